	.target	sm_90a

	.elftype	@"ET_EXEC"


//--------------------- .note.nv.tkinfo           --------------------------
	.section	.note.nv.tkinfo,"",@"SHT_NOTE"
	.sectionflags	@"SHF_NOTE_NV_TKINFO"
	.tkinfo
        /*0018*/ 	.word	0x00000002
        /*0030*/ 	.string	""
        /*0030*/ 	.string	"ptxas"
        /*0030*/ 	.string	"Cuda compilation tools, release 13.0, V13.0.88"
        /*0030*/ 	.string	"Build cuda_13.0.r13.0/compiler.36424714_0"
        /*0030*/ 	.string	"-arch sm_90a -m 64 "



//--------------------- .note.nv.cuinfo           --------------------------
	.section	.note.nv.cuinfo,"",@"SHT_NOTE"
	.sectionflags	@"SHF_NOTE_NV_CUINFO"
        /*0018*/ 	.short	0x0002
        /*001a*/ 	.short	0x005a
        /*001c*/ 	.short	0x0082
	.zero		2


//--------------------- .nv.info                  --------------------------
	.section	.nv.info,"",@"SHT_CUDA_INFO"
	.align	4


	//----- nvinfo : EIATTR_REGCOUNT
	.align		4
        /*0000*/ 	.byte	0x04, 0x2f
        /*0002*/ 	.short	(.L_32 - .L_31)
	.align		4
.L_31:
        /*0004*/ 	.word	index@(_ZN7cutlass13device_kernelIN5flash11enable_sm90INS1_16FlashAttnFwdSm90INS1_25CollectiveMainloopFwdSm90ILi2EN4cute5tupleIJNS5_1CILi1EEES8_S8_EEENS6_IJNS7_ILi128EEENS7_ILi96EEENS7_ILi64EEEEEELi256ENS_6half_tEfNS_4arch4Sm90ELb1ELb0ELb0ELb1ELb1ELb1ELb1ELb1ELb0ELb1ELb0ELb0EEENS1_21CollectiveEpilogueFwdINS6_IJSA_NS7_ILi256EEESB_EEES9_SE_SG_Li256ELb1ELb1ELb0ELb0EEENS1_36VarlenDynamicPersistentTileSchedulerILi128ELi96ELi256ELi128ELb0ELb1ELb1ELb1ELb1ELb1EEEEEEEEEvNT_6ParamsE)
        /*0008*/ 	.word	0x000000a8


	//----- nvinfo : EIATTR_FRAME_SIZE
	.align		4
.L_32:
        /*000c*/ 	.byte	0x04, 0x11
        /*000e*/ 	.short	(.L_34 - .L_33)
	.align		4
.L_33:
        /*0010*/ 	.word	index@(_ZN7cutlass13device_kernelIN5flash11enable_sm90INS1_16FlashAttnFwdSm90INS1_25CollectiveMainloopFwdSm90ILi2EN4cute5tupleIJNS5_1CILi1EEES8_S8_EEENS6_IJNS7_ILi128EEENS7_ILi96EEENS7_ILi64EEEEEELi256ENS_6half_tEfNS_4arch4Sm90ELb1ELb0ELb0ELb1ELb1ELb1ELb1ELb1ELb0ELb1ELb0ELb0EEENS1_21CollectiveEpilogueFwdINS6_IJSA_NS7_ILi256EEESB_EEES9_SE_SG_Li256ELb1ELb1ELb0ELb0EEENS1_36VarlenDynamicPersistentTileSchedulerILi128ELi96ELi256ELi128ELb0ELb1ELb1ELb1ELb1ELb1EEEEEEEEEvNT_6ParamsE)
        /*0014*/ 	.word	0x000000c0


	//----- nvinfo : EIATTR_REGCOUNT
	.align		4
.L_34:
        /*0018*/ 	.byte	0x04, 0x2f
        /*001a*/ 	.short	(.L_36 - .L_35)
	.align		4
.L_35:
        /*001c*/ 	.word	index@(_ZN7cutlass13device_kernelIN5flash11enable_sm90INS1_16FlashAttnFwdSm90INS1_25CollectiveMainloopFwdSm90ILi2EN4cute5tupleIJNS5_1CILi1EEES8_S8_EEENS6_IJNS7_ILi128EEENS7_ILi96EEENS7_ILi64EEEEEELi256ENS_6half_tEfNS_4arch4Sm90ELb1ELb0ELb0ELb1ELb1ELb0ELb1ELb1ELb0ELb1ELb0ELb0EEENS1_21CollectiveEpilogueFwdINS6_IJSA_NS7_ILi256EEESB_EEES9_SE_SG_Li256ELb1ELb1ELb0ELb0EEENS1_36VarlenDynamicPersistentTileSchedulerILi128ELi96ELi256ELi128ELb0ELb1ELb1ELb1ELb1ELb1EEEEEEEEEvNT_6ParamsE)
        /*0020*/ 	.word	0x000000a8


	//----- nvinfo : EIATTR_FRAME_SIZE
	.align		4
.L_36:
        /*0024*/ 	.byte	0x04, 0x11
        /*0026*/ 	.short	(.L_38 - .L_37)
	.align		4
.L_37:
        /*0028*/ 	.word	index@(_ZN7cutlass13device_kernelIN5flash11enable_sm90INS1_16FlashAttnFwdSm90INS1_25CollectiveMainloopFwdSm90ILi2EN4cute5tupleIJNS5_1CILi1EEES8_S8_EEENS6_IJNS7_ILi128EEENS7_ILi96EEENS7_ILi64EEEEEELi256ENS_6half_tEfNS_4arch4Sm90ELb1ELb0ELb0ELb1ELb1ELb0ELb1ELb1ELb0ELb1ELb0ELb0EEENS1_21CollectiveEpilogueFwdINS6_IJSA_NS7_ILi256EEESB_EEES9_SE_SG_Li256ELb1ELb1ELb0ELb0EEENS1_36VarlenDynamicPersistentTileSchedulerILi128ELi96ELi256ELi128ELb0ELb1ELb1ELb1ELb1ELb1EEEEEEEEEvNT_6ParamsE)
        /*002c*/ 	.word	0x00000028


	//----- nvinfo : EIATTR_REGCOUNT
	.align		4
.L_38:
        /*0030*/ 	.byte	0x04, 0x2f
        /*0032*/ 	.short	(.L_40 - .L_39)
	.align		4
.L_39:
        /*0034*/ 	.word	index@(_ZN7cutlass13device_kernelIN5flash11enable_sm90INS1_16FlashAttnFwdSm90INS1_25CollectiveMainloopFwdSm90ILi2EN4cute5tupleIJNS5_1CILi1EEES8_S8_EEENS6_IJNS7_ILi128EEENS7_ILi96EEENS7_ILi64EEEEEELi256ENS_6half_tEfNS_4arch4Sm90ELb1ELb0ELb0ELb1ELb1ELb1ELb0ELb1ELb0ELb1ELb0ELb0EEENS1_21CollectiveEpilogueFwdINS6_IJSA_NS7_ILi256EEESB_EEES9_SE_SG_Li256ELb1ELb1ELb0ELb0EEENS1_36VarlenDynamicPersistentTileSchedulerILi128ELi96ELi256ELi128ELb0ELb1ELb1ELb1ELb1ELb1EEEEEEEEEvNT_6ParamsE)
        /*0038*/ 	.word	0x000000a8


	//----- nvinfo : EIATTR_FRAME_SIZE
	.align		4
.L_40:
        /*003c*/ 	.byte	0x04, 0x11
        /*003e*/ 	.short	(.L_42 - .L_41)
	.align		4
.L_41:
        /*0040*/ 	.word	index@(_ZN7cutlass13device_kernelIN5flash11enable_sm90INS1_16FlashAttnFwdSm90INS1_25CollectiveMainloopFwdSm90ILi2EN4cute5tupleIJNS5_1CILi1EEES8_S8_EEENS6_IJNS7_ILi128EEENS7_ILi96EEENS7_ILi64EEEEEELi256ENS_6half_tEfNS_4arch4Sm90ELb1ELb0ELb0ELb1ELb1ELb1ELb0ELb1ELb0ELb1ELb0ELb0EEENS1_21CollectiveEpilogueFwdINS6_IJSA_NS7_ILi256EEESB_EEES9_SE_SG_Li256ELb1ELb1ELb0ELb0EEENS1_36VarlenDynamicPersistentTileSchedulerILi128ELi96ELi256ELi128ELb0ELb1ELb1ELb1ELb1ELb1EEEEEEEEEvNT_6ParamsE)
        /*0044*/ 	.word	0x00000058


	//----- nvinfo : EIATTR_REGCOUNT
	.align		4
.L_42:
        /*0048*/ 	.byte	0x04, 0x2f
        /*004a*/ 	.short	(.L_44 - .L_43)
	.align		4
.L_43:
        /*004c*/ 	.word	index@(_ZN7cutlass13device_kernelIN5flash11enable_sm90INS1_16FlashAttnFwdSm90INS1_25CollectiveMainloopFwdSm90ILi2EN4cute5tupleIJNS5_1CILi1EEES8_S8_EEENS6_IJNS7_ILi128EEENS7_ILi96EEENS7_ILi64EEEEEELi256ENS_6half_tEfNS_4arch4Sm90ELb1ELb0ELb0ELb1ELb1ELb0ELb0ELb1ELb0ELb1ELb0ELb0EEENS1_21CollectiveEpilogueFwdINS6_IJSA_NS7_ILi256EEESB_EEES9_SE_SG_Li256ELb1ELb1ELb0ELb0EEENS1_36VarlenDynamicPersistentTileSchedulerILi128ELi96ELi256ELi128ELb0ELb1ELb1ELb1ELb1ELb1EEEEEEEEEvNT_6ParamsE)
        /*0050*/ 	.word	0x000000a8


	//----- nvinfo : EIATTR_FRAME_SIZE
	.align		4
.L_44:
        /*0054*/ 	.byte	0x04, 0x11
        /*0056*/ 	.short	(.L_46 - .L_45)
	.align		4
.L_45:
        /*0058*/ 	.word	index@(_ZN7cutlass13device_kernelIN5flash11enable_sm90INS1_16FlashAttnFwdSm90INS1_25CollectiveMainloopFwdSm90ILi2EN4cute5tupleIJNS5_1CILi1EEES8_S8_EEENS6_IJNS7_ILi128EEENS7_ILi96EEENS7_ILi64EEEEEELi256ENS_6half_tEfNS_4arch4Sm90ELb1ELb0ELb0ELb1ELb1ELb0ELb0ELb1ELb0ELb1ELb0ELb0EEENS1_21CollectiveEpilogueFwdINS6_IJSA_NS7_ILi256EEESB_EEES9_SE_SG_Li256ELb1ELb1ELb0ELb0EEENS1_36VarlenDynamicPersistentTileSchedulerILi128ELi96ELi256ELi128ELb0ELb1ELb1ELb1ELb1ELb1EEEEEEEEEvNT_6ParamsE)
        /*005c*/ 	.word	0x00000028


	//----- nvinfo : EIATTR_REGCOUNT
	.align		4
.L_46:
        /*0060*/ 	.byte	0x04, 0x2f
        /*0062*/ 	.short	(.L_48 - .L_47)
	.align		4
.L_47:
        /*0064*/ 	.word	index@(_ZN7cutlass13device_kernelIN5flash11enable_sm90INS1_16FlashAttnFwdSm90INS1_25CollectiveMainloopFwdSm90ILi2EN4cute5tupleIJNS5_1CILi1EEES8_S8_EEENS6_IJNS7_ILi128EEENS7_ILi96EEENS7_ILi64EEEEEELi256ENS_6half_tEfNS_4arch4Sm90ELb1ELb0ELb0ELb0ELb1ELb0ELb1ELb1ELb0ELb1ELb0ELb0EEENS1_21CollectiveEpilogueFwdINS6_IJSA_NS7_ILi256EEESB_EEES9_SE_SG_Li256ELb0ELb1ELb0ELb0EEENS1_30DynamicPersistentTileSchedulerILi256ELi128ELb0ELb1ELb1EEEEEEEEEvNT_6ParamsE)
        /*0068*/ 	.word	0x000000a8


	//----- nvinfo : EIATTR_FRAME_SIZE
	.align		4
.L_48:
        /*006c*/ 	.byte	0x04, 0x11
        /*006e*/ 	.short	(.L_50 - .L_49)
	.align		4
.L_49:
        /*0070*/ 	.word	index@(_ZN7cutlass13device_kernelIN5flash11enable_sm90INS1_16FlashAttnFwdSm90INS1_25CollectiveMainloopFwdSm90ILi2EN4cute5tupleIJNS5_1CILi1EEES8_S8_EEENS6_IJNS7_ILi128EEENS7_ILi96EEENS7_ILi64EEEEEELi256ENS_6half_tEfNS_4arch4Sm90ELb1ELb0ELb0ELb0ELb1ELb0ELb1ELb1ELb0ELb1ELb0ELb0EEENS1_21CollectiveEpilogueFwdINS6_IJSA_NS7_ILi256EEESB_EEES9_SE_SG_Li256ELb0ELb1ELb0ELb0EEENS1_30DynamicPersistentTileSchedulerILi256ELi128ELb0ELb1ELb1EEEEEEEEEvNT_6ParamsE)
        /*0074*/ 	.word	0x00000010


	//----- nvinfo : EIATTR_REGCOUNT
	.align		4
.L_50:
        /*0078*/ 	.byte	0x04, 0x2f
        /*007a*/ 	.short	(.L_52 - .L_51)
	.align		4
.L_51:
        /*007c*/ 	.word	index@(_ZN7cutlass13device_kernelIN5flash11enable_sm90INS1_16FlashAttnFwdSm90INS1_25CollectiveMainloopFwdSm90ILi2EN4cute5tupleIJNS5_1CILi1EEES8_S8_EEENS6_IJNS7_ILi128EEENS7_ILi96EEENS7_ILi64EEEEEELi256ENS_6half_tEfNS_4arch4Sm90ELb1ELb0ELb0ELb0ELb1ELb0ELb0ELb1ELb0ELb1ELb0ELb0EEENS1_21CollectiveEpilogueFwdINS6_IJSA_NS7_ILi256EEESB_EEES9_SE_SG_Li256ELb0ELb1ELb0ELb0EEENS1_30DynamicPersistentTileSchedulerILi256ELi128ELb0ELb1ELb1EEEEEEEEEvNT_6ParamsE)
        /*0080*/ 	.word	0x000000a8


	//----- nvinfo : EIATTR_FRAME_SIZE
	.align		4
.L_52:
        /*0084*/ 	.byte	0x04, 0x11
        /*0086*/ 	.short	(.L_54 - .L_53)
	.align		4
.L_53:
        /*0088*/ 	.word	index@(_ZN7cutlass13device_kernelIN5flash11enable_sm90INS1_16FlashAttnFwdSm90INS1_25CollectiveMainloopFwdSm90ILi2EN4cute5tupleIJNS5_1CILi1EEES8_S8_EEENS6_IJNS7_ILi128EEENS7_ILi96EEENS7_ILi64EEEEEELi256ENS_6half_tEfNS_4arch4Sm90ELb1ELb0ELb0ELb0ELb1ELb0ELb0ELb1ELb0ELb1ELb0ELb0EEENS1_21CollectiveEpilogueFwdINS6_IJSA_NS7_ILi256EEESB_EEES9_SE_SG_Li256ELb0ELb1ELb0ELb0EEENS1_30DynamicPersistentTileSchedulerILi256ELi128ELb0ELb1ELb1EEEEEEEEEvNT_6ParamsE)
        /*008c*/ 	.word	0x00000008


	//----- nvinfo : EIATTR_REGCOUNT
	.align		4
.L_54:
        /*0090*/ 	.byte	0x04, 0x2f
        /*0092*/ 	.short	(.L_56 - .L_55)
	.align		4
.L_55:
        /*0094*/ 	.word	index@(_ZN7cutlass13device_kernelIN5flash11enable_sm90INS1_16FlashAttnFwdSm90INS1_25CollectiveMainloopFwdSm90ILi2EN4cute5tupleIJNS5_1CILi1EEES8_S8_EEENS6_IJNS7_ILi128EEENS7_ILi96EEENS7_ILi64EEEEEELi256ENS_6half_tEfNS_4arch4Sm90ELb0ELb1ELb0ELb1ELb1ELb1ELb1ELb1ELb0ELb1ELb0ELb0EEENS1_21CollectiveEpilogueFwdINS6_IJSA_NS7_ILi256EEESB_EEES9_SE_SG_Li256ELb1ELb1ELb0ELb0EEENS1_36VarlenDynamicPersistentTileSchedulerILi128ELi96ELi256ELi128ELb0ELb1ELb1ELb1ELb0ELb1EEEEEEEEEvNT_6ParamsE)
        /*0098*/ 	.word	0x000000a8


	//----- nvinfo : EIATTR_FRAME_SIZE
	.align		4
.L_56:
        /*009c*/ 	.byte	0x04, 0x11
        /*009e*/ 	.short	(.L_58 - .L_57)
	.align		4
.L_57:
        /*00a0*/ 	.word	index@($_ZN7cutlass13device_kernelIN5flash11enable_sm90INS1_16FlashAttnFwdSm90INS1_25CollectiveMainloopFwdSm90ILi2EN4cute5tupleIJNS5_1CILi1EEES8_S8_EEENS6_IJNS7_ILi128EEENS7_ILi96EEENS7_ILi64EEEEEELi256ENS_6half_tEfNS_4arch4Sm90ELb0ELb1ELb0ELb1ELb1ELb1ELb1ELb1ELb0ELb1ELb0ELb0EEENS1_21CollectiveEpilogueFwdINS6_IJSA_NS7_ILi256EEESB_EEES9_SE_SG_Li256ELb1ELb1ELb0ELb0EEENS1_36VarlenDynamicPersistentTileSchedulerILi128ELi96ELi256ELi128ELb0ELb1ELb1ELb1ELb0ELb1EEEEEEEEEvNT_6ParamsE$_ZZN5flash25CollectiveMainloopFwdSm90ILi2EN4cute5tupleIJNS1_1CILi1EEES4_S4_EEENS2_IJNS3_ILi128EEENS3_ILi96EEENS3_ILi64EEEEEELi256EN7cutlass6half_tEfNSA_4arch4Sm90ELb0ELb1ELb0ELb1ELb1ELb1ELb1ELb1ELb0ELb1ELb0ELb0EE3mmaINS_16FlashAttnFwdSm90ISE_NS_21CollectiveEpilogueFwdINS2_IJS6_NS3_ILi256EEES7_EEES5_SB_SD_Li256ELb1ELb1ELb0ELb0EEENS_36VarlenDynamicPersistentTileSchedulerILi128ELi96ELi256ELi128ELb0ELb1ELb1ELb1ELb0ELb1EEEE13SharedStorageENS1_6TensorINS1_11ArrayEngineIfLm128EEENS1_6LayoutINS2_IJNS2_IJNS3_ILi2EEEST_NS3_ILi32EEEEEES4_S4_EEENS2_IJNS2_IJS4_ST_NS3_ILi4EEEEEENS3_ILi0EEESZ_EEEEEEENS_7SoftmaxILi2ELi0EEEEEbRKNSE_6ParamsENSA_13PipelineAsyncILi2EEES19_RNSA_13PipelineStateILj2EEERT0_RT1_iRiRKNS_16SeqlenInfoQKNewKILb1ELb1EEENS2_IJiiiiEEERT_ENKUliT_T0_T1_E_clIZSF_ISO_S12_S14_EbS17_S19_S19_S1C_S1E_S1G_iS1H_S1L_S1M_S1O_EUlRS1P_iE0_NS3_ILb1EEES1W_EEDaiS1P_S1Q_S1R_)
        /*00a4*/ 	.word	0x000004a0


	//----- nvinfo : EIATTR_FRAME_SIZE
	.align		4
.L_58:
        /*00a8*/ 	.byte	0x04, 0x11
        /*00aa*/ 	.short	(.L_60 - .L_59)
	.align		4
.L_59:
        /*00ac*/ 	.word	index@(_ZN7cutlass13device_kernelIN5flash11enable_sm90INS1_16FlashAttnFwdSm90INS1_25CollectiveMainloopFwdSm90ILi2EN4cute5tupleIJNS5_1CILi1EEES8_S8_EEENS6_IJNS7_ILi128EEENS7_ILi96EEENS7_ILi64EEEEEELi256ENS_6half_tEfNS_4arch4Sm90ELb0ELb1ELb0ELb1ELb1ELb1ELb1ELb1ELb0ELb1ELb0ELb0EEENS1_21CollectiveEpilogueFwdINS6_IJSA_NS7_ILi256EEESB_EEES9_SE_SG_Li256ELb1ELb1ELb0ELb0EEENS1_36VarlenDynamicPersistentTileSchedulerILi128ELi96ELi256ELi128ELb0ELb1ELb1ELb1ELb0ELb1EEEEEEEEEvNT_6ParamsE)
        /*00b0*/ 	.word	0x000004a0


	//----- nvinfo : EIATTR_REGCOUNT
	.align		4
.L_60:
        /*00b4*/ 	.byte	0x04, 0x2f
        /*00b6*/ 	.short	(.L_62 - .L_61)
	.align		4
.L_61:
        /*00b8*/ 	.word	index@(_ZN7cutlass13device_kernelIN5flash11enable_sm90INS1_16FlashAttnFwdSm90INS1_25CollectiveMainloopFwdSm90ILi2EN4cute5tupleIJNS5_1CILi1EEES8_S8_EEENS6_IJNS7_ILi128EEENS7_ILi96EEENS7_ILi64EEEEEELi256ENS_6half_tEfNS_4arch4Sm90ELb0ELb1ELb0ELb1ELb1ELb0ELb1ELb1ELb0ELb1ELb0ELb0EEENS1_21CollectiveEpilogueFwdINS6_IJSA_NS7_ILi256EEESB_EEES9_SE_SG_Li256ELb1ELb1ELb0ELb0EEENS1_36VarlenDynamicPersistentTileSchedulerILi128ELi96ELi256ELi128ELb0ELb1ELb1ELb1ELb0ELb1EEEEEEEEEvNT_6ParamsE)
        /*00bc*/ 	.word	0x000000a8


	//----- nvinfo : EIATTR_FRAME_SIZE
	.align		4
.L_62:
        /*00c0*/ 	.byte	0x04, 0x11
        /*00c2*/ 	.short	(.L_64 - .L_63)
	.align		4
.L_63:
        /*00c4*/ 	.word	index@($_ZN7cutlass13device_kernelIN5flash11enable_sm90INS1_16FlashAttnFwdSm90INS1_25CollectiveMainloopFwdSm90ILi2EN4cute5tupleIJNS5_1CILi1EEES8_S8_EEENS6_IJNS7_ILi128EEENS7_ILi96EEENS7_ILi64EEEEEELi256ENS_6half_tEfNS_4arch4Sm90ELb0ELb1ELb0ELb1ELb1ELb0ELb1ELb1ELb0ELb1ELb0ELb0EEENS1_21CollectiveEpilogueFwdINS6_IJSA_NS7_ILi256EEESB_EEES9_SE_SG_Li256ELb1ELb1ELb0ELb0EEENS1_36VarlenDynamicPersistentTileSchedulerILi128ELi96ELi256ELi128ELb0ELb1ELb1ELb1ELb0ELb1EEEEEEEEEvNT_6ParamsE$_ZZN5flash25CollectiveMainloopFwdSm90ILi2EN4cute5tupleIJNS1_1CILi1EEES4_S4_EEENS2_IJNS3_ILi128EEENS3_ILi96EEENS3_ILi64EEEEEELi256EN7cutlass6half_tEfNSA_4arch4Sm90ELb0ELb1ELb0ELb1ELb1ELb0ELb1ELb1ELb0ELb1ELb0ELb0EE3mmaINS_16FlashAttnFwdSm90ISE_NS_21CollectiveEpilogueFwdINS2_IJS6_NS3_ILi256EEES7_EEES5_SB_SD_Li256ELb1ELb1ELb0ELb0EEENS_36VarlenDynamicPersistentTileSchedulerILi128ELi96ELi256ELi128ELb0ELb1ELb1ELb1ELb0ELb1EEEE13SharedStorageENS1_6TensorINS1_11ArrayEngineIfLm128EEENS1_6LayoutINS2_IJNS2_IJNS3_ILi2EEEST_NS3_ILi32EEEEEES4_S4_EEENS2_IJNS2_IJS4_ST_NS3_ILi4EEEEEENS3_ILi0EEESZ_EEEEEEENS_7SoftmaxILi2ELi0EEEEEbRKNSE_6ParamsENSA_13PipelineAsyncILi2EEES19_RNSA_13PipelineStateILj2EEERT0_RT1_iRiRKNS_16SeqlenInfoQKNewKILb1ELb0EEENS2_IJiiiiEEERT_ENKUliT_T0_T1_E_clIZSF_ISO_S12_S14_EbS17_S19_S19_S1C_S1E_S1G_iS1H_S1L_S1M_S1O_EUlRS1P_iE1_NS3_ILb0EEENS3_ILb1EEEEEDaiS1P_S1Q_S1R_)
        /*00c8*/ 	.word	0x00000480


	//----- nvinfo : EIATTR_FRAME_SIZE
	.align		4
.L_64:
        /*00cc*/ 	.byte	0x04, 0x11
        /*00ce*/ 	.short	(.L_66 - .L_65)
	.align		4
.L_65:
        /*00d0*/ 	.word	index@(_ZN7cutlass13device_kernelIN5flash11enable_sm90INS1_16FlashAttnFwdSm90INS1_25CollectiveMainloopFwdSm90ILi2EN4cute5tupleIJNS5_1CILi1EEES8_S8_EEENS6_IJNS7_ILi128EEENS7_ILi96EEENS7_ILi64EEEEEELi256ENS_6half_tEfNS_4arch4Sm90ELb0ELb1ELb0ELb1ELb1ELb0ELb1ELb1ELb0ELb1ELb0ELb0EEENS1_21CollectiveEpilogueFwdINS6_IJSA_NS7_ILi256EEESB_EEES9_SE_SG_Li256ELb1ELb1ELb0ELb0EEENS1_36VarlenDynamicPersistentTileSchedulerILi128ELi96ELi256ELi128ELb0ELb1ELb1ELb1ELb0ELb1EEEEEEEEEvNT_6ParamsE)
        /*00d4*/ 	.word	0x00000480


	//----- nvinfo : EIATTR_REGCOUNT
	.align		4
.L_66:
        /*00d8*/ 	.byte	0x04, 0x2f
        /*00da*/ 	.short	(.L_68 - .L_67)
	.align		4
.L_67:
        /*00dc*/ 	.word	index@(_ZN7cutlass13device_kernelIN5flash11enable_sm90INS1_16FlashAttnFwdSm90INS1_25CollectiveMainloopFwdSm90ILi2EN4cute5tupleIJNS5_1CILi1EEES8_S8_EEENS6_IJNS7_ILi128EEENS7_ILi96EEENS7_ILi64EEEEEELi256ENS_6half_tEfNS_4arch4Sm90ELb0ELb1ELb0ELb1ELb1ELb1ELb0ELb1ELb0ELb1ELb0ELb0EEENS1_21CollectiveEpilogueFwdINS6_IJSA_NS7_ILi256EEESB_EEES9_SE_SG_Li256ELb1ELb1ELb0ELb0EEENS1_36VarlenDynamicPersistentTileSchedulerILi128ELi96ELi256ELi128ELb0ELb1ELb1ELb1ELb0ELb1EEEEEEEEEvNT_6ParamsE)
        /*00e0*/ 	.word	0x000000a8


	//----- nvinfo : EIATTR_FRAME_SIZE
	.align		4
.L_68:
        /*00e4*/ 	.byte	0x04, 0x11
        /*00e6*/ 	.short	(.L_70 - .L_69)
	.align		4
.L_69:
        /*00e8*/ 	.word	index@($_ZN7cutlass13device_kernelIN5flash11enable_sm90INS1_16FlashAttnFwdSm90INS1_25CollectiveMainloopFwdSm90ILi2EN4cute5tupleIJNS5_1CILi1EEES8_S8_EEENS6_IJNS7_ILi128EEENS7_ILi96EEENS7_ILi64EEEEEELi256ENS_6half_tEfNS_4arch4Sm90ELb0ELb1ELb0ELb1ELb1ELb1ELb0ELb1ELb0ELb1ELb0ELb0EEENS1_21CollectiveEpilogueFwdINS6_IJSA_NS7_ILi256EEESB_EEES9_SE_SG_Li256ELb1ELb1ELb0ELb0EEENS1_36VarlenDynamicPersistentTileSchedulerILi128ELi96ELi256ELi128ELb0ELb1ELb1ELb1ELb0ELb1EEEEEEEEEvNT_6ParamsE$_ZZN5flash25CollectiveMainloopFwdSm90ILi2EN4cute5tupleIJNS1_1CILi1EEES4_S4_EEENS2_IJNS3_ILi128EEENS3_ILi96EEENS3_ILi64EEEEEELi256EN7cutlass6half_tEfNSA_4arch4Sm90ELb0ELb1ELb0ELb1ELb1ELb1ELb0ELb1ELb0ELb1ELb0ELb0EE3mmaINS_16FlashAttnFwdSm90ISE_NS_21CollectiveEpilogueFwdINS2_IJS6_NS3_ILi256EEES7_EEES5_SB_SD_Li256ELb1ELb1ELb0ELb0EEENS_36VarlenDynamicPersistentTileSchedulerILi128ELi96ELi256ELi128ELb0ELb1ELb1ELb1ELb0ELb1EEEE13SharedStorageENS1_6TensorINS1_11ArrayEngineIfLm128EEENS1_6LayoutINS2_IJNS2_IJNS3_ILi2EEEST_NS3_ILi32EEEEEES4_S4_EEENS2_IJNS2_IJS4_ST_NS3_ILi4EEEEEENS3_ILi0EEESZ_EEEEEEENS_7SoftmaxILi2ELi0EEEEEbRKNSE_6ParamsENSA_13PipelineAsyncILi2EEES19_RNSA_13PipelineStateILj2EEERT0_RT1_iRiRKNS_16SeqlenInfoQKNewKILb1ELb1EEENS2_IJiiiiEEERT_ENKUliT_T0_T1_E_clIZSF_ISO_S12_S14_EbS17_S19_S19_S1C_S1E_S1G_iS1H_S1L_S1M_S1O_EUlRS1P_iE0_NS3_ILb1EEES1W_EEDaiS1P_S1Q_S1R_)
        /*00ec*/ 	.word	0x00000440


	//----- nvinfo : EIATTR_FRAME_SIZE
	.align		4
.L_70:
        /*00f0*/ 	.byte	0x04, 0x11
        /*00f2*/ 	.short	(.L_72 - .L_71)
	.align		4
.L_71:
        /*00f4*/ 	.word	index@(_ZN7cutlass13device_kernelIN5flash11enable_sm90INS1_16FlashAttnFwdSm90INS1_25CollectiveMainloopFwdSm90ILi2EN4cute5tupleIJNS5_1CILi1EEES8_S8_EEENS6_IJNS7_ILi128EEENS7_ILi96EEENS7_ILi64EEEEEELi256ENS_6half_tEfNS_4arch4Sm90ELb0ELb1ELb0ELb1ELb1ELb1ELb0ELb1ELb0ELb1ELb0ELb0EEENS1_21CollectiveEpilogueFwdINS6_IJSA_NS7_ILi256EEESB_EEES9_SE_SG_Li256ELb1ELb1ELb0ELb0EEENS1_36VarlenDynamicPersistentTileSchedulerILi128ELi96ELi256ELi128ELb0ELb1ELb1ELb1ELb0ELb1EEEEEEEEEvNT_6ParamsE)
        /*00f8*/ 	.word	0x00000440


	//----- nvinfo : EIATTR_REGCOUNT
	.align		4
.L_72:
        /*00fc*/ 	.byte	0x04, 0x2f
        /*00fe*/ 	.short	(.L_74 - .L_73)
	.align		4
.L_73:
        /*0100*/ 	.word	index@(_ZN7cutlass13device_kernelIN5flash11enable_sm90INS1_16FlashAttnFwdSm90INS1_25CollectiveMainloopFwdSm90ILi2EN4cute5tupleIJNS5_1CILi1EEES8_S8_EEENS6_IJNS7_ILi128EEENS7_ILi96EEENS7_ILi64EEEEEELi256ENS_6half_tEfNS_4arch4Sm90ELb0ELb1ELb0ELb1ELb1ELb0ELb0ELb1ELb0ELb1ELb0ELb0EEENS1_21CollectiveEpilogueFwdINS6_IJSA_NS7_ILi256EEESB_EEES9_SE_SG_Li256ELb1ELb1ELb0ELb0EEENS1_36VarlenDynamicPersistentTileSchedulerILi128ELi96ELi256ELi128ELb0ELb1ELb1ELb1ELb0ELb1EEEEEEEEEvNT_6ParamsE)
        /*0104*/ 	.word	0x000000a8


	//----- nvinfo : EIATTR_FRAME_SIZE
	.align		4
.L_74:
        /*0108*/ 	.byte	0x04, 0x11
        /*010a*/ 	.short	(.L_76 - .L_75)
	.align		4
.L_75:
        /*010c*/ 	.word	index@(_ZN7cutlass13device_kernelIN5flash11enable_sm90INS1_16FlashAttnFwdSm90INS1_25CollectiveMainloopFwdSm90ILi2EN4cute5tupleIJNS5_1CILi1EEES8_S8_EEENS6_IJNS7_ILi128EEENS7_ILi96EEENS7_ILi64EEEEEELi256ENS_6half_tEfNS_4arch4Sm90ELb0ELb1ELb0ELb1ELb1ELb0ELb0ELb1ELb0ELb1ELb0ELb0EEENS1_21CollectiveEpilogueFwdINS6_IJSA_NS7_ILi256EEESB_EEES9_SE_SG_Li256ELb1ELb1ELb0ELb0EEENS1_36VarlenDynamicPersistentTileSchedulerILi128ELi96ELi256ELi128ELb0ELb1ELb1ELb1ELb0ELb1EEEEEEEEEvNT_6ParamsE)
        /*0110*/ 	.word	0x00000018


	//----- nvinfo : EIATTR_REGCOUNT
	.align		4
.L_76:
        /*0114*/ 	.byte	0x04, 0x2f
        /*0116*/ 	.short	(.L_78 - .L_77)
	.align		4
.L_77:
        /*0118*/ 	.word	index@(_ZN7cutlass13device_kernelIN5flash11enable_sm90INS1_16FlashAttnFwdSm90INS1_25CollectiveMainloopFwdSm90ILi2EN4cute5tupleIJNS5_1CILi1EEES8_S8_EEENS6_IJNS7_ILi128EEENS7_ILi96EEENS7_ILi64EEEEEELi256ENS_6half_tEfNS_4arch4Sm90ELb0ELb1ELb0ELb0ELb1ELb0ELb1ELb1ELb0ELb1ELb0ELb0EEENS1_21CollectiveEpilogueFwdINS6_IJSA_NS7_ILi256EEESB_EEES9_SE_SG_Li256ELb0ELb1ELb0ELb0EEENS1_30DynamicPersistentTileSchedulerILi256ELi128ELb0ELb1ELb1EEEEEEEEEvNT_6ParamsE)
        /*011c*/ 	.word	0x000000a8


	//----- nvinfo : EIATTR_FRAME_SIZE
	.align		4
.L_78:
        /*0120*/ 	.byte	0x04, 0x11
        /*0122*/ 	.short	(.L_80 - .L_79)
	.align		4
.L_79:
        /*0124*/ 	.word	index@($_ZN7cutlass13device_kernelIN5flash11enable_sm90INS1_16FlashAttnFwdSm90INS1_25CollectiveMainloopFwdSm90ILi2EN4cute5tupleIJNS5_1CILi1EEES8_S8_EEENS6_IJNS7_ILi128EEENS7_ILi96EEENS7_ILi64EEEEEELi256ENS_6half_tEfNS_4arch4Sm90ELb0ELb1ELb0ELb0ELb1ELb0ELb1ELb1ELb0ELb1ELb0ELb0EEENS1_21CollectiveEpilogueFwdINS6_IJSA_NS7_ILi256EEESB_EEES9_SE_SG_Li256ELb0ELb1ELb0ELb0EEENS1_30DynamicPersistentTileSchedulerILi256ELi128ELb0ELb1ELb1EEEEEEEEEvNT_6ParamsE$_ZZN5flash25CollectiveMainloopFwdSm90ILi2EN4cute5tupleIJNS1_1CILi1EEES4_S4_EEENS2_IJNS3_ILi128EEENS3_ILi96EEENS3_ILi64EEEEEELi256EN7cutlass6half_tEfNSA_4arch4Sm90ELb0ELb1ELb0ELb0ELb1ELb0ELb1ELb1ELb0ELb1ELb0ELb0EE3mmaINS_16FlashAttnFwdSm90ISE_NS_21CollectiveEpilogueFwdINS2_IJS6_NS3_ILi256EEES7_EEES5_SB_SD_Li256ELb0ELb1ELb0ELb0EEENS_30DynamicPersistentTileSchedulerILi256ELi128ELb0ELb1ELb1EEEE13SharedStorageENS1_6TensorINS1_11ArrayEngineIfLm128EEENS1_6LayoutINS2_IJNS2_IJNS3_ILi2EEEST_NS3_ILi32EEEEEES4_S4_EEENS2_IJNS2_IJS4_ST_NS3_ILi4EEEEEENS3_ILi0EEESZ_EEEEEEENS_7SoftmaxILi2ELi0EEEEEbRKNSE_6ParamsENSA_13PipelineAsyncILi2EEES19_RNSA_13PipelineStateILj2EEERT0_RT1_iRiRKNS_16SeqlenInfoQKNewKILb0ELb0EEENS2_IJiiiiEEERT_ENKUliT_T0_T1_E_clIZSF_ISO_S12_S14_EbS17_S19_S19_S1C_S1E_S1G_iS1H_S1L_S1M_S1O_EUlRS1P_iE1_NS3_ILb0EEENS3_ILb1EEEEEDaiS1P_S1Q_S1R_)
        /*0128*/ 	.word	0x00000460


	//----- nvinfo : EIATTR_FRAME_SIZE
	.align		4
.L_80:
        /*012c*/ 	.byte	0x04, 0x11
        /*012e*/ 	.short	(.L_82 - .L_81)
	.align		4
.L_81:
        /*0130*/ 	.word	index@(_ZN7cutlass13device_kernelIN5flash11enable_sm90INS1_16FlashAttnFwdSm90INS1_25CollectiveMainloopFwdSm90ILi2EN4cute5tupleIJNS5_1CILi1EEES8_S8_EEENS6_IJNS7_ILi128EEENS7_ILi96EEENS7_ILi64EEEEEELi256ENS_6half_tEfNS_4arch4Sm90ELb0ELb1ELb0ELb0ELb1ELb0ELb1ELb1ELb0ELb1ELb0ELb0EEENS1_21CollectiveEpilogueFwdINS6_IJSA_NS7_ILi256EEESB_EEES9_SE_SG_Li256ELb0ELb1ELb0ELb0EEENS1_30DynamicPersistentTileSchedulerILi256ELi128ELb0ELb1ELb1EEEEEEEEEvNT_6ParamsE)
        /*0134*/ 	.word	0x00000460


	//----- nvinfo : EIATTR_REGCOUNT
	.align		4
.L_82:
        /*0138*/ 	.byte	0x04, 0x2f
        /*013a*/ 	.short	(.L_84 - .L_83)
	.align		4
.L_83:
        /*013c*/ 	.word	index@(_ZN7cutlass13device_kernelIN5flash11enable_sm90INS1_16FlashAttnFwdSm90INS1_25CollectiveMainloopFwdSm90ILi2EN4cute5tupleIJNS5_1CILi1EEES8_S8_EEENS6_IJNS7_ILi128EEENS7_ILi96EEENS7_ILi64EEEEEELi256ENS_6half_tEfNS_4arch4Sm90ELb0ELb1ELb0ELb0ELb1ELb0ELb0ELb1ELb0ELb1ELb0ELb0EEENS1_21CollectiveEpilogueFwdINS6_IJSA_NS7_ILi256EEESB_EEES9_SE_SG_Li256ELb0ELb1ELb0ELb0EEENS1_30DynamicPersistentTileSchedulerILi256ELi128ELb0ELb1ELb1EEEEEEEEEvNT_6ParamsE)
        /*0140*/ 	.word	0x000000a8


	//----- nvinfo : EIATTR_FRAME_SIZE
	.align		4
.L_84:
        /*0144*/ 	.byte	0x04, 0x11
        /*0146*/ 	.short	(.L_86 - .L_85)
	.align		4
.L_85:
        /*0148*/ 	.word	index@(_ZN7cutlass13device_kernelIN5flash11enable_sm90INS1_16FlashAttnFwdSm90INS1_25CollectiveMainloopFwdSm90ILi2EN4cute5tupleIJNS5_1CILi1EEES8_S8_EEENS6_IJNS7_ILi128EEENS7_ILi96EEENS7_ILi64EEEEEELi256ENS_6half_tEfNS_4arch4Sm90ELb0ELb1ELb0ELb0ELb1ELb0ELb0ELb1ELb0ELb1ELb0ELb0EEENS1_21CollectiveEpilogueFwdINS6_IJSA_NS7_ILi256EEESB_EEES9_SE_SG_Li256ELb0ELb1ELb0ELb0EEENS1_30DynamicPersistentTileSchedulerILi256ELi128ELb0ELb1ELb1EEEEEEEEEvNT_6ParamsE)
        /*014c*/ 	.word	0x00000008


	//----- nvinfo : EIATTR_REGCOUNT
	.align		4
.L_86:
        /*0150*/ 	.byte	0x04, 0x2f
        /*0152*/ 	.short	(.L_88 - .L_87)
	.align		4
.L_87:
        /*0154*/ 	.word	index@(_ZN7cutlass13device_kernelIN5flash11enable_sm90INS1_16FlashAttnFwdSm90INS1_25CollectiveMainloopFwdSm90ILi2EN4cute5tupleIJNS5_1CILi1EEES8_S8_EEENS6_IJNS7_ILi128EEENS7_ILi96EEENS7_ILi64EEEEEELi256ENS_6half_tEfNS_4arch4Sm90ELb0ELb0ELb0ELb1ELb1ELb1ELb1ELb1ELb0ELb1ELb0ELb0EEENS1_21CollectiveEpilogueFwdINS6_IJSA_NS7_ILi256EEESB_EEES9_SE_SG_Li256ELb1ELb1ELb0ELb0EEENS1_36VarlenDynamicPersistentTileSchedulerILi128ELi96ELi256ELi128ELb0ELb1ELb1ELb0ELb1ELb1EEEEEEEEEvNT_6ParamsE)
        /*0158*/ 	.word	0x000000a8


	//----- nvinfo : EIATTR_FRAME_SIZE
	.align		4
.L_88:
        /*015c*/ 	.byte	0x04, 0x11
        /*015e*/ 	.short	(.L_90 - .L_89)
	.align		4
.L_89:
        /*0160*/ 	.word	index@(_ZN7cutlass13device_kernelIN5flash11enable_sm90INS1_16FlashAttnFwdSm90INS1_25CollectiveMainloopFwdSm90ILi2EN4cute5tupleIJNS5_1CILi1EEES8_S8_EEENS6_IJNS7_ILi128EEENS7_ILi96EEENS7_ILi64EEEEEELi256ENS_6half_tEfNS_4arch4Sm90ELb0ELb0ELb0ELb1ELb1ELb1ELb1ELb1ELb0ELb1ELb0ELb0EEENS1_21CollectiveEpilogueFwdINS6_IJSA_NS7_ILi256EEESB_EEES9_SE_SG_Li256ELb1ELb1ELb0ELb0EEENS1_36VarlenDynamicPersistentTileSchedulerILi128ELi96ELi256ELi128ELb0ELb1ELb1ELb0ELb1ELb1EEEEEEEEEvNT_6ParamsE)
        /*0164*/ 	.word	0x00000090


	//----- nvinfo : EIATTR_REGCOUNT
	.align		4
.L_90:
        /*0168*/ 	.byte	0x04, 0x2f
        /*016a*/ 	.short	(.L_92 - .L_91)
	.align		4
.L_91:
        /*016c*/ 	.word	index@(_ZN7cutlass13device_kernelIN5flash11enable_sm90INS1_16FlashAttnFwdSm90INS1_25CollectiveMainloopFwdSm90ILi2EN4cute5tupleIJNS5_1CILi1EEES8_S8_EEENS6_IJNS7_ILi128EEENS7_ILi96EEENS7_ILi64EEEEEELi256ENS_6half_tEfNS_4arch4Sm90ELb0ELb0ELb0ELb1ELb1ELb0ELb1ELb1ELb0ELb1ELb0ELb0EEENS1_21CollectiveEpilogueFwdINS6_IJSA_NS7_ILi256EEESB_EEES9_SE_SG_Li256ELb1ELb1ELb0ELb0EEENS1_36VarlenDynamicPersistentTileSchedulerILi128ELi96ELi256ELi128ELb0ELb1ELb1ELb0ELb1ELb1EEEEEEEEEvNT_6ParamsE)
        /*0170*/ 	.word	0x000000a8


	//----- nvinfo : EIATTR_FRAME_SIZE
	.align		4
.L_92:
        /*0174*/ 	.byte	0x04, 0x11
        /*0176*/ 	.short	(.L_94 - .L_93)
	.align		4
.L_93:
        /*0178*/ 	.word	index@(_ZN7cutlass13device_kernelIN5flash11enable_sm90INS1_16FlashAttnFwdSm90INS1_25CollectiveMainloopFwdSm90ILi2EN4cute5tupleIJNS5_1CILi1EEES8_S8_EEENS6_IJNS7_ILi128EEENS7_ILi96EEENS7_ILi64EEEEEELi256ENS_6half_tEfNS_4arch4Sm90ELb0ELb0ELb0ELb1ELb1ELb0ELb1ELb1ELb0ELb1ELb0ELb0EEENS1_21CollectiveEpilogueFwdINS6_IJSA_NS7_ILi256EEESB_EEES9_SE_SG_Li256ELb1ELb1ELb0ELb0EEENS1_36VarlenDynamicPersistentTileSchedulerILi128ELi96ELi256ELi128ELb0ELb1ELb1ELb0ELb1ELb1EEEEEEEEEvNT_6ParamsE)
        /*017c*/ 	.word	0x00000028


	//----- nvinfo : EIATTR_REGCOUNT
	.align		4
.L_94:
        /*0180*/ 	.byte	0x04, 0x2f
        /*0182*/ 	.short	(.L_96 - .L_95)
	.align		4
.L_95:
        /*0184*/ 	.word	index@(_ZN7cutlass13device_kernelIN5flash11enable_sm90INS1_16FlashAttnFwdSm90INS1_25CollectiveMainloopFwdSm90ILi2EN4cute5tupleIJNS5_1CILi1EEES8_S8_EEENS6_IJNS7_ILi128EEENS7_ILi96EEENS7_ILi64EEEEEELi256ENS_6half_tEfNS_4arch4Sm90ELb0ELb0ELb0ELb1ELb1ELb1ELb0ELb1ELb0ELb1ELb0ELb0EEENS1_21CollectiveEpilogueFwdINS6_IJSA_NS7_ILi256EEESB_EEES9_SE_SG_Li256ELb1ELb1ELb0ELb0EEENS1_36VarlenDynamicPersistentTileSchedulerILi128ELi96ELi256ELi128ELb0ELb1ELb1ELb0ELb1ELb1EEEEEEEEEvNT_6ParamsE)
        /*0188*/ 	.word	0x000000a8


	//----- nvinfo : EIATTR_FRAME_SIZE
	.align		4
.L_96:
        /*018c*/ 	.byte	0x04, 0x11
        /*018e*/ 	.short	(.L_98 - .L_97)
	.align		4
.L_97:
        /*0190*/ 	.word	index@(_ZN7cutlass13device_kernelIN5flash11enable_sm90INS1_16FlashAttnFwdSm90INS1_25CollectiveMainloopFwdSm90ILi2EN4cute5tupleIJNS5_1CILi1EEES8_S8_EEENS6_IJNS7_ILi128EEENS7_ILi96EEENS7_ILi64EEEEEELi256ENS_6half_tEfNS_4arch4Sm90ELb0ELb0ELb0ELb1ELb1ELb1ELb0ELb1ELb0ELb1ELb0ELb0EEENS1_21CollectiveEpilogueFwdINS6_IJSA_NS7_ILi256EEESB_EEES9_SE_SG_Li256ELb1ELb1ELb0ELb0EEENS1_36VarlenDynamicPersistentTileSchedulerILi128ELi96ELi256ELi128ELb0ELb1ELb1ELb0ELb1ELb1EEEEEEEEEvNT_6ParamsE)
        /*0194*/ 	.word	0x00000058


	//----- nvinfo : EIATTR_REGCOUNT
	.align		4
.L_98:
        /*0198*/ 	.byte	0x04, 0x2f
        /*019a*/ 	.short	(.L_100 - .L_99)
	.align		4
.L_99:
        /*019c*/ 	.word	index@(_ZN7cutlass13device_kernelIN5flash11enable_sm90INS1_16FlashAttnFwdSm90INS1_25CollectiveMainloopFwdSm90ILi2EN4cute5tupleIJNS5_1CILi1EEES8_S8_EEENS6_IJNS7_ILi128EEENS7_ILi96EEENS7_ILi64EEEEEELi256ENS_6half_tEfNS_4arch4Sm90ELb0ELb0ELb0ELb1ELb1ELb0ELb0ELb1ELb0ELb1ELb0ELb0EEENS1_21CollectiveEpilogueFwdINS6_IJSA_NS7_ILi256EEESB_EEES9_SE_SG_Li256ELb1ELb1ELb0ELb0EEENS1_36VarlenDynamicPersistentTileSchedulerILi128ELi96ELi256ELi128ELb0ELb1ELb1ELb0ELb1ELb1EEEEEEEEEvNT_6ParamsE)
        /*01a0*/ 	.word	0x000000a8


	//----- nvinfo : EIATTR_FRAME_SIZE
	.align		4
.L_100:
        /*01a4*/ 	.byte	0x04, 0x11
        /*01a6*/ 	.short	(.L_102 - .L_101)
	.align		4
.L_101:
        /*01a8*/ 	.word	index@(_ZN7cutlass13device_kernelIN5flash11enable_sm90INS1_16FlashAttnFwdSm90INS1_25CollectiveMainloopFwdSm90ILi2EN4cute5tupleIJNS5_1CILi1EEES8_S8_EEENS6_IJNS7_ILi128EEENS7_ILi96EEENS7_ILi64EEEEEELi256ENS_6half_tEfNS_4arch4Sm90ELb0ELb0ELb0ELb1ELb1ELb0ELb0ELb1ELb0ELb1ELb0ELb0EEENS1_21CollectiveEpilogueFwdINS6_IJSA_NS7_ILi256EEESB_EEES9_SE_SG_Li256ELb1ELb1ELb0ELb0EEENS1_36VarlenDynamicPersistentTileSchedulerILi128ELi96ELi256ELi128ELb0ELb1ELb1ELb0ELb1ELb1EEEEEEEEEvNT_6ParamsE)
        /*01ac*/ 	.word	0x00000030


	//----- nvinfo : EIATTR_REGCOUNT
	.align		4
.L_102:
        /*01b0*/ 	.byte	0x04, 0x2f
        /*01b2*/ 	.short	(.L_104 - .L_103)
	.align		4
.L_103:
        /*01b4*/ 	.word	index@(_ZN7cutlass13device_kernelIN5flash11enable_sm90INS1_16FlashAttnFwdSm90INS1_25CollectiveMainloopFwdSm90ILi2EN4cute5tupleIJNS5_1CILi1EEES8_S8_EEENS6_IJNS7_ILi128EEENS7_ILi96EEENS7_ILi64EEEEEELi256ENS_6half_tEfNS_4arch4Sm90ELb0ELb0ELb0ELb0ELb1ELb0ELb1ELb1ELb0ELb1ELb0ELb0EEENS1_21CollectiveEpilogueFwdINS6_IJSA_NS7_ILi256EEESB_EEES9_SE_SG_Li256ELb0ELb1ELb0ELb0EEENS1_29StaticPersistentTileSchedulerILb0EEEEEEEEEvNT_6ParamsE)
        /*01b8*/ 	.word	0x000000a8


	//----- nvinfo : EIATTR_FRAME_SIZE
	.align		4
.L_104:
        /*01bc*/ 	.byte	0x04, 0x11
        /*01be*/ 	.short	(.L_106 - .L_105)
	.align		4
.L_105:
        /*01c0*/ 	.word	index@(_ZN7cutlass13device_kernelIN5flash11enable_sm90INS1_16FlashAttnFwdSm90INS1_25CollectiveMainloopFwdSm90ILi2EN4cute5tupleIJNS5_1CILi1EEES8_S8_EEENS6_IJNS7_ILi128EEENS7_ILi96EEENS7_ILi64EEEEEELi256ENS_6half_tEfNS_4arch4Sm90ELb0ELb0ELb0ELb0ELb1ELb0ELb1ELb1ELb0ELb1ELb0ELb0EEENS1_21CollectiveEpilogueFwdINS6_IJSA_NS7_ILi256EEESB_EEES9_SE_SG_Li256ELb0ELb1ELb0ELb0EEENS1_29StaticPersistentTileSchedulerILb0EEEEEEEEEvNT_6ParamsE)
        /*01c4*/ 	.word	0x00000020


	//----- nvinfo : EIATTR_REGCOUNT
	.align		4
.L_106:
        /*01c8*/ 	.byte	0x04, 0x2f
        /*01ca*/ 	.short	(.L_108 - .L_107)
	.align		4
.L_107:
        /*01cc*/ 	.word	index@(_ZN7cutlass13device_kernelIN5flash11enable_sm90INS1_16FlashAttnFwdSm90INS1_25CollectiveMainloopFwdSm90ILi2EN4cute5tupleIJNS5_1CILi1EEES8_S8_EEENS6_IJNS7_ILi128EEENS7_ILi96EEENS7_ILi64EEEEEELi256ENS_6half_tEfNS_4arch4Sm90ELb0ELb0ELb0ELb0ELb1ELb0ELb0ELb1ELb0ELb1ELb0ELb0EEENS1_21CollectiveEpilogueFwdINS6_IJSA_NS7_ILi256EEESB_EEES9_SE_SG_Li256ELb0ELb1ELb0ELb0EEENS1_29StaticPersistentTileSchedulerILb0EEEEEEEEEvNT_6ParamsE)
        /*01d0*/ 	.word	0x000000a8


	//----- nvinfo : EIATTR_FRAME_SIZE
	.align		4
.L_108:
        /*01d4*/ 	.byte	0x04, 0x11
        /*01d6*/ 	.short	(.L_110 - .L_109)
	.align		4
.L_109:
        /*01d8*/ 	.word	index@(_ZN7cutlass13device_kernelIN5flash11enable_sm90INS1_16FlashAttnFwdSm90INS1_25CollectiveMainloopFwdSm90ILi2EN4cute5tupleIJNS5_1CILi1EEES8_S8_EEENS6_IJNS7_ILi128EEENS7_ILi96EEENS7_ILi64EEEEEELi256ENS_6half_tEfNS_4arch4Sm90ELb0ELb0ELb0ELb0ELb1ELb0ELb0ELb1ELb0ELb1ELb0ELb0EEENS1_21CollectiveEpilogueFwdINS6_IJSA_NS7_ILi256EEESB_EEES9_SE_SG_Li256ELb0ELb1ELb0ELb0EEENS1_29StaticPersistentTileSchedulerILb0EEEEEEEEEvNT_6ParamsE)
        /*01dc*/ 	.word	0x00000020


	//----- nvinfo : EIATTR_REGCOUNT
	.align		4
.L_110:
        /*01e0*/ 	.byte	0x04, 0x2f
        /*01e2*/ 	.short	(.L_112 - .L_111)
	.align		4
.L_111:
        /*01e4*/ 	.word	index@(_ZN7cutlass13device_kernelIN5flash11enable_sm90INS1_16FlashAttnFwdSm90INS1_25CollectiveMainloopFwdSm90ILi2EN4cute5tupleIJNS5_1CILi1EEES8_S8_EEENS6_IJNS7_ILi64EEESA_SA_EEELi512ENS_6half_tEfNS_4arch4Sm90ELb1ELb0ELb0ELb1ELb1ELb1ELb1ELb0ELb0ELb1ELb0ELb0EEENS1_21CollectiveEpilogueFwdINS6_IJSA_NS7_ILi512EEESA_EEES9_SC_SE_Li256ELb1ELb1ELb0ELb0EEENS1_36VarlenDynamicPersistentTileSchedulerILi64ELi64ELi256ELi128ELb0ELb1ELb1ELb1ELb1ELb1EEEEEEEEEvNT_6ParamsE)
        /*01e8*/ 	.word	0x000000a8


	//----- nvinfo : EIATTR_FRAME_SIZE
	.align		4
.L_112:
        /*01ec*/ 	.byte	0x04, 0x11
        /*01ee*/ 	.short	(.L_114 - .L_113)
	.align		4
.L_113:
        /*01f0*/ 	.word	index@(_ZN7cutlass13device_kernelIN5flash11enable_sm90INS1_16FlashAttnFwdSm90INS1_25CollectiveMainloopFwdSm90ILi2EN4cute5tupleIJNS5_1CILi1EEES8_S8_EEENS6_IJNS7_ILi64EEESA_SA_EEELi512ENS_6half_tEfNS_4arch4Sm90ELb1ELb0ELb0ELb1ELb1ELb1ELb1ELb0ELb0ELb1ELb0ELb0EEENS1_21CollectiveEpilogueFwdINS6_IJSA_NS7_ILi512EEESA_EEES9_SC_SE_Li256ELb1ELb1ELb0ELb0EEENS1_36VarlenDynamicPersistentTileSchedulerILi64ELi64ELi256ELi128ELb0ELb1ELb1ELb1ELb1ELb1EEEEEEEEEvNT_6ParamsE)
        /*01f4*/ 	.word	0x00000078


	//----- nvinfo : EIATTR_REGCOUNT
	.align		4
.L_114:
        /*01f8*/ 	.byte	0x04, 0x2f
        /*01fa*/ 	.short	(.L_116 - .L_115)
	.align		4
.L_115:
        /*01fc*/ 	.word	index@(_ZN7cutlass13device_kernelIN5flash11enable_sm90INS1_16FlashAttnFwdSm90INS1_25CollectiveMainloopFwdSm90ILi2EN4cute5tupleIJNS5_1CILi1EEES8_S8_EEENS6_IJNS7_ILi64EEESA_SA_EEELi512ENS_6half_tEfNS_4arch4Sm90ELb1ELb0ELb0ELb1ELb1ELb0ELb1ELb0ELb0ELb1ELb0ELb0EEENS1_21CollectiveEpilogueFwdINS6_IJSA_NS7_ILi512EEESA_EEES9_SC_SE_Li256ELb1ELb1ELb0ELb0EEENS1_36VarlenDynamicPersistentTileSchedulerILi64ELi64ELi256ELi128ELb0ELb1ELb1ELb1ELb1ELb1EEEEEEEEEvNT_6ParamsE)
        /*0200*/ 	.word	0x000000a8


	//----- nvinfo : EIATTR_FRAME_SIZE
	.align		4
.L_116:
        /*0204*/ 	.byte	0x04, 0x11
        /*0206*/ 	.short	(.L_118 - .L_117)
	.align		4
.L_117:
        /*0208*/ 	.word	index@(_ZN7cutlass13device_kernelIN5flash11enable_sm90INS1_16FlashAttnFwdSm90INS1_25CollectiveMainloopFwdSm90ILi2EN4cute5tupleIJNS5_1CILi1EEES8_S8_EEENS6_IJNS7_ILi64EEESA_SA_EEELi512ENS_6half_tEfNS_4arch4Sm90ELb1ELb0ELb0ELb1ELb1ELb0ELb1ELb0ELb0ELb1ELb0ELb0EEENS1_21CollectiveEpilogueFwdINS6_IJSA_NS7_ILi512EEESA_EEES9_SC_SE_Li256ELb1ELb1ELb0ELb0EEENS1_36VarlenDynamicPersistentTileSchedulerILi64ELi64ELi256ELi128ELb0ELb1ELb1ELb1ELb1ELb1EEEEEEEEEvNT_6ParamsE)
        /*020c*/ 	.word	0x00000028


	//----- nvinfo : EIATTR_REGCOUNT
	.align		4
.L_118:
        /*0210*/ 	.byte	0x04, 0x2f
        /*0212*/ 	.short	(.L_120 - .L_119)
	.align		4
.L_119:
        /*0214*/ 	.word	index@(_ZN7cutlass13device_kernelIN5flash11enable_sm90INS1_16FlashAttnFwdSm90INS1_25CollectiveMainloopFwdSm90ILi2EN4cute5tupleIJNS5_1CILi1EEES8_S8_EEENS6_IJNS7_ILi64EEESA_SA_EEELi512ENS_6half_tEfNS_4arch4Sm90ELb1ELb0ELb0ELb1ELb1ELb1ELb0ELb0ELb0ELb1ELb0ELb0EEENS1_21CollectiveEpilogueFwdINS6_IJSA_NS7_ILi512EEESA_EEES9_SC_SE_Li256ELb1ELb1ELb0ELb0EEENS1_36VarlenDynamicPersistentTileSchedulerILi64ELi64ELi256ELi128ELb0ELb1ELb1ELb1ELb1ELb1EEEEEEEEEvNT_6ParamsE)
        /*0218*/ 	.word	0x000000a8


	//----- nvinfo : EIATTR_FRAME_SIZE
	.align		4
.L_120:
        /*021c*/ 	.byte	0x04, 0x11
        /*021e*/ 	.short	(.L_122 - .L_121)
	.align		4
.L_121:
        /*0220*/ 	.word	index@(_ZN7cutlass13device_kernelIN5flash11enable_sm90INS1_16FlashAttnFwdSm90INS1_25CollectiveMainloopFwdSm90ILi2EN4cute5tupleIJNS5_1CILi1EEES8_S8_EEENS6_IJNS7_ILi64EEESA_SA_EEELi512ENS_6half_tEfNS_4arch4Sm90ELb1ELb0ELb0ELb1ELb1ELb1ELb0ELb0ELb0ELb1ELb0ELb0EEENS1_21CollectiveEpilogueFwdINS6_IJSA_NS7_ILi512EEESA_EEES9_SC_SE_Li256ELb1ELb1ELb0ELb0EEENS1_36VarlenDynamicPersistentTileSchedulerILi64ELi64ELi256ELi128ELb0ELb1ELb1ELb1ELb1ELb1EEEEEEEEEvNT_6ParamsE)
        /*0224*/ 	.word	0x00000060


	//----- nvinfo : EIATTR_REGCOUNT
	.align		4
.L_122:
        /*0228*/ 	.byte	0x04, 0x2f
        /*022a*/ 	.short	(.L_124 - .L_123)
	.align		4
.L_123:
        /*022c*/ 	.word	index@(_ZN7cutlass13device_kernelIN5flash11enable_sm90INS1_16FlashAttnFwdSm90INS1_25CollectiveMainloopFwdSm90ILi2EN4cute5tupleIJNS5_1CILi1EEES8_S8_EEENS6_IJNS7_ILi64EEESA_SA_EEELi512ENS_6half_tEfNS_4arch4Sm90ELb1ELb0ELb0ELb1ELb1ELb0ELb0ELb0ELb0ELb1ELb0ELb0EEENS1_21CollectiveEpilogueFwdINS6_IJSA_NS7_ILi512EEESA_EEES9_SC_SE_Li256ELb1ELb1ELb0ELb0EEENS1_36VarlenDynamicPersistentTileSchedulerILi64ELi64ELi256ELi128ELb0ELb1ELb1ELb1ELb1ELb1EEEEEEEEEvNT_6ParamsE)
        /*0230*/ 	.word	0x000000a8


	//----- nvinfo : EIATTR_FRAME_SIZE
	.align		4
.L_124:
        /*0234*/ 	.byte	0x04, 0x11
        /*0236*/ 	.short	(.L_126 - .L_125)
	.align		4
.L_125:
        /*0238*/ 	.word	index@(_ZN7cutlass13device_kernelIN5flash11enable_sm90INS1_16FlashAttnFwdSm90INS1_25CollectiveMainloopFwdSm90ILi2EN4cute5tupleIJNS5_1CILi1EEES8_S8_EEENS6_IJNS7_ILi64EEESA_SA_EEELi512ENS_6half_tEfNS_4arch4Sm90ELb1ELb0ELb0ELb1ELb1ELb0ELb0ELb0ELb0ELb1ELb0ELb0EEENS1_21CollectiveEpilogueFwdINS6_IJSA_NS7_ILi512EEESA_EEES9_SC_SE_Li256ELb1ELb1ELb0ELb0EEENS1_36VarlenDynamicPersistentTileSchedulerILi64ELi64ELi256ELi128ELb0ELb1ELb1ELb1ELb1ELb1EEEEEEEEEvNT_6ParamsE)
        /*023c*/ 	.word	0x00000030


	//----- nvinfo : EIATTR_REGCOUNT
	.align		4
.L_126:
        /*0240*/ 	.byte	0x04, 0x2f
        /*0242*/ 	.short	(.L_128 - .L_127)
	.align		4
.L_127:
        /*0244*/ 	.word	index@(_ZN7cutlass13device_kernelIN5flash11enable_sm90INS1_16FlashAttnFwdSm90INS1_25CollectiveMainloopFwdSm90ILi2EN4cute5tupleIJNS5_1CILi1EEES8_S8_EEENS6_IJNS7_ILi64EEESA_SA_EEELi512ENS_6half_tEfNS_4arch4Sm90ELb1ELb0ELb0ELb0ELb1ELb0ELb1ELb0ELb0ELb1ELb0ELb0EEENS1_21CollectiveEpilogueFwdINS6_IJSA_NS7_ILi512EEESA_EEES9_SC_SE_Li256ELb0ELb1ELb0ELb0EEENS1_30DynamicPersistentTileSchedulerILi256ELi128ELb0ELb1ELb1EEEEEEEEEvNT_6ParamsE)
        /*0248*/ 	.word	0x000000a8


	//----- nvinfo : EIATTR_FRAME_SIZE
	.align		4
.L_128:
        /*024c*/ 	.byte	0x04, 0x11
        /*024e*/ 	.short	(.L_130 - .L_129)
	.align		4
.L_129:
        /*0250*/ 	.word	index@(_ZN7cutlass13device_kernelIN5flash11enable_sm90INS1_16FlashAttnFwdSm90INS1_25CollectiveMainloopFwdSm90ILi2EN4cute5tupleIJNS5_1CILi1EEES8_S8_EEENS6_IJNS7_ILi64EEESA_SA_EEELi512ENS_6half_tEfNS_4arch4Sm90ELb1ELb0ELb0ELb0ELb1ELb0ELb1ELb0ELb0ELb1ELb0ELb0EEENS1_21CollectiveEpilogueFwdINS6_IJSA_NS7_ILi512EEESA_EEES9_SC_SE_Li256ELb0ELb1ELb0ELb0EEENS1_30DynamicPersistentTileSchedulerILi256ELi128ELb0ELb1ELb1EEEEEEEEEvNT_6ParamsE)
        /*0254*/ 	.word	0x00000018


	//----- nvinfo : EIATTR_REGCOUNT
	.align		4
.L_130:
        /*0258*/ 	.byte	0x04, 0x2f
        /*025a*/ 	.short	(.L_132 - .L_131)
	.align		4
.L_131:
        /*025c*/ 	.word	index@(_ZN7cutlass13device_kernelIN5flash11enable_sm90INS1_16FlashAttnFwdSm90INS1_25CollectiveMainloopFwdSm90ILi2EN4cute5tupleIJNS5_1CILi1EEES8_S8_EEENS6_IJNS7_ILi64EEESA_SA_EEELi512ENS_6half_tEfNS_4arch4Sm90ELb1ELb0ELb0ELb0ELb1ELb0ELb0ELb0ELb0ELb1ELb0ELb0EEENS1_21CollectiveEpilogueFwdINS6_IJSA_NS7_ILi512EEESA_EEES9_SC_SE_Li256ELb0ELb1ELb0ELb0EEENS1_30DynamicPersistentTileSchedulerILi256ELi128ELb0ELb1ELb1EEEEEEEEEvNT_6ParamsE)
        /*0260*/ 	.word	0x000000a8


	//----- nvinfo : EIATTR_FRAME_SIZE
	.align		4
.L_132:
        /*0264*/ 	.byte	0x04, 0x11
        /*0266*/ 	.short	(.L_134 - .L_133)
	.align		4
.L_133:
        /*0268*/ 	.word	index@(_ZN7cutlass13device_kernelIN5flash11enable_sm90INS1_16FlashAttnFwdSm90INS1_25CollectiveMainloopFwdSm90ILi2EN4cute5tupleIJNS5_1CILi1EEES8_S8_EEENS6_IJNS7_ILi64EEESA_SA_EEELi512ENS_6half_tEfNS_4arch4Sm90ELb1ELb0ELb0ELb0ELb1ELb0ELb0ELb0ELb0ELb1ELb0ELb0EEENS1_21CollectiveEpilogueFwdINS6_IJSA_NS7_ILi512EEESA_EEES9_SC_SE_Li256ELb0ELb1ELb0ELb0EEENS1_30DynamicPersistentTileSchedulerILi256ELi128ELb0ELb1ELb1EEEEEEEEEvNT_6ParamsE)
        /*026c*/ 	.word	0x00000010


	//----- nvinfo : EIATTR_REGCOUNT
	.align		4
.L_134:
        /*0270*/ 	.byte	0x04, 0x2f
        /*0272*/ 	.short	(.L_136 - .L_135)
	.align		4
.L_135:
        /*0274*/ 	.word	index@(_ZN7cutlass13device_kernelIN5flash11enable_sm90INS1_16FlashAttnFwdSm90INS1_25CollectiveMainloopFwdSm90ILi2EN4cute5tupleIJNS5_1CILi1EEES8_S8_EEENS6_IJNS7_ILi64EEESA_SA_EEELi512ENS_6half_tEfNS_4arch4Sm90ELb0ELb1ELb0ELb1ELb1ELb1ELb1ELb0ELb0ELb1ELb0ELb0EEENS1_21CollectiveEpilogueFwdINS6_IJSA_NS7_ILi512EEESA_EEES9_SC_SE_Li256ELb1ELb1ELb0ELb0EEENS1_36VarlenDynamicPersistentTileSchedulerILi64ELi64ELi256ELi128ELb0ELb1ELb1ELb1ELb0ELb1EEEEEEEEEvNT_6ParamsE)
        /*0278*/ 	.word	0x000000a8


	//----- nvinfo : EIATTR_FRAME_SIZE
	.align		4
.L_136:
        /*027c*/ 	.byte	0x04, 0x11
        /*027e*/ 	.short	(.L_138 - .L_137)
	.align		4
.L_137:
        /*0280*/ 	.word	index@($_ZN7cutlass13device_kernelIN5flash11enable_sm90INS1_16FlashAttnFwdSm90INS1_25CollectiveMainloopFwdSm90ILi2EN4cute5tupleIJNS5_1CILi1EEES8_S8_EEENS6_IJNS7_ILi64EEESA_SA_EEELi512ENS_6half_tEfNS_4arch4Sm90ELb0ELb1ELb0ELb1ELb1ELb1ELb1ELb0ELb0ELb1ELb0ELb0EEENS1_21CollectiveEpilogueFwdINS6_IJSA_NS7_ILi512EEESA_EEES9_SC_SE_Li256ELb1ELb1ELb0ELb0EEENS1_36VarlenDynamicPersistentTileSchedulerILi64ELi64ELi256ELi128ELb0ELb1ELb1ELb1ELb0ELb1EEEEEEEEEvNT_6ParamsE$_ZZN5flash25CollectiveMainloopFwdSm90ILi2EN4cute5tupleIJNS1_1CILi1EEES4_S4_EEENS2_IJNS3_ILi64EEES6_S6_EEELi512EN7cutlass6half_tEfNS8_4arch4Sm90ELb0ELb1ELb0ELb1ELb1ELb1ELb1ELb0ELb0ELb1ELb0ELb0EE3mmaINS_16FlashAttnFwdSm90ISC_NS_21CollectiveEpilogueFwdINS2_IJS6_NS3_ILi512EEES6_EEES5_S9_SB_Li256ELb1ELb1ELb0ELb0EEENS_36VarlenDynamicPersistentTileSchedulerILi64ELi64ELi256ELi128ELb0ELb1ELb1ELb1ELb0ELb1EEEE13SharedStorageENS1_6TensorINS1_11ArrayEngineIfLm128EEENS1_6LayoutINS2_IJNS2_IJNS3_ILi2EEESR_NS3_ILi32EEEEEES4_S4_EEENS2_IJNS2_IJS4_SR_NS3_ILi4EEEEEENS3_ILi0EEESX_EEEEEEENS_7SoftmaxILi2ELi0EEEEEbRKNSC_6ParamsENS8_13PipelineAsyncILi2EEES17_RNS8_13PipelineStateILj2EEERT0_RT1_iRiRKNS_16SeqlenInfoQKNewKILb1ELb1EEENS2_IJiiiiEEERT_ENKUliT_T0_T1_E_clIZSD_ISM_S10_S12_EbS15_S17_S17_S1A_S1C_S1E_iS1F_S1J_S1K_S1M_EUlRS1N_iE0_NS3_ILb1EEES1U_EEDaiS1N_S1O_S1P_)
        /*0284*/ 	.word	0x00000460


	//----- nvinfo : EIATTR_FRAME_SIZE
	.align		4
.L_138:
        /*0288*/ 	.byte	0x04, 0x11
        /*028a*/ 	.short	(.L_140 - .L_139)
	.align		4
.L_139:
        /*028c*/ 	.word	index@(_ZN7cutlass13device_kernelIN5flash11enable_sm90INS1_16FlashAttnFwdSm90INS1_25CollectiveMainloopFwdSm90ILi2EN4cute5tupleIJNS5_1CILi1EEES8_S8_EEENS6_IJNS7_ILi64EEESA_SA_EEELi512ENS_6half_tEfNS_4arch4Sm90ELb0ELb1ELb0ELb1ELb1ELb1ELb1ELb0ELb0ELb1ELb0ELb0EEENS1_21CollectiveEpilogueFwdINS6_IJSA_NS7_ILi512EEESA_EEES9_SC_SE_Li256ELb1ELb1ELb0ELb0EEENS1_36VarlenDynamicPersistentTileSchedulerILi64ELi64ELi256ELi128ELb0ELb1ELb1ELb1ELb0ELb1EEEEEEEEEvNT_6ParamsE)
        /*0290*/ 	.word	0x00000460


	//----- nvinfo : EIATTR_REGCOUNT
	.align		4
.L_140:
        /*0294*/ 	.byte	0x04, 0x2f
        /*0296*/ 	.short	(.L_142 - .L_141)
	.align		4
.L_141:
        /*0298*/ 	.word	index@(_ZN7cutlass13device_kernelIN5flash11enable_sm90INS1_16FlashAttnFwdSm90INS1_25CollectiveMainloopFwdSm90ILi2EN4cute5tupleIJNS5_1CILi1EEES8_S8_EEENS6_IJNS7_ILi64EEESA_SA_EEELi512ENS_6half_tEfNS_4arch4Sm90ELb0ELb1ELb0ELb1ELb1ELb0ELb1ELb0ELb0ELb1ELb0ELb0EEENS1_21CollectiveEpilogueFwdINS6_IJSA_NS7_ILi512EEESA_EEES9_SC_SE_Li256ELb1ELb1ELb0ELb0EEENS1_36VarlenDynamicPersistentTileSchedulerILi64ELi64ELi256ELi128ELb0ELb1ELb1ELb1ELb0ELb1EEEEEEEEEvNT_6ParamsE)
        /*029c*/ 	.word	0x000000a8


	//----- nvinfo : EIATTR_FRAME_SIZE
	.align		4
.L_142:
        /*02a0*/ 	.byte	0x04, 0x11
        /*02a2*/ 	.short	(.L_144 - .L_143)
	.align		4
.L_143:
        /*02a4*/ 	.word	index@($_ZN7cutlass13device_kernelIN5flash11enable_sm90INS1_16FlashAttnFwdSm90INS1_25CollectiveMainloopFwdSm90ILi2EN4cute5tupleIJNS5_1CILi1EEES8_S8_EEENS6_IJNS7_ILi64EEESA_SA_EEELi512ENS_6half_tEfNS_4arch4Sm90ELb0ELb1ELb0ELb1ELb1ELb0ELb1ELb0ELb0ELb1ELb0ELb0EEENS1_21CollectiveEpilogueFwdINS6_IJSA_NS7_ILi512EEESA_EEES9_SC_SE_Li256ELb1ELb1ELb0ELb0EEENS1_36VarlenDynamicPersistentTileSchedulerILi64ELi64ELi256ELi128ELb0ELb1ELb1ELb1ELb0ELb1EEEEEEEEEvNT_6ParamsE$_ZZN5flash25CollectiveMainloopFwdSm90ILi2EN4cute5tupleIJNS1_1CILi1EEES4_S4_EEENS2_IJNS3_ILi64EEES6_S6_EEELi512EN7cutlass6half_tEfNS8_4arch4Sm90ELb0ELb1ELb0ELb1ELb1ELb0ELb1ELb0ELb0ELb1ELb0ELb0EE3mmaINS_16FlashAttnFwdSm90ISC_NS_21CollectiveEpilogueFwdINS2_IJS6_NS3_ILi512EEES6_EEES5_S9_SB_Li256ELb1ELb1ELb0ELb0EEENS_36VarlenDynamicPersistentTileSchedulerILi64ELi64ELi256ELi128ELb0ELb1ELb1ELb1ELb0ELb1EEEE13SharedStorageENS1_6TensorINS1_11ArrayEngineIfLm128EEENS1_6LayoutINS2_IJNS2_IJNS3_ILi2EEESR_NS3_ILi32EEEEEES4_S4_EEENS2_IJNS2_IJS4_SR_NS3_ILi4EEEEEENS3_ILi0EEESX_EEEEEEENS_7SoftmaxILi2ELi0EEEEEbRKNSC_6ParamsENS8_13PipelineAsyncILi2EEES17_RNS8_13PipelineStateILj2EEERT0_RT1_iRiRKNS_16SeqlenInfoQKNewKILb1ELb0EEENS2_IJiiiiEEERT_ENKUliT_T0_T1_E_clIZSD_ISM_S10_S12_EbS15_S17_S17_S1A_S1C_S1E_iS1F_S1J_S1K_S1M_EUlRS1N_iE1_NS3_ILb0EEENS3_ILb1EEEEEDaiS1N_S1O_S1P_)
        /*02a8*/ 	.word	0x00000440


	//----- nvinfo : EIATTR_FRAME_SIZE
	.align		4
.L_144:
        /*02ac*/ 	.byte	0x04, 0x11
        /*02ae*/ 	.short	(.L_146 - .L_145)
	.align		4
.L_145:
        /*02b0*/ 	.word	index@(_ZN7cutlass13device_kernelIN5flash11enable_sm90INS1_16FlashAttnFwdSm90INS1_25CollectiveMainloopFwdSm90ILi2EN4cute5tupleIJNS5_1CILi1EEES8_S8_EEENS6_IJNS7_ILi64EEESA_SA_EEELi512ENS_6half_tEfNS_4arch4Sm90ELb0ELb1ELb0ELb1ELb1ELb0ELb1ELb0ELb0ELb1ELb0ELb0EEENS1_21CollectiveEpilogueFwdINS6_IJSA_NS7_ILi512EEESA_EEES9_SC_SE_Li256ELb1ELb1ELb0ELb0EEENS1_36VarlenDynamicPersistentTileSchedulerILi64ELi64ELi256ELi128ELb0ELb1ELb1ELb1ELb0ELb1EEEEEEEEEvNT_6ParamsE)
        /*02b4*/ 	.word	0x00000440


	//----- nvinfo : EIATTR_REGCOUNT
	.align		4
.L_146:
        /*02b8*/ 	.byte	0x04, 0x2f
        /*02ba*/ 	.short	(.L_148 - .L_147)
	.align		4
.L_147:
        /*02bc*/ 	.word	index@(_ZN7cutlass13device_kernelIN5flash11enable_sm90INS1_16FlashAttnFwdSm90INS1_25CollectiveMainloopFwdSm90ILi2EN4cute5tupleIJNS5_1CILi1EEES8_S8_EEENS6_IJNS7_ILi64EEESA_SA_EEELi512ENS_6half_tEfNS_4arch4Sm90ELb0ELb1ELb0ELb1ELb1ELb1ELb0ELb0ELb0ELb1ELb0ELb0EEENS1_21CollectiveEpilogueFwdINS6_IJSA_NS7_ILi512EEESA_EEES9_SC_SE_Li256ELb1ELb1ELb0ELb0EEENS1_36VarlenDynamicPersistentTileSchedulerILi64ELi64ELi256ELi128ELb0ELb1ELb1ELb1ELb0ELb1EEEEEEEEEvNT_6ParamsE)
        /*02c0*/ 	.word	0x000000a8


	//----- nvinfo : EIATTR_FRAME_SIZE
	.align		4
.L_148:
        /*02c4*/ 	.byte	0x04, 0x11
        /*02c6*/ 	.short	(.L_150 - .L_149)
	.align		4
.L_149:
        /*02c8*/ 	.word	index@(_ZN7cutlass13device_kernelIN5flash11enable_sm90INS1_16FlashAttnFwdSm90INS1_25CollectiveMainloopFwdSm90ILi2EN4cute5tupleIJNS5_1CILi1EEES8_S8_EEENS6_IJNS7_ILi64EEESA_SA_EEELi512ENS_6half_tEfNS_4arch4Sm90ELb0ELb1ELb0ELb1ELb1ELb1ELb0ELb0ELb0ELb1ELb0ELb0EEENS1_21CollectiveEpilogueFwdINS6_IJSA_NS7_ILi512EEESA_EEES9_SC_SE_Li256ELb1ELb1ELb0ELb0EEENS1_36VarlenDynamicPersistentTileSchedulerILi64ELi64ELi256ELi128ELb0ELb1ELb1ELb1ELb0ELb1EEEEEEEEEvNT_6ParamsE)
        /*02cc*/ 	.word	0x00000068


	//----- nvinfo : EIATTR_REGCOUNT
	.align		4
.L_150:
        /*02d0*/ 	.byte	0x04, 0x2f
        /*02d2*/ 	.short	(.L_152 - .L_151)
	.align		4
.L_151:
        /*02d4*/ 	.word	index@(_ZN7cutlass13device_kernelIN5flash11enable_sm90INS1_16FlashAttnFwdSm90INS1_25CollectiveMainloopFwdSm90ILi2EN4cute5tupleIJNS5_1CILi1EEES8_S8_EEENS6_IJNS7_ILi64EEESA_SA_EEELi512ENS_6half_tEfNS_4arch4Sm90ELb0ELb1ELb0ELb1ELb1ELb0ELb0ELb0ELb0ELb1ELb0ELb0EEENS1_21CollectiveEpilogueFwdINS6_IJSA_NS7_ILi512EEESA_EEES9_SC_SE_Li256ELb1ELb1ELb0ELb0EEENS1_36VarlenDynamicPersistentTileSchedulerILi64ELi64ELi256ELi128ELb0ELb1ELb1ELb1ELb0ELb1EEEEEEEEEvNT_6ParamsE)
        /*02d8*/ 	.word	0x000000a8


	//----- nvinfo : EIATTR_FRAME_SIZE
	.align		4
.L_152:
        /*02dc*/ 	.byte	0x04, 0x11
        /*02de*/ 	.short	(.L_154 - .L_153)
	.align		4
.L_153:
        /*02e0*/ 	.word	index@(_ZN7cutlass13device_kernelIN5flash11enable_sm90INS1_16FlashAttnFwdSm90INS1_25CollectiveMainloopFwdSm90ILi2EN4cute5tupleIJNS5_1CILi1EEES8_S8_EEENS6_IJNS7_ILi64EEESA_SA_EEELi512ENS_6half_tEfNS_4arch4Sm90ELb0ELb1ELb0ELb1ELb1ELb0ELb0ELb0ELb0ELb1ELb0ELb0EEENS1_21CollectiveEpilogueFwdINS6_IJSA_NS7_ILi512EEESA_EEES9_SC_SE_Li256ELb1ELb1ELb0ELb0EEENS1_36VarlenDynamicPersistentTileSchedulerILi64ELi64ELi256ELi128ELb0ELb1ELb1ELb1ELb0ELb1EEEEEEEEEvNT_6ParamsE)
        /*02e4*/ 	.word	0x00000020


	//----- nvinfo : EIATTR_REGCOUNT
	.align		4
.L_154:
        /*02e8*/ 	.byte	0x04, 0x2f
        /*02ea*/ 	.short	(.L_156 - .L_155)
	.align		4
.L_155:
        /*02ec*/ 	.word	index@(_ZN7cutlass13device_kernelIN5flash11enable_sm90INS1_16FlashAttnFwdSm90INS1_25CollectiveMainloopFwdSm90ILi2EN4cute5tupleIJNS5_1CILi1EEES8_S8_EEENS6_IJNS7_ILi64EEESA_SA_EEELi512ENS_6half_tEfNS_4arch4Sm90ELb0ELb1ELb0ELb0ELb1ELb0ELb1ELb0ELb0ELb1ELb0ELb0EEENS1_21CollectiveEpilogueFwdINS6_IJSA_NS7_ILi512EEESA_EEES9_SC_SE_Li256ELb0ELb1ELb0ELb0EEENS1_30DynamicPersistentTileSchedulerILi256ELi128ELb0ELb1ELb1EEEEEEEEEvNT_6ParamsE)
        /*02f0*/ 	.word	0x000000a8


	//----- nvinfo : EIATTR_FRAME_SIZE
	.align		4
.L_156:
        /*02f4*/ 	.byte	0x04, 0x11
        /*02f6*/ 	.short	(.L_158 - .L_157)
	.align		4
.L_157:
        /*02f8*/ 	.word	index@($_ZN7cutlass13device_kernelIN5flash11enable_sm90INS1_16FlashAttnFwdSm90INS1_25CollectiveMainloopFwdSm90ILi2EN4cute5tupleIJNS5_1CILi1EEES8_S8_EEENS6_IJNS7_ILi64EEESA_SA_EEELi512ENS_6half_tEfNS_4arch4Sm90ELb0ELb1ELb0ELb0ELb1ELb0ELb1ELb0ELb0ELb1ELb0ELb0EEENS1_21CollectiveEpilogueFwdINS6_IJSA_NS7_ILi512EEESA_EEES9_SC_SE_Li256ELb0ELb1ELb0ELb0EEENS1_30DynamicPersistentTileSchedulerILi256ELi128ELb0ELb1ELb1EEEEEEEEEvNT_6ParamsE$_ZZN5flash25CollectiveMainloopFwdSm90ILi2EN4cute5tupleIJNS1_1CILi1EEES4_S4_EEENS2_IJNS3_ILi64EEES6_S6_EEELi512EN7cutlass6half_tEfNS8_4arch4Sm90ELb0ELb1ELb0ELb0ELb1ELb0ELb1ELb0ELb0ELb1ELb0ELb0EE3mmaINS_16FlashAttnFwdSm90ISC_NS_21CollectiveEpilogueFwdINS2_IJS6_NS3_ILi512EEES6_EEES5_S9_SB_Li256ELb0ELb1ELb0ELb0EEENS_30DynamicPersistentTileSchedulerILi256ELi128ELb0ELb1ELb1EEEE13SharedStorageENS1_6TensorINS1_11ArrayEngineIfLm128EEENS1_6LayoutINS2_IJNS2_IJNS3_ILi2EEESR_NS3_ILi32EEEEEES4_S4_EEENS2_IJNS2_IJS4_SR_NS3_ILi4EEEEEENS3_ILi0EEESX_EEEEEEENS_7SoftmaxILi2ELi0EEEEEbRKNSC_6ParamsENS8_13PipelineAsyncILi2EEES17_RNS8_13PipelineStateILj2EEERT0_RT1_iRiRKNS_16SeqlenInfoQKNewKILb0ELb0EEENS2_IJiiiiEEERT_ENKUliT_T0_T1_E_clIZSD_ISM_S10_S12_EbS15_S17_S17_S1A_S1C_S1E_iS1F_S1J_S1K_S1M_EUlRS1N_iE1_NS3_ILb0EEENS3_ILb1EEEEEDaiS1N_S1O_S1P_)
        /*02fc*/ 	.word	0x00000440


	//----- nvinfo : EIATTR_FRAME_SIZE
	.align		4
.L_158:
        /*0300*/ 	.byte	0x04, 0x11
        /*0302*/ 	.short	(.L_160 - .L_159)
	.align		4
.L_159:
        /*0304*/ 	.word	index@(_ZN7cutlass13device_kernelIN5flash11enable_sm90INS1_16FlashAttnFwdSm90INS1_25CollectiveMainloopFwdSm90ILi2EN4cute5tupleIJNS5_1CILi1EEES8_S8_EEENS6_IJNS7_ILi64EEESA_SA_EEELi512ENS_6half_tEfNS_4arch4Sm90ELb0ELb1ELb0ELb0ELb1ELb0ELb1ELb0ELb0ELb1ELb0ELb0EEENS1_21CollectiveEpilogueFwdINS6_IJSA_NS7_ILi512EEESA_EEES9_SC_SE_Li256ELb0ELb1ELb0ELb0EEENS1_30DynamicPersistentTileSchedulerILi256ELi128ELb0ELb1ELb1EEEEEEEEEvNT_6ParamsE)
        /*0308*/ 	.word	0x00000440


	//----- nvinfo : EIATTR_REGCOUNT
	.align		4
.L_160:
        /*030c*/ 	.byte	0x04, 0x2f
        /*030e*/ 	.short	(.L_162 - .L_161)
	.align		4
.L_161:
        /*0310*/ 	.word	index@(_ZN7cutlass13device_kernelIN5flash11enable_sm90INS1_16FlashAttnFwdSm90INS1_25CollectiveMainloopFwdSm90ILi2EN4cute5tupleIJNS5_1CILi1EEES8_S8_EEENS6_IJNS7_ILi64EEESA_SA_EEELi512ENS_6half_tEfNS_4arch4Sm90ELb0ELb1ELb0ELb0ELb1ELb0ELb0ELb0ELb0ELb1ELb0ELb0EEENS1_21CollectiveEpilogueFwdINS6_IJSA_NS7_ILi512EEESA_EEES9_SC_SE_Li256ELb0ELb1ELb0ELb0EEENS1_30DynamicPersistentTileSchedulerILi256ELi128ELb0ELb1ELb1EEEEEEEEEvNT_6ParamsE)
        /*0314*/ 	.word	0x000000a8


	//----- nvinfo : EIATTR_FRAME_SIZE
	.align		4
.L_162:
        /*0318*/ 	.byte	0x04, 0x11
        /*031a*/ 	.short	(.L_164 - .L_163)
	.align		4
.L_163:
        /*031c*/ 	.word	index@(_ZN7cutlass13device_kernelIN5flash11enable_sm90INS1_16FlashAttnFwdSm90INS1_25CollectiveMainloopFwdSm90ILi2EN4cute5tupleIJNS5_1CILi1EEES8_S8_EEENS6_IJNS7_ILi64EEESA_SA_EEELi512ENS_6half_tEfNS_4arch4Sm90ELb0ELb1ELb0ELb0ELb1ELb0ELb0ELb0ELb0ELb1ELb0ELb0EEENS1_21CollectiveEpilogueFwdINS6_IJSA_NS7_ILi512EEESA_EEES9_SC_SE_Li256ELb0ELb1ELb0ELb0EEENS1_30DynamicPersistentTileSchedulerILi256ELi128ELb0ELb1ELb1EEEEEEEEEvNT_6ParamsE)
        /*0320*/ 	.word	0x00000010


	//----- nvinfo : EIATTR_REGCOUNT
	.align		4
.L_164:
        /*0324*/ 	.byte	0x04, 0x2f
        /*0326*/ 	.short	(.L_166 - .L_165)
	.align		4
.L_165:
        /*0328*/ 	.word	index@(_ZN7cutlass13device_kernelIN5flash11enable_sm90INS1_16FlashAttnFwdSm90INS1_25CollectiveMainloopFwdSm90ILi2EN4cute5tupleIJNS5_1CILi1EEES8_S8_EEENS6_IJNS7_ILi64EEESA_SA_EEELi512ENS_6half_tEfNS_4arch4Sm90ELb0ELb0ELb0ELb1ELb1ELb1ELb1ELb0ELb0ELb1ELb0ELb0EEENS1_21CollectiveEpilogueFwdINS6_IJSA_NS7_ILi512EEESA_EEES9_SC_SE_Li256ELb1ELb1ELb0ELb0EEENS1_36VarlenDynamicPersistentTileSchedulerILi64ELi64ELi256ELi128ELb0ELb1ELb1ELb0ELb1ELb1EEEEEEEEEvNT_6ParamsE)
        /*032c*/ 	.word	0x000000a8


	//----- nvinfo : EIATTR_FRAME_SIZE
	.align		4
.L_166:
        /*0330*/ 	.byte	0x04, 0x11
        /*0332*/ 	.short	(.L_168 - .L_167)
	.align		4
.L_167:
        /*0334*/ 	.word	index@(_ZN7cutlass13device_kernelIN5flash11enable_sm90INS1_16FlashAttnFwdSm90INS1_25CollectiveMainloopFwdSm90ILi2EN4cute5tupleIJNS5_1CILi1EEES8_S8_EEENS6_IJNS7_ILi64EEESA_SA_EEELi512ENS_6half_tEfNS_4arch4Sm90ELb0ELb0ELb0ELb1ELb1ELb1ELb1ELb0ELb0ELb1ELb0ELb0EEENS1_21CollectiveEpilogueFwdINS6_IJSA_NS7_ILi512EEESA_EEES9_SC_SE_Li256ELb1ELb1ELb0ELb0EEENS1_36VarlenDynamicPersistentTileSchedulerILi64ELi64ELi256ELi128ELb0ELb1ELb1ELb0ELb1ELb1EEEEEEEEEvNT_6ParamsE)
        /*0338*/ 	.word	0x00000080


	//----- nvinfo : EIATTR_REGCOUNT
	.align		4
.L_168:
        /*033c*/ 	.byte	0x04, 0x2f
        /*033e*/ 	.short	(.L_170 - .L_169)
	.align		4
.L_169:
        /*0340*/ 	.word	index@(_ZN7cutlass13device_kernelIN5flash11enable_sm90INS1_16FlashAttnFwdSm90INS1_25CollectiveMainloopFwdSm90ILi2EN4cute5tupleIJNS5_1CILi1EEES8_S8_EEENS6_IJNS7_ILi64EEESA_SA_EEELi512ENS_6half_tEfNS_4arch4Sm90ELb0ELb0ELb0ELb1ELb1ELb0ELb1ELb0ELb0ELb1ELb0ELb0EEENS1_21CollectiveEpilogueFwdINS6_IJSA_NS7_ILi512EEESA_EEES9_SC_SE_Li256ELb1ELb1ELb0ELb0EEENS1_36VarlenDynamicPersistentTileSchedulerILi64ELi64ELi256ELi128ELb0ELb1ELb1ELb0ELb1ELb1EEEEEEEEEvNT_6ParamsE)
        /*0344*/ 	.word	0x000000a8


	//----- nvinfo : EIATTR_FRAME_SIZE
	.align		4
.L_170:
        /*0348*/ 	.byte	0x04, 0x11
        /*034a*/ 	.short	(.L_172 - .L_171)
	.align		4
.L_171:
        /*034c*/ 	.word	index@(_ZN7cutlass13device_kernelIN5flash11enable_sm90INS1_16FlashAttnFwdSm90INS1_25CollectiveMainloopFwdSm90ILi2EN4cute5tupleIJNS5_1CILi1EEES8_S8_EEENS6_IJNS7_ILi64EEESA_SA_EEELi512ENS_6half_tEfNS_4arch4Sm90ELb0ELb0ELb0ELb1ELb1ELb0ELb1ELb0ELb0ELb1ELb0ELb0EEENS1_21CollectiveEpilogueFwdINS6_IJSA_NS7_ILi512EEESA_EEES9_SC_SE_Li256ELb1ELb1ELb0ELb0EEENS1_36VarlenDynamicPersistentTileSchedulerILi64ELi64ELi256ELi128ELb0ELb1ELb1ELb0ELb1ELb1EEEEEEEEEvNT_6ParamsE)
        /*0350*/ 	.word	0x00000030


	//----- nvinfo : EIATTR_REGCOUNT
	.align		4
.L_172:
        /*0354*/ 	.byte	0x04, 0x2f
        /*0356*/ 	.short	(.L_174 - .L_173)
	.align		4
.L_173:
        /*0358*/ 	.word	index@(_ZN7cutlass13device_kernelIN5flash11enable_sm90INS1_16FlashAttnFwdSm90INS1_25CollectiveMainloopFwdSm90ILi2EN4cute5tupleIJNS5_1CILi1EEES8_S8_EEENS6_IJNS7_ILi64EEESA_SA_EEELi512ENS_6half_tEfNS_4arch4Sm90ELb0ELb0ELb0ELb1ELb1ELb1ELb0ELb0ELb0ELb1ELb0ELb0EEENS1_21CollectiveEpilogueFwdINS6_IJSA_NS7_ILi512EEESA_EEES9_SC_SE_Li256ELb1ELb1ELb0ELb0EEENS1_36VarlenDynamicPersistentTileSchedulerILi64ELi64ELi256ELi128ELb0ELb1ELb1ELb0ELb1ELb1EEEEEEEEEvNT_6ParamsE)
        /*035c*/ 	.word	0x000000a8


	//----- nvinfo : EIATTR_FRAME_SIZE
	.align		4
.L_174:
        /*0360*/ 	.byte	0x04, 0x11
        /*0362*/ 	.short	(.L_176 - .L_175)
	.align		4
.L_175:
        /*0364*/ 	.word	index@(_ZN7cutlass13device_kernelIN5flash11enable_sm90INS1_16FlashAttnFwdSm90INS1_25CollectiveMainloopFwdSm90ILi2EN4cute5tupleIJNS5_1CILi1EEES8_S8_EEENS6_IJNS7_ILi64EEESA_SA_EEELi512ENS_6half_tEfNS_4arch4Sm90ELb0ELb0ELb0ELb1ELb1ELb1ELb0ELb0ELb0ELb1ELb0ELb0EEENS1_21CollectiveEpilogueFwdINS6_IJSA_NS7_ILi512EEESA_EEES9_SC_SE_Li256ELb1ELb1ELb0ELb0EEENS1_36VarlenDynamicPersistentTileSchedulerILi64ELi64ELi256ELi128ELb0ELb1ELb1ELb0ELb1ELb1EEEEEEEEEvNT_6ParamsE)
        /*0368*/ 	.word	0x00000060


	//----- nvinfo : EIATTR_REGCOUNT
	.align		4
.L_176:
        /*036c*/ 	.byte	0x04, 0x2f
        /*036e*/ 	.short	(.L_178 - .L_177)
	.align		4
.L_177:
        /*0370*/ 	.word	index@(_ZN7cutlass13device_kernelIN5flash11enable_sm90INS1_16FlashAttnFwdSm90INS1_25CollectiveMainloopFwdSm90ILi2EN4cute5tupleIJNS5_1CILi1EEES8_S8_EEENS6_IJNS7_ILi64EEESA_SA_EEELi512ENS_6half_tEfNS_4arch4Sm90ELb0ELb0ELb0ELb1ELb1ELb0ELb0ELb0ELb0ELb1ELb0ELb0EEENS1_21CollectiveEpilogueFwdINS6_IJSA_NS7_ILi512EEESA_EEES9_SC_SE_Li256ELb1ELb1ELb0ELb0EEENS1_36VarlenDynamicPersistentTileSchedulerILi64ELi64ELi256ELi128ELb0ELb1ELb1ELb0ELb1ELb1EEEEEEEEEvNT_6ParamsE)
        /*0374*/ 	.word	0x000000a8


	//----- nvinfo : EIATTR_FRAME_SIZE
	.align		4
.L_178:
        /*0378*/ 	.byte	0x04, 0x11
        /*037a*/ 	.short	(.L_180 - .L_179)
	.align		4
.L_179:
        /*037c*/ 	.word	index@(_ZN7cutlass13device_kernelIN5flash11enable_sm90INS1_16FlashAttnFwdSm90INS1_25CollectiveMainloopFwdSm90ILi2EN4cute5tupleIJNS5_1CILi1EEES8_S8_EEENS6_IJNS7_ILi64EEESA_SA_EEELi512ENS_6half_tEfNS_4arch4Sm90ELb0ELb0ELb0ELb1ELb1ELb0ELb0ELb0ELb0ELb1ELb0ELb0EEENS1_21CollectiveEpilogueFwdINS6_IJSA_NS7_ILi512EEESA_EEES9_SC_SE_Li256ELb1ELb1ELb0ELb0EEENS1_36VarlenDynamicPersistentTileSchedulerILi64ELi64ELi256ELi128ELb0ELb1ELb1ELb0ELb1ELb1EEEEEEEEEvNT_6ParamsE)
        /*0380*/ 	.word	0x00000038


	//----- nvinfo : EIATTR_REGCOUNT
	.align		4
.L_180:
        /*0384*/ 	.byte	0x04, 0x2f
        /*0386*/ 	.short	(.L_182 - .L_181)
	.align		4
.L_181:
        /*0388*/ 	.word	index@(_ZN7cutlass13device_kernelIN5flash11enable_sm90INS1_16FlashAttnFwdSm90INS1_25CollectiveMainloopFwdSm90ILi2EN4cute5tupleIJNS5_1CILi1EEES8_S8_EEENS6_IJNS7_ILi64EEESA_SA_EEELi512ENS_6half_tEfNS_4arch4Sm90ELb0ELb0ELb0ELb0ELb1ELb0ELb1ELb0ELb0ELb1ELb0ELb0EEENS1_21CollectiveEpilogueFwdINS6_IJSA_NS7_ILi512EEESA_EEES9_SC_SE_Li256ELb0ELb1ELb0ELb0EEENS1_29StaticPersistentTileSchedulerILb0EEEEEEEEEvNT_6ParamsE)
        /*038c*/ 	.word	0x000000a8


	//----- nvinfo : EIATTR_FRAME_SIZE
	.align		4
.L_182:
        /*0390*/ 	.byte	0x04, 0x11
        /*0392*/ 	.short	(.L_184 - .L_183)
	.align		4
.L_183:
        /*0394*/ 	.word	index@(_ZN7cutlass13device_kernelIN5flash11enable_sm90INS1_16FlashAttnFwdSm90INS1_25CollectiveMainloopFwdSm90ILi2EN4cute5tupleIJNS5_1CILi1EEES8_S8_EEENS6_IJNS7_ILi64EEESA_SA_EEELi512ENS_6half_tEfNS_4arch4Sm90ELb0ELb0ELb0ELb0ELb1ELb0ELb1ELb0ELb0ELb1ELb0ELb0EEENS1_21CollectiveEpilogueFwdINS6_IJSA_NS7_ILi512EEESA_EEES9_SC_SE_Li256ELb0ELb1ELb0ELb0EEENS1_29StaticPersistentTileSchedulerILb0EEEEEEEEEvNT_6ParamsE)
        /*0398*/ 	.word	0x00000030


	//----- nvinfo : EIATTR_REGCOUNT
	.align		4
.L_184:
        /*039c*/ 	.byte	0x04, 0x2f
        /*039e*/ 	.short	(.L_186 - .L_185)
	.align		4
.L_185:
        /*03a0*/ 	.word	index@(_ZN7cutlass13device_kernelIN5flash11enable_sm90INS1_16FlashAttnFwdSm90INS1_25CollectiveMainloopFwdSm90ILi2EN4cute5tupleIJNS5_1CILi1EEES8_S8_EEENS6_IJNS7_ILi64EEESA_SA_EEELi512ENS_6half_tEfNS_4arch4Sm90ELb0ELb0ELb0ELb0ELb1ELb0ELb0ELb0ELb0ELb1ELb0ELb0EEENS1_21CollectiveEpilogueFwdINS6_IJSA_NS7_ILi512EEESA_EEES9_SC_SE_Li256ELb0ELb1ELb0ELb0EEENS1_29StaticPersistentTileSchedulerILb0EEEEEEEEEvNT_6ParamsE)
        /*03a4*/ 	.word	0x000000a8


	//----- nvinfo : EIATTR_FRAME_SIZE
	.align		4
.L_186:
        /*03a8*/ 	.byte	0x04, 0x11
        /*03aa*/ 	.short	(.L_188 - .L_187)
	.align		4
.L_187:
        /*03ac*/ 	.word	index@(_ZN7cutlass13device_kernelIN5flash11enable_sm90INS1_16FlashAttnFwdSm90INS1_25CollectiveMainloopFwdSm90ILi2EN4cute5tupleIJNS5_1CILi1EEES8_S8_EEENS6_IJNS7_ILi64EEESA_SA_EEELi512ENS_6half_tEfNS_4arch4Sm90ELb0ELb0ELb0ELb0ELb1ELb0ELb0ELb0ELb0ELb1ELb0ELb0EEENS1_21CollectiveEpilogueFwdINS6_IJSA_NS7_ILi512EEESA_EEES9_SC_SE_Li256ELb0ELb1ELb0ELb0EEENS1_29StaticPersistentTileSchedulerILb0EEEEEEEEEvNT_6ParamsE)
        /*03b0*/ 	.word	0x00000030


	//----- nvinfo : EIATTR_REGCOUNT
	.align		4
.L_188:
        /*03b4*/ 	.byte	0x04, 0x2f
        /*03b6*/ 	.short	(.L_190 - .L_189)
	.align		4
.L_189:
        /*03b8*/ 	.word	index@(_ZN7cutlass13device_kernelIN5flash11enable_sm90INS1_16FlashAttnFwdSm90INS1_25CollectiveMainloopFwdSm90ILi2EN4cute5tupleIJNS5_1CILi1EEES8_S8_EEENS6_IJNS7_ILi128EEENS7_ILi96EEENS7_ILi192EEEEEELi128ENS_6half_tEfNS_4arch4Sm90ELb1ELb0ELb0ELb1ELb1ELb1ELb0ELb1ELb1ELb1ELb0ELb0EEENS1_21CollectiveEpilogueFwdINS6_IJSA_SA_SB_EEES9_SE_SG_Li256ELb1ELb1ELb0ELb0EEENS1_36VarlenDynamicPersistentTileSchedulerILi128ELi96ELi256ELi128ELb0ELb1ELb1ELb1ELb1ELb1EEEEEEEEEvNT_6ParamsE)
        /*03bc*/ 	.word	0x000000a8


	//----- nvinfo : EIATTR_FRAME_SIZE
	.align		4
.L_190:
        /*03c0*/ 	.byte	0x04, 0x11
        /*03c2*/ 	.short	(.L_192 - .L_191)
	.align		4
.L_191:
        /*03c4*/ 	.word	index@(_ZN7cutlass13device_kernelIN5flash11enable_sm90INS1_16FlashAttnFwdSm90INS1_25CollectiveMainloopFwdSm90ILi2EN4cute5tupleIJNS5_1CILi1EEES8_S8_EEENS6_IJNS7_ILi128EEENS7_ILi96EEENS7_ILi192EEEEEELi128ENS_6half_tEfNS_4arch4Sm90ELb1ELb0ELb0ELb1ELb1ELb1ELb0ELb1ELb1ELb1ELb0ELb0EEENS1_21CollectiveEpilogueFwdINS6_IJSA_SA_SB_EEES9_SE_SG_Li256ELb1ELb1ELb0ELb0EEENS1_36VarlenDynamicPersistentTileSchedulerILi128ELi96ELi256ELi128ELb0ELb1ELb1ELb1ELb1ELb1EEEEEEEEEvNT_6ParamsE)
        /*03c8*/ 	.word	0x00000050


	//----- nvinfo : EIATTR_REGCOUNT
	.align		4
.L_192:
        /*03cc*/ 	.byte	0x04, 0x2f
        /*03ce*/ 	.short	(.L_194 - .L_193)
	.align		4
.L_193:
        /*03d0*/ 	.word	index@(_ZN7cutlass13device_kernelIN5flash11enable_sm90INS1_16FlashAttnFwdSm90INS1_25CollectiveMainloopFwdSm90ILi2EN4cute5tupleIJNS5_1CILi1EEES8_S8_EEENS6_IJNS7_ILi128EEENS7_ILi96EEENS7_ILi192EEEEEELi128ENS_6half_tEfNS_4arch4Sm90ELb1ELb0ELb0ELb1ELb1ELb0ELb0ELb1ELb1ELb1ELb0ELb0EEENS1_21CollectiveEpilogueFwdINS6_IJSA_SA_SB_EEES9_SE_SG_Li256ELb1ELb1ELb0ELb0EEENS1_36VarlenDynamicPersistentTileSchedulerILi128ELi96ELi256ELi128ELb0ELb1ELb1ELb1ELb1ELb1EEEEEEEEEvNT_6ParamsE)
        /*03d4*/ 	.word	0x000000a8


	//----- nvinfo : EIATTR_FRAME_SIZE
	.align		4
.L_194:
        /*03d8*/ 	.byte	0x04, 0x11
        /*03da*/ 	.short	(.L_196 - .L_195)
	.align		4
.L_195:
        /*03dc*/ 	.word	index@(_ZN7cutlass13device_kernelIN5flash11enable_sm90INS1_16FlashAttnFwdSm90INS1_25CollectiveMainloopFwdSm90ILi2EN4cute5tupleIJNS5_1CILi1EEES8_S8_EEENS6_IJNS7_ILi128EEENS7_ILi96EEENS7_ILi192EEEEEELi128ENS_6half_tEfNS_4arch4Sm90ELb1ELb0ELb0ELb1ELb1ELb0ELb0ELb1ELb1ELb1ELb0ELb0EEENS1_21CollectiveEpilogueFwdINS6_IJSA_SA_SB_EEES9_SE_SG_Li256ELb1ELb1ELb0ELb0EEENS1_36VarlenDynamicPersistentTileSchedulerILi128ELi96ELi256ELi128ELb0ELb1ELb1ELb1ELb1ELb1EEEEEEEEEvNT_6ParamsE)
        /*03e0*/ 	.word	0x00000020


	//----- nvinfo : EIATTR_REGCOUNT
	.align		4
.L_196:
        /*03e4*/ 	.byte	0x04, 0x2f
        /*03e6*/ 	.short	(.L_198 - .L_197)
	.align		4
.L_197:
        /*03e8*/ 	.word	index@(_ZN7cutlass13device_kernelIN5flash11enable_sm90INS1_16FlashAttnFwdSm90INS1_25CollectiveMainloopFwdSm90ILi2EN4cute5tupleIJNS5_1CILi1EEES8_S8_EEENS6_IJNS7_ILi128EEENS7_ILi96EEENS7_ILi192EEEEEELi128ENS_6half_tEfNS_4arch4Sm90ELb1ELb0ELb0ELb0ELb1ELb0ELb0ELb1ELb1ELb1ELb0ELb0EEENS1_21CollectiveEpilogueFwdINS6_IJSA_SA_SB_EEES9_SE_SG_Li256ELb0ELb1ELb0ELb0EEENS1_30DynamicPersistentTileSchedulerILi256ELi128ELb0ELb1ELb1EEEEEEEEEvNT_6ParamsE)
        /*03ec*/ 	.word	0x000000a8


	//----- nvinfo : EIATTR_FRAME_SIZE
	.align		4
.L_198:
        /*03f0*/ 	.byte	0x04, 0x11
        /*03f2*/ 	.short	(.L_200 - .L_199)
	.align		4
.L_199:
        /*03f4*/ 	.word	index@(_ZN7cutlass13device_kernelIN5flash11enable_sm90INS1_16FlashAttnFwdSm90INS1_25CollectiveMainloopFwdSm90ILi2EN4cute5tupleIJNS5_1CILi1EEES8_S8_EEENS6_IJNS7_ILi128EEENS7_ILi96EEENS7_ILi192EEEEEELi128ENS_6half_tEfNS_4arch4Sm90ELb1ELb0ELb0ELb0ELb1ELb0ELb0ELb1ELb1ELb1ELb0ELb0EEENS1_21CollectiveEpilogueFwdINS6_IJSA_SA_SB_EEES9_SE_SG_Li256ELb0ELb1ELb0ELb0EEENS1_30DynamicPersistentTileSchedulerILi256ELi128ELb0ELb1ELb1EEEEEEEEEvNT_6ParamsE)
        /*03f8*/ 	.word	0x00000008


	//----- nvinfo : EIATTR_REGCOUNT
	.align		4
.L_200:
        /*03fc*/ 	.byte	0x04, 0x2f
        /*03fe*/ 	.short	(.L_202 - .L_201)
	.align		4
.L_201:
        /*0400*/ 	.word	index@(_ZN7cutlass13device_kernelIN5flash11enable_sm90INS1_16FlashAttnFwdSm90INS1_25CollectiveMainloopFwdSm90ILi2EN4cute5tupleIJNS5_1CILi1EEES8_S8_EEENS6_IJNS7_ILi128EEENS7_ILi96EEENS7_ILi192EEEEEELi128ENS_6half_tEfNS_4arch4Sm90ELb0ELb1ELb0ELb1ELb1ELb1ELb0ELb1ELb1ELb1ELb0ELb0EEENS1_21CollectiveEpilogueFwdINS6_IJSA_SA_SB_EEES9_SE_SG_Li256ELb1ELb1ELb0ELb0EEENS1_36VarlenDynamicPersistentTileSchedulerILi128ELi96ELi256ELi128ELb0ELb1ELb1ELb1ELb0ELb1EEEEEEEEEvNT_6ParamsE)
        /*0404*/ 	.word	0x000000a8


	//----- nvinfo : EIATTR_FRAME_SIZE
	.align		4
.L_202:
        /*0408*/ 	.byte	0x04, 0x11
        /*040a*/ 	.short	(.L_204 - .L_203)
	.align		4
.L_203:
        /*040c*/ 	.word	index@(_ZN7cutlass13device_kernelIN5flash11enable_sm90INS1_16FlashAttnFwdSm90INS1_25CollectiveMainloopFwdSm90ILi2EN4cute5tupleIJNS5_1CILi1EEES8_S8_EEENS6_IJNS7_ILi128EEENS7_ILi96EEENS7_ILi192EEEEEELi128ENS_6half_tEfNS_4arch4Sm90ELb0ELb1ELb0ELb1ELb1ELb1ELb0ELb1ELb1ELb1ELb0ELb0EEENS1_21CollectiveEpilogueFwdINS6_IJSA_SA_SB_EEES9_SE_SG_Li256ELb1ELb1ELb0ELb0EEENS1_36VarlenDynamicPersistentTileSchedulerILi128ELi96ELi256ELi128ELb0ELb1ELb1ELb1ELb0ELb1EEEEEEEEEvNT_6ParamsE)
        /*0410*/ 	.word	0x00000050


	//----- nvinfo : EIATTR_REGCOUNT
	.align		4
.L_204:
        /*0414*/ 	.byte	0x04, 0x2f
        /*0416*/ 	.short	(.L_206 - .L_205)
	.align		4
.L_205:
        /*0418*/ 	.word	index@(_ZN7cutlass13device_kernelIN5flash11enable_sm90INS1_16FlashAttnFwdSm90INS1_25CollectiveMainloopFwdSm90ILi2EN4cute5tupleIJNS5_1CILi1EEES8_S8_EEENS6_IJNS7_ILi128EEENS7_ILi96EEENS7_ILi192EEEEEELi128ENS_6half_tEfNS_4arch4Sm90ELb0ELb1ELb0ELb1ELb1ELb0ELb0ELb1ELb1ELb1ELb0ELb0EEENS1_21CollectiveEpilogueFwdINS6_IJSA_SA_SB_EEES9_SE_SG_Li256ELb1ELb1ELb0ELb0EEENS1_36VarlenDynamicPersistentTileSchedulerILi128ELi96ELi256ELi128ELb0ELb1ELb1ELb1ELb0ELb1EEEEEEEEEvNT_6ParamsE)
        /*041c*/ 	.word	0x000000a8


	//----- nvinfo : EIATTR_FRAME_SIZE
	.align		4
.L_206:
        /*0420*/ 	.byte	0x04, 0x11
        /*0422*/ 	.short	(.L_208 - .L_207)
	.align		4
.L_207:
        /*0424*/ 	.word	index@(_ZN7cutlass13device_kernelIN5flash11enable_sm90INS1_16FlashAttnFwdSm90INS1_25CollectiveMainloopFwdSm90ILi2EN4cute5tupleIJNS5_1CILi1EEES8_S8_EEENS6_IJNS7_ILi128EEENS7_ILi96EEENS7_ILi192EEEEEELi128ENS_6half_tEfNS_4arch4Sm90ELb0ELb1ELb0ELb1ELb1ELb0ELb0ELb1ELb1ELb1ELb0ELb0EEENS1_21CollectiveEpilogueFwdINS6_IJSA_SA_SB_EEES9_SE_SG_Li256ELb1ELb1ELb0ELb0EEENS1_36VarlenDynamicPersistentTileSchedulerILi128ELi96ELi256ELi128ELb0ELb1ELb1ELb1ELb0ELb1EEEEEEEEEvNT_6ParamsE)
        /*0428*/ 	.word	0x00000020


	//----- nvinfo : EIATTR_REGCOUNT
	.align		4
.L_208:
        /*042c*/ 	.byte	0x04, 0x2f
        /*042e*/ 	.short	(.L_210 - .L_209)
	.align		4
.L_209:
        /*0430*/ 	.word	index@(_ZN7cutlass13device_kernelIN5flash11enable_sm90INS1_16FlashAttnFwdSm90INS1_25CollectiveMainloopFwdSm90ILi2EN4cute5tupleIJNS5_1CILi1EEES8_S8_EEENS6_IJNS7_ILi128EEENS7_ILi96EEENS7_ILi192EEEEEELi128ENS_6half_tEfNS_4arch4Sm90ELb0ELb1ELb0ELb0ELb1ELb0ELb0ELb1ELb1ELb1ELb0ELb0EEENS1_21CollectiveEpilogueFwdINS6_IJSA_SA_SB_EEES9_SE_SG_Li256ELb0ELb1ELb0ELb0EEENS1_30DynamicPersistentTileSchedulerILi256ELi128ELb0ELb1ELb1EEEEEEEEEvNT_6ParamsE)
        /*0434*/ 	.word	0x000000a8


	//----- nvinfo : EIATTR_FRAME_SIZE
	.align		4
.L_210:
        /*0438*/ 	.byte	0x04, 0x11
        /*043a*/ 	.short	(.L_212 - .L_211)
	.align		4
.L_211:
        /*043c*/ 	.word	index@(_ZN7cutlass13device_kernelIN5flash11enable_sm90INS1_16FlashAttnFwdSm90INS1_25CollectiveMainloopFwdSm90ILi2EN4cute5tupleIJNS5_1CILi1EEES8_S8_EEENS6_IJNS7_ILi128EEENS7_ILi96EEENS7_ILi192EEEEEELi128ENS_6half_tEfNS_4arch4Sm90ELb0ELb1ELb0ELb0ELb1ELb0ELb0ELb1ELb1ELb1ELb0ELb0EEENS1_21CollectiveEpilogueFwdINS6_IJSA_SA_SB_EEES9_SE_SG_Li256ELb0ELb1ELb0ELb0EEENS1_30DynamicPersistentTileSchedulerILi256ELi128ELb0ELb1ELb1EEEEEEEEEvNT_6ParamsE)
        /*0440*/ 	.word	0x00000008


	//----- nvinfo : EIATTR_REGCOUNT
	.align		4
.L_212:
        /*0444*/ 	.byte	0x04, 0x2f
        /*0446*/ 	.short	(.L_214 - .L_213)
	.align		4
.L_213:
        /*0448*/ 	.word	index@(_ZN7cutlass13device_kernelIN5flash11enable_sm90INS1_16FlashAttnFwdSm90INS1_25CollectiveMainloopFwdSm90ILi2EN4cute5tupleIJNS5_1CILi1EEES8_S8_EEENS6_IJNS7_ILi128EEENS7_ILi96EEENS7_ILi192EEEEEELi128ENS_6half_tEfNS_4arch4Sm90ELb0ELb0ELb0ELb1ELb1ELb1ELb0ELb1ELb1ELb1ELb0ELb0EEENS1_21CollectiveEpilogueFwdINS6_IJSA_SA_SB_EEES9_SE_SG_Li256ELb1ELb1ELb0ELb0EEENS1_36VarlenDynamicPersistentTileSchedulerILi128ELi96ELi256ELi128ELb0ELb1ELb1ELb0ELb1ELb1EEEEEEEEEvNT_6ParamsE)
        /*044c*/ 	.word	0x000000a8


	//----- nvinfo : EIATTR_FRAME_SIZE
	.align		4
.L_214:
        /*0450*/ 	.byte	0x04, 0x11
        /*0452*/ 	.short	(.L_216 - .L_215)
	.align		4
.L_215:
        /*0454*/ 	.word	index@(_ZN7cutlass13device_kernelIN5flash11enable_sm90INS1_16FlashAttnFwdSm90INS1_25CollectiveMainloopFwdSm90ILi2EN4cute5tupleIJNS5_1CILi1EEES8_S8_EEENS6_IJNS7_ILi128EEENS7_ILi96EEENS7_ILi192EEEEEELi128ENS_6half_tEfNS_4arch4Sm90ELb0ELb0ELb0ELb1ELb1ELb1ELb0ELb1ELb1ELb1ELb0ELb0EEENS1_21CollectiveEpilogueFwdINS6_IJSA_SA_SB_EEES9_SE_SG_Li256ELb1ELb1ELb0ELb0EEENS1_36VarlenDynamicPersistentTileSchedulerILi128ELi96ELi256ELi128ELb0ELb1ELb1ELb0ELb1ELb1EEEEEEEEEvNT_6ParamsE)
        /*0458*/ 	.word	0x00000058


	//----- nvinfo : EIATTR_REGCOUNT
	.align		4
.L_216:
        /*045c*/ 	.byte	0x04, 0x2f
        /*045e*/ 	.short	(.L_218 - .L_217)
	.align		4
.L_217:
        /*0460*/ 	.word	index@(_ZN7cutlass13device_kernelIN5flash11enable_sm90INS1_16FlashAttnFwdSm90INS1_25CollectiveMainloopFwdSm90ILi2EN4cute5tupleIJNS5_1CILi1EEES8_S8_EEENS6_IJNS7_ILi128EEENS7_ILi96EEENS7_ILi192EEEEEELi128ENS_6half_tEfNS_4arch4Sm90ELb0ELb0ELb0ELb1ELb1ELb0ELb0ELb1ELb1ELb1ELb0ELb0EEENS1_21CollectiveEpilogueFwdINS6_IJSA_SA_SB_EEES9_SE_SG_Li256ELb1ELb1ELb0ELb0EEENS1_36VarlenDynamicPersistentTileSchedulerILi128ELi96ELi256ELi128ELb0ELb1ELb1ELb0ELb1ELb1EEEEEEEEEvNT_6ParamsE)
        /*0464*/ 	.word	0x000000a8


	//----- nvinfo : EIATTR_FRAME_SIZE
	.align		4
.L_218:
        /*0468*/ 	.byte	0x04, 0x11
        /*046a*/ 	.short	(.L_220 - .L_219)
	.align		4
.L_219:
        /*046c*/ 	.word	index@(_ZN7cutlass13device_kernelIN5flash11enable_sm90INS1_16FlashAttnFwdSm90INS1_25CollectiveMainloopFwdSm90ILi2EN4cute5tupleIJNS5_1CILi1EEES8_S8_EEENS6_IJNS7_ILi128EEENS7_ILi96EEENS7_ILi192EEEEEELi128ENS_6half_tEfNS_4arch4Sm90ELb0ELb0ELb0ELb1ELb1ELb0ELb0ELb1ELb1ELb1ELb0ELb0EEENS1_21CollectiveEpilogueFwdINS6_IJSA_SA_SB_EEES9_SE_SG_Li256ELb1ELb1ELb0ELb0EEENS1_36VarlenDynamicPersistentTileSchedulerILi128ELi96ELi256ELi128ELb0ELb1ELb1ELb0ELb1ELb1EEEEEEEEEvNT_6ParamsE)
        /*0470*/ 	.word	0x00000028


	//----- nvinfo : EIATTR_REGCOUNT
	.align		4
.L_220:
        /*0474*/ 	.byte	0x04, 0x2f
        /*0476*/ 	.short	(.L_222 - .L_221)
	.align		4
.L_221:
        /*0478*/ 	.word	index@(_ZN7cutlass13device_kernelIN5flash11enable_sm90INS1_16FlashAttnFwdSm90INS1_25CollectiveMainloopFwdSm90ILi2EN4cute5tupleIJNS5_1CILi1EEES8_S8_EEENS6_IJNS7_ILi128EEENS7_ILi96EEENS7_ILi192EEEEEELi128ENS_6half_tEfNS_4arch4Sm90ELb0ELb0ELb0ELb0ELb1ELb0ELb0ELb1ELb1ELb1ELb0ELb0EEENS1_21CollectiveEpilogueFwdINS6_IJSA_SA_SB_EEES9_SE_SG_Li256ELb0ELb1ELb0ELb0EEENS1_29StaticPersistentTileSchedulerILb0EEEEEEEEEvNT_6ParamsE)
        /*047c*/ 	.word	0x000000a8


	//----- nvinfo : EIATTR_FRAME_SIZE
	.align		4
.L_222:
        /*0480*/ 	.byte	0x04, 0x11
        /*0482*/ 	.short	(.L_224 - .L_223)
	.align		4
.L_223:
        /*0484*/ 	.word	index@(_ZN7cutlass13device_kernelIN5flash11enable_sm90INS1_16FlashAttnFwdSm90INS1_25CollectiveMainloopFwdSm90ILi2EN4cute5tupleIJNS5_1CILi1EEES8_S8_EEENS6_IJNS7_ILi128EEENS7_ILi96EEENS7_ILi192EEEEEELi128ENS_6half_tEfNS_4arch4Sm90ELb0ELb0ELb0ELb0ELb1ELb0ELb0ELb1ELb1ELb1ELb0ELb0EEENS1_21CollectiveEpilogueFwdINS6_IJSA_SA_SB_EEES9_SE_SG_Li256ELb0ELb1ELb0ELb0EEENS1_29StaticPersistentTileSchedulerILb0EEEEEEEEEvNT_6ParamsE)
        /*0488*/ 	.word	0x00000008


	//----- nvinfo : EIATTR_MIN_STACK_SIZE
	.align		4
.L_224:
        /*048c*/ 	.byte	0x04, 0x12
        /*048e*/ 	.short	(.L_226 - .L_225)
	.align		4
.L_225:
        /*0490*/ 	.word	index@(_ZN7cutlass13device_kernelIN5flash11enable_sm90INS1_16FlashAttnFwdSm90INS1_25CollectiveMainloopFwdSm90ILi2EN4cute5tupleIJNS5_1CILi1EEES8_S8_EEENS6_IJNS7_ILi128EEENS7_ILi96EEENS7_ILi192EEEEEELi128ENS_6half_tEfNS_4arch4Sm90ELb0ELb0ELb0ELb0ELb1ELb0ELb0ELb1ELb1ELb1ELb0ELb0EEENS1_21CollectiveEpilogueFwdINS6_IJSA_SA_SB_EEES9_SE_SG_Li256ELb0ELb1ELb0ELb0EEENS1_29StaticPersistentTileSchedulerILb0EEEEEEEEEvNT_6ParamsE)
        /*0494*/ 	.word	0x00000008


	//----- nvinfo : EIATTR_MIN_STACK_SIZE
	.align		4
.L_226:
        /*0498*/ 	.byte	0x04, 0x12
        /*049a*/ 	.short	(.L_228 - .L_227)
	.align		4
.L_227:
        /*049c*/ 	.word	index@(_ZN7cutlass13device_kernelIN5flash11enable_sm90INS1_16FlashAttnFwdSm90INS1_25CollectiveMainloopFwdSm90ILi2EN4cute5tupleIJNS5_1CILi1EEES8_S8_EEENS6_IJNS7_ILi128EEENS7_ILi96EEENS7_ILi192EEEEEELi128ENS_6half_tEfNS_4arch4Sm90ELb0ELb0ELb0ELb1ELb1ELb0ELb0ELb1ELb1ELb1ELb0ELb0EEENS1_21CollectiveEpilogueFwdINS6_IJSA_SA_SB_EEES9_SE_SG_Li256ELb1ELb1ELb0ELb0EEENS1_36VarlenDynamicPersistentTileSchedulerILi128ELi96ELi256ELi128ELb0ELb1ELb1ELb0ELb1ELb1EEEEEEEEEvNT_6ParamsE)
        /*04a0*/ 	.word	0x00000028


	//----- nvinfo : EIATTR_MIN_STACK_SIZE
	.align		4
.L_228:
        /*04a4*/ 	.byte	0x04, 0x12
        /*04a6*/ 	.short	(.L_230 - .L_229)
	.align		4
.L_229:
        /*04a8*/ 	.word	index@(_ZN7cutlass13device_kernelIN5flash11enable_sm90INS1_16FlashAttnFwdSm90INS1_25CollectiveMainloopFwdSm90ILi2EN4cute5tupleIJNS5_1CILi1EEES8_S8_EEENS6_IJNS7_ILi128EEENS7_ILi96EEENS7_ILi192EEEEEELi128ENS_6half_tEfNS_4arch4Sm90ELb0ELb0ELb0ELb1ELb1ELb1ELb0ELb1ELb1ELb1ELb0ELb0EEENS1_21CollectiveEpilogueFwdINS6_IJSA_SA_SB_EEES9_SE_SG_Li256ELb1ELb1ELb0ELb0EEENS1_36VarlenDynamicPersistentTileSchedulerILi128ELi96ELi256ELi128ELb0ELb1ELb1ELb0ELb1ELb1EEEEEEEEEvNT_6ParamsE)
        /*04ac*/ 	.word	0x00000058


	//----- nvinfo : EIATTR_MIN_STACK_SIZE
	.align		4
.L_230:
        /*04b0*/ 	.byte	0x04, 0x12
        /*04b2*/ 	.short	(.L_232 - .L_231)
	.align		4
.L_231:
        /*04b4*/ 	.word	index@(_ZN7cutlass13device_kernelIN5flash11enable_sm90INS1_16FlashAttnFwdSm90INS1_25CollectiveMainloopFwdSm90ILi2EN4cute5tupleIJNS5_1CILi1EEES8_S8_EEENS6_IJNS7_ILi128EEENS7_ILi96EEENS7_ILi192EEEEEELi128ENS_6half_tEfNS_4arch4Sm90ELb0ELb1ELb0ELb0ELb1ELb0ELb0ELb1ELb1ELb1ELb0ELb0EEENS1_21CollectiveEpilogueFwdINS6_IJSA_SA_SB_EEES9_SE_SG_Li256ELb0ELb1ELb0ELb0EEENS1_30DynamicPersistentTileSchedulerILi256ELi128ELb0ELb1ELb1EEEEEEEEEvNT_6ParamsE)
        /*04b8*/ 	.word	0x00000008


	//----- nvinfo : EIATTR_MIN_STACK_SIZE
	.align		4
.L_232:
        /*04bc*/ 	.byte	0x04, 0x12
        /*04be*/ 	.short	(.L_234 - .L_233)
	.align		4
.L_233:
        /*04c0*/ 	.word	index@(_ZN7cutlass13device_kernelIN5flash11enable_sm90INS1_16FlashAttnFwdSm90INS1_25CollectiveMainloopFwdSm90ILi2EN4cute5tupleIJNS5_1CILi1EEES8_S8_EEENS6_IJNS7_ILi128EEENS7_ILi96EEENS7_ILi192EEEEEELi128ENS_6half_tEfNS_4arch4Sm90ELb0ELb1ELb0ELb1ELb1ELb0ELb0ELb1ELb1ELb1ELb0ELb0EEENS1_21CollectiveEpilogueFwdINS6_IJSA_SA_SB_EEES9_SE_SG_Li256ELb1ELb1ELb0ELb0EEENS1_36VarlenDynamicPersistentTileSchedulerILi128ELi96ELi256ELi128ELb0ELb1ELb1ELb1ELb0ELb1EEEEEEEEEvNT_6ParamsE)
        /*04c4*/ 	.word	0x00000020


	//----- nvinfo : EIATTR_MIN_STACK_SIZE
	.align		4
.L_234:
        /*04c8*/ 	.byte	0x04, 0x12
        /*04ca*/ 	.short	(.L_236 - .L_235)
	.align		4
.L_235:
        /*04cc*/ 	.word	index@(_ZN7cutlass13device_kernelIN5flash11enable_sm90INS1_16FlashAttnFwdSm90INS1_25CollectiveMainloopFwdSm90ILi2EN4cute5tupleIJNS5_1CILi1EEES8_S8_EEENS6_IJNS7_ILi128EEENS7_ILi96EEENS7_ILi192EEEEEELi128ENS_6half_tEfNS_4arch4Sm90ELb0ELb1ELb0ELb1ELb1ELb1ELb0ELb1ELb1ELb1ELb0ELb0EEENS1_21CollectiveEpilogueFwdINS6_IJSA_SA_SB_EEES9_SE_SG_Li256ELb1ELb1ELb0ELb0EEENS1_36VarlenDynamicPersistentTileSchedulerILi128ELi96ELi256ELi128ELb0ELb1ELb1ELb1ELb0ELb1EEEEEEEEEvNT_6ParamsE)
        /*04d0*/ 	.word	0x00000050


	//----- nvinfo : EIATTR_MIN_STACK_SIZE
	.align		4
.L_236:
        /*04d4*/ 	.byte	0x04, 0x12
        /*04d6*/ 	.short	(.L_238 - .L_237)
	.align		4
.L_237:
        /*04d8*/ 	.word	index@(_ZN7cutlass13device_kernelIN5flash11enable_sm90INS1_16FlashAttnFwdSm90INS1_25CollectiveMainloopFwdSm90ILi2EN4cute5tupleIJNS5_1CILi1EEES8_S8_EEENS6_IJNS7_ILi128EEENS7_ILi96EEENS7_ILi192EEEEEELi128ENS_6half_tEfNS_4arch4Sm90ELb1ELb0ELb0ELb0ELb1ELb0ELb0ELb1ELb1ELb1ELb0ELb0EEENS1_21CollectiveEpilogueFwdINS6_IJSA_SA_SB_EEES9_SE_SG_Li256ELb0ELb1ELb0ELb0EEENS1_30DynamicPersistentTileSchedulerILi256ELi128ELb0ELb1ELb1EEEEEEEEEvNT_6ParamsE)
        /*04dc*/ 	.word	0x00000008


	//----- nvinfo : EIATTR_MIN_STACK_SIZE
	.align		4
.L_238:
        /*04e0*/ 	.byte	0x04, 0x12
        /*04e2*/ 	.short	(.L_240 - .L_239)
	.align		4
.L_239:
        /*04e4*/ 	.word	index@(_ZN7cutlass13device_kernelIN5flash11enable_sm90INS1_16FlashAttnFwdSm90INS1_25CollectiveMainloopFwdSm90ILi2EN4cute5tupleIJNS5_1CILi1EEES8_S8_EEENS6_IJNS7_ILi128EEENS7_ILi96EEENS7_ILi192EEEEEELi128ENS_6half_tEfNS_4arch4Sm90ELb1ELb0ELb0ELb1ELb1ELb0ELb0ELb1ELb1ELb1ELb0ELb0EEENS1_21CollectiveEpilogueFwdINS6_IJSA_SA_SB_EEES9_SE_SG_Li256ELb1ELb1ELb0ELb0EEENS1_36VarlenDynamicPersistentTileSchedulerILi128ELi96ELi256ELi128ELb0ELb1ELb1ELb1ELb1ELb1EEEEEEEEEvNT_6ParamsE)
        /*04e8*/ 	.word	0x00000020


	//----- nvinfo : EIATTR_MIN_STACK_SIZE
	.align		4
.L_240:
        /*04ec*/ 	.byte	0x04, 0x12
        /*04ee*/ 	.short	(.L_242 - .L_241)
	.align		4
.L_241:
        /*04f0*/ 	.word	index@(_ZN7cutlass13device_kernelIN5flash11enable_sm90INS1_16FlashAttnFwdSm90INS1_25CollectiveMainloopFwdSm90ILi2EN4cute5tupleIJNS5_1CILi1EEES8_S8_EEENS6_IJNS7_ILi128EEENS7_ILi96EEENS7_ILi192EEEEEELi128ENS_6half_tEfNS_4arch4Sm90ELb1ELb0ELb0ELb1ELb1ELb1ELb0ELb1ELb1ELb1ELb0ELb0EEENS1_21CollectiveEpilogueFwdINS6_IJSA_SA_SB_EEES9_SE_SG_Li256ELb1ELb1ELb0ELb0EEENS1_36VarlenDynamicPersistentTileSchedulerILi128ELi96ELi256ELi128ELb0ELb1ELb1ELb1ELb1ELb1EEEEEEEEEvNT_6ParamsE)
        /*04f4*/ 	.word	0x00000050


	//----- nvinfo : EIATTR_MIN_STACK_SIZE
	.align		4
.L_242:
        /*04f8*/ 	.byte	0x04, 0x12
        /*04fa*/ 	.short	(.L_244 - .L_243)
	.align		4
.L_243:
        /*04fc*/ 	.word	index@(_ZN7cutlass13device_kernelIN5flash11enable_sm90INS1_16FlashAttnFwdSm90INS1_25CollectiveMainloopFwdSm90ILi2EN4cute5tupleIJNS5_1CILi1EEES8_S8_EEENS6_IJNS7_ILi64EEESA_SA_EEELi512ENS_6half_tEfNS_4arch4Sm90ELb0ELb0ELb0ELb0ELb1ELb0ELb0ELb0ELb0ELb1ELb0ELb0EEENS1_21CollectiveEpilogueFwdINS6_IJSA_NS7_ILi512EEESA_EEES9_SC_SE_Li256ELb0ELb1ELb0ELb0EEENS1_29StaticPersistentTileSchedulerILb0EEEEEEEEEvNT_6ParamsE)
        /*0500*/ 	.word	0x00000030


	//----- nvinfo : EIATTR_MIN_STACK_SIZE
	.align		4
.L_244:
        /*0504*/ 	.byte	0x04, 0x12
        /*0506*/ 	.short	(.L_246 - .L_245)
	.align		4
.L_245:
        /*0508*/ 	.word	index@(_ZN7cutlass13device_kernelIN5flash11enable_sm90INS1_16FlashAttnFwdSm90INS1_25CollectiveMainloopFwdSm90ILi2EN4cute5tupleIJNS5_1CILi1EEES8_S8_EEENS6_IJNS7_ILi64EEESA_SA_EEELi512ENS_6half_tEfNS_4arch4Sm90ELb0ELb0ELb0ELb0ELb1ELb0ELb1ELb0ELb0ELb1ELb0ELb0EEENS1_21CollectiveEpilogueFwdINS6_IJSA_NS7_ILi512EEESA_EEES9_SC_SE_Li256ELb0ELb1ELb0ELb0EEENS1_29StaticPersistentTileSchedulerILb0EEEEEEEEEvNT_6ParamsE)
        /*050c*/ 	.word	0x00000030


	//----- nvinfo : EIATTR_MIN_STACK_SIZE
	.align		4
.L_246:
        /*0510*/ 	.byte	0x04, 0x12
        /*0512*/ 	.short	(.L_248 - .L_247)
	.align		4
.L_247:
        /*0514*/ 	.word	index@(_ZN7cutlass13device_kernelIN5flash11enable_sm90INS1_16FlashAttnFwdSm90INS1_25CollectiveMainloopFwdSm90ILi2EN4cute5tupleIJNS5_1CILi1EEES8_S8_EEENS6_IJNS7_ILi64EEESA_SA_EEELi512ENS_6half_tEfNS_4arch4Sm90ELb0ELb0ELb0ELb1ELb1ELb0ELb0ELb0ELb0ELb1ELb0ELb0EEENS1_21CollectiveEpilogueFwdINS6_IJSA_NS7_ILi512EEESA_EEES9_SC_SE_Li256ELb1ELb1ELb0ELb0EEENS1_36VarlenDynamicPersistentTileSchedulerILi64ELi64ELi256ELi128ELb0ELb1ELb1ELb0ELb1ELb1EEEEEEEEEvNT_6ParamsE)
        /*0518*/ 	.word	0x00000038


	//----- nvinfo : EIATTR_MIN_STACK_SIZE
	.align		4
.L_248:
        /*051c*/ 	.byte	0x04, 0x12
        /*051e*/ 	.short	(.L_250 - .L_249)
	.align		4
.L_249:
        /*0520*/ 	.word	index@(_ZN7cutlass13device_kernelIN5flash11enable_sm90INS1_16FlashAttnFwdSm90INS1_25CollectiveMainloopFwdSm90ILi2EN4cute5tupleIJNS5_1CILi1EEES8_S8_EEENS6_IJNS7_ILi64EEESA_SA_EEELi512ENS_6half_tEfNS_4arch4Sm90ELb0ELb0ELb0ELb1ELb1ELb1ELb0ELb0ELb0ELb1ELb0ELb0EEENS1_21CollectiveEpilogueFwdINS6_IJSA_NS7_ILi512EEESA_EEES9_SC_SE_Li256ELb1ELb1ELb0ELb0EEENS1_36VarlenDynamicPersistentTileSchedulerILi64ELi64ELi256ELi128ELb0ELb1ELb1ELb0ELb1ELb1EEEEEEEEEvNT_6ParamsE)
        /*0524*/ 	.word	0x00000060


	//----- nvinfo : EIATTR_MIN_STACK_SIZE
	.align		4
.L_250:
        /*0528*/ 	.byte	0x04, 0x12
        /*052a*/ 	.short	(.L_252 - .L_251)
	.align		4
.L_251:
        /*052c*/ 	.word	index@(_ZN7cutlass13device_kernelIN5flash11enable_sm90INS1_16FlashAttnFwdSm90INS1_25CollectiveMainloopFwdSm90ILi2EN4cute5tupleIJNS5_1CILi1EEES8_S8_EEENS6_IJNS7_ILi64EEESA_SA_EEELi512ENS_6half_tEfNS_4arch4Sm90ELb0ELb0ELb0ELb1ELb1ELb0ELb1ELb0ELb0ELb1ELb0ELb0EEENS1_21CollectiveEpilogueFwdINS6_IJSA_NS7_ILi512EEESA_EEES9_SC_SE_Li256ELb1ELb1ELb0ELb0EEENS1_36VarlenDynamicPersistentTileSchedulerILi64ELi64ELi256ELi128ELb0ELb1ELb1ELb0ELb1ELb1EEEEEEEEEvNT_6ParamsE)
        /*0530*/ 	.word	0x00000030


	//----- nvinfo : EIATTR_MIN_STACK_SIZE
	.align		4
.L_252:
        /*0534*/ 	.byte	0x04, 0x12
        /*0536*/ 	.short	(.L_254 - .L_253)
	.align		4
.L_253:
        /*0538*/ 	.word	index@(_ZN7cutlass13device_kernelIN5flash11enable_sm90INS1_16FlashAttnFwdSm90INS1_25CollectiveMainloopFwdSm90ILi2EN4cute5tupleIJNS5_1CILi1EEES8_S8_EEENS6_IJNS7_ILi64EEESA_SA_EEELi512ENS_6half_tEfNS_4arch4Sm90ELb0ELb0ELb0ELb1ELb1ELb1ELb1ELb0ELb0ELb1ELb0ELb0EEENS1_21CollectiveEpilogueFwdINS6_IJSA_NS7_ILi512EEESA_EEES9_SC_SE_Li256ELb1ELb1ELb0ELb0EEENS1_36VarlenDynamicPersistentTileSchedulerILi64ELi64ELi256ELi128ELb0ELb1ELb1ELb0ELb1ELb1EEEEEEEEEvNT_6ParamsE)
        /*053c*/ 	.word	0x00000080


	//----- nvinfo : EIATTR_MIN_STACK_SIZE
	.align		4
.L_254:
        /*0540*/ 	.byte	0x04, 0x12
        /*0542*/ 	.short	(.L_256 - .L_255)
	.align		4
.L_255:
        /*0544*/ 	.word	index@(_ZN7cutlass13device_kernelIN5flash11enable_sm90INS1_16FlashAttnFwdSm90INS1_25CollectiveMainloopFwdSm90ILi2EN4cute5tupleIJNS5_1CILi1EEES8_S8_EEENS6_IJNS7_ILi64EEESA_SA_EEELi512ENS_6half_tEfNS_4arch4Sm90ELb0ELb1ELb0ELb0ELb1ELb0ELb0ELb0ELb0ELb1ELb0ELb0EEENS1_21CollectiveEpilogueFwdINS6_IJSA_NS7_ILi512EEESA_EEES9_SC_SE_Li256ELb0ELb1ELb0ELb0EEENS1_30DynamicPersistentTileSchedulerILi256ELi128ELb0ELb1ELb1EEEEEEEEEvNT_6ParamsE)
        /*0548*/ 	.word	0x00000010


	//----- nvinfo : EIATTR_MIN_STACK_SIZE
	.align		4
.L_256:
        /*054c*/ 	.byte	0x04, 0x12
        /*054e*/ 	.short	(.L_258 - .L_257)
	.align		4
.L_257:
        /*0550*/ 	.word	index@(_ZN7cutlass13device_kernelIN5flash11enable_sm90INS1_16FlashAttnFwdSm90INS1_25CollectiveMainloopFwdSm90ILi2EN4cute5tupleIJNS5_1CILi1EEES8_S8_EEENS6_IJNS7_ILi64EEESA_SA_EEELi512ENS_6half_tEfNS_4arch4Sm90ELb0ELb1ELb0ELb0ELb1ELb0ELb1ELb0ELb0ELb1ELb0ELb0EEENS1_21CollectiveEpilogueFwdINS6_IJSA_NS7_ILi512EEESA_EEES9_SC_SE_Li256ELb0ELb1ELb0ELb0EEENS1_30DynamicPersistentTileSchedulerILi256ELi128ELb0ELb1ELb1EEEEEEEEEvNT_6ParamsE)
        /*0554*/ 	.word	0x00000440


	//----- nvinfo : EIATTR_MIN_STACK_SIZE
	.align		4
.L_258:
        /*0558*/ 	.byte	0x04, 0x12
        /*055a*/ 	.short	(.L_260 - .L_259)
	.align		4
.L_259:
        /*055c*/ 	.word	index@(_ZN7cutlass13device_kernelIN5flash11enable_sm90INS1_16FlashAttnFwdSm90INS1_25CollectiveMainloopFwdSm90ILi2EN4cute5tupleIJNS5_1CILi1EEES8_S8_EEENS6_IJNS7_ILi64EEESA_SA_EEELi512ENS_6half_tEfNS_4arch4Sm90ELb0ELb1ELb0ELb1ELb1ELb0ELb0ELb0ELb0ELb1ELb0ELb0EEENS1_21CollectiveEpilogueFwdINS6_IJSA_NS7_ILi512EEESA_EEES9_SC_SE_Li256ELb1ELb1ELb0ELb0EEENS1_36VarlenDynamicPersistentTileSchedulerILi64ELi64ELi256ELi128ELb0ELb1ELb1ELb1ELb0ELb1EEEEEEEEEvNT_6ParamsE)
        /*0560*/ 	.word	0x00000020


	//----- nvinfo : EIATTR_MIN_STACK_SIZE
	.align		4
.L_260:
        /*0564*/ 	.byte	0x04, 0x12
        /*0566*/ 	.short	(.L_262 - .L_261)
	.align		4
.L_261:
        /*0568*/ 	.word	index@(_ZN7cutlass13device_kernelIN5flash11enable_sm90INS1_16FlashAttnFwdSm90INS1_25CollectiveMainloopFwdSm90ILi2EN4cute5tupleIJNS5_1CILi1EEES8_S8_EEENS6_IJNS7_ILi64EEESA_SA_EEELi512ENS_6half_tEfNS_4arch4Sm90ELb0ELb1ELb0ELb1ELb1ELb1ELb0ELb0ELb0ELb1ELb0ELb0EEENS1_21CollectiveEpilogueFwdINS6_IJSA_NS7_ILi512EEESA_EEES9_SC_SE_Li256ELb1ELb1ELb0ELb0EEENS1_36VarlenDynamicPersistentTileSchedulerILi64ELi64ELi256ELi128ELb0ELb1ELb1ELb1ELb0ELb1EEEEEEEEEvNT_6ParamsE)
        /*056c*/ 	.word	0x00000068


	//----- nvinfo : EIATTR_MIN_STACK_SIZE
	.align		4
.L_262:
        /*0570*/ 	.byte	0x04, 0x12
        /*0572*/ 	.short	(.L_264 - .L_263)
	.align		4
.L_263:
        /*0574*/ 	.word	index@(_ZN7cutlass13device_kernelIN5flash11enable_sm90INS1_16FlashAttnFwdSm90INS1_25CollectiveMainloopFwdSm90ILi2EN4cute5tupleIJNS5_1CILi1EEES8_S8_EEENS6_IJNS7_ILi64EEESA_SA_EEELi512ENS_6half_tEfNS_4arch4Sm90ELb0ELb1ELb0ELb1ELb1ELb0ELb1ELb0ELb0ELb1ELb0ELb0EEENS1_21CollectiveEpilogueFwdINS6_IJSA_NS7_ILi512EEESA_EEES9_SC_SE_Li256ELb1ELb1ELb0ELb0EEENS1_36VarlenDynamicPersistentTileSchedulerILi64ELi64ELi256ELi128ELb0ELb1ELb1ELb1ELb0ELb1EEEEEEEEEvNT_6ParamsE)
        /*0578*/ 	.word	0x00000440


	//----- nvinfo : EIATTR_MIN_STACK_SIZE
	.align		4
.L_264:
        /*057c*/ 	.byte	0x04, 0x12
        /*057e*/ 	.short	(.L_266 - .L_265)
	.align		4
.L_265:
        /*0580*/ 	.word	index@(_ZN7cutlass13device_kernelIN5flash11enable_sm90INS1_16FlashAttnFwdSm90INS1_25CollectiveMainloopFwdSm90ILi2EN4cute5tupleIJNS5_1CILi1EEES8_S8_EEENS6_IJNS7_ILi64EEESA_SA_EEELi512ENS_6half_tEfNS_4arch4Sm90ELb0ELb1ELb0ELb1ELb1ELb1ELb1ELb0ELb0ELb1ELb0ELb0EEENS1_21CollectiveEpilogueFwdINS6_IJSA_NS7_ILi512EEESA_EEES9_SC_SE_Li256ELb1ELb1ELb0ELb0EEENS1_36VarlenDynamicPersistentTileSchedulerILi64ELi64ELi256ELi128ELb0ELb1ELb1ELb1ELb0ELb1EEEEEEEEEvNT_6ParamsE)
        /*0584*/ 	.word	0x00000460


	//----- nvinfo : EIATTR_MIN_STACK_SIZE
	.align		4
.L_266:
        /*0588*/ 	.byte	0x04, 0x12
        /*058a*/ 	.short	(.L_268 - .L_267)
	.align		4
.L_267:
        /*058c*/ 	.word	index@(_ZN7cutlass13device_kernelIN5flash11enable_sm90INS1_16FlashAttnFwdSm90INS1_25CollectiveMainloopFwdSm90ILi2EN4cute5tupleIJNS5_1CILi1EEES8_S8_EEENS6_IJNS7_ILi64EEESA_SA_EEELi512ENS_6half_tEfNS_4arch4Sm90ELb1ELb0ELb0ELb0ELb1ELb0ELb0ELb0ELb0ELb1ELb0ELb0EEENS1_21CollectiveEpilogueFwdINS6_IJSA_NS7_ILi512EEESA_EEES9_SC_SE_Li256ELb0ELb1ELb0ELb0EEENS1_30DynamicPersistentTileSchedulerILi256ELi128ELb0ELb1ELb1EEEEEEEEEvNT_6ParamsE)
        /*0590*/ 	.word	0x00000010


	//----- nvinfo : EIATTR_MIN_STACK_SIZE
	.align		4
.L_268:
        /*0594*/ 	.byte	0x04, 0x12
        /*0596*/ 	.short	(.L_270 - .L_269)
	.align		4
.L_269:
        /*0598*/ 	.word	index@(_ZN7cutlass13device_kernelIN5flash11enable_sm90INS1_16FlashAttnFwdSm90INS1_25CollectiveMainloopFwdSm90ILi2EN4cute5tupleIJNS5_1CILi1EEES8_S8_EEENS6_IJNS7_ILi64EEESA_SA_EEELi512ENS_6half_tEfNS_4arch4Sm90ELb1ELb0ELb0ELb0ELb1ELb0ELb1ELb0ELb0ELb1ELb0ELb0EEENS1_21CollectiveEpilogueFwdINS6_IJSA_NS7_ILi512EEESA_EEES9_SC_SE_Li256ELb0ELb1ELb0ELb0EEENS1_30DynamicPersistentTileSchedulerILi256ELi128ELb0ELb1ELb1EEEEEEEEEvNT_6ParamsE)
        /*059c*/ 	.word	0x00000018


	//----- nvinfo : EIATTR_MIN_STACK_SIZE
	.align		4
.L_270:
        /*05a0*/ 	.byte	0x04, 0x12
        /*05a2*/ 	.short	(.L_272 - .L_271)
	.align		4
.L_271:
        /*05a4*/ 	.word	index@(_ZN7cutlass13device_kernelIN5flash11enable_sm90INS1_16FlashAttnFwdSm90INS1_25CollectiveMainloopFwdSm90ILi2EN4cute5tupleIJNS5_1CILi1EEES8_S8_EEENS6_IJNS7_ILi64EEESA_SA_EEELi512ENS_6half_tEfNS_4arch4Sm90ELb1ELb0ELb0ELb1ELb1ELb0ELb0ELb0ELb0ELb1ELb0ELb0EEENS1_21CollectiveEpilogueFwdINS6_IJSA_NS7_ILi512EEESA_EEES9_SC_SE_Li256ELb1ELb1ELb0ELb0EEENS1_36VarlenDynamicPersistentTileSchedulerILi64ELi64ELi256ELi128ELb0ELb1ELb1ELb1ELb1ELb1EEEEEEEEEvNT_6ParamsE)
        /*05a8*/ 	.word	0x00000030


	//----- nvinfo : EIATTR_MIN_STACK_SIZE
	.align		4
.L_272:
        /*05ac*/ 	.byte	0x04, 0x12
        /*05ae*/ 	.short	(.L_274 - .L_273)
	.align		4
.L_273:
        /*05b0*/ 	.word	index@(_ZN7cutlass13device_kernelIN5flash11enable_sm90INS1_16FlashAttnFwdSm90INS1_25CollectiveMainloopFwdSm90ILi2EN4cute5tupleIJNS5_1CILi1EEES8_S8_EEENS6_IJNS7_ILi64EEESA_SA_EEELi512ENS_6half_tEfNS_4arch4Sm90ELb1ELb0ELb0ELb1ELb1ELb1ELb0ELb0ELb0ELb1ELb0ELb0EEENS1_21CollectiveEpilogueFwdINS6_IJSA_NS7_ILi512EEESA_EEES9_SC_SE_Li256ELb1ELb1ELb0ELb0EEENS1_36VarlenDynamicPersistentTileSchedulerILi64ELi64ELi256ELi128ELb0ELb1ELb1ELb1ELb1ELb1EEEEEEEEEvNT_6ParamsE)
        /*05b4*/ 	.word	0x00000060


	//----- nvinfo : EIATTR_MIN_STACK_SIZE
	.align		4
.L_274:
        /*05b8*/ 	.byte	0x04, 0x12
        /*05ba*/ 	.short	(.L_276 - .L_275)
	.align		4
.L_275:
        /*05bc*/ 	.word	index@(_ZN7cutlass13device_kernelIN5flash11enable_sm90INS1_16FlashAttnFwdSm90INS1_25CollectiveMainloopFwdSm90ILi2EN4cute5tupleIJNS5_1CILi1EEES8_S8_EEENS6_IJNS7_ILi64EEESA_SA_EEELi512ENS_6half_tEfNS_4arch4Sm90ELb1ELb0ELb0ELb1ELb1ELb0ELb1ELb0ELb0ELb1ELb0ELb0EEENS1_21CollectiveEpilogueFwdINS6_IJSA_NS7_ILi512EEESA_EEES9_SC_SE_Li256ELb1ELb1ELb0ELb0EEENS1_36VarlenDynamicPersistentTileSchedulerILi64ELi64ELi256ELi128ELb0ELb1ELb1ELb1ELb1ELb1EEEEEEEEEvNT_6ParamsE)
        /*05c0*/ 	.word	0x00000028


	//----- nvinfo : EIATTR_MIN_STACK_SIZE
	.align		4
.L_276:
        /*05c4*/ 	.byte	0x04, 0x12
        /*05c6*/ 	.short	(.L_278 - .L_277)
	.align		4
.L_277:
        /*05c8*/ 	.word	index@(_ZN7cutlass13device_kernelIN5flash11enable_sm90INS1_16FlashAttnFwdSm90INS1_25CollectiveMainloopFwdSm90ILi2EN4cute5tupleIJNS5_1CILi1EEES8_S8_EEENS6_IJNS7_ILi64EEESA_SA_EEELi512ENS_6half_tEfNS_4arch4Sm90ELb1ELb0ELb0ELb1ELb1ELb1ELb1ELb0ELb0ELb1ELb0ELb0EEENS1_21CollectiveEpilogueFwdINS6_IJSA_NS7_ILi512EEESA_EEES9_SC_SE_Li256ELb1ELb1ELb0ELb0EEENS1_36VarlenDynamicPersistentTileSchedulerILi64ELi64ELi256ELi128ELb0ELb1ELb1ELb1ELb1ELb1EEEEEEEEEvNT_6ParamsE)
        /*05cc*/ 	.word	0x00000078


	//----- nvinfo : EIATTR_MIN_STACK_SIZE
	.align		4
.L_278:
        /*05d0*/ 	.byte	0x04, 0x12
        /*05d2*/ 	.short	(.L_280 - .L_279)
	.align		4
.L_279:
        /*05d4*/ 	.word	index@(_ZN7cutlass13device_kernelIN5flash11enable_sm90INS1_16FlashAttnFwdSm90INS1_25CollectiveMainloopFwdSm90ILi2EN4cute5tupleIJNS5_1CILi1EEES8_S8_EEENS6_IJNS7_ILi128EEENS7_ILi96EEENS7_ILi64EEEEEELi256ENS_6half_tEfNS_4arch4Sm90ELb0ELb0ELb0ELb0ELb1ELb0ELb0ELb1ELb0ELb1ELb0ELb0EEENS1_21CollectiveEpilogueFwdINS6_IJSA_NS7_ILi256EEESB_EEES9_SE_SG_Li256ELb0ELb1ELb0ELb0EEENS1_29StaticPersistentTileSchedulerILb0EEEEEEEEEvNT_6ParamsE)
        /*05d8*/ 	.word	0x00000020


	//----- nvinfo : EIATTR_MIN_STACK_SIZE
	.align		4
.L_280:
        /*05dc*/ 	.byte	0x04, 0x12
        /*05de*/ 	.short	(.L_282 - .L_281)
	.align		4
.L_281:
        /*05e0*/ 	.word	index@(_ZN7cutlass13device_kernelIN5flash11enable_sm90INS1_16FlashAttnFwdSm90INS1_25CollectiveMainloopFwdSm90ILi2EN4cute5tupleIJNS5_1CILi1EEES8_S8_EEENS6_IJNS7_ILi128EEENS7_ILi96EEENS7_ILi64EEEEEELi256ENS_6half_tEfNS_4arch4Sm90ELb0ELb0ELb0ELb0ELb1ELb0ELb1ELb1ELb0ELb1ELb0ELb0EEENS1_21CollectiveEpilogueFwdINS6_IJSA_NS7_ILi256EEESB_EEES9_SE_SG_Li256ELb0ELb1ELb0ELb0EEENS1_29StaticPersistentTileSchedulerILb0EEEEEEEEEvNT_6ParamsE)
        /*05e4*/ 	.word	0x00000020


	//----- nvinfo : EIATTR_MIN_STACK_SIZE
	.align		4
.L_282:
        /*05e8*/ 	.byte	0x04, 0x12
        /*05ea*/ 	.short	(.L_284 - .L_283)
	.align		4
.L_283:
        /*05ec*/ 	.word	index@(_ZN7cutlass13device_kernelIN5flash11enable_sm90INS1_16FlashAttnFwdSm90INS1_25CollectiveMainloopFwdSm90ILi2EN4cute5tupleIJNS5_1CILi1EEES8_S8_EEENS6_IJNS7_ILi128EEENS7_ILi96EEENS7_ILi64EEEEEELi256ENS_6half_tEfNS_4arch4Sm90ELb0ELb0ELb0ELb1ELb1ELb0ELb0ELb1ELb0ELb1ELb0ELb0EEENS1_21CollectiveEpilogueFwdINS6_IJSA_NS7_ILi256EEESB_EEES9_SE_SG_Li256ELb1ELb1ELb0ELb0EEENS1_36VarlenDynamicPersistentTileSchedulerILi128ELi96ELi256ELi128ELb0ELb1ELb1ELb0ELb1ELb1EEEEEEEEEvNT_6ParamsE)
        /*05f0*/ 	.word	0x00000030


	//----- nvinfo : EIATTR_MIN_STACK_SIZE
	.align		4
.L_284:
        /*05f4*/ 	.byte	0x04, 0x12
        /*05f6*/ 	.short	(.L_286 - .L_285)
	.align		4
.L_285:
        /*05f8*/ 	.word	index@(_ZN7cutlass13device_kernelIN5flash11enable_sm90INS1_16FlashAttnFwdSm90INS1_25CollectiveMainloopFwdSm90ILi2EN4cute5tupleIJNS5_1CILi1EEES8_S8_EEENS6_IJNS7_ILi128EEENS7_ILi96EEENS7_ILi64EEEEEELi256ENS_6half_tEfNS_4arch4Sm90ELb0ELb0ELb0ELb1ELb1ELb1ELb0ELb1ELb0ELb1ELb0ELb0EEENS1_21CollectiveEpilogueFwdINS6_IJSA_NS7_ILi256EEESB_EEES9_SE_SG_Li256ELb1ELb1ELb0ELb0EEENS1_36VarlenDynamicPersistentTileSchedulerILi128ELi96ELi256ELi128ELb0ELb1ELb1ELb0ELb1ELb1EEEEEEEEEvNT_6ParamsE)
        /*05fc*/ 	.word	0x00000058


	//----- nvinfo : EIATTR_MIN_STACK_SIZE
	.align		4
.L_286:
        /*0600*/ 	.byte	0x04, 0x12
        /*0602*/ 	.short	(.L_288 - .L_287)
	.align		4
.L_287:
        /*0604*/ 	.word	index@(_ZN7cutlass13device_kernelIN5flash11enable_sm90INS1_16FlashAttnFwdSm90INS1_25CollectiveMainloopFwdSm90ILi2EN4cute5tupleIJNS5_1CILi1EEES8_S8_EEENS6_IJNS7_ILi128EEENS7_ILi96EEENS7_ILi64EEEEEELi256ENS_6half_tEfNS_4arch4Sm90ELb0ELb0ELb0ELb1ELb1ELb0ELb1ELb1ELb0ELb1ELb0ELb0EEENS1_21CollectiveEpilogueFwdINS6_IJSA_NS7_ILi256EEESB_EEES9_SE_SG_Li256ELb1ELb1ELb0ELb0EEENS1_36VarlenDynamicPersistentTileSchedulerILi128ELi96ELi256ELi128ELb0ELb1ELb1ELb0ELb1ELb1EEEEEEEEEvNT_6ParamsE)
        /*0608*/ 	.word	0x00000028


	//----- nvinfo : EIATTR_MIN_STACK_SIZE
	.align		4
.L_288:
        /*060c*/ 	.byte	0x04, 0x12
        /*060e*/ 	.short	(.L_290 - .L_289)
	.align		4
.L_289:
        /*0610*/ 	.word	index@(_ZN7cutlass13device_kernelIN5flash11enable_sm90INS1_16FlashAttnFwdSm90INS1_25CollectiveMainloopFwdSm90ILi2EN4cute5tupleIJNS5_1CILi1EEES8_S8_EEENS6_IJNS7_ILi128EEENS7_ILi96EEENS7_ILi64EEEEEELi256ENS_6half_tEfNS_4arch4Sm90ELb0ELb0ELb0ELb1ELb1ELb1ELb1ELb1ELb0ELb1ELb0ELb0EEENS1_21CollectiveEpilogueFwdINS6_IJSA_NS7_ILi256EEESB_EEES9_SE_SG_Li256ELb1ELb1ELb0ELb0EEENS1_36VarlenDynamicPersistentTileSchedulerILi128ELi96ELi256ELi128ELb0ELb1ELb1ELb0ELb1ELb1EEEEEEEEEvNT_6ParamsE)
        /*0614*/ 	.word	0x00000090


	//----- nvinfo : EIATTR_MIN_STACK_SIZE
	.align		4
.L_290:
        /*0618*/ 	.byte	0x04, 0x12
        /*061a*/ 	.short	(.L_292 - .L_291)
	.align		4
.L_291:
        /*061c*/ 	.word	index@(_ZN7cutlass13device_kernelIN5flash11enable_sm90INS1_16FlashAttnFwdSm90INS1_25CollectiveMainloopFwdSm90ILi2EN4cute5tupleIJNS5_1CILi1EEES8_S8_EEENS6_IJNS7_ILi128EEENS7_ILi96EEENS7_ILi64EEEEEELi256ENS_6half_tEfNS_4arch4Sm90ELb0ELb1ELb0ELb0ELb1ELb0ELb0ELb1ELb0ELb1ELb0ELb0EEENS1_21CollectiveEpilogueFwdINS6_IJSA_NS7_ILi256EEESB_EEES9_SE_SG_Li256ELb0ELb1ELb0ELb0EEENS1_30DynamicPersistentTileSchedulerILi256ELi128ELb0ELb1ELb1EEEEEEEEEvNT_6ParamsE)
        /*0620*/ 	.word	0x00000008


	//----- nvinfo : EIATTR_MIN_STACK_SIZE
	.align		4
.L_292:
        /*0624*/ 	.byte	0x04, 0x12
        /*0626*/ 	.short	(.L_294 - .L_293)
	.align		4
.L_293:
        /*0628*/ 	.word	index@(_ZN7cutlass13device_kernelIN5flash11enable_sm90INS1_16FlashAttnFwdSm90INS1_25CollectiveMainloopFwdSm90ILi2EN4cute5tupleIJNS5_1CILi1EEES8_S8_EEENS6_IJNS7_ILi128EEENS7_ILi96EEENS7_ILi64EEEEEELi256ENS_6half_tEfNS_4arch4Sm90ELb0ELb1ELb0ELb0ELb1ELb0ELb1ELb1ELb0ELb1ELb0ELb0EEENS1_21CollectiveEpilogueFwdINS6_IJSA_NS7_ILi256EEESB_EEES9_SE_SG_Li256ELb0ELb1ELb0ELb0EEENS1_30DynamicPersistentTileSchedulerILi256ELi128ELb0ELb1ELb1EEEEEEEEEvNT_6ParamsE)
        /*062c*/ 	.word	0x00000460


	//----- nvinfo : EIATTR_MIN_STACK_SIZE
	.align		4
.L_294:
        /*0630*/ 	.byte	0x04, 0x12
        /*0632*/ 	.short	(.L_296 - .L_295)
	.align		4
.L_295:
        /*0634*/ 	.word	index@(_ZN7cutlass13device_kernelIN5flash11enable_sm90INS1_16FlashAttnFwdSm90INS1_25CollectiveMainloopFwdSm90ILi2EN4cute5tupleIJNS5_1CILi1EEES8_S8_EEENS6_IJNS7_ILi128EEENS7_ILi96EEENS7_ILi64EEEEEELi256ENS_6half_tEfNS_4arch4Sm90ELb0ELb1ELb0ELb1ELb1ELb0ELb0ELb1ELb0ELb1ELb0ELb0EEENS1_21CollectiveEpilogueFwdINS6_IJSA_NS7_ILi256EEESB_EEES9_SE_SG_Li256ELb1ELb1ELb0ELb0EEENS1_36VarlenDynamicPersistentTileSchedulerILi128ELi96ELi256ELi128ELb0ELb1ELb1ELb1ELb0ELb1EEEEEEEEEvNT_6ParamsE)
        /*0638*/ 	.word	0x00000018


	//----- nvinfo : EIATTR_MIN_STACK_SIZE
	.align		4
.L_296:
        /*063c*/ 	.byte	0x04, 0x12
        /*063e*/ 	.short	(.L_298 - .L_297)
	.align		4
.L_297:
        /*0640*/ 	.word	index@(_ZN7cutlass13device_kernelIN5flash11enable_sm90INS1_16FlashAttnFwdSm90INS1_25CollectiveMainloopFwdSm90ILi2EN4cute5tupleIJNS5_1CILi1EEES8_S8_EEENS6_IJNS7_ILi128EEENS7_ILi96EEENS7_ILi64EEEEEELi256ENS_6half_tEfNS_4arch4Sm90ELb0ELb1ELb0ELb1ELb1ELb1ELb0ELb1ELb0ELb1ELb0ELb0EEENS1_21CollectiveEpilogueFwdINS6_IJSA_NS7_ILi256EEESB_EEES9_SE_SG_Li256ELb1ELb1ELb0ELb0EEENS1_36VarlenDynamicPersistentTileSchedulerILi128ELi96ELi256ELi128ELb0ELb1ELb1ELb1ELb0ELb1EEEEEEEEEvNT_6ParamsE)
        /*0644*/ 	.word	0x00000440


	//----- nvinfo : EIATTR_MIN_STACK_SIZE
	.align		4
.L_298:
        /*0648*/ 	.byte	0x04, 0x12
        /*064a*/ 	.short	(.L_300 - .L_299)
	.align		4
.L_299:
        /*064c*/ 	.word	index@(_ZN7cutlass13device_kernelIN5flash11enable_sm90INS1_16FlashAttnFwdSm90INS1_25CollectiveMainloopFwdSm90ILi2EN4cute5tupleIJNS5_1CILi1EEES8_S8_EEENS6_IJNS7_ILi128EEENS7_ILi96EEENS7_ILi64EEEEEELi256ENS_6half_tEfNS_4arch4Sm90ELb0ELb1ELb0ELb1ELb1ELb0ELb1ELb1ELb0ELb1ELb0ELb0EEENS1_21CollectiveEpilogueFwdINS6_IJSA_NS7_ILi256EEESB_EEES9_SE_SG_Li256ELb1ELb1ELb0ELb0EEENS1_36VarlenDynamicPersistentTileSchedulerILi128ELi96ELi256ELi128ELb0ELb1ELb1ELb1ELb0ELb1EEEEEEEEEvNT_6ParamsE)
        /*0650*/ 	.word	0x00000480


	//----- nvinfo : EIATTR_MIN_STACK_SIZE
	.align		4
.L_300:
        /*0654*/ 	.byte	0x04, 0x12
        /*0656*/ 	.short	(.L_302 - .L_301)
	.align		4
.L_301:
        /*0658*/ 	.word	index@(_ZN7cutlass13device_kernelIN5flash11enable_sm90INS1_16FlashAttnFwdSm90INS1_25CollectiveMainloopFwdSm90ILi2EN4cute5tupleIJNS5_1CILi1EEES8_S8_EEENS6_IJNS7_ILi128EEENS7_ILi96EEENS7_ILi64EEEEEELi256ENS_6half_tEfNS_4arch4Sm90ELb0ELb1ELb0ELb1ELb1ELb1ELb1ELb1ELb0ELb1ELb0ELb0EEENS1_21CollectiveEpilogueFwdINS6_IJSA_NS7_ILi256EEESB_EEES9_SE_SG_Li256ELb1ELb1ELb0ELb0EEENS1_36VarlenDynamicPersistentTileSchedulerILi128ELi96ELi256ELi128ELb0ELb1ELb1ELb1ELb0ELb1EEEEEEEEEvNT_6ParamsE)
        /*065c*/ 	.word	0x000004a0


	//----- nvinfo : EIATTR_MIN_STACK_SIZE
	.align		4
.L_302:
        /*0660*/ 	.byte	0x04, 0x12
        /*0662*/ 	.short	(.L_304 - .L_303)
	.align		4
.L_303:
        /*0664*/ 	.word	index@(_ZN7cutlass13device_kernelIN5flash11enable_sm90INS1_16FlashAttnFwdSm90INS1_25CollectiveMainloopFwdSm90ILi2EN4cute5tupleIJNS5_1CILi1EEES8_S8_EEENS6_IJNS7_ILi128EEENS7_ILi96EEENS7_ILi64EEEEEELi256ENS_6half_tEfNS_4arch4Sm90ELb1ELb0ELb0ELb0ELb1ELb0ELb0ELb1ELb0ELb1ELb0ELb0EEENS1_21CollectiveEpilogueFwdINS6_IJSA_NS7_ILi256EEESB_EEES9_SE_SG_Li256ELb0ELb1ELb0ELb0EEENS1_30DynamicPersistentTileSchedulerILi256ELi128ELb0ELb1ELb1EEEEEEEEEvNT_6ParamsE)
        /*0668*/ 	.word	0x00000008


	//----- nvinfo : EIATTR_MIN_STACK_SIZE
	.align		4
.L_304:
        /*066c*/ 	.byte	0x04, 0x12
        /*066e*/ 	.short	(.L_306 - .L_305)
	.align		4
.L_305:
        /*0670*/ 	.word	index@(_ZN7cutlass13device_kernelIN5flash11enable_sm90INS1_16FlashAttnFwdSm90INS1_25CollectiveMainloopFwdSm90ILi2EN4cute5tupleIJNS5_1CILi1EEES8_S8_EEENS6_IJNS7_ILi128EEENS7_ILi96EEENS7_ILi64EEEEEELi256ENS_6half_tEfNS_4arch4Sm90ELb1ELb0ELb0ELb0ELb1ELb0ELb1ELb1ELb0ELb1ELb0ELb0EEENS1_21CollectiveEpilogueFwdINS6_IJSA_NS7_ILi256EEESB_EEES9_SE_SG_Li256ELb0ELb1ELb0ELb0EEENS1_30DynamicPersistentTileSchedulerILi256ELi128ELb0ELb1ELb1EEEEEEEEEvNT_6ParamsE)
        /*0674*/ 	.word	0x00000010


	//----- nvinfo : EIATTR_MIN_STACK_SIZE
	.align		4
.L_306:
        /*0678*/ 	.byte	0x04, 0x12
        /*067a*/ 	.short	(.L_308 - .L_307)
	.align		4
.L_307:
        /*067c*/ 	.word	index@(_ZN7cutlass13device_kernelIN5flash11enable_sm90INS1_16FlashAttnFwdSm90INS1_25CollectiveMainloopFwdSm90ILi2EN4cute5tupleIJNS5_1CILi1EEES8_S8_EEENS6_IJNS7_ILi128EEENS7_ILi96EEENS7_ILi64EEEEEELi256ENS_6half_tEfNS_4arch4Sm90ELb1ELb0ELb0ELb1ELb1ELb0ELb0ELb1ELb0ELb1ELb0ELb0EEENS1_21CollectiveEpilogueFwdINS6_IJSA_NS7_ILi256EEESB_EEES9_SE_SG_Li256ELb1ELb1ELb0ELb0EEENS1_36VarlenDynamicPersistentTileSchedulerILi128ELi96ELi256ELi128ELb0ELb1ELb1ELb1ELb1ELb1EEEEEEEEEvNT_6ParamsE)
        /*0680*/ 	.word	0x00000028


	//----- nvinfo : EIATTR_MIN_STACK_SIZE
	.align		4
.L_308:
        /*0684*/ 	.byte	0x04, 0x12
        /*0686*/ 	.short	(.L_310 - .L_309)
	.align		4
.L_309:
        /*0688*/ 	.word	index@(_ZN7cutlass13device_kernelIN5flash11enable_sm90INS1_16FlashAttnFwdSm90INS1_25CollectiveMainloopFwdSm90ILi2EN4cute5tupleIJNS5_1CILi1EEES8_S8_EEENS6_IJNS7_ILi128EEENS7_ILi96EEENS7_ILi64EEEEEELi256ENS_6half_tEfNS_4arch4Sm90ELb1ELb0ELb0ELb1ELb1ELb1ELb0ELb1ELb0ELb1ELb0ELb0EEENS1_21CollectiveEpilogueFwdINS6_IJSA_NS7_ILi256EEESB_EEES9_SE_SG_Li256ELb1ELb1ELb0ELb0EEENS1_36VarlenDynamicPersistentTileSchedulerILi128ELi96ELi256ELi128ELb0ELb1ELb1ELb1ELb1ELb1EEEEEEEEEvNT_6ParamsE)
        /*068c*/ 	.word	0x00000058


	//----- nvinfo : EIATTR_MIN_STACK_SIZE
	.align		4
.L_310:
        /*0690*/ 	.byte	0x04, 0x12
        /*0692*/ 	.short	(.L_312 - .L_311)
	.align		4
.L_311:
        /*0694*/ 	.word	index@(_ZN7cutlass13device_kernelIN5flash11enable_sm90INS1_16FlashAttnFwdSm90INS1_25CollectiveMainloopFwdSm90ILi2EN4cute5tupleIJNS5_1CILi1EEES8_S8_EEENS6_IJNS7_ILi128EEENS7_ILi96EEENS7_ILi64EEEEEELi256ENS_6half_tEfNS_4arch4Sm90ELb1ELb0ELb0ELb1ELb1ELb0ELb1ELb1ELb0ELb1ELb0ELb0EEENS1_21CollectiveEpilogueFwdINS6_IJSA_NS7_ILi256EEESB_EEES9_SE_SG_Li256ELb1ELb1ELb0ELb0EEENS1_36VarlenDynamicPersistentTileSchedulerILi128ELi96ELi256ELi128ELb0ELb1ELb1ELb1ELb1ELb1EEEEEEEEEvNT_6ParamsE)
        /*0698*/ 	.word	0x00000028


	//----- nvinfo : EIATTR_MIN_STACK_SIZE
	.align		4
.L_312:
        /*069c*/ 	.byte	0x04, 0x12
        /*069e*/ 	.short	(.L_314 - .L_313)
	.align		4
.L_313:
        /*06a0*/ 	.word	index@(_ZN7cutlass13device_kernelIN5flash11enable_sm90INS1_16FlashAttnFwdSm90INS1_25CollectiveMainloopFwdSm90ILi2EN4cute5tupleIJNS5_1CILi1EEES8_S8_EEENS6_IJNS7_ILi128EEENS7_ILi96EEENS7_ILi64EEEEEELi256ENS_6half_tEfNS_4arch4Sm90ELb1ELb0ELb0ELb1ELb1ELb1ELb1ELb1ELb0ELb1ELb0ELb0EEENS1_21CollectiveEpilogueFwdINS6_IJSA_NS7_ILi256EEESB_EEES9_SE_SG_Li256ELb1ELb1ELb0ELb0EEENS1_36VarlenDynamicPersistentTileSchedulerILi128ELi96ELi256ELi128ELb0ELb1ELb1ELb1ELb1ELb1EEEEEEEEEvNT_6ParamsE)
        /*06a4*/ 	.word	0x000000c0
.L_314:


//--------------------- .nv.compat                --------------------------
	.section	.nv.compat,"",@"SHT_CUDA_COMPAT_INFO"
	.align	4
        /*0000*/ 	.byte	0x02, 0x09, 0x01, 0x00, 0x02, 0x02, 0x04, 0x00, 0x02, 0x05, 0x05, 0x00, 0x03, 0x07, 0x01, 0x01
        /*0010*/ 	.byte	0x02, 0x03, 0x01, 0x00, 0x02, 0x06, 0x01, 0x00, 0x04, 0x0b, 0x08, 0x00, 0x00, 0x00, 0x00, 0x00
        /*0020*/ 	.byte	0x00, 0x00, 0x00, 0x00


//--------------------- .nv.info._ZN7cutlass13device_kernelIN5flash11enable_sm90INS1_16FlashAttnFwdSm90INS1_25CollectiveMainloopFwdSm90ILi2EN4cute5tupleIJNS5_1CILi1EEES8_S8_EEENS6_IJNS7_ILi128EEENS7_ILi96EEENS7_ILi192EEEEEELi128ENS_6half_tEfNS_4arch4Sm90ELb0ELb0ELb0ELb0ELb1ELb0ELb0ELb1ELb1ELb1ELb0ELb0EEENS1_21CollectiveEpilogueFwdINS6_IJSA_SA_SB_EEES9_SE_SG_Li256ELb0ELb1ELb0ELb0EEENS1_29StaticPersistentTileSchedulerILb0EEEEEEEEEvNT_6ParamsE --------------------------
	.section	.nv.info._ZN7cutlass13device_kernelIN5flash11enable_sm90INS1_16FlashAttnFwdSm90INS1_25CollectiveMainloopFwdSm90ILi2EN4cute5tupleIJNS5_1CILi1EEES8_S8_EEENS6_IJNS7_ILi128EEENS7_ILi96EEENS7_ILi192EEEEEELi128ENS_6half_tEfNS_4arch4Sm90ELb0ELb0ELb0ELb0ELb1ELb0ELb0ELb1ELb1ELb1ELb0ELb0EEENS1_21CollectiveEpilogueFwdINS6_IJSA_SA_SB_EEES9_SE_SG_Li256ELb0ELb1ELb0ELb0EEENS1_29StaticPersistentTileSchedulerILb0EEEEEEEEEvNT_6ParamsE,"",@"SHT_CUDA_INFO"
	.sectionflags	@""
	.align	4


	//----- nvinfo : EIATTR_CUDA_API_VERSION
	.align		4
        /*0000*/ 	.byte	0x04, 0x37
        /*0002*/ 	.short	(.L_316 - .L_315)
.L_315:
        /*0004*/ 	.word	0x00000082


	//----- nvinfo : EIATTR_KPARAM_INFO
	.align		4
.L_316:
        /*0008*/ 	.byte	0x04, 0x17
        /*000a*/ 	.short	(.L_318 - .L_317)
.L_317:
        /*000c*/ 	.word	0x00000000
        /*0010*/ 	.short	0x0000
        /*0012*/ 	.short	0x0070
        /*0014*/ 	.byte	0x00, 0xf0, 0x01, 0x28


	//----- nvinfo : EIATTR_SPARSE_MMA_MASK
	.align		4
.L_318:
        /*0018*/ 	.byte	0x03, 0x50
        /*001a*/ 	.short	0x0000


	//----- nvinfo : EIATTR_MAXREG_COUNT
	.align		4
        /*001c*/ 	.byte	0x03, 0x1b
        /*001e*/ 	.short	0x00a8


	//----- nvinfo : EIATTR_NUM_BARRIERS
	.align		4
        /*0020*/ 	.byte	0x02, 0x4c
        /*0022*/ 	.byte	0x09
	.zero		1


	//----- nvinfo : EIATTR_EXTERNS
	.align		4
        /*0024*/ 	.byte	0x04, 0x0f
        /*0026*/ 	.short	(.L_320 - .L_319)


	//   ....[0]....
	.align		4
.L_319:
        /*0028*/ 	.word	index@(__assertfail)


	//----- nvinfo : EIATTR_ANNOTATIONS
	.align		4
.L_320:
        /*002c*/ 	.byte	0x04, 0x55
        /*002e*/ 	.short	(.L_322 - .L_321)


	//   ....[0]....
.L_321:
        /*0030*/ 	.word	0x00000001
        /*0034*/ 	.byte	0xa0, 0x08, 0x00, 0x00, 0x01, 0x00, 0x00, 0x00, 0x50, 0x09, 0x00, 0x00, 0x01, 0x00, 0x00, 0x00
        /*0044*/ 	.byte	0x80, 0x6f, 0x00, 0x00, 0x01, 0x00, 0x00, 0x00, 0xb0, 0x70, 0x00, 0x00, 0x01, 0x00, 0x00, 0x00
        /*0054*/ 	.byte	0xf0, 0x8c, 0x00, 0x00, 0x01, 0x00, 0x00, 0x00, 0x90, 0xa2, 0x00, 0x00, 0x01, 0x00, 0x00, 0x00
        /*0064*/ 	.byte	0x40, 0xa3, 0x00, 0x00, 0x01, 0x00, 0x00, 0x00, 0xc0, 0xa4, 0x00, 0x00


	//----- nvinfo : EIATTR_MERCURY_ISA_VERSION
	.align		4
.L_322:
        /*0070*/ 	.byte	0x03, 0x5f
        /*0072*/ 	.short	0x0101


	//----- nvinfo : EIATTR_INT_WARP_WIDE_INSTR_OFFSETS
	.align		4
        /*0074*/ 	.byte	0x04, 0x31
        /*0076*/ 	.short	(.L_324 - .L_323)


	//   ....[0]....
.L_323:
        /*0078*/ 	.word	0x000000c0


	//   ....[1]....
        /*007c*/ 	.word	0x000000d0


	//   ....[2]....
        /*0080*/ 	.word	0x00000170


	//----- nvinfo : EIATTR_COOP_GROUP_MASK_REGIDS
	.align		4
.L_324:
        /*0084*/ 	.byte	0x04, 0x29
        /*0086*/ 	.short	(.L_326 - .L_325)


	//   ....[0]....
.L_325:
        /*0088*/ 	.word	0xffffffff


	//   ....[1]....
        /*008c*/ 	.word	0xffffffff


	//   ....[2]....
        /*0090*/ 	.word	0xffffffff


	//   ....[3]....
        /*0094*/ 	.word	0xffffffff


	//   ....[4]....
        /*0098*/ 	.word	0xffffffff


	//   ....[5]....
        /*009c*/ 	.word	0xffffffff


	//   ....[6]....
        /*00a0*/ 	.word	0xffffffff


	//   ....[7]....
        /*00a4*/ 	.word	0xffffffff


	//   ....[8]....
        /*00a8*/ 	.word	0xffffffff


	//   ....[9]....
        /*00ac*/ 	.word	0xffffffff


	//   ....[10]....
        /*00b0*/ 	.word	0xffffffff


	//   ....[11]....
        /*00b4*/ 	.word	0xffffffff


	//   ....[12]....
        /*00b8*/ 	.word	0xffffffff


	//   ....[13]....
        /*00bc*/ 	.word	0xffffffff


	//   ....[14]....
        /*00c0*/ 	.word	0xffffffff


	//   ....[15]....
        /*00c4*/ 	.word	0xffffffff


	//   ....[16]....
        /*00c8*/ 	.word	0xffffffff


	//   ....[17]....
        /*00cc*/ 	.word	0xffffffff


	//   ....[18]....
        /*00d0*/ 	.word	0xffffffff


	//   ....[19]....
        /*00d4*/ 	.word	0xffffffff


	//   ....[20]....
        /*00d8*/ 	.word	0xffffffff


	//   ....[21]....
        /*00dc*/ 	.word	0xffffffff


	//   ....[22]....
        /*00e0*/ 	.word	0xffffffff


	//   ....[23]....
        /*00e4*/ 	.word	0xffffffff


	//   ....[24]....
        /*00e8*/ 	.word	0xffffffff


	//   ....[25]....
        /*00ec*/ 	.word	0xffffffff


	//   ....[26]....
        /*00f0*/ 	.word	0xffffffff


	//   ....[27]....
        /*00f4*/ 	.word	0xffffffff


	//   ....[28]....
        /*00f8*/ 	.word	0xffffffff


	//   ....[29]....
        /*00fc*/ 	.word	0xffffffff


	//   ....[30]....
        /*0100*/ 	.word	0xffffffff


	//   ....[31]....
        /*0104*/ 	.word	0xffffffff


	//   ....[32]....
        /*0108*/ 	.word	0xffffffff


	//   ....[33]....
        /*010c*/ 	.word	0xffffffff


	//   ....[34]....
        /*0110*/ 	.word	0xffffffff


	//   ....[35]....
        /*0114*/ 	.word	0xffffffff


	//   ....[36]....
        /*0118*/ 	.word	0xffffffff


	//   ....[37]....
        /*011c*/ 	.word	0xffffffff


	//   ....[38]....
        /*0120*/ 	.word	0xffffffff


	//   ....[39]....
        /*0124*/ 	.word	0xffffffff


	//   ....[40]....
        /*0128*/ 	.word	0xffffffff


	//   ....[41]....
        /*012c*/ 	.word	0xffffffff


	//   ....[42]....
        /*0130*/ 	.word	0xffffffff


	//   ....[43]....
        /*0134*/ 	.word	0xffffffff


	//   ....[44]....
        /*0138*/ 	.word	0xffffffff


	//   ....[45]....
        /*013c*/ 	.word	0xffffffff


	//   ....[46]....
        /*0140*/ 	.word	0xffffffff


	//   ....[47]....
        /*0144*/ 	.word	0xffffffff


	//   ....[48]....
        /*0148*/ 	.word	0xffffffff


	//   ....[49]....
        /*014c*/ 	.word	0xffffffff


	//   ....[50]....
        /*0150*/ 	.word	0xffffffff


	//   ....[51]....
        /*0154*/ 	.word	0xffffffff


	//   ....[52]....
        /*0158*/ 	.word	0xffffffff


	//   ....[53]....
        /*015c*/ 	.word	0xffffffff


	//   ....[54]....
        /*0160*/ 	.word	0xffffffff


	//   ....[55]....
        /*0164*/ 	.word	0xffffffff


	//   ....[56]....
        /*0168*/ 	.word	0xffffffff


	//   ....[57]....
        /*016c*/ 	.word	0xffffffff


	//   ....[58]....
        /*0170*/ 	.word	0xffffffff


	//   ....[59]....
        /*0174*/ 	.word	0xffffffff


	//   ....[60]....
        /*0178*/ 	.word	0xffffffff


	//   ....[61]....
        /*017c*/ 	.word	0xffffffff


	//   ....[62]....
        /*0180*/ 	.word	0xffffffff


	//   ....[63]....
        /*0184*/ 	.word	0xffffffff


	//   ....[64]....
        /*0188*/ 	.word	0xffffffff


	//   ....[65]....
        /*018c*/ 	.word	0xffffffff


	//   ....[66]....
        /*0190*/ 	.word	0xffffffff


	//   ....[67]....
        /*0194*/ 	.word	0xffffffff


	//   ....[68]....
        /*0198*/ 	.word	0xffffffff


	//   ....[69]....
        /*019c*/ 	.word	0xffffffff


	//   ....[70]....
        /*01a0*/ 	.word	0xffffffff


	//   ....[71]....
        /*01a4*/ 	.word	0xffffffff


	//   ....[72]....
        /*01a8*/ 	.word	0xffffffff


	//   ....[73]....
        /*01ac*/ 	.word	0xffffffff


	//   ....[74]....
        /*01b0*/ 	.word	0xffffffff


	//   ....[75]....
        /*01b4*/ 	.word	0xffffffff


	//   ....[76]....
        /*01b8*/ 	.word	0xffffffff


	//   ....[77]....
        /*01bc*/ 	.word	0xffffffff


	//   ....[78]....
        /*01c0*/ 	.word	0xffffffff


	//   ....[79]....
        /*01c4*/ 	.word	0xffffffff


	//   ....[80]....
        /*01c8*/ 	.word	0xffffffff


	//   ....[81]....
        /*01cc*/ 	.word	0xffffffff


	//   ....[82]....
        /*01d0*/ 	.word	0xffffffff


	//   ....[83]....
        /*01d4*/ 	.word	0xffffffff


	//   ....[84]....
        /*01d8*/ 	.word	0xffffffff


	//   ....[85]....
        /*01dc*/ 	.word	0xffffffff


	//   ....[86]....
        /*01e0*/ 	.word	0xffffffff


	//   ....[87]....
        /*01e4*/ 	.word	0xffffffff


	//   ....[88]....
        /*01e8*/ 	.word	0xffffffff


	//   ....[89]....
        /*01ec*/ 	.word	0xffffffff


	//   ....[90]....
        /*01f0*/ 	.word	0xffffffff


	//   ....[91]....
        /*01f4*/ 	.word	0xffffffff


	//   ....[92]....
        /*01f8*/ 	.word	0xffffffff


	//   ....[93]....
        /*01fc*/ 	.word	0xffffffff


	//   ....[94]....
        /*0200*/ 	.word	0xffffffff


	//   ....[95]....
        /*0204*/ 	.word	0xffffffff


	//   ....[96]....
        /*0208*/ 	.word	0x0500000f


	//   ....[97]....
        /*020c*/ 	.word	0x0500000f


	//   ....[98]....
        /*0210*/ 	.word	0x0500000f


	//   ....[99]....
        /*0214*/ 	.word	0x0500000f


	//   ....[100]....
        /*0218*/ 	.word	0x0500000f


	//   ....[101]....
        /*021c*/ 	.word	0x0500000f


	//   ....[102]....
        /*0220*/ 	.word	0x0500000f


	//   ....[103]....
        /*0224*/ 	.word	0x0500000f


	//   ....[104]....
        /*0228*/ 	.word	0x0500000f


	//   ....[105]....
        /*022c*/ 	.word	0x0500000f


	//   ....[106]....
        /*0230*/ 	.word	0x0500000f


	//   ....[107]....
        /*0234*/ 	.word	0x0500000f


	//   ....[108]....
        /*0238*/ 	.word	0x0500000f


	//   ....[109]....
        /*023c*/ 	.word	0x0500000f


	//   ....[110]....
        /*0240*/ 	.word	0x0500000f


	//   ....[111]....
        /*0244*/ 	.word	0x0500000f


	//   ....[112]....
        /*0248*/ 	.word	0x0500000f


	//   ....[113]....
        /*024c*/ 	.word	0x0500000f


	//   ....[114]....
        /*0250*/ 	.word	0x0500000f


	//   ....[115]....
        /*0254*/ 	.word	0x0500000f


	//   ....[116]....
        /*0258*/ 	.word	0x0500000f


	//   ....[117]....
        /*025c*/ 	.word	0x0500000f


	//   ....[118]....
        /*0260*/ 	.word	0x0500000f


	//   ....[119]....
        /*0264*/ 	.word	0x0500000f


	//   ....[120]....
        /*0268*/ 	.word	0x0500000f


	//   ....[121]....
        /*026c*/ 	.word	0x0500000f


	//   ....[122]....
        /*0270*/ 	.word	0x0500000f


	//   ....[123]....
        /*0274*/ 	.word	0x0500000f


	//   ....[124]....
        /*0278*/ 	.word	0x0500000f


	//   ....[125]....
        /*027c*/ 	.word	0x0500000f


	//   ....[126]....
        /*0280*/ 	.word	0x0500000f


	//   ....[127]....
        /*0284*/ 	.word	0x0500000f


	//   ....[128]....
        /*0288*/ 	.word	0x0500000f


	//   ....[129]....
        /*028c*/ 	.word	0x0500000f


	//   ....[130]....
        /*0290*/ 	.word	0x0500000f


	//   ....[131]....
        /*0294*/ 	.word	0x0500000f


	//   ....[132]....
        /*0298*/ 	.word	0x0500000f


	//   ....[133]....
        /*029c*/ 	.word	0x0500000f


	//   ....[134]....
        /*02a0*/ 	.word	0x0500000f


	//   ....[135]....
        /*02a4*/ 	.word	0x0500000f


	//   ....[136]....
        /*02a8*/ 	.word	0x0500000f


	//   ....[137]....
        /*02ac*/ 	.word	0x0500000f


	//   ....[138]....
        /*02b0*/ 	.word	0x0500000f


	//   ....[139]....
        /*02b4*/ 	.word	0x0500000f


	//   ....[140]....
        /*02b8*/ 	.word	0x0500000f


	//   ....[141]....
        /*02bc*/ 	.word	0x0500000f


	//   ....[142]....
        /*02c0*/ 	.word	0x0500000f


	//   ....[143]....
        /*02c4*/ 	.word	0x0500000f


	//   ....[144]....
        /*02c8*/ 	.word	0x0500000f


	//   ....[145]....
        /*02cc*/ 	.word	0x0500000f


	//   ....[146]....
        /*02d0*/ 	.word	0x0500000f


	//   ....[147]....
        /*02d4*/ 	.word	0x0500000f


	//   ....[148]....
        /*02d8*/ 	.word	0x0500000f


	//   ....[149]....
        /*02dc*/ 	.word	0x0500000f


	//   ....[150]....
        /*02e0*/ 	.word	0x0500000f


	//   ....[151]....
        /*02e4*/ 	.word	0x0500000f


	//   ....[152]....
        /*02e8*/ 	.word	0x0500000f


	//   ....[153]....
        /*02ec*/ 	.word	0x0500000f


	//   ....[154]....
        /*02f0*/ 	.word	0x0500000f


	//   ....[155]....
        /*02f4*/ 	.word	0x0500000f


	//   ....[156]....
        /*02f8*/ 	.word	0x0500000f


	//   ....[157]....
        /*02fc*/ 	.word	0x0500000f


	//   ....[158]....
        /*0300*/ 	.word	0x0500000f


	//   ....[159]....
        /*0304*/ 	.word	0x0500000f


	//   ....[160]....
        /*0308*/ 	.word	0x0500000f


	//   ....[161]....
        /*030c*/ 	.word	0x0500000f


	//----- nvinfo : EIATTR_COOP_GROUP_INSTR_OFFSETS
	.align		4
.L_326:
        /*0310*/ 	.byte	0x04, 0x28
        /*0312*/ 	.short	(.L_328 - .L_327)


	//   ....[0]....
.L_327:
        /*0314*/ 	.word	0x00000070


	//   ....[1]....
        /*0318*/ 	.word	0x000000b0


	//   ....[2]....
        /*031c*/ 	.word	0x000002d0


	//   ....[3]....
        /*0320*/ 	.word	0x00000430


	//   ....[4]....
        /*0324*/ 	.word	0x00000550


	//   ....[5]....
        /*0328*/ 	.word	0x000006b0


	//   ....[6]....
        /*032c*/ 	.word	0x00000cf0


	//   ....[7]....
        /*0330*/ 	.word	0x00001ee0


	//   ....[8]....
        /*0334*/ 	.word	0x00001f80


	//   ....[9]....
        /*0338*/ 	.word	0x00002410


	//   ....[10]....
        /*033c*/ 	.word	0x00002480


	//   ....[11]....
        /*0340*/ 	.word	0x000041b0


	//   ....[12]....
        /*0344*/ 	.word	0x000041c0


	//   ....[13]....
        /*0348*/ 	.word	0x00004200


	//   ....[14]....
        /*034c*/ 	.word	0x00004210


	//   ....[15]....
        /*0350*/ 	.word	0x00005340


	//   ....[16]....
        /*0354*/ 	.word	0x00005370


	//   ....[17]....
        /*0358*/ 	.word	0x00005420


	//   ....[18]....
        /*035c*/ 	.word	0x00005440


	//   ....[19]....
        /*0360*/ 	.word	0x00006420


	//   ....[20]....
        /*0364*/ 	.word	0x00006470


	//   ....[21]....
        /*0368*/ 	.word	0x00006500


	//   ....[22]....
        /*036c*/ 	.word	0x00006570


	//   ....[23]....
        /*0370*/ 	.word	0x00006af0


	//   ....[24]....
        /*0374*/ 	.word	0x00006b30


	//   ....[25]....
        /*0378*/ 	.word	0x00006c00


	//   ....[26]....
        /*037c*/ 	.word	0x00006c20


	//   ....[27]....
        /*0380*/ 	.word	0x00006cd0


	//   ....[28]....
        /*0384*/ 	.word	0x00006cf0


	//   ....[29]....
        /*0388*/ 	.word	0x00006db0


	//   ....[30]....
        /*038c*/ 	.word	0x00006df0


	//   ....[31]....
        /*0390*/ 	.word	0x00007ee0


	//   ....[32]....
        /*0394*/ 	.word	0x00007f00


	//   ....[33]....
        /*0398*/ 	.word	0x00007f10


	//   ....[34]....
        /*039c*/ 	.word	0x00007f60


	//   ....[35]....
        /*03a0*/ 	.word	0x00007fb0


	//   ....[36]....
        /*03a4*/ 	.word	0x00008000


	//   ....[37]....
        /*03a8*/ 	.word	0x000080a0


	//   ....[38]....
        /*03ac*/ 	.word	0x000080c0


	//   ....[39]....
        /*03b0*/ 	.word	0x00008150


	//   ....[40]....
        /*03b4*/ 	.word	0x00008170


	//   ....[41]....
        /*03b8*/ 	.word	0x00008200


	//   ....[42]....
        /*03bc*/ 	.word	0x00008220


	//   ....[43]....
        /*03c0*/ 	.word	0x00008810


	//   ....[44]....
        /*03c4*/ 	.word	0x00008830


	//   ....[45]....
        /*03c8*/ 	.word	0x00008850


	//   ....[46]....
        /*03cc*/ 	.word	0x000088a0


	//   ....[47]....
        /*03d0*/ 	.word	0x00008920


	//   ....[48]....
        /*03d4*/ 	.word	0x00008950


	//   ....[49]....
        /*03d8*/ 	.word	0x000089d0


	//   ....[50]....
        /*03dc*/ 	.word	0x00008a00


	//   ....[51]....
        /*03e0*/ 	.word	0x00008a80


	//   ....[52]....
        /*03e4*/ 	.word	0x00008ab0


	//   ....[53]....
        /*03e8*/ 	.word	0x00008b30


	//   ....[54]....
        /*03ec*/ 	.word	0x00008b60


	//   ....[55]....
        /*03f0*/ 	.word	0x00008be0


	//   ....[56]....
        /*03f4*/ 	.word	0x00008c10


	//   ....[57]....
        /*03f8*/ 	.word	0x00008c90


	//   ....[58]....
        /*03fc*/ 	.word	0x00008cb0


	//   ....[59]....
        /*0400*/ 	.word	0x00009300


	//   ....[60]....
        /*0404*/ 	.word	0x00009330


	//   ....[61]....
        /*0408*/ 	.word	0x00009340


	//   ....[62]....
        /*040c*/ 	.word	0x00009360


	//   ....[63]....
        /*0410*/ 	.word	0x000093b0


	//   ....[64]....
        /*0414*/ 	.word	0x000093d0


	//   ....[65]....
        /*0418*/ 	.word	0x00009430


	//   ....[66]....
        /*041c*/ 	.word	0x00009450


	//   ....[67]....
        /*0420*/ 	.word	0x000094a0


	//   ....[68]....
        /*0424*/ 	.word	0x000094c0


	//   ....[69]....
        /*0428*/ 	.word	0x00009510


	//   ....[70]....
        /*042c*/ 	.word	0x00009530


	//   ....[71]....
        /*0430*/ 	.word	0x000097c0


	//   ....[72]....
        /*0434*/ 	.word	0x000097e0


	//   ....[73]....
        /*0438*/ 	.word	0x00009800


	//   ....[74]....
        /*043c*/ 	.word	0x00009860


	//   ....[75]....
        /*0440*/ 	.word	0x00009880


	//   ....[76]....
        /*0444*/ 	.word	0x000098e0


	//   ....[77]....
        /*0448*/ 	.word	0x00009900


	//   ....[78]....
        /*044c*/ 	.word	0x00009960


	//   ....[79]....
        /*0450*/ 	.word	0x00009980


	//   ....[80]....
        /*0454*/ 	.word	0x000099e0


	//   ....[81]....
        /*0458*/ 	.word	0x00009a00


	//   ....[82]....
        /*045c*/ 	.word	0x00009a10


	//   ....[83]....
        /*0460*/ 	.word	0x00009e80


	//   ....[84]....
        /*0464*/ 	.word	0x00009ea0


	//   ....[85]....
        /*0468*/ 	.word	0x00009ec0


	//   ....[86]....
        /*046c*/ 	.word	0x00009f00


	//   ....[87]....
        /*0470*/ 	.word	0x00009f50


	//   ....[88]....
        /*0474*/ 	.word	0x00009f80


	//   ....[89]....
        /*0478*/ 	.word	0x00009fd0


	//   ....[90]....
        /*047c*/ 	.word	0x0000a000


	//   ....[91]....
        /*0480*/ 	.word	0x0000a050


	//   ....[92]....
        /*0484*/ 	.word	0x0000a080


	//   ....[93]....
        /*0488*/ 	.word	0x0000a0d0


	//   ....[94]....
        /*048c*/ 	.word	0x0000a100


	//   ....[95]....
        /*0490*/ 	.word	0x0000a440


	//   ....[96]....
        /*0494*/ 	.word	0x0000a940


	//   ....[97]....
        /*0498*/ 	.word	0x0000aa30


	//   ....[98]....
        /*049c*/ 	.word	0x0000aad0


	//   ....[99]....
        /*04a0*/ 	.word	0x0000ab60


	//   ....[100]....
        /*04a4*/ 	.word	0x0000ac20


	//   ....[101]....
        /*04a8*/ 	.word	0x0000acb0


	//   ....[102]....
        /*04ac*/ 	.word	0x0000ad80


	//   ....[103]....
        /*04b0*/ 	.word	0x0000ae10


	//   ....[104]....
        /*04b4*/ 	.word	0x0000aee0


	//   ....[105]....
        /*04b8*/ 	.word	0x0000af60


	//   ....[106]....
        /*04bc*/ 	.word	0x0000b040


	//   ....[107]....
        /*04c0*/ 	.word	0x0000b0c0


	//   ....[108]....
        /*04c4*/ 	.word	0x0000b190


	//   ....[109]....
        /*04c8*/ 	.word	0x0000b220


	//   ....[110]....
        /*04cc*/ 	.word	0x0000b290


	//   ....[111]....
        /*04d0*/ 	.word	0x0000b310


	//   ....[112]....
        /*04d4*/ 	.word	0x0000b3d0


	//   ....[113]....
        /*04d8*/ 	.word	0x0000b440


	//   ....[114]....
        /*04dc*/ 	.word	0x0000b530


	//   ....[115]....
        /*04e0*/ 	.word	0x0000b5a0


	//   ....[116]....
        /*04e4*/ 	.word	0x0000b690


	//   ....[117]....
        /*04e8*/ 	.word	0x0000b700


	//   ....[118]....
        /*04ec*/ 	.word	0x0000b7f0


	//   ....[119]....
        /*04f0*/ 	.word	0x0000b860


	//   ....[120]....
        /*04f4*/ 	.word	0x0000b950


	//   ....[121]....
        /*04f8*/ 	.word	0x0000b9c0


	//   ....[122]....
        /*04fc*/ 	.word	0x0000bab0


	//   ....[123]....
        /*0500*/ 	.word	0x0000bb20


	//   ....[124]....
        /*0504*/ 	.word	0x0000bbf0


	//   ....[125]....
        /*0508*/ 	.word	0x0000bd30


	//   ....[126]....
        /*050c*/ 	.word	0x0000bde0


	//   ....[127]....
        /*0510*/ 	.word	0x0000be40


	//   ....[128]....
        /*0514*/ 	.word	0x0000bf00


	//   ....[129]....
        /*0518*/ 	.word	0x0000bf60


	//   ....[130]....
        /*051c*/ 	.word	0x0000c020


	//   ....[131]....
        /*0520*/ 	.word	0x0000c080


	//   ....[132]....
        /*0524*/ 	.word	0x0000c140


	//   ....[133]....
        /*0528*/ 	.word	0x0000c1a0


	//   ....[134]....
        /*052c*/ 	.word	0x0000c260


	//   ....[135]....
        /*0530*/ 	.word	0x0000c2c0


	//   ....[136]....
        /*0534*/ 	.word	0x0000c380


	//   ....[137]....
        /*0538*/ 	.word	0x0000c460


	//   ....[138]....
        /*053c*/ 	.word	0x0000c500


	//   ....[139]....
        /*0540*/ 	.word	0x0000c560


	//   ....[140]....
        /*0544*/ 	.word	0x0000c630


	//   ....[141]....
        /*0548*/ 	.word	0x0000c690


	//   ....[142]....
        /*054c*/ 	.word	0x0000c760


	//   ....[143]....
        /*0550*/ 	.word	0x0000c7c0


	//   ....[144]....
        /*0554*/ 	.word	0x0000c890


	//   ....[145]....
        /*0558*/ 	.word	0x0000c8f0


	//   ....[146]....
        /*055c*/ 	.word	0x0000c9c0


	//   ....[147]....
        /*0560*/ 	.word	0x0000ca20


	//   ....[148]....
        /*0564*/ 	.word	0x0000cae0


	//   ....[149]....
        /*0568*/ 	.word	0x0000cc00


	//   ....[150]....
        /*056c*/ 	.word	0x0000cca0


	//   ....[151]....
        /*0570*/ 	.word	0x0000cd00


	//   ....[152]....
        /*0574*/ 	.word	0x0000cdd0


	//   ....[153]....
        /*0578*/ 	.word	0x0000ce70


	//   ....[154]....
        /*057c*/ 	.word	0x0000cf30


	//   ....[155]....
        /*0580*/ 	.word	0x0000cfd0


	//   ....[156]....
        /*0584*/ 	.word	0x0000d090


	//   ....[157]....
        /*0588*/ 	.word	0x0000d130


	//   ....[158]....
        /*058c*/ 	.word	0x0000d1f0


	//   ....[159]....
        /*0590*/ 	.word	0x0000d290


	//   ....[160]....
        /*0594*/ 	.word	0x0000d350


	//   ....[161]....
        /*0598*/ 	.word	0x0000d4a0


	//----- nvinfo : EIATTR_REG_RECONFIG
	.align		4
.L_328:
        /*059c*/ 	.byte	0x01, 0x54
	.zero		2


	//----- nvinfo : EIATTR_SYSCALL_OFFSETS
	.align		4
        /*05a0*/ 	.byte	0x04, 0x46
        /*05a2*/ 	.short	(.L_330 - .L_329)


	//   ....[0]....
.L_329:
        /*05a4*/ 	.word	0x00001090


	//   ....[1]....
        /*05a8*/ 	.word	0x00007690


	//   ....[2]....
        /*05ac*/ 	.word	0x000077d0


	//   ....[3]....
        /*05b0*/ 	.word	0x000078c0


	//   ....[4]....
        /*05b4*/ 	.word	0x00008520


	//----- nvinfo : EIATTR_MBARRIER_INSTR_OFFSETS
	.align		4
.L_330:
        /*05b8*/ 	.byte	0x04, 0x39
        /*05ba*/ 	.short	(.L_332 - .L_331)


	//   ....[0]....
.L_331:
        /*05bc*/ 	.word	0x00000180
        /*05c0*/ 	.word	0x000000ff
        /*05c4*/ 	.word	0x0002a800
        /*05c8*/ 	.short	0x0100
        /*05ca*/ 	.byte	0x08
	.zero		1


	//   ....[1]....
        /*05cc*/ 	.word	0x00000190
        /*05d0*/ 	.word	0x000000ff
        /*05d4*/ 	.word	0x0002a820
        /*05d8*/ 	.short	0x0100
        /*05da*/ 	.byte	0x08
	.zero		1


	//   ....[2]....
        /*05dc*/ 	.word	0x00000280
        /*05e0*/ 	.word	0x000000ff
        /*05e4*/ 	.word	0x0002a830
        /*05e8*/ 	.short	0x0100
        /*05ea*/ 	.byte	0x08
	.zero		1


	//   ....[3]....
        /*05ec*/ 	.word	0x00000290
        /*05f0*/ 	.word	0x000000ff
        /*05f4*/ 	.word	0x0002a840
        /*05f8*/ 	.short	0x0100
        /*05fa*/ 	.byte	0x08
	.zero		1


	//   ....[4]....
        /*05fc*/ 	.word	0x000002a0
        /*0600*/ 	.word	0x000000ff
        /*0604*/ 	.word	0x0002a838
        /*0608*/ 	.short	0x0100
        /*060a*/ 	.byte	0x08
	.zero		1


	//   ....[5]....
        /*060c*/ 	.word	0x000002b0
        /*0610*/ 	.word	0x000000ff
        /*0614*/ 	.word	0x0002a848
        /*0618*/ 	.short	0x0100
        /*061a*/ 	.byte	0x08
	.zero		1


	//   ....[6]....
        /*061c*/ 	.word	0x000003e0
        /*0620*/ 	.word	0x000000ff
        /*0624*/ 	.word	0x0002a850
        /*0628*/ 	.short	0x0100
        /*062a*/ 	.byte	0x08
	.zero		1


	//   ....[7]....
        /*062c*/ 	.word	0x000003f0
        /*0630*/ 	.word	0x000000ff
        /*0634*/ 	.word	0x0002a860
        /*0638*/ 	.short	0x0100
        /*063a*/ 	.byte	0x08
	.zero		1


	//   ....[8]....
        /*063c*/ 	.word	0x00000400
        /*0640*/ 	.word	0x000000ff
        /*0644*/ 	.word	0x0002a858
        /*0648*/ 	.short	0x0100
        /*064a*/ 	.byte	0x08
	.zero		1


	//   ....[9]....
        /*064c*/ 	.word	0x00000410
        /*0650*/ 	.word	0x000000ff
        /*0654*/ 	.word	0x0002a868
        /*0658*/ 	.short	0x0100
        /*065a*/ 	.byte	0x08
	.zero		1


	//   ....[10]....
        /*065c*/ 	.word	0x00000500
        /*0660*/ 	.word	0x000000ff
        /*0664*/ 	.word	0x0002a870
        /*0668*/ 	.short	0x0100
        /*066a*/ 	.byte	0x06
	.zero		1


	//   ....[11]....
        /*066c*/ 	.word	0x00000510
        /*0670*/ 	.word	0x000000ff
        /*0674*/ 	.word	0x0002a880
        /*0678*/ 	.short	0x0100
        /*067a*/ 	.byte	0x06
	.zero		1


	//   ....[12]....
        /*067c*/ 	.word	0x00000520
        /*0680*/ 	.word	0x000000ff
        /*0684*/ 	.word	0x0002a878
        /*0688*/ 	.short	0x0100
        /*068a*/ 	.byte	0x06
	.zero		1


	//   ....[13]....
        /*068c*/ 	.word	0x00000530
        /*0690*/ 	.word	0x000000ff
        /*0694*/ 	.word	0x0002a888
        /*0698*/ 	.short	0x0100
        /*069a*/ 	.byte	0x06
	.zero		1


	//   ....[14]....
        /*069c*/ 	.word	0x00000660
        /*06a0*/ 	.word	0x000000ff
        /*06a4*/ 	.word	0x0002a890
        /*06a8*/ 	.short	0x0100
        /*06aa*/ 	.byte	0x08
	.zero		1


	//   ....[15]....
        /*06ac*/ 	.word	0x00000670
        /*06b0*/ 	.word	0x000000ff
        /*06b4*/ 	.word	0x0002a8a0
        /*06b8*/ 	.short	0x0100
        /*06ba*/ 	.byte	0x08
	.zero		1


	//   ....[16]....
        /*06bc*/ 	.word	0x00000680
        /*06c0*/ 	.word	0x000000ff
        /*06c4*/ 	.word	0x0002a898
        /*06c8*/ 	.short	0x0100
        /*06ca*/ 	.byte	0x08
	.zero		1


	//   ....[17]....
        /*06cc*/ 	.word	0x00000690
        /*06d0*/ 	.word	0x000000ff
        /*06d4*/ 	.word	0x0002a8a8
        /*06d8*/ 	.short	0x0100
        /*06da*/ 	.byte	0x08
	.zero		1


	//   ....[18]....
        /*06dc*/ 	.word	0x000007d0
        /*06e0*/ 	.word	0x000000ff
        /*06e4*/ 	.word	0x0002a8b0
        /*06e8*/ 	.short	0x0100
        /*06ea*/ 	.byte	0x08
	.zero		1


	//   ....[19]....
        /*06ec*/ 	.word	0x000007e0
        /*06f0*/ 	.word	0x000000ff
        /*06f4*/ 	.word	0x0002a8c0
        /*06f8*/ 	.short	0x0100
        /*06fa*/ 	.byte	0x08
	.zero		1


	//   ....[20]....
        /*06fc*/ 	.word	0x000007f0
        /*0700*/ 	.word	0x000000ff
        /*0704*/ 	.word	0x0002a8b8
        /*0708*/ 	.short	0x0100
        /*070a*/ 	.byte	0x08
	.zero		1


	//   ....[21]....
        /*070c*/ 	.word	0x00000800
        /*0710*/ 	.word	0x000000ff
        /*0714*/ 	.word	0x0002a8c8
        /*0718*/ 	.short	0x0100
        /*071a*/ 	.byte	0x08
	.zero		1


	//   ....[22]....
        /*071c*/ 	.word	0x000010d0
        /*0720*/ 	.word	0x000000ff
        /*0724*/ 	.word	0x0002a800
        /*0728*/ 	.short	0x010a
        /*072a*/ 	.byte	0x29
	.zero		1


	//   ....[23]....
        /*072c*/ 	.word	0x00001170
        /*0730*/ 	.word	0x00000004
        /*0734*/ 	.word	0x0002a830
        /*0738*/ 	.short	0x010a
        /*073a*/ 	.byte	0x3f
	.zero		1


	//   ....[24]....
        /*073c*/ 	.word	0x000011c0
        /*0740*/ 	.word	0x00000004
        /*0744*/ 	.word	0x0002a830
        /*0748*/ 	.short	0x010a
        /*074a*/ 	.byte	0x3f
	.zero		1


	//   ....[25]....
        /*074c*/ 	.word	0x00001f70
        /*0750*/ 	.word	0x000000ff
        /*0754*/ 	.word	0x00000000
        /*0758*/ 	.short	0x0101
        /*075a*/ 	.byte	0x04
	.zero		1


	//   ....[26]....
        /*075c*/ 	.word	0x00003280
        /*0760*/ 	.word	0x000000ff
        /*0764*/ 	.word	0x0002a830
        /*0768*/ 	.short	0x010a
        /*076a*/ 	.byte	0x07
	.zero		1


	//   ....[27]....
        /*076c*/ 	.word	0x000032c0
        /*0770*/ 	.word	0x000000ff
        /*0774*/ 	.word	0x0002a830
        /*0778*/ 	.short	0x010a
        /*077a*/ 	.byte	0x07
	.zero		1


	//   ....[28]....
        /*077c*/ 	.word	0x00003bc0
        /*0780*/ 	.word	0x000000ff
        /*0784*/ 	.word	0x0002a850
        /*0788*/ 	.short	0x010a
        /*078a*/ 	.byte	0x0a
	.zero		1


	//   ....[29]....
        /*078c*/ 	.word	0x00003c00
        /*0790*/ 	.word	0x000000ff
        /*0794*/ 	.word	0x0002a850
        /*0798*/ 	.short	0x010a
        /*079a*/ 	.byte	0x0a
	.zero		1


	//   ....[30]....
        /*079c*/ 	.word	0x00003f20
        /*07a0*/ 	.word	0x000000ff
        /*07a4*/ 	.word	0x00000000
        /*07a8*/ 	.short	0x0101
        /*07aa*/ 	.byte	0x07
	.zero		1


	//   ....[31]....
        /*07ac*/ 	.word	0x00004c90
        /*07b0*/ 	.word	0x000000ff
        /*07b4*/ 	.word	0x00000000
        /*07b8*/ 	.short	0x0101
        /*07ba*/ 	.byte	0x0a
	.zero		1


	//   ....[32]....
        /*07bc*/ 	.word	0x00005290
        /*07c0*/ 	.word	0x000000ff
        /*07c4*/ 	.word	0x0002a850
        /*07c8*/ 	.short	0x010a
        /*07ca*/ 	.byte	0x0a
	.zero		1


	//   ....[33]....
        /*07cc*/ 	.word	0x000052d0
        /*07d0*/ 	.word	0x000000ff
        /*07d4*/ 	.word	0x0002a850
        /*07d8*/ 	.short	0x010a
        /*07da*/ 	.byte	0x0a
	.zero		1


	//   ....[34]....
        /*07dc*/ 	.word	0x00005ca0
        /*07e0*/ 	.word	0x000000ff
        /*07e4*/ 	.word	0x00000000
        /*07e8*/ 	.short	0x0101
        /*07ea*/ 	.byte	0x05
	.zero		1


	//   ....[35]....
        /*07ec*/ 	.word	0x00006b20
        /*07f0*/ 	.word	0x000000ff
        /*07f4*/ 	.word	0x00000000
        /*07f8*/ 	.short	0x0101
        /*07fa*/ 	.byte	0x04
	.zero		1


	//   ....[36]....
        /*07fc*/ 	.word	0x00007d30
        /*0800*/ 	.word	0x00000000
        /*0804*/ 	.word	0x0002a840
        /*0808*/ 	.short	0x010a
        /*080a*/ 	.byte	0x3f
	.zero		1


	//   ....[37]....
        /*080c*/ 	.word	0x00008310
        /*0810*/ 	.word	0x00000000
        /*0814*/ 	.word	0x0002a830
        /*0818*/ 	.short	0x0107
        /*081a*/ 	.byte	0x3f
	.zero		1


	//   ....[38]....
        /*081c*/ 	.word	0x000083c0
        /*0820*/ 	.word	0x00000000
        /*0824*/ 	.word	0x0002a830
        /*0828*/ 	.short	0x0101
        /*082a*/ 	.byte	0x3f
	.zero		1


	//   ....[39]....
        /*082c*/ 	.word	0x00008da0
        /*0830*/ 	.word	0x000000ff
        /*0834*/ 	.word	0x0002a800
        /*0838*/ 	.short	0x0107
        /*083a*/ 	.byte	0x27
	.zero		1


	//   ....[40]....
        /*083c*/ 	.word	0x00008e00
        /*0840*/ 	.word	0x000000ff
        /*0844*/ 	.word	0x0002a800
        /*0848*/ 	.short	0x0101
        /*084a*/ 	.byte	0x27
	.zero		1


	//   ....[41]....
        /*084c*/ 	.word	0x00008e20
        /*0850*/ 	.word	0x000000ff
        /*0854*/ 	.word	0x0002a820
        /*0858*/ 	.short	0x010a
        /*085a*/ 	.byte	0x27
	.zero		1


	//   ....[42]....
        /*085c*/ 	.word	0x00009130
        /*0860*/ 	.word	0x00000006
        /*0864*/ 	.word	0x0002a840
        /*0868*/ 	.short	0x010a
        /*086a*/ 	.byte	0x3f
	.zero		1


	//   ....[43]....
        /*086c*/ 	.word	0x00009600
        /*0870*/ 	.word	0x00000006
        /*0874*/ 	.word	0x0002a830
        /*0878*/ 	.short	0x0107
        /*087a*/ 	.byte	0x3f
	.zero		1


	//   ....[44]....
        /*087c*/ 	.word	0x000096b0
        /*0880*/ 	.word	0x00000006
        /*0884*/ 	.word	0x0002a830
        /*0888*/ 	.short	0x0101
        /*088a*/ 	.byte	0x3f
	.zero		1


	//   ....[45]....
        /*088c*/ 	.word	0x00009730
        /*0890*/ 	.word	0x00000006
        /*0894*/ 	.word	0x0002a860
        /*0898*/ 	.short	0x010a
        /*089a*/ 	.byte	0x3f
	.zero		1


	//   ....[46]....
        /*089c*/ 	.word	0x00009b40
        /*08a0*/ 	.word	0x00000006
        /*08a4*/ 	.word	0x0002a850
        /*08a8*/ 	.short	0x0107
        /*08aa*/ 	.byte	0x3f
	.zero		1


	//   ....[47]....
        /*08ac*/ 	.word	0x00009c80
        /*08b0*/ 	.word	0x00000006
        /*08b4*/ 	.word	0x0002a850
        /*08b8*/ 	.short	0x0101
        /*08ba*/ 	.byte	0x3f
	.zero		1


	//   ....[48]....
        /*08bc*/ 	.word	0x00009df0
        /*08c0*/ 	.word	0x00000004
        /*08c4*/ 	.word	0x0002a860
        /*08c8*/ 	.short	0x010a
        /*08ca*/ 	.byte	0x3f
	.zero		1


	//   ....[49]....
        /*08cc*/ 	.word	0x0000a1e0
        /*08d0*/ 	.word	0x00000004
        /*08d4*/ 	.word	0x0002a850
        /*08d8*/ 	.short	0x0107
        /*08da*/ 	.byte	0x3f
	.zero		1


	//   ....[50]....
        /*08dc*/ 	.word	0x0000a2d0
        /*08e0*/ 	.word	0x00000004
        /*08e4*/ 	.word	0x0002a850
        /*08e8*/ 	.short	0x0101
        /*08ea*/ 	.byte	0x3f
	.zero		1


	//   ....[51]....
        /*08ec*/ 	.word	0x0000a3c0
        /*08f0*/ 	.word	0x00000005
        /*08f4*/ 	.word	0x0002a820
        /*08f8*/ 	.short	0x010a
        /*08fa*/ 	.byte	0x3f
	.zero		1


	//   ....[52]....
        /*08fc*/ 	.word	0x0000a560
        /*0900*/ 	.word	0x00000003
        /*0904*/ 	.word	0x0002a840
        /*0908*/ 	.short	0x010a
        /*090a*/ 	.byte	0x3f
	.zero		1


	//   ....[53]....
        /*090c*/ 	.word	0x0000a600
        /*0910*/ 	.word	0x00000005
        /*0914*/ 	.word	0x0002a840
        /*0918*/ 	.short	0x010a
        /*091a*/ 	.byte	0x3f
	.zero		1


	//   ....[54]....
        /*091c*/ 	.word	0x0000a640
        /*0920*/ 	.word	0x00000003
        /*0924*/ 	.word	0x0002a860
        /*0928*/ 	.short	0x010a
        /*092a*/ 	.byte	0x3f
	.zero		1


	//   ....[55]....
        /*092c*/ 	.word	0x0000a680
        /*0930*/ 	.word	0x00000005
        /*0934*/ 	.word	0x0002a860
        /*0938*/ 	.short	0x010a
        /*093a*/ 	.byte	0x3f
	.zero		1


	//   ....[56]....
        /*093c*/ 	.word	0x0000a6f0
        /*0940*/ 	.word	0x00000003
        /*0944*/ 	.word	0x0002a800
        /*0948*/ 	.short	0x010a
        /*094a*/ 	.byte	0x3f
	.zero		1


	//   ....[57]....
        /*094c*/ 	.word	0x0000a740
        /*0950*/ 	.word	0x00000004
        /*0954*/ 	.word	0x0002a830
        /*0958*/ 	.short	0x010a
        /*095a*/ 	.byte	0x3f
	.zero		1


	//   ....[58]....
        /*095c*/ 	.word	0x0000a7a0
        /*0960*/ 	.word	0x00000003
        /*0964*/ 	.word	0x0002a830
        /*0968*/ 	.short	0x010a
        /*096a*/ 	.byte	0x3f
	.zero		1


	//   ....[59]....
        /*096c*/ 	.word	0x0000a800
        /*0970*/ 	.word	0x00000003
        /*0974*/ 	.word	0x0002a850
        /*0978*/ 	.short	0x010a
        /*097a*/ 	.byte	0x3f
	.zero		1


	//   ....[60]....
        /*097c*/ 	.word	0x0000a860
        /*0980*/ 	.word	0x00000007
        /*0984*/ 	.word	0x0002a850
        /*0988*/ 	.short	0x010a
        /*098a*/ 	.byte	0x3f
	.zero		1


	//   ....[61]....
        /*098c*/ 	.word	0x0000a980
        /*0990*/ 	.word	0x00000000
        /*0994*/ 	.word	0x0002a840
        /*0998*/ 	.short	0x010a
        /*099a*/ 	.byte	0x3f
	.zero		1


	//   ....[62]....
        /*099c*/ 	.word	0x0000bc30
        /*09a0*/ 	.word	0x00000003
        /*09a4*/ 	.word	0x0002a820
        /*09a8*/ 	.short	0x010a
        /*09aa*/ 	.byte	0x3f
	.zero		1


	//   ....[63]....
        /*09ac*/ 	.word	0x0000bc80
        /*09b0*/ 	.word	0x00000006
        /*09b4*/ 	.word	0x0002a840
        /*09b8*/ 	.short	0x010a
        /*09ba*/ 	.byte	0x3f
	.zero		1


	//   ....[64]....
        /*09bc*/ 	.word	0x0000c3b0
        /*09c0*/ 	.word	0x00000006
        /*09c4*/ 	.word	0x0002a860
        /*09c8*/ 	.short	0x010a
        /*09ca*/ 	.byte	0x3f
	.zero		1


	//   ....[65]....
        /*09cc*/ 	.word	0x0000cb50
        /*09d0*/ 	.word	0x00000004
        /*09d4*/ 	.word	0x0002a860
        /*09d8*/ 	.short	0x010a
        /*09da*/ 	.byte	0x3f
	.zero		1


	//   ....[66]....
        /*09dc*/ 	.word	0x0000d3c0
        /*09e0*/ 	.word	0x00000005
        /*09e4*/ 	.word	0x0002a820
        /*09e8*/ 	.short	0x010a
        /*09ea*/ 	.byte	0x3f
	.zero		1


	//   ....[67]....
        /*09ec*/ 	.word	0x0000d560
        /*09f0*/ 	.word	0x00000003
        /*09f4*/ 	.word	0x0002a840
        /*09f8*/ 	.short	0x010a
        /*09fa*/ 	.byte	0x3f
	.zero		1


	//   ....[68]....
        /*09fc*/ 	.word	0x0000d5b0
        /*0a00*/ 	.word	0x00000005
        /*0a04*/ 	.word	0x0002a840
        /*0a08*/ 	.short	0x010a
        /*0a0a*/ 	.byte	0x3f
	.zero		1


	//   ....[69]....
        /*0a0c*/ 	.word	0x0000d600
        /*0a10*/ 	.word	0x00000003
        /*0a14*/ 	.word	0x0002a860
        /*0a18*/ 	.short	0x010a
        /*0a1a*/ 	.byte	0x3f
	.zero		1


	//----- nvinfo : EIATTR_NUM_MBARRIERS
	.align		4
.L_332:
        /*0a1c*/ 	.byte	0x03, 0x38
        /*0a1e*/ 	.short	0x0016


	//----- nvinfo : EIATTR_EXIT_INSTR_OFFSETS
	.align		4
        /*0a20*/ 	.byte	0x04, 0x1c
        /*0a22*/ 	.short	(.L_334 - .L_333)


	//   ....[0]....
.L_333:
        /*0a24*/ 	.word	0x00000940


	//   ....[1]....
        /*0a28*/ 	.word	0x00006ee0


	//   ....[2]....
        /*0a2c*/ 	.word	0x0000a6d0


	//----- nvinfo : EIATTR_MAX_THREADS
	.align		4
.L_334:
        /*0a30*/ 	.byte	0x04, 0x05
        /*0a32*/ 	.short	(.L_336 - .L_335)
.L_335:
        /*0a34*/ 	.word	0x00000180
        /*0a38*/ 	.word	0x00000001
        /*0a3c*/ 	.word	0x00000001


	//----- nvinfo : EIATTR_CRS_STACK_SIZE
	.align		4
.L_336:
        /*0a40*/ 	.byte	0x04, 0x1e
        /*0a42*/ 	.short	(.L_338 - .L_337)
.L_337:
        /*0a44*/ 	.word	0x00000000


	//----- nvinfo : EIATTR_CBANK_PARAM_SIZE
	.align		4
.L_338:
        /*0a48*/ 	.byte	0x03, 0x19
        /*0a4a*/ 	.short	0x0a70


	//----- nvinfo : EIATTR_PARAM_CBANK
	.align		4
        /*0a4c*/ 	.byte	0x04, 0x0a
        /*0a4e*/ 	.short	(.L_340 - .L_339)
	.align		4
.L_339:
        /*0a50*/ 	.word	index@(.nv.constant0._ZN7cutlass13device_kernelIN5flash11enable_sm90INS1_16FlashAttnFwdSm90INS1_25CollectiveMainloopFwdSm90ILi2EN4cute5tupleIJNS5_1CILi1EEES8_S8_EEENS6_IJNS7_ILi128EEENS7_ILi96EEENS7_ILi192EEEEEELi128ENS_6half_tEfNS_4arch4Sm90ELb0ELb0ELb0ELb0ELb1ELb0ELb0ELb1ELb1ELb1ELb0ELb0EEENS1_21CollectiveEpilogueFwdINS6_IJSA_SA_SB_EEES9_SE_SG_Li256ELb0ELb1ELb0ELb0EEENS1_29StaticPersistentTileSchedulerILb0EEEEEEEEEvNT_6ParamsE)
        /*0a54*/ 	.short	0x0210
        /*0a56*/ 	.short	0x0a70


	//----- nvinfo : EIATTR_SW_WAR
	.align		4
.L_340:
        /*0a58*/ 	.byte	0x04, 0x36
        /*0a5a*/ 	.short	(.L_342 - .L_341)
.L_341:
        /*0a5c*/ 	.word	0x00000008
.L_342:


//--------------------- .nv.info._ZN7cutlass13device_kernelIN5flash11enable_sm90INS1_16FlashAttnFwdSm90INS1_25CollectiveMainloopFwdSm90ILi2EN4cute5tupleIJNS5_1CILi1EEES8_S8_EEENS6_IJNS7_ILi128EEENS7_ILi96EEENS7_ILi192EEEEEELi128ENS_6half_tEfNS_4arch4Sm90ELb0ELb0ELb0ELb1ELb1ELb0ELb0ELb1ELb1ELb1ELb0ELb0EEENS1_21CollectiveEpilogueFwdINS6_IJSA_SA_SB_EEES9_SE_SG_Li256ELb1ELb1ELb0ELb0EEENS1_36VarlenDynamicPersistentTileSchedulerILi128ELi96ELi256ELi128ELb0ELb1ELb1ELb0ELb1ELb1EEEEEEEEEvNT_6ParamsE --------------------------
	.section	.nv.info._ZN7cutlass13device_kernelIN5flash11enable_sm90INS1_16FlashAttnFwdSm90INS1_25CollectiveMainloopFwdSm90ILi2EN4cute5tupleIJNS5_1CILi1EEES8_S8_EEENS6_IJNS7_ILi128EEENS7_ILi96EEENS7_ILi192EEEEEELi128ENS_6half_tEfNS_4arch4Sm90ELb0ELb0ELb0ELb1ELb1ELb0ELb0ELb1ELb1ELb1ELb0ELb0EEENS1_21CollectiveEpilogueFwdINS6_IJSA_SA_SB_EEES9_SE_SG_Li256ELb1ELb1ELb0ELb0EEENS1_36VarlenDynamicPersistentTileSchedulerILi128ELi96ELi256ELi128ELb0ELb1ELb1ELb0ELb1ELb1EEEEEEEEEvNT_6ParamsE,"",@"SHT_CUDA_INFO"
	.sectionflags	@""
	.align	4


	//----- nvinfo : EIATTR_CUDA_API_VERSION
	.align		4
        /*0000*/ 	.byte	0x04, 0x37
        /*0002*/ 	.short	(.L_344 - .L_343)
.L_343:
        /*0004*/ 	.word	0x00000082


	//----- nvinfo : EIATTR_KPARAM_INFO
	.align		4
.L_344:
        /*0008*/ 	.byte	0x04, 0x17
        /*000a*/ 	.short	(.L_346 - .L_345)
.L_345:
        /*000c*/ 	.word	0x00000000
        /*0010*/ 	.short	0x0000
        /*0012*/ 	.short	0x0070
        /*0014*/ 	.byte	0x00, 0xf0, 0x01, 0x2a


	//----- nvinfo : EIATTR_SPARSE_MMA_MASK
	.align		4
.L_346:
        /*0018*/ 	.byte	0x03, 0x50
        /*001a*/ 	.short	0x0000


	//----- nvinfo : EIATTR_MAXREG_COUNT
	.align		4
        /*001c*/ 	.byte	0x03, 0x1b
        /*001e*/ 	.short	0x00a8


	//----- nvinfo : EIATTR_NUM_BARRIERS
	.align		4
        /*0020*/ 	.byte	0x02, 0x4c
        /*0022*/ 	.byte	0x09
	.zero		1


	//----- nvinfo : EIATTR_EXTERNS
	.align		4
        /*0024*/ 	.byte	0x04, 0x0f
        /*0026*/ 	.short	(.L_348 - .L_347)


	//   ....[0]....
	.align		4
.L_347:
        /*0028*/ 	.word	index@(__assertfail)


	//----- nvinfo : EIATTR_ANNOTATIONS
	.align		4
.L_348:
        /*002c*/ 	.byte	0x04, 0x55
        /*002e*/ 	.short	(.L_350 - .L_349)


	//   ....[0]....
.L_349:
        /*0030*/ 	.word	0x00000001
        /*0034*/ 	.byte	0x60, 0x08, 0x00, 0x00, 0x01, 0x00, 0x00, 0x00, 0x70, 0x09, 0x00, 0x00, 0x01, 0x00, 0x00, 0x00
        /* <DEDUP_REMOVED lines=14> */
        /*0124*/ 	.byte	0x60, 0xcf, 0x00, 0x00


	//----- nvinfo : EIATTR_MERCURY_ISA_VERSION
	.align		4
.L_350:
        /*0128*/ 	.byte	0x03, 0x5f
        /*012a*/ 	.short	0x0101


	//----- nvinfo : EIATTR_UNUSED_LOAD_BYTE_OFFSET
	.align		4
        /*012c*/ 	.byte	0x04, 0x44
        /*012e*/ 	.short	(.L_352 - .L_351)


	//   ....[0]....
.L_351:
        /*0130*/ 	.word	0x00000920
        /*0134*/ 	.word	0x0000fff0


	//   ....[1]....
        /*0138*/ 	.word	0x00005e30
        /*013c*/ 	.word	0x0000fff0


	//----- nvinfo : EIATTR_INT_WARP_WIDE_INSTR_OFFSETS
	.align		4
.L_352:
        /*0140*/ 	.byte	0x04, 0x31
        /*0142*/ 	.short	(.L_354 - .L_353)


	//   ....[0]....
.L_353:
        /*0144*/ 	.word	0x000000c0


	//   ....[1]....
        /*0148*/ 	.word	0x000000d0


	//   ....[2]....
        /*014c*/ 	.word	0x00000170


	//   ....[3]....
        /*0150*/ 	.word	0x00008d80


	//   ....[4]....
        /*0154*/ 	.word	0x00008e10


	//   ....[5]....
        /*0158*/ 	.word	0x0000bd00


	//   ....[6]....
        /*015c*/ 	.word	0x0000bd90


	//----- nvinfo : EIATTR_COOP_GROUP_MASK_REGIDS
	.align		4
.L_354:
        /*0160*/ 	.byte	0x04, 0x29
        /*0162*/ 	.short	(.L_356 - .L_355)


	//   ....[0]....
.L_355:
        /*0164*/ 	.word	0xffffffff


	//   ....[1]....
        /*0168*/ 	.word	0xffffffff


	//   ....[2]....
        /*016c*/ 	.word	0xffffffff


	//   ....[3]....
        /*0170*/ 	.word	0xffffffff


	//   ....[4]....
        /*0174*/ 	.word	0xffffffff


	//   ....[5]....
        /*0178*/ 	.word	0xffffffff


	//   ....[6]....
        /*017c*/ 	.word	0xffffffff


	//   ....[7]....
        /*0180*/ 	.word	0xffffffff


	//   ....[8]....
        /*0184*/ 	.word	0xffffffff


	//   ....[9]....
        /*0188*/ 	.word	0xffffffff


	//   ....[10]....
        /*018c*/ 	.word	0xffffffff


	//   ....[11]....
        /*0190*/ 	.word	0xffffffff


	//   ....[12]....
        /*0194*/ 	.word	0xffffffff


	//   ....[13]....
        /*0198*/ 	.word	0xffffffff


	//   ....[14]....
        /*019c*/ 	.word	0xffffffff


	//   ....[15]....
        /*01a0*/ 	.word	0xffffffff


	//   ....[16]....
        /*01a4*/ 	.word	0xffffffff


	//   ....[17]....
        /*01a8*/ 	.word	0xffffffff


	//   ....[18]....
        /*01ac*/ 	.word	0xffffffff


	//   ....[19]....
        /*01b0*/ 	.word	0xffffffff


	//   ....[20]....
        /*01b4*/ 	.word	0xffffffff


	//   ....[21]....
        /*01b8*/ 	.word	0xffffffff


	//   ....[22]....
        /*01bc*/ 	.word	0xffffffff


	//   ....[23]....
        /*01c0*/ 	.word	0xffffffff


	//   ....[24]....
        /*01c4*/ 	.word	0xffffffff


	//   ....[25]....
        /*01c8*/ 	.word	0xffffffff


	//   ....[26]....
        /*01cc*/ 	.word	0xffffffff


	//   ....[27]....
        /*01d0*/ 	.word	0xffffffff


	//   ....[28]....
        /*01d4*/ 	.word	0xffffffff


	//   ....[29]....
        /*01d8*/ 	.word	0xffffffff


	//   ....[30]....
        /*01dc*/ 	.word	0xffffffff


	//   ....[31]....
        /*01e0*/ 	.word	0xffffffff


	//   ....[32]....
        /*01e4*/ 	.word	0xffffffff


	//   ....[33]....
        /*01e8*/ 	.word	0xffffffff


	//   ....[34]....
        /*01ec*/ 	.word	0xffffffff


	//   ....[35]....
        /*01f0*/ 	.word	0xffffffff


	//   ....[36]....
        /*01f4*/ 	.word	0xffffffff


	//   ....[37]....
        /*01f8*/ 	.word	0xffffffff


	//   ....[38]....
        /*01fc*/ 	.word	0xffffffff


	//   ....[39]....
        /*0200*/ 	.word	0xffffffff


	//   ....[40]....
        /*0204*/ 	.word	0xffffffff


	//   ....[41]....
        /*0208*/ 	.word	0xffffffff


	//   ....[42]....
        /*020c*/ 	.word	0xffffffff


	//   ....[43]....
        /*0210*/ 	.word	0xffffffff


	//   ....[44]....
        /*0214*/ 	.word	0xffffffff


	//   ....[45]....
        /*0218*/ 	.word	0xffffffff


	//   ....[46]....
        /*021c*/ 	.word	0xffffffff


	//   ....[47]....
        /*0220*/ 	.word	0xffffffff


	//   ....[48]....
        /*0224*/ 	.word	0xffffffff


	//   ....[49]....
        /*0228*/ 	.word	0xffffffff


	//   ....[50]....
        /*022c*/ 	.word	0xffffffff


	//   ....[51]....
        /*0230*/ 	.word	0xffffffff


	//   ....[52]....
        /*0234*/ 	.word	0xffffffff


	//   ....[53]....
        /*0238*/ 	.word	0xffffffff


	//   ....[54]....
        /*023c*/ 	.word	0xffffffff


	//   ....[55]....
        /*0240*/ 	.word	0xffffffff


	//   ....[56]....
        /*0244*/ 	.word	0xffffffff


	//   ....[57]....
        /*0248*/ 	.word	0xffffffff


	//   ....[58]....
        /*024c*/ 	.word	0xffffffff


	//   ....[59]....
        /*0250*/ 	.word	0xffffffff


	//   ....[60]....
        /*0254*/ 	.word	0xffffffff


	//   ....[61]....
        /*0258*/ 	.word	0xffffffff


	//   ....[62]....
        /*025c*/ 	.word	0xffffffff


	//   ....[63]....
        /*0260*/ 	.word	0xffffffff


	//   ....[64]....
        /*0264*/ 	.word	0xffffffff


	//   ....[65]....
        /*0268*/ 	.word	0xffffffff


	//   ....[66]....
        /*026c*/ 	.word	0xffffffff


	//   ....[67]....
        /*0270*/ 	.word	0xffffffff


	//   ....[68]....
        /*0274*/ 	.word	0xffffffff


	//   ....[69]....
        /*0278*/ 	.word	0xffffffff


	//   ....[70]....
        /*027c*/ 	.word	0xffffffff


	//   ....[71]....
        /*0280*/ 	.word	0xffffffff


	//   ....[72]....
        /*0284*/ 	.word	0xffffffff


	//   ....[73]....
        /*0288*/ 	.word	0xffffffff


	//   ....[74]....
        /*028c*/ 	.word	0xffffffff


	//   ....[75]....
        /*0290*/ 	.word	0xffffffff


	//   ....[76]....
        /*0294*/ 	.word	0xffffffff


	//   ....[77]....
        /*0298*/ 	.word	0xffffffff


	//   ....[78]....
        /*029c*/ 	.word	0xffffffff


	//   ....[79]....
        /*02a0*/ 	.word	0xffffffff


	//   ....[80]....
        /*02a4*/ 	.word	0xffffffff


	//   ....[81]....
        /*02a8*/ 	.word	0xffffffff


	//   ....[82]....
        /*02ac*/ 	.word	0xffffffff


	//   ....[83]....
        /*02b0*/ 	.word	0xffffffff


	//   ....[84]....
        /*02b4*/ 	.word	0xffffffff


	//   ....[85]....
        /*02b8*/ 	.word	0xffffffff


	//   ....[86]....
        /*02bc*/ 	.word	0xffffffff


	//   ....[87]....
        /*02c0*/ 	.word	0xffffffff


	//   ....[88]....
        /*02c4*/ 	.word	0xffffffff


	//   ....[89]....
        /*02c8*/ 	.word	0xffffffff


	//   ....[90]....
        /*02cc*/ 	.word	0xffffffff


	//   ....[91]....
        /*02d0*/ 	.word	0xffffffff


	//   ....[92]....
        /*02d4*/ 	.word	0xffffffff


	//   ....[93]....
        /*02d8*/ 	.word	0xffffffff


	//   ....[94]....
        /*02dc*/ 	.word	0xffffffff


	//   ....[95]....
        /*02e0*/ 	.word	0xffffffff


	//   ....[96]....
        /*02e4*/ 	.word	0xffffffff


	//   ....[97]....
        /*02e8*/ 	.word	0xffffffff


	//   ....[98]....
        /*02ec*/ 	.word	0xffffffff


	//   ....[99]....
        /*02f0*/ 	.word	0xffffffff


	//   ....[100]....
        /*02f4*/ 	.word	0xffffffff


	//   ....[101]....
        /*02f8*/ 	.word	0xffffffff


	//   ....[102]....
        /*02fc*/ 	.word	0xffffffff


	//   ....[103]....
        /*0300*/ 	.word	0xffffffff


	//   ....[104]....
        /*0304*/ 	.word	0xffffffff


	//   ....[105]....
        /*0308*/ 	.word	0xffffffff


	//   ....[106]....
        /*030c*/ 	.word	0xffffffff


	//   ....[107]....
        /*0310*/ 	.word	0xffffffff


	//   ....[108]....
        /*0314*/ 	.word	0xffffffff


	//   ....[109]....
        /*0318*/ 	.word	0xffffffff


	//   ....[110]....
        /*031c*/ 	.word	0xffffffff


	//   ....[111]....
        /*0320*/ 	.word	0xffffffff


	//   ....[112]....
        /*0324*/ 	.word	0xffffffff


	//   ....[113]....
        /*0328*/ 	.word	0xffffffff


	//   ....[114]....
        /*032c*/ 	.word	0xffffffff


	//   ....[115]....
        /*0330*/ 	.word	0xffffffff


	//   ....[116]....
        /*0334*/ 	.word	0xffffffff


	//   ....[117]....
        /*0338*/ 	.word	0xffffffff


	//   ....[118]....
        /*033c*/ 	.word	0xffffffff


	//   ....[119]....
        /*0340*/ 	.word	0xffffffff


	//   ....[120]....
        /*0344*/ 	.word	0xffffffff


	//   ....[121]....
        /*0348*/ 	.word	0xffffffff


	//   ....[122]....
        /*034c*/ 	.word	0xffffffff


	//   ....[123]....
        /*0350*/ 	.word	0xffffffff


	//   ....[124]....
        /*0354*/ 	.word	0xffffffff


	//   ....[125]....
        /*0358*/ 	.word	0xffffffff


	//   ....[126]....
        /*035c*/ 	.word	0xffffffff


	//   ....[127]....
        /*0360*/ 	.word	0xffffffff


	//   ....[128]....
        /*0364*/ 	.word	0xffffffff


	//   ....[129]....
        /*0368*/ 	.word	0xffffffff


	//   ....[130]....
        /*036c*/ 	.word	0xffffffff


	//   ....[131]....
        /*0370*/ 	.word	0xffffffff


	//   ....[132]....
        /*0374*/ 	.word	0xffffffff


	//   ....[133]....
        /*0378*/ 	.word	0xffffffff


	//   ....[134]....
        /*037c*/ 	.word	0xffffffff


	//   ....[135]....
        /*0380*/ 	.word	0xffffffff


	//   ....[136]....
        /*0384*/ 	.word	0xffffffff


	//   ....[137]....
        /*0388*/ 	.word	0x0500000f


	//   ....[138]....
        /*038c*/ 	.word	0x0500000f


	//   ....[139]....
        /*0390*/ 	.word	0x0500000f


	//   ....[140]....
        /*0394*/ 	.word	0x0500000f


	//   ....[141]....
        /*0398*/ 	.word	0x0500000f


	//   ....[142]....
        /*039c*/ 	.word	0x0500000f


	//   ....[143]....
        /*03a0*/ 	.word	0x0500000f


	//   ....[144]....
        /*03a4*/ 	.word	0x0500000f


	//   ....[145]....
        /*03a8*/ 	.word	0x0500000f


	//   ....[146]....
        /*03ac*/ 	.word	0x0500000f


	//   ....[147]....
        /*03b0*/ 	.word	0x0500000f


	//   ....[148]....
        /*03b4*/ 	.word	0x0500000f


	//   ....[149]....
        /*03b8*/ 	.word	0x0500000f


	//   ....[150]....
        /*03bc*/ 	.word	0x0500000f


	//   ....[151]....
        /*03c0*/ 	.word	0x0500000f


	//   ....[152]....
        /*03c4*/ 	.word	0x0500000f


	//   ....[153]....
        /*03c8*/ 	.word	0x0500000f


	//   ....[154]....
        /*03cc*/ 	.word	0x0500000f


	//   ....[155]....
        /*03d0*/ 	.word	0x0500000f


	//   ....[156]....
        /*03d4*/ 	.word	0x0500000f


	//   ....[157]....
        /*03d8*/ 	.word	0x0500000f


	//   ....[158]....
        /*03dc*/ 	.word	0x0500000f


	//   ....[159]....
        /*03e0*/ 	.word	0x0500000f


	//   ....[160]....
        /*03e4*/ 	.word	0x0500000f


	//   ....[161]....
        /*03e8*/ 	.word	0x0500000f


	//   ....[162]....
        /*03ec*/ 	.word	0x0500000f


	//   ....[163]....
        /*03f0*/ 	.word	0x0500000f


	//   ....[164]....
        /*03f4*/ 	.word	0x0500000f


	//   ....[165]....
        /*03f8*/ 	.word	0x0500000f


	//   ....[166]....
        /*03fc*/ 	.word	0x0500000f


	//   ....[167]....
        /*0400*/ 	.word	0x0500000f


	//   ....[168]....
        /*0404*/ 	.word	0x0500000f


	//   ....[169]....
        /*0408*/ 	.word	0x0500000f


	//   ....[170]....
        /*040c*/ 	.word	0x0500000f


	//   ....[171]....
        /*0410*/ 	.word	0x0500000f


	//   ....[172]....
        /*0414*/ 	.word	0x0500000f


	//   ....[173]....
        /*0418*/ 	.word	0x0500000f


	//   ....[174]....
        /*041c*/ 	.word	0x0500000f


	//   ....[175]....
        /*0420*/ 	.word	0x0500000f


	//   ....[176]....
        /*0424*/ 	.word	0x0500000f


	//   ....[177]....
        /*0428*/ 	.word	0x0500000f


	//   ....[178]....
        /*042c*/ 	.word	0x0500000f


	//   ....[179]....
        /*0430*/ 	.word	0x0500000f


	//   ....[180]....
        /*0434*/ 	.word	0x0500000f


	//   ....[181]....
        /*0438*/ 	.word	0x0500000f


	//   ....[182]....
        /*043c*/ 	.word	0x0500000f


	//   ....[183]....
        /*0440*/ 	.word	0x0500000f


	//   ....[184]....
        /*0444*/ 	.word	0x0500000f


	//   ....[185]....
        /*0448*/ 	.word	0x0500000f


	//   ....[186]....
        /*044c*/ 	.word	0x0500000f


	//   ....[187]....
        /*0450*/ 	.word	0x0500000f


	//   ....[188]....
        /*0454*/ 	.word	0x0500000f


	//   ....[189]....
        /*0458*/ 	.word	0x0500000f


	//   ....[190]....
        /*045c*/ 	.word	0x0500000f


	//   ....[191]....
        /*0460*/ 	.word	0x0500000f


	//   ....[192]....
        /*0464*/ 	.word	0x0500000f


	//   ....[193]....
        /*0468*/ 	.word	0x0500000f


	//   ....[194]....
        /*046c*/ 	.word	0x0500000f


	//   ....[195]....
        /*0470*/ 	.word	0x0500000f


	//   ....[196]....
        /*0474*/ 	.word	0x0500000f


	//   ....[197]....
        /*0478*/ 	.word	0x0500000f


	//   ....[198]....
        /*047c*/ 	.word	0x0500000f


	//   ....[199]....
        /*0480*/ 	.word	0x0500000f


	//   ....[200]....
        /*0484*/ 	.word	0x0500000f


	//   ....[201]....
        /*0488*/ 	.word	0x0500000f


	//   ....[202]....
        /*048c*/ 	.word	0x0500000f


	//   ....[203]....
        /*0490*/ 	.word	0x0500000f


	//   ....[204]....
        /*0494*/ 	.word	0x0500000f


	//   ....[205]....
        /*0498*/ 	.word	0x0500000f


	//   ....[206]....
        /*049c*/ 	.word	0x0500000f


	//   ....[207]....
        /*04a0*/ 	.word	0x0500000f


	//   ....[208]....
        /*04a4*/ 	.word	0x0500000f


	//   ....[209]....
        /*04a8*/ 	.word	0x0500000f


	//   ....[210]....
        /*04ac*/ 	.word	0x0500000f


	//   ....[211]....
        /*04b0*/ 	.word	0x0500000f


	//   ....[212]....
        /*04b4*/ 	.word	0x0500000f


	//   ....[213]....
        /*04b8*/ 	.word	0x0500000f


	//   ....[214]....
        /*04bc*/ 	.word	0x0500000f


	//   ....[215]....
        /*04c0*/ 	.word	0x0500000f


	//   ....[216]....
        /*04c4*/ 	.word	0x0500000f


	//   ....[217]....
        /*04c8*/ 	.word	0x0500000f


	//   ....[218]....
        /*04cc*/ 	.word	0x0500000f


	//   ....[219]....
        /*04d0*/ 	.word	0x0500000f


	//----- nvinfo : EIATTR_COOP_GROUP_INSTR_OFFSETS
	.align		4
.L_356:
        /*04d4*/ 	.byte	0x04, 0x28
        /*04d6*/ 	.short	(.L_358 - .L_357)


	//   ....[0]....
.L_357:
        /*04d8*/ 	.word	0x00000070


	//   ....[1]....
        /*04dc*/ 	.word	0x000000b0


	//   ....[2]....
        /*04e0*/ 	.word	0x000002d0


	//   ....[3]....
        /*04e4*/ 	.word	0x00000430


	//   ....[4]....
        /*04e8*/ 	.word	0x00000550


	//   ....[5]....
        /*04ec*/ 	.word	0x000006b0


	//   ....[6]....
        /*04f0*/ 	.word	0x00001210


	//   ....[7]....
        /*04f4*/ 	.word	0x00002240


	//   ....[8]....
        /*04f8*/ 	.word	0x000022a0


	//   ....[9]....
        /*04fc*/ 	.word	0x00002730


	//   ....[10]....
        /*0500*/ 	.word	0x000027b0


	//   ....[11]....
        /*0504*/ 	.word	0x000043e0


	//   ....[12]....
        /*0508*/ 	.word	0x000043f0


	//   ....[13]....
        /*050c*/ 	.word	0x00004430


	//   ....[14]....
        /*0510*/ 	.word	0x00004440


	//   ....[15]....
        /*0514*/ 	.word	0x00005550


	//   ....[16]....
        /*0518*/ 	.word	0x00005580


	//   ....[17]....
        /*051c*/ 	.word	0x00005670


	//   ....[18]....
        /*0520*/ 	.word	0x00005680


	//   ....[19]....
        /*0524*/ 	.word	0x00006870


	//   ....[20]....
        /*0528*/ 	.word	0x000068b0


	//   ....[21]....
        /*052c*/ 	.word	0x000068f0


	//   ....[22]....
        /*0530*/ 	.word	0x00006930


	//   ....[23]....
        /*0534*/ 	.word	0x00006eb0


	//   ....[24]....
        /*0538*/ 	.word	0x00006ee0


	//   ....[25]....
        /*053c*/ 	.word	0x00006fa0


	//   ....[26]....
        /*0540*/ 	.word	0x00006fc0


	//   ....[27]....
        /*0544*/ 	.word	0x00007080


	//   ....[28]....
        /*0548*/ 	.word	0x000070a0


	//   ....[29]....
        /*054c*/ 	.word	0x00007170


	//   ....[30]....
        /*0550*/ 	.word	0x00007190


	//   ....[31]....
        /*0554*/ 	.word	0x000079c0


	//   ....[32]....
        /*0558*/ 	.word	0x000079e0


	//   ....[33]....
        /*055c*/ 	.word	0x00007aa0


	//   ....[34]....
        /*0560*/ 	.word	0x00007ac0


	//   ....[35]....
        /*0564*/ 	.word	0x00007b80


	//   ....[36]....
        /*0568*/ 	.word	0x00007ba0


	//   ....[37]....
        /*056c*/ 	.word	0x00007c70


	//   ....[38]....
        /*0570*/ 	.word	0x00007c90


	//   ....[39]....
        /*0574*/ 	.word	0x00007dd0


	//   ....[40]....
        /*0578*/ 	.word	0x00007fa0


	//   ....[41]....
        /*057c*/ 	.word	0x00007fd0


	//   ....[42]....
        /*0580*/ 	.word	0x00008000


	//   ....[43]....
        /*0584*/ 	.word	0x00008030


	//   ....[44]....
        /*0588*/ 	.word	0x00008060


	//   ....[45]....
        /*058c*/ 	.word	0x00008090


	//   ....[46]....
        /*0590*/ 	.word	0x000081e0


	//   ....[47]....
        /*0594*/ 	.word	0x00008210


	//   ....[48]....
        /*0598*/ 	.word	0x00008240


	//   ....[49]....
        /*059c*/ 	.word	0x00008270


	//   ....[50]....
        /*05a0*/ 	.word	0x000082a0


	//   ....[51]....
        /*05a4*/ 	.word	0x000082d0


	//   ....[52]....
        /*05a8*/ 	.word	0x00008360


	//   ....[53]....
        /*05ac*/ 	.word	0x00008390


	//   ....[54]....
        /*05b0*/ 	.word	0x00008410


	//   ....[55]....
        /*05b4*/ 	.word	0x00009a20


	//   ....[56]....
        /*05b8*/ 	.word	0x00009a40


	//   ....[57]....
        /*05bc*/ 	.word	0x00009af0


	//   ....[58]....
        /*05c0*/ 	.word	0x00009b10


	//   ....[59]....
        /*05c4*/ 	.word	0x00009bb0


	//   ....[60]....
        /*05c8*/ 	.word	0x00009bd0


	//   ....[61]....
        /*05cc*/ 	.word	0x00009c70


	//   ....[62]....
        /*05d0*/ 	.word	0x00009c90


	//   ....[63]....
        /*05d4*/ 	.word	0x00009d30


	//   ....[64]....
        /*05d8*/ 	.word	0x00009d50


	//   ....[65]....
        /*05dc*/ 	.word	0x00009d60


	//   ....[66]....
        /*05e0*/ 	.word	0x00009df0


	//   ....[67]....
        /*05e4*/ 	.word	0x0000a580


	//   ....[68]....
        /*05e8*/ 	.word	0x0000a5b0


	//   ....[69]....
        /*05ec*/ 	.word	0x0000a5d0


	//   ....[70]....
        /*05f0*/ 	.word	0x0000a660


	//   ....[71]....
        /*05f4*/ 	.word	0x0000a670


	//   ....[72]....
        /*05f8*/ 	.word	0x0000a710


	//   ....[73]....
        /*05fc*/ 	.word	0x0000a720


	//   ....[74]....
        /*0600*/ 	.word	0x0000a7c0


	//   ....[75]....
        /*0604*/ 	.word	0x0000a7d0


	//   ....[76]....
        /*0608*/ 	.word	0x0000a870


	//   ....[77]....
        /*060c*/ 	.word	0x0000a880


	//   ....[78]....
        /*0610*/ 	.word	0x0000a920


	//   ....[79]....
        /*0614*/ 	.word	0x0000a930


	//   ....[80]....
        /*0618*/ 	.word	0x0000a9d0


	//   ....[81]....
        /*061c*/ 	.word	0x0000a9e0


	//   ....[82]....
        /*0620*/ 	.word	0x0000a9f0


	//   ....[83]....
        /*0624*/ 	.word	0x0000b1d0


	//   ....[84]....
        /*0628*/ 	.word	0x0000b1e0


	//   ....[85]....
        /*062c*/ 	.word	0x0000b200


	//   ....[86]....
        /*0630*/ 	.word	0x0000b280


	//   ....[87]....
        /*0634*/ 	.word	0x0000b290


	//   ....[88]....
        /*0638*/ 	.word	0x0000b2f0


	//   ....[89]....
        /*063c*/ 	.word	0x0000b320


	//   ....[90]....
        /*0640*/ 	.word	0x0000b360


	//   ....[91]....
        /*0644*/ 	.word	0x0000b390


	//   ....[92]....
        /*0648*/ 	.word	0x0000b3d0


	//   ....[93]....
        /*064c*/ 	.word	0x0000b400


	//   ....[94]....
        /*0650*/ 	.word	0x0000b440


	//   ....[95]....
        /*0654*/ 	.word	0x0000b6c0


	//   ....[96]....
        /*0658*/ 	.word	0x0000b6e0


	//   ....[97]....
        /*065c*/ 	.word	0x0000b770


	//   ....[98]....
        /*0660*/ 	.word	0x0000b780


	//   ....[99]....
        /*0664*/ 	.word	0x0000b7f0


	//   ....[100]....
        /*0668*/ 	.word	0x0000b800


	//   ....[101]....
        /*066c*/ 	.word	0x0000b870


	//   ....[102]....
        /*0670*/ 	.word	0x0000b880


	//   ....[103]....
        /*0674*/ 	.word	0x0000b8f0


	//   ....[104]....
        /*0678*/ 	.word	0x0000b900


	//   ....[105]....
        /*067c*/ 	.word	0x0000b910


	//   ....[106]....
        /*0680*/ 	.word	0x0000b980


	//   ....[107]....
        /*0684*/ 	.word	0x0000bf10


	//   ....[108]....
        /*0688*/ 	.word	0x0000bf30


	//   ....[109]....
        /*068c*/ 	.word	0x0000bf40


	//   ....[110]....
        /*0690*/ 	.word	0x0000bf50


	//   ....[111]....
        /*0694*/ 	.word	0x0000bfc0


	//   ....[112]....
        /*0698*/ 	.word	0x0000bfe0


	//   ....[113]....
        /*069c*/ 	.word	0x0000c050


	//   ....[114]....
        /*06a0*/ 	.word	0x0000c070


	//   ....[115]....
        /*06a4*/ 	.word	0x0000c0d0


	//   ....[116]....
        /*06a8*/ 	.word	0x0000c0f0


	//   ....[117]....
        /*06ac*/ 	.word	0x0000c140


	//   ....[118]....
        /*06b0*/ 	.word	0x0000c160


	//   ....[119]....
        /*06b4*/ 	.word	0x0000c560


	//   ....[120]....
        /*06b8*/ 	.word	0x0000c5b0


	//   ....[121]....
        /*06bc*/ 	.word	0x0000c5e0


	//   ....[122]....
        /*06c0*/ 	.word	0x0000c5f0


	//   ....[123]....
        /*06c4*/ 	.word	0x0000c620


	//   ....[124]....
        /*06c8*/ 	.word	0x0000c650


	//   ....[125]....
        /*06cc*/ 	.word	0x0000c680


	//   ....[126]....
        /*06d0*/ 	.word	0x0000c6b0


	//   ....[127]....
        /*06d4*/ 	.word	0x0000c830


	//   ....[128]....
        /*06d8*/ 	.word	0x0000c860


	//   ....[129]....
        /*06dc*/ 	.word	0x0000c890


	//   ....[130]....
        /*06e0*/ 	.word	0x0000c8c0


	//   ....[131]....
        /*06e4*/ 	.word	0x0000c8f0


	//   ....[132]....
        /*06e8*/ 	.word	0x0000c920


	//   ....[133]....
        /*06ec*/ 	.word	0x0000c9e0


	//   ....[134]....
        /*06f0*/ 	.word	0x0000ca00


	//   ....[135]....
        /*06f4*/ 	.word	0x0000ca70


	//   ....[136]....
        /*06f8*/ 	.word	0x0000cee0


	//   ....[137]....
        /*06fc*/ 	.word	0x0000d3c0


	//   ....[138]....
        /*0700*/ 	.word	0x0000d4b0


	//   ....[139]....
        /*0704*/ 	.word	0x0000d550


	//   ....[140]....
        /*0708*/ 	.word	0x0000d5b0


	//   ....[141]....
        /*070c*/ 	.word	0x0000d6d0


	//   ....[142]....
        /*0710*/ 	.word	0x0000d730


	//   ....[143]....
        /*0714*/ 	.word	0x0000d840


	//   ....[144]....
        /*0718*/ 	.word	0x0000d8b0


	//   ....[145]....
        /*071c*/ 	.word	0x0000d9c0


	//   ....[146]....
        /*0720*/ 	.word	0x0000da30


	//   ....[147]....
        /*0724*/ 	.word	0x0000db40


	//   ....[148]....
        /*0728*/ 	.word	0x0000dbb0


	//   ....[149]....
        /*072c*/ 	.word	0x0000dc50


	//   ....[150]....
        /*0730*/ 	.word	0x0000dd60


	//   ....[151]....
        /*0734*/ 	.word	0x0000ddc0


	//   ....[152]....
        /*0738*/ 	.word	0x0000de20


	//   ....[153]....
        /*073c*/ 	.word	0x0000df20


	//   ....[154]....
        /*0740*/ 	.word	0x0000df80


	//   ....[155]....
        /*0744*/ 	.word	0x0000e090


	//   ....[156]....
        /*0748*/ 	.word	0x0000e0f0


	//   ....[157]....
        /*074c*/ 	.word	0x0000e200


	//   ....[158]....
        /*0750*/ 	.word	0x0000e260


	//   ....[159]....
        /*0754*/ 	.word	0x0000e370


	//   ....[160]....
        /*0758*/ 	.word	0x0000e3d0


	//   ....[161]....
        /*075c*/ 	.word	0x0000e4e0


	//   ....[162]....
        /*0760*/ 	.word	0x0000e540


	//   ....[163]....
        /*0764*/ 	.word	0x0000e650


	//   ....[164]....
        /*0768*/ 	.word	0x0000e6b0


	//   ....[165]....
        /*076c*/ 	.word	0x0000e7a0


	//   ....[166]....
        /*0770*/ 	.word	0x0000e8d0


	//   ....[167]....
        /*0774*/ 	.word	0x0000e980


	//   ....[168]....
        /*0778*/ 	.word	0x0000e9f0


	//   ....[169]....
        /*077c*/ 	.word	0x0000eae0


	//   ....[170]....
        /*0780*/ 	.word	0x0000eb40


	//   ....[171]....
        /*0784*/ 	.word	0x0000ec10


	//   ....[172]....
        /*0788*/ 	.word	0x0000ec70


	//   ....[173]....
        /*078c*/ 	.word	0x0000ed40


	//   ....[174]....
        /*0790*/ 	.word	0x0000eda0


	//   ....[175]....
        /*0794*/ 	.word	0x0000ee70


	//   ....[176]....
        /*0798*/ 	.word	0x0000eed0


	//   ....[177]....
        /*079c*/ 	.word	0x0000efa0


	//   ....[178]....
        /*07a0*/ 	.word	0x0000f090


	//   ....[179]....
        /*07a4*/ 	.word	0x0000f130


	//   ....[180]....
        /*07a8*/ 	.word	0x0000f190


	//   ....[181]....
        /*07ac*/ 	.word	0x0000f280


	//   ....[182]....
        /*07b0*/ 	.word	0x0000f2e0


	//   ....[183]....
        /*07b4*/ 	.word	0x0000f3c0


	//   ....[184]....
        /*07b8*/ 	.word	0x0000f420


	//   ....[185]....
        /*07bc*/ 	.word	0x0000f500


	//   ....[186]....
        /*07c0*/ 	.word	0x0000f560


	//   ....[187]....
        /*07c4*/ 	.word	0x0000f640


	//   ....[188]....
        /*07c8*/ 	.word	0x0000f6a0


	//   ....[189]....
        /*07cc*/ 	.word	0x0000f770


	//   ....[190]....
        /*07d0*/ 	.word	0x0000f8a0


	//   ....[191]....
        /*07d4*/ 	.word	0x0000f970


	//   ....[192]....
        /*07d8*/ 	.word	0x0000fa30


	//   ....[193]....
        /*07dc*/ 	.word	0x0000fb00


	//   ....[194]....
        /*07e0*/ 	.word	0x0000fb60


	//   ....[195]....
        /*07e4*/ 	.word	0x0000fc30


	//   ....[196]....
        /*07e8*/ 	.word	0x0000fc90


	//   ....[197]....
        /*07ec*/ 	.word	0x0000fd70


	//   ....[198]....
        /*07f0*/ 	.word	0x0000fdd0


	//   ....[199]....
        /*07f4*/ 	.word	0x0000fea0


	//   ....[200]....
        /*07f8*/ 	.word	0x0000ff00


	//   ....[201]....
        /*07fc*/ 	.word	0x0000ffc0


	//   ....[202]....
        /*0800*/ 	.word	0x00010050


	//   ....[203]....
        /*0804*/ 	.word	0x000100f0


	//   ....[204]....
        /*0808*/ 	.word	0x00010210


	//   ....[205]....
        /*080c*/ 	.word	0x00010280


	//   ....[206]....
        /*0810*/ 	.word	0x000102f0


	//   ....[207]....
        /*0814*/ 	.word	0x00010360


	//   ....[208]....
        /*0818*/ 	.word	0x000103d0


	//   ....[209]....
        /*081c*/ 	.word	0x00010450


	//   ....[210]....
        /*0820*/ 	.word	0x000104e0


	//   ....[211]....
        /*0824*/ 	.word	0x00010570


	//   ....[212]....
        /*0828*/ 	.word	0x000105e0


	//   ....[213]....
        /*082c*/ 	.word	0x00010650


	//   ....[214]....
        /*0830*/ 	.word	0x000106c0


	//   ....[215]....
        /*0834*/ 	.word	0x00010740


	//   ....[216]....
        /*0838*/ 	.word	0x000107b0


	//   ....[217]....
        /*083c*/ 	.word	0x00010850


	//   ....[218]....
        /*0840*/ 	.word	0x000108e0


	//   ....[219]....
        /*0844*/ 	.word	0x00010a00


	//----- nvinfo : EIATTR_REG_RECONFIG
	.align		4
.L_358:
        /*0848*/ 	.byte	0x01, 0x54
	.zero		2


	//----- nvinfo : EIATTR_SYSCALL_OFFSETS
	.align		4
        /*084c*/ 	.byte	0x04, 0x46
        /*084e*/ 	.short	(.L_360 - .L_359)


	//   ....[0]....
.L_359:
        /*0850*/ 	.word	0x000013f0


	//   ....[1]....
        /*0854*/ 	.word	0x00008f70


	//   ....[2]....
        /*0858*/ 	.word	0x000090c0


	//   ....[3]....
        /*085c*/ 	.word	0x000091b0


	//   ....[4]....
        /*0860*/ 	.word	0x0000a190


	//----- nvinfo : EIATTR_MBARRIER_INSTR_OFFSETS
	.align		4
.L_360:
        /*0864*/ 	.byte	0x04, 0x39
        /*0866*/ 	.short	(.L_362 - .L_361)


	//   ....[0]....
.L_361:
        /*0868*/ 	.word	0x00000180
        /*086c*/ 	.word	0x000000ff
        /*0870*/ 	.word	0x0002a800
        /*0874*/ 	.short	0x0100
        /*0876*/ 	.byte	0x08
	.zero		1


	//   ....[1]....
        /*0878*/ 	.word	0x00000190
        /*087c*/ 	.word	0x000000ff
        /*0880*/ 	.word	0x0002a820
        /*0884*/ 	.short	0x0100
        /*0886*/ 	.byte	0x08
	.zero		1


	//   ....[2]....
        /*0888*/ 	.word	0x00000280
        /*088c*/ 	.word	0x000000ff
        /*0890*/ 	.word	0x0002a830
        /*0894*/ 	.short	0x0100
        /*0896*/ 	.byte	0x08
	.zero		1


	//   ....[3]....
        /*0898*/ 	.word	0x00000290
        /*089c*/ 	.word	0x000000ff
        /*08a0*/ 	.word	0x0002a840
        /*08a4*/ 	.short	0x0100
        /*08a6*/ 	.byte	0x08
	.zero		1


	//   ....[4]....
        /*08a8*/ 	.word	0x000002a0
        /*08ac*/ 	.word	0x000000ff
        /*08b0*/ 	.word	0x0002a838
        /*08b4*/ 	.short	0x0100
        /*08b6*/ 	.byte	0x08
	.zero		1


	//   ....[5]....
        /*08b8*/ 	.word	0x000002b0
        /*08bc*/ 	.word	0x000000ff
        /*08c0*/ 	.word	0x0002a848
        /*08c4*/ 	.short	0x0100
        /*08c6*/ 	.byte	0x08
	.zero		1


	//   ....[6]....
        /*08c8*/ 	.word	0x000003e0
        /*08cc*/ 	.word	0x000000ff
        /*08d0*/ 	.word	0x0002a850
        /*08d4*/ 	.short	0x0100
        /*08d6*/ 	.byte	0x08
	.zero		1


	//   ....[7]....
        /*08d8*/ 	.word	0x000003f0
        /*08dc*/ 	.word	0x000000ff
        /*08e0*/ 	.word	0x0002a860
        /*08e4*/ 	.short	0x0100
        /*08e6*/ 	.byte	0x08
	.zero		1


	//   ....[8]....
        /*08e8*/ 	.word	0x00000400
        /*08ec*/ 	.word	0x000000ff
        /*08f0*/ 	.word	0x0002a858
        /*08f4*/ 	.short	0x0100
        /*08f6*/ 	.byte	0x08
	.zero		1


	//   ....[9]....
        /*08f8*/ 	.word	0x00000410
        /*08fc*/ 	.word	0x000000ff
        /*0900*/ 	.word	0x0002a868
        /*0904*/ 	.short	0x0100
        /*0906*/ 	.byte	0x08
	.zero		1


	//   ....[10]....
        /*0908*/ 	.word	0x00000500
        /*090c*/ 	.word	0x000000ff
        /*0910*/ 	.word	0x0002a870
        /*0914*/ 	.short	0x0100
        /*0916*/ 	.byte	0x06
	.zero		1


	//   ....[11]....
        /*0918*/ 	.word	0x00000510
        /*091c*/ 	.word	0x000000ff
        /*0920*/ 	.word	0x0002a880
        /*0924*/ 	.short	0x0100
        /*0926*/ 	.byte	0x06
	.zero		1


	//   ....[12]....
        /*0928*/ 	.word	0x00000520
        /*092c*/ 	.word	0x000000ff
        /*0930*/ 	.word	0x0002a878
        /*0934*/ 	.short	0x0100
        /*0936*/ 	.byte	0x06
	.zero		1


	//   ....[13]....
        /*0938*/ 	.word	0x00000530
        /*093c*/ 	.word	0x000000ff
        /*0940*/ 	.word	0x0002a888
        /*0944*/ 	.short	0x0100
        /*0946*/ 	.byte	0x06
	.zero		1


	//   ....[14]....
        /*0948*/ 	.word	0x00000660
        /*094c*/ 	.word	0x000000ff
        /*0950*/ 	.word	0x0002a890
        /*0954*/ 	.short	0x0100
        /*0956*/ 	.byte	0x08
	.zero		1


	//   ....[15]....
        /*0958*/ 	.word	0x00000670
        /*095c*/ 	.word	0x000000ff
        /*0960*/ 	.word	0x0002a8a0
        /*0964*/ 	.short	0x0100
        /*0966*/ 	.byte	0x08
	.zero		1


	//   ....[16]....
        /*0968*/ 	.word	0x00000680
        /*096c*/ 	.word	0x000000ff
        /*0970*/ 	.word	0x0002a898
        /*0974*/ 	.short	0x0100
        /*0976*/ 	.byte	0x08
	.zero		1


	//   ....[17]....
        /*0978*/ 	.word	0x00000690
        /*097c*/ 	.word	0x000000ff
        /*0980*/ 	.word	0x0002a8a8
        /*0984*/ 	.short	0x0100
        /*0986*/ 	.byte	0x08
	.zero		1


	//   ....[18]....
        /*0988*/ 	.word	0x000007c0
        /*098c*/ 	.word	0x000000ff
        /*0990*/ 	.word	0x0002a8b0
        /*0994*/ 	.short	0x0100
        /*0996*/ 	.byte	0x08
	.zero		1


	//   ....[19]....
        /*0998*/ 	.word	0x000007d0
        /*099c*/ 	.word	0x000000ff
        /*09a0*/ 	.word	0x0002a8c0
        /*09a4*/ 	.short	0x0100
        /*09a6*/ 	.byte	0x08
	.zero		1


	//   ....[20]....
        /*09a8*/ 	.word	0x000007e0
        /*09ac*/ 	.word	0x000000ff
        /*09b0*/ 	.word	0x0002a8b8
        /*09b4*/ 	.short	0x0100
        /*09b6*/ 	.byte	0x08
	.zero		1


	//   ....[21]....
        /*09b8*/ 	.word	0x000007f0
        /*09bc*/ 	.word	0x000000ff
        /*09c0*/ 	.word	0x0002a8c8
        /*09c4*/ 	.short	0x0100
        /*09c6*/ 	.byte	0x08
	.zero		1


	//   ....[22]....
        /*09c8*/ 	.word	0x00001450
        /*09cc*/ 	.word	0x000000ff
        /*09d0*/ 	.word	0x0002a800
        /*09d4*/ 	.short	0x010a
        /*09d6*/ 	.byte	0x26
	.zero		1


	//   ....[23]....
        /*09d8*/ 	.word	0x000014d0
        /*09dc*/ 	.word	0x00000004
        /*09e0*/ 	.word	0x0002a830
        /*09e4*/ 	.short	0x010a
        /*09e6*/ 	.byte	0x3f
	.zero		1


	//   ....[24]....
        /*09e8*/ 	.word	0x00001520
        /*09ec*/ 	.word	0x00000004
        /*09f0*/ 	.word	0x0002a830
        /*09f4*/ 	.short	0x010a
        /*09f6*/ 	.byte	0x3f
	.zero		1


	//   ....[25]....
        /*09f8*/ 	.word	0x00002290
        /*09fc*/ 	.word	0x000000ff
        /*0a00*/ 	.word	0x00000000
        /*0a04*/ 	.short	0x0101
        /*0a06*/ 	.byte	0x06
	.zero		1


	//   ....[26]....
        /*0a08*/ 	.word	0x000035a0
        /*0a0c*/ 	.word	0x000000ff
        /*0a10*/ 	.word	0x0002a830
        /*0a14*/ 	.short	0x010a
        /*0a16*/ 	.byte	0x3b
	.zero		1


	//   ....[27]....
        /*0a18*/ 	.word	0x000035e0
        /*0a1c*/ 	.word	0x000000ff
        /*0a20*/ 	.word	0x0002a830
        /*0a24*/ 	.short	0x010a
        /*0a26*/ 	.byte	0x3b
	.zero		1


	//   ....[28]....
        /*0a28*/ 	.word	0x00003e10
        /*0a2c*/ 	.word	0x000000ff
        /*0a30*/ 	.word	0x0002a850
        /*0a34*/ 	.short	0x010a
        /*0a36*/ 	.byte	0x06
	.zero		1


	//   ....[29]....
        /*0a38*/ 	.word	0x00003e50
        /*0a3c*/ 	.word	0x000000ff
        /*0a40*/ 	.word	0x0002a850
        /*0a44*/ 	.short	0x010a
        /*0a46*/ 	.byte	0x06
	.zero		1


	//   ....[30]....
        /*0a48*/ 	.word	0x00004150
        /*0a4c*/ 	.word	0x000000ff
        /*0a50*/ 	.word	0x00000000
        /*0a54*/ 	.short	0x0101
        /*0a56*/ 	.byte	0x3b
	.zero		1


	//   ....[31]....
        /*0a58*/ 	.word	0x00004ed0
        /*0a5c*/ 	.word	0x000000ff
        /*0a60*/ 	.word	0x00000000
        /*0a64*/ 	.short	0x0101
        /*0a66*/ 	.byte	0x06
	.zero		1


	//   ....[32]....
        /*0a68*/ 	.word	0x000054c0
        /*0a6c*/ 	.word	0x000000ff
        /*0a70*/ 	.word	0x0002a850
        /*0a74*/ 	.short	0x010a
        /*0a76*/ 	.byte	0x05
	.zero		1


	//   ....[33]....
        /*0a78*/ 	.word	0x00005500
        /*0a7c*/ 	.word	0x000000ff
        /*0a80*/ 	.word	0x0002a850
        /*0a84*/ 	.short	0x010a
        /*0a86*/ 	.byte	0x05
	.zero		1


	//   ....[34]....
        /*0a88*/ 	.word	0x00005a10
        /*0a8c*/ 	.word	0x000000ff
        /*0a90*/ 	.word	0x00000000
        /*0a94*/ 	.short	0x0101
        /*0a96*/ 	.byte	0x04
	.zero		1


	//   ....[35]....
        /*0a98*/ 	.word	0x00006ec0
        /*0a9c*/ 	.word	0x00000000
        /*0aa0*/ 	.word	0x00000000
        /*0aa4*/ 	.short	0x0101
        /*0aa6*/ 	.byte	0x3f
	.zero		1


	//   ....[36]....
        /*0aa8*/ 	.word	0x000097e0
        /*0aac*/ 	.word	0x00000007
        /*0ab0*/ 	.word	0x0002a840
        /*0ab4*/ 	.short	0x010a
        /*0ab6*/ 	.byte	0x3f
	.zero		1


	//   ....[37]....
        /*0ab8*/ 	.word	0x00009eb0
        /*0abc*/ 	.word	0x00000007
        /*0ac0*/ 	.word	0x0002a830
        /*0ac4*/ 	.short	0x0107
        /*0ac6*/ 	.byte	0x3f
	.zero		1


	//   ....[38]....
        /*0ac8*/ 	.word	0x00009f90
        /*0acc*/ 	.word	0x00000007
        /*0ad0*/ 	.word	0x0002a830
        /*0ad4*/ 	.short	0x0101
        /*0ad6*/ 	.byte	0x3f
	.zero		1


	//   ....[39]....
        /*0ad8*/ 	.word	0x0000ab40
        /*0adc*/ 	.word	0x00000016
        /*0ae0*/ 	.word	0x0002a800
        /*0ae4*/ 	.short	0x0107
        /*0ae6*/ 	.byte	0x3f
	.zero		1


	//   ....[40]....
        /*0ae8*/ 	.word	0x0000ac40
        /*0aec*/ 	.word	0x00000016
        /*0af0*/ 	.word	0x0002a800
        /*0af4*/ 	.short	0x0101
        /*0af6*/ 	.byte	0x3f
	.zero		1


	//   ....[41]....
        /*0af8*/ 	.word	0x0000ac60
        /*0afc*/ 	.word	0x00000016
        /*0b00*/ 	.word	0x0002a820
        /*0b04*/ 	.short	0x010a
        /*0b06*/ 	.byte	0x3f
	.zero		1


	//   ....[42]....
        /*0b08*/ 	.word	0x0000afe0
        /*0b0c*/ 	.word	0x00000006
        /*0b10*/ 	.word	0x0002a840
        /*0b14*/ 	.short	0x010a
        /*0b16*/ 	.byte	0x3f
	.zero		1


	//   ....[43]....
        /*0b18*/ 	.word	0x0000b4e0
        /*0b1c*/ 	.word	0x00000006
        /*0b20*/ 	.word	0x0002a830
        /*0b24*/ 	.short	0x0107
        /*0b26*/ 	.byte	0x3f
	.zero		1


	//   ....[44]....
        /*0b28*/ 	.word	0x0000b5a0
        /*0b2c*/ 	.word	0x00000006
        /*0b30*/ 	.word	0x0002a830
        /*0b34*/ 	.short	0x0101
        /*0b36*/ 	.byte	0x3f
	.zero		1


	//   ....[45]....
        /*0b38*/ 	.word	0x0000b600
        /*0b3c*/ 	.word	0x00000004
        /*0b40*/ 	.word	0x0002a860
        /*0b44*/ 	.short	0x010a
        /*0b46*/ 	.byte	0x3f
	.zero		1


	//   ....[46]....
        /*0b48*/ 	.word	0x0000ba60
        /*0b4c*/ 	.word	0x00000004
        /*0b50*/ 	.word	0x0002a850
        /*0b54*/ 	.short	0x0107
        /*0b56*/ 	.byte	0x3f
	.zero		1


	//   ....[47]....
        /*0b58*/ 	.word	0x0000bbb0
        /*0b5c*/ 	.word	0x00000004
        /*0b60*/ 	.word	0x0002a850
        /*0b64*/ 	.short	0x0101
        /*0b66*/ 	.byte	0x3f
	.zero		1


	//   ....[48]....
        /*0b68*/ 	.word	0x0000be40
        /*0b6c*/ 	.word	0x00000000
        /*0b70*/ 	.word	0x0002a860
        /*0b74*/ 	.short	0x010a
        /*0b76*/ 	.byte	0x3f
	.zero		1


	//   ....[49]....
        /*0b78*/ 	.word	0x0000c2a0
        /*0b7c*/ 	.word	0x00000000
        /*0b80*/ 	.word	0x0002a850
        /*0b84*/ 	.short	0x0107
        /*0b86*/ 	.byte	0x3f
	.zero		1


	//   ....[50]....
        /*0b88*/ 	.word	0x0000c360
        /*0b8c*/ 	.word	0x00000000
        /*0b90*/ 	.word	0x0002a850
        /*0b94*/ 	.short	0x0101
        /*0b96*/ 	.byte	0x3f
	.zero		1


	//   ....[51]....
        /*0b98*/ 	.word	0x0000ce60
        /*0b9c*/ 	.word	0x00000004
        /*0ba0*/ 	.word	0x0002a820
        /*0ba4*/ 	.short	0x010a
        /*0ba6*/ 	.byte	0x3f
	.zero		1


	//   ....[52]....
        /*0ba8*/ 	.word	0x0000cfe0
        /*0bac*/ 	.word	0x00000005
        /*0bb0*/ 	.word	0x0002a840
        /*0bb4*/ 	.short	0x010a
        /*0bb6*/ 	.byte	0x3f
	.zero		1


	//   ....[53]....
        /*0bb8*/ 	.word	0x0000d080
        /*0bbc*/ 	.word	0x0000001b
        /*0bc0*/ 	.word	0x0002a840
        /*0bc4*/ 	.short	0x010a
        /*0bc6*/ 	.byte	0x3f
	.zero		1


	//   ....[54]....
        /*0bc8*/ 	.word	0x0000d0c0
        /*0bcc*/ 	.word	0x00000005
        /*0bd0*/ 	.word	0x0002a860
        /*0bd4*/ 	.short	0x010a
        /*0bd6*/ 	.byte	0x3f
	.zero		1


	//   ....[55]....
        /*0bd8*/ 	.word	0x0000d100
        /*0bdc*/ 	.word	0x0000001b
        /*0be0*/ 	.word	0x0002a860
        /*0be4*/ 	.short	0x010a
        /*0be6*/ 	.byte	0x3f
	.zero		1


	//   ....[56]....
        /*0be8*/ 	.word	0x0000d170
        /*0bec*/ 	.word	0x00000003
        /*0bf0*/ 	.word	0x0002a800
        /*0bf4*/ 	.short	0x010a
        /*0bf6*/ 	.byte	0x3f
	.zero		1


	//   ....[57]....
        /*0bf8*/ 	.word	0x0000d1c0
        /*0bfc*/ 	.word	0x00000004
        /*0c00*/ 	.word	0x0002a830
        /*0c04*/ 	.short	0x010a
        /*0c06*/ 	.byte	0x3f
	.zero		1


	//   ....[58]....
        /*0c08*/ 	.word	0x0000d220
        /*0c0c*/ 	.word	0x00000003
        /*0c10*/ 	.word	0x0002a830
        /*0c14*/ 	.short	0x010a
        /*0c16*/ 	.byte	0x3f
	.zero		1


	//   ....[59]....
        /*0c18*/ 	.word	0x0000d280
        /*0c1c*/ 	.word	0x00000003
        /*0c20*/ 	.word	0x0002a850
        /*0c24*/ 	.short	0x010a
        /*0c26*/ 	.byte	0x3f
	.zero		1


	//   ....[60]....
        /*0c28*/ 	.word	0x0000d2e0
        /*0c2c*/ 	.word	0x00000008
        /*0c30*/ 	.word	0x0002a850
        /*0c34*/ 	.short	0x010a
        /*0c36*/ 	.byte	0x3f
	.zero		1


	//   ....[61]....
        /*0c38*/ 	.word	0x0000d400
        /*0c3c*/ 	.word	0x00000007
        /*0c40*/ 	.word	0x0002a840
        /*0c44*/ 	.short	0x010a
        /*0c46*/ 	.byte	0x3f
	.zero		1


	//   ....[62]....
        /*0c48*/ 	.word	0x0000e7d0
        /*0c4c*/ 	.word	0x00000016
        /*0c50*/ 	.word	0x0002a820
        /*0c54*/ 	.short	0x010a
        /*0c56*/ 	.byte	0x3f
	.zero		1


	//   ....[63]....
        /*0c58*/ 	.word	0x0000e820
        /*0c5c*/ 	.word	0x00000006
        /*0c60*/ 	.word	0x0002a840
        /*0c64*/ 	.short	0x010a
        /*0c66*/ 	.byte	0x3f
	.zero		1


	//   ....[64]....
        /*0c68*/ 	.word	0x0000efe0
        /*0c6c*/ 	.word	0x00000004
        /*0c70*/ 	.word	0x0002a860
        /*0c74*/ 	.short	0x010a
        /*0c76*/ 	.byte	0x3f
	.zero		1


	//   ....[65]....
        /*0c78*/ 	.word	0x0000f7f0
        /*0c7c*/ 	.word	0x00000000
        /*0c80*/ 	.word	0x0002a860
        /*0c84*/ 	.short	0x010a
        /*0c86*/ 	.byte	0x3f
	.zero		1


	//   ....[66]....
        /*0c88*/ 	.word	0x00010920
        /*0c8c*/ 	.word	0x00000004
        /*0c90*/ 	.word	0x0002a820
        /*0c94*/ 	.short	0x010a
        /*0c96*/ 	.byte	0x3f
	.zero		1


	//   ....[67]....
        /*0c98*/ 	.word	0x00010ac0
        /*0c9c*/ 	.word	0x00000005
        /*0ca0*/ 	.word	0x0002a840
        /*0ca4*/ 	.short	0x010a
        /*0ca6*/ 	.byte	0x3f
	.zero		1


	//   ....[68]....
        /*0ca8*/ 	.word	0x00010b10
        /*0cac*/ 	.word	0x0000001b
        /*0cb0*/ 	.word	0x0002a840
        /*0cb4*/ 	.short	0x010a
        /*0cb6*/ 	.byte	0x3f
	.zero		1


	//   ....[69]....
        /*0cb8*/ 	.word	0x00010b60
        /*0cbc*/ 	.word	0x00000005
        /*0cc0*/ 	.word	0x0002a860
        /*0cc4*/ 	.short	0x010a
        /*0cc6*/ 	.byte	0x3f
	.zero		1


	//----- nvinfo : EIATTR_NUM_MBARRIERS
	.align		4
.L_362:
        /*0cc8*/ 	.byte	0x03, 0x38
        /*0cca*/ 	.short	0x0016


	//----- nvinfo : EIATTR_EXIT_INSTR_OFFSETS
	.align		4
        /*0ccc*/ 	.byte	0x04, 0x1c
        /*0cce*/ 	.short	(.L_364 - .L_363)


	//   ....[0]....
.L_363:
        /*0cd0*/ 	.word	0x00000960


	//   ....[1]....
        /*0cd4*/ 	.word	0x00007d80


	//   ....[2]....
        /*0cd8*/ 	.word	0x0000d150


	//----- nvinfo : EIATTR_MAX_THREADS
	.align		4
.L_364:
        /*0cdc*/ 	.byte	0x04, 0x05
        /*0cde*/ 	.short	(.L_366 - .L_365)
.L_365:
        /*0ce0*/ 	.word	0x00000180
        /*0ce4*/ 	.word	0x00000001
        /*0ce8*/ 	.word	0x00000001


	//----- nvinfo : EIATTR_CRS_STACK_SIZE
	.align		4
.L_366:
        /*0cec*/ 	.byte	0x04, 0x1e
        /*0cee*/ 	.short	(.L_368 - .L_367)
.L_367:
        /*0cf0*/ 	.word	0x00000000


	//----- nvinfo : EIATTR_CBANK_PARAM_SIZE
	.align		4
.L_368:
        /*0cf4*/ 	.byte	0x03, 0x19
        /*0cf6*/ 	.short	0x0af0


	//----- nvinfo : EIATTR_PARAM_CBANK
	.align		4
        /*0cf8*/ 	.byte	0x04, 0x0a
        /*0cfa*/ 	.short	(.L_370 - .L_369)
	.align		4
.L_369:
        /*0cfc*/ 	.word	index@(.nv.constant0._ZN7cutlass13device_kernelIN5flash11enable_sm90INS1_16FlashAttnFwdSm90INS1_25CollectiveMainloopFwdSm90ILi2EN4cute5tupleIJNS5_1CILi1EEES8_S8_EEENS6_IJNS7_ILi128EEENS7_ILi96EEENS7_ILi192EEEEEELi128ENS_6half_tEfNS_4arch4Sm90ELb0ELb0ELb0ELb1ELb1ELb0ELb0ELb1ELb1ELb1ELb0ELb0EEENS1_21CollectiveEpilogueFwdINS6_IJSA_SA_SB_EEES9_SE_SG_Li256ELb1ELb1ELb0ELb0EEENS1_36VarlenDynamicPersistentTileSchedulerILi128ELi96ELi256ELi128ELb0ELb1ELb1ELb0ELb1ELb1EEEEEEEEEvNT_6ParamsE)
        /*0d00*/ 	.short	0x0210
        /*0d02*/ 	.short	0x0af0


	//----- nvinfo : EIATTR_SW_WAR
	.align		4
.L_370:
        /*0d04*/ 	.byte	0x04, 0x36
        /*0d06*/ 	.short	(.L_372 - .L_371)
.L_371:
        /*0d08*/ 	.word	0x00000008
.L_372:


//--------------------- .nv.info._ZN7cutlass13device_kernelIN5flash11enable_sm90INS1_16FlashAttnFwdSm90INS1_25CollectiveMainloopFwdSm90ILi2EN4cute5tupleIJNS5_1CILi1EEES8_S8_EEENS6_IJNS7_ILi128EEENS7_ILi96EEENS7_ILi192EEEEEELi128ENS_6half_tEfNS_4arch4Sm90ELb0ELb0ELb0ELb1ELb1ELb1ELb0ELb1ELb1ELb1ELb0ELb0EEENS1_21CollectiveEpilogueFwdINS6_IJSA_SA_SB_EEES9_SE_SG_Li256ELb1ELb1ELb0ELb0EEENS1_36VarlenDynamicPersistentTileSchedulerILi128ELi96ELi256ELi128ELb0ELb1ELb1ELb0ELb1ELb1EEEEEEEEEvNT_6ParamsE --------------------------
	.section	.nv.info._ZN7cutlass13device_kernelIN5flash11enable_sm90INS1_16FlashAttnFwdSm90INS1_25CollectiveMainloopFwdSm90ILi2EN4cute5tupleIJNS5_1CILi1EEES8_S8_EEENS6_IJNS7_ILi128EEENS7_ILi96EEENS7_ILi192EEEEEELi128ENS_6half_tEfNS_4arch4Sm90ELb0ELb0ELb0ELb1ELb1ELb1ELb0ELb1ELb1ELb1ELb0ELb0EEENS1_21CollectiveEpilogueFwdINS6_IJSA_SA_SB_EEES9_SE_SG_Li256ELb1ELb1ELb0ELb0EEENS1_36VarlenDynamicPersistentTileSchedulerILi128ELi96ELi256ELi128ELb0ELb1ELb1ELb0ELb1ELb1EEEEEEEEEvNT_6ParamsE,"",@"SHT_CUDA_INFO"
	.sectionflags	@""
	.align	4


	//----- nvinfo : EIATTR_CUDA_API_VERSION
	.align		4
        /*0000*/ 	.byte	0x04, 0x37
        /*0002*/ 	.short	(.L_374 - .L_373)
.L_373:
        /*0004*/ 	.word	0x00000082


	//----- nvinfo : EIATTR_KPARAM_INFO
	.align		4
.L_374:
        /*0008*/ 	.byte	0x04, 0x17
        /*000a*/ 	.short	(.L_376 - .L_375)
.L_375:
        /*000c*/ 	.word	0x00000000
        /*0010*/ 	.short	0x0000
        /*0012*/ 	.short	0x0070
        /*0014*/ 	.byte	0x00, 0xf0, 0x01, 0x2a


	//----- nvinfo : EIATTR_SPARSE_MMA_MASK
	.align		4
.L_376:
        /*0018*/ 	.byte	0x03, 0x50
        /*001a*/ 	.short	0x0000


	//----- nvinfo : EIATTR_MAXREG_COUNT
	.align		4
        /*001c*/ 	.byte	0x03, 0x1b
        /*001e*/ 	.short	0x00a8


	//----- nvinfo : EIATTR_NUM_BARRIERS
	.align		4
        /*0020*/ 	.byte	0x02, 0x4c
        /*0022*/ 	.byte	0x10
	.zero		1


	//----- nvinfo : EIATTR_EXTERNS
	.align		4
        /*0024*/ 	.byte	0x04, 0x0f
        /*0026*/ 	.short	(.L_378 - .L_377)


	//   ....[0]....
	.align		4
.L_377:
        /*0028*/ 	.word	index@(__assertfail)


	//----- nvinfo : EIATTR_ANNOTATIONS
	.align		4
.L_378:
        /*002c*/ 	.byte	0x04, 0x55
        /*002e*/ 	.short	(.L_380 - .L_379)


	//   ....[0]....
.L_379:
        /* <DEDUP_REMOVED lines=41> */


	//----- nvinfo : EIATTR_MERCURY_ISA_VERSION
	.align		4
.L_380:
        /*02a8*/ 	.byte	0x03, 0x5f
        /*02aa*/ 	.short	0x0101


	//----- nvinfo : EIATTR_UNUSED_LOAD_BYTE_OFFSET
	.align		4
        /*02ac*/ 	.byte	0x04, 0x44
        /*02ae*/ 	.short	(.L_382 - .L_381)


	//   ....[0]....
.L_381:
        /*02b0*/ 	.word	0x00000a50
        /*02b4*/ 	.word	0x0000fff0


	//   ....[1]....
        /*02b8*/ 	.word	0x00015a60
        /*02bc*/ 	.word	0x0000fff0


	//----- nvinfo : EIATTR_INT_WARP_WIDE_INSTR_OFFSETS
	.align		4
.L_382:
        /*02c0*/ 	.byte	0x04, 0x31
        /*02c2*/ 	.short	(.L_384 - .L_383)


	//   ....[0]....
.L_383:
        /*02c4*/ 	.word	0x00000130


	//   ....[1]....
        /*02c8*/ 	.word	0x00000170


	//   ....[2]....
        /*02cc*/ 	.word	0x000001e0


	//   ....[3]....
        /*02d0*/ 	.word	0x00019e30


	//   ....[4]....
        /*02d4*/ 	.word	0x00019ec0


	//   ....[5]....
        /*02d8*/ 	.word	0x0001cdf0


	//   ....[6]....
        /*02dc*/ 	.word	0x0001ce80


	//----- nvinfo : EIATTR_COOP_GROUP_MASK_REGIDS
	.align		4
.L_384:
        /*02e0*/ 	.byte	0x04, 0x29
        /*02e2*/ 	.short	(.L_386 - .L_385)


	//   ....[0]....
.L_385:
        /*02e4*/ 	.word	0xffffffff


	//   ....[1]....
        /*02e8*/ 	.word	0xffffffff


	//   ....[2]....
        /*02ec*/ 	.word	0xffffffff


	//   ....[3]....
        /*02f0*/ 	.word	0xffffffff


	//   ....[4]....
        /*02f4*/ 	.word	0xffffffff


	//   ....[5]....
        /*02f8*/ 	.word	0xffffffff


	//   ....[6]....
        /*02fc*/ 	.word	0xffffffff


	//   ....[7]....
        /*0300*/ 	.word	0xffffffff


	//   ....[8]....
        /*0304*/ 	.word	0xffffffff


	//   ....[9]....
        /*0308*/ 	.word	0xffffffff


	//   ....[10]....
        /*030c*/ 	.word	0xffffffff


	//   ....[11]....
        /*0310*/ 	.word	0xffffffff


	//   ....[12]....
        /*0314*/ 	.word	0xffffffff


	//   ....[13]....
        /*0318*/ 	.word	0xffffffff


	//   ....[14]....
        /*031c*/ 	.word	0xffffffff


	//   ....[15]....
        /*0320*/ 	.word	0xffffffff


	//   ....[16]....
        /*0324*/ 	.word	0xffffffff


	//   ....[17]....
        /*0328*/ 	.word	0xffffffff


	//   ....[18]....
        /*032c*/ 	.word	0xffffffff


	//   ....[19]....
        /*0330*/ 	.word	0xffffffff


	//   ....[20]....
        /*0334*/ 	.word	0xffffffff


	//   ....[21]....
        /*0338*/ 	.word	0xffffffff


	//   ....[22]....
        /*033c*/ 	.word	0xffffffff


	//   ....[23]....
        /*0340*/ 	.word	0xffffffff


	//   ....[24]....
        /*0344*/ 	.word	0xffffffff


	//   ....[25]....
        /*0348*/ 	.word	0xffffffff


	//   ....[26]....
        /*034c*/ 	.word	0xffffffff


	//   ....[27]....
        /*0350*/ 	.word	0xffffffff


	//   ....[28]....
        /*0354*/ 	.word	0xffffffff


	//   ....[29]....
        /*0358*/ 	.word	0xffffffff


	//   ....[30]....
        /*035c*/ 	.word	0xffffffff


	//   ....[31]....
        /*0360*/ 	.word	0xffffffff


	//   ....[32]....
        /*0364*/ 	.word	0xffffffff


	//   ....[33]....
        /*0368*/ 	.word	0xffffffff


	//   ....[34]....
        /*036c*/ 	.word	0xffffffff


	//   ....[35]....
        /*0370*/ 	.word	0xffffffff


	//   ....[36]....
        /*0374*/ 	.word	0xffffffff


	//   ....[37]....
        /*0378*/ 	.word	0xffffffff


	//   ....[38]....
        /*037c*/ 	.word	0xffffffff


	//   ....[39]....
        /*0380*/ 	.word	0xffffffff


	//   ....[40]....
        /*0384*/ 	.word	0xffffffff


	//   ....[41]....
        /*0388*/ 	.word	0xffffffff


	//   ....[42]....
        /*038c*/ 	.word	0xffffffff


	//   ....[43]....
        /*0390*/ 	.word	0xffffffff


	//   ....[44]....
        /*0394*/ 	.word	0xffffffff


	//   ....[45]....
        /*0398*/ 	.word	0xffffffff


	//   ....[46]....
        /*039c*/ 	.word	0xffffffff


	//   ....[47]....
        /*03a0*/ 	.word	0xffffffff


	//   ....[48]....
        /*03a4*/ 	.word	0xffffffff


	//   ....[49]....
        /*03a8*/ 	.word	0xffffffff


	//   ....[50]....
        /*03ac*/ 	.word	0xffffffff


	//   ....[51]....
        /*03b0*/ 	.word	0xffffffff


	//   ....[52]....
        /*03b4*/ 	.word	0xffffffff


	//   ....[53]....
        /*03b8*/ 	.word	0xffffffff


	//   ....[54]....
        /*03bc*/ 	.word	0xffffffff


	//   ....[55]....
        /*03c0*/ 	.word	0xffffffff


	//   ....[56]....
        /*03c4*/ 	.word	0xffffffff


	//   ....[57]....
        /*03c8*/ 	.word	0xffffffff


	//   ....[58]....
        /*03cc*/ 	.word	0xffffffff


	//   ....[59]....
        /*03d0*/ 	.word	0xffffffff


	//   ....[60]....
        /*03d4*/ 	.word	0xffffffff


	//   ....[61]....
        /*03d8*/ 	.word	0xffffffff


	//   ....[62]....
        /*03dc*/ 	.word	0xffffffff


	//   ....[63]....
        /*03e0*/ 	.word	0xffffffff


	//   ....[64]....
        /*03e4*/ 	.word	0xffffffff


	//   ....[65]....
        /*03e8*/ 	.word	0xffffffff


	//   ....[66]....
        /*03ec*/ 	.word	0xffffffff


	//   ....[67]....
        /*03f0*/ 	.word	0xffffffff


	//   ....[68]....
        /*03f4*/ 	.word	0xffffffff


	//   ....[69]....
        /*03f8*/ 	.word	0xffffffff


	//   ....[70]....
        /*03fc*/ 	.word	0xffffffff


	//   ....[71]....
        /*0400*/ 	.word	0xffffffff


	//   ....[72]....
        /*0404*/ 	.word	0xffffffff


	//   ....[73]....
        /*0408*/ 	.word	0xffffffff


	//   ....[74]....
        /*040c*/ 	.word	0xffffffff


	//   ....[75]....
        /*0410*/ 	.word	0xffffffff


	//   ....[76]....
        /*0414*/ 	.word	0xffffffff


	//   ....[77]....
        /*0418*/ 	.word	0xffffffff


	//   ....[78]....
        /*041c*/ 	.word	0xffffffff


	//   ....[79]....
        /*0420*/ 	.word	0xffffffff


	//   ....[80]....
        /*0424*/ 	.word	0xffffffff


	//   ....[81]....
        /*0428*/ 	.word	0xffffffff


	//   ....[82]....
        /*042c*/ 	.word	0xffffffff


	//   ....[83]....
        /*0430*/ 	.word	0xffffffff


	//   ....[84]....
        /*0434*/ 	.word	0xffffffff


	//   ....[85]....
        /*0438*/ 	.word	0xffffffff


	//   ....[86]....
        /*043c*/ 	.word	0xffffffff


	//   ....[87]....
        /*0440*/ 	.word	0xffffffff


	//   ....[88]....
        /*0444*/ 	.word	0xffffffff


	//   ....[89]....
        /*0448*/ 	.word	0xffffffff


	//   ....[90]....
        /*044c*/ 	.word	0xffffffff


	//   ....[91]....
        /*0450*/ 	.word	0xffffffff


	//   ....[92]....
        /*0454*/ 	.word	0xffffffff


	//   ....[93]....
        /*0458*/ 	.word	0xffffffff


	//   ....[94]....
        /*045c*/ 	.word	0xffffffff


	//   ....[95]....
        /*0460*/ 	.word	0xffffffff


	//   ....[96]....
        /*0464*/ 	.word	0xffffffff


	//   ....[97]....
        /*0468*/ 	.word	0xffffffff


	//   ....[98]....
        /*046c*/ 	.word	0xffffffff


	//   ....[99]....
        /*0470*/ 	.word	0xffffffff


	//   ....[100]....
        /*0474*/ 	.word	0xffffffff


	//   ....[101]....
        /*0478*/ 	.word	0xffffffff


	//   ....[102]....
        /*047c*/ 	.word	0xffffffff


	//   ....[103]....
        /*0480*/ 	.word	0xffffffff


	//   ....[104]....
        /*0484*/ 	.word	0xffffffff


	//   ....[105]....
        /*0488*/ 	.word	0xffffffff


	//   ....[106]....
        /*048c*/ 	.word	0xffffffff


	//   ....[107]....
        /*0490*/ 	.word	0xffffffff


	//   ....[108]....
        /*0494*/ 	.word	0xffffffff


	//   ....[109]....
        /*0498*/ 	.word	0xffffffff


	//   ....[110]....
        /*049c*/ 	.word	0xffffffff


	//   ....[111]....
        /*04a0*/ 	.word	0xffffffff


	//   ....[112]....
        /*04a4*/ 	.word	0xffffffff


	//   ....[113]....
        /*04a8*/ 	.word	0xffffffff


	//   ....[114]....
        /*04ac*/ 	.word	0xffffffff


	//   ....[115]....
        /*04b0*/ 	.word	0xffffffff


	//   ....[116]....
        /*04b4*/ 	.word	0xffffffff


	//   ....[117]....
        /*04b8*/ 	.word	0xffffffff


	//   ....[118]....
        /*04bc*/ 	.word	0xffffffff


	//   ....[119]....
        /*04c0*/ 	.word	0xffffffff


	//   ....[120]....
        /*04c4*/ 	.word	0xffffffff


	//   ....[121]....
        /*04c8*/ 	.word	0xffffffff


	//   ....[122]....
        /*04cc*/ 	.word	0xffffffff


	//   ....[123]....
        /*04d0*/ 	.word	0xffffffff


	//   ....[124]....
        /*04d4*/ 	.word	0xffffffff


	//   ....[125]....
        /*04d8*/ 	.word	0xffffffff


	//   ....[126]....
        /*04dc*/ 	.word	0xffffffff


	//   ....[127]....
        /*04e0*/ 	.word	0xffffffff


	//   ....[128]....
        /*04e4*/ 	.word	0xffffffff


	//   ....[129]....
        /*04e8*/ 	.word	0xffffffff


	//   ....[130]....
        /*04ec*/ 	.word	0xffffffff


	//   ....[131]....
        /*04f0*/ 	.word	0xffffffff


	//   ....[132]....
        /*04f4*/ 	.word	0xffffffff


	//   ....[133]....
        /*04f8*/ 	.word	0xffffffff


	//   ....[134]....
        /*04fc*/ 	.word	0xffffffff


	//   ....[135]....
        /*0500*/ 	.word	0xffffffff


	//   ....[136]....
        /*0504*/ 	.word	0xffffffff


	//   ....[137]....
        /*0508*/ 	.word	0xffffffff


	//   ....[138]....
        /*050c*/ 	.word	0xffffffff


	//   ....[139]....
        /*0510*/ 	.word	0xffffffff


	//   ....[140]....
        /*0514*/ 	.word	0xffffffff


	//   ....[141]....
        /*0518*/ 	.word	0xffffffff


	//   ....[142]....
        /*051c*/ 	.word	0xffffffff


	//   ....[143]....
        /*0520*/ 	.word	0xffffffff


	//   ....[144]....
        /*0524*/ 	.word	0xffffffff


	//   ....[145]....
        /*0528*/ 	.word	0xffffffff


	//   ....[146]....
        /*052c*/ 	.word	0xffffffff


	//   ....[147]....
        /*0530*/ 	.word	0xffffffff


	//   ....[148]....
        /*0534*/ 	.word	0xffffffff


	//   ....[149]....
        /*0538*/ 	.word	0xffffffff


	//   ....[150]....
        /*053c*/ 	.word	0xffffffff


	//   ....[151]....
        /*0540*/ 	.word	0xffffffff


	//   ....[152]....
        /*0544*/ 	.word	0xffffffff


	//   ....[153]....
        /*0548*/ 	.word	0xffffffff


	//   ....[154]....
        /*054c*/ 	.word	0xffffffff


	//   ....[155]....
        /*0550*/ 	.word	0xffffffff


	//   ....[156]....
        /*0554*/ 	.word	0xffffffff


	//   ....[157]....
        /*0558*/ 	.word	0xffffffff


	//   ....[158]....
        /*055c*/ 	.word	0xffffffff


	//   ....[159]....
        /*0560*/ 	.word	0xffffffff


	//   ....[160]....
        /*0564*/ 	.word	0xffffffff


	//   ....[161]....
        /*0568*/ 	.word	0xffffffff


	//   ....[162]....
        /*056c*/ 	.word	0xffffffff


	//   ....[163]....
        /*0570*/ 	.word	0x0500000f


	//   ....[164]....
        /*0574*/ 	.word	0x0500000f


	//   ....[165]....
        /*0578*/ 	.word	0x0500000f


	//   ....[166]....
        /*057c*/ 	.word	0x0500000f


	//   ....[167]....
        /*0580*/ 	.word	0x0500000f


	//   ....[168]....
        /*0584*/ 	.word	0x0500000f


	//   ....[169]....
        /*0588*/ 	.word	0x0500000f


	//   ....[170]....
        /*058c*/ 	.word	0x0500000f


	//   ....[171]....
        /*0590*/ 	.word	0x0500000f


	//   ....[172]....
        /*0594*/ 	.word	0x0500000f


	//   ....[173]....
        /*0598*/ 	.word	0x0500000f


	//   ....[174]....
        /*059c*/ 	.word	0x0500000f


	//   ....[175]....
        /*05a0*/ 	.word	0x0500000f


	//   ....[176]....
        /*05a4*/ 	.word	0x0500000f


	//   ....[177]....
        /*05a8*/ 	.word	0x0500000f


	//   ....[178]....
        /*05ac*/ 	.word	0x0500000f


	//   ....[179]....
        /*05b0*/ 	.word	0x0500000f


	//   ....[180]....
        /*05b4*/ 	.word	0x0500000f


	//   ....[181]....
        /*05b8*/ 	.word	0x0500000f


	//   ....[182]....
        /*05bc*/ 	.word	0x0500000f


	//   ....[183]....
        /*05c0*/ 	.word	0x0500000f


	//   ....[184]....
        /*05c4*/ 	.word	0x0500000f


	//   ....[185]....
        /*05c8*/ 	.word	0x0500000f


	//   ....[186]....
        /*05cc*/ 	.word	0x0500000f


	//   ....[187]....
        /*05d0*/ 	.word	0x0500000f


	//   ....[188]....
        /*05d4*/ 	.word	0x0500000f


	//   ....[189]....
        /*05d8*/ 	.word	0x0500000f


	//   ....[190]....
        /*05dc*/ 	.word	0x0500000f


	//   ....[191]....
        /*05e0*/ 	.word	0x0500000f


	//   ....[192]....
        /*05e4*/ 	.word	0x0500000f


	//   ....[193]....
        /*05e8*/ 	.word	0x0500000f


	//   ....[194]....
        /*05ec*/ 	.word	0x0500000f


	//   ....[195]....
        /*05f0*/ 	.word	0x0500000f


	//   ....[196]....
        /*05f4*/ 	.word	0x0500000f


	//   ....[197]....
        /*05f8*/ 	.word	0x0500000f


	//   ....[198]....
        /*05fc*/ 	.word	0x0500000f


	//   ....[199]....
        /*0600*/ 	.word	0x0500000f


	//   ....[200]....
        /*0604*/ 	.word	0x0500000f


	//   ....[201]....
        /*0608*/ 	.word	0x0500000f


	//   ....[202]....
        /*060c*/ 	.word	0x0500000f


	//   ....[203]....
        /*0610*/ 	.word	0x0500000f


	//   ....[204]....
        /*0614*/ 	.word	0x0500000f


	//   ....[205]....
        /*0618*/ 	.word	0x0500000f


	//   ....[206]....
        /*061c*/ 	.word	0x0500000f


	//   ....[207]....
        /*0620*/ 	.word	0x0500000f


	//   ....[208]....
        /*0624*/ 	.word	0x0500000f


	//   ....[209]....
        /*0628*/ 	.word	0x0500000f


	//   ....[210]....
        /*062c*/ 	.word	0x0500000f


	//   ....[211]....
        /*0630*/ 	.word	0x0500000f


	//   ....[212]....
        /*0634*/ 	.word	0x0500000f


	//   ....[213]....
        /*0638*/ 	.word	0x0500000f


	//   ....[214]....
        /*063c*/ 	.word	0x0500000f


	//   ....[215]....
        /*0640*/ 	.word	0x0500000f


	//   ....[216]....
        /*0644*/ 	.word	0x0500000f


	//   ....[217]....
        /*0648*/ 	.word	0x0500000f


	//   ....[218]....
        /*064c*/ 	.word	0x0500000f


	//   ....[219]....
        /*0650*/ 	.word	0x0500000f


	//   ....[220]....
        /*0654*/ 	.word	0x0500000f


	//   ....[221]....
        /*0658*/ 	.word	0x0500000f


	//   ....[222]....
        /*065c*/ 	.word	0x0500000f


	//   ....[223]....
        /*0660*/ 	.word	0x0500000f


	//   ....[224]....
        /*0664*/ 	.word	0x0500000f


	//   ....[225]....
        /*0668*/ 	.word	0x0500000f


	//   ....[226]....
        /*066c*/ 	.word	0x0500000f


	//   ....[227]....
        /*0670*/ 	.word	0x0500000f


	//   ....[228]....
        /*0674*/ 	.word	0x0500000f


	//   ....[229]....
        /*0678*/ 	.word	0x0500000f


	//   ....[230]....
        /*067c*/ 	.word	0x0500000f


	//   ....[231]....
        /*0680*/ 	.word	0x0500000f


	//   ....[232]....
        /*0684*/ 	.word	0x0500000f


	//   ....[233]....
        /*0688*/ 	.word	0x0500000f


	//   ....[234]....
        /*068c*/ 	.word	0x0500000f


	//   ....[235]....
        /*0690*/ 	.word	0x0500000f


	//   ....[236]....
        /*0694*/ 	.word	0x0500000f


	//   ....[237]....
        /*0698*/ 	.word	0x0500000f


	//   ....[238]....
        /*069c*/ 	.word	0x0500000f


	//   ....[239]....
        /*06a0*/ 	.word	0x0500000f


	//   ....[240]....
        /*06a4*/ 	.word	0x0500000f


	//   ....[241]....
        /*06a8*/ 	.word	0x0500000f


	//   ....[242]....
        /*06ac*/ 	.word	0x0500000f


	//   ....[243]....
        /*06b0*/ 	.word	0x0500000f


	//   ....[244]....
        /*06b4*/ 	.word	0x0500000f


	//   ....[245]....
        /*06b8*/ 	.word	0x0500000f


	//   ....[246]....
        /*06bc*/ 	.word	0x0500000f


	//   ....[247]....
        /*06c0*/ 	.word	0x0500000f


	//   ....[248]....
        /*06c4*/ 	.word	0x0500000f


	//   ....[249]....
        /*06c8*/ 	.word	0x0500000f


	//   ....[250]....
        /*06cc*/ 	.word	0x0500000f


	//   ....[251]....
        /*06d0*/ 	.word	0x0500000f


	//   ....[252]....
        /*06d4*/ 	.word	0x0500000f


	//   ....[253]....
        /*06d8*/ 	.word	0x0500000f


	//   ....[254]....
        /*06dc*/ 	.word	0x0500000f


	//   ....[255]....
        /*06e0*/ 	.word	0x0500000f


	//   ....[0]....
        /*06e4*/ 	.word	0x0500000f


	//   ....[1]....
        /*06e8*/ 	.word	0x0500000f


	//   ....[2]....
        /*06ec*/ 	.word	0x0500000f


	//   ....[3]....
        /*06f0*/ 	.word	0x0500000f


	//   ....[4]....
        /*06f4*/ 	.word	0x0500000f


	//   ....[5]....
        /*06f8*/ 	.word	0x0500000f


	//   ....[6]....
        /*06fc*/ 	.word	0x0500000f


	//   ....[7]....
        /*0700*/ 	.word	0x0500000f


	//   ....[8]....
        /*0704*/ 	.word	0x0500000f


	//   ....[9]....
        /*0708*/ 	.word	0x0500000f


	//   ....[10]....
        /*070c*/ 	.word	0x0500000f


	//----- nvinfo : EIATTR_COOP_GROUP_INSTR_OFFSETS
	.align		4
.L_386:
        /*0710*/ 	.byte	0x04, 0x28
        /*0712*/ 	.short	(.L_388 - .L_387)


	//   ....[0]....
.L_387:
        /*0714*/ 	.word	0x00000060


	//   ....[1]....
        /*0718*/ 	.word	0x00000140


	//   ....[2]....
        /*071c*/ 	.word	0x00000190


	//   ....[3]....
        /*0720*/ 	.word	0x000003c0


	//   ....[4]....
        /*0724*/ 	.word	0x00000520


	//   ....[5]....
        /*0728*/ 	.word	0x00000640


	//   ....[6]....
        /*072c*/ 	.word	0x000007a0


	//   ....[7]....
        /*0730*/ 	.word	0x00003720


	//   ....[8]....
        /*0734*/ 	.word	0x00003730


	//   ....[9]....
        /*0738*/ 	.word	0x00004d20


	//   ....[10]....
        /*073c*/ 	.word	0x00004d30


	//   ....[11]....
        /*0740*/ 	.word	0x00006d30


	//   ....[12]....
        /*0744*/ 	.word	0x00006d40


	//   ....[13]....
        /*0748*/ 	.word	0x00008500


	//   ....[14]....
        /*074c*/ 	.word	0x00008510


	//   ....[15]....
        /*0750*/ 	.word	0x00009d90


	//   ....[16]....
        /*0754*/ 	.word	0x00009da0


	//   ....[17]....
        /*0758*/ 	.word	0x0000a030


	//   ....[18]....
        /*075c*/ 	.word	0x0000a040


	//   ....[19]....
        /*0760*/ 	.word	0x0000a5a0


	//   ....[20]....
        /*0764*/ 	.word	0x0000a5b0


	//   ....[21]....
        /*0768*/ 	.word	0x0000a730


	//   ....[22]....
        /*076c*/ 	.word	0x0000a750


	//   ....[23]....
        /*0770*/ 	.word	0x0000acd0


	//   ....[24]....
        /*0774*/ 	.word	0x0000b270


	//   ....[25]....
        /*0778*/ 	.word	0x0000b280


	//   ....[26]....
        /*077c*/ 	.word	0x0000b290


	//   ....[27]....
        /*0780*/ 	.word	0x0000b2a0


	//   ....[28]....
        /*0784*/ 	.word	0x0000dce0


	//   ....[29]....
        /*0788*/ 	.word	0x0000dcf0


	//   ....[30]....
        /*078c*/ 	.word	0x0000dd00


	//   ....[31]....
        /*0790*/ 	.word	0x0000dd10


	//   ....[32]....
        /*0794*/ 	.word	0x000119b0


	//   ....[33]....
        /*0798*/ 	.word	0x00011a00


	//   ....[34]....
        /*079c*/ 	.word	0x00011e80


	//   ....[35]....
        /*07a0*/ 	.word	0x00011ee0


	//   ....[36]....
        /*07a4*/ 	.word	0x00013f70


	//   ....[37]....
        /*07a8*/ 	.word	0x00013f80


	//   ....[38]....
        /*07ac*/ 	.word	0x00013fc0


	//   ....[39]....
        /*07b0*/ 	.word	0x00013fd0


	//   ....[40]....
        /*07b4*/ 	.word	0x00015150


	//   ....[41]....
        /*07b8*/ 	.word	0x00015360


	//   ....[42]....
        /*07bc*/ 	.word	0x000153e0


	//   ....[43]....
        /*07c0*/ 	.word	0x00015400


	//   ....[44]....
        /*07c4*/ 	.word	0x000164c0


	//   ....[45]....
        /*07c8*/ 	.word	0x00016500


	//   ....[46]....
        /*07cc*/ 	.word	0x00016530


	//   ....[47]....
        /*07d0*/ 	.word	0x00016560


	//   ....[48]....
        /*07d4*/ 	.word	0x00016ae0


	//   ....[49]....
        /*07d8*/ 	.word	0x00016b30


	//   ....[50]....
        /*07dc*/ 	.word	0x00016bf0


	//   ....[51]....
        /*07e0*/ 	.word	0x00016c10


	//   ....[52]....
        /*07e4*/ 	.word	0x00016cd0


	//   ....[53]....
        /*07e8*/ 	.word	0x00016cf0


	//   ....[54]....
        /*07ec*/ 	.word	0x00016dc0


	//   ....[55]....
        /*07f0*/ 	.word	0x00016de0


	//   ....[56]....
        /*07f4*/ 	.word	0x00017640


	//   ....[57]....
        /*07f8*/ 	.word	0x00017650


	//   ....[58]....
        /*07fc*/ 	.word	0x00017710


	//   ....[59]....
        /*0800*/ 	.word	0x00017730


	//   ....[60]....
        /*0804*/ 	.word	0x000177f0


	//   ....[61]....
        /*0808*/ 	.word	0x00017810


	//   ....[62]....
        /*080c*/ 	.word	0x000178e0


	//   ....[63]....
        /*0810*/ 	.word	0x00017900


	//   ....[64]....
        /*0814*/ 	.word	0x00017a50


	//   ....[65]....
        /*0818*/ 	.word	0x00017c00


	//   ....[66]....
        /*081c*/ 	.word	0x00017c30


	//   ....[67]....
        /*0820*/ 	.word	0x00017c60


	//   ....[68]....
        /*0824*/ 	.word	0x00017c90


	//   ....[69]....
        /*0828*/ 	.word	0x00017cc0


	//   ....[70]....
        /*082c*/ 	.word	0x00017cf0


	//   ....[71]....
        /*0830*/ 	.word	0x00017e60


	//   ....[72]....
        /*0834*/ 	.word	0x00017e90


	//   ....[73]....
        /*0838*/ 	.word	0x00017ec0


	//   ....[74]....
        /*083c*/ 	.word	0x00017ef0


	//   ....[75]....
        /*0840*/ 	.word	0x00017f20


	//   ....[76]....
        /*0844*/ 	.word	0x00017f50


	//   ....[77]....
        /*0848*/ 	.word	0x00017fe0


	//   ....[78]....
        /*084c*/ 	.word	0x00018010


	//   ....[79]....
        /*0850*/ 	.word	0x00018090


	//   ....[80]....
        /*0854*/ 	.word	0x00018bb0


	//   ....[81]....
        /*0858*/ 	.word	0x0001aaf0


	//   ....[82]....
        /*085c*/ 	.word	0x0001ab10


	//   ....[83]....
        /*0860*/ 	.word	0x0001abc0


	//   ....[84]....
        /*0864*/ 	.word	0x0001abe0


	//   ....[85]....
        /*0868*/ 	.word	0x0001ac80


	//   ....[86]....
        /*086c*/ 	.word	0x0001aca0


	//   ....[87]....
        /*0870*/ 	.word	0x0001ad40


	//   ....[88]....
        /*0874*/ 	.word	0x0001ad60


	//   ....[89]....
        /*0878*/ 	.word	0x0001ae00


	//   ....[90]....
        /*087c*/ 	.word	0x0001ae20


	//   ....[91]....
        /*0880*/ 	.word	0x0001ae30


	//   ....[92]....
        /*0884*/ 	.word	0x0001aec0


	//   ....[93]....
        /*0888*/ 	.word	0x0001b680


	//   ....[94]....
        /*088c*/ 	.word	0x0001b6b0


	//   ....[95]....
        /*0890*/ 	.word	0x0001b6d0


	//   ....[96]....
        /*0894*/ 	.word	0x0001b760


	//   ....[97]....
        /*0898*/ 	.word	0x0001b770


	//   ....[98]....
        /*089c*/ 	.word	0x0001b810


	//   ....[99]....
        /*08a0*/ 	.word	0x0001b820


	//   ....[100]....
        /*08a4*/ 	.word	0x0001b8c0


	//   ....[101]....
        /*08a8*/ 	.word	0x0001b8d0


	//   ....[102]....
        /*08ac*/ 	.word	0x0001b970


	//   ....[103]....
        /*08b0*/ 	.word	0x0001b980


	//   ....[104]....
        /*08b4*/ 	.word	0x0001ba20


	//   ....[105]....
        /*08b8*/ 	.word	0x0001ba30


	//   ....[106]....
        /*08bc*/ 	.word	0x0001bad0


	//   ....[107]....
        /*08c0*/ 	.word	0x0001bae0


	//   ....[108]....
        /*08c4*/ 	.word	0x0001baf0


	//   ....[109]....
        /*08c8*/ 	.word	0x0001c2d0


	//   ....[110]....
        /*08cc*/ 	.word	0x0001c2e0


	//   ....[111]....
        /*08d0*/ 	.word	0x0001c2f0


	//   ....[112]....
        /*08d4*/ 	.word	0x0001c380


	//   ....[113]....
        /*08d8*/ 	.word	0x0001c390


	//   ....[114]....
        /*08dc*/ 	.word	0x0001c3f0


	//   ....[115]....
        /*08e0*/ 	.word	0x0001c420


	//   ....[116]....
        /*08e4*/ 	.word	0x0001c460


	//   ....[117]....
        /*08e8*/ 	.word	0x0001c490


	//   ....[118]....
        /*08ec*/ 	.word	0x0001c4d0


	//   ....[119]....
        /*08f0*/ 	.word	0x0001c500


	//   ....[120]....
        /*08f4*/ 	.word	0x0001c540


	//   ....[121]....
        /*08f8*/ 	.word	0x0001c7c0


	//   ....[122]....
        /*08fc*/ 	.word	0x0001c7e0


	//   ....[123]....
        /*0900*/ 	.word	0x0001c870


	//   ....[124]....
        /*0904*/ 	.word	0x0001c880


	//   ....[125]....
        /*0908*/ 	.word	0x0001c8f0


	//   ....[126]....
        /*090c*/ 	.word	0x0001c900


	//   ....[127]....
        /*0910*/ 	.word	0x0001c970


	//   ....[128]....
        /*0914*/ 	.word	0x0001c980


	//   ....[129]....
        /*0918*/ 	.word	0x0001c9f0


	//   ....[130]....
        /*091c*/ 	.word	0x0001ca00


	//   ....[131]....
        /*0920*/ 	.word	0x0001ca10


	//   ....[132]....
        /*0924*/ 	.word	0x0001ca80


	//   ....[133]....
        /*0928*/ 	.word	0x0001d010


	//   ....[134]....
        /*092c*/ 	.word	0x0001d040


	//   ....[135]....
        /*0930*/ 	.word	0x0001d060


	//   ....[136]....
        /*0934*/ 	.word	0x0001d070


	//   ....[137]....
        /*0938*/ 	.word	0x0001d0b0


	//   ....[138]....
        /*093c*/ 	.word	0x0001d0d0


	//   ....[139]....
        /*0940*/ 	.word	0x0001d140


	//   ....[140]....
        /*0944*/ 	.word	0x0001d160


	//   ....[141]....
        /*0948*/ 	.word	0x0001d1c0


	//   ....[142]....
        /*094c*/ 	.word	0x0001d1e0


	//   ....[143]....
        /*0950*/ 	.word	0x0001d230


	//   ....[144]....
        /*0954*/ 	.word	0x0001d250


	//   ....[145]....
        /*0958*/ 	.word	0x0001d630


	//   ....[146]....
        /*095c*/ 	.word	0x0001d690


	//   ....[147]....
        /*0960*/ 	.word	0x0001d6c0


	//   ....[148]....
        /*0964*/ 	.word	0x0001d6d0


	//   ....[149]....
        /*0968*/ 	.word	0x0001d700


	//   ....[150]....
        /*096c*/ 	.word	0x0001d730


	//   ....[151]....
        /*0970*/ 	.word	0x0001d760


	//   ....[152]....
        /*0974*/ 	.word	0x0001d790


	//   ....[153]....
        /*0978*/ 	.word	0x0001d910


	//   ....[154]....
        /*097c*/ 	.word	0x0001d940


	//   ....[155]....
        /*0980*/ 	.word	0x0001d970


	//   ....[156]....
        /*0984*/ 	.word	0x0001d9a0


	//   ....[157]....
        /*0988*/ 	.word	0x0001d9d0


	//   ....[158]....
        /*098c*/ 	.word	0x0001da00


	//   ....[159]....
        /*0990*/ 	.word	0x0001dac0


	//   ....[160]....
        /*0994*/ 	.word	0x0001dae0


	//   ....[161]....
        /*0998*/ 	.word	0x0001db50


	//   ....[162]....
        /*099c*/ 	.word	0x0001dfc0


	//   ....[163]....
        /*09a0*/ 	.word	0x0001e300


	//   ....[164]....
        /*09a4*/ 	.word	0x0001e390


	//   ....[165]....
        /*09a8*/ 	.word	0x0001e430


	//   ....[166]....
        /*09ac*/ 	.word	0x0001e4c0


	//   ....[167]....
        /*09b0*/ 	.word	0x0001e5b0


	//   ....[168]....
        /*09b4*/ 	.word	0x0001e640


	//   ....[169]....
        /*09b8*/ 	.word	0x0001e6e0


	//   ....[170]....
        /*09bc*/ 	.word	0x0001e770


	//   ....[171]....
        /*09c0*/ 	.word	0x0001e860


	//   ....[172]....
        /*09c4*/ 	.word	0x0001e8f0


	//   ....[173]....
        /*09c8*/ 	.word	0x0001e990


	//   ....[174]....
        /*09cc*/ 	.word	0x0001ea20


	//   ....[175]....
        /*09d0*/ 	.word	0x0001eb10


	//   ....[176]....
        /*09d4*/ 	.word	0x0001eba0


	//   ....[177]....
        /*09d8*/ 	.word	0x0001ebf0


	//   ....[178]....
        /*09dc*/ 	.word	0x0001ec40


	//   ....[179]....
        /*09e0*/ 	.word	0x0001ed20


	//   ....[180]....
        /*09e4*/ 	.word	0x0001edb0


	//   ....[181]....
        /*09e8*/ 	.word	0x0001ee00


	//   ....[182]....
        /*09ec*/ 	.word	0x0001ee50


	//   ....[183]....
        /*09f0*/ 	.word	0x0001f0b0


	//   ....[184]....
        /*09f4*/ 	.word	0x0001f390


	//   ....[185]....
        /*09f8*/ 	.word	0x0001f480


	//   ....[186]....
        /*09fc*/ 	.word	0x0001f520


	//   ....[187]....
        /*0a00*/ 	.word	0x0001f580


	//   ....[188]....
        /*0a04*/ 	.word	0x0001f690


	//   ....[189]....
        /*0a08*/ 	.word	0x0001f700


	//   ....[190]....
        /*0a0c*/ 	.word	0x0001f810


	//   ....[191]....
        /*0a10*/ 	.word	0x0001f880


	//   ....[192]....
        /*0a14*/ 	.word	0x0001f990


	//   ....[193]....
        /*0a18*/ 	.word	0x0001fa00


	//   ....[194]....
        /*0a1c*/ 	.word	0x0001fb10


	//   ....[195]....
        /*0a20*/ 	.word	0x0001fb80


	//   ....[196]....
        /*0a24*/ 	.word	0x0001fc60


	//   ....[197]....
        /*0a28*/ 	.word	0x0001fd60


	//   ....[198]....
        /*0a2c*/ 	.word	0x0001fdc0


	//   ....[199]....
        /*0a30*/ 	.word	0x0001fe20


	//   ....[200]....
        /*0a34*/ 	.word	0x0001ff20


	//   ....[201]....
        /*0a38*/ 	.word	0x0001ff80


	//   ....[202]....
        /*0a3c*/ 	.word	0x00020090


	//   ....[203]....
        /*0a40*/ 	.word	0x000200f0


	//   ....[204]....
        /*0a44*/ 	.word	0x00020200


	//   ....[205]....
        /*0a48*/ 	.word	0x00020260


	//   ....[206]....
        /*0a4c*/ 	.word	0x00020370


	//   ....[207]....
        /*0a50*/ 	.word	0x000203d0


	//   ....[208]....
        /*0a54*/ 	.word	0x000204e0


	//   ....[209]....
        /*0a58*/ 	.word	0x00020540


	//   ....[210]....
        /*0a5c*/ 	.word	0x00020650


	//   ....[211]....
        /*0a60*/ 	.word	0x000206b0


	//   ....[212]....
        /*0a64*/ 	.word	0x000207a0


	//   ....[213]....
        /*0a68*/ 	.word	0x000208d0


	//   ....[214]....
        /*0a6c*/ 	.word	0x00020980


	//   ....[215]....
        /*0a70*/ 	.word	0x000209f0


	//   ....[216]....
        /*0a74*/ 	.word	0x00020ae0


	//   ....[217]....
        /*0a78*/ 	.word	0x00020b40


	//   ....[218]....
        /*0a7c*/ 	.word	0x00020c10


	//   ....[219]....
        /*0a80*/ 	.word	0x00020c70


	//   ....[220]....
        /*0a84*/ 	.word	0x00020d40


	//   ....[221]....
        /*0a88*/ 	.word	0x00020da0


	//   ....[222]....
        /*0a8c*/ 	.word	0x00020e70


	//   ....[223]....
        /*0a90*/ 	.word	0x00020ed0


	//   ....[224]....
        /*0a94*/ 	.word	0x00020fa0


	//   ....[225]....
        /*0a98*/ 	.word	0x00021090


	//   ....[226]....
        /*0a9c*/ 	.word	0x00021130


	//   ....[227]....
        /*0aa0*/ 	.word	0x00021190


	//   ....[228]....
        /*0aa4*/ 	.word	0x00021280


	//   ....[229]....
        /*0aa8*/ 	.word	0x000212e0


	//   ....[230]....
        /*0aac*/ 	.word	0x000213c0


	//   ....[231]....
        /*0ab0*/ 	.word	0x00021420


	//   ....[232]....
        /*0ab4*/ 	.word	0x00021500


	//   ....[233]....
        /*0ab8*/ 	.word	0x00021560


	//   ....[234]....
        /*0abc*/ 	.word	0x00021640


	//   ....[235]....
        /*0ac0*/ 	.word	0x000216a0


	//   ....[236]....
        /*0ac4*/ 	.word	0x00021770


	//   ....[237]....
        /*0ac8*/ 	.word	0x000218a0


	//   ....[238]....
        /*0acc*/ 	.word	0x00021970


	//   ....[239]....
        /*0ad0*/ 	.word	0x00021a30


	//   ....[240]....
        /*0ad4*/ 	.word	0x00021b00


	//   ....[241]....
        /*0ad8*/ 	.word	0x00021b60


	//   ....[242]....
        /*0adc*/ 	.word	0x00021c30


	//   ....[243]....
        /*0ae0*/ 	.word	0x00021c90


	//   ....[244]....
        /*0ae4*/ 	.word	0x00021d70


	//   ....[245]....
        /*0ae8*/ 	.word	0x00021dd0


	//   ....[246]....
        /*0aec*/ 	.word	0x00021ea0


	//   ....[247]....
        /*0af0*/ 	.word	0x00021f00


	//   ....[248]....
        /*0af4*/ 	.word	0x00021fc0


	//   ....[249]....
        /*0af8*/ 	.word	0x00022050


	//   ....[250]....
        /*0afc*/ 	.word	0x000220f0


	//   ....[251]....
        /*0b00*/ 	.word	0x00022210


	//   ....[252]....
        /*0b04*/ 	.word	0x00022280


	//   ....[253]....
        /*0b08*/ 	.word	0x000222f0


	//   ....[254]....
        /*0b0c*/ 	.word	0x00022360


	//   ....[255]....
        /*0b10*/ 	.word	0x000223d0


	//   ....[0]....
        /*0b14*/ 	.word	0x00022450


	//   ....[1]....
        /*0b18*/ 	.word	0x000224e0


	//   ....[2]....
        /*0b1c*/ 	.word	0x00022570


	//   ....[3]....
        /*0b20*/ 	.word	0x000225e0


	//   ....[4]....
        /*0b24*/ 	.word	0x00022650


	//   ....[5]....
        /*0b28*/ 	.word	0x000226c0


	//   ....[6]....
        /*0b2c*/ 	.word	0x00022740


	//   ....[7]....
        /*0b30*/ 	.word	0x000227b0


	//   ....[8]....
        /*0b34*/ 	.word	0x00022850


	//   ....[9]....
        /*0b38*/ 	.word	0x000228e0


	//   ....[10]....
        /*0b3c*/ 	.word	0x00022a00


	//----- nvinfo : EIATTR_REG_RECONFIG
	.align		4
.L_388:
        /*0b40*/ 	.byte	0x01, 0x54
	.zero		2


	//----- nvinfo : EIATTR_SYSCALL_OFFSETS
	.align		4
        /*0b44*/ 	.byte	0x04, 0x46
        /*0b46*/ 	.short	(.L_390 - .L_389)


	//   ....[0]....
.L_389:
        /*0b48*/ 	.word	0x00001b00


	//   ....[1]....
        /*0b4c*/ 	.word	0x00001c50


	//   ....[2]....
        /*0b50*/ 	.word	0x0000ae70


	//   ....[3]....
        /*0b54*/ 	.word	0x0000b1f0


	//   ....[4]....
        /*0b58*/ 	.word	0x0001a020


	//   ....[5]....
        /*0b5c*/ 	.word	0x0001a170


	//   ....[6]....
        /*0b60*/ 	.word	0x0001a260


	//   ....[7]....
        /*0b64*/ 	.word	0x0001b270


	//----- nvinfo : EIATTR_MBARRIER_INSTR_OFFSETS
	.align		4
.L_390:
        /*0b68*/ 	.byte	0x04, 0x39
        /*0b6a*/ 	.short	(.L_392 - .L_391)


	//   ....[0]....
.L_391:
        /*0b6c*/ 	.word	0x00000270
        /*0b70*/ 	.word	0x000000ff
        /*0b74*/ 	.word	0x0002a800
        /*0b78*/ 	.short	0x0100
        /*0b7a*/ 	.byte	0x08
	.zero		1


	//   ....[1]....
        /*0b7c*/ 	.word	0x00000280
        /*0b80*/ 	.word	0x000000ff
        /*0b84*/ 	.word	0x0002a820
        /*0b88*/ 	.short	0x0100
        /*0b8a*/ 	.byte	0x08
	.zero		1


	//   ....[2]....
        /*0b8c*/ 	.word	0x00000370
        /*0b90*/ 	.word	0x000000ff
        /*0b94*/ 	.word	0x0002a830
        /*0b98*/ 	.short	0x0100
        /*0b9a*/ 	.byte	0x08
	.zero		1


	//   ....[3]....
        /*0b9c*/ 	.word	0x00000380
        /*0ba0*/ 	.word	0x000000ff
        /*0ba4*/ 	.word	0x0002a840
        /*0ba8*/ 	.short	0x0100
        /*0baa*/ 	.byte	0x08
	.zero		1


	//   ....[4]....
        /*0bac*/ 	.word	0x00000390
        /*0bb0*/ 	.word	0x000000ff
        /*0bb4*/ 	.word	0x0002a838
        /*0bb8*/ 	.short	0x0100
        /*0bba*/ 	.byte	0x08
	.zero		1


	//   ....[5]....
        /*0bbc*/ 	.word	0x000003a0
        /*0bc0*/ 	.word	0x000000ff
        /*0bc4*/ 	.word	0x0002a848
        /*0bc8*/ 	.short	0x0100
        /*0bca*/ 	.byte	0x08
	.zero		1


	//   ....[6]....
        /*0bcc*/ 	.word	0x000004d0
        /*0bd0*/ 	.word	0x000000ff
        /*0bd4*/ 	.word	0x0002a850
        /*0bd8*/ 	.short	0x0100
        /*0bda*/ 	.byte	0x08
	.zero		1


	//   ....[7]....
        /*0bdc*/ 	.word	0x000004e0
        /*0be0*/ 	.word	0x000000ff
        /*0be4*/ 	.word	0x0002a860
        /*0be8*/ 	.short	0x0100
        /*0bea*/ 	.byte	0x08
	.zero		1


	//   ....[8]....
        /*0bec*/ 	.word	0x000004f0
        /*0bf0*/ 	.word	0x000000ff
        /*0bf4*/ 	.word	0x0002a858
        /*0bf8*/ 	.short	0x0100
        /*0bfa*/ 	.byte	0x08
	.zero		1


	//   ....[9]....
        /*0bfc*/ 	.word	0x00000500
        /*0c00*/ 	.word	0x000000ff
        /*0c04*/ 	.word	0x0002a868
        /*0c08*/ 	.short	0x0100
        /*0c0a*/ 	.byte	0x08
	.zero		1


	//   ....[10]....
        /*0c0c*/ 	.word	0x000005f0
        /*0c10*/ 	.word	0x000000ff
        /*0c14*/ 	.word	0x0002a870
        /*0c18*/ 	.short	0x0100
        /*0c1a*/ 	.byte	0x06
	.zero		1


	//   ....[11]....
        /*0c1c*/ 	.word	0x00000600
        /*0c20*/ 	.word	0x000000ff
        /*0c24*/ 	.word	0x0002a880
        /*0c28*/ 	.short	0x0100
        /*0c2a*/ 	.byte	0x06
	.zero		1


	//   ....[12]....
        /*0c2c*/ 	.word	0x00000610
        /*0c30*/ 	.word	0x000000ff
        /*0c34*/ 	.word	0x0002a878
        /*0c38*/ 	.short	0x0100
        /*0c3a*/ 	.byte	0x06
	.zero		1


	//   ....[13]....
        /*0c3c*/ 	.word	0x00000620
        /*0c40*/ 	.word	0x000000ff
        /*0c44*/ 	.word	0x0002a888
        /*0c48*/ 	.short	0x0100
        /*0c4a*/ 	.byte	0x06
	.zero		1


	//   ....[14]....
        /*0c4c*/ 	.word	0x00000750
        /*0c50*/ 	.word	0x000000ff
        /*0c54*/ 	.word	0x0002a890
        /*0c58*/ 	.short	0x0100
        /*0c5a*/ 	.byte	0x08
	.zero		1


	//   ....[15]....
        /*0c5c*/ 	.word	0x00000760
        /*0c60*/ 	.word	0x000000ff
        /*0c64*/ 	.word	0x0002a8a0
        /*0c68*/ 	.short	0x0100
        /*0c6a*/ 	.byte	0x08
	.zero		1


	//   ....[16]....
        /*0c6c*/ 	.word	0x00000770
        /*0c70*/ 	.word	0x000000ff
        /*0c74*/ 	.word	0x0002a898
        /*0c78*/ 	.short	0x0100
        /*0c7a*/ 	.byte	0x08
	.zero		1


	//   ....[17]....
        /*0c7c*/ 	.word	0x00000780
        /*0c80*/ 	.word	0x000000ff
        /*0c84*/ 	.word	0x0002a8a8
        /*0c88*/ 	.short	0x0100
        /*0c8a*/ 	.byte	0x08
	.zero		1


	//   ....[18]....
        /*0c8c*/ 	.word	0x000008b0
        /*0c90*/ 	.word	0x000000ff
        /*0c94*/ 	.word	0x0002a8b0
        /*0c98*/ 	.short	0x0100
        /*0c9a*/ 	.byte	0x08
	.zero		1


	//   ....[19]....
        /*0c9c*/ 	.word	0x000008c0
        /*0ca0*/ 	.word	0x000000ff
        /*0ca4*/ 	.word	0x0002a8c0
        /*0ca8*/ 	.short	0x0100
        /*0caa*/ 	.byte	0x08
	.zero		1


	//   ....[20]....
        /*0cac*/ 	.word	0x000008d0
        /*0cb0*/ 	.word	0x000000ff
        /*0cb4*/ 	.word	0x0002a8b8
        /*0cb8*/ 	.short	0x0100
        /*0cba*/ 	.byte	0x08
	.zero		1


	//   ....[21]....
        /*0cbc*/ 	.word	0x000008e0
        /*0cc0*/ 	.word	0x000000ff
        /*0cc4*/ 	.word	0x0002a8c8
        /*0cc8*/ 	.short	0x0100
        /*0cca*/ 	.byte	0x08
	.zero		1


	//   ....[22]....
        /*0ccc*/ 	.word	0x000036d0
        /*0cd0*/ 	.word	0x00000058
        /*0cd4*/ 	.word	0x0002a890
        /*0cd8*/ 	.short	0x010a
        /*0cda*/ 	.byte	0x3f
	.zero		1


	//   ....[23]....
        /*0cdc*/ 	.word	0x00006cd0
        /*0ce0*/ 	.word	0x00000058
        /*0ce4*/ 	.word	0x0002a890
        /*0ce8*/ 	.short	0x010a
        /*0cea*/ 	.byte	0x3f
	.zero		1


	//   ....[24]....
        /*0cec*/ 	.word	0x00009bd0
        /*0cf0*/ 	.word	0x00000058
        /*0cf4*/ 	.word	0x0002a890
        /*0cf8*/ 	.short	0x010a
        /*0cfa*/ 	.byte	0x3f
	.zero		1


	//   ....[25]....
        /*0cfc*/ 	.word	0x0000a390
        /*0d00*/ 	.word	0x0000000b
        /*0d04*/ 	.word	0x00000000
        /*0d08*/ 	.short	0x0101
        /*0d0a*/ 	.byte	0x3f
	.zero		1


	//   ....[26]....
        /*0d0c*/ 	.word	0x0000a3d0
        /*0d10*/ 	.word	0x00000058
        /*0d14*/ 	.word	0x0002a8b0
        /*0d18*/ 	.short	0x010a
        /*0d1a*/ 	.byte	0x3f
	.zero		1


	//   ....[27]....
        /*0d1c*/ 	.word	0x0000a980
        /*0d20*/ 	.word	0x00000058
        /*0d24*/ 	.word	0x00000000
        /*0d28*/ 	.short	0x0101
        /*0d2a*/ 	.byte	0x3f
	.zero		1


	//   ....[28]....
        /*0d2c*/ 	.word	0x0000aef0
        /*0d30*/ 	.word	0x00000002
        /*0d34*/ 	.word	0x0002a800
        /*0d38*/ 	.short	0x010a
        /*0d3a*/ 	.byte	0x3f
	.zero		1


	//   ....[29]....
        /*0d3c*/ 	.word	0x0000af40
        /*0d40*/ 	.word	0x00000002
        /*0d44*/ 	.word	0x0002a800
        /*0d48*/ 	.short	0x010a
        /*0d4a*/ 	.byte	0x3f
	.zero		1


	//   ....[30]....
        /*0d4c*/ 	.word	0x0000b970
        /*0d50*/ 	.word	0x00000002
        /*0d54*/ 	.word	0x0002a800
        /*0d58*/ 	.short	0x010a
        /*0d5a*/ 	.byte	0x3f
	.zero		1


	//   ....[31]....
        /*0d5c*/ 	.word	0x0000e280
        /*0d60*/ 	.word	0x00000002
        /*0d64*/ 	.word	0x0002a800
        /*0d68*/ 	.short	0x010a
        /*0d6a*/ 	.byte	0x3f
	.zero		1


	//   ....[32]....
        /*0d6c*/ 	.word	0x00010950
        /*0d70*/ 	.word	0x00000005
        /*0d74*/ 	.word	0x0002a830
        /*0d78*/ 	.short	0x010a
        /*0d7a*/ 	.byte	0x3f
	.zero		1


	//   ....[33]....
        /*0d7c*/ 	.word	0x000109a0
        /*0d80*/ 	.word	0x00000005
        /*0d84*/ 	.word	0x0002a830
        /*0d88*/ 	.short	0x010a
        /*0d8a*/ 	.byte	0x3f
	.zero		1


	//   ....[34]....
        /*0d8c*/ 	.word	0x00012420
        /*0d90*/ 	.word	0x00000018
        /*0d94*/ 	.word	0x00000000
        /*0d98*/ 	.short	0x0101
        /*0d9a*/ 	.byte	0x3f
	.zero		1


	//   ....[35]....
        /*0d9c*/ 	.word	0x00012d00
        /*0da0*/ 	.word	0x00000015
        /*0da4*/ 	.word	0x0002a830
        /*0da8*/ 	.short	0x010a
        /*0daa*/ 	.byte	0x3f
	.zero		1


	//   ....[36]....
        /*0dac*/ 	.word	0x00012d70
        /*0db0*/ 	.word	0x00000015
        /*0db4*/ 	.word	0x0002a830
        /*0db8*/ 	.short	0x010a
        /*0dba*/ 	.byte	0x3f
	.zero		1


	//   ....[37]....
        /*0dbc*/ 	.word	0x000138e0
        /*0dc0*/ 	.word	0x0000000a
        /*0dc4*/ 	.word	0x0002a850
        /*0dc8*/ 	.short	0x010a
        /*0dca*/ 	.byte	0x3f
	.zero		1


	//   ....[38]....
        /*0dcc*/ 	.word	0x00013980
        /*0dd0*/ 	.word	0x0000000a
        /*0dd4*/ 	.word	0x0002a850
        /*0dd8*/ 	.short	0x010a
        /*0dda*/ 	.byte	0x3f
	.zero		1


	//   ....[39]....
        /*0ddc*/ 	.word	0x00014820
        /*0de0*/ 	.word	0x00000006
        /*0de4*/ 	.word	0x00000000
        /*0de8*/ 	.short	0x0101
        /*0dea*/ 	.byte	0x3f
	.zero		1


	//   ....[40]....
        /*0dec*/ 	.word	0x00014a60
        /*0df0*/ 	.word	0x0000000a
        /*0df4*/ 	.word	0x00000000
        /*0df8*/ 	.short	0x0101
        /*0dfa*/ 	.byte	0x3f
	.zero		1


	//   ....[41]....
        /*0dfc*/ 	.word	0x00015050
        /*0e00*/ 	.word	0x0000000a
        /*0e04*/ 	.word	0x0002a850
        /*0e08*/ 	.short	0x010a
        /*0e0a*/ 	.byte	0x3f
	.zero		1


	//   ....[42]....
        /*0e0c*/ 	.word	0x000150f0
        /*0e10*/ 	.word	0x0000000a
        /*0e14*/ 	.word	0x0002a850
        /*0e18*/ 	.short	0x010a
        /*0e1a*/ 	.byte	0x3f
	.zero		1


	//   ....[43]....
        /*0e1c*/ 	.word	0x000155e0
        /*0e20*/ 	.word	0x000000b5
        /*0e24*/ 	.word	0x00000000
        /*0e28*/ 	.short	0x0101
        /*0e2a*/ 	.byte	0x3f
	.zero		1


	//   ....[44]....
        /*0e2c*/ 	.word	0x00016af0
        /*0e30*/ 	.word	0x00000000
        /*0e34*/ 	.word	0x00000000
        /*0e38*/ 	.short	0x0101
        /*0e3a*/ 	.byte	0x3f
	.zero		1


	//   ....[45]....
        /*0e3c*/ 	.word	0x00018c90
        /*0e40*/ 	.word	0x00000016
        /*0e44*/ 	.word	0x0002a820
        /*0e48*/ 	.short	0x010a
        /*0e4a*/ 	.byte	0x3f
	.zero		1


	//   ....[46]....
        /*0e4c*/ 	.word	0x00018d20
        /*0e50*/ 	.word	0x00000009
        /*0e54*/ 	.word	0x0002a8a0
        /*0e58*/ 	.short	0x010a
        /*0e5a*/ 	.byte	0x3f
	.zero		1


	//   ....[47]....
        /*0e5c*/ 	.word	0x00019160
        /*0e60*/ 	.word	0x00000009
        /*0e64*/ 	.word	0x0002a8c0
        /*0e68*/ 	.short	0x010a
        /*0e6a*/ 	.byte	0x3f
	.zero		1


	//   ....[48]....
        /*0e6c*/ 	.word	0x00019590
        /*0e70*/ 	.word	0x00000006
        /*0e74*/ 	.word	0x0002a8a0
        /*0e78*/ 	.short	0x010a
        /*0e7a*/ 	.byte	0x3f
	.zero		1


	//   ....[49]....
        /*0e7c*/ 	.word	0x000199c0
        /*0e80*/ 	.word	0x00000006
        /*0e84*/ 	.word	0x0002a8c0
        /*0e88*/ 	.short	0x010a
        /*0e8a*/ 	.byte	0x3f
	.zero		1


	//   ....[50]....
        /*0e8c*/ 	.word	0x0001a8a0
        /*0e90*/ 	.word	0x00000007
        /*0e94*/ 	.word	0x0002a840
        /*0e98*/ 	.short	0x010a
        /*0e9a*/ 	.byte	0x3f
	.zero		1


	//   ....[51]....
        /*0e9c*/ 	.word	0x0001af80
        /*0ea0*/ 	.word	0x00000007
        /*0ea4*/ 	.word	0x0002a830
        /*0ea8*/ 	.short	0x0107
        /*0eaa*/ 	.byte	0x3f
	.zero		1


	//   ....[52]....
        /*0eac*/ 	.word	0x0001b040
        /*0eb0*/ 	.word	0x00000007
        /*0eb4*/ 	.word	0x0002a830
        /*0eb8*/ 	.short	0x0101
        /*0eba*/ 	.byte	0x3f
	.zero		1


	//   ....[53]....
        /*0ebc*/ 	.word	0x0001bc40
        /*0ec0*/ 	.word	0x00000016
        /*0ec4*/ 	.word	0x0002a800
        /*0ec8*/ 	.short	0x0107
        /*0eca*/ 	.byte	0x3f
	.zero		1


	//   ....[54]....
        /*0ecc*/ 	.word	0x0001bd40
        /*0ed0*/ 	.word	0x00000016
        /*0ed4*/ 	.word	0x0002a800
        /*0ed8*/ 	.short	0x0101
        /*0eda*/ 	.byte	0x3f
	.zero		1


	//   ....[55]....
        /*0edc*/ 	.word	0x0001bd60
        /*0ee0*/ 	.word	0x00000016
        /*0ee4*/ 	.word	0x0002a820
        /*0ee8*/ 	.short	0x010a
        /*0eea*/ 	.byte	0x3f
	.zero		1


	//   ....[56]....
        /*0eec*/ 	.word	0x0001c0e0
        /*0ef0*/ 	.word	0x00000005
        /*0ef4*/ 	.word	0x0002a840
        /*0ef8*/ 	.short	0x010a
        /*0efa*/ 	.byte	0x3f
	.zero		1


	//   ....[57]....
        /*0efc*/ 	.word	0x0001c5e0
        /*0f00*/ 	.word	0x00000005
        /*0f04*/ 	.word	0x0002a830
        /*0f08*/ 	.short	0x0107
        /*0f0a*/ 	.byte	0x3f
	.zero		1


	//   ....[58]....
        /*0f0c*/ 	.word	0x0001c690
        /*0f10*/ 	.word	0x00000005
        /*0f14*/ 	.word	0x0002a830
        /*0f18*/ 	.short	0x0101
        /*0f1a*/ 	.byte	0x3f
	.zero		1


	//   ....[59]....
        /*0f1c*/ 	.word	0x0001c6f0
        /*0f20*/ 	.word	0x00000005
        /*0f24*/ 	.word	0x0002a860
        /*0f28*/ 	.short	0x010a
        /*0f2a*/ 	.byte	0x3f
	.zero		1


	//   ....[60]....
        /*0f2c*/ 	.word	0x0001cb60
        /*0f30*/ 	.word	0x00000005
        /*0f34*/ 	.word	0x0002a850
        /*0f38*/ 	.short	0x0107
        /*0f3a*/ 	.byte	0x3f
	.zero		1


	//   ....[61]....
        /*0f3c*/ 	.word	0x0001cca0
        /*0f40*/ 	.word	0x00000005
        /*0f44*/ 	.word	0x0002a850
        /*0f48*/ 	.short	0x0101
        /*0f4a*/ 	.byte	0x3f
	.zero		1


	//   ....[62]....
        /*0f4c*/ 	.word	0x0001cf20
        /*0f50*/ 	.word	0x00000000
        /*0f54*/ 	.word	0x0002a860
        /*0f58*/ 	.short	0x010a
        /*0f5a*/ 	.byte	0x3f
	.zero		1


	//   ....[63]....
        /*0f5c*/ 	.word	0x0001d390
        /*0f60*/ 	.word	0x00000000
        /*0f64*/ 	.word	0x0002a850
        /*0f68*/ 	.short	0x0107
        /*0f6a*/ 	.byte	0x3f
	.zero		1


	//   ....[64]....
        /*0f6c*/ 	.word	0x0001d450
        /*0f70*/ 	.word	0x00000000
        /*0f74*/ 	.word	0x0002a850
        /*0f78*/ 	.short	0x0101
        /*0f7a*/ 	.byte	0x3f
	.zero		1


	//   ....[65]....
        /*0f7c*/ 	.word	0x0001df40
        /*0f80*/ 	.word	0x00000005
        /*0f84*/ 	.word	0x0002a820
        /*0f88*/ 	.short	0x010a
        /*0f8a*/ 	.byte	0x3f
	.zero		1


	//   ....[66]....
        /*0f8c*/ 	.word	0x0001e0d0
        /*0f90*/ 	.word	0x00000003
        /*0f94*/ 	.word	0x0002a840
        /*0f98*/ 	.short	0x010a
        /*0f9a*/ 	.byte	0x3f
	.zero		1


	//   ....[67]....
        /*0f9c*/ 	.word	0x0001e170
        /*0fa0*/ 	.word	0x00000005
        /*0fa4*/ 	.word	0x0002a840
        /*0fa8*/ 	.short	0x010a
        /*0faa*/ 	.byte	0x3f
	.zero		1


	//   ....[68]....
        /*0fac*/ 	.word	0x0001e1b0
        /*0fb0*/ 	.word	0x00000003
        /*0fb4*/ 	.word	0x0002a860
        /*0fb8*/ 	.short	0x010a
        /*0fba*/ 	.byte	0x3f
	.zero		1


	//   ....[69]....
        /*0fbc*/ 	.word	0x0001e1f0
        /*0fc0*/ 	.word	0x00000005
        /*0fc4*/ 	.word	0x0002a860
        /*0fc8*/ 	.short	0x010a
        /*0fca*/ 	.byte	0x3f
	.zero		1


	//   ....[70]....
        /*0fcc*/ 	.word	0x0001e250
        /*0fd0*/ 	.word	0x00000058
        /*0fd4*/ 	.word	0x0002a890
        /*0fd8*/ 	.short	0x010a
        /*0fda*/ 	.byte	0x3f
	.zero		1


	//   ....[71]....
        /*0fdc*/ 	.word	0x0001e500
        /*0fe0*/ 	.word	0x00000058
        /*0fe4*/ 	.word	0x0002a890
        /*0fe8*/ 	.short	0x010a
        /*0fea*/ 	.byte	0x3f
	.zero		1


	//   ....[72]....
        /*0fec*/ 	.word	0x0001e7b0
        /*0ff0*/ 	.word	0x00000058
        /*0ff4*/ 	.word	0x0002a890
        /*0ff8*/ 	.short	0x010a
        /*0ffa*/ 	.byte	0x3f
	.zero		1


	//   ....[73]....
        /*0ffc*/ 	.word	0x0001ea60
        /*1000*/ 	.word	0x00000058
        /*1004*/ 	.word	0x0002a8b0
        /*1008*/ 	.short	0x010a
        /*100a*/ 	.byte	0x3f
	.zero		1


	//   ....[74]....
        /*100c*/ 	.word	0x0001ec70
        /*1010*/ 	.word	0x00000002
        /*1014*/ 	.word	0x0002a800
        /*1018*/ 	.short	0x010a
        /*101a*/ 	.byte	0x3f
	.zero		1


	//   ....[75]....
        /*101c*/ 	.word	0x0001ee90
        /*1020*/ 	.word	0x00000002
        /*1024*/ 	.word	0x0002a800
        /*1028*/ 	.short	0x010a
        /*102a*/ 	.byte	0x3f
	.zero		1


	//   ....[76]....
        /*102c*/ 	.word	0x0001eee0
        /*1030*/ 	.word	0x00000005
        /*1034*/ 	.word	0x0002a830
        /*1038*/ 	.short	0x010a
        /*103a*/ 	.byte	0x3f
	.zero		1


	//   ....[77]....
        /*103c*/ 	.word	0x0001ef30
        /*1040*/ 	.word	0x00000015
        /*1044*/ 	.word	0x0002a830
        /*1048*/ 	.short	0x010a
        /*104a*/ 	.byte	0x3f
	.zero		1


	//   ....[78]....
        /*104c*/ 	.word	0x0001ef80
        /*1050*/ 	.word	0x0000000a
        /*1054*/ 	.word	0x0002a850
        /*1058*/ 	.short	0x010a
        /*105a*/ 	.byte	0x3f
	.zero		1


	//   ....[79]....
        /*105c*/ 	.word	0x0001efd0
        /*1060*/ 	.word	0x0000000a
        /*1064*/ 	.word	0x0002a850
        /*1068*/ 	.short	0x010a
        /*106a*/ 	.byte	0x3f
	.zero		1


	//   ....[80]....
        /*106c*/ 	.word	0x0001f170
        /*1070*/ 	.word	0x00000016
        /*1074*/ 	.word	0x0002a820
        /*1078*/ 	.short	0x010a
        /*107a*/ 	.byte	0x3f
	.zero		1


	//   ....[81]....
        /*107c*/ 	.word	0x0001f1c0
        /*1080*/ 	.word	0x00000009
        /*1084*/ 	.word	0x0002a8a0
        /*1088*/ 	.short	0x010a
        /*108a*/ 	.byte	0x3f
	.zero		1


	//   ....[82]....
        /*108c*/ 	.word	0x0001f210
        /*1090*/ 	.word	0x00000009
        /*1094*/ 	.word	0x0002a8c0
        /*1098*/ 	.short	0x010a
        /*109a*/ 	.byte	0x3f
	.zero		1


	//   ....[83]....
        /*109c*/ 	.word	0x0001f260
        /*10a0*/ 	.word	0x00000006
        /*10a4*/ 	.word	0x0002a8a0
        /*10a8*/ 	.short	0x010a
        /*10aa*/ 	.byte	0x3f
	.zero		1


	//   ....[84]....
        /*10ac*/ 	.word	0x0001f2b0
        /*10b0*/ 	.word	0x00000006
        /*10b4*/ 	.word	0x0002a8c0
        /*10b8*/ 	.short	0x010a
        /*10ba*/ 	.byte	0x3f
	.zero		1


	//   ....[85]....
        /*10bc*/ 	.word	0x0001f3d0
        /*10c0*/ 	.word	0x00000007
        /*10c4*/ 	.word	0x0002a840
        /*10c8*/ 	.short	0x010a
        /*10ca*/ 	.byte	0x3f
	.zero		1


	//   ....[86]....
        /*10cc*/ 	.word	0x000207d0
        /*10d0*/ 	.word	0x00000016
        /*10d4*/ 	.word	0x0002a820
        /*10d8*/ 	.short	0x010a
        /*10da*/ 	.byte	0x3f
	.zero		1


	//   ....[87]....
        /*10dc*/ 	.word	0x00020820
        /*10e0*/ 	.word	0x00000005
        /*10e4*/ 	.word	0x0002a840
        /*10e8*/ 	.short	0x010a
        /*10ea*/ 	.byte	0x3f
	.zero		1


	//   ....[88]....
        /*10ec*/ 	.word	0x00020fe0
        /*10f0*/ 	.word	0x00000005
        /*10f4*/ 	.word	0x0002a860
        /*10f8*/ 	.short	0x010a
        /*10fa*/ 	.byte	0x3f
	.zero		1


	//   ....[89]....
        /*10fc*/ 	.word	0x000217f0
        /*1100*/ 	.word	0x00000000
        /*1104*/ 	.word	0x0002a860
        /*1108*/ 	.short	0x010a
        /*110a*/ 	.byte	0x3f
	.zero		1


	//   ....[90]....
        /*110c*/ 	.word	0x00022920
        /*1110*/ 	.word	0x00000005
        /*1114*/ 	.word	0x0002a820
        /*1118*/ 	.short	0x010a
        /*111a*/ 	.byte	0x3f
	.zero		1


	//   ....[91]....
        /*111c*/ 	.word	0x00022ac0
        /*1120*/ 	.word	0x00000003
        /*1124*/ 	.word	0x0002a840
        /*1128*/ 	.short	0x010a
        /*112a*/ 	.byte	0x3f
	.zero		1


	//   ....[92]....
        /*112c*/ 	.word	0x00022b10
        /*1130*/ 	.word	0x00000005
        /*1134*/ 	.word	0x0002a840
        /*1138*/ 	.short	0x010a
        /*113a*/ 	.byte	0x3f
	.zero		1


	//   ....[93]....
        /*113c*/ 	.word	0x00022b60
        /*1140*/ 	.word	0x00000003
        /*1144*/ 	.word	0x0002a860
        /*1148*/ 	.short	0x010a
        /*114a*/ 	.byte	0x3f
	.zero		1


	//----- nvinfo : EIATTR_NUM_MBARRIERS
	.align		4
.L_392:
        /*114c*/ 	.byte	0x03, 0x38
        /*114e*/ 	.short	0x0016


	//----- nvinfo : EIATTR_EXIT_INSTR_OFFSETS
	.align		4
        /*1150*/ 	.byte	0x04, 0x1c
        /*1152*/ 	.short	(.L_394 - .L_393)


	//   ....[0]....
.L_393:
        /*1154*/ 	.word	0x0001e240


	//----- nvinfo : EIATTR_MAX_THREADS
	.align		4
.L_394:
        /*1158*/ 	.byte	0x04, 0x05
        /*115a*/ 	.short	(.L_396 - .L_395)
.L_395:
        /*115c*/ 	.word	0x00000180
        /*1160*/ 	.word	0x00000001
        /*1164*/ 	.word	0x00000001


	//----- nvinfo : EIATTR_CRS_STACK_SIZE
	.align		4
.L_396:
        /*1168*/ 	.byte	0x04, 0x1e
        /*116a*/ 	.short	(.L_398 - .L_397)
.L_397:
        /*116c*/ 	.word	0x00000000


	//----- nvinfo : EIATTR_CBANK_PARAM_SIZE
	.align		4
.L_398:
        /*1170*/ 	.byte	0x03, 0x19
        /*1172*/ 	.short	0x0af0


	//----- nvinfo : EIATTR_PARAM_CBANK
	.align		4
        /*1174*/ 	.byte	0x04, 0x0a
        /*1176*/ 	.short	(.L_400 - .L_399)
	.align		4
.L_399:
        /*1178*/ 	.word	index@(.nv.constant0._ZN7cutlass13device_kernelIN5flash11enable_sm90INS1_16FlashAttnFwdSm90INS1_25CollectiveMainloopFwdSm90ILi2EN4cute5tupleIJNS5_1CILi1EEES8_S8_EEENS6_IJNS7_ILi128EEENS7_ILi96EEENS7_ILi192EEEEEELi128ENS_6half_tEfNS_4arch4Sm90ELb0ELb0ELb0ELb1ELb1ELb1ELb0ELb1ELb1ELb1ELb0ELb0EEENS1_21CollectiveEpilogueFwdINS6_IJSA_SA_SB_EEES9_SE_SG_Li256ELb1ELb1ELb0ELb0EEENS1_36VarlenDynamicPersistentTileSchedulerILi128ELi96ELi256ELi128ELb0ELb1ELb1ELb0ELb1ELb1EEEEEEEEEvNT_6ParamsE)
        /*117c*/ 	.short	0x0210
        /*117e*/ 	.short	0x0af0


	//----- nvinfo : EIATTR_SW_WAR
	.align		4
.L_400:
        /*1180*/ 	.byte	0x04, 0x36
        /*1182*/ 	.short	(.L_402 - .L_401)
.L_401:
        /*1184*/ 	.word	0x00000008
.L_402:


//--------------------- .nv.info._ZN7cutlass13device_kernelIN5flash11enable_sm90INS1_16FlashAttnFwdSm90INS1_25CollectiveMainloopFwdSm90ILi2EN4cute5tupleIJNS5_1CILi1EEES8_S8_EEENS6_IJNS7_ILi128EEENS7_ILi96EEENS7_ILi192EEEEEELi128ENS_6half_tEfNS_4arch4Sm90ELb0ELb1ELb0ELb0ELb1ELb0ELb0ELb1ELb1ELb1ELb0ELb0EEENS1_21CollectiveEpilogueFwdINS6_IJSA_SA_SB_EEES9_SE_SG_Li256ELb0ELb1ELb0ELb0EEENS1_30DynamicPersistentTileSchedulerILi256ELi128ELb0ELb1ELb1EEEEEEEEEvNT_6ParamsE --------------------------
	.section	.nv.info._ZN7cutlass13device_kernelIN5flash11enable_sm90INS1_16FlashAttnFwdSm90INS1_25CollectiveMainloopFwdSm90ILi2EN4cute5tupleIJNS5_1CILi1EEES8_S8_EEENS6_IJNS7_ILi128EEENS7_ILi96EEENS7_ILi192EEEEEELi128ENS_6half_tEfNS_4arch4Sm90ELb0ELb1ELb0ELb0ELb1ELb0ELb0ELb1ELb1ELb1ELb0ELb0EEENS1_21CollectiveEpilogueFwdINS6_IJSA_SA_SB_EEES9_SE_SG_Li256ELb0ELb1ELb0ELb0EEENS1_30DynamicPersistentTileSchedulerILi256ELi128ELb0ELb1ELb1EEEEEEEEEvNT_6ParamsE,"",@"SHT_CUDA_INFO"
	.sectionflags	@""
	.align	4


	//----- nvinfo : EIATTR_CUDA_API_VERSION
	.align		4
        /*0000*/ 	.byte	0x04, 0x37
        /*0002*/ 	.short	(.L_404 - .L_403)
.L_403:
        /*0004*/ 	.word	0x00000082


	//----- nvinfo : EIATTR_KPARAM_INFO
	.align		4
.L_404:
        /*0008*/ 	.byte	0x04, 0x17
        /*000a*/ 	.short	(.L_406 - .L_405)
.L_405:
        /*000c*/ 	.word	0x00000000
        /*0010*/ 	.short	0x0000
        /*0012*/ 	.short	0x0070
        /*0014*/ 	.byte	0x00, 0xf0, 0x01, 0x2a


	//----- nvinfo : EIATTR_SPARSE_MMA_MASK
	.align		4
.L_406:
        /*0018*/ 	.byte	0x03, 0x50
        /*001a*/ 	.short	0x0000


	//----- nvinfo : EIATTR_MAXREG_COUNT
	.align		4
        /*001c*/ 	.byte	0x03, 0x1b
        /*001e*/ 	.short	0x00a8


	//----- nvinfo : EIATTR_NUM_BARRIERS
	.align		4
        /*0020*/ 	.byte	0x02, 0x4c
        /*0022*/ 	.byte	0x09
	.zero		1


	//----- nvinfo : EIATTR_EXTERNS
	.align		4
        /*0024*/ 	.byte	0x04, 0x0f
        /*0026*/ 	.short	(.L_408 - .L_407)


	//   ....[0]....
	.align		4
.L_407:
        /*0028*/ 	.word	index@(__assertfail)


	//----- nvinfo : EIATTR_ANNOTATIONS
	.align		4
.L_408:
        /*002c*/ 	.byte	0x04, 0x55
        /*002e*/ 	.short	(.L_410 - .L_409)


	//   ....[0]....
.L_409:
        /*0030*/ 	.word	0x00000001
        /*0034*/ 	.byte	0xa0, 0x08, 0x00, 0x00, 0x01, 0x00, 0x00, 0x00, 0x60, 0x09, 0x00, 0x00, 0x01, 0x00, 0x00, 0x00
        /*0044*/ 	.byte	0x00, 0xe9, 0x00, 0x00, 0x01, 0x00, 0x00, 0x00, 0xa0, 0xe9, 0x00, 0x00, 0x01, 0x00, 0x00, 0x00
        /*0054*/ 	.byte	0x30, 0xea, 0x00, 0x00, 0x01, 0x00, 0x00, 0x00, 0x00, 0x11, 0x01, 0x00, 0x01, 0x00, 0x00, 0x00
        /*0064*/ 	.byte	0x20, 0x11, 0x01, 0x00, 0x01, 0x00, 0x00, 0x00, 0x70, 0x29, 0x01, 0x00, 0x01, 0x00, 0x00, 0x00
        /*0074*/ 	.byte	0x10, 0x2b, 0x01, 0x00


	//----- nvinfo : EIATTR_MERCURY_ISA_VERSION
	.align		4
.L_410:
        /*0078*/ 	.byte	0x03, 0x5f
        /*007a*/ 	.short	0x0101


	//----- nvinfo : EIATTR_INT_WARP_WIDE_INSTR_OFFSETS
	.align		4
        /*007c*/ 	.byte	0x04, 0x31
        /*007e*/ 	.short	(.L_412 - .L_411)


	//   ....[0]....
.L_411:
        /*0080*/ 	.word	0x000000c0


	//   ....[1]....
        /*0084*/ 	.word	0x000000d0


	//   ....[2]....
        /*0088*/ 	.word	0x00000170


	//   ....[3]....
        /*008c*/ 	.word	0x0000f620


	//   ....[4]....
        /*0090*/ 	.word	0x0000f6b0


	//   ....[5]....
        /*0094*/ 	.word	0x00012190


	//   ....[6]....
        /*0098*/ 	.word	0x00012220


	//----- nvinfo : EIATTR_COOP_GROUP_MASK_REGIDS
	.align		4
.L_412:
        /*009c*/ 	.byte	0x04, 0x29
        /*009e*/ 	.short	(.L_414 - .L_413)


	//   ....[0]....
.L_413:
        /*00a0*/ 	.word	0xffffffff


	//   ....[1]....
        /*00a4*/ 	.word	0xffffffff


	//   ....[2]....
        /*00a8*/ 	.word	0xffffffff


	//   ....[3]....
        /*00ac*/ 	.word	0xffffffff


	//   ....[4]....
        /*00b0*/ 	.word	0xffffffff


	//   ....[5]....
        /*00b4*/ 	.word	0xffffffff


	//   ....[6]....
        /*00b8*/ 	.word	0xffffffff


	//   ....[7]....
        /*00bc*/ 	.word	0xffffffff


	//   ....[8]....
        /*00c0*/ 	.word	0xffffffff


	//   ....[9]....
        /*00c4*/ 	.word	0xffffffff


	//   ....[10]....
        /*00c8*/ 	.word	0xffffffff


	//   ....[11]....
        /*00cc*/ 	.word	0xffffffff


	//   ....[12]....
        /*00d0*/ 	.word	0xffffffff


	//   ....[13]....
        /*00d4*/ 	.word	0xffffffff


	//   ....[14]....
        /*00d8*/ 	.word	0xffffffff


	//   ....[15]....
        /*00dc*/ 	.word	0xffffffff


	//   ....[16]....
        /*00e0*/ 	.word	0xffffffff


	//   ....[17]....
        /*00e4*/ 	.word	0xffffffff


	//   ....[18]....
        /*00e8*/ 	.word	0xffffffff


	//   ....[19]....
        /*00ec*/ 	.word	0xffffffff


	//   ....[20]....
        /*00f0*/ 	.word	0xffffffff


	//   ....[21]....
        /*00f4*/ 	.word	0xffffffff


	//   ....[22]....
        /*00f8*/ 	.word	0xffffffff


	//   ....[23]....
        /*00fc*/ 	.word	0xffffffff


	//   ....[24]....
        /*0100*/ 	.word	0xffffffff


	//   ....[25]....
        /*0104*/ 	.word	0xffffffff


	//   ....[26]....
        /*0108*/ 	.word	0xffffffff


	//   ....[27]....
        /*010c*/ 	.word	0xffffffff


	//   ....[28]....
        /*0110*/ 	.word	0xffffffff


	//   ....[29]....
        /*0114*/ 	.word	0xffffffff


	//   ....[30]....
        /*0118*/ 	.word	0xffffffff


	//   ....[31]....
        /*011c*/ 	.word	0xffffffff


	//   ....[32]....
        /*0120*/ 	.word	0xffffffff


	//   ....[33]....
        /*0124*/ 	.word	0xffffffff


	//   ....[34]....
        /*0128*/ 	.word	0xffffffff


	//   ....[35]....
        /*012c*/ 	.word	0xffffffff


	//   ....[36]....
        /*0130*/ 	.word	0xffffffff


	//   ....[37]....
        /*0134*/ 	.word	0xffffffff


	//   ....[38]....
        /*0138*/ 	.word	0xffffffff


	//   ....[39]....
        /*013c*/ 	.word	0xffffffff


	//   ....[40]....
        /*0140*/ 	.word	0xffffffff


	//   ....[41]....
        /*0144*/ 	.word	0xffffffff


	//   ....[42]....
        /*0148*/ 	.word	0xffffffff


	//   ....[43]....
        /*014c*/ 	.word	0xffffffff


	//   ....[44]....
        /*0150*/ 	.word	0xffffffff


	//   ....[45]....
        /*0154*/ 	.word	0xffffffff


	//   ....[46]....
        /*0158*/ 	.word	0xffffffff


	//   ....[47]....
        /*015c*/ 	.word	0xffffffff


	//   ....[48]....
        /*0160*/ 	.word	0xffffffff


	//   ....[49]....
        /*0164*/ 	.word	0xffffffff


	//   ....[50]....
        /*0168*/ 	.word	0xffffffff


	//   ....[51]....
        /*016c*/ 	.word	0xffffffff


	//   ....[52]....
        /*0170*/ 	.word	0xffffffff


	//   ....[53]....
        /*0174*/ 	.word	0xffffffff


	//   ....[54]....
        /*0178*/ 	.word	0xffffffff


	//   ....[55]....
        /*017c*/ 	.word	0xffffffff


	//   ....[56]....
        /*0180*/ 	.word	0xffffffff


	//   ....[57]....
        /*0184*/ 	.word	0xffffffff


	//   ....[58]....
        /*0188*/ 	.word	0xffffffff


	//   ....[59]....
        /*018c*/ 	.word	0xffffffff


	//   ....[60]....
        /*0190*/ 	.word	0xffffffff


	//   ....[61]....
        /*0194*/ 	.word	0xffffffff


	//   ....[62]....
        /*0198*/ 	.word	0xffffffff


	//   ....[63]....
        /*019c*/ 	.word	0xffffffff


	//   ....[64]....
        /*01a0*/ 	.word	0xffffffff


	//   ....[65]....
        /*01a4*/ 	.word	0xffffffff


	//   ....[66]....
        /*01a8*/ 	.word	0xffffffff


	//   ....[67]....
        /*01ac*/ 	.word	0xffffffff


	//   ....[68]....
        /*01b0*/ 	.word	0xffffffff


	//   ....[69]....
        /*01b4*/ 	.word	0xffffffff


	//   ....[70]....
        /*01b8*/ 	.word	0xffffffff


	//   ....[71]....
        /*01bc*/ 	.word	0xffffffff


	//   ....[72]....
        /*01c0*/ 	.word	0xffffffff


	//   ....[73]....
        /*01c4*/ 	.word	0xffffffff


	//   ....[74]....
        /*01c8*/ 	.word	0xffffffff


	//   ....[75]....
        /*01cc*/ 	.word	0xffffffff


	//   ....[76]....
        /*01d0*/ 	.word	0xffffffff


	//   ....[77]....
        /*01d4*/ 	.word	0xffffffff


	//   ....[78]....
        /*01d8*/ 	.word	0xffffffff


	//   ....[79]....
        /*01dc*/ 	.word	0xffffffff


	//   ....[80]....
        /*01e0*/ 	.word	0xffffffff


	//   ....[81]....
        /*01e4*/ 	.word	0xffffffff


	//   ....[82]....
        /*01e8*/ 	.word	0xffffffff


	//   ....[83]....
        /*01ec*/ 	.word	0xffffffff


	//   ....[84]....
        /*01f0*/ 	.word	0xffffffff


	//   ....[85]....
        /*01f4*/ 	.word	0xffffffff


	//   ....[86]....
        /*01f8*/ 	.word	0xffffffff


	//   ....[87]....
        /*01fc*/ 	.word	0xffffffff


	//   ....[88]....
        /*0200*/ 	.word	0xffffffff


	//   ....[89]....
        /*0204*/ 	.word	0xffffffff


	//   ....[90]....
        /*0208*/ 	.word	0xffffffff


	//   ....[91]....
        /*020c*/ 	.word	0xffffffff


	//   ....[92]....
        /*0210*/ 	.word	0xffffffff


	//   ....[93]....
        /*0214*/ 	.word	0xffffffff


	//   ....[94]....
        /*0218*/ 	.word	0xffffffff


	//   ....[95]....
        /*021c*/ 	.word	0xffffffff


	//   ....[96]....
        /*0220*/ 	.word	0xffffffff


	//   ....[97]....
        /*0224*/ 	.word	0xffffffff


	//   ....[98]....
        /*0228*/ 	.word	0xffffffff


	//   ....[99]....
        /*022c*/ 	.word	0xffffffff


	//   ....[100]....
        /*0230*/ 	.word	0xffffffff


	//   ....[101]....
        /*0234*/ 	.word	0xffffffff


	//   ....[102]....
        /*0238*/ 	.word	0xffffffff


	//   ....[103]....
        /*023c*/ 	.word	0xffffffff


	//   ....[104]....
        /*0240*/ 	.word	0xffffffff


	//   ....[105]....
        /*0244*/ 	.word	0xffffffff


	//   ....[106]....
        /*0248*/ 	.word	0xffffffff


	//   ....[107]....
        /*024c*/ 	.word	0xffffffff


	//   ....[108]....
        /*0250*/ 	.word	0xffffffff


	//   ....[109]....
        /*0254*/ 	.word	0xffffffff


	//   ....[110]....
        /*0258*/ 	.word	0xffffffff


	//   ....[111]....
        /*025c*/ 	.word	0xffffffff


	//   ....[112]....
        /*0260*/ 	.word	0xffffffff


	//   ....[113]....
        /*0264*/ 	.word	0xffffffff


	//   ....[114]....
        /*0268*/ 	.word	0xffffffff


	//   ....[115]....
        /*026c*/ 	.word	0xffffffff


	//   ....[116]....
        /*0270*/ 	.word	0xffffffff


	//   ....[117]....
        /*0274*/ 	.word	0xffffffff


	//   ....[118]....
        /*0278*/ 	.word	0xffffffff


	//   ....[119]....
        /*027c*/ 	.word	0xffffffff


	//   ....[120]....
        /*0280*/ 	.word	0x0500000f


	//   ....[121]....
        /*0284*/ 	.word	0x0500000f


	//   ....[122]....
        /*0288*/ 	.word	0x0500000f


	//   ....[123]....
        /*028c*/ 	.word	0x0500000f


	//   ....[124]....
        /*0290*/ 	.word	0x0500000f


	//   ....[125]....
        /*0294*/ 	.word	0x0500000f


	//   ....[126]....
        /*0298*/ 	.word	0x0500000f


	//   ....[127]....
        /*029c*/ 	.word	0x0500000f


	//   ....[128]....
        /*02a0*/ 	.word	0x0500000f


	//   ....[129]....
        /*02a4*/ 	.word	0x0500000f


	//   ....[130]....
        /*02a8*/ 	.word	0x0500000f


	//   ....[131]....
        /*02ac*/ 	.word	0x0500000f


	//   ....[132]....
        /*02b0*/ 	.word	0x0500000f


	//   ....[133]....
        /*02b4*/ 	.word	0x0500000f


	//   ....[134]....
        /*02b8*/ 	.word	0x0500000f


	//   ....[135]....
        /*02bc*/ 	.word	0x0500000f


	//   ....[136]....
        /*02c0*/ 	.word	0x0500000f


	//   ....[137]....
        /*02c4*/ 	.word	0x0500000f


	//   ....[138]....
        /*02c8*/ 	.word	0x0500000f


	//   ....[139]....
        /*02cc*/ 	.word	0x0500000f


	//   ....[140]....
        /*02d0*/ 	.word	0x0500000f


	//   ....[141]....
        /*02d4*/ 	.word	0x0500000f


	//   ....[142]....
        /*02d8*/ 	.word	0x0500000f


	//   ....[143]....
        /*02dc*/ 	.word	0x0500000f


	//   ....[144]....
        /*02e0*/ 	.word	0x0500000f


	//   ....[145]....
        /*02e4*/ 	.word	0x0500000f


	//   ....[146]....
        /*02e8*/ 	.word	0x0500000f


	//   ....[147]....
        /*02ec*/ 	.word	0x0500000f


	//   ....[148]....
        /*02f0*/ 	.word	0x0500000f


	//   ....[149]....
        /*02f4*/ 	.word	0x0500000f


	//   ....[150]....
        /*02f8*/ 	.word	0x0500000f


	//   ....[151]....
        /*02fc*/ 	.word	0x0500000f


	//   ....[152]....
        /*0300*/ 	.word	0x0500000f


	//   ....[153]....
        /*0304*/ 	.word	0x0500000f


	//   ....[154]....
        /*0308*/ 	.word	0x0500000f


	//   ....[155]....
        /*030c*/ 	.word	0x0500000f


	//   ....[156]....
        /*0310*/ 	.word	0x0500000f


	//   ....[157]....
        /*0314*/ 	.word	0x0500000f


	//   ....[158]....
        /*0318*/ 	.word	0x0500000f


	//   ....[159]....
        /*031c*/ 	.word	0x0500000f


	//   ....[160]....
        /*0320*/ 	.word	0x0500000f


	//   ....[161]....
        /*0324*/ 	.word	0x0500000f


	//   ....[162]....
        /*0328*/ 	.word	0x0500000f


	//   ....[163]....
        /*032c*/ 	.word	0x0500000f


	//   ....[164]....
        /*0330*/ 	.word	0x0500000f


	//   ....[165]....
        /*0334*/ 	.word	0x0500000f


	//   ....[166]....
        /*0338*/ 	.word	0x0500000f


	//   ....[167]....
        /*033c*/ 	.word	0x0500000f


	//   ....[168]....
        /*0340*/ 	.word	0x0500000f


	//   ....[169]....
        /*0344*/ 	.word	0x0500000f


	//   ....[170]....
        /*0348*/ 	.word	0x0500000f


	//   ....[171]....
        /*034c*/ 	.word	0x0500000f


	//   ....[172]....
        /*0350*/ 	.word	0x0500000f


	//   ....[173]....
        /*0354*/ 	.word	0x0500000f


	//   ....[174]....
        /*0358*/ 	.word	0x0500000f


	//   ....[175]....
        /*035c*/ 	.word	0x0500000f


	//   ....[176]....
        /*0360*/ 	.word	0x0500000f


	//   ....[177]....
        /*0364*/ 	.word	0x0500000f


	//   ....[178]....
        /*0368*/ 	.word	0x0500000f


	//   ....[179]....
        /*036c*/ 	.word	0x0500000f


	//   ....[180]....
        /*0370*/ 	.word	0x0500000f


	//   ....[181]....
        /*0374*/ 	.word	0x0500000f


	//   ....[182]....
        /*0378*/ 	.word	0x0500000f


	//   ....[183]....
        /*037c*/ 	.word	0x0500000f


	//   ....[184]....
        /*0380*/ 	.word	0x0500000f


	//   ....[185]....
        /*0384*/ 	.word	0x0500000f


	//   ....[186]....
        /*0388*/ 	.word	0x0500000f


	//----- nvinfo : EIATTR_COOP_GROUP_INSTR_OFFSETS
	.align		4
.L_414:
        /*038c*/ 	.byte	0x04, 0x28
        /*038e*/ 	.short	(.L_416 - .L_415)


	//   ....[0]....
.L_415:
        /*0390*/ 	.word	0x00000070


	//   ....[1]....
        /*0394*/ 	.word	0x000000b0


	//   ....[2]....
        /*0398*/ 	.word	0x000002d0


	//   ....[3]....
        /*039c*/ 	.word	0x00000430


	//   ....[4]....
        /*03a0*/ 	.word	0x00000550


	//   ....[5]....
        /*03a4*/ 	.word	0x000006b0


	//   ....[6]....
        /*03a8*/ 	.word	0x00001720


	//   ....[7]....
        /*03ac*/ 	.word	0x000021a0


	//   ....[8]....
        /*03b0*/ 	.word	0x00002ae0


	//   ....[9]....
        /*03b4*/ 	.word	0x00003140


	//   ....[10]....
        /*03b8*/ 	.word	0x00003250


	//   ....[11]....
        /*03bc*/ 	.word	0x000037a0


	//   ....[12]....
        /*03c0*/ 	.word	0x00003860


	//   ....[13]....
        /*03c4*/ 	.word	0x000052e0


	//   ....[14]....
        /*03c8*/ 	.word	0x000054d0


	//   ....[15]....
        /*03cc*/ 	.word	0x00006220


	//   ....[16]....
        /*03d0*/ 	.word	0x00006470


	//   ....[17]....
        /*03d4*/ 	.word	0x000068b0


	//   ....[18]....
        /*03d8*/ 	.word	0x00006910


	//   ....[19]....
        /*03dc*/ 	.word	0x00008510


	//   ....[20]....
        /*03e0*/ 	.word	0x00008520


	//   ....[21]....
        /*03e4*/ 	.word	0x00008550


	//   ....[22]....
        /*03e8*/ 	.word	0x00008560


	//   ....[23]....
        /*03ec*/ 	.word	0x00009f30


	//   ....[24]....
        /*03f0*/ 	.word	0x0000a120


	//   ....[25]....
        /*03f4*/ 	.word	0x0000ae70


	//   ....[26]....
        /*03f8*/ 	.word	0x0000af90


	//   ....[27]....
        /*03fc*/ 	.word	0x0000b530


	//   ....[28]....
        /*0400*/ 	.word	0x0000b5a0


	//   ....[29]....
        /*0404*/ 	.word	0x0000c430


	//   ....[30]....
        /*0408*/ 	.word	0x0000c460


	//   ....[31]....
        /*040c*/ 	.word	0x0000c520


	//   ....[32]....
        /*0410*/ 	.word	0x0000c530


	//   ....[33]....
        /*0414*/ 	.word	0x0000d630


	//   ....[34]....
        /*0418*/ 	.word	0x0000d670


	//   ....[35]....
        /*041c*/ 	.word	0x0000d6a0


	//   ....[36]....
        /*0420*/ 	.word	0x0000d700


	//   ....[37]....
        /*0424*/ 	.word	0x0000dba0


	//   ....[38]....
        /*0428*/ 	.word	0x0000dbe0


	//   ....[39]....
        /*042c*/ 	.word	0x0000dca0


	//   ....[40]....
        /*0430*/ 	.word	0x0000dcc0


	//   ....[41]....
        /*0434*/ 	.word	0x0000dd80


	//   ....[42]....
        /*0438*/ 	.word	0x0000dda0


	//   ....[43]....
        /*043c*/ 	.word	0x0000de70


	//   ....[44]....
        /*0440*/ 	.word	0x0000de90


	//   ....[45]....
        /*0444*/ 	.word	0x0000e4e0


	//   ....[46]....
        /*0448*/ 	.word	0x0000e500


	//   ....[47]....
        /*044c*/ 	.word	0x0000e5c0


	//   ....[48]....
        /*0450*/ 	.word	0x0000e5e0


	//   ....[49]....
        /*0454*/ 	.word	0x0000e6a0


	//   ....[50]....
        /*0458*/ 	.word	0x0000e6c0


	//   ....[51]....
        /*045c*/ 	.word	0x0000e790


	//   ....[52]....
        /*0460*/ 	.word	0x0000e7b0


	//   ....[53]....
        /*0464*/ 	.word	0x0000e930


	//   ....[54]....
        /*0468*/ 	.word	0x00010190


	//   ....[55]....
        /*046c*/ 	.word	0x000101b0


	//   ....[56]....
        /*0470*/ 	.word	0x000101c0


	//   ....[57]....
        /*0474*/ 	.word	0x00010200


	//   ....[58]....
        /*0478*/ 	.word	0x00010290


	//   ....[59]....
        /*047c*/ 	.word	0x000102b0


	//   ....[60]....
        /*0480*/ 	.word	0x00010340


	//   ....[61]....
        /*0484*/ 	.word	0x00010360


	//   ....[62]....
        /*0488*/ 	.word	0x000103f0


	//   ....[63]....
        /*048c*/ 	.word	0x00010410


	//   ....[64]....
        /*0490*/ 	.word	0x000104a0


	//   ....[65]....
        /*0494*/ 	.word	0x000104c0


	//   ....[66]....
        /*0498*/ 	.word	0x00010b00


	//   ....[67]....
        /*049c*/ 	.word	0x00010b20


	//   ....[68]....
        /*04a0*/ 	.word	0x00010b50


	//   ....[69]....
        /*04a4*/ 	.word	0x00010b90


	//   ....[70]....
        /*04a8*/ 	.word	0x00010c10


	//   ....[71]....
        /*04ac*/ 	.word	0x00010c40


	//   ....[72]....
        /*04b0*/ 	.word	0x00010cc0


	//   ....[73]....
        /*04b4*/ 	.word	0x00010cf0


	//   ....[74]....
        /*04b8*/ 	.word	0x00010d70


	//   ....[75]....
        /*04bc*/ 	.word	0x00010da0


	//   ....[76]....
        /*04c0*/ 	.word	0x00010e20


	//   ....[77]....
        /*04c4*/ 	.word	0x00010e50


	//   ....[78]....
        /*04c8*/ 	.word	0x00010ed0


	//   ....[79]....
        /*04cc*/ 	.word	0x00010f00


	//   ....[80]....
        /*04d0*/ 	.word	0x00010f80


	//   ....[81]....
        /*04d4*/ 	.word	0x00010fa0


	//   ....[82]....
        /*04d8*/ 	.word	0x000116c0


	//   ....[83]....
        /*04dc*/ 	.word	0x000116f0


	//   ....[84]....
        /*04e0*/ 	.word	0x00011700


	//   ....[85]....
        /*04e4*/ 	.word	0x00011720


	//   ....[86]....
        /*04e8*/ 	.word	0x00011770


	//   ....[87]....
        /*04ec*/ 	.word	0x00011790


	//   ....[88]....
        /*04f0*/ 	.word	0x000117f0


	//   ....[89]....
        /*04f4*/ 	.word	0x00011810


	//   ....[90]....
        /*04f8*/ 	.word	0x00011860


	//   ....[91]....
        /*04fc*/ 	.word	0x00011880


	//   ....[92]....
        /*0500*/ 	.word	0x000118d0


	//   ....[93]....
        /*0504*/ 	.word	0x000118f0


	//   ....[94]....
        /*0508*/ 	.word	0x00011b80


	//   ....[95]....
        /*050c*/ 	.word	0x00011ba0


	//   ....[96]....
        /*0510*/ 	.word	0x00011bc0


	//   ....[97]....
        /*0514*/ 	.word	0x00011c20


	//   ....[98]....
        /*0518*/ 	.word	0x00011c40


	//   ....[99]....
        /*051c*/ 	.word	0x00011ca0


	//   ....[100]....
        /*0520*/ 	.word	0x00011cc0


	//   ....[101]....
        /*0524*/ 	.word	0x00011d20


	//   ....[102]....
        /*0528*/ 	.word	0x00011d40


	//   ....[103]....
        /*052c*/ 	.word	0x00011da0


	//   ....[104]....
        /*0530*/ 	.word	0x00011dc0


	//   ....[105]....
        /*0534*/ 	.word	0x00011dd0


	//   ....[106]....
        /*0538*/ 	.word	0x00012360


	//   ....[107]....
        /*053c*/ 	.word	0x00012380


	//   ....[108]....
        /*0540*/ 	.word	0x000123a0


	//   ....[109]....
        /*0544*/ 	.word	0x000123e0


	//   ....[110]....
        /*0548*/ 	.word	0x00012430


	//   ....[111]....
        /*054c*/ 	.word	0x00012460


	//   ....[112]....
        /*0550*/ 	.word	0x000124b0


	//   ....[113]....
        /*0554*/ 	.word	0x000124e0


	//   ....[114]....
        /*0558*/ 	.word	0x00012530


	//   ....[115]....
        /*055c*/ 	.word	0x00012560


	//   ....[116]....
        /*0560*/ 	.word	0x000125b0


	//   ....[117]....
        /*0564*/ 	.word	0x000125e0


	//   ....[118]....
        /*0568*/ 	.word	0x000128b0


	//   ....[119]....
        /*056c*/ 	.word	0x00012a90


	//   ....[120]....
        /*0570*/ 	.word	0x00013100


	//   ....[121]....
        /*0574*/ 	.word	0x000131e0


	//   ....[122]....
        /*0578*/ 	.word	0x00013280


	//   ....[123]....
        /*057c*/ 	.word	0x00013300


	//   ....[124]....
        /*0580*/ 	.word	0x000133c0


	//   ....[125]....
        /*0584*/ 	.word	0x00013440


	//   ....[126]....
        /*0588*/ 	.word	0x00013520


	//   ....[127]....
        /*058c*/ 	.word	0x000135a0


	//   ....[128]....
        /*0590*/ 	.word	0x00013680


	//   ....[129]....
        /*0594*/ 	.word	0x00013700


	//   ....[130]....
        /*0598*/ 	.word	0x000137e0


	//   ....[131]....
        /*059c*/ 	.word	0x00013860


	//   ....[132]....
        /*05a0*/ 	.word	0x00013930


	//   ....[133]....
        /*05a4*/ 	.word	0x000139c0


	//   ....[134]....
        /*05a8*/ 	.word	0x00013a30


	//   ....[135]....
        /*05ac*/ 	.word	0x00013ab0


	//   ....[136]....
        /*05b0*/ 	.word	0x00013b70


	//   ....[137]....
        /*05b4*/ 	.word	0x00013be0


	//   ....[138]....
        /*05b8*/ 	.word	0x00013cd0


	//   ....[139]....
        /*05bc*/ 	.word	0x00013d40


	//   ....[140]....
        /*05c0*/ 	.word	0x00013e30


	//   ....[141]....
        /*05c4*/ 	.word	0x00013ea0


	//   ....[142]....
        /*05c8*/ 	.word	0x00013f90


	//   ....[143]....
        /*05cc*/ 	.word	0x00014000


	//   ....[144]....
        /*05d0*/ 	.word	0x000140f0


	//   ....[145]....
        /*05d4*/ 	.word	0x00014160


	//   ....[146]....
        /*05d8*/ 	.word	0x00014250


	//   ....[147]....
        /*05dc*/ 	.word	0x000142c0


	//   ....[148]....
        /*05e0*/ 	.word	0x00014390


	//   ....[149]....
        /*05e4*/ 	.word	0x000144c0


	//   ....[150]....
        /*05e8*/ 	.word	0x00014560


	//   ....[151]....
        /*05ec*/ 	.word	0x000145d0


	//   ....[152]....
        /*05f0*/ 	.word	0x00014690


	//   ....[153]....
        /*05f4*/ 	.word	0x000146f0


	//   ....[154]....
        /*05f8*/ 	.word	0x000147b0


	//   ....[155]....
        /*05fc*/ 	.word	0x00014810


	//   ....[156]....
        /*0600*/ 	.word	0x000148d0


	//   ....[157]....
        /*0604*/ 	.word	0x00014930


	//   ....[158]....
        /*0608*/ 	.word	0x000149f0


	//   ....[159]....
        /*060c*/ 	.word	0x00014a50


	//   ....[160]....
        /*0610*/ 	.word	0x00014b10


	//   ....[161]....
        /*0614*/ 	.word	0x00014bf0


	//   ....[162]....
        /*0618*/ 	.word	0x00014c90


	//   ....[163]....
        /*061c*/ 	.word	0x00014cf0


	//   ....[164]....
        /*0620*/ 	.word	0x00014dc0


	//   ....[165]....
        /*0624*/ 	.word	0x00014e20


	//   ....[166]....
        /*0628*/ 	.word	0x00014ef0


	//   ....[167]....
        /*062c*/ 	.word	0x00014f50


	//   ....[168]....
        /*0630*/ 	.word	0x00015020


	//   ....[169]....
        /*0634*/ 	.word	0x00015080


	//   ....[170]....
        /*0638*/ 	.word	0x00015150


	//   ....[171]....
        /*063c*/ 	.word	0x000151b0


	//   ....[172]....
        /*0640*/ 	.word	0x00015270


	//   ....[173]....
        /*0644*/ 	.word	0x00015390


	//   ....[174]....
        /*0648*/ 	.word	0x00015430


	//   ....[175]....
        /*064c*/ 	.word	0x00015490


	//   ....[176]....
        /*0650*/ 	.word	0x00015560


	//   ....[177]....
        /*0654*/ 	.word	0x00015600


	//   ....[178]....
        /*0658*/ 	.word	0x000156c0


	//   ....[179]....
        /*065c*/ 	.word	0x00015760


	//   ....[180]....
        /*0660*/ 	.word	0x00015820


	//   ....[181]....
        /*0664*/ 	.word	0x000158c0


	//   ....[182]....
        /*0668*/ 	.word	0x00015980


	//   ....[183]....
        /*066c*/ 	.word	0x00015a20


	//   ....[184]....
        /*0670*/ 	.word	0x00015ae0


	//   ....[185]....
        /*0674*/ 	.word	0x00015bb0


	//   ....[186]....
        /*0678*/ 	.word	0x00015cd0


	//----- nvinfo : EIATTR_REG_RECONFIG
	.align		4
.L_416:
        /*067c*/ 	.byte	0x01, 0x54
	.zero		2


	//----- nvinfo : EIATTR_SYSCALL_OFFSETS
	.align		4
        /*0680*/ 	.byte	0x04, 0x46
        /*0682*/ 	.short	(.L_418 - .L_417)


	//   ....[0]....
.L_417:
        /*0684*/ 	.word	0x00001900


	//   ....[1]....
        /*0688*/ 	.word	0x0000f810


	//   ....[2]....
        /*068c*/ 	.word	0x0000f960


	//   ....[3]....
        /*0690*/ 	.word	0x0000fa50


	//   ....[4]....
        /*0694*/ 	.word	0x000107c0


	//----- nvinfo : EIATTR_MBARRIER_INSTR_OFFSETS
	.align		4
.L_418:
        /*0698*/ 	.byte	0x04, 0x39
        /*069a*/ 	.short	(.L_420 - .L_419)


	//   ....[0]....
.L_419:
        /*069c*/ 	.word	0x00000180
        /*06a0*/ 	.word	0x000000ff
        /*06a4*/ 	.word	0x0002a800
        /*06a8*/ 	.short	0x0100
        /*06aa*/ 	.byte	0x08
	.zero		1


	//   ....[1]....
        /*06ac*/ 	.word	0x00000190
        /*06b0*/ 	.word	0x000000ff
        /*06b4*/ 	.word	0x0002a820
        /*06b8*/ 	.short	0x0100
        /*06ba*/ 	.byte	0x08
	.zero		1


	//   ....[2]....
        /*06bc*/ 	.word	0x00000280
        /*06c0*/ 	.word	0x000000ff
        /*06c4*/ 	.word	0x0002a830
        /*06c8*/ 	.short	0x0100
        /*06ca*/ 	.byte	0x08
	.zero		1


	//   ....[3]....
        /*06cc*/ 	.word	0x00000290
        /*06d0*/ 	.word	0x000000ff
        /*06d4*/ 	.word	0x0002a840
        /*06d8*/ 	.short	0x0100
        /*06da*/ 	.byte	0x08
	.zero		1


	//   ....[4]....
        /*06dc*/ 	.word	0x000002a0
        /*06e0*/ 	.word	0x000000ff
        /*06e4*/ 	.word	0x0002a838
        /*06e8*/ 	.short	0x0100
        /*06ea*/ 	.byte	0x08
	.zero		1


	//   ....[5]....
        /*06ec*/ 	.word	0x000002b0
        /*06f0*/ 	.word	0x000000ff
        /*06f4*/ 	.word	0x0002a848
        /*06f8*/ 	.short	0x0100
        /*06fa*/ 	.byte	0x08
	.zero		1


	//   ....[6]....
        /*06fc*/ 	.word	0x000003e0
        /*0700*/ 	.word	0x000000ff
        /*0704*/ 	.word	0x0002a850
        /*0708*/ 	.short	0x0100
        /*070a*/ 	.byte	0x08
	.zero		1


	//   ....[7]....
        /*070c*/ 	.word	0x000003f0
        /*0710*/ 	.word	0x000000ff
        /*0714*/ 	.word	0x0002a860
        /*0718*/ 	.short	0x0100
        /*071a*/ 	.byte	0x08
	.zero		1


	//   ....[8]....
        /*071c*/ 	.word	0x00000400
        /*0720*/ 	.word	0x000000ff
        /*0724*/ 	.word	0x0002a858
        /*0728*/ 	.short	0x0100
        /*072a*/ 	.byte	0x08
	.zero		1


	//   ....[9]....
        /*072c*/ 	.word	0x00000410
        /*0730*/ 	.word	0x000000ff
        /*0734*/ 	.word	0x0002a868
        /*0738*/ 	.short	0x0100
        /*073a*/ 	.byte	0x08
	.zero		1


	//   ....[10]....
        /*073c*/ 	.word	0x00000500
        /*0740*/ 	.word	0x000000ff
        /*0744*/ 	.word	0x0002a870
        /*0748*/ 	.short	0x0100
        /*074a*/ 	.byte	0x06
	.zero		1


	//   ....[11]....
        /*074c*/ 	.word	0x00000510
        /*0750*/ 	.word	0x000000ff
        /*0754*/ 	.word	0x0002a880
        /*0758*/ 	.short	0x0100
        /*075a*/ 	.byte	0x06
	.zero		1


	//   ....[12]....
        /*075c*/ 	.word	0x00000520
        /*0760*/ 	.word	0x000000ff
        /*0764*/ 	.word	0x0002a878
        /*0768*/ 	.short	0x0100
        /*076a*/ 	.byte	0x06
	.zero		1


	//   ....[13]....
        /*076c*/ 	.word	0x00000530
        /*0770*/ 	.word	0x000000ff
        /*0774*/ 	.word	0x0002a888
        /*0778*/ 	.short	0x0100
        /*077a*/ 	.byte	0x06
	.zero		1


	//   ....[14]....
        /*077c*/ 	.word	0x00000660
        /*0780*/ 	.word	0x000000ff
        /*0784*/ 	.word	0x0002a890
        /*0788*/ 	.short	0x0100
        /*078a*/ 	.byte	0x08
	.zero		1


	//   ....[15]....
        /*078c*/ 	.word	0x00000670
        /*0790*/ 	.word	0x000000ff
        /*0794*/ 	.word	0x0002a8a0
        /*0798*/ 	.short	0x0100
        /*079a*/ 	.byte	0x08
	.zero		1


	//   ....[16]....
        /*079c*/ 	.word	0x00000680
        /*07a0*/ 	.word	0x000000ff
        /*07a4*/ 	.word	0x0002a898
        /*07a8*/ 	.short	0x0100
        /*07aa*/ 	.byte	0x08
	.zero		1


	//   ....[17]....
        /*07ac*/ 	.word	0x00000690
        /*07b0*/ 	.word	0x000000ff
        /*07b4*/ 	.word	0x0002a8a8
        /*07b8*/ 	.short	0x0100
        /*07ba*/ 	.byte	0x08
	.zero		1


	//   ....[18]....
        /*07bc*/ 	.word	0x000007d0
        /*07c0*/ 	.word	0x000000ff
        /*07c4*/ 	.word	0x0002a8b0
        /*07c8*/ 	.short	0x0100
        /*07ca*/ 	.byte	0x08
	.zero		1


	//   ....[19]....
        /*07cc*/ 	.word	0x000007e0
        /*07d0*/ 	.word	0x000000ff
        /*07d4*/ 	.word	0x0002a8c0
        /*07d8*/ 	.short	0x0100
        /*07da*/ 	.byte	0x08
	.zero		1


	//   ....[20]....
        /*07dc*/ 	.word	0x000007f0
        /*07e0*/ 	.word	0x000000ff
        /*07e4*/ 	.word	0x0002a8b8
        /*07e8*/ 	.short	0x0100
        /*07ea*/ 	.byte	0x08
	.zero		1


	//   ....[21]....
        /*07ec*/ 	.word	0x00000800
        /*07f0*/ 	.word	0x000000ff
        /*07f4*/ 	.word	0x0002a8c8
        /*07f8*/ 	.short	0x0100
        /*07fa*/ 	.byte	0x08
	.zero		1


	//   ....[22]....
        /*07fc*/ 	.word	0x00001970
        /*0800*/ 	.word	0x000000ff
        /*0804*/ 	.word	0x0002a800
        /*0808*/ 	.short	0x010a
        /*080a*/ 	.byte	0x28
	.zero		1


	//   ....[23]....
        /*080c*/ 	.word	0x000019f0
        /*0810*/ 	.word	0x00000003
        /*0814*/ 	.word	0x0002a830
        /*0818*/ 	.short	0x010a
        /*081a*/ 	.byte	0x3f
	.zero		1


	//   ....[24]....
        /*081c*/ 	.word	0x00001a30
        /*0820*/ 	.word	0x00000003
        /*0824*/ 	.word	0x0002a830
        /*0828*/ 	.short	0x010a
        /*082a*/ 	.byte	0x3f
	.zero		1


	//   ....[25]....
        /*082c*/ 	.word	0x00002130
        /*0830*/ 	.word	0x000000ff
        /*0834*/ 	.word	0x00000000
        /*0838*/ 	.short	0x0101
        /*083a*/ 	.byte	0x04
	.zero		1


	//   ....[26]....
        /*083c*/ 	.word	0x00004640
        /*0840*/ 	.word	0x000000ff
        /*0844*/ 	.word	0x0002a830
        /*0848*/ 	.short	0x010a
        /*084a*/ 	.byte	0x06
	.zero		1


	//   ....[27]....
        /*084c*/ 	.word	0x00004680
        /*0850*/ 	.word	0x000000ff
        /*0854*/ 	.word	0x0002a830
        /*0858*/ 	.short	0x010a
        /*085a*/ 	.byte	0x06
	.zero		1


	//   ....[28]....
        /*085c*/ 	.word	0x00004f40
        /*0860*/ 	.word	0x000000ff
        /*0864*/ 	.word	0x0002a850
        /*0868*/ 	.short	0x010a
        /*086a*/ 	.byte	0x05
	.zero		1


	//   ....[29]....
        /*086c*/ 	.word	0x00004f80
        /*0870*/ 	.word	0x000000ff
        /*0874*/ 	.word	0x0002a850
        /*0878*/ 	.short	0x010a
        /*087a*/ 	.byte	0x05
	.zero		1


	//   ....[30]....
        /*087c*/ 	.word	0x000052a0
        /*0880*/ 	.word	0x000000ff
        /*0884*/ 	.word	0x00000000
        /*0888*/ 	.short	0x0101
        /*088a*/ 	.byte	0x06
	.zero		1


	//   ....[31]....
        /*088c*/ 	.word	0x00007190
        /*0890*/ 	.word	0x000000ff
        /*0894*/ 	.word	0x00000000
        /*0898*/ 	.short	0x0101
        /*089a*/ 	.byte	0x05
	.zero		1


	//   ....[32]....
        /*089c*/ 	.word	0x00007610
        /*08a0*/ 	.word	0x000000ff
        /*08a4*/ 	.word	0x0002a830
        /*08a8*/ 	.short	0x010a
        /*08aa*/ 	.byte	0x06
	.zero		1


	//   ....[33]....
        /*08ac*/ 	.word	0x00007650
        /*08b0*/ 	.word	0x000000ff
        /*08b4*/ 	.word	0x0002a830
        /*08b8*/ 	.short	0x010a
        /*08ba*/ 	.byte	0x06
	.zero		1


	//   ....[34]....
        /*08bc*/ 	.word	0x00007f10
        /*08c0*/ 	.word	0x000000ff
        /*08c4*/ 	.word	0x0002a850
        /*08c8*/ 	.short	0x010a
        /*08ca*/ 	.byte	0x05
	.zero		1


	//   ....[35]....
        /*08cc*/ 	.word	0x00007f50
        /*08d0*/ 	.word	0x000000ff
        /*08d4*/ 	.word	0x0002a850
        /*08d8*/ 	.short	0x010a
        /*08da*/ 	.byte	0x05
	.zero		1


	//   ....[36]....
        /*08dc*/ 	.word	0x00008290
        /*08e0*/ 	.word	0x000000ff
        /*08e4*/ 	.word	0x00000000
        /*08e8*/ 	.short	0x0101
        /*08ea*/ 	.byte	0x06
	.zero		1


	//   ....[37]....
        /*08ec*/ 	.word	0x00008ff0
        /*08f0*/ 	.word	0x000000ff
        /*08f4*/ 	.word	0x00000000
        /*08f8*/ 	.short	0x0101
        /*08fa*/ 	.byte	0x05
	.zero		1


	//   ....[38]....
        /*08fc*/ 	.word	0x000092a0
        /*0900*/ 	.word	0x000000ff
        /*0904*/ 	.word	0x0002a830
        /*0908*/ 	.short	0x010a
        /*090a*/ 	.byte	0x05
	.zero		1


	//   ....[39]....
        /*090c*/ 	.word	0x000092e0
        /*0910*/ 	.word	0x000000ff
        /*0914*/ 	.word	0x0002a830
        /*0918*/ 	.short	0x010a
        /*091a*/ 	.byte	0x05
	.zero		1


	//   ....[40]....
        /*091c*/ 	.word	0x00009ba0
        /*0920*/ 	.word	0x000000ff
        /*0924*/ 	.word	0x0002a850
        /*0928*/ 	.short	0x010a
        /*092a*/ 	.byte	0x05
	.zero		1


	//   ....[41]....
        /*092c*/ 	.word	0x00009be0
        /*0930*/ 	.word	0x000000ff
        /*0934*/ 	.word	0x0002a850
        /*0938*/ 	.short	0x010a
        /*093a*/ 	.byte	0x05
	.zero		1


	//   ....[42]....
        /*093c*/ 	.word	0x00009ee0
        /*0940*/ 	.word	0x000000ff
        /*0944*/ 	.word	0x00000000
        /*0948*/ 	.short	0x0101
        /*094a*/ 	.byte	0x04
	.zero		1


	//   ....[43]....
        /*094c*/ 	.word	0x0000bdf0
        /*0950*/ 	.word	0x000000ff
        /*0954*/ 	.word	0x00000000
        /*0958*/ 	.short	0x0101
        /*095a*/ 	.byte	0x05
	.zero		1


	//   ....[44]....
        /*095c*/ 	.word	0x0000c3a0
        /*0960*/ 	.word	0x000000ff
        /*0964*/ 	.word	0x0002a850
        /*0968*/ 	.short	0x010a
        /*096a*/ 	.byte	0x05
	.zero		1


	//   ....[45]....
        /*096c*/ 	.word	0x0000c3e0
        /*0970*/ 	.word	0x000000ff
        /*0974*/ 	.word	0x0002a850
        /*0978*/ 	.short	0x010a
        /*097a*/ 	.byte	0x05
	.zero		1


	//   ....[46]....
        /*097c*/ 	.word	0x0000c8b0
        /*0980*/ 	.word	0x000000ff
        /*0984*/ 	.word	0x00000000
        /*0988*/ 	.short	0x0101
        /*098a*/ 	.byte	0x04
	.zero		1


	//   ....[47]....
        /*098c*/ 	.word	0x0000dbd0
        /*0990*/ 	.word	0x00000017
        /*0994*/ 	.word	0x00000000
        /*0998*/ 	.short	0x0101
        /*099a*/ 	.byte	0x3f
	.zero		1


	//   ....[48]....
        /*099c*/ 	.word	0x0000ffa0
        /*09a0*/ 	.word	0x00000000
        /*09a4*/ 	.word	0x0002a840
        /*09a8*/ 	.short	0x010a
        /*09aa*/ 	.byte	0x3f
	.zero		1


	//   ....[49]....
        /*09ac*/ 	.word	0x000105b0
        /*09b0*/ 	.word	0x00000000
        /*09b4*/ 	.word	0x0002a830
        /*09b8*/ 	.short	0x0107
        /*09ba*/ 	.byte	0x3f
	.zero		1


	//   ....[50]....
        /*09bc*/ 	.word	0x00010660
        /*09c0*/ 	.word	0x00000000
        /*09c4*/ 	.word	0x0002a830
        /*09c8*/ 	.short	0x0101
        /*09ca*/ 	.byte	0x3f
	.zero		1


	//   ....[51]....
        /*09cc*/ 	.word	0x00011090
        /*09d0*/ 	.word	0x00000010
        /*09d4*/ 	.word	0x0002a800
        /*09d8*/ 	.short	0x0107
        /*09da*/ 	.byte	0x3f
	.zero		1


	//   ....[52]....
        /*09dc*/ 	.word	0x00011180
        /*09e0*/ 	.word	0x00000010
        /*09e4*/ 	.word	0x0002a800
        /*09e8*/ 	.short	0x0101
        /*09ea*/ 	.byte	0x3f
	.zero		1


	//   ....[53]....
        /*09ec*/ 	.word	0x000111a0
        /*09f0*/ 	.word	0x00000010
        /*09f4*/ 	.word	0x0002a820
        /*09f8*/ 	.short	0x010a
        /*09fa*/ 	.byte	0x3f
	.zero		1


	//   ....[54]....
        /*09fc*/ 	.word	0x000114f0
        /*0a00*/ 	.word	0x00000006
        /*0a04*/ 	.word	0x0002a840
        /*0a08*/ 	.short	0x010a
        /*0a0a*/ 	.byte	0x3f
	.zero		1


	//   ....[55]....
        /*0a0c*/ 	.word	0x000119c0
        /*0a10*/ 	.word	0x00000006
        /*0a14*/ 	.word	0x0002a830
        /*0a18*/ 	.short	0x0107
        /*0a1a*/ 	.byte	0x3f
	.zero		1


	//   ....[56]....
        /*0a1c*/ 	.word	0x00011a70
        /*0a20*/ 	.word	0x00000006
        /*0a24*/ 	.word	0x0002a830
        /*0a28*/ 	.short	0x0101
        /*0a2a*/ 	.byte	0x3f
	.zero		1


	//   ....[57]....
        /*0a2c*/ 	.word	0x00011ad0
        /*0a30*/ 	.word	0x00000006
        /*0a34*/ 	.word	0x0002a860
        /*0a38*/ 	.short	0x010a
        /*0a3a*/ 	.byte	0x3f
	.zero		1


	//   ....[58]....
        /*0a3c*/ 	.word	0x00011f00
        /*0a40*/ 	.word	0x00000006
        /*0a44*/ 	.word	0x0002a850
        /*0a48*/ 	.short	0x0107
        /*0a4a*/ 	.byte	0x3f
	.zero		1


	//   ....[59]....
        /*0a4c*/ 	.word	0x00012040
        /*0a50*/ 	.word	0x00000006
        /*0a54*/ 	.word	0x0002a850
        /*0a58*/ 	.short	0x0101
        /*0a5a*/ 	.byte	0x3f
	.zero		1


	//   ....[60]....
        /*0a5c*/ 	.word	0x000122c0
        /*0a60*/ 	.word	0x00000004
        /*0a64*/ 	.word	0x0002a860
        /*0a68*/ 	.short	0x010a
        /*0a6a*/ 	.byte	0x3f
	.zero		1


	//   ....[61]....
        /*0a6c*/ 	.word	0x000126c0
        /*0a70*/ 	.word	0x00000004
        /*0a74*/ 	.word	0x0002a850
        /*0a78*/ 	.short	0x0107
        /*0a7a*/ 	.byte	0x3f
	.zero		1


	//   ....[62]....
        /*0a7c*/ 	.word	0x00012770
        /*0a80*/ 	.word	0x00000004
        /*0a84*/ 	.word	0x0002a850
        /*0a88*/ 	.short	0x0101
        /*0a8a*/ 	.byte	0x3f
	.zero		1


	//   ....[63]....
        /*0a8c*/ 	.word	0x00012a10
        /*0a90*/ 	.word	0x00000004
        /*0a94*/ 	.word	0x0002a820
        /*0a98*/ 	.short	0x010a
        /*0a9a*/ 	.byte	0x3f
	.zero		1


	//   ....[64]....
        /*0a9c*/ 	.word	0x00012bb0
        /*0aa0*/ 	.word	0x00000005
        /*0aa4*/ 	.word	0x0002a840
        /*0aa8*/ 	.short	0x010a
        /*0aaa*/ 	.byte	0x3f
	.zero		1


	//   ....[65]....
        /*0aac*/ 	.word	0x00012c50
        /*0ab0*/ 	.word	0x00000017
        /*0ab4*/ 	.word	0x0002a840
        /*0ab8*/ 	.short	0x010a
        /*0aba*/ 	.byte	0x3f
	.zero		1


	//   ....[66]....
        /*0abc*/ 	.word	0x00012c90
        /*0ac0*/ 	.word	0x00000005
        /*0ac4*/ 	.word	0x0002a860
        /*0ac8*/ 	.short	0x010a
        /*0aca*/ 	.byte	0x3f
	.zero		1


	//   ....[67]....
        /*0acc*/ 	.word	0x00012cd0
        /*0ad0*/ 	.word	0x00000017
        /*0ad4*/ 	.word	0x0002a860
        /*0ad8*/ 	.short	0x010a
        /*0ada*/ 	.byte	0x3f
	.zero		1


	//   ....[68]....
        /*0adc*/ 	.word	0x00012d40
        /*0ae0*/ 	.word	0x00000003
        /*0ae4*/ 	.word	0x0002a800
        /*0ae8*/ 	.short	0x010a
        /*0aea*/ 	.byte	0x3f
	.zero		1


	//   ....[69]....
        /*0aec*/ 	.word	0x00012d90
        /*0af0*/ 	.word	0x00000003
        /*0af4*/ 	.word	0x0002a830
        /*0af8*/ 	.short	0x010a
        /*0afa*/ 	.byte	0x3f
	.zero		1


	//   ....[70]....
        /*0afc*/ 	.word	0x00012df0
        /*0b00*/ 	.word	0x0000000a
        /*0b04*/ 	.word	0x0002a830
        /*0b08*/ 	.short	0x010a
        /*0b0a*/ 	.byte	0x3f
	.zero		1


	//   ....[71]....
        /*0b0c*/ 	.word	0x00012e50
        /*0b10*/ 	.word	0x00000009
        /*0b14*/ 	.word	0x0002a850
        /*0b18*/ 	.short	0x010a
        /*0b1a*/ 	.byte	0x3f
	.zero		1


	//   ....[72]....
        /*0b1c*/ 	.word	0x00012eb0
        /*0b20*/ 	.word	0x0000000a
        /*0b24*/ 	.word	0x0002a830
        /*0b28*/ 	.short	0x010a
        /*0b2a*/ 	.byte	0x3f
	.zero		1


	//   ....[73]....
        /*0b2c*/ 	.word	0x00012f10
        /*0b30*/ 	.word	0x00000009
        /*0b34*/ 	.word	0x0002a850
        /*0b38*/ 	.short	0x010a
        /*0b3a*/ 	.byte	0x3f
	.zero		1


	//   ....[74]....
        /*0b3c*/ 	.word	0x00012f70
        /*0b40*/ 	.word	0x0000000a
        /*0b44*/ 	.word	0x0002a830
        /*0b48*/ 	.short	0x010a
        /*0b4a*/ 	.byte	0x3f
	.zero		1


	//   ....[75]....
        /*0b4c*/ 	.word	0x00012fd0
        /*0b50*/ 	.word	0x00000009
        /*0b54*/ 	.word	0x0002a850
        /*0b58*/ 	.short	0x010a
        /*0b5a*/ 	.byte	0x3f
	.zero		1


	//   ....[76]....
        /*0b5c*/ 	.word	0x00013030
        /*0b60*/ 	.word	0x00000005
        /*0b64*/ 	.word	0x0002a850
        /*0b68*/ 	.short	0x010a
        /*0b6a*/ 	.byte	0x3f
	.zero		1


	//   ....[77]....
        /*0b6c*/ 	.word	0x00013130
        /*0b70*/ 	.word	0x00000000
        /*0b74*/ 	.word	0x0002a840
        /*0b78*/ 	.short	0x010a
        /*0b7a*/ 	.byte	0x3f
	.zero		1


	//   ....[78]....
        /*0b7c*/ 	.word	0x000143c0
        /*0b80*/ 	.word	0x00000010
        /*0b84*/ 	.word	0x0002a820
        /*0b88*/ 	.short	0x010a
        /*0b8a*/ 	.byte	0x3f
	.zero		1


	//   ....[79]....
        /*0b8c*/ 	.word	0x00014410
        /*0b90*/ 	.word	0x00000006
        /*0b94*/ 	.word	0x0002a840
        /*0b98*/ 	.short	0x010a
        /*0b9a*/ 	.byte	0x3f
	.zero		1


	//   ....[80]....
        /*0b9c*/ 	.word	0x00014b40
        /*0ba0*/ 	.word	0x00000006
        /*0ba4*/ 	.word	0x0002a860
        /*0ba8*/ 	.short	0x010a
        /*0baa*/ 	.byte	0x3f
	.zero		1


	//   ....[81]....
        /*0bac*/ 	.word	0x000152e0
        /*0bb0*/ 	.word	0x00000004
        /*0bb4*/ 	.word	0x0002a860
        /*0bb8*/ 	.short	0x010a
        /*0bba*/ 	.byte	0x3f
	.zero		1


	//   ....[82]....
        /*0bbc*/ 	.word	0x00015bf0
        /*0bc0*/ 	.word	0x00000004
        /*0bc4*/ 	.word	0x0002a820
        /*0bc8*/ 	.short	0x010a
        /*0bca*/ 	.byte	0x3f
	.zero		1


	//   ....[83]....
        /*0bcc*/ 	.word	0x00015d90
        /*0bd0*/ 	.word	0x00000005
        /*0bd4*/ 	.word	0x0002a840
        /*0bd8*/ 	.short	0x010a
        /*0bda*/ 	.byte	0x3f
	.zero		1


	//   ....[84]....
        /*0bdc*/ 	.word	0x00015de0
        /*0be0*/ 	.word	0x00000017
        /*0be4*/ 	.word	0x0002a840
        /*0be8*/ 	.short	0x010a
        /*0bea*/ 	.byte	0x3f
	.zero		1


	//   ....[85]....
        /*0bec*/ 	.word	0x00015e30
        /*0bf0*/ 	.word	0x00000005
        /*0bf4*/ 	.word	0x0002a860
        /*0bf8*/ 	.short	0x010a
        /*0bfa*/ 	.byte	0x3f
	.zero		1


	//----- nvinfo : EIATTR_NUM_MBARRIERS
	.align		4
.L_420:
        /*0bfc*/ 	.byte	0x03, 0x38
        /*0bfe*/ 	.short	0x0016


	//----- nvinfo : EIATTR_EXIT_INSTR_OFFSETS
	.align		4
        /*0c00*/ 	.byte	0x04, 0x1c
        /*0c02*/ 	.short	(.L_422 - .L_421)


	//   ....[0]....
.L_421:
        /*0c04*/ 	.word	0x00000950


	//   ....[1]....
        /*0c08*/ 	.word	0x0000e8a0


	//   ....[2]....
        /*0c0c*/ 	.word	0x00012d20


	//----- nvinfo : EIATTR_MAX_THREADS
	.align		4
.L_422:
        /*0c10*/ 	.byte	0x04, 0x05
        /*0c12*/ 	.short	(.L_424 - .L_423)
.L_423:
        /*0c14*/ 	.word	0x00000180
        /*0c18*/ 	.word	0x00000001
        /*0c1c*/ 	.word	0x00000001


	//----- nvinfo : EIATTR_CRS_STACK_SIZE
	.align		4
.L_424:
        /*0c20*/ 	.byte	0x04, 0x1e
        /*0c22*/ 	.short	(.L_426 - .L_425)
.L_425:
        /*0c24*/ 	.word	0x00000000


	//----- nvinfo : EIATTR_CBANK_PARAM_SIZE
	.align		4
.L_426:
        /*0c28*/ 	.byte	0x03, 0x19
        /*0c2a*/ 	.short	0x0af0


	//----- nvinfo : EIATTR_PARAM_CBANK
	.align		4
        /*0c2c*/ 	.byte	0x04, 0x0a
        /*0c2e*/ 	.short	(.L_428 - .L_427)
	.align		4
.L_427:
        /*0c30*/ 	.word	index@(.nv.constant0._ZN7cutlass13device_kernelIN5flash11enable_sm90INS1_16FlashAttnFwdSm90INS1_25CollectiveMainloopFwdSm90ILi2EN4cute5tupleIJNS5_1CILi1EEES8_S8_EEENS6_IJNS7_ILi128EEENS7_ILi96EEENS7_ILi192EEEEEELi128ENS_6half_tEfNS_4arch4Sm90ELb0ELb1ELb0ELb0ELb1ELb0ELb0ELb1ELb1ELb1ELb0ELb0EEENS1_21CollectiveEpilogueFwdINS6_IJSA_SA_SB_EEES9_SE_SG_Li256ELb0ELb1ELb0ELb0EEENS1_30DynamicPersistentTileSchedulerILi256ELi128ELb0ELb1ELb1EEEEEEEEEvNT_6ParamsE)
        /*0c34*/ 	.short	0x0210
        /*0c36*/ 	.short	0x0af0


	//----- nvinfo : EIATTR_SW_WAR
	.align		4
.L_428:
        /*0c38*/ 	.byte	0x04, 0x36
        /*0c3a*/ 	.short	(.L_430 - .L_429)
.L_429:
        /*0c3c*/ 	.word	0x00000008
.L_430:


//--------------------- .nv.info._ZN7cutlass13device_kernelIN5flash11enable_sm90INS1_16FlashAttnFwdSm90INS1_25CollectiveMainloopFwdSm90ILi2EN4cute5tupleIJNS5_1CILi1EEES8_S8_EEENS6_IJNS7_ILi128EEENS7_ILi96EEENS7_ILi192EEEEEELi128ENS_6half_tEfNS_4arch4Sm90ELb0ELb1ELb0ELb1ELb1ELb0ELb0ELb1ELb1ELb1ELb0ELb0EEENS1_21CollectiveEpilogueFwdINS6_IJSA_SA_SB_EEES9_SE_SG_Li256ELb1ELb1ELb0ELb0EEENS1_36VarlenDynamicPersistentTileSchedulerILi128ELi96ELi256ELi128ELb0ELb1ELb1ELb1ELb0ELb1EEEEEEEEEvNT_6ParamsE --------------------------
	.section	.nv.info._ZN7cutlass13device_kernelIN5flash11enable_sm90INS1_16FlashAttnFwdSm90INS1_25CollectiveMainloopFwdSm90ILi2EN4cute5tupleIJNS5_1CILi1EEES8_S8_EEENS6_IJNS7_ILi128EEENS7_ILi96EEENS7_ILi192EEEEEELi128ENS_6half_tEfNS_4arch4Sm90ELb0ELb1ELb0ELb1ELb1ELb0ELb0ELb1ELb1ELb1ELb0ELb0EEENS1_21CollectiveEpilogueFwdINS6_IJSA_SA_SB_EEES9_SE_SG_Li256ELb1ELb1ELb0ELb0EEENS1_36VarlenDynamicPersistentTileSchedulerILi128ELi96ELi256ELi128ELb0ELb1ELb1ELb1ELb0ELb1EEEEEEEEEvNT_6ParamsE,"",@"SHT_CUDA_INFO"
	.sectionflags	@""
	.align	4


	//----- nvinfo : EIATTR_CUDA_API_VERSION
	.align		4
        /*0000*/ 	.byte	0x04, 0x37
        /*0002*/ 	.short	(.L_432 - .L_431)
.L_431:
        /*0004*/ 	.word	0x00000082


	//----- nvinfo : EIATTR_KPARAM_INFO
	.align		4
.L_432:
        /*0008*/ 	.byte	0x04, 0x17
        /*000a*/ 	.short	(.L_434 - .L_433)
.L_433:
        /*000c*/ 	.word	0x00000000
        /*0010*/ 	.short	0x0000
        /*0012*/ 	.short	0x0070
        /*0014*/ 	.byte	0x00, 0xf0, 0x01, 0x2a


	//----- nvinfo : EIATTR_SPARSE_MMA_MASK
	.align		4
.L_434:
        /*0018*/ 	.byte	0x03, 0x50
        /*001a*/ 	.short	0x0000


	//----- nvinfo : EIATTR_MAXREG_COUNT
	.align		4
        /*001c*/ 	.byte	0x03, 0x1b
        /*001e*/ 	.short	0x00a8


	//----- nvinfo : EIATTR_NUM_BARRIERS
	.align		4
        /*0020*/ 	.byte	0x02, 0x4c
        /*0022*/ 	.byte	0x09
	.zero		1


	//----- nvinfo : EIATTR_EXTERNS
	.align		4
        /*0024*/ 	.byte	0x04, 0x0f
        /*0026*/ 	.short	(.L_436 - .L_435)


	//   ....[0]....
	.align		4
.L_435:
        /*0028*/ 	.word	index@(__assertfail)


	//----- nvinfo : EIATTR_ANNOTATIONS
	.align		4
.L_436:
        /*002c*/ 	.byte	0x04, 0x55
        /*002e*/ 	.short	(.L_438 - .L_437)


	//   ....[0]....
.L_437:
        /* <DEDUP_REMOVED lines=19> */
        /*0154*/ 	.byte	0xc0, 0x45, 0x01, 0x00, 0x01, 0x00, 0x00, 0x00, 0x60, 0x47, 0x01, 0x00


	//----- nvinfo : EIATTR_MERCURY_ISA_VERSION
	.align		4
.L_438:
        /*0160*/ 	.byte	0x03, 0x5f
        /*0162*/ 	.short	0x0101


	//----- nvinfo : EIATTR_UNUSED_LOAD_BYTE_OFFSET
	.align		4
        /*0164*/ 	.byte	0x04, 0x44
        /*0166*/ 	.short	(.L_440 - .L_439)


	//   ....[0]....
.L_439:
        /*0168*/ 	.word	0x00000950
        /*016c*/ 	.word	0x0000fff0


	//   ....[1]....
        /*0170*/ 	.word	0x0000cd50
        /*0174*/ 	.word	0x0000fff0


	//----- nvinfo : EIATTR_INT_WARP_WIDE_INSTR_OFFSETS
	.align		4
.L_440:
        /*0178*/ 	.byte	0x04, 0x31
        /*017a*/ 	.short	(.L_442 - .L_441)


	//   ....[0]....
.L_441:
        /*017c*/ 	.word	0x000000c0


	//   ....[1]....
        /*0180*/ 	.word	0x000000d0


	//   ....[2]....
        /*0184*/ 	.word	0x00000170


	//   ....[3]....
        /*0188*/ 	.word	0x000102c0


	//   ....[4]....
        /*018c*/ 	.word	0x00010350


	//   ....[5]....
        /*0190*/ 	.word	0x000132c0


	//   ....[6]....
        /*0194*/ 	.word	0x00013350


	//----- nvinfo : EIATTR_COOP_GROUP_MASK_REGIDS
	.align		4
.L_442:
        /*0198*/ 	.byte	0x04, 0x29
        /*019a*/ 	.short	(.L_444 - .L_443)


	//   ....[0]....
.L_443:
        /*019c*/ 	.word	0xffffffff


	//   ....[1]....
        /*01a0*/ 	.word	0xffffffff


	//   ....[2]....
        /*01a4*/ 	.word	0xffffffff


	//   ....[3]....
        /*01a8*/ 	.word	0xffffffff


	//   ....[4]....
        /*01ac*/ 	.word	0xffffffff


	//   ....[5]....
        /*01b0*/ 	.word	0xffffffff


	//   ....[6]....
        /*01b4*/ 	.word	0xffffffff


	//   ....[7]....
        /*01b8*/ 	.word	0xffffffff


	//   ....[8]....
        /*01bc*/ 	.word	0xffffffff


	//   ....[9]....
        /*01c0*/ 	.word	0xffffffff


	//   ....[10]....
        /*01c4*/ 	.word	0xffffffff


	//   ....[11]....
        /*01c8*/ 	.word	0xffffffff


	//   ....[12]....
        /*01cc*/ 	.word	0xffffffff


	//   ....[13]....
        /*01d0*/ 	.word	0xffffffff


	//   ....[14]....
        /*01d4*/ 	.word	0xffffffff


	//   ....[15]....
        /*01d8*/ 	.word	0xffffffff


	//   ....[16]....
        /*01dc*/ 	.word	0xffffffff


	//   ....[17]....
        /*01e0*/ 	.word	0xffffffff


	//   ....[18]....
        /*01e4*/ 	.word	0xffffffff


	//   ....[19]....
        /*01e8*/ 	.word	0xffffffff


	//   ....[20]....
        /*01ec*/ 	.word	0xffffffff


	//   ....[21]....
        /*01f0*/ 	.word	0xffffffff


	//   ....[22]....
        /*01f4*/ 	.word	0xffffffff


	//   ....[23]....
        /*01f8*/ 	.word	0xffffffff


	//   ....[24]....
        /*01fc*/ 	.word	0xffffffff


	//   ....[25]....
        /*0200*/ 	.word	0xffffffff


	//   ....[26]....
        /*0204*/ 	.word	0xffffffff


	//   ....[27]....
        /*0208*/ 	.word	0xffffffff


	//   ....[28]....
        /*020c*/ 	.word	0xffffffff


	//   ....[29]....
        /*0210*/ 	.word	0xffffffff


	//   ....[30]....
        /*0214*/ 	.word	0xffffffff


	//   ....[31]....
        /*0218*/ 	.word	0xffffffff


	//   ....[32]....
        /*021c*/ 	.word	0xffffffff


	//   ....[33]....
        /*0220*/ 	.word	0xffffffff


	//   ....[34]....
        /*0224*/ 	.word	0xffffffff


	//   ....[35]....
        /*0228*/ 	.word	0xffffffff


	//   ....[36]....
        /*022c*/ 	.word	0xffffffff


	//   ....[37]....
        /*0230*/ 	.word	0xffffffff


	//   ....[38]....
        /*0234*/ 	.word	0xffffffff


	//   ....[39]....
        /*0238*/ 	.word	0xffffffff


	//   ....[40]....
        /*023c*/ 	.word	0xffffffff


	//   ....[41]....
        /*0240*/ 	.word	0xffffffff


	//   ....[42]....
        /*0244*/ 	.word	0xffffffff


	//   ....[43]....
        /*0248*/ 	.word	0xffffffff


	//   ....[44]....
        /*024c*/ 	.word	0xffffffff


	//   ....[45]....
        /*0250*/ 	.word	0xffffffff


	//   ....[46]....
        /*0254*/ 	.word	0xffffffff


	//   ....[47]....
        /*0258*/ 	.word	0xffffffff


	//   ....[48]....
        /*025c*/ 	.word	0xffffffff


	//   ....[49]....
        /*0260*/ 	.word	0xffffffff


	//   ....[50]....
        /*0264*/ 	.word	0xffffffff


	//   ....[51]....
        /*0268*/ 	.word	0xffffffff


	//   ....[52]....
        /*026c*/ 	.word	0xffffffff


	//   ....[53]....
        /*0270*/ 	.word	0xffffffff


	//   ....[54]....
        /*0274*/ 	.word	0xffffffff


	//   ....[55]....
        /*0278*/ 	.word	0xffffffff


	//   ....[56]....
        /*027c*/ 	.word	0xffffffff


	//   ....[57]....
        /*0280*/ 	.word	0xffffffff


	//   ....[58]....
        /*0284*/ 	.word	0xffffffff


	//   ....[59]....
        /*0288*/ 	.word	0xffffffff


	//   ....[60]....
        /*028c*/ 	.word	0xffffffff


	//   ....[61]....
        /*0290*/ 	.word	0xffffffff


	//   ....[62]....
        /*0294*/ 	.word	0xffffffff


	//   ....[63]....
        /*0298*/ 	.word	0xffffffff


	//   ....[64]....
        /*029c*/ 	.word	0xffffffff


	//   ....[65]....
        /*02a0*/ 	.word	0xffffffff


	//   ....[66]....
        /*02a4*/ 	.word	0xffffffff


	//   ....[67]....
        /*02a8*/ 	.word	0xffffffff


	//   ....[68]....
        /*02ac*/ 	.word	0xffffffff


	//   ....[69]....
        /*02b0*/ 	.word	0xffffffff


	//   ....[70]....
        /*02b4*/ 	.word	0xffffffff


	//   ....[71]....
        /*02b8*/ 	.word	0xffffffff


	//   ....[72]....
        /*02bc*/ 	.word	0xffffffff


	//   ....[73]....
        /*02c0*/ 	.word	0xffffffff


	//   ....[74]....
        /*02c4*/ 	.word	0xffffffff


	//   ....[75]....
        /*02c8*/ 	.word	0xffffffff


	//   ....[76]....
        /*02cc*/ 	.word	0xffffffff


	//   ....[77]....
        /*02d0*/ 	.word	0xffffffff


	//   ....[78]....
        /*02d4*/ 	.word	0xffffffff


	//   ....[79]....
        /*02d8*/ 	.word	0xffffffff


	//   ....[80]....
        /*02dc*/ 	.word	0xffffffff


	//   ....[81]....
        /*02e0*/ 	.word	0xffffffff


	//   ....[82]....
        /*02e4*/ 	.word	0xffffffff


	//   ....[83]....
        /*02e8*/ 	.word	0xffffffff


	//   ....[84]....
        /*02ec*/ 	.word	0xffffffff


	//   ....[85]....
        /*02f0*/ 	.word	0xffffffff


	//   ....[86]....
        /*02f4*/ 	.word	0xffffffff


	//   ....[87]....
        /*02f8*/ 	.word	0xffffffff


	//   ....[88]....
        /*02fc*/ 	.word	0xffffffff


	//   ....[89]....
        /*0300*/ 	.word	0xffffffff


	//   ....[90]....
        /*0304*/ 	.word	0xffffffff


	//   ....[91]....
        /*0308*/ 	.word	0xffffffff


	//   ....[92]....
        /*030c*/ 	.word	0xffffffff


	//   ....[93]....
        /*0310*/ 	.word	0xffffffff


	//   ....[94]....
        /*0314*/ 	.word	0xffffffff


	//   ....[95]....
        /*0318*/ 	.word	0xffffffff


	//   ....[96]....
        /*031c*/ 	.word	0xffffffff


	//   ....[97]....
        /*0320*/ 	.word	0xffffffff


	//   ....[98]....
        /*0324*/ 	.word	0xffffffff


	//   ....[99]....
        /*0328*/ 	.word	0xffffffff


	//   ....[100]....
        /*032c*/ 	.word	0xffffffff


	//   ....[101]....
        /*0330*/ 	.word	0xffffffff


	//   ....[102]....
        /*0334*/ 	.word	0xffffffff


	//   ....[103]....
        /*0338*/ 	.word	0xffffffff


	//   ....[104]....
        /*033c*/ 	.word	0xffffffff


	//   ....[105]....
        /*0340*/ 	.word	0xffffffff


	//   ....[106]....
        /*0344*/ 	.word	0xffffffff


	//   ....[107]....
        /*0348*/ 	.word	0xffffffff


	//   ....[108]....
        /*034c*/ 	.word	0xffffffff


	//   ....[109]....
        /*0350*/ 	.word	0xffffffff


	//   ....[110]....
        /*0354*/ 	.word	0xffffffff


	//   ....[111]....
        /*0358*/ 	.word	0xffffffff


	//   ....[112]....
        /*035c*/ 	.word	0xffffffff


	//   ....[113]....
        /*0360*/ 	.word	0xffffffff


	//   ....[114]....
        /*0364*/ 	.word	0xffffffff


	//   ....[115]....
        /*0368*/ 	.word	0xffffffff


	//   ....[116]....
        /*036c*/ 	.word	0xffffffff


	//   ....[117]....
        /*0370*/ 	.word	0xffffffff


	//   ....[118]....
        /*0374*/ 	.word	0xffffffff


	//   ....[119]....
        /*0378*/ 	.word	0xffffffff


	//   ....[120]....
        /*037c*/ 	.word	0xffffffff


	//   ....[121]....
        /*0380*/ 	.word	0xffffffff


	//   ....[122]....
        /*0384*/ 	.word	0xffffffff


	//   ....[123]....
        /*0388*/ 	.word	0xffffffff


	//   ....[124]....
        /*038c*/ 	.word	0xffffffff


	//   ....[125]....
        /*0390*/ 	.word	0xffffffff


	//   ....[126]....
        /*0394*/ 	.word	0xffffffff


	//   ....[127]....
        /*0398*/ 	.word	0xffffffff


	//   ....[128]....
        /*039c*/ 	.word	0xffffffff


	//   ....[129]....
        /*03a0*/ 	.word	0xffffffff


	//   ....[130]....
        /*03a4*/ 	.word	0xffffffff


	//   ....[131]....
        /*03a8*/ 	.word	0xffffffff


	//   ....[132]....
        /*03ac*/ 	.word	0xffffffff


	//   ....[133]....
        /*03b0*/ 	.word	0xffffffff


	//   ....[134]....
        /*03b4*/ 	.word	0xffffffff


	//   ....[135]....
        /*03b8*/ 	.word	0xffffffff


	//   ....[136]....
        /*03bc*/ 	.word	0xffffffff


	//   ....[137]....
        /*03c0*/ 	.word	0xffffffff


	//   ....[138]....
        /*03c4*/ 	.word	0xffffffff


	//   ....[139]....
        /*03c8*/ 	.word	0xffffffff


	//   ....[140]....
        /*03cc*/ 	.word	0xffffffff


	//   ....[141]....
        /*03d0*/ 	.word	0xffffffff


	//   ....[142]....
        /*03d4*/ 	.word	0xffffffff


	//   ....[143]....
        /*03d8*/ 	.word	0xffffffff


	//   ....[144]....
        /*03dc*/ 	.word	0xffffffff


	//   ....[145]....
        /*03e0*/ 	.word	0xffffffff


	//   ....[146]....
        /*03e4*/ 	.word	0xffffffff


	//   ....[147]....
        /*03e8*/ 	.word	0xffffffff


	//   ....[148]....
        /*03ec*/ 	.word	0xffffffff


	//   ....[149]....
        /*03f0*/ 	.word	0xffffffff


	//   ....[150]....
        /*03f4*/ 	.word	0xffffffff


	//   ....[151]....
        /*03f8*/ 	.word	0x0500000f


	//   ....[152]....
        /*03fc*/ 	.word	0x0500000f


	//   ....[153]....
        /*0400*/ 	.word	0x0500000f


	//   ....[154]....
        /*0404*/ 	.word	0x0500000f


	//   ....[155]....
        /*0408*/ 	.word	0x0500000f


	//   ....[156]....
        /*040c*/ 	.word	0x0500000f


	//   ....[157]....
        /*0410*/ 	.word	0x0500000f


	//   ....[158]....
        /*0414*/ 	.word	0x0500000f


	//   ....[159]....
        /*0418*/ 	.word	0x0500000f


	//   ....[160]....
        /*041c*/ 	.word	0x0500000f


	//   ....[161]....
        /*0420*/ 	.word	0x0500000f


	//   ....[162]....
        /*0424*/ 	.word	0x0500000f


	//   ....[163]....
        /*0428*/ 	.word	0x0500000f


	//   ....[164]....
        /*042c*/ 	.word	0x0500000f


	//   ....[165]....
        /*0430*/ 	.word	0x0500000f


	//   ....[166]....
        /*0434*/ 	.word	0x0500000f


	//   ....[167]....
        /*0438*/ 	.word	0x0500000f


	//   ....[168]....
        /*043c*/ 	.word	0x0500000f


	//   ....[169]....
        /*0440*/ 	.word	0x0500000f


	//   ....[170]....
        /*0444*/ 	.word	0x0500000f


	//   ....[171]....
        /*0448*/ 	.word	0x0500000f


	//   ....[172]....
        /*044c*/ 	.word	0x0500000f


	//   ....[173]....
        /*0450*/ 	.word	0x0500000f


	//   ....[174]....
        /*0454*/ 	.word	0x0500000f


	//   ....[175]....
        /*0458*/ 	.word	0x0500000f


	//   ....[176]....
        /*045c*/ 	.word	0x0500000f


	//   ....[177]....
        /*0460*/ 	.word	0x0500000f


	//   ....[178]....
        /*0464*/ 	.word	0x0500000f


	//   ....[179]....
        /*0468*/ 	.word	0x0500000f


	//   ....[180]....
        /*046c*/ 	.word	0x0500000f


	//   ....[181]....
        /*0470*/ 	.word	0x0500000f


	//   ....[182]....
        /*0474*/ 	.word	0x0500000f


	//   ....[183]....
        /*0478*/ 	.word	0x0500000f


	//   ....[184]....
        /*047c*/ 	.word	0x0500000f


	//   ....[185]....
        /*0480*/ 	.word	0x0500000f


	//   ....[186]....
        /*0484*/ 	.word	0x0500000f


	//   ....[187]....
        /*0488*/ 	.word	0x0500000f


	//   ....[188]....
        /*048c*/ 	.word	0x0500000f


	//   ....[189]....
        /*0490*/ 	.word	0x0500000f


	//   ....[190]....
        /*0494*/ 	.word	0x0500000f


	//   ....[191]....
        /*0498*/ 	.word	0x0500000f


	//   ....[192]....
        /*049c*/ 	.word	0x0500000f


	//   ....[193]....
        /*04a0*/ 	.word	0x0500000f


	//   ....[194]....
        /*04a4*/ 	.word	0x0500000f


	//   ....[195]....
        /*04a8*/ 	.word	0x0500000f


	//   ....[196]....
        /*04ac*/ 	.word	0x0500000f


	//   ....[197]....
        /*04b0*/ 	.word	0x0500000f


	//   ....[198]....
        /*04b4*/ 	.word	0x0500000f


	//   ....[199]....
        /*04b8*/ 	.word	0x0500000f


	//   ....[200]....
        /*04bc*/ 	.word	0x0500000f


	//   ....[201]....
        /*04c0*/ 	.word	0x0500000f


	//   ....[202]....
        /*04c4*/ 	.word	0x0500000f


	//   ....[203]....
        /*04c8*/ 	.word	0x0500000f


	//   ....[204]....
        /*04cc*/ 	.word	0x0500000f


	//   ....[205]....
        /*04d0*/ 	.word	0x0500000f


	//   ....[206]....
        /*04d4*/ 	.word	0x0500000f


	//   ....[207]....
        /*04d8*/ 	.word	0x0500000f


	//   ....[208]....
        /*04dc*/ 	.word	0x0500000f


	//   ....[209]....
        /*04e0*/ 	.word	0x0500000f


	//   ....[210]....
        /*04e4*/ 	.word	0x0500000f


	//   ....[211]....
        /*04e8*/ 	.word	0x0500000f


	//   ....[212]....
        /*04ec*/ 	.word	0x0500000f


	//   ....[213]....
        /*04f0*/ 	.word	0x0500000f


	//   ....[214]....
        /*04f4*/ 	.word	0x0500000f


	//   ....[215]....
        /*04f8*/ 	.word	0x0500000f


	//   ....[216]....
        /*04fc*/ 	.word	0x0500000f


	//   ....[217]....
        /*0500*/ 	.word	0x0500000f


	//   ....[218]....
        /*0504*/ 	.word	0x0500000f


	//   ....[219]....
        /*0508*/ 	.word	0x0500000f


	//   ....[220]....
        /*050c*/ 	.word	0x0500000f


	//   ....[221]....
        /*0510*/ 	.word	0x0500000f


	//   ....[222]....
        /*0514*/ 	.word	0x0500000f


	//   ....[223]....
        /*0518*/ 	.word	0x0500000f


	//   ....[224]....
        /*051c*/ 	.word	0x0500000f


	//   ....[225]....
        /*0520*/ 	.word	0x0500000f


	//   ....[226]....
        /*0524*/ 	.word	0x0500000f


	//   ....[227]....
        /*0528*/ 	.word	0x0500000f


	//   ....[228]....
        /*052c*/ 	.word	0x0500000f


	//   ....[229]....
        /*0530*/ 	.word	0x0500000f


	//   ....[230]....
        /*0534*/ 	.word	0x0500000f


	//   ....[231]....
        /*0538*/ 	.word	0x0500000f


	//   ....[232]....
        /*053c*/ 	.word	0x0500000f


	//   ....[233]....
        /*0540*/ 	.word	0x0500000f


	//----- nvinfo : EIATTR_COOP_GROUP_INSTR_OFFSETS
	.align		4
.L_444:
        /*0544*/ 	.byte	0x04, 0x28
        /*0546*/ 	.short	(.L_446 - .L_445)


	//   ....[0]....
.L_445:
        /*0548*/ 	.word	0x00000070


	//   ....[1]....
        /*054c*/ 	.word	0x000000b0


	//   ....[2]....
        /*0550*/ 	.word	0x000002d0


	//   ....[3]....
        /*0554*/ 	.word	0x00000430


	//   ....[4]....
        /*0558*/ 	.word	0x00000550


	//   ....[5]....
        /*055c*/ 	.word	0x000006b0


	//   ....[6]....
        /*0560*/ 	.word	0x00001780


	//   ....[7]....
        /*0564*/ 	.word	0x00002250


	//   ....[8]....
        /*0568*/ 	.word	0x00002b40


	//   ....[9]....
        /*056c*/ 	.word	0x000031a0


	//   ....[10]....
        /*0570*/ 	.word	0x000032b0


	//   ....[11]....
        /*0574*/ 	.word	0x00003800


	//   ....[12]....
        /*0578*/ 	.word	0x000038b0


	//   ....[13]....
        /*057c*/ 	.word	0x00005330


	//   ....[14]....
        /*0580*/ 	.word	0x00005530


	//   ....[15]....
        /*0584*/ 	.word	0x00006280


	//   ....[16]....
        /*0588*/ 	.word	0x000064d0


	//   ....[17]....
        /*058c*/ 	.word	0x000068f0


	//   ....[18]....
        /*0590*/ 	.word	0x00006960


	//   ....[19]....
        /*0594*/ 	.word	0x00008580


	//   ....[20]....
        /*0598*/ 	.word	0x00008590


	//   ....[21]....
        /*059c*/ 	.word	0x000085c0


	//   ....[22]....
        /*05a0*/ 	.word	0x000085d0


	//   ....[23]....
        /*05a4*/ 	.word	0x00009fa0


	//   ....[24]....
        /*05a8*/ 	.word	0x0000a1a0


	//   ....[25]....
        /*05ac*/ 	.word	0x0000aef0


	//   ....[26]....
        /*05b0*/ 	.word	0x0000b010


	//   ....[27]....
        /*05b4*/ 	.word	0x0000b5b0


	//   ....[28]....
        /*05b8*/ 	.word	0x0000b620


	//   ....[29]....
        /*05bc*/ 	.word	0x0000c4b0


	//   ....[30]....
        /*05c0*/ 	.word	0x0000c4e0


	//   ....[31]....
        /*05c4*/ 	.word	0x0000c590


	//   ....[32]....
        /*05c8*/ 	.word	0x0000c5a0


	//   ....[33]....
        /*05cc*/ 	.word	0x0000d7c0


	//   ....[34]....
        /*05d0*/ 	.word	0x0000d800


	//   ....[35]....
        /*05d4*/ 	.word	0x0000d840


	//   ....[36]....
        /*05d8*/ 	.word	0x0000d870


	//   ....[37]....
        /*05dc*/ 	.word	0x0000ddd0


	//   ....[38]....
        /*05e0*/ 	.word	0x0000de10


	//   ....[39]....
        /*05e4*/ 	.word	0x0000ded0


	//   ....[40]....
        /*05e8*/ 	.word	0x0000def0


	//   ....[41]....
        /*05ec*/ 	.word	0x0000dfb0


	//   ....[42]....
        /*05f0*/ 	.word	0x0000dfd0


	//   ....[43]....
        /*05f4*/ 	.word	0x0000e0a0


	//   ....[44]....
        /*05f8*/ 	.word	0x0000e0c0


	//   ....[45]....
        /*05fc*/ 	.word	0x0000e8d0


	//   ....[46]....
        /*0600*/ 	.word	0x0000e8f0


	//   ....[47]....
        /*0604*/ 	.word	0x0000e9b0


	//   ....[48]....
        /*0608*/ 	.word	0x0000e9d0


	//   ....[49]....
        /*060c*/ 	.word	0x0000ea90


	//   ....[50]....
        /*0610*/ 	.word	0x0000eab0


	//   ....[51]....
        /*0614*/ 	.word	0x0000eb80


	//   ....[52]....
        /*0618*/ 	.word	0x0000eba0


	//   ....[53]....
        /*061c*/ 	.word	0x0000ece0


	//   ....[54]....
        /*0620*/ 	.word	0x0000eed0


	//   ....[55]....
        /*0624*/ 	.word	0x0000ef00


	//   ....[56]....
        /*0628*/ 	.word	0x0000ef30


	//   ....[57]....
        /*062c*/ 	.word	0x0000ef60


	//   ....[58]....
        /*0630*/ 	.word	0x0000ef90


	//   ....[59]....
        /*0634*/ 	.word	0x0000efc0


	//   ....[60]....
        /*0638*/ 	.word	0x0000f110


	//   ....[61]....
        /*063c*/ 	.word	0x0000f140


	//   ....[62]....
        /*0640*/ 	.word	0x0000f170


	//   ....[63]....
        /*0644*/ 	.word	0x0000f1a0


	//   ....[64]....
        /*0648*/ 	.word	0x0000f1d0


	//   ....[65]....
        /*064c*/ 	.word	0x0000f200


	//   ....[66]....
        /*0650*/ 	.word	0x0000f290


	//   ....[67]....
        /*0654*/ 	.word	0x0000f2f0


	//   ....[68]....
        /*0658*/ 	.word	0x0000f380


	//   ....[69]....
        /*065c*/ 	.word	0x00010fd0


	//   ....[70]....
        /*0660*/ 	.word	0x00010ff0


	//   ....[71]....
        /*0664*/ 	.word	0x000110a0


	//   ....[72]....
        /*0668*/ 	.word	0x000110c0


	//   ....[73]....
        /*066c*/ 	.word	0x00011160


	//   ....[74]....
        /*0670*/ 	.word	0x00011180


	//   ....[75]....
        /*0674*/ 	.word	0x00011220


	//   ....[76]....
        /*0678*/ 	.word	0x00011240


	//   ....[77]....
        /*067c*/ 	.word	0x000112e0


	//   ....[78]....
        /*0680*/ 	.word	0x00011300


	//   ....[79]....
        /*0684*/ 	.word	0x00011310


	//   ....[80]....
        /*0688*/ 	.word	0x000113a0


	//   ....[81]....
        /*068c*/ 	.word	0x00011b20


	//   ....[82]....
        /*0690*/ 	.word	0x00011b50


	//   ....[83]....
        /*0694*/ 	.word	0x00011b70


	//   ....[84]....
        /*0698*/ 	.word	0x00011c00


	//   ....[85]....
        /*069c*/ 	.word	0x00011c10


	//   ....[86]....
        /*06a0*/ 	.word	0x00011cb0


	//   ....[87]....
        /*06a4*/ 	.word	0x00011cc0


	//   ....[88]....
        /*06a8*/ 	.word	0x00011d60


	//   ....[89]....
        /*06ac*/ 	.word	0x00011d70


	//   ....[90]....
        /*06b0*/ 	.word	0x00011e10


	//   ....[91]....
        /*06b4*/ 	.word	0x00011e20


	//   ....[92]....
        /*06b8*/ 	.word	0x00011ec0


	//   ....[93]....
        /*06bc*/ 	.word	0x00011ed0


	//   ....[94]....
        /*06c0*/ 	.word	0x00011f70


	//   ....[95]....
        /*06c4*/ 	.word	0x00011f80


	//   ....[96]....
        /*06c8*/ 	.word	0x00011f90


	//   ....[97]....
        /*06cc*/ 	.word	0x00012790


	//   ....[98]....
        /*06d0*/ 	.word	0x000127a0


	//   ....[99]....
        /*06d4*/ 	.word	0x000127c0


	//   ....[100]....
        /*06d8*/ 	.word	0x00012840


	//   ....[101]....
        /*06dc*/ 	.word	0x00012850


	//   ....[102]....
        /*06e0*/ 	.word	0x000128b0


	//   ....[103]....
        /*06e4*/ 	.word	0x000128e0


	//   ....[104]....
        /*06e8*/ 	.word	0x00012920


	//   ....[105]....
        /*06ec*/ 	.word	0x00012950


	//   ....[106]....
        /*06f0*/ 	.word	0x00012990


	//   ....[107]....
        /*06f4*/ 	.word	0x000129c0


	//   ....[108]....
        /*06f8*/ 	.word	0x00012a00


	//   ....[109]....
        /*06fc*/ 	.word	0x00012c80


	//   ....[110]....
        /*0700*/ 	.word	0x00012ca0


	//   ....[111]....
        /*0704*/ 	.word	0x00012d30


	//   ....[112]....
        /*0708*/ 	.word	0x00012d40


	//   ....[113]....
        /*070c*/ 	.word	0x00012db0


	//   ....[114]....
        /*0710*/ 	.word	0x00012dc0


	//   ....[115]....
        /*0714*/ 	.word	0x00012e30


	//   ....[116]....
        /*0718*/ 	.word	0x00012e40


	//   ....[117]....
        /*071c*/ 	.word	0x00012eb0


	//   ....[118]....
        /*0720*/ 	.word	0x00012ec0


	//   ....[119]....
        /*0724*/ 	.word	0x00012ed0


	//   ....[120]....
        /*0728*/ 	.word	0x00012f40


	//   ....[121]....
        /*072c*/ 	.word	0x000134d0


	//   ....[122]....
        /*0730*/ 	.word	0x000134f0


	//   ....[123]....
        /*0734*/ 	.word	0x00013500


	//   ....[124]....
        /*0738*/ 	.word	0x00013510


	//   ....[125]....
        /*073c*/ 	.word	0x00013580


	//   ....[126]....
        /*0740*/ 	.word	0x000135a0


	//   ....[127]....
        /*0744*/ 	.word	0x00013610


	//   ....[128]....
        /*0748*/ 	.word	0x00013630


	//   ....[129]....
        /*074c*/ 	.word	0x00013690


	//   ....[130]....
        /*0750*/ 	.word	0x000136b0


	//   ....[131]....
        /*0754*/ 	.word	0x00013700


	//   ....[132]....
        /*0758*/ 	.word	0x00013720


	//   ....[133]....
        /*075c*/ 	.word	0x00013b30


	//   ....[134]....
        /*0760*/ 	.word	0x00013b60


	//   ....[135]....
        /*0764*/ 	.word	0x00013b90


	//   ....[136]....
        /*0768*/ 	.word	0x00013bc0


	//   ....[137]....
        /*076c*/ 	.word	0x00013bf0


	//   ....[138]....
        /*0770*/ 	.word	0x00013c20


	//   ....[139]....
        /*0774*/ 	.word	0x00013c50


	//   ....[140]....
        /*0778*/ 	.word	0x00013c80


	//   ....[141]....
        /*077c*/ 	.word	0x00013e00


	//   ....[142]....
        /*0780*/ 	.word	0x00013e30


	//   ....[143]....
        /*0784*/ 	.word	0x00013e60


	//   ....[144]....
        /*0788*/ 	.word	0x00013e90


	//   ....[145]....
        /*078c*/ 	.word	0x00013ec0


	//   ....[146]....
        /*0790*/ 	.word	0x00013ef0


	//   ....[147]....
        /*0794*/ 	.word	0x00013fb0


	//   ....[148]....
        /*0798*/ 	.word	0x00013fd0


	//   ....[149]....
        /*079c*/ 	.word	0x00014040


	//   ....[150]....
        /*07a0*/ 	.word	0x000146e0


	//   ....[151]....
        /*07a4*/ 	.word	0x00014d50


	//   ....[152]....
        /*07a8*/ 	.word	0x00014e40


	//   ....[153]....
        /*07ac*/ 	.word	0x00014ee0


	//   ....[154]....
        /*07b0*/ 	.word	0x00014f40


	//   ....[155]....
        /*07b4*/ 	.word	0x00015050


	//   ....[156]....
        /*07b8*/ 	.word	0x000150c0


	//   ....[157]....
        /*07bc*/ 	.word	0x000151d0


	//   ....[158]....
        /*07c0*/ 	.word	0x00015240


	//   ....[159]....
        /*07c4*/ 	.word	0x00015350


	//   ....[160]....
        /*07c8*/ 	.word	0x000153c0


	//   ....[161]....
        /*07cc*/ 	.word	0x000154d0


	//   ....[162]....
        /*07d0*/ 	.word	0x00015540


	//   ....[163]....
        /*07d4*/ 	.word	0x000155e0


	//   ....[164]....
        /*07d8*/ 	.word	0x000156f0


	//   ....[165]....
        /*07dc*/ 	.word	0x00015760


	//   ....[166]....
        /*07e0*/ 	.word	0x000157c0


	//   ....[167]....
        /*07e4*/ 	.word	0x000158b0


	//   ....[168]....
        /*07e8*/ 	.word	0x00015910


	//   ....[169]....
        /*07ec*/ 	.word	0x00015a20


	//   ....[170]....
        /*07f0*/ 	.word	0x00015a80


	//   ....[171]....
        /*07f4*/ 	.word	0x00015b90


	//   ....[172]....
        /*07f8*/ 	.word	0x00015bf0


	//   ....[173]....
        /*07fc*/ 	.word	0x00015d00


	//   ....[174]....
        /*0800*/ 	.word	0x00015d60


	//   ....[175]....
        /*0804*/ 	.word	0x00015e70


	//   ....[176]....
        /*0808*/ 	.word	0x00015ed0


	//   ....[177]....
        /*080c*/ 	.word	0x00015fe0


	//   ....[178]....
        /*0810*/ 	.word	0x00016040


	//   ....[179]....
        /*0814*/ 	.word	0x00016130


	//   ....[180]....
        /*0818*/ 	.word	0x00016260


	//   ....[181]....
        /*081c*/ 	.word	0x00016310


	//   ....[182]....
        /*0820*/ 	.word	0x00016390


	//   ....[183]....
        /*0824*/ 	.word	0x00016470


	//   ....[184]....
        /*0828*/ 	.word	0x000164d0


	//   ....[185]....
        /*082c*/ 	.word	0x000165a0


	//   ....[186]....
        /*0830*/ 	.word	0x00016600


	//   ....[187]....
        /*0834*/ 	.word	0x000166d0


	//   ....[188]....
        /*0838*/ 	.word	0x00016730


	//   ....[189]....
        /*083c*/ 	.word	0x00016800


	//   ....[190]....
        /*0840*/ 	.word	0x00016860


	//   ....[191]....
        /*0844*/ 	.word	0x00016930


	//   ....[192]....
        /*0848*/ 	.word	0x00016a20


	//   ....[193]....
        /*084c*/ 	.word	0x00016ac0


	//   ....[194]....
        /*0850*/ 	.word	0x00016b20


	//   ....[195]....
        /*0854*/ 	.word	0x00016c10


	//   ....[196]....
        /*0858*/ 	.word	0x00016c70


	//   ....[197]....
        /*085c*/ 	.word	0x00016d50


	//   ....[198]....
        /*0860*/ 	.word	0x00016db0


	//   ....[199]....
        /*0864*/ 	.word	0x00016e90


	//   ....[200]....
        /*0868*/ 	.word	0x00016ef0


	//   ....[201]....
        /*086c*/ 	.word	0x00016fd0


	//   ....[202]....
        /*0870*/ 	.word	0x00017030


	//   ....[203]....
        /*0874*/ 	.word	0x00017100


	//   ....[204]....
        /*0878*/ 	.word	0x00017230


	//   ....[205]....
        /*087c*/ 	.word	0x00017320


	//   ....[206]....
        /*0880*/ 	.word	0x000173c0


	//   ....[207]....
        /*0884*/ 	.word	0x00017490


	//   ....[208]....
        /*0888*/ 	.word	0x000174f0


	//   ....[209]....
        /*088c*/ 	.word	0x000175c0


	//   ....[210]....
        /*0890*/ 	.word	0x00017620


	//   ....[211]....
        /*0894*/ 	.word	0x00017700


	//   ....[212]....
        /*0898*/ 	.word	0x00017760


	//   ....[213]....
        /*089c*/ 	.word	0x00017830


	//   ....[214]....
        /*08a0*/ 	.word	0x00017890


	//   ....[215]....
        /*08a4*/ 	.word	0x00017950


	//   ....[216]....
        /*08a8*/ 	.word	0x000179e0


	//   ....[217]....
        /*08ac*/ 	.word	0x00017a80


	//   ....[218]....
        /*08b0*/ 	.word	0x00017ba0


	//   ....[219]....
        /*08b4*/ 	.word	0x00017c10


	//   ....[220]....
        /*08b8*/ 	.word	0x00017c80


	//   ....[221]....
        /*08bc*/ 	.word	0x00017cf0


	//   ....[222]....
        /*08c0*/ 	.word	0x00017d60


	//   ....[223]....
        /*08c4*/ 	.word	0x00017de0


	//   ....[224]....
        /*08c8*/ 	.word	0x00017e70


	//   ....[225]....
        /*08cc*/ 	.word	0x00017f00


	//   ....[226]....
        /*08d0*/ 	.word	0x00017f70


	//   ....[227]....
        /*08d4*/ 	.word	0x00017fe0


	//   ....[228]....
        /*08d8*/ 	.word	0x00018050


	//   ....[229]....
        /*08dc*/ 	.word	0x000180d0


	//   ....[230]....
        /*08e0*/ 	.word	0x00018140


	//   ....[231]....
        /*08e4*/ 	.word	0x000181e0


	//   ....[232]....
        /*08e8*/ 	.word	0x00018270


	//   ....[233]....
        /*08ec*/ 	.word	0x00018390


	//----- nvinfo : EIATTR_REG_RECONFIG
	.align		4
.L_446:
        /*08f0*/ 	.byte	0x01, 0x54
	.zero		2


	//----- nvinfo : EIATTR_SYSCALL_OFFSETS
	.align		4
        /*08f4*/ 	.byte	0x04, 0x46
        /*08f6*/ 	.short	(.L_448 - .L_447)


	//   ....[0]....
.L_447:
        /*08f8*/ 	.word	0x00001960


	//   ....[1]....
        /*08fc*/ 	.word	0x000104b0


	//   ....[2]....
        /*0900*/ 	.word	0x00010600


	//   ....[3]....
        /*0904*/ 	.word	0x000106f0


	//   ....[4]....
        /*0908*/ 	.word	0x000116f0


	//----- nvinfo : EIATTR_MBARRIER_INSTR_OFFSETS
	.align		4
.L_448:
        /*090c*/ 	.byte	0x04, 0x39
        /*090e*/ 	.short	(.L_450 - .L_449)


	//   ....[0]....
.L_449:
        /*0910*/ 	.word	0x00000180
        /*0914*/ 	.word	0x000000ff
        /*0918*/ 	.word	0x0002a800
        /*091c*/ 	.short	0x0100
        /*091e*/ 	.byte	0x08
	.zero		1


	//   ....[1]....
        /*0920*/ 	.word	0x00000190
        /*0924*/ 	.word	0x000000ff
        /*0928*/ 	.word	0x0002a820
        /*092c*/ 	.short	0x0100
        /*092e*/ 	.byte	0x08
	.zero		1


	//   ....[2]....
        /*0930*/ 	.word	0x00000280
        /*0934*/ 	.word	0x000000ff
        /*0938*/ 	.word	0x0002a830
        /*093c*/ 	.short	0x0100
        /*093e*/ 	.byte	0x08
	.zero		1


	//   ....[3]....
        /*0940*/ 	.word	0x00000290
        /*0944*/ 	.word	0x000000ff
        /*0948*/ 	.word	0x0002a840
        /*094c*/ 	.short	0x0100
        /*094e*/ 	.byte	0x08
	.zero		1


	//   ....[4]....
        /*0950*/ 	.word	0x000002a0
        /*0954*/ 	.word	0x000000ff
        /*0958*/ 	.word	0x0002a838
        /*095c*/ 	.short	0x0100
        /*095e*/ 	.byte	0x08
	.zero		1


	//   ....[5]....
        /*0960*/ 	.word	0x000002b0
        /*0964*/ 	.word	0x000000ff
        /*0968*/ 	.word	0x0002a848
        /*096c*/ 	.short	0x0100
        /*096e*/ 	.byte	0x08
	.zero		1


	//   ....[6]....
        /*0970*/ 	.word	0x000003e0
        /*0974*/ 	.word	0x000000ff
        /*0978*/ 	.word	0x0002a850
        /*097c*/ 	.short	0x0100
        /*097e*/ 	.byte	0x08
	.zero		1


	//   ....[7]....
        /*0980*/ 	.word	0x000003f0
        /*0984*/ 	.word	0x000000ff
        /*0988*/ 	.word	0x0002a860
        /*098c*/ 	.short	0x0100
        /*098e*/ 	.byte	0x08
	.zero		1


	//   ....[8]....
        /*0990*/ 	.word	0x00000400
        /*0994*/ 	.word	0x000000ff
        /*0998*/ 	.word	0x0002a858
        /*099c*/ 	.short	0x0100
        /*099e*/ 	.byte	0x08
	.zero		1


	//   ....[9]....
        /*09a0*/ 	.word	0x00000410
        /*09a4*/ 	.word	0x000000ff
        /*09a8*/ 	.word	0x0002a868
        /*09ac*/ 	.short	0x0100
        /*09ae*/ 	.byte	0x08
	.zero		1


	//   ....[10]....
        /*09b0*/ 	.word	0x00000500
        /*09b4*/ 	.word	0x000000ff
        /*09b8*/ 	.word	0x0002a870
        /*09bc*/ 	.short	0x0100
        /*09be*/ 	.byte	0x06
	.zero		1


	//   ....[11]....
        /*09c0*/ 	.word	0x00000510
        /*09c4*/ 	.word	0x000000ff
        /*09c8*/ 	.word	0x0002a880
        /*09cc*/ 	.short	0x0100
        /*09ce*/ 	.byte	0x06
	.zero		1


	//   ....[12]....
        /*09d0*/ 	.word	0x00000520
        /*09d4*/ 	.word	0x000000ff
        /*09d8*/ 	.word	0x0002a878
        /*09dc*/ 	.short	0x0100
        /*09de*/ 	.byte	0x06
	.zero		1


	//   ....[13]....
        /*09e0*/ 	.word	0x00000530
        /*09e4*/ 	.word	0x000000ff
        /*09e8*/ 	.word	0x0002a888
        /*09ec*/ 	.short	0x0100
        /*09ee*/ 	.byte	0x06
	.zero		1


	//   ....[14]....
        /*09f0*/ 	.word	0x00000660
        /*09f4*/ 	.word	0x000000ff
        /*09f8*/ 	.word	0x0002a890
        /*09fc*/ 	.short	0x0100
        /*09fe*/ 	.byte	0x08
	.zero		1


	//   ....[15]....
        /*0a00*/ 	.word	0x00000670
        /*0a04*/ 	.word	0x000000ff
        /*0a08*/ 	.word	0x0002a8a0
        /*0a0c*/ 	.short	0x0100
        /*0a0e*/ 	.byte	0x08
	.zero		1


	//   ....[16]....
        /*0a10*/ 	.word	0x00000680
        /*0a14*/ 	.word	0x000000ff
        /*0a18*/ 	.word	0x0002a898
        /*0a1c*/ 	.short	0x0100
        /*0a1e*/ 	.byte	0x08
	.zero		1


	//   ....[17]....
        /*0a20*/ 	.word	0x00000690
        /*0a24*/ 	.word	0x000000ff
        /*0a28*/ 	.word	0x0002a8a8
        /*0a2c*/ 	.short	0x0100
        /*0a2e*/ 	.byte	0x08
	.zero		1


	//   ....[18]....
        /*0a30*/ 	.word	0x000007d0
        /*0a34*/ 	.word	0x000000ff
        /*0a38*/ 	.word	0x0002a8b0
        /*0a3c*/ 	.short	0x0100
        /*0a3e*/ 	.byte	0x08
	.zero		1


	//   ....[19]....
        /*0a40*/ 	.word	0x000007e0
        /*0a44*/ 	.word	0x000000ff
        /*0a48*/ 	.word	0x0002a8c0
        /*0a4c*/ 	.short	0x0100
        /*0a4e*/ 	.byte	0x08
	.zero		1


	//   ....[20]....
        /*0a50*/ 	.word	0x000007f0
        /*0a54*/ 	.word	0x000000ff
        /*0a58*/ 	.word	0x0002a8b8
        /*0a5c*/ 	.short	0x0100
        /*0a5e*/ 	.byte	0x08
	.zero		1


	//   ....[21]....
        /*0a60*/ 	.word	0x00000800
        /*0a64*/ 	.word	0x000000ff
        /*0a68*/ 	.word	0x0002a8c8
        /*0a6c*/ 	.short	0x0100
        /*0a6e*/ 	.byte	0x08
	.zero		1


	//   ....[22]....
        /*0a70*/ 	.word	0x000019d0
        /*0a74*/ 	.word	0x000000ff
        /*0a78*/ 	.word	0x0002a800
        /*0a7c*/ 	.short	0x010a
        /*0a7e*/ 	.byte	0x28
	.zero		1


	//   ....[23]....
        /*0a80*/ 	.word	0x00001a50
        /*0a84*/ 	.word	0x00000003
        /*0a88*/ 	.word	0x0002a830
        /*0a8c*/ 	.short	0x010a
        /*0a8e*/ 	.byte	0x3f
	.zero		1


	//   ....[24]....
        /*0a90*/ 	.word	0x00001a90
        /*0a94*/ 	.word	0x00000003
        /*0a98*/ 	.word	0x0002a830
        /*0a9c*/ 	.short	0x010a
        /*0a9e*/ 	.byte	0x3f
	.zero		1


	//   ....[25]....
        /*0aa0*/ 	.word	0x000021d0
        /*0aa4*/ 	.word	0x000000ff
        /*0aa8*/ 	.word	0x00000000
        /*0aac*/ 	.short	0x0101
        /*0aae*/ 	.byte	0x04
	.zero		1


	//   ....[26]....
        /*0ab0*/ 	.word	0x000046a0
        /*0ab4*/ 	.word	0x000000ff
        /*0ab8*/ 	.word	0x0002a830
        /*0abc*/ 	.short	0x010a
        /*0abe*/ 	.byte	0x06
	.zero		1


	//   ....[27]....
        /*0ac0*/ 	.word	0x000046e0
        /*0ac4*/ 	.word	0x000000ff
        /*0ac8*/ 	.word	0x0002a830
        /*0acc*/ 	.short	0x010a
        /*0ace*/ 	.byte	0x06
	.zero		1


	//   ....[28]....
        /*0ad0*/ 	.word	0x00004fa0
        /*0ad4*/ 	.word	0x000000ff
        /*0ad8*/ 	.word	0x0002a850
        /*0adc*/ 	.short	0x010a
        /*0ade*/ 	.byte	0x05
	.zero		1


	//   ....[29]....
        /*0ae0*/ 	.word	0x00004fe0
        /*0ae4*/ 	.word	0x000000ff
        /*0ae8*/ 	.word	0x0002a850
        /*0aec*/ 	.short	0x010a
        /*0aee*/ 	.byte	0x05
	.zero		1


	//   ....[30]....
        /*0af0*/ 	.word	0x000052f0
        /*0af4*/ 	.word	0x000000ff
        /*0af8*/ 	.word	0x00000000
        /*0afc*/ 	.short	0x0101
        /*0afe*/ 	.byte	0x06
	.zero		1


	//   ....[31]....
        /*0b00*/ 	.word	0x000071e0
        /*0b04*/ 	.word	0x000000ff
        /*0b08*/ 	.word	0x00000000
        /*0b0c*/ 	.short	0x0101
        /*0b0e*/ 	.byte	0x05
	.zero		1


	//   ....[32]....
        /*0b10*/ 	.word	0x00007680
        /*0b14*/ 	.word	0x000000ff
        /*0b18*/ 	.word	0x0002a830
        /*0b1c*/ 	.short	0x010a
        /*0b1e*/ 	.byte	0x06
	.zero		1


	//   ....[33]....
        /*0b20*/ 	.word	0x000076c0
        /*0b24*/ 	.word	0x000000ff
        /*0b28*/ 	.word	0x0002a830
        /*0b2c*/ 	.short	0x010a
        /*0b2e*/ 	.byte	0x06
	.zero		1


	//   ....[34]....
        /*0b30*/ 	.word	0x00007f80
        /*0b34*/ 	.word	0x000000ff
        /*0b38*/ 	.word	0x0002a850
        /*0b3c*/ 	.short	0x010a
        /*0b3e*/ 	.byte	0x05
	.zero		1


	//   ....[35]....
        /*0b40*/ 	.word	0x00007fc0
        /*0b44*/ 	.word	0x000000ff
        /*0b48*/ 	.word	0x0002a850
        /*0b4c*/ 	.short	0x010a
        /*0b4e*/ 	.byte	0x05
	.zero		1


	//   ....[36]....
        /*0b50*/ 	.word	0x00008300
        /*0b54*/ 	.word	0x000000ff
        /*0b58*/ 	.word	0x00000000
        /*0b5c*/ 	.short	0x0101
        /*0b5e*/ 	.byte	0x06
	.zero		1


	//   ....[37]....
        /*0b60*/ 	.word	0x00009060
        /*0b64*/ 	.word	0x000000ff
        /*0b68*/ 	.word	0x00000000
        /*0b6c*/ 	.short	0x0101
        /*0b6e*/ 	.byte	0x05
	.zero		1


	//   ....[38]....
        /*0b70*/ 	.word	0x00009300
        /*0b74*/ 	.word	0x000000ff
        /*0b78*/ 	.word	0x0002a830
        /*0b7c*/ 	.short	0x010a
        /*0b7e*/ 	.byte	0x05
	.zero		1


	//   ....[39]....
        /*0b80*/ 	.word	0x00009340
        /*0b84*/ 	.word	0x000000ff
        /*0b88*/ 	.word	0x0002a830
        /*0b8c*/ 	.short	0x010a
        /*0b8e*/ 	.byte	0x05
	.zero		1


	//   ....[40]....
        /*0b90*/ 	.word	0x00009c00
        /*0b94*/ 	.word	0x000000ff
        /*0b98*/ 	.word	0x0002a850
        /*0b9c*/ 	.short	0x010a
        /*0b9e*/ 	.byte	0x05
	.zero		1


	//   ....[41]....
        /*0ba0*/ 	.word	0x00009c40
        /*0ba4*/ 	.word	0x000000ff
        /*0ba8*/ 	.word	0x0002a850
        /*0bac*/ 	.short	0x010a
        /*0bae*/ 	.byte	0x05
	.zero		1


	//   ....[42]....
        /*0bb0*/ 	.word	0x00009f50
        /*0bb4*/ 	.word	0x000000ff
        /*0bb8*/ 	.word	0x00000000
        /*0bbc*/ 	.short	0x0101
        /*0bbe*/ 	.byte	0x04
	.zero		1


	//   ....[43]....
        /*0bc0*/ 	.word	0x0000be60
        /*0bc4*/ 	.word	0x000000ff
        /*0bc8*/ 	.word	0x00000000
        /*0bcc*/ 	.short	0x0101
        /*0bce*/ 	.byte	0x05
	.zero		1


	//   ....[44]....
        /*0bd0*/ 	.word	0x0000c420
        /*0bd4*/ 	.word	0x000000ff
        /*0bd8*/ 	.word	0x0002a850
        /*0bdc*/ 	.short	0x010a
        /*0bde*/ 	.byte	0x05
	.zero		1


	//   ....[45]....
        /*0be0*/ 	.word	0x0000c460
        /*0be4*/ 	.word	0x000000ff
        /*0be8*/ 	.word	0x0002a850
        /*0bec*/ 	.short	0x010a
        /*0bee*/ 	.byte	0x05
	.zero		1


	//   ....[46]....
        /*0bf0*/ 	.word	0x0000c930
        /*0bf4*/ 	.word	0x000000ff
        /*0bf8*/ 	.word	0x00000000
        /*0bfc*/ 	.short	0x0101
        /*0bfe*/ 	.byte	0x04
	.zero		1


	//   ....[47]....
        /*0c00*/ 	.word	0x0000de00
        /*0c04*/ 	.word	0x00000003
        /*0c08*/ 	.word	0x00000000
        /*0c0c*/ 	.short	0x0101
        /*0c0e*/ 	.byte	0x3f
	.zero		1


	//   ....[48]....
        /*0c10*/ 	.word	0x00010d80
        /*0c14*/ 	.word	0x00000007
        /*0c18*/ 	.word	0x0002a840
        /*0c1c*/ 	.short	0x010a
        /*0c1e*/ 	.byte	0x3f
	.zero		1


	//   ....[49]....
        /*0c20*/ 	.word	0x00011460
        /*0c24*/ 	.word	0x00000007
        /*0c28*/ 	.word	0x0002a830
        /*0c2c*/ 	.short	0x0107
        /*0c2e*/ 	.byte	0x3f
	.zero		1


	//   ....[50]....
        /*0c30*/ 	.word	0x00011520
        /*0c34*/ 	.word	0x00000007
        /*0c38*/ 	.word	0x0002a830
        /*0c3c*/ 	.short	0x0101
        /*0c3e*/ 	.byte	0x3f
	.zero		1


	//   ....[51]....
        /*0c40*/ 	.word	0x000120e0
        /*0c44*/ 	.word	0x00000016
        /*0c48*/ 	.word	0x0002a800
        /*0c4c*/ 	.short	0x0107
        /*0c4e*/ 	.byte	0x3f
	.zero		1


	//   ....[52]....
        /*0c50*/ 	.word	0x00012200
        /*0c54*/ 	.word	0x00000016
        /*0c58*/ 	.word	0x0002a800
        /*0c5c*/ 	.short	0x0101
        /*0c5e*/ 	.byte	0x3f
	.zero		1


	//   ....[53]....
        /*0c60*/ 	.word	0x00012220
        /*0c64*/ 	.word	0x00000016
        /*0c68*/ 	.word	0x0002a820
        /*0c6c*/ 	.short	0x010a
        /*0c6e*/ 	.byte	0x3f
	.zero		1


	//   ....[54]....
        /*0c70*/ 	.word	0x00012590
        /*0c74*/ 	.word	0x00000006
        /*0c78*/ 	.word	0x0002a840
        /*0c7c*/ 	.short	0x010a
        /*0c7e*/ 	.byte	0x3f
	.zero		1


	//   ....[55]....
        /*0c80*/ 	.word	0x00012aa0
        /*0c84*/ 	.word	0x00000006
        /*0c88*/ 	.word	0x0002a830
        /*0c8c*/ 	.short	0x0107
        /*0c8e*/ 	.byte	0x3f
	.zero		1


	//   ....[56]....
        /*0c90*/ 	.word	0x00012b60
        /*0c94*/ 	.word	0x00000006
        /*0c98*/ 	.word	0x0002a830
        /*0c9c*/ 	.short	0x0101
        /*0c9e*/ 	.byte	0x3f
	.zero		1


	//   ....[57]....
        /*0ca0*/ 	.word	0x00012bc0
        /*0ca4*/ 	.word	0x00000005
        /*0ca8*/ 	.word	0x0002a860
        /*0cac*/ 	.short	0x010a
        /*0cae*/ 	.byte	0x3f
	.zero		1


	//   ....[58]....
        /*0cb0*/ 	.word	0x00013020
        /*0cb4*/ 	.word	0x00000005
        /*0cb8*/ 	.word	0x0002a850
        /*0cbc*/ 	.short	0x0107
        /*0cbe*/ 	.byte	0x3f
	.zero		1


	//   ....[59]....
        /*0cc0*/ 	.word	0x00013170
        /*0cc4*/ 	.word	0x00000005
        /*0cc8*/ 	.word	0x0002a850
        /*0ccc*/ 	.short	0x0101
        /*0cce*/ 	.byte	0x3f
	.zero		1


	//   ....[60]....
        /*0cd0*/ 	.word	0x00013400
        /*0cd4*/ 	.word	0x00000000
        /*0cd8*/ 	.word	0x0002a860
        /*0cdc*/ 	.short	0x010a
        /*0cde*/ 	.byte	0x3f
	.zero		1


	//   ....[61]....
        /*0ce0*/ 	.word	0x00013860
        /*0ce4*/ 	.word	0x00000000
        /*0ce8*/ 	.word	0x0002a850
        /*0cec*/ 	.short	0x0107
        /*0cee*/ 	.byte	0x3f
	.zero		1


	//   ....[62]....
        /*0cf0*/ 	.word	0x00013930
        /*0cf4*/ 	.word	0x00000000
        /*0cf8*/ 	.word	0x0002a850
        /*0cfc*/ 	.short	0x0101
        /*0cfe*/ 	.byte	0x3f
	.zero		1


	//   ....[63]....
        /*0d00*/ 	.word	0x00014660
        /*0d04*/ 	.word	0x00000005
        /*0d08*/ 	.word	0x0002a820
        /*0d0c*/ 	.short	0x010a
        /*0d0e*/ 	.byte	0x3f
	.zero		1


	//   ....[64]....
        /*0d10*/ 	.word	0x00014800
        /*0d14*/ 	.word	0x00000003
        /*0d18*/ 	.word	0x0002a840
        /*0d1c*/ 	.short	0x010a
        /*0d1e*/ 	.byte	0x3f
	.zero		1


	//   ....[65]....
        /*0d20*/ 	.word	0x000148a0
        /*0d24*/ 	.word	0x00000019
        /*0d28*/ 	.word	0x0002a840
        /*0d2c*/ 	.short	0x010a
        /*0d2e*/ 	.byte	0x3f
	.zero		1


	//   ....[66]....
        /*0d30*/ 	.word	0x000148e0
        /*0d34*/ 	.word	0x00000003
        /*0d38*/ 	.word	0x0002a860
        /*0d3c*/ 	.short	0x010a
        /*0d3e*/ 	.byte	0x3f
	.zero		1


	//   ....[67]....
        /*0d40*/ 	.word	0x00014920
        /*0d44*/ 	.word	0x00000019
        /*0d48*/ 	.word	0x0002a860
        /*0d4c*/ 	.short	0x010a
        /*0d4e*/ 	.byte	0x3f
	.zero		1


	//   ....[68]....
        /*0d50*/ 	.word	0x00014990
        /*0d54*/ 	.word	0x00000003
        /*0d58*/ 	.word	0x0002a800
        /*0d5c*/ 	.short	0x010a
        /*0d5e*/ 	.byte	0x3f
	.zero		1


	//   ....[69]....
        /*0d60*/ 	.word	0x000149e0
        /*0d64*/ 	.word	0x00000003
        /*0d68*/ 	.word	0x0002a830
        /*0d6c*/ 	.short	0x010a
        /*0d6e*/ 	.byte	0x3f
	.zero		1


	//   ....[70]....
        /*0d70*/ 	.word	0x00014a40
        /*0d74*/ 	.word	0x0000000a
        /*0d78*/ 	.word	0x0002a830
        /*0d7c*/ 	.short	0x010a
        /*0d7e*/ 	.byte	0x3f
	.zero		1


	//   ....[71]....
        /*0d80*/ 	.word	0x00014aa0
        /*0d84*/ 	.word	0x00000009
        /*0d88*/ 	.word	0x0002a850
        /*0d8c*/ 	.short	0x010a
        /*0d8e*/ 	.byte	0x3f
	.zero		1


	//   ....[72]....
        /*0d90*/ 	.word	0x00014b00
        /*0d94*/ 	.word	0x0000000a
        /*0d98*/ 	.word	0x0002a830
        /*0d9c*/ 	.short	0x010a
        /*0d9e*/ 	.byte	0x3f
	.zero		1


	//   ....[73]....
        /*0da0*/ 	.word	0x00014b60
        /*0da4*/ 	.word	0x00000009
        /*0da8*/ 	.word	0x0002a850
        /*0dac*/ 	.short	0x010a
        /*0dae*/ 	.byte	0x3f
	.zero		1


	//   ....[74]....
        /*0db0*/ 	.word	0x00014bc0
        /*0db4*/ 	.word	0x0000000a
        /*0db8*/ 	.word	0x0002a830
        /*0dbc*/ 	.short	0x010a
        /*0dbe*/ 	.byte	0x3f
	.zero		1


	//   ....[75]....
        /*0dc0*/ 	.word	0x00014c20
        /*0dc4*/ 	.word	0x00000009
        /*0dc8*/ 	.word	0x0002a850
        /*0dcc*/ 	.short	0x010a
        /*0dce*/ 	.byte	0x3f
	.zero		1


	//   ....[76]....
        /*0dd0*/ 	.word	0x00014c80
        /*0dd4*/ 	.word	0x00000005
        /*0dd8*/ 	.word	0x0002a850
        /*0ddc*/ 	.short	0x010a
        /*0dde*/ 	.byte	0x3f
	.zero		1


	//   ....[77]....
        /*0de0*/ 	.word	0x00014d90
        /*0de4*/ 	.word	0x00000007
        /*0de8*/ 	.word	0x0002a840
        /*0dec*/ 	.short	0x010a
        /*0dee*/ 	.byte	0x3f
	.zero		1


	//   ....[78]....
        /*0df0*/ 	.word	0x00016160
        /*0df4*/ 	.word	0x00000016
        /*0df8*/ 	.word	0x0002a820
        /*0dfc*/ 	.short	0x010a
        /*0dfe*/ 	.byte	0x3f
	.zero		1


	//   ....[79]....
        /*0e00*/ 	.word	0x000161b0
        /*0e04*/ 	.word	0x00000006
        /*0e08*/ 	.word	0x0002a840
        /*0e0c*/ 	.short	0x010a
        /*0e0e*/ 	.byte	0x3f
	.zero		1


	//   ....[80]....
        /*0e10*/ 	.word	0x00016970
        /*0e14*/ 	.word	0x00000005
        /*0e18*/ 	.word	0x0002a860
        /*0e1c*/ 	.short	0x010a
        /*0e1e*/ 	.byte	0x3f
	.zero		1


	//   ....[81]....
        /*0e20*/ 	.word	0x00017180
        /*0e24*/ 	.word	0x00000000
        /*0e28*/ 	.word	0x0002a860
        /*0e2c*/ 	.short	0x010a
        /*0e2e*/ 	.byte	0x3f
	.zero		1


	//   ....[82]....
        /*0e30*/ 	.word	0x000182b0
        /*0e34*/ 	.word	0x00000005
        /*0e38*/ 	.word	0x0002a820
        /*0e3c*/ 	.short	0x010a
        /*0e3e*/ 	.byte	0x3f
	.zero		1


	//   ....[83]....
        /*0e40*/ 	.word	0x00018450
        /*0e44*/ 	.word	0x00000003
        /*0e48*/ 	.word	0x0002a840
        /*0e4c*/ 	.short	0x010a
        /*0e4e*/ 	.byte	0x3f
	.zero		1


	//   ....[84]....
        /*0e50*/ 	.word	0x000184a0
        /*0e54*/ 	.word	0x00000019
        /*0e58*/ 	.word	0x0002a840
        /*0e5c*/ 	.short	0x010a
        /*0e5e*/ 	.byte	0x3f
	.zero		1


	//   ....[85]....
        /*0e60*/ 	.word	0x000184f0
        /*0e64*/ 	.word	0x00000003
        /*0e68*/ 	.word	0x0002a860
        /*0e6c*/ 	.short	0x010a
        /*0e6e*/ 	.byte	0x3f
	.zero		1


	//----- nvinfo : EIATTR_NUM_MBARRIERS
	.align		4
.L_450:
        /*0e70*/ 	.byte	0x03, 0x38
        /*0e72*/ 	.short	0x0016


	//----- nvinfo : EIATTR_EXIT_INSTR_OFFSETS
	.align		4
        /*0e74*/ 	.byte	0x04, 0x1c
        /*0e76*/ 	.short	(.L_452 - .L_451)


	//   ....[0]....
.L_451:
        /*0e78*/ 	.word	0x00000990


	//   ....[1]....
        /*0e7c*/ 	.word	0x0000ec90


	//   ....[2]....
        /*0e80*/ 	.word	0x00014970


	//----- nvinfo : EIATTR_MAX_THREADS
	.align		4
.L_452:
        /*0e84*/ 	.byte	0x04, 0x05
        /*0e86*/ 	.short	(.L_454 - .L_453)
.L_453:
        /*0e88*/ 	.word	0x00000180
        /*0e8c*/ 	.word	0x00000001
        /*0e90*/ 	.word	0x00000001


	//----- nvinfo : EIATTR_CRS_STACK_SIZE
	.align		4
.L_454:
        /*0e94*/ 	.byte	0x04, 0x1e
        /*0e96*/ 	.short	(.L_456 - .L_455)
.L_455:
        /*0e98*/ 	.word	0x00000000


	//----- nvinfo : EIATTR_CBANK_PARAM_SIZE
	.align		4
.L_456:
        /*0e9c*/ 	.byte	0x03, 0x19
        /*0e9e*/ 	.short	0x0af0


	//----- nvinfo : EIATTR_PARAM_CBANK
	.align		4
        /*0ea0*/ 	.byte	0x04, 0x0a
        /*0ea2*/ 	.short	(.L_458 - .L_457)
	.align		4
.L_457:
        /*0ea4*/ 	.word	index@(.nv.constant0._ZN7cutlass13device_kernelIN5flash11enable_sm90INS1_16FlashAttnFwdSm90INS1_25CollectiveMainloopFwdSm90ILi2EN4cute5tupleIJNS5_1CILi1EEES8_S8_EEENS6_IJNS7_ILi128EEENS7_ILi96EEENS7_ILi192EEEEEELi128ENS_6half_tEfNS_4arch4Sm90ELb0ELb1ELb0ELb1ELb1ELb0ELb0ELb1ELb1ELb1ELb0ELb0EEENS1_21CollectiveEpilogueFwdINS6_IJSA_SA_SB_EEES9_SE_SG_Li256ELb1ELb1ELb0ELb0EEENS1_36VarlenDynamicPersistentTileSchedulerILi128ELi96ELi256ELi128ELb0ELb1ELb1ELb1ELb0ELb1EEEEEEEEEvNT_6ParamsE)
        /*0ea8*/ 	.short	0x0210
        /*0eaa*/ 	.short	0x0af0


	//----- nvinfo : EIATTR_SW_WAR
	.align		4
.L_458:
        /*0eac*/ 	.byte	0x04, 0x36
        /*0eae*/ 	.short	(.L_460 - .L_459)
.L_459:
        /*0eb0*/ 	.word	0x00000008
.L_460:


//--------------------- .nv.info._ZN7cutlass13device_kernelIN5flash11enable_sm90INS1_16FlashAttnFwdSm90INS1_25CollectiveMainloopFwdSm90ILi2EN4cute5tupleIJNS5_1CILi1EEES8_S8_EEENS6_IJNS7_ILi128EEENS7_ILi96EEENS7_ILi192EEEEEELi128ENS_6half_tEfNS_4arch4Sm90ELb0ELb1ELb0ELb1ELb1ELb1ELb0ELb1ELb1ELb1ELb0ELb0EEENS1_21CollectiveEpilogueFwdINS6_IJSA_SA_SB_EEES9_SE_SG_Li256ELb1ELb1ELb0ELb0EEENS1_36VarlenDynamicPersistentTileSchedulerILi128ELi96ELi256ELi128ELb0ELb1ELb1ELb1ELb0ELb1EEEEEEEEEvNT_6ParamsE --------------------------
	.section	.nv.info._ZN7cutlass13device_kernelIN5flash11enable_sm90INS1_16FlashAttnFwdSm90INS1_25CollectiveMainloopFwdSm90ILi2EN4cute5tupleIJNS5_1CILi1EEES8_S8_EEENS6_IJNS7_ILi128EEENS7_ILi96EEENS7_ILi192EEEEEELi128ENS_6half_tEfNS_4arch4Sm90ELb0ELb1ELb0ELb1ELb1ELb1ELb0ELb1ELb1ELb1ELb0ELb0EEENS1_21CollectiveEpilogueFwdINS6_IJSA_SA_SB_EEES9_SE_SG_Li256ELb1ELb1ELb0ELb0EEENS1_36VarlenDynamicPersistentTileSchedulerILi128ELi96ELi256ELi128ELb0ELb1ELb1ELb1ELb0ELb1EEEEEEEEEvNT_6ParamsE,"",@"SHT_CUDA_INFO"
	.sectionflags	@""
	.align	4


	//----- nvinfo : EIATTR_CUDA_API_VERSION
	.align		4
        /*0000*/ 	.byte	0x04, 0x37
        /*0002*/ 	.short	(.L_462 - .L_461)
.L_461:
        /*0004*/ 	.word	0x00000082


	//----- nvinfo : EIATTR_KPARAM_INFO
	.align		4
.L_462:
        /*0008*/ 	.byte	0x04, 0x17
        /*000a*/ 	.short	(.L_464 - .L_463)
.L_463:
        /*000c*/ 	.word	0x00000000
        /*0010*/ 	.short	0x0000
        /*0012*/ 	.short	0x0070
        /*0014*/ 	.byte	0x00, 0xf0, 0x01, 0x2a


	//----- nvinfo : EIATTR_SPARSE_MMA_MASK
	.align		4
.L_464:
        /*0018*/ 	.byte	0x03, 0x50
        /*001a*/ 	.short	0x0000


	//----- nvinfo : EIATTR_MAXREG_COUNT
	.align		4
        /*001c*/ 	.byte	0x03, 0x1b
        /*001e*/ 	.short	0x00a8


	//----- nvinfo : EIATTR_NUM_BARRIERS
	.align		4
        /*0020*/ 	.byte	0x02, 0x4c
        /*0022*/ 	.byte	0x10
	.zero		1


	//----- nvinfo : EIATTR_EXTERNS
	.align		4
        /*0024*/ 	.byte	0x04, 0x0f
        /*0026*/ 	.short	(.L_466 - .L_465)


	//   ....[0]....
	.align		4
.L_465:
        /*0028*/ 	.word	index@(__assertfail)


	//----- nvinfo : EIATTR_ANNOTATIONS
	.align		4
.L_466:
        /*002c*/ 	.byte	0x04, 0x55
        /*002e*/ 	.short	(.L_468 - .L_467)


	//   ....[0]....
.L_467:
        /* <DEDUP_REMOVED lines=40> */


	//----- nvinfo : EIATTR_MERCURY_ISA_VERSION
	.align		4
.L_468:
        /*0298*/ 	.byte	0x03, 0x5f
        /*029a*/ 	.short	0x0101


	//----- nvinfo : EIATTR_UNUSED_LOAD_BYTE_OFFSET
	.align		4
        /*029c*/ 	.byte	0x04, 0x44
        /*029e*/ 	.short	(.L_470 - .L_469)


	//   ....[0]....
.L_469:
        /*02a0*/ 	.word	0x00000a50
        /*02a4*/ 	.word	0x0000fff0


	//   ....[1]....
        /*02a8*/ 	.word	0x0001e800
        /*02ac*/ 	.word	0x0000fff0


	//----- nvinfo : EIATTR_INT_WARP_WIDE_INSTR_OFFSETS
	.align		4
.L_470:
        /*02b0*/ 	.byte	0x04, 0x31
        /*02b2*/ 	.short	(.L_472 - .L_471)


	//   ....[0]....
.L_471:
        /*02b4*/ 	.word	0x00000130


	//   ....[1]....
        /*02b8*/ 	.word	0x00000170


	//   ....[2]....
        /*02bc*/ 	.word	0x000001e0


	//   ....[3]....
        /*02c0*/ 	.word	0x00023560


	//   ....[4]....
        /*02c4*/ 	.word	0x000235f0


	//   ....[5]....
        /*02c8*/ 	.word	0x000265c0


	//   ....[6]....
        /*02cc*/ 	.word	0x00026650


	//----- nvinfo : EIATTR_COOP_GROUP_MASK_REGIDS
	.align		4
.L_472:
        /*02d0*/ 	.byte	0x04, 0x29
        /*02d2*/ 	.short	(.L_474 - .L_473)


	//   ....[0]....
.L_473:
        /*02d4*/ 	.word	0xffffffff


	//   ....[1]....
        /*02d8*/ 	.word	0xffffffff


	//   ....[2]....
        /*02dc*/ 	.word	0xffffffff


	//   ....[3]....
        /*02e0*/ 	.word	0xffffffff


	//   ....[4]....
        /*02e4*/ 	.word	0xffffffff


	//   ....[5]....
        /*02e8*/ 	.word	0xffffffff


	//   ....[6]....
        /*02ec*/ 	.word	0xffffffff


	//   ....[7]....
        /*02f0*/ 	.word	0xffffffff


	//   ....[8]....
        /*02f4*/ 	.word	0xffffffff


	//   ....[9]....
        /*02f8*/ 	.word	0xffffffff


	//   ....[10]....
        /*02fc*/ 	.word	0xffffffff


	//   ....[11]....
        /*0300*/ 	.word	0xffffffff


	//   ....[12]....
        /*0304*/ 	.word	0xffffffff


	//   ....[13]....
        /*0308*/ 	.word	0xffffffff


	//   ....[14]....
        /*030c*/ 	.word	0xffffffff


	//   ....[15]....
        /*0310*/ 	.word	0xffffffff


	//   ....[16]....
        /*0314*/ 	.word	0xffffffff


	//   ....[17]....
        /*0318*/ 	.word	0xffffffff


	//   ....[18]....
        /*031c*/ 	.word	0xffffffff


	//   ....[19]....
        /*0320*/ 	.word	0xffffffff


	//   ....[20]....
        /*0324*/ 	.word	0xffffffff


	//   ....[21]....
        /*0328*/ 	.word	0xffffffff


	//   ....[22]....
        /*032c*/ 	.word	0xffffffff


	//   ....[23]....
        /*0330*/ 	.word	0xffffffff


	//   ....[24]....
        /*0334*/ 	.word	0xffffffff


	//   ....[25]....
        /*0338*/ 	.word	0xffffffff


	//   ....[26]....
        /*033c*/ 	.word	0xffffffff


	//   ....[27]....
        /*0340*/ 	.word	0xffffffff


	//   ....[28]....
        /*0344*/ 	.word	0xffffffff


	//   ....[29]....
        /*0348*/ 	.word	0xffffffff


	//   ....[30]....
        /*034c*/ 	.word	0xffffffff


	//   ....[31]....
        /*0350*/ 	.word	0xffffffff


	//   ....[32]....
        /*0354*/ 	.word	0xffffffff


	//   ....[33]....
        /*0358*/ 	.word	0xffffffff


	//   ....[34]....
        /*035c*/ 	.word	0xffffffff


	//   ....[35]....
        /*0360*/ 	.word	0xffffffff


	//   ....[36]....
        /*0364*/ 	.word	0xffffffff


	//   ....[37]....
        /*0368*/ 	.word	0xffffffff


	//   ....[38]....
        /*036c*/ 	.word	0xffffffff


	//   ....[39]....
        /*0370*/ 	.word	0xffffffff


	//   ....[40]....
        /*0374*/ 	.word	0xffffffff


	//   ....[41]....
        /*0378*/ 	.word	0xffffffff


	//   ....[42]....
        /*037c*/ 	.word	0xffffffff


	//   ....[43]....
        /*0380*/ 	.word	0xffffffff


	//   ....[44]....
        /*0384*/ 	.word	0xffffffff


	//   ....[45]....
        /*0388*/ 	.word	0xffffffff


	//   ....[46]....
        /*038c*/ 	.word	0xffffffff


	//   ....[47]....
        /*0390*/ 	.word	0xffffffff


	//   ....[48]....
        /*0394*/ 	.word	0xffffffff


	//   ....[49]....
        /*0398*/ 	.word	0xffffffff


	//   ....[50]....
        /*039c*/ 	.word	0xffffffff


	//   ....[51]....
        /*03a0*/ 	.word	0xffffffff


	//   ....[52]....
        /*03a4*/ 	.word	0xffffffff


	//   ....[53]....
        /*03a8*/ 	.word	0xffffffff


	//   ....[54]....
        /*03ac*/ 	.word	0xffffffff


	//   ....[55]....
        /*03b0*/ 	.word	0xffffffff


	//   ....[56]....
        /*03b4*/ 	.word	0xffffffff


	//   ....[57]....
        /*03b8*/ 	.word	0xffffffff


	//   ....[58]....
        /*03bc*/ 	.word	0xffffffff


	//   ....[59]....
        /*03c0*/ 	.word	0xffffffff


	//   ....[60]....
        /*03c4*/ 	.word	0xffffffff


	//   ....[61]....
        /*03c8*/ 	.word	0xffffffff


	//   ....[62]....
        /*03cc*/ 	.word	0xffffffff


	//   ....[63]....
        /*03d0*/ 	.word	0xffffffff


	//   ....[64]....
        /*03d4*/ 	.word	0xffffffff


	//   ....[65]....
        /*03d8*/ 	.word	0xffffffff


	//   ....[66]....
        /*03dc*/ 	.word	0xffffffff


	//   ....[67]....
        /*03e0*/ 	.word	0xffffffff


	//   ....[68]....
        /*03e4*/ 	.word	0xffffffff


	//   ....[69]....
        /*03e8*/ 	.word	0xffffffff


	//   ....[70]....
        /*03ec*/ 	.word	0xffffffff


	//   ....[71]....
        /*03f0*/ 	.word	0xffffffff


	//   ....[72]....
        /*03f4*/ 	.word	0xffffffff


	//   ....[73]....
        /*03f8*/ 	.word	0xffffffff


	//   ....[74]....
        /*03fc*/ 	.word	0xffffffff


	//   ....[75]....
        /*0400*/ 	.word	0xffffffff


	//   ....[76]....
        /*0404*/ 	.word	0xffffffff


	//   ....[77]....
        /*0408*/ 	.word	0xffffffff


	//   ....[78]....
        /*040c*/ 	.word	0xffffffff


	//   ....[79]....
        /*0410*/ 	.word	0xffffffff


	//   ....[80]....
        /*0414*/ 	.word	0xffffffff


	//   ....[81]....
        /*0418*/ 	.word	0xffffffff


	//   ....[82]....
        /*041c*/ 	.word	0xffffffff


	//   ....[83]....
        /*0420*/ 	.word	0xffffffff


	//   ....[84]....
        /*0424*/ 	.word	0xffffffff


	//   ....[85]....
        /*0428*/ 	.word	0xffffffff


	//   ....[86]....
        /*042c*/ 	.word	0xffffffff


	//   ....[87]....
        /*0430*/ 	.word	0xffffffff


	//   ....[88]....
        /*0434*/ 	.word	0xffffffff


	//   ....[89]....
        /*0438*/ 	.word	0xffffffff


	//   ....[90]....
        /*043c*/ 	.word	0xffffffff


	//   ....[91]....
        /*0440*/ 	.word	0xffffffff


	//   ....[92]....
        /*0444*/ 	.word	0xffffffff


	//   ....[93]....
        /*0448*/ 	.word	0xffffffff


	//   ....[94]....
        /*044c*/ 	.word	0xffffffff


	//   ....[95]....
        /*0450*/ 	.word	0xffffffff


	//   ....[96]....
        /*0454*/ 	.word	0xffffffff


	//   ....[97]....
        /*0458*/ 	.word	0xffffffff


	//   ....[98]....
        /*045c*/ 	.word	0xffffffff


	//   ....[99]....
        /*0460*/ 	.word	0xffffffff


	//   ....[100]....
        /*0464*/ 	.word	0xffffffff


	//   ....[101]....
        /*0468*/ 	.word	0xffffffff


	//   ....[102]....
        /*046c*/ 	.word	0xffffffff


	//   ....[103]....
        /*0470*/ 	.word	0xffffffff


	//   ....[104]....
        /*0474*/ 	.word	0xffffffff


	//   ....[105]....
        /*0478*/ 	.word	0xffffffff


	//   ....[106]....
        /*047c*/ 	.word	0xffffffff


	//   ....[107]....
        /*0480*/ 	.word	0xffffffff


	//   ....[108]....
        /*0484*/ 	.word	0xffffffff


	//   ....[109]....
        /*0488*/ 	.word	0xffffffff


	//   ....[110]....
        /*048c*/ 	.word	0xffffffff


	//   ....[111]....
        /*0490*/ 	.word	0xffffffff


	//   ....[112]....
        /*0494*/ 	.word	0xffffffff


	//   ....[113]....
        /*0498*/ 	.word	0xffffffff


	//   ....[114]....
        /*049c*/ 	.word	0xffffffff


	//   ....[115]....
        /*04a0*/ 	.word	0xffffffff


	//   ....[116]....
        /*04a4*/ 	.word	0xffffffff


	//   ....[117]....
        /*04a8*/ 	.word	0xffffffff


	//   ....[118]....
        /*04ac*/ 	.word	0xffffffff


	//   ....[119]....
        /*04b0*/ 	.word	0xffffffff


	//   ....[120]....
        /*04b4*/ 	.word	0xffffffff


	//   ....[121]....
        /*04b8*/ 	.word	0xffffffff


	//   ....[122]....
        /*04bc*/ 	.word	0xffffffff


	//   ....[123]....
        /*04c0*/ 	.word	0xffffffff


	//   ....[124]....
        /*04c4*/ 	.word	0xffffffff


	//   ....[125]....
        /*04c8*/ 	.word	0xffffffff


	//   ....[126]....
        /*04cc*/ 	.word	0xffffffff


	//   ....[127]....
        /*04d0*/ 	.word	0xffffffff


	//   ....[128]....
        /*04d4*/ 	.word	0xffffffff


	//   ....[129]....
        /*04d8*/ 	.word	0xffffffff


	//   ....[130]....
        /*04dc*/ 	.word	0xffffffff


	//   ....[131]....
        /*04e0*/ 	.word	0xffffffff


	//   ....[132]....
        /*04e4*/ 	.word	0xffffffff


	//   ....[133]....
        /*04e8*/ 	.word	0xffffffff


	//   ....[134]....
        /*04ec*/ 	.word	0xffffffff


	//   ....[135]....
        /*04f0*/ 	.word	0xffffffff


	//   ....[136]....
        /*04f4*/ 	.word	0xffffffff


	//   ....[137]....
        /*04f8*/ 	.word	0xffffffff


	//   ....[138]....
        /*04fc*/ 	.word	0xffffffff


	//   ....[139]....
        /*0500*/ 	.word	0xffffffff


	//   ....[140]....
        /*0504*/ 	.word	0xffffffff


	//   ....[141]....
        /*0508*/ 	.word	0xffffffff


	//   ....[142]....
        /*050c*/ 	.word	0xffffffff


	//   ....[143]....
        /*0510*/ 	.word	0xffffffff


	//   ....[144]....
        /*0514*/ 	.word	0xffffffff


	//   ....[145]....
        /*0518*/ 	.word	0xffffffff


	//   ....[146]....
        /*051c*/ 	.word	0xffffffff


	//   ....[147]....
        /*0520*/ 	.word	0xffffffff


	//   ....[148]....
        /*0524*/ 	.word	0xffffffff


	//   ....[149]....
        /*0528*/ 	.word	0xffffffff


	//   ....[150]....
        /*052c*/ 	.word	0xffffffff


	//   ....[151]....
        /*0530*/ 	.word	0xffffffff


	//   ....[152]....
        /*0534*/ 	.word	0xffffffff


	//   ....[153]....
        /*0538*/ 	.word	0xffffffff


	//   ....[154]....
        /*053c*/ 	.word	0xffffffff


	//   ....[155]....
        /*0540*/ 	.word	0xffffffff


	//   ....[156]....
        /*0544*/ 	.word	0xffffffff


	//   ....[157]....
        /*0548*/ 	.word	0xffffffff


	//   ....[158]....
        /*054c*/ 	.word	0xffffffff


	//   ....[159]....
        /*0550*/ 	.word	0xffffffff


	//   ....[160]....
        /*0554*/ 	.word	0xffffffff


	//   ....[161]....
        /*0558*/ 	.word	0xffffffff


	//   ....[162]....
        /*055c*/ 	.word	0xffffffff


	//   ....[163]....
        /*0560*/ 	.word	0xffffffff


	//   ....[164]....
        /*0564*/ 	.word	0xffffffff


	//   ....[165]....
        /*0568*/ 	.word	0xffffffff


	//   ....[166]....
        /*056c*/ 	.word	0xffffffff


	//   ....[167]....
        /*0570*/ 	.word	0xffffffff


	//   ....[168]....
        /*0574*/ 	.word	0xffffffff


	//   ....[169]....
        /*0578*/ 	.word	0xffffffff


	//   ....[170]....
        /*057c*/ 	.word	0xffffffff


	//   ....[171]....
        /*0580*/ 	.word	0xffffffff


	//   ....[172]....
        /*0584*/ 	.word	0xffffffff


	//   ....[173]....
        /*0588*/ 	.word	0xffffffff


	//   ....[174]....
        /*058c*/ 	.word	0xffffffff


	//   ....[175]....
        /*0590*/ 	.word	0xffffffff


	//   ....[176]....
        /*0594*/ 	.word	0xffffffff


	//   ....[177]....
        /*0598*/ 	.word	0xffffffff


	//   ....[178]....
        /*059c*/ 	.word	0xffffffff


	//   ....[179]....
        /*05a0*/ 	.word	0xffffffff


	//   ....[180]....
        /*05a4*/ 	.word	0xffffffff


	//   ....[181]....
        /*05a8*/ 	.word	0xffffffff


	//   ....[182]....
        /*05ac*/ 	.word	0xffffffff


	//   ....[183]....
        /*05b0*/ 	.word	0xffffffff


	//   ....[184]....
        /*05b4*/ 	.word	0xffffffff


	//   ....[185]....
        /*05b8*/ 	.word	0x0500000f


	//   ....[186]....
        /*05bc*/ 	.word	0x0500000f


	//   ....[187]....
        /*05c0*/ 	.word	0x0500000f


	//   ....[188]....
        /*05c4*/ 	.word	0x0500000f


	//   ....[189]....
        /*05c8*/ 	.word	0x0500000f


	//   ....[190]....
        /*05cc*/ 	.word	0x0500000f


	//   ....[191]....
        /*05d0*/ 	.word	0x0500000f


	//   ....[192]....
        /*05d4*/ 	.word	0x0500000f


	//   ....[193]....
        /*05d8*/ 	.word	0x0500000f


	//   ....[194]....
        /*05dc*/ 	.word	0x0500000f


	//   ....[195]....
        /*05e0*/ 	.word	0x0500000f


	//   ....[196]....
        /*05e4*/ 	.word	0x0500000f


	//   ....[197]....
        /*05e8*/ 	.word	0x0500000f


	//   ....[198]....
        /*05ec*/ 	.word	0x0500000f


	//   ....[199]....
        /*05f0*/ 	.word	0x0500000f


	//   ....[200]....
        /*05f4*/ 	.word	0x0500000f


	//   ....[201]....
        /*05f8*/ 	.word	0x0500000f


	//   ....[202]....
        /*05fc*/ 	.word	0x0500000f


	//   ....[203]....
        /*0600*/ 	.word	0x0500000f


	//   ....[204]....
        /*0604*/ 	.word	0x0500000f


	//   ....[205]....
        /*0608*/ 	.word	0x0500000f


	//   ....[206]....
        /*060c*/ 	.word	0x0500000f


	//   ....[207]....
        /*0610*/ 	.word	0x0500000f


	//   ....[208]....
        /*0614*/ 	.word	0x0500000f


	//   ....[209]....
        /*0618*/ 	.word	0x0500000f


	//   ....[210]....
        /*061c*/ 	.word	0x0500000f


	//   ....[211]....
        /*0620*/ 	.word	0x0500000f


	//   ....[212]....
        /*0624*/ 	.word	0x0500000f


	//   ....[213]....
        /*0628*/ 	.word	0x0500000f


	//   ....[214]....
        /*062c*/ 	.word	0x0500000f


	//   ....[215]....
        /*0630*/ 	.word	0x0500000f


	//   ....[216]....
        /*0634*/ 	.word	0x0500000f


	//   ....[217]....
        /*0638*/ 	.word	0x0500000f


	//   ....[218]....
        /*063c*/ 	.word	0x0500000f


	//   ....[219]....
        /*0640*/ 	.word	0x0500000f


	//   ....[220]....
        /*0644*/ 	.word	0x0500000f


	//   ....[221]....
        /*0648*/ 	.word	0x0500000f


	//   ....[222]....
        /*064c*/ 	.word	0x0500000f


	//   ....[223]....
        /*0650*/ 	.word	0x0500000f


	//   ....[224]....
        /*0654*/ 	.word	0x0500000f


	//   ....[225]....
        /*0658*/ 	.word	0x0500000f


	//   ....[226]....
        /*065c*/ 	.word	0x0500000f


	//   ....[227]....
        /*0660*/ 	.word	0x0500000f


	//   ....[228]....
        /*0664*/ 	.word	0x0500000f


	//   ....[229]....
        /*0668*/ 	.word	0x0500000f


	//   ....[230]....
        /*066c*/ 	.word	0x0500000f


	//   ....[231]....
        /*0670*/ 	.word	0x0500000f


	//   ....[232]....
        /*0674*/ 	.word	0x0500000f


	//   ....[233]....
        /*0678*/ 	.word	0x0500000f


	//   ....[234]....
        /*067c*/ 	.word	0x0500000f


	//   ....[235]....
        /*0680*/ 	.word	0x0500000f


	//   ....[236]....
        /*0684*/ 	.word	0x0500000f


	//   ....[237]....
        /*0688*/ 	.word	0x0500000f


	//   ....[238]....
        /*068c*/ 	.word	0x0500000f


	//   ....[239]....
        /*0690*/ 	.word	0x0500000f


	//   ....[240]....
        /*0694*/ 	.word	0x0500000f


	//   ....[241]....
        /*0698*/ 	.word	0x0500000f


	//   ....[242]....
        /*069c*/ 	.word	0x0500000f


	//   ....[243]....
        /*06a0*/ 	.word	0x0500000f


	//   ....[244]....
        /*06a4*/ 	.word	0x0500000f


	//   ....[245]....
        /*06a8*/ 	.word	0x0500000f


	//   ....[246]....
        /*06ac*/ 	.word	0x0500000f


	//   ....[247]....
        /*06b0*/ 	.word	0x0500000f


	//   ....[248]....
        /*06b4*/ 	.word	0x0500000f


	//   ....[249]....
        /*06b8*/ 	.word	0x0500000f


	//   ....[250]....
        /*06bc*/ 	.word	0x0500000f


	//   ....[251]....
        /*06c0*/ 	.word	0x0500000f


	//   ....[252]....
        /*06c4*/ 	.word	0x0500000f


	//   ....[253]....
        /*06c8*/ 	.word	0x0500000f


	//   ....[254]....
        /*06cc*/ 	.word	0x0500000f


	//   ....[255]....
        /*06d0*/ 	.word	0x0500000f


	//   ....[0]....
        /*06d4*/ 	.word	0x0500000f


	//   ....[1]....
        /*06d8*/ 	.word	0x0500000f


	//   ....[2]....
        /*06dc*/ 	.word	0x0500000f


	//   ....[3]....
        /*06e0*/ 	.word	0x0500000f


	//   ....[4]....
        /*06e4*/ 	.word	0x0500000f


	//   ....[5]....
        /*06e8*/ 	.word	0x0500000f


	//   ....[6]....
        /*06ec*/ 	.word	0x0500000f


	//   ....[7]....
        /*06f0*/ 	.word	0x0500000f


	//   ....[8]....
        /*06f4*/ 	.word	0x0500000f


	//   ....[9]....
        /*06f8*/ 	.word	0x0500000f


	//   ....[10]....
        /*06fc*/ 	.word	0x0500000f


	//   ....[11]....
        /*0700*/ 	.word	0x0500000f


	//   ....[12]....
        /*0704*/ 	.word	0x0500000f


	//   ....[13]....
        /*0708*/ 	.word	0x0500000f


	//   ....[14]....
        /*070c*/ 	.word	0x0500000f


	//   ....[15]....
        /*0710*/ 	.word	0x0500000f


	//   ....[16]....
        /*0714*/ 	.word	0x0500000f


	//   ....[17]....
        /*0718*/ 	.word	0x0500000f


	//   ....[18]....
        /*071c*/ 	.word	0x0500000f


	//   ....[19]....
        /*0720*/ 	.word	0x0500000f


	//   ....[20]....
        /*0724*/ 	.word	0x0500000f


	//   ....[21]....
        /*0728*/ 	.word	0x0500000f


	//   ....[22]....
        /*072c*/ 	.word	0x0500000f


	//   ....[23]....
        /*0730*/ 	.word	0x0500000f


	//   ....[24]....
        /*0734*/ 	.word	0x0500000f


	//   ....[25]....
        /*0738*/ 	.word	0x0500000f


	//   ....[26]....
        /*073c*/ 	.word	0x0500000f


	//   ....[27]....
        /*0740*/ 	.word	0x0500000f


	//   ....[28]....
        /*0744*/ 	.word	0x0500000f


	//   ....[29]....
        /*0748*/ 	.word	0x0500000f


	//   ....[30]....
        /*074c*/ 	.word	0x0500000f


	//   ....[31]....
        /*0750*/ 	.word	0x0500000f


	//   ....[32]....
        /*0754*/ 	.word	0x0500000f


	//   ....[33]....
        /*0758*/ 	.word	0x0500000f


	//   ....[34]....
        /*075c*/ 	.word	0x0500000f


	//   ....[35]....
        /*0760*/ 	.word	0x0500000f


	//   ....[36]....
        /*0764*/ 	.word	0x0500000f


	//   ....[37]....
        /*0768*/ 	.word	0x0500000f


	//   ....[38]....
        /*076c*/ 	.word	0x0500000f


	//   ....[39]....
        /*0770*/ 	.word	0x0500000f


	//   ....[40]....
        /*0774*/ 	.word	0x0500000f


	//----- nvinfo : EIATTR_COOP_GROUP_INSTR_OFFSETS
	.align		4
.L_474:
        /*0778*/ 	.byte	0x04, 0x28
        /*077a*/ 	.short	(.L_476 - .L_475)


	//   ....[0]....
.L_475:
        /*077c*/ 	.word	0x00000060


	//   ....[1]....
        /*0780*/ 	.word	0x00000140


	//   ....[2]....
        /*0784*/ 	.word	0x00000190


	//   ....[3]....
        /*0788*/ 	.word	0x000003c0


	//   ....[4]....
        /*078c*/ 	.word	0x00000520


	//   ....[5]....
        /*0790*/ 	.word	0x00000640


	//   ....[6]....
        /*0794*/ 	.word	0x000007a0


	//   ....[7]....
        /*0798*/ 	.word	0x00003a50


	//   ....[8]....
        /*079c*/ 	.word	0x00003a60


	//   ....[9]....
        /*07a0*/ 	.word	0x00005060


	//   ....[10]....
        /*07a4*/ 	.word	0x00005070


	//   ....[11]....
        /*07a8*/ 	.word	0x00007090


	//   ....[12]....
        /*07ac*/ 	.word	0x000070a0


	//   ....[13]....
        /*07b0*/ 	.word	0x00008780


	//   ....[14]....
        /*07b4*/ 	.word	0x00008790


	//   ....[15]....
        /*07b8*/ 	.word	0x0000a010


	//   ....[16]....
        /*07bc*/ 	.word	0x0000a020


	//   ....[17]....
        /*07c0*/ 	.word	0x0000a2b0


	//   ....[18]....
        /*07c4*/ 	.word	0x0000a2c0


	//   ....[19]....
        /*07c8*/ 	.word	0x0000a820


	//   ....[20]....
        /*07cc*/ 	.word	0x0000a830


	//   ....[21]....
        /*07d0*/ 	.word	0x0000a9b0


	//   ....[22]....
        /*07d4*/ 	.word	0x0000a9d0


	//   ....[23]....
        /*07d8*/ 	.word	0x0000b350


	//   ....[24]....
        /*07dc*/ 	.word	0x0000ba50


	//   ....[25]....
        /*07e0*/ 	.word	0x0000ba60


	//   ....[26]....
        /*07e4*/ 	.word	0x0000ba70


	//   ....[27]....
        /*07e8*/ 	.word	0x0000ba80


	//   ....[28]....
        /*07ec*/ 	.word	0x0000c250


	//   ....[29]....
        /*07f0*/ 	.word	0x0000c260


	//   ....[30]....
        /*07f4*/ 	.word	0x0000c270


	//   ....[31]....
        /*07f8*/ 	.word	0x0000c280


	//   ....[32]....
        /*07fc*/ 	.word	0x0000efe0


	//   ....[33]....
        /*0800*/ 	.word	0x0000eff0


	//   ....[34]....
        /*0804*/ 	.word	0x0000f000


	//   ....[35]....
        /*0808*/ 	.word	0x0000f010


	//   ....[36]....
        /*080c*/ 	.word	0x0000f640


	//   ....[37]....
        /*0810*/ 	.word	0x0000f650


	//   ....[38]....
        /*0814*/ 	.word	0x0000f660


	//   ....[39]....
        /*0818*/ 	.word	0x0000f670


	//   ....[40]....
        /*081c*/ 	.word	0x00012d80


	//   ....[41]....
        /*0820*/ 	.word	0x00012fa0


	//   ....[42]....
        /*0824*/ 	.word	0x00013cd0


	//   ....[43]....
        /*0828*/ 	.word	0x00013de0


	//   ....[44]....
        /*082c*/ 	.word	0x00014350


	//   ....[45]....
        /*0830*/ 	.word	0x00014420


	//   ....[46]....
        /*0834*/ 	.word	0x00016230


	//   ....[47]....
        /*0838*/ 	.word	0x00016440


	//   ....[48]....
        /*083c*/ 	.word	0x00017290


	//   ....[49]....
        /*0840*/ 	.word	0x000173b0


	//   ....[50]....
        /*0844*/ 	.word	0x00017970


	//   ....[51]....
        /*0848*/ 	.word	0x000179f0


	//   ....[52]....
        /*084c*/ 	.word	0x00019a30


	//   ....[53]....
        /*0850*/ 	.word	0x00019a40


	//   ....[54]....
        /*0854*/ 	.word	0x00019a80


	//   ....[55]....
        /*0858*/ 	.word	0x00019a90


	//   ....[56]....
        /*085c*/ 	.word	0x0001b880


	//   ....[57]....
        /*0860*/ 	.word	0x0001ba40


	//   ....[58]....
        /*0864*/ 	.word	0x0001c8a0


	//   ....[59]....
        /*0868*/ 	.word	0x0001c9b0


	//   ....[60]....
        /*086c*/ 	.word	0x0001cf70


	//   ....[61]....
        /*0870*/ 	.word	0x0001cfd0


	//   ....[62]....
        /*0874*/ 	.word	0x0001e0f0


	//   ....[63]....
        /*0878*/ 	.word	0x0001e160


	//   ....[64]....
        /*087c*/ 	.word	0x0001e190


	//   ....[65]....
        /*0880*/ 	.word	0x0001e1a0


	//   ....[66]....
        /*0884*/ 	.word	0x0001f230


	//   ....[67]....
        /*0888*/ 	.word	0x0001f270


	//   ....[68]....
        /*088c*/ 	.word	0x0001f2b0


	//   ....[69]....
        /*0890*/ 	.word	0x0001f2e0


	//   ....[70]....
        /*0894*/ 	.word	0x0001f8a0


	//   ....[71]....
        /*0898*/ 	.word	0x0001f8b0


	//   ....[72]....
        /*089c*/ 	.word	0x0001f970


	//   ....[73]....
        /*08a0*/ 	.word	0x0001f990


	//   ....[74]....
        /*08a4*/ 	.word	0x0001fa50


	//   ....[75]....
        /*08a8*/ 	.word	0x0001fa70


	//   ....[76]....
        /*08ac*/ 	.word	0x0001fb40


	//   ....[77]....
        /*08b0*/ 	.word	0x0001fb60


	//   ....[78]....
        /*08b4*/ 	.word	0x00020380


	//   ....[79]....
        /*08b8*/ 	.word	0x000203a0


	//   ....[80]....
        /*08bc*/ 	.word	0x00020460


	//   ....[81]....
        /*08c0*/ 	.word	0x00020480


	//   ....[82]....
        /*08c4*/ 	.word	0x00020540


	//   ....[83]....
        /*08c8*/ 	.word	0x00020560


	//   ....[84]....
        /*08cc*/ 	.word	0x00020630


	//   ....[85]....
        /*08d0*/ 	.word	0x00020650


	//   ....[86]....
        /*08d4*/ 	.word	0x000207a0


	//   ....[87]....
        /*08d8*/ 	.word	0x00020950


	//   ....[88]....
        /*08dc*/ 	.word	0x00020980


	//   ....[89]....
        /*08e0*/ 	.word	0x000209b0


	//   ....[90]....
        /*08e4*/ 	.word	0x000209e0


	//   ....[91]....
        /*08e8*/ 	.word	0x00020a10


	//   ....[92]....
        /*08ec*/ 	.word	0x00020a40


	//   ....[93]....
        /*08f0*/ 	.word	0x00020bb0


	//   ....[94]....
        /*08f4*/ 	.word	0x00020be0


	//   ....[95]....
        /*08f8*/ 	.word	0x00020c10


	//   ....[96]....
        /*08fc*/ 	.word	0x00020c40


	//   ....[97]....
        /*0900*/ 	.word	0x00020c70


	//   ....[98]....
        /*0904*/ 	.word	0x00020ca0


	//   ....[99]....
        /*0908*/ 	.word	0x00020d30


	//   ....[100]....
        /*090c*/ 	.word	0x00020d90


	//   ....[101]....
        /*0910*/ 	.word	0x00020e20


	//   ....[102]....
        /*0914*/ 	.word	0x00021ec0


	//   ....[103]....
        /*0918*/ 	.word	0x00024230


	//   ....[104]....
        /*091c*/ 	.word	0x00024250


	//   ....[105]....
        /*0920*/ 	.word	0x00024300


	//   ....[106]....
        /*0924*/ 	.word	0x00024320


	//   ....[107]....
        /*0928*/ 	.word	0x000243c0


	//   ....[108]....
        /*092c*/ 	.word	0x000243e0


	//   ....[109]....
        /*0930*/ 	.word	0x00024480


	//   ....[110]....
        /*0934*/ 	.word	0x000244a0


	//   ....[111]....
        /*0938*/ 	.word	0x00024540


	//   ....[112]....
        /*093c*/ 	.word	0x00024560


	//   ....[113]....
        /*0940*/ 	.word	0x00024570


	//   ....[114]....
        /*0944*/ 	.word	0x00024600


	//   ....[115]....
        /*0948*/ 	.word	0x00024dc0


	//   ....[116]....
        /*094c*/ 	.word	0x00024df0


	//   ....[117]....
        /*0950*/ 	.word	0x00024e20


	//   ....[118]....
        /*0954*/ 	.word	0x00024ed0


	//   ....[119]....
        /*0958*/ 	.word	0x00024ee0


	//   ....[120]....
        /*095c*/ 	.word	0x00024f90


	//   ....[121]....
        /*0960*/ 	.word	0x00024fa0


	//   ....[122]....
        /*0964*/ 	.word	0x00025050


	//   ....[123]....
        /*0968*/ 	.word	0x00025060


	//   ....[124]....
        /*096c*/ 	.word	0x00025110


	//   ....[125]....
        /*0970*/ 	.word	0x00025120


	//   ....[126]....
        /*0974*/ 	.word	0x000251d0


	//   ....[127]....
        /*0978*/ 	.word	0x000251e0


	//   ....[128]....
        /*097c*/ 	.word	0x00025280


	//   ....[129]....
        /*0980*/ 	.word	0x00025290


	//   ....[130]....
        /*0984*/ 	.word	0x000252a0


	//   ....[131]....
        /*0988*/ 	.word	0x00025a90


	//   ....[132]....
        /*098c*/ 	.word	0x00025aa0


	//   ....[133]....
        /*0990*/ 	.word	0x00025ab0


	//   ....[134]....
        /*0994*/ 	.word	0x00025b40


	//   ....[135]....
        /*0998*/ 	.word	0x00025b50


	//   ....[136]....
        /*099c*/ 	.word	0x00025bb0


	//   ....[137]....
        /*09a0*/ 	.word	0x00025be0


	//   ....[138]....
        /*09a4*/ 	.word	0x00025c20


	//   ....[139]....
        /*09a8*/ 	.word	0x00025c50


	//   ....[140]....
        /*09ac*/ 	.word	0x00025c90


	//   ....[141]....
        /*09b0*/ 	.word	0x00025cc0


	//   ....[142]....
        /*09b4*/ 	.word	0x00025d00


	//   ....[143]....
        /*09b8*/ 	.word	0x00025f80


	//   ....[144]....
        /*09bc*/ 	.word	0x00025fa0


	//   ....[145]....
        /*09c0*/ 	.word	0x00026030


	//   ....[146]....
        /*09c4*/ 	.word	0x00026040


	//   ....[147]....
        /*09c8*/ 	.word	0x000260b0


	//   ....[148]....
        /*09cc*/ 	.word	0x000260c0


	//   ....[149]....
        /*09d0*/ 	.word	0x00026130


	//   ....[150]....
        /*09d4*/ 	.word	0x00026140


	//   ....[151]....
        /*09d8*/ 	.word	0x000261b0


	//   ....[152]....
        /*09dc*/ 	.word	0x000261c0


	//   ....[153]....
        /*09e0*/ 	.word	0x000261d0


	//   ....[154]....
        /*09e4*/ 	.word	0x00026240


	//   ....[155]....
        /*09e8*/ 	.word	0x000267e0


	//   ....[156]....
        /*09ec*/ 	.word	0x00026810


	//   ....[157]....
        /*09f0*/ 	.word	0x00026830


	//   ....[158]....
        /*09f4*/ 	.word	0x00026840


	//   ....[159]....
        /*09f8*/ 	.word	0x00026880


	//   ....[160]....
        /*09fc*/ 	.word	0x000268a0


	//   ....[161]....
        /*0a00*/ 	.word	0x00026910


	//   ....[162]....
        /*0a04*/ 	.word	0x00026930


	//   ....[163]....
        /*0a08*/ 	.word	0x00026990


	//   ....[164]....
        /*0a0c*/ 	.word	0x000269b0


	//   ....[165]....
        /*0a10*/ 	.word	0x00026a00


	//   ....[166]....
        /*0a14*/ 	.word	0x00026a20


	//   ....[167]....
        /*0a18*/ 	.word	0x00026e10


	//   ....[168]....
        /*0a1c*/ 	.word	0x00026e40


	//   ....[169]....
        /*0a20*/ 	.word	0x00026e70


	//   ....[170]....
        /*0a24*/ 	.word	0x00026ea0


	//   ....[171]....
        /*0a28*/ 	.word	0x00026ed0


	//   ....[172]....
        /*0a2c*/ 	.word	0x00026f00


	//   ....[173]....
        /*0a30*/ 	.word	0x00026f30


	//   ....[174]....
        /*0a34*/ 	.word	0x00026f60


	//   ....[175]....
        /*0a38*/ 	.word	0x000270e0


	//   ....[176]....
        /*0a3c*/ 	.word	0x00027110


	//   ....[177]....
        /*0a40*/ 	.word	0x00027140


	//   ....[178]....
        /*0a44*/ 	.word	0x00027170


	//   ....[179]....
        /*0a48*/ 	.word	0x000271a0


	//   ....[180]....
        /*0a4c*/ 	.word	0x000271d0


	//   ....[181]....
        /*0a50*/ 	.word	0x00027290


	//   ....[182]....
        /*0a54*/ 	.word	0x000272b0


	//   ....[183]....
        /*0a58*/ 	.word	0x00027320


	//   ....[184]....
        /*0a5c*/ 	.word	0x000279c0


	//   ....[185]....
        /*0a60*/ 	.word	0x00027d00


	//   ....[186]....
        /*0a64*/ 	.word	0x00027d90


	//   ....[187]....
        /*0a68*/ 	.word	0x00027e30


	//   ....[188]....
        /*0a6c*/ 	.word	0x00027ec0


	//   ....[189]....
        /*0a70*/ 	.word	0x00027fb0


	//   ....[190]....
        /*0a74*/ 	.word	0x00028040


	//   ....[191]....
        /*0a78*/ 	.word	0x000280e0


	//   ....[192]....
        /*0a7c*/ 	.word	0x00028170


	//   ....[193]....
        /*0a80*/ 	.word	0x00028260


	//   ....[194]....
        /*0a84*/ 	.word	0x000282f0


	//   ....[195]....
        /*0a88*/ 	.word	0x00028390


	//   ....[196]....
        /*0a8c*/ 	.word	0x00028420


	//   ....[197]....
        /*0a90*/ 	.word	0x00028510


	//   ....[198]....
        /*0a94*/ 	.word	0x000285a0


	//   ....[199]....
        /*0a98*/ 	.word	0x000285f0


	//   ....[200]....
        /*0a9c*/ 	.word	0x00028640


	//   ....[201]....
        /*0aa0*/ 	.word	0x000286d0


	//   ....[202]....
        /*0aa4*/ 	.word	0x00028760


	//   ....[203]....
        /*0aa8*/ 	.word	0x000287b0


	//   ....[204]....
        /*0aac*/ 	.word	0x00028800


	//   ....[205]....
        /*0ab0*/ 	.word	0x000288f0


	//   ....[206]....
        /*0ab4*/ 	.word	0x00028980


	//   ....[207]....
        /*0ab8*/ 	.word	0x000289d0


	//   ....[208]....
        /*0abc*/ 	.word	0x00028a20


	//   ....[209]....
        /*0ac0*/ 	.word	0x00028ab0


	//   ....[210]....
        /*0ac4*/ 	.word	0x00028b40


	//   ....[211]....
        /*0ac8*/ 	.word	0x00028b90


	//   ....[212]....
        /*0acc*/ 	.word	0x00028be0


	//   ....[213]....
        /*0ad0*/ 	.word	0x00028f80


	//   ....[214]....
        /*0ad4*/ 	.word	0x00029260


	//   ....[215]....
        /*0ad8*/ 	.word	0x00029350


	//   ....[216]....
        /*0adc*/ 	.word	0x000293f0


	//   ....[217]....
        /*0ae0*/ 	.word	0x00029450


	//   ....[218]....
        /*0ae4*/ 	.word	0x00029560


	//   ....[219]....
        /*0ae8*/ 	.word	0x000295d0


	//   ....[220]....
        /*0aec*/ 	.word	0x000296e0


	//   ....[221]....
        /*0af0*/ 	.word	0x00029750


	//   ....[222]....
        /*0af4*/ 	.word	0x00029860


	//   ....[223]....
        /*0af8*/ 	.word	0x000298d0


	//   ....[224]....
        /*0afc*/ 	.word	0x000299e0


	//   ....[225]....
        /*0b00*/ 	.word	0x00029a50


	//   ....[226]....
        /*0b04*/ 	.word	0x00029af0


	//   ....[227]....
        /*0b08*/ 	.word	0x00029c00


	//   ....[228]....
        /*0b0c*/ 	.word	0x00029c70


	//   ....[229]....
        /*0b10*/ 	.word	0x00029cd0


	//   ....[230]....
        /*0b14*/ 	.word	0x00029df0


	//   ....[231]....
        /*0b18*/ 	.word	0x00029e50


	//   ....[232]....
        /*0b1c*/ 	.word	0x00029f70


	//   ....[233]....
        /*0b20*/ 	.word	0x00029fd0


	//   ....[234]....
        /*0b24*/ 	.word	0x0002a0f0


	//   ....[235]....
        /*0b28*/ 	.word	0x0002a150


	//   ....[236]....
        /*0b2c*/ 	.word	0x0002a270


	//   ....[237]....
        /*0b30*/ 	.word	0x0002a2d0


	//   ....[238]....
        /*0b34*/ 	.word	0x0002a3f0


	//   ....[239]....
        /*0b38*/ 	.word	0x0002a450


	//   ....[240]....
        /*0b3c*/ 	.word	0x0002a560


	//   ....[241]....
        /*0b40*/ 	.word	0x0002a5c0


	//   ....[242]....
        /*0b44*/ 	.word	0x0002a6c0


	//   ....[243]....
        /*0b48*/ 	.word	0x0002a7f0


	//   ....[244]....
        /*0b4c*/ 	.word	0x0002a8a0


	//   ....[245]....
        /*0b50*/ 	.word	0x0002a910


	//   ....[246]....
        /*0b54*/ 	.word	0x0002aa00


	//   ....[247]....
        /*0b58*/ 	.word	0x0002aa60


	//   ....[248]....
        /*0b5c*/ 	.word	0x0002ab30


	//   ....[249]....
        /*0b60*/ 	.word	0x0002ab90


	//   ....[250]....
        /*0b64*/ 	.word	0x0002ac60


	//   ....[251]....
        /*0b68*/ 	.word	0x0002acc0


	//   ....[252]....
        /*0b6c*/ 	.word	0x0002ad90


	//   ....[253]....
        /*0b70*/ 	.word	0x0002adf0


	//   ....[254]....
        /*0b74*/ 	.word	0x0002aec0


	//   ....[255]....
        /*0b78*/ 	.word	0x0002afb0


	//   ....[0]....
        /*0b7c*/ 	.word	0x0002b050


	//   ....[1]....
        /*0b80*/ 	.word	0x0002b0b0


	//   ....[2]....
        /*0b84*/ 	.word	0x0002b1a0


	//   ....[3]....
        /*0b88*/ 	.word	0x0002b200


	//   ....[4]....
        /*0b8c*/ 	.word	0x0002b2e0


	//   ....[5]....
        /*0b90*/ 	.word	0x0002b340


	//   ....[6]....
        /*0b94*/ 	.word	0x0002b420


	//   ....[7]....
        /*0b98*/ 	.word	0x0002b480


	//   ....[8]....
        /*0b9c*/ 	.word	0x0002b560


	//   ....[9]....
        /*0ba0*/ 	.word	0x0002b5c0


	//   ....[10]....
        /*0ba4*/ 	.word	0x0002b690


	//   ....[11]....
        /*0ba8*/ 	.word	0x0002b7c0


	//   ....[12]....
        /*0bac*/ 	.word	0x0002b890


	//   ....[13]....
        /*0bb0*/ 	.word	0x0002b950


	//   ....[14]....
        /*0bb4*/ 	.word	0x0002ba20


	//   ....[15]....
        /*0bb8*/ 	.word	0x0002ba80


	//   ....[16]....
        /*0bbc*/ 	.word	0x0002bb50


	//   ....[17]....
        /*0bc0*/ 	.word	0x0002bbb0


	//   ....[18]....
        /*0bc4*/ 	.word	0x0002bc90


	//   ....[19]....
        /*0bc8*/ 	.word	0x0002bcf0


	//   ....[20]....
        /*0bcc*/ 	.word	0x0002bdc0


	//   ....[21]....
        /*0bd0*/ 	.word	0x0002be20


	//   ....[22]....
        /*0bd4*/ 	.word	0x0002bee0


	//   ....[23]....
        /*0bd8*/ 	.word	0x0002bf70


	//   ....[24]....
        /*0bdc*/ 	.word	0x0002c010


	//   ....[25]....
        /*0be0*/ 	.word	0x0002c130


	//   ....[26]....
        /*0be4*/ 	.word	0x0002c1a0


	//   ....[27]....
        /*0be8*/ 	.word	0x0002c210


	//   ....[28]....
        /*0bec*/ 	.word	0x0002c280


	//   ....[29]....
        /*0bf0*/ 	.word	0x0002c2f0


	//   ....[30]....
        /*0bf4*/ 	.word	0x0002c370


	//   ....[31]....
        /*0bf8*/ 	.word	0x0002c400


	//   ....[32]....
        /*0bfc*/ 	.word	0x0002c490


	//   ....[33]....
        /*0c00*/ 	.word	0x0002c500


	//   ....[34]....
        /*0c04*/ 	.word	0x0002c570


	//   ....[35]....
        /*0c08*/ 	.word	0x0002c5e0


	//   ....[36]....
        /*0c0c*/ 	.word	0x0002c660


	//   ....[37]....
        /*0c10*/ 	.word	0x0002c6d0


	//   ....[38]....
        /*0c14*/ 	.word	0x0002c770


	//   ....[39]....
        /*0c18*/ 	.word	0x0002c800


	//   ....[40]....
        /*0c1c*/ 	.word	0x0002c920


	//----- nvinfo : EIATTR_REG_RECONFIG
	.align		4
.L_476:
        /*0c20*/ 	.byte	0x01, 0x54
	.zero		2


	//----- nvinfo : EIATTR_SYSCALL_OFFSETS
	.align		4
        /*0c24*/ 	.byte	0x04, 0x46
        /*0c26*/ 	.short	(.L_478 - .L_477)


	//   ....[0]....
.L_477:
        /*0c28*/ 	.word	0x00001e00


	//   ....[1]....
        /*0c2c*/ 	.word	0x00001f50


	//   ....[2]....
        /*0c30*/ 	.word	0x0000b4f0


	//   ....[3]....
        /*0c34*/ 	.word	0x0000b810


	//   ....[4]....
        /*0c38*/ 	.word	0x00023750


	//   ....[5]....
        /*0c3c*/ 	.word	0x000238a0


	//   ....[6]....
        /*0c40*/ 	.word	0x00023990


	//   ....[7]....
        /*0c44*/ 	.word	0x000249c0


	//----- nvinfo : EIATTR_MBARRIER_INSTR_OFFSETS
	.align		4
.L_478:
        /*0c48*/ 	.byte	0x04, 0x39
        /*0c4a*/ 	.short	(.L_480 - .L_479)


	//   ....[0]....
.L_479:
        /*0c4c*/ 	.word	0x00000270
        /*0c50*/ 	.word	0x000000ff
        /*0c54*/ 	.word	0x0002a800
        /*0c58*/ 	.short	0x0100
        /*0c5a*/ 	.byte	0x08
	.zero		1


	//   ....[1]....
        /*0c5c*/ 	.word	0x00000280
        /*0c60*/ 	.word	0x000000ff
        /*0c64*/ 	.word	0x0002a820
        /*0c68*/ 	.short	0x0100
        /*0c6a*/ 	.byte	0x08
	.zero		1


	//   ....[2]....
        /*0c6c*/ 	.word	0x00000370
        /*0c70*/ 	.word	0x000000ff
        /*0c74*/ 	.word	0x0002a830
        /*0c78*/ 	.short	0x0100
        /*0c7a*/ 	.byte	0x08
	.zero		1


	//   ....[3]....
        /*0c7c*/ 	.word	0x00000380
        /*0c80*/ 	.word	0x000000ff
        /*0c84*/ 	.word	0x0002a840
        /*0c88*/ 	.short	0x0100
        /*0c8a*/ 	.byte	0x08
	.zero		1


	//   ....[4]....
        /*0c8c*/ 	.word	0x00000390
        /*0c90*/ 	.word	0x000000ff
        /*0c94*/ 	.word	0x0002a838
        /*0c98*/ 	.short	0x0100
        /*0c9a*/ 	.byte	0x08
	.zero		1


	//   ....[5]....
        /*0c9c*/ 	.word	0x000003a0
        /*0ca0*/ 	.word	0x000000ff
        /*0ca4*/ 	.word	0x0002a848
        /*0ca8*/ 	.short	0x0100
        /*0caa*/ 	.byte	0x08
	.zero		1


	//   ....[6]....
        /*0cac*/ 	.word	0x000004d0
        /*0cb0*/ 	.word	0x000000ff
        /*0cb4*/ 	.word	0x0002a850
        /*0cb8*/ 	.short	0x0100
        /*0cba*/ 	.byte	0x08
	.zero		1


	//   ....[7]....
        /*0cbc*/ 	.word	0x000004e0
        /*0cc0*/ 	.word	0x000000ff
        /*0cc4*/ 	.word	0x0002a860
        /*0cc8*/ 	.short	0x0100
        /*0cca*/ 	.byte	0x08
	.zero		1


	//   ....[8]....
        /*0ccc*/ 	.word	0x000004f0
        /*0cd0*/ 	.word	0x000000ff
        /*0cd4*/ 	.word	0x0002a858
        /*0cd8*/ 	.short	0x0100
        /*0cda*/ 	.byte	0x08
	.zero		1


	//   ....[9]....
        /*0cdc*/ 	.word	0x00000500
        /*0ce0*/ 	.word	0x000000ff
        /*0ce4*/ 	.word	0x0002a868
        /*0ce8*/ 	.short	0x0100
        /*0cea*/ 	.byte	0x08
	.zero		1


	//   ....[10]....
        /*0cec*/ 	.word	0x000005f0
        /*0cf0*/ 	.word	0x000000ff
        /*0cf4*/ 	.word	0x0002a870
        /*0cf8*/ 	.short	0x0100
        /*0cfa*/ 	.byte	0x06
	.zero		1


	//   ....[11]....
        /*0cfc*/ 	.word	0x00000600
        /*0d00*/ 	.word	0x000000ff
        /*0d04*/ 	.word	0x0002a880
        /*0d08*/ 	.short	0x0100
        /*0d0a*/ 	.byte	0x06
	.zero		1


	//   ....[12]....
        /*0d0c*/ 	.word	0x00000610
        /*0d10*/ 	.word	0x000000ff
        /*0d14*/ 	.word	0x0002a878
        /*0d18*/ 	.short	0x0100
        /*0d1a*/ 	.byte	0x06
	.zero		1


	//   ....[13]....
        /*0d1c*/ 	.word	0x00000620
        /*0d20*/ 	.word	0x000000ff
        /*0d24*/ 	.word	0x0002a888
        /*0d28*/ 	.short	0x0100
        /*0d2a*/ 	.byte	0x06
	.zero		1


	//   ....[14]....
        /*0d2c*/ 	.word	0x00000750
        /*0d30*/ 	.word	0x000000ff
        /*0d34*/ 	.word	0x0002a890
        /*0d38*/ 	.short	0x0100
        /*0d3a*/ 	.byte	0x08
	.zero		1


	//   ....[15]....
        /*0d3c*/ 	.word	0x00000760
        /*0d40*/ 	.word	0x000000ff
        /*0d44*/ 	.word	0x0002a8a0
        /*0d48*/ 	.short	0x0100
        /*0d4a*/ 	.byte	0x08
	.zero		1


	//   ....[16]....
        /*0d4c*/ 	.word	0x00000770
        /*0d50*/ 	.word	0x000000ff
        /*0d54*/ 	.word	0x0002a898
        /*0d58*/ 	.short	0x0100
        /*0d5a*/ 	.byte	0x08
	.zero		1


	//   ....[17]....
        /*0d5c*/ 	.word	0x00000780
        /*0d60*/ 	.word	0x000000ff
        /*0d64*/ 	.word	0x0002a8a8
        /*0d68*/ 	.short	0x0100
        /*0d6a*/ 	.byte	0x08
	.zero		1


	//   ....[18]....
        /*0d6c*/ 	.word	0x000008b0
        /*0d70*/ 	.word	0x000000ff
        /*0d74*/ 	.word	0x0002a8b0
        /*0d78*/ 	.short	0x0100
        /*0d7a*/ 	.byte	0x08
	.zero		1


	//   ....[19]....
        /*0d7c*/ 	.word	0x000008c0
        /*0d80*/ 	.word	0x000000ff
        /*0d84*/ 	.word	0x0002a8c0
        /*0d88*/ 	.short	0x0100
        /*0d8a*/ 	.byte	0x08
	.zero		1


	//   ....[20]....
        /*0d8c*/ 	.word	0x000008d0
        /*0d90*/ 	.word	0x000000ff
        /*0d94*/ 	.word	0x0002a8b8
        /*0d98*/ 	.short	0x0100
        /*0d9a*/ 	.byte	0x08
	.zero		1


	//   ....[21]....
        /*0d9c*/ 	.word	0x000008e0
        /*0da0*/ 	.word	0x000000ff
        /*0da4*/ 	.word	0x0002a8c8
        /*0da8*/ 	.short	0x0100
        /*0daa*/ 	.byte	0x08
	.zero		1


	//   ....[22]....
        /*0dac*/ 	.word	0x00003a00
        /*0db0*/ 	.word	0x00000056
        /*0db4*/ 	.word	0x0002a890
        /*0db8*/ 	.short	0x010a
        /*0dba*/ 	.byte	0x3f
	.zero		1


	//   ....[23]....
        /*0dbc*/ 	.word	0x00007030
        /*0dc0*/ 	.word	0x00000056
        /*0dc4*/ 	.word	0x0002a890
        /*0dc8*/ 	.short	0x010a
        /*0dca*/ 	.byte	0x3f
	.zero		1


	//   ....[24]....
        /*0dcc*/ 	.word	0x00009e50
        /*0dd0*/ 	.word	0x00000056
        /*0dd4*/ 	.word	0x0002a890
        /*0dd8*/ 	.short	0x010a
        /*0dda*/ 	.byte	0x3f
	.zero		1


	//   ....[25]....
        /*0ddc*/ 	.word	0x0000a610
        /*0de0*/ 	.word	0x0000000b
        /*0de4*/ 	.word	0x00000000
        /*0de8*/ 	.short	0x0101
        /*0dea*/ 	.byte	0x3f
	.zero		1


	//   ....[26]....
        /*0dec*/ 	.word	0x0000a650
        /*0df0*/ 	.word	0x00000056
        /*0df4*/ 	.word	0x0002a8b0
        /*0df8*/ 	.short	0x010a
        /*0dfa*/ 	.byte	0x3f
	.zero		1


	//   ....[27]....
        /*0dfc*/ 	.word	0x0000ac00
        /*0e00*/ 	.word	0x00000056
        /*0e04*/ 	.word	0x00000000
        /*0e08*/ 	.short	0x0101
        /*0e0a*/ 	.byte	0x3f
	.zero		1


	//   ....[28]....
        /*0e0c*/ 	.word	0x0000b570
        /*0e10*/ 	.word	0x00000012
        /*0e14*/ 	.word	0x0002a800
        /*0e18*/ 	.short	0x010a
        /*0e1a*/ 	.byte	0x3f
	.zero		1


	//   ....[29]....
        /*0e1c*/ 	.word	0x0000b5c0
        /*0e20*/ 	.word	0x00000012
        /*0e24*/ 	.word	0x0002a800
        /*0e28*/ 	.short	0x010a
        /*0e2a*/ 	.byte	0x3f
	.zero		1


	//   ....[30]....
        /*0e2c*/ 	.word	0x0000c940
        /*0e30*/ 	.word	0x00000012
        /*0e34*/ 	.word	0x0002a800
        /*0e38*/ 	.short	0x010a
        /*0e3a*/ 	.byte	0x3f
	.zero		1


	//   ....[31]....
        /*0e3c*/ 	.word	0x0000fb00
        /*0e40*/ 	.word	0x00000012
        /*0e44*/ 	.word	0x0002a800
        /*0e48*/ 	.short	0x010a
        /*0e4a*/ 	.byte	0x3f
	.zero		1


	//   ....[32]....
        /*0e4c*/ 	.word	0x00012310
        /*0e50*/ 	.word	0x00000009
        /*0e54*/ 	.word	0x0002a830
        /*0e58*/ 	.short	0x010a
        /*0e5a*/ 	.byte	0x3f
	.zero		1


	//   ....[33]....
        /*0e5c*/ 	.word	0x00012350
        /*0e60*/ 	.word	0x00000009
        /*0e64*/ 	.word	0x0002a830
        /*0e68*/ 	.short	0x010a
        /*0e6a*/ 	.byte	0x3f
	.zero		1


	//   ....[34]....
        /*0e6c*/ 	.word	0x00012db0
        /*0e70*/ 	.word	0x00000003
        /*0e74*/ 	.word	0x00000000
        /*0e78*/ 	.short	0x0101
        /*0e7a*/ 	.byte	0x3f
	.zero		1


	//   ....[35]....
        /*0e7c*/ 	.word	0x000151e0
        /*0e80*/ 	.word	0x00000005
        /*0e84*/ 	.word	0x0002a830
        /*0e88*/ 	.short	0x010a
        /*0e8a*/ 	.byte	0x3f
	.zero		1


	//   ....[36]....
        /*0e8c*/ 	.word	0x00015250
        /*0e90*/ 	.word	0x00000005
        /*0e94*/ 	.word	0x0002a830
        /*0e98*/ 	.short	0x010a
        /*0e9a*/ 	.byte	0x3f
	.zero		1


	//   ....[37]....
        /*0e9c*/ 	.word	0x00015de0
        /*0ea0*/ 	.word	0x0000000e
        /*0ea4*/ 	.word	0x0002a850
        /*0ea8*/ 	.short	0x010a
        /*0eaa*/ 	.byte	0x3f
	.zero		1


	//   ....[38]....
        /*0eac*/ 	.word	0x00015e80
        /*0eb0*/ 	.word	0x0000000e
        /*0eb4*/ 	.word	0x0002a850
        /*0eb8*/ 	.short	0x010a
        /*0eba*/ 	.byte	0x3f
	.zero		1


	//   ....[39]....
        /*0ebc*/ 	.word	0x000161f0
        /*0ec0*/ 	.word	0x00000005
        /*0ec4*/ 	.word	0x00000000
        /*0ec8*/ 	.short	0x0101
        /*0eca*/ 	.byte	0x3f
	.zero		1


	//   ....[40]....
        /*0ecc*/ 	.word	0x00018200
        /*0ed0*/ 	.word	0x00000003
        /*0ed4*/ 	.word	0x00000000
        /*0ed8*/ 	.short	0x0101
        /*0eda*/ 	.byte	0x3f
	.zero		1


	//   ....[41]....
        /*0edc*/ 	.word	0x000187a0
        /*0ee0*/ 	.word	0x0000000f
        /*0ee4*/ 	.word	0x0002a830
        /*0ee8*/ 	.short	0x010a
        /*0eea*/ 	.byte	0x3f
	.zero		1


	//   ....[42]....
        /*0eec*/ 	.word	0x00018810
        /*0ef0*/ 	.word	0x0000000f
        /*0ef4*/ 	.word	0x0002a830
        /*0ef8*/ 	.short	0x010a
        /*0efa*/ 	.byte	0x3f
	.zero		1


	//   ....[43]....
        /*0efc*/ 	.word	0x000193a0
        /*0f00*/ 	.word	0x0000000a
        /*0f04*/ 	.word	0x0002a850
        /*0f08*/ 	.short	0x010a
        /*0f0a*/ 	.byte	0x3f
	.zero		1


	//   ....[44]....
        /*0f0c*/ 	.word	0x00019440
        /*0f10*/ 	.word	0x0000000a
        /*0f14*/ 	.word	0x0002a850
        /*0f18*/ 	.short	0x010a
        /*0f1a*/ 	.byte	0x3f
	.zero		1


	//   ....[45]....
        /*0f1c*/ 	.word	0x0001a2a0
        /*0f20*/ 	.word	0x00000007
        /*0f24*/ 	.word	0x00000000
        /*0f28*/ 	.short	0x0101
        /*0f2a*/ 	.byte	0x3f
	.zero		1


	//   ....[46]....
        /*0f2c*/ 	.word	0x0001a500
        /*0f30*/ 	.word	0x0000006b
        /*0f34*/ 	.word	0x00000000
        /*0f38*/ 	.short	0x0101
        /*0f3a*/ 	.byte	0x3f
	.zero		1


	//   ....[47]....
        /*0f3c*/ 	.word	0x0001a7f0
        /*0f40*/ 	.word	0x0000000e
        /*0f44*/ 	.word	0x0002a830
        /*0f48*/ 	.short	0x010a
        /*0f4a*/ 	.byte	0x3f
	.zero		1


	//   ....[48]....
        /*0f4c*/ 	.word	0x0001a860
        /*0f50*/ 	.word	0x0000000e
        /*0f54*/ 	.word	0x0002a830
        /*0f58*/ 	.short	0x010a
        /*0f5a*/ 	.byte	0x3f
	.zero		1


	//   ....[49]....
        /*0f5c*/ 	.word	0x0001b3f0
        /*0f60*/ 	.word	0x0000000c
        /*0f64*/ 	.word	0x0002a850
        /*0f68*/ 	.short	0x010a
        /*0f6a*/ 	.byte	0x3f
	.zero		1


	//   ....[50]....
        /*0f6c*/ 	.word	0x0001b490
        /*0f70*/ 	.word	0x0000000c
        /*0f74*/ 	.word	0x0002a850
        /*0f78*/ 	.short	0x010a
        /*0f7a*/ 	.byte	0x3f
	.zero		1


	//   ....[51]....
        /*0f7c*/ 	.word	0x0001b8a0
        /*0f80*/ 	.word	0x00000003
        /*0f84*/ 	.word	0x00000000
        /*0f88*/ 	.short	0x0101
        /*0f8a*/ 	.byte	0x3f
	.zero		1


	//   ....[52]....
        /*0f8c*/ 	.word	0x0001d7f0
        /*0f90*/ 	.word	0x0000000b
        /*0f94*/ 	.word	0x00000000
        /*0f98*/ 	.short	0x0101
        /*0f9a*/ 	.byte	0x3f
	.zero		1


	//   ....[53]....
        /*0f9c*/ 	.word	0x0001ddf0
        /*0fa0*/ 	.word	0x0000000d
        /*0fa4*/ 	.word	0x0002a850
        /*0fa8*/ 	.short	0x010a
        /*0faa*/ 	.byte	0x3f
	.zero		1


	//   ....[54]....
        /*0fac*/ 	.word	0x0001de90
        /*0fb0*/ 	.word	0x0000000d
        /*0fb4*/ 	.word	0x0002a850
        /*0fb8*/ 	.short	0x010a
        /*0fba*/ 	.byte	0x3f
	.zero		1


	//   ....[55]....
        /*0fbc*/ 	.word	0x0001e390
        /*0fc0*/ 	.word	0x00000003
        /*0fc4*/ 	.word	0x00000000
        /*0fc8*/ 	.short	0x0101
        /*0fca*/ 	.byte	0x3f
	.zero		1


	//   ....[56]....
        /*0fcc*/ 	.word	0x0001f890
        /*0fd0*/ 	.word	0x00000000
        /*0fd4*/ 	.word	0x00000000
        /*0fd8*/ 	.short	0x0101
        /*0fda*/ 	.byte	0x3f
	.zero		1


	//   ....[57]....
        /*0fdc*/ 	.word	0x00021fa0
        /*0fe0*/ 	.word	0x00000017
        /*0fe4*/ 	.word	0x0002a820
        /*0fe8*/ 	.short	0x010a
        /*0fea*/ 	.byte	0x3f
	.zero		1


	//   ....[58]....
        /*0fec*/ 	.word	0x00022030
        /*0ff0*/ 	.word	0x00000003
        /*0ff4*/ 	.word	0x0002a8a0
        /*0ff8*/ 	.short	0x010a
        /*0ffa*/ 	.byte	0x3f
	.zero		1


	//   ....[59]....
        /*0ffc*/ 	.word	0x00022470
        /*1000*/ 	.word	0x00000003
        /*1004*/ 	.word	0x0002a8c0
        /*1008*/ 	.short	0x010a
        /*100a*/ 	.byte	0x3f
	.zero		1


	//   ....[60]....
        /*100c*/ 	.word	0x000228a0
        /*1010*/ 	.word	0x0000000b
        /*1014*/ 	.word	0x0002a8a0
        /*1018*/ 	.short	0x010a
        /*101a*/ 	.byte	0x3f
	.zero		1


	//   ....[61]....
        /*101c*/ 	.word	0x00022cd0
        /*1020*/ 	.word	0x0000000b
        /*1024*/ 	.word	0x0002a8c0
        /*1028*/ 	.short	0x010a
        /*102a*/ 	.byte	0x3f
	.zero		1


	//   ....[62]....
        /*102c*/ 	.word	0x00023fe0
        /*1030*/ 	.word	0x00000007
        /*1034*/ 	.word	0x0002a840
        /*1038*/ 	.short	0x010a
        /*103a*/ 	.byte	0x3f
	.zero		1


	//   ....[63]....
        /*103c*/ 	.word	0x000246c0
        /*1040*/ 	.word	0x00000007
        /*1044*/ 	.word	0x0002a830
        /*1048*/ 	.short	0x0107
        /*104a*/ 	.byte	0x3f
	.zero		1


	//   ....[64]....
        /*104c*/ 	.word	0x00024770
        /*1050*/ 	.word	0x00000007
        /*1054*/ 	.word	0x0002a830
        /*1058*/ 	.short	0x0101
        /*105a*/ 	.byte	0x3f
	.zero		1


	//   ....[65]....
        /*105c*/ 	.word	0x00025400
        /*1060*/ 	.word	0x00000017
        /*1064*/ 	.word	0x0002a800
        /*1068*/ 	.short	0x0107
        /*106a*/ 	.byte	0x3f
	.zero		1


	//   ....[66]....
        /*106c*/ 	.word	0x00025510
        /*1070*/ 	.word	0x00000017
        /*1074*/ 	.word	0x0002a800
        /*1078*/ 	.short	0x0101
        /*107a*/ 	.byte	0x3f
	.zero		1


	//   ....[67]....
        /*107c*/ 	.word	0x00025530
        /*1080*/ 	.word	0x00000017
        /*1084*/ 	.word	0x0002a820
        /*1088*/ 	.short	0x010a
        /*108a*/ 	.byte	0x3f
	.zero		1


	//   ....[68]....
        /*108c*/ 	.word	0x000258a0
        /*1090*/ 	.word	0x00000005
        /*1094*/ 	.word	0x0002a840
        /*1098*/ 	.short	0x010a
        /*109a*/ 	.byte	0x3f
	.zero		1


	//   ....[69]....
        /*109c*/ 	.word	0x00025da0
        /*10a0*/ 	.word	0x00000005
        /*10a4*/ 	.word	0x0002a830
        /*10a8*/ 	.short	0x0107
        /*10aa*/ 	.byte	0x3f
	.zero		1


	//   ....[70]....
        /*10ac*/ 	.word	0x00025e50
        /*10b0*/ 	.word	0x00000005
        /*10b4*/ 	.word	0x0002a830
        /*10b8*/ 	.short	0x0101
        /*10ba*/ 	.byte	0x3f
	.zero		1


	//   ....[71]....
        /*10bc*/ 	.word	0x00025eb0
        /*10c0*/ 	.word	0x00000005
        /*10c4*/ 	.word	0x0002a860
        /*10c8*/ 	.short	0x010a
        /*10ca*/ 	.byte	0x3f
	.zero		1


	//   ....[72]....
        /*10cc*/ 	.word	0x00026320
        /*10d0*/ 	.word	0x00000005
        /*10d4*/ 	.word	0x0002a850
        /*10d8*/ 	.short	0x0107
        /*10da*/ 	.byte	0x3f
	.zero		1


	//   ....[73]....
        /*10dc*/ 	.word	0x00026460
        /*10e0*/ 	.word	0x00000005
        /*10e4*/ 	.word	0x0002a850
        /*10e8*/ 	.short	0x0101
        /*10ea*/ 	.byte	0x3f
	.zero		1


	//   ....[74]....
        /*10ec*/ 	.word	0x000266f0
        /*10f0*/ 	.word	0x00000000
        /*10f4*/ 	.word	0x0002a860
        /*10f8*/ 	.short	0x010a
        /*10fa*/ 	.byte	0x3f
	.zero		1


	//   ....[75]....
        /*10fc*/ 	.word	0x00026b60
        /*1100*/ 	.word	0x00000000
        /*1104*/ 	.word	0x0002a850
        /*1108*/ 	.short	0x0107
        /*110a*/ 	.byte	0x3f
	.zero		1


	//   ....[76]....
        /*110c*/ 	.word	0x00026c20
        /*1110*/ 	.word	0x00000000
        /*1114*/ 	.word	0x0002a850
        /*1118*/ 	.short	0x0101
        /*111a*/ 	.byte	0x3f
	.zero		1


	//   ....[77]....
        /*111c*/ 	.word	0x00027940
        /*1120*/ 	.word	0x00000005
        /*1124*/ 	.word	0x0002a820
        /*1128*/ 	.short	0x010a
        /*112a*/ 	.byte	0x3f
	.zero		1


	//   ....[78]....
        /*112c*/ 	.word	0x00027ad0
        /*1130*/ 	.word	0x00000003
        /*1134*/ 	.word	0x0002a840
        /*1138*/ 	.short	0x010a
        /*113a*/ 	.byte	0x3f
	.zero		1


	//   ....[79]....
        /*113c*/ 	.word	0x00027b70
        /*1140*/ 	.word	0x0000001b
        /*1144*/ 	.word	0x0002a840
        /*1148*/ 	.short	0x010a
        /*114a*/ 	.byte	0x3f
	.zero		1


	//   ....[80]....
        /*114c*/ 	.word	0x00027bb0
        /*1150*/ 	.word	0x00000003
        /*1154*/ 	.word	0x0002a860
        /*1158*/ 	.short	0x010a
        /*115a*/ 	.byte	0x3f
	.zero		1


	//   ....[81]....
        /*115c*/ 	.word	0x00027bf0
        /*1160*/ 	.word	0x0000001b
        /*1164*/ 	.word	0x0002a860
        /*1168*/ 	.short	0x010a
        /*116a*/ 	.byte	0x3f
	.zero		1


	//   ....[82]....
        /*116c*/ 	.word	0x00027c50
        /*1170*/ 	.word	0x00000056
        /*1174*/ 	.word	0x0002a890
        /*1178*/ 	.short	0x010a
        /*117a*/ 	.byte	0x3f
	.zero		1


	//   ....[83]....
        /*117c*/ 	.word	0x00027f00
        /*1180*/ 	.word	0x00000056
        /*1184*/ 	.word	0x0002a890
        /*1188*/ 	.short	0x010a
        /*118a*/ 	.byte	0x3f
	.zero		1


	//   ....[84]....
        /*118c*/ 	.word	0x000281b0
        /*1190*/ 	.word	0x00000056
        /*1194*/ 	.word	0x0002a890
        /*1198*/ 	.short	0x010a
        /*119a*/ 	.byte	0x3f
	.zero		1


	//   ....[85]....
        /*119c*/ 	.word	0x00028460
        /*11a0*/ 	.word	0x00000056
        /*11a4*/ 	.word	0x0002a8b0
        /*11a8*/ 	.short	0x010a
        /*11aa*/ 	.byte	0x3f
	.zero		1


	//   ....[86]....
        /*11ac*/ 	.word	0x00028840
        /*11b0*/ 	.word	0x00000012
        /*11b4*/ 	.word	0x0002a800
        /*11b8*/ 	.short	0x010a
        /*11ba*/ 	.byte	0x3f
	.zero		1


	//   ....[87]....
        /*11bc*/ 	.word	0x00028c20
        /*11c0*/ 	.word	0x00000012
        /*11c4*/ 	.word	0x0002a800
        /*11c8*/ 	.short	0x010a
        /*11ca*/ 	.byte	0x3f
	.zero		1


	//   ....[88]....
        /*11cc*/ 	.word	0x00028c70
        /*11d0*/ 	.word	0x00000009
        /*11d4*/ 	.word	0x0002a830
        /*11d8*/ 	.short	0x010a
        /*11da*/ 	.byte	0x3f
	.zero		1


	//   ....[89]....
        /*11dc*/ 	.word	0x00028cc0
        /*11e0*/ 	.word	0x00000005
        /*11e4*/ 	.word	0x0002a830
        /*11e8*/ 	.short	0x010a
        /*11ea*/ 	.byte	0x3f
	.zero		1


	//   ....[90]....
        /*11ec*/ 	.word	0x00028d10
        /*11f0*/ 	.word	0x0000000e
        /*11f4*/ 	.word	0x0002a850
        /*11f8*/ 	.short	0x010a
        /*11fa*/ 	.byte	0x3f
	.zero		1


	//   ....[91]....
        /*11fc*/ 	.word	0x00028d60
        /*1200*/ 	.word	0x0000000f
        /*1204*/ 	.word	0x0002a830
        /*1208*/ 	.short	0x010a
        /*120a*/ 	.byte	0x3f
	.zero		1


	//   ....[92]....
        /*120c*/ 	.word	0x00028db0
        /*1210*/ 	.word	0x0000000a
        /*1214*/ 	.word	0x0002a850
        /*1218*/ 	.short	0x010a
        /*121a*/ 	.byte	0x3f
	.zero		1


	//   ....[93]....
        /*121c*/ 	.word	0x00028e00
        /*1220*/ 	.word	0x0000000e
        /*1224*/ 	.word	0x0002a830
        /*1228*/ 	.short	0x010a
        /*122a*/ 	.byte	0x3f
	.zero		1


	//   ....[94]....
        /*122c*/ 	.word	0x00028e50
        /*1230*/ 	.word	0x0000000c
        /*1234*/ 	.word	0x0002a850
        /*1238*/ 	.short	0x010a
        /*123a*/ 	.byte	0x3f
	.zero		1


	//   ....[95]....
        /*123c*/ 	.word	0x00028ea0
        /*1240*/ 	.word	0x0000000d
        /*1244*/ 	.word	0x0002a850
        /*1248*/ 	.short	0x010a
        /*124a*/ 	.byte	0x3f
	.zero		1


	//   ....[96]....
        /*124c*/ 	.word	0x00029040
        /*1250*/ 	.word	0x00000017
        /*1254*/ 	.word	0x0002a820
        /*1258*/ 	.short	0x010a
        /*125a*/ 	.byte	0x3f
	.zero		1


	//   ....[97]....
        /*125c*/ 	.word	0x00029090
        /*1260*/ 	.word	0x00000003
        /*1264*/ 	.word	0x0002a8a0
        /*1268*/ 	.short	0x010a
        /*126a*/ 	.byte	0x3f
	.zero		1


	//   ....[98]....
        /*126c*/ 	.word	0x000290e0
        /*1270*/ 	.word	0x00000003
        /*1274*/ 	.word	0x0002a8c0
        /*1278*/ 	.short	0x010a
        /*127a*/ 	.byte	0x3f
	.zero		1


	//   ....[99]....
        /*127c*/ 	.word	0x00029130
        /*1280*/ 	.word	0x0000000b
        /*1284*/ 	.word	0x0002a8a0
        /*1288*/ 	.short	0x010a
        /*128a*/ 	.byte	0x3f
	.zero		1


	//   ....[100]....
        /*128c*/ 	.word	0x00029180
        /*1290*/ 	.word	0x0000000b
        /*1294*/ 	.word	0x0002a8c0
        /*1298*/ 	.short	0x010a
        /*129a*/ 	.byte	0x3f
	.zero		1


	//   ....[101]....
        /*129c*/ 	.word	0x000292a0
        /*12a0*/ 	.word	0x00000007
        /*12a4*/ 	.word	0x0002a840
        /*12a8*/ 	.short	0x010a
        /*12aa*/ 	.byte	0x3f
	.zero		1


	//   ....[102]....
        /*12ac*/ 	.word	0x0002a6f0
        /*12b0*/ 	.word	0x00000017
        /*12b4*/ 	.word	0x0002a820
        /*12b8*/ 	.short	0x010a
        /*12ba*/ 	.byte	0x3f
	.zero		1


	//   ....[103]....
        /*12bc*/ 	.word	0x0002a740
        /*12c0*/ 	.word	0x00000005
        /*12c4*/ 	.word	0x0002a840
        /*12c8*/ 	.short	0x010a
        /*12ca*/ 	.byte	0x3f
	.zero		1


	//   ....[104]....
        /*12cc*/ 	.word	0x0002af00
        /*12d0*/ 	.word	0x00000005
        /*12d4*/ 	.word	0x0002a860
        /*12d8*/ 	.short	0x010a
        /*12da*/ 	.byte	0x3f
	.zero		1


	//   ....[105]....
        /*12dc*/ 	.word	0x0002b710
        /*12e0*/ 	.word	0x00000000
        /*12e4*/ 	.word	0x0002a860
        /*12e8*/ 	.short	0x010a
        /*12ea*/ 	.byte	0x3f
	.zero		1


	//   ....[106]....
        /*12ec*/ 	.word	0x0002c840
        /*12f0*/ 	.word	0x00000005
        /*12f4*/ 	.word	0x0002a820
        /*12f8*/ 	.short	0x010a
        /*12fa*/ 	.byte	0x3f
	.zero		1


	//   ....[107]....
        /*12fc*/ 	.word	0x0002c9e0
        /*1300*/ 	.word	0x00000003
        /*1304*/ 	.word	0x0002a840
        /*1308*/ 	.short	0x010a
        /*130a*/ 	.byte	0x3f
	.zero		1


	//   ....[108]....
        /*130c*/ 	.word	0x0002ca30
        /*1310*/ 	.word	0x0000001b
        /*1314*/ 	.word	0x0002a840
        /*1318*/ 	.short	0x010a
        /*131a*/ 	.byte	0x3f
	.zero		1


	//   ....[109]....
        /*131c*/ 	.word	0x0002ca80
        /*1320*/ 	.word	0x00000003
        /*1324*/ 	.word	0x0002a860
        /*1328*/ 	.short	0x010a
        /*132a*/ 	.byte	0x3f
	.zero		1


	//----- nvinfo : EIATTR_NUM_MBARRIERS
	.align		4
.L_480:
        /*132c*/ 	.byte	0x03, 0x38
        /*132e*/ 	.short	0x0016


	//----- nvinfo : EIATTR_EXIT_INSTR_OFFSETS
	.align		4
        /*1330*/ 	.byte	0x04, 0x1c
        /*1332*/ 	.short	(.L_482 - .L_481)


	//   ....[0]....
.L_481:
        /*1334*/ 	.word	0x00027c40


	//----- nvinfo : EIATTR_MAX_THREADS
	.align		4
.L_482:
        /*1338*/ 	.byte	0x04, 0x05
        /*133a*/ 	.short	(.L_484 - .L_483)
.L_483:
        /*133c*/ 	.word	0x00000180
        /*1340*/ 	.word	0x00000001
        /*1344*/ 	.word	0x00000001


	//----- nvinfo : EIATTR_CRS_STACK_SIZE
	.align		4
.L_484:
        /*1348*/ 	.byte	0x04, 0x1e
        /*134a*/ 	.short	(.L_486 - .L_485)
.L_485:
        /*134c*/ 	.word	0x00000000


	//----- nvinfo : EIATTR_CBANK_PARAM_SIZE
	.align		4
.L_486:
        /*1350*/ 	.byte	0x03, 0x19
        /*1352*/ 	.short	0x0af0


	//----- nvinfo : EIATTR_PARAM_CBANK
	.align		4
        /*1354*/ 	.byte	0x04, 0x0a
        /*1356*/ 	.short	(.L_488 - .L_487)
	.align		4
.L_487:
        /*1358*/ 	.word	index@(.nv.constant0._ZN7cutlass13device_kernelIN5flash11enable_sm90INS1_16FlashAttnFwdSm90INS1_25CollectiveMainloopFwdSm90ILi2EN4cute5tupleIJNS5_1CILi1EEES8_S8_EEENS6_IJNS7_ILi128EEENS7_ILi96EEENS7_ILi192EEEEEELi128ENS_6half_tEfNS_4arch4Sm90ELb0ELb1ELb0ELb1ELb1ELb1ELb0ELb1ELb1ELb1ELb0ELb0EEENS1_21CollectiveEpilogueFwdINS6_IJSA_SA_SB_EEES9_SE_SG_Li256ELb1ELb1ELb0ELb0EEENS1_36VarlenDynamicPersistentTileSchedulerILi128ELi96ELi256ELi128ELb0ELb1ELb1ELb1ELb0ELb1EEEEEEEEEvNT_6ParamsE)
        /*135c*/ 	.short	0x0210
        /*135e*/ 	.short	0x0af0


	//----- nvinfo : EIATTR_SW_WAR
	.align		4
.L_488:
        /*1360*/ 	.byte	0x04, 0x36
        /*1362*/ 	.short	(.L_490 - .L_489)
.L_489:
        /*1364*/ 	.word	0x00000008
.L_490:


//--------------------- .nv.info._ZN7cutlass13device_kernelIN5flash11enable_sm90INS1_16FlashAttnFwdSm90INS1_25CollectiveMainloopFwdSm90ILi2EN4cute5tupleIJNS5_1CILi1EEES8_S8_EEENS6_IJNS7_ILi128EEENS7_ILi96EEENS7_ILi192EEEEEELi128ENS_6half_tEfNS_4arch4Sm90ELb1ELb0ELb0ELb0ELb1ELb0ELb0ELb1ELb1ELb1ELb0ELb0EEENS1_21CollectiveEpilogueFwdINS6_IJSA_SA_SB_EEES9_SE_SG_Li256ELb0ELb1ELb0ELb0EEENS1_30DynamicPersistentTileSchedulerILi256ELi128ELb0ELb1ELb1EEEEEEEEEvNT_6ParamsE --------------------------
	.section	.nv.info._ZN7cutlass13device_kernelIN5flash11enable_sm90INS1_16FlashAttnFwdSm90INS1_25CollectiveMainloopFwdSm90ILi2EN4cute5tupleIJNS5_1CILi1EEES8_S8_EEENS6_IJNS7_ILi128EEENS7_ILi96EEENS7_ILi192EEEEEELi128ENS_6half_tEfNS_4arch4Sm90ELb1ELb0ELb0ELb0ELb1ELb0ELb0ELb1ELb1ELb1ELb0ELb0EEENS1_21CollectiveEpilogueFwdINS6_IJSA_SA_SB_EEES9_SE_SG_Li256ELb0ELb1ELb0ELb0EEENS1_30DynamicPersistentTileSchedulerILi256ELi128ELb0ELb1ELb1EEEEEEEEEvNT_6ParamsE,"",@"SHT_CUDA_INFO"
	.sectionflags	@""
	.align	4


	//----- nvinfo : EIATTR_CUDA_API_VERSION
	.align		4
        /*0000*/ 	.byte	0x04, 0x37
        /*0002*/ 	.short	(.L_492 - .L_491)
.L_491:
        /*0004*/ 	.word	0x00000082


	//----- nvinfo : EIATTR_KPARAM_INFO
	.align		4
.L_492:
        /*0008*/ 	.byte	0x04, 0x17
        /*000a*/ 	.short	(.L_494 - .L_493)
.L_493:
        /*000c*/ 	.word	0x00000000
        /*0010*/ 	.short	0x0000
        /*0012*/ 	.short	0x0070
        /*0014*/ 	.byte	0x00, 0xf0, 0x01, 0x2a


	//----- nvinfo : EIATTR_SPARSE_MMA_MASK
	.align		4
.L_494:
        /*0018*/ 	.byte	0x03, 0x50
        /*001a*/ 	.short	0x0000


	//----- nvinfo : EIATTR_MAXREG_COUNT
	.align		4
        /*001c*/ 	.byte	0x03, 0x1b
        /*001e*/ 	.short	0x00a8


	//----- nvinfo : EIATTR_NUM_BARRIERS
	.align		4
        /*0020*/ 	.byte	0x02, 0x4c
        /*0022*/ 	.byte	0x09
	.zero		1


	//----- nvinfo : EIATTR_EXTERNS
	.align		4
        /*0024*/ 	.byte	0x04, 0x0f
        /*0026*/ 	.short	(.L_496 - .L_495)


	//   ....[0]....
	.align		4
.L_495:
        /*0028*/ 	.word	index@(__assertfail)


	//----- nvinfo : EIATTR_ANNOTATIONS
	.align		4
.L_496:
        /*002c*/ 	.byte	0x04, 0x55
        /*002e*/ 	.short	(.L_498 - .L_497)


	//   ....[0]....
.L_497:
        /*0030*/ 	.word	0x00000001
        /*0034*/ 	.byte	0xa0, 0x08, 0x00, 0x00, 0x01, 0x00, 0x00, 0x00, 0x60, 0x09, 0x00, 0x00, 0x01, 0x00, 0x00, 0x00
        /*0044*/ 	.byte	0xf0, 0x9f, 0x00, 0x00, 0x01, 0x00, 0x00, 0x00, 0x90, 0xa0, 0x00, 0x00, 0x01, 0x00, 0x00, 0x00
        /*0054*/ 	.byte	0x20, 0xa1, 0x00, 0x00, 0x01, 0x00, 0x00, 0x00, 0x60, 0xc4, 0x00, 0x00, 0x01, 0x00, 0x00, 0x00
        /*0064*/ 	.byte	0x80, 0xc4, 0x00, 0x00, 0x01, 0x00, 0x00, 0x00, 0xd0, 0xdc, 0x00, 0x00, 0x01, 0x00, 0x00, 0x00
        /*0074*/ 	.byte	0x70, 0xde, 0x00, 0x00


	//----- nvinfo : EIATTR_MERCURY_ISA_VERSION
	.align		4
.L_498:
        /*0078*/ 	.byte	0x03, 0x5f
        /*007a*/ 	.short	0x0101


	//----- nvinfo : EIATTR_INT_WARP_WIDE_INSTR_OFFSETS
	.align		4
        /*007c*/ 	.byte	0x04, 0x31
        /*007e*/ 	.short	(.L_500 - .L_499)


	//   ....[0]....
.L_499:
        /*0080*/ 	.word	0x000000c0


	//   ....[1]....
        /*0084*/ 	.word	0x000000d0


	//   ....[2]....
        /*0088*/ 	.word	0x00000170


	//   ....[3]....
        /*008c*/ 	.word	0x0000a960


	//   ....[4]....
        /*0090*/ 	.word	0x0000a9f0


	//   ....[5]....
        /*0094*/ 	.word	0x0000d4f0


	//   ....[6]....
        /*0098*/ 	.word	0x0000d580


	//----- nvinfo : EIATTR_COOP_GROUP_MASK_REGIDS
	.align		4
.L_500:
        /*009c*/ 	.byte	0x04, 0x29
        /*009e*/ 	.short	(.L_502 - .L_501)


	//   ....[0]....
.L_501:
        /*00a0*/ 	.word	0xffffffff


	//   ....[1]....
        /*00a4*/ 	.word	0xffffffff


	//   ....[2]....
        /*00a8*/ 	.word	0xffffffff


	//   ....[3]....
        /*00ac*/ 	.word	0xffffffff


	//   ....[4]....
        /*00b0*/ 	.word	0xffffffff


	//   ....[5]....
        /*00b4*/ 	.word	0xffffffff


	//   ....[6]....
        /*00b8*/ 	.word	0xffffffff


	//   ....[7]....
        /*00bc*/ 	.word	0xffffffff


	//   ....[8]....
        /*00c0*/ 	.word	0xffffffff


	//   ....[9]....
        /*00c4*/ 	.word	0xffffffff


	//   ....[10]....
        /*00c8*/ 	.word	0xffffffff


	//   ....[11]....
        /*00cc*/ 	.word	0xffffffff


	//   ....[12]....
        /*00d0*/ 	.word	0xffffffff


	//   ....[13]....
        /*00d4*/ 	.word	0xffffffff


	//   ....[14]....
        /*00d8*/ 	.word	0xffffffff


	//   ....[15]....
        /*00dc*/ 	.word	0xffffffff


	//   ....[16]....
        /*00e0*/ 	.word	0xffffffff


	//   ....[17]....
        /*00e4*/ 	.word	0xffffffff


	//   ....[18]....
        /*00e8*/ 	.word	0xffffffff


	//   ....[19]....
        /*00ec*/ 	.word	0xffffffff


	//   ....[20]....
        /*00f0*/ 	.word	0xffffffff


	//   ....[21]....
        /*00f4*/ 	.word	0xffffffff


	//   ....[22]....
        /*00f8*/ 	.word	0xffffffff


	//   ....[23]....
        /*00fc*/ 	.word	0xffffffff


	//   ....[24]....
        /*0100*/ 	.word	0xffffffff


	//   ....[25]....
        /*0104*/ 	.word	0xffffffff


	//   ....[26]....
        /*0108*/ 	.word	0xffffffff


	//   ....[27]....
        /*010c*/ 	.word	0xffffffff


	//   ....[28]....
        /*0110*/ 	.word	0xffffffff


	//   ....[29]....
        /*0114*/ 	.word	0xffffffff


	//   ....[30]....
        /*0118*/ 	.word	0xffffffff


	//   ....[31]....
        /*011c*/ 	.word	0xffffffff


	//   ....[32]....
        /*0120*/ 	.word	0xffffffff


	//   ....[33]....
        /*0124*/ 	.word	0xffffffff


	//   ....[34]....
        /*0128*/ 	.word	0xffffffff


	//   ....[35]....
        /*012c*/ 	.word	0xffffffff


	//   ....[36]....
        /*0130*/ 	.word	0xffffffff


	//   ....[37]....
        /*0134*/ 	.word	0xffffffff


	//   ....[38]....
        /*0138*/ 	.word	0xffffffff


	//   ....[39]....
        /*013c*/ 	.word	0xffffffff


	//   ....[40]....
        /*0140*/ 	.word	0xffffffff


	//   ....[41]....
        /*0144*/ 	.word	0xffffffff


	//   ....[42]....
        /*0148*/ 	.word	0xffffffff


	//   ....[43]....
        /*014c*/ 	.word	0xffffffff


	//   ....[44]....
        /*0150*/ 	.word	0xffffffff


	//   ....[45]....
        /*0154*/ 	.word	0xffffffff


	//   ....[46]....
        /*0158*/ 	.word	0xffffffff


	//   ....[47]....
        /*015c*/ 	.word	0xffffffff


	//   ....[48]....
        /*0160*/ 	.word	0xffffffff


	//   ....[49]....
        /*0164*/ 	.word	0xffffffff


	//   ....[50]....
        /*0168*/ 	.word	0xffffffff


	//   ....[51]....
        /*016c*/ 	.word	0xffffffff


	//   ....[52]....
        /*0170*/ 	.word	0xffffffff


	//   ....[53]....
        /*0174*/ 	.word	0xffffffff


	//   ....[54]....
        /*0178*/ 	.word	0xffffffff


	//   ....[55]....
        /*017c*/ 	.word	0xffffffff


	//   ....[56]....
        /*0180*/ 	.word	0xffffffff


	//   ....[57]....
        /*0184*/ 	.word	0xffffffff


	//   ....[58]....
        /*0188*/ 	.word	0xffffffff


	//   ....[59]....
        /*018c*/ 	.word	0xffffffff


	//   ....[60]....
        /*0190*/ 	.word	0xffffffff


	//   ....[61]....
        /*0194*/ 	.word	0xffffffff


	//   ....[62]....
        /*0198*/ 	.word	0xffffffff


	//   ....[63]....
        /*019c*/ 	.word	0xffffffff


	//   ....[64]....
        /*01a0*/ 	.word	0xffffffff


	//   ....[65]....
        /*01a4*/ 	.word	0xffffffff


	//   ....[66]....
        /*01a8*/ 	.word	0xffffffff


	//   ....[67]....
        /*01ac*/ 	.word	0xffffffff


	//   ....[68]....
        /*01b0*/ 	.word	0xffffffff


	//   ....[69]....
        /*01b4*/ 	.word	0xffffffff


	//   ....[70]....
        /*01b8*/ 	.word	0xffffffff


	//   ....[71]....
        /*01bc*/ 	.word	0xffffffff


	//   ....[72]....
        /*01c0*/ 	.word	0xffffffff


	//   ....[73]....
        /*01c4*/ 	.word	0xffffffff


	//   ....[74]....
        /*01c8*/ 	.word	0xffffffff


	//   ....[75]....
        /*01cc*/ 	.word	0xffffffff


	//   ....[76]....
        /*01d0*/ 	.word	0xffffffff


	//   ....[77]....
        /*01d4*/ 	.word	0xffffffff


	//   ....[78]....
        /*01d8*/ 	.word	0xffffffff


	//   ....[79]....
        /*01dc*/ 	.word	0xffffffff


	//   ....[80]....
        /*01e0*/ 	.word	0xffffffff


	//   ....[81]....
        /*01e4*/ 	.word	0xffffffff


	//   ....[82]....
        /*01e8*/ 	.word	0xffffffff


	//   ....[83]....
        /*01ec*/ 	.word	0xffffffff


	//   ....[84]....
        /*01f0*/ 	.word	0xffffffff


	//   ....[85]....
        /*01f4*/ 	.word	0xffffffff


	//   ....[86]....
        /*01f8*/ 	.word	0xffffffff


	//   ....[87]....
        /*01fc*/ 	.word	0xffffffff


	//   ....[88]....
        /*0200*/ 	.word	0xffffffff


	//   ....[89]....
        /*0204*/ 	.word	0xffffffff


	//   ....[90]....
        /*0208*/ 	.word	0xffffffff


	//   ....[91]....
        /*020c*/ 	.word	0xffffffff


	//   ....[92]....
        /*0210*/ 	.word	0xffffffff


	//   ....[93]....
        /*0214*/ 	.word	0xffffffff


	//   ....[94]....
        /*0218*/ 	.word	0xffffffff


	//   ....[95]....
        /*021c*/ 	.word	0xffffffff


	//   ....[96]....
        /*0220*/ 	.word	0xffffffff


	//   ....[97]....
        /*0224*/ 	.word	0xffffffff


	//   ....[98]....
        /*0228*/ 	.word	0xffffffff


	//   ....[99]....
        /*022c*/ 	.word	0xffffffff


	//   ....[100]....
        /*0230*/ 	.word	0xffffffff


	//   ....[101]....
        /*0234*/ 	.word	0xffffffff


	//   ....[102]....
        /*0238*/ 	.word	0xffffffff


	//   ....[103]....
        /*023c*/ 	.word	0xffffffff


	//   ....[104]....
        /*0240*/ 	.word	0xffffffff


	//   ....[105]....
        /*0244*/ 	.word	0xffffffff


	//   ....[106]....
        /*0248*/ 	.word	0xffffffff


	//   ....[107]....
        /*024c*/ 	.word	0xffffffff


	//   ....[108]....
        /*0250*/ 	.word	0xffffffff


	//   ....[109]....
        /*0254*/ 	.word	0xffffffff


	//   ....[110]....
        /*0258*/ 	.word	0xffffffff


	//   ....[111]....
        /*025c*/ 	.word	0xffffffff


	//   ....[112]....
        /*0260*/ 	.word	0xffffffff


	//   ....[113]....
        /*0264*/ 	.word	0xffffffff


	//   ....[114]....
        /*0268*/ 	.word	0x0500000f


	//   ....[115]....
        /*026c*/ 	.word	0x0500000f


	//   ....[116]....
        /*0270*/ 	.word	0x0500000f


	//   ....[117]....
        /*0274*/ 	.word	0x0500000f


	//   ....[118]....
        /*0278*/ 	.word	0x0500000f


	//   ....[119]....
        /*027c*/ 	.word	0x0500000f


	//   ....[120]....
        /*0280*/ 	.word	0x0500000f


	//   ....[121]....
        /*0284*/ 	.word	0x0500000f


	//   ....[122]....
        /*0288*/ 	.word	0x0500000f


	//   ....[123]....
        /*028c*/ 	.word	0x0500000f


	//   ....[124]....
        /*0290*/ 	.word	0x0500000f


	//   ....[125]....
        /*0294*/ 	.word	0x0500000f


	//   ....[126]....
        /*0298*/ 	.word	0x0500000f


	//   ....[127]....
        /*029c*/ 	.word	0x0500000f


	//   ....[128]....
        /*02a0*/ 	.word	0x0500000f


	//   ....[129]....
        /*02a4*/ 	.word	0x0500000f


	//   ....[130]....
        /*02a8*/ 	.word	0x0500000f


	//   ....[131]....
        /*02ac*/ 	.word	0x0500000f


	//   ....[132]....
        /*02b0*/ 	.word	0x0500000f


	//   ....[133]....
        /*02b4*/ 	.word	0x0500000f


	//   ....[134]....
        /*02b8*/ 	.word	0x0500000f


	//   ....[135]....
        /*02bc*/ 	.word	0x0500000f


	//   ....[136]....
        /*02c0*/ 	.word	0x0500000f


	//   ....[137]....
        /*02c4*/ 	.word	0x0500000f


	//   ....[138]....
        /*02c8*/ 	.word	0x0500000f


	//   ....[139]....
        /*02cc*/ 	.word	0x0500000f


	//   ....[140]....
        /*02d0*/ 	.word	0x0500000f


	//   ....[141]....
        /*02d4*/ 	.word	0x0500000f


	//   ....[142]....
        /*02d8*/ 	.word	0x0500000f


	//   ....[143]....
        /*02dc*/ 	.word	0x0500000f


	//   ....[144]....
        /*02e0*/ 	.word	0x0500000f


	//   ....[145]....
        /*02e4*/ 	.word	0x0500000f


	//   ....[146]....
        /*02e8*/ 	.word	0x0500000f


	//   ....[147]....
        /*02ec*/ 	.word	0x0500000f


	//   ....[148]....
        /*02f0*/ 	.word	0x0500000f


	//   ....[149]....
        /*02f4*/ 	.word	0x0500000f


	//   ....[150]....
        /*02f8*/ 	.word	0x0500000f


	//   ....[151]....
        /*02fc*/ 	.word	0x0500000f


	//   ....[152]....
        /*0300*/ 	.word	0x0500000f


	//   ....[153]....
        /*0304*/ 	.word	0x0500000f


	//   ....[154]....
        /*0308*/ 	.word	0x0500000f


	//   ....[155]....
        /*030c*/ 	.word	0x0500000f


	//   ....[156]....
        /*0310*/ 	.word	0x0500000f


	//   ....[157]....
        /*0314*/ 	.word	0x0500000f


	//   ....[158]....
        /*0318*/ 	.word	0x0500000f


	//   ....[159]....
        /*031c*/ 	.word	0x0500000f


	//   ....[160]....
        /*0320*/ 	.word	0x0500000f


	//   ....[161]....
        /*0324*/ 	.word	0x0500000f


	//   ....[162]....
        /*0328*/ 	.word	0x0500000f


	//   ....[163]....
        /*032c*/ 	.word	0x0500000f


	//   ....[164]....
        /*0330*/ 	.word	0x0500000f


	//   ....[165]....
        /*0334*/ 	.word	0x0500000f


	//   ....[166]....
        /*0338*/ 	.word	0x0500000f


	//   ....[167]....
        /*033c*/ 	.word	0x0500000f


	//   ....[168]....
        /*0340*/ 	.word	0x0500000f


	//   ....[169]....
        /*0344*/ 	.word	0x0500000f


	//   ....[170]....
        /*0348*/ 	.word	0x0500000f


	//   ....[171]....
        /*034c*/ 	.word	0x0500000f


	//   ....[172]....
        /*0350*/ 	.word	0x0500000f


	//   ....[173]....
        /*0354*/ 	.word	0x0500000f


	//   ....[174]....
        /*0358*/ 	.word	0x0500000f


	//   ....[175]....
        /*035c*/ 	.word	0x0500000f


	//   ....[176]....
        /*0360*/ 	.word	0x0500000f


	//   ....[177]....
        /*0364*/ 	.word	0x0500000f


	//   ....[178]....
        /*0368*/ 	.word	0x0500000f


	//   ....[179]....
        /*036c*/ 	.word	0x0500000f


	//   ....[180]....
        /*0370*/ 	.word	0x0500000f


	//----- nvinfo : EIATTR_COOP_GROUP_INSTR_OFFSETS
	.align		4
.L_502:
        /*0374*/ 	.byte	0x04, 0x28
        /*0376*/ 	.short	(.L_504 - .L_503)


	//   ....[0]....
.L_503:
        /*0378*/ 	.word	0x00000070


	//   ....[1]....
        /*037c*/ 	.word	0x000000b0


	//   ....[2]....
        /*0380*/ 	.word	0x000002d0


	//   ....[3]....
        /*0384*/ 	.word	0x00000430


	//   ....[4]....
        /*0388*/ 	.word	0x00000550


	//   ....[5]....
        /*038c*/ 	.word	0x000006b0


	//   ....[6]....
        /*0390*/ 	.word	0x000013e0


	//   ....[7]....
        /*0394*/ 	.word	0x00001dc0


	//   ....[8]....
        /*0398*/ 	.word	0x00001df0


	//   ....[9]....
        /*039c*/ 	.word	0x000022f0


	//   ....[10]....
        /*03a0*/ 	.word	0x00002340


	//   ....[11]....
        /*03a4*/ 	.word	0x00002b40


	//   ....[12]....
        /*03a8*/ 	.word	0x00002bc0


	//   ....[13]....
        /*03ac*/ 	.word	0x00004350


	//   ....[14]....
        /*03b0*/ 	.word	0x00004370


	//   ....[15]....
        /*03b4*/ 	.word	0x00004870


	//   ....[16]....
        /*03b8*/ 	.word	0x00004940


	//   ....[17]....
        /*03bc*/ 	.word	0x00004f70


	//   ....[18]....
        /*03c0*/ 	.word	0x00004fd0


	//   ....[19]....
        /*03c4*/ 	.word	0x000069c0


	//   ....[20]....
        /*03c8*/ 	.word	0x000069d0


	//   ....[21]....
        /*03cc*/ 	.word	0x00006a00


	//   ....[22]....
        /*03d0*/ 	.word	0x00006a20


	//   ....[23]....
        /*03d4*/ 	.word	0x00007b10


	//   ....[24]....
        /*03d8*/ 	.word	0x00007b40


	//   ....[25]....
        /*03dc*/ 	.word	0x00007bf0


	//   ....[26]....
        /*03e0*/ 	.word	0x00007c00


	//   ....[27]....
        /*03e4*/ 	.word	0x00008d20


	//   ....[28]....
        /*03e8*/ 	.word	0x00008d60


	//   ....[29]....
        /*03ec*/ 	.word	0x00008d90


	//   ....[30]....
        /*03f0*/ 	.word	0x00008df0


	//   ....[31]....
        /*03f4*/ 	.word	0x00009290


	//   ....[32]....
        /*03f8*/ 	.word	0x000092d0


	//   ....[33]....
        /*03fc*/ 	.word	0x00009390


	//   ....[34]....
        /*0400*/ 	.word	0x000093b0


	//   ....[35]....
        /*0404*/ 	.word	0x00009470


	//   ....[36]....
        /*0408*/ 	.word	0x00009490


	//   ....[37]....
        /*040c*/ 	.word	0x00009560


	//   ....[38]....
        /*0410*/ 	.word	0x00009580


	//   ....[39]....
        /*0414*/ 	.word	0x00009bd0


	//   ....[40]....
        /*0418*/ 	.word	0x00009bf0


	//   ....[41]....
        /*041c*/ 	.word	0x00009cb0


	//   ....[42]....
        /*0420*/ 	.word	0x00009cd0


	//   ....[43]....
        /*0424*/ 	.word	0x00009d90


	//   ....[44]....
        /*0428*/ 	.word	0x00009db0


	//   ....[45]....
        /*042c*/ 	.word	0x00009e80


	//   ....[46]....
        /*0430*/ 	.word	0x00009ea0


	//   ....[47]....
        /*0434*/ 	.word	0x0000a020


	//   ....[48]....
        /*0438*/ 	.word	0x0000b4d0


	//   ....[49]....
        /*043c*/ 	.word	0x0000b4f0


	//   ....[50]....
        /*0440*/ 	.word	0x0000b500


	//   ....[51]....
        /*0444*/ 	.word	0x0000b540


	//   ....[52]....
        /*0448*/ 	.word	0x0000b5d0


	//   ....[53]....
        /*044c*/ 	.word	0x0000b5f0


	//   ....[54]....
        /*0450*/ 	.word	0x0000b680


	//   ....[55]....
        /*0454*/ 	.word	0x0000b6a0


	//   ....[56]....
        /*0458*/ 	.word	0x0000b730


	//   ....[57]....
        /*045c*/ 	.word	0x0000b750


	//   ....[58]....
        /*0460*/ 	.word	0x0000b7e0


	//   ....[59]....
        /*0464*/ 	.word	0x0000b800


	//   ....[60]....
        /*0468*/ 	.word	0x0000be50


	//   ....[61]....
        /*046c*/ 	.word	0x0000be70


	//   ....[62]....
        /*0470*/ 	.word	0x0000be90


	//   ....[63]....
        /*0474*/ 	.word	0x0000bef0


	//   ....[64]....
        /*0478*/ 	.word	0x0000bf70


	//   ....[65]....
        /*047c*/ 	.word	0x0000bfa0


	//   ....[66]....
        /*0480*/ 	.word	0x0000c020


	//   ....[67]....
        /*0484*/ 	.word	0x0000c050


	//   ....[68]....
        /*0488*/ 	.word	0x0000c0d0


	//   ....[69]....
        /*048c*/ 	.word	0x0000c0f0


	//   ....[70]....
        /*0490*/ 	.word	0x0000c180


	//   ....[71]....
        /*0494*/ 	.word	0x0000c1b0


	//   ....[72]....
        /*0498*/ 	.word	0x0000c230


	//   ....[73]....
        /*049c*/ 	.word	0x0000c250


	//   ....[74]....
        /*04a0*/ 	.word	0x0000c2e0


	//   ....[75]....
        /*04a4*/ 	.word	0x0000c300


	//   ....[76]....
        /*04a8*/ 	.word	0x0000ca20


	//   ....[77]....
        /*04ac*/ 	.word	0x0000ca50


	//   ....[78]....
        /*04b0*/ 	.word	0x0000ca60


	//   ....[79]....
        /*04b4*/ 	.word	0x0000ca80


	//   ....[80]....
        /*04b8*/ 	.word	0x0000cad0


	//   ....[81]....
        /*04bc*/ 	.word	0x0000caf0


	//   ....[82]....
        /*04c0*/ 	.word	0x0000cb50


	//   ....[83]....
        /*04c4*/ 	.word	0x0000cb70


	//   ....[84]....
        /*04c8*/ 	.word	0x0000cbc0


	//   ....[85]....
        /*04cc*/ 	.word	0x0000cbe0


	//   ....[86]....
        /*04d0*/ 	.word	0x0000cc30


	//   ....[87]....
        /*04d4*/ 	.word	0x0000cc50


	//   ....[88]....
        /*04d8*/ 	.word	0x0000cee0


	//   ....[89]....
        /*04dc*/ 	.word	0x0000cf00


	//   ....[90]....
        /*04e0*/ 	.word	0x0000cf20


	//   ....[91]....
        /*04e4*/ 	.word	0x0000cf80


	//   ....[92]....
        /*04e8*/ 	.word	0x0000cfa0


	//   ....[93]....
        /*04ec*/ 	.word	0x0000d000


	//   ....[94]....
        /*04f0*/ 	.word	0x0000d020


	//   ....[95]....
        /*04f4*/ 	.word	0x0000d080


	//   ....[96]....
        /*04f8*/ 	.word	0x0000d0a0


	//   ....[97]....
        /*04fc*/ 	.word	0x0000d100


	//   ....[98]....
        /*0500*/ 	.word	0x0000d120


	//   ....[99]....
        /*0504*/ 	.word	0x0000d130


	//   ....[100]....
        /*0508*/ 	.word	0x0000d6c0


	//   ....[101]....
        /*050c*/ 	.word	0x0000d6e0


	//   ....[102]....
        /*0510*/ 	.word	0x0000d6f0


	//   ....[103]....
        /*0514*/ 	.word	0x0000d710


	//   ....[104]....
        /*0518*/ 	.word	0x0000d790


	//   ....[105]....
        /*051c*/ 	.word	0x0000d7c0


	//   ....[106]....
        /*0520*/ 	.word	0x0000d810


	//   ....[107]....
        /*0524*/ 	.word	0x0000d840


	//   ....[108]....
        /*0528*/ 	.word	0x0000d890


	//   ....[109]....
        /*052c*/ 	.word	0x0000d8c0


	//   ....[110]....
        /*0530*/ 	.word	0x0000d910


	//   ....[111]....
        /*0534*/ 	.word	0x0000d940


	//   ....[112]....
        /*0538*/ 	.word	0x0000dc10


	//   ....[113]....
        /*053c*/ 	.word	0x0000ddf0


	//   ....[114]....
        /*0540*/ 	.word	0x0000e3a0


	//   ....[115]....
        /*0544*/ 	.word	0x0000e480


	//   ....[116]....
        /*0548*/ 	.word	0x0000e520


	//   ....[117]....
        /*054c*/ 	.word	0x0000e5a0


	//   ....[118]....
        /*0550*/ 	.word	0x0000e660


	//   ....[119]....
        /*0554*/ 	.word	0x0000e6e0


	//   ....[120]....
        /*0558*/ 	.word	0x0000e7c0


	//   ....[121]....
        /*055c*/ 	.word	0x0000e840


	//   ....[122]....
        /*0560*/ 	.word	0x0000e920


	//   ....[123]....
        /*0564*/ 	.word	0x0000e9a0


	//   ....[124]....
        /*0568*/ 	.word	0x0000ea80


	//   ....[125]....
        /*056c*/ 	.word	0x0000eb00


	//   ....[126]....
        /*0570*/ 	.word	0x0000ebd0


	//   ....[127]....
        /*0574*/ 	.word	0x0000ec60


	//   ....[128]....
        /*0578*/ 	.word	0x0000ece0


	//   ....[129]....
        /*057c*/ 	.word	0x0000ed60


	//   ....[130]....
        /*0580*/ 	.word	0x0000ee20


	//   ....[131]....
        /*0584*/ 	.word	0x0000ee90


	//   ....[132]....
        /*0588*/ 	.word	0x0000ef80


	//   ....[133]....
        /*058c*/ 	.word	0x0000f000


	//   ....[134]....
        /*0590*/ 	.word	0x0000f0e0


	//   ....[135]....
        /*0594*/ 	.word	0x0000f150


	//   ....[136]....
        /*0598*/ 	.word	0x0000f240


	//   ....[137]....
        /*059c*/ 	.word	0x0000f2b0


	//   ....[138]....
        /*05a0*/ 	.word	0x0000f3a0


	//   ....[139]....
        /*05a4*/ 	.word	0x0000f420


	//   ....[140]....
        /*05a8*/ 	.word	0x0000f500


	//   ....[141]....
        /*05ac*/ 	.word	0x0000f570


	//   ....[142]....
        /*05b0*/ 	.word	0x0000f640


	//   ....[143]....
        /*05b4*/ 	.word	0x0000f770


	//   ....[144]....
        /*05b8*/ 	.word	0x0000f820


	//   ....[145]....
        /*05bc*/ 	.word	0x0000f880


	//   ....[146]....
        /*05c0*/ 	.word	0x0000f940


	//   ....[147]....
        /*05c4*/ 	.word	0x0000f9a0


	//   ....[148]....
        /*05c8*/ 	.word	0x0000fa60


	//   ....[149]....
        /*05cc*/ 	.word	0x0000fac0


	//   ....[150]....
        /*05d0*/ 	.word	0x0000fb80


	//   ....[151]....
        /*05d4*/ 	.word	0x0000fbe0


	//   ....[152]....
        /*05d8*/ 	.word	0x0000fca0


	//   ....[153]....
        /*05dc*/ 	.word	0x0000fd00


	//   ....[154]....
        /*05e0*/ 	.word	0x0000fdc0


	//   ....[155]....
        /*05e4*/ 	.word	0x0000fea0


	//   ....[156]....
        /*05e8*/ 	.word	0x0000ff40


	//   ....[157]....
        /*05ec*/ 	.word	0x0000ffa0


	//   ....[158]....
        /*05f0*/ 	.word	0x00010070


	//   ....[159]....
        /*05f4*/ 	.word	0x000100d0


	//   ....[160]....
        /*05f8*/ 	.word	0x000101a0


	//   ....[161]....
        /*05fc*/ 	.word	0x00010200


	//   ....[162]....
        /*0600*/ 	.word	0x000102d0


	//   ....[163]....
        /*0604*/ 	.word	0x00010330


	//   ....[164]....
        /*0608*/ 	.word	0x00010400


	//   ....[165]....
        /*060c*/ 	.word	0x00010460


	//   ....[166]....
        /*0610*/ 	.word	0x00010520


	//   ....[167]....
        /*0614*/ 	.word	0x00010640


	//   ....[168]....
        /*0618*/ 	.word	0x000106e0


	//   ....[169]....
        /*061c*/ 	.word	0x00010740


	//   ....[170]....
        /*0620*/ 	.word	0x00010810


	//   ....[171]....
        /*0624*/ 	.word	0x000108b0


	//   ....[172]....
        /*0628*/ 	.word	0x00010970


	//   ....[173]....
        /*062c*/ 	.word	0x00010a10


	//   ....[174]....
        /*0630*/ 	.word	0x00010ad0


	//   ....[175]....
        /*0634*/ 	.word	0x00010b70


	//   ....[176]....
        /*0638*/ 	.word	0x00010c30


	//   ....[177]....
        /*063c*/ 	.word	0x00010cd0


	//   ....[178]....
        /*0640*/ 	.word	0x00010d90


	//   ....[179]....
        /*0644*/ 	.word	0x00010e60


	//   ....[180]....
        /*0648*/ 	.word	0x00010f80


	//----- nvinfo : EIATTR_REG_RECONFIG
	.align		4
.L_504:
        /*064c*/ 	.byte	0x01, 0x54
	.zero		2


	//----- nvinfo : EIATTR_SYSCALL_OFFSETS
	.align		4
        /*0650*/ 	.byte	0x04, 0x46
        /*0652*/ 	.short	(.L_506 - .L_505)


	//   ....[0]....
.L_505:
        /*0654*/ 	.word	0x000015c0


	//   ....[1]....
        /*0658*/ 	.word	0x0000ab50


	//   ....[2]....
        /*065c*/ 	.word	0x0000aca0


	//   ....[3]....
        /*0660*/ 	.word	0x0000ad90


	//   ....[4]....
        /*0664*/ 	.word	0x0000bb00


	//----- nvinfo : EIATTR_MBARRIER_INSTR_OFFSETS
	.align		4
.L_506:
        /*0668*/ 	.byte	0x04, 0x39
        /*066a*/ 	.short	(.L_508 - .L_507)


	//   ....[0]....
.L_507:
        /*066c*/ 	.word	0x00000180
        /*0670*/ 	.word	0x000000ff
        /*0674*/ 	.word	0x0002a800
        /*0678*/ 	.short	0x0100
        /*067a*/ 	.byte	0x08
	.zero		1


	//   ....[1]....
        /*067c*/ 	.word	0x00000190
        /*0680*/ 	.word	0x000000ff
        /*0684*/ 	.word	0x0002a820
        /*0688*/ 	.short	0x0100
        /*068a*/ 	.byte	0x08
	.zero		1


	//   ....[2]....
        /*068c*/ 	.word	0x00000280
        /*0690*/ 	.word	0x000000ff
        /*0694*/ 	.word	0x0002a830
        /*0698*/ 	.short	0x0100
        /*069a*/ 	.byte	0x08
	.zero		1


	//   ....[3]....
        /*069c*/ 	.word	0x00000290
        /*06a0*/ 	.word	0x000000ff
        /*06a4*/ 	.word	0x0002a840
        /*06a8*/ 	.short	0x0100
        /*06aa*/ 	.byte	0x08
	.zero		1


	//   ....[4]....
        /*06ac*/ 	.word	0x000002a0
        /*06b0*/ 	.word	0x000000ff
        /*06b4*/ 	.word	0x0002a838
        /*06b8*/ 	.short	0x0100
        /*06ba*/ 	.byte	0x08
	.zero		1


	//   ....[5]....
        /*06bc*/ 	.word	0x000002b0
        /*06c0*/ 	.word	0x000000ff
        /*06c4*/ 	.word	0x0002a848
        /*06c8*/ 	.short	0x0100
        /*06ca*/ 	.byte	0x08
	.zero		1


	//   ....[6]....
        /*06cc*/ 	.word	0x000003e0
        /*06d0*/ 	.word	0x000000ff
        /*06d4*/ 	.word	0x0002a850
        /*06d8*/ 	.short	0x0100
        /*06da*/ 	.byte	0x08
	.zero		1


	//   ....[7]....
        /*06dc*/ 	.word	0x000003f0
        /*06e0*/ 	.word	0x000000ff
        /*06e4*/ 	.word	0x0002a860
        /*06e8*/ 	.short	0x0100
        /*06ea*/ 	.byte	0x08
	.zero		1


	//   ....[8]....
        /*06ec*/ 	.word	0x00000400
        /*06f0*/ 	.word	0x000000ff
        /*06f4*/ 	.word	0x0002a858
        /*06f8*/ 	.short	0x0100
        /*06fa*/ 	.byte	0x08
	.zero		1


	//   ....[9]....
        /*06fc*/ 	.word	0x00000410
        /*0700*/ 	.word	0x000000ff
        /*0704*/ 	.word	0x0002a868
        /*0708*/ 	.short	0x0100
        /*070a*/ 	.byte	0x08
	.zero		1


	//   ....[10]....
        /*070c*/ 	.word	0x00000500
        /*0710*/ 	.word	0x000000ff
        /*0714*/ 	.word	0x0002a870
        /*0718*/ 	.short	0x0100
        /*071a*/ 	.byte	0x06
	.zero		1


	//   ....[11]....
        /*071c*/ 	.word	0x00000510
        /*0720*/ 	.word	0x000000ff
        /*0724*/ 	.word	0x0002a880
        /*0728*/ 	.short	0x0100
        /*072a*/ 	.byte	0x06
	.zero		1


	//   ....[12]....
        /*072c*/ 	.word	0x00000520
        /*0730*/ 	.word	0x000000ff
        /*0734*/ 	.word	0x0002a878
        /*0738*/ 	.short	0x0100
        /*073a*/ 	.byte	0x06
	.zero		1


	//   ....[13]....
        /*073c*/ 	.word	0x00000530
        /*0740*/ 	.word	0x000000ff
        /*0744*/ 	.word	0x0002a888
        /*0748*/ 	.short	0x0100
        /*074a*/ 	.byte	0x06
	.zero		1


	//   ....[14]....
        /*074c*/ 	.word	0x00000660
        /*0750*/ 	.word	0x000000ff
        /*0754*/ 	.word	0x0002a890
        /*0758*/ 	.short	0x0100
        /*075a*/ 	.byte	0x08
	.zero		1


	//   ....[15]....
        /*075c*/ 	.word	0x00000670
        /*0760*/ 	.word	0x000000ff
        /*0764*/ 	.word	0x0002a8a0
        /*0768*/ 	.short	0x0100
        /*076a*/ 	.byte	0x08
	.zero		1


	//   ....[16]....
        /*076c*/ 	.word	0x00000680
        /*0770*/ 	.word	0x000000ff
        /*0774*/ 	.word	0x0002a898
        /*0778*/ 	.short	0x0100
        /*077a*/ 	.byte	0x08
	.zero		1


	//   ....[17]....
        /*077c*/ 	.word	0x00000690
        /*0780*/ 	.word	0x000000ff
        /*0784*/ 	.word	0x0002a8a8
        /*0788*/ 	.short	0x0100
        /*078a*/ 	.byte	0x08
	.zero		1


	//   ....[18]....
        /*078c*/ 	.word	0x000007d0
        /*0790*/ 	.word	0x000000ff
        /*0794*/ 	.word	0x0002a8b0
        /*0798*/ 	.short	0x0100
        /*079a*/ 	.byte	0x08
	.zero		1


	//   ....[19]....
        /*079c*/ 	.word	0x000007e0
        /*07a0*/ 	.word	0x000000ff
        /*07a4*/ 	.word	0x0002a8c0
        /*07a8*/ 	.short	0x0100
        /*07aa*/ 	.byte	0x08
	.zero		1


	//   ....[20]....
        /*07ac*/ 	.word	0x000007f0
        /*07b0*/ 	.word	0x000000ff
        /*07b4*/ 	.word	0x0002a8b8
        /*07b8*/ 	.short	0x0100
        /*07ba*/ 	.byte	0x08
	.zero		1


	//   ....[21]....
        /*07bc*/ 	.word	0x00000800
        /*07c0*/ 	.word	0x000000ff
        /*07c4*/ 	.word	0x0002a8c8
        /*07c8*/ 	.short	0x0100
        /*07ca*/ 	.byte	0x08
	.zero		1


	//   ....[22]....
        /*07cc*/ 	.word	0x00001630
        /*07d0*/ 	.word	0x000000ff
        /*07d4*/ 	.word	0x0002a800
        /*07d8*/ 	.short	0x010a
        /*07da*/ 	.byte	0x27
	.zero		1


	//   ....[23]....
        /*07dc*/ 	.word	0x000016c0
        /*07e0*/ 	.word	0x00000000
        /*07e4*/ 	.word	0x0002a830
        /*07e8*/ 	.short	0x010a
        /*07ea*/ 	.byte	0x3f
	.zero		1


	//   ....[24]....
        /*07ec*/ 	.word	0x00001700
        /*07f0*/ 	.word	0x00000000
        /*07f4*/ 	.word	0x0002a830
        /*07f8*/ 	.short	0x010a
        /*07fa*/ 	.byte	0x3f
	.zero		1


	//   ....[25]....
        /*07fc*/ 	.word	0x00002aa0
        /*0800*/ 	.word	0x000000ff
        /*0804*/ 	.word	0x00000000
        /*0808*/ 	.short	0x0101
        /*080a*/ 	.byte	0x04
	.zero		1


	//   ....[26]....
        /*080c*/ 	.word	0x00003720
        /*0810*/ 	.word	0x000000ff
        /*0814*/ 	.word	0x0002a830
        /*0818*/ 	.short	0x010a
        /*081a*/ 	.byte	0x06
	.zero		1


	//   ....[27]....
        /*081c*/ 	.word	0x00003760
        /*0820*/ 	.word	0x000000ff
        /*0824*/ 	.word	0x0002a830
        /*0828*/ 	.short	0x010a
        /*082a*/ 	.byte	0x06
	.zero		1


	//   ....[28]....
        /*082c*/ 	.word	0x00003fe0
        /*0830*/ 	.word	0x000000ff
        /*0834*/ 	.word	0x0002a850
        /*0838*/ 	.short	0x010a
        /*083a*/ 	.byte	0x05
	.zero		1


	//   ....[29]....
        /*083c*/ 	.word	0x00004020
        /*0840*/ 	.word	0x000000ff
        /*0844*/ 	.word	0x0002a850
        /*0848*/ 	.short	0x010a
        /*084a*/ 	.byte	0x05
	.zero		1


	//   ....[30]....
        /*084c*/ 	.word	0x00004430
        /*0850*/ 	.word	0x000000ff
        /*0854*/ 	.word	0x00000000
        /*0858*/ 	.short	0x0101
        /*085a*/ 	.byte	0x06
	.zero		1


	//   ....[31]....
        /*085c*/ 	.word	0x000058e0
        /*0860*/ 	.word	0x000000ff
        /*0864*/ 	.word	0x00000000
        /*0868*/ 	.short	0x0101
        /*086a*/ 	.byte	0x05
	.zero		1


	//   ....[32]....
        /*086c*/ 	.word	0x00005ab0
        /*0870*/ 	.word	0x000000ff
        /*0874*/ 	.word	0x0002a830
        /*0878*/ 	.short	0x010a
        /*087a*/ 	.byte	0x05
	.zero		1


	//   ....[33]....
        /*087c*/ 	.word	0x00005af0
        /*0880*/ 	.word	0x000000ff
        /*0884*/ 	.word	0x0002a830
        /*0888*/ 	.short	0x010a
        /*088a*/ 	.byte	0x05
	.zero		1


	//   ....[34]....
        /*088c*/ 	.word	0x00006370
        /*0890*/ 	.word	0x000000ff
        /*0894*/ 	.word	0x0002a850
        /*0898*/ 	.short	0x010a
        /*089a*/ 	.byte	0x05
	.zero		1


	//   ....[35]....
        /*089c*/ 	.word	0x000063b0
        /*08a0*/ 	.word	0x000000ff
        /*08a4*/ 	.word	0x0002a850
        /*08a8*/ 	.short	0x010a
        /*08aa*/ 	.byte	0x05
	.zero		1


	//   ....[36]....
        /*08ac*/ 	.word	0x000067d0
        /*08b0*/ 	.word	0x000000ff
        /*08b4*/ 	.word	0x00000000
        /*08b8*/ 	.short	0x0101
        /*08ba*/ 	.byte	0x04
	.zero		1


	//   ....[37]....
        /*08bc*/ 	.word	0x00007560
        /*08c0*/ 	.word	0x000000ff
        /*08c4*/ 	.word	0x00000000
        /*08c8*/ 	.short	0x0101
        /*08ca*/ 	.byte	0x05
	.zero		1


	//   ....[38]....
        /*08cc*/ 	.word	0x00007a80
        /*08d0*/ 	.word	0x000000ff
        /*08d4*/ 	.word	0x0002a850
        /*08d8*/ 	.short	0x010a
        /*08da*/ 	.byte	0x05
	.zero		1


	//   ....[39]....
        /*08dc*/ 	.word	0x00007ac0
        /*08e0*/ 	.word	0x000000ff
        /*08e4*/ 	.word	0x0002a850
        /*08e8*/ 	.short	0x010a
        /*08ea*/ 	.byte	0x05
	.zero		1


	//   ....[40]....
        /*08ec*/ 	.word	0x000080d0
        /*08f0*/ 	.word	0x000000ff
        /*08f4*/ 	.word	0x00000000
        /*08f8*/ 	.short	0x0101
        /*08fa*/ 	.byte	0x04
	.zero		1


	//   ....[41]....
        /*08fc*/ 	.word	0x000092c0
        /*0900*/ 	.word	0x00000025
        /*0904*/ 	.word	0x00000000
        /*0908*/ 	.short	0x0101
        /*090a*/ 	.byte	0x3f
	.zero		1


	//   ....[42]....
        /*090c*/ 	.word	0x0000b2e0
        /*0910*/ 	.word	0x00000000
        /*0914*/ 	.word	0x0002a840
        /*0918*/ 	.short	0x010a
        /*091a*/ 	.byte	0x3f
	.zero		1


	//   ....[43]....
        /*091c*/ 	.word	0x0000b8f0
        /*0920*/ 	.word	0x00000000
        /*0924*/ 	.word	0x0002a830
        /*0928*/ 	.short	0x0107
        /*092a*/ 	.byte	0x3f
	.zero		1


	//   ....[44]....
        /*092c*/ 	.word	0x0000b9a0
        /*0930*/ 	.word	0x00000000
        /*0934*/ 	.word	0x0002a830
        /*0938*/ 	.short	0x0101
        /*093a*/ 	.byte	0x3f
	.zero		1


	//   ....[45]....
        /*093c*/ 	.word	0x0000c3f0
        /*0940*/ 	.word	0x00000011
        /*0944*/ 	.word	0x0002a800
        /*0948*/ 	.short	0x0107
        /*094a*/ 	.byte	0x3f
	.zero		1


	//   ....[46]....
        /*094c*/ 	.word	0x0000c4e0
        /*0950*/ 	.word	0x00000011
        /*0954*/ 	.word	0x0002a800
        /*0958*/ 	.short	0x0101
        /*095a*/ 	.byte	0x3f
	.zero		1


	//   ....[47]....
        /*095c*/ 	.word	0x0000c500
        /*0960*/ 	.word	0x00000011
        /*0964*/ 	.word	0x0002a820
        /*0968*/ 	.short	0x010a
        /*096a*/ 	.byte	0x3f
	.zero		1


	//   ....[48]....
        /*096c*/ 	.word	0x0000c850
        /*0970*/ 	.word	0x00000006
        /*0974*/ 	.word	0x0002a840
        /*0978*/ 	.short	0x010a
        /*097a*/ 	.byte	0x3f
	.zero		1


	//   ....[49]....
        /*097c*/ 	.word	0x0000cd20
        /*0980*/ 	.word	0x00000006
        /*0984*/ 	.word	0x0002a830
        /*0988*/ 	.short	0x0107
        /*098a*/ 	.byte	0x3f
	.zero		1


	//   ....[50]....
        /*098c*/ 	.word	0x0000cdd0
        /*0990*/ 	.word	0x00000006
        /*0994*/ 	.word	0x0002a830
        /*0998*/ 	.short	0x0101
        /*099a*/ 	.byte	0x3f
	.zero		1


	//   ....[51]....
        /*099c*/ 	.word	0x0000ce30
        /*09a0*/ 	.word	0x00000006
        /*09a4*/ 	.word	0x0002a860
        /*09a8*/ 	.short	0x010a
        /*09aa*/ 	.byte	0x3f
	.zero		1


	//   ....[52]....
        /*09ac*/ 	.word	0x0000d260
        /*09b0*/ 	.word	0x00000006
        /*09b4*/ 	.word	0x0002a850
        /*09b8*/ 	.short	0x0107
        /*09ba*/ 	.byte	0x3f
	.zero		1


	//   ....[53]....
        /*09bc*/ 	.word	0x0000d3a0
        /*09c0*/ 	.word	0x00000006
        /*09c4*/ 	.word	0x0002a850
        /*09c8*/ 	.short	0x0101
        /*09ca*/ 	.byte	0x3f
	.zero		1


	//   ....[54]....
        /*09cc*/ 	.word	0x0000d620
        /*09d0*/ 	.word	0x00000004
        /*09d4*/ 	.word	0x0002a860
        /*09d8*/ 	.short	0x010a
        /*09da*/ 	.byte	0x3f
	.zero		1


	//   ....[55]....
        /*09dc*/ 	.word	0x0000da20
        /*09e0*/ 	.word	0x00000004
        /*09e4*/ 	.word	0x0002a850
        /*09e8*/ 	.short	0x0107
        /*09ea*/ 	.byte	0x3f
	.zero		1


	//   ....[56]....
        /*09ec*/ 	.word	0x0000dad0
        /*09f0*/ 	.word	0x00000004
        /*09f4*/ 	.word	0x0002a850
        /*09f8*/ 	.short	0x0101
        /*09fa*/ 	.byte	0x3f
	.zero		1


	//   ....[57]....
        /*09fc*/ 	.word	0x0000dd70
        /*0a00*/ 	.word	0x00000004
        /*0a04*/ 	.word	0x0002a820
        /*0a08*/ 	.short	0x010a
        /*0a0a*/ 	.byte	0x3f
	.zero		1


	//   ....[58]....
        /*0a0c*/ 	.word	0x0000df10
        /*0a10*/ 	.word	0x00000005
        /*0a14*/ 	.word	0x0002a840
        /*0a18*/ 	.short	0x010a
        /*0a1a*/ 	.byte	0x3f
	.zero		1


	//   ....[59]....
        /*0a1c*/ 	.word	0x0000dfb0
        /*0a20*/ 	.word	0x00000017
        /*0a24*/ 	.word	0x0002a840
        /*0a28*/ 	.short	0x010a
        /*0a2a*/ 	.byte	0x3f
	.zero		1


	//   ....[60]....
        /*0a2c*/ 	.word	0x0000dff0
        /*0a30*/ 	.word	0x00000005
        /*0a34*/ 	.word	0x0002a860
        /*0a38*/ 	.short	0x010a
        /*0a3a*/ 	.byte	0x3f
	.zero		1


	//   ....[61]....
        /*0a3c*/ 	.word	0x0000e030
        /*0a40*/ 	.word	0x00000017
        /*0a44*/ 	.word	0x0002a860
        /*0a48*/ 	.short	0x010a
        /*0a4a*/ 	.byte	0x3f
	.zero		1


	//   ....[62]....
        /*0a4c*/ 	.word	0x0000e0a0
        /*0a50*/ 	.word	0x00000003
        /*0a54*/ 	.word	0x0002a800
        /*0a58*/ 	.short	0x010a
        /*0a5a*/ 	.byte	0x3f
	.zero		1


	//   ....[63]....
        /*0a5c*/ 	.word	0x0000e0f0
        /*0a60*/ 	.word	0x00000000
        /*0a64*/ 	.word	0x0002a830
        /*0a68*/ 	.short	0x010a
        /*0a6a*/ 	.byte	0x3f
	.zero		1


	//   ....[64]....
        /*0a6c*/ 	.word	0x0000e150
        /*0a70*/ 	.word	0x00000003
        /*0a74*/ 	.word	0x0002a830
        /*0a78*/ 	.short	0x010a
        /*0a7a*/ 	.byte	0x3f
	.zero		1


	//   ....[65]....
        /*0a7c*/ 	.word	0x0000e1b0
        /*0a80*/ 	.word	0x00000003
        /*0a84*/ 	.word	0x0002a850
        /*0a88*/ 	.short	0x010a
        /*0a8a*/ 	.byte	0x3f
	.zero		1


	//   ....[66]....
        /*0a8c*/ 	.word	0x0000e210
        /*0a90*/ 	.word	0x00000003
        /*0a94*/ 	.word	0x0002a830
        /*0a98*/ 	.short	0x010a
        /*0a9a*/ 	.byte	0x3f
	.zero		1


	//   ....[67]....
        /*0a9c*/ 	.word	0x0000e270
        /*0aa0*/ 	.word	0x00000003
        /*0aa4*/ 	.word	0x0002a850
        /*0aa8*/ 	.short	0x010a
        /*0aaa*/ 	.byte	0x3f
	.zero		1


	//   ....[68]....
        /*0aac*/ 	.word	0x0000e2d0
        /*0ab0*/ 	.word	0x00000007
        /*0ab4*/ 	.word	0x0002a850
        /*0ab8*/ 	.short	0x010a
        /*0aba*/ 	.byte	0x3f
	.zero		1


	//   ....[69]....
        /*0abc*/ 	.word	0x0000e3d0
        /*0ac0*/ 	.word	0x00000000
        /*0ac4*/ 	.word	0x0002a840
        /*0ac8*/ 	.short	0x010a
        /*0aca*/ 	.byte	0x3f
	.zero		1


	//   ....[70]....
        /*0acc*/ 	.word	0x0000f670
        /*0ad0*/ 	.word	0x00000011
        /*0ad4*/ 	.word	0x0002a820
        /*0ad8*/ 	.short	0x010a
        /*0ada*/ 	.byte	0x3f
	.zero		1


	//   ....[71]....
        /*0adc*/ 	.word	0x0000f6c0
        /*0ae0*/ 	.word	0x00000006
        /*0ae4*/ 	.word	0x0002a840
        /*0ae8*/ 	.short	0x010a
        /*0aea*/ 	.byte	0x3f
	.zero		1


	//   ....[72]....
        /*0aec*/ 	.word	0x0000fdf0
        /*0af0*/ 	.word	0x00000006
        /*0af4*/ 	.word	0x0002a860
        /*0af8*/ 	.short	0x010a
        /*0afa*/ 	.byte	0x3f
	.zero		1


	//   ....[73]....
        /*0afc*/ 	.word	0x00010590
        /*0b00*/ 	.word	0x00000004
        /*0b04*/ 	.word	0x0002a860
        /*0b08*/ 	.short	0x010a
        /*0b0a*/ 	.byte	0x3f
	.zero		1


	//   ....[74]....
        /*0b0c*/ 	.word	0x00010ea0
        /*0b10*/ 	.word	0x00000004
        /*0b14*/ 	.word	0x0002a820
        /*0b18*/ 	.short	0x010a
        /*0b1a*/ 	.byte	0x3f
	.zero		1


	//   ....[75]....
        /*0b1c*/ 	.word	0x00011040
        /*0b20*/ 	.word	0x00000005
        /*0b24*/ 	.word	0x0002a840
        /*0b28*/ 	.short	0x010a
        /*0b2a*/ 	.byte	0x3f
	.zero		1


	//   ....[76]....
        /*0b2c*/ 	.word	0x00011090
        /*0b30*/ 	.word	0x00000017
        /*0b34*/ 	.word	0x0002a840
        /*0b38*/ 	.short	0x010a
        /*0b3a*/ 	.byte	0x3f
	.zero		1


	//   ....[77]....
        /*0b3c*/ 	.word	0x000110e0
        /*0b40*/ 	.word	0x00000005
        /*0b44*/ 	.word	0x0002a860
        /*0b48*/ 	.short	0x010a
        /*0b4a*/ 	.byte	0x3f
	.zero		1


	//----- nvinfo : EIATTR_NUM_MBARRIERS
	.align		4
.L_508:
        /*0b4c*/ 	.byte	0x03, 0x38
        /*0b4e*/ 	.short	0x0016


	//----- nvinfo : EIATTR_EXIT_INSTR_OFFSETS
	.align		4
        /*0b50*/ 	.byte	0x04, 0x1c
        /*0b52*/ 	.short	(.L_510 - .L_509)


	//   ....[0]....
.L_509:
        /*0b54*/ 	.word	0x00000950


	//   ....[1]....
        /*0b58*/ 	.word	0x00009f90


	//   ....[2]....
        /*0b5c*/ 	.word	0x0000e080


	//----- nvinfo : EIATTR_MAX_THREADS
	.align		4
.L_510:
        /*0b60*/ 	.byte	0x04, 0x05
        /*0b62*/ 	.short	(.L_512 - .L_511)
.L_511:
        /*0b64*/ 	.word	0x00000180
        /*0b68*/ 	.word	0x00000001
        /*0b6c*/ 	.word	0x00000001


	//----- nvinfo : EIATTR_CRS_STACK_SIZE
	.align		4
.L_512:
        /*0b70*/ 	.byte	0x04, 0x1e
        /*0b72*/ 	.short	(.L_514 - .L_513)
.L_513:
        /*0b74*/ 	.word	0x00000000


	//----- nvinfo : EIATTR_CBANK_PARAM_SIZE
	.align		4
.L_514:
        /*0b78*/ 	.byte	0x03, 0x19
        /*0b7a*/ 	.short	0x0af0


	//----- nvinfo : EIATTR_PARAM_CBANK
	.align		4
        /*0b7c*/ 	.byte	0x04, 0x0a
        /*0b7e*/ 	.short	(.L_516 - .L_515)
	.align		4
.L_515:
        /*0b80*/ 	.word	index@(.nv.constant0._ZN7cutlass13device_kernelIN5flash11enable_sm90INS1_16FlashAttnFwdSm90INS1_25CollectiveMainloopFwdSm90ILi2EN4cute5tupleIJNS5_1CILi1EEES8_S8_EEENS6_IJNS7_ILi128EEENS7_ILi96EEENS7_ILi192EEEEEELi128ENS_6half_tEfNS_4arch4Sm90ELb1ELb0ELb0ELb0ELb1ELb0ELb0ELb1ELb1ELb1ELb0ELb0EEENS1_21CollectiveEpilogueFwdINS6_IJSA_SA_SB_EEES9_SE_SG_Li256ELb0ELb1ELb0ELb0EEENS1_30DynamicPersistentTileSchedulerILi256ELi128ELb0ELb1ELb1EEEEEEEEEvNT_6ParamsE)
        /*0b84*/ 	.short	0x0210
        /*0b86*/ 	.short	0x0af0


	//----- nvinfo : EIATTR_SW_WAR
	.align		4
.L_516:
        /*0b88*/ 	.byte	0x04, 0x36
        /*0b8a*/ 	.short	(.L_518 - .L_517)
.L_517:
        /*0b8c*/ 	.word	0x00000008
.L_518:


//--------------------- .nv.info._ZN7cutlass13device_kernelIN5flash11enable_sm90INS1_16FlashAttnFwdSm90INS1_25CollectiveMainloopFwdSm90ILi2EN4cute5tupleIJNS5_1CILi1EEES8_S8_EEENS6_IJNS7_ILi128EEENS7_ILi96EEENS7_ILi192EEEEEELi128ENS_6half_tEfNS_4arch4Sm90ELb1ELb0ELb0ELb1ELb1ELb0ELb0ELb1ELb1ELb1ELb0ELb0EEENS1_21CollectiveEpilogueFwdINS6_IJSA_SA_SB_EEES9_SE_SG_Li256ELb1ELb1ELb0ELb0EEENS1_36VarlenDynamicPersistentTileSchedulerILi128ELi96ELi256ELi128ELb0ELb1ELb1ELb1ELb1ELb1EEEEEEEEEvNT_6ParamsE --------------------------
	.section	.nv.info._ZN7cutlass13device_kernelIN5flash11enable_sm90INS1_16FlashAttnFwdSm90INS1_25CollectiveMainloopFwdSm90ILi2EN4cute5tupleIJNS5_1CILi1EEES8_S8_EEENS6_IJNS7_ILi128EEENS7_ILi96EEENS7_ILi192EEEEEELi128ENS_6half_tEfNS_4arch4Sm90ELb1ELb0ELb0ELb1ELb1ELb0ELb0ELb1ELb1ELb1ELb0ELb0EEENS1_21CollectiveEpilogueFwdINS6_IJSA_SA_SB_EEES9_SE_SG_Li256ELb1ELb1ELb0ELb0EEENS1_36VarlenDynamicPersistentTileSchedulerILi128ELi96ELi256ELi128ELb0ELb1ELb1ELb1ELb1ELb1EEEEEEEEEvNT_6ParamsE,"",@"SHT_CUDA_INFO"
	.sectionflags	@""
	.align	4


	//----- nvinfo : EIATTR_CUDA_API_VERSION
	.align		4
        /*0000*/ 	.byte	0x04, 0x37
        /*0002*/ 	.short	(.L_520 - .L_519)
.L_519:
        /*0004*/ 	.word	0x00000082


	//----- nvinfo : EIATTR_KPARAM_INFO
	.align		4
.L_520:
        /*0008*/ 	.byte	0x04, 0x17
        /*000a*/ 	.short	(.L_522 - .L_521)
.L_521:
        /*000c*/ 	.word	0x00000000
        /*0010*/ 	.short	0x0000
        /*0012*/ 	.short	0x0070
        /*0014*/ 	.byte	0x00, 0xf0, 0x01, 0x2a


	//----- nvinfo : EIATTR_SPARSE_MMA_MASK
	.align		4
.L_522:
        /*0018*/ 	.byte	0x03, 0x50
        /*001a*/ 	.short	0x0000


	//----- nvinfo : EIATTR_MAXREG_COUNT
	.align		4
        /*001c*/ 	.byte	0x03, 0x1b
        /*001e*/ 	.short	0x00a8


	//----- nvinfo : EIATTR_NUM_BARRIERS
	.align		4
        /*0020*/ 	.byte	0x02, 0x4c
        /*0022*/ 	.byte	0x09
	.zero		1


	//----- nvinfo : EIATTR_EXTERNS
	.align		4
        /*0024*/ 	.byte	0x04, 0x0f
        /*0026*/ 	.short	(.L_524 - .L_523)


	//   ....[0]....
	.align		4
.L_523:
        /*0028*/ 	.word	index@(__assertfail)


	//----- nvinfo : EIATTR_ANNOTATIONS
	.align		4
.L_524:
        /*002c*/ 	.byte	0x04, 0x55
        /*002e*/ 	.short	(.L_526 - .L_525)


	//   ....[0]....
.L_525:
        /* <DEDUP_REMOVED lines=13> */


	//----- nvinfo : EIATTR_MERCURY_ISA_VERSION
	.align		4
.L_526:
        /*00f0*/ 	.byte	0x03, 0x5f
        /*00f2*/ 	.short	0x0101


	//----- nvinfo : EIATTR_UNUSED_LOAD_BYTE_OFFSET
	.align		4
        /*00f4*/ 	.byte	0x04, 0x44
        /*00f6*/ 	.short	(.L_528 - .L_527)


	//   ....[0]....
.L_527:
        /*00f8*/ 	.word	0x00000950
        /*00fc*/ 	.word	0x0000fff0


	//   ....[1]....
        /*0100*/ 	.word	0x000083a0
        /*0104*/ 	.word	0x0000fff0


	//----- nvinfo : EIATTR_INT_WARP_WIDE_INSTR_OFFSETS
	.align		4
.L_528:
        /*0108*/ 	.byte	0x04, 0x31
        /*010a*/ 	.short	(.L_530 - .L_529)


	//   ....[0]....
.L_529:
        /*010c*/ 	.word	0x000000c0


	//   ....[1]....
        /*0110*/ 	.word	0x000000d0


	//   ....[2]....
        /*0114*/ 	.word	0x00000170


	//   ....[3]....
        /*0118*/ 	.word	0x0000b610


	//   ....[4]....
        /*011c*/ 	.word	0x0000b6a0


	//   ....[5]....
        /*0120*/ 	.word	0x0000e580


	//   ....[6]....
        /*0124*/ 	.word	0x0000e610


	//----- nvinfo : EIATTR_COOP_GROUP_MASK_REGIDS
	.align		4
.L_530:
        /*0128*/ 	.byte	0x04, 0x29
        /*012a*/ 	.short	(.L_532 - .L_531)


	//   ....[0]....
.L_531:
        /*012c*/ 	.word	0xffffffff


	//   ....[1]....
        /*0130*/ 	.word	0xffffffff


	//   ....[2]....
        /*0134*/ 	.word	0xffffffff


	//   ....[3]....
        /*0138*/ 	.word	0xffffffff


	//   ....[4]....
        /*013c*/ 	.word	0xffffffff


	//   ....[5]....
        /*0140*/ 	.word	0xffffffff


	//   ....[6]....
        /*0144*/ 	.word	0xffffffff


	//   ....[7]....
        /*0148*/ 	.word	0xffffffff


	//   ....[8]....
        /*014c*/ 	.word	0xffffffff


	//   ....[9]....
        /*0150*/ 	.word	0xffffffff


	//   ....[10]....
        /*0154*/ 	.word	0xffffffff


	//   ....[11]....
        /*0158*/ 	.word	0xffffffff


	//   ....[12]....
        /*015c*/ 	.word	0xffffffff


	//   ....[13]....
        /*0160*/ 	.word	0xffffffff


	//   ....[14]....
        /*0164*/ 	.word	0xffffffff


	//   ....[15]....
        /*0168*/ 	.word	0xffffffff


	//   ....[16]....
        /*016c*/ 	.word	0xffffffff


	//   ....[17]....
        /*0170*/ 	.word	0xffffffff


	//   ....[18]....
        /*0174*/ 	.word	0xffffffff


	//   ....[19]....
        /*0178*/ 	.word	0xffffffff


	//   ....[20]....
        /*017c*/ 	.word	0xffffffff


	//   ....[21]....
        /*0180*/ 	.word	0xffffffff


	//   ....[22]....
        /*0184*/ 	.word	0xffffffff


	//   ....[23]....
        /*0188*/ 	.word	0xffffffff


	//   ....[24]....
        /*018c*/ 	.word	0xffffffff


	//   ....[25]....
        /*0190*/ 	.word	0xffffffff


	//   ....[26]....
        /*0194*/ 	.word	0xffffffff


	//   ....[27]....
        /*0198*/ 	.word	0xffffffff


	//   ....[28]....
        /*019c*/ 	.word	0xffffffff


	//   ....[29]....
        /*01a0*/ 	.word	0xffffffff


	//   ....[30]....
        /*01a4*/ 	.word	0xffffffff


	//   ....[31]....
        /*01a8*/ 	.word	0xffffffff


	//   ....[32]....
        /*01ac*/ 	.word	0xffffffff


	//   ....[33]....
        /*01b0*/ 	.word	0xffffffff


	//   ....[34]....
        /*01b4*/ 	.word	0xffffffff


	//   ....[35]....
        /*01b8*/ 	.word	0xffffffff


	//   ....[36]....
        /*01bc*/ 	.word	0xffffffff


	//   ....[37]....
        /*01c0*/ 	.word	0xffffffff


	//   ....[38]....
        /*01c4*/ 	.word	0xffffffff


	//   ....[39]....
        /*01c8*/ 	.word	0xffffffff


	//   ....[40]....
        /*01cc*/ 	.word	0xffffffff


	//   ....[41]....
        /*01d0*/ 	.word	0xffffffff


	//   ....[42]....
        /*01d4*/ 	.word	0xffffffff


	//   ....[43]....
        /*01d8*/ 	.word	0xffffffff


	//   ....[44]....
        /*01dc*/ 	.word	0xffffffff


	//   ....[45]....
        /*01e0*/ 	.word	0xffffffff


	//   ....[46]....
        /*01e4*/ 	.word	0xffffffff


	//   ....[47]....
        /*01e8*/ 	.word	0xffffffff


	//   ....[48]....
        /*01ec*/ 	.word	0xffffffff


	//   ....[49]....
        /*01f0*/ 	.word	0xffffffff


	//   ....[50]....
        /*01f4*/ 	.word	0xffffffff


	//   ....[51]....
        /*01f8*/ 	.word	0xffffffff


	//   ....[52]....
        /*01fc*/ 	.word	0xffffffff


	//   ....[53]....
        /*0200*/ 	.word	0xffffffff


	//   ....[54]....
        /*0204*/ 	.word	0xffffffff


	//   ....[55]....
        /*0208*/ 	.word	0xffffffff


	//   ....[56]....
        /*020c*/ 	.word	0xffffffff


	//   ....[57]....
        /*0210*/ 	.word	0xffffffff


	//   ....[58]....
        /*0214*/ 	.word	0xffffffff


	//   ....[59]....
        /*0218*/ 	.word	0xffffffff


	//   ....[60]....
        /*021c*/ 	.word	0xffffffff


	//   ....[61]....
        /*0220*/ 	.word	0xffffffff


	//   ....[62]....
        /*0224*/ 	.word	0xffffffff


	//   ....[63]....
        /*0228*/ 	.word	0xffffffff


	//   ....[64]....
        /*022c*/ 	.word	0xffffffff


	//   ....[65]....
        /*0230*/ 	.word	0xffffffff


	//   ....[66]....
        /*0234*/ 	.word	0xffffffff


	//   ....[67]....
        /*0238*/ 	.word	0xffffffff


	//   ....[68]....
        /*023c*/ 	.word	0xffffffff


	//   ....[69]....
        /*0240*/ 	.word	0xffffffff


	//   ....[70]....
        /*0244*/ 	.word	0xffffffff


	//   ....[71]....
        /*0248*/ 	.word	0xffffffff


	//   ....[72]....
        /*024c*/ 	.word	0xffffffff


	//   ....[73]....
        /*0250*/ 	.word	0xffffffff


	//   ....[74]....
        /*0254*/ 	.word	0xffffffff


	//   ....[75]....
        /*0258*/ 	.word	0xffffffff


	//   ....[76]....
        /*025c*/ 	.word	0xffffffff


	//   ....[77]....
        /*0260*/ 	.word	0xffffffff


	//   ....[78]....
        /*0264*/ 	.word	0xffffffff


	//   ....[79]....
        /*0268*/ 	.word	0xffffffff


	//   ....[80]....
        /*026c*/ 	.word	0xffffffff


	//   ....[81]....
        /*0270*/ 	.word	0xffffffff


	//   ....[82]....
        /*0274*/ 	.word	0xffffffff


	//   ....[83]....
        /*0278*/ 	.word	0xffffffff


	//   ....[84]....
        /*027c*/ 	.word	0xffffffff


	//   ....[85]....
        /*0280*/ 	.word	0xffffffff


	//   ....[86]....
        /*0284*/ 	.word	0xffffffff


	//   ....[87]....
        /*0288*/ 	.word	0xffffffff


	//   ....[88]....
        /*028c*/ 	.word	0xffffffff


	//   ....[89]....
        /*0290*/ 	.word	0xffffffff


	//   ....[90]....
        /*0294*/ 	.word	0xffffffff


	//   ....[91]....
        /*0298*/ 	.word	0xffffffff


	//   ....[92]....
        /*029c*/ 	.word	0xffffffff


	//   ....[93]....
        /*02a0*/ 	.word	0xffffffff


	//   ....[94]....
        /*02a4*/ 	.word	0xffffffff


	//   ....[95]....
        /*02a8*/ 	.word	0xffffffff


	//   ....[96]....
        /*02ac*/ 	.word	0xffffffff


	//   ....[97]....
        /*02b0*/ 	.word	0xffffffff


	//   ....[98]....
        /*02b4*/ 	.word	0xffffffff


	//   ....[99]....
        /*02b8*/ 	.word	0xffffffff


	//   ....[100]....
        /*02bc*/ 	.word	0xffffffff


	//   ....[101]....
        /*02c0*/ 	.word	0xffffffff


	//   ....[102]....
        /*02c4*/ 	.word	0xffffffff


	//   ....[103]....
        /*02c8*/ 	.word	0xffffffff


	//   ....[104]....
        /*02cc*/ 	.word	0xffffffff


	//   ....[105]....
        /*02d0*/ 	.word	0xffffffff


	//   ....[106]....
        /*02d4*/ 	.word	0xffffffff


	//   ....[107]....
        /*02d8*/ 	.word	0xffffffff


	//   ....[108]....
        /*02dc*/ 	.word	0xffffffff


	//   ....[109]....
        /*02e0*/ 	.word	0xffffffff


	//   ....[110]....
        /*02e4*/ 	.word	0xffffffff


	//   ....[111]....
        /*02e8*/ 	.word	0xffffffff


	//   ....[112]....
        /*02ec*/ 	.word	0xffffffff


	//   ....[113]....
        /*02f0*/ 	.word	0xffffffff


	//   ....[114]....
        /*02f4*/ 	.word	0xffffffff


	//   ....[115]....
        /*02f8*/ 	.word	0xffffffff


	//   ....[116]....
        /*02fc*/ 	.word	0xffffffff


	//   ....[117]....
        /*0300*/ 	.word	0xffffffff


	//   ....[118]....
        /*0304*/ 	.word	0xffffffff


	//   ....[119]....
        /*0308*/ 	.word	0xffffffff


	//   ....[120]....
        /*030c*/ 	.word	0xffffffff


	//   ....[121]....
        /*0310*/ 	.word	0xffffffff


	//   ....[122]....
        /*0314*/ 	.word	0xffffffff


	//   ....[123]....
        /*0318*/ 	.word	0xffffffff


	//   ....[124]....
        /*031c*/ 	.word	0xffffffff


	//   ....[125]....
        /*0320*/ 	.word	0xffffffff


	//   ....[126]....
        /*0324*/ 	.word	0xffffffff


	//   ....[127]....
        /*0328*/ 	.word	0xffffffff


	//   ....[128]....
        /*032c*/ 	.word	0xffffffff


	//   ....[129]....
        /*0330*/ 	.word	0xffffffff


	//   ....[130]....
        /*0334*/ 	.word	0xffffffff


	//   ....[131]....
        /*0338*/ 	.word	0xffffffff


	//   ....[132]....
        /*033c*/ 	.word	0xffffffff


	//   ....[133]....
        /*0340*/ 	.word	0xffffffff


	//   ....[134]....
        /*0344*/ 	.word	0xffffffff


	//   ....[135]....
        /*0348*/ 	.word	0xffffffff


	//   ....[136]....
        /*034c*/ 	.word	0xffffffff


	//   ....[137]....
        /*0350*/ 	.word	0xffffffff


	//   ....[138]....
        /*0354*/ 	.word	0xffffffff


	//   ....[139]....
        /*0358*/ 	.word	0xffffffff


	//   ....[140]....
        /*035c*/ 	.word	0xffffffff


	//   ....[141]....
        /*0360*/ 	.word	0xffffffff


	//   ....[142]....
        /*0364*/ 	.word	0xffffffff


	//   ....[143]....
        /*0368*/ 	.word	0xffffffff


	//   ....[144]....
        /*036c*/ 	.word	0xffffffff


	//   ....[145]....
        /*0370*/ 	.word	0x0500000f


	//   ....[146]....
        /*0374*/ 	.word	0x0500000f


	//   ....[147]....
        /*0378*/ 	.word	0x0500000f


	//   ....[148]....
        /*037c*/ 	.word	0x0500000f


	//   ....[149]....
        /*0380*/ 	.word	0x0500000f


	//   ....[150]....
        /*0384*/ 	.word	0x0500000f


	//   ....[151]....
        /*0388*/ 	.word	0x0500000f


	//   ....[152]....
        /*038c*/ 	.word	0x0500000f


	//   ....[153]....
        /*0390*/ 	.word	0x0500000f


	//   ....[154]....
        /*0394*/ 	.word	0x0500000f


	//   ....[155]....
        /*0398*/ 	.word	0x0500000f


	//   ....[156]....
        /*039c*/ 	.word	0x0500000f


	//   ....[157]....
        /*03a0*/ 	.word	0x0500000f


	//   ....[158]....
        /*03a4*/ 	.word	0x0500000f


	//   ....[159]....
        /*03a8*/ 	.word	0x0500000f


	//   ....[160]....
        /*03ac*/ 	.word	0x0500000f


	//   ....[161]....
        /*03b0*/ 	.word	0x0500000f


	//   ....[162]....
        /*03b4*/ 	.word	0x0500000f


	//   ....[163]....
        /*03b8*/ 	.word	0x0500000f


	//   ....[164]....
        /*03bc*/ 	.word	0x0500000f


	//   ....[165]....
        /*03c0*/ 	.word	0x0500000f


	//   ....[166]....
        /*03c4*/ 	.word	0x0500000f


	//   ....[167]....
        /*03c8*/ 	.word	0x0500000f


	//   ....[168]....
        /*03cc*/ 	.word	0x0500000f


	//   ....[169]....
        /*03d0*/ 	.word	0x0500000f


	//   ....[170]....
        /*03d4*/ 	.word	0x0500000f


	//   ....[171]....
        /*03d8*/ 	.word	0x0500000f


	//   ....[172]....
        /*03dc*/ 	.word	0x0500000f


	//   ....[173]....
        /*03e0*/ 	.word	0x0500000f


	//   ....[174]....
        /*03e4*/ 	.word	0x0500000f


	//   ....[175]....
        /*03e8*/ 	.word	0x0500000f


	//   ....[176]....
        /*03ec*/ 	.word	0x0500000f


	//   ....[177]....
        /*03f0*/ 	.word	0x0500000f


	//   ....[178]....
        /*03f4*/ 	.word	0x0500000f


	//   ....[179]....
        /*03f8*/ 	.word	0x0500000f


	//   ....[180]....
        /*03fc*/ 	.word	0x0500000f


	//   ....[181]....
        /*0400*/ 	.word	0x0500000f


	//   ....[182]....
        /*0404*/ 	.word	0x0500000f


	//   ....[183]....
        /*0408*/ 	.word	0x0500000f


	//   ....[184]....
        /*040c*/ 	.word	0x0500000f


	//   ....[185]....
        /*0410*/ 	.word	0x0500000f


	//   ....[186]....
        /*0414*/ 	.word	0x0500000f


	//   ....[187]....
        /*0418*/ 	.word	0x0500000f


	//   ....[188]....
        /*041c*/ 	.word	0x0500000f


	//   ....[189]....
        /*0420*/ 	.word	0x0500000f


	//   ....[190]....
        /*0424*/ 	.word	0x0500000f


	//   ....[191]....
        /*0428*/ 	.word	0x0500000f


	//   ....[192]....
        /*042c*/ 	.word	0x0500000f


	//   ....[193]....
        /*0430*/ 	.word	0x0500000f


	//   ....[194]....
        /*0434*/ 	.word	0x0500000f


	//   ....[195]....
        /*0438*/ 	.word	0x0500000f


	//   ....[196]....
        /*043c*/ 	.word	0x0500000f


	//   ....[197]....
        /*0440*/ 	.word	0x0500000f


	//   ....[198]....
        /*0444*/ 	.word	0x0500000f


	//   ....[199]....
        /*0448*/ 	.word	0x0500000f


	//   ....[200]....
        /*044c*/ 	.word	0x0500000f


	//   ....[201]....
        /*0450*/ 	.word	0x0500000f


	//   ....[202]....
        /*0454*/ 	.word	0x0500000f


	//   ....[203]....
        /*0458*/ 	.word	0x0500000f


	//   ....[204]....
        /*045c*/ 	.word	0x0500000f


	//   ....[205]....
        /*0460*/ 	.word	0x0500000f


	//   ....[206]....
        /*0464*/ 	.word	0x0500000f


	//   ....[207]....
        /*0468*/ 	.word	0x0500000f


	//   ....[208]....
        /*046c*/ 	.word	0x0500000f


	//   ....[209]....
        /*0470*/ 	.word	0x0500000f


	//   ....[210]....
        /*0474*/ 	.word	0x0500000f


	//   ....[211]....
        /*0478*/ 	.word	0x0500000f


	//   ....[212]....
        /*047c*/ 	.word	0x0500000f


	//   ....[213]....
        /*0480*/ 	.word	0x0500000f


	//   ....[214]....
        /*0484*/ 	.word	0x0500000f


	//   ....[215]....
        /*0488*/ 	.word	0x0500000f


	//   ....[216]....
        /*048c*/ 	.word	0x0500000f


	//   ....[217]....
        /*0490*/ 	.word	0x0500000f


	//   ....[218]....
        /*0494*/ 	.word	0x0500000f


	//   ....[219]....
        /*0498*/ 	.word	0x0500000f


	//   ....[220]....
        /*049c*/ 	.word	0x0500000f


	//   ....[221]....
        /*04a0*/ 	.word	0x0500000f


	//   ....[222]....
        /*04a4*/ 	.word	0x0500000f


	//   ....[223]....
        /*04a8*/ 	.word	0x0500000f


	//   ....[224]....
        /*04ac*/ 	.word	0x0500000f


	//   ....[225]....
        /*04b0*/ 	.word	0x0500000f


	//   ....[226]....
        /*04b4*/ 	.word	0x0500000f


	//   ....[227]....
        /*04b8*/ 	.word	0x0500000f


	//----- nvinfo : EIATTR_COOP_GROUP_INSTR_OFFSETS
	.align		4
.L_532:
        /*04bc*/ 	.byte	0x04, 0x28
        /*04be*/ 	.short	(.L_534 - .L_533)


	//   ....[0]....
.L_533:
        /*04c0*/ 	.word	0x00000070


	//   ....[1]....
        /*04c4*/ 	.word	0x000000b0


	//   ....[2]....
        /*04c8*/ 	.word	0x000002d0


	//   ....[3]....
        /*04cc*/ 	.word	0x00000430


	//   ....[4]....
        /*04d0*/ 	.word	0x00000550


	//   ....[5]....
        /*04d4*/ 	.word	0x000006b0


	//   ....[6]....
        /*04d8*/ 	.word	0x00001450


	//   ....[7]....
        /*04dc*/ 	.word	0x00001e20


	//   ....[8]....
        /*04e0*/ 	.word	0x00001e50


	//   ....[9]....
        /*04e4*/ 	.word	0x00002350


	//   ....[10]....
        /*04e8*/ 	.word	0x00002400


	//   ....[11]....
        /*04ec*/ 	.word	0x00002b10


	//   ....[12]....
        /*04f0*/ 	.word	0x00002ba0


	//   ....[13]....
        /*04f4*/ 	.word	0x00004360


	//   ....[14]....
        /*04f8*/ 	.word	0x00004380


	//   ....[15]....
        /*04fc*/ 	.word	0x00004850


	//   ....[16]....
        /*0500*/ 	.word	0x00004920


	//   ....[17]....
        /*0504*/ 	.word	0x00004f50


	//   ....[18]....
        /*0508*/ 	.word	0x00004fb0


	//   ....[19]....
        /*050c*/ 	.word	0x000069a0


	//   ....[20]....
        /*0510*/ 	.word	0x000069b0


	//   ....[21]....
        /*0514*/ 	.word	0x000069e0


	//   ....[22]....
        /*0518*/ 	.word	0x00006a00


	//   ....[23]....
        /*051c*/ 	.word	0x00007af0


	//   ....[24]....
        /*0520*/ 	.word	0x00007b20


	//   ....[25]....
        /*0524*/ 	.word	0x00007bd0


	//   ....[26]....
        /*0528*/ 	.word	0x00007be0


	//   ....[27]....
        /*052c*/ 	.word	0x00008df0


	//   ....[28]....
        /*0530*/ 	.word	0x00008e30


	//   ....[29]....
        /*0534*/ 	.word	0x00008e70


	//   ....[30]....
        /*0538*/ 	.word	0x00008ea0


	//   ....[31]....
        /*053c*/ 	.word	0x00009400


	//   ....[32]....
        /*0540*/ 	.word	0x00009440


	//   ....[33]....
        /*0544*/ 	.word	0x00009500


	//   ....[34]....
        /*0548*/ 	.word	0x00009520


	//   ....[35]....
        /*054c*/ 	.word	0x000095e0


	//   ....[36]....
        /*0550*/ 	.word	0x00009600


	//   ....[37]....
        /*0554*/ 	.word	0x000096d0


	//   ....[38]....
        /*0558*/ 	.word	0x000096f0


	//   ....[39]....
        /*055c*/ 	.word	0x00009f20


	//   ....[40]....
        /*0560*/ 	.word	0x00009f30


	//   ....[41]....
        /*0564*/ 	.word	0x00009ff0


	//   ....[42]....
        /*0568*/ 	.word	0x0000a010


	//   ....[43]....
        /*056c*/ 	.word	0x0000a0d0


	//   ....[44]....
        /*0570*/ 	.word	0x0000a0f0


	//   ....[45]....
        /*0574*/ 	.word	0x0000a1c0


	//   ....[46]....
        /*0578*/ 	.word	0x0000a1e0


	//   ....[47]....
        /*057c*/ 	.word	0x0000a320


	//   ....[48]....
        /*0580*/ 	.word	0x0000a4f0


	//   ....[49]....
        /*0584*/ 	.word	0x0000a520


	//   ....[50]....
        /*0588*/ 	.word	0x0000a550


	//   ....[51]....
        /*058c*/ 	.word	0x0000a580


	//   ....[52]....
        /*0590*/ 	.word	0x0000a5b0


	//   ....[53]....
        /*0594*/ 	.word	0x0000a5e0


	//   ....[54]....
        /*0598*/ 	.word	0x0000a730


	//   ....[55]....
        /*059c*/ 	.word	0x0000a760


	//   ....[56]....
        /*05a0*/ 	.word	0x0000a790


	//   ....[57]....
        /*05a4*/ 	.word	0x0000a7c0


	//   ....[58]....
        /*05a8*/ 	.word	0x0000a7f0


	//   ....[59]....
        /*05ac*/ 	.word	0x0000a820


	//   ....[60]....
        /*05b0*/ 	.word	0x0000a8b0


	//   ....[61]....
        /*05b4*/ 	.word	0x0000a910


	//   ....[62]....
        /*05b8*/ 	.word	0x0000a9a0


	//   ....[63]....
        /*05bc*/ 	.word	0x0000c2c0


	//   ....[64]....
        /*05c0*/ 	.word	0x0000c2e0


	//   ....[65]....
        /*05c4*/ 	.word	0x0000c390


	//   ....[66]....
        /*05c8*/ 	.word	0x0000c3b0


	//   ....[67]....
        /*05cc*/ 	.word	0x0000c450


	//   ....[68]....
        /*05d0*/ 	.word	0x0000c470


	//   ....[69]....
        /*05d4*/ 	.word	0x0000c510


	//   ....[70]....
        /*05d8*/ 	.word	0x0000c530


	//   ....[71]....
        /*05dc*/ 	.word	0x0000c5d0


	//   ....[72]....
        /*05e0*/ 	.word	0x0000c5f0


	//   ....[73]....
        /*05e4*/ 	.word	0x0000c600


	//   ....[74]....
        /*05e8*/ 	.word	0x0000c690


	//   ....[75]....
        /*05ec*/ 	.word	0x0000ce30


	//   ....[76]....
        /*05f0*/ 	.word	0x0000ce60


	//   ....[77]....
        /*05f4*/ 	.word	0x0000cec0


	//   ....[78]....
        /*05f8*/ 	.word	0x0000cf20


	//   ....[79]....
        /*05fc*/ 	.word	0x0000cf70


	//   ....[80]....
        /*0600*/ 	.word	0x0000cfd0


	//   ....[81]....
        /*0604*/ 	.word	0x0000d010


	//   ....[82]....
        /*0608*/ 	.word	0x0000d080


	//   ....[83]....
        /*060c*/ 	.word	0x0000d0d0


	//   ....[84]....
        /*0610*/ 	.word	0x0000d130


	//   ....[85]....
        /*0614*/ 	.word	0x0000d170


	//   ....[86]....
        /*0618*/ 	.word	0x0000d1e0


	//   ....[87]....
        /*061c*/ 	.word	0x0000d230


	//   ....[88]....
        /*0620*/ 	.word	0x0000d280


	//   ....[89]....
        /*0624*/ 	.word	0x0000d2a0


	//   ....[90]....
        /*0628*/ 	.word	0x0000d2d0


	//   ....[91]....
        /*062c*/ 	.word	0x0000da80


	//   ....[92]....
        /*0630*/ 	.word	0x0000da90


	//   ....[93]....
        /*0634*/ 	.word	0x0000dab0


	//   ....[94]....
        /*0638*/ 	.word	0x0000db30


	//   ....[95]....
        /*063c*/ 	.word	0x0000db40


	//   ....[96]....
        /*0640*/ 	.word	0x0000dba0


	//   ....[97]....
        /*0644*/ 	.word	0x0000dbd0


	//   ....[98]....
        /*0648*/ 	.word	0x0000dc10


	//   ....[99]....
        /*064c*/ 	.word	0x0000dc40


	//   ....[100]....
        /*0650*/ 	.word	0x0000dc80


	//   ....[101]....
        /*0654*/ 	.word	0x0000dcb0


	//   ....[102]....
        /*0658*/ 	.word	0x0000dcf0


	//   ....[103]....
        /*065c*/ 	.word	0x0000df60


	//   ....[104]....
        /*0660*/ 	.word	0x0000df80


	//   ....[105]....
        /*0664*/ 	.word	0x0000df90


	//   ....[106]....
        /*0668*/ 	.word	0x0000e010


	//   ....[107]....
        /*066c*/ 	.word	0x0000e020


	//   ....[108]....
        /*0670*/ 	.word	0x0000e090


	//   ....[109]....
        /*0674*/ 	.word	0x0000e0a0


	//   ....[110]....
        /*0678*/ 	.word	0x0000e110


	//   ....[111]....
        /*067c*/ 	.word	0x0000e120


	//   ....[112]....
        /*0680*/ 	.word	0x0000e190


	//   ....[113]....
        /*0684*/ 	.word	0x0000e1a0


	//   ....[114]....
        /*0688*/ 	.word	0x0000e1b0


	//   ....[115]....
        /*068c*/ 	.word	0x0000e780


	//   ....[116]....
        /*0690*/ 	.word	0x0000e7a0


	//   ....[117]....
        /*0694*/ 	.word	0x0000e7b0


	//   ....[118]....
        /*0698*/ 	.word	0x0000e7c0


	//   ....[119]....
        /*069c*/ 	.word	0x0000e830


	//   ....[120]....
        /*06a0*/ 	.word	0x0000e850


	//   ....[121]....
        /*06a4*/ 	.word	0x0000e8c0


	//   ....[122]....
        /*06a8*/ 	.word	0x0000e8e0


	//   ....[123]....
        /*06ac*/ 	.word	0x0000e940


	//   ....[124]....
        /*06b0*/ 	.word	0x0000e960


	//   ....[125]....
        /*06b4*/ 	.word	0x0000e9b0


	//   ....[126]....
        /*06b8*/ 	.word	0x0000e9d0


	//   ....[127]....
        /*06bc*/ 	.word	0x0000edc0


	//   ....[128]....
        /*06c0*/ 	.word	0x0000edf0


	//   ....[129]....
        /*06c4*/ 	.word	0x0000ee20


	//   ....[130]....
        /*06c8*/ 	.word	0x0000ee50


	//   ....[131]....
        /*06cc*/ 	.word	0x0000ee80


	//   ....[132]....
        /*06d0*/ 	.word	0x0000eeb0


	//   ....[133]....
        /*06d4*/ 	.word	0x0000eee0


	//   ....[134]....
        /*06d8*/ 	.word	0x0000ef10


	//   ....[135]....
        /*06dc*/ 	.word	0x0000f090


	//   ....[136]....
        /*06e0*/ 	.word	0x0000f0c0


	//   ....[137]....
        /*06e4*/ 	.word	0x0000f0f0


	//   ....[138]....
        /*06e8*/ 	.word	0x0000f120


	//   ....[139]....
        /*06ec*/ 	.word	0x0000f150


	//   ....[140]....
        /*06f0*/ 	.word	0x0000f180


	//   ....[141]....
        /*06f4*/ 	.word	0x0000f240


	//   ....[142]....
        /*06f8*/ 	.word	0x0000f260


	//   ....[143]....
        /*06fc*/ 	.word	0x0000f2d0


	//   ....[144]....
        /*0700*/ 	.word	0x0000f970


	//   ....[145]....
        /*0704*/ 	.word	0x0000ff20


	//   ....[146]....
        /*0708*/ 	.word	0x00010010


	//   ....[147]....
        /*070c*/ 	.word	0x000100b0


	//   ....[148]....
        /*0710*/ 	.word	0x00010110


	//   ....[149]....
        /*0714*/ 	.word	0x00010220


	//   ....[150]....
        /*0718*/ 	.word	0x00010290


	//   ....[151]....
        /*071c*/ 	.word	0x000103a0


	//   ....[152]....
        /*0720*/ 	.word	0x00010410


	//   ....[153]....
        /*0724*/ 	.word	0x00010520


	//   ....[154]....
        /*0728*/ 	.word	0x00010590


	//   ....[155]....
        /*072c*/ 	.word	0x000106a0


	//   ....[156]....
        /*0730*/ 	.word	0x00010710


	//   ....[157]....
        /*0734*/ 	.word	0x000107b0


	//   ....[158]....
        /*0738*/ 	.word	0x000108c0


	//   ....[159]....
        /*073c*/ 	.word	0x00010930


	//   ....[160]....
        /*0740*/ 	.word	0x000109b0


	//   ....[161]....
        /*0744*/ 	.word	0x00010a80


	//   ....[162]....
        /*0748*/ 	.word	0x00010b00


	//   ....[163]....
        /*074c*/ 	.word	0x00010be0


	//   ....[164]....
        /*0750*/ 	.word	0x00010c60


	//   ....[165]....
        /*0754*/ 	.word	0x00010d40


	//   ....[166]....
        /*0758*/ 	.word	0x00010dc0


	//   ....[167]....
        /*075c*/ 	.word	0x00010ea0


	//   ....[168]....
        /*0760*/ 	.word	0x00010f20


	//   ....[169]....
        /*0764*/ 	.word	0x00011000


	//   ....[170]....
        /*0768*/ 	.word	0x00011080


	//   ....[171]....
        /*076c*/ 	.word	0x00011150


	//   ....[172]....
        /*0770*/ 	.word	0x000111d0


	//   ....[173]....
        /*0774*/ 	.word	0x00011290


	//   ....[174]....
        /*0778*/ 	.word	0x000113c0


	//   ....[175]....
        /*077c*/ 	.word	0x00011470


	//   ....[176]....
        /*0780*/ 	.word	0x000114e0


	//   ....[177]....
        /*0784*/ 	.word	0x000115d0


	//   ....[178]....
        /*0788*/ 	.word	0x00011630


	//   ....[179]....
        /*078c*/ 	.word	0x00011700


	//   ....[180]....
        /*0790*/ 	.word	0x00011760


	//   ....[181]....
        /*0794*/ 	.word	0x00011830


	//   ....[182]....
        /*0798*/ 	.word	0x00011890


	//   ....[183]....
        /*079c*/ 	.word	0x00011960


	//   ....[184]....
        /*07a0*/ 	.word	0x000119c0


	//   ....[185]....
        /*07a4*/ 	.word	0x00011a90


	//   ....[186]....
        /*07a8*/ 	.word	0x00011b80


	//   ....[187]....
        /*07ac*/ 	.word	0x00011c20


	//   ....[188]....
        /*07b0*/ 	.word	0x00011c80


	//   ....[189]....
        /*07b4*/ 	.word	0x00011d70


	//   ....[190]....
        /*07b8*/ 	.word	0x00011dd0


	//   ....[191]....
        /*07bc*/ 	.word	0x00011eb0


	//   ....[192]....
        /*07c0*/ 	.word	0x00011f10


	//   ....[193]....
        /*07c4*/ 	.word	0x00011ff0


	//   ....[194]....
        /*07c8*/ 	.word	0x00012050


	//   ....[195]....
        /*07cc*/ 	.word	0x00012130


	//   ....[196]....
        /*07d0*/ 	.word	0x00012190


	//   ....[197]....
        /*07d4*/ 	.word	0x00012260


	//   ....[198]....
        /*07d8*/ 	.word	0x00012380


	//   ....[199]....
        /*07dc*/ 	.word	0x00012470


	//   ....[200]....
        /*07e0*/ 	.word	0x00012510


	//   ....[201]....
        /*07e4*/ 	.word	0x000125e0


	//   ....[202]....
        /*07e8*/ 	.word	0x00012640


	//   ....[203]....
        /*07ec*/ 	.word	0x00012710


	//   ....[204]....
        /*07f0*/ 	.word	0x00012770


	//   ....[205]....
        /*07f4*/ 	.word	0x00012850


	//   ....[206]....
        /*07f8*/ 	.word	0x000128b0


	//   ....[207]....
        /*07fc*/ 	.word	0x00012980


	//   ....[208]....
        /*0800*/ 	.word	0x000129e0


	//   ....[209]....
        /*0804*/ 	.word	0x00012aa0


	//   ....[210]....
        /*0808*/ 	.word	0x00012b30


	//   ....[211]....
        /*080c*/ 	.word	0x00012bd0


	//   ....[212]....
        /*0810*/ 	.word	0x00012cf0


	//   ....[213]....
        /*0814*/ 	.word	0x00012d60


	//   ....[214]....
        /*0818*/ 	.word	0x00012dd0


	//   ....[215]....
        /*081c*/ 	.word	0x00012e40


	//   ....[216]....
        /*0820*/ 	.word	0x00012eb0


	//   ....[217]....
        /*0824*/ 	.word	0x00012f30


	//   ....[218]....
        /*0828*/ 	.word	0x00012fc0


	//   ....[219]....
        /*082c*/ 	.word	0x00013050


	//   ....[220]....
        /*0830*/ 	.word	0x000130c0


	//   ....[221]....
        /*0834*/ 	.word	0x00013130


	//   ....[222]....
        /*0838*/ 	.word	0x000131a0


	//   ....[223]....
        /*083c*/ 	.word	0x00013220


	//   ....[224]....
        /*0840*/ 	.word	0x00013290


	//   ....[225]....
        /*0844*/ 	.word	0x00013330


	//   ....[226]....
        /*0848*/ 	.word	0x000133c0


	//   ....[227]....
        /*084c*/ 	.word	0x000134e0


	//----- nvinfo : EIATTR_REG_RECONFIG
	.align		4
.L_534:
        /*0850*/ 	.byte	0x01, 0x54
	.zero		2


	//----- nvinfo : EIATTR_SYSCALL_OFFSETS
	.align		4
        /*0854*/ 	.byte	0x04, 0x46
        /*0856*/ 	.short	(.L_536 - .L_535)


	//   ....[0]....
.L_535:
        /*0858*/ 	.word	0x00001630


	//   ....[1]....
        /*085c*/ 	.word	0x0000b800


	//   ....[2]....
        /*0860*/ 	.word	0x0000b950


	//   ....[3]....
        /*0864*/ 	.word	0x0000ba40


	//   ....[4]....
        /*0868*/ 	.word	0x0000ca20


	//----- nvinfo : EIATTR_MBARRIER_INSTR_OFFSETS
	.align		4
.L_536:
        /*086c*/ 	.byte	0x04, 0x39
        /*086e*/ 	.short	(.L_538 - .L_537)


	//   ....[0]....
.L_537:
        /*0870*/ 	.word	0x00000180
        /*0874*/ 	.word	0x000000ff
        /*0878*/ 	.word	0x0002a800
        /*087c*/ 	.short	0x0100
        /*087e*/ 	.byte	0x08
	.zero		1


	//   ....[1]....
        /*0880*/ 	.word	0x00000190
        /*0884*/ 	.word	0x000000ff
        /*0888*/ 	.word	0x0002a820
        /*088c*/ 	.short	0x0100
        /*088e*/ 	.byte	0x08
	.zero		1


	//   ....[2]....
        /*0890*/ 	.word	0x00000280
        /*0894*/ 	.word	0x000000ff
        /*0898*/ 	.word	0x0002a830
        /*089c*/ 	.short	0x0100
        /*089e*/ 	.byte	0x08
	.zero		1


	//   ....[3]....
        /*08a0*/ 	.word	0x00000290
        /*08a4*/ 	.word	0x000000ff
        /*08a8*/ 	.word	0x0002a840
        /*08ac*/ 	.short	0x0100
        /*08ae*/ 	.byte	0x08
	.zero		1


	//   ....[4]....
        /*08b0*/ 	.word	0x000002a0
        /*08b4*/ 	.word	0x000000ff
        /*08b8*/ 	.word	0x0002a838
        /*08bc*/ 	.short	0x0100
        /*08be*/ 	.byte	0x08
	.zero		1


	//   ....[5]....
        /*08c0*/ 	.word	0x000002b0
        /*08c4*/ 	.word	0x000000ff
        /*08c8*/ 	.word	0x0002a848
        /*08cc*/ 	.short	0x0100
        /*08ce*/ 	.byte	0x08
	.zero		1


	//   ....[6]....
        /*08d0*/ 	.word	0x000003e0
        /*08d4*/ 	.word	0x000000ff
        /*08d8*/ 	.word	0x0002a850
        /*08dc*/ 	.short	0x0100
        /*08de*/ 	.byte	0x08
	.zero		1


	//   ....[7]....
        /*08e0*/ 	.word	0x000003f0
        /*08e4*/ 	.word	0x000000ff
        /*08e8*/ 	.word	0x0002a860
        /*08ec*/ 	.short	0x0100
        /*08ee*/ 	.byte	0x08
	.zero		1


	//   ....[8]....
        /*08f0*/ 	.word	0x00000400
        /*08f4*/ 	.word	0x000000ff
        /*08f8*/ 	.word	0x0002a858
        /*08fc*/ 	.short	0x0100
        /*08fe*/ 	.byte	0x08
	.zero		1


	//   ....[9]....
        /*0900*/ 	.word	0x00000410
        /*0904*/ 	.word	0x000000ff
        /*0908*/ 	.word	0x0002a868
        /*090c*/ 	.short	0x0100
        /*090e*/ 	.byte	0x08
	.zero		1


	//   ....[10]....
        /*0910*/ 	.word	0x00000500
        /*0914*/ 	.word	0x000000ff
        /*0918*/ 	.word	0x0002a870
        /*091c*/ 	.short	0x0100
        /*091e*/ 	.byte	0x06
	.zero		1


	//   ....[11]....
        /*0920*/ 	.word	0x00000510
        /*0924*/ 	.word	0x000000ff
        /*0928*/ 	.word	0x0002a880
        /*092c*/ 	.short	0x0100
        /*092e*/ 	.byte	0x06
	.zero		1


	//   ....[12]....
        /*0930*/ 	.word	0x00000520
        /*0934*/ 	.word	0x000000ff
        /*0938*/ 	.word	0x0002a878
        /*093c*/ 	.short	0x0100
        /*093e*/ 	.byte	0x06
	.zero		1


	//   ....[13]....
        /*0940*/ 	.word	0x00000530
        /*0944*/ 	.word	0x000000ff
        /*0948*/ 	.word	0x0002a888
        /*094c*/ 	.short	0x0100
        /*094e*/ 	.byte	0x06
	.zero		1


	//   ....[14]....
        /*0950*/ 	.word	0x00000660
        /*0954*/ 	.word	0x000000ff
        /*0958*/ 	.word	0x0002a890
        /*095c*/ 	.short	0x0100
        /*095e*/ 	.byte	0x08
	.zero		1


	//   ....[15]....
        /*0960*/ 	.word	0x00000670
        /*0964*/ 	.word	0x000000ff
        /*0968*/ 	.word	0x0002a8a0
        /*096c*/ 	.short	0x0100
        /*096e*/ 	.byte	0x08
	.zero		1


	//   ....[16]....
        /*0970*/ 	.word	0x00000680
        /*0974*/ 	.word	0x000000ff
        /*0978*/ 	.word	0x0002a898
        /*097c*/ 	.short	0x0100
        /*097e*/ 	.byte	0x08
	.zero		1


	//   ....[17]....
        /*0980*/ 	.word	0x00000690
        /*0984*/ 	.word	0x000000ff
        /*0988*/ 	.word	0x0002a8a8
        /*098c*/ 	.short	0x0100
        /*098e*/ 	.byte	0x08
	.zero		1


	//   ....[18]....
        /*0990*/ 	.word	0x000007d0
        /*0994*/ 	.word	0x000000ff
        /*0998*/ 	.word	0x0002a8b0
        /*099c*/ 	.short	0x0100
        /*099e*/ 	.byte	0x08
	.zero		1


	//   ....[19]....
        /*09a0*/ 	.word	0x000007e0
        /*09a4*/ 	.word	0x000000ff
        /*09a8*/ 	.word	0x0002a8c0
        /*09ac*/ 	.short	0x0100
        /*09ae*/ 	.byte	0x08
	.zero		1


	//   ....[20]....
        /*09b0*/ 	.word	0x000007f0
        /*09b4*/ 	.word	0x000000ff
        /*09b8*/ 	.word	0x0002a8b8
        /*09bc*/ 	.short	0x0100
        /*09be*/ 	.byte	0x08
	.zero		1


	//   ....[21]....
        /*09c0*/ 	.word	0x00000800
        /*09c4*/ 	.word	0x000000ff
        /*09c8*/ 	.word	0x0002a8c8
        /*09cc*/ 	.short	0x0100
        /*09ce*/ 	.byte	0x08
	.zero		1


	//   ....[22]....
        /*09d0*/ 	.word	0x000016a0
        /*09d4*/ 	.word	0x000000ff
        /*09d8*/ 	.word	0x0002a800
        /*09dc*/ 	.short	0x010a
        /*09de*/ 	.byte	0x27
	.zero		1


	//   ....[23]....
        /*09e0*/ 	.word	0x00001730
        /*09e4*/ 	.word	0x00000000
        /*09e8*/ 	.word	0x0002a830
        /*09ec*/ 	.short	0x010a
        /*09ee*/ 	.byte	0x3f
	.zero		1


	//   ....[24]....
        /*09f0*/ 	.word	0x00001770
        /*09f4*/ 	.word	0x00000000
        /*09f8*/ 	.word	0x0002a830
        /*09fc*/ 	.short	0x010a
        /*09fe*/ 	.byte	0x3f
	.zero		1


	//   ....[25]....
        /*0a00*/ 	.word	0x00002420
        /*0a04*/ 	.word	0x000000ff
        /*0a08*/ 	.word	0x00000000
        /*0a0c*/ 	.short	0x0101
        /*0a0e*/ 	.byte	0x04
	.zero		1


	//   ....[26]....
        /*0a10*/ 	.word	0x00003720
        /*0a14*/ 	.word	0x000000ff
        /*0a18*/ 	.word	0x0002a830
        /*0a1c*/ 	.short	0x010a
        /*0a1e*/ 	.byte	0x06
	.zero		1


	//   ....[27]....
        /*0a20*/ 	.word	0x00003760
        /*0a24*/ 	.word	0x000000ff
        /*0a28*/ 	.word	0x0002a830
        /*0a2c*/ 	.short	0x010a
        /*0a2e*/ 	.byte	0x06
	.zero		1


	//   ....[28]....
        /*0a30*/ 	.word	0x00003fe0
        /*0a34*/ 	.word	0x000000ff
        /*0a38*/ 	.word	0x0002a850
        /*0a3c*/ 	.short	0x010a
        /*0a3e*/ 	.byte	0x05
	.zero		1


	//   ....[29]....
        /*0a40*/ 	.word	0x00004020
        /*0a44*/ 	.word	0x000000ff
        /*0a48*/ 	.word	0x0002a850
        /*0a4c*/ 	.short	0x010a
        /*0a4e*/ 	.byte	0x05
	.zero		1


	//   ....[30]....
        /*0a50*/ 	.word	0x00004310
        /*0a54*/ 	.word	0x000000ff
        /*0a58*/ 	.word	0x00000000
        /*0a5c*/ 	.short	0x0101
        /*0a5e*/ 	.byte	0x06
	.zero		1


	//   ....[31]....
        /*0a60*/ 	.word	0x000058c0
        /*0a64*/ 	.word	0x000000ff
        /*0a68*/ 	.word	0x00000000
        /*0a6c*/ 	.short	0x0101
        /*0a6e*/ 	.byte	0x05
	.zero		1


	//   ....[32]....
        /*0a70*/ 	.word	0x00005a90
        /*0a74*/ 	.word	0x000000ff
        /*0a78*/ 	.word	0x0002a830
        /*0a7c*/ 	.short	0x010a
        /*0a7e*/ 	.byte	0x05
	.zero		1


	//   ....[33]....
        /*0a80*/ 	.word	0x00005ad0
        /*0a84*/ 	.word	0x000000ff
        /*0a88*/ 	.word	0x0002a830
        /*0a8c*/ 	.short	0x010a
        /*0a8e*/ 	.byte	0x05
	.zero		1


	//   ....[34]....
        /*0a90*/ 	.word	0x00006350
        /*0a94*/ 	.word	0x000000ff
        /*0a98*/ 	.word	0x0002a850
        /*0a9c*/ 	.short	0x010a
        /*0a9e*/ 	.byte	0x05
	.zero		1


	//   ....[35]....
        /*0aa0*/ 	.word	0x00006390
        /*0aa4*/ 	.word	0x000000ff
        /*0aa8*/ 	.word	0x0002a850
        /*0aac*/ 	.short	0x010a
        /*0aae*/ 	.byte	0x05
	.zero		1


	//   ....[36]....
        /*0ab0*/ 	.word	0x000067b0
        /*0ab4*/ 	.word	0x000000ff
        /*0ab8*/ 	.word	0x00000000
        /*0abc*/ 	.short	0x0101
        /*0abe*/ 	.byte	0x04
	.zero		1


	//   ....[37]....
        /*0ac0*/ 	.word	0x00007540
        /*0ac4*/ 	.word	0x000000ff
        /*0ac8*/ 	.word	0x00000000
        /*0acc*/ 	.short	0x0101
        /*0ace*/ 	.byte	0x05
	.zero		1


	//   ....[38]....
        /*0ad0*/ 	.word	0x00007a60
        /*0ad4*/ 	.word	0x000000ff
        /*0ad8*/ 	.word	0x0002a850
        /*0adc*/ 	.short	0x010a
        /*0ade*/ 	.byte	0x05
	.zero		1


	//   ....[39]....
        /*0ae0*/ 	.word	0x00007aa0
        /*0ae4*/ 	.word	0x000000ff
        /*0ae8*/ 	.word	0x0002a850
        /*0aec*/ 	.short	0x010a
        /*0aee*/ 	.byte	0x05
	.zero		1


	//   ....[40]....
        /*0af0*/ 	.word	0x000080b0
        /*0af4*/ 	.word	0x000000ff
        /*0af8*/ 	.word	0x00000000
        /*0afc*/ 	.short	0x0101
        /*0afe*/ 	.byte	0x04
	.zero		1


	//   ....[41]....
        /*0b00*/ 	.word	0x00009420
        /*0b04*/ 	.word	0x00000015
        /*0b08*/ 	.word	0x00000000
        /*0b0c*/ 	.short	0x0101
        /*0b0e*/ 	.byte	0x3f
	.zero		1


	//   ....[42]....
        /*0b10*/ 	.word	0x0000c080
        /*0b14*/ 	.word	0x00000007
        /*0b18*/ 	.word	0x0002a840
        /*0b1c*/ 	.short	0x010a
        /*0b1e*/ 	.byte	0x3f
	.zero		1


	//   ....[43]....
        /*0b20*/ 	.word	0x0000c750
        /*0b24*/ 	.word	0x00000007
        /*0b28*/ 	.word	0x0002a830
        /*0b2c*/ 	.short	0x0107
        /*0b2e*/ 	.byte	0x3f
	.zero		1


	//   ....[44]....
        /*0b30*/ 	.word	0x0000c820
        /*0b34*/ 	.word	0x00000007
        /*0b38*/ 	.word	0x0002a830
        /*0b3c*/ 	.short	0x0101
        /*0b3e*/ 	.byte	0x3f
	.zero		1


	//   ....[45]....
        /*0b40*/ 	.word	0x0000d3f0
        /*0b44*/ 	.word	0x00000016
        /*0b48*/ 	.word	0x0002a800
        /*0b4c*/ 	.short	0x0107
        /*0b4e*/ 	.byte	0x3f
	.zero		1


	//   ....[46]....
        /*0b50*/ 	.word	0x0000d4f0
        /*0b54*/ 	.word	0x00000016
        /*0b58*/ 	.word	0x0002a800
        /*0b5c*/ 	.short	0x0101
        /*0b5e*/ 	.byte	0x3f
	.zero		1


	//   ....[47]....
        /*0b60*/ 	.word	0x0000d510
        /*0b64*/ 	.word	0x00000016
        /*0b68*/ 	.word	0x0002a820
        /*0b6c*/ 	.short	0x010a
        /*0b6e*/ 	.byte	0x3f
	.zero		1


	//   ....[48]....
        /*0b70*/ 	.word	0x0000d890
        /*0b74*/ 	.word	0x00000005
        /*0b78*/ 	.word	0x0002a840
        /*0b7c*/ 	.short	0x010a
        /*0b7e*/ 	.byte	0x3f
	.zero		1


	//   ....[49]....
        /*0b80*/ 	.word	0x0000dd90
        /*0b84*/ 	.word	0x00000005
        /*0b88*/ 	.word	0x0002a830
        /*0b8c*/ 	.short	0x0107
        /*0b8e*/ 	.byte	0x3f
	.zero		1


	//   ....[50]....
        /*0b90*/ 	.word	0x0000de40
        /*0b94*/ 	.word	0x00000005
        /*0b98*/ 	.word	0x0002a830
        /*0b9c*/ 	.short	0x0101
        /*0b9e*/ 	.byte	0x3f
	.zero		1


	//   ....[51]....
        /*0ba0*/ 	.word	0x0000dea0
        /*0ba4*/ 	.word	0x00000005
        /*0ba8*/ 	.word	0x0002a860
        /*0bac*/ 	.short	0x010a
        /*0bae*/ 	.byte	0x3f
	.zero		1


	//   ....[52]....
        /*0bb0*/ 	.word	0x0000e2f0
        /*0bb4*/ 	.word	0x00000005
        /*0bb8*/ 	.word	0x0002a850
        /*0bbc*/ 	.short	0x0107
        /*0bbe*/ 	.byte	0x3f
	.zero		1


	//   ....[53]....
        /*0bc0*/ 	.word	0x0000e430
        /*0bc4*/ 	.word	0x00000005
        /*0bc8*/ 	.word	0x0002a850
        /*0bcc*/ 	.short	0x0101
        /*0bce*/ 	.byte	0x3f
	.zero		1


	//   ....[54]....
        /*0bd0*/ 	.word	0x0000e6b0
        /*0bd4*/ 	.word	0x00000000
        /*0bd8*/ 	.word	0x0002a860
        /*0bdc*/ 	.short	0x010a
        /*0bde*/ 	.byte	0x3f
	.zero		1


	//   ....[55]....
        /*0be0*/ 	.word	0x0000eb10
        /*0be4*/ 	.word	0x00000000
        /*0be8*/ 	.word	0x0002a850
        /*0bec*/ 	.short	0x0107
        /*0bee*/ 	.byte	0x3f
	.zero		1


	//   ....[56]....
        /*0bf0*/ 	.word	0x0000ebc0
        /*0bf4*/ 	.word	0x00000000
        /*0bf8*/ 	.word	0x0002a850
        /*0bfc*/ 	.short	0x0101
        /*0bfe*/ 	.byte	0x3f
	.zero		1


	//   ....[57]....
        /*0c00*/ 	.word	0x0000f8f0
        /*0c04*/ 	.word	0x00000004
        /*0c08*/ 	.word	0x0002a820
        /*0c0c*/ 	.short	0x010a
        /*0c0e*/ 	.byte	0x3f
	.zero		1


	//   ....[58]....
        /*0c10*/ 	.word	0x0000fa90
        /*0c14*/ 	.word	0x00000005
        /*0c18*/ 	.word	0x0002a840
        /*0c1c*/ 	.short	0x010a
        /*0c1e*/ 	.byte	0x3f
	.zero		1


	//   ....[59]....
        /*0c20*/ 	.word	0x0000fb30
        /*0c24*/ 	.word	0x0000001b
        /*0c28*/ 	.word	0x0002a840
        /*0c2c*/ 	.short	0x010a
        /*0c2e*/ 	.byte	0x3f
	.zero		1


	//   ....[60]....
        /*0c30*/ 	.word	0x0000fb70
        /*0c34*/ 	.word	0x00000005
        /*0c38*/ 	.word	0x0002a860
        /*0c3c*/ 	.short	0x010a
        /*0c3e*/ 	.byte	0x3f
	.zero		1


	//   ....[61]....
        /*0c40*/ 	.word	0x0000fbb0
        /*0c44*/ 	.word	0x0000001b
        /*0c48*/ 	.word	0x0002a860
        /*0c4c*/ 	.short	0x010a
        /*0c4e*/ 	.byte	0x3f
	.zero		1


	//   ....[62]....
        /*0c50*/ 	.word	0x0000fc20
        /*0c54*/ 	.word	0x00000003
        /*0c58*/ 	.word	0x0002a800
        /*0c5c*/ 	.short	0x010a
        /*0c5e*/ 	.byte	0x3f
	.zero		1


	//   ....[63]....
        /*0c60*/ 	.word	0x0000fc70
        /*0c64*/ 	.word	0x00000000
        /*0c68*/ 	.word	0x0002a830
        /*0c6c*/ 	.short	0x010a
        /*0c6e*/ 	.byte	0x3f
	.zero		1


	//   ....[64]....
        /*0c70*/ 	.word	0x0000fcd0
        /*0c74*/ 	.word	0x00000003
        /*0c78*/ 	.word	0x0002a830
        /*0c7c*/ 	.short	0x010a
        /*0c7e*/ 	.byte	0x3f
	.zero		1


	//   ....[65]....
        /*0c80*/ 	.word	0x0000fd30
        /*0c84*/ 	.word	0x00000003
        /*0c88*/ 	.word	0x0002a850
        /*0c8c*/ 	.short	0x010a
        /*0c8e*/ 	.byte	0x3f
	.zero		1


	//   ....[66]....
        /*0c90*/ 	.word	0x0000fd90
        /*0c94*/ 	.word	0x00000003
        /*0c98*/ 	.word	0x0002a830
        /*0c9c*/ 	.short	0x010a
        /*0c9e*/ 	.byte	0x3f
	.zero		1


	//   ....[67]....
        /*0ca0*/ 	.word	0x0000fdf0
        /*0ca4*/ 	.word	0x00000003
        /*0ca8*/ 	.word	0x0002a850
        /*0cac*/ 	.short	0x010a
        /*0cae*/ 	.byte	0x3f
	.zero		1


	//   ....[68]....
        /*0cb0*/ 	.word	0x0000fe50
        /*0cb4*/ 	.word	0x00000007
        /*0cb8*/ 	.word	0x0002a850
        /*0cbc*/ 	.short	0x010a
        /*0cbe*/ 	.byte	0x3f
	.zero		1


	//   ....[69]....
        /*0cc0*/ 	.word	0x0000ff60
        /*0cc4*/ 	.word	0x00000007
        /*0cc8*/ 	.word	0x0002a840
        /*0ccc*/ 	.short	0x010a
        /*0cce*/ 	.byte	0x3f
	.zero		1


	//   ....[70]....
        /*0cd0*/ 	.word	0x000112c0
        /*0cd4*/ 	.word	0x00000016
        /*0cd8*/ 	.word	0x0002a820
        /*0cdc*/ 	.short	0x010a
        /*0cde*/ 	.byte	0x3f
	.zero		1


	//   ....[71]....
        /*0ce0*/ 	.word	0x00011310
        /*0ce4*/ 	.word	0x00000005
        /*0ce8*/ 	.word	0x0002a840
        /*0cec*/ 	.short	0x010a
        /*0cee*/ 	.byte	0x3f
	.zero		1


	//   ....[72]....
        /*0cf0*/ 	.word	0x00011ad0
        /*0cf4*/ 	.word	0x00000005
        /*0cf8*/ 	.word	0x0002a860
        /*0cfc*/ 	.short	0x010a
        /*0cfe*/ 	.byte	0x3f
	.zero		1


	//   ....[73]....
        /*0d00*/ 	.word	0x000122d0
        /*0d04*/ 	.word	0x00000000
        /*0d08*/ 	.word	0x0002a860
        /*0d0c*/ 	.short	0x010a
        /*0d0e*/ 	.byte	0x3f
	.zero		1


	//   ....[74]....
        /*0d10*/ 	.word	0x00013400
        /*0d14*/ 	.word	0x00000004
        /*0d18*/ 	.word	0x0002a820
        /*0d1c*/ 	.short	0x010a
        /*0d1e*/ 	.byte	0x3f
	.zero		1


	//   ....[75]....
        /*0d20*/ 	.word	0x000135a0
        /*0d24*/ 	.word	0x00000005
        /*0d28*/ 	.word	0x0002a840
        /*0d2c*/ 	.short	0x010a
        /*0d2e*/ 	.byte	0x3f
	.zero		1


	//   ....[76]....
        /*0d30*/ 	.word	0x000135f0
        /*0d34*/ 	.word	0x0000001b
        /*0d38*/ 	.word	0x0002a840
        /*0d3c*/ 	.short	0x010a
        /*0d3e*/ 	.byte	0x3f
	.zero		1


	//   ....[77]....
        /*0d40*/ 	.word	0x00013640
        /*0d44*/ 	.word	0x00000005
        /*0d48*/ 	.word	0x0002a860
        /*0d4c*/ 	.short	0x010a
        /*0d4e*/ 	.byte	0x3f
	.zero		1


	//----- nvinfo : EIATTR_NUM_MBARRIERS
	.align		4
.L_538:
        /*0d50*/ 	.byte	0x03, 0x38
        /*0d52*/ 	.short	0x0016


	//----- nvinfo : EIATTR_EXIT_INSTR_OFFSETS
	.align		4
        /*0d54*/ 	.byte	0x04, 0x1c
        /*0d56*/ 	.short	(.L_540 - .L_539)


	//   ....[0]....
.L_539:
        /*0d58*/ 	.word	0x00000990


	//   ....[1]....
        /*0d5c*/ 	.word	0x0000a2d0


	//   ....[2]....
        /*0d60*/ 	.word	0x0000fc00


	//----- nvinfo : EIATTR_MAX_THREADS
	.align		4
.L_540:
        /*0d64*/ 	.byte	0x04, 0x05
        /*0d66*/ 	.short	(.L_542 - .L_541)
.L_541:
        /*0d68*/ 	.word	0x00000180
        /*0d6c*/ 	.word	0x00000001
        /*0d70*/ 	.word	0x00000001


	//----- nvinfo : EIATTR_CRS_STACK_SIZE
	.align		4
.L_542:
        /*0d74*/ 	.byte	0x04, 0x1e
        /*0d76*/ 	.short	(.L_544 - .L_543)
.L_543:
        /*0d78*/ 	.word	0x00000000


	//----- nvinfo : EIATTR_CBANK_PARAM_SIZE
	.align		4
.L_544:
        /*0d7c*/ 	.byte	0x03, 0x19
        /*0d7e*/ 	.short	0x0af0


	//----- nvinfo : EIATTR_PARAM_CBANK
	.align		4
        /*0d80*/ 	.byte	0x04, 0x0a
        /*0d82*/ 	.short	(.L_546 - .L_545)
	.align		4
.L_545:
        /*0d84*/ 	.word	index@(.nv.constant0._ZN7cutlass13device_kernelIN5flash11enable_sm90INS1_16FlashAttnFwdSm90INS1_25CollectiveMainloopFwdSm90ILi2EN4cute5tupleIJNS5_1CILi1EEES8_S8_EEENS6_IJNS7_ILi128EEENS7_ILi96EEENS7_ILi192EEEEEELi128ENS_6half_tEfNS_4arch4Sm90ELb1ELb0ELb0ELb1ELb1ELb0ELb0ELb1ELb1ELb1ELb0ELb0EEENS1_21CollectiveEpilogueFwdINS6_IJSA_SA_SB_EEES9_SE_SG_Li256ELb1ELb1ELb0ELb0EEENS1_36VarlenDynamicPersistentTileSchedulerILi128ELi96ELi256ELi128ELb0ELb1ELb1ELb1ELb1ELb1EEEEEEEEEvNT_6ParamsE)
        /*0d88*/ 	.short	0x0210
        /*0d8a*/ 	.short	0x0af0


	//----- nvinfo : EIATTR_SW_WAR
	.align		4
.L_546:
        /*0d8c*/ 	.byte	0x04, 0x36
        /*0d8e*/ 	.short	(.L_548 - .L_547)
.L_547:
        /*0d90*/ 	.word	0x00000008
.L_548:


//--------------------- .nv.info._ZN7cutlass13device_kernelIN5flash11enable_sm90INS1_16FlashAttnFwdSm90INS1_25CollectiveMainloopFwdSm90ILi2EN4cute5tupleIJNS5_1CILi1EEES8_S8_EEENS6_IJNS7_ILi128EEENS7_ILi96EEENS7_ILi192EEEEEELi128ENS_6half_tEfNS_4arch4Sm90ELb1ELb0ELb0ELb1ELb1ELb1ELb0ELb1ELb1ELb1ELb0ELb0EEENS1_21CollectiveEpilogueFwdINS6_IJSA_SA_SB_EEES9_SE_SG_Li256ELb1ELb1ELb0ELb0EEENS1_36VarlenDynamicPersistentTileSchedulerILi128ELi96ELi256ELi128ELb0ELb1ELb1ELb1ELb1ELb1EEEEEEEEEvNT_6ParamsE --------------------------
	.section	.nv.info._ZN7cutlass13device_kernelIN5flash11enable_sm90INS1_16FlashAttnFwdSm90INS1_25CollectiveMainloopFwdSm90ILi2EN4cute5tupleIJNS5_1CILi1EEES8_S8_EEENS6_IJNS7_ILi128EEENS7_ILi96EEENS7_ILi192EEEEEELi128ENS_6half_tEfNS_4arch4Sm90ELb1ELb0ELb0ELb1ELb1ELb1ELb0ELb1ELb1ELb1ELb0ELb0EEENS1_21CollectiveEpilogueFwdINS6_IJSA_SA_SB_EEES9_SE_SG_Li256ELb1ELb1ELb0ELb0EEENS1_36VarlenDynamicPersistentTileSchedulerILi128ELi96ELi256ELi128ELb0ELb1ELb1ELb1ELb1ELb1EEEEEEEEEvNT_6ParamsE,"",@"SHT_CUDA_INFO"
	.sectionflags	@""
	.align	4


	//----- nvinfo : EIATTR_CUDA_API_VERSION
	.align		4
        /*0000*/ 	.byte	0x04, 0x37
        /*0002*/ 	.short	(.L_550 - .L_549)
.L_549:
        /*0004*/ 	.word	0x00000082


	//----- nvinfo : EIATTR_KPARAM_INFO
	.align		4
.L_550:
        /*0008*/ 	.byte	0x04, 0x17
        /*000a*/ 	.short	(.L_552 - .L_551)
.L_551:
        /*000c*/ 	.word	0x00000000
        /*0010*/ 	.short	0x0000
        /*0012*/ 	.short	0x0070
        /*0014*/ 	.byte	0x00, 0xf0, 0x01, 0x2a


	//----- nvinfo : EIATTR_SPARSE_MMA_MASK
	.align		4
.L_552:
        /*0018*/ 	.byte	0x03, 0x50
        /*001a*/ 	.short	0x0000


	//----- nvinfo : EIATTR_MAXREG_COUNT
	.align		4
        /*001c*/ 	.byte	0x03, 0x1b
        /*001e*/ 	.short	0x00a8


	//----- nvinfo : EIATTR_NUM_BARRIERS
	.align		4
        /*0020*/ 	.byte	0x02, 0x4c
        /*0022*/ 	.byte	0x10
	.zero		1


	//----- nvinfo : EIATTR_EXTERNS
	.align		4
        /*0024*/ 	.byte	0x04, 0x0f
        /*0026*/ 	.short	(.L_554 - .L_553)


	//   ....[0]....
	.align		4
.L_553:
        /*0028*/ 	.word	index@(__assertfail)


	//----- nvinfo : EIATTR_ANNOTATIONS
	.align		4
.L_554:
        /*002c*/ 	.byte	0x04, 0x55
        /*002e*/ 	.short	(.L_556 - .L_555)


	//   ....[0]....
.L_555:
        /* <DEDUP_REMOVED lines=38> */


	//----- nvinfo : EIATTR_MERCURY_ISA_VERSION
	.align		4
.L_556:
        /*0278*/ 	.byte	0x03, 0x5f
        /*027a*/ 	.short	0x0101


	//----- nvinfo : EIATTR_UNUSED_LOAD_BYTE_OFFSET
	.align		4
        /*027c*/ 	.byte	0x04, 0x44
        /*027e*/ 	.short	(.L_558 - .L_557)


	//   ....[0]....
.L_557:
        /*0280*/ 	.word	0x00000a50
        /*0284*/ 	.word	0x0000fff0


	//   ....[1]....
        /*0288*/ 	.word	0x00019410
        /*028c*/ 	.word	0x0000fff0


	//----- nvinfo : EIATTR_INT_WARP_WIDE_INSTR_OFFSETS
	.align		4
.L_558:
        /*0290*/ 	.byte	0x04, 0x31
        /*0292*/ 	.short	(.L_560 - .L_559)


	//   ....[0]....
.L_559:
        /*0294*/ 	.word	0x00000130


	//   ....[1]....
        /*0298*/ 	.word	0x00000170


	//   ....[2]....
        /*029c*/ 	.word	0x000001e0


	//   ....[3]....
        /*02a0*/ 	.word	0x0001db40


	//   ....[4]....
        /*02a4*/ 	.word	0x0001dbd0


	//   ....[5]....
        /*02a8*/ 	.word	0x00020ae0


	//   ....[6]....
        /*02ac*/ 	.word	0x00020b70


	//----- nvinfo : EIATTR_COOP_GROUP_MASK_REGIDS
	.align		4
.L_560:
        /*02b0*/ 	.byte	0x04, 0x29
        /*02b2*/ 	.short	(.L_562 - .L_561)


	//   ....[0]....
.L_561:
        /*02b4*/ 	.word	0xffffffff


	//   ....[1]....
        /*02b8*/ 	.word	0xffffffff


	//   ....[2]....
        /*02bc*/ 	.word	0xffffffff


	//   ....[3]....
        /*02c0*/ 	.word	0xffffffff


	//   ....[4]....
        /*02c4*/ 	.word	0xffffffff


	//   ....[5]....
        /*02c8*/ 	.word	0xffffffff


	//   ....[6]....
        /*02cc*/ 	.word	0xffffffff


	//   ....[7]....
        /*02d0*/ 	.word	0xffffffff


	//   ....[8]....
        /*02d4*/ 	.word	0xffffffff


	//   ....[9]....
        /*02d8*/ 	.word	0xffffffff


	//   ....[10]....
        /*02dc*/ 	.word	0xffffffff


	//   ....[11]....
        /*02e0*/ 	.word	0xffffffff


	//   ....[12]....
        /*02e4*/ 	.word	0xffffffff


	//   ....[13]....
        /*02e8*/ 	.word	0xffffffff


	//   ....[14]....
        /*02ec*/ 	.word	0xffffffff


	//   ....[15]....
        /*02f0*/ 	.word	0xffffffff


	//   ....[16]....
        /*02f4*/ 	.word	0xffffffff


	//   ....[17]....
        /*02f8*/ 	.word	0xffffffff


	//   ....[18]....
        /*02fc*/ 	.word	0xffffffff


	//   ....[19]....
        /*0300*/ 	.word	0xffffffff


	//   ....[20]....
        /*0304*/ 	.word	0xffffffff


	//   ....[21]....
        /*0308*/ 	.word	0xffffffff


	//   ....[22]....
        /*030c*/ 	.word	0xffffffff


	//   ....[23]....
        /*0310*/ 	.word	0xffffffff


	//   ....[24]....
        /*0314*/ 	.word	0xffffffff


	//   ....[25]....
        /*0318*/ 	.word	0xffffffff


	//   ....[26]....
        /*031c*/ 	.word	0xffffffff


	//   ....[27]....
        /*0320*/ 	.word	0xffffffff


	//   ....[28]....
        /*0324*/ 	.word	0xffffffff


	//   ....[29]....
        /*0328*/ 	.word	0xffffffff


	//   ....[30]....
        /*032c*/ 	.word	0xffffffff


	//   ....[31]....
        /*0330*/ 	.word	0xffffffff


	//   ....[32]....
        /*0334*/ 	.word	0xffffffff


	//   ....[33]....
        /*0338*/ 	.word	0xffffffff


	//   ....[34]....
        /*033c*/ 	.word	0xffffffff


	//   ....[35]....
        /*0340*/ 	.word	0xffffffff


	//   ....[36]....
        /*0344*/ 	.word	0xffffffff


	//   ....[37]....
        /*0348*/ 	.word	0xffffffff


	//   ....[38]....
        /*034c*/ 	.word	0xffffffff


	//   ....[39]....
        /*0350*/ 	.word	0xffffffff


	//   ....[40]....
        /*0354*/ 	.word	0xffffffff


	//   ....[41]....
        /*0358*/ 	.word	0xffffffff


	//   ....[42]....
        /*035c*/ 	.word	0xffffffff


	//   ....[43]....
        /*0360*/ 	.word	0xffffffff


	//   ....[44]....
        /*0364*/ 	.word	0xffffffff


	//   ....[45]....
        /*0368*/ 	.word	0xffffffff


	//   ....[46]....
        /*036c*/ 	.word	0xffffffff


	//   ....[47]....
        /*0370*/ 	.word	0xffffffff


	//   ....[48]....
        /*0374*/ 	.word	0xffffffff


	//   ....[49]....
        /*0378*/ 	.word	0xffffffff


	//   ....[50]....
        /*037c*/ 	.word	0xffffffff


	//   ....[51]....
        /*0380*/ 	.word	0xffffffff


	//   ....[52]....
        /*0384*/ 	.word	0xffffffff


	//   ....[53]....
        /*0388*/ 	.word	0xffffffff


	//   ....[54]....
        /*038c*/ 	.word	0xffffffff


	//   ....[55]....
        /*0390*/ 	.word	0xffffffff


	//   ....[56]....
        /*0394*/ 	.word	0xffffffff


	//   ....[57]....
        /*0398*/ 	.word	0xffffffff


	//   ....[58]....
        /*039c*/ 	.word	0xffffffff


	//   ....[59]....
        /*03a0*/ 	.word	0xffffffff


	//   ....[60]....
        /*03a4*/ 	.word	0xffffffff


	//   ....[61]....
        /*03a8*/ 	.word	0xffffffff


	//   ....[62]....
        /*03ac*/ 	.word	0xffffffff


	//   ....[63]....
        /*03b0*/ 	.word	0xffffffff


	//   ....[64]....
        /*03b4*/ 	.word	0xffffffff


	//   ....[65]....
        /*03b8*/ 	.word	0xffffffff


	//   ....[66]....
        /*03bc*/ 	.word	0xffffffff


	//   ....[67]....
        /*03c0*/ 	.word	0xffffffff


	//   ....[68]....
        /*03c4*/ 	.word	0xffffffff


	//   ....[69]....
        /*03c8*/ 	.word	0xffffffff


	//   ....[70]....
        /*03cc*/ 	.word	0xffffffff


	//   ....[71]....
        /*03d0*/ 	.word	0xffffffff


	//   ....[72]....
        /*03d4*/ 	.word	0xffffffff


	//   ....[73]....
        /*03d8*/ 	.word	0xffffffff


	//   ....[74]....
        /*03dc*/ 	.word	0xffffffff


	//   ....[75]....
        /*03e0*/ 	.word	0xffffffff


	//   ....[76]....
        /*03e4*/ 	.word	0xffffffff


	//   ....[77]....
        /*03e8*/ 	.word	0xffffffff


	//   ....[78]....
        /*03ec*/ 	.word	0xffffffff


	//   ....[79]....
        /*03f0*/ 	.word	0xffffffff


	//   ....[80]....
        /*03f4*/ 	.word	0xffffffff


	//   ....[81]....
        /*03f8*/ 	.word	0xffffffff


	//   ....[82]....
        /*03fc*/ 	.word	0xffffffff


	//   ....[83]....
        /*0400*/ 	.word	0xffffffff


	//   ....[84]....
        /*0404*/ 	.word	0xffffffff


	//   ....[85]....
        /*0408*/ 	.word	0xffffffff


	//   ....[86]....
        /*040c*/ 	.word	0xffffffff


	//   ....[87]....
        /*0410*/ 	.word	0xffffffff


	//   ....[88]....
        /*0414*/ 	.word	0xffffffff


	//   ....[89]....
        /*0418*/ 	.word	0xffffffff


	//   ....[90]....
        /*041c*/ 	.word	0xffffffff


	//   ....[91]....
        /*0420*/ 	.word	0xffffffff


	//   ....[92]....
        /*0424*/ 	.word	0xffffffff


	//   ....[93]....
        /*0428*/ 	.word	0xffffffff


	//   ....[94]....
        /*042c*/ 	.word	0xffffffff


	//   ....[95]....
        /*0430*/ 	.word	0xffffffff


	//   ....[96]....
        /*0434*/ 	.word	0xffffffff


	//   ....[97]....
        /*0438*/ 	.word	0xffffffff


	//   ....[98]....
        /*043c*/ 	.word	0xffffffff


	//   ....[99]....
        /*0440*/ 	.word	0xffffffff


	//   ....[100]....
        /*0444*/ 	.word	0xffffffff


	//   ....[101]....
        /*0448*/ 	.word	0xffffffff


	//   ....[102]....
        /*044c*/ 	.word	0xffffffff


	//   ....[103]....
        /*0450*/ 	.word	0xffffffff


	//   ....[104]....
        /*0454*/ 	.word	0xffffffff


	//   ....[105]....
        /*0458*/ 	.word	0xffffffff


	//   ....[106]....
        /*045c*/ 	.word	0xffffffff


	//   ....[107]....
        /*0460*/ 	.word	0xffffffff


	//   ....[108]....
        /*0464*/ 	.word	0xffffffff


	//   ....[109]....
        /*0468*/ 	.word	0xffffffff


	//   ....[110]....
        /*046c*/ 	.word	0xffffffff


	//   ....[111]....
        /*0470*/ 	.word	0xffffffff


	//   ....[112]....
        /*0474*/ 	.word	0xffffffff


	//   ....[113]....
        /*0478*/ 	.word	0xffffffff


	//   ....[114]....
        /*047c*/ 	.word	0xffffffff


	//   ....[115]....
        /*0480*/ 	.word	0xffffffff


	//   ....[116]....
        /*0484*/ 	.word	0xffffffff


	//   ....[117]....
        /*0488*/ 	.word	0xffffffff


	//   ....[118]....
        /*048c*/ 	.word	0xffffffff


	//   ....[119]....
        /*0490*/ 	.word	0xffffffff


	//   ....[120]....
        /*0494*/ 	.word	0xffffffff


	//   ....[121]....
        /*0498*/ 	.word	0xffffffff


	//   ....[122]....
        /*049c*/ 	.word	0xffffffff


	//   ....[123]....
        /*04a0*/ 	.word	0xffffffff


	//   ....[124]....
        /*04a4*/ 	.word	0xffffffff


	//   ....[125]....
        /*04a8*/ 	.word	0xffffffff


	//   ....[126]....
        /*04ac*/ 	.word	0xffffffff


	//   ....[127]....
        /*04b0*/ 	.word	0xffffffff


	//   ....[128]....
        /*04b4*/ 	.word	0xffffffff


	//   ....[129]....
        /*04b8*/ 	.word	0xffffffff


	//   ....[130]....
        /*04bc*/ 	.word	0xffffffff


	//   ....[131]....
        /*04c0*/ 	.word	0xffffffff


	//   ....[132]....
        /*04c4*/ 	.word	0xffffffff


	//   ....[133]....
        /*04c8*/ 	.word	0xffffffff


	//   ....[134]....
        /*04cc*/ 	.word	0xffffffff


	//   ....[135]....
        /*04d0*/ 	.word	0xffffffff


	//   ....[136]....
        /*04d4*/ 	.word	0xffffffff


	//   ....[137]....
        /*04d8*/ 	.word	0xffffffff


	//   ....[138]....
        /*04dc*/ 	.word	0xffffffff


	//   ....[139]....
        /*04e0*/ 	.word	0xffffffff


	//   ....[140]....
        /*04e4*/ 	.word	0xffffffff


	//   ....[141]....
        /*04e8*/ 	.word	0xffffffff


	//   ....[142]....
        /*04ec*/ 	.word	0xffffffff


	//   ....[143]....
        /*04f0*/ 	.word	0xffffffff


	//   ....[144]....
        /*04f4*/ 	.word	0xffffffff


	//   ....[145]....
        /*04f8*/ 	.word	0xffffffff


	//   ....[146]....
        /*04fc*/ 	.word	0xffffffff


	//   ....[147]....
        /*0500*/ 	.word	0xffffffff


	//   ....[148]....
        /*0504*/ 	.word	0xffffffff


	//   ....[149]....
        /*0508*/ 	.word	0xffffffff


	//   ....[150]....
        /*050c*/ 	.word	0xffffffff


	//   ....[151]....
        /*0510*/ 	.word	0xffffffff


	//   ....[152]....
        /*0514*/ 	.word	0xffffffff


	//   ....[153]....
        /*0518*/ 	.word	0xffffffff


	//   ....[154]....
        /*051c*/ 	.word	0xffffffff


	//   ....[155]....
        /*0520*/ 	.word	0xffffffff


	//   ....[156]....
        /*0524*/ 	.word	0xffffffff


	//   ....[157]....
        /*0528*/ 	.word	0xffffffff


	//   ....[158]....
        /*052c*/ 	.word	0xffffffff


	//   ....[159]....
        /*0530*/ 	.word	0xffffffff


	//   ....[160]....
        /*0534*/ 	.word	0xffffffff


	//   ....[161]....
        /*0538*/ 	.word	0xffffffff


	//   ....[162]....
        /*053c*/ 	.word	0xffffffff


	//   ....[163]....
        /*0540*/ 	.word	0xffffffff


	//   ....[164]....
        /*0544*/ 	.word	0xffffffff


	//   ....[165]....
        /*0548*/ 	.word	0xffffffff


	//   ....[166]....
        /*054c*/ 	.word	0xffffffff


	//   ....[167]....
        /*0550*/ 	.word	0xffffffff


	//   ....[168]....
        /*0554*/ 	.word	0xffffffff


	//   ....[169]....
        /*0558*/ 	.word	0xffffffff


	//   ....[170]....
        /*055c*/ 	.word	0xffffffff


	//   ....[171]....
        /*0560*/ 	.word	0xffffffff


	//   ....[172]....
        /*0564*/ 	.word	0xffffffff


	//   ....[173]....
        /*0568*/ 	.word	0xffffffff


	//   ....[174]....
        /*056c*/ 	.word	0xffffffff


	//   ....[175]....
        /*0570*/ 	.word	0xffffffff


	//   ....[176]....
        /*0574*/ 	.word	0xffffffff


	//   ....[177]....
        /*0578*/ 	.word	0xffffffff


	//   ....[178]....
        /*057c*/ 	.word	0xffffffff


	//   ....[179]....
        /*0580*/ 	.word	0x0500000f


	//   ....[180]....
        /*0584*/ 	.word	0x0500000f


	//   ....[181]....
        /*0588*/ 	.word	0x0500000f


	//   ....[182]....
        /*058c*/ 	.word	0x0500000f


	//   ....[183]....
        /*0590*/ 	.word	0x0500000f


	//   ....[184]....
        /*0594*/ 	.word	0x0500000f


	//   ....[185]....
        /*0598*/ 	.word	0x0500000f


	//   ....[186]....
        /*059c*/ 	.word	0x0500000f


	//   ....[187]....
        /*05a0*/ 	.word	0x0500000f


	//   ....[188]....
        /*05a4*/ 	.word	0x0500000f


	//   ....[189]....
        /*05a8*/ 	.word	0x0500000f


	//   ....[190]....
        /*05ac*/ 	.word	0x0500000f


	//   ....[191]....
        /*05b0*/ 	.word	0x0500000f


	//   ....[192]....
        /*05b4*/ 	.word	0x0500000f


	//   ....[193]....
        /*05b8*/ 	.word	0x0500000f


	//   ....[194]....
        /*05bc*/ 	.word	0x0500000f


	//   ....[195]....
        /*05c0*/ 	.word	0x0500000f


	//   ....[196]....
        /*05c4*/ 	.word	0x0500000f


	//   ....[197]....
        /*05c8*/ 	.word	0x0500000f


	//   ....[198]....
        /*05cc*/ 	.word	0x0500000f


	//   ....[199]....
        /*05d0*/ 	.word	0x0500000f


	//   ....[200]....
        /*05d4*/ 	.word	0x0500000f


	//   ....[201]....
        /*05d8*/ 	.word	0x0500000f


	//   ....[202]....
        /*05dc*/ 	.word	0x0500000f


	//   ....[203]....
        /*05e0*/ 	.word	0x0500000f


	//   ....[204]....
        /*05e4*/ 	.word	0x0500000f


	//   ....[205]....
        /*05e8*/ 	.word	0x0500000f


	//   ....[206]....
        /*05ec*/ 	.word	0x0500000f


	//   ....[207]....
        /*05f0*/ 	.word	0x0500000f


	//   ....[208]....
        /*05f4*/ 	.word	0x0500000f


	//   ....[209]....
        /*05f8*/ 	.word	0x0500000f


	//   ....[210]....
        /*05fc*/ 	.word	0x0500000f


	//   ....[211]....
        /*0600*/ 	.word	0x0500000f


	//   ....[212]....
        /*0604*/ 	.word	0x0500000f


	//   ....[213]....
        /*0608*/ 	.word	0x0500000f


	//   ....[214]....
        /*060c*/ 	.word	0x0500000f


	//   ....[215]....
        /*0610*/ 	.word	0x0500000f


	//   ....[216]....
        /*0614*/ 	.word	0x0500000f


	//   ....[217]....
        /*0618*/ 	.word	0x0500000f


	//   ....[218]....
        /*061c*/ 	.word	0x0500000f


	//   ....[219]....
        /*0620*/ 	.word	0x0500000f


	//   ....[220]....
        /*0624*/ 	.word	0x0500000f


	//   ....[221]....
        /*0628*/ 	.word	0x0500000f


	//   ....[222]....
        /*062c*/ 	.word	0x0500000f


	//   ....[223]....
        /*0630*/ 	.word	0x0500000f


	//   ....[224]....
        /*0634*/ 	.word	0x0500000f


	//   ....[225]....
        /*0638*/ 	.word	0x0500000f


	//   ....[226]....
        /*063c*/ 	.word	0x0500000f


	//   ....[227]....
        /*0640*/ 	.word	0x0500000f


	//   ....[228]....
        /*0644*/ 	.word	0x0500000f


	//   ....[229]....
        /*0648*/ 	.word	0x0500000f


	//   ....[230]....
        /*064c*/ 	.word	0x0500000f


	//   ....[231]....
        /*0650*/ 	.word	0x0500000f


	//   ....[232]....
        /*0654*/ 	.word	0x0500000f


	//   ....[233]....
        /*0658*/ 	.word	0x0500000f


	//   ....[234]....
        /*065c*/ 	.word	0x0500000f


	//   ....[235]....
        /*0660*/ 	.word	0x0500000f


	//   ....[236]....
        /*0664*/ 	.word	0x0500000f


	//   ....[237]....
        /*0668*/ 	.word	0x0500000f


	//   ....[238]....
        /*066c*/ 	.word	0x0500000f


	//   ....[239]....
        /*0670*/ 	.word	0x0500000f


	//   ....[240]....
        /*0674*/ 	.word	0x0500000f


	//   ....[241]....
        /*0678*/ 	.word	0x0500000f


	//   ....[242]....
        /*067c*/ 	.word	0x0500000f


	//   ....[243]....
        /*0680*/ 	.word	0x0500000f


	//   ....[244]....
        /*0684*/ 	.word	0x0500000f


	//   ....[245]....
        /*0688*/ 	.word	0x0500000f


	//   ....[246]....
        /*068c*/ 	.word	0x0500000f


	//   ....[247]....
        /*0690*/ 	.word	0x0500000f


	//   ....[248]....
        /*0694*/ 	.word	0x0500000f


	//   ....[249]....
        /*0698*/ 	.word	0x0500000f


	//   ....[250]....
        /*069c*/ 	.word	0x0500000f


	//   ....[251]....
        /*06a0*/ 	.word	0x0500000f


	//   ....[252]....
        /*06a4*/ 	.word	0x0500000f


	//   ....[253]....
        /*06a8*/ 	.word	0x0500000f


	//   ....[254]....
        /*06ac*/ 	.word	0x0500000f


	//   ....[255]....
        /*06b0*/ 	.word	0x0500000f


	//   ....[0]....
        /*06b4*/ 	.word	0x0500000f


	//   ....[1]....
        /*06b8*/ 	.word	0x0500000f


	//   ....[2]....
        /*06bc*/ 	.word	0x0500000f


	//   ....[3]....
        /*06c0*/ 	.word	0x0500000f


	//   ....[4]....
        /*06c4*/ 	.word	0x0500000f


	//   ....[5]....
        /*06c8*/ 	.word	0x0500000f


	//   ....[6]....
        /*06cc*/ 	.word	0x0500000f


	//   ....[7]....
        /*06d0*/ 	.word	0x0500000f


	//   ....[8]....
        /*06d4*/ 	.word	0x0500000f


	//   ....[9]....
        /*06d8*/ 	.word	0x0500000f


	//   ....[10]....
        /*06dc*/ 	.word	0x0500000f


	//   ....[11]....
        /*06e0*/ 	.word	0x0500000f


	//   ....[12]....
        /*06e4*/ 	.word	0x0500000f


	//   ....[13]....
        /*06e8*/ 	.word	0x0500000f


	//   ....[14]....
        /*06ec*/ 	.word	0x0500000f


	//   ....[15]....
        /*06f0*/ 	.word	0x0500000f


	//   ....[16]....
        /*06f4*/ 	.word	0x0500000f


	//   ....[17]....
        /*06f8*/ 	.word	0x0500000f


	//   ....[18]....
        /*06fc*/ 	.word	0x0500000f


	//   ....[19]....
        /*0700*/ 	.word	0x0500000f


	//   ....[20]....
        /*0704*/ 	.word	0x0500000f


	//   ....[21]....
        /*0708*/ 	.word	0x0500000f


	//   ....[22]....
        /*070c*/ 	.word	0x0500000f


	//   ....[23]....
        /*0710*/ 	.word	0x0500000f


	//   ....[24]....
        /*0714*/ 	.word	0x0500000f


	//   ....[25]....
        /*0718*/ 	.word	0x0500000f


	//   ....[26]....
        /*071c*/ 	.word	0x0500000f


	//   ....[27]....
        /*0720*/ 	.word	0x0500000f


	//   ....[28]....
        /*0724*/ 	.word	0x0500000f


	//   ....[29]....
        /*0728*/ 	.word	0x0500000f


	//   ....[30]....
        /*072c*/ 	.word	0x0500000f


	//   ....[31]....
        /*0730*/ 	.word	0x0500000f


	//   ....[32]....
        /*0734*/ 	.word	0x0500000f


	//   ....[33]....
        /*0738*/ 	.word	0x0500000f


	//   ....[34]....
        /*073c*/ 	.word	0x0500000f


	//----- nvinfo : EIATTR_COOP_GROUP_INSTR_OFFSETS
	.align		4
.L_562:
        /*0740*/ 	.byte	0x04, 0x28
        /*0742*/ 	.short	(.L_564 - .L_563)


	//   ....[0]....
.L_563:
        /*0744*/ 	.word	0x00000060


	//   ....[1]....
        /*0748*/ 	.word	0x00000140


	//   ....[2]....
        /*074c*/ 	.word	0x00000190


	//   ....[3]....
        /*0750*/ 	.word	0x000003c0


	//   ....[4]....
        /*0754*/ 	.word	0x00000520


	//   ....[5]....
        /*0758*/ 	.word	0x00000640


	//   ....[6]....
        /*075c*/ 	.word	0x000007a0


	//   ....[7]....
        /*0760*/ 	.word	0x00003730


	//   ....[8]....
        /*0764*/ 	.word	0x00003740


	//   ....[9]....
        /*0768*/ 	.word	0x00004d40


	//   ....[10]....
        /*076c*/ 	.word	0x00004d50


	//   ....[11]....
        /*0770*/ 	.word	0x00006d00


	//   ....[12]....
        /*0774*/ 	.word	0x00006d10


	//   ....[13]....
        /*0778*/ 	.word	0x00008450


	//   ....[14]....
        /*077c*/ 	.word	0x00008460


	//   ....[15]....
        /*0780*/ 	.word	0x00009cc0


	//   ....[16]....
        /*0784*/ 	.word	0x00009cd0


	//   ....[17]....
        /*0788*/ 	.word	0x00009f60


	//   ....[18]....
        /*078c*/ 	.word	0x00009f70


	//   ....[19]....
        /*0790*/ 	.word	0x0000a4d0


	//   ....[20]....
        /*0794*/ 	.word	0x0000a4e0


	//   ....[21]....
        /*0798*/ 	.word	0x0000a660


	//   ....[22]....
        /*079c*/ 	.word	0x0000a680


	//   ....[23]....
        /*07a0*/ 	.word	0x0000acb0


	//   ....[24]....
        /*07a4*/ 	.word	0x0000b3b0


	//   ....[25]....
        /*07a8*/ 	.word	0x0000b3c0


	//   ....[26]....
        /*07ac*/ 	.word	0x0000b3d0


	//   ....[27]....
        /*07b0*/ 	.word	0x0000b3e0


	//   ....[28]....
        /*07b4*/ 	.word	0x0000bbb0


	//   ....[29]....
        /*07b8*/ 	.word	0x0000bbc0


	//   ....[30]....
        /*07bc*/ 	.word	0x0000bbd0


	//   ....[31]....
        /*07c0*/ 	.word	0x0000bbe0


	//   ....[32]....
        /*07c4*/ 	.word	0x0000e940


	//   ....[33]....
        /*07c8*/ 	.word	0x0000e950


	//   ....[34]....
        /*07cc*/ 	.word	0x0000e960


	//   ....[35]....
        /*07d0*/ 	.word	0x0000e970


	//   ....[36]....
        /*07d4*/ 	.word	0x0000efa0


	//   ....[37]....
        /*07d8*/ 	.word	0x0000efb0


	//   ....[38]....
        /*07dc*/ 	.word	0x0000efc0


	//   ....[39]....
        /*07e0*/ 	.word	0x0000efd0


	//   ....[40]....
        /*07e4*/ 	.word	0x000126a0


	//   ....[41]....
        /*07e8*/ 	.word	0x000126c0


	//   ....[42]....
        /*07ec*/ 	.word	0x00012ba0


	//   ....[43]....
        /*07f0*/ 	.word	0x00012ca0


	//   ....[44]....
        /*07f4*/ 	.word	0x000132d0


	//   ....[45]....
        /*07f8*/ 	.word	0x00013360


	//   ....[46]....
        /*07fc*/ 	.word	0x00014f60


	//   ....[47]....
        /*0800*/ 	.word	0x00014f80


	//   ....[48]....
        /*0804*/ 	.word	0x00015480


	//   ....[49]....
        /*0808*/ 	.word	0x00015570


	//   ....[50]....
        /*080c*/ 	.word	0x00015a70


	//   ....[51]....
        /*0810*/ 	.word	0x00015b20


	//   ....[52]....
        /*0814*/ 	.word	0x00017910


	//   ....[53]....
        /*0818*/ 	.word	0x00017920


	//   ....[54]....
        /*081c*/ 	.word	0x00017950


	//   ....[55]....
        /*0820*/ 	.word	0x00017970


	//   ....[56]....
        /*0824*/ 	.word	0x00018b00


	//   ....[57]....
        /*0828*/ 	.word	0x00018d00


	//   ....[58]....
        /*082c*/ 	.word	0x00018d80


	//   ....[59]....
        /*0830*/ 	.word	0x00018da0


	//   ....[60]....
        /*0834*/ 	.word	0x00019e40


	//   ....[61]....
        /*0838*/ 	.word	0x00019e80


	//   ....[62]....
        /*083c*/ 	.word	0x00019ec0


	//   ....[63]....
        /*0840*/ 	.word	0x00019ef0


	//   ....[64]....
        /*0844*/ 	.word	0x0001a4a0


	//   ....[65]....
        /*0848*/ 	.word	0x0001a4b0


	//   ....[66]....
        /*084c*/ 	.word	0x0001a570


	//   ....[67]....
        /*0850*/ 	.word	0x0001a590


	//   ....[68]....
        /*0854*/ 	.word	0x0001a650


	//   ....[69]....
        /*0858*/ 	.word	0x0001a670


	//   ....[70]....
        /*085c*/ 	.word	0x0001a740


	//   ....[71]....
        /*0860*/ 	.word	0x0001a760


	//   ....[72]....
        /*0864*/ 	.word	0x0001af80


	//   ....[73]....
        /*0868*/ 	.word	0x0001af90


	//   ....[74]....
        /*086c*/ 	.word	0x0001b050


	//   ....[75]....
        /*0870*/ 	.word	0x0001b070


	//   ....[76]....
        /*0874*/ 	.word	0x0001b130


	//   ....[77]....
        /*0878*/ 	.word	0x0001b150


	//   ....[78]....
        /*087c*/ 	.word	0x0001b220


	//   ....[79]....
        /*0880*/ 	.word	0x0001b240


	//   ....[80]....
        /*0884*/ 	.word	0x0001b390


	//   ....[81]....
        /*0888*/ 	.word	0x0001b540


	//   ....[82]....
        /*088c*/ 	.word	0x0001b570


	//   ....[83]....
        /*0890*/ 	.word	0x0001b5a0


	//   ....[84]....
        /*0894*/ 	.word	0x0001b5d0


	//   ....[85]....
        /*0898*/ 	.word	0x0001b600


	//   ....[86]....
        /*089c*/ 	.word	0x0001b630


	//   ....[87]....
        /*08a0*/ 	.word	0x0001b7a0


	//   ....[88]....
        /*08a4*/ 	.word	0x0001b7d0


	//   ....[89]....
        /*08a8*/ 	.word	0x0001b800


	//   ....[90]....
        /*08ac*/ 	.word	0x0001b830


	//   ....[91]....
        /*08b0*/ 	.word	0x0001b860


	//   ....[92]....
        /*08b4*/ 	.word	0x0001b890


	//   ....[93]....
        /*08b8*/ 	.word	0x0001b920


	//   ....[94]....
        /*08bc*/ 	.word	0x0001b980


	//   ....[95]....
        /*08c0*/ 	.word	0x0001ba10


	//   ....[96]....
        /*08c4*/ 	.word	0x0001c800


	//   ....[97]....
        /*08c8*/ 	.word	0x0001e800


	//   ....[98]....
        /*08cc*/ 	.word	0x0001e820


	//   ....[99]....
        /*08d0*/ 	.word	0x0001e8d0


	//   ....[100]....
        /*08d4*/ 	.word	0x0001e8f0


	//   ....[101]....
        /*08d8*/ 	.word	0x0001e990


	//   ....[102]....
        /*08dc*/ 	.word	0x0001e9b0


	//   ....[103]....
        /*08e0*/ 	.word	0x0001ea50


	//   ....[104]....
        /*08e4*/ 	.word	0x0001ea70


	//   ....[105]....
        /*08e8*/ 	.word	0x0001eb10


	//   ....[106]....
        /*08ec*/ 	.word	0x0001eb30


	//   ....[107]....
        /*08f0*/ 	.word	0x0001eb40


	//   ....[108]....
        /*08f4*/ 	.word	0x0001ebd0


	//   ....[109]....
        /*08f8*/ 	.word	0x0001f380


	//   ....[110]....
        /*08fc*/ 	.word	0x0001f3b0


	//   ....[111]....
        /*0900*/ 	.word	0x0001f3d0


	//   ....[112]....
        /*0904*/ 	.word	0x0001f460


	//   ....[113]....
        /*0908*/ 	.word	0x0001f470


	//   ....[114]....
        /*090c*/ 	.word	0x0001f510


	//   ....[115]....
        /*0910*/ 	.word	0x0001f520


	//   ....[116]....
        /*0914*/ 	.word	0x0001f5c0


	//   ....[117]....
        /*0918*/ 	.word	0x0001f5d0


	//   ....[118]....
        /*091c*/ 	.word	0x0001f670


	//   ....[119]....
        /*0920*/ 	.word	0x0001f680


	//   ....[120]....
        /*0924*/ 	.word	0x0001f720


	//   ....[121]....
        /*0928*/ 	.word	0x0001f730


	//   ....[122]....
        /*092c*/ 	.word	0x0001f7d0


	//   ....[123]....
        /*0930*/ 	.word	0x0001f7e0


	//   ....[124]....
        /*0934*/ 	.word	0x0001f7f0


	//   ....[125]....
        /*0938*/ 	.word	0x0001ffc0


	//   ....[126]....
        /*093c*/ 	.word	0x0001ffd0


	//   ....[127]....
        /*0940*/ 	.word	0x0001ffe0


	//   ....[128]....
        /*0944*/ 	.word	0x00020070


	//   ....[129]....
        /*0948*/ 	.word	0x00020080


	//   ....[130]....
        /*094c*/ 	.word	0x000200e0


	//   ....[131]....
        /*0950*/ 	.word	0x00020110


	//   ....[132]....
        /*0954*/ 	.word	0x00020150


	//   ....[133]....
        /*0958*/ 	.word	0x00020180


	//   ....[134]....
        /*095c*/ 	.word	0x000201c0


	//   ....[135]....
        /*0960*/ 	.word	0x000201f0


	//   ....[136]....
        /*0964*/ 	.word	0x00020230


	//   ....[137]....
        /*0968*/ 	.word	0x000204b0


	//   ....[138]....
        /*096c*/ 	.word	0x000204d0


	//   ....[139]....
        /*0970*/ 	.word	0x00020560


	//   ....[140]....
        /*0974*/ 	.word	0x00020570


	//   ....[141]....
        /*0978*/ 	.word	0x000205e0


	//   ....[142]....
        /*097c*/ 	.word	0x000205f0


	//   ....[143]....
        /*0980*/ 	.word	0x00020660


	//   ....[144]....
        /*0984*/ 	.word	0x00020670


	//   ....[145]....
        /*0988*/ 	.word	0x000206e0


	//   ....[146]....
        /*098c*/ 	.word	0x000206f0


	//   ....[147]....
        /*0990*/ 	.word	0x00020700


	//   ....[148]....
        /*0994*/ 	.word	0x00020770


	//   ....[149]....
        /*0998*/ 	.word	0x00020d00


	//   ....[150]....
        /*099c*/ 	.word	0x00020d30


	//   ....[151]....
        /*09a0*/ 	.word	0x00020d50


	//   ....[152]....
        /*09a4*/ 	.word	0x00020d60


	//   ....[153]....
        /*09a8*/ 	.word	0x00020da0


	//   ....[154]....
        /*09ac*/ 	.word	0x00020dc0


	//   ....[155]....
        /*09b0*/ 	.word	0x00020e30


	//   ....[156]....
        /*09b4*/ 	.word	0x00020e50


	//   ....[157]....
        /*09b8*/ 	.word	0x00020eb0


	//   ....[158]....
        /*09bc*/ 	.word	0x00020ed0


	//   ....[159]....
        /*09c0*/ 	.word	0x00020f20


	//   ....[160]....
        /*09c4*/ 	.word	0x00020f40


	//   ....[161]....
        /*09c8*/ 	.word	0x00021330


	//   ....[162]....
        /*09cc*/ 	.word	0x00021360


	//   ....[163]....
        /*09d0*/ 	.word	0x00021390


	//   ....[164]....
        /*09d4*/ 	.word	0x000213c0


	//   ....[165]....
        /*09d8*/ 	.word	0x000213f0


	//   ....[166]....
        /*09dc*/ 	.word	0x00021420


	//   ....[167]....
        /*09e0*/ 	.word	0x00021450


	//   ....[168]....
        /*09e4*/ 	.word	0x00021480


	//   ....[169]....
        /*09e8*/ 	.word	0x00021600


	//   ....[170]....
        /*09ec*/ 	.word	0x00021630


	//   ....[171]....
        /*09f0*/ 	.word	0x00021660


	//   ....[172]....
        /*09f4*/ 	.word	0x00021690


	//   ....[173]....
        /*09f8*/ 	.word	0x000216c0


	//   ....[174]....
        /*09fc*/ 	.word	0x000216f0


	//   ....[175]....
        /*0a00*/ 	.word	0x000217b0


	//   ....[176]....
        /*0a04*/ 	.word	0x000217d0


	//   ....[177]....
        /*0a08*/ 	.word	0x00021840


	//   ....[178]....
        /*0a0c*/ 	.word	0x00021ee0


	//   ....[179]....
        /*0a10*/ 	.word	0x00022220


	//   ....[180]....
        /*0a14*/ 	.word	0x000222b0


	//   ....[181]....
        /*0a18*/ 	.word	0x00022350


	//   ....[182]....
        /*0a1c*/ 	.word	0x000223e0


	//   ....[183]....
        /*0a20*/ 	.word	0x000224d0


	//   ....[184]....
        /*0a24*/ 	.word	0x00022560


	//   ....[185]....
        /*0a28*/ 	.word	0x00022600


	//   ....[186]....
        /*0a2c*/ 	.word	0x00022690


	//   ....[187]....
        /*0a30*/ 	.word	0x00022780


	//   ....[188]....
        /*0a34*/ 	.word	0x00022810


	//   ....[189]....
        /*0a38*/ 	.word	0x000228b0


	//   ....[190]....
        /*0a3c*/ 	.word	0x00022940


	//   ....[191]....
        /*0a40*/ 	.word	0x00022a30


	//   ....[192]....
        /*0a44*/ 	.word	0x00022ac0


	//   ....[193]....
        /*0a48*/ 	.word	0x00022b10


	//   ....[194]....
        /*0a4c*/ 	.word	0x00022b60


	//   ....[195]....
        /*0a50*/ 	.word	0x00022bf0


	//   ....[196]....
        /*0a54*/ 	.word	0x00022c80


	//   ....[197]....
        /*0a58*/ 	.word	0x00022cd0


	//   ....[198]....
        /*0a5c*/ 	.word	0x00022d20


	//   ....[199]....
        /*0a60*/ 	.word	0x00022e10


	//   ....[200]....
        /*0a64*/ 	.word	0x00022ea0


	//   ....[201]....
        /*0a68*/ 	.word	0x00022ef0


	//   ....[202]....
        /*0a6c*/ 	.word	0x00022f40


	//   ....[203]....
        /*0a70*/ 	.word	0x00022fd0


	//   ....[204]....
        /*0a74*/ 	.word	0x00023060


	//   ....[205]....
        /*0a78*/ 	.word	0x000230b0


	//   ....[206]....
        /*0a7c*/ 	.word	0x00023100


	//   ....[207]....
        /*0a80*/ 	.word	0x00023400


	//   ....[208]....
        /*0a84*/ 	.word	0x000236e0


	//   ....[209]....
        /*0a88*/ 	.word	0x000237d0


	//   ....[210]....
        /*0a8c*/ 	.word	0x00023870


	//   ....[211]....
        /*0a90*/ 	.word	0x000238d0


	//   ....[212]....
        /*0a94*/ 	.word	0x000239e0


	//   ....[213]....
        /*0a98*/ 	.word	0x00023a50


	//   ....[214]....
        /*0a9c*/ 	.word	0x00023b60


	//   ....[215]....
        /*0aa0*/ 	.word	0x00023bd0


	//   ....[216]....
        /*0aa4*/ 	.word	0x00023ce0


	//   ....[217]....
        /*0aa8*/ 	.word	0x00023d50


	//   ....[218]....
        /*0aac*/ 	.word	0x00023e60


	//   ....[219]....
        /*0ab0*/ 	.word	0x00023ed0


	//   ....[220]....
        /*0ab4*/ 	.word	0x00023fb0


	//   ....[221]....
        /*0ab8*/ 	.word	0x000240b0


	//   ....[222]....
        /*0abc*/ 	.word	0x00024110


	//   ....[223]....
        /*0ac0*/ 	.word	0x00024170


	//   ....[224]....
        /*0ac4*/ 	.word	0x00024270


	//   ....[225]....
        /*0ac8*/ 	.word	0x000242d0


	//   ....[226]....
        /*0acc*/ 	.word	0x000243e0


	//   ....[227]....
        /*0ad0*/ 	.word	0x00024440


	//   ....[228]....
        /*0ad4*/ 	.word	0x00024550


	//   ....[229]....
        /*0ad8*/ 	.word	0x000245b0


	//   ....[230]....
        /*0adc*/ 	.word	0x000246c0


	//   ....[231]....
        /*0ae0*/ 	.word	0x00024720


	//   ....[232]....
        /*0ae4*/ 	.word	0x00024830


	//   ....[233]....
        /*0ae8*/ 	.word	0x00024890


	//   ....[234]....
        /*0aec*/ 	.word	0x000249a0


	//   ....[235]....
        /*0af0*/ 	.word	0x00024a00


	//   ....[236]....
        /*0af4*/ 	.word	0x00024af0


	//   ....[237]....
        /*0af8*/ 	.word	0x00024c20


	//   ....[238]....
        /*0afc*/ 	.word	0x00024cd0


	//   ....[239]....
        /*0b00*/ 	.word	0x00024d50


	//   ....[240]....
        /*0b04*/ 	.word	0x00024e30


	//   ....[241]....
        /*0b08*/ 	.word	0x00024e90


	//   ....[242]....
        /*0b0c*/ 	.word	0x00024f60


	//   ....[243]....
        /*0b10*/ 	.word	0x00024fc0


	//   ....[244]....
        /*0b14*/ 	.word	0x00025090


	//   ....[245]....
        /*0b18*/ 	.word	0x000250f0


	//   ....[246]....
        /*0b1c*/ 	.word	0x000251c0


	//   ....[247]....
        /*0b20*/ 	.word	0x00025220


	//   ....[248]....
        /*0b24*/ 	.word	0x000252f0


	//   ....[249]....
        /*0b28*/ 	.word	0x000253e0


	//   ....[250]....
        /*0b2c*/ 	.word	0x00025480


	//   ....[251]....
        /*0b30*/ 	.word	0x000254e0


	//   ....[252]....
        /*0b34*/ 	.word	0x000255d0


	//   ....[253]....
        /*0b38*/ 	.word	0x00025630


	//   ....[254]....
        /*0b3c*/ 	.word	0x00025710


	//   ....[255]....
        /*0b40*/ 	.word	0x00025770


	//   ....[0]....
        /*0b44*/ 	.word	0x00025850


	//   ....[1]....
        /*0b48*/ 	.word	0x000258b0


	//   ....[2]....
        /*0b4c*/ 	.word	0x00025990


	//   ....[3]....
        /*0b50*/ 	.word	0x000259f0


	//   ....[4]....
        /*0b54*/ 	.word	0x00025ac0


	//   ....[5]....
        /*0b58*/ 	.word	0x00025bf0


	//   ....[6]....
        /*0b5c*/ 	.word	0x00025cc0


	//   ....[7]....
        /*0b60*/ 	.word	0x00025d80


	//   ....[8]....
        /*0b64*/ 	.word	0x00025e50


	//   ....[9]....
        /*0b68*/ 	.word	0x00025eb0


	//   ....[10]....
        /*0b6c*/ 	.word	0x00025f80


	//   ....[11]....
        /*0b70*/ 	.word	0x00025fe0


	//   ....[12]....
        /*0b74*/ 	.word	0x000260c0


	//   ....[13]....
        /*0b78*/ 	.word	0x00026120


	//   ....[14]....
        /*0b7c*/ 	.word	0x000261f0


	//   ....[15]....
        /*0b80*/ 	.word	0x00026250


	//   ....[16]....
        /*0b84*/ 	.word	0x00026310


	//   ....[17]....
        /*0b88*/ 	.word	0x000263a0


	//   ....[18]....
        /*0b8c*/ 	.word	0x00026440


	//   ....[19]....
        /*0b90*/ 	.word	0x00026560


	//   ....[20]....
        /*0b94*/ 	.word	0x000265d0


	//   ....[21]....
        /*0b98*/ 	.word	0x00026640


	//   ....[22]....
        /*0b9c*/ 	.word	0x000266b0


	//   ....[23]....
        /*0ba0*/ 	.word	0x00026720


	//   ....[24]....
        /*0ba4*/ 	.word	0x000267a0


	//   ....[25]....
        /*0ba8*/ 	.word	0x00026830


	//   ....[26]....
        /*0bac*/ 	.word	0x000268c0


	//   ....[27]....
        /*0bb0*/ 	.word	0x00026930


	//   ....[28]....
        /*0bb4*/ 	.word	0x000269a0


	//   ....[29]....
        /*0bb8*/ 	.word	0x00026a10


	//   ....[30]....
        /*0bbc*/ 	.word	0x00026a90


	//   ....[31]....
        /*0bc0*/ 	.word	0x00026b00


	//   ....[32]....
        /*0bc4*/ 	.word	0x00026ba0


	//   ....[33]....
        /*0bc8*/ 	.word	0x00026c30


	//   ....[34]....
        /*0bcc*/ 	.word	0x00026d50


	//----- nvinfo : EIATTR_REG_RECONFIG
	.align		4
.L_564:
        /*0bd0*/ 	.byte	0x01, 0x54
	.zero		2


	//----- nvinfo : EIATTR_SYSCALL_OFFSETS
	.align		4
        /*0bd4*/ 	.byte	0x04, 0x46
        /*0bd6*/ 	.short	(.L_566 - .L_565)


	//   ....[0]....
.L_565:
        /*0bd8*/ 	.word	0x00001b00


	//   ....[1]....
        /*0bdc*/ 	.word	0x00001c50


	//   ....[2]....
        /*0be0*/ 	.word	0x0000ae50


	//   ....[3]....
        /*0be4*/ 	.word	0x0000b170


	//   ....[4]....
        /*0be8*/ 	.word	0x0001dd30


	//   ....[5]....
        /*0bec*/ 	.word	0x0001de80


	//   ....[6]....
        /*0bf0*/ 	.word	0x0001df70


	//   ....[7]....
        /*0bf4*/ 	.word	0x0001ef80


	//----- nvinfo : EIATTR_MBARRIER_INSTR_OFFSETS
	.align		4
.L_566:
        /*0bf8*/ 	.byte	0x04, 0x39
        /*0bfa*/ 	.short	(.L_568 - .L_567)


	//   ....[0]....
.L_567:
        /*0bfc*/ 	.word	0x00000270
        /*0c00*/ 	.word	0x000000ff
        /*0c04*/ 	.word	0x0002a800
        /*0c08*/ 	.short	0x0100
        /*0c0a*/ 	.byte	0x08
	.zero		1


	//   ....[1]....
        /*0c0c*/ 	.word	0x00000280
        /*0c10*/ 	.word	0x000000ff
        /*0c14*/ 	.word	0x0002a820
        /*0c18*/ 	.short	0x0100
        /*0c1a*/ 	.byte	0x08
	.zero		1


	//   ....[2]....
        /*0c1c*/ 	.word	0x00000370
        /*0c20*/ 	.word	0x000000ff
        /*0c24*/ 	.word	0x0002a830
        /*0c28*/ 	.short	0x0100
        /*0c2a*/ 	.byte	0x08
	.zero		1


	//   ....[3]....
        /*0c2c*/ 	.word	0x00000380
        /*0c30*/ 	.word	0x000000ff
        /*0c34*/ 	.word	0x0002a840
        /*0c38*/ 	.short	0x0100
        /*0c3a*/ 	.byte	0x08
	.zero		1


	//   ....[4]....
        /*0c3c*/ 	.word	0x00000390
        /*0c40*/ 	.word	0x000000ff
        /*0c44*/ 	.word	0x0002a838
        /*0c48*/ 	.short	0x0100
        /*0c4a*/ 	.byte	0x08
	.zero		1


	//   ....[5]....
        /*0c4c*/ 	.word	0x000003a0
        /*0c50*/ 	.word	0x000000ff
        /*0c54*/ 	.word	0x0002a848
        /*0c58*/ 	.short	0x0100
        /*0c5a*/ 	.byte	0x08
	.zero		1


	//   ....[6]....
        /*0c5c*/ 	.word	0x000004d0
        /*0c60*/ 	.word	0x000000ff
        /*0c64*/ 	.word	0x0002a850
        /*0c68*/ 	.short	0x0100
        /*0c6a*/ 	.byte	0x08
	.zero		1


	//   ....[7]....
        /*0c6c*/ 	.word	0x000004e0
        /*0c70*/ 	.word	0x000000ff
        /*0c74*/ 	.word	0x0002a860
        /*0c78*/ 	.short	0x0100
        /*0c7a*/ 	.byte	0x08
	.zero		1


	//   ....[8]....
        /*0c7c*/ 	.word	0x000004f0
        /*0c80*/ 	.word	0x000000ff
        /*0c84*/ 	.word	0x0002a858
        /*0c88*/ 	.short	0x0100
        /*0c8a*/ 	.byte	0x08
	.zero		1


	//   ....[9]....
        /*0c8c*/ 	.word	0x00000500
        /*0c90*/ 	.word	0x000000ff
        /*0c94*/ 	.word	0x0002a868
        /*0c98*/ 	.short	0x0100
        /*0c9a*/ 	.byte	0x08
	.zero		1


	//   ....[10]....
        /*0c9c*/ 	.word	0x000005f0
        /*0ca0*/ 	.word	0x000000ff
        /*0ca4*/ 	.word	0x0002a870
        /*0ca8*/ 	.short	0x0100
        /*0caa*/ 	.byte	0x06
	.zero		1


	//   ....[11]....
        /*0cac*/ 	.word	0x00000600
        /*0cb0*/ 	.word	0x000000ff
        /*0cb4*/ 	.word	0x0002a880
        /*0cb8*/ 	.short	0x0100
        /*0cba*/ 	.byte	0x06
	.zero		1


	//   ....[12]....
        /*0cbc*/ 	.word	0x00000610
        /*0cc0*/ 	.word	0x000000ff
        /*0cc4*/ 	.word	0x0002a878
        /*0cc8*/ 	.short	0x0100
        /*0cca*/ 	.byte	0x06
	.zero		1


	//   ....[13]....
        /*0ccc*/ 	.word	0x00000620
        /*0cd0*/ 	.word	0x000000ff
        /*0cd4*/ 	.word	0x0002a888
        /*0cd8*/ 	.short	0x0100
        /*0cda*/ 	.byte	0x06
	.zero		1


	//   ....[14]....
        /*0cdc*/ 	.word	0x00000750
        /*0ce0*/ 	.word	0x000000ff
        /*0ce4*/ 	.word	0x0002a890
        /*0ce8*/ 	.short	0x0100
        /*0cea*/ 	.byte	0x08
	.zero		1


	//   ....[15]....
        /*0cec*/ 	.word	0x00000760
        /*0cf0*/ 	.word	0x000000ff
        /*0cf4*/ 	.word	0x0002a8a0
        /*0cf8*/ 	.short	0x0100
        /*0cfa*/ 	.byte	0x08
	.zero		1


	//   ....[16]....
        /*0cfc*/ 	.word	0x00000770
        /*0d00*/ 	.word	0x000000ff
        /*0d04*/ 	.word	0x0002a898
        /*0d08*/ 	.short	0x0100
        /*0d0a*/ 	.byte	0x08
	.zero		1


	//   ....[17]....
        /*0d0c*/ 	.word	0x00000780
        /*0d10*/ 	.word	0x000000ff
        /*0d14*/ 	.word	0x0002a8a8
        /*0d18*/ 	.short	0x0100
        /*0d1a*/ 	.byte	0x08
	.zero		1


	//   ....[18]....
        /*0d1c*/ 	.word	0x000008b0
        /*0d20*/ 	.word	0x000000ff
        /*0d24*/ 	.word	0x0002a8b0
        /*0d28*/ 	.short	0x0100
        /*0d2a*/ 	.byte	0x08
	.zero		1


	//   ....[19]....
        /*0d2c*/ 	.word	0x000008c0
        /*0d30*/ 	.word	0x000000ff
        /*0d34*/ 	.word	0x0002a8c0
        /*0d38*/ 	.short	0x0100
        /*0d3a*/ 	.byte	0x08
	.zero		1


	//   ....[20]....
        /*0d3c*/ 	.word	0x000008d0
        /*0d40*/ 	.word	0x000000ff
        /*0d44*/ 	.word	0x0002a8b8
        /*0d48*/ 	.short	0x0100
        /*0d4a*/ 	.byte	0x08
	.zero		1


	//   ....[21]....
        /*0d4c*/ 	.word	0x000008e0
        /*0d50*/ 	.word	0x000000ff
        /*0d54*/ 	.word	0x0002a8c8
        /*0d58*/ 	.short	0x0100
        /*0d5a*/ 	.byte	0x08
	.zero		1


	//   ....[22]....
        /*0d5c*/ 	.word	0x000036e0
        /*0d60*/ 	.word	0x00000055
        /*0d64*/ 	.word	0x0002a890
        /*0d68*/ 	.short	0x010a
        /*0d6a*/ 	.byte	0x3f
	.zero		1


	//   ....[23]....
        /*0d6c*/ 	.word	0x00006ca0
        /*0d70*/ 	.word	0x00000055
        /*0d74*/ 	.word	0x0002a890
        /*0d78*/ 	.short	0x010a
        /*0d7a*/ 	.byte	0x3f
	.zero		1


	//   ....[24]....
        /*0d7c*/ 	.word	0x00009b00
        /*0d80*/ 	.word	0x00000055
        /*0d84*/ 	.word	0x0002a890
        /*0d88*/ 	.short	0x010a
        /*0d8a*/ 	.byte	0x3f
	.zero		1


	//   ....[25]....
        /*0d8c*/ 	.word	0x0000a2c0
        /*0d90*/ 	.word	0x0000000b
        /*0d94*/ 	.word	0x00000000
        /*0d98*/ 	.short	0x0101
        /*0d9a*/ 	.byte	0x3f
	.zero		1


	//   ....[26]....
        /*0d9c*/ 	.word	0x0000a300
        /*0da0*/ 	.word	0x00000055
        /*0da4*/ 	.word	0x0002a8b0
        /*0da8*/ 	.short	0x010a
        /*0daa*/ 	.byte	0x3f
	.zero		1


	//   ....[27]....
        /*0dac*/ 	.word	0x0000a8b0
        /*0db0*/ 	.word	0x00000055
        /*0db4*/ 	.word	0x00000000
        /*0db8*/ 	.short	0x0101
        /*0dba*/ 	.byte	0x3f
	.zero		1


	//   ....[28]....
        /*0dbc*/ 	.word	0x0000aed0
        /*0dc0*/ 	.word	0x00000012
        /*0dc4*/ 	.word	0x0002a800
        /*0dc8*/ 	.short	0x010a
        /*0dca*/ 	.byte	0x3f
	.zero		1


	//   ....[29]....
        /*0dcc*/ 	.word	0x0000af20
        /*0dd0*/ 	.word	0x00000012
        /*0dd4*/ 	.word	0x0002a800
        /*0dd8*/ 	.short	0x010a
        /*0dda*/ 	.byte	0x3f
	.zero		1


	//   ....[30]....
        /*0ddc*/ 	.word	0x0000c290
        /*0de0*/ 	.word	0x00000012
        /*0de4*/ 	.word	0x0002a800
        /*0de8*/ 	.short	0x010a
        /*0dea*/ 	.byte	0x3f
	.zero		1


	//   ....[31]....
        /*0dec*/ 	.word	0x0000f450
        /*0df0*/ 	.word	0x00000012
        /*0df4*/ 	.word	0x0002a800
        /*0df8*/ 	.short	0x010a
        /*0dfa*/ 	.byte	0x3f
	.zero		1


	//   ....[32]....
        /*0dfc*/ 	.word	0x00011c70
        /*0e00*/ 	.word	0x00000000
        /*0e04*/ 	.word	0x0002a830
        /*0e08*/ 	.short	0x010a
        /*0e0a*/ 	.byte	0x3f
	.zero		1


	//   ....[33]....
        /*0e0c*/ 	.word	0x00011cb0
        /*0e10*/ 	.word	0x00000000
        /*0e14*/ 	.word	0x0002a830
        /*0e18*/ 	.short	0x010a
        /*0e1a*/ 	.byte	0x3f
	.zero		1


	//   ....[34]....
        /*0e1c*/ 	.word	0x000133e0
        /*0e20*/ 	.word	0x00000007
        /*0e24*/ 	.word	0x00000000
        /*0e28*/ 	.short	0x0101
        /*0e2a*/ 	.byte	0x3f
	.zero		1


	//   ....[35]....
        /*0e2c*/ 	.word	0x00013f50
        /*0e30*/ 	.word	0x0000000f
        /*0e34*/ 	.word	0x0002a830
        /*0e38*/ 	.short	0x010a
        /*0e3a*/ 	.byte	0x3f
	.zero		1


	//   ....[36]....
        /*0e3c*/ 	.word	0x00013fc0
        /*0e40*/ 	.word	0x0000000f
        /*0e44*/ 	.word	0x0002a830
        /*0e48*/ 	.short	0x010a
        /*0e4a*/ 	.byte	0x3f
	.zero		1


	//   ....[37]....
        /*0e4c*/ 	.word	0x00014b30
        /*0e50*/ 	.word	0x0000000a
        /*0e54*/ 	.word	0x0002a850
        /*0e58*/ 	.short	0x010a
        /*0e5a*/ 	.byte	0x3f
	.zero		1


	//   ....[38]....
        /*0e5c*/ 	.word	0x00014bd0
        /*0e60*/ 	.word	0x0000000a
        /*0e64*/ 	.word	0x0002a850
        /*0e68*/ 	.short	0x010a
        /*0e6a*/ 	.byte	0x3f
	.zero		1


	//   ....[39]....
        /*0e6c*/ 	.word	0x00014f20
        /*0e70*/ 	.word	0x0000000f
        /*0e74*/ 	.word	0x00000000
        /*0e78*/ 	.short	0x0101
        /*0e7a*/ 	.byte	0x3f
	.zero		1


	//   ....[40]....
        /*0e7c*/ 	.word	0x000163d0
        /*0e80*/ 	.word	0x0000000d
        /*0e84*/ 	.word	0x00000000
        /*0e88*/ 	.short	0x0101
        /*0e8a*/ 	.byte	0x3f
	.zero		1


	//   ....[41]....
        /*0e8c*/ 	.word	0x000166a0
        /*0e90*/ 	.word	0x00000004
        /*0e94*/ 	.word	0x0002a830
        /*0e98*/ 	.short	0x010a
        /*0e9a*/ 	.byte	0x3f
	.zero		1


	//   ....[42]....
        /*0e9c*/ 	.word	0x00016710
        /*0ea0*/ 	.word	0x00000004
        /*0ea4*/ 	.word	0x0002a830
        /*0ea8*/ 	.short	0x010a
        /*0eaa*/ 	.byte	0x3f
	.zero		1


	//   ....[43]....
        /*0eac*/ 	.word	0x00017280
        /*0eb0*/ 	.word	0x0000000a
        /*0eb4*/ 	.word	0x0002a850
        /*0eb8*/ 	.short	0x010a
        /*0eba*/ 	.byte	0x3f
	.zero		1


	//   ....[44]....
        /*0ebc*/ 	.word	0x00017320
        /*0ec0*/ 	.word	0x0000000a
        /*0ec4*/ 	.word	0x0002a850
        /*0ec8*/ 	.short	0x010a
        /*0eca*/ 	.byte	0x3f
	.zero		1


	//   ....[45]....
        /*0ecc*/ 	.word	0x000181d0
        /*0ed0*/ 	.word	0x00000007
        /*0ed4*/ 	.word	0x00000000
        /*0ed8*/ 	.short	0x0101
        /*0eda*/ 	.byte	0x3f
	.zero		1


	//   ....[46]....
        /*0edc*/ 	.word	0x000183e0
        /*0ee0*/ 	.word	0x00000067
        /*0ee4*/ 	.word	0x00000000
        /*0ee8*/ 	.short	0x0101
        /*0eea*/ 	.byte	0x3f
	.zero		1


	//   ....[47]....
        /*0eec*/ 	.word	0x00018a00
        /*0ef0*/ 	.word	0x0000000c
        /*0ef4*/ 	.word	0x0002a850
        /*0ef8*/ 	.short	0x010a
        /*0efa*/ 	.byte	0x3f
	.zero		1


	//   ....[48]....
        /*0efc*/ 	.word	0x00018aa0
        /*0f00*/ 	.word	0x0000000c
        /*0f04*/ 	.word	0x0002a850
        /*0f08*/ 	.short	0x010a
        /*0f0a*/ 	.byte	0x3f
	.zero		1


	//   ....[49]....
        /*0f0c*/ 	.word	0x00018f90
        /*0f10*/ 	.word	0x00000003
        /*0f14*/ 	.word	0x00000000
        /*0f18*/ 	.short	0x0101
        /*0f1a*/ 	.byte	0x3f
	.zero		1


	//   ....[50]....
        /*0f1c*/ 	.word	0x0001a490
        /*0f20*/ 	.word	0x00000000
        /*0f24*/ 	.word	0x00000000
        /*0f28*/ 	.short	0x0101
        /*0f2a*/ 	.byte	0x3f
	.zero		1


	//   ....[51]....
        /*0f2c*/ 	.word	0x0001c8e0
        /*0f30*/ 	.word	0x00000016
        /*0f34*/ 	.word	0x0002a820
        /*0f38*/ 	.short	0x010a
        /*0f3a*/ 	.byte	0x3f
	.zero		1


	//   ....[52]....
        /*0f3c*/ 	.word	0x0001c970
        /*0f40*/ 	.word	0x0000000b
        /*0f44*/ 	.word	0x0002a8a0
        /*0f48*/ 	.short	0x010a
        /*0f4a*/ 	.byte	0x3f
	.zero		1


	//   ....[53]....
        /*0f4c*/ 	.word	0x0001cdb0
        /*0f50*/ 	.word	0x0000000b
        /*0f54*/ 	.word	0x0002a8c0
        /*0f58*/ 	.short	0x010a
        /*0f5a*/ 	.byte	0x3f
	.zero		1


	//   ....[54]....
        /*0f5c*/ 	.word	0x0001d1e0
        /*0f60*/ 	.word	0x0000000a
        /*0f64*/ 	.word	0x0002a8a0
        /*0f68*/ 	.short	0x010a
        /*0f6a*/ 	.byte	0x3f
	.zero		1


	//   ....[55]....
        /*0f6c*/ 	.word	0x0001d610
        /*0f70*/ 	.word	0x0000000a
        /*0f74*/ 	.word	0x0002a8c0
        /*0f78*/ 	.short	0x010a
        /*0f7a*/ 	.byte	0x3f
	.zero		1


	//   ....[56]....
        /*0f7c*/ 	.word	0x0001e5b0
        /*0f80*/ 	.word	0x00000007
        /*0f84*/ 	.word	0x0002a840
        /*0f88*/ 	.short	0x010a
        /*0f8a*/ 	.byte	0x3f
	.zero		1


	//   ....[57]....
        /*0f8c*/ 	.word	0x0001ec90
        /*0f90*/ 	.word	0x00000007
        /*0f94*/ 	.word	0x0002a830
        /*0f98*/ 	.short	0x0107
        /*0f9a*/ 	.byte	0x3f
	.zero		1


	//   ....[58]....
        /*0f9c*/ 	.word	0x0001ed50
        /*0fa0*/ 	.word	0x00000007
        /*0fa4*/ 	.word	0x0002a830
        /*0fa8*/ 	.short	0x0101
        /*0faa*/ 	.byte	0x3f
	.zero		1


	//   ....[59]....
        /*0fac*/ 	.word	0x0001f940
        /*0fb0*/ 	.word	0x00000016
        /*0fb4*/ 	.word	0x0002a800
        /*0fb8*/ 	.short	0x0107
        /*0fba*/ 	.byte	0x3f
	.zero		1


	//   ....[60]....
        /*0fbc*/ 	.word	0x0001fa40
        /*0fc0*/ 	.word	0x00000016
        /*0fc4*/ 	.word	0x0002a800
        /*0fc8*/ 	.short	0x0101
        /*0fca*/ 	.byte	0x3f
	.zero		1


	//   ....[61]....
        /*0fcc*/ 	.word	0x0001fa60
        /*0fd0*/ 	.word	0x00000016
        /*0fd4*/ 	.word	0x0002a820
        /*0fd8*/ 	.short	0x010a
        /*0fda*/ 	.byte	0x3f
	.zero		1


	//   ....[62]....
        /*0fdc*/ 	.word	0x0001fdd0
        /*0fe0*/ 	.word	0x00000005
        /*0fe4*/ 	.word	0x0002a840
        /*0fe8*/ 	.short	0x010a
        /*0fea*/ 	.byte	0x3f
	.zero		1


	//   ....[63]....
        /*0fec*/ 	.word	0x000202d0
        /*0ff0*/ 	.word	0x00000005
        /*0ff4*/ 	.word	0x0002a830
        /*0ff8*/ 	.short	0x0107
        /*0ffa*/ 	.byte	0x3f
	.zero		1


	//   ....[64]....
        /*0ffc*/ 	.word	0x00020380
        /*1000*/ 	.word	0x00000005
        /*1004*/ 	.word	0x0002a830
        /*1008*/ 	.short	0x0101
        /*100a*/ 	.byte	0x3f
	.zero		1


	//   ....[65]....
        /*100c*/ 	.word	0x000203e0
        /*1010*/ 	.word	0x00000005
        /*1014*/ 	.word	0x0002a860
        /*1018*/ 	.short	0x010a
        /*101a*/ 	.byte	0x3f
	.zero		1


	//   ....[66]....
        /*101c*/ 	.word	0x00020850
        /*1020*/ 	.word	0x00000005
        /*1024*/ 	.word	0x0002a850
        /*1028*/ 	.short	0x0107
        /*102a*/ 	.byte	0x3f
	.zero		1


	//   ....[67]....
        /*102c*/ 	.word	0x00020980
        /*1030*/ 	.word	0x00000005
        /*1034*/ 	.word	0x0002a850
        /*1038*/ 	.short	0x0101
        /*103a*/ 	.byte	0x3f
	.zero		1


	//   ....[68]....
        /*103c*/ 	.word	0x00020c10
        /*1040*/ 	.word	0x00000000
        /*1044*/ 	.word	0x0002a860
        /*1048*/ 	.short	0x010a
        /*104a*/ 	.byte	0x3f
	.zero		1


	//   ....[69]....
        /*104c*/ 	.word	0x00021080
        /*1050*/ 	.word	0x00000000
        /*1054*/ 	.word	0x0002a850
        /*1058*/ 	.short	0x0107
        /*105a*/ 	.byte	0x3f
	.zero		1


	//   ....[70]....
        /*105c*/ 	.word	0x00021140
        /*1060*/ 	.word	0x00000000
        /*1064*/ 	.word	0x0002a850
        /*1068*/ 	.short	0x0101
        /*106a*/ 	.byte	0x3f
	.zero		1


	//   ....[71]....
        /*106c*/ 	.word	0x00021e60
        /*1070*/ 	.word	0x00000005
        /*1074*/ 	.word	0x0002a820
        /*1078*/ 	.short	0x010a
        /*107a*/ 	.byte	0x3f
	.zero		1


	//   ....[72]....
        /*107c*/ 	.word	0x00021ff0
        /*1080*/ 	.word	0x00000003
        /*1084*/ 	.word	0x0002a840
        /*1088*/ 	.short	0x010a
        /*108a*/ 	.byte	0x3f
	.zero		1


	//   ....[73]....
        /*108c*/ 	.word	0x00022090
        /*1090*/ 	.word	0x00000005
        /*1094*/ 	.word	0x0002a840
        /*1098*/ 	.short	0x010a
        /*109a*/ 	.byte	0x3f
	.zero		1


	//   ....[74]....
        /*109c*/ 	.word	0x000220d0
        /*10a0*/ 	.word	0x00000003
        /*10a4*/ 	.word	0x0002a860
        /*10a8*/ 	.short	0x010a
        /*10aa*/ 	.byte	0x3f
	.zero		1


	//   ....[75]....
        /*10ac*/ 	.word	0x00022110
        /*10b0*/ 	.word	0x00000005
        /*10b4*/ 	.word	0x0002a860
        /*10b8*/ 	.short	0x010a
        /*10ba*/ 	.byte	0x3f
	.zero		1


	//   ....[76]....
        /*10bc*/ 	.word	0x00022170
        /*10c0*/ 	.word	0x00000055
        /*10c4*/ 	.word	0x0002a890
        /*10c8*/ 	.short	0x010a
        /*10ca*/ 	.byte	0x3f
	.zero		1


	//   ....[77]....
        /*10cc*/ 	.word	0x00022420
        /*10d0*/ 	.word	0x00000055
        /*10d4*/ 	.word	0x0002a890
        /*10d8*/ 	.short	0x010a
        /*10da*/ 	.byte	0x3f
	.zero		1


	//   ....[78]....
        /*10dc*/ 	.word	0x000226d0
        /*10e0*/ 	.word	0x00000055
        /*10e4*/ 	.word	0x0002a890
        /*10e8*/ 	.short	0x010a
        /*10ea*/ 	.byte	0x3f
	.zero		1


	//   ....[79]....
        /*10ec*/ 	.word	0x00022980
        /*10f0*/ 	.word	0x00000055
        /*10f4*/ 	.word	0x0002a8b0
        /*10f8*/ 	.short	0x010a
        /*10fa*/ 	.byte	0x3f
	.zero		1


	//   ....[80]....
        /*10fc*/ 	.word	0x00022d60
        /*1100*/ 	.word	0x00000012
        /*1104*/ 	.word	0x0002a800
        /*1108*/ 	.short	0x010a
        /*110a*/ 	.byte	0x3f
	.zero		1


	//   ....[81]....
        /*110c*/ 	.word	0x00023140
        /*1110*/ 	.word	0x00000012
        /*1114*/ 	.word	0x0002a800
        /*1118*/ 	.short	0x010a
        /*111a*/ 	.byte	0x3f
	.zero		1


	//   ....[82]....
        /*111c*/ 	.word	0x00023190
        /*1120*/ 	.word	0x00000000
        /*1124*/ 	.word	0x0002a830
        /*1128*/ 	.short	0x010a
        /*112a*/ 	.byte	0x3f
	.zero		1


	//   ....[83]....
        /*112c*/ 	.word	0x000231e0
        /*1130*/ 	.word	0x0000000f
        /*1134*/ 	.word	0x0002a830
        /*1138*/ 	.short	0x010a
        /*113a*/ 	.byte	0x3f
	.zero		1


	//   ....[84]....
        /*113c*/ 	.word	0x00023230
        /*1140*/ 	.word	0x0000000a
        /*1144*/ 	.word	0x0002a850
        /*1148*/ 	.short	0x010a
        /*114a*/ 	.byte	0x3f
	.zero		1


	//   ....[85]....
        /*114c*/ 	.word	0x00023280
        /*1150*/ 	.word	0x00000004
        /*1154*/ 	.word	0x0002a830
        /*1158*/ 	.short	0x010a
        /*115a*/ 	.byte	0x3f
	.zero		1


	//   ....[86]....
        /*115c*/ 	.word	0x000232d0
        /*1160*/ 	.word	0x0000000a
        /*1164*/ 	.word	0x0002a850
        /*1168*/ 	.short	0x010a
        /*116a*/ 	.byte	0x3f
	.zero		1


	//   ....[87]....
        /*116c*/ 	.word	0x00023320
        /*1170*/ 	.word	0x0000000c
        /*1174*/ 	.word	0x0002a850
        /*1178*/ 	.short	0x010a
        /*117a*/ 	.byte	0x3f
	.zero		1


	//   ....[88]....
        /*117c*/ 	.word	0x000234c0
        /*1180*/ 	.word	0x00000016
        /*1184*/ 	.word	0x0002a820
        /*1188*/ 	.short	0x010a
        /*118a*/ 	.byte	0x3f
	.zero		1


	//   ....[89]....
        /*118c*/ 	.word	0x00023510
        /*1190*/ 	.word	0x0000000b
        /*1194*/ 	.word	0x0002a8a0
        /*1198*/ 	.short	0x010a
        /*119a*/ 	.byte	0x3f
	.zero		1


	//   ....[90]....
        /*119c*/ 	.word	0x00023560
        /*11a0*/ 	.word	0x0000000b
        /*11a4*/ 	.word	0x0002a8c0
        /*11a8*/ 	.short	0x010a
        /*11aa*/ 	.byte	0x3f
	.zero		1


	//   ....[91]....
        /*11ac*/ 	.word	0x000235b0
        /*11b0*/ 	.word	0x0000000a
        /*11b4*/ 	.word	0x0002a8a0
        /*11b8*/ 	.short	0x010a
        /*11ba*/ 	.byte	0x3f
	.zero		1


	//   ....[92]....
        /*11bc*/ 	.word	0x00023600
        /*11c0*/ 	.word	0x0000000a
        /*11c4*/ 	.word	0x0002a8c0
        /*11c8*/ 	.short	0x010a
        /*11ca*/ 	.byte	0x3f
	.zero		1


	//   ....[93]....
        /*11cc*/ 	.word	0x00023720
        /*11d0*/ 	.word	0x00000007
        /*11d4*/ 	.word	0x0002a840
        /*11d8*/ 	.short	0x010a
        /*11da*/ 	.byte	0x3f
	.zero		1


	//   ....[94]....
        /*11dc*/ 	.word	0x00024b20
        /*11e0*/ 	.word	0x00000016
        /*11e4*/ 	.word	0x0002a820
        /*11e8*/ 	.short	0x010a
        /*11ea*/ 	.byte	0x3f
	.zero		1


	//   ....[95]....
        /*11ec*/ 	.word	0x00024b70
        /*11f0*/ 	.word	0x00000005
        /*11f4*/ 	.word	0x0002a840
        /*11f8*/ 	.short	0x010a
        /*11fa*/ 	.byte	0x3f
	.zero		1


	//   ....[96]....
        /*11fc*/ 	.word	0x00025330
        /*1200*/ 	.word	0x00000005
        /*1204*/ 	.word	0x0002a860
        /*1208*/ 	.short	0x010a
        /*120a*/ 	.byte	0x3f
	.zero		1


	//   ....[97]....
        /*120c*/ 	.word	0x00025b40
        /*1210*/ 	.word	0x00000000
        /*1214*/ 	.word	0x0002a860
        /*1218*/ 	.short	0x010a
        /*121a*/ 	.byte	0x3f
	.zero		1


	//   ....[98]....
        /*121c*/ 	.word	0x00026c70
        /*1220*/ 	.word	0x00000005
        /*1224*/ 	.word	0x0002a820
        /*1228*/ 	.short	0x010a
        /*122a*/ 	.byte	0x3f
	.zero		1


	//   ....[99]....
        /*122c*/ 	.word	0x00026e10
        /*1230*/ 	.word	0x00000003
        /*1234*/ 	.word	0x0002a840
        /*1238*/ 	.short	0x010a
        /*123a*/ 	.byte	0x3f
	.zero		1


	//   ....[100]....
        /*123c*/ 	.word	0x00026e60
        /*1240*/ 	.word	0x00000005
        /*1244*/ 	.word	0x0002a840
        /*1248*/ 	.short	0x010a
        /*124a*/ 	.byte	0x3f
	.zero		1


	//   ....[101]....
        /*124c*/ 	.word	0x00026eb0
        /*1250*/ 	.word	0x00000003
        /*1254*/ 	.word	0x0002a860
        /*1258*/ 	.short	0x010a
        /*125a*/ 	.byte	0x3f
	.zero		1


	//----- nvinfo : EIATTR_NUM_MBARRIERS
	.align		4
.L_568:
        /*125c*/ 	.byte	0x03, 0x38
        /*125e*/ 	.short	0x0016


	//----- nvinfo : EIATTR_EXIT_INSTR_OFFSETS
	.align		4
        /*1260*/ 	.byte	0x04, 0x1c
        /*1262*/ 	.short	(.L_570 - .L_569)


	//   ....[0]....
.L_569:
        /*1264*/ 	.word	0x00022160


	//----- nvinfo : EIATTR_MAX_THREADS
	.align		4
.L_570:
        /*1268*/ 	.byte	0x04, 0x05
        /*126a*/ 	.short	(.L_572 - .L_571)
.L_571:
        /*126c*/ 	.word	0x00000180
        /*1270*/ 	.word	0x00000001
        /*1274*/ 	.word	0x00000001


	//----- nvinfo : EIATTR_CRS_STACK_SIZE
	.align		4
.L_572:
        /*1278*/ 	.byte	0x04, 0x1e
        /*127a*/ 	.short	(.L_574 - .L_573)
.L_573:
        /*127c*/ 	.word	0x00000000


	//----- nvinfo : EIATTR_CBANK_PARAM_SIZE
	.align		4
.L_574:
        /*1280*/ 	.byte	0x03, 0x19
        /*1282*/ 	.short	0x0af0


	//----- nvinfo : EIATTR_PARAM_CBANK
	.align		4
        /*1284*/ 	.byte	0x04, 0x0a
        /*1286*/ 	.short	(.L_576 - .L_575)
	.align		4
.L_575:
        /*1288*/ 	.word	index@(.nv.constant0._ZN7cutlass13device_kernelIN5flash11enable_sm90INS1_16FlashAttnFwdSm90INS1_25CollectiveMainloopFwdSm90ILi2EN4cute5tupleIJNS5_1CILi1EEES8_S8_EEENS6_IJNS7_ILi128EEENS7_ILi96EEENS7_ILi192EEEEEELi128ENS_6half_tEfNS_4arch4Sm90ELb1ELb0ELb0ELb1ELb1ELb1ELb0ELb1ELb1ELb1ELb0ELb0EEENS1_21CollectiveEpilogueFwdINS6_IJSA_SA_SB_EEES9_SE_SG_Li256ELb1ELb1ELb0ELb0EEENS1_36VarlenDynamicPersistentTileSchedulerILi128ELi96ELi256ELi128ELb0ELb1ELb1ELb1ELb1ELb1EEEEEEEEEvNT_6ParamsE)
        /*128c*/ 	.short	0x0210
        /*128e*/ 	.short	0x0af0


	//----- nvinfo : EIATTR_SW_WAR
	.align		4
.L_576:
        /*1290*/ 	.byte	0x04, 0x36
        /*1292*/ 	.short	(.L_578 - .L_577)
.L_577:
        /*1294*/ 	.word	0x00000008
.L_578:


//--------------------- .nv.info._ZN7cutlass13device_kernelIN5flash11enable_sm90INS1_16FlashAttnFwdSm90INS1_25CollectiveMainloopFwdSm90ILi2EN4cute5tupleIJNS5_1CILi1EEES8_S8_EEENS6_IJNS7_ILi64EEESA_SA_EEELi512ENS_6half_tEfNS_4arch4Sm90ELb0ELb0ELb0ELb0ELb1ELb0ELb0ELb0ELb0ELb1ELb0ELb0EEENS1_21CollectiveEpilogueFwdINS6_IJSA_NS7_ILi512EEESA_EEES9_SC_SE_Li256ELb0ELb1ELb0ELb0EEENS1_29StaticPersistentTileSchedulerILb0EEEEEEEEEvNT_6ParamsE --------------------------
	.section	.nv.info._ZN7cutlass13device_kernelIN5flash11enable_sm90INS1_16FlashAttnFwdSm90INS1_25CollectiveMainloopFwdSm90ILi2EN4cute5tupleIJNS5_1CILi1EEES8_S8_EEENS6_IJNS7_ILi64EEESA_SA_EEELi512ENS_6half_tEfNS_4arch4Sm90ELb0ELb0ELb0ELb0ELb1ELb0ELb0ELb0ELb0ELb1ELb0ELb0EEENS1_21CollectiveEpilogueFwdINS6_IJSA_NS7_ILi512EEESA_EEES9_SC_SE_Li256ELb0ELb1ELb0ELb0EEENS1_29StaticPersistentTileSchedulerILb0EEEEEEEEEvNT_6ParamsE,"",@"SHT_CUDA_INFO"
	.sectionflags	@""
	.align	4


	//----- nvinfo : EIATTR_CUDA_API_VERSION
	.align		4
        /*0000*/ 	.byte	0x04, 0x37
        /*0002*/ 	.short	(.L_580 - .L_579)
.L_579:
        /*0004*/ 	.word	0x00000082


	//----- nvinfo : EIATTR_KPARAM_INFO
	.align		4
.L_580:
        /*0008*/ 	.byte	0x04, 0x17
        /*000a*/ 	.short	(.L_582 - .L_581)
.L_581:
        /*000c*/ 	.word	0x00000000
        /*0010*/ 	.short	0x0000
        /*0012*/ 	.short	0x0070
        /*0014*/ 	.byte	0x00, 0xf0, 0x01, 0x28


	//----- nvinfo : EIATTR_SPARSE_MMA_MASK
	.align		4
.L_582:
        /*0018*/ 	.byte	0x03, 0x50
        /*001a*/ 	.short	0x0000


	//----- nvinfo : EIATTR_MAXREG_COUNT
	.align		4
        /*001c*/ 	.byte	0x03, 0x1b
        /*001e*/ 	.short	0x00a8


	//----- nvinfo : EIATTR_NUM_BARRIERS
	.align		4
        /*0020*/ 	.byte	0x02, 0x4c
        /*0022*/ 	.byte	0x10
	.zero		1


	//----- nvinfo : EIATTR_EXTERNS
	.align		4
        /*0024*/ 	.byte	0x04, 0x0f
        /*0026*/ 	.short	(.L_584 - .L_583)


	//   ....[0]....
	.align		4
.L_583:
        /*0028*/ 	.word	index@(__assertfail)


	//----- nvinfo : EIATTR_ANNOTATIONS
	.align		4
.L_584:
        /*002c*/ 	.byte	0x04, 0x55
        /*002e*/ 	.short	(.L_586 - .L_585)


	//   ....[0]....
.L_585:
        /* <DEDUP_REMOVED lines=15> */


	//----- nvinfo : EIATTR_MERCURY_ISA_VERSION
	.align		4
.L_586:
        /*0108*/ 	.byte	0x03, 0x5f
        /*010a*/ 	.short	0x0101


	//----- nvinfo : EIATTR_INT_WARP_WIDE_INSTR_OFFSETS
	.align		4
        /*010c*/ 	.byte	0x04, 0x31
        /*010e*/ 	.short	(.L_588 - .L_587)


	//   ....[0]....
.L_587:
        /*0110*/ 	.word	0x000000c0


	//   ....[1]....
        /*0114*/ 	.word	0x000000d0


	//   ....[2]....
        /*0118*/ 	.word	0x00000170


	//----- nvinfo : EIATTR_COOP_GROUP_MASK_REGIDS
	.align		4
.L_588:
        /*011c*/ 	.byte	0x04, 0x29
        /*011e*/ 	.short	(.L_590 - .L_589)


	//   ....[0]....
.L_589:
        /*0120*/ 	.word	0xffffffff


	//   ....[1]....
        /*0124*/ 	.word	0xffffffff


	//   ....[2]....
        /*0128*/ 	.word	0xffffffff


	//   ....[3]....
        /*012c*/ 	.word	0xffffffff


	//   ....[4]....
        /*0130*/ 	.word	0xffffffff


	//   ....[5]....
        /*0134*/ 	.word	0xffffffff


	//   ....[6]....
        /*0138*/ 	.word	0xffffffff


	//   ....[7]....
        /*013c*/ 	.word	0xffffffff


	//   ....[8]....
        /*0140*/ 	.word	0xffffffff


	//   ....[9]....
        /*0144*/ 	.word	0xffffffff


	//   ....[10]....
        /*0148*/ 	.word	0xffffffff


	//   ....[11]....
        /*014c*/ 	.word	0xffffffff


	//   ....[12]....
        /*0150*/ 	.word	0xffffffff


	//   ....[13]....
        /*0154*/ 	.word	0xffffffff


	//   ....[14]....
        /*0158*/ 	.word	0xffffffff


	//   ....[15]....
        /*015c*/ 	.word	0xffffffff


	//   ....[16]....
        /*0160*/ 	.word	0xffffffff


	//   ....[17]....
        /*0164*/ 	.word	0xffffffff


	//   ....[18]....
        /*0168*/ 	.word	0xffffffff


	//   ....[19]....
        /*016c*/ 	.word	0xffffffff


	//   ....[20]....
        /*0170*/ 	.word	0xffffffff


	//   ....[21]....
        /*0174*/ 	.word	0xffffffff


	//   ....[22]....
        /*0178*/ 	.word	0xffffffff


	//   ....[23]....
        /*017c*/ 	.word	0xffffffff


	//   ....[24]....
        /*0180*/ 	.word	0xffffffff


	//   ....[25]....
        /*0184*/ 	.word	0xffffffff


	//   ....[26]....
        /*0188*/ 	.word	0xffffffff


	//   ....[27]....
        /*018c*/ 	.word	0xffffffff


	//   ....[28]....
        /*0190*/ 	.word	0xffffffff


	//   ....[29]....
        /*0194*/ 	.word	0xffffffff


	//   ....[30]....
        /*0198*/ 	.word	0xffffffff


	//   ....[31]....
        /*019c*/ 	.word	0xffffffff


	//   ....[32]....
        /*01a0*/ 	.word	0xffffffff


	//   ....[33]....
        /*01a4*/ 	.word	0xffffffff


	//   ....[34]....
        /*01a8*/ 	.word	0xffffffff


	//   ....[35]....
        /*01ac*/ 	.word	0xffffffff


	//   ....[36]....
        /*01b0*/ 	.word	0xffffffff


	//   ....[37]....
        /*01b4*/ 	.word	0xffffffff


	//   ....[38]....
        /*01b8*/ 	.word	0xffffffff


	//   ....[39]....
        /*01bc*/ 	.word	0xffffffff


	//   ....[40]....
        /*01c0*/ 	.word	0xffffffff


	//   ....[41]....
        /*01c4*/ 	.word	0xffffffff


	//   ....[42]....
        /*01c8*/ 	.word	0xffffffff


	//   ....[43]....
        /*01cc*/ 	.word	0xffffffff


	//   ....[44]....
        /*01d0*/ 	.word	0xffffffff


	//   ....[45]....
        /*01d4*/ 	.word	0xffffffff


	//   ....[46]....
        /*01d8*/ 	.word	0xffffffff


	//   ....[47]....
        /*01dc*/ 	.word	0xffffffff


	//   ....[48]....
        /*01e0*/ 	.word	0xffffffff


	//   ....[49]....
        /*01e4*/ 	.word	0xffffffff


	//   ....[50]....
        /*01e8*/ 	.word	0xffffffff


	//   ....[51]....
        /*01ec*/ 	.word	0xffffffff


	//   ....[52]....
        /*01f0*/ 	.word	0xffffffff


	//   ....[53]....
        /*01f4*/ 	.word	0xffffffff


	//   ....[54]....
        /*01f8*/ 	.word	0xffffffff


	//   ....[55]....
        /*01fc*/ 	.word	0xffffffff


	//   ....[56]....
        /*0200*/ 	.word	0xffffffff


	//   ....[57]....
        /*0204*/ 	.word	0xffffffff


	//   ....[58]....
        /*0208*/ 	.word	0xffffffff


	//   ....[59]....
        /*020c*/ 	.word	0xffffffff


	//   ....[60]....
        /*0210*/ 	.word	0xffffffff


	//   ....[61]....
        /*0214*/ 	.word	0xffffffff


	//   ....[62]....
        /*0218*/ 	.word	0xffffffff


	//   ....[63]....
        /*021c*/ 	.word	0xffffffff


	//   ....[64]....
        /*0220*/ 	.word	0xffffffff


	//   ....[65]....
        /*0224*/ 	.word	0xffffffff


	//   ....[66]....
        /*0228*/ 	.word	0xffffffff


	//   ....[67]....
        /*022c*/ 	.word	0xffffffff


	//   ....[68]....
        /*0230*/ 	.word	0xffffffff


	//   ....[69]....
        /*0234*/ 	.word	0xffffffff


	//   ....[70]....
        /*0238*/ 	.word	0xffffffff


	//   ....[71]....
        /*023c*/ 	.word	0xffffffff


	//   ....[72]....
        /*0240*/ 	.word	0x0500000f


	//   ....[73]....
        /*0244*/ 	.word	0x0500000f


	//   ....[74]....
        /*0248*/ 	.word	0x0500000f


	//   ....[75]....
        /*024c*/ 	.word	0x0500000f


	//   ....[76]....
        /*0250*/ 	.word	0x0500000f


	//   ....[77]....
        /*0254*/ 	.word	0x0500000f


	//   ....[78]....
        /*0258*/ 	.word	0x0500000f


	//   ....[79]....
        /*025c*/ 	.word	0x0500000f


	//   ....[80]....
        /*0260*/ 	.word	0x0500000f


	//   ....[81]....
        /*0264*/ 	.word	0x0500000f


	//   ....[82]....
        /*0268*/ 	.word	0x0500000f


	//   ....[83]....
        /*026c*/ 	.word	0x0500000f


	//   ....[84]....
        /*0270*/ 	.word	0x0500000f


	//   ....[85]....
        /*0274*/ 	.word	0x0500000f


	//   ....[86]....
        /*0278*/ 	.word	0x0500000f


	//   ....[87]....
        /*027c*/ 	.word	0x0500000f


	//   ....[88]....
        /*0280*/ 	.word	0x0500000f


	//   ....[89]....
        /*0284*/ 	.word	0x0500000f


	//   ....[90]....
        /*0288*/ 	.word	0x0500000f


	//   ....[91]....
        /*028c*/ 	.word	0x0500000f


	//   ....[92]....
        /*0290*/ 	.word	0x0500000f


	//   ....[93]....
        /*0294*/ 	.word	0x0500000f


	//   ....[94]....
        /*0298*/ 	.word	0x0500000f


	//   ....[95]....
        /*029c*/ 	.word	0x0500000f


	//   ....[96]....
        /*02a0*/ 	.word	0x0500000f


	//   ....[97]....
        /*02a4*/ 	.word	0x0500000f


	//   ....[98]....
        /*02a8*/ 	.word	0x0500000f


	//   ....[99]....
        /*02ac*/ 	.word	0x0500000f


	//   ....[100]....
        /*02b0*/ 	.word	0x0500000f


	//   ....[101]....
        /*02b4*/ 	.word	0x0500000f


	//   ....[102]....
        /*02b8*/ 	.word	0x0500000f


	//   ....[103]....
        /*02bc*/ 	.word	0x0500000f


	//   ....[104]....
        /*02c0*/ 	.word	0x0500000f


	//   ....[105]....
        /*02c4*/ 	.word	0x0500000f


	//   ....[106]....
        /*02c8*/ 	.word	0x0500000f


	//   ....[107]....
        /*02cc*/ 	.word	0x0500000f


	//   ....[108]....
        /*02d0*/ 	.word	0x0500000f


	//   ....[109]....
        /*02d4*/ 	.word	0x0500000f


	//   ....[110]....
        /*02d8*/ 	.word	0x0500000f


	//   ....[111]....
        /*02dc*/ 	.word	0x0500000f


	//   ....[112]....
        /*02e0*/ 	.word	0x0500000f


	//   ....[113]....
        /*02e4*/ 	.word	0x0500000f


	//----- nvinfo : EIATTR_COOP_GROUP_INSTR_OFFSETS
	.align		4
.L_590:
        /*02e8*/ 	.byte	0x04, 0x28
        /*02ea*/ 	.short	(.L_592 - .L_591)


	//   ....[0]....
.L_591:
        /*02ec*/ 	.word	0x00000070


	//   ....[1]....
        /*02f0*/ 	.word	0x000000b0


	//   ....[2]....
        /*02f4*/ 	.word	0x00000290


	//   ....[3]....
        /*02f8*/ 	.word	0x000003f0


	//   ....[4]....
        /*02fc*/ 	.word	0x00000510


	//   ....[5]....
        /*0300*/ 	.word	0x00000670


	//   ....[6]....
        /*0304*/ 	.word	0x000010e0


	//   ....[7]....
        /*0308*/ 	.word	0x000029b0


	//   ....[8]....
        /*030c*/ 	.word	0x000033b0


	//   ....[9]....
        /*0310*/ 	.word	0x00003420


	//   ....[10]....
        /*0314*/ 	.word	0x00003600


	//   ....[11]....
        /*0318*/ 	.word	0x000036e0


	//   ....[12]....
        /*031c*/ 	.word	0x00003f50


	//   ....[13]....
        /*0320*/ 	.word	0x00004470


	//   ....[14]....
        /*0324*/ 	.word	0x000044a0


	//   ....[15]....
        /*0328*/ 	.word	0x000046e0


	//   ....[16]....
        /*032c*/ 	.word	0x00004880


	//   ....[17]....
        /*0330*/ 	.word	0x00005890


	//   ....[18]....
        /*0334*/ 	.word	0x00005940


	//   ....[19]....
        /*0338*/ 	.word	0x00005980


	//   ....[20]....
        /*033c*/ 	.word	0x00005a10


	//   ....[21]....
        /*0340*/ 	.word	0x00005a40


	//   ....[22]....
        /*0344*/ 	.word	0x00006470


	//   ....[23]....
        /*0348*/ 	.word	0x00007770


	//   ....[24]....
        /*034c*/ 	.word	0x000077a0


	//   ....[25]....
        /*0350*/ 	.word	0x000077d0


	//   ....[26]....
        /*0354*/ 	.word	0x000077e0


	//   ....[27]....
        /*0358*/ 	.word	0x00007e00


	//   ....[28]....
        /*035c*/ 	.word	0x00007e20


	//   ....[29]....
        /*0360*/ 	.word	0x00008070


	//   ....[30]....
        /*0364*/ 	.word	0x000080a0


	//   ....[31]....
        /*0368*/ 	.word	0x00009ad0


	//   ....[32]....
        /*036c*/ 	.word	0x00009b00


	//   ....[33]....
        /*0370*/ 	.word	0x00009b20


	//   ....[34]....
        /*0374*/ 	.word	0x00009b60


	//   ....[35]....
        /*0378*/ 	.word	0x00009bd0


	//   ....[36]....
        /*037c*/ 	.word	0x00009bf0


	//   ....[37]....
        /*0380*/ 	.word	0x00009c10


	//   ....[38]....
        /*0384*/ 	.word	0x00009c30


	//   ....[39]....
        /*0388*/ 	.word	0x0000a260


	//   ....[40]....
        /*038c*/ 	.word	0x0000a280


	//   ....[41]....
        /*0390*/ 	.word	0x0000a2b0


	//   ....[42]....
        /*0394*/ 	.word	0x0000a2f0


	//   ....[43]....
        /*0398*/ 	.word	0x0000a340


	//   ....[44]....
        /*039c*/ 	.word	0x0000a360


	//   ....[45]....
        /*03a0*/ 	.word	0x0000a390


	//   ....[46]....
        /*03a4*/ 	.word	0x0000a3b0


	//   ....[47]....
        /*03a8*/ 	.word	0x0000a880


	//   ....[48]....
        /*03ac*/ 	.word	0x0000a8b0


	//   ....[49]....
        /*03b0*/ 	.word	0x0000a990


	//   ....[50]....
        /*03b4*/ 	.word	0x0000a9d0


	//   ....[51]....
        /*03b8*/ 	.word	0x0000aa70


	//   ....[52]....
        /*03bc*/ 	.word	0x0000aaa0


	//   ....[53]....
        /*03c0*/ 	.word	0x0000adb0


	//   ....[54]....
        /*03c4*/ 	.word	0x0000ae20


	//   ....[55]....
        /*03c8*/ 	.word	0x0000b4d0


	//   ....[56]....
        /*03cc*/ 	.word	0x0000b4f0


	//   ....[57]....
        /*03d0*/ 	.word	0x0000b500


	//   ....[58]....
        /*03d4*/ 	.word	0x0000b510


	//   ....[59]....
        /*03d8*/ 	.word	0x0000b530


	//   ....[60]....
        /*03dc*/ 	.word	0x0000b590


	//   ....[61]....
        /*03e0*/ 	.word	0x0000b5a0


	//   ....[62]....
        /*03e4*/ 	.word	0x0000b5b0


	//   ....[63]....
        /*03e8*/ 	.word	0x0000b910


	//   ....[64]....
        /*03ec*/ 	.word	0x0000b940


	//   ....[65]....
        /*03f0*/ 	.word	0x0000b990


	//   ....[66]....
        /*03f4*/ 	.word	0x0000b9b0


	//   ....[67]....
        /*03f8*/ 	.word	0x0000ba40


	//   ....[68]....
        /*03fc*/ 	.word	0x0000ba60


	//   ....[69]....
        /*0400*/ 	.word	0x0000ba80


	//   ....[70]....
        /*0404*/ 	.word	0x0000baa0


	//   ....[71]....
        /*0408*/ 	.word	0x0000c040


	//   ....[72]....
        /*040c*/ 	.word	0x0000c5d0


	//   ....[73]....
        /*0410*/ 	.word	0x0000c6c0


	//   ....[74]....
        /*0414*/ 	.word	0x0000c760


	//   ....[75]....
        /*0418*/ 	.word	0x0000c7d0


	//   ....[76]....
        /*041c*/ 	.word	0x0000c8b0


	//   ....[77]....
        /*0420*/ 	.word	0x0000c920


	//   ....[78]....
        /*0424*/ 	.word	0x0000c9f0


	//   ....[79]....
        /*0428*/ 	.word	0x0000ca60


	//   ....[80]....
        /*042c*/ 	.word	0x0000cb20


	//   ....[81]....
        /*0430*/ 	.word	0x0000cbd0


	//   ....[82]....
        /*0434*/ 	.word	0x0000cc20


	//   ....[83]....
        /*0438*/ 	.word	0x0000cca0


	//   ....[84]....
        /*043c*/ 	.word	0x0000cd40


	//   ....[85]....
        /*0440*/ 	.word	0x0000cda0


	//   ....[86]....
        /*0444*/ 	.word	0x0000ce60


	//   ....[87]....
        /*0448*/ 	.word	0x0000cec0


	//   ....[88]....
        /*044c*/ 	.word	0x0000cf60


	//   ....[89]....
        /*0450*/ 	.word	0x0000d0a0


	//   ....[90]....
        /*0454*/ 	.word	0x0000d170


	//   ....[91]....
        /*0458*/ 	.word	0x0000d300


	//   ....[92]....
        /*045c*/ 	.word	0x0000d440


	//   ....[93]....
        /*0460*/ 	.word	0x0000d550


	//   ....[94]....
        /*0464*/ 	.word	0x0000d690


	//   ....[95]....
        /*0468*/ 	.word	0x0000d7a0


	//   ....[96]....
        /*046c*/ 	.word	0x0000d870


	//   ....[97]....
        /*0470*/ 	.word	0x0000d950


	//   ....[98]....
        /*0474*/ 	.word	0x0000d9f0


	//   ....[99]....
        /*0478*/ 	.word	0x0000da50


	//   ....[100]....
        /*047c*/ 	.word	0x0000daf0


	//   ....[101]....
        /*0480*/ 	.word	0x0000db50


	//   ....[102]....
        /*0484*/ 	.word	0x0000dc00


	//   ....[103]....
        /*0488*/ 	.word	0x0000dc60


	//   ....[104]....
        /*048c*/ 	.word	0x0000dd10


	//   ....[105]....
        /*0490*/ 	.word	0x0000ddf0


	//   ....[106]....
        /*0494*/ 	.word	0x0000dec0


	//   ....[107]....
        /*0498*/ 	.word	0x0000df90


	//   ....[108]....
        /*049c*/ 	.word	0x0000e0a0


	//   ....[109]....
        /*04a0*/ 	.word	0x0000e1b0


	//   ....[110]....
        /*04a4*/ 	.word	0x0000e290


	//   ....[111]....
        /*04a8*/ 	.word	0x0000e390


	//   ....[112]....
        /*04ac*/ 	.word	0x0000e460


	//   ....[113]....
        /*04b0*/ 	.word	0x0000e570


	//----- nvinfo : EIATTR_REG_RECONFIG
	.align		4
.L_592:
        /*04b4*/ 	.byte	0x01, 0x54
	.zero		2


	//----- nvinfo : EIATTR_SYSCALL_OFFSETS
	.align		4
        /*04b8*/ 	.byte	0x04, 0x46
        /*04ba*/ 	.short	(.L_594 - .L_593)


	//   ....[0]....
.L_593:
        /*04bc*/ 	.word	0x00002b70


	//   ....[1]....
        /*04c0*/ 	.word	0x00009380


	//   ....[2]....
        /*04c4*/ 	.word	0x000094c0


	//   ....[3]....
        /*04c8*/ 	.word	0x000095b0


	//   ....[4]....
        /*04cc*/ 	.word	0x00009f60


	//----- nvinfo : EIATTR_MBARRIER_INSTR_OFFSETS
	.align		4
.L_594:
        /*04d0*/ 	.byte	0x04, 0x39
        /*04d2*/ 	.short	(.L_596 - .L_595)


	//   ....[0]....
.L_595:
        /*04d4*/ 	.word	0x00000180
        /*04d8*/ 	.word	0x000000ff
        /*04dc*/ 	.word	0x00028c00
        /*04e0*/ 	.short	0x0100
        /*04e2*/ 	.byte	0x08
	.zero		1


	//   ....[1]....
        /*04e4*/ 	.word	0x00000190
        /*04e8*/ 	.word	0x000000ff
        /*04ec*/ 	.word	0x00028c20
        /*04f0*/ 	.short	0x0100
        /*04f2*/ 	.byte	0x08
	.zero		1


	//   ....[2]....
        /*04f4*/ 	.word	0x00000240
        /*04f8*/ 	.word	0x000000ff
        /*04fc*/ 	.word	0x00028c30
        /*0500*/ 	.short	0x0100
        /*0502*/ 	.byte	0x06
	.zero		1


	//   ....[3]....
        /*0504*/ 	.word	0x00000250
        /*0508*/ 	.word	0x000000ff
        /*050c*/ 	.word	0x00028c40
        /*0510*/ 	.short	0x0100
        /*0512*/ 	.byte	0x06
	.zero		1


	//   ....[4]....
        /*0514*/ 	.word	0x00000260
        /*0518*/ 	.word	0x000000ff
        /*051c*/ 	.word	0x00028c38
        /*0520*/ 	.short	0x0100
        /*0522*/ 	.byte	0x06
	.zero		1


	//   ....[5]....
        /*0524*/ 	.word	0x00000270
        /*0528*/ 	.word	0x000000ff
        /*052c*/ 	.word	0x00028c48
        /*0530*/ 	.short	0x0100
        /*0532*/ 	.byte	0x06
	.zero		1


	//   ....[6]....
        /*0534*/ 	.word	0x000003a0
        /*0538*/ 	.word	0x000000ff
        /*053c*/ 	.word	0x00028c50
        /*0540*/ 	.short	0x0100
        /*0542*/ 	.byte	0x08
	.zero		1


	//   ....[7]....
        /*0544*/ 	.word	0x000003b0
        /*0548*/ 	.word	0x000000ff
        /*054c*/ 	.word	0x00028c60
        /*0550*/ 	.short	0x0100
        /*0552*/ 	.byte	0x08
	.zero		1


	//   ....[8]....
        /*0554*/ 	.word	0x000003c0
        /*0558*/ 	.word	0x000000ff
        /*055c*/ 	.word	0x00028c58
        /*0560*/ 	.short	0x0100
        /*0562*/ 	.byte	0x08
	.zero		1


	//   ....[9]....
        /*0564*/ 	.word	0x000003d0
        /*0568*/ 	.word	0x000000ff
        /*056c*/ 	.word	0x00028c68
        /*0570*/ 	.short	0x0100
        /*0572*/ 	.byte	0x08
	.zero		1


	//   ....[10]....
        /*0574*/ 	.word	0x000004c0
        /*0578*/ 	.word	0x000000ff
        /*057c*/ 	.word	0x00028c70
        /*0580*/ 	.short	0x0100
        /*0582*/ 	.byte	0x06
	.zero		1


	//   ....[11]....
        /*0584*/ 	.word	0x000004d0
        /*0588*/ 	.word	0x000000ff
        /*058c*/ 	.word	0x00028c80
        /*0590*/ 	.short	0x0100
        /*0592*/ 	.byte	0x06
	.zero		1


	//   ....[12]....
        /*0594*/ 	.word	0x000004e0
        /*0598*/ 	.word	0x000000ff
        /*059c*/ 	.word	0x00028c78
        /*05a0*/ 	.short	0x0100
        /*05a2*/ 	.byte	0x06
	.zero		1


	//   ....[13]....
        /*05a4*/ 	.word	0x000004f0
        /*05a8*/ 	.word	0x000000ff
        /*05ac*/ 	.word	0x00028c88
        /*05b0*/ 	.short	0x0100
        /*05b2*/ 	.byte	0x06
	.zero		1


	//   ....[14]....
        /*05b4*/ 	.word	0x00000620
        /*05b8*/ 	.word	0x000000ff
        /*05bc*/ 	.word	0x00028c90
        /*05c0*/ 	.short	0x0100
        /*05c2*/ 	.byte	0x08
	.zero		1


	//   ....[15]....
        /*05c4*/ 	.word	0x00000630
        /*05c8*/ 	.word	0x000000ff
        /*05cc*/ 	.word	0x00028ca0
        /*05d0*/ 	.short	0x0100
        /*05d2*/ 	.byte	0x08
	.zero		1


	//   ....[16]....
        /*05d4*/ 	.word	0x00000640
        /*05d8*/ 	.word	0x000000ff
        /*05dc*/ 	.word	0x00028c98
        /*05e0*/ 	.short	0x0100
        /*05e2*/ 	.byte	0x08
	.zero		1


	//   ....[17]....
        /*05e4*/ 	.word	0x00000650
        /*05e8*/ 	.word	0x000000ff
        /*05ec*/ 	.word	0x00028ca8
        /*05f0*/ 	.short	0x0100
        /*05f2*/ 	.byte	0x08
	.zero		1


	//   ....[18]....
        /*05f4*/ 	.word	0x00000790
        /*05f8*/ 	.word	0x000000ff
        /*05fc*/ 	.word	0x00028cb0
        /*0600*/ 	.short	0x0100
        /*0602*/ 	.byte	0x08
	.zero		1


	//   ....[19]....
        /*0604*/ 	.word	0x000007a0
        /*0608*/ 	.word	0x000000ff
        /*060c*/ 	.word	0x00028cc0
        /*0610*/ 	.short	0x0100
        /*0612*/ 	.byte	0x08
	.zero		1


	//   ....[20]....
        /*0614*/ 	.word	0x000007b0
        /*0618*/ 	.word	0x000000ff
        /*061c*/ 	.word	0x00028cb8
        /*0620*/ 	.short	0x0100
        /*0622*/ 	.byte	0x08
	.zero		1


	//   ....[21]....
        /*0624*/ 	.word	0x000007c0
        /*0628*/ 	.word	0x000000ff
        /*062c*/ 	.word	0x00028cc8
        /*0630*/ 	.short	0x0100
        /*0632*/ 	.byte	0x08
	.zero		1


	//   ....[22]....
        /*0634*/ 	.word	0x000011f0
        /*0638*/ 	.word	0x000000ff
        /*063c*/ 	.word	0x00028c50
        /*0640*/ 	.short	0x010a
        /*0642*/ 	.byte	0x10
	.zero		1


	//   ....[23]....
        /*0644*/ 	.word	0x000014d0
        /*0648*/ 	.word	0x000000ff
        /*064c*/ 	.word	0x00000000
        /*0650*/ 	.short	0x0101
        /*0652*/ 	.byte	0x06
	.zero		1


	//   ....[24]....
        /*0654*/ 	.word	0x00001e10
        /*0658*/ 	.word	0x000000ff
        /*065c*/ 	.word	0x00028c50
        /*0660*/ 	.short	0x010a
        /*0662*/ 	.byte	0x06
	.zero		1


	//   ....[25]....
        /*0664*/ 	.word	0x00001e50
        /*0668*/ 	.word	0x000000ff
        /*066c*/ 	.word	0x00028c50
        /*0670*/ 	.short	0x010a
        /*0672*/ 	.byte	0x06
	.zero		1


	//   ....[26]....
        /*0674*/ 	.word	0x000020b0
        /*0678*/ 	.word	0x000000ff
        /*067c*/ 	.word	0x00000000
        /*0680*/ 	.short	0x0101
        /*0682*/ 	.byte	0x06
	.zero		1


	//   ....[27]....
        /*0684*/ 	.word	0x00002bf0
        /*0688*/ 	.word	0x000000ff
        /*068c*/ 	.word	0x00028c00
        /*0690*/ 	.short	0x010a
        /*0692*/ 	.byte	0x2a
	.zero		1


	//   ....[28]....
        /*0694*/ 	.word	0x00002c70
        /*0698*/ 	.word	0x00000007
        /*069c*/ 	.word	0x00028c30
        /*06a0*/ 	.short	0x010a
        /*06a2*/ 	.byte	0x3f
	.zero		1


	//   ....[29]....
        /*06a4*/ 	.word	0x00002cb0
        /*06a8*/ 	.word	0x00000007
        /*06ac*/ 	.word	0x00028c30
        /*06b0*/ 	.short	0x010a
        /*06b2*/ 	.byte	0x3f
	.zero		1


	//   ....[30]....
        /*06b4*/ 	.word	0x00003080
        /*06b8*/ 	.word	0x000000ff
        /*06bc*/ 	.word	0x00000000
        /*06c0*/ 	.short	0x0101
        /*06c2*/ 	.byte	0x06
	.zero		1


	//   ....[31]....
        /*06c4*/ 	.word	0x00003d00
        /*06c8*/ 	.word	0x00000007
        /*06cc*/ 	.word	0x00028c50
        /*06d0*/ 	.short	0x010a
        /*06d2*/ 	.byte	0x3f
	.zero		1


	//   ....[32]....
        /*06d4*/ 	.word	0x00003d50
        /*06d8*/ 	.word	0x00000007
        /*06dc*/ 	.word	0x00028c50
        /*06e0*/ 	.short	0x010a
        /*06e2*/ 	.byte	0x3f
	.zero		1


	//   ....[33]....
        /*06e4*/ 	.word	0x00003fe0
        /*06e8*/ 	.word	0x000000ff
        /*06ec*/ 	.word	0x00000000
        /*06f0*/ 	.short	0x0101
        /*06f2*/ 	.byte	0x06
	.zero		1


	//   ....[34]....
        /*06f4*/ 	.word	0x00004120
        /*06f8*/ 	.word	0x000000ff
        /*06fc*/ 	.word	0x00028c30
        /*0700*/ 	.short	0x010a
        /*0702*/ 	.byte	0x15
	.zero		1


	//   ....[35]....
        /*0704*/ 	.word	0x00004160
        /*0708*/ 	.word	0x000000ff
        /*070c*/ 	.word	0x00028c30
        /*0710*/ 	.short	0x010a
        /*0712*/ 	.byte	0x15
	.zero		1


	//   ....[36]....
        /*0714*/ 	.word	0x000043a0
        /*0718*/ 	.word	0x000000ff
        /*071c*/ 	.word	0x00000000
        /*0720*/ 	.short	0x0101
        /*0722*/ 	.byte	0x06
	.zero		1


	//   ....[37]....
        /*0724*/ 	.word	0x00005650
        /*0728*/ 	.word	0x000000ff
        /*072c*/ 	.word	0x00028c50
        /*0730*/ 	.short	0x010a
        /*0732*/ 	.byte	0x15
	.zero		1


	//   ....[38]....
        /*0734*/ 	.word	0x00005690
        /*0738*/ 	.word	0x000000ff
        /*073c*/ 	.word	0x00028c50
        /*0740*/ 	.short	0x010a
        /*0742*/ 	.byte	0x15
	.zero		1


	//   ....[39]....
        /*0744*/ 	.word	0x00005920
        /*0748*/ 	.word	0x000000ff
        /*074c*/ 	.word	0x00000000
        /*0750*/ 	.short	0x0101
        /*0752*/ 	.byte	0x15
	.zero		1


	//   ....[40]....
        /*0754*/ 	.word	0x00007e30
        /*0758*/ 	.word	0x000000ff
        /*075c*/ 	.word	0x00000000
        /*0760*/ 	.short	0x0101
        /*0762*/ 	.byte	0x04
	.zero		1


	//   ....[41]....
        /*0764*/ 	.word	0x000098d0
        /*0768*/ 	.word	0x00000013
        /*076c*/ 	.word	0x00028c40
        /*0770*/ 	.short	0x010a
        /*0772*/ 	.byte	0x3f
	.zero		1


	//   ....[42]....
        /*0774*/ 	.word	0x00009d40
        /*0778*/ 	.word	0x00000013
        /*077c*/ 	.word	0x00028c30
        /*0780*/ 	.short	0x0107
        /*0782*/ 	.byte	0x3f
	.zero		1


	//   ....[43]....
        /*0784*/ 	.word	0x00009e00
        /*0788*/ 	.word	0x00000013
        /*078c*/ 	.word	0x00028c30
        /*0790*/ 	.short	0x0101
        /*0792*/ 	.byte	0x3f
	.zero		1


	//   ....[44]....
        /*0794*/ 	.word	0x0000a470
        /*0798*/ 	.word	0x000000ff
        /*079c*/ 	.word	0x00028c00
        /*07a0*/ 	.short	0x0107
        /*07a2*/ 	.byte	0x27
	.zero		1


	//   ....[45]....
        /*07a4*/ 	.word	0x0000a4d0
        /*07a8*/ 	.word	0x000000ff
        /*07ac*/ 	.word	0x00028c00
        /*07b0*/ 	.short	0x0101
        /*07b2*/ 	.byte	0x27
	.zero		1


	//   ....[46]....
        /*07b4*/ 	.word	0x0000a4f0
        /*07b8*/ 	.word	0x000000ff
        /*07bc*/ 	.word	0x00028c20
        /*07c0*/ 	.short	0x010a
        /*07c2*/ 	.byte	0x27
	.zero		1


	//   ....[47]....
        /*07c4*/ 	.word	0x0000a580
        /*07c8*/ 	.word	0x00000013
        /*07cc*/ 	.word	0x00028c60
        /*07d0*/ 	.short	0x010a
        /*07d2*/ 	.byte	0x3f
	.zero		1


	//   ....[48]....
        /*07d4*/ 	.word	0x0000afb0
        /*07d8*/ 	.word	0x00000013
        /*07dc*/ 	.word	0x00028c50
        /*07e0*/ 	.short	0x0107
        /*07e2*/ 	.byte	0x3f
	.zero		1


	//   ....[49]....
        /*07e4*/ 	.word	0x0000b090
        /*07e8*/ 	.word	0x00000013
        /*07ec*/ 	.word	0x00028c50
        /*07f0*/ 	.short	0x0101
        /*07f2*/ 	.byte	0x3f
	.zero		1


	//   ....[50]....
        /*07f4*/ 	.word	0x0000b330
        /*07f8*/ 	.word	0x00000009
        /*07fc*/ 	.word	0x00028c40
        /*0800*/ 	.short	0x010a
        /*0802*/ 	.byte	0x3f
	.zero		1


	//   ....[51]....
        /*0804*/ 	.word	0x0000b660
        /*0808*/ 	.word	0x00000009
        /*080c*/ 	.word	0x00028c30
        /*0810*/ 	.short	0x0107
        /*0812*/ 	.byte	0x3f
	.zero		1


	//   ....[52]....
        /*0814*/ 	.word	0x0000b720
        /*0818*/ 	.word	0x00000009
        /*081c*/ 	.word	0x00028c30
        /*0820*/ 	.short	0x0101
        /*0822*/ 	.byte	0x3f
	.zero		1


	//   ....[53]....
        /*0824*/ 	.word	0x0000b750
        /*0828*/ 	.word	0x00000009
        /*082c*/ 	.word	0x00028c60
        /*0830*/ 	.short	0x010a
        /*0832*/ 	.byte	0x3f
	.zero		1


	//   ....[54]....
        /*0834*/ 	.word	0x0000bd60
        /*0838*/ 	.word	0x00000009
        /*083c*/ 	.word	0x00028c50
        /*0840*/ 	.short	0x0107
        /*0842*/ 	.byte	0x3f
	.zero		1


	//   ....[55]....
        /*0844*/ 	.word	0x0000be30
        /*0848*/ 	.word	0x00000009
        /*084c*/ 	.word	0x00028c50
        /*0850*/ 	.short	0x0101
        /*0852*/ 	.byte	0x3f
	.zero		1


	//   ....[56]....
        /*0854*/ 	.word	0x0000bfc0
        /*0858*/ 	.word	0x00000004
        /*085c*/ 	.word	0x00028c20
        /*0860*/ 	.short	0x010a
        /*0862*/ 	.byte	0x3f
	.zero		1


	//   ....[57]....
        /*0864*/ 	.word	0x0000c140
        /*0868*/ 	.word	0x00000005
        /*086c*/ 	.word	0x00028c40
        /*0870*/ 	.short	0x010a
        /*0872*/ 	.byte	0x3f
	.zero		1


	//   ....[58]....
        /*0874*/ 	.word	0x0000c1e0
        /*0878*/ 	.word	0x00000011
        /*087c*/ 	.word	0x00028c40
        /*0880*/ 	.short	0x010a
        /*0882*/ 	.byte	0x3f
	.zero		1


	//   ....[59]....
        /*0884*/ 	.word	0x0000c220
        /*0888*/ 	.word	0x00000005
        /*088c*/ 	.word	0x00028c60
        /*0890*/ 	.short	0x010a
        /*0892*/ 	.byte	0x3f
	.zero		1


	//   ....[60]....
        /*0894*/ 	.word	0x0000c260
        /*0898*/ 	.word	0x00000011
        /*089c*/ 	.word	0x00028c60
        /*08a0*/ 	.short	0x010a
        /*08a2*/ 	.byte	0x3f
	.zero		1


	//   ....[61]....
        /*08a4*/ 	.word	0x0000c2d0
        /*08a8*/ 	.word	0x00000003
        /*08ac*/ 	.word	0x00028c50
        /*08b0*/ 	.short	0x010a
        /*08b2*/ 	.byte	0x3f
	.zero		1


	//   ....[62]....
        /*08b4*/ 	.word	0x0000c330
        /*08b8*/ 	.word	0x00000004
        /*08bc*/ 	.word	0x00028c50
        /*08c0*/ 	.short	0x010a
        /*08c2*/ 	.byte	0x3f
	.zero		1


	//   ....[63]....
        /*08c4*/ 	.word	0x0000c390
        /*08c8*/ 	.word	0x00000003
        /*08cc*/ 	.word	0x00028c00
        /*08d0*/ 	.short	0x010a
        /*08d2*/ 	.byte	0x3f
	.zero		1


	//   ....[64]....
        /*08d4*/ 	.word	0x0000c3e0
        /*08d8*/ 	.word	0x00000007
        /*08dc*/ 	.word	0x00028c30
        /*08e0*/ 	.short	0x010a
        /*08e2*/ 	.byte	0x3f
	.zero		1


	//   ....[65]....
        /*08e4*/ 	.word	0x0000c430
        /*08e8*/ 	.word	0x00000007
        /*08ec*/ 	.word	0x00028c50
        /*08f0*/ 	.short	0x010a
        /*08f2*/ 	.byte	0x3f
	.zero		1


	//   ....[66]....
        /*08f4*/ 	.word	0x0000c490
        /*08f8*/ 	.word	0x00000003
        /*08fc*/ 	.word	0x00028c30
        /*0900*/ 	.short	0x010a
        /*0902*/ 	.byte	0x3f
	.zero		1


	//   ....[67]....
        /*0904*/ 	.word	0x0000c4f0
        /*0908*/ 	.word	0x00000007
        /*090c*/ 	.word	0x00028c50
        /*0910*/ 	.short	0x010a
        /*0912*/ 	.byte	0x3f
	.zero		1


	//   ....[68]....
        /*0914*/ 	.word	0x0000c610
        /*0918*/ 	.word	0x00000013
        /*091c*/ 	.word	0x00028c40
        /*0920*/ 	.short	0x010a
        /*0922*/ 	.byte	0x3f
	.zero		1


	//   ....[69]....
        /*0924*/ 	.word	0x0000cfa0
        /*0928*/ 	.word	0x00000003
        /*092c*/ 	.word	0x00028c20
        /*0930*/ 	.short	0x010a
        /*0932*/ 	.byte	0x3f
	.zero		1


	//   ....[70]....
        /*0934*/ 	.word	0x0000cff0
        /*0938*/ 	.word	0x00000013
        /*093c*/ 	.word	0x00028c60
        /*0940*/ 	.short	0x010a
        /*0942*/ 	.byte	0x3f
	.zero		1


	//   ....[71]....
        /*0944*/ 	.word	0x0000d8a0
        /*0948*/ 	.word	0x00000009
        /*094c*/ 	.word	0x00028c40
        /*0950*/ 	.short	0x010a
        /*0952*/ 	.byte	0x3f
	.zero		1


	//   ....[72]....
        /*0954*/ 	.word	0x0000dd40
        /*0958*/ 	.word	0x00000009
        /*095c*/ 	.word	0x00028c60
        /*0960*/ 	.short	0x010a
        /*0962*/ 	.byte	0x3f
	.zero		1


	//   ....[73]....
        /*0964*/ 	.word	0x0000e490
        /*0968*/ 	.word	0x00000004
        /*096c*/ 	.word	0x00028c20
        /*0970*/ 	.short	0x010a
        /*0972*/ 	.byte	0x3f
	.zero		1


	//   ....[74]....
        /*0974*/ 	.word	0x0000e630
        /*0978*/ 	.word	0x00000005
        /*097c*/ 	.word	0x00028c40
        /*0980*/ 	.short	0x010a
        /*0982*/ 	.byte	0x3f
	.zero		1


	//   ....[75]....
        /*0984*/ 	.word	0x0000e680
        /*0988*/ 	.word	0x00000011
        /*098c*/ 	.word	0x00028c40
        /*0990*/ 	.short	0x010a
        /*0992*/ 	.byte	0x3f
	.zero		1


	//   ....[76]....
        /*0994*/ 	.word	0x0000e6d0
        /*0998*/ 	.word	0x00000005
        /*099c*/ 	.word	0x00028c60
        /*09a0*/ 	.short	0x010a
        /*09a2*/ 	.byte	0x3f
	.zero		1


	//----- nvinfo : EIATTR_NUM_MBARRIERS
	.align		4
.L_596:
        /*09a4*/ 	.byte	0x03, 0x38
        /*09a6*/ 	.short	0x0016


	//----- nvinfo : EIATTR_EXIT_INSTR_OFFSETS
	.align		4
        /*09a8*/ 	.byte	0x04, 0x1c
        /*09aa*/ 	.short	(.L_598 - .L_597)


	//   ....[0]....
.L_597:
        /*09ac*/ 	.word	0x00000920


	//   ....[1]....
        /*09b0*/ 	.word	0x000082f0


	//   ....[2]....
        /*09b4*/ 	.word	0x0000c2b0


	//----- nvinfo : EIATTR_MAX_THREADS
	.align		4
.L_598:
        /*09b8*/ 	.byte	0x04, 0x05
        /*09ba*/ 	.short	(.L_600 - .L_599)
.L_599:
        /*09bc*/ 	.word	0x00000180
        /*09c0*/ 	.word	0x00000001
        /*09c4*/ 	.word	0x00000001


	//----- nvinfo : EIATTR_CRS_STACK_SIZE
	.align		4
.L_600:
        /*09c8*/ 	.byte	0x04, 0x1e
        /*09ca*/ 	.short	(.L_602 - .L_601)
.L_601:
        /*09cc*/ 	.word	0x00000000


	//----- nvinfo : EIATTR_CBANK_PARAM_SIZE
	.align		4
.L_602:
        /*09d0*/ 	.byte	0x03, 0x19
        /*09d2*/ 	.short	0x0a70


	//----- nvinfo : EIATTR_PARAM_CBANK
	.align		4
        /*09d4*/ 	.byte	0x04, 0x0a
        /*09d6*/ 	.short	(.L_604 - .L_603)
	.align		4
.L_603:
        /*09d8*/ 	.word	index@(.nv.constant0._ZN7cutlass13device_kernelIN5flash11enable_sm90INS1_16FlashAttnFwdSm90INS1_25CollectiveMainloopFwdSm90ILi2EN4cute5tupleIJNS5_1CILi1EEES8_S8_EEENS6_IJNS7_ILi64EEESA_SA_EEELi512ENS_6half_tEfNS_4arch4Sm90ELb0ELb0ELb0ELb0ELb1ELb0ELb0ELb0ELb0ELb1ELb0ELb0EEENS1_21CollectiveEpilogueFwdINS6_IJSA_NS7_ILi512EEESA_EEES9_SC_SE_Li256ELb0ELb1ELb0ELb0EEENS1_29StaticPersistentTileSchedulerILb0EEEEEEEEEvNT_6ParamsE)
        /*09dc*/ 	.short	0x0210
        /*09de*/ 	.short	0x0a70


	//----- nvinfo : EIATTR_SW_WAR
	.align		4
.L_604:
        /*09e0*/ 	.byte	0x04, 0x36
        /*09e2*/ 	.short	(.L_606 - .L_605)
.L_605:
        /*09e4*/ 	.word	0x00000008
.L_606:


//--------------------- .nv.info._ZN7cutlass13device_kernelIN5flash11enable_sm90INS1_16FlashAttnFwdSm90INS1_25CollectiveMainloopFwdSm90ILi2EN4cute5tupleIJNS5_1CILi1EEES8_S8_EEENS6_IJNS7_ILi64EEESA_SA_EEELi512ENS_6half_tEfNS_4arch4Sm90ELb0ELb0ELb0ELb0ELb1ELb0ELb1ELb0ELb0ELb1ELb0ELb0EEENS1_21CollectiveEpilogueFwdINS6_IJSA_NS7_ILi512EEESA_EEES9_SC_SE_Li256ELb0ELb1ELb0ELb0EEENS1_29StaticPersistentTileSchedulerILb0EEEEEEEEEvNT_6ParamsE --------------------------
	.section	.nv.info._ZN7cutlass13device_kernelIN5flash11enable_sm90INS1_16FlashAttnFwdSm90INS1_25CollectiveMainloopFwdSm90ILi2EN4cute5tupleIJNS5_1CILi1EEES8_S8_EEENS6_IJNS7_ILi64EEESA_SA_EEELi512ENS_6half_tEfNS_4arch4Sm90ELb0ELb0ELb0ELb0ELb1ELb0ELb1ELb0ELb0ELb1ELb0ELb0EEENS1_21CollectiveEpilogueFwdINS6_IJSA_NS7_ILi512EEESA_EEES9_SC_SE_Li256ELb0ELb1ELb0ELb0EEENS1_29StaticPersistentTileSchedulerILb0EEEEEEEEEvNT_6ParamsE,"",@"SHT_CUDA_INFO"
	.sectionflags	@""
	.align	4


	//----- nvinfo : EIATTR_CUDA_API_VERSION
	.align		4
        /*0000*/ 	.byte	0x04, 0x37
        /*0002*/ 	.short	(.L_608 - .L_607)
.L_607:
        /*0004*/ 	.word	0x00000082


	//----- nvinfo : EIATTR_KPARAM_INFO
	.align		4
.L_608:
        /*0008*/ 	.byte	0x04, 0x17
        /*000a*/ 	.short	(.L_610 - .L_609)
.L_609:
        /*000c*/ 	.word	0x00000000
        /*0010*/ 	.short	0x0000
        /*0012*/ 	.short	0x0070
        /*0014*/ 	.byte	0x00, 0xf0, 0x01, 0x2c


	//----- nvinfo : EIATTR_SPARSE_MMA_MASK
	.align		4
.L_610:
        /*0018*/ 	.byte	0x03, 0x50
        /*001a*/ 	.short	0x0000


	//----- nvinfo : EIATTR_MAXREG_COUNT
	.align		4
        /*001c*/ 	.byte	0x03, 0x1b
        /*001e*/ 	.short	0x00a8


	//----- nvinfo : EIATTR_NUM_BARRIERS
	.align		4
        /*0020*/ 	.byte	0x02, 0x4c
        /*0022*/ 	.byte	0x10
	.zero		1


	//----- nvinfo : EIATTR_EXTERNS
	.align		4
        /*0024*/ 	.byte	0x04, 0x0f
        /*0026*/ 	.short	(.L_612 - .L_611)


	//   ....[0]....
	.align		4
.L_611:
        /*0028*/ 	.word	index@(__assertfail)


	//----- nvinfo : EIATTR_ANNOTATIONS
	.align		4
.L_612:
        /*002c*/ 	.byte	0x04, 0x55
        /*002e*/ 	.short	(.L_614 - .L_613)


	//   ....[0]....
.L_613:
        /* <DEDUP_REMOVED lines=17> */


	//----- nvinfo : EIATTR_MERCURY_ISA_VERSION
	.align		4
.L_614:
        /*0128*/ 	.byte	0x03, 0x5f
        /*012a*/ 	.short	0x0101


	//----- nvinfo : EIATTR_INT_WARP_WIDE_INSTR_OFFSETS
	.align		4
        /*012c*/ 	.byte	0x04, 0x31
        /*012e*/ 	.short	(.L_616 - .L_615)


	//   ....[0]....
.L_615:
        /*0130*/ 	.word	0x000000d0


	//   ....[1]....
        /*0134*/ 	.word	0x000000e0


	//   ....[2]....
        /*0138*/ 	.word	0x000000f0


	//   ....[3]....
        /*013c*/ 	.word	0x00000190


	//----- nvinfo : EIATTR_COOP_GROUP_MASK_REGIDS
	.align		4
.L_616:
        /*0140*/ 	.byte	0x04, 0x29
        /*0142*/ 	.short	(.L_618 - .L_617)


	//   ....[0]....
.L_617:
        /*0144*/ 	.word	0xffffffff


	//   ....[1]....
        /*0148*/ 	.word	0xffffffff


	//   ....[2]....
        /*014c*/ 	.word	0xffffffff


	//   ....[3]....
        /*0150*/ 	.word	0xffffffff


	//   ....[4]....
        /*0154*/ 	.word	0xffffffff


	//   ....[5]....
        /*0158*/ 	.word	0xffffffff


	//   ....[6]....
        /*015c*/ 	.word	0xffffffff


	//   ....[7]....
        /*0160*/ 	.word	0xffffffff


	//   ....[8]....
        /*0164*/ 	.word	0xffffffff


	//   ....[9]....
        /*0168*/ 	.word	0xffffffff


	//   ....[10]....
        /*016c*/ 	.word	0xffffffff


	//   ....[11]....
        /*0170*/ 	.word	0xffffffff


	//   ....[12]....
        /*0174*/ 	.word	0xffffffff


	//   ....[13]....
        /*0178*/ 	.word	0xffffffff


	//   ....[14]....
        /*017c*/ 	.word	0xffffffff


	//   ....[15]....
        /*0180*/ 	.word	0xffffffff


	//   ....[16]....
        /*0184*/ 	.word	0xffffffff


	//   ....[17]....
        /*0188*/ 	.word	0xffffffff


	//   ....[18]....
        /*018c*/ 	.word	0xffffffff


	//   ....[19]....
        /*0190*/ 	.word	0xffffffff


	//   ....[20]....
        /*0194*/ 	.word	0xffffffff


	//   ....[21]....
        /*0198*/ 	.word	0xffffffff


	//   ....[22]....
        /*019c*/ 	.word	0xffffffff


	//   ....[23]....
        /*01a0*/ 	.word	0xffffffff


	//   ....[24]....
        /*01a4*/ 	.word	0xffffffff


	//   ....[25]....
        /*01a8*/ 	.word	0xffffffff


	//   ....[26]....
        /*01ac*/ 	.word	0xffffffff


	//   ....[27]....
        /*01b0*/ 	.word	0xffffffff


	//   ....[28]....
        /*01b4*/ 	.word	0xffffffff


	//   ....[29]....
        /*01b8*/ 	.word	0xffffffff


	//   ....[30]....
        /*01bc*/ 	.word	0xffffffff


	//   ....[31]....
        /*01c0*/ 	.word	0xffffffff


	//   ....[32]....
        /*01c4*/ 	.word	0xffffffff


	//   ....[33]....
        /*01c8*/ 	.word	0xffffffff


	//   ....[34]....
        /*01cc*/ 	.word	0xffffffff


	//   ....[35]....
        /*01d0*/ 	.word	0xffffffff


	//   ....[36]....
        /*01d4*/ 	.word	0xffffffff


	//   ....[37]....
        /*01d8*/ 	.word	0xffffffff


	//   ....[38]....
        /*01dc*/ 	.word	0xffffffff


	//   ....[39]....
        /*01e0*/ 	.word	0xffffffff


	//   ....[40]....
        /*01e4*/ 	.word	0xffffffff


	//   ....[41]....
        /*01e8*/ 	.word	0xffffffff


	//   ....[42]....
        /*01ec*/ 	.word	0xffffffff


	//   ....[43]....
        /*01f0*/ 	.word	0xffffffff


	//   ....[44]....
        /*01f4*/ 	.word	0xffffffff


	//   ....[45]....
        /*01f8*/ 	.word	0xffffffff


	//   ....[46]....
        /*01fc*/ 	.word	0xffffffff


	//   ....[47]....
        /*0200*/ 	.word	0xffffffff


	//   ....[48]....
        /*0204*/ 	.word	0xffffffff


	//   ....[49]....
        /*0208*/ 	.word	0xffffffff


	//   ....[50]....
        /*020c*/ 	.word	0xffffffff


	//   ....[51]....
        /*0210*/ 	.word	0xffffffff


	//   ....[52]....
        /*0214*/ 	.word	0xffffffff


	//   ....[53]....
        /*0218*/ 	.word	0xffffffff


	//   ....[54]....
        /*021c*/ 	.word	0xffffffff


	//   ....[55]....
        /*0220*/ 	.word	0xffffffff


	//   ....[56]....
        /*0224*/ 	.word	0xffffffff


	//   ....[57]....
        /*0228*/ 	.word	0xffffffff


	//   ....[58]....
        /*022c*/ 	.word	0xffffffff


	//   ....[59]....
        /*0230*/ 	.word	0xffffffff


	//   ....[60]....
        /*0234*/ 	.word	0xffffffff


	//   ....[61]....
        /*0238*/ 	.word	0xffffffff


	//   ....[62]....
        /*023c*/ 	.word	0xffffffff


	//   ....[63]....
        /*0240*/ 	.word	0xffffffff


	//   ....[64]....
        /*0244*/ 	.word	0xffffffff


	//   ....[65]....
        /*0248*/ 	.word	0xffffffff


	//   ....[66]....
        /*024c*/ 	.word	0xffffffff


	//   ....[67]....
        /*0250*/ 	.word	0xffffffff


	//   ....[68]....
        /*0254*/ 	.word	0xffffffff


	//   ....[69]....
        /*0258*/ 	.word	0xffffffff


	//   ....[70]....
        /*025c*/ 	.word	0xffffffff


	//   ....[71]....
        /*0260*/ 	.word	0xffffffff


	//   ....[72]....
        /*0264*/ 	.word	0xffffffff


	//   ....[73]....
        /*0268*/ 	.word	0xffffffff


	//   ....[74]....
        /*026c*/ 	.word	0xffffffff


	//   ....[75]....
        /*0270*/ 	.word	0xffffffff


	//   ....[76]....
        /*0274*/ 	.word	0xffffffff


	//   ....[77]....
        /*0278*/ 	.word	0xffffffff


	//   ....[78]....
        /*027c*/ 	.word	0xffffffff


	//   ....[79]....
        /*0280*/ 	.word	0xffffffff


	//   ....[80]....
        /*0284*/ 	.word	0xffffffff


	//   ....[81]....
        /*0288*/ 	.word	0xffffffff


	//   ....[82]....
        /*028c*/ 	.word	0x0500000f


	//   ....[83]....
        /*0290*/ 	.word	0x0500000f


	//   ....[84]....
        /*0294*/ 	.word	0x0500000f


	//   ....[85]....
        /*0298*/ 	.word	0x0500000f


	//   ....[86]....
        /*029c*/ 	.word	0x0500000f


	//   ....[87]....
        /*02a0*/ 	.word	0x0500000f


	//   ....[88]....
        /*02a4*/ 	.word	0x0500000f


	//   ....[89]....
        /*02a8*/ 	.word	0x0500000f


	//   ....[90]....
        /*02ac*/ 	.word	0x0500000f


	//   ....[91]....
        /*02b0*/ 	.word	0x0500000f


	//   ....[92]....
        /*02b4*/ 	.word	0x0500000f


	//   ....[93]....
        /*02b8*/ 	.word	0x0500000f


	//   ....[94]....
        /*02bc*/ 	.word	0x0500000f


	//   ....[95]....
        /*02c0*/ 	.word	0x0500000f


	//   ....[96]....
        /*02c4*/ 	.word	0x0500000f


	//   ....[97]....
        /*02c8*/ 	.word	0x0500000f


	//   ....[98]....
        /*02cc*/ 	.word	0x0500000f


	//   ....[99]....
        /*02d0*/ 	.word	0x0500000f


	//   ....[100]....
        /*02d4*/ 	.word	0x0500000f


	//   ....[101]....
        /*02d8*/ 	.word	0x0500000f


	//   ....[102]....
        /*02dc*/ 	.word	0x0500000f


	//   ....[103]....
        /*02e0*/ 	.word	0x0500000f


	//   ....[104]....
        /*02e4*/ 	.word	0x0500000f


	//   ....[105]....
        /*02e8*/ 	.word	0x0500000f


	//   ....[106]....
        /*02ec*/ 	.word	0x0500000f


	//   ....[107]....
        /*02f0*/ 	.word	0x0500000f


	//   ....[108]....
        /*02f4*/ 	.word	0x0500000f


	//   ....[109]....
        /*02f8*/ 	.word	0x0500000f


	//   ....[110]....
        /*02fc*/ 	.word	0x0500000f


	//   ....[111]....
        /*0300*/ 	.word	0x0500000f


	//   ....[112]....
        /*0304*/ 	.word	0x0500000f


	//   ....[113]....
        /*0308*/ 	.word	0x0500000f


	//   ....[114]....
        /*030c*/ 	.word	0x0500000f


	//   ....[115]....
        /*0310*/ 	.word	0x0500000f


	//   ....[116]....
        /*0314*/ 	.word	0x0500000f


	//   ....[117]....
        /*0318*/ 	.word	0x0500000f


	//   ....[118]....
        /*031c*/ 	.word	0x0500000f


	//   ....[119]....
        /*0320*/ 	.word	0x0500000f


	//   ....[120]....
        /*0324*/ 	.word	0x0500000f


	//   ....[121]....
        /*0328*/ 	.word	0x0500000f


	//   ....[122]....
        /*032c*/ 	.word	0x0500000f


	//   ....[123]....
        /*0330*/ 	.word	0x0500000f


	//   ....[124]....
        /*0334*/ 	.word	0x0500000f


	//   ....[125]....
        /*0338*/ 	.word	0x0500000f


	//   ....[126]....
        /*033c*/ 	.word	0x0500000f


	//   ....[127]....
        /*0340*/ 	.word	0x0500000f


	//   ....[128]....
        /*0344*/ 	.word	0x0500000f


	//   ....[129]....
        /*0348*/ 	.word	0x0500000f


	//   ....[130]....
        /*034c*/ 	.word	0x0500000f


	//   ....[131]....
        /*0350*/ 	.word	0x0500000f


	//----- nvinfo : EIATTR_COOP_GROUP_INSTR_OFFSETS
	.align		4
.L_618:
        /*0354*/ 	.byte	0x04, 0x28
        /*0356*/ 	.short	(.L_620 - .L_619)


	//   ....[0]....
.L_619:
        /*0358*/ 	.word	0x00000080


	//   ....[1]....
        /*035c*/ 	.word	0x00000090


	//   ....[2]....
        /*0360*/ 	.word	0x000002c0


	//   ....[3]....
        /*0364*/ 	.word	0x00000420


	//   ....[4]....
        /*0368*/ 	.word	0x00000540


	//   ....[5]....
        /*036c*/ 	.word	0x000006a0


	//   ....[6]....
        /*0370*/ 	.word	0x000010b0


	//   ....[7]....
        /*0374*/ 	.word	0x00002810


	//   ....[8]....
        /*0378*/ 	.word	0x00002fb0


	//   ....[9]....
        /*037c*/ 	.word	0x000043e0


	//   ....[10]....
        /*0380*/ 	.word	0x00004500


	//   ....[11]....
        /*0384*/ 	.word	0x00004690


	//   ....[12]....
        /*0388*/ 	.word	0x00004740


	//   ....[13]....
        /*038c*/ 	.word	0x00004e90


	//   ....[14]....
        /*0390*/ 	.word	0x00005430


	//   ....[15]....
        /*0394*/ 	.word	0x000065f0


	//   ....[16]....
        /*0398*/ 	.word	0x00006640


	//   ....[17]....
        /*039c*/ 	.word	0x000068f0


	//   ....[18]....
        /*03a0*/ 	.word	0x00006ac0


	//   ....[19]....
        /*03a4*/ 	.word	0x00007940


	//   ....[20]....
        /*03a8*/ 	.word	0x000079f0


	//   ....[21]....
        /*03ac*/ 	.word	0x00007a20


	//   ....[22]....
        /*03b0*/ 	.word	0x00007a90


	//   ....[23]....
        /*03b4*/ 	.word	0x00007ac0


	//   ....[24]....
        /*03b8*/ 	.word	0x00008af0


	//   ....[25]....
        /*03bc*/ 	.word	0x000097b0


	//   ....[26]....
        /*03c0*/ 	.word	0x000097f0


	//   ....[27]....
        /*03c4*/ 	.word	0x00009820


	//   ....[28]....
        /*03c8*/ 	.word	0x00009840


	//   ....[29]....
        /*03cc*/ 	.word	0x00009e70


	//   ....[30]....
        /*03d0*/ 	.word	0x00009e90


	//   ....[31]....
        /*03d4*/ 	.word	0x0000a0d0


	//   ....[32]....
        /*03d8*/ 	.word	0x0000a100


	//   ....[33]....
        /*03dc*/ 	.word	0x0000bde0


	//   ....[34]....
        /*03e0*/ 	.word	0x0000be10


	//   ....[35]....
        /*03e4*/ 	.word	0x0000beb0


	//   ....[36]....
        /*03e8*/ 	.word	0x0000bed0


	//   ....[37]....
        /*03ec*/ 	.word	0x0000bf40


	//   ....[38]....
        /*03f0*/ 	.word	0x0000bf60


	//   ....[39]....
        /*03f4*/ 	.word	0x0000bf70


	//   ....[40]....
        /*03f8*/ 	.word	0x0000bf80


	//   ....[41]....
        /*03fc*/ 	.word	0x0000c620


	//   ....[42]....
        /*0400*/ 	.word	0x0000c650


	//   ....[43]....
        /*0404*/ 	.word	0x0000c710


	//   ....[44]....
        /*0408*/ 	.word	0x0000c720


	//   ....[45]....
        /*040c*/ 	.word	0x0000c7b0


	//   ....[46]....
        /*0410*/ 	.word	0x0000c7c0


	//   ....[47]....
        /*0414*/ 	.word	0x0000c7e0


	//   ....[48]....
        /*0418*/ 	.word	0x0000c820


	//   ....[49]....
        /*041c*/ 	.word	0x0000cd80


	//   ....[50]....
        /*0420*/ 	.word	0x0000cdb0


	//   ....[51]....
        /*0424*/ 	.word	0x0000cdc0


	//   ....[52]....
        /*0428*/ 	.word	0x0000cde0


	//   ....[53]....
        /*042c*/ 	.word	0x0000cf50


	//   ....[54]....
        /*0430*/ 	.word	0x0000cf90


	//   ....[55]....
        /*0434*/ 	.word	0x0000cfb0


	//   ....[56]....
        /*0438*/ 	.word	0x0000d080


	//   ....[57]....
        /*043c*/ 	.word	0x0000d5a0


	//   ....[58]....
        /*0440*/ 	.word	0x0000d5d0


	//   ....[59]....
        /*0444*/ 	.word	0x0000d600


	//   ....[60]....
        /*0448*/ 	.word	0x0000d6c0


	//   ....[61]....
        /*044c*/ 	.word	0x0000d700


	//   ....[62]....
        /*0450*/ 	.word	0x0000d720


	//   ....[63]....
        /*0454*/ 	.word	0x0000d740


	//   ....[64]....
        /*0458*/ 	.word	0x0000dad0


	//   ....[65]....
        /*045c*/ 	.word	0x0000e330


	//   ....[66]....
        /*0460*/ 	.word	0x0000e350


	//   ....[67]....
        /*0464*/ 	.word	0x0000e3a0


	//   ....[68]....
        /*0468*/ 	.word	0x0000e3b0


	//   ....[69]....
        /*046c*/ 	.word	0x0000e3f0


	//   ....[70]....
        /*0470*/ 	.word	0x0000e400


	//   ....[71]....
        /*0474*/ 	.word	0x0000e410


	//   ....[72]....
        /*0478*/ 	.word	0x0000e450


	//   ....[73]....
        /*047c*/ 	.word	0x0000e780


	//   ....[74]....
        /*0480*/ 	.word	0x0000e7b0


	//   ....[75]....
        /*0484*/ 	.word	0x0000e7e0


	//   ....[76]....
        /*0488*/ 	.word	0x0000e820


	//   ....[77]....
        /*048c*/ 	.word	0x0000e840


	//   ....[78]....
        /*0490*/ 	.word	0x0000e900


	//   ....[79]....
        /*0494*/ 	.word	0x0000e920


	//   ....[80]....
        /*0498*/ 	.word	0x0000e9a0


	//   ....[81]....
        /*049c*/ 	.word	0x0000eee0


	//   ....[82]....
        /*04a0*/ 	.word	0x0000f400


	//   ....[83]....
        /*04a4*/ 	.word	0x0000f4f0


	//   ....[84]....
        /*04a8*/ 	.word	0x0000f590


	//   ....[85]....
        /*04ac*/ 	.word	0x0000f600


	//   ....[86]....
        /*04b0*/ 	.word	0x0000f6f0


	//   ....[87]....
        /*04b4*/ 	.word	0x0000f760


	//   ....[88]....
        /*04b8*/ 	.word	0x0000f850


	//   ....[89]....
        /*04bc*/ 	.word	0x0000f8c0


	//   ....[90]....
        /*04c0*/ 	.word	0x0000f960


	//   ....[91]....
        /*04c4*/ 	.word	0x0000fa50


	//   ....[92]....
        /*04c8*/ 	.word	0x0000fad0


	//   ....[93]....
        /*04cc*/ 	.word	0x0000fb30


	//   ....[94]....
        /*04d0*/ 	.word	0x0000fc20


	//   ....[95]....
        /*04d4*/ 	.word	0x0000fca0


	//   ....[96]....
        /*04d8*/ 	.word	0x0000fd80


	//   ....[97]....
        /*04dc*/ 	.word	0x0000fdf0


	//   ....[98]....
        /*04e0*/ 	.word	0x0000feb0


	//   ....[99]....
        /*04e4*/ 	.word	0x0000ff50


	//   ....[100]....
        /*04e8*/ 	.word	0x00010010


	//   ....[101]....
        /*04ec*/ 	.word	0x00010140


	//   ....[102]....
        /*04f0*/ 	.word	0x00010230


	//   ....[103]....
        /*04f4*/ 	.word	0x000103e0


	//   ....[104]....
        /*04f8*/ 	.word	0x00010430


	//   ....[105]....
        /*04fc*/ 	.word	0x00010540


	//   ....[106]....
        /*0500*/ 	.word	0x00010620


	//   ....[107]....
        /*0504*/ 	.word	0x000107a0


	//   ....[108]....
        /*0508*/ 	.word	0x00010890


	//   ....[109]....
        /*050c*/ 	.word	0x000109f0


	//   ....[110]....
        /*0510*/ 	.word	0x00010b30


	//   ....[111]....
        /*0514*/ 	.word	0x00010c40


	//   ....[112]....
        /*0518*/ 	.word	0x00010d80


	//   ....[113]....
        /*051c*/ 	.word	0x00010e80


	//   ....[114]....
        /*0520*/ 	.word	0x00010f50


	//   ....[115]....
        /*0524*/ 	.word	0x00011030


	//   ....[116]....
        /*0528*/ 	.word	0x000110d0


	//   ....[117]....
        /*052c*/ 	.word	0x00011130


	//   ....[118]....
        /*0530*/ 	.word	0x000111e0


	//   ....[119]....
        /*0534*/ 	.word	0x00011240


	//   ....[120]....
        /*0538*/ 	.word	0x000112f0


	//   ....[121]....
        /*053c*/ 	.word	0x00011350


	//   ....[122]....
        /*0540*/ 	.word	0x00011400


	//   ....[123]....
        /*0544*/ 	.word	0x000114f0


	//   ....[124]....
        /*0548*/ 	.word	0x000115c0


	//   ....[125]....
        /*054c*/ 	.word	0x00011690


	//   ....[126]....
        /*0550*/ 	.word	0x000117a0


	//   ....[127]....
        /*0554*/ 	.word	0x000118c0


	//   ....[128]....
        /*0558*/ 	.word	0x000119a0


	//   ....[129]....
        /*055c*/ 	.word	0x00011aa0


	//   ....[130]....
        /*0560*/ 	.word	0x00011b70


	//   ....[131]....
        /*0564*/ 	.word	0x00011c80


	//----- nvinfo : EIATTR_REG_RECONFIG
	.align		4
.L_620:
        /*0568*/ 	.byte	0x01, 0x54
	.zero		2


	//----- nvinfo : EIATTR_SYSCALL_OFFSETS
	.align		4
        /*056c*/ 	.byte	0x04, 0x46
        /*056e*/ 	.short	(.L_622 - .L_621)


	//   ....[0]....
.L_621:
        /*0570*/ 	.word	0x00002a10


	//   ....[1]....
        /*0574*/ 	.word	0x0000b680


	//   ....[2]....
        /*0578*/ 	.word	0x0000b7c0


	//   ....[3]....
        /*057c*/ 	.word	0x0000b8b0


	//   ....[4]....
        /*0580*/ 	.word	0x0000c2c0


	//   ....[5]....
        /*0584*/ 	.word	0x0000ca60


	//----- nvinfo : EIATTR_MBARRIER_INSTR_OFFSETS
	.align		4
.L_622:
        /*0588*/ 	.byte	0x04, 0x39
        /*058a*/ 	.short	(.L_624 - .L_623)


	//   ....[0]....
.L_623:
        /*058c*/ 	.word	0x000001a0
        /*0590*/ 	.word	0x000000ff
        /*0594*/ 	.word	0x00038800
        /*0598*/ 	.short	0x0100
        /*059a*/ 	.byte	0x08
	.zero		1


	//   ....[1]....
        /*059c*/ 	.word	0x000001b0
        /*05a0*/ 	.word	0x000000ff
        /*05a4*/ 	.word	0x00038810
        /*05a8*/ 	.short	0x0100
        /*05aa*/ 	.byte	0x08
	.zero		1


	//   ....[2]....
        /*05ac*/ 	.word	0x000001c0
        /*05b0*/ 	.word	0x000000ff
        /*05b4*/ 	.word	0x00038820
        /*05b8*/ 	.short	0x0100
        /*05ba*/ 	.byte	0x08
	.zero		1


	//   ....[3]....
        /*05bc*/ 	.word	0x00000270
        /*05c0*/ 	.word	0x000000ff
        /*05c4*/ 	.word	0x00038830
        /*05c8*/ 	.short	0x0100
        /*05ca*/ 	.byte	0x06
	.zero		1


	//   ....[4]....
        /*05cc*/ 	.word	0x00000280
        /*05d0*/ 	.word	0x000000ff
        /*05d4*/ 	.word	0x00038840
        /*05d8*/ 	.short	0x0100
        /*05da*/ 	.byte	0x06
	.zero		1


	//   ....[5]....
        /*05dc*/ 	.word	0x00000290
        /*05e0*/ 	.word	0x000000ff
        /*05e4*/ 	.word	0x00038838
        /*05e8*/ 	.short	0x0100
        /*05ea*/ 	.byte	0x06
	.zero		1


	//   ....[6]....
        /*05ec*/ 	.word	0x000002a0
        /*05f0*/ 	.word	0x000000ff
        /*05f4*/ 	.word	0x00038848
        /*05f8*/ 	.short	0x0100
        /*05fa*/ 	.byte	0x06
	.zero		1


	//   ....[7]....
        /*05fc*/ 	.word	0x000003d0
        /*0600*/ 	.word	0x000000ff
        /*0604*/ 	.word	0x00038850
        /*0608*/ 	.short	0x0100
        /*060a*/ 	.byte	0x08
	.zero		1


	//   ....[8]....
        /*060c*/ 	.word	0x000003e0
        /*0610*/ 	.word	0x000000ff
        /*0614*/ 	.word	0x00038860
        /*0618*/ 	.short	0x0100
        /*061a*/ 	.byte	0x08
	.zero		1


	//   ....[9]....
        /*061c*/ 	.word	0x000003f0
        /*0620*/ 	.word	0x000000ff
        /*0624*/ 	.word	0x00038858
        /*0628*/ 	.short	0x0100
        /*062a*/ 	.byte	0x08
	.zero		1


	//   ....[10]....
        /*062c*/ 	.word	0x00000400
        /*0630*/ 	.word	0x000000ff
        /*0634*/ 	.word	0x00038868
        /*0638*/ 	.short	0x0100
        /*063a*/ 	.byte	0x08
	.zero		1


	//   ....[11]....
        /*063c*/ 	.word	0x000004f0
        /*0640*/ 	.word	0x000000ff
        /*0644*/ 	.word	0x00038870
        /*0648*/ 	.short	0x0100
        /*064a*/ 	.byte	0x06
	.zero		1


	//   ....[12]....
        /*064c*/ 	.word	0x00000500
        /*0650*/ 	.word	0x000000ff
        /*0654*/ 	.word	0x00038880
        /*0658*/ 	.short	0x0100
        /*065a*/ 	.byte	0x06
	.zero		1


	//   ....[13]....
        /*065c*/ 	.word	0x00000510
        /*0660*/ 	.word	0x000000ff
        /*0664*/ 	.word	0x00038878
        /*0668*/ 	.short	0x0100
        /*066a*/ 	.byte	0x06
	.zero		1


	//   ....[14]....
        /*066c*/ 	.word	0x00000520
        /*0670*/ 	.word	0x000000ff
        /*0674*/ 	.word	0x00038888
        /*0678*/ 	.short	0x0100
        /*067a*/ 	.byte	0x06
	.zero		1


	//   ....[15]....
        /*067c*/ 	.word	0x00000650
        /*0680*/ 	.word	0x000000ff
        /*0684*/ 	.word	0x00038890
        /*0688*/ 	.short	0x0100
        /*068a*/ 	.byte	0x08
	.zero		1


	//   ....[16]....
        /*068c*/ 	.word	0x00000660
        /*0690*/ 	.word	0x000000ff
        /*0694*/ 	.word	0x000388a0
        /*0698*/ 	.short	0x0100
        /*069a*/ 	.byte	0x08
	.zero		1


	//   ....[17]....
        /*069c*/ 	.word	0x00000670
        /*06a0*/ 	.word	0x000000ff
        /*06a4*/ 	.word	0x00038898
        /*06a8*/ 	.short	0x0100
        /*06aa*/ 	.byte	0x08
	.zero		1


	//   ....[18]....
        /*06ac*/ 	.word	0x00000680
        /*06b0*/ 	.word	0x000000ff
        /*06b4*/ 	.word	0x000388a8
        /*06b8*/ 	.short	0x0100
        /*06ba*/ 	.byte	0x08
	.zero		1


	//   ....[19]....
        /*06bc*/ 	.word	0x000007b0
        /*06c0*/ 	.word	0x000000ff
        /*06c4*/ 	.word	0x000388b0
        /*06c8*/ 	.short	0x0100
        /*06ca*/ 	.byte	0x08
	.zero		1


	//   ....[20]....
        /*06cc*/ 	.word	0x000007c0
        /*06d0*/ 	.word	0x000000ff
        /*06d4*/ 	.word	0x000388c0
        /*06d8*/ 	.short	0x0100
        /*06da*/ 	.byte	0x08
	.zero		1


	//   ....[21]....
        /*06dc*/ 	.word	0x000007d0
        /*06e0*/ 	.word	0x000000ff
        /*06e4*/ 	.word	0x000388b8
        /*06e8*/ 	.short	0x0100
        /*06ea*/ 	.byte	0x08
	.zero		1


	//   ....[22]....
        /*06ec*/ 	.word	0x000007e0
        /*06f0*/ 	.word	0x000000ff
        /*06f4*/ 	.word	0x000388c8
        /*06f8*/ 	.short	0x0100
        /*06fa*/ 	.byte	0x08
	.zero		1


	//   ....[23]....
        /*06fc*/ 	.word	0x00001400
        /*0700*/ 	.word	0x000000ff
        /*0704*/ 	.word	0x00000000
        /*0708*/ 	.short	0x0101
        /*070a*/ 	.byte	0x06
	.zero		1


	//   ....[24]....
        /*070c*/ 	.word	0x00001f00
        /*0710*/ 	.word	0x000000ff
        /*0714*/ 	.word	0x00000000
        /*0718*/ 	.short	0x0101
        /*071a*/ 	.byte	0x06
	.zero		1


	//   ....[25]....
        /*071c*/ 	.word	0x00002a70
        /*0720*/ 	.word	0x000000ff
        /*0724*/ 	.word	0x00038800
        /*0728*/ 	.short	0x010a
        /*072a*/ 	.byte	0x26
	.zero		1


	//   ....[26]....
        /*072c*/ 	.word	0x00002ae0
        /*0730*/ 	.word	0x00000008
        /*0734*/ 	.word	0x00038830
        /*0738*/ 	.short	0x010a
        /*073a*/ 	.byte	0x3f
	.zero		1


	//   ....[27]....
        /*073c*/ 	.word	0x00002b20
        /*0740*/ 	.word	0x00000008
        /*0744*/ 	.word	0x00038830
        /*0748*/ 	.short	0x010a
        /*074a*/ 	.byte	0x3f
	.zero		1


	//   ....[28]....
        /*074c*/ 	.word	0x00002da0
        /*0750*/ 	.word	0x000000ff
        /*0754*/ 	.word	0x00038810
        /*0758*/ 	.short	0x010a
        /*075a*/ 	.byte	0x26
	.zero		1


	//   ....[29]....
        /*075c*/ 	.word	0x00002de0
        /*0760*/ 	.word	0x00000008
        /*0764*/ 	.word	0x00038850
        /*0768*/ 	.short	0x010a
        /*076a*/ 	.byte	0x3f
	.zero		1


	//   ....[30]....
        /*076c*/ 	.word	0x00002e20
        /*0770*/ 	.word	0x00000008
        /*0774*/ 	.word	0x00038850
        /*0778*/ 	.short	0x010a
        /*077a*/ 	.byte	0x3f
	.zero		1


	//   ....[31]....
        /*077c*/ 	.word	0x000040b0
        /*0780*/ 	.word	0x000000ff
        /*0784*/ 	.word	0x00000000
        /*0788*/ 	.short	0x0101
        /*078a*/ 	.byte	0x07
	.zero		1


	//   ....[32]....
        /*078c*/ 	.word	0x00004f10
        /*0790*/ 	.word	0x000000ff
        /*0794*/ 	.word	0x00000000
        /*0798*/ 	.short	0x0101
        /*079a*/ 	.byte	0x07
	.zero		1


	//   ....[33]....
        /*079c*/ 	.word	0x00005020
        /*07a0*/ 	.word	0x000000ff
        /*07a4*/ 	.word	0x00038830
        /*07a8*/ 	.short	0x010a
        /*07aa*/ 	.byte	0x07
	.zero		1


	//   ....[34]....
        /*07ac*/ 	.word	0x00005060
        /*07b0*/ 	.word	0x000000ff
        /*07b4*/ 	.word	0x00038830
        /*07b8*/ 	.short	0x010a
        /*07ba*/ 	.byte	0x07
	.zero		1


	//   ....[35]....
        /*07bc*/ 	.word	0x00005270
        /*07c0*/ 	.word	0x000000ff
        /*07c4*/ 	.word	0x00038850
        /*07c8*/ 	.short	0x010a
        /*07ca*/ 	.byte	0x07
	.zero		1


	//   ....[36]....
        /*07cc*/ 	.word	0x000052b0
        /*07d0*/ 	.word	0x000000ff
        /*07d4*/ 	.word	0x00038850
        /*07d8*/ 	.short	0x010a
        /*07da*/ 	.byte	0x07
	.zero		1


	//   ....[37]....
        /*07dc*/ 	.word	0x000064f0
        /*07e0*/ 	.word	0x000000ff
        /*07e4*/ 	.word	0x00000000
        /*07e8*/ 	.short	0x0101
        /*07ea*/ 	.byte	0x0b
	.zero		1


	//   ....[38]....
        /*07ec*/ 	.word	0x000079d0
        /*07f0*/ 	.word	0x000000ff
        /*07f4*/ 	.word	0x00000000
        /*07f8*/ 	.short	0x0101
        /*07fa*/ 	.byte	0x07
	.zero		1


	//   ....[39]....
        /*07fc*/ 	.word	0x00009e80
        /*0800*/ 	.word	0x000000ff
        /*0804*/ 	.word	0x00000000
        /*0808*/ 	.short	0x0101
        /*080a*/ 	.byte	0x04
	.zero		1


	//   ....[40]....
        /*080c*/ 	.word	0x0000bbd0
        /*0810*/ 	.word	0x00000019
        /*0814*/ 	.word	0x00038840
        /*0818*/ 	.short	0x010a
        /*081a*/ 	.byte	0x3f
	.zero		1


	//   ....[41]....
        /*081c*/ 	.word	0x0000c080
        /*0820*/ 	.word	0x00000019
        /*0824*/ 	.word	0x00038830
        /*0828*/ 	.short	0x0107
        /*082a*/ 	.byte	0x3f
	.zero		1


	//   ....[42]....
        /*082c*/ 	.word	0x0000c140
        /*0830*/ 	.word	0x00000019
        /*0834*/ 	.word	0x00038830
        /*0838*/ 	.short	0x0101
        /*083a*/ 	.byte	0x3f
	.zero		1


	//   ....[43]....
        /*083c*/ 	.word	0x0000c8e0
        /*0840*/ 	.word	0x000000ff
        /*0844*/ 	.word	0x00038800
        /*0848*/ 	.short	0x0107
        /*084a*/ 	.byte	0x25
	.zero		1


	//   ....[44]....
        /*084c*/ 	.word	0x0000c930
        /*0850*/ 	.word	0x000000ff
        /*0854*/ 	.word	0x00038800
        /*0858*/ 	.short	0x0101
        /*085a*/ 	.byte	0x25
	.zero		1


	//   ....[45]....
        /*085c*/ 	.word	0x0000d2a0
        /*0860*/ 	.word	0x000000ff
        /*0864*/ 	.word	0x00038810
        /*0868*/ 	.short	0x0107
        /*086a*/ 	.byte	0x25
	.zero		1


	//   ....[46]....
        /*086c*/ 	.word	0x0000d300
        /*0870*/ 	.word	0x000000ff
        /*0874*/ 	.word	0x00038810
        /*0878*/ 	.short	0x0101
        /*087a*/ 	.byte	0x25
	.zero		1


	//   ....[47]....
        /*087c*/ 	.word	0x0000d320
        /*0880*/ 	.word	0x000000ff
        /*0884*/ 	.word	0x00038820
        /*0888*/ 	.short	0x010a
        /*088a*/ 	.byte	0x25
	.zero		1


	//   ....[48]....
        /*088c*/ 	.word	0x0000d3b0
        /*0890*/ 	.word	0x00000019
        /*0894*/ 	.word	0x00038860
        /*0898*/ 	.short	0x010a
        /*089a*/ 	.byte	0x3f
	.zero		1


	//   ....[49]....
        /*089c*/ 	.word	0x0000de10
        /*08a0*/ 	.word	0x00000019
        /*08a4*/ 	.word	0x00038850
        /*08a8*/ 	.short	0x0107
        /*08aa*/ 	.byte	0x3f
	.zero		1


	//   ....[50]....
        /*08ac*/ 	.word	0x0000def0
        /*08b0*/ 	.word	0x00000019
        /*08b4*/ 	.word	0x00038850
        /*08b8*/ 	.short	0x0101
        /*08ba*/ 	.byte	0x3f
	.zero		1


	//   ....[51]....
        /*08bc*/ 	.word	0x0000e190
        /*08c0*/ 	.word	0x00000008
        /*08c4*/ 	.word	0x00038840
        /*08c8*/ 	.short	0x010a
        /*08ca*/ 	.byte	0x3f
	.zero		1


	//   ....[52]....
        /*08cc*/ 	.word	0x0000e4d0
        /*08d0*/ 	.word	0x00000008
        /*08d4*/ 	.word	0x00038830
        /*08d8*/ 	.short	0x0107
        /*08da*/ 	.byte	0x3f
	.zero		1


	//   ....[53]....
        /*08dc*/ 	.word	0x0000e590
        /*08e0*/ 	.word	0x00000008
        /*08e4*/ 	.word	0x00038830
        /*08e8*/ 	.short	0x0101
        /*08ea*/ 	.byte	0x3f
	.zero		1


	//   ....[54]....
        /*08ec*/ 	.word	0x0000e5c0
        /*08f0*/ 	.word	0x00000008
        /*08f4*/ 	.word	0x00038860
        /*08f8*/ 	.short	0x010a
        /*08fa*/ 	.byte	0x3f
	.zero		1


	//   ....[55]....
        /*08fc*/ 	.word	0x0000ec00
        /*0900*/ 	.word	0x00000008
        /*0904*/ 	.word	0x00038850
        /*0908*/ 	.short	0x0107
        /*090a*/ 	.byte	0x3f
	.zero		1


	//   ....[56]....
        /*090c*/ 	.word	0x0000ecd0
        /*0910*/ 	.word	0x00000008
        /*0914*/ 	.word	0x00038850
        /*0918*/ 	.short	0x0101
        /*091a*/ 	.byte	0x3f
	.zero		1


	//   ....[57]....
        /*091c*/ 	.word	0x0000ee60
        /*0920*/ 	.word	0x00000005
        /*0924*/ 	.word	0x00038820
        /*0928*/ 	.short	0x010a
        /*092a*/ 	.byte	0x3f
	.zero		1


	//   ....[58]....
        /*092c*/ 	.word	0x0000efd0
        /*0930*/ 	.word	0x00000003
        /*0934*/ 	.word	0x00038840
        /*0938*/ 	.short	0x010a
        /*093a*/ 	.byte	0x3f
	.zero		1


	//   ....[59]....
        /*093c*/ 	.word	0x0000f070
        /*0940*/ 	.word	0x00000005
        /*0944*/ 	.word	0x00038840
        /*0948*/ 	.short	0x010a
        /*094a*/ 	.byte	0x3f
	.zero		1


	//   ....[60]....
        /*094c*/ 	.word	0x0000f0b0
        /*0950*/ 	.word	0x00000003
        /*0954*/ 	.word	0x00038860
        /*0958*/ 	.short	0x010a
        /*095a*/ 	.byte	0x3f
	.zero		1


	//   ....[61]....
        /*095c*/ 	.word	0x0000f0f0
        /*0960*/ 	.word	0x00000005
        /*0964*/ 	.word	0x00038860
        /*0968*/ 	.short	0x010a
        /*096a*/ 	.byte	0x3f
	.zero		1


	//   ....[62]....
        /*096c*/ 	.word	0x0000f160
        /*0970*/ 	.word	0x00000000
        /*0974*/ 	.word	0x00038800
        /*0978*/ 	.short	0x010a
        /*097a*/ 	.byte	0x3f
	.zero		1


	//   ....[63]....
        /*097c*/ 	.word	0x0000f1b0
        /*0980*/ 	.word	0x00000008
        /*0984*/ 	.word	0x00038830
        /*0988*/ 	.short	0x010a
        /*098a*/ 	.byte	0x3f
	.zero		1


	//   ....[64]....
        /*098c*/ 	.word	0x0000f210
        /*0990*/ 	.word	0x00000004
        /*0994*/ 	.word	0x00038810
        /*0998*/ 	.short	0x010a
        /*099a*/ 	.byte	0x3f
	.zero		1


	//   ....[65]....
        /*099c*/ 	.word	0x0000f260
        /*09a0*/ 	.word	0x00000008
        /*09a4*/ 	.word	0x00038850
        /*09a8*/ 	.short	0x010a
        /*09aa*/ 	.byte	0x3f
	.zero		1


	//   ....[66]....
        /*09ac*/ 	.word	0x0000f2c0
        /*09b0*/ 	.word	0x00000004
        /*09b4*/ 	.word	0x00038830
        /*09b8*/ 	.short	0x010a
        /*09ba*/ 	.byte	0x3f
	.zero		1


	//   ....[67]....
        /*09bc*/ 	.word	0x0000f320
        /*09c0*/ 	.word	0x00000004
        /*09c4*/ 	.word	0x00038850
        /*09c8*/ 	.short	0x010a
        /*09ca*/ 	.byte	0x3f
	.zero		1


	//   ....[68]....
        /*09cc*/ 	.word	0x0000f440
        /*09d0*/ 	.word	0x00000019
        /*09d4*/ 	.word	0x00038840
        /*09d8*/ 	.short	0x010a
        /*09da*/ 	.byte	0x3f
	.zero		1


	//   ....[69]....
        /*09dc*/ 	.word	0x000106a0
        /*09e0*/ 	.word	0x00000003
        /*09e4*/ 	.word	0x00038820
        /*09e8*/ 	.short	0x010a
        /*09ea*/ 	.byte	0x3f
	.zero		1


	//   ....[70]....
        /*09ec*/ 	.word	0x000106f0
        /*09f0*/ 	.word	0x00000019
        /*09f4*/ 	.word	0x00038860
        /*09f8*/ 	.short	0x010a
        /*09fa*/ 	.byte	0x3f
	.zero		1


	//   ....[71]....
        /*09fc*/ 	.word	0x00010f80
        /*0a00*/ 	.word	0x00000008
        /*0a04*/ 	.word	0x00038840
        /*0a08*/ 	.short	0x010a
        /*0a0a*/ 	.byte	0x3f
	.zero		1


	//   ....[72]....
        /*0a0c*/ 	.word	0x00011440
        /*0a10*/ 	.word	0x00000008
        /*0a14*/ 	.word	0x00038860
        /*0a18*/ 	.short	0x010a
        /*0a1a*/ 	.byte	0x3f
	.zero		1


	//   ....[73]....
        /*0a1c*/ 	.word	0x00011ba0
        /*0a20*/ 	.word	0x00000005
        /*0a24*/ 	.word	0x00038820
        /*0a28*/ 	.short	0x010a
        /*0a2a*/ 	.byte	0x3f
	.zero		1


	//   ....[74]....
        /*0a2c*/ 	.word	0x00011d40
        /*0a30*/ 	.word	0x00000003
        /*0a34*/ 	.word	0x00038840
        /*0a38*/ 	.short	0x010a
        /*0a3a*/ 	.byte	0x3f
	.zero		1


	//   ....[75]....
        /*0a3c*/ 	.word	0x00011d90
        /*0a40*/ 	.word	0x00000005
        /*0a44*/ 	.word	0x00038840
        /*0a48*/ 	.short	0x010a
        /*0a4a*/ 	.byte	0x3f
	.zero		1


	//   ....[76]....
        /*0a4c*/ 	.word	0x00011de0
        /*0a50*/ 	.word	0x00000003
        /*0a54*/ 	.word	0x00038860
        /*0a58*/ 	.short	0x010a
        /*0a5a*/ 	.byte	0x3f
	.zero		1


	//----- nvinfo : EIATTR_NUM_MBARRIERS
	.align		4
.L_624:
        /*0a5c*/ 	.byte	0x03, 0x38
        /*0a5e*/ 	.short	0x0017


	//----- nvinfo : EIATTR_EXIT_INSTR_OFFSETS
	.align		4
        /*0a60*/ 	.byte	0x04, 0x1c
        /*0a62*/ 	.short	(.L_626 - .L_625)


	//   ....[0]....
.L_625:
        /*0a64*/ 	.word	0x00000930


	//   ....[1]....
        /*0a68*/ 	.word	0x0000a350


	//   ....[2]....
        /*0a6c*/ 	.word	0x0000f140


	//----- nvinfo : EIATTR_MAX_THREADS
	.align		4
.L_626:
        /*0a70*/ 	.byte	0x04, 0x05
        /*0a72*/ 	.short	(.L_628 - .L_627)
.L_627:
        /*0a74*/ 	.word	0x00000180
        /*0a78*/ 	.word	0x00000001
        /*0a7c*/ 	.word	0x00000001


	//----- nvinfo : EIATTR_CRS_STACK_SIZE
	.align		4
.L_628:
        /*0a80*/ 	.byte	0x04, 0x1e
        /*0a82*/ 	.short	(.L_630 - .L_629)
.L_629:
        /*0a84*/ 	.word	0x00000000


	//----- nvinfo : EIATTR_CBANK_PARAM_SIZE
	.align		4
.L_630:
        /*0a88*/ 	.byte	0x03, 0x19
        /*0a8a*/ 	.short	0x0b70


	//----- nvinfo : EIATTR_PARAM_CBANK
	.align		4
        /*0a8c*/ 	.byte	0x04, 0x0a
        /*0a8e*/ 	.short	(.L_632 - .L_631)
	.align		4
.L_631:
        /*0a90*/ 	.word	index@(.nv.constant0._ZN7cutlass13device_kernelIN5flash11enable_sm90INS1_16FlashAttnFwdSm90INS1_25CollectiveMainloopFwdSm90ILi2EN4cute5tupleIJNS5_1CILi1EEES8_S8_EEENS6_IJNS7_ILi64EEESA_SA_EEELi512ENS_6half_tEfNS_4arch4Sm90ELb0ELb0ELb0ELb0ELb1ELb0ELb1ELb0ELb0ELb1ELb0ELb0EEENS1_21CollectiveEpilogueFwdINS6_IJSA_NS7_ILi512EEESA_EEES9_SC_SE_Li256ELb0ELb1ELb0ELb0EEENS1_29StaticPersistentTileSchedulerILb0EEEEEEEEEvNT_6ParamsE)
        /*0a94*/ 	.short	0x0210
        /*0a96*/ 	.short	0x0b70


	//----- nvinfo : EIATTR_SW_WAR
	.align		4
.L_632:
        /*0a98*/ 	.byte	0x04, 0x36
        /*0a9a*/ 	.short	(.L_634 - .L_633)
.L_633:
        /*0a9c*/ 	.word	0x00000008
.L_634:


//--------------------- .nv.info._ZN7cutlass13device_kernelIN5flash11enable_sm90INS1_16FlashAttnFwdSm90INS1_25CollectiveMainloopFwdSm90ILi2EN4cute5tupleIJNS5_1CILi1EEES8_S8_EEENS6_IJNS7_ILi64EEESA_SA_EEELi512ENS_6half_tEfNS_4arch4Sm90ELb0ELb0ELb0ELb1ELb1ELb0ELb0ELb0ELb0ELb1ELb0ELb0EEENS1_21CollectiveEpilogueFwdINS6_IJSA_NS7_ILi512EEESA_EEES9_SC_SE_Li256ELb1ELb1ELb0ELb0EEENS1_36VarlenDynamicPersistentTileSchedulerILi64ELi64ELi256ELi128ELb0ELb1ELb1ELb0ELb1ELb1EEEEEEEEEvNT_6ParamsE --------------------------
	.section	.nv.info._ZN7cutlass13device_kernelIN5flash11enable_sm90INS1_16FlashAttnFwdSm90INS1_25CollectiveMainloopFwdSm90ILi2EN4cute5tupleIJNS5_1CILi1EEES8_S8_EEENS6_IJNS7_ILi64EEESA_SA_EEELi512ENS_6half_tEfNS_4arch4Sm90ELb0ELb0ELb0ELb1ELb1ELb0ELb0ELb0ELb0ELb1ELb0ELb0EEENS1_21CollectiveEpilogueFwdINS6_IJSA_NS7_ILi512EEESA_EEES9_SC_SE_Li256ELb1ELb1ELb0ELb0EEENS1_36VarlenDynamicPersistentTileSchedulerILi64ELi64ELi256ELi128ELb0ELb1ELb1ELb0ELb1ELb1EEEEEEEEEvNT_6ParamsE,"",@"SHT_CUDA_INFO"
	.sectionflags	@""
	.align	4


	//----- nvinfo : EIATTR_CUDA_API_VERSION
	.align		4
        /*0000*/ 	.byte	0x04, 0x37
        /*0002*/ 	.short	(.L_636 - .L_635)
.L_635:
        /*0004*/ 	.word	0x00000082


	//----- nvinfo : EIATTR_KPARAM_INFO
	.align		4
.L_636:
        /*0008*/ 	.byte	0x04, 0x17
        /*000a*/ 	.short	(.L_638 - .L_637)
.L_637:
        /*000c*/ 	.word	0x00000000
        /*0010*/ 	.short	0x0000
        /*0012*/ 	.short	0x0070
        /*0014*/ 	.byte	0x00, 0xf0, 0x01, 0x2a


	//----- nvinfo : EIATTR_SPARSE_MMA_MASK
	.align		4
.L_638:
        /*0018*/ 	.byte	0x03, 0x50
        /*001a*/ 	.short	0x0000


	//----- nvinfo : EIATTR_MAXREG_COUNT
	.align		4
        /*001c*/ 	.byte	0x03, 0x1b
        /*001e*/ 	.short	0x00a8


	//----- nvinfo : EIATTR_NUM_BARRIERS
	.align		4
        /*0020*/ 	.byte	0x02, 0x4c
        /*0022*/ 	.byte	0x10
	.zero		1


	//----- nvinfo : EIATTR_EXTERNS
	.align		4
        /*0024*/ 	.byte	0x04, 0x0f
        /*0026*/ 	.short	(.L_640 - .L_639)


	//   ....[0]....
	.align		4
.L_639:
        /*0028*/ 	.word	index@(__assertfail)


	//----- nvinfo : EIATTR_ANNOTATIONS
	.align		4
.L_640:
        /*002c*/ 	.byte	0x04, 0x55
        /*002e*/ 	.short	(.L_642 - .L_641)


	//   ....[0]....
.L_641:
        /* <DEDUP_REMOVED lines=19> */


	//----- nvinfo : EIATTR_MERCURY_ISA_VERSION
	.align		4
.L_642:
        /*0150*/ 	.byte	0x03, 0x5f
        /*0152*/ 	.short	0x0101


	//----- nvinfo : EIATTR_UNUSED_LOAD_BYTE_OFFSET
	.align		4
        /*0154*/ 	.byte	0x04, 0x44
        /*0156*/ 	.short	(.L_644 - .L_643)


	//   ....[0]....
.L_643:
        /*0158*/ 	.word	0x00000950
        /*015c*/ 	.word	0x0000fff0


	//   ....[1]....
        /*0160*/ 	.word	0x00006b60
        /*0164*/ 	.word	0x0000fff0


	//----- nvinfo : EIATTR_INT_WARP_WIDE_INSTR_OFFSETS
	.align		4
.L_644:
        /*0168*/ 	.byte	0x04, 0x31
        /*016a*/ 	.short	(.L_646 - .L_645)


	//   ....[0]....
.L_645:
        /*016c*/ 	.word	0x000000c0


	//   ....[1]....
        /*0170*/ 	.word	0x000000d0


	//   ....[2]....
        /*0174*/ 	.word	0x00000170


	//   ....[3]....
        /*0178*/ 	.word	0x0000ab70


	//   ....[4]....
        /*017c*/ 	.word	0x0000ac00


	//   ....[5]....
        /*0180*/ 	.word	0x0000e090


	//   ....[6]....
        /*0184*/ 	.word	0x0000e120


	//----- nvinfo : EIATTR_COOP_GROUP_MASK_REGIDS
	.align		4
.L_646:
        /*0188*/ 	.byte	0x04, 0x29
        /*018a*/ 	.short	(.L_648 - .L_647)


	//   ....[0]....
.L_647:
        /*018c*/ 	.word	0xffffffff


	//   ....[1]....
        /*0190*/ 	.word	0xffffffff


	//   ....[2]....
        /*0194*/ 	.word	0xffffffff


	//   ....[3]....
        /*0198*/ 	.word	0xffffffff


	//   ....[4]....
        /*019c*/ 	.word	0xffffffff


	//   ....[5]....
        /*01a0*/ 	.word	0xffffffff


	//   ....[6]....
        /*01a4*/ 	.word	0xffffffff


	//   ....[7]....
        /*01a8*/ 	.word	0xffffffff


	//   ....[8]....
        /*01ac*/ 	.word	0xffffffff


	//   ....[9]....
        /*01b0*/ 	.word	0xffffffff


	//   ....[10]....
        /*01b4*/ 	.word	0xffffffff


	//   ....[11]....
        /*01b8*/ 	.word	0xffffffff


	//   ....[12]....
        /*01bc*/ 	.word	0xffffffff


	//   ....[13]....
        /*01c0*/ 	.word	0xffffffff


	//   ....[14]....
        /*01c4*/ 	.word	0xffffffff


	//   ....[15]....
        /*01c8*/ 	.word	0xffffffff


	//   ....[16]....
        /*01cc*/ 	.word	0xffffffff


	//   ....[17]....
        /*01d0*/ 	.word	0xffffffff


	//   ....[18]....
        /*01d4*/ 	.word	0xffffffff


	//   ....[19]....
        /*01d8*/ 	.word	0xffffffff


	//   ....[20]....
        /*01dc*/ 	.word	0xffffffff


	//   ....[21]....
        /*01e0*/ 	.word	0xffffffff


	//   ....[22]....
        /*01e4*/ 	.word	0xffffffff


	//   ....[23]....
        /*01e8*/ 	.word	0xffffffff


	//   ....[24]....
        /*01ec*/ 	.word	0xffffffff


	//   ....[25]....
        /*01f0*/ 	.word	0xffffffff


	//   ....[26]....
        /*01f4*/ 	.word	0xffffffff


	//   ....[27]....
        /*01f8*/ 	.word	0xffffffff


	//   ....[28]....
        /*01fc*/ 	.word	0xffffffff


	//   ....[29]....
        /*0200*/ 	.word	0xffffffff


	//   ....[30]....
        /*0204*/ 	.word	0xffffffff


	//   ....[31]....
        /*0208*/ 	.word	0xffffffff


	//   ....[32]....
        /*020c*/ 	.word	0xffffffff


	//   ....[33]....
        /*0210*/ 	.word	0xffffffff


	//   ....[34]....
        /*0214*/ 	.word	0xffffffff


	//   ....[35]....
        /*0218*/ 	.word	0xffffffff


	//   ....[36]....
        /*021c*/ 	.word	0xffffffff


	//   ....[37]....
        /*0220*/ 	.word	0xffffffff


	//   ....[38]....
        /*0224*/ 	.word	0xffffffff


	//   ....[39]....
        /*0228*/ 	.word	0xffffffff


	//   ....[40]....
        /*022c*/ 	.word	0xffffffff


	//   ....[41]....
        /*0230*/ 	.word	0xffffffff


	//   ....[42]....
        /*0234*/ 	.word	0xffffffff


	//   ....[43]....
        /*0238*/ 	.word	0xffffffff


	//   ....[44]....
        /*023c*/ 	.word	0xffffffff


	//   ....[45]....
        /*0240*/ 	.word	0xffffffff


	//   ....[46]....
        /*0244*/ 	.word	0xffffffff


	//   ....[47]....
        /*0248*/ 	.word	0xffffffff


	//   ....[48]....
        /*024c*/ 	.word	0xffffffff


	//   ....[49]....
        /*0250*/ 	.word	0xffffffff


	//   ....[50]....
        /*0254*/ 	.word	0xffffffff


	//   ....[51]....
        /*0258*/ 	.word	0xffffffff


	//   ....[52]....
        /*025c*/ 	.word	0xffffffff


	//   ....[53]....
        /*0260*/ 	.word	0xffffffff


	//   ....[54]....
        /*0264*/ 	.word	0xffffffff


	//   ....[55]....
        /*0268*/ 	.word	0xffffffff


	//   ....[56]....
        /*026c*/ 	.word	0xffffffff


	//   ....[57]....
        /*0270*/ 	.word	0xffffffff


	//   ....[58]....
        /*0274*/ 	.word	0xffffffff


	//   ....[59]....
        /*0278*/ 	.word	0xffffffff


	//   ....[60]....
        /*027c*/ 	.word	0xffffffff


	//   ....[61]....
        /*0280*/ 	.word	0xffffffff


	//   ....[62]....
        /*0284*/ 	.word	0xffffffff


	//   ....[63]....
        /*0288*/ 	.word	0xffffffff


	//   ....[64]....
        /*028c*/ 	.word	0xffffffff


	//   ....[65]....
        /*0290*/ 	.word	0xffffffff


	//   ....[66]....
        /*0294*/ 	.word	0xffffffff


	//   ....[67]....
        /*0298*/ 	.word	0xffffffff


	//   ....[68]....
        /*029c*/ 	.word	0xffffffff


	//   ....[69]....
        /*02a0*/ 	.word	0xffffffff


	//   ....[70]....
        /*02a4*/ 	.word	0xffffffff


	//   ....[71]....
        /*02a8*/ 	.word	0xffffffff


	//   ....[72]....
        /*02ac*/ 	.word	0xffffffff


	//   ....[73]....
        /*02b0*/ 	.word	0xffffffff


	//   ....[74]....
        /*02b4*/ 	.word	0xffffffff


	//   ....[75]....
        /*02b8*/ 	.word	0xffffffff


	//   ....[76]....
        /*02bc*/ 	.word	0xffffffff


	//   ....[77]....
        /*02c0*/ 	.word	0xffffffff


	//   ....[78]....
        /*02c4*/ 	.word	0xffffffff


	//   ....[79]....
        /*02c8*/ 	.word	0xffffffff


	//   ....[80]....
        /*02cc*/ 	.word	0xffffffff


	//   ....[81]....
        /*02d0*/ 	.word	0xffffffff


	//   ....[82]....
        /*02d4*/ 	.word	0xffffffff


	//   ....[83]....
        /*02d8*/ 	.word	0xffffffff


	//   ....[84]....
        /*02dc*/ 	.word	0xffffffff


	//   ....[85]....
        /*02e0*/ 	.word	0xffffffff


	//   ....[86]....
        /*02e4*/ 	.word	0xffffffff


	//   ....[87]....
        /*02e8*/ 	.word	0xffffffff


	//   ....[88]....
        /*02ec*/ 	.word	0xffffffff


	//   ....[89]....
        /*02f0*/ 	.word	0xffffffff


	//   ....[90]....
        /*02f4*/ 	.word	0xffffffff


	//   ....[91]....
        /*02f8*/ 	.word	0xffffffff


	//   ....[92]....
        /*02fc*/ 	.word	0xffffffff


	//   ....[93]....
        /*0300*/ 	.word	0xffffffff


	//   ....[94]....
        /*0304*/ 	.word	0xffffffff


	//   ....[95]....
        /*0308*/ 	.word	0xffffffff


	//   ....[96]....
        /*030c*/ 	.word	0xffffffff


	//   ....[97]....
        /*0310*/ 	.word	0xffffffff


	//   ....[98]....
        /*0314*/ 	.word	0xffffffff


	//   ....[99]....
        /*0318*/ 	.word	0xffffffff


	//   ....[100]....
        /*031c*/ 	.word	0xffffffff


	//   ....[101]....
        /*0320*/ 	.word	0xffffffff


	//   ....[102]....
        /*0324*/ 	.word	0xffffffff


	//   ....[103]....
        /*0328*/ 	.word	0xffffffff


	//   ....[104]....
        /*032c*/ 	.word	0xffffffff


	//   ....[105]....
        /*0330*/ 	.word	0xffffffff


	//   ....[106]....
        /*0334*/ 	.word	0xffffffff


	//   ....[107]....
        /*0338*/ 	.word	0xffffffff


	//   ....[108]....
        /*033c*/ 	.word	0xffffffff


	//   ....[109]....
        /*0340*/ 	.word	0x0500000f


	//   ....[110]....
        /*0344*/ 	.word	0x0500000f


	//   ....[111]....
        /*0348*/ 	.word	0x0500000f


	//   ....[112]....
        /*034c*/ 	.word	0x0500000f


	//   ....[113]....
        /*0350*/ 	.word	0x0500000f


	//   ....[114]....
        /*0354*/ 	.word	0x0500000f


	//   ....[115]....
        /*0358*/ 	.word	0x0500000f


	//   ....[116]....
        /*035c*/ 	.word	0x0500000f


	//   ....[117]....
        /*0360*/ 	.word	0x0500000f


	//   ....[118]....
        /*0364*/ 	.word	0x0500000f


	//   ....[119]....
        /*0368*/ 	.word	0x0500000f


	//   ....[120]....
        /*036c*/ 	.word	0x0500000f


	//   ....[121]....
        /*0370*/ 	.word	0x0500000f


	//   ....[122]....
        /*0374*/ 	.word	0x0500000f


	//   ....[123]....
        /*0378*/ 	.word	0x0500000f


	//   ....[124]....
        /*037c*/ 	.word	0x0500000f


	//   ....[125]....
        /*0380*/ 	.word	0x0500000f


	//   ....[126]....
        /*0384*/ 	.word	0x0500000f


	//   ....[127]....
        /*0388*/ 	.word	0x0500000f


	//   ....[128]....
        /*038c*/ 	.word	0x0500000f


	//   ....[129]....
        /*0390*/ 	.word	0x0500000f


	//   ....[130]....
        /*0394*/ 	.word	0x0500000f


	//   ....[131]....
        /*0398*/ 	.word	0x0500000f


	//   ....[132]....
        /*039c*/ 	.word	0x0500000f


	//   ....[133]....
        /*03a0*/ 	.word	0x0500000f


	//   ....[134]....
        /*03a4*/ 	.word	0x0500000f


	//   ....[135]....
        /*03a8*/ 	.word	0x0500000f


	//   ....[136]....
        /*03ac*/ 	.word	0x0500000f


	//   ....[137]....
        /*03b0*/ 	.word	0x0500000f


	//   ....[138]....
        /*03b4*/ 	.word	0x0500000f


	//   ....[139]....
        /*03b8*/ 	.word	0x0500000f


	//   ....[140]....
        /*03bc*/ 	.word	0x0500000f


	//   ....[141]....
        /*03c0*/ 	.word	0x0500000f


	//   ....[142]....
        /*03c4*/ 	.word	0x0500000f


	//   ....[143]....
        /*03c8*/ 	.word	0x0500000f


	//   ....[144]....
        /*03cc*/ 	.word	0x0500000f


	//   ....[145]....
        /*03d0*/ 	.word	0x0500000f


	//   ....[146]....
        /*03d4*/ 	.word	0x0500000f


	//   ....[147]....
        /*03d8*/ 	.word	0x0500000f


	//   ....[148]....
        /*03dc*/ 	.word	0x0500000f


	//   ....[149]....
        /*03e0*/ 	.word	0x0500000f


	//   ....[150]....
        /*03e4*/ 	.word	0x0500000f


	//   ....[151]....
        /*03e8*/ 	.word	0x0500000f


	//   ....[152]....
        /*03ec*/ 	.word	0x0500000f


	//   ....[153]....
        /*03f0*/ 	.word	0x0500000f


	//   ....[154]....
        /*03f4*/ 	.word	0x0500000f


	//   ....[155]....
        /*03f8*/ 	.word	0x0500000f


	//   ....[156]....
        /*03fc*/ 	.word	0x0500000f


	//   ....[157]....
        /*0400*/ 	.word	0x0500000f


	//   ....[158]....
        /*0404*/ 	.word	0x0500000f


	//   ....[159]....
        /*0408*/ 	.word	0x0500000f


	//   ....[160]....
        /*040c*/ 	.word	0x0500000f


	//   ....[161]....
        /*0410*/ 	.word	0x0500000f


	//   ....[162]....
        /*0414*/ 	.word	0x0500000f


	//   ....[163]....
        /*0418*/ 	.word	0x0500000f


	//   ....[164]....
        /*041c*/ 	.word	0x0500000f


	//   ....[165]....
        /*0420*/ 	.word	0x0500000f


	//   ....[166]....
        /*0424*/ 	.word	0x0500000f


	//   ....[167]....
        /*0428*/ 	.word	0x0500000f


	//----- nvinfo : EIATTR_COOP_GROUP_INSTR_OFFSETS
	.align		4
.L_648:
        /*042c*/ 	.byte	0x04, 0x28
        /*042e*/ 	.short	(.L_650 - .L_649)


	//   ....[0]....
.L_649:
        /*0430*/ 	.word	0x00000070


	//   ....[1]....
        /*0434*/ 	.word	0x000000b0


	//   ....[2]....
        /*0438*/ 	.word	0x00000290


	//   ....[3]....
        /*043c*/ 	.word	0x000003f0


	//   ....[4]....
        /*0440*/ 	.word	0x00000510


	//   ....[5]....
        /*0444*/ 	.word	0x00000670


	//   ....[6]....
        /*0448*/ 	.word	0x000017c0


	//   ....[7]....
        /*044c*/ 	.word	0x000030d0


	//   ....[8]....
        /*0450*/ 	.word	0x00003ae0


	//   ....[9]....
        /*0454*/ 	.word	0x00003b40


	//   ....[10]....
        /*0458*/ 	.word	0x00003d50


	//   ....[11]....
        /*045c*/ 	.word	0x00003e10


	//   ....[12]....
        /*0460*/ 	.word	0x00004670


	//   ....[13]....
        /*0464*/ 	.word	0x00004ba0


	//   ....[14]....
        /*0468*/ 	.word	0x00004bd0


	//   ....[15]....
        /*046c*/ 	.word	0x00004ea0


	//   ....[16]....
        /*0470*/ 	.word	0x00005070


	//   ....[17]....
        /*0474*/ 	.word	0x00005fb0


	//   ....[18]....
        /*0478*/ 	.word	0x00006060


	//   ....[19]....
        /*047c*/ 	.word	0x000060a0


	//   ....[20]....
        /*0480*/ 	.word	0x00006120


	//   ....[21]....
        /*0484*/ 	.word	0x00006140


	//   ....[22]....
        /*0488*/ 	.word	0x00007a80


	//   ....[23]....
        /*048c*/ 	.word	0x000080c0


	//   ....[24]....
        /*0490*/ 	.word	0x00008100


	//   ....[25]....
        /*0494*/ 	.word	0x00008120


	//   ....[26]....
        /*0498*/ 	.word	0x00008140


	//   ....[27]....
        /*049c*/ 	.word	0x000087f0


	//   ....[28]....
        /*04a0*/ 	.word	0x00008800


	//   ....[29]....
        /*04a4*/ 	.word	0x00008a30


	//   ....[30]....
        /*04a8*/ 	.word	0x00008a50


	//   ....[31]....
        /*04ac*/ 	.word	0x00009640


	//   ....[32]....
        /*04b0*/ 	.word	0x00009660


	//   ....[33]....
        /*04b4*/ 	.word	0x000098a0


	//   ....[34]....
        /*04b8*/ 	.word	0x000098c0


	//   ....[35]....
        /*04bc*/ 	.word	0x00009b70


	//   ....[36]....
        /*04c0*/ 	.word	0x00009d40


	//   ....[37]....
        /*04c4*/ 	.word	0x00009d70


	//   ....[38]....
        /*04c8*/ 	.word	0x00009da0


	//   ....[39]....
        /*04cc*/ 	.word	0x00009dd0


	//   ....[40]....
        /*04d0*/ 	.word	0x00009e00


	//   ....[41]....
        /*04d4*/ 	.word	0x00009e30


	//   ....[42]....
        /*04d8*/ 	.word	0x00009f80


	//   ....[43]....
        /*04dc*/ 	.word	0x00009fb0


	//   ....[44]....
        /*04e0*/ 	.word	0x00009fe0


	//   ....[45]....
        /*04e4*/ 	.word	0x0000a010


	//   ....[46]....
        /*04e8*/ 	.word	0x0000a040


	//   ....[47]....
        /*04ec*/ 	.word	0x0000a070


	//   ....[48]....
        /*04f0*/ 	.word	0x0000a100


	//   ....[49]....
        /*04f4*/ 	.word	0x0000a130


	//   ....[50]....
        /*04f8*/ 	.word	0x0000a1b0


	//   ....[51]....
        /*04fc*/ 	.word	0x0000b900


	//   ....[52]....
        /*0500*/ 	.word	0x0000b920


	//   ....[53]....
        /*0504*/ 	.word	0x0000b9b0


	//   ....[54]....
        /*0508*/ 	.word	0x0000b9d0


	//   ....[55]....
        /*050c*/ 	.word	0x0000ba50


	//   ....[56]....
        /*0510*/ 	.word	0x0000ba70


	//   ....[57]....
        /*0514*/ 	.word	0x0000ba80


	//   ....[58]....
        /*0518*/ 	.word	0x0000ba90


	//   ....[59]....
        /*051c*/ 	.word	0x0000c230


	//   ....[60]....
        /*0520*/ 	.word	0x0000c260


	//   ....[61]....
        /*0524*/ 	.word	0x0000c300


	//   ....[62]....
        /*0528*/ 	.word	0x0000c320


	//   ....[63]....
        /*052c*/ 	.word	0x0000c3a0


	//   ....[64]....
        /*0530*/ 	.word	0x0000c3c0


	//   ....[65]....
        /*0534*/ 	.word	0x0000c3d0


	//   ....[66]....
        /*0538*/ 	.word	0x0000c3e0


	//   ....[67]....
        /*053c*/ 	.word	0x0000c880


	//   ....[68]....
        /*0540*/ 	.word	0x0000c940


	//   ....[69]....
        /*0544*/ 	.word	0x0000ca90


	//   ....[70]....
        /*0548*/ 	.word	0x0000cad0


	//   ....[71]....
        /*054c*/ 	.word	0x0000cae0


	//   ....[72]....
        /*0550*/ 	.word	0x0000caf0


	//   ....[73]....
        /*0554*/ 	.word	0x0000cc40


	//   ....[74]....
        /*0558*/ 	.word	0x0000cd90


	//   ....[75]....
        /*055c*/ 	.word	0x0000d5a0


	//   ....[76]....
        /*0560*/ 	.word	0x0000d5c0


	//   ....[77]....
        /*0564*/ 	.word	0x0000d610


	//   ....[78]....
        /*0568*/ 	.word	0x0000d620


	//   ....[79]....
        /*056c*/ 	.word	0x0000d660


	//   ....[80]....
        /*0570*/ 	.word	0x0000d670


	//   ....[81]....
        /*0574*/ 	.word	0x0000d680


	//   ....[82]....
        /*0578*/ 	.word	0x0000d6c0


	//   ....[83]....
        /*057c*/ 	.word	0x0000d9e0


	//   ....[84]....
        /*0580*/ 	.word	0x0000da20


	//   ....[85]....
        /*0584*/ 	.word	0x0000da40


	//   ....[86]....
        /*0588*/ 	.word	0x0000da60


	//   ....[87]....
        /*058c*/ 	.word	0x0000da90


	//   ....[88]....
        /*0590*/ 	.word	0x0000dab0


	//   ....[89]....
        /*0594*/ 	.word	0x0000dbb0


	//   ....[90]....
        /*0598*/ 	.word	0x0000dd00


	//   ....[91]....
        /*059c*/ 	.word	0x0000e300


	//   ....[92]....
        /*05a0*/ 	.word	0x0000e330


	//   ....[93]....
        /*05a4*/ 	.word	0x0000e360


	//   ....[94]....
        /*05a8*/ 	.word	0x0000e390


	//   ....[95]....
        /*05ac*/ 	.word	0x0000e3c0


	//   ....[96]....
        /*05b0*/ 	.word	0x0000e3f0


	//   ....[97]....
        /*05b4*/ 	.word	0x0000e420


	//   ....[98]....
        /*05b8*/ 	.word	0x0000e450


	//   ....[99]....
        /*05bc*/ 	.word	0x0000e5d0


	//   ....[100]....
        /*05c0*/ 	.word	0x0000e600


	//   ....[101]....
        /*05c4*/ 	.word	0x0000e630


	//   ....[102]....
        /*05c8*/ 	.word	0x0000e660


	//   ....[103]....
        /*05cc*/ 	.word	0x0000e690


	//   ....[104]....
        /*05d0*/ 	.word	0x0000e6c0


	//   ....[105]....
        /*05d4*/ 	.word	0x0000e780


	//   ....[106]....
        /*05d8*/ 	.word	0x0000e7a0


	//   ....[107]....
        /*05dc*/ 	.word	0x0000e810


	//   ....[108]....
        /*05e0*/ 	.word	0x0000ec80


	//   ....[109]....
        /*05e4*/ 	.word	0x0000f200


	//   ....[110]....
        /*05e8*/ 	.word	0x0000f2f0


	//   ....[111]....
        /*05ec*/ 	.word	0x0000f390


	//   ....[112]....
        /*05f0*/ 	.word	0x0000f3f0


	//   ....[113]....
        /*05f4*/ 	.word	0x0000f4e0


	//   ....[114]....
        /*05f8*/ 	.word	0x0000f550


	//   ....[115]....
        /*05fc*/ 	.word	0x0000f640


	//   ....[116]....
        /*0600*/ 	.word	0x0000f6b0


	//   ....[117]....
        /*0604*/ 	.word	0x0000f790


	//   ....[118]....
        /*0608*/ 	.word	0x0000f840


	//   ....[119]....
        /*060c*/ 	.word	0x0000f8b0


	//   ....[120]....
        /*0610*/ 	.word	0x0000f910


	//   ....[121]....
        /*0614*/ 	.word	0x0000fa00


	//   ....[122]....
        /*0618*/ 	.word	0x0000fa60


	//   ....[123]....
        /*061c*/ 	.word	0x0000fb60


	//   ....[124]....
        /*0620*/ 	.word	0x0000fbc0


	//   ....[125]....
        /*0624*/ 	.word	0x0000fc60


	//   ....[126]....
        /*0628*/ 	.word	0x0000fde0


	//   ....[127]....
        /*062c*/ 	.word	0x0000fee0


	//   ....[128]....
        /*0630*/ 	.word	0x00010160


	//   ....[129]....
        /*0634*/ 	.word	0x000101b0


	//   ....[130]....
        /*0638*/ 	.word	0x00010380


	//   ....[131]....
        /*063c*/ 	.word	0x000103d0


	//   ....[132]....
        /*0640*/ 	.word	0x000105a0


	//   ....[133]....
        /*0644*/ 	.word	0x000105f0


	//   ....[134]....
        /*0648*/ 	.word	0x000106e0


	//   ....[135]....
        /*064c*/ 	.word	0x00010780


	//   ....[136]....
        /*0650*/ 	.word	0x000107e0


	//   ....[137]....
        /*0654*/ 	.word	0x00010890


	//   ....[138]....
        /*0658*/ 	.word	0x000108f0


	//   ....[139]....
        /*065c*/ 	.word	0x000109a0


	//   ....[140]....
        /*0660*/ 	.word	0x00010a00


	//   ....[141]....
        /*0664*/ 	.word	0x00010ab0


	//   ....[142]....
        /*0668*/ 	.word	0x00010ba0


	//   ....[143]....
        /*066c*/ 	.word	0x00010c70


	//   ....[144]....
        /*0670*/ 	.word	0x00010d90


	//   ....[145]....
        /*0674*/ 	.word	0x00010e90


	//   ....[146]....
        /*0678*/ 	.word	0x00010fc0


	//   ....[147]....
        /*067c*/ 	.word	0x000110a0


	//   ....[148]....
        /*0680*/ 	.word	0x000111a0


	//   ....[149]....
        /*0684*/ 	.word	0x00011280


	//   ....[150]....
        /*0688*/ 	.word	0x00011310


	//   ....[151]....
        /*068c*/ 	.word	0x000113b0


	//   ....[152]....
        /*0690*/ 	.word	0x000114d0


	//   ....[153]....
        /*0694*/ 	.word	0x00011540


	//   ....[154]....
        /*0698*/ 	.word	0x000115b0


	//   ....[155]....
        /*069c*/ 	.word	0x00011620


	//   ....[156]....
        /*06a0*/ 	.word	0x00011690


	//   ....[157]....
        /*06a4*/ 	.word	0x00011710


	//   ....[158]....
        /*06a8*/ 	.word	0x000117a0


	//   ....[159]....
        /*06ac*/ 	.word	0x00011830


	//   ....[160]....
        /*06b0*/ 	.word	0x000118a0


	//   ....[161]....
        /*06b4*/ 	.word	0x00011910


	//   ....[162]....
        /*06b8*/ 	.word	0x00011980


	//   ....[163]....
        /*06bc*/ 	.word	0x00011a00


	//   ....[164]....
        /*06c0*/ 	.word	0x00011a70


	//   ....[165]....
        /*06c4*/ 	.word	0x00011b10


	//   ....[166]....
        /*06c8*/ 	.word	0x00011ba0


	//   ....[167]....
        /*06cc*/ 	.word	0x00011cc0


	//----- nvinfo : EIATTR_REG_RECONFIG
	.align		4
.L_650:
        /*06d0*/ 	.byte	0x01, 0x54
	.zero		2


	//----- nvinfo : EIATTR_SYSCALL_OFFSETS
	.align		4
        /*06d4*/ 	.byte	0x04, 0x46
        /*06d6*/ 	.short	(.L_652 - .L_651)


	//   ....[0]....
.L_651:
        /*06d8*/ 	.word	0x00003290


	//   ....[1]....
        /*06dc*/ 	.word	0x0000ad60


	//   ....[2]....
        /*06e0*/ 	.word	0x0000aeb0


	//   ....[3]....
        /*06e4*/ 	.word	0x0000afa0


	//   ....[4]....
        /*06e8*/ 	.word	0x0000bed0


	//----- nvinfo : EIATTR_MBARRIER_INSTR_OFFSETS
	.align		4
.L_652:
        /*06ec*/ 	.byte	0x04, 0x39
        /*06ee*/ 	.short	(.L_654 - .L_653)


	//   ....[0]....
.L_653:
        /*06f0*/ 	.word	0x00000180
        /*06f4*/ 	.word	0x000000ff
        /*06f8*/ 	.word	0x00028c00
        /*06fc*/ 	.short	0x0100
        /*06fe*/ 	.byte	0x08
	.zero		1


	//   ....[1]....
        /*0700*/ 	.word	0x00000190
        /*0704*/ 	.word	0x000000ff
        /*0708*/ 	.word	0x00028c20
        /*070c*/ 	.short	0x0100
        /*070e*/ 	.byte	0x08
	.zero		1


	//   ....[2]....
        /*0710*/ 	.word	0x00000240
        /*0714*/ 	.word	0x000000ff
        /*0718*/ 	.word	0x00028c30
        /*071c*/ 	.short	0x0100
        /*071e*/ 	.byte	0x06
	.zero		1


	//   ....[3]....
        /*0720*/ 	.word	0x00000250
        /*0724*/ 	.word	0x000000ff
        /*0728*/ 	.word	0x00028c40
        /*072c*/ 	.short	0x0100
        /*072e*/ 	.byte	0x06
	.zero		1


	//   ....[4]....
        /*0730*/ 	.word	0x00000260
        /*0734*/ 	.word	0x000000ff
        /*0738*/ 	.word	0x00028c38
        /*073c*/ 	.short	0x0100
        /*073e*/ 	.byte	0x06
	.zero		1


	//   ....[5]....
        /*0740*/ 	.word	0x00000270
        /*0744*/ 	.word	0x000000ff
        /*0748*/ 	.word	0x00028c48
        /*074c*/ 	.short	0x0100
        /*074e*/ 	.byte	0x06
	.zero		1


	//   ....[6]....
        /*0750*/ 	.word	0x000003a0
        /*0754*/ 	.word	0x000000ff
        /*0758*/ 	.word	0x00028c50
        /*075c*/ 	.short	0x0100
        /*075e*/ 	.byte	0x08
	.zero		1


	//   ....[7]....
        /*0760*/ 	.word	0x000003b0
        /*0764*/ 	.word	0x000000ff
        /*0768*/ 	.word	0x00028c60
        /*076c*/ 	.short	0x0100
        /*076e*/ 	.byte	0x08
	.zero		1


	//   ....[8]....
        /*0770*/ 	.word	0x000003c0
        /*0774*/ 	.word	0x000000ff
        /*0778*/ 	.word	0x00028c58
        /*077c*/ 	.short	0x0100
        /*077e*/ 	.byte	0x08
	.zero		1


	//   ....[9]....
        /*0780*/ 	.word	0x000003d0
        /*0784*/ 	.word	0x000000ff
        /*0788*/ 	.word	0x00028c68
        /*078c*/ 	.short	0x0100
        /*078e*/ 	.byte	0x08
	.zero		1


	//   ....[10]....
        /*0790*/ 	.word	0x000004c0
        /*0794*/ 	.word	0x000000ff
        /*0798*/ 	.word	0x00028c70
        /*079c*/ 	.short	0x0100
        /*079e*/ 	.byte	0x06
	.zero		1


	//   ....[11]....
        /*07a0*/ 	.word	0x000004d0
        /*07a4*/ 	.word	0x000000ff
        /*07a8*/ 	.word	0x00028c80
        /*07ac*/ 	.short	0x0100
        /*07ae*/ 	.byte	0x06
	.zero		1


	//   ....[12]....
        /*07b0*/ 	.word	0x000004e0
        /*07b4*/ 	.word	0x000000ff
        /*07b8*/ 	.word	0x00028c78
        /*07bc*/ 	.short	0x0100
        /*07be*/ 	.byte	0x06
	.zero		1


	//   ....[13]....
        /*07c0*/ 	.word	0x000004f0
        /*07c4*/ 	.word	0x000000ff
        /*07c8*/ 	.word	0x00028c88
        /*07cc*/ 	.short	0x0100
        /*07ce*/ 	.byte	0x06
	.zero		1


	//   ....[14]....
        /*07d0*/ 	.word	0x00000620
        /*07d4*/ 	.word	0x000000ff
        /*07d8*/ 	.word	0x00028c90
        /*07dc*/ 	.short	0x0100
        /*07de*/ 	.byte	0x08
	.zero		1


	//   ....[15]....
        /*07e0*/ 	.word	0x00000630
        /*07e4*/ 	.word	0x000000ff
        /*07e8*/ 	.word	0x00028ca0
        /*07ec*/ 	.short	0x0100
        /*07ee*/ 	.byte	0x08
	.zero		1


	//   ....[16]....
        /*07f0*/ 	.word	0x00000640
        /*07f4*/ 	.word	0x000000ff
        /*07f8*/ 	.word	0x00028c98
        /*07fc*/ 	.short	0x0100
        /*07fe*/ 	.byte	0x08
	.zero		1


	//   ....[17]....
        /*0800*/ 	.word	0x00000650
        /*0804*/ 	.word	0x000000ff
        /*0808*/ 	.word	0x00028ca8
        /*080c*/ 	.short	0x0100
        /*080e*/ 	.byte	0x08
	.zero		1


	//   ....[18]....
        /*0810*/ 	.word	0x00000790
        /*0814*/ 	.word	0x000000ff
        /*0818*/ 	.word	0x00028cb0
        /*081c*/ 	.short	0x0100
        /*081e*/ 	.byte	0x08
	.zero		1


	//   ....[19]....
        /*0820*/ 	.word	0x000007a0
        /*0824*/ 	.word	0x000000ff
        /*0828*/ 	.word	0x00028cc0
        /*082c*/ 	.short	0x0100
        /*082e*/ 	.byte	0x08
	.zero		1


	//   ....[20]....
        /*0830*/ 	.word	0x000007b0
        /*0834*/ 	.word	0x000000ff
        /*0838*/ 	.word	0x00028cb8
        /*083c*/ 	.short	0x0100
        /*083e*/ 	.byte	0x08
	.zero		1


	//   ....[21]....
        /*0840*/ 	.word	0x000007c0
        /*0844*/ 	.word	0x000000ff
        /*0848*/ 	.word	0x00028cc8
        /*084c*/ 	.short	0x0100
        /*084e*/ 	.byte	0x08
	.zero		1


	//   ....[22]....
        /*0850*/ 	.word	0x000018d0
        /*0854*/ 	.word	0x000000ff
        /*0858*/ 	.word	0x00028c50
        /*085c*/ 	.short	0x010a
        /*085e*/ 	.byte	0x10
	.zero		1


	//   ....[23]....
        /*0860*/ 	.word	0x00001bb0
        /*0864*/ 	.word	0x000000ff
        /*0868*/ 	.word	0x00000000
        /*086c*/ 	.short	0x0101
        /*086e*/ 	.byte	0x06
	.zero		1


	//   ....[24]....
        /*0870*/ 	.word	0x00002510
        /*0874*/ 	.word	0x000000ff
        /*0878*/ 	.word	0x00028c50
        /*087c*/ 	.short	0x010a
        /*087e*/ 	.byte	0x15
	.zero		1


	//   ....[25]....
        /*0880*/ 	.word	0x00002550
        /*0884*/ 	.word	0x000000ff
        /*0888*/ 	.word	0x00028c50
        /*088c*/ 	.short	0x010a
        /*088e*/ 	.byte	0x15
	.zero		1


	//   ....[26]....
        /*0890*/ 	.word	0x00002780
        /*0894*/ 	.word	0x000000ff
        /*0898*/ 	.word	0x00000000
        /*089c*/ 	.short	0x0101
        /*089e*/ 	.byte	0x06
	.zero		1


	//   ....[27]....
        /*08a0*/ 	.word	0x00003310
        /*08a4*/ 	.word	0x000000ff
        /*08a8*/ 	.word	0x00028c00
        /*08ac*/ 	.short	0x010a
        /*08ae*/ 	.byte	0x29
	.zero		1


	//   ....[28]....
        /*08b0*/ 	.word	0x00003390
        /*08b4*/ 	.word	0x00000007
        /*08b8*/ 	.word	0x00028c30
        /*08bc*/ 	.short	0x010a
        /*08be*/ 	.byte	0x3f
	.zero		1


	//   ....[29]....
        /*08c0*/ 	.word	0x000033d0
        /*08c4*/ 	.word	0x00000007
        /*08c8*/ 	.word	0x00028c30
        /*08cc*/ 	.short	0x010a
        /*08ce*/ 	.byte	0x3f
	.zero		1


	//   ....[30]....
        /*08d0*/ 	.word	0x000037a0
        /*08d4*/ 	.word	0x000000ff
        /*08d8*/ 	.word	0x00000000
        /*08dc*/ 	.short	0x0101
        /*08de*/ 	.byte	0x06
	.zero		1


	//   ....[31]....
        /*08e0*/ 	.word	0x00004420
        /*08e4*/ 	.word	0x00000007
        /*08e8*/ 	.word	0x00028c50
        /*08ec*/ 	.short	0x010a
        /*08ee*/ 	.byte	0x3f
	.zero		1


	//   ....[32]....
        /*08f0*/ 	.word	0x00004470
        /*08f4*/ 	.word	0x00000007
        /*08f8*/ 	.word	0x00028c50
        /*08fc*/ 	.short	0x010a
        /*08fe*/ 	.byte	0x3f
	.zero		1


	//   ....[33]....
        /*0900*/ 	.word	0x00004700
        /*0904*/ 	.word	0x000000ff
        /*0908*/ 	.word	0x00000000
        /*090c*/ 	.short	0x0101
        /*090e*/ 	.byte	0x06
	.zero		1


	//   ....[34]....
        /*0910*/ 	.word	0x00004840
        /*0914*/ 	.word	0x000000ff
        /*0918*/ 	.word	0x00028c30
        /*091c*/ 	.short	0x010a
        /*091e*/ 	.byte	0x15
	.zero		1


	//   ....[35]....
        /*0920*/ 	.word	0x00004880
        /*0924*/ 	.word	0x000000ff
        /*0928*/ 	.word	0x00028c30
        /*092c*/ 	.short	0x010a
        /*092e*/ 	.byte	0x15
	.zero		1


	//   ....[36]....
        /*0930*/ 	.word	0x00004ac0
        /*0934*/ 	.word	0x000000ff
        /*0938*/ 	.word	0x00000000
        /*093c*/ 	.short	0x0101
        /*093e*/ 	.byte	0x06
	.zero		1


	//   ....[37]....
        /*0940*/ 	.word	0x00005d70
        /*0944*/ 	.word	0x000000ff
        /*0948*/ 	.word	0x00028c50
        /*094c*/ 	.short	0x010a
        /*094e*/ 	.byte	0x15
	.zero		1


	//   ....[38]....
        /*0950*/ 	.word	0x00005db0
        /*0954*/ 	.word	0x000000ff
        /*0958*/ 	.word	0x00028c50
        /*095c*/ 	.short	0x010a
        /*095e*/ 	.byte	0x15
	.zero		1


	//   ....[39]....
        /*0960*/ 	.word	0x00006040
        /*0964*/ 	.word	0x000000ff
        /*0968*/ 	.word	0x00000000
        /*096c*/ 	.short	0x0101
        /*096e*/ 	.byte	0x15
	.zero		1


	//   ....[40]....
        /*0970*/ 	.word	0x000087e0
        /*0974*/ 	.word	0x000000ff
        /*0978*/ 	.word	0x00000000
        /*097c*/ 	.short	0x0101
        /*097e*/ 	.byte	0x04
	.zero		1


	//   ....[41]....
        /*0980*/ 	.word	0x0000b6b0
        /*0984*/ 	.word	0x0000001b
        /*0988*/ 	.word	0x00028c40
        /*098c*/ 	.short	0x010a
        /*098e*/ 	.byte	0x3f
	.zero		1


	//   ....[42]....
        /*0990*/ 	.word	0x0000bb90
        /*0994*/ 	.word	0x0000001b
        /*0998*/ 	.word	0x00028c30
        /*099c*/ 	.short	0x0107
        /*099e*/ 	.byte	0x3f
	.zero		1


	//   ....[43]....
        /*09a0*/ 	.word	0x0000bc70
        /*09a4*/ 	.word	0x0000001b
        /*09a8*/ 	.word	0x00028c30
        /*09ac*/ 	.short	0x0101
        /*09ae*/ 	.byte	0x3f
	.zero		1


	//   ....[44]....
        /*09b0*/ 	.word	0x0000c4e0
        /*09b4*/ 	.word	0x00000017
        /*09b8*/ 	.word	0x00028c00
        /*09bc*/ 	.short	0x0107
        /*09be*/ 	.byte	0x3f
	.zero		1


	//   ....[45]....
        /*09c0*/ 	.word	0x0000c5d0
        /*09c4*/ 	.word	0x00000017
        /*09c8*/ 	.word	0x00028c00
        /*09cc*/ 	.short	0x0101
        /*09ce*/ 	.byte	0x3f
	.zero		1


	//   ....[46]....
        /*09d0*/ 	.word	0x0000c5f0
        /*09d4*/ 	.word	0x00000017
        /*09d8*/ 	.word	0x00028c20
        /*09dc*/ 	.short	0x010a
        /*09de*/ 	.byte	0x3f
	.zero		1


	//   ....[47]....
        /*09e0*/ 	.word	0x0000c680
        /*09e4*/ 	.word	0x0000001b
        /*09e8*/ 	.word	0x00028c60
        /*09ec*/ 	.short	0x010a
        /*09ee*/ 	.byte	0x3f
	.zero		1


	//   ....[48]....
        /*09f0*/ 	.word	0x0000cfb0
        /*09f4*/ 	.word	0x0000001b
        /*09f8*/ 	.word	0x00028c50
        /*09fc*/ 	.short	0x0107
        /*09fe*/ 	.byte	0x3f
	.zero		1


	//   ....[49]....
        /*0a00*/ 	.word	0x0000d080
        /*0a04*/ 	.word	0x0000001b
        /*0a08*/ 	.word	0x00028c50
        /*0a0c*/ 	.short	0x0101
        /*0a0e*/ 	.byte	0x3f
	.zero		1


	//   ....[50]....
        /*0a10*/ 	.word	0x0000d400
        /*0a14*/ 	.word	0x00000006
        /*0a18*/ 	.word	0x00028c40
        /*0a1c*/ 	.short	0x010a
        /*0a1e*/ 	.byte	0x3f
	.zero		1


	//   ....[51]....
        /*0a20*/ 	.word	0x0000d740
        /*0a24*/ 	.word	0x00000006
        /*0a28*/ 	.word	0x00028c30
        /*0a2c*/ 	.short	0x0107
        /*0a2e*/ 	.byte	0x3f
	.zero		1


	//   ....[52]....
        /*0a30*/ 	.word	0x0000d800
        /*0a34*/ 	.word	0x00000006
        /*0a38*/ 	.word	0x00028c30
        /*0a3c*/ 	.short	0x0101
        /*0a3e*/ 	.byte	0x3f
	.zero		1


	//   ....[53]....
        /*0a40*/ 	.word	0x0000d830
        /*0a44*/ 	.word	0x00000006
        /*0a48*/ 	.word	0x00028c60
        /*0a4c*/ 	.short	0x010a
        /*0a4e*/ 	.byte	0x3f
	.zero		1


	//   ....[54]....
        /*0a50*/ 	.word	0x0000df00
        /*0a54*/ 	.word	0x00000006
        /*0a58*/ 	.word	0x00028c50
        /*0a5c*/ 	.short	0x0107
        /*0a5e*/ 	.byte	0x3f
	.zero		1


	//   ....[55]....
        /*0a60*/ 	.word	0x0000dfc0
        /*0a64*/ 	.word	0x00000006
        /*0a68*/ 	.word	0x00028c50
        /*0a6c*/ 	.short	0x0101
        /*0a6e*/ 	.byte	0x3f
	.zero		1


	//   ....[56]....
        /*0a70*/ 	.word	0x0000ec00
        /*0a74*/ 	.word	0x00000005
        /*0a78*/ 	.word	0x00028c20
        /*0a7c*/ 	.short	0x010a
        /*0a7e*/ 	.byte	0x3f
	.zero		1


	//   ....[57]....
        /*0a80*/ 	.word	0x0000ed80
        /*0a84*/ 	.word	0x00000003
        /*0a88*/ 	.word	0x00028c40
        /*0a8c*/ 	.short	0x010a
        /*0a8e*/ 	.byte	0x3f
	.zero		1


	//   ....[58]....
        /*0a90*/ 	.word	0x0000ee20
        /*0a94*/ 	.word	0x00000005
        /*0a98*/ 	.word	0x00028c40
        /*0a9c*/ 	.short	0x010a
        /*0a9e*/ 	.byte	0x3f
	.zero		1


	//   ....[59]....
        /*0aa0*/ 	.word	0x0000ee60
        /*0aa4*/ 	.word	0x00000003
        /*0aa8*/ 	.word	0x00028c60
        /*0aac*/ 	.short	0x010a
        /*0aae*/ 	.byte	0x3f
	.zero		1


	//   ....[60]....
        /*0ab0*/ 	.word	0x0000eea0
        /*0ab4*/ 	.word	0x00000005
        /*0ab8*/ 	.word	0x00028c60
        /*0abc*/ 	.short	0x010a
        /*0abe*/ 	.byte	0x3f
	.zero		1


	//   ....[61]....
        /*0ac0*/ 	.word	0x0000ef10
        /*0ac4*/ 	.word	0x00000003
        /*0ac8*/ 	.word	0x00028c50
        /*0acc*/ 	.short	0x010a
        /*0ace*/ 	.byte	0x3f
	.zero		1


	//   ....[62]....
        /*0ad0*/ 	.word	0x0000ef70
        /*0ad4*/ 	.word	0x00000004
        /*0ad8*/ 	.word	0x00028c50
        /*0adc*/ 	.short	0x010a
        /*0ade*/ 	.byte	0x3f
	.zero		1


	//   ....[63]....
        /*0ae0*/ 	.word	0x0000efd0
        /*0ae4*/ 	.word	0x00000003
        /*0ae8*/ 	.word	0x00028c00
        /*0aec*/ 	.short	0x010a
        /*0aee*/ 	.byte	0x3f
	.zero		1


	//   ....[64]....
        /*0af0*/ 	.word	0x0000f020
        /*0af4*/ 	.word	0x00000007
        /*0af8*/ 	.word	0x00028c30
        /*0afc*/ 	.short	0x010a
        /*0afe*/ 	.byte	0x3f
	.zero		1


	//   ....[65]....
        /*0b00*/ 	.word	0x0000f070
        /*0b04*/ 	.word	0x00000007
        /*0b08*/ 	.word	0x00028c50
        /*0b0c*/ 	.short	0x010a
        /*0b0e*/ 	.byte	0x3f
	.zero		1


	//   ....[66]....
        /*0b10*/ 	.word	0x0000f0d0
        /*0b14*/ 	.word	0x00000004
        /*0b18*/ 	.word	0x00028c30
        /*0b1c*/ 	.short	0x010a
        /*0b1e*/ 	.byte	0x3f
	.zero		1


	//   ....[67]....
        /*0b20*/ 	.word	0x0000f130
        /*0b24*/ 	.word	0x00000008
        /*0b28*/ 	.word	0x00028c50
        /*0b2c*/ 	.short	0x010a
        /*0b2e*/ 	.byte	0x3f
	.zero		1


	//   ....[68]....
        /*0b30*/ 	.word	0x0000f240
        /*0b34*/ 	.word	0x0000001b
        /*0b38*/ 	.word	0x00028c40
        /*0b3c*/ 	.short	0x010a
        /*0b3e*/ 	.byte	0x3f
	.zero		1


	//   ....[69]....
        /*0b40*/ 	.word	0x0000fce0
        /*0b44*/ 	.word	0x00000017
        /*0b48*/ 	.word	0x00028c20
        /*0b4c*/ 	.short	0x010a
        /*0b4e*/ 	.byte	0x3f
	.zero		1


	//   ....[70]....
        /*0b50*/ 	.word	0x0000fd30
        /*0b54*/ 	.word	0x0000001b
        /*0b58*/ 	.word	0x00028c60
        /*0b5c*/ 	.short	0x010a
        /*0b5e*/ 	.byte	0x3f
	.zero		1


	//   ....[71]....
        /*0b60*/ 	.word	0x00010630
        /*0b64*/ 	.word	0x00000006
        /*0b68*/ 	.word	0x00028c40
        /*0b6c*/ 	.short	0x010a
        /*0b6e*/ 	.byte	0x3f
	.zero		1


	//   ....[72]....
        /*0b70*/ 	.word	0x00010af0
        /*0b74*/ 	.word	0x00000006
        /*0b78*/ 	.word	0x00028c60
        /*0b7c*/ 	.short	0x010a
        /*0b7e*/ 	.byte	0x3f
	.zero		1


	//   ....[73]....
        /*0b80*/ 	.word	0x00011be0
        /*0b84*/ 	.word	0x00000005
        /*0b88*/ 	.word	0x00028c20
        /*0b8c*/ 	.short	0x010a
        /*0b8e*/ 	.byte	0x3f
	.zero		1


	//   ....[74]....
        /*0b90*/ 	.word	0x00011d80
        /*0b94*/ 	.word	0x00000003
        /*0b98*/ 	.word	0x00028c40
        /*0b9c*/ 	.short	0x010a
        /*0b9e*/ 	.byte	0x3f
	.zero		1


	//   ....[75]....
        /*0ba0*/ 	.word	0x00011dd0
        /*0ba4*/ 	.word	0x00000005
        /*0ba8*/ 	.word	0x00028c40
        /*0bac*/ 	.short	0x010a
        /*0bae*/ 	.byte	0x3f
	.zero		1


	//   ....[76]....
        /*0bb0*/ 	.word	0x00011e20
        /*0bb4*/ 	.word	0x00000003
        /*0bb8*/ 	.word	0x00028c60
        /*0bbc*/ 	.short	0x010a
        /*0bbe*/ 	.byte	0x3f
	.zero		1


	//----- nvinfo : EIATTR_NUM_MBARRIERS
	.align		4
.L_654:
        /*0bc0*/ 	.byte	0x03, 0x38
        /*0bc2*/ 	.short	0x0016


	//----- nvinfo : EIATTR_EXIT_INSTR_OFFSETS
	.align		4
        /*0bc4*/ 	.byte	0x04, 0x1c
        /*0bc6*/ 	.short	(.L_656 - .L_655)


	//   ....[0]....
.L_655:
        /*0bc8*/ 	.word	0x00000980


	//   ....[1]....
        /*0bcc*/ 	.word	0x00009b20


	//   ....[2]....
        /*0bd0*/ 	.word	0x0000eef0


	//----- nvinfo : EIATTR_MAX_THREADS
	.align		4
.L_656:
        /*0bd4*/ 	.byte	0x04, 0x05
        /*0bd6*/ 	.short	(.L_658 - .L_657)
.L_657:
        /*0bd8*/ 	.word	0x00000180
        /*0bdc*/ 	.word	0x00000001
        /*0be0*/ 	.word	0x00000001


	//----- nvinfo : EIATTR_CRS_STACK_SIZE
	.align		4
.L_658:
        /*0be4*/ 	.byte	0x04, 0x1e
        /*0be6*/ 	.short	(.L_660 - .L_659)
.L_659:
        /*0be8*/ 	.word	0x00000000


	//----- nvinfo : EIATTR_CBANK_PARAM_SIZE
	.align		4
.L_660:
        /*0bec*/ 	.byte	0x03, 0x19
        /*0bee*/ 	.short	0x0af0


	//----- nvinfo : EIATTR_PARAM_CBANK
	.align		4
        /*0bf0*/ 	.byte	0x04, 0x0a
        /*0bf2*/ 	.short	(.L_662 - .L_661)
	.align		4
.L_661:
        /*0bf4*/ 	.word	index@(.nv.constant0._ZN7cutlass13device_kernelIN5flash11enable_sm90INS1_16FlashAttnFwdSm90INS1_25CollectiveMainloopFwdSm90ILi2EN4cute5tupleIJNS5_1CILi1EEES8_S8_EEENS6_IJNS7_ILi64EEESA_SA_EEELi512ENS_6half_tEfNS_4arch4Sm90ELb0ELb0ELb0ELb1ELb1ELb0ELb0ELb0ELb0ELb1ELb0ELb0EEENS1_21CollectiveEpilogueFwdINS6_IJSA_NS7_ILi512EEESA_EEES9_SC_SE_Li256ELb1ELb1ELb0ELb0EEENS1_36VarlenDynamicPersistentTileSchedulerILi64ELi64ELi256ELi128ELb0ELb1ELb1ELb0ELb1ELb1EEEEEEEEEvNT_6ParamsE)
        /*0bf8*/ 	.short	0x0210
        /*0bfa*/ 	.short	0x0af0


	//----- nvinfo : EIATTR_SW_WAR
	.align		4
.L_662:
        /*0bfc*/ 	.byte	0x04, 0x36
        /*0bfe*/ 	.short	(.L_664 - .L_663)
.L_663:
        /*0c00*/ 	.word	0x00000008
.L_664:


//--------------------- .nv.info._ZN7cutlass13device_kernelIN5flash11enable_sm90INS1_16FlashAttnFwdSm90INS1_25CollectiveMainloopFwdSm90ILi2EN4cute5tupleIJNS5_1CILi1EEES8_S8_EEENS6_IJNS7_ILi64EEESA_SA_EEELi512ENS_6half_tEfNS_4arch4Sm90ELb0ELb0ELb0ELb1ELb1ELb1ELb0ELb0ELb0ELb1ELb0ELb0EEENS1_21CollectiveEpilogueFwdINS6_IJSA_NS7_ILi512EEESA_EEES9_SC_SE_Li256ELb1ELb1ELb0ELb0EEENS1_36VarlenDynamicPersistentTileSchedulerILi64ELi64ELi256ELi128ELb0ELb1ELb1ELb0ELb1ELb1EEEEEEEEEvNT_6ParamsE --------------------------
	.section	.nv.info._ZN7cutlass13device_kernelIN5flash11enable_sm90INS1_16FlashAttnFwdSm90INS1_25CollectiveMainloopFwdSm90ILi2EN4cute5tupleIJNS5_1CILi1EEES8_S8_EEENS6_IJNS7_ILi64EEESA_SA_EEELi512ENS_6half_tEfNS_4arch4Sm90ELb0ELb0ELb0ELb1ELb1ELb1ELb0ELb0ELb0ELb1ELb0ELb0EEENS1_21CollectiveEpilogueFwdINS6_IJSA_NS7_ILi512EEESA_EEES9_SC_SE_Li256ELb1ELb1ELb0ELb0EEENS1_36VarlenDynamicPersistentTileSchedulerILi64ELi64ELi256ELi128ELb0ELb1ELb1ELb0ELb1ELb1EEEEEEEEEvNT_6ParamsE,"",@"SHT_CUDA_INFO"
	.sectionflags	@""
	.align	4


	//----- nvinfo : EIATTR_CUDA_API_VERSION
	.align		4
        /*0000*/ 	.byte	0x04, 0x37
        /*0002*/ 	.short	(.L_666 - .L_665)
.L_665:
        /*0004*/ 	.word	0x00000082


	//----- nvinfo : EIATTR_KPARAM_INFO
	.align		4
.L_666:
        /*0008*/ 	.byte	0x04, 0x17
        /*000a*/ 	.short	(.L_668 - .L_667)
.L_667:
        /*000c*/ 	.word	0x00000000
        /*0010*/ 	.short	0x0000
        /*0012*/ 	.short	0x0070
        /*0014*/ 	.byte	0x00, 0xf0, 0x01, 0x2a


	//----- nvinfo : EIATTR_SPARSE_MMA_MASK
	.align		4
.L_668:
        /*0018*/ 	.byte	0x03, 0x50
        /*001a*/ 	.short	0x0000


	//----- nvinfo : EIATTR_MAXREG_COUNT
	.align		4
        /*001c*/ 	.byte	0x03, 0x1b
        /*001e*/ 	.short	0x00a8


	//----- nvinfo : EIATTR_NUM_BARRIERS
	.align		4
        /*0020*/ 	.byte	0x02, 0x4c
        /*0022*/ 	.byte	0x10
	.zero		1


	//----- nvinfo : EIATTR_EXTERNS
	.align		4
        /*0024*/ 	.byte	0x04, 0x0f
        /*0026*/ 	.short	(.L_670 - .L_669)


	//   ....[0]....
	.align		4
.L_669:
        /*0028*/ 	.word	index@(__assertfail)


	//----- nvinfo : EIATTR_ANNOTATIONS
	.align		4
.L_670:
        /*002c*/ 	.byte	0x04, 0x55
        /*002e*/ 	.short	(.L_672 - .L_671)


	//   ....[0]....
.L_671:
        /* <DEDUP_REMOVED lines=47> */


	//----- nvinfo : EIATTR_MERCURY_ISA_VERSION
	.align		4
.L_672:
        /*0310*/ 	.byte	0x03, 0x5f
        /*0312*/ 	.short	0x0101


	//----- nvinfo : EIATTR_UNUSED_LOAD_BYTE_OFFSET
	.align		4
        /*0314*/ 	.byte	0x04, 0x44
        /*0316*/ 	.short	(.L_674 - .L_673)


	//   ....[0]....
.L_673:
        /*0318*/ 	.word	0x00000a20
        /*031c*/ 	.word	0x0000fff0


	//   ....[1]....
        /*0320*/ 	.word	0x0000ca20
        /*0324*/ 	.word	0x0000fff0


	//----- nvinfo : EIATTR_INT_WARP_WIDE_INSTR_OFFSETS
	.align		4
.L_674:
        /*0328*/ 	.byte	0x04, 0x31
        /*032a*/ 	.short	(.L_676 - .L_675)


	//   ....[0]....
.L_675:
        /*032c*/ 	.word	0x00000130


	//   ....[1]....
        /*0330*/ 	.word	0x00000170


	//   ....[2]....
        /*0334*/ 	.word	0x00000240


	//   ....[3]....
        /*0338*/ 	.word	0x00012850


	//   ....[4]....
        /*033c*/ 	.word	0x000128e0


	//   ....[5]....
        /*0340*/ 	.word	0x00015ec0


	//   ....[6]....
        /*0344*/ 	.word	0x00015f50


	//----- nvinfo : EIATTR_COOP_GROUP_MASK_REGIDS
	.align		4
.L_676:
        /*0348*/ 	.byte	0x04, 0x29
        /*034a*/ 	.short	(.L_678 - .L_677)


	//   ....[0]....
.L_677:
        /*034c*/ 	.word	0xffffffff


	//   ....[1]....
        /*0350*/ 	.word	0xffffffff


	//   ....[2]....
        /*0354*/ 	.word	0xffffffff


	//   ....[3]....
        /*0358*/ 	.word	0xffffffff


	//   ....[4]....
        /*035c*/ 	.word	0xffffffff


	//   ....[5]....
        /*0360*/ 	.word	0xffffffff


	//   ....[6]....
        /*0364*/ 	.word	0xffffffff


	//   ....[7]....
        /*0368*/ 	.word	0xffffffff


	//   ....[8]....
        /*036c*/ 	.word	0xffffffff


	//   ....[9]....
        /*0370*/ 	.word	0xffffffff


	//   ....[10]....
        /*0374*/ 	.word	0xffffffff


	//   ....[11]....
        /*0378*/ 	.word	0xffffffff


	//   ....[12]....
        /*037c*/ 	.word	0xffffffff


	//   ....[13]....
        /*0380*/ 	.word	0xffffffff


	//   ....[14]....
        /*0384*/ 	.word	0xffffffff


	//   ....[15]....
        /*0388*/ 	.word	0xffffffff


	//   ....[16]....
        /*038c*/ 	.word	0xffffffff


	//   ....[17]....
        /*0390*/ 	.word	0xffffffff


	//   ....[18]....
        /*0394*/ 	.word	0xffffffff


	//   ....[19]....
        /*0398*/ 	.word	0xffffffff


	//   ....[20]....
        /*039c*/ 	.word	0xffffffff


	//   ....[21]....
        /*03a0*/ 	.word	0xffffffff


	//   ....[22]....
        /*03a4*/ 	.word	0xffffffff


	//   ....[23]....
        /*03a8*/ 	.word	0xffffffff


	//   ....[24]....
        /*03ac*/ 	.word	0xffffffff


	//   ....[25]....
        /*03b0*/ 	.word	0xffffffff


	//   ....[26]....
        /*03b4*/ 	.word	0xffffffff


	//   ....[27]....
        /*03b8*/ 	.word	0xffffffff


	//   ....[28]....
        /*03bc*/ 	.word	0xffffffff


	//   ....[29]....
        /*03c0*/ 	.word	0xffffffff


	//   ....[30]....
        /*03c4*/ 	.word	0xffffffff


	//   ....[31]....
        /*03c8*/ 	.word	0xffffffff


	//   ....[32]....
        /*03cc*/ 	.word	0xffffffff


	//   ....[33]....
        /*03d0*/ 	.word	0xffffffff


	//   ....[34]....
        /*03d4*/ 	.word	0xffffffff


	//   ....[35]....
        /*03d8*/ 	.word	0xffffffff


	//   ....[36]....
        /*03dc*/ 	.word	0xffffffff


	//   ....[37]....
        /*03e0*/ 	.word	0xffffffff


	//   ....[38]....
        /*03e4*/ 	.word	0xffffffff


	//   ....[39]....
        /*03e8*/ 	.word	0xffffffff


	//   ....[40]....
        /*03ec*/ 	.word	0xffffffff


	//   ....[41]....
        /*03f0*/ 	.word	0xffffffff


	//   ....[42]....
        /*03f4*/ 	.word	0xffffffff


	//   ....[43]....
        /*03f8*/ 	.word	0xffffffff


	//   ....[44]....
        /*03fc*/ 	.word	0xffffffff


	//   ....[45]....
        /*0400*/ 	.word	0xffffffff


	//   ....[46]....
        /*0404*/ 	.word	0xffffffff


	//   ....[47]....
        /*0408*/ 	.word	0xffffffff


	//   ....[48]....
        /*040c*/ 	.word	0xffffffff


	//   ....[49]....
        /*0410*/ 	.word	0xffffffff


	//   ....[50]....
        /*0414*/ 	.word	0xffffffff


	//   ....[51]....
        /*0418*/ 	.word	0xffffffff


	//   ....[52]....
        /*041c*/ 	.word	0xffffffff


	//   ....[53]....
        /*0420*/ 	.word	0xffffffff


	//   ....[54]....
        /*0424*/ 	.word	0xffffffff


	//   ....[55]....
        /*0428*/ 	.word	0xffffffff


	//   ....[56]....
        /*042c*/ 	.word	0xffffffff


	//   ....[57]....
        /*0430*/ 	.word	0xffffffff


	//   ....[58]....
        /*0434*/ 	.word	0xffffffff


	//   ....[59]....
        /*0438*/ 	.word	0xffffffff


	//   ....[60]....
        /*043c*/ 	.word	0xffffffff


	//   ....[61]....
        /*0440*/ 	.word	0xffffffff


	//   ....[62]....
        /*0444*/ 	.word	0xffffffff


	//   ....[63]....
        /*0448*/ 	.word	0xffffffff


	//   ....[64]....
        /*044c*/ 	.word	0xffffffff


	//   ....[65]....
        /*0450*/ 	.word	0xffffffff


	//   ....[66]....
        /*0454*/ 	.word	0xffffffff


	//   ....[67]....
        /*0458*/ 	.word	0xffffffff


	//   ....[68]....
        /*045c*/ 	.word	0xffffffff


	//   ....[69]....
        /*0460*/ 	.word	0xffffffff


	//   ....[70]....
        /*0464*/ 	.word	0xffffffff


	//   ....[71]....
        /*0468*/ 	.word	0xffffffff


	//   ....[72]....
        /*046c*/ 	.word	0xffffffff


	//   ....[73]....
        /*0470*/ 	.word	0xffffffff


	//   ....[74]....
        /*0474*/ 	.word	0xffffffff


	//   ....[75]....
        /*0478*/ 	.word	0xffffffff


	//   ....[76]....
        /*047c*/ 	.word	0xffffffff


	//   ....[77]....
        /*0480*/ 	.word	0xffffffff


	//   ....[78]....
        /*0484*/ 	.word	0xffffffff


	//   ....[79]....
        /*0488*/ 	.word	0xffffffff


	//   ....[80]....
        /*048c*/ 	.word	0xffffffff


	//   ....[81]....
        /*0490*/ 	.word	0xffffffff


	//   ....[82]....
        /*0494*/ 	.word	0xffffffff


	//   ....[83]....
        /*0498*/ 	.word	0xffffffff


	//   ....[84]....
        /*049c*/ 	.word	0xffffffff


	//   ....[85]....
        /*04a0*/ 	.word	0xffffffff


	//   ....[86]....
        /*04a4*/ 	.word	0xffffffff


	//   ....[87]....
        /*04a8*/ 	.word	0xffffffff


	//   ....[88]....
        /*04ac*/ 	.word	0xffffffff


	//   ....[89]....
        /*04b0*/ 	.word	0xffffffff


	//   ....[90]....
        /*04b4*/ 	.word	0xffffffff


	//   ....[91]....
        /*04b8*/ 	.word	0xffffffff


	//   ....[92]....
        /*04bc*/ 	.word	0xffffffff


	//   ....[93]....
        /*04c0*/ 	.word	0xffffffff


	//   ....[94]....
        /*04c4*/ 	.word	0xffffffff


	//   ....[95]....
        /*04c8*/ 	.word	0xffffffff


	//   ....[96]....
        /*04cc*/ 	.word	0xffffffff


	//   ....[97]....
        /*04d0*/ 	.word	0xffffffff


	//   ....[98]....
        /*04d4*/ 	.word	0xffffffff


	//   ....[99]....
        /*04d8*/ 	.word	0xffffffff


	//   ....[100]....
        /*04dc*/ 	.word	0xffffffff


	//   ....[101]....
        /*04e0*/ 	.word	0xffffffff


	//   ....[102]....
        /*04e4*/ 	.word	0xffffffff


	//   ....[103]....
        /*04e8*/ 	.word	0xffffffff


	//   ....[104]....
        /*04ec*/ 	.word	0xffffffff


	//   ....[105]....
        /*04f0*/ 	.word	0xffffffff


	//   ....[106]....
        /*04f4*/ 	.word	0xffffffff


	//   ....[107]....
        /*04f8*/ 	.word	0xffffffff


	//   ....[108]....
        /*04fc*/ 	.word	0xffffffff


	//   ....[109]....
        /*0500*/ 	.word	0xffffffff


	//   ....[110]....
        /*0504*/ 	.word	0xffffffff


	//   ....[111]....
        /*0508*/ 	.word	0xffffffff


	//   ....[112]....
        /*050c*/ 	.word	0xffffffff


	//   ....[113]....
        /*0510*/ 	.word	0xffffffff


	//   ....[114]....
        /*0514*/ 	.word	0xffffffff


	//   ....[115]....
        /*0518*/ 	.word	0xffffffff


	//   ....[116]....
        /*051c*/ 	.word	0xffffffff


	//   ....[117]....
        /*0520*/ 	.word	0xffffffff


	//   ....[118]....
        /*0524*/ 	.word	0xffffffff


	//   ....[119]....
        /*0528*/ 	.word	0xffffffff


	//   ....[120]....
        /*052c*/ 	.word	0xffffffff


	//   ....[121]....
        /*0530*/ 	.word	0xffffffff


	//   ....[122]....
        /*0534*/ 	.word	0xffffffff


	//   ....[123]....
        /*0538*/ 	.word	0xffffffff


	//   ....[124]....
        /*053c*/ 	.word	0xffffffff


	//   ....[125]....
        /*0540*/ 	.word	0xffffffff


	//   ....[126]....
        /*0544*/ 	.word	0xffffffff


	//   ....[127]....
        /*0548*/ 	.word	0x0500000f


	//   ....[128]....
        /*054c*/ 	.word	0x0500000f


	//   ....[129]....
        /*0550*/ 	.word	0x0500000f


	//   ....[130]....
        /*0554*/ 	.word	0x0500000f


	//   ....[131]....
        /*0558*/ 	.word	0x0500000f


	//   ....[132]....
        /*055c*/ 	.word	0x0500000f


	//   ....[133]....
        /*0560*/ 	.word	0x0500000f


	//   ....[134]....
        /*0564*/ 	.word	0x0500000f


	//   ....[135]....
        /*0568*/ 	.word	0x0500000f


	//   ....[136]....
        /*056c*/ 	.word	0x0500000f


	//   ....[137]....
        /*0570*/ 	.word	0x0500000f


	//   ....[138]....
        /*0574*/ 	.word	0x0500000f


	//   ....[139]....
        /*0578*/ 	.word	0x0500000f


	//   ....[140]....
        /*057c*/ 	.word	0x0500000f


	//   ....[141]....
        /*0580*/ 	.word	0x0500000f


	//   ....[142]....
        /*0584*/ 	.word	0x0500000f


	//   ....[143]....
        /*0588*/ 	.word	0x0500000f


	//   ....[144]....
        /*058c*/ 	.word	0x0500000f


	//   ....[145]....
        /*0590*/ 	.word	0x0500000f


	//   ....[146]....
        /*0594*/ 	.word	0x0500000f


	//   ....[147]....
        /*0598*/ 	.word	0x0500000f


	//   ....[148]....
        /*059c*/ 	.word	0x0500000f


	//   ....[149]....
        /*05a0*/ 	.word	0x0500000f


	//   ....[150]....
        /*05a4*/ 	.word	0x0500000f


	//   ....[151]....
        /*05a8*/ 	.word	0x0500000f


	//   ....[152]....
        /*05ac*/ 	.word	0x0500000f


	//   ....[153]....
        /*05b0*/ 	.word	0x0500000f


	//   ....[154]....
        /*05b4*/ 	.word	0x0500000f


	//   ....[155]....
        /*05b8*/ 	.word	0x0500000f


	//   ....[156]....
        /*05bc*/ 	.word	0x0500000f


	//   ....[157]....
        /*05c0*/ 	.word	0x0500000f


	//   ....[158]....
        /*05c4*/ 	.word	0x0500000f


	//   ....[159]....
        /*05c8*/ 	.word	0x0500000f


	//   ....[160]....
        /*05cc*/ 	.word	0x0500000f


	//   ....[161]....
        /*05d0*/ 	.word	0x0500000f


	//   ....[162]....
        /*05d4*/ 	.word	0x0500000f


	//   ....[163]....
        /*05d8*/ 	.word	0x0500000f


	//   ....[164]....
        /*05dc*/ 	.word	0x0500000f


	//   ....[165]....
        /*05e0*/ 	.word	0x0500000f


	//   ....[166]....
        /*05e4*/ 	.word	0x0500000f


	//   ....[167]....
        /*05e8*/ 	.word	0x0500000f


	//   ....[168]....
        /*05ec*/ 	.word	0x0500000f


	//   ....[169]....
        /*05f0*/ 	.word	0x0500000f


	//   ....[170]....
        /*05f4*/ 	.word	0x0500000f


	//   ....[171]....
        /*05f8*/ 	.word	0x0500000f


	//   ....[172]....
        /*05fc*/ 	.word	0x0500000f


	//   ....[173]....
        /*0600*/ 	.word	0x0500000f


	//   ....[174]....
        /*0604*/ 	.word	0x0500000f


	//   ....[175]....
        /*0608*/ 	.word	0x0500000f


	//   ....[176]....
        /*060c*/ 	.word	0x0500000f


	//   ....[177]....
        /*0610*/ 	.word	0x0500000f


	//   ....[178]....
        /*0614*/ 	.word	0x0500000f


	//   ....[179]....
        /*0618*/ 	.word	0x0500000f


	//   ....[180]....
        /*061c*/ 	.word	0x0500000f


	//   ....[181]....
        /*0620*/ 	.word	0x0500000f


	//   ....[182]....
        /*0624*/ 	.word	0x0500000f


	//   ....[183]....
        /*0628*/ 	.word	0x0500000f


	//   ....[184]....
        /*062c*/ 	.word	0x0500000f


	//   ....[185]....
        /*0630*/ 	.word	0x0500000f


	//   ....[186]....
        /*0634*/ 	.word	0x0500000f


	//   ....[187]....
        /*0638*/ 	.word	0x0500000f


	//   ....[188]....
        /*063c*/ 	.word	0x0500000f


	//   ....[189]....
        /*0640*/ 	.word	0x0500000f


	//   ....[190]....
        /*0644*/ 	.word	0x0500000f


	//   ....[191]....
        /*0648*/ 	.word	0x0500000f


	//   ....[192]....
        /*064c*/ 	.word	0x0500000f


	//   ....[193]....
        /*0650*/ 	.word	0x0500000f


	//   ....[194]....
        /*0654*/ 	.word	0x0500000f


	//   ....[195]....
        /*0658*/ 	.word	0x0500000f


	//   ....[196]....
        /*065c*/ 	.word	0x0500000f


	//   ....[197]....
        /*0660*/ 	.word	0x0500000f


	//   ....[198]....
        /*0664*/ 	.word	0x0500000f


	//   ....[199]....
        /*0668*/ 	.word	0x0500000f


	//   ....[200]....
        /*066c*/ 	.word	0x0500000f


	//----- nvinfo : EIATTR_COOP_GROUP_INSTR_OFFSETS
	.align		4
.L_678:
        /*0670*/ 	.byte	0x04, 0x28
        /*0672*/ 	.short	(.L_680 - .L_679)


	//   ....[0]....
.L_679:
        /*0674*/ 	.word	0x00000060


	//   ....[1]....
        /*0678*/ 	.word	0x00000140


	//   ....[2]....
        /*067c*/ 	.word	0x00000180


	//   ....[3]....
        /*0680*/ 	.word	0x00000370


	//   ....[4]....
        /*0684*/ 	.word	0x000004d0


	//   ....[5]....
        /*0688*/ 	.word	0x000005f0


	//   ....[6]....
        /*068c*/ 	.word	0x00000750


	//   ....[7]....
        /*0690*/ 	.word	0x00002a00


	//   ....[8]....
        /*0694*/ 	.word	0x00002a10


	//   ....[9]....
        /*0698*/ 	.word	0x00003440


	//   ....[10]....
        /*069c*/ 	.word	0x00003450


	//   ....[11]....
        /*06a0*/ 	.word	0x00003da0


	//   ....[12]....
        /*06a4*/ 	.word	0x00003db0


	//   ....[13]....
        /*06a8*/ 	.word	0x00004190


	//   ....[14]....
        /*06ac*/ 	.word	0x000041a0


	//   ....[15]....
        /*06b0*/ 	.word	0x00004ea0


	//   ....[16]....
        /*06b4*/ 	.word	0x00006980


	//   ....[17]....
        /*06b8*/ 	.word	0x00006f40


	//   ....[18]....
        /*06bc*/ 	.word	0x00006f50


	//   ....[19]....
        /*06c0*/ 	.word	0x00006f60


	//   ....[20]....
        /*06c4*/ 	.word	0x00006f70


	//   ....[21]....
        /*06c8*/ 	.word	0x00007f40


	//   ....[22]....
        /*06cc*/ 	.word	0x00007f50


	//   ....[23]....
        /*06d0*/ 	.word	0x00007f60


	//   ....[24]....
        /*06d4*/ 	.word	0x00007f70


	//   ....[25]....
        /*06d8*/ 	.word	0x00009730


	//   ....[26]....
        /*06dc*/ 	.word	0x00009810


	//   ....[27]....
        /*06e0*/ 	.word	0x000099b0


	//   ....[28]....
        /*06e4*/ 	.word	0x00009a80


	//   ....[29]....
        /*06e8*/ 	.word	0x0000a3b0


	//   ....[30]....
        /*06ec*/ 	.word	0x0000a970


	//   ....[31]....
        /*06f0*/ 	.word	0x0000a990


	//   ....[32]....
        /*06f4*/ 	.word	0x0000af60


	//   ....[33]....
        /*06f8*/ 	.word	0x0000b130


	//   ....[34]....
        /*06fc*/ 	.word	0x0000be50


	//   ....[35]....
        /*0700*/ 	.word	0x0000bf30


	//   ....[36]....
        /*0704*/ 	.word	0x0000bf40


	//   ....[37]....
        /*0708*/ 	.word	0x0000bf70


	//   ....[38]....
        /*070c*/ 	.word	0x0000bf80


	//   ....[39]....
        /*0710*/ 	.word	0x0000db10


	//   ....[40]....
        /*0714*/ 	.word	0x0000dff0


	//   ....[41]....
        /*0718*/ 	.word	0x0000e010


	//   ....[42]....
        /*071c*/ 	.word	0x0000e040


	//   ....[43]....
        /*0720*/ 	.word	0x0000e050


	//   ....[44]....
        /*0724*/ 	.word	0x0000e7a0


	//   ....[45]....
        /*0728*/ 	.word	0x0000e7e0


	//   ....[46]....
        /*072c*/ 	.word	0x0000ea80


	//   ....[47]....
        /*0730*/ 	.word	0x0000eaa0


	//   ....[48]....
        /*0734*/ 	.word	0x0000f770


	//   ....[49]....
        /*0738*/ 	.word	0x0000f7a0


	//   ....[50]....
        /*073c*/ 	.word	0x0000fa30


	//   ....[51]....
        /*0740*/ 	.word	0x0000fa50


	//   ....[52]....
        /*0744*/ 	.word	0x0000fd00


	//   ....[53]....
        /*0748*/ 	.word	0x0000feb0


	//   ....[54]....
        /*074c*/ 	.word	0x0000fee0


	//   ....[55]....
        /*0750*/ 	.word	0x0000ff10


	//   ....[56]....
        /*0754*/ 	.word	0x0000ff40


	//   ....[57]....
        /*0758*/ 	.word	0x0000ff70


	//   ....[58]....
        /*075c*/ 	.word	0x0000ffa0


	//   ....[59]....
        /*0760*/ 	.word	0x00010110


	//   ....[60]....
        /*0764*/ 	.word	0x00010140


	//   ....[61]....
        /*0768*/ 	.word	0x00010170


	//   ....[62]....
        /*076c*/ 	.word	0x000101a0


	//   ....[63]....
        /*0770*/ 	.word	0x000101d0


	//   ....[64]....
        /*0774*/ 	.word	0x00010200


	//   ....[65]....
        /*0778*/ 	.word	0x00010290


	//   ....[66]....
        /*077c*/ 	.word	0x000102c0


	//   ....[67]....
        /*0780*/ 	.word	0x00010340


	//   ....[68]....
        /*0784*/ 	.word	0x00010e70


	//   ....[69]....
        /*0788*/ 	.word	0x00013680


	//   ....[70]....
        /*078c*/ 	.word	0x000136a0


	//   ....[71]....
        /*0790*/ 	.word	0x00013730


	//   ....[72]....
        /*0794*/ 	.word	0x00013750


	//   ....[73]....
        /*0798*/ 	.word	0x000137d0


	//   ....[74]....
        /*079c*/ 	.word	0x000137f0


	//   ....[75]....
        /*07a0*/ 	.word	0x00013800


	//   ....[76]....
        /*07a4*/ 	.word	0x00013810


	//   ....[77]....
        /*07a8*/ 	.word	0x00014030


	//   ....[78]....
        /*07ac*/ 	.word	0x00014060


	//   ....[79]....
        /*07b0*/ 	.word	0x00014100


	//   ....[80]....
        /*07b4*/ 	.word	0x00014120


	//   ....[81]....
        /*07b8*/ 	.word	0x000141a0


	//   ....[82]....
        /*07bc*/ 	.word	0x000141c0


	//   ....[83]....
        /*07c0*/ 	.word	0x000141d0


	//   ....[84]....
        /*07c4*/ 	.word	0x00014240


	//   ....[85]....
        /*07c8*/ 	.word	0x00014690


	//   ....[86]....
        /*07cc*/ 	.word	0x00014750


	//   ....[87]....
        /*07d0*/ 	.word	0x000148a0


	//   ....[88]....
        /*07d4*/ 	.word	0x000148e0


	//   ....[89]....
        /*07d8*/ 	.word	0x000148f0


	//   ....[90]....
        /*07dc*/ 	.word	0x00014900


	//   ....[91]....
        /*07e0*/ 	.word	0x00014a50


	//   ....[92]....
        /*07e4*/ 	.word	0x00014ba0


	//   ....[93]....
        /*07e8*/ 	.word	0x000153d0


	//   ....[94]....
        /*07ec*/ 	.word	0x000153f0


	//   ....[95]....
        /*07f0*/ 	.word	0x00015440


	//   ....[96]....
        /*07f4*/ 	.word	0x00015450


	//   ....[97]....
        /*07f8*/ 	.word	0x00015490


	//   ....[98]....
        /*07fc*/ 	.word	0x000154a0


	//   ....[99]....
        /*0800*/ 	.word	0x000154b0


	//   ....[100]....
        /*0804*/ 	.word	0x000154f0


	//   ....[101]....
        /*0808*/ 	.word	0x00015810


	//   ....[102]....
        /*080c*/ 	.word	0x00015850


	//   ....[103]....
        /*0810*/ 	.word	0x00015870


	//   ....[104]....
        /*0814*/ 	.word	0x00015890


	//   ....[105]....
        /*0818*/ 	.word	0x000158c0


	//   ....[106]....
        /*081c*/ 	.word	0x000158e0


	//   ....[107]....
        /*0820*/ 	.word	0x000159e0


	//   ....[108]....
        /*0824*/ 	.word	0x00015b30


	//   ....[109]....
        /*0828*/ 	.word	0x00016120


	//   ....[110]....
        /*082c*/ 	.word	0x00016150


	//   ....[111]....
        /*0830*/ 	.word	0x00016190


	//   ....[112]....
        /*0834*/ 	.word	0x000161c0


	//   ....[113]....
        /*0838*/ 	.word	0x000161f0


	//   ....[114]....
        /*083c*/ 	.word	0x00016220


	//   ....[115]....
        /*0840*/ 	.word	0x00016250


	//   ....[116]....
        /*0844*/ 	.word	0x00016280


	//   ....[117]....
        /*0848*/ 	.word	0x00016400


	//   ....[118]....
        /*084c*/ 	.word	0x00016430


	//   ....[119]....
        /*0850*/ 	.word	0x00016460


	//   ....[120]....
        /*0854*/ 	.word	0x00016490


	//   ....[121]....
        /*0858*/ 	.word	0x000164c0


	//   ....[122]....
        /*085c*/ 	.word	0x000164f0


	//   ....[123]....
        /*0860*/ 	.word	0x000165b0


	//   ....[124]....
        /*0864*/ 	.word	0x000165d0


	//   ....[125]....
        /*0868*/ 	.word	0x00016640


	//   ....[126]....
        /*086c*/ 	.word	0x00016ab0


	//   ....[127]....
        /*0870*/ 	.word	0x00016dc0


	//   ....[128]....
        /*0874*/ 	.word	0x00016e50


	//   ....[129]....
        /*0878*/ 	.word	0x00016f30


	//   ....[130]....
        /*087c*/ 	.word	0x00016fc0


	//   ....[131]....
        /*0880*/ 	.word	0x000170a0


	//   ....[132]....
        /*0884*/ 	.word	0x00017130


	//   ....[133]....
        /*0888*/ 	.word	0x000172b0


	//   ....[134]....
        /*088c*/ 	.word	0x00017340


	//   ....[135]....
        /*0890*/ 	.word	0x00017390


	//   ....[136]....
        /*0894*/ 	.word	0x000173e0


	//   ....[137]....
        /*0898*/ 	.word	0x000174c0


	//   ....[138]....
        /*089c*/ 	.word	0x00017550


	//   ....[139]....
        /*08a0*/ 	.word	0x000175a0


	//   ....[140]....
        /*08a4*/ 	.word	0x000175f0


	//   ....[141]....
        /*08a8*/ 	.word	0x00017840


	//   ....[142]....
        /*08ac*/ 	.word	0x00017b20


	//   ....[143]....
        /*08b0*/ 	.word	0x00017c10


	//   ....[144]....
        /*08b4*/ 	.word	0x00017cb0


	//   ....[145]....
        /*08b8*/ 	.word	0x00017d10


	//   ....[146]....
        /*08bc*/ 	.word	0x00017e00


	//   ....[147]....
        /*08c0*/ 	.word	0x00017e70


	//   ....[148]....
        /*08c4*/ 	.word	0x00017f60


	//   ....[149]....
        /*08c8*/ 	.word	0x00017fd0


	//   ....[150]....
        /*08cc*/ 	.word	0x00018070


	//   ....[151]....
        /*08d0*/ 	.word	0x00018160


	//   ....[152]....
        /*08d4*/ 	.word	0x000181d0


	//   ....[153]....
        /*08d8*/ 	.word	0x00018230


	//   ....[154]....
        /*08dc*/ 	.word	0x00018320


	//   ....[155]....
        /*08e0*/ 	.word	0x00018380


	//   ....[156]....
        /*08e4*/ 	.word	0x00018480


	//   ....[157]....
        /*08e8*/ 	.word	0x000184e0


	//   ....[158]....
        /*08ec*/ 	.word	0x000185c0


	//   ....[159]....
        /*08f0*/ 	.word	0x00018700


	//   ....[160]....
        /*08f4*/ 	.word	0x00018800


	//   ....[161]....
        /*08f8*/ 	.word	0x00018a80


	//   ....[162]....
        /*08fc*/ 	.word	0x00018ad0


	//   ....[163]....
        /*0900*/ 	.word	0x00018ca0


	//   ....[164]....
        /*0904*/ 	.word	0x00018cf0


	//   ....[165]....
        /*0908*/ 	.word	0x00018ec0


	//   ....[166]....
        /*090c*/ 	.word	0x00018f10


	//   ....[167]....
        /*0910*/ 	.word	0x00019000


	//   ....[168]....
        /*0914*/ 	.word	0x000190a0


	//   ....[169]....
        /*0918*/ 	.word	0x00019100


	//   ....[170]....
        /*091c*/ 	.word	0x000191b0


	//   ....[171]....
        /*0920*/ 	.word	0x00019210


	//   ....[172]....
        /*0924*/ 	.word	0x000192c0


	//   ....[173]....
        /*0928*/ 	.word	0x00019320


	//   ....[174]....
        /*092c*/ 	.word	0x000193d0


	//   ....[175]....
        /*0930*/ 	.word	0x000194c0


	//   ....[176]....
        /*0934*/ 	.word	0x00019590


	//   ....[177]....
        /*0938*/ 	.word	0x000196b0


	//   ....[178]....
        /*093c*/ 	.word	0x000197b0


	//   ....[179]....
        /*0940*/ 	.word	0x000198e0


	//   ....[180]....
        /*0944*/ 	.word	0x000199c0


	//   ....[181]....
        /*0948*/ 	.word	0x00019ac0


	//   ....[182]....
        /*094c*/ 	.word	0x00019ba0


	//   ....[183]....
        /*0950*/ 	.word	0x00019c30


	//   ....[184]....
        /*0954*/ 	.word	0x00019cd0


	//   ....[185]....
        /*0958*/ 	.word	0x00019df0


	//   ....[186]....
        /*095c*/ 	.word	0x00019e60


	//   ....[187]....
        /*0960*/ 	.word	0x00019ed0


	//   ....[188]....
        /*0964*/ 	.word	0x00019f40


	//   ....[189]....
        /*0968*/ 	.word	0x00019fb0


	//   ....[190]....
        /*096c*/ 	.word	0x0001a030


	//   ....[191]....
        /*0970*/ 	.word	0x0001a0c0


	//   ....[192]....
        /*0974*/ 	.word	0x0001a150


	//   ....[193]....
        /*0978*/ 	.word	0x0001a1c0


	//   ....[194]....
        /*097c*/ 	.word	0x0001a230


	//   ....[195]....
        /*0980*/ 	.word	0x0001a2a0


	//   ....[196]....
        /*0984*/ 	.word	0x0001a320


	//   ....[197]....
        /*0988*/ 	.word	0x0001a390


	//   ....[198]....
        /*098c*/ 	.word	0x0001a430


	//   ....[199]....
        /*0990*/ 	.word	0x0001a4c0


	//   ....[200]....
        /*0994*/ 	.word	0x0001a5e0


	//----- nvinfo : EIATTR_REG_RECONFIG
	.align		4
.L_680:
        /*0998*/ 	.byte	0x01, 0x54
	.zero		2


	//----- nvinfo : EIATTR_SYSCALL_OFFSETS
	.align		4
        /*099c*/ 	.byte	0x04, 0x46
        /*099e*/ 	.short	(.L_682 - .L_681)


	//   ....[0]....
.L_681:
        /*09a0*/ 	.word	0x00001ca0


	//   ....[1]....
        /*09a4*/ 	.word	0x00001df0


	//   ....[2]....
        /*09a8*/ 	.word	0x00006b20


	//   ....[3]....
        /*09ac*/ 	.word	0x00006eb0


	//   ....[4]....
        /*09b0*/ 	.word	0x00012a40


	//   ....[5]....
        /*09b4*/ 	.word	0x00012b90


	//   ....[6]....
        /*09b8*/ 	.word	0x00012c80


	//   ....[7]....
        /*09bc*/ 	.word	0x00013c70


	//----- nvinfo : EIATTR_MBARRIER_INSTR_OFFSETS
	.align		4
.L_682:
        /*09c0*/ 	.byte	0x04, 0x39
        /*09c2*/ 	.short	(.L_684 - .L_683)


	//   ....[0]....
.L_683:
        /*09c4*/ 	.word	0x00000260
        /*09c8*/ 	.word	0x000000ff
        /*09cc*/ 	.word	0x00028c00
        /*09d0*/ 	.short	0x0100
        /*09d2*/ 	.byte	0x08
	.zero		1


	//   ....[1]....
        /*09d4*/ 	.word	0x00000270
        /*09d8*/ 	.word	0x000000ff
        /*09dc*/ 	.word	0x00028c20
        /*09e0*/ 	.short	0x0100
        /*09e2*/ 	.byte	0x08
	.zero		1


	//   ....[2]....
        /*09e4*/ 	.word	0x00000320
        /*09e8*/ 	.word	0x000000ff
        /*09ec*/ 	.word	0x00028c30
        /*09f0*/ 	.short	0x0100
        /*09f2*/ 	.byte	0x06
	.zero		1


	//   ....[3]....
        /*09f4*/ 	.word	0x00000330
        /*09f8*/ 	.word	0x000000ff
        /*09fc*/ 	.word	0x00028c40
        /*0a00*/ 	.short	0x0100
        /*0a02*/ 	.byte	0x06
	.zero		1


	//   ....[4]....
        /*0a04*/ 	.word	0x00000340
        /*0a08*/ 	.word	0x000000ff
        /*0a0c*/ 	.word	0x00028c38
        /*0a10*/ 	.short	0x0100
        /*0a12*/ 	.byte	0x06
	.zero		1


	//   ....[5]....
        /*0a14*/ 	.word	0x00000350
        /*0a18*/ 	.word	0x000000ff
        /*0a1c*/ 	.word	0x00028c48
        /*0a20*/ 	.short	0x0100
        /*0a22*/ 	.byte	0x06
	.zero		1


	//   ....[6]....
        /*0a24*/ 	.word	0x00000480
        /*0a28*/ 	.word	0x000000ff
        /*0a2c*/ 	.word	0x00028c50
        /*0a30*/ 	.short	0x0100
        /*0a32*/ 	.byte	0x08
	.zero		1


	//   ....[7]....
        /*0a34*/ 	.word	0x00000490
        /*0a38*/ 	.word	0x000000ff
        /*0a3c*/ 	.word	0x00028c60
        /*0a40*/ 	.short	0x0100
        /*0a42*/ 	.byte	0x08
	.zero		1


	//   ....[8]....
        /*0a44*/ 	.word	0x000004a0
        /*0a48*/ 	.word	0x000000ff
        /*0a4c*/ 	.word	0x00028c58
        /*0a50*/ 	.short	0x0100
        /*0a52*/ 	.byte	0x08
	.zero		1


	//   ....[9]....
        /*0a54*/ 	.word	0x000004b0
        /*0a58*/ 	.word	0x000000ff
        /*0a5c*/ 	.word	0x00028c68
        /*0a60*/ 	.short	0x0100
        /*0a62*/ 	.byte	0x08
	.zero		1


	//   ....[10]....
        /*0a64*/ 	.word	0x000005a0
        /*0a68*/ 	.word	0x000000ff
        /*0a6c*/ 	.word	0x00028c70
        /*0a70*/ 	.short	0x0100
        /*0a72*/ 	.byte	0x06
	.zero		1


	//   ....[11]....
        /*0a74*/ 	.word	0x000005b0
        /*0a78*/ 	.word	0x000000ff
        /*0a7c*/ 	.word	0x00028c80
        /*0a80*/ 	.short	0x0100
        /*0a82*/ 	.byte	0x06
	.zero		1


	//   ....[12]....
        /*0a84*/ 	.word	0x000005c0
        /*0a88*/ 	.word	0x000000ff
        /*0a8c*/ 	.word	0x00028c78
        /*0a90*/ 	.short	0x0100
        /*0a92*/ 	.byte	0x06
	.zero		1


	//   ....[13]....
        /*0a94*/ 	.word	0x000005d0
        /*0a98*/ 	.word	0x000000ff
        /*0a9c*/ 	.word	0x00028c88
        /*0aa0*/ 	.short	0x0100
        /*0aa2*/ 	.byte	0x06
	.zero		1


	//   ....[14]....
        /*0aa4*/ 	.word	0x00000700
        /*0aa8*/ 	.word	0x000000ff
        /*0aac*/ 	.word	0x00028c90
        /*0ab0*/ 	.short	0x0100
        /*0ab2*/ 	.byte	0x08
	.zero		1


	//   ....[15]....
        /*0ab4*/ 	.word	0x00000710
        /*0ab8*/ 	.word	0x000000ff
        /*0abc*/ 	.word	0x00028ca0
        /*0ac0*/ 	.short	0x0100
        /*0ac2*/ 	.byte	0x08
	.zero		1


	//   ....[16]....
        /*0ac4*/ 	.word	0x00000720
        /*0ac8*/ 	.word	0x000000ff
        /*0acc*/ 	.word	0x00028c98
        /*0ad0*/ 	.short	0x0100
        /*0ad2*/ 	.byte	0x08
	.zero		1


	//   ....[17]....
        /*0ad4*/ 	.word	0x00000730
        /*0ad8*/ 	.word	0x000000ff
        /*0adc*/ 	.word	0x00028ca8
        /*0ae0*/ 	.short	0x0100
        /*0ae2*/ 	.byte	0x08
	.zero		1


	//   ....[18]....
        /*0ae4*/ 	.word	0x00000860
        /*0ae8*/ 	.word	0x000000ff
        /*0aec*/ 	.word	0x00028cb0
        /*0af0*/ 	.short	0x0100
        /*0af2*/ 	.byte	0x08
	.zero		1


	//   ....[19]....
        /*0af4*/ 	.word	0x00000870
        /*0af8*/ 	.word	0x000000ff
        /*0afc*/ 	.word	0x00028cc0
        /*0b00*/ 	.short	0x0100
        /*0b02*/ 	.byte	0x08
	.zero		1


	//   ....[20]....
        /*0b04*/ 	.word	0x00000880
        /*0b08*/ 	.word	0x000000ff
        /*0b0c*/ 	.word	0x00028cb8
        /*0b10*/ 	.short	0x0100
        /*0b12*/ 	.byte	0x08
	.zero		1


	//   ....[21]....
        /*0b14*/ 	.word	0x00000890
        /*0b18*/ 	.word	0x000000ff
        /*0b1c*/ 	.word	0x00028cc8
        /*0b20*/ 	.short	0x0100
        /*0b22*/ 	.byte	0x08
	.zero		1


	//   ....[22]....
        /*0b24*/ 	.word	0x000029b0
        /*0b28*/ 	.word	0x00000040
        /*0b2c*/ 	.word	0x00028c90
        /*0b30*/ 	.short	0x010a
        /*0b32*/ 	.byte	0x3f
	.zero		1


	//   ....[23]....
        /*0b34*/ 	.word	0x000033f0
        /*0b38*/ 	.word	0x00000040
        /*0b3c*/ 	.word	0x00028c90
        /*0b40*/ 	.short	0x010a
        /*0b42*/ 	.byte	0x3f
	.zero		1


	//   ....[24]....
        /*0b44*/ 	.word	0x00003bf0
        /*0b48*/ 	.word	0x00000040
        /*0b4c*/ 	.word	0x00028c90
        /*0b50*/ 	.short	0x010a
        /*0b52*/ 	.byte	0x3f
	.zero		1


	//   ....[25]....
        /*0b54*/ 	.word	0x00003fd0
        /*0b58*/ 	.word	0x00000004
        /*0b5c*/ 	.word	0x00000000
        /*0b60*/ 	.short	0x0101
        /*0b62*/ 	.byte	0x3f
	.zero		1


	//   ....[26]....
        /*0b64*/ 	.word	0x00004010
        /*0b68*/ 	.word	0x00000040
        /*0b6c*/ 	.word	0x00028cb0
        /*0b70*/ 	.short	0x010a
        /*0b72*/ 	.byte	0x3f
	.zero		1


	//   ....[27]....
        /*0b74*/ 	.word	0x00004840
        /*0b78*/ 	.word	0x00000040
        /*0b7c*/ 	.word	0x00000000
        /*0b80*/ 	.short	0x0101
        /*0b82*/ 	.byte	0x3f
	.zero		1


	//   ....[28]....
        /*0b84*/ 	.word	0x00004f90
        /*0b88*/ 	.word	0x00000003
        /*0b8c*/ 	.word	0x00028c50
        /*0b90*/ 	.short	0x010a
        /*0b92*/ 	.byte	0x3f
	.zero		1


	//   ....[29]....
        /*0b94*/ 	.word	0x00005340
        /*0b98*/ 	.word	0x0000000a
        /*0b9c*/ 	.word	0x00000000
        /*0ba0*/ 	.short	0x0101
        /*0ba2*/ 	.byte	0x3f
	.zero		1


	//   ....[30]....
        /*0ba4*/ 	.word	0x00005c70
        /*0ba8*/ 	.word	0x00000003
        /*0bac*/ 	.word	0x00028c50
        /*0bb0*/ 	.short	0x010a
        /*0bb2*/ 	.byte	0x3f
	.zero		1


	//   ....[31]....
        /*0bb4*/ 	.word	0x00005cc0
        /*0bb8*/ 	.word	0x00000003
        /*0bbc*/ 	.word	0x00028c50
        /*0bc0*/ 	.short	0x010a
        /*0bc2*/ 	.byte	0x3f
	.zero		1


	//   ....[32]....
        /*0bc4*/ 	.word	0x00005fd0
        /*0bc8*/ 	.word	0x0000000a
        /*0bcc*/ 	.word	0x00000000
        /*0bd0*/ 	.short	0x0101
        /*0bd2*/ 	.byte	0x3f
	.zero		1


	//   ....[33]....
        /*0bd4*/ 	.word	0x00006bc0
        /*0bd8*/ 	.word	0x00000002
        /*0bdc*/ 	.word	0x00028c00
        /*0be0*/ 	.short	0x010a
        /*0be2*/ 	.byte	0x3f
	.zero		1


	//   ....[34]....
        /*0be4*/ 	.word	0x00006c10
        /*0be8*/ 	.word	0x00000002
        /*0bec*/ 	.word	0x00028c00
        /*0bf0*/ 	.short	0x010a
        /*0bf2*/ 	.byte	0x3f
	.zero		1


	//   ....[35]....
        /*0bf4*/ 	.word	0x00007240
        /*0bf8*/ 	.word	0x00000002
        /*0bfc*/ 	.word	0x00028c00
        /*0c00*/ 	.short	0x010a
        /*0c02*/ 	.byte	0x3f
	.zero		1


	//   ....[36]....
        /*0c04*/ 	.word	0x00008140
        /*0c08*/ 	.word	0x00000002
        /*0c0c*/ 	.word	0x00028c00
        /*0c10*/ 	.short	0x010a
        /*0c12*/ 	.byte	0x3f
	.zero		1


	//   ....[37]....
        /*0c14*/ 	.word	0x00008f80
        /*0c18*/ 	.word	0x0000000e
        /*0c1c*/ 	.word	0x00028c30
        /*0c20*/ 	.short	0x010a
        /*0c22*/ 	.byte	0x3f
	.zero		1


	//   ....[38]....
        /*0c24*/ 	.word	0x00009030
        /*0c28*/ 	.word	0x0000000e
        /*0c2c*/ 	.word	0x00028c30
        /*0c30*/ 	.short	0x010a
        /*0c32*/ 	.byte	0x3f
	.zero		1


	//   ....[39]....
        /*0c34*/ 	.word	0x00009ce0
        /*0c38*/ 	.word	0x0000000a
        /*0c3c*/ 	.word	0x00000000
        /*0c40*/ 	.short	0x0101
        /*0c42*/ 	.byte	0x3f
	.zero		1


	//   ....[40]....
        /*0c44*/ 	.word	0x0000a0c0
        /*0c48*/ 	.word	0x0000000e
        /*0c4c*/ 	.word	0x00028c50
        /*0c50*/ 	.short	0x010a
        /*0c52*/ 	.byte	0x3f
	.zero		1


	//   ....[41]....
        /*0c54*/ 	.word	0x0000a150
        /*0c58*/ 	.word	0x0000000e
        /*0c5c*/ 	.word	0x00028c50
        /*0c60*/ 	.short	0x010a
        /*0c62*/ 	.byte	0x3f
	.zero		1


	//   ....[42]....
        /*0c64*/ 	.word	0x0000a430
        /*0c68*/ 	.word	0x0000000e
        /*0c6c*/ 	.word	0x00000000
        /*0c70*/ 	.short	0x0101
        /*0c72*/ 	.byte	0x3f
	.zero		1


	//   ....[43]....
        /*0c74*/ 	.word	0x0000a550
        /*0c78*/ 	.word	0x00000015
        /*0c7c*/ 	.word	0x00028c30
        /*0c80*/ 	.short	0x010a
        /*0c82*/ 	.byte	0x3f
	.zero		1


	//   ....[44]....
        /*0c84*/ 	.word	0x0000a600
        /*0c88*/ 	.word	0x00000015
        /*0c8c*/ 	.word	0x00028c30
        /*0c90*/ 	.short	0x010a
        /*0c92*/ 	.byte	0x3f
	.zero		1


	//   ....[45]....
        /*0c94*/ 	.word	0x0000ab50
        /*0c98*/ 	.word	0x00000014
        /*0c9c*/ 	.word	0x00000000
        /*0ca0*/ 	.short	0x0101
        /*0ca2*/ 	.byte	0x3f
	.zero		1


	//   ....[46]....
        /*0ca4*/ 	.word	0x0000bb80
        /*0ca8*/ 	.word	0x00000015
        /*0cac*/ 	.word	0x00028c50
        /*0cb0*/ 	.short	0x010a
        /*0cb2*/ 	.byte	0x3f
	.zero		1


	//   ....[47]....
        /*0cb4*/ 	.word	0x0000bbd0
        /*0cb8*/ 	.word	0x00000015
        /*0cbc*/ 	.word	0x00028c50
        /*0cc0*/ 	.short	0x010a
        /*0cc2*/ 	.byte	0x3f
	.zero		1


	//   ....[48]....
        /*0cc4*/ 	.word	0x0000bee0
        /*0cc8*/ 	.word	0x00000015
        /*0ccc*/ 	.word	0x00000000
        /*0cd0*/ 	.short	0x0101
        /*0cd2*/ 	.byte	0x3f
	.zero		1


	//   ....[49]....
        /*0cd4*/ 	.word	0x0000e780
        /*0cd8*/ 	.word	0x00000000
        /*0cdc*/ 	.word	0x00000000
        /*0ce0*/ 	.short	0x0101
        /*0ce2*/ 	.byte	0x3f
	.zero		1


	//   ....[50]....
        /*0ce4*/ 	.word	0x00010f50
        /*0ce8*/ 	.word	0x00000017
        /*0cec*/ 	.word	0x00028c20
        /*0cf0*/ 	.short	0x010a
        /*0cf2*/ 	.byte	0x3f
	.zero		1


	//   ....[51]....
        /*0cf4*/ 	.word	0x00010fe0
        /*0cf8*/ 	.word	0x00000003
        /*0cfc*/ 	.word	0x00028ca0
        /*0d00*/ 	.short	0x010a
        /*0d02*/ 	.byte	0x3f
	.zero		1


	//   ....[52]....
        /*0d04*/ 	.word	0x00011230
        /*0d08*/ 	.word	0x00000003
        /*0d0c*/ 	.word	0x00028cc0
        /*0d10*/ 	.short	0x010a
        /*0d12*/ 	.byte	0x3f
	.zero		1


	//   ....[53]....
        /*0d14*/ 	.word	0x00011c00
        /*0d18*/ 	.word	0x00000006
        /*0d1c*/ 	.word	0x00028ca0
        /*0d20*/ 	.short	0x010a
        /*0d22*/ 	.byte	0x3f
	.zero		1


	//   ....[54]....
        /*0d24*/ 	.word	0x00011e40
        /*0d28*/ 	.word	0x00000006
        /*0d2c*/ 	.word	0x00028cc0
        /*0d30*/ 	.short	0x010a
        /*0d32*/ 	.byte	0x3f
	.zero		1


	//   ....[55]....
        /*0d34*/ 	.word	0x00013410
        /*0d38*/ 	.word	0x0000001b
        /*0d3c*/ 	.word	0x00028c40
        /*0d40*/ 	.short	0x010a
        /*0d42*/ 	.byte	0x3f
	.zero		1


	//   ....[56]....
        /*0d44*/ 	.word	0x00013910
        /*0d48*/ 	.word	0x0000001b
        /*0d4c*/ 	.word	0x00028c30
        /*0d50*/ 	.short	0x0107
        /*0d52*/ 	.byte	0x3f
	.zero		1


	//   ....[57]....
        /*0d54*/ 	.word	0x000139e0
        /*0d58*/ 	.word	0x0000001b
        /*0d5c*/ 	.word	0x00028c30
        /*0d60*/ 	.short	0x0101
        /*0d62*/ 	.byte	0x3f
	.zero		1


	//   ....[58]....
        /*0d64*/ 	.word	0x000142e0
        /*0d68*/ 	.word	0x00000017
        /*0d6c*/ 	.word	0x00028c00
        /*0d70*/ 	.short	0x0107
        /*0d72*/ 	.byte	0x3f
	.zero		1


	//   ....[59]....
        /*0d74*/ 	.word	0x000143d0
        /*0d78*/ 	.word	0x00000017
        /*0d7c*/ 	.word	0x00028c00
        /*0d80*/ 	.short	0x0101
        /*0d82*/ 	.byte	0x3f
	.zero		1


	//   ....[60]....
        /*0d84*/ 	.word	0x000143f0
        /*0d88*/ 	.word	0x00000017
        /*0d8c*/ 	.word	0x00028c20
        /*0d90*/ 	.short	0x010a
        /*0d92*/ 	.byte	0x3f
	.zero		1


	//   ....[61]....
        /*0d94*/ 	.word	0x00014480
        /*0d98*/ 	.word	0x0000001b
        /*0d9c*/ 	.word	0x00028c60
        /*0da0*/ 	.short	0x010a
        /*0da2*/ 	.byte	0x3f
	.zero		1


	//   ....[62]....
        /*0da4*/ 	.word	0x00014dc0
        /*0da8*/ 	.word	0x0000001b
        /*0dac*/ 	.word	0x00028c50
        /*0db0*/ 	.short	0x0107
        /*0db2*/ 	.byte	0x3f
	.zero		1


	//   ....[63]....
        /*0db4*/ 	.word	0x00014e90
        /*0db8*/ 	.word	0x0000001b
        /*0dbc*/ 	.word	0x00028c50
        /*0dc0*/ 	.short	0x0101
        /*0dc2*/ 	.byte	0x3f
	.zero		1


	//   ....[64]....
        /*0dc4*/ 	.word	0x00015230
        /*0dc8*/ 	.word	0x00000006
        /*0dcc*/ 	.word	0x00028c40
        /*0dd0*/ 	.short	0x010a
        /*0dd2*/ 	.byte	0x3f
	.zero		1


	//   ....[65]....
        /*0dd4*/ 	.word	0x00015570
        /*0dd8*/ 	.word	0x00000006
        /*0ddc*/ 	.word	0x00028c30
        /*0de0*/ 	.short	0x0107
        /*0de2*/ 	.byte	0x3f
	.zero		1


	//   ....[66]....
        /*0de4*/ 	.word	0x00015630
        /*0de8*/ 	.word	0x00000006
        /*0dec*/ 	.word	0x00028c30
        /*0df0*/ 	.short	0x0101
        /*0df2*/ 	.byte	0x3f
	.zero		1


	//   ....[67]....
        /*0df4*/ 	.word	0x00015660
        /*0df8*/ 	.word	0x00000006
        /*0dfc*/ 	.word	0x00028c60
        /*0e00*/ 	.short	0x010a
        /*0e02*/ 	.byte	0x3f
	.zero		1


	//   ....[68]....
        /*0e04*/ 	.word	0x00015d30
        /*0e08*/ 	.word	0x00000006
        /*0e0c*/ 	.word	0x00028c50
        /*0e10*/ 	.short	0x0107
        /*0e12*/ 	.byte	0x3f
	.zero		1


	//   ....[69]....
        /*0e14*/ 	.word	0x00015df0
        /*0e18*/ 	.word	0x00000006
        /*0e1c*/ 	.word	0x00028c50
        /*0e20*/ 	.short	0x0101
        /*0e22*/ 	.byte	0x3f
	.zero		1


	//   ....[70]....
        /*0e24*/ 	.word	0x00016a30
        /*0e28*/ 	.word	0x00000004
        /*0e2c*/ 	.word	0x00028c20
        /*0e30*/ 	.short	0x010a
        /*0e32*/ 	.byte	0x3f
	.zero		1


	//   ....[71]....
        /*0e34*/ 	.word	0x00016b90
        /*0e38*/ 	.word	0x00000005
        /*0e3c*/ 	.word	0x00028c40
        /*0e40*/ 	.short	0x010a
        /*0e42*/ 	.byte	0x3f
	.zero		1


	//   ....[72]....
        /*0e44*/ 	.word	0x00016c30
        /*0e48*/ 	.word	0x00000019
        /*0e4c*/ 	.word	0x00028c40
        /*0e50*/ 	.short	0x010a
        /*0e52*/ 	.byte	0x3f
	.zero		1


	//   ....[73]....
        /*0e54*/ 	.word	0x00016c70
        /*0e58*/ 	.word	0x00000005
        /*0e5c*/ 	.word	0x00028c60
        /*0e60*/ 	.short	0x010a
        /*0e62*/ 	.byte	0x3f
	.zero		1


	//   ....[74]....
        /*0e64*/ 	.word	0x00016cb0
        /*0e68*/ 	.word	0x00000019
        /*0e6c*/ 	.word	0x00028c60
        /*0e70*/ 	.short	0x010a
        /*0e72*/ 	.byte	0x3f
	.zero		1


	//   ....[75]....
        /*0e74*/ 	.word	0x00016d10
        /*0e78*/ 	.word	0x00000040
        /*0e7c*/ 	.word	0x00028c90
        /*0e80*/ 	.short	0x010a
        /*0e82*/ 	.byte	0x3f
	.zero		1


	//   ....[76]....
        /*0e84*/ 	.word	0x00016e80
        /*0e88*/ 	.word	0x00000040
        /*0e8c*/ 	.word	0x00028c90
        /*0e90*/ 	.short	0x010a
        /*0e92*/ 	.byte	0x3f
	.zero		1


	//   ....[77]....
        /*0e94*/ 	.word	0x00017000
        /*0e98*/ 	.word	0x00000040
        /*0e9c*/ 	.word	0x00028c90
        /*0ea0*/ 	.short	0x010a
        /*0ea2*/ 	.byte	0x3f
	.zero		1


	//   ....[78]....
        /*0ea4*/ 	.word	0x00017160
        /*0ea8*/ 	.word	0x00000040
        /*0eac*/ 	.word	0x00028cb0
        /*0eb0*/ 	.short	0x010a
        /*0eb2*/ 	.byte	0x3f
	.zero		1


	//   ....[79]....
        /*0eb4*/ 	.word	0x000171b0
        /*0eb8*/ 	.word	0x00000003
        /*0ebc*/ 	.word	0x00028c50
        /*0ec0*/ 	.short	0x010a
        /*0ec2*/ 	.byte	0x3f
	.zero		1


	//   ....[80]....
        /*0ec4*/ 	.word	0x00017200
        /*0ec8*/ 	.word	0x00000003
        /*0ecc*/ 	.word	0x00028c50
        /*0ed0*/ 	.short	0x010a
        /*0ed2*/ 	.byte	0x3f
	.zero		1


	//   ....[81]....
        /*0ed4*/ 	.word	0x00017410
        /*0ed8*/ 	.word	0x00000002
        /*0edc*/ 	.word	0x00028c00
        /*0ee0*/ 	.short	0x010a
        /*0ee2*/ 	.byte	0x3f
	.zero		1


	//   ....[82]....
        /*0ee4*/ 	.word	0x00017620
        /*0ee8*/ 	.word	0x00000002
        /*0eec*/ 	.word	0x00028c00
        /*0ef0*/ 	.short	0x010a
        /*0ef2*/ 	.byte	0x3f
	.zero		1


	//   ....[83]....
        /*0ef4*/ 	.word	0x00017670
        /*0ef8*/ 	.word	0x0000000e
        /*0efc*/ 	.word	0x00028c30
        /*0f00*/ 	.short	0x010a
        /*0f02*/ 	.byte	0x3f
	.zero		1


	//   ....[84]....
        /*0f04*/ 	.word	0x000176c0
        /*0f08*/ 	.word	0x0000000e
        /*0f0c*/ 	.word	0x00028c50
        /*0f10*/ 	.short	0x010a
        /*0f12*/ 	.byte	0x3f
	.zero		1


	//   ....[85]....
        /*0f14*/ 	.word	0x00017710
        /*0f18*/ 	.word	0x00000015
        /*0f1c*/ 	.word	0x00028c30
        /*0f20*/ 	.short	0x010a
        /*0f22*/ 	.byte	0x3f
	.zero		1


	//   ....[86]....
        /*0f24*/ 	.word	0x00017760
        /*0f28*/ 	.word	0x00000015
        /*0f2c*/ 	.word	0x00028c50
        /*0f30*/ 	.short	0x010a
        /*0f32*/ 	.byte	0x3f
	.zero		1


	//   ....[87]....
        /*0f34*/ 	.word	0x00017900
        /*0f38*/ 	.word	0x00000017
        /*0f3c*/ 	.word	0x00028c20
        /*0f40*/ 	.short	0x010a
        /*0f42*/ 	.byte	0x3f
	.zero		1


	//   ....[88]....
        /*0f44*/ 	.word	0x00017950
        /*0f48*/ 	.word	0x00000003
        /*0f4c*/ 	.word	0x00028ca0
        /*0f50*/ 	.short	0x010a
        /*0f52*/ 	.byte	0x3f
	.zero		1


	//   ....[89]....
        /*0f54*/ 	.word	0x000179a0
        /*0f58*/ 	.word	0x00000003
        /*0f5c*/ 	.word	0x00028cc0
        /*0f60*/ 	.short	0x010a
        /*0f62*/ 	.byte	0x3f
	.zero		1


	//   ....[90]....
        /*0f64*/ 	.word	0x000179f0
        /*0f68*/ 	.word	0x00000006
        /*0f6c*/ 	.word	0x00028ca0
        /*0f70*/ 	.short	0x010a
        /*0f72*/ 	.byte	0x3f
	.zero		1


	//   ....[91]....
        /*0f74*/ 	.word	0x00017a40
        /*0f78*/ 	.word	0x00000006
        /*0f7c*/ 	.word	0x00028cc0
        /*0f80*/ 	.short	0x010a
        /*0f82*/ 	.byte	0x3f
	.zero		1


	//   ....[92]....
        /*0f84*/ 	.word	0x00017b60
        /*0f88*/ 	.word	0x0000001b
        /*0f8c*/ 	.word	0x00028c40
        /*0f90*/ 	.short	0x010a
        /*0f92*/ 	.byte	0x3f
	.zero		1


	//   ....[93]....
        /*0f94*/ 	.word	0x00018600
        /*0f98*/ 	.word	0x00000017
        /*0f9c*/ 	.word	0x00028c20
        /*0fa0*/ 	.short	0x010a
        /*0fa2*/ 	.byte	0x3f
	.zero		1


	//   ....[94]....
        /*0fa4*/ 	.word	0x00018650
        /*0fa8*/ 	.word	0x0000001b
        /*0fac*/ 	.word	0x00028c60
        /*0fb0*/ 	.short	0x010a
        /*0fb2*/ 	.byte	0x3f
	.zero		1


	//   ....[95]....
        /*0fb4*/ 	.word	0x00018f50
        /*0fb8*/ 	.word	0x00000006
        /*0fbc*/ 	.word	0x00028c40
        /*0fc0*/ 	.short	0x010a
        /*0fc2*/ 	.byte	0x3f
	.zero		1


	//   ....[96]....
        /*0fc4*/ 	.word	0x00019410
        /*0fc8*/ 	.word	0x00000006
        /*0fcc*/ 	.word	0x00028c60
        /*0fd0*/ 	.short	0x010a
        /*0fd2*/ 	.byte	0x3f
	.zero		1


	//   ....[97]....
        /*0fd4*/ 	.word	0x0001a500
        /*0fd8*/ 	.word	0x00000004
        /*0fdc*/ 	.word	0x00028c20
        /*0fe0*/ 	.short	0x010a
        /*0fe2*/ 	.byte	0x3f
	.zero		1


	//   ....[98]....
        /*0fe4*/ 	.word	0x0001a6a0
        /*0fe8*/ 	.word	0x00000005
        /*0fec*/ 	.word	0x00028c40
        /*0ff0*/ 	.short	0x010a
        /*0ff2*/ 	.byte	0x3f
	.zero		1


	//   ....[99]....
        /*0ff4*/ 	.word	0x0001a6f0
        /*0ff8*/ 	.word	0x00000019
        /*0ffc*/ 	.word	0x00028c40
        /*1000*/ 	.short	0x010a
        /*1002*/ 	.byte	0x3f
	.zero		1


	//   ....[100]....
        /*1004*/ 	.word	0x0001a740
        /*1008*/ 	.word	0x00000005
        /*100c*/ 	.word	0x00028c60
        /*1010*/ 	.short	0x010a
        /*1012*/ 	.byte	0x3f
	.zero		1


	//----- nvinfo : EIATTR_NUM_MBARRIERS
	.align		4
.L_684:
        /*1014*/ 	.byte	0x03, 0x38
        /*1016*/ 	.short	0x0016


	//----- nvinfo : EIATTR_EXIT_INSTR_OFFSETS
	.align		4
        /*1018*/ 	.byte	0x04, 0x1c
        /*101a*/ 	.short	(.L_686 - .L_685)


	//   ....[0]....
.L_685:
        /*101c*/ 	.word	0x00016d00


	//----- nvinfo : EIATTR_MAX_THREADS
	.align		4
.L_686:
        /*1020*/ 	.byte	0x04, 0x05
        /*1022*/ 	.short	(.L_688 - .L_687)
.L_687:
        /*1024*/ 	.word	0x00000180
        /*1028*/ 	.word	0x00000001
        /*102c*/ 	.word	0x00000001


	//----- nvinfo : EIATTR_CRS_STACK_SIZE
	.align		4
.L_688:
        /*1030*/ 	.byte	0x04, 0x1e
        /*1032*/ 	.short	(.L_690 - .L_689)
.L_689:
        /*1034*/ 	.word	0x00000000


	//----- nvinfo : EIATTR_CBANK_PARAM_SIZE
	.align		4
.L_690:
        /*1038*/ 	.byte	0x03, 0x19
        /*103a*/ 	.short	0x0af0


	//----- nvinfo : EIATTR_PARAM_CBANK
	.align		4
        /*103c*/ 	.byte	0x04, 0x0a
        /*103e*/ 	.short	(.L_692 - .L_691)
	.align		4
.L_691:
        /*1040*/ 	.word	index@(.nv.constant0._ZN7cutlass13device_kernelIN5flash11enable_sm90INS1_16FlashAttnFwdSm90INS1_25CollectiveMainloopFwdSm90ILi2EN4cute5tupleIJNS5_1CILi1EEES8_S8_EEENS6_IJNS7_ILi64EEESA_SA_EEELi512ENS_6half_tEfNS_4arch4Sm90ELb0ELb0ELb0ELb1ELb1ELb1ELb0ELb0ELb0ELb1ELb0ELb0EEENS1_21CollectiveEpilogueFwdINS6_IJSA_NS7_ILi512EEESA_EEES9_SC_SE_Li256ELb1ELb1ELb0ELb0EEENS1_36VarlenDynamicPersistentTileSchedulerILi64ELi64ELi256ELi128ELb0ELb1ELb1ELb0ELb1ELb1EEEEEEEEEvNT_6ParamsE)
        /*1044*/ 	.short	0x0210
        /*1046*/ 	.short	0x0af0


	//----- nvinfo : EIATTR_SW_WAR
	.align		4
.L_692:
        /*1048*/ 	.byte	0x04, 0x36
        /*104a*/ 	.short	(.L_694 - .L_693)
.L_693:
        /*104c*/ 	.word	0x00000008
.L_694:


//--------------------- .nv.info._ZN7cutlass13device_kernelIN5flash11enable_sm90INS1_16FlashAttnFwdSm90INS1_25CollectiveMainloopFwdSm90ILi2EN4cute5tupleIJNS5_1CILi1EEES8_S8_EEENS6_IJNS7_ILi64EEESA_SA_EEELi512ENS_6half_tEfNS_4arch4Sm90ELb0ELb0ELb0ELb1ELb1ELb0ELb1ELb0ELb0ELb1ELb0ELb0EEENS1_21CollectiveEpilogueFwdINS6_IJSA_NS7_ILi512EEESA_EEES9_SC_SE_Li256ELb1ELb1ELb0ELb0EEENS1_36VarlenDynamicPersistentTileSchedulerILi64ELi64ELi256ELi128ELb0ELb1ELb1ELb0ELb1ELb1EEEEEEEEEvNT_6ParamsE --------------------------
	.section	.nv.info._ZN7cutlass13device_kernelIN5flash11enable_sm90INS1_16FlashAttnFwdSm90INS1_25CollectiveMainloopFwdSm90ILi2EN4cute5tupleIJNS5_1CILi1EEES8_S8_EEENS6_IJNS7_ILi64EEESA_SA_EEELi512ENS_6half_tEfNS_4arch4Sm90ELb0ELb0ELb0ELb1ELb1ELb0ELb1ELb0ELb0ELb1ELb0ELb0EEENS1_21CollectiveEpilogueFwdINS6_IJSA_NS7_ILi512EEESA_EEES9_SC_SE_Li256ELb1ELb1ELb0ELb0EEENS1_36VarlenDynamicPersistentTileSchedulerILi64ELi64ELi256ELi128ELb0ELb1ELb1ELb0ELb1ELb1EEEEEEEEEvNT_6ParamsE,"",@"SHT_CUDA_INFO"
	.sectionflags	@""
	.align	4


	//----- nvinfo : EIATTR_CUDA_API_VERSION
	.align		4
        /*0000*/ 	.byte	0x04, 0x37
        /*0002*/ 	.short	(.L_696 - .L_695)
.L_695:
        /*0004*/ 	.word	0x00000082


	//----- nvinfo : EIATTR_KPARAM_INFO
	.align		4
.L_696:
        /*0008*/ 	.byte	0x04, 0x17
        /*000a*/ 	.short	(.L_698 - .L_697)
.L_697:
        /*000c*/ 	.word	0x00000000
        /*0010*/ 	.short	0x0000
        /*0012*/ 	.short	0x0070
        /*0014*/ 	.byte	0x00, 0xf0, 0x01, 0x2e


	//----- nvinfo : EIATTR_SPARSE_MMA_MASK
	.align		4
.L_698:
        /*0018*/ 	.byte	0x03, 0x50
        /*001a*/ 	.short	0x0000


	//----- nvinfo : EIATTR_MAXREG_COUNT
	.align		4
        /*001c*/ 	.byte	0x03, 0x1b
        /*001e*/ 	.short	0x00a8


	//----- nvinfo : EIATTR_NUM_BARRIERS
	.align		4
        /*0020*/ 	.byte	0x02, 0x4c
        /*0022*/ 	.byte	0x10
	.zero		1


	//----- nvinfo : EIATTR_EXTERNS
	.align		4
        /*0024*/ 	.byte	0x04, 0x0f
        /*0026*/ 	.short	(.L_700 - .L_699)


	//   ....[0]....
	.align		4
.L_699:
        /*0028*/ 	.word	index@(__assertfail)


	//----- nvinfo : EIATTR_ANNOTATIONS
	.align		4
.L_700:
        /*002c*/ 	.byte	0x04, 0x55
        /*002e*/ 	.short	(.L_702 - .L_701)


	//   ....[0]....
.L_701:
        /* <DEDUP_REMOVED lines=18> */


	//----- nvinfo : EIATTR_MERCURY_ISA_VERSION
	.align		4
.L_702:
        /*0140*/ 	.byte	0x03, 0x5f
        /*0142*/ 	.short	0x0101


	//----- nvinfo : EIATTR_UNUSED_LOAD_BYTE_OFFSET
	.align		4
        /*0144*/ 	.byte	0x04, 0x44
        /*0146*/ 	.short	(.L_704 - .L_703)


	//   ....[0]....
.L_703:
        /*0148*/ 	.word	0x00000970
        /*014c*/ 	.word	0x0000fff0


	//   ....[1]....
        /*0150*/ 	.word	0x00008a60
        /*0154*/ 	.word	0x0000fff0


	//----- nvinfo : EIATTR_INT_WARP_WIDE_INSTR_OFFSETS
	.align		4
.L_704:
        /*0158*/ 	.byte	0x04, 0x31
        /*015a*/ 	.short	(.L_706 - .L_705)


	//   ....[0]....
.L_705:
        /*015c*/ 	.word	0x000000c0


	//   ....[1]....
        /*0160*/ 	.word	0x000000d0


	//   ....[2]....
        /*0164*/ 	.word	0x000000e0


	//   ....[3]....
        /*0168*/ 	.word	0x00000180


	//   ....[4]....
        /*016c*/ 	.word	0x0000c8e0


	//   ....[5]....
        /*0170*/ 	.word	0x0000c970


	//   ....[6]....
        /*0174*/ 	.word	0x00010cd0


	//   ....[7]....
        /*0178*/ 	.word	0x00010d60


	//----- nvinfo : EIATTR_COOP_GROUP_MASK_REGIDS
	.align		4
.L_706:
        /*017c*/ 	.byte	0x04, 0x29
        /*017e*/ 	.short	(.L_708 - .L_707)


	//   ....[0]....
.L_707:
        /*0180*/ 	.word	0xffffffff


	//   ....[1]....
        /*0184*/ 	.word	0xffffffff


	//   ....[2]....
        /*0188*/ 	.word	0xffffffff


	//   ....[3]....
        /*018c*/ 	.word	0xffffffff


	//   ....[4]....
        /*0190*/ 	.word	0xffffffff


	//   ....[5]....
        /*0194*/ 	.word	0xffffffff


	//   ....[6]....
        /*0198*/ 	.word	0xffffffff


	//   ....[7]....
        /*019c*/ 	.word	0xffffffff


	//   ....[8]....
        /*01a0*/ 	.word	0xffffffff


	//   ....[9]....
        /*01a4*/ 	.word	0xffffffff


	//   ....[10]....
        /*01a8*/ 	.word	0xffffffff


	//   ....[11]....
        /*01ac*/ 	.word	0xffffffff


	//   ....[12]....
        /*01b0*/ 	.word	0xffffffff


	//   ....[13]....
        /*01b4*/ 	.word	0xffffffff


	//   ....[14]....
        /*01b8*/ 	.word	0xffffffff


	//   ....[15]....
        /*01bc*/ 	.word	0xffffffff


	//   ....[16]....
        /*01c0*/ 	.word	0xffffffff


	//   ....[17]....
        /*01c4*/ 	.word	0xffffffff


	//   ....[18]....
        /*01c8*/ 	.word	0xffffffff


	//   ....[19]....
        /*01cc*/ 	.word	0xffffffff


	//   ....[20]....
        /*01d0*/ 	.word	0xffffffff


	//   ....[21]....
        /*01d4*/ 	.word	0xffffffff


	//   ....[22]....
        /*01d8*/ 	.word	0xffffffff


	//   ....[23]....
        /*01dc*/ 	.word	0xffffffff


	//   ....[24]....
        /*01e0*/ 	.word	0xffffffff


	//   ....[25]....
        /*01e4*/ 	.word	0xffffffff


	//   ....[26]....
        /*01e8*/ 	.word	0xffffffff


	//   ....[27]....
        /*01ec*/ 	.word	0xffffffff


	//   ....[28]....
        /*01f0*/ 	.word	0xffffffff


	//   ....[29]....
        /*01f4*/ 	.word	0xffffffff


	//   ....[30]....
        /*01f8*/ 	.word	0xffffffff


	//   ....[31]....
        /*01fc*/ 	.word	0xffffffff


	//   ....[32]....
        /*0200*/ 	.word	0xffffffff


	//   ....[33]....
        /*0204*/ 	.word	0xffffffff


	//   ....[34]....
        /*0208*/ 	.word	0xffffffff


	//   ....[35]....
        /*020c*/ 	.word	0xffffffff


	//   ....[36]....
        /*0210*/ 	.word	0xffffffff


	//   ....[37]....
        /*0214*/ 	.word	0xffffffff


	//   ....[38]....
        /*0218*/ 	.word	0xffffffff


	//   ....[39]....
        /*021c*/ 	.word	0xffffffff


	//   ....[40]....
        /*0220*/ 	.word	0xffffffff


	//   ....[41]....
        /*0224*/ 	.word	0xffffffff


	//   ....[42]....
        /*0228*/ 	.word	0xffffffff


	//   ....[43]....
        /*022c*/ 	.word	0xffffffff


	//   ....[44]....
        /*0230*/ 	.word	0xffffffff


	//   ....[45]....
        /*0234*/ 	.word	0xffffffff


	//   ....[46]....
        /*0238*/ 	.word	0xffffffff


	//   ....[47]....
        /*023c*/ 	.word	0xffffffff


	//   ....[48]....
        /*0240*/ 	.word	0xffffffff


	//   ....[49]....
        /*0244*/ 	.word	0xffffffff


	//   ....[50]....
        /*0248*/ 	.word	0xffffffff


	//   ....[51]....
        /*024c*/ 	.word	0xffffffff


	//   ....[52]....
        /*0250*/ 	.word	0xffffffff


	//   ....[53]....
        /*0254*/ 	.word	0xffffffff


	//   ....[54]....
        /*0258*/ 	.word	0xffffffff


	//   ....[55]....
        /*025c*/ 	.word	0xffffffff


	//   ....[56]....
        /*0260*/ 	.word	0xffffffff


	//   ....[57]....
        /*0264*/ 	.word	0xffffffff


	//   ....[58]....
        /*0268*/ 	.word	0xffffffff


	//   ....[59]....
        /*026c*/ 	.word	0xffffffff


	//   ....[60]....
        /*0270*/ 	.word	0xffffffff


	//   ....[61]....
        /*0274*/ 	.word	0xffffffff


	//   ....[62]....
        /*0278*/ 	.word	0xffffffff


	//   ....[63]....
        /*027c*/ 	.word	0xffffffff


	//   ....[64]....
        /*0280*/ 	.word	0xffffffff


	//   ....[65]....
        /*0284*/ 	.word	0xffffffff


	//   ....[66]....
        /*0288*/ 	.word	0xffffffff


	//   ....[67]....
        /*028c*/ 	.word	0xffffffff


	//   ....[68]....
        /*0290*/ 	.word	0xffffffff


	//   ....[69]....
        /*0294*/ 	.word	0xffffffff


	//   ....[70]....
        /*0298*/ 	.word	0xffffffff


	//   ....[71]....
        /*029c*/ 	.word	0xffffffff


	//   ....[72]....
        /*02a0*/ 	.word	0xffffffff


	//   ....[73]....
        /*02a4*/ 	.word	0xffffffff


	//   ....[74]....
        /*02a8*/ 	.word	0xffffffff


	//   ....[75]....
        /*02ac*/ 	.word	0xffffffff


	//   ....[76]....
        /*02b0*/ 	.word	0xffffffff


	//   ....[77]....
        /*02b4*/ 	.word	0xffffffff


	//   ....[78]....
        /*02b8*/ 	.word	0xffffffff


	//   ....[79]....
        /*02bc*/ 	.word	0xffffffff


	//   ....[80]....
        /*02c0*/ 	.word	0xffffffff


	//   ....[81]....
        /*02c4*/ 	.word	0xffffffff


	//   ....[82]....
        /*02c8*/ 	.word	0xffffffff


	//   ....[83]....
        /*02cc*/ 	.word	0xffffffff


	//   ....[84]....
        /*02d0*/ 	.word	0xffffffff


	//   ....[85]....
        /*02d4*/ 	.word	0xffffffff


	//   ....[86]....
        /*02d8*/ 	.word	0xffffffff


	//   ....[87]....
        /*02dc*/ 	.word	0xffffffff


	//   ....[88]....
        /*02e0*/ 	.word	0xffffffff


	//   ....[89]....
        /*02e4*/ 	.word	0xffffffff


	//   ....[90]....
        /*02e8*/ 	.word	0xffffffff


	//   ....[91]....
        /*02ec*/ 	.word	0xffffffff


	//   ....[92]....
        /*02f0*/ 	.word	0xffffffff


	//   ....[93]....
        /*02f4*/ 	.word	0xffffffff


	//   ....[94]....
        /*02f8*/ 	.word	0xffffffff


	//   ....[95]....
        /*02fc*/ 	.word	0xffffffff


	//   ....[96]....
        /*0300*/ 	.word	0xffffffff


	//   ....[97]....
        /*0304*/ 	.word	0xffffffff


	//   ....[98]....
        /*0308*/ 	.word	0xffffffff


	//   ....[99]....
        /*030c*/ 	.word	0xffffffff


	//   ....[100]....
        /*0310*/ 	.word	0xffffffff


	//   ....[101]....
        /*0314*/ 	.word	0xffffffff


	//   ....[102]....
        /*0318*/ 	.word	0xffffffff


	//   ....[103]....
        /*031c*/ 	.word	0xffffffff


	//   ....[104]....
        /*0320*/ 	.word	0xffffffff


	//   ....[105]....
        /*0324*/ 	.word	0xffffffff


	//   ....[106]....
        /*0328*/ 	.word	0xffffffff


	//   ....[107]....
        /*032c*/ 	.word	0xffffffff


	//   ....[108]....
        /*0330*/ 	.word	0xffffffff


	//   ....[109]....
        /*0334*/ 	.word	0xffffffff


	//   ....[110]....
        /*0338*/ 	.word	0xffffffff


	//   ....[111]....
        /*033c*/ 	.word	0xffffffff


	//   ....[112]....
        /*0340*/ 	.word	0xffffffff


	//   ....[113]....
        /*0344*/ 	.word	0xffffffff


	//   ....[114]....
        /*0348*/ 	.word	0xffffffff


	//   ....[115]....
        /*034c*/ 	.word	0xffffffff


	//   ....[116]....
        /*0350*/ 	.word	0xffffffff


	//   ....[117]....
        /*0354*/ 	.word	0xffffffff


	//   ....[118]....
        /*0358*/ 	.word	0xffffffff


	//   ....[119]....
        /*035c*/ 	.word	0x0500000f


	//   ....[120]....
        /*0360*/ 	.word	0x0500000f


	//   ....[121]....
        /*0364*/ 	.word	0x0500000f


	//   ....[122]....
        /*0368*/ 	.word	0x0500000f


	//   ....[123]....
        /*036c*/ 	.word	0x0500000f


	//   ....[124]....
        /*0370*/ 	.word	0x0500000f


	//   ....[125]....
        /*0374*/ 	.word	0x0500000f


	//   ....[126]....
        /*0378*/ 	.word	0x0500000f


	//   ....[127]....
        /*037c*/ 	.word	0x0500000f


	//   ....[128]....
        /*0380*/ 	.word	0x0500000f


	//   ....[129]....
        /*0384*/ 	.word	0x0500000f


	//   ....[130]....
        /*0388*/ 	.word	0x0500000f


	//   ....[131]....
        /*038c*/ 	.word	0x0500000f


	//   ....[132]....
        /*0390*/ 	.word	0x0500000f


	//   ....[133]....
        /*0394*/ 	.word	0x0500000f


	//   ....[134]....
        /*0398*/ 	.word	0x0500000f


	//   ....[135]....
        /*039c*/ 	.word	0x0500000f


	//   ....[136]....
        /*03a0*/ 	.word	0x0500000f


	//   ....[137]....
        /*03a4*/ 	.word	0x0500000f


	//   ....[138]....
        /*03a8*/ 	.word	0x0500000f


	//   ....[139]....
        /*03ac*/ 	.word	0x0500000f


	//   ....[140]....
        /*03b0*/ 	.word	0x0500000f


	//   ....[141]....
        /*03b4*/ 	.word	0x0500000f


	//   ....[142]....
        /*03b8*/ 	.word	0x0500000f


	//   ....[143]....
        /*03bc*/ 	.word	0x0500000f


	//   ....[144]....
        /*03c0*/ 	.word	0x0500000f


	//   ....[145]....
        /*03c4*/ 	.word	0x0500000f


	//   ....[146]....
        /*03c8*/ 	.word	0x0500000f


	//   ....[147]....
        /*03cc*/ 	.word	0x0500000f


	//   ....[148]....
        /*03d0*/ 	.word	0x0500000f


	//   ....[149]....
        /*03d4*/ 	.word	0x0500000f


	//   ....[150]....
        /*03d8*/ 	.word	0x0500000f


	//   ....[151]....
        /*03dc*/ 	.word	0x0500000f


	//   ....[152]....
        /*03e0*/ 	.word	0x0500000f


	//   ....[153]....
        /*03e4*/ 	.word	0x0500000f


	//   ....[154]....
        /*03e8*/ 	.word	0x0500000f


	//   ....[155]....
        /*03ec*/ 	.word	0x0500000f


	//   ....[156]....
        /*03f0*/ 	.word	0x0500000f


	//   ....[157]....
        /*03f4*/ 	.word	0x0500000f


	//   ....[158]....
        /*03f8*/ 	.word	0x0500000f


	//   ....[159]....
        /*03fc*/ 	.word	0x0500000f


	//   ....[160]....
        /*0400*/ 	.word	0x0500000f


	//   ....[161]....
        /*0404*/ 	.word	0x0500000f


	//   ....[162]....
        /*0408*/ 	.word	0x0500000f


	//   ....[163]....
        /*040c*/ 	.word	0x0500000f


	//   ....[164]....
        /*0410*/ 	.word	0x0500000f


	//   ....[165]....
        /*0414*/ 	.word	0x0500000f


	//   ....[166]....
        /*0418*/ 	.word	0x0500000f


	//   ....[167]....
        /*041c*/ 	.word	0x0500000f


	//   ....[168]....
        /*0420*/ 	.word	0x0500000f


	//   ....[169]....
        /*0424*/ 	.word	0x0500000f


	//   ....[170]....
        /*0428*/ 	.word	0x0500000f


	//   ....[171]....
        /*042c*/ 	.word	0x0500000f


	//   ....[172]....
        /*0430*/ 	.word	0x0500000f


	//   ....[173]....
        /*0434*/ 	.word	0x0500000f


	//   ....[174]....
        /*0438*/ 	.word	0x0500000f


	//   ....[175]....
        /*043c*/ 	.word	0x0500000f


	//   ....[176]....
        /*0440*/ 	.word	0x0500000f


	//   ....[177]....
        /*0444*/ 	.word	0x0500000f


	//   ....[178]....
        /*0448*/ 	.word	0x0500000f


	//   ....[179]....
        /*044c*/ 	.word	0x0500000f


	//   ....[180]....
        /*0450*/ 	.word	0x0500000f


	//   ....[181]....
        /*0454*/ 	.word	0x0500000f


	//   ....[182]....
        /*0458*/ 	.word	0x0500000f


	//   ....[183]....
        /*045c*/ 	.word	0x0500000f


	//   ....[184]....
        /*0460*/ 	.word	0x0500000f


	//   ....[185]....
        /*0464*/ 	.word	0x0500000f


	//----- nvinfo : EIATTR_COOP_GROUP_INSTR_OFFSETS
	.align		4
.L_708:
        /*0468*/ 	.byte	0x04, 0x28
        /*046a*/ 	.short	(.L_710 - .L_709)


	//   ....[0]....
.L_709:
        /*046c*/ 	.word	0x00000080


	//   ....[1]....
        /*0470*/ 	.word	0x00000090


	//   ....[2]....
        /*0474*/ 	.word	0x000002b0


	//   ....[3]....
        /*0478*/ 	.word	0x00000410


	//   ....[4]....
        /*047c*/ 	.word	0x00000530


	//   ....[5]....
        /*0480*/ 	.word	0x00000690


	//   ....[6]....
        /*0484*/ 	.word	0x000016f0


	//   ....[7]....
        /*0488*/ 	.word	0x00002e50


	//   ....[8]....
        /*048c*/ 	.word	0x000035c0


	//   ....[9]....
        /*0490*/ 	.word	0x00004a20


	//   ....[10]....
        /*0494*/ 	.word	0x00004a80


	//   ....[11]....
        /*0498*/ 	.word	0x00004cb0


	//   ....[12]....
        /*049c*/ 	.word	0x00004d30


	//   ....[13]....
        /*04a0*/ 	.word	0x00005490


	//   ....[14]....
        /*04a4*/ 	.word	0x00005a10


	//   ....[15]....
        /*04a8*/ 	.word	0x00006b70


	//   ....[16]....
        /*04ac*/ 	.word	0x00006ba0


	//   ....[17]....
        /*04b0*/ 	.word	0x00006de0


	//   ....[18]....
        /*04b4*/ 	.word	0x00006f30


	//   ....[19]....
        /*04b8*/ 	.word	0x00007eb0


	//   ....[20]....
        /*04bc*/ 	.word	0x00007f60


	//   ....[21]....
        /*04c0*/ 	.word	0x00007f90


	//   ....[22]....
        /*04c4*/ 	.word	0x00008010


	//   ....[23]....
        /*04c8*/ 	.word	0x00008040


	//   ....[24]....
        /*04cc*/ 	.word	0x00009a60


	//   ....[25]....
        /*04d0*/ 	.word	0x00009f10


	//   ....[26]....
        /*04d4*/ 	.word	0x00009f40


	//   ....[27]....
        /*04d8*/ 	.word	0x00009f60


	//   ....[28]....
        /*04dc*/ 	.word	0x00009f90


	//   ....[29]....
        /*04e0*/ 	.word	0x0000a610


	//   ....[30]....
        /*04e4*/ 	.word	0x0000a630


	//   ....[31]....
        /*04e8*/ 	.word	0x0000a860


	//   ....[32]....
        /*04ec*/ 	.word	0x0000a880


	//   ....[33]....
        /*04f0*/ 	.word	0x0000b3b0


	//   ....[34]....
        /*04f4*/ 	.word	0x0000b3e0


	//   ....[35]....
        /*04f8*/ 	.word	0x0000b620


	//   ....[36]....
        /*04fc*/ 	.word	0x0000b640


	//   ....[37]....
        /*0500*/ 	.word	0x0000b8f0


	//   ....[38]....
        /*0504*/ 	.word	0x0000bac0


	//   ....[39]....
        /*0508*/ 	.word	0x0000baf0


	//   ....[40]....
        /*050c*/ 	.word	0x0000bb20


	//   ....[41]....
        /*0510*/ 	.word	0x0000bb50


	//   ....[42]....
        /*0514*/ 	.word	0x0000bb80


	//   ....[43]....
        /*0518*/ 	.word	0x0000bbb0


	//   ....[44]....
        /*051c*/ 	.word	0x0000bd00


	//   ....[45]....
        /*0520*/ 	.word	0x0000bd30


	//   ....[46]....
        /*0524*/ 	.word	0x0000bd60


	//   ....[47]....
        /*0528*/ 	.word	0x0000bd90


	//   ....[48]....
        /*052c*/ 	.word	0x0000bdc0


	//   ....[49]....
        /*0530*/ 	.word	0x0000bdf0


	//   ....[50]....
        /*0534*/ 	.word	0x0000be80


	//   ....[51]....
        /*0538*/ 	.word	0x0000beb0


	//   ....[52]....
        /*053c*/ 	.word	0x0000bf30


	//   ....[53]....
        /*0540*/ 	.word	0x0000d700


	//   ....[54]....
        /*0544*/ 	.word	0x0000d720


	//   ....[55]....
        /*0548*/ 	.word	0x0000d7b0


	//   ....[56]....
        /*054c*/ 	.word	0x0000d7d0


	//   ....[57]....
        /*0550*/ 	.word	0x0000d850


	//   ....[58]....
        /*0554*/ 	.word	0x0000d870


	//   ....[59]....
        /*0558*/ 	.word	0x0000d880


	//   ....[60]....
        /*055c*/ 	.word	0x0000d890


	//   ....[61]....
        /*0560*/ 	.word	0x0000e020


	//   ....[62]....
        /*0564*/ 	.word	0x0000e060


	//   ....[63]....
        /*0568*/ 	.word	0x0000e120


	//   ....[64]....
        /*056c*/ 	.word	0x0000e140


	//   ....[65]....
        /*0570*/ 	.word	0x0000e1e0


	//   ....[66]....
        /*0574*/ 	.word	0x0000e200


	//   ....[67]....
        /*0578*/ 	.word	0x0000e210


	//   ....[68]....
        /*057c*/ 	.word	0x0000e290


	//   ....[69]....
        /*0580*/ 	.word	0x0000eb00


	//   ....[70]....
        /*0584*/ 	.word	0x0000eb20


	//   ....[71]....
        /*0588*/ 	.word	0x0000ecc0


	//   ....[72]....
        /*058c*/ 	.word	0x0000ecf0


	//   ....[73]....
        /*0590*/ 	.word	0x0000ee00


	//   ....[74]....
        /*0594*/ 	.word	0x0000ee10


	//   ....[75]....
        /*0598*/ 	.word	0x0000ee40


	//   ....[76]....
        /*059c*/ 	.word	0x0000ee50


	//   ....[77]....
        /*05a0*/ 	.word	0x0000f480


	//   ....[78]....
        /*05a4*/ 	.word	0x0000f4e0


	//   ....[79]....
        /*05a8*/ 	.word	0x0000f6a0


	//   ....[80]....
        /*05ac*/ 	.word	0x0000f6e0


	//   ....[81]....
        /*05b0*/ 	.word	0x0000f6f0


	//   ....[82]....
        /*05b4*/ 	.word	0x0000f700


	//   ....[83]....
        /*05b8*/ 	.word	0x0000f850


	//   ....[84]....
        /*05bc*/ 	.word	0x0000f9a0


	//   ....[85]....
        /*05c0*/ 	.word	0x000101e0


	//   ....[86]....
        /*05c4*/ 	.word	0x00010200


	//   ....[87]....
        /*05c8*/ 	.word	0x00010250


	//   ....[88]....
        /*05cc*/ 	.word	0x00010260


	//   ....[89]....
        /*05d0*/ 	.word	0x000102a0


	//   ....[90]....
        /*05d4*/ 	.word	0x000102b0


	//   ....[91]....
        /*05d8*/ 	.word	0x000102c0


	//   ....[92]....
        /*05dc*/ 	.word	0x00010300


	//   ....[93]....
        /*05e0*/ 	.word	0x00010620


	//   ....[94]....
        /*05e4*/ 	.word	0x00010660


	//   ....[95]....
        /*05e8*/ 	.word	0x00010680


	//   ....[96]....
        /*05ec*/ 	.word	0x000106a0


	//   ....[97]....
        /*05f0*/ 	.word	0x000106d0


	//   ....[98]....
        /*05f4*/ 	.word	0x000106f0


	//   ....[99]....
        /*05f8*/ 	.word	0x000107f0


	//   ....[100]....
        /*05fc*/ 	.word	0x00010940


	//   ....[101]....
        /*0600*/ 	.word	0x00010f40


	//   ....[102]....
        /*0604*/ 	.word	0x00010f70


	//   ....[103]....
        /*0608*/ 	.word	0x00010fa0


	//   ....[104]....
        /*060c*/ 	.word	0x00010fd0


	//   ....[105]....
        /*0610*/ 	.word	0x00011000


	//   ....[106]....
        /*0614*/ 	.word	0x00011030


	//   ....[107]....
        /*0618*/ 	.word	0x00011060


	//   ....[108]....
        /*061c*/ 	.word	0x00011090


	//   ....[109]....
        /*0620*/ 	.word	0x00011210


	//   ....[110]....
        /*0624*/ 	.word	0x00011240


	//   ....[111]....
        /*0628*/ 	.word	0x00011270


	//   ....[112]....
        /*062c*/ 	.word	0x000112a0


	//   ....[113]....
        /*0630*/ 	.word	0x000112d0


	//   ....[114]....
        /*0634*/ 	.word	0x00011300


	//   ....[115]....
        /*0638*/ 	.word	0x000113c0


	//   ....[116]....
        /*063c*/ 	.word	0x000113e0


	//   ....[117]....
        /*0640*/ 	.word	0x00011450


	//   ....[118]....
        /*0644*/ 	.word	0x000118c0


	//   ....[119]....
        /*0648*/ 	.word	0x00011de0


	//   ....[120]....
        /*064c*/ 	.word	0x00011ed0


	//   ....[121]....
        /*0650*/ 	.word	0x00011f70


	//   ....[122]....
        /*0654*/ 	.word	0x00011fd0


	//   ....[123]....
        /*0658*/ 	.word	0x000120c0


	//   ....[124]....
        /*065c*/ 	.word	0x00012130


	//   ....[125]....
        /*0660*/ 	.word	0x00012220


	//   ....[126]....
        /*0664*/ 	.word	0x00012290


	//   ....[127]....
        /*0668*/ 	.word	0x00012330


	//   ....[128]....
        /*066c*/ 	.word	0x00012430


	//   ....[129]....
        /*0670*/ 	.word	0x000124c0


	//   ....[130]....
        /*0674*/ 	.word	0x00012520


	//   ....[131]....
        /*0678*/ 	.word	0x00012610


	//   ....[132]....
        /*067c*/ 	.word	0x00012690


	//   ....[133]....
        /*0680*/ 	.word	0x00012790


	//   ....[134]....
        /*0684*/ 	.word	0x00012800


	//   ....[135]....
        /*0688*/ 	.word	0x000128e0


	//   ....[136]....
        /*068c*/ 	.word	0x00012bf0


	//   ....[137]....
        /*0690*/ 	.word	0x00012cb0


	//   ....[138]....
        /*0694*/ 	.word	0x00012f20


	//   ....[139]....
        /*0698*/ 	.word	0x00012f70


	//   ....[140]....
        /*069c*/ 	.word	0x00013180


	//   ....[141]....
        /*06a0*/ 	.word	0x000131d0


	//   ....[142]....
        /*06a4*/ 	.word	0x00013380


	//   ....[143]....
        /*06a8*/ 	.word	0x000133d0


	//   ....[144]....
        /*06ac*/ 	.word	0x00013510


	//   ....[145]....
        /*06b0*/ 	.word	0x00013610


	//   ....[146]....
        /*06b4*/ 	.word	0x00013880


	//   ....[147]....
        /*06b8*/ 	.word	0x000138d0


	//   ....[148]....
        /*06bc*/ 	.word	0x00013aa0


	//   ....[149]....
        /*06c0*/ 	.word	0x00013af0


	//   ....[150]....
        /*06c4*/ 	.word	0x00013cc0


	//   ....[151]....
        /*06c8*/ 	.word	0x00013d10


	//   ....[152]....
        /*06cc*/ 	.word	0x00013e00


	//   ....[153]....
        /*06d0*/ 	.word	0x00013ea0


	//   ....[154]....
        /*06d4*/ 	.word	0x00013f00


	//   ....[155]....
        /*06d8*/ 	.word	0x00013fb0


	//   ....[156]....
        /*06dc*/ 	.word	0x00014010


	//   ....[157]....
        /*06e0*/ 	.word	0x000140c0


	//   ....[158]....
        /*06e4*/ 	.word	0x00014120


	//   ....[159]....
        /*06e8*/ 	.word	0x000141d0


	//   ....[160]....
        /*06ec*/ 	.word	0x000142c0


	//   ....[161]....
        /*06f0*/ 	.word	0x000143a0


	//   ....[162]....
        /*06f4*/ 	.word	0x000144b0


	//   ....[163]....
        /*06f8*/ 	.word	0x000145b0


	//   ....[164]....
        /*06fc*/ 	.word	0x000146e0


	//   ....[165]....
        /*0700*/ 	.word	0x000147c0


	//   ....[166]....
        /*0704*/ 	.word	0x000148c0


	//   ....[167]....
        /*0708*/ 	.word	0x000149a0


	//   ....[168]....
        /*070c*/ 	.word	0x00014a30


	//   ....[169]....
        /*0710*/ 	.word	0x00014ad0


	//   ....[170]....
        /*0714*/ 	.word	0x00014bf0


	//   ....[171]....
        /*0718*/ 	.word	0x00014c60


	//   ....[172]....
        /*071c*/ 	.word	0x00014cd0


	//   ....[173]....
        /*0720*/ 	.word	0x00014d40


	//   ....[174]....
        /*0724*/ 	.word	0x00014db0


	//   ....[175]....
        /*0728*/ 	.word	0x00014e30


	//   ....[176]....
        /*072c*/ 	.word	0x00014ec0


	//   ....[177]....
        /*0730*/ 	.word	0x00014f50


	//   ....[178]....
        /*0734*/ 	.word	0x00014fc0


	//   ....[179]....
        /*0738*/ 	.word	0x00015030


	//   ....[180]....
        /*073c*/ 	.word	0x000150a0


	//   ....[181]....
        /*0740*/ 	.word	0x00015120


	//   ....[182]....
        /*0744*/ 	.word	0x00015190


	//   ....[183]....
        /*0748*/ 	.word	0x00015230


	//   ....[184]....
        /*074c*/ 	.word	0x000152c0


	//   ....[185]....
        /*0750*/ 	.word	0x000153e0


	//----- nvinfo : EIATTR_REG_RECONFIG
	.align		4
.L_710:
        /*0754*/ 	.byte	0x01, 0x54
	.zero		2


	//----- nvinfo : EIATTR_SYSCALL_OFFSETS
	.align		4
        /*0758*/ 	.byte	0x04, 0x46
        /*075a*/ 	.short	(.L_712 - .L_711)


	//   ....[0]....
.L_711:
        /*075c*/ 	.word	0x00003010


	//   ....[1]....
        /*0760*/ 	.word	0x0000cad0


	//   ....[2]....
        /*0764*/ 	.word	0x0000cc20


	//   ....[3]....
        /*0768*/ 	.word	0x0000cd10


	//   ....[4]....
        /*076c*/ 	.word	0x0000dc30


	//   ....[5]....
        /*0770*/ 	.word	0x0000e510


	//----- nvinfo : EIATTR_MBARRIER_INSTR_OFFSETS
	.align		4
.L_712:
        /*0774*/ 	.byte	0x04, 0x39
        /*0776*/ 	.short	(.L_714 - .L_713)


	//   ....[0]....
.L_713:
        /*0778*/ 	.word	0x00000190
        /*077c*/ 	.word	0x000000ff
        /*0780*/ 	.word	0x00038800
        /*0784*/ 	.short	0x0100
        /*0786*/ 	.byte	0x08
	.zero		1


	//   ....[1]....
        /*0788*/ 	.word	0x000001a0
        /*078c*/ 	.word	0x000000ff
        /*0790*/ 	.word	0x00038810
        /*0794*/ 	.short	0x0100
        /*0796*/ 	.byte	0x08
	.zero		1


	//   ....[2]....
        /*0798*/ 	.word	0x000001b0
        /*079c*/ 	.word	0x000000ff
        /*07a0*/ 	.word	0x00038820
        /*07a4*/ 	.short	0x0100
        /*07a6*/ 	.byte	0x08
	.zero		1


	//   ....[3]....
        /*07a8*/ 	.word	0x00000260
        /*07ac*/ 	.word	0x000000ff
        /*07b0*/ 	.word	0x00038830
        /*07b4*/ 	.short	0x0100
        /*07b6*/ 	.byte	0x06
	.zero		1


	//   ....[4]....
        /*07b8*/ 	.word	0x00000270
        /*07bc*/ 	.word	0x000000ff
        /*07c0*/ 	.word	0x00038840
        /*07c4*/ 	.short	0x0100
        /*07c6*/ 	.byte	0x06
	.zero		1


	//   ....[5]....
        /*07c8*/ 	.word	0x00000280
        /*07cc*/ 	.word	0x000000ff
        /*07d0*/ 	.word	0x00038838
        /*07d4*/ 	.short	0x0100
        /*07d6*/ 	.byte	0x06
	.zero		1


	//   ....[6]....
        /*07d8*/ 	.word	0x00000290
        /*07dc*/ 	.word	0x000000ff
        /*07e0*/ 	.word	0x00038848
        /*07e4*/ 	.short	0x0100
        /*07e6*/ 	.byte	0x06
	.zero		1


	//   ....[7]....
        /*07e8*/ 	.word	0x000003c0
        /*07ec*/ 	.word	0x000000ff
        /*07f0*/ 	.word	0x00038850
        /*07f4*/ 	.short	0x0100
        /*07f6*/ 	.byte	0x08
	.zero		1


	//   ....[8]....
        /*07f8*/ 	.word	0x000003d0
        /*07fc*/ 	.word	0x000000ff
        /*0800*/ 	.word	0x00038860
        /*0804*/ 	.short	0x0100
        /*0806*/ 	.byte	0x08
	.zero		1


	//   ....[9]....
        /*0808*/ 	.word	0x000003e0
        /*080c*/ 	.word	0x000000ff
        /*0810*/ 	.word	0x00038858
        /*0814*/ 	.short	0x0100
        /*0816*/ 	.byte	0x08
	.zero		1


	//   ....[10]....
        /*0818*/ 	.word	0x000003f0
        /*081c*/ 	.word	0x000000ff
        /*0820*/ 	.word	0x00038868
        /*0824*/ 	.short	0x0100
        /*0826*/ 	.byte	0x08
	.zero		1


	//   ....[11]....
        /*0828*/ 	.word	0x000004e0
        /*082c*/ 	.word	0x000000ff
        /*0830*/ 	.word	0x00038870
        /*0834*/ 	.short	0x0100
        /*0836*/ 	.byte	0x06
	.zero		1


	//   ....[12]....
        /*0838*/ 	.word	0x000004f0
        /*083c*/ 	.word	0x000000ff
        /*0840*/ 	.word	0x00038880
        /*0844*/ 	.short	0x0100
        /*0846*/ 	.byte	0x06
	.zero		1


	//   ....[13]....
        /*0848*/ 	.word	0x00000500
        /*084c*/ 	.word	0x000000ff
        /*0850*/ 	.word	0x00038878
        /*0854*/ 	.short	0x0100
        /*0856*/ 	.byte	0x06
	.zero		1


	//   ....[14]....
        /*0858*/ 	.word	0x00000510
        /*085c*/ 	.word	0x000000ff
        /*0860*/ 	.word	0x00038888
        /*0864*/ 	.short	0x0100
        /*0866*/ 	.byte	0x06
	.zero		1


	//   ....[15]....
        /*0868*/ 	.word	0x00000640
        /*086c*/ 	.word	0x000000ff
        /*0870*/ 	.word	0x00038890
        /*0874*/ 	.short	0x0100
        /*0876*/ 	.byte	0x08
	.zero		1


	//   ....[16]....
        /*0878*/ 	.word	0x00000650
        /*087c*/ 	.word	0x000000ff
        /*0880*/ 	.word	0x000388a0
        /*0884*/ 	.short	0x0100
        /*0886*/ 	.byte	0x08
	.zero		1


	//   ....[17]....
        /*0888*/ 	.word	0x00000660
        /*088c*/ 	.word	0x000000ff
        /*0890*/ 	.word	0x00038898
        /*0894*/ 	.short	0x0100
        /*0896*/ 	.byte	0x08
	.zero		1


	//   ....[18]....
        /*0898*/ 	.word	0x00000670
        /*089c*/ 	.word	0x000000ff
        /*08a0*/ 	.word	0x000388a8
        /*08a4*/ 	.short	0x0100
        /*08a6*/ 	.byte	0x08
	.zero		1


	//   ....[19]....
        /*08a8*/ 	.word	0x000007b0
        /*08ac*/ 	.word	0x000000ff
        /*08b0*/ 	.word	0x000388b0
        /*08b4*/ 	.short	0x0100
        /*08b6*/ 	.byte	0x08
	.zero		1


	//   ....[20]....
        /*08b8*/ 	.word	0x000007c0
        /*08bc*/ 	.word	0x000000ff
        /*08c0*/ 	.word	0x000388c0
        /*08c4*/ 	.short	0x0100
        /*08c6*/ 	.byte	0x08
	.zero		1


	//   ....[21]....
        /*08c8*/ 	.word	0x000007d0
        /*08cc*/ 	.word	0x000000ff
        /*08d0*/ 	.word	0x000388b8
        /*08d4*/ 	.short	0x0100
        /*08d6*/ 	.byte	0x08
	.zero		1


	//   ....[22]....
        /*08d8*/ 	.word	0x000007e0
        /*08dc*/ 	.word	0x000000ff
        /*08e0*/ 	.word	0x000388c8
        /*08e4*/ 	.short	0x0100
        /*08e6*/ 	.byte	0x08
	.zero		1


	//   ....[23]....
        /*08e8*/ 	.word	0x00001a50
        /*08ec*/ 	.word	0x000000ff
        /*08f0*/ 	.word	0x00000000
        /*08f4*/ 	.short	0x0101
        /*08f6*/ 	.byte	0x06
	.zero		1


	//   ....[24]....
        /*08f8*/ 	.word	0x00002520
        /*08fc*/ 	.word	0x000000ff
        /*0900*/ 	.word	0x00000000
        /*0904*/ 	.short	0x0101
        /*0906*/ 	.byte	0x06
	.zero		1


	//   ....[25]....
        /*0908*/ 	.word	0x00003080
        /*090c*/ 	.word	0x000000ff
        /*0910*/ 	.word	0x00038800
        /*0914*/ 	.short	0x010a
        /*0916*/ 	.byte	0x28
	.zero		1


	//   ....[26]....
        /*0918*/ 	.word	0x000030f0
        /*091c*/ 	.word	0x00000007
        /*0920*/ 	.word	0x00038830
        /*0924*/ 	.short	0x010a
        /*0926*/ 	.byte	0x3f
	.zero		1


	//   ....[27]....
        /*0928*/ 	.word	0x00003130
        /*092c*/ 	.word	0x00000007
        /*0930*/ 	.word	0x00038830
        /*0934*/ 	.short	0x010a
        /*0936*/ 	.byte	0x3f
	.zero		1


	//   ....[28]....
        /*0938*/ 	.word	0x000033b0
        /*093c*/ 	.word	0x000000ff
        /*0940*/ 	.word	0x00038810
        /*0944*/ 	.short	0x010a
        /*0946*/ 	.byte	0x28
	.zero		1


	//   ....[29]....
        /*0948*/ 	.word	0x000033f0
        /*094c*/ 	.word	0x00000007
        /*0950*/ 	.word	0x00038850
        /*0954*/ 	.short	0x010a
        /*0956*/ 	.byte	0x3f
	.zero		1


	//   ....[30]....
        /*0958*/ 	.word	0x00003430
        /*095c*/ 	.word	0x00000007
        /*0960*/ 	.word	0x00038850
        /*0964*/ 	.short	0x010a
        /*0966*/ 	.byte	0x3f
	.zero		1


	//   ....[31]....
        /*0968*/ 	.word	0x000046f0
        /*096c*/ 	.word	0x000000ff
        /*0970*/ 	.word	0x00000000
        /*0974*/ 	.short	0x0101
        /*0976*/ 	.byte	0x05
	.zero		1


	//   ....[32]....
        /*0978*/ 	.word	0x00005510
        /*097c*/ 	.word	0x000000ff
        /*0980*/ 	.word	0x00000000
        /*0984*/ 	.short	0x0101
        /*0986*/ 	.byte	0x05
	.zero		1


	//   ....[33]....
        /*0988*/ 	.word	0x00005620
        /*098c*/ 	.word	0x000000ff
        /*0990*/ 	.word	0x00038830
        /*0994*/ 	.short	0x010a
        /*0996*/ 	.byte	0x05
	.zero		1


	//   ....[34]....
        /*0998*/ 	.word	0x00005660
        /*099c*/ 	.word	0x000000ff
        /*09a0*/ 	.word	0x00038830
        /*09a4*/ 	.short	0x010a
        /*09a6*/ 	.byte	0x05
	.zero		1


	//   ....[35]....
        /*09a8*/ 	.word	0x00005840
        /*09ac*/ 	.word	0x000000ff
        /*09b0*/ 	.word	0x00038850
        /*09b4*/ 	.short	0x010a
        /*09b6*/ 	.byte	0x05
	.zero		1


	//   ....[36]....
        /*09b8*/ 	.word	0x00005880
        /*09bc*/ 	.word	0x000000ff
        /*09c0*/ 	.word	0x00038850
        /*09c4*/ 	.short	0x010a
        /*09c6*/ 	.byte	0x05
	.zero		1


	//   ....[37]....
        /*09c8*/ 	.word	0x00006a90
        /*09cc*/ 	.word	0x000000ff
        /*09d0*/ 	.word	0x00000000
        /*09d4*/ 	.short	0x0101
        /*09d6*/ 	.byte	0x0a
	.zero		1


	//   ....[38]....
        /*09d8*/ 	.word	0x00007f40
        /*09dc*/ 	.word	0x000000ff
        /*09e0*/ 	.word	0x00000000
        /*09e4*/ 	.short	0x0101
        /*09e6*/ 	.byte	0x05
	.zero		1


	//   ....[39]....
        /*09e8*/ 	.word	0x0000a620
        /*09ec*/ 	.word	0x000000ff
        /*09f0*/ 	.word	0x00000000
        /*09f4*/ 	.short	0x0101
        /*09f6*/ 	.byte	0x06
	.zero		1


	//   ....[40]....
        /*09f8*/ 	.word	0x0000d460
        /*09fc*/ 	.word	0x0000001e
        /*0a00*/ 	.word	0x00038840
        /*0a04*/ 	.short	0x010a
        /*0a06*/ 	.byte	0x3f
	.zero		1


	//   ....[41]....
        /*0a08*/ 	.word	0x0000d990
        /*0a0c*/ 	.word	0x0000001e
        /*0a10*/ 	.word	0x00038830
        /*0a14*/ 	.short	0x0107
        /*0a16*/ 	.byte	0x3f
	.zero		1


	//   ....[42]....
        /*0a18*/ 	.word	0x0000da70
        /*0a1c*/ 	.word	0x0000001e
        /*0a20*/ 	.word	0x00038830
        /*0a24*/ 	.short	0x0101
        /*0a26*/ 	.byte	0x3f
	.zero		1


	//   ....[43]....
        /*0a28*/ 	.word	0x0000e350
        /*0a2c*/ 	.word	0x00000017
        /*0a30*/ 	.word	0x00038800
        /*0a34*/ 	.short	0x0107
        /*0a36*/ 	.byte	0x3f
	.zero		1


	//   ....[44]....
        /*0a38*/ 	.word	0x0000e3e0
        /*0a3c*/ 	.word	0x00000017
        /*0a40*/ 	.word	0x00038800
        /*0a44*/ 	.short	0x0101
        /*0a46*/ 	.byte	0x3f
	.zero		1


	//   ....[45]....
        /*0a48*/ 	.word	0x0000f0f0
        /*0a4c*/ 	.word	0x00000017
        /*0a50*/ 	.word	0x00038810
        /*0a54*/ 	.short	0x0107
        /*0a56*/ 	.byte	0x3f
	.zero		1


	//   ....[46]....
        /*0a58*/ 	.word	0x0000f1f0
        /*0a5c*/ 	.word	0x00000017
        /*0a60*/ 	.word	0x00038810
        /*0a64*/ 	.short	0x0101
        /*0a66*/ 	.byte	0x3f
	.zero		1


	//   ....[47]....
        /*0a68*/ 	.word	0x0000f210
        /*0a6c*/ 	.word	0x00000017
        /*0a70*/ 	.word	0x00038820
        /*0a74*/ 	.short	0x010a
        /*0a76*/ 	.byte	0x3f
	.zero		1


	//   ....[48]....
        /*0a78*/ 	.word	0x0000f2a0
        /*0a7c*/ 	.word	0x0000001e
        /*0a80*/ 	.word	0x00038860
        /*0a84*/ 	.short	0x010a
        /*0a86*/ 	.byte	0x3f
	.zero		1


	//   ....[49]....
        /*0a88*/ 	.word	0x0000fbc0
        /*0a8c*/ 	.word	0x0000001e
        /*0a90*/ 	.word	0x00038850
        /*0a94*/ 	.short	0x0107
        /*0a96*/ 	.byte	0x3f
	.zero		1


	//   ....[50]....
        /*0a98*/ 	.word	0x0000fc90
        /*0a9c*/ 	.word	0x0000001e
        /*0aa0*/ 	.word	0x00038850
        /*0aa4*/ 	.short	0x0101
        /*0aa6*/ 	.byte	0x3f
	.zero		1


	//   ....[51]....
        /*0aa8*/ 	.word	0x00010040
        /*0aac*/ 	.word	0x00000006
        /*0ab0*/ 	.word	0x00038840
        /*0ab4*/ 	.short	0x010a
        /*0ab6*/ 	.byte	0x3f
	.zero		1


	//   ....[52]....
        /*0ab8*/ 	.word	0x00010380
        /*0abc*/ 	.word	0x00000006
        /*0ac0*/ 	.word	0x00038830
        /*0ac4*/ 	.short	0x0107
        /*0ac6*/ 	.byte	0x3f
	.zero		1


	//   ....[53]....
        /*0ac8*/ 	.word	0x00010440
        /*0acc*/ 	.word	0x00000006
        /*0ad0*/ 	.word	0x00038830
        /*0ad4*/ 	.short	0x0101
        /*0ad6*/ 	.byte	0x3f
	.zero		1


	//   ....[54]....
        /*0ad8*/ 	.word	0x00010470
        /*0adc*/ 	.word	0x00000006
        /*0ae0*/ 	.word	0x00038860
        /*0ae4*/ 	.short	0x010a
        /*0ae6*/ 	.byte	0x3f
	.zero		1


	//   ....[55]....
        /*0ae8*/ 	.word	0x00010b40
        /*0aec*/ 	.word	0x00000006
        /*0af0*/ 	.word	0x00038850
        /*0af4*/ 	.short	0x0107
        /*0af6*/ 	.byte	0x3f
	.zero		1


	//   ....[56]....
        /*0af8*/ 	.word	0x00010c00
        /*0afc*/ 	.word	0x00000006
        /*0b00*/ 	.word	0x00038850
        /*0b04*/ 	.short	0x0101
        /*0b06*/ 	.byte	0x3f
	.zero		1


	//   ....[57]....
        /*0b08*/ 	.word	0x00011840
        /*0b0c*/ 	.word	0x00000007
        /*0b10*/ 	.word	0x00038820
        /*0b14*/ 	.short	0x010a
        /*0b16*/ 	.byte	0x3f
	.zero		1


	//   ....[58]....
        /*0b18*/ 	.word	0x000119c0
        /*0b1c*/ 	.word	0x00000005
        /*0b20*/ 	.word	0x00038840
        /*0b24*/ 	.short	0x010a
        /*0b26*/ 	.byte	0x3f
	.zero		1


	//   ....[59]....
        /*0b28*/ 	.word	0x00011a60
        /*0b2c*/ 	.word	0x00000003
        /*0b30*/ 	.word	0x00038840
        /*0b34*/ 	.short	0x010a
        /*0b36*/ 	.byte	0x3f
	.zero		1


	//   ....[60]....
        /*0b38*/ 	.word	0x00011aa0
        /*0b3c*/ 	.word	0x00000005
        /*0b40*/ 	.word	0x00038860
        /*0b44*/ 	.short	0x010a
        /*0b46*/ 	.byte	0x3f
	.zero		1


	//   ....[61]....
        /*0b48*/ 	.word	0x00011ae0
        /*0b4c*/ 	.word	0x00000003
        /*0b50*/ 	.word	0x00038860
        /*0b54*/ 	.short	0x010a
        /*0b56*/ 	.byte	0x3f
	.zero		1


	//   ....[62]....
        /*0b58*/ 	.word	0x00011b50
        /*0b5c*/ 	.word	0x00000000
        /*0b60*/ 	.word	0x00038800
        /*0b64*/ 	.short	0x010a
        /*0b66*/ 	.byte	0x3f
	.zero		1


	//   ....[63]....
        /*0b68*/ 	.word	0x00011ba0
        /*0b6c*/ 	.word	0x00000007
        /*0b70*/ 	.word	0x00038830
        /*0b74*/ 	.short	0x010a
        /*0b76*/ 	.byte	0x3f
	.zero		1


	//   ....[64]....
        /*0b78*/ 	.word	0x00011c00
        /*0b7c*/ 	.word	0x00000006
        /*0b80*/ 	.word	0x00038810
        /*0b84*/ 	.short	0x010a
        /*0b86*/ 	.byte	0x3f
	.zero		1


	//   ....[65]....
        /*0b88*/ 	.word	0x00011c50
        /*0b8c*/ 	.word	0x00000007
        /*0b90*/ 	.word	0x00038850
        /*0b94*/ 	.short	0x010a
        /*0b96*/ 	.byte	0x3f
	.zero		1


	//   ....[66]....
        /*0b98*/ 	.word	0x00011cb0
        /*0b9c*/ 	.word	0x00000004
        /*0ba0*/ 	.word	0x00038830
        /*0ba4*/ 	.short	0x010a
        /*0ba6*/ 	.byte	0x3f
	.zero		1


	//   ....[67]....
        /*0ba8*/ 	.word	0x00011d10
        /*0bac*/ 	.word	0x00000004
        /*0bb0*/ 	.word	0x00038850
        /*0bb4*/ 	.short	0x010a
        /*0bb6*/ 	.byte	0x3f
	.zero		1


	//   ....[68]....
        /*0bb8*/ 	.word	0x00011e20
        /*0bbc*/ 	.word	0x0000001e
        /*0bc0*/ 	.word	0x00038840
        /*0bc4*/ 	.short	0x010a
        /*0bc6*/ 	.byte	0x3f
	.zero		1


	//   ....[69]....
        /*0bc8*/ 	.word	0x00013410
        /*0bcc*/ 	.word	0x00000017
        /*0bd0*/ 	.word	0x00038820
        /*0bd4*/ 	.short	0x010a
        /*0bd6*/ 	.byte	0x3f
	.zero		1


	//   ....[70]....
        /*0bd8*/ 	.word	0x00013460
        /*0bdc*/ 	.word	0x0000001e
        /*0be0*/ 	.word	0x00038860
        /*0be4*/ 	.short	0x010a
        /*0be6*/ 	.byte	0x3f
	.zero		1


	//   ....[71]....
        /*0be8*/ 	.word	0x00013d50
        /*0bec*/ 	.word	0x00000006
        /*0bf0*/ 	.word	0x00038840
        /*0bf4*/ 	.short	0x010a
        /*0bf6*/ 	.byte	0x3f
	.zero		1


	//   ....[72]....
        /*0bf8*/ 	.word	0x00014210
        /*0bfc*/ 	.word	0x00000006
        /*0c00*/ 	.word	0x00038860
        /*0c04*/ 	.short	0x010a
        /*0c06*/ 	.byte	0x3f
	.zero		1


	//   ....[73]....
        /*0c08*/ 	.word	0x00015300
        /*0c0c*/ 	.word	0x00000007
        /*0c10*/ 	.word	0x00038820
        /*0c14*/ 	.short	0x010a
        /*0c16*/ 	.byte	0x3f
	.zero		1


	//   ....[74]....
        /*0c18*/ 	.word	0x000154a0
        /*0c1c*/ 	.word	0x00000005
        /*0c20*/ 	.word	0x00038840
        /*0c24*/ 	.short	0x010a
        /*0c26*/ 	.byte	0x3f
	.zero		1


	//   ....[75]....
        /*0c28*/ 	.word	0x000154f0
        /*0c2c*/ 	.word	0x00000003
        /*0c30*/ 	.word	0x00038840
        /*0c34*/ 	.short	0x010a
        /*0c36*/ 	.byte	0x3f
	.zero		1


	//   ....[76]....
        /*0c38*/ 	.word	0x00015540
        /*0c3c*/ 	.word	0x00000005
        /*0c40*/ 	.word	0x00038860
        /*0c44*/ 	.short	0x010a
        /*0c46*/ 	.byte	0x3f
	.zero		1


	//----- nvinfo : EIATTR_NUM_MBARRIERS
	.align		4
.L_714:
        /*0c48*/ 	.byte	0x03, 0x38
        /*0c4a*/ 	.short	0x0017


	//----- nvinfo : EIATTR_EXIT_INSTR_OFFSETS
	.align		4
        /*0c4c*/ 	.byte	0x04, 0x1c
        /*0c4e*/ 	.short	(.L_716 - .L_715)


	//   ....[0]....
.L_715:
        /*0c50*/ 	.word	0x000009a0


	//   ....[1]....
        /*0c54*/ 	.word	0x0000b8a0


	//   ....[2]....
        /*0c58*/ 	.word	0x00011b30


	//----- nvinfo : EIATTR_MAX_THREADS
	.align		4
.L_716:
        /*0c5c*/ 	.byte	0x04, 0x05
        /*0c5e*/ 	.short	(.L_718 - .L_717)
.L_717:
        /*0c60*/ 	.word	0x00000180
        /*0c64*/ 	.word	0x00000001
        /*0c68*/ 	.word	0x00000001


	//----- nvinfo : EIATTR_CRS_STACK_SIZE
	.align		4
.L_718:
        /*0c6c*/ 	.byte	0x04, 0x1e
        /*0c6e*/ 	.short	(.L_720 - .L_719)
.L_719:
        /*0c70*/ 	.word	0x00000000


	//----- nvinfo : EIATTR_CBANK_PARAM_SIZE
	.align		4
.L_720:
        /*0c74*/ 	.byte	0x03, 0x19
        /*0c76*/ 	.short	0x0bf0


	//----- nvinfo : EIATTR_PARAM_CBANK
	.align		4
        /*0c78*/ 	.byte	0x04, 0x0a
        /*0c7a*/ 	.short	(.L_722 - .L_721)
	.align		4
.L_721:
        /*0c7c*/ 	.word	index@(.nv.constant0._ZN7cutlass13device_kernelIN5flash11enable_sm90INS1_16FlashAttnFwdSm90INS1_25CollectiveMainloopFwdSm90ILi2EN4cute5tupleIJNS5_1CILi1EEES8_S8_EEENS6_IJNS7_ILi64EEESA_SA_EEELi512ENS_6half_tEfNS_4arch4Sm90ELb0ELb0ELb0ELb1ELb1ELb0ELb1ELb0ELb0ELb1ELb0ELb0EEENS1_21CollectiveEpilogueFwdINS6_IJSA_NS7_ILi512EEESA_EEES9_SC_SE_Li256ELb1ELb1ELb0ELb0EEENS1_36VarlenDynamicPersistentTileSchedulerILi64ELi64ELi256ELi128ELb0ELb1ELb1ELb0ELb1ELb1EEEEEEEEEvNT_6ParamsE)
        /*0c80*/ 	.short	0x0210
        /*0c82*/ 	.short	0x0bf0


	//----- nvinfo : EIATTR_SW_WAR
	.align		4
.L_722:
        /*0c84*/ 	.byte	0x04, 0x36
        /*0c86*/ 	.short	(.L_724 - .L_723)
.L_723:
        /*0c88*/ 	.word	0x00000008
.L_724:


//--------------------- .nv.info._ZN7cutlass13device_kernelIN5flash11enable_sm90INS1_16FlashAttnFwdSm90INS1_25CollectiveMainloopFwdSm90ILi2EN4cute5tupleIJNS5_1CILi1EEES8_S8_EEENS6_IJNS7_ILi64EEESA_SA_EEELi512ENS_6half_tEfNS_4arch4Sm90ELb0ELb0ELb0ELb1ELb1ELb1ELb1ELb0ELb0ELb1ELb0ELb0EEENS1_21CollectiveEpilogueFwdINS6_IJSA_NS7_ILi512EEESA_EEES9_SC_SE_Li256ELb1ELb1ELb0ELb0EEENS1_36VarlenDynamicPersistentTileSchedulerILi64ELi64ELi256ELi128ELb0ELb1ELb1ELb0ELb1ELb1EEEEEEEEEvNT_6ParamsE --------------------------
	.section	.nv.info._ZN7cutlass13device_kernelIN5flash11enable_sm90INS1_16FlashAttnFwdSm90INS1_25CollectiveMainloopFwdSm90ILi2EN4cute5tupleIJNS5_1CILi1EEES8_S8_EEENS6_IJNS7_ILi64EEESA_SA_EEELi512ENS_6half_tEfNS_4arch4Sm90ELb0ELb0ELb0ELb1ELb1ELb1ELb1ELb0ELb0ELb1ELb0ELb0EEENS1_21CollectiveEpilogueFwdINS6_IJSA_NS7_ILi512EEESA_EEES9_SC_SE_Li256ELb1ELb1ELb0ELb0EEENS1_36VarlenDynamicPersistentTileSchedulerILi64ELi64ELi256ELi128ELb0ELb1ELb1ELb0ELb1ELb1EEEEEEEEEvNT_6ParamsE,"",@"SHT_CUDA_INFO"
	.sectionflags	@""
	.align	4


	//----- nvinfo : EIATTR_CUDA_API_VERSION
	.align		4
        /*0000*/ 	.byte	0x04, 0x37
        /*0002*/ 	.short	(.L_726 - .L_725)
.L_725:
        /*0004*/ 	.word	0x00000082


	//----- nvinfo : EIATTR_KPARAM_INFO
	.align		4
.L_726:
        /*0008*/ 	.byte	0x04, 0x17
        /*000a*/ 	.short	(.L_728 - .L_727)
.L_727:
        /*000c*/ 	.word	0x00000000
        /*0010*/ 	.short	0x0000
        /*0012*/ 	.short	0x0070
        /*0014*/ 	.byte	0x00, 0xf0, 0x01, 0x2e


	//----- nvinfo : EIATTR_SPARSE_MMA_MASK
	.align		4
.L_728:
        /*0018*/ 	.byte	0x03, 0x50
        /*001a*/ 	.short	0x0000


	//----- nvinfo : EIATTR_MAXREG_COUNT
	.align		4
        /*001c*/ 	.byte	0x03, 0x1b
        /*001e*/ 	.short	0x00a8


	//----- nvinfo : EIATTR_NUM_BARRIERS
	.align		4
        /*0020*/ 	.byte	0x02, 0x4c
        /*0022*/ 	.byte	0x10
	.zero		1


	//----- nvinfo : EIATTR_EXTERNS
	.align		4
        /*0024*/ 	.byte	0x04, 0x0f
        /*0026*/ 	.short	(.L_730 - .L_729)


	//   ....[0]....
	.align		4
.L_729:
        /*0028*/ 	.word	index@(__assertfail)


	//----- nvinfo : EIATTR_ANNOTATIONS
	.align		4
.L_730:
        /*002c*/ 	.byte	0x04, 0x55
        /*002e*/ 	.short	(.L_732 - .L_731)


	//   ....[0]....
.L_731:
        /* <DEDUP_REMOVED lines=66> */


	//----- nvinfo : EIATTR_MERCURY_ISA_VERSION
	.align		4
.L_732:
        /*0440*/ 	.byte	0x03, 0x5f
        /*0442*/ 	.short	0x0101


	//----- nvinfo : EIATTR_UNUSED_LOAD_BYTE_OFFSET
	.align		4
        /*0444*/ 	.byte	0x04, 0x44
        /*0446*/ 	.short	(.L_734 - .L_733)


	//   ....[0]....
.L_733:
        /*0448*/ 	.word	0x00000a50
        /*044c*/ 	.word	0x0000fff0


	//   ....[1]....
        /*0450*/ 	.word	0x0000fbe0
        /*0454*/ 	.word	0x0000fff0


	//----- nvinfo : EIATTR_INT_WARP_WIDE_INSTR_OFFSETS
	.align		4
.L_734:
        /*0458*/ 	.byte	0x04, 0x31
        /*045a*/ 	.short	(.L_736 - .L_735)


	//   ....[0]....
.L_735:
        /*045c*/ 	.word	0x00000130


	//   ....[1]....
        /*0460*/ 	.word	0x00000170


	//   ....[2]....
        /*0464*/ 	.word	0x000001e0


	//   ....[3]....
        /*0468*/ 	.word	0x00000250


	//   ....[4]....
        /*046c*/ 	.word	0x00015a20


	//   ....[5]....
        /*0470*/ 	.word	0x00015ab0


	//   ....[6]....
        /*0474*/ 	.word	0x00019fd0


	//   ....[7]....
        /*0478*/ 	.word	0x0001a060


	//----- nvinfo : EIATTR_COOP_GROUP_MASK_REGIDS
	.align		4
.L_736:
        /*047c*/ 	.byte	0x04, 0x29
        /*047e*/ 	.short	(.L_738 - .L_737)


	//   ....[0]....
.L_737:
        /*0480*/ 	.word	0xffffffff


	//   ....[1]....
        /*0484*/ 	.word	0xffffffff


	//   ....[2]....
        /*0488*/ 	.word	0xffffffff


	//   ....[3]....
        /*048c*/ 	.word	0xffffffff


	//   ....[4]....
        /*0490*/ 	.word	0xffffffff


	//   ....[5]....
        /*0494*/ 	.word	0xffffffff


	//   ....[6]....
        /*0498*/ 	.word	0xffffffff


	//   ....[7]....
        /*049c*/ 	.word	0xffffffff


	//   ....[8]....
        /*04a0*/ 	.word	0xffffffff


	//   ....[9]....
        /*04a4*/ 	.word	0xffffffff


	//   ....[10]....
        /*04a8*/ 	.word	0xffffffff


	//   ....[11]....
        /*04ac*/ 	.word	0xffffffff


	//   ....[12]....
        /*04b0*/ 	.word	0xffffffff


	//   ....[13]....
        /*04b4*/ 	.word	0xffffffff


	//   ....[14]....
        /*04b8*/ 	.word	0xffffffff


	//   ....[15]....
        /*04bc*/ 	.word	0xffffffff


	//   ....[16]....
        /*04c0*/ 	.word	0xffffffff


	//   ....[17]....
        /*04c4*/ 	.word	0xffffffff


	//   ....[18]....
        /*04c8*/ 	.word	0xffffffff


	//   ....[19]....
        /*04cc*/ 	.word	0xffffffff


	//   ....[20]....
        /*04d0*/ 	.word	0xffffffff


	//   ....[21]....
        /*04d4*/ 	.word	0xffffffff


	//   ....[22]....
        /*04d8*/ 	.word	0xffffffff


	//   ....[23]....
        /*04dc*/ 	.word	0xffffffff


	//   ....[24]....
        /*04e0*/ 	.word	0xffffffff


	//   ....[25]....
        /*04e4*/ 	.word	0xffffffff


	//   ....[26]....
        /*04e8*/ 	.word	0xffffffff


	//   ....[27]....
        /*04ec*/ 	.word	0xffffffff


	//   ....[28]....
        /*04f0*/ 	.word	0xffffffff


	//   ....[29]....
        /*04f4*/ 	.word	0xffffffff


	//   ....[30]....
        /*04f8*/ 	.word	0xffffffff


	//   ....[31]....
        /*04fc*/ 	.word	0xffffffff


	//   ....[32]....
        /*0500*/ 	.word	0xffffffff


	//   ....[33]....
        /*0504*/ 	.word	0xffffffff


	//   ....[34]....
        /*0508*/ 	.word	0xffffffff


	//   ....[35]....
        /*050c*/ 	.word	0xffffffff


	//   ....[36]....
        /*0510*/ 	.word	0xffffffff


	//   ....[37]....
        /*0514*/ 	.word	0xffffffff


	//   ....[38]....
        /*0518*/ 	.word	0xffffffff


	//   ....[39]....
        /*051c*/ 	.word	0xffffffff


	//   ....[40]....
        /*0520*/ 	.word	0xffffffff


	//   ....[41]....
        /*0524*/ 	.word	0xffffffff


	//   ....[42]....
        /*0528*/ 	.word	0xffffffff


	//   ....[43]....
        /*052c*/ 	.word	0xffffffff


	//   ....[44]....
        /*0530*/ 	.word	0xffffffff


	//   ....[45]....
        /*0534*/ 	.word	0xffffffff


	//   ....[46]....
        /*0538*/ 	.word	0xffffffff


	//   ....[47]....
        /*053c*/ 	.word	0xffffffff


	//   ....[48]....
        /*0540*/ 	.word	0xffffffff


	//   ....[49]....
        /*0544*/ 	.word	0xffffffff


	//   ....[50]....
        /*0548*/ 	.word	0xffffffff


	//   ....[51]....
        /*054c*/ 	.word	0xffffffff


	//   ....[52]....
        /*0550*/ 	.word	0xffffffff


	//   ....[53]....
        /*0554*/ 	.word	0xffffffff


	//   ....[54]....
        /*0558*/ 	.word	0xffffffff


	//   ....[55]....
        /*055c*/ 	.word	0xffffffff


	//   ....[56]....
        /*0560*/ 	.word	0xffffffff


	//   ....[57]....
        /*0564*/ 	.word	0xffffffff


	//   ....[58]....
        /*0568*/ 	.word	0xffffffff


	//   ....[59]....
        /*056c*/ 	.word	0xffffffff


	//   ....[60]....
        /*0570*/ 	.word	0xffffffff


	//   ....[61]....
        /*0574*/ 	.word	0xffffffff


	//   ....[62]....
        /*0578*/ 	.word	0xffffffff


	//   ....[63]....
        /*057c*/ 	.word	0xffffffff


	//   ....[64]....
        /*0580*/ 	.word	0xffffffff


	//   ....[65]....
        /*0584*/ 	.word	0xffffffff


	//   ....[66]....
        /*0588*/ 	.word	0xffffffff


	//   ....[67]....
        /*058c*/ 	.word	0xffffffff


	//   ....[68]....
        /*0590*/ 	.word	0xffffffff


	//   ....[69]....
        /*0594*/ 	.word	0xffffffff


	//   ....[70]....
        /*0598*/ 	.word	0xffffffff


	//   ....[71]....
        /*059c*/ 	.word	0xffffffff


	//   ....[72]....
        /*05a0*/ 	.word	0xffffffff


	//   ....[73]....
        /*05a4*/ 	.word	0xffffffff


	//   ....[74]....
        /*05a8*/ 	.word	0xffffffff


	//   ....[75]....
        /*05ac*/ 	.word	0xffffffff


	//   ....[76]....
        /*05b0*/ 	.word	0xffffffff


	//   ....[77]....
        /*05b4*/ 	.word	0xffffffff


	//   ....[78]....
        /*05b8*/ 	.word	0xffffffff


	//   ....[79]....
        /*05bc*/ 	.word	0xffffffff


	//   ....[80]....
        /*05c0*/ 	.word	0xffffffff


	//   ....[81]....
        /*05c4*/ 	.word	0xffffffff


	//   ....[82]....
        /*05c8*/ 	.word	0xffffffff


	//   ....[83]....
        /*05cc*/ 	.word	0xffffffff


	//   ....[84]....
        /*05d0*/ 	.word	0xffffffff


	//   ....[85]....
        /*05d4*/ 	.word	0xffffffff


	//   ....[86]....
        /*05d8*/ 	.word	0xffffffff


	//   ....[87]....
        /*05dc*/ 	.word	0xffffffff


	//   ....[88]....
        /*05e0*/ 	.word	0xffffffff


	//   ....[89]....
        /*05e4*/ 	.word	0xffffffff


	//   ....[90]....
        /*05e8*/ 	.word	0xffffffff


	//   ....[91]....
        /*05ec*/ 	.word	0xffffffff


	//   ....[92]....
        /*05f0*/ 	.word	0xffffffff


	//   ....[93]....
        /*05f4*/ 	.word	0xffffffff


	//   ....[94]....
        /*05f8*/ 	.word	0xffffffff


	//   ....[95]....
        /*05fc*/ 	.word	0xffffffff


	//   ....[96]....
        /*0600*/ 	.word	0xffffffff


	//   ....[97]....
        /*0604*/ 	.word	0xffffffff


	//   ....[98]....
        /*0608*/ 	.word	0xffffffff


	//   ....[99]....
        /*060c*/ 	.word	0xffffffff


	//   ....[100]....
        /*0610*/ 	.word	0xffffffff


	//   ....[101]....
        /*0614*/ 	.word	0xffffffff


	//   ....[102]....
        /*0618*/ 	.word	0xffffffff


	//   ....[103]....
        /*061c*/ 	.word	0xffffffff


	//   ....[104]....
        /*0620*/ 	.word	0xffffffff


	//   ....[105]....
        /*0624*/ 	.word	0xffffffff


	//   ....[106]....
        /*0628*/ 	.word	0xffffffff


	//   ....[107]....
        /*062c*/ 	.word	0xffffffff


	//   ....[108]....
        /*0630*/ 	.word	0xffffffff


	//   ....[109]....
        /*0634*/ 	.word	0xffffffff


	//   ....[110]....
        /*0638*/ 	.word	0xffffffff


	//   ....[111]....
        /*063c*/ 	.word	0xffffffff


	//   ....[112]....
        /*0640*/ 	.word	0xffffffff


	//   ....[113]....
        /*0644*/ 	.word	0xffffffff


	//   ....[114]....
        /*0648*/ 	.word	0xffffffff


	//   ....[115]....
        /*064c*/ 	.word	0xffffffff


	//   ....[116]....
        /*0650*/ 	.word	0xffffffff


	//   ....[117]....
        /*0654*/ 	.word	0xffffffff


	//   ....[118]....
        /*0658*/ 	.word	0xffffffff


	//   ....[119]....
        /*065c*/ 	.word	0xffffffff


	//   ....[120]....
        /*0660*/ 	.word	0xffffffff


	//   ....[121]....
        /*0664*/ 	.word	0xffffffff


	//   ....[122]....
        /*0668*/ 	.word	0xffffffff


	//   ....[123]....
        /*066c*/ 	.word	0xffffffff


	//   ....[124]....
        /*0670*/ 	.word	0xffffffff


	//   ....[125]....
        /*0674*/ 	.word	0xffffffff


	//   ....[126]....
        /*0678*/ 	.word	0xffffffff


	//   ....[127]....
        /*067c*/ 	.word	0xffffffff


	//   ....[128]....
        /*0680*/ 	.word	0xffffffff


	//   ....[129]....
        /*0684*/ 	.word	0xffffffff


	//   ....[130]....
        /*0688*/ 	.word	0xffffffff


	//   ....[131]....
        /*068c*/ 	.word	0xffffffff


	//   ....[132]....
        /*0690*/ 	.word	0xffffffff


	//   ....[133]....
        /*0694*/ 	.word	0xffffffff


	//   ....[134]....
        /*0698*/ 	.word	0xffffffff


	//   ....[135]....
        /*069c*/ 	.word	0xffffffff


	//   ....[136]....
        /*06a0*/ 	.word	0xffffffff


	//   ....[137]....
        /*06a4*/ 	.word	0x0500000f


	//   ....[138]....
        /*06a8*/ 	.word	0x0500000f


	//   ....[139]....
        /*06ac*/ 	.word	0x0500000f


	//   ....[140]....
        /*06b0*/ 	.word	0x0500000f


	//   ....[141]....
        /*06b4*/ 	.word	0x0500000f


	//   ....[142]....
        /*06b8*/ 	.word	0x0500000f


	//   ....[143]....
        /*06bc*/ 	.word	0x0500000f


	//   ....[144]....
        /*06c0*/ 	.word	0x0500000f


	//   ....[145]....
        /*06c4*/ 	.word	0x0500000f


	//   ....[146]....
        /*06c8*/ 	.word	0x0500000f


	//   ....[147]....
        /*06cc*/ 	.word	0x0500000f


	//   ....[148]....
        /*06d0*/ 	.word	0x0500000f


	//   ....[149]....
        /*06d4*/ 	.word	0x0500000f


	//   ....[150]....
        /*06d8*/ 	.word	0x0500000f


	//   ....[151]....
        /*06dc*/ 	.word	0x0500000f


	//   ....[152]....
        /*06e0*/ 	.word	0x0500000f


	//   ....[153]....
        /*06e4*/ 	.word	0x0500000f


	//   ....[154]....
        /*06e8*/ 	.word	0x0500000f


	//   ....[155]....
        /*06ec*/ 	.word	0x0500000f


	//   ....[156]....
        /*06f0*/ 	.word	0x0500000f


	//   ....[157]....
        /*06f4*/ 	.word	0x0500000f


	//   ....[158]....
        /*06f8*/ 	.word	0x0500000f


	//   ....[159]....
        /*06fc*/ 	.word	0x0500000f


	//   ....[160]....
        /*0700*/ 	.word	0x0500000f


	//   ....[161]....
        /*0704*/ 	.word	0x0500000f


	//   ....[162]....
        /*0708*/ 	.word	0x0500000f


	//   ....[163]....
        /*070c*/ 	.word	0x0500000f


	//   ....[164]....
        /*0710*/ 	.word	0x0500000f


	//   ....[165]....
        /*0714*/ 	.word	0x0500000f


	//   ....[166]....
        /*0718*/ 	.word	0x0500000f


	//   ....[167]....
        /*071c*/ 	.word	0x0500000f


	//   ....[168]....
        /*0720*/ 	.word	0x0500000f


	//   ....[169]....
        /*0724*/ 	.word	0x0500000f


	//   ....[170]....
        /*0728*/ 	.word	0x0500000f


	//   ....[171]....
        /*072c*/ 	.word	0x0500000f


	//   ....[172]....
        /*0730*/ 	.word	0x0500000f


	//   ....[173]....
        /*0734*/ 	.word	0x0500000f


	//   ....[174]....
        /*0738*/ 	.word	0x0500000f


	//   ....[175]....
        /*073c*/ 	.word	0x0500000f


	//   ....[176]....
        /*0740*/ 	.word	0x0500000f


	//   ....[177]....
        /*0744*/ 	.word	0x0500000f


	//   ....[178]....
        /*0748*/ 	.word	0x0500000f


	//   ....[179]....
        /*074c*/ 	.word	0x0500000f


	//   ....[180]....
        /*0750*/ 	.word	0x0500000f


	//   ....[181]....
        /*0754*/ 	.word	0x0500000f


	//   ....[182]....
        /*0758*/ 	.word	0x0500000f


	//   ....[183]....
        /*075c*/ 	.word	0x0500000f


	//   ....[184]....
        /*0760*/ 	.word	0x0500000f


	//   ....[185]....
        /*0764*/ 	.word	0x0500000f


	//   ....[186]....
        /*0768*/ 	.word	0x0500000f


	//   ....[187]....
        /*076c*/ 	.word	0x0500000f


	//   ....[188]....
        /*0770*/ 	.word	0x0500000f


	//   ....[189]....
        /*0774*/ 	.word	0x0500000f


	//   ....[190]....
        /*0778*/ 	.word	0x0500000f


	//   ....[191]....
        /*077c*/ 	.word	0x0500000f


	//   ....[192]....
        /*0780*/ 	.word	0x0500000f


	//   ....[193]....
        /*0784*/ 	.word	0x0500000f


	//   ....[194]....
        /*0788*/ 	.word	0x0500000f


	//   ....[195]....
        /*078c*/ 	.word	0x0500000f


	//   ....[196]....
        /*0790*/ 	.word	0x0500000f


	//   ....[197]....
        /*0794*/ 	.word	0x0500000f


	//   ....[198]....
        /*0798*/ 	.word	0x0500000f


	//   ....[199]....
        /*079c*/ 	.word	0x0500000f


	//   ....[200]....
        /*07a0*/ 	.word	0x0500000f


	//   ....[201]....
        /*07a4*/ 	.word	0x0500000f


	//   ....[202]....
        /*07a8*/ 	.word	0x0500000f


	//   ....[203]....
        /*07ac*/ 	.word	0x0500000f


	//   ....[204]....
        /*07b0*/ 	.word	0x0500000f


	//   ....[205]....
        /*07b4*/ 	.word	0x0500000f


	//   ....[206]....
        /*07b8*/ 	.word	0x0500000f


	//   ....[207]....
        /*07bc*/ 	.word	0x0500000f


	//   ....[208]....
        /*07c0*/ 	.word	0x0500000f


	//   ....[209]....
        /*07c4*/ 	.word	0x0500000f


	//   ....[210]....
        /*07c8*/ 	.word	0x0500000f


	//   ....[211]....
        /*07cc*/ 	.word	0x0500000f


	//   ....[212]....
        /*07d0*/ 	.word	0x0500000f


	//   ....[213]....
        /*07d4*/ 	.word	0x0500000f


	//   ....[214]....
        /*07d8*/ 	.word	0x0500000f


	//   ....[215]....
        /*07dc*/ 	.word	0x0500000f


	//   ....[216]....
        /*07e0*/ 	.word	0x0500000f


	//   ....[217]....
        /*07e4*/ 	.word	0x0500000f


	//   ....[218]....
        /*07e8*/ 	.word	0x0500000f


	//----- nvinfo : EIATTR_COOP_GROUP_INSTR_OFFSETS
	.align		4
.L_738:
        /*07ec*/ 	.byte	0x04, 0x28
        /*07ee*/ 	.short	(.L_740 - .L_739)


	//   ....[0]....
.L_739:
        /*07f0*/ 	.word	0x00000060


	//   ....[1]....
        /*07f4*/ 	.word	0x00000140


	//   ....[2]....
        /*07f8*/ 	.word	0x00000180


	//   ....[3]....
        /*07fc*/ 	.word	0x00000390


	//   ....[4]....
        /*0800*/ 	.word	0x000004f0


	//   ....[5]....
        /*0804*/ 	.word	0x00000610


	//   ....[6]....
        /*0808*/ 	.word	0x00000770


	//   ....[7]....
        /*080c*/ 	.word	0x00002ac0


	//   ....[8]....
        /*0810*/ 	.word	0x00002ad0


	//   ....[9]....
        /*0814*/ 	.word	0x00003500


	//   ....[10]....
        /*0818*/ 	.word	0x00003510


	//   ....[11]....
        /*081c*/ 	.word	0x00003e60


	//   ....[12]....
        /*0820*/ 	.word	0x00003e70


	//   ....[13]....
        /*0824*/ 	.word	0x00004250


	//   ....[14]....
        /*0828*/ 	.word	0x00004260


	//   ....[15]....
        /*082c*/ 	.word	0x000050b0


	//   ....[16]....
        /*0830*/ 	.word	0x00006960


	//   ....[17]....
        /*0834*/ 	.word	0x00006f20


	//   ....[18]....
        /*0838*/ 	.word	0x00006f30


	//   ....[19]....
        /*083c*/ 	.word	0x00006f40


	//   ....[20]....
        /*0840*/ 	.word	0x00006f50


	//   ....[21]....
        /*0844*/ 	.word	0x00007f20


	//   ....[22]....
        /*0848*/ 	.word	0x00007f30


	//   ....[23]....
        /*084c*/ 	.word	0x00007f40


	//   ....[24]....
        /*0850*/ 	.word	0x00007f50


	//   ....[25]....
        /*0854*/ 	.word	0x00009600


	//   ....[26]....
        /*0858*/ 	.word	0x0000b100


	//   ....[27]....
        /*085c*/ 	.word	0x0000b1d0


	//   ....[28]....
        /*0860*/ 	.word	0x0000b380


	//   ....[29]....
        /*0864*/ 	.word	0x0000b420


	//   ....[30]....
        /*0868*/ 	.word	0x0000bcb0


	//   ....[31]....
        /*086c*/ 	.word	0x0000c3e0


	//   ....[32]....
        /*0870*/ 	.word	0x0000dbe0


	//   ....[33]....
        /*0874*/ 	.word	0x0000dc00


	//   ....[34]....
        /*0878*/ 	.word	0x0000e3c0


	//   ....[35]....
        /*087c*/ 	.word	0x0000e4f0


	//   ....[36]....
        /*0880*/ 	.word	0x0000f010


	//   ....[37]....
        /*0884*/ 	.word	0x0000f100


	//   ....[38]....
        /*0888*/ 	.word	0x0000f110


	//   ....[39]....
        /*088c*/ 	.word	0x0000f140


	//   ....[40]....
        /*0890*/ 	.word	0x0000f150


	//   ....[41]....
        /*0894*/ 	.word	0x00010ce0


	//   ....[42]....
        /*0898*/ 	.word	0x000111a0


	//   ....[43]....
        /*089c*/ 	.word	0x000111d0


	//   ....[44]....
        /*08a0*/ 	.word	0x00011200


	//   ....[45]....
        /*08a4*/ 	.word	0x00011210


	//   ....[46]....
        /*08a8*/ 	.word	0x00011980


	//   ....[47]....
        /*08ac*/ 	.word	0x000119b0


	//   ....[48]....
        /*08b0*/ 	.word	0x00011c40


	//   ....[49]....
        /*08b4*/ 	.word	0x00011c60


	//   ....[50]....
        /*08b8*/ 	.word	0x00012900


	//   ....[51]....
        /*08bc*/ 	.word	0x00012940


	//   ....[52]....
        /*08c0*/ 	.word	0x00012bf0


	//   ....[53]....
        /*08c4*/ 	.word	0x00012c10


	//   ....[54]....
        /*08c8*/ 	.word	0x00012ec0


	//   ....[55]....
        /*08cc*/ 	.word	0x00013070


	//   ....[56]....
        /*08d0*/ 	.word	0x000130a0


	//   ....[57]....
        /*08d4*/ 	.word	0x000130d0


	//   ....[58]....
        /*08d8*/ 	.word	0x00013100


	//   ....[59]....
        /*08dc*/ 	.word	0x00013130


	//   ....[60]....
        /*08e0*/ 	.word	0x00013160


	//   ....[61]....
        /*08e4*/ 	.word	0x000132d0


	//   ....[62]....
        /*08e8*/ 	.word	0x00013300


	//   ....[63]....
        /*08ec*/ 	.word	0x00013330


	//   ....[64]....
        /*08f0*/ 	.word	0x00013360


	//   ....[65]....
        /*08f4*/ 	.word	0x00013390


	//   ....[66]....
        /*08f8*/ 	.word	0x000133c0


	//   ....[67]....
        /*08fc*/ 	.word	0x00013450


	//   ....[68]....
        /*0900*/ 	.word	0x00013480


	//   ....[69]....
        /*0904*/ 	.word	0x00013500


	//   ....[70]....
        /*0908*/ 	.word	0x00014040


	//   ....[71]....
        /*090c*/ 	.word	0x00016850


	//   ....[72]....
        /*0910*/ 	.word	0x00016870


	//   ....[73]....
        /*0914*/ 	.word	0x00016900


	//   ....[74]....
        /*0918*/ 	.word	0x00016920


	//   ....[75]....
        /*091c*/ 	.word	0x000169a0


	//   ....[76]....
        /*0920*/ 	.word	0x000169c0


	//   ....[77]....
        /*0924*/ 	.word	0x000169d0


	//   ....[78]....
        /*0928*/ 	.word	0x000169e0


	//   ....[79]....
        /*092c*/ 	.word	0x000171b0


	//   ....[80]....
        /*0930*/ 	.word	0x000171e0


	//   ....[81]....
        /*0934*/ 	.word	0x00017290


	//   ....[82]....
        /*0938*/ 	.word	0x000172a0


	//   ....[83]....
        /*093c*/ 	.word	0x000172b0


	//   ....[84]....
        /*0940*/ 	.word	0x000172c0


	//   ....[85]....
        /*0944*/ 	.word	0x00017340


	//   ....[86]....
        /*0948*/ 	.word	0x00017350


	//   ....[87]....
        /*094c*/ 	.word	0x00017cc0


	//   ....[88]....
        /*0950*/ 	.word	0x00017d50


	//   ....[89]....
        /*0954*/ 	.word	0x00017dd0


	//   ....[90]....
        /*0958*/ 	.word	0x00017f20


	//   ....[91]....
        /*095c*/ 	.word	0x00017f80


	//   ....[92]....
        /*0960*/ 	.word	0x00017fa0


	//   ....[93]....
        /*0964*/ 	.word	0x00017fb0


	//   ....[94]....
        /*0968*/ 	.word	0x00018240


	//   ....[95]....
        /*096c*/ 	.word	0x000187a0


	//   ....[96]....
        /*0970*/ 	.word	0x000187d0


	//   ....[97]....
        /*0974*/ 	.word	0x000189c0


	//   ....[98]....
        /*0978*/ 	.word	0x00018a00


	//   ....[99]....
        /*097c*/ 	.word	0x00018a10


	//   ....[100]....
        /*0980*/ 	.word	0x00018a20


	//   ....[101]....
        /*0984*/ 	.word	0x00018b70


	//   ....[102]....
        /*0988*/ 	.word	0x00018cc0


	//   ....[103]....
        /*098c*/ 	.word	0x000194e0


	//   ....[104]....
        /*0990*/ 	.word	0x00019500


	//   ....[105]....
        /*0994*/ 	.word	0x00019550


	//   ....[106]....
        /*0998*/ 	.word	0x00019560


	//   ....[107]....
        /*099c*/ 	.word	0x000195a0


	//   ....[108]....
        /*09a0*/ 	.word	0x000195b0


	//   ....[109]....
        /*09a4*/ 	.word	0x000195c0


	//   ....[110]....
        /*09a8*/ 	.word	0x00019600


	//   ....[111]....
        /*09ac*/ 	.word	0x00019920


	//   ....[112]....
        /*09b0*/ 	.word	0x00019960


	//   ....[113]....
        /*09b4*/ 	.word	0x00019980


	//   ....[114]....
        /*09b8*/ 	.word	0x000199a0


	//   ....[115]....
        /*09bc*/ 	.word	0x000199d0


	//   ....[116]....
        /*09c0*/ 	.word	0x000199f0


	//   ....[117]....
        /*09c4*/ 	.word	0x00019af0


	//   ....[118]....
        /*09c8*/ 	.word	0x00019c40


	//   ....[119]....
        /*09cc*/ 	.word	0x0001a230


	//   ....[120]....
        /*09d0*/ 	.word	0x0001a260


	//   ....[121]....
        /*09d4*/ 	.word	0x0001a2a0


	//   ....[122]....
        /*09d8*/ 	.word	0x0001a2d0


	//   ....[123]....
        /*09dc*/ 	.word	0x0001a300


	//   ....[124]....
        /*09e0*/ 	.word	0x0001a330


	//   ....[125]....
        /*09e4*/ 	.word	0x0001a360


	//   ....[126]....
        /*09e8*/ 	.word	0x0001a390


	//   ....[127]....
        /*09ec*/ 	.word	0x0001a510


	//   ....[128]....
        /*09f0*/ 	.word	0x0001a540


	//   ....[129]....
        /*09f4*/ 	.word	0x0001a570


	//   ....[130]....
        /*09f8*/ 	.word	0x0001a5a0


	//   ....[131]....
        /*09fc*/ 	.word	0x0001a5d0


	//   ....[132]....
        /*0a00*/ 	.word	0x0001a600


	//   ....[133]....
        /*0a04*/ 	.word	0x0001a6c0


	//   ....[134]....
        /*0a08*/ 	.word	0x0001a6e0


	//   ....[135]....
        /*0a0c*/ 	.word	0x0001a750


	//   ....[136]....
        /*0a10*/ 	.word	0x0001abc0


	//   ....[137]....
        /*0a14*/ 	.word	0x0001aee0


	//   ....[138]....
        /*0a18*/ 	.word	0x0001af70


	//   ....[139]....
        /*0a1c*/ 	.word	0x0001b050


	//   ....[140]....
        /*0a20*/ 	.word	0x0001b0e0


	//   ....[141]....
        /*0a24*/ 	.word	0x0001b1c0


	//   ....[142]....
        /*0a28*/ 	.word	0x0001b250


	//   ....[143]....
        /*0a2c*/ 	.word	0x0001b330


	//   ....[144]....
        /*0a30*/ 	.word	0x0001b3c0


	//   ....[145]....
        /*0a34*/ 	.word	0x0001b410


	//   ....[146]....
        /*0a38*/ 	.word	0x0001b460


	//   ....[147]....
        /*0a3c*/ 	.word	0x0001b540


	//   ....[148]....
        /*0a40*/ 	.word	0x0001b5d0


	//   ....[149]....
        /*0a44*/ 	.word	0x0001b620


	//   ....[150]....
        /*0a48*/ 	.word	0x0001b670


	//   ....[151]....
        /*0a4c*/ 	.word	0x0001b910


	//   ....[152]....
        /*0a50*/ 	.word	0x0001bbf0


	//   ....[153]....
        /*0a54*/ 	.word	0x0001bce0


	//   ....[154]....
        /*0a58*/ 	.word	0x0001bd80


	//   ....[155]....
        /*0a5c*/ 	.word	0x0001bde0


	//   ....[156]....
        /*0a60*/ 	.word	0x0001bed0


	//   ....[157]....
        /*0a64*/ 	.word	0x0001bf40


	//   ....[158]....
        /*0a68*/ 	.word	0x0001c030


	//   ....[159]....
        /*0a6c*/ 	.word	0x0001c0a0


	//   ....[160]....
        /*0a70*/ 	.word	0x0001c140


	//   ....[161]....
        /*0a74*/ 	.word	0x0001c230


	//   ....[162]....
        /*0a78*/ 	.word	0x0001c2d0


	//   ....[163]....
        /*0a7c*/ 	.word	0x0001c330


	//   ....[164]....
        /*0a80*/ 	.word	0x0001c3f0


	//   ....[165]....
        /*0a84*/ 	.word	0x0001c450


	//   ....[166]....
        /*0a88*/ 	.word	0x0001c4f0


	//   ....[167]....
        /*0a8c*/ 	.word	0x0001c5a0


	//   ....[168]....
        /*0a90*/ 	.word	0x0001c680


	//   ....[169]....
        /*0a94*/ 	.word	0x0001c970


	//   ....[170]....
        /*0a98*/ 	.word	0x0001ca30


	//   ....[171]....
        /*0a9c*/ 	.word	0x0001cca0


	//   ....[172]....
        /*0aa0*/ 	.word	0x0001cd20


	//   ....[173]....
        /*0aa4*/ 	.word	0x0001cf30


	//   ....[174]....
        /*0aa8*/ 	.word	0x0001cf80


	//   ....[175]....
        /*0aac*/ 	.word	0x0001d0f0


	//   ....[176]....
        /*0ab0*/ 	.word	0x0001d180


	//   ....[177]....
        /*0ab4*/ 	.word	0x0001d2c0


	//   ....[178]....
        /*0ab8*/ 	.word	0x0001d3c0


	//   ....[179]....
        /*0abc*/ 	.word	0x0001d630


	//   ....[180]....
        /*0ac0*/ 	.word	0x0001d680


	//   ....[181]....
        /*0ac4*/ 	.word	0x0001d850


	//   ....[182]....
        /*0ac8*/ 	.word	0x0001d8a0


	//   ....[183]....
        /*0acc*/ 	.word	0x0001da70


	//   ....[184]....
        /*0ad0*/ 	.word	0x0001dac0


	//   ....[185]....
        /*0ad4*/ 	.word	0x0001dbb0


	//   ....[186]....
        /*0ad8*/ 	.word	0x0001dc50


	//   ....[187]....
        /*0adc*/ 	.word	0x0001dcb0


	//   ....[188]....
        /*0ae0*/ 	.word	0x0001dd60


	//   ....[189]....
        /*0ae4*/ 	.word	0x0001ddc0


	//   ....[190]....
        /*0ae8*/ 	.word	0x0001de70


	//   ....[191]....
        /*0aec*/ 	.word	0x0001ded0


	//   ....[192]....
        /*0af0*/ 	.word	0x0001df80


	//   ....[193]....
        /*0af4*/ 	.word	0x0001e070


	//   ....[194]....
        /*0af8*/ 	.word	0x0001e150


	//   ....[195]....
        /*0afc*/ 	.word	0x0001e260


	//   ....[196]....
        /*0b00*/ 	.word	0x0001e360


	//   ....[197]....
        /*0b04*/ 	.word	0x0001e490


	//   ....[198]....
        /*0b08*/ 	.word	0x0001e570


	//   ....[199]....
        /*0b0c*/ 	.word	0x0001e670


	//   ....[200]....
        /*0b10*/ 	.word	0x0001e750


	//   ....[201]....
        /*0b14*/ 	.word	0x0001e7e0


	//   ....[202]....
        /*0b18*/ 	.word	0x0001e880


	//   ....[203]....
        /*0b1c*/ 	.word	0x0001e9a0


	//   ....[204]....
        /*0b20*/ 	.word	0x0001ea10


	//   ....[205]....
        /*0b24*/ 	.word	0x0001ea80


	//   ....[206]....
        /*0b28*/ 	.word	0x0001eaf0


	//   ....[207]....
        /*0b2c*/ 	.word	0x0001eb60


	//   ....[208]....
        /*0b30*/ 	.word	0x0001ebe0


	//   ....[209]....
        /*0b34*/ 	.word	0x0001ec70


	//   ....[210]....
        /*0b38*/ 	.word	0x0001ed00


	//   ....[211]....
        /*0b3c*/ 	.word	0x0001ed70


	//   ....[212]....
        /*0b40*/ 	.word	0x0001ede0


	//   ....[213]....
        /*0b44*/ 	.word	0x0001ee50


	//   ....[214]....
        /*0b48*/ 	.word	0x0001eed0


	//   ....[215]....
        /*0b4c*/ 	.word	0x0001ef40


	//   ....[216]....
        /*0b50*/ 	.word	0x0001efe0


	//   ....[217]....
        /*0b54*/ 	.word	0x0001f070


	//   ....[218]....
        /*0b58*/ 	.word	0x0001f190


	//----- nvinfo : EIATTR_REG_RECONFIG
	.align		4
.L_740:
        /*0b5c*/ 	.byte	0x01, 0x54
	.zero		2


	//----- nvinfo : EIATTR_SYSCALL_OFFSETS
	.align		4
        /*0b60*/ 	.byte	0x04, 0x46
        /*0b62*/ 	.short	(.L_742 - .L_741)


	//   ....[0]....
.L_741:
        /*0b64*/ 	.word	0x00001d60


	//   ....[1]....
        /*0b68*/ 	.word	0x00001eb0


	//   ....[2]....
        /*0b6c*/ 	.word	0x00006b00


	//   ....[3]....
        /*0b70*/ 	.word	0x00006e90


	//   ....[4]....
        /*0b74*/ 	.word	0x00015c10


	//   ....[5]....
        /*0b78*/ 	.word	0x00015d60


	//   ....[6]....
        /*0b7c*/ 	.word	0x00015e50


	//   ....[7]....
        /*0b80*/ 	.word	0x00016db0


	//   ....[8]....
        /*0b84*/ 	.word	0x00017620


	//----- nvinfo : EIATTR_MBARRIER_INSTR_OFFSETS
	.align		4
.L_742:
        /*0b88*/ 	.byte	0x04, 0x39
        /*0b8a*/ 	.short	(.L_744 - .L_743)


	//   ....[0]....
.L_743:
        /*0b8c*/ 	.word	0x00000270
        /*0b90*/ 	.word	0x000000ff
        /*0b94*/ 	.word	0x00038800
        /*0b98*/ 	.short	0x0100
        /*0b9a*/ 	.byte	0x08
	.zero		1


	//   ....[1]....
        /*0b9c*/ 	.word	0x00000280
        /*0ba0*/ 	.word	0x000000ff
        /*0ba4*/ 	.word	0x00038810
        /*0ba8*/ 	.short	0x0100
        /*0baa*/ 	.byte	0x08
	.zero		1


	//   ....[2]....
        /*0bac*/ 	.word	0x00000290
        /*0bb0*/ 	.word	0x000000ff
        /*0bb4*/ 	.word	0x00038820
        /*0bb8*/ 	.short	0x0100
        /*0bba*/ 	.byte	0x08
	.zero		1


	//   ....[3]....
        /*0bbc*/ 	.word	0x00000340
        /*0bc0*/ 	.word	0x000000ff
        /*0bc4*/ 	.word	0x00038830
        /*0bc8*/ 	.short	0x0100
        /*0bca*/ 	.byte	0x06
	.zero		1


	//   ....[4]....
        /*0bcc*/ 	.word	0x00000350
        /*0bd0*/ 	.word	0x000000ff
        /*0bd4*/ 	.word	0x00038840
        /*0bd8*/ 	.short	0x0100
        /*0bda*/ 	.byte	0x06
	.zero		1


	//   ....[5]....
        /*0bdc*/ 	.word	0x00000360
        /*0be0*/ 	.word	0x000000ff
        /*0be4*/ 	.word	0x00038838
        /*0be8*/ 	.short	0x0100
        /*0bea*/ 	.byte	0x06
	.zero		1


	//   ....[6]....
        /*0bec*/ 	.word	0x00000370
        /*0bf0*/ 	.word	0x000000ff
        /*0bf4*/ 	.word	0x00038848
        /*0bf8*/ 	.short	0x0100
        /*0bfa*/ 	.byte	0x06
	.zero		1


	//   ....[7]....
        /*0bfc*/ 	.word	0x000004a0
        /*0c00*/ 	.word	0x000000ff
        /*0c04*/ 	.word	0x00038850
        /*0c08*/ 	.short	0x0100
        /*0c0a*/ 	.byte	0x08
	.zero		1


	//   ....[8]....
        /*0c0c*/ 	.word	0x000004b0
        /*0c10*/ 	.word	0x000000ff
        /*0c14*/ 	.word	0x00038860
        /*0c18*/ 	.short	0x0100
        /*0c1a*/ 	.byte	0x08
	.zero		1


	//   ....[9]....
        /*0c1c*/ 	.word	0x000004c0
        /*0c20*/ 	.word	0x000000ff
        /*0c24*/ 	.word	0x00038858
        /*0c28*/ 	.short	0x0100
        /*0c2a*/ 	.byte	0x08
	.zero		1


	//   ....[10]....
        /*0c2c*/ 	.word	0x000004d0
        /*0c30*/ 	.word	0x000000ff
        /*0c34*/ 	.word	0x00038868
        /*0c38*/ 	.short	0x0100
        /*0c3a*/ 	.byte	0x08
	.zero		1


	//   ....[11]....
        /*0c3c*/ 	.word	0x000005c0
        /*0c40*/ 	.word	0x000000ff
        /*0c44*/ 	.word	0x00038870
        /*0c48*/ 	.short	0x0100
        /*0c4a*/ 	.byte	0x06
	.zero		1


	//   ....[12]....
        /*0c4c*/ 	.word	0x000005d0
        /*0c50*/ 	.word	0x000000ff
        /*0c54*/ 	.word	0x00038880
        /*0c58*/ 	.short	0x0100
        /*0c5a*/ 	.byte	0x06
	.zero		1


	//   ....[13]....
        /*0c5c*/ 	.word	0x000005e0
        /*0c60*/ 	.word	0x000000ff
        /*0c64*/ 	.word	0x00038878
        /*0c68*/ 	.short	0x0100
        /*0c6a*/ 	.byte	0x06
	.zero		1


	//   ....[14]....
        /*0c6c*/ 	.word	0x000005f0
        /*0c70*/ 	.word	0x000000ff
        /*0c74*/ 	.word	0x00038888
        /*0c78*/ 	.short	0x0100
        /*0c7a*/ 	.byte	0x06
	.zero		1


	//   ....[15]....
        /*0c7c*/ 	.word	0x00000720
        /*0c80*/ 	.word	0x000000ff
        /*0c84*/ 	.word	0x00038890
        /*0c88*/ 	.short	0x0100
        /*0c8a*/ 	.byte	0x08
	.zero		1


	//   ....[16]....
        /*0c8c*/ 	.word	0x00000730
        /*0c90*/ 	.word	0x000000ff
        /*0c94*/ 	.word	0x000388a0
        /*0c98*/ 	.short	0x0100
        /*0c9a*/ 	.byte	0x08
	.zero		1


	//   ....[17]....
        /*0c9c*/ 	.word	0x00000740
        /*0ca0*/ 	.word	0x000000ff
        /*0ca4*/ 	.word	0x00038898
        /*0ca8*/ 	.short	0x0100
        /*0caa*/ 	.byte	0x08
	.zero		1


	//   ....[18]....
        /*0cac*/ 	.word	0x00000750
        /*0cb0*/ 	.word	0x000000ff
        /*0cb4*/ 	.word	0x000388a8
        /*0cb8*/ 	.short	0x0100
        /*0cba*/ 	.byte	0x08
	.zero		1


	//   ....[19]....
        /*0cbc*/ 	.word	0x00000880
        /*0cc0*/ 	.word	0x000000ff
        /*0cc4*/ 	.word	0x000388b0
        /*0cc8*/ 	.short	0x0100
        /*0cca*/ 	.byte	0x08
	.zero		1


	//   ....[20]....
        /*0ccc*/ 	.word	0x00000890
        /*0cd0*/ 	.word	0x000000ff
        /*0cd4*/ 	.word	0x000388c0
        /*0cd8*/ 	.short	0x0100
        /*0cda*/ 	.byte	0x08
	.zero		1


	//   ....[21]....
        /*0cdc*/ 	.word	0x000008a0
        /*0ce0*/ 	.word	0x000000ff
        /*0ce4*/ 	.word	0x000388b8
        /*0ce8*/ 	.short	0x0100
        /*0cea*/ 	.byte	0x08
	.zero		1


	//   ....[22]....
        /*0cec*/ 	.word	0x000008b0
        /*0cf0*/ 	.word	0x000000ff
        /*0cf4*/ 	.word	0x000388c8
        /*0cf8*/ 	.short	0x0100
        /*0cfa*/ 	.byte	0x08
	.zero		1


	//   ....[23]....
        /*0cfc*/ 	.word	0x00002a70
        /*0d00*/ 	.word	0x00000040
        /*0d04*/ 	.word	0x00038890
        /*0d08*/ 	.short	0x010a
        /*0d0a*/ 	.byte	0x3f
	.zero		1


	//   ....[24]....
        /*0d0c*/ 	.word	0x000034b0
        /*0d10*/ 	.word	0x00000040
        /*0d14*/ 	.word	0x00038890
        /*0d18*/ 	.short	0x010a
        /*0d1a*/ 	.byte	0x3f
	.zero		1


	//   ....[25]....
        /*0d1c*/ 	.word	0x00003cb0
        /*0d20*/ 	.word	0x00000040
        /*0d24*/ 	.word	0x00038890
        /*0d28*/ 	.short	0x010a
        /*0d2a*/ 	.byte	0x3f
	.zero		1


	//   ....[26]....
        /*0d2c*/ 	.word	0x00004090
        /*0d30*/ 	.word	0x00000004
        /*0d34*/ 	.word	0x00000000
        /*0d38*/ 	.short	0x0101
        /*0d3a*/ 	.byte	0x3f
	.zero		1


	//   ....[27]....
        /*0d3c*/ 	.word	0x000040d0
        /*0d40*/ 	.word	0x00000040
        /*0d44*/ 	.word	0x000388b0
        /*0d48*/ 	.short	0x010a
        /*0d4a*/ 	.byte	0x3f
	.zero		1


	//   ....[28]....
        /*0d4c*/ 	.word	0x00004980
        /*0d50*/ 	.word	0x00000040
        /*0d54*/ 	.word	0x00000000
        /*0d58*/ 	.short	0x0101
        /*0d5a*/ 	.byte	0x3f
	.zero		1


	//   ....[29]....
        /*0d5c*/ 	.word	0x00005400
        /*0d60*/ 	.word	0x00000003
        /*0d64*/ 	.word	0x00000000
        /*0d68*/ 	.short	0x0101
        /*0d6a*/ 	.byte	0x3f
	.zero		1


	//   ....[30]....
        /*0d6c*/ 	.word	0x00005fd0
        /*0d70*/ 	.word	0x00000003
        /*0d74*/ 	.word	0x00000000
        /*0d78*/ 	.short	0x0101
        /*0d7a*/ 	.byte	0x3f
	.zero		1


	//   ....[31]....
        /*0d7c*/ 	.word	0x00006ba0
        /*0d80*/ 	.word	0x00000002
        /*0d84*/ 	.word	0x00038800
        /*0d88*/ 	.short	0x010a
        /*0d8a*/ 	.byte	0x3f
	.zero		1


	//   ....[32]....
        /*0d8c*/ 	.word	0x00006bf0
        /*0d90*/ 	.word	0x00000002
        /*0d94*/ 	.word	0x00038800
        /*0d98*/ 	.short	0x010a
        /*0d9a*/ 	.byte	0x3f
	.zero		1


	//   ....[33]....
        /*0d9c*/ 	.word	0x00007220
        /*0da0*/ 	.word	0x00000002
        /*0da4*/ 	.word	0x00038800
        /*0da8*/ 	.short	0x010a
        /*0daa*/ 	.byte	0x3f
	.zero		1


	//   ....[34]....
        /*0dac*/ 	.word	0x00008120
        /*0db0*/ 	.word	0x00000002
        /*0db4*/ 	.word	0x00038800
        /*0db8*/ 	.short	0x010a
        /*0dba*/ 	.byte	0x3f
	.zero		1


	//   ....[35]....
        /*0dbc*/ 	.word	0x00008f60
        /*0dc0*/ 	.word	0x0000000d
        /*0dc4*/ 	.word	0x00038830
        /*0dc8*/ 	.short	0x010a
        /*0dca*/ 	.byte	0x3f
	.zero		1


	//   ....[36]....
        /*0dcc*/ 	.word	0x00009010
        /*0dd0*/ 	.word	0x0000000d
        /*0dd4*/ 	.word	0x00038830
        /*0dd8*/ 	.short	0x010a
        /*0dda*/ 	.byte	0x3f
	.zero		1


	//   ....[37]....
        /*0ddc*/ 	.word	0x00009320
        /*0de0*/ 	.word	0x00000002
        /*0de4*/ 	.word	0x00038810
        /*0de8*/ 	.short	0x010a
        /*0dea*/ 	.byte	0x3f
	.zero		1


	//   ....[38]....
        /*0dec*/ 	.word	0x00009370
        /*0df0*/ 	.word	0x0000000d
        /*0df4*/ 	.word	0x00038850
        /*0df8*/ 	.short	0x010a
        /*0dfa*/ 	.byte	0x3f
	.zero		1


	//   ....[39]....
        /*0dfc*/ 	.word	0x00009420
        /*0e00*/ 	.word	0x0000000d
        /*0e04*/ 	.word	0x00038850
        /*0e08*/ 	.short	0x010a
        /*0e0a*/ 	.byte	0x3f
	.zero		1


	//   ....[40]....
        /*0e0c*/ 	.word	0x0000b5b0
        /*0e10*/ 	.word	0x0000000c
        /*0e14*/ 	.word	0x00000000
        /*0e18*/ 	.short	0x0101
        /*0e1a*/ 	.byte	0x3f
	.zero		1


	//   ....[41]....
        /*0e1c*/ 	.word	0x0000bd40
        /*0e20*/ 	.word	0x0000000d
        /*0e24*/ 	.word	0x00000000
        /*0e28*/ 	.short	0x0101
        /*0e2a*/ 	.byte	0x3f
	.zero		1


	//   ....[42]....
        /*0e2c*/ 	.word	0x0000be60
        /*0e30*/ 	.word	0x0000000e
        /*0e34*/ 	.word	0x00038830
        /*0e38*/ 	.short	0x010a
        /*0e3a*/ 	.byte	0x3f
	.zero		1


	//   ....[43]....
        /*0e3c*/ 	.word	0x0000bf10
        /*0e40*/ 	.word	0x0000000e
        /*0e44*/ 	.word	0x00038830
        /*0e48*/ 	.short	0x010a
        /*0e4a*/ 	.byte	0x3f
	.zero		1


	//   ....[44]....
        /*0e4c*/ 	.word	0x0000c180
        /*0e50*/ 	.word	0x0000000e
        /*0e54*/ 	.word	0x00038850
        /*0e58*/ 	.short	0x010a
        /*0e5a*/ 	.byte	0x3f
	.zero		1


	//   ....[45]....
        /*0e5c*/ 	.word	0x0000c1f0
        /*0e60*/ 	.word	0x0000000e
        /*0e64*/ 	.word	0x00038850
        /*0e68*/ 	.short	0x010a
        /*0e6a*/ 	.byte	0x3f
	.zero		1


	//   ....[46]....
        /*0e6c*/ 	.word	0x0000df30
        /*0e70*/ 	.word	0x00000099
        /*0e74*/ 	.word	0x00000000
        /*0e78*/ 	.short	0x0101
        /*0e7a*/ 	.byte	0x3f
	.zero		1


	//   ....[47]....
        /*0e7c*/ 	.word	0x0000f0a0
        /*0e80*/ 	.word	0x0000000e
        /*0e84*/ 	.word	0x00000000
        /*0e88*/ 	.short	0x0101
        /*0e8a*/ 	.byte	0x3f
	.zero		1


	//   ....[48]....
        /*0e8c*/ 	.word	0x00011960
        /*0e90*/ 	.word	0x00000000
        /*0e94*/ 	.word	0x00000000
        /*0e98*/ 	.short	0x0101
        /*0e9a*/ 	.byte	0x3f
	.zero		1


	//   ....[49]....
        /*0e9c*/ 	.word	0x00014120
        /*0ea0*/ 	.word	0x00000017
        /*0ea4*/ 	.word	0x00038820
        /*0ea8*/ 	.short	0x010a
        /*0eaa*/ 	.byte	0x3f
	.zero		1


	//   ....[50]....
        /*0eac*/ 	.word	0x000141b0
        /*0eb0*/ 	.word	0x00000003
        /*0eb4*/ 	.word	0x000388a0
        /*0eb8*/ 	.short	0x010a
        /*0eba*/ 	.byte	0x3f
	.zero		1


	//   ....[51]....
        /*0ebc*/ 	.word	0x00014400
        /*0ec0*/ 	.word	0x00000003
        /*0ec4*/ 	.word	0x000388c0
        /*0ec8*/ 	.short	0x010a
        /*0eca*/ 	.byte	0x3f
	.zero		1


	//   ....[52]....
        /*0ecc*/ 	.word	0x00014dd0
        /*0ed0*/ 	.word	0x00000006
        /*0ed4*/ 	.word	0x000388a0
        /*0ed8*/ 	.short	0x010a
        /*0eda*/ 	.byte	0x3f
	.zero		1


	//   ....[53]....
        /*0edc*/ 	.word	0x00015010
        /*0ee0*/ 	.word	0x00000006
        /*0ee4*/ 	.word	0x000388c0
        /*0ee8*/ 	.short	0x010a
        /*0eea*/ 	.byte	0x3f
	.zero		1


	//   ....[54]....
        /*0eec*/ 	.word	0x000165d0
        /*0ef0*/ 	.word	0x0000001b
        /*0ef4*/ 	.word	0x00038840
        /*0ef8*/ 	.short	0x010a
        /*0efa*/ 	.byte	0x3f
	.zero		1


	//   ....[55]....
        /*0efc*/ 	.word	0x00016ae0
        /*0f00*/ 	.word	0x0000001b
        /*0f04*/ 	.word	0x00038830
        /*0f08*/ 	.short	0x0107
        /*0f0a*/ 	.byte	0x3f
	.zero		1


	//   ....[56]....
        /*0f0c*/ 	.word	0x00016bb0
        /*0f10*/ 	.word	0x0000001b
        /*0f14*/ 	.word	0x00038830
        /*0f18*/ 	.short	0x0101
        /*0f1a*/ 	.byte	0x3f
	.zero		1


	//   ....[57]....
        /*0f1c*/ 	.word	0x00017460
        /*0f20*/ 	.word	0x00000017
        /*0f24*/ 	.word	0x00038800
        /*0f28*/ 	.short	0x0107
        /*0f2a*/ 	.byte	0x3f
	.zero		1


	//   ....[58]....
        /*0f2c*/ 	.word	0x000174f0
        /*0f30*/ 	.word	0x00000017
        /*0f34*/ 	.word	0x00038800
        /*0f38*/ 	.short	0x0101
        /*0f3a*/ 	.byte	0x3f
	.zero		1


	//   ....[59]....
        /*0f3c*/ 	.word	0x00018400
        /*0f40*/ 	.word	0x00000017
        /*0f44*/ 	.word	0x00038810
        /*0f48*/ 	.short	0x0107
        /*0f4a*/ 	.byte	0x3f
	.zero		1


	//   ....[60]....
        /*0f4c*/ 	.word	0x00018500
        /*0f50*/ 	.word	0x00000017
        /*0f54*/ 	.word	0x00038810
        /*0f58*/ 	.short	0x0101
        /*0f5a*/ 	.byte	0x3f
	.zero		1


	//   ....[61]....
        /*0f5c*/ 	.word	0x00018520
        /*0f60*/ 	.word	0x00000017
        /*0f64*/ 	.word	0x00038820
        /*0f68*/ 	.short	0x010a
        /*0f6a*/ 	.byte	0x3f
	.zero		1


	//   ....[62]....
        /*0f6c*/ 	.word	0x000185b0
        /*0f70*/ 	.word	0x0000001b
        /*0f74*/ 	.word	0x00038860
        /*0f78*/ 	.short	0x010a
        /*0f7a*/ 	.byte	0x3f
	.zero		1


	//   ....[63]....
        /*0f7c*/ 	.word	0x00018ee0
        /*0f80*/ 	.word	0x0000001b
        /*0f84*/ 	.word	0x00038850
        /*0f88*/ 	.short	0x0107
        /*0f8a*/ 	.byte	0x3f
	.zero		1


	//   ....[64]....
        /*0f8c*/ 	.word	0x00018fb0
        /*0f90*/ 	.word	0x0000001b
        /*0f94*/ 	.word	0x00038850
        /*0f98*/ 	.short	0x0101
        /*0f9a*/ 	.byte	0x3f
	.zero		1


	//   ....[65]....
        /*0f9c*/ 	.word	0x00019340
        /*0fa0*/ 	.word	0x00000006
        /*0fa4*/ 	.word	0x00038840
        /*0fa8*/ 	.short	0x010a
        /*0faa*/ 	.byte	0x3f
	.zero		1


	//   ....[66]....
        /*0fac*/ 	.word	0x00019680
        /*0fb0*/ 	.word	0x00000006
        /*0fb4*/ 	.word	0x00038830
        /*0fb8*/ 	.short	0x0107
        /*0fba*/ 	.byte	0x3f
	.zero		1


	//   ....[67]....
        /*0fbc*/ 	.word	0x00019740
        /*0fc0*/ 	.word	0x00000006
        /*0fc4*/ 	.word	0x00038830
        /*0fc8*/ 	.short	0x0101
        /*0fca*/ 	.byte	0x3f
	.zero		1


	//   ....[68]....
        /*0fcc*/ 	.word	0x00019770
        /*0fd0*/ 	.word	0x00000006
        /*0fd4*/ 	.word	0x00038860
        /*0fd8*/ 	.short	0x010a
        /*0fda*/ 	.byte	0x3f
	.zero		1


	//   ....[69]....
        /*0fdc*/ 	.word	0x00019e40
        /*0fe0*/ 	.word	0x00000006
        /*0fe4*/ 	.word	0x00038850
        /*0fe8*/ 	.short	0x0107
        /*0fea*/ 	.byte	0x3f
	.zero		1


	//   ....[70]....
        /*0fec*/ 	.word	0x00019f00
        /*0ff0*/ 	.word	0x00000006
        /*0ff4*/ 	.word	0x00038850
        /*0ff8*/ 	.short	0x0101
        /*0ffa*/ 	.byte	0x3f
	.zero		1


	//   ....[71]....
        /*0ffc*/ 	.word	0x0001ab40
        /*1000*/ 	.word	0x00000004
        /*1004*/ 	.word	0x00038820
        /*1008*/ 	.short	0x010a
        /*100a*/ 	.byte	0x3f
	.zero		1


	//   ....[72]....
        /*100c*/ 	.word	0x0001acb0
        /*1010*/ 	.word	0x00000005
        /*1014*/ 	.word	0x00038840
        /*1018*/ 	.short	0x010a
        /*101a*/ 	.byte	0x3f
	.zero		1


	//   ....[73]....
        /*101c*/ 	.word	0x0001ad50
        /*1020*/ 	.word	0x00000019
        /*1024*/ 	.word	0x00038840
        /*1028*/ 	.short	0x010a
        /*102a*/ 	.byte	0x3f
	.zero		1


	//   ....[74]....
        /*102c*/ 	.word	0x0001ad90
        /*1030*/ 	.word	0x00000005
        /*1034*/ 	.word	0x00038860
        /*1038*/ 	.short	0x010a
        /*103a*/ 	.byte	0x3f
	.zero		1


	//   ....[75]....
        /*103c*/ 	.word	0x0001add0
        /*1040*/ 	.word	0x00000019
        /*1044*/ 	.word	0x00038860
        /*1048*/ 	.short	0x010a
        /*104a*/ 	.byte	0x3f
	.zero		1


	//   ....[76]....
        /*104c*/ 	.word	0x0001ae30
        /*1050*/ 	.word	0x00000040
        /*1054*/ 	.word	0x00038890
        /*1058*/ 	.short	0x010a
        /*105a*/ 	.byte	0x3f
	.zero		1


	//   ....[77]....
        /*105c*/ 	.word	0x0001afa0
        /*1060*/ 	.word	0x00000040
        /*1064*/ 	.word	0x00038890
        /*1068*/ 	.short	0x010a
        /*106a*/ 	.byte	0x3f
	.zero		1


	//   ....[78]....
        /*106c*/ 	.word	0x0001b120
        /*1070*/ 	.word	0x00000040
        /*1074*/ 	.word	0x00038890
        /*1078*/ 	.short	0x010a
        /*107a*/ 	.byte	0x3f
	.zero		1


	//   ....[79]....
        /*107c*/ 	.word	0x0001b280
        /*1080*/ 	.word	0x00000040
        /*1084*/ 	.word	0x000388b0
        /*1088*/ 	.short	0x010a
        /*108a*/ 	.byte	0x3f
	.zero		1


	//   ....[80]....
        /*108c*/ 	.word	0x0001b490
        /*1090*/ 	.word	0x00000002
        /*1094*/ 	.word	0x00038800
        /*1098*/ 	.short	0x010a
        /*109a*/ 	.byte	0x3f
	.zero		1


	//   ....[81]....
        /*109c*/ 	.word	0x0001b6a0
        /*10a0*/ 	.word	0x00000002
        /*10a4*/ 	.word	0x00038800
        /*10a8*/ 	.short	0x010a
        /*10aa*/ 	.byte	0x3f
	.zero		1


	//   ....[82]....
        /*10ac*/ 	.word	0x0001b6f0
        /*10b0*/ 	.word	0x0000000d
        /*10b4*/ 	.word	0x00038830
        /*10b8*/ 	.short	0x010a
        /*10ba*/ 	.byte	0x3f
	.zero		1


	//   ....[83]....
        /*10bc*/ 	.word	0x0001b740
        /*10c0*/ 	.word	0x00000002
        /*10c4*/ 	.word	0x00038810
        /*10c8*/ 	.short	0x010a
        /*10ca*/ 	.byte	0x3f
	.zero		1


	//   ....[84]....
        /*10cc*/ 	.word	0x0001b790
        /*10d0*/ 	.word	0x0000000d
        /*10d4*/ 	.word	0x00038850
        /*10d8*/ 	.short	0x010a
        /*10da*/ 	.byte	0x3f
	.zero		1


	//   ....[85]....
        /*10dc*/ 	.word	0x0001b7e0
        /*10e0*/ 	.word	0x0000000e
        /*10e4*/ 	.word	0x00038830
        /*10e8*/ 	.short	0x010a
        /*10ea*/ 	.byte	0x3f
	.zero		1


	//   ....[86]....
        /*10ec*/ 	.word	0x0001b830
        /*10f0*/ 	.word	0x0000000e
        /*10f4*/ 	.word	0x00038850
        /*10f8*/ 	.short	0x010a
        /*10fa*/ 	.byte	0x3f
	.zero		1


	//   ....[87]....
        /*10fc*/ 	.word	0x0001b9d0
        /*1100*/ 	.word	0x00000017
        /*1104*/ 	.word	0x00038820
        /*1108*/ 	.short	0x010a
        /*110a*/ 	.byte	0x3f
	.zero		1


	//   ....[88]....
        /*110c*/ 	.word	0x0001ba20
        /*1110*/ 	.word	0x00000003
        /*1114*/ 	.word	0x000388a0
        /*1118*/ 	.short	0x010a
        /*111a*/ 	.byte	0x3f
	.zero		1


	//   ....[89]....
        /*111c*/ 	.word	0x0001ba70
        /*1120*/ 	.word	0x00000003
        /*1124*/ 	.word	0x000388c0
        /*1128*/ 	.short	0x010a
        /*112a*/ 	.byte	0x3f
	.zero		1


	//   ....[90]....
        /*112c*/ 	.word	0x0001bac0
        /*1130*/ 	.word	0x00000006
        /*1134*/ 	.word	0x000388a0
        /*1138*/ 	.short	0x010a
        /*113a*/ 	.byte	0x3f
	.zero		1


	//   ....[91]....
        /*113c*/ 	.word	0x0001bb10
        /*1140*/ 	.word	0x00000006
        /*1144*/ 	.word	0x000388c0
        /*1148*/ 	.short	0x010a
        /*114a*/ 	.byte	0x3f
	.zero		1


	//   ....[92]....
        /*114c*/ 	.word	0x0001bc30
        /*1150*/ 	.word	0x0000001b
        /*1154*/ 	.word	0x00038840
        /*1158*/ 	.short	0x010a
        /*115a*/ 	.byte	0x3f
	.zero		1


	//   ....[93]....
        /*115c*/ 	.word	0x0001d1c0
        /*1160*/ 	.word	0x00000017
        /*1164*/ 	.word	0x00038820
        /*1168*/ 	.short	0x010a
        /*116a*/ 	.byte	0x3f
	.zero		1


	//   ....[94]....
        /*116c*/ 	.word	0x0001d210
        /*1170*/ 	.word	0x0000001b
        /*1174*/ 	.word	0x00038860
        /*1178*/ 	.short	0x010a
        /*117a*/ 	.byte	0x3f
	.zero		1


	//   ....[95]....
        /*117c*/ 	.word	0x0001db00
        /*1180*/ 	.word	0x00000006
        /*1184*/ 	.word	0x00038840
        /*1188*/ 	.short	0x010a
        /*118a*/ 	.byte	0x3f
	.zero		1


	//   ....[96]....
        /*118c*/ 	.word	0x0001dfc0
        /*1190*/ 	.word	0x00000006
        /*1194*/ 	.word	0x00038860
        /*1198*/ 	.short	0x010a
        /*119a*/ 	.byte	0x3f
	.zero		1


	//   ....[97]....
        /*119c*/ 	.word	0x0001f0b0
        /*11a0*/ 	.word	0x00000004
        /*11a4*/ 	.word	0x00038820
        /*11a8*/ 	.short	0x010a
        /*11aa*/ 	.byte	0x3f
	.zero		1


	//   ....[98]....
        /*11ac*/ 	.word	0x0001f250
        /*11b0*/ 	.word	0x00000005
        /*11b4*/ 	.word	0x00038840
        /*11b8*/ 	.short	0x010a
        /*11ba*/ 	.byte	0x3f
	.zero		1


	//   ....[99]....
        /*11bc*/ 	.word	0x0001f2a0
        /*11c0*/ 	.word	0x00000019
        /*11c4*/ 	.word	0x00038840
        /*11c8*/ 	.short	0x010a
        /*11ca*/ 	.byte	0x3f
	.zero		1


	//   ....[100]....
        /*11cc*/ 	.word	0x0001f2f0
        /*11d0*/ 	.word	0x00000005
        /*11d4*/ 	.word	0x00038860
        /*11d8*/ 	.short	0x010a
        /*11da*/ 	.byte	0x3f
	.zero		1


	//----- nvinfo : EIATTR_NUM_MBARRIERS
	.align		4
.L_744:
        /*11dc*/ 	.byte	0x03, 0x38
        /*11de*/ 	.short	0x0017


	//----- nvinfo : EIATTR_EXIT_INSTR_OFFSETS
	.align		4
        /*11e0*/ 	.byte	0x04, 0x1c
        /*11e2*/ 	.short	(.L_746 - .L_745)


	//   ....[0]....
.L_745:
        /*11e4*/ 	.word	0x0001ae20


	//----- nvinfo : EIATTR_MAX_THREADS
	.align		4
.L_746:
        /*11e8*/ 	.byte	0x04, 0x05
        /*11ea*/ 	.short	(.L_748 - .L_747)
.L_747:
        /*11ec*/ 	.word	0x00000180
        /*11f0*/ 	.word	0x00000001
        /*11f4*/ 	.word	0x00000001


	//----- nvinfo : EIATTR_CRS_STACK_SIZE
	.align		4
.L_748:
        /*11f8*/ 	.byte	0x04, 0x1e
        /*11fa*/ 	.short	(.L_750 - .L_749)
.L_749:
        /*11fc*/ 	.word	0x00000000


	//----- nvinfo : EIATTR_CBANK_PARAM_SIZE
	.align		4
.L_750:
        /*1200*/ 	.byte	0x03, 0x19
        /*1202*/ 	.short	0x0bf0


	//----- nvinfo : EIATTR_PARAM_CBANK
	.align		4
        /*1204*/ 	.byte	0x04, 0x0a
        /*1206*/ 	.short	(.L_752 - .L_751)
	.align		4
.L_751:
        /*1208*/ 	.word	index@(.nv.constant0._ZN7cutlass13device_kernelIN5flash11enable_sm90INS1_16FlashAttnFwdSm90INS1_25CollectiveMainloopFwdSm90ILi2EN4cute5tupleIJNS5_1CILi1EEES8_S8_EEENS6_IJNS7_ILi64EEESA_SA_EEELi512ENS_6half_tEfNS_4arch4Sm90ELb0ELb0ELb0ELb1ELb1ELb1ELb1ELb0ELb0ELb1ELb0ELb0EEENS1_21CollectiveEpilogueFwdINS6_IJSA_NS7_ILi512EEESA_EEES9_SC_SE_Li256ELb1ELb1ELb0ELb0EEENS1_36VarlenDynamicPersistentTileSchedulerILi64ELi64ELi256ELi128ELb0ELb1ELb1ELb0ELb1ELb1EEEEEEEEEvNT_6ParamsE)
        /*120c*/ 	.short	0x0210
        /*120e*/ 	.short	0x0bf0


	//----- nvinfo : EIATTR_SW_WAR
	.align		4
.L_752:
        /*1210*/ 	.byte	0x04, 0x36
        /*1212*/ 	.short	(.L_754 - .L_753)
.L_753:
        /*1214*/ 	.word	0x00000008
.L_754:


//--------------------- .nv.info._ZN7cutlass13device_kernelIN5flash11enable_sm90INS1_16FlashAttnFwdSm90INS1_25CollectiveMainloopFwdSm90ILi2EN4cute5tupleIJNS5_1CILi1EEES8_S8_EEENS6_IJNS7_ILi64EEESA_SA_EEELi512ENS_6half_tEfNS_4arch4Sm90ELb0ELb1ELb0ELb0ELb1ELb0ELb0ELb0ELb0ELb1ELb0ELb0EEENS1_21CollectiveEpilogueFwdINS6_IJSA_NS7_ILi512EEESA_EEES9_SC_SE_Li256ELb0ELb1ELb0ELb0EEENS1_30DynamicPersistentTileSchedulerILi256ELi128ELb0ELb1ELb1EEEEEEEEEvNT_6ParamsE --------------------------
	.section	.nv.info._ZN7cutlass13device_kernelIN5flash11enable_sm90INS1_16FlashAttnFwdSm90INS1_25CollectiveMainloopFwdSm90ILi2EN4cute5tupleIJNS5_1CILi1EEES8_S8_EEENS6_IJNS7_ILi64EEESA_SA_EEELi512ENS_6half_tEfNS_4arch4Sm90ELb0ELb1ELb0ELb0ELb1ELb0ELb0ELb0ELb0ELb1ELb0ELb0EEENS1_21CollectiveEpilogueFwdINS6_IJSA_NS7_ILi512EEESA_EEES9_SC_SE_Li256ELb0ELb1ELb0ELb0EEENS1_30DynamicPersistentTileSchedulerILi256ELi128ELb0ELb1ELb1EEEEEEEEEvNT_6ParamsE,"",@"SHT_CUDA_INFO"
	.sectionflags	@""
	.align	4


	//----- nvinfo : EIATTR_CUDA_API_VERSION
	.align		4
        /*0000*/ 	.byte	0x04, 0x37
        /*0002*/ 	.short	(.L_756 - .L_755)
.L_755:
        /*0004*/ 	.word	0x00000082


	//----- nvinfo : EIATTR_KPARAM_INFO
	.align		4
.L_756:
        /*0008*/ 	.byte	0x04, 0x17
        /*000a*/ 	.short	(.L_758 - .L_757)
.L_757:
        /*000c*/ 	.word	0x00000000
        /*0010*/ 	.short	0x0000
        /*0012*/ 	.short	0x0070
        /*0014*/ 	.byte	0x00, 0xf0, 0x01, 0x2a


	//----- nvinfo : EIATTR_SPARSE_MMA_MASK
	.align		4
.L_758:
        /*0018*/ 	.byte	0x03, 0x50
        /*001a*/ 	.short	0x0000


	//----- nvinfo : EIATTR_MAXREG_COUNT
	.align		4
        /*001c*/ 	.byte	0x03, 0x1b
        /*001e*/ 	.short	0x00a8


	//----- nvinfo : EIATTR_NUM_BARRIERS
	.align		4
        /*0020*/ 	.byte	0x02, 0x4c
        /*0022*/ 	.byte	0x10
	.zero		1


	//----- nvinfo : EIATTR_EXTERNS
	.align		4
        /*0024*/ 	.byte	0x04, 0x0f
        /*0026*/ 	.short	(.L_760 - .L_759)


	//   ....[0]....
	.align		4
.L_759:
        /*0028*/ 	.word	index@(__assertfail)


	//----- nvinfo : EIATTR_ANNOTATIONS
	.align		4
.L_760:
        /*002c*/ 	.byte	0x04, 0x55
        /*002e*/ 	.short	(.L_762 - .L_761)


	//   ....[0]....
.L_761:
        /*0030*/ 	.word	0x00000001
        /*0034*/ 	.byte	0xd0, 0xf9, 0x00, 0x00, 0x01, 0x00, 0x00, 0x00, 0xe0, 0xfa, 0x00, 0x00, 0x01, 0x00, 0x00, 0x00
        /*0044*/ 	.byte	0xe0, 0xfe, 0x00, 0x00, 0x01, 0x00, 0x00, 0x00, 0x30, 0x11, 0x01, 0x00, 0x01, 0x00, 0x00, 0x00
        /*0054*/ 	.byte	0xf0, 0x16, 0x01, 0x00, 0x01, 0x00, 0x00, 0x00, 0xd0, 0x1c, 0x01, 0x00, 0x01, 0x00, 0x00, 0x00
        /*0064*/ 	.byte	0xf0, 0x1c, 0x01, 0x00, 0x01, 0x00, 0x00, 0x00, 0x30, 0x1e, 0x01, 0x00, 0x01, 0x00, 0x00, 0x00
        /*0074*/ 	.byte	0xe0, 0x38, 0x01, 0x00


	//----- nvinfo : EIATTR_MERCURY_ISA_VERSION
	.align		4
.L_762:
        /*0078*/ 	.byte	0x03, 0x5f
        /*007a*/ 	.short	0x0101


	//----- nvinfo : EIATTR_INT_WARP_WIDE_INSTR_OFFSETS
	.align		4
        /*007c*/ 	.byte	0x04, 0x31
        /*007e*/ 	.short	(.L_764 - .L_763)


	//   ....[0]....
.L_763:
        /*0080*/ 	.word	0x000000c0


	//   ....[1]....
        /*0084*/ 	.word	0x000000d0


	//   ....[2]....
        /*0088*/ 	.word	0x00000170


	//   ....[3]....
        /*008c*/ 	.word	0x00010850


	//   ....[4]....
        /*0090*/ 	.word	0x000108e0


	//   ....[5]....
        /*0094*/ 	.word	0x00013670


	//   ....[6]....
        /*0098*/ 	.word	0x00013700


	//----- nvinfo : EIATTR_COOP_GROUP_MASK_REGIDS
	.align		4
.L_764:
        /*009c*/ 	.byte	0x04, 0x29
        /*009e*/ 	.short	(.L_766 - .L_765)


	//   ....[0]....
.L_765:
        /*00a0*/ 	.word	0xffffffff


	//   ....[1]....
        /*00a4*/ 	.word	0xffffffff


	//   ....[2]....
        /*00a8*/ 	.word	0xffffffff


	//   ....[3]....
        /*00ac*/ 	.word	0xffffffff


	//   ....[4]....
        /*00b0*/ 	.word	0xffffffff


	//   ....[5]....
        /*00b4*/ 	.word	0xffffffff


	//   ....[6]....
        /*00b8*/ 	.word	0xffffffff


	//   ....[7]....
        /*00bc*/ 	.word	0xffffffff


	//   ....[8]....
        /*00c0*/ 	.word	0xffffffff


	//   ....[9]....
        /*00c4*/ 	.word	0xffffffff


	//   ....[10]....
        /*00c8*/ 	.word	0xffffffff


	//   ....[11]....
        /*00cc*/ 	.word	0xffffffff


	//   ....[12]....
        /*00d0*/ 	.word	0xffffffff


	//   ....[13]....
        /*00d4*/ 	.word	0xffffffff


	//   ....[14]....
        /*00d8*/ 	.word	0xffffffff


	//   ....[15]....
        /*00dc*/ 	.word	0xffffffff


	//   ....[16]....
        /*00e0*/ 	.word	0xffffffff


	//   ....[17]....
        /*00e4*/ 	.word	0xffffffff


	//   ....[18]....
        /*00e8*/ 	.word	0xffffffff


	//   ....[19]....
        /*00ec*/ 	.word	0xffffffff


	//   ....[20]....
        /*00f0*/ 	.word	0xffffffff


	//   ....[21]....
        /*00f4*/ 	.word	0xffffffff


	//   ....[22]....
        /*00f8*/ 	.word	0xffffffff


	//   ....[23]....
        /*00fc*/ 	.word	0xffffffff


	//   ....[24]....
        /*0100*/ 	.word	0xffffffff


	//   ....[25]....
        /*0104*/ 	.word	0xffffffff


	//   ....[26]....
        /*0108*/ 	.word	0xffffffff


	//   ....[27]....
        /*010c*/ 	.word	0xffffffff


	//   ....[28]....
        /*0110*/ 	.word	0xffffffff


	//   ....[29]....
        /*0114*/ 	.word	0xffffffff


	//   ....[30]....
        /*0118*/ 	.word	0xffffffff


	//   ....[31]....
        /*011c*/ 	.word	0xffffffff


	//   ....[32]....
        /*0120*/ 	.word	0xffffffff


	//   ....[33]....
        /*0124*/ 	.word	0xffffffff


	//   ....[34]....
        /*0128*/ 	.word	0xffffffff


	//   ....[35]....
        /*012c*/ 	.word	0xffffffff


	//   ....[36]....
        /*0130*/ 	.word	0xffffffff


	//   ....[37]....
        /*0134*/ 	.word	0xffffffff


	//   ....[38]....
        /*0138*/ 	.word	0xffffffff


	//   ....[39]....
        /*013c*/ 	.word	0xffffffff


	//   ....[40]....
        /*0140*/ 	.word	0xffffffff


	//   ....[41]....
        /*0144*/ 	.word	0xffffffff


	//   ....[42]....
        /*0148*/ 	.word	0xffffffff


	//   ....[43]....
        /*014c*/ 	.word	0xffffffff


	//   ....[44]....
        /*0150*/ 	.word	0xffffffff


	//   ....[45]....
        /*0154*/ 	.word	0xffffffff


	//   ....[46]....
        /*0158*/ 	.word	0xffffffff


	//   ....[47]....
        /*015c*/ 	.word	0xffffffff


	//   ....[48]....
        /*0160*/ 	.word	0xffffffff


	//   ....[49]....
        /*0164*/ 	.word	0xffffffff


	//   ....[50]....
        /*0168*/ 	.word	0xffffffff


	//   ....[51]....
        /*016c*/ 	.word	0xffffffff


	//   ....[52]....
        /*0170*/ 	.word	0xffffffff


	//   ....[53]....
        /*0174*/ 	.word	0xffffffff


	//   ....[54]....
        /*0178*/ 	.word	0xffffffff


	//   ....[55]....
        /*017c*/ 	.word	0xffffffff


	//   ....[56]....
        /*0180*/ 	.word	0xffffffff


	//   ....[57]....
        /*0184*/ 	.word	0xffffffff


	//   ....[58]....
        /*0188*/ 	.word	0xffffffff


	//   ....[59]....
        /*018c*/ 	.word	0xffffffff


	//   ....[60]....
        /*0190*/ 	.word	0xffffffff


	//   ....[61]....
        /*0194*/ 	.word	0xffffffff


	//   ....[62]....
        /*0198*/ 	.word	0xffffffff


	//   ....[63]....
        /*019c*/ 	.word	0xffffffff


	//   ....[64]....
        /*01a0*/ 	.word	0xffffffff


	//   ....[65]....
        /*01a4*/ 	.word	0xffffffff


	//   ....[66]....
        /*01a8*/ 	.word	0xffffffff


	//   ....[67]....
        /*01ac*/ 	.word	0xffffffff


	//   ....[68]....
        /*01b0*/ 	.word	0xffffffff


	//   ....[69]....
        /*01b4*/ 	.word	0xffffffff


	//   ....[70]....
        /*01b8*/ 	.word	0xffffffff


	//   ....[71]....
        /*01bc*/ 	.word	0xffffffff


	//   ....[72]....
        /*01c0*/ 	.word	0xffffffff


	//   ....[73]....
        /*01c4*/ 	.word	0xffffffff


	//   ....[74]....
        /*01c8*/ 	.word	0xffffffff


	//   ....[75]....
        /*01cc*/ 	.word	0xffffffff


	//   ....[76]....
        /*01d0*/ 	.word	0xffffffff


	//   ....[77]....
        /*01d4*/ 	.word	0xffffffff


	//   ....[78]....
        /*01d8*/ 	.word	0xffffffff


	//   ....[79]....
        /*01dc*/ 	.word	0xffffffff


	//   ....[80]....
        /*01e0*/ 	.word	0xffffffff


	//   ....[81]....
        /*01e4*/ 	.word	0xffffffff


	//   ....[82]....
        /*01e8*/ 	.word	0xffffffff


	//   ....[83]....
        /*01ec*/ 	.word	0xffffffff


	//   ....[84]....
        /*01f0*/ 	.word	0xffffffff


	//   ....[85]....
        /*01f4*/ 	.word	0xffffffff


	//   ....[86]....
        /*01f8*/ 	.word	0xffffffff


	//   ....[87]....
        /*01fc*/ 	.word	0xffffffff


	//   ....[88]....
        /*0200*/ 	.word	0xffffffff


	//   ....[89]....
        /*0204*/ 	.word	0xffffffff


	//   ....[90]....
        /*0208*/ 	.word	0xffffffff


	//   ....[91]....
        /*020c*/ 	.word	0xffffffff


	//   ....[92]....
        /*0210*/ 	.word	0xffffffff


	//   ....[93]....
        /*0214*/ 	.word	0xffffffff


	//   ....[94]....
        /*0218*/ 	.word	0x0500000f


	//   ....[95]....
        /*021c*/ 	.word	0x0500000f


	//   ....[96]....
        /*0220*/ 	.word	0x0500000f


	//   ....[97]....
        /*0224*/ 	.word	0x0500000f


	//   ....[98]....
        /*0228*/ 	.word	0x0500000f


	//   ....[99]....
        /*022c*/ 	.word	0x0500000f


	//   ....[100]....
        /*0230*/ 	.word	0x0500000f


	//   ....[101]....
        /*0234*/ 	.word	0x0500000f


	//   ....[102]....
        /*0238*/ 	.word	0x0500000f


	//   ....[103]....
        /*023c*/ 	.word	0x0500000f


	//   ....[104]....
        /*0240*/ 	.word	0x0500000f


	//   ....[105]....
        /*0244*/ 	.word	0x0500000f


	//   ....[106]....
        /*0248*/ 	.word	0x0500000f


	//   ....[107]....
        /*024c*/ 	.word	0x0500000f


	//   ....[108]....
        /*0250*/ 	.word	0x0500000f


	//   ....[109]....
        /*0254*/ 	.word	0x0500000f


	//   ....[110]....
        /*0258*/ 	.word	0x0500000f


	//   ....[111]....
        /*025c*/ 	.word	0x0500000f


	//   ....[112]....
        /*0260*/ 	.word	0x0500000f


	//   ....[113]....
        /*0264*/ 	.word	0x0500000f


	//   ....[114]....
        /*0268*/ 	.word	0x0500000f


	//   ....[115]....
        /*026c*/ 	.word	0x0500000f


	//   ....[116]....
        /*0270*/ 	.word	0x0500000f


	//   ....[117]....
        /*0274*/ 	.word	0x0500000f


	//   ....[118]....
        /*0278*/ 	.word	0x0500000f


	//   ....[119]....
        /*027c*/ 	.word	0x0500000f


	//   ....[120]....
        /*0280*/ 	.word	0x0500000f


	//   ....[121]....
        /*0284*/ 	.word	0x0500000f


	//   ....[122]....
        /*0288*/ 	.word	0x0500000f


	//   ....[123]....
        /*028c*/ 	.word	0x0500000f


	//   ....[124]....
        /*0290*/ 	.word	0x0500000f


	//   ....[125]....
        /*0294*/ 	.word	0x0500000f


	//   ....[126]....
        /*0298*/ 	.word	0x0500000f


	//   ....[127]....
        /*029c*/ 	.word	0x0500000f


	//   ....[128]....
        /*02a0*/ 	.word	0x0500000f


	//   ....[129]....
        /*02a4*/ 	.word	0x0500000f


	//   ....[130]....
        /*02a8*/ 	.word	0x0500000f


	//   ....[131]....
        /*02ac*/ 	.word	0x0500000f


	//   ....[132]....
        /*02b0*/ 	.word	0x0500000f


	//   ....[133]....
        /*02b4*/ 	.word	0x0500000f


	//   ....[134]....
        /*02b8*/ 	.word	0x0500000f


	//   ....[135]....
        /*02bc*/ 	.word	0x0500000f


	//   ....[136]....
        /*02c0*/ 	.word	0x0500000f


	//----- nvinfo : EIATTR_COOP_GROUP_INSTR_OFFSETS
	.align		4
.L_766:
        /*02c4*/ 	.byte	0x04, 0x28
        /*02c6*/ 	.short	(.L_768 - .L_767)


	//   ....[0]....
.L_767:
        /*02c8*/ 	.word	0x00000070


	//   ....[1]....
        /*02cc*/ 	.word	0x000000b0


	//   ....[2]....
        /*02d0*/ 	.word	0x00000290


	//   ....[3]....
        /*02d4*/ 	.word	0x000003f0


	//   ....[4]....
        /*02d8*/ 	.word	0x00000510


	//   ....[5]....
        /*02dc*/ 	.word	0x00000670


	//   ....[6]....
        /*02e0*/ 	.word	0x00001b50


	//   ....[7]....
        /*02e4*/ 	.word	0x00003cc0


	//   ....[8]....
        /*02e8*/ 	.word	0x000043c0


	//   ....[9]....
        /*02ec*/ 	.word	0x00004630


	//   ....[10]....
        /*02f0*/ 	.word	0x00004f70


	//   ....[11]....
        /*02f4*/ 	.word	0x00005070


	//   ....[12]....
        /*02f8*/ 	.word	0x000053c0


	//   ....[13]....
        /*02fc*/ 	.word	0x00005490


	//   ....[14]....
        /*0300*/ 	.word	0x00005cd0


	//   ....[15]....
        /*0304*/ 	.word	0x000063c0


	//   ....[16]....
        /*0308*/ 	.word	0x00006600


	//   ....[17]....
        /*030c*/ 	.word	0x00006cf0


	//   ....[18]....
        /*0310*/ 	.word	0x00006df0


	//   ....[19]....
        /*0314*/ 	.word	0x000071a0


	//   ....[20]....
        /*0318*/ 	.word	0x000072b0


	//   ....[21]....
        /*031c*/ 	.word	0x00008360


	//   ....[22]....
        /*0320*/ 	.word	0x00008aa0


	//   ....[23]....
        /*0324*/ 	.word	0x00008ad0


	//   ....[24]....
        /*0328*/ 	.word	0x00008d70


	//   ....[25]....
        /*032c*/ 	.word	0x00008f40


	//   ....[26]....
        /*0330*/ 	.word	0x00009eb0


	//   ....[27]....
        /*0334*/ 	.word	0x0000a350


	//   ....[28]....
        /*0338*/ 	.word	0x0000a580


	//   ....[29]....
        /*033c*/ 	.word	0x0000ac70


	//   ....[30]....
        /*0340*/ 	.word	0x0000ad70


	//   ....[31]....
        /*0344*/ 	.word	0x0000b160


	//   ....[32]....
        /*0348*/ 	.word	0x0000b2f0


	//   ....[33]....
        /*034c*/ 	.word	0x0000c2e0


	//   ....[34]....
        /*0350*/ 	.word	0x0000c3b0


	//   ....[35]....
        /*0354*/ 	.word	0x0000c3f0


	//   ....[36]....
        /*0358*/ 	.word	0x0000c480


	//   ....[37]....
        /*035c*/ 	.word	0x0000c4c0


	//   ....[38]....
        /*0360*/ 	.word	0x0000d760


	//   ....[39]....
        /*0364*/ 	.word	0x0000e1d0


	//   ....[40]....
        /*0368*/ 	.word	0x0000e200


	//   ....[41]....
        /*036c*/ 	.word	0x0000e230


	//   ....[42]....
        /*0370*/ 	.word	0x0000e250


	//   ....[43]....
        /*0374*/ 	.word	0x0000e8a0


	//   ....[44]....
        /*0378*/ 	.word	0x0000e8b0


	//   ....[45]....
        /*037c*/ 	.word	0x0000eae0


	//   ....[46]....
        /*0380*/ 	.word	0x0000eb00


	//   ....[47]....
        /*0384*/ 	.word	0x0000f470


	//   ....[48]....
        /*0388*/ 	.word	0x0000f4b0


	//   ....[49]....
        /*038c*/ 	.word	0x0000f6f0


	//   ....[50]....
        /*0390*/ 	.word	0x0000f710


	//   ....[51]....
        /*0394*/ 	.word	0x0000fa00


	//   ....[52]....
        /*0398*/ 	.word	0x00011290


	//   ....[53]....
        /*039c*/ 	.word	0x000112b0


	//   ....[54]....
        /*03a0*/ 	.word	0x000112f0


	//   ....[55]....
        /*03a4*/ 	.word	0x00011320


	//   ....[56]....
        /*03a8*/ 	.word	0x00011370


	//   ....[57]....
        /*03ac*/ 	.word	0x000113a0


	//   ....[58]....
        /*03b0*/ 	.word	0x000113c0


	//   ....[59]....
        /*03b4*/ 	.word	0x00011400


	//   ....[60]....
        /*03b8*/ 	.word	0x00011a30


	//   ....[61]....
        /*03bc*/ 	.word	0x00011a50


	//   ....[62]....
        /*03c0*/ 	.word	0x00011ab0


	//   ....[63]....
        /*03c4*/ 	.word	0x00011af0


	//   ....[64]....
        /*03c8*/ 	.word	0x00011b30


	//   ....[65]....
        /*03cc*/ 	.word	0x00011b60


	//   ....[66]....
        /*03d0*/ 	.word	0x00011b70


	//   ....[67]....
        /*03d4*/ 	.word	0x00011bb0


	//   ....[68]....
        /*03d8*/ 	.word	0x00012010


	//   ....[69]....
        /*03dc*/ 	.word	0x00012040


	//   ....[70]....
        /*03e0*/ 	.word	0x00012070


	//   ....[71]....
        /*03e4*/ 	.word	0x000120d0


	//   ....[72]....
        /*03e8*/ 	.word	0x00012220


	//   ....[73]....
        /*03ec*/ 	.word	0x00012240


	//   ....[74]....
        /*03f0*/ 	.word	0x00012250


	//   ....[75]....
        /*03f4*/ 	.word	0x000123a0


	//   ....[76]....
        /*03f8*/ 	.word	0x00012c00


	//   ....[77]....
        /*03fc*/ 	.word	0x00012c20


	//   ....[78]....
        /*0400*/ 	.word	0x00012c40


	//   ....[79]....
        /*0404*/ 	.word	0x00012c70


	//   ....[80]....
        /*0408*/ 	.word	0x00012c90


	//   ....[81]....
        /*040c*/ 	.word	0x00012cc0


	//   ....[82]....
        /*0410*/ 	.word	0x00012ce0


	//   ....[83]....
        /*0414*/ 	.word	0x00012cf0


	//   ....[84]....
        /*0418*/ 	.word	0x00013030


	//   ....[85]....
        /*041c*/ 	.word	0x00013070


	//   ....[86]....
        /*0420*/ 	.word	0x000130a0


	//   ....[87]....
        /*0424*/ 	.word	0x000130e0


	//   ....[88]....
        /*0428*/ 	.word	0x00013100


	//   ....[89]....
        /*042c*/ 	.word	0x000131b0


	//   ....[90]....
        /*0430*/ 	.word	0x000131d0


	//   ....[91]....
        /*0434*/ 	.word	0x000131e0


	//   ....[92]....
        /*0438*/ 	.word	0x00013820


	//   ....[93]....
        /*043c*/ 	.word	0x00013a00


	//   ....[94]....
        /*0440*/ 	.word	0x00014100


	//   ....[95]....
        /*0444*/ 	.word	0x000141e0


	//   ....[96]....
        /*0448*/ 	.word	0x00014280


	//   ....[97]....
        /*044c*/ 	.word	0x00014300


	//   ....[98]....
        /*0450*/ 	.word	0x000143b0


	//   ....[99]....
        /*0454*/ 	.word	0x00014430


	//   ....[100]....
        /*0458*/ 	.word	0x000144e0


	//   ....[101]....
        /*045c*/ 	.word	0x00014560


	//   ....[102]....
        /*0460*/ 	.word	0x000145f0


	//   ....[103]....
        /*0464*/ 	.word	0x00014680


	//   ....[104]....
        /*0468*/ 	.word	0x000146f0


	//   ....[105]....
        /*046c*/ 	.word	0x00014770


	//   ....[106]....
        /*0470*/ 	.word	0x00014820


	//   ....[107]....
        /*0474*/ 	.word	0x000148a0


	//   ....[108]....
        /*0478*/ 	.word	0x00014940


	//   ....[109]....
        /*047c*/ 	.word	0x000149c0


	//   ....[110]....
        /*0480*/ 	.word	0x00014a50


	//   ....[111]....
        /*0484*/ 	.word	0x00014b80


	//   ....[112]....
        /*0488*/ 	.word	0x00014c80


	//   ....[113]....
        /*048c*/ 	.word	0x00014ea0


	//   ....[114]....
        /*0490*/ 	.word	0x00014ef0


	//   ....[115]....
        /*0494*/ 	.word	0x000150b0


	//   ....[116]....
        /*0498*/ 	.word	0x00015100


	//   ....[117]....
        /*049c*/ 	.word	0x000152c0


	//   ....[118]....
        /*04a0*/ 	.word	0x00015310


	//   ....[119]....
        /*04a4*/ 	.word	0x000153f0


	//   ....[120]....
        /*04a8*/ 	.word	0x00015490


	//   ....[121]....
        /*04ac*/ 	.word	0x000154f0


	//   ....[122]....
        /*04b0*/ 	.word	0x00015590


	//   ....[123]....
        /*04b4*/ 	.word	0x000155f0


	//   ....[124]....
        /*04b8*/ 	.word	0x00015690


	//   ....[125]....
        /*04bc*/ 	.word	0x000156f0


	//   ....[126]....
        /*04c0*/ 	.word	0x00015790


	//   ....[127]....
        /*04c4*/ 	.word	0x00015870


	//   ....[128]....
        /*04c8*/ 	.word	0x00015940


	//   ....[129]....
        /*04cc*/ 	.word	0x00015a30


	//   ....[130]....
        /*04d0*/ 	.word	0x00015b40


	//   ....[131]....
        /*04d4*/ 	.word	0x00015c50


	//   ....[132]....
        /*04d8*/ 	.word	0x00015d30


	//   ....[133]....
        /*04dc*/ 	.word	0x00015e40


	//   ....[134]....
        /*04e0*/ 	.word	0x00015f20


	//   ....[135]....
        /*04e4*/ 	.word	0x00015fb0


	//   ....[136]....
        /*04e8*/ 	.word	0x000160d0


	//----- nvinfo : EIATTR_REG_RECONFIG
	.align		4
.L_768:
        /*04ec*/ 	.byte	0x01, 0x54
	.zero		2


	//----- nvinfo : EIATTR_SYSCALL_OFFSETS
	.align		4
        /*04f0*/ 	.byte	0x04, 0x46
        /*04f2*/ 	.short	(.L_770 - .L_769)


	//   ....[0]....
.L_769:
        /*04f4*/ 	.word	0x00003e90


	//   ....[1]....
        /*04f8*/ 	.word	0x00010a40


	//   ....[2]....
        /*04fc*/ 	.word	0x00010b90


	//   ....[3]....
        /*0500*/ 	.word	0x00010c80


	//   ....[4]....
        /*0504*/ 	.word	0x000116d0


	//----- nvinfo : EIATTR_MBARRIER_INSTR_OFFSETS
	.align		4
.L_770:
        /*0508*/ 	.byte	0x04, 0x39
        /*050a*/ 	.short	(.L_772 - .L_771)


	//   ....[0]....
.L_771:
        /*050c*/ 	.word	0x00000180
        /*0510*/ 	.word	0x000000ff
        /*0514*/ 	.word	0x00028c00
        /*0518*/ 	.short	0x0100
        /*051a*/ 	.byte	0x08
	.zero		1


	//   ....[1]....
        /*051c*/ 	.word	0x00000190
        /*0520*/ 	.word	0x000000ff
        /*0524*/ 	.word	0x00028c20
        /*0528*/ 	.short	0x0100
        /*052a*/ 	.byte	0x08
	.zero		1


	//   ....[2]....
        /*052c*/ 	.word	0x00000240
        /*0530*/ 	.word	0x000000ff
        /*0534*/ 	.word	0x00028c30
        /*0538*/ 	.short	0x0100
        /*053a*/ 	.byte	0x06
	.zero		1


	//   ....[3]....
        /*053c*/ 	.word	0x00000250
        /*0540*/ 	.word	0x000000ff
        /*0544*/ 	.word	0x00028c40
        /*0548*/ 	.short	0x0100
        /*054a*/ 	.byte	0x06
	.zero		1


	//   ....[4]....
        /*054c*/ 	.word	0x00000260
        /*0550*/ 	.word	0x000000ff
        /*0554*/ 	.word	0x00028c38
        /*0558*/ 	.short	0x0100
        /*055a*/ 	.byte	0x06
	.zero		1


	//   ....[5]....
        /*055c*/ 	.word	0x00000270
        /*0560*/ 	.word	0x000000ff
        /*0564*/ 	.word	0x00028c48
        /*0568*/ 	.short	0x0100
        /*056a*/ 	.byte	0x06
	.zero		1


	//   ....[6]....
        /*056c*/ 	.word	0x000003a0
        /*0570*/ 	.word	0x000000ff
        /*0574*/ 	.word	0x00028c50
        /*0578*/ 	.short	0x0100
        /*057a*/ 	.byte	0x08
	.zero		1


	//   ....[7]....
        /*057c*/ 	.word	0x000003b0
        /*0580*/ 	.word	0x000000ff
        /*0584*/ 	.word	0x00028c60
        /*0588*/ 	.short	0x0100
        /*058a*/ 	.byte	0x08
	.zero		1


	//   ....[8]....
        /*058c*/ 	.word	0x000003c0
        /*0590*/ 	.word	0x000000ff
        /*0594*/ 	.word	0x00028c58
        /*0598*/ 	.short	0x0100
        /*059a*/ 	.byte	0x08
	.zero		1


	//   ....[9]....
        /*059c*/ 	.word	0x000003d0
        /*05a0*/ 	.word	0x000000ff
        /*05a4*/ 	.word	0x00028c68
        /*05a8*/ 	.short	0x0100
        /*05aa*/ 	.byte	0x08
	.zero		1


	//   ....[10]....
        /*05ac*/ 	.word	0x000004c0
        /*05b0*/ 	.word	0x000000ff
        /*05b4*/ 	.word	0x00028c70
        /*05b8*/ 	.short	0x0100
        /*05ba*/ 	.byte	0x06
	.zero		1


	//   ....[11]....
        /*05bc*/ 	.word	0x000004d0
        /*05c0*/ 	.word	0x000000ff
        /*05c4*/ 	.word	0x00028c80
        /*05c8*/ 	.short	0x0100
        /*05ca*/ 	.byte	0x06
	.zero		1


	//   ....[12]....
        /*05cc*/ 	.word	0x000004e0
        /*05d0*/ 	.word	0x000000ff
        /*05d4*/ 	.word	0x00028c78
        /*05d8*/ 	.short	0x0100
        /*05da*/ 	.byte	0x06
	.zero		1


	//   ....[13]....
        /*05dc*/ 	.word	0x000004f0
        /*05e0*/ 	.word	0x000000ff
        /*05e4*/ 	.word	0x00028c88
        /*05e8*/ 	.short	0x0100
        /*05ea*/ 	.byte	0x06
	.zero		1


	//   ....[14]....
        /*05ec*/ 	.word	0x00000620
        /*05f0*/ 	.word	0x000000ff
        /*05f4*/ 	.word	0x00028c90
        /*05f8*/ 	.short	0x0100
        /*05fa*/ 	.byte	0x08
	.zero		1


	//   ....[15]....
        /*05fc*/ 	.word	0x00000630
        /*0600*/ 	.word	0x000000ff
        /*0604*/ 	.word	0x00028ca0
        /*0608*/ 	.short	0x0100
        /*060a*/ 	.byte	0x08
	.zero		1


	//   ....[16]....
        /*060c*/ 	.word	0x00000640
        /*0610*/ 	.word	0x000000ff
        /*0614*/ 	.word	0x00028c98
        /*0618*/ 	.short	0x0100
        /*061a*/ 	.byte	0x08
	.zero		1


	//   ....[17]....
        /*061c*/ 	.word	0x00000650
        /*0620*/ 	.word	0x000000ff
        /*0624*/ 	.word	0x00028ca8
        /*0628*/ 	.short	0x0100
        /*062a*/ 	.byte	0x08
	.zero		1


	//   ....[18]....
        /*062c*/ 	.word	0x00000790
        /*0630*/ 	.word	0x000000ff
        /*0634*/ 	.word	0x00028cb0
        /*0638*/ 	.short	0x0100
        /*063a*/ 	.byte	0x08
	.zero		1


	//   ....[19]....
        /*063c*/ 	.word	0x000007a0
        /*0640*/ 	.word	0x000000ff
        /*0644*/ 	.word	0x00028cc0
        /*0648*/ 	.short	0x0100
        /*064a*/ 	.byte	0x08
	.zero		1


	//   ....[20]....
        /*064c*/ 	.word	0x000007b0
        /*0650*/ 	.word	0x000000ff
        /*0654*/ 	.word	0x00028cb8
        /*0658*/ 	.short	0x0100
        /*065a*/ 	.byte	0x08
	.zero		1


	//   ....[21]....
        /*065c*/ 	.word	0x000007c0
        /*0660*/ 	.word	0x000000ff
        /*0664*/ 	.word	0x00028cc8
        /*0668*/ 	.short	0x0100
        /*066a*/ 	.byte	0x08
	.zero		1


	//   ....[22]....
        /*066c*/ 	.word	0x00001c60
        /*0670*/ 	.word	0x000000ff
        /*0674*/ 	.word	0x00028c50
        /*0678*/ 	.short	0x010a
        /*067a*/ 	.byte	0x15
	.zero		1


	//   ....[23]....
        /*067c*/ 	.word	0x00001f20
        /*0680*/ 	.word	0x000000ff
        /*0684*/ 	.word	0x00000000
        /*0688*/ 	.short	0x0101
        /*068a*/ 	.byte	0x06
	.zero		1


	//   ....[24]....
        /*068c*/ 	.word	0x00002860
        /*0690*/ 	.word	0x000000ff
        /*0694*/ 	.word	0x00028c50
        /*0698*/ 	.short	0x010a
        /*069a*/ 	.byte	0x15
	.zero		1


	//   ....[25]....
        /*069c*/ 	.word	0x000028a0
        /*06a0*/ 	.word	0x000000ff
        /*06a4*/ 	.word	0x00028c50
        /*06a8*/ 	.short	0x010a
        /*06aa*/ 	.byte	0x15
	.zero		1


	//   ....[26]....
        /*06ac*/ 	.word	0x00002a80
        /*06b0*/ 	.word	0x000000ff
        /*06b4*/ 	.word	0x00000000
        /*06b8*/ 	.short	0x0101
        /*06ba*/ 	.byte	0x06
	.zero		1


	//   ....[27]....
        /*06bc*/ 	.word	0x00003f10
        /*06c0*/ 	.word	0x000000ff
        /*06c4*/ 	.word	0x00028c00
        /*06c8*/ 	.short	0x010a
        /*06ca*/ 	.byte	0x2a
	.zero		1


	//   ....[28]....
        /*06cc*/ 	.word	0x00003f90
        /*06d0*/ 	.word	0x00000009
        /*06d4*/ 	.word	0x00028c30
        /*06d8*/ 	.short	0x010a
        /*06da*/ 	.byte	0x3f
	.zero		1


	//   ....[29]....
        /*06dc*/ 	.word	0x00003fd0
        /*06e0*/ 	.word	0x00000009
        /*06e4*/ 	.word	0x00028c30
        /*06e8*/ 	.short	0x010a
        /*06ea*/ 	.byte	0x3f
	.zero		1


	//   ....[30]....
        /*06ec*/ 	.word	0x000043d0
        /*06f0*/ 	.word	0x000000ff
        /*06f4*/ 	.word	0x00000000
        /*06f8*/ 	.short	0x0101
        /*06fa*/ 	.byte	0x06
	.zero		1


	//   ....[31]....
        /*06fc*/ 	.word	0x00005a90
        /*0700*/ 	.word	0x00000009
        /*0704*/ 	.word	0x00028c50
        /*0708*/ 	.short	0x010a
        /*070a*/ 	.byte	0x3f
	.zero		1


	//   ....[32]....
        /*070c*/ 	.word	0x00005ad0
        /*0710*/ 	.word	0x00000009
        /*0714*/ 	.word	0x00028c50
        /*0718*/ 	.short	0x010a
        /*071a*/ 	.byte	0x3f
	.zero		1


	//   ....[33]....
        /*071c*/ 	.word	0x00005e00
        /*0720*/ 	.word	0x000000ff
        /*0724*/ 	.word	0x00000000
        /*0728*/ 	.short	0x0101
        /*072a*/ 	.byte	0x0e
	.zero		1


	//   ....[34]....
        /*072c*/ 	.word	0x00006100
        /*0730*/ 	.word	0x000000ff
        /*0734*/ 	.word	0x00028c30
        /*0738*/ 	.short	0x010a
        /*073a*/ 	.byte	0x15
	.zero		1


	//   ....[35]....
        /*073c*/ 	.word	0x00006140
        /*0740*/ 	.word	0x000000ff
        /*0744*/ 	.word	0x00028c30
        /*0748*/ 	.short	0x010a
        /*074a*/ 	.byte	0x15
	.zero		1


	//   ....[36]....
        /*074c*/ 	.word	0x00006400
        /*0750*/ 	.word	0x000000ff
        /*0754*/ 	.word	0x00000000
        /*0758*/ 	.short	0x0101
        /*075a*/ 	.byte	0x06
	.zero		1


	//   ....[37]....
        /*075c*/ 	.word	0x00008120
        /*0760*/ 	.word	0x000000ff
        /*0764*/ 	.word	0x00028c50
        /*0768*/ 	.short	0x010a
        /*076a*/ 	.byte	0x15
	.zero		1


	//   ....[38]....
        /*076c*/ 	.word	0x00008160
        /*0770*/ 	.word	0x000000ff
        /*0774*/ 	.word	0x00028c50
        /*0778*/ 	.short	0x010a
        /*077a*/ 	.byte	0x15
	.zero		1


	//   ....[39]....
        /*077c*/ 	.word	0x00008410
        /*0780*/ 	.word	0x000000ff
        /*0784*/ 	.word	0x00000000
        /*0788*/ 	.short	0x0101
        /*078a*/ 	.byte	0x15
	.zero		1


	//   ....[40]....
        /*078c*/ 	.word	0x00008780
        /*0790*/ 	.word	0x000000ff
        /*0794*/ 	.word	0x00028c30
        /*0798*/ 	.short	0x010a
        /*079a*/ 	.byte	0x15
	.zero		1


	//   ....[41]....
        /*079c*/ 	.word	0x000087c0
        /*07a0*/ 	.word	0x000000ff
        /*07a4*/ 	.word	0x00028c30
        /*07a8*/ 	.short	0x010a
        /*07aa*/ 	.byte	0x15
	.zero		1


	//   ....[42]....
        /*07ac*/ 	.word	0x000089c0
        /*07b0*/ 	.word	0x000000ff
        /*07b4*/ 	.word	0x00000000
        /*07b8*/ 	.short	0x0101
        /*07ba*/ 	.byte	0x06
	.zero		1


	//   ....[43]....
        /*07bc*/ 	.word	0x00009c70
        /*07c0*/ 	.word	0x000000ff
        /*07c4*/ 	.word	0x00028c50
        /*07c8*/ 	.short	0x010a
        /*07ca*/ 	.byte	0x15
	.zero		1


	//   ....[44]....
        /*07cc*/ 	.word	0x00009cb0
        /*07d0*/ 	.word	0x000000ff
        /*07d4*/ 	.word	0x00028c50
        /*07d8*/ 	.short	0x010a
        /*07da*/ 	.byte	0x15
	.zero		1


	//   ....[45]....
        /*07dc*/ 	.word	0x00009f40
        /*07e0*/ 	.word	0x000000ff
        /*07e4*/ 	.word	0x00000000
        /*07e8*/ 	.short	0x0101
        /*07ea*/ 	.byte	0x15
	.zero		1


	//   ....[46]....
        /*07ec*/ 	.word	0x0000a0a0
        /*07f0*/ 	.word	0x000000ff
        /*07f4*/ 	.word	0x00028c30
        /*07f8*/ 	.short	0x010a
        /*07fa*/ 	.byte	0x15
	.zero		1


	//   ....[47]....
        /*07fc*/ 	.word	0x0000a0e0
        /*0800*/ 	.word	0x000000ff
        /*0804*/ 	.word	0x00028c30
        /*0808*/ 	.short	0x010a
        /*080a*/ 	.byte	0x15
	.zero		1


	//   ....[48]....
        /*080c*/ 	.word	0x0000a380
        /*0810*/ 	.word	0x000000ff
        /*0814*/ 	.word	0x00000000
        /*0818*/ 	.short	0x0101
        /*081a*/ 	.byte	0x06
	.zero		1


	//   ....[49]....
        /*081c*/ 	.word	0x0000c0a0
        /*0820*/ 	.word	0x000000ff
        /*0824*/ 	.word	0x00028c50
        /*0828*/ 	.short	0x010a
        /*082a*/ 	.byte	0x15
	.zero		1


	//   ....[50]....
        /*082c*/ 	.word	0x0000c0e0
        /*0830*/ 	.word	0x000000ff
        /*0834*/ 	.word	0x00028c50
        /*0838*/ 	.short	0x010a
        /*083a*/ 	.byte	0x15
	.zero		1


	//   ....[51]....
        /*083c*/ 	.word	0x0000c390
        /*0840*/ 	.word	0x000000ff
        /*0844*/ 	.word	0x00000000
        /*0848*/ 	.short	0x0101
        /*084a*/ 	.byte	0x15
	.zero		1


	//   ....[52]....
        /*084c*/ 	.word	0x0000e870
        /*0850*/ 	.word	0x000000ff
        /*0854*/ 	.word	0x00000000
        /*0858*/ 	.short	0x0101
        /*085a*/ 	.byte	0x05
	.zero		1


	//   ....[53]....
        /*085c*/ 	.word	0x00011080
        /*0860*/ 	.word	0x00000019
        /*0864*/ 	.word	0x00028c40
        /*0868*/ 	.short	0x010a
        /*086a*/ 	.byte	0x3f
	.zero		1


	//   ....[54]....
        /*086c*/ 	.word	0x000114b0
        /*0870*/ 	.word	0x00000019
        /*0874*/ 	.word	0x00028c30
        /*0878*/ 	.short	0x0107
        /*087a*/ 	.byte	0x3f
	.zero		1


	//   ....[55]....
        /*087c*/ 	.word	0x00011580
        /*0880*/ 	.word	0x00000019
        /*0884*/ 	.word	0x00028c30
        /*0888*/ 	.short	0x0101
        /*088a*/ 	.byte	0x3f
	.zero		1


	//   ....[56]....
        /*088c*/ 	.word	0x00011c60
        /*0890*/ 	.word	0x00000011
        /*0894*/ 	.word	0x00028c00
        /*0898*/ 	.short	0x0107
        /*089a*/ 	.byte	0x3f
	.zero		1


	//   ....[57]....
        /*089c*/ 	.word	0x00011d50
        /*08a0*/ 	.word	0x00000011
        /*08a4*/ 	.word	0x00028c00
        /*08a8*/ 	.short	0x0101
        /*08aa*/ 	.byte	0x3f
	.zero		1


	//   ....[58]....
        /*08ac*/ 	.word	0x00011d70
        /*08b0*/ 	.word	0x00000011
        /*08b4*/ 	.word	0x00028c20
        /*08b8*/ 	.short	0x010a
        /*08ba*/ 	.byte	0x3f
	.zero		1


	//   ....[59]....
        /*08bc*/ 	.word	0x00011e00
        /*08c0*/ 	.word	0x00000019
        /*08c4*/ 	.word	0x00028c60
        /*08c8*/ 	.short	0x010a
        /*08ca*/ 	.byte	0x3f
	.zero		1


	//   ....[60]....
        /*08cc*/ 	.word	0x00012660
        /*08d0*/ 	.word	0x00000019
        /*08d4*/ 	.word	0x00028c50
        /*08d8*/ 	.short	0x0107
        /*08da*/ 	.byte	0x3f
	.zero		1


	//   ....[61]....
        /*08dc*/ 	.word	0x00012730
        /*08e0*/ 	.word	0x00000019
        /*08e4*/ 	.word	0x00028c50
        /*08e8*/ 	.short	0x0101
        /*08ea*/ 	.byte	0x3f
	.zero		1


	//   ....[62]....
        /*08ec*/ 	.word	0x00012a60
        /*08f0*/ 	.word	0x00000008
        /*08f4*/ 	.word	0x00028c40
        /*08f8*/ 	.short	0x010a
        /*08fa*/ 	.byte	0x3f
	.zero		1


	//   ....[63]....
        /*08fc*/ 	.word	0x00012d90
        /*0900*/ 	.word	0x00000008
        /*0904*/ 	.word	0x00028c30
        /*0908*/ 	.short	0x0107
        /*090a*/ 	.byte	0x3f
	.zero		1


	//   ....[64]....
        /*090c*/ 	.word	0x00012e50
        /*0910*/ 	.word	0x00000008
        /*0914*/ 	.word	0x00028c30
        /*0918*/ 	.short	0x0101
        /*091a*/ 	.byte	0x3f
	.zero		1


	//   ....[65]....
        /*091c*/ 	.word	0x00012e80
        /*0920*/ 	.word	0x00000008
        /*0924*/ 	.word	0x00028c60
        /*0928*/ 	.short	0x010a
        /*092a*/ 	.byte	0x3f
	.zero		1


	//   ....[66]....
        /*092c*/ 	.word	0x000134e0
        /*0930*/ 	.word	0x00000008
        /*0934*/ 	.word	0x00028c50
        /*0938*/ 	.short	0x0107
        /*093a*/ 	.byte	0x3f
	.zero		1


	//   ....[67]....
        /*093c*/ 	.word	0x000135a0
        /*0940*/ 	.word	0x00000008
        /*0944*/ 	.word	0x00028c50
        /*0948*/ 	.short	0x0101
        /*094a*/ 	.byte	0x3f
	.zero		1


	//   ....[68]....
        /*094c*/ 	.word	0x00013980
        /*0950*/ 	.word	0x00000007
        /*0954*/ 	.word	0x00028c20
        /*0958*/ 	.short	0x010a
        /*095a*/ 	.byte	0x3f
	.zero		1


	//   ....[69]....
        /*095c*/ 	.word	0x00013b00
        /*0960*/ 	.word	0x00000005
        /*0964*/ 	.word	0x00028c40
        /*0968*/ 	.short	0x010a
        /*096a*/ 	.byte	0x3f
	.zero		1


	//   ....[70]....
        /*096c*/ 	.word	0x00013ba0
        /*0970*/ 	.word	0x00000003
        /*0974*/ 	.word	0x00028c40
        /*0978*/ 	.short	0x010a
        /*097a*/ 	.byte	0x3f
	.zero		1


	//   ....[71]....
        /*097c*/ 	.word	0x00013be0
        /*0980*/ 	.word	0x00000005
        /*0984*/ 	.word	0x00028c60
        /*0988*/ 	.short	0x010a
        /*098a*/ 	.byte	0x3f
	.zero		1


	//   ....[72]....
        /*098c*/ 	.word	0x00013c20
        /*0990*/ 	.word	0x00000003
        /*0994*/ 	.word	0x00028c60
        /*0998*/ 	.short	0x010a
        /*099a*/ 	.byte	0x3f
	.zero		1


	//   ....[73]....
        /*099c*/ 	.word	0x00013c90
        /*09a0*/ 	.word	0x00000003
        /*09a4*/ 	.word	0x00028c50
        /*09a8*/ 	.short	0x010a
        /*09aa*/ 	.byte	0x3f
	.zero		1


	//   ....[74]....
        /*09ac*/ 	.word	0x00013cf0
        /*09b0*/ 	.word	0x00000003
        /*09b4*/ 	.word	0x00028c50
        /*09b8*/ 	.short	0x010a
        /*09ba*/ 	.byte	0x3f
	.zero		1


	//   ....[75]....
        /*09bc*/ 	.word	0x00013d50
        /*09c0*/ 	.word	0x00000003
        /*09c4*/ 	.word	0x00028c00
        /*09c8*/ 	.short	0x010a
        /*09ca*/ 	.byte	0x3f
	.zero		1


	//   ....[76]....
        /*09cc*/ 	.word	0x00013da0
        /*09d0*/ 	.word	0x00000009
        /*09d4*/ 	.word	0x00028c30
        /*09d8*/ 	.short	0x010a
        /*09da*/ 	.byte	0x3f
	.zero		1


	//   ....[77]....
        /*09dc*/ 	.word	0x00013df0
        /*09e0*/ 	.word	0x00000009
        /*09e4*/ 	.word	0x00028c50
        /*09e8*/ 	.short	0x010a
        /*09ea*/ 	.byte	0x3f
	.zero		1


	//   ....[78]....
        /*09ec*/ 	.word	0x00013e50
        /*09f0*/ 	.word	0x00000006
        /*09f4*/ 	.word	0x00028c30
        /*09f8*/ 	.short	0x010a
        /*09fa*/ 	.byte	0x3f
	.zero		1


	//   ....[79]....
        /*09fc*/ 	.word	0x00013eb0
        /*0a00*/ 	.word	0x0000000a
        /*0a04*/ 	.word	0x00028c50
        /*0a08*/ 	.short	0x010a
        /*0a0a*/ 	.byte	0x3f
	.zero		1


	//   ....[80]....
        /*0a0c*/ 	.word	0x00013f10
        /*0a10*/ 	.word	0x00000006
        /*0a14*/ 	.word	0x00028c30
        /*0a18*/ 	.short	0x010a
        /*0a1a*/ 	.byte	0x3f
	.zero		1


	//   ....[81]....
        /*0a1c*/ 	.word	0x00013f70
        /*0a20*/ 	.word	0x00000008
        /*0a24*/ 	.word	0x00028c50
        /*0a28*/ 	.short	0x010a
        /*0a2a*/ 	.byte	0x3f
	.zero		1


	//   ....[82]....
        /*0a2c*/ 	.word	0x00013fd0
        /*0a30*/ 	.word	0x00000005
        /*0a34*/ 	.word	0x00028c30
        /*0a38*/ 	.short	0x010a
        /*0a3a*/ 	.byte	0x3f
	.zero		1


	//   ....[83]....
        /*0a3c*/ 	.word	0x00014030
        /*0a40*/ 	.word	0x00000007
        /*0a44*/ 	.word	0x00028c50
        /*0a48*/ 	.short	0x010a
        /*0a4a*/ 	.byte	0x3f
	.zero		1


	//   ....[84]....
        /*0a4c*/ 	.word	0x00014130
        /*0a50*/ 	.word	0x00000019
        /*0a54*/ 	.word	0x00028c40
        /*0a58*/ 	.short	0x010a
        /*0a5a*/ 	.byte	0x3f
	.zero		1


	//   ....[85]....
        /*0a5c*/ 	.word	0x00014a80
        /*0a60*/ 	.word	0x00000011
        /*0a64*/ 	.word	0x00028c20
        /*0a68*/ 	.short	0x010a
        /*0a6a*/ 	.byte	0x3f
	.zero		1


	//   ....[86]....
        /*0a6c*/ 	.word	0x00014ad0
        /*0a70*/ 	.word	0x00000019
        /*0a74*/ 	.word	0x00028c60
        /*0a78*/ 	.short	0x010a
        /*0a7a*/ 	.byte	0x3f
	.zero		1


	//   ....[87]....
        /*0a7c*/ 	.word	0x00015340
        /*0a80*/ 	.word	0x00000008
        /*0a84*/ 	.word	0x00028c40
        /*0a88*/ 	.short	0x010a
        /*0a8a*/ 	.byte	0x3f
	.zero		1


	//   ....[88]....
        /*0a8c*/ 	.word	0x000157c0
        /*0a90*/ 	.word	0x00000008
        /*0a94*/ 	.word	0x00028c60
        /*0a98*/ 	.short	0x010a
        /*0a9a*/ 	.byte	0x3f
	.zero		1


	//   ....[89]....
        /*0a9c*/ 	.word	0x00015ff0
        /*0aa0*/ 	.word	0x00000007
        /*0aa4*/ 	.word	0x00028c20
        /*0aa8*/ 	.short	0x010a
        /*0aaa*/ 	.byte	0x3f
	.zero		1


	//   ....[90]....
        /*0aac*/ 	.word	0x00016190
        /*0ab0*/ 	.word	0x00000005
        /*0ab4*/ 	.word	0x00028c40
        /*0ab8*/ 	.short	0x010a
        /*0aba*/ 	.byte	0x3f
	.zero		1


	//   ....[91]....
        /*0abc*/ 	.word	0x000161e0
        /*0ac0*/ 	.word	0x00000003
        /*0ac4*/ 	.word	0x00028c40
        /*0ac8*/ 	.short	0x010a
        /*0aca*/ 	.byte	0x3f
	.zero		1


	//   ....[92]....
        /*0acc*/ 	.word	0x00016230
        /*0ad0*/ 	.word	0x00000005
        /*0ad4*/ 	.word	0x00028c60
        /*0ad8*/ 	.short	0x010a
        /*0ada*/ 	.byte	0x3f
	.zero		1


	//----- nvinfo : EIATTR_NUM_MBARRIERS
	.align		4
.L_772:
        /*0adc*/ 	.byte	0x03, 0x38
        /*0ade*/ 	.short	0x0016


	//----- nvinfo : EIATTR_EXIT_INSTR_OFFSETS
	.align		4
        /*0ae0*/ 	.byte	0x04, 0x1c
        /*0ae2*/ 	.short	(.L_774 - .L_773)


	//   ....[0]....
.L_773:
        /*0ae4*/ 	.word	0x00000930


	//   ....[1]....
        /*0ae8*/ 	.word	0x0000f970


	//   ....[2]....
        /*0aec*/ 	.word	0x00013c70


	//----- nvinfo : EIATTR_MAX_THREADS
	.align		4
.L_774:
        /*0af0*/ 	.byte	0x04, 0x05
        /*0af2*/ 	.short	(.L_776 - .L_775)
.L_775:
        /*0af4*/ 	.word	0x00000180
        /*0af8*/ 	.word	0x00000001
        /*0afc*/ 	.word	0x00000001


	//----- nvinfo : EIATTR_CRS_STACK_SIZE
	.align		4
.L_776:
        /*0b00*/ 	.byte	0x04, 0x1e
        /*0b02*/ 	.short	(.L_778 - .L_777)
.L_777:
        /*0b04*/ 	.word	0x00000000


	//----- nvinfo : EIATTR_CBANK_PARAM_SIZE
	.align		4
.L_778:
        /*0b08*/ 	.byte	0x03, 0x19
        /*0b0a*/ 	.short	0x0af0


	//----- nvinfo : EIATTR_PARAM_CBANK
	.align		4
        /*0b0c*/ 	.byte	0x04, 0x0a
        /*0b0e*/ 	.short	(.L_780 - .L_779)
	.align		4
.L_779:
        /*0b10*/ 	.word	index@(.nv.constant0._ZN7cutlass13device_kernelIN5flash11enable_sm90INS1_16FlashAttnFwdSm90INS1_25CollectiveMainloopFwdSm90ILi2EN4cute5tupleIJNS5_1CILi1EEES8_S8_EEENS6_IJNS7_ILi64EEESA_SA_EEELi512ENS_6half_tEfNS_4arch4Sm90ELb0ELb1ELb0ELb0ELb1ELb0ELb0ELb0ELb0ELb1ELb0ELb0EEENS1_21CollectiveEpilogueFwdINS6_IJSA_NS7_ILi512EEESA_EEES9_SC_SE_Li256ELb0ELb1ELb0ELb0EEENS1_30DynamicPersistentTileSchedulerILi256ELi128ELb0ELb1ELb1EEEEEEEEEvNT_6ParamsE)
        /*0b14*/ 	.short	0x0210
        /*0b16*/ 	.short	0x0af0


	//----- nvinfo : EIATTR_SW_WAR
	.align		4
.L_780:
        /*0b18*/ 	.byte	0x04, 0x36
        /*0b1a*/ 	.short	(.L_782 - .L_781)
.L_781:
        /*0b1c*/ 	.word	0x00000008
.L_782:


//--------------------- .nv.info._ZN7cutlass13device_kernelIN5flash11enable_sm90INS1_16FlashAttnFwdSm90INS1_25CollectiveMainloopFwdSm90ILi2EN4cute5tupleIJNS5_1CILi1EEES8_S8_EEENS6_IJNS7_ILi64EEESA_SA_EEELi512ENS_6half_tEfNS_4arch4Sm90ELb0ELb1ELb0ELb0ELb1ELb0ELb1ELb0ELb0ELb1ELb0ELb0EEENS1_21CollectiveEpilogueFwdINS6_IJSA_NS7_ILi512EEESA_EEES9_SC_SE_Li256ELb0ELb1ELb0ELb0EEENS1_30DynamicPersistentTileSchedulerILi256ELi128ELb0ELb1ELb1EEEEEEEEEvNT_6ParamsE --------------------------
	.section	.nv.info._ZN7cutlass13device_kernelIN5flash11enable_sm90INS1_16FlashAttnFwdSm90INS1_25CollectiveMainloopFwdSm90ILi2EN4cute5tupleIJNS5_1CILi1EEES8_S8_EEENS6_IJNS7_ILi64EEESA_SA_EEELi512ENS_6half_tEfNS_4arch4Sm90ELb0ELb1ELb0ELb0ELb1ELb0ELb1ELb0ELb0ELb1ELb0ELb0EEENS1_21CollectiveEpilogueFwdINS6_IJSA_NS7_ILi512EEESA_EEES9_SC_SE_Li256ELb0ELb1ELb0ELb0EEENS1_30DynamicPersistentTileSchedulerILi256ELi128ELb0ELb1ELb1EEEEEEEEEvNT_6ParamsE,"",@"SHT_CUDA_INFO"
	.sectionflags	@""
	.align	4


	//----- nvinfo : EIATTR_CUDA_API_VERSION
	.align		4
        /*0000*/ 	.byte	0x04, 0x37
        /*0002*/ 	.short	(.L_784 - .L_783)
.L_783:
        /*0004*/ 	.word	0x00000082


	//----- nvinfo : EIATTR_KPARAM_INFO
	.align		4
.L_784:
        /*0008*/ 	.byte	0x04, 0x17
        /*000a*/ 	.short	(.L_786 - .L_785)
.L_785:
        /*000c*/ 	.word	0x00000000
        /*0010*/ 	.short	0x0000
        /*0012*/ 	.short	0x0070
        /*0014*/ 	.byte	0x00, 0xf0, 0x01, 0x2e


	//----- nvinfo : EIATTR_SPARSE_MMA_MASK
	.align		4
.L_786:
        /*0018*/ 	.byte	0x03, 0x50
        /*001a*/ 	.short	0x0000


	//----- nvinfo : EIATTR_MAXREG_COUNT
	.align		4
        /*001c*/ 	.byte	0x03, 0x1b
        /*001e*/ 	.short	0x00a8


	//----- nvinfo : EIATTR_NUM_BARRIERS
	.align		4
        /*0020*/ 	.byte	0x02, 0x4c
        /*0022*/ 	.byte	0x10
	.zero		1


	//----- nvinfo : EIATTR_EXTERNS
	.align		4
        /*0024*/ 	.byte	0x04, 0x0f
        /*0026*/ 	.short	(.L_788 - .L_787)


	//   ....[0]....
	.align		4
.L_787:
        /*0028*/ 	.word	index@(__assertfail)


	//----- nvinfo : EIATTR_ANNOTATIONS
	.align		4
.L_788:
        /*002c*/ 	.byte	0x04, 0x55
        /*002e*/ 	.short	(.L_790 - .L_789)


	//   ....[0]....
.L_789:
        /* <DEDUP_REMOVED lines=12> */


	//----- nvinfo : EIATTR_MERCURY_ISA_VERSION
	.align		4
.L_790:
        /*00d8*/ 	.byte	0x03, 0x5f
        /*00da*/ 	.short	0x0101


	//----- nvinfo : EIATTR_INT_WARP_WIDE_INSTR_OFFSETS
	.align		4
        /*00dc*/ 	.byte	0x04, 0x31
        /*00de*/ 	.short	(.L_792 - .L_791)


	//   ....[0]....
.L_791:
        /*00e0*/ 	.word	0x000000c0


	//   ....[1]....
        /*00e4*/ 	.word	0x000000d0


	//   ....[2]....
        /*00e8*/ 	.word	0x000000e0


	//   ....[3]....
        /*00ec*/ 	.word	0x00000180


	//   ....[4]....
        /*00f0*/ 	.word	0x00025390


	//   ....[5]....
        /*00f4*/ 	.word	0x00025420


	//   ....[6]....
        /*00f8*/ 	.word	0x00028d30


	//   ....[7]....
        /*00fc*/ 	.word	0x00028dc0


	//----- nvinfo : EIATTR_COOP_GROUP_MASK_REGIDS
	.align		4
.L_792:
        /*0100*/ 	.byte	0x04, 0x29
        /*0102*/ 	.short	(.L_794 - .L_793)


	//   ....[0]....
.L_793:
        /*0104*/ 	.word	0xffffffff


	//   ....[1]....
        /*0108*/ 	.word	0xffffffff


	//   ....[2]....
        /*010c*/ 	.word	0xffffffff


	//   ....[3]....
        /*0110*/ 	.word	0xffffffff


	//   ....[4]....
        /*0114*/ 	.word	0xffffffff


	//   ....[5]....
        /*0118*/ 	.word	0xffffffff


	//   ....[6]....
        /*011c*/ 	.word	0xffffffff


	//   ....[7]....
        /*0120*/ 	.word	0xffffffff


	//   ....[8]....
        /*0124*/ 	.word	0xffffffff


	//   ....[9]....
        /*0128*/ 	.word	0xffffffff


	//   ....[10]....
        /*012c*/ 	.word	0xffffffff


	//   ....[11]....
        /*0130*/ 	.word	0xffffffff


	//   ....[12]....
        /*0134*/ 	.word	0xffffffff


	//   ....[13]....
        /*0138*/ 	.word	0xffffffff


	//   ....[14]....
        /*013c*/ 	.word	0xffffffff


	//   ....[15]....
        /*0140*/ 	.word	0xffffffff


	//   ....[16]....
        /*0144*/ 	.word	0xffffffff


	//   ....[17]....
        /*0148*/ 	.word	0xffffffff


	//   ....[18]....
        /*014c*/ 	.word	0xffffffff


	//   ....[19]....
        /*0150*/ 	.word	0xffffffff


	//   ....[20]....
        /*0154*/ 	.word	0xffffffff


	//   ....[21]....
        /*0158*/ 	.word	0xffffffff


	//   ....[22]....
        /*015c*/ 	.word	0xffffffff


	//   ....[23]....
        /*0160*/ 	.word	0xffffffff


	//   ....[24]....
        /*0164*/ 	.word	0xffffffff


	//   ....[25]....
        /*0168*/ 	.word	0xffffffff


	//   ....[26]....
        /*016c*/ 	.word	0xffffffff


	//   ....[27]....
        /*0170*/ 	.word	0xffffffff


	//   ....[28]....
        /*0174*/ 	.word	0xffffffff


	//   ....[29]....
        /*0178*/ 	.word	0xffffffff


	//   ....[30]....
        /*017c*/ 	.word	0xffffffff


	//   ....[31]....
        /*0180*/ 	.word	0xffffffff


	//   ....[32]....
        /*0184*/ 	.word	0xffffffff


	//   ....[33]....
        /*0188*/ 	.word	0xffffffff


	//   ....[34]....
        /*018c*/ 	.word	0xffffffff


	//   ....[35]....
        /*0190*/ 	.word	0xffffffff


	//   ....[36]....
        /*0194*/ 	.word	0xffffffff


	//   ....[37]....
        /*0198*/ 	.word	0xffffffff


	//   ....[38]....
        /*019c*/ 	.word	0xffffffff


	//   ....[39]....
        /*01a0*/ 	.word	0xffffffff


	//   ....[40]....
        /*01a4*/ 	.word	0xffffffff


	//   ....[41]....
        /*01a8*/ 	.word	0xffffffff


	//   ....[42]....
        /*01ac*/ 	.word	0xffffffff


	//   ....[43]....
        /*01b0*/ 	.word	0xffffffff


	//   ....[44]....
        /*01b4*/ 	.word	0xffffffff


	//   ....[45]....
        /*01b8*/ 	.word	0xffffffff


	//   ....[46]....
        /*01bc*/ 	.word	0xffffffff


	//   ....[47]....
        /*01c0*/ 	.word	0xffffffff


	//   ....[48]....
        /*01c4*/ 	.word	0xffffffff


	//   ....[49]....
        /*01c8*/ 	.word	0xffffffff


	//   ....[50]....
        /*01cc*/ 	.word	0xffffffff


	//   ....[51]....
        /*01d0*/ 	.word	0xffffffff


	//   ....[52]....
        /*01d4*/ 	.word	0xffffffff


	//   ....[53]....
        /*01d8*/ 	.word	0xffffffff


	//   ....[54]....
        /*01dc*/ 	.word	0xffffffff


	//   ....[55]....
        /*01e0*/ 	.word	0xffffffff


	//   ....[56]....
        /*01e4*/ 	.word	0xffffffff


	//   ....[57]....
        /*01e8*/ 	.word	0xffffffff


	//   ....[58]....
        /*01ec*/ 	.word	0xffffffff


	//   ....[59]....
        /*01f0*/ 	.word	0xffffffff


	//   ....[60]....
        /*01f4*/ 	.word	0xffffffff


	//   ....[61]....
        /*01f8*/ 	.word	0xffffffff


	//   ....[62]....
        /*01fc*/ 	.word	0xffffffff


	//   ....[63]....
        /*0200*/ 	.word	0xffffffff


	//   ....[64]....
        /*0204*/ 	.word	0xffffffff


	//   ....[65]....
        /*0208*/ 	.word	0xffffffff


	//   ....[66]....
        /*020c*/ 	.word	0xffffffff


	//   ....[67]....
        /*0210*/ 	.word	0xffffffff


	//   ....[68]....
        /*0214*/ 	.word	0xffffffff


	//   ....[69]....
        /*0218*/ 	.word	0xffffffff


	//   ....[70]....
        /*021c*/ 	.word	0xffffffff


	//   ....[71]....
        /*0220*/ 	.word	0xffffffff


	//   ....[72]....
        /*0224*/ 	.word	0xffffffff


	//   ....[73]....
        /*0228*/ 	.word	0xffffffff


	//   ....[74]....
        /*022c*/ 	.word	0xffffffff


	//   ....[75]....
        /*0230*/ 	.word	0xffffffff


	//   ....[76]....
        /*0234*/ 	.word	0xffffffff


	//   ....[77]....
        /*0238*/ 	.word	0xffffffff


	//   ....[78]....
        /*023c*/ 	.word	0xffffffff


	//   ....[79]....
        /*0240*/ 	.word	0xffffffff


	//   ....[80]....
        /*0244*/ 	.word	0xffffffff


	//   ....[81]....
        /*0248*/ 	.word	0xffffffff


	//   ....[82]....
        /*024c*/ 	.word	0xffffffff


	//   ....[83]....
        /*0250*/ 	.word	0xffffffff


	//   ....[84]....
        /*0254*/ 	.word	0xffffffff


	//   ....[85]....
        /*0258*/ 	.word	0xffffffff


	//   ....[86]....
        /*025c*/ 	.word	0xffffffff


	//   ....[87]....
        /*0260*/ 	.word	0xffffffff


	//   ....[88]....
        /*0264*/ 	.word	0xffffffff


	//   ....[89]....
        /*0268*/ 	.word	0xffffffff


	//   ....[90]....
        /*026c*/ 	.word	0xffffffff


	//   ....[91]....
        /*0270*/ 	.word	0xffffffff


	//   ....[92]....
        /*0274*/ 	.word	0xffffffff


	//   ....[93]....
        /*0278*/ 	.word	0xffffffff


	//   ....[94]....
        /*027c*/ 	.word	0xffffffff


	//   ....[95]....
        /*0280*/ 	.word	0xffffffff


	//   ....[96]....
        /*0284*/ 	.word	0xffffffff


	//   ....[97]....
        /*0288*/ 	.word	0xffffffff


	//   ....[98]....
        /*028c*/ 	.word	0x0500000f


	//   ....[99]....
        /*0290*/ 	.word	0x0500000f


	//   ....[100]....
        /*0294*/ 	.word	0x0500000f


	//   ....[101]....
        /*0298*/ 	.word	0x0500000f


	//   ....[102]....
        /*029c*/ 	.word	0x0500000f


	//   ....[103]....
        /*02a0*/ 	.word	0x0500000f


	//   ....[104]....
        /*02a4*/ 	.word	0x0500000f


	//   ....[105]....
        /*02a8*/ 	.word	0x0500000f


	//   ....[106]....
        /*02ac*/ 	.word	0x0500000f


	//   ....[107]....
        /*02b0*/ 	.word	0x0500000f


	//   ....[108]....
        /*02b4*/ 	.word	0x0500000f


	//   ....[109]....
        /*02b8*/ 	.word	0x0500000f


	//   ....[110]....
        /*02bc*/ 	.word	0x0500000f


	//   ....[111]....
        /*02c0*/ 	.word	0x0500000f


	//   ....[112]....
        /*02c4*/ 	.word	0x0500000f


	//   ....[113]....
        /*02c8*/ 	.word	0x0500000f


	//   ....[114]....
        /*02cc*/ 	.word	0x0500000f


	//   ....[115]....
        /*02d0*/ 	.word	0x0500000f


	//   ....[116]....
        /*02d4*/ 	.word	0x0500000f


	//   ....[117]....
        /*02d8*/ 	.word	0x0500000f


	//   ....[118]....
        /*02dc*/ 	.word	0x0500000f


	//   ....[119]....
        /*02e0*/ 	.word	0x0500000f


	//   ....[120]....
        /*02e4*/ 	.word	0x0500000f


	//   ....[121]....
        /*02e8*/ 	.word	0x0500000f


	//   ....[122]....
        /*02ec*/ 	.word	0x0500000f


	//   ....[123]....
        /*02f0*/ 	.word	0x0500000f


	//   ....[124]....
        /*02f4*/ 	.word	0x0500000f


	//   ....[125]....
        /*02f8*/ 	.word	0x0500000f


	//   ....[126]....
        /*02fc*/ 	.word	0x0500000f


	//   ....[127]....
        /*0300*/ 	.word	0x0500000f


	//   ....[128]....
        /*0304*/ 	.word	0x0500000f


	//   ....[129]....
        /*0308*/ 	.word	0x0500000f


	//   ....[130]....
        /*030c*/ 	.word	0x0500000f


	//   ....[131]....
        /*0310*/ 	.word	0x0500000f


	//   ....[132]....
        /*0314*/ 	.word	0x0500000f


	//   ....[133]....
        /*0318*/ 	.word	0x0500000f


	//   ....[134]....
        /*031c*/ 	.word	0x0500000f


	//   ....[135]....
        /*0320*/ 	.word	0x0500000f


	//   ....[136]....
        /*0324*/ 	.word	0x0500000f


	//   ....[137]....
        /*0328*/ 	.word	0x0500000f


	//   ....[138]....
        /*032c*/ 	.word	0x0500000f


	//   ....[139]....
        /*0330*/ 	.word	0x0500000f


	//   ....[140]....
        /*0334*/ 	.word	0x0500000f


	//   ....[141]....
        /*0338*/ 	.word	0x0500000f


	//   ....[142]....
        /*033c*/ 	.word	0x0500000f


	//   ....[143]....
        /*0340*/ 	.word	0x0500000f


	//   ....[144]....
        /*0344*/ 	.word	0x0500000f


	//   ....[145]....
        /*0348*/ 	.word	0x0500000f


	//   ....[146]....
        /*034c*/ 	.word	0x0500000f


	//   ....[147]....
        /*0350*/ 	.word	0x0500000f


	//   ....[148]....
        /*0354*/ 	.word	0x0500000f


	//   ....[149]....
        /*0358*/ 	.word	0xffffffff


	//   ....[150]....
        /*035c*/ 	.word	0xffffffff


	//   ....[151]....
        /*0360*/ 	.word	0xffffffff


	//   ....[152]....
        /*0364*/ 	.word	0xffffffff


	//   ....[153]....
        /*0368*/ 	.word	0xffffffff


	//   ....[154]....
        /*036c*/ 	.word	0xffffffff


	//   ....[155]....
        /*0370*/ 	.word	0xffffffff


	//   ....[156]....
        /*0374*/ 	.word	0xffffffff


	//----- nvinfo : EIATTR_COOP_GROUP_INSTR_OFFSETS
	.align		4
.L_794:
        /*0378*/ 	.byte	0x04, 0x28
        /*037a*/ 	.short	(.L_796 - .L_795)


	//   ....[0]....
.L_795:
        /*037c*/ 	.word	0x00000080


	//   ....[1]....
        /*0380*/ 	.word	0x00000090


	//   ....[2]....
        /*0384*/ 	.word	0x000002b0


	//   ....[3]....
        /*0388*/ 	.word	0x00000410


	//   ....[4]....
        /*038c*/ 	.word	0x00000530


	//   ....[5]....
        /*0390*/ 	.word	0x00000690


	//   ....[6]....
        /*0394*/ 	.word	0x000021c0


	//   ....[7]....
        /*0398*/ 	.word	0x00009c50


	//   ....[8]....
        /*039c*/ 	.word	0x0000bd00


	//   ....[9]....
        /*03a0*/ 	.word	0x0000cf10


	//   ....[10]....
        /*03a4*/ 	.word	0x0000d150


	//   ....[11]....
        /*03a8*/ 	.word	0x0000dc00


	//   ....[12]....
        /*03ac*/ 	.word	0x0000dea0


	//   ....[13]....
        /*03b0*/ 	.word	0x0000e350


	//   ....[14]....
        /*03b4*/ 	.word	0x0000e450


	//   ....[15]....
        /*03b8*/ 	.word	0x00011000


	//   ....[16]....
        /*03bc*/ 	.word	0x00012960


	//   ....[17]....
        /*03c0*/ 	.word	0x00013be0


	//   ....[18]....
        /*03c4*/ 	.word	0x00013c20


	//   ....[19]....
        /*03c8*/ 	.word	0x00013c60


	//   ....[20]....
        /*03cc*/ 	.word	0x00013c80


	//   ....[21]....
        /*03d0*/ 	.word	0x00018300


	//   ....[22]....
        /*03d4*/ 	.word	0x000196c0


	//   ....[23]....
        /*03d8*/ 	.word	0x0001a920


	//   ....[24]....
        /*03dc*/ 	.word	0x0001ab30


	//   ....[25]....
        /*03e0*/ 	.word	0x0001b710


	//   ....[26]....
        /*03e4*/ 	.word	0x0001b770


	//   ....[27]....
        /*03e8*/ 	.word	0x0001b7b0


	//   ....[28]....
        /*03ec*/ 	.word	0x0001b7d0


	//   ....[29]....
        /*03f0*/ 	.word	0x0001fed0


	//   ....[30]....
        /*03f4*/ 	.word	0x00020060


	//   ....[31]....
        /*03f8*/ 	.word	0x00020080


	//   ....[32]....
        /*03fc*/ 	.word	0x000200c0


	//   ....[33]....
        /*0400*/ 	.word	0x000200e0


	//   ....[34]....
        /*0404*/ 	.word	0x00021a80


	//   ....[35]....
        /*0408*/ 	.word	0x00022a50


	//   ....[36]....
        /*040c*/ 	.word	0x00022a80


	//   ....[37]....
        /*0410*/ 	.word	0x00022ac0


	//   ....[38]....
        /*0414*/ 	.word	0x00022ad0


	//   ....[39]....
        /*0418*/ 	.word	0x00023130


	//   ....[40]....
        /*041c*/ 	.word	0x00023140


	//   ....[41]....
        /*0420*/ 	.word	0x00023370


	//   ....[42]....
        /*0424*/ 	.word	0x00023390


	//   ....[43]....
        /*0428*/ 	.word	0x00023d40


	//   ....[44]....
        /*042c*/ 	.word	0x00023d60


	//   ....[45]....
        /*0430*/ 	.word	0x00023fa0


	//   ....[46]....
        /*0434*/ 	.word	0x00023fc0


	//   ....[47]....
        /*0438*/ 	.word	0x000242b0


	//   ....[48]....
        /*043c*/ 	.word	0x00025e30


	//   ....[49]....
        /*0440*/ 	.word	0x00025e50


	//   ....[50]....
        /*0444*/ 	.word	0x00025e70


	//   ....[51]....
        /*0448*/ 	.word	0x00025ec0


	//   ....[52]....
        /*044c*/ 	.word	0x00025ef0


	//   ....[53]....
        /*0450*/ 	.word	0x00025f40


	//   ....[54]....
        /*0454*/ 	.word	0x00025f70


	//   ....[55]....
        /*0458*/ 	.word	0x00025f80


	//   ....[56]....
        /*045c*/ 	.word	0x00026620


	//   ....[57]....
        /*0460*/ 	.word	0x00026650


	//   ....[58]....
        /*0464*/ 	.word	0x000266a0


	//   ....[59]....
        /*0468*/ 	.word	0x00026700


	//   ....[60]....
        /*046c*/ 	.word	0x00026720


	//   ....[61]....
        /*0470*/ 	.word	0x000267a0


	//   ....[62]....
        /*0474*/ 	.word	0x000267c0


	//   ....[63]....
        /*0478*/ 	.word	0x000267e0


	//   ....[64]....
        /*047c*/ 	.word	0x00026e30


	//   ....[65]....
        /*0480*/ 	.word	0x00026e60


	//   ....[66]....
        /*0484*/ 	.word	0x00026e70


	//   ....[67]....
        /*0488*/ 	.word	0x00026f10


	//   ....[68]....
        /*048c*/ 	.word	0x00027020


	//   ....[69]....
        /*0490*/ 	.word	0x00027030


	//   ....[70]....
        /*0494*/ 	.word	0x00027040


	//   ....[71]....
        /*0498*/ 	.word	0x00027150


	//   ....[72]....
        /*049c*/ 	.word	0x000276e0


	//   ....[73]....
        /*04a0*/ 	.word	0x00027710


	//   ....[74]....
        /*04a4*/ 	.word	0x00027740


	//   ....[75]....
        /*04a8*/ 	.word	0x000277a0


	//   ....[76]....
        /*04ac*/ 	.word	0x000278f0


	//   ....[77]....
        /*04b0*/ 	.word	0x00027910


	//   ....[78]....
        /*04b4*/ 	.word	0x00027920


	//   ....[79]....
        /*04b8*/ 	.word	0x00027a70


	//   ....[80]....
        /*04bc*/ 	.word	0x000282c0


	//   ....[81]....
        /*04c0*/ 	.word	0x000282e0


	//   ....[82]....
        /*04c4*/ 	.word	0x00028300


	//   ....[83]....
        /*04c8*/ 	.word	0x00028330


	//   ....[84]....
        /*04cc*/ 	.word	0x00028340


	//   ....[85]....
        /*04d0*/ 	.word	0x00028380


	//   ....[86]....
        /*04d4*/ 	.word	0x00028390


	//   ....[87]....
        /*04d8*/ 	.word	0x000283a0


	//   ....[88]....
        /*04dc*/ 	.word	0x000286e0


	//   ....[89]....
        /*04e0*/ 	.word	0x00028720


	//   ....[90]....
        /*04e4*/ 	.word	0x00028740


	//   ....[91]....
        /*04e8*/ 	.word	0x000287a0


	//   ....[92]....
        /*04ec*/ 	.word	0x000287d0


	//   ....[93]....
        /*04f0*/ 	.word	0x00028880


	//   ....[94]....
        /*04f4*/ 	.word	0x000288a0


	//   ....[95]....
        /*04f8*/ 	.word	0x000288b0


	//   ....[96]....
        /*04fc*/ 	.word	0x00028ee0


	//   ....[97]....
        /*0500*/ 	.word	0x000290c0


	//   ....[98]....
        /*0504*/ 	.word	0x00029660


	//   ....[99]....
        /*0508*/ 	.word	0x00029740


	//   ....[100]....
        /*050c*/ 	.word	0x000297e0


	//   ....[101]....
        /*0510*/ 	.word	0x00029840


	//   ....[102]....
        /*0514*/ 	.word	0x00029900


	//   ....[103]....
        /*0518*/ 	.word	0x00029970


	//   ....[104]....
        /*051c*/ 	.word	0x00029a30


	//   ....[105]....
        /*0520*/ 	.word	0x00029aa0


	//   ....[106]....
        /*0524*/ 	.word	0x00029b50


	//   ....[107]....
        /*0528*/ 	.word	0x00029bf0


	//   ....[108]....
        /*052c*/ 	.word	0x00029c70


	//   ....[109]....
        /*0530*/ 	.word	0x00029cd0


	//   ....[110]....
        /*0534*/ 	.word	0x00029db0


	//   ....[111]....
        /*0538*/ 	.word	0x00029e20


	//   ....[112]....
        /*053c*/ 	.word	0x00029f00


	//   ....[113]....
        /*0540*/ 	.word	0x00029f60


	//   ....[114]....
        /*0544*/ 	.word	0x0002a010


	//   ....[115]....
        /*0548*/ 	.word	0x0002a0a0


	//   ....[116]....
        /*054c*/ 	.word	0x0002a140


	//   ....[117]....
        /*0550*/ 	.word	0x0002a260


	//   ....[118]....
        /*0554*/ 	.word	0x0002a350


	//   ....[119]....
        /*0558*/ 	.word	0x0002a500


	//   ....[120]....
        /*055c*/ 	.word	0x0002a550


	//   ....[121]....
        /*0560*/ 	.word	0x0002a660


	//   ....[122]....
        /*0564*/ 	.word	0x0002a740


	//   ....[123]....
        /*0568*/ 	.word	0x0002a8b0


	//   ....[124]....
        /*056c*/ 	.word	0x0002a9b0


	//   ....[125]....
        /*0570*/ 	.word	0x0002abd0


	//   ....[126]....
        /*0574*/ 	.word	0x0002ac20


	//   ....[127]....
        /*0578*/ 	.word	0x0002ade0


	//   ....[128]....
        /*057c*/ 	.word	0x0002ae30


	//   ....[129]....
        /*0580*/ 	.word	0x0002aff0


	//   ....[130]....
        /*0584*/ 	.word	0x0002b040


	//   ....[131]....
        /*0588*/ 	.word	0x0002b120


	//   ....[132]....
        /*058c*/ 	.word	0x0002b1c0


	//   ....[133]....
        /*0590*/ 	.word	0x0002b220


	//   ....[134]....
        /*0594*/ 	.word	0x0002b2c0


	//   ....[135]....
        /*0598*/ 	.word	0x0002b320


	//   ....[136]....
        /*059c*/ 	.word	0x0002b3d0


	//   ....[137]....
        /*05a0*/ 	.word	0x0002b430


	//   ....[138]....
        /*05a4*/ 	.word	0x0002b4e0


	//   ....[139]....
        /*05a8*/ 	.word	0x0002b5c0


	//   ....[140]....
        /*05ac*/ 	.word	0x0002b6a0


	//   ....[141]....
        /*05b0*/ 	.word	0x0002b780


	//   ....[142]....
        /*05b4*/ 	.word	0x0002b890


	//   ....[143]....
        /*05b8*/ 	.word	0x0002b9a0


	//   ....[144]....
        /*05bc*/ 	.word	0x0002ba80


	//   ....[145]....
        /*05c0*/ 	.word	0x0002bb90


	//   ....[146]....
        /*05c4*/ 	.word	0x0002bc70


	//   ....[147]....
        /*05c8*/ 	.word	0x0002bd00


	//   ....[148]....
        /*05cc*/ 	.word	0x0002be20


	//   ....[149]....
        /*05d0*/ 	.word	0x0002de20


	//   ....[150]....
        /*05d4*/ 	.word	0x0002f520


	//   ....[151]....
        /*05d8*/ 	.word	0x0002f7d0


	//   ....[152]....
        /*05dc*/ 	.word	0x00030510


	//   ....[153]....
        /*05e0*/ 	.word	0x00030550


	//   ....[154]....
        /*05e4*/ 	.word	0x000305c0


	//   ....[155]....
        /*05e8*/ 	.word	0x000305e0


	//   ....[156]....
        /*05ec*/ 	.word	0x0003d700


	//----- nvinfo : EIATTR_REG_RECONFIG
	.align		4
.L_796:
        /*05f0*/ 	.byte	0x01, 0x54
	.zero		2


	//----- nvinfo : EIATTR_SYSCALL_OFFSETS
	.align		4
        /*05f4*/ 	.byte	0x04, 0x46
        /*05f6*/ 	.short	(.L_798 - .L_797)


	//   ....[0]....
.L_797:
        /*05f8*/ 	.word	0x0000a200


	//   ....[1]....
        /*05fc*/ 	.word	0x00025580


	//   ....[2]....
        /*0600*/ 	.word	0x000256d0


	//   ....[3]....
        /*0604*/ 	.word	0x000257c0


	//   ....[4]....
        /*0608*/ 	.word	0x00026270


	//   ....[5]....
        /*060c*/ 	.word	0x00026b00


	//----- nvinfo : EIATTR_MBARRIER_INSTR_OFFSETS
	.align		4
.L_798:
        /*0610*/ 	.byte	0x04, 0x39
        /*0612*/ 	.short	(.L_800 - .L_799)


	//   ....[0]....
.L_799:
        /*0614*/ 	.word	0x00000190
        /*0618*/ 	.word	0x000000ff
        /*061c*/ 	.word	0x00038800
        /*0620*/ 	.short	0x0100
        /*0622*/ 	.byte	0x08
	.zero		1


	//   ....[1]....
        /*0624*/ 	.word	0x000001a0
        /*0628*/ 	.word	0x000000ff
        /*062c*/ 	.word	0x00038810
        /*0630*/ 	.short	0x0100
        /*0632*/ 	.byte	0x08
	.zero		1


	//   ....[2]....
        /*0634*/ 	.word	0x000001b0
        /*0638*/ 	.word	0x000000ff
        /*063c*/ 	.word	0x00038820
        /*0640*/ 	.short	0x0100
        /*0642*/ 	.byte	0x08
	.zero		1


	//   ....[3]....
        /*0644*/ 	.word	0x00000260
        /*0648*/ 	.word	0x000000ff
        /*064c*/ 	.word	0x00038830
        /*0650*/ 	.short	0x0100
        /*0652*/ 	.byte	0x06
	.zero		1


	//   ....[4]....
        /*0654*/ 	.word	0x00000270
        /*0658*/ 	.word	0x000000ff
        /*065c*/ 	.word	0x00038840
        /*0660*/ 	.short	0x0100
        /*0662*/ 	.byte	0x06
	.zero		1


	//   ....[5]....
        /*0664*/ 	.word	0x00000280
        /*0668*/ 	.word	0x000000ff
        /*066c*/ 	.word	0x00038838
        /*0670*/ 	.short	0x0100
        /*0672*/ 	.byte	0x06
	.zero		1


	//   ....[6]....
        /*0674*/ 	.word	0x00000290
        /*0678*/ 	.word	0x000000ff
        /*067c*/ 	.word	0x00038848
        /*0680*/ 	.short	0x0100
        /*0682*/ 	.byte	0x06
	.zero		1


	//   ....[7]....
        /*0684*/ 	.word	0x000003c0
        /*0688*/ 	.word	0x000000ff
        /*068c*/ 	.word	0x00038850
        /*0690*/ 	.short	0x0100
        /*0692*/ 	.byte	0x08
	.zero		1


	//   ....[8]....
        /*0694*/ 	.word	0x000003d0
        /*0698*/ 	.word	0x000000ff
        /*069c*/ 	.word	0x00038860
        /*06a0*/ 	.short	0x0100
        /*06a2*/ 	.byte	0x08
	.zero		1


	//   ....[9]....
        /*06a4*/ 	.word	0x000003e0
        /*06a8*/ 	.word	0x000000ff
        /*06ac*/ 	.word	0x00038858
        /*06b0*/ 	.short	0x0100
        /*06b2*/ 	.byte	0x08
	.zero		1


	//   ....[10]....
        /*06b4*/ 	.word	0x000003f0
        /*06b8*/ 	.word	0x000000ff
        /*06bc*/ 	.word	0x00038868
        /*06c0*/ 	.short	0x0100
        /*06c2*/ 	.byte	0x08
	.zero		1


	//   ....[11]....
        /*06c4*/ 	.word	0x000004e0
        /*06c8*/ 	.word	0x000000ff
        /*06cc*/ 	.word	0x00038870
        /*06d0*/ 	.short	0x0100
        /*06d2*/ 	.byte	0x06
	.zero		1


	//   ....[12]....
        /*06d4*/ 	.word	0x000004f0
        /*06d8*/ 	.word	0x000000ff
        /*06dc*/ 	.word	0x00038880
        /*06e0*/ 	.short	0x0100
        /*06e2*/ 	.byte	0x06
	.zero		1


	//   ....[13]....
        /*06e4*/ 	.word	0x00000500
        /*06e8*/ 	.word	0x000000ff
        /*06ec*/ 	.word	0x00038878
        /*06f0*/ 	.short	0x0100
        /*06f2*/ 	.byte	0x06
	.zero		1


	//   ....[14]....
        /*06f4*/ 	.word	0x00000510
        /*06f8*/ 	.word	0x000000ff
        /*06fc*/ 	.word	0x00038888
        /*0700*/ 	.short	0x0100
        /*0702*/ 	.byte	0x06
	.zero		1


	//   ....[15]....
        /*0704*/ 	.word	0x00000640
        /*0708*/ 	.word	0x000000ff
        /*070c*/ 	.word	0x00038890
        /*0710*/ 	.short	0x0100
        /*0712*/ 	.byte	0x08
	.zero		1


	//   ....[16]....
        /*0714*/ 	.word	0x00000650
        /*0718*/ 	.word	0x000000ff
        /*071c*/ 	.word	0x000388a0
        /*0720*/ 	.short	0x0100
        /*0722*/ 	.byte	0x08
	.zero		1


	//   ....[17]....
        /*0724*/ 	.word	0x00000660
        /*0728*/ 	.word	0x000000ff
        /*072c*/ 	.word	0x00038898
        /*0730*/ 	.short	0x0100
        /*0732*/ 	.byte	0x08
	.zero		1


	//   ....[18]....
        /*0734*/ 	.word	0x00000670
        /*0738*/ 	.word	0x000000ff
        /*073c*/ 	.word	0x000388a8
        /*0740*/ 	.short	0x0100
        /*0742*/ 	.byte	0x08
	.zero		1


	//   ....[19]....
        /*0744*/ 	.word	0x000007d0
        /*0748*/ 	.word	0x000000ff
        /*074c*/ 	.word	0x000388b0
        /*0750*/ 	.short	0x0100
        /*0752*/ 	.byte	0x08
	.zero		1


	//   ....[20]....
        /*0754*/ 	.word	0x000007e0
        /*0758*/ 	.word	0x000000ff
        /*075c*/ 	.word	0x000388c0
        /*0760*/ 	.short	0x0100
        /*0762*/ 	.byte	0x08
	.zero		1


	//   ....[21]....
        /*0764*/ 	.word	0x000007f0
        /*0768*/ 	.word	0x000000ff
        /*076c*/ 	.word	0x000388b8
        /*0770*/ 	.short	0x0100
        /*0772*/ 	.byte	0x08
	.zero		1


	//   ....[22]....
        /*0774*/ 	.word	0x00000800
        /*0778*/ 	.word	0x000000ff
        /*077c*/ 	.word	0x000388c8
        /*0780*/ 	.short	0x0100
        /*0782*/ 	.byte	0x08
	.zero		1


	//   ....[23]....
        /*0784*/ 	.word	0x00004570
        /*0788*/ 	.word	0x00000004
        /*078c*/ 	.word	0x00000000
        /*0790*/ 	.short	0x0101
        /*0792*/ 	.byte	0x3f
	.zero		1


	//   ....[24]....
        /*0794*/ 	.word	0x00008300
        /*0798*/ 	.word	0x00000006
        /*079c*/ 	.word	0x00000000
        /*07a0*/ 	.short	0x0101
        /*07a2*/ 	.byte	0x3f
	.zero		1


	//   ....[25]....
        /*07a4*/ 	.word	0x0000a6f0
        /*07a8*/ 	.word	0x000000ff
        /*07ac*/ 	.word	0x00038800
        /*07b0*/ 	.short	0x010a
        /*07b2*/ 	.byte	0x2c
	.zero		1


	//   ....[26]....
        /*07b4*/ 	.word	0x0000ab70
        /*07b8*/ 	.word	0x0000000a
        /*07bc*/ 	.word	0x00000000
        /*07c0*/ 	.short	0x010a
        /*07c2*/ 	.byte	0x3f
	.zero		1


	//   ....[27]....
        /*07c4*/ 	.word	0x0000abd0
        /*07c8*/ 	.word	0x0000000a
        /*07cc*/ 	.word	0x00000000
        /*07d0*/ 	.short	0x010a
        /*07d2*/ 	.byte	0x3f
	.zero		1


	//   ....[28]....
        /*07d4*/ 	.word	0x0000af80
        /*07d8*/ 	.word	0x000000ff
        /*07dc*/ 	.word	0x00038810
        /*07e0*/ 	.short	0x010a
        /*07e2*/ 	.byte	0x2c
	.zero		1


	//   ....[29]....
        /*07e4*/ 	.word	0x0000b080
        /*07e8*/ 	.word	0x0000000a
        /*07ec*/ 	.word	0x00000000
        /*07f0*/ 	.short	0x010a
        /*07f2*/ 	.byte	0x3f
	.zero		1


	//   ....[30]....
        /*07f4*/ 	.word	0x0000b0e0
        /*07f8*/ 	.word	0x0000000a
        /*07fc*/ 	.word	0x00000000
        /*0800*/ 	.short	0x010a
        /*0802*/ 	.byte	0x3f
	.zero		1


	//   ....[31]....
        /*0804*/ 	.word	0x0000ccd0
        /*0808*/ 	.word	0x00000003
        /*080c*/ 	.word	0x00000000
        /*0810*/ 	.short	0x0101
        /*0812*/ 	.byte	0x3f
	.zero		1


	//   ....[32]....
        /*0814*/ 	.word	0x00011110
        /*0818*/ 	.word	0x00000000
        /*081c*/ 	.word	0x00000000
        /*0820*/ 	.short	0x0101
        /*0822*/ 	.byte	0x3f
	.zero		1


	//   ....[33]....
        /*0824*/ 	.word	0x00011880
        /*0828*/ 	.word	0x00000006
        /*082c*/ 	.word	0x00000000
        /*0830*/ 	.short	0x010a
        /*0832*/ 	.byte	0x3f
	.zero		1


	//   ....[34]....
        /*0834*/ 	.word	0x00011920
        /*0838*/ 	.word	0x00000008
        /*083c*/ 	.word	0x00000000
        /*0840*/ 	.short	0x010a
        /*0842*/ 	.byte	0x3f
	.zero		1


	//   ....[35]....
        /*0844*/ 	.word	0x00011d40
        /*0848*/ 	.word	0x0000000e
        /*084c*/ 	.word	0x00000000
        /*0850*/ 	.short	0x010a
        /*0852*/ 	.byte	0x3f
	.zero		1


	//   ....[36]....
        /*0854*/ 	.word	0x00011da0
        /*0858*/ 	.word	0x0000000e
        /*085c*/ 	.word	0x00000000
        /*0860*/ 	.short	0x010a
        /*0862*/ 	.byte	0x3f
	.zero		1


	//   ....[37]....
        /*0864*/ 	.word	0x00013990
        /*0868*/ 	.word	0x00000003
        /*086c*/ 	.word	0x00000000
        /*0870*/ 	.short	0x0101
        /*0872*/ 	.byte	0x3f
	.zero		1


	//   ....[38]....
        /*0874*/ 	.word	0x00018410
        /*0878*/ 	.word	0x00000003
        /*087c*/ 	.word	0x00000000
        /*0880*/ 	.short	0x0101
        /*0882*/ 	.byte	0x3f
	.zero		1


	//   ....[39]....
        /*0884*/ 	.word	0x000185e0
        /*0888*/ 	.word	0x00000006
        /*088c*/ 	.word	0x00000000
        /*0890*/ 	.short	0x010a
        /*0892*/ 	.byte	0x3f
	.zero		1


	//   ....[40]....
        /*0894*/ 	.word	0x00018680
        /*0898*/ 	.word	0x00000008
        /*089c*/ 	.word	0x00000000
        /*08a0*/ 	.short	0x010a
        /*08a2*/ 	.byte	0x3f
	.zero		1


	//   ....[41]....
        /*08a4*/ 	.word	0x00018aa0
        /*08a8*/ 	.word	0x0000000e
        /*08ac*/ 	.word	0x00000000
        /*08b0*/ 	.short	0x010a
        /*08b2*/ 	.byte	0x3f
	.zero		1


	//   ....[42]....
        /*08b4*/ 	.word	0x00018b00
        /*08b8*/ 	.word	0x0000000e
        /*08bc*/ 	.word	0x00000000
        /*08c0*/ 	.short	0x010a
        /*08c2*/ 	.byte	0x3f
	.zero		1


	//   ....[43]....
        /*08c4*/ 	.word	0x0001a6f0
        /*08c8*/ 	.word	0x00000003
        /*08cc*/ 	.word	0x00000000
        /*08d0*/ 	.short	0x0101
        /*08d2*/ 	.byte	0x3f
	.zero		1


	//   ....[44]....
        /*08d4*/ 	.word	0x0001ffe0
        /*08d8*/ 	.word	0x00000003
        /*08dc*/ 	.word	0x00000000
        /*08e0*/ 	.short	0x0101
        /*08e2*/ 	.byte	0x3f
	.zero		1


	//   ....[45]....
        /*08e4*/ 	.word	0x00023110
        /*08e8*/ 	.word	0x000000ff
        /*08ec*/ 	.word	0x00000000
        /*08f0*/ 	.short	0x0101
        /*08f2*/ 	.byte	0x05
	.zero		1


	//   ....[46]....
        /*08f4*/ 	.word	0x00025be0
        /*08f8*/ 	.word	0x0000001b
        /*08fc*/ 	.word	0x00038840
        /*0900*/ 	.short	0x010a
        /*0902*/ 	.byte	0x3f
	.zero		1


	//   ....[47]....
        /*0904*/ 	.word	0x00026050
        /*0908*/ 	.word	0x0000001b
        /*090c*/ 	.word	0x00038830
        /*0910*/ 	.short	0x0107
        /*0912*/ 	.byte	0x3f
	.zero		1


	//   ....[48]....
        /*0914*/ 	.word	0x00026100
        /*0918*/ 	.word	0x0000001b
        /*091c*/ 	.word	0x00038830
        /*0920*/ 	.short	0x0101
        /*0922*/ 	.byte	0x3f
	.zero		1


	//   ....[49]....
        /*0924*/ 	.word	0x000268d0
        /*0928*/ 	.word	0x00000011
        /*092c*/ 	.word	0x00038800
        /*0930*/ 	.short	0x0107
        /*0932*/ 	.byte	0x3f
	.zero		1


	//   ....[50]....
        /*0934*/ 	.word	0x00026970
        /*0938*/ 	.word	0x00000011
        /*093c*/ 	.word	0x00038800
        /*0940*/ 	.short	0x0101
        /*0942*/ 	.byte	0x3f
	.zero		1


	//   ....[51]....
        /*0944*/ 	.word	0x00027330
        /*0948*/ 	.word	0x00000011
        /*094c*/ 	.word	0x00038810
        /*0950*/ 	.short	0x0107
        /*0952*/ 	.byte	0x3f
	.zero		1


	//   ....[52]....
        /*0954*/ 	.word	0x00027420
        /*0958*/ 	.word	0x00000011
        /*095c*/ 	.word	0x00038810
        /*0960*/ 	.short	0x0101
        /*0962*/ 	.byte	0x3f
	.zero		1


	//   ....[53]....
        /*0964*/ 	.word	0x00027440
        /*0968*/ 	.word	0x00000011
        /*096c*/ 	.word	0x00038820
        /*0970*/ 	.short	0x010a
        /*0972*/ 	.byte	0x3f
	.zero		1


	//   ....[54]....
        /*0974*/ 	.word	0x000274c0
        /*0978*/ 	.word	0x0000001b
        /*097c*/ 	.word	0x00038860
        /*0980*/ 	.short	0x010a
        /*0982*/ 	.byte	0x3f
	.zero		1


	//   ....[55]....
        /*0984*/ 	.word	0x00027d30
        /*0988*/ 	.word	0x0000001b
        /*098c*/ 	.word	0x00038850
        /*0990*/ 	.short	0x0107
        /*0992*/ 	.byte	0x3f
	.zero		1


	//   ....[56]....
        /*0994*/ 	.word	0x00027df0
        /*0998*/ 	.word	0x0000001b
        /*099c*/ 	.word	0x00038850
        /*09a0*/ 	.short	0x0101
        /*09a2*/ 	.byte	0x3f
	.zero		1


	//   ....[57]....
        /*09a4*/ 	.word	0x00028120
        /*09a8*/ 	.word	0x00000008
        /*09ac*/ 	.word	0x00038840
        /*09b0*/ 	.short	0x010a
        /*09b2*/ 	.byte	0x3f
	.zero		1


	//   ....[58]....
        /*09b4*/ 	.word	0x00028450
        /*09b8*/ 	.word	0x00000008
        /*09bc*/ 	.word	0x00038830
        /*09c0*/ 	.short	0x0107
        /*09c2*/ 	.byte	0x3f
	.zero		1


	//   ....[59]....
        /*09c4*/ 	.word	0x00028500
        /*09c8*/ 	.word	0x00000008
        /*09cc*/ 	.word	0x00038830
        /*09d0*/ 	.short	0x0101
        /*09d2*/ 	.byte	0x3f
	.zero		1


	//   ....[60]....
        /*09d4*/ 	.word	0x00028530
        /*09d8*/ 	.word	0x00000008
        /*09dc*/ 	.word	0x00038860
        /*09e0*/ 	.short	0x010a
        /*09e2*/ 	.byte	0x3f
	.zero		1


	//   ....[61]....
        /*09e4*/ 	.word	0x00028bb0
        /*09e8*/ 	.word	0x00000008
        /*09ec*/ 	.word	0x00038850
        /*09f0*/ 	.short	0x0107
        /*09f2*/ 	.byte	0x3f
	.zero		1


	//   ....[62]....
        /*09f4*/ 	.word	0x00028c60
        /*09f8*/ 	.word	0x00000008
        /*09fc*/ 	.word	0x00038850
        /*0a00*/ 	.short	0x0101
        /*0a02*/ 	.byte	0x3f
	.zero		1


	//   ....[63]....
        /*0a04*/ 	.word	0x00029040
        /*0a08*/ 	.word	0x00000005
        /*0a0c*/ 	.word	0x00038820
        /*0a10*/ 	.short	0x010a
        /*0a12*/ 	.byte	0x3f
	.zero		1


	//   ....[64]....
        /*0a14*/ 	.word	0x000291c0
        /*0a18*/ 	.word	0x00000003
        /*0a1c*/ 	.word	0x00038840
        /*0a20*/ 	.short	0x010a
        /*0a22*/ 	.byte	0x3f
	.zero		1


	//   ....[65]....
        /*0a24*/ 	.word	0x00029260
        /*0a28*/ 	.word	0x00000005
        /*0a2c*/ 	.word	0x00038840
        /*0a30*/ 	.short	0x010a
        /*0a32*/ 	.byte	0x3f
	.zero		1


	//   ....[66]....
        /*0a34*/ 	.word	0x000292a0
        /*0a38*/ 	.word	0x00000003
        /*0a3c*/ 	.word	0x00038860
        /*0a40*/ 	.short	0x010a
        /*0a42*/ 	.byte	0x3f
	.zero		1


	//   ....[67]....
        /*0a44*/ 	.word	0x000292e0
        /*0a48*/ 	.word	0x00000005
        /*0a4c*/ 	.word	0x00038860
        /*0a50*/ 	.short	0x010a
        /*0a52*/ 	.byte	0x3f
	.zero		1


	//   ....[68]....
        /*0a54*/ 	.word	0x00029350
        /*0a58*/ 	.word	0x00000003
        /*0a5c*/ 	.word	0x00038800
        /*0a60*/ 	.short	0x010a
        /*0a62*/ 	.byte	0x3f
	.zero		1


	//   ....[69]....
        /*0a64*/ 	.word	0x000293a0
        /*0a68*/ 	.word	0x0000000a
        /*0a6c*/ 	.word	0x00000000
        /*0a70*/ 	.short	0x010a
        /*0a72*/ 	.byte	0x3f
	.zero		1


	//   ....[70]....
        /*0a74*/ 	.word	0x00029400
        /*0a78*/ 	.word	0x00000008
        /*0a7c*/ 	.word	0x00038810
        /*0a80*/ 	.short	0x010a
        /*0a82*/ 	.byte	0x3f
	.zero		1


	//   ....[71]....
        /*0a84*/ 	.word	0x00029450
        /*0a88*/ 	.word	0x0000000a
        /*0a8c*/ 	.word	0x00000000
        /*0a90*/ 	.short	0x010a
        /*0a92*/ 	.byte	0x3f
	.zero		1


	//   ....[72]....
        /*0a94*/ 	.word	0x000294a0
        /*0a98*/ 	.word	0x00000008
        /*0a9c*/ 	.word	0x00000000
        /*0aa0*/ 	.short	0x010a
        /*0aa2*/ 	.byte	0x3f
	.zero		1


	//   ....[73]....
        /*0aa4*/ 	.word	0x000294f0
        /*0aa8*/ 	.word	0x0000000e
        /*0aac*/ 	.word	0x00000000
        /*0ab0*/ 	.short	0x010a
        /*0ab2*/ 	.byte	0x3f
	.zero		1


	//   ....[74]....
        /*0ab4*/ 	.word	0x00029540
        /*0ab8*/ 	.word	0x00000008
        /*0abc*/ 	.word	0x00000000
        /*0ac0*/ 	.short	0x010a
        /*0ac2*/ 	.byte	0x3f
	.zero		1


	//   ....[75]....
        /*0ac4*/ 	.word	0x00029590
        /*0ac8*/ 	.word	0x0000000e
        /*0acc*/ 	.word	0x00000000
        /*0ad0*/ 	.short	0x010a
        /*0ad2*/ 	.byte	0x3f
	.zero		1


	//   ....[76]....
        /*0ad4*/ 	.word	0x00029690
        /*0ad8*/ 	.word	0x0000001b
        /*0adc*/ 	.word	0x00038840
        /*0ae0*/ 	.short	0x010a
        /*0ae2*/ 	.byte	0x3f
	.zero		1


	//   ....[77]....
        /*0ae4*/ 	.word	0x0002a7b0
        /*0ae8*/ 	.word	0x00000011
        /*0aec*/ 	.word	0x00038820
        /*0af0*/ 	.short	0x010a
        /*0af2*/ 	.byte	0x3f
	.zero		1


	//   ....[78]....
        /*0af4*/ 	.word	0x0002a800
        /*0af8*/ 	.word	0x0000001b
        /*0afc*/ 	.word	0x00038860
        /*0b00*/ 	.short	0x010a
        /*0b02*/ 	.byte	0x3f
	.zero		1


	//   ....[79]....
        /*0b04*/ 	.word	0x0002b070
        /*0b08*/ 	.word	0x00000008
        /*0b0c*/ 	.word	0x00038840
        /*0b10*/ 	.short	0x010a
        /*0b12*/ 	.byte	0x3f
	.zero		1


	//   ....[80]....
        /*0b14*/ 	.word	0x0002b510
        /*0b18*/ 	.word	0x00000008
        /*0b1c*/ 	.word	0x00038860
        /*0b20*/ 	.short	0x010a
        /*0b22*/ 	.byte	0x3f
	.zero		1


	//   ....[81]....
        /*0b24*/ 	.word	0x0002bd40
        /*0b28*/ 	.word	0x00000005
        /*0b2c*/ 	.word	0x00038820
        /*0b30*/ 	.short	0x010a
        /*0b32*/ 	.byte	0x3f
	.zero		1


	//   ....[82]....
        /*0b34*/ 	.word	0x0002bee0
        /*0b38*/ 	.word	0x00000003
        /*0b3c*/ 	.word	0x00038840
        /*0b40*/ 	.short	0x010a
        /*0b42*/ 	.byte	0x3f
	.zero		1


	//   ....[83]....
        /*0b44*/ 	.word	0x0002bf30
        /*0b48*/ 	.word	0x00000005
        /*0b4c*/ 	.word	0x00038840
        /*0b50*/ 	.short	0x010a
        /*0b52*/ 	.byte	0x3f
	.zero		1


	//   ....[84]....
        /*0b54*/ 	.word	0x0002bf80
        /*0b58*/ 	.word	0x00000003
        /*0b5c*/ 	.word	0x00038860
        /*0b60*/ 	.short	0x010a
        /*0b62*/ 	.byte	0x3f
	.zero		1


	//   ....[85]....
        /*0b64*/ 	.word	0x0002c340
        /*0b68*/ 	.word	0x0000001a
        /*0b6c*/ 	.word	0x00000000
        /*0b70*/ 	.short	0x010a
        /*0b72*/ 	.byte	0x3f
	.zero		1


	//   ....[86]....
        /*0b74*/ 	.word	0x0002c480
        /*0b78*/ 	.word	0x00000009
        /*0b7c*/ 	.word	0x00000000
        /*0b80*/ 	.short	0x010a
        /*0b82*/ 	.byte	0x3f
	.zero		1


	//   ....[87]....
        /*0b84*/ 	.word	0x0002cae0
        /*0b88*/ 	.word	0x0000003a
        /*0b8c*/ 	.word	0x00000000
        /*0b90*/ 	.short	0x010a
        /*0b92*/ 	.byte	0x3f
	.zero		1


	//   ....[88]....
        /*0b94*/ 	.word	0x0002cc20
        /*0b98*/ 	.word	0x00000038
        /*0b9c*/ 	.word	0x00000000
        /*0ba0*/ 	.short	0x010a
        /*0ba2*/ 	.byte	0x3f
	.zero		1


	//   ....[89]....
        /*0ba4*/ 	.word	0x0002f140
        /*0ba8*/ 	.word	0x00000009
        /*0bac*/ 	.word	0x00000000
        /*0bb0*/ 	.short	0x0101
        /*0bb2*/ 	.byte	0x3f
	.zero		1


	//   ....[90]....
        /*0bb4*/ 	.word	0x0003d8a0
        /*0bb8*/ 	.word	0x00000005
        /*0bbc*/ 	.word	0x00000000
        /*0bc0*/ 	.short	0x0101
        /*0bc2*/ 	.byte	0x3f
	.zero		1


	//   ....[91]....
        /*0bc4*/ 	.word	0x0003d8d0
        /*0bc8*/ 	.word	0x00000009
        /*0bcc*/ 	.word	0x00000000
        /*0bd0*/ 	.short	0x010a
        /*0bd2*/ 	.byte	0x3f
	.zero		1


	//   ....[92]....
        /*0bd4*/ 	.word	0x0003d920
        /*0bd8*/ 	.word	0x00000038
        /*0bdc*/ 	.word	0x00000000
        /*0be0*/ 	.short	0x010a
        /*0be2*/ 	.byte	0x3f
	.zero		1


	//----- nvinfo : EIATTR_NUM_MBARRIERS
	.align		4
.L_800:
        /*0be4*/ 	.byte	0x03, 0x38
        /*0be6*/ 	.short	0x0017


	//----- nvinfo : EIATTR_EXIT_INSTR_OFFSETS
	.align		4
        /*0be8*/ 	.byte	0x04, 0x1c
        /*0bea*/ 	.short	(.L_802 - .L_801)


	//   ....[0]....
.L_801:
        /*0bec*/ 	.word	0x00000a40


	//   ....[1]....
        /*0bf0*/ 	.word	0x00024220


	//   ....[2]....
        /*0bf4*/ 	.word	0x00029330


	//----- nvinfo : EIATTR_MAX_THREADS
	.align		4
.L_802:
        /*0bf8*/ 	.byte	0x04, 0x05
        /*0bfa*/ 	.short	(.L_804 - .L_803)
.L_803:
        /*0bfc*/ 	.word	0x00000180
        /*0c00*/ 	.word	0x00000001
        /*0c04*/ 	.word	0x00000001


	//----- nvinfo : EIATTR_CRS_STACK_SIZE
	.align		4
.L_804:
        /*0c08*/ 	.byte	0x04, 0x1e
        /*0c0a*/ 	.short	(.L_806 - .L_805)
.L_805:
        /*0c0c*/ 	.word	0x00000000


	//----- nvinfo : EIATTR_CBANK_PARAM_SIZE
	.align		4
.L_806:
        /*0c10*/ 	.byte	0x03, 0x19
        /*0c12*/ 	.short	0x0bf0


	//----- nvinfo : EIATTR_PARAM_CBANK
	.align		4
        /*0c14*/ 	.byte	0x04, 0x0a
        /*0c16*/ 	.short	(.L_808 - .L_807)
	.align		4
.L_807:
        /*0c18*/ 	.word	index@(.nv.constant0._ZN7cutlass13device_kernelIN5flash11enable_sm90INS1_16FlashAttnFwdSm90INS1_25CollectiveMainloopFwdSm90ILi2EN4cute5tupleIJNS5_1CILi1EEES8_S8_EEENS6_IJNS7_ILi64EEESA_SA_EEELi512ENS_6half_tEfNS_4arch4Sm90ELb0ELb1ELb0ELb0ELb1ELb0ELb1ELb0ELb0ELb1ELb0ELb0EEENS1_21CollectiveEpilogueFwdINS6_IJSA_NS7_ILi512EEESA_EEES9_SC_SE_Li256ELb0ELb1ELb0ELb0EEENS1_30DynamicPersistentTileSchedulerILi256ELi128ELb0ELb1ELb1EEEEEEEEEvNT_6ParamsE)
        /*0c1c*/ 	.short	0x0210
        /*0c1e*/ 	.short	0x0bf0


	//----- nvinfo : EIATTR_SW_WAR
	.align		4
.L_808:
        /*0c20*/ 	.byte	0x04, 0x36
        /*0c22*/ 	.short	(.L_810 - .L_809)
.L_809:
        /*0c24*/ 	.word	0x00000008
.L_810:


//--------------------- .nv.info._ZN7cutlass13device_kernelIN5flash11enable_sm90INS1_16FlashAttnFwdSm90INS1_25CollectiveMainloopFwdSm90ILi2EN4cute5tupleIJNS5_1CILi1EEES8_S8_EEENS6_IJNS7_ILi64EEESA_SA_EEELi512ENS_6half_tEfNS_4arch4Sm90ELb0ELb1ELb0ELb1ELb1ELb0ELb0ELb0ELb0ELb1ELb0ELb0EEENS1_21CollectiveEpilogueFwdINS6_IJSA_NS7_ILi512EEESA_EEES9_SC_SE_Li256ELb1ELb1ELb0ELb0EEENS1_36VarlenDynamicPersistentTileSchedulerILi64ELi64ELi256ELi128ELb0ELb1ELb1ELb1ELb0ELb1EEEEEEEEEvNT_6ParamsE --------------------------
	.section	.nv.info._ZN7cutlass13device_kernelIN5flash11enable_sm90INS1_16FlashAttnFwdSm90INS1_25CollectiveMainloopFwdSm90ILi2EN4cute5tupleIJNS5_1CILi1EEES8_S8_EEENS6_IJNS7_ILi64EEESA_SA_EEELi512ENS_6half_tEfNS_4arch4Sm90ELb0ELb1ELb0ELb1ELb1ELb0ELb0ELb0ELb0ELb1ELb0ELb0EEENS1_21CollectiveEpilogueFwdINS6_IJSA_NS7_ILi512EEESA_EEES9_SC_SE_Li256ELb1ELb1ELb0ELb0EEENS1_36VarlenDynamicPersistentTileSchedulerILi64ELi64ELi256ELi128ELb0ELb1ELb1ELb1ELb0ELb1EEEEEEEEEvNT_6ParamsE,"",@"SHT_CUDA_INFO"
	.sectionflags	@""
	.align	4


	//----- nvinfo : EIATTR_CUDA_API_VERSION
	.align		4
        /*0000*/ 	.byte	0x04, 0x37
        /*0002*/ 	.short	(.L_812 - .L_811)
.L_811:
        /*0004*/ 	.word	0x00000082


	//----- nvinfo : EIATTR_KPARAM_INFO
	.align		4
.L_812:
        /*0008*/ 	.byte	0x04, 0x17
        /*000a*/ 	.short	(.L_814 - .L_813)
.L_813:
        /*000c*/ 	.word	0x00000000
        /*0010*/ 	.short	0x0000
        /*0012*/ 	.short	0x0070
        /*0014*/ 	.byte	0x00, 0xf0, 0x01, 0x2a


	//----- nvinfo : EIATTR_SPARSE_MMA_MASK
	.align		4
.L_814:
        /*0018*/ 	.byte	0x03, 0x50
        /*001a*/ 	.short	0x0000


	//----- nvinfo : EIATTR_MAXREG_COUNT
	.align		4
        /*001c*/ 	.byte	0x03, 0x1b
        /*001e*/ 	.short	0x00a8


	//----- nvinfo : EIATTR_NUM_BARRIERS
	.align		4
        /*0020*/ 	.byte	0x02, 0x4c
        /*0022*/ 	.byte	0x10
	.zero		1


	//----- nvinfo : EIATTR_EXTERNS
	.align		4
        /*0024*/ 	.byte	0x04, 0x0f
        /*0026*/ 	.short	(.L_816 - .L_815)


	//   ....[0]....
	.align		4
.L_815:
        /*0028*/ 	.word	index@(__assertfail)


	//----- nvinfo : EIATTR_ANNOTATIONS
	.align		4
.L_816:
        /*002c*/ 	.byte	0x04, 0x55
        /*002e*/ 	.short	(.L_818 - .L_817)


	//   ....[0]....
.L_817:
        /* <DEDUP_REMOVED lines=10> */


	//----- nvinfo : EIATTR_MERCURY_ISA_VERSION
	.align		4
.L_818:
        /*00b8*/ 	.byte	0x03, 0x5f
        /*00ba*/ 	.short	0x0101


	//----- nvinfo : EIATTR_UNUSED_LOAD_BYTE_OFFSET
	.align		4
        /*00bc*/ 	.byte	0x04, 0x44
        /*00be*/ 	.short	(.L_820 - .L_819)


	//   ....[0]....
.L_819:
        /*00c0*/ 	.word	0x00000940
        /*00c4*/ 	.word	0x0000fff0


	//   ....[1]....
        /*00c8*/ 	.word	0x0000cf30
        /*00cc*/ 	.word	0x0000fff0


	//----- nvinfo : EIATTR_INT_WARP_WIDE_INSTR_OFFSETS
	.align		4
.L_820:
        /*00d0*/ 	.byte	0x04, 0x31
        /*00d2*/ 	.short	(.L_822 - .L_821)


	//   ....[0]....
.L_821:
        /*00d4*/ 	.word	0x000000c0


	//   ....[1]....
        /*00d8*/ 	.word	0x000000d0


	//   ....[2]....
        /*00dc*/ 	.word	0x00000170


	//   ....[3]....
        /*00e0*/ 	.word	0x00011480


	//   ....[4]....
        /*00e4*/ 	.word	0x00011510


	//   ....[5]....
        /*00e8*/ 	.word	0x000149d0


	//   ....[6]....
        /*00ec*/ 	.word	0x00014a60


	//----- nvinfo : EIATTR_COOP_GROUP_MASK_REGIDS
	.align		4
.L_822:
        /*00f0*/ 	.byte	0x04, 0x29
        /*00f2*/ 	.short	(.L_824 - .L_823)


	//   ....[0]....
.L_823:
        /*00f4*/ 	.word	0xffffffff


	//   ....[1]....
        /*00f8*/ 	.word	0xffffffff


	//   ....[2]....
        /*00fc*/ 	.word	0xffffffff


	//   ....[3]....
        /*0100*/ 	.word	0xffffffff


	//   ....[4]....
        /*0104*/ 	.word	0xffffffff


	//   ....[5]....
        /*0108*/ 	.word	0xffffffff


	//   ....[6]....
        /*010c*/ 	.word	0xffffffff


	//   ....[7]....
        /*0110*/ 	.word	0xffffffff


	//   ....[8]....
        /*0114*/ 	.word	0xffffffff


	//   ....[9]....
        /*0118*/ 	.word	0xffffffff


	//   ....[10]....
        /*011c*/ 	.word	0xffffffff


	//   ....[11]....
        /*0120*/ 	.word	0xffffffff


	//   ....[12]....
        /*0124*/ 	.word	0xffffffff


	//   ....[13]....
        /*0128*/ 	.word	0xffffffff


	//   ....[14]....
        /*012c*/ 	.word	0xffffffff


	//   ....[15]....
        /*0130*/ 	.word	0xffffffff


	//   ....[16]....
        /*0134*/ 	.word	0xffffffff


	//   ....[17]....
        /*0138*/ 	.word	0xffffffff


	//   ....[18]....
        /*013c*/ 	.word	0xffffffff


	//   ....[19]....
        /*0140*/ 	.word	0xffffffff


	//   ....[20]....
        /*0144*/ 	.word	0xffffffff


	//   ....[21]....
        /*0148*/ 	.word	0xffffffff


	//   ....[22]....
        /*014c*/ 	.word	0xffffffff


	//   ....[23]....
        /*0150*/ 	.word	0xffffffff


	//   ....[24]....
        /*0154*/ 	.word	0xffffffff


	//   ....[25]....
        /*0158*/ 	.word	0xffffffff


	//   ....[26]....
        /*015c*/ 	.word	0xffffffff


	//   ....[27]....
        /*0160*/ 	.word	0xffffffff


	//   ....[28]....
        /*0164*/ 	.word	0xffffffff


	//   ....[29]....
        /*0168*/ 	.word	0xffffffff


	//   ....[30]....
        /*016c*/ 	.word	0xffffffff


	//   ....[31]....
        /*0170*/ 	.word	0xffffffff


	//   ....[32]....
        /*0174*/ 	.word	0xffffffff


	//   ....[33]....
        /*0178*/ 	.word	0xffffffff


	//   ....[34]....
        /*017c*/ 	.word	0xffffffff


	//   ....[35]....
        /*0180*/ 	.word	0xffffffff


	//   ....[36]....
        /*0184*/ 	.word	0xffffffff


	//   ....[37]....
        /*0188*/ 	.word	0xffffffff


	//   ....[38]....
        /*018c*/ 	.word	0xffffffff


	//   ....[39]....
        /*0190*/ 	.word	0xffffffff


	//   ....[40]....
        /*0194*/ 	.word	0xffffffff


	//   ....[41]....
        /*0198*/ 	.word	0xffffffff


	//   ....[42]....
        /*019c*/ 	.word	0xffffffff


	//   ....[43]....
        /*01a0*/ 	.word	0xffffffff


	//   ....[44]....
        /*01a4*/ 	.word	0xffffffff


	//   ....[45]....
        /*01a8*/ 	.word	0xffffffff


	//   ....[46]....
        /*01ac*/ 	.word	0xffffffff


	//   ....[47]....
        /*01b0*/ 	.word	0xffffffff


	//   ....[48]....
        /*01b4*/ 	.word	0xffffffff


	//   ....[49]....
        /*01b8*/ 	.word	0xffffffff


	//   ....[50]....
        /*01bc*/ 	.word	0xffffffff


	//   ....[51]....
        /*01c0*/ 	.word	0xffffffff


	//   ....[52]....
        /*01c4*/ 	.word	0xffffffff


	//   ....[53]....
        /*01c8*/ 	.word	0xffffffff


	//   ....[54]....
        /*01cc*/ 	.word	0xffffffff


	//   ....[55]....
        /*01d0*/ 	.word	0xffffffff


	//   ....[56]....
        /*01d4*/ 	.word	0xffffffff


	//   ....[57]....
        /*01d8*/ 	.word	0xffffffff


	//   ....[58]....
        /*01dc*/ 	.word	0xffffffff


	//   ....[59]....
        /*01e0*/ 	.word	0xffffffff


	//   ....[60]....
        /*01e4*/ 	.word	0xffffffff


	//   ....[61]....
        /*01e8*/ 	.word	0xffffffff


	//   ....[62]....
        /*01ec*/ 	.word	0xffffffff


	//   ....[63]....
        /*01f0*/ 	.word	0xffffffff


	//   ....[64]....
        /*01f4*/ 	.word	0xffffffff


	//   ....[65]....
        /*01f8*/ 	.word	0xffffffff


	//   ....[66]....
        /*01fc*/ 	.word	0xffffffff


	//   ....[67]....
        /*0200*/ 	.word	0xffffffff


	//   ....[68]....
        /*0204*/ 	.word	0xffffffff


	//   ....[69]....
        /*0208*/ 	.word	0xffffffff


	//   ....[70]....
        /*020c*/ 	.word	0xffffffff


	//   ....[71]....
        /*0210*/ 	.word	0xffffffff


	//   ....[72]....
        /*0214*/ 	.word	0xffffffff


	//   ....[73]....
        /*0218*/ 	.word	0xffffffff


	//   ....[74]....
        /*021c*/ 	.word	0xffffffff


	//   ....[75]....
        /*0220*/ 	.word	0xffffffff


	//   ....[76]....
        /*0224*/ 	.word	0xffffffff


	//   ....[77]....
        /*0228*/ 	.word	0xffffffff


	//   ....[78]....
        /*022c*/ 	.word	0xffffffff


	//   ....[79]....
        /*0230*/ 	.word	0xffffffff


	//   ....[80]....
        /*0234*/ 	.word	0xffffffff


	//   ....[81]....
        /*0238*/ 	.word	0xffffffff


	//   ....[82]....
        /*023c*/ 	.word	0xffffffff


	//   ....[83]....
        /*0240*/ 	.word	0xffffffff


	//   ....[84]....
        /*0244*/ 	.word	0xffffffff


	//   ....[85]....
        /*0248*/ 	.word	0xffffffff


	//   ....[86]....
        /*024c*/ 	.word	0xffffffff


	//   ....[87]....
        /*0250*/ 	.word	0xffffffff


	//   ....[88]....
        /*0254*/ 	.word	0xffffffff


	//   ....[89]....
        /*0258*/ 	.word	0xffffffff


	//   ....[90]....
        /*025c*/ 	.word	0xffffffff


	//   ....[91]....
        /*0260*/ 	.word	0xffffffff


	//   ....[92]....
        /*0264*/ 	.word	0xffffffff


	//   ....[93]....
        /*0268*/ 	.word	0xffffffff


	//   ....[94]....
        /*026c*/ 	.word	0xffffffff


	//   ....[95]....
        /*0270*/ 	.word	0xffffffff


	//   ....[96]....
        /*0274*/ 	.word	0xffffffff


	//   ....[97]....
        /*0278*/ 	.word	0xffffffff


	//   ....[98]....
        /*027c*/ 	.word	0xffffffff


	//   ....[99]....
        /*0280*/ 	.word	0xffffffff


	//   ....[100]....
        /*0284*/ 	.word	0xffffffff


	//   ....[101]....
        /*0288*/ 	.word	0xffffffff


	//   ....[102]....
        /*028c*/ 	.word	0xffffffff


	//   ....[103]....
        /*0290*/ 	.word	0xffffffff


	//   ....[104]....
        /*0294*/ 	.word	0xffffffff


	//   ....[105]....
        /*0298*/ 	.word	0xffffffff


	//   ....[106]....
        /*029c*/ 	.word	0xffffffff


	//   ....[107]....
        /*02a0*/ 	.word	0xffffffff


	//   ....[108]....
        /*02a4*/ 	.word	0xffffffff


	//   ....[109]....
        /*02a8*/ 	.word	0xffffffff


	//   ....[110]....
        /*02ac*/ 	.word	0xffffffff


	//   ....[111]....
        /*02b0*/ 	.word	0xffffffff


	//   ....[112]....
        /*02b4*/ 	.word	0xffffffff


	//   ....[113]....
        /*02b8*/ 	.word	0xffffffff


	//   ....[114]....
        /*02bc*/ 	.word	0xffffffff


	//   ....[115]....
        /*02c0*/ 	.word	0xffffffff


	//   ....[116]....
        /*02c4*/ 	.word	0xffffffff


	//   ....[117]....
        /*02c8*/ 	.word	0xffffffff


	//   ....[118]....
        /*02cc*/ 	.word	0xffffffff


	//   ....[119]....
        /*02d0*/ 	.word	0xffffffff


	//   ....[120]....
        /*02d4*/ 	.word	0xffffffff


	//   ....[121]....
        /*02d8*/ 	.word	0xffffffff


	//   ....[122]....
        /*02dc*/ 	.word	0xffffffff


	//   ....[123]....
        /*02e0*/ 	.word	0xffffffff


	//   ....[124]....
        /*02e4*/ 	.word	0xffffffff


	//   ....[125]....
        /*02e8*/ 	.word	0x0500000f


	//   ....[126]....
        /*02ec*/ 	.word	0x0500000f


	//   ....[127]....
        /*02f0*/ 	.word	0x0500000f


	//   ....[128]....
        /*02f4*/ 	.word	0x0500000f


	//   ....[129]....
        /*02f8*/ 	.word	0x0500000f


	//   ....[130]....
        /*02fc*/ 	.word	0x0500000f


	//   ....[131]....
        /*0300*/ 	.word	0x0500000f


	//   ....[132]....
        /*0304*/ 	.word	0x0500000f


	//   ....[133]....
        /*0308*/ 	.word	0x0500000f


	//   ....[134]....
        /*030c*/ 	.word	0x0500000f


	//   ....[135]....
        /*0310*/ 	.word	0x0500000f


	//   ....[136]....
        /*0314*/ 	.word	0x0500000f


	//   ....[137]....
        /*0318*/ 	.word	0x0500000f


	//   ....[138]....
        /*031c*/ 	.word	0x0500000f


	//   ....[139]....
        /*0320*/ 	.word	0x0500000f


	//   ....[140]....
        /*0324*/ 	.word	0x0500000f


	//   ....[141]....
        /*0328*/ 	.word	0x0500000f


	//   ....[142]....
        /*032c*/ 	.word	0x0500000f


	//   ....[143]....
        /*0330*/ 	.word	0x0500000f


	//   ....[144]....
        /*0334*/ 	.word	0x0500000f


	//   ....[145]....
        /*0338*/ 	.word	0x0500000f


	//   ....[146]....
        /*033c*/ 	.word	0x0500000f


	//   ....[147]....
        /*0340*/ 	.word	0x0500000f


	//   ....[148]....
        /*0344*/ 	.word	0x0500000f


	//   ....[149]....
        /*0348*/ 	.word	0x0500000f


	//   ....[150]....
        /*034c*/ 	.word	0x0500000f


	//   ....[151]....
        /*0350*/ 	.word	0x0500000f


	//   ....[152]....
        /*0354*/ 	.word	0x0500000f


	//   ....[153]....
        /*0358*/ 	.word	0x0500000f


	//   ....[154]....
        /*035c*/ 	.word	0x0500000f


	//   ....[155]....
        /*0360*/ 	.word	0x0500000f


	//   ....[156]....
        /*0364*/ 	.word	0x0500000f


	//   ....[157]....
        /*0368*/ 	.word	0x0500000f


	//   ....[158]....
        /*036c*/ 	.word	0x0500000f


	//   ....[159]....
        /*0370*/ 	.word	0x0500000f


	//   ....[160]....
        /*0374*/ 	.word	0x0500000f


	//   ....[161]....
        /*0378*/ 	.word	0x0500000f


	//   ....[162]....
        /*037c*/ 	.word	0x0500000f


	//   ....[163]....
        /*0380*/ 	.word	0x0500000f


	//   ....[164]....
        /*0384*/ 	.word	0x0500000f


	//   ....[165]....
        /*0388*/ 	.word	0x0500000f


	//   ....[166]....
        /*038c*/ 	.word	0x0500000f


	//   ....[167]....
        /*0390*/ 	.word	0x0500000f


	//   ....[168]....
        /*0394*/ 	.word	0x0500000f


	//   ....[169]....
        /*0398*/ 	.word	0x0500000f


	//   ....[170]....
        /*039c*/ 	.word	0x0500000f


	//   ....[171]....
        /*03a0*/ 	.word	0x0500000f


	//   ....[172]....
        /*03a4*/ 	.word	0x0500000f


	//   ....[173]....
        /*03a8*/ 	.word	0x0500000f


	//   ....[174]....
        /*03ac*/ 	.word	0x0500000f


	//   ....[175]....
        /*03b0*/ 	.word	0x0500000f


	//   ....[176]....
        /*03b4*/ 	.word	0x0500000f


	//   ....[177]....
        /*03b8*/ 	.word	0x0500000f


	//   ....[178]....
        /*03bc*/ 	.word	0x0500000f


	//   ....[179]....
        /*03c0*/ 	.word	0x0500000f


	//   ....[180]....
        /*03c4*/ 	.word	0x0500000f


	//   ....[181]....
        /*03c8*/ 	.word	0x0500000f


	//   ....[182]....
        /*03cc*/ 	.word	0x0500000f


	//   ....[183]....
        /*03d0*/ 	.word	0x0500000f


	//----- nvinfo : EIATTR_COOP_GROUP_INSTR_OFFSETS
	.align		4
.L_824:
        /*03d4*/ 	.byte	0x04, 0x28
        /*03d6*/ 	.short	(.L_826 - .L_825)


	//   ....[0]....
.L_825:
        /*03d8*/ 	.word	0x00000070


	//   ....[1]....
        /*03dc*/ 	.word	0x000000b0


	//   ....[2]....
        /*03e0*/ 	.word	0x00000290


	//   ....[3]....
        /*03e4*/ 	.word	0x000003f0


	//   ....[4]....
        /*03e8*/ 	.word	0x00000510


	//   ....[5]....
        /*03ec*/ 	.word	0x00000670


	//   ....[6]....
        /*03f0*/ 	.word	0x00001cc0


	//   ....[7]....
        /*03f4*/ 	.word	0x00003df0


	//   ....[8]....
        /*03f8*/ 	.word	0x00004510


	//   ....[9]....
        /*03fc*/ 	.word	0x00004b90


	//   ....[10]....
        /*0400*/ 	.word	0x00005060


	//   ....[11]....
        /*0404*/ 	.word	0x00005160


	//   ....[12]....
        /*0408*/ 	.word	0x000054f0


	//   ....[13]....
        /*040c*/ 	.word	0x00005560


	//   ....[14]....
        /*0410*/ 	.word	0x00005dc0


	//   ....[15]....
        /*0414*/ 	.word	0x00006460


	//   ....[16]....
        /*0418*/ 	.word	0x00006680


	//   ....[17]....
        /*041c*/ 	.word	0x00006d70


	//   ....[18]....
        /*0420*/ 	.word	0x00006e70


	//   ....[19]....
        /*0424*/ 	.word	0x00007240


	//   ....[20]....
        /*0428*/ 	.word	0x000072c0


	//   ....[21]....
        /*042c*/ 	.word	0x000083e0


	//   ....[22]....
        /*0430*/ 	.word	0x00008b40


	//   ....[23]....
        /*0434*/ 	.word	0x00008b70


	//   ....[24]....
        /*0438*/ 	.word	0x00008dd0


	//   ....[25]....
        /*043c*/ 	.word	0x00008fa0


	//   ....[26]....
        /*0440*/ 	.word	0x00009f50


	//   ....[27]....
        /*0444*/ 	.word	0x0000a3e0


	//   ....[28]....
        /*0448*/ 	.word	0x0000a600


	//   ....[29]....
        /*044c*/ 	.word	0x0000acf0


	//   ....[30]....
        /*0450*/ 	.word	0x0000adf0


	//   ....[31]....
        /*0454*/ 	.word	0x0000b1c0


	//   ....[32]....
        /*0458*/ 	.word	0x0000b240


	//   ....[33]....
        /*045c*/ 	.word	0x0000c360


	//   ....[34]....
        /*0460*/ 	.word	0x0000c430


	//   ....[35]....
        /*0464*/ 	.word	0x0000c470


	//   ....[36]....
        /*0468*/ 	.word	0x0000c510


	//   ....[37]....
        /*046c*/ 	.word	0x0000c540


	//   ....[38]....
        /*0470*/ 	.word	0x0000de50


	//   ....[39]....
        /*0474*/ 	.word	0x0000e490


	//   ....[40]....
        /*0478*/ 	.word	0x0000e4c0


	//   ....[41]....
        /*047c*/ 	.word	0x0000e4e0


	//   ....[42]....
        /*0480*/ 	.word	0x0000e500


	//   ....[43]....
        /*0484*/ 	.word	0x0000eb90


	//   ....[44]....
        /*0488*/ 	.word	0x0000eba0


	//   ....[45]....
        /*048c*/ 	.word	0x0000edd0


	//   ....[46]....
        /*0490*/ 	.word	0x0000edf0


	//   ....[47]....
        /*0494*/ 	.word	0x0000f990


	//   ....[48]....
        /*0498*/ 	.word	0x0000f9c0


	//   ....[49]....
        /*049c*/ 	.word	0x0000fc00


	//   ....[50]....
        /*04a0*/ 	.word	0x0000fc20


	//   ....[51]....
        /*04a4*/ 	.word	0x0000fee0


	//   ....[52]....
        /*04a8*/ 	.word	0x00010090


	//   ....[53]....
        /*04ac*/ 	.word	0x000100c0


	//   ....[54]....
        /*04b0*/ 	.word	0x000100f0


	//   ....[55]....
        /*04b4*/ 	.word	0x00010120


	//   ....[56]....
        /*04b8*/ 	.word	0x00010150


	//   ....[57]....
        /*04bc*/ 	.word	0x00010180


	//   ....[58]....
        /*04c0*/ 	.word	0x000102d0


	//   ....[59]....
        /*04c4*/ 	.word	0x00010300


	//   ....[60]....
        /*04c8*/ 	.word	0x00010330


	//   ....[61]....
        /*04cc*/ 	.word	0x00010360


	//   ....[62]....
        /*04d0*/ 	.word	0x00010390


	//   ....[63]....
        /*04d4*/ 	.word	0x000103c0


	//   ....[64]....
        /*04d8*/ 	.word	0x00010450


	//   ....[65]....
        /*04dc*/ 	.word	0x000104b0


	//   ....[66]....
        /*04e0*/ 	.word	0x00010540


	//   ....[67]....
        /*04e4*/ 	.word	0x000122a0


	//   ....[68]....
        /*04e8*/ 	.word	0x000122c0


	//   ....[69]....
        /*04ec*/ 	.word	0x00012350


	//   ....[70]....
        /*04f0*/ 	.word	0x00012370


	//   ....[71]....
        /*04f4*/ 	.word	0x000123f0


	//   ....[72]....
        /*04f8*/ 	.word	0x00012410


	//   ....[73]....
        /*04fc*/ 	.word	0x00012420


	//   ....[74]....
        /*0500*/ 	.word	0x00012430


	//   ....[75]....
        /*0504*/ 	.word	0x00012b70


	//   ....[76]....
        /*0508*/ 	.word	0x00012ba0


	//   ....[77]....
        /*050c*/ 	.word	0x00012c40


	//   ....[78]....
        /*0510*/ 	.word	0x00012c60


	//   ....[79]....
        /*0514*/ 	.word	0x00012ce0


	//   ....[80]....
        /*0518*/ 	.word	0x00012d00


	//   ....[81]....
        /*051c*/ 	.word	0x00012d10


	//   ....[82]....
        /*0520*/ 	.word	0x00012d20


	//   ....[83]....
        /*0524*/ 	.word	0x00013190


	//   ....[84]....
        /*0528*/ 	.word	0x000131c0


	//   ....[85]....
        /*052c*/ 	.word	0x000133b0


	//   ....[86]....
        /*0530*/ 	.word	0x000133f0


	//   ....[87]....
        /*0534*/ 	.word	0x00013400


	//   ....[88]....
        /*0538*/ 	.word	0x00013410


	//   ....[89]....
        /*053c*/ 	.word	0x00013560


	//   ....[90]....
        /*0540*/ 	.word	0x000136b0


	//   ....[91]....
        /*0544*/ 	.word	0x00013ee0


	//   ....[92]....
        /*0548*/ 	.word	0x00013f00


	//   ....[93]....
        /*054c*/ 	.word	0x00013f50


	//   ....[94]....
        /*0550*/ 	.word	0x00013f60


	//   ....[95]....
        /*0554*/ 	.word	0x00013fa0


	//   ....[96]....
        /*0558*/ 	.word	0x00013fb0


	//   ....[97]....
        /*055c*/ 	.word	0x00013fc0


	//   ....[98]....
        /*0560*/ 	.word	0x00014000


	//   ....[99]....
        /*0564*/ 	.word	0x00014320


	//   ....[100]....
        /*0568*/ 	.word	0x00014360


	//   ....[101]....
        /*056c*/ 	.word	0x00014380


	//   ....[102]....
        /*0570*/ 	.word	0x000143a0


	//   ....[103]....
        /*0574*/ 	.word	0x000143d0


	//   ....[104]....
        /*0578*/ 	.word	0x000143f0


	//   ....[105]....
        /*057c*/ 	.word	0x000144f0


	//   ....[106]....
        /*0580*/ 	.word	0x00014640


	//   ....[107]....
        /*0584*/ 	.word	0x00014c40


	//   ....[108]....
        /*0588*/ 	.word	0x00014c90


	//   ....[109]....
        /*058c*/ 	.word	0x00014cc0


	//   ....[110]....
        /*0590*/ 	.word	0x00014cf0


	//   ....[111]....
        /*0594*/ 	.word	0x00014d00


	//   ....[112]....
        /*0598*/ 	.word	0x00014d30


	//   ....[113]....
        /*059c*/ 	.word	0x00014d60


	//   ....[114]....
        /*05a0*/ 	.word	0x00014d90


	//   ....[115]....
        /*05a4*/ 	.word	0x00014f10


	//   ....[116]....
        /*05a8*/ 	.word	0x00014f40


	//   ....[117]....
        /*05ac*/ 	.word	0x00014f70


	//   ....[118]....
        /*05b0*/ 	.word	0x00014fa0


	//   ....[119]....
        /*05b4*/ 	.word	0x00014fd0


	//   ....[120]....
        /*05b8*/ 	.word	0x00015000


	//   ....[121]....
        /*05bc*/ 	.word	0x000150c0


	//   ....[122]....
        /*05c0*/ 	.word	0x000150e0


	//   ....[123]....
        /*05c4*/ 	.word	0x00015150


	//   ....[124]....
        /*05c8*/ 	.word	0x000157f0


	//   ....[125]....
        /*05cc*/ 	.word	0x00015f00


	//   ....[126]....
        /*05d0*/ 	.word	0x00015ff0


	//   ....[127]....
        /*05d4*/ 	.word	0x00016090


	//   ....[128]....
        /*05d8*/ 	.word	0x000160f0


	//   ....[129]....
        /*05dc*/ 	.word	0x000161e0


	//   ....[130]....
        /*05e0*/ 	.word	0x00016250


	//   ....[131]....
        /*05e4*/ 	.word	0x00016340


	//   ....[132]....
        /*05e8*/ 	.word	0x000163b0


	//   ....[133]....
        /*05ec*/ 	.word	0x00016450


	//   ....[134]....
        /*05f0*/ 	.word	0x00016540


	//   ....[135]....
        /*05f4*/ 	.word	0x000165b0


	//   ....[136]....
        /*05f8*/ 	.word	0x00016610


	//   ....[137]....
        /*05fc*/ 	.word	0x00016700


	//   ....[138]....
        /*0600*/ 	.word	0x00016760


	//   ....[139]....
        /*0604*/ 	.word	0x00016860


	//   ....[140]....
        /*0608*/ 	.word	0x000168c0


	//   ....[141]....
        /*060c*/ 	.word	0x00016960


	//   ....[142]....
        /*0610*/ 	.word	0x00016ae0


	//   ....[143]....
        /*0614*/ 	.word	0x00016be0


	//   ....[144]....
        /*0618*/ 	.word	0x00016e50


	//   ....[145]....
        /*061c*/ 	.word	0x00016ea0


	//   ....[146]....
        /*0620*/ 	.word	0x00017070


	//   ....[147]....
        /*0624*/ 	.word	0x000170c0


	//   ....[148]....
        /*0628*/ 	.word	0x00017290


	//   ....[149]....
        /*062c*/ 	.word	0x000172e0


	//   ....[150]....
        /*0630*/ 	.word	0x000173d0


	//   ....[151]....
        /*0634*/ 	.word	0x00017470


	//   ....[152]....
        /*0638*/ 	.word	0x000174d0


	//   ....[153]....
        /*063c*/ 	.word	0x00017580


	//   ....[154]....
        /*0640*/ 	.word	0x000175e0


	//   ....[155]....
        /*0644*/ 	.word	0x00017690


	//   ....[156]....
        /*0648*/ 	.word	0x000176f0


	//   ....[157]....
        /*064c*/ 	.word	0x000177a0


	//   ....[158]....
        /*0650*/ 	.word	0x00017890


	//   ....[159]....
        /*0654*/ 	.word	0x00017970


	//   ....[160]....
        /*0658*/ 	.word	0x00017a80


	//   ....[161]....
        /*065c*/ 	.word	0x00017b80


	//   ....[162]....
        /*0660*/ 	.word	0x00017cb0


	//   ....[163]....
        /*0664*/ 	.word	0x00017d90


	//   ....[164]....
        /*0668*/ 	.word	0x00017e90


	//   ....[165]....
        /*066c*/ 	.word	0x00017f70


	//   ....[166]....
        /*0670*/ 	.word	0x00018000


	//   ....[167]....
        /*0674*/ 	.word	0x000180a0


	//   ....[168]....
        /*0678*/ 	.word	0x000181c0


	//   ....[169]....
        /*067c*/ 	.word	0x00018230


	//   ....[170]....
        /*0680*/ 	.word	0x000182a0


	//   ....[171]....
        /*0684*/ 	.word	0x00018310


	//   ....[172]....
        /*0688*/ 	.word	0x00018380


	//   ....[173]....
        /*068c*/ 	.word	0x00018400


	//   ....[174]....
        /*0690*/ 	.word	0x00018490


	//   ....[175]....
        /*0694*/ 	.word	0x00018520


	//   ....[176]....
        /*0698*/ 	.word	0x00018590


	//   ....[177]....
        /*069c*/ 	.word	0x00018600


	//   ....[178]....
        /*06a0*/ 	.word	0x00018670


	//   ....[179]....
        /*06a4*/ 	.word	0x000186f0


	//   ....[180]....
        /*06a8*/ 	.word	0x00018760


	//   ....[181]....
        /*06ac*/ 	.word	0x00018800


	//   ....[182]....
        /*06b0*/ 	.word	0x00018890


	//   ....[183]....
        /*06b4*/ 	.word	0x000189b0


	//----- nvinfo : EIATTR_REG_RECONFIG
	.align		4
.L_826:
        /*06b8*/ 	.byte	0x01, 0x54
	.zero		2


	//----- nvinfo : EIATTR_SYSCALL_OFFSETS
	.align		4
        /*06bc*/ 	.byte	0x04, 0x46
        /*06be*/ 	.short	(.L_828 - .L_827)


	//   ....[0]....
.L_827:
        /*06c0*/ 	.word	0x00003fc0


	//   ....[1]....
        /*06c4*/ 	.word	0x00011670


	//   ....[2]....
        /*06c8*/ 	.word	0x000117c0


	//   ....[3]....
        /*06cc*/ 	.word	0x000118b0


	//   ....[4]....
        /*06d0*/ 	.word	0x00012750


	//----- nvinfo : EIATTR_MBARRIER_INSTR_OFFSETS
	.align		4
.L_828:
        /*06d4*/ 	.byte	0x04, 0x39
        /*06d6*/ 	.short	(.L_830 - .L_829)


	//   ....[0]....
.L_829:
        /*06d8*/ 	.word	0x00000180
        /*06dc*/ 	.word	0x000000ff
        /*06e0*/ 	.word	0x00028c00
        /*06e4*/ 	.short	0x0100
        /*06e6*/ 	.byte	0x08
	.zero		1


	//   ....[1]....
        /*06e8*/ 	.word	0x00000190
        /*06ec*/ 	.word	0x000000ff
        /*06f0*/ 	.word	0x00028c20
        /*06f4*/ 	.short	0x0100
        /*06f6*/ 	.byte	0x08
	.zero		1


	//   ....[2]....
        /*06f8*/ 	.word	0x00000240
        /*06fc*/ 	.word	0x000000ff
        /*0700*/ 	.word	0x00028c30
        /*0704*/ 	.short	0x0100
        /*0706*/ 	.byte	0x06
	.zero		1


	//   ....[3]....
        /*0708*/ 	.word	0x00000250
        /*070c*/ 	.word	0x000000ff
        /*0710*/ 	.word	0x00028c40
        /*0714*/ 	.short	0x0100
        /*0716*/ 	.byte	0x06
	.zero		1


	//   ....[4]....
        /*0718*/ 	.word	0x00000260
        /*071c*/ 	.word	0x000000ff
        /*0720*/ 	.word	0x00028c38
        /*0724*/ 	.short	0x0100
        /*0726*/ 	.byte	0x06
	.zero		1


	//   ....[5]....
        /*0728*/ 	.word	0x00000270
        /*072c*/ 	.word	0x000000ff
        /*0730*/ 	.word	0x00028c48
        /*0734*/ 	.short	0x0100
        /*0736*/ 	.byte	0x06
	.zero		1


	//   ....[6]....
        /*0738*/ 	.word	0x000003a0
        /*073c*/ 	.word	0x000000ff
        /*0740*/ 	.word	0x00028c50
        /*0744*/ 	.short	0x0100
        /*0746*/ 	.byte	0x08
	.zero		1


	//   ....[7]....
        /*0748*/ 	.word	0x000003b0
        /*074c*/ 	.word	0x000000ff
        /*0750*/ 	.word	0x00028c60
        /*0754*/ 	.short	0x0100
        /*0756*/ 	.byte	0x08
	.zero		1


	//   ....[8]....
        /*0758*/ 	.word	0x000003c0
        /*075c*/ 	.word	0x000000ff
        /*0760*/ 	.word	0x00028c58
        /*0764*/ 	.short	0x0100
        /*0766*/ 	.byte	0x08
	.zero		1


	//   ....[9]....
        /*0768*/ 	.word	0x000003d0
        /*076c*/ 	.word	0x000000ff
        /*0770*/ 	.word	0x00028c68
        /*0774*/ 	.short	0x0100
        /*0776*/ 	.byte	0x08
	.zero		1


	//   ....[10]....
        /*0778*/ 	.word	0x000004c0
        /*077c*/ 	.word	0x000000ff
        /*0780*/ 	.word	0x00028c70
        /*0784*/ 	.short	0x0100
        /*0786*/ 	.byte	0x06
	.zero		1


	//   ....[11]....
        /*0788*/ 	.word	0x000004d0
        /*078c*/ 	.word	0x000000ff
        /*0790*/ 	.word	0x00028c80
        /*0794*/ 	.short	0x0100
        /*0796*/ 	.byte	0x06
	.zero		1


	//   ....[12]....
        /*0798*/ 	.word	0x000004e0
        /*079c*/ 	.word	0x000000ff
        /*07a0*/ 	.word	0x00028c78
        /*07a4*/ 	.short	0x0100
        /*07a6*/ 	.byte	0x06
	.zero		1


	//   ....[13]....
        /*07a8*/ 	.word	0x000004f0
        /*07ac*/ 	.word	0x000000ff
        /*07b0*/ 	.word	0x00028c88
        /*07b4*/ 	.short	0x0100
        /*07b6*/ 	.byte	0x06
	.zero		1


	//   ....[14]....
        /*07b8*/ 	.word	0x00000620
        /*07bc*/ 	.word	0x000000ff
        /*07c0*/ 	.word	0x00028c90
        /*07c4*/ 	.short	0x0100
        /*07c6*/ 	.byte	0x08
	.zero		1


	//   ....[15]....
        /*07c8*/ 	.word	0x00000630
        /*07cc*/ 	.word	0x000000ff
        /*07d0*/ 	.word	0x00028ca0
        /*07d4*/ 	.short	0x0100
        /*07d6*/ 	.byte	0x08
	.zero		1


	//   ....[16]....
        /*07d8*/ 	.word	0x00000640
        /*07dc*/ 	.word	0x000000ff
        /*07e0*/ 	.word	0x00028c98
        /*07e4*/ 	.short	0x0100
        /*07e6*/ 	.byte	0x08
	.zero		1


	//   ....[17]....
        /*07e8*/ 	.word	0x00000650
        /*07ec*/ 	.word	0x000000ff
        /*07f0*/ 	.word	0x00028ca8
        /*07f4*/ 	.short	0x0100
        /*07f6*/ 	.byte	0x08
	.zero		1


	//   ....[18]....
        /*07f8*/ 	.word	0x00000790
        /*07fc*/ 	.word	0x000000ff
        /*0800*/ 	.word	0x00028cb0
        /*0804*/ 	.short	0x0100
        /*0806*/ 	.byte	0x08
	.zero		1


	//   ....[19]....
        /*0808*/ 	.word	0x000007a0
        /*080c*/ 	.word	0x000000ff
        /*0810*/ 	.word	0x00028cc0
        /*0814*/ 	.short	0x0100
        /*0816*/ 	.byte	0x08
	.zero		1


	//   ....[20]....
        /*0818*/ 	.word	0x000007b0
        /*081c*/ 	.word	0x000000ff
        /*0820*/ 	.word	0x00028cb8
        /*0824*/ 	.short	0x0100
        /*0826*/ 	.byte	0x08
	.zero		1


	//   ....[21]....
        /*0828*/ 	.word	0x000007c0
        /*082c*/ 	.word	0x000000ff
        /*0830*/ 	.word	0x00028cc8
        /*0834*/ 	.short	0x0100
        /*0836*/ 	.byte	0x08
	.zero		1


	//   ....[22]....
        /*0838*/ 	.word	0x00001dd0
        /*083c*/ 	.word	0x000000ff
        /*0840*/ 	.word	0x00028c50
        /*0844*/ 	.short	0x010a
        /*0846*/ 	.byte	0x15
	.zero		1


	//   ....[23]....
        /*0848*/ 	.word	0x00002090
        /*084c*/ 	.word	0x000000ff
        /*0850*/ 	.word	0x00000000
        /*0854*/ 	.short	0x0101
        /*0856*/ 	.byte	0x06
	.zero		1


	//   ....[24]....
        /*0858*/ 	.word	0x000029d0
        /*085c*/ 	.word	0x000000ff
        /*0860*/ 	.word	0x00028c50
        /*0864*/ 	.short	0x010a
        /*0866*/ 	.byte	0x15
	.zero		1


	//   ....[25]....
        /*0868*/ 	.word	0x00002a10
        /*086c*/ 	.word	0x000000ff
        /*0870*/ 	.word	0x00028c50
        /*0874*/ 	.short	0x010a
        /*0876*/ 	.byte	0x15
	.zero		1


	//   ....[26]....
        /*0878*/ 	.word	0x00002bf0
        /*087c*/ 	.word	0x000000ff
        /*0880*/ 	.word	0x00000000
        /*0884*/ 	.short	0x0101
        /*0886*/ 	.byte	0x06
	.zero		1


	//   ....[27]....
        /*0888*/ 	.word	0x00004040
        /*088c*/ 	.word	0x000000ff
        /*0890*/ 	.word	0x00028c00
        /*0894*/ 	.short	0x010a
        /*0896*/ 	.byte	0x29
	.zero		1


	//   ....[28]....
        /*0898*/ 	.word	0x000040c0
        /*089c*/ 	.word	0x00000007
        /*08a0*/ 	.word	0x00028c30
        /*08a4*/ 	.short	0x010a
        /*08a6*/ 	.byte	0x3f
	.zero		1


	//   ....[29]....
        /*08a8*/ 	.word	0x00004100
        /*08ac*/ 	.word	0x00000007
        /*08b0*/ 	.word	0x00028c30
        /*08b4*/ 	.short	0x010a
        /*08b6*/ 	.byte	0x3f
	.zero		1


	//   ....[30]....
        /*08b8*/ 	.word	0x000044f0
        /*08bc*/ 	.word	0x000000ff
        /*08c0*/ 	.word	0x00000000
        /*08c4*/ 	.short	0x0101
        /*08c6*/ 	.byte	0x06
	.zero		1


	//   ....[31]....
        /*08c8*/ 	.word	0x00005b80
        /*08cc*/ 	.word	0x00000007
        /*08d0*/ 	.word	0x00028c50
        /*08d4*/ 	.short	0x010a
        /*08d6*/ 	.byte	0x3f
	.zero		1


	//   ....[32]....
        /*08d8*/ 	.word	0x00005bc0
        /*08dc*/ 	.word	0x00000007
        /*08e0*/ 	.word	0x00028c50
        /*08e4*/ 	.short	0x010a
        /*08e6*/ 	.byte	0x3f
	.zero		1


	//   ....[33]....
        /*08e8*/ 	.word	0x00005ea0
        /*08ec*/ 	.word	0x000000ff
        /*08f0*/ 	.word	0x00000000
        /*08f4*/ 	.short	0x0101
        /*08f6*/ 	.byte	0x0b
	.zero		1


	//   ....[34]....
        /*08f8*/ 	.word	0x000061b0
        /*08fc*/ 	.word	0x000000ff
        /*0900*/ 	.word	0x00028c30
        /*0904*/ 	.short	0x010a
        /*0906*/ 	.byte	0x15
	.zero		1


	//   ....[35]....
        /*0908*/ 	.word	0x000061f0
        /*090c*/ 	.word	0x000000ff
        /*0910*/ 	.word	0x00028c30
        /*0914*/ 	.short	0x010a
        /*0916*/ 	.byte	0x15
	.zero		1


	//   ....[36]....
        /*0918*/ 	.word	0x00006480
        /*091c*/ 	.word	0x000000ff
        /*0920*/ 	.word	0x00000000
        /*0924*/ 	.short	0x0101
        /*0926*/ 	.byte	0x06
	.zero		1


	//   ....[37]....
        /*0928*/ 	.word	0x000081a0
        /*092c*/ 	.word	0x000000ff
        /*0930*/ 	.word	0x00028c50
        /*0934*/ 	.short	0x010a
        /*0936*/ 	.byte	0x15
	.zero		1


	//   ....[38]....
        /*0938*/ 	.word	0x000081e0
        /*093c*/ 	.word	0x000000ff
        /*0940*/ 	.word	0x00028c50
        /*0944*/ 	.short	0x010a
        /*0946*/ 	.byte	0x15
	.zero		1


	//   ....[39]....
        /*0948*/ 	.word	0x00008490
        /*094c*/ 	.word	0x000000ff
        /*0950*/ 	.word	0x00000000
        /*0954*/ 	.short	0x0101
        /*0956*/ 	.byte	0x15
	.zero		1


	//   ....[40]....
        /*0958*/ 	.word	0x00008820
        /*095c*/ 	.word	0x000000ff
        /*0960*/ 	.word	0x00028c30
        /*0964*/ 	.short	0x010a
        /*0966*/ 	.byte	0x16
	.zero		1


	//   ....[41]....
        /*0968*/ 	.word	0x00008860
        /*096c*/ 	.word	0x000000ff
        /*0970*/ 	.word	0x00028c30
        /*0974*/ 	.short	0x010a
        /*0976*/ 	.byte	0x16
	.zero		1


	//   ....[42]....
        /*0978*/ 	.word	0x00008a60
        /*097c*/ 	.word	0x000000ff
        /*0980*/ 	.word	0x00000000
        /*0984*/ 	.short	0x0101
        /*0986*/ 	.byte	0x06
	.zero		1


	//   ....[43]....
        /*0988*/ 	.word	0x00009d10
        /*098c*/ 	.word	0x000000ff
        /*0990*/ 	.word	0x00028c50
        /*0994*/ 	.short	0x010a
        /*0996*/ 	.byte	0x16
	.zero		1


	//   ....[44]....
        /*0998*/ 	.word	0x00009d50
        /*099c*/ 	.word	0x000000ff
        /*09a0*/ 	.word	0x00028c50
        /*09a4*/ 	.short	0x010a
        /*09a6*/ 	.byte	0x16
	.zero		1


	//   ....[45]....
        /*09a8*/ 	.word	0x00009fe0
        /*09ac*/ 	.word	0x000000ff
        /*09b0*/ 	.word	0x00000000
        /*09b4*/ 	.short	0x0101
        /*09b6*/ 	.byte	0x16
	.zero		1


	//   ....[46]....
        /*09b8*/ 	.word	0x0000a130
        /*09bc*/ 	.word	0x000000ff
        /*09c0*/ 	.word	0x00028c30
        /*09c4*/ 	.short	0x010a
        /*09c6*/ 	.byte	0x15
	.zero		1


	//   ....[47]....
        /*09c8*/ 	.word	0x0000a170
        /*09cc*/ 	.word	0x000000ff
        /*09d0*/ 	.word	0x00028c30
        /*09d4*/ 	.short	0x010a
        /*09d6*/ 	.byte	0x15
	.zero		1


	//   ....[48]....
        /*09d8*/ 	.word	0x0000a400
        /*09dc*/ 	.word	0x000000ff
        /*09e0*/ 	.word	0x00000000
        /*09e4*/ 	.short	0x0101
        /*09e6*/ 	.byte	0x06
	.zero		1


	//   ....[49]....
        /*09e8*/ 	.word	0x0000c120
        /*09ec*/ 	.word	0x000000ff
        /*09f0*/ 	.word	0x00028c50
        /*09f4*/ 	.short	0x010a
        /*09f6*/ 	.byte	0x15
	.zero		1


	//   ....[50]....
        /*09f8*/ 	.word	0x0000c160
        /*09fc*/ 	.word	0x000000ff
        /*0a00*/ 	.word	0x00028c50
        /*0a04*/ 	.short	0x010a
        /*0a06*/ 	.byte	0x15
	.zero		1


	//   ....[51]....
        /*0a08*/ 	.word	0x0000c410
        /*0a0c*/ 	.word	0x000000ff
        /*0a10*/ 	.word	0x00000000
        /*0a14*/ 	.short	0x0101
        /*0a16*/ 	.byte	0x15
	.zero		1


	//   ....[52]....
        /*0a18*/ 	.word	0x0000eb70
        /*0a1c*/ 	.word	0x000000ff
        /*0a20*/ 	.word	0x00000000
        /*0a24*/ 	.short	0x0101
        /*0a26*/ 	.byte	0x04
	.zero		1


	//   ....[53]....
        /*0a28*/ 	.word	0x00012060
        /*0a2c*/ 	.word	0x0000001b
        /*0a30*/ 	.word	0x00028c40
        /*0a34*/ 	.short	0x010a
        /*0a36*/ 	.byte	0x3f
	.zero		1


	//   ....[54]....
        /*0a38*/ 	.word	0x00012530
        /*0a3c*/ 	.word	0x0000001b
        /*0a40*/ 	.word	0x00028c30
        /*0a44*/ 	.short	0x0107
        /*0a46*/ 	.byte	0x3f
	.zero		1


	//   ....[55]....
        /*0a48*/ 	.word	0x00012600
        /*0a4c*/ 	.word	0x0000001b
        /*0a50*/ 	.word	0x00028c30
        /*0a54*/ 	.short	0x0101
        /*0a56*/ 	.byte	0x3f
	.zero		1


	//   ....[56]....
        /*0a58*/ 	.word	0x00012e20
        /*0a5c*/ 	.word	0x00000017
        /*0a60*/ 	.word	0x00028c00
        /*0a64*/ 	.short	0x0107
        /*0a66*/ 	.byte	0x3f
	.zero		1


	//   ....[57]....
        /*0a68*/ 	.word	0x00012f10
        /*0a6c*/ 	.word	0x00000017
        /*0a70*/ 	.word	0x00028c00
        /*0a74*/ 	.short	0x0101
        /*0a76*/ 	.byte	0x3f
	.zero		1


	//   ....[58]....
        /*0a78*/ 	.word	0x00012f30
        /*0a7c*/ 	.word	0x00000017
        /*0a80*/ 	.word	0x00028c20
        /*0a84*/ 	.short	0x010a
        /*0a86*/ 	.byte	0x3f
	.zero		1


	//   ....[59]....
        /*0a88*/ 	.word	0x00012fc0
        /*0a8c*/ 	.word	0x0000001b
        /*0a90*/ 	.word	0x00028c60
        /*0a94*/ 	.short	0x010a
        /*0a96*/ 	.byte	0x3f
	.zero		1


	//   ....[60]....
        /*0a98*/ 	.word	0x000138d0
        /*0a9c*/ 	.word	0x0000001b
        /*0aa0*/ 	.word	0x00028c50
        /*0aa4*/ 	.short	0x0107
        /*0aa6*/ 	.byte	0x3f
	.zero		1


	//   ....[61]....
        /*0aa8*/ 	.word	0x000139a0
        /*0aac*/ 	.word	0x0000001b
        /*0ab0*/ 	.word	0x00028c50
        /*0ab4*/ 	.short	0x0101
        /*0ab6*/ 	.byte	0x3f
	.zero		1


	//   ....[62]....
        /*0ab8*/ 	.word	0x00013d40
        /*0abc*/ 	.word	0x00000006
        /*0ac0*/ 	.word	0x00028c40
        /*0ac4*/ 	.short	0x010a
        /*0ac6*/ 	.byte	0x3f
	.zero		1


	//   ....[63]....
        /*0ac8*/ 	.word	0x00014080
        /*0acc*/ 	.word	0x00000006
        /*0ad0*/ 	.word	0x00028c30
        /*0ad4*/ 	.short	0x0107
        /*0ad6*/ 	.byte	0x3f
	.zero		1


	//   ....[64]....
        /*0ad8*/ 	.word	0x00014140
        /*0adc*/ 	.word	0x00000006
        /*0ae0*/ 	.word	0x00028c30
        /*0ae4*/ 	.short	0x0101
        /*0ae6*/ 	.byte	0x3f
	.zero		1


	//   ....[65]....
        /*0ae8*/ 	.word	0x00014170
        /*0aec*/ 	.word	0x00000006
        /*0af0*/ 	.word	0x00028c60
        /*0af4*/ 	.short	0x010a
        /*0af6*/ 	.byte	0x3f
	.zero		1


	//   ....[66]....
        /*0af8*/ 	.word	0x00014840
        /*0afc*/ 	.word	0x00000006
        /*0b00*/ 	.word	0x00028c50
        /*0b04*/ 	.short	0x0107
        /*0b06*/ 	.byte	0x3f
	.zero		1


	//   ....[67]....
        /*0b08*/ 	.word	0x00014900
        /*0b0c*/ 	.word	0x00000006
        /*0b10*/ 	.word	0x00028c50
        /*0b14*/ 	.short	0x0101
        /*0b16*/ 	.byte	0x3f
	.zero		1


	//   ....[68]....
        /*0b18*/ 	.word	0x00015770
        /*0b1c*/ 	.word	0x00000005
        /*0b20*/ 	.word	0x00028c20
        /*0b24*/ 	.short	0x010a
        /*0b26*/ 	.byte	0x3f
	.zero		1


	//   ....[69]....
        /*0b28*/ 	.word	0x000158f0
        /*0b2c*/ 	.word	0x00000003
        /*0b30*/ 	.word	0x00028c40
        /*0b34*/ 	.short	0x010a
        /*0b36*/ 	.byte	0x3f
	.zero		1


	//   ....[70]....
        /*0b38*/ 	.word	0x00015990
        /*0b3c*/ 	.word	0x00000005
        /*0b40*/ 	.word	0x00028c40
        /*0b44*/ 	.short	0x010a
        /*0b46*/ 	.byte	0x3f
	.zero		1


	//   ....[71]....
        /*0b48*/ 	.word	0x000159d0
        /*0b4c*/ 	.word	0x00000003
        /*0b50*/ 	.word	0x00028c60
        /*0b54*/ 	.short	0x010a
        /*0b56*/ 	.byte	0x3f
	.zero		1


	//   ....[72]....
        /*0b58*/ 	.word	0x00015a10
        /*0b5c*/ 	.word	0x00000005
        /*0b60*/ 	.word	0x00028c60
        /*0b64*/ 	.short	0x010a
        /*0b66*/ 	.byte	0x3f
	.zero		1


	//   ....[73]....
        /*0b68*/ 	.word	0x00015a80
        /*0b6c*/ 	.word	0x00000006
        /*0b70*/ 	.word	0x00028c50
        /*0b74*/ 	.short	0x010a
        /*0b76*/ 	.byte	0x3f
	.zero		1


	//   ....[74]....
        /*0b78*/ 	.word	0x00015ae0
        /*0b7c*/ 	.word	0x00000005
        /*0b80*/ 	.word	0x00028c50
        /*0b84*/ 	.short	0x010a
        /*0b86*/ 	.byte	0x3f
	.zero		1


	//   ....[75]....
        /*0b88*/ 	.word	0x00015b40
        /*0b8c*/ 	.word	0x00000003
        /*0b90*/ 	.word	0x00028c00
        /*0b94*/ 	.short	0x010a
        /*0b96*/ 	.byte	0x3f
	.zero		1


	//   ....[76]....
        /*0b98*/ 	.word	0x00015b90
        /*0b9c*/ 	.word	0x00000007
        /*0ba0*/ 	.word	0x00028c30
        /*0ba4*/ 	.short	0x010a
        /*0ba6*/ 	.byte	0x3f
	.zero		1


	//   ....[77]....
        /*0ba8*/ 	.word	0x00015be0
        /*0bac*/ 	.word	0x00000007
        /*0bb0*/ 	.word	0x00028c50
        /*0bb4*/ 	.short	0x010a
        /*0bb6*/ 	.byte	0x3f
	.zero		1


	//   ....[78]....
        /*0bb8*/ 	.word	0x00015c40
        /*0bbc*/ 	.word	0x00000005
        /*0bc0*/ 	.word	0x00028c30
        /*0bc4*/ 	.short	0x010a
        /*0bc6*/ 	.byte	0x3f
	.zero		1


	//   ....[79]....
        /*0bc8*/ 	.word	0x00015ca0
        /*0bcc*/ 	.word	0x00000007
        /*0bd0*/ 	.word	0x00028c50
        /*0bd4*/ 	.short	0x010a
        /*0bd6*/ 	.byte	0x3f
	.zero		1


	//   ....[80]....
        /*0bd8*/ 	.word	0x00015d00
        /*0bdc*/ 	.word	0x00000006
        /*0be0*/ 	.word	0x00028c30
        /*0be4*/ 	.short	0x010a
        /*0be6*/ 	.byte	0x3f
	.zero		1


	//   ....[81]....
        /*0be8*/ 	.word	0x00015d60
        /*0bec*/ 	.word	0x00000008
        /*0bf0*/ 	.word	0x00028c50
        /*0bf4*/ 	.short	0x010a
        /*0bf6*/ 	.byte	0x3f
	.zero		1


	//   ....[82]....
        /*0bf8*/ 	.word	0x00015dc0
        /*0bfc*/ 	.word	0x00000005
        /*0c00*/ 	.word	0x00028c30
        /*0c04*/ 	.short	0x010a
        /*0c06*/ 	.byte	0x3f
	.zero		1


	//   ....[83]....
        /*0c08*/ 	.word	0x00015e20
        /*0c0c*/ 	.word	0x00000007
        /*0c10*/ 	.word	0x00028c50
        /*0c14*/ 	.short	0x010a
        /*0c16*/ 	.byte	0x3f
	.zero		1


	//   ....[84]....
        /*0c18*/ 	.word	0x00015f40
        /*0c1c*/ 	.word	0x0000001b
        /*0c20*/ 	.word	0x00028c40
        /*0c24*/ 	.short	0x010a
        /*0c26*/ 	.byte	0x3f
	.zero		1


	//   ....[85]....
        /*0c28*/ 	.word	0x000169e0
        /*0c2c*/ 	.word	0x00000017
        /*0c30*/ 	.word	0x00028c20
        /*0c34*/ 	.short	0x010a
        /*0c36*/ 	.byte	0x3f
	.zero		1


	//   ....[86]....
        /*0c38*/ 	.word	0x00016a30
        /*0c3c*/ 	.word	0x0000001b
        /*0c40*/ 	.word	0x00028c60
        /*0c44*/ 	.short	0x010a
        /*0c46*/ 	.byte	0x3f
	.zero		1


	//   ....[87]....
        /*0c48*/ 	.word	0x00017320
        /*0c4c*/ 	.word	0x00000006
        /*0c50*/ 	.word	0x00028c40
        /*0c54*/ 	.short	0x010a
        /*0c56*/ 	.byte	0x3f
	.zero		1


	//   ....[88]....
        /*0c58*/ 	.word	0x000177e0
        /*0c5c*/ 	.word	0x00000006
        /*0c60*/ 	.word	0x00028c60
        /*0c64*/ 	.short	0x010a
        /*0c66*/ 	.byte	0x3f
	.zero		1


	//   ....[89]....
        /*0c68*/ 	.word	0x000188d0
        /*0c6c*/ 	.word	0x00000005
        /*0c70*/ 	.word	0x00028c20
        /*0c74*/ 	.short	0x010a
        /*0c76*/ 	.byte	0x3f
	.zero		1


	//   ....[90]....
        /*0c78*/ 	.word	0x00018a70
        /*0c7c*/ 	.word	0x00000003
        /*0c80*/ 	.word	0x00028c40
        /*0c84*/ 	.short	0x010a
        /*0c86*/ 	.byte	0x3f
	.zero		1


	//   ....[91]....
        /*0c88*/ 	.word	0x00018ac0
        /*0c8c*/ 	.word	0x00000005
        /*0c90*/ 	.word	0x00028c40
        /*0c94*/ 	.short	0x010a
        /*0c96*/ 	.byte	0x3f
	.zero		1


	//   ....[92]....
        /*0c98*/ 	.word	0x00018b10
        /*0c9c*/ 	.word	0x00000003
        /*0ca0*/ 	.word	0x00028c60
        /*0ca4*/ 	.short	0x010a
        /*0ca6*/ 	.byte	0x3f
	.zero		1


	//----- nvinfo : EIATTR_NUM_MBARRIERS
	.align		4
.L_830:
        /*0ca8*/ 	.byte	0x03, 0x38
        /*0caa*/ 	.short	0x0016


	//----- nvinfo : EIATTR_EXIT_INSTR_OFFSETS
	.align		4
        /*0cac*/ 	.byte	0x04, 0x1c
        /*0cae*/ 	.short	(.L_832 - .L_831)


	//   ....[0]....
.L_831:
        /*0cb0*/ 	.word	0x00000970


	//   ....[1]....
        /*0cb4*/ 	.word	0x0000fe80


	//   ....[2]....
        /*0cb8*/ 	.word	0x00015a60


	//----- nvinfo : EIATTR_MAX_THREADS
	.align		4
.L_832:
        /*0cbc*/ 	.byte	0x04, 0x05
        /*0cbe*/ 	.short	(.L_834 - .L_833)
.L_833:
        /*0cc0*/ 	.word	0x00000180
        /*0cc4*/ 	.word	0x00000001
        /*0cc8*/ 	.word	0x00000001


	//----- nvinfo : EIATTR_CRS_STACK_SIZE
	.align		4
.L_834:
        /*0ccc*/ 	.byte	0x04, 0x1e
        /*0cce*/ 	.short	(.L_836 - .L_835)
.L_835:
        /*0cd0*/ 	.word	0x00000000


	//----- nvinfo : EIATTR_CBANK_PARAM_SIZE
	.align		4
.L_836:
        /*0cd4*/ 	.byte	0x03, 0x19
        /*0cd6*/ 	.short	0x0af0


	//----- nvinfo : EIATTR_PARAM_CBANK
	.align		4
        /*0cd8*/ 	.byte	0x04, 0x0a
        /*0cda*/ 	.short	(.L_838 - .L_837)
	.align		4
.L_837:
        /*0cdc*/ 	.word	index@(.nv.constant0._ZN7cutlass13device_kernelIN5flash11enable_sm90INS1_16FlashAttnFwdSm90INS1_25CollectiveMainloopFwdSm90ILi2EN4cute5tupleIJNS5_1CILi1EEES8_S8_EEENS6_IJNS7_ILi64EEESA_SA_EEELi512ENS_6half_tEfNS_4arch4Sm90ELb0ELb1ELb0ELb1ELb1ELb0ELb0ELb0ELb0ELb1ELb0ELb0EEENS1_21CollectiveEpilogueFwdINS6_IJSA_NS7_ILi512EEESA_EEES9_SC_SE_Li256ELb1ELb1ELb0ELb0EEENS1_36VarlenDynamicPersistentTileSchedulerILi64ELi64ELi256ELi128ELb0ELb1ELb1ELb1ELb0ELb1EEEEEEEEEvNT_6ParamsE)
        /*0ce0*/ 	.short	0x0210
        /*0ce2*/ 	.short	0x0af0


	//----- nvinfo : EIATTR_SW_WAR
	.align		4
.L_838:
        /*0ce4*/ 	.byte	0x04, 0x36
        /*0ce6*/ 	.short	(.L_840 - .L_839)
.L_839:
        /*0ce8*/ 	.word	0x00000008
.L_840:


//--------------------- .nv.info._ZN7cutlass13device_kernelIN5flash11enable_sm90INS1_16FlashAttnFwdSm90INS1_25CollectiveMainloopFwdSm90ILi2EN4cute5tupleIJNS5_1CILi1EEES8_S8_EEENS6_IJNS7_ILi64EEESA_SA_EEELi512ENS_6half_tEfNS_4arch4Sm90ELb0ELb1ELb0ELb1ELb1ELb1ELb0ELb0ELb0ELb1ELb0ELb0EEENS1_21CollectiveEpilogueFwdINS6_IJSA_NS7_ILi512EEESA_EEES9_SC_SE_Li256ELb1ELb1ELb0ELb0EEENS1_36VarlenDynamicPersistentTileSchedulerILi64ELi64ELi256ELi128ELb0ELb1ELb1ELb1ELb0ELb1EEEEEEEEEvNT_6ParamsE --------------------------
	.section	.nv.info._ZN7cutlass13device_kernelIN5flash11enable_sm90INS1_16FlashAttnFwdSm90INS1_25CollectiveMainloopFwdSm90ILi2EN4cute5tupleIJNS5_1CILi1EEES8_S8_EEENS6_IJNS7_ILi64EEESA_SA_EEELi512ENS_6half_tEfNS_4arch4Sm90ELb0ELb1ELb0ELb1ELb1ELb1ELb0ELb0ELb0ELb1ELb0ELb0EEENS1_21CollectiveEpilogueFwdINS6_IJSA_NS7_ILi512EEESA_EEES9_SC_SE_Li256ELb1ELb1ELb0ELb0EEENS1_36VarlenDynamicPersistentTileSchedulerILi64ELi64ELi256ELi128ELb0ELb1ELb1ELb1ELb0ELb1EEEEEEEEEvNT_6ParamsE,"",@"SHT_CUDA_INFO"
	.sectionflags	@""
	.align	4


	//----- nvinfo : EIATTR_CUDA_API_VERSION
	.align		4
        /*0000*/ 	.byte	0x04, 0x37
        /*0002*/ 	.short	(.L_842 - .L_841)
.L_841:
        /*0004*/ 	.word	0x00000082


	//----- nvinfo : EIATTR_KPARAM_INFO
	.align		4
.L_842:
        /*0008*/ 	.byte	0x04, 0x17
        /*000a*/ 	.short	(.L_844 - .L_843)
.L_843:
        /*000c*/ 	.word	0x00000000
        /*0010*/ 	.short	0x0000
        /*0012*/ 	.short	0x0070
        /*0014*/ 	.byte	0x00, 0xf0, 0x01, 0x2a


	//----- nvinfo : EIATTR_SPARSE_MMA_MASK
	.align		4
.L_844:
        /*0018*/ 	.byte	0x03, 0x50
        /*001a*/ 	.short	0x0000


	//----- nvinfo : EIATTR_MAXREG_COUNT
	.align		4
        /*001c*/ 	.byte	0x03, 0x1b
        /*001e*/ 	.short	0x00a8


	//----- nvinfo : EIATTR_NUM_BARRIERS
	.align		4
        /*0020*/ 	.byte	0x02, 0x4c
        /*0022*/ 	.byte	0x10
	.zero		1


	//----- nvinfo : EIATTR_EXTERNS
	.align		4
        /*0024*/ 	.byte	0x04, 0x0f
        /*0026*/ 	.short	(.L_846 - .L_845)


	//   ....[0]....
	.align		4
.L_845:
        /*0028*/ 	.word	index@(__assertfail)


	//----- nvinfo : EIATTR_ANNOTATIONS
	.align		4
.L_846:
        /*002c*/ 	.byte	0x04, 0x55
        /*002e*/ 	.short	(.L_848 - .L_847)


	//   ....[0]....
.L_847:
        /* <DEDUP_REMOVED lines=50> */


	//----- nvinfo : EIATTR_MERCURY_ISA_VERSION
	.align		4
.L_848:
        /*0340*/ 	.byte	0x03, 0x5f
        /*0342*/ 	.short	0x0101


	//----- nvinfo : EIATTR_UNUSED_LOAD_BYTE_OFFSET
	.align		4
        /*0344*/ 	.byte	0x04, 0x44
        /*0346*/ 	.short	(.L_850 - .L_849)


	//   ....[0]....
.L_849:
        /*0348*/ 	.word	0x00000a20
        /*034c*/ 	.word	0x0000fff0


	//   ....[1]....
        /*0350*/ 	.word	0x000143a0
        /*0354*/ 	.word	0x0000fff0


	//----- nvinfo : EIATTR_INT_WARP_WIDE_INSTR_OFFSETS
	.align		4
.L_850:
        /*0358*/ 	.byte	0x04, 0x31
        /*035a*/ 	.short	(.L_852 - .L_851)


	//   ....[0]....
.L_851:
        /*035c*/ 	.word	0x00000130


	//   ....[1]....
        /*0360*/ 	.word	0x00000170


	//   ....[2]....
        /*0364*/ 	.word	0x000001e0


	//   ....[3]....
        /*0368*/ 	.word	0x0001ab30


	//   ....[4]....
        /*036c*/ 	.word	0x0001abc0


	//   ....[5]....
        /*0370*/ 	.word	0x0001e170


	//   ....[6]....
        /*0374*/ 	.word	0x0001e200


	//----- nvinfo : EIATTR_COOP_GROUP_MASK_REGIDS
	.align		4
.L_852:
        /*0378*/ 	.byte	0x04, 0x29
        /*037a*/ 	.short	(.L_854 - .L_853)


	//   ....[0]....
.L_853:
        /*037c*/ 	.word	0xffffffff


	//   ....[1]....
        /*0380*/ 	.word	0xffffffff


	//   ....[2]....
        /*0384*/ 	.word	0xffffffff


	//   ....[3]....
        /*0388*/ 	.word	0xffffffff


	//   ....[4]....
        /*038c*/ 	.word	0xffffffff


	//   ....[5]....
        /*0390*/ 	.word	0xffffffff


	//   ....[6]....
        /*0394*/ 	.word	0xffffffff


	//   ....[7]....
        /*0398*/ 	.word	0xffffffff


	//   ....[8]....
        /*039c*/ 	.word	0xffffffff


	//   ....[9]....
        /*03a0*/ 	.word	0xffffffff


	//   ....[10]....
        /*03a4*/ 	.word	0xffffffff


	//   ....[11]....
        /*03a8*/ 	.word	0xffffffff


	//   ....[12]....
        /*03ac*/ 	.word	0xffffffff


	//   ....[13]....
        /*03b0*/ 	.word	0xffffffff


	//   ....[14]....
        /*03b4*/ 	.word	0xffffffff


	//   ....[15]....
        /*03b8*/ 	.word	0xffffffff


	//   ....[16]....
        /*03bc*/ 	.word	0xffffffff


	//   ....[17]....
        /*03c0*/ 	.word	0xffffffff


	//   ....[18]....
        /*03c4*/ 	.word	0xffffffff


	//   ....[19]....
        /*03c8*/ 	.word	0xffffffff


	//   ....[20]....
        /*03cc*/ 	.word	0xffffffff


	//   ....[21]....
        /*03d0*/ 	.word	0xffffffff


	//   ....[22]....
        /*03d4*/ 	.word	0xffffffff


	//   ....[23]....
        /*03d8*/ 	.word	0xffffffff


	//   ....[24]....
        /*03dc*/ 	.word	0xffffffff


	//   ....[25]....
        /*03e0*/ 	.word	0xffffffff


	//   ....[26]....
        /*03e4*/ 	.word	0xffffffff


	//   ....[27]....
        /*03e8*/ 	.word	0xffffffff


	//   ....[28]....
        /*03ec*/ 	.word	0xffffffff


	//   ....[29]....
        /*03f0*/ 	.word	0xffffffff


	//   ....[30]....
        /*03f4*/ 	.word	0xffffffff


	//   ....[31]....
        /*03f8*/ 	.word	0xffffffff


	//   ....[32]....
        /*03fc*/ 	.word	0xffffffff


	//   ....[33]....
        /*0400*/ 	.word	0xffffffff


	//   ....[34]....
        /*0404*/ 	.word	0xffffffff


	//   ....[35]....
        /*0408*/ 	.word	0xffffffff


	//   ....[36]....
        /*040c*/ 	.word	0xffffffff


	//   ....[37]....
        /*0410*/ 	.word	0xffffffff


	//   ....[38]....
        /*0414*/ 	.word	0xffffffff


	//   ....[39]....
        /*0418*/ 	.word	0xffffffff


	//   ....[40]....
        /*041c*/ 	.word	0xffffffff


	//   ....[41]....
        /*0420*/ 	.word	0xffffffff


	//   ....[42]....
        /*0424*/ 	.word	0xffffffff


	//   ....[43]....
        /*0428*/ 	.word	0xffffffff


	//   ....[44]....
        /*042c*/ 	.word	0xffffffff


	//   ....[45]....
        /*0430*/ 	.word	0xffffffff


	//   ....[46]....
        /*0434*/ 	.word	0xffffffff


	//   ....[47]....
        /*0438*/ 	.word	0xffffffff


	//   ....[48]....
        /*043c*/ 	.word	0xffffffff


	//   ....[49]....
        /*0440*/ 	.word	0xffffffff


	//   ....[50]....
        /*0444*/ 	.word	0xffffffff


	//   ....[51]....
        /*0448*/ 	.word	0xffffffff


	//   ....[52]....
        /*044c*/ 	.word	0xffffffff


	//   ....[53]....
        /*0450*/ 	.word	0xffffffff


	//   ....[54]....
        /*0454*/ 	.word	0xffffffff


	//   ....[55]....
        /*0458*/ 	.word	0xffffffff


	//   ....[56]....
        /*045c*/ 	.word	0xffffffff


	//   ....[57]....
        /*0460*/ 	.word	0xffffffff


	//   ....[58]....
        /*0464*/ 	.word	0xffffffff


	//   ....[59]....
        /*0468*/ 	.word	0xffffffff


	//   ....[60]....
        /*046c*/ 	.word	0xffffffff


	//   ....[61]....
        /*0470*/ 	.word	0xffffffff


	//   ....[62]....
        /*0474*/ 	.word	0xffffffff


	//   ....[63]....
        /*0478*/ 	.word	0xffffffff


	//   ....[64]....
        /*047c*/ 	.word	0xffffffff


	//   ....[65]....
        /*0480*/ 	.word	0xffffffff


	//   ....[66]....
        /*0484*/ 	.word	0xffffffff


	//   ....[67]....
        /*0488*/ 	.word	0xffffffff


	//   ....[68]....
        /*048c*/ 	.word	0xffffffff


	//   ....[69]....
        /*0490*/ 	.word	0xffffffff


	//   ....[70]....
        /*0494*/ 	.word	0xffffffff


	//   ....[71]....
        /*0498*/ 	.word	0xffffffff


	//   ....[72]....
        /*049c*/ 	.word	0xffffffff


	//   ....[73]....
        /*04a0*/ 	.word	0xffffffff


	//   ....[74]....
        /*04a4*/ 	.word	0xffffffff


	//   ....[75]....
        /*04a8*/ 	.word	0xffffffff


	//   ....[76]....
        /*04ac*/ 	.word	0xffffffff


	//   ....[77]....
        /*04b0*/ 	.word	0xffffffff


	//   ....[78]....
        /*04b4*/ 	.word	0xffffffff


	//   ....[79]....
        /*04b8*/ 	.word	0xffffffff


	//   ....[80]....
        /*04bc*/ 	.word	0xffffffff


	//   ....[81]....
        /*04c0*/ 	.word	0xffffffff


	//   ....[82]....
        /*04c4*/ 	.word	0xffffffff


	//   ....[83]....
        /*04c8*/ 	.word	0xffffffff


	//   ....[84]....
        /*04cc*/ 	.word	0xffffffff


	//   ....[85]....
        /*04d0*/ 	.word	0xffffffff


	//   ....[86]....
        /*04d4*/ 	.word	0xffffffff


	//   ....[87]....
        /*04d8*/ 	.word	0xffffffff


	//   ....[88]....
        /*04dc*/ 	.word	0xffffffff


	//   ....[89]....
        /*04e0*/ 	.word	0xffffffff


	//   ....[90]....
        /*04e4*/ 	.word	0xffffffff


	//   ....[91]....
        /*04e8*/ 	.word	0xffffffff


	//   ....[92]....
        /*04ec*/ 	.word	0xffffffff


	//   ....[93]....
        /*04f0*/ 	.word	0xffffffff


	//   ....[94]....
        /*04f4*/ 	.word	0xffffffff


	//   ....[95]....
        /*04f8*/ 	.word	0xffffffff


	//   ....[96]....
        /*04fc*/ 	.word	0xffffffff


	//   ....[97]....
        /*0500*/ 	.word	0xffffffff


	//   ....[98]....
        /*0504*/ 	.word	0xffffffff


	//   ....[99]....
        /*0508*/ 	.word	0xffffffff


	//   ....[100]....
        /*050c*/ 	.word	0xffffffff


	//   ....[101]....
        /*0510*/ 	.word	0xffffffff


	//   ....[102]....
        /*0514*/ 	.word	0xffffffff


	//   ....[103]....
        /*0518*/ 	.word	0xffffffff


	//   ....[104]....
        /*051c*/ 	.word	0xffffffff


	//   ....[105]....
        /*0520*/ 	.word	0xffffffff


	//   ....[106]....
        /*0524*/ 	.word	0xffffffff


	//   ....[107]....
        /*0528*/ 	.word	0xffffffff


	//   ....[108]....
        /*052c*/ 	.word	0xffffffff


	//   ....[109]....
        /*0530*/ 	.word	0xffffffff


	//   ....[110]....
        /*0534*/ 	.word	0xffffffff


	//   ....[111]....
        /*0538*/ 	.word	0xffffffff


	//   ....[112]....
        /*053c*/ 	.word	0xffffffff


	//   ....[113]....
        /*0540*/ 	.word	0xffffffff


	//   ....[114]....
        /*0544*/ 	.word	0xffffffff


	//   ....[115]....
        /*0548*/ 	.word	0xffffffff


	//   ....[116]....
        /*054c*/ 	.word	0xffffffff


	//   ....[117]....
        /*0550*/ 	.word	0xffffffff


	//   ....[118]....
        /*0554*/ 	.word	0xffffffff


	//   ....[119]....
        /*0558*/ 	.word	0xffffffff


	//   ....[120]....
        /*055c*/ 	.word	0xffffffff


	//   ....[121]....
        /*0560*/ 	.word	0xffffffff


	//   ....[122]....
        /*0564*/ 	.word	0xffffffff


	//   ....[123]....
        /*0568*/ 	.word	0xffffffff


	//   ....[124]....
        /*056c*/ 	.word	0xffffffff


	//   ....[125]....
        /*0570*/ 	.word	0xffffffff


	//   ....[126]....
        /*0574*/ 	.word	0xffffffff


	//   ....[127]....
        /*0578*/ 	.word	0xffffffff


	//   ....[128]....
        /*057c*/ 	.word	0xffffffff


	//   ....[129]....
        /*0580*/ 	.word	0xffffffff


	//   ....[130]....
        /*0584*/ 	.word	0xffffffff


	//   ....[131]....
        /*0588*/ 	.word	0xffffffff


	//   ....[132]....
        /*058c*/ 	.word	0xffffffff


	//   ....[133]....
        /*0590*/ 	.word	0xffffffff


	//   ....[134]....
        /*0594*/ 	.word	0xffffffff


	//   ....[135]....
        /*0598*/ 	.word	0xffffffff


	//   ....[136]....
        /*059c*/ 	.word	0xffffffff


	//   ....[137]....
        /*05a0*/ 	.word	0xffffffff


	//   ....[138]....
        /*05a4*/ 	.word	0xffffffff


	//   ....[139]....
        /*05a8*/ 	.word	0xffffffff


	//   ....[140]....
        /*05ac*/ 	.word	0xffffffff


	//   ....[141]....
        /*05b0*/ 	.word	0xffffffff


	//   ....[142]....
        /*05b4*/ 	.word	0xffffffff


	//   ....[143]....
        /*05b8*/ 	.word	0xffffffff


	//   ....[144]....
        /*05bc*/ 	.word	0xffffffff


	//   ....[145]....
        /*05c0*/ 	.word	0xffffffff


	//   ....[146]....
        /*05c4*/ 	.word	0xffffffff


	//   ....[147]....
        /*05c8*/ 	.word	0xffffffff


	//   ....[148]....
        /*05cc*/ 	.word	0xffffffff


	//   ....[149]....
        /*05d0*/ 	.word	0xffffffff


	//   ....[150]....
        /*05d4*/ 	.word	0xffffffff


	//   ....[151]....
        /*05d8*/ 	.word	0x0500000f


	//   ....[152]....
        /*05dc*/ 	.word	0x0500000f


	//   ....[153]....
        /*05e0*/ 	.word	0x0500000f


	//   ....[154]....
        /*05e4*/ 	.word	0x0500000f


	//   ....[155]....
        /*05e8*/ 	.word	0x0500000f


	//   ....[156]....
        /*05ec*/ 	.word	0x0500000f


	//   ....[157]....
        /*05f0*/ 	.word	0x0500000f


	//   ....[158]....
        /*05f4*/ 	.word	0x0500000f


	//   ....[159]....
        /*05f8*/ 	.word	0x0500000f


	//   ....[160]....
        /*05fc*/ 	.word	0x0500000f


	//   ....[161]....
        /*0600*/ 	.word	0x0500000f


	//   ....[162]....
        /*0604*/ 	.word	0x0500000f


	//   ....[163]....
        /*0608*/ 	.word	0x0500000f


	//   ....[164]....
        /*060c*/ 	.word	0x0500000f


	//   ....[165]....
        /*0610*/ 	.word	0x0500000f


	//   ....[166]....
        /*0614*/ 	.word	0x0500000f


	//   ....[167]....
        /*0618*/ 	.word	0x0500000f


	//   ....[168]....
        /*061c*/ 	.word	0x0500000f


	//   ....[169]....
        /*0620*/ 	.word	0x0500000f


	//   ....[170]....
        /*0624*/ 	.word	0x0500000f


	//   ....[171]....
        /*0628*/ 	.word	0x0500000f


	//   ....[172]....
        /*062c*/ 	.word	0x0500000f


	//   ....[173]....
        /*0630*/ 	.word	0x0500000f


	//   ....[174]....
        /*0634*/ 	.word	0x0500000f


	//   ....[175]....
        /*0638*/ 	.word	0x0500000f


	//   ....[176]....
        /*063c*/ 	.word	0x0500000f


	//   ....[177]....
        /*0640*/ 	.word	0x0500000f


	//   ....[178]....
        /*0644*/ 	.word	0x0500000f


	//   ....[179]....
        /*0648*/ 	.word	0x0500000f


	//   ....[180]....
        /*064c*/ 	.word	0x0500000f


	//   ....[181]....
        /*0650*/ 	.word	0x0500000f


	//   ....[182]....
        /*0654*/ 	.word	0x0500000f


	//   ....[183]....
        /*0658*/ 	.word	0x0500000f


	//   ....[184]....
        /*065c*/ 	.word	0x0500000f


	//   ....[185]....
        /*0660*/ 	.word	0x0500000f


	//   ....[186]....
        /*0664*/ 	.word	0x0500000f


	//   ....[187]....
        /*0668*/ 	.word	0x0500000f


	//   ....[188]....
        /*066c*/ 	.word	0x0500000f


	//   ....[189]....
        /*0670*/ 	.word	0x0500000f


	//   ....[190]....
        /*0674*/ 	.word	0x0500000f


	//   ....[191]....
        /*0678*/ 	.word	0x0500000f


	//   ....[192]....
        /*067c*/ 	.word	0x0500000f


	//   ....[193]....
        /*0680*/ 	.word	0x0500000f


	//   ....[194]....
        /*0684*/ 	.word	0x0500000f


	//   ....[195]....
        /*0688*/ 	.word	0x0500000f


	//   ....[196]....
        /*068c*/ 	.word	0x0500000f


	//   ....[197]....
        /*0690*/ 	.word	0x0500000f


	//   ....[198]....
        /*0694*/ 	.word	0x0500000f


	//   ....[199]....
        /*0698*/ 	.word	0x0500000f


	//   ....[200]....
        /*069c*/ 	.word	0x0500000f


	//   ....[201]....
        /*06a0*/ 	.word	0x0500000f


	//   ....[202]....
        /*06a4*/ 	.word	0x0500000f


	//   ....[203]....
        /*06a8*/ 	.word	0x0500000f


	//   ....[204]....
        /*06ac*/ 	.word	0x0500000f


	//   ....[205]....
        /*06b0*/ 	.word	0x0500000f


	//   ....[206]....
        /*06b4*/ 	.word	0x0500000f


	//   ....[207]....
        /*06b8*/ 	.word	0x0500000f


	//   ....[208]....
        /*06bc*/ 	.word	0x0500000f


	//   ....[209]....
        /*06c0*/ 	.word	0x0500000f


	//   ....[210]....
        /*06c4*/ 	.word	0x0500000f


	//   ....[211]....
        /*06c8*/ 	.word	0x0500000f


	//   ....[212]....
        /*06cc*/ 	.word	0x0500000f


	//   ....[213]....
        /*06d0*/ 	.word	0x0500000f


	//   ....[214]....
        /*06d4*/ 	.word	0x0500000f


	//   ....[215]....
        /*06d8*/ 	.word	0x0500000f


	//   ....[216]....
        /*06dc*/ 	.word	0x0500000f


	//   ....[217]....
        /*06e0*/ 	.word	0x0500000f


	//   ....[218]....
        /*06e4*/ 	.word	0x0500000f


	//   ....[219]....
        /*06e8*/ 	.word	0x0500000f


	//   ....[220]....
        /*06ec*/ 	.word	0x0500000f


	//   ....[221]....
        /*06f0*/ 	.word	0x0500000f


	//   ....[222]....
        /*06f4*/ 	.word	0x0500000f


	//   ....[223]....
        /*06f8*/ 	.word	0x0500000f


	//   ....[224]....
        /*06fc*/ 	.word	0x0500000f


	//   ....[225]....
        /*0700*/ 	.word	0x0500000f


	//   ....[226]....
        /*0704*/ 	.word	0x0500000f


	//   ....[227]....
        /*0708*/ 	.word	0x0500000f


	//   ....[228]....
        /*070c*/ 	.word	0x0500000f


	//   ....[229]....
        /*0710*/ 	.word	0x0500000f


	//   ....[230]....
        /*0714*/ 	.word	0x0500000f


	//   ....[231]....
        /*0718*/ 	.word	0x0500000f


	//   ....[232]....
        /*071c*/ 	.word	0x0500000f


	//----- nvinfo : EIATTR_COOP_GROUP_INSTR_OFFSETS
	.align		4
.L_854:
        /*0720*/ 	.byte	0x04, 0x28
        /*0722*/ 	.short	(.L_856 - .L_855)


	//   ....[0]....
.L_855:
        /*0724*/ 	.word	0x00000060


	//   ....[1]....
        /*0728*/ 	.word	0x00000140


	//   ....[2]....
        /*072c*/ 	.word	0x00000190


	//   ....[3]....
        /*0730*/ 	.word	0x00000380


	//   ....[4]....
        /*0734*/ 	.word	0x000004e0


	//   ....[5]....
        /*0738*/ 	.word	0x00000600


	//   ....[6]....
        /*073c*/ 	.word	0x00000760


	//   ....[7]....
        /*0740*/ 	.word	0x00002e70


	//   ....[8]....
        /*0744*/ 	.word	0x00002e80


	//   ....[9]....
        /*0748*/ 	.word	0x000038c0


	//   ....[10]....
        /*074c*/ 	.word	0x000038d0


	//   ....[11]....
        /*0750*/ 	.word	0x000042b0


	//   ....[12]....
        /*0754*/ 	.word	0x000042c0


	//   ....[13]....
        /*0758*/ 	.word	0x00004690


	//   ....[14]....
        /*075c*/ 	.word	0x000046b0


	//   ....[15]....
        /*0760*/ 	.word	0x00005820


	//   ....[16]....
        /*0764*/ 	.word	0x00007bd0


	//   ....[17]....
        /*0768*/ 	.word	0x00008360


	//   ....[18]....
        /*076c*/ 	.word	0x00008370


	//   ....[19]....
        /*0770*/ 	.word	0x00008380


	//   ....[20]....
        /*0774*/ 	.word	0x00008390


	//   ....[21]....
        /*0778*/ 	.word	0x00008690


	//   ....[22]....
        /*077c*/ 	.word	0x000086a0


	//   ....[23]....
        /*0780*/ 	.word	0x000086b0


	//   ....[24]....
        /*0784*/ 	.word	0x000086c0


	//   ....[25]....
        /*0788*/ 	.word	0x00009970


	//   ....[26]....
        /*078c*/ 	.word	0x00009990


	//   ....[27]....
        /*0790*/ 	.word	0x000099a0


	//   ....[28]....
        /*0794*/ 	.word	0x000099b0


	//   ....[29]....
        /*0798*/ 	.word	0x00009aa0


	//   ....[30]....
        /*079c*/ 	.word	0x00009ac0


	//   ....[31]....
        /*07a0*/ 	.word	0x00009b60


	//   ....[32]....
        /*07a4*/ 	.word	0x00009b90


	//   ....[33]....
        /*07a8*/ 	.word	0x0000b1e0


	//   ....[34]....
        /*07ac*/ 	.word	0x0000b8c0


	//   ....[35]....
        /*07b0*/ 	.word	0x0000bdc0


	//   ....[36]....
        /*07b4*/ 	.word	0x0000bec0


	//   ....[37]....
        /*07b8*/ 	.word	0x0000c1c0


	//   ....[38]....
        /*07bc*/ 	.word	0x0000c280


	//   ....[39]....
        /*07c0*/ 	.word	0x0000cb90


	//   ....[40]....
        /*07c4*/ 	.word	0x0000d2c0


	//   ....[41]....
        /*07c8*/ 	.word	0x0000d510


	//   ....[42]....
        /*07cc*/ 	.word	0x0000dc50


	//   ....[43]....
        /*07d0*/ 	.word	0x0000dd70


	//   ....[44]....
        /*07d4*/ 	.word	0x0000e2e0


	//   ....[45]....
        /*07d8*/ 	.word	0x0000e340


	//   ....[46]....
        /*07dc*/ 	.word	0x0000f4b0


	//   ....[47]....
        /*07e0*/ 	.word	0x0000fd50


	//   ....[48]....
        /*07e4*/ 	.word	0x0000fd70


	//   ....[49]....
        /*07e8*/ 	.word	0x00010340


	//   ....[50]....
        /*07ec*/ 	.word	0x00010510


	//   ....[51]....
        /*07f0*/ 	.word	0x00011230


	//   ....[52]....
        /*07f4*/ 	.word	0x000117c0


	//   ....[53]....
        /*07f8*/ 	.word	0x000119d0


	//   ....[54]....
        /*07fc*/ 	.word	0x000120b0


	//   ....[55]....
        /*0800*/ 	.word	0x00012160


	//   ....[56]....
        /*0804*/ 	.word	0x00012780


	//   ....[57]....
        /*0808*/ 	.word	0x00012950


	//   ....[58]....
        /*080c*/ 	.word	0x000137a0


	//   ....[59]....
        /*0810*/ 	.word	0x000138a0


	//   ....[60]....
        /*0814*/ 	.word	0x000138b0


	//   ....[61]....
        /*0818*/ 	.word	0x000138f0


	//   ....[62]....
        /*081c*/ 	.word	0x00013900


	//   ....[63]....
        /*0820*/ 	.word	0x00015420


	//   ....[64]....
        /*0824*/ 	.word	0x00015920


	//   ....[65]....
        /*0828*/ 	.word	0x00015940


	//   ....[66]....
        /*082c*/ 	.word	0x00015970


	//   ....[67]....
        /*0830*/ 	.word	0x00015980


	//   ....[68]....
        /*0834*/ 	.word	0x000160e0


	//   ....[69]....
        /*0838*/ 	.word	0x00016110


	//   ....[70]....
        /*083c*/ 	.word	0x000163b0


	//   ....[71]....
        /*0840*/ 	.word	0x000163d0


	//   ....[72]....
        /*0844*/ 	.word	0x00017060


	//   ....[73]....
        /*0848*/ 	.word	0x00017090


	//   ....[74]....
        /*084c*/ 	.word	0x00017320


	//   ....[75]....
        /*0850*/ 	.word	0x00017340


	//   ....[76]....
        /*0854*/ 	.word	0x000175f0


	//   ....[77]....
        /*0858*/ 	.word	0x000177a0


	//   ....[78]....
        /*085c*/ 	.word	0x000177d0


	//   ....[79]....
        /*0860*/ 	.word	0x00017800


	//   ....[80]....
        /*0864*/ 	.word	0x00017830


	//   ....[81]....
        /*0868*/ 	.word	0x00017860


	//   ....[82]....
        /*086c*/ 	.word	0x00017890


	//   ....[83]....
        /*0870*/ 	.word	0x00017a00


	//   ....[84]....
        /*0874*/ 	.word	0x00017a30


	//   ....[85]....
        /*0878*/ 	.word	0x00017a60


	//   ....[86]....
        /*087c*/ 	.word	0x00017a90


	//   ....[87]....
        /*0880*/ 	.word	0x00017ac0


	//   ....[88]....
        /*0884*/ 	.word	0x00017af0


	//   ....[89]....
        /*0888*/ 	.word	0x00017b80


	//   ....[90]....
        /*088c*/ 	.word	0x00017be0


	//   ....[91]....
        /*0890*/ 	.word	0x00017c70


	//   ....[92]....
        /*0894*/ 	.word	0x00018d40


	//   ....[93]....
        /*0898*/ 	.word	0x0001b950


	//   ....[94]....
        /*089c*/ 	.word	0x0001b970


	//   ....[95]....
        /*08a0*/ 	.word	0x0001ba00


	//   ....[96]....
        /*08a4*/ 	.word	0x0001ba20


	//   ....[97]....
        /*08a8*/ 	.word	0x0001baa0


	//   ....[98]....
        /*08ac*/ 	.word	0x0001bac0


	//   ....[99]....
        /*08b0*/ 	.word	0x0001bad0


	//   ....[100]....
        /*08b4*/ 	.word	0x0001bae0


	//   ....[101]....
        /*08b8*/ 	.word	0x0001c2f0


	//   ....[102]....
        /*08bc*/ 	.word	0x0001c320


	//   ....[103]....
        /*08c0*/ 	.word	0x0001c3c0


	//   ....[104]....
        /*08c4*/ 	.word	0x0001c3e0


	//   ....[105]....
        /*08c8*/ 	.word	0x0001c460


	//   ....[106]....
        /*08cc*/ 	.word	0x0001c480


	//   ....[107]....
        /*08d0*/ 	.word	0x0001c490


	//   ....[108]....
        /*08d4*/ 	.word	0x0001c500


	//   ....[109]....
        /*08d8*/ 	.word	0x0001c950


	//   ....[110]....
        /*08dc*/ 	.word	0x0001ca10


	//   ....[111]....
        /*08e0*/ 	.word	0x0001cb60


	//   ....[112]....
        /*08e4*/ 	.word	0x0001cba0


	//   ....[113]....
        /*08e8*/ 	.word	0x0001cbb0


	//   ....[114]....
        /*08ec*/ 	.word	0x0001cbc0


	//   ....[115]....
        /*08f0*/ 	.word	0x0001cd10


	//   ....[116]....
        /*08f4*/ 	.word	0x0001ce60


	//   ....[117]....
        /*08f8*/ 	.word	0x0001d680


	//   ....[118]....
        /*08fc*/ 	.word	0x0001d6a0


	//   ....[119]....
        /*0900*/ 	.word	0x0001d6f0


	//   ....[120]....
        /*0904*/ 	.word	0x0001d700


	//   ....[121]....
        /*0908*/ 	.word	0x0001d740


	//   ....[122]....
        /*090c*/ 	.word	0x0001d750


	//   ....[123]....
        /*0910*/ 	.word	0x0001d760


	//   ....[124]....
        /*0914*/ 	.word	0x0001d7a0


	//   ....[125]....
        /*0918*/ 	.word	0x0001dac0


	//   ....[126]....
        /*091c*/ 	.word	0x0001db00


	//   ....[127]....
        /*0920*/ 	.word	0x0001db20


	//   ....[128]....
        /*0924*/ 	.word	0x0001db40


	//   ....[129]....
        /*0928*/ 	.word	0x0001db70


	//   ....[130]....
        /*092c*/ 	.word	0x0001db90


	//   ....[131]....
        /*0930*/ 	.word	0x0001dc90


	//   ....[132]....
        /*0934*/ 	.word	0x0001dde0


	//   ....[133]....
        /*0938*/ 	.word	0x0001e3e0


	//   ....[134]....
        /*093c*/ 	.word	0x0001e430


	//   ....[135]....
        /*0940*/ 	.word	0x0001e460


	//   ....[136]....
        /*0944*/ 	.word	0x0001e490


	//   ....[137]....
        /*0948*/ 	.word	0x0001e4a0


	//   ....[138]....
        /*094c*/ 	.word	0x0001e4d0


	//   ....[139]....
        /*0950*/ 	.word	0x0001e500


	//   ....[140]....
        /*0954*/ 	.word	0x0001e530


	//   ....[141]....
        /*0958*/ 	.word	0x0001e6b0


	//   ....[142]....
        /*095c*/ 	.word	0x0001e6e0


	//   ....[143]....
        /*0960*/ 	.word	0x0001e710


	//   ....[144]....
        /*0964*/ 	.word	0x0001e740


	//   ....[145]....
        /*0968*/ 	.word	0x0001e770


	//   ....[146]....
        /*096c*/ 	.word	0x0001e7a0


	//   ....[147]....
        /*0970*/ 	.word	0x0001e860


	//   ....[148]....
        /*0974*/ 	.word	0x0001e880


	//   ....[149]....
        /*0978*/ 	.word	0x0001e8f0


	//   ....[150]....
        /*097c*/ 	.word	0x0001ef90


	//   ....[151]....
        /*0980*/ 	.word	0x0001f2b0


	//   ....[152]....
        /*0984*/ 	.word	0x0001f340


	//   ....[153]....
        /*0988*/ 	.word	0x0001f420


	//   ....[154]....
        /*098c*/ 	.word	0x0001f4b0


	//   ....[155]....
        /*0990*/ 	.word	0x0001f590


	//   ....[156]....
        /*0994*/ 	.word	0x0001f620


	//   ....[157]....
        /*0998*/ 	.word	0x0001f7a0


	//   ....[158]....
        /*099c*/ 	.word	0x0001f830


	//   ....[159]....
        /*09a0*/ 	.word	0x0001f880


	//   ....[160]....
        /*09a4*/ 	.word	0x0001f8d0


	//   ....[161]....
        /*09a8*/ 	.word	0x0001f960


	//   ....[162]....
        /*09ac*/ 	.word	0x0001f9f0


	//   ....[163]....
        /*09b0*/ 	.word	0x0001fa40


	//   ....[164]....
        /*09b4*/ 	.word	0x0001fa90


	//   ....[165]....
        /*09b8*/ 	.word	0x0001fb80


	//   ....[166]....
        /*09bc*/ 	.word	0x0001fc30


	//   ....[167]....
        /*09c0*/ 	.word	0x0001fcb0


	//   ....[168]....
        /*09c4*/ 	.word	0x0001fd20


	//   ....[169]....
        /*09c8*/ 	.word	0x0001fe50


	//   ....[170]....
        /*09cc*/ 	.word	0x0001ff60


	//   ....[171]....
        /*09d0*/ 	.word	0x00020030


	//   ....[172]....
        /*09d4*/ 	.word	0x00020080


	//   ....[173]....
        /*09d8*/ 	.word	0x00020410


	//   ....[174]....
        /*09dc*/ 	.word	0x000206f0


	//   ....[175]....
        /*09e0*/ 	.word	0x000207e0


	//   ....[176]....
        /*09e4*/ 	.word	0x00020880


	//   ....[177]....
        /*09e8*/ 	.word	0x000208e0


	//   ....[178]....
        /*09ec*/ 	.word	0x000209d0


	//   ....[179]....
        /*09f0*/ 	.word	0x00020a40


	//   ....[180]....
        /*09f4*/ 	.word	0x00020b30


	//   ....[181]....
        /*09f8*/ 	.word	0x00020ba0


	//   ....[182]....
        /*09fc*/ 	.word	0x00020c40


	//   ....[183]....
        /*0a00*/ 	.word	0x00020d30


	//   ....[184]....
        /*0a04*/ 	.word	0x00020da0


	//   ....[185]....
        /*0a08*/ 	.word	0x00020e00


	//   ....[186]....
        /*0a0c*/ 	.word	0x00020ef0


	//   ....[187]....
        /*0a10*/ 	.word	0x00020f50


	//   ....[188]....
        /*0a14*/ 	.word	0x00021050


	//   ....[189]....
        /*0a18*/ 	.word	0x000210b0


	//   ....[190]....
        /*0a1c*/ 	.word	0x00021190


	//   ....[191]....
        /*0a20*/ 	.word	0x000212d0


	//   ....[192]....
        /*0a24*/ 	.word	0x000213c0


	//   ....[193]....
        /*0a28*/ 	.word	0x00021650


	//   ....[194]....
        /*0a2c*/ 	.word	0x000216a0


	//   ....[195]....
        /*0a30*/ 	.word	0x00021870


	//   ....[196]....
        /*0a34*/ 	.word	0x000218c0


	//   ....[197]....
        /*0a38*/ 	.word	0x00021a90


	//   ....[198]....
        /*0a3c*/ 	.word	0x00021ae0


	//   ....[199]....
        /*0a40*/ 	.word	0x00021bd0


	//   ....[200]....
        /*0a44*/ 	.word	0x00021c70


	//   ....[201]....
        /*0a48*/ 	.word	0x00021cd0


	//   ....[202]....
        /*0a4c*/ 	.word	0x00021d80


	//   ....[203]....
        /*0a50*/ 	.word	0x00021de0


	//   ....[204]....
        /*0a54*/ 	.word	0x00021e90


	//   ....[205]....
        /*0a58*/ 	.word	0x00021ef0


	//   ....[206]....
        /*0a5c*/ 	.word	0x00021fa0


	//   ....[207]....
        /*0a60*/ 	.word	0x00022090


	//   ....[208]....
        /*0a64*/ 	.word	0x00022160


	//   ....[209]....
        /*0a68*/ 	.word	0x00022280


	//   ....[210]....
        /*0a6c*/ 	.word	0x00022380


	//   ....[211]....
        /*0a70*/ 	.word	0x000224b0


	//   ....[212]....
        /*0a74*/ 	.word	0x00022590


	//   ....[213]....
        /*0a78*/ 	.word	0x00022690


	//   ....[214]....
        /*0a7c*/ 	.word	0x00022770


	//   ....[215]....
        /*0a80*/ 	.word	0x00022800


	//   ....[216]....
        /*0a84*/ 	.word	0x000228a0


	//   ....[217]....
        /*0a88*/ 	.word	0x000229c0


	//   ....[218]....
        /*0a8c*/ 	.word	0x00022a30


	//   ....[219]....
        /*0a90*/ 	.word	0x00022aa0


	//   ....[220]....
        /*0a94*/ 	.word	0x00022b10


	//   ....[221]....
        /*0a98*/ 	.word	0x00022b80


	//   ....[222]....
        /*0a9c*/ 	.word	0x00022c00


	//   ....[223]....
        /*0aa0*/ 	.word	0x00022c90


	//   ....[224]....
        /*0aa4*/ 	.word	0x00022d20


	//   ....[225]....
        /*0aa8*/ 	.word	0x00022d90


	//   ....[226]....
        /*0aac*/ 	.word	0x00022e00


	//   ....[227]....
        /*0ab0*/ 	.word	0x00022e70


	//   ....[228]....
        /*0ab4*/ 	.word	0x00022ef0


	//   ....[229]....
        /*0ab8*/ 	.word	0x00022f60


	//   ....[230]....
        /*0abc*/ 	.word	0x00023000


	//   ....[231]....
        /*0ac0*/ 	.word	0x00023090


	//   ....[232]....
        /*0ac4*/ 	.word	0x000231b0


	//----- nvinfo : EIATTR_REG_RECONFIG
	.align		4
.L_856:
        /*0ac8*/ 	.byte	0x01, 0x54
	.zero		2


	//----- nvinfo : EIATTR_SYSCALL_OFFSETS
	.align		4
        /*0acc*/ 	.byte	0x04, 0x46
        /*0ace*/ 	.short	(.L_858 - .L_857)


	//   ....[0]....
.L_857:
        /*0ad0*/ 	.word	0x000020b0


	//   ....[1]....
        /*0ad4*/ 	.word	0x00002200


	//   ....[2]....
        /*0ad8*/ 	.word	0x00007d80


	//   ....[3]....
        /*0adc*/ 	.word	0x000080b0


	//   ....[4]....
        /*0ae0*/ 	.word	0x0001ad20


	//   ....[5]....
        /*0ae4*/ 	.word	0x0001ae70


	//   ....[6]....
        /*0ae8*/ 	.word	0x0001af60


	//   ....[7]....
        /*0aec*/ 	.word	0x0001bf30


	//----- nvinfo : EIATTR_MBARRIER_INSTR_OFFSETS
	.align		4
.L_858:
        /*0af0*/ 	.byte	0x04, 0x39
        /*0af2*/ 	.short	(.L_860 - .L_859)


	//   ....[0]....
.L_859:
        /*0af4*/ 	.word	0x00000270
        /*0af8*/ 	.word	0x000000ff
        /*0afc*/ 	.word	0x00028c00
        /*0b00*/ 	.short	0x0100
        /*0b02*/ 	.byte	0x08
	.zero		1


	//   ....[1]....
        /*0b04*/ 	.word	0x00000280
        /*0b08*/ 	.word	0x000000ff
        /*0b0c*/ 	.word	0x00028c20
        /*0b10*/ 	.short	0x0100
        /*0b12*/ 	.byte	0x08
	.zero		1


	//   ....[2]....
        /*0b14*/ 	.word	0x00000330
        /*0b18*/ 	.word	0x000000ff
        /*0b1c*/ 	.word	0x00028c30
        /*0b20*/ 	.short	0x0100
        /*0b22*/ 	.byte	0x06
	.zero		1


	//   ....[3]....
        /*0b24*/ 	.word	0x00000340
        /*0b28*/ 	.word	0x000000ff
        /*0b2c*/ 	.word	0x00028c40
        /*0b30*/ 	.short	0x0100
        /*0b32*/ 	.byte	0x06
	.zero		1


	//   ....[4]....
        /*0b34*/ 	.word	0x00000350
        /*0b38*/ 	.word	0x000000ff
        /*0b3c*/ 	.word	0x00028c38
        /*0b40*/ 	.short	0x0100
        /*0b42*/ 	.byte	0x06
	.zero		1


	//   ....[5]....
        /*0b44*/ 	.word	0x00000360
        /*0b48*/ 	.word	0x000000ff
        /*0b4c*/ 	.word	0x00028c48
        /*0b50*/ 	.short	0x0100
        /*0b52*/ 	.byte	0x06
	.zero		1


	//   ....[6]....
        /*0b54*/ 	.word	0x00000490
        /*0b58*/ 	.word	0x000000ff
        /*0b5c*/ 	.word	0x00028c50
        /*0b60*/ 	.short	0x0100
        /*0b62*/ 	.byte	0x08
	.zero		1


	//   ....[7]....
        /*0b64*/ 	.word	0x000004a0
        /*0b68*/ 	.word	0x000000ff
        /*0b6c*/ 	.word	0x00028c60
        /*0b70*/ 	.short	0x0100
        /*0b72*/ 	.byte	0x08
	.zero		1


	//   ....[8]....
        /*0b74*/ 	.word	0x000004b0
        /*0b78*/ 	.word	0x000000ff
        /*0b7c*/ 	.word	0x00028c58
        /*0b80*/ 	.short	0x0100
        /*0b82*/ 	.byte	0x08
	.zero		1


	//   ....[9]....
        /*0b84*/ 	.word	0x000004c0
        /*0b88*/ 	.word	0x000000ff
        /*0b8c*/ 	.word	0x00028c68
        /*0b90*/ 	.short	0x0100
        /*0b92*/ 	.byte	0x08
	.zero		1


	//   ....[10]....
        /*0b94*/ 	.word	0x000005b0
        /*0b98*/ 	.word	0x000000ff
        /*0b9c*/ 	.word	0x00028c70
        /*0ba0*/ 	.short	0x0100
        /*0ba2*/ 	.byte	0x06
	.zero		1


	//   ....[11]....
        /*0ba4*/ 	.word	0x000005c0
        /*0ba8*/ 	.word	0x000000ff
        /*0bac*/ 	.word	0x00028c80
        /*0bb0*/ 	.short	0x0100
        /*0bb2*/ 	.byte	0x06
	.zero		1


	//   ....[12]....
        /*0bb4*/ 	.word	0x000005d0
        /*0bb8*/ 	.word	0x000000ff
        /*0bbc*/ 	.word	0x00028c78
        /*0bc0*/ 	.short	0x0100
        /*0bc2*/ 	.byte	0x06
	.zero		1


	//   ....[13]....
        /*0bc4*/ 	.word	0x000005e0
        /*0bc8*/ 	.word	0x000000ff
        /*0bcc*/ 	.word	0x00028c88
        /*0bd0*/ 	.short	0x0100
        /*0bd2*/ 	.byte	0x06
	.zero		1


	//   ....[14]....
        /*0bd4*/ 	.word	0x00000710
        /*0bd8*/ 	.word	0x000000ff
        /*0bdc*/ 	.word	0x00028c90
        /*0be0*/ 	.short	0x0100
        /*0be2*/ 	.byte	0x08
	.zero		1


	//   ....[15]....
        /*0be4*/ 	.word	0x00000720
        /*0be8*/ 	.word	0x000000ff
        /*0bec*/ 	.word	0x00028ca0
        /*0bf0*/ 	.short	0x0100
        /*0bf2*/ 	.byte	0x08
	.zero		1


	//   ....[16]....
        /*0bf4*/ 	.word	0x00000730
        /*0bf8*/ 	.word	0x000000ff
        /*0bfc*/ 	.word	0x00028c98
        /*0c00*/ 	.short	0x0100
        /*0c02*/ 	.byte	0x08
	.zero		1


	//   ....[17]....
        /*0c04*/ 	.word	0x00000740
        /*0c08*/ 	.word	0x000000ff
        /*0c0c*/ 	.word	0x00028ca8
        /*0c10*/ 	.short	0x0100
        /*0c12*/ 	.byte	0x08
	.zero		1


	//   ....[18]....
        /*0c14*/ 	.word	0x00000870
        /*0c18*/ 	.word	0x000000ff
        /*0c1c*/ 	.word	0x00028cb0
        /*0c20*/ 	.short	0x0100
        /*0c22*/ 	.byte	0x08
	.zero		1


	//   ....[19]....
        /*0c24*/ 	.word	0x00000880
        /*0c28*/ 	.word	0x000000ff
        /*0c2c*/ 	.word	0x00028cc0
        /*0c30*/ 	.short	0x0100
        /*0c32*/ 	.byte	0x08
	.zero		1


	//   ....[20]....
        /*0c34*/ 	.word	0x00000890
        /*0c38*/ 	.word	0x000000ff
        /*0c3c*/ 	.word	0x00028cb8
        /*0c40*/ 	.short	0x0100
        /*0c42*/ 	.byte	0x08
	.zero		1


	//   ....[21]....
        /*0c44*/ 	.word	0x000008a0
        /*0c48*/ 	.word	0x000000ff
        /*0c4c*/ 	.word	0x00028cc8
        /*0c50*/ 	.short	0x0100
        /*0c52*/ 	.byte	0x08
	.zero		1


	//   ....[22]....
        /*0c54*/ 	.word	0x00002e20
        /*0c58*/ 	.word	0x0000003f
        /*0c5c*/ 	.word	0x00028c90
        /*0c60*/ 	.short	0x010a
        /*0c62*/ 	.byte	0x3f
	.zero		1


	//   ....[23]....
        /*0c64*/ 	.word	0x00003870
        /*0c68*/ 	.word	0x0000003f
        /*0c6c*/ 	.word	0x00028c90
        /*0c70*/ 	.short	0x010a
        /*0c72*/ 	.byte	0x3f
	.zero		1


	//   ....[24]....
        /*0c74*/ 	.word	0x00004100
        /*0c78*/ 	.word	0x0000003f
        /*0c7c*/ 	.word	0x00028c90
        /*0c80*/ 	.short	0x010a
        /*0c82*/ 	.byte	0x3f
	.zero		1


	//   ....[25]....
        /*0c84*/ 	.word	0x000044e0
        /*0c88*/ 	.word	0x00000004
        /*0c8c*/ 	.word	0x00000000
        /*0c90*/ 	.short	0x0101
        /*0c92*/ 	.byte	0x3f
	.zero		1


	//   ....[26]....
        /*0c94*/ 	.word	0x00004520
        /*0c98*/ 	.word	0x0000003f
        /*0c9c*/ 	.word	0x00028cb0
        /*0ca0*/ 	.short	0x010a
        /*0ca2*/ 	.byte	0x3f
	.zero		1


	//   ....[27]....
        /*0ca4*/ 	.word	0x00004e00
        /*0ca8*/ 	.word	0x0000003f
        /*0cac*/ 	.word	0x00000000
        /*0cb0*/ 	.short	0x0101
        /*0cb2*/ 	.byte	0x3f
	.zero		1


	//   ....[28]....
        /*0cb4*/ 	.word	0x00005940
        /*0cb8*/ 	.word	0x00000003
        /*0cbc*/ 	.word	0x00028c50
        /*0cc0*/ 	.short	0x010a
        /*0cc2*/ 	.byte	0x3f
	.zero		1


	//   ....[29]....
        /*0cc4*/ 	.word	0x00005d00
        /*0cc8*/ 	.word	0x0000000e
        /*0ccc*/ 	.word	0x00000000
        /*0cd0*/ 	.short	0x0101
        /*0cd2*/ 	.byte	0x3f
	.zero		1


	//   ....[30]....
        /*0cd4*/ 	.word	0x00006620
        /*0cd8*/ 	.word	0x00000007
        /*0cdc*/ 	.word	0x00028c50
        /*0ce0*/ 	.short	0x010a
        /*0ce2*/ 	.byte	0x3f
	.zero		1


	//   ....[31]....
        /*0ce4*/ 	.word	0x00006670
        /*0ce8*/ 	.word	0x00000007
        /*0cec*/ 	.word	0x00028c50
        /*0cf0*/ 	.short	0x010a
        /*0cf2*/ 	.byte	0x3f
	.zero		1


	//   ....[32]....
        /*0cf4*/ 	.word	0x00006960
        /*0cf8*/ 	.word	0x0000000e
        /*0cfc*/ 	.word	0x00000000
        /*0d00*/ 	.short	0x0101
        /*0d02*/ 	.byte	0x3f
	.zero		1


	//   ....[33]....
        /*0d04*/ 	.word	0x00007e20
        /*0d08*/ 	.word	0x00000002
        /*0d0c*/ 	.word	0x00028c00
        /*0d10*/ 	.short	0x010a
        /*0d12*/ 	.byte	0x3f
	.zero		1


	//   ....[34]....
        /*0d14*/ 	.word	0x00007e70
        /*0d18*/ 	.word	0x00000002
        /*0d1c*/ 	.word	0x00028c00
        /*0d20*/ 	.short	0x010a
        /*0d22*/ 	.byte	0x3f
	.zero		1


	//   ....[35]....
        /*0d24*/ 	.word	0x00008930
        /*0d28*/ 	.word	0x00000002
        /*0d2c*/ 	.word	0x00028c00
        /*0d30*/ 	.short	0x010a
        /*0d32*/ 	.byte	0x3f
	.zero		1


	//   ....[36]....
        /*0d34*/ 	.word	0x00009df0
        /*0d38*/ 	.word	0x00000002
        /*0d3c*/ 	.word	0x00028c00
        /*0d40*/ 	.short	0x010a
        /*0d42*/ 	.byte	0x3f
	.zero		1


	//   ....[37]....
        /*0d44*/ 	.word	0x0000acd0
        /*0d48*/ 	.word	0x0000000f
        /*0d4c*/ 	.word	0x00028c30
        /*0d50*/ 	.short	0x010a
        /*0d52*/ 	.byte	0x3f
	.zero		1


	//   ....[38]....
        /*0d54*/ 	.word	0x0000ad80
        /*0d58*/ 	.word	0x0000000f
        /*0d5c*/ 	.word	0x00028c30
        /*0d60*/ 	.short	0x010a
        /*0d62*/ 	.byte	0x3f
	.zero		1


	//   ....[39]....
        /*0d64*/ 	.word	0x0000b220
        /*0d68*/ 	.word	0x00000000
        /*0d6c*/ 	.word	0x00000000
        /*0d70*/ 	.short	0x0101
        /*0d72*/ 	.byte	0x3f
	.zero		1


	//   ....[40]....
        /*0d74*/ 	.word	0x0000c880
        /*0d78*/ 	.word	0x0000000f
        /*0d7c*/ 	.word	0x00028c50
        /*0d80*/ 	.short	0x010a
        /*0d82*/ 	.byte	0x3f
	.zero		1


	//   ....[41]....
        /*0d84*/ 	.word	0x0000c930
        /*0d88*/ 	.word	0x0000000f
        /*0d8c*/ 	.word	0x00028c50
        /*0d90*/ 	.short	0x010a
        /*0d92*/ 	.byte	0x3f
	.zero		1


	//   ....[42]....
        /*0d94*/ 	.word	0x0000cc20
        /*0d98*/ 	.word	0x0000000f
        /*0d9c*/ 	.word	0x00000000
        /*0da0*/ 	.short	0x0101
        /*0da2*/ 	.byte	0x3f
	.zero		1


	//   ....[43]....
        /*0da4*/ 	.word	0x0000cf40
        /*0da8*/ 	.word	0x000000d1
        /*0dac*/ 	.word	0x00028c30
        /*0db0*/ 	.short	0x010a
        /*0db2*/ 	.byte	0x3f
	.zero		1


	//   ....[44]....
        /*0db4*/ 	.word	0x0000cfb0
        /*0db8*/ 	.word	0x000000d1
        /*0dbc*/ 	.word	0x00028c30
        /*0dc0*/ 	.short	0x010a
        /*0dc2*/ 	.byte	0x3f
	.zero		1


	//   ....[45]....
        /*0dc4*/ 	.word	0x0000d2e0
        /*0dc8*/ 	.word	0x00000007
        /*0dcc*/ 	.word	0x00000000
        /*0dd0*/ 	.short	0x0101
        /*0dd2*/ 	.byte	0x3f
	.zero		1


	//   ....[46]....
        /*0dd4*/ 	.word	0x0000f1f0
        /*0dd8*/ 	.word	0x000000d1
        /*0ddc*/ 	.word	0x00028c50
        /*0de0*/ 	.short	0x010a
        /*0de2*/ 	.byte	0x3f
	.zero		1


	//   ....[47]....
        /*0de4*/ 	.word	0x0000f240
        /*0de8*/ 	.word	0x000000d1
        /*0dec*/ 	.word	0x00028c50
        /*0df0*/ 	.short	0x010a
        /*0df2*/ 	.byte	0x3f
	.zero		1


	//   ....[48]....
        /*0df4*/ 	.word	0x0000f560
        /*0df8*/ 	.word	0x000000d1
        /*0dfc*/ 	.word	0x00000000
        /*0e00*/ 	.short	0x0101
        /*0e02*/ 	.byte	0x3f
	.zero		1


	//   ....[49]....
        /*0e04*/ 	.word	0x0000f960
        /*0e08*/ 	.word	0x0000000f
        /*0e0c*/ 	.word	0x00028c30
        /*0e10*/ 	.short	0x010a
        /*0e12*/ 	.byte	0x3f
	.zero		1


	//   ....[50]....
        /*0e14*/ 	.word	0x0000f9d0
        /*0e18*/ 	.word	0x0000000f
        /*0e1c*/ 	.word	0x00028c30
        /*0e20*/ 	.short	0x010a
        /*0e22*/ 	.byte	0x3f
	.zero		1


	//   ....[51]....
        /*0e24*/ 	.word	0x0000ff30
        /*0e28*/ 	.word	0x0000000e
        /*0e2c*/ 	.word	0x00000000
        /*0e30*/ 	.short	0x0101
        /*0e32*/ 	.byte	0x3f
	.zero		1


	//   ....[52]....
        /*0e34*/ 	.word	0x00010f60
        /*0e38*/ 	.word	0x0000000f
        /*0e3c*/ 	.word	0x00028c50
        /*0e40*/ 	.short	0x010a
        /*0e42*/ 	.byte	0x3f
	.zero		1


	//   ....[53]....
        /*0e44*/ 	.word	0x00010fb0
        /*0e48*/ 	.word	0x0000000f
        /*0e4c*/ 	.word	0x00028c50
        /*0e50*/ 	.short	0x010a
        /*0e52*/ 	.byte	0x3f
	.zero		1


	//   ....[54]....
        /*0e54*/ 	.word	0x000112c0
        /*0e58*/ 	.word	0x0000000f
        /*0e5c*/ 	.word	0x00000000
        /*0e60*/ 	.short	0x0101
        /*0e62*/ 	.byte	0x3f
	.zero		1


	//   ....[55]....
        /*0e64*/ 	.word	0x00011410
        /*0e68*/ 	.word	0x00000014
        /*0e6c*/ 	.word	0x00028c30
        /*0e70*/ 	.short	0x010a
        /*0e72*/ 	.byte	0x3f
	.zero		1


	//   ....[56]....
        /*0e74*/ 	.word	0x00011480
        /*0e78*/ 	.word	0x00000014
        /*0e7c*/ 	.word	0x00028c30
        /*0e80*/ 	.short	0x010a
        /*0e82*/ 	.byte	0x3f
	.zero		1


	//   ....[57]....
        /*0e84*/ 	.word	0x00011800
        /*0e88*/ 	.word	0x00000006
        /*0e8c*/ 	.word	0x00000000
        /*0e90*/ 	.short	0x0101
        /*0e92*/ 	.byte	0x3f
	.zero		1


	//   ....[58]....
        /*0e94*/ 	.word	0x000134e0
        /*0e98*/ 	.word	0x00000014
        /*0e9c*/ 	.word	0x00028c50
        /*0ea0*/ 	.short	0x010a
        /*0ea2*/ 	.byte	0x3f
	.zero		1


	//   ....[59]....
        /*0ea4*/ 	.word	0x00013530
        /*0ea8*/ 	.word	0x00000014
        /*0eac*/ 	.word	0x00028c50
        /*0eb0*/ 	.short	0x010a
        /*0eb2*/ 	.byte	0x3f
	.zero		1


	//   ....[60]....
        /*0eb4*/ 	.word	0x00013840
        /*0eb8*/ 	.word	0x00000014
        /*0ebc*/ 	.word	0x00000000
        /*0ec0*/ 	.short	0x0101
        /*0ec2*/ 	.byte	0x3f
	.zero		1


	//   ....[61]....
        /*0ec4*/ 	.word	0x000160c0
        /*0ec8*/ 	.word	0x00000000
        /*0ecc*/ 	.word	0x00000000
        /*0ed0*/ 	.short	0x0101
        /*0ed2*/ 	.byte	0x3f
	.zero		1


	//   ....[62]....
        /*0ed4*/ 	.word	0x00018e20
        /*0ed8*/ 	.word	0x00000017
        /*0edc*/ 	.word	0x00028c20
        /*0ee0*/ 	.short	0x010a
        /*0ee2*/ 	.byte	0x3f
	.zero		1


	//   ....[63]....
        /*0ee4*/ 	.word	0x00018eb0
        /*0ee8*/ 	.word	0x0000000c
        /*0eec*/ 	.word	0x00028ca0
        /*0ef0*/ 	.short	0x010a
        /*0ef2*/ 	.byte	0x3f
	.zero		1


	//   ....[64]....
        /*0ef4*/ 	.word	0x00019100
        /*0ef8*/ 	.word	0x0000000c
        /*0efc*/ 	.word	0x00028cc0
        /*0f00*/ 	.short	0x010a
        /*0f02*/ 	.byte	0x3f
	.zero		1


	//   ....[65]....
        /*0f04*/ 	.word	0x00019ad0
        /*0f08*/ 	.word	0x0000000a
        /*0f0c*/ 	.word	0x00028ca0
        /*0f10*/ 	.short	0x010a
        /*0f12*/ 	.byte	0x3f
	.zero		1


	//   ....[66]....
        /*0f14*/ 	.word	0x00019d10
        /*0f18*/ 	.word	0x0000000a
        /*0f1c*/ 	.word	0x00028cc0
        /*0f20*/ 	.short	0x010a
        /*0f22*/ 	.byte	0x3f
	.zero		1


	//   ....[67]....
        /*0f24*/ 	.word	0x0001b730
        /*0f28*/ 	.word	0x0000001b
        /*0f2c*/ 	.word	0x00028c40
        /*0f30*/ 	.short	0x010a
        /*0f32*/ 	.byte	0x3f
	.zero		1


	//   ....[68]....
        /*0f34*/ 	.word	0x0001bbe0
        /*0f38*/ 	.word	0x0000001b
        /*0f3c*/ 	.word	0x00028c30
        /*0f40*/ 	.short	0x0107
        /*0f42*/ 	.byte	0x3f
	.zero		1


	//   ....[69]....
        /*0f44*/ 	.word	0x0001bcb0
        /*0f48*/ 	.word	0x0000001b
        /*0f4c*/ 	.word	0x00028c30
        /*0f50*/ 	.short	0x0101
        /*0f52*/ 	.byte	0x3f
	.zero		1


	//   ....[70]....
        /*0f54*/ 	.word	0x0001c5a0
        /*0f58*/ 	.word	0x00000017
        /*0f5c*/ 	.word	0x00028c00
        /*0f60*/ 	.short	0x0107
        /*0f62*/ 	.byte	0x3f
	.zero		1


	//   ....[71]....
        /*0f64*/ 	.word	0x0001c690
        /*0f68*/ 	.word	0x00000017
        /*0f6c*/ 	.word	0x00028c00
        /*0f70*/ 	.short	0x0101
        /*0f72*/ 	.byte	0x3f
	.zero		1


	//   ....[72]....
        /*0f74*/ 	.word	0x0001c6b0
        /*0f78*/ 	.word	0x00000017
        /*0f7c*/ 	.word	0x00028c20
        /*0f80*/ 	.short	0x010a
        /*0f82*/ 	.byte	0x3f
	.zero		1


	//   ....[73]....
        /*0f84*/ 	.word	0x0001c740
        /*0f88*/ 	.word	0x0000001b
        /*0f8c*/ 	.word	0x00028c60
        /*0f90*/ 	.short	0x010a
        /*0f92*/ 	.byte	0x3f
	.zero		1


	//   ....[74]....
        /*0f94*/ 	.word	0x0001d080
        /*0f98*/ 	.word	0x0000001b
        /*0f9c*/ 	.word	0x00028c50
        /*0fa0*/ 	.short	0x0107
        /*0fa2*/ 	.byte	0x3f
	.zero		1


	//   ....[75]....
        /*0fa4*/ 	.word	0x0001d150
        /*0fa8*/ 	.word	0x0000001b
        /*0fac*/ 	.word	0x00028c50
        /*0fb0*/ 	.short	0x0101
        /*0fb2*/ 	.byte	0x3f
	.zero		1


	//   ....[76]....
        /*0fb4*/ 	.word	0x0001d4e0
        /*0fb8*/ 	.word	0x00000006
        /*0fbc*/ 	.word	0x00028c40
        /*0fc0*/ 	.short	0x010a
        /*0fc2*/ 	.byte	0x3f
	.zero		1


	//   ....[77]....
        /*0fc4*/ 	.word	0x0001d820
        /*0fc8*/ 	.word	0x00000006
        /*0fcc*/ 	.word	0x00028c30
        /*0fd0*/ 	.short	0x0107
        /*0fd2*/ 	.byte	0x3f
	.zero		1


	//   ....[78]....
        /*0fd4*/ 	.word	0x0001d8e0
        /*0fd8*/ 	.word	0x00000006
        /*0fdc*/ 	.word	0x00028c30
        /*0fe0*/ 	.short	0x0101
        /*0fe2*/ 	.byte	0x3f
	.zero		1


	//   ....[79]....
        /*0fe4*/ 	.word	0x0001d910
        /*0fe8*/ 	.word	0x00000006
        /*0fec*/ 	.word	0x00028c60
        /*0ff0*/ 	.short	0x010a
        /*0ff2*/ 	.byte	0x3f
	.zero		1


	//   ....[80]....
        /*0ff4*/ 	.word	0x0001dfe0
        /*0ff8*/ 	.word	0x00000006
        /*0ffc*/ 	.word	0x00028c50
        /*1000*/ 	.short	0x0107
        /*1002*/ 	.byte	0x3f
	.zero		1


	//   ....[81]....
        /*1004*/ 	.word	0x0001e0a0
        /*1008*/ 	.word	0x00000006
        /*100c*/ 	.word	0x00028c50
        /*1010*/ 	.short	0x0101
        /*1012*/ 	.byte	0x3f
	.zero		1


	//   ....[82]....
        /*1014*/ 	.word	0x0001ef10
        /*1018*/ 	.word	0x00000004
        /*101c*/ 	.word	0x00028c20
        /*1020*/ 	.short	0x010a
        /*1022*/ 	.byte	0x3f
	.zero		1


	//   ....[83]....
        /*1024*/ 	.word	0x0001f080
        /*1028*/ 	.word	0x00000005
        /*102c*/ 	.word	0x00028c40
        /*1030*/ 	.short	0x010a
        /*1032*/ 	.byte	0x3f
	.zero		1


	//   ....[84]....
        /*1034*/ 	.word	0x0001f120
        /*1038*/ 	.word	0x00000019
        /*103c*/ 	.word	0x00028c40
        /*1040*/ 	.short	0x010a
        /*1042*/ 	.byte	0x3f
	.zero		1


	//   ....[85]....
        /*1044*/ 	.word	0x0001f160
        /*1048*/ 	.word	0x00000005
        /*104c*/ 	.word	0x00028c60
        /*1050*/ 	.short	0x010a
        /*1052*/ 	.byte	0x3f
	.zero		1


	//   ....[86]....
        /*1054*/ 	.word	0x0001f1a0
        /*1058*/ 	.word	0x00000019
        /*105c*/ 	.word	0x00028c60
        /*1060*/ 	.short	0x010a
        /*1062*/ 	.byte	0x3f
	.zero		1


	//   ....[87]....
        /*1064*/ 	.word	0x0001f200
        /*1068*/ 	.word	0x0000003f
        /*106c*/ 	.word	0x00028c90
        /*1070*/ 	.short	0x010a
        /*1072*/ 	.byte	0x3f
	.zero		1


	//   ....[88]....
        /*1074*/ 	.word	0x0001f370
        /*1078*/ 	.word	0x0000003f
        /*107c*/ 	.word	0x00028c90
        /*1080*/ 	.short	0x010a
        /*1082*/ 	.byte	0x3f
	.zero		1


	//   ....[89]....
        /*1084*/ 	.word	0x0001f4f0
        /*1088*/ 	.word	0x0000003f
        /*108c*/ 	.word	0x00028c90
        /*1090*/ 	.short	0x010a
        /*1092*/ 	.byte	0x3f
	.zero		1


	//   ....[90]....
        /*1094*/ 	.word	0x0001f650
        /*1098*/ 	.word	0x0000003f
        /*109c*/ 	.word	0x00028cb0
        /*10a0*/ 	.short	0x010a
        /*10a2*/ 	.byte	0x3f
	.zero		1


	//   ....[91]....
        /*10a4*/ 	.word	0x0001f6a0
        /*10a8*/ 	.word	0x00000003
        /*10ac*/ 	.word	0x00028c50
        /*10b0*/ 	.short	0x010a
        /*10b2*/ 	.byte	0x3f
	.zero		1


	//   ....[92]....
        /*10b4*/ 	.word	0x0001f6f0
        /*10b8*/ 	.word	0x00000007
        /*10bc*/ 	.word	0x00028c50
        /*10c0*/ 	.short	0x010a
        /*10c2*/ 	.byte	0x3f
	.zero		1


	//   ....[93]....
        /*10c4*/ 	.word	0x0001fac0
        /*10c8*/ 	.word	0x00000002
        /*10cc*/ 	.word	0x00028c00
        /*10d0*/ 	.short	0x010a
        /*10d2*/ 	.byte	0x3f
	.zero		1


	//   ....[94]....
        /*10d4*/ 	.word	0x000200b0
        /*10d8*/ 	.word	0x00000002
        /*10dc*/ 	.word	0x00028c00
        /*10e0*/ 	.short	0x010a
        /*10e2*/ 	.byte	0x3f
	.zero		1


	//   ....[95]....
        /*10e4*/ 	.word	0x00020100
        /*10e8*/ 	.word	0x0000000f
        /*10ec*/ 	.word	0x00028c30
        /*10f0*/ 	.short	0x010a
        /*10f2*/ 	.byte	0x3f
	.zero		1


	//   ....[96]....
        /*10f4*/ 	.word	0x00020150
        /*10f8*/ 	.word	0x0000000f
        /*10fc*/ 	.word	0x00028c50
        /*1100*/ 	.short	0x010a
        /*1102*/ 	.byte	0x3f
	.zero		1


	//   ....[97]....
        /*1104*/ 	.word	0x000201a0
        /*1108*/ 	.word	0x000000d1
        /*110c*/ 	.word	0x00028c30
        /*1110*/ 	.short	0x010a
        /*1112*/ 	.byte	0x3f
	.zero		1


	//   ....[98]....
        /*1114*/ 	.word	0x000201f0
        /*1118*/ 	.word	0x000000d1
        /*111c*/ 	.word	0x00028c50
        /*1120*/ 	.short	0x010a
        /*1122*/ 	.byte	0x3f
	.zero		1


	//   ....[99]....
        /*1124*/ 	.word	0x00020240
        /*1128*/ 	.word	0x0000000f
        /*112c*/ 	.word	0x00028c30
        /*1130*/ 	.short	0x010a
        /*1132*/ 	.byte	0x3f
	.zero		1


	//   ....[100]....
        /*1134*/ 	.word	0x00020290
        /*1138*/ 	.word	0x0000000f
        /*113c*/ 	.word	0x00028c50
        /*1140*/ 	.short	0x010a
        /*1142*/ 	.byte	0x3f
	.zero		1


	//   ....[101]....
        /*1144*/ 	.word	0x000202e0
        /*1148*/ 	.word	0x00000014
        /*114c*/ 	.word	0x00028c30
        /*1150*/ 	.short	0x010a
        /*1152*/ 	.byte	0x3f
	.zero		1


	//   ....[102]....
        /*1154*/ 	.word	0x00020330
        /*1158*/ 	.word	0x00000014
        /*115c*/ 	.word	0x00028c50
        /*1160*/ 	.short	0x010a
        /*1162*/ 	.byte	0x3f
	.zero		1


	//   ....[103]....
        /*1164*/ 	.word	0x000204d0
        /*1168*/ 	.word	0x00000017
        /*116c*/ 	.word	0x00028c20
        /*1170*/ 	.short	0x010a
        /*1172*/ 	.byte	0x3f
	.zero		1


	//   ....[104]....
        /*1174*/ 	.word	0x00020520
        /*1178*/ 	.word	0x0000000c
        /*117c*/ 	.word	0x00028ca0
        /*1180*/ 	.short	0x010a
        /*1182*/ 	.byte	0x3f
	.zero		1


	//   ....[105]....
        /*1184*/ 	.word	0x00020570
        /*1188*/ 	.word	0x0000000c
        /*118c*/ 	.word	0x00028cc0
        /*1190*/ 	.short	0x010a
        /*1192*/ 	.byte	0x3f
	.zero		1


	//   ....[106]....
        /*1194*/ 	.word	0x000205c0
        /*1198*/ 	.word	0x0000000a
        /*119c*/ 	.word	0x00028ca0
        /*11a0*/ 	.short	0x010a
        /*11a2*/ 	.byte	0x3f
	.zero		1


	//   ....[107]....
        /*11a4*/ 	.word	0x00020610
        /*11a8*/ 	.word	0x0000000a
        /*11ac*/ 	.word	0x00028cc0
        /*11b0*/ 	.short	0x010a
        /*11b2*/ 	.byte	0x3f
	.zero		1


	//   ....[108]....
        /*11b4*/ 	.word	0x00020730
        /*11b8*/ 	.word	0x0000001b
        /*11bc*/ 	.word	0x00028c40
        /*11c0*/ 	.short	0x010a
        /*11c2*/ 	.byte	0x3f
	.zero		1


	//   ....[109]....
        /*11c4*/ 	.word	0x000211d0
        /*11c8*/ 	.word	0x00000017
        /*11cc*/ 	.word	0x00028c20
        /*11d0*/ 	.short	0x010a
        /*11d2*/ 	.byte	0x3f
	.zero		1


	//   ....[110]....
        /*11d4*/ 	.word	0x00021220
        /*11d8*/ 	.word	0x0000001b
        /*11dc*/ 	.word	0x00028c60
        /*11e0*/ 	.short	0x010a
        /*11e2*/ 	.byte	0x3f
	.zero		1


	//   ....[111]....
        /*11e4*/ 	.word	0x00021b20
        /*11e8*/ 	.word	0x00000006
        /*11ec*/ 	.word	0x00028c40
        /*11f0*/ 	.short	0x010a
        /*11f2*/ 	.byte	0x3f
	.zero		1


	//   ....[112]....
        /*11f4*/ 	.word	0x00021fe0
        /*11f8*/ 	.word	0x00000006
        /*11fc*/ 	.word	0x00028c60
        /*1200*/ 	.short	0x010a
        /*1202*/ 	.byte	0x3f
	.zero		1


	//   ....[113]....
        /*1204*/ 	.word	0x000230d0
        /*1208*/ 	.word	0x00000004
        /*120c*/ 	.word	0x00028c20
        /*1210*/ 	.short	0x010a
        /*1212*/ 	.byte	0x3f
	.zero		1


	//   ....[114]....
        /*1214*/ 	.word	0x00023270
        /*1218*/ 	.word	0x00000005
        /*121c*/ 	.word	0x00028c40
        /*1220*/ 	.short	0x010a
        /*1222*/ 	.byte	0x3f
	.zero		1


	//   ....[115]....
        /*1224*/ 	.word	0x000232c0
        /*1228*/ 	.word	0x00000019
        /*122c*/ 	.word	0x00028c40
        /*1230*/ 	.short	0x010a
        /*1232*/ 	.byte	0x3f
	.zero		1


	//   ....[116]....
        /*1234*/ 	.word	0x00023310
        /*1238*/ 	.word	0x00000005
        /*123c*/ 	.word	0x00028c60
        /*1240*/ 	.short	0x010a
        /*1242*/ 	.byte	0x3f
	.zero		1


	//----- nvinfo : EIATTR_NUM_MBARRIERS
	.align		4
.L_860:
        /*1244*/ 	.byte	0x03, 0x38
        /*1246*/ 	.short	0x0016


	//----- nvinfo : EIATTR_EXIT_INSTR_OFFSETS
	.align		4
        /*1248*/ 	.byte	0x04, 0x1c
        /*124a*/ 	.short	(.L_862 - .L_861)


	//   ....[0]....
.L_861:
        /*124c*/ 	.word	0x0001f1f0


	//----- nvinfo : EIATTR_MAX_THREADS
	.align		4
.L_862:
        /*1250*/ 	.byte	0x04, 0x05
        /*1252*/ 	.short	(.L_864 - .L_863)
.L_863:
        /*1254*/ 	.word	0x00000180
        /*1258*/ 	.word	0x00000001
        /*125c*/ 	.word	0x00000001


	//----- nvinfo : EIATTR_CRS_STACK_SIZE
	.align		4
.L_864:
        /*1260*/ 	.byte	0x04, 0x1e
        /*1262*/ 	.short	(.L_866 - .L_865)
.L_865:
        /*1264*/ 	.word	0x00000000


	//----- nvinfo : EIATTR_CBANK_PARAM_SIZE
	.align		4
.L_866:
        /*1268*/ 	.byte	0x03, 0x19
        /*126a*/ 	.short	0x0af0


	//----- nvinfo : EIATTR_PARAM_CBANK
	.align		4
        /*126c*/ 	.byte	0x04, 0x0a
        /*126e*/ 	.short	(.L_868 - .L_867)
	.align		4
.L_867:
        /*1270*/ 	.word	index@(.nv.constant0._ZN7cutlass13device_kernelIN5flash11enable_sm90INS1_16FlashAttnFwdSm90INS1_25CollectiveMainloopFwdSm90ILi2EN4cute5tupleIJNS5_1CILi1EEES8_S8_EEENS6_IJNS7_ILi64EEESA_SA_EEELi512ENS_6half_tEfNS_4arch4Sm90ELb0ELb1ELb0ELb1ELb1ELb1ELb0ELb0ELb0ELb1ELb0ELb0EEENS1_21CollectiveEpilogueFwdINS6_IJSA_NS7_ILi512EEESA_EEES9_SC_SE_Li256ELb1ELb1ELb0ELb0EEENS1_36VarlenDynamicPersistentTileSchedulerILi64ELi64ELi256ELi128ELb0ELb1ELb1ELb1ELb0ELb1EEEEEEEEEvNT_6ParamsE)
        /*1274*/ 	.short	0x0210
        /*1276*/ 	.short	0x0af0


	//----- nvinfo : EIATTR_SW_WAR
	.align		4
.L_868:
        /*1278*/ 	.byte	0x04, 0x36
        /*127a*/ 	.short	(.L_870 - .L_869)
.L_869:
        /*127c*/ 	.word	0x00000008
.L_870:


//--------------------- .nv.info._ZN7cutlass13device_kernelIN5flash11enable_sm90INS1_16FlashAttnFwdSm90INS1_25CollectiveMainloopFwdSm90ILi2EN4cute5tupleIJNS5_1CILi1EEES8_S8_EEENS6_IJNS7_ILi64EEESA_SA_EEELi512ENS_6half_tEfNS_4arch4Sm90ELb0ELb1ELb0ELb1ELb1ELb0ELb1ELb0ELb0ELb1ELb0ELb0EEENS1_21CollectiveEpilogueFwdINS6_IJSA_NS7_ILi512EEESA_EEES9_SC_SE_Li256ELb1ELb1ELb0ELb0EEENS1_36VarlenDynamicPersistentTileSchedulerILi64ELi64ELi256ELi128ELb0ELb1ELb1ELb1ELb0ELb1EEEEEEEEEvNT_6ParamsE --------------------------
	.section	.nv.info._ZN7cutlass13device_kernelIN5flash11enable_sm90INS1_16FlashAttnFwdSm90INS1_25CollectiveMainloopFwdSm90ILi2EN4cute5tupleIJNS5_1CILi1EEES8_S8_EEENS6_IJNS7_ILi64EEESA_SA_EEELi512ENS_6half_tEfNS_4arch4Sm90ELb0ELb1ELb0ELb1ELb1ELb0ELb1ELb0ELb0ELb1ELb0ELb0EEENS1_21CollectiveEpilogueFwdINS6_IJSA_NS7_ILi512EEESA_EEES9_SC_SE_Li256ELb1ELb1ELb0ELb0EEENS1_36VarlenDynamicPersistentTileSchedulerILi64ELi64ELi256ELi128ELb0ELb1ELb1ELb1ELb0ELb1EEEEEEEEEvNT_6ParamsE,"",@"SHT_CUDA_INFO"
	.sectionflags	@""
	.align	4


	//----- nvinfo : EIATTR_CUDA_API_VERSION
	.align		4
        /*0000*/ 	.byte	0x04, 0x37
        /*0002*/ 	.short	(.L_872 - .L_871)
.L_871:
        /*0004*/ 	.word	0x00000082


	//----- nvinfo : EIATTR_KPARAM_INFO
	.align		4
.L_872:
        /*0008*/ 	.byte	0x04, 0x17
        /*000a*/ 	.short	(.L_874 - .L_873)
.L_873:
        /*000c*/ 	.word	0x00000000
        /*0010*/ 	.short	0x0000
        /*0012*/ 	.short	0x0070
        /*0014*/ 	.byte	0x00, 0xf0, 0x01, 0x2e


	//----- nvinfo : EIATTR_SPARSE_MMA_MASK
	.align		4
.L_874:
        /*0018*/ 	.byte	0x03, 0x50
        /*001a*/ 	.short	0x0000


	//----- nvinfo : EIATTR_MAXREG_COUNT
	.align		4
        /*001c*/ 	.byte	0x03, 0x1b
        /*001e*/ 	.short	0x00a8


	//----- nvinfo : EIATTR_NUM_BARRIERS
	.align		4
        /*0020*/ 	.byte	0x02, 0x4c
        /*0022*/ 	.byte	0x10
	.zero		1


	//----- nvinfo : EIATTR_EXTERNS
	.align		4
        /*0024*/ 	.byte	0x04, 0x0f
        /*0026*/ 	.short	(.L_876 - .L_875)


	//   ....[0]....
	.align		4
.L_875:
        /*0028*/ 	.word	index@(__assertfail)


	//----- nvinfo : EIATTR_ANNOTATIONS
	.align		4
.L_876:
        /*002c*/ 	.byte	0x04, 0x55
        /*002e*/ 	.short	(.L_878 - .L_877)


	//   ....[0]....
.L_877:
        /* <DEDUP_REMOVED lines=19> */


	//----- nvinfo : EIATTR_MERCURY_ISA_VERSION
	.align		4
.L_878:
        /*0148*/ 	.byte	0x03, 0x5f
        /*014a*/ 	.short	0x0101


	//----- nvinfo : EIATTR_UNUSED_LOAD_BYTE_OFFSET
	.align		4
        /*014c*/ 	.byte	0x04, 0x44
        /*014e*/ 	.short	(.L_880 - .L_879)


	//   ....[0]....
.L_879:
        /*0150*/ 	.word	0x00000a70
        /*0154*/ 	.word	0x0000fff0


	//   ....[1]....
        /*0158*/ 	.word	0x00021640
        /*015c*/ 	.word	0x0000fff0


	//----- nvinfo : EIATTR_INT_WARP_WIDE_INSTR_OFFSETS
	.align		4
.L_880:
        /*0160*/ 	.byte	0x04, 0x31
        /*0162*/ 	.short	(.L_882 - .L_881)


	//   ....[0]....
.L_881:
        /*0164*/ 	.word	0x000000c0


	//   ....[1]....
        /*0168*/ 	.word	0x000000d0


	//   ....[2]....
        /*016c*/ 	.word	0x000000e0


	//   ....[3]....
        /*0170*/ 	.word	0x00000180


	//   ....[4]....
        /*0174*/ 	.word	0x00025e30


	//   ....[5]....
        /*0178*/ 	.word	0x00025ec0


	//   ....[6]....
        /*017c*/ 	.word	0x0002a190


	//   ....[7]....
        /*0180*/ 	.word	0x0002a220


	//----- nvinfo : EIATTR_COOP_GROUP_MASK_REGIDS
	.align		4
.L_882:
        /*0184*/ 	.byte	0x04, 0x29
        /*0186*/ 	.short	(.L_884 - .L_883)


	//   ....[0]....
.L_883:
        /*0188*/ 	.word	0xffffffff


	//   ....[1]....
        /*018c*/ 	.word	0xffffffff


	//   ....[2]....
        /*0190*/ 	.word	0xffffffff


	//   ....[3]....
        /*0194*/ 	.word	0xffffffff


	//   ....[4]....
        /*0198*/ 	.word	0xffffffff


	//   ....[5]....
        /*019c*/ 	.word	0xffffffff


	//   ....[6]....
        /*01a0*/ 	.word	0xffffffff


	//   ....[7]....
        /*01a4*/ 	.word	0xffffffff


	//   ....[8]....
        /*01a8*/ 	.word	0xffffffff


	//   ....[9]....
        /*01ac*/ 	.word	0xffffffff


	//   ....[10]....
        /*01b0*/ 	.word	0xffffffff


	//   ....[11]....
        /*01b4*/ 	.word	0xffffffff


	//   ....[12]....
        /*01b8*/ 	.word	0xffffffff


	//   ....[13]....
        /*01bc*/ 	.word	0xffffffff


	//   ....[14]....
        /*01c0*/ 	.word	0xffffffff


	//   ....[15]....
        /*01c4*/ 	.word	0xffffffff


	//   ....[16]....
        /*01c8*/ 	.word	0xffffffff


	//   ....[17]....
        /*01cc*/ 	.word	0xffffffff


	//   ....[18]....
        /*01d0*/ 	.word	0xffffffff


	//   ....[19]....
        /*01d4*/ 	.word	0xffffffff


	//   ....[20]....
        /*01d8*/ 	.word	0xffffffff


	//   ....[21]....
        /*01dc*/ 	.word	0xffffffff


	//   ....[22]....
        /*01e0*/ 	.word	0xffffffff


	//   ....[23]....
        /*01e4*/ 	.word	0xffffffff


	//   ....[24]....
        /*01e8*/ 	.word	0xffffffff


	//   ....[25]....
        /*01ec*/ 	.word	0xffffffff


	//   ....[26]....
        /*01f0*/ 	.word	0xffffffff


	//   ....[27]....
        /*01f4*/ 	.word	0xffffffff


	//   ....[28]....
        /*01f8*/ 	.word	0xffffffff


	//   ....[29]....
        /*01fc*/ 	.word	0xffffffff


	//   ....[30]....
        /*0200*/ 	.word	0xffffffff


	//   ....[31]....
        /*0204*/ 	.word	0xffffffff


	//   ....[32]....
        /*0208*/ 	.word	0xffffffff


	//   ....[33]....
        /*020c*/ 	.word	0xffffffff


	//   ....[34]....
        /*0210*/ 	.word	0xffffffff


	//   ....[35]....
        /*0214*/ 	.word	0xffffffff


	//   ....[36]....
        /*0218*/ 	.word	0xffffffff


	//   ....[37]....
        /*021c*/ 	.word	0xffffffff


	//   ....[38]....
        /*0220*/ 	.word	0xffffffff


	//   ....[39]....
        /*0224*/ 	.word	0xffffffff


	//   ....[40]....
        /*0228*/ 	.word	0xffffffff


	//   ....[41]....
        /*022c*/ 	.word	0xffffffff


	//   ....[42]....
        /*0230*/ 	.word	0xffffffff


	//   ....[43]....
        /*0234*/ 	.word	0xffffffff


	//   ....[44]....
        /*0238*/ 	.word	0xffffffff


	//   ....[45]....
        /*023c*/ 	.word	0xffffffff


	//   ....[46]....
        /*0240*/ 	.word	0xffffffff


	//   ....[47]....
        /*0244*/ 	.word	0xffffffff


	//   ....[48]....
        /*0248*/ 	.word	0xffffffff


	//   ....[49]....
        /*024c*/ 	.word	0xffffffff


	//   ....[50]....
        /*0250*/ 	.word	0xffffffff


	//   ....[51]....
        /*0254*/ 	.word	0xffffffff


	//   ....[52]....
        /*0258*/ 	.word	0xffffffff


	//   ....[53]....
        /*025c*/ 	.word	0xffffffff


	//   ....[54]....
        /*0260*/ 	.word	0xffffffff


	//   ....[55]....
        /*0264*/ 	.word	0xffffffff


	//   ....[56]....
        /*0268*/ 	.word	0xffffffff


	//   ....[57]....
        /*026c*/ 	.word	0xffffffff


	//   ....[58]....
        /*0270*/ 	.word	0xffffffff


	//   ....[59]....
        /*0274*/ 	.word	0xffffffff


	//   ....[60]....
        /*0278*/ 	.word	0xffffffff


	//   ....[61]....
        /*027c*/ 	.word	0xffffffff


	//   ....[62]....
        /*0280*/ 	.word	0xffffffff


	//   ....[63]....
        /*0284*/ 	.word	0xffffffff


	//   ....[64]....
        /*0288*/ 	.word	0xffffffff


	//   ....[65]....
        /*028c*/ 	.word	0xffffffff


	//   ....[66]....
        /*0290*/ 	.word	0xffffffff


	//   ....[67]....
        /*0294*/ 	.word	0xffffffff


	//   ....[68]....
        /*0298*/ 	.word	0xffffffff


	//   ....[69]....
        /*029c*/ 	.word	0xffffffff


	//   ....[70]....
        /*02a0*/ 	.word	0xffffffff


	//   ....[71]....
        /*02a4*/ 	.word	0xffffffff


	//   ....[72]....
        /*02a8*/ 	.word	0xffffffff


	//   ....[73]....
        /*02ac*/ 	.word	0xffffffff


	//   ....[74]....
        /*02b0*/ 	.word	0xffffffff


	//   ....[75]....
        /*02b4*/ 	.word	0xffffffff


	//   ....[76]....
        /*02b8*/ 	.word	0xffffffff


	//   ....[77]....
        /*02bc*/ 	.word	0xffffffff


	//   ....[78]....
        /*02c0*/ 	.word	0xffffffff


	//   ....[79]....
        /*02c4*/ 	.word	0xffffffff


	//   ....[80]....
        /*02c8*/ 	.word	0xffffffff


	//   ....[81]....
        /*02cc*/ 	.word	0xffffffff


	//   ....[82]....
        /*02d0*/ 	.word	0xffffffff


	//   ....[83]....
        /*02d4*/ 	.word	0xffffffff


	//   ....[84]....
        /*02d8*/ 	.word	0xffffffff


	//   ....[85]....
        /*02dc*/ 	.word	0xffffffff


	//   ....[86]....
        /*02e0*/ 	.word	0xffffffff


	//   ....[87]....
        /*02e4*/ 	.word	0xffffffff


	//   ....[88]....
        /*02e8*/ 	.word	0xffffffff


	//   ....[89]....
        /*02ec*/ 	.word	0xffffffff


	//   ....[90]....
        /*02f0*/ 	.word	0xffffffff


	//   ....[91]....
        /*02f4*/ 	.word	0xffffffff


	//   ....[92]....
        /*02f8*/ 	.word	0xffffffff


	//   ....[93]....
        /*02fc*/ 	.word	0xffffffff


	//   ....[94]....
        /*0300*/ 	.word	0xffffffff


	//   ....[95]....
        /*0304*/ 	.word	0xffffffff


	//   ....[96]....
        /*0308*/ 	.word	0xffffffff


	//   ....[97]....
        /*030c*/ 	.word	0xffffffff


	//   ....[98]....
        /*0310*/ 	.word	0xffffffff


	//   ....[99]....
        /*0314*/ 	.word	0xffffffff


	//   ....[100]....
        /*0318*/ 	.word	0xffffffff


	//   ....[101]....
        /*031c*/ 	.word	0xffffffff


	//   ....[102]....
        /*0320*/ 	.word	0xffffffff


	//   ....[103]....
        /*0324*/ 	.word	0xffffffff


	//   ....[104]....
        /*0328*/ 	.word	0xffffffff


	//   ....[105]....
        /*032c*/ 	.word	0xffffffff


	//   ....[106]....
        /*0330*/ 	.word	0xffffffff


	//   ....[107]....
        /*0334*/ 	.word	0xffffffff


	//   ....[108]....
        /*0338*/ 	.word	0xffffffff


	//   ....[109]....
        /*033c*/ 	.word	0xffffffff


	//   ....[110]....
        /*0340*/ 	.word	0xffffffff


	//   ....[111]....
        /*0344*/ 	.word	0xffffffff


	//   ....[112]....
        /*0348*/ 	.word	0xffffffff


	//   ....[113]....
        /*034c*/ 	.word	0xffffffff


	//   ....[114]....
        /*0350*/ 	.word	0xffffffff


	//   ....[115]....
        /*0354*/ 	.word	0xffffffff


	//   ....[116]....
        /*0358*/ 	.word	0xffffffff


	//   ....[117]....
        /*035c*/ 	.word	0xffffffff


	//   ....[118]....
        /*0360*/ 	.word	0xffffffff


	//   ....[119]....
        /*0364*/ 	.word	0xffffffff


	//   ....[120]....
        /*0368*/ 	.word	0xffffffff


	//   ....[121]....
        /*036c*/ 	.word	0xffffffff


	//   ....[122]....
        /*0370*/ 	.word	0xffffffff


	//   ....[123]....
        /*0374*/ 	.word	0xffffffff


	//   ....[124]....
        /*0378*/ 	.word	0xffffffff


	//   ....[125]....
        /*037c*/ 	.word	0xffffffff


	//   ....[126]....
        /*0380*/ 	.word	0xffffffff


	//   ....[127]....
        /*0384*/ 	.word	0xffffffff


	//   ....[128]....
        /*0388*/ 	.word	0xffffffff


	//   ....[129]....
        /*038c*/ 	.word	0x0500000f


	//   ....[130]....
        /*0390*/ 	.word	0x0500000f


	//   ....[131]....
        /*0394*/ 	.word	0x0500000f


	//   ....[132]....
        /*0398*/ 	.word	0x0500000f


	//   ....[133]....
        /*039c*/ 	.word	0x0500000f


	//   ....[134]....
        /*03a0*/ 	.word	0x0500000f


	//   ....[135]....
        /*03a4*/ 	.word	0x0500000f


	//   ....[136]....
        /*03a8*/ 	.word	0x0500000f


	//   ....[137]....
        /*03ac*/ 	.word	0x0500000f


	//   ....[138]....
        /*03b0*/ 	.word	0x0500000f


	//   ....[139]....
        /*03b4*/ 	.word	0x0500000f


	//   ....[140]....
        /*03b8*/ 	.word	0x0500000f


	//   ....[141]....
        /*03bc*/ 	.word	0x0500000f


	//   ....[142]....
        /*03c0*/ 	.word	0x0500000f


	//   ....[143]....
        /*03c4*/ 	.word	0x0500000f


	//   ....[144]....
        /*03c8*/ 	.word	0x0500000f


	//   ....[145]....
        /*03cc*/ 	.word	0x0500000f


	//   ....[146]....
        /*03d0*/ 	.word	0x0500000f


	//   ....[147]....
        /*03d4*/ 	.word	0x0500000f


	//   ....[148]....
        /*03d8*/ 	.word	0x0500000f


	//   ....[149]....
        /*03dc*/ 	.word	0x0500000f


	//   ....[150]....
        /*03e0*/ 	.word	0x0500000f


	//   ....[151]....
        /*03e4*/ 	.word	0x0500000f


	//   ....[152]....
        /*03e8*/ 	.word	0x0500000f


	//   ....[153]....
        /*03ec*/ 	.word	0x0500000f


	//   ....[154]....
        /*03f0*/ 	.word	0x0500000f


	//   ....[155]....
        /*03f4*/ 	.word	0x0500000f


	//   ....[156]....
        /*03f8*/ 	.word	0x0500000f


	//   ....[157]....
        /*03fc*/ 	.word	0x0500000f


	//   ....[158]....
        /*0400*/ 	.word	0x0500000f


	//   ....[159]....
        /*0404*/ 	.word	0x0500000f


	//   ....[160]....
        /*0408*/ 	.word	0x0500000f


	//   ....[161]....
        /*040c*/ 	.word	0x0500000f


	//   ....[162]....
        /*0410*/ 	.word	0x0500000f


	//   ....[163]....
        /*0414*/ 	.word	0x0500000f


	//   ....[164]....
        /*0418*/ 	.word	0x0500000f


	//   ....[165]....
        /*041c*/ 	.word	0x0500000f


	//   ....[166]....
        /*0420*/ 	.word	0x0500000f


	//   ....[167]....
        /*0424*/ 	.word	0x0500000f


	//   ....[168]....
        /*0428*/ 	.word	0x0500000f


	//   ....[169]....
        /*042c*/ 	.word	0x0500000f


	//   ....[170]....
        /*0430*/ 	.word	0x0500000f


	//   ....[171]....
        /*0434*/ 	.word	0x0500000f


	//   ....[172]....
        /*0438*/ 	.word	0x0500000f


	//   ....[173]....
        /*043c*/ 	.word	0x0500000f


	//   ....[174]....
        /*0440*/ 	.word	0x0500000f


	//   ....[175]....
        /*0444*/ 	.word	0x0500000f


	//   ....[176]....
        /*0448*/ 	.word	0x0500000f


	//   ....[177]....
        /*044c*/ 	.word	0x0500000f


	//   ....[178]....
        /*0450*/ 	.word	0x0500000f


	//   ....[179]....
        /*0454*/ 	.word	0x0500000f


	//   ....[180]....
        /*0458*/ 	.word	0x0500000f


	//   ....[181]....
        /*045c*/ 	.word	0x0500000f


	//   ....[182]....
        /*0460*/ 	.word	0x0500000f


	//   ....[183]....
        /*0464*/ 	.word	0x0500000f


	//   ....[184]....
        /*0468*/ 	.word	0x0500000f


	//   ....[185]....
        /*046c*/ 	.word	0x0500000f


	//   ....[186]....
        /*0470*/ 	.word	0x0500000f


	//   ....[187]....
        /*0474*/ 	.word	0x0500000f


	//   ....[188]....
        /*0478*/ 	.word	0x0500000f


	//   ....[189]....
        /*047c*/ 	.word	0x0500000f


	//   ....[190]....
        /*0480*/ 	.word	0x0500000f


	//   ....[191]....
        /*0484*/ 	.word	0x0500000f


	//   ....[192]....
        /*0488*/ 	.word	0x0500000f


	//   ....[193]....
        /*048c*/ 	.word	0x0500000f


	//   ....[194]....
        /*0490*/ 	.word	0x0500000f


	//   ....[195]....
        /*0494*/ 	.word	0x0500000f


	//   ....[196]....
        /*0498*/ 	.word	0xffffffff


	//   ....[197]....
        /*049c*/ 	.word	0xffffffff


	//   ....[198]....
        /*04a0*/ 	.word	0xffffffff


	//   ....[199]....
        /*04a4*/ 	.word	0xffffffff


	//   ....[200]....
        /*04a8*/ 	.word	0xffffffff


	//   ....[201]....
        /*04ac*/ 	.word	0xffffffff


	//   ....[202]....
        /*04b0*/ 	.word	0xffffffff


	//   ....[203]....
        /*04b4*/ 	.word	0xffffffff


	//----- nvinfo : EIATTR_COOP_GROUP_INSTR_OFFSETS
	.align		4
.L_884:
        /*04b8*/ 	.byte	0x04, 0x28
        /*04ba*/ 	.short	(.L_886 - .L_885)


	//   ....[0]....
.L_885:
        /*04bc*/ 	.word	0x00000080


	//   ....[1]....
        /*04c0*/ 	.word	0x00000090


	//   ....[2]....
        /*04c4*/ 	.word	0x000002b0


	//   ....[3]....
        /*04c8*/ 	.word	0x00000410


	//   ....[4]....
        /*04cc*/ 	.word	0x00000530


	//   ....[5]....
        /*04d0*/ 	.word	0x00000690


	//   ....[6]....
        /*04d4*/ 	.word	0x00002320


	//   ....[7]....
        /*04d8*/ 	.word	0x00009d50


	//   ....[8]....
        /*04dc*/ 	.word	0x0000bdf0


	//   ....[9]....
        /*04e0*/ 	.word	0x0000d000


	//   ....[10]....
        /*04e4*/ 	.word	0x0000d240


	//   ....[11]....
        /*04e8*/ 	.word	0x0000dcf0


	//   ....[12]....
        /*04ec*/ 	.word	0x0000df90


	//   ....[13]....
        /*04f0*/ 	.word	0x0000e430


	//   ....[14]....
        /*04f4*/ 	.word	0x0000e530


	//   ....[15]....
        /*04f8*/ 	.word	0x000110e0


	//   ....[16]....
        /*04fc*/ 	.word	0x00012a40


	//   ....[17]....
        /*0500*/ 	.word	0x00013cc0


	//   ....[18]....
        /*0504*/ 	.word	0x00013d00


	//   ....[19]....
        /*0508*/ 	.word	0x00013d40


	//   ....[20]....
        /*050c*/ 	.word	0x00013d60


	//   ....[21]....
        /*0510*/ 	.word	0x000183e0


	//   ....[22]....
        /*0514*/ 	.word	0x000197c0


	//   ....[23]....
        /*0518*/ 	.word	0x0001aa20


	//   ....[24]....
        /*051c*/ 	.word	0x0001ac30


	//   ....[25]....
        /*0520*/ 	.word	0x0001b810


	//   ....[26]....
        /*0524*/ 	.word	0x0001b870


	//   ....[27]....
        /*0528*/ 	.word	0x0001b8b0


	//   ....[28]....
        /*052c*/ 	.word	0x0001b8d0


	//   ....[29]....
        /*0530*/ 	.word	0x0001ffd0


	//   ....[30]....
        /*0534*/ 	.word	0x00020180


	//   ....[31]....
        /*0538*/ 	.word	0x000201a0


	//   ....[32]....
        /*053c*/ 	.word	0x000201e0


	//   ....[33]....
        /*0540*/ 	.word	0x00020200


	//   ....[34]....
        /*0544*/ 	.word	0x00022760


	//   ....[35]....
        /*0548*/ 	.word	0x00022dc0


	//   ....[36]....
        /*054c*/ 	.word	0x00022de0


	//   ....[37]....
        /*0550*/ 	.word	0x00022e10


	//   ....[38]....
        /*0554*/ 	.word	0x00022e20


	//   ....[39]....
        /*0558*/ 	.word	0x000234c0


	//   ....[40]....
        /*055c*/ 	.word	0x000234d0


	//   ....[41]....
        /*0560*/ 	.word	0x00023700


	//   ....[42]....
        /*0564*/ 	.word	0x00023720


	//   ....[43]....
        /*0568*/ 	.word	0x000242e0


	//   ....[44]....
        /*056c*/ 	.word	0x00024320


	//   ....[45]....
        /*0570*/ 	.word	0x00024560


	//   ....[46]....
        /*0574*/ 	.word	0x00024580


	//   ....[47]....
        /*0578*/ 	.word	0x00024830


	//   ....[48]....
        /*057c*/ 	.word	0x00024a00


	//   ....[49]....
        /*0580*/ 	.word	0x00024a30


	//   ....[50]....
        /*0584*/ 	.word	0x00024a60


	//   ....[51]....
        /*0588*/ 	.word	0x00024a90


	//   ....[52]....
        /*058c*/ 	.word	0x00024ac0


	//   ....[53]....
        /*0590*/ 	.word	0x00024af0


	//   ....[54]....
        /*0594*/ 	.word	0x00024c40


	//   ....[55]....
        /*0598*/ 	.word	0x00024c70


	//   ....[56]....
        /*059c*/ 	.word	0x00024ca0


	//   ....[57]....
        /*05a0*/ 	.word	0x00024cd0


	//   ....[58]....
        /*05a4*/ 	.word	0x00024d00


	//   ....[59]....
        /*05a8*/ 	.word	0x00024d30


	//   ....[60]....
        /*05ac*/ 	.word	0x00024dc0


	//   ....[61]....
        /*05b0*/ 	.word	0x00024e20


	//   ....[62]....
        /*05b4*/ 	.word	0x00024eb0


	//   ....[63]....
        /*05b8*/ 	.word	0x00026c20


	//   ....[64]....
        /*05bc*/ 	.word	0x00026c40


	//   ....[65]....
        /*05c0*/ 	.word	0x00026cd0


	//   ....[66]....
        /*05c4*/ 	.word	0x00026cf0


	//   ....[67]....
        /*05c8*/ 	.word	0x00026d70


	//   ....[68]....
        /*05cc*/ 	.word	0x00026d90


	//   ....[69]....
        /*05d0*/ 	.word	0x00026da0


	//   ....[70]....
        /*05d4*/ 	.word	0x00026db0


	//   ....[71]....
        /*05d8*/ 	.word	0x00027550


	//   ....[72]....
        /*05dc*/ 	.word	0x00027590


	//   ....[73]....
        /*05e0*/ 	.word	0x00027640


	//   ....[74]....
        /*05e4*/ 	.word	0x00027650


	//   ....[75]....
        /*05e8*/ 	.word	0x000276e0


	//   ....[76]....
        /*05ec*/ 	.word	0x000276f0


	//   ....[77]....
        /*05f0*/ 	.word	0x00027710


	//   ....[78]....
        /*05f4*/ 	.word	0x00027750


	//   ....[79]....
        /*05f8*/ 	.word	0x00027fd0


	//   ....[80]....
        /*05fc*/ 	.word	0x00027ff0


	//   ....[81]....
        /*0600*/ 	.word	0x00028190


	//   ....[82]....
        /*0604*/ 	.word	0x000281c0


	//   ....[83]....
        /*0608*/ 	.word	0x000282d0


	//   ....[84]....
        /*060c*/ 	.word	0x000282e0


	//   ....[85]....
        /*0610*/ 	.word	0x00028310


	//   ....[86]....
        /*0614*/ 	.word	0x00028320


	//   ....[87]....
        /*0618*/ 	.word	0x00028950


	//   ....[88]....
        /*061c*/ 	.word	0x000289b0


	//   ....[89]....
        /*0620*/ 	.word	0x00028b70


	//   ....[90]....
        /*0624*/ 	.word	0x00028bb0


	//   ....[91]....
        /*0628*/ 	.word	0x00028bc0


	//   ....[92]....
        /*062c*/ 	.word	0x00028bd0


	//   ....[93]....
        /*0630*/ 	.word	0x00028d20


	//   ....[94]....
        /*0634*/ 	.word	0x00028e70


	//   ....[95]....
        /*0638*/ 	.word	0x000296a0


	//   ....[96]....
        /*063c*/ 	.word	0x000296c0


	//   ....[97]....
        /*0640*/ 	.word	0x00029710


	//   ....[98]....
        /*0644*/ 	.word	0x00029720


	//   ....[99]....
        /*0648*/ 	.word	0x00029760


	//   ....[100]....
        /*064c*/ 	.word	0x00029770


	//   ....[101]....
        /*0650*/ 	.word	0x00029780


	//   ....[102]....
        /*0654*/ 	.word	0x000297c0


	//   ....[103]....
        /*0658*/ 	.word	0x00029ae0


	//   ....[104]....
        /*065c*/ 	.word	0x00029b20


	//   ....[105]....
        /*0660*/ 	.word	0x00029b40


	//   ....[106]....
        /*0664*/ 	.word	0x00029b60


	//   ....[107]....
        /*0668*/ 	.word	0x00029b90


	//   ....[108]....
        /*066c*/ 	.word	0x00029bb0


	//   ....[109]....
        /*0670*/ 	.word	0x00029cb0


	//   ....[110]....
        /*0674*/ 	.word	0x00029e00


	//   ....[111]....
        /*0678*/ 	.word	0x0002a400


	//   ....[112]....
        /*067c*/ 	.word	0x0002a450


	//   ....[113]....
        /*0680*/ 	.word	0x0002a480


	//   ....[114]....
        /*0684*/ 	.word	0x0002a4b0


	//   ....[115]....
        /*0688*/ 	.word	0x0002a4c0


	//   ....[116]....
        /*068c*/ 	.word	0x0002a4f0


	//   ....[117]....
        /*0690*/ 	.word	0x0002a520


	//   ....[118]....
        /*0694*/ 	.word	0x0002a550


	//   ....[119]....
        /*0698*/ 	.word	0x0002a6d0


	//   ....[120]....
        /*069c*/ 	.word	0x0002a700


	//   ....[121]....
        /*06a0*/ 	.word	0x0002a730


	//   ....[122]....
        /*06a4*/ 	.word	0x0002a760


	//   ....[123]....
        /*06a8*/ 	.word	0x0002a790


	//   ....[124]....
        /*06ac*/ 	.word	0x0002a7c0


	//   ....[125]....
        /*06b0*/ 	.word	0x0002a880


	//   ....[126]....
        /*06b4*/ 	.word	0x0002a8a0


	//   ....[127]....
        /*06b8*/ 	.word	0x0002a910


	//   ....[128]....
        /*06bc*/ 	.word	0x0002afb0


	//   ....[129]....
        /*06c0*/ 	.word	0x0002b550


	//   ....[130]....
        /*06c4*/ 	.word	0x0002b640


	//   ....[131]....
        /*06c8*/ 	.word	0x0002b6e0


	//   ....[132]....
        /*06cc*/ 	.word	0x0002b740


	//   ....[133]....
        /*06d0*/ 	.word	0x0002b830


	//   ....[134]....
        /*06d4*/ 	.word	0x0002b8a0


	//   ....[135]....
        /*06d8*/ 	.word	0x0002b990


	//   ....[136]....
        /*06dc*/ 	.word	0x0002ba00


	//   ....[137]....
        /*06e0*/ 	.word	0x0002baa0


	//   ....[138]....
        /*06e4*/ 	.word	0x0002bba0


	//   ....[139]....
        /*06e8*/ 	.word	0x0002bc30


	//   ....[140]....
        /*06ec*/ 	.word	0x0002bc90


	//   ....[141]....
        /*06f0*/ 	.word	0x0002bd60


	//   ....[142]....
        /*06f4*/ 	.word	0x0002bde0


	//   ....[143]....
        /*06f8*/ 	.word	0x0002bec0


	//   ....[144]....
        /*06fc*/ 	.word	0x0002bf30


	//   ....[145]....
        /*0700*/ 	.word	0x0002bff0


	//   ....[146]....
        /*0704*/ 	.word	0x0002c300


	//   ....[147]....
        /*0708*/ 	.word	0x0002c3c0


	//   ....[148]....
        /*070c*/ 	.word	0x0002c630


	//   ....[149]....
        /*0710*/ 	.word	0x0002c680


	//   ....[150]....
        /*0714*/ 	.word	0x0002c890


	//   ....[151]....
        /*0718*/ 	.word	0x0002c8e0


	//   ....[152]....
        /*071c*/ 	.word	0x0002ca90


	//   ....[153]....
        /*0720*/ 	.word	0x0002cae0


	//   ....[154]....
        /*0724*/ 	.word	0x0002cc20


	//   ....[155]....
        /*0728*/ 	.word	0x0002cd20


	//   ....[156]....
        /*072c*/ 	.word	0x0002cf90


	//   ....[157]....
        /*0730*/ 	.word	0x0002cfe0


	//   ....[158]....
        /*0734*/ 	.word	0x0002d1b0


	//   ....[159]....
        /*0738*/ 	.word	0x0002d200


	//   ....[160]....
        /*073c*/ 	.word	0x0002d3d0


	//   ....[161]....
        /*0740*/ 	.word	0x0002d420


	//   ....[162]....
        /*0744*/ 	.word	0x0002d510


	//   ....[163]....
        /*0748*/ 	.word	0x0002d5b0


	//   ....[164]....
        /*074c*/ 	.word	0x0002d610


	//   ....[165]....
        /*0750*/ 	.word	0x0002d6c0


	//   ....[166]....
        /*0754*/ 	.word	0x0002d720


	//   ....[167]....
        /*0758*/ 	.word	0x0002d7d0


	//   ....[168]....
        /*075c*/ 	.word	0x0002d830


	//   ....[169]....
        /*0760*/ 	.word	0x0002d8e0


	//   ....[170]....
        /*0764*/ 	.word	0x0002d9d0


	//   ....[171]....
        /*0768*/ 	.word	0x0002dab0


	//   ....[172]....
        /*076c*/ 	.word	0x0002dbc0


	//   ....[173]....
        /*0770*/ 	.word	0x0002dcc0


	//   ....[174]....
        /*0774*/ 	.word	0x0002ddf0


	//   ....[175]....
        /*0778*/ 	.word	0x0002ded0


	//   ....[176]....
        /*077c*/ 	.word	0x0002dfd0


	//   ....[177]....
        /*0780*/ 	.word	0x0002e0b0


	//   ....[178]....
        /*0784*/ 	.word	0x0002e140


	//   ....[179]....
        /*0788*/ 	.word	0x0002e1e0


	//   ....[180]....
        /*078c*/ 	.word	0x0002e300


	//   ....[181]....
        /*0790*/ 	.word	0x0002e370


	//   ....[182]....
        /*0794*/ 	.word	0x0002e3e0


	//   ....[183]....
        /*0798*/ 	.word	0x0002e450


	//   ....[184]....
        /*079c*/ 	.word	0x0002e4c0


	//   ....[185]....
        /*07a0*/ 	.word	0x0002e540


	//   ....[186]....
        /*07a4*/ 	.word	0x0002e5d0


	//   ....[187]....
        /*07a8*/ 	.word	0x0002e660


	//   ....[188]....
        /*07ac*/ 	.word	0x0002e6d0


	//   ....[189]....
        /*07b0*/ 	.word	0x0002e740


	//   ....[190]....
        /*07b4*/ 	.word	0x0002e7b0


	//   ....[191]....
        /*07b8*/ 	.word	0x0002e830


	//   ....[192]....
        /*07bc*/ 	.word	0x0002e8a0


	//   ....[193]....
        /*07c0*/ 	.word	0x0002e940


	//   ....[194]....
        /*07c4*/ 	.word	0x0002e9d0


	//   ....[195]....
        /*07c8*/ 	.word	0x0002eaf0


	//   ....[196]....
        /*07cc*/ 	.word	0x00030af0


	//   ....[197]....
        /*07d0*/ 	.word	0x000321f0


	//   ....[198]....
        /*07d4*/ 	.word	0x000324a0


	//   ....[199]....
        /*07d8*/ 	.word	0x000331e0


	//   ....[200]....
        /*07dc*/ 	.word	0x00033220


	//   ....[201]....
        /*07e0*/ 	.word	0x00033290


	//   ....[202]....
        /*07e4*/ 	.word	0x000332b0


	//   ....[203]....
        /*07e8*/ 	.word	0x000403b0


	//----- nvinfo : EIATTR_REG_RECONFIG
	.align		4
.L_886:
        /*07ec*/ 	.byte	0x01, 0x54
	.zero		2


	//----- nvinfo : EIATTR_SYSCALL_OFFSETS
	.align		4
        /*07f0*/ 	.byte	0x04, 0x46
        /*07f2*/ 	.short	(.L_888 - .L_887)


	//   ....[0]....
.L_887:
        /*07f4*/ 	.word	0x0000a300


	//   ....[1]....
        /*07f8*/ 	.word	0x00026020


	//   ....[2]....
        /*07fc*/ 	.word	0x00026170


	//   ....[3]....
        /*0800*/ 	.word	0x00026260


	//   ....[4]....
        /*0804*/ 	.word	0x00027150


	//   ....[5]....
        /*0808*/ 	.word	0x000279e0


	//----- nvinfo : EIATTR_MBARRIER_INSTR_OFFSETS
	.align		4
.L_888:
        /*080c*/ 	.byte	0x04, 0x39
        /*080e*/ 	.short	(.L_890 - .L_889)


	//   ....[0]....
.L_889:
        /*0810*/ 	.word	0x00000190
        /*0814*/ 	.word	0x000000ff
        /*0818*/ 	.word	0x00038800
        /*081c*/ 	.short	0x0100
        /*081e*/ 	.byte	0x08
	.zero		1


	//   ....[1]....
        /*0820*/ 	.word	0x000001a0
        /*0824*/ 	.word	0x000000ff
        /*0828*/ 	.word	0x00038810
        /*082c*/ 	.short	0x0100
        /*082e*/ 	.byte	0x08
	.zero		1


	//   ....[2]....
        /*0830*/ 	.word	0x000001b0
        /*0834*/ 	.word	0x000000ff
        /*0838*/ 	.word	0x00038820
        /*083c*/ 	.short	0x0100
        /*083e*/ 	.byte	0x08
	.zero		1


	//   ....[3]....
        /*0840*/ 	.word	0x00000260
        /*0844*/ 	.word	0x000000ff
        /*0848*/ 	.word	0x00038830
        /*084c*/ 	.short	0x0100
        /*084e*/ 	.byte	0x06
	.zero		1


	//   ....[4]....
        /*0850*/ 	.word	0x00000270
        /*0854*/ 	.word	0x000000ff
        /*0858*/ 	.word	0x00038840
        /*085c*/ 	.short	0x0100
        /*085e*/ 	.byte	0x06
	.zero		1


	//   ....[5]....
        /*0860*/ 	.word	0x00000280
        /*0864*/ 	.word	0x000000ff
        /*0868*/ 	.word	0x00038838
        /*086c*/ 	.short	0x0100
        /*086e*/ 	.byte	0x06
	.zero		1


	//   ....[6]....
        /*0870*/ 	.word	0x00000290
        /*0874*/ 	.word	0x000000ff
        /*0878*/ 	.word	0x00038848
        /*087c*/ 	.short	0x0100
        /*087e*/ 	.byte	0x06
	.zero		1


	//   ....[7]....
        /*0880*/ 	.word	0x000003c0
        /*0884*/ 	.word	0x000000ff
        /*0888*/ 	.word	0x00038850
        /*088c*/ 	.short	0x0100
        /*088e*/ 	.byte	0x08
	.zero		1


	//   ....[8]....
        /*0890*/ 	.word	0x000003d0
        /*0894*/ 	.word	0x000000ff
        /*0898*/ 	.word	0x00038860
        /*089c*/ 	.short	0x0100
        /*089e*/ 	.byte	0x08
	.zero		1


	//   ....[9]....
        /*08a0*/ 	.word	0x000003e0
        /*08a4*/ 	.word	0x000000ff
        /*08a8*/ 	.word	0x00038858
        /*08ac*/ 	.short	0x0100
        /*08ae*/ 	.byte	0x08
	.zero		1


	//   ....[10]....
        /*08b0*/ 	.word	0x000003f0
        /*08b4*/ 	.word	0x000000ff
        /*08b8*/ 	.word	0x00038868
        /*08bc*/ 	.short	0x0100
        /*08be*/ 	.byte	0x08
	.zero		1


	//   ....[11]....
        /*08c0*/ 	.word	0x000004e0
        /*08c4*/ 	.word	0x000000ff
        /*08c8*/ 	.word	0x00038870
        /*08cc*/ 	.short	0x0100
        /*08ce*/ 	.byte	0x06
	.zero		1


	//   ....[12]....
        /*08d0*/ 	.word	0x000004f0
        /*08d4*/ 	.word	0x000000ff
        /*08d8*/ 	.word	0x00038880
        /*08dc*/ 	.short	0x0100
        /*08de*/ 	.byte	0x06
	.zero		1


	//   ....[13]....
        /*08e0*/ 	.word	0x00000500
        /*08e4*/ 	.word	0x000000ff
        /*08e8*/ 	.word	0x00038878
        /*08ec*/ 	.short	0x0100
        /*08ee*/ 	.byte	0x06
	.zero		1


	//   ....[14]....
        /*08f0*/ 	.word	0x00000510
        /*08f4*/ 	.word	0x000000ff
        /*08f8*/ 	.word	0x00038888
        /*08fc*/ 	.short	0x0100
        /*08fe*/ 	.byte	0x06
	.zero		1


	//   ....[15]....
        /*0900*/ 	.word	0x00000640
        /*0904*/ 	.word	0x000000ff
        /*0908*/ 	.word	0x00038890
        /*090c*/ 	.short	0x0100
        /*090e*/ 	.byte	0x08
	.zero		1


	//   ....[16]....
        /*0910*/ 	.word	0x00000650
        /*0914*/ 	.word	0x000000ff
        /*0918*/ 	.word	0x000388a0
        /*091c*/ 	.short	0x0100
        /*091e*/ 	.byte	0x08
	.zero		1


	//   ....[17]....
        /*0920*/ 	.word	0x00000660
        /*0924*/ 	.word	0x000000ff
        /*0928*/ 	.word	0x00038898
        /*092c*/ 	.short	0x0100
        /*092e*/ 	.byte	0x08
	.zero		1


	//   ....[18]....
        /*0930*/ 	.word	0x00000670
        /*0934*/ 	.word	0x000000ff
        /*0938*/ 	.word	0x000388a8
        /*093c*/ 	.short	0x0100
        /*093e*/ 	.byte	0x08
	.zero		1


	//   ....[19]....
        /*0940*/ 	.word	0x000007b0
        /*0944*/ 	.word	0x000000ff
        /*0948*/ 	.word	0x000388b0
        /*094c*/ 	.short	0x0100
        /*094e*/ 	.byte	0x08
	.zero		1


	//   ....[20]....
        /*0950*/ 	.word	0x000007c0
        /*0954*/ 	.word	0x000000ff
        /*0958*/ 	.word	0x000388c0
        /*095c*/ 	.short	0x0100
        /*095e*/ 	.byte	0x08
	.zero		1


	//   ....[21]....
        /*0960*/ 	.word	0x000007d0
        /*0964*/ 	.word	0x000000ff
        /*0968*/ 	.word	0x000388b8
        /*096c*/ 	.short	0x0100
        /*096e*/ 	.byte	0x08
	.zero		1


	//   ....[22]....
        /*0970*/ 	.word	0x000007e0
        /*0974*/ 	.word	0x000000ff
        /*0978*/ 	.word	0x000388c8
        /*097c*/ 	.short	0x0100
        /*097e*/ 	.byte	0x08
	.zero		1


	//   ....[23]....
        /*0980*/ 	.word	0x000046d0
        /*0984*/ 	.word	0x00000004
        /*0988*/ 	.word	0x00000000
        /*098c*/ 	.short	0x0101
        /*098e*/ 	.byte	0x3f
	.zero		1


	//   ....[24]....
        /*0990*/ 	.word	0x00008460
        /*0994*/ 	.word	0x00000006
        /*0998*/ 	.word	0x00000000
        /*099c*/ 	.short	0x0101
        /*099e*/ 	.byte	0x3f
	.zero		1


	//   ....[25]....
        /*09a0*/ 	.word	0x0000a7f0
        /*09a4*/ 	.word	0x000000ff
        /*09a8*/ 	.word	0x00038800
        /*09ac*/ 	.short	0x010a
        /*09ae*/ 	.byte	0x2e
	.zero		1


	//   ....[26]....
        /*09b0*/ 	.word	0x0000ac60
        /*09b4*/ 	.word	0x0000000a
        /*09b8*/ 	.word	0x00000000
        /*09bc*/ 	.short	0x010a
        /*09be*/ 	.byte	0x3f
	.zero		1


	//   ....[27]....
        /*09c0*/ 	.word	0x0000acc0
        /*09c4*/ 	.word	0x0000000a
        /*09c8*/ 	.word	0x00000000
        /*09cc*/ 	.short	0x010a
        /*09ce*/ 	.byte	0x3f
	.zero		1


	//   ....[28]....
        /*09d0*/ 	.word	0x0000b070
        /*09d4*/ 	.word	0x000000ff
        /*09d8*/ 	.word	0x00038810
        /*09dc*/ 	.short	0x010a
        /*09de*/ 	.byte	0x2e
	.zero		1


	//   ....[29]....
        /*09e0*/ 	.word	0x0000b170
        /*09e4*/ 	.word	0x0000000a
        /*09e8*/ 	.word	0x00000000
        /*09ec*/ 	.short	0x010a
        /*09ee*/ 	.byte	0x3f
	.zero		1


	//   ....[30]....
        /*09f0*/ 	.word	0x0000b1d0
        /*09f4*/ 	.word	0x0000000a
        /*09f8*/ 	.word	0x00000000
        /*09fc*/ 	.short	0x010a
        /*09fe*/ 	.byte	0x3f
	.zero		1


	//   ....[31]....
        /*0a00*/ 	.word	0x0000cdc0
        /*0a04*/ 	.word	0x00000003
        /*0a08*/ 	.word	0x00000000
        /*0a0c*/ 	.short	0x0101
        /*0a0e*/ 	.byte	0x3f
	.zero		1


	//   ....[32]....
        /*0a10*/ 	.word	0x000111f0
        /*0a14*/ 	.word	0x00000000
        /*0a18*/ 	.word	0x00000000
        /*0a1c*/ 	.short	0x0101
        /*0a1e*/ 	.byte	0x3f
	.zero		1


	//   ....[33]....
        /*0a20*/ 	.word	0x00011960
        /*0a24*/ 	.word	0x00000006
        /*0a28*/ 	.word	0x00000000
        /*0a2c*/ 	.short	0x010a
        /*0a2e*/ 	.byte	0x3f
	.zero		1


	//   ....[34]....
        /*0a30*/ 	.word	0x00011a00
        /*0a34*/ 	.word	0x00000008
        /*0a38*/ 	.word	0x00000000
        /*0a3c*/ 	.short	0x010a
        /*0a3e*/ 	.byte	0x3f
	.zero		1


	//   ....[35]....
        /*0a40*/ 	.word	0x00011e20
        /*0a44*/ 	.word	0x0000000e
        /*0a48*/ 	.word	0x00000000
        /*0a4c*/ 	.short	0x010a
        /*0a4e*/ 	.byte	0x3f
	.zero		1


	//   ....[36]....
        /*0a50*/ 	.word	0x00011e80
        /*0a54*/ 	.word	0x0000000e
        /*0a58*/ 	.word	0x00000000
        /*0a5c*/ 	.short	0x010a
        /*0a5e*/ 	.byte	0x3f
	.zero		1


	//   ....[37]....
        /*0a60*/ 	.word	0x00013a70
        /*0a64*/ 	.word	0x00000003
        /*0a68*/ 	.word	0x00000000
        /*0a6c*/ 	.short	0x0101
        /*0a6e*/ 	.byte	0x3f
	.zero		1


	//   ....[38]....
        /*0a70*/ 	.word	0x000184f0
        /*0a74*/ 	.word	0x00000003
        /*0a78*/ 	.word	0x00000000
        /*0a7c*/ 	.short	0x0101
        /*0a7e*/ 	.byte	0x3f
	.zero		1


	//   ....[39]....
        /*0a80*/ 	.word	0x000186e0
        /*0a84*/ 	.word	0x00000006
        /*0a88*/ 	.word	0x00000000
        /*0a8c*/ 	.short	0x010a
        /*0a8e*/ 	.byte	0x3f
	.zero		1


	//   ....[40]....
        /*0a90*/ 	.word	0x00018780
        /*0a94*/ 	.word	0x00000008
        /*0a98*/ 	.word	0x00000000
        /*0a9c*/ 	.short	0x010a
        /*0a9e*/ 	.byte	0x3f
	.zero		1


	//   ....[41]....
        /*0aa0*/ 	.word	0x00018ba0
        /*0aa4*/ 	.word	0x0000000e
        /*0aa8*/ 	.word	0x00000000
        /*0aac*/ 	.short	0x010a
        /*0aae*/ 	.byte	0x3f
	.zero		1


	//   ....[42]....
        /*0ab0*/ 	.word	0x00018c00
        /*0ab4*/ 	.word	0x0000000e
        /*0ab8*/ 	.word	0x00000000
        /*0abc*/ 	.short	0x010a
        /*0abe*/ 	.byte	0x3f
	.zero		1


	//   ....[43]....
        /*0ac0*/ 	.word	0x0001a7f0
        /*0ac4*/ 	.word	0x00000003
        /*0ac8*/ 	.word	0x00000000
        /*0acc*/ 	.short	0x0101
        /*0ace*/ 	.byte	0x3f
	.zero		1


	//   ....[44]....
        /*0ad0*/ 	.word	0x00020100
        /*0ad4*/ 	.word	0x00000003
        /*0ad8*/ 	.word	0x00000000
        /*0adc*/ 	.short	0x0101
        /*0ade*/ 	.byte	0x3f
	.zero		1


	//   ....[45]....
        /*0ae0*/ 	.word	0x00023470
        /*0ae4*/ 	.word	0x000000ff
        /*0ae8*/ 	.word	0x00000000
        /*0aec*/ 	.short	0x0101
        /*0aee*/ 	.byte	0x04
	.zero		1


	//   ....[46]....
        /*0af0*/ 	.word	0x000269d0
        /*0af4*/ 	.word	0x00000011
        /*0af8*/ 	.word	0x00038840
        /*0afc*/ 	.short	0x010a
        /*0afe*/ 	.byte	0x3f
	.zero		1


	//   ....[47]....
        /*0b00*/ 	.word	0x00026eb0
        /*0b04*/ 	.word	0x00000011
        /*0b08*/ 	.word	0x00038830
        /*0b0c*/ 	.short	0x0107
        /*0b0e*/ 	.byte	0x3f
	.zero		1


	//   ....[48]....
        /*0b10*/ 	.word	0x00026f90
        /*0b14*/ 	.word	0x00000011
        /*0b18*/ 	.word	0x00038830
        /*0b1c*/ 	.short	0x0101
        /*0b1e*/ 	.byte	0x3f
	.zero		1


	//   ....[49]....
        /*0b20*/ 	.word	0x00027820
        /*0b24*/ 	.word	0x00000017
        /*0b28*/ 	.word	0x00038800
        /*0b2c*/ 	.short	0x0107
        /*0b2e*/ 	.byte	0x3f
	.zero		1


	//   ....[50]....
        /*0b30*/ 	.word	0x000278b0
        /*0b34*/ 	.word	0x00000017
        /*0b38*/ 	.word	0x00038800
        /*0b3c*/ 	.short	0x0101
        /*0b3e*/ 	.byte	0x3f
	.zero		1


	//   ....[51]....
        /*0b40*/ 	.word	0x000285c0
        /*0b44*/ 	.word	0x00000017
        /*0b48*/ 	.word	0x00038810
        /*0b4c*/ 	.short	0x0107
        /*0b4e*/ 	.byte	0x3f
	.zero		1


	//   ....[52]....
        /*0b50*/ 	.word	0x000286c0
        /*0b54*/ 	.word	0x00000017
        /*0b58*/ 	.word	0x00038810
        /*0b5c*/ 	.short	0x0101
        /*0b5e*/ 	.byte	0x3f
	.zero		1


	//   ....[53]....
        /*0b60*/ 	.word	0x000286e0
        /*0b64*/ 	.word	0x00000017
        /*0b68*/ 	.word	0x00038820
        /*0b6c*/ 	.short	0x010a
        /*0b6e*/ 	.byte	0x3f
	.zero		1


	//   ....[54]....
        /*0b70*/ 	.word	0x00028770
        /*0b74*/ 	.word	0x00000011
        /*0b78*/ 	.word	0x00038860
        /*0b7c*/ 	.short	0x010a
        /*0b7e*/ 	.byte	0x3f
	.zero		1


	//   ....[55]....
        /*0b80*/ 	.word	0x00029090
        /*0b84*/ 	.word	0x00000011
        /*0b88*/ 	.word	0x00038850
        /*0b8c*/ 	.short	0x0107
        /*0b8e*/ 	.byte	0x3f
	.zero		1


	//   ....[56]....
        /*0b90*/ 	.word	0x00029160
        /*0b94*/ 	.word	0x00000011
        /*0b98*/ 	.word	0x00038850
        /*0b9c*/ 	.short	0x0101
        /*0b9e*/ 	.byte	0x3f
	.zero		1


	//   ....[57]....
        /*0ba0*/ 	.word	0x00029500
        /*0ba4*/ 	.word	0x00000006
        /*0ba8*/ 	.word	0x00038840
        /*0bac*/ 	.short	0x010a
        /*0bae*/ 	.byte	0x3f
	.zero		1


	//   ....[58]....
        /*0bb0*/ 	.word	0x00029840
        /*0bb4*/ 	.word	0x00000006
        /*0bb8*/ 	.word	0x00038830
        /*0bbc*/ 	.short	0x0107
        /*0bbe*/ 	.byte	0x3f
	.zero		1


	//   ....[59]....
        /*0bc0*/ 	.word	0x00029900
        /*0bc4*/ 	.word	0x00000006
        /*0bc8*/ 	.word	0x00038830
        /*0bcc*/ 	.short	0x0101
        /*0bce*/ 	.byte	0x3f
	.zero		1


	//   ....[60]....
        /*0bd0*/ 	.word	0x00029930
        /*0bd4*/ 	.word	0x00000006
        /*0bd8*/ 	.word	0x00038860
        /*0bdc*/ 	.short	0x010a
        /*0bde*/ 	.byte	0x3f
	.zero		1


	//   ....[61]....
        /*0be0*/ 	.word	0x0002a000
        /*0be4*/ 	.word	0x00000006
        /*0be8*/ 	.word	0x00038850
        /*0bec*/ 	.short	0x0107
        /*0bee*/ 	.byte	0x3f
	.zero		1


	//   ....[62]....
        /*0bf0*/ 	.word	0x0002a0c0
        /*0bf4*/ 	.word	0x00000006
        /*0bf8*/ 	.word	0x00038850
        /*0bfc*/ 	.short	0x0101
        /*0bfe*/ 	.byte	0x3f
	.zero		1


	//   ....[63]....
        /*0c00*/ 	.word	0x0002af30
        /*0c04*/ 	.word	0x00000007
        /*0c08*/ 	.word	0x00038820
        /*0c0c*/ 	.short	0x010a
        /*0c0e*/ 	.byte	0x3f
	.zero		1


	//   ....[64]....
        /*0c10*/ 	.word	0x0002b0b0
        /*0c14*/ 	.word	0x00000005
        /*0c18*/ 	.word	0x00038840
        /*0c1c*/ 	.short	0x010a
        /*0c1e*/ 	.byte	0x3f
	.zero		1


	//   ....[65]....
        /*0c20*/ 	.word	0x0002b150
        /*0c24*/ 	.word	0x00000003
        /*0c28*/ 	.word	0x00038840
        /*0c2c*/ 	.short	0x010a
        /*0c2e*/ 	.byte	0x3f
	.zero		1


	//   ....[66]....
        /*0c30*/ 	.word	0x0002b190
        /*0c34*/ 	.word	0x00000005
        /*0c38*/ 	.word	0x00038860
        /*0c3c*/ 	.short	0x010a
        /*0c3e*/ 	.byte	0x3f
	.zero		1


	//   ....[67]....
        /*0c40*/ 	.word	0x0002b1d0
        /*0c44*/ 	.word	0x00000003
        /*0c48*/ 	.word	0x00038860
        /*0c4c*/ 	.short	0x010a
        /*0c4e*/ 	.byte	0x3f
	.zero		1


	//   ....[68]....
        /*0c50*/ 	.word	0x0002b240
        /*0c54*/ 	.word	0x00000003
        /*0c58*/ 	.word	0x00038800
        /*0c5c*/ 	.short	0x010a
        /*0c5e*/ 	.byte	0x3f
	.zero		1


	//   ....[69]....
        /*0c60*/ 	.word	0x0002b290
        /*0c64*/ 	.word	0x0000000a
        /*0c68*/ 	.word	0x00000000
        /*0c6c*/ 	.short	0x010a
        /*0c6e*/ 	.byte	0x3f
	.zero		1


	//   ....[70]....
        /*0c70*/ 	.word	0x0002b2f0
        /*0c74*/ 	.word	0x00000008
        /*0c78*/ 	.word	0x00038810
        /*0c7c*/ 	.short	0x010a
        /*0c7e*/ 	.byte	0x3f
	.zero		1


	//   ....[71]....
        /*0c80*/ 	.word	0x0002b340
        /*0c84*/ 	.word	0x0000000a
        /*0c88*/ 	.word	0x00000000
        /*0c8c*/ 	.short	0x010a
        /*0c8e*/ 	.byte	0x3f
	.zero		1


	//   ....[72]....
        /*0c90*/ 	.word	0x0002b390
        /*0c94*/ 	.word	0x00000008
        /*0c98*/ 	.word	0x00000000
        /*0c9c*/ 	.short	0x010a
        /*0c9e*/ 	.byte	0x3f
	.zero		1


	//   ....[73]....
        /*0ca0*/ 	.word	0x0002b3e0
        /*0ca4*/ 	.word	0x0000000e
        /*0ca8*/ 	.word	0x00000000
        /*0cac*/ 	.short	0x010a
        /*0cae*/ 	.byte	0x3f
	.zero		1


	//   ....[74]....
        /*0cb0*/ 	.word	0x0002b430
        /*0cb4*/ 	.word	0x00000008
        /*0cb8*/ 	.word	0x00000000
        /*0cbc*/ 	.short	0x010a
        /*0cbe*/ 	.byte	0x3f
	.zero		1


	//   ....[75]....
        /*0cc0*/ 	.word	0x0002b480
        /*0cc4*/ 	.word	0x0000000e
        /*0cc8*/ 	.word	0x00000000
        /*0ccc*/ 	.short	0x010a
        /*0cce*/ 	.byte	0x3f
	.zero		1


	//   ....[76]....
        /*0cd0*/ 	.word	0x0002b590
        /*0cd4*/ 	.word	0x00000011
        /*0cd8*/ 	.word	0x00038840
        /*0cdc*/ 	.short	0x010a
        /*0cde*/ 	.byte	0x3f
	.zero		1


	//   ....[77]....
        /*0ce0*/ 	.word	0x0002cb20
        /*0ce4*/ 	.word	0x00000017
        /*0ce8*/ 	.word	0x00038820
        /*0cec*/ 	.short	0x010a
        /*0cee*/ 	.byte	0x3f
	.zero		1


	//   ....[78]....
        /*0cf0*/ 	.word	0x0002cb70
        /*0cf4*/ 	.word	0x00000011
        /*0cf8*/ 	.word	0x00038860
        /*0cfc*/ 	.short	0x010a
        /*0cfe*/ 	.byte	0x3f
	.zero		1


	//   ....[79]....
        /*0d00*/ 	.word	0x0002d460
        /*0d04*/ 	.word	0x00000006
        /*0d08*/ 	.word	0x00038840
        /*0d0c*/ 	.short	0x010a
        /*0d0e*/ 	.byte	0x3f
	.zero		1


	//   ....[80]....
        /*0d10*/ 	.word	0x0002d920
        /*0d14*/ 	.word	0x00000006
        /*0d18*/ 	.word	0x00038860
        /*0d1c*/ 	.short	0x010a
        /*0d1e*/ 	.byte	0x3f
	.zero		1


	//   ....[81]....
        /*0d20*/ 	.word	0x0002ea10
        /*0d24*/ 	.word	0x00000007
        /*0d28*/ 	.word	0x00038820
        /*0d2c*/ 	.short	0x010a
        /*0d2e*/ 	.byte	0x3f
	.zero		1


	//   ....[82]....
        /*0d30*/ 	.word	0x0002ebb0
        /*0d34*/ 	.word	0x00000005
        /*0d38*/ 	.word	0x00038840
        /*0d3c*/ 	.short	0x010a
        /*0d3e*/ 	.byte	0x3f
	.zero		1


	//   ....[83]....
        /*0d40*/ 	.word	0x0002ec00
        /*0d44*/ 	.word	0x00000003
        /*0d48*/ 	.word	0x00038840
        /*0d4c*/ 	.short	0x010a
        /*0d4e*/ 	.byte	0x3f
	.zero		1


	//   ....[84]....
        /*0d50*/ 	.word	0x0002ec50
        /*0d54*/ 	.word	0x00000005
        /*0d58*/ 	.word	0x00038860
        /*0d5c*/ 	.short	0x010a
        /*0d5e*/ 	.byte	0x3f
	.zero		1


	//   ....[85]....
        /*0d60*/ 	.word	0x0002f010
        /*0d64*/ 	.word	0x0000001a
        /*0d68*/ 	.word	0x00000000
        /*0d6c*/ 	.short	0x010a
        /*0d6e*/ 	.byte	0x3f
	.zero		1


	//   ....[86]....
        /*0d70*/ 	.word	0x0002f150
        /*0d74*/ 	.word	0x00000009
        /*0d78*/ 	.word	0x00000000
        /*0d7c*/ 	.short	0x010a
        /*0d7e*/ 	.byte	0x3f
	.zero		1


	//   ....[87]....
        /*0d80*/ 	.word	0x0002f7b0
        /*0d84*/ 	.word	0x0000003a
        /*0d88*/ 	.word	0x00000000
        /*0d8c*/ 	.short	0x010a
        /*0d8e*/ 	.byte	0x3f
	.zero		1


	//   ....[88]....
        /*0d90*/ 	.word	0x0002f8f0
        /*0d94*/ 	.word	0x00000038
        /*0d98*/ 	.word	0x00000000
        /*0d9c*/ 	.short	0x010a
        /*0d9e*/ 	.byte	0x3f
	.zero		1


	//   ....[89]....
        /*0da0*/ 	.word	0x00031e10
        /*0da4*/ 	.word	0x00000009
        /*0da8*/ 	.word	0x00000000
        /*0dac*/ 	.short	0x0101
        /*0dae*/ 	.byte	0x3f
	.zero		1


	//   ....[90]....
        /*0db0*/ 	.word	0x00040550
        /*0db4*/ 	.word	0x00000005
        /*0db8*/ 	.word	0x00000000
        /*0dbc*/ 	.short	0x0101
        /*0dbe*/ 	.byte	0x3f
	.zero		1


	//   ....[91]....
        /*0dc0*/ 	.word	0x00040580
        /*0dc4*/ 	.word	0x00000009
        /*0dc8*/ 	.word	0x00000000
        /*0dcc*/ 	.short	0x010a
        /*0dce*/ 	.byte	0x3f
	.zero		1


	//   ....[92]....
        /*0dd0*/ 	.word	0x000405d0
        /*0dd4*/ 	.word	0x00000038
        /*0dd8*/ 	.word	0x00000000
        /*0ddc*/ 	.short	0x010a
        /*0dde*/ 	.byte	0x3f
	.zero		1


	//----- nvinfo : EIATTR_NUM_MBARRIERS
	.align		4
.L_890:
        /*0de0*/ 	.byte	0x03, 0x38
        /*0de2*/ 	.short	0x0017


	//----- nvinfo : EIATTR_EXIT_INSTR_OFFSETS
	.align		4
        /*0de4*/ 	.byte	0x04, 0x1c
        /*0de6*/ 	.short	(.L_892 - .L_891)


	//   ....[0]....
.L_891:
        /*0de8*/ 	.word	0x00000aa0


	//   ....[1]....
        /*0dec*/ 	.word	0x000247e0


	//   ....[2]....
        /*0df0*/ 	.word	0x0002b220


	//----- nvinfo : EIATTR_MAX_THREADS
	.align		4
.L_892:
        /*0df4*/ 	.byte	0x04, 0x05
        /*0df6*/ 	.short	(.L_894 - .L_893)
.L_893:
        /*0df8*/ 	.word	0x00000180
        /*0dfc*/ 	.word	0x00000001
        /*0e00*/ 	.word	0x00000001


	//----- nvinfo : EIATTR_CRS_STACK_SIZE
	.align		4
.L_894:
        /*0e04*/ 	.byte	0x04, 0x1e
        /*0e06*/ 	.short	(.L_896 - .L_895)
.L_895:
        /*0e08*/ 	.word	0x00000000


	//----- nvinfo : EIATTR_CBANK_PARAM_SIZE
	.align		4
.L_896:
        /*0e0c*/ 	.byte	0x03, 0x19
        /*0e0e*/ 	.short	0x0bf0


	//----- nvinfo : EIATTR_PARAM_CBANK
	.align		4
        /*0e10*/ 	.byte	0x04, 0x0a
        /*0e12*/ 	.short	(.L_898 - .L_897)
	.align		4
.L_897:
        /*0e14*/ 	.word	index@(.nv.constant0._ZN7cutlass13device_kernelIN5flash11enable_sm90INS1_16FlashAttnFwdSm90INS1_25CollectiveMainloopFwdSm90ILi2EN4cute5tupleIJNS5_1CILi1EEES8_S8_EEENS6_IJNS7_ILi64EEESA_SA_EEELi512ENS_6half_tEfNS_4arch4Sm90ELb0ELb1ELb0ELb1ELb1ELb0ELb1ELb0ELb0ELb1ELb0ELb0EEENS1_21CollectiveEpilogueFwdINS6_IJSA_NS7_ILi512EEESA_EEES9_SC_SE_Li256ELb1ELb1ELb0ELb0EEENS1_36VarlenDynamicPersistentTileSchedulerILi64ELi64ELi256ELi128ELb0ELb1ELb1ELb1ELb0ELb1EEEEEEEEEvNT_6ParamsE)
        /*0e18*/ 	.short	0x0210
        /*0e1a*/ 	.short	0x0bf0


	//----- nvinfo : EIATTR_SW_WAR
	.align		4
.L_898:
        /*0e1c*/ 	.byte	0x04, 0x36
        /*0e1e*/ 	.short	(.L_900 - .L_899)
.L_899:
        /*0e20*/ 	.word	0x00000008
.L_900:


//--------------------- .nv.info._ZN7cutlass13device_kernelIN5flash11enable_sm90INS1_16FlashAttnFwdSm90INS1_25CollectiveMainloopFwdSm90ILi2EN4cute5tupleIJNS5_1CILi1EEES8_S8_EEENS6_IJNS7_ILi64EEESA_SA_EEELi512ENS_6half_tEfNS_4arch4Sm90ELb0ELb1ELb0ELb1ELb1ELb1ELb1ELb0ELb0ELb1ELb0ELb0EEENS1_21CollectiveEpilogueFwdINS6_IJSA_NS7_ILi512EEESA_EEES9_SC_SE_Li256ELb1ELb1ELb0ELb0EEENS1_36VarlenDynamicPersistentTileSchedulerILi64ELi64ELi256ELi128ELb0ELb1ELb1ELb1ELb0ELb1EEEEEEEEEvNT_6ParamsE --------------------------
	.section	.nv.info._ZN7cutlass13device_kernelIN5flash11enable_sm90INS1_16FlashAttnFwdSm90INS1_25CollectiveMainloopFwdSm90ILi2EN4cute5tupleIJNS5_1CILi1EEES8_S8_EEENS6_IJNS7_ILi64EEESA_SA_EEELi512ENS_6half_tEfNS_4arch4Sm90ELb0ELb1ELb0ELb1ELb1ELb1ELb1ELb0ELb0ELb1ELb0ELb0EEENS1_21CollectiveEpilogueFwdINS6_IJSA_NS7_ILi512EEESA_EEES9_SC_SE_Li256ELb1ELb1ELb0ELb0EEENS1_36VarlenDynamicPersistentTileSchedulerILi64ELi64ELi256ELi128ELb0ELb1ELb1ELb1ELb0ELb1EEEEEEEEEvNT_6ParamsE,"",@"SHT_CUDA_INFO"
	.sectionflags	@""
	.align	4


	//----- nvinfo : EIATTR_CUDA_API_VERSION
	.align		4
        /*0000*/ 	.byte	0x04, 0x37
        /*0002*/ 	.short	(.L_902 - .L_901)
.L_901:
        /*0004*/ 	.word	0x00000082


	//----- nvinfo : EIATTR_KPARAM_INFO
	.align		4
.L_902:
        /*0008*/ 	.byte	0x04, 0x17
        /*000a*/ 	.short	(.L_904 - .L_903)
.L_903:
        /*000c*/ 	.word	0x00000000
        /*0010*/ 	.short	0x0000
        /*0012*/ 	.short	0x0070
        /*0014*/ 	.byte	0x00, 0xf0, 0x01, 0x2e


	//----- nvinfo : EIATTR_SPARSE_MMA_MASK
	.align		4
.L_904:
        /*0018*/ 	.byte	0x03, 0x50
        /*001a*/ 	.short	0x0000


	//----- nvinfo : EIATTR_MAXREG_COUNT
	.align		4
        /*001c*/ 	.byte	0x03, 0x1b
        /*001e*/ 	.short	0x00a8


	//----- nvinfo : EIATTR_NUM_BARRIERS
	.align		4
        /*0020*/ 	.byte	0x02, 0x4c
        /*0022*/ 	.byte	0x10
	.zero		1


	//----- nvinfo : EIATTR_EXTERNS
	.align		4
        /*0024*/ 	.byte	0x04, 0x0f
        /*0026*/ 	.short	(.L_906 - .L_905)


	//   ....[0]....
	.align		4
.L_905:
        /*0028*/ 	.word	index@(__assertfail)


	//----- nvinfo : EIATTR_ANNOTATIONS
	.align		4
.L_906:
        /*002c*/ 	.byte	0x04, 0x55
        /*002e*/ 	.short	(.L_908 - .L_907)


	//   ....[0]....
.L_907:
        /* <DEDUP_REMOVED lines=47> */


	//----- nvinfo : EIATTR_MERCURY_ISA_VERSION
	.align		4
.L_908:
        /*0308*/ 	.byte	0x03, 0x5f
        /*030a*/ 	.short	0x0101


	//----- nvinfo : EIATTR_UNUSED_LOAD_BYTE_OFFSET
	.align		4
        /*030c*/ 	.byte	0x04, 0x44
        /*030e*/ 	.short	(.L_910 - .L_909)


	//   ....[0]....
.L_909:
        /*0310*/ 	.word	0x00000ae0
        /*0314*/ 	.word	0x0000fff0


	//   ....[1]....
        /*0318*/ 	.word	0x00029170
        /*031c*/ 	.word	0x0000fff0


	//----- nvinfo : EIATTR_INT_WARP_WIDE_INSTR_OFFSETS
	.align		4
.L_910:
        /*0320*/ 	.byte	0x04, 0x31
        /*0322*/ 	.short	(.L_912 - .L_911)


	//   ....[0]....
.L_911:
        /*0324*/ 	.word	0x00000180


	//   ....[1]....
        /*0328*/ 	.word	0x000001c0


	//   ....[2]....
        /*032c*/ 	.word	0x00000230


	//   ....[3]....
        /*0330*/ 	.word	0x000002a0


	//   ....[4]....
        /*0334*/ 	.word	0x0002f780


	//   ....[5]....
        /*0338*/ 	.word	0x0002f810


	//   ....[6]....
        /*033c*/ 	.word	0x00033d00


	//   ....[7]....
        /*0340*/ 	.word	0x00033d90


	//----- nvinfo : EIATTR_COOP_GROUP_MASK_REGIDS
	.align		4
.L_912:
        /*0344*/ 	.byte	0x04, 0x29
        /*0346*/ 	.short	(.L_914 - .L_913)


	//   ....[0]....
.L_913:
        /*0348*/ 	.word	0xffffffff


	//   ....[1]....
        /*034c*/ 	.word	0xffffffff


	//   ....[2]....
        /*0350*/ 	.word	0xffffffff


	//   ....[3]....
        /*0354*/ 	.word	0xffffffff


	//   ....[4]....
        /*0358*/ 	.word	0xffffffff


	//   ....[5]....
        /*035c*/ 	.word	0xffffffff


	//   ....[6]....
        /*0360*/ 	.word	0xffffffff


	//   ....[7]....
        /*0364*/ 	.word	0xffffffff


	//   ....[8]....
        /*0368*/ 	.word	0xffffffff


	//   ....[9]....
        /*036c*/ 	.word	0xffffffff


	//   ....[10]....
        /*0370*/ 	.word	0xffffffff


	//   ....[11]....
        /*0374*/ 	.word	0xffffffff


	//   ....[12]....
        /*0378*/ 	.word	0xffffffff


	//   ....[13]....
        /*037c*/ 	.word	0xffffffff


	//   ....[14]....
        /*0380*/ 	.word	0xffffffff


	//   ....[15]....
        /*0384*/ 	.word	0xffffffff


	//   ....[16]....
        /*0388*/ 	.word	0xffffffff


	//   ....[17]....
        /*038c*/ 	.word	0xffffffff


	//   ....[18]....
        /*0390*/ 	.word	0xffffffff


	//   ....[19]....
        /*0394*/ 	.word	0xffffffff


	//   ....[20]....
        /*0398*/ 	.word	0xffffffff


	//   ....[21]....
        /*039c*/ 	.word	0xffffffff


	//   ....[22]....
        /*03a0*/ 	.word	0xffffffff


	//   ....[23]....
        /*03a4*/ 	.word	0xffffffff


	//   ....[24]....
        /*03a8*/ 	.word	0xffffffff


	//   ....[25]....
        /*03ac*/ 	.word	0xffffffff


	//   ....[26]....
        /*03b0*/ 	.word	0xffffffff


	//   ....[27]....
        /*03b4*/ 	.word	0xffffffff


	//   ....[28]....
        /*03b8*/ 	.word	0xffffffff


	//   ....[29]....
        /*03bc*/ 	.word	0xffffffff


	//   ....[30]....
        /*03c0*/ 	.word	0xffffffff


	//   ....[31]....
        /*03c4*/ 	.word	0xffffffff


	//   ....[32]....
        /*03c8*/ 	.word	0xffffffff


	//   ....[33]....
        /*03cc*/ 	.word	0xffffffff


	//   ....[34]....
        /*03d0*/ 	.word	0xffffffff


	//   ....[35]....
        /*03d4*/ 	.word	0xffffffff


	//   ....[36]....
        /*03d8*/ 	.word	0xffffffff


	//   ....[37]....
        /*03dc*/ 	.word	0xffffffff


	//   ....[38]....
        /*03e0*/ 	.word	0xffffffff


	//   ....[39]....
        /*03e4*/ 	.word	0xffffffff


	//   ....[40]....
        /*03e8*/ 	.word	0xffffffff


	//   ....[41]....
        /*03ec*/ 	.word	0xffffffff


	//   ....[42]....
        /*03f0*/ 	.word	0xffffffff


	//   ....[43]....
        /*03f4*/ 	.word	0xffffffff


	//   ....[44]....
        /*03f8*/ 	.word	0xffffffff


	//   ....[45]....
        /*03fc*/ 	.word	0xffffffff


	//   ....[46]....
        /*0400*/ 	.word	0xffffffff


	//   ....[47]....
        /*0404*/ 	.word	0xffffffff


	//   ....[48]....
        /*0408*/ 	.word	0xffffffff


	//   ....[49]....
        /*040c*/ 	.word	0xffffffff


	//   ....[50]....
        /*0410*/ 	.word	0xffffffff


	//   ....[51]....
        /*0414*/ 	.word	0xffffffff


	//   ....[52]....
        /*0418*/ 	.word	0xffffffff


	//   ....[53]....
        /*041c*/ 	.word	0xffffffff


	//   ....[54]....
        /*0420*/ 	.word	0xffffffff


	//   ....[55]....
        /*0424*/ 	.word	0xffffffff


	//   ....[56]....
        /*0428*/ 	.word	0xffffffff


	//   ....[57]....
        /*042c*/ 	.word	0xffffffff


	//   ....[58]....
        /*0430*/ 	.word	0xffffffff


	//   ....[59]....
        /*0434*/ 	.word	0xffffffff


	//   ....[60]....
        /*0438*/ 	.word	0xffffffff


	//   ....[61]....
        /*043c*/ 	.word	0xffffffff


	//   ....[62]....
        /*0440*/ 	.word	0xffffffff


	//   ....[63]....
        /*0444*/ 	.word	0xffffffff


	//   ....[64]....
        /*0448*/ 	.word	0xffffffff


	//   ....[65]....
        /*044c*/ 	.word	0xffffffff


	//   ....[66]....
        /*0450*/ 	.word	0xffffffff


	//   ....[67]....
        /*0454*/ 	.word	0xffffffff


	//   ....[68]....
        /*0458*/ 	.word	0xffffffff


	//   ....[69]....
        /*045c*/ 	.word	0xffffffff


	//   ....[70]....
        /*0460*/ 	.word	0xffffffff


	//   ....[71]....
        /*0464*/ 	.word	0xffffffff


	//   ....[72]....
        /*0468*/ 	.word	0xffffffff


	//   ....[73]....
        /*046c*/ 	.word	0xffffffff


	//   ....[74]....
        /*0470*/ 	.word	0xffffffff


	//   ....[75]....
        /*0474*/ 	.word	0xffffffff


	//   ....[76]....
        /*0478*/ 	.word	0xffffffff


	//   ....[77]....
        /*047c*/ 	.word	0xffffffff


	//   ....[78]....
        /*0480*/ 	.word	0xffffffff


	//   ....[79]....
        /*0484*/ 	.word	0xffffffff


	//   ....[80]....
        /*0488*/ 	.word	0xffffffff


	//   ....[81]....
        /*048c*/ 	.word	0xffffffff


	//   ....[82]....
        /*0490*/ 	.word	0xffffffff


	//   ....[83]....
        /*0494*/ 	.word	0xffffffff


	//   ....[84]....
        /*0498*/ 	.word	0xffffffff


	//   ....[85]....
        /*049c*/ 	.word	0xffffffff


	//   ....[86]....
        /*04a0*/ 	.word	0xffffffff


	//   ....[87]....
        /*04a4*/ 	.word	0xffffffff


	//   ....[88]....
        /*04a8*/ 	.word	0xffffffff


	//   ....[89]....
        /*04ac*/ 	.word	0xffffffff


	//   ....[90]....
        /*04b0*/ 	.word	0xffffffff


	//   ....[91]....
        /*04b4*/ 	.word	0xffffffff


	//   ....[92]....
        /*04b8*/ 	.word	0xffffffff


	//   ....[93]....
        /*04bc*/ 	.word	0xffffffff


	//   ....[94]....
        /*04c0*/ 	.word	0xffffffff


	//   ....[95]....
        /*04c4*/ 	.word	0xffffffff


	//   ....[96]....
        /*04c8*/ 	.word	0xffffffff


	//   ....[97]....
        /*04cc*/ 	.word	0xffffffff


	//   ....[98]....
        /*04d0*/ 	.word	0xffffffff


	//   ....[99]....
        /*04d4*/ 	.word	0xffffffff


	//   ....[100]....
        /*04d8*/ 	.word	0xffffffff


	//   ....[101]....
        /*04dc*/ 	.word	0xffffffff


	//   ....[102]....
        /*04e0*/ 	.word	0xffffffff


	//   ....[103]....
        /*04e4*/ 	.word	0xffffffff


	//   ....[104]....
        /*04e8*/ 	.word	0xffffffff


	//   ....[105]....
        /*04ec*/ 	.word	0xffffffff


	//   ....[106]....
        /*04f0*/ 	.word	0xffffffff


	//   ....[107]....
        /*04f4*/ 	.word	0xffffffff


	//   ....[108]....
        /*04f8*/ 	.word	0xffffffff


	//   ....[109]....
        /*04fc*/ 	.word	0xffffffff


	//   ....[110]....
        /*0500*/ 	.word	0xffffffff


	//   ....[111]....
        /*0504*/ 	.word	0xffffffff


	//   ....[112]....
        /*0508*/ 	.word	0xffffffff


	//   ....[113]....
        /*050c*/ 	.word	0xffffffff


	//   ....[114]....
        /*0510*/ 	.word	0xffffffff


	//   ....[115]....
        /*0514*/ 	.word	0xffffffff


	//   ....[116]....
        /*0518*/ 	.word	0xffffffff


	//   ....[117]....
        /*051c*/ 	.word	0xffffffff


	//   ....[118]....
        /*0520*/ 	.word	0xffffffff


	//   ....[119]....
        /*0524*/ 	.word	0xffffffff


	//   ....[120]....
        /*0528*/ 	.word	0xffffffff


	//   ....[121]....
        /*052c*/ 	.word	0xffffffff


	//   ....[122]....
        /*0530*/ 	.word	0xffffffff


	//   ....[123]....
        /*0534*/ 	.word	0xffffffff


	//   ....[124]....
        /*0538*/ 	.word	0xffffffff


	//   ....[125]....
        /*053c*/ 	.word	0xffffffff


	//   ....[126]....
        /*0540*/ 	.word	0xffffffff


	//   ....[127]....
        /*0544*/ 	.word	0xffffffff


	//   ....[128]....
        /*0548*/ 	.word	0xffffffff


	//   ....[129]....
        /*054c*/ 	.word	0xffffffff


	//   ....[130]....
        /*0550*/ 	.word	0xffffffff


	//   ....[131]....
        /*0554*/ 	.word	0xffffffff


	//   ....[132]....
        /*0558*/ 	.word	0xffffffff


	//   ....[133]....
        /*055c*/ 	.word	0xffffffff


	//   ....[134]....
        /*0560*/ 	.word	0xffffffff


	//   ....[135]....
        /*0564*/ 	.word	0xffffffff


	//   ....[136]....
        /*0568*/ 	.word	0xffffffff


	//   ....[137]....
        /*056c*/ 	.word	0xffffffff


	//   ....[138]....
        /*0570*/ 	.word	0xffffffff


	//   ....[139]....
        /*0574*/ 	.word	0xffffffff


	//   ....[140]....
        /*0578*/ 	.word	0xffffffff


	//   ....[141]....
        /*057c*/ 	.word	0xffffffff


	//   ....[142]....
        /*0580*/ 	.word	0xffffffff


	//   ....[143]....
        /*0584*/ 	.word	0xffffffff


	//   ....[144]....
        /*0588*/ 	.word	0xffffffff


	//   ....[145]....
        /*058c*/ 	.word	0xffffffff


	//   ....[146]....
        /*0590*/ 	.word	0xffffffff


	//   ....[147]....
        /*0594*/ 	.word	0xffffffff


	//   ....[148]....
        /*0598*/ 	.word	0xffffffff


	//   ....[149]....
        /*059c*/ 	.word	0xffffffff


	//   ....[150]....
        /*05a0*/ 	.word	0xffffffff


	//   ....[151]....
        /*05a4*/ 	.word	0xffffffff


	//   ....[152]....
        /*05a8*/ 	.word	0xffffffff


	//   ....[153]....
        /*05ac*/ 	.word	0xffffffff


	//   ....[154]....
        /*05b0*/ 	.word	0xffffffff


	//   ....[155]....
        /*05b4*/ 	.word	0x0500000f


	//   ....[156]....
        /*05b8*/ 	.word	0x0500000f


	//   ....[157]....
        /*05bc*/ 	.word	0x0500000f


	//   ....[158]....
        /*05c0*/ 	.word	0x0500000f


	//   ....[159]....
        /*05c4*/ 	.word	0x0500000f


	//   ....[160]....
        /*05c8*/ 	.word	0x0500000f


	//   ....[161]....
        /*05cc*/ 	.word	0x0500000f


	//   ....[162]....
        /*05d0*/ 	.word	0x0500000f


	//   ....[163]....
        /*05d4*/ 	.word	0x0500000f


	//   ....[164]....
        /*05d8*/ 	.word	0x0500000f


	//   ....[165]....
        /*05dc*/ 	.word	0x0500000f


	//   ....[166]....
        /*05e0*/ 	.word	0x0500000f


	//   ....[167]....
        /*05e4*/ 	.word	0x0500000f


	//   ....[168]....
        /*05e8*/ 	.word	0x0500000f


	//   ....[169]....
        /*05ec*/ 	.word	0x0500000f


	//   ....[170]....
        /*05f0*/ 	.word	0x0500000f


	//   ....[171]....
        /*05f4*/ 	.word	0x0500000f


	//   ....[172]....
        /*05f8*/ 	.word	0x0500000f


	//   ....[173]....
        /*05fc*/ 	.word	0x0500000f


	//   ....[174]....
        /*0600*/ 	.word	0x0500000f


	//   ....[175]....
        /*0604*/ 	.word	0x0500000f


	//   ....[176]....
        /*0608*/ 	.word	0x0500000f


	//   ....[177]....
        /*060c*/ 	.word	0x0500000f


	//   ....[178]....
        /*0610*/ 	.word	0x0500000f


	//   ....[179]....
        /*0614*/ 	.word	0x0500000f


	//   ....[180]....
        /*0618*/ 	.word	0x0500000f


	//   ....[181]....
        /*061c*/ 	.word	0x0500000f


	//   ....[182]....
        /*0620*/ 	.word	0x0500000f


	//   ....[183]....
        /*0624*/ 	.word	0x0500000f


	//   ....[184]....
        /*0628*/ 	.word	0x0500000f


	//   ....[185]....
        /*062c*/ 	.word	0x0500000f


	//   ....[186]....
        /*0630*/ 	.word	0x0500000f


	//   ....[187]....
        /*0634*/ 	.word	0x0500000f


	//   ....[188]....
        /*0638*/ 	.word	0x0500000f


	//   ....[189]....
        /*063c*/ 	.word	0x0500000f


	//   ....[190]....
        /*0640*/ 	.word	0x0500000f


	//   ....[191]....
        /*0644*/ 	.word	0x0500000f


	//   ....[192]....
        /*0648*/ 	.word	0x0500000f


	//   ....[193]....
        /*064c*/ 	.word	0x0500000f


	//   ....[194]....
        /*0650*/ 	.word	0x0500000f


	//   ....[195]....
        /*0654*/ 	.word	0x0500000f


	//   ....[196]....
        /*0658*/ 	.word	0x0500000f


	//   ....[197]....
        /*065c*/ 	.word	0x0500000f


	//   ....[198]....
        /*0660*/ 	.word	0x0500000f


	//   ....[199]....
        /*0664*/ 	.word	0x0500000f


	//   ....[200]....
        /*0668*/ 	.word	0x0500000f


	//   ....[201]....
        /*066c*/ 	.word	0x0500000f


	//   ....[202]....
        /*0670*/ 	.word	0x0500000f


	//   ....[203]....
        /*0674*/ 	.word	0x0500000f


	//   ....[204]....
        /*0678*/ 	.word	0x0500000f


	//   ....[205]....
        /*067c*/ 	.word	0x0500000f


	//   ....[206]....
        /*0680*/ 	.word	0x0500000f


	//   ....[207]....
        /*0684*/ 	.word	0x0500000f


	//   ....[208]....
        /*0688*/ 	.word	0x0500000f


	//   ....[209]....
        /*068c*/ 	.word	0x0500000f


	//   ....[210]....
        /*0690*/ 	.word	0x0500000f


	//   ....[211]....
        /*0694*/ 	.word	0x0500000f


	//   ....[212]....
        /*0698*/ 	.word	0x0500000f


	//   ....[213]....
        /*069c*/ 	.word	0x0500000f


	//   ....[214]....
        /*06a0*/ 	.word	0x0500000f


	//   ....[215]....
        /*06a4*/ 	.word	0x0500000f


	//   ....[216]....
        /*06a8*/ 	.word	0x0500000f


	//   ....[217]....
        /*06ac*/ 	.word	0x0500000f


	//   ....[218]....
        /*06b0*/ 	.word	0x0500000f


	//   ....[219]....
        /*06b4*/ 	.word	0x0500000f


	//   ....[220]....
        /*06b8*/ 	.word	0x0500000f


	//   ....[221]....
        /*06bc*/ 	.word	0x0500000f


	//   ....[222]....
        /*06c0*/ 	.word	0x0500000f


	//   ....[223]....
        /*06c4*/ 	.word	0x0500000f


	//   ....[224]....
        /*06c8*/ 	.word	0x0500000f


	//   ....[225]....
        /*06cc*/ 	.word	0x0500000f


	//   ....[226]....
        /*06d0*/ 	.word	0x0500000f


	//   ....[227]....
        /*06d4*/ 	.word	0x0500000f


	//   ....[228]....
        /*06d8*/ 	.word	0x0500000f


	//   ....[229]....
        /*06dc*/ 	.word	0x0500000f


	//   ....[230]....
        /*06e0*/ 	.word	0x0500000f


	//   ....[231]....
        /*06e4*/ 	.word	0x0500000f


	//   ....[232]....
        /*06e8*/ 	.word	0x0500000f


	//   ....[233]....
        /*06ec*/ 	.word	0x0500000f


	//   ....[234]....
        /*06f0*/ 	.word	0x0500000f


	//   ....[235]....
        /*06f4*/ 	.word	0x0500000f


	//   ....[236]....
        /*06f8*/ 	.word	0x0500000f


	//   ....[237]....
        /*06fc*/ 	.word	0x0500000f


	//   ....[238]....
        /*0700*/ 	.word	0x0500000f


	//   ....[239]....
        /*0704*/ 	.word	0x0500000f


	//   ....[240]....
        /*0708*/ 	.word	0x0500000f


	//   ....[241]....
        /*070c*/ 	.word	0x0500000f


	//   ....[242]....
        /*0710*/ 	.word	0x0500000f


	//   ....[243]....
        /*0714*/ 	.word	0x0500000f


	//   ....[244]....
        /*0718*/ 	.word	0x0500000f


	//   ....[245]....
        /*071c*/ 	.word	0xffffffff


	//   ....[246]....
        /*0720*/ 	.word	0xffffffff


	//   ....[247]....
        /*0724*/ 	.word	0xffffffff


	//   ....[248]....
        /*0728*/ 	.word	0xffffffff


	//   ....[249]....
        /*072c*/ 	.word	0xffffffff


	//   ....[250]....
        /*0730*/ 	.word	0xffffffff


	//   ....[251]....
        /*0734*/ 	.word	0xffffffff


	//   ....[252]....
        /*0738*/ 	.word	0xffffffff


	//----- nvinfo : EIATTR_COOP_GROUP_INSTR_OFFSETS
	.align		4
.L_914:
        /*073c*/ 	.byte	0x04, 0x28
        /*073e*/ 	.short	(.L_916 - .L_915)


	//   ....[0]....
.L_915:
        /*0740*/ 	.word	0x000000c0


	//   ....[1]....
        /*0744*/ 	.word	0x00000190


	//   ....[2]....
        /*0748*/ 	.word	0x000001e0


	//   ....[3]....
        /*074c*/ 	.word	0x00000400


	//   ....[4]....
        /*0750*/ 	.word	0x00000560


	//   ....[5]....
        /*0754*/ 	.word	0x00000680


	//   ....[6]....
        /*0758*/ 	.word	0x000007e0


	//   ....[7]....
        /*075c*/ 	.word	0x00002d60


	//   ....[8]....
        /*0760*/ 	.word	0x00002d70


	//   ....[9]....
        /*0764*/ 	.word	0x00003790


	//   ....[10]....
        /*0768*/ 	.word	0x000037a0


	//   ....[11]....
        /*076c*/ 	.word	0x00004110


	//   ....[12]....
        /*0770*/ 	.word	0x00004120


	//   ....[13]....
        /*0774*/ 	.word	0x000044e0


	//   ....[14]....
        /*0778*/ 	.word	0x00004500


	//   ....[15]....
        /*077c*/ 	.word	0x00005b50


	//   ....[16]....
        /*0780*/ 	.word	0x0000d7b0


	//   ....[17]....
        /*0784*/ 	.word	0x0000e750


	//   ....[18]....
        /*0788*/ 	.word	0x0000e760


	//   ....[19]....
        /*078c*/ 	.word	0x0000e770


	//   ....[20]....
        /*0790*/ 	.word	0x0000e780


	//   ....[21]....
        /*0794*/ 	.word	0x0000eac0


	//   ....[22]....
        /*0798*/ 	.word	0x0000ead0


	//   ....[23]....
        /*079c*/ 	.word	0x0000eae0


	//   ....[24]....
        /*07a0*/ 	.word	0x0000eaf0


	//   ....[25]....
        /*07a4*/ 	.word	0x0000fd20


	//   ....[26]....
        /*07a8*/ 	.word	0x0000fd40


	//   ....[27]....
        /*07ac*/ 	.word	0x0000fd50


	//   ....[28]....
        /*07b0*/ 	.word	0x0000fd60


	//   ....[29]....
        /*07b4*/ 	.word	0x0000fe40


	//   ....[30]....
        /*07b8*/ 	.word	0x0000fe60


	//   ....[31]....
        /*07bc*/ 	.word	0x0000fe70


	//   ....[32]....
        /*07c0*/ 	.word	0x0000ff00


	//   ....[33]....
        /*07c4*/ 	.word	0x00012860


	//   ....[34]....
        /*07c8*/ 	.word	0x00013a70


	//   ....[35]....
        /*07cc*/ 	.word	0x00013c80


	//   ....[36]....
        /*07d0*/ 	.word	0x00014870


	//   ....[37]....
        /*07d4*/ 	.word	0x000148b0


	//   ....[38]....
        /*07d8*/ 	.word	0x00014900


	//   ....[39]....
        /*07dc*/ 	.word	0x00014920


	//   ....[40]....
        /*07e0*/ 	.word	0x00019030


	//   ....[41]....
        /*07e4*/ 	.word	0x0001a640


	//   ....[42]....
        /*07e8*/ 	.word	0x0001b850


	//   ....[43]....
        /*07ec*/ 	.word	0x0001b890


	//   ....[44]....
        /*07f0*/ 	.word	0x0001b8e0


	//   ....[45]....
        /*07f4*/ 	.word	0x0001b900


	//   ....[46]....
        /*07f8*/ 	.word	0x0001ff90


	//   ....[47]....
        /*07fc*/ 	.word	0x00021350


	//   ....[48]....
        /*0800*/ 	.word	0x00022550


	//   ....[49]....
        /*0804*/ 	.word	0x00022760


	//   ....[50]....
        /*0808*/ 	.word	0x00023350


	//   ....[51]....
        /*080c*/ 	.word	0x00023390


	//   ....[52]....
        /*0810*/ 	.word	0x000233e0


	//   ....[53]....
        /*0814*/ 	.word	0x00023400


	//   ....[54]....
        /*0818*/ 	.word	0x00027b10


	//   ....[55]....
        /*081c*/ 	.word	0x00027cb0


	//   ....[56]....
        /*0820*/ 	.word	0x00027cd0


	//   ....[57]....
        /*0824*/ 	.word	0x00027d10


	//   ....[58]....
        /*0828*/ 	.word	0x00027d30


	//   ....[59]....
        /*082c*/ 	.word	0x0002a520


	//   ....[60]....
        /*0830*/ 	.word	0x0002a860


	//   ....[61]....
        /*0834*/ 	.word	0x0002a880


	//   ....[62]....
        /*0838*/ 	.word	0x0002a8b0


	//   ....[63]....
        /*083c*/ 	.word	0x0002a8c0


	//   ....[64]....
        /*0840*/ 	.word	0x0002af20


	//   ....[65]....
        /*0844*/ 	.word	0x0002af40


	//   ....[66]....
        /*0848*/ 	.word	0x0002b170


	//   ....[67]....
        /*084c*/ 	.word	0x0002b190


	//   ....[68]....
        /*0850*/ 	.word	0x0002bcd0


	//   ....[69]....
        /*0854*/ 	.word	0x0002bcf0


	//   ....[70]....
        /*0858*/ 	.word	0x0002bf20


	//   ....[71]....
        /*085c*/ 	.word	0x0002bf40


	//   ....[72]....
        /*0860*/ 	.word	0x0002c1e0


	//   ....[73]....
        /*0864*/ 	.word	0x0002c3b0


	//   ....[74]....
        /*0868*/ 	.word	0x0002c3e0


	//   ....[75]....
        /*086c*/ 	.word	0x0002c410


	//   ....[76]....
        /*0870*/ 	.word	0x0002c440


	//   ....[77]....
        /*0874*/ 	.word	0x0002c470


	//   ....[78]....
        /*0878*/ 	.word	0x0002c4a0


	//   ....[79]....
        /*087c*/ 	.word	0x0002c610


	//   ....[80]....
        /*0880*/ 	.word	0x0002c640


	//   ....[81]....
        /*0884*/ 	.word	0x0002c670


	//   ....[82]....
        /*0888*/ 	.word	0x0002c6a0


	//   ....[83]....
        /*088c*/ 	.word	0x0002c6d0


	//   ....[84]....
        /*0890*/ 	.word	0x0002c700


	//   ....[85]....
        /*0894*/ 	.word	0x0002c790


	//   ....[86]....
        /*0898*/ 	.word	0x0002c7f0


	//   ....[87]....
        /*089c*/ 	.word	0x0002c880


	//   ....[88]....
        /*08a0*/ 	.word	0x0002d990


	//   ....[89]....
        /*08a4*/ 	.word	0x00030590


	//   ....[90]....
        /*08a8*/ 	.word	0x000305b0


	//   ....[91]....
        /*08ac*/ 	.word	0x00030640


	//   ....[92]....
        /*08b0*/ 	.word	0x00030660


	//   ....[93]....
        /*08b4*/ 	.word	0x000306e0


	//   ....[94]....
        /*08b8*/ 	.word	0x00030700


	//   ....[95]....
        /*08bc*/ 	.word	0x00030710


	//   ....[96]....
        /*08c0*/ 	.word	0x00030720


	//   ....[97]....
        /*08c4*/ 	.word	0x00030f00


	//   ....[98]....
        /*08c8*/ 	.word	0x00030f30


	//   ....[99]....
        /*08cc*/ 	.word	0x00030fe0


	//   ....[100]....
        /*08d0*/ 	.word	0x00030ff0


	//   ....[101]....
        /*08d4*/ 	.word	0x00031000


	//   ....[102]....
        /*08d8*/ 	.word	0x00031010


	//   ....[103]....
        /*08dc*/ 	.word	0x00031090


	//   ....[104]....
        /*08e0*/ 	.word	0x000310a0


	//   ....[105]....
        /*08e4*/ 	.word	0x00031a00


	//   ....[106]....
        /*08e8*/ 	.word	0x00031a90


	//   ....[107]....
        /*08ec*/ 	.word	0x00031b10


	//   ....[108]....
        /*08f0*/ 	.word	0x00031c60


	//   ....[109]....
        /*08f4*/ 	.word	0x00031cc0


	//   ....[110]....
        /*08f8*/ 	.word	0x00031ce0


	//   ....[111]....
        /*08fc*/ 	.word	0x00031cf0


	//   ....[112]....
        /*0900*/ 	.word	0x00031f80


	//   ....[113]....
        /*0904*/ 	.word	0x000324e0


	//   ....[114]....
        /*0908*/ 	.word	0x00032540


	//   ....[115]....
        /*090c*/ 	.word	0x00032730


	//   ....[116]....
        /*0910*/ 	.word	0x00032740


	//   ....[117]....
        /*0914*/ 	.word	0x00032760


	//   ....[118]....
        /*0918*/ 	.word	0x00032790


	//   ....[119]....
        /*091c*/ 	.word	0x000327b0


	//   ....[120]....
        /*0920*/ 	.word	0x00032a00


	//   ....[121]....
        /*0924*/ 	.word	0x00033210


	//   ....[122]....
        /*0928*/ 	.word	0x00033230


	//   ....[123]....
        /*092c*/ 	.word	0x00033280


	//   ....[124]....
        /*0930*/ 	.word	0x00033290


	//   ....[125]....
        /*0934*/ 	.word	0x000332d0


	//   ....[126]....
        /*0938*/ 	.word	0x000332e0


	//   ....[127]....
        /*093c*/ 	.word	0x000332f0


	//   ....[128]....
        /*0940*/ 	.word	0x00033330


	//   ....[129]....
        /*0944*/ 	.word	0x00033650


	//   ....[130]....
        /*0948*/ 	.word	0x00033690


	//   ....[131]....
        /*094c*/ 	.word	0x000336b0


	//   ....[132]....
        /*0950*/ 	.word	0x000336d0


	//   ....[133]....
        /*0954*/ 	.word	0x00033700


	//   ....[134]....
        /*0958*/ 	.word	0x00033720


	//   ....[135]....
        /*095c*/ 	.word	0x00033820


	//   ....[136]....
        /*0960*/ 	.word	0x00033970


	//   ....[137]....
        /*0964*/ 	.word	0x00033f70


	//   ....[138]....
        /*0968*/ 	.word	0x00033fc0


	//   ....[139]....
        /*096c*/ 	.word	0x00033ff0


	//   ....[140]....
        /*0970*/ 	.word	0x00034020


	//   ....[141]....
        /*0974*/ 	.word	0x00034030


	//   ....[142]....
        /*0978*/ 	.word	0x00034060


	//   ....[143]....
        /*097c*/ 	.word	0x00034090


	//   ....[144]....
        /*0980*/ 	.word	0x000340c0


	//   ....[145]....
        /*0984*/ 	.word	0x00034240


	//   ....[146]....
        /*0988*/ 	.word	0x00034270


	//   ....[147]....
        /*098c*/ 	.word	0x000342a0


	//   ....[148]....
        /*0990*/ 	.word	0x000342d0


	//   ....[149]....
        /*0994*/ 	.word	0x00034300


	//   ....[150]....
        /*0998*/ 	.word	0x00034330


	//   ....[151]....
        /*099c*/ 	.word	0x000343f0


	//   ....[152]....
        /*09a0*/ 	.word	0x00034410


	//   ....[153]....
        /*09a4*/ 	.word	0x00034480


	//   ....[154]....
        /*09a8*/ 	.word	0x00034b20


	//   ....[155]....
        /*09ac*/ 	.word	0x00034e40


	//   ....[156]....
        /*09b0*/ 	.word	0x00034ed0


	//   ....[157]....
        /*09b4*/ 	.word	0x00034fb0


	//   ....[158]....
        /*09b8*/ 	.word	0x00035040


	//   ....[159]....
        /*09bc*/ 	.word	0x00035120


	//   ....[160]....
        /*09c0*/ 	.word	0x000351b0


	//   ....[161]....
        /*09c4*/ 	.word	0x00035290


	//   ....[162]....
        /*09c8*/ 	.word	0x00035320


	//   ....[163]....
        /*09cc*/ 	.word	0x00035370


	//   ....[164]....
        /*09d0*/ 	.word	0x000353c0


	//   ....[165]....
        /*09d4*/ 	.word	0x00035460


	//   ....[166]....
        /*09d8*/ 	.word	0x000354f0


	//   ....[167]....
        /*09dc*/ 	.word	0x00035540


	//   ....[168]....
        /*09e0*/ 	.word	0x00035590


	//   ....[169]....
        /*09e4*/ 	.word	0x00035680


	//   ....[170]....
        /*09e8*/ 	.word	0x00035730


	//   ....[171]....
        /*09ec*/ 	.word	0x000357b0


	//   ....[172]....
        /*09f0*/ 	.word	0x00035820


	//   ....[173]....
        /*09f4*/ 	.word	0x00035930


	//   ....[174]....
        /*09f8*/ 	.word	0x00035a40


	//   ....[175]....
        /*09fc*/ 	.word	0x00035b10


	//   ....[176]....
        /*0a00*/ 	.word	0x00035b60


	//   ....[177]....
        /*0a04*/ 	.word	0x00035e50


	//   ....[178]....
        /*0a08*/ 	.word	0x00036120


	//   ....[179]....
        /*0a0c*/ 	.word	0x00036210


	//   ....[180]....
        /*0a10*/ 	.word	0x000362b0


	//   ....[181]....
        /*0a14*/ 	.word	0x00036310


	//   ....[182]....
        /*0a18*/ 	.word	0x00036400


	//   ....[183]....
        /*0a1c*/ 	.word	0x00036470


	//   ....[184]....
        /*0a20*/ 	.word	0x00036560


	//   ....[185]....
        /*0a24*/ 	.word	0x000365d0


	//   ....[186]....
        /*0a28*/ 	.word	0x00036670


	//   ....[187]....
        /*0a2c*/ 	.word	0x00036760


	//   ....[188]....
        /*0a30*/ 	.word	0x00036800


	//   ....[189]....
        /*0a34*/ 	.word	0x00036860


	//   ....[190]....
        /*0a38*/ 	.word	0x00036920


	//   ....[191]....
        /*0a3c*/ 	.word	0x00036980


	//   ....[192]....
        /*0a40*/ 	.word	0x00036a20


	//   ....[193]....
        /*0a44*/ 	.word	0x00036ad0


	//   ....[194]....
        /*0a48*/ 	.word	0x00036b70


	//   ....[195]....
        /*0a4c*/ 	.word	0x00036ea0


	//   ....[196]....
        /*0a50*/ 	.word	0x00036f60


	//   ....[197]....
        /*0a54*/ 	.word	0x000371d0


	//   ....[198]....
        /*0a58*/ 	.word	0x00037250


	//   ....[199]....
        /*0a5c*/ 	.word	0x00037460


	//   ....[200]....
        /*0a60*/ 	.word	0x000374b0


	//   ....[201]....
        /*0a64*/ 	.word	0x00037620


	//   ....[202]....
        /*0a68*/ 	.word	0x000376b0


	//   ....[203]....
        /*0a6c*/ 	.word	0x000377f0


	//   ....[204]....
        /*0a70*/ 	.word	0x000378f0


	//   ....[205]....
        /*0a74*/ 	.word	0x00037b60


	//   ....[206]....
        /*0a78*/ 	.word	0x00037bb0


	//   ....[207]....
        /*0a7c*/ 	.word	0x00037d80


	//   ....[208]....
        /*0a80*/ 	.word	0x00037dd0


	//   ....[209]....
        /*0a84*/ 	.word	0x00037fa0


	//   ....[210]....
        /*0a88*/ 	.word	0x00037ff0


	//   ....[211]....
        /*0a8c*/ 	.word	0x000380e0


	//   ....[212]....
        /*0a90*/ 	.word	0x00038180


	//   ....[213]....
        /*0a94*/ 	.word	0x000381e0


	//   ....[214]....
        /*0a98*/ 	.word	0x00038290


	//   ....[215]....
        /*0a9c*/ 	.word	0x000382f0


	//   ....[216]....
        /*0aa0*/ 	.word	0x000383a0


	//   ....[217]....
        /*0aa4*/ 	.word	0x00038400


	//   ....[218]....
        /*0aa8*/ 	.word	0x000384b0


	//   ....[219]....
        /*0aac*/ 	.word	0x000385a0


	//   ....[220]....
        /*0ab0*/ 	.word	0x00038680


	//   ....[221]....
        /*0ab4*/ 	.word	0x00038790


	//   ....[222]....
        /*0ab8*/ 	.word	0x00038890


	//   ....[223]....
        /*0abc*/ 	.word	0x000389c0


	//   ....[224]....
        /*0ac0*/ 	.word	0x00038aa0


	//   ....[225]....
        /*0ac4*/ 	.word	0x00038ba0


	//   ....[226]....
        /*0ac8*/ 	.word	0x00038c80


	//   ....[227]....
        /*0acc*/ 	.word	0x00038d10


	//   ....[228]....
        /*0ad0*/ 	.word	0x00038db0


	//   ....[229]....
        /*0ad4*/ 	.word	0x00038ed0


	//   ....[230]....
        /*0ad8*/ 	.word	0x00038f40


	//   ....[231]....
        /*0adc*/ 	.word	0x00038fb0


	//   ....[232]....
        /*0ae0*/ 	.word	0x00039020


	//   ....[233]....
        /*0ae4*/ 	.word	0x00039090


	//   ....[234]....
        /*0ae8*/ 	.word	0x00039110


	//   ....[235]....
        /*0aec*/ 	.word	0x000391a0


	//   ....[236]....
        /*0af0*/ 	.word	0x00039230


	//   ....[237]....
        /*0af4*/ 	.word	0x000392a0


	//   ....[238]....
        /*0af8*/ 	.word	0x00039310


	//   ....[239]....
        /*0afc*/ 	.word	0x00039380


	//   ....[240]....
        /*0b00*/ 	.word	0x00039400


	//   ....[241]....
        /*0b04*/ 	.word	0x00039470


	//   ....[242]....
        /*0b08*/ 	.word	0x00039510


	//   ....[243]....
        /*0b0c*/ 	.word	0x000395a0


	//   ....[244]....
        /*0b10*/ 	.word	0x000396c0


	//   ....[245]....
        /*0b14*/ 	.word	0x0003b600


	//   ....[246]....
        /*0b18*/ 	.word	0x0003cc80


	//   ....[247]....
        /*0b1c*/ 	.word	0x0003cf80


	//   ....[248]....
        /*0b20*/ 	.word	0x0003dc90


	//   ....[249]....
        /*0b24*/ 	.word	0x0003dce0


	//   ....[250]....
        /*0b28*/ 	.word	0x0003dd00


	//   ....[251]....
        /*0b2c*/ 	.word	0x0003dd10


	//   ....[252]....
        /*0b30*/ 	.word	0x00048960


	//----- nvinfo : EIATTR_REG_RECONFIG
	.align		4
.L_916:
        /*0b34*/ 	.byte	0x01, 0x54
	.zero		2


	//----- nvinfo : EIATTR_SYSCALL_OFFSETS
	.align		4
        /*0b38*/ 	.byte	0x04, 0x46
        /*0b3a*/ 	.short	(.L_918 - .L_917)


	//   ....[0]....
.L_917:
        /*0b3c*/ 	.word	0x00002050


	//   ....[1]....
        /*0b40*/ 	.word	0x000021a0


	//   ....[2]....
        /*0b44*/ 	.word	0x0000dbf0


	//   ....[3]....
        /*0b48*/ 	.word	0x0000e500


	//   ....[4]....
        /*0b4c*/ 	.word	0x0002f970


	//   ....[5]....
        /*0b50*/ 	.word	0x0002fac0


	//   ....[6]....
        /*0b54*/ 	.word	0x0002fbb0


	//   ....[7]....
        /*0b58*/ 	.word	0x00030af0


	//   ....[8]....
        /*0b5c*/ 	.word	0x00031370


	//----- nvinfo : EIATTR_MBARRIER_INSTR_OFFSETS
	.align		4
.L_918:
        /*0b60*/ 	.byte	0x04, 0x39
        /*0b62*/ 	.short	(.L_920 - .L_919)


	//   ....[0]....
.L_919:
        /*0b64*/ 	.word	0x000002d0
        /*0b68*/ 	.word	0x000000ff
        /*0b6c*/ 	.word	0x00038800
        /*0b70*/ 	.short	0x0100
        /*0b72*/ 	.byte	0x08
	.zero		1


	//   ....[1]....
        /*0b74*/ 	.word	0x000002f0
        /*0b78*/ 	.word	0x000000ff
        /*0b7c*/ 	.word	0x00038810
        /*0b80*/ 	.short	0x0100
        /*0b82*/ 	.byte	0x08
	.zero		1


	//   ....[2]....
        /*0b84*/ 	.word	0x00000300
        /*0b88*/ 	.word	0x000000ff
        /*0b8c*/ 	.word	0x00038820
        /*0b90*/ 	.short	0x0100
        /*0b92*/ 	.byte	0x08
	.zero		1


	//   ....[3]....
        /*0b94*/ 	.word	0x000003b0
        /*0b98*/ 	.word	0x000000ff
        /*0b9c*/ 	.word	0x00038830
        /*0ba0*/ 	.short	0x0100
        /*0ba2*/ 	.byte	0x06
	.zero		1


	//   ....[4]....
        /*0ba4*/ 	.word	0x000003c0
        /*0ba8*/ 	.word	0x000000ff
        /*0bac*/ 	.word	0x00038840
        /*0bb0*/ 	.short	0x0100
        /*0bb2*/ 	.byte	0x06
	.zero		1


	//   ....[5]....
        /*0bb4*/ 	.word	0x000003d0
        /*0bb8*/ 	.word	0x000000ff
        /*0bbc*/ 	.word	0x00038838
        /*0bc0*/ 	.short	0x0100
        /*0bc2*/ 	.byte	0x06
	.zero		1


	//   ....[6]....
        /*0bc4*/ 	.word	0x000003e0
        /*0bc8*/ 	.word	0x000000ff
        /*0bcc*/ 	.word	0x00038848
        /*0bd0*/ 	.short	0x0100
        /*0bd2*/ 	.byte	0x06
	.zero		1


	//   ....[7]....
        /*0bd4*/ 	.word	0x00000510
        /*0bd8*/ 	.word	0x000000ff
        /*0bdc*/ 	.word	0x00038850
        /*0be0*/ 	.short	0x0100
        /*0be2*/ 	.byte	0x08
	.zero		1


	//   ....[8]....
        /*0be4*/ 	.word	0x00000520
        /*0be8*/ 	.word	0x000000ff
        /*0bec*/ 	.word	0x00038860
        /*0bf0*/ 	.short	0x0100
        /*0bf2*/ 	.byte	0x08
	.zero		1


	//   ....[9]....
        /*0bf4*/ 	.word	0x00000530
        /*0bf8*/ 	.word	0x000000ff
        /*0bfc*/ 	.word	0x00038858
        /*0c00*/ 	.short	0x0100
        /*0c02*/ 	.byte	0x08
	.zero		1


	//   ....[10]....
        /*0c04*/ 	.word	0x00000540
        /*0c08*/ 	.word	0x000000ff
        /*0c0c*/ 	.word	0x00038868
        /*0c10*/ 	.short	0x0100
        /*0c12*/ 	.byte	0x08
	.zero		1


	//   ....[11]....
        /*0c14*/ 	.word	0x00000630
        /*0c18*/ 	.word	0x000000ff
        /*0c1c*/ 	.word	0x00038870
        /*0c20*/ 	.short	0x0100
        /*0c22*/ 	.byte	0x06
	.zero		1


	//   ....[12]....
        /*0c24*/ 	.word	0x00000640
        /*0c28*/ 	.word	0x000000ff
        /*0c2c*/ 	.word	0x00038880
        /*0c30*/ 	.short	0x0100
        /*0c32*/ 	.byte	0x06
	.zero		1


	//   ....[13]....
        /*0c34*/ 	.word	0x00000650
        /*0c38*/ 	.word	0x000000ff
        /*0c3c*/ 	.word	0x00038878
        /*0c40*/ 	.short	0x0100
        /*0c42*/ 	.byte	0x06
	.zero		1


	//   ....[14]....
        /*0c44*/ 	.word	0x00000660
        /*0c48*/ 	.word	0x000000ff
        /*0c4c*/ 	.word	0x00038888
        /*0c50*/ 	.short	0x0100
        /*0c52*/ 	.byte	0x06
	.zero		1


	//   ....[15]....
        /*0c54*/ 	.word	0x00000790
        /*0c58*/ 	.word	0x000000ff
        /*0c5c*/ 	.word	0x00038890
        /*0c60*/ 	.short	0x0100
        /*0c62*/ 	.byte	0x08
	.zero		1


	//   ....[16]....
        /*0c64*/ 	.word	0x000007a0
        /*0c68*/ 	.word	0x000000ff
        /*0c6c*/ 	.word	0x000388a0
        /*0c70*/ 	.short	0x0100
        /*0c72*/ 	.byte	0x08
	.zero		1


	//   ....[17]....
        /*0c74*/ 	.word	0x000007b0
        /*0c78*/ 	.word	0x000000ff
        /*0c7c*/ 	.word	0x00038898
        /*0c80*/ 	.short	0x0100
        /*0c82*/ 	.byte	0x08
	.zero		1


	//   ....[18]....
        /*0c84*/ 	.word	0x000007c0
        /*0c88*/ 	.word	0x000000ff
        /*0c8c*/ 	.word	0x000388a8
        /*0c90*/ 	.short	0x0100
        /*0c92*/ 	.byte	0x08
	.zero		1


	//   ....[19]....
        /*0c94*/ 	.word	0x000008f0
        /*0c98*/ 	.word	0x000000ff
        /*0c9c*/ 	.word	0x000388b0
        /*0ca0*/ 	.short	0x0100
        /*0ca2*/ 	.byte	0x08
	.zero		1


	//   ....[20]....
        /*0ca4*/ 	.word	0x00000900
        /*0ca8*/ 	.word	0x000000ff
        /*0cac*/ 	.word	0x000388c0
        /*0cb0*/ 	.short	0x0100
        /*0cb2*/ 	.byte	0x08
	.zero		1


	//   ....[21]....
        /*0cb4*/ 	.word	0x00000910
        /*0cb8*/ 	.word	0x000000ff
        /*0cbc*/ 	.word	0x000388b8
        /*0cc0*/ 	.short	0x0100
        /*0cc2*/ 	.byte	0x08
	.zero		1


	//   ....[22]....
        /*0cc4*/ 	.word	0x00000920
        /*0cc8*/ 	.word	0x000000ff
        /*0ccc*/ 	.word	0x000388c8
        /*0cd0*/ 	.short	0x0100
        /*0cd2*/ 	.byte	0x08
	.zero		1


	//   ....[23]....
        /*0cd4*/ 	.word	0x00002d10
        /*0cd8*/ 	.word	0x0000003d
        /*0cdc*/ 	.word	0x00038890
        /*0ce0*/ 	.short	0x010a
        /*0ce2*/ 	.byte	0x3f
	.zero		1


	//   ....[24]....
        /*0ce4*/ 	.word	0x00003740
        /*0ce8*/ 	.word	0x0000003d
        /*0cec*/ 	.word	0x00038890
        /*0cf0*/ 	.short	0x010a
        /*0cf2*/ 	.byte	0x3f
	.zero		1


	//   ....[25]....
        /*0cf4*/ 	.word	0x00003f60
        /*0cf8*/ 	.word	0x0000003d
        /*0cfc*/ 	.word	0x00038890
        /*0d00*/ 	.short	0x010a
        /*0d02*/ 	.byte	0x3f
	.zero		1


	//   ....[26]....
        /*0d04*/ 	.word	0x00004340
        /*0d08*/ 	.word	0x00000004
        /*0d0c*/ 	.word	0x00000000
        /*0d10*/ 	.short	0x0101
        /*0d12*/ 	.byte	0x3f
	.zero		1


	//   ....[27]....
        /*0d14*/ 	.word	0x00004370
        /*0d18*/ 	.word	0x0000003d
        /*0d1c*/ 	.word	0x000388b0
        /*0d20*/ 	.short	0x010a
        /*0d22*/ 	.byte	0x3f
	.zero		1


	//   ....[28]....
        /*0d24*/ 	.word	0x00004b80
        /*0d28*/ 	.word	0x0000003d
        /*0d2c*/ 	.word	0x00000000
        /*0d30*/ 	.short	0x0101
        /*0d32*/ 	.byte	0x3f
	.zero		1


	//   ....[29]....
        /*0d34*/ 	.word	0x00007f80
        /*0d38*/ 	.word	0x0000000c
        /*0d3c*/ 	.word	0x00000000
        /*0d40*/ 	.short	0x0101
        /*0d42*/ 	.byte	0x3f
	.zero		1


	//   ....[30]....
        /*0d44*/ 	.word	0x0000bd90
        /*0d48*/ 	.word	0x0000000c
        /*0d4c*/ 	.word	0x00000000
        /*0d50*/ 	.short	0x0101
        /*0d52*/ 	.byte	0x3f
	.zero		1


	//   ....[31]....
        /*0d54*/ 	.word	0x0000e280
        /*0d58*/ 	.word	0x00000002
        /*0d5c*/ 	.word	0x00038800
        /*0d60*/ 	.short	0x010a
        /*0d62*/ 	.byte	0x3f
	.zero		1


	//   ....[32]....
        /*0d64*/ 	.word	0x0000e2d0
        /*0d68*/ 	.word	0x00000002
        /*0d6c*/ 	.word	0x00038800
        /*0d70*/ 	.short	0x010a
        /*0d72*/ 	.byte	0x3f
	.zero		1


	//   ....[33]....
        /*0d74*/ 	.word	0x0000ed50
        /*0d78*/ 	.word	0x00000002
        /*0d7c*/ 	.word	0x00038800
        /*0d80*/ 	.short	0x010a
        /*0d82*/ 	.byte	0x3f
	.zero		1


	//   ....[34]....
        /*0d84*/ 	.word	0x00010190
        /*0d88*/ 	.word	0x00000002
        /*0d8c*/ 	.word	0x00038800
        /*0d90*/ 	.short	0x010a
        /*0d92*/ 	.byte	0x3f
	.zero		1


	//   ....[35]....
        /*0d94*/ 	.word	0x00011780
        /*0d98*/ 	.word	0x00000004
        /*0d9c*/ 	.word	0x00000000
        /*0da0*/ 	.short	0x010a
        /*0da2*/ 	.byte	0x3f
	.zero		1


	//   ....[36]....
        /*0da4*/ 	.word	0x00011820
        /*0da8*/ 	.word	0x00000006
        /*0dac*/ 	.word	0x00000000
        /*0db0*/ 	.short	0x010a
        /*0db2*/ 	.byte	0x3f
	.zero		1


	//   ....[37]....
        /*0db4*/ 	.word	0x00011c40
        /*0db8*/ 	.word	0x00000002
        /*0dbc*/ 	.word	0x00000000
        /*0dc0*/ 	.short	0x010a
        /*0dc2*/ 	.byte	0x3f
	.zero		1


	//   ....[38]....
        /*0dc4*/ 	.word	0x00011ca0
        /*0dc8*/ 	.word	0x00000002
        /*0dcc*/ 	.word	0x00000000
        /*0dd0*/ 	.short	0x010a
        /*0dd2*/ 	.byte	0x3f
	.zero		1


	//   ....[39]....
        /*0dd4*/ 	.word	0x00013840
        /*0dd8*/ 	.word	0x0000000e
        /*0ddc*/ 	.word	0x00000000
        /*0de0*/ 	.short	0x0101
        /*0de2*/ 	.byte	0x3f
	.zero		1


	//   ....[40]....
        /*0de4*/ 	.word	0x00019140
        /*0de8*/ 	.word	0x00000002
        /*0dec*/ 	.word	0x00000000
        /*0df0*/ 	.short	0x0101
        /*0df2*/ 	.byte	0x3f
	.zero		1


	//   ....[41]....
        /*0df4*/ 	.word	0x00019560
        /*0df8*/ 	.word	0x00000004
        /*0dfc*/ 	.word	0x00000000
        /*0e00*/ 	.short	0x010a
        /*0e02*/ 	.byte	0x3f
	.zero		1


	//   ....[42]....
        /*0e04*/ 	.word	0x00019600
        /*0e08*/ 	.word	0x00000006
        /*0e0c*/ 	.word	0x00000000
        /*0e10*/ 	.short	0x010a
        /*0e12*/ 	.byte	0x3f
	.zero		1


	//   ....[43]....
        /*0e14*/ 	.word	0x00019a20
        /*0e18*/ 	.word	0x0000000c
        /*0e1c*/ 	.word	0x00000000
        /*0e20*/ 	.short	0x010a
        /*0e22*/ 	.byte	0x3f
	.zero		1


	//   ....[44]....
        /*0e24*/ 	.word	0x00019a80
        /*0e28*/ 	.word	0x0000000c
        /*0e2c*/ 	.word	0x00000000
        /*0e30*/ 	.short	0x010a
        /*0e32*/ 	.byte	0x3f
	.zero		1


	//   ....[45]....
        /*0e34*/ 	.word	0x0001b610
        /*0e38*/ 	.word	0x0000000c
        /*0e3c*/ 	.word	0x00000000
        /*0e40*/ 	.short	0x0101
        /*0e42*/ 	.byte	0x3f
	.zero		1


	//   ....[46]....
        /*0e44*/ 	.word	0x000200a0
        /*0e48*/ 	.word	0x00000002
        /*0e4c*/ 	.word	0x00000000
        /*0e50*/ 	.short	0x0101
        /*0e52*/ 	.byte	0x3f
	.zero		1


	//   ....[47]....
        /*0e54*/ 	.word	0x00020270
        /*0e58*/ 	.word	0x00000004
        /*0e5c*/ 	.word	0x00000000
        /*0e60*/ 	.short	0x010a
        /*0e62*/ 	.byte	0x3f
	.zero		1


	//   ....[48]....
        /*0e64*/ 	.word	0x00020310
        /*0e68*/ 	.word	0x00000006
        /*0e6c*/ 	.word	0x00000000
        /*0e70*/ 	.short	0x010a
        /*0e72*/ 	.byte	0x3f
	.zero		1


	//   ....[49]....
        /*0e74*/ 	.word	0x00020730
        /*0e78*/ 	.word	0x0000000c
        /*0e7c*/ 	.word	0x00000000
        /*0e80*/ 	.short	0x010a
        /*0e82*/ 	.byte	0x3f
	.zero		1


	//   ....[50]....
        /*0e84*/ 	.word	0x00020790
        /*0e88*/ 	.word	0x0000000c
        /*0e8c*/ 	.word	0x00000000
        /*0e90*/ 	.short	0x010a
        /*0e92*/ 	.byte	0x3f
	.zero		1


	//   ....[51]....
        /*0e94*/ 	.word	0x00022320
        /*0e98*/ 	.word	0x0000000c
        /*0e9c*/ 	.word	0x00000000
        /*0ea0*/ 	.short	0x0101
        /*0ea2*/ 	.byte	0x3f
	.zero		1


	//   ....[52]....
        /*0ea4*/ 	.word	0x00027c20
        /*0ea8*/ 	.word	0x00000002
        /*0eac*/ 	.word	0x00000000
        /*0eb0*/ 	.short	0x0101
        /*0eb2*/ 	.byte	0x3f
	.zero		1


	//   ....[53]....
        /*0eb4*/ 	.word	0x0002af10
        /*0eb8*/ 	.word	0x00000003
        /*0ebc*/ 	.word	0x00000000
        /*0ec0*/ 	.short	0x0101
        /*0ec2*/ 	.byte	0x3f
	.zero		1


	//   ....[54]....
        /*0ec4*/ 	.word	0x0002da70
        /*0ec8*/ 	.word	0x00000017
        /*0ecc*/ 	.word	0x00038820
        /*0ed0*/ 	.short	0x010a
        /*0ed2*/ 	.byte	0x3f
	.zero		1


	//   ....[55]....
        /*0ed4*/ 	.word	0x0002db20
        /*0ed8*/ 	.word	0x00000003
        /*0edc*/ 	.word	0x000388a0
        /*0ee0*/ 	.short	0x010a
        /*0ee2*/ 	.byte	0x3f
	.zero		1


	//   ....[56]....
        /*0ee4*/ 	.word	0x0002dd50
        /*0ee8*/ 	.word	0x00000003
        /*0eec*/ 	.word	0x000388c0
        /*0ef0*/ 	.short	0x010a
        /*0ef2*/ 	.byte	0x3f
	.zero		1


	//   ....[57]....
        /*0ef4*/ 	.word	0x0002e740
        /*0ef8*/ 	.word	0x0000000a
        /*0efc*/ 	.word	0x000388a0
        /*0f00*/ 	.short	0x010a
        /*0f02*/ 	.byte	0x3f
	.zero		1


	//   ....[58]....
        /*0f04*/ 	.word	0x0002e960
        /*0f08*/ 	.word	0x0000000a
        /*0f0c*/ 	.word	0x000388c0
        /*0f10*/ 	.short	0x010a
        /*0f12*/ 	.byte	0x3f
	.zero		1


	//   ....[59]....
        /*0f14*/ 	.word	0x00030360
        /*0f18*/ 	.word	0x00000011
        /*0f1c*/ 	.word	0x00038840
        /*0f20*/ 	.short	0x010a
        /*0f22*/ 	.byte	0x3f
	.zero		1


	//   ....[60]....
        /*0f24*/ 	.word	0x00030820
        /*0f28*/ 	.word	0x00000011
        /*0f2c*/ 	.word	0x00038830
        /*0f30*/ 	.short	0x0107
        /*0f32*/ 	.byte	0x3f
	.zero		1


	//   ....[61]....
        /*0f34*/ 	.word	0x000308f0
        /*0f38*/ 	.word	0x00000011
        /*0f3c*/ 	.word	0x00038830
        /*0f40*/ 	.short	0x0101
        /*0f42*/ 	.byte	0x3f
	.zero		1


	//   ....[62]....
        /*0f44*/ 	.word	0x000311b0
        /*0f48*/ 	.word	0x00000017
        /*0f4c*/ 	.word	0x00038800
        /*0f50*/ 	.short	0x0107
        /*0f52*/ 	.byte	0x3f
	.zero		1


	//   ....[63]....
        /*0f54*/ 	.word	0x00031240
        /*0f58*/ 	.word	0x00000017
        /*0f5c*/ 	.word	0x00038800
        /*0f60*/ 	.short	0x0101
        /*0f62*/ 	.byte	0x3f
	.zero		1


	//   ....[64]....
        /*0f64*/ 	.word	0x00032140
        /*0f68*/ 	.word	0x00000017
        /*0f6c*/ 	.word	0x00038810
        /*0f70*/ 	.short	0x0107
        /*0f72*/ 	.byte	0x3f
	.zero		1


	//   ....[65]....
        /*0f74*/ 	.word	0x00032240
        /*0f78*/ 	.word	0x00000017
        /*0f7c*/ 	.word	0x00038810
        /*0f80*/ 	.short	0x0101
        /*0f82*/ 	.byte	0x3f
	.zero		1


	//   ....[66]....
        /*0f84*/ 	.word	0x00032260
        /*0f88*/ 	.word	0x00000017
        /*0f8c*/ 	.word	0x00038820
        /*0f90*/ 	.short	0x010a
        /*0f92*/ 	.byte	0x3f
	.zero		1


	//   ....[67]....
        /*0f94*/ 	.word	0x000322f0
        /*0f98*/ 	.word	0x00000011
        /*0f9c*/ 	.word	0x00038860
        /*0fa0*/ 	.short	0x010a
        /*0fa2*/ 	.byte	0x3f
	.zero		1


	//   ....[68]....
        /*0fa4*/ 	.word	0x00032c20
        /*0fa8*/ 	.word	0x00000011
        /*0fac*/ 	.word	0x00038850
        /*0fb0*/ 	.short	0x0107
        /*0fb2*/ 	.byte	0x3f
	.zero		1


	//   ....[69]....
        /*0fb4*/ 	.word	0x00032cf0
        /*0fb8*/ 	.word	0x00000011
        /*0fbc*/ 	.word	0x00038850
        /*0fc0*/ 	.short	0x0101
        /*0fc2*/ 	.byte	0x3f
	.zero		1


	//   ....[70]....
        /*0fc4*/ 	.word	0x00033070
        /*0fc8*/ 	.word	0x00000006
        /*0fcc*/ 	.word	0x00038840
        /*0fd0*/ 	.short	0x010a
        /*0fd2*/ 	.byte	0x3f
	.zero		1


	//   ....[71]....
        /*0fd4*/ 	.word	0x000333b0
        /*0fd8*/ 	.word	0x00000006
        /*0fdc*/ 	.word	0x00038830
        /*0fe0*/ 	.short	0x0107
        /*0fe2*/ 	.byte	0x3f
	.zero		1


	//   ....[72]....
        /*0fe4*/ 	.word	0x00033470
        /*0fe8*/ 	.word	0x00000006
        /*0fec*/ 	.word	0x00038830
        /*0ff0*/ 	.short	0x0101
        /*0ff2*/ 	.byte	0x3f
	.zero		1


	//   ....[73]....
        /*0ff4*/ 	.word	0x000334a0
        /*0ff8*/ 	.word	0x00000006
        /*0ffc*/ 	.word	0x00038860
        /*1000*/ 	.short	0x010a
        /*1002*/ 	.byte	0x3f
	.zero		1


	//   ....[74]....
        /*1004*/ 	.word	0x00033b70
        /*1008*/ 	.word	0x00000006
        /*100c*/ 	.word	0x00038850
        /*1010*/ 	.short	0x0107
        /*1012*/ 	.byte	0x3f
	.zero		1


	//   ....[75]....
        /*1014*/ 	.word	0x00033c30
        /*1018*/ 	.word	0x00000006
        /*101c*/ 	.word	0x00038850
        /*1020*/ 	.short	0x0101
        /*1022*/ 	.byte	0x3f
	.zero		1


	//   ....[76]....
        /*1024*/ 	.word	0x00034aa0
        /*1028*/ 	.word	0x00000004
        /*102c*/ 	.word	0x00038820
        /*1030*/ 	.short	0x010a
        /*1032*/ 	.byte	0x3f
	.zero		1


	//   ....[77]....
        /*1034*/ 	.word	0x00034c10
        /*1038*/ 	.word	0x00000005
        /*103c*/ 	.word	0x00038840
        /*1040*/ 	.short	0x010a
        /*1042*/ 	.byte	0x3f
	.zero		1


	//   ....[78]....
        /*1044*/ 	.word	0x00034cb0
        /*1048*/ 	.word	0x00000019
        /*104c*/ 	.word	0x00038840
        /*1050*/ 	.short	0x010a
        /*1052*/ 	.byte	0x3f
	.zero		1


	//   ....[79]....
        /*1054*/ 	.word	0x00034cf0
        /*1058*/ 	.word	0x00000005
        /*105c*/ 	.word	0x00038860
        /*1060*/ 	.short	0x010a
        /*1062*/ 	.byte	0x3f
	.zero		1


	//   ....[80]....
        /*1064*/ 	.word	0x00034d30
        /*1068*/ 	.word	0x00000019
        /*106c*/ 	.word	0x00038860
        /*1070*/ 	.short	0x010a
        /*1072*/ 	.byte	0x3f
	.zero		1


	//   ....[81]....
        /*1074*/ 	.word	0x00034d90
        /*1078*/ 	.word	0x0000003d
        /*107c*/ 	.word	0x00038890
        /*1080*/ 	.short	0x010a
        /*1082*/ 	.byte	0x3f
	.zero		1


	//   ....[82]....
        /*1084*/ 	.word	0x00034f00
        /*1088*/ 	.word	0x0000003d
        /*108c*/ 	.word	0x00038890
        /*1090*/ 	.short	0x010a
        /*1092*/ 	.byte	0x3f
	.zero		1


	//   ....[83]....
        /*1094*/ 	.word	0x00035080
        /*1098*/ 	.word	0x0000003d
        /*109c*/ 	.word	0x00038890
        /*10a0*/ 	.short	0x010a
        /*10a2*/ 	.byte	0x3f
	.zero		1


	//   ....[84]....
        /*10a4*/ 	.word	0x000351e0
        /*10a8*/ 	.word	0x0000003d
        /*10ac*/ 	.word	0x000388b0
        /*10b0*/ 	.short	0x010a
        /*10b2*/ 	.byte	0x3f
	.zero		1


	//   ....[85]....
        /*10b4*/ 	.word	0x000355c0
        /*10b8*/ 	.word	0x00000002
        /*10bc*/ 	.word	0x00038800
        /*10c0*/ 	.short	0x010a
        /*10c2*/ 	.byte	0x3f
	.zero		1


	//   ....[86]....
        /*10c4*/ 	.word	0x00035b90
        /*10c8*/ 	.word	0x00000002
        /*10cc*/ 	.word	0x00038800
        /*10d0*/ 	.short	0x010a
        /*10d2*/ 	.byte	0x3f
	.zero		1


	//   ....[87]....
        /*10d4*/ 	.word	0x00035be0
        /*10d8*/ 	.word	0x00000006
        /*10dc*/ 	.word	0x00000000
        /*10e0*/ 	.short	0x010a
        /*10e2*/ 	.byte	0x3f
	.zero		1


	//   ....[88]....
        /*10e4*/ 	.word	0x00035c30
        /*10e8*/ 	.word	0x00000002
        /*10ec*/ 	.word	0x00000000
        /*10f0*/ 	.short	0x010a
        /*10f2*/ 	.byte	0x3f
	.zero		1


	//   ....[89]....
        /*10f4*/ 	.word	0x00035c80
        /*10f8*/ 	.word	0x00000006
        /*10fc*/ 	.word	0x00000000
        /*1100*/ 	.short	0x010a
        /*1102*/ 	.byte	0x3f
	.zero		1


	//   ....[90]....
        /*1104*/ 	.word	0x00035cd0
        /*1108*/ 	.word	0x0000000c
        /*110c*/ 	.word	0x00000000
        /*1110*/ 	.short	0x010a
        /*1112*/ 	.byte	0x3f
	.zero		1


	//   ....[91]....
        /*1114*/ 	.word	0x00035d20
        /*1118*/ 	.word	0x00000006
        /*111c*/ 	.word	0x00000000
        /*1120*/ 	.short	0x010a
        /*1122*/ 	.byte	0x3f
	.zero		1


	//   ....[92]....
        /*1124*/ 	.word	0x00035d70
        /*1128*/ 	.word	0x0000000c
        /*112c*/ 	.word	0x00000000
        /*1130*/ 	.short	0x010a
        /*1132*/ 	.byte	0x3f
	.zero		1


	//   ....[93]....
        /*1134*/ 	.word	0x00035f10
        /*1138*/ 	.word	0x00000017
        /*113c*/ 	.word	0x00038820
        /*1140*/ 	.short	0x010a
        /*1142*/ 	.byte	0x3f
	.zero		1


	//   ....[94]....
        /*1144*/ 	.word	0x00035f60
        /*1148*/ 	.word	0x00000003
        /*114c*/ 	.word	0x000388a0
        /*1150*/ 	.short	0x010a
        /*1152*/ 	.byte	0x3f
	.zero		1


	//   ....[95]....
        /*1154*/ 	.word	0x00035fb0
        /*1158*/ 	.word	0x00000003
        /*115c*/ 	.word	0x000388c0
        /*1160*/ 	.short	0x010a
        /*1162*/ 	.byte	0x3f
	.zero		1


	//   ....[96]....
        /*1164*/ 	.word	0x00036000
        /*1168*/ 	.word	0x0000000a
        /*116c*/ 	.word	0x000388a0
        /*1170*/ 	.short	0x010a
        /*1172*/ 	.byte	0x3f
	.zero		1


	//   ....[97]....
        /*1174*/ 	.word	0x00036050
        /*1178*/ 	.word	0x0000000a
        /*117c*/ 	.word	0x000388c0
        /*1180*/ 	.short	0x010a
        /*1182*/ 	.byte	0x3f
	.zero		1


	//   ....[98]....
        /*1184*/ 	.word	0x00036160
        /*1188*/ 	.word	0x00000011
        /*118c*/ 	.word	0x00038840
        /*1190*/ 	.short	0x010a
        /*1192*/ 	.byte	0x3f
	.zero		1


	//   ....[99]....
        /*1194*/ 	.word	0x000376f0
        /*1198*/ 	.word	0x00000017
        /*119c*/ 	.word	0x00038820
        /*11a0*/ 	.short	0x010a
        /*11a2*/ 	.byte	0x3f
	.zero		1


	//   ....[100]....
        /*11a4*/ 	.word	0x00037740
        /*11a8*/ 	.word	0x00000011
        /*11ac*/ 	.word	0x00038860
        /*11b0*/ 	.short	0x010a
        /*11b2*/ 	.byte	0x3f
	.zero		1


	//   ....[101]....
        /*11b4*/ 	.word	0x00038030
        /*11b8*/ 	.word	0x00000006
        /*11bc*/ 	.word	0x00038840
        /*11c0*/ 	.short	0x010a
        /*11c2*/ 	.byte	0x3f
	.zero		1


	//   ....[102]....
        /*11c4*/ 	.word	0x000384f0
        /*11c8*/ 	.word	0x00000006
        /*11cc*/ 	.word	0x00038860
        /*11d0*/ 	.short	0x010a
        /*11d2*/ 	.byte	0x3f
	.zero		1


	//   ....[103]....
        /*11d4*/ 	.word	0x000395e0
        /*11d8*/ 	.word	0x00000004
        /*11dc*/ 	.word	0x00038820
        /*11e0*/ 	.short	0x010a
        /*11e2*/ 	.byte	0x3f
	.zero		1


	//   ....[104]....
        /*11e4*/ 	.word	0x00039780
        /*11e8*/ 	.word	0x00000005
        /*11ec*/ 	.word	0x00038840
        /*11f0*/ 	.short	0x010a
        /*11f2*/ 	.byte	0x3f
	.zero		1


	//   ....[105]....
        /*11f4*/ 	.word	0x000397d0
        /*11f8*/ 	.word	0x00000019
        /*11fc*/ 	.word	0x00038840
        /*1200*/ 	.short	0x010a
        /*1202*/ 	.byte	0x3f
	.zero		1


	//   ....[106]....
        /*1204*/ 	.word	0x00039820
        /*1208*/ 	.word	0x00000005
        /*120c*/ 	.word	0x00038860
        /*1210*/ 	.short	0x010a
        /*1212*/ 	.byte	0x3f
	.zero		1


	//   ....[107]....
        /*1214*/ 	.word	0x00039a40
        /*1218*/ 	.word	0x0000000d
        /*121c*/ 	.word	0x00000000
        /*1220*/ 	.short	0x010a
        /*1222*/ 	.byte	0x3f
	.zero		1


	//   ....[108]....
        /*1224*/ 	.word	0x00039b80
        /*1228*/ 	.word	0x0000000a
        /*122c*/ 	.word	0x00000000
        /*1230*/ 	.short	0x010a
        /*1232*/ 	.byte	0x3f
	.zero		1


	//   ....[109]....
        /*1234*/ 	.word	0x0003a140
        /*1238*/ 	.word	0x0000000a
        /*123c*/ 	.word	0x00038810
        /*1240*/ 	.short	0x010a
        /*1242*/ 	.byte	0x3f
	.zero		1


	//   ....[110]....
        /*1244*/ 	.word	0x0003a2c0
        /*1248*/ 	.word	0x0000000e
        /*124c*/ 	.word	0x00000000
        /*1250*/ 	.short	0x010a
        /*1252*/ 	.byte	0x3f
	.zero		1


	//   ....[111]....
        /*1254*/ 	.word	0x0003a400
        /*1258*/ 	.word	0x0000000a
        /*125c*/ 	.word	0x00000000
        /*1260*/ 	.short	0x010a
        /*1262*/ 	.byte	0x3f
	.zero		1


	//   ....[112]....
        /*1264*/ 	.word	0x0003c8d0
        /*1268*/ 	.word	0x00000008
        /*126c*/ 	.word	0x00000000
        /*1270*/ 	.short	0x0101
        /*1272*/ 	.byte	0x3f
	.zero		1


	//   ....[113]....
        /*1274*/ 	.word	0x00048b10
        /*1278*/ 	.word	0x00000000
        /*127c*/ 	.word	0x00000000
        /*1280*/ 	.short	0x0101
        /*1282*/ 	.byte	0x3f
	.zero		1


	//   ....[114]....
        /*1284*/ 	.word	0x00048b30
        /*1288*/ 	.word	0x0000000a
        /*128c*/ 	.word	0x00000000
        /*1290*/ 	.short	0x010a
        /*1292*/ 	.byte	0x3f
	.zero		1


	//   ....[115]....
        /*1294*/ 	.word	0x00048b80
        /*1298*/ 	.word	0x0000000a
        /*129c*/ 	.word	0x00038810
        /*12a0*/ 	.short	0x010a
        /*12a2*/ 	.byte	0x3f
	.zero		1


	//   ....[116]....
        /*12a4*/ 	.word	0x00048bd0
        /*12a8*/ 	.word	0x0000000a
        /*12ac*/ 	.word	0x00000000
        /*12b0*/ 	.short	0x010a
        /*12b2*/ 	.byte	0x3f
	.zero		1


	//----- nvinfo : EIATTR_NUM_MBARRIERS
	.align		4
.L_920:
        /*12b4*/ 	.byte	0x03, 0x38
        /*12b6*/ 	.short	0x0017


	//----- nvinfo : EIATTR_EXIT_INSTR_OFFSETS
	.align		4
        /*12b8*/ 	.byte	0x04, 0x1c
        /*12ba*/ 	.short	(.L_922 - .L_921)


	//   ....[0]....
.L_921:
        /*12bc*/ 	.word	0x00034d80


	//----- nvinfo : EIATTR_MAX_THREADS
	.align		4
.L_922:
        /*12c0*/ 	.byte	0x04, 0x05
        /*12c2*/ 	.short	(.L_924 - .L_923)
.L_923:
        /*12c4*/ 	.word	0x00000180
        /*12c8*/ 	.word	0x00000001
        /*12cc*/ 	.word	0x00000001


	//----- nvinfo : EIATTR_CRS_STACK_SIZE
	.align		4
.L_924:
        /*12d0*/ 	.byte	0x04, 0x1e
        /*12d2*/ 	.short	(.L_926 - .L_925)
.L_925:
        /*12d4*/ 	.word	0x00000000


	//----- nvinfo : EIATTR_CBANK_PARAM_SIZE
	.align		4
.L_926:
        /*12d8*/ 	.byte	0x03, 0x19
        /*12da*/ 	.short	0x0bf0


	//----- nvinfo : EIATTR_PARAM_CBANK
	.align		4
        /*12dc*/ 	.byte	0x04, 0x0a
        /*12de*/ 	.short	(.L_928 - .L_927)
	.align		4
.L_927:
        /*12e0*/ 	.word	index@(.nv.constant0._ZN7cutlass13device_kernelIN5flash11enable_sm90INS1_16FlashAttnFwdSm90INS1_25CollectiveMainloopFwdSm90ILi2EN4cute5tupleIJNS5_1CILi1EEES8_S8_EEENS6_IJNS7_ILi64EEESA_SA_EEELi512ENS_6half_tEfNS_4arch4Sm90ELb0ELb1ELb0ELb1ELb1ELb1ELb1ELb0ELb0ELb1ELb0ELb0EEENS1_21CollectiveEpilogueFwdINS6_IJSA_NS7_ILi512EEESA_EEES9_SC_SE_Li256ELb1ELb1ELb0ELb0EEENS1_36VarlenDynamicPersistentTileSchedulerILi64ELi64ELi256ELi128ELb0ELb1ELb1ELb1ELb0ELb1EEEEEEEEEvNT_6ParamsE)
        /*12e4*/ 	.short	0x0210
        /*12e6*/ 	.short	0x0bf0


	//----- nvinfo : EIATTR_SW_WAR
	.align		4
.L_928:
        /*12e8*/ 	.byte	0x04, 0x36
        /*12ea*/ 	.short	(.L_930 - .L_929)
.L_929:
        /*12ec*/ 	.word	0x00000008
.L_930:


//--------------------- .nv.info._ZN7cutlass13device_kernelIN5flash11enable_sm90INS1_16FlashAttnFwdSm90INS1_25CollectiveMainloopFwdSm90ILi2EN4cute5tupleIJNS5_1CILi1EEES8_S8_EEENS6_IJNS7_ILi64EEESA_SA_EEELi512ENS_6half_tEfNS_4arch4Sm90ELb1ELb0ELb0ELb0ELb1ELb0ELb0ELb0ELb0ELb1ELb0ELb0EEENS1_21CollectiveEpilogueFwdINS6_IJSA_NS7_ILi512EEESA_EEES9_SC_SE_Li256ELb0ELb1ELb0ELb0EEENS1_30DynamicPersistentTileSchedulerILi256ELi128ELb0ELb1ELb1EEEEEEEEEvNT_6ParamsE --------------------------
	.section	.nv.info._ZN7cutlass13device_kernelIN5flash11enable_sm90INS1_16FlashAttnFwdSm90INS1_25CollectiveMainloopFwdSm90ILi2EN4cute5tupleIJNS5_1CILi1EEES8_S8_EEENS6_IJNS7_ILi64EEESA_SA_EEELi512ENS_6half_tEfNS_4arch4Sm90ELb1ELb0ELb0ELb0ELb1ELb0ELb0ELb0ELb0ELb1ELb0ELb0EEENS1_21CollectiveEpilogueFwdINS6_IJSA_NS7_ILi512EEESA_EEES9_SC_SE_Li256ELb0ELb1ELb0ELb0EEENS1_30DynamicPersistentTileSchedulerILi256ELi128ELb0ELb1ELb1EEEEEEEEEvNT_6ParamsE,"",@"SHT_CUDA_INFO"
	.sectionflags	@""
	.align	4


	//----- nvinfo : EIATTR_CUDA_API_VERSION
	.align		4
        /*0000*/ 	.byte	0x04, 0x37
        /*0002*/ 	.short	(.L_932 - .L_931)
.L_931:
        /*0004*/ 	.word	0x00000082


	//----- nvinfo : EIATTR_KPARAM_INFO
	.align		4
.L_932:
        /*0008*/ 	.byte	0x04, 0x17
        /*000a*/ 	.short	(.L_934 - .L_933)
.L_933:
        /*000c*/ 	.word	0x00000000
        /*0010*/ 	.short	0x0000
        /*0012*/ 	.short	0x0070
        /*0014*/ 	.byte	0x00, 0xf0, 0x01, 0x2a


	//----- nvinfo : EIATTR_SPARSE_MMA_MASK
	.align		4
.L_934:
        /*0018*/ 	.byte	0x03, 0x50
        /*001a*/ 	.short	0x0000


	//----- nvinfo : EIATTR_MAXREG_COUNT
	.align		4
        /*001c*/ 	.byte	0x03, 0x1b
        /*001e*/ 	.short	0x00a8


	//----- nvinfo : EIATTR_NUM_BARRIERS
	.align		4
        /*0020*/ 	.byte	0x02, 0x4c
        /*0022*/ 	.byte	0x10
	.zero		1


	//----- nvinfo : EIATTR_EXTERNS
	.align		4
        /*0024*/ 	.byte	0x04, 0x0f
        /*0026*/ 	.short	(.L_936 - .L_935)


	//   ....[0]....
	.align		4
.L_935:
        /*0028*/ 	.word	index@(__assertfail)


	//----- nvinfo : EIATTR_ANNOTATIONS
	.align		4
.L_936:
        /*002c*/ 	.byte	0x04, 0x55
        /*002e*/ 	.short	(.L_938 - .L_937)


	//   ....[0]....
.L_937:
        /*0030*/ 	.word	0x00000001
        /*0034*/ 	.byte	0xd0, 0xbc, 0x00, 0x00, 0x01, 0x00, 0x00, 0x00, 0xe0, 0xbd, 0x00, 0x00, 0x01, 0x00, 0x00, 0x00
        /*0044*/ 	.byte	0xd0, 0xc1, 0x00, 0x00, 0x01, 0x00, 0x00, 0x00, 0x90, 0xd0, 0x00, 0x00, 0x01, 0x00, 0x00, 0x00
        /*0054*/ 	.byte	0x50, 0xd6, 0x00, 0x00, 0x01, 0x00, 0x00, 0x00, 0x50, 0xdc, 0x00, 0x00, 0x01, 0x00, 0x00, 0x00
        /*0064*/ 	.byte	0x70, 0xdc, 0x00, 0x00, 0x01, 0x00, 0x00, 0x00, 0xb0, 0xdd, 0x00, 0x00, 0x01, 0x00, 0x00, 0x00
        /*0074*/ 	.byte	0x60, 0xf8, 0x00, 0x00


	//----- nvinfo : EIATTR_MERCURY_ISA_VERSION
	.align		4
.L_938:
        /*0078*/ 	.byte	0x03, 0x5f
        /*007a*/ 	.short	0x0101


	//----- nvinfo : EIATTR_INT_WARP_WIDE_INSTR_OFFSETS
	.align		4
        /*007c*/ 	.byte	0x04, 0x31
        /*007e*/ 	.short	(.L_940 - .L_939)


	//   ....[0]....
.L_939:
        /*0080*/ 	.word	0x000000c0


	//   ....[1]....
        /*0084*/ 	.word	0x000000d0


	//   ....[2]....
        /*0088*/ 	.word	0x00000170


	//   ....[3]....
        /*008c*/ 	.word	0x0000c7b0


	//   ....[4]....
        /*0090*/ 	.word	0x0000c840


	//   ....[5]....
        /*0094*/ 	.word	0x0000f5f0


	//   ....[6]....
        /*0098*/ 	.word	0x0000f680


	//----- nvinfo : EIATTR_COOP_GROUP_MASK_REGIDS
	.align		4
.L_940:
        /*009c*/ 	.byte	0x04, 0x29
        /*009e*/ 	.short	(.L_942 - .L_941)


	//   ....[0]....
.L_941:
        /*00a0*/ 	.word	0xffffffff


	//   ....[1]....
        /*00a4*/ 	.word	0xffffffff


	//   ....[2]....
        /*00a8*/ 	.word	0xffffffff


	//   ....[3]....
        /*00ac*/ 	.word	0xffffffff


	//   ....[4]....
        /*00b0*/ 	.word	0xffffffff


	//   ....[5]....
        /*00b4*/ 	.word	0xffffffff


	//   ....[6]....
        /*00b8*/ 	.word	0xffffffff


	//   ....[7]....
        /*00bc*/ 	.word	0xffffffff


	//   ....[8]....
        /*00c0*/ 	.word	0xffffffff


	//   ....[9]....
        /*00c4*/ 	.word	0xffffffff


	//   ....[10]....
        /*00c8*/ 	.word	0xffffffff


	//   ....[11]....
        /*00cc*/ 	.word	0xffffffff


	//   ....[12]....
        /*00d0*/ 	.word	0xffffffff


	//   ....[13]....
        /*00d4*/ 	.word	0xffffffff


	//   ....[14]....
        /*00d8*/ 	.word	0xffffffff


	//   ....[15]....
        /*00dc*/ 	.word	0xffffffff


	//   ....[16]....
        /*00e0*/ 	.word	0xffffffff


	//   ....[17]....
        /*00e4*/ 	.word	0xffffffff


	//   ....[18]....
        /*00e8*/ 	.word	0xffffffff


	//   ....[19]....
        /*00ec*/ 	.word	0xffffffff


	//   ....[20]....
        /*00f0*/ 	.word	0xffffffff


	//   ....[21]....
        /*00f4*/ 	.word	0xffffffff


	//   ....[22]....
        /*00f8*/ 	.word	0xffffffff


	//   ....[23]....
        /*00fc*/ 	.word	0xffffffff


	//   ....[24]....
        /*0100*/ 	.word	0xffffffff


	//   ....[25]....
        /*0104*/ 	.word	0xffffffff


	//   ....[26]....
        /*0108*/ 	.word	0xffffffff


	//   ....[27]....
        /*010c*/ 	.word	0xffffffff


	//   ....[28]....
        /*0110*/ 	.word	0xffffffff


	//   ....[29]....
        /*0114*/ 	.word	0xffffffff


	//   ....[30]....
        /*0118*/ 	.word	0xffffffff


	//   ....[31]....
        /*011c*/ 	.word	0xffffffff


	//   ....[32]....
        /*0120*/ 	.word	0xffffffff


	//   ....[33]....
        /*0124*/ 	.word	0xffffffff


	//   ....[34]....
        /*0128*/ 	.word	0xffffffff


	//   ....[35]....
        /*012c*/ 	.word	0xffffffff


	//   ....[36]....
        /*0130*/ 	.word	0xffffffff


	//   ....[37]....
        /*0134*/ 	.word	0xffffffff


	//   ....[38]....
        /*0138*/ 	.word	0xffffffff


	//   ....[39]....
        /*013c*/ 	.word	0xffffffff


	//   ....[40]....
        /*0140*/ 	.word	0xffffffff


	//   ....[41]....
        /*0144*/ 	.word	0xffffffff


	//   ....[42]....
        /*0148*/ 	.word	0xffffffff


	//   ....[43]....
        /*014c*/ 	.word	0xffffffff


	//   ....[44]....
        /*0150*/ 	.word	0xffffffff


	//   ....[45]....
        /*0154*/ 	.word	0xffffffff


	//   ....[46]....
        /*0158*/ 	.word	0xffffffff


	//   ....[47]....
        /*015c*/ 	.word	0xffffffff


	//   ....[48]....
        /*0160*/ 	.word	0xffffffff


	//   ....[49]....
        /*0164*/ 	.word	0xffffffff


	//   ....[50]....
        /*0168*/ 	.word	0xffffffff


	//   ....[51]....
        /*016c*/ 	.word	0xffffffff


	//   ....[52]....
        /*0170*/ 	.word	0xffffffff


	//   ....[53]....
        /*0174*/ 	.word	0xffffffff


	//   ....[54]....
        /*0178*/ 	.word	0xffffffff


	//   ....[55]....
        /*017c*/ 	.word	0xffffffff


	//   ....[56]....
        /*0180*/ 	.word	0xffffffff


	//   ....[57]....
        /*0184*/ 	.word	0xffffffff


	//   ....[58]....
        /*0188*/ 	.word	0xffffffff


	//   ....[59]....
        /*018c*/ 	.word	0xffffffff


	//   ....[60]....
        /*0190*/ 	.word	0xffffffff


	//   ....[61]....
        /*0194*/ 	.word	0xffffffff


	//   ....[62]....
        /*0198*/ 	.word	0xffffffff


	//   ....[63]....
        /*019c*/ 	.word	0xffffffff


	//   ....[64]....
        /*01a0*/ 	.word	0xffffffff


	//   ....[65]....
        /*01a4*/ 	.word	0xffffffff


	//   ....[66]....
        /*01a8*/ 	.word	0xffffffff


	//   ....[67]....
        /*01ac*/ 	.word	0xffffffff


	//   ....[68]....
        /*01b0*/ 	.word	0xffffffff


	//   ....[69]....
        /*01b4*/ 	.word	0xffffffff


	//   ....[70]....
        /*01b8*/ 	.word	0xffffffff


	//   ....[71]....
        /*01bc*/ 	.word	0xffffffff


	//   ....[72]....
        /*01c0*/ 	.word	0xffffffff


	//   ....[73]....
        /*01c4*/ 	.word	0xffffffff


	//   ....[74]....
        /*01c8*/ 	.word	0xffffffff


	//   ....[75]....
        /*01cc*/ 	.word	0xffffffff


	//   ....[76]....
        /*01d0*/ 	.word	0xffffffff


	//   ....[77]....
        /*01d4*/ 	.word	0xffffffff


	//   ....[78]....
        /*01d8*/ 	.word	0xffffffff


	//   ....[79]....
        /*01dc*/ 	.word	0xffffffff


	//   ....[80]....
        /*01e0*/ 	.word	0xffffffff


	//   ....[81]....
        /*01e4*/ 	.word	0xffffffff


	//   ....[82]....
        /*01e8*/ 	.word	0xffffffff


	//   ....[83]....
        /*01ec*/ 	.word	0xffffffff


	//   ....[84]....
        /*01f0*/ 	.word	0xffffffff


	//   ....[85]....
        /*01f4*/ 	.word	0xffffffff


	//   ....[86]....
        /*01f8*/ 	.word	0xffffffff


	//   ....[87]....
        /*01fc*/ 	.word	0x0500000f


	//   ....[88]....
        /*0200*/ 	.word	0x0500000f


	//   ....[89]....
        /*0204*/ 	.word	0x0500000f


	//   ....[90]....
        /*0208*/ 	.word	0x0500000f


	//   ....[91]....
        /*020c*/ 	.word	0x0500000f


	//   ....[92]....
        /*0210*/ 	.word	0x0500000f


	//   ....[93]....
        /*0214*/ 	.word	0x0500000f


	//   ....[94]....
        /*0218*/ 	.word	0x0500000f


	//   ....[95]....
        /*021c*/ 	.word	0x0500000f


	//   ....[96]....
        /*0220*/ 	.word	0x0500000f


	//   ....[97]....
        /*0224*/ 	.word	0x0500000f


	//   ....[98]....
        /*0228*/ 	.word	0x0500000f


	//   ....[99]....
        /*022c*/ 	.word	0x0500000f


	//   ....[100]....
        /*0230*/ 	.word	0x0500000f


	//   ....[101]....
        /*0234*/ 	.word	0x0500000f


	//   ....[102]....
        /*0238*/ 	.word	0x0500000f


	//   ....[103]....
        /*023c*/ 	.word	0x0500000f


	//   ....[104]....
        /*0240*/ 	.word	0x0500000f


	//   ....[105]....
        /*0244*/ 	.word	0x0500000f


	//   ....[106]....
        /*0248*/ 	.word	0x0500000f


	//   ....[107]....
        /*024c*/ 	.word	0x0500000f


	//   ....[108]....
        /*0250*/ 	.word	0x0500000f


	//   ....[109]....
        /*0254*/ 	.word	0x0500000f


	//   ....[110]....
        /*0258*/ 	.word	0x0500000f


	//   ....[111]....
        /*025c*/ 	.word	0x0500000f


	//   ....[112]....
        /*0260*/ 	.word	0x0500000f


	//   ....[113]....
        /*0264*/ 	.word	0x0500000f


	//   ....[114]....
        /*0268*/ 	.word	0x0500000f


	//   ....[115]....
        /*026c*/ 	.word	0x0500000f


	//   ....[116]....
        /*0270*/ 	.word	0x0500000f


	//   ....[117]....
        /*0274*/ 	.word	0x0500000f


	//   ....[118]....
        /*0278*/ 	.word	0x0500000f


	//   ....[119]....
        /*027c*/ 	.word	0x0500000f


	//   ....[120]....
        /*0280*/ 	.word	0x0500000f


	//   ....[121]....
        /*0284*/ 	.word	0x0500000f


	//   ....[122]....
        /*0288*/ 	.word	0x0500000f


	//   ....[123]....
        /*028c*/ 	.word	0x0500000f


	//   ....[124]....
        /*0290*/ 	.word	0x0500000f


	//   ....[125]....
        /*0294*/ 	.word	0x0500000f


	//   ....[126]....
        /*0298*/ 	.word	0x0500000f


	//   ....[127]....
        /*029c*/ 	.word	0x0500000f


	//   ....[128]....
        /*02a0*/ 	.word	0x0500000f


	//   ....[129]....
        /*02a4*/ 	.word	0x0500000f


	//----- nvinfo : EIATTR_COOP_GROUP_INSTR_OFFSETS
	.align		4
.L_942:
        /*02a8*/ 	.byte	0x04, 0x28
        /*02aa*/ 	.short	(.L_944 - .L_943)


	//   ....[0]....
.L_943:
        /*02ac*/ 	.word	0x00000070


	//   ....[1]....
        /*02b0*/ 	.word	0x000000b0


	//   ....[2]....
        /*02b4*/ 	.word	0x00000290


	//   ....[3]....
        /*02b8*/ 	.word	0x000003f0


	//   ....[4]....
        /*02bc*/ 	.word	0x00000510


	//   ....[5]....
        /*02c0*/ 	.word	0x00000670


	//   ....[6]....
        /*02c4*/ 	.word	0x00001830


	//   ....[7]....
        /*02c8*/ 	.word	0x00003610


	//   ....[8]....
        /*02cc*/ 	.word	0x00003c90


	//   ....[9]....
        /*02d0*/ 	.word	0x00003cc0


	//   ....[10]....
        /*02d4*/ 	.word	0x00004090


	//   ....[11]....
        /*02d8*/ 	.word	0x00004190


	//   ....[12]....
        /*02dc*/ 	.word	0x000043c0


	//   ....[13]....
        /*02e0*/ 	.word	0x00004510


	//   ....[14]....
        /*02e4*/ 	.word	0x00004dc0


	//   ....[15]....
        /*02e8*/ 	.word	0x000052d0


	//   ....[16]....
        /*02ec*/ 	.word	0x000052f0


	//   ....[17]....
        /*02f0*/ 	.word	0x00005680


	//   ....[18]....
        /*02f4*/ 	.word	0x00005780


	//   ....[19]....
        /*02f8*/ 	.word	0x000059d0


	//   ....[20]....
        /*02fc*/ 	.word	0x00005b30


	//   ....[21]....
        /*0300*/ 	.word	0x00006ce0


	//   ....[22]....
        /*0304*/ 	.word	0x000071e0


	//   ....[23]....
        /*0308*/ 	.word	0x00007210


	//   ....[24]....
        /*030c*/ 	.word	0x00007460


	//   ....[25]....
        /*0310*/ 	.word	0x00007630


	//   ....[26]....
        /*0314*/ 	.word	0x000085f0


	//   ....[27]....
        /*0318*/ 	.word	0x000086c0


	//   ....[28]....
        /*031c*/ 	.word	0x00008700


	//   ....[29]....
        /*0320*/ 	.word	0x00008790


	//   ....[30]....
        /*0324*/ 	.word	0x000087d0


	//   ....[31]....
        /*0328*/ 	.word	0x00009210


	//   ....[32]....
        /*032c*/ 	.word	0x0000a4e0


	//   ....[33]....
        /*0330*/ 	.word	0x0000a510


	//   ....[34]....
        /*0334*/ 	.word	0x0000a540


	//   ....[35]....
        /*0338*/ 	.word	0x0000a560


	//   ....[36]....
        /*033c*/ 	.word	0x0000abb0


	//   ....[37]....
        /*0340*/ 	.word	0x0000abc0


	//   ....[38]....
        /*0344*/ 	.word	0x0000adf0


	//   ....[39]....
        /*0348*/ 	.word	0x0000ae10


	//   ....[40]....
        /*034c*/ 	.word	0x0000b7a0


	//   ....[41]....
        /*0350*/ 	.word	0x0000b7c0


	//   ....[42]....
        /*0354*/ 	.word	0x0000b9f0


	//   ....[43]....
        /*0358*/ 	.word	0x0000ba10


	//   ....[44]....
        /*035c*/ 	.word	0x0000bd00


	//   ....[45]....
        /*0360*/ 	.word	0x0000d1f0


	//   ....[46]....
        /*0364*/ 	.word	0x0000d210


	//   ....[47]....
        /*0368*/ 	.word	0x0000d250


	//   ....[48]....
        /*036c*/ 	.word	0x0000d280


	//   ....[49]....
        /*0370*/ 	.word	0x0000d2d0


	//   ....[50]....
        /*0374*/ 	.word	0x0000d300


	//   ....[51]....
        /*0378*/ 	.word	0x0000d320


	//   ....[52]....
        /*037c*/ 	.word	0x0000d360


	//   ....[53]....
        /*0380*/ 	.word	0x0000d9a0


	//   ....[54]....
        /*0384*/ 	.word	0x0000d9c0


	//   ....[55]....
        /*0388*/ 	.word	0x0000da30


	//   ....[56]....
        /*038c*/ 	.word	0x0000da70


	//   ....[57]....
        /*0390*/ 	.word	0x0000dab0


	//   ....[58]....
        /*0394*/ 	.word	0x0000dae0


	//   ....[59]....
        /*0398*/ 	.word	0x0000daf0


	//   ....[60]....
        /*039c*/ 	.word	0x0000db30


	//   ....[61]....
        /*03a0*/ 	.word	0x0000df90


	//   ....[62]....
        /*03a4*/ 	.word	0x0000dfc0


	//   ....[63]....
        /*03a8*/ 	.word	0x0000dff0


	//   ....[64]....
        /*03ac*/ 	.word	0x0000e050


	//   ....[65]....
        /*03b0*/ 	.word	0x0000e1a0


	//   ....[66]....
        /*03b4*/ 	.word	0x0000e1c0


	//   ....[67]....
        /*03b8*/ 	.word	0x0000e1d0


	//   ....[68]....
        /*03bc*/ 	.word	0x0000e320


	//   ....[69]....
        /*03c0*/ 	.word	0x0000eb80


	//   ....[70]....
        /*03c4*/ 	.word	0x0000eba0


	//   ....[71]....
        /*03c8*/ 	.word	0x0000ebc0


	//   ....[72]....
        /*03cc*/ 	.word	0x0000ebf0


	//   ....[73]....
        /*03d0*/ 	.word	0x0000ec10


	//   ....[74]....
        /*03d4*/ 	.word	0x0000ec40


	//   ....[75]....
        /*03d8*/ 	.word	0x0000ec60


	//   ....[76]....
        /*03dc*/ 	.word	0x0000ec70


	//   ....[77]....
        /*03e0*/ 	.word	0x0000efb0


	//   ....[78]....
        /*03e4*/ 	.word	0x0000eff0


	//   ....[79]....
        /*03e8*/ 	.word	0x0000f020


	//   ....[80]....
        /*03ec*/ 	.word	0x0000f060


	//   ....[81]....
        /*03f0*/ 	.word	0x0000f080


	//   ....[82]....
        /*03f4*/ 	.word	0x0000f130


	//   ....[83]....
        /*03f8*/ 	.word	0x0000f150


	//   ....[84]....
        /*03fc*/ 	.word	0x0000f160


	//   ....[85]....
        /*0400*/ 	.word	0x0000f7a0


	//   ....[86]....
        /*0404*/ 	.word	0x0000f980


	//   ....[87]....
        /*0408*/ 	.word	0x0000ffc0


	//   ....[88]....
        /*040c*/ 	.word	0x000100a0


	//   ....[89]....
        /*0410*/ 	.word	0x00010140


	//   ....[90]....
        /*0414*/ 	.word	0x000101c0


	//   ....[91]....
        /*0418*/ 	.word	0x00010270


	//   ....[92]....
        /*041c*/ 	.word	0x000102f0


	//   ....[93]....
        /*0420*/ 	.word	0x000103a0


	//   ....[94]....
        /*0424*/ 	.word	0x00010420


	//   ....[95]....
        /*0428*/ 	.word	0x000104b0


	//   ....[96]....
        /*042c*/ 	.word	0x00010540


	//   ....[97]....
        /*0430*/ 	.word	0x000105c0


	//   ....[98]....
        /*0434*/ 	.word	0x00010640


	//   ....[99]....
        /*0438*/ 	.word	0x000106f0


	//   ....[100]....
        /*043c*/ 	.word	0x00010770


	//   ....[101]....
        /*0440*/ 	.word	0x00010810


	//   ....[102]....
        /*0444*/ 	.word	0x00010890


	//   ....[103]....
        /*0448*/ 	.word	0x00010920


	//   ....[104]....
        /*044c*/ 	.word	0x00010a50


	//   ....[105]....
        /*0450*/ 	.word	0x00010b40


	//   ....[106]....
        /*0454*/ 	.word	0x00010d70


	//   ....[107]....
        /*0458*/ 	.word	0x00010dc0


	//   ....[108]....
        /*045c*/ 	.word	0x00010f80


	//   ....[109]....
        /*0460*/ 	.word	0x00010fd0


	//   ....[110]....
        /*0464*/ 	.word	0x00011190


	//   ....[111]....
        /*0468*/ 	.word	0x000111e0


	//   ....[112]....
        /*046c*/ 	.word	0x000112c0


	//   ....[113]....
        /*0470*/ 	.word	0x00011360


	//   ....[114]....
        /*0474*/ 	.word	0x000113c0


	//   ....[115]....
        /*0478*/ 	.word	0x00011460


	//   ....[116]....
        /*047c*/ 	.word	0x000114c0


	//   ....[117]....
        /*0480*/ 	.word	0x00011560


	//   ....[118]....
        /*0484*/ 	.word	0x000115c0


	//   ....[119]....
        /*0488*/ 	.word	0x00011660


	//   ....[120]....
        /*048c*/ 	.word	0x00011740


	//   ....[121]....
        /*0490*/ 	.word	0x00011810


	//   ....[122]....
        /*0494*/ 	.word	0x00011900


	//   ....[123]....
        /*0498*/ 	.word	0x00011a10


	//   ....[124]....
        /*049c*/ 	.word	0x00011b20


	//   ....[125]....
        /*04a0*/ 	.word	0x00011c00


	//   ....[126]....
        /*04a4*/ 	.word	0x00011d10


	//   ....[127]....
        /*04a8*/ 	.word	0x00011df0


	//   ....[128]....
        /*04ac*/ 	.word	0x00011e80


	//   ....[129]....
        /*04b0*/ 	.word	0x00011fa0


	//----- nvinfo : EIATTR_REG_RECONFIG
	.align		4
.L_944:
        /*04b4*/ 	.byte	0x01, 0x54
	.zero		2


	//----- nvinfo : EIATTR_SYSCALL_OFFSETS
	.align		4
        /*04b8*/ 	.byte	0x04, 0x46
        /*04ba*/ 	.short	(.L_946 - .L_945)


	//   ....[0]....
.L_945:
        /*04bc*/ 	.word	0x000037e0


	//   ....[1]....
        /*04c0*/ 	.word	0x0000c9a0


	//   ....[2]....
        /*04c4*/ 	.word	0x0000caf0


	//   ....[3]....
        /*04c8*/ 	.word	0x0000cbe0


	//   ....[4]....
        /*04cc*/ 	.word	0x0000d630


	//----- nvinfo : EIATTR_MBARRIER_INSTR_OFFSETS
	.align		4
.L_946:
        /*04d0*/ 	.byte	0x04, 0x39
        /*04d2*/ 	.short	(.L_948 - .L_947)


	//   ....[0]....
.L_947:
        /*04d4*/ 	.word	0x00000180
        /*04d8*/ 	.word	0x000000ff
        /*04dc*/ 	.word	0x00028c00
        /*04e0*/ 	.short	0x0100
        /*04e2*/ 	.byte	0x08
	.zero		1


	//   ....[1]....
        /*04e4*/ 	.word	0x00000190
        /*04e8*/ 	.word	0x000000ff
        /*04ec*/ 	.word	0x00028c20
        /*04f0*/ 	.short	0x0100
        /*04f2*/ 	.byte	0x08
	.zero		1


	//   ....[2]....
        /*04f4*/ 	.word	0x00000240
        /*04f8*/ 	.word	0x000000ff
        /*04fc*/ 	.word	0x00028c30
        /*0500*/ 	.short	0x0100
        /*0502*/ 	.byte	0x06
	.zero		1


	//   ....[3]....
        /*0504*/ 	.word	0x00000250
        /*0508*/ 	.word	0x000000ff
        /*050c*/ 	.word	0x00028c40
        /*0510*/ 	.short	0x0100
        /*0512*/ 	.byte	0x06
	.zero		1


	//   ....[4]....
        /*0514*/ 	.word	0x00000260
        /*0518*/ 	.word	0x000000ff
        /*051c*/ 	.word	0x00028c38
        /*0520*/ 	.short	0x0100
        /*0522*/ 	.byte	0x06
	.zero		1


	//   ....[5]....
        /*0524*/ 	.word	0x00000270
        /*0528*/ 	.word	0x000000ff
        /*052c*/ 	.word	0x00028c48
        /*0530*/ 	.short	0x0100
        /*0532*/ 	.byte	0x06
	.zero		1


	//   ....[6]....
        /*0534*/ 	.word	0x000003a0
        /*0538*/ 	.word	0x000000ff
        /*053c*/ 	.word	0x00028c50
        /*0540*/ 	.short	0x0100
        /*0542*/ 	.byte	0x08
	.zero		1


	//   ....[7]....
        /*0544*/ 	.word	0x000003b0
        /*0548*/ 	.word	0x000000ff
        /*054c*/ 	.word	0x00028c60
        /*0550*/ 	.short	0x0100
        /*0552*/ 	.byte	0x08
	.zero		1


	//   ....[8]....
        /*0554*/ 	.word	0x000003c0
        /*0558*/ 	.word	0x000000ff
        /*055c*/ 	.word	0x00028c58
        /*0560*/ 	.short	0x0100
        /*0562*/ 	.byte	0x08
	.zero		1


	//   ....[9]....
        /*0564*/ 	.word	0x000003d0
        /*0568*/ 	.word	0x000000ff
        /*056c*/ 	.word	0x00028c68
        /*0570*/ 	.short	0x0100
        /*0572*/ 	.byte	0x08
	.zero		1


	//   ....[10]....
        /*0574*/ 	.word	0x000004c0
        /*0578*/ 	.word	0x000000ff
        /*057c*/ 	.word	0x00028c70
        /*0580*/ 	.short	0x0100
        /*0582*/ 	.byte	0x06
	.zero		1


	//   ....[11]....
        /*0584*/ 	.word	0x000004d0
        /*0588*/ 	.word	0x000000ff
        /*058c*/ 	.word	0x00028c80
        /*0590*/ 	.short	0x0100
        /*0592*/ 	.byte	0x06
	.zero		1


	//   ....[12]....
        /*0594*/ 	.word	0x000004e0
        /*0598*/ 	.word	0x000000ff
        /*059c*/ 	.word	0x00028c78
        /*05a0*/ 	.short	0x0100
        /*05a2*/ 	.byte	0x06
	.zero		1


	//   ....[13]....
        /*05a4*/ 	.word	0x000004f0
        /*05a8*/ 	.word	0x000000ff
        /*05ac*/ 	.word	0x00028c88
        /*05b0*/ 	.short	0x0100
        /*05b2*/ 	.byte	0x06
	.zero		1


	//   ....[14]....
        /*05b4*/ 	.word	0x00000620
        /*05b8*/ 	.word	0x000000ff
        /*05bc*/ 	.word	0x00028c90
        /*05c0*/ 	.short	0x0100
        /*05c2*/ 	.byte	0x08
	.zero		1


	//   ....[15]....
        /*05c4*/ 	.word	0x00000630
        /*05c8*/ 	.word	0x000000ff
        /*05cc*/ 	.word	0x00028ca0
        /*05d0*/ 	.short	0x0100
        /*05d2*/ 	.byte	0x08
	.zero		1


	//   ....[16]....
        /*05d4*/ 	.word	0x00000640
        /*05d8*/ 	.word	0x000000ff
        /*05dc*/ 	.word	0x00028c98
        /*05e0*/ 	.short	0x0100
        /*05e2*/ 	.byte	0x08
	.zero		1


	//   ....[17]....
        /*05e4*/ 	.word	0x00000650
        /*05e8*/ 	.word	0x000000ff
        /*05ec*/ 	.word	0x00028ca8
        /*05f0*/ 	.short	0x0100
        /*05f2*/ 	.byte	0x08
	.zero		1


	//   ....[18]....
        /*05f4*/ 	.word	0x00000790
        /*05f8*/ 	.word	0x000000ff
        /*05fc*/ 	.word	0x00028cb0
        /*0600*/ 	.short	0x0100
        /*0602*/ 	.byte	0x08
	.zero		1


	//   ....[19]....
        /*0604*/ 	.word	0x000007a0
        /*0608*/ 	.word	0x000000ff
        /*060c*/ 	.word	0x00028cc0
        /*0610*/ 	.short	0x0100
        /*0612*/ 	.byte	0x08
	.zero		1


	//   ....[20]....
        /*0614*/ 	.word	0x000007b0
        /*0618*/ 	.word	0x000000ff
        /*061c*/ 	.word	0x00028cb8
        /*0620*/ 	.short	0x0100
        /*0622*/ 	.byte	0x08
	.zero		1


	//   ....[21]....
        /*0624*/ 	.word	0x000007c0
        /*0628*/ 	.word	0x000000ff
        /*062c*/ 	.word	0x00028cc8
        /*0630*/ 	.short	0x0100
        /*0632*/ 	.byte	0x08
	.zero		1


	//   ....[22]....
        /*0634*/ 	.word	0x00001940
        /*0638*/ 	.word	0x000000ff
        /*063c*/ 	.word	0x00028c50
        /*0640*/ 	.short	0x010a
        /*0642*/ 	.byte	0x15
	.zero		1


	//   ....[23]....
        /*0644*/ 	.word	0x00001bf0
        /*0648*/ 	.word	0x000000ff
        /*064c*/ 	.word	0x00000000
        /*0650*/ 	.short	0x0101
        /*0652*/ 	.byte	0x06
	.zero		1


	//   ....[24]....
        /*0654*/ 	.word	0x00002540
        /*0658*/ 	.word	0x000000ff
        /*065c*/ 	.word	0x00028c50
        /*0660*/ 	.short	0x010a
        /*0662*/ 	.byte	0x15
	.zero		1


	//   ....[25]....
        /*0664*/ 	.word	0x00002580
        /*0668*/ 	.word	0x000000ff
        /*066c*/ 	.word	0x00028c50
        /*0670*/ 	.short	0x010a
        /*0672*/ 	.byte	0x15
	.zero		1


	//   ....[26]....
        /*0674*/ 	.word	0x00002760
        /*0678*/ 	.word	0x000000ff
        /*067c*/ 	.word	0x00000000
        /*0680*/ 	.short	0x0101
        /*0682*/ 	.byte	0x06
	.zero		1


	//   ....[27]....
        /*0684*/ 	.word	0x00003860
        /*0688*/ 	.word	0x000000ff
        /*068c*/ 	.word	0x00028c00
        /*0690*/ 	.short	0x010a
        /*0692*/ 	.byte	0x2a
	.zero		1


	//   ....[28]....
        /*0694*/ 	.word	0x000038e0
        /*0698*/ 	.word	0x00000007
        /*069c*/ 	.word	0x00028c30
        /*06a0*/ 	.short	0x010a
        /*06a2*/ 	.byte	0x3f
	.zero		1


	//   ....[29]....
        /*06a4*/ 	.word	0x00003920
        /*06a8*/ 	.word	0x00000007
        /*06ac*/ 	.word	0x00028c30
        /*06b0*/ 	.short	0x010a
        /*06b2*/ 	.byte	0x3f
	.zero		1


	//   ....[30]....
        /*06b4*/ 	.word	0x00003dc0
        /*06b8*/ 	.word	0x000000ff
        /*06bc*/ 	.word	0x00000000
        /*06c0*/ 	.short	0x0101
        /*06c2*/ 	.byte	0x06
	.zero		1


	//   ....[31]....
        /*06c4*/ 	.word	0x00004b80
        /*06c8*/ 	.word	0x00000007
        /*06cc*/ 	.word	0x00028c50
        /*06d0*/ 	.short	0x010a
        /*06d2*/ 	.byte	0x3f
	.zero		1


	//   ....[32]....
        /*06d4*/ 	.word	0x00004bc0
        /*06d8*/ 	.word	0x00000007
        /*06dc*/ 	.word	0x00028c50
        /*06e0*/ 	.short	0x010a
        /*06e2*/ 	.byte	0x3f
	.zero		1


	//   ....[33]....
        /*06e4*/ 	.word	0x00004ed0
        /*06e8*/ 	.word	0x000000ff
        /*06ec*/ 	.word	0x00000000
        /*06f0*/ 	.short	0x0101
        /*06f2*/ 	.byte	0x06
	.zero		1


	//   ....[34]....
        /*06f4*/ 	.word	0x00005040
        /*06f8*/ 	.word	0x000000ff
        /*06fc*/ 	.word	0x00028c30
        /*0700*/ 	.short	0x010a
        /*0702*/ 	.byte	0x17
	.zero		1


	//   ....[35]....
        /*0704*/ 	.word	0x00005080
        /*0708*/ 	.word	0x000000ff
        /*070c*/ 	.word	0x00028c30
        /*0710*/ 	.short	0x010a
        /*0712*/ 	.byte	0x17
	.zero		1


	//   ....[36]....
        /*0714*/ 	.word	0x00005330
        /*0718*/ 	.word	0x000000ff
        /*071c*/ 	.word	0x00000000
        /*0720*/ 	.short	0x0101
        /*0722*/ 	.byte	0x06
	.zero		1


	//   ....[37]....
        /*0724*/ 	.word	0x00006aa0
        /*0728*/ 	.word	0x000000ff
        /*072c*/ 	.word	0x00028c50
        /*0730*/ 	.short	0x010a
        /*0732*/ 	.byte	0x17
	.zero		1


	//   ....[38]....
        /*0734*/ 	.word	0x00006ae0
        /*0738*/ 	.word	0x000000ff
        /*073c*/ 	.word	0x00028c50
        /*0740*/ 	.short	0x010a
        /*0742*/ 	.byte	0x17
	.zero		1


	//   ....[39]....
        /*0744*/ 	.word	0x00006da0
        /*0748*/ 	.word	0x000000ff
        /*074c*/ 	.word	0x00000000
        /*0750*/ 	.short	0x0101
        /*0752*/ 	.byte	0x17
	.zero		1


	//   ....[40]....
        /*0754*/ 	.word	0x00006ec0
        /*0758*/ 	.word	0x000000ff
        /*075c*/ 	.word	0x00028c30
        /*0760*/ 	.short	0x010a
        /*0762*/ 	.byte	0x16
	.zero		1


	//   ....[41]....
        /*0764*/ 	.word	0x00006f00
        /*0768*/ 	.word	0x000000ff
        /*076c*/ 	.word	0x00028c30
        /*0770*/ 	.short	0x010a
        /*0772*/ 	.byte	0x16
	.zero		1


	//   ....[42]....
        /*0774*/ 	.word	0x00007100
        /*0778*/ 	.word	0x000000ff
        /*077c*/ 	.word	0x00000000
        /*0780*/ 	.short	0x0101
        /*0782*/ 	.byte	0x06
	.zero		1


	//   ....[43]....
        /*0784*/ 	.word	0x000083b0
        /*0788*/ 	.word	0x000000ff
        /*078c*/ 	.word	0x00028c50
        /*0790*/ 	.short	0x010a
        /*0792*/ 	.byte	0x16
	.zero		1


	//   ....[44]....
        /*0794*/ 	.word	0x000083f0
        /*0798*/ 	.word	0x000000ff
        /*079c*/ 	.word	0x00028c50
        /*07a0*/ 	.short	0x010a
        /*07a2*/ 	.byte	0x16
	.zero		1


	//   ....[45]....
        /*07a4*/ 	.word	0x000086a0
        /*07a8*/ 	.word	0x000000ff
        /*07ac*/ 	.word	0x00000000
        /*07b0*/ 	.short	0x0101
        /*07b2*/ 	.byte	0x16
	.zero		1


	//   ....[46]....
        /*07b4*/ 	.word	0x0000ab80
        /*07b8*/ 	.word	0x000000ff
        /*07bc*/ 	.word	0x00000000
        /*07c0*/ 	.short	0x0101
        /*07c2*/ 	.byte	0x05
	.zero		1


	//   ....[47]....
        /*07c4*/ 	.word	0x0000cfe0
        /*07c8*/ 	.word	0x00000019
        /*07cc*/ 	.word	0x00028c40
        /*07d0*/ 	.short	0x010a
        /*07d2*/ 	.byte	0x3f
	.zero		1


	//   ....[48]....
        /*07d4*/ 	.word	0x0000d410
        /*07d8*/ 	.word	0x00000019
        /*07dc*/ 	.word	0x00028c30
        /*07e0*/ 	.short	0x0107
        /*07e2*/ 	.byte	0x3f
	.zero		1


	//   ....[49]....
        /*07e4*/ 	.word	0x0000d4e0
        /*07e8*/ 	.word	0x00000019
        /*07ec*/ 	.word	0x00028c30
        /*07f0*/ 	.short	0x0101
        /*07f2*/ 	.byte	0x3f
	.zero		1


	//   ....[50]....
        /*07f4*/ 	.word	0x0000dbe0
        /*07f8*/ 	.word	0x00000011
        /*07fc*/ 	.word	0x00028c00
        /*0800*/ 	.short	0x0107
        /*0802*/ 	.byte	0x3f
	.zero		1


	//   ....[51]....
        /*0804*/ 	.word	0x0000dcd0
        /*0808*/ 	.word	0x00000011
        /*080c*/ 	.word	0x00028c00
        /*0810*/ 	.short	0x0101
        /*0812*/ 	.byte	0x3f
	.zero		1


	//   ....[52]....
        /*0814*/ 	.word	0x0000dcf0
        /*0818*/ 	.word	0x00000011
        /*081c*/ 	.word	0x00028c20
        /*0820*/ 	.short	0x010a
        /*0822*/ 	.byte	0x3f
	.zero		1


	//   ....[53]....
        /*0824*/ 	.word	0x0000dd80
        /*0828*/ 	.word	0x00000019
        /*082c*/ 	.word	0x00028c60
        /*0830*/ 	.short	0x010a
        /*0832*/ 	.byte	0x3f
	.zero		1


	//   ....[54]....
        /*0834*/ 	.word	0x0000e5e0
        /*0838*/ 	.word	0x00000019
        /*083c*/ 	.word	0x00028c50
        /*0840*/ 	.short	0x0107
        /*0842*/ 	.byte	0x3f
	.zero		1


	//   ....[55]....
        /*0844*/ 	.word	0x0000e6b0
        /*0848*/ 	.word	0x00000019
        /*084c*/ 	.word	0x00028c50
        /*0850*/ 	.short	0x0101
        /*0852*/ 	.byte	0x3f
	.zero		1


	//   ....[56]....
        /*0854*/ 	.word	0x0000e9e0
        /*0858*/ 	.word	0x00000008
        /*085c*/ 	.word	0x00028c40
        /*0860*/ 	.short	0x010a
        /*0862*/ 	.byte	0x3f
	.zero		1


	//   ....[57]....
        /*0864*/ 	.word	0x0000ed10
        /*0868*/ 	.word	0x00000008
        /*086c*/ 	.word	0x00028c30
        /*0870*/ 	.short	0x0107
        /*0872*/ 	.byte	0x3f
	.zero		1


	//   ....[58]....
        /*0874*/ 	.word	0x0000edd0
        /*0878*/ 	.word	0x00000008
        /*087c*/ 	.word	0x00028c30
        /*0880*/ 	.short	0x0101
        /*0882*/ 	.byte	0x3f
	.zero		1


	//   ....[59]....
        /*0884*/ 	.word	0x0000ee00
        /*0888*/ 	.word	0x00000008
        /*088c*/ 	.word	0x00028c60
        /*0890*/ 	.short	0x010a
        /*0892*/ 	.byte	0x3f
	.zero		1


	//   ....[60]....
        /*0894*/ 	.word	0x0000f460
        /*0898*/ 	.word	0x00000008
        /*089c*/ 	.word	0x00028c50
        /*08a0*/ 	.short	0x0107
        /*08a2*/ 	.byte	0x3f
	.zero		1


	//   ....[61]....
        /*08a4*/ 	.word	0x0000f520
        /*08a8*/ 	.word	0x00000008
        /*08ac*/ 	.word	0x00028c50
        /*08b0*/ 	.short	0x0101
        /*08b2*/ 	.byte	0x3f
	.zero		1


	//   ....[62]....
        /*08b4*/ 	.word	0x0000f900
        /*08b8*/ 	.word	0x00000007
        /*08bc*/ 	.word	0x00028c20
        /*08c0*/ 	.short	0x010a
        /*08c2*/ 	.byte	0x3f
	.zero		1


	//   ....[63]....
        /*08c4*/ 	.word	0x0000fa80
        /*08c8*/ 	.word	0x00000005
        /*08cc*/ 	.word	0x00028c40
        /*08d0*/ 	.short	0x010a
        /*08d2*/ 	.byte	0x3f
	.zero		1


	//   ....[64]....
        /*08d4*/ 	.word	0x0000fb20
        /*08d8*/ 	.word	0x00000003
        /*08dc*/ 	.word	0x00028c40
        /*08e0*/ 	.short	0x010a
        /*08e2*/ 	.byte	0x3f
	.zero		1


	//   ....[65]....
        /*08e4*/ 	.word	0x0000fb60
        /*08e8*/ 	.word	0x00000005
        /*08ec*/ 	.word	0x00028c60
        /*08f0*/ 	.short	0x010a
        /*08f2*/ 	.byte	0x3f
	.zero		1


	//   ....[66]....
        /*08f4*/ 	.word	0x0000fba0
        /*08f8*/ 	.word	0x00000003
        /*08fc*/ 	.word	0x00028c60
        /*0900*/ 	.short	0x010a
        /*0902*/ 	.byte	0x3f
	.zero		1


	//   ....[67]....
        /*0904*/ 	.word	0x0000fc10
        /*0908*/ 	.word	0x00000003
        /*090c*/ 	.word	0x00028c50
        /*0910*/ 	.short	0x010a
        /*0912*/ 	.byte	0x3f
	.zero		1


	//   ....[68]....
        /*0914*/ 	.word	0x0000fc70
        /*0918*/ 	.word	0x00000003
        /*091c*/ 	.word	0x00028c50
        /*0920*/ 	.short	0x010a
        /*0922*/ 	.byte	0x3f
	.zero		1


	//   ....[69]....
        /*0924*/ 	.word	0x0000fcd0
        /*0928*/ 	.word	0x00000003
        /*092c*/ 	.word	0x00028c00
        /*0930*/ 	.short	0x010a
        /*0932*/ 	.byte	0x3f
	.zero		1


	//   ....[70]....
        /*0934*/ 	.word	0x0000fd20
        /*0938*/ 	.word	0x00000007
        /*093c*/ 	.word	0x00028c30
        /*0940*/ 	.short	0x010a
        /*0942*/ 	.byte	0x3f
	.zero		1


	//   ....[71]....
        /*0944*/ 	.word	0x0000fd70
        /*0948*/ 	.word	0x00000007
        /*094c*/ 	.word	0x00028c50
        /*0950*/ 	.short	0x010a
        /*0952*/ 	.byte	0x3f
	.zero		1


	//   ....[72]....
        /*0954*/ 	.word	0x0000fdd0
        /*0958*/ 	.word	0x00000006
        /*095c*/ 	.word	0x00028c30
        /*0960*/ 	.short	0x010a
        /*0962*/ 	.byte	0x3f
	.zero		1


	//   ....[73]....
        /*0964*/ 	.word	0x0000fe30
        /*0968*/ 	.word	0x00000008
        /*096c*/ 	.word	0x00028c50
        /*0970*/ 	.short	0x010a
        /*0972*/ 	.byte	0x3f
	.zero		1


	//   ....[74]....
        /*0974*/ 	.word	0x0000fe90
        /*0978*/ 	.word	0x00000006
        /*097c*/ 	.word	0x00028c30
        /*0980*/ 	.short	0x010a
        /*0982*/ 	.byte	0x3f
	.zero		1


	//   ....[75]....
        /*0984*/ 	.word	0x0000fef0
        /*0988*/ 	.word	0x00000008
        /*098c*/ 	.word	0x00028c50
        /*0990*/ 	.short	0x010a
        /*0992*/ 	.byte	0x3f
	.zero		1


	//   ....[76]....
        /*0994*/ 	.word	0x0000fff0
        /*0998*/ 	.word	0x00000019
        /*099c*/ 	.word	0x00028c40
        /*09a0*/ 	.short	0x010a
        /*09a2*/ 	.byte	0x3f
	.zero		1


	//   ....[77]....
        /*09a4*/ 	.word	0x00010950
        /*09a8*/ 	.word	0x00000011
        /*09ac*/ 	.word	0x00028c20
        /*09b0*/ 	.short	0x010a
        /*09b2*/ 	.byte	0x3f
	.zero		1


	//   ....[78]....
        /*09b4*/ 	.word	0x000109a0
        /*09b8*/ 	.word	0x00000019
        /*09bc*/ 	.word	0x00028c60
        /*09c0*/ 	.short	0x010a
        /*09c2*/ 	.byte	0x3f
	.zero		1


	//   ....[79]....
        /*09c4*/ 	.word	0x00011210
        /*09c8*/ 	.word	0x00000008
        /*09cc*/ 	.word	0x00028c40
        /*09d0*/ 	.short	0x010a
        /*09d2*/ 	.byte	0x3f
	.zero		1


	//   ....[80]....
        /*09d4*/ 	.word	0x00011690
        /*09d8*/ 	.word	0x00000008
        /*09dc*/ 	.word	0x00028c60
        /*09e0*/ 	.short	0x010a
        /*09e2*/ 	.byte	0x3f
	.zero		1


	//   ....[81]....
        /*09e4*/ 	.word	0x00011ec0
        /*09e8*/ 	.word	0x00000007
        /*09ec*/ 	.word	0x00028c20
        /*09f0*/ 	.short	0x010a
        /*09f2*/ 	.byte	0x3f
	.zero		1


	//   ....[82]....
        /*09f4*/ 	.word	0x00012060
        /*09f8*/ 	.word	0x00000005
        /*09fc*/ 	.word	0x00028c40
        /*0a00*/ 	.short	0x010a
        /*0a02*/ 	.byte	0x3f
	.zero		1


	//   ....[83]....
        /*0a04*/ 	.word	0x000120b0
        /*0a08*/ 	.word	0x00000003
        /*0a0c*/ 	.word	0x00028c40
        /*0a10*/ 	.short	0x010a
        /*0a12*/ 	.byte	0x3f
	.zero		1


	//   ....[84]....
        /*0a14*/ 	.word	0x00012100
        /*0a18*/ 	.word	0x00000005
        /*0a1c*/ 	.word	0x00028c60
        /*0a20*/ 	.short	0x010a
        /*0a22*/ 	.byte	0x3f
	.zero		1


	//----- nvinfo : EIATTR_NUM_MBARRIERS
	.align		4
.L_948:
        /*0a24*/ 	.byte	0x03, 0x38
        /*0a26*/ 	.short	0x0016


	//----- nvinfo : EIATTR_EXIT_INSTR_OFFSETS
	.align		4
        /*0a28*/ 	.byte	0x04, 0x1c
        /*0a2a*/ 	.short	(.L_950 - .L_949)


	//   ....[0]....
.L_949:
        /*0a2c*/ 	.word	0x00000930


	//   ....[1]....
        /*0a30*/ 	.word	0x0000bc70


	//   ....[2]....
        /*0a34*/ 	.word	0x0000fbf0


	//----- nvinfo : EIATTR_MAX_THREADS
	.align		4
.L_950:
        /*0a38*/ 	.byte	0x04, 0x05
        /*0a3a*/ 	.short	(.L_952 - .L_951)
.L_951:
        /*0a3c*/ 	.word	0x00000180
        /*0a40*/ 	.word	0x00000001
        /*0a44*/ 	.word	0x00000001


	//----- nvinfo : EIATTR_CRS_STACK_SIZE
	.align		4
.L_952:
        /*0a48*/ 	.byte	0x04, 0x1e
        /*0a4a*/ 	.short	(.L_954 - .L_953)
.L_953:
        /*0a4c*/ 	.word	0x00000000


	//----- nvinfo : EIATTR_CBANK_PARAM_SIZE
	.align		4
.L_954:
        /*0a50*/ 	.byte	0x03, 0x19
        /*0a52*/ 	.short	0x0af0


	//----- nvinfo : EIATTR_PARAM_CBANK
	.align		4
        /*0a54*/ 	.byte	0x04, 0x0a
        /*0a56*/ 	.short	(.L_956 - .L_955)
	.align		4
.L_955:
        /*0a58*/ 	.word	index@(.nv.constant0._ZN7cutlass13device_kernelIN5flash11enable_sm90INS1_16FlashAttnFwdSm90INS1_25CollectiveMainloopFwdSm90ILi2EN4cute5tupleIJNS5_1CILi1EEES8_S8_EEENS6_IJNS7_ILi64EEESA_SA_EEELi512ENS_6half_tEfNS_4arch4Sm90ELb1ELb0ELb0ELb0ELb1ELb0ELb0ELb0ELb0ELb1ELb0ELb0EEENS1_21CollectiveEpilogueFwdINS6_IJSA_NS7_ILi512EEESA_EEES9_SC_SE_Li256ELb0ELb1ELb0ELb0EEENS1_30DynamicPersistentTileSchedulerILi256ELi128ELb0ELb1ELb1EEEEEEEEEvNT_6ParamsE)
        /*0a5c*/ 	.short	0x0210
        /*0a5e*/ 	.short	0x0af0


	//----- nvinfo : EIATTR_SW_WAR
	.align		4
.L_956:
        /*0a60*/ 	.byte	0x04, 0x36
        /*0a62*/ 	.short	(.L_958 - .L_957)
.L_957:
        /*0a64*/ 	.word	0x00000008
.L_958:


//--------------------- .nv.info._ZN7cutlass13device_kernelIN5flash11enable_sm90INS1_16FlashAttnFwdSm90INS1_25CollectiveMainloopFwdSm90ILi2EN4cute5tupleIJNS5_1CILi1EEES8_S8_EEENS6_IJNS7_ILi64EEESA_SA_EEELi512ENS_6half_tEfNS_4arch4Sm90ELb1ELb0ELb0ELb0ELb1ELb0ELb1ELb0ELb0ELb1ELb0ELb0EEENS1_21CollectiveEpilogueFwdINS6_IJSA_NS7_ILi512EEESA_EEES9_SC_SE_Li256ELb0ELb1ELb0ELb0EEENS1_30DynamicPersistentTileSchedulerILi256ELi128ELb0ELb1ELb1EEEEEEEEEvNT_6ParamsE --------------------------
	.section	.nv.info._ZN7cutlass13device_kernelIN5flash11enable_sm90INS1_16FlashAttnFwdSm90INS1_25CollectiveMainloopFwdSm90ILi2EN4cute5tupleIJNS5_1CILi1EEES8_S8_EEENS6_IJNS7_ILi64EEESA_SA_EEELi512ENS_6half_tEfNS_4arch4Sm90ELb1ELb0ELb0ELb0ELb1ELb0ELb1ELb0ELb0ELb1ELb0ELb0EEENS1_21CollectiveEpilogueFwdINS6_IJSA_NS7_ILi512EEESA_EEES9_SC_SE_Li256ELb0ELb1ELb0ELb0EEENS1_30DynamicPersistentTileSchedulerILi256ELi128ELb0ELb1ELb1EEEEEEEEEvNT_6ParamsE,"",@"SHT_CUDA_INFO"
	.sectionflags	@""
	.align	4


	//----- nvinfo : EIATTR_CUDA_API_VERSION
	.align		4
        /*0000*/ 	.byte	0x04, 0x37
        /*0002*/ 	.short	(.L_960 - .L_959)
.L_959:
        /*0004*/ 	.word	0x00000082


	//----- nvinfo : EIATTR_KPARAM_INFO
	.align		4
.L_960:
        /*0008*/ 	.byte	0x04, 0x17
        /*000a*/ 	.short	(.L_962 - .L_961)
.L_961:
        /*000c*/ 	.word	0x00000000
        /*0010*/ 	.short	0x0000
        /*0012*/ 	.short	0x0070
        /*0014*/ 	.byte	0x00, 0xf0, 0x01, 0x2e


	//----- nvinfo : EIATTR_SPARSE_MMA_MASK
	.align		4
.L_962:
        /*0018*/ 	.byte	0x03, 0x50
        /*001a*/ 	.short	0x0000


	//----- nvinfo : EIATTR_MAXREG_COUNT
	.align		4
        /*001c*/ 	.byte	0x03, 0x1b
        /*001e*/ 	.short	0x00a8


	//----- nvinfo : EIATTR_NUM_BARRIERS
	.align		4
        /*0020*/ 	.byte	0x02, 0x4c
        /*0022*/ 	.byte	0x10
	.zero		1


	//----- nvinfo : EIATTR_EXTERNS
	.align		4
        /*0024*/ 	.byte	0x04, 0x0f
        /*0026*/ 	.short	(.L_964 - .L_963)


	//   ....[0]....
	.align		4
.L_963:
        /*0028*/ 	.word	index@(__assertfail)


	//----- nvinfo : EIATTR_ANNOTATIONS
	.align		4
.L_964:
        /*002c*/ 	.byte	0x04, 0x55
        /*002e*/ 	.short	(.L_966 - .L_965)


	//   ....[0]....
.L_965:
        /*0030*/ 	.word	0x00000001
        /*0034*/ 	.byte	0xb0, 0xf9, 0x00, 0x00, 0x01, 0x00, 0x00, 0x00, 0xb0, 0xfa, 0x00, 0x00, 0x01, 0x00, 0x00, 0x00
        /*0044*/ 	.byte	0xf0, 0x01, 0x01, 0x00, 0x01, 0x00, 0x00, 0x00, 0x20, 0x02, 0x01, 0x00, 0x01, 0x00, 0x00, 0x00
        /*0054*/ 	.byte	0x10, 0x10, 0x01, 0x00, 0x01, 0x00, 0x00, 0x00, 0x20, 0x10, 0x01, 0x00, 0x01, 0x00, 0x00, 0x00
        /*0064*/ 	.byte	0x80, 0x1e, 0x01, 0x00, 0x01, 0x00, 0x00, 0x00, 0x90, 0x1e, 0x01, 0x00, 0x01, 0x00, 0x00, 0x00
        /*0074*/ 	.byte	0x10, 0x27, 0x01, 0x00, 0x01, 0x00, 0x00, 0x00, 0x30, 0x27, 0x01, 0x00, 0x01, 0x00, 0x00, 0x00
        /*0084*/ 	.byte	0x70, 0x28, 0x01, 0x00, 0x01, 0x00, 0x00, 0x00, 0x90, 0x28, 0x01, 0x00, 0x01, 0x00, 0x00, 0x00
        /*0094*/ 	.byte	0x80, 0x43, 0x01, 0x00


	//----- nvinfo : EIATTR_MERCURY_ISA_VERSION
	.align		4
.L_966:
        /*0098*/ 	.byte	0x03, 0x5f
        /*009a*/ 	.short	0x0101


	//----- nvinfo : EIATTR_INT_WARP_WIDE_INSTR_OFFSETS
	.align		4
        /*009c*/ 	.byte	0x04, 0x31
        /*009e*/ 	.short	(.L_968 - .L_967)


	//   ....[0]....
.L_967:
        /*00a0*/ 	.word	0x000000c0


	//   ....[1]....
        /*00a4*/ 	.word	0x000000d0


	//   ....[2]....
        /*00a8*/ 	.word	0x000000e0


	//   ....[3]....
        /*00ac*/ 	.word	0x00000180


	//   ....[4]....
        /*00b0*/ 	.word	0x00010730


	//   ....[5]....
        /*00b4*/ 	.word	0x000107c0


	//   ....[6]....
        /*00b8*/ 	.word	0x00014110


	//   ....[7]....
        /*00bc*/ 	.word	0x000141a0


	//----- nvinfo : EIATTR_COOP_GROUP_MASK_REGIDS
	.align		4
.L_968:
        /*00c0*/ 	.byte	0x04, 0x29
        /*00c2*/ 	.short	(.L_970 - .L_969)


	//   ....[0]....
.L_969:
        /*00c4*/ 	.word	0xffffffff


	//   ....[1]....
        /*00c8*/ 	.word	0xffffffff


	//   ....[2]....
        /*00cc*/ 	.word	0xffffffff


	//   ....[3]....
        /*00d0*/ 	.word	0xffffffff


	//   ....[4]....
        /*00d4*/ 	.word	0xffffffff


	//   ....[5]....
        /*00d8*/ 	.word	0xffffffff


	//   ....[6]....
        /*00dc*/ 	.word	0xffffffff


	//   ....[7]....
        /*00e0*/ 	.word	0xffffffff


	//   ....[8]....
        /*00e4*/ 	.word	0xffffffff


	//   ....[9]....
        /*00e8*/ 	.word	0xffffffff


	//   ....[10]....
        /*00ec*/ 	.word	0xffffffff


	//   ....[11]....
        /*00f0*/ 	.word	0xffffffff


	//   ....[12]....
        /*00f4*/ 	.word	0xffffffff


	//   ....[13]....
        /*00f8*/ 	.word	0xffffffff


	//   ....[14]....
        /*00fc*/ 	.word	0xffffffff


	//   ....[15]....
        /*0100*/ 	.word	0xffffffff


	//   ....[16]....
        /*0104*/ 	.word	0xffffffff


	//   ....[17]....
        /*0108*/ 	.word	0xffffffff


	//   ....[18]....
        /*010c*/ 	.word	0xffffffff


	//   ....[19]....
        /*0110*/ 	.word	0xffffffff


	//   ....[20]....
        /*0114*/ 	.word	0xffffffff


	//   ....[21]....
        /*0118*/ 	.word	0xffffffff


	//   ....[22]....
        /*011c*/ 	.word	0xffffffff


	//   ....[23]....
        /*0120*/ 	.word	0xffffffff


	//   ....[24]....
        /*0124*/ 	.word	0xffffffff


	//   ....[25]....
        /*0128*/ 	.word	0xffffffff


	//   ....[26]....
        /*012c*/ 	.word	0xffffffff


	//   ....[27]....
        /*0130*/ 	.word	0xffffffff


	//   ....[28]....
        /*0134*/ 	.word	0xffffffff


	//   ....[29]....
        /*0138*/ 	.word	0xffffffff


	//   ....[30]....
        /*013c*/ 	.word	0xffffffff


	//   ....[31]....
        /*0140*/ 	.word	0xffffffff


	//   ....[32]....
        /*0144*/ 	.word	0xffffffff


	//   ....[33]....
        /*0148*/ 	.word	0xffffffff


	//   ....[34]....
        /*014c*/ 	.word	0xffffffff


	//   ....[35]....
        /*0150*/ 	.word	0xffffffff


	//   ....[36]....
        /*0154*/ 	.word	0xffffffff


	//   ....[37]....
        /*0158*/ 	.word	0xffffffff


	//   ....[38]....
        /*015c*/ 	.word	0xffffffff


	//   ....[39]....
        /*0160*/ 	.word	0xffffffff


	//   ....[40]....
        /*0164*/ 	.word	0xffffffff


	//   ....[41]....
        /*0168*/ 	.word	0xffffffff


	//   ....[42]....
        /*016c*/ 	.word	0xffffffff


	//   ....[43]....
        /*0170*/ 	.word	0xffffffff


	//   ....[44]....
        /*0174*/ 	.word	0xffffffff


	//   ....[45]....
        /*0178*/ 	.word	0xffffffff


	//   ....[46]....
        /*017c*/ 	.word	0xffffffff


	//   ....[47]....
        /*0180*/ 	.word	0xffffffff


	//   ....[48]....
        /*0184*/ 	.word	0xffffffff


	//   ....[49]....
        /*0188*/ 	.word	0xffffffff


	//   ....[50]....
        /*018c*/ 	.word	0xffffffff


	//   ....[51]....
        /*0190*/ 	.word	0xffffffff


	//   ....[52]....
        /*0194*/ 	.word	0xffffffff


	//   ....[53]....
        /*0198*/ 	.word	0xffffffff


	//   ....[54]....
        /*019c*/ 	.word	0xffffffff


	//   ....[55]....
        /*01a0*/ 	.word	0xffffffff


	//   ....[56]....
        /*01a4*/ 	.word	0xffffffff


	//   ....[57]....
        /*01a8*/ 	.word	0xffffffff


	//   ....[58]....
        /*01ac*/ 	.word	0xffffffff


	//   ....[59]....
        /*01b0*/ 	.word	0xffffffff


	//   ....[60]....
        /*01b4*/ 	.word	0xffffffff


	//   ....[61]....
        /*01b8*/ 	.word	0xffffffff


	//   ....[62]....
        /*01bc*/ 	.word	0xffffffff


	//   ....[63]....
        /*01c0*/ 	.word	0xffffffff


	//   ....[64]....
        /*01c4*/ 	.word	0xffffffff


	//   ....[65]....
        /*01c8*/ 	.word	0xffffffff


	//   ....[66]....
        /*01cc*/ 	.word	0xffffffff


	//   ....[67]....
        /*01d0*/ 	.word	0xffffffff


	//   ....[68]....
        /*01d4*/ 	.word	0xffffffff


	//   ....[69]....
        /*01d8*/ 	.word	0xffffffff


	//   ....[70]....
        /*01dc*/ 	.word	0xffffffff


	//   ....[71]....
        /*01e0*/ 	.word	0xffffffff


	//   ....[72]....
        /*01e4*/ 	.word	0xffffffff


	//   ....[73]....
        /*01e8*/ 	.word	0xffffffff


	//   ....[74]....
        /*01ec*/ 	.word	0xffffffff


	//   ....[75]....
        /*01f0*/ 	.word	0xffffffff


	//   ....[76]....
        /*01f4*/ 	.word	0xffffffff


	//   ....[77]....
        /*01f8*/ 	.word	0xffffffff


	//   ....[78]....
        /*01fc*/ 	.word	0xffffffff


	//   ....[79]....
        /*0200*/ 	.word	0xffffffff


	//   ....[80]....
        /*0204*/ 	.word	0xffffffff


	//   ....[81]....
        /*0208*/ 	.word	0xffffffff


	//   ....[82]....
        /*020c*/ 	.word	0xffffffff


	//   ....[83]....
        /*0210*/ 	.word	0xffffffff


	//   ....[84]....
        /*0214*/ 	.word	0xffffffff


	//   ....[85]....
        /*0218*/ 	.word	0xffffffff


	//   ....[86]....
        /*021c*/ 	.word	0xffffffff


	//   ....[87]....
        /*0220*/ 	.word	0xffffffff


	//   ....[88]....
        /*0224*/ 	.word	0xffffffff


	//   ....[89]....
        /*0228*/ 	.word	0xffffffff


	//   ....[90]....
        /*022c*/ 	.word	0xffffffff


	//   ....[91]....
        /*0230*/ 	.word	0xffffffff


	//   ....[92]....
        /*0234*/ 	.word	0xffffffff


	//   ....[93]....
        /*0238*/ 	.word	0xffffffff


	//   ....[94]....
        /*023c*/ 	.word	0xffffffff


	//   ....[95]....
        /*0240*/ 	.word	0xffffffff


	//   ....[96]....
        /*0244*/ 	.word	0xffffffff


	//   ....[97]....
        /*0248*/ 	.word	0xffffffff


	//   ....[98]....
        /*024c*/ 	.word	0x0500000f


	//   ....[99]....
        /*0250*/ 	.word	0x0500000f


	//   ....[100]....
        /*0254*/ 	.word	0x0500000f


	//   ....[101]....
        /*0258*/ 	.word	0x0500000f


	//   ....[102]....
        /*025c*/ 	.word	0x0500000f


	//   ....[103]....
        /*0260*/ 	.word	0x0500000f


	//   ....[104]....
        /*0264*/ 	.word	0x0500000f


	//   ....[105]....
        /*0268*/ 	.word	0x0500000f


	//   ....[106]....
        /*026c*/ 	.word	0x0500000f


	//   ....[107]....
        /*0270*/ 	.word	0x0500000f


	//   ....[108]....
        /*0274*/ 	.word	0x0500000f


	//   ....[109]....
        /*0278*/ 	.word	0x0500000f


	//   ....[110]....
        /*027c*/ 	.word	0x0500000f


	//   ....[111]....
        /*0280*/ 	.word	0x0500000f


	//   ....[112]....
        /*0284*/ 	.word	0x0500000f


	//   ....[113]....
        /*0288*/ 	.word	0x0500000f


	//   ....[114]....
        /*028c*/ 	.word	0x0500000f


	//   ....[115]....
        /*0290*/ 	.word	0x0500000f


	//   ....[116]....
        /*0294*/ 	.word	0x0500000f


	//   ....[117]....
        /*0298*/ 	.word	0x0500000f


	//   ....[118]....
        /*029c*/ 	.word	0x0500000f


	//   ....[119]....
        /*02a0*/ 	.word	0x0500000f


	//   ....[120]....
        /*02a4*/ 	.word	0x0500000f


	//   ....[121]....
        /*02a8*/ 	.word	0x0500000f


	//   ....[122]....
        /*02ac*/ 	.word	0x0500000f


	//   ....[123]....
        /*02b0*/ 	.word	0x0500000f


	//   ....[124]....
        /*02b4*/ 	.word	0x0500000f


	//   ....[125]....
        /*02b8*/ 	.word	0x0500000f


	//   ....[126]....
        /*02bc*/ 	.word	0x0500000f


	//   ....[127]....
        /*02c0*/ 	.word	0x0500000f


	//   ....[128]....
        /*02c4*/ 	.word	0x0500000f


	//   ....[129]....
        /*02c8*/ 	.word	0x0500000f


	//   ....[130]....
        /*02cc*/ 	.word	0x0500000f


	//   ....[131]....
        /*02d0*/ 	.word	0x0500000f


	//   ....[132]....
        /*02d4*/ 	.word	0x0500000f


	//   ....[133]....
        /*02d8*/ 	.word	0x0500000f


	//   ....[134]....
        /*02dc*/ 	.word	0x0500000f


	//   ....[135]....
        /*02e0*/ 	.word	0x0500000f


	//   ....[136]....
        /*02e4*/ 	.word	0x0500000f


	//   ....[137]....
        /*02e8*/ 	.word	0x0500000f


	//   ....[138]....
        /*02ec*/ 	.word	0x0500000f


	//   ....[139]....
        /*02f0*/ 	.word	0x0500000f


	//   ....[140]....
        /*02f4*/ 	.word	0x0500000f


	//   ....[141]....
        /*02f8*/ 	.word	0x0500000f


	//   ....[142]....
        /*02fc*/ 	.word	0x0500000f


	//   ....[143]....
        /*0300*/ 	.word	0x0500000f


	//   ....[144]....
        /*0304*/ 	.word	0x0500000f


	//   ....[145]....
        /*0308*/ 	.word	0x0500000f


	//   ....[146]....
        /*030c*/ 	.word	0x0500000f


	//   ....[147]....
        /*0310*/ 	.word	0x0500000f


	//   ....[148]....
        /*0314*/ 	.word	0x0500000f


	//----- nvinfo : EIATTR_COOP_GROUP_INSTR_OFFSETS
	.align		4
.L_970:
        /*0318*/ 	.byte	0x04, 0x28
        /*031a*/ 	.short	(.L_972 - .L_971)


	//   ....[0]....
.L_971:
        /*031c*/ 	.word	0x00000080


	//   ....[1]....
        /*0320*/ 	.word	0x00000090


	//   ....[2]....
        /*0324*/ 	.word	0x000002b0


	//   ....[3]....
        /*0328*/ 	.word	0x00000410


	//   ....[4]....
        /*032c*/ 	.word	0x00000530


	//   ....[5]....
        /*0330*/ 	.word	0x00000690


	//   ....[6]....
        /*0334*/ 	.word	0x00001860


	//   ....[7]....
        /*0338*/ 	.word	0x000035b0


	//   ....[8]....
        /*033c*/ 	.word	0x00004540


	//   ....[9]....
        /*0340*/ 	.word	0x00005200


	//   ....[10]....
        /*0344*/ 	.word	0x00005220


	//   ....[11]....
        /*0348*/ 	.word	0x00005570


	//   ....[12]....
        /*034c*/ 	.word	0x000056a0


	//   ....[13]....
        /*0350*/ 	.word	0x000058d0


	//   ....[14]....
        /*0354*/ 	.word	0x00005a00


	//   ....[15]....
        /*0358*/ 	.word	0x00006250


	//   ....[16]....
        /*035c*/ 	.word	0x00006fd0


	//   ....[17]....
        /*0360*/ 	.word	0x00007c10


	//   ....[18]....
        /*0364*/ 	.word	0x00007c30


	//   ....[19]....
        /*0368*/ 	.word	0x00007f60


	//   ....[20]....
        /*036c*/ 	.word	0x00008060


	//   ....[21]....
        /*0370*/ 	.word	0x000083d0


	//   ....[22]....
        /*0374*/ 	.word	0x00008440


	//   ....[23]....
        /*0378*/ 	.word	0x00009590


	//   ....[24]....
        /*037c*/ 	.word	0x0000a260


	//   ....[25]....
        /*0380*/ 	.word	0x0000af50


	//   ....[26]....
        /*0384*/ 	.word	0x0000af80


	//   ....[27]....
        /*0388*/ 	.word	0x0000b1c0


	//   ....[28]....
        /*038c*/ 	.word	0x0000b390


	//   ....[29]....
        /*0390*/ 	.word	0x0000c300


	//   ....[30]....
        /*0394*/ 	.word	0x0000c3d0


	//   ....[31]....
        /*0398*/ 	.word	0x0000c400


	//   ....[32]....
        /*039c*/ 	.word	0x0000c460


	//   ....[33]....
        /*03a0*/ 	.word	0x0000c480


	//   ....[34]....
        /*03a4*/ 	.word	0x0000d680


	//   ....[35]....
        /*03a8*/ 	.word	0x0000e1c0


	//   ....[36]....
        /*03ac*/ 	.word	0x0000e1f0


	//   ....[37]....
        /*03b0*/ 	.word	0x0000e220


	//   ....[38]....
        /*03b4*/ 	.word	0x0000e240


	//   ....[39]....
        /*03b8*/ 	.word	0x0000e880


	//   ....[40]....
        /*03bc*/ 	.word	0x0000e8a0


	//   ....[41]....
        /*03c0*/ 	.word	0x0000ead0


	//   ....[42]....
        /*03c4*/ 	.word	0x0000eaf0


	//   ....[43]....
        /*03c8*/ 	.word	0x0000f470


	//   ....[44]....
        /*03cc*/ 	.word	0x0000f490


	//   ....[45]....
        /*03d0*/ 	.word	0x0000f6d0


	//   ....[46]....
        /*03d4*/ 	.word	0x0000f6f0


	//   ....[47]....
        /*03d8*/ 	.word	0x0000f9e0


	//   ....[48]....
        /*03dc*/ 	.word	0x000111d0


	//   ....[49]....
        /*03e0*/ 	.word	0x000111f0


	//   ....[50]....
        /*03e4*/ 	.word	0x00011210


	//   ....[51]....
        /*03e8*/ 	.word	0x00011260


	//   ....[52]....
        /*03ec*/ 	.word	0x00011290


	//   ....[53]....
        /*03f0*/ 	.word	0x000112e0


	//   ....[54]....
        /*03f4*/ 	.word	0x00011310


	//   ....[55]....
        /*03f8*/ 	.word	0x00011320


	//   ....[56]....
        /*03fc*/ 	.word	0x000119e0


	//   ....[57]....
        /*0400*/ 	.word	0x00011a10


	//   ....[58]....
        /*0404*/ 	.word	0x00011a60


	//   ....[59]....
        /*0408*/ 	.word	0x00011ad0


	//   ....[60]....
        /*040c*/ 	.word	0x00011af0


	//   ....[61]....
        /*0410*/ 	.word	0x00011b70


	//   ....[62]....
        /*0414*/ 	.word	0x00011b90


	//   ....[63]....
        /*0418*/ 	.word	0x00011bb0


	//   ....[64]....
        /*041c*/ 	.word	0x000121b0


	//   ....[65]....
        /*0420*/ 	.word	0x000121e0


	//   ....[66]....
        /*0424*/ 	.word	0x00012240


	//   ....[67]....
        /*0428*/ 	.word	0x00012330


	//   ....[68]....
        /*042c*/ 	.word	0x00012350


	//   ....[69]....
        /*0430*/ 	.word	0x00012450


	//   ....[70]....
        /*0434*/ 	.word	0x00012460


	//   ....[71]....
        /*0438*/ 	.word	0x00012490


	//   ....[72]....
        /*043c*/ 	.word	0x00012a60


	//   ....[73]....
        /*0440*/ 	.word	0x00012a90


	//   ....[74]....
        /*0444*/ 	.word	0x00012ac0


	//   ....[75]....
        /*0448*/ 	.word	0x00012b20


	//   ....[76]....
        /*044c*/ 	.word	0x00012c70


	//   ....[77]....
        /*0450*/ 	.word	0x00012c90


	//   ....[78]....
        /*0454*/ 	.word	0x00012ca0


	//   ....[79]....
        /*0458*/ 	.word	0x00012df0


	//   ....[80]....
        /*045c*/ 	.word	0x00013670


	//   ....[81]....
        /*0460*/ 	.word	0x00013690


	//   ....[82]....
        /*0464*/ 	.word	0x000136e0


	//   ....[83]....
        /*0468*/ 	.word	0x000136f0


	//   ....[84]....
        /*046c*/ 	.word	0x00013730


	//   ....[85]....
        /*0470*/ 	.word	0x00013740


	//   ....[86]....
        /*0474*/ 	.word	0x00013750


	//   ....[87]....
        /*0478*/ 	.word	0x00013790


	//   ....[88]....
        /*047c*/ 	.word	0x00013ab0


	//   ....[89]....
        /*0480*/ 	.word	0x00013af0


	//   ....[90]....
        /*0484*/ 	.word	0x00013b10


	//   ....[91]....
        /*0488*/ 	.word	0x00013b80


	//   ....[92]....
        /*048c*/ 	.word	0x00013ba0


	//   ....[93]....
        /*0490*/ 	.word	0x00013bc0


	//   ....[94]....
        /*0494*/ 	.word	0x00013c60


	//   ....[95]....
        /*0498*/ 	.word	0x00013c80


	//   ....[96]....
        /*049c*/ 	.word	0x000142c0


	//   ....[97]....
        /*04a0*/ 	.word	0x000144a0


	//   ....[98]....
        /*04a4*/ 	.word	0x00014a20


	//   ....[99]....
        /*04a8*/ 	.word	0x00014b00


	//   ....[100]....
        /*04ac*/ 	.word	0x00014ba0


	//   ....[101]....
        /*04b0*/ 	.word	0x00014c00


	//   ....[102]....
        /*04b4*/ 	.word	0x00014cc0


	//   ....[103]....
        /*04b8*/ 	.word	0x00014d30


	//   ....[104]....
        /*04bc*/ 	.word	0x00014df0


	//   ....[105]....
        /*04c0*/ 	.word	0x00014e60


	//   ....[106]....
        /*04c4*/ 	.word	0x00014f10


	//   ....[107]....
        /*04c8*/ 	.word	0x00014fb0


	//   ....[108]....
        /*04cc*/ 	.word	0x00015040


	//   ....[109]....
        /*04d0*/ 	.word	0x000150a0


	//   ....[110]....
        /*04d4*/ 	.word	0x00015180


	//   ....[111]....
        /*04d8*/ 	.word	0x000151f0


	//   ....[112]....
        /*04dc*/ 	.word	0x000152d0


	//   ....[113]....
        /*04e0*/ 	.word	0x00015330


	//   ....[114]....
        /*04e4*/ 	.word	0x000153e0


	//   ....[115]....
        /*04e8*/ 	.word	0x00015470


	//   ....[116]....
        /*04ec*/ 	.word	0x00015520


	//   ....[117]....
        /*04f0*/ 	.word	0x00015620


	//   ....[118]....
        /*04f4*/ 	.word	0x00015710


	//   ....[119]....
        /*04f8*/ 	.word	0x000158c0


	//   ....[120]....
        /*04fc*/ 	.word	0x00015910


	//   ....[121]....
        /*0500*/ 	.word	0x00015a20


	//   ....[122]....
        /*0504*/ 	.word	0x00015b00


	//   ....[123]....
        /*0508*/ 	.word	0x00015c70


	//   ....[124]....
        /*050c*/ 	.word	0x00015d70


	//   ....[125]....
        /*0510*/ 	.word	0x00015f90


	//   ....[126]....
        /*0514*/ 	.word	0x00015fe0


	//   ....[127]....
        /*0518*/ 	.word	0x000161a0


	//   ....[128]....
        /*051c*/ 	.word	0x000161f0


	//   ....[129]....
        /*0520*/ 	.word	0x000163b0


	//   ....[130]....
        /*0524*/ 	.word	0x00016400


	//   ....[131]....
        /*0528*/ 	.word	0x000164e0


	//   ....[132]....
        /*052c*/ 	.word	0x00016580


	//   ....[133]....
        /*0530*/ 	.word	0x000165e0


	//   ....[134]....
        /*0534*/ 	.word	0x00016690


	//   ....[135]....
        /*0538*/ 	.word	0x000166f0


	//   ....[136]....
        /*053c*/ 	.word	0x000167a0


	//   ....[137]....
        /*0540*/ 	.word	0x00016800


	//   ....[138]....
        /*0544*/ 	.word	0x000168b0


	//   ....[139]....
        /*0548*/ 	.word	0x000169a0


	//   ....[140]....
        /*054c*/ 	.word	0x00016a80


	//   ....[141]....
        /*0550*/ 	.word	0x00016b60


	//   ....[142]....
        /*0554*/ 	.word	0x00016c70


	//   ....[143]....
        /*0558*/ 	.word	0x00016d90


	//   ....[144]....
        /*055c*/ 	.word	0x00016e70


	//   ....[145]....
        /*0560*/ 	.word	0x00016f80


	//   ....[146]....
        /*0564*/ 	.word	0x00017060


	//   ....[147]....
        /*0568*/ 	.word	0x000170f0


	//   ....[148]....
        /*056c*/ 	.word	0x00017210


	//----- nvinfo : EIATTR_REG_RECONFIG
	.align		4
.L_972:
        /*0570*/ 	.byte	0x01, 0x54
	.zero		2


	//----- nvinfo : EIATTR_SYSCALL_OFFSETS
	.align		4
        /*0574*/ 	.byte	0x04, 0x46
        /*0576*/ 	.short	(.L_974 - .L_973)


	//   ....[0]....
.L_973:
        /*0578*/ 	.word	0x00003760


	//   ....[1]....
        /*057c*/ 	.word	0x00010920


	//   ....[2]....
        /*0580*/ 	.word	0x00010a70


	//   ....[3]....
        /*0584*/ 	.word	0x00010b60


	//   ....[4]....
        /*0588*/ 	.word	0x00011620


	//   ....[5]....
        /*058c*/ 	.word	0x00011e60


	//----- nvinfo : EIATTR_MBARRIER_INSTR_OFFSETS
	.align		4
.L_974:
        /*0590*/ 	.byte	0x04, 0x39
        /*0592*/ 	.short	(.L_976 - .L_975)


	//   ....[0]....
.L_975:
        /*0594*/ 	.word	0x00000190
        /*0598*/ 	.word	0x000000ff
        /*059c*/ 	.word	0x00038800
        /*05a0*/ 	.short	0x0100
        /*05a2*/ 	.byte	0x08
	.zero		1


	//   ....[1]....
        /*05a4*/ 	.word	0x000001a0
        /*05a8*/ 	.word	0x000000ff
        /*05ac*/ 	.word	0x00038810
        /*05b0*/ 	.short	0x0100
        /*05b2*/ 	.byte	0x08
	.zero		1


	//   ....[2]....
        /*05b4*/ 	.word	0x000001b0
        /*05b8*/ 	.word	0x000000ff
        /*05bc*/ 	.word	0x00038820
        /*05c0*/ 	.short	0x0100
        /*05c2*/ 	.byte	0x08
	.zero		1


	//   ....[3]....
        /*05c4*/ 	.word	0x00000260
        /*05c8*/ 	.word	0x000000ff
        /*05cc*/ 	.word	0x00038830
        /*05d0*/ 	.short	0x0100
        /*05d2*/ 	.byte	0x06
	.zero		1


	//   ....[4]....
        /*05d4*/ 	.word	0x00000270
        /*05d8*/ 	.word	0x000000ff
        /*05dc*/ 	.word	0x00038840
        /*05e0*/ 	.short	0x0100
        /*05e2*/ 	.byte	0x06
	.zero		1


	//   ....[5]....
        /*05e4*/ 	.word	0x00000280
        /*05e8*/ 	.word	0x000000ff
        /*05ec*/ 	.word	0x00038838
        /*05f0*/ 	.short	0x0100
        /*05f2*/ 	.byte	0x06
	.zero		1


	//   ....[6]....
        /*05f4*/ 	.word	0x00000290
        /*05f8*/ 	.word	0x000000ff
        /*05fc*/ 	.word	0x00038848
        /*0600*/ 	.short	0x0100
        /*0602*/ 	.byte	0x06
	.zero		1


	//   ....[7]....
        /*0604*/ 	.word	0x000003c0
        /*0608*/ 	.word	0x000000ff
        /*060c*/ 	.word	0x00038850
        /*0610*/ 	.short	0x0100
        /*0612*/ 	.byte	0x08
	.zero		1


	//   ....[8]....
        /*0614*/ 	.word	0x000003d0
        /*0618*/ 	.word	0x000000ff
        /*061c*/ 	.word	0x00038860
        /*0620*/ 	.short	0x0100
        /*0622*/ 	.byte	0x08
	.zero		1


	//   ....[9]....
        /*0624*/ 	.word	0x000003e0
        /*0628*/ 	.word	0x000000ff
        /*062c*/ 	.word	0x00038858
        /*0630*/ 	.short	0x0100
        /*0632*/ 	.byte	0x08
	.zero		1


	//   ....[10]....
        /*0634*/ 	.word	0x000003f0
        /*0638*/ 	.word	0x000000ff
        /*063c*/ 	.word	0x00038868
        /*0640*/ 	.short	0x0100
        /*0642*/ 	.byte	0x08
	.zero		1


	//   ....[11]....
        /*0644*/ 	.word	0x000004e0
        /*0648*/ 	.word	0x000000ff
        /*064c*/ 	.word	0x00038870
        /*0650*/ 	.short	0x0100
        /*0652*/ 	.byte	0x06
	.zero		1


	//   ....[12]....
        /*0654*/ 	.word	0x000004f0
        /*0658*/ 	.word	0x000000ff
        /*065c*/ 	.word	0x00038880
        /*0660*/ 	.short	0x0100
        /*0662*/ 	.byte	0x06
	.zero		1


	//   ....[13]....
        /*0664*/ 	.word	0x00000500
        /*0668*/ 	.word	0x000000ff
        /*066c*/ 	.word	0x00038878
        /*0670*/ 	.short	0x0100
        /*0672*/ 	.byte	0x06
	.zero		1


	//   ....[14]....
        /*0674*/ 	.word	0x00000510
        /*0678*/ 	.word	0x000000ff
        /*067c*/ 	.word	0x00038888
        /*0680*/ 	.short	0x0100
        /*0682*/ 	.byte	0x06
	.zero		1


	//   ....[15]....
        /*0684*/ 	.word	0x00000640
        /*0688*/ 	.word	0x000000ff
        /*068c*/ 	.word	0x00038890
        /*0690*/ 	.short	0x0100
        /*0692*/ 	.byte	0x08
	.zero		1


	//   ....[16]....
        /*0694*/ 	.word	0x00000650
        /*0698*/ 	.word	0x000000ff
        /*069c*/ 	.word	0x000388a0
        /*06a0*/ 	.short	0x0100
        /*06a2*/ 	.byte	0x08
	.zero		1


	//   ....[17]....
        /*06a4*/ 	.word	0x00000660
        /*06a8*/ 	.word	0x000000ff
        /*06ac*/ 	.word	0x00038898
        /*06b0*/ 	.short	0x0100
        /*06b2*/ 	.byte	0x08
	.zero		1


	//   ....[18]....
        /*06b4*/ 	.word	0x00000670
        /*06b8*/ 	.word	0x000000ff
        /*06bc*/ 	.word	0x000388a8
        /*06c0*/ 	.short	0x0100
        /*06c2*/ 	.byte	0x08
	.zero		1


	//   ....[19]....
        /*06c4*/ 	.word	0x000007b0
        /*06c8*/ 	.word	0x000000ff
        /*06cc*/ 	.word	0x000388b0
        /*06d0*/ 	.short	0x0100
        /*06d2*/ 	.byte	0x08
	.zero		1


	//   ....[20]....
        /*06d4*/ 	.word	0x000007c0
        /*06d8*/ 	.word	0x000000ff
        /*06dc*/ 	.word	0x000388c0
        /*06e0*/ 	.short	0x0100
        /*06e2*/ 	.byte	0x08
	.zero		1


	//   ....[21]....
        /*06e4*/ 	.word	0x000007d0
        /*06e8*/ 	.word	0x000000ff
        /*06ec*/ 	.word	0x000388b8
        /*06f0*/ 	.short	0x0100
        /*06f2*/ 	.byte	0x08
	.zero		1


	//   ....[22]....
        /*06f4*/ 	.word	0x000007e0
        /*06f8*/ 	.word	0x000000ff
        /*06fc*/ 	.word	0x000388c8
        /*0700*/ 	.short	0x0100
        /*0702*/ 	.byte	0x08
	.zero		1


	//   ....[23]....
        /*0704*/ 	.word	0x00001c30
        /*0708*/ 	.word	0x00000000
        /*070c*/ 	.word	0x00000000
        /*0710*/ 	.short	0x0101
        /*0712*/ 	.byte	0x3f
	.zero		1


	//   ....[24]....
        /*0714*/ 	.word	0x00002730
        /*0718*/ 	.word	0x00000000
        /*071c*/ 	.word	0x00000000
        /*0720*/ 	.short	0x0101
        /*0722*/ 	.byte	0x3f
	.zero		1


	//   ....[25]....
        /*0724*/ 	.word	0x000037e0
        /*0728*/ 	.word	0x00000011
        /*072c*/ 	.word	0x00038800
        /*0730*/ 	.short	0x010a
        /*0732*/ 	.byte	0x3f
	.zero		1


	//   ....[26]....
        /*0734*/ 	.word	0x00003840
        /*0738*/ 	.word	0x00000009
        /*073c*/ 	.word	0x00038830
        /*0740*/ 	.short	0x010a
        /*0742*/ 	.byte	0x3f
	.zero		1


	//   ....[27]....
        /*0744*/ 	.word	0x000038b0
        /*0748*/ 	.word	0x00000009
        /*074c*/ 	.word	0x00038830
        /*0750*/ 	.short	0x010a
        /*0752*/ 	.byte	0x3f
	.zero		1


	//   ....[28]....
        /*0754*/ 	.word	0x00003b30
        /*0758*/ 	.word	0x00000011
        /*075c*/ 	.word	0x00038810
        /*0760*/ 	.short	0x010a
        /*0762*/ 	.byte	0x3f
	.zero		1


	//   ....[29]....
        /*0764*/ 	.word	0x00003b70
        /*0768*/ 	.word	0x00000009
        /*076c*/ 	.word	0x00038850
        /*0770*/ 	.short	0x010a
        /*0772*/ 	.byte	0x3f
	.zero		1


	//   ....[30]....
        /*0774*/ 	.word	0x00003c40
        /*0778*/ 	.word	0x00000009
        /*077c*/ 	.word	0x00038850
        /*0780*/ 	.short	0x010a
        /*0782*/ 	.byte	0x3f
	.zero		1


	//   ....[31]....
        /*0784*/ 	.word	0x00005c20
        /*0788*/ 	.word	0x00000018
        /*078c*/ 	.word	0x00000000
        /*0790*/ 	.short	0x0101
        /*0792*/ 	.byte	0x3f
	.zero		1


	//   ....[32]....
        /*0794*/ 	.word	0x00006380
        /*0798*/ 	.word	0x0000000a
        /*079c*/ 	.word	0x00000000
        /*07a0*/ 	.short	0x0101
        /*07a2*/ 	.byte	0x3f
	.zero		1


	//   ....[33]....
        /*07a4*/ 	.word	0x000064d0
        /*07a8*/ 	.word	0x00000009
        /*07ac*/ 	.word	0x00038830
        /*07b0*/ 	.short	0x010a
        /*07b2*/ 	.byte	0x3f
	.zero		1


	//   ....[34]....
        /*07b4*/ 	.word	0x00006520
        /*07b8*/ 	.word	0x00000009
        /*07bc*/ 	.word	0x00038830
        /*07c0*/ 	.short	0x010a
        /*07c2*/ 	.byte	0x3f
	.zero		1


	//   ....[35]....
        /*07c4*/ 	.word	0x000066a0
        /*07c8*/ 	.word	0x00000009
        /*07cc*/ 	.word	0x00038850
        /*07d0*/ 	.short	0x010a
        /*07d2*/ 	.byte	0x3f
	.zero		1


	//   ....[36]....
        /*07d4*/ 	.word	0x000066f0
        /*07d8*/ 	.word	0x00000009
        /*07dc*/ 	.word	0x00038850
        /*07e0*/ 	.short	0x010a
        /*07e2*/ 	.byte	0x3f
	.zero		1


	//   ....[37]....
        /*07e4*/ 	.word	0x00008680
        /*07e8*/ 	.word	0x00000098
        /*07ec*/ 	.word	0x00000000
        /*07f0*/ 	.short	0x0101
        /*07f2*/ 	.byte	0x3f
	.zero		1


	//   ....[38]....
        /*07f4*/ 	.word	0x00009640
        /*07f8*/ 	.word	0x0000000a
        /*07fc*/ 	.word	0x00000000
        /*0800*/ 	.short	0x0101
        /*0802*/ 	.byte	0x3f
	.zero		1


	//   ....[39]....
        /*0804*/ 	.word	0x00009760
        /*0808*/ 	.word	0x00000009
        /*080c*/ 	.word	0x00038830
        /*0810*/ 	.short	0x010a
        /*0812*/ 	.byte	0x3f
	.zero		1


	//   ....[40]....
        /*0814*/ 	.word	0x000097b0
        /*0818*/ 	.word	0x00000009
        /*081c*/ 	.word	0x00038830
        /*0820*/ 	.short	0x010a
        /*0822*/ 	.byte	0x3f
	.zero		1


	//   ....[41]....
        /*0824*/ 	.word	0x00009930
        /*0828*/ 	.word	0x00000009
        /*082c*/ 	.word	0x00038850
        /*0830*/ 	.short	0x010a
        /*0832*/ 	.byte	0x3f
	.zero		1


	//   ....[42]....
        /*0834*/ 	.word	0x00009980
        /*0838*/ 	.word	0x00000009
        /*083c*/ 	.word	0x00038850
        /*0840*/ 	.short	0x010a
        /*0842*/ 	.byte	0x3f
	.zero		1


	//   ....[43]....
        /*0844*/ 	.word	0x0000b710
        /*0848*/ 	.word	0x0000009a
        /*084c*/ 	.word	0x00000000
        /*0850*/ 	.short	0x0101
        /*0852*/ 	.byte	0x3f
	.zero		1


	//   ....[44]....
        /*0854*/ 	.word	0x0000c3a0
        /*0858*/ 	.word	0x0000000a
        /*085c*/ 	.word	0x00000000
        /*0860*/ 	.short	0x0101
        /*0862*/ 	.byte	0x3f
	.zero		1


	//   ....[45]....
        /*0864*/ 	.word	0x0000e870
        /*0868*/ 	.word	0x00000000
        /*086c*/ 	.word	0x00000000
        /*0870*/ 	.short	0x0101
        /*0872*/ 	.byte	0x3f
	.zero		1


	//   ....[46]....
        /*0874*/ 	.word	0x00010f80
        /*0878*/ 	.word	0x0000001b
        /*087c*/ 	.word	0x00038840
        /*0880*/ 	.short	0x010a
        /*0882*/ 	.byte	0x3f
	.zero		1


	//   ....[47]....
        /*0884*/ 	.word	0x000113f0
        /*0888*/ 	.word	0x0000001b
        /*088c*/ 	.word	0x00038830
        /*0890*/ 	.short	0x0107
        /*0892*/ 	.byte	0x3f
	.zero		1


	//   ....[48]....
        /*0894*/ 	.word	0x000114b0
        /*0898*/ 	.word	0x0000001b
        /*089c*/ 	.word	0x00038830
        /*08a0*/ 	.short	0x0101
        /*08a2*/ 	.byte	0x3f
	.zero		1


	//   ....[49]....
        /*08a4*/ 	.word	0x00011ca0
        /*08a8*/ 	.word	0x00000011
        /*08ac*/ 	.word	0x00038800
        /*08b0*/ 	.short	0x0107
        /*08b2*/ 	.byte	0x3f
	.zero		1


	//   ....[50]....
        /*08b4*/ 	.word	0x00011d30
        /*08b8*/ 	.word	0x00000011
        /*08bc*/ 	.word	0x00038800
        /*08c0*/ 	.short	0x0101
        /*08c2*/ 	.byte	0x3f
	.zero		1


	//   ....[51]....
        /*08c4*/ 	.word	0x000126a0
        /*08c8*/ 	.word	0x00000011
        /*08cc*/ 	.word	0x00038810
        /*08d0*/ 	.short	0x0107
        /*08d2*/ 	.byte	0x3f
	.zero		1


	//   ....[52]....
        /*08d4*/ 	.word	0x00012790
        /*08d8*/ 	.word	0x00000011
        /*08dc*/ 	.word	0x00038810
        /*08e0*/ 	.short	0x0101
        /*08e2*/ 	.byte	0x3f
	.zero		1


	//   ....[53]....
        /*08e4*/ 	.word	0x000127b0
        /*08e8*/ 	.word	0x00000011
        /*08ec*/ 	.word	0x00038820
        /*08f0*/ 	.short	0x010a
        /*08f2*/ 	.byte	0x3f
	.zero		1


	//   ....[54]....
        /*08f4*/ 	.word	0x00012840
        /*08f8*/ 	.word	0x0000001b
        /*08fc*/ 	.word	0x00038860
        /*0900*/ 	.short	0x010a
        /*0902*/ 	.byte	0x3f
	.zero		1


	//   ....[55]....
        /*0904*/ 	.word	0x000130b0
        /*0908*/ 	.word	0x0000001b
        /*090c*/ 	.word	0x00038850
        /*0910*/ 	.short	0x0107
        /*0912*/ 	.byte	0x3f
	.zero		1


	//   ....[56]....
        /*0914*/ 	.word	0x00013180
        /*0918*/ 	.word	0x0000001b
        /*091c*/ 	.word	0x00038850
        /*0920*/ 	.short	0x0101
        /*0922*/ 	.byte	0x3f
	.zero		1


	//   ....[57]....
        /*0924*/ 	.word	0x000134d0
        /*0928*/ 	.word	0x00000008
        /*092c*/ 	.word	0x00038840
        /*0930*/ 	.short	0x010a
        /*0932*/ 	.byte	0x3f
	.zero		1


	//   ....[58]....
        /*0934*/ 	.word	0x00013810
        /*0938*/ 	.word	0x00000008
        /*093c*/ 	.word	0x00038830
        /*0940*/ 	.short	0x0107
        /*0942*/ 	.byte	0x3f
	.zero		1


	//   ....[59]....
        /*0944*/ 	.word	0x000138d0
        /*0948*/ 	.word	0x00000008
        /*094c*/ 	.word	0x00038830
        /*0950*/ 	.short	0x0101
        /*0952*/ 	.byte	0x3f
	.zero		1


	//   ....[60]....
        /*0954*/ 	.word	0x00013900
        /*0958*/ 	.word	0x00000008
        /*095c*/ 	.word	0x00038860
        /*0960*/ 	.short	0x010a
        /*0962*/ 	.byte	0x3f
	.zero		1


	//   ....[61]....
        /*0964*/ 	.word	0x00013f80
        /*0968*/ 	.word	0x00000008
        /*096c*/ 	.word	0x00038850
        /*0970*/ 	.short	0x0107
        /*0972*/ 	.byte	0x3f
	.zero		1


	//   ....[62]....
        /*0974*/ 	.word	0x00014040
        /*0978*/ 	.word	0x00000008
        /*097c*/ 	.word	0x00038850
        /*0980*/ 	.short	0x0101
        /*0982*/ 	.byte	0x3f
	.zero		1


	//   ....[63]....
        /*0984*/ 	.word	0x00014420
        /*0988*/ 	.word	0x00000005
        /*098c*/ 	.word	0x00038820
        /*0990*/ 	.short	0x010a
        /*0992*/ 	.byte	0x3f
	.zero		1


	//   ....[64]....
        /*0994*/ 	.word	0x000145a0
        /*0998*/ 	.word	0x00000003
        /*099c*/ 	.word	0x00038840
        /*09a0*/ 	.short	0x010a
        /*09a2*/ 	.byte	0x3f
	.zero		1


	//   ....[65]....
        /*09a4*/ 	.word	0x00014640
        /*09a8*/ 	.word	0x00000005
        /*09ac*/ 	.word	0x00038840
        /*09b0*/ 	.short	0x010a
        /*09b2*/ 	.byte	0x3f
	.zero		1


	//   ....[66]....
        /*09b4*/ 	.word	0x00014680
        /*09b8*/ 	.word	0x00000003
        /*09bc*/ 	.word	0x00038860
        /*09c0*/ 	.short	0x010a
        /*09c2*/ 	.byte	0x3f
	.zero		1


	//   ....[67]....
        /*09c4*/ 	.word	0x000146c0
        /*09c8*/ 	.word	0x00000005
        /*09cc*/ 	.word	0x00038860
        /*09d0*/ 	.short	0x010a
        /*09d2*/ 	.byte	0x3f
	.zero		1


	//   ....[68]....
        /*09d4*/ 	.word	0x00014720
        /*09d8*/ 	.word	0x00000011
        /*09dc*/ 	.word	0x00038800
        /*09e0*/ 	.short	0x010a
        /*09e2*/ 	.byte	0x3f
	.zero		1


	//   ....[69]....
        /*09e4*/ 	.word	0x00014770
        /*09e8*/ 	.word	0x00000009
        /*09ec*/ 	.word	0x00038830
        /*09f0*/ 	.short	0x010a
        /*09f2*/ 	.byte	0x3f
	.zero		1


	//   ....[70]....
        /*09f4*/ 	.word	0x000147c0
        /*09f8*/ 	.word	0x00000011
        /*09fc*/ 	.word	0x00038810
        /*0a00*/ 	.short	0x010a
        /*0a02*/ 	.byte	0x3f
	.zero		1


	//   ....[71]....
        /*0a04*/ 	.word	0x00014810
        /*0a08*/ 	.word	0x00000009
        /*0a0c*/ 	.word	0x00038850
        /*0a10*/ 	.short	0x010a
        /*0a12*/ 	.byte	0x3f
	.zero		1


	//   ....[72]....
        /*0a14*/ 	.word	0x00014860
        /*0a18*/ 	.word	0x00000009
        /*0a1c*/ 	.word	0x00038830
        /*0a20*/ 	.short	0x010a
        /*0a22*/ 	.byte	0x3f
	.zero		1


	//   ....[73]....
        /*0a24*/ 	.word	0x000148b0
        /*0a28*/ 	.word	0x00000009
        /*0a2c*/ 	.word	0x00038850
        /*0a30*/ 	.short	0x010a
        /*0a32*/ 	.byte	0x3f
	.zero		1


	//   ....[74]....
        /*0a34*/ 	.word	0x00014900
        /*0a38*/ 	.word	0x00000009
        /*0a3c*/ 	.word	0x00038830
        /*0a40*/ 	.short	0x010a
        /*0a42*/ 	.byte	0x3f
	.zero		1


	//   ....[75]....
        /*0a44*/ 	.word	0x00014950
        /*0a48*/ 	.word	0x00000009
        /*0a4c*/ 	.word	0x00038850
        /*0a50*/ 	.short	0x010a
        /*0a52*/ 	.byte	0x3f
	.zero		1


	//   ....[76]....
        /*0a54*/ 	.word	0x00014a50
        /*0a58*/ 	.word	0x0000001b
        /*0a5c*/ 	.word	0x00038840
        /*0a60*/ 	.short	0x010a
        /*0a62*/ 	.byte	0x3f
	.zero		1


	//   ....[77]....
        /*0a64*/ 	.word	0x00015b70
        /*0a68*/ 	.word	0x00000011
        /*0a6c*/ 	.word	0x00038820
        /*0a70*/ 	.short	0x010a
        /*0a72*/ 	.byte	0x3f
	.zero		1


	//   ....[78]....
        /*0a74*/ 	.word	0x00015bc0
        /*0a78*/ 	.word	0x0000001b
        /*0a7c*/ 	.word	0x00038860
        /*0a80*/ 	.short	0x010a
        /*0a82*/ 	.byte	0x3f
	.zero		1


	//   ....[79]....
        /*0a84*/ 	.word	0x00016430
        /*0a88*/ 	.word	0x00000008
        /*0a8c*/ 	.word	0x00038840
        /*0a90*/ 	.short	0x010a
        /*0a92*/ 	.byte	0x3f
	.zero		1


	//   ....[80]....
        /*0a94*/ 	.word	0x000168f0
        /*0a98*/ 	.word	0x00000008
        /*0a9c*/ 	.word	0x00038860
        /*0aa0*/ 	.short	0x010a
        /*0aa2*/ 	.byte	0x3f
	.zero		1


	//   ....[81]....
        /*0aa4*/ 	.word	0x00017130
        /*0aa8*/ 	.word	0x00000005
        /*0aac*/ 	.word	0x00038820
        /*0ab0*/ 	.short	0x010a
        /*0ab2*/ 	.byte	0x3f
	.zero		1


	//   ....[82]....
        /*0ab4*/ 	.word	0x000172d0
        /*0ab8*/ 	.word	0x00000003
        /*0abc*/ 	.word	0x00038840
        /*0ac0*/ 	.short	0x010a
        /*0ac2*/ 	.byte	0x3f
	.zero		1


	//   ....[83]....
        /*0ac4*/ 	.word	0x00017320
        /*0ac8*/ 	.word	0x00000005
        /*0acc*/ 	.word	0x00038840
        /*0ad0*/ 	.short	0x010a
        /*0ad2*/ 	.byte	0x3f
	.zero		1


	//   ....[84]....
        /*0ad4*/ 	.word	0x00017370
        /*0ad8*/ 	.word	0x00000003
        /*0adc*/ 	.word	0x00038860
        /*0ae0*/ 	.short	0x010a
        /*0ae2*/ 	.byte	0x3f
	.zero		1


	//----- nvinfo : EIATTR_NUM_MBARRIERS
	.align		4
.L_976:
        /*0ae4*/ 	.byte	0x03, 0x38
        /*0ae6*/ 	.short	0x0017


	//----- nvinfo : EIATTR_EXIT_INSTR_OFFSETS
	.align		4
        /*0ae8*/ 	.byte	0x04, 0x1c
        /*0aea*/ 	.short	(.L_978 - .L_977)


	//   ....[0]....
.L_977:
        /*0aec*/ 	.word	0x00000960


	//   ....[1]....
        /*0af0*/ 	.word	0x0000f950


	//   ....[2]....
        /*0af4*/ 	.word	0x00014710


	//----- nvinfo : EIATTR_MAX_THREADS
	.align		4
.L_978:
        /*0af8*/ 	.byte	0x04, 0x05
        /*0afa*/ 	.short	(.L_980 - .L_979)
.L_979:
        /*0afc*/ 	.word	0x00000180
        /*0b00*/ 	.word	0x00000001
        /*0b04*/ 	.word	0x00000001


	//----- nvinfo : EIATTR_CRS_STACK_SIZE
	.align		4
.L_980:
        /*0b08*/ 	.byte	0x04, 0x1e
        /*0b0a*/ 	.short	(.L_982 - .L_981)
.L_981:
        /*0b0c*/ 	.word	0x00000000


	//----- nvinfo : EIATTR_CBANK_PARAM_SIZE
	.align		4
.L_982:
        /*0b10*/ 	.byte	0x03, 0x19
        /*0b12*/ 	.short	0x0bf0


	//----- nvinfo : EIATTR_PARAM_CBANK
	.align		4
        /*0b14*/ 	.byte	0x04, 0x0a
        /*0b16*/ 	.short	(.L_984 - .L_983)
	.align		4
.L_983:
        /*0b18*/ 	.word	index@(.nv.constant0._ZN7cutlass13device_kernelIN5flash11enable_sm90INS1_16FlashAttnFwdSm90INS1_25CollectiveMainloopFwdSm90ILi2EN4cute5tupleIJNS5_1CILi1EEES8_S8_EEENS6_IJNS7_ILi64EEESA_SA_EEELi512ENS_6half_tEfNS_4arch4Sm90ELb1ELb0ELb0ELb0ELb1ELb0ELb1ELb0ELb0ELb1ELb0ELb0EEENS1_21CollectiveEpilogueFwdINS6_IJSA_NS7_ILi512EEESA_EEES9_SC_SE_Li256ELb0ELb1ELb0ELb0EEENS1_30DynamicPersistentTileSchedulerILi256ELi128ELb0ELb1ELb1EEEEEEEEEvNT_6ParamsE)
        /*0b1c*/ 	.short	0x0210
        /*0b1e*/ 	.short	0x0bf0


	//----- nvinfo : EIATTR_SW_WAR
	.align		4
.L_984:
        /*0b20*/ 	.byte	0x04, 0x36
        /*0b22*/ 	.short	(.L_986 - .L_985)
.L_985:
        /*0b24*/ 	.word	0x00000008
.L_986:


//--------------------- .nv.info._ZN7cutlass13device_kernelIN5flash11enable_sm90INS1_16FlashAttnFwdSm90INS1_25CollectiveMainloopFwdSm90ILi2EN4cute5tupleIJNS5_1CILi1EEES8_S8_EEENS6_IJNS7_ILi64EEESA_SA_EEELi512ENS_6half_tEfNS_4arch4Sm90ELb1ELb0ELb0ELb1ELb1ELb0ELb0ELb0ELb0ELb1ELb0ELb0EEENS1_21CollectiveEpilogueFwdINS6_IJSA_NS7_ILi512EEESA_EEES9_SC_SE_Li256ELb1ELb1ELb0ELb0EEENS1_36VarlenDynamicPersistentTileSchedulerILi64ELi64ELi256ELi128ELb0ELb1ELb1ELb1ELb1ELb1EEEEEEEEEvNT_6ParamsE --------------------------
	.section	.nv.info._ZN7cutlass13device_kernelIN5flash11enable_sm90INS1_16FlashAttnFwdSm90INS1_25CollectiveMainloopFwdSm90ILi2EN4cute5tupleIJNS5_1CILi1EEES8_S8_EEENS6_IJNS7_ILi64EEESA_SA_EEELi512ENS_6half_tEfNS_4arch4Sm90ELb1ELb0ELb0ELb1ELb1ELb0ELb0ELb0ELb0ELb1ELb0ELb0EEENS1_21CollectiveEpilogueFwdINS6_IJSA_NS7_ILi512EEESA_EEES9_SC_SE_Li256ELb1ELb1ELb0ELb0EEENS1_36VarlenDynamicPersistentTileSchedulerILi64ELi64ELi256ELi128ELb0ELb1ELb1ELb1ELb1ELb1EEEEEEEEEvNT_6ParamsE,"",@"SHT_CUDA_INFO"
	.sectionflags	@""
	.align	4


	//----- nvinfo : EIATTR_CUDA_API_VERSION
	.align		4
        /*0000*/ 	.byte	0x04, 0x37
        /*0002*/ 	.short	(.L_988 - .L_987)
.L_987:
        /*0004*/ 	.word	0x00000082


	//----- nvinfo : EIATTR_KPARAM_INFO
	.align		4
.L_988:
        /*0008*/ 	.byte	0x04, 0x17
        /*000a*/ 	.short	(.L_990 - .L_989)
.L_989:
        /*000c*/ 	.word	0x00000000
        /*0010*/ 	.short	0x0000
        /*0012*/ 	.short	0x0070
        /*0014*/ 	.byte	0x00, 0xf0, 0x01, 0x2a


	//----- nvinfo : EIATTR_SPARSE_MMA_MASK
	.align		4
.L_990:
        /*0018*/ 	.byte	0x03, 0x50
        /*001a*/ 	.short	0x0000


	//----- nvinfo : EIATTR_MAXREG_COUNT
	.align		4
        /*001c*/ 	.byte	0x03, 0x1b
        /*001e*/ 	.short	0x00a8


	//----- nvinfo : EIATTR_NUM_BARRIERS
	.align		4
        /*0020*/ 	.byte	0x02, 0x4c
        /*0022*/ 	.byte	0x10
	.zero		1


	//----- nvinfo : EIATTR_EXTERNS
	.align		4
        /*0024*/ 	.byte	0x04, 0x0f
        /*0026*/ 	.short	(.L_992 - .L_991)


	//   ....[0]....
	.align		4
.L_991:
        /*0028*/ 	.word	index@(__assertfail)


	//----- nvinfo : EIATTR_ANNOTATIONS
	.align		4
.L_992:
        /*002c*/ 	.byte	0x04, 0x55
        /*002e*/ 	.short	(.L_994 - .L_993)


	//   ....[0]....
.L_993:
        /* <DEDUP_REMOVED lines=18> */


	//----- nvinfo : EIATTR_MERCURY_ISA_VERSION
	.align		4
.L_994:
        /*0138*/ 	.byte	0x03, 0x5f
        /*013a*/ 	.short	0x0101


	//----- nvinfo : EIATTR_UNUSED_LOAD_BYTE_OFFSET
	.align		4
        /*013c*/ 	.byte	0x04, 0x44
        /*013e*/ 	.short	(.L_996 - .L_995)


	//   ....[0]....
.L_995:
        /*0140*/ 	.word	0x00000940
        /*0144*/ 	.word	0x0000fff0


	//   ....[1]....
        /*0148*/ 	.word	0x000092e0
        /*014c*/ 	.word	0x0000fff0


	//----- nvinfo : EIATTR_INT_WARP_WIDE_INSTR_OFFSETS
	.align		4
.L_996:
        /*0150*/ 	.byte	0x04, 0x31
        /*0152*/ 	.short	(.L_998 - .L_997)


	//   ....[0]....
.L_997:
        /*0154*/ 	.word	0x000000c0


	//   ....[1]....
        /*0158*/ 	.word	0x000000d0


	//   ....[2]....
        /*015c*/ 	.word	0x00000170


	//   ....[3]....
        /*0160*/ 	.word	0x0000d590


	//   ....[4]....
        /*0164*/ 	.word	0x0000d620


	//   ....[5]....
        /*0168*/ 	.word	0x00010a90


	//   ....[6]....
        /*016c*/ 	.word	0x00010b20


	//----- nvinfo : EIATTR_COOP_GROUP_MASK_REGIDS
	.align		4
.L_998:
        /*0170*/ 	.byte	0x04, 0x29
        /*0172*/ 	.short	(.L_1000 - .L_999)


	//   ....[0]....
.L_999:
        /*0174*/ 	.word	0xffffffff


	//   ....[1]....
        /*0178*/ 	.word	0xffffffff


	//   ....[2]....
        /*017c*/ 	.word	0xffffffff


	//   ....[3]....
        /*0180*/ 	.word	0xffffffff


	//   ....[4]....
        /*0184*/ 	.word	0xffffffff


	//   ....[5]....
        /*0188*/ 	.word	0xffffffff


	//   ....[6]....
        /*018c*/ 	.word	0xffffffff


	//   ....[7]....
        /*0190*/ 	.word	0xffffffff


	//   ....[8]....
        /*0194*/ 	.word	0xffffffff


	//   ....[9]....
        /*0198*/ 	.word	0xffffffff


	//   ....[10]....
        /*019c*/ 	.word	0xffffffff


	//   ....[11]....
        /*01a0*/ 	.word	0xffffffff


	//   ....[12]....
        /*01a4*/ 	.word	0xffffffff


	//   ....[13]....
        /*01a8*/ 	.word	0xffffffff


	//   ....[14]....
        /*01ac*/ 	.word	0xffffffff


	//   ....[15]....
        /*01b0*/ 	.word	0xffffffff


	//   ....[16]....
        /*01b4*/ 	.word	0xffffffff


	//   ....[17]....
        /*01b8*/ 	.word	0xffffffff


	//   ....[18]....
        /*01bc*/ 	.word	0xffffffff


	//   ....[19]....
        /*01c0*/ 	.word	0xffffffff


	//   ....[20]....
        /*01c4*/ 	.word	0xffffffff


	//   ....[21]....
        /*01c8*/ 	.word	0xffffffff


	//   ....[22]....
        /*01cc*/ 	.word	0xffffffff


	//   ....[23]....
        /*01d0*/ 	.word	0xffffffff


	//   ....[24]....
        /*01d4*/ 	.word	0xffffffff


	//   ....[25]....
        /*01d8*/ 	.word	0xffffffff


	//   ....[26]....
        /*01dc*/ 	.word	0xffffffff


	//   ....[27]....
        /*01e0*/ 	.word	0xffffffff


	//   ....[28]....
        /*01e4*/ 	.word	0xffffffff


	//   ....[29]....
        /*01e8*/ 	.word	0xffffffff


	//   ....[30]....
        /*01ec*/ 	.word	0xffffffff


	//   ....[31]....
        /*01f0*/ 	.word	0xffffffff


	//   ....[32]....
        /*01f4*/ 	.word	0xffffffff


	//   ....[33]....
        /*01f8*/ 	.word	0xffffffff


	//   ....[34]....
        /*01fc*/ 	.word	0xffffffff


	//   ....[35]....
        /*0200*/ 	.word	0xffffffff


	//   ....[36]....
        /*0204*/ 	.word	0xffffffff


	//   ....[37]....
        /*0208*/ 	.word	0xffffffff


	//   ....[38]....
        /*020c*/ 	.word	0xffffffff


	//   ....[39]....
        /*0210*/ 	.word	0xffffffff


	//   ....[40]....
        /*0214*/ 	.word	0xffffffff


	//   ....[41]....
        /*0218*/ 	.word	0xffffffff


	//   ....[42]....
        /*021c*/ 	.word	0xffffffff


	//   ....[43]....
        /*0220*/ 	.word	0xffffffff


	//   ....[44]....
        /*0224*/ 	.word	0xffffffff


	//   ....[45]....
        /*0228*/ 	.word	0xffffffff


	//   ....[46]....
        /*022c*/ 	.word	0xffffffff


	//   ....[47]....
        /*0230*/ 	.word	0xffffffff


	//   ....[48]....
        /*0234*/ 	.word	0xffffffff


	//   ....[49]....
        /*0238*/ 	.word	0xffffffff


	//   ....[50]....
        /*023c*/ 	.word	0xffffffff


	//   ....[51]....
        /*0240*/ 	.word	0xffffffff


	//   ....[52]....
        /*0244*/ 	.word	0xffffffff


	//   ....[53]....
        /*0248*/ 	.word	0xffffffff


	//   ....[54]....
        /*024c*/ 	.word	0xffffffff


	//   ....[55]....
        /*0250*/ 	.word	0xffffffff


	//   ....[56]....
        /*0254*/ 	.word	0xffffffff


	//   ....[57]....
        /*0258*/ 	.word	0xffffffff


	//   ....[58]....
        /*025c*/ 	.word	0xffffffff


	//   ....[59]....
        /*0260*/ 	.word	0xffffffff


	//   ....[60]....
        /*0264*/ 	.word	0xffffffff


	//   ....[61]....
        /*0268*/ 	.word	0xffffffff


	//   ....[62]....
        /*026c*/ 	.word	0xffffffff


	//   ....[63]....
        /*0270*/ 	.word	0xffffffff


	//   ....[64]....
        /*0274*/ 	.word	0xffffffff


	//   ....[65]....
        /*0278*/ 	.word	0xffffffff


	//   ....[66]....
        /*027c*/ 	.word	0xffffffff


	//   ....[67]....
        /*0280*/ 	.word	0xffffffff


	//   ....[68]....
        /*0284*/ 	.word	0xffffffff


	//   ....[69]....
        /*0288*/ 	.word	0xffffffff


	//   ....[70]....
        /*028c*/ 	.word	0xffffffff


	//   ....[71]....
        /*0290*/ 	.word	0xffffffff


	//   ....[72]....
        /*0294*/ 	.word	0xffffffff


	//   ....[73]....
        /*0298*/ 	.word	0xffffffff


	//   ....[74]....
        /*029c*/ 	.word	0xffffffff


	//   ....[75]....
        /*02a0*/ 	.word	0xffffffff


	//   ....[76]....
        /*02a4*/ 	.word	0xffffffff


	//   ....[77]....
        /*02a8*/ 	.word	0xffffffff


	//   ....[78]....
        /*02ac*/ 	.word	0xffffffff


	//   ....[79]....
        /*02b0*/ 	.word	0xffffffff


	//   ....[80]....
        /*02b4*/ 	.word	0xffffffff


	//   ....[81]....
        /*02b8*/ 	.word	0xffffffff


	//   ....[82]....
        /*02bc*/ 	.word	0xffffffff


	//   ....[83]....
        /*02c0*/ 	.word	0xffffffff


	//   ....[84]....
        /*02c4*/ 	.word	0xffffffff


	//   ....[85]....
        /*02c8*/ 	.word	0xffffffff


	//   ....[86]....
        /*02cc*/ 	.word	0xffffffff


	//   ....[87]....
        /*02d0*/ 	.word	0xffffffff


	//   ....[88]....
        /*02d4*/ 	.word	0xffffffff


	//   ....[89]....
        /*02d8*/ 	.word	0xffffffff


	//   ....[90]....
        /*02dc*/ 	.word	0xffffffff


	//   ....[91]....
        /*02e0*/ 	.word	0xffffffff


	//   ....[92]....
        /*02e4*/ 	.word	0xffffffff


	//   ....[93]....
        /*02e8*/ 	.word	0xffffffff


	//   ....[94]....
        /*02ec*/ 	.word	0xffffffff


	//   ....[95]....
        /*02f0*/ 	.word	0xffffffff


	//   ....[96]....
        /*02f4*/ 	.word	0xffffffff


	//   ....[97]....
        /*02f8*/ 	.word	0xffffffff


	//   ....[98]....
        /*02fc*/ 	.word	0xffffffff


	//   ....[99]....
        /*0300*/ 	.word	0xffffffff


	//   ....[100]....
        /*0304*/ 	.word	0xffffffff


	//   ....[101]....
        /*0308*/ 	.word	0xffffffff


	//   ....[102]....
        /*030c*/ 	.word	0xffffffff


	//   ....[103]....
        /*0310*/ 	.word	0xffffffff


	//   ....[104]....
        /*0314*/ 	.word	0xffffffff


	//   ....[105]....
        /*0318*/ 	.word	0xffffffff


	//   ....[106]....
        /*031c*/ 	.word	0xffffffff


	//   ....[107]....
        /*0320*/ 	.word	0xffffffff


	//   ....[108]....
        /*0324*/ 	.word	0xffffffff


	//   ....[109]....
        /*0328*/ 	.word	0xffffffff


	//   ....[110]....
        /*032c*/ 	.word	0xffffffff


	//   ....[111]....
        /*0330*/ 	.word	0xffffffff


	//   ....[112]....
        /*0334*/ 	.word	0xffffffff


	//   ....[113]....
        /*0338*/ 	.word	0xffffffff


	//   ....[114]....
        /*033c*/ 	.word	0xffffffff


	//   ....[115]....
        /*0340*/ 	.word	0xffffffff


	//   ....[116]....
        /*0344*/ 	.word	0xffffffff


	//   ....[117]....
        /*0348*/ 	.word	0xffffffff


	//   ....[118]....
        /*034c*/ 	.word	0x0500000f


	//   ....[119]....
        /*0350*/ 	.word	0x0500000f


	//   ....[120]....
        /*0354*/ 	.word	0x0500000f


	//   ....[121]....
        /*0358*/ 	.word	0x0500000f


	//   ....[122]....
        /*035c*/ 	.word	0x0500000f


	//   ....[123]....
        /*0360*/ 	.word	0x0500000f


	//   ....[124]....
        /*0364*/ 	.word	0x0500000f


	//   ....[125]....
        /*0368*/ 	.word	0x0500000f


	//   ....[126]....
        /*036c*/ 	.word	0x0500000f


	//   ....[127]....
        /*0370*/ 	.word	0x0500000f


	//   ....[128]....
        /*0374*/ 	.word	0x0500000f


	//   ....[129]....
        /*0378*/ 	.word	0x0500000f


	//   ....[130]....
        /*037c*/ 	.word	0x0500000f


	//   ....[131]....
        /*0380*/ 	.word	0x0500000f


	//   ....[132]....
        /*0384*/ 	.word	0x0500000f


	//   ....[133]....
        /*0388*/ 	.word	0x0500000f


	//   ....[134]....
        /*038c*/ 	.word	0x0500000f


	//   ....[135]....
        /*0390*/ 	.word	0x0500000f


	//   ....[136]....
        /*0394*/ 	.word	0x0500000f


	//   ....[137]....
        /*0398*/ 	.word	0x0500000f


	//   ....[138]....
        /*039c*/ 	.word	0x0500000f


	//   ....[139]....
        /*03a0*/ 	.word	0x0500000f


	//   ....[140]....
        /*03a4*/ 	.word	0x0500000f


	//   ....[141]....
        /*03a8*/ 	.word	0x0500000f


	//   ....[142]....
        /*03ac*/ 	.word	0x0500000f


	//   ....[143]....
        /*03b0*/ 	.word	0x0500000f


	//   ....[144]....
        /*03b4*/ 	.word	0x0500000f


	//   ....[145]....
        /*03b8*/ 	.word	0x0500000f


	//   ....[146]....
        /*03bc*/ 	.word	0x0500000f


	//   ....[147]....
        /*03c0*/ 	.word	0x0500000f


	//   ....[148]....
        /*03c4*/ 	.word	0x0500000f


	//   ....[149]....
        /*03c8*/ 	.word	0x0500000f


	//   ....[150]....
        /*03cc*/ 	.word	0x0500000f


	//   ....[151]....
        /*03d0*/ 	.word	0x0500000f


	//   ....[152]....
        /*03d4*/ 	.word	0x0500000f


	//   ....[153]....
        /*03d8*/ 	.word	0x0500000f


	//   ....[154]....
        /*03dc*/ 	.word	0x0500000f


	//   ....[155]....
        /*03e0*/ 	.word	0x0500000f


	//   ....[156]....
        /*03e4*/ 	.word	0x0500000f


	//   ....[157]....
        /*03e8*/ 	.word	0x0500000f


	//   ....[158]....
        /*03ec*/ 	.word	0x0500000f


	//   ....[159]....
        /*03f0*/ 	.word	0x0500000f


	//   ....[160]....
        /*03f4*/ 	.word	0x0500000f


	//   ....[161]....
        /*03f8*/ 	.word	0x0500000f


	//   ....[162]....
        /*03fc*/ 	.word	0x0500000f


	//   ....[163]....
        /*0400*/ 	.word	0x0500000f


	//   ....[164]....
        /*0404*/ 	.word	0x0500000f


	//   ....[165]....
        /*0408*/ 	.word	0x0500000f


	//   ....[166]....
        /*040c*/ 	.word	0x0500000f


	//   ....[167]....
        /*0410*/ 	.word	0x0500000f


	//   ....[168]....
        /*0414*/ 	.word	0x0500000f


	//   ....[169]....
        /*0418*/ 	.word	0x0500000f


	//   ....[170]....
        /*041c*/ 	.word	0x0500000f


	//   ....[171]....
        /*0420*/ 	.word	0x0500000f


	//   ....[172]....
        /*0424*/ 	.word	0x0500000f


	//   ....[173]....
        /*0428*/ 	.word	0x0500000f


	//   ....[174]....
        /*042c*/ 	.word	0x0500000f


	//   ....[175]....
        /*0430*/ 	.word	0x0500000f


	//   ....[176]....
        /*0434*/ 	.word	0x0500000f


	//----- nvinfo : EIATTR_COOP_GROUP_INSTR_OFFSETS
	.align		4
.L_1000:
        /*0438*/ 	.byte	0x04, 0x28
        /*043a*/ 	.short	(.L_1002 - .L_1001)


	//   ....[0]....
.L_1001:
        /*043c*/ 	.word	0x00000070


	//   ....[1]....
        /*0440*/ 	.word	0x000000b0


	//   ....[2]....
        /*0444*/ 	.word	0x00000290


	//   ....[3]....
        /*0448*/ 	.word	0x000003f0


	//   ....[4]....
        /*044c*/ 	.word	0x00000510


	//   ....[5]....
        /*0450*/ 	.word	0x00000670


	//   ....[6]....
        /*0454*/ 	.word	0x000019e0


	//   ....[7]....
        /*0458*/ 	.word	0x00003780


	//   ....[8]....
        /*045c*/ 	.word	0x00003de0


	//   ....[9]....
        /*0460*/ 	.word	0x00003e10


	//   ....[10]....
        /*0464*/ 	.word	0x000041d0


	//   ....[11]....
        /*0468*/ 	.word	0x000042d0


	//   ....[12]....
        /*046c*/ 	.word	0x00004500


	//   ....[13]....
        /*0470*/ 	.word	0x00004650


	//   ....[14]....
        /*0474*/ 	.word	0x00004f00


	//   ....[15]....
        /*0478*/ 	.word	0x000053f0


	//   ....[16]....
        /*047c*/ 	.word	0x00005410


	//   ....[17]....
        /*0480*/ 	.word	0x000057b0


	//   ....[18]....
        /*0484*/ 	.word	0x000058b0


	//   ....[19]....
        /*0488*/ 	.word	0x00005af0


	//   ....[20]....
        /*048c*/ 	.word	0x00005c50


	//   ....[21]....
        /*0490*/ 	.word	0x00006e00


	//   ....[22]....
        /*0494*/ 	.word	0x00007300


	//   ....[23]....
        /*0498*/ 	.word	0x00007330


	//   ....[24]....
        /*049c*/ 	.word	0x00007580


	//   ....[25]....
        /*04a0*/ 	.word	0x00007750


	//   ....[26]....
        /*04a4*/ 	.word	0x00008710


	//   ....[27]....
        /*04a8*/ 	.word	0x000087e0


	//   ....[28]....
        /*04ac*/ 	.word	0x00008820


	//   ....[29]....
        /*04b0*/ 	.word	0x000088c0


	//   ....[30]....
        /*04b4*/ 	.word	0x000088f0


	//   ....[31]....
        /*04b8*/ 	.word	0x0000a200


	//   ....[32]....
        /*04bc*/ 	.word	0x0000a830


	//   ....[33]....
        /*04c0*/ 	.word	0x0000a860


	//   ....[34]....
        /*04c4*/ 	.word	0x0000a880


	//   ....[35]....
        /*04c8*/ 	.word	0x0000a8a0


	//   ....[36]....
        /*04cc*/ 	.word	0x0000af30


	//   ....[37]....
        /*04d0*/ 	.word	0x0000af40


	//   ....[38]....
        /*04d4*/ 	.word	0x0000b170


	//   ....[39]....
        /*04d8*/ 	.word	0x0000b190


	//   ....[40]....
        /*04dc*/ 	.word	0x0000bd40


	//   ....[41]....
        /*04e0*/ 	.word	0x0000bd70


	//   ....[42]....
        /*04e4*/ 	.word	0x0000bfb0


	//   ....[43]....
        /*04e8*/ 	.word	0x0000bfd0


	//   ....[44]....
        /*04ec*/ 	.word	0x0000c290


	//   ....[45]....
        /*04f0*/ 	.word	0x0000c440


	//   ....[46]....
        /*04f4*/ 	.word	0x0000c470


	//   ....[47]....
        /*04f8*/ 	.word	0x0000c4a0


	//   ....[48]....
        /*04fc*/ 	.word	0x0000c4d0


	//   ....[49]....
        /*0500*/ 	.word	0x0000c500


	//   ....[50]....
        /*0504*/ 	.word	0x0000c530


	//   ....[51]....
        /*0508*/ 	.word	0x0000c680


	//   ....[52]....
        /*050c*/ 	.word	0x0000c6b0


	//   ....[53]....
        /*0510*/ 	.word	0x0000c6e0


	//   ....[54]....
        /*0514*/ 	.word	0x0000c710


	//   ....[55]....
        /*0518*/ 	.word	0x0000c740


	//   ....[56]....
        /*051c*/ 	.word	0x0000c770


	//   ....[57]....
        /*0520*/ 	.word	0x0000c800


	//   ....[58]....
        /*0524*/ 	.word	0x0000c860


	//   ....[59]....
        /*0528*/ 	.word	0x0000c8f0


	//   ....[60]....
        /*052c*/ 	.word	0x0000e320


	//   ....[61]....
        /*0530*/ 	.word	0x0000e340


	//   ....[62]....
        /*0534*/ 	.word	0x0000e3d0


	//   ....[63]....
        /*0538*/ 	.word	0x0000e3f0


	//   ....[64]....
        /*053c*/ 	.word	0x0000e470


	//   ....[65]....
        /*0540*/ 	.word	0x0000e490


	//   ....[66]....
        /*0544*/ 	.word	0x0000e4a0


	//   ....[67]....
        /*0548*/ 	.word	0x0000e4b0


	//   ....[68]....
        /*054c*/ 	.word	0x0000ec30


	//   ....[69]....
        /*0550*/ 	.word	0x0000ec60


	//   ....[70]....
        /*0554*/ 	.word	0x0000ed00


	//   ....[71]....
        /*0558*/ 	.word	0x0000ed20


	//   ....[72]....
        /*055c*/ 	.word	0x0000eda0


	//   ....[73]....
        /*0560*/ 	.word	0x0000edc0


	//   ....[74]....
        /*0564*/ 	.word	0x0000edd0


	//   ....[75]....
        /*0568*/ 	.word	0x0000ede0


	//   ....[76]....
        /*056c*/ 	.word	0x0000f280


	//   ....[77]....
        /*0570*/ 	.word	0x0000f340


	//   ....[78]....
        /*0574*/ 	.word	0x0000f490


	//   ....[79]....
        /*0578*/ 	.word	0x0000f4d0


	//   ....[80]....
        /*057c*/ 	.word	0x0000f4e0


	//   ....[81]....
        /*0580*/ 	.word	0x0000f4f0


	//   ....[82]....
        /*0584*/ 	.word	0x0000f640


	//   ....[83]....
        /*0588*/ 	.word	0x0000f790


	//   ....[84]....
        /*058c*/ 	.word	0x0000ffa0


	//   ....[85]....
        /*0590*/ 	.word	0x0000ffc0


	//   ....[86]....
        /*0594*/ 	.word	0x00010010


	//   ....[87]....
        /*0598*/ 	.word	0x00010020


	//   ....[88]....
        /*059c*/ 	.word	0x00010060


	//   ....[89]....
        /*05a0*/ 	.word	0x00010070


	//   ....[90]....
        /*05a4*/ 	.word	0x00010080


	//   ....[91]....
        /*05a8*/ 	.word	0x000100c0


	//   ....[92]....
        /*05ac*/ 	.word	0x000103e0


	//   ....[93]....
        /*05b0*/ 	.word	0x00010420


	//   ....[94]....
        /*05b4*/ 	.word	0x00010440


	//   ....[95]....
        /*05b8*/ 	.word	0x00010460


	//   ....[96]....
        /*05bc*/ 	.word	0x00010490


	//   ....[97]....
        /*05c0*/ 	.word	0x000104b0


	//   ....[98]....
        /*05c4*/ 	.word	0x000105b0


	//   ....[99]....
        /*05c8*/ 	.word	0x00010700


	//   ....[100]....
        /*05cc*/ 	.word	0x00010d00


	//   ....[101]....
        /*05d0*/ 	.word	0x00010d50


	//   ....[102]....
        /*05d4*/ 	.word	0x00010d80


	//   ....[103]....
        /*05d8*/ 	.word	0x00010db0


	//   ....[104]....
        /*05dc*/ 	.word	0x00010dc0


	//   ....[105]....
        /*05e0*/ 	.word	0x00010df0


	//   ....[106]....
        /*05e4*/ 	.word	0x00010e20


	//   ....[107]....
        /*05e8*/ 	.word	0x00010e50


	//   ....[108]....
        /*05ec*/ 	.word	0x00010fd0


	//   ....[109]....
        /*05f0*/ 	.word	0x00011000


	//   ....[110]....
        /*05f4*/ 	.word	0x00011030


	//   ....[111]....
        /*05f8*/ 	.word	0x00011060


	//   ....[112]....
        /*05fc*/ 	.word	0x00011090


	//   ....[113]....
        /*0600*/ 	.word	0x000110c0


	//   ....[114]....
        /*0604*/ 	.word	0x00011180


	//   ....[115]....
        /*0608*/ 	.word	0x000111a0


	//   ....[116]....
        /*060c*/ 	.word	0x00011210


	//   ....[117]....
        /*0610*/ 	.word	0x000118b0


	//   ....[118]....
        /*0614*/ 	.word	0x00011f00


	//   ....[119]....
        /*0618*/ 	.word	0x00011ff0


	//   ....[120]....
        /*061c*/ 	.word	0x00012090


	//   ....[121]....
        /*0620*/ 	.word	0x000120f0


	//   ....[122]....
        /*0624*/ 	.word	0x000121e0


	//   ....[123]....
        /*0628*/ 	.word	0x00012250


	//   ....[124]....
        /*062c*/ 	.word	0x00012340


	//   ....[125]....
        /*0630*/ 	.word	0x000123b0


	//   ....[126]....
        /*0634*/ 	.word	0x00012490


	//   ....[127]....
        /*0638*/ 	.word	0x00012540


	//   ....[128]....
        /*063c*/ 	.word	0x000125b0


	//   ....[129]....
        /*0640*/ 	.word	0x00012610


	//   ....[130]....
        /*0644*/ 	.word	0x00012700


	//   ....[131]....
        /*0648*/ 	.word	0x00012760


	//   ....[132]....
        /*064c*/ 	.word	0x00012860


	//   ....[133]....
        /*0650*/ 	.word	0x000128c0


	//   ....[134]....
        /*0654*/ 	.word	0x000129a0


	//   ....[135]....
        /*0658*/ 	.word	0x00012ae0


	//   ....[136]....
        /*065c*/ 	.word	0x00012bd0


	//   ....[137]....
        /*0660*/ 	.word	0x00012e60


	//   ....[138]....
        /*0664*/ 	.word	0x00012eb0


	//   ....[139]....
        /*0668*/ 	.word	0x00013080


	//   ....[140]....
        /*066c*/ 	.word	0x000130d0


	//   ....[141]....
        /*0670*/ 	.word	0x000132a0


	//   ....[142]....
        /*0674*/ 	.word	0x000132f0


	//   ....[143]....
        /*0678*/ 	.word	0x000133e0


	//   ....[144]....
        /*067c*/ 	.word	0x00013480


	//   ....[145]....
        /*0680*/ 	.word	0x000134e0


	//   ....[146]....
        /*0684*/ 	.word	0x00013590


	//   ....[147]....
        /*0688*/ 	.word	0x000135f0


	//   ....[148]....
        /*068c*/ 	.word	0x000136a0


	//   ....[149]....
        /*0690*/ 	.word	0x00013700


	//   ....[150]....
        /*0694*/ 	.word	0x000137b0


	//   ....[151]....
        /*0698*/ 	.word	0x000138a0


	//   ....[152]....
        /*069c*/ 	.word	0x00013970


	//   ....[153]....
        /*06a0*/ 	.word	0x00013a90


	//   ....[154]....
        /*06a4*/ 	.word	0x00013b90


	//   ....[155]....
        /*06a8*/ 	.word	0x00013cc0


	//   ....[156]....
        /*06ac*/ 	.word	0x00013da0


	//   ....[157]....
        /*06b0*/ 	.word	0x00013ea0


	//   ....[158]....
        /*06b4*/ 	.word	0x00013f80


	//   ....[159]....
        /*06b8*/ 	.word	0x00014010


	//   ....[160]....
        /*06bc*/ 	.word	0x000140b0


	//   ....[161]....
        /*06c0*/ 	.word	0x000141d0


	//   ....[162]....
        /*06c4*/ 	.word	0x00014240


	//   ....[163]....
        /*06c8*/ 	.word	0x000142b0


	//   ....[164]....
        /*06cc*/ 	.word	0x00014320


	//   ....[165]....
        /*06d0*/ 	.word	0x00014390


	//   ....[166]....
        /*06d4*/ 	.word	0x00014410


	//   ....[167]....
        /*06d8*/ 	.word	0x000144a0


	//   ....[168]....
        /*06dc*/ 	.word	0x00014530


	//   ....[169]....
        /*06e0*/ 	.word	0x000145a0


	//   ....[170]....
        /*06e4*/ 	.word	0x00014610


	//   ....[171]....
        /*06e8*/ 	.word	0x00014680


	//   ....[172]....
        /*06ec*/ 	.word	0x00014700


	//   ....[173]....
        /*06f0*/ 	.word	0x00014770


	//   ....[174]....
        /*06f4*/ 	.word	0x00014810


	//   ....[175]....
        /*06f8*/ 	.word	0x000148a0


	//   ....[176]....
        /*06fc*/ 	.word	0x000149c0


	//----- nvinfo : EIATTR_REG_RECONFIG
	.align		4
.L_1002:
        /*0700*/ 	.byte	0x01, 0x54
	.zero		2


	//----- nvinfo : EIATTR_SYSCALL_OFFSETS
	.align		4
        /*0704*/ 	.byte	0x04, 0x46
        /*0706*/ 	.short	(.L_1004 - .L_1003)


	//   ....[0]....
.L_1003:
        /*0708*/ 	.word	0x00003950


	//   ....[1]....
        /*070c*/ 	.word	0x0000d780


	//   ....[2]....
        /*0710*/ 	.word	0x0000d8d0


	//   ....[3]....
        /*0714*/ 	.word	0x0000d9c0


	//   ....[4]....
        /*0718*/ 	.word	0x0000e8d0


	//----- nvinfo : EIATTR_MBARRIER_INSTR_OFFSETS
	.align		4
.L_1004:
        /*071c*/ 	.byte	0x04, 0x39
        /*071e*/ 	.short	(.L_1006 - .L_1005)


	//   ....[0]....
.L_1005:
        /*0720*/ 	.word	0x00000180
        /*0724*/ 	.word	0x000000ff
        /*0728*/ 	.word	0x00028c00
        /*072c*/ 	.short	0x0100
        /*072e*/ 	.byte	0x08
	.zero		1


	//   ....[1]....
        /*0730*/ 	.word	0x00000190
        /*0734*/ 	.word	0x000000ff
        /*0738*/ 	.word	0x00028c20
        /*073c*/ 	.short	0x0100
        /*073e*/ 	.byte	0x08
	.zero		1


	//   ....[2]....
        /*0740*/ 	.word	0x00000240
        /*0744*/ 	.word	0x000000ff
        /*0748*/ 	.word	0x00028c30
        /*074c*/ 	.short	0x0100
        /*074e*/ 	.byte	0x06
	.zero		1


	//   ....[3]....
        /*0750*/ 	.word	0x00000250
        /*0754*/ 	.word	0x000000ff
        /*0758*/ 	.word	0x00028c40
        /*075c*/ 	.short	0x0100
        /*075e*/ 	.byte	0x06
	.zero		1


	//   ....[4]....
        /*0760*/ 	.word	0x00000260
        /*0764*/ 	.word	0x000000ff
        /*0768*/ 	.word	0x00028c38
        /*076c*/ 	.short	0x0100
        /*076e*/ 	.byte	0x06
	.zero		1


	//   ....[5]....
        /*0770*/ 	.word	0x00000270
        /*0774*/ 	.word	0x000000ff
        /*0778*/ 	.word	0x00028c48
        /*077c*/ 	.short	0x0100
        /*077e*/ 	.byte	0x06
	.zero		1


	//   ....[6]....
        /*0780*/ 	.word	0x000003a0
        /*0784*/ 	.word	0x000000ff
        /*0788*/ 	.word	0x00028c50
        /*078c*/ 	.short	0x0100
        /*078e*/ 	.byte	0x08
	.zero		1


	//   ....[7]....
        /*0790*/ 	.word	0x000003b0
        /*0794*/ 	.word	0x000000ff
        /*0798*/ 	.word	0x00028c60
        /*079c*/ 	.short	0x0100
        /*079e*/ 	.byte	0x08
	.zero		1


	//   ....[8]....
        /*07a0*/ 	.word	0x000003c0
        /*07a4*/ 	.word	0x000000ff
        /*07a8*/ 	.word	0x00028c58
        /*07ac*/ 	.short	0x0100
        /*07ae*/ 	.byte	0x08
	.zero		1


	//   ....[9]....
        /*07b0*/ 	.word	0x000003d0
        /*07b4*/ 	.word	0x000000ff
        /*07b8*/ 	.word	0x00028c68
        /*07bc*/ 	.short	0x0100
        /*07be*/ 	.byte	0x08
	.zero		1


	//   ....[10]....
        /*07c0*/ 	.word	0x000004c0
        /*07c4*/ 	.word	0x000000ff
        /*07c8*/ 	.word	0x00028c70
        /*07cc*/ 	.short	0x0100
        /*07ce*/ 	.byte	0x06
	.zero		1


	//   ....[11]....
        /*07d0*/ 	.word	0x000004d0
        /*07d4*/ 	.word	0x000000ff
        /*07d8*/ 	.word	0x00028c80
        /*07dc*/ 	.short	0x0100
        /*07de*/ 	.byte	0x06
	.zero		1


	//   ....[12]....
        /*07e0*/ 	.word	0x000004e0
        /*07e4*/ 	.word	0x000000ff
        /*07e8*/ 	.word	0x00028c78
        /*07ec*/ 	.short	0x0100
        /*07ee*/ 	.byte	0x06
	.zero		1


	//   ....[13]....
        /*07f0*/ 	.word	0x000004f0
        /*07f4*/ 	.word	0x000000ff
        /*07f8*/ 	.word	0x00028c88
        /*07fc*/ 	.short	0x0100
        /*07fe*/ 	.byte	0x06
	.zero		1


	//   ....[14]....
        /*0800*/ 	.word	0x00000620
        /*0804*/ 	.word	0x000000ff
        /*0808*/ 	.word	0x00028c90
        /*080c*/ 	.short	0x0100
        /*080e*/ 	.byte	0x08
	.zero		1


	//   ....[15]....
        /*0810*/ 	.word	0x00000630
        /*0814*/ 	.word	0x000000ff
        /*0818*/ 	.word	0x00028ca0
        /*081c*/ 	.short	0x0100
        /*081e*/ 	.byte	0x08
	.zero		1


	//   ....[16]....
        /*0820*/ 	.word	0x00000640
        /*0824*/ 	.word	0x000000ff
        /*0828*/ 	.word	0x00028c98
        /*082c*/ 	.short	0x0100
        /*082e*/ 	.byte	0x08
	.zero		1


	//   ....[17]....
        /*0830*/ 	.word	0x00000650
        /*0834*/ 	.word	0x000000ff
        /*0838*/ 	.word	0x00028ca8
        /*083c*/ 	.short	0x0100
        /*083e*/ 	.byte	0x08
	.zero		1


	//   ....[18]....
        /*0840*/ 	.word	0x00000790
        /*0844*/ 	.word	0x000000ff
        /*0848*/ 	.word	0x00028cb0
        /*084c*/ 	.short	0x0100
        /*084e*/ 	.byte	0x08
	.zero		1


	//   ....[19]....
        /*0850*/ 	.word	0x000007a0
        /*0854*/ 	.word	0x000000ff
        /*0858*/ 	.word	0x00028cc0
        /*085c*/ 	.short	0x0100
        /*085e*/ 	.byte	0x08
	.zero		1


	//   ....[20]....
        /*0860*/ 	.word	0x000007b0
        /*0864*/ 	.word	0x000000ff
        /*0868*/ 	.word	0x00028cb8
        /*086c*/ 	.short	0x0100
        /*086e*/ 	.byte	0x08
	.zero		1


	//   ....[21]....
        /*0870*/ 	.word	0x000007c0
        /*0874*/ 	.word	0x000000ff
        /*0878*/ 	.word	0x00028cc8
        /*087c*/ 	.short	0x0100
        /*087e*/ 	.byte	0x08
	.zero		1


	//   ....[22]....
        /*0880*/ 	.word	0x00001af0
        /*0884*/ 	.word	0x000000ff
        /*0888*/ 	.word	0x00028c50
        /*088c*/ 	.short	0x010a
        /*088e*/ 	.byte	0x15
	.zero		1


	//   ....[23]....
        /*0890*/ 	.word	0x00001da0
        /*0894*/ 	.word	0x000000ff
        /*0898*/ 	.word	0x00000000
        /*089c*/ 	.short	0x0101
        /*089e*/ 	.byte	0x06
	.zero		1


	//   ....[24]....
        /*08a0*/ 	.word	0x000026f0
        /*08a4*/ 	.word	0x000000ff
        /*08a8*/ 	.word	0x00028c50
        /*08ac*/ 	.short	0x010a
        /*08ae*/ 	.byte	0x15
	.zero		1


	//   ....[25]....
        /*08b0*/ 	.word	0x00002730
        /*08b4*/ 	.word	0x000000ff
        /*08b8*/ 	.word	0x00028c50
        /*08bc*/ 	.short	0x010a
        /*08be*/ 	.byte	0x15
	.zero		1


	//   ....[26]....
        /*08c0*/ 	.word	0x00002910
        /*08c4*/ 	.word	0x000000ff
        /*08c8*/ 	.word	0x00000000
        /*08cc*/ 	.short	0x0101
        /*08ce*/ 	.byte	0x06
	.zero		1


	//   ....[27]....
        /*08d0*/ 	.word	0x000039d0
        /*08d4*/ 	.word	0x000000ff
        /*08d8*/ 	.word	0x00028c00
        /*08dc*/ 	.short	0x010a
        /*08de*/ 	.byte	0x29
	.zero		1


	//   ....[28]....
        /*08e0*/ 	.word	0x00003a50
        /*08e4*/ 	.word	0x00000007
        /*08e8*/ 	.word	0x00028c30
        /*08ec*/ 	.short	0x010a
        /*08ee*/ 	.byte	0x3f
	.zero		1


	//   ....[29]....
        /*08f0*/ 	.word	0x00003a90
        /*08f4*/ 	.word	0x00000007
        /*08f8*/ 	.word	0x00028c30
        /*08fc*/ 	.short	0x010a
        /*08fe*/ 	.byte	0x3f
	.zero		1


	//   ....[30]....
        /*0900*/ 	.word	0x00003ec0
        /*0904*/ 	.word	0x000000ff
        /*0908*/ 	.word	0x00000000
        /*090c*/ 	.short	0x0101
        /*090e*/ 	.byte	0x06
	.zero		1


	//   ....[31]....
        /*0910*/ 	.word	0x00004cc0
        /*0914*/ 	.word	0x00000007
        /*0918*/ 	.word	0x00028c50
        /*091c*/ 	.short	0x010a
        /*091e*/ 	.byte	0x3f
	.zero		1


	//   ....[32]....
        /*0920*/ 	.word	0x00004d00
        /*0924*/ 	.word	0x00000007
        /*0928*/ 	.word	0x00028c50
        /*092c*/ 	.short	0x010a
        /*092e*/ 	.byte	0x3f
	.zero		1


	//   ....[33]....
        /*0930*/ 	.word	0x00005000
        /*0934*/ 	.word	0x000000ff
        /*0938*/ 	.word	0x00000000
        /*093c*/ 	.short	0x0101
        /*093e*/ 	.byte	0x06
	.zero		1


	//   ....[34]....
        /*0940*/ 	.word	0x00005160
        /*0944*/ 	.word	0x000000ff
        /*0948*/ 	.word	0x00028c30
        /*094c*/ 	.short	0x010a
        /*094e*/ 	.byte	0x17
	.zero		1


	//   ....[35]....
        /*0950*/ 	.word	0x000051a0
        /*0954*/ 	.word	0x000000ff
        /*0958*/ 	.word	0x00028c30
        /*095c*/ 	.short	0x010a
        /*095e*/ 	.byte	0x17
	.zero		1


	//   ....[36]....
        /*0960*/ 	.word	0x00005450
        /*0964*/ 	.word	0x000000ff
        /*0968*/ 	.word	0x00000000
        /*096c*/ 	.short	0x0101
        /*096e*/ 	.byte	0x06
	.zero		1


	//   ....[37]....
        /*0970*/ 	.word	0x00006bc0
        /*0974*/ 	.word	0x000000ff
        /*0978*/ 	.word	0x00028c50
        /*097c*/ 	.short	0x010a
        /*097e*/ 	.byte	0x17
	.zero		1


	//   ....[38]....
        /*0980*/ 	.word	0x00006c00
        /*0984*/ 	.word	0x000000ff
        /*0988*/ 	.word	0x00028c50
        /*098c*/ 	.short	0x010a
        /*098e*/ 	.byte	0x17
	.zero		1


	//   ....[39]....
        /*0990*/ 	.word	0x00006ec0
        /*0994*/ 	.word	0x000000ff
        /*0998*/ 	.word	0x00000000
        /*099c*/ 	.short	0x0101
        /*099e*/ 	.byte	0x17
	.zero		1


	//   ....[40]....
        /*09a0*/ 	.word	0x00006fe0
        /*09a4*/ 	.word	0x000000ff
        /*09a8*/ 	.word	0x00028c30
        /*09ac*/ 	.short	0x010a
        /*09ae*/ 	.byte	0x16
	.zero		1


	//   ....[41]....
        /*09b0*/ 	.word	0x00007020
        /*09b4*/ 	.word	0x000000ff
        /*09b8*/ 	.word	0x00028c30
        /*09bc*/ 	.short	0x010a
        /*09be*/ 	.byte	0x16
	.zero		1


	//   ....[42]....
        /*09c0*/ 	.word	0x00007220
        /*09c4*/ 	.word	0x000000ff
        /*09c8*/ 	.word	0x00000000
        /*09cc*/ 	.short	0x0101
        /*09ce*/ 	.byte	0x06
	.zero		1


	//   ....[43]....
        /*09d0*/ 	.word	0x000084d0
        /*09d4*/ 	.word	0x000000ff
        /*09d8*/ 	.word	0x00028c50
        /*09dc*/ 	.short	0x010a
        /*09de*/ 	.byte	0x16
	.zero		1


	//   ....[44]....
        /*09e0*/ 	.word	0x00008510
        /*09e4*/ 	.word	0x000000ff
        /*09e8*/ 	.word	0x00028c50
        /*09ec*/ 	.short	0x010a
        /*09ee*/ 	.byte	0x16
	.zero		1


	//   ....[45]....
        /*09f0*/ 	.word	0x000087c0
        /*09f4*/ 	.word	0x000000ff
        /*09f8*/ 	.word	0x00000000
        /*09fc*/ 	.short	0x0101
        /*09fe*/ 	.byte	0x16
	.zero		1


	//   ....[46]....
        /*0a00*/ 	.word	0x0000af00
        /*0a04*/ 	.word	0x000000ff
        /*0a08*/ 	.word	0x00000000
        /*0a0c*/ 	.short	0x0101
        /*0a0e*/ 	.byte	0x04
	.zero		1


	//   ....[47]....
        /*0a10*/ 	.word	0x0000e0e0
        /*0a14*/ 	.word	0x0000001b
        /*0a18*/ 	.word	0x00028c40
        /*0a1c*/ 	.short	0x010a
        /*0a1e*/ 	.byte	0x3f
	.zero		1


	//   ....[48]....
        /*0a20*/ 	.word	0x0000e5b0
        /*0a24*/ 	.word	0x0000001b
        /*0a28*/ 	.word	0x00028c30
        /*0a2c*/ 	.short	0x0107
        /*0a2e*/ 	.byte	0x3f
	.zero		1


	//   ....[49]....
        /*0a30*/ 	.word	0x0000e690
        /*0a34*/ 	.word	0x0000001b
        /*0a38*/ 	.word	0x00028c30
        /*0a3c*/ 	.short	0x0101
        /*0a3e*/ 	.byte	0x3f
	.zero		1


	//   ....[50]....
        /*0a40*/ 	.word	0x0000eee0
        /*0a44*/ 	.word	0x00000017
        /*0a48*/ 	.word	0x00028c00
        /*0a4c*/ 	.short	0x0107
        /*0a4e*/ 	.byte	0x3f
	.zero		1


	//   ....[51]....
        /*0a50*/ 	.word	0x0000efd0
        /*0a54*/ 	.word	0x00000017
        /*0a58*/ 	.word	0x00028c00
        /*0a5c*/ 	.short	0x0101
        /*0a5e*/ 	.byte	0x3f
	.zero		1


	//   ....[52]....
        /*0a60*/ 	.word	0x0000eff0
        /*0a64*/ 	.word	0x00000017
        /*0a68*/ 	.word	0x00028c20
        /*0a6c*/ 	.short	0x010a
        /*0a6e*/ 	.byte	0x3f
	.zero		1


	//   ....[53]....
        /*0a70*/ 	.word	0x0000f080
        /*0a74*/ 	.word	0x0000001b
        /*0a78*/ 	.word	0x00028c60
        /*0a7c*/ 	.short	0x010a
        /*0a7e*/ 	.byte	0x3f
	.zero		1


	//   ....[54]....
        /*0a80*/ 	.word	0x0000f9b0
        /*0a84*/ 	.word	0x0000001b
        /*0a88*/ 	.word	0x00028c50
        /*0a8c*/ 	.short	0x0107
        /*0a8e*/ 	.byte	0x3f
	.zero		1


	//   ....[55]....
        /*0a90*/ 	.word	0x0000fa80
        /*0a94*/ 	.word	0x0000001b
        /*0a98*/ 	.word	0x00028c50
        /*0a9c*/ 	.short	0x0101
        /*0a9e*/ 	.byte	0x3f
	.zero		1


	//   ....[56]....
        /*0aa0*/ 	.word	0x0000fe00
        /*0aa4*/ 	.word	0x00000006
        /*0aa8*/ 	.word	0x00028c40
        /*0aac*/ 	.short	0x010a
        /*0aae*/ 	.byte	0x3f
	.zero		1


	//   ....[57]....
        /*0ab0*/ 	.word	0x00010140
        /*0ab4*/ 	.word	0x00000006
        /*0ab8*/ 	.word	0x00028c30
        /*0abc*/ 	.short	0x0107
        /*0abe*/ 	.byte	0x3f
	.zero		1


	//   ....[58]....
        /*0ac0*/ 	.word	0x00010200
        /*0ac4*/ 	.word	0x00000006
        /*0ac8*/ 	.word	0x00028c30
        /*0acc*/ 	.short	0x0101
        /*0ace*/ 	.byte	0x3f
	.zero		1


	//   ....[59]....
        /*0ad0*/ 	.word	0x00010230
        /*0ad4*/ 	.word	0x00000006
        /*0ad8*/ 	.word	0x00028c60
        /*0adc*/ 	.short	0x010a
        /*0ade*/ 	.byte	0x3f
	.zero		1


	//   ....[60]....
        /*0ae0*/ 	.word	0x00010900
        /*0ae4*/ 	.word	0x00000006
        /*0ae8*/ 	.word	0x00028c50
        /*0aec*/ 	.short	0x0107
        /*0aee*/ 	.byte	0x3f
	.zero		1


	//   ....[61]....
        /*0af0*/ 	.word	0x000109c0
        /*0af4*/ 	.word	0x00000006
        /*0af8*/ 	.word	0x00028c50
        /*0afc*/ 	.short	0x0101
        /*0afe*/ 	.byte	0x3f
	.zero		1


	//   ....[62]....
        /*0b00*/ 	.word	0x00011830
        /*0b04*/ 	.word	0x00000005
        /*0b08*/ 	.word	0x00028c20
        /*0b0c*/ 	.short	0x010a
        /*0b0e*/ 	.byte	0x3f
	.zero		1


	//   ....[63]....
        /*0b10*/ 	.word	0x000119b0
        /*0b14*/ 	.word	0x00000003
        /*0b18*/ 	.word	0x00028c40
        /*0b1c*/ 	.short	0x010a
        /*0b1e*/ 	.byte	0x3f
	.zero		1


	//   ....[64]....
        /*0b20*/ 	.word	0x00011a50
        /*0b24*/ 	.word	0x00000005
        /*0b28*/ 	.word	0x00028c40
        /*0b2c*/ 	.short	0x010a
        /*0b2e*/ 	.byte	0x3f
	.zero		1


	//   ....[65]....
        /*0b30*/ 	.word	0x00011a90
        /*0b34*/ 	.word	0x00000003
        /*0b38*/ 	.word	0x00028c60
        /*0b3c*/ 	.short	0x010a
        /*0b3e*/ 	.byte	0x3f
	.zero		1


	//   ....[66]....
        /*0b40*/ 	.word	0x00011ad0
        /*0b44*/ 	.word	0x00000005
        /*0b48*/ 	.word	0x00028c60
        /*0b4c*/ 	.short	0x010a
        /*0b4e*/ 	.byte	0x3f
	.zero		1


	//   ....[67]....
        /*0b50*/ 	.word	0x00011b40
        /*0b54*/ 	.word	0x00000004
        /*0b58*/ 	.word	0x00028c50
        /*0b5c*/ 	.short	0x010a
        /*0b5e*/ 	.byte	0x3f
	.zero		1


	//   ....[68]....
        /*0b60*/ 	.word	0x00011ba0
        /*0b64*/ 	.word	0x00000004
        /*0b68*/ 	.word	0x00028c50
        /*0b6c*/ 	.short	0x010a
        /*0b6e*/ 	.byte	0x3f
	.zero		1


	//   ....[69]....
        /*0b70*/ 	.word	0x00011c00
        /*0b74*/ 	.word	0x00000003
        /*0b78*/ 	.word	0x00028c00
        /*0b7c*/ 	.short	0x010a
        /*0b7e*/ 	.byte	0x3f
	.zero		1


	//   ....[70]....
        /*0b80*/ 	.word	0x00011c50
        /*0b84*/ 	.word	0x00000007
        /*0b88*/ 	.word	0x00028c30
        /*0b8c*/ 	.short	0x010a
        /*0b8e*/ 	.byte	0x3f
	.zero		1


	//   ....[71]....
        /*0b90*/ 	.word	0x00011ca0
        /*0b94*/ 	.word	0x00000007
        /*0b98*/ 	.word	0x00028c50
        /*0b9c*/ 	.short	0x010a
        /*0b9e*/ 	.byte	0x3f
	.zero		1


	//   ....[72]....
        /*0ba0*/ 	.word	0x00011d00
        /*0ba4*/ 	.word	0x00000006
        /*0ba8*/ 	.word	0x00028c30
        /*0bac*/ 	.short	0x010a
        /*0bae*/ 	.byte	0x3f
	.zero		1


	//   ....[73]....
        /*0bb0*/ 	.word	0x00011d60
        /*0bb4*/ 	.word	0x00000008
        /*0bb8*/ 	.word	0x00028c50
        /*0bbc*/ 	.short	0x010a
        /*0bbe*/ 	.byte	0x3f
	.zero		1


	//   ....[74]....
        /*0bc0*/ 	.word	0x00011dc0
        /*0bc4*/ 	.word	0x00000006
        /*0bc8*/ 	.word	0x00028c30
        /*0bcc*/ 	.short	0x010a
        /*0bce*/ 	.byte	0x3f
	.zero		1


	//   ....[75]....
        /*0bd0*/ 	.word	0x00011e20
        /*0bd4*/ 	.word	0x00000008
        /*0bd8*/ 	.word	0x00028c50
        /*0bdc*/ 	.short	0x010a
        /*0bde*/ 	.byte	0x3f
	.zero		1


	//   ....[76]....
        /*0be0*/ 	.word	0x00011f40
        /*0be4*/ 	.word	0x0000001b
        /*0be8*/ 	.word	0x00028c40
        /*0bec*/ 	.short	0x010a
        /*0bee*/ 	.byte	0x3f
	.zero		1


	//   ....[77]....
        /*0bf0*/ 	.word	0x000129e0
        /*0bf4*/ 	.word	0x00000017
        /*0bf8*/ 	.word	0x00028c20
        /*0bfc*/ 	.short	0x010a
        /*0bfe*/ 	.byte	0x3f
	.zero		1


	//   ....[78]....
        /*0c00*/ 	.word	0x00012a30
        /*0c04*/ 	.word	0x0000001b
        /*0c08*/ 	.word	0x00028c60
        /*0c0c*/ 	.short	0x010a
        /*0c0e*/ 	.byte	0x3f
	.zero		1


	//   ....[79]....
        /*0c10*/ 	.word	0x00013330
        /*0c14*/ 	.word	0x00000006
        /*0c18*/ 	.word	0x00028c40
        /*0c1c*/ 	.short	0x010a
        /*0c1e*/ 	.byte	0x3f
	.zero		1


	//   ....[80]....
        /*0c20*/ 	.word	0x000137f0
        /*0c24*/ 	.word	0x00000006
        /*0c28*/ 	.word	0x00028c60
        /*0c2c*/ 	.short	0x010a
        /*0c2e*/ 	.byte	0x3f
	.zero		1


	//   ....[81]....
        /*0c30*/ 	.word	0x000148e0
        /*0c34*/ 	.word	0x00000005
        /*0c38*/ 	.word	0x00028c20
        /*0c3c*/ 	.short	0x010a
        /*0c3e*/ 	.byte	0x3f
	.zero		1


	//   ....[82]....
        /*0c40*/ 	.word	0x00014a80
        /*0c44*/ 	.word	0x00000003
        /*0c48*/ 	.word	0x00028c40
        /*0c4c*/ 	.short	0x010a
        /*0c4e*/ 	.byte	0x3f
	.zero		1


	//   ....[83]....
        /*0c50*/ 	.word	0x00014ad0
        /*0c54*/ 	.word	0x00000005
        /*0c58*/ 	.word	0x00028c40
        /*0c5c*/ 	.short	0x010a
        /*0c5e*/ 	.byte	0x3f
	.zero		1


	//   ....[84]....
        /*0c60*/ 	.word	0x00014b20
        /*0c64*/ 	.word	0x00000003
        /*0c68*/ 	.word	0x00028c60
        /*0c6c*/ 	.short	0x010a
        /*0c6e*/ 	.byte	0x3f
	.zero		1


	//----- nvinfo : EIATTR_NUM_MBARRIERS
	.align		4
.L_1006:
        /*0c70*/ 	.byte	0x03, 0x38
        /*0c72*/ 	.short	0x0016


	//----- nvinfo : EIATTR_EXIT_INSTR_OFFSETS
	.align		4
        /*0c74*/ 	.byte	0x04, 0x1c
        /*0c76*/ 	.short	(.L_1008 - .L_1007)


	//   ....[0]....
.L_1007:
        /*0c78*/ 	.word	0x00000970


	//   ....[1]....
        /*0c7c*/ 	.word	0x0000c230


	//   ....[2]....
        /*0c80*/ 	.word	0x00011b20


	//----- nvinfo : EIATTR_MAX_THREADS
	.align		4
.L_1008:
        /*0c84*/ 	.byte	0x04, 0x05
        /*0c86*/ 	.short	(.L_1010 - .L_1009)
.L_1009:
        /*0c88*/ 	.word	0x00000180
        /*0c8c*/ 	.word	0x00000001
        /*0c90*/ 	.word	0x00000001


	//----- nvinfo : EIATTR_CRS_STACK_SIZE
	.align		4
.L_1010:
        /*0c94*/ 	.byte	0x04, 0x1e
        /*0c96*/ 	.short	(.L_1012 - .L_1011)
.L_1011:
        /*0c98*/ 	.word	0x00000000


	//----- nvinfo : EIATTR_CBANK_PARAM_SIZE
	.align		4
.L_1012:
        /*0c9c*/ 	.byte	0x03, 0x19
        /*0c9e*/ 	.short	0x0af0


	//----- nvinfo : EIATTR_PARAM_CBANK
	.align		4
        /*0ca0*/ 	.byte	0x04, 0x0a
        /*0ca2*/ 	.short	(.L_1014 - .L_1013)
	.align		4
.L_1013:
        /*0ca4*/ 	.word	index@(.nv.constant0._ZN7cutlass13device_kernelIN5flash11enable_sm90INS1_16FlashAttnFwdSm90INS1_25CollectiveMainloopFwdSm90ILi2EN4cute5tupleIJNS5_1CILi1EEES8_S8_EEENS6_IJNS7_ILi64EEESA_SA_EEELi512ENS_6half_tEfNS_4arch4Sm90ELb1ELb0ELb0ELb1ELb1ELb0ELb0ELb0ELb0ELb1ELb0ELb0EEENS1_21CollectiveEpilogueFwdINS6_IJSA_NS7_ILi512EEESA_EEES9_SC_SE_Li256ELb1ELb1ELb0ELb0EEENS1_36VarlenDynamicPersistentTileSchedulerILi64ELi64ELi256ELi128ELb0ELb1ELb1ELb1ELb1ELb1EEEEEEEEEvNT_6ParamsE)
        /*0ca8*/ 	.short	0x0210
        /*0caa*/ 	.short	0x0af0


	//----- nvinfo : EIATTR_SW_WAR
	.align		4
.L_1014:
        /*0cac*/ 	.byte	0x04, 0x36
        /*0cae*/ 	.short	(.L_1016 - .L_1015)
.L_1015:
        /*0cb0*/ 	.word	0x00000008
.L_1016:


//--------------------- .nv.info._ZN7cutlass13device_kernelIN5flash11enable_sm90INS1_16FlashAttnFwdSm90INS1_25CollectiveMainloopFwdSm90ILi2EN4cute5tupleIJNS5_1CILi1EEES8_S8_EEENS6_IJNS7_ILi64EEESA_SA_EEELi512ENS_6half_tEfNS_4arch4Sm90ELb1ELb0ELb0ELb1ELb1ELb1ELb0ELb0ELb0ELb1ELb0ELb0EEENS1_21CollectiveEpilogueFwdINS6_IJSA_NS7_ILi512EEESA_EEES9_SC_SE_Li256ELb1ELb1ELb0ELb0EEENS1_36VarlenDynamicPersistentTileSchedulerILi64ELi64ELi256ELi128ELb0ELb1ELb1ELb1ELb1ELb1EEEEEEEEEvNT_6ParamsE --------------------------
	.section	.nv.info._ZN7cutlass13device_kernelIN5flash11enable_sm90INS1_16FlashAttnFwdSm90INS1_25CollectiveMainloopFwdSm90ILi2EN4cute5tupleIJNS5_1CILi1EEES8_S8_EEENS6_IJNS7_ILi64EEESA_SA_EEELi512ENS_6half_tEfNS_4arch4Sm90ELb1ELb0ELb0ELb1ELb1ELb1ELb0ELb0ELb0ELb1ELb0ELb0EEENS1_21CollectiveEpilogueFwdINS6_IJSA_NS7_ILi512EEESA_EEES9_SC_SE_Li256ELb1ELb1ELb0ELb0EEENS1_36VarlenDynamicPersistentTileSchedulerILi64ELi64ELi256ELi128ELb0ELb1ELb1ELb1ELb1ELb1EEEEEEEEEvNT_6ParamsE,"",@"SHT_CUDA_INFO"
	.sectionflags	@""
	.align	4


	//----- nvinfo : EIATTR_CUDA_API_VERSION
	.align		4
        /*0000*/ 	.byte	0x04, 0x37
        /*0002*/ 	.short	(.L_1018 - .L_1017)
.L_1017:
        /*0004*/ 	.word	0x00000082


	//----- nvinfo : EIATTR_KPARAM_INFO
	.align		4
.L_1018:
        /*0008*/ 	.byte	0x04, 0x17
        /*000a*/ 	.short	(.L_1020 - .L_1019)
.L_1019:
        /*000c*/ 	.word	0x00000000
        /*0010*/ 	.short	0x0000
        /*0012*/ 	.short	0x0070
        /*0014*/ 	.byte	0x00, 0xf0, 0x01, 0x2a


	//----- nvinfo : EIATTR_SPARSE_MMA_MASK
	.align		4
.L_1020:
        /*0018*/ 	.byte	0x03, 0x50
        /*001a*/ 	.short	0x0000


	//----- nvinfo : EIATTR_MAXREG_COUNT
	.align		4
        /*001c*/ 	.byte	0x03, 0x1b
        /*001e*/ 	.short	0x00a8


	//----- nvinfo : EIATTR_NUM_BARRIERS
	.align		4
        /*0020*/ 	.byte	0x02, 0x4c
        /*0022*/ 	.byte	0x10
	.zero		1


	//----- nvinfo : EIATTR_EXTERNS
	.align		4
        /*0024*/ 	.byte	0x04, 0x0f
        /*0026*/ 	.short	(.L_1022 - .L_1021)


	//   ....[0]....
	.align		4
.L_1021:
        /*0028*/ 	.word	index@(__assertfail)


	//----- nvinfo : EIATTR_ANNOTATIONS
	.align		4
.L_1022:
        /*002c*/ 	.byte	0x04, 0x55
        /*002e*/ 	.short	(.L_1024 - .L_1023)


	//   ....[0]....
.L_1023:
        /* <DEDUP_REMOVED lines=50> */


	//----- nvinfo : EIATTR_MERCURY_ISA_VERSION
	.align		4
.L_1024:
        /*0340*/ 	.byte	0x03, 0x5f
        /*0342*/ 	.short	0x0101


	//----- nvinfo : EIATTR_UNUSED_LOAD_BYTE_OFFSET
	.align		4
        /*0344*/ 	.byte	0x04, 0x44
        /*0346*/ 	.short	(.L_1026 - .L_1025)


	//   ....[0]....
.L_1025:
        /*0348*/ 	.word	0x00000a10
        /*034c*/ 	.word	0x0000fff0


	//   ....[1]....
        /*0350*/ 	.word	0x0000fe70
        /*0354*/ 	.word	0x0000fff0


	//----- nvinfo : EIATTR_INT_WARP_WIDE_INSTR_OFFSETS
	.align		4
.L_1026:
        /*0358*/ 	.byte	0x04, 0x31
        /*035a*/ 	.short	(.L_1028 - .L_1027)


	//   ....[0]....
.L_1027:
        /*035c*/ 	.word	0x00000130


	//   ....[1]....
        /*0360*/ 	.word	0x00000160


	//   ....[2]....
        /*0364*/ 	.word	0x00000230


	//   ....[3]....
        /*0368*/ 	.word	0x00016030


	//   ....[4]....
        /*036c*/ 	.word	0x000160c0


	//   ....[5]....
        /*0370*/ 	.word	0x00019680


	//   ....[6]....
        /*0374*/ 	.word	0x00019710


	//----- nvinfo : EIATTR_COOP_GROUP_MASK_REGIDS
	.align		4
.L_1028:
        /*0378*/ 	.byte	0x04, 0x29
        /*037a*/ 	.short	(.L_1030 - .L_1029)


	//   ....[0]....
.L_1029:
        /*037c*/ 	.word	0xffffffff


	//   ....[1]....
        /*0380*/ 	.word	0xffffffff


	//   ....[2]....
        /*0384*/ 	.word	0xffffffff


	//   ....[3]....
        /*0388*/ 	.word	0xffffffff


	//   ....[4]....
        /*038c*/ 	.word	0xffffffff


	//   ....[5]....
        /*0390*/ 	.word	0xffffffff


	//   ....[6]....
        /*0394*/ 	.word	0xffffffff


	//   ....[7]....
        /*0398*/ 	.word	0xffffffff


	//   ....[8]....
        /*039c*/ 	.word	0xffffffff


	//   ....[9]....
        /*03a0*/ 	.word	0xffffffff


	//   ....[10]....
        /*03a4*/ 	.word	0xffffffff


	//   ....[11]....
        /*03a8*/ 	.word	0xffffffff


	//   ....[12]....
        /*03ac*/ 	.word	0xffffffff


	//   ....[13]....
        /*03b0*/ 	.word	0xffffffff


	//   ....[14]....
        /*03b4*/ 	.word	0xffffffff


	//   ....[15]....
        /*03b8*/ 	.word	0xffffffff


	//   ....[16]....
        /*03bc*/ 	.word	0xffffffff


	//   ....[17]....
        /*03c0*/ 	.word	0xffffffff


	//   ....[18]....
        /*03c4*/ 	.word	0xffffffff


	//   ....[19]....
        /*03c8*/ 	.word	0xffffffff


	//   ....[20]....
        /*03cc*/ 	.word	0xffffffff


	//   ....[21]....
        /*03d0*/ 	.word	0xffffffff


	//   ....[22]....
        /*03d4*/ 	.word	0xffffffff


	//   ....[23]....
        /*03d8*/ 	.word	0xffffffff


	//   ....[24]....
        /*03dc*/ 	.word	0xffffffff


	//   ....[25]....
        /*03e0*/ 	.word	0xffffffff


	//   ....[26]....
        /*03e4*/ 	.word	0xffffffff


	//   ....[27]....
        /*03e8*/ 	.word	0xffffffff


	//   ....[28]....
        /*03ec*/ 	.word	0xffffffff


	//   ....[29]....
        /*03f0*/ 	.word	0xffffffff


	//   ....[30]....
        /*03f4*/ 	.word	0xffffffff


	//   ....[31]....
        /*03f8*/ 	.word	0xffffffff


	//   ....[32]....
        /*03fc*/ 	.word	0xffffffff


	//   ....[33]....
        /*0400*/ 	.word	0xffffffff


	//   ....[34]....
        /*0404*/ 	.word	0xffffffff


	//   ....[35]....
        /*0408*/ 	.word	0xffffffff


	//   ....[36]....
        /*040c*/ 	.word	0xffffffff


	//   ....[37]....
        /*0410*/ 	.word	0xffffffff


	//   ....[38]....
        /*0414*/ 	.word	0xffffffff


	//   ....[39]....
        /*0418*/ 	.word	0xffffffff


	//   ....[40]....
        /*041c*/ 	.word	0xffffffff


	//   ....[41]....
        /*0420*/ 	.word	0xffffffff


	//   ....[42]....
        /*0424*/ 	.word	0xffffffff


	//   ....[43]....
        /*0428*/ 	.word	0xffffffff


	//   ....[44]....
        /*042c*/ 	.word	0xffffffff


	//   ....[45]....
        /*0430*/ 	.word	0xffffffff


	//   ....[46]....
        /*0434*/ 	.word	0xffffffff


	//   ....[47]....
        /*0438*/ 	.word	0xffffffff


	//   ....[48]....
        /*043c*/ 	.word	0xffffffff


	//   ....[49]....
        /*0440*/ 	.word	0xffffffff


	//   ....[50]....
        /*0444*/ 	.word	0xffffffff


	//   ....[51]....
        /*0448*/ 	.word	0xffffffff


	//   ....[52]....
        /*044c*/ 	.word	0xffffffff


	//   ....[53]....
        /*0450*/ 	.word	0xffffffff


	//   ....[54]....
        /*0454*/ 	.word	0xffffffff


	//   ....[55]....
        /*0458*/ 	.word	0xffffffff


	//   ....[56]....
        /*045c*/ 	.word	0xffffffff


	//   ....[57]....
        /*0460*/ 	.word	0xffffffff


	//   ....[58]....
        /*0464*/ 	.word	0xffffffff


	//   ....[59]....
        /*0468*/ 	.word	0xffffffff


	//   ....[60]....
        /*046c*/ 	.word	0xffffffff


	//   ....[61]....
        /*0470*/ 	.word	0xffffffff


	//   ....[62]....
        /*0474*/ 	.word	0xffffffff


	//   ....[63]....
        /*0478*/ 	.word	0xffffffff


	//   ....[64]....
        /*047c*/ 	.word	0xffffffff


	//   ....[65]....
        /*0480*/ 	.word	0xffffffff


	//   ....[66]....
        /*0484*/ 	.word	0xffffffff


	//   ....[67]....
        /*0488*/ 	.word	0xffffffff


	//   ....[68]....
        /*048c*/ 	.word	0xffffffff


	//   ....[69]....
        /*0490*/ 	.word	0xffffffff


	//   ....[70]....
        /*0494*/ 	.word	0xffffffff


	//   ....[71]....
        /*0498*/ 	.word	0xffffffff


	//   ....[72]....
        /*049c*/ 	.word	0xffffffff


	//   ....[73]....
        /*04a0*/ 	.word	0xffffffff


	//   ....[74]....
        /*04a4*/ 	.word	0xffffffff


	//   ....[75]....
        /*04a8*/ 	.word	0xffffffff


	//   ....[76]....
        /*04ac*/ 	.word	0xffffffff


	//   ....[77]....
        /*04b0*/ 	.word	0xffffffff


	//   ....[78]....
        /*04b4*/ 	.word	0xffffffff


	//   ....[79]....
        /*04b8*/ 	.word	0xffffffff


	//   ....[80]....
        /*04bc*/ 	.word	0xffffffff


	//   ....[81]....
        /*04c0*/ 	.word	0xffffffff


	//   ....[82]....
        /*04c4*/ 	.word	0xffffffff


	//   ....[83]....
        /*04c8*/ 	.word	0xffffffff


	//   ....[84]....
        /*04cc*/ 	.word	0xffffffff


	//   ....[85]....
        /*04d0*/ 	.word	0xffffffff


	//   ....[86]....
        /*04d4*/ 	.word	0xffffffff


	//   ....[87]....
        /*04d8*/ 	.word	0xffffffff


	//   ....[88]....
        /*04dc*/ 	.word	0xffffffff


	//   ....[89]....
        /*04e0*/ 	.word	0xffffffff


	//   ....[90]....
        /*04e4*/ 	.word	0xffffffff


	//   ....[91]....
        /*04e8*/ 	.word	0xffffffff


	//   ....[92]....
        /*04ec*/ 	.word	0xffffffff


	//   ....[93]....
        /*04f0*/ 	.word	0xffffffff


	//   ....[94]....
        /*04f4*/ 	.word	0xffffffff


	//   ....[95]....
        /*04f8*/ 	.word	0xffffffff


	//   ....[96]....
        /*04fc*/ 	.word	0xffffffff


	//   ....[97]....
        /*0500*/ 	.word	0xffffffff


	//   ....[98]....
        /*0504*/ 	.word	0xffffffff


	//   ....[99]....
        /*0508*/ 	.word	0xffffffff


	//   ....[100]....
        /*050c*/ 	.word	0xffffffff


	//   ....[101]....
        /*0510*/ 	.word	0xffffffff


	//   ....[102]....
        /*0514*/ 	.word	0xffffffff


	//   ....[103]....
        /*0518*/ 	.word	0xffffffff


	//   ....[104]....
        /*051c*/ 	.word	0xffffffff


	//   ....[105]....
        /*0520*/ 	.word	0xffffffff


	//   ....[106]....
        /*0524*/ 	.word	0xffffffff


	//   ....[107]....
        /*0528*/ 	.word	0xffffffff


	//   ....[108]....
        /*052c*/ 	.word	0xffffffff


	//   ....[109]....
        /*0530*/ 	.word	0xffffffff


	//   ....[110]....
        /*0534*/ 	.word	0xffffffff


	//   ....[111]....
        /*0538*/ 	.word	0xffffffff


	//   ....[112]....
        /*053c*/ 	.word	0xffffffff


	//   ....[113]....
        /*0540*/ 	.word	0xffffffff


	//   ....[114]....
        /*0544*/ 	.word	0xffffffff


	//   ....[115]....
        /*0548*/ 	.word	0xffffffff


	//   ....[116]....
        /*054c*/ 	.word	0xffffffff


	//   ....[117]....
        /*0550*/ 	.word	0xffffffff


	//   ....[118]....
        /*0554*/ 	.word	0xffffffff


	//   ....[119]....
        /*0558*/ 	.word	0xffffffff


	//   ....[120]....
        /*055c*/ 	.word	0xffffffff


	//   ....[121]....
        /*0560*/ 	.word	0xffffffff


	//   ....[122]....
        /*0564*/ 	.word	0xffffffff


	//   ....[123]....
        /*0568*/ 	.word	0xffffffff


	//   ....[124]....
        /*056c*/ 	.word	0xffffffff


	//   ....[125]....
        /*0570*/ 	.word	0xffffffff


	//   ....[126]....
        /*0574*/ 	.word	0xffffffff


	//   ....[127]....
        /*0578*/ 	.word	0xffffffff


	//   ....[128]....
        /*057c*/ 	.word	0xffffffff


	//   ....[129]....
        /*0580*/ 	.word	0xffffffff


	//   ....[130]....
        /*0584*/ 	.word	0xffffffff


	//   ....[131]....
        /*0588*/ 	.word	0xffffffff


	//   ....[132]....
        /*058c*/ 	.word	0xffffffff


	//   ....[133]....
        /*0590*/ 	.word	0xffffffff


	//   ....[134]....
        /*0594*/ 	.word	0xffffffff


	//   ....[135]....
        /*0598*/ 	.word	0xffffffff


	//   ....[136]....
        /*059c*/ 	.word	0xffffffff


	//   ....[137]....
        /*05a0*/ 	.word	0xffffffff


	//   ....[138]....
        /*05a4*/ 	.word	0xffffffff


	//   ....[139]....
        /*05a8*/ 	.word	0xffffffff


	//   ....[140]....
        /*05ac*/ 	.word	0xffffffff


	//   ....[141]....
        /*05b0*/ 	.word	0xffffffff


	//   ....[142]....
        /*05b4*/ 	.word	0xffffffff


	//   ....[143]....
        /*05b8*/ 	.word	0xffffffff


	//   ....[144]....
        /*05bc*/ 	.word	0x0500000f


	//   ....[145]....
        /*05c0*/ 	.word	0x0500000f


	//   ....[146]....
        /*05c4*/ 	.word	0x0500000f


	//   ....[147]....
        /*05c8*/ 	.word	0x0500000f


	//   ....[148]....
        /*05cc*/ 	.word	0x0500000f


	//   ....[149]....
        /*05d0*/ 	.word	0x0500000f


	//   ....[150]....
        /*05d4*/ 	.word	0x0500000f


	//   ....[151]....
        /*05d8*/ 	.word	0x0500000f


	//   ....[152]....
        /*05dc*/ 	.word	0x0500000f


	//   ....[153]....
        /*05e0*/ 	.word	0x0500000f


	//   ....[154]....
        /*05e4*/ 	.word	0x0500000f


	//   ....[155]....
        /*05e8*/ 	.word	0x0500000f


	//   ....[156]....
        /*05ec*/ 	.word	0x0500000f


	//   ....[157]....
        /*05f0*/ 	.word	0x0500000f


	//   ....[158]....
        /*05f4*/ 	.word	0x0500000f


	//   ....[159]....
        /*05f8*/ 	.word	0x0500000f


	//   ....[160]....
        /*05fc*/ 	.word	0x0500000f


	//   ....[161]....
        /*0600*/ 	.word	0x0500000f


	//   ....[162]....
        /*0604*/ 	.word	0x0500000f


	//   ....[163]....
        /*0608*/ 	.word	0x0500000f


	//   ....[164]....
        /*060c*/ 	.word	0x0500000f


	//   ....[165]....
        /*0610*/ 	.word	0x0500000f


	//   ....[166]....
        /*0614*/ 	.word	0x0500000f


	//   ....[167]....
        /*0618*/ 	.word	0x0500000f


	//   ....[168]....
        /*061c*/ 	.word	0x0500000f


	//   ....[169]....
        /*0620*/ 	.word	0x0500000f


	//   ....[170]....
        /*0624*/ 	.word	0x0500000f


	//   ....[171]....
        /*0628*/ 	.word	0x0500000f


	//   ....[172]....
        /*062c*/ 	.word	0x0500000f


	//   ....[173]....
        /*0630*/ 	.word	0x0500000f


	//   ....[174]....
        /*0634*/ 	.word	0x0500000f


	//   ....[175]....
        /*0638*/ 	.word	0x0500000f


	//   ....[176]....
        /*063c*/ 	.word	0x0500000f


	//   ....[177]....
        /*0640*/ 	.word	0x0500000f


	//   ....[178]....
        /*0644*/ 	.word	0x0500000f


	//   ....[179]....
        /*0648*/ 	.word	0x0500000f


	//   ....[180]....
        /*064c*/ 	.word	0x0500000f


	//   ....[181]....
        /*0650*/ 	.word	0x0500000f


	//   ....[182]....
        /*0654*/ 	.word	0x0500000f


	//   ....[183]....
        /*0658*/ 	.word	0x0500000f


	//   ....[184]....
        /*065c*/ 	.word	0x0500000f


	//   ....[185]....
        /*0660*/ 	.word	0x0500000f


	//   ....[186]....
        /*0664*/ 	.word	0x0500000f


	//   ....[187]....
        /*0668*/ 	.word	0x0500000f


	//   ....[188]....
        /*066c*/ 	.word	0x0500000f


	//   ....[189]....
        /*0670*/ 	.word	0x0500000f


	//   ....[190]....
        /*0674*/ 	.word	0x0500000f


	//   ....[191]....
        /*0678*/ 	.word	0x0500000f


	//   ....[192]....
        /*067c*/ 	.word	0x0500000f


	//   ....[193]....
        /*0680*/ 	.word	0x0500000f


	//   ....[194]....
        /*0684*/ 	.word	0x0500000f


	//   ....[195]....
        /*0688*/ 	.word	0x0500000f


	//   ....[196]....
        /*068c*/ 	.word	0x0500000f


	//   ....[197]....
        /*0690*/ 	.word	0x0500000f


	//   ....[198]....
        /*0694*/ 	.word	0x0500000f


	//   ....[199]....
        /*0698*/ 	.word	0x0500000f


	//   ....[200]....
        /*069c*/ 	.word	0x0500000f


	//   ....[201]....
        /*06a0*/ 	.word	0x0500000f


	//   ....[202]....
        /*06a4*/ 	.word	0x0500000f


	//   ....[203]....
        /*06a8*/ 	.word	0x0500000f


	//   ....[204]....
        /*06ac*/ 	.word	0x0500000f


	//   ....[205]....
        /*06b0*/ 	.word	0x0500000f


	//   ....[206]....
        /*06b4*/ 	.word	0x0500000f


	//   ....[207]....
        /*06b8*/ 	.word	0x0500000f


	//   ....[208]....
        /*06bc*/ 	.word	0x0500000f


	//   ....[209]....
        /*06c0*/ 	.word	0x0500000f


	//   ....[210]....
        /*06c4*/ 	.word	0x0500000f


	//   ....[211]....
        /*06c8*/ 	.word	0x0500000f


	//   ....[212]....
        /*06cc*/ 	.word	0x0500000f


	//   ....[213]....
        /*06d0*/ 	.word	0x0500000f


	//   ....[214]....
        /*06d4*/ 	.word	0x0500000f


	//   ....[215]....
        /*06d8*/ 	.word	0x0500000f


	//   ....[216]....
        /*06dc*/ 	.word	0x0500000f


	//   ....[217]....
        /*06e0*/ 	.word	0x0500000f


	//   ....[218]....
        /*06e4*/ 	.word	0x0500000f


	//   ....[219]....
        /*06e8*/ 	.word	0x0500000f


	//   ....[220]....
        /*06ec*/ 	.word	0x0500000f


	//   ....[221]....
        /*06f0*/ 	.word	0x0500000f


	//   ....[222]....
        /*06f4*/ 	.word	0x0500000f


	//   ....[223]....
        /*06f8*/ 	.word	0x0500000f


	//   ....[224]....
        /*06fc*/ 	.word	0x0500000f


	//   ....[225]....
        /*0700*/ 	.word	0x0500000f


	//----- nvinfo : EIATTR_COOP_GROUP_INSTR_OFFSETS
	.align		4
.L_1030:
        /*0704*/ 	.byte	0x04, 0x28
        /*0706*/ 	.short	(.L_1032 - .L_1031)


	//   ....[0]....
.L_1031:
        /*0708*/ 	.word	0x00000060


	//   ....[1]....
        /*070c*/ 	.word	0x00000120


	//   ....[2]....
        /*0710*/ 	.word	0x000001f0


	//   ....[3]....
        /*0714*/ 	.word	0x00000370


	//   ....[4]....
        /*0718*/ 	.word	0x000004d0


	//   ....[5]....
        /*071c*/ 	.word	0x000005f0


	//   ....[6]....
        /*0720*/ 	.word	0x00000750


	//   ....[7]....
        /*0724*/ 	.word	0x00002af0


	//   ....[8]....
        /*0728*/ 	.word	0x00002b00


	//   ....[9]....
        /*072c*/ 	.word	0x00003530


	//   ....[10]....
        /*0730*/ 	.word	0x00003540


	//   ....[11]....
        /*0734*/ 	.word	0x00003e90


	//   ....[12]....
        /*0738*/ 	.word	0x00003ea0


	//   ....[13]....
        /*073c*/ 	.word	0x00004280


	//   ....[14]....
        /*0740*/ 	.word	0x00004290


	//   ....[15]....
        /*0744*/ 	.word	0x00005070


	//   ....[16]....
        /*0748*/ 	.word	0x00007070


	//   ....[17]....
        /*074c*/ 	.word	0x000077f0


	//   ....[18]....
        /*0750*/ 	.word	0x00007800


	//   ....[19]....
        /*0754*/ 	.word	0x00007810


	//   ....[20]....
        /*0758*/ 	.word	0x00007820


	//   ....[21]....
        /*075c*/ 	.word	0x00007b40


	//   ....[22]....
        /*0760*/ 	.word	0x00007b50


	//   ....[23]....
        /*0764*/ 	.word	0x00007b60


	//   ....[24]....
        /*0768*/ 	.word	0x00007b70


	//   ....[25]....
        /*076c*/ 	.word	0x00008de0


	//   ....[26]....
        /*0770*/ 	.word	0x00008e00


	//   ....[27]....
        /*0774*/ 	.word	0x00008e10


	//   ....[28]....
        /*0778*/ 	.word	0x00008e20


	//   ....[29]....
        /*077c*/ 	.word	0x00008f10


	//   ....[30]....
        /*0780*/ 	.word	0x00008f30


	//   ....[31]....
        /*0784*/ 	.word	0x00008fd0


	//   ....[32]....
        /*0788*/ 	.word	0x00009000


	//   ....[33]....
        /*078c*/ 	.word	0x0000a530


	//   ....[34]....
        /*0790*/ 	.word	0x0000a550


	//   ....[35]....
        /*0794*/ 	.word	0x0000aac0


	//   ....[36]....
        /*0798*/ 	.word	0x0000abb0


	//   ....[37]....
        /*079c*/ 	.word	0x0000abc0


	//   ....[38]....
        /*07a0*/ 	.word	0x0000ac20


	//   ....[39]....
        /*07a4*/ 	.word	0x0000b700


	//   ....[40]....
        /*07a8*/ 	.word	0x0000bce0


	//   ....[41]....
        /*07ac*/ 	.word	0x0000bd00


	//   ....[42]....
        /*07b0*/ 	.word	0x0000c250


	//   ....[43]....
        /*07b4*/ 	.word	0x0000c2a0


	//   ....[44]....
        /*07b8*/ 	.word	0x0000c7d0


	//   ....[45]....
        /*07bc*/ 	.word	0x0000c9a0


	//   ....[46]....
        /*07c0*/ 	.word	0x0000d7e0


	//   ....[47]....
        /*07c4*/ 	.word	0x0000ddb0


	//   ....[48]....
        /*07c8*/ 	.word	0x0000dde0


	//   ....[49]....
        /*07cc*/ 	.word	0x0000e3a0


	//   ....[50]....
        /*07d0*/ 	.word	0x0000e570


	//   ....[51]....
        /*07d4*/ 	.word	0x0000f290


	//   ....[52]....
        /*07d8*/ 	.word	0x0000f380


	//   ....[53]....
        /*07dc*/ 	.word	0x0000f390


	//   ....[54]....
        /*07e0*/ 	.word	0x0000f3d0


	//   ....[55]....
        /*07e4*/ 	.word	0x0000f3e0


	//   ....[56]....
        /*07e8*/ 	.word	0x00010f50


	//   ....[57]....
        /*07ec*/ 	.word	0x00011420


	//   ....[58]....
        /*07f0*/ 	.word	0x00011440


	//   ....[59]....
        /*07f4*/ 	.word	0x00011470


	//   ....[60]....
        /*07f8*/ 	.word	0x00011480


	//   ....[61]....
        /*07fc*/ 	.word	0x00011bd0


	//   ....[62]....
        /*0800*/ 	.word	0x00011c30


	//   ....[63]....
        /*0804*/ 	.word	0x00011eb0


	//   ....[64]....
        /*0808*/ 	.word	0x00011ed0


	//   ....[65]....
        /*080c*/ 	.word	0x00012b50


	//   ....[66]....
        /*0810*/ 	.word	0x00012b90


	//   ....[67]....
        /*0814*/ 	.word	0x00012e40


	//   ....[68]....
        /*0818*/ 	.word	0x00012e60


	//   ....[69]....
        /*081c*/ 	.word	0x00013110


	//   ....[70]....
        /*0820*/ 	.word	0x000132c0


	//   ....[71]....
        /*0824*/ 	.word	0x000132f0


	//   ....[72]....
        /*0828*/ 	.word	0x00013320


	//   ....[73]....
        /*082c*/ 	.word	0x00013350


	//   ....[74]....
        /*0830*/ 	.word	0x00013380


	//   ....[75]....
        /*0834*/ 	.word	0x000133b0


	//   ....[76]....
        /*0838*/ 	.word	0x00013520


	//   ....[77]....
        /*083c*/ 	.word	0x00013550


	//   ....[78]....
        /*0840*/ 	.word	0x00013580


	//   ....[79]....
        /*0844*/ 	.word	0x000135b0


	//   ....[80]....
        /*0848*/ 	.word	0x000135e0


	//   ....[81]....
        /*084c*/ 	.word	0x00013610


	//   ....[82]....
        /*0850*/ 	.word	0x000136a0


	//   ....[83]....
        /*0854*/ 	.word	0x00013700


	//   ....[84]....
        /*0858*/ 	.word	0x00013790


	//   ....[85]....
        /*085c*/ 	.word	0x00014590


	//   ....[86]....
        /*0860*/ 	.word	0x00016e50


	//   ....[87]....
        /*0864*/ 	.word	0x00016e70


	//   ....[88]....
        /*0868*/ 	.word	0x00016f00


	//   ....[89]....
        /*086c*/ 	.word	0x00016f20


	//   ....[90]....
        /*0870*/ 	.word	0x00016fa0


	//   ....[91]....
        /*0874*/ 	.word	0x00016fc0


	//   ....[92]....
        /*0878*/ 	.word	0x00016fd0


	//   ....[93]....
        /*087c*/ 	.word	0x00016fe0


	//   ....[94]....
        /*0880*/ 	.word	0x00017800


	//   ....[95]....
        /*0884*/ 	.word	0x00017830


	//   ....[96]....
        /*0888*/ 	.word	0x000178d0


	//   ....[97]....
        /*088c*/ 	.word	0x000178f0


	//   ....[98]....
        /*0890*/ 	.word	0x00017970


	//   ....[99]....
        /*0894*/ 	.word	0x00017990


	//   ....[100]....
        /*0898*/ 	.word	0x000179a0


	//   ....[101]....
        /*089c*/ 	.word	0x00017a10


	//   ....[102]....
        /*08a0*/ 	.word	0x00017e60


	//   ....[103]....
        /*08a4*/ 	.word	0x00017f20


	//   ....[104]....
        /*08a8*/ 	.word	0x00018070


	//   ....[105]....
        /*08ac*/ 	.word	0x000180b0


	//   ....[106]....
        /*08b0*/ 	.word	0x000180c0


	//   ....[107]....
        /*08b4*/ 	.word	0x000180d0


	//   ....[108]....
        /*08b8*/ 	.word	0x00018220


	//   ....[109]....
        /*08bc*/ 	.word	0x00018370


	//   ....[110]....
        /*08c0*/ 	.word	0x00018b90


	//   ....[111]....
        /*08c4*/ 	.word	0x00018bb0


	//   ....[112]....
        /*08c8*/ 	.word	0x00018c00


	//   ....[113]....
        /*08cc*/ 	.word	0x00018c10


	//   ....[114]....
        /*08d0*/ 	.word	0x00018c50


	//   ....[115]....
        /*08d4*/ 	.word	0x00018c60


	//   ....[116]....
        /*08d8*/ 	.word	0x00018c70


	//   ....[117]....
        /*08dc*/ 	.word	0x00018cb0


	//   ....[118]....
        /*08e0*/ 	.word	0x00018fd0


	//   ....[119]....
        /*08e4*/ 	.word	0x00019010


	//   ....[120]....
        /*08e8*/ 	.word	0x00019030


	//   ....[121]....
        /*08ec*/ 	.word	0x00019050


	//   ....[122]....
        /*08f0*/ 	.word	0x00019080


	//   ....[123]....
        /*08f4*/ 	.word	0x000190a0


	//   ....[124]....
        /*08f8*/ 	.word	0x000191b0


	//   ....[125]....
        /*08fc*/ 	.word	0x000192f0


	//   ....[126]....
        /*0900*/ 	.word	0x000198e0


	//   ....[127]....
        /*0904*/ 	.word	0x00019910


	//   ....[128]....
        /*0908*/ 	.word	0x00019950


	//   ....[129]....
        /*090c*/ 	.word	0x00019980


	//   ....[130]....
        /*0910*/ 	.word	0x000199b0


	//   ....[131]....
        /*0914*/ 	.word	0x000199e0


	//   ....[132]....
        /*0918*/ 	.word	0x00019a10


	//   ....[133]....
        /*091c*/ 	.word	0x00019a40


	//   ....[134]....
        /*0920*/ 	.word	0x00019bc0


	//   ....[135]....
        /*0924*/ 	.word	0x00019bf0


	//   ....[136]....
        /*0928*/ 	.word	0x00019c20


	//   ....[137]....
        /*092c*/ 	.word	0x00019c50


	//   ....[138]....
        /*0930*/ 	.word	0x00019c80


	//   ....[139]....
        /*0934*/ 	.word	0x00019cb0


	//   ....[140]....
        /*0938*/ 	.word	0x00019d70


	//   ....[141]....
        /*093c*/ 	.word	0x00019d90


	//   ....[142]....
        /*0940*/ 	.word	0x00019e00


	//   ....[143]....
        /*0944*/ 	.word	0x0001a4a0


	//   ....[144]....
        /*0948*/ 	.word	0x0001a7b0


	//   ....[145]....
        /*094c*/ 	.word	0x0001a840


	//   ....[146]....
        /*0950*/ 	.word	0x0001a920


	//   ....[147]....
        /*0954*/ 	.word	0x0001a9b0


	//   ....[148]....
        /*0958*/ 	.word	0x0001aa90


	//   ....[149]....
        /*095c*/ 	.word	0x0001ab20


	//   ....[150]....
        /*0960*/ 	.word	0x0001aca0


	//   ....[151]....
        /*0964*/ 	.word	0x0001ad30


	//   ....[152]....
        /*0968*/ 	.word	0x0001ad80


	//   ....[153]....
        /*096c*/ 	.word	0x0001add0


	//   ....[154]....
        /*0970*/ 	.word	0x0001ae60


	//   ....[155]....
        /*0974*/ 	.word	0x0001aef0


	//   ....[156]....
        /*0978*/ 	.word	0x0001af40


	//   ....[157]....
        /*097c*/ 	.word	0x0001af90


	//   ....[158]....
        /*0980*/ 	.word	0x0001b080


	//   ....[159]....
        /*0984*/ 	.word	0x0001b130


	//   ....[160]....
        /*0988*/ 	.word	0x0001b1b0


	//   ....[161]....
        /*098c*/ 	.word	0x0001b220


	//   ....[162]....
        /*0990*/ 	.word	0x0001b350


	//   ....[163]....
        /*0994*/ 	.word	0x0001b460


	//   ....[164]....
        /*0998*/ 	.word	0x0001b530


	//   ....[165]....
        /*099c*/ 	.word	0x0001b580


	//   ....[166]....
        /*09a0*/ 	.word	0x0001b870


	//   ....[167]....
        /*09a4*/ 	.word	0x0001bb50


	//   ....[168]....
        /*09a8*/ 	.word	0x0001bc40


	//   ....[169]....
        /*09ac*/ 	.word	0x0001bce0


	//   ....[170]....
        /*09b0*/ 	.word	0x0001bd40


	//   ....[171]....
        /*09b4*/ 	.word	0x0001be30


	//   ....[172]....
        /*09b8*/ 	.word	0x0001bea0


	//   ....[173]....
        /*09bc*/ 	.word	0x0001bf90


	//   ....[174]....
        /*09c0*/ 	.word	0x0001c000


	//   ....[175]....
        /*09c4*/ 	.word	0x0001c0a0


	//   ....[176]....
        /*09c8*/ 	.word	0x0001c190


	//   ....[177]....
        /*09cc*/ 	.word	0x0001c200


	//   ....[178]....
        /*09d0*/ 	.word	0x0001c260


	//   ....[179]....
        /*09d4*/ 	.word	0x0001c350


	//   ....[180]....
        /*09d8*/ 	.word	0x0001c3b0


	//   ....[181]....
        /*09dc*/ 	.word	0x0001c4b0


	//   ....[182]....
        /*09e0*/ 	.word	0x0001c510


	//   ....[183]....
        /*09e4*/ 	.word	0x0001c5f0


	//   ....[184]....
        /*09e8*/ 	.word	0x0001c730


	//   ....[185]....
        /*09ec*/ 	.word	0x0001c830


	//   ....[186]....
        /*09f0*/ 	.word	0x0001cab0


	//   ....[187]....
        /*09f4*/ 	.word	0x0001cb00


	//   ....[188]....
        /*09f8*/ 	.word	0x0001ccd0


	//   ....[189]....
        /*09fc*/ 	.word	0x0001cd20


	//   ....[190]....
        /*0a00*/ 	.word	0x0001cef0


	//   ....[191]....
        /*0a04*/ 	.word	0x0001cf40


	//   ....[192]....
        /*0a08*/ 	.word	0x0001d030


	//   ....[193]....
        /*0a0c*/ 	.word	0x0001d0d0


	//   ....[194]....
        /*0a10*/ 	.word	0x0001d130


	//   ....[195]....
        /*0a14*/ 	.word	0x0001d1e0


	//   ....[196]....
        /*0a18*/ 	.word	0x0001d240


	//   ....[197]....
        /*0a1c*/ 	.word	0x0001d2f0


	//   ....[198]....
        /*0a20*/ 	.word	0x0001d350


	//   ....[199]....
        /*0a24*/ 	.word	0x0001d400


	//   ....[200]....
        /*0a28*/ 	.word	0x0001d4f0


	//   ....[201]....
        /*0a2c*/ 	.word	0x0001d5c0


	//   ....[202]....
        /*0a30*/ 	.word	0x0001d6e0


	//   ....[203]....
        /*0a34*/ 	.word	0x0001d7e0


	//   ....[204]....
        /*0a38*/ 	.word	0x0001d910


	//   ....[205]....
        /*0a3c*/ 	.word	0x0001d9f0


	//   ....[206]....
        /*0a40*/ 	.word	0x0001daf0


	//   ....[207]....
        /*0a44*/ 	.word	0x0001dbd0


	//   ....[208]....
        /*0a48*/ 	.word	0x0001dc60


	//   ....[209]....
        /*0a4c*/ 	.word	0x0001dd00


	//   ....[210]....
        /*0a50*/ 	.word	0x0001de20


	//   ....[211]....
        /*0a54*/ 	.word	0x0001de90


	//   ....[212]....
        /*0a58*/ 	.word	0x0001df00


	//   ....[213]....
        /*0a5c*/ 	.word	0x0001df70


	//   ....[214]....
        /*0a60*/ 	.word	0x0001dfe0


	//   ....[215]....
        /*0a64*/ 	.word	0x0001e060


	//   ....[216]....
        /*0a68*/ 	.word	0x0001e0f0


	//   ....[217]....
        /*0a6c*/ 	.word	0x0001e180


	//   ....[218]....
        /*0a70*/ 	.word	0x0001e1f0


	//   ....[219]....
        /*0a74*/ 	.word	0x0001e260


	//   ....[220]....
        /*0a78*/ 	.word	0x0001e2d0


	//   ....[221]....
        /*0a7c*/ 	.word	0x0001e350


	//   ....[222]....
        /*0a80*/ 	.word	0x0001e3c0


	//   ....[223]....
        /*0a84*/ 	.word	0x0001e460


	//   ....[224]....
        /*0a88*/ 	.word	0x0001e4f0


	//   ....[225]....
        /*0a8c*/ 	.word	0x0001e620


	//----- nvinfo : EIATTR_REG_RECONFIG
	.align		4
.L_1032:
        /*0a90*/ 	.byte	0x01, 0x54
	.zero		2


	//----- nvinfo : EIATTR_SYSCALL_OFFSETS
	.align		4
        /*0a94*/ 	.byte	0x04, 0x46
        /*0a96*/ 	.short	(.L_1034 - .L_1033)


	//   ....[0]....
.L_1033:
        /*0a98*/ 	.word	0x00001da0


	//   ....[1]....
        /*0a9c*/ 	.word	0x00001ef0


	//   ....[2]....
        /*0aa0*/ 	.word	0x00007210


	//   ....[3]....
        /*0aa4*/ 	.word	0x00007540


	//   ....[4]....
        /*0aa8*/ 	.word	0x00016220


	//   ....[5]....
        /*0aac*/ 	.word	0x00016370


	//   ....[6]....
        /*0ab0*/ 	.word	0x00016460


	//   ....[7]....
        /*0ab4*/ 	.word	0x00017440


	//----- nvinfo : EIATTR_MBARRIER_INSTR_OFFSETS
	.align		4
.L_1034:
        /*0ab8*/ 	.byte	0x04, 0x39
        /*0aba*/ 	.short	(.L_1036 - .L_1035)


	//   ....[0]....
.L_1035:
        /*0abc*/ 	.word	0x00000250
        /*0ac0*/ 	.word	0x000000ff
        /*0ac4*/ 	.word	0x00028c00
        /*0ac8*/ 	.short	0x0100
        /*0aca*/ 	.byte	0x08
	.zero		1


	//   ....[1]....
        /*0acc*/ 	.word	0x00000270
        /*0ad0*/ 	.word	0x000000ff
        /*0ad4*/ 	.word	0x00028c20
        /*0ad8*/ 	.short	0x0100
        /*0ada*/ 	.byte	0x08
	.zero		1


	//   ....[2]....
        /*0adc*/ 	.word	0x00000320
        /*0ae0*/ 	.word	0x000000ff
        /*0ae4*/ 	.word	0x00028c30
        /*0ae8*/ 	.short	0x0100
        /*0aea*/ 	.byte	0x06
	.zero		1


	//   ....[3]....
        /*0aec*/ 	.word	0x00000330
        /*0af0*/ 	.word	0x000000ff
        /*0af4*/ 	.word	0x00028c40
        /*0af8*/ 	.short	0x0100
        /*0afa*/ 	.byte	0x06
	.zero		1


	//   ....[4]....
        /*0afc*/ 	.word	0x00000340
        /*0b00*/ 	.word	0x000000ff
        /*0b04*/ 	.word	0x00028c38
        /*0b08*/ 	.short	0x0100
        /*0b0a*/ 	.byte	0x06
	.zero		1


	//   ....[5]....
        /*0b0c*/ 	.word	0x00000350
        /*0b10*/ 	.word	0x000000ff
        /*0b14*/ 	.word	0x00028c48
        /*0b18*/ 	.short	0x0100
        /*0b1a*/ 	.byte	0x06
	.zero		1


	//   ....[6]....
        /*0b1c*/ 	.word	0x00000480
        /*0b20*/ 	.word	0x000000ff
        /*0b24*/ 	.word	0x00028c50
        /*0b28*/ 	.short	0x0100
        /*0b2a*/ 	.byte	0x08
	.zero		1


	//   ....[7]....
        /*0b2c*/ 	.word	0x00000490
        /*0b30*/ 	.word	0x000000ff
        /*0b34*/ 	.word	0x00028c60
        /*0b38*/ 	.short	0x0100
        /*0b3a*/ 	.byte	0x08
	.zero		1


	//   ....[8]....
        /*0b3c*/ 	.word	0x000004a0
        /*0b40*/ 	.word	0x000000ff
        /*0b44*/ 	.word	0x00028c58
        /*0b48*/ 	.short	0x0100
        /*0b4a*/ 	.byte	0x08
	.zero		1


	//   ....[9]....
        /*0b4c*/ 	.word	0x000004b0
        /*0b50*/ 	.word	0x000000ff
        /*0b54*/ 	.word	0x00028c68
        /*0b58*/ 	.short	0x0100
        /*0b5a*/ 	.byte	0x08
	.zero		1


	//   ....[10]....
        /*0b5c*/ 	.word	0x000005a0
        /*0b60*/ 	.word	0x000000ff
        /*0b64*/ 	.word	0x00028c70
        /*0b68*/ 	.short	0x0100
        /*0b6a*/ 	.byte	0x06
	.zero		1


	//   ....[11]....
        /*0b6c*/ 	.word	0x000005b0
        /*0b70*/ 	.word	0x000000ff
        /*0b74*/ 	.word	0x00028c80
        /*0b78*/ 	.short	0x0100
        /*0b7a*/ 	.byte	0x06
	.zero		1


	//   ....[12]....
        /*0b7c*/ 	.word	0x000005c0
        /*0b80*/ 	.word	0x000000ff
        /*0b84*/ 	.word	0x00028c78
        /*0b88*/ 	.short	0x0100
        /*0b8a*/ 	.byte	0x06
	.zero		1


	//   ....[13]....
        /*0b8c*/ 	.word	0x000005d0
        /*0b90*/ 	.word	0x000000ff
        /*0b94*/ 	.word	0x00028c88
        /*0b98*/ 	.short	0x0100
        /*0b9a*/ 	.byte	0x06
	.zero		1


	//   ....[14]....
        /*0b9c*/ 	.word	0x00000700
        /*0ba0*/ 	.word	0x000000ff
        /*0ba4*/ 	.word	0x00028c90
        /*0ba8*/ 	.short	0x0100
        /*0baa*/ 	.byte	0x08
	.zero		1


	//   ....[15]....
        /*0bac*/ 	.word	0x00000710
        /*0bb0*/ 	.word	0x000000ff
        /*0bb4*/ 	.word	0x00028ca0
        /*0bb8*/ 	.short	0x0100
        /*0bba*/ 	.byte	0x08
	.zero		1


	//   ....[16]....
        /*0bbc*/ 	.word	0x00000720
        /*0bc0*/ 	.word	0x000000ff
        /*0bc4*/ 	.word	0x00028c98
        /*0bc8*/ 	.short	0x0100
        /*0bca*/ 	.byte	0x08
	.zero		1


	//   ....[17]....
        /*0bcc*/ 	.word	0x00000730
        /*0bd0*/ 	.word	0x000000ff
        /*0bd4*/ 	.word	0x00028ca8
        /*0bd8*/ 	.short	0x0100
        /*0bda*/ 	.byte	0x08
	.zero		1


	//   ....[18]....
        /*0bdc*/ 	.word	0x00000860
        /*0be0*/ 	.word	0x000000ff
        /*0be4*/ 	.word	0x00028cb0
        /*0be8*/ 	.short	0x0100
        /*0bea*/ 	.byte	0x08
	.zero		1


	//   ....[19]....
        /*0bec*/ 	.word	0x00000870
        /*0bf0*/ 	.word	0x000000ff
        /*0bf4*/ 	.word	0x00028cc0
        /*0bf8*/ 	.short	0x0100
        /*0bfa*/ 	.byte	0x08
	.zero		1


	//   ....[20]....
        /*0bfc*/ 	.word	0x00000880
        /*0c00*/ 	.word	0x000000ff
        /*0c04*/ 	.word	0x00028cb8
        /*0c08*/ 	.short	0x0100
        /*0c0a*/ 	.byte	0x08
	.zero		1


	//   ....[21]....
        /*0c0c*/ 	.word	0x00000890
        /*0c10*/ 	.word	0x000000ff
        /*0c14*/ 	.word	0x00028cc8
        /*0c18*/ 	.short	0x0100
        /*0c1a*/ 	.byte	0x08
	.zero		1


	//   ....[22]....
        /*0c1c*/ 	.word	0x00002aa0
        /*0c20*/ 	.word	0x0000003f
        /*0c24*/ 	.word	0x00028c90
        /*0c28*/ 	.short	0x010a
        /*0c2a*/ 	.byte	0x3f
	.zero		1


	//   ....[23]....
        /*0c2c*/ 	.word	0x000034e0
        /*0c30*/ 	.word	0x0000003f
        /*0c34*/ 	.word	0x00028c90
        /*0c38*/ 	.short	0x010a
        /*0c3a*/ 	.byte	0x3f
	.zero		1


	//   ....[24]....
        /*0c3c*/ 	.word	0x00003ce0
        /*0c40*/ 	.word	0x0000003f
        /*0c44*/ 	.word	0x00028c90
        /*0c48*/ 	.short	0x010a
        /*0c4a*/ 	.byte	0x3f
	.zero		1


	//   ....[25]....
        /*0c4c*/ 	.word	0x000040c0
        /*0c50*/ 	.word	0x00000004
        /*0c54*/ 	.word	0x00000000
        /*0c58*/ 	.short	0x0101
        /*0c5a*/ 	.byte	0x3f
	.zero		1


	//   ....[26]....
        /*0c5c*/ 	.word	0x00004100
        /*0c60*/ 	.word	0x0000003f
        /*0c64*/ 	.word	0x00028cb0
        /*0c68*/ 	.short	0x010a
        /*0c6a*/ 	.byte	0x3f
	.zero		1


	//   ....[27]....
        /*0c6c*/ 	.word	0x000049b0
        /*0c70*/ 	.word	0x0000003f
        /*0c74*/ 	.word	0x00000000
        /*0c78*/ 	.short	0x0101
        /*0c7a*/ 	.byte	0x3f
	.zero		1


	//   ....[28]....
        /*0c7c*/ 	.word	0x00005170
        /*0c80*/ 	.word	0x00000003
        /*0c84*/ 	.word	0x00028c50
        /*0c88*/ 	.short	0x010a
        /*0c8a*/ 	.byte	0x3f
	.zero		1


	//   ....[29]....
        /*0c8c*/ 	.word	0x00005510
        /*0c90*/ 	.word	0x00000003
        /*0c94*/ 	.word	0x00000000
        /*0c98*/ 	.short	0x0101
        /*0c9a*/ 	.byte	0x3f
	.zero		1


	//   ....[30]....
        /*0c9c*/ 	.word	0x00005e40
        /*0ca0*/ 	.word	0x00000014
        /*0ca4*/ 	.word	0x00028c50
        /*0ca8*/ 	.short	0x010a
        /*0caa*/ 	.byte	0x3f
	.zero		1


	//   ....[31]....
        /*0cac*/ 	.word	0x00005e90
        /*0cb0*/ 	.word	0x00000014
        /*0cb4*/ 	.word	0x00028c50
        /*0cb8*/ 	.short	0x010a
        /*0cba*/ 	.byte	0x3f
	.zero		1


	//   ....[32]....
        /*0cbc*/ 	.word	0x00006180
        /*0cc0*/ 	.word	0x0000000d
        /*0cc4*/ 	.word	0x00000000
        /*0cc8*/ 	.short	0x0101
        /*0cca*/ 	.byte	0x3f
	.zero		1


	//   ....[33]....
        /*0ccc*/ 	.word	0x000072b0
        /*0cd0*/ 	.word	0x00000002
        /*0cd4*/ 	.word	0x00028c00
        /*0cd8*/ 	.short	0x010a
        /*0cda*/ 	.byte	0x3f
	.zero		1


	//   ....[34]....
        /*0cdc*/ 	.word	0x00007300
        /*0ce0*/ 	.word	0x00000002
        /*0ce4*/ 	.word	0x00028c00
        /*0ce8*/ 	.short	0x010a
        /*0cea*/ 	.byte	0x3f
	.zero		1


	//   ....[35]....
        /*0cec*/ 	.word	0x00007dd0
        /*0cf0*/ 	.word	0x00000002
        /*0cf4*/ 	.word	0x00028c00
        /*0cf8*/ 	.short	0x010a
        /*0cfa*/ 	.byte	0x3f
	.zero		1


	//   ....[36]....
        /*0cfc*/ 	.word	0x00009260
        /*0d00*/ 	.word	0x00000002
        /*0d04*/ 	.word	0x00028c00
        /*0d08*/ 	.short	0x010a
        /*0d0a*/ 	.byte	0x3f
	.zero		1


	//   ....[37]....
        /*0d0c*/ 	.word	0x0000a0c0
        /*0d10*/ 	.word	0x00000015
        /*0d14*/ 	.word	0x00028c30
        /*0d18*/ 	.short	0x010a
        /*0d1a*/ 	.byte	0x3f
	.zero		1


	//   ....[38]....
        /*0d1c*/ 	.word	0x0000a170
        /*0d20*/ 	.word	0x00000015
        /*0d24*/ 	.word	0x00028c30
        /*0d28*/ 	.short	0x010a
        /*0d2a*/ 	.byte	0x3f
	.zero		1


	//   ....[39]....
        /*0d2c*/ 	.word	0x0000ade0
        /*0d30*/ 	.word	0x00000003
        /*0d34*/ 	.word	0x00000000
        /*0d38*/ 	.short	0x0101
        /*0d3a*/ 	.byte	0x3f
	.zero		1


	//   ....[40]....
        /*0d3c*/ 	.word	0x0000b400
        /*0d40*/ 	.word	0x00000015
        /*0d44*/ 	.word	0x00028c50
        /*0d48*/ 	.short	0x010a
        /*0d4a*/ 	.byte	0x3f
	.zero		1


	//   ....[41]....
        /*0d4c*/ 	.word	0x0000b4a0
        /*0d50*/ 	.word	0x00000015
        /*0d54*/ 	.word	0x00028c50
        /*0d58*/ 	.short	0x010a
        /*0d5a*/ 	.byte	0x3f
	.zero		1


	//   ....[42]....
        /*0d5c*/ 	.word	0x0000b7a0
        /*0d60*/ 	.word	0x00000015
        /*0d64*/ 	.word	0x00000000
        /*0d68*/ 	.short	0x0101
        /*0d6a*/ 	.byte	0x3f
	.zero		1


	//   ....[43]....
        /*0d6c*/ 	.word	0x0000b950
        /*0d70*/ 	.word	0x000000bb
        /*0d74*/ 	.word	0x00028c30
        /*0d78*/ 	.short	0x010a
        /*0d7a*/ 	.byte	0x3f
	.zero		1


	//   ....[44]....
        /*0d7c*/ 	.word	0x0000b9c0
        /*0d80*/ 	.word	0x000000bb
        /*0d84*/ 	.word	0x00028c30
        /*0d88*/ 	.short	0x010a
        /*0d8a*/ 	.byte	0x3f
	.zero		1


	//   ....[45]....
        /*0d8c*/ 	.word	0x0000c3c0
        /*0d90*/ 	.word	0x0000000f
        /*0d94*/ 	.word	0x00000000
        /*0d98*/ 	.short	0x0101
        /*0d9a*/ 	.byte	0x3f
	.zero		1


	//   ....[46]....
        /*0d9c*/ 	.word	0x0000d520
        /*0da0*/ 	.word	0x000000bb
        /*0da4*/ 	.word	0x00028c50
        /*0da8*/ 	.short	0x010a
        /*0daa*/ 	.byte	0x3f
	.zero		1


	//   ....[47]....
        /*0dac*/ 	.word	0x0000d570
        /*0db0*/ 	.word	0x000000bb
        /*0db4*/ 	.word	0x00028c50
        /*0db8*/ 	.short	0x010a
        /*0dba*/ 	.byte	0x3f
	.zero		1


	//   ....[48]....
        /*0dbc*/ 	.word	0x0000d890
        /*0dc0*/ 	.word	0x000000bb
        /*0dc4*/ 	.word	0x00000000
        /*0dc8*/ 	.short	0x0101
        /*0dca*/ 	.byte	0x3f
	.zero		1


	//   ....[49]....
        /*0dcc*/ 	.word	0x0000d9d0
        /*0dd0*/ 	.word	0x00000015
        /*0dd4*/ 	.word	0x00028c30
        /*0dd8*/ 	.short	0x010a
        /*0dda*/ 	.byte	0x3f
	.zero		1


	//   ....[50]....
        /*0ddc*/ 	.word	0x0000da40
        /*0de0*/ 	.word	0x00000015
        /*0de4*/ 	.word	0x00028c30
        /*0de8*/ 	.short	0x010a
        /*0dea*/ 	.byte	0x3f
	.zero		1


	//   ....[51]....
        /*0dec*/ 	.word	0x0000df90
        /*0df0*/ 	.word	0x0000000d
        /*0df4*/ 	.word	0x00000000
        /*0df8*/ 	.short	0x0101
        /*0dfa*/ 	.byte	0x3f
	.zero		1


	//   ....[52]....
        /*0dfc*/ 	.word	0x0000efc0
        /*0e00*/ 	.word	0x00000015
        /*0e04*/ 	.word	0x00028c50
        /*0e08*/ 	.short	0x010a
        /*0e0a*/ 	.byte	0x3f
	.zero		1


	//   ....[53]....
        /*0e0c*/ 	.word	0x0000f010
        /*0e10*/ 	.word	0x00000015
        /*0e14*/ 	.word	0x00028c50
        /*0e18*/ 	.short	0x010a
        /*0e1a*/ 	.byte	0x3f
	.zero		1


	//   ....[54]....
        /*0e1c*/ 	.word	0x0000f340
        /*0e20*/ 	.word	0x00000015
        /*0e24*/ 	.word	0x00000000
        /*0e28*/ 	.short	0x0101
        /*0e2a*/ 	.byte	0x3f
	.zero		1


	//   ....[55]....
        /*0e2c*/ 	.word	0x00011bb0
        /*0e30*/ 	.word	0x00000000
        /*0e34*/ 	.word	0x00000000
        /*0e38*/ 	.short	0x0101
        /*0e3a*/ 	.byte	0x3f
	.zero		1


	//   ....[56]....
        /*0e3c*/ 	.word	0x00014670
        /*0e40*/ 	.word	0x00000017
        /*0e44*/ 	.word	0x00028c20
        /*0e48*/ 	.short	0x010a
        /*0e4a*/ 	.byte	0x3f
	.zero		1


	//   ....[57]....
        /*0e4c*/ 	.word	0x00014700
        /*0e50*/ 	.word	0x00000003
        /*0e54*/ 	.word	0x00028ca0
        /*0e58*/ 	.short	0x010a
        /*0e5a*/ 	.byte	0x3f
	.zero		1


	//   ....[58]....
        /*0e5c*/ 	.word	0x00014950
        /*0e60*/ 	.word	0x00000003
        /*0e64*/ 	.word	0x00028cc0
        /*0e68*/ 	.short	0x010a
        /*0e6a*/ 	.byte	0x3f
	.zero		1


	//   ....[59]....
        /*0e6c*/ 	.word	0x00015320
        /*0e70*/ 	.word	0x00000008
        /*0e74*/ 	.word	0x00028ca0
        /*0e78*/ 	.short	0x010a
        /*0e7a*/ 	.byte	0x3f
	.zero		1


	//   ....[60]....
        /*0e7c*/ 	.word	0x00015560
        /*0e80*/ 	.word	0x00000008
        /*0e84*/ 	.word	0x00028cc0
        /*0e88*/ 	.short	0x010a
        /*0e8a*/ 	.byte	0x3f
	.zero		1


	//   ....[61]....
        /*0e8c*/ 	.word	0x00016c30
        /*0e90*/ 	.word	0x0000001f
        /*0e94*/ 	.word	0x00028c40
        /*0e98*/ 	.short	0x010a
        /*0e9a*/ 	.byte	0x3f
	.zero		1


	//   ....[62]....
        /*0e9c*/ 	.word	0x000170e0
        /*0ea0*/ 	.word	0x0000001f
        /*0ea4*/ 	.word	0x00028c30
        /*0ea8*/ 	.short	0x0107
        /*0eaa*/ 	.byte	0x3f
	.zero		1


	//   ....[63]....
        /*0eac*/ 	.word	0x000171b0
        /*0eb0*/ 	.word	0x0000001f
        /*0eb4*/ 	.word	0x00028c30
        /*0eb8*/ 	.short	0x0101
        /*0eba*/ 	.byte	0x3f
	.zero		1


	//   ....[64]....
        /*0ebc*/ 	.word	0x00017ab0
        /*0ec0*/ 	.word	0x00000017
        /*0ec4*/ 	.word	0x00028c00
        /*0ec8*/ 	.short	0x0107
        /*0eca*/ 	.byte	0x3f
	.zero		1


	//   ....[65]....
        /*0ecc*/ 	.word	0x00017ba0
        /*0ed0*/ 	.word	0x00000017
        /*0ed4*/ 	.word	0x00028c00
        /*0ed8*/ 	.short	0x0101
        /*0eda*/ 	.byte	0x3f
	.zero		1


	//   ....[66]....
        /*0edc*/ 	.word	0x00017bc0
        /*0ee0*/ 	.word	0x00000017
        /*0ee4*/ 	.word	0x00028c20
        /*0ee8*/ 	.short	0x010a
        /*0eea*/ 	.byte	0x3f
	.zero		1


	//   ....[67]....
        /*0eec*/ 	.word	0x00017c50
        /*0ef0*/ 	.word	0x0000001f
        /*0ef4*/ 	.word	0x00028c60
        /*0ef8*/ 	.short	0x010a
        /*0efa*/ 	.byte	0x3f
	.zero		1


	//   ....[68]....
        /*0efc*/ 	.word	0x00018590
        /*0f00*/ 	.word	0x0000001f
        /*0f04*/ 	.word	0x00028c50
        /*0f08*/ 	.short	0x0107
        /*0f0a*/ 	.byte	0x3f
	.zero		1


	//   ....[69]....
        /*0f0c*/ 	.word	0x00018660
        /*0f10*/ 	.word	0x0000001f
        /*0f14*/ 	.word	0x00028c50
        /*0f18*/ 	.short	0x0101
        /*0f1a*/ 	.byte	0x3f
	.zero		1


	//   ....[70]....
        /*0f1c*/ 	.word	0x000189f0
        /*0f20*/ 	.word	0x00000006
        /*0f24*/ 	.word	0x00028c40
        /*0f28*/ 	.short	0x010a
        /*0f2a*/ 	.byte	0x3f
	.zero		1


	//   ....[71]....
        /*0f2c*/ 	.word	0x00018d30
        /*0f30*/ 	.word	0x00000006
        /*0f34*/ 	.word	0x00028c30
        /*0f38*/ 	.short	0x0107
        /*0f3a*/ 	.byte	0x3f
	.zero		1


	//   ....[72]....
        /*0f3c*/ 	.word	0x00018df0
        /*0f40*/ 	.word	0x00000006
        /*0f44*/ 	.word	0x00028c30
        /*0f48*/ 	.short	0x0101
        /*0f4a*/ 	.byte	0x3f
	.zero		1


	//   ....[73]....
        /*0f4c*/ 	.word	0x00018e20
        /*0f50*/ 	.word	0x00000006
        /*0f54*/ 	.word	0x00028c60
        /*0f58*/ 	.short	0x010a
        /*0f5a*/ 	.byte	0x3f
	.zero		1


	//   ....[74]....
        /*0f5c*/ 	.word	0x000194f0
        /*0f60*/ 	.word	0x00000006
        /*0f64*/ 	.word	0x00028c50
        /*0f68*/ 	.short	0x0107
        /*0f6a*/ 	.byte	0x3f
	.zero		1


	//   ....[75]....
        /*0f6c*/ 	.word	0x000195b0
        /*0f70*/ 	.word	0x00000006
        /*0f74*/ 	.word	0x00028c50
        /*0f78*/ 	.short	0x0101
        /*0f7a*/ 	.byte	0x3f
	.zero		1


	//   ....[76]....
        /*0f7c*/ 	.word	0x0001a420
        /*0f80*/ 	.word	0x00000004
        /*0f84*/ 	.word	0x00028c20
        /*0f88*/ 	.short	0x010a
        /*0f8a*/ 	.byte	0x3f
	.zero		1


	//   ....[77]....
        /*0f8c*/ 	.word	0x0001a580
        /*0f90*/ 	.word	0x00000005
        /*0f94*/ 	.word	0x00028c40
        /*0f98*/ 	.short	0x010a
        /*0f9a*/ 	.byte	0x3f
	.zero		1


	//   ....[78]....
        /*0f9c*/ 	.word	0x0001a620
        /*0fa0*/ 	.word	0x00000019
        /*0fa4*/ 	.word	0x00028c40
        /*0fa8*/ 	.short	0x010a
        /*0faa*/ 	.byte	0x3f
	.zero		1


	//   ....[79]....
        /*0fac*/ 	.word	0x0001a660
        /*0fb0*/ 	.word	0x00000005
        /*0fb4*/ 	.word	0x00028c60
        /*0fb8*/ 	.short	0x010a
        /*0fba*/ 	.byte	0x3f
	.zero		1


	//   ....[80]....
        /*0fbc*/ 	.word	0x0001a6a0
        /*0fc0*/ 	.word	0x00000019
        /*0fc4*/ 	.word	0x00028c60
        /*0fc8*/ 	.short	0x010a
        /*0fca*/ 	.byte	0x3f
	.zero		1


	//   ....[81]....
        /*0fcc*/ 	.word	0x0001a700
        /*0fd0*/ 	.word	0x0000003f
        /*0fd4*/ 	.word	0x00028c90
        /*0fd8*/ 	.short	0x010a
        /*0fda*/ 	.byte	0x3f
	.zero		1


	//   ....[82]....
        /*0fdc*/ 	.word	0x0001a870
        /*0fe0*/ 	.word	0x0000003f
        /*0fe4*/ 	.word	0x00028c90
        /*0fe8*/ 	.short	0x010a
        /*0fea*/ 	.byte	0x3f
	.zero		1


	//   ....[83]....
        /*0fec*/ 	.word	0x0001a9f0
        /*0ff0*/ 	.word	0x0000003f
        /*0ff4*/ 	.word	0x00028c90
        /*0ff8*/ 	.short	0x010a
        /*0ffa*/ 	.byte	0x3f
	.zero		1


	//   ....[84]....
        /*0ffc*/ 	.word	0x0001ab50
        /*1000*/ 	.word	0x0000003f
        /*1004*/ 	.word	0x00028cb0
        /*1008*/ 	.short	0x010a
        /*100a*/ 	.byte	0x3f
	.zero		1


	//   ....[85]....
        /*100c*/ 	.word	0x0001aba0
        /*1010*/ 	.word	0x00000003
        /*1014*/ 	.word	0x00028c50
        /*1018*/ 	.short	0x010a
        /*101a*/ 	.byte	0x3f
	.zero		1


	//   ....[86]....
        /*101c*/ 	.word	0x0001abf0
        /*1020*/ 	.word	0x00000014
        /*1024*/ 	.word	0x00028c50
        /*1028*/ 	.short	0x010a
        /*102a*/ 	.byte	0x3f
	.zero		1


	//   ....[87]....
        /*102c*/ 	.word	0x0001afc0
        /*1030*/ 	.word	0x00000002
        /*1034*/ 	.word	0x00028c00
        /*1038*/ 	.short	0x010a
        /*103a*/ 	.byte	0x3f
	.zero		1


	//   ....[88]....
        /*103c*/ 	.word	0x0001b5b0
        /*1040*/ 	.word	0x00000002
        /*1044*/ 	.word	0x00028c00
        /*1048*/ 	.short	0x010a
        /*104a*/ 	.byte	0x3f
	.zero		1


	//   ....[89]....
        /*104c*/ 	.word	0x0001b600
        /*1050*/ 	.word	0x00000015
        /*1054*/ 	.word	0x00028c30
        /*1058*/ 	.short	0x010a
        /*105a*/ 	.byte	0x3f
	.zero		1


	//   ....[90]....
        /*105c*/ 	.word	0x0001b650
        /*1060*/ 	.word	0x00000015
        /*1064*/ 	.word	0x00028c50
        /*1068*/ 	.short	0x010a
        /*106a*/ 	.byte	0x3f
	.zero		1


	//   ....[91]....
        /*106c*/ 	.word	0x0001b6a0
        /*1070*/ 	.word	0x000000bb
        /*1074*/ 	.word	0x00028c30
        /*1078*/ 	.short	0x010a
        /*107a*/ 	.byte	0x3f
	.zero		1


	//   ....[92]....
        /*107c*/ 	.word	0x0001b6f0
        /*1080*/ 	.word	0x000000bb
        /*1084*/ 	.word	0x00028c50
        /*1088*/ 	.short	0x010a
        /*108a*/ 	.byte	0x3f
	.zero		1


	//   ....[93]....
        /*108c*/ 	.word	0x0001b740
        /*1090*/ 	.word	0x00000015
        /*1094*/ 	.word	0x00028c30
        /*1098*/ 	.short	0x010a
        /*109a*/ 	.byte	0x3f
	.zero		1


	//   ....[94]....
        /*109c*/ 	.word	0x0001b790
        /*10a0*/ 	.word	0x00000015
        /*10a4*/ 	.word	0x00028c50
        /*10a8*/ 	.short	0x010a
        /*10aa*/ 	.byte	0x3f
	.zero		1


	//   ....[95]....
        /*10ac*/ 	.word	0x0001b930
        /*10b0*/ 	.word	0x00000017
        /*10b4*/ 	.word	0x00028c20
        /*10b8*/ 	.short	0x010a
        /*10ba*/ 	.byte	0x3f
	.zero		1


	//   ....[96]....
        /*10bc*/ 	.word	0x0001b980
        /*10c0*/ 	.word	0x00000003
        /*10c4*/ 	.word	0x00028ca0
        /*10c8*/ 	.short	0x010a
        /*10ca*/ 	.byte	0x3f
	.zero		1


	//   ....[97]....
        /*10cc*/ 	.word	0x0001b9d0
        /*10d0*/ 	.word	0x00000003
        /*10d4*/ 	.word	0x00028cc0
        /*10d8*/ 	.short	0x010a
        /*10da*/ 	.byte	0x3f
	.zero		1


	//   ....[98]....
        /*10dc*/ 	.word	0x0001ba20
        /*10e0*/ 	.word	0x00000008
        /*10e4*/ 	.word	0x00028ca0
        /*10e8*/ 	.short	0x010a
        /*10ea*/ 	.byte	0x3f
	.zero		1


	//   ....[99]....
        /*10ec*/ 	.word	0x0001ba70
        /*10f0*/ 	.word	0x00000008
        /*10f4*/ 	.word	0x00028cc0
        /*10f8*/ 	.short	0x010a
        /*10fa*/ 	.byte	0x3f
	.zero		1


	//   ....[100]....
        /*10fc*/ 	.word	0x0001bb90
        /*1100*/ 	.word	0x0000001f
        /*1104*/ 	.word	0x00028c40
        /*1108*/ 	.short	0x010a
        /*110a*/ 	.byte	0x3f
	.zero		1


	//   ....[101]....
        /*110c*/ 	.word	0x0001c630
        /*1110*/ 	.word	0x00000017
        /*1114*/ 	.word	0x00028c20
        /*1118*/ 	.short	0x010a
        /*111a*/ 	.byte	0x3f
	.zero		1


	//   ....[102]....
        /*111c*/ 	.word	0x0001c680
        /*1120*/ 	.word	0x0000001f
        /*1124*/ 	.word	0x00028c60
        /*1128*/ 	.short	0x010a
        /*112a*/ 	.byte	0x3f
	.zero		1


	//   ....[103]....
        /*112c*/ 	.word	0x0001cf80
        /*1130*/ 	.word	0x00000006
        /*1134*/ 	.word	0x00028c40
        /*1138*/ 	.short	0x010a
        /*113a*/ 	.byte	0x3f
	.zero		1


	//   ....[104]....
        /*113c*/ 	.word	0x0001d440
        /*1140*/ 	.word	0x00000006
        /*1144*/ 	.word	0x00028c60
        /*1148*/ 	.short	0x010a
        /*114a*/ 	.byte	0x3f
	.zero		1


	//   ....[105]....
        /*114c*/ 	.word	0x0001e540
        /*1150*/ 	.word	0x00000004
        /*1154*/ 	.word	0x00028c20
        /*1158*/ 	.short	0x010a
        /*115a*/ 	.byte	0x3f
	.zero		1


	//   ....[106]....
        /*115c*/ 	.word	0x0001e6e0
        /*1160*/ 	.word	0x00000005
        /*1164*/ 	.word	0x00028c40
        /*1168*/ 	.short	0x010a
        /*116a*/ 	.byte	0x3f
	.zero		1


	//   ....[107]....
        /*116c*/ 	.word	0x0001e730
        /*1170*/ 	.word	0x00000019
        /*1174*/ 	.word	0x00028c40
        /*1178*/ 	.short	0x010a
        /*117a*/ 	.byte	0x3f
	.zero		1


	//   ....[108]....
        /*117c*/ 	.word	0x0001e780
        /*1180*/ 	.word	0x00000005
        /*1184*/ 	.word	0x00028c60
        /*1188*/ 	.short	0x010a
        /*118a*/ 	.byte	0x3f
	.zero		1


	//----- nvinfo : EIATTR_NUM_MBARRIERS
	.align		4
.L_1036:
        /*118c*/ 	.byte	0x03, 0x38
        /*118e*/ 	.short	0x0016


	//----- nvinfo : EIATTR_EXIT_INSTR_OFFSETS
	.align		4
        /*1190*/ 	.byte	0x04, 0x1c
        /*1192*/ 	.short	(.L_1038 - .L_1037)


	//   ....[0]....
.L_1037:
        /*1194*/ 	.word	0x0001a6f0


	//----- nvinfo : EIATTR_MAX_THREADS
	.align		4
.L_1038:
        /*1198*/ 	.byte	0x04, 0x05
        /*119a*/ 	.short	(.L_1040 - .L_1039)
.L_1039:
        /*119c*/ 	.word	0x00000180
        /*11a0*/ 	.word	0x00000001
        /*11a4*/ 	.word	0x00000001


	//----- nvinfo : EIATTR_CRS_STACK_SIZE
	.align		4
.L_1040:
        /*11a8*/ 	.byte	0x04, 0x1e
        /*11aa*/ 	.short	(.L_1042 - .L_1041)
.L_1041:
        /*11ac*/ 	.word	0x00000000


	//----- nvinfo : EIATTR_CBANK_PARAM_SIZE
	.align		4
.L_1042:
        /*11b0*/ 	.byte	0x03, 0x19
        /*11b2*/ 	.short	0x0af0


	//----- nvinfo : EIATTR_PARAM_CBANK
	.align		4
        /*11b4*/ 	.byte	0x04, 0x0a
        /*11b6*/ 	.short	(.L_1044 - .L_1043)
	.align		4
.L_1043:
        /*11b8*/ 	.word	index@(.nv.constant0._ZN7cutlass13device_kernelIN5flash11enable_sm90INS1_16FlashAttnFwdSm90INS1_25CollectiveMainloopFwdSm90ILi2EN4cute5tupleIJNS5_1CILi1EEES8_S8_EEENS6_IJNS7_ILi64EEESA_SA_EEELi512ENS_6half_tEfNS_4arch4Sm90ELb1ELb0ELb0ELb1ELb1ELb1ELb0ELb0ELb0ELb1ELb0ELb0EEENS1_21CollectiveEpilogueFwdINS6_IJSA_NS7_ILi512EEESA_EEES9_SC_SE_Li256ELb1ELb1ELb0ELb0EEENS1_36VarlenDynamicPersistentTileSchedulerILi64ELi64ELi256ELi128ELb0ELb1ELb1ELb1ELb1ELb1EEEEEEEEEvNT_6ParamsE)
        /*11bc*/ 	.short	0x0210
        /*11be*/ 	.short	0x0af0


	//----- nvinfo : EIATTR_SW_WAR
	.align		4
.L_1044:
        /*11c0*/ 	.byte	0x04, 0x36
        /*11c2*/ 	.short	(.L_1046 - .L_1045)
.L_1045:
        /*11c4*/ 	.word	0x00000008
.L_1046:


//--------------------- .nv.info._ZN7cutlass13device_kernelIN5flash11enable_sm90INS1_16FlashAttnFwdSm90INS1_25CollectiveMainloopFwdSm90ILi2EN4cute5tupleIJNS5_1CILi1EEES8_S8_EEENS6_IJNS7_ILi64EEESA_SA_EEELi512ENS_6half_tEfNS_4arch4Sm90ELb1ELb0ELb0ELb1ELb1ELb0ELb1ELb0ELb0ELb1ELb0ELb0EEENS1_21CollectiveEpilogueFwdINS6_IJSA_NS7_ILi512EEESA_EEES9_SC_SE_Li256ELb1ELb1ELb0ELb0EEENS1_36VarlenDynamicPersistentTileSchedulerILi64ELi64ELi256ELi128ELb0ELb1ELb1ELb1ELb1ELb1EEEEEEEEEvNT_6ParamsE --------------------------
	.section	.nv.info._ZN7cutlass13device_kernelIN5flash11enable_sm90INS1_16FlashAttnFwdSm90INS1_25CollectiveMainloopFwdSm90ILi2EN4cute5tupleIJNS5_1CILi1EEES8_S8_EEENS6_IJNS7_ILi64EEESA_SA_EEELi512ENS_6half_tEfNS_4arch4Sm90ELb1ELb0ELb0ELb1ELb1ELb0ELb1ELb0ELb0ELb1ELb0ELb0EEENS1_21CollectiveEpilogueFwdINS6_IJSA_NS7_ILi512EEESA_EEES9_SC_SE_Li256ELb1ELb1ELb0ELb0EEENS1_36VarlenDynamicPersistentTileSchedulerILi64ELi64ELi256ELi128ELb0ELb1ELb1ELb1ELb1ELb1EEEEEEEEEvNT_6ParamsE,"",@"SHT_CUDA_INFO"
	.sectionflags	@""
	.align	4


	//----- nvinfo : EIATTR_CUDA_API_VERSION
	.align		4
        /*0000*/ 	.byte	0x04, 0x37
        /*0002*/ 	.short	(.L_1048 - .L_1047)
.L_1047:
        /*0004*/ 	.word	0x00000082


	//----- nvinfo : EIATTR_KPARAM_INFO
	.align		4
.L_1048:
        /*0008*/ 	.byte	0x04, 0x17
        /*000a*/ 	.short	(.L_1050 - .L_1049)
.L_1049:
        /*000c*/ 	.word	0x00000000
        /*0010*/ 	.short	0x0000
        /*0012*/ 	.short	0x0070
        /*0014*/ 	.byte	0x00, 0xf0, 0x01, 0x2e


	//----- nvinfo : EIATTR_SPARSE_MMA_MASK
	.align		4
.L_1050:
        /*0018*/ 	.byte	0x03, 0x50
        /*001a*/ 	.short	0x0000


	//----- nvinfo : EIATTR_MAXREG_COUNT
	.align		4
        /*001c*/ 	.byte	0x03, 0x1b
        /*001e*/ 	.short	0x00a8


	//----- nvinfo : EIATTR_NUM_BARRIERS
	.align		4
        /*0020*/ 	.byte	0x02, 0x4c
        /*0022*/ 	.byte	0x10
	.zero		1


	//----- nvinfo : EIATTR_EXTERNS
	.align		4
        /*0024*/ 	.byte	0x04, 0x0f
        /*0026*/ 	.short	(.L_1052 - .L_1051)


	//   ....[0]....
	.align		4
.L_1051:
        /*0028*/ 	.word	index@(__assertfail)


	//----- nvinfo : EIATTR_ANNOTATIONS
	.align		4
.L_1052:
        /*002c*/ 	.byte	0x04, 0x55
        /*002e*/ 	.short	(.L_1054 - .L_1053)


	//   ....[0]....
.L_1053:
        /* <DEDUP_REMOVED lines=17> */


	//----- nvinfo : EIATTR_MERCURY_ISA_VERSION
	.align		4
.L_1054:
        /*0130*/ 	.byte	0x03, 0x5f
        /*0132*/ 	.short	0x0101


	//----- nvinfo : EIATTR_UNUSED_LOAD_BYTE_OFFSET
	.align		4
        /*0134*/ 	.byte	0x04, 0x44
        /*0136*/ 	.short	(.L_1056 - .L_1055)


	//   ....[0]....
.L_1055:
        /*0138*/ 	.word	0x00000970
        /*013c*/ 	.word	0x0000fff0


	//   ....[1]....
        /*0140*/ 	.word	0x0000cf90
        /*0144*/ 	.word	0x0000fff0


	//----- nvinfo : EIATTR_INT_WARP_WIDE_INSTR_OFFSETS
	.align		4
.L_1056:
        /*0148*/ 	.byte	0x04, 0x31
        /*014a*/ 	.short	(.L_1058 - .L_1057)


	//   ....[0]....
.L_1057:
        /*014c*/ 	.word	0x000000c0


	//   ....[1]....
        /*0150*/ 	.word	0x000000d0


	//   ....[2]....
        /*0154*/ 	.word	0x000000e0


	//   ....[3]....
        /*0158*/ 	.word	0x00000180


	//   ....[4]....
        /*015c*/ 	.word	0x00011220


	//   ....[5]....
        /*0160*/ 	.word	0x000112b0


	//   ....[6]....
        /*0164*/ 	.word	0x000155c0


	//   ....[7]....
        /*0168*/ 	.word	0x00015650


	//----- nvinfo : EIATTR_COOP_GROUP_MASK_REGIDS
	.align		4
.L_1058:
        /*016c*/ 	.byte	0x04, 0x29
        /*016e*/ 	.short	(.L_1060 - .L_1059)


	//   ....[0]....
.L_1059:
        /*0170*/ 	.word	0xffffffff


	//   ....[1]....
        /*0174*/ 	.word	0xffffffff


	//   ....[2]....
        /*0178*/ 	.word	0xffffffff


	//   ....[3]....
        /*017c*/ 	.word	0xffffffff


	//   ....[4]....
        /*0180*/ 	.word	0xffffffff


	//   ....[5]....
        /*0184*/ 	.word	0xffffffff


	//   ....[6]....
        /*0188*/ 	.word	0xffffffff


	//   ....[7]....
        /*018c*/ 	.word	0xffffffff


	//   ....[8]....
        /*0190*/ 	.word	0xffffffff


	//   ....[9]....
        /*0194*/ 	.word	0xffffffff


	//   ....[10]....
        /*0198*/ 	.word	0xffffffff


	//   ....[11]....
        /*019c*/ 	.word	0xffffffff


	//   ....[12]....
        /*01a0*/ 	.word	0xffffffff


	//   ....[13]....
        /*01a4*/ 	.word	0xffffffff


	//   ....[14]....
        /*01a8*/ 	.word	0xffffffff


	//   ....[15]....
        /*01ac*/ 	.word	0xffffffff


	//   ....[16]....
        /*01b0*/ 	.word	0xffffffff


	//   ....[17]....
        /*01b4*/ 	.word	0xffffffff


	//   ....[18]....
        /*01b8*/ 	.word	0xffffffff


	//   ....[19]....
        /*01bc*/ 	.word	0xffffffff


	//   ....[20]....
        /*01c0*/ 	.word	0xffffffff


	//   ....[21]....
        /*01c4*/ 	.word	0xffffffff


	//   ....[22]....
        /*01c8*/ 	.word	0xffffffff


	//   ....[23]....
        /*01cc*/ 	.word	0xffffffff


	//   ....[24]....
        /*01d0*/ 	.word	0xffffffff


	//   ....[25]....
        /*01d4*/ 	.word	0xffffffff


	//   ....[26]....
        /*01d8*/ 	.word	0xffffffff


	//   ....[27]....
        /*01dc*/ 	.word	0xffffffff


	//   ....[28]....
        /*01e0*/ 	.word	0xffffffff


	//   ....[29]....
        /*01e4*/ 	.word	0xffffffff


	//   ....[30]....
        /*01e8*/ 	.word	0xffffffff


	//   ....[31]....
        /*01ec*/ 	.word	0xffffffff


	//   ....[32]....
        /*01f0*/ 	.word	0xffffffff


	//   ....[33]....
        /*01f4*/ 	.word	0xffffffff


	//   ....[34]....
        /*01f8*/ 	.word	0xffffffff


	//   ....[35]....
        /*01fc*/ 	.word	0xffffffff


	//   ....[36]....
        /*0200*/ 	.word	0xffffffff


	//   ....[37]....
        /*0204*/ 	.word	0xffffffff


	//   ....[38]....
        /*0208*/ 	.word	0xffffffff


	//   ....[39]....
        /*020c*/ 	.word	0xffffffff


	//   ....[40]....
        /*0210*/ 	.word	0xffffffff


	//   ....[41]....
        /*0214*/ 	.word	0xffffffff


	//   ....[42]....
        /*0218*/ 	.word	0xffffffff


	//   ....[43]....
        /*021c*/ 	.word	0xffffffff


	//   ....[44]....
        /*0220*/ 	.word	0xffffffff


	//   ....[45]....
        /*0224*/ 	.word	0xffffffff


	//   ....[46]....
        /*0228*/ 	.word	0xffffffff


	//   ....[47]....
        /*022c*/ 	.word	0xffffffff


	//   ....[48]....
        /*0230*/ 	.word	0xffffffff


	//   ....[49]....
        /*0234*/ 	.word	0xffffffff


	//   ....[50]....
        /*0238*/ 	.word	0xffffffff


	//   ....[51]....
        /*023c*/ 	.word	0xffffffff


	//   ....[52]....
        /*0240*/ 	.word	0xffffffff


	//   ....[53]....
        /*0244*/ 	.word	0xffffffff


	//   ....[54]....
        /*0248*/ 	.word	0xffffffff


	//   ....[55]....
        /*024c*/ 	.word	0xffffffff


	//   ....[56]....
        /*0250*/ 	.word	0xffffffff


	//   ....[57]....
        /*0254*/ 	.word	0xffffffff


	//   ....[58]....
        /*0258*/ 	.word	0xffffffff


	//   ....[59]....
        /*025c*/ 	.word	0xffffffff


	//   ....[60]....
        /*0260*/ 	.word	0xffffffff


	//   ....[61]....
        /*0264*/ 	.word	0xffffffff


	//   ....[62]....
        /*0268*/ 	.word	0xffffffff


	//   ....[63]....
        /*026c*/ 	.word	0xffffffff


	//   ....[64]....
        /*0270*/ 	.word	0xffffffff


	//   ....[65]....
        /*0274*/ 	.word	0xffffffff


	//   ....[66]....
        /*0278*/ 	.word	0xffffffff


	//   ....[67]....
        /*027c*/ 	.word	0xffffffff


	//   ....[68]....
        /*0280*/ 	.word	0xffffffff


	//   ....[69]....
        /*0284*/ 	.word	0xffffffff


	//   ....[70]....
        /*0288*/ 	.word	0xffffffff


	//   ....[71]....
        /*028c*/ 	.word	0xffffffff


	//   ....[72]....
        /*0290*/ 	.word	0xffffffff


	//   ....[73]....
        /*0294*/ 	.word	0xffffffff


	//   ....[74]....
        /*0298*/ 	.word	0xffffffff


	//   ....[75]....
        /*029c*/ 	.word	0xffffffff


	//   ....[76]....
        /*02a0*/ 	.word	0xffffffff


	//   ....[77]....
        /*02a4*/ 	.word	0xffffffff


	//   ....[78]....
        /*02a8*/ 	.word	0xffffffff


	//   ....[79]....
        /*02ac*/ 	.word	0xffffffff


	//   ....[80]....
        /*02b0*/ 	.word	0xffffffff


	//   ....[81]....
        /*02b4*/ 	.word	0xffffffff


	//   ....[82]....
        /*02b8*/ 	.word	0xffffffff


	//   ....[83]....
        /*02bc*/ 	.word	0xffffffff


	//   ....[84]....
        /*02c0*/ 	.word	0xffffffff


	//   ....[85]....
        /*02c4*/ 	.word	0xffffffff


	//   ....[86]....
        /*02c8*/ 	.word	0xffffffff


	//   ....[87]....
        /*02cc*/ 	.word	0xffffffff


	//   ....[88]....
        /*02d0*/ 	.word	0xffffffff


	//   ....[89]....
        /*02d4*/ 	.word	0xffffffff


	//   ....[90]....
        /*02d8*/ 	.word	0xffffffff


	//   ....[91]....
        /*02dc*/ 	.word	0xffffffff


	//   ....[92]....
        /*02e0*/ 	.word	0xffffffff


	//   ....[93]....
        /*02e4*/ 	.word	0xffffffff


	//   ....[94]....
        /*02e8*/ 	.word	0xffffffff


	//   ....[95]....
        /*02ec*/ 	.word	0xffffffff


	//   ....[96]....
        /*02f0*/ 	.word	0xffffffff


	//   ....[97]....
        /*02f4*/ 	.word	0xffffffff


	//   ....[98]....
        /*02f8*/ 	.word	0xffffffff


	//   ....[99]....
        /*02fc*/ 	.word	0xffffffff


	//   ....[100]....
        /*0300*/ 	.word	0xffffffff


	//   ....[101]....
        /*0304*/ 	.word	0xffffffff


	//   ....[102]....
        /*0308*/ 	.word	0xffffffff


	//   ....[103]....
        /*030c*/ 	.word	0xffffffff


	//   ....[104]....
        /*0310*/ 	.word	0xffffffff


	//   ....[105]....
        /*0314*/ 	.word	0xffffffff


	//   ....[106]....
        /*0318*/ 	.word	0xffffffff


	//   ....[107]....
        /*031c*/ 	.word	0xffffffff


	//   ....[108]....
        /*0320*/ 	.word	0xffffffff


	//   ....[109]....
        /*0324*/ 	.word	0xffffffff


	//   ....[110]....
        /*0328*/ 	.word	0xffffffff


	//   ....[111]....
        /*032c*/ 	.word	0xffffffff


	//   ....[112]....
        /*0330*/ 	.word	0xffffffff


	//   ....[113]....
        /*0334*/ 	.word	0xffffffff


	//   ....[114]....
        /*0338*/ 	.word	0xffffffff


	//   ....[115]....
        /*033c*/ 	.word	0xffffffff


	//   ....[116]....
        /*0340*/ 	.word	0xffffffff


	//   ....[117]....
        /*0344*/ 	.word	0xffffffff


	//   ....[118]....
        /*0348*/ 	.word	0xffffffff


	//   ....[119]....
        /*034c*/ 	.word	0xffffffff


	//   ....[120]....
        /*0350*/ 	.word	0xffffffff


	//   ....[121]....
        /*0354*/ 	.word	0xffffffff


	//   ....[122]....
        /*0358*/ 	.word	0xffffffff


	//   ....[123]....
        /*035c*/ 	.word	0xffffffff


	//   ....[124]....
        /*0360*/ 	.word	0xffffffff


	//   ....[125]....
        /*0364*/ 	.word	0xffffffff


	//   ....[126]....
        /*0368*/ 	.word	0xffffffff


	//   ....[127]....
        /*036c*/ 	.word	0xffffffff


	//   ....[128]....
        /*0370*/ 	.word	0xffffffff


	//   ....[129]....
        /*0374*/ 	.word	0x0500000f


	//   ....[130]....
        /*0378*/ 	.word	0x0500000f


	//   ....[131]....
        /*037c*/ 	.word	0x0500000f


	//   ....[132]....
        /*0380*/ 	.word	0x0500000f


	//   ....[133]....
        /*0384*/ 	.word	0x0500000f


	//   ....[134]....
        /*0388*/ 	.word	0x0500000f


	//   ....[135]....
        /*038c*/ 	.word	0x0500000f


	//   ....[136]....
        /*0390*/ 	.word	0x0500000f


	//   ....[137]....
        /*0394*/ 	.word	0x0500000f


	//   ....[138]....
        /*0398*/ 	.word	0x0500000f


	//   ....[139]....
        /*039c*/ 	.word	0x0500000f


	//   ....[140]....
        /*03a0*/ 	.word	0x0500000f


	//   ....[141]....
        /*03a4*/ 	.word	0x0500000f


	//   ....[142]....
        /*03a8*/ 	.word	0x0500000f


	//   ....[143]....
        /*03ac*/ 	.word	0x0500000f


	//   ....[144]....
        /*03b0*/ 	.word	0x0500000f


	//   ....[145]....
        /*03b4*/ 	.word	0x0500000f


	//   ....[146]....
        /*03b8*/ 	.word	0x0500000f


	//   ....[147]....
        /*03bc*/ 	.word	0x0500000f


	//   ....[148]....
        /*03c0*/ 	.word	0x0500000f


	//   ....[149]....
        /*03c4*/ 	.word	0x0500000f


	//   ....[150]....
        /*03c8*/ 	.word	0x0500000f


	//   ....[151]....
        /*03cc*/ 	.word	0x0500000f


	//   ....[152]....
        /*03d0*/ 	.word	0x0500000f


	//   ....[153]....
        /*03d4*/ 	.word	0x0500000f


	//   ....[154]....
        /*03d8*/ 	.word	0x0500000f


	//   ....[155]....
        /*03dc*/ 	.word	0x0500000f


	//   ....[156]....
        /*03e0*/ 	.word	0x0500000f


	//   ....[157]....
        /*03e4*/ 	.word	0x0500000f


	//   ....[158]....
        /*03e8*/ 	.word	0x0500000f


	//   ....[159]....
        /*03ec*/ 	.word	0x0500000f


	//   ....[160]....
        /*03f0*/ 	.word	0x0500000f


	//   ....[161]....
        /*03f4*/ 	.word	0x0500000f


	//   ....[162]....
        /*03f8*/ 	.word	0x0500000f


	//   ....[163]....
        /*03fc*/ 	.word	0x0500000f


	//   ....[164]....
        /*0400*/ 	.word	0x0500000f


	//   ....[165]....
        /*0404*/ 	.word	0x0500000f


	//   ....[166]....
        /*0408*/ 	.word	0x0500000f


	//   ....[167]....
        /*040c*/ 	.word	0x0500000f


	//   ....[168]....
        /*0410*/ 	.word	0x0500000f


	//   ....[169]....
        /*0414*/ 	.word	0x0500000f


	//   ....[170]....
        /*0418*/ 	.word	0x0500000f


	//   ....[171]....
        /*041c*/ 	.word	0x0500000f


	//   ....[172]....
        /*0420*/ 	.word	0x0500000f


	//   ....[173]....
        /*0424*/ 	.word	0x0500000f


	//   ....[174]....
        /*0428*/ 	.word	0x0500000f


	//   ....[175]....
        /*042c*/ 	.word	0x0500000f


	//   ....[176]....
        /*0430*/ 	.word	0x0500000f


	//   ....[177]....
        /*0434*/ 	.word	0x0500000f


	//   ....[178]....
        /*0438*/ 	.word	0x0500000f


	//   ....[179]....
        /*043c*/ 	.word	0x0500000f


	//   ....[180]....
        /*0440*/ 	.word	0x0500000f


	//   ....[181]....
        /*0444*/ 	.word	0x0500000f


	//   ....[182]....
        /*0448*/ 	.word	0x0500000f


	//   ....[183]....
        /*044c*/ 	.word	0x0500000f


	//   ....[184]....
        /*0450*/ 	.word	0x0500000f


	//   ....[185]....
        /*0454*/ 	.word	0x0500000f


	//   ....[186]....
        /*0458*/ 	.word	0x0500000f


	//   ....[187]....
        /*045c*/ 	.word	0x0500000f


	//   ....[188]....
        /*0460*/ 	.word	0x0500000f


	//   ....[189]....
        /*0464*/ 	.word	0x0500000f


	//   ....[190]....
        /*0468*/ 	.word	0x0500000f


	//   ....[191]....
        /*046c*/ 	.word	0x0500000f


	//   ....[192]....
        /*0470*/ 	.word	0x0500000f


	//   ....[193]....
        /*0474*/ 	.word	0x0500000f


	//   ....[194]....
        /*0478*/ 	.word	0x0500000f


	//   ....[195]....
        /*047c*/ 	.word	0x0500000f


	//----- nvinfo : EIATTR_COOP_GROUP_INSTR_OFFSETS
	.align		4
.L_1060:
        /*0480*/ 	.byte	0x04, 0x28
        /*0482*/ 	.short	(.L_1062 - .L_1061)


	//   ....[0]....
.L_1061:
        /*0484*/ 	.word	0x00000080


	//   ....[1]....
        /*0488*/ 	.word	0x00000090


	//   ....[2]....
        /*048c*/ 	.word	0x000002b0


	//   ....[3]....
        /*0490*/ 	.word	0x00000410


	//   ....[4]....
        /*0494*/ 	.word	0x00000530


	//   ....[5]....
        /*0498*/ 	.word	0x00000690


	//   ....[6]....
        /*049c*/ 	.word	0x000019c0


	//   ....[7]....
        /*04a0*/ 	.word	0x00003710


	//   ....[8]....
        /*04a4*/ 	.word	0x00004690


	//   ....[9]....
        /*04a8*/ 	.word	0x00005300


	//   ....[10]....
        /*04ac*/ 	.word	0x00005330


	//   ....[11]....
        /*04b0*/ 	.word	0x00005680


	//   ....[12]....
        /*04b4*/ 	.word	0x00005780


	//   ....[13]....
        /*04b8*/ 	.word	0x000059c0


	//   ....[14]....
        /*04bc*/ 	.word	0x00005b00


	//   ....[15]....
        /*04c0*/ 	.word	0x00006360


	//   ....[16]....
        /*04c4*/ 	.word	0x000070b0


	//   ....[17]....
        /*04c8*/ 	.word	0x00007cf0


	//   ....[18]....
        /*04cc*/ 	.word	0x00007d10


	//   ....[19]....
        /*04d0*/ 	.word	0x00008040


	//   ....[20]....
        /*04d4*/ 	.word	0x00008140


	//   ....[21]....
        /*04d8*/ 	.word	0x000084b0


	//   ....[22]....
        /*04dc*/ 	.word	0x00008510


	//   ....[23]....
        /*04e0*/ 	.word	0x00009670


	//   ....[24]....
        /*04e4*/ 	.word	0x0000a340


	//   ....[25]....
        /*04e8*/ 	.word	0x0000b020


	//   ....[26]....
        /*04ec*/ 	.word	0x0000b050


	//   ....[27]....
        /*04f0*/ 	.word	0x0000b290


	//   ....[28]....
        /*04f4*/ 	.word	0x0000b460


	//   ....[29]....
        /*04f8*/ 	.word	0x0000c3d0


	//   ....[30]....
        /*04fc*/ 	.word	0x0000c4a0


	//   ....[31]....
        /*0500*/ 	.word	0x0000c4c0


	//   ....[32]....
        /*0504*/ 	.word	0x0000c520


	//   ....[33]....
        /*0508*/ 	.word	0x0000c540


	//   ....[34]....
        /*050c*/ 	.word	0x0000de80


	//   ....[35]....
        /*0510*/ 	.word	0x0000e4a0


	//   ....[36]....
        /*0514*/ 	.word	0x0000e4d0


	//   ....[37]....
        /*0518*/ 	.word	0x0000e4f0


	//   ....[38]....
        /*051c*/ 	.word	0x0000e520


	//   ....[39]....
        /*0520*/ 	.word	0x0000eba0


	//   ....[40]....
        /*0524*/ 	.word	0x0000ebc0


	//   ....[41]....
        /*0528*/ 	.word	0x0000ee00


	//   ....[42]....
        /*052c*/ 	.word	0x0000ee20


	//   ....[43]....
        /*0530*/ 	.word	0x0000f9d0


	//   ....[44]....
        /*0534*/ 	.word	0x0000fa00


	//   ....[45]....
        /*0538*/ 	.word	0x0000fc40


	//   ....[46]....
        /*053c*/ 	.word	0x0000fc60


	//   ....[47]....
        /*0540*/ 	.word	0x0000ff00


	//   ....[48]....
        /*0544*/ 	.word	0x000100d0


	//   ....[49]....
        /*0548*/ 	.word	0x00010100


	//   ....[50]....
        /*054c*/ 	.word	0x00010130


	//   ....[51]....
        /*0550*/ 	.word	0x00010160


	//   ....[52]....
        /*0554*/ 	.word	0x00010190


	//   ....[53]....
        /*0558*/ 	.word	0x000101c0


	//   ....[54]....
        /*055c*/ 	.word	0x00010310


	//   ....[55]....
        /*0560*/ 	.word	0x00010340


	//   ....[56]....
        /*0564*/ 	.word	0x00010370


	//   ....[57]....
        /*0568*/ 	.word	0x000103a0


	//   ....[58]....
        /*056c*/ 	.word	0x000103d0


	//   ....[59]....
        /*0570*/ 	.word	0x00010400


	//   ....[60]....
        /*0574*/ 	.word	0x00010490


	//   ....[61]....
        /*0578*/ 	.word	0x000104f0


	//   ....[62]....
        /*057c*/ 	.word	0x00010580


	//   ....[63]....
        /*0580*/ 	.word	0x00012010


	//   ....[64]....
        /*0584*/ 	.word	0x00012030


	//   ....[65]....
        /*0588*/ 	.word	0x000120c0


	//   ....[66]....
        /*058c*/ 	.word	0x000120e0


	//   ....[67]....
        /*0590*/ 	.word	0x00012160


	//   ....[68]....
        /*0594*/ 	.word	0x00012180


	//   ....[69]....
        /*0598*/ 	.word	0x00012190


	//   ....[70]....
        /*059c*/ 	.word	0x000121a0


	//   ....[71]....
        /*05a0*/ 	.word	0x00012930


	//   ....[72]....
        /*05a4*/ 	.word	0x00012960


	//   ....[73]....
        /*05a8*/ 	.word	0x00012a20


	//   ....[74]....
        /*05ac*/ 	.word	0x00012a40


	//   ....[75]....
        /*05b0*/ 	.word	0x00012ae0


	//   ....[76]....
        /*05b4*/ 	.word	0x00012b00


	//   ....[77]....
        /*05b8*/ 	.word	0x00012b10


	//   ....[78]....
        /*05bc*/ 	.word	0x00012b90


	//   ....[79]....
        /*05c0*/ 	.word	0x00013400


	//   ....[80]....
        /*05c4*/ 	.word	0x00013420


	//   ....[81]....
        /*05c8*/ 	.word	0x000135c0


	//   ....[82]....
        /*05cc*/ 	.word	0x000135f0


	//   ....[83]....
        /*05d0*/ 	.word	0x00013700


	//   ....[84]....
        /*05d4*/ 	.word	0x00013710


	//   ....[85]....
        /*05d8*/ 	.word	0x00013740


	//   ....[86]....
        /*05dc*/ 	.word	0x00013750


	//   ....[87]....
        /*05e0*/ 	.word	0x00013d80


	//   ....[88]....
        /*05e4*/ 	.word	0x00013de0


	//   ....[89]....
        /*05e8*/ 	.word	0x00013fa0


	//   ....[90]....
        /*05ec*/ 	.word	0x00013fe0


	//   ....[91]....
        /*05f0*/ 	.word	0x00013ff0


	//   ....[92]....
        /*05f4*/ 	.word	0x00014000


	//   ....[93]....
        /*05f8*/ 	.word	0x00014150


	//   ....[94]....
        /*05fc*/ 	.word	0x000142a0


	//   ....[95]....
        /*0600*/ 	.word	0x00014ad0


	//   ....[96]....
        /*0604*/ 	.word	0x00014af0


	//   ....[97]....
        /*0608*/ 	.word	0x00014b40


	//   ....[98]....
        /*060c*/ 	.word	0x00014b50


	//   ....[99]....
        /*0610*/ 	.word	0x00014b90


	//   ....[100]....
        /*0614*/ 	.word	0x00014ba0


	//   ....[101]....
        /*0618*/ 	.word	0x00014bb0


	//   ....[102]....
        /*061c*/ 	.word	0x00014bf0


	//   ....[103]....
        /*0620*/ 	.word	0x00014f10


	//   ....[104]....
        /*0624*/ 	.word	0x00014f50


	//   ....[105]....
        /*0628*/ 	.word	0x00014f70


	//   ....[106]....
        /*062c*/ 	.word	0x00014f90


	//   ....[107]....
        /*0630*/ 	.word	0x00014fc0


	//   ....[108]....
        /*0634*/ 	.word	0x00014fe0


	//   ....[109]....
        /*0638*/ 	.word	0x000150e0


	//   ....[110]....
        /*063c*/ 	.word	0x00015230


	//   ....[111]....
        /*0640*/ 	.word	0x00015830


	//   ....[112]....
        /*0644*/ 	.word	0x00015880


	//   ....[113]....
        /*0648*/ 	.word	0x000158b0


	//   ....[114]....
        /*064c*/ 	.word	0x000158e0


	//   ....[115]....
        /*0650*/ 	.word	0x000158f0


	//   ....[116]....
        /*0654*/ 	.word	0x00015920


	//   ....[117]....
        /*0658*/ 	.word	0x00015950


	//   ....[118]....
        /*065c*/ 	.word	0x00015980


	//   ....[119]....
        /*0660*/ 	.word	0x00015b00


	//   ....[120]....
        /*0664*/ 	.word	0x00015b30


	//   ....[121]....
        /*0668*/ 	.word	0x00015b60


	//   ....[122]....
        /*066c*/ 	.word	0x00015b90


	//   ....[123]....
        /*0670*/ 	.word	0x00015bc0


	//   ....[124]....
        /*0674*/ 	.word	0x00015bf0


	//   ....[125]....
        /*0678*/ 	.word	0x00015cb0


	//   ....[126]....
        /*067c*/ 	.word	0x00015cd0


	//   ....[127]....
        /*0680*/ 	.word	0x00015d40


	//   ....[128]....
        /*0684*/ 	.word	0x000163e0


	//   ....[129]....
        /*0688*/ 	.word	0x00016960


	//   ....[130]....
        /*068c*/ 	.word	0x00016a50


	//   ....[131]....
        /*0690*/ 	.word	0x00016af0


	//   ....[132]....
        /*0694*/ 	.word	0x00016b50


	//   ....[133]....
        /*0698*/ 	.word	0x00016c40


	//   ....[134]....
        /*069c*/ 	.word	0x00016cb0


	//   ....[135]....
        /*06a0*/ 	.word	0x00016da0


	//   ....[136]....
        /*06a4*/ 	.word	0x00016e10


	//   ....[137]....
        /*06a8*/ 	.word	0x00016eb0


	//   ....[138]....
        /*06ac*/ 	.word	0x00016fb0


	//   ....[139]....
        /*06b0*/ 	.word	0x00017040


	//   ....[140]....
        /*06b4*/ 	.word	0x000170a0


	//   ....[141]....
        /*06b8*/ 	.word	0x00017190


	//   ....[142]....
        /*06bc*/ 	.word	0x00017210


	//   ....[143]....
        /*06c0*/ 	.word	0x00017310


	//   ....[144]....
        /*06c4*/ 	.word	0x00017380


	//   ....[145]....
        /*06c8*/ 	.word	0x00017460


	//   ....[146]....
        /*06cc*/ 	.word	0x00017770


	//   ....[147]....
        /*06d0*/ 	.word	0x00017830


	//   ....[148]....
        /*06d4*/ 	.word	0x00017aa0


	//   ....[149]....
        /*06d8*/ 	.word	0x00017af0


	//   ....[150]....
        /*06dc*/ 	.word	0x00017d00


	//   ....[151]....
        /*06e0*/ 	.word	0x00017d50


	//   ....[152]....
        /*06e4*/ 	.word	0x00017f00


	//   ....[153]....
        /*06e8*/ 	.word	0x00017f50


	//   ....[154]....
        /*06ec*/ 	.word	0x00018090


	//   ....[155]....
        /*06f0*/ 	.word	0x00018190


	//   ....[156]....
        /*06f4*/ 	.word	0x00018400


	//   ....[157]....
        /*06f8*/ 	.word	0x00018450


	//   ....[158]....
        /*06fc*/ 	.word	0x00018620


	//   ....[159]....
        /*0700*/ 	.word	0x00018670


	//   ....[160]....
        /*0704*/ 	.word	0x00018840


	//   ....[161]....
        /*0708*/ 	.word	0x00018890


	//   ....[162]....
        /*070c*/ 	.word	0x00018980


	//   ....[163]....
        /*0710*/ 	.word	0x00018a20


	//   ....[164]....
        /*0714*/ 	.word	0x00018a80


	//   ....[165]....
        /*0718*/ 	.word	0x00018b30


	//   ....[166]....
        /*071c*/ 	.word	0x00018b90


	//   ....[167]....
        /*0720*/ 	.word	0x00018c40


	//   ....[168]....
        /*0724*/ 	.word	0x00018ca0


	//   ....[169]....
        /*0728*/ 	.word	0x00018d50


	//   ....[170]....
        /*072c*/ 	.word	0x00018e40


	//   ....[171]....
        /*0730*/ 	.word	0x00018f20


	//   ....[172]....
        /*0734*/ 	.word	0x00019030


	//   ....[173]....
        /*0738*/ 	.word	0x00019130


	//   ....[174]....
        /*073c*/ 	.word	0x00019260


	//   ....[175]....
        /*0740*/ 	.word	0x00019340


	//   ....[176]....
        /*0744*/ 	.word	0x00019440


	//   ....[177]....
        /*0748*/ 	.word	0x00019520


	//   ....[178]....
        /*074c*/ 	.word	0x000195b0


	//   ....[179]....
        /*0750*/ 	.word	0x00019650


	//   ....[180]....
        /*0754*/ 	.word	0x00019770


	//   ....[181]....
        /*0758*/ 	.word	0x000197e0


	//   ....[182]....
        /*075c*/ 	.word	0x00019850


	//   ....[183]....
        /*0760*/ 	.word	0x000198c0


	//   ....[184]....
        /*0764*/ 	.word	0x00019930


	//   ....[185]....
        /*0768*/ 	.word	0x000199b0


	//   ....[186]....
        /*076c*/ 	.word	0x00019a40


	//   ....[187]....
        /*0770*/ 	.word	0x00019ad0


	//   ....[188]....
        /*0774*/ 	.word	0x00019b40


	//   ....[189]....
        /*0778*/ 	.word	0x00019bb0


	//   ....[190]....
        /*077c*/ 	.word	0x00019c20


	//   ....[191]....
        /*0780*/ 	.word	0x00019ca0


	//   ....[192]....
        /*0784*/ 	.word	0x00019d10


	//   ....[193]....
        /*0788*/ 	.word	0x00019db0


	//   ....[194]....
        /*078c*/ 	.word	0x00019e40


	//   ....[195]....
        /*0790*/ 	.word	0x00019f60


	//----- nvinfo : EIATTR_REG_RECONFIG
	.align		4
.L_1062:
        /*0794*/ 	.byte	0x01, 0x54
	.zero		2


	//----- nvinfo : EIATTR_SYSCALL_OFFSETS
	.align		4
        /*0798*/ 	.byte	0x04, 0x46
        /*079a*/ 	.short	(.L_1064 - .L_1063)


	//   ....[0]....
.L_1063:
        /*079c*/ 	.word	0x000038c0


	//   ....[1]....
        /*07a0*/ 	.word	0x00011410


	//   ....[2]....
        /*07a4*/ 	.word	0x00011560


	//   ....[3]....
        /*07a8*/ 	.word	0x00011650


	//   ....[4]....
        /*07ac*/ 	.word	0x00012540


	//   ....[5]....
        /*07b0*/ 	.word	0x00012e10


	//----- nvinfo : EIATTR_MBARRIER_INSTR_OFFSETS
	.align		4
.L_1064:
        /*07b4*/ 	.byte	0x04, 0x39
        /*07b6*/ 	.short	(.L_1066 - .L_1065)


	//   ....[0]....
.L_1065:
        /*07b8*/ 	.word	0x00000190
        /*07bc*/ 	.word	0x000000ff
        /*07c0*/ 	.word	0x00038800
        /*07c4*/ 	.short	0x0100
        /*07c6*/ 	.byte	0x08
	.zero		1


	//   ....[1]....
        /*07c8*/ 	.word	0x000001a0
        /*07cc*/ 	.word	0x000000ff
        /*07d0*/ 	.word	0x00038810
        /*07d4*/ 	.short	0x0100
        /*07d6*/ 	.byte	0x08
	.zero		1


	//   ....[2]....
        /*07d8*/ 	.word	0x000001b0
        /*07dc*/ 	.word	0x000000ff
        /*07e0*/ 	.word	0x00038820
        /*07e4*/ 	.short	0x0100
        /*07e6*/ 	.byte	0x08
	.zero		1


	//   ....[3]....
        /*07e8*/ 	.word	0x00000260
        /*07ec*/ 	.word	0x000000ff
        /*07f0*/ 	.word	0x00038830
        /*07f4*/ 	.short	0x0100
        /*07f6*/ 	.byte	0x06
	.zero		1


	//   ....[4]....
        /*07f8*/ 	.word	0x00000270
        /*07fc*/ 	.word	0x000000ff
        /*0800*/ 	.word	0x00038840
        /*0804*/ 	.short	0x0100
        /*0806*/ 	.byte	0x06
	.zero		1


	//   ....[5]....
        /*0808*/ 	.word	0x00000280
        /*080c*/ 	.word	0x000000ff
        /*0810*/ 	.word	0x00038838
        /*0814*/ 	.short	0x0100
        /*0816*/ 	.byte	0x06
	.zero		1


	//   ....[6]....
        /*0818*/ 	.word	0x00000290
        /*081c*/ 	.word	0x000000ff
        /*0820*/ 	.word	0x00038848
        /*0824*/ 	.short	0x0100
        /*0826*/ 	.byte	0x06
	.zero		1


	//   ....[7]....
        /*0828*/ 	.word	0x000003c0
        /*082c*/ 	.word	0x000000ff
        /*0830*/ 	.word	0x00038850
        /*0834*/ 	.short	0x0100
        /*0836*/ 	.byte	0x08
	.zero		1


	//   ....[8]....
        /*0838*/ 	.word	0x000003d0
        /*083c*/ 	.word	0x000000ff
        /*0840*/ 	.word	0x00038860
        /*0844*/ 	.short	0x0100
        /*0846*/ 	.byte	0x08
	.zero		1


	//   ....[9]....
        /*0848*/ 	.word	0x000003e0
        /*084c*/ 	.word	0x000000ff
        /*0850*/ 	.word	0x00038858
        /*0854*/ 	.short	0x0100
        /*0856*/ 	.byte	0x08
	.zero		1


	//   ....[10]....
        /*0858*/ 	.word	0x000003f0
        /*085c*/ 	.word	0x000000ff
        /*0860*/ 	.word	0x00038868
        /*0864*/ 	.short	0x0100
        /*0866*/ 	.byte	0x08
	.zero		1


	//   ....[11]....
        /*0868*/ 	.word	0x000004e0
        /*086c*/ 	.word	0x000000ff
        /*0870*/ 	.word	0x00038870
        /*0874*/ 	.short	0x0100
        /*0876*/ 	.byte	0x06
	.zero		1


	//   ....[12]....
        /*0878*/ 	.word	0x000004f0
        /*087c*/ 	.word	0x000000ff
        /*0880*/ 	.word	0x00038880
        /*0884*/ 	.short	0x0100
        /*0886*/ 	.byte	0x06
	.zero		1


	//   ....[13]....
        /*0888*/ 	.word	0x00000500
        /*088c*/ 	.word	0x000000ff
        /*0890*/ 	.word	0x00038878
        /*0894*/ 	.short	0x0100
        /*0896*/ 	.byte	0x06
	.zero		1


	//   ....[14]....
        /*0898*/ 	.word	0x00000510
        /*089c*/ 	.word	0x000000ff
        /*08a0*/ 	.word	0x00038888
        /*08a4*/ 	.short	0x0100
        /*08a6*/ 	.byte	0x06
	.zero		1


	//   ....[15]....
        /*08a8*/ 	.word	0x00000640
        /*08ac*/ 	.word	0x000000ff
        /*08b0*/ 	.word	0x00038890
        /*08b4*/ 	.short	0x0100
        /*08b6*/ 	.byte	0x08
	.zero		1


	//   ....[16]....
        /*08b8*/ 	.word	0x00000650
        /*08bc*/ 	.word	0x000000ff
        /*08c0*/ 	.word	0x000388a0
        /*08c4*/ 	.short	0x0100
        /*08c6*/ 	.byte	0x08
	.zero		1


	//   ....[17]....
        /*08c8*/ 	.word	0x00000660
        /*08cc*/ 	.word	0x000000ff
        /*08d0*/ 	.word	0x00038898
        /*08d4*/ 	.short	0x0100
        /*08d6*/ 	.byte	0x08
	.zero		1


	//   ....[18]....
        /*08d8*/ 	.word	0x00000670
        /*08dc*/ 	.word	0x000000ff
        /*08e0*/ 	.word	0x000388a8
        /*08e4*/ 	.short	0x0100
        /*08e6*/ 	.byte	0x08
	.zero		1


	//   ....[19]....
        /*08e8*/ 	.word	0x000007b0
        /*08ec*/ 	.word	0x000000ff
        /*08f0*/ 	.word	0x000388b0
        /*08f4*/ 	.short	0x0100
        /*08f6*/ 	.byte	0x08
	.zero		1


	//   ....[20]....
        /*08f8*/ 	.word	0x000007c0
        /*08fc*/ 	.word	0x000000ff
        /*0900*/ 	.word	0x000388c0
        /*0904*/ 	.short	0x0100
        /*0906*/ 	.byte	0x08
	.zero		1


	//   ....[21]....
        /*0908*/ 	.word	0x000007d0
        /*090c*/ 	.word	0x000000ff
        /*0910*/ 	.word	0x000388b8
        /*0914*/ 	.short	0x0100
        /*0916*/ 	.byte	0x08
	.zero		1


	//   ....[22]....
        /*0918*/ 	.word	0x000007e0
        /*091c*/ 	.word	0x000000ff
        /*0920*/ 	.word	0x000388c8
        /*0924*/ 	.short	0x0100
        /*0926*/ 	.byte	0x08
	.zero		1


	//   ....[23]....
        /*0928*/ 	.word	0x00001d90
        /*092c*/ 	.word	0x00000003
        /*0930*/ 	.word	0x00000000
        /*0934*/ 	.short	0x0101
        /*0936*/ 	.byte	0x3f
	.zero		1


	//   ....[24]....
        /*0938*/ 	.word	0x00002890
        /*093c*/ 	.word	0x00000003
        /*0940*/ 	.word	0x00000000
        /*0944*/ 	.short	0x0101
        /*0946*/ 	.byte	0x3f
	.zero		1


	//   ....[25]....
        /*0948*/ 	.word	0x00003940
        /*094c*/ 	.word	0x00000011
        /*0950*/ 	.word	0x00038800
        /*0954*/ 	.short	0x010a
        /*0956*/ 	.byte	0x3f
	.zero		1


	//   ....[26]....
        /*0958*/ 	.word	0x000039a0
        /*095c*/ 	.word	0x00000009
        /*0960*/ 	.word	0x00038830
        /*0964*/ 	.short	0x010a
        /*0966*/ 	.byte	0x3f
	.zero		1


	//   ....[27]....
        /*0968*/ 	.word	0x00003a10
        /*096c*/ 	.word	0x00000009
        /*0970*/ 	.word	0x00038830
        /*0974*/ 	.short	0x010a
        /*0976*/ 	.byte	0x3f
	.zero		1


	//   ....[28]....
        /*0978*/ 	.word	0x00003c90
        /*097c*/ 	.word	0x00000011
        /*0980*/ 	.word	0x00038810
        /*0984*/ 	.short	0x010a
        /*0986*/ 	.byte	0x3f
	.zero		1


	//   ....[29]....
        /*0988*/ 	.word	0x00003cd0
        /*098c*/ 	.word	0x00000009
        /*0990*/ 	.word	0x00038850
        /*0994*/ 	.short	0x010a
        /*0996*/ 	.byte	0x3f
	.zero		1


	//   ....[30]....
        /*0998*/ 	.word	0x00003da0
        /*099c*/ 	.word	0x00000009
        /*09a0*/ 	.word	0x00038850
        /*09a4*/ 	.short	0x010a
        /*09a6*/ 	.byte	0x3f
	.zero		1


	//   ....[31]....
        /*09a8*/ 	.word	0x00005bf0
        /*09ac*/ 	.word	0x00000019
        /*09b0*/ 	.word	0x00000000
        /*09b4*/ 	.short	0x0101
        /*09b6*/ 	.byte	0x3f
	.zero		1


	//   ....[32]....
        /*09b8*/ 	.word	0x00006410
        /*09bc*/ 	.word	0x00000009
        /*09c0*/ 	.word	0x00000000
        /*09c4*/ 	.short	0x0101
        /*09c6*/ 	.byte	0x3f
	.zero		1


	//   ....[33]....
        /*09c8*/ 	.word	0x000065b0
        /*09cc*/ 	.word	0x00000009
        /*09d0*/ 	.word	0x00038830
        /*09d4*/ 	.short	0x010a
        /*09d6*/ 	.byte	0x3f
	.zero		1


	//   ....[34]....
        /*09d8*/ 	.word	0x00006600
        /*09dc*/ 	.word	0x00000009
        /*09e0*/ 	.word	0x00038830
        /*09e4*/ 	.short	0x010a
        /*09e6*/ 	.byte	0x3f
	.zero		1


	//   ....[35]....
        /*09e8*/ 	.word	0x00006780
        /*09ec*/ 	.word	0x00000009
        /*09f0*/ 	.word	0x00038850
        /*09f4*/ 	.short	0x010a
        /*09f6*/ 	.byte	0x3f
	.zero		1


	//   ....[36]....
        /*09f8*/ 	.word	0x000067d0
        /*09fc*/ 	.word	0x00000009
        /*0a00*/ 	.word	0x00038850
        /*0a04*/ 	.short	0x010a
        /*0a06*/ 	.byte	0x3f
	.zero		1


	//   ....[37]....
        /*0a08*/ 	.word	0x00008770
        /*0a0c*/ 	.word	0x00000099
        /*0a10*/ 	.word	0x00000000
        /*0a14*/ 	.short	0x0101
        /*0a16*/ 	.byte	0x3f
	.zero		1


	//   ....[38]....
        /*0a18*/ 	.word	0x00009730
        /*0a1c*/ 	.word	0x00000009
        /*0a20*/ 	.word	0x00000000
        /*0a24*/ 	.short	0x0101
        /*0a26*/ 	.byte	0x3f
	.zero		1


	//   ....[39]....
        /*0a28*/ 	.word	0x00009840
        /*0a2c*/ 	.word	0x00000009
        /*0a30*/ 	.word	0x00038830
        /*0a34*/ 	.short	0x010a
        /*0a36*/ 	.byte	0x3f
	.zero		1


	//   ....[40]....
        /*0a38*/ 	.word	0x00009890
        /*0a3c*/ 	.word	0x00000009
        /*0a40*/ 	.word	0x00038830
        /*0a44*/ 	.short	0x010a
        /*0a46*/ 	.byte	0x3f
	.zero		1


	//   ....[41]....
        /*0a48*/ 	.word	0x00009a10
        /*0a4c*/ 	.word	0x00000009
        /*0a50*/ 	.word	0x00038850
        /*0a54*/ 	.short	0x010a
        /*0a56*/ 	.byte	0x3f
	.zero		1


	//   ....[42]....
        /*0a58*/ 	.word	0x00009a60
        /*0a5c*/ 	.word	0x00000009
        /*0a60*/ 	.word	0x00038850
        /*0a64*/ 	.short	0x010a
        /*0a66*/ 	.byte	0x3f
	.zero		1


	//   ....[43]....
        /*0a68*/ 	.word	0x0000b800
        /*0a6c*/ 	.word	0x00000099
        /*0a70*/ 	.word	0x00000000
        /*0a74*/ 	.short	0x0101
        /*0a76*/ 	.byte	0x3f
	.zero		1


	//   ....[44]....
        /*0a78*/ 	.word	0x0000c480
        /*0a7c*/ 	.word	0x00000009
        /*0a80*/ 	.word	0x00000000
        /*0a84*/ 	.short	0x0101
        /*0a86*/ 	.byte	0x3f
	.zero		1


	//   ....[45]....
        /*0a88*/ 	.word	0x0000ebd0
        /*0a8c*/ 	.word	0x00000000
        /*0a90*/ 	.word	0x00000000
        /*0a94*/ 	.short	0x0101
        /*0a96*/ 	.byte	0x3f
	.zero		1


	//   ....[46]....
        /*0a98*/ 	.word	0x00011dc0
        /*0a9c*/ 	.word	0x0000001b
        /*0aa0*/ 	.word	0x00038840
        /*0aa4*/ 	.short	0x010a
        /*0aa6*/ 	.byte	0x3f
	.zero		1


	//   ....[47]....
        /*0aa8*/ 	.word	0x000122a0
        /*0aac*/ 	.word	0x0000001b
        /*0ab0*/ 	.word	0x00038830
        /*0ab4*/ 	.short	0x0107
        /*0ab6*/ 	.byte	0x3f
	.zero		1


	//   ....[48]....
        /*0ab8*/ 	.word	0x00012380
        /*0abc*/ 	.word	0x0000001b
        /*0ac0*/ 	.word	0x00038830
        /*0ac4*/ 	.short	0x0101
        /*0ac6*/ 	.byte	0x3f
	.zero		1


	//   ....[49]....
        /*0ac8*/ 	.word	0x00012c50
        /*0acc*/ 	.word	0x00000017
        /*0ad0*/ 	.word	0x00038800
        /*0ad4*/ 	.short	0x0107
        /*0ad6*/ 	.byte	0x3f
	.zero		1


	//   ....[50]....
        /*0ad8*/ 	.word	0x00012ce0
        /*0adc*/ 	.word	0x00000017
        /*0ae0*/ 	.word	0x00038800
        /*0ae4*/ 	.short	0x0101
        /*0ae6*/ 	.byte	0x3f
	.zero		1


	//   ....[51]....
        /*0ae8*/ 	.word	0x000139f0
        /*0aec*/ 	.word	0x00000017
        /*0af0*/ 	.word	0x00038810
        /*0af4*/ 	.short	0x0107
        /*0af6*/ 	.byte	0x3f
	.zero		1


	//   ....[52]....
        /*0af8*/ 	.word	0x00013af0
        /*0afc*/ 	.word	0x00000017
        /*0b00*/ 	.word	0x00038810
        /*0b04*/ 	.short	0x0101
        /*0b06*/ 	.byte	0x3f
	.zero		1


	//   ....[53]....
        /*0b08*/ 	.word	0x00013b10
        /*0b0c*/ 	.word	0x00000017
        /*0b10*/ 	.word	0x00038820
        /*0b14*/ 	.short	0x010a
        /*0b16*/ 	.byte	0x3f
	.zero		1


	//   ....[54]....
        /*0b18*/ 	.word	0x00013ba0
        /*0b1c*/ 	.word	0x0000001b
        /*0b20*/ 	.word	0x00038860
        /*0b24*/ 	.short	0x010a
        /*0b26*/ 	.byte	0x3f
	.zero		1


	//   ....[55]....
        /*0b28*/ 	.word	0x000144c0
        /*0b2c*/ 	.word	0x0000001b
        /*0b30*/ 	.word	0x00038850
        /*0b34*/ 	.short	0x0107
        /*0b36*/ 	.byte	0x3f
	.zero		1


	//   ....[56]....
        /*0b38*/ 	.word	0x00014590
        /*0b3c*/ 	.word	0x0000001b
        /*0b40*/ 	.word	0x00038850
        /*0b44*/ 	.short	0x0101
        /*0b46*/ 	.byte	0x3f
	.zero		1


	//   ....[57]....
        /*0b48*/ 	.word	0x00014930
        /*0b4c*/ 	.word	0x00000006
        /*0b50*/ 	.word	0x00038840
        /*0b54*/ 	.short	0x010a
        /*0b56*/ 	.byte	0x3f
	.zero		1


	//   ....[58]....
        /*0b58*/ 	.word	0x00014c70
        /*0b5c*/ 	.word	0x00000006
        /*0b60*/ 	.word	0x00038830
        /*0b64*/ 	.short	0x0107
        /*0b66*/ 	.byte	0x3f
	.zero		1


	//   ....[59]....
        /*0b68*/ 	.word	0x00014d30
        /*0b6c*/ 	.word	0x00000006
        /*0b70*/ 	.word	0x00038830
        /*0b74*/ 	.short	0x0101
        /*0b76*/ 	.byte	0x3f
	.zero		1


	//   ....[60]....
        /*0b78*/ 	.word	0x00014d60
        /*0b7c*/ 	.word	0x00000006
        /*0b80*/ 	.word	0x00038860
        /*0b84*/ 	.short	0x010a
        /*0b86*/ 	.byte	0x3f
	.zero		1


	//   ....[61]....
        /*0b88*/ 	.word	0x00015430
        /*0b8c*/ 	.word	0x00000006
        /*0b90*/ 	.word	0x00038850
        /*0b94*/ 	.short	0x0107
        /*0b96*/ 	.byte	0x3f
	.zero		1


	//   ....[62]....
        /*0b98*/ 	.word	0x000154f0
        /*0b9c*/ 	.word	0x00000006
        /*0ba0*/ 	.word	0x00038850
        /*0ba4*/ 	.short	0x0101
        /*0ba6*/ 	.byte	0x3f
	.zero		1


	//   ....[63]....
        /*0ba8*/ 	.word	0x00016360
        /*0bac*/ 	.word	0x00000007
        /*0bb0*/ 	.word	0x00038820
        /*0bb4*/ 	.short	0x010a
        /*0bb6*/ 	.byte	0x3f
	.zero		1


	//   ....[64]....
        /*0bb8*/ 	.word	0x000164e0
        /*0bbc*/ 	.word	0x00000005
        /*0bc0*/ 	.word	0x00038840
        /*0bc4*/ 	.short	0x010a
        /*0bc6*/ 	.byte	0x3f
	.zero		1


	//   ....[65]....
        /*0bc8*/ 	.word	0x00016580
        /*0bcc*/ 	.word	0x00000003
        /*0bd0*/ 	.word	0x00038840
        /*0bd4*/ 	.short	0x010a
        /*0bd6*/ 	.byte	0x3f
	.zero		1


	//   ....[66]....
        /*0bd8*/ 	.word	0x000165c0
        /*0bdc*/ 	.word	0x00000005
        /*0be0*/ 	.word	0x00038860
        /*0be4*/ 	.short	0x010a
        /*0be6*/ 	.byte	0x3f
	.zero		1


	//   ....[67]....
        /*0be8*/ 	.word	0x00016600
        /*0bec*/ 	.word	0x00000003
        /*0bf0*/ 	.word	0x00038860
        /*0bf4*/ 	.short	0x010a
        /*0bf6*/ 	.byte	0x3f
	.zero		1


	//   ....[68]....
        /*0bf8*/ 	.word	0x00016660
        /*0bfc*/ 	.word	0x00000011
        /*0c00*/ 	.word	0x00038800
        /*0c04*/ 	.short	0x010a
        /*0c06*/ 	.byte	0x3f
	.zero		1


	//   ....[69]....
        /*0c08*/ 	.word	0x000166b0
        /*0c0c*/ 	.word	0x00000009
        /*0c10*/ 	.word	0x00038830
        /*0c14*/ 	.short	0x010a
        /*0c16*/ 	.byte	0x3f
	.zero		1


	//   ....[70]....
        /*0c18*/ 	.word	0x00016700
        /*0c1c*/ 	.word	0x00000011
        /*0c20*/ 	.word	0x00038810
        /*0c24*/ 	.short	0x010a
        /*0c26*/ 	.byte	0x3f
	.zero		1


	//   ....[71]....
        /*0c28*/ 	.word	0x00016750
        /*0c2c*/ 	.word	0x00000009
        /*0c30*/ 	.word	0x00038850
        /*0c34*/ 	.short	0x010a
        /*0c36*/ 	.byte	0x3f
	.zero		1


	//   ....[72]....
        /*0c38*/ 	.word	0x000167a0
        /*0c3c*/ 	.word	0x00000009
        /*0c40*/ 	.word	0x00038830
        /*0c44*/ 	.short	0x010a
        /*0c46*/ 	.byte	0x3f
	.zero		1


	//   ....[73]....
        /*0c48*/ 	.word	0x000167f0
        /*0c4c*/ 	.word	0x00000009
        /*0c50*/ 	.word	0x00038850
        /*0c54*/ 	.short	0x010a
        /*0c56*/ 	.byte	0x3f
	.zero		1


	//   ....[74]....
        /*0c58*/ 	.word	0x00016840
        /*0c5c*/ 	.word	0x00000009
        /*0c60*/ 	.word	0x00038830
        /*0c64*/ 	.short	0x010a
        /*0c66*/ 	.byte	0x3f
	.zero		1


	//   ....[75]....
        /*0c68*/ 	.word	0x00016890
        /*0c6c*/ 	.word	0x00000009
        /*0c70*/ 	.word	0x00038850
        /*0c74*/ 	.short	0x010a
        /*0c76*/ 	.byte	0x3f
	.zero		1


	//   ....[76]....
        /*0c78*/ 	.word	0x000169a0
        /*0c7c*/ 	.word	0x0000001b
        /*0c80*/ 	.word	0x00038840
        /*0c84*/ 	.short	0x010a
        /*0c86*/ 	.byte	0x3f
	.zero		1


	//   ....[77]....
        /*0c88*/ 	.word	0x00017f90
        /*0c8c*/ 	.word	0x00000017
        /*0c90*/ 	.word	0x00038820
        /*0c94*/ 	.short	0x010a
        /*0c96*/ 	.byte	0x3f
	.zero		1


	//   ....[78]....
        /*0c98*/ 	.word	0x00017fe0
        /*0c9c*/ 	.word	0x0000001b
        /*0ca0*/ 	.word	0x00038860
        /*0ca4*/ 	.short	0x010a
        /*0ca6*/ 	.byte	0x3f
	.zero		1


	//   ....[79]....
        /*0ca8*/ 	.word	0x000188d0
        /*0cac*/ 	.word	0x00000006
        /*0cb0*/ 	.word	0x00038840
        /*0cb4*/ 	.short	0x010a
        /*0cb6*/ 	.byte	0x3f
	.zero		1


	//   ....[80]....
        /*0cb8*/ 	.word	0x00018d90
        /*0cbc*/ 	.word	0x00000006
        /*0cc0*/ 	.word	0x00038860
        /*0cc4*/ 	.short	0x010a
        /*0cc6*/ 	.byte	0x3f
	.zero		1


	//   ....[81]....
        /*0cc8*/ 	.word	0x00019e80
        /*0ccc*/ 	.word	0x00000007
        /*0cd0*/ 	.word	0x00038820
        /*0cd4*/ 	.short	0x010a
        /*0cd6*/ 	.byte	0x3f
	.zero		1


	//   ....[82]....
        /*0cd8*/ 	.word	0x0001a020
        /*0cdc*/ 	.word	0x00000005
        /*0ce0*/ 	.word	0x00038840
        /*0ce4*/ 	.short	0x010a
        /*0ce6*/ 	.byte	0x3f
	.zero		1


	//   ....[83]....
        /*0ce8*/ 	.word	0x0001a070
        /*0cec*/ 	.word	0x00000003
        /*0cf0*/ 	.word	0x00038840
        /*0cf4*/ 	.short	0x010a
        /*0cf6*/ 	.byte	0x3f
	.zero		1


	//   ....[84]....
        /*0cf8*/ 	.word	0x0001a0c0
        /*0cfc*/ 	.word	0x00000005
        /*0d00*/ 	.word	0x00038860
        /*0d04*/ 	.short	0x010a
        /*0d06*/ 	.byte	0x3f
	.zero		1


	//----- nvinfo : EIATTR_NUM_MBARRIERS
	.align		4
.L_1066:
        /*0d08*/ 	.byte	0x03, 0x38
        /*0d0a*/ 	.short	0x0017


	//----- nvinfo : EIATTR_EXIT_INSTR_OFFSETS
	.align		4
        /*0d0c*/ 	.byte	0x04, 0x1c
        /*0d0e*/ 	.short	(.L_1068 - .L_1067)


	//   ....[0]....
.L_1067:
        /*0d10*/ 	.word	0x000009a0


	//   ....[1]....
        /*0d14*/ 	.word	0x0000feb0


	//   ....[2]....
        /*0d18*/ 	.word	0x00016650


	//----- nvinfo : EIATTR_MAX_THREADS
	.align		4
.L_1068:
        /*0d1c*/ 	.byte	0x04, 0x05
        /*0d1e*/ 	.short	(.L_1070 - .L_1069)
.L_1069:
        /*0d20*/ 	.word	0x00000180
        /*0d24*/ 	.word	0x00000001
        /*0d28*/ 	.word	0x00000001


	//----- nvinfo : EIATTR_CRS_STACK_SIZE
	.align		4
.L_1070:
        /*0d2c*/ 	.byte	0x04, 0x1e
        /*0d2e*/ 	.short	(.L_1072 - .L_1071)
.L_1071:
        /*0d30*/ 	.word	0x00000000


	//----- nvinfo : EIATTR_CBANK_PARAM_SIZE
	.align		4
.L_1072:
        /*0d34*/ 	.byte	0x03, 0x19
        /*0d36*/ 	.short	0x0bf0


	//----- nvinfo : EIATTR_PARAM_CBANK
	.align		4
        /*0d38*/ 	.byte	0x04, 0x0a
        /*0d3a*/ 	.short	(.L_1074 - .L_1073)
	.align		4
.L_1073:
        /*0d3c*/ 	.word	index@(.nv.constant0._ZN7cutlass13device_kernelIN5flash11enable_sm90INS1_16FlashAttnFwdSm90INS1_25CollectiveMainloopFwdSm90ILi2EN4cute5tupleIJNS5_1CILi1EEES8_S8_EEENS6_IJNS7_ILi64EEESA_SA_EEELi512ENS_6half_tEfNS_4arch4Sm90ELb1ELb0ELb0ELb1ELb1ELb0ELb1ELb0ELb0ELb1ELb0ELb0EEENS1_21CollectiveEpilogueFwdINS6_IJSA_NS7_ILi512EEESA_EEES9_SC_SE_Li256ELb1ELb1ELb0ELb0EEENS1_36VarlenDynamicPersistentTileSchedulerILi64ELi64ELi256ELi128ELb0ELb1ELb1ELb1ELb1ELb1EEEEEEEEEvNT_6ParamsE)
        /*0d40*/ 	.short	0x0210
        /*0d42*/ 	.short	0x0bf0


	//----- nvinfo : EIATTR_SW_WAR
	.align		4
.L_1074:
        /*0d44*/ 	.byte	0x04, 0x36
        /*0d46*/ 	.short	(.L_1076 - .L_1075)
.L_1075:
        /*0d48*/ 	.word	0x00000008
.L_1076:


//--------------------- .nv.info._ZN7cutlass13device_kernelIN5flash11enable_sm90INS1_16FlashAttnFwdSm90INS1_25CollectiveMainloopFwdSm90ILi2EN4cute5tupleIJNS5_1CILi1EEES8_S8_EEENS6_IJNS7_ILi64EEESA_SA_EEELi512ENS_6half_tEfNS_4arch4Sm90ELb1ELb0ELb0ELb1ELb1ELb1ELb1ELb0ELb0ELb1ELb0ELb0EEENS1_21CollectiveEpilogueFwdINS6_IJSA_NS7_ILi512EEESA_EEES9_SC_SE_Li256ELb1ELb1ELb0ELb0EEENS1_36VarlenDynamicPersistentTileSchedulerILi64ELi64ELi256ELi128ELb0ELb1ELb1ELb1ELb1ELb1EEEEEEEEEvNT_6ParamsE --------------------------
	.section	.nv.info._ZN7cutlass13device_kernelIN5flash11enable_sm90INS1_16FlashAttnFwdSm90INS1_25CollectiveMainloopFwdSm90ILi2EN4cute5tupleIJNS5_1CILi1EEES8_S8_EEENS6_IJNS7_ILi64EEESA_SA_EEELi512ENS_6half_tEfNS_4arch4Sm90ELb1ELb0ELb0ELb1ELb1ELb1ELb1ELb0ELb0ELb1ELb0ELb0EEENS1_21CollectiveEpilogueFwdINS6_IJSA_NS7_ILi512EEESA_EEES9_SC_SE_Li256ELb1ELb1ELb0ELb0EEENS1_36VarlenDynamicPersistentTileSchedulerILi64ELi64ELi256ELi128ELb0ELb1ELb1ELb1ELb1ELb1EEEEEEEEEvNT_6ParamsE,"",@"SHT_CUDA_INFO"
	.sectionflags	@""
	.align	4


	//----- nvinfo : EIATTR_CUDA_API_VERSION
	.align		4
        /*0000*/ 	.byte	0x04, 0x37
        /*0002*/ 	.short	(.L_1078 - .L_1077)
.L_1077:
        /*0004*/ 	.word	0x00000082


	//----- nvinfo : EIATTR_KPARAM_INFO
	.align		4
.L_1078:
        /*0008*/ 	.byte	0x04, 0x17
        /*000a*/ 	.short	(.L_1080 - .L_1079)
.L_1079:
        /*000c*/ 	.word	0x00000000
        /*0010*/ 	.short	0x0000
        /*0012*/ 	.short	0x0070
        /*0014*/ 	.byte	0x00, 0xf0, 0x01, 0x2e


	//----- nvinfo : EIATTR_SPARSE_MMA_MASK
	.align		4
.L_1080:
        /*0018*/ 	.byte	0x03, 0x50
        /*001a*/ 	.short	0x0000


	//----- nvinfo : EIATTR_MAXREG_COUNT
	.align		4
        /*001c*/ 	.byte	0x03, 0x1b
        /*001e*/ 	.short	0x00a8


	//----- nvinfo : EIATTR_NUM_BARRIERS
	.align		4
        /*0020*/ 	.byte	0x02, 0x4c
        /*0022*/ 	.byte	0x10
	.zero		1


	//----- nvinfo : EIATTR_EXTERNS
	.align		4
        /*0024*/ 	.byte	0x04, 0x0f
        /*0026*/ 	.short	(.L_1082 - .L_1081)


	//   ....[0]....
	.align		4
.L_1081:
        /*0028*/ 	.word	index@(__assertfail)


	//----- nvinfo : EIATTR_ANNOTATIONS
	.align		4
.L_1082:
        /*002c*/ 	.byte	0x04, 0x55
        /*002e*/ 	.short	(.L_1084 - .L_1083)


	//   ....[0]....
.L_1083:
        /* <DEDUP_REMOVED lines=68> */


	//----- nvinfo : EIATTR_MERCURY_ISA_VERSION
	.align		4
.L_1084:
        /*0460*/ 	.byte	0x03, 0x5f
        /*0462*/ 	.short	0x0101


	//----- nvinfo : EIATTR_UNUSED_LOAD_BYTE_OFFSET
	.align		4
        /*0464*/ 	.byte	0x04, 0x44
        /*0466*/ 	.short	(.L_1086 - .L_1085)


	//   ....[0]....
.L_1085:
        /*0468*/ 	.word	0x00000a50
        /*046c*/ 	.word	0x0000fff0


	//   ....[1]....
        /*0470*/ 	.word	0x00014920
        /*0474*/ 	.word	0x0000fff0


	//----- nvinfo : EIATTR_INT_WARP_WIDE_INSTR_OFFSETS
	.align		4
.L_1086:
        /*0478*/ 	.byte	0x04, 0x31
        /*047a*/ 	.short	(.L_1088 - .L_1087)


	//   ....[0]....
.L_1087:
        /*047c*/ 	.word	0x00000130


	//   ....[1]....
        /*0480*/ 	.word	0x00000170


	//   ....[2]....
        /*0484*/ 	.word	0x000001e0


	//   ....[3]....
        /*0488*/ 	.word	0x00000250


	//   ....[4]....
        /*048c*/ 	.word	0x0001ab00


	//   ....[5]....
        /*0490*/ 	.word	0x0001ab90


	//   ....[6]....
        /*0494*/ 	.word	0x0001f090


	//   ....[7]....
        /*0498*/ 	.word	0x0001f120


	//----- nvinfo : EIATTR_COOP_GROUP_MASK_REGIDS
	.align		4
.L_1088:
        /*049c*/ 	.byte	0x04, 0x29
        /*049e*/ 	.short	(.L_1090 - .L_1089)


	//   ....[0]....
.L_1089:
        /*04a0*/ 	.word	0xffffffff


	//   ....[1]....
        /*04a4*/ 	.word	0xffffffff


	//   ....[2]....
        /*04a8*/ 	.word	0xffffffff


	//   ....[3]....
        /*04ac*/ 	.word	0xffffffff


	//   ....[4]....
        /*04b0*/ 	.word	0xffffffff


	//   ....[5]....
        /*04b4*/ 	.word	0xffffffff


	//   ....[6]....
        /*04b8*/ 	.word	0xffffffff


	//   ....[7]....
        /*04bc*/ 	.word	0xffffffff


	//   ....[8]....
        /*04c0*/ 	.word	0xffffffff


	//   ....[9]....
        /*04c4*/ 	.word	0xffffffff


	//   ....[10]....
        /*04c8*/ 	.word	0xffffffff


	//   ....[11]....
        /*04cc*/ 	.word	0xffffffff


	//   ....[12]....
        /*04d0*/ 	.word	0xffffffff


	//   ....[13]....
        /*04d4*/ 	.word	0xffffffff


	//   ....[14]....
        /*04d8*/ 	.word	0xffffffff


	//   ....[15]....
        /*04dc*/ 	.word	0xffffffff


	//   ....[16]....
        /*04e0*/ 	.word	0xffffffff


	//   ....[17]....
        /*04e4*/ 	.word	0xffffffff


	//   ....[18]....
        /*04e8*/ 	.word	0xffffffff


	//   ....[19]....
        /*04ec*/ 	.word	0xffffffff


	//   ....[20]....
        /*04f0*/ 	.word	0xffffffff


	//   ....[21]....
        /*04f4*/ 	.word	0xffffffff


	//   ....[22]....
        /*04f8*/ 	.word	0xffffffff


	//   ....[23]....
        /*04fc*/ 	.word	0xffffffff


	//   ....[24]....
        /*0500*/ 	.word	0xffffffff


	//   ....[25]....
        /*0504*/ 	.word	0xffffffff


	//   ....[26]....
        /*0508*/ 	.word	0xffffffff


	//   ....[27]....
        /*050c*/ 	.word	0xffffffff


	//   ....[28]....
        /*0510*/ 	.word	0xffffffff


	//   ....[29]....
        /*0514*/ 	.word	0xffffffff


	//   ....[30]....
        /*0518*/ 	.word	0xffffffff


	//   ....[31]....
        /*051c*/ 	.word	0xffffffff


	//   ....[32]....
        /*0520*/ 	.word	0xffffffff


	//   ....[33]....
        /*0524*/ 	.word	0xffffffff


	//   ....[34]....
        /*0528*/ 	.word	0xffffffff


	//   ....[35]....
        /*052c*/ 	.word	0xffffffff


	//   ....[36]....
        /*0530*/ 	.word	0xffffffff


	//   ....[37]....
        /*0534*/ 	.word	0xffffffff


	//   ....[38]....
        /*0538*/ 	.word	0xffffffff


	//   ....[39]....
        /*053c*/ 	.word	0xffffffff


	//   ....[40]....
        /*0540*/ 	.word	0xffffffff


	//   ....[41]....
        /*0544*/ 	.word	0xffffffff


	//   ....[42]....
        /*0548*/ 	.word	0xffffffff


	//   ....[43]....
        /*054c*/ 	.word	0xffffffff


	//   ....[44]....
        /*0550*/ 	.word	0xffffffff


	//   ....[45]....
        /*0554*/ 	.word	0xffffffff


	//   ....[46]....
        /*0558*/ 	.word	0xffffffff


	//   ....[47]....
        /*055c*/ 	.word	0xffffffff


	//   ....[48]....
        /*0560*/ 	.word	0xffffffff


	//   ....[49]....
        /*0564*/ 	.word	0xffffffff


	//   ....[50]....
        /*0568*/ 	.word	0xffffffff


	//   ....[51]....
        /*056c*/ 	.word	0xffffffff


	//   ....[52]....
        /*0570*/ 	.word	0xffffffff


	//   ....[53]....
        /*0574*/ 	.word	0xffffffff


	//   ....[54]....
        /*0578*/ 	.word	0xffffffff


	//   ....[55]....
        /*057c*/ 	.word	0xffffffff


	//   ....[56]....
        /*0580*/ 	.word	0xffffffff


	//   ....[57]....
        /*0584*/ 	.word	0xffffffff


	//   ....[58]....
        /*0588*/ 	.word	0xffffffff


	//   ....[59]....
        /*058c*/ 	.word	0xffffffff


	//   ....[60]....
        /*0590*/ 	.word	0xffffffff


	//   ....[61]....
        /*0594*/ 	.word	0xffffffff


	//   ....[62]....
        /*0598*/ 	.word	0xffffffff


	//   ....[63]....
        /*059c*/ 	.word	0xffffffff


	//   ....[64]....
        /*05a0*/ 	.word	0xffffffff


	//   ....[65]....
        /*05a4*/ 	.word	0xffffffff


	//   ....[66]....
        /*05a8*/ 	.word	0xffffffff


	//   ....[67]....
        /*05ac*/ 	.word	0xffffffff


	//   ....[68]....
        /*05b0*/ 	.word	0xffffffff


	//   ....[69]....
        /*05b4*/ 	.word	0xffffffff


	//   ....[70]....
        /*05b8*/ 	.word	0xffffffff


	//   ....[71]....
        /*05bc*/ 	.word	0xffffffff


	//   ....[72]....
        /*05c0*/ 	.word	0xffffffff


	//   ....[73]....
        /*05c4*/ 	.word	0xffffffff


	//   ....[74]....
        /*05c8*/ 	.word	0xffffffff


	//   ....[75]....
        /*05cc*/ 	.word	0xffffffff


	//   ....[76]....
        /*05d0*/ 	.word	0xffffffff


	//   ....[77]....
        /*05d4*/ 	.word	0xffffffff


	//   ....[78]....
        /*05d8*/ 	.word	0xffffffff


	//   ....[79]....
        /*05dc*/ 	.word	0xffffffff


	//   ....[80]....
        /*05e0*/ 	.word	0xffffffff


	//   ....[81]....
        /*05e4*/ 	.word	0xffffffff


	//   ....[82]....
        /*05e8*/ 	.word	0xffffffff


	//   ....[83]....
        /*05ec*/ 	.word	0xffffffff


	//   ....[84]....
        /*05f0*/ 	.word	0xffffffff


	//   ....[85]....
        /*05f4*/ 	.word	0xffffffff


	//   ....[86]....
        /*05f8*/ 	.word	0xffffffff


	//   ....[87]....
        /*05fc*/ 	.word	0xffffffff


	//   ....[88]....
        /*0600*/ 	.word	0xffffffff


	//   ....[89]....
        /*0604*/ 	.word	0xffffffff


	//   ....[90]....
        /*0608*/ 	.word	0xffffffff


	//   ....[91]....
        /*060c*/ 	.word	0xffffffff


	//   ....[92]....
        /*0610*/ 	.word	0xffffffff


	//   ....[93]....
        /*0614*/ 	.word	0xffffffff


	//   ....[94]....
        /*0618*/ 	.word	0xffffffff


	//   ....[95]....
        /*061c*/ 	.word	0xffffffff


	//   ....[96]....
        /*0620*/ 	.word	0xffffffff


	//   ....[97]....
        /*0624*/ 	.word	0xffffffff


	//   ....[98]....
        /*0628*/ 	.word	0xffffffff


	//   ....[99]....
        /*062c*/ 	.word	0xffffffff


	//   ....[100]....
        /*0630*/ 	.word	0xffffffff


	//   ....[101]....
        /*0634*/ 	.word	0xffffffff


	//   ....[102]....
        /*0638*/ 	.word	0xffffffff


	//   ....[103]....
        /*063c*/ 	.word	0xffffffff


	//   ....[104]....
        /*0640*/ 	.word	0xffffffff


	//   ....[105]....
        /*0644*/ 	.word	0xffffffff


	//   ....[106]....
        /*0648*/ 	.word	0xffffffff


	//   ....[107]....
        /*064c*/ 	.word	0xffffffff


	//   ....[108]....
        /*0650*/ 	.word	0xffffffff


	//   ....[109]....
        /*0654*/ 	.word	0xffffffff


	//   ....[110]....
        /*0658*/ 	.word	0xffffffff


	//   ....[111]....
        /*065c*/ 	.word	0xffffffff


	//   ....[112]....
        /*0660*/ 	.word	0xffffffff


	//   ....[113]....
        /*0664*/ 	.word	0xffffffff


	//   ....[114]....
        /*0668*/ 	.word	0xffffffff


	//   ....[115]....
        /*066c*/ 	.word	0xffffffff


	//   ....[116]....
        /*0670*/ 	.word	0xffffffff


	//   ....[117]....
        /*0674*/ 	.word	0xffffffff


	//   ....[118]....
        /*0678*/ 	.word	0xffffffff


	//   ....[119]....
        /*067c*/ 	.word	0xffffffff


	//   ....[120]....
        /*0680*/ 	.word	0xffffffff


	//   ....[121]....
        /*0684*/ 	.word	0xffffffff


	//   ....[122]....
        /*0688*/ 	.word	0xffffffff


	//   ....[123]....
        /*068c*/ 	.word	0xffffffff


	//   ....[124]....
        /*0690*/ 	.word	0xffffffff


	//   ....[125]....
        /*0694*/ 	.word	0xffffffff


	//   ....[126]....
        /*0698*/ 	.word	0xffffffff


	//   ....[127]....
        /*069c*/ 	.word	0xffffffff


	//   ....[128]....
        /*06a0*/ 	.word	0xffffffff


	//   ....[129]....
        /*06a4*/ 	.word	0xffffffff


	//   ....[130]....
        /*06a8*/ 	.word	0xffffffff


	//   ....[131]....
        /*06ac*/ 	.word	0xffffffff


	//   ....[132]....
        /*06b0*/ 	.word	0xffffffff


	//   ....[133]....
        /*06b4*/ 	.word	0xffffffff


	//   ....[134]....
        /*06b8*/ 	.word	0xffffffff


	//   ....[135]....
        /*06bc*/ 	.word	0xffffffff


	//   ....[136]....
        /*06c0*/ 	.word	0xffffffff


	//   ....[137]....
        /*06c4*/ 	.word	0xffffffff


	//   ....[138]....
        /*06c8*/ 	.word	0xffffffff


	//   ....[139]....
        /*06cc*/ 	.word	0xffffffff


	//   ....[140]....
        /*06d0*/ 	.word	0xffffffff


	//   ....[141]....
        /*06d4*/ 	.word	0xffffffff


	//   ....[142]....
        /*06d8*/ 	.word	0xffffffff


	//   ....[143]....
        /*06dc*/ 	.word	0xffffffff


	//   ....[144]....
        /*06e0*/ 	.word	0xffffffff


	//   ....[145]....
        /*06e4*/ 	.word	0xffffffff


	//   ....[146]....
        /*06e8*/ 	.word	0xffffffff


	//   ....[147]....
        /*06ec*/ 	.word	0xffffffff


	//   ....[148]....
        /*06f0*/ 	.word	0xffffffff


	//   ....[149]....
        /*06f4*/ 	.word	0xffffffff


	//   ....[150]....
        /*06f8*/ 	.word	0xffffffff


	//   ....[151]....
        /*06fc*/ 	.word	0xffffffff


	//   ....[152]....
        /*0700*/ 	.word	0xffffffff


	//   ....[153]....
        /*0704*/ 	.word	0xffffffff


	//   ....[154]....
        /*0708*/ 	.word	0xffffffff


	//   ....[155]....
        /*070c*/ 	.word	0x0500000f


	//   ....[156]....
        /*0710*/ 	.word	0x0500000f


	//   ....[157]....
        /*0714*/ 	.word	0x0500000f


	//   ....[158]....
        /*0718*/ 	.word	0x0500000f


	//   ....[159]....
        /*071c*/ 	.word	0x0500000f


	//   ....[160]....
        /*0720*/ 	.word	0x0500000f


	//   ....[161]....
        /*0724*/ 	.word	0x0500000f


	//   ....[162]....
        /*0728*/ 	.word	0x0500000f


	//   ....[163]....
        /*072c*/ 	.word	0x0500000f


	//   ....[164]....
        /*0730*/ 	.word	0x0500000f


	//   ....[165]....
        /*0734*/ 	.word	0x0500000f


	//   ....[166]....
        /*0738*/ 	.word	0x0500000f


	//   ....[167]....
        /*073c*/ 	.word	0x0500000f


	//   ....[168]....
        /*0740*/ 	.word	0x0500000f


	//   ....[169]....
        /*0744*/ 	.word	0x0500000f


	//   ....[170]....
        /*0748*/ 	.word	0x0500000f


	//   ....[171]....
        /*074c*/ 	.word	0x0500000f


	//   ....[172]....
        /*0750*/ 	.word	0x0500000f


	//   ....[173]....
        /*0754*/ 	.word	0x0500000f


	//   ....[174]....
        /*0758*/ 	.word	0x0500000f


	//   ....[175]....
        /*075c*/ 	.word	0x0500000f


	//   ....[176]....
        /*0760*/ 	.word	0x0500000f


	//   ....[177]....
        /*0764*/ 	.word	0x0500000f


	//   ....[178]....
        /*0768*/ 	.word	0x0500000f


	//   ....[179]....
        /*076c*/ 	.word	0x0500000f


	//   ....[180]....
        /*0770*/ 	.word	0x0500000f


	//   ....[181]....
        /*0774*/ 	.word	0x0500000f


	//   ....[182]....
        /*0778*/ 	.word	0x0500000f


	//   ....[183]....
        /*077c*/ 	.word	0x0500000f


	//   ....[184]....
        /*0780*/ 	.word	0x0500000f


	//   ....[185]....
        /*0784*/ 	.word	0x0500000f


	//   ....[186]....
        /*0788*/ 	.word	0x0500000f


	//   ....[187]....
        /*078c*/ 	.word	0x0500000f


	//   ....[188]....
        /*0790*/ 	.word	0x0500000f


	//   ....[189]....
        /*0794*/ 	.word	0x0500000f


	//   ....[190]....
        /*0798*/ 	.word	0x0500000f


	//   ....[191]....
        /*079c*/ 	.word	0x0500000f


	//   ....[192]....
        /*07a0*/ 	.word	0x0500000f


	//   ....[193]....
        /*07a4*/ 	.word	0x0500000f


	//   ....[194]....
        /*07a8*/ 	.word	0x0500000f


	//   ....[195]....
        /*07ac*/ 	.word	0x0500000f


	//   ....[196]....
        /*07b0*/ 	.word	0x0500000f


	//   ....[197]....
        /*07b4*/ 	.word	0x0500000f


	//   ....[198]....
        /*07b8*/ 	.word	0x0500000f


	//   ....[199]....
        /*07bc*/ 	.word	0x0500000f


	//   ....[200]....
        /*07c0*/ 	.word	0x0500000f


	//   ....[201]....
        /*07c4*/ 	.word	0x0500000f


	//   ....[202]....
        /*07c8*/ 	.word	0x0500000f


	//   ....[203]....
        /*07cc*/ 	.word	0x0500000f


	//   ....[204]....
        /*07d0*/ 	.word	0x0500000f


	//   ....[205]....
        /*07d4*/ 	.word	0x0500000f


	//   ....[206]....
        /*07d8*/ 	.word	0x0500000f


	//   ....[207]....
        /*07dc*/ 	.word	0x0500000f


	//   ....[208]....
        /*07e0*/ 	.word	0x0500000f


	//   ....[209]....
        /*07e4*/ 	.word	0x0500000f


	//   ....[210]....
        /*07e8*/ 	.word	0x0500000f


	//   ....[211]....
        /*07ec*/ 	.word	0x0500000f


	//   ....[212]....
        /*07f0*/ 	.word	0x0500000f


	//   ....[213]....
        /*07f4*/ 	.word	0x0500000f


	//   ....[214]....
        /*07f8*/ 	.word	0x0500000f


	//   ....[215]....
        /*07fc*/ 	.word	0x0500000f


	//   ....[216]....
        /*0800*/ 	.word	0x0500000f


	//   ....[217]....
        /*0804*/ 	.word	0x0500000f


	//   ....[218]....
        /*0808*/ 	.word	0x0500000f


	//   ....[219]....
        /*080c*/ 	.word	0x0500000f


	//   ....[220]....
        /*0810*/ 	.word	0x0500000f


	//   ....[221]....
        /*0814*/ 	.word	0x0500000f


	//   ....[222]....
        /*0818*/ 	.word	0x0500000f


	//   ....[223]....
        /*081c*/ 	.word	0x0500000f


	//   ....[224]....
        /*0820*/ 	.word	0x0500000f


	//   ....[225]....
        /*0824*/ 	.word	0x0500000f


	//   ....[226]....
        /*0828*/ 	.word	0x0500000f


	//   ....[227]....
        /*082c*/ 	.word	0x0500000f


	//   ....[228]....
        /*0830*/ 	.word	0x0500000f


	//   ....[229]....
        /*0834*/ 	.word	0x0500000f


	//   ....[230]....
        /*0838*/ 	.word	0x0500000f


	//   ....[231]....
        /*083c*/ 	.word	0x0500000f


	//   ....[232]....
        /*0840*/ 	.word	0x0500000f


	//   ....[233]....
        /*0844*/ 	.word	0x0500000f


	//   ....[234]....
        /*0848*/ 	.word	0x0500000f


	//   ....[235]....
        /*084c*/ 	.word	0x0500000f


	//   ....[236]....
        /*0850*/ 	.word	0x0500000f


	//   ....[237]....
        /*0854*/ 	.word	0x0500000f


	//   ....[238]....
        /*0858*/ 	.word	0x0500000f


	//   ....[239]....
        /*085c*/ 	.word	0x0500000f


	//   ....[240]....
        /*0860*/ 	.word	0x0500000f


	//   ....[241]....
        /*0864*/ 	.word	0x0500000f


	//   ....[242]....
        /*0868*/ 	.word	0x0500000f


	//   ....[243]....
        /*086c*/ 	.word	0x0500000f


	//   ....[244]....
        /*0870*/ 	.word	0x0500000f


	//----- nvinfo : EIATTR_COOP_GROUP_INSTR_OFFSETS
	.align		4
.L_1090:
        /*0874*/ 	.byte	0x04, 0x28
        /*0876*/ 	.short	(.L_1092 - .L_1091)


	//   ....[0]....
.L_1091:
        /*0878*/ 	.word	0x00000060


	//   ....[1]....
        /*087c*/ 	.word	0x00000140


	//   ....[2]....
        /*0880*/ 	.word	0x00000180


	//   ....[3]....
        /*0884*/ 	.word	0x00000390


	//   ....[4]....
        /*0888*/ 	.word	0x000004f0


	//   ....[5]....
        /*088c*/ 	.word	0x00000610


	//   ....[6]....
        /*0890*/ 	.word	0x00000770


	//   ....[7]....
        /*0894*/ 	.word	0x00002c10


	//   ....[8]....
        /*0898*/ 	.word	0x00002c20


	//   ....[9]....
        /*089c*/ 	.word	0x00003650


	//   ....[10]....
        /*08a0*/ 	.word	0x00003660


	//   ....[11]....
        /*08a4*/ 	.word	0x00004000


	//   ....[12]....
        /*08a8*/ 	.word	0x00004010


	//   ....[13]....
        /*08ac*/ 	.word	0x000043f0


	//   ....[14]....
        /*08b0*/ 	.word	0x00004400


	//   ....[15]....
        /*08b4*/ 	.word	0x00005270


	//   ....[16]....
        /*08b8*/ 	.word	0x000070c0


	//   ....[17]....
        /*08bc*/ 	.word	0x00007840


	//   ....[18]....
        /*08c0*/ 	.word	0x00007850


	//   ....[19]....
        /*08c4*/ 	.word	0x00007860


	//   ....[20]....
        /*08c8*/ 	.word	0x00007870


	//   ....[21]....
        /*08cc*/ 	.word	0x00007b70


	//   ....[22]....
        /*08d0*/ 	.word	0x00007b80


	//   ....[23]....
        /*08d4*/ 	.word	0x00007b90


	//   ....[24]....
        /*08d8*/ 	.word	0x00007ba0


	//   ....[25]....
        /*08dc*/ 	.word	0x00008e30


	//   ....[26]....
        /*08e0*/ 	.word	0x00008e50


	//   ....[27]....
        /*08e4*/ 	.word	0x00008e60


	//   ....[28]....
        /*08e8*/ 	.word	0x00008e70


	//   ....[29]....
        /*08ec*/ 	.word	0x00008f80


	//   ....[30]....
        /*08f0*/ 	.word	0x00008f90


	//   ....[31]....
        /*08f4*/ 	.word	0x00008fa0


	//   ....[32]....
        /*08f8*/ 	.word	0x00008fb0


	//   ....[33]....
        /*08fc*/ 	.word	0x0000a840


	//   ....[34]....
        /*0900*/ 	.word	0x0000bff0


	//   ....[35]....
        /*0904*/ 	.word	0x0000c330


	//   ....[36]....
        /*0908*/ 	.word	0x0000c350


	//   ....[37]....
        /*090c*/ 	.word	0x0000c4c0


	//   ....[38]....
        /*0910*/ 	.word	0x0000c6f0


	//   ....[39]....
        /*0914*/ 	.word	0x0000c710


	//   ....[40]....
        /*0918*/ 	.word	0x0000d100


	//   ....[41]....
        /*091c*/ 	.word	0x0000e1a0


	//   ....[42]....
        /*0920*/ 	.word	0x0000efb0


	//   ....[43]....
        /*0924*/ 	.word	0x0000efc0


	//   ....[44]....
        /*0928*/ 	.word	0x0000f330


	//   ....[45]....
        /*092c*/ 	.word	0x0000f350


	//   ....[46]....
        /*0930*/ 	.word	0x0000f930


	//   ....[47]....
        /*0934*/ 	.word	0x0000f950


	//   ....[48]....
        /*0938*/ 	.word	0x00010a30


	//   ....[49]....
        /*093c*/ 	.word	0x00011a70


	//   ....[50]....
        /*0940*/ 	.word	0x00012900


	//   ....[51]....
        /*0944*/ 	.word	0x00012920


	//   ....[52]....
        /*0948*/ 	.word	0x00012ef0


	//   ....[53]....
        /*094c*/ 	.word	0x000130c0


	//   ....[54]....
        /*0950*/ 	.word	0x00013d30


	//   ....[55]....
        /*0954*/ 	.word	0x00013e20


	//   ....[56]....
        /*0958*/ 	.word	0x00013e30


	//   ....[57]....
        /*095c*/ 	.word	0x00013e70


	//   ....[58]....
        /*0960*/ 	.word	0x00013e80


	//   ....[59]....
        /*0964*/ 	.word	0x00015a00


	//   ....[60]....
        /*0968*/ 	.word	0x00015ed0


	//   ....[61]....
        /*096c*/ 	.word	0x00015f00


	//   ....[62]....
        /*0970*/ 	.word	0x00015f30


	//   ....[63]....
        /*0974*/ 	.word	0x00015f40


	//   ....[64]....
        /*0978*/ 	.word	0x000166a0


	//   ....[65]....
        /*097c*/ 	.word	0x00016700


	//   ....[66]....
        /*0980*/ 	.word	0x00016970


	//   ....[67]....
        /*0984*/ 	.word	0x00016990


	//   ....[68]....
        /*0988*/ 	.word	0x00017660


	//   ....[69]....
        /*098c*/ 	.word	0x00017690


	//   ....[70]....
        /*0990*/ 	.word	0x00017900


	//   ....[71]....
        /*0994*/ 	.word	0x00017920


	//   ....[72]....
        /*0998*/ 	.word	0x00017bd0


	//   ....[73]....
        /*099c*/ 	.word	0x00017d80


	//   ....[74]....
        /*09a0*/ 	.word	0x00017db0


	//   ....[75]....
        /*09a4*/ 	.word	0x00017de0


	//   ....[76]....
        /*09a8*/ 	.word	0x00017e10


	//   ....[77]....
        /*09ac*/ 	.word	0x00017e40


	//   ....[78]....
        /*09b0*/ 	.word	0x00017e70


	//   ....[79]....
        /*09b4*/ 	.word	0x00017fe0


	//   ....[80]....
        /*09b8*/ 	.word	0x00018010


	//   ....[81]....
        /*09bc*/ 	.word	0x00018040


	//   ....[82]....
        /*09c0*/ 	.word	0x00018070


	//   ....[83]....
        /*09c4*/ 	.word	0x000180a0


	//   ....[84]....
        /*09c8*/ 	.word	0x000180d0


	//   ....[85]....
        /*09cc*/ 	.word	0x00018160


	//   ....[86]....
        /*09d0*/ 	.word	0x000181c0


	//   ....[87]....
        /*09d4*/ 	.word	0x00018250


	//   ....[88]....
        /*09d8*/ 	.word	0x00019060


	//   ....[89]....
        /*09dc*/ 	.word	0x0001b920


	//   ....[90]....
        /*09e0*/ 	.word	0x0001b940


	//   ....[91]....
        /*09e4*/ 	.word	0x0001b9d0


	//   ....[92]....
        /*09e8*/ 	.word	0x0001b9f0


	//   ....[93]....
        /*09ec*/ 	.word	0x0001ba70


	//   ....[94]....
        /*09f0*/ 	.word	0x0001ba90


	//   ....[95]....
        /*09f4*/ 	.word	0x0001baa0


	//   ....[96]....
        /*09f8*/ 	.word	0x0001bab0


	//   ....[97]....
        /*09fc*/ 	.word	0x0001c280


	//   ....[98]....
        /*0a00*/ 	.word	0x0001c2b0


	//   ....[99]....
        /*0a04*/ 	.word	0x0001c360


	//   ....[100]....
        /*0a08*/ 	.word	0x0001c370


	//   ....[101]....
        /*0a0c*/ 	.word	0x0001c380


	//   ....[102]....
        /*0a10*/ 	.word	0x0001c390


	//   ....[103]....
        /*0a14*/ 	.word	0x0001c410


	//   ....[104]....
        /*0a18*/ 	.word	0x0001c420


	//   ....[105]....
        /*0a1c*/ 	.word	0x0001cd90


	//   ....[106]....
        /*0a20*/ 	.word	0x0001ce20


	//   ....[107]....
        /*0a24*/ 	.word	0x0001cea0


	//   ....[108]....
        /*0a28*/ 	.word	0x0001cff0


	//   ....[109]....
        /*0a2c*/ 	.word	0x0001d050


	//   ....[110]....
        /*0a30*/ 	.word	0x0001d070


	//   ....[111]....
        /*0a34*/ 	.word	0x0001d080


	//   ....[112]....
        /*0a38*/ 	.word	0x0001d310


	//   ....[113]....
        /*0a3c*/ 	.word	0x0001d870


	//   ....[114]....
        /*0a40*/ 	.word	0x0001d8a0


	//   ....[115]....
        /*0a44*/ 	.word	0x0001da90


	//   ....[116]....
        /*0a48*/ 	.word	0x0001dad0


	//   ....[117]....
        /*0a4c*/ 	.word	0x0001dae0


	//   ....[118]....
        /*0a50*/ 	.word	0x0001daf0


	//   ....[119]....
        /*0a54*/ 	.word	0x0001dc40


	//   ....[120]....
        /*0a58*/ 	.word	0x0001dd90


	//   ....[121]....
        /*0a5c*/ 	.word	0x0001e5a0


	//   ....[122]....
        /*0a60*/ 	.word	0x0001e5c0


	//   ....[123]....
        /*0a64*/ 	.word	0x0001e610


	//   ....[124]....
        /*0a68*/ 	.word	0x0001e620


	//   ....[125]....
        /*0a6c*/ 	.word	0x0001e660


	//   ....[126]....
        /*0a70*/ 	.word	0x0001e670


	//   ....[127]....
        /*0a74*/ 	.word	0x0001e680


	//   ....[128]....
        /*0a78*/ 	.word	0x0001e6c0


	//   ....[129]....
        /*0a7c*/ 	.word	0x0001e9e0


	//   ....[130]....
        /*0a80*/ 	.word	0x0001ea20


	//   ....[131]....
        /*0a84*/ 	.word	0x0001ea40


	//   ....[132]....
        /*0a88*/ 	.word	0x0001ea60


	//   ....[133]....
        /*0a8c*/ 	.word	0x0001ea90


	//   ....[134]....
        /*0a90*/ 	.word	0x0001eab0


	//   ....[135]....
        /*0a94*/ 	.word	0x0001ebb0


	//   ....[136]....
        /*0a98*/ 	.word	0x0001ed00


	//   ....[137]....
        /*0a9c*/ 	.word	0x0001f2f0


	//   ....[138]....
        /*0aa0*/ 	.word	0x0001f320


	//   ....[139]....
        /*0aa4*/ 	.word	0x0001f360


	//   ....[140]....
        /*0aa8*/ 	.word	0x0001f390


	//   ....[141]....
        /*0aac*/ 	.word	0x0001f3c0


	//   ....[142]....
        /*0ab0*/ 	.word	0x0001f3f0


	//   ....[143]....
        /*0ab4*/ 	.word	0x0001f420


	//   ....[144]....
        /*0ab8*/ 	.word	0x0001f450


	//   ....[145]....
        /*0abc*/ 	.word	0x0001f5d0


	//   ....[146]....
        /*0ac0*/ 	.word	0x0001f600


	//   ....[147]....
        /*0ac4*/ 	.word	0x0001f630


	//   ....[148]....
        /*0ac8*/ 	.word	0x0001f660


	//   ....[149]....
        /*0acc*/ 	.word	0x0001f690


	//   ....[150]....
        /*0ad0*/ 	.word	0x0001f6c0


	//   ....[151]....
        /*0ad4*/ 	.word	0x0001f780


	//   ....[152]....
        /*0ad8*/ 	.word	0x0001f7a0


	//   ....[153]....
        /*0adc*/ 	.word	0x0001f810


	//   ....[154]....
        /*0ae0*/ 	.word	0x0001feb0


	//   ....[155]....
        /*0ae4*/ 	.word	0x000201d0


	//   ....[156]....
        /*0ae8*/ 	.word	0x00020260


	//   ....[157]....
        /*0aec*/ 	.word	0x00020340


	//   ....[158]....
        /*0af0*/ 	.word	0x000203d0


	//   ....[159]....
        /*0af4*/ 	.word	0x000204b0


	//   ....[160]....
        /*0af8*/ 	.word	0x00020540


	//   ....[161]....
        /*0afc*/ 	.word	0x00020620


	//   ....[162]....
        /*0b00*/ 	.word	0x000206b0


	//   ....[163]....
        /*0b04*/ 	.word	0x00020700


	//   ....[164]....
        /*0b08*/ 	.word	0x00020750


	//   ....[165]....
        /*0b0c*/ 	.word	0x000207e0


	//   ....[166]....
        /*0b10*/ 	.word	0x00020870


	//   ....[167]....
        /*0b14*/ 	.word	0x000208c0


	//   ....[168]....
        /*0b18*/ 	.word	0x00020910


	//   ....[169]....
        /*0b1c*/ 	.word	0x00020a10


	//   ....[170]....
        /*0b20*/ 	.word	0x00020ac0


	//   ....[171]....
        /*0b24*/ 	.word	0x00020b40


	//   ....[172]....
        /*0b28*/ 	.word	0x00020bd0


	//   ....[173]....
        /*0b2c*/ 	.word	0x00020cf0


	//   ....[174]....
        /*0b30*/ 	.word	0x00020e10


	//   ....[175]....
        /*0b34*/ 	.word	0x00020ee0


	//   ....[176]....
        /*0b38*/ 	.word	0x00020f30


	//   ....[177]....
        /*0b3c*/ 	.word	0x00021270


	//   ....[178]....
        /*0b40*/ 	.word	0x00021550


	//   ....[179]....
        /*0b44*/ 	.word	0x00021640


	//   ....[180]....
        /*0b48*/ 	.word	0x000216e0


	//   ....[181]....
        /*0b4c*/ 	.word	0x00021740


	//   ....[182]....
        /*0b50*/ 	.word	0x00021830


	//   ....[183]....
        /*0b54*/ 	.word	0x000218a0


	//   ....[184]....
        /*0b58*/ 	.word	0x00021990


	//   ....[185]....
        /*0b5c*/ 	.word	0x00021a00


	//   ....[186]....
        /*0b60*/ 	.word	0x00021aa0


	//   ....[187]....
        /*0b64*/ 	.word	0x00021b90


	//   ....[188]....
        /*0b68*/ 	.word	0x00021c30


	//   ....[189]....
        /*0b6c*/ 	.word	0x00021c90


	//   ....[190]....
        /*0b70*/ 	.word	0x00021d50


	//   ....[191]....
        /*0b74*/ 	.word	0x00021db0


	//   ....[192]....
        /*0b78*/ 	.word	0x00021e50


	//   ....[193]....
        /*0b7c*/ 	.word	0x00021f00


	//   ....[194]....
        /*0b80*/ 	.word	0x00021fa0


	//   ....[195]....
        /*0b84*/ 	.word	0x000222d0


	//   ....[196]....
        /*0b88*/ 	.word	0x00022390


	//   ....[197]....
        /*0b8c*/ 	.word	0x00022600


	//   ....[198]....
        /*0b90*/ 	.word	0x00022680


	//   ....[199]....
        /*0b94*/ 	.word	0x00022890


	//   ....[200]....
        /*0b98*/ 	.word	0x000228e0


	//   ....[201]....
        /*0b9c*/ 	.word	0x00022a50


	//   ....[202]....
        /*0ba0*/ 	.word	0x00022ae0


	//   ....[203]....
        /*0ba4*/ 	.word	0x00022c20


	//   ....[204]....
        /*0ba8*/ 	.word	0x00022d20


	//   ....[205]....
        /*0bac*/ 	.word	0x00022f90


	//   ....[206]....
        /*0bb0*/ 	.word	0x00022fe0


	//   ....[207]....
        /*0bb4*/ 	.word	0x000231b0


	//   ....[208]....
        /*0bb8*/ 	.word	0x00023200


	//   ....[209]....
        /*0bbc*/ 	.word	0x000233d0


	//   ....[210]....
        /*0bc0*/ 	.word	0x00023420


	//   ....[211]....
        /*0bc4*/ 	.word	0x00023510


	//   ....[212]....
        /*0bc8*/ 	.word	0x000235b0


	//   ....[213]....
        /*0bcc*/ 	.word	0x00023610


	//   ....[214]....
        /*0bd0*/ 	.word	0x000236c0


	//   ....[215]....
        /*0bd4*/ 	.word	0x00023720


	//   ....[216]....
        /*0bd8*/ 	.word	0x000237d0


	//   ....[217]....
        /*0bdc*/ 	.word	0x00023830


	//   ....[218]....
        /*0be0*/ 	.word	0x000238e0


	//   ....[219]....
        /*0be4*/ 	.word	0x000239d0


	//   ....[220]....
        /*0be8*/ 	.word	0x00023ab0


	//   ....[221]....
        /*0bec*/ 	.word	0x00023bc0


	//   ....[222]....
        /*0bf0*/ 	.word	0x00023cc0


	//   ....[223]....
        /*0bf4*/ 	.word	0x00023df0


	//   ....[224]....
        /*0bf8*/ 	.word	0x00023ed0


	//   ....[225]....
        /*0bfc*/ 	.word	0x00023fd0


	//   ....[226]....
        /*0c00*/ 	.word	0x000240b0


	//   ....[227]....
        /*0c04*/ 	.word	0x00024140


	//   ....[228]....
        /*0c08*/ 	.word	0x000241e0


	//   ....[229]....
        /*0c0c*/ 	.word	0x00024300


	//   ....[230]....
        /*0c10*/ 	.word	0x00024370


	//   ....[231]....
        /*0c14*/ 	.word	0x000243e0


	//   ....[232]....
        /*0c18*/ 	.word	0x00024450


	//   ....[233]....
        /*0c1c*/ 	.word	0x000244c0


	//   ....[234]....
        /*0c20*/ 	.word	0x00024540


	//   ....[235]....
        /*0c24*/ 	.word	0x000245d0


	//   ....[236]....
        /*0c28*/ 	.word	0x00024660


	//   ....[237]....
        /*0c2c*/ 	.word	0x000246d0


	//   ....[238]....
        /*0c30*/ 	.word	0x00024740


	//   ....[239]....
        /*0c34*/ 	.word	0x000247b0


	//   ....[240]....
        /*0c38*/ 	.word	0x00024830


	//   ....[241]....
        /*0c3c*/ 	.word	0x000248a0


	//   ....[242]....
        /*0c40*/ 	.word	0x00024940


	//   ....[243]....
        /*0c44*/ 	.word	0x000249d0


	//   ....[244]....
        /*0c48*/ 	.word	0x00024b00


	//----- nvinfo : EIATTR_REG_RECONFIG
	.align		4
.L_1092:
        /*0c4c*/ 	.byte	0x01, 0x54
	.zero		2


	//----- nvinfo : EIATTR_SYSCALL_OFFSETS
	.align		4
        /*0c50*/ 	.byte	0x04, 0x46
        /*0c52*/ 	.short	(.L_1094 - .L_1093)


	//   ....[0]....
.L_1093:
        /*0c54*/ 	.word	0x00001e50


	//   ....[1]....
        /*0c58*/ 	.word	0x00001fa0


	//   ....[2]....
        /*0c5c*/ 	.word	0x00007260


	//   ....[3]....
        /*0c60*/ 	.word	0x00007590


	//   ....[4]....
        /*0c64*/ 	.word	0x0001acf0


	//   ....[5]....
        /*0c68*/ 	.word	0x0001ae40


	//   ....[6]....
        /*0c6c*/ 	.word	0x0001af30


	//   ....[7]....
        /*0c70*/ 	.word	0x0001be80


	//   ....[8]....
        /*0c74*/ 	.word	0x0001c6f0


	//----- nvinfo : EIATTR_MBARRIER_INSTR_OFFSETS
	.align		4
.L_1094:
        /*0c78*/ 	.byte	0x04, 0x39
        /*0c7a*/ 	.short	(.L_1096 - .L_1095)


	//   ....[0]....
.L_1095:
        /*0c7c*/ 	.word	0x00000270
        /*0c80*/ 	.word	0x000000ff
        /*0c84*/ 	.word	0x00038800
        /*0c88*/ 	.short	0x0100
        /*0c8a*/ 	.byte	0x08
	.zero		1


	//   ....[1]....
        /*0c8c*/ 	.word	0x00000280
        /*0c90*/ 	.word	0x000000ff
        /*0c94*/ 	.word	0x00038810
        /*0c98*/ 	.short	0x0100
        /*0c9a*/ 	.byte	0x08
	.zero		1


	//   ....[2]....
        /*0c9c*/ 	.word	0x00000290
        /*0ca0*/ 	.word	0x000000ff
        /*0ca4*/ 	.word	0x00038820
        /*0ca8*/ 	.short	0x0100
        /*0caa*/ 	.byte	0x08
	.zero		1


	//   ....[3]....
        /*0cac*/ 	.word	0x00000340
        /*0cb0*/ 	.word	0x000000ff
        /*0cb4*/ 	.word	0x00038830
        /*0cb8*/ 	.short	0x0100
        /*0cba*/ 	.byte	0x06
	.zero		1


	//   ....[4]....
        /*0cbc*/ 	.word	0x00000350
        /*0cc0*/ 	.word	0x000000ff
        /*0cc4*/ 	.word	0x00038840
        /*0cc8*/ 	.short	0x0100
        /*0cca*/ 	.byte	0x06
	.zero		1


	//   ....[5]....
        /*0ccc*/ 	.word	0x00000360
        /*0cd0*/ 	.word	0x000000ff
        /*0cd4*/ 	.word	0x00038838
        /*0cd8*/ 	.short	0x0100
        /*0cda*/ 	.byte	0x06
	.zero		1


	//   ....[6]....
        /*0cdc*/ 	.word	0x00000370
        /*0ce0*/ 	.word	0x000000ff
        /*0ce4*/ 	.word	0x00038848
        /*0ce8*/ 	.short	0x0100
        /*0cea*/ 	.byte	0x06
	.zero		1


	//   ....[7]....
        /*0cec*/ 	.word	0x000004a0
        /*0cf0*/ 	.word	0x000000ff
        /*0cf4*/ 	.word	0x00038850
        /*0cf8*/ 	.short	0x0100
        /*0cfa*/ 	.byte	0x08
	.zero		1


	//   ....[8]....
        /*0cfc*/ 	.word	0x000004b0
        /*0d00*/ 	.word	0x000000ff
        /*0d04*/ 	.word	0x00038860
        /*0d08*/ 	.short	0x0100
        /*0d0a*/ 	.byte	0x08
	.zero		1


	//   ....[9]....
        /*0d0c*/ 	.word	0x000004c0
        /*0d10*/ 	.word	0x000000ff
        /*0d14*/ 	.word	0x00038858
        /*0d18*/ 	.short	0x0100
        /*0d1a*/ 	.byte	0x08
	.zero		1


	//   ....[10]....
        /*0d1c*/ 	.word	0x000004d0
        /*0d20*/ 	.word	0x000000ff
        /*0d24*/ 	.word	0x00038868
        /*0d28*/ 	.short	0x0100
        /*0d2a*/ 	.byte	0x08
	.zero		1


	//   ....[11]....
        /*0d2c*/ 	.word	0x000005c0
        /*0d30*/ 	.word	0x000000ff
        /*0d34*/ 	.word	0x00038870
        /*0d38*/ 	.short	0x0100
        /*0d3a*/ 	.byte	0x06
	.zero		1


	//   ....[12]....
        /*0d3c*/ 	.word	0x000005d0
        /*0d40*/ 	.word	0x000000ff
        /*0d44*/ 	.word	0x00038880
        /*0d48*/ 	.short	0x0100
        /*0d4a*/ 	.byte	0x06
	.zero		1


	//   ....[13]....
        /*0d4c*/ 	.word	0x000005e0
        /*0d50*/ 	.word	0x000000ff
        /*0d54*/ 	.word	0x00038878
        /*0d58*/ 	.short	0x0100
        /*0d5a*/ 	.byte	0x06
	.zero		1


	//   ....[14]....
        /*0d5c*/ 	.word	0x000005f0
        /*0d60*/ 	.word	0x000000ff
        /*0d64*/ 	.word	0x00038888
        /*0d68*/ 	.short	0x0100
        /*0d6a*/ 	.byte	0x06
	.zero		1


	//   ....[15]....
        /*0d6c*/ 	.word	0x00000720
        /*0d70*/ 	.word	0x000000ff
        /*0d74*/ 	.word	0x00038890
        /*0d78*/ 	.short	0x0100
        /*0d7a*/ 	.byte	0x08
	.zero		1


	//   ....[16]....
        /*0d7c*/ 	.word	0x00000730
        /*0d80*/ 	.word	0x000000ff
        /*0d84*/ 	.word	0x000388a0
        /*0d88*/ 	.short	0x0100
        /*0d8a*/ 	.byte	0x08
	.zero		1


	//   ....[17]....
        /*0d8c*/ 	.word	0x00000740
        /*0d90*/ 	.word	0x000000ff
        /*0d94*/ 	.word	0x00038898
        /*0d98*/ 	.short	0x0100
        /*0d9a*/ 	.byte	0x08
	.zero		1


	//   ....[18]....
        /*0d9c*/ 	.word	0x00000750
        /*0da0*/ 	.word	0x000000ff
        /*0da4*/ 	.word	0x000388a8
        /*0da8*/ 	.short	0x0100
        /*0daa*/ 	.byte	0x08
	.zero		1


	//   ....[19]....
        /*0dac*/ 	.word	0x00000880
        /*0db0*/ 	.word	0x000000ff
        /*0db4*/ 	.word	0x000388b0
        /*0db8*/ 	.short	0x0100
        /*0dba*/ 	.byte	0x08
	.zero		1


	//   ....[20]....
        /*0dbc*/ 	.word	0x00000890
        /*0dc0*/ 	.word	0x000000ff
        /*0dc4*/ 	.word	0x000388c0
        /*0dc8*/ 	.short	0x0100
        /*0dca*/ 	.byte	0x08
	.zero		1


	//   ....[21]....
        /*0dcc*/ 	.word	0x000008a0
        /*0dd0*/ 	.word	0x000000ff
        /*0dd4*/ 	.word	0x000388b8
        /*0dd8*/ 	.short	0x0100
        /*0dda*/ 	.byte	0x08
	.zero		1


	//   ....[22]....
        /*0ddc*/ 	.word	0x000008b0
        /*0de0*/ 	.word	0x000000ff
        /*0de4*/ 	.word	0x000388c8
        /*0de8*/ 	.short	0x0100
        /*0dea*/ 	.byte	0x08
	.zero		1


	//   ....[23]....
        /*0dec*/ 	.word	0x00002bc0
        /*0df0*/ 	.word	0x0000003e
        /*0df4*/ 	.word	0x00038890
        /*0df8*/ 	.short	0x010a
        /*0dfa*/ 	.byte	0x3f
	.zero		1


	//   ....[24]....
        /*0dfc*/ 	.word	0x00003600
        /*0e00*/ 	.word	0x0000003e
        /*0e04*/ 	.word	0x00038890
        /*0e08*/ 	.short	0x010a
        /*0e0a*/ 	.byte	0x3f
	.zero		1


	//   ....[25]....
        /*0e0c*/ 	.word	0x00003e50
        /*0e10*/ 	.word	0x0000003e
        /*0e14*/ 	.word	0x00038890
        /*0e18*/ 	.short	0x010a
        /*0e1a*/ 	.byte	0x3f
	.zero		1


	//   ....[26]....
        /*0e1c*/ 	.word	0x00004230
        /*0e20*/ 	.word	0x00000004
        /*0e24*/ 	.word	0x00000000
        /*0e28*/ 	.short	0x0101
        /*0e2a*/ 	.byte	0x3f
	.zero		1


	//   ....[27]....
        /*0e2c*/ 	.word	0x00004270
        /*0e30*/ 	.word	0x0000003e
        /*0e34*/ 	.word	0x000388b0
        /*0e38*/ 	.short	0x010a
        /*0e3a*/ 	.byte	0x3f
	.zero		1


	//   ....[28]....
        /*0e3c*/ 	.word	0x00004b50
        /*0e40*/ 	.word	0x0000003e
        /*0e44*/ 	.word	0x00000000
        /*0e48*/ 	.short	0x0101
        /*0e4a*/ 	.byte	0x3f
	.zero		1


	//   ....[29]....
        /*0e4c*/ 	.word	0x00005630
        /*0e50*/ 	.word	0x00000005
        /*0e54*/ 	.word	0x00000000
        /*0e58*/ 	.short	0x0101
        /*0e5a*/ 	.byte	0x3f
	.zero		1


	//   ....[30]....
        /*0e5c*/ 	.word	0x000061e0
        /*0e60*/ 	.word	0x00000004
        /*0e64*/ 	.word	0x00000000
        /*0e68*/ 	.short	0x0101
        /*0e6a*/ 	.byte	0x3f
	.zero		1


	//   ....[31]....
        /*0e6c*/ 	.word	0x00007300
        /*0e70*/ 	.word	0x00000012
        /*0e74*/ 	.word	0x00038800
        /*0e78*/ 	.short	0x010a
        /*0e7a*/ 	.byte	0x3f
	.zero		1


	//   ....[32]....
        /*0e7c*/ 	.word	0x00007350
        /*0e80*/ 	.word	0x00000012
        /*0e84*/ 	.word	0x00038800
        /*0e88*/ 	.short	0x010a
        /*0e8a*/ 	.byte	0x3f
	.zero		1


	//   ....[33]....
        /*0e8c*/ 	.word	0x00007de0
        /*0e90*/ 	.word	0x00000012
        /*0e94*/ 	.word	0x00038800
        /*0e98*/ 	.short	0x010a
        /*0e9a*/ 	.byte	0x3f
	.zero		1


	//   ....[34]....
        /*0e9c*/ 	.word	0x000092d0
        /*0ea0*/ 	.word	0x00000012
        /*0ea4*/ 	.word	0x00038800
        /*0ea8*/ 	.short	0x010a
        /*0eaa*/ 	.byte	0x3f
	.zero		1


	//   ....[35]....
        /*0eac*/ 	.word	0x0000a1a0
        /*0eb0*/ 	.word	0x00000015
        /*0eb4*/ 	.word	0x00038830
        /*0eb8*/ 	.short	0x010a
        /*0eba*/ 	.byte	0x3f
	.zero		1


	//   ....[36]....
        /*0ebc*/ 	.word	0x0000a250
        /*0ec0*/ 	.word	0x00000015
        /*0ec4*/ 	.word	0x00038830
        /*0ec8*/ 	.short	0x010a
        /*0eca*/ 	.byte	0x3f
	.zero		1


	//   ....[37]....
        /*0ecc*/ 	.word	0x0000a560
        /*0ed0*/ 	.word	0x00000012
        /*0ed4*/ 	.word	0x00038810
        /*0ed8*/ 	.short	0x010a
        /*0eda*/ 	.byte	0x3f
	.zero		1


	//   ....[38]....
        /*0edc*/ 	.word	0x0000a5b0
        /*0ee0*/ 	.word	0x00000015
        /*0ee4*/ 	.word	0x00038850
        /*0ee8*/ 	.short	0x010a
        /*0eea*/ 	.byte	0x3f
	.zero		1


	//   ....[39]....
        /*0eec*/ 	.word	0x0000a620
        /*0ef0*/ 	.word	0x00000015
        /*0ef4*/ 	.word	0x00038850
        /*0ef8*/ 	.short	0x010a
        /*0efa*/ 	.byte	0x3f
	.zero		1


	//   ....[40]....
        /*0efc*/ 	.word	0x0000cb90
        /*0f00*/ 	.word	0x00000000
        /*0f04*/ 	.word	0x00000000
        /*0f08*/ 	.short	0x0101
        /*0f0a*/ 	.byte	0x3f
	.zero		1


	//   ....[41]....
        /*0f0c*/ 	.word	0x0000d1b0
        /*0f10*/ 	.word	0x00000015
        /*0f14*/ 	.word	0x00000000
        /*0f18*/ 	.short	0x0101
        /*0f1a*/ 	.byte	0x3f
	.zero		1


	//   ....[42]....
        /*0f1c*/ 	.word	0x0000d340
        /*0f20*/ 	.word	0x000000c4
        /*0f24*/ 	.word	0x00038830
        /*0f28*/ 	.short	0x010a
        /*0f2a*/ 	.byte	0x3f
	.zero		1


	//   ....[43]....
        /*0f2c*/ 	.word	0x0000d3b0
        /*0f30*/ 	.word	0x000000c4
        /*0f34*/ 	.word	0x00038830
        /*0f38*/ 	.short	0x010a
        /*0f3a*/ 	.byte	0x3f
	.zero		1


	//   ....[44]....
        /*0f3c*/ 	.word	0x0000d620
        /*0f40*/ 	.word	0x000000c4
        /*0f44*/ 	.word	0x00038850
        /*0f48*/ 	.short	0x010a
        /*0f4a*/ 	.byte	0x3f
	.zero		1


	//   ....[45]....
        /*0f4c*/ 	.word	0x0000d670
        /*0f50*/ 	.word	0x000000c4
        /*0f54*/ 	.word	0x00038850
        /*0f58*/ 	.short	0x010a
        /*0f5a*/ 	.byte	0x3f
	.zero		1


	//   ....[46]....
        /*0f5c*/ 	.word	0x0000f770
        /*0f60*/ 	.word	0x0000000d
        /*0f64*/ 	.word	0x00000000
        /*0f68*/ 	.short	0x0101
        /*0f6a*/ 	.byte	0x3f
	.zero		1


	//   ....[47]....
        /*0f6c*/ 	.word	0x00010ae0
        /*0f70*/ 	.word	0x000000c4
        /*0f74*/ 	.word	0x00000000
        /*0f78*/ 	.short	0x0101
        /*0f7a*/ 	.byte	0x3f
	.zero		1


	//   ....[48]....
        /*0f7c*/ 	.word	0x00010c10
        /*0f80*/ 	.word	0x000000c4
        /*0f84*/ 	.word	0x00038830
        /*0f88*/ 	.short	0x010a
        /*0f8a*/ 	.byte	0x3f
	.zero		1


	//   ....[49]....
        /*0f8c*/ 	.word	0x00010c80
        /*0f90*/ 	.word	0x000000c4
        /*0f94*/ 	.word	0x00038830
        /*0f98*/ 	.short	0x010a
        /*0f9a*/ 	.byte	0x3f
	.zero		1


	//   ....[50]....
        /*0f9c*/ 	.word	0x00010ef0
        /*0fa0*/ 	.word	0x000000c4
        /*0fa4*/ 	.word	0x00038850
        /*0fa8*/ 	.short	0x010a
        /*0faa*/ 	.byte	0x3f
	.zero		1


	//   ....[51]....
        /*0fac*/ 	.word	0x00010f40
        /*0fb0*/ 	.word	0x000000c4
        /*0fb4*/ 	.word	0x00038850
        /*0fb8*/ 	.short	0x010a
        /*0fba*/ 	.byte	0x3f
	.zero		1


	//   ....[52]....
        /*0fbc*/ 	.word	0x00012ae0
        /*0fc0*/ 	.word	0x00000014
        /*0fc4*/ 	.word	0x00000000
        /*0fc8*/ 	.short	0x0101
        /*0fca*/ 	.byte	0x3f
	.zero		1


	//   ....[53]....
        /*0fcc*/ 	.word	0x00013de0
        /*0fd0*/ 	.word	0x000000c4
        /*0fd4*/ 	.word	0x00000000
        /*0fd8*/ 	.short	0x0101
        /*0fda*/ 	.byte	0x3f
	.zero		1


	//   ....[54]....
        /*0fdc*/ 	.word	0x00016680
        /*0fe0*/ 	.word	0x00000000
        /*0fe4*/ 	.word	0x00000000
        /*0fe8*/ 	.short	0x0101
        /*0fea*/ 	.byte	0x3f
	.zero		1


	//   ....[55]....
        /*0fec*/ 	.word	0x00019140
        /*0ff0*/ 	.word	0x00000017
        /*0ff4*/ 	.word	0x00038820
        /*0ff8*/ 	.short	0x010a
        /*0ffa*/ 	.byte	0x3f
	.zero		1


	//   ....[56]....
        /*0ffc*/ 	.word	0x000191d0
        /*1000*/ 	.word	0x00000003
        /*1004*/ 	.word	0x000388a0
        /*1008*/ 	.short	0x010a
        /*100a*/ 	.byte	0x3f
	.zero		1


	//   ....[57]....
        /*100c*/ 	.word	0x00019420
        /*1010*/ 	.word	0x00000003
        /*1014*/ 	.word	0x000388c0
        /*1018*/ 	.short	0x010a
        /*101a*/ 	.byte	0x3f
	.zero		1


	//   ....[58]....
        /*101c*/ 	.word	0x00019df0
        /*1020*/ 	.word	0x00000008
        /*1024*/ 	.word	0x000388a0
        /*1028*/ 	.short	0x010a
        /*102a*/ 	.byte	0x3f
	.zero		1


	//   ....[59]....
        /*102c*/ 	.word	0x0001a030
        /*1030*/ 	.word	0x00000008
        /*1034*/ 	.word	0x000388c0
        /*1038*/ 	.short	0x010a
        /*103a*/ 	.byte	0x3f
	.zero		1


	//   ....[60]....
        /*103c*/ 	.word	0x0001b6f0
        /*1040*/ 	.word	0x0000001f
        /*1044*/ 	.word	0x00038840
        /*1048*/ 	.short	0x010a
        /*104a*/ 	.byte	0x3f
	.zero		1


	//   ....[61]....
        /*104c*/ 	.word	0x0001bbb0
        /*1050*/ 	.word	0x0000001f
        /*1054*/ 	.word	0x00038830
        /*1058*/ 	.short	0x0107
        /*105a*/ 	.byte	0x3f
	.zero		1


	//   ....[62]....
        /*105c*/ 	.word	0x0001bc80
        /*1060*/ 	.word	0x0000001f
        /*1064*/ 	.word	0x00038830
        /*1068*/ 	.short	0x0101
        /*106a*/ 	.byte	0x3f
	.zero		1


	//   ....[63]....
        /*106c*/ 	.word	0x0001c530
        /*1070*/ 	.word	0x00000017
        /*1074*/ 	.word	0x00038800
        /*1078*/ 	.short	0x0107
        /*107a*/ 	.byte	0x3f
	.zero		1


	//   ....[64]....
        /*107c*/ 	.word	0x0001c5c0
        /*1080*/ 	.word	0x00000017
        /*1084*/ 	.word	0x00038800
        /*1088*/ 	.short	0x0101
        /*108a*/ 	.byte	0x3f
	.zero		1


	//   ....[65]....
        /*108c*/ 	.word	0x0001d4d0
        /*1090*/ 	.word	0x00000017
        /*1094*/ 	.word	0x00038810
        /*1098*/ 	.short	0x0107
        /*109a*/ 	.byte	0x3f
	.zero		1


	//   ....[66]....
        /*109c*/ 	.word	0x0001d5d0
        /*10a0*/ 	.word	0x00000017
        /*10a4*/ 	.word	0x00038810
        /*10a8*/ 	.short	0x0101
        /*10aa*/ 	.byte	0x3f
	.zero		1


	//   ....[67]....
        /*10ac*/ 	.word	0x0001d5f0
        /*10b0*/ 	.word	0x00000017
        /*10b4*/ 	.word	0x00038820
        /*10b8*/ 	.short	0x010a
        /*10ba*/ 	.byte	0x3f
	.zero		1


	//   ....[68]....
        /*10bc*/ 	.word	0x0001d680
        /*10c0*/ 	.word	0x0000001f
        /*10c4*/ 	.word	0x00038860
        /*10c8*/ 	.short	0x010a
        /*10ca*/ 	.byte	0x3f
	.zero		1


	//   ....[69]....
        /*10cc*/ 	.word	0x0001dfb0
        /*10d0*/ 	.word	0x0000001f
        /*10d4*/ 	.word	0x00038850
        /*10d8*/ 	.short	0x0107
        /*10da*/ 	.byte	0x3f
	.zero		1


	//   ....[70]....
        /*10dc*/ 	.word	0x0001e080
        /*10e0*/ 	.word	0x0000001f
        /*10e4*/ 	.word	0x00038850
        /*10e8*/ 	.short	0x0101
        /*10ea*/ 	.byte	0x3f
	.zero		1


	//   ....[71]....
        /*10ec*/ 	.word	0x0001e400
        /*10f0*/ 	.word	0x00000006
        /*10f4*/ 	.word	0x00038840
        /*10f8*/ 	.short	0x010a
        /*10fa*/ 	.byte	0x3f
	.zero		1


	//   ....[72]....
        /*10fc*/ 	.word	0x0001e740
        /*1100*/ 	.word	0x00000006
        /*1104*/ 	.word	0x00038830
        /*1108*/ 	.short	0x0107
        /*110a*/ 	.byte	0x3f
	.zero		1


	//   ....[73]....
        /*110c*/ 	.word	0x0001e800
        /*1110*/ 	.word	0x00000006
        /*1114*/ 	.word	0x00038830
        /*1118*/ 	.short	0x0101
        /*111a*/ 	.byte	0x3f
	.zero		1


	//   ....[74]....
        /*111c*/ 	.word	0x0001e830
        /*1120*/ 	.word	0x00000006
        /*1124*/ 	.word	0x00038860
        /*1128*/ 	.short	0x010a
        /*112a*/ 	.byte	0x3f
	.zero		1


	//   ....[75]....
        /*112c*/ 	.word	0x0001ef00
        /*1130*/ 	.word	0x00000006
        /*1134*/ 	.word	0x00038850
        /*1138*/ 	.short	0x0107
        /*113a*/ 	.byte	0x3f
	.zero		1


	//   ....[76]....
        /*113c*/ 	.word	0x0001efc0
        /*1140*/ 	.word	0x00000006
        /*1144*/ 	.word	0x00038850
        /*1148*/ 	.short	0x0101
        /*114a*/ 	.byte	0x3f
	.zero		1


	//   ....[77]....
        /*114c*/ 	.word	0x0001fe30
        /*1150*/ 	.word	0x00000004
        /*1154*/ 	.word	0x00038820
        /*1158*/ 	.short	0x010a
        /*115a*/ 	.byte	0x3f
	.zero		1


	//   ....[78]....
        /*115c*/ 	.word	0x0001ffa0
        /*1160*/ 	.word	0x00000005
        /*1164*/ 	.word	0x00038840
        /*1168*/ 	.short	0x010a
        /*116a*/ 	.byte	0x3f
	.zero		1


	//   ....[79]....
        /*116c*/ 	.word	0x00020040
        /*1170*/ 	.word	0x00000019
        /*1174*/ 	.word	0x00038840
        /*1178*/ 	.short	0x010a
        /*117a*/ 	.byte	0x3f
	.zero		1


	//   ....[80]....
        /*117c*/ 	.word	0x00020080
        /*1180*/ 	.word	0x00000005
        /*1184*/ 	.word	0x00038860
        /*1188*/ 	.short	0x010a
        /*118a*/ 	.byte	0x3f
	.zero		1


	//   ....[81]....
        /*118c*/ 	.word	0x000200c0
        /*1190*/ 	.word	0x00000019
        /*1194*/ 	.word	0x00038860
        /*1198*/ 	.short	0x010a
        /*119a*/ 	.byte	0x3f
	.zero		1


	//   ....[82]....
        /*119c*/ 	.word	0x00020120
        /*11a0*/ 	.word	0x0000003e
        /*11a4*/ 	.word	0x00038890
        /*11a8*/ 	.short	0x010a
        /*11aa*/ 	.byte	0x3f
	.zero		1


	//   ....[83]....
        /*11ac*/ 	.word	0x00020290
        /*11b0*/ 	.word	0x0000003e
        /*11b4*/ 	.word	0x00038890
        /*11b8*/ 	.short	0x010a
        /*11ba*/ 	.byte	0x3f
	.zero		1


	//   ....[84]....
        /*11bc*/ 	.word	0x00020410
        /*11c0*/ 	.word	0x0000003e
        /*11c4*/ 	.word	0x00038890
        /*11c8*/ 	.short	0x010a
        /*11ca*/ 	.byte	0x3f
	.zero		1


	//   ....[85]....
        /*11cc*/ 	.word	0x00020570
        /*11d0*/ 	.word	0x0000003e
        /*11d4*/ 	.word	0x000388b0
        /*11d8*/ 	.short	0x010a
        /*11da*/ 	.byte	0x3f
	.zero		1


	//   ....[86]....
        /*11dc*/ 	.word	0x00020950
        /*11e0*/ 	.word	0x00000012
        /*11e4*/ 	.word	0x00038800
        /*11e8*/ 	.short	0x010a
        /*11ea*/ 	.byte	0x3f
	.zero		1


	//   ....[87]....
        /*11ec*/ 	.word	0x00020f60
        /*11f0*/ 	.word	0x00000012
        /*11f4*/ 	.word	0x00038800
        /*11f8*/ 	.short	0x010a
        /*11fa*/ 	.byte	0x3f
	.zero		1


	//   ....[88]....
        /*11fc*/ 	.word	0x00020fb0
        /*1200*/ 	.word	0x00000015
        /*1204*/ 	.word	0x00038830
        /*1208*/ 	.short	0x010a
        /*120a*/ 	.byte	0x3f
	.zero		1


	//   ....[89]....
        /*120c*/ 	.word	0x00021000
        /*1210*/ 	.word	0x00000012
        /*1214*/ 	.word	0x00038810
        /*1218*/ 	.short	0x010a
        /*121a*/ 	.byte	0x3f
	.zero		1


	//   ....[90]....
        /*121c*/ 	.word	0x00021050
        /*1220*/ 	.word	0x00000015
        /*1224*/ 	.word	0x00038850
        /*1228*/ 	.short	0x010a
        /*122a*/ 	.byte	0x3f
	.zero		1


	//   ....[91]....
        /*122c*/ 	.word	0x000210a0
        /*1230*/ 	.word	0x000000c4
        /*1234*/ 	.word	0x00038830
        /*1238*/ 	.short	0x010a
        /*123a*/ 	.byte	0x3f
	.zero		1


	//   ....[92]....
        /*123c*/ 	.word	0x000210f0
        /*1240*/ 	.word	0x000000c4
        /*1244*/ 	.word	0x00038850
        /*1248*/ 	.short	0x010a
        /*124a*/ 	.byte	0x3f
	.zero		1


	//   ....[93]....
        /*124c*/ 	.word	0x00021140
        /*1250*/ 	.word	0x000000c4
        /*1254*/ 	.word	0x00038830
        /*1258*/ 	.short	0x010a
        /*125a*/ 	.byte	0x3f
	.zero		1


	//   ....[94]....
        /*125c*/ 	.word	0x00021190
        /*1260*/ 	.word	0x000000c4
        /*1264*/ 	.word	0x00038850
        /*1268*/ 	.short	0x010a
        /*126a*/ 	.byte	0x3f
	.zero		1


	//   ....[95]....
        /*126c*/ 	.word	0x00021330
        /*1270*/ 	.word	0x00000017
        /*1274*/ 	.word	0x00038820
        /*1278*/ 	.short	0x010a
        /*127a*/ 	.byte	0x3f
	.zero		1


	//   ....[96]....
        /*127c*/ 	.word	0x00021380
        /*1280*/ 	.word	0x00000003
        /*1284*/ 	.word	0x000388a0
        /*1288*/ 	.short	0x010a
        /*128a*/ 	.byte	0x3f
	.zero		1


	//   ....[97]....
        /*128c*/ 	.word	0x000213d0
        /*1290*/ 	.word	0x00000003
        /*1294*/ 	.word	0x000388c0
        /*1298*/ 	.short	0x010a
        /*129a*/ 	.byte	0x3f
	.zero		1


	//   ....[98]....
        /*129c*/ 	.word	0x00021420
        /*12a0*/ 	.word	0x00000008
        /*12a4*/ 	.word	0x000388a0
        /*12a8*/ 	.short	0x010a
        /*12aa*/ 	.byte	0x3f
	.zero		1


	//   ....[99]....
        /*12ac*/ 	.word	0x00021470
        /*12b0*/ 	.word	0x00000008
        /*12b4*/ 	.word	0x000388c0
        /*12b8*/ 	.short	0x010a
        /*12ba*/ 	.byte	0x3f
	.zero		1


	//   ....[100]....
        /*12bc*/ 	.word	0x00021590
        /*12c0*/ 	.word	0x0000001f
        /*12c4*/ 	.word	0x00038840
        /*12c8*/ 	.short	0x010a
        /*12ca*/ 	.byte	0x3f
	.zero		1


	//   ....[101]....
        /*12cc*/ 	.word	0x00022b20
        /*12d0*/ 	.word	0x00000017
        /*12d4*/ 	.word	0x00038820
        /*12d8*/ 	.short	0x010a
        /*12da*/ 	.byte	0x3f
	.zero		1


	//   ....[102]....
        /*12dc*/ 	.word	0x00022b70
        /*12e0*/ 	.word	0x0000001f
        /*12e4*/ 	.word	0x00038860
        /*12e8*/ 	.short	0x010a
        /*12ea*/ 	.byte	0x3f
	.zero		1


	//   ....[103]....
        /*12ec*/ 	.word	0x00023460
        /*12f0*/ 	.word	0x00000006
        /*12f4*/ 	.word	0x00038840
        /*12f8*/ 	.short	0x010a
        /*12fa*/ 	.byte	0x3f
	.zero		1


	//   ....[104]....
        /*12fc*/ 	.word	0x00023920
        /*1300*/ 	.word	0x00000006
        /*1304*/ 	.word	0x00038860
        /*1308*/ 	.short	0x010a
        /*130a*/ 	.byte	0x3f
	.zero		1


	//   ....[105]....
        /*130c*/ 	.word	0x00024a20
        /*1310*/ 	.word	0x00000004
        /*1314*/ 	.word	0x00038820
        /*1318*/ 	.short	0x010a
        /*131a*/ 	.byte	0x3f
	.zero		1


	//   ....[106]....
        /*131c*/ 	.word	0x00024bc0
        /*1320*/ 	.word	0x00000005
        /*1324*/ 	.word	0x00038840
        /*1328*/ 	.short	0x010a
        /*132a*/ 	.byte	0x3f
	.zero		1


	//   ....[107]....
        /*132c*/ 	.word	0x00024c10
        /*1330*/ 	.word	0x00000019
        /*1334*/ 	.word	0x00038840
        /*1338*/ 	.short	0x010a
        /*133a*/ 	.byte	0x3f
	.zero		1


	//   ....[108]....
        /*133c*/ 	.word	0x00024c60
        /*1340*/ 	.word	0x00000005
        /*1344*/ 	.word	0x00038860
        /*1348*/ 	.short	0x010a
        /*134a*/ 	.byte	0x3f
	.zero		1


	//----- nvinfo : EIATTR_NUM_MBARRIERS
	.align		4
.L_1096:
        /*134c*/ 	.byte	0x03, 0x38
        /*134e*/ 	.short	0x0017


	//----- nvinfo : EIATTR_EXIT_INSTR_OFFSETS
	.align		4
        /*1350*/ 	.byte	0x04, 0x1c
        /*1352*/ 	.short	(.L_1098 - .L_1097)


	//   ....[0]....
.L_1097:
        /*1354*/ 	.word	0x00020110


	//----- nvinfo : EIATTR_MAX_THREADS
	.align		4
.L_1098:
        /*1358*/ 	.byte	0x04, 0x05
        /*135a*/ 	.short	(.L_1100 - .L_1099)
.L_1099:
        /*135c*/ 	.word	0x00000180
        /*1360*/ 	.word	0x00000001
        /*1364*/ 	.word	0x00000001


	//----- nvinfo : EIATTR_CRS_STACK_SIZE
	.align		4
.L_1100:
        /*1368*/ 	.byte	0x04, 0x1e
        /*136a*/ 	.short	(.L_1102 - .L_1101)
.L_1101:
        /*136c*/ 	.word	0x00000000


	//----- nvinfo : EIATTR_CBANK_PARAM_SIZE
	.align		4
.L_1102:
        /*1370*/ 	.byte	0x03, 0x19
        /*1372*/ 	.short	0x0bf0


	//----- nvinfo : EIATTR_PARAM_CBANK
	.align		4
        /*1374*/ 	.byte	0x04, 0x0a
        /*1376*/ 	.short	(.L_1104 - .L_1103)
	.align		4
.L_1103:
        /*1378*/ 	.word	index@(.nv.constant0._ZN7cutlass13device_kernelIN5flash11enable_sm90INS1_16FlashAttnFwdSm90INS1_25CollectiveMainloopFwdSm90ILi2EN4cute5tupleIJNS5_1CILi1EEES8_S8_EEENS6_IJNS7_ILi64EEESA_SA_EEELi512ENS_6half_tEfNS_4arch4Sm90ELb1ELb0ELb0ELb1ELb1ELb1ELb1ELb0ELb0ELb1ELb0ELb0EEENS1_21CollectiveEpilogueFwdINS6_IJSA_NS7_ILi512EEESA_EEES9_SC_SE_Li256ELb1ELb1ELb0ELb0EEENS1_36VarlenDynamicPersistentTileSchedulerILi64ELi64ELi256ELi128ELb0ELb1ELb1ELb1ELb1ELb1EEEEEEEEEvNT_6ParamsE)
        /*137c*/ 	.short	0x0210
        /*137e*/ 	.short	0x0bf0


	//----- nvinfo : EIATTR_SW_WAR
	.align		4
.L_1104:
        /*1380*/ 	.byte	0x04, 0x36
        /*1382*/ 	.short	(.L_1106 - .L_1105)
.L_1105:
        /*1384*/ 	.word	0x00000008
.L_1106:


//--------------------- .nv.info._ZN7cutlass13device_kernelIN5flash11enable_sm90INS1_16FlashAttnFwdSm90INS1_25CollectiveMainloopFwdSm90ILi2EN4cute5tupleIJNS5_1CILi1EEES8_S8_EEENS6_IJNS7_ILi128EEENS7_ILi96EEENS7_ILi64EEEEEELi256ENS_6half_tEfNS_4arch4Sm90ELb0ELb0ELb0ELb0ELb1ELb0ELb0ELb1ELb0ELb1ELb0ELb0EEENS1_21CollectiveEpilogueFwdINS6_IJSA_NS7_ILi256EEESB_EEES9_SE_SG_Li256ELb0ELb1ELb0ELb0EEENS1_29StaticPersistentTileSchedulerILb0EEEEEEEEEvNT_6ParamsE --------------------------
	.section	.nv.info._ZN7cutlass13device_kernelIN5flash11enable_sm90INS1_16FlashAttnFwdSm90INS1_25CollectiveMainloopFwdSm90ILi2EN4cute5tupleIJNS5_1CILi1EEES8_S8_EEENS6_IJNS7_ILi128EEENS7_ILi96EEENS7_ILi64EEEEEELi256ENS_6half_tEfNS_4arch4Sm90ELb0ELb0ELb0ELb0ELb1ELb0ELb0ELb1ELb0ELb1ELb0ELb0EEENS1_21CollectiveEpilogueFwdINS6_IJSA_NS7_ILi256EEESB_EEES9_SE_SG_Li256ELb0ELb1ELb0ELb0EEENS1_29StaticPersistentTileSchedulerILb0EEEEEEEEEvNT_6ParamsE,"",@"SHT_CUDA_INFO"
	.sectionflags	@""
	.align	4


	//----- nvinfo : EIATTR_CUDA_API_VERSION
	.align		4
        /*0000*/ 	.byte	0x04, 0x37
        /*0002*/ 	.short	(.L_1108 - .L_1107)
.L_1107:
        /*0004*/ 	.word	0x00000082


	//----- nvinfo : EIATTR_KPARAM_INFO
	.align		4
.L_1108:
        /*0008*/ 	.byte	0x04, 0x17
        /*000a*/ 	.short	(.L_1110 - .L_1109)
.L_1109:
        /*000c*/ 	.word	0x00000000
        /*0010*/ 	.short	0x0000
        /*0012*/ 	.short	0x0070
        /*0014*/ 	.byte	0x00, 0xf0, 0x01, 0x28


	//----- nvinfo : EIATTR_SPARSE_MMA_MASK
	.align		4
.L_1110:
        /*0018*/ 	.byte	0x03, 0x50
        /*001a*/ 	.short	0x0000


	//----- nvinfo : EIATTR_MAXREG_COUNT
	.align		4
        /*001c*/ 	.byte	0x03, 0x1b
        /*001e*/ 	.short	0x00a8


	//----- nvinfo : EIATTR_NUM_BARRIERS
	.align		4
        /*0020*/ 	.byte	0x02, 0x4c
        /*0022*/ 	.byte	0x10
	.zero		1


	//----- nvinfo : EIATTR_EXTERNS
	.align		4
        /*0024*/ 	.byte	0x04, 0x0f
        /*0026*/ 	.short	(.L_1112 - .L_1111)


	//   ....[0]....
	.align		4
.L_1111:
        /*0028*/ 	.word	index@(__assertfail)


	//----- nvinfo : EIATTR_ANNOTATIONS
	.align		4
.L_1112:
        /*002c*/ 	.byte	0x04, 0x55
        /*002e*/ 	.short	(.L_1114 - .L_1113)


	//   ....[0]....
.L_1113:
        /* <DEDUP_REMOVED lines=10> */


	//----- nvinfo : EIATTR_MERCURY_ISA_VERSION
	.align		4
.L_1114:
        /*00c0*/ 	.byte	0x03, 0x5f
        /*00c2*/ 	.short	0x0101


	//----- nvinfo : EIATTR_INT_WARP_WIDE_INSTR_OFFSETS
	.align		4
        /*00c4*/ 	.byte	0x04, 0x31
        /*00c6*/ 	.short	(.L_1116 - .L_1115)


	//   ....[0]....
.L_1115:
        /*00c8*/ 	.word	0x000000c0


	//   ....[1]....
        /*00cc*/ 	.word	0x000000d0


	//   ....[2]....
        /*00d0*/ 	.word	0x00000170


	//----- nvinfo : EIATTR_COOP_GROUP_MASK_REGIDS
	.align		4
.L_1116:
        /*00d4*/ 	.byte	0x04, 0x29
        /*00d6*/ 	.short	(.L_1118 - .L_1117)


	//   ....[0]....
.L_1117:
        /*00d8*/ 	.word	0xffffffff


	//   ....[1]....
        /*00dc*/ 	.word	0xffffffff


	//   ....[2]....
        /*00e0*/ 	.word	0xffffffff


	//   ....[3]....
        /*00e4*/ 	.word	0xffffffff


	//   ....[4]....
        /*00e8*/ 	.word	0xffffffff


	//   ....[5]....
        /*00ec*/ 	.word	0xffffffff


	//   ....[6]....
        /*00f0*/ 	.word	0xffffffff


	//   ....[7]....
        /*00f4*/ 	.word	0xffffffff


	//   ....[8]....
        /*00f8*/ 	.word	0xffffffff


	//   ....[9]....
        /*00fc*/ 	.word	0xffffffff


	//   ....[10]....
        /*0100*/ 	.word	0xffffffff


	//   ....[11]....
        /*0104*/ 	.word	0xffffffff


	//   ....[12]....
        /*0108*/ 	.word	0xffffffff


	//   ....[13]....
        /*010c*/ 	.word	0xffffffff


	//   ....[14]....
        /*0110*/ 	.word	0xffffffff


	//   ....[15]....
        /*0114*/ 	.word	0xffffffff


	//   ....[16]....
        /*0118*/ 	.word	0xffffffff


	//   ....[17]....
        /*011c*/ 	.word	0xffffffff


	//   ....[18]....
        /*0120*/ 	.word	0xffffffff


	//   ....[19]....
        /*0124*/ 	.word	0xffffffff


	//   ....[20]....
        /*0128*/ 	.word	0xffffffff


	//   ....[21]....
        /*012c*/ 	.word	0xffffffff


	//   ....[22]....
        /*0130*/ 	.word	0xffffffff


	//   ....[23]....
        /*0134*/ 	.word	0xffffffff


	//   ....[24]....
        /*0138*/ 	.word	0xffffffff


	//   ....[25]....
        /*013c*/ 	.word	0xffffffff


	//   ....[26]....
        /*0140*/ 	.word	0xffffffff


	//   ....[27]....
        /*0144*/ 	.word	0xffffffff


	//   ....[28]....
        /*0148*/ 	.word	0xffffffff


	//   ....[29]....
        /*014c*/ 	.word	0xffffffff


	//   ....[30]....
        /*0150*/ 	.word	0xffffffff


	//   ....[31]....
        /*0154*/ 	.word	0xffffffff


	//   ....[32]....
        /*0158*/ 	.word	0xffffffff


	//   ....[33]....
        /*015c*/ 	.word	0xffffffff


	//   ....[34]....
        /*0160*/ 	.word	0xffffffff


	//   ....[35]....
        /*0164*/ 	.word	0xffffffff


	//   ....[36]....
        /*0168*/ 	.word	0xffffffff


	//   ....[37]....
        /*016c*/ 	.word	0xffffffff


	//   ....[38]....
        /*0170*/ 	.word	0xffffffff


	//   ....[39]....
        /*0174*/ 	.word	0xffffffff


	//   ....[40]....
        /*0178*/ 	.word	0xffffffff


	//   ....[41]....
        /*017c*/ 	.word	0xffffffff


	//   ....[42]....
        /*0180*/ 	.word	0xffffffff


	//   ....[43]....
        /*0184*/ 	.word	0xffffffff


	//   ....[44]....
        /*0188*/ 	.word	0xffffffff


	//   ....[45]....
        /*018c*/ 	.word	0xffffffff


	//   ....[46]....
        /*0190*/ 	.word	0xffffffff


	//   ....[47]....
        /*0194*/ 	.word	0xffffffff


	//   ....[48]....
        /*0198*/ 	.word	0xffffffff


	//   ....[49]....
        /*019c*/ 	.word	0xffffffff


	//   ....[50]....
        /*01a0*/ 	.word	0xffffffff


	//   ....[51]....
        /*01a4*/ 	.word	0xffffffff


	//   ....[52]....
        /*01a8*/ 	.word	0xffffffff


	//   ....[53]....
        /*01ac*/ 	.word	0xffffffff


	//   ....[54]....
        /*01b0*/ 	.word	0xffffffff


	//   ....[55]....
        /*01b4*/ 	.word	0xffffffff


	//   ....[56]....
        /*01b8*/ 	.word	0xffffffff


	//   ....[57]....
        /*01bc*/ 	.word	0xffffffff


	//   ....[58]....
        /*01c0*/ 	.word	0xffffffff


	//   ....[59]....
        /*01c4*/ 	.word	0xffffffff


	//   ....[60]....
        /*01c8*/ 	.word	0xffffffff


	//   ....[61]....
        /*01cc*/ 	.word	0xffffffff


	//   ....[62]....
        /*01d0*/ 	.word	0xffffffff


	//   ....[63]....
        /*01d4*/ 	.word	0xffffffff


	//   ....[64]....
        /*01d8*/ 	.word	0xffffffff


	//   ....[65]....
        /*01dc*/ 	.word	0xffffffff


	//   ....[66]....
        /*01e0*/ 	.word	0xffffffff


	//   ....[67]....
        /*01e4*/ 	.word	0xffffffff


	//   ....[68]....
        /*01e8*/ 	.word	0xffffffff


	//   ....[69]....
        /*01ec*/ 	.word	0xffffffff


	//   ....[70]....
        /*01f0*/ 	.word	0xffffffff


	//   ....[71]....
        /*01f4*/ 	.word	0xffffffff


	//   ....[72]....
        /*01f8*/ 	.word	0xffffffff


	//   ....[73]....
        /*01fc*/ 	.word	0xffffffff


	//   ....[74]....
        /*0200*/ 	.word	0xffffffff


	//   ....[75]....
        /*0204*/ 	.word	0xffffffff


	//   ....[76]....
        /*0208*/ 	.word	0xffffffff


	//   ....[77]....
        /*020c*/ 	.word	0xffffffff


	//   ....[78]....
        /*0210*/ 	.word	0xffffffff


	//   ....[79]....
        /*0214*/ 	.word	0xffffffff


	//   ....[80]....
        /*0218*/ 	.word	0xffffffff


	//   ....[81]....
        /*021c*/ 	.word	0xffffffff


	//   ....[82]....
        /*0220*/ 	.word	0xffffffff


	//   ....[83]....
        /*0224*/ 	.word	0xffffffff


	//   ....[84]....
        /*0228*/ 	.word	0xffffffff


	//   ....[85]....
        /*022c*/ 	.word	0xffffffff


	//   ....[86]....
        /*0230*/ 	.word	0xffffffff


	//   ....[87]....
        /*0234*/ 	.word	0xffffffff


	//   ....[88]....
        /*0238*/ 	.word	0xffffffff


	//   ....[89]....
        /*023c*/ 	.word	0xffffffff


	//   ....[90]....
        /*0240*/ 	.word	0xffffffff


	//   ....[91]....
        /*0244*/ 	.word	0xffffffff


	//   ....[92]....
        /*0248*/ 	.word	0xffffffff


	//   ....[93]....
        /*024c*/ 	.word	0xffffffff


	//   ....[94]....
        /*0250*/ 	.word	0xffffffff


	//   ....[95]....
        /*0254*/ 	.word	0xffffffff


	//   ....[96]....
        /*0258*/ 	.word	0x0500000f


	//   ....[97]....
        /*025c*/ 	.word	0x0500000f


	//   ....[98]....
        /*0260*/ 	.word	0x0500000f


	//   ....[99]....
        /*0264*/ 	.word	0x0500000f


	//   ....[100]....
        /*0268*/ 	.word	0x0500000f


	//   ....[101]....
        /*026c*/ 	.word	0x0500000f


	//   ....[102]....
        /*0270*/ 	.word	0x0500000f


	//   ....[103]....
        /*0274*/ 	.word	0x0500000f


	//   ....[104]....
        /*0278*/ 	.word	0x0500000f


	//   ....[105]....
        /*027c*/ 	.word	0x0500000f


	//   ....[106]....
        /*0280*/ 	.word	0x0500000f


	//   ....[107]....
        /*0284*/ 	.word	0x0500000f


	//   ....[108]....
        /*0288*/ 	.word	0x0500000f


	//   ....[109]....
        /*028c*/ 	.word	0x0500000f


	//   ....[110]....
        /*0290*/ 	.word	0x0500000f


	//   ....[111]....
        /*0294*/ 	.word	0x0500000f


	//   ....[112]....
        /*0298*/ 	.word	0x0500000f


	//   ....[113]....
        /*029c*/ 	.word	0x0500000f


	//   ....[114]....
        /*02a0*/ 	.word	0x0500000f


	//   ....[115]....
        /*02a4*/ 	.word	0x0500000f


	//   ....[116]....
        /*02a8*/ 	.word	0x0500000f


	//   ....[117]....
        /*02ac*/ 	.word	0x0500000f


	//   ....[118]....
        /*02b0*/ 	.word	0x0500000f


	//   ....[119]....
        /*02b4*/ 	.word	0x0500000f


	//   ....[120]....
        /*02b8*/ 	.word	0x0500000f


	//   ....[121]....
        /*02bc*/ 	.word	0x0500000f


	//   ....[122]....
        /*02c0*/ 	.word	0x0500000f


	//   ....[123]....
        /*02c4*/ 	.word	0x0500000f


	//   ....[124]....
        /*02c8*/ 	.word	0x0500000f


	//   ....[125]....
        /*02cc*/ 	.word	0x0500000f


	//   ....[126]....
        /*02d0*/ 	.word	0x0500000f


	//   ....[127]....
        /*02d4*/ 	.word	0x0500000f


	//   ....[128]....
        /*02d8*/ 	.word	0x0500000f


	//   ....[129]....
        /*02dc*/ 	.word	0x0500000f


	//   ....[130]....
        /*02e0*/ 	.word	0x0500000f


	//   ....[131]....
        /*02e4*/ 	.word	0x0500000f


	//   ....[132]....
        /*02e8*/ 	.word	0x0500000f


	//   ....[133]....
        /*02ec*/ 	.word	0x0500000f


	//   ....[134]....
        /*02f0*/ 	.word	0x0500000f


	//   ....[135]....
        /*02f4*/ 	.word	0x0500000f


	//   ....[136]....
        /*02f8*/ 	.word	0x0500000f


	//   ....[137]....
        /*02fc*/ 	.word	0x0500000f


	//   ....[138]....
        /*0300*/ 	.word	0x0500000f


	//   ....[139]....
        /*0304*/ 	.word	0x0500000f


	//   ....[140]....
        /*0308*/ 	.word	0x0500000f


	//   ....[141]....
        /*030c*/ 	.word	0x0500000f


	//   ....[142]....
        /*0310*/ 	.word	0x0500000f


	//   ....[143]....
        /*0314*/ 	.word	0x0500000f


	//   ....[144]....
        /*0318*/ 	.word	0x0500000f


	//   ....[145]....
        /*031c*/ 	.word	0x0500000f


	//   ....[146]....
        /*0320*/ 	.word	0x0500000f


	//   ....[147]....
        /*0324*/ 	.word	0x0500000f


	//   ....[148]....
        /*0328*/ 	.word	0x0500000f


	//   ....[149]....
        /*032c*/ 	.word	0x0500000f


	//   ....[150]....
        /*0330*/ 	.word	0x0500000f


	//   ....[151]....
        /*0334*/ 	.word	0x0500000f


	//   ....[152]....
        /*0338*/ 	.word	0x0500000f


	//   ....[153]....
        /*033c*/ 	.word	0x0500000f


	//   ....[154]....
        /*0340*/ 	.word	0x0500000f


	//   ....[155]....
        /*0344*/ 	.word	0x0500000f


	//   ....[156]....
        /*0348*/ 	.word	0x0500000f


	//   ....[157]....
        /*034c*/ 	.word	0x0500000f


	//   ....[158]....
        /*0350*/ 	.word	0x0500000f


	//   ....[159]....
        /*0354*/ 	.word	0x0500000f


	//   ....[160]....
        /*0358*/ 	.word	0x0500000f


	//   ....[161]....
        /*035c*/ 	.word	0x0500000f


	//----- nvinfo : EIATTR_COOP_GROUP_INSTR_OFFSETS
	.align		4
.L_1118:
        /*0360*/ 	.byte	0x04, 0x28
        /*0362*/ 	.short	(.L_1120 - .L_1119)


	//   ....[0]....
.L_1119:
        /*0364*/ 	.word	0x00000080


	//   ....[1]....
        /*0368*/ 	.word	0x00000090


	//   ....[2]....
        /*036c*/ 	.word	0x000002d0


	//   ....[3]....
        /*0370*/ 	.word	0x00000430


	//   ....[4]....
        /*0374*/ 	.word	0x00000550


	//   ....[5]....
        /*0378*/ 	.word	0x000006b0


	//   ....[6]....
        /*037c*/ 	.word	0x00000ce0


	//   ....[7]....
        /*0380*/ 	.word	0x00001a70


	//   ....[8]....
        /*0384*/ 	.word	0x00001ad0


	//   ....[9]....
        /*0388*/ 	.word	0x00001f00


	//   ....[10]....
        /*038c*/ 	.word	0x00001f80


	//   ....[11]....
        /*0390*/ 	.word	0x00003050


	//   ....[12]....
        /*0394*/ 	.word	0x00003070


	//   ....[13]....
        /*0398*/ 	.word	0x00003630


	//   ....[14]....
        /*039c*/ 	.word	0x00003800


	//   ....[15]....
        /*03a0*/ 	.word	0x000048d0


	//   ....[16]....
        /*03a4*/ 	.word	0x00004910


	//   ....[17]....
        /*03a8*/ 	.word	0x000049d0


	//   ....[18]....
        /*03ac*/ 	.word	0x00004a00


	//   ....[19]....
        /*03b0*/ 	.word	0x00006430


	//   ....[20]....
        /*03b4*/ 	.word	0x00006460


	//   ....[21]....
        /*03b8*/ 	.word	0x000065a0


	//   ....[22]....
        /*03bc*/ 	.word	0x00006630


	//   ....[23]....
        /*03c0*/ 	.word	0x00006ab0


	//   ....[24]....
        /*03c4*/ 	.word	0x00006af0


	//   ....[25]....
        /*03c8*/ 	.word	0x00006c40


	//   ....[26]....
        /*03cc*/ 	.word	0x00006c60


	//   ....[27]....
        /*03d0*/ 	.word	0x00006d90


	//   ....[28]....
        /*03d4*/ 	.word	0x00006db0


	//   ....[29]....
        /*03d8*/ 	.word	0x00006ef0


	//   ....[30]....
        /*03dc*/ 	.word	0x00006f30


	//   ....[31]....
        /*03e0*/ 	.word	0x00008560


	//   ....[32]....
        /*03e4*/ 	.word	0x00008590


	//   ....[33]....
        /*03e8*/ 	.word	0x000085c0


	//   ....[34]....
        /*03ec*/ 	.word	0x000085d0


	//   ....[35]....
        /*03f0*/ 	.word	0x00008610


	//   ....[36]....
        /*03f4*/ 	.word	0x00008650


	//   ....[37]....
        /*03f8*/ 	.word	0x00008670


	//   ....[38]....
        /*03fc*/ 	.word	0x000086d0


	//   ....[39]....
        /*0400*/ 	.word	0x000086f0


	//   ....[40]....
        /*0404*/ 	.word	0x00008710


	//   ....[41]....
        /*0408*/ 	.word	0x00008750


	//   ....[42]....
        /*040c*/ 	.word	0x00008780


	//   ....[43]....
        /*0410*/ 	.word	0x00008de0


	//   ....[44]....
        /*0414*/ 	.word	0x00008e00


	//   ....[45]....
        /*0418*/ 	.word	0x00008e30


	//   ....[46]....
        /*041c*/ 	.word	0x00008e70


	//   ....[47]....
        /*0420*/ 	.word	0x00008ec0


	//   ....[48]....
        /*0424*/ 	.word	0x00008ee0


	//   ....[49]....
        /*0428*/ 	.word	0x00008f30


	//   ....[50]....
        /*042c*/ 	.word	0x00008f50


	//   ....[51]....
        /*0430*/ 	.word	0x00008fa0


	//   ....[52]....
        /*0434*/ 	.word	0x00008fc0


	//   ....[53]....
        /*0438*/ 	.word	0x00009010


	//   ....[54]....
        /*043c*/ 	.word	0x00009030


	//   ....[55]....
        /*0440*/ 	.word	0x00009080


	//   ....[56]....
        /*0444*/ 	.word	0x000090a0


	//   ....[57]....
        /*0448*/ 	.word	0x000090e0


	//   ....[58]....
        /*044c*/ 	.word	0x00009100


	//   ....[59]....
        /*0450*/ 	.word	0x00009490


	//   ....[60]....
        /*0454*/ 	.word	0x00009580


	//   ....[61]....
        /*0458*/ 	.word	0x00009710


	//   ....[62]....
        /*045c*/ 	.word	0x00009740


	//   ....[63]....
        /*0460*/ 	.word	0x00009790


	//   ....[64]....
        /*0464*/ 	.word	0x000097e0


	//   ....[65]....
        /*0468*/ 	.word	0x00009830


	//   ....[66]....
        /*046c*/ 	.word	0x000098a0


	//   ....[67]....
        /*0470*/ 	.word	0x000098b0


	//   ....[68]....
        /*0474*/ 	.word	0x000098e0


	//   ....[69]....
        /*0478*/ 	.word	0x00009900


	//   ....[70]....
        /*047c*/ 	.word	0x00009930


	//   ....[71]....
        /*0480*/ 	.word	0x0000a0c0


	//   ....[72]....
        /*0484*/ 	.word	0x0000a0e0


	//   ....[73]....
        /*0488*/ 	.word	0x0000a0f0


	//   ....[74]....
        /*048c*/ 	.word	0x0000a100


	//   ....[75]....
        /*0490*/ 	.word	0x0000a120


	//   ....[76]....
        /*0494*/ 	.word	0x0000a150


	//   ....[77]....
        /*0498*/ 	.word	0x0000a170


	//   ....[78]....
        /*049c*/ 	.word	0x0000a1a0


	//   ....[79]....
        /*04a0*/ 	.word	0x0000a1c0


	//   ....[80]....
        /*04a4*/ 	.word	0x0000a1f0


	//   ....[81]....
        /*04a8*/ 	.word	0x0000a220


	//   ....[82]....
        /*04ac*/ 	.word	0x0000a240


	//   ....[83]....
        /*04b0*/ 	.word	0x0000a5b0


	//   ....[84]....
        /*04b4*/ 	.word	0x0000a5d0


	//   ....[85]....
        /*04b8*/ 	.word	0x0000a5e0


	//   ....[86]....
        /*04bc*/ 	.word	0x0000a600


	//   ....[87]....
        /*04c0*/ 	.word	0x0000a620


	//   ....[88]....
        /*04c4*/ 	.word	0x0000a680


	//   ....[89]....
        /*04c8*/ 	.word	0x0000a6a0


	//   ....[90]....
        /*04cc*/ 	.word	0x0000a700


	//   ....[91]....
        /*04d0*/ 	.word	0x0000a720


	//   ....[92]....
        /*04d4*/ 	.word	0x0000a780


	//   ....[93]....
        /*04d8*/ 	.word	0x0000a7a0


	//   ....[94]....
        /*04dc*/ 	.word	0x0000a800


	//   ....[95]....
        /*04e0*/ 	.word	0x0000abc0


	//   ....[96]....
        /*04e4*/ 	.word	0x0000b0d0


	//   ....[97]....
        /*04e8*/ 	.word	0x0000b1c0


	//   ....[98]....
        /*04ec*/ 	.word	0x0000b260


	//   ....[99]....
        /*04f0*/ 	.word	0x0000b2d0


	//   ....[100]....
        /*04f4*/ 	.word	0x0000b380


	//   ....[101]....
        /*04f8*/ 	.word	0x0000b480


	//   ....[102]....
        /*04fc*/ 	.word	0x0000b4d0


	//   ....[103]....
        /*0500*/ 	.word	0x0000b5d0


	//   ....[104]....
        /*0504*/ 	.word	0x0000b620


	//   ....[105]....
        /*0508*/ 	.word	0x0000b680


	//   ....[106]....
        /*050c*/ 	.word	0x0000b750


	//   ....[107]....
        /*0510*/ 	.word	0x0000b840


	//   ....[108]....
        /*0514*/ 	.word	0x0000b890


	//   ....[109]....
        /*0518*/ 	.word	0x0000b920


	//   ....[110]....
        /*051c*/ 	.word	0x0000b990


	//   ....[111]....
        /*0520*/ 	.word	0x0000ba10


	//   ....[112]....
        /*0524*/ 	.word	0x0000bab0


	//   ....[113]....
        /*0528*/ 	.word	0x0000bb10


	//   ....[114]....
        /*052c*/ 	.word	0x0000bbd0


	//   ....[115]....
        /*0530*/ 	.word	0x0000bc30


	//   ....[116]....
        /*0534*/ 	.word	0x0000bcf0


	//   ....[117]....
        /*0538*/ 	.word	0x0000bd50


	//   ....[118]....
        /*053c*/ 	.word	0x0000be10


	//   ....[119]....
        /*0540*/ 	.word	0x0000be70


	//   ....[120]....
        /*0544*/ 	.word	0x0000bf30


	//   ....[121]....
        /*0548*/ 	.word	0x0000bf90


	//   ....[122]....
        /*054c*/ 	.word	0x0000c050


	//   ....[123]....
        /*0550*/ 	.word	0x0000c0b0


	//   ....[124]....
        /*0554*/ 	.word	0x0000c150


	//   ....[125]....
        /*0558*/ 	.word	0x0000c290


	//   ....[126]....
        /*055c*/ 	.word	0x0000c380


	//   ....[127]....
        /*0560*/ 	.word	0x0000c410


	//   ....[128]....
        /*0564*/ 	.word	0x0000c540


	//   ....[129]....
        /*0568*/ 	.word	0x0000c5a0


	//   ....[130]....
        /*056c*/ 	.word	0x0000c6c0


	//   ....[131]....
        /*0570*/ 	.word	0x0000c720


	//   ....[132]....
        /*0574*/ 	.word	0x0000c840


	//   ....[133]....
        /*0578*/ 	.word	0x0000c8a0


	//   ....[134]....
        /*057c*/ 	.word	0x0000c9b0


	//   ....[135]....
        /*0580*/ 	.word	0x0000ca10


	//   ....[136]....
        /*0584*/ 	.word	0x0000caf0


	//   ....[137]....
        /*0588*/ 	.word	0x0000cbd0


	//   ....[138]....
        /*058c*/ 	.word	0x0000cc70


	//   ....[139]....
        /*0590*/ 	.word	0x0000ccd0


	//   ....[140]....
        /*0594*/ 	.word	0x0000cd70


	//   ....[141]....
        /*0598*/ 	.word	0x0000cdd0


	//   ....[142]....
        /*059c*/ 	.word	0x0000ce70


	//   ....[143]....
        /*05a0*/ 	.word	0x0000ced0


	//   ....[144]....
        /*05a4*/ 	.word	0x0000cf80


	//   ....[145]....
        /*05a8*/ 	.word	0x0000cfe0


	//   ....[146]....
        /*05ac*/ 	.word	0x0000d090


	//   ....[147]....
        /*05b0*/ 	.word	0x0000d0f0


	//   ....[148]....
        /*05b4*/ 	.word	0x0000d1a0


	//   ....[149]....
        /*05b8*/ 	.word	0x0000d280


	//   ....[150]....
        /*05bc*/ 	.word	0x0000d320


	//   ....[151]....
        /*05c0*/ 	.word	0x0000d380


	//   ....[152]....
        /*05c4*/ 	.word	0x0000d450


	//   ....[153]....
        /*05c8*/ 	.word	0x0000d4b0


	//   ....[154]....
        /*05cc*/ 	.word	0x0000d580


	//   ....[155]....
        /*05d0*/ 	.word	0x0000d5e0


	//   ....[156]....
        /*05d4*/ 	.word	0x0000d6b0


	//   ....[157]....
        /*05d8*/ 	.word	0x0000d710


	//   ....[158]....
        /*05dc*/ 	.word	0x0000d7e0


	//   ....[159]....
        /*05e0*/ 	.word	0x0000d840


	//   ....[160]....
        /*05e4*/ 	.word	0x0000d920


	//   ....[161]....
        /*05e8*/ 	.word	0x0000da30


	//----- nvinfo : EIATTR_REG_RECONFIG
	.align		4
.L_1120:
        /*05ec*/ 	.byte	0x01, 0x54
	.zero		2


	//----- nvinfo : EIATTR_SYSCALL_OFFSETS
	.align		4
        /*05f0*/ 	.byte	0x04, 0x46
        /*05f2*/ 	.short	(.L_1122 - .L_1121)


	//   ....[0]....
.L_1121:
        /*05f4*/ 	.word	0x00001040


	//   ....[1]....
        /*05f8*/ 	.word	0x00007e20


	//   ....[2]....
        /*05fc*/ 	.word	0x00007f60


	//   ....[3]....
        /*0600*/ 	.word	0x00008050


	//   ....[4]....
        /*0604*/ 	.word	0x00008ae0


	//----- nvinfo : EIATTR_MBARRIER_INSTR_OFFSETS
	.align		4
.L_1122:
        /*0608*/ 	.byte	0x04, 0x39
        /*060a*/ 	.short	(.L_1124 - .L_1123)


	//   ....[0]....
.L_1123:
        /*060c*/ 	.word	0x00000180
        /*0610*/ 	.word	0x000000ff
        /*0614*/ 	.word	0x00022800
        /*0618*/ 	.short	0x0100
        /*061a*/ 	.byte	0x08
	.zero		1


	//   ....[1]....
        /*061c*/ 	.word	0x00000190
        /*0620*/ 	.word	0x000000ff
        /*0624*/ 	.word	0x00022820
        /*0628*/ 	.short	0x0100
        /*062a*/ 	.byte	0x08
	.zero		1


	//   ....[2]....
        /*062c*/ 	.word	0x00000280
        /*0630*/ 	.word	0x000000ff
        /*0634*/ 	.word	0x00022830
        /*0638*/ 	.short	0x0100
        /*063a*/ 	.byte	0x08
	.zero		1


	//   ....[3]....
        /*063c*/ 	.word	0x00000290
        /*0640*/ 	.word	0x000000ff
        /*0644*/ 	.word	0x00022840
        /*0648*/ 	.short	0x0100
        /*064a*/ 	.byte	0x08
	.zero		1


	//   ....[4]....
        /*064c*/ 	.word	0x000002a0
        /*0650*/ 	.word	0x000000ff
        /*0654*/ 	.word	0x00022838
        /*0658*/ 	.short	0x0100
        /*065a*/ 	.byte	0x08
	.zero		1


	//   ....[5]....
        /*065c*/ 	.word	0x000002b0
        /*0660*/ 	.word	0x000000ff
        /*0664*/ 	.word	0x00022848
        /*0668*/ 	.short	0x0100
        /*066a*/ 	.byte	0x08
	.zero		1


	//   ....[6]....
        /*066c*/ 	.word	0x000003e0
        /*0670*/ 	.word	0x000000ff
        /*0674*/ 	.word	0x00022850
        /*0678*/ 	.short	0x0100
        /*067a*/ 	.byte	0x08
	.zero		1


	//   ....[7]....
        /*067c*/ 	.word	0x000003f0
        /*0680*/ 	.word	0x000000ff
        /*0684*/ 	.word	0x00022860
        /*0688*/ 	.short	0x0100
        /*068a*/ 	.byte	0x08
	.zero		1


	//   ....[8]....
        /*068c*/ 	.word	0x00000400
        /*0690*/ 	.word	0x000000ff
        /*0694*/ 	.word	0x00022858
        /*0698*/ 	.short	0x0100
        /*069a*/ 	.byte	0x08
	.zero		1


	//   ....[9]....
        /*069c*/ 	.word	0x00000410
        /*06a0*/ 	.word	0x000000ff
        /*06a4*/ 	.word	0x00022868
        /*06a8*/ 	.short	0x0100
        /*06aa*/ 	.byte	0x08
	.zero		1


	//   ....[10]....
        /*06ac*/ 	.word	0x00000500
        /*06b0*/ 	.word	0x000000ff
        /*06b4*/ 	.word	0x00022870
        /*06b8*/ 	.short	0x0100
        /*06ba*/ 	.byte	0x06
	.zero		1


	//   ....[11]....
        /*06bc*/ 	.word	0x00000510
        /*06c0*/ 	.word	0x000000ff
        /*06c4*/ 	.word	0x00022880
        /*06c8*/ 	.short	0x0100
        /*06ca*/ 	.byte	0x06
	.zero		1


	//   ....[12]....
        /*06cc*/ 	.word	0x00000520
        /*06d0*/ 	.word	0x000000ff
        /*06d4*/ 	.word	0x00022878
        /*06d8*/ 	.short	0x0100
        /*06da*/ 	.byte	0x06
	.zero		1


	//   ....[13]....
        /*06dc*/ 	.word	0x00000530
        /*06e0*/ 	.word	0x000000ff
        /*06e4*/ 	.word	0x00022888
        /*06e8*/ 	.short	0x0100
        /*06ea*/ 	.byte	0x06
	.zero		1


	//   ....[14]....
        /*06ec*/ 	.word	0x00000660
        /*06f0*/ 	.word	0x000000ff
        /*06f4*/ 	.word	0x00022890
        /*06f8*/ 	.short	0x0100
        /*06fa*/ 	.byte	0x08
	.zero		1


	//   ....[15]....
        /*06fc*/ 	.word	0x00000670
        /*0700*/ 	.word	0x000000ff
        /*0704*/ 	.word	0x000228a0
        /*0708*/ 	.short	0x0100
        /*070a*/ 	.byte	0x08
	.zero		1


	//   ....[16]....
        /*070c*/ 	.word	0x00000680
        /*0710*/ 	.word	0x000000ff
        /*0714*/ 	.word	0x00022898
        /*0718*/ 	.short	0x0100
        /*071a*/ 	.byte	0x08
	.zero		1


	//   ....[17]....
        /*071c*/ 	.word	0x00000690
        /*0720*/ 	.word	0x000000ff
        /*0724*/ 	.word	0x000228a8
        /*0728*/ 	.short	0x0100
        /*072a*/ 	.byte	0x08
	.zero		1


	//   ....[18]....
        /*072c*/ 	.word	0x000007d0
        /*0730*/ 	.word	0x000000ff
        /*0734*/ 	.word	0x000228b0
        /*0738*/ 	.short	0x0100
        /*073a*/ 	.byte	0x08
	.zero		1


	//   ....[19]....
        /*073c*/ 	.word	0x000007e0
        /*0740*/ 	.word	0x000000ff
        /*0744*/ 	.word	0x000228c0
        /*0748*/ 	.short	0x0100
        /*074a*/ 	.byte	0x08
	.zero		1


	//   ....[20]....
        /*074c*/ 	.word	0x000007f0
        /*0750*/ 	.word	0x000000ff
        /*0754*/ 	.word	0x000228b8
        /*0758*/ 	.short	0x0100
        /*075a*/ 	.byte	0x08
	.zero		1


	//   ....[21]....
        /*075c*/ 	.word	0x00000800
        /*0760*/ 	.word	0x000000ff
        /*0764*/ 	.word	0x000228c8
        /*0768*/ 	.short	0x0100
        /*076a*/ 	.byte	0x08
	.zero		1


	//   ....[22]....
        /*076c*/ 	.word	0x00001090
        /*0770*/ 	.word	0x000000ff
        /*0774*/ 	.word	0x00022800
        /*0778*/ 	.short	0x010a
        /*077a*/ 	.byte	0x29
	.zero		1


	//   ....[23]....
        /*077c*/ 	.word	0x00001160
        /*0780*/ 	.word	0x000000ff
        /*0784*/ 	.word	0x00022830
        /*0788*/ 	.short	0x010a
        /*078a*/ 	.byte	0x16
	.zero		1


	//   ....[24]....
        /*078c*/ 	.word	0x000011a0
        /*0790*/ 	.word	0x000000ff
        /*0794*/ 	.word	0x00022830
        /*0798*/ 	.short	0x010a
        /*079a*/ 	.byte	0x16
	.zero		1


	//   ....[25]....
        /*079c*/ 	.word	0x000014d0
        /*07a0*/ 	.word	0x000000ff
        /*07a4*/ 	.word	0x00000000
        /*07a8*/ 	.short	0x0101
        /*07aa*/ 	.byte	0x06
	.zero		1


	//   ....[26]....
        /*07ac*/ 	.word	0x00002780
        /*07b0*/ 	.word	0x000000ff
        /*07b4*/ 	.word	0x00022850
        /*07b8*/ 	.short	0x010a
        /*07ba*/ 	.byte	0x16
	.zero		1


	//   ....[27]....
        /*07bc*/ 	.word	0x000027c0
        /*07c0*/ 	.word	0x000000ff
        /*07c4*/ 	.word	0x00022850
        /*07c8*/ 	.short	0x010a
        /*07ca*/ 	.byte	0x16
	.zero		1


	//   ....[28]....
        /*07cc*/ 	.word	0x00002ae0
        /*07d0*/ 	.word	0x000000ff
        /*07d4*/ 	.word	0x00000000
        /*07d8*/ 	.short	0x0101
        /*07da*/ 	.byte	0x16
	.zero		1


	//   ....[29]....
        /*07dc*/ 	.word	0x00002c80
        /*07e0*/ 	.word	0x000000ff
        /*07e4*/ 	.word	0x00022830
        /*07e8*/ 	.short	0x010a
        /*07ea*/ 	.byte	0x19
	.zero		1


	//   ....[30]....
        /*07ec*/ 	.word	0x00002cd0
        /*07f0*/ 	.word	0x000000ff
        /*07f4*/ 	.word	0x00022830
        /*07f8*/ 	.short	0x010a
        /*07fa*/ 	.byte	0x19
	.zero		1


	//   ....[31]....
        /*07fc*/ 	.word	0x00002f00
        /*0800*/ 	.word	0x000000ff
        /*0804*/ 	.word	0x00000000
        /*0808*/ 	.short	0x0101
        /*080a*/ 	.byte	0x06
	.zero		1


	//   ....[32]....
        /*080c*/ 	.word	0x00004580
        /*0810*/ 	.word	0x000000ff
        /*0814*/ 	.word	0x00022850
        /*0818*/ 	.short	0x010a
        /*081a*/ 	.byte	0x19
	.zero		1


	//   ....[33]....
        /*081c*/ 	.word	0x000045e0
        /*0820*/ 	.word	0x000000ff
        /*0824*/ 	.word	0x00022850
        /*0828*/ 	.short	0x010a
        /*082a*/ 	.byte	0x19
	.zero		1


	//   ....[34]....
        /*082c*/ 	.word	0x000048b0
        /*0830*/ 	.word	0x000000ff
        /*0834*/ 	.word	0x00000000
        /*0838*/ 	.short	0x0101
        /*083a*/ 	.byte	0x19
	.zero		1


	//   ....[35]....
        /*083c*/ 	.word	0x00006ad0
        /*0840*/ 	.word	0x000000ff
        /*0844*/ 	.word	0x00000000
        /*0848*/ 	.short	0x0101
        /*084a*/ 	.byte	0x16
	.zero		1


	//   ....[36]....
        /*084c*/ 	.word	0x00008370
        /*0850*/ 	.word	0x00000016
        /*0854*/ 	.word	0x00022840
        /*0858*/ 	.short	0x010a
        /*085a*/ 	.byte	0x3f
	.zero		1


	//   ....[37]....
        /*085c*/ 	.word	0x000088c0
        /*0860*/ 	.word	0x00000016
        /*0864*/ 	.word	0x00022830
        /*0868*/ 	.short	0x0107
        /*086a*/ 	.byte	0x3f
	.zero		1


	//   ....[38]....
        /*086c*/ 	.word	0x00008980
        /*0870*/ 	.word	0x00000016
        /*0874*/ 	.word	0x00022830
        /*0878*/ 	.short	0x0101
        /*087a*/ 	.byte	0x3f
	.zero		1


	//   ....[39]....
        /*087c*/ 	.word	0x000091b0
        /*0880*/ 	.word	0x000000ff
        /*0884*/ 	.word	0x00022800
        /*0888*/ 	.short	0x0107
        /*088a*/ 	.byte	0x25
	.zero		1


	//   ....[40]....
        /*088c*/ 	.word	0x00009210
        /*0890*/ 	.word	0x000000ff
        /*0894*/ 	.word	0x00022800
        /*0898*/ 	.short	0x0101
        /*089a*/ 	.byte	0x25
	.zero		1


	//   ....[41]....
        /*089c*/ 	.word	0x00009230
        /*08a0*/ 	.word	0x000000ff
        /*08a4*/ 	.word	0x00022820
        /*08a8*/ 	.short	0x010a
        /*08aa*/ 	.byte	0x25
	.zero		1


	//   ....[42]....
        /*08ac*/ 	.word	0x000092c0
        /*08b0*/ 	.word	0x00000016
        /*08b4*/ 	.word	0x00022860
        /*08b8*/ 	.short	0x010a
        /*08ba*/ 	.byte	0x3f
	.zero		1


	//   ....[43]....
        /*08bc*/ 	.word	0x00009ba0
        /*08c0*/ 	.word	0x00000016
        /*08c4*/ 	.word	0x00022850
        /*08c8*/ 	.short	0x0107
        /*08ca*/ 	.byte	0x3f
	.zero		1


	//   ....[44]....
        /*08cc*/ 	.word	0x00009c80
        /*08d0*/ 	.word	0x00000016
        /*08d4*/ 	.word	0x00022850
        /*08d8*/ 	.short	0x0101
        /*08da*/ 	.byte	0x3f
	.zero		1


	//   ....[45]....
        /*08dc*/ 	.word	0x00009f20
        /*08e0*/ 	.word	0x00000012
        /*08e4*/ 	.word	0x00022840
        /*08e8*/ 	.short	0x010a
        /*08ea*/ 	.byte	0x3f
	.zero		1


	//   ....[46]....
        /*08ec*/ 	.word	0x0000a2f0
        /*08f0*/ 	.word	0x00000012
        /*08f4*/ 	.word	0x00022830
        /*08f8*/ 	.short	0x0107
        /*08fa*/ 	.byte	0x3f
	.zero		1


	//   ....[47]....
        /*08fc*/ 	.word	0x0000a3b0
        /*0900*/ 	.word	0x00000012
        /*0904*/ 	.word	0x00022830
        /*0908*/ 	.short	0x0101
        /*090a*/ 	.byte	0x3f
	.zero		1


	//   ....[48]....
        /*090c*/ 	.word	0x0000a3e0
        /*0910*/ 	.word	0x00000012
        /*0914*/ 	.word	0x00022860
        /*0918*/ 	.short	0x010a
        /*091a*/ 	.byte	0x3f
	.zero		1


	//   ....[49]....
        /*091c*/ 	.word	0x0000a900
        /*0920*/ 	.word	0x00000012
        /*0924*/ 	.word	0x00022850
        /*0928*/ 	.short	0x0107
        /*092a*/ 	.byte	0x3f
	.zero		1


	//   ....[50]....
        /*092c*/ 	.word	0x0000a9d0
        /*0930*/ 	.word	0x00000012
        /*0934*/ 	.word	0x00022850
        /*0938*/ 	.short	0x0101
        /*093a*/ 	.byte	0x3f
	.zero		1


	//   ....[51]....
        /*093c*/ 	.word	0x0000ab40
        /*0940*/ 	.word	0x00000004
        /*0944*/ 	.word	0x00022820
        /*0948*/ 	.short	0x010a
        /*094a*/ 	.byte	0x3f
	.zero		1


	//   ....[52]....
        /*094c*/ 	.word	0x0000acc0
        /*0950*/ 	.word	0x00000003
        /*0954*/ 	.word	0x00022840
        /*0958*/ 	.short	0x010a
        /*095a*/ 	.byte	0x3f
	.zero		1


	//   ....[53]....
        /*095c*/ 	.word	0x0000ad60
        /*0960*/ 	.word	0x00000011
        /*0964*/ 	.word	0x00022840
        /*0968*/ 	.short	0x010a
        /*096a*/ 	.byte	0x3f
	.zero		1


	//   ....[54]....
        /*096c*/ 	.word	0x0000ada0
        /*0970*/ 	.word	0x00000003
        /*0974*/ 	.word	0x00022860
        /*0978*/ 	.short	0x010a
        /*097a*/ 	.byte	0x3f
	.zero		1


	//   ....[55]....
        /*097c*/ 	.word	0x0000ade0
        /*0980*/ 	.word	0x00000011
        /*0984*/ 	.word	0x00022860
        /*0988*/ 	.short	0x010a
        /*098a*/ 	.byte	0x3f
	.zero		1


	//   ....[56]....
        /*098c*/ 	.word	0x0000ae50
        /*0990*/ 	.word	0x00000003
        /*0994*/ 	.word	0x00022800
        /*0998*/ 	.short	0x010a
        /*099a*/ 	.byte	0x3f
	.zero		1


	//   ....[57]....
        /*099c*/ 	.word	0x0000aeb0
        /*09a0*/ 	.word	0x00000003
        /*09a4*/ 	.word	0x00022830
        /*09a8*/ 	.short	0x010a
        /*09aa*/ 	.byte	0x3f
	.zero		1


	//   ....[58]....
        /*09ac*/ 	.word	0x0000af10
        /*09b0*/ 	.word	0x00000009
        /*09b4*/ 	.word	0x00022850
        /*09b8*/ 	.short	0x010a
        /*09ba*/ 	.byte	0x3f
	.zero		1


	//   ....[59]....
        /*09bc*/ 	.word	0x0000af80
        /*09c0*/ 	.word	0x00000000
        /*09c4*/ 	.word	0x00022830
        /*09c8*/ 	.short	0x010a
        /*09ca*/ 	.byte	0x3f
	.zero		1


	//   ....[60]....
        /*09cc*/ 	.word	0x0000aff0
        /*09d0*/ 	.word	0x00000008
        /*09d4*/ 	.word	0x00022850
        /*09d8*/ 	.short	0x010a
        /*09da*/ 	.byte	0x3f
	.zero		1


	//   ....[61]....
        /*09dc*/ 	.word	0x0000b110
        /*09e0*/ 	.word	0x00000016
        /*09e4*/ 	.word	0x00022840
        /*09e8*/ 	.short	0x010a
        /*09ea*/ 	.byte	0x3f
	.zero		1


	//   ....[62]....
        /*09ec*/ 	.word	0x0000c190
        /*09f0*/ 	.word	0x00000003
        /*09f4*/ 	.word	0x00022820
        /*09f8*/ 	.short	0x010a
        /*09fa*/ 	.byte	0x3f
	.zero		1


	//   ....[63]....
        /*09fc*/ 	.word	0x0000c1e0
        /*0a00*/ 	.word	0x00000016
        /*0a04*/ 	.word	0x00022860
        /*0a08*/ 	.short	0x010a
        /*0a0a*/ 	.byte	0x3f
	.zero		1


	//   ....[64]....
        /*0a0c*/ 	.word	0x0000cb20
        /*0a10*/ 	.word	0x00000012
        /*0a14*/ 	.word	0x00022840
        /*0a18*/ 	.short	0x010a
        /*0a1a*/ 	.byte	0x3f
	.zero		1


	//   ....[65]....
        /*0a1c*/ 	.word	0x0000d1d0
        /*0a20*/ 	.word	0x00000012
        /*0a24*/ 	.word	0x00022860
        /*0a28*/ 	.short	0x010a
        /*0a2a*/ 	.byte	0x3f
	.zero		1


	//   ....[66]....
        /*0a2c*/ 	.word	0x0000d950
        /*0a30*/ 	.word	0x00000004
        /*0a34*/ 	.word	0x00022820
        /*0a38*/ 	.short	0x010a
        /*0a3a*/ 	.byte	0x3f
	.zero		1


	//   ....[67]....
        /*0a3c*/ 	.word	0x0000daf0
        /*0a40*/ 	.word	0x00000003
        /*0a44*/ 	.word	0x00022840
        /*0a48*/ 	.short	0x010a
        /*0a4a*/ 	.byte	0x3f
	.zero		1


	//   ....[68]....
        /*0a4c*/ 	.word	0x0000db40
        /*0a50*/ 	.word	0x00000011
        /*0a54*/ 	.word	0x00022840
        /*0a58*/ 	.short	0x010a
        /*0a5a*/ 	.byte	0x3f
	.zero		1


	//   ....[69]....
        /*0a5c*/ 	.word	0x0000db90
        /*0a60*/ 	.word	0x00000003
        /*0a64*/ 	.word	0x00022860
        /*0a68*/ 	.short	0x010a
        /*0a6a*/ 	.byte	0x3f
	.zero		1


	//----- nvinfo : EIATTR_NUM_MBARRIERS
	.align		4
.L_1124:
        /*0a6c*/ 	.byte	0x03, 0x38
        /*0a6e*/ 	.short	0x0016


	//----- nvinfo : EIATTR_EXIT_INSTR_OFFSETS
	.align		4
        /*0a70*/ 	.byte	0x04, 0x1c
        /*0a72*/ 	.short	(.L_1126 - .L_1125)


	//   ....[0]....
.L_1125:
        /*0a74*/ 	.word	0x00000950


	//   ....[1]....
        /*0a78*/ 	.word	0x00007090


	//   ....[2]....
        /*0a7c*/ 	.word	0x0000ae30


	//----- nvinfo : EIATTR_MAX_THREADS
	.align		4
.L_1126:
        /*0a80*/ 	.byte	0x04, 0x05
        /*0a82*/ 	.short	(.L_1128 - .L_1127)
.L_1127:
        /*0a84*/ 	.word	0x00000180
        /*0a88*/ 	.word	0x00000001
        /*0a8c*/ 	.word	0x00000001


	//----- nvinfo : EIATTR_CRS_STACK_SIZE
	.align		4
.L_1128:
        /*0a90*/ 	.byte	0x04, 0x1e
        /*0a92*/ 	.short	(.L_1130 - .L_1129)
.L_1129:
        /*0a94*/ 	.word	0x00000000


	//----- nvinfo : EIATTR_CBANK_PARAM_SIZE
	.align		4
.L_1130:
        /*0a98*/ 	.byte	0x03, 0x19
        /*0a9a*/ 	.short	0x0a70


	//----- nvinfo : EIATTR_PARAM_CBANK
	.align		4
        /*0a9c*/ 	.byte	0x04, 0x0a
        /*0a9e*/ 	.short	(.L_1132 - .L_1131)
	.align		4
.L_1131:
        /*0aa0*/ 	.word	index@(.nv.constant0._ZN7cutlass13device_kernelIN5flash11enable_sm90INS1_16FlashAttnFwdSm90INS1_25CollectiveMainloopFwdSm90ILi2EN4cute5tupleIJNS5_1CILi1EEES8_S8_EEENS6_IJNS7_ILi128EEENS7_ILi96EEENS7_ILi64EEEEEELi256ENS_6half_tEfNS_4arch4Sm90ELb0ELb0ELb0ELb0ELb1ELb0ELb0ELb1ELb0ELb1ELb0ELb0EEENS1_21CollectiveEpilogueFwdINS6_IJSA_NS7_ILi256EEESB_EEES9_SE_SG_Li256ELb0ELb1ELb0ELb0EEENS1_29StaticPersistentTileSchedulerILb0EEEEEEEEEvNT_6ParamsE)
        /*0aa4*/ 	.short	0x0210
        /*0aa6*/ 	.short	0x0a70


	//----- nvinfo : EIATTR_SW_WAR
	.align		4
.L_1132:
        /*0aa8*/ 	.byte	0x04, 0x36
        /*0aaa*/ 	.short	(.L_1134 - .L_1133)
.L_1133:
        /*0aac*/ 	.word	0x00000008
.L_1134:


//--------------------- .nv.info._ZN7cutlass13device_kernelIN5flash11enable_sm90INS1_16FlashAttnFwdSm90INS1_25CollectiveMainloopFwdSm90ILi2EN4cute5tupleIJNS5_1CILi1EEES8_S8_EEENS6_IJNS7_ILi128EEENS7_ILi96EEENS7_ILi64EEEEEELi256ENS_6half_tEfNS_4arch4Sm90ELb0ELb0ELb0ELb0ELb1ELb0ELb1ELb1ELb0ELb1ELb0ELb0EEENS1_21CollectiveEpilogueFwdINS6_IJSA_NS7_ILi256EEESB_EEES9_SE_SG_Li256ELb0ELb1ELb0ELb0EEENS1_29StaticPersistentTileSchedulerILb0EEEEEEEEEvNT_6ParamsE --------------------------
	.section	.nv.info._ZN7cutlass13device_kernelIN5flash11enable_sm90INS1_16FlashAttnFwdSm90INS1_25CollectiveMainloopFwdSm90ILi2EN4cute5tupleIJNS5_1CILi1EEES8_S8_EEENS6_IJNS7_ILi128EEENS7_ILi96EEENS7_ILi64EEEEEELi256ENS_6half_tEfNS_4arch4Sm90ELb0ELb0ELb0ELb0ELb1ELb0ELb1ELb1ELb0ELb1ELb0ELb0EEENS1_21CollectiveEpilogueFwdINS6_IJSA_NS7_ILi256EEESB_EEES9_SE_SG_Li256ELb0ELb1ELb0ELb0EEENS1_29StaticPersistentTileSchedulerILb0EEEEEEEEEvNT_6ParamsE,"",@"SHT_CUDA_INFO"
	.sectionflags	@""
	.align	4


	//----- nvinfo : EIATTR_CUDA_API_VERSION
	.align		4
        /*0000*/ 	.byte	0x04, 0x37
        /*0002*/ 	.short	(.L_1136 - .L_1135)
.L_1135:
        /*0004*/ 	.word	0x00000082


	//----- nvinfo : EIATTR_KPARAM_INFO
	.align		4
.L_1136:
        /*0008*/ 	.byte	0x04, 0x17
        /*000a*/ 	.short	(.L_1138 - .L_1137)
.L_1137:
        /*000c*/ 	.word	0x00000000
        /*0010*/ 	.short	0x0000
        /*0012*/ 	.short	0x0070
        /*0014*/ 	.byte	0x00, 0xf0, 0x01, 0x2c


	//----- nvinfo : EIATTR_SPARSE_MMA_MASK
	.align		4
.L_1138:
        /*0018*/ 	.byte	0x03, 0x50
        /*001a*/ 	.short	0x0000


	//----- nvinfo : EIATTR_MAXREG_COUNT
	.align		4
        /*001c*/ 	.byte	0x03, 0x1b
        /*001e*/ 	.short	0x00a8


	//----- nvinfo : EIATTR_NUM_BARRIERS
	.align		4
        /*0020*/ 	.byte	0x02, 0x4c
        /*0022*/ 	.byte	0x10
	.zero		1


	//----- nvinfo : EIATTR_EXTERNS
	.align		4
        /*0024*/ 	.byte	0x04, 0x0f
        /*0026*/ 	.short	(.L_1140 - .L_1139)


	//   ....[0]....
	.align		4
.L_1139:
        /*0028*/ 	.word	index@(__assertfail)


	//----- nvinfo : EIATTR_ANNOTATIONS
	.align		4
.L_1140:
        /*002c*/ 	.byte	0x04, 0x55
        /*002e*/ 	.short	(.L_1142 - .L_1141)


	//   ....[0]....
.L_1141:
        /* <DEDUP_REMOVED lines=12> */


	//----- nvinfo : EIATTR_MERCURY_ISA_VERSION
	.align		4
.L_1142:
        /*00e0*/ 	.byte	0x03, 0x5f
        /*00e2*/ 	.short	0x0101


	//----- nvinfo : EIATTR_INT_WARP_WIDE_INSTR_OFFSETS
	.align		4
        /*00e4*/ 	.byte	0x04, 0x31
        /*00e6*/ 	.short	(.L_1144 - .L_1143)


	//   ....[0]....
.L_1143:
        /*00e8*/ 	.word	0x000000c0


	//   ....[1]....
        /*00ec*/ 	.word	0x000000d0


	//   ....[2]....
        /*00f0*/ 	.word	0x000000e0


	//   ....[3]....
        /*00f4*/ 	.word	0x00000180


	//----- nvinfo : EIATTR_COOP_GROUP_MASK_REGIDS
	.align		4
.L_1144:
        /*00f8*/ 	.byte	0x04, 0x29
        /*00fa*/ 	.short	(.L_1146 - .L_1145)


	//   ....[0]....
.L_1145:
        /*00fc*/ 	.word	0xffffffff


	//   ....[1]....
        /*0100*/ 	.word	0xffffffff


	//   ....[2]....
        /*0104*/ 	.word	0xffffffff


	//   ....[3]....
        /*0108*/ 	.word	0xffffffff


	//   ....[4]....
        /*010c*/ 	.word	0xffffffff


	//   ....[5]....
        /*0110*/ 	.word	0xffffffff


	//   ....[6]....
        /*0114*/ 	.word	0xffffffff


	//   ....[7]....
        /*0118*/ 	.word	0xffffffff


	//   ....[8]....
        /*011c*/ 	.word	0xffffffff


	//   ....[9]....
        /*0120*/ 	.word	0xffffffff


	//   ....[10]....
        /*0124*/ 	.word	0xffffffff


	//   ....[11]....
        /*0128*/ 	.word	0xffffffff


	//   ....[12]....
        /*012c*/ 	.word	0xffffffff


	//   ....[13]....
        /*0130*/ 	.word	0xffffffff


	//   ....[14]....
        /*0134*/ 	.word	0xffffffff


	//   ....[15]....
        /*0138*/ 	.word	0xffffffff


	//   ....[16]....
        /*013c*/ 	.word	0xffffffff


	//   ....[17]....
        /*0140*/ 	.word	0xffffffff


	//   ....[18]....
        /*0144*/ 	.word	0xffffffff


	//   ....[19]....
        /*0148*/ 	.word	0xffffffff


	//   ....[20]....
        /*014c*/ 	.word	0xffffffff


	//   ....[21]....
        /*0150*/ 	.word	0xffffffff


	//   ....[22]....
        /*0154*/ 	.word	0xffffffff


	//   ....[23]....
        /*0158*/ 	.word	0xffffffff


	//   ....[24]....
        /*015c*/ 	.word	0xffffffff


	//   ....[25]....
        /*0160*/ 	.word	0xffffffff


	//   ....[26]....
        /*0164*/ 	.word	0xffffffff


	//   ....[27]....
        /*0168*/ 	.word	0xffffffff


	//   ....[28]....
        /*016c*/ 	.word	0xffffffff


	//   ....[29]....
        /*0170*/ 	.word	0xffffffff


	//   ....[30]....
        /*0174*/ 	.word	0xffffffff


	//   ....[31]....
        /*0178*/ 	.word	0xffffffff


	//   ....[32]....
        /*017c*/ 	.word	0xffffffff


	//   ....[33]....
        /*0180*/ 	.word	0xffffffff


	//   ....[34]....
        /*0184*/ 	.word	0xffffffff


	//   ....[35]....
        /*0188*/ 	.word	0xffffffff


	//   ....[36]....
        /*018c*/ 	.word	0xffffffff


	//   ....[37]....
        /*0190*/ 	.word	0xffffffff


	//   ....[38]....
        /*0194*/ 	.word	0xffffffff


	//   ....[39]....
        /*0198*/ 	.word	0xffffffff


	//   ....[40]....
        /*019c*/ 	.word	0xffffffff


	//   ....[41]....
        /*01a0*/ 	.word	0xffffffff


	//   ....[42]....
        /*01a4*/ 	.word	0xffffffff


	//   ....[43]....
        /*01a8*/ 	.word	0xffffffff


	//   ....[44]....
        /*01ac*/ 	.word	0xffffffff


	//   ....[45]....
        /*01b0*/ 	.word	0xffffffff


	//   ....[46]....
        /*01b4*/ 	.word	0xffffffff


	//   ....[47]....
        /*01b8*/ 	.word	0xffffffff


	//   ....[48]....
        /*01bc*/ 	.word	0xffffffff


	//   ....[49]....
        /*01c0*/ 	.word	0xffffffff


	//   ....[50]....
        /*01c4*/ 	.word	0xffffffff


	//   ....[51]....
        /*01c8*/ 	.word	0xffffffff


	//   ....[52]....
        /*01cc*/ 	.word	0xffffffff


	//   ....[53]....
        /*01d0*/ 	.word	0xffffffff


	//   ....[54]....
        /*01d4*/ 	.word	0xffffffff


	//   ....[55]....
        /*01d8*/ 	.word	0xffffffff


	//   ....[56]....
        /*01dc*/ 	.word	0xffffffff


	//   ....[57]....
        /*01e0*/ 	.word	0xffffffff


	//   ....[58]....
        /*01e4*/ 	.word	0xffffffff


	//   ....[59]....
        /*01e8*/ 	.word	0xffffffff


	//   ....[60]....
        /*01ec*/ 	.word	0xffffffff


	//   ....[61]....
        /*01f0*/ 	.word	0xffffffff


	//   ....[62]....
        /*01f4*/ 	.word	0xffffffff


	//   ....[63]....
        /*01f8*/ 	.word	0xffffffff


	//   ....[64]....
        /*01fc*/ 	.word	0xffffffff


	//   ....[65]....
        /*0200*/ 	.word	0xffffffff


	//   ....[66]....
        /*0204*/ 	.word	0xffffffff


	//   ....[67]....
        /*0208*/ 	.word	0xffffffff


	//   ....[68]....
        /*020c*/ 	.word	0xffffffff


	//   ....[69]....
        /*0210*/ 	.word	0xffffffff


	//   ....[70]....
        /*0214*/ 	.word	0xffffffff


	//   ....[71]....
        /*0218*/ 	.word	0xffffffff


	//   ....[72]....
        /*021c*/ 	.word	0xffffffff


	//   ....[73]....
        /*0220*/ 	.word	0xffffffff


	//   ....[74]....
        /*0224*/ 	.word	0xffffffff


	//   ....[75]....
        /*0228*/ 	.word	0xffffffff


	//   ....[76]....
        /*022c*/ 	.word	0xffffffff


	//   ....[77]....
        /*0230*/ 	.word	0xffffffff


	//   ....[78]....
        /*0234*/ 	.word	0xffffffff


	//   ....[79]....
        /*0238*/ 	.word	0xffffffff


	//   ....[80]....
        /*023c*/ 	.word	0xffffffff


	//   ....[81]....
        /*0240*/ 	.word	0xffffffff


	//   ....[82]....
        /*0244*/ 	.word	0xffffffff


	//   ....[83]....
        /*0248*/ 	.word	0xffffffff


	//   ....[84]....
        /*024c*/ 	.word	0xffffffff


	//   ....[85]....
        /*0250*/ 	.word	0xffffffff


	//   ....[86]....
        /*0254*/ 	.word	0xffffffff


	//   ....[87]....
        /*0258*/ 	.word	0xffffffff


	//   ....[88]....
        /*025c*/ 	.word	0xffffffff


	//   ....[89]....
        /*0260*/ 	.word	0xffffffff


	//   ....[90]....
        /*0264*/ 	.word	0xffffffff


	//   ....[91]....
        /*0268*/ 	.word	0xffffffff


	//   ....[92]....
        /*026c*/ 	.word	0xffffffff


	//   ....[93]....
        /*0270*/ 	.word	0xffffffff


	//   ....[94]....
        /*0274*/ 	.word	0xffffffff


	//   ....[95]....
        /*0278*/ 	.word	0xffffffff


	//   ....[96]....
        /*027c*/ 	.word	0xffffffff


	//   ....[97]....
        /*0280*/ 	.word	0xffffffff


	//   ....[98]....
        /*0284*/ 	.word	0xffffffff


	//   ....[99]....
        /*0288*/ 	.word	0xffffffff


	//   ....[100]....
        /*028c*/ 	.word	0xffffffff


	//   ....[101]....
        /*0290*/ 	.word	0xffffffff


	//   ....[102]....
        /*0294*/ 	.word	0xffffffff


	//   ....[103]....
        /*0298*/ 	.word	0xffffffff


	//   ....[104]....
        /*029c*/ 	.word	0xffffffff


	//   ....[105]....
        /*02a0*/ 	.word	0xffffffff


	//   ....[106]....
        /*02a4*/ 	.word	0xffffffff


	//   ....[107]....
        /*02a8*/ 	.word	0xffffffff


	//   ....[108]....
        /*02ac*/ 	.word	0xffffffff


	//   ....[109]....
        /*02b0*/ 	.word	0xffffffff


	//   ....[110]....
        /*02b4*/ 	.word	0xffffffff


	//   ....[111]....
        /*02b8*/ 	.word	0xffffffff


	//   ....[112]....
        /*02bc*/ 	.word	0x0500000f


	//   ....[113]....
        /*02c0*/ 	.word	0x0500000f


	//   ....[114]....
        /*02c4*/ 	.word	0x0500000f


	//   ....[115]....
        /*02c8*/ 	.word	0x0500000f


	//   ....[116]....
        /*02cc*/ 	.word	0x0500000f


	//   ....[117]....
        /*02d0*/ 	.word	0x0500000f


	//   ....[118]....
        /*02d4*/ 	.word	0x0500000f


	//   ....[119]....
        /*02d8*/ 	.word	0x0500000f


	//   ....[120]....
        /*02dc*/ 	.word	0x0500000f


	//   ....[121]....
        /*02e0*/ 	.word	0x0500000f


	//   ....[122]....
        /*02e4*/ 	.word	0x0500000f


	//   ....[123]....
        /*02e8*/ 	.word	0x0500000f


	//   ....[124]....
        /*02ec*/ 	.word	0x0500000f


	//   ....[125]....
        /*02f0*/ 	.word	0x0500000f


	//   ....[126]....
        /*02f4*/ 	.word	0x0500000f


	//   ....[127]....
        /*02f8*/ 	.word	0x0500000f


	//   ....[128]....
        /*02fc*/ 	.word	0x0500000f


	//   ....[129]....
        /*0300*/ 	.word	0x0500000f


	//   ....[130]....
        /*0304*/ 	.word	0x0500000f


	//   ....[131]....
        /*0308*/ 	.word	0x0500000f


	//   ....[132]....
        /*030c*/ 	.word	0x0500000f


	//   ....[133]....
        /*0310*/ 	.word	0x0500000f


	//   ....[134]....
        /*0314*/ 	.word	0x0500000f


	//   ....[135]....
        /*0318*/ 	.word	0x0500000f


	//   ....[136]....
        /*031c*/ 	.word	0x0500000f


	//   ....[137]....
        /*0320*/ 	.word	0x0500000f


	//   ....[138]....
        /*0324*/ 	.word	0x0500000f


	//   ....[139]....
        /*0328*/ 	.word	0x0500000f


	//   ....[140]....
        /*032c*/ 	.word	0x0500000f


	//   ....[141]....
        /*0330*/ 	.word	0x0500000f


	//   ....[142]....
        /*0334*/ 	.word	0x0500000f


	//   ....[143]....
        /*0338*/ 	.word	0x0500000f


	//   ....[144]....
        /*033c*/ 	.word	0x0500000f


	//   ....[145]....
        /*0340*/ 	.word	0x0500000f


	//   ....[146]....
        /*0344*/ 	.word	0x0500000f


	//   ....[147]....
        /*0348*/ 	.word	0x0500000f


	//   ....[148]....
        /*034c*/ 	.word	0x0500000f


	//   ....[149]....
        /*0350*/ 	.word	0x0500000f


	//   ....[150]....
        /*0354*/ 	.word	0x0500000f


	//   ....[151]....
        /*0358*/ 	.word	0x0500000f


	//   ....[152]....
        /*035c*/ 	.word	0x0500000f


	//   ....[153]....
        /*0360*/ 	.word	0x0500000f


	//   ....[154]....
        /*0364*/ 	.word	0x0500000f


	//   ....[155]....
        /*0368*/ 	.word	0x0500000f


	//   ....[156]....
        /*036c*/ 	.word	0x0500000f


	//   ....[157]....
        /*0370*/ 	.word	0x0500000f


	//   ....[158]....
        /*0374*/ 	.word	0x0500000f


	//   ....[159]....
        /*0378*/ 	.word	0x0500000f


	//   ....[160]....
        /*037c*/ 	.word	0x0500000f


	//   ....[161]....
        /*0380*/ 	.word	0x0500000f


	//   ....[162]....
        /*0384*/ 	.word	0x0500000f


	//   ....[163]....
        /*0388*/ 	.word	0x0500000f


	//   ....[164]....
        /*038c*/ 	.word	0x0500000f


	//   ....[165]....
        /*0390*/ 	.word	0x0500000f


	//   ....[166]....
        /*0394*/ 	.word	0x0500000f


	//   ....[167]....
        /*0398*/ 	.word	0x0500000f


	//   ....[168]....
        /*039c*/ 	.word	0x0500000f


	//   ....[169]....
        /*03a0*/ 	.word	0x0500000f


	//   ....[170]....
        /*03a4*/ 	.word	0x0500000f


	//   ....[171]....
        /*03a8*/ 	.word	0x0500000f


	//   ....[172]....
        /*03ac*/ 	.word	0x0500000f


	//   ....[173]....
        /*03b0*/ 	.word	0x0500000f


	//   ....[174]....
        /*03b4*/ 	.word	0x0500000f


	//   ....[175]....
        /*03b8*/ 	.word	0x0500000f


	//   ....[176]....
        /*03bc*/ 	.word	0x0500000f


	//   ....[177]....
        /*03c0*/ 	.word	0x0500000f


	//   ....[178]....
        /*03c4*/ 	.word	0x0500000f


	//   ....[179]....
        /*03c8*/ 	.word	0x0500000f


	//   ....[180]....
        /*03cc*/ 	.word	0x0500000f


	//   ....[181]....
        /*03d0*/ 	.word	0x0500000f


	//   ....[182]....
        /*03d4*/ 	.word	0x0500000f


	//   ....[183]....
        /*03d8*/ 	.word	0x0500000f


	//   ....[184]....
        /*03dc*/ 	.word	0x0500000f


	//   ....[185]....
        /*03e0*/ 	.word	0x0500000f


	//   ....[186]....
        /*03e4*/ 	.word	0x0500000f


	//   ....[187]....
        /*03e8*/ 	.word	0x0500000f


	//   ....[188]....
        /*03ec*/ 	.word	0x0500000f


	//   ....[189]....
        /*03f0*/ 	.word	0x0500000f


	//   ....[190]....
        /*03f4*/ 	.word	0x0500000f


	//   ....[191]....
        /*03f8*/ 	.word	0x0500000f


	//   ....[192]....
        /*03fc*/ 	.word	0x0500000f


	//   ....[193]....
        /*0400*/ 	.word	0x0500000f


	//----- nvinfo : EIATTR_COOP_GROUP_INSTR_OFFSETS
	.align		4
.L_1146:
        /*0404*/ 	.byte	0x04, 0x28
        /*0406*/ 	.short	(.L_1148 - .L_1147)


	//   ....[0]....
.L_1147:
        /*0408*/ 	.word	0x00000080


	//   ....[1]....
        /*040c*/ 	.word	0x00000090


	//   ....[2]....
        /*0410*/ 	.word	0x000002f0


	//   ....[3]....
        /*0414*/ 	.word	0x00000450


	//   ....[4]....
        /*0418*/ 	.word	0x00000570


	//   ....[5]....
        /*041c*/ 	.word	0x000006d0


	//   ....[6]....
        /*0420*/ 	.word	0x00000d00


	//   ....[7]....
        /*0424*/ 	.word	0x000024b0


	//   ....[8]....
        /*0428*/ 	.word	0x000024d0


	//   ....[9]....
        /*042c*/ 	.word	0x000024f0


	//   ....[10]....
        /*0430*/ 	.word	0x00002510


	//   ....[11]....
        /*0434*/ 	.word	0x00004090


	//   ....[12]....
        /*0438*/ 	.word	0x00004100


	//   ....[13]....
        /*043c*/ 	.word	0x00004110


	//   ....[14]....
        /*0440*/ 	.word	0x00004140


	//   ....[15]....
        /*0444*/ 	.word	0x000056b0


	//   ....[16]....
        /*0448*/ 	.word	0x000056f0


	//   ....[17]....
        /*044c*/ 	.word	0x000057b0


	//   ....[18]....
        /*0450*/ 	.word	0x000057d0


	//   ....[19]....
        /*0454*/ 	.word	0x00007160


	//   ....[20]....
        /*0458*/ 	.word	0x00007190


	//   ....[21]....
        /*045c*/ 	.word	0x00007250


	//   ....[22]....
        /*0460*/ 	.word	0x00007280


	//   ....[23]....
        /*0464*/ 	.word	0x000078b0


	//   ....[24]....
        /*0468*/ 	.word	0x000078f0


	//   ....[25]....
        /*046c*/ 	.word	0x00007a30


	//   ....[26]....
        /*0470*/ 	.word	0x00007a50


	//   ....[27]....
        /*0474*/ 	.word	0x00007b80


	//   ....[28]....
        /*0478*/ 	.word	0x00007ba0


	//   ....[29]....
        /*047c*/ 	.word	0x00007ce0


	//   ....[30]....
        /*0480*/ 	.word	0x00007d20


	//   ....[31]....
        /*0484*/ 	.word	0x00009430


	//   ....[32]....
        /*0488*/ 	.word	0x00009460


	//   ....[33]....
        /*048c*/ 	.word	0x00009490


	//   ....[34]....
        /*0490*/ 	.word	0x000094a0


	//   ....[35]....
        /*0494*/ 	.word	0x000094e0


	//   ....[36]....
        /*0498*/ 	.word	0x00009520


	//   ....[37]....
        /*049c*/ 	.word	0x00009540


	//   ....[38]....
        /*04a0*/ 	.word	0x000095a0


	//   ....[39]....
        /*04a4*/ 	.word	0x000095c0


	//   ....[40]....
        /*04a8*/ 	.word	0x000095e0


	//   ....[41]....
        /*04ac*/ 	.word	0x00009620


	//   ....[42]....
        /*04b0*/ 	.word	0x00009650


	//   ....[43]....
        /*04b4*/ 	.word	0x00009cc0


	//   ....[44]....
        /*04b8*/ 	.word	0x00009cf0


	//   ....[45]....
        /*04bc*/ 	.word	0x00009d40


	//   ....[46]....
        /*04c0*/ 	.word	0x00009d60


	//   ....[47]....
        /*04c4*/ 	.word	0x00009d80


	//   ....[48]....
        /*04c8*/ 	.word	0x00009d90


	//   ....[49]....
        /*04cc*/ 	.word	0x00009da0


	//   ....[50]....
        /*04d0*/ 	.word	0x00009db0


	//   ....[51]....
        /*04d4*/ 	.word	0x00009dc0


	//   ....[52]....
        /*04d8*/ 	.word	0x00009e00


	//   ....[53]....
        /*04dc*/ 	.word	0x00009e30


	//   ....[54]....
        /*04e0*/ 	.word	0x00009ec0


	//   ....[55]....
        /*04e4*/ 	.word	0x00009ff0


	//   ....[56]....
        /*04e8*/ 	.word	0x0000a060


	//   ....[57]....
        /*04ec*/ 	.word	0x0000a1f0


	//   ....[58]....
        /*04f0*/ 	.word	0x0000a210


	//   ....[59]....
        /*04f4*/ 	.word	0x0000a760


	//   ....[60]....
        /*04f8*/ 	.word	0x0000a790


	//   ....[61]....
        /*04fc*/ 	.word	0x0000a7a0


	//   ....[62]....
        /*0500*/ 	.word	0x0000a7e0


	//   ....[63]....
        /*0504*/ 	.word	0x0000a8a0


	//   ....[64]....
        /*0508*/ 	.word	0x0000a900


	//   ....[65]....
        /*050c*/ 	.word	0x0000a980


	//   ....[66]....
        /*0510*/ 	.word	0x0000a9a0


	//   ....[67]....
        /*0514*/ 	.word	0x0000aa30


	//   ....[68]....
        /*0518*/ 	.word	0x0000aa50


	//   ....[69]....
        /*051c*/ 	.word	0x0000aae0


	//   ....[70]....
        /*0520*/ 	.word	0x0000ab00


	//   ....[71]....
        /*0524*/ 	.word	0x0000ab90


	//   ....[72]....
        /*0528*/ 	.word	0x0000abb0


	//   ....[73]....
        /*052c*/ 	.word	0x0000ac40


	//   ....[74]....
        /*0530*/ 	.word	0x0000ac90


	//   ....[75]....
        /*0534*/ 	.word	0x0000b040


	//   ....[76]....
        /*0538*/ 	.word	0x0000b130


	//   ....[77]....
        /*053c*/ 	.word	0x0000b2c0


	//   ....[78]....
        /*0540*/ 	.word	0x0000b2f0


	//   ....[79]....
        /*0544*/ 	.word	0x0000b340


	//   ....[80]....
        /*0548*/ 	.word	0x0000b390


	//   ....[81]....
        /*054c*/ 	.word	0x0000b3e0


	//   ....[82]....
        /*0550*/ 	.word	0x0000b450


	//   ....[83]....
        /*0554*/ 	.word	0x0000b460


	//   ....[84]....
        /*0558*/ 	.word	0x0000b490


	//   ....[85]....
        /*055c*/ 	.word	0x0000b4b0


	//   ....[86]....
        /*0560*/ 	.word	0x0000b4e0


	//   ....[87]....
        /*0564*/ 	.word	0x0000bc70


	//   ....[88]....
        /*0568*/ 	.word	0x0000bc90


	//   ....[89]....
        /*056c*/ 	.word	0x0000bca0


	//   ....[90]....
        /*0570*/ 	.word	0x0000bcb0


	//   ....[91]....
        /*0574*/ 	.word	0x0000bcd0


	//   ....[92]....
        /*0578*/ 	.word	0x0000bd00


	//   ....[93]....
        /*057c*/ 	.word	0x0000bd20


	//   ....[94]....
        /*0580*/ 	.word	0x0000bd50


	//   ....[95]....
        /*0584*/ 	.word	0x0000bd70


	//   ....[96]....
        /*0588*/ 	.word	0x0000bda0


	//   ....[97]....
        /*058c*/ 	.word	0x0000bdd0


	//   ....[98]....
        /*0590*/ 	.word	0x0000bdf0


	//   ....[99]....
        /*0594*/ 	.word	0x0000c160


	//   ....[100]....
        /*0598*/ 	.word	0x0000c180


	//   ....[101]....
        /*059c*/ 	.word	0x0000c190


	//   ....[102]....
        /*05a0*/ 	.word	0x0000c1b0


	//   ....[103]....
        /*05a4*/ 	.word	0x0000c1d0


	//   ....[104]....
        /*05a8*/ 	.word	0x0000c230


	//   ....[105]....
        /*05ac*/ 	.word	0x0000c250


	//   ....[106]....
        /*05b0*/ 	.word	0x0000c2b0


	//   ....[107]....
        /*05b4*/ 	.word	0x0000c2d0


	//   ....[108]....
        /*05b8*/ 	.word	0x0000c330


	//   ....[109]....
        /*05bc*/ 	.word	0x0000c360


	//   ....[110]....
        /*05c0*/ 	.word	0x0000c3b0


	//   ....[111]....
        /*05c4*/ 	.word	0x0000c770


	//   ....[112]....
        /*05c8*/ 	.word	0x0000ccc0


	//   ....[113]....
        /*05cc*/ 	.word	0x0000cdb0


	//   ....[114]....
        /*05d0*/ 	.word	0x0000ce50


	//   ....[115]....
        /*05d4*/ 	.word	0x0000cec0


	//   ....[116]....
        /*05d8*/ 	.word	0x0000cf70


	//   ....[117]....
        /*05dc*/ 	.word	0x0000d070


	//   ....[118]....
        /*05e0*/ 	.word	0x0000d0c0


	//   ....[119]....
        /*05e4*/ 	.word	0x0000d1c0


	//   ....[120]....
        /*05e8*/ 	.word	0x0000d210


	//   ....[121]....
        /*05ec*/ 	.word	0x0000d270


	//   ....[122]....
        /*05f0*/ 	.word	0x0000d340


	//   ....[123]....
        /*05f4*/ 	.word	0x0000d430


	//   ....[124]....
        /*05f8*/ 	.word	0x0000d480


	//   ....[125]....
        /*05fc*/ 	.word	0x0000d540


	//   ....[126]....
        /*0600*/ 	.word	0x0000d5d0


	//   ....[127]....
        /*0604*/ 	.word	0x0000d670


	//   ....[128]....
        /*0608*/ 	.word	0x0000d740


	//   ....[129]....
        /*060c*/ 	.word	0x0000d860


	//   ....[130]....
        /*0610*/ 	.word	0x0000d8d0


	//   ....[131]....
        /*0614*/ 	.word	0x0000d930


	//   ....[132]....
        /*0618*/ 	.word	0x0000da20


	//   ....[133]....
        /*061c*/ 	.word	0x0000dac0


	//   ....[134]....
        /*0620*/ 	.word	0x0000dbc0


	//   ....[135]....
        /*0624*/ 	.word	0x0000dcc0


	//   ....[136]....
        /*0628*/ 	.word	0x0000dd30


	//   ....[137]....
        /*062c*/ 	.word	0x0000dd90


	//   ....[138]....
        /*0630*/ 	.word	0x0000de70


	//   ....[139]....
        /*0634*/ 	.word	0x0000df80


	//   ....[140]....
        /*0638*/ 	.word	0x0000dfd0


	//   ....[141]....
        /*063c*/ 	.word	0x0000e060


	//   ....[142]....
        /*0640*/ 	.word	0x0000e100


	//   ....[143]....
        /*0644*/ 	.word	0x0000e180


	//   ....[144]....
        /*0648*/ 	.word	0x0000e250


	//   ....[145]....
        /*064c*/ 	.word	0x0000e360


	//   ....[146]....
        /*0650*/ 	.word	0x0000e3b0


	//   ....[147]....
        /*0654*/ 	.word	0x0000e420


	//   ....[148]....
        /*0658*/ 	.word	0x0000e510


	//   ....[149]....
        /*065c*/ 	.word	0x0000e620


	//   ....[150]....
        /*0660*/ 	.word	0x0000e670


	//   ....[151]....
        /*0664*/ 	.word	0x0000e6f0


	//   ....[152]....
        /*0668*/ 	.word	0x0000e7d0


	//   ....[153]....
        /*066c*/ 	.word	0x0000e8e0


	//   ....[154]....
        /*0670*/ 	.word	0x0000e930


	//   ....[155]....
        /*0674*/ 	.word	0x0000e9b0


	//   ....[156]....
        /*0678*/ 	.word	0x0000ea80


	//   ....[157]....
        /*067c*/ 	.word	0x0000ebc0


	//   ....[158]....
        /*0680*/ 	.word	0x0000ec90


	//   ....[159]....
        /*0684*/ 	.word	0x0000ed30


	//   ....[160]....
        /*0688*/ 	.word	0x0000ee70


	//   ....[161]....
        /*068c*/ 	.word	0x0000eed0


	//   ....[162]....
        /*0690*/ 	.word	0x0000eff0


	//   ....[163]....
        /*0694*/ 	.word	0x0000f050


	//   ....[164]....
        /*0698*/ 	.word	0x0000f170


	//   ....[165]....
        /*069c*/ 	.word	0x0000f1d0


	//   ....[166]....
        /*06a0*/ 	.word	0x0000f2e0


	//   ....[167]....
        /*06a4*/ 	.word	0x0000f340


	//   ....[168]....
        /*06a8*/ 	.word	0x0000f420


	//   ....[169]....
        /*06ac*/ 	.word	0x0000f500


	//   ....[170]....
        /*06b0*/ 	.word	0x0000f5a0


	//   ....[171]....
        /*06b4*/ 	.word	0x0000f600


	//   ....[172]....
        /*06b8*/ 	.word	0x0000f6a0


	//   ....[173]....
        /*06bc*/ 	.word	0x0000f700


	//   ....[174]....
        /*06c0*/ 	.word	0x0000f7a0


	//   ....[175]....
        /*06c4*/ 	.word	0x0000f800


	//   ....[176]....
        /*06c8*/ 	.word	0x0000f8b0


	//   ....[177]....
        /*06cc*/ 	.word	0x0000f910


	//   ....[178]....
        /*06d0*/ 	.word	0x0000f9c0


	//   ....[179]....
        /*06d4*/ 	.word	0x0000fa20


	//   ....[180]....
        /*06d8*/ 	.word	0x0000fad0


	//   ....[181]....
        /*06dc*/ 	.word	0x0000fbb0


	//   ....[182]....
        /*06e0*/ 	.word	0x0000fc50


	//   ....[183]....
        /*06e4*/ 	.word	0x0000fcb0


	//   ....[184]....
        /*06e8*/ 	.word	0x0000fd80


	//   ....[185]....
        /*06ec*/ 	.word	0x0000fde0


	//   ....[186]....
        /*06f0*/ 	.word	0x0000feb0


	//   ....[187]....
        /*06f4*/ 	.word	0x0000ff10


	//   ....[188]....
        /*06f8*/ 	.word	0x0000ffe0


	//   ....[189]....
        /*06fc*/ 	.word	0x00010040


	//   ....[190]....
        /*0700*/ 	.word	0x00010110


	//   ....[191]....
        /*0704*/ 	.word	0x00010170


	//   ....[192]....
        /*0708*/ 	.word	0x00010250


	//   ....[193]....
        /*070c*/ 	.word	0x00010360


	//----- nvinfo : EIATTR_REG_RECONFIG
	.align		4
.L_1148:
        /*0710*/ 	.byte	0x01, 0x54
	.zero		2


	//----- nvinfo : EIATTR_SYSCALL_OFFSETS
	.align		4
        /*0714*/ 	.byte	0x04, 0x46
        /*0716*/ 	.short	(.L_1150 - .L_1149)


	//   ....[0]....
.L_1149:
        /*0718*/ 	.word	0x00001070


	//   ....[1]....
        /*071c*/ 	.word	0x00008ce0


	//   ....[2]....
        /*0720*/ 	.word	0x00008e20


	//   ....[3]....
        /*0724*/ 	.word	0x00008f10


	//   ....[4]....
        /*0728*/ 	.word	0x000099c0


	//   ....[5]....
        /*072c*/ 	.word	0x0000a480


	//----- nvinfo : EIATTR_MBARRIER_INSTR_OFFSETS
	.align		4
.L_1150:
        /*0730*/ 	.byte	0x04, 0x39
        /*0732*/ 	.short	(.L_1152 - .L_1151)


	//   ....[0]....
.L_1151:
        /*0734*/ 	.word	0x00000190
        /*0738*/ 	.word	0x000000ff
        /*073c*/ 	.word	0x00032400
        /*0740*/ 	.short	0x0100
        /*0742*/ 	.byte	0x08
	.zero		1


	//   ....[1]....
        /*0744*/ 	.word	0x000001a0
        /*0748*/ 	.word	0x000000ff
        /*074c*/ 	.word	0x00032410
        /*0750*/ 	.short	0x0100
        /*0752*/ 	.byte	0x08
	.zero		1


	//   ....[2]....
        /*0754*/ 	.word	0x000001b0
        /*0758*/ 	.word	0x000000ff
        /*075c*/ 	.word	0x00032420
        /*0760*/ 	.short	0x0100
        /*0762*/ 	.byte	0x08
	.zero		1


	//   ....[3]....
        /*0764*/ 	.word	0x000002a0
        /*0768*/ 	.word	0x000000ff
        /*076c*/ 	.word	0x00032430
        /*0770*/ 	.short	0x0100
        /*0772*/ 	.byte	0x08
	.zero		1


	//   ....[4]....
        /*0774*/ 	.word	0x000002b0
        /*0778*/ 	.word	0x000000ff
        /*077c*/ 	.word	0x00032440
        /*0780*/ 	.short	0x0100
        /*0782*/ 	.byte	0x08
	.zero		1


	//   ....[5]....
        /*0784*/ 	.word	0x000002c0
        /*0788*/ 	.word	0x000000ff
        /*078c*/ 	.word	0x00032438
        /*0790*/ 	.short	0x0100
        /*0792*/ 	.byte	0x08
	.zero		1


	//   ....[6]....
        /*0794*/ 	.word	0x000002d0
        /*0798*/ 	.word	0x000000ff
        /*079c*/ 	.word	0x00032448
        /*07a0*/ 	.short	0x0100
        /*07a2*/ 	.byte	0x08
	.zero		1


	//   ....[7]....
        /*07a4*/ 	.word	0x00000400
        /*07a8*/ 	.word	0x000000ff
        /*07ac*/ 	.word	0x00032450
        /*07b0*/ 	.short	0x0100
        /*07b2*/ 	.byte	0x08
	.zero		1


	//   ....[8]....
        /*07b4*/ 	.word	0x00000410
        /*07b8*/ 	.word	0x000000ff
        /*07bc*/ 	.word	0x00032460
        /*07c0*/ 	.short	0x0100
        /*07c2*/ 	.byte	0x08
	.zero		1


	//   ....[9]....
        /*07c4*/ 	.word	0x00000420
        /*07c8*/ 	.word	0x000000ff
        /*07cc*/ 	.word	0x00032458
        /*07d0*/ 	.short	0x0100
        /*07d2*/ 	.byte	0x08
	.zero		1


	//   ....[10]....
        /*07d4*/ 	.word	0x00000430
        /*07d8*/ 	.word	0x000000ff
        /*07dc*/ 	.word	0x00032468
        /*07e0*/ 	.short	0x0100
        /*07e2*/ 	.byte	0x08
	.zero		1


	//   ....[11]....
        /*07e4*/ 	.word	0x00000520
        /*07e8*/ 	.word	0x000000ff
        /*07ec*/ 	.word	0x00032470
        /*07f0*/ 	.short	0x0100
        /*07f2*/ 	.byte	0x06
	.zero		1


	//   ....[12]....
        /*07f4*/ 	.word	0x00000530
        /*07f8*/ 	.word	0x000000ff
        /*07fc*/ 	.word	0x00032480
        /*0800*/ 	.short	0x0100
        /*0802*/ 	.byte	0x06
	.zero		1


	//   ....[13]....
        /*0804*/ 	.word	0x00000540
        /*0808*/ 	.word	0x000000ff
        /*080c*/ 	.word	0x00032478
        /*0810*/ 	.short	0x0100
        /*0812*/ 	.byte	0x06
	.zero		1


	//   ....[14]....
        /*0814*/ 	.word	0x00000550
        /*0818*/ 	.word	0x000000ff
        /*081c*/ 	.word	0x00032488
        /*0820*/ 	.short	0x0100
        /*0822*/ 	.byte	0x06
	.zero		1


	//   ....[15]....
        /*0824*/ 	.word	0x00000680
        /*0828*/ 	.word	0x000000ff
        /*082c*/ 	.word	0x00032490
        /*0830*/ 	.short	0x0100
        /*0832*/ 	.byte	0x08
	.zero		1


	//   ....[16]....
        /*0834*/ 	.word	0x00000690
        /*0838*/ 	.word	0x000000ff
        /*083c*/ 	.word	0x000324a0
        /*0840*/ 	.short	0x0100
        /*0842*/ 	.byte	0x08
	.zero		1


	//   ....[17]....
        /*0844*/ 	.word	0x000006a0
        /*0848*/ 	.word	0x000000ff
        /*084c*/ 	.word	0x00032498
        /*0850*/ 	.short	0x0100
        /*0852*/ 	.byte	0x08
	.zero		1


	//   ....[18]....
        /*0854*/ 	.word	0x000006b0
        /*0858*/ 	.word	0x000000ff
        /*085c*/ 	.word	0x000324a8
        /*0860*/ 	.short	0x0100
        /*0862*/ 	.byte	0x08
	.zero		1


	//   ....[19]....
        /*0864*/ 	.word	0x000007f0
        /*0868*/ 	.word	0x000000ff
        /*086c*/ 	.word	0x000324b0
        /*0870*/ 	.short	0x0100
        /*0872*/ 	.byte	0x08
	.zero		1


	//   ....[20]....
        /*0874*/ 	.word	0x00000800
        /*0878*/ 	.word	0x000000ff
        /*087c*/ 	.word	0x000324c0
        /*0880*/ 	.short	0x0100
        /*0882*/ 	.byte	0x08
	.zero		1


	//   ....[21]....
        /*0884*/ 	.word	0x00000810
        /*0888*/ 	.word	0x000000ff
        /*088c*/ 	.word	0x000324b8
        /*0890*/ 	.short	0x0100
        /*0892*/ 	.byte	0x08
	.zero		1


	//   ....[22]....
        /*0894*/ 	.word	0x00000820
        /*0898*/ 	.word	0x000000ff
        /*089c*/ 	.word	0x000324c8
        /*08a0*/ 	.short	0x0100
        /*08a2*/ 	.byte	0x08
	.zero		1


	//   ....[23]....
        /*08a4*/ 	.word	0x000010c0
        /*08a8*/ 	.word	0x000000ff
        /*08ac*/ 	.word	0x00032400
        /*08b0*/ 	.short	0x010a
        /*08b2*/ 	.byte	0x33
	.zero		1


	//   ....[24]....
        /*08b4*/ 	.word	0x00001190
        /*08b8*/ 	.word	0x000000ff
        /*08bc*/ 	.word	0x00032430
        /*08c0*/ 	.short	0x010a
        /*08c2*/ 	.byte	0x1b
	.zero		1


	//   ....[25]....
        /*08c4*/ 	.word	0x000011d0
        /*08c8*/ 	.word	0x000000ff
        /*08cc*/ 	.word	0x00032430
        /*08d0*/ 	.short	0x010a
        /*08d2*/ 	.byte	0x1b
	.zero		1


	//   ....[26]....
        /*08d4*/ 	.word	0x00001430
        /*08d8*/ 	.word	0x000000ff
        /*08dc*/ 	.word	0x00032410
        /*08e0*/ 	.short	0x010a
        /*08e2*/ 	.byte	0x33
	.zero		1


	//   ....[27]....
        /*08e4*/ 	.word	0x00001470
        /*08e8*/ 	.word	0x000000ff
        /*08ec*/ 	.word	0x00032450
        /*08f0*/ 	.short	0x010a
        /*08f2*/ 	.byte	0x1b
	.zero		1


	//   ....[28]....
        /*08f4*/ 	.word	0x000014b0
        /*08f8*/ 	.word	0x000000ff
        /*08fc*/ 	.word	0x00032450
        /*0900*/ 	.short	0x010a
        /*0902*/ 	.byte	0x1b
	.zero		1


	//   ....[29]....
        /*0904*/ 	.word	0x00001d60
        /*0908*/ 	.word	0x000000ff
        /*090c*/ 	.word	0x00000000
        /*0910*/ 	.short	0x0101
        /*0912*/ 	.byte	0x06
	.zero		1


	//   ....[30]....
        /*0914*/ 	.word	0x00003220
        /*0918*/ 	.word	0x000000ff
        /*091c*/ 	.word	0x00000000
        /*0920*/ 	.short	0x0101
        /*0922*/ 	.byte	0x1b
	.zero		1


	//   ....[31]....
        /*0924*/ 	.word	0x00003380
        /*0928*/ 	.word	0x000000ff
        /*092c*/ 	.word	0x00032430
        /*0930*/ 	.short	0x010a
        /*0932*/ 	.byte	0x1c
	.zero		1


	//   ....[32]....
        /*0934*/ 	.word	0x000033c0
        /*0938*/ 	.word	0x000000ff
        /*093c*/ 	.word	0x00032430
        /*0940*/ 	.short	0x010a
        /*0942*/ 	.byte	0x1c
	.zero		1


	//   ....[33]....
        /*0944*/ 	.word	0x00003540
        /*0948*/ 	.word	0x000000ff
        /*094c*/ 	.word	0x00032450
        /*0950*/ 	.short	0x010a
        /*0952*/ 	.byte	0x1c
	.zero		1


	//   ....[34]....
        /*0954*/ 	.word	0x00003580
        /*0958*/ 	.word	0x000000ff
        /*095c*/ 	.word	0x00032450
        /*0960*/ 	.short	0x010a
        /*0962*/ 	.byte	0x1c
	.zero		1


	//   ....[35]....
        /*0964*/ 	.word	0x00003e00
        /*0968*/ 	.word	0x000000ff
        /*096c*/ 	.word	0x00000000
        /*0970*/ 	.short	0x0101
        /*0972*/ 	.byte	0x06
	.zero		1


	//   ....[36]....
        /*0974*/ 	.word	0x00005690
        /*0978*/ 	.word	0x000000ff
        /*097c*/ 	.word	0x00000000
        /*0980*/ 	.short	0x0101
        /*0982*/ 	.byte	0x1c
	.zero		1


	//   ....[37]....
        /*0984*/ 	.word	0x000078d0
        /*0988*/ 	.word	0x000000cf
        /*098c*/ 	.word	0x00000000
        /*0990*/ 	.short	0x0101
        /*0992*/ 	.byte	0x3f
	.zero		1


	//   ....[38]....
        /*0994*/ 	.word	0x00009230
        /*0998*/ 	.word	0x00000011
        /*099c*/ 	.word	0x00032440
        /*09a0*/ 	.short	0x010a
        /*09a2*/ 	.byte	0x3f
	.zero		1


	//   ....[39]....
        /*09a4*/ 	.word	0x00009790
        /*09a8*/ 	.word	0x00000011
        /*09ac*/ 	.word	0x00032430
        /*09b0*/ 	.short	0x0107
        /*09b2*/ 	.byte	0x3f
	.zero		1


	//   ....[40]....
        /*09b4*/ 	.word	0x00009850
        /*09b8*/ 	.word	0x00000011
        /*09bc*/ 	.word	0x00032430
        /*09c0*/ 	.short	0x0101
        /*09c2*/ 	.byte	0x3f
	.zero		1


	//   ....[41]....
        /*09c4*/ 	.word	0x0000a300
        /*09c8*/ 	.word	0x000000ff
        /*09cc*/ 	.word	0x00032400
        /*09d0*/ 	.short	0x0107
        /*09d2*/ 	.byte	0x25
	.zero		1


	//   ....[42]....
        /*09d4*/ 	.word	0x0000a350
        /*09d8*/ 	.word	0x000000ff
        /*09dc*/ 	.word	0x00032400
        /*09e0*/ 	.short	0x0101
        /*09e2*/ 	.byte	0x25
	.zero		1


	//   ....[43]....
        /*09e4*/ 	.word	0x0000ad50
        /*09e8*/ 	.word	0x000000ff
        /*09ec*/ 	.word	0x00032410
        /*09f0*/ 	.short	0x0107
        /*09f2*/ 	.byte	0x25
	.zero		1


	//   ....[44]....
        /*09f4*/ 	.word	0x0000adb0
        /*09f8*/ 	.word	0x000000ff
        /*09fc*/ 	.word	0x00032410
        /*0a00*/ 	.short	0x0101
        /*0a02*/ 	.byte	0x25
	.zero		1


	//   ....[45]....
        /*0a04*/ 	.word	0x0000add0
        /*0a08*/ 	.word	0x000000ff
        /*0a0c*/ 	.word	0x00032420
        /*0a10*/ 	.short	0x010a
        /*0a12*/ 	.byte	0x25
	.zero		1


	//   ....[46]....
        /*0a14*/ 	.word	0x0000ae60
        /*0a18*/ 	.word	0x00000011
        /*0a1c*/ 	.word	0x00032460
        /*0a20*/ 	.short	0x010a
        /*0a22*/ 	.byte	0x3f
	.zero		1


	//   ....[47]....
        /*0a24*/ 	.word	0x0000b750
        /*0a28*/ 	.word	0x00000011
        /*0a2c*/ 	.word	0x00032450
        /*0a30*/ 	.short	0x0107
        /*0a32*/ 	.byte	0x3f
	.zero		1


	//   ....[48]....
        /*0a34*/ 	.word	0x0000b830
        /*0a38*/ 	.word	0x00000011
        /*0a3c*/ 	.word	0x00032450
        /*0a40*/ 	.short	0x0101
        /*0a42*/ 	.byte	0x3f
	.zero		1


	//   ....[49]....
        /*0a44*/ 	.word	0x0000bad0
        /*0a48*/ 	.word	0x00000011
        /*0a4c*/ 	.word	0x00032440
        /*0a50*/ 	.short	0x010a
        /*0a52*/ 	.byte	0x3f
	.zero		1


	//   ....[50]....
        /*0a54*/ 	.word	0x0000bea0
        /*0a58*/ 	.word	0x00000011
        /*0a5c*/ 	.word	0x00032430
        /*0a60*/ 	.short	0x0107
        /*0a62*/ 	.byte	0x3f
	.zero		1


	//   ....[51]....
        /*0a64*/ 	.word	0x0000bf60
        /*0a68*/ 	.word	0x00000011
        /*0a6c*/ 	.word	0x00032430
        /*0a70*/ 	.short	0x0101
        /*0a72*/ 	.byte	0x3f
	.zero		1


	//   ....[52]....
        /*0a74*/ 	.word	0x0000bf90
        /*0a78*/ 	.word	0x00000011
        /*0a7c*/ 	.word	0x00032460
        /*0a80*/ 	.short	0x010a
        /*0a82*/ 	.byte	0x3f
	.zero		1


	//   ....[53]....
        /*0a84*/ 	.word	0x0000c4b0
        /*0a88*/ 	.word	0x00000011
        /*0a8c*/ 	.word	0x00032450
        /*0a90*/ 	.short	0x0107
        /*0a92*/ 	.byte	0x3f
	.zero		1


	//   ....[54]....
        /*0a94*/ 	.word	0x0000c580
        /*0a98*/ 	.word	0x00000011
        /*0a9c*/ 	.word	0x00032450
        /*0aa0*/ 	.short	0x0101
        /*0aa2*/ 	.byte	0x3f
	.zero		1


	//   ....[55]....
        /*0aa4*/ 	.word	0x0000c6f0
        /*0aa8*/ 	.word	0x00000007
        /*0aac*/ 	.word	0x00032420
        /*0ab0*/ 	.short	0x010a
        /*0ab2*/ 	.byte	0x3f
	.zero		1


	//   ....[56]....
        /*0ab4*/ 	.word	0x0000c870
        /*0ab8*/ 	.word	0x00000005
        /*0abc*/ 	.word	0x00032440
        /*0ac0*/ 	.short	0x010a
        /*0ac2*/ 	.byte	0x3f
	.zero		1


	//   ....[57]....
        /*0ac4*/ 	.word	0x0000c910
        /*0ac8*/ 	.word	0x00000003
        /*0acc*/ 	.word	0x00032440
        /*0ad0*/ 	.short	0x010a
        /*0ad2*/ 	.byte	0x3f
	.zero		1


	//   ....[58]....
        /*0ad4*/ 	.word	0x0000c950
        /*0ad8*/ 	.word	0x00000005
        /*0adc*/ 	.word	0x00032460
        /*0ae0*/ 	.short	0x010a
        /*0ae2*/ 	.byte	0x3f
	.zero		1


	//   ....[59]....
        /*0ae4*/ 	.word	0x0000c990
        /*0ae8*/ 	.word	0x00000003
        /*0aec*/ 	.word	0x00032460
        /*0af0*/ 	.short	0x010a
        /*0af2*/ 	.byte	0x3f
	.zero		1


	//   ....[60]....
        /*0af4*/ 	.word	0x0000ca00
        /*0af8*/ 	.word	0x00000003
        /*0afc*/ 	.word	0x00032400
        /*0b00*/ 	.short	0x010a
        /*0b02*/ 	.byte	0x3f
	.zero		1


	//   ....[61]....
        /*0b04*/ 	.word	0x0000ca60
        /*0b08*/ 	.word	0x00000004
        /*0b0c*/ 	.word	0x00032430
        /*0b10*/ 	.short	0x010a
        /*0b12*/ 	.byte	0x3f
	.zero		1


	//   ....[62]....
        /*0b14*/ 	.word	0x0000cac0
        /*0b18*/ 	.word	0x00000005
        /*0b1c*/ 	.word	0x00032410
        /*0b20*/ 	.short	0x010a
        /*0b22*/ 	.byte	0x3f
	.zero		1


	//   ....[63]....
        /*0b24*/ 	.word	0x0000cb20
        /*0b28*/ 	.word	0x00000000
        /*0b2c*/ 	.word	0x00032450
        /*0b30*/ 	.short	0x010a
        /*0b32*/ 	.byte	0x3f
	.zero		1


	//   ....[64]....
        /*0b34*/ 	.word	0x0000cb80
        /*0b38*/ 	.word	0x00000003
        /*0b3c*/ 	.word	0x00032430
        /*0b40*/ 	.short	0x010a
        /*0b42*/ 	.byte	0x3f
	.zero		1


	//   ....[65]....
        /*0b44*/ 	.word	0x0000cbe0
        /*0b48*/ 	.word	0x00000003
        /*0b4c*/ 	.word	0x00032450
        /*0b50*/ 	.short	0x010a
        /*0b52*/ 	.byte	0x3f
	.zero		1


	//   ....[66]....
        /*0b54*/ 	.word	0x0000cd00
        /*0b58*/ 	.word	0x00000011
        /*0b5c*/ 	.word	0x00032440
        /*0b60*/ 	.short	0x010a
        /*0b62*/ 	.byte	0x3f
	.zero		1


	//   ....[67]....
        /*0b64*/ 	.word	0x0000eac0
        /*0b68*/ 	.word	0x00000003
        /*0b6c*/ 	.word	0x00032420
        /*0b70*/ 	.short	0x010a
        /*0b72*/ 	.byte	0x3f
	.zero		1


	//   ....[68]....
        /*0b74*/ 	.word	0x0000eb10
        /*0b78*/ 	.word	0x00000011
        /*0b7c*/ 	.word	0x00032460
        /*0b80*/ 	.short	0x010a
        /*0b82*/ 	.byte	0x3f
	.zero		1


	//   ....[69]....
        /*0b84*/ 	.word	0x0000f450
        /*0b88*/ 	.word	0x00000011
        /*0b8c*/ 	.word	0x00032440
        /*0b90*/ 	.short	0x010a
        /*0b92*/ 	.byte	0x3f
	.zero		1


	//   ....[70]....
        /*0b94*/ 	.word	0x0000fb00
        /*0b98*/ 	.word	0x00000011
        /*0b9c*/ 	.word	0x00032460
        /*0ba0*/ 	.short	0x010a
        /*0ba2*/ 	.byte	0x3f
	.zero		1


	//   ....[71]....
        /*0ba4*/ 	.word	0x00010280
        /*0ba8*/ 	.word	0x00000007
        /*0bac*/ 	.word	0x00032420
        /*0bb0*/ 	.short	0x010a
        /*0bb2*/ 	.byte	0x3f
	.zero		1


	//   ....[72]....
        /*0bb4*/ 	.word	0x00010420
        /*0bb8*/ 	.word	0x00000005
        /*0bbc*/ 	.word	0x00032440
        /*0bc0*/ 	.short	0x010a
        /*0bc2*/ 	.byte	0x3f
	.zero		1


	//   ....[73]....
        /*0bc4*/ 	.word	0x00010470
        /*0bc8*/ 	.word	0x00000003
        /*0bcc*/ 	.word	0x00032440
        /*0bd0*/ 	.short	0x010a
        /*0bd2*/ 	.byte	0x3f
	.zero		1


	//   ....[74]....
        /*0bd4*/ 	.word	0x000104c0
        /*0bd8*/ 	.word	0x00000005
        /*0bdc*/ 	.word	0x00032460
        /*0be0*/ 	.short	0x010a
        /*0be2*/ 	.byte	0x3f
	.zero		1


	//----- nvinfo : EIATTR_NUM_MBARRIERS
	.align		4
.L_1152:
        /*0be4*/ 	.byte	0x03, 0x38
        /*0be6*/ 	.short	0x0017


	//----- nvinfo : EIATTR_EXIT_INSTR_OFFSETS
	.align		4
        /*0be8*/ 	.byte	0x04, 0x1c
        /*0bea*/ 	.short	(.L_1154 - .L_1153)


	//   ....[0]....
.L_1153:
        /*0bec*/ 	.word	0x00000970


	//   ....[1]....
        /*0bf0*/ 	.word	0x00007e80


	//   ....[2]....
        /*0bf4*/ 	.word	0x0000c9e0


	//----- nvinfo : EIATTR_MAX_THREADS
	.align		4
.L_1154:
        /*0bf8*/ 	.byte	0x04, 0x05
        /*0bfa*/ 	.short	(.L_1156 - .L_1155)
.L_1155:
        /*0bfc*/ 	.word	0x00000180
        /*0c00*/ 	.word	0x00000001
        /*0c04*/ 	.word	0x00000001


	//----- nvinfo : EIATTR_CRS_STACK_SIZE
	.align		4
.L_1156:
        /*0c08*/ 	.byte	0x04, 0x1e
        /*0c0a*/ 	.short	(.L_1158 - .L_1157)
.L_1157:
        /*0c0c*/ 	.word	0x00000000


	//----- nvinfo : EIATTR_CBANK_PARAM_SIZE
	.align		4
.L_1158:
        /*0c10*/ 	.byte	0x03, 0x19
        /*0c12*/ 	.short	0x0b70


	//----- nvinfo : EIATTR_PARAM_CBANK
	.align		4
        /*0c14*/ 	.byte	0x04, 0x0a
        /*0c16*/ 	.short	(.L_1160 - .L_1159)
	.align		4
.L_1159:
        /*0c18*/ 	.word	index@(.nv.constant0._ZN7cutlass13device_kernelIN5flash11enable_sm90INS1_16FlashAttnFwdSm90INS1_25CollectiveMainloopFwdSm90ILi2EN4cute5tupleIJNS5_1CILi1EEES8_S8_EEENS6_IJNS7_ILi128EEENS7_ILi96EEENS7_ILi64EEEEEELi256ENS_6half_tEfNS_4arch4Sm90ELb0ELb0ELb0ELb0ELb1ELb0ELb1ELb1ELb0ELb1ELb0ELb0EEENS1_21CollectiveEpilogueFwdINS6_IJSA_NS7_ILi256EEESB_EEES9_SE_SG_Li256ELb0ELb1ELb0ELb0EEENS1_29StaticPersistentTileSchedulerILb0EEEEEEEEEvNT_6ParamsE)
        /*0c1c*/ 	.short	0x0210
        /*0c1e*/ 	.short	0x0b70


	//----- nvinfo : EIATTR_SW_WAR
	.align		4
.L_1160:
        /*0c20*/ 	.byte	0x04, 0x36
        /*0c22*/ 	.short	(.L_1162 - .L_1161)
.L_1161:
        /*0c24*/ 	.word	0x00000008
.L_1162:


//--------------------- .nv.info._ZN7cutlass13device_kernelIN5flash11enable_sm90INS1_16FlashAttnFwdSm90INS1_25CollectiveMainloopFwdSm90ILi2EN4cute5tupleIJNS5_1CILi1EEES8_S8_EEENS6_IJNS7_ILi128EEENS7_ILi96EEENS7_ILi64EEEEEELi256ENS_6half_tEfNS_4arch4Sm90ELb0ELb0ELb0ELb1ELb1ELb0ELb0ELb1ELb0ELb1ELb0ELb0EEENS1_21CollectiveEpilogueFwdINS6_IJSA_NS7_ILi256EEESB_EEES9_SE_SG_Li256ELb1ELb1ELb0ELb0EEENS1_36VarlenDynamicPersistentTileSchedulerILi128ELi96ELi256ELi128ELb0ELb1ELb1ELb0ELb1ELb1EEEEEEEEEvNT_6ParamsE --------------------------
	.section	.nv.info._ZN7cutlass13device_kernelIN5flash11enable_sm90INS1_16FlashAttnFwdSm90INS1_25CollectiveMainloopFwdSm90ILi2EN4cute5tupleIJNS5_1CILi1EEES8_S8_EEENS6_IJNS7_ILi128EEENS7_ILi96EEENS7_ILi64EEEEEELi256ENS_6half_tEfNS_4arch4Sm90ELb0ELb0ELb0ELb1ELb1ELb0ELb0ELb1ELb0ELb1ELb0ELb0EEENS1_21CollectiveEpilogueFwdINS6_IJSA_NS7_ILi256EEESB_EEES9_SE_SG_Li256ELb1ELb1ELb0ELb0EEENS1_36VarlenDynamicPersistentTileSchedulerILi128ELi96ELi256ELi128ELb0ELb1ELb1ELb0ELb1ELb1EEEEEEEEEvNT_6ParamsE,"",@"SHT_CUDA_INFO"
	.sectionflags	@""
	.align	4


	//----- nvinfo : EIATTR_CUDA_API_VERSION
	.align		4
        /*0000*/ 	.byte	0x04, 0x37
        /*0002*/ 	.short	(.L_1164 - .L_1163)
.L_1163:
        /*0004*/ 	.word	0x00000082


	//----- nvinfo : EIATTR_KPARAM_INFO
	.align		4
.L_1164:
        /*0008*/ 	.byte	0x04, 0x17
        /*000a*/ 	.short	(.L_1166 - .L_1165)
.L_1165:
        /*000c*/ 	.word	0x00000000
        /*0010*/ 	.short	0x0000
        /*0012*/ 	.short	0x0070
        /*0014*/ 	.byte	0x00, 0xf0, 0x01, 0x2a


	//----- nvinfo : EIATTR_SPARSE_MMA_MASK
	.align		4
.L_1166:
        /*0018*/ 	.byte	0x03, 0x50
        /*001a*/ 	.short	0x0000


	//----- nvinfo : EIATTR_MAXREG_COUNT
	.align		4
        /*001c*/ 	.byte	0x03, 0x1b
        /*001e*/ 	.short	0x00a8


	//----- nvinfo : EIATTR_NUM_BARRIERS
	.align		4
        /*0020*/ 	.byte	0x02, 0x4c
        /*0022*/ 	.byte	0x10
	.zero		1


	//----- nvinfo : EIATTR_EXTERNS
	.align		4
        /*0024*/ 	.byte	0x04, 0x0f
        /*0026*/ 	.short	(.L_1168 - .L_1167)


	//   ....[0]....
	.align		4
.L_1167:
        /*0028*/ 	.word	index@(__assertfail)


	//----- nvinfo : EIATTR_ANNOTATIONS
	.align		4
.L_1168:
        /*002c*/ 	.byte	0x04, 0x55
        /*002e*/ 	.short	(.L_1170 - .L_1169)


	//   ....[0]....
.L_1169:
        /* <DEDUP_REMOVED lines=15> */


	//----- nvinfo : EIATTR_MERCURY_ISA_VERSION
	.align		4
.L_1170:
        /*0108*/ 	.byte	0x03, 0x5f
        /*010a*/ 	.short	0x0101


	//----- nvinfo : EIATTR_UNUSED_LOAD_BYTE_OFFSET
	.align		4
        /*010c*/ 	.byte	0x04, 0x44
        /*010e*/ 	.short	(.L_1172 - .L_1171)


	//   ....[0]....
.L_1171:
        /*0110*/ 	.word	0x00000970
        /*0114*/ 	.word	0x0000fff0


	//   ....[1]....
        /*0118*/ 	.word	0x00005a30
        /*011c*/ 	.word	0x0000fff0


	//----- nvinfo : EIATTR_INT_WARP_WIDE_INSTR_OFFSETS
	.align		4
.L_1172:
        /*0120*/ 	.byte	0x04, 0x31
        /*0122*/ 	.short	(.L_1174 - .L_1173)


	//   ....[0]....
.L_1173:
        /*0124*/ 	.word	0x000000c0


	//   ....[1]....
        /*0128*/ 	.word	0x000000d0


	//   ....[2]....
        /*012c*/ 	.word	0x00000170


	//   ....[3]....
        /*0130*/ 	.word	0x000097f0


	//   ....[4]....
        /*0134*/ 	.word	0x00009880


	//   ....[5]....
        /*0138*/ 	.word	0x0000cbd0


	//   ....[6]....
        /*013c*/ 	.word	0x0000cc60


	//----- nvinfo : EIATTR_COOP_GROUP_MASK_REGIDS
	.align		4
.L_1174:
        /*0140*/ 	.byte	0x04, 0x29
        /*0142*/ 	.short	(.L_1176 - .L_1175)


	//   ....[0]....
.L_1175:
        /*0144*/ 	.word	0xffffffff


	//   ....[1]....
        /*0148*/ 	.word	0xffffffff


	//   ....[2]....
        /*014c*/ 	.word	0xffffffff


	//   ....[3]....
        /*0150*/ 	.word	0xffffffff


	//   ....[4]....
        /*0154*/ 	.word	0xffffffff


	//   ....[5]....
        /*0158*/ 	.word	0xffffffff


	//   ....[6]....
        /*015c*/ 	.word	0xffffffff


	//   ....[7]....
        /*0160*/ 	.word	0xffffffff


	//   ....[8]....
        /*0164*/ 	.word	0xffffffff


	//   ....[9]....
        /*0168*/ 	.word	0xffffffff


	//   ....[10]....
        /*016c*/ 	.word	0xffffffff


	//   ....[11]....
        /*0170*/ 	.word	0xffffffff


	//   ....[12]....
        /*0174*/ 	.word	0xffffffff


	//   ....[13]....
        /*0178*/ 	.word	0xffffffff


	//   ....[14]....
        /*017c*/ 	.word	0xffffffff


	//   ....[15]....
        /*0180*/ 	.word	0xffffffff


	//   ....[16]....
        /*0184*/ 	.word	0xffffffff


	//   ....[17]....
        /*0188*/ 	.word	0xffffffff


	//   ....[18]....
        /*018c*/ 	.word	0xffffffff


	//   ....[19]....
        /*0190*/ 	.word	0xffffffff


	//   ....[20]....
        /*0194*/ 	.word	0xffffffff


	//   ....[21]....
        /*0198*/ 	.word	0xffffffff


	//   ....[22]....
        /*019c*/ 	.word	0xffffffff


	//   ....[23]....
        /*01a0*/ 	.word	0xffffffff


	//   ....[24]....
        /*01a4*/ 	.word	0xffffffff


	//   ....[25]....
        /*01a8*/ 	.word	0xffffffff


	//   ....[26]....
        /*01ac*/ 	.word	0xffffffff


	//   ....[27]....
        /*01b0*/ 	.word	0xffffffff


	//   ....[28]....
        /*01b4*/ 	.word	0xffffffff


	//   ....[29]....
        /*01b8*/ 	.word	0xffffffff


	//   ....[30]....
        /*01bc*/ 	.word	0xffffffff


	//   ....[31]....
        /*01c0*/ 	.word	0xffffffff


	//   ....[32]....
        /*01c4*/ 	.word	0xffffffff


	//   ....[33]....
        /*01c8*/ 	.word	0xffffffff


	//   ....[34]....
        /*01cc*/ 	.word	0xffffffff


	//   ....[35]....
        /*01d0*/ 	.word	0xffffffff


	//   ....[36]....
        /*01d4*/ 	.word	0xffffffff


	//   ....[37]....
        /*01d8*/ 	.word	0xffffffff


	//   ....[38]....
        /*01dc*/ 	.word	0xffffffff


	//   ....[39]....
        /*01e0*/ 	.word	0xffffffff


	//   ....[40]....
        /*01e4*/ 	.word	0xffffffff


	//   ....[41]....
        /*01e8*/ 	.word	0xffffffff


	//   ....[42]....
        /*01ec*/ 	.word	0xffffffff


	//   ....[43]....
        /*01f0*/ 	.word	0xffffffff


	//   ....[44]....
        /*01f4*/ 	.word	0xffffffff


	//   ....[45]....
        /*01f8*/ 	.word	0xffffffff


	//   ....[46]....
        /*01fc*/ 	.word	0xffffffff


	//   ....[47]....
        /*0200*/ 	.word	0xffffffff


	//   ....[48]....
        /*0204*/ 	.word	0xffffffff


	//   ....[49]....
        /*0208*/ 	.word	0xffffffff


	//   ....[50]....
        /*020c*/ 	.word	0xffffffff


	//   ....[51]....
        /*0210*/ 	.word	0xffffffff


	//   ....[52]....
        /*0214*/ 	.word	0xffffffff


	//   ....[53]....
        /*0218*/ 	.word	0xffffffff


	//   ....[54]....
        /*021c*/ 	.word	0xffffffff


	//   ....[55]....
        /*0220*/ 	.word	0xffffffff


	//   ....[56]....
        /*0224*/ 	.word	0xffffffff


	//   ....[57]....
        /*0228*/ 	.word	0xffffffff


	//   ....[58]....
        /*022c*/ 	.word	0xffffffff


	//   ....[59]....
        /*0230*/ 	.word	0xffffffff


	//   ....[60]....
        /*0234*/ 	.word	0xffffffff


	//   ....[61]....
        /*0238*/ 	.word	0xffffffff


	//   ....[62]....
        /*023c*/ 	.word	0xffffffff


	//   ....[63]....
        /*0240*/ 	.word	0xffffffff


	//   ....[64]....
        /*0244*/ 	.word	0xffffffff


	//   ....[65]....
        /*0248*/ 	.word	0xffffffff


	//   ....[66]....
        /*024c*/ 	.word	0xffffffff


	//   ....[67]....
        /*0250*/ 	.word	0xffffffff


	//   ....[68]....
        /*0254*/ 	.word	0xffffffff


	//   ....[69]....
        /*0258*/ 	.word	0xffffffff


	//   ....[70]....
        /*025c*/ 	.word	0xffffffff


	//   ....[71]....
        /*0260*/ 	.word	0xffffffff


	//   ....[72]....
        /*0264*/ 	.word	0xffffffff


	//   ....[73]....
        /*0268*/ 	.word	0xffffffff


	//   ....[74]....
        /*026c*/ 	.word	0xffffffff


	//   ....[75]....
        /*0270*/ 	.word	0xffffffff


	//   ....[76]....
        /*0274*/ 	.word	0xffffffff


	//   ....[77]....
        /*0278*/ 	.word	0xffffffff


	//   ....[78]....
        /*027c*/ 	.word	0xffffffff


	//   ....[79]....
        /*0280*/ 	.word	0xffffffff


	//   ....[80]....
        /*0284*/ 	.word	0xffffffff


	//   ....[81]....
        /*0288*/ 	.word	0xffffffff


	//   ....[82]....
        /*028c*/ 	.word	0xffffffff


	//   ....[83]....
        /*0290*/ 	.word	0xffffffff


	//   ....[84]....
        /*0294*/ 	.word	0xffffffff


	//   ....[85]....
        /*0298*/ 	.word	0xffffffff


	//   ....[86]....
        /*029c*/ 	.word	0xffffffff


	//   ....[87]....
        /*02a0*/ 	.word	0xffffffff


	//   ....[88]....
        /*02a4*/ 	.word	0xffffffff


	//   ....[89]....
        /*02a8*/ 	.word	0xffffffff


	//   ....[90]....
        /*02ac*/ 	.word	0xffffffff


	//   ....[91]....
        /*02b0*/ 	.word	0xffffffff


	//   ....[92]....
        /*02b4*/ 	.word	0xffffffff


	//   ....[93]....
        /*02b8*/ 	.word	0xffffffff


	//   ....[94]....
        /*02bc*/ 	.word	0xffffffff


	//   ....[95]....
        /*02c0*/ 	.word	0xffffffff


	//   ....[96]....
        /*02c4*/ 	.word	0xffffffff


	//   ....[97]....
        /*02c8*/ 	.word	0xffffffff


	//   ....[98]....
        /*02cc*/ 	.word	0xffffffff


	//   ....[99]....
        /*02d0*/ 	.word	0xffffffff


	//   ....[100]....
        /*02d4*/ 	.word	0xffffffff


	//   ....[101]....
        /*02d8*/ 	.word	0xffffffff


	//   ....[102]....
        /*02dc*/ 	.word	0xffffffff


	//   ....[103]....
        /*02e0*/ 	.word	0xffffffff


	//   ....[104]....
        /*02e4*/ 	.word	0xffffffff


	//   ....[105]....
        /*02e8*/ 	.word	0xffffffff


	//   ....[106]....
        /*02ec*/ 	.word	0xffffffff


	//   ....[107]....
        /*02f0*/ 	.word	0xffffffff


	//   ....[108]....
        /*02f4*/ 	.word	0xffffffff


	//   ....[109]....
        /*02f8*/ 	.word	0xffffffff


	//   ....[110]....
        /*02fc*/ 	.word	0xffffffff


	//   ....[111]....
        /*0300*/ 	.word	0xffffffff


	//   ....[112]....
        /*0304*/ 	.word	0xffffffff


	//   ....[113]....
        /*0308*/ 	.word	0xffffffff


	//   ....[114]....
        /*030c*/ 	.word	0xffffffff


	//   ....[115]....
        /*0310*/ 	.word	0xffffffff


	//   ....[116]....
        /*0314*/ 	.word	0xffffffff


	//   ....[117]....
        /*0318*/ 	.word	0xffffffff


	//   ....[118]....
        /*031c*/ 	.word	0xffffffff


	//   ....[119]....
        /*0320*/ 	.word	0xffffffff


	//   ....[120]....
        /*0324*/ 	.word	0xffffffff


	//   ....[121]....
        /*0328*/ 	.word	0xffffffff


	//   ....[122]....
        /*032c*/ 	.word	0xffffffff


	//   ....[123]....
        /*0330*/ 	.word	0xffffffff


	//   ....[124]....
        /*0334*/ 	.word	0xffffffff


	//   ....[125]....
        /*0338*/ 	.word	0xffffffff


	//   ....[126]....
        /*033c*/ 	.word	0xffffffff


	//   ....[127]....
        /*0340*/ 	.word	0xffffffff


	//   ....[128]....
        /*0344*/ 	.word	0xffffffff


	//   ....[129]....
        /*0348*/ 	.word	0xffffffff


	//   ....[130]....
        /*034c*/ 	.word	0xffffffff


	//   ....[131]....
        /*0350*/ 	.word	0xffffffff


	//   ....[132]....
        /*0354*/ 	.word	0xffffffff


	//   ....[133]....
        /*0358*/ 	.word	0xffffffff


	//   ....[134]....
        /*035c*/ 	.word	0xffffffff


	//   ....[135]....
        /*0360*/ 	.word	0xffffffff


	//   ....[136]....
        /*0364*/ 	.word	0xffffffff


	//   ....[137]....
        /*0368*/ 	.word	0x0500000f


	//   ....[138]....
        /*036c*/ 	.word	0x0500000f


	//   ....[139]....
        /*0370*/ 	.word	0x0500000f


	//   ....[140]....
        /*0374*/ 	.word	0x0500000f


	//   ....[141]....
        /*0378*/ 	.word	0x0500000f


	//   ....[142]....
        /*037c*/ 	.word	0x0500000f


	//   ....[143]....
        /*0380*/ 	.word	0x0500000f


	//   ....[144]....
        /*0384*/ 	.word	0x0500000f


	//   ....[145]....
        /*0388*/ 	.word	0x0500000f


	//   ....[146]....
        /*038c*/ 	.word	0x0500000f


	//   ....[147]....
        /*0390*/ 	.word	0x0500000f


	//   ....[148]....
        /*0394*/ 	.word	0x0500000f


	//   ....[149]....
        /*0398*/ 	.word	0x0500000f


	//   ....[150]....
        /*039c*/ 	.word	0x0500000f


	//   ....[151]....
        /*03a0*/ 	.word	0x0500000f


	//   ....[152]....
        /*03a4*/ 	.word	0x0500000f


	//   ....[153]....
        /*03a8*/ 	.word	0x0500000f


	//   ....[154]....
        /*03ac*/ 	.word	0x0500000f


	//   ....[155]....
        /*03b0*/ 	.word	0x0500000f


	//   ....[156]....
        /*03b4*/ 	.word	0x0500000f


	//   ....[157]....
        /*03b8*/ 	.word	0x0500000f


	//   ....[158]....
        /*03bc*/ 	.word	0x0500000f


	//   ....[159]....
        /*03c0*/ 	.word	0x0500000f


	//   ....[160]....
        /*03c4*/ 	.word	0x0500000f


	//   ....[161]....
        /*03c8*/ 	.word	0x0500000f


	//   ....[162]....
        /*03cc*/ 	.word	0x0500000f


	//   ....[163]....
        /*03d0*/ 	.word	0x0500000f


	//   ....[164]....
        /*03d4*/ 	.word	0x0500000f


	//   ....[165]....
        /*03d8*/ 	.word	0x0500000f


	//   ....[166]....
        /*03dc*/ 	.word	0x0500000f


	//   ....[167]....
        /*03e0*/ 	.word	0x0500000f


	//   ....[168]....
        /*03e4*/ 	.word	0x0500000f


	//   ....[169]....
        /*03e8*/ 	.word	0x0500000f


	//   ....[170]....
        /*03ec*/ 	.word	0x0500000f


	//   ....[171]....
        /*03f0*/ 	.word	0x0500000f


	//   ....[172]....
        /*03f4*/ 	.word	0x0500000f


	//   ....[173]....
        /*03f8*/ 	.word	0x0500000f


	//   ....[174]....
        /*03fc*/ 	.word	0x0500000f


	//   ....[175]....
        /*0400*/ 	.word	0x0500000f


	//   ....[176]....
        /*0404*/ 	.word	0x0500000f


	//   ....[177]....
        /*0408*/ 	.word	0x0500000f


	//   ....[178]....
        /*040c*/ 	.word	0x0500000f


	//   ....[179]....
        /*0410*/ 	.word	0x0500000f


	//   ....[180]....
        /*0414*/ 	.word	0x0500000f


	//   ....[181]....
        /*0418*/ 	.word	0x0500000f


	//   ....[182]....
        /*041c*/ 	.word	0x0500000f


	//   ....[183]....
        /*0420*/ 	.word	0x0500000f


	//   ....[184]....
        /*0424*/ 	.word	0x0500000f


	//   ....[185]....
        /*0428*/ 	.word	0x0500000f


	//   ....[186]....
        /*042c*/ 	.word	0x0500000f


	//   ....[187]....
        /*0430*/ 	.word	0x0500000f


	//   ....[188]....
        /*0434*/ 	.word	0x0500000f


	//   ....[189]....
        /*0438*/ 	.word	0x0500000f


	//   ....[190]....
        /*043c*/ 	.word	0x0500000f


	//   ....[191]....
        /*0440*/ 	.word	0x0500000f


	//   ....[192]....
        /*0444*/ 	.word	0x0500000f


	//   ....[193]....
        /*0448*/ 	.word	0x0500000f


	//   ....[194]....
        /*044c*/ 	.word	0x0500000f


	//   ....[195]....
        /*0450*/ 	.word	0x0500000f


	//   ....[196]....
        /*0454*/ 	.word	0x0500000f


	//   ....[197]....
        /*0458*/ 	.word	0x0500000f


	//   ....[198]....
        /*045c*/ 	.word	0x0500000f


	//   ....[199]....
        /*0460*/ 	.word	0x0500000f


	//   ....[200]....
        /*0464*/ 	.word	0x0500000f


	//   ....[201]....
        /*0468*/ 	.word	0x0500000f


	//   ....[202]....
        /*046c*/ 	.word	0x0500000f


	//   ....[203]....
        /*0470*/ 	.word	0x0500000f


	//   ....[204]....
        /*0474*/ 	.word	0x0500000f


	//   ....[205]....
        /*0478*/ 	.word	0x0500000f


	//   ....[206]....
        /*047c*/ 	.word	0x0500000f


	//   ....[207]....
        /*0480*/ 	.word	0x0500000f


	//   ....[208]....
        /*0484*/ 	.word	0x0500000f


	//   ....[209]....
        /*0488*/ 	.word	0x0500000f


	//   ....[210]....
        /*048c*/ 	.word	0x0500000f


	//   ....[211]....
        /*0490*/ 	.word	0x0500000f


	//   ....[212]....
        /*0494*/ 	.word	0x0500000f


	//   ....[213]....
        /*0498*/ 	.word	0x0500000f


	//   ....[214]....
        /*049c*/ 	.word	0x0500000f


	//   ....[215]....
        /*04a0*/ 	.word	0x0500000f


	//   ....[216]....
        /*04a4*/ 	.word	0x0500000f


	//   ....[217]....
        /*04a8*/ 	.word	0x0500000f


	//   ....[218]....
        /*04ac*/ 	.word	0x0500000f


	//   ....[219]....
        /*04b0*/ 	.word	0x0500000f


	//----- nvinfo : EIATTR_COOP_GROUP_INSTR_OFFSETS
	.align		4
.L_1176:
        /*04b4*/ 	.byte	0x04, 0x28
        /*04b6*/ 	.short	(.L_1178 - .L_1177)


	//   ....[0]....
.L_1177:
        /*04b8*/ 	.word	0x00000080


	//   ....[1]....
        /*04bc*/ 	.word	0x00000090


	//   ....[2]....
        /*04c0*/ 	.word	0x000002d0


	//   ....[3]....
        /*04c4*/ 	.word	0x00000430


	//   ....[4]....
        /*04c8*/ 	.word	0x00000550


	//   ....[5]....
        /*04cc*/ 	.word	0x000006b0


	//   ....[6]....
        /*04d0*/ 	.word	0x00001590


	//   ....[7]....
        /*04d4*/ 	.word	0x000021c0


	//   ....[8]....
        /*04d8*/ 	.word	0x00002220


	//   ....[9]....
        /*04dc*/ 	.word	0x00002650


	//   ....[10]....
        /*04e0*/ 	.word	0x000026d0


	//   ....[11]....
        /*04e4*/ 	.word	0x00003750


	//   ....[12]....
        /*04e8*/ 	.word	0x00003770


	//   ....[13]....
        /*04ec*/ 	.word	0x00003d40


	//   ....[14]....
        /*04f0*/ 	.word	0x00003f10


	//   ....[15]....
        /*04f4*/ 	.word	0x00004fb0


	//   ....[16]....
        /*04f8*/ 	.word	0x00005030


	//   ....[17]....
        /*04fc*/ 	.word	0x000050a0


	//   ....[18]....
        /*0500*/ 	.word	0x000050c0


	//   ....[19]....
        /*0504*/ 	.word	0x00006b00


	//   ....[20]....
        /*0508*/ 	.word	0x00006b30


	//   ....[21]....
        /*050c*/ 	.word	0x00006c00


	//   ....[22]....
        /*0510*/ 	.word	0x00006c30


	//   ....[23]....
        /*0514*/ 	.word	0x00007440


	//   ....[24]....
        /*0518*/ 	.word	0x00007470


	//   ....[25]....
        /*051c*/ 	.word	0x000075b0


	//   ....[26]....
        /*0520*/ 	.word	0x000075d0


	//   ....[27]....
        /*0524*/ 	.word	0x00007710


	//   ....[28]....
        /*0528*/ 	.word	0x00007730


	//   ....[29]....
        /*052c*/ 	.word	0x00007880


	//   ....[30]....
        /*0530*/ 	.word	0x000078a0


	//   ....[31]....
        /*0534*/ 	.word	0x00008210


	//   ....[32]....
        /*0538*/ 	.word	0x00008240


	//   ....[33]....
        /*053c*/ 	.word	0x00008390


	//   ....[34]....
        /*0540*/ 	.word	0x000083b0


	//   ....[35]....
        /*0544*/ 	.word	0x000084f0


	//   ....[36]....
        /*0548*/ 	.word	0x00008510


	//   ....[37]....
        /*054c*/ 	.word	0x00008660


	//   ....[38]....
        /*0550*/ 	.word	0x00008680


	//   ....[39]....
        /*0554*/ 	.word	0x00008840


	//   ....[40]....
        /*0558*/ 	.word	0x00008a10


	//   ....[41]....
        /*055c*/ 	.word	0x00008a40


	//   ....[42]....
        /*0560*/ 	.word	0x00008a70


	//   ....[43]....
        /*0564*/ 	.word	0x00008aa0


	//   ....[44]....
        /*0568*/ 	.word	0x00008ad0


	//   ....[45]....
        /*056c*/ 	.word	0x00008b00


	//   ....[46]....
        /*0570*/ 	.word	0x00008c50


	//   ....[47]....
        /*0574*/ 	.word	0x00008c80


	//   ....[48]....
        /*0578*/ 	.word	0x00008cb0


	//   ....[49]....
        /*057c*/ 	.word	0x00008ce0


	//   ....[50]....
        /*0580*/ 	.word	0x00008d10


	//   ....[51]....
        /*0584*/ 	.word	0x00008d40


	//   ....[52]....
        /*0588*/ 	.word	0x00008dd0


	//   ....[53]....
        /*058c*/ 	.word	0x00008e00


	//   ....[54]....
        /*0590*/ 	.word	0x00008e80


	//   ....[55]....
        /*0594*/ 	.word	0x0000a390


	//   ....[56]....
        /*0598*/ 	.word	0x0000a3b0


	//   ....[57]....
        /*059c*/ 	.word	0x0000a440


	//   ....[58]....
        /*05a0*/ 	.word	0x0000a460


	//   ....[59]....
        /*05a4*/ 	.word	0x0000a4e0


	//   ....[60]....
        /*05a8*/ 	.word	0x0000a500


	//   ....[61]....
        /*05ac*/ 	.word	0x0000a580


	//   ....[62]....
        /*05b0*/ 	.word	0x0000a5a0


	//   ....[63]....
        /*05b4*/ 	.word	0x0000a620


	//   ....[64]....
        /*05b8*/ 	.word	0x0000a640


	//   ....[65]....
        /*05bc*/ 	.word	0x0000a650


	//   ....[66]....
        /*05c0*/ 	.word	0x0000a660


	//   ....[67]....
        /*05c4*/ 	.word	0x0000ae90


	//   ....[68]....
        /*05c8*/ 	.word	0x0000aec0


	//   ....[69]....
        /*05cc*/ 	.word	0x0000af80


	//   ....[70]....
        /*05d0*/ 	.word	0x0000af90


	//   ....[71]....
        /*05d4*/ 	.word	0x0000b020


	//   ....[72]....
        /*05d8*/ 	.word	0x0000b030


	//   ....[73]....
        /*05dc*/ 	.word	0x0000b0c0


	//   ....[74]....
        /*05e0*/ 	.word	0x0000b0d0


	//   ....[75]....
        /*05e4*/ 	.word	0x0000b160


	//   ....[76]....
        /*05e8*/ 	.word	0x0000b170


	//   ....[77]....
        /*05ec*/ 	.word	0x0000b200


	//   ....[78]....
        /*05f0*/ 	.word	0x0000b210


	//   ....[79]....
        /*05f4*/ 	.word	0x0000b290


	//   ....[80]....
        /*05f8*/ 	.word	0x0000b2a0


	//   ....[81]....
        /*05fc*/ 	.word	0x0000b2b0


	//   ....[82]....
        /*0600*/ 	.word	0x0000b2c0


	//   ....[83]....
        /*0604*/ 	.word	0x0000b740


	//   ....[84]....
        /*0608*/ 	.word	0x0000b770


	//   ....[85]....
        /*060c*/ 	.word	0x0000b7c0


	//   ....[86]....
        /*0610*/ 	.word	0x0000b870


	//   ....[87]....
        /*0614*/ 	.word	0x0000b890


	//   ....[88]....
        /*0618*/ 	.word	0x0000b940


	//   ....[89]....
        /*061c*/ 	.word	0x0000b950


	//   ....[90]....
        /*0620*/ 	.word	0x0000b980


	//   ....[91]....
        /*0624*/ 	.word	0x0000ba10


	//   ....[92]....
        /*0628*/ 	.word	0x0000bab0


	//   ....[93]....
        /*062c*/ 	.word	0x0000bad0


	//   ....[94]....
        /*0630*/ 	.word	0x0000bae0


	//   ....[95]....
        /*0634*/ 	.word	0x0000c210


	//   ....[96]....
        /*0638*/ 	.word	0x0000c230


	//   ....[97]....
        /*063c*/ 	.word	0x0000c240


	//   ....[98]....
        /*0640*/ 	.word	0x0000c280


	//   ....[99]....
        /*0644*/ 	.word	0x0000c290


	//   ....[100]....
        /*0648*/ 	.word	0x0000c2d0


	//   ....[101]....
        /*064c*/ 	.word	0x0000c2e0


	//   ....[102]....
        /*0650*/ 	.word	0x0000c320


	//   ....[103]....
        /*0654*/ 	.word	0x0000c330


	//   ....[104]....
        /*0658*/ 	.word	0x0000c370


	//   ....[105]....
        /*065c*/ 	.word	0x0000c380


	//   ....[106]....
        /*0660*/ 	.word	0x0000c390


	//   ....[107]....
        /*0664*/ 	.word	0x0000c700


	//   ....[108]....
        /*0668*/ 	.word	0x0000c720


	//   ....[109]....
        /*066c*/ 	.word	0x0000c730


	//   ....[110]....
        /*0670*/ 	.word	0x0000c740


	//   ....[111]....
        /*0674*/ 	.word	0x0000c750


	//   ....[112]....
        /*0678*/ 	.word	0x0000c770


	//   ....[113]....
        /*067c*/ 	.word	0x0000c7e0


	//   ....[114]....
        /*0680*/ 	.word	0x0000c810


	//   ....[115]....
        /*0684*/ 	.word	0x0000c820


	//   ....[116]....
        /*0688*/ 	.word	0x0000c890


	//   ....[117]....
        /*068c*/ 	.word	0x0000c8a0


	//   ....[118]....
        /*0690*/ 	.word	0x0000c9a0


	//   ....[119]....
        /*0694*/ 	.word	0x0000ce50


	//   ....[120]....
        /*0698*/ 	.word	0x0000cea0


	//   ....[121]....
        /*069c*/ 	.word	0x0000ced0


	//   ....[122]....
        /*06a0*/ 	.word	0x0000cee0


	//   ....[123]....
        /*06a4*/ 	.word	0x0000cf10


	//   ....[124]....
        /*06a8*/ 	.word	0x0000cf40


	//   ....[125]....
        /*06ac*/ 	.word	0x0000cf70


	//   ....[126]....
        /*06b0*/ 	.word	0x0000cfa0


	//   ....[127]....
        /*06b4*/ 	.word	0x0000d120


	//   ....[128]....
        /*06b8*/ 	.word	0x0000d150


	//   ....[129]....
        /*06bc*/ 	.word	0x0000d180


	//   ....[130]....
        /*06c0*/ 	.word	0x0000d1b0


	//   ....[131]....
        /*06c4*/ 	.word	0x0000d1e0


	//   ....[132]....
        /*06c8*/ 	.word	0x0000d210


	//   ....[133]....
        /*06cc*/ 	.word	0x0000d2d0


	//   ....[134]....
        /*06d0*/ 	.word	0x0000d2f0


	//   ....[135]....
        /*06d4*/ 	.word	0x0000d360


	//   ....[136]....
        /*06d8*/ 	.word	0x0000d7d0


	//   ....[137]....
        /*06dc*/ 	.word	0x0000dcb0


	//   ....[138]....
        /*06e0*/ 	.word	0x0000dda0


	//   ....[139]....
        /*06e4*/ 	.word	0x0000de40


	//   ....[140]....
        /*06e8*/ 	.word	0x0000dea0


	//   ....[141]....
        /*06ec*/ 	.word	0x0000df90


	//   ....[142]....
        /*06f0*/ 	.word	0x0000e000


	//   ....[143]....
        /*06f4*/ 	.word	0x0000e0f0


	//   ....[144]....
        /*06f8*/ 	.word	0x0000e160


	//   ....[145]....
        /*06fc*/ 	.word	0x0000e250


	//   ....[146]....
        /*0700*/ 	.word	0x0000e2c0


	//   ....[147]....
        /*0704*/ 	.word	0x0000e3b0


	//   ....[148]....
        /*0708*/ 	.word	0x0000e420


	//   ....[149]....
        /*070c*/ 	.word	0x0000e4c0


	//   ....[150]....
        /*0710*/ 	.word	0x0000e5b0


	//   ....[151]....
        /*0714*/ 	.word	0x0000e620


	//   ....[152]....
        /*0718*/ 	.word	0x0000e680


	//   ....[153]....
        /*071c*/ 	.word	0x0000e770


	//   ....[154]....
        /*0720*/ 	.word	0x0000e7d0


	//   ....[155]....
        /*0724*/ 	.word	0x0000e8d0


	//   ....[156]....
        /*0728*/ 	.word	0x0000e930


	//   ....[157]....
        /*072c*/ 	.word	0x0000ea30


	//   ....[158]....
        /*0730*/ 	.word	0x0000ea90


	//   ....[159]....
        /*0734*/ 	.word	0x0000eb90


	//   ....[160]....
        /*0738*/ 	.word	0x0000ebf0


	//   ....[161]....
        /*073c*/ 	.word	0x0000ecf0


	//   ....[162]....
        /*0740*/ 	.word	0x0000ed50


	//   ....[163]....
        /*0744*/ 	.word	0x0000ee50


	//   ....[164]....
        /*0748*/ 	.word	0x0000eeb0


	//   ....[165]....
        /*074c*/ 	.word	0x0000ef50


	//   ....[166]....
        /*0750*/ 	.word	0x0000f0d0


	//   ....[167]....
        /*0754*/ 	.word	0x0000f1b0


	//   ....[168]....
        /*0758*/ 	.word	0x0000f260


	//   ....[169]....
        /*075c*/ 	.word	0x0000f370


	//   ....[170]....
        /*0760*/ 	.word	0x0000f3d0


	//   ....[171]....
        /*0764*/ 	.word	0x0000f4e0


	//   ....[172]....
        /*0768*/ 	.word	0x0000f540


	//   ....[173]....
        /*076c*/ 	.word	0x0000f650


	//   ....[174]....
        /*0770*/ 	.word	0x0000f6b0


	//   ....[175]....
        /*0774*/ 	.word	0x0000f7c0


	//   ....[176]....
        /*0778*/ 	.word	0x0000f820


	//   ....[177]....
        /*077c*/ 	.word	0x0000f8e0


	//   ....[178]....
        /*0780*/ 	.word	0x0000fa40


	//   ....[179]....
        /*0784*/ 	.word	0x0000fae0


	//   ....[180]....
        /*0788*/ 	.word	0x0000fb40


	//   ....[181]....
        /*078c*/ 	.word	0x0000fbf0


	//   ....[182]....
        /*0790*/ 	.word	0x0000fc50


	//   ....[183]....
        /*0794*/ 	.word	0x0000fd00


	//   ....[184]....
        /*0798*/ 	.word	0x0000fd60


	//   ....[185]....
        /*079c*/ 	.word	0x0000fe10


	//   ....[186]....
        /*07a0*/ 	.word	0x0000fe70


	//   ....[187]....
        /*07a4*/ 	.word	0x0000ff20


	//   ....[188]....
        /*07a8*/ 	.word	0x0000ff80


	//   ....[189]....
        /*07ac*/ 	.word	0x00010030


	//   ....[190]....
        /*07b0*/ 	.word	0x00010110


	//   ....[191]....
        /*07b4*/ 	.word	0x000101b0


	//   ....[192]....
        /*07b8*/ 	.word	0x00010210


	//   ....[193]....
        /*07bc*/ 	.word	0x000102e0


	//   ....[194]....
        /*07c0*/ 	.word	0x00010340


	//   ....[195]....
        /*07c4*/ 	.word	0x00010410


	//   ....[196]....
        /*07c8*/ 	.word	0x00010470


	//   ....[197]....
        /*07cc*/ 	.word	0x00010550


	//   ....[198]....
        /*07d0*/ 	.word	0x000105b0


	//   ....[199]....
        /*07d4*/ 	.word	0x00010680


	//   ....[200]....
        /*07d8*/ 	.word	0x000106e0


	//   ....[201]....
        /*07dc*/ 	.word	0x000107b0


	//   ....[202]....
        /*07e0*/ 	.word	0x00010840


	//   ....[203]....
        /*07e4*/ 	.word	0x000108e0


	//   ....[204]....
        /*07e8*/ 	.word	0x00010a00


	//   ....[205]....
        /*07ec*/ 	.word	0x00010a70


	//   ....[206]....
        /*07f0*/ 	.word	0x00010ae0


	//   ....[207]....
        /*07f4*/ 	.word	0x00010b50


	//   ....[208]....
        /*07f8*/ 	.word	0x00010bc0


	//   ....[209]....
        /*07fc*/ 	.word	0x00010c40


	//   ....[210]....
        /*0800*/ 	.word	0x00010cd0


	//   ....[211]....
        /*0804*/ 	.word	0x00010d60


	//   ....[212]....
        /*0808*/ 	.word	0x00010dd0


	//   ....[213]....
        /*080c*/ 	.word	0x00010e40


	//   ....[214]....
        /*0810*/ 	.word	0x00010eb0


	//   ....[215]....
        /*0814*/ 	.word	0x00010f30


	//   ....[216]....
        /*0818*/ 	.word	0x00010fa0


	//   ....[217]....
        /*081c*/ 	.word	0x00011040


	//   ....[218]....
        /*0820*/ 	.word	0x000110d0


	//   ....[219]....
        /*0824*/ 	.word	0x000111f0


	//----- nvinfo : EIATTR_REG_RECONFIG
	.align		4
.L_1178:
        /*0828*/ 	.byte	0x01, 0x54
	.zero		2


	//----- nvinfo : EIATTR_SYSCALL_OFFSETS
	.align		4
        /*082c*/ 	.byte	0x04, 0x46
        /*082e*/ 	.short	(.L_1180 - .L_1179)


	//   ....[0]....
.L_1179:
        /*0830*/ 	.word	0x00001770


	//   ....[1]....
        /*0834*/ 	.word	0x000099e0


	//   ....[2]....
        /*0838*/ 	.word	0x00009b30


	//   ....[3]....
        /*083c*/ 	.word	0x00009c20


	//   ....[4]....
        /*0840*/ 	.word	0x0000aaf0


	//----- nvinfo : EIATTR_MBARRIER_INSTR_OFFSETS
	.align		4
.L_1180:
        /*0844*/ 	.byte	0x04, 0x39
        /*0846*/ 	.short	(.L_1182 - .L_1181)


	//   ....[0]....
.L_1181:
        /*0848*/ 	.word	0x00000180
        /*084c*/ 	.word	0x000000ff
        /*0850*/ 	.word	0x00022800
        /*0854*/ 	.short	0x0100
        /*0856*/ 	.byte	0x08
	.zero		1


	//   ....[1]....
        /*0858*/ 	.word	0x00000190
        /*085c*/ 	.word	0x000000ff
        /*0860*/ 	.word	0x00022820
        /*0864*/ 	.short	0x0100
        /*0866*/ 	.byte	0x08
	.zero		1


	//   ....[2]....
        /*0868*/ 	.word	0x00000280
        /*086c*/ 	.word	0x000000ff
        /*0870*/ 	.word	0x00022830
        /*0874*/ 	.short	0x0100
        /*0876*/ 	.byte	0x08
	.zero		1


	//   ....[3]....
        /*0878*/ 	.word	0x00000290
        /*087c*/ 	.word	0x000000ff
        /*0880*/ 	.word	0x00022840
        /*0884*/ 	.short	0x0100
        /*0886*/ 	.byte	0x08
	.zero		1


	//   ....[4]....
        /*0888*/ 	.word	0x000002a0
        /*088c*/ 	.word	0x000000ff
        /*0890*/ 	.word	0x00022838
        /*0894*/ 	.short	0x0100
        /*0896*/ 	.byte	0x08
	.zero		1


	//   ....[5]....
        /*0898*/ 	.word	0x000002b0
        /*089c*/ 	.word	0x000000ff
        /*08a0*/ 	.word	0x00022848
        /*08a4*/ 	.short	0x0100
        /*08a6*/ 	.byte	0x08
	.zero		1


	//   ....[6]....
        /*08a8*/ 	.word	0x000003e0
        /*08ac*/ 	.word	0x000000ff
        /*08b0*/ 	.word	0x00022850
        /*08b4*/ 	.short	0x0100
        /*08b6*/ 	.byte	0x08
	.zero		1


	//   ....[7]....
        /*08b8*/ 	.word	0x000003f0
        /*08bc*/ 	.word	0x000000ff
        /*08c0*/ 	.word	0x00022860
        /*08c4*/ 	.short	0x0100
        /*08c6*/ 	.byte	0x08
	.zero		1


	//   ....[8]....
        /*08c8*/ 	.word	0x00000400
        /*08cc*/ 	.word	0x000000ff
        /*08d0*/ 	.word	0x00022858
        /*08d4*/ 	.short	0x0100
        /*08d6*/ 	.byte	0x08
	.zero		1


	//   ....[9]....
        /*08d8*/ 	.word	0x00000410
        /*08dc*/ 	.word	0x000000ff
        /*08e0*/ 	.word	0x00022868
        /*08e4*/ 	.short	0x0100
        /*08e6*/ 	.byte	0x08
	.zero		1


	//   ....[10]....
        /*08e8*/ 	.word	0x00000500
        /*08ec*/ 	.word	0x000000ff
        /*08f0*/ 	.word	0x00022870
        /*08f4*/ 	.short	0x0100
        /*08f6*/ 	.byte	0x06
	.zero		1


	//   ....[11]....
        /*08f8*/ 	.word	0x00000510
        /*08fc*/ 	.word	0x000000ff
        /*0900*/ 	.word	0x00022880
        /*0904*/ 	.short	0x0100
        /*0906*/ 	.byte	0x06
	.zero		1


	//   ....[12]....
        /*0908*/ 	.word	0x00000520
        /*090c*/ 	.word	0x000000ff
        /*0910*/ 	.word	0x00022878
        /*0914*/ 	.short	0x0100
        /*0916*/ 	.byte	0x06
	.zero		1


	//   ....[13]....
        /*0918*/ 	.word	0x00000530
        /*091c*/ 	.word	0x000000ff
        /*0920*/ 	.word	0x00022888
        /*0924*/ 	.short	0x0100
        /*0926*/ 	.byte	0x06
	.zero		1


	//   ....[14]....
        /*0928*/ 	.word	0x00000660
        /*092c*/ 	.word	0x000000ff
        /*0930*/ 	.word	0x00022890
        /*0934*/ 	.short	0x0100
        /*0936*/ 	.byte	0x08
	.zero		1


	//   ....[15]....
        /*0938*/ 	.word	0x00000670
        /*093c*/ 	.word	0x000000ff
        /*0940*/ 	.word	0x000228a0
        /*0944*/ 	.short	0x0100
        /*0946*/ 	.byte	0x08
	.zero		1


	//   ....[16]....
        /*0948*/ 	.word	0x00000680
        /*094c*/ 	.word	0x000000ff
        /*0950*/ 	.word	0x00022898
        /*0954*/ 	.short	0x0100
        /*0956*/ 	.byte	0x08
	.zero		1


	//   ....[17]....
        /*0958*/ 	.word	0x00000690
        /*095c*/ 	.word	0x000000ff
        /*0960*/ 	.word	0x000228a8
        /*0964*/ 	.short	0x0100
        /*0966*/ 	.byte	0x08
	.zero		1


	//   ....[18]....
        /*0968*/ 	.word	0x000007d0
        /*096c*/ 	.word	0x000000ff
        /*0970*/ 	.word	0x000228b0
        /*0974*/ 	.short	0x0100
        /*0976*/ 	.byte	0x08
	.zero		1


	//   ....[19]....
        /*0978*/ 	.word	0x000007e0
        /*097c*/ 	.word	0x000000ff
        /*0980*/ 	.word	0x000228c0
        /*0984*/ 	.short	0x0100
        /*0986*/ 	.byte	0x08
	.zero		1


	//   ....[20]....
        /*0988*/ 	.word	0x000007f0
        /*098c*/ 	.word	0x000000ff
        /*0990*/ 	.word	0x000228b8
        /*0994*/ 	.short	0x0100
        /*0996*/ 	.byte	0x08
	.zero		1


	//   ....[21]....
        /*0998*/ 	.word	0x00000800
        /*099c*/ 	.word	0x000000ff
        /*09a0*/ 	.word	0x000228c8
        /*09a4*/ 	.short	0x0100
        /*09a6*/ 	.byte	0x08
	.zero		1


	//   ....[22]....
        /*09a8*/ 	.word	0x000017e0
        /*09ac*/ 	.word	0x000000ff
        /*09b0*/ 	.word	0x00022800
        /*09b4*/ 	.short	0x010a
        /*09b6*/ 	.byte	0x2d
	.zero		1


	//   ....[23]....
        /*09b8*/ 	.word	0x000018b0
        /*09bc*/ 	.word	0x000000ff
        /*09c0*/ 	.word	0x00022830
        /*09c4*/ 	.short	0x010a
        /*09c6*/ 	.byte	0x16
	.zero		1


	//   ....[24]....
        /*09c8*/ 	.word	0x000018f0
        /*09cc*/ 	.word	0x000000ff
        /*09d0*/ 	.word	0x00022830
        /*09d4*/ 	.short	0x010a
        /*09d6*/ 	.byte	0x16
	.zero		1


	//   ....[25]....
        /*09d8*/ 	.word	0x00001c20
        /*09dc*/ 	.word	0x000000ff
        /*09e0*/ 	.word	0x00000000
        /*09e4*/ 	.short	0x0101
        /*09e6*/ 	.byte	0x06
	.zero		1


	//   ....[26]....
        /*09e8*/ 	.word	0x00002ed0
        /*09ec*/ 	.word	0x000000ff
        /*09f0*/ 	.word	0x00022850
        /*09f4*/ 	.short	0x010a
        /*09f6*/ 	.byte	0x16
	.zero		1


	//   ....[27]....
        /*09f8*/ 	.word	0x00002f10
        /*09fc*/ 	.word	0x000000ff
        /*0a00*/ 	.word	0x00022850
        /*0a04*/ 	.short	0x010a
        /*0a06*/ 	.byte	0x16
	.zero		1


	//   ....[28]....
        /*0a08*/ 	.word	0x00003230
        /*0a0c*/ 	.word	0x000000ff
        /*0a10*/ 	.word	0x00000000
        /*0a14*/ 	.short	0x0101
        /*0a16*/ 	.byte	0x16
	.zero		1


	//   ....[29]....
        /*0a18*/ 	.word	0x00003390
        /*0a1c*/ 	.word	0x000000ff
        /*0a20*/ 	.word	0x00022830
        /*0a24*/ 	.short	0x010a
        /*0a26*/ 	.byte	0x18
	.zero		1


	//   ....[30]....
        /*0a28*/ 	.word	0x000033d0
        /*0a2c*/ 	.word	0x000000ff
        /*0a30*/ 	.word	0x00022830
        /*0a34*/ 	.short	0x010a
        /*0a36*/ 	.byte	0x18
	.zero		1


	//   ....[31]....
        /*0a38*/ 	.word	0x00003600
        /*0a3c*/ 	.word	0x000000ff
        /*0a40*/ 	.word	0x00000000
        /*0a44*/ 	.short	0x0101
        /*0a46*/ 	.byte	0x06
	.zero		1


	//   ....[32]....
        /*0a48*/ 	.word	0x00004c70
        /*0a4c*/ 	.word	0x000000ff
        /*0a50*/ 	.word	0x00022850
        /*0a54*/ 	.short	0x010a
        /*0a56*/ 	.byte	0x18
	.zero		1


	//   ....[33]....
        /*0a58*/ 	.word	0x00004cc0
        /*0a5c*/ 	.word	0x000000ff
        /*0a60*/ 	.word	0x00022850
        /*0a64*/ 	.short	0x010a
        /*0a66*/ 	.byte	0x18
	.zero		1


	//   ....[34]....
        /*0a68*/ 	.word	0x00004f90
        /*0a6c*/ 	.word	0x000000ff
        /*0a70*/ 	.word	0x00000000
        /*0a74*/ 	.short	0x0101
        /*0a76*/ 	.byte	0x18
	.zero		1


	//   ....[35]....
        /*0a78*/ 	.word	0x00007430
        /*0a7c*/ 	.word	0x00000003
        /*0a80*/ 	.word	0x00000000
        /*0a84*/ 	.short	0x0101
        /*0a86*/ 	.byte	0x3f
	.zero		1


	//   ....[36]....
        /*0a88*/ 	.word	0x0000a100
        /*0a8c*/ 	.word	0x00000021
        /*0a90*/ 	.word	0x00022840
        /*0a94*/ 	.short	0x010a
        /*0a96*/ 	.byte	0x3f
	.zero		1


	//   ....[37]....
        /*0a98*/ 	.word	0x0000a760
        /*0a9c*/ 	.word	0x00000021
        /*0aa0*/ 	.word	0x00022830
        /*0aa4*/ 	.short	0x0107
        /*0aa6*/ 	.byte	0x3f
	.zero		1


	//   ....[38]....
        /*0aa8*/ 	.word	0x0000a840
        /*0aac*/ 	.word	0x00000021
        /*0ab0*/ 	.word	0x00022830
        /*0ab4*/ 	.short	0x0101
        /*0ab6*/ 	.byte	0x3f
	.zero		1


	//   ....[39]....
        /*0ab8*/ 	.word	0x0000b3c0
        /*0abc*/ 	.word	0x00000016
        /*0ac0*/ 	.word	0x00022800
        /*0ac4*/ 	.short	0x0107
        /*0ac6*/ 	.byte	0x3f
	.zero		1


	//   ....[40]....
        /*0ac8*/ 	.word	0x0000b4b0
        /*0acc*/ 	.word	0x00000016
        /*0ad0*/ 	.word	0x00022800
        /*0ad4*/ 	.short	0x0101
        /*0ad6*/ 	.byte	0x3f
	.zero		1


	//   ....[41]....
        /*0ad8*/ 	.word	0x0000b4d0
        /*0adc*/ 	.word	0x00000016
        /*0ae0*/ 	.word	0x00022820
        /*0ae4*/ 	.short	0x010a
        /*0ae6*/ 	.byte	0x3f
	.zero		1


	//   ....[42]....
        /*0ae8*/ 	.word	0x0000b560
        /*0aec*/ 	.word	0x00000021
        /*0af0*/ 	.word	0x00022860
        /*0af4*/ 	.short	0x010a
        /*0af6*/ 	.byte	0x3f
	.zero		1


	//   ....[43]....
        /*0af8*/ 	.word	0x0000bc60
        /*0afc*/ 	.word	0x00000021
        /*0b00*/ 	.word	0x00022850
        /*0b04*/ 	.short	0x0107
        /*0b06*/ 	.byte	0x3f
	.zero		1


	//   ....[44]....
        /*0b08*/ 	.word	0x0000bd30
        /*0b0c*/ 	.word	0x00000021
        /*0b10*/ 	.word	0x00022850
        /*0b14*/ 	.short	0x0101
        /*0b16*/ 	.byte	0x3f
	.zero		1


	//   ....[45]....
        /*0b18*/ 	.word	0x0000c070
        /*0b1c*/ 	.word	0x0000000a
        /*0b20*/ 	.word	0x00022840
        /*0b24*/ 	.short	0x010a
        /*0b26*/ 	.byte	0x3f
	.zero		1


	//   ....[46]....
        /*0b28*/ 	.word	0x0000c440
        /*0b2c*/ 	.word	0x0000000a
        /*0b30*/ 	.word	0x00022830
        /*0b34*/ 	.short	0x0107
        /*0b36*/ 	.byte	0x3f
	.zero		1


	//   ....[47]....
        /*0b38*/ 	.word	0x0000c500
        /*0b3c*/ 	.word	0x0000000a
        /*0b40*/ 	.word	0x00022830
        /*0b44*/ 	.short	0x0101
        /*0b46*/ 	.byte	0x3f
	.zero		1


	//   ....[48]....
        /*0b48*/ 	.word	0x0000c530
        /*0b4c*/ 	.word	0x0000000a
        /*0b50*/ 	.word	0x00022860
        /*0b54*/ 	.short	0x010a
        /*0b56*/ 	.byte	0x3f
	.zero		1


	//   ....[49]....
        /*0b58*/ 	.word	0x0000ca50
        /*0b5c*/ 	.word	0x0000000a
        /*0b60*/ 	.word	0x00022850
        /*0b64*/ 	.short	0x0107
        /*0b66*/ 	.byte	0x3f
	.zero		1


	//   ....[50]....
        /*0b68*/ 	.word	0x0000cb10
        /*0b6c*/ 	.word	0x0000000a
        /*0b70*/ 	.word	0x00022850
        /*0b74*/ 	.short	0x0101
        /*0b76*/ 	.byte	0x3f
	.zero		1


	//   ....[51]....
        /*0b78*/ 	.word	0x0000d750
        /*0b7c*/ 	.word	0x00000007
        /*0b80*/ 	.word	0x00022820
        /*0b84*/ 	.short	0x010a
        /*0b86*/ 	.byte	0x3f
	.zero		1


	//   ....[52]....
        /*0b88*/ 	.word	0x0000d8d0
        /*0b8c*/ 	.word	0x00000005
        /*0b90*/ 	.word	0x00022840
        /*0b94*/ 	.short	0x010a
        /*0b96*/ 	.byte	0x3f
	.zero		1


	//   ....[53]....
        /*0b98*/ 	.word	0x0000d970
        /*0b9c*/ 	.word	0x00000003
        /*0ba0*/ 	.word	0x00022840
        /*0ba4*/ 	.short	0x010a
        /*0ba6*/ 	.byte	0x3f
	.zero		1


	//   ....[54]....
        /*0ba8*/ 	.word	0x0000d9b0
        /*0bac*/ 	.word	0x00000005
        /*0bb0*/ 	.word	0x00022860
        /*0bb4*/ 	.short	0x010a
        /*0bb6*/ 	.byte	0x3f
	.zero		1


	//   ....[55]....
        /*0bb8*/ 	.word	0x0000d9f0
        /*0bbc*/ 	.word	0x00000003
        /*0bc0*/ 	.word	0x00022860
        /*0bc4*/ 	.short	0x010a
        /*0bc6*/ 	.byte	0x3f
	.zero		1


	//   ....[56]....
        /*0bc8*/ 	.word	0x0000da60
        /*0bcc*/ 	.word	0x00000003
        /*0bd0*/ 	.word	0x00022800
        /*0bd4*/ 	.short	0x010a
        /*0bd6*/ 	.byte	0x3f
	.zero		1


	//   ....[57]....
        /*0bd8*/ 	.word	0x0000dac0
        /*0bdc*/ 	.word	0x00000003
        /*0be0*/ 	.word	0x00022830
        /*0be4*/ 	.short	0x010a
        /*0be6*/ 	.byte	0x3f
	.zero		1


	//   ....[58]....
        /*0be8*/ 	.word	0x0000db20
        /*0bec*/ 	.word	0x00000009
        /*0bf0*/ 	.word	0x00022850
        /*0bf4*/ 	.short	0x010a
        /*0bf6*/ 	.byte	0x3f
	.zero		1


	//   ....[59]....
        /*0bf8*/ 	.word	0x0000db80
        /*0bfc*/ 	.word	0x00000003
        /*0c00*/ 	.word	0x00022830
        /*0c04*/ 	.short	0x010a
        /*0c06*/ 	.byte	0x3f
	.zero		1


	//   ....[60]....
        /*0c08*/ 	.word	0x0000dbe0
        /*0c0c*/ 	.word	0x00000009
        /*0c10*/ 	.word	0x00022850
        /*0c14*/ 	.short	0x010a
        /*0c16*/ 	.byte	0x3f
	.zero		1


	//   ....[61]....
        /*0c18*/ 	.word	0x0000dcf0
        /*0c1c*/ 	.word	0x00000021
        /*0c20*/ 	.word	0x00022840
        /*0c24*/ 	.short	0x010a
        /*0c26*/ 	.byte	0x3f
	.zero		1


	//   ....[62]....
        /*0c28*/ 	.word	0x0000efd0
        /*0c2c*/ 	.word	0x00000016
        /*0c30*/ 	.word	0x00022820
        /*0c34*/ 	.short	0x010a
        /*0c36*/ 	.byte	0x3f
	.zero		1


	//   ....[63]....
        /*0c38*/ 	.word	0x0000f020
        /*0c3c*/ 	.word	0x00000021
        /*0c40*/ 	.word	0x00022860
        /*0c44*/ 	.short	0x010a
        /*0c46*/ 	.byte	0x3f
	.zero		1


	//   ....[64]....
        /*0c48*/ 	.word	0x0000f990
        /*0c4c*/ 	.word	0x0000000a
        /*0c50*/ 	.word	0x00022840
        /*0c54*/ 	.short	0x010a
        /*0c56*/ 	.byte	0x3f
	.zero		1


	//   ....[65]....
        /*0c58*/ 	.word	0x00010060
        /*0c5c*/ 	.word	0x0000000a
        /*0c60*/ 	.word	0x00022860
        /*0c64*/ 	.short	0x010a
        /*0c66*/ 	.byte	0x3f
	.zero		1


	//   ....[66]....
        /*0c68*/ 	.word	0x00011110
        /*0c6c*/ 	.word	0x00000007
        /*0c70*/ 	.word	0x00022820
        /*0c74*/ 	.short	0x010a
        /*0c76*/ 	.byte	0x3f
	.zero		1


	//   ....[67]....
        /*0c78*/ 	.word	0x000112b0
        /*0c7c*/ 	.word	0x00000005
        /*0c80*/ 	.word	0x00022840
        /*0c84*/ 	.short	0x010a
        /*0c86*/ 	.byte	0x3f
	.zero		1


	//   ....[68]....
        /*0c88*/ 	.word	0x00011300
        /*0c8c*/ 	.word	0x00000003
        /*0c90*/ 	.word	0x00022840
        /*0c94*/ 	.short	0x010a
        /*0c96*/ 	.byte	0x3f
	.zero		1


	//   ....[69]....
        /*0c98*/ 	.word	0x00011350
        /*0c9c*/ 	.word	0x00000005
        /*0ca0*/ 	.word	0x00022860
        /*0ca4*/ 	.short	0x010a
        /*0ca6*/ 	.byte	0x3f
	.zero		1


	//----- nvinfo : EIATTR_NUM_MBARRIERS
	.align		4
.L_1182:
        /*0ca8*/ 	.byte	0x03, 0x38
        /*0caa*/ 	.short	0x0016


	//----- nvinfo : EIATTR_EXIT_INSTR_OFFSETS
	.align		4
        /*0cac*/ 	.byte	0x04, 0x1c
        /*0cae*/ 	.short	(.L_1184 - .L_1183)


	//   ....[0]....
.L_1183:
        /*0cb0*/ 	.word	0x000009b0


	//   ....[1]....
        /*0cb4*/ 	.word	0x000087f0


	//   ....[2]....
        /*0cb8*/ 	.word	0x0000da40


	//----- nvinfo : EIATTR_MAX_THREADS
	.align		4
.L_1184:
        /*0cbc*/ 	.byte	0x04, 0x05
        /*0cbe*/ 	.short	(.L_1186 - .L_1185)
.L_1185:
        /*0cc0*/ 	.word	0x00000180
        /*0cc4*/ 	.word	0x00000001
        /*0cc8*/ 	.word	0x00000001


	//----- nvinfo : EIATTR_CRS_STACK_SIZE
	.align		4
.L_1186:
        /*0ccc*/ 	.byte	0x04, 0x1e
        /*0cce*/ 	.short	(.L_1188 - .L_1187)
.L_1187:
        /*0cd0*/ 	.word	0x00000000


	//----- nvinfo : EIATTR_CBANK_PARAM_SIZE
	.align		4
.L_1188:
        /*0cd4*/ 	.byte	0x03, 0x19
        /*0cd6*/ 	.short	0x0af0


	//----- nvinfo : EIATTR_PARAM_CBANK
	.align		4
        /*0cd8*/ 	.byte	0x04, 0x0a
        /*0cda*/ 	.short	(.L_1190 - .L_1189)
	.align		4
.L_1189:
        /*0cdc*/ 	.word	index@(.nv.constant0._ZN7cutlass13device_kernelIN5flash11enable_sm90INS1_16FlashAttnFwdSm90INS1_25CollectiveMainloopFwdSm90ILi2EN4cute5tupleIJNS5_1CILi1EEES8_S8_EEENS6_IJNS7_ILi128EEENS7_ILi96EEENS7_ILi64EEEEEELi256ENS_6half_tEfNS_4arch4Sm90ELb0ELb0ELb0ELb1ELb1ELb0ELb0ELb1ELb0ELb1ELb0ELb0EEENS1_21CollectiveEpilogueFwdINS6_IJSA_NS7_ILi256EEESB_EEES9_SE_SG_Li256ELb1ELb1ELb0ELb0EEENS1_36VarlenDynamicPersistentTileSchedulerILi128ELi96ELi256ELi128ELb0ELb1ELb1ELb0ELb1ELb1EEEEEEEEEvNT_6ParamsE)
        /*0ce0*/ 	.short	0x0210
        /*0ce2*/ 	.short	0x0af0


	//----- nvinfo : EIATTR_SW_WAR
	.align		4
.L_1190:
        /*0ce4*/ 	.byte	0x04, 0x36
        /*0ce6*/ 	.short	(.L_1192 - .L_1191)
.L_1191:
        /*0ce8*/ 	.word	0x00000008
.L_1192:


//--------------------- .nv.info._ZN7cutlass13device_kernelIN5flash11enable_sm90INS1_16FlashAttnFwdSm90INS1_25CollectiveMainloopFwdSm90ILi2EN4cute5tupleIJNS5_1CILi1EEES8_S8_EEENS6_IJNS7_ILi128EEENS7_ILi96EEENS7_ILi64EEEEEELi256ENS_6half_tEfNS_4arch4Sm90ELb0ELb0ELb0ELb1ELb1ELb1ELb0ELb1ELb0ELb1ELb0ELb0EEENS1_21CollectiveEpilogueFwdINS6_IJSA_NS7_ILi256EEESB_EEES9_SE_SG_Li256ELb1ELb1ELb0ELb0EEENS1_36VarlenDynamicPersistentTileSchedulerILi128ELi96ELi256ELi128ELb0ELb1ELb1ELb0ELb1ELb1EEEEEEEEEvNT_6ParamsE --------------------------
	.section	.nv.info._ZN7cutlass13device_kernelIN5flash11enable_sm90INS1_16FlashAttnFwdSm90INS1_25CollectiveMainloopFwdSm90ILi2EN4cute5tupleIJNS5_1CILi1EEES8_S8_EEENS6_IJNS7_ILi128EEENS7_ILi96EEENS7_ILi64EEEEEELi256ENS_6half_tEfNS_4arch4Sm90ELb0ELb0ELb0ELb1ELb1ELb1ELb0ELb1ELb0ELb1ELb0ELb0EEENS1_21CollectiveEpilogueFwdINS6_IJSA_NS7_ILi256EEESB_EEES9_SE_SG_Li256ELb1ELb1ELb0ELb0EEENS1_36VarlenDynamicPersistentTileSchedulerILi128ELi96ELi256ELi128ELb0ELb1ELb1ELb0ELb1ELb1EEEEEEEEEvNT_6ParamsE,"",@"SHT_CUDA_INFO"
	.sectionflags	@""
	.align	4


	//----- nvinfo : EIATTR_CUDA_API_VERSION
	.align		4
        /*0000*/ 	.byte	0x04, 0x37
        /*0002*/ 	.short	(.L_1194 - .L_1193)
.L_1193:
        /*0004*/ 	.word	0x00000082


	//----- nvinfo : EIATTR_KPARAM_INFO
	.align		4
.L_1194:
        /*0008*/ 	.byte	0x04, 0x17
        /*000a*/ 	.short	(.L_1196 - .L_1195)
.L_1195:
        /*000c*/ 	.word	0x00000000
        /*0010*/ 	.short	0x0000
        /*0012*/ 	.short	0x0070
        /*0014*/ 	.byte	0x00, 0xf0, 0x01, 0x2a


	//----- nvinfo : EIATTR_SPARSE_MMA_MASK
	.align		4
.L_1196:
        /*0018*/ 	.byte	0x03, 0x50
        /*001a*/ 	.short	0x0000


	//----- nvinfo : EIATTR_MAXREG_COUNT
	.align		4
        /*001c*/ 	.byte	0x03, 0x1b
        /*001e*/ 	.short	0x00a8


	//----- nvinfo : EIATTR_NUM_BARRIERS
	.align		4
        /*0020*/ 	.byte	0x02, 0x4c
        /*0022*/ 	.byte	0x10
	.zero		1


	//----- nvinfo : EIATTR_EXTERNS
	.align		4
        /*0024*/ 	.byte	0x04, 0x0f
        /*0026*/ 	.short	(.L_1198 - .L_1197)


	//   ....[0]....
	.align		4
.L_1197:
        /*0028*/ 	.word	index@(__assertfail)


	//----- nvinfo : EIATTR_ANNOTATIONS
	.align		4
.L_1198:
        /*002c*/ 	.byte	0x04, 0x55
        /*002e*/ 	.short	(.L_1200 - .L_1199)


	//   ....[0]....
.L_1199:
        /* <DEDUP_REMOVED lines=49> */


	//----- nvinfo : EIATTR_MERCURY_ISA_VERSION
	.align		4
.L_1200:
        /*0328*/ 	.byte	0x03, 0x5f
        /*032a*/ 	.short	0x0101


	//----- nvinfo : EIATTR_UNUSED_LOAD_BYTE_OFFSET
	.align		4
        /*032c*/ 	.byte	0x04, 0x44
        /*032e*/ 	.short	(.L_1202 - .L_1201)


	//   ....[0]....
.L_1201:
        /*0330*/ 	.word	0x00000a40
        /*0334*/ 	.word	0x0000fff0


	//   ....[1]....
        /*0338*/ 	.word	0x0000cc30
        /*033c*/ 	.word	0x0000fff0


	//----- nvinfo : EIATTR_INT_WARP_WIDE_INSTR_OFFSETS
	.align		4
.L_1202:
        /*0340*/ 	.byte	0x04, 0x31
        /*0342*/ 	.short	(.L_1204 - .L_1203)


	//   ....[0]....
.L_1203:
        /*0344*/ 	.word	0x00000120


	//   ....[1]....
        /*0348*/ 	.word	0x000001c0


	//   ....[2]....
        /*034c*/ 	.word	0x00000230


	//   ....[3]....
        /*0350*/ 	.word	0x00012230


	//   ....[4]....
        /*0354*/ 	.word	0x000122c0


	//   ....[5]....
        /*0358*/ 	.word	0x000156d0


	//   ....[6]....
        /*035c*/ 	.word	0x00015760


	//----- nvinfo : EIATTR_COOP_GROUP_MASK_REGIDS
	.align		4
.L_1204:
        /*0360*/ 	.byte	0x04, 0x29
        /*0362*/ 	.short	(.L_1206 - .L_1205)


	//   ....[0]....
.L_1205:
        /*0364*/ 	.word	0xffffffff


	//   ....[1]....
        /*0368*/ 	.word	0xffffffff


	//   ....[2]....
        /*036c*/ 	.word	0xffffffff


	//   ....[3]....
        /*0370*/ 	.word	0xffffffff


	//   ....[4]....
        /*0374*/ 	.word	0xffffffff


	//   ....[5]....
        /*0378*/ 	.word	0xffffffff


	//   ....[6]....
        /*037c*/ 	.word	0xffffffff


	//   ....[7]....
        /*0380*/ 	.word	0xffffffff


	//   ....[8]....
        /*0384*/ 	.word	0xffffffff


	//   ....[9]....
        /*0388*/ 	.word	0xffffffff


	//   ....[10]....
        /*038c*/ 	.word	0xffffffff


	//   ....[11]....
        /*0390*/ 	.word	0xffffffff


	//   ....[12]....
        /*0394*/ 	.word	0xffffffff


	//   ....[13]....
        /*0398*/ 	.word	0xffffffff


	//   ....[14]....
        /*039c*/ 	.word	0xffffffff


	//   ....[15]....
        /*03a0*/ 	.word	0xffffffff


	//   ....[16]....
        /*03a4*/ 	.word	0xffffffff


	//   ....[17]....
        /*03a8*/ 	.word	0xffffffff


	//   ....[18]....
        /*03ac*/ 	.word	0xffffffff


	//   ....[19]....
        /*03b0*/ 	.word	0xffffffff


	//   ....[20]....
        /*03b4*/ 	.word	0xffffffff


	//   ....[21]....
        /*03b8*/ 	.word	0xffffffff


	//   ....[22]....
        /*03bc*/ 	.word	0xffffffff


	//   ....[23]....
        /*03c0*/ 	.word	0xffffffff


	//   ....[24]....
        /*03c4*/ 	.word	0xffffffff


	//   ....[25]....
        /*03c8*/ 	.word	0xffffffff


	//   ....[26]....
        /*03cc*/ 	.word	0xffffffff


	//   ....[27]....
        /*03d0*/ 	.word	0xffffffff


	//   ....[28]....
        /*03d4*/ 	.word	0xffffffff


	//   ....[29]....
        /*03d8*/ 	.word	0xffffffff


	//   ....[30]....
        /*03dc*/ 	.word	0xffffffff


	//   ....[31]....
        /*03e0*/ 	.word	0xffffffff


	//   ....[32]....
        /*03e4*/ 	.word	0xffffffff


	//   ....[33]....
        /*03e8*/ 	.word	0xffffffff


	//   ....[34]....
        /*03ec*/ 	.word	0xffffffff


	//   ....[35]....
        /*03f0*/ 	.word	0xffffffff


	//   ....[36]....
        /*03f4*/ 	.word	0xffffffff


	//   ....[37]....
        /*03f8*/ 	.word	0xffffffff


	//   ....[38]....
        /*03fc*/ 	.word	0xffffffff


	//   ....[39]....
        /*0400*/ 	.word	0xffffffff


	//   ....[40]....
        /*0404*/ 	.word	0xffffffff


	//   ....[41]....
        /*0408*/ 	.word	0xffffffff


	//   ....[42]....
        /*040c*/ 	.word	0xffffffff


	//   ....[43]....
        /*0410*/ 	.word	0xffffffff


	//   ....[44]....
        /*0414*/ 	.word	0xffffffff


	//   ....[45]....
        /*0418*/ 	.word	0xffffffff


	//   ....[46]....
        /*041c*/ 	.word	0xffffffff


	//   ....[47]....
        /*0420*/ 	.word	0xffffffff


	//   ....[48]....
        /*0424*/ 	.word	0xffffffff


	//   ....[49]....
        /*0428*/ 	.word	0xffffffff


	//   ....[50]....
        /*042c*/ 	.word	0xffffffff


	//   ....[51]....
        /*0430*/ 	.word	0xffffffff


	//   ....[52]....
        /*0434*/ 	.word	0xffffffff


	//   ....[53]....
        /*0438*/ 	.word	0xffffffff


	//   ....[54]....
        /*043c*/ 	.word	0xffffffff


	//   ....[55]....
        /*0440*/ 	.word	0xffffffff


	//   ....[56]....
        /*0444*/ 	.word	0xffffffff


	//   ....[57]....
        /*0448*/ 	.word	0xffffffff


	//   ....[58]....
        /*044c*/ 	.word	0xffffffff


	//   ....[59]....
        /*0450*/ 	.word	0xffffffff


	//   ....[60]....
        /*0454*/ 	.word	0xffffffff


	//   ....[61]....
        /*0458*/ 	.word	0xffffffff


	//   ....[62]....
        /*045c*/ 	.word	0xffffffff


	//   ....[63]....
        /*0460*/ 	.word	0xffffffff


	//   ....[64]....
        /*0464*/ 	.word	0xffffffff


	//   ....[65]....
        /*0468*/ 	.word	0xffffffff


	//   ....[66]....
        /*046c*/ 	.word	0xffffffff


	//   ....[67]....
        /*0470*/ 	.word	0xffffffff


	//   ....[68]....
        /*0474*/ 	.word	0xffffffff


	//   ....[69]....
        /*0478*/ 	.word	0xffffffff


	//   ....[70]....
        /*047c*/ 	.word	0xffffffff


	//   ....[71]....
        /*0480*/ 	.word	0xffffffff


	//   ....[72]....
        /*0484*/ 	.word	0xffffffff


	//   ....[73]....
        /*0488*/ 	.word	0xffffffff


	//   ....[74]....
        /*048c*/ 	.word	0xffffffff


	//   ....[75]....
        /*0490*/ 	.word	0xffffffff


	//   ....[76]....
        /*0494*/ 	.word	0xffffffff


	//   ....[77]....
        /*0498*/ 	.word	0xffffffff


	//   ....[78]....
        /*049c*/ 	.word	0xffffffff


	//   ....[79]....
        /*04a0*/ 	.word	0xffffffff


	//   ....[80]....
        /*04a4*/ 	.word	0xffffffff


	//   ....[81]....
        /*04a8*/ 	.word	0xffffffff


	//   ....[82]....
        /*04ac*/ 	.word	0xffffffff


	//   ....[83]....
        /*04b0*/ 	.word	0xffffffff


	//   ....[84]....
        /*04b4*/ 	.word	0xffffffff


	//   ....[85]....
        /*04b8*/ 	.word	0xffffffff


	//   ....[86]....
        /*04bc*/ 	.word	0xffffffff


	//   ....[87]....
        /*04c0*/ 	.word	0xffffffff


	//   ....[88]....
        /*04c4*/ 	.word	0xffffffff


	//   ....[89]....
        /*04c8*/ 	.word	0xffffffff


	//   ....[90]....
        /*04cc*/ 	.word	0xffffffff


	//   ....[91]....
        /*04d0*/ 	.word	0xffffffff


	//   ....[92]....
        /*04d4*/ 	.word	0xffffffff


	//   ....[93]....
        /*04d8*/ 	.word	0xffffffff


	//   ....[94]....
        /*04dc*/ 	.word	0xffffffff


	//   ....[95]....
        /*04e0*/ 	.word	0xffffffff


	//   ....[96]....
        /*04e4*/ 	.word	0xffffffff


	//   ....[97]....
        /*04e8*/ 	.word	0xffffffff


	//   ....[98]....
        /*04ec*/ 	.word	0xffffffff


	//   ....[99]....
        /*04f0*/ 	.word	0xffffffff


	//   ....[100]....
        /*04f4*/ 	.word	0xffffffff


	//   ....[101]....
        /*04f8*/ 	.word	0xffffffff


	//   ....[102]....
        /*04fc*/ 	.word	0xffffffff


	//   ....[103]....
        /*0500*/ 	.word	0xffffffff


	//   ....[104]....
        /*0504*/ 	.word	0xffffffff


	//   ....[105]....
        /*0508*/ 	.word	0xffffffff


	//   ....[106]....
        /*050c*/ 	.word	0xffffffff


	//   ....[107]....
        /*0510*/ 	.word	0xffffffff


	//   ....[108]....
        /*0514*/ 	.word	0xffffffff


	//   ....[109]....
        /*0518*/ 	.word	0xffffffff


	//   ....[110]....
        /*051c*/ 	.word	0xffffffff


	//   ....[111]....
        /*0520*/ 	.word	0xffffffff


	//   ....[112]....
        /*0524*/ 	.word	0xffffffff


	//   ....[113]....
        /*0528*/ 	.word	0xffffffff


	//   ....[114]....
        /*052c*/ 	.word	0xffffffff


	//   ....[115]....
        /*0530*/ 	.word	0xffffffff


	//   ....[116]....
        /*0534*/ 	.word	0xffffffff


	//   ....[117]....
        /*0538*/ 	.word	0xffffffff


	//   ....[118]....
        /*053c*/ 	.word	0xffffffff


	//   ....[119]....
        /*0540*/ 	.word	0xffffffff


	//   ....[120]....
        /*0544*/ 	.word	0xffffffff


	//   ....[121]....
        /*0548*/ 	.word	0xffffffff


	//   ....[122]....
        /*054c*/ 	.word	0xffffffff


	//   ....[123]....
        /*0550*/ 	.word	0xffffffff


	//   ....[124]....
        /*0554*/ 	.word	0xffffffff


	//   ....[125]....
        /*0558*/ 	.word	0xffffffff


	//   ....[126]....
        /*055c*/ 	.word	0xffffffff


	//   ....[127]....
        /*0560*/ 	.word	0xffffffff


	//   ....[128]....
        /*0564*/ 	.word	0xffffffff


	//   ....[129]....
        /*0568*/ 	.word	0xffffffff


	//   ....[130]....
        /*056c*/ 	.word	0xffffffff


	//   ....[131]....
        /*0570*/ 	.word	0xffffffff


	//   ....[132]....
        /*0574*/ 	.word	0xffffffff


	//   ....[133]....
        /*0578*/ 	.word	0xffffffff


	//   ....[134]....
        /*057c*/ 	.word	0xffffffff


	//   ....[135]....
        /*0580*/ 	.word	0xffffffff


	//   ....[136]....
        /*0584*/ 	.word	0xffffffff


	//   ....[137]....
        /*0588*/ 	.word	0xffffffff


	//   ....[138]....
        /*058c*/ 	.word	0xffffffff


	//   ....[139]....
        /*0590*/ 	.word	0xffffffff


	//   ....[140]....
        /*0594*/ 	.word	0xffffffff


	//   ....[141]....
        /*0598*/ 	.word	0xffffffff


	//   ....[142]....
        /*059c*/ 	.word	0xffffffff


	//   ....[143]....
        /*05a0*/ 	.word	0xffffffff


	//   ....[144]....
        /*05a4*/ 	.word	0xffffffff


	//   ....[145]....
        /*05a8*/ 	.word	0xffffffff


	//   ....[146]....
        /*05ac*/ 	.word	0xffffffff


	//   ....[147]....
        /*05b0*/ 	.word	0xffffffff


	//   ....[148]....
        /*05b4*/ 	.word	0xffffffff


	//   ....[149]....
        /*05b8*/ 	.word	0xffffffff


	//   ....[150]....
        /*05bc*/ 	.word	0xffffffff


	//   ....[151]....
        /*05c0*/ 	.word	0xffffffff


	//   ....[152]....
        /*05c4*/ 	.word	0xffffffff


	//   ....[153]....
        /*05c8*/ 	.word	0xffffffff


	//   ....[154]....
        /*05cc*/ 	.word	0xffffffff


	//   ....[155]....
        /*05d0*/ 	.word	0xffffffff


	//   ....[156]....
        /*05d4*/ 	.word	0xffffffff


	//   ....[157]....
        /*05d8*/ 	.word	0xffffffff


	//   ....[158]....
        /*05dc*/ 	.word	0xffffffff


	//   ....[159]....
        /*05e0*/ 	.word	0xffffffff


	//   ....[160]....
        /*05e4*/ 	.word	0xffffffff


	//   ....[161]....
        /*05e8*/ 	.word	0xffffffff


	//   ....[162]....
        /*05ec*/ 	.word	0xffffffff


	//   ....[163]....
        /*05f0*/ 	.word	0x0500000f


	//   ....[164]....
        /*05f4*/ 	.word	0x0500000f


	//   ....[165]....
        /*05f8*/ 	.word	0x0500000f


	//   ....[166]....
        /*05fc*/ 	.word	0x0500000f


	//   ....[167]....
        /*0600*/ 	.word	0x0500000f


	//   ....[168]....
        /*0604*/ 	.word	0x0500000f


	//   ....[169]....
        /*0608*/ 	.word	0x0500000f


	//   ....[170]....
        /*060c*/ 	.word	0x0500000f


	//   ....[171]....
        /*0610*/ 	.word	0x0500000f


	//   ....[172]....
        /*0614*/ 	.word	0x0500000f


	//   ....[173]....
        /*0618*/ 	.word	0x0500000f


	//   ....[174]....
        /*061c*/ 	.word	0x0500000f


	//   ....[175]....
        /*0620*/ 	.word	0x0500000f


	//   ....[176]....
        /*0624*/ 	.word	0x0500000f


	//   ....[177]....
        /*0628*/ 	.word	0x0500000f


	//   ....[178]....
        /*062c*/ 	.word	0x0500000f


	//   ....[179]....
        /*0630*/ 	.word	0x0500000f


	//   ....[180]....
        /*0634*/ 	.word	0x0500000f


	//   ....[181]....
        /*0638*/ 	.word	0x0500000f


	//   ....[182]....
        /*063c*/ 	.word	0x0500000f


	//   ....[183]....
        /*0640*/ 	.word	0x0500000f


	//   ....[184]....
        /*0644*/ 	.word	0x0500000f


	//   ....[185]....
        /*0648*/ 	.word	0x0500000f


	//   ....[186]....
        /*064c*/ 	.word	0x0500000f


	//   ....[187]....
        /*0650*/ 	.word	0x0500000f


	//   ....[188]....
        /*0654*/ 	.word	0x0500000f


	//   ....[189]....
        /*0658*/ 	.word	0x0500000f


	//   ....[190]....
        /*065c*/ 	.word	0x0500000f


	//   ....[191]....
        /*0660*/ 	.word	0x0500000f


	//   ....[192]....
        /*0664*/ 	.word	0x0500000f


	//   ....[193]....
        /*0668*/ 	.word	0x0500000f


	//   ....[194]....
        /*066c*/ 	.word	0x0500000f


	//   ....[195]....
        /*0670*/ 	.word	0x0500000f


	//   ....[196]....
        /*0674*/ 	.word	0x0500000f


	//   ....[197]....
        /*0678*/ 	.word	0x0500000f


	//   ....[198]....
        /*067c*/ 	.word	0x0500000f


	//   ....[199]....
        /*0680*/ 	.word	0x0500000f


	//   ....[200]....
        /*0684*/ 	.word	0x0500000f


	//   ....[201]....
        /*0688*/ 	.word	0x0500000f


	//   ....[202]....
        /*068c*/ 	.word	0x0500000f


	//   ....[203]....
        /*0690*/ 	.word	0x0500000f


	//   ....[204]....
        /*0694*/ 	.word	0x0500000f


	//   ....[205]....
        /*0698*/ 	.word	0x0500000f


	//   ....[206]....
        /*069c*/ 	.word	0x0500000f


	//   ....[207]....
        /*06a0*/ 	.word	0x0500000f


	//   ....[208]....
        /*06a4*/ 	.word	0x0500000f


	//   ....[209]....
        /*06a8*/ 	.word	0x0500000f


	//   ....[210]....
        /*06ac*/ 	.word	0x0500000f


	//   ....[211]....
        /*06b0*/ 	.word	0x0500000f


	//   ....[212]....
        /*06b4*/ 	.word	0x0500000f


	//   ....[213]....
        /*06b8*/ 	.word	0x0500000f


	//   ....[214]....
        /*06bc*/ 	.word	0x0500000f


	//   ....[215]....
        /*06c0*/ 	.word	0x0500000f


	//   ....[216]....
        /*06c4*/ 	.word	0x0500000f


	//   ....[217]....
        /*06c8*/ 	.word	0x0500000f


	//   ....[218]....
        /*06cc*/ 	.word	0x0500000f


	//   ....[219]....
        /*06d0*/ 	.word	0x0500000f


	//   ....[220]....
        /*06d4*/ 	.word	0x0500000f


	//   ....[221]....
        /*06d8*/ 	.word	0x0500000f


	//   ....[222]....
        /*06dc*/ 	.word	0x0500000f


	//   ....[223]....
        /*06e0*/ 	.word	0x0500000f


	//   ....[224]....
        /*06e4*/ 	.word	0x0500000f


	//   ....[225]....
        /*06e8*/ 	.word	0x0500000f


	//   ....[226]....
        /*06ec*/ 	.word	0x0500000f


	//   ....[227]....
        /*06f0*/ 	.word	0x0500000f


	//   ....[228]....
        /*06f4*/ 	.word	0x0500000f


	//   ....[229]....
        /*06f8*/ 	.word	0x0500000f


	//   ....[230]....
        /*06fc*/ 	.word	0x0500000f


	//   ....[231]....
        /*0700*/ 	.word	0x0500000f


	//   ....[232]....
        /*0704*/ 	.word	0x0500000f


	//   ....[233]....
        /*0708*/ 	.word	0x0500000f


	//   ....[234]....
        /*070c*/ 	.word	0x0500000f


	//   ....[235]....
        /*0710*/ 	.word	0x0500000f


	//   ....[236]....
        /*0714*/ 	.word	0x0500000f


	//   ....[237]....
        /*0718*/ 	.word	0x0500000f


	//   ....[238]....
        /*071c*/ 	.word	0x0500000f


	//   ....[239]....
        /*0720*/ 	.word	0x0500000f


	//   ....[240]....
        /*0724*/ 	.word	0x0500000f


	//   ....[241]....
        /*0728*/ 	.word	0x0500000f


	//   ....[242]....
        /*072c*/ 	.word	0x0500000f


	//   ....[243]....
        /*0730*/ 	.word	0x0500000f


	//   ....[244]....
        /*0734*/ 	.word	0x0500000f


	//   ....[245]....
        /*0738*/ 	.word	0x0500000f


	//   ....[246]....
        /*073c*/ 	.word	0x0500000f


	//   ....[247]....
        /*0740*/ 	.word	0x0500000f


	//   ....[248]....
        /*0744*/ 	.word	0x0500000f


	//   ....[249]....
        /*0748*/ 	.word	0x0500000f


	//   ....[250]....
        /*074c*/ 	.word	0x0500000f


	//   ....[251]....
        /*0750*/ 	.word	0x0500000f


	//   ....[252]....
        /*0754*/ 	.word	0x0500000f


	//   ....[253]....
        /*0758*/ 	.word	0x0500000f


	//   ....[254]....
        /*075c*/ 	.word	0x0500000f


	//   ....[255]....
        /*0760*/ 	.word	0x0500000f


	//   ....[0]....
        /*0764*/ 	.word	0x0500000f


	//   ....[1]....
        /*0768*/ 	.word	0x0500000f


	//   ....[2]....
        /*076c*/ 	.word	0x0500000f


	//   ....[3]....
        /*0770*/ 	.word	0x0500000f


	//   ....[4]....
        /*0774*/ 	.word	0x0500000f


	//   ....[5]....
        /*0778*/ 	.word	0x0500000f


	//   ....[6]....
        /*077c*/ 	.word	0x0500000f


	//   ....[7]....
        /*0780*/ 	.word	0x0500000f


	//   ....[8]....
        /*0784*/ 	.word	0x0500000f


	//   ....[9]....
        /*0788*/ 	.word	0x0500000f


	//   ....[10]....
        /*078c*/ 	.word	0x0500000f


	//   ....[11]....
        /*0790*/ 	.word	0x0500000f


	//   ....[12]....
        /*0794*/ 	.word	0x0500000f


	//   ....[13]....
        /*0798*/ 	.word	0x0500000f


	//   ....[14]....
        /*079c*/ 	.word	0x0500000f


	//   ....[15]....
        /*07a0*/ 	.word	0x0500000f


	//   ....[16]....
        /*07a4*/ 	.word	0x0500000f


	//   ....[17]....
        /*07a8*/ 	.word	0x0500000f


	//   ....[18]....
        /*07ac*/ 	.word	0x0500000f


	//   ....[19]....
        /*07b0*/ 	.word	0x0500000f


	//----- nvinfo : EIATTR_COOP_GROUP_INSTR_OFFSETS
	.align		4
.L_1206:
        /*07b4*/ 	.byte	0x04, 0x28
        /*07b6*/ 	.short	(.L_1208 - .L_1207)


	//   ....[0]....
.L_1207:
        /*07b8*/ 	.word	0x00000060


	//   ....[1]....
        /*07bc*/ 	.word	0x00000130


	//   ....[2]....
        /*07c0*/ 	.word	0x000001e0


	//   ....[3]....
        /*07c4*/ 	.word	0x000003a0


	//   ....[4]....
        /*07c8*/ 	.word	0x00000500


	//   ....[5]....
        /*07cc*/ 	.word	0x00000620


	//   ....[6]....
        /*07d0*/ 	.word	0x00000780


	//   ....[7]....
        /*07d4*/ 	.word	0x00002c50


	//   ....[8]....
        /*07d8*/ 	.word	0x00002c60


	//   ....[9]....
        /*07dc*/ 	.word	0x00003310


	//   ....[10]....
        /*07e0*/ 	.word	0x00003320


	//   ....[11]....
        /*07e4*/ 	.word	0x00003e90


	//   ....[12]....
        /*07e8*/ 	.word	0x00003ea0


	//   ....[13]....
        /*07ec*/ 	.word	0x000045d0


	//   ....[14]....
        /*07f0*/ 	.word	0x000045e0


	//   ....[15]....
        /*07f4*/ 	.word	0x00004f80


	//   ....[16]....
        /*07f8*/ 	.word	0x00004f90


	//   ....[17]....
        /*07fc*/ 	.word	0x000050a0


	//   ....[18]....
        /*0800*/ 	.word	0x000050b0


	//   ....[19]....
        /*0804*/ 	.word	0x00005470


	//   ....[20]....
        /*0808*/ 	.word	0x000054a0


	//   ....[21]....
        /*080c*/ 	.word	0x00005770


	//   ....[22]....
        /*0810*/ 	.word	0x00005790


	//   ....[23]....
        /*0814*/ 	.word	0x000060d0


	//   ....[24]....
        /*0818*/ 	.word	0x00006680


	//   ....[25]....
        /*081c*/ 	.word	0x00006690


	//   ....[26]....
        /*0820*/ 	.word	0x000066a0


	//   ....[27]....
        /*0824*/ 	.word	0x000066b0


	//   ....[28]....
        /*0828*/ 	.word	0x00007690


	//   ....[29]....
        /*082c*/ 	.word	0x000076a0


	//   ....[30]....
        /*0830*/ 	.word	0x000076b0


	//   ....[31]....
        /*0834*/ 	.word	0x000076c0


	//   ....[32]....
        /*0838*/ 	.word	0x000090d0


	//   ....[33]....
        /*083c*/ 	.word	0x000090f0


	//   ....[34]....
        /*0840*/ 	.word	0x00009510


	//   ....[35]....
        /*0844*/ 	.word	0x00009580


	//   ....[36]....
        /*0848*/ 	.word	0x0000a7e0


	//   ....[37]....
        /*084c*/ 	.word	0x0000a800


	//   ....[38]....
        /*0850*/ 	.word	0x0000b0f0


	//   ....[39]....
        /*0854*/ 	.word	0x0000b220


	//   ....[40]....
        /*0858*/ 	.word	0x0000c1b0


	//   ....[41]....
        /*085c*/ 	.word	0x0000c1f0


	//   ....[42]....
        /*0860*/ 	.word	0x0000c280


	//   ....[43]....
        /*0864*/ 	.word	0x0000c2a0


	//   ....[44]....
        /*0868*/ 	.word	0x0000dd10


	//   ....[45]....
        /*086c*/ 	.word	0x0000dd50


	//   ....[46]....
        /*0870*/ 	.word	0x0000de30


	//   ....[47]....
        /*0874*/ 	.word	0x0000de80


	//   ....[48]....
        /*0878*/ 	.word	0x0000e740


	//   ....[49]....
        /*087c*/ 	.word	0x0000e760


	//   ....[50]....
        /*0880*/ 	.word	0x0000e8d0


	//   ....[51]....
        /*0884*/ 	.word	0x0000e8f0


	//   ....[52]....
        /*0888*/ 	.word	0x0000ea30


	//   ....[53]....
        /*088c*/ 	.word	0x0000ea50


	//   ....[54]....
        /*0890*/ 	.word	0x0000eba0


	//   ....[55]....
        /*0894*/ 	.word	0x0000ebc0


	//   ....[56]....
        /*0898*/ 	.word	0x0000f4f0


	//   ....[57]....
        /*089c*/ 	.word	0x0000f500


	//   ....[58]....
        /*08a0*/ 	.word	0x0000f740


	//   ....[59]....
        /*08a4*/ 	.word	0x0000f750


	//   ....[60]....
        /*08a8*/ 	.word	0x0000f980


	//   ....[61]....
        /*08ac*/ 	.word	0x0000f990


	//   ....[62]....
        /*08b0*/ 	.word	0x0000fbc0


	//   ....[63]....
        /*08b4*/ 	.word	0x0000fbd0


	//   ....[64]....
        /*08b8*/ 	.word	0x0000fe60


	//   ....[65]....
        /*08bc*/ 	.word	0x00010010


	//   ....[66]....
        /*08c0*/ 	.word	0x00010040


	//   ....[67]....
        /*08c4*/ 	.word	0x00010070


	//   ....[68]....
        /*08c8*/ 	.word	0x000100a0


	//   ....[69]....
        /*08cc*/ 	.word	0x000100d0


	//   ....[70]....
        /*08d0*/ 	.word	0x00010100


	//   ....[71]....
        /*08d4*/ 	.word	0x00010270


	//   ....[72]....
        /*08d8*/ 	.word	0x000102a0


	//   ....[73]....
        /*08dc*/ 	.word	0x000102d0


	//   ....[74]....
        /*08e0*/ 	.word	0x00010300


	//   ....[75]....
        /*08e4*/ 	.word	0x00010330


	//   ....[76]....
        /*08e8*/ 	.word	0x00010360


	//   ....[77]....
        /*08ec*/ 	.word	0x000103f0


	//   ....[78]....
        /*08f0*/ 	.word	0x00010420


	//   ....[79]....
        /*08f4*/ 	.word	0x000104a0


	//   ....[80]....
        /*08f8*/ 	.word	0x00010fd0


	//   ....[81]....
        /*08fc*/ 	.word	0x00012e10


	//   ....[82]....
        /*0900*/ 	.word	0x00012e30


	//   ....[83]....
        /*0904*/ 	.word	0x00012ec0


	//   ....[84]....
        /*0908*/ 	.word	0x00012ee0


	//   ....[85]....
        /*090c*/ 	.word	0x00012f60


	//   ....[86]....
        /*0910*/ 	.word	0x00012f80


	//   ....[87]....
        /*0914*/ 	.word	0x00013000


	//   ....[88]....
        /*0918*/ 	.word	0x00013020


	//   ....[89]....
        /*091c*/ 	.word	0x000130a0


	//   ....[90]....
        /*0920*/ 	.word	0x000130c0


	//   ....[91]....
        /*0924*/ 	.word	0x000130d0


	//   ....[92]....
        /*0928*/ 	.word	0x000130e0


	//   ....[93]....
        /*092c*/ 	.word	0x00013960


	//   ....[94]....
        /*0930*/ 	.word	0x00013990


	//   ....[95]....
        /*0934*/ 	.word	0x00013a50


	//   ....[96]....
        /*0938*/ 	.word	0x00013a60


	//   ....[97]....
        /*093c*/ 	.word	0x00013af0


	//   ....[98]....
        /*0940*/ 	.word	0x00013b00


	//   ....[99]....
        /*0944*/ 	.word	0x00013b90


	//   ....[100]....
        /*0948*/ 	.word	0x00013ba0


	//   ....[101]....
        /*094c*/ 	.word	0x00013c30


	//   ....[102]....
        /*0950*/ 	.word	0x00013c40


	//   ....[103]....
        /*0954*/ 	.word	0x00013cd0


	//   ....[104]....
        /*0958*/ 	.word	0x00013ce0


	//   ....[105]....
        /*095c*/ 	.word	0x00013d60


	//   ....[106]....
        /*0960*/ 	.word	0x00013d70


	//   ....[107]....
        /*0964*/ 	.word	0x00013d80


	//   ....[108]....
        /*0968*/ 	.word	0x00013df0


	//   ....[109]....
        /*096c*/ 	.word	0x00014200


	//   ....[110]....
        /*0970*/ 	.word	0x00014220


	//   ....[111]....
        /*0974*/ 	.word	0x00014240


	//   ....[112]....
        /*0978*/ 	.word	0x00014350


	//   ....[113]....
        /*097c*/ 	.word	0x00014360


	//   ....[114]....
        /*0980*/ 	.word	0x00014390


	//   ....[115]....
        /*0984*/ 	.word	0x00014420


	//   ....[116]....
        /*0988*/ 	.word	0x000144d0


	//   ....[117]....
        /*098c*/ 	.word	0x000144e0


	//   ....[118]....
        /*0990*/ 	.word	0x00014510


	//   ....[119]....
        /*0994*/ 	.word	0x00014520


	//   ....[120]....
        /*0998*/ 	.word	0x000145b0


	//   ....[121]....
        /*099c*/ 	.word	0x00014cf0


	//   ....[122]....
        /*09a0*/ 	.word	0x00014d10


	//   ....[123]....
        /*09a4*/ 	.word	0x00014d60


	//   ....[124]....
        /*09a8*/ 	.word	0x00014d70


	//   ....[125]....
        /*09ac*/ 	.word	0x00014db0


	//   ....[126]....
        /*09b0*/ 	.word	0x00014dc0


	//   ....[127]....
        /*09b4*/ 	.word	0x00014e00


	//   ....[128]....
        /*09b8*/ 	.word	0x00014e10


	//   ....[129]....
        /*09bc*/ 	.word	0x00014e50


	//   ....[130]....
        /*09c0*/ 	.word	0x00014e60


	//   ....[131]....
        /*09c4*/ 	.word	0x00014e70


	//   ....[132]....
        /*09c8*/ 	.word	0x00014eb0


	//   ....[133]....
        /*09cc*/ 	.word	0x000151f0


	//   ....[134]....
        /*09d0*/ 	.word	0x00015210


	//   ....[135]....
        /*09d4*/ 	.word	0x00015220


	//   ....[136]....
        /*09d8*/ 	.word	0x00015240


	//   ....[137]....
        /*09dc*/ 	.word	0x000152b0


	//   ....[138]....
        /*09e0*/ 	.word	0x000152d0


	//   ....[139]....
        /*09e4*/ 	.word	0x00015330


	//   ....[140]....
        /*09e8*/ 	.word	0x00015350


	//   ....[141]....
        /*09ec*/ 	.word	0x000153b0


	//   ....[142]....
        /*09f0*/ 	.word	0x000153d0


	//   ....[143]....
        /*09f4*/ 	.word	0x00015430


	//   ....[144]....
        /*09f8*/ 	.word	0x00015450


	//   ....[145]....
        /*09fc*/ 	.word	0x00015940


	//   ....[146]....
        /*0a00*/ 	.word	0x00015970


	//   ....[147]....
        /*0a04*/ 	.word	0x000159a0


	//   ....[148]....
        /*0a08*/ 	.word	0x000159d0


	//   ....[149]....
        /*0a0c*/ 	.word	0x00015a00


	//   ....[150]....
        /*0a10*/ 	.word	0x00015a30


	//   ....[151]....
        /*0a14*/ 	.word	0x00015a60


	//   ....[152]....
        /*0a18*/ 	.word	0x00015a90


	//   ....[153]....
        /*0a1c*/ 	.word	0x00015c10


	//   ....[154]....
        /*0a20*/ 	.word	0x00015c40


	//   ....[155]....
        /*0a24*/ 	.word	0x00015c70


	//   ....[156]....
        /*0a28*/ 	.word	0x00015ca0


	//   ....[157]....
        /*0a2c*/ 	.word	0x00015cd0


	//   ....[158]....
        /*0a30*/ 	.word	0x00015d00


	//   ....[159]....
        /*0a34*/ 	.word	0x00015dc0


	//   ....[160]....
        /*0a38*/ 	.word	0x00015de0


	//   ....[161]....
        /*0a3c*/ 	.word	0x00015e50


	//   ....[162]....
        /*0a40*/ 	.word	0x000162c0


	//   ....[163]....
        /*0a44*/ 	.word	0x000165e0


	//   ....[164]....
        /*0a48*/ 	.word	0x00016670


	//   ....[165]....
        /*0a4c*/ 	.word	0x00016710


	//   ....[166]....
        /*0a50*/ 	.word	0x000167a0


	//   ....[167]....
        /*0a54*/ 	.word	0x00016890


	//   ....[168]....
        /*0a58*/ 	.word	0x00016920


	//   ....[169]....
        /*0a5c*/ 	.word	0x000169c0


	//   ....[170]....
        /*0a60*/ 	.word	0x00016a50


	//   ....[171]....
        /*0a64*/ 	.word	0x00016b40


	//   ....[172]....
        /*0a68*/ 	.word	0x00016bd0


	//   ....[173]....
        /*0a6c*/ 	.word	0x00016c60


	//   ....[174]....
        /*0a70*/ 	.word	0x00016cf0


	//   ....[175]....
        /*0a74*/ 	.word	0x00016e20


	//   ....[176]....
        /*0a78*/ 	.word	0x00016ec0


	//   ....[177]....
        /*0a7c*/ 	.word	0x00016f50


	//   ....[178]....
        /*0a80*/ 	.word	0x00016fa0


	//   ....[179]....
        /*0a84*/ 	.word	0x00016ff0


	//   ....[180]....
        /*0a88*/ 	.word	0x000170d0


	//   ....[181]....
        /*0a8c*/ 	.word	0x00017160


	//   ....[182]....
        /*0a90*/ 	.word	0x000171b0


	//   ....[183]....
        /*0a94*/ 	.word	0x00017200


	//   ....[184]....
        /*0a98*/ 	.word	0x00017410


	//   ....[185]....
        /*0a9c*/ 	.word	0x00017460


	//   ....[186]....
        /*0aa0*/ 	.word	0x000174f0


	//   ....[187]....
        /*0aa4*/ 	.word	0x00017580


	//   ....[188]....
        /*0aa8*/ 	.word	0x00017610


	//   ....[189]....
        /*0aac*/ 	.word	0x000176a0


	//   ....[190]....
        /*0ab0*/ 	.word	0x00017730


	//   ....[191]....
        /*0ab4*/ 	.word	0x000177c0


	//   ....[192]....
        /*0ab8*/ 	.word	0x00017880


	//   ....[193]....
        /*0abc*/ 	.word	0x00017b60


	//   ....[194]....
        /*0ac0*/ 	.word	0x00017c50


	//   ....[195]....
        /*0ac4*/ 	.word	0x00017cf0


	//   ....[196]....
        /*0ac8*/ 	.word	0x00017d50


	//   ....[197]....
        /*0acc*/ 	.word	0x00017e40


	//   ....[198]....
        /*0ad0*/ 	.word	0x00017eb0


	//   ....[199]....
        /*0ad4*/ 	.word	0x00017fa0


	//   ....[200]....
        /*0ad8*/ 	.word	0x00018010


	//   ....[201]....
        /*0adc*/ 	.word	0x00018100


	//   ....[202]....
        /*0ae0*/ 	.word	0x00018170


	//   ....[203]....
        /*0ae4*/ 	.word	0x00018260


	//   ....[204]....
        /*0ae8*/ 	.word	0x000182d0


	//   ....[205]....
        /*0aec*/ 	.word	0x000183b0


	//   ....[206]....
        /*0af0*/ 	.word	0x00018470


	//   ....[207]....
        /*0af4*/ 	.word	0x000184d0


	//   ....[208]....
        /*0af8*/ 	.word	0x00018530


	//   ....[209]....
        /*0afc*/ 	.word	0x00018620


	//   ....[210]....
        /*0b00*/ 	.word	0x00018680


	//   ....[211]....
        /*0b04*/ 	.word	0x00018780


	//   ....[212]....
        /*0b08*/ 	.word	0x000187e0


	//   ....[213]....
        /*0b0c*/ 	.word	0x000188e0


	//   ....[214]....
        /*0b10*/ 	.word	0x00018940


	//   ....[215]....
        /*0b14*/ 	.word	0x00018a40


	//   ....[216]....
        /*0b18*/ 	.word	0x00018aa0


	//   ....[217]....
        /*0b1c*/ 	.word	0x00018ba0


	//   ....[218]....
        /*0b20*/ 	.word	0x00018c00


	//   ....[219]....
        /*0b24*/ 	.word	0x00018d00


	//   ....[220]....
        /*0b28*/ 	.word	0x00018d60


	//   ....[221]....
        /*0b2c*/ 	.word	0x00018e40


	//   ....[222]....
        /*0b30*/ 	.word	0x00018f80


	//   ....[223]....
        /*0b34*/ 	.word	0x00019050


	//   ....[224]....
        /*0b38*/ 	.word	0x000190d0


	//   ....[225]....
        /*0b3c*/ 	.word	0x00019230


	//   ....[226]....
        /*0b40*/ 	.word	0x00019290


	//   ....[227]....
        /*0b44*/ 	.word	0x000193a0


	//   ....[228]....
        /*0b48*/ 	.word	0x00019400


	//   ....[229]....
        /*0b4c*/ 	.word	0x00019510


	//   ....[230]....
        /*0b50*/ 	.word	0x00019570


	//   ....[231]....
        /*0b54*/ 	.word	0x00019680


	//   ....[232]....
        /*0b58*/ 	.word	0x000196e0


	//   ....[233]....
        /*0b5c*/ 	.word	0x000197a0


	//   ....[234]....
        /*0b60*/ 	.word	0x00019900


	//   ....[235]....
        /*0b64*/ 	.word	0x000199a0


	//   ....[236]....
        /*0b68*/ 	.word	0x00019a00


	//   ....[237]....
        /*0b6c*/ 	.word	0x00019ab0


	//   ....[238]....
        /*0b70*/ 	.word	0x00019b10


	//   ....[239]....
        /*0b74*/ 	.word	0x00019bc0


	//   ....[240]....
        /*0b78*/ 	.word	0x00019c20


	//   ....[241]....
        /*0b7c*/ 	.word	0x00019cd0


	//   ....[242]....
        /*0b80*/ 	.word	0x00019d30


	//   ....[243]....
        /*0b84*/ 	.word	0x00019de0


	//   ....[244]....
        /*0b88*/ 	.word	0x00019e40


	//   ....[245]....
        /*0b8c*/ 	.word	0x00019ef0


	//   ....[246]....
        /*0b90*/ 	.word	0x00019fe0


	//   ....[247]....
        /*0b94*/ 	.word	0x0001a080


	//   ....[248]....
        /*0b98*/ 	.word	0x0001a0e0


	//   ....[249]....
        /*0b9c*/ 	.word	0x0001a1b0


	//   ....[250]....
        /*0ba0*/ 	.word	0x0001a210


	//   ....[251]....
        /*0ba4*/ 	.word	0x0001a2e0


	//   ....[252]....
        /*0ba8*/ 	.word	0x0001a340


	//   ....[253]....
        /*0bac*/ 	.word	0x0001a410


	//   ....[254]....
        /*0bb0*/ 	.word	0x0001a470


	//   ....[255]....
        /*0bb4*/ 	.word	0x0001a540


	//   ....[0]....
        /*0bb8*/ 	.word	0x0001a5a0


	//   ....[1]....
        /*0bbc*/ 	.word	0x0001a670


	//   ....[2]....
        /*0bc0*/ 	.word	0x0001a700


	//   ....[3]....
        /*0bc4*/ 	.word	0x0001a7a0


	//   ....[4]....
        /*0bc8*/ 	.word	0x0001a8c0


	//   ....[5]....
        /*0bcc*/ 	.word	0x0001a930


	//   ....[6]....
        /*0bd0*/ 	.word	0x0001a9a0


	//   ....[7]....
        /*0bd4*/ 	.word	0x0001aa10


	//   ....[8]....
        /*0bd8*/ 	.word	0x0001aa80


	//   ....[9]....
        /*0bdc*/ 	.word	0x0001ab00


	//   ....[10]....
        /*0be0*/ 	.word	0x0001ab90


	//   ....[11]....
        /*0be4*/ 	.word	0x0001ac20


	//   ....[12]....
        /*0be8*/ 	.word	0x0001ac90


	//   ....[13]....
        /*0bec*/ 	.word	0x0001ad00


	//   ....[14]....
        /*0bf0*/ 	.word	0x0001ad70


	//   ....[15]....
        /*0bf4*/ 	.word	0x0001adf0


	//   ....[16]....
        /*0bf8*/ 	.word	0x0001ae60


	//   ....[17]....
        /*0bfc*/ 	.word	0x0001af00


	//   ....[18]....
        /*0c00*/ 	.word	0x0001af90


	//   ....[19]....
        /*0c04*/ 	.word	0x0001b0b0


	//----- nvinfo : EIATTR_REG_RECONFIG
	.align		4
.L_1208:
        /*0c08*/ 	.byte	0x01, 0x54
	.zero		2


	//----- nvinfo : EIATTR_SYSCALL_OFFSETS
	.align		4
        /*0c0c*/ 	.byte	0x04, 0x46
        /*0c0e*/ 	.short	(.L_1210 - .L_1209)


	//   ....[0]....
.L_1209:
        /*0c10*/ 	.word	0x000018c0


	//   ....[1]....
        /*0c14*/ 	.word	0x00001a10


	//   ....[2]....
        /*0c18*/ 	.word	0x00006270


	//   ....[3]....
        /*0c1c*/ 	.word	0x000065f0


	//   ....[4]....
        /*0c20*/ 	.word	0x00012420


	//   ....[5]....
        /*0c24*/ 	.word	0x00012570


	//   ....[6]....
        /*0c28*/ 	.word	0x00012660


	//   ....[7]....
        /*0c2c*/ 	.word	0x00013590


	//----- nvinfo : EIATTR_MBARRIER_INSTR_OFFSETS
	.align		4
.L_1210:
        /*0c30*/ 	.byte	0x04, 0x39
        /*0c32*/ 	.short	(.L_1212 - .L_1211)


	//   ....[0]....
.L_1211:
        /*0c34*/ 	.word	0x00000250
        /*0c38*/ 	.word	0x000000ff
        /*0c3c*/ 	.word	0x00022800
        /*0c40*/ 	.short	0x0100
        /*0c42*/ 	.byte	0x08
	.zero		1


	//   ....[1]....
        /*0c44*/ 	.word	0x00000260
        /*0c48*/ 	.word	0x000000ff
        /*0c4c*/ 	.word	0x00022820
        /*0c50*/ 	.short	0x0100
        /*0c52*/ 	.byte	0x08
	.zero		1


	//   ....[2]....
        /*0c54*/ 	.word	0x00000350
        /*0c58*/ 	.word	0x000000ff
        /*0c5c*/ 	.word	0x00022830
        /*0c60*/ 	.short	0x0100
        /*0c62*/ 	.byte	0x08
	.zero		1


	//   ....[3]....
        /*0c64*/ 	.word	0x00000360
        /*0c68*/ 	.word	0x000000ff
        /*0c6c*/ 	.word	0x00022840
        /*0c70*/ 	.short	0x0100
        /*0c72*/ 	.byte	0x08
	.zero		1


	//   ....[4]....
        /*0c74*/ 	.word	0x00000370
        /*0c78*/ 	.word	0x000000ff
        /*0c7c*/ 	.word	0x00022838
        /*0c80*/ 	.short	0x0100
        /*0c82*/ 	.byte	0x08
	.zero		1


	//   ....[5]....
        /*0c84*/ 	.word	0x00000380
        /*0c88*/ 	.word	0x000000ff
        /*0c8c*/ 	.word	0x00022848
        /*0c90*/ 	.short	0x0100
        /*0c92*/ 	.byte	0x08
	.zero		1


	//   ....[6]....
        /*0c94*/ 	.word	0x000004b0
        /*0c98*/ 	.word	0x000000ff
        /*0c9c*/ 	.word	0x00022850
        /*0ca0*/ 	.short	0x0100
        /*0ca2*/ 	.byte	0x08
	.zero		1


	//   ....[7]....
        /*0ca4*/ 	.word	0x000004c0
        /*0ca8*/ 	.word	0x000000ff
        /*0cac*/ 	.word	0x00022860
        /*0cb0*/ 	.short	0x0100
        /*0cb2*/ 	.byte	0x08
	.zero		1


	//   ....[8]....
        /*0cb4*/ 	.word	0x000004d0
        /*0cb8*/ 	.word	0x000000ff
        /*0cbc*/ 	.word	0x00022858
        /*0cc0*/ 	.short	0x0100
        /*0cc2*/ 	.byte	0x08
	.zero		1


	//   ....[9]....
        /*0cc4*/ 	.word	0x000004e0
        /*0cc8*/ 	.word	0x000000ff
        /*0ccc*/ 	.word	0x00022868
        /*0cd0*/ 	.short	0x0100
        /*0cd2*/ 	.byte	0x08
	.zero		1


	//   ....[10]....
        /*0cd4*/ 	.word	0x000005d0
        /*0cd8*/ 	.word	0x000000ff
        /*0cdc*/ 	.word	0x00022870
        /*0ce0*/ 	.short	0x0100
        /*0ce2*/ 	.byte	0x06
	.zero		1


	//   ....[11]....
        /*0ce4*/ 	.word	0x000005e0
        /*0ce8*/ 	.word	0x000000ff
        /*0cec*/ 	.word	0x00022880
        /*0cf0*/ 	.short	0x0100
        /*0cf2*/ 	.byte	0x06
	.zero		1


	//   ....[12]....
        /*0cf4*/ 	.word	0x000005f0
        /*0cf8*/ 	.word	0x000000ff
        /*0cfc*/ 	.word	0x00022878
        /*0d00*/ 	.short	0x0100
        /*0d02*/ 	.byte	0x06
	.zero		1


	//   ....[13]....
        /*0d04*/ 	.word	0x00000600
        /*0d08*/ 	.word	0x000000ff
        /*0d0c*/ 	.word	0x00022888
        /*0d10*/ 	.short	0x0100
        /*0d12*/ 	.byte	0x06
	.zero		1


	//   ....[14]....
        /*0d14*/ 	.word	0x00000730
        /*0d18*/ 	.word	0x000000ff
        /*0d1c*/ 	.word	0x00022890
        /*0d20*/ 	.short	0x0100
        /*0d22*/ 	.byte	0x08
	.zero		1


	//   ....[15]....
        /*0d24*/ 	.word	0x00000740
        /*0d28*/ 	.word	0x000000ff
        /*0d2c*/ 	.word	0x000228a0
        /*0d30*/ 	.short	0x0100
        /*0d32*/ 	.byte	0x08
	.zero		1


	//   ....[16]....
        /*0d34*/ 	.word	0x00000750
        /*0d38*/ 	.word	0x000000ff
        /*0d3c*/ 	.word	0x00022898
        /*0d40*/ 	.short	0x0100
        /*0d42*/ 	.byte	0x08
	.zero		1


	//   ....[17]....
        /*0d44*/ 	.word	0x00000760
        /*0d48*/ 	.word	0x000000ff
        /*0d4c*/ 	.word	0x000228a8
        /*0d50*/ 	.short	0x0100
        /*0d52*/ 	.byte	0x08
	.zero		1


	//   ....[18]....
        /*0d54*/ 	.word	0x00000890
        /*0d58*/ 	.word	0x000000ff
        /*0d5c*/ 	.word	0x000228b0
        /*0d60*/ 	.short	0x0100
        /*0d62*/ 	.byte	0x08
	.zero		1


	//   ....[19]....
        /*0d64*/ 	.word	0x000008a0
        /*0d68*/ 	.word	0x000000ff
        /*0d6c*/ 	.word	0x000228c0
        /*0d70*/ 	.short	0x0100
        /*0d72*/ 	.byte	0x08
	.zero		1


	//   ....[20]....
        /*0d74*/ 	.word	0x000008b0
        /*0d78*/ 	.word	0x000000ff
        /*0d7c*/ 	.word	0x000228b8
        /*0d80*/ 	.short	0x0100
        /*0d82*/ 	.byte	0x08
	.zero		1


	//   ....[21]....
        /*0d84*/ 	.word	0x000008c0
        /*0d88*/ 	.word	0x000000ff
        /*0d8c*/ 	.word	0x000228c8
        /*0d90*/ 	.short	0x0100
        /*0d92*/ 	.byte	0x08
	.zero		1


	//   ....[22]....
        /*0d94*/ 	.word	0x00002c00
        /*0d98*/ 	.word	0x00000059
        /*0d9c*/ 	.word	0x00022890
        /*0da0*/ 	.short	0x010a
        /*0da2*/ 	.byte	0x3f
	.zero		1


	//   ....[23]....
        /*0da4*/ 	.word	0x00003e30
        /*0da8*/ 	.word	0x00000059
        /*0dac*/ 	.word	0x00022890
        /*0db0*/ 	.short	0x010a
        /*0db2*/ 	.byte	0x3f
	.zero		1


	//   ....[24]....
        /*0db4*/ 	.word	0x00004dc0
        /*0db8*/ 	.word	0x00000059
        /*0dbc*/ 	.word	0x00022890
        /*0dc0*/ 	.short	0x010a
        /*0dc2*/ 	.byte	0x3f
	.zero		1


	//   ....[25]....
        /*0dc4*/ 	.word	0x00005280
        /*0dc8*/ 	.word	0x0000000b
        /*0dcc*/ 	.word	0x00000000
        /*0dd0*/ 	.short	0x0101
        /*0dd2*/ 	.byte	0x3f
	.zero		1


	//   ....[26]....
        /*0dd4*/ 	.word	0x000052c0
        /*0dd8*/ 	.word	0x00000059
        /*0ddc*/ 	.word	0x000228b0
        /*0de0*/ 	.short	0x010a
        /*0de2*/ 	.byte	0x3f
	.zero		1


	//   ....[27]....
        /*0de4*/ 	.word	0x00005b00
        /*0de8*/ 	.word	0x00000059
        /*0dec*/ 	.word	0x00000000
        /*0df0*/ 	.short	0x0101
        /*0df2*/ 	.byte	0x3f
	.zero		1


	//   ....[28]....
        /*0df4*/ 	.word	0x00006310
        /*0df8*/ 	.word	0x00000013
        /*0dfc*/ 	.word	0x00022800
        /*0e00*/ 	.short	0x010a
        /*0e02*/ 	.byte	0x3f
	.zero		1


	//   ....[29]....
        /*0e04*/ 	.word	0x00006360
        /*0e08*/ 	.word	0x00000013
        /*0e0c*/ 	.word	0x00022800
        /*0e10*/ 	.short	0x010a
        /*0e12*/ 	.byte	0x3f
	.zero		1


	//   ....[30]....
        /*0e14*/ 	.word	0x00006990
        /*0e18*/ 	.word	0x00000013
        /*0e1c*/ 	.word	0x00022800
        /*0e20*/ 	.short	0x010a
        /*0e22*/ 	.byte	0x3f
	.zero		1


	//   ....[31]....
        /*0e24*/ 	.word	0x00007890
        /*0e28*/ 	.word	0x00000013
        /*0e2c*/ 	.word	0x00022800
        /*0e30*/ 	.short	0x010a
        /*0e32*/ 	.byte	0x3f
	.zero		1


	//   ....[32]....
        /*0e34*/ 	.word	0x000086d0
        /*0e38*/ 	.word	0x00000008
        /*0e3c*/ 	.word	0x00022830
        /*0e40*/ 	.short	0x010a
        /*0e42*/ 	.byte	0x3f
	.zero		1


	//   ....[33]....
        /*0e44*/ 	.word	0x00008780
        /*0e48*/ 	.word	0x00000008
        /*0e4c*/ 	.word	0x00022830
        /*0e50*/ 	.short	0x010a
        /*0e52*/ 	.byte	0x3f
	.zero		1


	//   ....[34]....
        /*0e54*/ 	.word	0x000099e0
        /*0e58*/ 	.word	0x00000006
        /*0e5c*/ 	.word	0x00000000
        /*0e60*/ 	.short	0x0101
        /*0e62*/ 	.byte	0x3f
	.zero		1


	//   ....[35]....
        /*0e64*/ 	.word	0x00009e20
        /*0e68*/ 	.word	0x00000008
        /*0e6c*/ 	.word	0x00022850
        /*0e70*/ 	.short	0x010a
        /*0e72*/ 	.byte	0x3f
	.zero		1


	//   ....[36]....
        /*0e74*/ 	.word	0x00009e70
        /*0e78*/ 	.word	0x00000008
        /*0e7c*/ 	.word	0x00022850
        /*0e80*/ 	.short	0x010a
        /*0e82*/ 	.byte	0x3f
	.zero		1


	//   ....[37]....
        /*0e84*/ 	.word	0x0000a230
        /*0e88*/ 	.word	0x00000008
        /*0e8c*/ 	.word	0x00000000
        /*0e90*/ 	.short	0x0101
        /*0e92*/ 	.byte	0x3f
	.zero		1


	//   ....[38]....
        /*0e94*/ 	.word	0x0000a340
        /*0e98*/ 	.word	0x00000009
        /*0e9c*/ 	.word	0x00022830
        /*0ea0*/ 	.short	0x010a
        /*0ea2*/ 	.byte	0x3f
	.zero		1


	//   ....[39]....
        /*0ea4*/ 	.word	0x0000a3b0
        /*0ea8*/ 	.word	0x00000009
        /*0eac*/ 	.word	0x00022830
        /*0eb0*/ 	.short	0x010a
        /*0eb2*/ 	.byte	0x3f
	.zero		1


	//   ....[40]....
        /*0eb4*/ 	.word	0x0000b560
        /*0eb8*/ 	.word	0x0000009d
        /*0ebc*/ 	.word	0x00000000
        /*0ec0*/ 	.short	0x0101
        /*0ec2*/ 	.byte	0x3f
	.zero		1


	//   ....[41]....
        /*0ec4*/ 	.word	0x0000bd50
        /*0ec8*/ 	.word	0x00000009
        /*0ecc*/ 	.word	0x00022850
        /*0ed0*/ 	.short	0x010a
        /*0ed2*/ 	.byte	0x3f
	.zero		1


	//   ....[42]....
        /*0ed4*/ 	.word	0x0000bda0
        /*0ed8*/ 	.word	0x00000009
        /*0edc*/ 	.word	0x00022850
        /*0ee0*/ 	.short	0x010a
        /*0ee2*/ 	.byte	0x3f
	.zero		1


	//   ....[43]....
        /*0ee4*/ 	.word	0x0000c170
        /*0ee8*/ 	.word	0x00000009
        /*0eec*/ 	.word	0x00000000
        /*0ef0*/ 	.short	0x0101
        /*0ef2*/ 	.byte	0x3f
	.zero		1


	//   ....[44]....
        /*0ef4*/ 	.word	0x0000e750
        /*0ef8*/ 	.word	0x00000003
        /*0efc*/ 	.word	0x00000000
        /*0f00*/ 	.short	0x0101
        /*0f02*/ 	.byte	0x3f
	.zero		1


	//   ....[45]....
        /*0f04*/ 	.word	0x000110b0
        /*0f08*/ 	.word	0x00000016
        /*0f0c*/ 	.word	0x00022820
        /*0f10*/ 	.short	0x010a
        /*0f12*/ 	.byte	0x3f
	.zero		1


	//   ....[46]....
        /*0f14*/ 	.word	0x00011140
        /*0f18*/ 	.word	0x00000003
        /*0f1c*/ 	.word	0x000228a0
        /*0f20*/ 	.short	0x010a
        /*0f22*/ 	.byte	0x3f
	.zero		1


	//   ....[47]....
        /*0f24*/ 	.word	0x00011390
        /*0f28*/ 	.word	0x00000003
        /*0f2c*/ 	.word	0x000228c0
        /*0f30*/ 	.short	0x010a
        /*0f32*/ 	.byte	0x3f
	.zero		1


	//   ....[48]....
        /*0f34*/ 	.word	0x000119a0
        /*0f38*/ 	.word	0x00000006
        /*0f3c*/ 	.word	0x000228a0
        /*0f40*/ 	.short	0x010a
        /*0f42*/ 	.byte	0x3f
	.zero		1


	//   ....[49]....
        /*0f44*/ 	.word	0x00011be0
        /*0f48*/ 	.word	0x00000006
        /*0f4c*/ 	.word	0x000228c0
        /*0f50*/ 	.short	0x010a
        /*0f52*/ 	.byte	0x3f
	.zero		1


	//   ....[50]....
        /*0f54*/ 	.word	0x00012ba0
        /*0f58*/ 	.word	0x00000020
        /*0f5c*/ 	.word	0x00022840
        /*0f60*/ 	.short	0x010a
        /*0f62*/ 	.byte	0x3f
	.zero		1


	//   ....[51]....
        /*0f64*/ 	.word	0x000131e0
        /*0f68*/ 	.word	0x00000020
        /*0f6c*/ 	.word	0x00022830
        /*0f70*/ 	.short	0x0107
        /*0f72*/ 	.byte	0x3f
	.zero		1


	//   ....[52]....
        /*0f74*/ 	.word	0x000132c0
        /*0f78*/ 	.word	0x00000020
        /*0f7c*/ 	.word	0x00022830
        /*0f80*/ 	.short	0x0101
        /*0f82*/ 	.byte	0x3f
	.zero		1


	//   ....[53]....
        /*0f84*/ 	.word	0x00013e90
        /*0f88*/ 	.word	0x00000016
        /*0f8c*/ 	.word	0x00022800
        /*0f90*/ 	.short	0x0107
        /*0f92*/ 	.byte	0x3f
	.zero		1


	//   ....[54]....
        /*0f94*/ 	.word	0x00013f80
        /*0f98*/ 	.word	0x00000016
        /*0f9c*/ 	.word	0x00022800
        /*0fa0*/ 	.short	0x0101
        /*0fa2*/ 	.byte	0x3f
	.zero		1


	//   ....[55]....
        /*0fa4*/ 	.word	0x00013fa0
        /*0fa8*/ 	.word	0x00000016
        /*0fac*/ 	.word	0x00022820
        /*0fb0*/ 	.short	0x010a
        /*0fb2*/ 	.byte	0x3f
	.zero		1


	//   ....[56]....
        /*0fb4*/ 	.word	0x00014030
        /*0fb8*/ 	.word	0x00000020
        /*0fbc*/ 	.word	0x00022860
        /*0fc0*/ 	.short	0x010a
        /*0fc2*/ 	.byte	0x3f
	.zero		1


	//   ....[57]....
        /*0fc4*/ 	.word	0x00014730
        /*0fc8*/ 	.word	0x00000020
        /*0fcc*/ 	.word	0x00022850
        /*0fd0*/ 	.short	0x0107
        /*0fd2*/ 	.byte	0x3f
	.zero		1


	//   ....[58]....
        /*0fd4*/ 	.word	0x00014800
        /*0fd8*/ 	.word	0x00000020
        /*0fdc*/ 	.word	0x00022850
        /*0fe0*/ 	.short	0x0101
        /*0fe2*/ 	.byte	0x3f
	.zero		1


	//   ....[59]....
        /*0fe4*/ 	.word	0x00014b50
        /*0fe8*/ 	.word	0x00000004
        /*0fec*/ 	.word	0x00022840
        /*0ff0*/ 	.short	0x010a
        /*0ff2*/ 	.byte	0x3f
	.zero		1


	//   ....[60]....
        /*0ff4*/ 	.word	0x00014f30
        /*0ff8*/ 	.word	0x00000004
        /*0ffc*/ 	.word	0x00022830
        /*1000*/ 	.short	0x0107
        /*1002*/ 	.byte	0x3f
	.zero		1


	//   ....[61]....
        /*1004*/ 	.word	0x00014ff0
        /*1008*/ 	.word	0x00000004
        /*100c*/ 	.word	0x00022830
        /*1010*/ 	.short	0x0101
        /*1012*/ 	.byte	0x3f
	.zero		1


	//   ....[62]....
        /*1014*/ 	.word	0x00015020
        /*1018*/ 	.word	0x00000004
        /*101c*/ 	.word	0x00022860
        /*1020*/ 	.short	0x010a
        /*1022*/ 	.byte	0x3f
	.zero		1


	//   ....[63]....
        /*1024*/ 	.word	0x00015540
        /*1028*/ 	.word	0x00000004
        /*102c*/ 	.word	0x00022850
        /*1030*/ 	.short	0x0107
        /*1032*/ 	.byte	0x3f
	.zero		1


	//   ....[64]....
        /*1034*/ 	.word	0x00015600
        /*1038*/ 	.word	0x00000004
        /*103c*/ 	.word	0x00022850
        /*1040*/ 	.short	0x0101
        /*1042*/ 	.byte	0x3f
	.zero		1


	//   ....[65]....
        /*1044*/ 	.word	0x00016240
        /*1048*/ 	.word	0x00000004
        /*104c*/ 	.word	0x00022820
        /*1050*/ 	.short	0x010a
        /*1052*/ 	.byte	0x3f
	.zero		1


	//   ....[66]....
        /*1054*/ 	.word	0x000163b0
        /*1058*/ 	.word	0x00000005
        /*105c*/ 	.word	0x00022840
        /*1060*/ 	.short	0x010a
        /*1062*/ 	.byte	0x3f
	.zero		1


	//   ....[67]....
        /*1064*/ 	.word	0x00016450
        /*1068*/ 	.word	0x00000019
        /*106c*/ 	.word	0x00022840
        /*1070*/ 	.short	0x010a
        /*1072*/ 	.byte	0x3f
	.zero		1


	//   ....[68]....
        /*1074*/ 	.word	0x00016490
        /*1078*/ 	.word	0x00000005
        /*107c*/ 	.word	0x00022860
        /*1080*/ 	.short	0x010a
        /*1082*/ 	.byte	0x3f
	.zero		1


	//   ....[69]....
        /*1084*/ 	.word	0x000164d0
        /*1088*/ 	.word	0x00000019
        /*108c*/ 	.word	0x00022860
        /*1090*/ 	.short	0x010a
        /*1092*/ 	.byte	0x3f
	.zero		1


	//   ....[70]....
        /*1094*/ 	.word	0x00016530
        /*1098*/ 	.word	0x00000059
        /*109c*/ 	.word	0x00022890
        /*10a0*/ 	.short	0x010a
        /*10a2*/ 	.byte	0x3f
	.zero		1


	//   ....[71]....
        /*10a4*/ 	.word	0x000167e0
        /*10a8*/ 	.word	0x00000059
        /*10ac*/ 	.word	0x00022890
        /*10b0*/ 	.short	0x010a
        /*10b2*/ 	.byte	0x3f
	.zero		1


	//   ....[72]....
        /*10b4*/ 	.word	0x00016a90
        /*10b8*/ 	.word	0x00000059
        /*10bc*/ 	.word	0x00022890
        /*10c0*/ 	.short	0x010a
        /*10c2*/ 	.byte	0x3f
	.zero		1


	//   ....[73]....
        /*10c4*/ 	.word	0x00016d20
        /*10c8*/ 	.word	0x00000059
        /*10cc*/ 	.word	0x000228b0
        /*10d0*/ 	.short	0x010a
        /*10d2*/ 	.byte	0x3f
	.zero		1


	//   ....[74]....
        /*10d4*/ 	.word	0x00017020
        /*10d8*/ 	.word	0x00000013
        /*10dc*/ 	.word	0x00022800
        /*10e0*/ 	.short	0x010a
        /*10e2*/ 	.byte	0x3f
	.zero		1


	//   ....[75]....
        /*10e4*/ 	.word	0x00017230
        /*10e8*/ 	.word	0x00000013
        /*10ec*/ 	.word	0x00022800
        /*10f0*/ 	.short	0x010a
        /*10f2*/ 	.byte	0x3f
	.zero		1


	//   ....[76]....
        /*10f4*/ 	.word	0x00017280
        /*10f8*/ 	.word	0x00000008
        /*10fc*/ 	.word	0x00022830
        /*1100*/ 	.short	0x010a
        /*1102*/ 	.byte	0x3f
	.zero		1


	//   ....[77]....
        /*1104*/ 	.word	0x000172d0
        /*1108*/ 	.word	0x00000008
        /*110c*/ 	.word	0x00022850
        /*1110*/ 	.short	0x010a
        /*1112*/ 	.byte	0x3f
	.zero		1


	//   ....[78]....
        /*1114*/ 	.word	0x00017320
        /*1118*/ 	.word	0x00000009
        /*111c*/ 	.word	0x00022830
        /*1120*/ 	.short	0x010a
        /*1122*/ 	.byte	0x3f
	.zero		1


	//   ....[79]....
        /*1124*/ 	.word	0x00017370
        /*1128*/ 	.word	0x00000009
        /*112c*/ 	.word	0x00022850
        /*1130*/ 	.short	0x010a
        /*1132*/ 	.byte	0x3f
	.zero		1


	//   ....[80]....
        /*1134*/ 	.word	0x00017940
        /*1138*/ 	.word	0x00000016
        /*113c*/ 	.word	0x00022820
        /*1140*/ 	.short	0x010a
        /*1142*/ 	.byte	0x3f
	.zero		1


	//   ....[81]....
        /*1144*/ 	.word	0x00017990
        /*1148*/ 	.word	0x00000003
        /*114c*/ 	.word	0x000228a0
        /*1150*/ 	.short	0x010a
        /*1152*/ 	.byte	0x3f
	.zero		1


	//   ....[82]....
        /*1154*/ 	.word	0x000179e0
        /*1158*/ 	.word	0x00000003
        /*115c*/ 	.word	0x000228c0
        /*1160*/ 	.short	0x010a
        /*1162*/ 	.byte	0x3f
	.zero		1


	//   ....[83]....
        /*1164*/ 	.word	0x00017a30
        /*1168*/ 	.word	0x00000006
        /*116c*/ 	.word	0x000228a0
        /*1170*/ 	.short	0x010a
        /*1172*/ 	.byte	0x3f
	.zero		1


	//   ....[84]....
        /*1174*/ 	.word	0x00017a80
        /*1178*/ 	.word	0x00000006
        /*117c*/ 	.word	0x000228c0
        /*1180*/ 	.short	0x010a
        /*1182*/ 	.byte	0x3f
	.zero		1


	//   ....[85]....
        /*1184*/ 	.word	0x00017ba0
        /*1188*/ 	.word	0x00000020
        /*118c*/ 	.word	0x00022840
        /*1190*/ 	.short	0x010a
        /*1192*/ 	.byte	0x3f
	.zero		1


	//   ....[86]....
        /*1194*/ 	.word	0x00018e80
        /*1198*/ 	.word	0x00000016
        /*119c*/ 	.word	0x00022820
        /*11a0*/ 	.short	0x010a
        /*11a2*/ 	.byte	0x3f
	.zero		1


	//   ....[87]....
        /*11a4*/ 	.word	0x00018ed0
        /*11a8*/ 	.word	0x00000020
        /*11ac*/ 	.word	0x00022860
        /*11b0*/ 	.short	0x010a
        /*11b2*/ 	.byte	0x3f
	.zero		1


	//   ....[88]....
        /*11b4*/ 	.word	0x00019850
        /*11b8*/ 	.word	0x00000004
        /*11bc*/ 	.word	0x00022840
        /*11c0*/ 	.short	0x010a
        /*11c2*/ 	.byte	0x3f
	.zero		1


	//   ....[89]....
        /*11c4*/ 	.word	0x00019f30
        /*11c8*/ 	.word	0x00000004
        /*11cc*/ 	.word	0x00022860
        /*11d0*/ 	.short	0x010a
        /*11d2*/ 	.byte	0x3f
	.zero		1


	//   ....[90]....
        /*11d4*/ 	.word	0x0001afd0
        /*11d8*/ 	.word	0x00000004
        /*11dc*/ 	.word	0x00022820
        /*11e0*/ 	.short	0x010a
        /*11e2*/ 	.byte	0x3f
	.zero		1


	//   ....[91]....
        /*11e4*/ 	.word	0x0001b170
        /*11e8*/ 	.word	0x00000005
        /*11ec*/ 	.word	0x00022840
        /*11f0*/ 	.short	0x010a
        /*11f2*/ 	.byte	0x3f
	.zero		1


	//   ....[92]....
        /*11f4*/ 	.word	0x0001b1c0
        /*11f8*/ 	.word	0x00000019
        /*11fc*/ 	.word	0x00022840
        /*1200*/ 	.short	0x010a
        /*1202*/ 	.byte	0x3f
	.zero		1


	//   ....[93]....
        /*1204*/ 	.word	0x0001b210
        /*1208*/ 	.word	0x00000005
        /*120c*/ 	.word	0x00022860
        /*1210*/ 	.short	0x010a
        /*1212*/ 	.byte	0x3f
	.zero		1


	//----- nvinfo : EIATTR_NUM_MBARRIERS
	.align		4
.L_1212:
        /*1214*/ 	.byte	0x03, 0x38
        /*1216*/ 	.short	0x0016


	//----- nvinfo : EIATTR_EXIT_INSTR_OFFSETS
	.align		4
        /*1218*/ 	.byte	0x04, 0x1c
        /*121a*/ 	.short	(.L_1214 - .L_1213)


	//   ....[0]....
.L_1213:
        /*121c*/ 	.word	0x00016520


	//----- nvinfo : EIATTR_MAX_THREADS
	.align		4
.L_1214:
        /*1220*/ 	.byte	0x04, 0x05
        /*1222*/ 	.short	(.L_1216 - .L_1215)
.L_1215:
        /*1224*/ 	.word	0x00000180
        /*1228*/ 	.word	0x00000001
        /*122c*/ 	.word	0x00000001


	//----- nvinfo : EIATTR_CRS_STACK_SIZE
	.align		4
.L_1216:
        /*1230*/ 	.byte	0x04, 0x1e
        /*1232*/ 	.short	(.L_1218 - .L_1217)
.L_1217:
        /*1234*/ 	.word	0x00000000


	//----- nvinfo : EIATTR_CBANK_PARAM_SIZE
	.align		4
.L_1218:
        /*1238*/ 	.byte	0x03, 0x19
        /*123a*/ 	.short	0x0af0


	//----- nvinfo : EIATTR_PARAM_CBANK
	.align		4
        /*123c*/ 	.byte	0x04, 0x0a
        /*123e*/ 	.short	(.L_1220 - .L_1219)
	.align		4
.L_1219:
        /*1240*/ 	.word	index@(.nv.constant0._ZN7cutlass13device_kernelIN5flash11enable_sm90INS1_16FlashAttnFwdSm90INS1_25CollectiveMainloopFwdSm90ILi2EN4cute5tupleIJNS5_1CILi1EEES8_S8_EEENS6_IJNS7_ILi128EEENS7_ILi96EEENS7_ILi64EEEEEELi256ENS_6half_tEfNS_4arch4Sm90ELb0ELb0ELb0ELb1ELb1ELb1ELb0ELb1ELb0ELb1ELb0ELb0EEENS1_21CollectiveEpilogueFwdINS6_IJSA_NS7_ILi256EEESB_EEES9_SE_SG_Li256ELb1ELb1ELb0ELb0EEENS1_36VarlenDynamicPersistentTileSchedulerILi128ELi96ELi256ELi128ELb0ELb1ELb1ELb0ELb1ELb1EEEEEEEEEvNT_6ParamsE)
        /*1244*/ 	.short	0x0210
        /*1246*/ 	.short	0x0af0


	//----- nvinfo : EIATTR_SW_WAR
	.align		4
.L_1220:
        /*1248*/ 	.byte	0x04, 0x36
        /*124a*/ 	.short	(.L_1222 - .L_1221)
.L_1221:
        /*124c*/ 	.word	0x00000008
.L_1222:


//--------------------- .nv.info._ZN7cutlass13device_kernelIN5flash11enable_sm90INS1_16FlashAttnFwdSm90INS1_25CollectiveMainloopFwdSm90ILi2EN4cute5tupleIJNS5_1CILi1EEES8_S8_EEENS6_IJNS7_ILi128EEENS7_ILi96EEENS7_ILi64EEEEEELi256ENS_6half_tEfNS_4arch4Sm90ELb0ELb0ELb0ELb1ELb1ELb0ELb1ELb1ELb0ELb1ELb0ELb0EEENS1_21CollectiveEpilogueFwdINS6_IJSA_NS7_ILi256EEESB_EEES9_SE_SG_Li256ELb1ELb1ELb0ELb0EEENS1_36VarlenDynamicPersistentTileSchedulerILi128ELi96ELi256ELi128ELb0ELb1ELb1ELb0ELb1ELb1EEEEEEEEEvNT_6ParamsE --------------------------
	.section	.nv.info._ZN7cutlass13device_kernelIN5flash11enable_sm90INS1_16FlashAttnFwdSm90INS1_25CollectiveMainloopFwdSm90ILi2EN4cute5tupleIJNS5_1CILi1EEES8_S8_EEENS6_IJNS7_ILi128EEENS7_ILi96EEENS7_ILi64EEEEEELi256ENS_6half_tEfNS_4arch4Sm90ELb0ELb0ELb0ELb1ELb1ELb0ELb1ELb1ELb0ELb1ELb0ELb0EEENS1_21CollectiveEpilogueFwdINS6_IJSA_NS7_ILi256EEESB_EEES9_SE_SG_Li256ELb1ELb1ELb0ELb0EEENS1_36VarlenDynamicPersistentTileSchedulerILi128ELi96ELi256ELi128ELb0ELb1ELb1ELb0ELb1ELb1EEEEEEEEEvNT_6ParamsE,"",@"SHT_CUDA_INFO"
	.sectionflags	@""
	.align	4


	//----- nvinfo : EIATTR_CUDA_API_VERSION
	.align		4
        /*0000*/ 	.byte	0x04, 0x37
        /*0002*/ 	.short	(.L_1224 - .L_1223)
.L_1223:
        /*0004*/ 	.word	0x00000082


	//----- nvinfo : EIATTR_KPARAM_INFO
	.align		4
.L_1224:
        /*0008*/ 	.byte	0x04, 0x17
        /*000a*/ 	.short	(.L_1226 - .L_1225)
.L_1225:
        /*000c*/ 	.word	0x00000000
        /*0010*/ 	.short	0x0000
        /*0012*/ 	.short	0x0070
        /*0014*/ 	.byte	0x00, 0xf0, 0x01, 0x2e


	//----- nvinfo : EIATTR_SPARSE_MMA_MASK
	.align		4
.L_1226:
        /*0018*/ 	.byte	0x03, 0x50
        /*001a*/ 	.short	0x0000


	//----- nvinfo : EIATTR_MAXREG_COUNT
	.align		4
        /*001c*/ 	.byte	0x03, 0x1b
        /*001e*/ 	.short	0x00a8


	//----- nvinfo : EIATTR_NUM_BARRIERS
	.align		4
        /*0020*/ 	.byte	0x02, 0x4c
        /*0022*/ 	.byte	0x10
	.zero		1


	//----- nvinfo : EIATTR_EXTERNS
	.align		4
        /*0024*/ 	.byte	0x04, 0x0f
        /*0026*/ 	.short	(.L_1228 - .L_1227)


	//   ....[0]....
	.align		4
.L_1227:
        /*0028*/ 	.word	index@(__assertfail)


	//----- nvinfo : EIATTR_ANNOTATIONS
	.align		4
.L_1228:
        /*002c*/ 	.byte	0x04, 0x55
        /*002e*/ 	.short	(.L_1230 - .L_1229)


	//   ....[0]....
.L_1229:
        /* <DEDUP_REMOVED lines=18> */


	//----- nvinfo : EIATTR_MERCURY_ISA_VERSION
	.align		4
.L_1230:
        /*0140*/ 	.byte	0x03, 0x5f
        /*0142*/ 	.short	0x0101


	//----- nvinfo : EIATTR_UNUSED_LOAD_BYTE_OFFSET
	.align		4
        /*0144*/ 	.byte	0x04, 0x44
        /*0146*/ 	.short	(.L_1232 - .L_1231)


	//   ....[0]....
.L_1231:
        /*0148*/ 	.word	0x000009b0
        /*014c*/ 	.word	0x0000fff0


	//   ....[1]....
        /*0150*/ 	.word	0x000069b0
        /*0154*/ 	.word	0x0000fff0


	//----- nvinfo : EIATTR_INT_WARP_WIDE_INSTR_OFFSETS
	.align		4
.L_1232:
        /*0158*/ 	.byte	0x04, 0x31
        /*015a*/ 	.short	(.L_1234 - .L_1233)


	//   ....[0]....
.L_1233:
        /*015c*/ 	.word	0x000000c0


	//   ....[1]....
        /*0160*/ 	.word	0x000000d0


	//   ....[2]....
        /*0164*/ 	.word	0x000000e0


	//   ....[3]....
        /*0168*/ 	.word	0x00000180


	//   ....[4]....
        /*016c*/ 	.word	0x0000a890


	//   ....[5]....
        /*0170*/ 	.word	0x0000a920


	//   ....[6]....
        /*0174*/ 	.word	0x0000e7c0


	//   ....[7]....
        /*0178*/ 	.word	0x0000e850


	//----- nvinfo : EIATTR_COOP_GROUP_MASK_REGIDS
	.align		4
.L_1234:
        /*017c*/ 	.byte	0x04, 0x29
        /*017e*/ 	.short	(.L_1236 - .L_1235)


	//   ....[0]....
.L_1235:
        /*0180*/ 	.word	0xffffffff


	//   ....[1]....
        /*0184*/ 	.word	0xffffffff


	//   ....[2]....
        /*0188*/ 	.word	0xffffffff


	//   ....[3]....
        /*018c*/ 	.word	0xffffffff


	//   ....[4]....
        /*0190*/ 	.word	0xffffffff


	//   ....[5]....
        /*0194*/ 	.word	0xffffffff


	//   ....[6]....
        /*0198*/ 	.word	0xffffffff


	//   ....[7]....
        /*019c*/ 	.word	0xffffffff


	//   ....[8]....
        /*01a0*/ 	.word	0xffffffff


	//   ....[9]....
        /*01a4*/ 	.word	0xffffffff


	//   ....[10]....
        /*01a8*/ 	.word	0xffffffff


	//   ....[11]....
        /*01ac*/ 	.word	0xffffffff


	//   ....[12]....
        /*01b0*/ 	.word	0xffffffff


	//   ....[13]....
        /*01b4*/ 	.word	0xffffffff


	//   ....[14]....
        /*01b8*/ 	.word	0xffffffff


	//   ....[15]....
        /*01bc*/ 	.word	0xffffffff


	//   ....[16]....
        /*01c0*/ 	.word	0xffffffff


	//   ....[17]....
        /*01c4*/ 	.word	0xffffffff


	//   ....[18]....
        /*01c8*/ 	.word	0xffffffff


	//   ....[19]....
        /*01cc*/ 	.word	0xffffffff


	//   ....[20]....
        /*01d0*/ 	.word	0xffffffff


	//   ....[21]....
        /*01d4*/ 	.word	0xffffffff


	//   ....[22]....
        /*01d8*/ 	.word	0xffffffff


	//   ....[23]....
        /*01dc*/ 	.word	0xffffffff


	//   ....[24]....
        /*01e0*/ 	.word	0xffffffff


	//   ....[25]....
        /*01e4*/ 	.word	0xffffffff


	//   ....[26]....
        /*01e8*/ 	.word	0xffffffff


	//   ....[27]....
        /*01ec*/ 	.word	0xffffffff


	//   ....[28]....
        /*01f0*/ 	.word	0xffffffff


	//   ....[29]....
        /*01f4*/ 	.word	0xffffffff


	//   ....[30]....
        /*01f8*/ 	.word	0xffffffff


	//   ....[31]....
        /*01fc*/ 	.word	0xffffffff


	//   ....[32]....
        /*0200*/ 	.word	0xffffffff


	//   ....[33]....
        /*0204*/ 	.word	0xffffffff


	//   ....[34]....
        /*0208*/ 	.word	0xffffffff


	//   ....[35]....
        /*020c*/ 	.word	0xffffffff


	//   ....[36]....
        /*0210*/ 	.word	0xffffffff


	//   ....[37]....
        /*0214*/ 	.word	0xffffffff


	//   ....[38]....
        /*0218*/ 	.word	0xffffffff


	//   ....[39]....
        /*021c*/ 	.word	0xffffffff


	//   ....[40]....
        /*0220*/ 	.word	0xffffffff


	//   ....[41]....
        /*0224*/ 	.word	0xffffffff


	//   ....[42]....
        /*0228*/ 	.word	0xffffffff


	//   ....[43]....
        /*022c*/ 	.word	0xffffffff


	//   ....[44]....
        /*0230*/ 	.word	0xffffffff


	//   ....[45]....
        /*0234*/ 	.word	0xffffffff


	//   ....[46]....
        /*0238*/ 	.word	0xffffffff


	//   ....[47]....
        /*023c*/ 	.word	0xffffffff


	//   ....[48]....
        /*0240*/ 	.word	0xffffffff


	//   ....[49]....
        /*0244*/ 	.word	0xffffffff


	//   ....[50]....
        /*0248*/ 	.word	0xffffffff


	//   ....[51]....
        /*024c*/ 	.word	0xffffffff


	//   ....[52]....
        /*0250*/ 	.word	0xffffffff


	//   ....[53]....
        /*0254*/ 	.word	0xffffffff


	//   ....[54]....
        /*0258*/ 	.word	0xffffffff


	//   ....[55]....
        /*025c*/ 	.word	0xffffffff


	//   ....[56]....
        /*0260*/ 	.word	0xffffffff


	//   ....[57]....
        /*0264*/ 	.word	0xffffffff


	//   ....[58]....
        /*0268*/ 	.word	0xffffffff


	//   ....[59]....
        /*026c*/ 	.word	0xffffffff


	//   ....[60]....
        /*0270*/ 	.word	0xffffffff


	//   ....[61]....
        /*0274*/ 	.word	0xffffffff


	//   ....[62]....
        /*0278*/ 	.word	0xffffffff


	//   ....[63]....
        /*027c*/ 	.word	0xffffffff


	//   ....[64]....
        /*0280*/ 	.word	0xffffffff


	//   ....[65]....
        /*0284*/ 	.word	0xffffffff


	//   ....[66]....
        /*0288*/ 	.word	0xffffffff


	//   ....[67]....
        /*028c*/ 	.word	0xffffffff


	//   ....[68]....
        /*0290*/ 	.word	0xffffffff


	//   ....[69]....
        /*0294*/ 	.word	0xffffffff


	//   ....[70]....
        /*0298*/ 	.word	0xffffffff


	//   ....[71]....
        /*029c*/ 	.word	0xffffffff


	//   ....[72]....
        /*02a0*/ 	.word	0xffffffff


	//   ....[73]....
        /*02a4*/ 	.word	0xffffffff


	//   ....[74]....
        /*02a8*/ 	.word	0xffffffff


	//   ....[75]....
        /*02ac*/ 	.word	0xffffffff


	//   ....[76]....
        /*02b0*/ 	.word	0xffffffff


	//   ....[77]....
        /*02b4*/ 	.word	0xffffffff


	//   ....[78]....
        /*02b8*/ 	.word	0xffffffff


	//   ....[79]....
        /*02bc*/ 	.word	0xffffffff


	//   ....[80]....
        /*02c0*/ 	.word	0xffffffff


	//   ....[81]....
        /*02c4*/ 	.word	0xffffffff


	//   ....[82]....
        /*02c8*/ 	.word	0xffffffff


	//   ....[83]....
        /*02cc*/ 	.word	0xffffffff


	//   ....[84]....
        /*02d0*/ 	.word	0xffffffff


	//   ....[85]....
        /*02d4*/ 	.word	0xffffffff


	//   ....[86]....
        /*02d8*/ 	.word	0xffffffff


	//   ....[87]....
        /*02dc*/ 	.word	0xffffffff


	//   ....[88]....
        /*02e0*/ 	.word	0xffffffff


	//   ....[89]....
        /*02e4*/ 	.word	0xffffffff


	//   ....[90]....
        /*02e8*/ 	.word	0xffffffff


	//   ....[91]....
        /*02ec*/ 	.word	0xffffffff


	//   ....[92]....
        /*02f0*/ 	.word	0xffffffff


	//   ....[93]....
        /*02f4*/ 	.word	0xffffffff


	//   ....[94]....
        /*02f8*/ 	.word	0xffffffff


	//   ....[95]....
        /*02fc*/ 	.word	0xffffffff


	//   ....[96]....
        /*0300*/ 	.word	0xffffffff


	//   ....[97]....
        /*0304*/ 	.word	0xffffffff


	//   ....[98]....
        /*0308*/ 	.word	0xffffffff


	//   ....[99]....
        /*030c*/ 	.word	0xffffffff


	//   ....[100]....
        /*0310*/ 	.word	0xffffffff


	//   ....[101]....
        /*0314*/ 	.word	0xffffffff


	//   ....[102]....
        /*0318*/ 	.word	0xffffffff


	//   ....[103]....
        /*031c*/ 	.word	0xffffffff


	//   ....[104]....
        /*0320*/ 	.word	0xffffffff


	//   ....[105]....
        /*0324*/ 	.word	0xffffffff


	//   ....[106]....
        /*0328*/ 	.word	0xffffffff


	//   ....[107]....
        /*032c*/ 	.word	0xffffffff


	//   ....[108]....
        /*0330*/ 	.word	0xffffffff


	//   ....[109]....
        /*0334*/ 	.word	0xffffffff


	//   ....[110]....
        /*0338*/ 	.word	0xffffffff


	//   ....[111]....
        /*033c*/ 	.word	0xffffffff


	//   ....[112]....
        /*0340*/ 	.word	0xffffffff


	//   ....[113]....
        /*0344*/ 	.word	0xffffffff


	//   ....[114]....
        /*0348*/ 	.word	0xffffffff


	//   ....[115]....
        /*034c*/ 	.word	0xffffffff


	//   ....[116]....
        /*0350*/ 	.word	0xffffffff


	//   ....[117]....
        /*0354*/ 	.word	0xffffffff


	//   ....[118]....
        /*0358*/ 	.word	0xffffffff


	//   ....[119]....
        /*035c*/ 	.word	0xffffffff


	//   ....[120]....
        /*0360*/ 	.word	0xffffffff


	//   ....[121]....
        /*0364*/ 	.word	0xffffffff


	//   ....[122]....
        /*0368*/ 	.word	0xffffffff


	//   ....[123]....
        /*036c*/ 	.word	0xffffffff


	//   ....[124]....
        /*0370*/ 	.word	0xffffffff


	//   ....[125]....
        /*0374*/ 	.word	0xffffffff


	//   ....[126]....
        /*0378*/ 	.word	0xffffffff


	//   ....[127]....
        /*037c*/ 	.word	0xffffffff


	//   ....[128]....
        /*0380*/ 	.word	0xffffffff


	//   ....[129]....
        /*0384*/ 	.word	0xffffffff


	//   ....[130]....
        /*0388*/ 	.word	0xffffffff


	//   ....[131]....
        /*038c*/ 	.word	0xffffffff


	//   ....[132]....
        /*0390*/ 	.word	0xffffffff


	//   ....[133]....
        /*0394*/ 	.word	0xffffffff


	//   ....[134]....
        /*0398*/ 	.word	0xffffffff


	//   ....[135]....
        /*039c*/ 	.word	0xffffffff


	//   ....[136]....
        /*03a0*/ 	.word	0xffffffff


	//   ....[137]....
        /*03a4*/ 	.word	0xffffffff


	//   ....[138]....
        /*03a8*/ 	.word	0xffffffff


	//   ....[139]....
        /*03ac*/ 	.word	0xffffffff


	//   ....[140]....
        /*03b0*/ 	.word	0xffffffff


	//   ....[141]....
        /*03b4*/ 	.word	0xffffffff


	//   ....[142]....
        /*03b8*/ 	.word	0xffffffff


	//   ....[143]....
        /*03bc*/ 	.word	0xffffffff


	//   ....[144]....
        /*03c0*/ 	.word	0xffffffff


	//   ....[145]....
        /*03c4*/ 	.word	0xffffffff


	//   ....[146]....
        /*03c8*/ 	.word	0xffffffff


	//   ....[147]....
        /*03cc*/ 	.word	0xffffffff


	//   ....[148]....
        /*03d0*/ 	.word	0xffffffff


	//   ....[149]....
        /*03d4*/ 	.word	0xffffffff


	//   ....[150]....
        /*03d8*/ 	.word	0xffffffff


	//   ....[151]....
        /*03dc*/ 	.word	0xffffffff


	//   ....[152]....
        /*03e0*/ 	.word	0xffffffff


	//   ....[153]....
        /*03e4*/ 	.word	0x0500000f


	//   ....[154]....
        /*03e8*/ 	.word	0x0500000f


	//   ....[155]....
        /*03ec*/ 	.word	0x0500000f


	//   ....[156]....
        /*03f0*/ 	.word	0x0500000f


	//   ....[157]....
        /*03f4*/ 	.word	0x0500000f


	//   ....[158]....
        /*03f8*/ 	.word	0x0500000f


	//   ....[159]....
        /*03fc*/ 	.word	0x0500000f


	//   ....[160]....
        /*0400*/ 	.word	0x0500000f


	//   ....[161]....
        /*0404*/ 	.word	0x0500000f


	//   ....[162]....
        /*0408*/ 	.word	0x0500000f


	//   ....[163]....
        /*040c*/ 	.word	0x0500000f


	//   ....[164]....
        /*0410*/ 	.word	0x0500000f


	//   ....[165]....
        /*0414*/ 	.word	0x0500000f


	//   ....[166]....
        /*0418*/ 	.word	0x0500000f


	//   ....[167]....
        /*041c*/ 	.word	0x0500000f


	//   ....[168]....
        /*0420*/ 	.word	0x0500000f


	//   ....[169]....
        /*0424*/ 	.word	0x0500000f


	//   ....[170]....
        /*0428*/ 	.word	0x0500000f


	//   ....[171]....
        /*042c*/ 	.word	0x0500000f


	//   ....[172]....
        /*0430*/ 	.word	0x0500000f


	//   ....[173]....
        /*0434*/ 	.word	0x0500000f


	//   ....[174]....
        /*0438*/ 	.word	0x0500000f


	//   ....[175]....
        /*043c*/ 	.word	0x0500000f


	//   ....[176]....
        /*0440*/ 	.word	0x0500000f


	//   ....[177]....
        /*0444*/ 	.word	0x0500000f


	//   ....[178]....
        /*0448*/ 	.word	0x0500000f


	//   ....[179]....
        /*044c*/ 	.word	0x0500000f


	//   ....[180]....
        /*0450*/ 	.word	0x0500000f


	//   ....[181]....
        /*0454*/ 	.word	0x0500000f


	//   ....[182]....
        /*0458*/ 	.word	0x0500000f


	//   ....[183]....
        /*045c*/ 	.word	0x0500000f


	//   ....[184]....
        /*0460*/ 	.word	0x0500000f


	//   ....[185]....
        /*0464*/ 	.word	0x0500000f


	//   ....[186]....
        /*0468*/ 	.word	0x0500000f


	//   ....[187]....
        /*046c*/ 	.word	0x0500000f


	//   ....[188]....
        /*0470*/ 	.word	0x0500000f


	//   ....[189]....
        /*0474*/ 	.word	0x0500000f


	//   ....[190]....
        /*0478*/ 	.word	0x0500000f


	//   ....[191]....
        /*047c*/ 	.word	0x0500000f


	//   ....[192]....
        /*0480*/ 	.word	0x0500000f


	//   ....[193]....
        /*0484*/ 	.word	0x0500000f


	//   ....[194]....
        /*0488*/ 	.word	0x0500000f


	//   ....[195]....
        /*048c*/ 	.word	0x0500000f


	//   ....[196]....
        /*0490*/ 	.word	0x0500000f


	//   ....[197]....
        /*0494*/ 	.word	0x0500000f


	//   ....[198]....
        /*0498*/ 	.word	0x0500000f


	//   ....[199]....
        /*049c*/ 	.word	0x0500000f


	//   ....[200]....
        /*04a0*/ 	.word	0x0500000f


	//   ....[201]....
        /*04a4*/ 	.word	0x0500000f


	//   ....[202]....
        /*04a8*/ 	.word	0x0500000f


	//   ....[203]....
        /*04ac*/ 	.word	0x0500000f


	//   ....[204]....
        /*04b0*/ 	.word	0x0500000f


	//   ....[205]....
        /*04b4*/ 	.word	0x0500000f


	//   ....[206]....
        /*04b8*/ 	.word	0x0500000f


	//   ....[207]....
        /*04bc*/ 	.word	0x0500000f


	//   ....[208]....
        /*04c0*/ 	.word	0x0500000f


	//   ....[209]....
        /*04c4*/ 	.word	0x0500000f


	//   ....[210]....
        /*04c8*/ 	.word	0x0500000f


	//   ....[211]....
        /*04cc*/ 	.word	0x0500000f


	//   ....[212]....
        /*04d0*/ 	.word	0x0500000f


	//   ....[213]....
        /*04d4*/ 	.word	0x0500000f


	//   ....[214]....
        /*04d8*/ 	.word	0x0500000f


	//   ....[215]....
        /*04dc*/ 	.word	0x0500000f


	//   ....[216]....
        /*04e0*/ 	.word	0x0500000f


	//   ....[217]....
        /*04e4*/ 	.word	0x0500000f


	//   ....[218]....
        /*04e8*/ 	.word	0x0500000f


	//   ....[219]....
        /*04ec*/ 	.word	0x0500000f


	//   ....[220]....
        /*04f0*/ 	.word	0x0500000f


	//   ....[221]....
        /*04f4*/ 	.word	0x0500000f


	//   ....[222]....
        /*04f8*/ 	.word	0x0500000f


	//   ....[223]....
        /*04fc*/ 	.word	0x0500000f


	//   ....[224]....
        /*0500*/ 	.word	0x0500000f


	//   ....[225]....
        /*0504*/ 	.word	0x0500000f


	//   ....[226]....
        /*0508*/ 	.word	0x0500000f


	//   ....[227]....
        /*050c*/ 	.word	0x0500000f


	//   ....[228]....
        /*0510*/ 	.word	0x0500000f


	//   ....[229]....
        /*0514*/ 	.word	0x0500000f


	//   ....[230]....
        /*0518*/ 	.word	0x0500000f


	//   ....[231]....
        /*051c*/ 	.word	0x0500000f


	//   ....[232]....
        /*0520*/ 	.word	0x0500000f


	//   ....[233]....
        /*0524*/ 	.word	0x0500000f


	//   ....[234]....
        /*0528*/ 	.word	0x0500000f


	//   ....[235]....
        /*052c*/ 	.word	0x0500000f


	//   ....[236]....
        /*0530*/ 	.word	0x0500000f


	//   ....[237]....
        /*0534*/ 	.word	0x0500000f


	//   ....[238]....
        /*0538*/ 	.word	0x0500000f


	//   ....[239]....
        /*053c*/ 	.word	0x0500000f


	//   ....[240]....
        /*0540*/ 	.word	0x0500000f


	//   ....[241]....
        /*0544*/ 	.word	0x0500000f


	//   ....[242]....
        /*0548*/ 	.word	0x0500000f


	//   ....[243]....
        /*054c*/ 	.word	0x0500000f


	//   ....[244]....
        /*0550*/ 	.word	0x0500000f


	//   ....[245]....
        /*0554*/ 	.word	0x0500000f


	//   ....[246]....
        /*0558*/ 	.word	0x0500000f


	//   ....[247]....
        /*055c*/ 	.word	0x0500000f


	//   ....[248]....
        /*0560*/ 	.word	0x0500000f


	//   ....[249]....
        /*0564*/ 	.word	0x0500000f


	//   ....[250]....
        /*0568*/ 	.word	0x0500000f


	//   ....[251]....
        /*056c*/ 	.word	0x0500000f


	//----- nvinfo : EIATTR_COOP_GROUP_INSTR_OFFSETS
	.align		4
.L_1236:
        /*0570*/ 	.byte	0x04, 0x28
        /*0572*/ 	.short	(.L_1238 - .L_1237)


	//   ....[0]....
.L_1237:
        /*0574*/ 	.word	0x00000080


	//   ....[1]....
        /*0578*/ 	.word	0x00000090


	//   ....[2]....
        /*057c*/ 	.word	0x000002f0


	//   ....[3]....
        /*0580*/ 	.word	0x00000450


	//   ....[4]....
        /*0584*/ 	.word	0x00000570


	//   ....[5]....
        /*0588*/ 	.word	0x000006d0


	//   ....[6]....
        /*058c*/ 	.word	0x000015d0


	//   ....[7]....
        /*0590*/ 	.word	0x00002e10


	//   ....[8]....
        /*0594*/ 	.word	0x00002e50


	//   ....[9]....
        /*0598*/ 	.word	0x00002e80


	//   ....[10]....
        /*059c*/ 	.word	0x00002ea0


	//   ....[11]....
        /*05a0*/ 	.word	0x000048d0


	//   ....[12]....
        /*05a4*/ 	.word	0x00004930


	//   ....[13]....
        /*05a8*/ 	.word	0x00004960


	//   ....[14]....
        /*05ac*/ 	.word	0x00004980


	//   ....[15]....
        /*05b0*/ 	.word	0x00005f30


	//   ....[16]....
        /*05b4*/ 	.word	0x00005f70


	//   ....[17]....
        /*05b8*/ 	.word	0x00006010


	//   ....[18]....
        /*05bc*/ 	.word	0x00006040


	//   ....[19]....
        /*05c0*/ 	.word	0x00007ad0


	//   ....[20]....
        /*05c4*/ 	.word	0x00007b00


	//   ....[21]....
        /*05c8*/ 	.word	0x00007b70


	//   ....[22]....
        /*05cc*/ 	.word	0x00007bd0


	//   ....[23]....
        /*05d0*/ 	.word	0x00008400


	//   ....[24]....
        /*05d4*/ 	.word	0x00008440


	//   ....[25]....
        /*05d8*/ 	.word	0x00008590


	//   ....[26]....
        /*05dc*/ 	.word	0x000085b0


	//   ....[27]....
        /*05e0*/ 	.word	0x000086f0


	//   ....[28]....
        /*05e4*/ 	.word	0x00008710


	//   ....[29]....
        /*05e8*/ 	.word	0x00008860


	//   ....[30]....
        /*05ec*/ 	.word	0x00008880


	//   ....[31]....
        /*05f0*/ 	.word	0x000092b0


	//   ....[32]....
        /*05f4*/ 	.word	0x000092d0


	//   ....[33]....
        /*05f8*/ 	.word	0x00009410


	//   ....[34]....
        /*05fc*/ 	.word	0x00009430


	//   ....[35]....
        /*0600*/ 	.word	0x00009570


	//   ....[36]....
        /*0604*/ 	.word	0x00009590


	//   ....[37]....
        /*0608*/ 	.word	0x000096e0


	//   ....[38]....
        /*060c*/ 	.word	0x00009700


	//   ....[39]....
        /*0610*/ 	.word	0x000098c0


	//   ....[40]....
        /*0614*/ 	.word	0x00009a90


	//   ....[41]....
        /*0618*/ 	.word	0x00009ac0


	//   ....[42]....
        /*061c*/ 	.word	0x00009af0


	//   ....[43]....
        /*0620*/ 	.word	0x00009b20


	//   ....[44]....
        /*0624*/ 	.word	0x00009b50


	//   ....[45]....
        /*0628*/ 	.word	0x00009b80


	//   ....[46]....
        /*062c*/ 	.word	0x00009cd0


	//   ....[47]....
        /*0630*/ 	.word	0x00009d00


	//   ....[48]....
        /*0634*/ 	.word	0x00009d30


	//   ....[49]....
        /*0638*/ 	.word	0x00009d60


	//   ....[50]....
        /*063c*/ 	.word	0x00009d90


	//   ....[51]....
        /*0640*/ 	.word	0x00009dc0


	//   ....[52]....
        /*0644*/ 	.word	0x00009e50


	//   ....[53]....
        /*0648*/ 	.word	0x00009e80


	//   ....[54]....
        /*064c*/ 	.word	0x00009f00


	//   ....[55]....
        /*0650*/ 	.word	0x0000b460


	//   ....[56]....
        /*0654*/ 	.word	0x0000b480


	//   ....[57]....
        /*0658*/ 	.word	0x0000b510


	//   ....[58]....
        /*065c*/ 	.word	0x0000b530


	//   ....[59]....
        /*0660*/ 	.word	0x0000b5b0


	//   ....[60]....
        /*0664*/ 	.word	0x0000b5d0


	//   ....[61]....
        /*0668*/ 	.word	0x0000b650


	//   ....[62]....
        /*066c*/ 	.word	0x0000b670


	//   ....[63]....
        /*0670*/ 	.word	0x0000b6f0


	//   ....[64]....
        /*0674*/ 	.word	0x0000b710


	//   ....[65]....
        /*0678*/ 	.word	0x0000b720


	//   ....[66]....
        /*067c*/ 	.word	0x0000b730


	//   ....[67]....
        /*0680*/ 	.word	0x0000beb0


	//   ....[68]....
        /*0684*/ 	.word	0x0000bed0


	//   ....[69]....
        /*0688*/ 	.word	0x0000bef0


	//   ....[70]....
        /*068c*/ 	.word	0x0000bf00


	//   ....[71]....
        /*0690*/ 	.word	0x0000bf30


	//   ....[72]....
        /*0694*/ 	.word	0x0000bf50


	//   ....[73]....
        /*0698*/ 	.word	0x0000bfc0


	//   ....[74]....
        /*069c*/ 	.word	0x0000c040


	//   ....[75]....
        /*06a0*/ 	.word	0x0000c060


	//   ....[76]....
        /*06a4*/ 	.word	0x0000c080


	//   ....[77]....
        /*06a8*/ 	.word	0x0000c140


	//   ....[78]....
        /*06ac*/ 	.word	0x0000c190


	//   ....[79]....
        /*06b0*/ 	.word	0x0000c1b0


	//   ....[80]....
        /*06b4*/ 	.word	0x0000c220


	//   ....[81]....
        /*06b8*/ 	.word	0x0000c300


	//   ....[82]....
        /*06bc*/ 	.word	0x0000c330


	//   ....[83]....
        /*06c0*/ 	.word	0x0000c9c0


	//   ....[84]....
        /*06c4*/ 	.word	0x0000c9f0


	//   ....[85]....
        /*06c8*/ 	.word	0x0000ca00


	//   ....[86]....
        /*06cc*/ 	.word	0x0000ca10


	//   ....[87]....
        /*06d0*/ 	.word	0x0000cad0


	//   ....[88]....
        /*06d4*/ 	.word	0x0000cb20


	//   ....[89]....
        /*06d8*/ 	.word	0x0000cb90


	//   ....[90]....
        /*06dc*/ 	.word	0x0000cc10


	//   ....[91]....
        /*06e0*/ 	.word	0x0000cc70


	//   ....[92]....
        /*06e4*/ 	.word	0x0000cca0


	//   ....[93]....
        /*06e8*/ 	.word	0x0000cd00


	//   ....[94]....
        /*06ec*/ 	.word	0x0000cd30


	//   ....[95]....
        /*06f0*/ 	.word	0x0000cd90


	//   ....[96]....
        /*06f4*/ 	.word	0x0000cdc0


	//   ....[97]....
        /*06f8*/ 	.word	0x0000ce10


	//   ....[98]....
        /*06fc*/ 	.word	0x0000ce40


	//   ....[99]....
        /*0700*/ 	.word	0x0000d370


	//   ....[100]....
        /*0704*/ 	.word	0x0000d390


	//   ....[101]....
        /*0708*/ 	.word	0x0000d3e0


	//   ....[102]....
        /*070c*/ 	.word	0x0000d4a0


	//   ....[103]....
        /*0710*/ 	.word	0x0000d4b0


	//   ....[104]....
        /*0714*/ 	.word	0x0000d4e0


	//   ....[105]....
        /*0718*/ 	.word	0x0000d570


	//   ....[106]....
        /*071c*/ 	.word	0x0000d620


	//   ....[107]....
        /*0720*/ 	.word	0x0000d630


	//   ....[108]....
        /*0724*/ 	.word	0x0000d660


	//   ....[109]....
        /*0728*/ 	.word	0x0000d670


	//   ....[110]....
        /*072c*/ 	.word	0x0000d700


	//   ....[111]....
        /*0730*/ 	.word	0x0000de20


	//   ....[112]....
        /*0734*/ 	.word	0x0000de40


	//   ....[113]....
        /*0738*/ 	.word	0x0000de50


	//   ....[114]....
        /*073c*/ 	.word	0x0000de90


	//   ....[115]....
        /*0740*/ 	.word	0x0000dea0


	//   ....[116]....
        /*0744*/ 	.word	0x0000dee0


	//   ....[117]....
        /*0748*/ 	.word	0x0000def0


	//   ....[118]....
        /*074c*/ 	.word	0x0000df30


	//   ....[119]....
        /*0750*/ 	.word	0x0000df40


	//   ....[120]....
        /*0754*/ 	.word	0x0000df80


	//   ....[121]....
        /*0758*/ 	.word	0x0000df90


	//   ....[122]....
        /*075c*/ 	.word	0x0000dfa0


	//   ....[123]....
        /*0760*/ 	.word	0x0000e300


	//   ....[124]....
        /*0764*/ 	.word	0x0000e320


	//   ....[125]....
        /*0768*/ 	.word	0x0000e330


	//   ....[126]....
        /*076c*/ 	.word	0x0000e340


	//   ....[127]....
        /*0770*/ 	.word	0x0000e350


	//   ....[128]....
        /*0774*/ 	.word	0x0000e370


	//   ....[129]....
        /*0778*/ 	.word	0x0000e3e0


	//   ....[130]....
        /*077c*/ 	.word	0x0000e410


	//   ....[131]....
        /*0780*/ 	.word	0x0000e420


	//   ....[132]....
        /*0784*/ 	.word	0x0000e490


	//   ....[133]....
        /*0788*/ 	.word	0x0000e4a0


	//   ....[134]....
        /*078c*/ 	.word	0x0000e5a0


	//   ....[135]....
        /*0790*/ 	.word	0x0000ea40


	//   ....[136]....
        /*0794*/ 	.word	0x0000ea90


	//   ....[137]....
        /*0798*/ 	.word	0x0000eac0


	//   ....[138]....
        /*079c*/ 	.word	0x0000ead0


	//   ....[139]....
        /*07a0*/ 	.word	0x0000eb00


	//   ....[140]....
        /*07a4*/ 	.word	0x0000eb30


	//   ....[141]....
        /*07a8*/ 	.word	0x0000eb60


	//   ....[142]....
        /*07ac*/ 	.word	0x0000eb90


	//   ....[143]....
        /*07b0*/ 	.word	0x0000ed10


	//   ....[144]....
        /*07b4*/ 	.word	0x0000ed40


	//   ....[145]....
        /*07b8*/ 	.word	0x0000ed70


	//   ....[146]....
        /*07bc*/ 	.word	0x0000eda0


	//   ....[147]....
        /*07c0*/ 	.word	0x0000edd0


	//   ....[148]....
        /*07c4*/ 	.word	0x0000ee00


	//   ....[149]....
        /*07c8*/ 	.word	0x0000eec0


	//   ....[150]....
        /*07cc*/ 	.word	0x0000eee0


	//   ....[151]....
        /*07d0*/ 	.word	0x0000ef50


	//   ....[152]....
        /*07d4*/ 	.word	0x0000f3c0


	//   ....[153]....
        /*07d8*/ 	.word	0x0000f920


	//   ....[154]....
        /*07dc*/ 	.word	0x0000fa10


	//   ....[155]....
        /*07e0*/ 	.word	0x0000fab0


	//   ....[156]....
        /*07e4*/ 	.word	0x0000fb10


	//   ....[157]....
        /*07e8*/ 	.word	0x0000fc00


	//   ....[158]....
        /*07ec*/ 	.word	0x0000fc70


	//   ....[159]....
        /*07f0*/ 	.word	0x0000fd60


	//   ....[160]....
        /*07f4*/ 	.word	0x0000fdd0


	//   ....[161]....
        /*07f8*/ 	.word	0x0000fec0


	//   ....[162]....
        /*07fc*/ 	.word	0x0000ff30


	//   ....[163]....
        /*0800*/ 	.word	0x00010020


	//   ....[164]....
        /*0804*/ 	.word	0x00010090


	//   ....[165]....
        /*0808*/ 	.word	0x00010130


	//   ....[166]....
        /*080c*/ 	.word	0x00010230


	//   ....[167]....
        /*0810*/ 	.word	0x00010280


	//   ....[168]....
        /*0814*/ 	.word	0x000102e0


	//   ....[169]....
        /*0818*/ 	.word	0x00010400


	//   ....[170]....
        /*081c*/ 	.word	0x00010480


	//   ....[171]....
        /*0820*/ 	.word	0x00010570


	//   ....[172]....
        /*0824*/ 	.word	0x00010640


	//   ....[173]....
        /*0828*/ 	.word	0x000106f0


	//   ....[174]....
        /*082c*/ 	.word	0x000107f0


	//   ....[175]....
        /*0830*/ 	.word	0x00010860


	//   ....[176]....
        /*0834*/ 	.word	0x00010970


	//   ....[177]....
        /*0838*/ 	.word	0x000109e0


	//   ....[178]....
        /*083c*/ 	.word	0x00010a60


	//   ....[179]....
        /*0840*/ 	.word	0x00010b30


	//   ....[180]....
        /*0844*/ 	.word	0x00010bc0


	//   ....[181]....
        /*0848*/ 	.word	0x00010c90


	//   ....[182]....
        /*084c*/ 	.word	0x00010d30


	//   ....[183]....
        /*0850*/ 	.word	0x00010dd0


	//   ....[184]....
        /*0854*/ 	.word	0x00010e30


	//   ....[185]....
        /*0858*/ 	.word	0x00010ed0


	//   ....[186]....
        /*085c*/ 	.word	0x00011020


	//   ....[187]....
        /*0860*/ 	.word	0x00011070


	//   ....[188]....
        /*0864*/ 	.word	0x000110d0


	//   ....[189]....
        /*0868*/ 	.word	0x000111c0


	//   ....[190]....
        /*086c*/ 	.word	0x000112c0


	//   ....[191]....
        /*0870*/ 	.word	0x00011310


	//   ....[192]....
        /*0874*/ 	.word	0x00011370


	//   ....[193]....
        /*0878*/ 	.word	0x00011460


	//   ....[194]....
        /*087c*/ 	.word	0x00011560


	//   ....[195]....
        /*0880*/ 	.word	0x000115b0


	//   ....[196]....
        /*0884*/ 	.word	0x00011610


	//   ....[197]....
        /*0888*/ 	.word	0x000116f0


	//   ....[198]....
        /*088c*/ 	.word	0x00011820


	//   ....[199]....
        /*0890*/ 	.word	0x00011900


	//   ....[200]....
        /*0894*/ 	.word	0x00011990


	//   ....[201]....
        /*0898*/ 	.word	0x00011aa0


	//   ....[202]....
        /*089c*/ 	.word	0x00011b00


	//   ....[203]....
        /*08a0*/ 	.word	0x00011c10


	//   ....[204]....
        /*08a4*/ 	.word	0x00011c70


	//   ....[205]....
        /*08a8*/ 	.word	0x00011d80


	//   ....[206]....
        /*08ac*/ 	.word	0x00011de0


	//   ....[207]....
        /*08b0*/ 	.word	0x00011ef0


	//   ....[208]....
        /*08b4*/ 	.word	0x00011f50


	//   ....[209]....
        /*08b8*/ 	.word	0x00012010


	//   ....[210]....
        /*08bc*/ 	.word	0x00012170


	//   ....[211]....
        /*08c0*/ 	.word	0x00012210


	//   ....[212]....
        /*08c4*/ 	.word	0x00012270


	//   ....[213]....
        /*08c8*/ 	.word	0x00012320


	//   ....[214]....
        /*08cc*/ 	.word	0x00012380


	//   ....[215]....
        /*08d0*/ 	.word	0x00012430


	//   ....[216]....
        /*08d4*/ 	.word	0x00012490


	//   ....[217]....
        /*08d8*/ 	.word	0x00012540


	//   ....[218]....
        /*08dc*/ 	.word	0x000125a0


	//   ....[219]....
        /*08e0*/ 	.word	0x00012650


	//   ....[220]....
        /*08e4*/ 	.word	0x000126b0


	//   ....[221]....
        /*08e8*/ 	.word	0x00012760


	//   ....[222]....
        /*08ec*/ 	.word	0x00012840


	//   ....[223]....
        /*08f0*/ 	.word	0x000128e0


	//   ....[224]....
        /*08f4*/ 	.word	0x00012940


	//   ....[225]....
        /*08f8*/ 	.word	0x00012a10


	//   ....[226]....
        /*08fc*/ 	.word	0x00012a70


	//   ....[227]....
        /*0900*/ 	.word	0x00012b40


	//   ....[228]....
        /*0904*/ 	.word	0x00012ba0


	//   ....[229]....
        /*0908*/ 	.word	0x00012c80


	//   ....[230]....
        /*090c*/ 	.word	0x00012ce0


	//   ....[231]....
        /*0910*/ 	.word	0x00012db0


	//   ....[232]....
        /*0914*/ 	.word	0x00012e10


	//   ....[233]....
        /*0918*/ 	.word	0x00012ee0


	//   ....[234]....
        /*091c*/ 	.word	0x00012f70


	//   ....[235]....
        /*0920*/ 	.word	0x00013010


	//   ....[236]....
        /*0924*/ 	.word	0x00013130


	//   ....[237]....
        /*0928*/ 	.word	0x000131a0


	//   ....[238]....
        /*092c*/ 	.word	0x00013210


	//   ....[239]....
        /*0930*/ 	.word	0x00013280


	//   ....[240]....
        /*0934*/ 	.word	0x000132f0


	//   ....[241]....
        /*0938*/ 	.word	0x00013370


	//   ....[242]....
        /*093c*/ 	.word	0x00013400


	//   ....[243]....
        /*0940*/ 	.word	0x00013490


	//   ....[244]....
        /*0944*/ 	.word	0x00013500


	//   ....[245]....
        /*0948*/ 	.word	0x00013570


	//   ....[246]....
        /*094c*/ 	.word	0x000135e0


	//   ....[247]....
        /*0950*/ 	.word	0x00013660


	//   ....[248]....
        /*0954*/ 	.word	0x000136d0


	//   ....[249]....
        /*0958*/ 	.word	0x00013770


	//   ....[250]....
        /*095c*/ 	.word	0x00013800


	//   ....[251]....
        /*0960*/ 	.word	0x00013920


	//----- nvinfo : EIATTR_REG_RECONFIG
	.align		4
.L_1238:
        /*0964*/ 	.byte	0x01, 0x54
	.zero		2


	//----- nvinfo : EIATTR_SYSCALL_OFFSETS
	.align		4
        /*0968*/ 	.byte	0x04, 0x46
        /*096a*/ 	.short	(.L_1240 - .L_1239)


	//   ....[0]....
.L_1239:
        /*096c*/ 	.word	0x00001770


	//   ....[1]....
        /*0970*/ 	.word	0x0000aa80


	//   ....[2]....
        /*0974*/ 	.word	0x0000abd0


	//   ....[3]....
        /*0978*/ 	.word	0x0000acc0


	//   ....[4]....
        /*097c*/ 	.word	0x0000bab0


	//   ....[5]....
        /*0980*/ 	.word	0x0000c610


	//----- nvinfo : EIATTR_MBARRIER_INSTR_OFFSETS
	.align		4
.L_1240:
        /*0984*/ 	.byte	0x04, 0x39
        /*0986*/ 	.short	(.L_1242 - .L_1241)


	//   ....[0]....
.L_1241:
        /*0988*/ 	.word	0x00000190
        /*098c*/ 	.word	0x000000ff
        /*0990*/ 	.word	0x00032400
        /*0994*/ 	.short	0x0100
        /*0996*/ 	.byte	0x08
	.zero		1


	//   ....[1]....
        /*0998*/ 	.word	0x000001a0
        /*099c*/ 	.word	0x000000ff
        /*09a0*/ 	.word	0x00032410
        /*09a4*/ 	.short	0x0100
        /*09a6*/ 	.byte	0x08
	.zero		1


	//   ....[2]....
        /*09a8*/ 	.word	0x000001b0
        /*09ac*/ 	.word	0x000000ff
        /*09b0*/ 	.word	0x00032420
        /*09b4*/ 	.short	0x0100
        /*09b6*/ 	.byte	0x08
	.zero		1


	//   ....[3]....
        /*09b8*/ 	.word	0x000002a0
        /*09bc*/ 	.word	0x000000ff
        /*09c0*/ 	.word	0x00032430
        /*09c4*/ 	.short	0x0100
        /*09c6*/ 	.byte	0x08
	.zero		1


	//   ....[4]....
        /*09c8*/ 	.word	0x000002b0
        /*09cc*/ 	.word	0x000000ff
        /*09d0*/ 	.word	0x00032440
        /*09d4*/ 	.short	0x0100
        /*09d6*/ 	.byte	0x08
	.zero		1


	//   ....[5]....
        /*09d8*/ 	.word	0x000002c0
        /*09dc*/ 	.word	0x000000ff
        /*09e0*/ 	.word	0x00032438
        /*09e4*/ 	.short	0x0100
        /*09e6*/ 	.byte	0x08
	.zero		1


	//   ....[6]....
        /*09e8*/ 	.word	0x000002d0
        /*09ec*/ 	.word	0x000000ff
        /*09f0*/ 	.word	0x00032448
        /*09f4*/ 	.short	0x0100
        /*09f6*/ 	.byte	0x08
	.zero		1


	//   ....[7]....
        /*09f8*/ 	.word	0x00000400
        /*09fc*/ 	.word	0x000000ff
        /*0a00*/ 	.word	0x00032450
        /*0a04*/ 	.short	0x0100
        /*0a06*/ 	.byte	0x08
	.zero		1


	//   ....[8]....
        /*0a08*/ 	.word	0x00000410
        /*0a0c*/ 	.word	0x000000ff
        /*0a10*/ 	.word	0x00032460
        /*0a14*/ 	.short	0x0100
        /*0a16*/ 	.byte	0x08
	.zero		1


	//   ....[9]....
        /*0a18*/ 	.word	0x00000420
        /*0a1c*/ 	.word	0x000000ff
        /*0a20*/ 	.word	0x00032458
        /*0a24*/ 	.short	0x0100
        /*0a26*/ 	.byte	0x08
	.zero		1


	//   ....[10]....
        /*0a28*/ 	.word	0x00000430
        /*0a2c*/ 	.word	0x000000ff
        /*0a30*/ 	.word	0x00032468
        /*0a34*/ 	.short	0x0100
        /*0a36*/ 	.byte	0x08
	.zero		1


	//   ....[11]....
        /*0a38*/ 	.word	0x00000520
        /*0a3c*/ 	.word	0x000000ff
        /*0a40*/ 	.word	0x00032470
        /*0a44*/ 	.short	0x0100
        /*0a46*/ 	.byte	0x06
	.zero		1


	//   ....[12]....
        /*0a48*/ 	.word	0x00000530
        /*0a4c*/ 	.word	0x000000ff
        /*0a50*/ 	.word	0x00032480
        /*0a54*/ 	.short	0x0100
        /*0a56*/ 	.byte	0x06
	.zero		1


	//   ....[13]....
        /*0a58*/ 	.word	0x00000540
        /*0a5c*/ 	.word	0x000000ff
        /*0a60*/ 	.word	0x00032478
        /*0a64*/ 	.short	0x0100
        /*0a66*/ 	.byte	0x06
	.zero		1


	//   ....[14]....
        /*0a68*/ 	.word	0x00000550
        /*0a6c*/ 	.word	0x000000ff
        /*0a70*/ 	.word	0x00032488
        /*0a74*/ 	.short	0x0100
        /*0a76*/ 	.byte	0x06
	.zero		1


	//   ....[15]....
        /*0a78*/ 	.word	0x00000680
        /*0a7c*/ 	.word	0x000000ff
        /*0a80*/ 	.word	0x00032490
        /*0a84*/ 	.short	0x0100
        /*0a86*/ 	.byte	0x08
	.zero		1


	//   ....[16]....
        /*0a88*/ 	.word	0x00000690
        /*0a8c*/ 	.word	0x000000ff
        /*0a90*/ 	.word	0x000324a0
        /*0a94*/ 	.short	0x0100
        /*0a96*/ 	.byte	0x08
	.zero		1


	//   ....[17]....
        /*0a98*/ 	.word	0x000006a0
        /*0a9c*/ 	.word	0x000000ff
        /*0aa0*/ 	.word	0x00032498
        /*0aa4*/ 	.short	0x0100
        /*0aa6*/ 	.byte	0x08
	.zero		1


	//   ....[18]....
        /*0aa8*/ 	.word	0x000006b0
        /*0aac*/ 	.word	0x000000ff
        /*0ab0*/ 	.word	0x000324a8
        /*0ab4*/ 	.short	0x0100
        /*0ab6*/ 	.byte	0x08
	.zero		1


	//   ....[19]....
        /*0ab8*/ 	.word	0x000007f0
        /*0abc*/ 	.word	0x000000ff
        /*0ac0*/ 	.word	0x000324b0
        /*0ac4*/ 	.short	0x0100
        /*0ac6*/ 	.byte	0x08
	.zero		1


	//   ....[20]....
        /*0ac8*/ 	.word	0x00000800
        /*0acc*/ 	.word	0x000000ff
        /*0ad0*/ 	.word	0x000324c0
        /*0ad4*/ 	.short	0x0100
        /*0ad6*/ 	.byte	0x08
	.zero		1


	//   ....[21]....
        /*0ad8*/ 	.word	0x00000810
        /*0adc*/ 	.word	0x000000ff
        /*0ae0*/ 	.word	0x000324b8
        /*0ae4*/ 	.short	0x0100
        /*0ae6*/ 	.byte	0x08
	.zero		1


	//   ....[22]....
        /*0ae8*/ 	.word	0x00000820
        /*0aec*/ 	.word	0x000000ff
        /*0af0*/ 	.word	0x000324c8
        /*0af4*/ 	.short	0x0100
        /*0af6*/ 	.byte	0x08
	.zero		1


	//   ....[23]....
        /*0af8*/ 	.word	0x00001800
        /*0afc*/ 	.word	0x000000ff
        /*0b00*/ 	.word	0x00032400
        /*0b04*/ 	.short	0x010a
        /*0b06*/ 	.byte	0x28
	.zero		1


	//   ....[24]....
        /*0b08*/ 	.word	0x000018d0
        /*0b0c*/ 	.word	0x000000ff
        /*0b10*/ 	.word	0x00032430
        /*0b14*/ 	.short	0x010a
        /*0b16*/ 	.byte	0x34
	.zero		1


	//   ....[25]....
        /*0b18*/ 	.word	0x00001910
        /*0b1c*/ 	.word	0x000000ff
        /*0b20*/ 	.word	0x00032430
        /*0b24*/ 	.short	0x010a
        /*0b26*/ 	.byte	0x34
	.zero		1


	//   ....[26]....
        /*0b28*/ 	.word	0x00001c70
        /*0b2c*/ 	.word	0x000000ff
        /*0b30*/ 	.word	0x00032410
        /*0b34*/ 	.short	0x010a
        /*0b36*/ 	.byte	0x28
	.zero		1


	//   ....[27]....
        /*0b38*/ 	.word	0x00001cb0
        /*0b3c*/ 	.word	0x000000ff
        /*0b40*/ 	.word	0x00032450
        /*0b44*/ 	.short	0x010a
        /*0b46*/ 	.byte	0x34
	.zero		1


	//   ....[28]....
        /*0b48*/ 	.word	0x00001cf0
        /*0b4c*/ 	.word	0x000000ff
        /*0b50*/ 	.word	0x00032450
        /*0b54*/ 	.short	0x010a
        /*0b56*/ 	.byte	0x34
	.zero		1


	//   ....[29]....
        /*0b58*/ 	.word	0x000026c0
        /*0b5c*/ 	.word	0x000000ff
        /*0b60*/ 	.word	0x00000000
        /*0b64*/ 	.short	0x0101
        /*0b66*/ 	.byte	0x05
	.zero		1


	//   ....[30]....
        /*0b68*/ 	.word	0x00003ba0
        /*0b6c*/ 	.word	0x000000ff
        /*0b70*/ 	.word	0x00000000
        /*0b74*/ 	.short	0x0101
        /*0b76*/ 	.byte	0x34
	.zero		1


	//   ....[31]....
        /*0b78*/ 	.word	0x00003ce0
        /*0b7c*/ 	.word	0x000000ff
        /*0b80*/ 	.word	0x00032430
        /*0b84*/ 	.short	0x010a
        /*0b86*/ 	.byte	0x04
	.zero		1


	//   ....[32]....
        /*0b88*/ 	.word	0x00003d20
        /*0b8c*/ 	.word	0x000000ff
        /*0b90*/ 	.word	0x00032430
        /*0b94*/ 	.short	0x010a
        /*0b96*/ 	.byte	0x04
	.zero		1


	//   ....[33]....
        /*0b98*/ 	.word	0x00003f30
        /*0b9c*/ 	.word	0x000000ff
        /*0ba0*/ 	.word	0x00032450
        /*0ba4*/ 	.short	0x010a
        /*0ba6*/ 	.byte	0x04
	.zero		1


	//   ....[34]....
        /*0ba8*/ 	.word	0x00003f70
        /*0bac*/ 	.word	0x000000ff
        /*0bb0*/ 	.word	0x00032450
        /*0bb4*/ 	.short	0x010a
        /*0bb6*/ 	.byte	0x04
	.zero		1


	//   ....[35]....
        /*0bb8*/ 	.word	0x00004630
        /*0bbc*/ 	.word	0x000000ff
        /*0bc0*/ 	.word	0x00000000
        /*0bc4*/ 	.short	0x0101
        /*0bc6*/ 	.byte	0x05
	.zero		1


	//   ....[36]....
        /*0bc8*/ 	.word	0x00005f10
        /*0bcc*/ 	.word	0x000000ff
        /*0bd0*/ 	.word	0x00000000
        /*0bd4*/ 	.short	0x0101
        /*0bd6*/ 	.byte	0x04
	.zero		1


	//   ....[37]....
        /*0bd8*/ 	.word	0x00008430
        /*0bdc*/ 	.word	0x0000009c
        /*0be0*/ 	.word	0x00000000
        /*0be4*/ 	.short	0x0101
        /*0be6*/ 	.byte	0x3f
	.zero		1


	//   ....[38]....
        /*0be8*/ 	.word	0x0000b1c0
        /*0bec*/ 	.word	0x00000019
        /*0bf0*/ 	.word	0x00032440
        /*0bf4*/ 	.short	0x010a
        /*0bf6*/ 	.byte	0x3f
	.zero		1


	//   ....[39]....
        /*0bf8*/ 	.word	0x0000b830
        /*0bfc*/ 	.word	0x00000019
        /*0c00*/ 	.word	0x00032430
        /*0c04*/ 	.short	0x0107
        /*0c06*/ 	.byte	0x3f
	.zero		1


	//   ....[40]....
        /*0c08*/ 	.word	0x0000b900
        /*0c0c*/ 	.word	0x00000019
        /*0c10*/ 	.word	0x00032430
        /*0c14*/ 	.short	0x0101
        /*0c16*/ 	.byte	0x3f
	.zero		1


	//   ....[41]....
        /*0c18*/ 	.word	0x0000c450
        /*0c1c*/ 	.word	0x00000016
        /*0c20*/ 	.word	0x00032400
        /*0c24*/ 	.short	0x0107
        /*0c26*/ 	.byte	0x3f
	.zero		1


	//   ....[42]....
        /*0c28*/ 	.word	0x0000c4e0
        /*0c2c*/ 	.word	0x00000016
        /*0c30*/ 	.word	0x00032400
        /*0c34*/ 	.short	0x0101
        /*0c36*/ 	.byte	0x3f
	.zero		1


	//   ....[43]....
        /*0c38*/ 	.word	0x0000cf60
        /*0c3c*/ 	.word	0x00000016
        /*0c40*/ 	.word	0x00032410
        /*0c44*/ 	.short	0x0107
        /*0c46*/ 	.byte	0x3f
	.zero		1


	//   ....[44]....
        /*0c48*/ 	.word	0x0000d060
        /*0c4c*/ 	.word	0x00000016
        /*0c50*/ 	.word	0x00032410
        /*0c54*/ 	.short	0x0101
        /*0c56*/ 	.byte	0x3f
	.zero		1


	//   ....[45]....
        /*0c58*/ 	.word	0x0000d080
        /*0c5c*/ 	.word	0x00000016
        /*0c60*/ 	.word	0x00032420
        /*0c64*/ 	.short	0x010a
        /*0c66*/ 	.byte	0x3f
	.zero		1


	//   ....[46]....
        /*0c68*/ 	.word	0x0000d100
        /*0c6c*/ 	.word	0x00000019
        /*0c70*/ 	.word	0x00032460
        /*0c74*/ 	.short	0x010a
        /*0c76*/ 	.byte	0x3f
	.zero		1


	//   ....[47]....
        /*0c78*/ 	.word	0x0000d880
        /*0c7c*/ 	.word	0x00000019
        /*0c80*/ 	.word	0x00032450
        /*0c84*/ 	.short	0x0107
        /*0c86*/ 	.byte	0x3f
	.zero		1


	//   ....[48]....
        /*0c88*/ 	.word	0x0000d940
        /*0c8c*/ 	.word	0x00000019
        /*0c90*/ 	.word	0x00032450
        /*0c94*/ 	.short	0x0101
        /*0c96*/ 	.byte	0x3f
	.zero		1


	//   ....[49]....
        /*0c98*/ 	.word	0x0000dc80
        /*0c9c*/ 	.word	0x0000000a
        /*0ca0*/ 	.word	0x00032440
        /*0ca4*/ 	.short	0x010a
        /*0ca6*/ 	.byte	0x3f
	.zero		1


	//   ....[50]....
        /*0ca8*/ 	.word	0x0000e050
        /*0cac*/ 	.word	0x0000000a
        /*0cb0*/ 	.word	0x00032430
        /*0cb4*/ 	.short	0x0107
        /*0cb6*/ 	.byte	0x3f
	.zero		1


	//   ....[51]....
        /*0cb8*/ 	.word	0x0000e100
        /*0cbc*/ 	.word	0x0000000a
        /*0cc0*/ 	.word	0x00032430
        /*0cc4*/ 	.short	0x0101
        /*0cc6*/ 	.byte	0x3f
	.zero		1


	//   ....[52]....
        /*0cc8*/ 	.word	0x0000e130
        /*0ccc*/ 	.word	0x0000000a
        /*0cd0*/ 	.word	0x00032460
        /*0cd4*/ 	.short	0x010a
        /*0cd6*/ 	.byte	0x3f
	.zero		1


	//   ....[53]....
        /*0cd8*/ 	.word	0x0000e650
        /*0cdc*/ 	.word	0x0000000a
        /*0ce0*/ 	.word	0x00032450
        /*0ce4*/ 	.short	0x0107
        /*0ce6*/ 	.byte	0x3f
	.zero		1


	//   ....[54]....
        /*0ce8*/ 	.word	0x0000e700
        /*0cec*/ 	.word	0x0000000a
        /*0cf0*/ 	.word	0x00032450
        /*0cf4*/ 	.short	0x0101
        /*0cf6*/ 	.byte	0x3f
	.zero		1


	//   ....[55]....
        /*0cf8*/ 	.word	0x0000f340
        /*0cfc*/ 	.word	0x00000005
        /*0d00*/ 	.word	0x00032420
        /*0d04*/ 	.short	0x010a
        /*0d06*/ 	.byte	0x3f
	.zero		1


	//   ....[56]....
        /*0d08*/ 	.word	0x0000f4e0
        /*0d0c*/ 	.word	0x00000003
        /*0d10*/ 	.word	0x00032440
        /*0d14*/ 	.short	0x010a
        /*0d16*/ 	.byte	0x3f
	.zero		1


	//   ....[57]....
        /*0d18*/ 	.word	0x0000f580
        /*0d1c*/ 	.word	0x00000005
        /*0d20*/ 	.word	0x00032440
        /*0d24*/ 	.short	0x010a
        /*0d26*/ 	.byte	0x3f
	.zero		1


	//   ....[58]....
        /*0d28*/ 	.word	0x0000f5c0
        /*0d2c*/ 	.word	0x00000003
        /*0d30*/ 	.word	0x00032460
        /*0d34*/ 	.short	0x010a
        /*0d36*/ 	.byte	0x3f
	.zero		1


	//   ....[59]....
        /*0d38*/ 	.word	0x0000f600
        /*0d3c*/ 	.word	0x00000005
        /*0d40*/ 	.word	0x00032460
        /*0d44*/ 	.short	0x010a
        /*0d46*/ 	.byte	0x3f
	.zero		1


	//   ....[60]....
        /*0d48*/ 	.word	0x0000f670
        /*0d4c*/ 	.word	0x00000003
        /*0d50*/ 	.word	0x00032400
        /*0d54*/ 	.short	0x010a
        /*0d56*/ 	.byte	0x3f
	.zero		1


	//   ....[61]....
        /*0d58*/ 	.word	0x0000f6d0
        /*0d5c*/ 	.word	0x00000004
        /*0d60*/ 	.word	0x00032430
        /*0d64*/ 	.short	0x010a
        /*0d66*/ 	.byte	0x3f
	.zero		1


	//   ....[62]....
        /*0d68*/ 	.word	0x0000f730
        /*0d6c*/ 	.word	0x00000005
        /*0d70*/ 	.word	0x00032410
        /*0d74*/ 	.short	0x010a
        /*0d76*/ 	.byte	0x3f
	.zero		1


	//   ....[63]....
        /*0d78*/ 	.word	0x0000f790
        /*0d7c*/ 	.word	0x00000000
        /*0d80*/ 	.word	0x00032450
        /*0d84*/ 	.short	0x010a
        /*0d86*/ 	.byte	0x3f
	.zero		1


	//   ....[64]....
        /*0d88*/ 	.word	0x0000f7f0
        /*0d8c*/ 	.word	0x00000003
        /*0d90*/ 	.word	0x00032430
        /*0d94*/ 	.short	0x010a
        /*0d96*/ 	.byte	0x3f
	.zero		1


	//   ....[65]....
        /*0d98*/ 	.word	0x0000f850
        /*0d9c*/ 	.word	0x00000003
        /*0da0*/ 	.word	0x00032450
        /*0da4*/ 	.short	0x010a
        /*0da6*/ 	.byte	0x3f
	.zero		1


	//   ....[66]....
        /*0da8*/ 	.word	0x0000f960
        /*0dac*/ 	.word	0x00000019
        /*0db0*/ 	.word	0x00032440
        /*0db4*/ 	.short	0x010a
        /*0db6*/ 	.byte	0x3f
	.zero		1


	//   ....[67]....
        /*0db8*/ 	.word	0x00011720
        /*0dbc*/ 	.word	0x00000016
        /*0dc0*/ 	.word	0x00032420
        /*0dc4*/ 	.short	0x010a
        /*0dc6*/ 	.byte	0x3f
	.zero		1


	//   ....[68]....
        /*0dc8*/ 	.word	0x00011770
        /*0dcc*/ 	.word	0x00000019
        /*0dd0*/ 	.word	0x00032460
        /*0dd4*/ 	.short	0x010a
        /*0dd6*/ 	.byte	0x3f
	.zero		1


	//   ....[69]....
        /*0dd8*/ 	.word	0x000120c0
        /*0ddc*/ 	.word	0x0000000a
        /*0de0*/ 	.word	0x00032440
        /*0de4*/ 	.short	0x010a
        /*0de6*/ 	.byte	0x3f
	.zero		1


	//   ....[70]....
        /*0de8*/ 	.word	0x00012790
        /*0dec*/ 	.word	0x0000000a
        /*0df0*/ 	.word	0x00032460
        /*0df4*/ 	.short	0x010a
        /*0df6*/ 	.byte	0x3f
	.zero		1


	//   ....[71]....
        /*0df8*/ 	.word	0x00013840
        /*0dfc*/ 	.word	0x00000005
        /*0e00*/ 	.word	0x00032420
        /*0e04*/ 	.short	0x010a
        /*0e06*/ 	.byte	0x3f
	.zero		1


	//   ....[72]....
        /*0e08*/ 	.word	0x000139e0
        /*0e0c*/ 	.word	0x00000003
        /*0e10*/ 	.word	0x00032440
        /*0e14*/ 	.short	0x010a
        /*0e16*/ 	.byte	0x3f
	.zero		1


	//   ....[73]....
        /*0e18*/ 	.word	0x00013a30
        /*0e1c*/ 	.word	0x00000005
        /*0e20*/ 	.word	0x00032440
        /*0e24*/ 	.short	0x010a
        /*0e26*/ 	.byte	0x3f
	.zero		1


	//   ....[74]....
        /*0e28*/ 	.word	0x00013a80
        /*0e2c*/ 	.word	0x00000003
        /*0e30*/ 	.word	0x00032460
        /*0e34*/ 	.short	0x010a
        /*0e36*/ 	.byte	0x3f
	.zero		1


	//----- nvinfo : EIATTR_NUM_MBARRIERS
	.align		4
.L_1242:
        /*0e38*/ 	.byte	0x03, 0x38
        /*0e3a*/ 	.short	0x0017


	//----- nvinfo : EIATTR_EXIT_INSTR_OFFSETS
	.align		4
        /*0e3c*/ 	.byte	0x04, 0x1c
        /*0e3e*/ 	.short	(.L_1244 - .L_1243)


	//   ....[0]....
.L_1243:
        /*0e40*/ 	.word	0x000009f0


	//   ....[1]....
        /*0e44*/ 	.word	0x00009870


	//   ....[2]....
        /*0e48*/ 	.word	0x0000f650


	//----- nvinfo : EIATTR_MAX_THREADS
	.align		4
.L_1244:
        /*0e4c*/ 	.byte	0x04, 0x05
        /*0e4e*/ 	.short	(.L_1246 - .L_1245)
.L_1245:
        /*0e50*/ 	.word	0x00000180
        /*0e54*/ 	.word	0x00000001
        /*0e58*/ 	.word	0x00000001


	//----- nvinfo : EIATTR_CRS_STACK_SIZE
	.align		4
.L_1246:
        /*0e5c*/ 	.byte	0x04, 0x1e
        /*0e5e*/ 	.short	(.L_1248 - .L_1247)
.L_1247:
        /*0e60*/ 	.word	0x00000000


	//----- nvinfo : EIATTR_CBANK_PARAM_SIZE
	.align		4
.L_1248:
        /*0e64*/ 	.byte	0x03, 0x19
        /*0e66*/ 	.short	0x0bf0


	//----- nvinfo : EIATTR_PARAM_CBANK
	.align		4
        /*0e68*/ 	.byte	0x04, 0x0a
        /*0e6a*/ 	.short	(.L_1250 - .L_1249)
	.align		4
.L_1249:
        /*0e6c*/ 	.word	index@(.nv.constant0._ZN7cutlass13device_kernelIN5flash11enable_sm90INS1_16FlashAttnFwdSm90INS1_25CollectiveMainloopFwdSm90ILi2EN4cute5tupleIJNS5_1CILi1EEES8_S8_EEENS6_IJNS7_ILi128EEENS7_ILi96EEENS7_ILi64EEEEEELi256ENS_6half_tEfNS_4arch4Sm90ELb0ELb0ELb0ELb1ELb1ELb0ELb1ELb1ELb0ELb1ELb0ELb0EEENS1_21CollectiveEpilogueFwdINS6_IJSA_NS7_ILi256EEESB_EEES9_SE_SG_Li256ELb1ELb1ELb0ELb0EEENS1_36VarlenDynamicPersistentTileSchedulerILi128ELi96ELi256ELi128ELb0ELb1ELb1ELb0ELb1ELb1EEEEEEEEEvNT_6ParamsE)
        /*0e70*/ 	.short	0x0210
        /*0e72*/ 	.short	0x0bf0


	//----- nvinfo : EIATTR_SW_WAR
	.align		4
.L_1250:
        /*0e74*/ 	.byte	0x04, 0x36
        /*0e76*/ 	.short	(.L_1252 - .L_1251)
.L_1251:
        /*0e78*/ 	.word	0x00000008
.L_1252:


//--------------------- .nv.info._ZN7cutlass13device_kernelIN5flash11enable_sm90INS1_16FlashAttnFwdSm90INS1_25CollectiveMainloopFwdSm90ILi2EN4cute5tupleIJNS5_1CILi1EEES8_S8_EEENS6_IJNS7_ILi128EEENS7_ILi96EEENS7_ILi64EEEEEELi256ENS_6half_tEfNS_4arch4Sm90ELb0ELb0ELb0ELb1ELb1ELb1ELb1ELb1ELb0ELb1ELb0ELb0EEENS1_21CollectiveEpilogueFwdINS6_IJSA_NS7_ILi256EEESB_EEES9_SE_SG_Li256ELb1ELb1ELb0ELb0EEENS1_36VarlenDynamicPersistentTileSchedulerILi128ELi96ELi256ELi128ELb0ELb1ELb1ELb0ELb1ELb1EEEEEEEEEvNT_6ParamsE --------------------------
	.section	.nv.info._ZN7cutlass13device_kernelIN5flash11enable_sm90INS1_16FlashAttnFwdSm90INS1_25CollectiveMainloopFwdSm90ILi2EN4cute5tupleIJNS5_1CILi1EEES8_S8_EEENS6_IJNS7_ILi128EEENS7_ILi96EEENS7_ILi64EEEEEELi256ENS_6half_tEfNS_4arch4Sm90ELb0ELb0ELb0ELb1ELb1ELb1ELb1ELb1ELb0ELb1ELb0ELb0EEENS1_21CollectiveEpilogueFwdINS6_IJSA_NS7_ILi256EEESB_EEES9_SE_SG_Li256ELb1ELb1ELb0ELb0EEENS1_36VarlenDynamicPersistentTileSchedulerILi128ELi96ELi256ELi128ELb0ELb1ELb1ELb0ELb1ELb1EEEEEEEEEvNT_6ParamsE,"",@"SHT_CUDA_INFO"
	.sectionflags	@""
	.align	4


	//----- nvinfo : EIATTR_CUDA_API_VERSION
	.align		4
        /*0000*/ 	.byte	0x04, 0x37
        /*0002*/ 	.short	(.L_1254 - .L_1253)
.L_1253:
        /*0004*/ 	.word	0x00000082


	//----- nvinfo : EIATTR_KPARAM_INFO
	.align		4
.L_1254:
        /*0008*/ 	.byte	0x04, 0x17
        /*000a*/ 	.short	(.L_1256 - .L_1255)
.L_1255:
        /*000c*/ 	.word	0x00000000
        /*0010*/ 	.short	0x0000
        /*0012*/ 	.short	0x0070
        /*0014*/ 	.byte	0x00, 0xf0, 0x01, 0x2e


	//----- nvinfo : EIATTR_SPARSE_MMA_MASK
	.align		4
.L_1256:
        /*0018*/ 	.byte	0x03, 0x50
        /*001a*/ 	.short	0x0000


	//----- nvinfo : EIATTR_MAXREG_COUNT
	.align		4
        /*001c*/ 	.byte	0x03, 0x1b
        /*001e*/ 	.short	0x00a8


	//----- nvinfo : EIATTR_NUM_BARRIERS
	.align		4
        /*0020*/ 	.byte	0x02, 0x4c
        /*0022*/ 	.byte	0x10
	.zero		1


	//----- nvinfo : EIATTR_EXTERNS
	.align		4
        /*0024*/ 	.byte	0x04, 0x0f
        /*0026*/ 	.short	(.L_1258 - .L_1257)


	//   ....[0]....
	.align		4
.L_1257:
        /*0028*/ 	.word	index@(__assertfail)


	//----- nvinfo : EIATTR_ANNOTATIONS
	.align		4
.L_1258:
        /*002c*/ 	.byte	0x04, 0x55
        /*002e*/ 	.short	(.L_1260 - .L_1259)


	//   ....[0]....
.L_1259:
        /* <DEDUP_REMOVED lines=69> */


	//----- nvinfo : EIATTR_MERCURY_ISA_VERSION
	.align		4
.L_1260:
        /*0470*/ 	.byte	0x03, 0x5f
        /*0472*/ 	.short	0x0101


	//----- nvinfo : EIATTR_UNUSED_LOAD_BYTE_OFFSET
	.align		4
        /*0474*/ 	.byte	0x04, 0x44
        /*0476*/ 	.short	(.L_1262 - .L_1261)


	//   ....[0]....
.L_1261:
        /*0478*/ 	.word	0x00000a70
        /*047c*/ 	.word	0x0000fff0


	//   ....[1]....
        /*0480*/ 	.word	0x0000e260
        /*0484*/ 	.word	0x0000fff0


	//----- nvinfo : EIATTR_INT_WARP_WIDE_INSTR_OFFSETS
	.align		4
.L_1262:
        /*0488*/ 	.byte	0x04, 0x31
        /*048a*/ 	.short	(.L_1264 - .L_1263)


	//   ....[0]....
.L_1263:
        /*048c*/ 	.word	0x00000120


	//   ....[1]....
        /*0490*/ 	.word	0x00000160


	//   ....[2]....
        /*0494*/ 	.word	0x000001d0


	//   ....[3]....
        /*0498*/ 	.word	0x00000240


	//   ....[4]....
        /*049c*/ 	.word	0x00013610


	//   ....[5]....
        /*04a0*/ 	.word	0x000136a0


	//   ....[6]....
        /*04a4*/ 	.word	0x00017660


	//   ....[7]....
        /*04a8*/ 	.word	0x000176f0


	//----- nvinfo : EIATTR_COOP_GROUP_MASK_REGIDS
	.align		4
.L_1264:
        /*04ac*/ 	.byte	0x04, 0x29
        /*04ae*/ 	.short	(.L_1266 - .L_1265)


	//   ....[0]....
.L_1265:
        /*04b0*/ 	.word	0xffffffff


	//   ....[1]....
        /*04b4*/ 	.word	0xffffffff


	//   ....[2]....
        /*04b8*/ 	.word	0xffffffff


	//   ....[3]....
        /*04bc*/ 	.word	0xffffffff


	//   ....[4]....
        /*04c0*/ 	.word	0xffffffff


	//   ....[5]....
        /*04c4*/ 	.word	0xffffffff


	//   ....[6]....
        /*04c8*/ 	.word	0xffffffff


	//   ....[7]....
        /*04cc*/ 	.word	0xffffffff


	//   ....[8]....
        /*04d0*/ 	.word	0xffffffff


	//   ....[9]....
        /*04d4*/ 	.word	0xffffffff


	//   ....[10]....
        /*04d8*/ 	.word	0xffffffff


	//   ....[11]....
        /*04dc*/ 	.word	0xffffffff


	//   ....[12]....
        /*04e0*/ 	.word	0xffffffff


	//   ....[13]....
        /*04e4*/ 	.word	0xffffffff


	//   ....[14]....
        /*04e8*/ 	.word	0xffffffff


	//   ....[15]....
        /*04ec*/ 	.word	0xffffffff


	//   ....[16]....
        /*04f0*/ 	.word	0xffffffff


	//   ....[17]....
        /*04f4*/ 	.word	0xffffffff


	//   ....[18]....
        /*04f8*/ 	.word	0xffffffff


	//   ....[19]....
        /*04fc*/ 	.word	0xffffffff


	//   ....[20]....
        /*0500*/ 	.word	0xffffffff


	//   ....[21]....
        /*0504*/ 	.word	0xffffffff


	//   ....[22]....
        /*0508*/ 	.word	0xffffffff


	//   ....[23]....
        /*050c*/ 	.word	0xffffffff


	//   ....[24]....
        /*0510*/ 	.word	0xffffffff


	//   ....[25]....
        /*0514*/ 	.word	0xffffffff


	//   ....[26]....
        /*0518*/ 	.word	0xffffffff


	//   ....[27]....
        /*051c*/ 	.word	0xffffffff


	//   ....[28]....
        /*0520*/ 	.word	0xffffffff


	//   ....[29]....
        /*0524*/ 	.word	0xffffffff


	//   ....[30]....
        /*0528*/ 	.word	0xffffffff


	//   ....[31]....
        /*052c*/ 	.word	0xffffffff


	//   ....[32]....
        /*0530*/ 	.word	0xffffffff


	//   ....[33]....
        /*0534*/ 	.word	0xffffffff


	//   ....[34]....
        /*0538*/ 	.word	0xffffffff


	//   ....[35]....
        /*053c*/ 	.word	0xffffffff


	//   ....[36]....
        /*0540*/ 	.word	0xffffffff


	//   ....[37]....
        /*0544*/ 	.word	0xffffffff


	//   ....[38]....
        /*0548*/ 	.word	0xffffffff


	//   ....[39]....
        /*054c*/ 	.word	0xffffffff


	//   ....[40]....
        /*0550*/ 	.word	0xffffffff


	//   ....[41]....
        /*0554*/ 	.word	0xffffffff


	//   ....[42]....
        /*0558*/ 	.word	0xffffffff


	//   ....[43]....
        /*055c*/ 	.word	0xffffffff


	//   ....[44]....
        /*0560*/ 	.word	0xffffffff


	//   ....[45]....
        /*0564*/ 	.word	0xffffffff


	//   ....[46]....
        /*0568*/ 	.word	0xffffffff


	//   ....[47]....
        /*056c*/ 	.word	0xffffffff


	//   ....[48]....
        /*0570*/ 	.word	0xffffffff


	//   ....[49]....
        /*0574*/ 	.word	0xffffffff


	//   ....[50]....
        /*0578*/ 	.word	0xffffffff


	//   ....[51]....
        /*057c*/ 	.word	0xffffffff


	//   ....[52]....
        /*0580*/ 	.word	0xffffffff


	//   ....[53]....
        /*0584*/ 	.word	0xffffffff


	//   ....[54]....
        /*0588*/ 	.word	0xffffffff


	//   ....[55]....
        /*058c*/ 	.word	0xffffffff


	//   ....[56]....
        /*0590*/ 	.word	0xffffffff


	//   ....[57]....
        /*0594*/ 	.word	0xffffffff


	//   ....[58]....
        /*0598*/ 	.word	0xffffffff


	//   ....[59]....
        /*059c*/ 	.word	0xffffffff


	//   ....[60]....
        /*05a0*/ 	.word	0xffffffff


	//   ....[61]....
        /*05a4*/ 	.word	0xffffffff


	//   ....[62]....
        /*05a8*/ 	.word	0xffffffff


	//   ....[63]....
        /*05ac*/ 	.word	0xffffffff


	//   ....[64]....
        /*05b0*/ 	.word	0xffffffff


	//   ....[65]....
        /*05b4*/ 	.word	0xffffffff


	//   ....[66]....
        /*05b8*/ 	.word	0xffffffff


	//   ....[67]....
        /*05bc*/ 	.word	0xffffffff


	//   ....[68]....
        /*05c0*/ 	.word	0xffffffff


	//   ....[69]....
        /*05c4*/ 	.word	0xffffffff


	//   ....[70]....
        /*05c8*/ 	.word	0xffffffff


	//   ....[71]....
        /*05cc*/ 	.word	0xffffffff


	//   ....[72]....
        /*05d0*/ 	.word	0xffffffff


	//   ....[73]....
        /*05d4*/ 	.word	0xffffffff


	//   ....[74]....
        /*05d8*/ 	.word	0xffffffff


	//   ....[75]....
        /*05dc*/ 	.word	0xffffffff


	//   ....[76]....
        /*05e0*/ 	.word	0xffffffff


	//   ....[77]....
        /*05e4*/ 	.word	0xffffffff


	//   ....[78]....
        /*05e8*/ 	.word	0xffffffff


	//   ....[79]....
        /*05ec*/ 	.word	0xffffffff


	//   ....[80]....
        /*05f0*/ 	.word	0xffffffff


	//   ....[81]....
        /*05f4*/ 	.word	0xffffffff


	//   ....[82]....
        /*05f8*/ 	.word	0xffffffff


	//   ....[83]....
        /*05fc*/ 	.word	0xffffffff


	//   ....[84]....
        /*0600*/ 	.word	0xffffffff


	//   ....[85]....
        /*0604*/ 	.word	0xffffffff


	//   ....[86]....
        /*0608*/ 	.word	0xffffffff


	//   ....[87]....
        /*060c*/ 	.word	0xffffffff


	//   ....[88]....
        /*0610*/ 	.word	0xffffffff


	//   ....[89]....
        /*0614*/ 	.word	0xffffffff


	//   ....[90]....
        /*0618*/ 	.word	0xffffffff


	//   ....[91]....
        /*061c*/ 	.word	0xffffffff


	//   ....[92]....
        /*0620*/ 	.word	0xffffffff


	//   ....[93]....
        /*0624*/ 	.word	0xffffffff


	//   ....[94]....
        /*0628*/ 	.word	0xffffffff


	//   ....[95]....
        /*062c*/ 	.word	0xffffffff


	//   ....[96]....
        /*0630*/ 	.word	0xffffffff


	//   ....[97]....
        /*0634*/ 	.word	0xffffffff


	//   ....[98]....
        /*0638*/ 	.word	0xffffffff


	//   ....[99]....
        /*063c*/ 	.word	0xffffffff


	//   ....[100]....
        /*0640*/ 	.word	0xffffffff


	//   ....[101]....
        /*0644*/ 	.word	0xffffffff


	//   ....[102]....
        /*0648*/ 	.word	0xffffffff


	//   ....[103]....
        /*064c*/ 	.word	0xffffffff


	//   ....[104]....
        /*0650*/ 	.word	0xffffffff


	//   ....[105]....
        /*0654*/ 	.word	0xffffffff


	//   ....[106]....
        /*0658*/ 	.word	0xffffffff


	//   ....[107]....
        /*065c*/ 	.word	0xffffffff


	//   ....[108]....
        /*0660*/ 	.word	0xffffffff


	//   ....[109]....
        /*0664*/ 	.word	0xffffffff


	//   ....[110]....
        /*0668*/ 	.word	0xffffffff


	//   ....[111]....
        /*066c*/ 	.word	0xffffffff


	//   ....[112]....
        /*0670*/ 	.word	0xffffffff


	//   ....[113]....
        /*0674*/ 	.word	0xffffffff


	//   ....[114]....
        /*0678*/ 	.word	0xffffffff


	//   ....[115]....
        /*067c*/ 	.word	0xffffffff


	//   ....[116]....
        /*0680*/ 	.word	0xffffffff


	//   ....[117]....
        /*0684*/ 	.word	0xffffffff


	//   ....[118]....
        /*0688*/ 	.word	0xffffffff


	//   ....[119]....
        /*068c*/ 	.word	0xffffffff


	//   ....[120]....
        /*0690*/ 	.word	0xffffffff


	//   ....[121]....
        /*0694*/ 	.word	0xffffffff


	//   ....[122]....
        /*0698*/ 	.word	0xffffffff


	//   ....[123]....
        /*069c*/ 	.word	0xffffffff


	//   ....[124]....
        /*06a0*/ 	.word	0xffffffff


	//   ....[125]....
        /*06a4*/ 	.word	0xffffffff


	//   ....[126]....
        /*06a8*/ 	.word	0xffffffff


	//   ....[127]....
        /*06ac*/ 	.word	0xffffffff


	//   ....[128]....
        /*06b0*/ 	.word	0xffffffff


	//   ....[129]....
        /*06b4*/ 	.word	0xffffffff


	//   ....[130]....
        /*06b8*/ 	.word	0xffffffff


	//   ....[131]....
        /*06bc*/ 	.word	0xffffffff


	//   ....[132]....
        /*06c0*/ 	.word	0xffffffff


	//   ....[133]....
        /*06c4*/ 	.word	0xffffffff


	//   ....[134]....
        /*06c8*/ 	.word	0xffffffff


	//   ....[135]....
        /*06cc*/ 	.word	0xffffffff


	//   ....[136]....
        /*06d0*/ 	.word	0xffffffff


	//   ....[137]....
        /*06d4*/ 	.word	0xffffffff


	//   ....[138]....
        /*06d8*/ 	.word	0xffffffff


	//   ....[139]....
        /*06dc*/ 	.word	0xffffffff


	//   ....[140]....
        /*06e0*/ 	.word	0xffffffff


	//   ....[141]....
        /*06e4*/ 	.word	0xffffffff


	//   ....[142]....
        /*06e8*/ 	.word	0xffffffff


	//   ....[143]....
        /*06ec*/ 	.word	0xffffffff


	//   ....[144]....
        /*06f0*/ 	.word	0xffffffff


	//   ....[145]....
        /*06f4*/ 	.word	0xffffffff


	//   ....[146]....
        /*06f8*/ 	.word	0xffffffff


	//   ....[147]....
        /*06fc*/ 	.word	0xffffffff


	//   ....[148]....
        /*0700*/ 	.word	0xffffffff


	//   ....[149]....
        /*0704*/ 	.word	0xffffffff


	//   ....[150]....
        /*0708*/ 	.word	0xffffffff


	//   ....[151]....
        /*070c*/ 	.word	0xffffffff


	//   ....[152]....
        /*0710*/ 	.word	0xffffffff


	//   ....[153]....
        /*0714*/ 	.word	0xffffffff


	//   ....[154]....
        /*0718*/ 	.word	0xffffffff


	//   ....[155]....
        /*071c*/ 	.word	0xffffffff


	//   ....[156]....
        /*0720*/ 	.word	0xffffffff


	//   ....[157]....
        /*0724*/ 	.word	0xffffffff


	//   ....[158]....
        /*0728*/ 	.word	0xffffffff


	//   ....[159]....
        /*072c*/ 	.word	0xffffffff


	//   ....[160]....
        /*0730*/ 	.word	0xffffffff


	//   ....[161]....
        /*0734*/ 	.word	0xffffffff


	//   ....[162]....
        /*0738*/ 	.word	0xffffffff


	//   ....[163]....
        /*073c*/ 	.word	0xffffffff


	//   ....[164]....
        /*0740*/ 	.word	0xffffffff


	//   ....[165]....
        /*0744*/ 	.word	0xffffffff


	//   ....[166]....
        /*0748*/ 	.word	0xffffffff


	//   ....[167]....
        /*074c*/ 	.word	0xffffffff


	//   ....[168]....
        /*0750*/ 	.word	0xffffffff


	//   ....[169]....
        /*0754*/ 	.word	0xffffffff


	//   ....[170]....
        /*0758*/ 	.word	0xffffffff


	//   ....[171]....
        /*075c*/ 	.word	0xffffffff


	//   ....[172]....
        /*0760*/ 	.word	0xffffffff


	//   ....[173]....
        /*0764*/ 	.word	0xffffffff


	//   ....[174]....
        /*0768*/ 	.word	0xffffffff


	//   ....[175]....
        /*076c*/ 	.word	0xffffffff


	//   ....[176]....
        /*0770*/ 	.word	0xffffffff


	//   ....[177]....
        /*0774*/ 	.word	0xffffffff


	//   ....[178]....
        /*0778*/ 	.word	0xffffffff


	//   ....[179]....
        /*077c*/ 	.word	0x0500000f


	//   ....[180]....
        /*0780*/ 	.word	0x0500000f


	//   ....[181]....
        /*0784*/ 	.word	0x0500000f


	//   ....[182]....
        /*0788*/ 	.word	0x0500000f


	//   ....[183]....
        /*078c*/ 	.word	0x0500000f


	//   ....[184]....
        /*0790*/ 	.word	0x0500000f


	//   ....[185]....
        /*0794*/ 	.word	0x0500000f


	//   ....[186]....
        /*0798*/ 	.word	0x0500000f


	//   ....[187]....
        /*079c*/ 	.word	0x0500000f


	//   ....[188]....
        /*07a0*/ 	.word	0x0500000f


	//   ....[189]....
        /*07a4*/ 	.word	0x0500000f


	//   ....[190]....
        /*07a8*/ 	.word	0x0500000f


	//   ....[191]....
        /*07ac*/ 	.word	0x0500000f


	//   ....[192]....
        /*07b0*/ 	.word	0x0500000f


	//   ....[193]....
        /*07b4*/ 	.word	0x0500000f


	//   ....[194]....
        /*07b8*/ 	.word	0x0500000f


	//   ....[195]....
        /*07bc*/ 	.word	0x0500000f


	//   ....[196]....
        /*07c0*/ 	.word	0x0500000f


	//   ....[197]....
        /*07c4*/ 	.word	0x0500000f


	//   ....[198]....
        /*07c8*/ 	.word	0x0500000f


	//   ....[199]....
        /*07cc*/ 	.word	0x0500000f


	//   ....[200]....
        /*07d0*/ 	.word	0x0500000f


	//   ....[201]....
        /*07d4*/ 	.word	0x0500000f


	//   ....[202]....
        /*07d8*/ 	.word	0x0500000f


	//   ....[203]....
        /*07dc*/ 	.word	0x0500000f


	//   ....[204]....
        /*07e0*/ 	.word	0x0500000f


	//   ....[205]....
        /*07e4*/ 	.word	0x0500000f


	//   ....[206]....
        /*07e8*/ 	.word	0x0500000f


	//   ....[207]....
        /*07ec*/ 	.word	0x0500000f


	//   ....[208]....
        /*07f0*/ 	.word	0x0500000f


	//   ....[209]....
        /*07f4*/ 	.word	0x0500000f


	//   ....[210]....
        /*07f8*/ 	.word	0x0500000f


	//   ....[211]....
        /*07fc*/ 	.word	0x0500000f


	//   ....[212]....
        /*0800*/ 	.word	0x0500000f


	//   ....[213]....
        /*0804*/ 	.word	0x0500000f


	//   ....[214]....
        /*0808*/ 	.word	0x0500000f


	//   ....[215]....
        /*080c*/ 	.word	0x0500000f


	//   ....[216]....
        /*0810*/ 	.word	0x0500000f


	//   ....[217]....
        /*0814*/ 	.word	0x0500000f


	//   ....[218]....
        /*0818*/ 	.word	0x0500000f


	//   ....[219]....
        /*081c*/ 	.word	0x0500000f


	//   ....[220]....
        /*0820*/ 	.word	0x0500000f


	//   ....[221]....
        /*0824*/ 	.word	0x0500000f


	//   ....[222]....
        /*0828*/ 	.word	0x0500000f


	//   ....[223]....
        /*082c*/ 	.word	0x0500000f


	//   ....[224]....
        /*0830*/ 	.word	0x0500000f


	//   ....[225]....
        /*0834*/ 	.word	0x0500000f


	//   ....[226]....
        /*0838*/ 	.word	0x0500000f


	//   ....[227]....
        /*083c*/ 	.word	0x0500000f


	//   ....[228]....
        /*0840*/ 	.word	0x0500000f


	//   ....[229]....
        /*0844*/ 	.word	0x0500000f


	//   ....[230]....
        /*0848*/ 	.word	0x0500000f


	//   ....[231]....
        /*084c*/ 	.word	0x0500000f


	//   ....[232]....
        /*0850*/ 	.word	0x0500000f


	//   ....[233]....
        /*0854*/ 	.word	0x0500000f


	//   ....[234]....
        /*0858*/ 	.word	0x0500000f


	//   ....[235]....
        /*085c*/ 	.word	0x0500000f


	//   ....[236]....
        /*0860*/ 	.word	0x0500000f


	//   ....[237]....
        /*0864*/ 	.word	0x0500000f


	//   ....[238]....
        /*0868*/ 	.word	0x0500000f


	//   ....[239]....
        /*086c*/ 	.word	0x0500000f


	//   ....[240]....
        /*0870*/ 	.word	0x0500000f


	//   ....[241]....
        /*0874*/ 	.word	0x0500000f


	//   ....[242]....
        /*0878*/ 	.word	0x0500000f


	//   ....[243]....
        /*087c*/ 	.word	0x0500000f


	//   ....[244]....
        /*0880*/ 	.word	0x0500000f


	//   ....[245]....
        /*0884*/ 	.word	0x0500000f


	//   ....[246]....
        /*0888*/ 	.word	0x0500000f


	//   ....[247]....
        /*088c*/ 	.word	0x0500000f


	//   ....[248]....
        /*0890*/ 	.word	0x0500000f


	//   ....[249]....
        /*0894*/ 	.word	0x0500000f


	//   ....[250]....
        /*0898*/ 	.word	0x0500000f


	//   ....[251]....
        /*089c*/ 	.word	0x0500000f


	//   ....[252]....
        /*08a0*/ 	.word	0x0500000f


	//   ....[253]....
        /*08a4*/ 	.word	0x0500000f


	//   ....[254]....
        /*08a8*/ 	.word	0x0500000f


	//   ....[255]....
        /*08ac*/ 	.word	0x0500000f


	//   ....[0]....
        /*08b0*/ 	.word	0x0500000f


	//   ....[1]....
        /*08b4*/ 	.word	0x0500000f


	//   ....[2]....
        /*08b8*/ 	.word	0x0500000f


	//   ....[3]....
        /*08bc*/ 	.word	0x0500000f


	//   ....[4]....
        /*08c0*/ 	.word	0x0500000f


	//   ....[5]....
        /*08c4*/ 	.word	0x0500000f


	//   ....[6]....
        /*08c8*/ 	.word	0x0500000f


	//   ....[7]....
        /*08cc*/ 	.word	0x0500000f


	//   ....[8]....
        /*08d0*/ 	.word	0x0500000f


	//   ....[9]....
        /*08d4*/ 	.word	0x0500000f


	//   ....[10]....
        /*08d8*/ 	.word	0x0500000f


	//   ....[11]....
        /*08dc*/ 	.word	0x0500000f


	//   ....[12]....
        /*08e0*/ 	.word	0x0500000f


	//   ....[13]....
        /*08e4*/ 	.word	0x0500000f


	//   ....[14]....
        /*08e8*/ 	.word	0x0500000f


	//   ....[15]....
        /*08ec*/ 	.word	0x0500000f


	//   ....[16]....
        /*08f0*/ 	.word	0x0500000f


	//   ....[17]....
        /*08f4*/ 	.word	0x0500000f


	//   ....[18]....
        /*08f8*/ 	.word	0x0500000f


	//   ....[19]....
        /*08fc*/ 	.word	0x0500000f


	//   ....[20]....
        /*0900*/ 	.word	0x0500000f


	//   ....[21]....
        /*0904*/ 	.word	0x0500000f


	//   ....[22]....
        /*0908*/ 	.word	0x0500000f


	//   ....[23]....
        /*090c*/ 	.word	0x0500000f


	//   ....[24]....
        /*0910*/ 	.word	0x0500000f


	//   ....[25]....
        /*0914*/ 	.word	0x0500000f


	//   ....[26]....
        /*0918*/ 	.word	0x0500000f


	//   ....[27]....
        /*091c*/ 	.word	0x0500000f


	//   ....[28]....
        /*0920*/ 	.word	0x0500000f


	//   ....[29]....
        /*0924*/ 	.word	0x0500000f


	//   ....[30]....
        /*0928*/ 	.word	0x0500000f


	//   ....[31]....
        /*092c*/ 	.word	0x0500000f


	//   ....[32]....
        /*0930*/ 	.word	0x0500000f


	//   ....[33]....
        /*0934*/ 	.word	0x0500000f


	//   ....[34]....
        /*0938*/ 	.word	0x0500000f


	//   ....[35]....
        /*093c*/ 	.word	0x0500000f


	//   ....[36]....
        /*0940*/ 	.word	0x0500000f


	//   ....[37]....
        /*0944*/ 	.word	0x0500000f


	//   ....[38]....
        /*0948*/ 	.word	0x0500000f


	//   ....[39]....
        /*094c*/ 	.word	0x0500000f


	//   ....[40]....
        /*0950*/ 	.word	0x0500000f


	//   ....[41]....
        /*0954*/ 	.word	0x0500000f


	//   ....[42]....
        /*0958*/ 	.word	0x0500000f


	//   ....[43]....
        /*095c*/ 	.word	0x0500000f


	//   ....[44]....
        /*0960*/ 	.word	0x0500000f


	//   ....[45]....
        /*0964*/ 	.word	0x0500000f


	//   ....[46]....
        /*0968*/ 	.word	0x0500000f


	//   ....[47]....
        /*096c*/ 	.word	0x0500000f


	//   ....[48]....
        /*0970*/ 	.word	0x0500000f


	//   ....[49]....
        /*0974*/ 	.word	0x0500000f


	//   ....[50]....
        /*0978*/ 	.word	0x0500000f


	//   ....[51]....
        /*097c*/ 	.word	0x0500000f


	//----- nvinfo : EIATTR_COOP_GROUP_INSTR_OFFSETS
	.align		4
.L_1266:
        /*0980*/ 	.byte	0x04, 0x28
        /*0982*/ 	.short	(.L_1268 - .L_1267)


	//   ....[0]....
.L_1267:
        /*0984*/ 	.word	0x00000060


	//   ....[1]....
        /*0988*/ 	.word	0x00000130


	//   ....[2]....
        /*098c*/ 	.word	0x000001f0


	//   ....[3]....
        /*0990*/ 	.word	0x000003c0


	//   ....[4]....
        /*0994*/ 	.word	0x00000520


	//   ....[5]....
        /*0998*/ 	.word	0x00000640


	//   ....[6]....
        /*099c*/ 	.word	0x000007a0


	//   ....[7]....
        /*09a0*/ 	.word	0x00002c30


	//   ....[8]....
        /*09a4*/ 	.word	0x00002c40


	//   ....[9]....
        /*09a8*/ 	.word	0x000032f0


	//   ....[10]....
        /*09ac*/ 	.word	0x00003300


	//   ....[11]....
        /*09b0*/ 	.word	0x00003e70


	//   ....[12]....
        /*09b4*/ 	.word	0x00003e80


	//   ....[13]....
        /*09b8*/ 	.word	0x00004600


	//   ....[14]....
        /*09bc*/ 	.word	0x00004610


	//   ....[15]....
        /*09c0*/ 	.word	0x00005000


	//   ....[16]....
        /*09c4*/ 	.word	0x00005010


	//   ....[17]....
        /*09c8*/ 	.word	0x00005120


	//   ....[18]....
        /*09cc*/ 	.word	0x00005130


	//   ....[19]....
        /*09d0*/ 	.word	0x000054e0


	//   ....[20]....
        /*09d4*/ 	.word	0x00005510


	//   ....[21]....
        /*09d8*/ 	.word	0x000057e0


	//   ....[22]....
        /*09dc*/ 	.word	0x00005800


	//   ....[23]....
        /*09e0*/ 	.word	0x000061a0


	//   ....[24]....
        /*09e4*/ 	.word	0x00006720


	//   ....[25]....
        /*09e8*/ 	.word	0x00006730


	//   ....[26]....
        /*09ec*/ 	.word	0x00006740


	//   ....[27]....
        /*09f0*/ 	.word	0x00006750


	//   ....[28]....
        /*09f4*/ 	.word	0x00007790


	//   ....[29]....
        /*09f8*/ 	.word	0x000077a0


	//   ....[30]....
        /*09fc*/ 	.word	0x000077b0


	//   ....[31]....
        /*0a00*/ 	.word	0x000077c0


	//   ....[32]....
        /*0a04*/ 	.word	0x0000a0e0


	//   ....[33]....
        /*0a08*/ 	.word	0x0000a1c0


	//   ....[34]....
        /*0a0c*/ 	.word	0x0000a1d0


	//   ....[35]....
        /*0a10*/ 	.word	0x0000a220


	//   ....[36]....
        /*0a14*/ 	.word	0x0000c0c0


	//   ....[37]....
        /*0a18*/ 	.word	0x0000c0d0


	//   ....[38]....
        /*0a1c*/ 	.word	0x0000c100


	//   ....[39]....
        /*0a20*/ 	.word	0x0000c110


	//   ....[40]....
        /*0a24*/ 	.word	0x0000d7e0


	//   ....[41]....
        /*0a28*/ 	.word	0x0000d830


	//   ....[42]....
        /*0a2c*/ 	.word	0x0000d890


	//   ....[43]....
        /*0a30*/ 	.word	0x0000d8c0


	//   ....[44]....
        /*0a34*/ 	.word	0x0000f390


	//   ....[45]....
        /*0a38*/ 	.word	0x0000f4b0


	//   ....[46]....
        /*0a3c*/ 	.word	0x0000f7b0


	//   ....[47]....
        /*0a40*/ 	.word	0x0000f7f0


	//   ....[48]....
        /*0a44*/ 	.word	0x0000fd30


	//   ....[49]....
        /*0a48*/ 	.word	0x0000fd80


	//   ....[50]....
        /*0a4c*/ 	.word	0x0000fec0


	//   ....[51]....
        /*0a50*/ 	.word	0x0000fee0


	//   ....[52]....
        /*0a54*/ 	.word	0x00010020


	//   ....[53]....
        /*0a58*/ 	.word	0x00010040


	//   ....[54]....
        /*0a5c*/ 	.word	0x00010190


	//   ....[55]....
        /*0a60*/ 	.word	0x000101b0


	//   ....[56]....
        /*0a64*/ 	.word	0x00010b50


	//   ....[57]....
        /*0a68*/ 	.word	0x00010b60


	//   ....[58]....
        /*0a6c*/ 	.word	0x00010d00


	//   ....[59]....
        /*0a70*/ 	.word	0x00010d10


	//   ....[60]....
        /*0a74*/ 	.word	0x00010ea0


	//   ....[61]....
        /*0a78*/ 	.word	0x00010eb0


	//   ....[62]....
        /*0a7c*/ 	.word	0x00011040


	//   ....[63]....
        /*0a80*/ 	.word	0x00011050


	//   ....[64]....
        /*0a84*/ 	.word	0x00011230


	//   ....[65]....
        /*0a88*/ 	.word	0x00011400


	//   ....[66]....
        /*0a8c*/ 	.word	0x00011430


	//   ....[67]....
        /*0a90*/ 	.word	0x00011460


	//   ....[68]....
        /*0a94*/ 	.word	0x00011490


	//   ....[69]....
        /*0a98*/ 	.word	0x000114c0


	//   ....[70]....
        /*0a9c*/ 	.word	0x000114f0


	//   ....[71]....
        /*0aa0*/ 	.word	0x00011660


	//   ....[72]....
        /*0aa4*/ 	.word	0x00011690


	//   ....[73]....
        /*0aa8*/ 	.word	0x000116c0


	//   ....[74]....
        /*0aac*/ 	.word	0x000116f0


	//   ....[75]....
        /*0ab0*/ 	.word	0x00011720


	//   ....[76]....
        /*0ab4*/ 	.word	0x00011750


	//   ....[77]....
        /*0ab8*/ 	.word	0x000117e0


	//   ....[78]....
        /*0abc*/ 	.word	0x00011810


	//   ....[79]....
        /*0ac0*/ 	.word	0x00011890


	//   ....[80]....
        /*0ac4*/ 	.word	0x000123b0


	//   ....[81]....
        /*0ac8*/ 	.word	0x00014220


	//   ....[82]....
        /*0acc*/ 	.word	0x00014240


	//   ....[83]....
        /*0ad0*/ 	.word	0x000142d0


	//   ....[84]....
        /*0ad4*/ 	.word	0x000142f0


	//   ....[85]....
        /*0ad8*/ 	.word	0x00014370


	//   ....[86]....
        /*0adc*/ 	.word	0x00014390


	//   ....[87]....
        /*0ae0*/ 	.word	0x00014410


	//   ....[88]....
        /*0ae4*/ 	.word	0x00014430


	//   ....[89]....
        /*0ae8*/ 	.word	0x000144b0


	//   ....[90]....
        /*0aec*/ 	.word	0x000144d0


	//   ....[91]....
        /*0af0*/ 	.word	0x000144e0


	//   ....[92]....
        /*0af4*/ 	.word	0x000144f0


	//   ....[93]....
        /*0af8*/ 	.word	0x00014ca0


	//   ....[94]....
        /*0afc*/ 	.word	0x00014cd0


	//   ....[95]....
        /*0b00*/ 	.word	0x00014dd0


	//   ....[96]....
        /*0b04*/ 	.word	0x00014de0


	//   ....[97]....
        /*0b08*/ 	.word	0x00014e60


	//   ....[98]....
        /*0b0c*/ 	.word	0x00014e70


	//   ....[99]....
        /*0b10*/ 	.word	0x00014e80


	//   ....[100]....
        /*0b14*/ 	.word	0x00014f20


	//   ....[101]....
        /*0b18*/ 	.word	0x00014f50


	//   ....[102]....
        /*0b1c*/ 	.word	0x00014fd0


	//   ....[103]....
        /*0b20*/ 	.word	0x00015000


	//   ....[104]....
        /*0b24*/ 	.word	0x00015080


	//   ....[105]....
        /*0b28*/ 	.word	0x000150b0


	//   ....[106]....
        /*0b2c*/ 	.word	0x000150d0


	//   ....[107]....
        /*0b30*/ 	.word	0x00015120


	//   ....[108]....
        /*0b34*/ 	.word	0x00015130


	//   ....[109]....
        /*0b38*/ 	.word	0x00015800


	//   ....[110]....
        /*0b3c*/ 	.word	0x00015830


	//   ....[111]....
        /*0b40*/ 	.word	0x00015850


	//   ....[112]....
        /*0b44*/ 	.word	0x00015920


	//   ....[113]....
        /*0b48*/ 	.word	0x00015950


	//   ....[114]....
        /*0b4c*/ 	.word	0x000159c0


	//   ....[115]....
        /*0b50*/ 	.word	0x00015a30


	//   ....[116]....
        /*0b54*/ 	.word	0x00015a40


	//   ....[117]....
        /*0b58*/ 	.word	0x00015ac0


	//   ....[118]....
        /*0b5c*/ 	.word	0x00015ad0


	//   ....[119]....
        /*0b60*/ 	.word	0x00015b50


	//   ....[120]....
        /*0b64*/ 	.word	0x00015b60


	//   ....[121]....
        /*0b68*/ 	.word	0x00015be0


	//   ....[122]....
        /*0b6c*/ 	.word	0x00015bf0


	//   ....[123]....
        /*0b70*/ 	.word	0x00015c70


	//   ....[124]....
        /*0b74*/ 	.word	0x00015c80


	//   ....[125]....
        /*0b78*/ 	.word	0x000161b0


	//   ....[126]....
        /*0b7c*/ 	.word	0x000161d0


	//   ....[127]....
        /*0b80*/ 	.word	0x00016200


	//   ....[128]....
        /*0b84*/ 	.word	0x000162e0


	//   ....[129]....
        /*0b88*/ 	.word	0x000162f0


	//   ....[130]....
        /*0b8c*/ 	.word	0x00016320


	//   ....[131]....
        /*0b90*/ 	.word	0x000163b0


	//   ....[132]....
        /*0b94*/ 	.word	0x00016460


	//   ....[133]....
        /*0b98*/ 	.word	0x00016470


	//   ....[134]....
        /*0b9c*/ 	.word	0x000164a0


	//   ....[135]....
        /*0ba0*/ 	.word	0x000164b0


	//   ....[136]....
        /*0ba4*/ 	.word	0x00016540


	//   ....[137]....
        /*0ba8*/ 	.word	0x00016c80


	//   ....[138]....
        /*0bac*/ 	.word	0x00016ca0


	//   ....[139]....
        /*0bb0*/ 	.word	0x00016cf0


	//   ....[140]....
        /*0bb4*/ 	.word	0x00016d00


	//   ....[141]....
        /*0bb8*/ 	.word	0x00016d40


	//   ....[142]....
        /*0bbc*/ 	.word	0x00016d50


	//   ....[143]....
        /*0bc0*/ 	.word	0x00016d90


	//   ....[144]....
        /*0bc4*/ 	.word	0x00016da0


	//   ....[145]....
        /*0bc8*/ 	.word	0x00016de0


	//   ....[146]....
        /*0bcc*/ 	.word	0x00016df0


	//   ....[147]....
        /*0bd0*/ 	.word	0x00016e00


	//   ....[148]....
        /*0bd4*/ 	.word	0x00016e40


	//   ....[149]....
        /*0bd8*/ 	.word	0x00017180


	//   ....[150]....
        /*0bdc*/ 	.word	0x000171a0


	//   ....[151]....
        /*0be0*/ 	.word	0x000171b0


	//   ....[152]....
        /*0be4*/ 	.word	0x000171d0


	//   ....[153]....
        /*0be8*/ 	.word	0x00017240


	//   ....[154]....
        /*0bec*/ 	.word	0x00017260


	//   ....[155]....
        /*0bf0*/ 	.word	0x000172c0


	//   ....[156]....
        /*0bf4*/ 	.word	0x000172e0


	//   ....[157]....
        /*0bf8*/ 	.word	0x00017340


	//   ....[158]....
        /*0bfc*/ 	.word	0x00017360


	//   ....[159]....
        /*0c00*/ 	.word	0x000173c0


	//   ....[160]....
        /*0c04*/ 	.word	0x000173e0


	//   ....[161]....
        /*0c08*/ 	.word	0x000178c0


	//   ....[162]....
        /*0c0c*/ 	.word	0x000178f0


	//   ....[163]....
        /*0c10*/ 	.word	0x00017930


	//   ....[164]....
        /*0c14*/ 	.word	0x00017960


	//   ....[165]....
        /*0c18*/ 	.word	0x00017990


	//   ....[166]....
        /*0c1c*/ 	.word	0x000179c0


	//   ....[167]....
        /*0c20*/ 	.word	0x000179f0


	//   ....[168]....
        /*0c24*/ 	.word	0x00017a20


	//   ....[169]....
        /*0c28*/ 	.word	0x00017ba0


	//   ....[170]....
        /*0c2c*/ 	.word	0x00017bd0


	//   ....[171]....
        /*0c30*/ 	.word	0x00017c00


	//   ....[172]....
        /*0c34*/ 	.word	0x00017c30


	//   ....[173]....
        /*0c38*/ 	.word	0x00017c60


	//   ....[174]....
        /*0c3c*/ 	.word	0x00017c90


	//   ....[175]....
        /*0c40*/ 	.word	0x00017d50


	//   ....[176]....
        /*0c44*/ 	.word	0x00017d70


	//   ....[177]....
        /*0c48*/ 	.word	0x00017de0


	//   ....[178]....
        /*0c4c*/ 	.word	0x00018250


	//   ....[179]....
        /*0c50*/ 	.word	0x00018570


	//   ....[180]....
        /*0c54*/ 	.word	0x00018600


	//   ....[181]....
        /*0c58*/ 	.word	0x000186a0


	//   ....[182]....
        /*0c5c*/ 	.word	0x00018730


	//   ....[183]....
        /*0c60*/ 	.word	0x00018820


	//   ....[184]....
        /*0c64*/ 	.word	0x000188b0


	//   ....[185]....
        /*0c68*/ 	.word	0x00018950


	//   ....[186]....
        /*0c6c*/ 	.word	0x000189e0


	//   ....[187]....
        /*0c70*/ 	.word	0x00018ad0


	//   ....[188]....
        /*0c74*/ 	.word	0x00018b60


	//   ....[189]....
        /*0c78*/ 	.word	0x00018bf0


	//   ....[190]....
        /*0c7c*/ 	.word	0x00018c80


	//   ....[191]....
        /*0c80*/ 	.word	0x00018db0


	//   ....[192]....
        /*0c84*/ 	.word	0x00018e50


	//   ....[193]....
        /*0c88*/ 	.word	0x00018ee0


	//   ....[194]....
        /*0c8c*/ 	.word	0x00018f30


	//   ....[195]....
        /*0c90*/ 	.word	0x00018f80


	//   ....[196]....
        /*0c94*/ 	.word	0x00019060


	//   ....[197]....
        /*0c98*/ 	.word	0x000190f0


	//   ....[198]....
        /*0c9c*/ 	.word	0x00019140


	//   ....[199]....
        /*0ca0*/ 	.word	0x00019190


	//   ....[200]....
        /*0ca4*/ 	.word	0x000193f0


	//   ....[201]....
        /*0ca8*/ 	.word	0x00019440


	//   ....[202]....
        /*0cac*/ 	.word	0x000194d0


	//   ....[203]....
        /*0cb0*/ 	.word	0x00019560


	//   ....[204]....
        /*0cb4*/ 	.word	0x000195f0


	//   ....[205]....
        /*0cb8*/ 	.word	0x00019680


	//   ....[206]....
        /*0cbc*/ 	.word	0x00019710


	//   ....[207]....
        /*0cc0*/ 	.word	0x000197a0


	//   ....[208]....
        /*0cc4*/ 	.word	0x00019860


	//   ....[209]....
        /*0cc8*/ 	.word	0x00019b40


	//   ....[210]....
        /*0ccc*/ 	.word	0x00019c30


	//   ....[211]....
        /*0cd0*/ 	.word	0x00019cd0


	//   ....[212]....
        /*0cd4*/ 	.word	0x00019d30


	//   ....[213]....
        /*0cd8*/ 	.word	0x00019e20


	//   ....[214]....
        /*0cdc*/ 	.word	0x00019e90


	//   ....[215]....
        /*0ce0*/ 	.word	0x00019f80


	//   ....[216]....
        /*0ce4*/ 	.word	0x00019ff0


	//   ....[217]....
        /*0ce8*/ 	.word	0x0001a0e0


	//   ....[218]....
        /*0cec*/ 	.word	0x0001a150


	//   ....[219]....
        /*0cf0*/ 	.word	0x0001a240


	//   ....[220]....
        /*0cf4*/ 	.word	0x0001a2b0


	//   ....[221]....
        /*0cf8*/ 	.word	0x0001a350


	//   ....[222]....
        /*0cfc*/ 	.word	0x0001a440


	//   ....[223]....
        /*0d00*/ 	.word	0x0001a500


	//   ....[224]....
        /*0d04*/ 	.word	0x0001a560


	//   ....[225]....
        /*0d08*/ 	.word	0x0001a650


	//   ....[226]....
        /*0d0c*/ 	.word	0x0001a6b0


	//   ....[227]....
        /*0d10*/ 	.word	0x0001a7a0


	//   ....[228]....
        /*0d14*/ 	.word	0x0001a800


	//   ....[229]....
        /*0d18*/ 	.word	0x0001a8a0


	//   ....[230]....
        /*0d1c*/ 	.word	0x0001a970


	//   ....[231]....
        /*0d20*/ 	.word	0x0001aa10


	//   ....[232]....
        /*0d24*/ 	.word	0x0001aae0


	//   ....[233]....
        /*0d28*/ 	.word	0x0001ab80


	//   ....[234]....
        /*0d2c*/ 	.word	0x0001ac50


	//   ....[235]....
        /*0d30*/ 	.word	0x0001acf0


	//   ....[236]....
        /*0d34*/ 	.word	0x0001ada0


	//   ....[237]....
        /*0d38*/ 	.word	0x0001ae40


	//   ....[238]....
        /*0d3c*/ 	.word	0x0001b0b0


	//   ....[239]....
        /*0d40*/ 	.word	0x0001b170


	//   ....[240]....
        /*0d44*/ 	.word	0x0001b230


	//   ....[241]....
        /*0d48*/ 	.word	0x0001b320


	//   ....[242]....
        /*0d4c*/ 	.word	0x0001b3e0


	//   ....[243]....
        /*0d50*/ 	.word	0x0001b4a0


	//   ....[244]....
        /*0d54*/ 	.word	0x0001b560


	//   ....[245]....
        /*0d58*/ 	.word	0x0001b620


	//   ....[246]....
        /*0d5c*/ 	.word	0x0001b6e0


	//   ....[247]....
        /*0d60*/ 	.word	0x0001b7a0


	//   ....[248]....
        /*0d64*/ 	.word	0x0001b860


	//   ....[249]....
        /*0d68*/ 	.word	0x0001b920


	//   ....[250]....
        /*0d6c*/ 	.word	0x0001b9e0


	//   ....[251]....
        /*0d70*/ 	.word	0x0001ba90


	//   ....[252]....
        /*0d74*/ 	.word	0x0001baf0


	//   ....[253]....
        /*0d78*/ 	.word	0x0001bbd0


	//   ....[254]....
        /*0d7c*/ 	.word	0x0001bd10


	//   ....[255]....
        /*0d80*/ 	.word	0x0001bde0


	//   ....[0]....
        /*0d84*/ 	.word	0x0001be60


	//   ....[1]....
        /*0d88*/ 	.word	0x0001bfa0


	//   ....[2]....
        /*0d8c*/ 	.word	0x0001c000


	//   ....[3]....
        /*0d90*/ 	.word	0x0001c110


	//   ....[4]....
        /*0d94*/ 	.word	0x0001c170


	//   ....[5]....
        /*0d98*/ 	.word	0x0001c280


	//   ....[6]....
        /*0d9c*/ 	.word	0x0001c2e0


	//   ....[7]....
        /*0da0*/ 	.word	0x0001c3f0


	//   ....[8]....
        /*0da4*/ 	.word	0x0001c450


	//   ....[9]....
        /*0da8*/ 	.word	0x0001c510


	//   ....[10]....
        /*0dac*/ 	.word	0x0001c670


	//   ....[11]....
        /*0db0*/ 	.word	0x0001c710


	//   ....[12]....
        /*0db4*/ 	.word	0x0001c770


	//   ....[13]....
        /*0db8*/ 	.word	0x0001c820


	//   ....[14]....
        /*0dbc*/ 	.word	0x0001c880


	//   ....[15]....
        /*0dc0*/ 	.word	0x0001c930


	//   ....[16]....
        /*0dc4*/ 	.word	0x0001c990


	//   ....[17]....
        /*0dc8*/ 	.word	0x0001ca40


	//   ....[18]....
        /*0dcc*/ 	.word	0x0001caa0


	//   ....[19]....
        /*0dd0*/ 	.word	0x0001cb50


	//   ....[20]....
        /*0dd4*/ 	.word	0x0001cbb0


	//   ....[21]....
        /*0dd8*/ 	.word	0x0001cc60


	//   ....[22]....
        /*0ddc*/ 	.word	0x0001cd50


	//   ....[23]....
        /*0de0*/ 	.word	0x0001cdf0


	//   ....[24]....
        /*0de4*/ 	.word	0x0001ce50


	//   ....[25]....
        /*0de8*/ 	.word	0x0001cf20


	//   ....[26]....
        /*0dec*/ 	.word	0x0001cf80


	//   ....[27]....
        /*0df0*/ 	.word	0x0001d050


	//   ....[28]....
        /*0df4*/ 	.word	0x0001d0b0


	//   ....[29]....
        /*0df8*/ 	.word	0x0001d180


	//   ....[30]....
        /*0dfc*/ 	.word	0x0001d1e0


	//   ....[31]....
        /*0e00*/ 	.word	0x0001d2b0


	//   ....[32]....
        /*0e04*/ 	.word	0x0001d310


	//   ....[33]....
        /*0e08*/ 	.word	0x0001d3e0


	//   ....[34]....
        /*0e0c*/ 	.word	0x0001d470


	//   ....[35]....
        /*0e10*/ 	.word	0x0001d510


	//   ....[36]....
        /*0e14*/ 	.word	0x0001d630


	//   ....[37]....
        /*0e18*/ 	.word	0x0001d6a0


	//   ....[38]....
        /*0e1c*/ 	.word	0x0001d710


	//   ....[39]....
        /*0e20*/ 	.word	0x0001d780


	//   ....[40]....
        /*0e24*/ 	.word	0x0001d7f0


	//   ....[41]....
        /*0e28*/ 	.word	0x0001d870


	//   ....[42]....
        /*0e2c*/ 	.word	0x0001d900


	//   ....[43]....
        /*0e30*/ 	.word	0x0001d990


	//   ....[44]....
        /*0e34*/ 	.word	0x0001da00


	//   ....[45]....
        /*0e38*/ 	.word	0x0001da70


	//   ....[46]....
        /*0e3c*/ 	.word	0x0001dae0


	//   ....[47]....
        /*0e40*/ 	.word	0x0001db60


	//   ....[48]....
        /*0e44*/ 	.word	0x0001dbd0


	//   ....[49]....
        /*0e48*/ 	.word	0x0001dc70


	//   ....[50]....
        /*0e4c*/ 	.word	0x0001dd00


	//   ....[51]....
        /*0e50*/ 	.word	0x0001de20


	//----- nvinfo : EIATTR_REG_RECONFIG
	.align		4
.L_1268:
        /*0e54*/ 	.byte	0x01, 0x54
	.zero		2


	//----- nvinfo : EIATTR_SYSCALL_OFFSETS
	.align		4
        /*0e58*/ 	.byte	0x04, 0x46
        /*0e5a*/ 	.short	(.L_1270 - .L_1269)


	//   ....[0]....
.L_1269:
        /*0e5c*/ 	.word	0x00001810


	//   ....[1]....
        /*0e60*/ 	.word	0x00001960


	//   ....[2]....
        /*0e64*/ 	.word	0x00006310


	//   ....[3]....
        /*0e68*/ 	.word	0x00006690


	//   ....[4]....
        /*0e6c*/ 	.word	0x00013800


	//   ....[5]....
        /*0e70*/ 	.word	0x00013950


	//   ....[6]....
        /*0e74*/ 	.word	0x00013a40


	//   ....[7]....
        /*0e78*/ 	.word	0x000148b0


	//   ....[8]....
        /*0e7c*/ 	.word	0x00015400


	//----- nvinfo : EIATTR_MBARRIER_INSTR_OFFSETS
	.align		4
.L_1270:
        /*0e80*/ 	.byte	0x04, 0x39
        /*0e82*/ 	.short	(.L_1272 - .L_1271)


	//   ....[0]....
.L_1271:
        /*0e84*/ 	.word	0x00000260
        /*0e88*/ 	.word	0x000000ff
        /*0e8c*/ 	.word	0x00032400
        /*0e90*/ 	.short	0x0100
        /*0e92*/ 	.byte	0x08
	.zero		1


	//   ....[1]....
        /*0e94*/ 	.word	0x00000270
        /*0e98*/ 	.word	0x000000ff
        /*0e9c*/ 	.word	0x00032410
        /*0ea0*/ 	.short	0x0100
        /*0ea2*/ 	.byte	0x08
	.zero		1


	//   ....[2]....
        /*0ea4*/ 	.word	0x00000280
        /*0ea8*/ 	.word	0x000000ff
        /*0eac*/ 	.word	0x00032420
        /*0eb0*/ 	.short	0x0100
        /*0eb2*/ 	.byte	0x08
	.zero		1


	//   ....[3]....
        /*0eb4*/ 	.word	0x00000370
        /*0eb8*/ 	.word	0x000000ff
        /*0ebc*/ 	.word	0x00032430
        /*0ec0*/ 	.short	0x0100
        /*0ec2*/ 	.byte	0x08
	.zero		1


	//   ....[4]....
        /*0ec4*/ 	.word	0x00000380
        /*0ec8*/ 	.word	0x000000ff
        /*0ecc*/ 	.word	0x00032440
        /*0ed0*/ 	.short	0x0100
        /*0ed2*/ 	.byte	0x08
	.zero		1


	//   ....[5]....
        /*0ed4*/ 	.word	0x00000390
        /*0ed8*/ 	.word	0x000000ff
        /*0edc*/ 	.word	0x00032438
        /*0ee0*/ 	.short	0x0100
        /*0ee2*/ 	.byte	0x08
	.zero		1


	//   ....[6]....
        /*0ee4*/ 	.word	0x000003a0
        /*0ee8*/ 	.word	0x000000ff
        /*0eec*/ 	.word	0x00032448
        /*0ef0*/ 	.short	0x0100
        /*0ef2*/ 	.byte	0x08
	.zero		1


	//   ....[7]....
        /*0ef4*/ 	.word	0x000004d0
        /*0ef8*/ 	.word	0x000000ff
        /*0efc*/ 	.word	0x00032450
        /*0f00*/ 	.short	0x0100
        /*0f02*/ 	.byte	0x08
	.zero		1


	//   ....[8]....
        /*0f04*/ 	.word	0x000004e0
        /*0f08*/ 	.word	0x000000ff
        /*0f0c*/ 	.word	0x00032460
        /*0f10*/ 	.short	0x0100
        /*0f12*/ 	.byte	0x08
	.zero		1


	//   ....[9]....
        /*0f14*/ 	.word	0x000004f0
        /*0f18*/ 	.word	0x000000ff
        /*0f1c*/ 	.word	0x00032458
        /*0f20*/ 	.short	0x0100
        /*0f22*/ 	.byte	0x08
	.zero		1


	//   ....[10]....
        /*0f24*/ 	.word	0x00000500
        /*0f28*/ 	.word	0x000000ff
        /*0f2c*/ 	.word	0x00032468
        /*0f30*/ 	.short	0x0100
        /*0f32*/ 	.byte	0x08
	.zero		1


	//   ....[11]....
        /*0f34*/ 	.word	0x000005f0
        /*0f38*/ 	.word	0x000000ff
        /*0f3c*/ 	.word	0x00032470
        /*0f40*/ 	.short	0x0100
        /*0f42*/ 	.byte	0x06
	.zero		1


	//   ....[12]....
        /*0f44*/ 	.word	0x00000600
        /*0f48*/ 	.word	0x000000ff
        /*0f4c*/ 	.word	0x00032480
        /*0f50*/ 	.short	0x0100
        /*0f52*/ 	.byte	0x06
	.zero		1


	//   ....[13]....
        /*0f54*/ 	.word	0x00000610
        /*0f58*/ 	.word	0x000000ff
        /*0f5c*/ 	.word	0x00032478
        /*0f60*/ 	.short	0x0100
        /*0f62*/ 	.byte	0x06
	.zero		1


	//   ....[14]....
        /*0f64*/ 	.word	0x00000620
        /*0f68*/ 	.word	0x000000ff
        /*0f6c*/ 	.word	0x00032488
        /*0f70*/ 	.short	0x0100
        /*0f72*/ 	.byte	0x06
	.zero		1


	//   ....[15]....
        /*0f74*/ 	.word	0x00000750
        /*0f78*/ 	.word	0x000000ff
        /*0f7c*/ 	.word	0x00032490
        /*0f80*/ 	.short	0x0100
        /*0f82*/ 	.byte	0x08
	.zero		1


	//   ....[16]....
        /*0f84*/ 	.word	0x00000760
        /*0f88*/ 	.word	0x000000ff
        /*0f8c*/ 	.word	0x000324a0
        /*0f90*/ 	.short	0x0100
        /*0f92*/ 	.byte	0x08
	.zero		1


	//   ....[17]....
        /*0f94*/ 	.word	0x00000770
        /*0f98*/ 	.word	0x000000ff
        /*0f9c*/ 	.word	0x00032498
        /*0fa0*/ 	.short	0x0100
        /*0fa2*/ 	.byte	0x08
	.zero		1


	//   ....[18]....
        /*0fa4*/ 	.word	0x00000780
        /*0fa8*/ 	.word	0x000000ff
        /*0fac*/ 	.word	0x000324a8
        /*0fb0*/ 	.short	0x0100
        /*0fb2*/ 	.byte	0x08
	.zero		1


	//   ....[19]....
        /*0fb4*/ 	.word	0x000008b0
        /*0fb8*/ 	.word	0x000000ff
        /*0fbc*/ 	.word	0x000324b0
        /*0fc0*/ 	.short	0x0100
        /*0fc2*/ 	.byte	0x08
	.zero		1


	//   ....[20]....
        /*0fc4*/ 	.word	0x000008c0
        /*0fc8*/ 	.word	0x000000ff
        /*0fcc*/ 	.word	0x000324c0
        /*0fd0*/ 	.short	0x0100
        /*0fd2*/ 	.byte	0x08
	.zero		1


	//   ....[21]....
        /*0fd4*/ 	.word	0x000008d0
        /*0fd8*/ 	.word	0x000000ff
        /*0fdc*/ 	.word	0x000324b8
        /*0fe0*/ 	.short	0x0100
        /*0fe2*/ 	.byte	0x08
	.zero		1


	//   ....[22]....
        /*0fe4*/ 	.word	0x000008e0
        /*0fe8*/ 	.word	0x000000ff
        /*0fec*/ 	.word	0x000324c8
        /*0ff0*/ 	.short	0x0100
        /*0ff2*/ 	.byte	0x08
	.zero		1


	//   ....[23]....
        /*0ff4*/ 	.word	0x00002be0
        /*0ff8*/ 	.word	0x00000004
        /*0ffc*/ 	.word	0x00032490
        /*1000*/ 	.short	0x010a
        /*1002*/ 	.byte	0x3f
	.zero		1


	//   ....[24]....
        /*1004*/ 	.word	0x00003e10
        /*1008*/ 	.word	0x00000004
        /*100c*/ 	.word	0x00032490
        /*1010*/ 	.short	0x010a
        /*1012*/ 	.byte	0x3f
	.zero		1


	//   ....[25]....
        /*1014*/ 	.word	0x00004e40
        /*1018*/ 	.word	0x00000004
        /*101c*/ 	.word	0x00032490
        /*1020*/ 	.short	0x010a
        /*1022*/ 	.byte	0x3f
	.zero		1


	//   ....[26]....
        /*1024*/ 	.word	0x000052f0
        /*1028*/ 	.word	0x0000000b
        /*102c*/ 	.word	0x00000000
        /*1030*/ 	.short	0x0101
        /*1032*/ 	.byte	0x3f
	.zero		1


	//   ....[27]....
        /*1034*/ 	.word	0x00005330
        /*1038*/ 	.word	0x00000004
        /*103c*/ 	.word	0x000324b0
        /*1040*/ 	.short	0x010a
        /*1042*/ 	.byte	0x3f
	.zero		1


	//   ....[28]....
        /*1044*/ 	.word	0x00005b70
        /*1048*/ 	.word	0x00000004
        /*104c*/ 	.word	0x00000000
        /*1050*/ 	.short	0x0101
        /*1052*/ 	.byte	0x3f
	.zero		1


	//   ....[29]....
        /*1054*/ 	.word	0x000063b0
        /*1058*/ 	.word	0x00000013
        /*105c*/ 	.word	0x00032400
        /*1060*/ 	.short	0x010a
        /*1062*/ 	.byte	0x3f
	.zero		1


	//   ....[30]....
        /*1064*/ 	.word	0x00006400
        /*1068*/ 	.word	0x00000013
        /*106c*/ 	.word	0x00032400
        /*1070*/ 	.short	0x010a
        /*1072*/ 	.byte	0x3f
	.zero		1


	//   ....[31]....
        /*1074*/ 	.word	0x00006a50
        /*1078*/ 	.word	0x00000013
        /*107c*/ 	.word	0x00032400
        /*1080*/ 	.short	0x010a
        /*1082*/ 	.byte	0x3f
	.zero		1


	//   ....[32]....
        /*1084*/ 	.word	0x00007990
        /*1088*/ 	.word	0x00000013
        /*108c*/ 	.word	0x00032400
        /*1090*/ 	.short	0x010a
        /*1092*/ 	.byte	0x3f
	.zero		1


	//   ....[33]....
        /*1094*/ 	.word	0x00008880
        /*1098*/ 	.word	0x00000003
        /*109c*/ 	.word	0x00032430
        /*10a0*/ 	.short	0x010a
        /*10a2*/ 	.byte	0x3f
	.zero		1


	//   ....[34]....
        /*10a4*/ 	.word	0x000088f0
        /*10a8*/ 	.word	0x00000003
        /*10ac*/ 	.word	0x00032430
        /*10b0*/ 	.short	0x010a
        /*10b2*/ 	.byte	0x3f
	.zero		1


	//   ....[35]....
        /*10b4*/ 	.word	0x00008ce0
        /*10b8*/ 	.word	0x00000013
        /*10bc*/ 	.word	0x00032410
        /*10c0*/ 	.short	0x010a
        /*10c2*/ 	.byte	0x3f
	.zero		1


	//   ....[36]....
        /*10c4*/ 	.word	0x00008d30
        /*10c8*/ 	.word	0x00000003
        /*10cc*/ 	.word	0x00032450
        /*10d0*/ 	.short	0x010a
        /*10d2*/ 	.byte	0x3f
	.zero		1


	//   ....[37]....
        /*10d4*/ 	.word	0x00008d70
        /*10d8*/ 	.word	0x00000003
        /*10dc*/ 	.word	0x00032450
        /*10e0*/ 	.short	0x010a
        /*10e2*/ 	.byte	0x3f
	.zero		1


	//   ....[38]....
        /*10e4*/ 	.word	0x0000a480
        /*10e8*/ 	.word	0x00000009
        /*10ec*/ 	.word	0x00000000
        /*10f0*/ 	.short	0x0101
        /*10f2*/ 	.byte	0x3f
	.zero		1


	//   ....[39]....
        /*10f4*/ 	.word	0x0000aff0
        /*10f8*/ 	.word	0x00000003
        /*10fc*/ 	.word	0x00000000
        /*1100*/ 	.short	0x0101
        /*1102*/ 	.byte	0x3f
	.zero		1


	//   ....[40]....
        /*1104*/ 	.word	0x0000b100
        /*1108*/ 	.word	0x00000003
        /*110c*/ 	.word	0x00032430
        /*1110*/ 	.short	0x010a
        /*1112*/ 	.byte	0x3f
	.zero		1


	//   ....[41]....
        /*1114*/ 	.word	0x0000b160
        /*1118*/ 	.word	0x00000003
        /*111c*/ 	.word	0x00032430
        /*1120*/ 	.short	0x010a
        /*1122*/ 	.byte	0x3f
	.zero		1


	//   ....[42]....
        /*1124*/ 	.word	0x0000b410
        /*1128*/ 	.word	0x00000003
        /*112c*/ 	.word	0x00032450
        /*1130*/ 	.short	0x010a
        /*1132*/ 	.byte	0x3f
	.zero		1


	//   ....[43]....
        /*1134*/ 	.word	0x0000b450
        /*1138*/ 	.word	0x00000003
        /*113c*/ 	.word	0x00032450
        /*1140*/ 	.short	0x010a
        /*1142*/ 	.byte	0x3f
	.zero		1


	//   ....[44]....
        /*1144*/ 	.word	0x0000c580
        /*1148*/ 	.word	0x00000009
        /*114c*/ 	.word	0x00000000
        /*1150*/ 	.short	0x0101
        /*1152*/ 	.byte	0x3f
	.zero		1


	//   ....[45]....
        /*1154*/ 	.word	0x0000d7a0
        /*1158*/ 	.word	0x00000003
        /*115c*/ 	.word	0x00000000
        /*1160*/ 	.short	0x0101
        /*1162*/ 	.byte	0x3f
	.zero		1


	//   ....[46]....
        /*1164*/ 	.word	0x0000fd40
        /*1168*/ 	.word	0x00000000
        /*116c*/ 	.word	0x00000000
        /*1170*/ 	.short	0x0101
        /*1172*/ 	.byte	0x3f
	.zero		1


	//   ....[47]....
        /*1174*/ 	.word	0x00012490
        /*1178*/ 	.word	0x00000017
        /*117c*/ 	.word	0x00032420
        /*1180*/ 	.short	0x010a
        /*1182*/ 	.byte	0x3f
	.zero		1


	//   ....[48]....
        /*1184*/ 	.word	0x00012540
        /*1188*/ 	.word	0x00000003
        /*118c*/ 	.word	0x000324a0
        /*1190*/ 	.short	0x010a
        /*1192*/ 	.byte	0x3f
	.zero		1


	//   ....[49]....
        /*1194*/ 	.word	0x00012770
        /*1198*/ 	.word	0x00000003
        /*119c*/ 	.word	0x000324c0
        /*11a0*/ 	.short	0x010a
        /*11a2*/ 	.byte	0x3f
	.zero		1


	//   ....[50]....
        /*11a4*/ 	.word	0x00012da0
        /*11a8*/ 	.word	0x00000006
        /*11ac*/ 	.word	0x000324a0
        /*11b0*/ 	.short	0x010a
        /*11b2*/ 	.byte	0x3f
	.zero		1


	//   ....[51]....
        /*11b4*/ 	.word	0x00012fc0
        /*11b8*/ 	.word	0x00000006
        /*11bc*/ 	.word	0x000324c0
        /*11c0*/ 	.short	0x010a
        /*11c2*/ 	.byte	0x3f
	.zero		1


	//   ....[52]....
        /*11c4*/ 	.word	0x00013f90
        /*11c8*/ 	.word	0x0000001e
        /*11cc*/ 	.word	0x00032440
        /*11d0*/ 	.short	0x010a
        /*11d2*/ 	.byte	0x3f
	.zero		1


	//   ....[53]....
        /*11d4*/ 	.word	0x000145f0
        /*11d8*/ 	.word	0x0000001e
        /*11dc*/ 	.word	0x00032430
        /*11e0*/ 	.short	0x0107
        /*11e2*/ 	.byte	0x3f
	.zero		1


	//   ....[54]....
        /*11e4*/ 	.word	0x000146c0
        /*11e8*/ 	.word	0x0000001e
        /*11ec*/ 	.word	0x00032430
        /*11f0*/ 	.short	0x0101
        /*11f2*/ 	.byte	0x3f
	.zero		1


	//   ....[55]....
        /*11f4*/ 	.word	0x00015240
        /*11f8*/ 	.word	0x00000017
        /*11fc*/ 	.word	0x00032400
        /*1200*/ 	.short	0x0107
        /*1202*/ 	.byte	0x3f
	.zero		1


	//   ....[56]....
        /*1204*/ 	.word	0x000152d0
        /*1208*/ 	.word	0x00000017
        /*120c*/ 	.word	0x00032400
        /*1210*/ 	.short	0x0101
        /*1212*/ 	.byte	0x3f
	.zero		1


	//   ....[57]....
        /*1214*/ 	.word	0x00015d70
        /*1218*/ 	.word	0x00000017
        /*121c*/ 	.word	0x00032410
        /*1220*/ 	.short	0x0107
        /*1222*/ 	.byte	0x3f
	.zero		1


	//   ....[58]....
        /*1224*/ 	.word	0x00015e70
        /*1228*/ 	.word	0x00000017
        /*122c*/ 	.word	0x00032410
        /*1230*/ 	.short	0x0101
        /*1232*/ 	.byte	0x3f
	.zero		1


	//   ....[59]....
        /*1234*/ 	.word	0x00015e90
        /*1238*/ 	.word	0x00000017
        /*123c*/ 	.word	0x00032420
        /*1240*/ 	.short	0x010a
        /*1242*/ 	.byte	0x3f
	.zero		1


	//   ....[60]....
        /*1244*/ 	.word	0x00015f70
        /*1248*/ 	.word	0x0000001e
        /*124c*/ 	.word	0x00032460
        /*1250*/ 	.short	0x010a
        /*1252*/ 	.byte	0x3f
	.zero		1


	//   ....[61]....
        /*1254*/ 	.word	0x000166c0
        /*1258*/ 	.word	0x0000001e
        /*125c*/ 	.word	0x00032450
        /*1260*/ 	.short	0x0107
        /*1262*/ 	.byte	0x3f
	.zero		1


	//   ....[62]....
        /*1264*/ 	.word	0x00016790
        /*1268*/ 	.word	0x0000001e
        /*126c*/ 	.word	0x00032450
        /*1270*/ 	.short	0x0101
        /*1272*/ 	.byte	0x3f
	.zero		1


	//   ....[63]....
        /*1274*/ 	.word	0x00016ae0
        /*1278*/ 	.word	0x00000004
        /*127c*/ 	.word	0x00032440
        /*1280*/ 	.short	0x010a
        /*1282*/ 	.byte	0x3f
	.zero		1


	//   ....[64]....
        /*1284*/ 	.word	0x00016ec0
        /*1288*/ 	.word	0x00000004
        /*128c*/ 	.word	0x00032430
        /*1290*/ 	.short	0x0107
        /*1292*/ 	.byte	0x3f
	.zero		1


	//   ....[65]....
        /*1294*/ 	.word	0x00016f80
        /*1298*/ 	.word	0x00000004
        /*129c*/ 	.word	0x00032430
        /*12a0*/ 	.short	0x0101
        /*12a2*/ 	.byte	0x3f
	.zero		1


	//   ....[66]....
        /*12a4*/ 	.word	0x00016fb0
        /*12a8*/ 	.word	0x00000004
        /*12ac*/ 	.word	0x00032460
        /*12b0*/ 	.short	0x010a
        /*12b2*/ 	.byte	0x3f
	.zero		1


	//   ....[67]....
        /*12b4*/ 	.word	0x000174d0
        /*12b8*/ 	.word	0x00000004
        /*12bc*/ 	.word	0x00032450
        /*12c0*/ 	.short	0x0107
        /*12c2*/ 	.byte	0x3f
	.zero		1


	//   ....[68]....
        /*12c4*/ 	.word	0x00017590
        /*12c8*/ 	.word	0x00000004
        /*12cc*/ 	.word	0x00032450
        /*12d0*/ 	.short	0x0101
        /*12d2*/ 	.byte	0x3f
	.zero		1


	//   ....[69]....
        /*12d4*/ 	.word	0x000181d0
        /*12d8*/ 	.word	0x00000005
        /*12dc*/ 	.word	0x00032420
        /*12e0*/ 	.short	0x010a
        /*12e2*/ 	.byte	0x3f
	.zero		1


	//   ....[70]....
        /*12e4*/ 	.word	0x00018340
        /*12e8*/ 	.word	0x00000003
        /*12ec*/ 	.word	0x00032440
        /*12f0*/ 	.short	0x010a
        /*12f2*/ 	.byte	0x3f
	.zero		1


	//   ....[71]....
        /*12f4*/ 	.word	0x000183e0
        /*12f8*/ 	.word	0x00000019
        /*12fc*/ 	.word	0x00032440
        /*1300*/ 	.short	0x010a
        /*1302*/ 	.byte	0x3f
	.zero		1


	//   ....[72]....
        /*1304*/ 	.word	0x00018420
        /*1308*/ 	.word	0x00000003
        /*130c*/ 	.word	0x00032460
        /*1310*/ 	.short	0x010a
        /*1312*/ 	.byte	0x3f
	.zero		1


	//   ....[73]....
        /*1314*/ 	.word	0x00018460
        /*1318*/ 	.word	0x00000019
        /*131c*/ 	.word	0x00032460
        /*1320*/ 	.short	0x010a
        /*1322*/ 	.byte	0x3f
	.zero		1


	//   ....[74]....
        /*1324*/ 	.word	0x000184c0
        /*1328*/ 	.word	0x00000004
        /*132c*/ 	.word	0x00032490
        /*1330*/ 	.short	0x010a
        /*1332*/ 	.byte	0x3f
	.zero		1


	//   ....[75]....
        /*1334*/ 	.word	0x00018770
        /*1338*/ 	.word	0x00000004
        /*133c*/ 	.word	0x00032490
        /*1340*/ 	.short	0x010a
        /*1342*/ 	.byte	0x3f
	.zero		1


	//   ....[76]....
        /*1344*/ 	.word	0x00018a20
        /*1348*/ 	.word	0x00000004
        /*134c*/ 	.word	0x00032490
        /*1350*/ 	.short	0x010a
        /*1352*/ 	.byte	0x3f
	.zero		1


	//   ....[77]....
        /*1354*/ 	.word	0x00018cb0
        /*1358*/ 	.word	0x00000004
        /*135c*/ 	.word	0x000324b0
        /*1360*/ 	.short	0x010a
        /*1362*/ 	.byte	0x3f
	.zero		1


	//   ....[78]....
        /*1364*/ 	.word	0x00018fb0
        /*1368*/ 	.word	0x00000013
        /*136c*/ 	.word	0x00032400
        /*1370*/ 	.short	0x010a
        /*1372*/ 	.byte	0x3f
	.zero		1


	//   ....[79]....
        /*1374*/ 	.word	0x000191c0
        /*1378*/ 	.word	0x00000013
        /*137c*/ 	.word	0x00032400
        /*1380*/ 	.short	0x010a
        /*1382*/ 	.byte	0x3f
	.zero		1


	//   ....[80]....
        /*1384*/ 	.word	0x00019210
        /*1388*/ 	.word	0x00000003
        /*138c*/ 	.word	0x00032430
        /*1390*/ 	.short	0x010a
        /*1392*/ 	.byte	0x3f
	.zero		1


	//   ....[81]....
        /*1394*/ 	.word	0x00019260
        /*1398*/ 	.word	0x00000013
        /*139c*/ 	.word	0x00032410
        /*13a0*/ 	.short	0x010a
        /*13a2*/ 	.byte	0x3f
	.zero		1


	//   ....[82]....
        /*13a4*/ 	.word	0x000192b0
        /*13a8*/ 	.word	0x00000003
        /*13ac*/ 	.word	0x00032450
        /*13b0*/ 	.short	0x010a
        /*13b2*/ 	.byte	0x3f
	.zero		1


	//   ....[83]....
        /*13b4*/ 	.word	0x00019300
        /*13b8*/ 	.word	0x00000003
        /*13bc*/ 	.word	0x00032430
        /*13c0*/ 	.short	0x010a
        /*13c2*/ 	.byte	0x3f
	.zero		1


	//   ....[84]....
        /*13c4*/ 	.word	0x00019350
        /*13c8*/ 	.word	0x00000003
        /*13cc*/ 	.word	0x00032450
        /*13d0*/ 	.short	0x010a
        /*13d2*/ 	.byte	0x3f
	.zero		1


	//   ....[85]....
        /*13d4*/ 	.word	0x00019920
        /*13d8*/ 	.word	0x00000017
        /*13dc*/ 	.word	0x00032420
        /*13e0*/ 	.short	0x010a
        /*13e2*/ 	.byte	0x3f
	.zero		1


	//   ....[86]....
        /*13e4*/ 	.word	0x00019970
        /*13e8*/ 	.word	0x00000003
        /*13ec*/ 	.word	0x000324a0
        /*13f0*/ 	.short	0x010a
        /*13f2*/ 	.byte	0x3f
	.zero		1


	//   ....[87]....
        /*13f4*/ 	.word	0x000199c0
        /*13f8*/ 	.word	0x00000003
        /*13fc*/ 	.word	0x000324c0
        /*1400*/ 	.short	0x010a
        /*1402*/ 	.byte	0x3f
	.zero		1


	//   ....[88]....
        /*1404*/ 	.word	0x00019a10
        /*1408*/ 	.word	0x00000006
        /*140c*/ 	.word	0x000324a0
        /*1410*/ 	.short	0x010a
        /*1412*/ 	.byte	0x3f
	.zero		1


	//   ....[89]....
        /*1414*/ 	.word	0x00019a60
        /*1418*/ 	.word	0x00000006
        /*141c*/ 	.word	0x000324c0
        /*1420*/ 	.short	0x010a
        /*1422*/ 	.byte	0x3f
	.zero		1


	//   ....[90]....
        /*1424*/ 	.word	0x00019b80
        /*1428*/ 	.word	0x0000001e
        /*142c*/ 	.word	0x00032440
        /*1430*/ 	.short	0x010a
        /*1432*/ 	.byte	0x3f
	.zero		1


	//   ....[91]....
        /*1434*/ 	.word	0x0001bc10
        /*1438*/ 	.word	0x00000017
        /*143c*/ 	.word	0x00032420
        /*1440*/ 	.short	0x010a
        /*1442*/ 	.byte	0x3f
	.zero		1


	//   ....[92]....
        /*1444*/ 	.word	0x0001bc60
        /*1448*/ 	.word	0x0000001e
        /*144c*/ 	.word	0x00032460
        /*1450*/ 	.short	0x010a
        /*1452*/ 	.byte	0x3f
	.zero		1


	//   ....[93]....
        /*1454*/ 	.word	0x0001c5c0
        /*1458*/ 	.word	0x00000004
        /*145c*/ 	.word	0x00032440
        /*1460*/ 	.short	0x010a
        /*1462*/ 	.byte	0x3f
	.zero		1


	//   ....[94]....
        /*1464*/ 	.word	0x0001cca0
        /*1468*/ 	.word	0x00000004
        /*146c*/ 	.word	0x00032460
        /*1470*/ 	.short	0x010a
        /*1472*/ 	.byte	0x3f
	.zero		1


	//   ....[95]....
        /*1474*/ 	.word	0x0001dd40
        /*1478*/ 	.word	0x00000005
        /*147c*/ 	.word	0x00032420
        /*1480*/ 	.short	0x010a
        /*1482*/ 	.byte	0x3f
	.zero		1


	//   ....[96]....
        /*1484*/ 	.word	0x0001dee0
        /*1488*/ 	.word	0x00000003
        /*148c*/ 	.word	0x00032440
        /*1490*/ 	.short	0x010a
        /*1492*/ 	.byte	0x3f
	.zero		1


	//   ....[97]....
        /*1494*/ 	.word	0x0001df30
        /*1498*/ 	.word	0x00000019
        /*149c*/ 	.word	0x00032440
        /*14a0*/ 	.short	0x010a
        /*14a2*/ 	.byte	0x3f
	.zero		1


	//   ....[98]....
        /*14a4*/ 	.word	0x0001df80
        /*14a8*/ 	.word	0x00000003
        /*14ac*/ 	.word	0x00032460
        /*14b0*/ 	.short	0x010a
        /*14b2*/ 	.byte	0x3f
	.zero		1


	//----- nvinfo : EIATTR_NUM_MBARRIERS
	.align		4
.L_1272:
        /*14b4*/ 	.byte	0x03, 0x38
        /*14b6*/ 	.short	0x0017


	//----- nvinfo : EIATTR_EXIT_INSTR_OFFSETS
	.align		4
        /*14b8*/ 	.byte	0x04, 0x1c
        /*14ba*/ 	.short	(.L_1274 - .L_1273)


	//   ....[0]....
.L_1273:
        /*14bc*/ 	.word	0x000184b0


	//----- nvinfo : EIATTR_MAX_THREADS
	.align		4
.L_1274:
        /*14c0*/ 	.byte	0x04, 0x05
        /*14c2*/ 	.short	(.L_1276 - .L_1275)
.L_1275:
        /*14c4*/ 	.word	0x00000180
        /*14c8*/ 	.word	0x00000001
        /*14cc*/ 	.word	0x00000001


	//----- nvinfo : EIATTR_CRS_STACK_SIZE
	.align		4
.L_1276:
        /*14d0*/ 	.byte	0x04, 0x1e
        /*14d2*/ 	.short	(.L_1278 - .L_1277)
.L_1277:
        /*14d4*/ 	.word	0x00000000


	//----- nvinfo : EIATTR_CBANK_PARAM_SIZE
	.align		4
.L_1278:
        /*14d8*/ 	.byte	0x03, 0x19
        /*14da*/ 	.short	0x0bf0


	//----- nvinfo : EIATTR_PARAM_CBANK
	.align		4
        /*14dc*/ 	.byte	0x04, 0x0a
        /*14de*/ 	.short	(.L_1280 - .L_1279)
	.align		4
.L_1279:
        /*14e0*/ 	.word	index@(.nv.constant0._ZN7cutlass13device_kernelIN5flash11enable_sm90INS1_16FlashAttnFwdSm90INS1_25CollectiveMainloopFwdSm90ILi2EN4cute5tupleIJNS5_1CILi1EEES8_S8_EEENS6_IJNS7_ILi128EEENS7_ILi96EEENS7_ILi64EEEEEELi256ENS_6half_tEfNS_4arch4Sm90ELb0ELb0ELb0ELb1ELb1ELb1ELb1ELb1ELb0ELb1ELb0ELb0EEENS1_21CollectiveEpilogueFwdINS6_IJSA_NS7_ILi256EEESB_EEES9_SE_SG_Li256ELb1ELb1ELb0ELb0EEENS1_36VarlenDynamicPersistentTileSchedulerILi128ELi96ELi256ELi128ELb0ELb1ELb1ELb0ELb1ELb1EEEEEEEEEvNT_6ParamsE)
        /*14e4*/ 	.short	0x0210
        /*14e6*/ 	.short	0x0bf0


	//----- nvinfo : EIATTR_SW_WAR
	.align		4
.L_1280:
        /*14e8*/ 	.byte	0x04, 0x36
        /*14ea*/ 	.short	(.L_1282 - .L_1281)
.L_1281:
        /*14ec*/ 	.word	0x00000008
.L_1282:


//--------------------- .nv.info._ZN7cutlass13device_kernelIN5flash11enable_sm90INS1_16FlashAttnFwdSm90INS1_25CollectiveMainloopFwdSm90ILi2EN4cute5tupleIJNS5_1CILi1EEES8_S8_EEENS6_IJNS7_ILi128EEENS7_ILi96EEENS7_ILi64EEEEEELi256ENS_6half_tEfNS_4arch4Sm90ELb0ELb1ELb0ELb0ELb1ELb0ELb0ELb1ELb0ELb1ELb0ELb0EEENS1_21CollectiveEpilogueFwdINS6_IJSA_NS7_ILi256EEESB_EEES9_SE_SG_Li256ELb0ELb1ELb0ELb0EEENS1_30DynamicPersistentTileSchedulerILi256ELi128ELb0ELb1ELb1EEEEEEEEEvNT_6ParamsE --------------------------
	.section	.nv.info._ZN7cutlass13device_kernelIN5flash11enable_sm90INS1_16FlashAttnFwdSm90INS1_25CollectiveMainloopFwdSm90ILi2EN4cute5tupleIJNS5_1CILi1EEES8_S8_EEENS6_IJNS7_ILi128EEENS7_ILi96EEENS7_ILi64EEEEEELi256ENS_6half_tEfNS_4arch4Sm90ELb0ELb1ELb0ELb0ELb1ELb0ELb0ELb1ELb0ELb1ELb0ELb0EEENS1_21CollectiveEpilogueFwdINS6_IJSA_NS7_ILi256EEESB_EEES9_SE_SG_Li256ELb0ELb1ELb0ELb0EEENS1_30DynamicPersistentTileSchedulerILi256ELi128ELb0ELb1ELb1EEEEEEEEEvNT_6ParamsE,"",@"SHT_CUDA_INFO"
	.sectionflags	@""
	.align	4


	//----- nvinfo : EIATTR_CUDA_API_VERSION
	.align		4
        /*0000*/ 	.byte	0x04, 0x37
        /*0002*/ 	.short	(.L_1284 - .L_1283)
.L_1283:
        /*0004*/ 	.word	0x00000082


	//----- nvinfo : EIATTR_KPARAM_INFO
	.align		4
.L_1284:
        /*0008*/ 	.byte	0x04, 0x17
        /*000a*/ 	.short	(.L_1286 - .L_1285)
.L_1285:
        /*000c*/ 	.word	0x00000000
        /*0010*/ 	.short	0x0000
        /*0012*/ 	.short	0x0070
        /*0014*/ 	.byte	0x00, 0xf0, 0x01, 0x2a


	//----- nvinfo : EIATTR_SPARSE_MMA_MASK
	.align		4
.L_1286:
        /*0018*/ 	.byte	0x03, 0x50
        /*001a*/ 	.short	0x0000


	//----- nvinfo : EIATTR_MAXREG_COUNT
	.align		4
        /*001c*/ 	.byte	0x03, 0x1b
        /*001e*/ 	.short	0x00a8


	//----- nvinfo : EIATTR_NUM_BARRIERS
	.align		4
        /*0020*/ 	.byte	0x02, 0x4c
        /*0022*/ 	.byte	0x10
	.zero		1


	//----- nvinfo : EIATTR_EXTERNS
	.align		4
        /*0024*/ 	.byte	0x04, 0x0f
        /*0026*/ 	.short	(.L_1288 - .L_1287)


	//   ....[0]....
	.align		4
.L_1287:
        /*0028*/ 	.word	index@(__assertfail)


	//----- nvinfo : EIATTR_ANNOTATIONS
	.align		4
.L_1288:
        /*002c*/ 	.byte	0x04, 0x55
        /*002e*/ 	.short	(.L_1290 - .L_1289)


	//   ....[0]....
.L_1289:
        /*0030*/ 	.word	0x00000001
        /*0034*/ 	.byte	0xd0, 0xf9, 0x00, 0x00, 0x01, 0x00, 0x00, 0x00, 0x40, 0xfd, 0x00, 0x00, 0x01, 0x00, 0x00, 0x00
        /*0044*/ 	.byte	0x80, 0xfd, 0x00, 0x00, 0x01, 0x00, 0x00, 0x00, 0xe0, 0x1d, 0x01, 0x00, 0x01, 0x00, 0x00, 0x00
        /*0054*/ 	.byte	0x00, 0x1e, 0x01, 0x00, 0x01, 0x00, 0x00, 0x00, 0xa0, 0x20, 0x01, 0x00, 0x01, 0x00, 0x00, 0x00
        /*0064*/ 	.byte	0xe0, 0x37, 0x01, 0x00, 0x01, 0x00, 0x00, 0x00, 0x80, 0x50, 0x01, 0x00


	//----- nvinfo : EIATTR_MERCURY_ISA_VERSION
	.align		4
.L_1290:
        /*0070*/ 	.byte	0x03, 0x5f
        /*0072*/ 	.short	0x0101


	//----- nvinfo : EIATTR_INT_WARP_WIDE_INSTR_OFFSETS
	.align		4
        /*0074*/ 	.byte	0x04, 0x31
        /*0076*/ 	.short	(.L_1292 - .L_1291)


	//   ....[0]....
.L_1291:
        /*0078*/ 	.word	0x000000c0


	//   ....[1]....
        /*007c*/ 	.word	0x000000d0


	//   ....[2]....
        /*0080*/ 	.word	0x00000170


	//   ....[3]....
        /*0084*/ 	.word	0x00010700


	//   ....[4]....
        /*0088*/ 	.word	0x00010790


	//   ....[5]....
        /*008c*/ 	.word	0x00013570


	//   ....[6]....
        /*0090*/ 	.word	0x00013600


	//----- nvinfo : EIATTR_COOP_GROUP_MASK_REGIDS
	.align		4
.L_1292:
        /*0094*/ 	.byte	0x04, 0x29
        /*0096*/ 	.short	(.L_1294 - .L_1293)


	//   ....[0]....
.L_1293:
        /*0098*/ 	.word	0xffffffff


	//   ....[1]....
        /*009c*/ 	.word	0xffffffff


	//   ....[2]....
        /*00a0*/ 	.word	0xffffffff


	//   ....[3]....
        /*00a4*/ 	.word	0xffffffff


	//   ....[4]....
        /*00a8*/ 	.word	0xffffffff


	//   ....[5]....
        /*00ac*/ 	.word	0xffffffff


	//   ....[6]....
        /*00b0*/ 	.word	0xffffffff


	//   ....[7]....
        /*00b4*/ 	.word	0xffffffff


	//   ....[8]....
        /*00b8*/ 	.word	0xffffffff


	//   ....[9]....
        /*00bc*/ 	.word	0xffffffff


	//   ....[10]....
        /*00c0*/ 	.word	0xffffffff


	//   ....[11]....
        /*00c4*/ 	.word	0xffffffff


	//   ....[12]....
        /*00c8*/ 	.word	0xffffffff


	//   ....[13]....
        /*00cc*/ 	.word	0xffffffff


	//   ....[14]....
        /*00d0*/ 	.word	0xffffffff


	//   ....[15]....
        /*00d4*/ 	.word	0xffffffff


	//   ....[16]....
        /*00d8*/ 	.word	0xffffffff


	//   ....[17]....
        /*00dc*/ 	.word	0xffffffff


	//   ....[18]....
        /*00e0*/ 	.word	0xffffffff


	//   ....[19]....
        /*00e4*/ 	.word	0xffffffff


	//   ....[20]....
        /*00e8*/ 	.word	0xffffffff


	//   ....[21]....
        /*00ec*/ 	.word	0xffffffff


	//   ....[22]....
        /*00f0*/ 	.word	0xffffffff


	//   ....[23]....
        /*00f4*/ 	.word	0xffffffff


	//   ....[24]....
        /*00f8*/ 	.word	0xffffffff


	//   ....[25]....
        /*00fc*/ 	.word	0xffffffff


	//   ....[26]....
        /*0100*/ 	.word	0xffffffff


	//   ....[27]....
        /*0104*/ 	.word	0xffffffff


	//   ....[28]....
        /*0108*/ 	.word	0xffffffff


	//   ....[29]....
        /*010c*/ 	.word	0xffffffff


	//   ....[30]....
        /*0110*/ 	.word	0xffffffff


	//   ....[31]....
        /*0114*/ 	.word	0xffffffff


	//   ....[32]....
        /*0118*/ 	.word	0xffffffff


	//   ....[33]....
        /*011c*/ 	.word	0xffffffff


	//   ....[34]....
        /*0120*/ 	.word	0xffffffff


	//   ....[35]....
        /*0124*/ 	.word	0xffffffff


	//   ....[36]....
        /*0128*/ 	.word	0xffffffff


	//   ....[37]....
        /*012c*/ 	.word	0xffffffff


	//   ....[38]....
        /*0130*/ 	.word	0xffffffff


	//   ....[39]....
        /*0134*/ 	.word	0xffffffff


	//   ....[40]....
        /*0138*/ 	.word	0xffffffff


	//   ....[41]....
        /*013c*/ 	.word	0xffffffff


	//   ....[42]....
        /*0140*/ 	.word	0xffffffff


	//   ....[43]....
        /*0144*/ 	.word	0xffffffff


	//   ....[44]....
        /*0148*/ 	.word	0xffffffff


	//   ....[45]....
        /*014c*/ 	.word	0xffffffff


	//   ....[46]....
        /*0150*/ 	.word	0xffffffff


	//   ....[47]....
        /*0154*/ 	.word	0xffffffff


	//   ....[48]....
        /*0158*/ 	.word	0xffffffff


	//   ....[49]....
        /*015c*/ 	.word	0xffffffff


	//   ....[50]....
        /*0160*/ 	.word	0xffffffff


	//   ....[51]....
        /*0164*/ 	.word	0xffffffff


	//   ....[52]....
        /*0168*/ 	.word	0xffffffff


	//   ....[53]....
        /*016c*/ 	.word	0xffffffff


	//   ....[54]....
        /*0170*/ 	.word	0xffffffff


	//   ....[55]....
        /*0174*/ 	.word	0xffffffff


	//   ....[56]....
        /*0178*/ 	.word	0xffffffff


	//   ....[57]....
        /*017c*/ 	.word	0xffffffff


	//   ....[58]....
        /*0180*/ 	.word	0xffffffff


	//   ....[59]....
        /*0184*/ 	.word	0xffffffff


	//   ....[60]....
        /*0188*/ 	.word	0xffffffff


	//   ....[61]....
        /*018c*/ 	.word	0xffffffff


	//   ....[62]....
        /*0190*/ 	.word	0xffffffff


	//   ....[63]....
        /*0194*/ 	.word	0xffffffff


	//   ....[64]....
        /*0198*/ 	.word	0xffffffff


	//   ....[65]....
        /*019c*/ 	.word	0xffffffff


	//   ....[66]....
        /*01a0*/ 	.word	0xffffffff


	//   ....[67]....
        /*01a4*/ 	.word	0xffffffff


	//   ....[68]....
        /*01a8*/ 	.word	0xffffffff


	//   ....[69]....
        /*01ac*/ 	.word	0xffffffff


	//   ....[70]....
        /*01b0*/ 	.word	0xffffffff


	//   ....[71]....
        /*01b4*/ 	.word	0xffffffff


	//   ....[72]....
        /*01b8*/ 	.word	0xffffffff


	//   ....[73]....
        /*01bc*/ 	.word	0xffffffff


	//   ....[74]....
        /*01c0*/ 	.word	0xffffffff


	//   ....[75]....
        /*01c4*/ 	.word	0xffffffff


	//   ....[76]....
        /*01c8*/ 	.word	0xffffffff


	//   ....[77]....
        /*01cc*/ 	.word	0xffffffff


	//   ....[78]....
        /*01d0*/ 	.word	0xffffffff


	//   ....[79]....
        /*01d4*/ 	.word	0xffffffff


	//   ....[80]....
        /*01d8*/ 	.word	0xffffffff


	//   ....[81]....
        /*01dc*/ 	.word	0xffffffff


	//   ....[82]....
        /*01e0*/ 	.word	0xffffffff


	//   ....[83]....
        /*01e4*/ 	.word	0xffffffff


	//   ....[84]....
        /*01e8*/ 	.word	0xffffffff


	//   ....[85]....
        /*01ec*/ 	.word	0xffffffff


	//   ....[86]....
        /*01f0*/ 	.word	0xffffffff


	//   ....[87]....
        /*01f4*/ 	.word	0xffffffff


	//   ....[88]....
        /*01f8*/ 	.word	0xffffffff


	//   ....[89]....
        /*01fc*/ 	.word	0xffffffff


	//   ....[90]....
        /*0200*/ 	.word	0xffffffff


	//   ....[91]....
        /*0204*/ 	.word	0xffffffff


	//   ....[92]....
        /*0208*/ 	.word	0xffffffff


	//   ....[93]....
        /*020c*/ 	.word	0xffffffff


	//   ....[94]....
        /*0210*/ 	.word	0xffffffff


	//   ....[95]....
        /*0214*/ 	.word	0xffffffff


	//   ....[96]....
        /*0218*/ 	.word	0xffffffff


	//   ....[97]....
        /*021c*/ 	.word	0xffffffff


	//   ....[98]....
        /*0220*/ 	.word	0xffffffff


	//   ....[99]....
        /*0224*/ 	.word	0xffffffff


	//   ....[100]....
        /*0228*/ 	.word	0xffffffff


	//   ....[101]....
        /*022c*/ 	.word	0xffffffff


	//   ....[102]....
        /*0230*/ 	.word	0xffffffff


	//   ....[103]....
        /*0234*/ 	.word	0xffffffff


	//   ....[104]....
        /*0238*/ 	.word	0xffffffff


	//   ....[105]....
        /*023c*/ 	.word	0xffffffff


	//   ....[106]....
        /*0240*/ 	.word	0xffffffff


	//   ....[107]....
        /*0244*/ 	.word	0xffffffff


	//   ....[108]....
        /*0248*/ 	.word	0xffffffff


	//   ....[109]....
        /*024c*/ 	.word	0xffffffff


	//   ....[110]....
        /*0250*/ 	.word	0xffffffff


	//   ....[111]....
        /*0254*/ 	.word	0xffffffff


	//   ....[112]....
        /*0258*/ 	.word	0xffffffff


	//   ....[113]....
        /*025c*/ 	.word	0xffffffff


	//   ....[114]....
        /*0260*/ 	.word	0xffffffff


	//   ....[115]....
        /*0264*/ 	.word	0xffffffff


	//   ....[116]....
        /*0268*/ 	.word	0xffffffff


	//   ....[117]....
        /*026c*/ 	.word	0xffffffff


	//   ....[118]....
        /*0270*/ 	.word	0xffffffff


	//   ....[119]....
        /*0274*/ 	.word	0xffffffff


	//   ....[120]....
        /*0278*/ 	.word	0x0500000f


	//   ....[121]....
        /*027c*/ 	.word	0x0500000f


	//   ....[122]....
        /*0280*/ 	.word	0x0500000f


	//   ....[123]....
        /*0284*/ 	.word	0x0500000f


	//   ....[124]....
        /*0288*/ 	.word	0x0500000f


	//   ....[125]....
        /*028c*/ 	.word	0x0500000f


	//   ....[126]....
        /*0290*/ 	.word	0x0500000f


	//   ....[127]....
        /*0294*/ 	.word	0x0500000f


	//   ....[128]....
        /*0298*/ 	.word	0x0500000f


	//   ....[129]....
        /*029c*/ 	.word	0x0500000f


	//   ....[130]....
        /*02a0*/ 	.word	0x0500000f


	//   ....[131]....
        /*02a4*/ 	.word	0x0500000f


	//   ....[132]....
        /*02a8*/ 	.word	0x0500000f


	//   ....[133]....
        /*02ac*/ 	.word	0x0500000f


	//   ....[134]....
        /*02b0*/ 	.word	0x0500000f


	//   ....[135]....
        /*02b4*/ 	.word	0x0500000f


	//   ....[136]....
        /*02b8*/ 	.word	0x0500000f


	//   ....[137]....
        /*02bc*/ 	.word	0x0500000f


	//   ....[138]....
        /*02c0*/ 	.word	0x0500000f


	//   ....[139]....
        /*02c4*/ 	.word	0x0500000f


	//   ....[140]....
        /*02c8*/ 	.word	0x0500000f


	//   ....[141]....
        /*02cc*/ 	.word	0x0500000f


	//   ....[142]....
        /*02d0*/ 	.word	0x0500000f


	//   ....[143]....
        /*02d4*/ 	.word	0x0500000f


	//   ....[144]....
        /*02d8*/ 	.word	0x0500000f


	//   ....[145]....
        /*02dc*/ 	.word	0x0500000f


	//   ....[146]....
        /*02e0*/ 	.word	0x0500000f


	//   ....[147]....
        /*02e4*/ 	.word	0x0500000f


	//   ....[148]....
        /*02e8*/ 	.word	0x0500000f


	//   ....[149]....
        /*02ec*/ 	.word	0x0500000f


	//   ....[150]....
        /*02f0*/ 	.word	0x0500000f


	//   ....[151]....
        /*02f4*/ 	.word	0x0500000f


	//   ....[152]....
        /*02f8*/ 	.word	0x0500000f


	//   ....[153]....
        /*02fc*/ 	.word	0x0500000f


	//   ....[154]....
        /*0300*/ 	.word	0x0500000f


	//   ....[155]....
        /*0304*/ 	.word	0x0500000f


	//   ....[156]....
        /*0308*/ 	.word	0x0500000f


	//   ....[157]....
        /*030c*/ 	.word	0x0500000f


	//   ....[158]....
        /*0310*/ 	.word	0x0500000f


	//   ....[159]....
        /*0314*/ 	.word	0x0500000f


	//   ....[160]....
        /*0318*/ 	.word	0x0500000f


	//   ....[161]....
        /*031c*/ 	.word	0x0500000f


	//   ....[162]....
        /*0320*/ 	.word	0x0500000f


	//   ....[163]....
        /*0324*/ 	.word	0x0500000f


	//   ....[164]....
        /*0328*/ 	.word	0x0500000f


	//   ....[165]....
        /*032c*/ 	.word	0x0500000f


	//   ....[166]....
        /*0330*/ 	.word	0x0500000f


	//   ....[167]....
        /*0334*/ 	.word	0x0500000f


	//   ....[168]....
        /*0338*/ 	.word	0x0500000f


	//   ....[169]....
        /*033c*/ 	.word	0x0500000f


	//   ....[170]....
        /*0340*/ 	.word	0x0500000f


	//   ....[171]....
        /*0344*/ 	.word	0x0500000f


	//   ....[172]....
        /*0348*/ 	.word	0x0500000f


	//   ....[173]....
        /*034c*/ 	.word	0x0500000f


	//   ....[174]....
        /*0350*/ 	.word	0x0500000f


	//   ....[175]....
        /*0354*/ 	.word	0x0500000f


	//   ....[176]....
        /*0358*/ 	.word	0x0500000f


	//   ....[177]....
        /*035c*/ 	.word	0x0500000f


	//   ....[178]....
        /*0360*/ 	.word	0x0500000f


	//   ....[179]....
        /*0364*/ 	.word	0x0500000f


	//   ....[180]....
        /*0368*/ 	.word	0x0500000f


	//   ....[181]....
        /*036c*/ 	.word	0x0500000f


	//   ....[182]....
        /*0370*/ 	.word	0x0500000f


	//   ....[183]....
        /*0374*/ 	.word	0x0500000f


	//   ....[184]....
        /*0378*/ 	.word	0x0500000f


	//   ....[185]....
        /*037c*/ 	.word	0x0500000f


	//   ....[186]....
        /*0380*/ 	.word	0x0500000f


	//----- nvinfo : EIATTR_COOP_GROUP_INSTR_OFFSETS
	.align		4
.L_1294:
        /*0384*/ 	.byte	0x04, 0x28
        /*0386*/ 	.short	(.L_1296 - .L_1295)


	//   ....[0]....
.L_1295:
        /*0388*/ 	.word	0x00000080


	//   ....[1]....
        /*038c*/ 	.word	0x00000090


	//   ....[2]....
        /*0390*/ 	.word	0x000002d0


	//   ....[3]....
        /*0394*/ 	.word	0x00000430


	//   ....[4]....
        /*0398*/ 	.word	0x00000550


	//   ....[5]....
        /*039c*/ 	.word	0x000006b0


	//   ....[6]....
        /*03a0*/ 	.word	0x00001960


	//   ....[7]....
        /*03a4*/ 	.word	0x000020e0


	//   ....[8]....
        /*03a8*/ 	.word	0x00002300


	//   ....[9]....
        /*03ac*/ 	.word	0x00003030


	//   ....[10]....
        /*03b0*/ 	.word	0x00003140


	//   ....[11]....
        /*03b4*/ 	.word	0x00003770


	//   ....[12]....
        /*03b8*/ 	.word	0x000037d0


	//   ....[13]....
        /*03bc*/ 	.word	0x000049d0


	//   ....[14]....
        /*03c0*/ 	.word	0x00005400


	//   ....[15]....
        /*03c4*/ 	.word	0x00005980


	//   ....[16]....
        /*03c8*/ 	.word	0x00005aa0


	//   ....[17]....
        /*03cc*/ 	.word	0x000060c0


	//   ....[18]....
        /*03d0*/ 	.word	0x00006170


	//   ....[19]....
        /*03d4*/ 	.word	0x00007d50


	//   ....[20]....
        /*03d8*/ 	.word	0x00007d80


	//   ....[21]....
        /*03dc*/ 	.word	0x000081e0


	//   ....[22]....
        /*03e0*/ 	.word	0x000083b0


	//   ....[23]....
        /*03e4*/ 	.word	0x000099e0


	//   ....[24]....
        /*03e8*/ 	.word	0x00009bd0


	//   ....[25]....
        /*03ec*/ 	.word	0x0000a990


	//   ....[26]....
        /*03f0*/ 	.word	0x0000aab0


	//   ....[27]....
        /*03f4*/ 	.word	0x0000b120


	//   ....[28]....
        /*03f8*/ 	.word	0x0000b240


	//   ....[29]....
        /*03fc*/ 	.word	0x0000c5e0


	//   ....[30]....
        /*0400*/ 	.word	0x0000c660


	//   ....[31]....
        /*0404*/ 	.word	0x0000c6d0


	//   ....[32]....
        /*0408*/ 	.word	0x0000c720


	//   ....[33]....
        /*040c*/ 	.word	0x0000e250


	//   ....[34]....
        /*0410*/ 	.word	0x0000e280


	//   ....[35]....
        /*0414*/ 	.word	0x0000e2b0


	//   ....[36]....
        /*0418*/ 	.word	0x0000e310


	//   ....[37]....
        /*041c*/ 	.word	0x0000e820


	//   ....[38]....
        /*0420*/ 	.word	0x0000e850


	//   ....[39]....
        /*0424*/ 	.word	0x0000e990


	//   ....[40]....
        /*0428*/ 	.word	0x0000e9b0


	//   ....[41]....
        /*042c*/ 	.word	0x0000eaf0


	//   ....[42]....
        /*0430*/ 	.word	0x0000eb10


	//   ....[43]....
        /*0434*/ 	.word	0x0000ec60


	//   ....[44]....
        /*0438*/ 	.word	0x0000ec80


	//   ....[45]....
        /*043c*/ 	.word	0x0000f3a0


	//   ....[46]....
        /*0440*/ 	.word	0x0000f3c0


	//   ....[47]....
        /*0444*/ 	.word	0x0000f500


	//   ....[48]....
        /*0448*/ 	.word	0x0000f520


	//   ....[49]....
        /*044c*/ 	.word	0x0000f660


	//   ....[50]....
        /*0450*/ 	.word	0x0000f680


	//   ....[51]....
        /*0454*/ 	.word	0x0000f7d0


	//   ....[52]....
        /*0458*/ 	.word	0x0000f7f0


	//   ....[53]....
        /*045c*/ 	.word	0x0000fa00


	//   ....[54]....
        /*0460*/ 	.word	0x00011150


	//   ....[55]....
        /*0464*/ 	.word	0x00011170


	//   ....[56]....
        /*0468*/ 	.word	0x00011180


	//   ....[57]....
        /*046c*/ 	.word	0x000111c0


	//   ....[58]....
        /*0470*/ 	.word	0x00011210


	//   ....[59]....
        /*0474*/ 	.word	0x00011230


	//   ....[60]....
        /*0478*/ 	.word	0x00011280


	//   ....[61]....
        /*047c*/ 	.word	0x000112a0


	//   ....[62]....
        /*0480*/ 	.word	0x000112f0


	//   ....[63]....
        /*0484*/ 	.word	0x00011310


	//   ....[64]....
        /*0488*/ 	.word	0x00011340


	//   ....[65]....
        /*048c*/ 	.word	0x00011370


	//   ....[66]....
        /*0490*/ 	.word	0x000119a0


	//   ....[67]....
        /*0494*/ 	.word	0x000119c0


	//   ....[68]....
        /*0498*/ 	.word	0x000119f0


	//   ....[69]....
        /*049c*/ 	.word	0x00011a30


	//   ....[70]....
        /*04a0*/ 	.word	0x00011a80


	//   ....[71]....
        /*04a4*/ 	.word	0x00011aa0


	//   ....[72]....
        /*04a8*/ 	.word	0x00011af0


	//   ....[73]....
        /*04ac*/ 	.word	0x00011b10


	//   ....[74]....
        /*04b0*/ 	.word	0x00011b60


	//   ....[75]....
        /*04b4*/ 	.word	0x00011b80


	//   ....[76]....
        /*04b8*/ 	.word	0x00011bd0


	//   ....[77]....
        /*04bc*/ 	.word	0x00011bf0


	//   ....[78]....
        /*04c0*/ 	.word	0x00011c40


	//   ....[79]....
        /*04c4*/ 	.word	0x00011c60


	//   ....[80]....
        /*04c8*/ 	.word	0x00011c90


	//   ....[81]....
        /*04cc*/ 	.word	0x00011cb0


	//   ....[82]....
        /*04d0*/ 	.word	0x000120e0


	//   ....[83]....
        /*04d4*/ 	.word	0x00012130


	//   ....[84]....
        /*04d8*/ 	.word	0x00012150


	//   ....[85]....
        /*04dc*/ 	.word	0x00012220


	//   ....[86]....
        /*04e0*/ 	.word	0x00012230


	//   ....[87]....
        /*04e4*/ 	.word	0x00012260


	//   ....[88]....
        /*04e8*/ 	.word	0x000122f0


	//   ....[89]....
        /*04ec*/ 	.word	0x00012390


	//   ....[90]....
        /*04f0*/ 	.word	0x000123b0


	//   ....[91]....
        /*04f4*/ 	.word	0x00012450


	//   ....[92]....
        /*04f8*/ 	.word	0x00012470


	//   ....[93]....
        /*04fc*/ 	.word	0x00012480


	//   ....[94]....
        /*0500*/ 	.word	0x00012ba0


	//   ....[95]....
        /*0504*/ 	.word	0x00012bc0


	//   ....[96]....
        /*0508*/ 	.word	0x00012bd0


	//   ....[97]....
        /*050c*/ 	.word	0x00012be0


	//   ....[98]....
        /*0510*/ 	.word	0x00012c00


	//   ....[99]....
        /*0514*/ 	.word	0x00012c60


	//   ....[100]....
        /*0518*/ 	.word	0x00012c80


	//   ....[101]....
        /*051c*/ 	.word	0x00012c90


	//   ....[102]....
        /*0520*/ 	.word	0x00012cd0


	//   ....[103]....
        /*0524*/ 	.word	0x00012d00


	//   ....[104]....
        /*0528*/ 	.word	0x00012d10


	//   ....[105]....
        /*052c*/ 	.word	0x00012d30


	//   ....[106]....
        /*0530*/ 	.word	0x00013090


	//   ....[107]....
        /*0534*/ 	.word	0x000130b0


	//   ....[108]....
        /*0538*/ 	.word	0x000130c0


	//   ....[109]....
        /*053c*/ 	.word	0x000130d0


	//   ....[110]....
        /*0540*/ 	.word	0x000130e0


	//   ....[111]....
        /*0544*/ 	.word	0x00013100


	//   ....[112]....
        /*0548*/ 	.word	0x00013170


	//   ....[113]....
        /*054c*/ 	.word	0x00013190


	//   ....[114]....
        /*0550*/ 	.word	0x000131f0


	//   ....[115]....
        /*0554*/ 	.word	0x00013200


	//   ....[116]....
        /*0558*/ 	.word	0x00013270


	//   ....[117]....
        /*055c*/ 	.word	0x000132e0


	//   ....[118]....
        /*0560*/ 	.word	0x00013720


	//   ....[119]....
        /*0564*/ 	.word	0x00013900


	//   ....[120]....
        /*0568*/ 	.word	0x00013f50


	//   ....[121]....
        /*056c*/ 	.word	0x00014030


	//   ....[122]....
        /*0570*/ 	.word	0x000140d0


	//   ....[123]....
        /*0574*/ 	.word	0x00014150


	//   ....[124]....
        /*0578*/ 	.word	0x00014200


	//   ....[125]....
        /*057c*/ 	.word	0x00014260


	//   ....[126]....
        /*0580*/ 	.word	0x00014320


	//   ....[127]....
        /*0584*/ 	.word	0x00014380


	//   ....[128]....
        /*0588*/ 	.word	0x00014440


	//   ....[129]....
        /*058c*/ 	.word	0x000144a0


	//   ....[130]....
        /*0590*/ 	.word	0x00014560


	//   ....[131]....
        /*0594*/ 	.word	0x000145c0


	//   ....[132]....
        /*0598*/ 	.word	0x00014660


	//   ....[133]....
        /*059c*/ 	.word	0x000146f0


	//   ....[134]....
        /*05a0*/ 	.word	0x00014760


	//   ....[135]....
        /*05a4*/ 	.word	0x000147e0


	//   ....[136]....
        /*05a8*/ 	.word	0x00014880


	//   ....[137]....
        /*05ac*/ 	.word	0x000148e0


	//   ....[138]....
        /*05b0*/ 	.word	0x000149a0


	//   ....[139]....
        /*05b4*/ 	.word	0x00014a00


	//   ....[140]....
        /*05b8*/ 	.word	0x00014ac0


	//   ....[141]....
        /*05bc*/ 	.word	0x00014b20


	//   ....[142]....
        /*05c0*/ 	.word	0x00014be0


	//   ....[143]....
        /*05c4*/ 	.word	0x00014c40


	//   ....[144]....
        /*05c8*/ 	.word	0x00014d00


	//   ....[145]....
        /*05cc*/ 	.word	0x00014d60


	//   ....[146]....
        /*05d0*/ 	.word	0x00014e20


	//   ....[147]....
        /*05d4*/ 	.word	0x00014e80


	//   ....[148]....
        /*05d8*/ 	.word	0x00014f20


	//   ....[149]....
        /*05dc*/ 	.word	0x00015050


	//   ....[150]....
        /*05e0*/ 	.word	0x00015120


	//   ....[151]....
        /*05e4*/ 	.word	0x000151b0


	//   ....[152]....
        /*05e8*/ 	.word	0x000152e0


	//   ....[153]....
        /*05ec*/ 	.word	0x00015340


	//   ....[154]....
        /*05f0*/ 	.word	0x00015450


	//   ....[155]....
        /*05f4*/ 	.word	0x000154b0


	//   ....[156]....
        /*05f8*/ 	.word	0x000155c0


	//   ....[157]....
        /*05fc*/ 	.word	0x00015620


	//   ....[158]....
        /*0600*/ 	.word	0x00015730


	//   ....[159]....
        /*0604*/ 	.word	0x00015790


	//   ....[160]....
        /*0608*/ 	.word	0x00015850


	//   ....[161]....
        /*060c*/ 	.word	0x000159b0


	//   ....[162]....
        /*0610*/ 	.word	0x00015a50


	//   ....[163]....
        /*0614*/ 	.word	0x00015ab0


	//   ....[164]....
        /*0618*/ 	.word	0x00015b50


	//   ....[165]....
        /*061c*/ 	.word	0x00015bb0


	//   ....[166]....
        /*0620*/ 	.word	0x00015c60


	//   ....[167]....
        /*0624*/ 	.word	0x00015cc0


	//   ....[168]....
        /*0628*/ 	.word	0x00015d60


	//   ....[169]....
        /*062c*/ 	.word	0x00015dc0


	//   ....[170]....
        /*0630*/ 	.word	0x00015e60


	//   ....[171]....
        /*0634*/ 	.word	0x00015ec0


	//   ....[172]....
        /*0638*/ 	.word	0x00015f60


	//   ....[173]....
        /*063c*/ 	.word	0x00016040


	//   ....[174]....
        /*0640*/ 	.word	0x000160e0


	//   ....[175]....
        /*0644*/ 	.word	0x00016140


	//   ....[176]....
        /*0648*/ 	.word	0x00016210


	//   ....[177]....
        /*064c*/ 	.word	0x00016270


	//   ....[178]....
        /*0650*/ 	.word	0x00016340


	//   ....[179]....
        /*0654*/ 	.word	0x000163a0


	//   ....[180]....
        /*0658*/ 	.word	0x00016470


	//   ....[181]....
        /*065c*/ 	.word	0x000164d0


	//   ....[182]....
        /*0660*/ 	.word	0x000165a0


	//   ....[183]....
        /*0664*/ 	.word	0x00016600


	//   ....[184]....
        /*0668*/ 	.word	0x000166d0


	//   ....[185]....
        /*066c*/ 	.word	0x00016760


	//   ....[186]....
        /*0670*/ 	.word	0x00016880


	//----- nvinfo : EIATTR_REG_RECONFIG
	.align		4
.L_1296:
        /*0674*/ 	.byte	0x01, 0x54
	.zero		2


	//----- nvinfo : EIATTR_SYSCALL_OFFSETS
	.align		4
        /*0678*/ 	.byte	0x04, 0x46
        /*067a*/ 	.short	(.L_1298 - .L_1297)


	//   ....[0]....
.L_1297:
        /*067c*/ 	.word	0x00001b40


	//   ....[1]....
        /*0680*/ 	.word	0x000108f0


	//   ....[2]....
        /*0684*/ 	.word	0x00010a40


	//   ....[3]....
        /*0688*/ 	.word	0x00010b30


	//   ....[4]....
        /*068c*/ 	.word	0x00011650


	//----- nvinfo : EIATTR_MBARRIER_INSTR_OFFSETS
	.align		4
.L_1298:
        /*0690*/ 	.byte	0x04, 0x39
        /*0692*/ 	.short	(.L_1300 - .L_1299)


	//   ....[0]....
.L_1299:
        /*0694*/ 	.word	0x00000180
        /*0698*/ 	.word	0x000000ff
        /*069c*/ 	.word	0x00022800
        /*06a0*/ 	.short	0x0100
        /*06a2*/ 	.byte	0x08
	.zero		1


	//   ....[1]....
        /*06a4*/ 	.word	0x00000190
        /*06a8*/ 	.word	0x000000ff
        /*06ac*/ 	.word	0x00022820
        /*06b0*/ 	.short	0x0100
        /*06b2*/ 	.byte	0x08
	.zero		1


	//   ....[2]....
        /*06b4*/ 	.word	0x00000280
        /*06b8*/ 	.word	0x000000ff
        /*06bc*/ 	.word	0x00022830
        /*06c0*/ 	.short	0x0100
        /*06c2*/ 	.byte	0x08
	.zero		1


	//   ....[3]....
        /*06c4*/ 	.word	0x00000290
        /*06c8*/ 	.word	0x000000ff
        /*06cc*/ 	.word	0x00022840
        /*06d0*/ 	.short	0x0100
        /*06d2*/ 	.byte	0x08
	.zero		1


	//   ....[4]....
        /*06d4*/ 	.word	0x000002a0
        /*06d8*/ 	.word	0x000000ff
        /*06dc*/ 	.word	0x00022838
        /*06e0*/ 	.short	0x0100
        /*06e2*/ 	.byte	0x08
	.zero		1


	//   ....[5]....
        /*06e4*/ 	.word	0x000002b0
        /*06e8*/ 	.word	0x000000ff
        /*06ec*/ 	.word	0x00022848
        /*06f0*/ 	.short	0x0100
        /*06f2*/ 	.byte	0x08
	.zero		1


	//   ....[6]....
        /*06f4*/ 	.word	0x000003e0
        /*06f8*/ 	.word	0x000000ff
        /*06fc*/ 	.word	0x00022850
        /*0700*/ 	.short	0x0100
        /*0702*/ 	.byte	0x08
	.zero		1


	//   ....[7]....
        /*0704*/ 	.word	0x000003f0
        /*0708*/ 	.word	0x000000ff
        /*070c*/ 	.word	0x00022860
        /*0710*/ 	.short	0x0100
        /*0712*/ 	.byte	0x08
	.zero		1


	//   ....[8]....
        /*0714*/ 	.word	0x00000400
        /*0718*/ 	.word	0x000000ff
        /*071c*/ 	.word	0x00022858
        /*0720*/ 	.short	0x0100
        /*0722*/ 	.byte	0x08
	.zero		1


	//   ....[9]....
        /*0724*/ 	.word	0x00000410
        /*0728*/ 	.word	0x000000ff
        /*072c*/ 	.word	0x00022868
        /*0730*/ 	.short	0x0100
        /*0732*/ 	.byte	0x08
	.zero		1


	//   ....[10]....
        /*0734*/ 	.word	0x00000500
        /*0738*/ 	.word	0x000000ff
        /*073c*/ 	.word	0x00022870
        /*0740*/ 	.short	0x0100
        /*0742*/ 	.byte	0x06
	.zero		1


	//   ....[11]....
        /*0744*/ 	.word	0x00000510
        /*0748*/ 	.word	0x000000ff
        /*074c*/ 	.word	0x00022880
        /*0750*/ 	.short	0x0100
        /*0752*/ 	.byte	0x06
	.zero		1


	//   ....[12]....
        /*0754*/ 	.word	0x00000520
        /*0758*/ 	.word	0x000000ff
        /*075c*/ 	.word	0x00022878
        /*0760*/ 	.short	0x0100
        /*0762*/ 	.byte	0x06
	.zero		1


	//   ....[13]....
        /*0764*/ 	.word	0x00000530
        /*0768*/ 	.word	0x000000ff
        /*076c*/ 	.word	0x00022888
        /*0770*/ 	.short	0x0100
        /*0772*/ 	.byte	0x06
	.zero		1


	//   ....[14]....
        /*0774*/ 	.word	0x00000660
        /*0778*/ 	.word	0x000000ff
        /*077c*/ 	.word	0x00022890
        /*0780*/ 	.short	0x0100
        /*0782*/ 	.byte	0x08
	.zero		1


	//   ....[15]....
        /*0784*/ 	.word	0x00000670
        /*0788*/ 	.word	0x000000ff
        /*078c*/ 	.word	0x000228a0
        /*0790*/ 	.short	0x0100
        /*0792*/ 	.byte	0x08
	.zero		1


	//   ....[16]....
        /*0794*/ 	.word	0x00000680
        /*0798*/ 	.word	0x000000ff
        /*079c*/ 	.word	0x00022898
        /*07a0*/ 	.short	0x0100
        /*07a2*/ 	.byte	0x08
	.zero		1


	//   ....[17]....
        /*07a4*/ 	.word	0x00000690
        /*07a8*/ 	.word	0x000000ff
        /*07ac*/ 	.word	0x000228a8
        /*07b0*/ 	.short	0x0100
        /*07b2*/ 	.byte	0x08
	.zero		1


	//   ....[18]....
        /*07b4*/ 	.word	0x000007d0
        /*07b8*/ 	.word	0x000000ff
        /*07bc*/ 	.word	0x000228b0
        /*07c0*/ 	.short	0x0100
        /*07c2*/ 	.byte	0x08
	.zero		1


	//   ....[19]....
        /*07c4*/ 	.word	0x000007e0
        /*07c8*/ 	.word	0x000000ff
        /*07cc*/ 	.word	0x000228c0
        /*07d0*/ 	.short	0x0100
        /*07d2*/ 	.byte	0x08
	.zero		1


	//   ....[20]....
        /*07d4*/ 	.word	0x000007f0
        /*07d8*/ 	.word	0x000000ff
        /*07dc*/ 	.word	0x000228b8
        /*07e0*/ 	.short	0x0100
        /*07e2*/ 	.byte	0x08
	.zero		1


	//   ....[21]....
        /*07e4*/ 	.word	0x00000800
        /*07e8*/ 	.word	0x000000ff
        /*07ec*/ 	.word	0x000228c8
        /*07f0*/ 	.short	0x0100
        /*07f2*/ 	.byte	0x08
	.zero		1


	//   ....[22]....
        /*07f4*/ 	.word	0x00001bf0
        /*07f8*/ 	.word	0x00000007
        /*07fc*/ 	.word	0x00022800
        /*0800*/ 	.short	0x010a
        /*0802*/ 	.byte	0x3f
	.zero		1


	//   ....[23]....
        /*0804*/ 	.word	0x00001cc0
        /*0808*/ 	.word	0x000000ff
        /*080c*/ 	.word	0x00022830
        /*0810*/ 	.short	0x010a
        /*0812*/ 	.byte	0x18
	.zero		1


	//   ....[24]....
        /*0814*/ 	.word	0x00001d00
        /*0818*/ 	.word	0x000000ff
        /*081c*/ 	.word	0x00022830
        /*0820*/ 	.short	0x010a
        /*0822*/ 	.byte	0x18
	.zero		1


	//   ....[25]....
        /*0824*/ 	.word	0x00002080
        /*0828*/ 	.word	0x000000ff
        /*082c*/ 	.word	0x00000000
        /*0830*/ 	.short	0x0101
        /*0832*/ 	.byte	0x05
	.zero		1


	//   ....[26]....
        /*0834*/ 	.word	0x00003fe0
        /*0838*/ 	.word	0x000000ff
        /*083c*/ 	.word	0x00022850
        /*0840*/ 	.short	0x010a
        /*0842*/ 	.byte	0x18
	.zero		1


	//   ....[27]....
        /*0844*/ 	.word	0x00004020
        /*0848*/ 	.word	0x000000ff
        /*084c*/ 	.word	0x00022850
        /*0850*/ 	.short	0x010a
        /*0852*/ 	.byte	0x18
	.zero		1


	//   ....[28]....
        /*0854*/ 	.word	0x00004370
        /*0858*/ 	.word	0x000000ff
        /*085c*/ 	.word	0x00000000
        /*0860*/ 	.short	0x0101
        /*0862*/ 	.byte	0x18
	.zero		1


	//   ....[29]....
        /*0864*/ 	.word	0x000046f0
        /*0868*/ 	.word	0x000000ff
        /*086c*/ 	.word	0x00022830
        /*0870*/ 	.short	0x010a
        /*0872*/ 	.byte	0x19
	.zero		1


	//   ....[30]....
        /*0874*/ 	.word	0x00004730
        /*0878*/ 	.word	0x000000ff
        /*087c*/ 	.word	0x00022830
        /*0880*/ 	.short	0x010a
        /*0882*/ 	.byte	0x19
	.zero		1


	//   ....[31]....
        /*0884*/ 	.word	0x00004980
        /*0888*/ 	.word	0x000000ff
        /*088c*/ 	.word	0x00000000
        /*0890*/ 	.short	0x0101
        /*0892*/ 	.byte	0x0a
	.zero		1


	//   ....[32]....
        /*0894*/ 	.word	0x00007270
        /*0898*/ 	.word	0x000000ff
        /*089c*/ 	.word	0x00022850
        /*08a0*/ 	.short	0x010a
        /*08a2*/ 	.byte	0x19
	.zero		1


	//   ....[33]....
        /*08a4*/ 	.word	0x000072c0
        /*08a8*/ 	.word	0x000000ff
        /*08ac*/ 	.word	0x00022850
        /*08b0*/ 	.short	0x010a
        /*08b2*/ 	.byte	0x19
	.zero		1


	//   ....[34]....
        /*08b4*/ 	.word	0x000075b0
        /*08b8*/ 	.word	0x000000ff
        /*08bc*/ 	.word	0x00000000
        /*08c0*/ 	.short	0x0101
        /*08c2*/ 	.byte	0x19
	.zero		1


	//   ....[35]....
        /*08c4*/ 	.word	0x00007990
        /*08c8*/ 	.word	0x000000ff
        /*08cc*/ 	.word	0x00022830
        /*08d0*/ 	.short	0x010a
        /*08d2*/ 	.byte	0x19
	.zero		1


	//   ....[36]....
        /*08d4*/ 	.word	0x000079d0
        /*08d8*/ 	.word	0x000000ff
        /*08dc*/ 	.word	0x00022830
        /*08e0*/ 	.short	0x010a
        /*08e2*/ 	.byte	0x19
	.zero		1


	//   ....[37]....
        /*08e4*/ 	.word	0x00007c00
        /*08e8*/ 	.word	0x000000ff
        /*08ec*/ 	.word	0x00000000
        /*08f0*/ 	.short	0x0101
        /*08f2*/ 	.byte	0x0a
	.zero		1


	//   ....[38]....
        /*08f4*/ 	.word	0x00009260
        /*08f8*/ 	.word	0x000000ff
        /*08fc*/ 	.word	0x00022850
        /*0900*/ 	.short	0x010a
        /*0902*/ 	.byte	0x19
	.zero		1


	//   ....[39]....
        /*0904*/ 	.word	0x000092b0
        /*0908*/ 	.word	0x000000ff
        /*090c*/ 	.word	0x00022850
        /*0910*/ 	.short	0x010a
        /*0912*/ 	.byte	0x19
	.zero		1


	//   ....[40]....
        /*0914*/ 	.word	0x00009580
        /*0918*/ 	.word	0x000000ff
        /*091c*/ 	.word	0x00000000
        /*0920*/ 	.short	0x0101
        /*0922*/ 	.byte	0x19
	.zero		1


	//   ....[41]....
        /*0924*/ 	.word	0x00009710
        /*0928*/ 	.word	0x000000ff
        /*092c*/ 	.word	0x00022830
        /*0930*/ 	.short	0x010a
        /*0932*/ 	.byte	0x18
	.zero		1


	//   ....[42]....
        /*0934*/ 	.word	0x00009750
        /*0938*/ 	.word	0x000000ff
        /*093c*/ 	.word	0x00022830
        /*0940*/ 	.short	0x010a
        /*0942*/ 	.byte	0x18
	.zero		1


	//   ....[43]....
        /*0944*/ 	.word	0x00009990
        /*0948*/ 	.word	0x000000ff
        /*094c*/ 	.word	0x00000000
        /*0950*/ 	.short	0x0101
        /*0952*/ 	.byte	0x0a
	.zero		1


	//   ....[44]....
        /*0954*/ 	.word	0x0000c280
        /*0958*/ 	.word	0x000000ff
        /*095c*/ 	.word	0x00022850
        /*0960*/ 	.short	0x010a
        /*0962*/ 	.byte	0x18
	.zero		1


	//   ....[45]....
        /*0964*/ 	.word	0x0000c2d0
        /*0968*/ 	.word	0x000000ff
        /*096c*/ 	.word	0x00022850
        /*0970*/ 	.short	0x010a
        /*0972*/ 	.byte	0x18
	.zero		1


	//   ....[46]....
        /*0974*/ 	.word	0x0000c5c0
        /*0978*/ 	.word	0x000000ff
        /*097c*/ 	.word	0x00000000
        /*0980*/ 	.short	0x0101
        /*0982*/ 	.byte	0x18
	.zero		1


	//   ....[47]....
        /*0984*/ 	.word	0x0000e840
        /*0988*/ 	.word	0x000000b0
        /*098c*/ 	.word	0x00000000
        /*0990*/ 	.short	0x0101
        /*0992*/ 	.byte	0x3f
	.zero		1


	//   ....[48]....
        /*0994*/ 	.word	0x00010f30
        /*0998*/ 	.word	0x00000016
        /*099c*/ 	.word	0x00022840
        /*09a0*/ 	.short	0x010a
        /*09a2*/ 	.byte	0x3f
	.zero		1


	//   ....[49]....
        /*09a4*/ 	.word	0x00011430
        /*09a8*/ 	.word	0x00000016
        /*09ac*/ 	.word	0x00022830
        /*09b0*/ 	.short	0x0107
        /*09b2*/ 	.byte	0x3f
	.zero		1


	//   ....[50]....
        /*09b4*/ 	.word	0x00011500
        /*09b8*/ 	.word	0x00000016
        /*09bc*/ 	.word	0x00022830
        /*09c0*/ 	.short	0x0101
        /*09c2*/ 	.byte	0x3f
	.zero		1


	//   ....[51]....
        /*09c4*/ 	.word	0x00011d70
        /*09c8*/ 	.word	0x00000011
        /*09cc*/ 	.word	0x00022800
        /*09d0*/ 	.short	0x0107
        /*09d2*/ 	.byte	0x3f
	.zero		1


	//   ....[52]....
        /*09d4*/ 	.word	0x00011e60
        /*09d8*/ 	.word	0x00000011
        /*09dc*/ 	.word	0x00022800
        /*09e0*/ 	.short	0x0101
        /*09e2*/ 	.byte	0x3f
	.zero		1


	//   ....[53]....
        /*09e4*/ 	.word	0x00011e80
        /*09e8*/ 	.word	0x00000011
        /*09ec*/ 	.word	0x00022820
        /*09f0*/ 	.short	0x010a
        /*09f2*/ 	.byte	0x3f
	.zero		1


	//   ....[54]....
        /*09f4*/ 	.word	0x00011f10
        /*09f8*/ 	.word	0x00000016
        /*09fc*/ 	.word	0x00022860
        /*0a00*/ 	.short	0x010a
        /*0a02*/ 	.byte	0x3f
	.zero		1


	//   ....[55]....
        /*0a04*/ 	.word	0x00012600
        /*0a08*/ 	.word	0x00000016
        /*0a0c*/ 	.word	0x00022850
        /*0a10*/ 	.short	0x0107
        /*0a12*/ 	.byte	0x3f
	.zero		1


	//   ....[56]....
        /*0a14*/ 	.word	0x000126d0
        /*0a18*/ 	.word	0x00000016
        /*0a1c*/ 	.word	0x00022850
        /*0a20*/ 	.short	0x0101
        /*0a22*/ 	.byte	0x3f
	.zero		1


	//   ....[57]....
        /*0a24*/ 	.word	0x00012a00
        /*0a28*/ 	.word	0x0000000a
        /*0a2c*/ 	.word	0x00022840
        /*0a30*/ 	.short	0x010a
        /*0a32*/ 	.byte	0x3f
	.zero		1


	//   ....[58]....
        /*0a34*/ 	.word	0x00012dd0
        /*0a38*/ 	.word	0x0000000a
        /*0a3c*/ 	.word	0x00022830
        /*0a40*/ 	.short	0x0107
        /*0a42*/ 	.byte	0x3f
	.zero		1


	//   ....[59]....
        /*0a44*/ 	.word	0x00012e90
        /*0a48*/ 	.word	0x0000000a
        /*0a4c*/ 	.word	0x00022830
        /*0a50*/ 	.short	0x0101
        /*0a52*/ 	.byte	0x3f
	.zero		1


	//   ....[60]....
        /*0a54*/ 	.word	0x00012ec0
        /*0a58*/ 	.word	0x0000000a
        /*0a5c*/ 	.word	0x00022860
        /*0a60*/ 	.short	0x010a
        /*0a62*/ 	.byte	0x3f
	.zero		1


	//   ....[61]....
        /*0a64*/ 	.word	0x000133e0
        /*0a68*/ 	.word	0x0000000a
        /*0a6c*/ 	.word	0x00022850
        /*0a70*/ 	.short	0x0107
        /*0a72*/ 	.byte	0x3f
	.zero		1


	//   ....[62]....
        /*0a74*/ 	.word	0x000134a0
        /*0a78*/ 	.word	0x0000000a
        /*0a7c*/ 	.word	0x00022850
        /*0a80*/ 	.short	0x0101
        /*0a82*/ 	.byte	0x3f
	.zero		1


	//   ....[63]....
        /*0a84*/ 	.word	0x00013880
        /*0a88*/ 	.word	0x00000005
        /*0a8c*/ 	.word	0x00022820
        /*0a90*/ 	.short	0x010a
        /*0a92*/ 	.byte	0x3f
	.zero		1


	//   ....[64]....
        /*0a94*/ 	.word	0x00013a00
        /*0a98*/ 	.word	0x00000003
        /*0a9c*/ 	.word	0x00022840
        /*0aa0*/ 	.short	0x010a
        /*0aa2*/ 	.byte	0x3f
	.zero		1


	//   ....[65]....
        /*0aa4*/ 	.word	0x00013aa0
        /*0aa8*/ 	.word	0x00000005
        /*0aac*/ 	.word	0x00022840
        /*0ab0*/ 	.short	0x010a
        /*0ab2*/ 	.byte	0x3f
	.zero		1


	//   ....[66]....
        /*0ab4*/ 	.word	0x00013ae0
        /*0ab8*/ 	.word	0x00000003
        /*0abc*/ 	.word	0x00022860
        /*0ac0*/ 	.short	0x010a
        /*0ac2*/ 	.byte	0x3f
	.zero		1


	//   ....[67]....
        /*0ac4*/ 	.word	0x00013b20
        /*0ac8*/ 	.word	0x00000005
        /*0acc*/ 	.word	0x00022860
        /*0ad0*/ 	.short	0x010a
        /*0ad2*/ 	.byte	0x3f
	.zero		1


	//   ....[68]....
        /*0ad4*/ 	.word	0x00013b80
        /*0ad8*/ 	.word	0x00000007
        /*0adc*/ 	.word	0x00022800
        /*0ae0*/ 	.short	0x010a
        /*0ae2*/ 	.byte	0x3f
	.zero		1


	//   ....[69]....
        /*0ae4*/ 	.word	0x00013be0
        /*0ae8*/ 	.word	0x00000000
        /*0aec*/ 	.word	0x00022830
        /*0af0*/ 	.short	0x010a
        /*0af2*/ 	.byte	0x3f
	.zero		1


	//   ....[70]....
        /*0af4*/ 	.word	0x00013c40
        /*0af8*/ 	.word	0x0000000a
        /*0afc*/ 	.word	0x00022850
        /*0b00*/ 	.short	0x010a
        /*0b02*/ 	.byte	0x3f
	.zero		1


	//   ....[71]....
        /*0b04*/ 	.word	0x00013ca0
        /*0b08*/ 	.word	0x00000003
        /*0b0c*/ 	.word	0x00022830
        /*0b10*/ 	.short	0x010a
        /*0b12*/ 	.byte	0x3f
	.zero		1


	//   ....[72]....
        /*0b14*/ 	.word	0x00013d00
        /*0b18*/ 	.word	0x0000000b
        /*0b1c*/ 	.word	0x00022850
        /*0b20*/ 	.short	0x010a
        /*0b22*/ 	.byte	0x3f
	.zero		1


	//   ....[73]....
        /*0b24*/ 	.word	0x00013d60
        /*0b28*/ 	.word	0x00000003
        /*0b2c*/ 	.word	0x00022830
        /*0b30*/ 	.short	0x010a
        /*0b32*/ 	.byte	0x3f
	.zero		1


	//   ....[74]....
        /*0b34*/ 	.word	0x00013dc0
        /*0b38*/ 	.word	0x00000009
        /*0b3c*/ 	.word	0x00022850
        /*0b40*/ 	.short	0x010a
        /*0b42*/ 	.byte	0x3f
	.zero		1


	//   ....[75]....
        /*0b44*/ 	.word	0x00013e20
        /*0b48*/ 	.word	0x00000003
        /*0b4c*/ 	.word	0x00022830
        /*0b50*/ 	.short	0x010a
        /*0b52*/ 	.byte	0x3f
	.zero		1


	//   ....[76]....
        /*0b54*/ 	.word	0x00013e80
        /*0b58*/ 	.word	0x00000009
        /*0b5c*/ 	.word	0x00022850
        /*0b60*/ 	.short	0x010a
        /*0b62*/ 	.byte	0x3f
	.zero		1


	//   ....[77]....
        /*0b64*/ 	.word	0x00013f80
        /*0b68*/ 	.word	0x00000016
        /*0b6c*/ 	.word	0x00022840
        /*0b70*/ 	.short	0x010a
        /*0b72*/ 	.byte	0x3f
	.zero		1


	//   ....[78]....
        /*0b74*/ 	.word	0x00014f50
        /*0b78*/ 	.word	0x00000011
        /*0b7c*/ 	.word	0x00022820
        /*0b80*/ 	.short	0x010a
        /*0b82*/ 	.byte	0x3f
	.zero		1


	//   ....[79]....
        /*0b84*/ 	.word	0x00014fa0
        /*0b88*/ 	.word	0x00000016
        /*0b8c*/ 	.word	0x00022860
        /*0b90*/ 	.short	0x010a
        /*0b92*/ 	.byte	0x3f
	.zero		1


	//   ....[80]....
        /*0b94*/ 	.word	0x00015900
        /*0b98*/ 	.word	0x0000000a
        /*0b9c*/ 	.word	0x00022840
        /*0ba0*/ 	.short	0x010a
        /*0ba2*/ 	.byte	0x3f
	.zero		1


	//   ....[81]....
        /*0ba4*/ 	.word	0x00015f90
        /*0ba8*/ 	.word	0x0000000a
        /*0bac*/ 	.word	0x00022860
        /*0bb0*/ 	.short	0x010a
        /*0bb2*/ 	.byte	0x3f
	.zero		1


	//   ....[82]....
        /*0bb4*/ 	.word	0x000167a0
        /*0bb8*/ 	.word	0x00000005
        /*0bbc*/ 	.word	0x00022820
        /*0bc0*/ 	.short	0x010a
        /*0bc2*/ 	.byte	0x3f
	.zero		1


	//   ....[83]....
        /*0bc4*/ 	.word	0x00016940
        /*0bc8*/ 	.word	0x00000003
        /*0bcc*/ 	.word	0x00022840
        /*0bd0*/ 	.short	0x010a
        /*0bd2*/ 	.byte	0x3f
	.zero		1


	//   ....[84]....
        /*0bd4*/ 	.word	0x00016990
        /*0bd8*/ 	.word	0x00000005
        /*0bdc*/ 	.word	0x00022840
        /*0be0*/ 	.short	0x010a
        /*0be2*/ 	.byte	0x3f
	.zero		1


	//   ....[85]....
        /*0be4*/ 	.word	0x000169e0
        /*0be8*/ 	.word	0x00000003
        /*0bec*/ 	.word	0x00022860
        /*0bf0*/ 	.short	0x010a
        /*0bf2*/ 	.byte	0x3f
	.zero		1


	//----- nvinfo : EIATTR_NUM_MBARRIERS
	.align		4
.L_1300:
        /*0bf4*/ 	.byte	0x03, 0x38
        /*0bf6*/ 	.short	0x0016


	//----- nvinfo : EIATTR_EXIT_INSTR_OFFSETS
	.align		4
        /*0bf8*/ 	.byte	0x04, 0x1c
        /*0bfa*/ 	.short	(.L_1302 - .L_1301)


	//   ....[0]....
.L_1301:
        /*0bfc*/ 	.word	0x00000960


	//   ....[1]....
        /*0c00*/ 	.word	0x0000f970


	//   ....[2]....
        /*0c04*/ 	.word	0x00013b70


	//----- nvinfo : EIATTR_MAX_THREADS
	.align		4
.L_1302:
        /*0c08*/ 	.byte	0x04, 0x05
        /*0c0a*/ 	.short	(.L_1304 - .L_1303)
.L_1303:
        /*0c0c*/ 	.word	0x00000180
        /*0c10*/ 	.word	0x00000001
        /*0c14*/ 	.word	0x00000001


	//----- nvinfo : EIATTR_CRS_STACK_SIZE
	.align		4
.L_1304:
        /*0c18*/ 	.byte	0x04, 0x1e
        /*0c1a*/ 	.short	(.L_1306 - .L_1305)
.L_1305:
        /*0c1c*/ 	.word	0x00000000


	//----- nvinfo : EIATTR_CBANK_PARAM_SIZE
	.align		4
.L_1306:
        /*0c20*/ 	.byte	0x03, 0x19
        /*0c22*/ 	.short	0x0af0


	//----- nvinfo : EIATTR_PARAM_CBANK
	.align		4
        /*0c24*/ 	.byte	0x04, 0x0a
        /*0c26*/ 	.short	(.L_1308 - .L_1307)
	.align		4
.L_1307:
        /*0c28*/ 	.word	index@(.nv.constant0._ZN7cutlass13device_kernelIN5flash11enable_sm90INS1_16FlashAttnFwdSm90INS1_25CollectiveMainloopFwdSm90ILi2EN4cute5tupleIJNS5_1CILi1EEES8_S8_EEENS6_IJNS7_ILi128EEENS7_ILi96EEENS7_ILi64EEEEEELi256ENS_6half_tEfNS_4arch4Sm90ELb0ELb1ELb0ELb0ELb1ELb0ELb0ELb1ELb0ELb1ELb0ELb0EEENS1_21CollectiveEpilogueFwdINS6_IJSA_NS7_ILi256EEESB_EEES9_SE_SG_Li256ELb0ELb1ELb0ELb0EEENS1_30DynamicPersistentTileSchedulerILi256ELi128ELb0ELb1ELb1EEEEEEEEEvNT_6ParamsE)
        /*0c2c*/ 	.short	0x0210
        /*0c2e*/ 	.short	0x0af0


	//----- nvinfo : EIATTR_SW_WAR
	.align		4
.L_1308:
        /*0c30*/ 	.byte	0x04, 0x36
        /*0c32*/ 	.short	(.L_1310 - .L_1309)
.L_1309:
        /*0c34*/ 	.word	0x00000008
.L_1310:


//--------------------- .nv.info._ZN7cutlass13device_kernelIN5flash11enable_sm90INS1_16FlashAttnFwdSm90INS1_25CollectiveMainloopFwdSm90ILi2EN4cute5tupleIJNS5_1CILi1EEES8_S8_EEENS6_IJNS7_ILi128EEENS7_ILi96EEENS7_ILi64EEEEEELi256ENS_6half_tEfNS_4arch4Sm90ELb0ELb1ELb0ELb0ELb1ELb0ELb1ELb1ELb0ELb1ELb0ELb0EEENS1_21CollectiveEpilogueFwdINS6_IJSA_NS7_ILi256EEESB_EEES9_SE_SG_Li256ELb0ELb1ELb0ELb0EEENS1_30DynamicPersistentTileSchedulerILi256ELi128ELb0ELb1ELb1EEEEEEEEEvNT_6ParamsE --------------------------
	.section	.nv.info._ZN7cutlass13device_kernelIN5flash11enable_sm90INS1_16FlashAttnFwdSm90INS1_25CollectiveMainloopFwdSm90ILi2EN4cute5tupleIJNS5_1CILi1EEES8_S8_EEENS6_IJNS7_ILi128EEENS7_ILi96EEENS7_ILi64EEEEEELi256ENS_6half_tEfNS_4arch4Sm90ELb0ELb1ELb0ELb0ELb1ELb0ELb1ELb1ELb0ELb1ELb0ELb0EEENS1_21CollectiveEpilogueFwdINS6_IJSA_NS7_ILi256EEESB_EEES9_SE_SG_Li256ELb0ELb1ELb0ELb0EEENS1_30DynamicPersistentTileSchedulerILi256ELi128ELb0ELb1ELb1EEEEEEEEEvNT_6ParamsE,"",@"SHT_CUDA_INFO"
	.sectionflags	@""
	.align	4


	//----- nvinfo : EIATTR_CUDA_API_VERSION
	.align		4
        /*0000*/ 	.byte	0x04, 0x37
        /*0002*/ 	.short	(.L_1312 - .L_1311)
.L_1311:
        /*0004*/ 	.word	0x00000082


	//----- nvinfo : EIATTR_KPARAM_INFO
	.align		4
.L_1312:
        /*0008*/ 	.byte	0x04, 0x17
        /*000a*/ 	.short	(.L_1314 - .L_1313)
.L_1313:
        /*000c*/ 	.word	0x00000000
        /*0010*/ 	.short	0x0000
        /*0012*/ 	.short	0x0070
        /*0014*/ 	.byte	0x00, 0xf0, 0x01, 0x2e


	//----- nvinfo : EIATTR_SPARSE_MMA_MASK
	.align		4
.L_1314:
        /*0018*/ 	.byte	0x03, 0x50
        /*001a*/ 	.short	0x0000


	//----- nvinfo : EIATTR_MAXREG_COUNT
	.align		4
        /*001c*/ 	.byte	0x03, 0x1b
        /*001e*/ 	.short	0x00a8


	//----- nvinfo : EIATTR_NUM_BARRIERS
	.align		4
        /*0020*/ 	.byte	0x02, 0x4c
        /*0022*/ 	.byte	0x10
	.zero		1


	//----- nvinfo : EIATTR_EXTERNS
	.align		4
        /*0024*/ 	.byte	0x04, 0x0f
        /*0026*/ 	.short	(.L_1316 - .L_1315)


	//   ....[0]....
	.align		4
.L_1315:
        /*0028*/ 	.word	index@(__assertfail)


	//----- nvinfo : EIATTR_ANNOTATIONS
	.align		4
.L_1316:
        /*002c*/ 	.byte	0x04, 0x55
        /*002e*/ 	.short	(.L_1318 - .L_1317)


	//   ....[0]....
.L_1317:
        /* <DEDUP_REMOVED lines=14> */


	//----- nvinfo : EIATTR_MERCURY_ISA_VERSION
	.align		4
.L_1318:
        /*0100*/ 	.byte	0x03, 0x5f
        /*0102*/ 	.short	0x0101


	//----- nvinfo : EIATTR_INT_WARP_WIDE_INSTR_OFFSETS
	.align		4
        /*0104*/ 	.byte	0x04, 0x31
        /*0106*/ 	.short	(.L_1320 - .L_1319)


	//   ....[0]....
.L_1319:
        /*0108*/ 	.word	0x000000c0


	//   ....[1]....
        /*010c*/ 	.word	0x000000d0


	//   ....[2]....
        /*0110*/ 	.word	0x000000e0


	//   ....[3]....
        /*0114*/ 	.word	0x00000180


	//   ....[4]....
        /*0118*/ 	.word	0x00022720


	//   ....[5]....
        /*011c*/ 	.word	0x000227b0


	//   ....[6]....
        /*0120*/ 	.word	0x000262d0


	//   ....[7]....
        /*0124*/ 	.word	0x00026360


	//----- nvinfo : EIATTR_COOP_GROUP_MASK_REGIDS
	.align		4
.L_1320:
        /*0128*/ 	.byte	0x04, 0x29
        /*012a*/ 	.short	(.L_1322 - .L_1321)


	//   ....[0]....
.L_1321:
        /*012c*/ 	.word	0xffffffff


	//   ....[1]....
        /*0130*/ 	.word	0xffffffff


	//   ....[2]....
        /*0134*/ 	.word	0xffffffff


	//   ....[3]....
        /*0138*/ 	.word	0xffffffff


	//   ....[4]....
        /*013c*/ 	.word	0xffffffff


	//   ....[5]....
        /*0140*/ 	.word	0xffffffff


	//   ....[6]....
        /*0144*/ 	.word	0xffffffff


	//   ....[7]....
        /*0148*/ 	.word	0xffffffff


	//   ....[8]....
        /*014c*/ 	.word	0xffffffff


	//   ....[9]....
        /*0150*/ 	.word	0xffffffff


	//   ....[10]....
        /*0154*/ 	.word	0xffffffff


	//   ....[11]....
        /*0158*/ 	.word	0xffffffff


	//   ....[12]....
        /*015c*/ 	.word	0xffffffff


	//   ....[13]....
        /*0160*/ 	.word	0xffffffff


	//   ....[14]....
        /*0164*/ 	.word	0xffffffff


	//   ....[15]....
        /*0168*/ 	.word	0xffffffff


	//   ....[16]....
        /*016c*/ 	.word	0xffffffff


	//   ....[17]....
        /*0170*/ 	.word	0xffffffff


	//   ....[18]....
        /*0174*/ 	.word	0xffffffff


	//   ....[19]....
        /*0178*/ 	.word	0xffffffff


	//   ....[20]....
        /*017c*/ 	.word	0xffffffff


	//   ....[21]....
        /*0180*/ 	.word	0xffffffff


	//   ....[22]....
        /*0184*/ 	.word	0xffffffff


	//   ....[23]....
        /*0188*/ 	.word	0xffffffff


	//   ....[24]....
        /*018c*/ 	.word	0xffffffff


	//   ....[25]....
        /*0190*/ 	.word	0xffffffff


	//   ....[26]....
        /*0194*/ 	.word	0xffffffff


	//   ....[27]....
        /*0198*/ 	.word	0xffffffff


	//   ....[28]....
        /*019c*/ 	.word	0xffffffff


	//   ....[29]....
        /*01a0*/ 	.word	0xffffffff


	//   ....[30]....
        /*01a4*/ 	.word	0xffffffff


	//   ....[31]....
        /*01a8*/ 	.word	0xffffffff


	//   ....[32]....
        /*01ac*/ 	.word	0xffffffff


	//   ....[33]....
        /*01b0*/ 	.word	0xffffffff


	//   ....[34]....
        /*01b4*/ 	.word	0xffffffff


	//   ....[35]....
        /*01b8*/ 	.word	0xffffffff


	//   ....[36]....
        /*01bc*/ 	.word	0xffffffff


	//   ....[37]....
        /*01c0*/ 	.word	0xffffffff


	//   ....[38]....
        /*01c4*/ 	.word	0xffffffff


	//   ....[39]....
        /*01c8*/ 	.word	0xffffffff


	//   ....[40]....
        /*01cc*/ 	.word	0xffffffff


	//   ....[41]....
        /*01d0*/ 	.word	0xffffffff


	//   ....[42]....
        /*01d4*/ 	.word	0xffffffff


	//   ....[43]....
        /*01d8*/ 	.word	0xffffffff


	//   ....[44]....
        /*01dc*/ 	.word	0xffffffff


	//   ....[45]....
        /*01e0*/ 	.word	0xffffffff


	//   ....[46]....
        /*01e4*/ 	.word	0xffffffff


	//   ....[47]....
        /*01e8*/ 	.word	0xffffffff


	//   ....[48]....
        /*01ec*/ 	.word	0xffffffff


	//   ....[49]....
        /*01f0*/ 	.word	0xffffffff


	//   ....[50]....
        /*01f4*/ 	.word	0xffffffff


	//   ....[51]....
        /*01f8*/ 	.word	0xffffffff


	//   ....[52]....
        /*01fc*/ 	.word	0xffffffff


	//   ....[53]....
        /*0200*/ 	.word	0xffffffff


	//   ....[54]....
        /*0204*/ 	.word	0xffffffff


	//   ....[55]....
        /*0208*/ 	.word	0xffffffff


	//   ....[56]....
        /*020c*/ 	.word	0xffffffff


	//   ....[57]....
        /*0210*/ 	.word	0xffffffff


	//   ....[58]....
        /*0214*/ 	.word	0xffffffff


	//   ....[59]....
        /*0218*/ 	.word	0xffffffff


	//   ....[60]....
        /*021c*/ 	.word	0xffffffff


	//   ....[61]....
        /*0220*/ 	.word	0xffffffff


	//   ....[62]....
        /*0224*/ 	.word	0xffffffff


	//   ....[63]....
        /*0228*/ 	.word	0xffffffff


	//   ....[64]....
        /*022c*/ 	.word	0xffffffff


	//   ....[65]....
        /*0230*/ 	.word	0xffffffff


	//   ....[66]....
        /*0234*/ 	.word	0xffffffff


	//   ....[67]....
        /*0238*/ 	.word	0xffffffff


	//   ....[68]....
        /*023c*/ 	.word	0xffffffff


	//   ....[69]....
        /*0240*/ 	.word	0xffffffff


	//   ....[70]....
        /*0244*/ 	.word	0xffffffff


	//   ....[71]....
        /*0248*/ 	.word	0xffffffff


	//   ....[72]....
        /*024c*/ 	.word	0xffffffff


	//   ....[73]....
        /*0250*/ 	.word	0xffffffff


	//   ....[74]....
        /*0254*/ 	.word	0xffffffff


	//   ....[75]....
        /*0258*/ 	.word	0xffffffff


	//   ....[76]....
        /*025c*/ 	.word	0xffffffff


	//   ....[77]....
        /*0260*/ 	.word	0xffffffff


	//   ....[78]....
        /*0264*/ 	.word	0xffffffff


	//   ....[79]....
        /*0268*/ 	.word	0xffffffff


	//   ....[80]....
        /*026c*/ 	.word	0xffffffff


	//   ....[81]....
        /*0270*/ 	.word	0xffffffff


	//   ....[82]....
        /*0274*/ 	.word	0xffffffff


	//   ....[83]....
        /*0278*/ 	.word	0xffffffff


	//   ....[84]....
        /*027c*/ 	.word	0xffffffff


	//   ....[85]....
        /*0280*/ 	.word	0xffffffff


	//   ....[86]....
        /*0284*/ 	.word	0xffffffff


	//   ....[87]....
        /*0288*/ 	.word	0xffffffff


	//   ....[88]....
        /*028c*/ 	.word	0xffffffff


	//   ....[89]....
        /*0290*/ 	.word	0xffffffff


	//   ....[90]....
        /*0294*/ 	.word	0xffffffff


	//   ....[91]....
        /*0298*/ 	.word	0xffffffff


	//   ....[92]....
        /*029c*/ 	.word	0xffffffff


	//   ....[93]....
        /*02a0*/ 	.word	0xffffffff


	//   ....[94]....
        /*02a4*/ 	.word	0xffffffff


	//   ....[95]....
        /*02a8*/ 	.word	0xffffffff


	//   ....[96]....
        /*02ac*/ 	.word	0xffffffff


	//   ....[97]....
        /*02b0*/ 	.word	0xffffffff


	//   ....[98]....
        /*02b4*/ 	.word	0xffffffff


	//   ....[99]....
        /*02b8*/ 	.word	0xffffffff


	//   ....[100]....
        /*02bc*/ 	.word	0xffffffff


	//   ....[101]....
        /*02c0*/ 	.word	0xffffffff


	//   ....[102]....
        /*02c4*/ 	.word	0xffffffff


	//   ....[103]....
        /*02c8*/ 	.word	0xffffffff


	//   ....[104]....
        /*02cc*/ 	.word	0xffffffff


	//   ....[105]....
        /*02d0*/ 	.word	0xffffffff


	//   ....[106]....
        /*02d4*/ 	.word	0xffffffff


	//   ....[107]....
        /*02d8*/ 	.word	0xffffffff


	//   ....[108]....
        /*02dc*/ 	.word	0xffffffff


	//   ....[109]....
        /*02e0*/ 	.word	0xffffffff


	//   ....[110]....
        /*02e4*/ 	.word	0xffffffff


	//   ....[111]....
        /*02e8*/ 	.word	0xffffffff


	//   ....[112]....
        /*02ec*/ 	.word	0xffffffff


	//   ....[113]....
        /*02f0*/ 	.word	0xffffffff


	//   ....[114]....
        /*02f4*/ 	.word	0xffffffff


	//   ....[115]....
        /*02f8*/ 	.word	0xffffffff


	//   ....[116]....
        /*02fc*/ 	.word	0xffffffff


	//   ....[117]....
        /*0300*/ 	.word	0xffffffff


	//   ....[118]....
        /*0304*/ 	.word	0xffffffff


	//   ....[119]....
        /*0308*/ 	.word	0xffffffff


	//   ....[120]....
        /*030c*/ 	.word	0xffffffff


	//   ....[121]....
        /*0310*/ 	.word	0xffffffff


	//   ....[122]....
        /*0314*/ 	.word	0xffffffff


	//   ....[123]....
        /*0318*/ 	.word	0xffffffff


	//   ....[124]....
        /*031c*/ 	.word	0xffffffff


	//   ....[125]....
        /*0320*/ 	.word	0xffffffff


	//   ....[126]....
        /*0324*/ 	.word	0xffffffff


	//   ....[127]....
        /*0328*/ 	.word	0xffffffff


	//   ....[128]....
        /*032c*/ 	.word	0xffffffff


	//   ....[129]....
        /*0330*/ 	.word	0xffffffff


	//   ....[130]....
        /*0334*/ 	.word	0x0500000f


	//   ....[131]....
        /*0338*/ 	.word	0x0500000f


	//   ....[132]....
        /*033c*/ 	.word	0x0500000f


	//   ....[133]....
        /*0340*/ 	.word	0x0500000f


	//   ....[134]....
        /*0344*/ 	.word	0x0500000f


	//   ....[135]....
        /*0348*/ 	.word	0x0500000f


	//   ....[136]....
        /*034c*/ 	.word	0x0500000f


	//   ....[137]....
        /*0350*/ 	.word	0x0500000f


	//   ....[138]....
        /*0354*/ 	.word	0x0500000f


	//   ....[139]....
        /*0358*/ 	.word	0x0500000f


	//   ....[140]....
        /*035c*/ 	.word	0x0500000f


	//   ....[141]....
        /*0360*/ 	.word	0x0500000f


	//   ....[142]....
        /*0364*/ 	.word	0x0500000f


	//   ....[143]....
        /*0368*/ 	.word	0x0500000f


	//   ....[144]....
        /*036c*/ 	.word	0x0500000f


	//   ....[145]....
        /*0370*/ 	.word	0x0500000f


	//   ....[146]....
        /*0374*/ 	.word	0x0500000f


	//   ....[147]....
        /*0378*/ 	.word	0x0500000f


	//   ....[148]....
        /*037c*/ 	.word	0x0500000f


	//   ....[149]....
        /*0380*/ 	.word	0x0500000f


	//   ....[150]....
        /*0384*/ 	.word	0x0500000f


	//   ....[151]....
        /*0388*/ 	.word	0x0500000f


	//   ....[152]....
        /*038c*/ 	.word	0x0500000f


	//   ....[153]....
        /*0390*/ 	.word	0x0500000f


	//   ....[154]....
        /*0394*/ 	.word	0x0500000f


	//   ....[155]....
        /*0398*/ 	.word	0x0500000f


	//   ....[156]....
        /*039c*/ 	.word	0x0500000f


	//   ....[157]....
        /*03a0*/ 	.word	0x0500000f


	//   ....[158]....
        /*03a4*/ 	.word	0x0500000f


	//   ....[159]....
        /*03a8*/ 	.word	0x0500000f


	//   ....[160]....
        /*03ac*/ 	.word	0x0500000f


	//   ....[161]....
        /*03b0*/ 	.word	0x0500000f


	//   ....[162]....
        /*03b4*/ 	.word	0x0500000f


	//   ....[163]....
        /*03b8*/ 	.word	0x0500000f


	//   ....[164]....
        /*03bc*/ 	.word	0x0500000f


	//   ....[165]....
        /*03c0*/ 	.word	0x0500000f


	//   ....[166]....
        /*03c4*/ 	.word	0x0500000f


	//   ....[167]....
        /*03c8*/ 	.word	0x0500000f


	//   ....[168]....
        /*03cc*/ 	.word	0x0500000f


	//   ....[169]....
        /*03d0*/ 	.word	0x0500000f


	//   ....[170]....
        /*03d4*/ 	.word	0x0500000f


	//   ....[171]....
        /*03d8*/ 	.word	0x0500000f


	//   ....[172]....
        /*03dc*/ 	.word	0x0500000f


	//   ....[173]....
        /*03e0*/ 	.word	0x0500000f


	//   ....[174]....
        /*03e4*/ 	.word	0x0500000f


	//   ....[175]....
        /*03e8*/ 	.word	0x0500000f


	//   ....[176]....
        /*03ec*/ 	.word	0x0500000f


	//   ....[177]....
        /*03f0*/ 	.word	0x0500000f


	//   ....[178]....
        /*03f4*/ 	.word	0x0500000f


	//   ....[179]....
        /*03f8*/ 	.word	0x0500000f


	//   ....[180]....
        /*03fc*/ 	.word	0x0500000f


	//   ....[181]....
        /*0400*/ 	.word	0x0500000f


	//   ....[182]....
        /*0404*/ 	.word	0x0500000f


	//   ....[183]....
        /*0408*/ 	.word	0x0500000f


	//   ....[184]....
        /*040c*/ 	.word	0x0500000f


	//   ....[185]....
        /*0410*/ 	.word	0x0500000f


	//   ....[186]....
        /*0414*/ 	.word	0x0500000f


	//   ....[187]....
        /*0418*/ 	.word	0x0500000f


	//   ....[188]....
        /*041c*/ 	.word	0x0500000f


	//   ....[189]....
        /*0420*/ 	.word	0x0500000f


	//   ....[190]....
        /*0424*/ 	.word	0x0500000f


	//   ....[191]....
        /*0428*/ 	.word	0x0500000f


	//   ....[192]....
        /*042c*/ 	.word	0x0500000f


	//   ....[193]....
        /*0430*/ 	.word	0x0500000f


	//   ....[194]....
        /*0434*/ 	.word	0x0500000f


	//   ....[195]....
        /*0438*/ 	.word	0x0500000f


	//   ....[196]....
        /*043c*/ 	.word	0x0500000f


	//   ....[197]....
        /*0440*/ 	.word	0x0500000f


	//   ....[198]....
        /*0444*/ 	.word	0x0500000f


	//   ....[199]....
        /*0448*/ 	.word	0x0500000f


	//   ....[200]....
        /*044c*/ 	.word	0x0500000f


	//   ....[201]....
        /*0450*/ 	.word	0x0500000f


	//   ....[202]....
        /*0454*/ 	.word	0x0500000f


	//   ....[203]....
        /*0458*/ 	.word	0x0500000f


	//   ....[204]....
        /*045c*/ 	.word	0x0500000f


	//   ....[205]....
        /*0460*/ 	.word	0x0500000f


	//   ....[206]....
        /*0464*/ 	.word	0x0500000f


	//   ....[207]....
        /*0468*/ 	.word	0x0500000f


	//   ....[208]....
        /*046c*/ 	.word	0x0500000f


	//   ....[209]....
        /*0470*/ 	.word	0x0500000f


	//   ....[210]....
        /*0474*/ 	.word	0x0500000f


	//   ....[211]....
        /*0478*/ 	.word	0x0500000f


	//   ....[212]....
        /*047c*/ 	.word	0x0500000f


	//   ....[213]....
        /*0480*/ 	.word	0xffffffff


	//   ....[214]....
        /*0484*/ 	.word	0xffffffff


	//   ....[215]....
        /*0488*/ 	.word	0xffffffff


	//   ....[216]....
        /*048c*/ 	.word	0xffffffff


	//   ....[217]....
        /*0490*/ 	.word	0xffffffff


	//   ....[218]....
        /*0494*/ 	.word	0xffffffff


	//----- nvinfo : EIATTR_COOP_GROUP_INSTR_OFFSETS
	.align		4
.L_1322:
        /*0498*/ 	.byte	0x04, 0x28
        /*049a*/ 	.short	(.L_1324 - .L_1323)


	//   ....[0]....
.L_1323:
        /*049c*/ 	.word	0x00000080


	//   ....[1]....
        /*04a0*/ 	.word	0x00000090


	//   ....[2]....
        /*04a4*/ 	.word	0x000002f0


	//   ....[3]....
        /*04a8*/ 	.word	0x00000450


	//   ....[4]....
        /*04ac*/ 	.word	0x00000570


	//   ....[5]....
        /*04b0*/ 	.word	0x000006d0


	//   ....[6]....
        /*04b4*/ 	.word	0x00002010


	//   ....[7]....
        /*04b8*/ 	.word	0x00004270


	//   ....[8]....
        /*04bc*/ 	.word	0x000044d0


	//   ....[9]....
        /*04c0*/ 	.word	0x00005b10


	//   ....[10]....
        /*04c4*/ 	.word	0x00005ba0


	//   ....[11]....
        /*04c8*/ 	.word	0x00005ed0


	//   ....[12]....
        /*04cc*/ 	.word	0x00005f00


	//   ....[13]....
        /*04d0*/ 	.word	0x0000aea0


	//   ....[14]....
        /*04d4*/ 	.word	0x0000af40


	//   ....[15]....
        /*04d8*/ 	.word	0x0000b020


	//   ....[16]....
        /*04dc*/ 	.word	0x0000b040


	//   ....[17]....
        /*04e0*/ 	.word	0x00014840


	//   ....[18]....
        /*04e4*/ 	.word	0x00014a30


	//   ....[19]....
        /*04e8*/ 	.word	0x00015b70


	//   ....[20]....
        /*04ec*/ 	.word	0x00015c10


	//   ....[21]....
        /*04f0*/ 	.word	0x00015ca0


	//   ....[22]....
        /*04f4*/ 	.word	0x00015d00


	//   ....[23]....
        /*04f8*/ 	.word	0x0001e0e0


	//   ....[24]....
        /*04fc*/ 	.word	0x0001e100


	//   ....[25]....
        /*0500*/ 	.word	0x0001e160


	//   ....[26]....
        /*0504*/ 	.word	0x0001e1a0


	//   ....[27]....
        /*0508*/ 	.word	0x0001fd50


	//   ....[28]....
        /*050c*/ 	.word	0x0001fd60


	//   ....[29]....
        /*0510*/ 	.word	0x0001fe70


	//   ....[30]....
        /*0514*/ 	.word	0x0001fea0


	//   ....[31]....
        /*0518*/ 	.word	0x00020730


	//   ....[32]....
        /*051c*/ 	.word	0x00020740


	//   ....[33]....
        /*0520*/ 	.word	0x00020890


	//   ....[34]....
        /*0524*/ 	.word	0x000208b0


	//   ....[35]....
        /*0528*/ 	.word	0x000209f0


	//   ....[36]....
        /*052c*/ 	.word	0x00020a10


	//   ....[37]....
        /*0530*/ 	.word	0x00020b60


	//   ....[38]....
        /*0534*/ 	.word	0x00020b80


	//   ....[39]....
        /*0538*/ 	.word	0x000212c0


	//   ....[40]....
        /*053c*/ 	.word	0x000212e0


	//   ....[41]....
        /*0540*/ 	.word	0x00021420


	//   ....[42]....
        /*0544*/ 	.word	0x00021440


	//   ....[43]....
        /*0548*/ 	.word	0x00021580


	//   ....[44]....
        /*054c*/ 	.word	0x000215a0


	//   ....[45]....
        /*0550*/ 	.word	0x000216f0


	//   ....[46]....
        /*0554*/ 	.word	0x00021710


	//   ....[47]....
        /*0558*/ 	.word	0x00021920


	//   ....[48]....
        /*055c*/ 	.word	0x00023180


	//   ....[49]....
        /*0560*/ 	.word	0x000231a0


	//   ....[50]....
        /*0564*/ 	.word	0x000231b0


	//   ....[51]....
        /*0568*/ 	.word	0x000231f0


	//   ....[52]....
        /*056c*/ 	.word	0x00023240


	//   ....[53]....
        /*0570*/ 	.word	0x00023260


	//   ....[54]....
        /*0574*/ 	.word	0x000232b0


	//   ....[55]....
        /*0578*/ 	.word	0x000232d0


	//   ....[56]....
        /*057c*/ 	.word	0x00023320


	//   ....[57]....
        /*0580*/ 	.word	0x00023340


	//   ....[58]....
        /*0584*/ 	.word	0x00023370


	//   ....[59]....
        /*0588*/ 	.word	0x000233a0


	//   ....[60]....
        /*058c*/ 	.word	0x000239f0


	//   ....[61]....
        /*0590*/ 	.word	0x00023a30


	//   ....[62]....
        /*0594*/ 	.word	0x00023a40


	//   ....[63]....
        /*0598*/ 	.word	0x00023a60


	//   ....[64]....
        /*059c*/ 	.word	0x00023a80


	//   ....[65]....
        /*05a0*/ 	.word	0x00023aa0


	//   ....[66]....
        /*05a4*/ 	.word	0x00023ab0


	//   ....[67]....
        /*05a8*/ 	.word	0x00023ad0


	//   ....[68]....
        /*05ac*/ 	.word	0x00023b00


	//   ....[69]....
        /*05b0*/ 	.word	0x00023b30


	//   ....[70]....
        /*05b4*/ 	.word	0x00023b70


	//   ....[71]....
        /*05b8*/ 	.word	0x00023bd0


	//   ....[72]....
        /*05bc*/ 	.word	0x00023cf0


	//   ....[73]....
        /*05c0*/ 	.word	0x00023d80


	//   ....[74]....
        /*05c4*/ 	.word	0x00023d90


	//   ....[75]....
        /*05c8*/ 	.word	0x00023ea0


	//   ....[76]....
        /*05cc*/ 	.word	0x00024520


	//   ....[77]....
        /*05d0*/ 	.word	0x00024550


	//   ....[78]....
        /*05d4*/ 	.word	0x00024560


	//   ....[79]....
        /*05d8*/ 	.word	0x000245a0


	//   ....[80]....
        /*05dc*/ 	.word	0x00024660


	//   ....[81]....
        /*05e0*/ 	.word	0x000246c0


	//   ....[82]....
        /*05e4*/ 	.word	0x00024740


	//   ....[83]....
        /*05e8*/ 	.word	0x00024760


	//   ....[84]....
        /*05ec*/ 	.word	0x000247f0


	//   ....[85]....
        /*05f0*/ 	.word	0x00024810


	//   ....[86]....
        /*05f4*/ 	.word	0x000248a0


	//   ....[87]....
        /*05f8*/ 	.word	0x000248c0


	//   ....[88]....
        /*05fc*/ 	.word	0x00024950


	//   ....[89]....
        /*0600*/ 	.word	0x00024970


	//   ....[90]....
        /*0604*/ 	.word	0x00024a00


	//   ....[91]....
        /*0608*/ 	.word	0x00024a50


	//   ....[92]....
        /*060c*/ 	.word	0x00024e80


	//   ....[93]....
        /*0610*/ 	.word	0x00024ed0


	//   ....[94]....
        /*0614*/ 	.word	0x00024ef0


	//   ....[95]....
        /*0618*/ 	.word	0x00024fb0


	//   ....[96]....
        /*061c*/ 	.word	0x00024fd0


	//   ....[97]....
        /*0620*/ 	.word	0x00025080


	//   ....[98]....
        /*0624*/ 	.word	0x00025090


	//   ....[99]....
        /*0628*/ 	.word	0x000250c0


	//   ....[100]....
        /*062c*/ 	.word	0x00025150


	//   ....[101]....
        /*0630*/ 	.word	0x000251f0


	//   ....[102]....
        /*0634*/ 	.word	0x00025210


	//   ....[103]....
        /*0638*/ 	.word	0x00025220


	//   ....[104]....
        /*063c*/ 	.word	0x00025920


	//   ....[105]....
        /*0640*/ 	.word	0x00025940


	//   ....[106]....
        /*0644*/ 	.word	0x00025950


	//   ....[107]....
        /*0648*/ 	.word	0x00025960


	//   ....[108]....
        /*064c*/ 	.word	0x00025980


	//   ....[109]....
        /*0650*/ 	.word	0x000259e0


	//   ....[110]....
        /*0654*/ 	.word	0x00025a00


	//   ....[111]....
        /*0658*/ 	.word	0x00025a10


	//   ....[112]....
        /*065c*/ 	.word	0x00025a50


	//   ....[113]....
        /*0660*/ 	.word	0x00025a80


	//   ....[114]....
        /*0664*/ 	.word	0x00025a90


	//   ....[115]....
        /*0668*/ 	.word	0x00025ab0


	//   ....[116]....
        /*066c*/ 	.word	0x00025e00


	//   ....[117]....
        /*0670*/ 	.word	0x00025e20


	//   ....[118]....
        /*0674*/ 	.word	0x00025e30


	//   ....[119]....
        /*0678*/ 	.word	0x00025e40


	//   ....[120]....
        /*067c*/ 	.word	0x00025e50


	//   ....[121]....
        /*0680*/ 	.word	0x00025e70


	//   ....[122]....
        /*0684*/ 	.word	0x00025ee0


	//   ....[123]....
        /*0688*/ 	.word	0x00025f00


	//   ....[124]....
        /*068c*/ 	.word	0x00025f60


	//   ....[125]....
        /*0690*/ 	.word	0x00025f70


	//   ....[126]....
        /*0694*/ 	.word	0x00025fe0


	//   ....[127]....
        /*0698*/ 	.word	0x00026050


	//   ....[128]....
        /*069c*/ 	.word	0x00026480


	//   ....[129]....
        /*06a0*/ 	.word	0x00026660


	//   ....[130]....
        /*06a4*/ 	.word	0x00026c20


	//   ....[131]....
        /*06a8*/ 	.word	0x00026d00


	//   ....[132]....
        /*06ac*/ 	.word	0x00026da0


	//   ....[133]....
        /*06b0*/ 	.word	0x00026e20


	//   ....[134]....
        /*06b4*/ 	.word	0x00026ed0


	//   ....[135]....
        /*06b8*/ 	.word	0x00026f30


	//   ....[136]....
        /*06bc*/ 	.word	0x00026ff0


	//   ....[137]....
        /*06c0*/ 	.word	0x00027050


	//   ....[138]....
        /*06c4*/ 	.word	0x00027110


	//   ....[139]....
        /*06c8*/ 	.word	0x00027170


	//   ....[140]....
        /*06cc*/ 	.word	0x00027230


	//   ....[141]....
        /*06d0*/ 	.word	0x00027290


	//   ....[142]....
        /*06d4*/ 	.word	0x00027330


	//   ....[143]....
        /*06d8*/ 	.word	0x000273e0


	//   ....[144]....
        /*06dc*/ 	.word	0x00027480


	//   ....[145]....
        /*06e0*/ 	.word	0x00027510


	//   ....[146]....
        /*06e4*/ 	.word	0x000275e0


	//   ....[147]....
        /*06e8*/ 	.word	0x000276f0


	//   ....[148]....
        /*06ec*/ 	.word	0x00027770


	//   ....[149]....
        /*06f0*/ 	.word	0x000277d0


	//   ....[150]....
        /*06f4*/ 	.word	0x000278b0


	//   ....[151]....
        /*06f8*/ 	.word	0x00027930


	//   ....[152]....
        /*06fc*/ 	.word	0x00027a30


	//   ....[153]....
        /*0700*/ 	.word	0x00027b30


	//   ....[154]....
        /*0704*/ 	.word	0x00027ba0


	//   ....[155]....
        /*0708*/ 	.word	0x00027c00


	//   ....[156]....
        /*070c*/ 	.word	0x00027cd0


	//   ....[157]....
        /*0710*/ 	.word	0x00027df0


	//   ....[158]....
        /*0714*/ 	.word	0x00027e40


	//   ....[159]....
        /*0718*/ 	.word	0x00027ed0


	//   ....[160]....
        /*071c*/ 	.word	0x00027f70


	//   ....[161]....
        /*0720*/ 	.word	0x00027ff0


	//   ....[162]....
        /*0724*/ 	.word	0x000280c0


	//   ....[163]....
        /*0728*/ 	.word	0x000281d0


	//   ....[164]....
        /*072c*/ 	.word	0x00028220


	//   ....[165]....
        /*0730*/ 	.word	0x00028290


	//   ....[166]....
        /*0734*/ 	.word	0x00028380


	//   ....[167]....
        /*0738*/ 	.word	0x00028490


	//   ....[168]....
        /*073c*/ 	.word	0x000284e0


	//   ....[169]....
        /*0740*/ 	.word	0x00028550


	//   ....[170]....
        /*0744*/ 	.word	0x00028640


	//   ....[171]....
        /*0748*/ 	.word	0x00028750


	//   ....[172]....
        /*074c*/ 	.word	0x000287a0


	//   ....[173]....
        /*0750*/ 	.word	0x00028810


	//   ....[174]....
        /*0754*/ 	.word	0x000288f0


	//   ....[175]....
        /*0758*/ 	.word	0x00028a20


	//   ....[176]....
        /*075c*/ 	.word	0x00028af0


	//   ....[177]....
        /*0760*/ 	.word	0x00028b80


	//   ....[178]....
        /*0764*/ 	.word	0x00028cb0


	//   ....[179]....
        /*0768*/ 	.word	0x00028d10


	//   ....[180]....
        /*076c*/ 	.word	0x00028e20


	//   ....[181]....
        /*0770*/ 	.word	0x00028e80


	//   ....[182]....
        /*0774*/ 	.word	0x00028f90


	//   ....[183]....
        /*0778*/ 	.word	0x00028ff0


	//   ....[184]....
        /*077c*/ 	.word	0x00029100


	//   ....[185]....
        /*0780*/ 	.word	0x00029160


	//   ....[186]....
        /*0784*/ 	.word	0x00029220


	//   ....[187]....
        /*0788*/ 	.word	0x00029380


	//   ....[188]....
        /*078c*/ 	.word	0x00029420


	//   ....[189]....
        /*0790*/ 	.word	0x00029480


	//   ....[190]....
        /*0794*/ 	.word	0x00029520


	//   ....[191]....
        /*0798*/ 	.word	0x00029580


	//   ....[192]....
        /*079c*/ 	.word	0x00029630


	//   ....[193]....
        /*07a0*/ 	.word	0x00029690


	//   ....[194]....
        /*07a4*/ 	.word	0x00029730


	//   ....[195]....
        /*07a8*/ 	.word	0x00029790


	//   ....[196]....
        /*07ac*/ 	.word	0x00029830


	//   ....[197]....
        /*07b0*/ 	.word	0x00029890


	//   ....[198]....
        /*07b4*/ 	.word	0x00029930


	//   ....[199]....
        /*07b8*/ 	.word	0x00029a10


	//   ....[200]....
        /*07bc*/ 	.word	0x00029ab0


	//   ....[201]....
        /*07c0*/ 	.word	0x00029b10


	//   ....[202]....
        /*07c4*/ 	.word	0x00029be0


	//   ....[203]....
        /*07c8*/ 	.word	0x00029c40


	//   ....[204]....
        /*07cc*/ 	.word	0x00029d10


	//   ....[205]....
        /*07d0*/ 	.word	0x00029d70


	//   ....[206]....
        /*07d4*/ 	.word	0x00029e40


	//   ....[207]....
        /*07d8*/ 	.word	0x00029ea0


	//   ....[208]....
        /*07dc*/ 	.word	0x00029f70


	//   ....[209]....
        /*07e0*/ 	.word	0x00029fd0


	//   ....[210]....
        /*07e4*/ 	.word	0x0002a0a0


	//   ....[211]....
        /*07e8*/ 	.word	0x0002a130


	//   ....[212]....
        /*07ec*/ 	.word	0x0002a250


	//   ....[213]....
        /*07f0*/ 	.word	0x0002c730


	//   ....[214]....
        /*07f4*/ 	.word	0x0002d110


	//   ....[215]....
        /*07f8*/ 	.word	0x0002dcb0


	//   ....[216]....
        /*07fc*/ 	.word	0x0002dd10


	//   ....[217]....
        /*0800*/ 	.word	0x0002dd70


	//   ....[218]....
        /*0804*/ 	.word	0x0002dd90


	//----- nvinfo : EIATTR_REG_RECONFIG
	.align		4
.L_1324:
        /*0808*/ 	.byte	0x01, 0x54
	.zero		2


	//----- nvinfo : EIATTR_SYSCALL_OFFSETS
	.align		4
        /*080c*/ 	.byte	0x04, 0x46
        /*080e*/ 	.short	(.L_1326 - .L_1325)


	//   ....[0]....
.L_1325:
        /*0810*/ 	.word	0x00002580


	//   ....[1]....
        /*0814*/ 	.word	0x00022910


	//   ....[2]....
        /*0818*/ 	.word	0x00022a60


	//   ....[3]....
        /*081c*/ 	.word	0x00022b50


	//   ....[4]....
        /*0820*/ 	.word	0x00023680


	//   ....[5]....
        /*0824*/ 	.word	0x000241f0


	//----- nvinfo : EIATTR_MBARRIER_INSTR_OFFSETS
	.align		4
.L_1326:
        /*0828*/ 	.byte	0x04, 0x39
        /*082a*/ 	.short	(.L_1328 - .L_1327)


	//   ....[0]....
.L_1327:
        /*082c*/ 	.word	0x00000190
        /*0830*/ 	.word	0x000000ff
        /*0834*/ 	.word	0x00032400
        /*0838*/ 	.short	0x0100
        /*083a*/ 	.byte	0x08
	.zero		1


	//   ....[1]....
        /*083c*/ 	.word	0x000001a0
        /*0840*/ 	.word	0x000000ff
        /*0844*/ 	.word	0x00032410
        /*0848*/ 	.short	0x0100
        /*084a*/ 	.byte	0x08
	.zero		1


	//   ....[2]....
        /*084c*/ 	.word	0x000001b0
        /*0850*/ 	.word	0x000000ff
        /*0854*/ 	.word	0x00032420
        /*0858*/ 	.short	0x0100
        /*085a*/ 	.byte	0x08
	.zero		1


	//   ....[3]....
        /*085c*/ 	.word	0x000002a0
        /*0860*/ 	.word	0x000000ff
        /*0864*/ 	.word	0x00032430
        /*0868*/ 	.short	0x0100
        /*086a*/ 	.byte	0x08
	.zero		1


	//   ....[4]....
        /*086c*/ 	.word	0x000002b0
        /*0870*/ 	.word	0x000000ff
        /*0874*/ 	.word	0x00032440
        /*0878*/ 	.short	0x0100
        /*087a*/ 	.byte	0x08
	.zero		1


	//   ....[5]....
        /*087c*/ 	.word	0x000002c0
        /*0880*/ 	.word	0x000000ff
        /*0884*/ 	.word	0x00032438
        /*0888*/ 	.short	0x0100
        /*088a*/ 	.byte	0x08
	.zero		1


	//   ....[6]....
        /*088c*/ 	.word	0x000002d0
        /*0890*/ 	.word	0x000000ff
        /*0894*/ 	.word	0x00032448
        /*0898*/ 	.short	0x0100
        /*089a*/ 	.byte	0x08
	.zero		1


	//   ....[7]....
        /*089c*/ 	.word	0x00000400
        /*08a0*/ 	.word	0x000000ff
        /*08a4*/ 	.word	0x00032450
        /*08a8*/ 	.short	0x0100
        /*08aa*/ 	.byte	0x08
	.zero		1


	//   ....[8]....
        /*08ac*/ 	.word	0x00000410
        /*08b0*/ 	.word	0x000000ff
        /*08b4*/ 	.word	0x00032460
        /*08b8*/ 	.short	0x0100
        /*08ba*/ 	.byte	0x08
	.zero		1


	//   ....[9]....
        /*08bc*/ 	.word	0x00000420
        /*08c0*/ 	.word	0x000000ff
        /*08c4*/ 	.word	0x00032458
        /*08c8*/ 	.short	0x0100
        /*08ca*/ 	.byte	0x08
	.zero		1


	//   ....[10]....
        /*08cc*/ 	.word	0x00000430
        /*08d0*/ 	.word	0x000000ff
        /*08d4*/ 	.word	0x00032468
        /*08d8*/ 	.short	0x0100
        /*08da*/ 	.byte	0x08
	.zero		1


	//   ....[11]....
        /*08dc*/ 	.word	0x00000520
        /*08e0*/ 	.word	0x000000ff
        /*08e4*/ 	.word	0x00032470
        /*08e8*/ 	.short	0x0100
        /*08ea*/ 	.byte	0x06
	.zero		1


	//   ....[12]....
        /*08ec*/ 	.word	0x00000530
        /*08f0*/ 	.word	0x000000ff
        /*08f4*/ 	.word	0x00032480
        /*08f8*/ 	.short	0x0100
        /*08fa*/ 	.byte	0x06
	.zero		1


	//   ....[13]....
        /*08fc*/ 	.word	0x00000540
        /*0900*/ 	.word	0x000000ff
        /*0904*/ 	.word	0x00032478
        /*0908*/ 	.short	0x0100
        /*090a*/ 	.byte	0x06
	.zero		1


	//   ....[14]....
        /*090c*/ 	.word	0x00000550
        /*0910*/ 	.word	0x000000ff
        /*0914*/ 	.word	0x00032488
        /*0918*/ 	.short	0x0100
        /*091a*/ 	.byte	0x06
	.zero		1


	//   ....[15]....
        /*091c*/ 	.word	0x00000680
        /*0920*/ 	.word	0x000000ff
        /*0924*/ 	.word	0x00032490
        /*0928*/ 	.short	0x0100
        /*092a*/ 	.byte	0x08
	.zero		1


	//   ....[16]....
        /*092c*/ 	.word	0x00000690
        /*0930*/ 	.word	0x000000ff
        /*0934*/ 	.word	0x000324a0
        /*0938*/ 	.short	0x0100
        /*093a*/ 	.byte	0x08
	.zero		1


	//   ....[17]....
        /*093c*/ 	.word	0x000006a0
        /*0940*/ 	.word	0x000000ff
        /*0944*/ 	.word	0x00032498
        /*0948*/ 	.short	0x0100
        /*094a*/ 	.byte	0x08
	.zero		1


	//   ....[18]....
        /*094c*/ 	.word	0x000006b0
        /*0950*/ 	.word	0x000000ff
        /*0954*/ 	.word	0x000324a8
        /*0958*/ 	.short	0x0100
        /*095a*/ 	.byte	0x08
	.zero		1


	//   ....[19]....
        /*095c*/ 	.word	0x000007f0
        /*0960*/ 	.word	0x000000ff
        /*0964*/ 	.word	0x000324b0
        /*0968*/ 	.short	0x0100
        /*096a*/ 	.byte	0x08
	.zero		1


	//   ....[20]....
        /*096c*/ 	.word	0x00000800
        /*0970*/ 	.word	0x000000ff
        /*0974*/ 	.word	0x000324c0
        /*0978*/ 	.short	0x0100
        /*097a*/ 	.byte	0x08
	.zero		1


	//   ....[21]....
        /*097c*/ 	.word	0x00000810
        /*0980*/ 	.word	0x000000ff
        /*0984*/ 	.word	0x000324b8
        /*0988*/ 	.short	0x0100
        /*098a*/ 	.byte	0x08
	.zero		1


	//   ....[22]....
        /*098c*/ 	.word	0x00000820
        /*0990*/ 	.word	0x000000ff
        /*0994*/ 	.word	0x000324c8
        /*0998*/ 	.short	0x0100
        /*099a*/ 	.byte	0x08
	.zero		1


	//   ....[23]....
        /*099c*/ 	.word	0x000027d0
        /*09a0*/ 	.word	0x000000ff
        /*09a4*/ 	.word	0x00032400
        /*09a8*/ 	.short	0x010a
        /*09aa*/ 	.byte	0x2a
	.zero		1


	//   ....[24]....
        /*09ac*/ 	.word	0x00002c60
        /*09b0*/ 	.word	0x00000018
        /*09b4*/ 	.word	0x00000000
        /*09b8*/ 	.short	0x010a
        /*09ba*/ 	.byte	0x3f
	.zero		1


	//   ....[25]....
        /*09bc*/ 	.word	0x00002cc0
        /*09c0*/ 	.word	0x00000018
        /*09c4*/ 	.word	0x00000000
        /*09c8*/ 	.short	0x010a
        /*09ca*/ 	.byte	0x3f
	.zero		1


	//   ....[26]....
        /*09cc*/ 	.word	0x00003070
        /*09d0*/ 	.word	0x000000ff
        /*09d4*/ 	.word	0x00032410
        /*09d8*/ 	.short	0x010a
        /*09da*/ 	.byte	0x2a
	.zero		1


	//   ....[27]....
        /*09dc*/ 	.word	0x00003170
        /*09e0*/ 	.word	0x00000008
        /*09e4*/ 	.word	0x00000000
        /*09e8*/ 	.short	0x010a
        /*09ea*/ 	.byte	0x3f
	.zero		1


	//   ....[28]....
        /*09ec*/ 	.word	0x000031d0
        /*09f0*/ 	.word	0x00000008
        /*09f4*/ 	.word	0x00000000
        /*09f8*/ 	.short	0x010a
        /*09fa*/ 	.byte	0x3f
	.zero		1


	//   ....[29]....
        /*09fc*/ 	.word	0x00003f10
        /*0a00*/ 	.word	0x0000000c
        /*0a04*/ 	.word	0x00000000
        /*0a08*/ 	.short	0x0101
        /*0a0a*/ 	.byte	0x3f
	.zero		1


	//   ....[30]....
        /*0a0c*/ 	.word	0x00009240
        /*0a10*/ 	.word	0x00000006
        /*0a14*/ 	.word	0x00000000
        /*0a18*/ 	.short	0x0101
        /*0a1a*/ 	.byte	0x3f
	.zero		1


	//   ....[31]....
        /*0a1c*/ 	.word	0x00009990
        /*0a20*/ 	.word	0x00000002
        /*0a24*/ 	.word	0x00000000
        /*0a28*/ 	.short	0x010a
        /*0a2a*/ 	.byte	0x3f
	.zero		1


	//   ....[32]....
        /*0a2c*/ 	.word	0x00009a30
        /*0a30*/ 	.word	0x00000006
        /*0a34*/ 	.word	0x00000000
        /*0a38*/ 	.short	0x010a
        /*0a3a*/ 	.byte	0x3f
	.zero		1


	//   ....[33]....
        /*0a3c*/ 	.word	0x00009e40
        /*0a40*/ 	.word	0x00000002
        /*0a44*/ 	.word	0x00000000
        /*0a48*/ 	.short	0x010a
        /*0a4a*/ 	.byte	0x3f
	.zero		1


	//   ....[34]....
        /*0a4c*/ 	.word	0x00009f10
        /*0a50*/ 	.word	0x00000014
        /*0a54*/ 	.word	0x00000000
        /*0a58*/ 	.short	0x010a
        /*0a5a*/ 	.byte	0x3f
	.zero		1


	//   ....[35]....
        /*0a5c*/ 	.word	0x0000ac50
        /*0a60*/ 	.word	0x00000005
        /*0a64*/ 	.word	0x00000000
        /*0a68*/ 	.short	0x0101
        /*0a6a*/ 	.byte	0x3f
	.zero		1


	//   ....[36]....
        /*0a6c*/ 	.word	0x00013000
        /*0a70*/ 	.word	0x00000000
        /*0a74*/ 	.word	0x00000000
        /*0a78*/ 	.short	0x0101
        /*0a7a*/ 	.byte	0x3f
	.zero		1


	//   ....[37]....
        /*0a7c*/ 	.word	0x000131f0
        /*0a80*/ 	.word	0x00000002
        /*0a84*/ 	.word	0x00000000
        /*0a88*/ 	.short	0x010a
        /*0a8a*/ 	.byte	0x3f
	.zero		1


	//   ....[38]....
        /*0a8c*/ 	.word	0x00013290
        /*0a90*/ 	.word	0x00000006
        /*0a94*/ 	.word	0x00000000
        /*0a98*/ 	.short	0x010a
        /*0a9a*/ 	.byte	0x3f
	.zero		1


	//   ....[39]....
        /*0a9c*/ 	.word	0x000136a0
        /*0aa0*/ 	.word	0x00000002
        /*0aa4*/ 	.word	0x00000000
        /*0aa8*/ 	.short	0x010a
        /*0aaa*/ 	.byte	0x3f
	.zero		1


	//   ....[40]....
        /*0aac*/ 	.word	0x00013770
        /*0ab0*/ 	.word	0x0000000e
        /*0ab4*/ 	.word	0x00000000
        /*0ab8*/ 	.short	0x010a
        /*0aba*/ 	.byte	0x3f
	.zero		1


	//   ....[41]....
        /*0abc*/ 	.word	0x000144b0
        /*0ac0*/ 	.word	0x00000006
        /*0ac4*/ 	.word	0x00000000
        /*0ac8*/ 	.short	0x0101
        /*0aca*/ 	.byte	0x3f
	.zero		1


	//   ....[42]....
        /*0acc*/ 	.word	0x0001dca0
        /*0ad0*/ 	.word	0x00000003
        /*0ad4*/ 	.word	0x00000000
        /*0ad8*/ 	.short	0x0101
        /*0ada*/ 	.byte	0x3f
	.zero		1


	//   ....[43]....
        /*0adc*/ 	.word	0x00020750
        /*0ae0*/ 	.word	0x000000ff
        /*0ae4*/ 	.word	0x00000000
        /*0ae8*/ 	.short	0x0101
        /*0aea*/ 	.byte	0x05
	.zero		1


	//   ....[44]....
        /*0aec*/ 	.word	0x00022f50
        /*0af0*/ 	.word	0x00000018
        /*0af4*/ 	.word	0x00032440
        /*0af8*/ 	.short	0x010a
        /*0afa*/ 	.byte	0x3f
	.zero		1


	//   ....[45]....
        /*0afc*/ 	.word	0x00023460
        /*0b00*/ 	.word	0x00000018
        /*0b04*/ 	.word	0x00032430
        /*0b08*/ 	.short	0x0107
        /*0b0a*/ 	.byte	0x3f
	.zero		1


	//   ....[46]....
        /*0b0c*/ 	.word	0x00023510
        /*0b10*/ 	.word	0x00000018
        /*0b14*/ 	.word	0x00032430
        /*0b18*/ 	.short	0x0101
        /*0b1a*/ 	.byte	0x3f
	.zero		1


	//   ....[47]....
        /*0b1c*/ 	.word	0x00024030
        /*0b20*/ 	.word	0x00000011
        /*0b24*/ 	.word	0x00032400
        /*0b28*/ 	.short	0x0107
        /*0b2a*/ 	.byte	0x3f
	.zero		1


	//   ....[48]....
        /*0b2c*/ 	.word	0x000240c0
        /*0b30*/ 	.word	0x00000011
        /*0b34*/ 	.word	0x00032400
        /*0b38*/ 	.short	0x0101
        /*0b3a*/ 	.byte	0x3f
	.zero		1


	//   ....[49]....
        /*0b3c*/ 	.word	0x00024b10
        /*0b40*/ 	.word	0x00000011
        /*0b44*/ 	.word	0x00032410
        /*0b48*/ 	.short	0x0107
        /*0b4a*/ 	.byte	0x3f
	.zero		1


	//   ....[50]....
        /*0b4c*/ 	.word	0x00024c00
        /*0b50*/ 	.word	0x00000011
        /*0b54*/ 	.word	0x00032410
        /*0b58*/ 	.short	0x0101
        /*0b5a*/ 	.byte	0x3f
	.zero		1


	//   ....[51]....
        /*0b5c*/ 	.word	0x00024c20
        /*0b60*/ 	.word	0x00000011
        /*0b64*/ 	.word	0x00032420
        /*0b68*/ 	.short	0x010a
        /*0b6a*/ 	.byte	0x3f
	.zero		1


	//   ....[52]....
        /*0b6c*/ 	.word	0x00024ca0
        /*0b70*/ 	.word	0x00000018
        /*0b74*/ 	.word	0x00032460
        /*0b78*/ 	.short	0x010a
        /*0b7a*/ 	.byte	0x3f
	.zero		1


	//   ....[53]....
        /*0b7c*/ 	.word	0x000253a0
        /*0b80*/ 	.word	0x00000018
        /*0b84*/ 	.word	0x00032450
        /*0b88*/ 	.short	0x0107
        /*0b8a*/ 	.byte	0x3f
	.zero		1


	//   ....[54]....
        /*0b8c*/ 	.word	0x00025460
        /*0b90*/ 	.word	0x00000018
        /*0b94*/ 	.word	0x00032450
        /*0b98*/ 	.short	0x0101
        /*0b9a*/ 	.byte	0x3f
	.zero		1


	//   ....[55]....
        /*0b9c*/ 	.word	0x00025780
        /*0ba0*/ 	.word	0x0000000a
        /*0ba4*/ 	.word	0x00032440
        /*0ba8*/ 	.short	0x010a
        /*0baa*/ 	.byte	0x3f
	.zero		1


	//   ....[56]....
        /*0bac*/ 	.word	0x00025b50
        /*0bb0*/ 	.word	0x0000000a
        /*0bb4*/ 	.word	0x00032430
        /*0bb8*/ 	.short	0x0107
        /*0bba*/ 	.byte	0x3f
	.zero		1


	//   ....[57]....
        /*0bbc*/ 	.word	0x00025c00
        /*0bc0*/ 	.word	0x0000000a
        /*0bc4*/ 	.word	0x00032430
        /*0bc8*/ 	.short	0x0101
        /*0bca*/ 	.byte	0x3f
	.zero		1


	//   ....[58]....
        /*0bcc*/ 	.word	0x00025c30
        /*0bd0*/ 	.word	0x0000000a
        /*0bd4*/ 	.word	0x00032460
        /*0bd8*/ 	.short	0x010a
        /*0bda*/ 	.byte	0x3f
	.zero		1


	//   ....[59]....
        /*0bdc*/ 	.word	0x00026150
        /*0be0*/ 	.word	0x0000000a
        /*0be4*/ 	.word	0x00032450
        /*0be8*/ 	.short	0x0107
        /*0bea*/ 	.byte	0x3f
	.zero		1


	//   ....[60]....
        /*0bec*/ 	.word	0x00026200
        /*0bf0*/ 	.word	0x0000000a
        /*0bf4*/ 	.word	0x00032450
        /*0bf8*/ 	.short	0x0101
        /*0bfa*/ 	.byte	0x3f
	.zero		1


	//   ....[61]....
        /*0bfc*/ 	.word	0x000265e0
        /*0c00*/ 	.word	0x00000007
        /*0c04*/ 	.word	0x00032420
        /*0c08*/ 	.short	0x010a
        /*0c0a*/ 	.byte	0x3f
	.zero		1


	//   ....[62]....
        /*0c0c*/ 	.word	0x00026780
        /*0c10*/ 	.word	0x00000005
        /*0c14*/ 	.word	0x00032440
        /*0c18*/ 	.short	0x010a
        /*0c1a*/ 	.byte	0x3f
	.zero		1


	//   ....[63]....
        /*0c1c*/ 	.word	0x00026820
        /*0c20*/ 	.word	0x00000003
        /*0c24*/ 	.word	0x00032440
        /*0c28*/ 	.short	0x010a
        /*0c2a*/ 	.byte	0x3f
	.zero		1


	//   ....[64]....
        /*0c2c*/ 	.word	0x00026860
        /*0c30*/ 	.word	0x00000005
        /*0c34*/ 	.word	0x00032460
        /*0c38*/ 	.short	0x010a
        /*0c3a*/ 	.byte	0x3f
	.zero		1


	//   ....[65]....
        /*0c3c*/ 	.word	0x000268a0
        /*0c40*/ 	.word	0x00000003
        /*0c44*/ 	.word	0x00032460
        /*0c48*/ 	.short	0x010a
        /*0c4a*/ 	.byte	0x3f
	.zero		1


	//   ....[66]....
        /*0c4c*/ 	.word	0x00026910
        /*0c50*/ 	.word	0x00000009
        /*0c54*/ 	.word	0x00032400
        /*0c58*/ 	.short	0x010a
        /*0c5a*/ 	.byte	0x3f
	.zero		1


	//   ....[67]....
        /*0c5c*/ 	.word	0x00026960
        /*0c60*/ 	.word	0x00000018
        /*0c64*/ 	.word	0x00000000
        /*0c68*/ 	.short	0x010a
        /*0c6a*/ 	.byte	0x3f
	.zero		1


	//   ....[68]....
        /*0c6c*/ 	.word	0x000269c0
        /*0c70*/ 	.word	0x00000009
        /*0c74*/ 	.word	0x00032410
        /*0c78*/ 	.short	0x010a
        /*0c7a*/ 	.byte	0x3f
	.zero		1


	//   ....[69]....
        /*0c7c*/ 	.word	0x00026a10
        /*0c80*/ 	.word	0x00000008
        /*0c84*/ 	.word	0x00000000
        /*0c88*/ 	.short	0x010a
        /*0c8a*/ 	.byte	0x3f
	.zero		1


	//   ....[70]....
        /*0c8c*/ 	.word	0x00026a60
        /*0c90*/ 	.word	0x00000006
        /*0c94*/ 	.word	0x00000000
        /*0c98*/ 	.short	0x010a
        /*0c9a*/ 	.byte	0x3f
	.zero		1


	//   ....[71]....
        /*0c9c*/ 	.word	0x00026ab0
        /*0ca0*/ 	.word	0x00000014
        /*0ca4*/ 	.word	0x00000000
        /*0ca8*/ 	.short	0x010a
        /*0caa*/ 	.byte	0x3f
	.zero		1


	//   ....[72]....
        /*0cac*/ 	.word	0x00026b00
        /*0cb0*/ 	.word	0x00000006
        /*0cb4*/ 	.word	0x00000000
        /*0cb8*/ 	.short	0x010a
        /*0cba*/ 	.byte	0x3f
	.zero		1


	//   ....[73]....
        /*0cbc*/ 	.word	0x00026b50
        /*0cc0*/ 	.word	0x0000000e
        /*0cc4*/ 	.word	0x00000000
        /*0cc8*/ 	.short	0x010a
        /*0cca*/ 	.byte	0x3f
	.zero		1


	//   ....[74]....
        /*0ccc*/ 	.word	0x00026c50
        /*0cd0*/ 	.word	0x00000018
        /*0cd4*/ 	.word	0x00032440
        /*0cd8*/ 	.short	0x010a
        /*0cda*/ 	.byte	0x3f
	.zero		1


	//   ....[75]....
        /*0cdc*/ 	.word	0x00028920
        /*0ce0*/ 	.word	0x00000011
        /*0ce4*/ 	.word	0x00032420
        /*0ce8*/ 	.short	0x010a
        /*0cea*/ 	.byte	0x3f
	.zero		1


	//   ....[76]....
        /*0cec*/ 	.word	0x00028970
        /*0cf0*/ 	.word	0x00000018
        /*0cf4*/ 	.word	0x00032460
        /*0cf8*/ 	.short	0x010a
        /*0cfa*/ 	.byte	0x3f
	.zero		1


	//   ....[77]....
        /*0cfc*/ 	.word	0x000292d0
        /*0d00*/ 	.word	0x0000000a
        /*0d04*/ 	.word	0x00032440
        /*0d08*/ 	.short	0x010a
        /*0d0a*/ 	.byte	0x3f
	.zero		1


	//   ....[78]....
        /*0d0c*/ 	.word	0x00029960
        /*0d10*/ 	.word	0x0000000a
        /*0d14*/ 	.word	0x00032460
        /*0d18*/ 	.short	0x010a
        /*0d1a*/ 	.byte	0x3f
	.zero		1


	//   ....[79]....
        /*0d1c*/ 	.word	0x0002a170
        /*0d20*/ 	.word	0x00000007
        /*0d24*/ 	.word	0x00032420
        /*0d28*/ 	.short	0x010a
        /*0d2a*/ 	.byte	0x3f
	.zero		1


	//   ....[80]....
        /*0d2c*/ 	.word	0x0002a310
        /*0d30*/ 	.word	0x00000005
        /*0d34*/ 	.word	0x00032440
        /*0d38*/ 	.short	0x010a
        /*0d3a*/ 	.byte	0x3f
	.zero		1


	//   ....[81]....
        /*0d3c*/ 	.word	0x0002a360
        /*0d40*/ 	.word	0x00000003
        /*0d44*/ 	.word	0x00032440
        /*0d48*/ 	.short	0x010a
        /*0d4a*/ 	.byte	0x3f
	.zero		1


	//   ....[82]....
        /*0d4c*/ 	.word	0x0002a3b0
        /*0d50*/ 	.word	0x00000005
        /*0d54*/ 	.word	0x00032460
        /*0d58*/ 	.short	0x010a
        /*0d5a*/ 	.byte	0x3f
	.zero		1


	//   ....[83]....
        /*0d5c*/ 	.word	0x0002a760
        /*0d60*/ 	.word	0x0000000a
        /*0d64*/ 	.word	0x00000000
        /*0d68*/ 	.short	0x010a
        /*0d6a*/ 	.byte	0x3f
	.zero		1


	//   ....[84]....
        /*0d6c*/ 	.word	0x0002a8a0
        /*0d70*/ 	.word	0x00000002
        /*0d74*/ 	.word	0x00000000
        /*0d78*/ 	.short	0x010a
        /*0d7a*/ 	.byte	0x3f
	.zero		1


	//   ....[85]....
        /*0d7c*/ 	.word	0x0002af00
        /*0d80*/ 	.word	0x0000000a
        /*0d84*/ 	.word	0x00000000
        /*0d88*/ 	.short	0x010a
        /*0d8a*/ 	.byte	0x3f
	.zero		1


	//   ....[86]....
        /*0d8c*/ 	.word	0x0002b040
        /*0d90*/ 	.word	0x00000008
        /*0d94*/ 	.word	0x00000000
        /*0d98*/ 	.short	0x010a
        /*0d9a*/ 	.byte	0x3f
	.zero		1


	//   ....[87]....
        /*0d9c*/ 	.word	0x0002c310
        /*0da0*/ 	.word	0x00000006
        /*0da4*/ 	.word	0x00000000
        /*0da8*/ 	.short	0x0101
        /*0daa*/ 	.byte	0x3f
	.zero		1


	//   ....[88]....
        /*0dac*/ 	.word	0x00045a80
        /*0db0*/ 	.word	0x00000000
        /*0db4*/ 	.word	0x00000000
        /*0db8*/ 	.short	0x0101
        /*0dba*/ 	.byte	0x3f
	.zero		1


	//   ....[89]....
        /*0dbc*/ 	.word	0x00045aa0
        /*0dc0*/ 	.word	0x00000002
        /*0dc4*/ 	.word	0x00000000
        /*0dc8*/ 	.short	0x010a
        /*0dca*/ 	.byte	0x3f
	.zero		1


	//   ....[90]....
        /*0dcc*/ 	.word	0x00045af0
        /*0dd0*/ 	.word	0x00000008
        /*0dd4*/ 	.word	0x00000000
        /*0dd8*/ 	.short	0x010a
        /*0dda*/ 	.byte	0x3f
	.zero		1


	//----- nvinfo : EIATTR_NUM_MBARRIERS
	.align		4
.L_1328:
        /*0ddc*/ 	.byte	0x03, 0x38
        /*0dde*/ 	.short	0x0017


	//----- nvinfo : EIATTR_EXIT_INSTR_OFFSETS
	.align		4
        /*0de0*/ 	.byte	0x04, 0x1c
        /*0de2*/ 	.short	(.L_1330 - .L_1329)


	//   ....[0]....
.L_1329:
        /*0de4*/ 	.word	0x00000a60


	//   ....[1]....
        /*0de8*/ 	.word	0x00021890


	//   ....[2]....
        /*0dec*/ 	.word	0x000268f0


	//----- nvinfo : EIATTR_MAX_THREADS
	.align		4
.L_1330:
        /*0df0*/ 	.byte	0x04, 0x05
        /*0df2*/ 	.short	(.L_1332 - .L_1331)
.L_1331:
        /*0df4*/ 	.word	0x00000180
        /*0df8*/ 	.word	0x00000001
        /*0dfc*/ 	.word	0x00000001


	//----- nvinfo : EIATTR_CRS_STACK_SIZE
	.align		4
.L_1332:
        /*0e00*/ 	.byte	0x04, 0x1e
        /*0e02*/ 	.short	(.L_1334 - .L_1333)
.L_1333:
        /*0e04*/ 	.word	0x00000000


	//----- nvinfo : EIATTR_CBANK_PARAM_SIZE
	.align		4
.L_1334:
        /*0e08*/ 	.byte	0x03, 0x19
        /*0e0a*/ 	.short	0x0bf0


	//----- nvinfo : EIATTR_PARAM_CBANK
	.align		4
        /*0e0c*/ 	.byte	0x04, 0x0a
        /*0e0e*/ 	.short	(.L_1336 - .L_1335)
	.align		4
.L_1335:
        /*0e10*/ 	.word	index@(.nv.constant0._ZN7cutlass13device_kernelIN5flash11enable_sm90INS1_16FlashAttnFwdSm90INS1_25CollectiveMainloopFwdSm90ILi2EN4cute5tupleIJNS5_1CILi1EEES8_S8_EEENS6_IJNS7_ILi128EEENS7_ILi96EEENS7_ILi64EEEEEELi256ENS_6half_tEfNS_4arch4Sm90ELb0ELb1ELb0ELb0ELb1ELb0ELb1ELb1ELb0ELb1ELb0ELb0EEENS1_21CollectiveEpilogueFwdINS6_IJSA_NS7_ILi256EEESB_EEES9_SE_SG_Li256ELb0ELb1ELb0ELb0EEENS1_30DynamicPersistentTileSchedulerILi256ELi128ELb0ELb1ELb1EEEEEEEEEvNT_6ParamsE)
        /*0e14*/ 	.short	0x0210
        /*0e16*/ 	.short	0x0bf0


	//----- nvinfo : EIATTR_SW_WAR
	.align		4
.L_1336:
        /*0e18*/ 	.byte	0x04, 0x36
        /*0e1a*/ 	.short	(.L_1338 - .L_1337)
.L_1337:
        /*0e1c*/ 	.word	0x00000008
.L_1338:


//--------------------- .nv.info._ZN7cutlass13device_kernelIN5flash11enable_sm90INS1_16FlashAttnFwdSm90INS1_25CollectiveMainloopFwdSm90ILi2EN4cute5tupleIJNS5_1CILi1EEES8_S8_EEENS6_IJNS7_ILi128EEENS7_ILi96EEENS7_ILi64EEEEEELi256ENS_6half_tEfNS_4arch4Sm90ELb0ELb1ELb0ELb1ELb1ELb0ELb0ELb1ELb0ELb1ELb0ELb0EEENS1_21CollectiveEpilogueFwdINS6_IJSA_NS7_ILi256EEESB_EEES9_SE_SG_Li256ELb1ELb1ELb0ELb0EEENS1_36VarlenDynamicPersistentTileSchedulerILi128ELi96ELi256ELi128ELb0ELb1ELb1ELb1ELb0ELb1EEEEEEEEEvNT_6ParamsE --------------------------
	.section	.nv.info._ZN7cutlass13device_kernelIN5flash11enable_sm90INS1_16FlashAttnFwdSm90INS1_25CollectiveMainloopFwdSm90ILi2EN4cute5tupleIJNS5_1CILi1EEES8_S8_EEENS6_IJNS7_ILi128EEENS7_ILi96EEENS7_ILi64EEEEEELi256ENS_6half_tEfNS_4arch4Sm90ELb0ELb1ELb0ELb1ELb1ELb0ELb0ELb1ELb0ELb1ELb0ELb0EEENS1_21CollectiveEpilogueFwdINS6_IJSA_NS7_ILi256EEESB_EEES9_SE_SG_Li256ELb1ELb1ELb0ELb0EEENS1_36VarlenDynamicPersistentTileSchedulerILi128ELi96ELi256ELi128ELb0ELb1ELb1ELb1ELb0ELb1EEEEEEEEEvNT_6ParamsE,"",@"SHT_CUDA_INFO"
	.sectionflags	@""
	.align	4


	//----- nvinfo : EIATTR_CUDA_API_VERSION
	.align		4
        /*0000*/ 	.byte	0x04, 0x37
        /*0002*/ 	.short	(.L_1340 - .L_1339)
.L_1339:
        /*0004*/ 	.word	0x00000082


	//----- nvinfo : EIATTR_KPARAM_INFO
	.align		4
.L_1340:
        /*0008*/ 	.byte	0x04, 0x17
        /*000a*/ 	.short	(.L_1342 - .L_1341)
.L_1341:
        /*000c*/ 	.word	0x00000000
        /*0010*/ 	.short	0x0000
        /*0012*/ 	.short	0x0070
        /*0014*/ 	.byte	0x00, 0xf0, 0x01, 0x2a


	//----- nvinfo : EIATTR_SPARSE_MMA_MASK
	.align		4
.L_1342:
        /*0018*/ 	.byte	0x03, 0x50
        /*001a*/ 	.short	0x0000


	//----- nvinfo : EIATTR_MAXREG_COUNT
	.align		4
        /*001c*/ 	.byte	0x03, 0x1b
        /*001e*/ 	.short	0x00a8


	//----- nvinfo : EIATTR_NUM_BARRIERS
	.align		4
        /*0020*/ 	.byte	0x02, 0x4c
        /*0022*/ 	.byte	0x10
	.zero		1


	//----- nvinfo : EIATTR_EXTERNS
	.align		4
        /*0024*/ 	.byte	0x04, 0x0f
        /*0026*/ 	.short	(.L_1344 - .L_1343)


	//   ....[0]....
	.align		4
.L_1343:
        /*0028*/ 	.word	index@(__assertfail)


	//----- nvinfo : EIATTR_ANNOTATIONS
	.align		4
.L_1344:
        /*002c*/ 	.byte	0x04, 0x55
        /*002e*/ 	.short	(.L_1346 - .L_1345)


	//   ....[0]....
.L_1345:
        /* <DEDUP_REMOVED lines=9> */


	//----- nvinfo : EIATTR_MERCURY_ISA_VERSION
	.align		4
.L_1346:
        /*00a8*/ 	.byte	0x03, 0x5f
        /*00aa*/ 	.short	0x0101


	//----- nvinfo : EIATTR_UNUSED_LOAD_BYTE_OFFSET
	.align		4
        /*00ac*/ 	.byte	0x04, 0x44
        /*00ae*/ 	.short	(.L_1348 - .L_1347)


	//   ....[0]....
.L_1347:
        /*00b0*/ 	.word	0x00000960
        /*00b4*/ 	.word	0x0000fff0


	//   ....[1]....
        /*00b8*/ 	.word	0x0000d150
        /*00bc*/ 	.word	0x0000fff0


	//----- nvinfo : EIATTR_INT_WARP_WIDE_INSTR_OFFSETS
	.align		4
.L_1348:
        /*00c0*/ 	.byte	0x04, 0x31
        /*00c2*/ 	.short	(.L_1350 - .L_1349)


	//   ....[0]....
.L_1349:
        /*00c4*/ 	.word	0x000000c0


	//   ....[1]....
        /*00c8*/ 	.word	0x000000d0


	//   ....[2]....
        /*00cc*/ 	.word	0x00000170


	//   ....[3]....
        /*00d0*/ 	.word	0x00011470


	//   ....[4]....
        /*00d4*/ 	.word	0x00011500


	//   ....[5]....
        /*00d8*/ 	.word	0x00014800


	//   ....[6]....
        /*00dc*/ 	.word	0x00014890


	//----- nvinfo : EIATTR_COOP_GROUP_MASK_REGIDS
	.align		4
.L_1350:
        /*00e0*/ 	.byte	0x04, 0x29
        /*00e2*/ 	.short	(.L_1352 - .L_1351)


	//   ....[0]....
.L_1351:
        /*00e4*/ 	.word	0xffffffff


	//   ....[1]....
        /*00e8*/ 	.word	0xffffffff


	//   ....[2]....
        /*00ec*/ 	.word	0xffffffff


	//   ....[3]....
        /*00f0*/ 	.word	0xffffffff


	//   ....[4]....
        /*00f4*/ 	.word	0xffffffff


	//   ....[5]....
        /*00f8*/ 	.word	0xffffffff


	//   ....[6]....
        /*00fc*/ 	.word	0xffffffff


	//   ....[7]....
        /*0100*/ 	.word	0xffffffff


	//   ....[8]....
        /*0104*/ 	.word	0xffffffff


	//   ....[9]....
        /*0108*/ 	.word	0xffffffff


	//   ....[10]....
        /*010c*/ 	.word	0xffffffff


	//   ....[11]....
        /*0110*/ 	.word	0xffffffff


	//   ....[12]....
        /*0114*/ 	.word	0xffffffff


	//   ....[13]....
        /*0118*/ 	.word	0xffffffff


	//   ....[14]....
        /*011c*/ 	.word	0xffffffff


	//   ....[15]....
        /*0120*/ 	.word	0xffffffff


	//   ....[16]....
        /*0124*/ 	.word	0xffffffff


	//   ....[17]....
        /*0128*/ 	.word	0xffffffff


	//   ....[18]....
        /*012c*/ 	.word	0xffffffff


	//   ....[19]....
        /*0130*/ 	.word	0xffffffff


	//   ....[20]....
        /*0134*/ 	.word	0xffffffff


	//   ....[21]....
        /*0138*/ 	.word	0xffffffff


	//   ....[22]....
        /*013c*/ 	.word	0xffffffff


	//   ....[23]....
        /*0140*/ 	.word	0xffffffff


	//   ....[24]....
        /*0144*/ 	.word	0xffffffff


	//   ....[25]....
        /*0148*/ 	.word	0xffffffff


	//   ....[26]....
        /*014c*/ 	.word	0xffffffff


	//   ....[27]....
        /*0150*/ 	.word	0xffffffff


	//   ....[28]....
        /*0154*/ 	.word	0xffffffff


	//   ....[29]....
        /*0158*/ 	.word	0xffffffff


	//   ....[30]....
        /*015c*/ 	.word	0xffffffff


	//   ....[31]....
        /*0160*/ 	.word	0xffffffff


	//   ....[32]....
        /*0164*/ 	.word	0xffffffff


	//   ....[33]....
        /*0168*/ 	.word	0xffffffff


	//   ....[34]....
        /*016c*/ 	.word	0xffffffff


	//   ....[35]....
        /*0170*/ 	.word	0xffffffff


	//   ....[36]....
        /*0174*/ 	.word	0xffffffff


	//   ....[37]....
        /*0178*/ 	.word	0xffffffff


	//   ....[38]....
        /*017c*/ 	.word	0xffffffff


	//   ....[39]....
        /*0180*/ 	.word	0xffffffff


	//   ....[40]....
        /*0184*/ 	.word	0xffffffff


	//   ....[41]....
        /*0188*/ 	.word	0xffffffff


	//   ....[42]....
        /*018c*/ 	.word	0xffffffff


	//   ....[43]....
        /*0190*/ 	.word	0xffffffff


	//   ....[44]....
        /*0194*/ 	.word	0xffffffff


	//   ....[45]....
        /*0198*/ 	.word	0xffffffff


	//   ....[46]....
        /*019c*/ 	.word	0xffffffff


	//   ....[47]....
        /*01a0*/ 	.word	0xffffffff


	//   ....[48]....
        /*01a4*/ 	.word	0xffffffff


	//   ....[49]....
        /*01a8*/ 	.word	0xffffffff


	//   ....[50]....
        /*01ac*/ 	.word	0xffffffff


	//   ....[51]....
        /*01b0*/ 	.word	0xffffffff


	//   ....[52]....
        /*01b4*/ 	.word	0xffffffff


	//   ....[53]....
        /*01b8*/ 	.word	0xffffffff


	//   ....[54]....
        /*01bc*/ 	.word	0xffffffff


	//   ....[55]....
        /*01c0*/ 	.word	0xffffffff


	//   ....[56]....
        /*01c4*/ 	.word	0xffffffff


	//   ....[57]....
        /*01c8*/ 	.word	0xffffffff


	//   ....[58]....
        /*01cc*/ 	.word	0xffffffff


	//   ....[59]....
        /*01d0*/ 	.word	0xffffffff


	//   ....[60]....
        /*01d4*/ 	.word	0xffffffff


	//   ....[61]....
        /*01d8*/ 	.word	0xffffffff


	//   ....[62]....
        /*01dc*/ 	.word	0xffffffff


	//   ....[63]....
        /*01e0*/ 	.word	0xffffffff


	//   ....[64]....
        /*01e4*/ 	.word	0xffffffff


	//   ....[65]....
        /*01e8*/ 	.word	0xffffffff


	//   ....[66]....
        /*01ec*/ 	.word	0xffffffff


	//   ....[67]....
        /*01f0*/ 	.word	0xffffffff


	//   ....[68]....
        /*01f4*/ 	.word	0xffffffff


	//   ....[69]....
        /*01f8*/ 	.word	0xffffffff


	//   ....[70]....
        /*01fc*/ 	.word	0xffffffff


	//   ....[71]....
        /*0200*/ 	.word	0xffffffff


	//   ....[72]....
        /*0204*/ 	.word	0xffffffff


	//   ....[73]....
        /*0208*/ 	.word	0xffffffff


	//   ....[74]....
        /*020c*/ 	.word	0xffffffff


	//   ....[75]....
        /*0210*/ 	.word	0xffffffff


	//   ....[76]....
        /*0214*/ 	.word	0xffffffff


	//   ....[77]....
        /*0218*/ 	.word	0xffffffff


	//   ....[78]....
        /*021c*/ 	.word	0xffffffff


	//   ....[79]....
        /*0220*/ 	.word	0xffffffff


	//   ....[80]....
        /*0224*/ 	.word	0xffffffff


	//   ....[81]....
        /*0228*/ 	.word	0xffffffff


	//   ....[82]....
        /*022c*/ 	.word	0xffffffff


	//   ....[83]....
        /*0230*/ 	.word	0xffffffff


	//   ....[84]....
        /*0234*/ 	.word	0xffffffff


	//   ....[85]....
        /*0238*/ 	.word	0xffffffff


	//   ....[86]....
        /*023c*/ 	.word	0xffffffff


	//   ....[87]....
        /*0240*/ 	.word	0xffffffff


	//   ....[88]....
        /*0244*/ 	.word	0xffffffff


	//   ....[89]....
        /*0248*/ 	.word	0xffffffff


	//   ....[90]....
        /*024c*/ 	.word	0xffffffff


	//   ....[91]....
        /*0250*/ 	.word	0xffffffff


	//   ....[92]....
        /*0254*/ 	.word	0xffffffff


	//   ....[93]....
        /*0258*/ 	.word	0xffffffff


	//   ....[94]....
        /*025c*/ 	.word	0xffffffff


	//   ....[95]....
        /*0260*/ 	.word	0xffffffff


	//   ....[96]....
        /*0264*/ 	.word	0xffffffff


	//   ....[97]....
        /*0268*/ 	.word	0xffffffff


	//   ....[98]....
        /*026c*/ 	.word	0xffffffff


	//   ....[99]....
        /*0270*/ 	.word	0xffffffff


	//   ....[100]....
        /*0274*/ 	.word	0xffffffff


	//   ....[101]....
        /*0278*/ 	.word	0xffffffff


	//   ....[102]....
        /*027c*/ 	.word	0xffffffff


	//   ....[103]....
        /*0280*/ 	.word	0xffffffff


	//   ....[104]....
        /*0284*/ 	.word	0xffffffff


	//   ....[105]....
        /*0288*/ 	.word	0xffffffff


	//   ....[106]....
        /*028c*/ 	.word	0xffffffff


	//   ....[107]....
        /*0290*/ 	.word	0xffffffff


	//   ....[108]....
        /*0294*/ 	.word	0xffffffff


	//   ....[109]....
        /*0298*/ 	.word	0xffffffff


	//   ....[110]....
        /*029c*/ 	.word	0xffffffff


	//   ....[111]....
        /*02a0*/ 	.word	0xffffffff


	//   ....[112]....
        /*02a4*/ 	.word	0xffffffff


	//   ....[113]....
        /*02a8*/ 	.word	0xffffffff


	//   ....[114]....
        /*02ac*/ 	.word	0xffffffff


	//   ....[115]....
        /*02b0*/ 	.word	0xffffffff


	//   ....[116]....
        /*02b4*/ 	.word	0xffffffff


	//   ....[117]....
        /*02b8*/ 	.word	0xffffffff


	//   ....[118]....
        /*02bc*/ 	.word	0xffffffff


	//   ....[119]....
        /*02c0*/ 	.word	0xffffffff


	//   ....[120]....
        /*02c4*/ 	.word	0xffffffff


	//   ....[121]....
        /*02c8*/ 	.word	0xffffffff


	//   ....[122]....
        /*02cc*/ 	.word	0xffffffff


	//   ....[123]....
        /*02d0*/ 	.word	0xffffffff


	//   ....[124]....
        /*02d4*/ 	.word	0xffffffff


	//   ....[125]....
        /*02d8*/ 	.word	0xffffffff


	//   ....[126]....
        /*02dc*/ 	.word	0xffffffff


	//   ....[127]....
        /*02e0*/ 	.word	0xffffffff


	//   ....[128]....
        /*02e4*/ 	.word	0xffffffff


	//   ....[129]....
        /*02e8*/ 	.word	0xffffffff


	//   ....[130]....
        /*02ec*/ 	.word	0xffffffff


	//   ....[131]....
        /*02f0*/ 	.word	0xffffffff


	//   ....[132]....
        /*02f4*/ 	.word	0xffffffff


	//   ....[133]....
        /*02f8*/ 	.word	0xffffffff


	//   ....[134]....
        /*02fc*/ 	.word	0xffffffff


	//   ....[135]....
        /*0300*/ 	.word	0xffffffff


	//   ....[136]....
        /*0304*/ 	.word	0xffffffff


	//   ....[137]....
        /*0308*/ 	.word	0xffffffff


	//   ....[138]....
        /*030c*/ 	.word	0xffffffff


	//   ....[139]....
        /*0310*/ 	.word	0xffffffff


	//   ....[140]....
        /*0314*/ 	.word	0xffffffff


	//   ....[141]....
        /*0318*/ 	.word	0xffffffff


	//   ....[142]....
        /*031c*/ 	.word	0xffffffff


	//   ....[143]....
        /*0320*/ 	.word	0xffffffff


	//   ....[144]....
        /*0324*/ 	.word	0xffffffff


	//   ....[145]....
        /*0328*/ 	.word	0xffffffff


	//   ....[146]....
        /*032c*/ 	.word	0xffffffff


	//   ....[147]....
        /*0330*/ 	.word	0xffffffff


	//   ....[148]....
        /*0334*/ 	.word	0xffffffff


	//   ....[149]....
        /*0338*/ 	.word	0xffffffff


	//   ....[150]....
        /*033c*/ 	.word	0xffffffff


	//   ....[151]....
        /*0340*/ 	.word	0x0500000f


	//   ....[152]....
        /*0344*/ 	.word	0x0500000f


	//   ....[153]....
        /*0348*/ 	.word	0x0500000f


	//   ....[154]....
        /*034c*/ 	.word	0x0500000f


	//   ....[155]....
        /*0350*/ 	.word	0x0500000f


	//   ....[156]....
        /*0354*/ 	.word	0x0500000f


	//   ....[157]....
        /*0358*/ 	.word	0x0500000f


	//   ....[158]....
        /*035c*/ 	.word	0x0500000f


	//   ....[159]....
        /*0360*/ 	.word	0x0500000f


	//   ....[160]....
        /*0364*/ 	.word	0x0500000f


	//   ....[161]....
        /*0368*/ 	.word	0x0500000f


	//   ....[162]....
        /*036c*/ 	.word	0x0500000f


	//   ....[163]....
        /*0370*/ 	.word	0x0500000f


	//   ....[164]....
        /*0374*/ 	.word	0x0500000f


	//   ....[165]....
        /*0378*/ 	.word	0x0500000f


	//   ....[166]....
        /*037c*/ 	.word	0x0500000f


	//   ....[167]....
        /*0380*/ 	.word	0x0500000f


	//   ....[168]....
        /*0384*/ 	.word	0x0500000f


	//   ....[169]....
        /*0388*/ 	.word	0x0500000f


	//   ....[170]....
        /*038c*/ 	.word	0x0500000f


	//   ....[171]....
        /*0390*/ 	.word	0x0500000f


	//   ....[172]....
        /*0394*/ 	.word	0x0500000f


	//   ....[173]....
        /*0398*/ 	.word	0x0500000f


	//   ....[174]....
        /*039c*/ 	.word	0x0500000f


	//   ....[175]....
        /*03a0*/ 	.word	0x0500000f


	//   ....[176]....
        /*03a4*/ 	.word	0x0500000f


	//   ....[177]....
        /*03a8*/ 	.word	0x0500000f


	//   ....[178]....
        /*03ac*/ 	.word	0x0500000f


	//   ....[179]....
        /*03b0*/ 	.word	0x0500000f


	//   ....[180]....
        /*03b4*/ 	.word	0x0500000f


	//   ....[181]....
        /*03b8*/ 	.word	0x0500000f


	//   ....[182]....
        /*03bc*/ 	.word	0x0500000f


	//   ....[183]....
        /*03c0*/ 	.word	0x0500000f


	//   ....[184]....
        /*03c4*/ 	.word	0x0500000f


	//   ....[185]....
        /*03c8*/ 	.word	0x0500000f


	//   ....[186]....
        /*03cc*/ 	.word	0x0500000f


	//   ....[187]....
        /*03d0*/ 	.word	0x0500000f


	//   ....[188]....
        /*03d4*/ 	.word	0x0500000f


	//   ....[189]....
        /*03d8*/ 	.word	0x0500000f


	//   ....[190]....
        /*03dc*/ 	.word	0x0500000f


	//   ....[191]....
        /*03e0*/ 	.word	0x0500000f


	//   ....[192]....
        /*03e4*/ 	.word	0x0500000f


	//   ....[193]....
        /*03e8*/ 	.word	0x0500000f


	//   ....[194]....
        /*03ec*/ 	.word	0x0500000f


	//   ....[195]....
        /*03f0*/ 	.word	0x0500000f


	//   ....[196]....
        /*03f4*/ 	.word	0x0500000f


	//   ....[197]....
        /*03f8*/ 	.word	0x0500000f


	//   ....[198]....
        /*03fc*/ 	.word	0x0500000f


	//   ....[199]....
        /*0400*/ 	.word	0x0500000f


	//   ....[200]....
        /*0404*/ 	.word	0x0500000f


	//   ....[201]....
        /*0408*/ 	.word	0x0500000f


	//   ....[202]....
        /*040c*/ 	.word	0x0500000f


	//   ....[203]....
        /*0410*/ 	.word	0x0500000f


	//   ....[204]....
        /*0414*/ 	.word	0x0500000f


	//   ....[205]....
        /*0418*/ 	.word	0x0500000f


	//   ....[206]....
        /*041c*/ 	.word	0x0500000f


	//   ....[207]....
        /*0420*/ 	.word	0x0500000f


	//   ....[208]....
        /*0424*/ 	.word	0x0500000f


	//   ....[209]....
        /*0428*/ 	.word	0x0500000f


	//   ....[210]....
        /*042c*/ 	.word	0x0500000f


	//   ....[211]....
        /*0430*/ 	.word	0x0500000f


	//   ....[212]....
        /*0434*/ 	.word	0x0500000f


	//   ....[213]....
        /*0438*/ 	.word	0x0500000f


	//   ....[214]....
        /*043c*/ 	.word	0x0500000f


	//   ....[215]....
        /*0440*/ 	.word	0x0500000f


	//   ....[216]....
        /*0444*/ 	.word	0x0500000f


	//   ....[217]....
        /*0448*/ 	.word	0x0500000f


	//   ....[218]....
        /*044c*/ 	.word	0x0500000f


	//   ....[219]....
        /*0450*/ 	.word	0x0500000f


	//   ....[220]....
        /*0454*/ 	.word	0x0500000f


	//   ....[221]....
        /*0458*/ 	.word	0x0500000f


	//   ....[222]....
        /*045c*/ 	.word	0x0500000f


	//   ....[223]....
        /*0460*/ 	.word	0x0500000f


	//   ....[224]....
        /*0464*/ 	.word	0x0500000f


	//   ....[225]....
        /*0468*/ 	.word	0x0500000f


	//   ....[226]....
        /*046c*/ 	.word	0x0500000f


	//   ....[227]....
        /*0470*/ 	.word	0x0500000f


	//   ....[228]....
        /*0474*/ 	.word	0x0500000f


	//   ....[229]....
        /*0478*/ 	.word	0x0500000f


	//   ....[230]....
        /*047c*/ 	.word	0x0500000f


	//   ....[231]....
        /*0480*/ 	.word	0x0500000f


	//   ....[232]....
        /*0484*/ 	.word	0x0500000f


	//   ....[233]....
        /*0488*/ 	.word	0x0500000f


	//----- nvinfo : EIATTR_COOP_GROUP_INSTR_OFFSETS
	.align		4
.L_1352:
        /*048c*/ 	.byte	0x04, 0x28
        /*048e*/ 	.short	(.L_1354 - .L_1353)


	//   ....[0]....
.L_1353:
        /*0490*/ 	.word	0x00000080


	//   ....[1]....
        /*0494*/ 	.word	0x00000090


	//   ....[2]....
        /*0498*/ 	.word	0x000002d0


	//   ....[3]....
        /*049c*/ 	.word	0x00000430


	//   ....[4]....
        /*04a0*/ 	.word	0x00000550


	//   ....[5]....
        /*04a4*/ 	.word	0x000006b0


	//   ....[6]....
        /*04a8*/ 	.word	0x00001a80


	//   ....[7]....
        /*04ac*/ 	.word	0x000021e0


	//   ....[8]....
        /*04b0*/ 	.word	0x00002410


	//   ....[9]....
        /*04b4*/ 	.word	0x00003140


	//   ....[10]....
        /*04b8*/ 	.word	0x00003250


	//   ....[11]....
        /*04bc*/ 	.word	0x00003880


	//   ....[12]....
        /*04c0*/ 	.word	0x000038e0


	//   ....[13]....
        /*04c4*/ 	.word	0x00004ad0


	//   ....[14]....
        /*04c8*/ 	.word	0x00005500


	//   ....[15]....
        /*04cc*/ 	.word	0x00005a80


	//   ....[16]....
        /*04d0*/ 	.word	0x00005ba0


	//   ....[17]....
        /*04d4*/ 	.word	0x00006210


	//   ....[18]....
        /*04d8*/ 	.word	0x00006330


	//   ....[19]....
        /*04dc*/ 	.word	0x00007e50


	//   ....[20]....
        /*04e0*/ 	.word	0x00007e80


	//   ....[21]....
        /*04e4*/ 	.word	0x000082c0


	//   ....[22]....
        /*04e8*/ 	.word	0x00008490


	//   ....[23]....
        /*04ec*/ 	.word	0x00009ad0


	//   ....[24]....
        /*04f0*/ 	.word	0x0000a500


	//   ....[25]....
        /*04f4*/ 	.word	0x0000aa80


	//   ....[26]....
        /*04f8*/ 	.word	0x0000aba0


	//   ....[27]....
        /*04fc*/ 	.word	0x0000b210


	//   ....[28]....
        /*0500*/ 	.word	0x0000b330


	//   ....[29]....
        /*0504*/ 	.word	0x0000c6d0


	//   ....[30]....
        /*0508*/ 	.word	0x0000c710


	//   ....[31]....
        /*050c*/ 	.word	0x0000c7c0


	//   ....[32]....
        /*0510*/ 	.word	0x0000c820


	//   ....[33]....
        /*0514*/ 	.word	0x0000e1f0


	//   ....[34]....
        /*0518*/ 	.word	0x0000e230


	//   ....[35]....
        /*051c*/ 	.word	0x0000e270


	//   ....[36]....
        /*0520*/ 	.word	0x0000e2a0


	//   ....[37]....
        /*0524*/ 	.word	0x0000eb40


	//   ....[38]....
        /*0528*/ 	.word	0x0000eb70


	//   ....[39]....
        /*052c*/ 	.word	0x0000ecb0


	//   ....[40]....
        /*0530*/ 	.word	0x0000ecd0


	//   ....[41]....
        /*0534*/ 	.word	0x0000ee10


	//   ....[42]....
        /*0538*/ 	.word	0x0000ee30


	//   ....[43]....
        /*053c*/ 	.word	0x0000ef80


	//   ....[44]....
        /*0540*/ 	.word	0x0000efa0


	//   ....[45]....
        /*0544*/ 	.word	0x0000f8d0


	//   ....[46]....
        /*0548*/ 	.word	0x0000f900


	//   ....[47]....
        /*054c*/ 	.word	0x0000fa50


	//   ....[48]....
        /*0550*/ 	.word	0x0000fa70


	//   ....[49]....
        /*0554*/ 	.word	0x0000fbb0


	//   ....[50]....
        /*0558*/ 	.word	0x0000fbd0


	//   ....[51]....
        /*055c*/ 	.word	0x0000fd20


	//   ....[52]....
        /*0560*/ 	.word	0x0000fd40


	//   ....[53]....
        /*0564*/ 	.word	0x0000ff20


	//   ....[54]....
        /*0568*/ 	.word	0x000100d0


	//   ....[55]....
        /*056c*/ 	.word	0x00010100


	//   ....[56]....
        /*0570*/ 	.word	0x00010130


	//   ....[57]....
        /*0574*/ 	.word	0x00010160


	//   ....[58]....
        /*0578*/ 	.word	0x00010190


	//   ....[59]....
        /*057c*/ 	.word	0x000101c0


	//   ....[60]....
        /*0580*/ 	.word	0x00010310


	//   ....[61]....
        /*0584*/ 	.word	0x00010340


	//   ....[62]....
        /*0588*/ 	.word	0x00010370


	//   ....[63]....
        /*058c*/ 	.word	0x000103a0


	//   ....[64]....
        /*0590*/ 	.word	0x000103d0


	//   ....[65]....
        /*0594*/ 	.word	0x00010400


	//   ....[66]....
        /*0598*/ 	.word	0x00010490


	//   ....[67]....
        /*059c*/ 	.word	0x000104f0


	//   ....[68]....
        /*05a0*/ 	.word	0x00010580


	//   ....[69]....
        /*05a4*/ 	.word	0x00012020


	//   ....[70]....
        /*05a8*/ 	.word	0x00012040


	//   ....[71]....
        /*05ac*/ 	.word	0x000120d0


	//   ....[72]....
        /*05b0*/ 	.word	0x000120f0


	//   ....[73]....
        /*05b4*/ 	.word	0x00012170


	//   ....[74]....
        /*05b8*/ 	.word	0x00012190


	//   ....[75]....
        /*05bc*/ 	.word	0x00012210


	//   ....[76]....
        /*05c0*/ 	.word	0x00012230


	//   ....[77]....
        /*05c4*/ 	.word	0x000122b0


	//   ....[78]....
        /*05c8*/ 	.word	0x000122d0


	//   ....[79]....
        /*05cc*/ 	.word	0x000122e0


	//   ....[80]....
        /*05d0*/ 	.word	0x000122f0


	//   ....[81]....
        /*05d4*/ 	.word	0x00012a20


	//   ....[82]....
        /*05d8*/ 	.word	0x00012a50


	//   ....[83]....
        /*05dc*/ 	.word	0x00012b10


	//   ....[84]....
        /*05e0*/ 	.word	0x00012b20


	//   ....[85]....
        /*05e4*/ 	.word	0x00012bb0


	//   ....[86]....
        /*05e8*/ 	.word	0x00012bc0


	//   ....[87]....
        /*05ec*/ 	.word	0x00012c50


	//   ....[88]....
        /*05f0*/ 	.word	0x00012c60


	//   ....[89]....
        /*05f4*/ 	.word	0x00012cf0


	//   ....[90]....
        /*05f8*/ 	.word	0x00012d00


	//   ....[91]....
        /*05fc*/ 	.word	0x00012d90


	//   ....[92]....
        /*0600*/ 	.word	0x00012da0


	//   ....[93]....
        /*0604*/ 	.word	0x00012e20


	//   ....[94]....
        /*0608*/ 	.word	0x00012e30


	//   ....[95]....
        /*060c*/ 	.word	0x00012e40


	//   ....[96]....
        /*0610*/ 	.word	0x00012e50


	//   ....[97]....
        /*0614*/ 	.word	0x00013360


	//   ....[98]....
        /*0618*/ 	.word	0x00013380


	//   ....[99]....
        /*061c*/ 	.word	0x000133d0


	//   ....[100]....
        /*0620*/ 	.word	0x00013490


	//   ....[101]....
        /*0624*/ 	.word	0x000134a0


	//   ....[102]....
        /*0628*/ 	.word	0x000134d0


	//   ....[103]....
        /*062c*/ 	.word	0x00013560


	//   ....[104]....
        /*0630*/ 	.word	0x00013610


	//   ....[105]....
        /*0634*/ 	.word	0x00013620


	//   ....[106]....
        /*0638*/ 	.word	0x00013650


	//   ....[107]....
        /*063c*/ 	.word	0x00013660


	//   ....[108]....
        /*0640*/ 	.word	0x000136f0


	//   ....[109]....
        /*0644*/ 	.word	0x00013e30


	//   ....[110]....
        /*0648*/ 	.word	0x00013e50


	//   ....[111]....
        /*064c*/ 	.word	0x00013ea0


	//   ....[112]....
        /*0650*/ 	.word	0x00013eb0


	//   ....[113]....
        /*0654*/ 	.word	0x00013ef0


	//   ....[114]....
        /*0658*/ 	.word	0x00013f00


	//   ....[115]....
        /*065c*/ 	.word	0x00013f40


	//   ....[116]....
        /*0660*/ 	.word	0x00013f50


	//   ....[117]....
        /*0664*/ 	.word	0x00013f90


	//   ....[118]....
        /*0668*/ 	.word	0x00013fa0


	//   ....[119]....
        /*066c*/ 	.word	0x00013fb0


	//   ....[120]....
        /*0670*/ 	.word	0x00013ff0


	//   ....[121]....
        /*0674*/ 	.word	0x00014330


	//   ....[122]....
        /*0678*/ 	.word	0x00014350


	//   ....[123]....
        /*067c*/ 	.word	0x00014360


	//   ....[124]....
        /*0680*/ 	.word	0x00014370


	//   ....[125]....
        /*0684*/ 	.word	0x00014390


	//   ....[126]....
        /*0688*/ 	.word	0x00014400


	//   ....[127]....
        /*068c*/ 	.word	0x00014470


	//   ....[128]....
        /*0690*/ 	.word	0x00014490


	//   ....[129]....
        /*0694*/ 	.word	0x000144a0


	//   ....[130]....
        /*0698*/ 	.word	0x00014500


	//   ....[131]....
        /*069c*/ 	.word	0x00014520


	//   ....[132]....
        /*06a0*/ 	.word	0x00014580


	//   ....[133]....
        /*06a4*/ 	.word	0x00014a80


	//   ....[134]....
        /*06a8*/ 	.word	0x00014ab0


	//   ....[135]....
        /*06ac*/ 	.word	0x00014ae0


	//   ....[136]....
        /*06b0*/ 	.word	0x00014b10


	//   ....[137]....
        /*06b4*/ 	.word	0x00014b40


	//   ....[138]....
        /*06b8*/ 	.word	0x00014b70


	//   ....[139]....
        /*06bc*/ 	.word	0x00014ba0


	//   ....[140]....
        /*06c0*/ 	.word	0x00014bd0


	//   ....[141]....
        /*06c4*/ 	.word	0x00014d50


	//   ....[142]....
        /*06c8*/ 	.word	0x00014d80


	//   ....[143]....
        /*06cc*/ 	.word	0x00014db0


	//   ....[144]....
        /*06d0*/ 	.word	0x00014de0


	//   ....[145]....
        /*06d4*/ 	.word	0x00014e10


	//   ....[146]....
        /*06d8*/ 	.word	0x00014e40


	//   ....[147]....
        /*06dc*/ 	.word	0x00014f00


	//   ....[148]....
        /*06e0*/ 	.word	0x00014f20


	//   ....[149]....
        /*06e4*/ 	.word	0x00014f90


	//   ....[150]....
        /*06e8*/ 	.word	0x00015630


	//   ....[151]....
        /*06ec*/ 	.word	0x00015c90


	//   ....[152]....
        /*06f0*/ 	.word	0x00015d80


	//   ....[153]....
        /*06f4*/ 	.word	0x00015e20


	//   ....[154]....
        /*06f8*/ 	.word	0x00015e80


	//   ....[155]....
        /*06fc*/ 	.word	0x00015f70


	//   ....[156]....
        /*0700*/ 	.word	0x00015fe0


	//   ....[157]....
        /*0704*/ 	.word	0x000160d0


	//   ....[158]....
        /*0708*/ 	.word	0x00016140


	//   ....[159]....
        /*070c*/ 	.word	0x00016230


	//   ....[160]....
        /*0710*/ 	.word	0x000162a0


	//   ....[161]....
        /*0714*/ 	.word	0x00016390


	//   ....[162]....
        /*0718*/ 	.word	0x00016400


	//   ....[163]....
        /*071c*/ 	.word	0x000164a0


	//   ....[164]....
        /*0720*/ 	.word	0x00016590


	//   ....[165]....
        /*0724*/ 	.word	0x00016600


	//   ....[166]....
        /*0728*/ 	.word	0x00016660


	//   ....[167]....
        /*072c*/ 	.word	0x00016750


	//   ....[168]....
        /*0730*/ 	.word	0x000167b0


	//   ....[169]....
        /*0734*/ 	.word	0x000168b0


	//   ....[170]....
        /*0738*/ 	.word	0x00016910


	//   ....[171]....
        /*073c*/ 	.word	0x00016a10


	//   ....[172]....
        /*0740*/ 	.word	0x00016a70


	//   ....[173]....
        /*0744*/ 	.word	0x00016b70


	//   ....[174]....
        /*0748*/ 	.word	0x00016bd0


	//   ....[175]....
        /*074c*/ 	.word	0x00016cd0


	//   ....[176]....
        /*0750*/ 	.word	0x00016d30


	//   ....[177]....
        /*0754*/ 	.word	0x00016e30


	//   ....[178]....
        /*0758*/ 	.word	0x00016e90


	//   ....[179]....
        /*075c*/ 	.word	0x00016f30


	//   ....[180]....
        /*0760*/ 	.word	0x000170b0


	//   ....[181]....
        /*0764*/ 	.word	0x00017190


	//   ....[182]....
        /*0768*/ 	.word	0x00017220


	//   ....[183]....
        /*076c*/ 	.word	0x00017330


	//   ....[184]....
        /*0770*/ 	.word	0x00017390


	//   ....[185]....
        /*0774*/ 	.word	0x000174a0


	//   ....[186]....
        /*0778*/ 	.word	0x00017500


	//   ....[187]....
        /*077c*/ 	.word	0x00017610


	//   ....[188]....
        /*0780*/ 	.word	0x00017670


	//   ....[189]....
        /*0784*/ 	.word	0x00017780


	//   ....[190]....
        /*0788*/ 	.word	0x000177e0


	//   ....[191]....
        /*078c*/ 	.word	0x000178a0


	//   ....[192]....
        /*0790*/ 	.word	0x00017a00


	//   ....[193]....
        /*0794*/ 	.word	0x00017aa0


	//   ....[194]....
        /*0798*/ 	.word	0x00017b00


	//   ....[195]....
        /*079c*/ 	.word	0x00017bb0


	//   ....[196]....
        /*07a0*/ 	.word	0x00017c10


	//   ....[197]....
        /*07a4*/ 	.word	0x00017cc0


	//   ....[198]....
        /*07a8*/ 	.word	0x00017d20


	//   ....[199]....
        /*07ac*/ 	.word	0x00017dd0


	//   ....[200]....
        /*07b0*/ 	.word	0x00017e30


	//   ....[201]....
        /*07b4*/ 	.word	0x00017ee0


	//   ....[202]....
        /*07b8*/ 	.word	0x00017f40


	//   ....[203]....
        /*07bc*/ 	.word	0x00017ff0


	//   ....[204]....
        /*07c0*/ 	.word	0x000180e0


	//   ....[205]....
        /*07c4*/ 	.word	0x00018180


	//   ....[206]....
        /*07c8*/ 	.word	0x000181e0


	//   ....[207]....
        /*07cc*/ 	.word	0x000182b0


	//   ....[208]....
        /*07d0*/ 	.word	0x00018310


	//   ....[209]....
        /*07d4*/ 	.word	0x000183e0


	//   ....[210]....
        /*07d8*/ 	.word	0x00018440


	//   ....[211]....
        /*07dc*/ 	.word	0x00018510


	//   ....[212]....
        /*07e0*/ 	.word	0x00018570


	//   ....[213]....
        /*07e4*/ 	.word	0x00018640


	//   ....[214]....
        /*07e8*/ 	.word	0x000186a0


	//   ....[215]....
        /*07ec*/ 	.word	0x00018770


	//   ....[216]....
        /*07f0*/ 	.word	0x00018800


	//   ....[217]....
        /*07f4*/ 	.word	0x000188a0


	//   ....[218]....
        /*07f8*/ 	.word	0x000189c0


	//   ....[219]....
        /*07fc*/ 	.word	0x00018a30


	//   ....[220]....
        /*0800*/ 	.word	0x00018aa0


	//   ....[221]....
        /*0804*/ 	.word	0x00018b10


	//   ....[222]....
        /*0808*/ 	.word	0x00018b80


	//   ....[223]....
        /*080c*/ 	.word	0x00018c00


	//   ....[224]....
        /*0810*/ 	.word	0x00018c90


	//   ....[225]....
        /*0814*/ 	.word	0x00018d20


	//   ....[226]....
        /*0818*/ 	.word	0x00018d90


	//   ....[227]....
        /*081c*/ 	.word	0x00018e00


	//   ....[228]....
        /*0820*/ 	.word	0x00018e70


	//   ....[229]....
        /*0824*/ 	.word	0x00018ef0


	//   ....[230]....
        /*0828*/ 	.word	0x00018f60


	//   ....[231]....
        /*082c*/ 	.word	0x00019000


	//   ....[232]....
        /*0830*/ 	.word	0x00019090


	//   ....[233]....
        /*0834*/ 	.word	0x000191b0


	//----- nvinfo : EIATTR_REG_RECONFIG
	.align		4
.L_1354:
        /*0838*/ 	.byte	0x01, 0x54
	.zero		2


	//----- nvinfo : EIATTR_SYSCALL_OFFSETS
	.align		4
        /*083c*/ 	.byte	0x04, 0x46
        /*083e*/ 	.short	(.L_1356 - .L_1355)


	//   ....[0]....
.L_1355:
        /*0840*/ 	.word	0x00001c60


	//   ....[1]....
        /*0844*/ 	.word	0x00011660


	//   ....[2]....
        /*0848*/ 	.word	0x000117b0


	//   ....[3]....
        /*084c*/ 	.word	0x000118a0


	//   ....[4]....
        /*0850*/ 	.word	0x00012610


	//----- nvinfo : EIATTR_MBARRIER_INSTR_OFFSETS
	.align		4
.L_1356:
        /*0854*/ 	.byte	0x04, 0x39
        /*0856*/ 	.short	(.L_1358 - .L_1357)


	//   ....[0]....
.L_1357:
        /*0858*/ 	.word	0x00000180
        /*085c*/ 	.word	0x000000ff
        /*0860*/ 	.word	0x00022800
        /*0864*/ 	.short	0x0100
        /*0866*/ 	.byte	0x08
	.zero		1


	//   ....[1]....
        /*0868*/ 	.word	0x00000190
        /*086c*/ 	.word	0x000000ff
        /*0870*/ 	.word	0x00022820
        /*0874*/ 	.short	0x0100
        /*0876*/ 	.byte	0x08
	.zero		1


	//   ....[2]....
        /*0878*/ 	.word	0x00000280
        /*087c*/ 	.word	0x000000ff
        /*0880*/ 	.word	0x00022830
        /*0884*/ 	.short	0x0100
        /*0886*/ 	.byte	0x08
	.zero		1


	//   ....[3]....
        /*0888*/ 	.word	0x00000290
        /*088c*/ 	.word	0x000000ff
        /*0890*/ 	.word	0x00022840
        /*0894*/ 	.short	0x0100
        /*0896*/ 	.byte	0x08
	.zero		1


	//   ....[4]....
        /*0898*/ 	.word	0x000002a0
        /*089c*/ 	.word	0x000000ff
        /*08a0*/ 	.word	0x00022838
        /*08a4*/ 	.short	0x0100
        /*08a6*/ 	.byte	0x08
	.zero		1


	//   ....[5]....
        /*08a8*/ 	.word	0x000002b0
        /*08ac*/ 	.word	0x000000ff
        /*08b0*/ 	.word	0x00022848
        /*08b4*/ 	.short	0x0100
        /*08b6*/ 	.byte	0x08
	.zero		1


	//   ....[6]....
        /*08b8*/ 	.word	0x000003e0
        /*08bc*/ 	.word	0x000000ff
        /*08c0*/ 	.word	0x00022850
        /*08c4*/ 	.short	0x0100
        /*08c6*/ 	.byte	0x08
	.zero		1


	//   ....[7]....
        /*08c8*/ 	.word	0x000003f0
        /*08cc*/ 	.word	0x000000ff
        /*08d0*/ 	.word	0x00022860
        /*08d4*/ 	.short	0x0100
        /*08d6*/ 	.byte	0x08
	.zero		1


	//   ....[8]....
        /*08d8*/ 	.word	0x00000400
        /*08dc*/ 	.word	0x000000ff
        /*08e0*/ 	.word	0x00022858
        /*08e4*/ 	.short	0x0100
        /*08e6*/ 	.byte	0x08
	.zero		1


	//   ....[9]....
        /*08e8*/ 	.word	0x00000410
        /*08ec*/ 	.word	0x000000ff
        /*08f0*/ 	.word	0x00022868
        /*08f4*/ 	.short	0x0100
        /*08f6*/ 	.byte	0x08
	.zero		1


	//   ....[10]....
        /*08f8*/ 	.word	0x00000500
        /*08fc*/ 	.word	0x000000ff
        /*0900*/ 	.word	0x00022870
        /*0904*/ 	.short	0x0100
        /*0906*/ 	.byte	0x06
	.zero		1


	//   ....[11]....
        /*0908*/ 	.word	0x00000510
        /*090c*/ 	.word	0x000000ff
        /*0910*/ 	.word	0x00022880
        /*0914*/ 	.short	0x0100
        /*0916*/ 	.byte	0x06
	.zero		1


	//   ....[12]....
        /*0918*/ 	.word	0x00000520
        /*091c*/ 	.word	0x000000ff
        /*0920*/ 	.word	0x00022878
        /*0924*/ 	.short	0x0100
        /*0926*/ 	.byte	0x06
	.zero		1


	//   ....[13]....
        /*0928*/ 	.word	0x00000530
        /*092c*/ 	.word	0x000000ff
        /*0930*/ 	.word	0x00022888
        /*0934*/ 	.short	0x0100
        /*0936*/ 	.byte	0x06
	.zero		1


	//   ....[14]....
        /*0938*/ 	.word	0x00000660
        /*093c*/ 	.word	0x000000ff
        /*0940*/ 	.word	0x00022890
        /*0944*/ 	.short	0x0100
        /*0946*/ 	.byte	0x08
	.zero		1


	//   ....[15]....
        /*0948*/ 	.word	0x00000670
        /*094c*/ 	.word	0x000000ff
        /*0950*/ 	.word	0x000228a0
        /*0954*/ 	.short	0x0100
        /*0956*/ 	.byte	0x08
	.zero		1


	//   ....[16]....
        /*0958*/ 	.word	0x00000680
        /*095c*/ 	.word	0x000000ff
        /*0960*/ 	.word	0x00022898
        /*0964*/ 	.short	0x0100
        /*0966*/ 	.byte	0x08
	.zero		1


	//   ....[17]....
        /*0968*/ 	.word	0x00000690
        /*096c*/ 	.word	0x000000ff
        /*0970*/ 	.word	0x000228a8
        /*0974*/ 	.short	0x0100
        /*0976*/ 	.byte	0x08
	.zero		1


	//   ....[18]....
        /*0978*/ 	.word	0x000007d0
        /*097c*/ 	.word	0x000000ff
        /*0980*/ 	.word	0x000228b0
        /*0984*/ 	.short	0x0100
        /*0986*/ 	.byte	0x08
	.zero		1


	//   ....[19]....
        /*0988*/ 	.word	0x000007e0
        /*098c*/ 	.word	0x000000ff
        /*0990*/ 	.word	0x000228c0
        /*0994*/ 	.short	0x0100
        /*0996*/ 	.byte	0x08
	.zero		1


	//   ....[20]....
        /*0998*/ 	.word	0x000007f0
        /*099c*/ 	.word	0x000000ff
        /*09a0*/ 	.word	0x000228b8
        /*09a4*/ 	.short	0x0100
        /*09a6*/ 	.byte	0x08
	.zero		1


	//   ....[21]....
        /*09a8*/ 	.word	0x00000800
        /*09ac*/ 	.word	0x000000ff
        /*09b0*/ 	.word	0x000228c8
        /*09b4*/ 	.short	0x0100
        /*09b6*/ 	.byte	0x08
	.zero		1


	//   ....[22]....
        /*09b8*/ 	.word	0x00001d10
        /*09bc*/ 	.word	0x00000006
        /*09c0*/ 	.word	0x00022800
        /*09c4*/ 	.short	0x010a
        /*09c6*/ 	.byte	0x3f
	.zero		1


	//   ....[23]....
        /*09c8*/ 	.word	0x00001de0
        /*09cc*/ 	.word	0x000000ff
        /*09d0*/ 	.word	0x00022830
        /*09d4*/ 	.short	0x010a
        /*09d6*/ 	.byte	0x18
	.zero		1


	//   ....[24]....
        /*09d8*/ 	.word	0x00001e20
        /*09dc*/ 	.word	0x000000ff
        /*09e0*/ 	.word	0x00022830
        /*09e4*/ 	.short	0x010a
        /*09e6*/ 	.byte	0x18
	.zero		1


	//   ....[25]....
        /*09e8*/ 	.word	0x00002160
        /*09ec*/ 	.word	0x000000ff
        /*09f0*/ 	.word	0x00000000
        /*09f4*/ 	.short	0x0101
        /*09f6*/ 	.byte	0x05
	.zero		1


	//   ....[26]....
        /*09f8*/ 	.word	0x000040f0
        /*09fc*/ 	.word	0x000000ff
        /*0a00*/ 	.word	0x00022850
        /*0a04*/ 	.short	0x010a
        /*0a06*/ 	.byte	0x18
	.zero		1


	//   ....[27]....
        /*0a08*/ 	.word	0x00004130
        /*0a0c*/ 	.word	0x000000ff
        /*0a10*/ 	.word	0x00022850
        /*0a14*/ 	.short	0x010a
        /*0a16*/ 	.byte	0x18
	.zero		1


	//   ....[28]....
        /*0a18*/ 	.word	0x00004480
        /*0a1c*/ 	.word	0x000000ff
        /*0a20*/ 	.word	0x00000000
        /*0a24*/ 	.short	0x0101
        /*0a26*/ 	.byte	0x18
	.zero		1


	//   ....[29]....
        /*0a28*/ 	.word	0x00004800
        /*0a2c*/ 	.word	0x000000ff
        /*0a30*/ 	.word	0x00022830
        /*0a34*/ 	.short	0x010a
        /*0a36*/ 	.byte	0x19
	.zero		1


	//   ....[30]....
        /*0a38*/ 	.word	0x00004840
        /*0a3c*/ 	.word	0x000000ff
        /*0a40*/ 	.word	0x00022830
        /*0a44*/ 	.short	0x010a
        /*0a46*/ 	.byte	0x19
	.zero		1


	//   ....[31]....
        /*0a48*/ 	.word	0x00004a80
        /*0a4c*/ 	.word	0x000000ff
        /*0a50*/ 	.word	0x00000000
        /*0a54*/ 	.short	0x0101
        /*0a56*/ 	.byte	0x0a
	.zero		1


	//   ....[32]....
        /*0a58*/ 	.word	0x00007370
        /*0a5c*/ 	.word	0x000000ff
        /*0a60*/ 	.word	0x00022850
        /*0a64*/ 	.short	0x010a
        /*0a66*/ 	.byte	0x19
	.zero		1


	//   ....[33]....
        /*0a68*/ 	.word	0x000073c0
        /*0a6c*/ 	.word	0x000000ff
        /*0a70*/ 	.word	0x00022850
        /*0a74*/ 	.short	0x010a
        /*0a76*/ 	.byte	0x19
	.zero		1


	//   ....[34]....
        /*0a78*/ 	.word	0x000076b0
        /*0a7c*/ 	.word	0x000000ff
        /*0a80*/ 	.word	0x00000000
        /*0a84*/ 	.short	0x0101
        /*0a86*/ 	.byte	0x19
	.zero		1


	//   ....[35]....
        /*0a88*/ 	.word	0x00007a90
        /*0a8c*/ 	.word	0x000000ff
        /*0a90*/ 	.word	0x00022830
        /*0a94*/ 	.short	0x010a
        /*0a96*/ 	.byte	0x19
	.zero		1


	//   ....[36]....
        /*0a98*/ 	.word	0x00007ad0
        /*0a9c*/ 	.word	0x000000ff
        /*0aa0*/ 	.word	0x00022830
        /*0aa4*/ 	.short	0x010a
        /*0aa6*/ 	.byte	0x19
	.zero		1


	//   ....[37]....
        /*0aa8*/ 	.word	0x00007d00
        /*0aac*/ 	.word	0x000000ff
        /*0ab0*/ 	.word	0x00000000
        /*0ab4*/ 	.short	0x0101
        /*0ab6*/ 	.byte	0x0a
	.zero		1


	//   ....[38]....
        /*0ab8*/ 	.word	0x00009360
        /*0abc*/ 	.word	0x000000ff
        /*0ac0*/ 	.word	0x00022850
        /*0ac4*/ 	.short	0x010a
        /*0ac6*/ 	.byte	0x19
	.zero		1


	//   ....[39]....
        /*0ac8*/ 	.word	0x000093b0
        /*0acc*/ 	.word	0x000000ff
        /*0ad0*/ 	.word	0x00022850
        /*0ad4*/ 	.short	0x010a
        /*0ad6*/ 	.byte	0x19
	.zero		1


	//   ....[40]....
        /*0ad8*/ 	.word	0x00009680
        /*0adc*/ 	.word	0x000000ff
        /*0ae0*/ 	.word	0x00000000
        /*0ae4*/ 	.short	0x0101
        /*0ae6*/ 	.byte	0x19
	.zero		1


	//   ....[41]....
        /*0ae8*/ 	.word	0x00009800
        /*0aec*/ 	.word	0x000000ff
        /*0af0*/ 	.word	0x00022830
        /*0af4*/ 	.short	0x010a
        /*0af6*/ 	.byte	0x18
	.zero		1


	//   ....[42]....
        /*0af8*/ 	.word	0x00009840
        /*0afc*/ 	.word	0x000000ff
        /*0b00*/ 	.word	0x00022830
        /*0b04*/ 	.short	0x010a
        /*0b06*/ 	.byte	0x18
	.zero		1


	//   ....[43]....
        /*0b08*/ 	.word	0x00009a80
        /*0b0c*/ 	.word	0x000000ff
        /*0b10*/ 	.word	0x00000000
        /*0b14*/ 	.short	0x0101
        /*0b16*/ 	.byte	0x0a
	.zero		1


	//   ....[44]....
        /*0b18*/ 	.word	0x0000c370
        /*0b1c*/ 	.word	0x000000ff
        /*0b20*/ 	.word	0x00022850
        /*0b24*/ 	.short	0x010a
        /*0b26*/ 	.byte	0x18
	.zero		1


	//   ....[45]....
        /*0b28*/ 	.word	0x0000c3c0
        /*0b2c*/ 	.word	0x000000ff
        /*0b30*/ 	.word	0x00022850
        /*0b34*/ 	.short	0x010a
        /*0b36*/ 	.byte	0x18
	.zero		1


	//   ....[46]....
        /*0b38*/ 	.word	0x0000c6b0
        /*0b3c*/ 	.word	0x000000ff
        /*0b40*/ 	.word	0x00000000
        /*0b44*/ 	.short	0x0101
        /*0b46*/ 	.byte	0x18
	.zero		1


	//   ....[47]....
        /*0b48*/ 	.word	0x0000eb30
        /*0b4c*/ 	.word	0x00000011
        /*0b50*/ 	.word	0x00000000
        /*0b54*/ 	.short	0x0101
        /*0b56*/ 	.byte	0x3f
	.zero		1


	//   ....[48]....
        /*0b58*/ 	.word	0x00011da0
        /*0b5c*/ 	.word	0x00000013
        /*0b60*/ 	.word	0x00022840
        /*0b64*/ 	.short	0x010a
        /*0b66*/ 	.byte	0x3f
	.zero		1


	//   ....[49]....
        /*0b68*/ 	.word	0x000123f0
        /*0b6c*/ 	.word	0x00000013
        /*0b70*/ 	.word	0x00022830
        /*0b74*/ 	.short	0x0107
        /*0b76*/ 	.byte	0x3f
	.zero		1


	//   ....[50]....
        /*0b78*/ 	.word	0x000124c0
        /*0b7c*/ 	.word	0x00000013
        /*0b80*/ 	.word	0x00022830
        /*0b84*/ 	.short	0x0101
        /*0b86*/ 	.byte	0x3f
	.zero		1


	//   ....[51]....
        /*0b88*/ 	.word	0x00012f50
        /*0b8c*/ 	.word	0x00000011
        /*0b90*/ 	.word	0x00022800
        /*0b94*/ 	.short	0x0107
        /*0b96*/ 	.byte	0x3f
	.zero		1


	//   ....[52]....
        /*0b98*/ 	.word	0x00013040
        /*0b9c*/ 	.word	0x00000011
        /*0ba0*/ 	.word	0x00022800
        /*0ba4*/ 	.short	0x0101
        /*0ba6*/ 	.byte	0x3f
	.zero		1


	//   ....[53]....
        /*0ba8*/ 	.word	0x00013060
        /*0bac*/ 	.word	0x00000011
        /*0bb0*/ 	.word	0x00022820
        /*0bb4*/ 	.short	0x010a
        /*0bb6*/ 	.byte	0x3f
	.zero		1


	//   ....[54]....
        /*0bb8*/ 	.word	0x000130f0
        /*0bbc*/ 	.word	0x00000013
        /*0bc0*/ 	.word	0x00022860
        /*0bc4*/ 	.short	0x010a
        /*0bc6*/ 	.byte	0x3f
	.zero		1


	//   ....[55]....
        /*0bc8*/ 	.word	0x00013870
        /*0bcc*/ 	.word	0x00000013
        /*0bd0*/ 	.word	0x00022850
        /*0bd4*/ 	.short	0x0107
        /*0bd6*/ 	.byte	0x3f
	.zero		1


	//   ....[56]....
        /*0bd8*/ 	.word	0x00013940
        /*0bdc*/ 	.word	0x00000013
        /*0be0*/ 	.word	0x00022850
        /*0be4*/ 	.short	0x0101
        /*0be6*/ 	.byte	0x3f
	.zero		1


	//   ....[57]....
        /*0be8*/ 	.word	0x00013c90
        /*0bec*/ 	.word	0x00000006
        /*0bf0*/ 	.word	0x00022840
        /*0bf4*/ 	.short	0x010a
        /*0bf6*/ 	.byte	0x3f
	.zero		1


	//   ....[58]....
        /*0bf8*/ 	.word	0x00014070
        /*0bfc*/ 	.word	0x00000006
        /*0c00*/ 	.word	0x00022830
        /*0c04*/ 	.short	0x0107
        /*0c06*/ 	.byte	0x3f
	.zero		1


	//   ....[59]....
        /*0c08*/ 	.word	0x00014130
        /*0c0c*/ 	.word	0x00000006
        /*0c10*/ 	.word	0x00022830
        /*0c14*/ 	.short	0x0101
        /*0c16*/ 	.byte	0x3f
	.zero		1


	//   ....[60]....
        /*0c18*/ 	.word	0x00014160
        /*0c1c*/ 	.word	0x00000006
        /*0c20*/ 	.word	0x00022860
        /*0c24*/ 	.short	0x010a
        /*0c26*/ 	.byte	0x3f
	.zero		1


	//   ....[61]....
        /*0c28*/ 	.word	0x00014680
        /*0c2c*/ 	.word	0x00000006
        /*0c30*/ 	.word	0x00022850
        /*0c34*/ 	.short	0x0107
        /*0c36*/ 	.byte	0x3f
	.zero		1


	//   ....[62]....
        /*0c38*/ 	.word	0x00014740
        /*0c3c*/ 	.word	0x00000006
        /*0c40*/ 	.word	0x00022850
        /*0c44*/ 	.short	0x0101
        /*0c46*/ 	.byte	0x3f
	.zero		1


	//   ....[63]....
        /*0c48*/ 	.word	0x000155b0
        /*0c4c*/ 	.word	0x00000007
        /*0c50*/ 	.word	0x00022820
        /*0c54*/ 	.short	0x010a
        /*0c56*/ 	.byte	0x3f
	.zero		1


	//   ....[64]....
        /*0c58*/ 	.word	0x00015730
        /*0c5c*/ 	.word	0x00000005
        /*0c60*/ 	.word	0x00022840
        /*0c64*/ 	.short	0x010a
        /*0c66*/ 	.byte	0x3f
	.zero		1


	//   ....[65]....
        /*0c68*/ 	.word	0x000157d0
        /*0c6c*/ 	.word	0x00000003
        /*0c70*/ 	.word	0x00022840
        /*0c74*/ 	.short	0x010a
        /*0c76*/ 	.byte	0x3f
	.zero		1


	//   ....[66]....
        /*0c78*/ 	.word	0x00015810
        /*0c7c*/ 	.word	0x00000005
        /*0c80*/ 	.word	0x00022860
        /*0c84*/ 	.short	0x010a
        /*0c86*/ 	.byte	0x3f
	.zero		1


	//   ....[67]....
        /*0c88*/ 	.word	0x00015850
        /*0c8c*/ 	.word	0x00000003
        /*0c90*/ 	.word	0x00022860
        /*0c94*/ 	.short	0x010a
        /*0c96*/ 	.byte	0x3f
	.zero		1


	//   ....[68]....
        /*0c98*/ 	.word	0x000158b0
        /*0c9c*/ 	.word	0x00000006
        /*0ca0*/ 	.word	0x00022800
        /*0ca4*/ 	.short	0x010a
        /*0ca6*/ 	.byte	0x3f
	.zero		1


	//   ....[69]....
        /*0ca8*/ 	.word	0x00015910
        /*0cac*/ 	.word	0x00000003
        /*0cb0*/ 	.word	0x00022830
        /*0cb4*/ 	.short	0x010a
        /*0cb6*/ 	.byte	0x3f
	.zero		1


	//   ....[70]....
        /*0cb8*/ 	.word	0x00015970
        /*0cbc*/ 	.word	0x00000009
        /*0cc0*/ 	.word	0x00022850
        /*0cc4*/ 	.short	0x010a
        /*0cc6*/ 	.byte	0x3f
	.zero		1


	//   ....[71]....
        /*0cc8*/ 	.word	0x000159d0
        /*0ccc*/ 	.word	0x00000004
        /*0cd0*/ 	.word	0x00022830
        /*0cd4*/ 	.short	0x010a
        /*0cd6*/ 	.byte	0x3f
	.zero		1


	//   ....[72]....
        /*0cd8*/ 	.word	0x00015a30
        /*0cdc*/ 	.word	0x0000000a
        /*0ce0*/ 	.word	0x00022850
        /*0ce4*/ 	.short	0x010a
        /*0ce6*/ 	.byte	0x3f
	.zero		1


	//   ....[73]....
        /*0ce8*/ 	.word	0x00015a90
        /*0cec*/ 	.word	0x00000003
        /*0cf0*/ 	.word	0x00022830
        /*0cf4*/ 	.short	0x010a
        /*0cf6*/ 	.byte	0x3f
	.zero		1


	//   ....[74]....
        /*0cf8*/ 	.word	0x00015af0
        /*0cfc*/ 	.word	0x00000009
        /*0d00*/ 	.word	0x00022850
        /*0d04*/ 	.short	0x010a
        /*0d06*/ 	.byte	0x3f
	.zero		1


	//   ....[75]....
        /*0d08*/ 	.word	0x00015b50
        /*0d0c*/ 	.word	0x00000004
        /*0d10*/ 	.word	0x00022830
        /*0d14*/ 	.short	0x010a
        /*0d16*/ 	.byte	0x3f
	.zero		1


	//   ....[76]....
        /*0d18*/ 	.word	0x00015bb0
        /*0d1c*/ 	.word	0x0000000a
        /*0d20*/ 	.word	0x00022850
        /*0d24*/ 	.short	0x010a
        /*0d26*/ 	.byte	0x3f
	.zero		1


	//   ....[77]....
        /*0d28*/ 	.word	0x00015cd0
        /*0d2c*/ 	.word	0x00000013
        /*0d30*/ 	.word	0x00022840
        /*0d34*/ 	.short	0x010a
        /*0d36*/ 	.byte	0x3f
	.zero		1


	//   ....[78]....
        /*0d38*/ 	.word	0x00016fb0
        /*0d3c*/ 	.word	0x00000011
        /*0d40*/ 	.word	0x00022820
        /*0d44*/ 	.short	0x010a
        /*0d46*/ 	.byte	0x3f
	.zero		1


	//   ....[79]....
        /*0d48*/ 	.word	0x00017000
        /*0d4c*/ 	.word	0x00000013
        /*0d50*/ 	.word	0x00022860
        /*0d54*/ 	.short	0x010a
        /*0d56*/ 	.byte	0x3f
	.zero		1


	//   ....[80]....
        /*0d58*/ 	.word	0x00017950
        /*0d5c*/ 	.word	0x00000006
        /*0d60*/ 	.word	0x00022840
        /*0d64*/ 	.short	0x010a
        /*0d66*/ 	.byte	0x3f
	.zero		1


	//   ....[81]....
        /*0d68*/ 	.word	0x00018030
        /*0d6c*/ 	.word	0x00000006
        /*0d70*/ 	.word	0x00022860
        /*0d74*/ 	.short	0x010a
        /*0d76*/ 	.byte	0x3f
	.zero		1


	//   ....[82]....
        /*0d78*/ 	.word	0x000190d0
        /*0d7c*/ 	.word	0x00000007
        /*0d80*/ 	.word	0x00022820
        /*0d84*/ 	.short	0x010a
        /*0d86*/ 	.byte	0x3f
	.zero		1


	//   ....[83]....
        /*0d88*/ 	.word	0x00019270
        /*0d8c*/ 	.word	0x00000005
        /*0d90*/ 	.word	0x00022840
        /*0d94*/ 	.short	0x010a
        /*0d96*/ 	.byte	0x3f
	.zero		1


	//   ....[84]....
        /*0d98*/ 	.word	0x000192c0
        /*0d9c*/ 	.word	0x00000003
        /*0da0*/ 	.word	0x00022840
        /*0da4*/ 	.short	0x010a
        /*0da6*/ 	.byte	0x3f
	.zero		1


	//   ....[85]....
        /*0da8*/ 	.word	0x00019310
        /*0dac*/ 	.word	0x00000005
        /*0db0*/ 	.word	0x00022860
        /*0db4*/ 	.short	0x010a
        /*0db6*/ 	.byte	0x3f
	.zero		1


	//----- nvinfo : EIATTR_NUM_MBARRIERS
	.align		4
.L_1358:
        /*0db8*/ 	.byte	0x03, 0x38
        /*0dba*/ 	.short	0x0016


	//----- nvinfo : EIATTR_EXIT_INSTR_OFFSETS
	.align		4
        /*0dbc*/ 	.byte	0x04, 0x1c
        /*0dbe*/ 	.short	(.L_1360 - .L_1359)


	//   ....[0]....
.L_1359:
        /*0dc0*/ 	.word	0x000009a0


	//   ....[1]....
        /*0dc4*/ 	.word	0x0000fec0


	//   ....[2]....
        /*0dc8*/ 	.word	0x000158a0


	//----- nvinfo : EIATTR_MAX_THREADS
	.align		4
.L_1360:
        /*0dcc*/ 	.byte	0x04, 0x05
        /*0dce*/ 	.short	(.L_1362 - .L_1361)
.L_1361:
        /*0dd0*/ 	.word	0x00000180
        /*0dd4*/ 	.word	0x00000001
        /*0dd8*/ 	.word	0x00000001


	//----- nvinfo : EIATTR_CRS_STACK_SIZE
	.align		4
.L_1362:
        /*0ddc*/ 	.byte	0x04, 0x1e
        /*0dde*/ 	.short	(.L_1364 - .L_1363)
.L_1363:
        /*0de0*/ 	.word	0x00000000


	//----- nvinfo : EIATTR_CBANK_PARAM_SIZE
	.align		4
.L_1364:
        /*0de4*/ 	.byte	0x03, 0x19
        /*0de6*/ 	.short	0x0af0


	//----- nvinfo : EIATTR_PARAM_CBANK
	.align		4
        /*0de8*/ 	.byte	0x04, 0x0a
        /*0dea*/ 	.short	(.L_1366 - .L_1365)
	.align		4
.L_1365:
        /*0dec*/ 	.word	index@(.nv.constant0._ZN7cutlass13device_kernelIN5flash11enable_sm90INS1_16FlashAttnFwdSm90INS1_25CollectiveMainloopFwdSm90ILi2EN4cute5tupleIJNS5_1CILi1EEES8_S8_EEENS6_IJNS7_ILi128EEENS7_ILi96EEENS7_ILi64EEEEEELi256ENS_6half_tEfNS_4arch4Sm90ELb0ELb1ELb0ELb1ELb1ELb0ELb0ELb1ELb0ELb1ELb0ELb0EEENS1_21CollectiveEpilogueFwdINS6_IJSA_NS7_ILi256EEESB_EEES9_SE_SG_Li256ELb1ELb1ELb0ELb0EEENS1_36VarlenDynamicPersistentTileSchedulerILi128ELi96ELi256ELi128ELb0ELb1ELb1ELb1ELb0ELb1EEEEEEEEEvNT_6ParamsE)
        /*0df0*/ 	.short	0x0210
        /*0df2*/ 	.short	0x0af0


	//----- nvinfo : EIATTR_SW_WAR
	.align		4
.L_1366:
        /*0df4*/ 	.byte	0x04, 0x36
        /*0df6*/ 	.short	(.L_1368 - .L_1367)
.L_1367:
        /*0df8*/ 	.word	0x00000008
.L_1368:


//--------------------- .nv.info._ZN7cutlass13device_kernelIN5flash11enable_sm90INS1_16FlashAttnFwdSm90INS1_25CollectiveMainloopFwdSm90ILi2EN4cute5tupleIJNS5_1CILi1EEES8_S8_EEENS6_IJNS7_ILi128EEENS7_ILi96EEENS7_ILi64EEEEEELi256ENS_6half_tEfNS_4arch4Sm90ELb0ELb1ELb0ELb1ELb1ELb1ELb0ELb1ELb0ELb1ELb0ELb0EEENS1_21CollectiveEpilogueFwdINS6_IJSA_NS7_ILi256EEESB_EEES9_SE_SG_Li256ELb1ELb1ELb0ELb0EEENS1_36VarlenDynamicPersistentTileSchedulerILi128ELi96ELi256ELi128ELb0ELb1ELb1ELb1ELb0ELb1EEEEEEEEEvNT_6ParamsE --------------------------
	.section	.nv.info._ZN7cutlass13device_kernelIN5flash11enable_sm90INS1_16FlashAttnFwdSm90INS1_25CollectiveMainloopFwdSm90ILi2EN4cute5tupleIJNS5_1CILi1EEES8_S8_EEENS6_IJNS7_ILi128EEENS7_ILi96EEENS7_ILi64EEEEEELi256ENS_6half_tEfNS_4arch4Sm90ELb0ELb1ELb0ELb1ELb1ELb1ELb0ELb1ELb0ELb1ELb0ELb0EEENS1_21CollectiveEpilogueFwdINS6_IJSA_NS7_ILi256EEESB_EEES9_SE_SG_Li256ELb1ELb1ELb0ELb0EEENS1_36VarlenDynamicPersistentTileSchedulerILi128ELi96ELi256ELi128ELb0ELb1ELb1ELb1ELb0ELb1EEEEEEEEEvNT_6ParamsE,"",@"SHT_CUDA_INFO"
	.sectionflags	@""
	.align	4


	//----- nvinfo : EIATTR_CUDA_API_VERSION
	.align		4
        /*0000*/ 	.byte	0x04, 0x37
        /*0002*/ 	.short	(.L_1370 - .L_1369)
.L_1369:
        /*0004*/ 	.word	0x00000082


	//----- nvinfo : EIATTR_KPARAM_INFO
	.align		4
.L_1370:
        /*0008*/ 	.byte	0x04, 0x17
        /*000a*/ 	.short	(.L_1372 - .L_1371)
.L_1371:
        /*000c*/ 	.word	0x00000000
        /*0010*/ 	.short	0x0000
        /*0012*/ 	.short	0x0070
        /*0014*/ 	.byte	0x00, 0xf0, 0x01, 0x2a


	//----- nvinfo : EIATTR_SPARSE_MMA_MASK
	.align		4
.L_1372:
        /*0018*/ 	.byte	0x03, 0x50
        /*001a*/ 	.short	0x0000


	//----- nvinfo : EIATTR_MAXREG_COUNT
	.align		4
        /*001c*/ 	.byte	0x03, 0x1b
        /*001e*/ 	.short	0x00a8


	//----- nvinfo : EIATTR_NUM_BARRIERS
	.align		4
        /*0020*/ 	.byte	0x02, 0x4c
        /*0022*/ 	.byte	0x10
	.zero		1


	//----- nvinfo : EIATTR_EXTERNS
	.align		4
        /*0024*/ 	.byte	0x04, 0x0f
        /*0026*/ 	.short	(.L_1374 - .L_1373)


	//   ....[0]....
	.align		4
.L_1373:
        /*0028*/ 	.word	index@(__assertfail)


	//----- nvinfo : EIATTR_ANNOTATIONS
	.align		4
.L_1374:
        /*002c*/ 	.byte	0x04, 0x55
        /*002e*/ 	.short	(.L_1376 - .L_1375)


	//   ....[0]....
.L_1375:
        /* <DEDUP_REMOVED lines=23> */


	//----- nvinfo : EIATTR_MERCURY_ISA_VERSION
	.align		4
.L_1376:
        /*0188*/ 	.byte	0x03, 0x5f
        /*018a*/ 	.short	0x0101


	//----- nvinfo : EIATTR_UNUSED_LOAD_BYTE_OFFSET
	.align		4
        /*018c*/ 	.byte	0x04, 0x44
        /*018e*/ 	.short	(.L_1378 - .L_1377)


	//   ....[0]....
.L_1377:
        /*0190*/ 	.word	0x00000ad0
        /*0194*/ 	.word	0x0000fff0


	//   ....[1]....
        /*0198*/ 	.word	0x0001f0e0
        /*019c*/ 	.word	0x0000fff0


	//----- nvinfo : EIATTR_INT_WARP_WIDE_INSTR_OFFSETS
	.align		4
.L_1378:
        /*01a0*/ 	.byte	0x04, 0x31
        /*01a2*/ 	.short	(.L_1380 - .L_1379)


	//   ....[0]....
.L_1379:
        /*01a4*/ 	.word	0x00000180


	//   ....[1]....
        /*01a8*/ 	.word	0x000001c0


	//   ....[2]....
        /*01ac*/ 	.word	0x00000230


	//   ....[3]....
        /*01b0*/ 	.word	0x00024da0


	//   ....[4]....
        /*01b4*/ 	.word	0x00024e30


	//   ....[5]....
        /*01b8*/ 	.word	0x00028260


	//   ....[6]....
        /*01bc*/ 	.word	0x000282f0


	//----- nvinfo : EIATTR_COOP_GROUP_MASK_REGIDS
	.align		4
.L_1380:
        /*01c0*/ 	.byte	0x04, 0x29
        /*01c2*/ 	.short	(.L_1382 - .L_1381)


	//   ....[0]....
.L_1381:
        /*01c4*/ 	.word	0xffffffff


	//   ....[1]....
        /*01c8*/ 	.word	0xffffffff


	//   ....[2]....
        /*01cc*/ 	.word	0xffffffff


	//   ....[3]....
        /*01d0*/ 	.word	0xffffffff


	//   ....[4]....
        /*01d4*/ 	.word	0xffffffff


	//   ....[5]....
        /*01d8*/ 	.word	0xffffffff


	//   ....[6]....
        /*01dc*/ 	.word	0xffffffff


	//   ....[7]....
        /*01e0*/ 	.word	0xffffffff


	//   ....[8]....
        /*01e4*/ 	.word	0xffffffff


	//   ....[9]....
        /*01e8*/ 	.word	0xffffffff


	//   ....[10]....
        /*01ec*/ 	.word	0xffffffff


	//   ....[11]....
        /*01f0*/ 	.word	0xffffffff


	//   ....[12]....
        /*01f4*/ 	.word	0xffffffff


	//   ....[13]....
        /*01f8*/ 	.word	0xffffffff


	//   ....[14]....
        /*01fc*/ 	.word	0xffffffff


	//   ....[15]....
        /*0200*/ 	.word	0xffffffff


	//   ....[16]....
        /*0204*/ 	.word	0xffffffff


	//   ....[17]....
        /*0208*/ 	.word	0xffffffff


	//   ....[18]....
        /*020c*/ 	.word	0xffffffff


	//   ....[19]....
        /*0210*/ 	.word	0xffffffff


	//   ....[20]....
        /*0214*/ 	.word	0xffffffff


	//   ....[21]....
        /*0218*/ 	.word	0xffffffff


	//   ....[22]....
        /*021c*/ 	.word	0xffffffff


	//   ....[23]....
        /*0220*/ 	.word	0xffffffff


	//   ....[24]....
        /*0224*/ 	.word	0xffffffff


	//   ....[25]....
        /*0228*/ 	.word	0xffffffff


	//   ....[26]....
        /*022c*/ 	.word	0xffffffff


	//   ....[27]....
        /*0230*/ 	.word	0xffffffff


	//   ....[28]....
        /*0234*/ 	.word	0xffffffff


	//   ....[29]....
        /*0238*/ 	.word	0xffffffff


	//   ....[30]....
        /*023c*/ 	.word	0xffffffff


	//   ....[31]....
        /*0240*/ 	.word	0xffffffff


	//   ....[32]....
        /*0244*/ 	.word	0xffffffff


	//   ....[33]....
        /*0248*/ 	.word	0xffffffff


	//   ....[34]....
        /*024c*/ 	.word	0xffffffff


	//   ....[35]....
        /*0250*/ 	.word	0xffffffff


	//   ....[36]....
        /*0254*/ 	.word	0xffffffff


	//   ....[37]....
        /*0258*/ 	.word	0xffffffff


	//   ....[38]....
        /*025c*/ 	.word	0xffffffff


	//   ....[39]....
        /*0260*/ 	.word	0xffffffff


	//   ....[40]....
        /*0264*/ 	.word	0xffffffff


	//   ....[41]....
        /*0268*/ 	.word	0xffffffff


	//   ....[42]....
        /*026c*/ 	.word	0xffffffff


	//   ....[43]....
        /*0270*/ 	.word	0xffffffff


	//   ....[44]....
        /*0274*/ 	.word	0xffffffff


	//   ....[45]....
        /*0278*/ 	.word	0xffffffff


	//   ....[46]....
        /*027c*/ 	.word	0xffffffff


	//   ....[47]....
        /*0280*/ 	.word	0xffffffff


	//   ....[48]....
        /*0284*/ 	.word	0xffffffff


	//   ....[49]....
        /*0288*/ 	.word	0xffffffff


	//   ....[50]....
        /*028c*/ 	.word	0xffffffff


	//   ....[51]....
        /*0290*/ 	.word	0xffffffff


	//   ....[52]....
        /*0294*/ 	.word	0xffffffff


	//   ....[53]....
        /*0298*/ 	.word	0xffffffff


	//   ....[54]....
        /*029c*/ 	.word	0xffffffff


	//   ....[55]....
        /*02a0*/ 	.word	0xffffffff


	//   ....[56]....
        /*02a4*/ 	.word	0xffffffff


	//   ....[57]....
        /*02a8*/ 	.word	0xffffffff


	//   ....[58]....
        /*02ac*/ 	.word	0xffffffff


	//   ....[59]....
        /*02b0*/ 	.word	0xffffffff


	//   ....[60]....
        /*02b4*/ 	.word	0xffffffff


	//   ....[61]....
        /*02b8*/ 	.word	0xffffffff


	//   ....[62]....
        /*02bc*/ 	.word	0xffffffff


	//   ....[63]....
        /*02c0*/ 	.word	0xffffffff


	//   ....[64]....
        /*02c4*/ 	.word	0xffffffff


	//   ....[65]....
        /*02c8*/ 	.word	0xffffffff


	//   ....[66]....
        /*02cc*/ 	.word	0xffffffff


	//   ....[67]....
        /*02d0*/ 	.word	0xffffffff


	//   ....[68]....
        /*02d4*/ 	.word	0xffffffff


	//   ....[69]....
        /*02d8*/ 	.word	0xffffffff


	//   ....[70]....
        /*02dc*/ 	.word	0xffffffff


	//   ....[71]....
        /*02e0*/ 	.word	0xffffffff


	//   ....[72]....
        /*02e4*/ 	.word	0xffffffff


	//   ....[73]....
        /*02e8*/ 	.word	0xffffffff


	//   ....[74]....
        /*02ec*/ 	.word	0xffffffff


	//   ....[75]....
        /*02f0*/ 	.word	0xffffffff


	//   ....[76]....
        /*02f4*/ 	.word	0xffffffff


	//   ....[77]....
        /*02f8*/ 	.word	0xffffffff


	//   ....[78]....
        /*02fc*/ 	.word	0xffffffff


	//   ....[79]....
        /*0300*/ 	.word	0xffffffff


	//   ....[80]....
        /*0304*/ 	.word	0xffffffff


	//   ....[81]....
        /*0308*/ 	.word	0xffffffff


	//   ....[82]....
        /*030c*/ 	.word	0xffffffff


	//   ....[83]....
        /*0310*/ 	.word	0xffffffff


	//   ....[84]....
        /*0314*/ 	.word	0xffffffff


	//   ....[85]....
        /*0318*/ 	.word	0xffffffff


	//   ....[86]....
        /*031c*/ 	.word	0xffffffff


	//   ....[87]....
        /*0320*/ 	.word	0xffffffff


	//   ....[88]....
        /*0324*/ 	.word	0xffffffff


	//   ....[89]....
        /*0328*/ 	.word	0xffffffff


	//   ....[90]....
        /*032c*/ 	.word	0xffffffff


	//   ....[91]....
        /*0330*/ 	.word	0xffffffff


	//   ....[92]....
        /*0334*/ 	.word	0xffffffff


	//   ....[93]....
        /*0338*/ 	.word	0xffffffff


	//   ....[94]....
        /*033c*/ 	.word	0xffffffff


	//   ....[95]....
        /*0340*/ 	.word	0xffffffff


	//   ....[96]....
        /*0344*/ 	.word	0xffffffff


	//   ....[97]....
        /*0348*/ 	.word	0xffffffff


	//   ....[98]....
        /*034c*/ 	.word	0xffffffff


	//   ....[99]....
        /*0350*/ 	.word	0xffffffff


	//   ....[100]....
        /*0354*/ 	.word	0xffffffff


	//   ....[101]....
        /*0358*/ 	.word	0xffffffff


	//   ....[102]....
        /*035c*/ 	.word	0xffffffff


	//   ....[103]....
        /*0360*/ 	.word	0xffffffff


	//   ....[104]....
        /*0364*/ 	.word	0xffffffff


	//   ....[105]....
        /*0368*/ 	.word	0xffffffff


	//   ....[106]....
        /*036c*/ 	.word	0xffffffff


	//   ....[107]....
        /*0370*/ 	.word	0xffffffff


	//   ....[108]....
        /*0374*/ 	.word	0xffffffff


	//   ....[109]....
        /*0378*/ 	.word	0xffffffff


	//   ....[110]....
        /*037c*/ 	.word	0xffffffff


	//   ....[111]....
        /*0380*/ 	.word	0xffffffff


	//   ....[112]....
        /*0384*/ 	.word	0xffffffff


	//   ....[113]....
        /*0388*/ 	.word	0xffffffff


	//   ....[114]....
        /*038c*/ 	.word	0xffffffff


	//   ....[115]....
        /*0390*/ 	.word	0xffffffff


	//   ....[116]....
        /*0394*/ 	.word	0xffffffff


	//   ....[117]....
        /*0398*/ 	.word	0xffffffff


	//   ....[118]....
        /*039c*/ 	.word	0xffffffff


	//   ....[119]....
        /*03a0*/ 	.word	0xffffffff


	//   ....[120]....
        /*03a4*/ 	.word	0xffffffff


	//   ....[121]....
        /*03a8*/ 	.word	0xffffffff


	//   ....[122]....
        /*03ac*/ 	.word	0xffffffff


	//   ....[123]....
        /*03b0*/ 	.word	0xffffffff


	//   ....[124]....
        /*03b4*/ 	.word	0xffffffff


	//   ....[125]....
        /*03b8*/ 	.word	0xffffffff


	//   ....[126]....
        /*03bc*/ 	.word	0xffffffff


	//   ....[127]....
        /*03c0*/ 	.word	0xffffffff


	//   ....[128]....
        /*03c4*/ 	.word	0xffffffff


	//   ....[129]....
        /*03c8*/ 	.word	0xffffffff


	//   ....[130]....
        /*03cc*/ 	.word	0xffffffff


	//   ....[131]....
        /*03d0*/ 	.word	0xffffffff


	//   ....[132]....
        /*03d4*/ 	.word	0xffffffff


	//   ....[133]....
        /*03d8*/ 	.word	0xffffffff


	//   ....[134]....
        /*03dc*/ 	.word	0xffffffff


	//   ....[135]....
        /*03e0*/ 	.word	0xffffffff


	//   ....[136]....
        /*03e4*/ 	.word	0xffffffff


	//   ....[137]....
        /*03e8*/ 	.word	0xffffffff


	//   ....[138]....
        /*03ec*/ 	.word	0xffffffff


	//   ....[139]....
        /*03f0*/ 	.word	0xffffffff


	//   ....[140]....
        /*03f4*/ 	.word	0xffffffff


	//   ....[141]....
        /*03f8*/ 	.word	0xffffffff


	//   ....[142]....
        /*03fc*/ 	.word	0xffffffff


	//   ....[143]....
        /*0400*/ 	.word	0xffffffff


	//   ....[144]....
        /*0404*/ 	.word	0xffffffff


	//   ....[145]....
        /*0408*/ 	.word	0xffffffff


	//   ....[146]....
        /*040c*/ 	.word	0xffffffff


	//   ....[147]....
        /*0410*/ 	.word	0xffffffff


	//   ....[148]....
        /*0414*/ 	.word	0xffffffff


	//   ....[149]....
        /*0418*/ 	.word	0xffffffff


	//   ....[150]....
        /*041c*/ 	.word	0xffffffff


	//   ....[151]....
        /*0420*/ 	.word	0xffffffff


	//   ....[152]....
        /*0424*/ 	.word	0xffffffff


	//   ....[153]....
        /*0428*/ 	.word	0xffffffff


	//   ....[154]....
        /*042c*/ 	.word	0xffffffff


	//   ....[155]....
        /*0430*/ 	.word	0xffffffff


	//   ....[156]....
        /*0434*/ 	.word	0xffffffff


	//   ....[157]....
        /*0438*/ 	.word	0xffffffff


	//   ....[158]....
        /*043c*/ 	.word	0xffffffff


	//   ....[159]....
        /*0440*/ 	.word	0xffffffff


	//   ....[160]....
        /*0444*/ 	.word	0xffffffff


	//   ....[161]....
        /*0448*/ 	.word	0xffffffff


	//   ....[162]....
        /*044c*/ 	.word	0xffffffff


	//   ....[163]....
        /*0450*/ 	.word	0xffffffff


	//   ....[164]....
        /*0454*/ 	.word	0xffffffff


	//   ....[165]....
        /*0458*/ 	.word	0xffffffff


	//   ....[166]....
        /*045c*/ 	.word	0xffffffff


	//   ....[167]....
        /*0460*/ 	.word	0xffffffff


	//   ....[168]....
        /*0464*/ 	.word	0xffffffff


	//   ....[169]....
        /*0468*/ 	.word	0xffffffff


	//   ....[170]....
        /*046c*/ 	.word	0xffffffff


	//   ....[171]....
        /*0470*/ 	.word	0xffffffff


	//   ....[172]....
        /*0474*/ 	.word	0xffffffff


	//   ....[173]....
        /*0478*/ 	.word	0xffffffff


	//   ....[174]....
        /*047c*/ 	.word	0xffffffff


	//   ....[175]....
        /*0480*/ 	.word	0xffffffff


	//   ....[176]....
        /*0484*/ 	.word	0xffffffff


	//   ....[177]....
        /*0488*/ 	.word	0xffffffff


	//   ....[178]....
        /*048c*/ 	.word	0xffffffff


	//   ....[179]....
        /*0490*/ 	.word	0x0500000f


	//   ....[180]....
        /*0494*/ 	.word	0x0500000f


	//   ....[181]....
        /*0498*/ 	.word	0x0500000f


	//   ....[182]....
        /*049c*/ 	.word	0x0500000f


	//   ....[183]....
        /*04a0*/ 	.word	0x0500000f


	//   ....[184]....
        /*04a4*/ 	.word	0x0500000f


	//   ....[185]....
        /*04a8*/ 	.word	0x0500000f


	//   ....[186]....
        /*04ac*/ 	.word	0x0500000f


	//   ....[187]....
        /*04b0*/ 	.word	0x0500000f


	//   ....[188]....
        /*04b4*/ 	.word	0x0500000f


	//   ....[189]....
        /*04b8*/ 	.word	0x0500000f


	//   ....[190]....
        /*04bc*/ 	.word	0x0500000f


	//   ....[191]....
        /*04c0*/ 	.word	0x0500000f


	//   ....[192]....
        /*04c4*/ 	.word	0x0500000f


	//   ....[193]....
        /*04c8*/ 	.word	0x0500000f


	//   ....[194]....
        /*04cc*/ 	.word	0x0500000f


	//   ....[195]....
        /*04d0*/ 	.word	0x0500000f


	//   ....[196]....
        /*04d4*/ 	.word	0x0500000f


	//   ....[197]....
        /*04d8*/ 	.word	0x0500000f


	//   ....[198]....
        /*04dc*/ 	.word	0x0500000f


	//   ....[199]....
        /*04e0*/ 	.word	0x0500000f


	//   ....[200]....
        /*04e4*/ 	.word	0x0500000f


	//   ....[201]....
        /*04e8*/ 	.word	0x0500000f


	//   ....[202]....
        /*04ec*/ 	.word	0x0500000f


	//   ....[203]....
        /*04f0*/ 	.word	0x0500000f


	//   ....[204]....
        /*04f4*/ 	.word	0x0500000f


	//   ....[205]....
        /*04f8*/ 	.word	0x0500000f


	//   ....[206]....
        /*04fc*/ 	.word	0x0500000f


	//   ....[207]....
        /*0500*/ 	.word	0x0500000f


	//   ....[208]....
        /*0504*/ 	.word	0x0500000f


	//   ....[209]....
        /*0508*/ 	.word	0x0500000f


	//   ....[210]....
        /*050c*/ 	.word	0x0500000f


	//   ....[211]....
        /*0510*/ 	.word	0x0500000f


	//   ....[212]....
        /*0514*/ 	.word	0x0500000f


	//   ....[213]....
        /*0518*/ 	.word	0x0500000f


	//   ....[214]....
        /*051c*/ 	.word	0x0500000f


	//   ....[215]....
        /*0520*/ 	.word	0x0500000f


	//   ....[216]....
        /*0524*/ 	.word	0x0500000f


	//   ....[217]....
        /*0528*/ 	.word	0x0500000f


	//   ....[218]....
        /*052c*/ 	.word	0x0500000f


	//   ....[219]....
        /*0530*/ 	.word	0x0500000f


	//   ....[220]....
        /*0534*/ 	.word	0x0500000f


	//   ....[221]....
        /*0538*/ 	.word	0x0500000f


	//   ....[222]....
        /*053c*/ 	.word	0x0500000f


	//   ....[223]....
        /*0540*/ 	.word	0x0500000f


	//   ....[224]....
        /*0544*/ 	.word	0x0500000f


	//   ....[225]....
        /*0548*/ 	.word	0x0500000f


	//   ....[226]....
        /*054c*/ 	.word	0x0500000f


	//   ....[227]....
        /*0550*/ 	.word	0x0500000f


	//   ....[228]....
        /*0554*/ 	.word	0x0500000f


	//   ....[229]....
        /*0558*/ 	.word	0x0500000f


	//   ....[230]....
        /*055c*/ 	.word	0x0500000f


	//   ....[231]....
        /*0560*/ 	.word	0x0500000f


	//   ....[232]....
        /*0564*/ 	.word	0x0500000f


	//   ....[233]....
        /*0568*/ 	.word	0x0500000f


	//   ....[234]....
        /*056c*/ 	.word	0x0500000f


	//   ....[235]....
        /*0570*/ 	.word	0x0500000f


	//   ....[236]....
        /*0574*/ 	.word	0x0500000f


	//   ....[237]....
        /*0578*/ 	.word	0x0500000f


	//   ....[238]....
        /*057c*/ 	.word	0x0500000f


	//   ....[239]....
        /*0580*/ 	.word	0x0500000f


	//   ....[240]....
        /*0584*/ 	.word	0x0500000f


	//   ....[241]....
        /*0588*/ 	.word	0x0500000f


	//   ....[242]....
        /*058c*/ 	.word	0x0500000f


	//   ....[243]....
        /*0590*/ 	.word	0x0500000f


	//   ....[244]....
        /*0594*/ 	.word	0x0500000f


	//   ....[245]....
        /*0598*/ 	.word	0x0500000f


	//   ....[246]....
        /*059c*/ 	.word	0x0500000f


	//   ....[247]....
        /*05a0*/ 	.word	0x0500000f


	//   ....[248]....
        /*05a4*/ 	.word	0x0500000f


	//   ....[249]....
        /*05a8*/ 	.word	0x0500000f


	//   ....[250]....
        /*05ac*/ 	.word	0x0500000f


	//   ....[251]....
        /*05b0*/ 	.word	0x0500000f


	//   ....[252]....
        /*05b4*/ 	.word	0x0500000f


	//   ....[253]....
        /*05b8*/ 	.word	0x0500000f


	//   ....[254]....
        /*05bc*/ 	.word	0x0500000f


	//   ....[255]....
        /*05c0*/ 	.word	0x0500000f


	//   ....[0]....
        /*05c4*/ 	.word	0x0500000f


	//   ....[1]....
        /*05c8*/ 	.word	0x0500000f


	//   ....[2]....
        /*05cc*/ 	.word	0x0500000f


	//   ....[3]....
        /*05d0*/ 	.word	0x0500000f


	//   ....[4]....
        /*05d4*/ 	.word	0x0500000f


	//   ....[5]....
        /*05d8*/ 	.word	0x0500000f


	//   ....[6]....
        /*05dc*/ 	.word	0x0500000f


	//   ....[7]....
        /*05e0*/ 	.word	0x0500000f


	//   ....[8]....
        /*05e4*/ 	.word	0x0500000f


	//   ....[9]....
        /*05e8*/ 	.word	0x0500000f


	//   ....[10]....
        /*05ec*/ 	.word	0x0500000f


	//   ....[11]....
        /*05f0*/ 	.word	0x0500000f


	//   ....[12]....
        /*05f4*/ 	.word	0x0500000f


	//   ....[13]....
        /*05f8*/ 	.word	0x0500000f


	//   ....[14]....
        /*05fc*/ 	.word	0x0500000f


	//   ....[15]....
        /*0600*/ 	.word	0x0500000f


	//   ....[16]....
        /*0604*/ 	.word	0x0500000f


	//   ....[17]....
        /*0608*/ 	.word	0x0500000f


	//   ....[18]....
        /*060c*/ 	.word	0x0500000f


	//   ....[19]....
        /*0610*/ 	.word	0x0500000f


	//   ....[20]....
        /*0614*/ 	.word	0x0500000f


	//   ....[21]....
        /*0618*/ 	.word	0x0500000f


	//   ....[22]....
        /*061c*/ 	.word	0x0500000f


	//   ....[23]....
        /*0620*/ 	.word	0x0500000f


	//   ....[24]....
        /*0624*/ 	.word	0x0500000f


	//   ....[25]....
        /*0628*/ 	.word	0x0500000f


	//   ....[26]....
        /*062c*/ 	.word	0x0500000f


	//   ....[27]....
        /*0630*/ 	.word	0x0500000f


	//   ....[28]....
        /*0634*/ 	.word	0x0500000f


	//   ....[29]....
        /*0638*/ 	.word	0x0500000f


	//   ....[30]....
        /*063c*/ 	.word	0x0500000f


	//   ....[31]....
        /*0640*/ 	.word	0x0500000f


	//   ....[32]....
        /*0644*/ 	.word	0x0500000f


	//   ....[33]....
        /*0648*/ 	.word	0x0500000f


	//   ....[34]....
        /*064c*/ 	.word	0x0500000f


	//   ....[35]....
        /*0650*/ 	.word	0x0500000f


	//   ....[36]....
        /*0654*/ 	.word	0x0500000f


	//   ....[37]....
        /*0658*/ 	.word	0x0500000f


	//   ....[38]....
        /*065c*/ 	.word	0x0500000f


	//   ....[39]....
        /*0660*/ 	.word	0x0500000f


	//   ....[40]....
        /*0664*/ 	.word	0x0500000f


	//   ....[41]....
        /*0668*/ 	.word	0x0500000f


	//   ....[42]....
        /*066c*/ 	.word	0x0500000f


	//   ....[43]....
        /*0670*/ 	.word	0x0500000f


	//   ....[44]....
        /*0674*/ 	.word	0xffffffff


	//   ....[45]....
        /*0678*/ 	.word	0xffffffff


	//   ....[46]....
        /*067c*/ 	.word	0xffffffff


	//   ....[47]....
        /*0680*/ 	.word	0xffffffff


	//   ....[48]....
        /*0684*/ 	.word	0xffffffff


	//   ....[49]....
        /*0688*/ 	.word	0xffffffff


	//----- nvinfo : EIATTR_COOP_GROUP_INSTR_OFFSETS
	.align		4
.L_1382:
        /*068c*/ 	.byte	0x04, 0x28
        /*068e*/ 	.short	(.L_1384 - .L_1383)


	//   ....[0]....
.L_1383:
        /*0690*/ 	.word	0x000000c0


	//   ....[1]....
        /*0694*/ 	.word	0x00000190


	//   ....[2]....
        /*0698*/ 	.word	0x000001e0


	//   ....[3]....
        /*069c*/ 	.word	0x00000410


	//   ....[4]....
        /*06a0*/ 	.word	0x00000570


	//   ....[5]....
        /*06a4*/ 	.word	0x00000690


	//   ....[6]....
        /*06a8*/ 	.word	0x000007f0


	//   ....[7]....
        /*06ac*/ 	.word	0x00003020


	//   ....[8]....
        /*06b0*/ 	.word	0x00003030


	//   ....[9]....
        /*06b4*/ 	.word	0x00003700


	//   ....[10]....
        /*06b8*/ 	.word	0x00003710


	//   ....[11]....
        /*06bc*/ 	.word	0x000044d0


	//   ....[12]....
        /*06c0*/ 	.word	0x000044e0


	//   ....[13]....
        /*06c4*/ 	.word	0x00004c10


	//   ....[14]....
        /*06c8*/ 	.word	0x00004c20


	//   ....[15]....
        /*06cc*/ 	.word	0x00005590


	//   ....[16]....
        /*06d0*/ 	.word	0x000055a0


	//   ....[17]....
        /*06d4*/ 	.word	0x000056b0


	//   ....[18]....
        /*06d8*/ 	.word	0x000056c0


	//   ....[19]....
        /*06dc*/ 	.word	0x00005a70


	//   ....[20]....
        /*06e0*/ 	.word	0x00005aa0


	//   ....[21]....
        /*06e4*/ 	.word	0x00005d70


	//   ....[22]....
        /*06e8*/ 	.word	0x00005d90


	//   ....[23]....
        /*06ec*/ 	.word	0x00006c10


	//   ....[24]....
        /*06f0*/ 	.word	0x00007770


	//   ....[25]....
        /*06f4*/ 	.word	0x00007780


	//   ....[26]....
        /*06f8*/ 	.word	0x00007790


	//   ....[27]....
        /*06fc*/ 	.word	0x000077a0


	//   ....[28]....
        /*0700*/ 	.word	0x00007a90


	//   ....[29]....
        /*0704*/ 	.word	0x00007aa0


	//   ....[30]....
        /*0708*/ 	.word	0x00007ab0


	//   ....[31]....
        /*070c*/ 	.word	0x00007ac0


	//   ....[32]....
        /*0710*/ 	.word	0x00008c30


	//   ....[33]....
        /*0714*/ 	.word	0x00008c50


	//   ....[34]....
        /*0718*/ 	.word	0x00008c60


	//   ....[35]....
        /*071c*/ 	.word	0x00008c70


	//   ....[36]....
        /*0720*/ 	.word	0x00008d80


	//   ....[37]....
        /*0724*/ 	.word	0x00008d90


	//   ....[38]....
        /*0728*/ 	.word	0x00008da0


	//   ....[39]....
        /*072c*/ 	.word	0x00008e40


	//   ....[40]....
        /*0730*/ 	.word	0x0000ae30


	//   ....[41]....
        /*0734*/ 	.word	0x0000b040


	//   ....[42]....
        /*0738*/ 	.word	0x0000c120


	//   ....[43]....
        /*073c*/ 	.word	0x0000c1b0


	//   ....[44]....
        /*0740*/ 	.word	0x0000c400


	//   ....[45]....
        /*0744*/ 	.word	0x0000c420


	//   ....[46]....
        /*0748*/ 	.word	0x00011fa0


	//   ....[47]....
        /*074c*/ 	.word	0x00012030


	//   ....[48]....
        /*0750*/ 	.word	0x00012150


	//   ....[49]....
        /*0754*/ 	.word	0x00012170


	//   ....[50]....
        /*0758*/ 	.word	0x00017950


	//   ....[51]....
        /*075c*/ 	.word	0x00017b60


	//   ....[52]....
        /*0760*/ 	.word	0x00018c20


	//   ....[53]....
        /*0764*/ 	.word	0x00018cb0


	//   ....[54]....
        /*0768*/ 	.word	0x00018f20


	//   ....[55]....
        /*076c*/ 	.word	0x00018f50


	//   ....[56]....
        /*0770*/ 	.word	0x0001e0f0


	//   ....[57]....
        /*0774*/ 	.word	0x0001e110


	//   ....[58]....
        /*0778*/ 	.word	0x0001e160


	//   ....[59]....
        /*077c*/ 	.word	0x0001e190


	//   ....[60]....
        /*0780*/ 	.word	0x00020260


	//   ....[61]....
        /*0784*/ 	.word	0x00020290


	//   ....[62]....
        /*0788*/ 	.word	0x000202e0


	//   ....[63]....
        /*078c*/ 	.word	0x00020300


	//   ....[64]....
        /*0790*/ 	.word	0x00020bf0


	//   ....[65]....
        /*0794*/ 	.word	0x00020c50


	//   ....[66]....
        /*0798*/ 	.word	0x00020d90


	//   ....[67]....
        /*079c*/ 	.word	0x00020db0


	//   ....[68]....
        /*07a0*/ 	.word	0x00020ef0


	//   ....[69]....
        /*07a4*/ 	.word	0x00020f10


	//   ....[70]....
        /*07a8*/ 	.word	0x00021060


	//   ....[71]....
        /*07ac*/ 	.word	0x00021080


	//   ....[72]....
        /*07b0*/ 	.word	0x000218c0


	//   ....[73]....
        /*07b4*/ 	.word	0x000218d0


	//   ....[74]....
        /*07b8*/ 	.word	0x00021a70


	//   ....[75]....
        /*07bc*/ 	.word	0x00021a80


	//   ....[76]....
        /*07c0*/ 	.word	0x00021c10


	//   ....[77]....
        /*07c4*/ 	.word	0x00021c20


	//   ....[78]....
        /*07c8*/ 	.word	0x00021db0


	//   ....[79]....
        /*07cc*/ 	.word	0x00021dc0


	//   ....[80]....
        /*07d0*/ 	.word	0x00021fa0


	//   ....[81]....
        /*07d4*/ 	.word	0x00022190


	//   ....[82]....
        /*07d8*/ 	.word	0x000221c0


	//   ....[83]....
        /*07dc*/ 	.word	0x000221f0


	//   ....[84]....
        /*07e0*/ 	.word	0x00022220


	//   ....[85]....
        /*07e4*/ 	.word	0x00022250


	//   ....[86]....
        /*07e8*/ 	.word	0x00022280


	//   ....[87]....
        /*07ec*/ 	.word	0x000223f0


	//   ....[88]....
        /*07f0*/ 	.word	0x00022420


	//   ....[89]....
        /*07f4*/ 	.word	0x00022450


	//   ....[90]....
        /*07f8*/ 	.word	0x00022480


	//   ....[91]....
        /*07fc*/ 	.word	0x000224b0


	//   ....[92]....
        /*0800*/ 	.word	0x000224e0


	//   ....[93]....
        /*0804*/ 	.word	0x00022570


	//   ....[94]....
        /*0808*/ 	.word	0x000225d0


	//   ....[95]....
        /*080c*/ 	.word	0x00022660


	//   ....[96]....
        /*0810*/ 	.word	0x00023730


	//   ....[97]....
        /*0814*/ 	.word	0x000259b0


	//   ....[98]....
        /*0818*/ 	.word	0x000259d0


	//   ....[99]....
        /*081c*/ 	.word	0x00025a60


	//   ....[100]....
        /*0820*/ 	.word	0x00025a80


	//   ....[101]....
        /*0824*/ 	.word	0x00025b00


	//   ....[102]....
        /*0828*/ 	.word	0x00025b20


	//   ....[103]....
        /*082c*/ 	.word	0x00025ba0


	//   ....[104]....
        /*0830*/ 	.word	0x00025bc0


	//   ....[105]....
        /*0834*/ 	.word	0x00025c40


	//   ....[106]....
        /*0838*/ 	.word	0x00025c60


	//   ....[107]....
        /*083c*/ 	.word	0x00025c70


	//   ....[108]....
        /*0840*/ 	.word	0x00025c80


	//   ....[109]....
        /*0844*/ 	.word	0x000264f0


	//   ....[110]....
        /*0848*/ 	.word	0x00026520


	//   ....[111]....
        /*084c*/ 	.word	0x000265e0


	//   ....[112]....
        /*0850*/ 	.word	0x000265f0


	//   ....[113]....
        /*0854*/ 	.word	0x00026680


	//   ....[114]....
        /*0858*/ 	.word	0x00026690


	//   ....[115]....
        /*085c*/ 	.word	0x00026720


	//   ....[116]....
        /*0860*/ 	.word	0x00026730


	//   ....[117]....
        /*0864*/ 	.word	0x000267c0


	//   ....[118]....
        /*0868*/ 	.word	0x000267d0


	//   ....[119]....
        /*086c*/ 	.word	0x00026860


	//   ....[120]....
        /*0870*/ 	.word	0x00026870


	//   ....[121]....
        /*0874*/ 	.word	0x000268f0


	//   ....[122]....
        /*0878*/ 	.word	0x00026900


	//   ....[123]....
        /*087c*/ 	.word	0x00026910


	//   ....[124]....
        /*0880*/ 	.word	0x00026920


	//   ....[125]....
        /*0884*/ 	.word	0x00026da0


	//   ....[126]....
        /*0888*/ 	.word	0x00026dd0


	//   ....[127]....
        /*088c*/ 	.word	0x00026e30


	//   ....[128]....
        /*0890*/ 	.word	0x00026ee0


	//   ....[129]....
        /*0894*/ 	.word	0x00026ef0


	//   ....[130]....
        /*0898*/ 	.word	0x00026f20


	//   ....[131]....
        /*089c*/ 	.word	0x00026fb0


	//   ....[132]....
        /*08a0*/ 	.word	0x00027060


	//   ....[133]....
        /*08a4*/ 	.word	0x00027070


	//   ....[134]....
        /*08a8*/ 	.word	0x000270a0


	//   ....[135]....
        /*08ac*/ 	.word	0x000270b0


	//   ....[136]....
        /*08b0*/ 	.word	0x00027140


	//   ....[137]....
        /*08b4*/ 	.word	0x00027880


	//   ....[138]....
        /*08b8*/ 	.word	0x000278a0


	//   ....[139]....
        /*08bc*/ 	.word	0x000278f0


	//   ....[140]....
        /*08c0*/ 	.word	0x00027900


	//   ....[141]....
        /*08c4*/ 	.word	0x00027940


	//   ....[142]....
        /*08c8*/ 	.word	0x00027950


	//   ....[143]....
        /*08cc*/ 	.word	0x00027990


	//   ....[144]....
        /*08d0*/ 	.word	0x000279a0


	//   ....[145]....
        /*08d4*/ 	.word	0x000279e0


	//   ....[146]....
        /*08d8*/ 	.word	0x000279f0


	//   ....[147]....
        /*08dc*/ 	.word	0x00027a00


	//   ....[148]....
        /*08e0*/ 	.word	0x00027a40


	//   ....[149]....
        /*08e4*/ 	.word	0x00027d90


	//   ....[150]....
        /*08e8*/ 	.word	0x00027db0


	//   ....[151]....
        /*08ec*/ 	.word	0x00027dc0


	//   ....[152]....
        /*08f0*/ 	.word	0x00027de0


	//   ....[153]....
        /*08f4*/ 	.word	0x00027e50


	//   ....[154]....
        /*08f8*/ 	.word	0x00027e70


	//   ....[155]....
        /*08fc*/ 	.word	0x00027ed0


	//   ....[156]....
        /*0900*/ 	.word	0x00027ef0


	//   ....[157]....
        /*0904*/ 	.word	0x00027f50


	//   ....[158]....
        /*0908*/ 	.word	0x00027f70


	//   ....[159]....
        /*090c*/ 	.word	0x00027fd0


	//   ....[160]....
        /*0910*/ 	.word	0x00027ff0


	//   ....[161]....
        /*0914*/ 	.word	0x000284f0


	//   ....[162]....
        /*0918*/ 	.word	0x00028520


	//   ....[163]....
        /*091c*/ 	.word	0x00028550


	//   ....[164]....
        /*0920*/ 	.word	0x00028580


	//   ....[165]....
        /*0924*/ 	.word	0x000285b0


	//   ....[166]....
        /*0928*/ 	.word	0x000285e0


	//   ....[167]....
        /*092c*/ 	.word	0x00028610


	//   ....[168]....
        /*0930*/ 	.word	0x00028640


	//   ....[169]....
        /*0934*/ 	.word	0x000287c0


	//   ....[170]....
        /*0938*/ 	.word	0x000287f0


	//   ....[171]....
        /*093c*/ 	.word	0x00028820


	//   ....[172]....
        /*0940*/ 	.word	0x00028850


	//   ....[173]....
        /*0944*/ 	.word	0x00028880


	//   ....[174]....
        /*0948*/ 	.word	0x000288b0


	//   ....[175]....
        /*094c*/ 	.word	0x00028970


	//   ....[176]....
        /*0950*/ 	.word	0x00028990


	//   ....[177]....
        /*0954*/ 	.word	0x00028a00


	//   ....[178]....
        /*0958*/ 	.word	0x000290a0


	//   ....[179]....
        /*095c*/ 	.word	0x000293c0


	//   ....[180]....
        /*0960*/ 	.word	0x00029450


	//   ....[181]....
        /*0964*/ 	.word	0x000294e0


	//   ....[182]....
        /*0968*/ 	.word	0x00029570


	//   ....[183]....
        /*096c*/ 	.word	0x00029650


	//   ....[184]....
        /*0970*/ 	.word	0x000296e0


	//   ....[185]....
        /*0974*/ 	.word	0x00029780


	//   ....[186]....
        /*0978*/ 	.word	0x00029810


	//   ....[187]....
        /*097c*/ 	.word	0x000298f0


	//   ....[188]....
        /*0980*/ 	.word	0x00029980


	//   ....[189]....
        /*0984*/ 	.word	0x00029a10


	//   ....[190]....
        /*0988*/ 	.word	0x00029aa0


	//   ....[191]....
        /*098c*/ 	.word	0x00029b80


	//   ....[192]....
        /*0990*/ 	.word	0x00029c20


	//   ....[193]....
        /*0994*/ 	.word	0x00029cb0


	//   ....[194]....
        /*0998*/ 	.word	0x00029d00


	//   ....[195]....
        /*099c*/ 	.word	0x00029d50


	//   ....[196]....
        /*09a0*/ 	.word	0x00029de0


	//   ....[197]....
        /*09a4*/ 	.word	0x00029e70


	//   ....[198]....
        /*09a8*/ 	.word	0x00029ec0


	//   ....[199]....
        /*09ac*/ 	.word	0x00029f10


	//   ....[200]....
        /*09b0*/ 	.word	0x0002a000


	//   ....[201]....
        /*09b4*/ 	.word	0x0002a0b0


	//   ....[202]....
        /*09b8*/ 	.word	0x0002a130


	//   ....[203]....
        /*09bc*/ 	.word	0x0002a1c0


	//   ....[204]....
        /*09c0*/ 	.word	0x0002a2f0


	//   ....[205]....
        /*09c4*/ 	.word	0x0002a3f0


	//   ....[206]....
        /*09c8*/ 	.word	0x0002a4c0


	//   ....[207]....
        /*09cc*/ 	.word	0x0002a510


	//   ....[208]....
        /*09d0*/ 	.word	0x0002a7c0


	//   ....[209]....
        /*09d4*/ 	.word	0x0002a810


	//   ....[210]....
        /*09d8*/ 	.word	0x0002a8a0


	//   ....[211]....
        /*09dc*/ 	.word	0x0002a930


	//   ....[212]....
        /*09e0*/ 	.word	0x0002a9c0


	//   ....[213]....
        /*09e4*/ 	.word	0x0002aa50


	//   ....[214]....
        /*09e8*/ 	.word	0x0002aae0


	//   ....[215]....
        /*09ec*/ 	.word	0x0002ab70


	//   ....[216]....
        /*09f0*/ 	.word	0x0002ac30


	//   ....[217]....
        /*09f4*/ 	.word	0x0002af00


	//   ....[218]....
        /*09f8*/ 	.word	0x0002aff0


	//   ....[219]....
        /*09fc*/ 	.word	0x0002b090


	//   ....[220]....
        /*0a00*/ 	.word	0x0002b0f0


	//   ....[221]....
        /*0a04*/ 	.word	0x0002b1e0


	//   ....[222]....
        /*0a08*/ 	.word	0x0002b250


	//   ....[223]....
        /*0a0c*/ 	.word	0x0002b340


	//   ....[224]....
        /*0a10*/ 	.word	0x0002b3b0


	//   ....[225]....
        /*0a14*/ 	.word	0x0002b4a0


	//   ....[226]....
        /*0a18*/ 	.word	0x0002b510


	//   ....[227]....
        /*0a1c*/ 	.word	0x0002b600


	//   ....[228]....
        /*0a20*/ 	.word	0x0002b670


	//   ....[229]....
        /*0a24*/ 	.word	0x0002b710


	//   ....[230]....
        /*0a28*/ 	.word	0x0002b800


	//   ....[231]....
        /*0a2c*/ 	.word	0x0002b870


	//   ....[232]....
        /*0a30*/ 	.word	0x0002b8d0


	//   ....[233]....
        /*0a34*/ 	.word	0x0002b9c0


	//   ....[234]....
        /*0a38*/ 	.word	0x0002ba20


	//   ....[235]....
        /*0a3c*/ 	.word	0x0002bb20


	//   ....[236]....
        /*0a40*/ 	.word	0x0002bb80


	//   ....[237]....
        /*0a44*/ 	.word	0x0002bc80


	//   ....[238]....
        /*0a48*/ 	.word	0x0002bce0


	//   ....[239]....
        /*0a4c*/ 	.word	0x0002bde0


	//   ....[240]....
        /*0a50*/ 	.word	0x0002be40


	//   ....[241]....
        /*0a54*/ 	.word	0x0002bf40


	//   ....[242]....
        /*0a58*/ 	.word	0x0002bfa0


	//   ....[243]....
        /*0a5c*/ 	.word	0x0002c0a0


	//   ....[244]....
        /*0a60*/ 	.word	0x0002c100


	//   ....[245]....
        /*0a64*/ 	.word	0x0002c1a0


	//   ....[246]....
        /*0a68*/ 	.word	0x0002c320


	//   ....[247]....
        /*0a6c*/ 	.word	0x0002c400


	//   ....[248]....
        /*0a70*/ 	.word	0x0002c4b0


	//   ....[249]....
        /*0a74*/ 	.word	0x0002c5c0


	//   ....[250]....
        /*0a78*/ 	.word	0x0002c620


	//   ....[251]....
        /*0a7c*/ 	.word	0x0002c730


	//   ....[252]....
        /*0a80*/ 	.word	0x0002c790


	//   ....[253]....
        /*0a84*/ 	.word	0x0002c8a0


	//   ....[254]....
        /*0a88*/ 	.word	0x0002c900


	//   ....[255]....
        /*0a8c*/ 	.word	0x0002ca10


	//   ....[0]....
        /*0a90*/ 	.word	0x0002ca70


	//   ....[1]....
        /*0a94*/ 	.word	0x0002cb30


	//   ....[2]....
        /*0a98*/ 	.word	0x0002cc90


	//   ....[3]....
        /*0a9c*/ 	.word	0x0002cd30


	//   ....[4]....
        /*0aa0*/ 	.word	0x0002cd90


	//   ....[5]....
        /*0aa4*/ 	.word	0x0002ce40


	//   ....[6]....
        /*0aa8*/ 	.word	0x0002cea0


	//   ....[7]....
        /*0aac*/ 	.word	0x0002cf50


	//   ....[8]....
        /*0ab0*/ 	.word	0x0002cfb0


	//   ....[9]....
        /*0ab4*/ 	.word	0x0002d060


	//   ....[10]....
        /*0ab8*/ 	.word	0x0002d0c0


	//   ....[11]....
        /*0abc*/ 	.word	0x0002d170


	//   ....[12]....
        /*0ac0*/ 	.word	0x0002d1d0


	//   ....[13]....
        /*0ac4*/ 	.word	0x0002d280


	//   ....[14]....
        /*0ac8*/ 	.word	0x0002d370


	//   ....[15]....
        /*0acc*/ 	.word	0x0002d410


	//   ....[16]....
        /*0ad0*/ 	.word	0x0002d470


	//   ....[17]....
        /*0ad4*/ 	.word	0x0002d540


	//   ....[18]....
        /*0ad8*/ 	.word	0x0002d5a0


	//   ....[19]....
        /*0adc*/ 	.word	0x0002d670


	//   ....[20]....
        /*0ae0*/ 	.word	0x0002d6d0


	//   ....[21]....
        /*0ae4*/ 	.word	0x0002d7a0


	//   ....[22]....
        /*0ae8*/ 	.word	0x0002d800


	//   ....[23]....
        /*0aec*/ 	.word	0x0002d8d0


	//   ....[24]....
        /*0af0*/ 	.word	0x0002d930


	//   ....[25]....
        /*0af4*/ 	.word	0x0002da00


	//   ....[26]....
        /*0af8*/ 	.word	0x0002da90


	//   ....[27]....
        /*0afc*/ 	.word	0x0002db30


	//   ....[28]....
        /*0b00*/ 	.word	0x0002dc50


	//   ....[29]....
        /*0b04*/ 	.word	0x0002dcc0


	//   ....[30]....
        /*0b08*/ 	.word	0x0002dd30


	//   ....[31]....
        /*0b0c*/ 	.word	0x0002dda0


	//   ....[32]....
        /*0b10*/ 	.word	0x0002de10


	//   ....[33]....
        /*0b14*/ 	.word	0x0002de90


	//   ....[34]....
        /*0b18*/ 	.word	0x0002df20


	//   ....[35]....
        /*0b1c*/ 	.word	0x0002dfb0


	//   ....[36]....
        /*0b20*/ 	.word	0x0002e020


	//   ....[37]....
        /*0b24*/ 	.word	0x0002e090


	//   ....[38]....
        /*0b28*/ 	.word	0x0002e100


	//   ....[39]....
        /*0b2c*/ 	.word	0x0002e180


	//   ....[40]....
        /*0b30*/ 	.word	0x0002e1f0


	//   ....[41]....
        /*0b34*/ 	.word	0x0002e290


	//   ....[42]....
        /*0b38*/ 	.word	0x0002e320


	//   ....[43]....
        /*0b3c*/ 	.word	0x0002e440


	//   ....[44]....
        /*0b40*/ 	.word	0x0002f080


	//   ....[45]....
        /*0b44*/ 	.word	0x0002f280


	//   ....[46]....
        /*0b48*/ 	.word	0x00030440


	//   ....[47]....
        /*0b4c*/ 	.word	0x00030460


	//   ....[48]....
        /*0b50*/ 	.word	0x000304a0


	//   ....[49]....
        /*0b54*/ 	.word	0x000304c0


	//----- nvinfo : EIATTR_REG_RECONFIG
	.align		4
.L_1384:
        /*0b58*/ 	.byte	0x01, 0x54
	.zero		2


	//----- nvinfo : EIATTR_SYSCALL_OFFSETS
	.align		4
        /*0b5c*/ 	.byte	0x04, 0x46
        /*0b5e*/ 	.short	(.L_1386 - .L_1385)


	//   ....[0]....
.L_1385:
        /*0b60*/ 	.word	0x00001d80


	//   ....[1]....
        /*0b64*/ 	.word	0x00001ed0


	//   ....[2]....
        /*0b68*/ 	.word	0x00006f90


	//   ....[3]....
        /*0b6c*/ 	.word	0x00007510


	//   ....[4]....
        /*0b70*/ 	.word	0x00024f90


	//   ....[5]....
        /*0b74*/ 	.word	0x000250e0


	//   ....[6]....
        /*0b78*/ 	.word	0x000251d0


	//   ....[7]....
        /*0b7c*/ 	.word	0x00026140


	//----- nvinfo : EIATTR_MBARRIER_INSTR_OFFSETS
	.align		4
.L_1386:
        /*0b80*/ 	.byte	0x04, 0x39
        /*0b82*/ 	.short	(.L_1388 - .L_1387)


	//   ....[0]....
.L_1387:
        /*0b84*/ 	.word	0x000002c0
        /*0b88*/ 	.word	0x000000ff
        /*0b8c*/ 	.word	0x00022800
        /*0b90*/ 	.short	0x0100
        /*0b92*/ 	.byte	0x08
	.zero		1


	//   ....[1]....
        /*0b94*/ 	.word	0x000002d0
        /*0b98*/ 	.word	0x000000ff
        /*0b9c*/ 	.word	0x00022820
        /*0ba0*/ 	.short	0x0100
        /*0ba2*/ 	.byte	0x08
	.zero		1


	//   ....[2]....
        /*0ba4*/ 	.word	0x000003c0
        /*0ba8*/ 	.word	0x000000ff
        /*0bac*/ 	.word	0x00022830
        /*0bb0*/ 	.short	0x0100
        /*0bb2*/ 	.byte	0x08
	.zero		1


	//   ....[3]....
        /*0bb4*/ 	.word	0x000003d0
        /*0bb8*/ 	.word	0x000000ff
        /*0bbc*/ 	.word	0x00022840
        /*0bc0*/ 	.short	0x0100
        /*0bc2*/ 	.byte	0x08
	.zero		1


	//   ....[4]....
        /*0bc4*/ 	.word	0x000003e0
        /*0bc8*/ 	.word	0x000000ff
        /*0bcc*/ 	.word	0x00022838
        /*0bd0*/ 	.short	0x0100
        /*0bd2*/ 	.byte	0x08
	.zero		1


	//   ....[5]....
        /*0bd4*/ 	.word	0x000003f0
        /*0bd8*/ 	.word	0x000000ff
        /*0bdc*/ 	.word	0x00022848
        /*0be0*/ 	.short	0x0100
        /*0be2*/ 	.byte	0x08
	.zero		1


	//   ....[6]....
        /*0be4*/ 	.word	0x00000520
        /*0be8*/ 	.word	0x000000ff
        /*0bec*/ 	.word	0x00022850
        /*0bf0*/ 	.short	0x0100
        /*0bf2*/ 	.byte	0x08
	.zero		1


	//   ....[7]....
        /*0bf4*/ 	.word	0x00000530
        /*0bf8*/ 	.word	0x000000ff
        /*0bfc*/ 	.word	0x00022860
        /*0c00*/ 	.short	0x0100
        /*0c02*/ 	.byte	0x08
	.zero		1


	//   ....[8]....
        /*0c04*/ 	.word	0x00000540
        /*0c08*/ 	.word	0x000000ff
        /*0c0c*/ 	.word	0x00022858
        /*0c10*/ 	.short	0x0100
        /*0c12*/ 	.byte	0x08
	.zero		1


	//   ....[9]....
        /*0c14*/ 	.word	0x00000550
        /*0c18*/ 	.word	0x000000ff
        /*0c1c*/ 	.word	0x00022868
        /*0c20*/ 	.short	0x0100
        /*0c22*/ 	.byte	0x08
	.zero		1


	//   ....[10]....
        /*0c24*/ 	.word	0x00000640
        /*0c28*/ 	.word	0x000000ff
        /*0c2c*/ 	.word	0x00022870
        /*0c30*/ 	.short	0x0100
        /*0c32*/ 	.byte	0x06
	.zero		1


	//   ....[11]....
        /*0c34*/ 	.word	0x00000650
        /*0c38*/ 	.word	0x000000ff
        /*0c3c*/ 	.word	0x00022880
        /*0c40*/ 	.short	0x0100
        /*0c42*/ 	.byte	0x06
	.zero		1


	//   ....[12]....
        /*0c44*/ 	.word	0x00000660
        /*0c48*/ 	.word	0x000000ff
        /*0c4c*/ 	.word	0x00022878
        /*0c50*/ 	.short	0x0100
        /*0c52*/ 	.byte	0x06
	.zero		1


	//   ....[13]....
        /*0c54*/ 	.word	0x00000670
        /*0c58*/ 	.word	0x000000ff
        /*0c5c*/ 	.word	0x00022888
        /*0c60*/ 	.short	0x0100
        /*0c62*/ 	.byte	0x06
	.zero		1


	//   ....[14]....
        /*0c64*/ 	.word	0x000007a0
        /*0c68*/ 	.word	0x000000ff
        /*0c6c*/ 	.word	0x00022890
        /*0c70*/ 	.short	0x0100
        /*0c72*/ 	.byte	0x08
	.zero		1


	//   ....[15]....
        /*0c74*/ 	.word	0x000007b0
        /*0c78*/ 	.word	0x000000ff
        /*0c7c*/ 	.word	0x000228a0
        /*0c80*/ 	.short	0x0100
        /*0c82*/ 	.byte	0x08
	.zero		1


	//   ....[16]....
        /*0c84*/ 	.word	0x000007c0
        /*0c88*/ 	.word	0x000000ff
        /*0c8c*/ 	.word	0x00022898
        /*0c90*/ 	.short	0x0100
        /*0c92*/ 	.byte	0x08
	.zero		1


	//   ....[17]....
        /*0c94*/ 	.word	0x000007d0
        /*0c98*/ 	.word	0x000000ff
        /*0c9c*/ 	.word	0x000228a8
        /*0ca0*/ 	.short	0x0100
        /*0ca2*/ 	.byte	0x08
	.zero		1


	//   ....[18]....
        /*0ca4*/ 	.word	0x00000900
        /*0ca8*/ 	.word	0x000000ff
        /*0cac*/ 	.word	0x000228b0
        /*0cb0*/ 	.short	0x0100
        /*0cb2*/ 	.byte	0x08
	.zero		1


	//   ....[19]....
        /*0cb4*/ 	.word	0x00000910
        /*0cb8*/ 	.word	0x000000ff
        /*0cbc*/ 	.word	0x000228c0
        /*0cc0*/ 	.short	0x0100
        /*0cc2*/ 	.byte	0x08
	.zero		1


	//   ....[20]....
        /*0cc4*/ 	.word	0x00000920
        /*0cc8*/ 	.word	0x000000ff
        /*0ccc*/ 	.word	0x000228b8
        /*0cd0*/ 	.short	0x0100
        /*0cd2*/ 	.byte	0x08
	.zero		1


	//   ....[21]....
        /*0cd4*/ 	.word	0x00000930
        /*0cd8*/ 	.word	0x000000ff
        /*0cdc*/ 	.word	0x000228c8
        /*0ce0*/ 	.short	0x0100
        /*0ce2*/ 	.byte	0x08
	.zero		1


	//   ....[22]....
        /*0ce4*/ 	.word	0x00002fd0
        /*0ce8*/ 	.word	0x00000048
        /*0cec*/ 	.word	0x00022890
        /*0cf0*/ 	.short	0x010a
        /*0cf2*/ 	.byte	0x3f
	.zero		1


	//   ....[23]....
        /*0cf4*/ 	.word	0x00004480
        /*0cf8*/ 	.word	0x00000048
        /*0cfc*/ 	.word	0x00022890
        /*0d00*/ 	.short	0x010a
        /*0d02*/ 	.byte	0x3f
	.zero		1


	//   ....[24]....
        /*0d04*/ 	.word	0x000053d0
        /*0d08*/ 	.word	0x00000048
        /*0d0c*/ 	.word	0x00022890
        /*0d10*/ 	.short	0x010a
        /*0d12*/ 	.byte	0x3f
	.zero		1


	//   ....[25]....
        /*0d14*/ 	.word	0x00005880
        /*0d18*/ 	.word	0x00000004
        /*0d1c*/ 	.word	0x00000000
        /*0d20*/ 	.short	0x0101
        /*0d22*/ 	.byte	0x3f
	.zero		1


	//   ....[26]....
        /*0d24*/ 	.word	0x000058c0
        /*0d28*/ 	.word	0x00000048
        /*0d2c*/ 	.word	0x000228b0
        /*0d30*/ 	.short	0x010a
        /*0d32*/ 	.byte	0x3f
	.zero		1


	//   ....[27]....
        /*0d34*/ 	.word	0x00006100
        /*0d38*/ 	.word	0x00000048
        /*0d3c*/ 	.word	0x00000000
        /*0d40*/ 	.short	0x0101
        /*0d42*/ 	.byte	0x3f
	.zero		1


	//   ....[28]....
        /*0d44*/ 	.word	0x00007290
        /*0d48*/ 	.word	0x00000094
        /*0d4c*/ 	.word	0x00022800
        /*0d50*/ 	.short	0x010a
        /*0d52*/ 	.byte	0x3f
	.zero		1


	//   ....[29]....
        /*0d54*/ 	.word	0x000072e0
        /*0d58*/ 	.word	0x00000094
        /*0d5c*/ 	.word	0x00022800
        /*0d60*/ 	.short	0x010a
        /*0d62*/ 	.byte	0x3f
	.zero		1


	//   ....[30]....
        /*0d64*/ 	.word	0x00007cf0
        /*0d68*/ 	.word	0x00000094
        /*0d6c*/ 	.word	0x00022800
        /*0d70*/ 	.short	0x010a
        /*0d72*/ 	.byte	0x3f
	.zero		1


	//   ....[31]....
        /*0d74*/ 	.word	0x000090d0
        /*0d78*/ 	.word	0x00000094
        /*0d7c*/ 	.word	0x00022800
        /*0d80*/ 	.short	0x010a
        /*0d82*/ 	.byte	0x3f
	.zero		1


	//   ....[32]....
        /*0d84*/ 	.word	0x0000a5e0
        /*0d88*/ 	.word	0x00000004
        /*0d8c*/ 	.word	0x00000000
        /*0d90*/ 	.short	0x010a
        /*0d92*/ 	.byte	0x3f
	.zero		1


	//   ....[33]....
        /*0d94*/ 	.word	0x0000a6f0
        /*0d98*/ 	.word	0x00000004
        /*0d9c*/ 	.word	0x00000000
        /*0da0*/ 	.short	0x010a
        /*0da2*/ 	.byte	0x3f
	.zero		1


	//   ....[34]....
        /*0da4*/ 	.word	0x0000abb0
        /*0da8*/ 	.word	0x00000003
        /*0dac*/ 	.word	0x00000000
        /*0db0*/ 	.short	0x0101
        /*0db2*/ 	.byte	0x3f
	.zero		1


	//   ....[35]....
        /*0db4*/ 	.word	0x0000deb0
        /*0db8*/ 	.word	0x00000002
        /*0dbc*/ 	.word	0x00000000
        /*0dc0*/ 	.short	0x010a
        /*0dc2*/ 	.byte	0x3f
	.zero		1


	//   ....[36]....
        /*0dc4*/ 	.word	0x0000df10
        /*0dc8*/ 	.word	0x00000002
        /*0dcc*/ 	.word	0x00000000
        /*0dd0*/ 	.short	0x010a
        /*0dd2*/ 	.byte	0x3f
	.zero		1


	//   ....[37]....
        /*0dd4*/ 	.word	0x000111a0
        /*0dd8*/ 	.word	0x00000002
        /*0ddc*/ 	.word	0x00000000
        /*0de0*/ 	.short	0x0101
        /*0de2*/ 	.byte	0x3f
	.zero		1


	//   ....[38]....
        /*0de4*/ 	.word	0x00011620
        /*0de8*/ 	.word	0x00000004
        /*0dec*/ 	.word	0x00000000
        /*0df0*/ 	.short	0x010a
        /*0df2*/ 	.byte	0x3f
	.zero		1


	//   ....[39]....
        /*0df4*/ 	.word	0x00011730
        /*0df8*/ 	.word	0x00000004
        /*0dfc*/ 	.word	0x00000000
        /*0e00*/ 	.short	0x010a
        /*0e02*/ 	.byte	0x3f
	.zero		1


	//   ....[40]....
        /*0e04*/ 	.word	0x00011bf0
        /*0e08*/ 	.word	0x00000003
        /*0e0c*/ 	.word	0x00000000
        /*0e10*/ 	.short	0x0101
        /*0e12*/ 	.byte	0x3f
	.zero		1


	//   ....[41]....
        /*0e14*/ 	.word	0x00013be0
        /*0e18*/ 	.word	0x00000002
        /*0e1c*/ 	.word	0x00000000
        /*0e20*/ 	.short	0x010a
        /*0e22*/ 	.byte	0x3f
	.zero		1


	//   ....[42]....
        /*0e24*/ 	.word	0x00013c40
        /*0e28*/ 	.word	0x00000002
        /*0e2c*/ 	.word	0x00000000
        /*0e30*/ 	.short	0x010a
        /*0e32*/ 	.byte	0x3f
	.zero		1


	//   ....[43]....
        /*0e34*/ 	.word	0x00016ed0
        /*0e38*/ 	.word	0x00000002
        /*0e3c*/ 	.word	0x00000000
        /*0e40*/ 	.short	0x0101
        /*0e42*/ 	.byte	0x3f
	.zero		1


	//   ....[44]....
        /*0e44*/ 	.word	0x00017100
        /*0e48*/ 	.word	0x00000004
        /*0e4c*/ 	.word	0x00000000
        /*0e50*/ 	.short	0x010a
        /*0e52*/ 	.byte	0x3f
	.zero		1


	//   ....[45]....
        /*0e54*/ 	.word	0x00017210
        /*0e58*/ 	.word	0x00000004
        /*0e5c*/ 	.word	0x00000000
        /*0e60*/ 	.short	0x010a
        /*0e62*/ 	.byte	0x3f
	.zero		1


	//   ....[46]....
        /*0e64*/ 	.word	0x000176d0
        /*0e68*/ 	.word	0x00000003
        /*0e6c*/ 	.word	0x00000000
        /*0e70*/ 	.short	0x0101
        /*0e72*/ 	.byte	0x3f
	.zero		1


	//   ....[47]....
        /*0e74*/ 	.word	0x0001a9d0
        /*0e78*/ 	.word	0x00000002
        /*0e7c*/ 	.word	0x00000000
        /*0e80*/ 	.short	0x010a
        /*0e82*/ 	.byte	0x3f
	.zero		1


	//   ....[48]....
        /*0e84*/ 	.word	0x0001aa30
        /*0e88*/ 	.word	0x00000002
        /*0e8c*/ 	.word	0x00000000
        /*0e90*/ 	.short	0x010a
        /*0e92*/ 	.byte	0x3f
	.zero		1


	//   ....[49]....
        /*0e94*/ 	.word	0x0001dcc0
        /*0e98*/ 	.word	0x00000002
        /*0e9c*/ 	.word	0x00000000
        /*0ea0*/ 	.short	0x0101
        /*0ea2*/ 	.byte	0x3f
	.zero		1


	//   ....[50]....
        /*0ea4*/ 	.word	0x00020c30
        /*0ea8*/ 	.word	0x00000000
        /*0eac*/ 	.word	0x00000000
        /*0eb0*/ 	.short	0x0101
        /*0eb2*/ 	.byte	0x3f
	.zero		1


	//   ....[51]....
        /*0eb4*/ 	.word	0x00023810
        /*0eb8*/ 	.word	0x00000016
        /*0ebc*/ 	.word	0x00022820
        /*0ec0*/ 	.short	0x010a
        /*0ec2*/ 	.byte	0x3f
	.zero		1


	//   ....[52]....
        /*0ec4*/ 	.word	0x000238c0
        /*0ec8*/ 	.word	0x0000000c
        /*0ecc*/ 	.word	0x000228a0
        /*0ed0*/ 	.short	0x010a
        /*0ed2*/ 	.byte	0x3f
	.zero		1


	//   ....[53]....
        /*0ed4*/ 	.word	0x00023af0
        /*0ed8*/ 	.word	0x0000000c
        /*0edc*/ 	.word	0x000228c0
        /*0ee0*/ 	.short	0x010a
        /*0ee2*/ 	.byte	0x3f
	.zero		1


	//   ....[54]....
        /*0ee4*/ 	.word	0x00024120
        /*0ee8*/ 	.word	0x0000000a
        /*0eec*/ 	.word	0x000228a0
        /*0ef0*/ 	.short	0x010a
        /*0ef2*/ 	.byte	0x3f
	.zero		1


	//   ....[55]....
        /*0ef4*/ 	.word	0x00024340
        /*0ef8*/ 	.word	0x0000000a
        /*0efc*/ 	.word	0x000228c0
        /*0f00*/ 	.short	0x010a
        /*0f02*/ 	.byte	0x3f
	.zero		1


	//   ....[56]....
        /*0f04*/ 	.word	0x00025750
        /*0f08*/ 	.word	0x00000011
        /*0f0c*/ 	.word	0x00022840
        /*0f10*/ 	.short	0x010a
        /*0f12*/ 	.byte	0x3f
	.zero		1


	//   ....[57]....
        /*0f14*/ 	.word	0x00025d80
        /*0f18*/ 	.word	0x00000011
        /*0f1c*/ 	.word	0x00022830
        /*0f20*/ 	.short	0x0107
        /*0f22*/ 	.byte	0x3f
	.zero		1


	//   ....[58]....
        /*0f24*/ 	.word	0x00025e50
        /*0f28*/ 	.word	0x00000011
        /*0f2c*/ 	.word	0x00022830
        /*0f30*/ 	.short	0x0101
        /*0f32*/ 	.byte	0x3f
	.zero		1


	//   ....[59]....
        /*0f34*/ 	.word	0x00026a20
        /*0f38*/ 	.word	0x00000016
        /*0f3c*/ 	.word	0x00022800
        /*0f40*/ 	.short	0x0107
        /*0f42*/ 	.byte	0x3f
	.zero		1


	//   ....[60]....
        /*0f44*/ 	.word	0x00026b10
        /*0f48*/ 	.word	0x00000016
        /*0f4c*/ 	.word	0x00022800
        /*0f50*/ 	.short	0x0101
        /*0f52*/ 	.byte	0x3f
	.zero		1


	//   ....[61]....
        /*0f54*/ 	.word	0x00026b30
        /*0f58*/ 	.word	0x00000016
        /*0f5c*/ 	.word	0x00022820
        /*0f60*/ 	.short	0x010a
        /*0f62*/ 	.byte	0x3f
	.zero		1


	//   ....[62]....
        /*0f64*/ 	.word	0x00026bc0
        /*0f68*/ 	.word	0x00000011
        /*0f6c*/ 	.word	0x00022860
        /*0f70*/ 	.short	0x010a
        /*0f72*/ 	.byte	0x3f
	.zero		1


	//   ....[63]....
        /*0f74*/ 	.word	0x000272c0
        /*0f78*/ 	.word	0x00000011
        /*0f7c*/ 	.word	0x00022850
        /*0f80*/ 	.short	0x0107
        /*0f82*/ 	.byte	0x3f
	.zero		1


	//   ....[64]....
        /*0f84*/ 	.word	0x00027390
        /*0f88*/ 	.word	0x00000011
        /*0f8c*/ 	.word	0x00022850
        /*0f90*/ 	.short	0x0101
        /*0f92*/ 	.byte	0x3f
	.zero		1


	//   ....[65]....
        /*0f94*/ 	.word	0x000276d0
        /*0f98*/ 	.word	0x00000004
        /*0f9c*/ 	.word	0x00022840
        /*0fa0*/ 	.short	0x010a
        /*0fa2*/ 	.byte	0x3f
	.zero		1


	//   ....[66]....
        /*0fa4*/ 	.word	0x00027ac0
        /*0fa8*/ 	.word	0x00000004
        /*0fac*/ 	.word	0x00022830
        /*0fb0*/ 	.short	0x0107
        /*0fb2*/ 	.byte	0x3f
	.zero		1


	//   ....[67]....
        /*0fb4*/ 	.word	0x00027b80
        /*0fb8*/ 	.word	0x00000004
        /*0fbc*/ 	.word	0x00022830
        /*0fc0*/ 	.short	0x0101
        /*0fc2*/ 	.byte	0x3f
	.zero		1


	//   ....[68]....
        /*0fc4*/ 	.word	0x00027bb0
        /*0fc8*/ 	.word	0x00000004
        /*0fcc*/ 	.word	0x00022860
        /*0fd0*/ 	.short	0x010a
        /*0fd2*/ 	.byte	0x3f
	.zero		1


	//   ....[69]....
        /*0fd4*/ 	.word	0x000280e0
        /*0fd8*/ 	.word	0x00000004
        /*0fdc*/ 	.word	0x00022850
        /*0fe0*/ 	.short	0x0107
        /*0fe2*/ 	.byte	0x3f
	.zero		1


	//   ....[70]....
        /*0fe4*/ 	.word	0x000281a0
        /*0fe8*/ 	.word	0x00000004
        /*0fec*/ 	.word	0x00022850
        /*0ff0*/ 	.short	0x0101
        /*0ff2*/ 	.byte	0x3f
	.zero		1


	//   ....[71]....
        /*0ff4*/ 	.word	0x00029020
        /*0ff8*/ 	.word	0x00000005
        /*0ffc*/ 	.word	0x00022820
        /*1000*/ 	.short	0x010a
        /*1002*/ 	.byte	0x3f
	.zero		1


	//   ....[72]....
        /*1004*/ 	.word	0x00029190
        /*1008*/ 	.word	0x00000003
        /*100c*/ 	.word	0x00022840
        /*1010*/ 	.short	0x010a
        /*1012*/ 	.byte	0x3f
	.zero		1


	//   ....[73]....
        /*1014*/ 	.word	0x00029230
        /*1018*/ 	.word	0x00000005
        /*101c*/ 	.word	0x00022840
        /*1020*/ 	.short	0x010a
        /*1022*/ 	.byte	0x3f
	.zero		1


	//   ....[74]....
        /*1024*/ 	.word	0x00029270
        /*1028*/ 	.word	0x00000003
        /*102c*/ 	.word	0x00022860
        /*1030*/ 	.short	0x010a
        /*1032*/ 	.byte	0x3f
	.zero		1


	//   ....[75]....
        /*1034*/ 	.word	0x000292b0
        /*1038*/ 	.word	0x00000005
        /*103c*/ 	.word	0x00022860
        /*1040*/ 	.short	0x010a
        /*1042*/ 	.byte	0x3f
	.zero		1


	//   ....[76]....
        /*1044*/ 	.word	0x00029310
        /*1048*/ 	.word	0x00000048
        /*104c*/ 	.word	0x00022890
        /*1050*/ 	.short	0x010a
        /*1052*/ 	.byte	0x3f
	.zero		1


	//   ....[77]....
        /*1054*/ 	.word	0x000295a0
        /*1058*/ 	.word	0x00000048
        /*105c*/ 	.word	0x00022890
        /*1060*/ 	.short	0x010a
        /*1062*/ 	.byte	0x3f
	.zero		1


	//   ....[78]....
        /*1064*/ 	.word	0x00029840
        /*1068*/ 	.word	0x00000048
        /*106c*/ 	.word	0x00022890
        /*1070*/ 	.short	0x010a
        /*1072*/ 	.byte	0x3f
	.zero		1


	//   ....[79]....
        /*1074*/ 	.word	0x00029ad0
        /*1078*/ 	.word	0x00000048
        /*107c*/ 	.word	0x000228b0
        /*1080*/ 	.short	0x010a
        /*1082*/ 	.byte	0x3f
	.zero		1


	//   ....[80]....
        /*1084*/ 	.word	0x00029f40
        /*1088*/ 	.word	0x00000094
        /*108c*/ 	.word	0x00022800
        /*1090*/ 	.short	0x010a
        /*1092*/ 	.byte	0x3f
	.zero		1


	//   ....[81]....
        /*1094*/ 	.word	0x0002a540
        /*1098*/ 	.word	0x00000094
        /*109c*/ 	.word	0x00022800
        /*10a0*/ 	.short	0x010a
        /*10a2*/ 	.byte	0x3f
	.zero		1


	//   ....[82]....
        /*10a4*/ 	.word	0x0002a590
        /*10a8*/ 	.word	0x00000004
        /*10ac*/ 	.word	0x00000000
        /*10b0*/ 	.short	0x010a
        /*10b2*/ 	.byte	0x3f
	.zero		1


	//   ....[83]....
        /*10b4*/ 	.word	0x0002a5e0
        /*10b8*/ 	.word	0x00000002
        /*10bc*/ 	.word	0x00000000
        /*10c0*/ 	.short	0x010a
        /*10c2*/ 	.byte	0x3f
	.zero		1


	//   ....[84]....
        /*10c4*/ 	.word	0x0002a630
        /*10c8*/ 	.word	0x00000004
        /*10cc*/ 	.word	0x00000000
        /*10d0*/ 	.short	0x010a
        /*10d2*/ 	.byte	0x3f
	.zero		1


	//   ....[85]....
        /*10d4*/ 	.word	0x0002a680
        /*10d8*/ 	.word	0x00000002
        /*10dc*/ 	.word	0x00000000
        /*10e0*/ 	.short	0x010a
        /*10e2*/ 	.byte	0x3f
	.zero		1


	//   ....[86]....
        /*10e4*/ 	.word	0x0002a6d0
        /*10e8*/ 	.word	0x00000004
        /*10ec*/ 	.word	0x00000000
        /*10f0*/ 	.short	0x010a
        /*10f2*/ 	.byte	0x3f
	.zero		1


	//   ....[87]....
        /*10f4*/ 	.word	0x0002a720
        /*10f8*/ 	.word	0x00000002
        /*10fc*/ 	.word	0x00000000
        /*1100*/ 	.short	0x010a
        /*1102*/ 	.byte	0x3f
	.zero		1


	//   ....[88]....
        /*1104*/ 	.word	0x0002acf0
        /*1108*/ 	.word	0x00000016
        /*110c*/ 	.word	0x00022820
        /*1110*/ 	.short	0x010a
        /*1112*/ 	.byte	0x3f
	.zero		1


	//   ....[89]....
        /*1114*/ 	.word	0x0002ad40
        /*1118*/ 	.word	0x0000000c
        /*111c*/ 	.word	0x000228a0
        /*1120*/ 	.short	0x010a
        /*1122*/ 	.byte	0x3f
	.zero		1


	//   ....[90]....
        /*1124*/ 	.word	0x0002ad90
        /*1128*/ 	.word	0x0000000c
        /*112c*/ 	.word	0x000228c0
        /*1130*/ 	.short	0x010a
        /*1132*/ 	.byte	0x3f
	.zero		1


	//   ....[91]....
        /*1134*/ 	.word	0x0002ade0
        /*1138*/ 	.word	0x0000000a
        /*113c*/ 	.word	0x000228a0
        /*1140*/ 	.short	0x010a
        /*1142*/ 	.byte	0x3f
	.zero		1


	//   ....[92]....
        /*1144*/ 	.word	0x0002ae30
        /*1148*/ 	.word	0x0000000a
        /*114c*/ 	.word	0x000228c0
        /*1150*/ 	.short	0x010a
        /*1152*/ 	.byte	0x3f
	.zero		1


	//   ....[93]....
        /*1154*/ 	.word	0x0002af40
        /*1158*/ 	.word	0x00000011
        /*115c*/ 	.word	0x00022840
        /*1160*/ 	.short	0x010a
        /*1162*/ 	.byte	0x3f
	.zero		1


	//   ....[94]....
        /*1164*/ 	.word	0x0002c220
        /*1168*/ 	.word	0x00000016
        /*116c*/ 	.word	0x00022820
        /*1170*/ 	.short	0x010a
        /*1172*/ 	.byte	0x3f
	.zero		1


	//   ....[95]....
        /*1174*/ 	.word	0x0002c270
        /*1178*/ 	.word	0x00000011
        /*117c*/ 	.word	0x00022860
        /*1180*/ 	.short	0x010a
        /*1182*/ 	.byte	0x3f
	.zero		1


	//   ....[96]....
        /*1184*/ 	.word	0x0002cbe0
        /*1188*/ 	.word	0x00000004
        /*118c*/ 	.word	0x00022840
        /*1190*/ 	.short	0x010a
        /*1192*/ 	.byte	0x3f
	.zero		1


	//   ....[97]....
        /*1194*/ 	.word	0x0002d2c0
        /*1198*/ 	.word	0x00000004
        /*119c*/ 	.word	0x00022860
        /*11a0*/ 	.short	0x010a
        /*11a2*/ 	.byte	0x3f
	.zero		1


	//   ....[98]....
        /*11a4*/ 	.word	0x0002e360
        /*11a8*/ 	.word	0x00000005
        /*11ac*/ 	.word	0x00022820
        /*11b0*/ 	.short	0x010a
        /*11b2*/ 	.byte	0x3f
	.zero		1


	//   ....[99]....
        /*11b4*/ 	.word	0x0002e500
        /*11b8*/ 	.word	0x00000003
        /*11bc*/ 	.word	0x00022840
        /*11c0*/ 	.short	0x010a
        /*11c2*/ 	.byte	0x3f
	.zero		1


	//   ....[100]....
        /*11c4*/ 	.word	0x0002e550
        /*11c8*/ 	.word	0x00000005
        /*11cc*/ 	.word	0x00022840
        /*11d0*/ 	.short	0x010a
        /*11d2*/ 	.byte	0x3f
	.zero		1


	//   ....[101]....
        /*11d4*/ 	.word	0x0002e5a0
        /*11d8*/ 	.word	0x00000003
        /*11dc*/ 	.word	0x00022860
        /*11e0*/ 	.short	0x010a
        /*11e2*/ 	.byte	0x3f
	.zero		1


	//   ....[102]....
        /*11e4*/ 	.word	0x0002e740
        /*11e8*/ 	.word	0x00000000
        /*11ec*/ 	.word	0x00000000
        /*11f0*/ 	.short	0x010a
        /*11f2*/ 	.byte	0x3f
	.zero		1


	//   ....[103]....
        /*11f4*/ 	.word	0x0002e840
        /*11f8*/ 	.word	0x00000003
        /*11fc*/ 	.word	0x00000000
        /*1200*/ 	.short	0x010a
        /*1202*/ 	.byte	0x3f
	.zero		1


	//   ....[104]....
        /*1204*/ 	.word	0x0002ed00
        /*1208*/ 	.word	0x00000003
        /*120c*/ 	.word	0x00000000
        /*1210*/ 	.short	0x0101
        /*1212*/ 	.byte	0x3f
	.zero		1


	//   ....[105]....
        /*1214*/ 	.word	0x00031100
        /*1218*/ 	.word	0x0000000e
        /*121c*/ 	.word	0x00000000
        /*1220*/ 	.short	0x010a
        /*1222*/ 	.byte	0x3f
	.zero		1


	//   ....[106]....
        /*1224*/ 	.word	0x00031200
        /*1228*/ 	.word	0x00000002
        /*122c*/ 	.word	0x00000000
        /*1230*/ 	.short	0x010a
        /*1232*/ 	.byte	0x3f
	.zero		1


	//   ....[107]....
        /*1234*/ 	.word	0x00038eb0
        /*1238*/ 	.word	0x00000000
        /*123c*/ 	.word	0x00000000
        /*1240*/ 	.short	0x0101
        /*1242*/ 	.byte	0x3f
	.zero		1


	//   ....[108]....
        /*1244*/ 	.word	0x00038ed0
        /*1248*/ 	.word	0x00000003
        /*124c*/ 	.word	0x00000000
        /*1250*/ 	.short	0x010a
        /*1252*/ 	.byte	0x3f
	.zero		1


	//   ....[109]....
        /*1254*/ 	.word	0x00038f20
        /*1258*/ 	.word	0x00000002
        /*125c*/ 	.word	0x00000000
        /*1260*/ 	.short	0x010a
        /*1262*/ 	.byte	0x3f
	.zero		1


	//----- nvinfo : EIATTR_NUM_MBARRIERS
	.align		4
.L_1388:
        /*1264*/ 	.byte	0x03, 0x38
        /*1266*/ 	.short	0x0016


	//----- nvinfo : EIATTR_EXIT_INSTR_OFFSETS
	.align		4
        /*1268*/ 	.byte	0x04, 0x1c
        /*126a*/ 	.short	(.L_1390 - .L_1389)


	//   ....[0]....
.L_1389:
        /*126c*/ 	.word	0x00029300


	//----- nvinfo : EIATTR_MAX_THREADS
	.align		4
.L_1390:
        /*1270*/ 	.byte	0x04, 0x05
        /*1272*/ 	.short	(.L_1392 - .L_1391)
.L_1391:
        /*1274*/ 	.word	0x00000180
        /*1278*/ 	.word	0x00000001
        /*127c*/ 	.word	0x00000001


	//----- nvinfo : EIATTR_CRS_STACK_SIZE
	.align		4
.L_1392:
        /*1280*/ 	.byte	0x04, 0x1e
        /*1282*/ 	.short	(.L_1394 - .L_1393)
.L_1393:
        /*1284*/ 	.word	0x00000000


	//----- nvinfo : EIATTR_CBANK_PARAM_SIZE
	.align		4
.L_1394:
        /*1288*/ 	.byte	0x03, 0x19
        /*128a*/ 	.short	0x0af0


	//----- nvinfo : EIATTR_PARAM_CBANK
	.align		4
        /*128c*/ 	.byte	0x04, 0x0a
        /*128e*/ 	.short	(.L_1396 - .L_1395)
	.align		4
.L_1395:
        /*1290*/ 	.word	index@(.nv.constant0._ZN7cutlass13device_kernelIN5flash11enable_sm90INS1_16FlashAttnFwdSm90INS1_25CollectiveMainloopFwdSm90ILi2EN4cute5tupleIJNS5_1CILi1EEES8_S8_EEENS6_IJNS7_ILi128EEENS7_ILi96EEENS7_ILi64EEEEEELi256ENS_6half_tEfNS_4arch4Sm90ELb0ELb1ELb0ELb1ELb1ELb1ELb0ELb1ELb0ELb1ELb0ELb0EEENS1_21CollectiveEpilogueFwdINS6_IJSA_NS7_ILi256EEESB_EEES9_SE_SG_Li256ELb1ELb1ELb0ELb0EEENS1_36VarlenDynamicPersistentTileSchedulerILi128ELi96ELi256ELi128ELb0ELb1ELb1ELb1ELb0ELb1EEEEEEEEEvNT_6ParamsE)
        /*1294*/ 	.short	0x0210
        /*1296*/ 	.short	0x0af0


	//----- nvinfo : EIATTR_SW_WAR
	.align		4
.L_1396:
        /*1298*/ 	.byte	0x04, 0x36
        /*129a*/ 	.short	(.L_1398 - .L_1397)
.L_1397:
        /*129c*/ 	.word	0x00000008
.L_1398:


//--------------------- .nv.info._ZN7cutlass13device_kernelIN5flash11enable_sm90INS1_16FlashAttnFwdSm90INS1_25CollectiveMainloopFwdSm90ILi2EN4cute5tupleIJNS5_1CILi1EEES8_S8_EEENS6_IJNS7_ILi128EEENS7_ILi96EEENS7_ILi64EEEEEELi256ENS_6half_tEfNS_4arch4Sm90ELb0ELb1ELb0ELb1ELb1ELb0ELb1ELb1ELb0ELb1ELb0ELb0EEENS1_21CollectiveEpilogueFwdINS6_IJSA_NS7_ILi256EEESB_EEES9_SE_SG_Li256ELb1ELb1ELb0ELb0EEENS1_36VarlenDynamicPersistentTileSchedulerILi128ELi96ELi256ELi128ELb0ELb1ELb1ELb1ELb0ELb1EEEEEEEEEvNT_6ParamsE --------------------------
	.section	.nv.info._ZN7cutlass13device_kernelIN5flash11enable_sm90INS1_16FlashAttnFwdSm90INS1_25CollectiveMainloopFwdSm90ILi2EN4cute5tupleIJNS5_1CILi1EEES8_S8_EEENS6_IJNS7_ILi128EEENS7_ILi96EEENS7_ILi64EEEEEELi256ENS_6half_tEfNS_4arch4Sm90ELb0ELb1ELb0ELb1ELb1ELb0ELb1ELb1ELb0ELb1ELb0ELb0EEENS1_21CollectiveEpilogueFwdINS6_IJSA_NS7_ILi256EEESB_EEES9_SE_SG_Li256ELb1ELb1ELb0ELb0EEENS1_36VarlenDynamicPersistentTileSchedulerILi128ELi96ELi256ELi128ELb0ELb1ELb1ELb1ELb0ELb1EEEEEEEEEvNT_6ParamsE,"",@"SHT_CUDA_INFO"
	.sectionflags	@""
	.align	4


	//----- nvinfo : EIATTR_CUDA_API_VERSION
	.align		4
        /*0000*/ 	.byte	0x04, 0x37
        /*0002*/ 	.short	(.L_1400 - .L_1399)
.L_1399:
        /*0004*/ 	.word	0x00000082


	//----- nvinfo : EIATTR_KPARAM_INFO
	.align		4
.L_1400:
        /*0008*/ 	.byte	0x04, 0x17
        /*000a*/ 	.short	(.L_1402 - .L_1401)
.L_1401:
        /*000c*/ 	.word	0x00000000
        /*0010*/ 	.short	0x0000
        /*0012*/ 	.short	0x0070
        /*0014*/ 	.byte	0x00, 0xf0, 0x01, 0x2e


	//----- nvinfo : EIATTR_SPARSE_MMA_MASK
	.align		4
.L_1402:
        /*0018*/ 	.byte	0x03, 0x50
        /*001a*/ 	.short	0x0000


	//----- nvinfo : EIATTR_MAXREG_COUNT
	.align		4
        /*001c*/ 	.byte	0x03, 0x1b
        /*001e*/ 	.short	0x00a8


	//----- nvinfo : EIATTR_NUM_BARRIERS
	.align		4
        /*0020*/ 	.byte	0x02, 0x4c
        /*0022*/ 	.byte	0x10
	.zero		1


	//----- nvinfo : EIATTR_EXTERNS
	.align		4
        /*0024*/ 	.byte	0x04, 0x0f
        /*0026*/ 	.short	(.L_1404 - .L_1403)


	//   ....[0]....
	.align		4
.L_1403:
        /*0028*/ 	.word	index@(__assertfail)


	//----- nvinfo : EIATTR_ANNOTATIONS
	.align		4
.L_1404:
        /*002c*/ 	.byte	0x04, 0x55
        /*002e*/ 	.short	(.L_1406 - .L_1405)


	//   ....[0]....
.L_1405:
        /* <DEDUP_REMOVED lines=25> */


	//----- nvinfo : EIATTR_MERCURY_ISA_VERSION
	.align		4
.L_1406:
        /*01b0*/ 	.byte	0x03, 0x5f
        /*01b2*/ 	.short	0x0101


	//----- nvinfo : EIATTR_UNUSED_LOAD_BYTE_OFFSET
	.align		4
        /*01b4*/ 	.byte	0x04, 0x44
        /*01b6*/ 	.short	(.L_1408 - .L_1407)


	//   ....[0]....
.L_1407:
        /*01b8*/ 	.word	0x00000a70
        /*01bc*/ 	.word	0x0000fff0


	//   ....[1]....
        /*01c0*/ 	.word	0x0001f2d0
        /*01c4*/ 	.word	0x0000fff0


	//----- nvinfo : EIATTR_INT_WARP_WIDE_INSTR_OFFSETS
	.align		4
.L_1408:
        /*01c8*/ 	.byte	0x04, 0x31
        /*01ca*/ 	.short	(.L_1410 - .L_1409)


	//   ....[0]....
.L_1409:
        /*01cc*/ 	.word	0x000000c0


	//   ....[1]....
        /*01d0*/ 	.word	0x000000d0


	//   ....[2]....
        /*01d4*/ 	.word	0x000000e0


	//   ....[3]....
        /*01d8*/ 	.word	0x00000180


	//   ....[4]....
        /*01dc*/ 	.word	0x00023470


	//   ....[5]....
        /*01e0*/ 	.word	0x00023500


	//   ....[6]....
        /*01e4*/ 	.word	0x000273d0


	//   ....[7]....
        /*01e8*/ 	.word	0x00027460


	//----- nvinfo : EIATTR_COOP_GROUP_MASK_REGIDS
	.align		4
.L_1410:
        /*01ec*/ 	.byte	0x04, 0x29
        /*01ee*/ 	.short	(.L_1412 - .L_1411)


	//   ....[0]....
.L_1411:
        /*01f0*/ 	.word	0xffffffff


	//   ....[1]....
        /*01f4*/ 	.word	0xffffffff


	//   ....[2]....
        /*01f8*/ 	.word	0xffffffff


	//   ....[3]....
        /*01fc*/ 	.word	0xffffffff


	//   ....[4]....
        /*0200*/ 	.word	0xffffffff


	//   ....[5]....
        /*0204*/ 	.word	0xffffffff


	//   ....[6]....
        /*0208*/ 	.word	0xffffffff


	//   ....[7]....
        /*020c*/ 	.word	0xffffffff


	//   ....[8]....
        /*0210*/ 	.word	0xffffffff


	//   ....[9]....
        /*0214*/ 	.word	0xffffffff


	//   ....[10]....
        /*0218*/ 	.word	0xffffffff


	//   ....[11]....
        /*021c*/ 	.word	0xffffffff


	//   ....[12]....
        /*0220*/ 	.word	0xffffffff


	//   ....[13]....
        /*0224*/ 	.word	0xffffffff


	//   ....[14]....
        /*0228*/ 	.word	0xffffffff


	//   ....[15]....
        /*022c*/ 	.word	0xffffffff


	//   ....[16]....
        /*0230*/ 	.word	0xffffffff


	//   ....[17]....
        /*0234*/ 	.word	0xffffffff


	//   ....[18]....
        /*0238*/ 	.word	0xffffffff


	//   ....[19]....
        /*023c*/ 	.word	0xffffffff


	//   ....[20]....
        /*0240*/ 	.word	0xffffffff


	//   ....[21]....
        /*0244*/ 	.word	0xffffffff


	//   ....[22]....
        /*0248*/ 	.word	0xffffffff


	//   ....[23]....
        /*024c*/ 	.word	0xffffffff


	//   ....[24]....
        /*0250*/ 	.word	0xffffffff


	//   ....[25]....
        /*0254*/ 	.word	0xffffffff


	//   ....[26]....
        /*0258*/ 	.word	0xffffffff


	//   ....[27]....
        /*025c*/ 	.word	0xffffffff


	//   ....[28]....
        /*0260*/ 	.word	0xffffffff


	//   ....[29]....
        /*0264*/ 	.word	0xffffffff


	//   ....[30]....
        /*0268*/ 	.word	0xffffffff


	//   ....[31]....
        /*026c*/ 	.word	0xffffffff


	//   ....[32]....
        /*0270*/ 	.word	0xffffffff


	//   ....[33]....
        /*0274*/ 	.word	0xffffffff


	//   ....[34]....
        /*0278*/ 	.word	0xffffffff


	//   ....[35]....
        /*027c*/ 	.word	0xffffffff


	//   ....[36]....
        /*0280*/ 	.word	0xffffffff


	//   ....[37]....
        /*0284*/ 	.word	0xffffffff


	//   ....[38]....
        /*0288*/ 	.word	0xffffffff


	//   ....[39]....
        /*028c*/ 	.word	0xffffffff


	//   ....[40]....
        /*0290*/ 	.word	0xffffffff


	//   ....[41]....
        /*0294*/ 	.word	0xffffffff


	//   ....[42]....
        /*0298*/ 	.word	0xffffffff


	//   ....[43]....
        /*029c*/ 	.word	0xffffffff


	//   ....[44]....
        /*02a0*/ 	.word	0xffffffff


	//   ....[45]....
        /*02a4*/ 	.word	0xffffffff


	//   ....[46]....
        /*02a8*/ 	.word	0xffffffff


	//   ....[47]....
        /*02ac*/ 	.word	0xffffffff


	//   ....[48]....
        /*02b0*/ 	.word	0xffffffff


	//   ....[49]....
        /*02b4*/ 	.word	0xffffffff


	//   ....[50]....
        /*02b8*/ 	.word	0xffffffff


	//   ....[51]....
        /*02bc*/ 	.word	0xffffffff


	//   ....[52]....
        /*02c0*/ 	.word	0xffffffff


	//   ....[53]....
        /*02c4*/ 	.word	0xffffffff


	//   ....[54]....
        /*02c8*/ 	.word	0xffffffff


	//   ....[55]....
        /*02cc*/ 	.word	0xffffffff


	//   ....[56]....
        /*02d0*/ 	.word	0xffffffff


	//   ....[57]....
        /*02d4*/ 	.word	0xffffffff


	//   ....[58]....
        /*02d8*/ 	.word	0xffffffff


	//   ....[59]....
        /*02dc*/ 	.word	0xffffffff


	//   ....[60]....
        /*02e0*/ 	.word	0xffffffff


	//   ....[61]....
        /*02e4*/ 	.word	0xffffffff


	//   ....[62]....
        /*02e8*/ 	.word	0xffffffff


	//   ....[63]....
        /*02ec*/ 	.word	0xffffffff


	//   ....[64]....
        /*02f0*/ 	.word	0xffffffff


	//   ....[65]....
        /*02f4*/ 	.word	0xffffffff


	//   ....[66]....
        /*02f8*/ 	.word	0xffffffff


	//   ....[67]....
        /*02fc*/ 	.word	0xffffffff


	//   ....[68]....
        /*0300*/ 	.word	0xffffffff


	//   ....[69]....
        /*0304*/ 	.word	0xffffffff


	//   ....[70]....
        /*0308*/ 	.word	0xffffffff


	//   ....[71]....
        /*030c*/ 	.word	0xffffffff


	//   ....[72]....
        /*0310*/ 	.word	0xffffffff


	//   ....[73]....
        /*0314*/ 	.word	0xffffffff


	//   ....[74]....
        /*0318*/ 	.word	0xffffffff


	//   ....[75]....
        /*031c*/ 	.word	0xffffffff


	//   ....[76]....
        /*0320*/ 	.word	0xffffffff


	//   ....[77]....
        /*0324*/ 	.word	0xffffffff


	//   ....[78]....
        /*0328*/ 	.word	0xffffffff


	//   ....[79]....
        /*032c*/ 	.word	0xffffffff


	//   ....[80]....
        /*0330*/ 	.word	0xffffffff


	//   ....[81]....
        /*0334*/ 	.word	0xffffffff


	//   ....[82]....
        /*0338*/ 	.word	0xffffffff


	//   ....[83]....
        /*033c*/ 	.word	0xffffffff


	//   ....[84]....
        /*0340*/ 	.word	0xffffffff


	//   ....[85]....
        /*0344*/ 	.word	0xffffffff


	//   ....[86]....
        /*0348*/ 	.word	0xffffffff


	//   ....[87]....
        /*034c*/ 	.word	0xffffffff


	//   ....[88]....
        /*0350*/ 	.word	0xffffffff


	//   ....[89]....
        /*0354*/ 	.word	0xffffffff


	//   ....[90]....
        /*0358*/ 	.word	0xffffffff


	//   ....[91]....
        /*035c*/ 	.word	0xffffffff


	//   ....[92]....
        /*0360*/ 	.word	0xffffffff


	//   ....[93]....
        /*0364*/ 	.word	0xffffffff


	//   ....[94]....
        /*0368*/ 	.word	0xffffffff


	//   ....[95]....
        /*036c*/ 	.word	0xffffffff


	//   ....[96]....
        /*0370*/ 	.word	0xffffffff


	//   ....[97]....
        /*0374*/ 	.word	0xffffffff


	//   ....[98]....
        /*0378*/ 	.word	0xffffffff


	//   ....[99]....
        /*037c*/ 	.word	0xffffffff


	//   ....[100]....
        /*0380*/ 	.word	0xffffffff


	//   ....[101]....
        /*0384*/ 	.word	0xffffffff


	//   ....[102]....
        /*0388*/ 	.word	0xffffffff


	//   ....[103]....
        /*038c*/ 	.word	0xffffffff


	//   ....[104]....
        /*0390*/ 	.word	0xffffffff


	//   ....[105]....
        /*0394*/ 	.word	0xffffffff


	//   ....[106]....
        /*0398*/ 	.word	0xffffffff


	//   ....[107]....
        /*039c*/ 	.word	0xffffffff


	//   ....[108]....
        /*03a0*/ 	.word	0xffffffff


	//   ....[109]....
        /*03a4*/ 	.word	0xffffffff


	//   ....[110]....
        /*03a8*/ 	.word	0xffffffff


	//   ....[111]....
        /*03ac*/ 	.word	0xffffffff


	//   ....[112]....
        /*03b0*/ 	.word	0xffffffff


	//   ....[113]....
        /*03b4*/ 	.word	0xffffffff


	//   ....[114]....
        /*03b8*/ 	.word	0xffffffff


	//   ....[115]....
        /*03bc*/ 	.word	0xffffffff


	//   ....[116]....
        /*03c0*/ 	.word	0xffffffff


	//   ....[117]....
        /*03c4*/ 	.word	0xffffffff


	//   ....[118]....
        /*03c8*/ 	.word	0xffffffff


	//   ....[119]....
        /*03cc*/ 	.word	0xffffffff


	//   ....[120]....
        /*03d0*/ 	.word	0xffffffff


	//   ....[121]....
        /*03d4*/ 	.word	0xffffffff


	//   ....[122]....
        /*03d8*/ 	.word	0xffffffff


	//   ....[123]....
        /*03dc*/ 	.word	0xffffffff


	//   ....[124]....
        /*03e0*/ 	.word	0xffffffff


	//   ....[125]....
        /*03e4*/ 	.word	0xffffffff


	//   ....[126]....
        /*03e8*/ 	.word	0xffffffff


	//   ....[127]....
        /*03ec*/ 	.word	0xffffffff


	//   ....[128]....
        /*03f0*/ 	.word	0xffffffff


	//   ....[129]....
        /*03f4*/ 	.word	0xffffffff


	//   ....[130]....
        /*03f8*/ 	.word	0xffffffff


	//   ....[131]....
        /*03fc*/ 	.word	0xffffffff


	//   ....[132]....
        /*0400*/ 	.word	0xffffffff


	//   ....[133]....
        /*0404*/ 	.word	0xffffffff


	//   ....[134]....
        /*0408*/ 	.word	0xffffffff


	//   ....[135]....
        /*040c*/ 	.word	0xffffffff


	//   ....[136]....
        /*0410*/ 	.word	0xffffffff


	//   ....[137]....
        /*0414*/ 	.word	0xffffffff


	//   ....[138]....
        /*0418*/ 	.word	0xffffffff


	//   ....[139]....
        /*041c*/ 	.word	0xffffffff


	//   ....[140]....
        /*0420*/ 	.word	0xffffffff


	//   ....[141]....
        /*0424*/ 	.word	0xffffffff


	//   ....[142]....
        /*0428*/ 	.word	0xffffffff


	//   ....[143]....
        /*042c*/ 	.word	0xffffffff


	//   ....[144]....
        /*0430*/ 	.word	0xffffffff


	//   ....[145]....
        /*0434*/ 	.word	0xffffffff


	//   ....[146]....
        /*0438*/ 	.word	0xffffffff


	//   ....[147]....
        /*043c*/ 	.word	0xffffffff


	//   ....[148]....
        /*0440*/ 	.word	0xffffffff


	//   ....[149]....
        /*0444*/ 	.word	0xffffffff


	//   ....[150]....
        /*0448*/ 	.word	0xffffffff


	//   ....[151]....
        /*044c*/ 	.word	0xffffffff


	//   ....[152]....
        /*0450*/ 	.word	0xffffffff


	//   ....[153]....
        /*0454*/ 	.word	0xffffffff


	//   ....[154]....
        /*0458*/ 	.word	0xffffffff


	//   ....[155]....
        /*045c*/ 	.word	0xffffffff


	//   ....[156]....
        /*0460*/ 	.word	0xffffffff


	//   ....[157]....
        /*0464*/ 	.word	0xffffffff


	//   ....[158]....
        /*0468*/ 	.word	0xffffffff


	//   ....[159]....
        /*046c*/ 	.word	0xffffffff


	//   ....[160]....
        /*0470*/ 	.word	0xffffffff


	//   ....[161]....
        /*0474*/ 	.word	0x0500000f


	//   ....[162]....
        /*0478*/ 	.word	0x0500000f


	//   ....[163]....
        /*047c*/ 	.word	0x0500000f


	//   ....[164]....
        /*0480*/ 	.word	0x0500000f


	//   ....[165]....
        /*0484*/ 	.word	0x0500000f


	//   ....[166]....
        /*0488*/ 	.word	0x0500000f


	//   ....[167]....
        /*048c*/ 	.word	0x0500000f


	//   ....[168]....
        /*0490*/ 	.word	0x0500000f


	//   ....[169]....
        /*0494*/ 	.word	0x0500000f


	//   ....[170]....
        /*0498*/ 	.word	0x0500000f


	//   ....[171]....
        /*049c*/ 	.word	0x0500000f


	//   ....[172]....
        /*04a0*/ 	.word	0x0500000f


	//   ....[173]....
        /*04a4*/ 	.word	0x0500000f


	//   ....[174]....
        /*04a8*/ 	.word	0x0500000f


	//   ....[175]....
        /*04ac*/ 	.word	0x0500000f


	//   ....[176]....
        /*04b0*/ 	.word	0x0500000f


	//   ....[177]....
        /*04b4*/ 	.word	0x0500000f


	//   ....[178]....
        /*04b8*/ 	.word	0x0500000f


	//   ....[179]....
        /*04bc*/ 	.word	0x0500000f


	//   ....[180]....
        /*04c0*/ 	.word	0x0500000f


	//   ....[181]....
        /*04c4*/ 	.word	0x0500000f


	//   ....[182]....
        /*04c8*/ 	.word	0x0500000f


	//   ....[183]....
        /*04cc*/ 	.word	0x0500000f


	//   ....[184]....
        /*04d0*/ 	.word	0x0500000f


	//   ....[185]....
        /*04d4*/ 	.word	0x0500000f


	//   ....[186]....
        /*04d8*/ 	.word	0x0500000f


	//   ....[187]....
        /*04dc*/ 	.word	0x0500000f


	//   ....[188]....
        /*04e0*/ 	.word	0x0500000f


	//   ....[189]....
        /*04e4*/ 	.word	0x0500000f


	//   ....[190]....
        /*04e8*/ 	.word	0x0500000f


	//   ....[191]....
        /*04ec*/ 	.word	0x0500000f


	//   ....[192]....
        /*04f0*/ 	.word	0x0500000f


	//   ....[193]....
        /*04f4*/ 	.word	0x0500000f


	//   ....[194]....
        /*04f8*/ 	.word	0x0500000f


	//   ....[195]....
        /*04fc*/ 	.word	0x0500000f


	//   ....[196]....
        /*0500*/ 	.word	0x0500000f


	//   ....[197]....
        /*0504*/ 	.word	0x0500000f


	//   ....[198]....
        /*0508*/ 	.word	0x0500000f


	//   ....[199]....
        /*050c*/ 	.word	0x0500000f


	//   ....[200]....
        /*0510*/ 	.word	0x0500000f


	//   ....[201]....
        /*0514*/ 	.word	0x0500000f


	//   ....[202]....
        /*0518*/ 	.word	0x0500000f


	//   ....[203]....
        /*051c*/ 	.word	0x0500000f


	//   ....[204]....
        /*0520*/ 	.word	0x0500000f


	//   ....[205]....
        /*0524*/ 	.word	0x0500000f


	//   ....[206]....
        /*0528*/ 	.word	0x0500000f


	//   ....[207]....
        /*052c*/ 	.word	0x0500000f


	//   ....[208]....
        /*0530*/ 	.word	0x0500000f


	//   ....[209]....
        /*0534*/ 	.word	0x0500000f


	//   ....[210]....
        /*0538*/ 	.word	0x0500000f


	//   ....[211]....
        /*053c*/ 	.word	0x0500000f


	//   ....[212]....
        /*0540*/ 	.word	0x0500000f


	//   ....[213]....
        /*0544*/ 	.word	0x0500000f


	//   ....[214]....
        /*0548*/ 	.word	0x0500000f


	//   ....[215]....
        /*054c*/ 	.word	0x0500000f


	//   ....[216]....
        /*0550*/ 	.word	0x0500000f


	//   ....[217]....
        /*0554*/ 	.word	0x0500000f


	//   ....[218]....
        /*0558*/ 	.word	0x0500000f


	//   ....[219]....
        /*055c*/ 	.word	0x0500000f


	//   ....[220]....
        /*0560*/ 	.word	0x0500000f


	//   ....[221]....
        /*0564*/ 	.word	0x0500000f


	//   ....[222]....
        /*0568*/ 	.word	0x0500000f


	//   ....[223]....
        /*056c*/ 	.word	0x0500000f


	//   ....[224]....
        /*0570*/ 	.word	0x0500000f


	//   ....[225]....
        /*0574*/ 	.word	0x0500000f


	//   ....[226]....
        /*0578*/ 	.word	0x0500000f


	//   ....[227]....
        /*057c*/ 	.word	0x0500000f


	//   ....[228]....
        /*0580*/ 	.word	0x0500000f


	//   ....[229]....
        /*0584*/ 	.word	0x0500000f


	//   ....[230]....
        /*0588*/ 	.word	0x0500000f


	//   ....[231]....
        /*058c*/ 	.word	0x0500000f


	//   ....[232]....
        /*0590*/ 	.word	0x0500000f


	//   ....[233]....
        /*0594*/ 	.word	0x0500000f


	//   ....[234]....
        /*0598*/ 	.word	0x0500000f


	//   ....[235]....
        /*059c*/ 	.word	0x0500000f


	//   ....[236]....
        /*05a0*/ 	.word	0x0500000f


	//   ....[237]....
        /*05a4*/ 	.word	0x0500000f


	//   ....[238]....
        /*05a8*/ 	.word	0x0500000f


	//   ....[239]....
        /*05ac*/ 	.word	0x0500000f


	//   ....[240]....
        /*05b0*/ 	.word	0x0500000f


	//   ....[241]....
        /*05b4*/ 	.word	0x0500000f


	//   ....[242]....
        /*05b8*/ 	.word	0x0500000f


	//   ....[243]....
        /*05bc*/ 	.word	0x0500000f


	//   ....[244]....
        /*05c0*/ 	.word	0x0500000f


	//   ....[245]....
        /*05c4*/ 	.word	0x0500000f


	//   ....[246]....
        /*05c8*/ 	.word	0x0500000f


	//   ....[247]....
        /*05cc*/ 	.word	0x0500000f


	//   ....[248]....
        /*05d0*/ 	.word	0x0500000f


	//   ....[249]....
        /*05d4*/ 	.word	0x0500000f


	//   ....[250]....
        /*05d8*/ 	.word	0x0500000f


	//   ....[251]....
        /*05dc*/ 	.word	0x0500000f


	//   ....[252]....
        /*05e0*/ 	.word	0x0500000f


	//   ....[253]....
        /*05e4*/ 	.word	0x0500000f


	//   ....[254]....
        /*05e8*/ 	.word	0x0500000f


	//   ....[255]....
        /*05ec*/ 	.word	0x0500000f


	//   ....[0]....
        /*05f0*/ 	.word	0x0500000f


	//   ....[1]....
        /*05f4*/ 	.word	0x0500000f


	//   ....[2]....
        /*05f8*/ 	.word	0x0500000f


	//   ....[3]....
        /*05fc*/ 	.word	0x0500000f


	//   ....[4]....
        /*0600*/ 	.word	0xffffffff


	//   ....[5]....
        /*0604*/ 	.word	0xffffffff


	//   ....[6]....
        /*0608*/ 	.word	0xffffffff


	//   ....[7]....
        /*060c*/ 	.word	0xffffffff


	//   ....[8]....
        /*0610*/ 	.word	0xffffffff


	//   ....[9]....
        /*0614*/ 	.word	0xffffffff


	//----- nvinfo : EIATTR_COOP_GROUP_INSTR_OFFSETS
	.align		4
.L_1412:
        /*0618*/ 	.byte	0x04, 0x28
        /*061a*/ 	.short	(.L_1414 - .L_1413)


	//   ....[0]....
.L_1413:
        /*061c*/ 	.word	0x00000080


	//   ....[1]....
        /*0620*/ 	.word	0x00000090


	//   ....[2]....
        /*0624*/ 	.word	0x000002f0


	//   ....[3]....
        /*0628*/ 	.word	0x00000450


	//   ....[4]....
        /*062c*/ 	.word	0x00000570


	//   ....[5]....
        /*0630*/ 	.word	0x000006d0


	//   ....[6]....
        /*0634*/ 	.word	0x00002280


	//   ....[7]....
        /*0638*/ 	.word	0x000044d0


	//   ....[8]....
        /*063c*/ 	.word	0x00004740


	//   ....[9]....
        /*0640*/ 	.word	0x000059f0


	//   ....[10]....
        /*0644*/ 	.word	0x00005d60


	//   ....[11]....
        /*0648*/ 	.word	0x000060d0


	//   ....[12]....
        /*064c*/ 	.word	0x00006120


	//   ....[13]....
        /*0650*/ 	.word	0x0000b110


	//   ....[14]....
        /*0654*/ 	.word	0x0000b1b0


	//   ....[15]....
        /*0658*/ 	.word	0x0000b290


	//   ....[16]....
        /*065c*/ 	.word	0x0000b2b0


	//   ....[17]....
        /*0660*/ 	.word	0x00014ab0


	//   ....[18]....
        /*0664*/ 	.word	0x00014ca0


	//   ....[19]....
        /*0668*/ 	.word	0x00015e40


	//   ....[20]....
        /*066c*/ 	.word	0x00015ed0


	//   ....[21]....
        /*0670*/ 	.word	0x00015f10


	//   ....[22]....
        /*0674*/ 	.word	0x00015f30


	//   ....[23]....
        /*0678*/ 	.word	0x0001e350


	//   ....[24]....
        /*067c*/ 	.word	0x0001e370


	//   ....[25]....
        /*0680*/ 	.word	0x0001e3d0


	//   ....[26]....
        /*0684*/ 	.word	0x0001e410


	//   ....[27]....
        /*0688*/ 	.word	0x000200e0


	//   ....[28]....
        /*068c*/ 	.word	0x00020100


	//   ....[29]....
        /*0690*/ 	.word	0x00020150


	//   ....[30]....
        /*0694*/ 	.word	0x00020170


	//   ....[31]....
        /*0698*/ 	.word	0x00020ac0


	//   ....[32]....
        /*069c*/ 	.word	0x00020ae0


	//   ....[33]....
        /*06a0*/ 	.word	0x00020c30


	//   ....[34]....
        /*06a4*/ 	.word	0x00020c50


	//   ....[35]....
        /*06a8*/ 	.word	0x00020d90


	//   ....[36]....
        /*06ac*/ 	.word	0x00020db0


	//   ....[37]....
        /*06b0*/ 	.word	0x00020f00


	//   ....[38]....
        /*06b4*/ 	.word	0x00020f20


	//   ....[39]....
        /*06b8*/ 	.word	0x00021880


	//   ....[40]....
        /*06bc*/ 	.word	0x000218a0


	//   ....[41]....
        /*06c0*/ 	.word	0x000219e0


	//   ....[42]....
        /*06c4*/ 	.word	0x00021a00


	//   ....[43]....
        /*06c8*/ 	.word	0x00021b40


	//   ....[44]....
        /*06cc*/ 	.word	0x00021b60


	//   ....[45]....
        /*06d0*/ 	.word	0x00021cb0


	//   ....[46]....
        /*06d4*/ 	.word	0x00021cd0


	//   ....[47]....
        /*06d8*/ 	.word	0x00021ea0


	//   ....[48]....
        /*06dc*/ 	.word	0x00022070


	//   ....[49]....
        /*06e0*/ 	.word	0x000220a0


	//   ....[50]....
        /*06e4*/ 	.word	0x000220d0


	//   ....[51]....
        /*06e8*/ 	.word	0x00022100


	//   ....[52]....
        /*06ec*/ 	.word	0x00022130


	//   ....[53]....
        /*06f0*/ 	.word	0x00022160


	//   ....[54]....
        /*06f4*/ 	.word	0x000222b0


	//   ....[55]....
        /*06f8*/ 	.word	0x000222e0


	//   ....[56]....
        /*06fc*/ 	.word	0x00022310


	//   ....[57]....
        /*0700*/ 	.word	0x00022340


	//   ....[58]....
        /*0704*/ 	.word	0x00022370


	//   ....[59]....
        /*0708*/ 	.word	0x000223a0


	//   ....[60]....
        /*070c*/ 	.word	0x00022430


	//   ....[61]....
        /*0710*/ 	.word	0x00022490


	//   ....[62]....
        /*0714*/ 	.word	0x00022520


	//   ....[63]....
        /*0718*/ 	.word	0x00024040


	//   ....[64]....
        /*071c*/ 	.word	0x00024060


	//   ....[65]....
        /*0720*/ 	.word	0x000240f0


	//   ....[66]....
        /*0724*/ 	.word	0x00024110


	//   ....[67]....
        /*0728*/ 	.word	0x00024190


	//   ....[68]....
        /*072c*/ 	.word	0x000241b0


	//   ....[69]....
        /*0730*/ 	.word	0x00024230


	//   ....[70]....
        /*0734*/ 	.word	0x00024250


	//   ....[71]....
        /*0738*/ 	.word	0x000242d0


	//   ....[72]....
        /*073c*/ 	.word	0x000242f0


	//   ....[73]....
        /*0740*/ 	.word	0x00024300


	//   ....[74]....
        /*0744*/ 	.word	0x00024310


	//   ....[75]....
        /*0748*/ 	.word	0x00024ab0


	//   ....[76]....
        /*074c*/ 	.word	0x00024ad0


	//   ....[77]....
        /*0750*/ 	.word	0x00024ae0


	//   ....[78]....
        /*0754*/ 	.word	0x00024af0


	//   ....[79]....
        /*0758*/ 	.word	0x00024b10


	//   ....[80]....
        /*075c*/ 	.word	0x00024bb0


	//   ....[81]....
        /*0760*/ 	.word	0x00024c20


	//   ....[82]....
        /*0764*/ 	.word	0x00024c80


	//   ....[83]....
        /*0768*/ 	.word	0x00024ca0


	//   ....[84]....
        /*076c*/ 	.word	0x00024d00


	//   ....[85]....
        /*0770*/ 	.word	0x00024d20


	//   ....[86]....
        /*0774*/ 	.word	0x00024d60


	//   ....[87]....
        /*0778*/ 	.word	0x00024da0


	//   ....[88]....
        /*077c*/ 	.word	0x00024dc0


	//   ....[89]....
        /*0780*/ 	.word	0x00024df0


	//   ....[90]....
        /*0784*/ 	.word	0x00024e10


	//   ....[91]....
        /*0788*/ 	.word	0x000255c0


	//   ....[92]....
        /*078c*/ 	.word	0x000255f0


	//   ....[93]....
        /*0790*/ 	.word	0x00025600


	//   ....[94]....
        /*0794*/ 	.word	0x00025610


	//   ....[95]....
        /*0798*/ 	.word	0x000256d0


	//   ....[96]....
        /*079c*/ 	.word	0x00025720


	//   ....[97]....
        /*07a0*/ 	.word	0x00025790


	//   ....[98]....
        /*07a4*/ 	.word	0x00025810


	//   ....[99]....
        /*07a8*/ 	.word	0x00025870


	//   ....[100]....
        /*07ac*/ 	.word	0x000258a0


	//   ....[101]....
        /*07b0*/ 	.word	0x00025900


	//   ....[102]....
        /*07b4*/ 	.word	0x00025930


	//   ....[103]....
        /*07b8*/ 	.word	0x00025990


	//   ....[104]....
        /*07bc*/ 	.word	0x000259c0


	//   ....[105]....
        /*07c0*/ 	.word	0x00025a10


	//   ....[106]....
        /*07c4*/ 	.word	0x00025a40


	//   ....[107]....
        /*07c8*/ 	.word	0x00025f80


	//   ....[108]....
        /*07cc*/ 	.word	0x00025fa0


	//   ....[109]....
        /*07d0*/ 	.word	0x00025ff0


	//   ....[110]....
        /*07d4*/ 	.word	0x000260b0


	//   ....[111]....
        /*07d8*/ 	.word	0x000260c0


	//   ....[112]....
        /*07dc*/ 	.word	0x000260f0


	//   ....[113]....
        /*07e0*/ 	.word	0x00026180


	//   ....[114]....
        /*07e4*/ 	.word	0x00026230


	//   ....[115]....
        /*07e8*/ 	.word	0x00026240


	//   ....[116]....
        /*07ec*/ 	.word	0x00026270


	//   ....[117]....
        /*07f0*/ 	.word	0x00026280


	//   ....[118]....
        /*07f4*/ 	.word	0x00026310


	//   ....[119]....
        /*07f8*/ 	.word	0x00026a20


	//   ....[120]....
        /*07fc*/ 	.word	0x00026a40


	//   ....[121]....
        /*0800*/ 	.word	0x00026a90


	//   ....[122]....
        /*0804*/ 	.word	0x00026aa0


	//   ....[123]....
        /*0808*/ 	.word	0x00026ae0


	//   ....[124]....
        /*080c*/ 	.word	0x00026af0


	//   ....[125]....
        /*0810*/ 	.word	0x00026b30


	//   ....[126]....
        /*0814*/ 	.word	0x00026b40


	//   ....[127]....
        /*0818*/ 	.word	0x00026b80


	//   ....[128]....
        /*081c*/ 	.word	0x00026b90


	//   ....[129]....
        /*0820*/ 	.word	0x00026ba0


	//   ....[130]....
        /*0824*/ 	.word	0x00026be0


	//   ....[131]....
        /*0828*/ 	.word	0x00026f10


	//   ....[132]....
        /*082c*/ 	.word	0x00026f30


	//   ....[133]....
        /*0830*/ 	.word	0x00026f40


	//   ....[134]....
        /*0834*/ 	.word	0x00026f50


	//   ....[135]....
        /*0838*/ 	.word	0x00026f70


	//   ....[136]....
        /*083c*/ 	.word	0x00026fe0


	//   ....[137]....
        /*0840*/ 	.word	0x00027050


	//   ....[138]....
        /*0844*/ 	.word	0x00027070


	//   ....[139]....
        /*0848*/ 	.word	0x00027080


	//   ....[140]....
        /*084c*/ 	.word	0x000270e0


	//   ....[141]....
        /*0850*/ 	.word	0x00027100


	//   ....[142]....
        /*0854*/ 	.word	0x00027160


	//   ....[143]....
        /*0858*/ 	.word	0x00027650


	//   ....[144]....
        /*085c*/ 	.word	0x00027680


	//   ....[145]....
        /*0860*/ 	.word	0x000276b0


	//   ....[146]....
        /*0864*/ 	.word	0x000276e0


	//   ....[147]....
        /*0868*/ 	.word	0x00027710


	//   ....[148]....
        /*086c*/ 	.word	0x00027740


	//   ....[149]....
        /*0870*/ 	.word	0x00027770


	//   ....[150]....
        /*0874*/ 	.word	0x000277a0


	//   ....[151]....
        /*0878*/ 	.word	0x00027920


	//   ....[152]....
        /*087c*/ 	.word	0x00027950


	//   ....[153]....
        /*0880*/ 	.word	0x00027980


	//   ....[154]....
        /*0884*/ 	.word	0x000279b0


	//   ....[155]....
        /*0888*/ 	.word	0x000279e0


	//   ....[156]....
        /*088c*/ 	.word	0x00027a10


	//   ....[157]....
        /*0890*/ 	.word	0x00027ad0


	//   ....[158]....
        /*0894*/ 	.word	0x00027af0


	//   ....[159]....
        /*0898*/ 	.word	0x00027b60


	//   ....[160]....
        /*089c*/ 	.word	0x00028200


	//   ....[161]....
        /*08a0*/ 	.word	0x000287d0


	//   ....[162]....
        /*08a4*/ 	.word	0x000288c0


	//   ....[163]....
        /*08a8*/ 	.word	0x00028960


	//   ....[164]....
        /*08ac*/ 	.word	0x000289c0


	//   ....[165]....
        /*08b0*/ 	.word	0x00028ab0


	//   ....[166]....
        /*08b4*/ 	.word	0x00028b20


	//   ....[167]....
        /*08b8*/ 	.word	0x00028c10


	//   ....[168]....
        /*08bc*/ 	.word	0x00028c80


	//   ....[169]....
        /*08c0*/ 	.word	0x00028d70


	//   ....[170]....
        /*08c4*/ 	.word	0x00028de0


	//   ....[171]....
        /*08c8*/ 	.word	0x00028ed0


	//   ....[172]....
        /*08cc*/ 	.word	0x00028f40


	//   ....[173]....
        /*08d0*/ 	.word	0x00028fe0


	//   ....[174]....
        /*08d4*/ 	.word	0x000290e0


	//   ....[175]....
        /*08d8*/ 	.word	0x00029130


	//   ....[176]....
        /*08dc*/ 	.word	0x00029190


	//   ....[177]....
        /*08e0*/ 	.word	0x000292c0


	//   ....[178]....
        /*08e4*/ 	.word	0x00029380


	//   ....[179]....
        /*08e8*/ 	.word	0x00029430


	//   ....[180]....
        /*08ec*/ 	.word	0x000294b0


	//   ....[181]....
        /*08f0*/ 	.word	0x000295a0


	//   ....[182]....
        /*08f4*/ 	.word	0x000296b0


	//   ....[183]....
        /*08f8*/ 	.word	0x00029720


	//   ....[184]....
        /*08fc*/ 	.word	0x000297f0


	//   ....[185]....
        /*0900*/ 	.word	0x000298a0


	//   ....[186]....
        /*0904*/ 	.word	0x00029920


	//   ....[187]....
        /*0908*/ 	.word	0x000299f0


	//   ....[188]....
        /*090c*/ 	.word	0x00029a80


	//   ....[189]....
        /*0910*/ 	.word	0x00029b50


	//   ....[190]....
        /*0914*/ 	.word	0x00029bf0


	//   ....[191]....
        /*0918*/ 	.word	0x00029c90


	//   ....[192]....
        /*091c*/ 	.word	0x00029cf0


	//   ....[193]....
        /*0920*/ 	.word	0x00029d90


	//   ....[194]....
        /*0924*/ 	.word	0x00029ee0


	//   ....[195]....
        /*0928*/ 	.word	0x00029f30


	//   ....[196]....
        /*092c*/ 	.word	0x00029f90


	//   ....[197]....
        /*0930*/ 	.word	0x0002a080


	//   ....[198]....
        /*0934*/ 	.word	0x0002a180


	//   ....[199]....
        /*0938*/ 	.word	0x0002a1d0


	//   ....[200]....
        /*093c*/ 	.word	0x0002a230


	//   ....[201]....
        /*0940*/ 	.word	0x0002a320


	//   ....[202]....
        /*0944*/ 	.word	0x0002a420


	//   ....[203]....
        /*0948*/ 	.word	0x0002a470


	//   ....[204]....
        /*094c*/ 	.word	0x0002a4d0


	//   ....[205]....
        /*0950*/ 	.word	0x0002a5b0


	//   ....[206]....
        /*0954*/ 	.word	0x0002a6e0


	//   ....[207]....
        /*0958*/ 	.word	0x0002a7c0


	//   ....[208]....
        /*095c*/ 	.word	0x0002a850


	//   ....[209]....
        /*0960*/ 	.word	0x0002a960


	//   ....[210]....
        /*0964*/ 	.word	0x0002a9c0


	//   ....[211]....
        /*0968*/ 	.word	0x0002aad0


	//   ....[212]....
        /*096c*/ 	.word	0x0002ab30


	//   ....[213]....
        /*0970*/ 	.word	0x0002ac40


	//   ....[214]....
        /*0974*/ 	.word	0x0002aca0


	//   ....[215]....
        /*0978*/ 	.word	0x0002adb0


	//   ....[216]....
        /*097c*/ 	.word	0x0002ae10


	//   ....[217]....
        /*0980*/ 	.word	0x0002aed0


	//   ....[218]....
        /*0984*/ 	.word	0x0002b030


	//   ....[219]....
        /*0988*/ 	.word	0x0002b0d0


	//   ....[220]....
        /*098c*/ 	.word	0x0002b130


	//   ....[221]....
        /*0990*/ 	.word	0x0002b1e0


	//   ....[222]....
        /*0994*/ 	.word	0x0002b240


	//   ....[223]....
        /*0998*/ 	.word	0x0002b2f0


	//   ....[224]....
        /*099c*/ 	.word	0x0002b350


	//   ....[225]....
        /*09a0*/ 	.word	0x0002b400


	//   ....[226]....
        /*09a4*/ 	.word	0x0002b460


	//   ....[227]....
        /*09a8*/ 	.word	0x0002b510


	//   ....[228]....
        /*09ac*/ 	.word	0x0002b570


	//   ....[229]....
        /*09b0*/ 	.word	0x0002b620


	//   ....[230]....
        /*09b4*/ 	.word	0x0002b710


	//   ....[231]....
        /*09b8*/ 	.word	0x0002b7b0


	//   ....[232]....
        /*09bc*/ 	.word	0x0002b810


	//   ....[233]....
        /*09c0*/ 	.word	0x0002b8e0


	//   ....[234]....
        /*09c4*/ 	.word	0x0002b940


	//   ....[235]....
        /*09c8*/ 	.word	0x0002ba10


	//   ....[236]....
        /*09cc*/ 	.word	0x0002ba70


	//   ....[237]....
        /*09d0*/ 	.word	0x0002bb40


	//   ....[238]....
        /*09d4*/ 	.word	0x0002bba0


	//   ....[239]....
        /*09d8*/ 	.word	0x0002bc70


	//   ....[240]....
        /*09dc*/ 	.word	0x0002bcd0


	//   ....[241]....
        /*09e0*/ 	.word	0x0002bda0


	//   ....[242]....
        /*09e4*/ 	.word	0x0002be30


	//   ....[243]....
        /*09e8*/ 	.word	0x0002bed0


	//   ....[244]....
        /*09ec*/ 	.word	0x0002bff0


	//   ....[245]....
        /*09f0*/ 	.word	0x0002c060


	//   ....[246]....
        /*09f4*/ 	.word	0x0002c0d0


	//   ....[247]....
        /*09f8*/ 	.word	0x0002c140


	//   ....[248]....
        /*09fc*/ 	.word	0x0002c1b0


	//   ....[249]....
        /*0a00*/ 	.word	0x0002c230


	//   ....[250]....
        /*0a04*/ 	.word	0x0002c2c0


	//   ....[251]....
        /*0a08*/ 	.word	0x0002c350


	//   ....[252]....
        /*0a0c*/ 	.word	0x0002c3c0


	//   ....[253]....
        /*0a10*/ 	.word	0x0002c430


	//   ....[254]....
        /*0a14*/ 	.word	0x0002c4a0


	//   ....[255]....
        /*0a18*/ 	.word	0x0002c520


	//   ....[0]....
        /*0a1c*/ 	.word	0x0002c590


	//   ....[1]....
        /*0a20*/ 	.word	0x0002c630


	//   ....[2]....
        /*0a24*/ 	.word	0x0002c6c0


	//   ....[3]....
        /*0a28*/ 	.word	0x0002c7e0


	//   ....[4]....
        /*0a2c*/ 	.word	0x0002ecc0


	//   ....[5]....
        /*0a30*/ 	.word	0x0002f6a0


	//   ....[6]....
        /*0a34*/ 	.word	0x00030240


	//   ....[7]....
        /*0a38*/ 	.word	0x000302a0


	//   ....[8]....
        /*0a3c*/ 	.word	0x00030300


	//   ....[9]....
        /*0a40*/ 	.word	0x00030320


	//----- nvinfo : EIATTR_REG_RECONFIG
	.align		4
.L_1414:
        /*0a44*/ 	.byte	0x01, 0x54
	.zero		2


	//----- nvinfo : EIATTR_SYSCALL_OFFSETS
	.align		4
        /*0a48*/ 	.byte	0x04, 0x46
        /*0a4a*/ 	.short	(.L_1416 - .L_1415)


	//   ....[0]....
.L_1415:
        /*0a4c*/ 	.word	0x000027f0


	//   ....[1]....
        /*0a50*/ 	.word	0x00023660


	//   ....[2]....
        /*0a54*/ 	.word	0x000237b0


	//   ....[3]....
        /*0a58*/ 	.word	0x000238a0


	//   ....[4]....
        /*0a5c*/ 	.word	0x000246a0


	//   ....[5]....
        /*0a60*/ 	.word	0x00025200


	//----- nvinfo : EIATTR_MBARRIER_INSTR_OFFSETS
	.align		4
.L_1416:
        /*0a64*/ 	.byte	0x04, 0x39
        /*0a66*/ 	.short	(.L_1418 - .L_1417)


	//   ....[0]....
.L_1417:
        /*0a68*/ 	.word	0x00000190
        /*0a6c*/ 	.word	0x000000ff
        /*0a70*/ 	.word	0x00032400
        /*0a74*/ 	.short	0x0100
        /*0a76*/ 	.byte	0x08
	.zero		1


	//   ....[1]....
        /*0a78*/ 	.word	0x000001a0
        /*0a7c*/ 	.word	0x000000ff
        /*0a80*/ 	.word	0x00032410
        /*0a84*/ 	.short	0x0100
        /*0a86*/ 	.byte	0x08
	.zero		1


	//   ....[2]....
        /*0a88*/ 	.word	0x000001b0
        /*0a8c*/ 	.word	0x000000ff
        /*0a90*/ 	.word	0x00032420
        /*0a94*/ 	.short	0x0100
        /*0a96*/ 	.byte	0x08
	.zero		1


	//   ....[3]....
        /*0a98*/ 	.word	0x000002a0
        /*0a9c*/ 	.word	0x000000ff
        /*0aa0*/ 	.word	0x00032430
        /*0aa4*/ 	.short	0x0100
        /*0aa6*/ 	.byte	0x08
	.zero		1


	//   ....[4]....
        /*0aa8*/ 	.word	0x000002b0
        /*0aac*/ 	.word	0x000000ff
        /*0ab0*/ 	.word	0x00032440
        /*0ab4*/ 	.short	0x0100
        /*0ab6*/ 	.byte	0x08
	.zero		1


	//   ....[5]....
        /*0ab8*/ 	.word	0x000002c0
        /*0abc*/ 	.word	0x000000ff
        /*0ac0*/ 	.word	0x00032438
        /*0ac4*/ 	.short	0x0100
        /*0ac6*/ 	.byte	0x08
	.zero		1


	//   ....[6]....
        /*0ac8*/ 	.word	0x000002d0
        /*0acc*/ 	.word	0x000000ff
        /*0ad0*/ 	.word	0x00032448
        /*0ad4*/ 	.short	0x0100
        /*0ad6*/ 	.byte	0x08
	.zero		1


	//   ....[7]....
        /*0ad8*/ 	.word	0x00000400
        /*0adc*/ 	.word	0x000000ff
        /*0ae0*/ 	.word	0x00032450
        /*0ae4*/ 	.short	0x0100
        /*0ae6*/ 	.byte	0x08
	.zero		1


	//   ....[8]....
        /*0ae8*/ 	.word	0x00000410
        /*0aec*/ 	.word	0x000000ff
        /*0af0*/ 	.word	0x00032460
        /*0af4*/ 	.short	0x0100
        /*0af6*/ 	.byte	0x08
	.zero		1


	//   ....[9]....
        /*0af8*/ 	.word	0x00000420
        /*0afc*/ 	.word	0x000000ff
        /*0b00*/ 	.word	0x00032458
        /*0b04*/ 	.short	0x0100
        /*0b06*/ 	.byte	0x08
	.zero		1


	//   ....[10]....
        /*0b08*/ 	.word	0x00000430
        /*0b0c*/ 	.word	0x000000ff
        /*0b10*/ 	.word	0x00032468
        /*0b14*/ 	.short	0x0100
        /*0b16*/ 	.byte	0x08
	.zero		1


	//   ....[11]....
        /*0b18*/ 	.word	0x00000520
        /*0b1c*/ 	.word	0x000000ff
        /*0b20*/ 	.word	0x00032470
        /*0b24*/ 	.short	0x0100
        /*0b26*/ 	.byte	0x06
	.zero		1


	//   ....[12]....
        /*0b28*/ 	.word	0x00000530
        /*0b2c*/ 	.word	0x000000ff
        /*0b30*/ 	.word	0x00032480
        /*0b34*/ 	.short	0x0100
        /*0b36*/ 	.byte	0x06
	.zero		1


	//   ....[13]....
        /*0b38*/ 	.word	0x00000540
        /*0b3c*/ 	.word	0x000000ff
        /*0b40*/ 	.word	0x00032478
        /*0b44*/ 	.short	0x0100
        /*0b46*/ 	.byte	0x06
	.zero		1


	//   ....[14]....
        /*0b48*/ 	.word	0x00000550
        /*0b4c*/ 	.word	0x000000ff
        /*0b50*/ 	.word	0x00032488
        /*0b54*/ 	.short	0x0100
        /*0b56*/ 	.byte	0x06
	.zero		1


	//   ....[15]....
        /*0b58*/ 	.word	0x00000680
        /*0b5c*/ 	.word	0x000000ff
        /*0b60*/ 	.word	0x00032490
        /*0b64*/ 	.short	0x0100
        /*0b66*/ 	.byte	0x08
	.zero		1


	//   ....[16]....
        /*0b68*/ 	.word	0x00000690
        /*0b6c*/ 	.word	0x000000ff
        /*0b70*/ 	.word	0x000324a0
        /*0b74*/ 	.short	0x0100
        /*0b76*/ 	.byte	0x08
	.zero		1


	//   ....[17]....
        /*0b78*/ 	.word	0x000006a0
        /*0b7c*/ 	.word	0x000000ff
        /*0b80*/ 	.word	0x00032498
        /*0b84*/ 	.short	0x0100
        /*0b86*/ 	.byte	0x08
	.zero		1


	//   ....[18]....
        /*0b88*/ 	.word	0x000006b0
        /*0b8c*/ 	.word	0x000000ff
        /*0b90*/ 	.word	0x000324a8
        /*0b94*/ 	.short	0x0100
        /*0b96*/ 	.byte	0x08
	.zero		1


	//   ....[19]....
        /*0b98*/ 	.word	0x000007f0
        /*0b9c*/ 	.word	0x000000ff
        /*0ba0*/ 	.word	0x000324b0
        /*0ba4*/ 	.short	0x0100
        /*0ba6*/ 	.byte	0x08
	.zero		1


	//   ....[20]....
        /*0ba8*/ 	.word	0x00000800
        /*0bac*/ 	.word	0x000000ff
        /*0bb0*/ 	.word	0x000324c0
        /*0bb4*/ 	.short	0x0100
        /*0bb6*/ 	.byte	0x08
	.zero		1


	//   ....[21]....
        /*0bb8*/ 	.word	0x00000810
        /*0bbc*/ 	.word	0x000000ff
        /*0bc0*/ 	.word	0x000324b8
        /*0bc4*/ 	.short	0x0100
        /*0bc6*/ 	.byte	0x08
	.zero		1


	//   ....[22]....
        /*0bc8*/ 	.word	0x00000820
        /*0bcc*/ 	.word	0x000000ff
        /*0bd0*/ 	.word	0x000324c8
        /*0bd4*/ 	.short	0x0100
        /*0bd6*/ 	.byte	0x08
	.zero		1


	//   ....[23]....
        /*0bd8*/ 	.word	0x00002a40
        /*0bdc*/ 	.word	0x000000ff
        /*0be0*/ 	.word	0x00032400
        /*0be4*/ 	.short	0x010a
        /*0be6*/ 	.byte	0x2a
	.zero		1


	//   ....[24]....
        /*0be8*/ 	.word	0x00002ed0
        /*0bec*/ 	.word	0x00000018
        /*0bf0*/ 	.word	0x00000000
        /*0bf4*/ 	.short	0x010a
        /*0bf6*/ 	.byte	0x3f
	.zero		1


	//   ....[25]....
        /*0bf8*/ 	.word	0x00002f30
        /*0bfc*/ 	.word	0x00000018
        /*0c00*/ 	.word	0x00000000
        /*0c04*/ 	.short	0x010a
        /*0c06*/ 	.byte	0x3f
	.zero		1


	//   ....[26]....
        /*0c08*/ 	.word	0x000032e0
        /*0c0c*/ 	.word	0x000000ff
        /*0c10*/ 	.word	0x00032410
        /*0c14*/ 	.short	0x010a
        /*0c16*/ 	.byte	0x2a
	.zero		1


	//   ....[27]....
        /*0c18*/ 	.word	0x000033e0
        /*0c1c*/ 	.word	0x00000008
        /*0c20*/ 	.word	0x00000000
        /*0c24*/ 	.short	0x010a
        /*0c26*/ 	.byte	0x3f
	.zero		1


	//   ....[28]....
        /*0c28*/ 	.word	0x00003440
        /*0c2c*/ 	.word	0x00000008
        /*0c30*/ 	.word	0x00000000
        /*0c34*/ 	.short	0x010a
        /*0c36*/ 	.byte	0x3f
	.zero		1


	//   ....[29]....
        /*0c38*/ 	.word	0x00004180
        /*0c3c*/ 	.word	0x0000000c
        /*0c40*/ 	.word	0x00000000
        /*0c44*/ 	.short	0x0101
        /*0c46*/ 	.byte	0x3f
	.zero		1


	//   ....[30]....
        /*0c48*/ 	.word	0x000094b0
        /*0c4c*/ 	.word	0x00000006
        /*0c50*/ 	.word	0x00000000
        /*0c54*/ 	.short	0x0101
        /*0c56*/ 	.byte	0x3f
	.zero		1


	//   ....[31]....
        /*0c58*/ 	.word	0x00009c00
        /*0c5c*/ 	.word	0x00000004
        /*0c60*/ 	.word	0x00000000
        /*0c64*/ 	.short	0x010a
        /*0c66*/ 	.byte	0x3f
	.zero		1


	//   ....[32]....
        /*0c68*/ 	.word	0x00009ca0
        /*0c6c*/ 	.word	0x00000006
        /*0c70*/ 	.word	0x00000000
        /*0c74*/ 	.short	0x010a
        /*0c76*/ 	.byte	0x3f
	.zero		1


	//   ....[33]....
        /*0c78*/ 	.word	0x0000a0b0
        /*0c7c*/ 	.word	0x00000003
        /*0c80*/ 	.word	0x00000000
        /*0c84*/ 	.short	0x010a
        /*0c86*/ 	.byte	0x3f
	.zero		1


	//   ....[34]....
        /*0c88*/ 	.word	0x0000a180
        /*0c8c*/ 	.word	0x00000014
        /*0c90*/ 	.word	0x00000000
        /*0c94*/ 	.short	0x010a
        /*0c96*/ 	.byte	0x3f
	.zero		1


	//   ....[35]....
        /*0c98*/ 	.word	0x0000aec0
        /*0c9c*/ 	.word	0x00000003
        /*0ca0*/ 	.word	0x00000000
        /*0ca4*/ 	.short	0x0101
        /*0ca6*/ 	.byte	0x3f
	.zero		1


	//   ....[36]....
        /*0ca8*/ 	.word	0x00013270
        /*0cac*/ 	.word	0x00000000
        /*0cb0*/ 	.word	0x00000000
        /*0cb4*/ 	.short	0x0101
        /*0cb6*/ 	.byte	0x3f
	.zero		1


	//   ....[37]....
        /*0cb8*/ 	.word	0x00013460
        /*0cbc*/ 	.word	0x00000002
        /*0cc0*/ 	.word	0x00000000
        /*0cc4*/ 	.short	0x010a
        /*0cc6*/ 	.byte	0x3f
	.zero		1


	//   ....[38]....
        /*0cc8*/ 	.word	0x00013500
        /*0ccc*/ 	.word	0x00000006
        /*0cd0*/ 	.word	0x00000000
        /*0cd4*/ 	.short	0x010a
        /*0cd6*/ 	.byte	0x3f
	.zero		1


	//   ....[39]....
        /*0cd8*/ 	.word	0x00013910
        /*0cdc*/ 	.word	0x00000002
        /*0ce0*/ 	.word	0x00000000
        /*0ce4*/ 	.short	0x010a
        /*0ce6*/ 	.byte	0x3f
	.zero		1


	//   ....[40]....
        /*0ce8*/ 	.word	0x000139e0
        /*0cec*/ 	.word	0x0000000e
        /*0cf0*/ 	.word	0x00000000
        /*0cf4*/ 	.short	0x010a
        /*0cf6*/ 	.byte	0x3f
	.zero		1


	//   ....[41]....
        /*0cf8*/ 	.word	0x00014720
        /*0cfc*/ 	.word	0x00000006
        /*0d00*/ 	.word	0x00000000
        /*0d04*/ 	.short	0x0101
        /*0d06*/ 	.byte	0x3f
	.zero		1


	//   ....[42]....
        /*0d08*/ 	.word	0x0001df10
        /*0d0c*/ 	.word	0x00000003
        /*0d10*/ 	.word	0x00000000
        /*0d14*/ 	.short	0x0101
        /*0d16*/ 	.byte	0x3f
	.zero		1


	//   ....[43]....
        /*0d18*/ 	.word	0x00020af0
        /*0d1c*/ 	.word	0x000000ff
        /*0d20*/ 	.word	0x00000000
        /*0d24*/ 	.short	0x0101
        /*0d26*/ 	.byte	0x04
	.zero		1


	//   ....[44]....
        /*0d28*/ 	.word	0x00023db0
        /*0d2c*/ 	.word	0x00000011
        /*0d30*/ 	.word	0x00032440
        /*0d34*/ 	.short	0x010a
        /*0d36*/ 	.byte	0x3f
	.zero		1


	//   ....[45]....
        /*0d38*/ 	.word	0x00024410
        /*0d3c*/ 	.word	0x00000011
        /*0d40*/ 	.word	0x00032430
        /*0d44*/ 	.short	0x0107
        /*0d46*/ 	.byte	0x3f
	.zero		1


	//   ....[46]....
        /*0d48*/ 	.word	0x000244e0
        /*0d4c*/ 	.word	0x00000011
        /*0d50*/ 	.word	0x00032430
        /*0d54*/ 	.short	0x0101
        /*0d56*/ 	.byte	0x3f
	.zero		1


	//   ....[47]....
        /*0d58*/ 	.word	0x00025040
        /*0d5c*/ 	.word	0x00000016
        /*0d60*/ 	.word	0x00032400
        /*0d64*/ 	.short	0x0107
        /*0d66*/ 	.byte	0x3f
	.zero		1


	//   ....[48]....
        /*0d68*/ 	.word	0x000250d0
        /*0d6c*/ 	.word	0x00000016
        /*0d70*/ 	.word	0x00032400
        /*0d74*/ 	.short	0x0101
        /*0d76*/ 	.byte	0x3f
	.zero		1


	//   ....[49]....
        /*0d78*/ 	.word	0x00025b60
        /*0d7c*/ 	.word	0x00000016
        /*0d80*/ 	.word	0x00032410
        /*0d84*/ 	.short	0x0107
        /*0d86*/ 	.byte	0x3f
	.zero		1


	//   ....[50]....
        /*0d88*/ 	.word	0x00025c60
        /*0d8c*/ 	.word	0x00000016
        /*0d90*/ 	.word	0x00032410
        /*0d94*/ 	.short	0x0101
        /*0d96*/ 	.byte	0x3f
	.zero		1


	//   ....[51]....
        /*0d98*/ 	.word	0x00025c80
        /*0d9c*/ 	.word	0x00000016
        /*0da0*/ 	.word	0x00032420
        /*0da4*/ 	.short	0x010a
        /*0da6*/ 	.byte	0x3f
	.zero		1


	//   ....[52]....
        /*0da8*/ 	.word	0x00025d00
        /*0dac*/ 	.word	0x00000011
        /*0db0*/ 	.word	0x00032460
        /*0db4*/ 	.short	0x010a
        /*0db6*/ 	.byte	0x3f
	.zero		1


	//   ....[53]....
        /*0db8*/ 	.word	0x00026490
        /*0dbc*/ 	.word	0x00000011
        /*0dc0*/ 	.word	0x00032450
        /*0dc4*/ 	.short	0x0107
        /*0dc6*/ 	.byte	0x3f
	.zero		1


	//   ....[54]....
        /*0dc8*/ 	.word	0x00026550
        /*0dcc*/ 	.word	0x00000011
        /*0dd0*/ 	.word	0x00032450
        /*0dd4*/ 	.short	0x0101
        /*0dd6*/ 	.byte	0x3f
	.zero		1


	//   ....[55]....
        /*0dd8*/ 	.word	0x00026880
        /*0ddc*/ 	.word	0x00000006
        /*0de0*/ 	.word	0x00032440
        /*0de4*/ 	.short	0x010a
        /*0de6*/ 	.byte	0x3f
	.zero		1


	//   ....[56]....
        /*0de8*/ 	.word	0x00026c60
        /*0dec*/ 	.word	0x00000006
        /*0df0*/ 	.word	0x00032430
        /*0df4*/ 	.short	0x0107
        /*0df6*/ 	.byte	0x3f
	.zero		1


	//   ....[57]....
        /*0df8*/ 	.word	0x00026d10
        /*0dfc*/ 	.word	0x00000006
        /*0e00*/ 	.word	0x00032430
        /*0e04*/ 	.short	0x0101
        /*0e06*/ 	.byte	0x3f
	.zero		1


	//   ....[58]....
        /*0e08*/ 	.word	0x00026d40
        /*0e0c*/ 	.word	0x00000006
        /*0e10*/ 	.word	0x00032460
        /*0e14*/ 	.short	0x010a
        /*0e16*/ 	.byte	0x3f
	.zero		1


	//   ....[59]....
        /*0e18*/ 	.word	0x00027260
        /*0e1c*/ 	.word	0x00000006
        /*0e20*/ 	.word	0x00032450
        /*0e24*/ 	.short	0x0107
        /*0e26*/ 	.byte	0x3f
	.zero		1


	//   ....[60]....
        /*0e28*/ 	.word	0x00027310
        /*0e2c*/ 	.word	0x00000006
        /*0e30*/ 	.word	0x00032450
        /*0e34*/ 	.short	0x0101
        /*0e36*/ 	.byte	0x3f
	.zero		1


	//   ....[61]....
        /*0e38*/ 	.word	0x00028180
        /*0e3c*/ 	.word	0x00000007
        /*0e40*/ 	.word	0x00032420
        /*0e44*/ 	.short	0x010a
        /*0e46*/ 	.byte	0x3f
	.zero		1


	//   ....[62]....
        /*0e48*/ 	.word	0x00028320
        /*0e4c*/ 	.word	0x00000005
        /*0e50*/ 	.word	0x00032440
        /*0e54*/ 	.short	0x010a
        /*0e56*/ 	.byte	0x3f
	.zero		1


	//   ....[63]....
        /*0e58*/ 	.word	0x000283c0
        /*0e5c*/ 	.word	0x00000003
        /*0e60*/ 	.word	0x00032440
        /*0e64*/ 	.short	0x010a
        /*0e66*/ 	.byte	0x3f
	.zero		1


	//   ....[64]....
        /*0e68*/ 	.word	0x00028400
        /*0e6c*/ 	.word	0x00000005
        /*0e70*/ 	.word	0x00032460
        /*0e74*/ 	.short	0x010a
        /*0e76*/ 	.byte	0x3f
	.zero		1


	//   ....[65]....
        /*0e78*/ 	.word	0x00028440
        /*0e7c*/ 	.word	0x00000003
        /*0e80*/ 	.word	0x00032460
        /*0e84*/ 	.short	0x010a
        /*0e86*/ 	.byte	0x3f
	.zero		1


	//   ....[66]....
        /*0e88*/ 	.word	0x000284b0
        /*0e8c*/ 	.word	0x00000009
        /*0e90*/ 	.word	0x00032400
        /*0e94*/ 	.short	0x010a
        /*0e96*/ 	.byte	0x3f
	.zero		1


	//   ....[67]....
        /*0e98*/ 	.word	0x00028500
        /*0e9c*/ 	.word	0x00000018
        /*0ea0*/ 	.word	0x00000000
        /*0ea4*/ 	.short	0x010a
        /*0ea6*/ 	.byte	0x3f
	.zero		1


	//   ....[68]....
        /*0ea8*/ 	.word	0x00028560
        /*0eac*/ 	.word	0x00000009
        /*0eb0*/ 	.word	0x00032410
        /*0eb4*/ 	.short	0x010a
        /*0eb6*/ 	.byte	0x3f
	.zero		1


	//   ....[69]....
        /*0eb8*/ 	.word	0x000285b0
        /*0ebc*/ 	.word	0x00000008
        /*0ec0*/ 	.word	0x00000000
        /*0ec4*/ 	.short	0x010a
        /*0ec6*/ 	.byte	0x3f
	.zero		1


	//   ....[70]....
        /*0ec8*/ 	.word	0x00028600
        /*0ecc*/ 	.word	0x00000006
        /*0ed0*/ 	.word	0x00000000
        /*0ed4*/ 	.short	0x010a
        /*0ed6*/ 	.byte	0x3f
	.zero		1


	//   ....[71]....
        /*0ed8*/ 	.word	0x00028650
        /*0edc*/ 	.word	0x00000014
        /*0ee0*/ 	.word	0x00000000
        /*0ee4*/ 	.short	0x010a
        /*0ee6*/ 	.byte	0x3f
	.zero		1


	//   ....[72]....
        /*0ee8*/ 	.word	0x000286a0
        /*0eec*/ 	.word	0x00000006
        /*0ef0*/ 	.word	0x00000000
        /*0ef4*/ 	.short	0x010a
        /*0ef6*/ 	.byte	0x3f
	.zero		1


	//   ....[73]....
        /*0ef8*/ 	.word	0x000286f0
        /*0efc*/ 	.word	0x0000000e
        /*0f00*/ 	.word	0x00000000
        /*0f04*/ 	.short	0x010a
        /*0f06*/ 	.byte	0x3f
	.zero		1


	//   ....[74]....
        /*0f08*/ 	.word	0x00028810
        /*0f0c*/ 	.word	0x00000011
        /*0f10*/ 	.word	0x00032440
        /*0f14*/ 	.short	0x010a
        /*0f16*/ 	.byte	0x3f
	.zero		1


	//   ....[75]....
        /*0f18*/ 	.word	0x0002a5e0
        /*0f1c*/ 	.word	0x00000016
        /*0f20*/ 	.word	0x00032420
        /*0f24*/ 	.short	0x010a
        /*0f26*/ 	.byte	0x3f
	.zero		1


	//   ....[76]....
        /*0f28*/ 	.word	0x0002a630
        /*0f2c*/ 	.word	0x00000011
        /*0f30*/ 	.word	0x00032460
        /*0f34*/ 	.short	0x010a
        /*0f36*/ 	.byte	0x3f
	.zero		1


	//   ....[77]....
        /*0f38*/ 	.word	0x0002af80
        /*0f3c*/ 	.word	0x00000006
        /*0f40*/ 	.word	0x00032440
        /*0f44*/ 	.short	0x010a
        /*0f46*/ 	.byte	0x3f
	.zero		1


	//   ....[78]....
        /*0f48*/ 	.word	0x0002b660
        /*0f4c*/ 	.word	0x00000006
        /*0f50*/ 	.word	0x00032460
        /*0f54*/ 	.short	0x010a
        /*0f56*/ 	.byte	0x3f
	.zero		1


	//   ....[79]....
        /*0f58*/ 	.word	0x0002c700
        /*0f5c*/ 	.word	0x00000007
        /*0f60*/ 	.word	0x00032420
        /*0f64*/ 	.short	0x010a
        /*0f66*/ 	.byte	0x3f
	.zero		1


	//   ....[80]....
        /*0f68*/ 	.word	0x0002c8a0
        /*0f6c*/ 	.word	0x00000005
        /*0f70*/ 	.word	0x00032440
        /*0f74*/ 	.short	0x010a
        /*0f76*/ 	.byte	0x3f
	.zero		1


	//   ....[81]....
        /*0f78*/ 	.word	0x0002c8f0
        /*0f7c*/ 	.word	0x00000003
        /*0f80*/ 	.word	0x00032440
        /*0f84*/ 	.short	0x010a
        /*0f86*/ 	.byte	0x3f
	.zero		1


	//   ....[82]....
        /*0f88*/ 	.word	0x0002c940
        /*0f8c*/ 	.word	0x00000005
        /*0f90*/ 	.word	0x00032460
        /*0f94*/ 	.short	0x010a
        /*0f96*/ 	.byte	0x3f
	.zero		1


	//   ....[83]....
        /*0f98*/ 	.word	0x0002ccf0
        /*0f9c*/ 	.word	0x0000000a
        /*0fa0*/ 	.word	0x00000000
        /*0fa4*/ 	.short	0x010a
        /*0fa6*/ 	.byte	0x3f
	.zero		1


	//   ....[84]....
        /*0fa8*/ 	.word	0x0002ce30
        /*0fac*/ 	.word	0x00000002
        /*0fb0*/ 	.word	0x00000000
        /*0fb4*/ 	.short	0x010a
        /*0fb6*/ 	.byte	0x3f
	.zero		1


	//   ....[85]....
        /*0fb8*/ 	.word	0x0002d490
        /*0fbc*/ 	.word	0x0000000a
        /*0fc0*/ 	.word	0x00000000
        /*0fc4*/ 	.short	0x010a
        /*0fc6*/ 	.byte	0x3f
	.zero		1


	//   ....[86]....
        /*0fc8*/ 	.word	0x0002d5d0
        /*0fcc*/ 	.word	0x00000008
        /*0fd0*/ 	.word	0x00000000
        /*0fd4*/ 	.short	0x010a
        /*0fd6*/ 	.byte	0x3f
	.zero		1


	//   ....[87]....
        /*0fd8*/ 	.word	0x0002e8a0
        /*0fdc*/ 	.word	0x00000006
        /*0fe0*/ 	.word	0x00000000
        /*0fe4*/ 	.short	0x0101
        /*0fe6*/ 	.byte	0x3f
	.zero		1


	//   ....[88]....
        /*0fe8*/ 	.word	0x00048020
        /*0fec*/ 	.word	0x00000000
        /*0ff0*/ 	.word	0x00000000
        /*0ff4*/ 	.short	0x0101
        /*0ff6*/ 	.byte	0x3f
	.zero		1


	//   ....[89]....
        /*0ff8*/ 	.word	0x00048040
        /*0ffc*/ 	.word	0x00000002
        /*1000*/ 	.word	0x00000000
        /*1004*/ 	.short	0x010a
        /*1006*/ 	.byte	0x3f
	.zero		1


	//   ....[90]....
        /*1008*/ 	.word	0x00048090
        /*100c*/ 	.word	0x00000008
        /*1010*/ 	.word	0x00000000
        /*1014*/ 	.short	0x010a
        /*1016*/ 	.byte	0x3f
	.zero		1


	//----- nvinfo : EIATTR_NUM_MBARRIERS
	.align		4
.L_1418:
        /*1018*/ 	.byte	0x03, 0x38
        /*101a*/ 	.short	0x0017


	//----- nvinfo : EIATTR_EXIT_INSTR_OFFSETS
	.align		4
        /*101c*/ 	.byte	0x04, 0x1c
        /*101e*/ 	.short	(.L_1420 - .L_1419)


	//   ....[0]....
.L_1419:
        /*1020*/ 	.word	0x00000aa0


	//   ....[1]....
        /*1024*/ 	.word	0x00021e50


	//   ....[2]....
        /*1028*/ 	.word	0x00028490


	//----- nvinfo : EIATTR_MAX_THREADS
	.align		4
.L_1420:
        /*102c*/ 	.byte	0x04, 0x05
        /*102e*/ 	.short	(.L_1422 - .L_1421)
.L_1421:
        /*1030*/ 	.word	0x00000180
        /*1034*/ 	.word	0x00000001
        /*1038*/ 	.word	0x00000001


	//----- nvinfo : EIATTR_CRS_STACK_SIZE
	.align		4
.L_1422:
        /*103c*/ 	.byte	0x04, 0x1e
        /*103e*/ 	.short	(.L_1424 - .L_1423)
.L_1423:
        /*1040*/ 	.word	0x00000000


	//----- nvinfo : EIATTR_CBANK_PARAM_SIZE
	.align		4
.L_1424:
        /*1044*/ 	.byte	0x03, 0x19
        /*1046*/ 	.short	0x0bf0


	//----- nvinfo : EIATTR_PARAM_CBANK
	.align		4
        /*1048*/ 	.byte	0x04, 0x0a
        /*104a*/ 	.short	(.L_1426 - .L_1425)
	.align		4
.L_1425:
        /*104c*/ 	.word	index@(.nv.constant0._ZN7cutlass13device_kernelIN5flash11enable_sm90INS1_16FlashAttnFwdSm90INS1_25CollectiveMainloopFwdSm90ILi2EN4cute5tupleIJNS5_1CILi1EEES8_S8_EEENS6_IJNS7_ILi128EEENS7_ILi96EEENS7_ILi64EEEEEELi256ENS_6half_tEfNS_4arch4Sm90ELb0ELb1ELb0ELb1ELb1ELb0ELb1ELb1ELb0ELb1ELb0ELb0EEENS1_21CollectiveEpilogueFwdINS6_IJSA_NS7_ILi256EEESB_EEES9_SE_SG_Li256ELb1ELb1ELb0ELb0EEENS1_36VarlenDynamicPersistentTileSchedulerILi128ELi96ELi256ELi128ELb0ELb1ELb1ELb1ELb0ELb1EEEEEEEEEvNT_6ParamsE)
        /*1050*/ 	.short	0x0210
        /*1052*/ 	.short	0x0bf0


	//----- nvinfo : EIATTR_SW_WAR
	.align		4
.L_1426:
        /*1054*/ 	.byte	0x04, 0x36
        /*1056*/ 	.short	(.L_1428 - .L_1427)
.L_1427:
        /*1058*/ 	.word	0x00000008
.L_1428:


//--------------------- .nv.info._ZN7cutlass13device_kernelIN5flash11enable_sm90INS1_16FlashAttnFwdSm90INS1_25CollectiveMainloopFwdSm90ILi2EN4cute5tupleIJNS5_1CILi1EEES8_S8_EEENS6_IJNS7_ILi128EEENS7_ILi96EEENS7_ILi64EEEEEELi256ENS_6half_tEfNS_4arch4Sm90ELb0ELb1ELb0ELb1ELb1ELb1ELb1ELb1ELb0ELb1ELb0ELb0EEENS1_21CollectiveEpilogueFwdINS6_IJSA_NS7_ILi256EEESB_EEES9_SE_SG_Li256ELb1ELb1ELb0ELb0EEENS1_36VarlenDynamicPersistentTileSchedulerILi128ELi96ELi256ELi128ELb0ELb1ELb1ELb1ELb0ELb1EEEEEEEEEvNT_6ParamsE --------------------------
	.section	.nv.info._ZN7cutlass13device_kernelIN5flash11enable_sm90INS1_16FlashAttnFwdSm90INS1_25CollectiveMainloopFwdSm90ILi2EN4cute5tupleIJNS5_1CILi1EEES8_S8_EEENS6_IJNS7_ILi128EEENS7_ILi96EEENS7_ILi64EEEEEELi256ENS_6half_tEfNS_4arch4Sm90ELb0ELb1ELb0ELb1ELb1ELb1ELb1ELb1ELb0ELb1ELb0ELb0EEENS1_21CollectiveEpilogueFwdINS6_IJSA_NS7_ILi256EEESB_EEES9_SE_SG_Li256ELb1ELb1ELb0ELb0EEENS1_36VarlenDynamicPersistentTileSchedulerILi128ELi96ELi256ELi128ELb0ELb1ELb1ELb1ELb0ELb1EEEEEEEEEvNT_6ParamsE,"",@"SHT_CUDA_INFO"
	.sectionflags	@""
	.align	4


	//----- nvinfo : EIATTR_CUDA_API_VERSION
	.align		4
        /*0000*/ 	.byte	0x04, 0x37
        /*0002*/ 	.short	(.L_1430 - .L_1429)
.L_1429:
        /*0004*/ 	.word	0x00000082


	//----- nvinfo : EIATTR_KPARAM_INFO
	.align		4
.L_1430:
        /*0008*/ 	.byte	0x04, 0x17
        /*000a*/ 	.short	(.L_1432 - .L_1431)
.L_1431:
        /*000c*/ 	.word	0x00000000
        /*0010*/ 	.short	0x0000
        /*0012*/ 	.short	0x0070
        /*0014*/ 	.byte	0x00, 0xf0, 0x01, 0x2e


	//----- nvinfo : EIATTR_SPARSE_MMA_MASK
	.align		4
.L_1432:
        /*0018*/ 	.byte	0x03, 0x50
        /*001a*/ 	.short	0x0000


	//----- nvinfo : EIATTR_MAXREG_COUNT
	.align		4
        /*001c*/ 	.byte	0x03, 0x1b
        /*001e*/ 	.short	0x00a8


	//----- nvinfo : EIATTR_NUM_BARRIERS
	.align		4
        /*0020*/ 	.byte	0x02, 0x4c
        /*0022*/ 	.byte	0x10
	.zero		1


	//----- nvinfo : EIATTR_EXTERNS
	.align		4
        /*0024*/ 	.byte	0x04, 0x0f
        /*0026*/ 	.short	(.L_1434 - .L_1433)


	//   ....[0]....
	.align		4
.L_1433:
        /*0028*/ 	.word	index@(__assertfail)


	//----- nvinfo : EIATTR_ANNOTATIONS
	.align		4
.L_1434:
        /*002c*/ 	.byte	0x04, 0x55
        /*002e*/ 	.short	(.L_1436 - .L_1435)


	//   ....[0]....
.L_1435:
        /* <DEDUP_REMOVED lines=45> */


	//----- nvinfo : EIATTR_MERCURY_ISA_VERSION
	.align		4
.L_1436:
        /*02f0*/ 	.byte	0x03, 0x5f
        /*02f2*/ 	.short	0x0101


	//----- nvinfo : EIATTR_UNUSED_LOAD_BYTE_OFFSET
	.align		4
        /*02f4*/ 	.byte	0x04, 0x44
        /*02f6*/ 	.short	(.L_1438 - .L_1437)


	//   ....[0]....
.L_1437:
        /*02f8*/ 	.word	0x00000b70
        /*02fc*/ 	.word	0x0000fff0


	//   ....[1]....
        /*0300*/ 	.word	0x0002b040
        /*0304*/ 	.word	0x0000fff0


	//----- nvinfo : EIATTR_INT_WARP_WIDE_INSTR_OFFSETS
	.align		4
.L_1438:
        /*0308*/ 	.byte	0x04, 0x31
        /*030a*/ 	.short	(.L_1440 - .L_1439)


	//   ....[0]....
.L_1439:
        /*030c*/ 	.word	0x00000180


	//   ....[1]....
        /*0310*/ 	.word	0x000001c0


	//   ....[2]....
        /*0314*/ 	.word	0x00000230


	//   ....[3]....
        /*0318*/ 	.word	0x00000240


	//   ....[4]....
        /*031c*/ 	.word	0x00030d00


	//   ....[5]....
        /*0320*/ 	.word	0x00030d90


	//   ....[6]....
        /*0324*/ 	.word	0x00034d70


	//   ....[7]....
        /*0328*/ 	.word	0x00034e00


	//----- nvinfo : EIATTR_COOP_GROUP_MASK_REGIDS
	.align		4
.L_1440:
        /*032c*/ 	.byte	0x04, 0x29
        /*032e*/ 	.short	(.L_1442 - .L_1441)


	//   ....[0]....
.L_1441:
        /*0330*/ 	.word	0xffffffff


	//   ....[1]....
        /*0334*/ 	.word	0xffffffff


	//   ....[2]....
        /*0338*/ 	.word	0xffffffff


	//   ....[3]....
        /*033c*/ 	.word	0xffffffff


	//   ....[4]....
        /*0340*/ 	.word	0xffffffff


	//   ....[5]....
        /*0344*/ 	.word	0xffffffff


	//   ....[6]....
        /*0348*/ 	.word	0xffffffff


	//   ....[7]....
        /*034c*/ 	.word	0xffffffff


	//   ....[8]....
        /*0350*/ 	.word	0xffffffff


	//   ....[9]....
        /*0354*/ 	.word	0xffffffff


	//   ....[10]....
        /*0358*/ 	.word	0xffffffff


	//   ....[11]....
        /*035c*/ 	.word	0xffffffff


	//   ....[12]....
        /*0360*/ 	.word	0xffffffff


	//   ....[13]....
        /*0364*/ 	.word	0xffffffff


	//   ....[14]....
        /*0368*/ 	.word	0xffffffff


	//   ....[15]....
        /*036c*/ 	.word	0xffffffff


	//   ....[16]....
        /*0370*/ 	.word	0xffffffff


	//   ....[17]....
        /*0374*/ 	.word	0xffffffff


	//   ....[18]....
        /*0378*/ 	.word	0xffffffff


	//   ....[19]....
        /*037c*/ 	.word	0xffffffff


	//   ....[20]....
        /*0380*/ 	.word	0xffffffff


	//   ....[21]....
        /*0384*/ 	.word	0xffffffff


	//   ....[22]....
        /*0388*/ 	.word	0xffffffff


	//   ....[23]....
        /*038c*/ 	.word	0xffffffff


	//   ....[24]....
        /*0390*/ 	.word	0xffffffff


	//   ....[25]....
        /*0394*/ 	.word	0xffffffff


	//   ....[26]....
        /*0398*/ 	.word	0xffffffff


	//   ....[27]....
        /*039c*/ 	.word	0xffffffff


	//   ....[28]....
        /*03a0*/ 	.word	0xffffffff


	//   ....[29]....
        /*03a4*/ 	.word	0xffffffff


	//   ....[30]....
        /*03a8*/ 	.word	0xffffffff


	//   ....[31]....
        /*03ac*/ 	.word	0xffffffff


	//   ....[32]....
        /*03b0*/ 	.word	0xffffffff


	//   ....[33]....
        /*03b4*/ 	.word	0xffffffff


	//   ....[34]....
        /*03b8*/ 	.word	0xffffffff


	//   ....[35]....
        /*03bc*/ 	.word	0xffffffff


	//   ....[36]....
        /*03c0*/ 	.word	0xffffffff


	//   ....[37]....
        /*03c4*/ 	.word	0xffffffff


	//   ....[38]....
        /*03c8*/ 	.word	0xffffffff


	//   ....[39]....
        /*03cc*/ 	.word	0xffffffff


	//   ....[40]....
        /*03d0*/ 	.word	0xffffffff


	//   ....[41]....
        /*03d4*/ 	.word	0xffffffff


	//   ....[42]....
        /*03d8*/ 	.word	0xffffffff


	//   ....[43]....
        /*03dc*/ 	.word	0xffffffff


	//   ....[44]....
        /*03e0*/ 	.word	0xffffffff


	//   ....[45]....
        /*03e4*/ 	.word	0xffffffff


	//   ....[46]....
        /*03e8*/ 	.word	0xffffffff


	//   ....[47]....
        /*03ec*/ 	.word	0xffffffff


	//   ....[48]....
        /*03f0*/ 	.word	0xffffffff


	//   ....[49]....
        /*03f4*/ 	.word	0xffffffff


	//   ....[50]....
        /*03f8*/ 	.word	0xffffffff


	//   ....[51]....
        /*03fc*/ 	.word	0xffffffff


	//   ....[52]....
        /*0400*/ 	.word	0xffffffff


	//   ....[53]....
        /*0404*/ 	.word	0xffffffff


	//   ....[54]....
        /*0408*/ 	.word	0xffffffff


	//   ....[55]....
        /*040c*/ 	.word	0xffffffff


	//   ....[56]....
        /*0410*/ 	.word	0xffffffff


	//   ....[57]....
        /*0414*/ 	.word	0xffffffff


	//   ....[58]....
        /*0418*/ 	.word	0xffffffff


	//   ....[59]....
        /*041c*/ 	.word	0xffffffff


	//   ....[60]....
        /*0420*/ 	.word	0xffffffff


	//   ....[61]....
        /*0424*/ 	.word	0xffffffff


	//   ....[62]....
        /*0428*/ 	.word	0xffffffff


	//   ....[63]....
        /*042c*/ 	.word	0xffffffff


	//   ....[64]....
        /*0430*/ 	.word	0xffffffff


	//   ....[65]....
        /*0434*/ 	.word	0xffffffff


	//   ....[66]....
        /*0438*/ 	.word	0xffffffff


	//   ....[67]....
        /*043c*/ 	.word	0xffffffff


	//   ....[68]....
        /*0440*/ 	.word	0xffffffff


	//   ....[69]....
        /*0444*/ 	.word	0xffffffff


	//   ....[70]....
        /*0448*/ 	.word	0xffffffff


	//   ....[71]....
        /*044c*/ 	.word	0xffffffff


	//   ....[72]....
        /*0450*/ 	.word	0xffffffff


	//   ....[73]....
        /*0454*/ 	.word	0xffffffff


	//   ....[74]....
        /*0458*/ 	.word	0xffffffff


	//   ....[75]....
        /*045c*/ 	.word	0xffffffff


	//   ....[76]....
        /*0460*/ 	.word	0xffffffff


	//   ....[77]....
        /*0464*/ 	.word	0xffffffff


	//   ....[78]....
        /*0468*/ 	.word	0xffffffff


	//   ....[79]....
        /*046c*/ 	.word	0xffffffff


	//   ....[80]....
        /*0470*/ 	.word	0xffffffff


	//   ....[81]....
        /*0474*/ 	.word	0xffffffff


	//   ....[82]....
        /*0478*/ 	.word	0xffffffff


	//   ....[83]....
        /*047c*/ 	.word	0xffffffff


	//   ....[84]....
        /*0480*/ 	.word	0xffffffff


	//   ....[85]....
        /*0484*/ 	.word	0xffffffff


	//   ....[86]....
        /*0488*/ 	.word	0xffffffff


	//   ....[87]....
        /*048c*/ 	.word	0xffffffff


	//   ....[88]....
        /*0490*/ 	.word	0xffffffff


	//   ....[89]....
        /*0494*/ 	.word	0xffffffff


	//   ....[90]....
        /*0498*/ 	.word	0xffffffff


	//   ....[91]....
        /*049c*/ 	.word	0xffffffff


	//   ....[92]....
        /*04a0*/ 	.word	0xffffffff


	//   ....[93]....
        /*04a4*/ 	.word	0xffffffff


	//   ....[94]....
        /*04a8*/ 	.word	0xffffffff


	//   ....[95]....
        /*04ac*/ 	.word	0xffffffff


	//   ....[96]....
        /*04b0*/ 	.word	0xffffffff


	//   ....[97]....
        /*04b4*/ 	.word	0xffffffff


	//   ....[98]....
        /*04b8*/ 	.word	0xffffffff


	//   ....[99]....
        /*04bc*/ 	.word	0xffffffff


	//   ....[100]....
        /*04c0*/ 	.word	0xffffffff


	//   ....[101]....
        /*04c4*/ 	.word	0xffffffff


	//   ....[102]....
        /*04c8*/ 	.word	0xffffffff


	//   ....[103]....
        /*04cc*/ 	.word	0xffffffff


	//   ....[104]....
        /*04d0*/ 	.word	0xffffffff


	//   ....[105]....
        /*04d4*/ 	.word	0xffffffff


	//   ....[106]....
        /*04d8*/ 	.word	0xffffffff


	//   ....[107]....
        /*04dc*/ 	.word	0xffffffff


	//   ....[108]....
        /*04e0*/ 	.word	0xffffffff


	//   ....[109]....
        /*04e4*/ 	.word	0xffffffff


	//   ....[110]....
        /*04e8*/ 	.word	0xffffffff


	//   ....[111]....
        /*04ec*/ 	.word	0xffffffff


	//   ....[112]....
        /*04f0*/ 	.word	0xffffffff


	//   ....[113]....
        /*04f4*/ 	.word	0xffffffff


	//   ....[114]....
        /*04f8*/ 	.word	0xffffffff


	//   ....[115]....
        /*04fc*/ 	.word	0xffffffff


	//   ....[116]....
        /*0500*/ 	.word	0xffffffff


	//   ....[117]....
        /*0504*/ 	.word	0xffffffff


	//   ....[118]....
        /*0508*/ 	.word	0xffffffff


	//   ....[119]....
        /*050c*/ 	.word	0xffffffff


	//   ....[120]....
        /*0510*/ 	.word	0xffffffff


	//   ....[121]....
        /*0514*/ 	.word	0xffffffff


	//   ....[122]....
        /*0518*/ 	.word	0xffffffff


	//   ....[123]....
        /*051c*/ 	.word	0xffffffff


	//   ....[124]....
        /*0520*/ 	.word	0xffffffff


	//   ....[125]....
        /*0524*/ 	.word	0xffffffff


	//   ....[126]....
        /*0528*/ 	.word	0xffffffff


	//   ....[127]....
        /*052c*/ 	.word	0xffffffff


	//   ....[128]....
        /*0530*/ 	.word	0xffffffff


	//   ....[129]....
        /*0534*/ 	.word	0xffffffff


	//   ....[130]....
        /*0538*/ 	.word	0xffffffff


	//   ....[131]....
        /*053c*/ 	.word	0xffffffff


	//   ....[132]....
        /*0540*/ 	.word	0xffffffff


	//   ....[133]....
        /*0544*/ 	.word	0xffffffff


	//   ....[134]....
        /*0548*/ 	.word	0xffffffff


	//   ....[135]....
        /*054c*/ 	.word	0xffffffff


	//   ....[136]....
        /*0550*/ 	.word	0xffffffff


	//   ....[137]....
        /*0554*/ 	.word	0xffffffff


	//   ....[138]....
        /*0558*/ 	.word	0xffffffff


	//   ....[139]....
        /*055c*/ 	.word	0xffffffff


	//   ....[140]....
        /*0560*/ 	.word	0xffffffff


	//   ....[141]....
        /*0564*/ 	.word	0xffffffff


	//   ....[142]....
        /*0568*/ 	.word	0xffffffff


	//   ....[143]....
        /*056c*/ 	.word	0xffffffff


	//   ....[144]....
        /*0570*/ 	.word	0xffffffff


	//   ....[145]....
        /*0574*/ 	.word	0xffffffff


	//   ....[146]....
        /*0578*/ 	.word	0xffffffff


	//   ....[147]....
        /*057c*/ 	.word	0xffffffff


	//   ....[148]....
        /*0580*/ 	.word	0xffffffff


	//   ....[149]....
        /*0584*/ 	.word	0xffffffff


	//   ....[150]....
        /*0588*/ 	.word	0xffffffff


	//   ....[151]....
        /*058c*/ 	.word	0xffffffff


	//   ....[152]....
        /*0590*/ 	.word	0xffffffff


	//   ....[153]....
        /*0594*/ 	.word	0xffffffff


	//   ....[154]....
        /*0598*/ 	.word	0xffffffff


	//   ....[155]....
        /*059c*/ 	.word	0xffffffff


	//   ....[156]....
        /*05a0*/ 	.word	0xffffffff


	//   ....[157]....
        /*05a4*/ 	.word	0xffffffff


	//   ....[158]....
        /*05a8*/ 	.word	0xffffffff


	//   ....[159]....
        /*05ac*/ 	.word	0xffffffff


	//   ....[160]....
        /*05b0*/ 	.word	0xffffffff


	//   ....[161]....
        /*05b4*/ 	.word	0xffffffff


	//   ....[162]....
        /*05b8*/ 	.word	0xffffffff


	//   ....[163]....
        /*05bc*/ 	.word	0xffffffff


	//   ....[164]....
        /*05c0*/ 	.word	0xffffffff


	//   ....[165]....
        /*05c4*/ 	.word	0xffffffff


	//   ....[166]....
        /*05c8*/ 	.word	0xffffffff


	//   ....[167]....
        /*05cc*/ 	.word	0xffffffff


	//   ....[168]....
        /*05d0*/ 	.word	0xffffffff


	//   ....[169]....
        /*05d4*/ 	.word	0xffffffff


	//   ....[170]....
        /*05d8*/ 	.word	0xffffffff


	//   ....[171]....
        /*05dc*/ 	.word	0xffffffff


	//   ....[172]....
        /*05e0*/ 	.word	0xffffffff


	//   ....[173]....
        /*05e4*/ 	.word	0xffffffff


	//   ....[174]....
        /*05e8*/ 	.word	0xffffffff


	//   ....[175]....
        /*05ec*/ 	.word	0xffffffff


	//   ....[176]....
        /*05f0*/ 	.word	0xffffffff


	//   ....[177]....
        /*05f4*/ 	.word	0xffffffff


	//   ....[178]....
        /*05f8*/ 	.word	0xffffffff


	//   ....[179]....
        /*05fc*/ 	.word	0xffffffff


	//   ....[180]....
        /*0600*/ 	.word	0xffffffff


	//   ....[181]....
        /*0604*/ 	.word	0xffffffff


	//   ....[182]....
        /*0608*/ 	.word	0xffffffff


	//   ....[183]....
        /*060c*/ 	.word	0xffffffff


	//   ....[184]....
        /*0610*/ 	.word	0xffffffff


	//   ....[185]....
        /*0614*/ 	.word	0xffffffff


	//   ....[186]....
        /*0618*/ 	.word	0xffffffff


	//   ....[187]....
        /*061c*/ 	.word	0xffffffff


	//   ....[188]....
        /*0620*/ 	.word	0xffffffff


	//   ....[189]....
        /*0624*/ 	.word	0xffffffff


	//   ....[190]....
        /*0628*/ 	.word	0xffffffff


	//   ....[191]....
        /*062c*/ 	.word	0xffffffff


	//   ....[192]....
        /*0630*/ 	.word	0xffffffff


	//   ....[193]....
        /*0634*/ 	.word	0xffffffff


	//   ....[194]....
        /*0638*/ 	.word	0xffffffff


	//   ....[195]....
        /*063c*/ 	.word	0x0500000f


	//   ....[196]....
        /*0640*/ 	.word	0x0500000f


	//   ....[197]....
        /*0644*/ 	.word	0x0500000f


	//   ....[198]....
        /*0648*/ 	.word	0x0500000f


	//   ....[199]....
        /*064c*/ 	.word	0x0500000f


	//   ....[200]....
        /*0650*/ 	.word	0x0500000f


	//   ....[201]....
        /*0654*/ 	.word	0x0500000f


	//   ....[202]....
        /*0658*/ 	.word	0x0500000f


	//   ....[203]....
        /*065c*/ 	.word	0x0500000f


	//   ....[204]....
        /*0660*/ 	.word	0x0500000f


	//   ....[205]....
        /*0664*/ 	.word	0x0500000f


	//   ....[206]....
        /*0668*/ 	.word	0x0500000f


	//   ....[207]....
        /*066c*/ 	.word	0x0500000f


	//   ....[208]....
        /*0670*/ 	.word	0x0500000f


	//   ....[209]....
        /*0674*/ 	.word	0x0500000f


	//   ....[210]....
        /*0678*/ 	.word	0x0500000f


	//   ....[211]....
        /*067c*/ 	.word	0x0500000f


	//   ....[212]....
        /*0680*/ 	.word	0x0500000f


	//   ....[213]....
        /*0684*/ 	.word	0x0500000f


	//   ....[214]....
        /*0688*/ 	.word	0x0500000f


	//   ....[215]....
        /*068c*/ 	.word	0x0500000f


	//   ....[216]....
        /*0690*/ 	.word	0x0500000f


	//   ....[217]....
        /*0694*/ 	.word	0x0500000f


	//   ....[218]....
        /*0698*/ 	.word	0x0500000f


	//   ....[219]....
        /*069c*/ 	.word	0x0500000f


	//   ....[220]....
        /*06a0*/ 	.word	0x0500000f


	//   ....[221]....
        /*06a4*/ 	.word	0x0500000f


	//   ....[222]....
        /*06a8*/ 	.word	0x0500000f


	//   ....[223]....
        /*06ac*/ 	.word	0x0500000f


	//   ....[224]....
        /*06b0*/ 	.word	0x0500000f


	//   ....[225]....
        /*06b4*/ 	.word	0x0500000f


	//   ....[226]....
        /*06b8*/ 	.word	0x0500000f


	//   ....[227]....
        /*06bc*/ 	.word	0x0500000f


	//   ....[228]....
        /*06c0*/ 	.word	0x0500000f


	//   ....[229]....
        /*06c4*/ 	.word	0x0500000f


	//   ....[230]....
        /*06c8*/ 	.word	0x0500000f


	//   ....[231]....
        /*06cc*/ 	.word	0x0500000f


	//   ....[232]....
        /*06d0*/ 	.word	0x0500000f


	//   ....[233]....
        /*06d4*/ 	.word	0x0500000f


	//   ....[234]....
        /*06d8*/ 	.word	0x0500000f


	//   ....[235]....
        /*06dc*/ 	.word	0x0500000f


	//   ....[236]....
        /*06e0*/ 	.word	0x0500000f


	//   ....[237]....
        /*06e4*/ 	.word	0x0500000f


	//   ....[238]....
        /*06e8*/ 	.word	0x0500000f


	//   ....[239]....
        /*06ec*/ 	.word	0x0500000f


	//   ....[240]....
        /*06f0*/ 	.word	0x0500000f


	//   ....[241]....
        /*06f4*/ 	.word	0x0500000f


	//   ....[242]....
        /*06f8*/ 	.word	0x0500000f


	//   ....[243]....
        /*06fc*/ 	.word	0x0500000f


	//   ....[244]....
        /*0700*/ 	.word	0x0500000f


	//   ....[245]....
        /*0704*/ 	.word	0x0500000f


	//   ....[246]....
        /*0708*/ 	.word	0x0500000f


	//   ....[247]....
        /*070c*/ 	.word	0x0500000f


	//   ....[248]....
        /*0710*/ 	.word	0x0500000f


	//   ....[249]....
        /*0714*/ 	.word	0x0500000f


	//   ....[250]....
        /*0718*/ 	.word	0x0500000f


	//   ....[251]....
        /*071c*/ 	.word	0x0500000f


	//   ....[252]....
        /*0720*/ 	.word	0x0500000f


	//   ....[253]....
        /*0724*/ 	.word	0x0500000f


	//   ....[254]....
        /*0728*/ 	.word	0x0500000f


	//   ....[255]....
        /*072c*/ 	.word	0x0500000f


	//   ....[0]....
        /*0730*/ 	.word	0x0500000f


	//   ....[1]....
        /*0734*/ 	.word	0x0500000f


	//   ....[2]....
        /*0738*/ 	.word	0x0500000f


	//   ....[3]....
        /*073c*/ 	.word	0x0500000f


	//   ....[4]....
        /*0740*/ 	.word	0x0500000f


	//   ....[5]....
        /*0744*/ 	.word	0x0500000f


	//   ....[6]....
        /*0748*/ 	.word	0x0500000f


	//   ....[7]....
        /*074c*/ 	.word	0x0500000f


	//   ....[8]....
        /*0750*/ 	.word	0x0500000f


	//   ....[9]....
        /*0754*/ 	.word	0x0500000f


	//   ....[10]....
        /*0758*/ 	.word	0x0500000f


	//   ....[11]....
        /*075c*/ 	.word	0x0500000f


	//   ....[12]....
        /*0760*/ 	.word	0x0500000f


	//   ....[13]....
        /*0764*/ 	.word	0x0500000f


	//   ....[14]....
        /*0768*/ 	.word	0x0500000f


	//   ....[15]....
        /*076c*/ 	.word	0x0500000f


	//   ....[16]....
        /*0770*/ 	.word	0x0500000f


	//   ....[17]....
        /*0774*/ 	.word	0x0500000f


	//   ....[18]....
        /*0778*/ 	.word	0x0500000f


	//   ....[19]....
        /*077c*/ 	.word	0x0500000f


	//   ....[20]....
        /*0780*/ 	.word	0x0500000f


	//   ....[21]....
        /*0784*/ 	.word	0x0500000f


	//   ....[22]....
        /*0788*/ 	.word	0x0500000f


	//   ....[23]....
        /*078c*/ 	.word	0x0500000f


	//   ....[24]....
        /*0790*/ 	.word	0x0500000f


	//   ....[25]....
        /*0794*/ 	.word	0x0500000f


	//   ....[26]....
        /*0798*/ 	.word	0x0500000f


	//   ....[27]....
        /*079c*/ 	.word	0x0500000f


	//   ....[28]....
        /*07a0*/ 	.word	0x0500000f


	//   ....[29]....
        /*07a4*/ 	.word	0x0500000f


	//   ....[30]....
        /*07a8*/ 	.word	0x0500000f


	//   ....[31]....
        /*07ac*/ 	.word	0x0500000f


	//   ....[32]....
        /*07b0*/ 	.word	0x0500000f


	//   ....[33]....
        /*07b4*/ 	.word	0x0500000f


	//   ....[34]....
        /*07b8*/ 	.word	0x0500000f


	//   ....[35]....
        /*07bc*/ 	.word	0x0500000f


	//   ....[36]....
        /*07c0*/ 	.word	0x0500000f


	//   ....[37]....
        /*07c4*/ 	.word	0x0500000f


	//   ....[38]....
        /*07c8*/ 	.word	0x0500000f


	//   ....[39]....
        /*07cc*/ 	.word	0x0500000f


	//   ....[40]....
        /*07d0*/ 	.word	0x0500000f


	//   ....[41]....
        /*07d4*/ 	.word	0x0500000f


	//   ....[42]....
        /*07d8*/ 	.word	0x0500000f


	//   ....[43]....
        /*07dc*/ 	.word	0x0500000f


	//   ....[44]....
        /*07e0*/ 	.word	0x0500000f


	//   ....[45]....
        /*07e4*/ 	.word	0x0500000f


	//   ....[46]....
        /*07e8*/ 	.word	0x0500000f


	//   ....[47]....
        /*07ec*/ 	.word	0x0500000f


	//   ....[48]....
        /*07f0*/ 	.word	0x0500000f


	//   ....[49]....
        /*07f4*/ 	.word	0x0500000f


	//   ....[50]....
        /*07f8*/ 	.word	0x0500000f


	//   ....[51]....
        /*07fc*/ 	.word	0x0500000f


	//   ....[52]....
        /*0800*/ 	.word	0x0500000f


	//   ....[53]....
        /*0804*/ 	.word	0x0500000f


	//   ....[54]....
        /*0808*/ 	.word	0x0500000f


	//   ....[55]....
        /*080c*/ 	.word	0x0500000f


	//   ....[56]....
        /*0810*/ 	.word	0x0500000f


	//   ....[57]....
        /*0814*/ 	.word	0x0500000f


	//   ....[58]....
        /*0818*/ 	.word	0x0500000f


	//   ....[59]....
        /*081c*/ 	.word	0x0500000f


	//   ....[60]....
        /*0820*/ 	.word	0x0500000f


	//   ....[61]....
        /*0824*/ 	.word	0x0500000f


	//   ....[62]....
        /*0828*/ 	.word	0x0500000f


	//   ....[63]....
        /*082c*/ 	.word	0x0500000f


	//   ....[64]....
        /*0830*/ 	.word	0x0500000f


	//   ....[65]....
        /*0834*/ 	.word	0x0500000f


	//   ....[66]....
        /*0838*/ 	.word	0x0500000f


	//   ....[67]....
        /*083c*/ 	.word	0x0500000f


	//   ....[68]....
        /*0840*/ 	.word	0x0500000f


	//   ....[69]....
        /*0844*/ 	.word	0x0500000f


	//   ....[70]....
        /*0848*/ 	.word	0x0500000f


	//   ....[71]....
        /*084c*/ 	.word	0x0500000f


	//   ....[72]....
        /*0850*/ 	.word	0x0500000f


	//   ....[73]....
        /*0854*/ 	.word	0x0500000f


	//   ....[74]....
        /*0858*/ 	.word	0x0500000f


	//   ....[75]....
        /*085c*/ 	.word	0x0500000f


	//   ....[76]....
        /*0860*/ 	.word	0xffffffff


	//   ....[77]....
        /*0864*/ 	.word	0xffffffff


	//   ....[78]....
        /*0868*/ 	.word	0xffffffff


	//   ....[79]....
        /*086c*/ 	.word	0xffffffff


	//   ....[80]....
        /*0870*/ 	.word	0xffffffff


	//   ....[81]....
        /*0874*/ 	.word	0xffffffff


	//----- nvinfo : EIATTR_COOP_GROUP_INSTR_OFFSETS
	.align		4
.L_1442:
        /*0878*/ 	.byte	0x04, 0x28
        /*087a*/ 	.short	(.L_1444 - .L_1443)


	//   ....[0]....
.L_1443:
        /*087c*/ 	.word	0x000000c0


	//   ....[1]....
        /*0880*/ 	.word	0x00000190


	//   ....[2]....
        /*0884*/ 	.word	0x000001e0


	//   ....[3]....
        /*0888*/ 	.word	0x00000430


	//   ....[4]....
        /*088c*/ 	.word	0x00000590


	//   ....[5]....
        /*0890*/ 	.word	0x000006b0


	//   ....[6]....
        /*0894*/ 	.word	0x00000810


	//   ....[7]....
        /*0898*/ 	.word	0x00003080


	//   ....[8]....
        /*089c*/ 	.word	0x00003090


	//   ....[9]....
        /*08a0*/ 	.word	0x00003760


	//   ....[10]....
        /*08a4*/ 	.word	0x00003770


	//   ....[11]....
        /*08a8*/ 	.word	0x00004560


	//   ....[12]....
        /*08ac*/ 	.word	0x00004570


	//   ....[13]....
        /*08b0*/ 	.word	0x00004c70


	//   ....[14]....
        /*08b4*/ 	.word	0x00004c80


	//   ....[15]....
        /*08b8*/ 	.word	0x00005620


	//   ....[16]....
        /*08bc*/ 	.word	0x00005630


	//   ....[17]....
        /*08c0*/ 	.word	0x00005740


	//   ....[18]....
        /*08c4*/ 	.word	0x00005750


	//   ....[19]....
        /*08c8*/ 	.word	0x00005b20


	//   ....[20]....
        /*08cc*/ 	.word	0x00005b50


	//   ....[21]....
        /*08d0*/ 	.word	0x00005e20


	//   ....[22]....
        /*08d4*/ 	.word	0x00005e40


	//   ....[23]....
        /*08d8*/ 	.word	0x00006c40


	//   ....[24]....
        /*08dc*/ 	.word	0x00007930


	//   ....[25]....
        /*08e0*/ 	.word	0x00007940


	//   ....[26]....
        /*08e4*/ 	.word	0x00007950


	//   ....[27]....
        /*08e8*/ 	.word	0x00007960


	//   ....[28]....
        /*08ec*/ 	.word	0x00007c60


	//   ....[29]....
        /*08f0*/ 	.word	0x00007c70


	//   ....[30]....
        /*08f4*/ 	.word	0x00007c80


	//   ....[31]....
        /*08f8*/ 	.word	0x00007c90


	//   ....[32]....
        /*08fc*/ 	.word	0x00008e50


	//   ....[33]....
        /*0900*/ 	.word	0x00008e70


	//   ....[34]....
        /*0904*/ 	.word	0x00008e80


	//   ....[35]....
        /*0908*/ 	.word	0x00008e90


	//   ....[36]....
        /*090c*/ 	.word	0x00008f80


	//   ....[37]....
        /*0910*/ 	.word	0x00008f90


	//   ....[38]....
        /*0914*/ 	.word	0x00008fa0


	//   ....[39]....
        /*0918*/ 	.word	0x00008fb0


	//   ....[40]....
        /*091c*/ 	.word	0x0000be60


	//   ....[41]....
        /*0920*/ 	.word	0x0000c070


	//   ....[42]....
        /*0924*/ 	.word	0x0000d020


	//   ....[43]....
        /*0928*/ 	.word	0x0000d0d0


	//   ....[44]....
        /*092c*/ 	.word	0x0000d250


	//   ....[45]....
        /*0930*/ 	.word	0x0000d2c0


	//   ....[46]....
        /*0934*/ 	.word	0x00016d60


	//   ....[47]....
        /*0938*/ 	.word	0x00016df0


	//   ....[48]....
        /*093c*/ 	.word	0x00016ec0


	//   ....[49]....
        /*0940*/ 	.word	0x00016ef0


	//   ....[50]....
        /*0944*/ 	.word	0x00020760


	//   ....[51]....
        /*0948*/ 	.word	0x00020970


	//   ....[52]....
        /*094c*/ 	.word	0x000219f0


	//   ....[53]....
        /*0950*/ 	.word	0x00021a80


	//   ....[54]....
        /*0954*/ 	.word	0x00021ba0


	//   ....[55]....
        /*0958*/ 	.word	0x00021bc0


	//   ....[56]....
        /*095c*/ 	.word	0x0002a070


	//   ....[57]....
        /*0960*/ 	.word	0x0002a090


	//   ....[58]....
        /*0964*/ 	.word	0x0002a0f0


	//   ....[59]....
        /*0968*/ 	.word	0x0002a130


	//   ....[60]....
        /*096c*/ 	.word	0x0002c1f0


	//   ....[61]....
        /*0970*/ 	.word	0x0002c210


	//   ....[62]....
        /*0974*/ 	.word	0x0002c4f0


	//   ....[63]....
        /*0978*/ 	.word	0x0002c510


	//   ....[64]....
        /*097c*/ 	.word	0x0002cbc0


	//   ....[65]....
        /*0980*/ 	.word	0x0002cbe0


	//   ....[66]....
        /*0984*/ 	.word	0x0002cd20


	//   ....[67]....
        /*0988*/ 	.word	0x0002cd40


	//   ....[68]....
        /*098c*/ 	.word	0x0002ce80


	//   ....[69]....
        /*0990*/ 	.word	0x0002cea0


	//   ....[70]....
        /*0994*/ 	.word	0x0002cff0


	//   ....[71]....
        /*0998*/ 	.word	0x0002d010


	//   ....[72]....
        /*099c*/ 	.word	0x0002d860


	//   ....[73]....
        /*09a0*/ 	.word	0x0002d870


	//   ....[74]....
        /*09a4*/ 	.word	0x0002da10


	//   ....[75]....
        /*09a8*/ 	.word	0x0002da20


	//   ....[76]....
        /*09ac*/ 	.word	0x0002dbb0


	//   ....[77]....
        /*09b0*/ 	.word	0x0002dbc0


	//   ....[78]....
        /*09b4*/ 	.word	0x0002dd50


	//   ....[79]....
        /*09b8*/ 	.word	0x0002dd60


	//   ....[80]....
        /*09bc*/ 	.word	0x0002df40


	//   ....[81]....
        /*09c0*/ 	.word	0x0002e110


	//   ....[82]....
        /*09c4*/ 	.word	0x0002e140


	//   ....[83]....
        /*09c8*/ 	.word	0x0002e170


	//   ....[84]....
        /*09cc*/ 	.word	0x0002e1a0


	//   ....[85]....
        /*09d0*/ 	.word	0x0002e1d0


	//   ....[86]....
        /*09d4*/ 	.word	0x0002e200


	//   ....[87]....
        /*09d8*/ 	.word	0x0002e370


	//   ....[88]....
        /*09dc*/ 	.word	0x0002e3a0


	//   ....[89]....
        /*09e0*/ 	.word	0x0002e3d0


	//   ....[90]....
        /*09e4*/ 	.word	0x0002e400


	//   ....[91]....
        /*09e8*/ 	.word	0x0002e430


	//   ....[92]....
        /*09ec*/ 	.word	0x0002e460


	//   ....[93]....
        /*09f0*/ 	.word	0x0002e4f0


	//   ....[94]....
        /*09f4*/ 	.word	0x0002e550


	//   ....[95]....
        /*09f8*/ 	.word	0x0002e5e0


	//   ....[96]....
        /*09fc*/ 	.word	0x0002f690


	//   ....[97]....
        /*0a00*/ 	.word	0x00031910


	//   ....[98]....
        /*0a04*/ 	.word	0x00031930


	//   ....[99]....
        /*0a08*/ 	.word	0x000319c0


	//   ....[100]....
        /*0a0c*/ 	.word	0x000319e0


	//   ....[101]....
        /*0a10*/ 	.word	0x00031a60


	//   ....[102]....
        /*0a14*/ 	.word	0x00031a80


	//   ....[103]....
        /*0a18*/ 	.word	0x00031b00


	//   ....[104]....
        /*0a1c*/ 	.word	0x00031b20


	//   ....[105]....
        /*0a20*/ 	.word	0x00031ba0


	//   ....[106]....
        /*0a24*/ 	.word	0x00031bc0


	//   ....[107]....
        /*0a28*/ 	.word	0x00031bd0


	//   ....[108]....
        /*0a2c*/ 	.word	0x00031be0


	//   ....[109]....
        /*0a30*/ 	.word	0x000323c0


	//   ....[110]....
        /*0a34*/ 	.word	0x000323f0


	//   ....[111]....
        /*0a38*/ 	.word	0x000324f0


	//   ....[112]....
        /*0a3c*/ 	.word	0x00032500


	//   ....[113]....
        /*0a40*/ 	.word	0x00032580


	//   ....[114]....
        /*0a44*/ 	.word	0x00032590


	//   ....[115]....
        /*0a48*/ 	.word	0x000325a0


	//   ....[116]....
        /*0a4c*/ 	.word	0x00032640


	//   ....[117]....
        /*0a50*/ 	.word	0x00032670


	//   ....[118]....
        /*0a54*/ 	.word	0x000326f0


	//   ....[119]....
        /*0a58*/ 	.word	0x00032720


	//   ....[120]....
        /*0a5c*/ 	.word	0x000327a0


	//   ....[121]....
        /*0a60*/ 	.word	0x000327d0


	//   ....[122]....
        /*0a64*/ 	.word	0x000327f0


	//   ....[123]....
        /*0a68*/ 	.word	0x00032840


	//   ....[124]....
        /*0a6c*/ 	.word	0x00032850


	//   ....[125]....
        /*0a70*/ 	.word	0x00032f20


	//   ....[126]....
        /*0a74*/ 	.word	0x00032f40


	//   ....[127]....
        /*0a78*/ 	.word	0x00033040


	//   ....[128]....
        /*0a7c*/ 	.word	0x00033050


	//   ....[129]....
        /*0a80*/ 	.word	0x000330e0


	//   ....[130]....
        /*0a84*/ 	.word	0x000330f0


	//   ....[131]....
        /*0a88*/ 	.word	0x00033160


	//   ....[132]....
        /*0a8c*/ 	.word	0x00033170


	//   ....[133]....
        /*0a90*/ 	.word	0x000331f0


	//   ....[134]....
        /*0a94*/ 	.word	0x00033200


	//   ....[135]....
        /*0a98*/ 	.word	0x00033280


	//   ....[136]....
        /*0a9c*/ 	.word	0x00033290


	//   ....[137]....
        /*0aa0*/ 	.word	0x00033310


	//   ....[138]....
        /*0aa4*/ 	.word	0x00033320


	//   ....[139]....
        /*0aa8*/ 	.word	0x000333a0


	//   ....[140]....
        /*0aac*/ 	.word	0x000333b0


	//   ....[141]....
        /*0ab0*/ 	.word	0x000338e0


	//   ....[142]....
        /*0ab4*/ 	.word	0x00033900


	//   ....[143]....
        /*0ab8*/ 	.word	0x00033960


	//   ....[144]....
        /*0abc*/ 	.word	0x00033a10


	//   ....[145]....
        /*0ac0*/ 	.word	0x00033a20


	//   ....[146]....
        /*0ac4*/ 	.word	0x00033a50


	//   ....[147]....
        /*0ac8*/ 	.word	0x00033ae0


	//   ....[148]....
        /*0acc*/ 	.word	0x00033b90


	//   ....[149]....
        /*0ad0*/ 	.word	0x00033ba0


	//   ....[150]....
        /*0ad4*/ 	.word	0x00033bd0


	//   ....[151]....
        /*0ad8*/ 	.word	0x00033be0


	//   ....[152]....
        /*0adc*/ 	.word	0x00033c70


	//   ....[153]....
        /*0ae0*/ 	.word	0x000343a0


	//   ....[154]....
        /*0ae4*/ 	.word	0x000343c0


	//   ....[155]....
        /*0ae8*/ 	.word	0x00034410


	//   ....[156]....
        /*0aec*/ 	.word	0x00034420


	//   ....[157]....
        /*0af0*/ 	.word	0x00034460


	//   ....[158]....
        /*0af4*/ 	.word	0x00034470


	//   ....[159]....
        /*0af8*/ 	.word	0x000344b0


	//   ....[160]....
        /*0afc*/ 	.word	0x000344c0


	//   ....[161]....
        /*0b00*/ 	.word	0x00034500


	//   ....[162]....
        /*0b04*/ 	.word	0x00034510


	//   ....[163]....
        /*0b08*/ 	.word	0x00034520


	//   ....[164]....
        /*0b0c*/ 	.word	0x00034560


	//   ....[165]....
        /*0b10*/ 	.word	0x000348a0


	//   ....[166]....
        /*0b14*/ 	.word	0x000348c0


	//   ....[167]....
        /*0b18*/ 	.word	0x000348d0


	//   ....[168]....
        /*0b1c*/ 	.word	0x000348f0


	//   ....[169]....
        /*0b20*/ 	.word	0x00034960


	//   ....[170]....
        /*0b24*/ 	.word	0x00034980


	//   ....[171]....
        /*0b28*/ 	.word	0x000349e0


	//   ....[172]....
        /*0b2c*/ 	.word	0x00034a00


	//   ....[173]....
        /*0b30*/ 	.word	0x00034a60


	//   ....[174]....
        /*0b34*/ 	.word	0x00034a80


	//   ....[175]....
        /*0b38*/ 	.word	0x00034ae0


	//   ....[176]....
        /*0b3c*/ 	.word	0x00034b00


	//   ....[177]....
        /*0b40*/ 	.word	0x00034ff0


	//   ....[178]....
        /*0b44*/ 	.word	0x00035020


	//   ....[179]....
        /*0b48*/ 	.word	0x00035050


	//   ....[180]....
        /*0b4c*/ 	.word	0x00035080


	//   ....[181]....
        /*0b50*/ 	.word	0x000350b0


	//   ....[182]....
        /*0b54*/ 	.word	0x000350e0


	//   ....[183]....
        /*0b58*/ 	.word	0x00035110


	//   ....[184]....
        /*0b5c*/ 	.word	0x00035140


	//   ....[185]....
        /*0b60*/ 	.word	0x000352c0


	//   ....[186]....
        /*0b64*/ 	.word	0x000352f0


	//   ....[187]....
        /*0b68*/ 	.word	0x00035320


	//   ....[188]....
        /*0b6c*/ 	.word	0x00035350


	//   ....[189]....
        /*0b70*/ 	.word	0x00035380


	//   ....[190]....
        /*0b74*/ 	.word	0x000353b0


	//   ....[191]....
        /*0b78*/ 	.word	0x00035470


	//   ....[192]....
        /*0b7c*/ 	.word	0x00035490


	//   ....[193]....
        /*0b80*/ 	.word	0x00035500


	//   ....[194]....
        /*0b84*/ 	.word	0x00035ba0


	//   ....[195]....
        /*0b88*/ 	.word	0x00035ec0


	//   ....[196]....
        /*0b8c*/ 	.word	0x00035f50


	//   ....[197]....
        /*0b90*/ 	.word	0x00035fe0


	//   ....[198]....
        /*0b94*/ 	.word	0x00036070


	//   ....[199]....
        /*0b98*/ 	.word	0x00036150


	//   ....[200]....
        /*0b9c*/ 	.word	0x000361e0


	//   ....[201]....
        /*0ba0*/ 	.word	0x00036280


	//   ....[202]....
        /*0ba4*/ 	.word	0x00036310


	//   ....[203]....
        /*0ba8*/ 	.word	0x000363f0


	//   ....[204]....
        /*0bac*/ 	.word	0x00036480


	//   ....[205]....
        /*0bb0*/ 	.word	0x00036510


	//   ....[206]....
        /*0bb4*/ 	.word	0x000365a0


	//   ....[207]....
        /*0bb8*/ 	.word	0x00036680


	//   ....[208]....
        /*0bbc*/ 	.word	0x00036720


	//   ....[209]....
        /*0bc0*/ 	.word	0x000367b0


	//   ....[210]....
        /*0bc4*/ 	.word	0x00036800


	//   ....[211]....
        /*0bc8*/ 	.word	0x00036850


	//   ....[212]....
        /*0bcc*/ 	.word	0x000368e0


	//   ....[213]....
        /*0bd0*/ 	.word	0x00036970


	//   ....[214]....
        /*0bd4*/ 	.word	0x000369c0


	//   ....[215]....
        /*0bd8*/ 	.word	0x00036a10


	//   ....[216]....
        /*0bdc*/ 	.word	0x00036b00


	//   ....[217]....
        /*0be0*/ 	.word	0x00036bb0


	//   ....[218]....
        /*0be4*/ 	.word	0x00036c30


	//   ....[219]....
        /*0be8*/ 	.word	0x00036ca0


	//   ....[220]....
        /*0bec*/ 	.word	0x00036dc0


	//   ....[221]....
        /*0bf0*/ 	.word	0x00036ee0


	//   ....[222]....
        /*0bf4*/ 	.word	0x00036fb0


	//   ....[223]....
        /*0bf8*/ 	.word	0x00037000


	//   ....[224]....
        /*0bfc*/ 	.word	0x000372b0


	//   ....[225]....
        /*0c00*/ 	.word	0x00037300


	//   ....[226]....
        /*0c04*/ 	.word	0x00037390


	//   ....[227]....
        /*0c08*/ 	.word	0x00037420


	//   ....[228]....
        /*0c0c*/ 	.word	0x000374b0


	//   ....[229]....
        /*0c10*/ 	.word	0x00037540


	//   ....[230]....
        /*0c14*/ 	.word	0x000375d0


	//   ....[231]....
        /*0c18*/ 	.word	0x00037660


	//   ....[232]....
        /*0c1c*/ 	.word	0x00037720


	//   ....[233]....
        /*0c20*/ 	.word	0x000379f0


	//   ....[234]....
        /*0c24*/ 	.word	0x00037ae0


	//   ....[235]....
        /*0c28*/ 	.word	0x00037b80


	//   ....[236]....
        /*0c2c*/ 	.word	0x00037be0


	//   ....[237]....
        /*0c30*/ 	.word	0x00037cd0


	//   ....[238]....
        /*0c34*/ 	.word	0x00037d40


	//   ....[239]....
        /*0c38*/ 	.word	0x00037e30


	//   ....[240]....
        /*0c3c*/ 	.word	0x00037ea0


	//   ....[241]....
        /*0c40*/ 	.word	0x00037f90


	//   ....[242]....
        /*0c44*/ 	.word	0x00038000


	//   ....[243]....
        /*0c48*/ 	.word	0x000380f0


	//   ....[244]....
        /*0c4c*/ 	.word	0x00038160


	//   ....[245]....
        /*0c50*/ 	.word	0x00038200


	//   ....[246]....
        /*0c54*/ 	.word	0x000382f0


	//   ....[247]....
        /*0c58*/ 	.word	0x000383b0


	//   ....[248]....
        /*0c5c*/ 	.word	0x00038410


	//   ....[249]....
        /*0c60*/ 	.word	0x00038500


	//   ....[250]....
        /*0c64*/ 	.word	0x00038560


	//   ....[251]....
        /*0c68*/ 	.word	0x00038650


	//   ....[252]....
        /*0c6c*/ 	.word	0x000386b0


	//   ....[253]....
        /*0c70*/ 	.word	0x00038750


	//   ....[254]....
        /*0c74*/ 	.word	0x00038820


	//   ....[255]....
        /*0c78*/ 	.word	0x000388c0


	//   ....[0]....
        /*0c7c*/ 	.word	0x00038990


	//   ....[1]....
        /*0c80*/ 	.word	0x00038a90


	//   ....[2]....
        /*0c84*/ 	.word	0x00038b00


	//   ....[3]....
        /*0c88*/ 	.word	0x00038ba0


	//   ....[4]....
        /*0c8c*/ 	.word	0x00038c50


	//   ....[5]....
        /*0c90*/ 	.word	0x00038cf0


	//   ....[6]....
        /*0c94*/ 	.word	0x00038f60


	//   ....[7]....
        /*0c98*/ 	.word	0x00039010


	//   ....[8]....
        /*0c9c*/ 	.word	0x000390e0


	//   ....[9]....
        /*0ca0*/ 	.word	0x000391d0


	//   ....[10]....
        /*0ca4*/ 	.word	0x00039290


	//   ....[11]....
        /*0ca8*/ 	.word	0x00039350


	//   ....[12]....
        /*0cac*/ 	.word	0x00039410


	//   ....[13]....
        /*0cb0*/ 	.word	0x000394d0


	//   ....[14]....
        /*0cb4*/ 	.word	0x00039590


	//   ....[15]....
        /*0cb8*/ 	.word	0x00039650


	//   ....[16]....
        /*0cbc*/ 	.word	0x00039710


	//   ....[17]....
        /*0cc0*/ 	.word	0x000397d0


	//   ....[18]....
        /*0cc4*/ 	.word	0x00039890


	//   ....[19]....
        /*0cc8*/ 	.word	0x00039940


	//   ....[20]....
        /*0ccc*/ 	.word	0x000399a0


	//   ....[21]....
        /*0cd0*/ 	.word	0x00039a80


	//   ....[22]....
        /*0cd4*/ 	.word	0x00039bc0


	//   ....[23]....
        /*0cd8*/ 	.word	0x00039c90


	//   ....[24]....
        /*0cdc*/ 	.word	0x00039d30


	//   ....[25]....
        /*0ce0*/ 	.word	0x00039e40


	//   ....[26]....
        /*0ce4*/ 	.word	0x00039ea0


	//   ....[27]....
        /*0ce8*/ 	.word	0x00039fb0


	//   ....[28]....
        /*0cec*/ 	.word	0x0003a010


	//   ....[29]....
        /*0cf0*/ 	.word	0x0003a120


	//   ....[30]....
        /*0cf4*/ 	.word	0x0003a180


	//   ....[31]....
        /*0cf8*/ 	.word	0x0003a290


	//   ....[32]....
        /*0cfc*/ 	.word	0x0003a2f0


	//   ....[33]....
        /*0d00*/ 	.word	0x0003a3b0


	//   ....[34]....
        /*0d04*/ 	.word	0x0003a510


	//   ....[35]....
        /*0d08*/ 	.word	0x0003a5b0


	//   ....[36]....
        /*0d0c*/ 	.word	0x0003a610


	//   ....[37]....
        /*0d10*/ 	.word	0x0003a6c0


	//   ....[38]....
        /*0d14*/ 	.word	0x0003a720


	//   ....[39]....
        /*0d18*/ 	.word	0x0003a7d0


	//   ....[40]....
        /*0d1c*/ 	.word	0x0003a830


	//   ....[41]....
        /*0d20*/ 	.word	0x0003a8e0


	//   ....[42]....
        /*0d24*/ 	.word	0x0003a940


	//   ....[43]....
        /*0d28*/ 	.word	0x0003a9f0


	//   ....[44]....
        /*0d2c*/ 	.word	0x0003aa50


	//   ....[45]....
        /*0d30*/ 	.word	0x0003ab00


	//   ....[46]....
        /*0d34*/ 	.word	0x0003abf0


	//   ....[47]....
        /*0d38*/ 	.word	0x0003ac90


	//   ....[48]....
        /*0d3c*/ 	.word	0x0003acf0


	//   ....[49]....
        /*0d40*/ 	.word	0x0003adc0


	//   ....[50]....
        /*0d44*/ 	.word	0x0003ae20


	//   ....[51]....
        /*0d48*/ 	.word	0x0003aef0


	//   ....[52]....
        /*0d4c*/ 	.word	0x0003af50


	//   ....[53]....
        /*0d50*/ 	.word	0x0003b020


	//   ....[54]....
        /*0d54*/ 	.word	0x0003b080


	//   ....[55]....
        /*0d58*/ 	.word	0x0003b150


	//   ....[56]....
        /*0d5c*/ 	.word	0x0003b1b0


	//   ....[57]....
        /*0d60*/ 	.word	0x0003b280


	//   ....[58]....
        /*0d64*/ 	.word	0x0003b310


	//   ....[59]....
        /*0d68*/ 	.word	0x0003b3b0


	//   ....[60]....
        /*0d6c*/ 	.word	0x0003b4d0


	//   ....[61]....
        /*0d70*/ 	.word	0x0003b540


	//   ....[62]....
        /*0d74*/ 	.word	0x0003b5b0


	//   ....[63]....
        /*0d78*/ 	.word	0x0003b620


	//   ....[64]....
        /*0d7c*/ 	.word	0x0003b690


	//   ....[65]....
        /*0d80*/ 	.word	0x0003b710


	//   ....[66]....
        /*0d84*/ 	.word	0x0003b7a0


	//   ....[67]....
        /*0d88*/ 	.word	0x0003b830


	//   ....[68]....
        /*0d8c*/ 	.word	0x0003b8a0


	//   ....[69]....
        /*0d90*/ 	.word	0x0003b910


	//   ....[70]....
        /*0d94*/ 	.word	0x0003b980


	//   ....[71]....
        /*0d98*/ 	.word	0x0003ba00


	//   ....[72]....
        /*0d9c*/ 	.word	0x0003ba70


	//   ....[73]....
        /*0da0*/ 	.word	0x0003bb10


	//   ....[74]....
        /*0da4*/ 	.word	0x0003bba0


	//   ....[75]....
        /*0da8*/ 	.word	0x0003bcc0


	//   ....[76]....
        /*0dac*/ 	.word	0x0003d870


	//   ....[77]....
        /*0db0*/ 	.word	0x0003da70


	//   ....[78]....
        /*0db4*/ 	.word	0x0003ec40


	//   ....[79]....
        /*0db8*/ 	.word	0x0003ec70


	//   ....[80]....
        /*0dbc*/ 	.word	0x0003ec90


	//   ....[81]....
        /*0dc0*/ 	.word	0x0003eca0


	//----- nvinfo : EIATTR_REG_RECONFIG
	.align		4
.L_1444:
        /*0dc4*/ 	.byte	0x01, 0x54
	.zero		2


	//----- nvinfo : EIATTR_SYSCALL_OFFSETS
	.align		4
        /*0dc8*/ 	.byte	0x04, 0x46
        /*0dca*/ 	.short	(.L_1446 - .L_1445)


	//   ....[0]....
.L_1445:
        /*0dcc*/ 	.word	0x00001dc0


	//   ....[1]....
        /*0dd0*/ 	.word	0x00001f10


	//   ....[2]....
        /*0dd4*/ 	.word	0x00007150


	//   ....[3]....
        /*0dd8*/ 	.word	0x000076d0


	//   ....[4]....
        /*0ddc*/ 	.word	0x00030ef0


	//   ....[5]....
        /*0de0*/ 	.word	0x00031040


	//   ....[6]....
        /*0de4*/ 	.word	0x00031130


	//   ....[7]....
        /*0de8*/ 	.word	0x00031fb0


	//   ....[8]....
        /*0dec*/ 	.word	0x00032b20


	//----- nvinfo : EIATTR_MBARRIER_INSTR_OFFSETS
	.align		4
.L_1446:
        /*0df0*/ 	.byte	0x04, 0x39
        /*0df2*/ 	.short	(.L_1448 - .L_1447)


	//   ....[0]....
.L_1447:
        /*0df4*/ 	.word	0x000002d0
        /*0df8*/ 	.word	0x000000ff
        /*0dfc*/ 	.word	0x00032400
        /*0e00*/ 	.short	0x0100
        /*0e02*/ 	.byte	0x08
	.zero		1


	//   ....[1]....
        /*0e04*/ 	.word	0x000002e0
        /*0e08*/ 	.word	0x000000ff
        /*0e0c*/ 	.word	0x00032410
        /*0e10*/ 	.short	0x0100
        /*0e12*/ 	.byte	0x08
	.zero		1


	//   ....[2]....
        /*0e14*/ 	.word	0x000002f0
        /*0e18*/ 	.word	0x000000ff
        /*0e1c*/ 	.word	0x00032420
        /*0e20*/ 	.short	0x0100
        /*0e22*/ 	.byte	0x08
	.zero		1


	//   ....[3]....
        /*0e24*/ 	.word	0x000003e0
        /*0e28*/ 	.word	0x000000ff
        /*0e2c*/ 	.word	0x00032430
        /*0e30*/ 	.short	0x0100
        /*0e32*/ 	.byte	0x08
	.zero		1


	//   ....[4]....
        /*0e34*/ 	.word	0x000003f0
        /*0e38*/ 	.word	0x000000ff
        /*0e3c*/ 	.word	0x00032440
        /*0e40*/ 	.short	0x0100
        /*0e42*/ 	.byte	0x08
	.zero		1


	//   ....[5]....
        /*0e44*/ 	.word	0x00000400
        /*0e48*/ 	.word	0x000000ff
        /*0e4c*/ 	.word	0x00032438
        /*0e50*/ 	.short	0x0100
        /*0e52*/ 	.byte	0x08
	.zero		1


	//   ....[6]....
        /*0e54*/ 	.word	0x00000410
        /*0e58*/ 	.word	0x000000ff
        /*0e5c*/ 	.word	0x00032448
        /*0e60*/ 	.short	0x0100
        /*0e62*/ 	.byte	0x08
	.zero		1


	//   ....[7]....
        /*0e64*/ 	.word	0x00000540
        /*0e68*/ 	.word	0x000000ff
        /*0e6c*/ 	.word	0x00032450
        /*0e70*/ 	.short	0x0100
        /*0e72*/ 	.byte	0x08
	.zero		1


	//   ....[8]....
        /*0e74*/ 	.word	0x00000550
        /*0e78*/ 	.word	0x000000ff
        /*0e7c*/ 	.word	0x00032460
        /*0e80*/ 	.short	0x0100
        /*0e82*/ 	.byte	0x08
	.zero		1


	//   ....[9]....
        /*0e84*/ 	.word	0x00000560
        /*0e88*/ 	.word	0x000000ff
        /*0e8c*/ 	.word	0x00032458
        /*0e90*/ 	.short	0x0100
        /*0e92*/ 	.byte	0x08
	.zero		1


	//   ....[10]....
        /*0e94*/ 	.word	0x00000570
        /*0e98*/ 	.word	0x000000ff
        /*0e9c*/ 	.word	0x00032468
        /*0ea0*/ 	.short	0x0100
        /*0ea2*/ 	.byte	0x08
	.zero		1


	//   ....[11]....
        /*0ea4*/ 	.word	0x00000660
        /*0ea8*/ 	.word	0x000000ff
        /*0eac*/ 	.word	0x00032470
        /*0eb0*/ 	.short	0x0100
        /*0eb2*/ 	.byte	0x06
	.zero		1


	//   ....[12]....
        /*0eb4*/ 	.word	0x00000670
        /*0eb8*/ 	.word	0x000000ff
        /*0ebc*/ 	.word	0x00032480
        /*0ec0*/ 	.short	0x0100
        /*0ec2*/ 	.byte	0x06
	.zero		1


	//   ....[13]....
        /*0ec4*/ 	.word	0x00000680
        /*0ec8*/ 	.word	0x000000ff
        /*0ecc*/ 	.word	0x00032478
        /*0ed0*/ 	.short	0x0100
        /*0ed2*/ 	.byte	0x06
	.zero		1


	//   ....[14]....
        /*0ed4*/ 	.word	0x00000690
        /*0ed8*/ 	.word	0x000000ff
        /*0edc*/ 	.word	0x00032488
        /*0ee0*/ 	.short	0x0100
        /*0ee2*/ 	.byte	0x06
	.zero		1


	//   ....[15]....
        /*0ee4*/ 	.word	0x000007c0
        /*0ee8*/ 	.word	0x000000ff
        /*0eec*/ 	.word	0x00032490
        /*0ef0*/ 	.short	0x0100
        /*0ef2*/ 	.byte	0x08
	.zero		1


	//   ....[16]....
        /*0ef4*/ 	.word	0x000007d0
        /*0ef8*/ 	.word	0x000000ff
        /*0efc*/ 	.word	0x000324a0
        /*0f00*/ 	.short	0x0100
        /*0f02*/ 	.byte	0x08
	.zero		1


	//   ....[17]....
        /*0f04*/ 	.word	0x000007e0
        /*0f08*/ 	.word	0x000000ff
        /*0f0c*/ 	.word	0x00032498
        /*0f10*/ 	.short	0x0100
        /*0f12*/ 	.byte	0x08
	.zero		1


	//   ....[18]....
        /*0f14*/ 	.word	0x000007f0
        /*0f18*/ 	.word	0x000000ff
        /*0f1c*/ 	.word	0x000324a8
        /*0f20*/ 	.short	0x0100
        /*0f22*/ 	.byte	0x08
	.zero		1


	//   ....[19]....
        /*0f24*/ 	.word	0x00000920
        /*0f28*/ 	.word	0x000000ff
        /*0f2c*/ 	.word	0x000324b0
        /*0f30*/ 	.short	0x0100
        /*0f32*/ 	.byte	0x08
	.zero		1


	//   ....[20]....
        /*0f34*/ 	.word	0x00000930
        /*0f38*/ 	.word	0x000000ff
        /*0f3c*/ 	.word	0x000324c0
        /*0f40*/ 	.short	0x0100
        /*0f42*/ 	.byte	0x08
	.zero		1


	//   ....[21]....
        /*0f44*/ 	.word	0x00000940
        /*0f48*/ 	.word	0x000000ff
        /*0f4c*/ 	.word	0x000324b8
        /*0f50*/ 	.short	0x0100
        /*0f52*/ 	.byte	0x08
	.zero		1


	//   ....[22]....
        /*0f54*/ 	.word	0x00000950
        /*0f58*/ 	.word	0x000000ff
        /*0f5c*/ 	.word	0x000324c8
        /*0f60*/ 	.short	0x0100
        /*0f62*/ 	.byte	0x08
	.zero		1


	//   ....[23]....
        /*0f64*/ 	.word	0x00003030
        /*0f68*/ 	.word	0x00000047
        /*0f6c*/ 	.word	0x00032490
        /*0f70*/ 	.short	0x010a
        /*0f72*/ 	.byte	0x3f
	.zero		1


	//   ....[24]....
        /*0f74*/ 	.word	0x00004500
        /*0f78*/ 	.word	0x00000047
        /*0f7c*/ 	.word	0x00032490
        /*0f80*/ 	.short	0x010a
        /*0f82*/ 	.byte	0x3f
	.zero		1


	//   ....[25]....
        /*0f84*/ 	.word	0x00005460
        /*0f88*/ 	.word	0x00000047
        /*0f8c*/ 	.word	0x00032490
        /*0f90*/ 	.short	0x010a
        /*0f92*/ 	.byte	0x3f
	.zero		1


	//   ....[26]....
        /*0f94*/ 	.word	0x00005930
        /*0f98*/ 	.word	0x00000004
        /*0f9c*/ 	.word	0x00000000
        /*0fa0*/ 	.short	0x0101
        /*0fa2*/ 	.byte	0x3f
	.zero		1


	//   ....[27]....
        /*0fa4*/ 	.word	0x00005970
        /*0fa8*/ 	.word	0x00000047
        /*0fac*/ 	.word	0x000324b0
        /*0fb0*/ 	.short	0x010a
        /*0fb2*/ 	.byte	0x3f
	.zero		1


	//   ....[28]....
        /*0fb4*/ 	.word	0x000061b0
        /*0fb8*/ 	.word	0x00000047
        /*0fbc*/ 	.word	0x00000000
        /*0fc0*/ 	.short	0x0101
        /*0fc2*/ 	.byte	0x3f
	.zero		1


	//   ....[29]....
        /*0fc4*/ 	.word	0x00007450
        /*0fc8*/ 	.word	0x00000094
        /*0fcc*/ 	.word	0x00032400
        /*0fd0*/ 	.short	0x010a
        /*0fd2*/ 	.byte	0x3f
	.zero		1


	//   ....[30]....
        /*0fd4*/ 	.word	0x000074a0
        /*0fd8*/ 	.word	0x00000094
        /*0fdc*/ 	.word	0x00032400
        /*0fe0*/ 	.short	0x010a
        /*0fe2*/ 	.byte	0x3f
	.zero		1


	//   ....[31]....
        /*0fe4*/ 	.word	0x00007ec0
        /*0fe8*/ 	.word	0x00000094
        /*0fec*/ 	.word	0x00032400
        /*0ff0*/ 	.short	0x010a
        /*0ff2*/ 	.byte	0x3f
	.zero		1


	//   ....[32]....
        /*0ff4*/ 	.word	0x000092d0
        /*0ff8*/ 	.word	0x00000094
        /*0ffc*/ 	.word	0x00032400
        /*1000*/ 	.short	0x010a
        /*1002*/ 	.byte	0x3f
	.zero		1


	//   ....[33]....
        /*1004*/ 	.word	0x0000a8a0
        /*1008*/ 	.word	0x00000004
        /*100c*/ 	.word	0x00000000
        /*1010*/ 	.short	0x010a
        /*1012*/ 	.byte	0x3f
	.zero		1


	//   ....[34]....
        /*1014*/ 	.word	0x0000a990
        /*1018*/ 	.word	0x00000002
        /*101c*/ 	.word	0x00000000
        /*1020*/ 	.short	0x010a
        /*1022*/ 	.byte	0x3f
	.zero		1


	//   ....[35]....
        /*1024*/ 	.word	0x0000ada0
        /*1028*/ 	.word	0x00000004
        /*102c*/ 	.word	0x00000000
        /*1030*/ 	.short	0x010a
        /*1032*/ 	.byte	0x3f
	.zero		1


	//   ....[36]....
        /*1034*/ 	.word	0x0000ae70
        /*1038*/ 	.word	0x0000000e
        /*103c*/ 	.word	0x00000000
        /*1040*/ 	.short	0x010a
        /*1042*/ 	.byte	0x3f
	.zero		1


	//   ....[37]....
        /*1044*/ 	.word	0x0000bbe0
        /*1048*/ 	.word	0x00000004
        /*104c*/ 	.word	0x00000000
        /*1050*/ 	.short	0x0101
        /*1052*/ 	.byte	0x3f
	.zero		1


	//   ....[38]....
        /*1054*/ 	.word	0x00015320
        /*1058*/ 	.word	0x00000002
        /*105c*/ 	.word	0x00000000
        /*1060*/ 	.short	0x0101
        /*1062*/ 	.byte	0x3f
	.zero		1


	//   ....[39]....
        /*1064*/ 	.word	0x000157a0
        /*1068*/ 	.word	0x00000005
        /*106c*/ 	.word	0x00000000
        /*1070*/ 	.short	0x010a
        /*1072*/ 	.byte	0x3f
	.zero		1


	//   ....[40]....
        /*1074*/ 	.word	0x000158a0
        /*1078*/ 	.word	0x0000000a
        /*107c*/ 	.word	0x00000000
        /*1080*/ 	.short	0x010a
        /*1082*/ 	.byte	0x3f
	.zero		1


	//   ....[41]....
        /*1084*/ 	.word	0x00015ce0
        /*1088*/ 	.word	0x0000000b
        /*108c*/ 	.word	0x00000000
        /*1090*/ 	.short	0x010a
        /*1092*/ 	.byte	0x3f
	.zero		1


	//   ....[42]....
        /*1094*/ 	.word	0x00015de0
        /*1098*/ 	.word	0x00000008
        /*109c*/ 	.word	0x00000000
        /*10a0*/ 	.short	0x010a
        /*10a2*/ 	.byte	0x3f
	.zero		1


	//   ....[43]....
        /*10a4*/ 	.word	0x00016b00
        /*10a8*/ 	.word	0x00000006
        /*10ac*/ 	.word	0x00000000
        /*10b0*/ 	.short	0x0101
        /*10b2*/ 	.byte	0x3f
	.zero		1


	//   ....[44]....
        /*10b4*/ 	.word	0x0001ef40
        /*10b8*/ 	.word	0x00000005
        /*10bc*/ 	.word	0x00000000
        /*10c0*/ 	.short	0x0101
        /*10c2*/ 	.byte	0x3f
	.zero		1


	//   ....[45]....
        /*10c4*/ 	.word	0x0001f130
        /*10c8*/ 	.word	0x00000005
        /*10cc*/ 	.word	0x00000000
        /*10d0*/ 	.short	0x010a
        /*10d2*/ 	.byte	0x3f
	.zero		1


	//   ....[46]....
        /*10d4*/ 	.word	0x0001f230
        /*10d8*/ 	.word	0x00000008
        /*10dc*/ 	.word	0x00000000
        /*10e0*/ 	.short	0x010a
        /*10e2*/ 	.byte	0x3f
	.zero		1


	//   ....[47]....
        /*10e4*/ 	.word	0x0001f670
        /*10e8*/ 	.word	0x00000005
        /*10ec*/ 	.word	0x00000000
        /*10f0*/ 	.short	0x010a
        /*10f2*/ 	.byte	0x3f
	.zero		1


	//   ....[48]....
        /*10f4*/ 	.word	0x0001f770
        /*10f8*/ 	.word	0x00000008
        /*10fc*/ 	.word	0x00000000
        /*1100*/ 	.short	0x010a
        /*1102*/ 	.byte	0x3f
	.zero		1


	//   ....[49]....
        /*1104*/ 	.word	0x000204e0
        /*1108*/ 	.word	0x00000005
        /*110c*/ 	.word	0x00000000
        /*1110*/ 	.short	0x0101
        /*1112*/ 	.byte	0x3f
	.zero		1


	//   ....[50]....
        /*1114*/ 	.word	0x00029c30
        /*1118*/ 	.word	0x00000004
        /*111c*/ 	.word	0x00000000
        /*1120*/ 	.short	0x0101
        /*1122*/ 	.byte	0x3f
	.zero		1


	//   ....[51]....
        /*1124*/ 	.word	0x0002cbb0
        /*1128*/ 	.word	0x00000000
        /*112c*/ 	.word	0x00000000
        /*1130*/ 	.short	0x0101
        /*1132*/ 	.byte	0x3f
	.zero		1


	//   ....[52]....
        /*1134*/ 	.word	0x0002f770
        /*1138*/ 	.word	0x00000017
        /*113c*/ 	.word	0x00032420
        /*1140*/ 	.short	0x010a
        /*1142*/ 	.byte	0x3f
	.zero		1


	//   ....[53]....
        /*1144*/ 	.word	0x0002f820
        /*1148*/ 	.word	0x00000003
        /*114c*/ 	.word	0x000324a0
        /*1150*/ 	.short	0x010a
        /*1152*/ 	.byte	0x3f
	.zero		1


	//   ....[54]....
        /*1154*/ 	.word	0x0002fa50
        /*1158*/ 	.word	0x00000003
        /*115c*/ 	.word	0x000324c0
        /*1160*/ 	.short	0x010a
        /*1162*/ 	.byte	0x3f
	.zero		1


	//   ....[55]....
        /*1164*/ 	.word	0x00030080
        /*1168*/ 	.word	0x0000000a
        /*116c*/ 	.word	0x000324a0
        /*1170*/ 	.short	0x010a
        /*1172*/ 	.byte	0x3f
	.zero		1


	//   ....[56]....
        /*1174*/ 	.word	0x000302a0
        /*1178*/ 	.word	0x0000000a
        /*117c*/ 	.word	0x000324c0
        /*1180*/ 	.short	0x010a
        /*1182*/ 	.byte	0x3f
	.zero		1


	//   ....[57]....
        /*1184*/ 	.word	0x000316a0
        /*1188*/ 	.word	0x00000011
        /*118c*/ 	.word	0x00032440
        /*1190*/ 	.short	0x010a
        /*1192*/ 	.byte	0x3f
	.zero		1


	//   ....[58]....
        /*1194*/ 	.word	0x00031ce0
        /*1198*/ 	.word	0x00000011
        /*119c*/ 	.word	0x00032430
        /*11a0*/ 	.short	0x0107
        /*11a2*/ 	.byte	0x3f
	.zero		1


	//   ....[59]....
        /*11a4*/ 	.word	0x00031db0
        /*11a8*/ 	.word	0x00000011
        /*11ac*/ 	.word	0x00032430
        /*11b0*/ 	.short	0x0101
        /*11b2*/ 	.byte	0x3f
	.zero		1


	//   ....[60]....
        /*11b4*/ 	.word	0x00032960
        /*11b8*/ 	.word	0x00000017
        /*11bc*/ 	.word	0x00032400
        /*11c0*/ 	.short	0x0107
        /*11c2*/ 	.byte	0x3f
	.zero		1


	//   ....[61]....
        /*11c4*/ 	.word	0x000329f0
        /*11c8*/ 	.word	0x00000017
        /*11cc*/ 	.word	0x00032400
        /*11d0*/ 	.short	0x0101
        /*11d2*/ 	.byte	0x3f
	.zero		1


	//   ....[62]....
        /*11d4*/ 	.word	0x000334a0
        /*11d8*/ 	.word	0x00000017
        /*11dc*/ 	.word	0x00032410
        /*11e0*/ 	.short	0x0107
        /*11e2*/ 	.byte	0x3f
	.zero		1


	//   ....[63]....
        /*11e4*/ 	.word	0x000335a0
        /*11e8*/ 	.word	0x00000017
        /*11ec*/ 	.word	0x00032410
        /*11f0*/ 	.short	0x0101
        /*11f2*/ 	.byte	0x3f
	.zero		1


	//   ....[64]....
        /*11f4*/ 	.word	0x000335c0
        /*11f8*/ 	.word	0x00000017
        /*11fc*/ 	.word	0x00032420
        /*1200*/ 	.short	0x010a
        /*1202*/ 	.byte	0x3f
	.zero		1


	//   ....[65]....
        /*1204*/ 	.word	0x00033650
        /*1208*/ 	.word	0x00000011
        /*120c*/ 	.word	0x00032460
        /*1210*/ 	.short	0x010a
        /*1212*/ 	.byte	0x3f
	.zero		1


	//   ....[66]....
        /*1214*/ 	.word	0x00033df0
        /*1218*/ 	.word	0x00000011
        /*121c*/ 	.word	0x00032450
        /*1220*/ 	.short	0x0107
        /*1222*/ 	.byte	0x3f
	.zero		1


	//   ....[67]....
        /*1224*/ 	.word	0x00033ec0
        /*1228*/ 	.word	0x00000011
        /*122c*/ 	.word	0x00032450
        /*1230*/ 	.short	0x0101
        /*1232*/ 	.byte	0x3f
	.zero		1


	//   ....[68]....
        /*1234*/ 	.word	0x00034200
        /*1238*/ 	.word	0x00000004
        /*123c*/ 	.word	0x00032440
        /*1240*/ 	.short	0x010a
        /*1242*/ 	.byte	0x3f
	.zero		1


	//   ....[69]....
        /*1244*/ 	.word	0x000345e0
        /*1248*/ 	.word	0x00000004
        /*124c*/ 	.word	0x00032430
        /*1250*/ 	.short	0x0107
        /*1252*/ 	.byte	0x3f
	.zero		1


	//   ....[70]....
        /*1254*/ 	.word	0x000346a0
        /*1258*/ 	.word	0x00000004
        /*125c*/ 	.word	0x00032430
        /*1260*/ 	.short	0x0101
        /*1262*/ 	.byte	0x3f
	.zero		1


	//   ....[71]....
        /*1264*/ 	.word	0x000346d0
        /*1268*/ 	.word	0x00000004
        /*126c*/ 	.word	0x00032460
        /*1270*/ 	.short	0x010a
        /*1272*/ 	.byte	0x3f
	.zero		1


	//   ....[72]....
        /*1274*/ 	.word	0x00034bf0
        /*1278*/ 	.word	0x00000004
        /*127c*/ 	.word	0x00032450
        /*1280*/ 	.short	0x0107
        /*1282*/ 	.byte	0x3f
	.zero		1


	//   ....[73]....
        /*1284*/ 	.word	0x00034cb0
        /*1288*/ 	.word	0x00000004
        /*128c*/ 	.word	0x00032450
        /*1290*/ 	.short	0x0101
        /*1292*/ 	.byte	0x3f
	.zero		1


	//   ....[74]....
        /*1294*/ 	.word	0x00035b20
        /*1298*/ 	.word	0x00000005
        /*129c*/ 	.word	0x00032420
        /*12a0*/ 	.short	0x010a
        /*12a2*/ 	.byte	0x3f
	.zero		1


	//   ....[75]....
        /*12a4*/ 	.word	0x00035c90
        /*12a8*/ 	.word	0x00000003
        /*12ac*/ 	.word	0x00032440
        /*12b0*/ 	.short	0x010a
        /*12b2*/ 	.byte	0x3f
	.zero		1


	//   ....[76]....
        /*12b4*/ 	.word	0x00035d30
        /*12b8*/ 	.word	0x00000019
        /*12bc*/ 	.word	0x00032440
        /*12c0*/ 	.short	0x010a
        /*12c2*/ 	.byte	0x3f
	.zero		1


	//   ....[77]....
        /*12c4*/ 	.word	0x00035d70
        /*12c8*/ 	.word	0x00000003
        /*12cc*/ 	.word	0x00032460
        /*12d0*/ 	.short	0x010a
        /*12d2*/ 	.byte	0x3f
	.zero		1


	//   ....[78]....
        /*12d4*/ 	.word	0x00035db0
        /*12d8*/ 	.word	0x00000019
        /*12dc*/ 	.word	0x00032460
        /*12e0*/ 	.short	0x010a
        /*12e2*/ 	.byte	0x3f
	.zero		1


	//   ....[79]....
        /*12e4*/ 	.word	0x00035e10
        /*12e8*/ 	.word	0x00000047
        /*12ec*/ 	.word	0x00032490
        /*12f0*/ 	.short	0x010a
        /*12f2*/ 	.byte	0x3f
	.zero		1


	//   ....[80]....
        /*12f4*/ 	.word	0x000360a0
        /*12f8*/ 	.word	0x00000047
        /*12fc*/ 	.word	0x00032490
        /*1300*/ 	.short	0x010a
        /*1302*/ 	.byte	0x3f
	.zero		1


	//   ....[81]....
        /*1304*/ 	.word	0x00036340
        /*1308*/ 	.word	0x00000047
        /*130c*/ 	.word	0x00032490
        /*1310*/ 	.short	0x010a
        /*1312*/ 	.byte	0x3f
	.zero		1


	//   ....[82]....
        /*1314*/ 	.word	0x000365d0
        /*1318*/ 	.word	0x00000047
        /*131c*/ 	.word	0x000324b0
        /*1320*/ 	.short	0x010a
        /*1322*/ 	.byte	0x3f
	.zero		1


	//   ....[83]....
        /*1324*/ 	.word	0x00036a40
        /*1328*/ 	.word	0x00000094
        /*132c*/ 	.word	0x00032400
        /*1330*/ 	.short	0x010a
        /*1332*/ 	.byte	0x3f
	.zero		1


	//   ....[84]....
        /*1334*/ 	.word	0x00037030
        /*1338*/ 	.word	0x00000094
        /*133c*/ 	.word	0x00032400
        /*1340*/ 	.short	0x010a
        /*1342*/ 	.byte	0x3f
	.zero		1


	//   ....[85]....
        /*1344*/ 	.word	0x00037080
        /*1348*/ 	.word	0x00000002
        /*134c*/ 	.word	0x00000000
        /*1350*/ 	.short	0x010a
        /*1352*/ 	.byte	0x3f
	.zero		1


	//   ....[86]....
        /*1354*/ 	.word	0x000370d0
        /*1358*/ 	.word	0x0000000e
        /*135c*/ 	.word	0x00000000
        /*1360*/ 	.short	0x010a
        /*1362*/ 	.byte	0x3f
	.zero		1


	//   ....[87]....
        /*1364*/ 	.word	0x00037120
        /*1368*/ 	.word	0x0000000a
        /*136c*/ 	.word	0x00000000
        /*1370*/ 	.short	0x010a
        /*1372*/ 	.byte	0x3f
	.zero		1


	//   ....[88]....
        /*1374*/ 	.word	0x00037170
        /*1378*/ 	.word	0x00000008
        /*137c*/ 	.word	0x00000000
        /*1380*/ 	.short	0x010a
        /*1382*/ 	.byte	0x3f
	.zero		1


	//   ....[89]....
        /*1384*/ 	.word	0x000371c0
        /*1388*/ 	.word	0x00000008
        /*138c*/ 	.word	0x00000000
        /*1390*/ 	.short	0x010a
        /*1392*/ 	.byte	0x3f
	.zero		1


	//   ....[90]....
        /*1394*/ 	.word	0x00037210
        /*1398*/ 	.word	0x00000008
        /*139c*/ 	.word	0x00000000
        /*13a0*/ 	.short	0x010a
        /*13a2*/ 	.byte	0x3f
	.zero		1


	//   ....[91]....
        /*13a4*/ 	.word	0x000377e0
        /*13a8*/ 	.word	0x00000017
        /*13ac*/ 	.word	0x00032420
        /*13b0*/ 	.short	0x010a
        /*13b2*/ 	.byte	0x3f
	.zero		1


	//   ....[92]....
        /*13b4*/ 	.word	0x00037830
        /*13b8*/ 	.word	0x00000003
        /*13bc*/ 	.word	0x000324a0
        /*13c0*/ 	.short	0x010a
        /*13c2*/ 	.byte	0x3f
	.zero		1


	//   ....[93]....
        /*13c4*/ 	.word	0x00037880
        /*13c8*/ 	.word	0x00000003
        /*13cc*/ 	.word	0x000324c0
        /*13d0*/ 	.short	0x010a
        /*13d2*/ 	.byte	0x3f
	.zero		1


	//   ....[94]....
        /*13d4*/ 	.word	0x000378d0
        /*13d8*/ 	.word	0x0000000a
        /*13dc*/ 	.word	0x000324a0
        /*13e0*/ 	.short	0x010a
        /*13e2*/ 	.byte	0x3f
	.zero		1


	//   ....[95]....
        /*13e4*/ 	.word	0x00037920
        /*13e8*/ 	.word	0x0000000a
        /*13ec*/ 	.word	0x000324c0
        /*13f0*/ 	.short	0x010a
        /*13f2*/ 	.byte	0x3f
	.zero		1


	//   ....[96]....
        /*13f4*/ 	.word	0x00037a30
        /*13f8*/ 	.word	0x00000011
        /*13fc*/ 	.word	0x00032440
        /*1400*/ 	.short	0x010a
        /*1402*/ 	.byte	0x3f
	.zero		1


	//   ....[97]....
        /*1404*/ 	.word	0x00039ac0
        /*1408*/ 	.word	0x00000017
        /*140c*/ 	.word	0x00032420
        /*1410*/ 	.short	0x010a
        /*1412*/ 	.byte	0x3f
	.zero		1


	//   ....[98]....
        /*1414*/ 	.word	0x00039b10
        /*1418*/ 	.word	0x00000011
        /*141c*/ 	.word	0x00032460
        /*1420*/ 	.short	0x010a
        /*1422*/ 	.byte	0x3f
	.zero		1


	//   ....[99]....
        /*1424*/ 	.word	0x0003a460
        /*1428*/ 	.word	0x00000004
        /*142c*/ 	.word	0x00032440
        /*1430*/ 	.short	0x010a
        /*1432*/ 	.byte	0x3f
	.zero		1


	//   ....[100]....
        /*1434*/ 	.word	0x0003ab40
        /*1438*/ 	.word	0x00000004
        /*143c*/ 	.word	0x00032460
        /*1440*/ 	.short	0x010a
        /*1442*/ 	.byte	0x3f
	.zero		1


	//   ....[101]....
        /*1444*/ 	.word	0x0003bbe0
        /*1448*/ 	.word	0x00000005
        /*144c*/ 	.word	0x00032420
        /*1450*/ 	.short	0x010a
        /*1452*/ 	.byte	0x3f
	.zero		1


	//   ....[102]....
        /*1454*/ 	.word	0x0003bd80
        /*1458*/ 	.word	0x00000003
        /*145c*/ 	.word	0x00032440
        /*1460*/ 	.short	0x010a
        /*1462*/ 	.byte	0x3f
	.zero		1


	//   ....[103]....
        /*1464*/ 	.word	0x0003bdd0
        /*1468*/ 	.word	0x00000019
        /*146c*/ 	.word	0x00032440
        /*1470*/ 	.short	0x010a
        /*1472*/ 	.byte	0x3f
	.zero		1


	//   ....[104]....
        /*1474*/ 	.word	0x0003be20
        /*1478*/ 	.word	0x00000003
        /*147c*/ 	.word	0x00032460
        /*1480*/ 	.short	0x010a
        /*1482*/ 	.byte	0x3f
	.zero		1


	//   ....[105]....
        /*1484*/ 	.word	0x0003bfb0
        /*1488*/ 	.word	0x0000000a
        /*148c*/ 	.word	0x00000000
        /*1490*/ 	.short	0x010a
        /*1492*/ 	.byte	0x3f
	.zero		1


	//   ....[106]....
        /*1494*/ 	.word	0x0003c0b0
        /*1498*/ 	.word	0x00000008
        /*149c*/ 	.word	0x00000000
        /*14a0*/ 	.short	0x010a
        /*14a2*/ 	.byte	0x3f
	.zero		1


	//   ....[107]....
        /*14a4*/ 	.word	0x0003c4d0
        /*14a8*/ 	.word	0x00000004
        /*14ac*/ 	.word	0x00032410
        /*14b0*/ 	.short	0x010a
        /*14b2*/ 	.byte	0x3f
	.zero		1


	//   ....[108]....
        /*14b4*/ 	.word	0x0003c5f0
        /*14b8*/ 	.word	0x0000000a
        /*14bc*/ 	.word	0x00000000
        /*14c0*/ 	.short	0x010a
        /*14c2*/ 	.byte	0x3f
	.zero		1


	//   ....[109]....
        /*14c4*/ 	.word	0x0003c6f0
        /*14c8*/ 	.word	0x00000008
        /*14cc*/ 	.word	0x00000000
        /*14d0*/ 	.short	0x010a
        /*14d2*/ 	.byte	0x3f
	.zero		1


	//   ....[110]....
        /*14d4*/ 	.word	0x0003d4f0
        /*14d8*/ 	.word	0x00000005
        /*14dc*/ 	.word	0x00000000
        /*14e0*/ 	.short	0x0101
        /*14e2*/ 	.byte	0x3f
	.zero		1


	//   ....[111]....
        /*14e4*/ 	.word	0x000474e0
        /*14e8*/ 	.word	0x00000000
        /*14ec*/ 	.word	0x00000000
        /*14f0*/ 	.short	0x0101
        /*14f2*/ 	.byte	0x3f
	.zero		1


	//   ....[112]....
        /*14f4*/ 	.word	0x00047500
        /*14f8*/ 	.word	0x00000008
        /*14fc*/ 	.word	0x00000000
        /*1500*/ 	.short	0x010a
        /*1502*/ 	.byte	0x3f
	.zero		1


	//   ....[113]....
        /*1504*/ 	.word	0x00047550
        /*1508*/ 	.word	0x00000004
        /*150c*/ 	.word	0x00032410
        /*1510*/ 	.short	0x010a
        /*1512*/ 	.byte	0x3f
	.zero		1


	//   ....[114]....
        /*1514*/ 	.word	0x000475a0
        /*1518*/ 	.word	0x00000008
        /*151c*/ 	.word	0x00000000
        /*1520*/ 	.short	0x010a
        /*1522*/ 	.byte	0x3f
	.zero		1


	//----- nvinfo : EIATTR_NUM_MBARRIERS
	.align		4
.L_1448:
        /*1524*/ 	.byte	0x03, 0x38
        /*1526*/ 	.short	0x0017


	//----- nvinfo : EIATTR_EXIT_INSTR_OFFSETS
	.align		4
        /*1528*/ 	.byte	0x04, 0x1c
        /*152a*/ 	.short	(.L_1450 - .L_1449)


	//   ....[0]....
.L_1449:
        /*152c*/ 	.word	0x00035e00


	//----- nvinfo : EIATTR_MAX_THREADS
	.align		4
.L_1450:
        /*1530*/ 	.byte	0x04, 0x05
        /*1532*/ 	.short	(.L_1452 - .L_1451)
.L_1451:
        /*1534*/ 	.word	0x00000180
        /*1538*/ 	.word	0x00000001
        /*153c*/ 	.word	0x00000001


	//----- nvinfo : EIATTR_CRS_STACK_SIZE
	.align		4
.L_1452:
        /*1540*/ 	.byte	0x04, 0x1e
        /*1542*/ 	.short	(.L_1454 - .L_1453)
.L_1453:
        /*1544*/ 	.word	0x00000000


	//----- nvinfo : EIATTR_CBANK_PARAM_SIZE
	.align		4
.L_1454:
        /*1548*/ 	.byte	0x03, 0x19
        /*154a*/ 	.short	0x0bf0


	//----- nvinfo : EIATTR_PARAM_CBANK
	.align		4
        /*154c*/ 	.byte	0x04, 0x0a
        /*154e*/ 	.short	(.L_1456 - .L_1455)
	.align		4
.L_1455:
        /*1550*/ 	.word	index@(.nv.constant0._ZN7cutlass13device_kernelIN5flash11enable_sm90INS1_16FlashAttnFwdSm90INS1_25CollectiveMainloopFwdSm90ILi2EN4cute5tupleIJNS5_1CILi1EEES8_S8_EEENS6_IJNS7_ILi128EEENS7_ILi96EEENS7_ILi64EEEEEELi256ENS_6half_tEfNS_4arch4Sm90ELb0ELb1ELb0ELb1ELb1ELb1ELb1ELb1ELb0ELb1ELb0ELb0EEENS1_21CollectiveEpilogueFwdINS6_IJSA_NS7_ILi256EEESB_EEES9_SE_SG_Li256ELb1ELb1ELb0ELb0EEENS1_36VarlenDynamicPersistentTileSchedulerILi128ELi96ELi256ELi128ELb0ELb1ELb1ELb1ELb0ELb1EEEEEEEEEvNT_6ParamsE)
        /*1554*/ 	.short	0x0210
        /*1556*/ 	.short	0x0bf0


	//----- nvinfo : EIATTR_SW_WAR
	.align		4
.L_1456:
        /*1558*/ 	.byte	0x04, 0x36
        /*155a*/ 	.short	(.L_1458 - .L_1457)
.L_1457:
        /*155c*/ 	.word	0x00000008
.L_1458:


//--------------------- .nv.info._ZN7cutlass13device_kernelIN5flash11enable_sm90INS1_16FlashAttnFwdSm90INS1_25CollectiveMainloopFwdSm90ILi2EN4cute5tupleIJNS5_1CILi1EEES8_S8_EEENS6_IJNS7_ILi128EEENS7_ILi96EEENS7_ILi64EEEEEELi256ENS_6half_tEfNS_4arch4Sm90ELb1ELb0ELb0ELb0ELb1ELb0ELb0ELb1ELb0ELb1ELb0ELb0EEENS1_21CollectiveEpilogueFwdINS6_IJSA_NS7_ILi256EEESB_EEES9_SE_SG_Li256ELb0ELb1ELb0ELb0EEENS1_30DynamicPersistentTileSchedulerILi256ELi128ELb0ELb1ELb1EEEEEEEEEvNT_6ParamsE --------------------------
	.section	.nv.info._ZN7cutlass13device_kernelIN5flash11enable_sm90INS1_16FlashAttnFwdSm90INS1_25CollectiveMainloopFwdSm90ILi2EN4cute5tupleIJNS5_1CILi1EEES8_S8_EEENS6_IJNS7_ILi128EEENS7_ILi96EEENS7_ILi64EEEEEELi256ENS_6half_tEfNS_4arch4Sm90ELb1ELb0ELb0ELb0ELb1ELb0ELb0ELb1ELb0ELb1ELb0ELb0EEENS1_21CollectiveEpilogueFwdINS6_IJSA_NS7_ILi256EEESB_EEES9_SE_SG_Li256ELb0ELb1ELb0ELb0EEENS1_30DynamicPersistentTileSchedulerILi256ELi128ELb0ELb1ELb1EEEEEEEEEvNT_6ParamsE,"",@"SHT_CUDA_INFO"
	.sectionflags	@""
	.align	4


	//----- nvinfo : EIATTR_CUDA_API_VERSION
	.align		4
        /*0000*/ 	.byte	0x04, 0x37
        /*0002*/ 	.short	(.L_1460 - .L_1459)
.L_1459:
        /*0004*/ 	.word	0x00000082


	//----- nvinfo : EIATTR_KPARAM_INFO
	.align		4
.L_1460:
        /*0008*/ 	.byte	0x04, 0x17
        /*000a*/ 	.short	(.L_1462 - .L_1461)
.L_1461:
        /*000c*/ 	.word	0x00000000
        /*0010*/ 	.short	0x0000
        /*0012*/ 	.short	0x0070
        /*0014*/ 	.byte	0x00, 0xf0, 0x01, 0x2a


	//----- nvinfo : EIATTR_SPARSE_MMA_MASK
	.align		4
.L_1462:
        /*0018*/ 	.byte	0x03, 0x50
        /*001a*/ 	.short	0x0000


	//----- nvinfo : EIATTR_MAXREG_COUNT
	.align		4
        /*001c*/ 	.byte	0x03, 0x1b
        /*001e*/ 	.short	0x00a8


	//----- nvinfo : EIATTR_NUM_BARRIERS
	.align		4
        /*0020*/ 	.byte	0x02, 0x4c
        /*0022*/ 	.byte	0x10
	.zero		1


	//----- nvinfo : EIATTR_EXTERNS
	.align		4
        /*0024*/ 	.byte	0x04, 0x0f
        /*0026*/ 	.short	(.L_1464 - .L_1463)


	//   ....[0]....
	.align		4
.L_1463:
        /*0028*/ 	.word	index@(__assertfail)


	//----- nvinfo : EIATTR_ANNOTATIONS
	.align		4
.L_1464:
        /*002c*/ 	.byte	0x04, 0x55
        /*002e*/ 	.short	(.L_1466 - .L_1465)


	//   ....[0]....
.L_1465:
        /*0030*/ 	.word	0x00000001
        /*0034*/ 	.byte	0x60, 0xac, 0x00, 0x00, 0x01, 0x00, 0x00, 0x00, 0x50, 0xb0, 0x00, 0x00, 0x01, 0x00, 0x00, 0x00
        /*0044*/ 	.byte	0x90, 0xb0, 0x00, 0x00, 0x01, 0x00, 0x00, 0x00, 0xf0, 0xcc, 0x00, 0x00, 0x01, 0x00, 0x00, 0x00
        /*0054*/ 	.byte	0x10, 0xcd, 0x00, 0x00, 0x01, 0x00, 0x00, 0x00, 0xb0, 0xcf, 0x00, 0x00, 0x01, 0x00, 0x00, 0x00
        /*0064*/ 	.byte	0xf0, 0xe6, 0x00, 0x00, 0x01, 0x00, 0x00, 0x00, 0xf0, 0xfe, 0x00, 0x00


	//----- nvinfo : EIATTR_MERCURY_ISA_VERSION
	.align		4
.L_1466:
        /*0070*/ 	.byte	0x03, 0x5f
        /*0072*/ 	.short	0x0101


	//----- nvinfo : EIATTR_INT_WARP_WIDE_INSTR_OFFSETS
	.align		4
        /*0074*/ 	.byte	0x04, 0x31
        /*0076*/ 	.short	(.L_1468 - .L_1467)


	//   ....[0]....
.L_1467:
        /*0078*/ 	.word	0x000000c0


	//   ....[1]....
        /*007c*/ 	.word	0x000000d0


	//   ....[2]....
        /*0080*/ 	.word	0x00000170


	//   ....[3]....
        /*0084*/ 	.word	0x0000b5f0


	//   ....[4]....
        /*0088*/ 	.word	0x0000b680


	//   ....[5]....
        /*008c*/ 	.word	0x0000e480


	//   ....[6]....
        /*0090*/ 	.word	0x0000e510


	//----- nvinfo : EIATTR_COOP_GROUP_MASK_REGIDS
	.align		4
.L_1468:
        /*0094*/ 	.byte	0x04, 0x29
        /*0096*/ 	.short	(.L_1470 - .L_1469)


	//   ....[0]....
.L_1469:
        /*0098*/ 	.word	0xffffffff


	//   ....[1]....
        /*009c*/ 	.word	0xffffffff


	//   ....[2]....
        /*00a0*/ 	.word	0xffffffff


	//   ....[3]....
        /*00a4*/ 	.word	0xffffffff


	//   ....[4]....
        /*00a8*/ 	.word	0xffffffff


	//   ....[5]....
        /*00ac*/ 	.word	0xffffffff


	//   ....[6]....
        /*00b0*/ 	.word	0xffffffff


	//   ....[7]....
        /*00b4*/ 	.word	0xffffffff


	//   ....[8]....
        /*00b8*/ 	.word	0xffffffff


	//   ....[9]....
        /*00bc*/ 	.word	0xffffffff


	//   ....[10]....
        /*00c0*/ 	.word	0xffffffff


	//   ....[11]....
        /*00c4*/ 	.word	0xffffffff


	//   ....[12]....
        /*00c8*/ 	.word	0xffffffff


	//   ....[13]....
        /*00cc*/ 	.word	0xffffffff


	//   ....[14]....
        /*00d0*/ 	.word	0xffffffff


	//   ....[15]....
        /*00d4*/ 	.word	0xffffffff


	//   ....[16]....
        /*00d8*/ 	.word	0xffffffff


	//   ....[17]....
        /*00dc*/ 	.word	0xffffffff


	//   ....[18]....
        /*00e0*/ 	.word	0xffffffff


	//   ....[19]....
        /*00e4*/ 	.word	0xffffffff


	//   ....[20]....
        /*00e8*/ 	.word	0xffffffff


	//   ....[21]....
        /*00ec*/ 	.word	0xffffffff


	//   ....[22]....
        /*00f0*/ 	.word	0xffffffff


	//   ....[23]....
        /*00f4*/ 	.word	0xffffffff


	//   ....[24]....
        /*00f8*/ 	.word	0xffffffff


	//   ....[25]....
        /*00fc*/ 	.word	0xffffffff


	//   ....[26]....
        /*0100*/ 	.word	0xffffffff


	//   ....[27]....
        /*0104*/ 	.word	0xffffffff


	//   ....[28]....
        /*0108*/ 	.word	0xffffffff


	//   ....[29]....
        /*010c*/ 	.word	0xffffffff


	//   ....[30]....
        /*0110*/ 	.word	0xffffffff


	//   ....[31]....
        /*0114*/ 	.word	0xffffffff


	//   ....[32]....
        /*0118*/ 	.word	0xffffffff


	//   ....[33]....
        /*011c*/ 	.word	0xffffffff


	//   ....[34]....
        /*0120*/ 	.word	0xffffffff


	//   ....[35]....
        /*0124*/ 	.word	0xffffffff


	//   ....[36]....
        /*0128*/ 	.word	0xffffffff


	//   ....[37]....
        /*012c*/ 	.word	0xffffffff


	//   ....[38]....
        /*0130*/ 	.word	0xffffffff


	//   ....[39]....
        /*0134*/ 	.word	0xffffffff


	//   ....[40]....
        /*0138*/ 	.word	0xffffffff


	//   ....[41]....
        /*013c*/ 	.word	0xffffffff


	//   ....[42]....
        /*0140*/ 	.word	0xffffffff


	//   ....[43]....
        /*0144*/ 	.word	0xffffffff


	//   ....[44]....
        /*0148*/ 	.word	0xffffffff


	//   ....[45]....
        /*014c*/ 	.word	0xffffffff


	//   ....[46]....
        /*0150*/ 	.word	0xffffffff


	//   ....[47]....
        /*0154*/ 	.word	0xffffffff


	//   ....[48]....
        /*0158*/ 	.word	0xffffffff


	//   ....[49]....
        /*015c*/ 	.word	0xffffffff


	//   ....[50]....
        /*0160*/ 	.word	0xffffffff


	//   ....[51]....
        /*0164*/ 	.word	0xffffffff


	//   ....[52]....
        /*0168*/ 	.word	0xffffffff


	//   ....[53]....
        /*016c*/ 	.word	0xffffffff


	//   ....[54]....
        /*0170*/ 	.word	0xffffffff


	//   ....[55]....
        /*0174*/ 	.word	0xffffffff


	//   ....[56]....
        /*0178*/ 	.word	0xffffffff


	//   ....[57]....
        /*017c*/ 	.word	0xffffffff


	//   ....[58]....
        /*0180*/ 	.word	0xffffffff


	//   ....[59]....
        /*0184*/ 	.word	0xffffffff


	//   ....[60]....
        /*0188*/ 	.word	0xffffffff


	//   ....[61]....
        /*018c*/ 	.word	0xffffffff


	//   ....[62]....
        /*0190*/ 	.word	0xffffffff


	//   ....[63]....
        /*0194*/ 	.word	0xffffffff


	//   ....[64]....
        /*0198*/ 	.word	0xffffffff


	//   ....[65]....
        /*019c*/ 	.word	0xffffffff


	//   ....[66]....
        /*01a0*/ 	.word	0xffffffff


	//   ....[67]....
        /*01a4*/ 	.word	0xffffffff


	//   ....[68]....
        /*01a8*/ 	.word	0xffffffff


	//   ....[69]....
        /*01ac*/ 	.word	0xffffffff


	//   ....[70]....
        /*01b0*/ 	.word	0xffffffff


	//   ....[71]....
        /*01b4*/ 	.word	0xffffffff


	//   ....[72]....
        /*01b8*/ 	.word	0xffffffff


	//   ....[73]....
        /*01bc*/ 	.word	0xffffffff


	//   ....[74]....
        /*01c0*/ 	.word	0xffffffff


	//   ....[75]....
        /*01c4*/ 	.word	0xffffffff


	//   ....[76]....
        /*01c8*/ 	.word	0xffffffff


	//   ....[77]....
        /*01cc*/ 	.word	0xffffffff


	//   ....[78]....
        /*01d0*/ 	.word	0xffffffff


	//   ....[79]....
        /*01d4*/ 	.word	0xffffffff


	//   ....[80]....
        /*01d8*/ 	.word	0xffffffff


	//   ....[81]....
        /*01dc*/ 	.word	0xffffffff


	//   ....[82]....
        /*01e0*/ 	.word	0xffffffff


	//   ....[83]....
        /*01e4*/ 	.word	0xffffffff


	//   ....[84]....
        /*01e8*/ 	.word	0xffffffff


	//   ....[85]....
        /*01ec*/ 	.word	0xffffffff


	//   ....[86]....
        /*01f0*/ 	.word	0xffffffff


	//   ....[87]....
        /*01f4*/ 	.word	0xffffffff


	//   ....[88]....
        /*01f8*/ 	.word	0xffffffff


	//   ....[89]....
        /*01fc*/ 	.word	0xffffffff


	//   ....[90]....
        /*0200*/ 	.word	0xffffffff


	//   ....[91]....
        /*0204*/ 	.word	0xffffffff


	//   ....[92]....
        /*0208*/ 	.word	0xffffffff


	//   ....[93]....
        /*020c*/ 	.word	0xffffffff


	//   ....[94]....
        /*0210*/ 	.word	0xffffffff


	//   ....[95]....
        /*0214*/ 	.word	0xffffffff


	//   ....[96]....
        /*0218*/ 	.word	0xffffffff


	//   ....[97]....
        /*021c*/ 	.word	0xffffffff


	//   ....[98]....
        /*0220*/ 	.word	0xffffffff


	//   ....[99]....
        /*0224*/ 	.word	0xffffffff


	//   ....[100]....
        /*0228*/ 	.word	0xffffffff


	//   ....[101]....
        /*022c*/ 	.word	0xffffffff


	//   ....[102]....
        /*0230*/ 	.word	0xffffffff


	//   ....[103]....
        /*0234*/ 	.word	0xffffffff


	//   ....[104]....
        /*0238*/ 	.word	0xffffffff


	//   ....[105]....
        /*023c*/ 	.word	0xffffffff


	//   ....[106]....
        /*0240*/ 	.word	0xffffffff


	//   ....[107]....
        /*0244*/ 	.word	0xffffffff


	//   ....[108]....
        /*0248*/ 	.word	0xffffffff


	//   ....[109]....
        /*024c*/ 	.word	0xffffffff


	//   ....[110]....
        /*0250*/ 	.word	0xffffffff


	//   ....[111]....
        /*0254*/ 	.word	0xffffffff


	//   ....[112]....
        /*0258*/ 	.word	0xffffffff


	//   ....[113]....
        /*025c*/ 	.word	0xffffffff


	//   ....[114]....
        /*0260*/ 	.word	0x0500000f


	//   ....[115]....
        /*0264*/ 	.word	0x0500000f


	//   ....[116]....
        /*0268*/ 	.word	0x0500000f


	//   ....[117]....
        /*026c*/ 	.word	0x0500000f


	//   ....[118]....
        /*0270*/ 	.word	0x0500000f


	//   ....[119]....
        /*0274*/ 	.word	0x0500000f


	//   ....[120]....
        /*0278*/ 	.word	0x0500000f


	//   ....[121]....
        /*027c*/ 	.word	0x0500000f


	//   ....[122]....
        /*0280*/ 	.word	0x0500000f


	//   ....[123]....
        /*0284*/ 	.word	0x0500000f


	//   ....[124]....
        /*0288*/ 	.word	0x0500000f


	//   ....[125]....
        /*028c*/ 	.word	0x0500000f


	//   ....[126]....
        /*0290*/ 	.word	0x0500000f


	//   ....[127]....
        /*0294*/ 	.word	0x0500000f


	//   ....[128]....
        /*0298*/ 	.word	0x0500000f


	//   ....[129]....
        /*029c*/ 	.word	0x0500000f


	//   ....[130]....
        /*02a0*/ 	.word	0x0500000f


	//   ....[131]....
        /*02a4*/ 	.word	0x0500000f


	//   ....[132]....
        /*02a8*/ 	.word	0x0500000f


	//   ....[133]....
        /*02ac*/ 	.word	0x0500000f


	//   ....[134]....
        /*02b0*/ 	.word	0x0500000f


	//   ....[135]....
        /*02b4*/ 	.word	0x0500000f


	//   ....[136]....
        /*02b8*/ 	.word	0x0500000f


	//   ....[137]....
        /*02bc*/ 	.word	0x0500000f


	//   ....[138]....
        /*02c0*/ 	.word	0x0500000f


	//   ....[139]....
        /*02c4*/ 	.word	0x0500000f


	//   ....[140]....
        /*02c8*/ 	.word	0x0500000f


	//   ....[141]....
        /*02cc*/ 	.word	0x0500000f


	//   ....[142]....
        /*02d0*/ 	.word	0x0500000f


	//   ....[143]....
        /*02d4*/ 	.word	0x0500000f


	//   ....[144]....
        /*02d8*/ 	.word	0x0500000f


	//   ....[145]....
        /*02dc*/ 	.word	0x0500000f


	//   ....[146]....
        /*02e0*/ 	.word	0x0500000f


	//   ....[147]....
        /*02e4*/ 	.word	0x0500000f


	//   ....[148]....
        /*02e8*/ 	.word	0x0500000f


	//   ....[149]....
        /*02ec*/ 	.word	0x0500000f


	//   ....[150]....
        /*02f0*/ 	.word	0x0500000f


	//   ....[151]....
        /*02f4*/ 	.word	0x0500000f


	//   ....[152]....
        /*02f8*/ 	.word	0x0500000f


	//   ....[153]....
        /*02fc*/ 	.word	0x0500000f


	//   ....[154]....
        /*0300*/ 	.word	0x0500000f


	//   ....[155]....
        /*0304*/ 	.word	0x0500000f


	//   ....[156]....
        /*0308*/ 	.word	0x0500000f


	//   ....[157]....
        /*030c*/ 	.word	0x0500000f


	//   ....[158]....
        /*0310*/ 	.word	0x0500000f


	//   ....[159]....
        /*0314*/ 	.word	0x0500000f


	//   ....[160]....
        /*0318*/ 	.word	0x0500000f


	//   ....[161]....
        /*031c*/ 	.word	0x0500000f


	//   ....[162]....
        /*0320*/ 	.word	0x0500000f


	//   ....[163]....
        /*0324*/ 	.word	0x0500000f


	//   ....[164]....
        /*0328*/ 	.word	0x0500000f


	//   ....[165]....
        /*032c*/ 	.word	0x0500000f


	//   ....[166]....
        /*0330*/ 	.word	0x0500000f


	//   ....[167]....
        /*0334*/ 	.word	0x0500000f


	//   ....[168]....
        /*0338*/ 	.word	0x0500000f


	//   ....[169]....
        /*033c*/ 	.word	0x0500000f


	//   ....[170]....
        /*0340*/ 	.word	0x0500000f


	//   ....[171]....
        /*0344*/ 	.word	0x0500000f


	//   ....[172]....
        /*0348*/ 	.word	0x0500000f


	//   ....[173]....
        /*034c*/ 	.word	0x0500000f


	//   ....[174]....
        /*0350*/ 	.word	0x0500000f


	//   ....[175]....
        /*0354*/ 	.word	0x0500000f


	//   ....[176]....
        /*0358*/ 	.word	0x0500000f


	//   ....[177]....
        /*035c*/ 	.word	0x0500000f


	//   ....[178]....
        /*0360*/ 	.word	0x0500000f


	//   ....[179]....
        /*0364*/ 	.word	0x0500000f


	//   ....[180]....
        /*0368*/ 	.word	0x0500000f


	//----- nvinfo : EIATTR_COOP_GROUP_INSTR_OFFSETS
	.align		4
.L_1470:
        /*036c*/ 	.byte	0x04, 0x28
        /*036e*/ 	.short	(.L_1472 - .L_1471)


	//   ....[0]....
.L_1471:
        /*0370*/ 	.word	0x00000080


	//   ....[1]....
        /*0374*/ 	.word	0x00000090


	//   ....[2]....
        /*0378*/ 	.word	0x000002d0


	//   ....[3]....
        /*037c*/ 	.word	0x00000430


	//   ....[4]....
        /*0380*/ 	.word	0x00000550


	//   ....[5]....
        /*0384*/ 	.word	0x000006b0


	//   ....[6]....
        /*0388*/ 	.word	0x00001610


	//   ....[7]....
        /*038c*/ 	.word	0x00001cd0


	//   ....[8]....
        /*0390*/ 	.word	0x00001cf0


	//   ....[9]....
        /*0394*/ 	.word	0x00002210


	//   ....[10]....
        /*0398*/ 	.word	0x00002310


	//   ....[11]....
        /*039c*/ 	.word	0x00002940


	//   ....[12]....
        /*03a0*/ 	.word	0x000029b0


	//   ....[13]....
        /*03a4*/ 	.word	0x00003a00


	//   ....[14]....
        /*03a8*/ 	.word	0x00003ee0


	//   ....[15]....
        /*03ac*/ 	.word	0x00003f00


	//   ....[16]....
        /*03b0*/ 	.word	0x00003f80


	//   ....[17]....
        /*03b4*/ 	.word	0x00004560


	//   ....[18]....
        /*03b8*/ 	.word	0x00004620


	//   ....[19]....
        /*03bc*/ 	.word	0x00005ff0


	//   ....[20]....
        /*03c0*/ 	.word	0x00006020


	//   ....[21]....
        /*03c4*/ 	.word	0x00006480


	//   ....[22]....
        /*03c8*/ 	.word	0x00006650


	//   ....[23]....
        /*03cc*/ 	.word	0x00007860


	//   ....[24]....
        /*03d0*/ 	.word	0x000078e0


	//   ....[25]....
        /*03d4*/ 	.word	0x00007950


	//   ....[26]....
        /*03d8*/ 	.word	0x00007980


	//   ....[27]....
        /*03dc*/ 	.word	0x00009380


	//   ....[28]....
        /*03e0*/ 	.word	0x000093b0


	//   ....[29]....
        /*03e4*/ 	.word	0x00009420


	//   ....[30]....
        /*03e8*/ 	.word	0x00009450


	//   ....[31]....
        /*03ec*/ 	.word	0x00009aa0


	//   ....[32]....
        /*03f0*/ 	.word	0x00009ad0


	//   ....[33]....
        /*03f4*/ 	.word	0x00009c20


	//   ....[34]....
        /*03f8*/ 	.word	0x00009c40


	//   ....[35]....
        /*03fc*/ 	.word	0x00009d80


	//   ....[36]....
        /*0400*/ 	.word	0x00009da0


	//   ....[37]....
        /*0404*/ 	.word	0x00009ef0


	//   ....[38]....
        /*0408*/ 	.word	0x00009f10


	//   ....[39]....
        /*040c*/ 	.word	0x0000a610


	//   ....[40]....
        /*0410*/ 	.word	0x0000a640


	//   ....[41]....
        /*0414*/ 	.word	0x0000a790


	//   ....[42]....
        /*0418*/ 	.word	0x0000a7b0


	//   ....[43]....
        /*041c*/ 	.word	0x0000a8f0


	//   ....[44]....
        /*0420*/ 	.word	0x0000a910


	//   ....[45]....
        /*0424*/ 	.word	0x0000aa60


	//   ....[46]....
        /*0428*/ 	.word	0x0000aa80


	//   ....[47]....
        /*042c*/ 	.word	0x0000ac90


	//   ....[48]....
        /*0430*/ 	.word	0x0000c040


	//   ....[49]....
        /*0434*/ 	.word	0x0000c060


	//   ....[50]....
        /*0438*/ 	.word	0x0000c070


	//   ....[51]....
        /*043c*/ 	.word	0x0000c0b0


	//   ....[52]....
        /*0440*/ 	.word	0x0000c100


	//   ....[53]....
        /*0444*/ 	.word	0x0000c120


	//   ....[54]....
        /*0448*/ 	.word	0x0000c170


	//   ....[55]....
        /*044c*/ 	.word	0x0000c190


	//   ....[56]....
        /*0450*/ 	.word	0x0000c1e0


	//   ....[57]....
        /*0454*/ 	.word	0x0000c200


	//   ....[58]....
        /*0458*/ 	.word	0x0000c230


	//   ....[59]....
        /*045c*/ 	.word	0x0000c260


	//   ....[60]....
        /*0460*/ 	.word	0x0000c8a0


	//   ....[61]....
        /*0464*/ 	.word	0x0000c8c0


	//   ....[62]....
        /*0468*/ 	.word	0x0000c8e0


	//   ....[63]....
        /*046c*/ 	.word	0x0000c940


	//   ....[64]....
        /*0470*/ 	.word	0x0000c990


	//   ....[65]....
        /*0474*/ 	.word	0x0000c9b0


	//   ....[66]....
        /*0478*/ 	.word	0x0000ca00


	//   ....[67]....
        /*047c*/ 	.word	0x0000ca20


	//   ....[68]....
        /*0480*/ 	.word	0x0000ca70


	//   ....[69]....
        /*0484*/ 	.word	0x0000ca90


	//   ....[70]....
        /*0488*/ 	.word	0x0000cae0


	//   ....[71]....
        /*048c*/ 	.word	0x0000cb00


	//   ....[72]....
        /*0490*/ 	.word	0x0000cb50


	//   ....[73]....
        /*0494*/ 	.word	0x0000cb70


	//   ....[74]....
        /*0498*/ 	.word	0x0000cba0


	//   ....[75]....
        /*049c*/ 	.word	0x0000cbc0


	//   ....[76]....
        /*04a0*/ 	.word	0x0000cff0


	//   ....[77]....
        /*04a4*/ 	.word	0x0000d040


	//   ....[78]....
        /*04a8*/ 	.word	0x0000d060


	//   ....[79]....
        /*04ac*/ 	.word	0x0000d130


	//   ....[80]....
        /*04b0*/ 	.word	0x0000d140


	//   ....[81]....
        /*04b4*/ 	.word	0x0000d170


	//   ....[82]....
        /*04b8*/ 	.word	0x0000d200


	//   ....[83]....
        /*04bc*/ 	.word	0x0000d2a0


	//   ....[84]....
        /*04c0*/ 	.word	0x0000d2c0


	//   ....[85]....
        /*04c4*/ 	.word	0x0000d360


	//   ....[86]....
        /*04c8*/ 	.word	0x0000d380


	//   ....[87]....
        /*04cc*/ 	.word	0x0000d390


	//   ....[88]....
        /*04d0*/ 	.word	0x0000dab0


	//   ....[89]....
        /*04d4*/ 	.word	0x0000dad0


	//   ....[90]....
        /*04d8*/ 	.word	0x0000dae0


	//   ....[91]....
        /*04dc*/ 	.word	0x0000daf0


	//   ....[92]....
        /*04e0*/ 	.word	0x0000db10


	//   ....[93]....
        /*04e4*/ 	.word	0x0000db70


	//   ....[94]....
        /*04e8*/ 	.word	0x0000db90


	//   ....[95]....
        /*04ec*/ 	.word	0x0000dba0


	//   ....[96]....
        /*04f0*/ 	.word	0x0000dbe0


	//   ....[97]....
        /*04f4*/ 	.word	0x0000dc10


	//   ....[98]....
        /*04f8*/ 	.word	0x0000dc20


	//   ....[99]....
        /*04fc*/ 	.word	0x0000dc40


	//   ....[100]....
        /*0500*/ 	.word	0x0000dfa0


	//   ....[101]....
        /*0504*/ 	.word	0x0000dfc0


	//   ....[102]....
        /*0508*/ 	.word	0x0000dfd0


	//   ....[103]....
        /*050c*/ 	.word	0x0000dfe0


	//   ....[104]....
        /*0510*/ 	.word	0x0000dff0


	//   ....[105]....
        /*0514*/ 	.word	0x0000e010


	//   ....[106]....
        /*0518*/ 	.word	0x0000e080


	//   ....[107]....
        /*051c*/ 	.word	0x0000e0a0


	//   ....[108]....
        /*0520*/ 	.word	0x0000e100


	//   ....[109]....
        /*0524*/ 	.word	0x0000e110


	//   ....[110]....
        /*0528*/ 	.word	0x0000e180


	//   ....[111]....
        /*052c*/ 	.word	0x0000e1f0


	//   ....[112]....
        /*0530*/ 	.word	0x0000e630


	//   ....[113]....
        /*0534*/ 	.word	0x0000e810


	//   ....[114]....
        /*0538*/ 	.word	0x0000edb0


	//   ....[115]....
        /*053c*/ 	.word	0x0000ee90


	//   ....[116]....
        /*0540*/ 	.word	0x0000ef30


	//   ....[117]....
        /*0544*/ 	.word	0x0000efb0


	//   ....[118]....
        /*0548*/ 	.word	0x0000f060


	//   ....[119]....
        /*054c*/ 	.word	0x0000f0c0


	//   ....[120]....
        /*0550*/ 	.word	0x0000f180


	//   ....[121]....
        /*0554*/ 	.word	0x0000f1e0


	//   ....[122]....
        /*0558*/ 	.word	0x0000f2a0


	//   ....[123]....
        /*055c*/ 	.word	0x0000f300


	//   ....[124]....
        /*0560*/ 	.word	0x0000f3c0


	//   ....[125]....
        /*0564*/ 	.word	0x0000f420


	//   ....[126]....
        /*0568*/ 	.word	0x0000f4c0


	//   ....[127]....
        /*056c*/ 	.word	0x0000f550


	//   ....[128]....
        /*0570*/ 	.word	0x0000f5d0


	//   ....[129]....
        /*0574*/ 	.word	0x0000f650


	//   ....[130]....
        /*0578*/ 	.word	0x0000f6f0


	//   ....[131]....
        /*057c*/ 	.word	0x0000f750


	//   ....[132]....
        /*0580*/ 	.word	0x0000f810


	//   ....[133]....
        /*0584*/ 	.word	0x0000f870


	//   ....[134]....
        /*0588*/ 	.word	0x0000f930


	//   ....[135]....
        /*058c*/ 	.word	0x0000f990


	//   ....[136]....
        /*0590*/ 	.word	0x0000fa50


	//   ....[137]....
        /*0594*/ 	.word	0x0000fab0


	//   ....[138]....
        /*0598*/ 	.word	0x0000fb70


	//   ....[139]....
        /*059c*/ 	.word	0x0000fbd0


	//   ....[140]....
        /*05a0*/ 	.word	0x0000fc90


	//   ....[141]....
        /*05a4*/ 	.word	0x0000fcf0


	//   ....[142]....
        /*05a8*/ 	.word	0x0000fd90


	//   ....[143]....
        /*05ac*/ 	.word	0x0000fec0


	//   ....[144]....
        /*05b0*/ 	.word	0x0000ff90


	//   ....[145]....
        /*05b4*/ 	.word	0x00010020


	//   ....[146]....
        /*05b8*/ 	.word	0x00010150


	//   ....[147]....
        /*05bc*/ 	.word	0x000101b0


	//   ....[148]....
        /*05c0*/ 	.word	0x000102c0


	//   ....[149]....
        /*05c4*/ 	.word	0x00010320


	//   ....[150]....
        /*05c8*/ 	.word	0x00010430


	//   ....[151]....
        /*05cc*/ 	.word	0x00010490


	//   ....[152]....
        /*05d0*/ 	.word	0x000105a0


	//   ....[153]....
        /*05d4*/ 	.word	0x00010600


	//   ....[154]....
        /*05d8*/ 	.word	0x000106c0


	//   ....[155]....
        /*05dc*/ 	.word	0x00010820


	//   ....[156]....
        /*05e0*/ 	.word	0x000108c0


	//   ....[157]....
        /*05e4*/ 	.word	0x00010920


	//   ....[158]....
        /*05e8*/ 	.word	0x000109c0


	//   ....[159]....
        /*05ec*/ 	.word	0x00010a20


	//   ....[160]....
        /*05f0*/ 	.word	0x00010ad0


	//   ....[161]....
        /*05f4*/ 	.word	0x00010b30


	//   ....[162]....
        /*05f8*/ 	.word	0x00010bd0


	//   ....[163]....
        /*05fc*/ 	.word	0x00010c30


	//   ....[164]....
        /*0600*/ 	.word	0x00010cd0


	//   ....[165]....
        /*0604*/ 	.word	0x00010d30


	//   ....[166]....
        /*0608*/ 	.word	0x00010dd0


	//   ....[167]....
        /*060c*/ 	.word	0x00010eb0


	//   ....[168]....
        /*0610*/ 	.word	0x00010f50


	//   ....[169]....
        /*0614*/ 	.word	0x00010fb0


	//   ....[170]....
        /*0618*/ 	.word	0x00011080


	//   ....[171]....
        /*061c*/ 	.word	0x000110e0


	//   ....[172]....
        /*0620*/ 	.word	0x000111b0


	//   ....[173]....
        /*0624*/ 	.word	0x00011210


	//   ....[174]....
        /*0628*/ 	.word	0x000112e0


	//   ....[175]....
        /*062c*/ 	.word	0x00011340


	//   ....[176]....
        /*0630*/ 	.word	0x00011410


	//   ....[177]....
        /*0634*/ 	.word	0x00011470


	//   ....[178]....
        /*0638*/ 	.word	0x00011540


	//   ....[179]....
        /*063c*/ 	.word	0x000115d0


	//   ....[180]....
        /*0640*/ 	.word	0x000116f0


	//----- nvinfo : EIATTR_REG_RECONFIG
	.align		4
.L_1472:
        /*0644*/ 	.byte	0x01, 0x54
	.zero		2


	//----- nvinfo : EIATTR_SYSCALL_OFFSETS
	.align		4
        /*0648*/ 	.byte	0x04, 0x46
        /*064a*/ 	.short	(.L_1474 - .L_1473)


	//   ....[0]....
.L_1473:
        /*064c*/ 	.word	0x000017f0


	//   ....[1]....
        /*0650*/ 	.word	0x0000b7e0


	//   ....[2]....
        /*0654*/ 	.word	0x0000b930


	//   ....[3]....
        /*0658*/ 	.word	0x0000ba20


	//   ....[4]....
        /*065c*/ 	.word	0x0000c540


	//----- nvinfo : EIATTR_MBARRIER_INSTR_OFFSETS
	.align		4
.L_1474:
        /*0660*/ 	.byte	0x04, 0x39
        /*0662*/ 	.short	(.L_1476 - .L_1475)


	//   ....[0]....
.L_1475:
        /*0664*/ 	.word	0x00000180
        /*0668*/ 	.word	0x000000ff
        /*066c*/ 	.word	0x00022800
        /*0670*/ 	.short	0x0100
        /*0672*/ 	.byte	0x08
	.zero		1


	//   ....[1]....
        /*0674*/ 	.word	0x00000190
        /*0678*/ 	.word	0x000000ff
        /*067c*/ 	.word	0x00022820
        /*0680*/ 	.short	0x0100
        /*0682*/ 	.byte	0x08
	.zero		1


	//   ....[2]....
        /*0684*/ 	.word	0x00000280
        /*0688*/ 	.word	0x000000ff
        /*068c*/ 	.word	0x00022830
        /*0690*/ 	.short	0x0100
        /*0692*/ 	.byte	0x08
	.zero		1


	//   ....[3]....
        /*0694*/ 	.word	0x00000290
        /*0698*/ 	.word	0x000000ff
        /*069c*/ 	.word	0x00022840
        /*06a0*/ 	.short	0x0100
        /*06a2*/ 	.byte	0x08
	.zero		1


	//   ....[4]....
        /*06a4*/ 	.word	0x000002a0
        /*06a8*/ 	.word	0x000000ff
        /*06ac*/ 	.word	0x00022838
        /*06b0*/ 	.short	0x0100
        /*06b2*/ 	.byte	0x08
	.zero		1


	//   ....[5]....
        /*06b4*/ 	.word	0x000002b0
        /*06b8*/ 	.word	0x000000ff
        /*06bc*/ 	.word	0x00022848
        /*06c0*/ 	.short	0x0100
        /*06c2*/ 	.byte	0x08
	.zero		1


	//   ....[6]....
        /*06c4*/ 	.word	0x000003e0
        /*06c8*/ 	.word	0x000000ff
        /*06cc*/ 	.word	0x00022850
        /*06d0*/ 	.short	0x0100
        /*06d2*/ 	.byte	0x08
	.zero		1


	//   ....[7]....
        /*06d4*/ 	.word	0x000003f0
        /*06d8*/ 	.word	0x000000ff
        /*06dc*/ 	.word	0x00022860
        /*06e0*/ 	.short	0x0100
        /*06e2*/ 	.byte	0x08
	.zero		1


	//   ....[8]....
        /*06e4*/ 	.word	0x00000400
        /*06e8*/ 	.word	0x000000ff
        /*06ec*/ 	.word	0x00022858
        /*06f0*/ 	.short	0x0100
        /*06f2*/ 	.byte	0x08
	.zero		1


	//   ....[9]....
        /*06f4*/ 	.word	0x00000410
        /*06f8*/ 	.word	0x000000ff
        /*06fc*/ 	.word	0x00022868
        /*0700*/ 	.short	0x0100
        /*0702*/ 	.byte	0x08
	.zero		1


	//   ....[10]....
        /*0704*/ 	.word	0x00000500
        /*0708*/ 	.word	0x000000ff
        /*070c*/ 	.word	0x00022870
        /*0710*/ 	.short	0x0100
        /*0712*/ 	.byte	0x06
	.zero		1


	//   ....[11]....
        /*0714*/ 	.word	0x00000510
        /*0718*/ 	.word	0x000000ff
        /*071c*/ 	.word	0x00022880
        /*0720*/ 	.short	0x0100
        /*0722*/ 	.byte	0x06
	.zero		1


	//   ....[12]....
        /*0724*/ 	.word	0x00000520
        /*0728*/ 	.word	0x000000ff
        /*072c*/ 	.word	0x00022878
        /*0730*/ 	.short	0x0100
        /*0732*/ 	.byte	0x06
	.zero		1


	//   ....[13]....
        /*0734*/ 	.word	0x00000530
        /*0738*/ 	.word	0x000000ff
        /*073c*/ 	.word	0x00022888
        /*0740*/ 	.short	0x0100
        /*0742*/ 	.byte	0x06
	.zero		1


	//   ....[14]....
        /*0744*/ 	.word	0x00000660
        /*0748*/ 	.word	0x000000ff
        /*074c*/ 	.word	0x00022890
        /*0750*/ 	.short	0x0100
        /*0752*/ 	.byte	0x08
	.zero		1


	//   ....[15]....
        /*0754*/ 	.word	0x00000670
        /*0758*/ 	.word	0x000000ff
        /*075c*/ 	.word	0x000228a0
        /*0760*/ 	.short	0x0100
        /*0762*/ 	.byte	0x08
	.zero		1


	//   ....[16]....
        /*0764*/ 	.word	0x00000680
        /*0768*/ 	.word	0x000000ff
        /*076c*/ 	.word	0x00022898
        /*0770*/ 	.short	0x0100
        /*0772*/ 	.byte	0x08
	.zero		1


	//   ....[17]....
        /*0774*/ 	.word	0x00000690
        /*0778*/ 	.word	0x000000ff
        /*077c*/ 	.word	0x000228a8
        /*0780*/ 	.short	0x0100
        /*0782*/ 	.byte	0x08
	.zero		1


	//   ....[18]....
        /*0784*/ 	.word	0x000007d0
        /*0788*/ 	.word	0x000000ff
        /*078c*/ 	.word	0x000228b0
        /*0790*/ 	.short	0x0100
        /*0792*/ 	.byte	0x08
	.zero		1


	//   ....[19]....
        /*0794*/ 	.word	0x000007e0
        /*0798*/ 	.word	0x000000ff
        /*079c*/ 	.word	0x000228c0
        /*07a0*/ 	.short	0x0100
        /*07a2*/ 	.byte	0x08
	.zero		1


	//   ....[20]....
        /*07a4*/ 	.word	0x000007f0
        /*07a8*/ 	.word	0x000000ff
        /*07ac*/ 	.word	0x000228b8
        /*07b0*/ 	.short	0x0100
        /*07b2*/ 	.byte	0x08
	.zero		1


	//   ....[21]....
        /*07b4*/ 	.word	0x00000800
        /*07b8*/ 	.word	0x000000ff
        /*07bc*/ 	.word	0x000228c8
        /*07c0*/ 	.short	0x0100
        /*07c2*/ 	.byte	0x08
	.zero		1


	//   ....[22]....
        /*07c4*/ 	.word	0x00001860
        /*07c8*/ 	.word	0x000000ff
        /*07cc*/ 	.word	0x00022800
        /*07d0*/ 	.short	0x010a
        /*07d2*/ 	.byte	0x2f
	.zero		1


	//   ....[23]....
        /*07d4*/ 	.word	0x00001930
        /*07d8*/ 	.word	0x000000ff
        /*07dc*/ 	.word	0x00022830
        /*07e0*/ 	.short	0x010a
        /*07e2*/ 	.byte	0x16
	.zero		1


	//   ....[24]....
        /*07e4*/ 	.word	0x00001970
        /*07e8*/ 	.word	0x000000ff
        /*07ec*/ 	.word	0x00022830
        /*07f0*/ 	.short	0x010a
        /*07f2*/ 	.byte	0x16
	.zero		1


	//   ....[25]....
        /*07f4*/ 	.word	0x00001d50
        /*07f8*/ 	.word	0x000000ff
        /*07fc*/ 	.word	0x00000000
        /*0800*/ 	.short	0x0101
        /*0802*/ 	.byte	0x06
	.zero		1


	//   ....[26]....
        /*0804*/ 	.word	0x000031c0
        /*0808*/ 	.word	0x000000ff
        /*080c*/ 	.word	0x00022850
        /*0810*/ 	.short	0x010a
        /*0812*/ 	.byte	0x16
	.zero		1


	//   ....[27]....
        /*0814*/ 	.word	0x00003200
        /*0818*/ 	.word	0x000000ff
        /*081c*/ 	.word	0x00022850
        /*0820*/ 	.short	0x010a
        /*0822*/ 	.byte	0x16
	.zero		1


	//   ....[28]....
        /*0824*/ 	.word	0x000035c0
        /*0828*/ 	.word	0x000000ff
        /*082c*/ 	.word	0x00000000
        /*0830*/ 	.short	0x0101
        /*0832*/ 	.byte	0x16
	.zero		1


	//   ....[29]....
        /*0834*/ 	.word	0x00003730
        /*0838*/ 	.word	0x000000ff
        /*083c*/ 	.word	0x00022830
        /*0840*/ 	.short	0x010a
        /*0842*/ 	.byte	0x1a
	.zero		1


	//   ....[30]....
        /*0844*/ 	.word	0x00003770
        /*0848*/ 	.word	0x000000ff
        /*084c*/ 	.word	0x00022830
        /*0850*/ 	.short	0x010a
        /*0852*/ 	.byte	0x1a
	.zero		1


	//   ....[31]....
        /*0854*/ 	.word	0x00003a50
        /*0858*/ 	.word	0x000000ff
        /*085c*/ 	.word	0x00000000
        /*0860*/ 	.short	0x0101
        /*0862*/ 	.byte	0x06
	.zero		1


	//   ....[32]....
        /*0864*/ 	.word	0x00005790
        /*0868*/ 	.word	0x000000ff
        /*086c*/ 	.word	0x00022850
        /*0870*/ 	.short	0x010a
        /*0872*/ 	.byte	0x1a
	.zero		1


	//   ....[33]....
        /*0874*/ 	.word	0x000057e0
        /*0878*/ 	.word	0x000000ff
        /*087c*/ 	.word	0x00022850
        /*0880*/ 	.short	0x010a
        /*0882*/ 	.byte	0x1a
	.zero		1


	//   ....[34]....
        /*0884*/ 	.word	0x00005ae0
        /*0888*/ 	.word	0x000000ff
        /*088c*/ 	.word	0x00000000
        /*0890*/ 	.short	0x0101
        /*0892*/ 	.byte	0x1a
	.zero		1


	//   ....[35]....
        /*0894*/ 	.word	0x00005c20
        /*0898*/ 	.word	0x000000ff
        /*089c*/ 	.word	0x00022830
        /*08a0*/ 	.short	0x010a
        /*08a2*/ 	.byte	0x19
	.zero		1


	//   ....[36]....
        /*08a4*/ 	.word	0x00005c60
        /*08a8*/ 	.word	0x000000ff
        /*08ac*/ 	.word	0x00022830
        /*08b0*/ 	.short	0x010a
        /*08b2*/ 	.byte	0x19
	.zero		1


	//   ....[37]....
        /*08b4*/ 	.word	0x00005eb0
        /*08b8*/ 	.word	0x000000ff
        /*08bc*/ 	.word	0x00000000
        /*08c0*/ 	.short	0x0101
        /*08c2*/ 	.byte	0x06
	.zero		1


	//   ....[38]....
        /*08c4*/ 	.word	0x00007500
        /*08c8*/ 	.word	0x000000ff
        /*08cc*/ 	.word	0x00022850
        /*08d0*/ 	.short	0x010a
        /*08d2*/ 	.byte	0x19
	.zero		1


	//   ....[39]....
        /*08d4*/ 	.word	0x00007550
        /*08d8*/ 	.word	0x000000ff
        /*08dc*/ 	.word	0x00022850
        /*08e0*/ 	.short	0x010a
        /*08e2*/ 	.byte	0x19
	.zero		1


	//   ....[40]....
        /*08e4*/ 	.word	0x00007840
        /*08e8*/ 	.word	0x000000ff
        /*08ec*/ 	.word	0x00000000
        /*08f0*/ 	.short	0x0101
        /*08f2*/ 	.byte	0x19
	.zero		1


	//   ....[41]....
        /*08f4*/ 	.word	0x00009ae0
        /*08f8*/ 	.word	0x000000ff
        /*08fc*/ 	.word	0x00000000
        /*0900*/ 	.short	0x0101
        /*0902*/ 	.byte	0x05
	.zero		1


	//   ....[42]....
        /*0904*/ 	.word	0x0000be20
        /*0908*/ 	.word	0x00000016
        /*090c*/ 	.word	0x00022840
        /*0910*/ 	.short	0x010a
        /*0912*/ 	.byte	0x3f
	.zero		1


	//   ....[43]....
        /*0914*/ 	.word	0x0000c320
        /*0918*/ 	.word	0x00000016
        /*091c*/ 	.word	0x00022830
        /*0920*/ 	.short	0x0107
        /*0922*/ 	.byte	0x3f
	.zero		1


	//   ....[44]....
        /*0924*/ 	.word	0x0000c3f0
        /*0928*/ 	.word	0x00000016
        /*092c*/ 	.word	0x00022830
        /*0930*/ 	.short	0x0101
        /*0932*/ 	.byte	0x3f
	.zero		1


	//   ....[45]....
        /*0934*/ 	.word	0x0000cc80
        /*0938*/ 	.word	0x00000010
        /*093c*/ 	.word	0x00022800
        /*0940*/ 	.short	0x0107
        /*0942*/ 	.byte	0x3f
	.zero		1


	//   ....[46]....
        /*0944*/ 	.word	0x0000cd70
        /*0948*/ 	.word	0x00000010
        /*094c*/ 	.word	0x00022800
        /*0950*/ 	.short	0x0101
        /*0952*/ 	.byte	0x3f
	.zero		1


	//   ....[47]....
        /*0954*/ 	.word	0x0000cd90
        /*0958*/ 	.word	0x00000010
        /*095c*/ 	.word	0x00022820
        /*0960*/ 	.short	0x010a
        /*0962*/ 	.byte	0x3f
	.zero		1


	//   ....[48]....
        /*0964*/ 	.word	0x0000ce20
        /*0968*/ 	.word	0x00000016
        /*096c*/ 	.word	0x00022860
        /*0970*/ 	.short	0x010a
        /*0972*/ 	.byte	0x3f
	.zero		1


	//   ....[49]....
        /*0974*/ 	.word	0x0000d510
        /*0978*/ 	.word	0x00000016
        /*097c*/ 	.word	0x00022850
        /*0980*/ 	.short	0x0107
        /*0982*/ 	.byte	0x3f
	.zero		1


	//   ....[50]....
        /*0984*/ 	.word	0x0000d5e0
        /*0988*/ 	.word	0x00000016
        /*098c*/ 	.word	0x00022850
        /*0990*/ 	.short	0x0101
        /*0992*/ 	.byte	0x3f
	.zero		1


	//   ....[51]....
        /*0994*/ 	.word	0x0000d910
        /*0998*/ 	.word	0x0000000a
        /*099c*/ 	.word	0x00022840
        /*09a0*/ 	.short	0x010a
        /*09a2*/ 	.byte	0x3f
	.zero		1


	//   ....[52]....
        /*09a4*/ 	.word	0x0000dce0
        /*09a8*/ 	.word	0x0000000a
        /*09ac*/ 	.word	0x00022830
        /*09b0*/ 	.short	0x0107
        /*09b2*/ 	.byte	0x3f
	.zero		1


	//   ....[53]....
        /*09b4*/ 	.word	0x0000dda0
        /*09b8*/ 	.word	0x0000000a
        /*09bc*/ 	.word	0x00022830
        /*09c0*/ 	.short	0x0101
        /*09c2*/ 	.byte	0x3f
	.zero		1


	//   ....[54]....
        /*09c4*/ 	.word	0x0000ddd0
        /*09c8*/ 	.word	0x0000000a
        /*09cc*/ 	.word	0x00022860
        /*09d0*/ 	.short	0x010a
        /*09d2*/ 	.byte	0x3f
	.zero		1


	//   ....[55]....
        /*09d4*/ 	.word	0x0000e2f0
        /*09d8*/ 	.word	0x0000000a
        /*09dc*/ 	.word	0x00022850
        /*09e0*/ 	.short	0x0107
        /*09e2*/ 	.byte	0x3f
	.zero		1


	//   ....[56]....
        /*09e4*/ 	.word	0x0000e3b0
        /*09e8*/ 	.word	0x0000000a
        /*09ec*/ 	.word	0x00022850
        /*09f0*/ 	.short	0x0101
        /*09f2*/ 	.byte	0x3f
	.zero		1


	//   ....[57]....
        /*09f4*/ 	.word	0x0000e790
        /*09f8*/ 	.word	0x00000005
        /*09fc*/ 	.word	0x00022820
        /*0a00*/ 	.short	0x010a
        /*0a02*/ 	.byte	0x3f
	.zero		1


	//   ....[58]....
        /*0a04*/ 	.word	0x0000e910
        /*0a08*/ 	.word	0x00000003
        /*0a0c*/ 	.word	0x00022840
        /*0a10*/ 	.short	0x010a
        /*0a12*/ 	.byte	0x3f
	.zero		1


	//   ....[59]....
        /*0a14*/ 	.word	0x0000e9b0
        /*0a18*/ 	.word	0x00000005
        /*0a1c*/ 	.word	0x00022840
        /*0a20*/ 	.short	0x010a
        /*0a22*/ 	.byte	0x3f
	.zero		1


	//   ....[60]....
        /*0a24*/ 	.word	0x0000e9f0
        /*0a28*/ 	.word	0x00000003
        /*0a2c*/ 	.word	0x00022860
        /*0a30*/ 	.short	0x010a
        /*0a32*/ 	.byte	0x3f
	.zero		1


	//   ....[61]....
        /*0a34*/ 	.word	0x0000ea30
        /*0a38*/ 	.word	0x00000005
        /*0a3c*/ 	.word	0x00022860
        /*0a40*/ 	.short	0x010a
        /*0a42*/ 	.byte	0x3f
	.zero		1


	//   ....[62]....
        /*0a44*/ 	.word	0x0000eaa0
        /*0a48*/ 	.word	0x00000003
        /*0a4c*/ 	.word	0x00022800
        /*0a50*/ 	.short	0x010a
        /*0a52*/ 	.byte	0x3f
	.zero		1


	//   ....[63]....
        /*0a54*/ 	.word	0x0000eb00
        /*0a58*/ 	.word	0x00000003
        /*0a5c*/ 	.word	0x00022830
        /*0a60*/ 	.short	0x010a
        /*0a62*/ 	.byte	0x3f
	.zero		1


	//   ....[64]....
        /*0a64*/ 	.word	0x0000eb60
        /*0a68*/ 	.word	0x00000009
        /*0a6c*/ 	.word	0x00022850
        /*0a70*/ 	.short	0x010a
        /*0a72*/ 	.byte	0x3f
	.zero		1


	//   ....[65]....
        /*0a74*/ 	.word	0x0000ebc0
        /*0a78*/ 	.word	0x00000000
        /*0a7c*/ 	.word	0x00022830
        /*0a80*/ 	.short	0x010a
        /*0a82*/ 	.byte	0x3f
	.zero		1


	//   ....[66]....
        /*0a84*/ 	.word	0x0000ec20
        /*0a88*/ 	.word	0x0000000a
        /*0a8c*/ 	.word	0x00022850
        /*0a90*/ 	.short	0x010a
        /*0a92*/ 	.byte	0x3f
	.zero		1


	//   ....[67]....
        /*0a94*/ 	.word	0x0000ec80
        /*0a98*/ 	.word	0x00000000
        /*0a9c*/ 	.word	0x00022830
        /*0aa0*/ 	.short	0x010a
        /*0aa2*/ 	.byte	0x3f
	.zero		1


	//   ....[68]....
        /*0aa4*/ 	.word	0x0000ece0
        /*0aa8*/ 	.word	0x0000000a
        /*0aac*/ 	.word	0x00022850
        /*0ab0*/ 	.short	0x010a
        /*0ab2*/ 	.byte	0x3f
	.zero		1


	//   ....[69]....
        /*0ab4*/ 	.word	0x0000ede0
        /*0ab8*/ 	.word	0x00000016
        /*0abc*/ 	.word	0x00022840
        /*0ac0*/ 	.short	0x010a
        /*0ac2*/ 	.byte	0x3f
	.zero		1


	//   ....[70]....
        /*0ac4*/ 	.word	0x0000fdc0
        /*0ac8*/ 	.word	0x00000010
        /*0acc*/ 	.word	0x00022820
        /*0ad0*/ 	.short	0x010a
        /*0ad2*/ 	.byte	0x3f
	.zero		1


	//   ....[71]....
        /*0ad4*/ 	.word	0x0000fe10
        /*0ad8*/ 	.word	0x00000016
        /*0adc*/ 	.word	0x00022860
        /*0ae0*/ 	.short	0x010a
        /*0ae2*/ 	.byte	0x3f
	.zero		1


	//   ....[72]....
        /*0ae4*/ 	.word	0x00010770
        /*0ae8*/ 	.word	0x0000000a
        /*0aec*/ 	.word	0x00022840
        /*0af0*/ 	.short	0x010a
        /*0af2*/ 	.byte	0x3f
	.zero		1


	//   ....[73]....
        /*0af4*/ 	.word	0x00010e00
        /*0af8*/ 	.word	0x0000000a
        /*0afc*/ 	.word	0x00022860
        /*0b00*/ 	.short	0x010a
        /*0b02*/ 	.byte	0x3f
	.zero		1


	//   ....[74]....
        /*0b04*/ 	.word	0x00011610
        /*0b08*/ 	.word	0x00000005
        /*0b0c*/ 	.word	0x00022820
        /*0b10*/ 	.short	0x010a
        /*0b12*/ 	.byte	0x3f
	.zero		1


	//   ....[75]....
        /*0b14*/ 	.word	0x000117b0
        /*0b18*/ 	.word	0x00000003
        /*0b1c*/ 	.word	0x00022840
        /*0b20*/ 	.short	0x010a
        /*0b22*/ 	.byte	0x3f
	.zero		1


	//   ....[76]....
        /*0b24*/ 	.word	0x00011800
        /*0b28*/ 	.word	0x00000005
        /*0b2c*/ 	.word	0x00022840
        /*0b30*/ 	.short	0x010a
        /*0b32*/ 	.byte	0x3f
	.zero		1


	//   ....[77]....
        /*0b34*/ 	.word	0x00011850
        /*0b38*/ 	.word	0x00000003
        /*0b3c*/ 	.word	0x00022860
        /*0b40*/ 	.short	0x010a
        /*0b42*/ 	.byte	0x3f
	.zero		1


	//----- nvinfo : EIATTR_NUM_MBARRIERS
	.align		4
.L_1476:
        /*0b44*/ 	.byte	0x03, 0x38
        /*0b46*/ 	.short	0x0016


	//----- nvinfo : EIATTR_EXIT_INSTR_OFFSETS
	.align		4
        /*0b48*/ 	.byte	0x04, 0x1c
        /*0b4a*/ 	.short	(.L_1478 - .L_1477)


	//   ....[0]....
.L_1477:
        /*0b4c*/ 	.word	0x00000970


	//   ....[1]....
        /*0b50*/ 	.word	0x0000ac00


	//   ....[2]....
        /*0b54*/ 	.word	0x0000ea80


	//----- nvinfo : EIATTR_MAX_THREADS
	.align		4
.L_1478:
        /*0b58*/ 	.byte	0x04, 0x05
        /*0b5a*/ 	.short	(.L_1480 - .L_1479)
.L_1479:
        /*0b5c*/ 	.word	0x00000180
        /*0b60*/ 	.word	0x00000001
        /*0b64*/ 	.word	0x00000001


	//----- nvinfo : EIATTR_CRS_STACK_SIZE
	.align		4
.L_1480:
        /*0b68*/ 	.byte	0x04, 0x1e
        /*0b6a*/ 	.short	(.L_1482 - .L_1481)
.L_1481:
        /*0b6c*/ 	.word	0x00000000


	//----- nvinfo : EIATTR_CBANK_PARAM_SIZE
	.align		4
.L_1482:
        /*0b70*/ 	.byte	0x03, 0x19
        /*0b72*/ 	.short	0x0af0


	//----- nvinfo : EIATTR_PARAM_CBANK
	.align		4
        /*0b74*/ 	.byte	0x04, 0x0a
        /*0b76*/ 	.short	(.L_1484 - .L_1483)
	.align		4
.L_1483:
        /*0b78*/ 	.word	index@(.nv.constant0._ZN7cutlass13device_kernelIN5flash11enable_sm90INS1_16FlashAttnFwdSm90INS1_25CollectiveMainloopFwdSm90ILi2EN4cute5tupleIJNS5_1CILi1EEES8_S8_EEENS6_IJNS7_ILi128EEENS7_ILi96EEENS7_ILi64EEEEEELi256ENS_6half_tEfNS_4arch4Sm90ELb1ELb0ELb0ELb0ELb1ELb0ELb0ELb1ELb0ELb1ELb0ELb0EEENS1_21CollectiveEpilogueFwdINS6_IJSA_NS7_ILi256EEESB_EEES9_SE_SG_Li256ELb0ELb1ELb0ELb0EEENS1_30DynamicPersistentTileSchedulerILi256ELi128ELb0ELb1ELb1EEEEEEEEEvNT_6ParamsE)
        /*0b7c*/ 	.short	0x0210
        /*0b7e*/ 	.short	0x0af0


	//----- nvinfo : EIATTR_SW_WAR
	.align		4
.L_1484:
        /*0b80*/ 	.byte	0x04, 0x36
        /*0b82*/ 	.short	(.L_1486 - .L_1485)
.L_1485:
        /*0b84*/ 	.word	0x00000008
.L_1486:


//--------------------- .nv.info._ZN7cutlass13device_kernelIN5flash11enable_sm90INS1_16FlashAttnFwdSm90INS1_25CollectiveMainloopFwdSm90ILi2EN4cute5tupleIJNS5_1CILi1EEES8_S8_EEENS6_IJNS7_ILi128EEENS7_ILi96EEENS7_ILi64EEEEEELi256ENS_6half_tEfNS_4arch4Sm90ELb1ELb0ELb0ELb0ELb1ELb0ELb1ELb1ELb0ELb1ELb0ELb0EEENS1_21CollectiveEpilogueFwdINS6_IJSA_NS7_ILi256EEESB_EEES9_SE_SG_Li256ELb0ELb1ELb0ELb0EEENS1_30DynamicPersistentTileSchedulerILi256ELi128ELb0ELb1ELb1EEEEEEEEEvNT_6ParamsE --------------------------
	.section	.nv.info._ZN7cutlass13device_kernelIN5flash11enable_sm90INS1_16FlashAttnFwdSm90INS1_25CollectiveMainloopFwdSm90ILi2EN4cute5tupleIJNS5_1CILi1EEES8_S8_EEENS6_IJNS7_ILi128EEENS7_ILi96EEENS7_ILi64EEEEEELi256ENS_6half_tEfNS_4arch4Sm90ELb1ELb0ELb0ELb0ELb1ELb0ELb1ELb1ELb0ELb1ELb0ELb0EEENS1_21CollectiveEpilogueFwdINS6_IJSA_NS7_ILi256EEESB_EEES9_SE_SG_Li256ELb0ELb1ELb0ELb0EEENS1_30DynamicPersistentTileSchedulerILi256ELi128ELb0ELb1ELb1EEEEEEEEEvNT_6ParamsE,"",@"SHT_CUDA_INFO"
	.sectionflags	@""
	.align	4


	//----- nvinfo : EIATTR_CUDA_API_VERSION
	.align		4
        /*0000*/ 	.byte	0x04, 0x37
        /*0002*/ 	.short	(.L_1488 - .L_1487)
.L_1487:
        /*0004*/ 	.word	0x00000082


	//----- nvinfo : EIATTR_KPARAM_INFO
	.align		4
.L_1488:
        /*0008*/ 	.byte	0x04, 0x17
        /*000a*/ 	.short	(.L_1490 - .L_1489)
.L_1489:
        /*000c*/ 	.word	0x00000000
        /*0010*/ 	.short	0x0000
        /*0012*/ 	.short	0x0070
        /*0014*/ 	.byte	0x00, 0xf0, 0x01, 0x2e


	//----- nvinfo : EIATTR_SPARSE_MMA_MASK
	.align		4
.L_1490:
        /*0018*/ 	.byte	0x03, 0x50
        /*001a*/ 	.short	0x0000


	//----- nvinfo : EIATTR_MAXREG_COUNT
	.align		4
        /*001c*/ 	.byte	0x03, 0x1b
        /*001e*/ 	.short	0x00a8


	//----- nvinfo : EIATTR_NUM_BARRIERS
	.align		4
        /*0020*/ 	.byte	0x02, 0x4c
        /*0022*/ 	.byte	0x10
	.zero		1


	//----- nvinfo : EIATTR_EXTERNS
	.align		4
        /*0024*/ 	.byte	0x04, 0x0f
        /*0026*/ 	.short	(.L_1492 - .L_1491)


	//   ....[0]....
	.align		4
.L_1491:
        /*0028*/ 	.word	index@(__assertfail)


	//----- nvinfo : EIATTR_ANNOTATIONS
	.align		4
.L_1492:
        /*002c*/ 	.byte	0x04, 0x55
        /*002e*/ 	.short	(.L_1494 - .L_1493)


	//   ....[0]....
.L_1493:
        /*0030*/ 	.word	0x00000001
        /*0034*/ 	.byte	0xc0, 0x08, 0x00, 0x00, 0x01, 0x00, 0x00, 0x00, 0xc0, 0x09, 0x00, 0x00, 0x01, 0x00, 0x00, 0x00
        /*0044*/ 	.byte	0x20, 0xc3, 0x00, 0x00, 0x01, 0x00, 0x00, 0x00, 0xc0, 0xc3, 0x00, 0x00, 0x01, 0x00, 0x00, 0x00
        /*0054*/ 	.byte	0xb0, 0xc7, 0x00, 0x00, 0x01, 0x00, 0x00, 0x00, 0xe0, 0xc7, 0x00, 0x00, 0x01, 0x00, 0x00, 0x00
        /*0064*/ 	.byte	0x60, 0xd6, 0x00, 0x00, 0x01, 0x00, 0x00, 0x00, 0x20, 0xf2, 0x00, 0x00, 0x01, 0x00, 0x00, 0x00
        /*0074*/ 	.byte	0x40, 0xf2, 0x00, 0x00, 0x01, 0x00, 0x00, 0x00, 0x70, 0xf3, 0x00, 0x00, 0x01, 0x00, 0x00, 0x00
        /*0084*/ 	.byte	0xe0, 0xf4, 0x00, 0x00, 0x01, 0x00, 0x00, 0x00, 0xe0, 0x0b, 0x01, 0x00, 0x01, 0x00, 0x00, 0x00
        /*0094*/ 	.byte	0x80, 0x0d, 0x01, 0x00, 0x01, 0x00, 0x00, 0x00, 0x60, 0x31, 0x01, 0x00


	//----- nvinfo : EIATTR_MERCURY_ISA_VERSION
	.align		4
.L_1494:
        /*00a0*/ 	.byte	0x03, 0x5f
        /*00a2*/ 	.short	0x0101


	//----- nvinfo : EIATTR_INT_WARP_WIDE_INSTR_OFFSETS
	.align		4
        /*00a4*/ 	.byte	0x04, 0x31
        /*00a6*/ 	.short	(.L_1496 - .L_1495)


	//   ....[0]....
.L_1495:
        /*00a8*/ 	.word	0x000000c0


	//   ....[1]....
        /*00ac*/ 	.word	0x000000d0


	//   ....[2]....
        /*00b0*/ 	.word	0x000000e0


	//   ....[3]....
        /*00b4*/ 	.word	0x00000180


	//   ....[4]....
        /*00b8*/ 	.word	0x0000cda0


	//   ....[5]....
        /*00bc*/ 	.word	0x0000ce30


	//   ....[6]....
        /*00c0*/ 	.word	0x00010970


	//   ....[7]....
        /*00c4*/ 	.word	0x00010a00


	//----- nvinfo : EIATTR_COOP_GROUP_MASK_REGIDS
	.align		4
.L_1496:
        /*00c8*/ 	.byte	0x04, 0x29
        /*00ca*/ 	.short	(.L_1498 - .L_1497)


	//   ....[0]....
.L_1497:
        /*00cc*/ 	.word	0xffffffff


	//   ....[1]....
        /*00d0*/ 	.word	0xffffffff


	//   ....[2]....
        /*00d4*/ 	.word	0xffffffff


	//   ....[3]....
        /*00d8*/ 	.word	0xffffffff


	//   ....[4]....
        /*00dc*/ 	.word	0xffffffff


	//   ....[5]....
        /*00e0*/ 	.word	0xffffffff


	//   ....[6]....
        /*00e4*/ 	.word	0xffffffff


	//   ....[7]....
        /*00e8*/ 	.word	0xffffffff


	//   ....[8]....
        /*00ec*/ 	.word	0xffffffff


	//   ....[9]....
        /*00f0*/ 	.word	0xffffffff


	//   ....[10]....
        /*00f4*/ 	.word	0xffffffff


	//   ....[11]....
        /*00f8*/ 	.word	0xffffffff


	//   ....[12]....
        /*00fc*/ 	.word	0xffffffff


	//   ....[13]....
        /*0100*/ 	.word	0xffffffff


	//   ....[14]....
        /*0104*/ 	.word	0xffffffff


	//   ....[15]....
        /*0108*/ 	.word	0xffffffff


	//   ....[16]....
        /*010c*/ 	.word	0xffffffff


	//   ....[17]....
        /*0110*/ 	.word	0xffffffff


	//   ....[18]....
        /*0114*/ 	.word	0xffffffff


	//   ....[19]....
        /*0118*/ 	.word	0xffffffff


	//   ....[20]....
        /*011c*/ 	.word	0xffffffff


	//   ....[21]....
        /*0120*/ 	.word	0xffffffff


	//   ....[22]....
        /*0124*/ 	.word	0xffffffff


	//   ....[23]....
        /*0128*/ 	.word	0xffffffff


	//   ....[24]....
        /*012c*/ 	.word	0xffffffff


	//   ....[25]....
        /*0130*/ 	.word	0xffffffff


	//   ....[26]....
        /*0134*/ 	.word	0xffffffff


	//   ....[27]....
        /*0138*/ 	.word	0xffffffff


	//   ....[28]....
        /*013c*/ 	.word	0xffffffff


	//   ....[29]....
        /*0140*/ 	.word	0xffffffff


	//   ....[30]....
        /*0144*/ 	.word	0xffffffff


	//   ....[31]....
        /*0148*/ 	.word	0xffffffff


	//   ....[32]....
        /*014c*/ 	.word	0xffffffff


	//   ....[33]....
        /*0150*/ 	.word	0xffffffff


	//   ....[34]....
        /*0154*/ 	.word	0xffffffff


	//   ....[35]....
        /*0158*/ 	.word	0xffffffff


	//   ....[36]....
        /*015c*/ 	.word	0xffffffff


	//   ....[37]....
        /*0160*/ 	.word	0xffffffff


	//   ....[38]....
        /*0164*/ 	.word	0xffffffff


	//   ....[39]....
        /*0168*/ 	.word	0xffffffff


	//   ....[40]....
        /*016c*/ 	.word	0xffffffff


	//   ....[41]....
        /*0170*/ 	.word	0xffffffff


	//   ....[42]....
        /*0174*/ 	.word	0xffffffff


	//   ....[43]....
        /*0178*/ 	.word	0xffffffff


	//   ....[44]....
        /*017c*/ 	.word	0xffffffff


	//   ....[45]....
        /*0180*/ 	.word	0xffffffff


	//   ....[46]....
        /*0184*/ 	.word	0xffffffff


	//   ....[47]....
        /*0188*/ 	.word	0xffffffff


	//   ....[48]....
        /*018c*/ 	.word	0xffffffff


	//   ....[49]....
        /*0190*/ 	.word	0xffffffff


	//   ....[50]....
        /*0194*/ 	.word	0xffffffff


	//   ....[51]....
        /*0198*/ 	.word	0xffffffff


	//   ....[52]....
        /*019c*/ 	.word	0xffffffff


	//   ....[53]....
        /*01a0*/ 	.word	0xffffffff


	//   ....[54]....
        /*01a4*/ 	.word	0xffffffff


	//   ....[55]....
        /*01a8*/ 	.word	0xffffffff


	//   ....[56]....
        /*01ac*/ 	.word	0xffffffff


	//   ....[57]....
        /*01b0*/ 	.word	0xffffffff


	//   ....[58]....
        /*01b4*/ 	.word	0xffffffff


	//   ....[59]....
        /*01b8*/ 	.word	0xffffffff


	//   ....[60]....
        /*01bc*/ 	.word	0xffffffff


	//   ....[61]....
        /*01c0*/ 	.word	0xffffffff


	//   ....[62]....
        /*01c4*/ 	.word	0xffffffff


	//   ....[63]....
        /*01c8*/ 	.word	0xffffffff


	//   ....[64]....
        /*01cc*/ 	.word	0xffffffff


	//   ....[65]....
        /*01d0*/ 	.word	0xffffffff


	//   ....[66]....
        /*01d4*/ 	.word	0xffffffff


	//   ....[67]....
        /*01d8*/ 	.word	0xffffffff


	//   ....[68]....
        /*01dc*/ 	.word	0xffffffff


	//   ....[69]....
        /*01e0*/ 	.word	0xffffffff


	//   ....[70]....
        /*01e4*/ 	.word	0xffffffff


	//   ....[71]....
        /*01e8*/ 	.word	0xffffffff


	//   ....[72]....
        /*01ec*/ 	.word	0xffffffff


	//   ....[73]....
        /*01f0*/ 	.word	0xffffffff


	//   ....[74]....
        /*01f4*/ 	.word	0xffffffff


	//   ....[75]....
        /*01f8*/ 	.word	0xffffffff


	//   ....[76]....
        /*01fc*/ 	.word	0xffffffff


	//   ....[77]....
        /*0200*/ 	.word	0xffffffff


	//   ....[78]....
        /*0204*/ 	.word	0xffffffff


	//   ....[79]....
        /*0208*/ 	.word	0xffffffff


	//   ....[80]....
        /*020c*/ 	.word	0xffffffff


	//   ....[81]....
        /*0210*/ 	.word	0xffffffff


	//   ....[82]....
        /*0214*/ 	.word	0xffffffff


	//   ....[83]....
        /*0218*/ 	.word	0xffffffff


	//   ....[84]....
        /*021c*/ 	.word	0xffffffff


	//   ....[85]....
        /*0220*/ 	.word	0xffffffff


	//   ....[86]....
        /*0224*/ 	.word	0xffffffff


	//   ....[87]....
        /*0228*/ 	.word	0xffffffff


	//   ....[88]....
        /*022c*/ 	.word	0xffffffff


	//   ....[89]....
        /*0230*/ 	.word	0xffffffff


	//   ....[90]....
        /*0234*/ 	.word	0xffffffff


	//   ....[91]....
        /*0238*/ 	.word	0xffffffff


	//   ....[92]....
        /*023c*/ 	.word	0xffffffff


	//   ....[93]....
        /*0240*/ 	.word	0xffffffff


	//   ....[94]....
        /*0244*/ 	.word	0xffffffff


	//   ....[95]....
        /*0248*/ 	.word	0xffffffff


	//   ....[96]....
        /*024c*/ 	.word	0xffffffff


	//   ....[97]....
        /*0250*/ 	.word	0xffffffff


	//   ....[98]....
        /*0254*/ 	.word	0xffffffff


	//   ....[99]....
        /*0258*/ 	.word	0xffffffff


	//   ....[100]....
        /*025c*/ 	.word	0xffffffff


	//   ....[101]....
        /*0260*/ 	.word	0xffffffff


	//   ....[102]....
        /*0264*/ 	.word	0xffffffff


	//   ....[103]....
        /*0268*/ 	.word	0xffffffff


	//   ....[104]....
        /*026c*/ 	.word	0xffffffff


	//   ....[105]....
        /*0270*/ 	.word	0xffffffff


	//   ....[106]....
        /*0274*/ 	.word	0xffffffff


	//   ....[107]....
        /*0278*/ 	.word	0xffffffff


	//   ....[108]....
        /*027c*/ 	.word	0xffffffff


	//   ....[109]....
        /*0280*/ 	.word	0xffffffff


	//   ....[110]....
        /*0284*/ 	.word	0xffffffff


	//   ....[111]....
        /*0288*/ 	.word	0xffffffff


	//   ....[112]....
        /*028c*/ 	.word	0xffffffff


	//   ....[113]....
        /*0290*/ 	.word	0xffffffff


	//   ....[114]....
        /*0294*/ 	.word	0xffffffff


	//   ....[115]....
        /*0298*/ 	.word	0xffffffff


	//   ....[116]....
        /*029c*/ 	.word	0xffffffff


	//   ....[117]....
        /*02a0*/ 	.word	0xffffffff


	//   ....[118]....
        /*02a4*/ 	.word	0xffffffff


	//   ....[119]....
        /*02a8*/ 	.word	0xffffffff


	//   ....[120]....
        /*02ac*/ 	.word	0xffffffff


	//   ....[121]....
        /*02b0*/ 	.word	0xffffffff


	//   ....[122]....
        /*02b4*/ 	.word	0xffffffff


	//   ....[123]....
        /*02b8*/ 	.word	0xffffffff


	//   ....[124]....
        /*02bc*/ 	.word	0xffffffff


	//   ....[125]....
        /*02c0*/ 	.word	0xffffffff


	//   ....[126]....
        /*02c4*/ 	.word	0xffffffff


	//   ....[127]....
        /*02c8*/ 	.word	0xffffffff


	//   ....[128]....
        /*02cc*/ 	.word	0xffffffff


	//   ....[129]....
        /*02d0*/ 	.word	0xffffffff


	//   ....[130]....
        /*02d4*/ 	.word	0x0500000f


	//   ....[131]....
        /*02d8*/ 	.word	0x0500000f


	//   ....[132]....
        /*02dc*/ 	.word	0x0500000f


	//   ....[133]....
        /*02e0*/ 	.word	0x0500000f


	//   ....[134]....
        /*02e4*/ 	.word	0x0500000f


	//   ....[135]....
        /*02e8*/ 	.word	0x0500000f


	//   ....[136]....
        /*02ec*/ 	.word	0x0500000f


	//   ....[137]....
        /*02f0*/ 	.word	0x0500000f


	//   ....[138]....
        /*02f4*/ 	.word	0x0500000f


	//   ....[139]....
        /*02f8*/ 	.word	0x0500000f


	//   ....[140]....
        /*02fc*/ 	.word	0x0500000f


	//   ....[141]....
        /*0300*/ 	.word	0x0500000f


	//   ....[142]....
        /*0304*/ 	.word	0x0500000f


	//   ....[143]....
        /*0308*/ 	.word	0x0500000f


	//   ....[144]....
        /*030c*/ 	.word	0x0500000f


	//   ....[145]....
        /*0310*/ 	.word	0x0500000f


	//   ....[146]....
        /*0314*/ 	.word	0x0500000f


	//   ....[147]....
        /*0318*/ 	.word	0x0500000f


	//   ....[148]....
        /*031c*/ 	.word	0x0500000f


	//   ....[149]....
        /*0320*/ 	.word	0x0500000f


	//   ....[150]....
        /*0324*/ 	.word	0x0500000f


	//   ....[151]....
        /*0328*/ 	.word	0x0500000f


	//   ....[152]....
        /*032c*/ 	.word	0x0500000f


	//   ....[153]....
        /*0330*/ 	.word	0x0500000f


	//   ....[154]....
        /*0334*/ 	.word	0x0500000f


	//   ....[155]....
        /*0338*/ 	.word	0x0500000f


	//   ....[156]....
        /*033c*/ 	.word	0x0500000f


	//   ....[157]....
        /*0340*/ 	.word	0x0500000f


	//   ....[158]....
        /*0344*/ 	.word	0x0500000f


	//   ....[159]....
        /*0348*/ 	.word	0x0500000f


	//   ....[160]....
        /*034c*/ 	.word	0x0500000f


	//   ....[161]....
        /*0350*/ 	.word	0x0500000f


	//   ....[162]....
        /*0354*/ 	.word	0x0500000f


	//   ....[163]....
        /*0358*/ 	.word	0x0500000f


	//   ....[164]....
        /*035c*/ 	.word	0x0500000f


	//   ....[165]....
        /*0360*/ 	.word	0x0500000f


	//   ....[166]....
        /*0364*/ 	.word	0x0500000f


	//   ....[167]....
        /*0368*/ 	.word	0x0500000f


	//   ....[168]....
        /*036c*/ 	.word	0x0500000f


	//   ....[169]....
        /*0370*/ 	.word	0x0500000f


	//   ....[170]....
        /*0374*/ 	.word	0x0500000f


	//   ....[171]....
        /*0378*/ 	.word	0x0500000f


	//   ....[172]....
        /*037c*/ 	.word	0x0500000f


	//   ....[173]....
        /*0380*/ 	.word	0x0500000f


	//   ....[174]....
        /*0384*/ 	.word	0x0500000f


	//   ....[175]....
        /*0388*/ 	.word	0x0500000f


	//   ....[176]....
        /*038c*/ 	.word	0x0500000f


	//   ....[177]....
        /*0390*/ 	.word	0x0500000f


	//   ....[178]....
        /*0394*/ 	.word	0x0500000f


	//   ....[179]....
        /*0398*/ 	.word	0x0500000f


	//   ....[180]....
        /*039c*/ 	.word	0x0500000f


	//   ....[181]....
        /*03a0*/ 	.word	0x0500000f


	//   ....[182]....
        /*03a4*/ 	.word	0x0500000f


	//   ....[183]....
        /*03a8*/ 	.word	0x0500000f


	//   ....[184]....
        /*03ac*/ 	.word	0x0500000f


	//   ....[185]....
        /*03b0*/ 	.word	0x0500000f


	//   ....[186]....
        /*03b4*/ 	.word	0x0500000f


	//   ....[187]....
        /*03b8*/ 	.word	0x0500000f


	//   ....[188]....
        /*03bc*/ 	.word	0x0500000f


	//   ....[189]....
        /*03c0*/ 	.word	0x0500000f


	//   ....[190]....
        /*03c4*/ 	.word	0x0500000f


	//   ....[191]....
        /*03c8*/ 	.word	0x0500000f


	//   ....[192]....
        /*03cc*/ 	.word	0x0500000f


	//   ....[193]....
        /*03d0*/ 	.word	0x0500000f


	//   ....[194]....
        /*03d4*/ 	.word	0x0500000f


	//   ....[195]....
        /*03d8*/ 	.word	0x0500000f


	//   ....[196]....
        /*03dc*/ 	.word	0x0500000f


	//   ....[197]....
        /*03e0*/ 	.word	0x0500000f


	//   ....[198]....
        /*03e4*/ 	.word	0x0500000f


	//   ....[199]....
        /*03e8*/ 	.word	0x0500000f


	//   ....[200]....
        /*03ec*/ 	.word	0x0500000f


	//   ....[201]....
        /*03f0*/ 	.word	0x0500000f


	//   ....[202]....
        /*03f4*/ 	.word	0x0500000f


	//   ....[203]....
        /*03f8*/ 	.word	0x0500000f


	//   ....[204]....
        /*03fc*/ 	.word	0x0500000f


	//   ....[205]....
        /*0400*/ 	.word	0x0500000f


	//   ....[206]....
        /*0404*/ 	.word	0x0500000f


	//   ....[207]....
        /*0408*/ 	.word	0x0500000f


	//   ....[208]....
        /*040c*/ 	.word	0x0500000f


	//   ....[209]....
        /*0410*/ 	.word	0x0500000f


	//   ....[210]....
        /*0414*/ 	.word	0x0500000f


	//   ....[211]....
        /*0418*/ 	.word	0x0500000f


	//   ....[212]....
        /*041c*/ 	.word	0x0500000f


	//----- nvinfo : EIATTR_COOP_GROUP_INSTR_OFFSETS
	.align		4
.L_1498:
        /*0420*/ 	.byte	0x04, 0x28
        /*0422*/ 	.short	(.L_1500 - .L_1499)


	//   ....[0]....
.L_1499:
        /*0424*/ 	.word	0x00000080


	//   ....[1]....
        /*0428*/ 	.word	0x00000090


	//   ....[2]....
        /*042c*/ 	.word	0x000002f0


	//   ....[3]....
        /*0430*/ 	.word	0x00000450


	//   ....[4]....
        /*0434*/ 	.word	0x00000570


	//   ....[5]....
        /*0438*/ 	.word	0x000006d0


	//   ....[6]....
        /*043c*/ 	.word	0x00001670


	//   ....[7]....
        /*0440*/ 	.word	0x000027d0


	//   ....[8]....
        /*0444*/ 	.word	0x000027f0


	//   ....[9]....
        /*0448*/ 	.word	0x00003120


	//   ....[10]....
        /*044c*/ 	.word	0x00003170


	//   ....[11]....
        /*0450*/ 	.word	0x00003190


	//   ....[12]....
        /*0454*/ 	.word	0x000031b0


	//   ....[13]....
        /*0458*/ 	.word	0x00004aa0


	//   ....[14]....
        /*045c*/ 	.word	0x00004ac0


	//   ....[15]....
        /*0460*/ 	.word	0x00005390


	//   ....[16]....
        /*0464*/ 	.word	0x00005450


	//   ....[17]....
        /*0468*/ 	.word	0x00005460


	//   ....[18]....
        /*046c*/ 	.word	0x00005490


	//   ....[19]....
        /*0470*/ 	.word	0x00007800


	//   ....[20]....
        /*0474*/ 	.word	0x00007860


	//   ....[21]....
        /*0478*/ 	.word	0x00007880


	//   ....[22]....
        /*047c*/ 	.word	0x000078b0


	//   ....[23]....
        /*0480*/ 	.word	0x00008e30


	//   ....[24]....
        /*0484*/ 	.word	0x00008eb0


	//   ....[25]....
        /*0488*/ 	.word	0x00008f20


	//   ....[26]....
        /*048c*/ 	.word	0x00008f40


	//   ....[27]....
        /*0490*/ 	.word	0x0000aa60


	//   ....[28]....
        /*0494*/ 	.word	0x0000aa90


	//   ....[29]....
        /*0498*/ 	.word	0x0000aac0


	//   ....[30]....
        /*049c*/ 	.word	0x0000ab20


	//   ....[31]....
        /*04a0*/ 	.word	0x0000b0b0


	//   ....[32]....
        /*04a4*/ 	.word	0x0000b0e0


	//   ....[33]....
        /*04a8*/ 	.word	0x0000b230


	//   ....[34]....
        /*04ac*/ 	.word	0x0000b250


	//   ....[35]....
        /*04b0*/ 	.word	0x0000b390


	//   ....[36]....
        /*04b4*/ 	.word	0x0000b3b0


	//   ....[37]....
        /*04b8*/ 	.word	0x0000b500


	//   ....[38]....
        /*04bc*/ 	.word	0x0000b520


	//   ....[39]....
        /*04c0*/ 	.word	0x0000bcf0


	//   ....[40]....
        /*04c4*/ 	.word	0x0000bd10


	//   ....[41]....
        /*04c8*/ 	.word	0x0000be50


	//   ....[42]....
        /*04cc*/ 	.word	0x0000be70


	//   ....[43]....
        /*04d0*/ 	.word	0x0000bfb0


	//   ....[44]....
        /*04d4*/ 	.word	0x0000bfd0


	//   ....[45]....
        /*04d8*/ 	.word	0x0000c120


	//   ....[46]....
        /*04dc*/ 	.word	0x0000c140


	//   ....[47]....
        /*04e0*/ 	.word	0x0000c350


	//   ....[48]....
        /*04e4*/ 	.word	0x0000d800


	//   ....[49]....
        /*04e8*/ 	.word	0x0000d820


	//   ....[50]....
        /*04ec*/ 	.word	0x0000d830


	//   ....[51]....
        /*04f0*/ 	.word	0x0000d870


	//   ....[52]....
        /*04f4*/ 	.word	0x0000d8c0


	//   ....[53]....
        /*04f8*/ 	.word	0x0000d8e0


	//   ....[54]....
        /*04fc*/ 	.word	0x0000d930


	//   ....[55]....
        /*0500*/ 	.word	0x0000d950


	//   ....[56]....
        /*0504*/ 	.word	0x0000d9a0


	//   ....[57]....
        /*0508*/ 	.word	0x0000d9c0


	//   ....[58]....
        /*050c*/ 	.word	0x0000d9f0


	//   ....[59]....
        /*0510*/ 	.word	0x0000da20


	//   ....[60]....
        /*0514*/ 	.word	0x0000e080


	//   ....[61]....
        /*0518*/ 	.word	0x0000e0a0


	//   ....[62]....
        /*051c*/ 	.word	0x0000e0d0


	//   ....[63]....
        /*0520*/ 	.word	0x0000e0f0


	//   ....[64]....
        /*0524*/ 	.word	0x0000e110


	//   ....[65]....
        /*0528*/ 	.word	0x0000e130


	//   ....[66]....
        /*052c*/ 	.word	0x0000e150


	//   ....[67]....
        /*0530*/ 	.word	0x0000e170


	//   ....[68]....
        /*0534*/ 	.word	0x0000e1a0


	//   ....[69]....
        /*0538*/ 	.word	0x0000e1d0


	//   ....[70]....
        /*053c*/ 	.word	0x0000e210


	//   ....[71]....
        /*0540*/ 	.word	0x0000e270


	//   ....[72]....
        /*0544*/ 	.word	0x0000e390


	//   ....[73]....
        /*0548*/ 	.word	0x0000e420


	//   ....[74]....
        /*054c*/ 	.word	0x0000e430


	//   ....[75]....
        /*0550*/ 	.word	0x0000e540


	//   ....[76]....
        /*0554*/ 	.word	0x0000ebc0


	//   ....[77]....
        /*0558*/ 	.word	0x0000ebf0


	//   ....[78]....
        /*055c*/ 	.word	0x0000ec00


	//   ....[79]....
        /*0560*/ 	.word	0x0000ec40


	//   ....[80]....
        /*0564*/ 	.word	0x0000ecf0


	//   ....[81]....
        /*0568*/ 	.word	0x0000ed10


	//   ....[82]....
        /*056c*/ 	.word	0x0000ede0


	//   ....[83]....
        /*0570*/ 	.word	0x0000ee00


	//   ....[84]....
        /*0574*/ 	.word	0x0000ee90


	//   ....[85]....
        /*0578*/ 	.word	0x0000eeb0


	//   ....[86]....
        /*057c*/ 	.word	0x0000ef40


	//   ....[87]....
        /*0580*/ 	.word	0x0000ef60


	//   ....[88]....
        /*0584*/ 	.word	0x0000eff0


	//   ....[89]....
        /*0588*/ 	.word	0x0000f010


	//   ....[90]....
        /*058c*/ 	.word	0x0000f0a0


	//   ....[91]....
        /*0590*/ 	.word	0x0000f0f0


	//   ....[92]....
        /*0594*/ 	.word	0x0000f520


	//   ....[93]....
        /*0598*/ 	.word	0x0000f570


	//   ....[94]....
        /*059c*/ 	.word	0x0000f590


	//   ....[95]....
        /*05a0*/ 	.word	0x0000f650


	//   ....[96]....
        /*05a4*/ 	.word	0x0000f670


	//   ....[97]....
        /*05a8*/ 	.word	0x0000f720


	//   ....[98]....
        /*05ac*/ 	.word	0x0000f730


	//   ....[99]....
        /*05b0*/ 	.word	0x0000f760


	//   ....[100]....
        /*05b4*/ 	.word	0x0000f7f0


	//   ....[101]....
        /*05b8*/ 	.word	0x0000f890


	//   ....[102]....
        /*05bc*/ 	.word	0x0000f8b0


	//   ....[103]....
        /*05c0*/ 	.word	0x0000f8c0


	//   ....[104]....
        /*05c4*/ 	.word	0x0000ffc0


	//   ....[105]....
        /*05c8*/ 	.word	0x0000ffe0


	//   ....[106]....
        /*05cc*/ 	.word	0x0000fff0


	//   ....[107]....
        /*05d0*/ 	.word	0x00010000


	//   ....[108]....
        /*05d4*/ 	.word	0x00010020


	//   ....[109]....
        /*05d8*/ 	.word	0x00010080


	//   ....[110]....
        /*05dc*/ 	.word	0x000100a0


	//   ....[111]....
        /*05e0*/ 	.word	0x000100b0


	//   ....[112]....
        /*05e4*/ 	.word	0x000100f0


	//   ....[113]....
        /*05e8*/ 	.word	0x00010120


	//   ....[114]....
        /*05ec*/ 	.word	0x00010130


	//   ....[115]....
        /*05f0*/ 	.word	0x00010150


	//   ....[116]....
        /*05f4*/ 	.word	0x000104a0


	//   ....[117]....
        /*05f8*/ 	.word	0x000104c0


	//   ....[118]....
        /*05fc*/ 	.word	0x000104d0


	//   ....[119]....
        /*0600*/ 	.word	0x000104e0


	//   ....[120]....
        /*0604*/ 	.word	0x000104f0


	//   ....[121]....
        /*0608*/ 	.word	0x00010510


	//   ....[122]....
        /*060c*/ 	.word	0x00010580


	//   ....[123]....
        /*0610*/ 	.word	0x000105a0


	//   ....[124]....
        /*0614*/ 	.word	0x00010600


	//   ....[125]....
        /*0618*/ 	.word	0x00010610


	//   ....[126]....
        /*061c*/ 	.word	0x00010680


	//   ....[127]....
        /*0620*/ 	.word	0x000106f0


	//   ....[128]....
        /*0624*/ 	.word	0x00010b20


	//   ....[129]....
        /*0628*/ 	.word	0x00010d00


	//   ....[130]....
        /*062c*/ 	.word	0x00011320


	//   ....[131]....
        /*0630*/ 	.word	0x00011400


	//   ....[132]....
        /*0634*/ 	.word	0x000114a0


	//   ....[133]....
        /*0638*/ 	.word	0x00011520


	//   ....[134]....
        /*063c*/ 	.word	0x000115d0


	//   ....[135]....
        /*0640*/ 	.word	0x00011630


	//   ....[136]....
        /*0644*/ 	.word	0x000116f0


	//   ....[137]....
        /*0648*/ 	.word	0x00011750


	//   ....[138]....
        /*064c*/ 	.word	0x00011810


	//   ....[139]....
        /*0650*/ 	.word	0x00011870


	//   ....[140]....
        /*0654*/ 	.word	0x00011930


	//   ....[141]....
        /*0658*/ 	.word	0x00011990


	//   ....[142]....
        /*065c*/ 	.word	0x00011a30


	//   ....[143]....
        /*0660*/ 	.word	0x00011ae0


	//   ....[144]....
        /*0664*/ 	.word	0x00011b80


	//   ....[145]....
        /*0668*/ 	.word	0x00011c20


	//   ....[146]....
        /*066c*/ 	.word	0x00011cf0


	//   ....[147]....
        /*0670*/ 	.word	0x00011e10


	//   ....[148]....
        /*0674*/ 	.word	0x00011e80


	//   ....[149]....
        /*0678*/ 	.word	0x00011ee0


	//   ....[150]....
        /*067c*/ 	.word	0x00011fc0


	//   ....[151]....
        /*0680*/ 	.word	0x00012040


	//   ....[152]....
        /*0684*/ 	.word	0x00012140


	//   ....[153]....
        /*0688*/ 	.word	0x00012240


	//   ....[154]....
        /*068c*/ 	.word	0x000122b0


	//   ....[155]....
        /*0690*/ 	.word	0x00012310


	//   ....[156]....
        /*0694*/ 	.word	0x000123e0


	//   ....[157]....
        /*0698*/ 	.word	0x00012500


	//   ....[158]....
        /*069c*/ 	.word	0x00012550


	//   ....[159]....
        /*06a0*/ 	.word	0x000125e0


	//   ....[160]....
        /*06a4*/ 	.word	0x00012680


	//   ....[161]....
        /*06a8*/ 	.word	0x00012700


	//   ....[162]....
        /*06ac*/ 	.word	0x000127d0


	//   ....[163]....
        /*06b0*/ 	.word	0x000128e0


	//   ....[164]....
        /*06b4*/ 	.word	0x00012930


	//   ....[165]....
        /*06b8*/ 	.word	0x000129a0


	//   ....[166]....
        /*06bc*/ 	.word	0x00012a90


	//   ....[167]....
        /*06c0*/ 	.word	0x00012ba0


	//   ....[168]....
        /*06c4*/ 	.word	0x00012bf0


	//   ....[169]....
        /*06c8*/ 	.word	0x00012c60


	//   ....[170]....
        /*06cc*/ 	.word	0x00012d50


	//   ....[171]....
        /*06d0*/ 	.word	0x00012e60


	//   ....[172]....
        /*06d4*/ 	.word	0x00012eb0


	//   ....[173]....
        /*06d8*/ 	.word	0x00012f20


	//   ....[174]....
        /*06dc*/ 	.word	0x00013000


	//   ....[175]....
        /*06e0*/ 	.word	0x00013130


	//   ....[176]....
        /*06e4*/ 	.word	0x00013200


	//   ....[177]....
        /*06e8*/ 	.word	0x00013290


	//   ....[178]....
        /*06ec*/ 	.word	0x000133c0


	//   ....[179]....
        /*06f0*/ 	.word	0x00013420


	//   ....[180]....
        /*06f4*/ 	.word	0x00013530


	//   ....[181]....
        /*06f8*/ 	.word	0x00013590


	//   ....[182]....
        /*06fc*/ 	.word	0x000136a0


	//   ....[183]....
        /*0700*/ 	.word	0x00013700


	//   ....[184]....
        /*0704*/ 	.word	0x00013810


	//   ....[185]....
        /*0708*/ 	.word	0x00013870


	//   ....[186]....
        /*070c*/ 	.word	0x00013930


	//   ....[187]....
        /*0710*/ 	.word	0x00013a90


	//   ....[188]....
        /*0714*/ 	.word	0x00013b30


	//   ....[189]....
        /*0718*/ 	.word	0x00013b90


	//   ....[190]....
        /*071c*/ 	.word	0x00013c30


	//   ....[191]....
        /*0720*/ 	.word	0x00013c90


	//   ....[192]....
        /*0724*/ 	.word	0x00013d40


	//   ....[193]....
        /*0728*/ 	.word	0x00013da0


	//   ....[194]....
        /*072c*/ 	.word	0x00013e40


	//   ....[195]....
        /*0730*/ 	.word	0x00013ea0


	//   ....[196]....
        /*0734*/ 	.word	0x00013f40


	//   ....[197]....
        /*0738*/ 	.word	0x00013fa0


	//   ....[198]....
        /*073c*/ 	.word	0x00014040


	//   ....[199]....
        /*0740*/ 	.word	0x00014120


	//   ....[200]....
        /*0744*/ 	.word	0x000141c0


	//   ....[201]....
        /*0748*/ 	.word	0x00014220


	//   ....[202]....
        /*074c*/ 	.word	0x000142f0


	//   ....[203]....
        /*0750*/ 	.word	0x00014350


	//   ....[204]....
        /*0754*/ 	.word	0x00014420


	//   ....[205]....
        /*0758*/ 	.word	0x00014480


	//   ....[206]....
        /*075c*/ 	.word	0x00014550


	//   ....[207]....
        /*0760*/ 	.word	0x000145b0


	//   ....[208]....
        /*0764*/ 	.word	0x00014680


	//   ....[209]....
        /*0768*/ 	.word	0x000146e0


	//   ....[210]....
        /*076c*/ 	.word	0x000147b0


	//   ....[211]....
        /*0770*/ 	.word	0x00014840


	//   ....[212]....
        /*0774*/ 	.word	0x00014960


	//----- nvinfo : EIATTR_REG_RECONFIG
	.align		4
.L_1500:
        /*0778*/ 	.byte	0x01, 0x54
	.zero		2


	//----- nvinfo : EIATTR_SYSCALL_OFFSETS
	.align		4
        /*077c*/ 	.byte	0x04, 0x46
        /*077e*/ 	.short	(.L_1502 - .L_1501)


	//   ....[0]....
.L_1501:
        /*0780*/ 	.word	0x000018d0


	//   ....[1]....
        /*0784*/ 	.word	0x0000cf90


	//   ....[2]....
        /*0788*/ 	.word	0x0000d0e0


	//   ....[3]....
        /*078c*/ 	.word	0x0000d1d0


	//   ....[4]....
        /*0790*/ 	.word	0x0000dd00


	//   ....[5]....
        /*0794*/ 	.word	0x0000e890


	//----- nvinfo : EIATTR_MBARRIER_INSTR_OFFSETS
	.align		4
.L_1502:
        /*0798*/ 	.byte	0x04, 0x39
        /*079a*/ 	.short	(.L_1504 - .L_1503)


	//   ....[0]....
.L_1503:
        /*079c*/ 	.word	0x00000190
        /*07a0*/ 	.word	0x000000ff
        /*07a4*/ 	.word	0x00032400
        /*07a8*/ 	.short	0x0100
        /*07aa*/ 	.byte	0x08
	.zero		1


	//   ....[1]....
        /*07ac*/ 	.word	0x000001a0
        /*07b0*/ 	.word	0x000000ff
        /*07b4*/ 	.word	0x00032410
        /*07b8*/ 	.short	0x0100
        /*07ba*/ 	.byte	0x08
	.zero		1


	//   ....[2]....
        /*07bc*/ 	.word	0x000001b0
        /*07c0*/ 	.word	0x000000ff
        /*07c4*/ 	.word	0x00032420
        /*07c8*/ 	.short	0x0100
        /*07ca*/ 	.byte	0x08
	.zero		1


	//   ....[3]....
        /*07cc*/ 	.word	0x000002a0
        /*07d0*/ 	.word	0x000000ff
        /*07d4*/ 	.word	0x00032430
        /*07d8*/ 	.short	0x0100
        /*07da*/ 	.byte	0x08
	.zero		1


	//   ....[4]....
        /*07dc*/ 	.word	0x000002b0
        /*07e0*/ 	.word	0x000000ff
        /*07e4*/ 	.word	0x00032440
        /*07e8*/ 	.short	0x0100
        /*07ea*/ 	.byte	0x08
	.zero		1


	//   ....[5]....
        /*07ec*/ 	.word	0x000002c0
        /*07f0*/ 	.word	0x000000ff
        /*07f4*/ 	.word	0x00032438
        /*07f8*/ 	.short	0x0100
        /*07fa*/ 	.byte	0x08
	.zero		1


	//   ....[6]....
        /*07fc*/ 	.word	0x000002d0
        /*0800*/ 	.word	0x000000ff
        /*0804*/ 	.word	0x00032448
        /*0808*/ 	.short	0x0100
        /*080a*/ 	.byte	0x08
	.zero		1


	//   ....[7]....
        /*080c*/ 	.word	0x00000400
        /*0810*/ 	.word	0x000000ff
        /*0814*/ 	.word	0x00032450
        /*0818*/ 	.short	0x0100
        /*081a*/ 	.byte	0x08
	.zero		1


	//   ....[8]....
        /*081c*/ 	.word	0x00000410
        /*0820*/ 	.word	0x000000ff
        /*0824*/ 	.word	0x00032460
        /*0828*/ 	.short	0x0100
        /*082a*/ 	.byte	0x08
	.zero		1


	//   ....[9]....
        /*082c*/ 	.word	0x00000420
        /*0830*/ 	.word	0x000000ff
        /*0834*/ 	.word	0x00032458
        /*0838*/ 	.short	0x0100
        /*083a*/ 	.byte	0x08
	.zero		1


	//   ....[10]....
        /*083c*/ 	.word	0x00000430
        /*0840*/ 	.word	0x000000ff
        /*0844*/ 	.word	0x00032468
        /*0848*/ 	.short	0x0100
        /*084a*/ 	.byte	0x08
	.zero		1


	//   ....[11]....
        /*084c*/ 	.word	0x00000520
        /*0850*/ 	.word	0x000000ff
        /*0854*/ 	.word	0x00032470
        /*0858*/ 	.short	0x0100
        /*085a*/ 	.byte	0x06
	.zero		1


	//   ....[12]....
        /*085c*/ 	.word	0x00000530
        /*0860*/ 	.word	0x000000ff
        /*0864*/ 	.word	0x00032480
        /*0868*/ 	.short	0x0100
        /*086a*/ 	.byte	0x06
	.zero		1


	//   ....[13]....
        /*086c*/ 	.word	0x00000540
        /*0870*/ 	.word	0x000000ff
        /*0874*/ 	.word	0x00032478
        /*0878*/ 	.short	0x0100
        /*087a*/ 	.byte	0x06
	.zero		1


	//   ....[14]....
        /*087c*/ 	.word	0x00000550
        /*0880*/ 	.word	0x000000ff
        /*0884*/ 	.word	0x00032488
        /*0888*/ 	.short	0x0100
        /*088a*/ 	.byte	0x06
	.zero		1


	//   ....[15]....
        /*088c*/ 	.word	0x00000680
        /*0890*/ 	.word	0x000000ff
        /*0894*/ 	.word	0x00032490
        /*0898*/ 	.short	0x0100
        /*089a*/ 	.byte	0x08
	.zero		1


	//   ....[16]....
        /*089c*/ 	.word	0x00000690
        /*08a0*/ 	.word	0x000000ff
        /*08a4*/ 	.word	0x000324a0
        /*08a8*/ 	.short	0x0100
        /*08aa*/ 	.byte	0x08
	.zero		1


	//   ....[17]....
        /*08ac*/ 	.word	0x000006a0
        /*08b0*/ 	.word	0x000000ff
        /*08b4*/ 	.word	0x00032498
        /*08b8*/ 	.short	0x0100
        /*08ba*/ 	.byte	0x08
	.zero		1


	//   ....[18]....
        /*08bc*/ 	.word	0x000006b0
        /*08c0*/ 	.word	0x000000ff
        /*08c4*/ 	.word	0x000324a8
        /*08c8*/ 	.short	0x0100
        /*08ca*/ 	.byte	0x08
	.zero		1


	//   ....[19]....
        /*08cc*/ 	.word	0x000007f0
        /*08d0*/ 	.word	0x000000ff
        /*08d4*/ 	.word	0x000324b0
        /*08d8*/ 	.short	0x0100
        /*08da*/ 	.byte	0x08
	.zero		1


	//   ....[20]....
        /*08dc*/ 	.word	0x00000800
        /*08e0*/ 	.word	0x000000ff
        /*08e4*/ 	.word	0x000324c0
        /*08e8*/ 	.short	0x0100
        /*08ea*/ 	.byte	0x08
	.zero		1


	//   ....[21]....
        /*08ec*/ 	.word	0x00000810
        /*08f0*/ 	.word	0x000000ff
        /*08f4*/ 	.word	0x000324b8
        /*08f8*/ 	.short	0x0100
        /*08fa*/ 	.byte	0x08
	.zero		1


	//   ....[22]....
        /*08fc*/ 	.word	0x00000820
        /*0900*/ 	.word	0x000000ff
        /*0904*/ 	.word	0x000324c8
        /*0908*/ 	.short	0x0100
        /*090a*/ 	.byte	0x08
	.zero		1


	//   ....[23]....
        /*090c*/ 	.word	0x00001930
        /*0910*/ 	.word	0x000000ff
        /*0914*/ 	.word	0x00032400
        /*0918*/ 	.short	0x010a
        /*091a*/ 	.byte	0x28
	.zero		1


	//   ....[24]....
        /*091c*/ 	.word	0x00001a10
        /*0920*/ 	.word	0x000000ff
        /*0924*/ 	.word	0x00032430
        /*0928*/ 	.short	0x010a
        /*092a*/ 	.byte	0x06
	.zero		1


	//   ....[25]....
        /*092c*/ 	.word	0x00001a50
        /*0930*/ 	.word	0x000000ff
        /*0934*/ 	.word	0x00032430
        /*0938*/ 	.short	0x010a
        /*093a*/ 	.byte	0x06
	.zero		1


	//   ....[26]....
        /*093c*/ 	.word	0x00001d50
        /*0940*/ 	.word	0x000000ff
        /*0944*/ 	.word	0x00032410
        /*0948*/ 	.short	0x010a
        /*094a*/ 	.byte	0x28
	.zero		1


	//   ....[27]....
        /*094c*/ 	.word	0x00001d90
        /*0950*/ 	.word	0x000000ff
        /*0954*/ 	.word	0x00032450
        /*0958*/ 	.short	0x010a
        /*095a*/ 	.byte	0x06
	.zero		1


	//   ....[28]....
        /*095c*/ 	.word	0x00001dd0
        /*0960*/ 	.word	0x000000ff
        /*0964*/ 	.word	0x00032450
        /*0968*/ 	.short	0x010a
        /*096a*/ 	.byte	0x06
	.zero		1


	//   ....[29]....
        /*096c*/ 	.word	0x00002790
        /*0970*/ 	.word	0x000000ff
        /*0974*/ 	.word	0x00000000
        /*0978*/ 	.short	0x0101
        /*097a*/ 	.byte	0x0a
	.zero		1


	//   ....[30]....
        /*097c*/ 	.word	0x00003f00
        /*0980*/ 	.word	0x000000ff
        /*0984*/ 	.word	0x00000000
        /*0988*/ 	.short	0x0101
        /*098a*/ 	.byte	0x06
	.zero		1


	//   ....[31]....
        /*098c*/ 	.word	0x000040a0
        /*0990*/ 	.word	0x000000ff
        /*0994*/ 	.word	0x00032430
        /*0998*/ 	.short	0x010a
        /*099a*/ 	.byte	0x04
	.zero		1


	//   ....[32]....
        /*099c*/ 	.word	0x000040e0
        /*09a0*/ 	.word	0x000000ff
        /*09a4*/ 	.word	0x00032430
        /*09a8*/ 	.short	0x010a
        /*09aa*/ 	.byte	0x04
	.zero		1


	//   ....[33]....
        /*09ac*/ 	.word	0x00004300
        /*09b0*/ 	.word	0x000000ff
        /*09b4*/ 	.word	0x00032450
        /*09b8*/ 	.short	0x010a
        /*09ba*/ 	.byte	0x04
	.zero		1


	//   ....[34]....
        /*09bc*/ 	.word	0x00004340
        /*09c0*/ 	.word	0x000000ff
        /*09c4*/ 	.word	0x00032450
        /*09c8*/ 	.short	0x010a
        /*09ca*/ 	.byte	0x04
	.zero		1


	//   ....[35]....
        /*09cc*/ 	.word	0x00004a50
        /*09d0*/ 	.word	0x000000ff
        /*09d4*/ 	.word	0x00000000
        /*09d8*/ 	.short	0x0101
        /*09da*/ 	.byte	0x0a
	.zero		1


	//   ....[36]....
        /*09dc*/ 	.word	0x00006a90
        /*09e0*/ 	.word	0x000000ff
        /*09e4*/ 	.word	0x00000000
        /*09e8*/ 	.short	0x0101
        /*09ea*/ 	.byte	0x04
	.zero		1


	//   ....[37]....
        /*09ec*/ 	.word	0x00006bc0
        /*09f0*/ 	.word	0x000000ff
        /*09f4*/ 	.word	0x00032430
        /*09f8*/ 	.short	0x010a
        /*09fa*/ 	.byte	0x04
	.zero		1


	//   ....[38]....
        /*09fc*/ 	.word	0x00006c00
        /*0a00*/ 	.word	0x000000ff
        /*0a04*/ 	.word	0x00032430
        /*0a08*/ 	.short	0x010a
        /*0a0a*/ 	.byte	0x04
	.zero		1


	//   ....[39]....
        /*0a0c*/ 	.word	0x00006e20
        /*0a10*/ 	.word	0x000000ff
        /*0a14*/ 	.word	0x00032450
        /*0a18*/ 	.short	0x010a
        /*0a1a*/ 	.byte	0x04
	.zero		1


	//   ....[40]....
        /*0a1c*/ 	.word	0x00006e60
        /*0a20*/ 	.word	0x000000ff
        /*0a24*/ 	.word	0x00032450
        /*0a28*/ 	.short	0x010a
        /*0a2a*/ 	.byte	0x04
	.zero		1


	//   ....[41]....
        /*0a2c*/ 	.word	0x00007570
        /*0a30*/ 	.word	0x000000ff
        /*0a34*/ 	.word	0x00000000
        /*0a38*/ 	.short	0x0101
        /*0a3a*/ 	.byte	0x0b
	.zero		1


	//   ....[42]....
        /*0a3c*/ 	.word	0x00008e10
        /*0a40*/ 	.word	0x000000ff
        /*0a44*/ 	.word	0x00000000
        /*0a48*/ 	.short	0x0101
        /*0a4a*/ 	.byte	0x04
	.zero		1


	//   ....[43]....
        /*0a4c*/ 	.word	0x0000b0f0
        /*0a50*/ 	.word	0x000000c3
        /*0a54*/ 	.word	0x00000000
        /*0a58*/ 	.short	0x0101
        /*0a5a*/ 	.byte	0x3f
	.zero		1


	//   ....[44]....
        /*0a5c*/ 	.word	0x0000d5d0
        /*0a60*/ 	.word	0x00000018
        /*0a64*/ 	.word	0x00032440
        /*0a68*/ 	.short	0x010a
        /*0a6a*/ 	.byte	0x3f
	.zero		1


	//   ....[45]....
        /*0a6c*/ 	.word	0x0000dae0
        /*0a70*/ 	.word	0x00000018
        /*0a74*/ 	.word	0x00032430
        /*0a78*/ 	.short	0x0107
        /*0a7a*/ 	.byte	0x3f
	.zero		1


	//   ....[46]....
        /*0a7c*/ 	.word	0x0000db90
        /*0a80*/ 	.word	0x00000018
        /*0a84*/ 	.word	0x00032430
        /*0a88*/ 	.short	0x0101
        /*0a8a*/ 	.byte	0x3f
	.zero		1


	//   ....[47]....
        /*0a8c*/ 	.word	0x0000e6d0
        /*0a90*/ 	.word	0x00000011
        /*0a94*/ 	.word	0x00032400
        /*0a98*/ 	.short	0x0107
        /*0a9a*/ 	.byte	0x3f
	.zero		1


	//   ....[48]....
        /*0a9c*/ 	.word	0x0000e760
        /*0aa0*/ 	.word	0x00000011
        /*0aa4*/ 	.word	0x00032400
        /*0aa8*/ 	.short	0x0101
        /*0aaa*/ 	.byte	0x3f
	.zero		1


	//   ....[49]....
        /*0aac*/ 	.word	0x0000f1b0
        /*0ab0*/ 	.word	0x00000011
        /*0ab4*/ 	.word	0x00032410
        /*0ab8*/ 	.short	0x0107
        /*0aba*/ 	.byte	0x3f
	.zero		1


	//   ....[50]....
        /*0abc*/ 	.word	0x0000f2a0
        /*0ac0*/ 	.word	0x00000011
        /*0ac4*/ 	.word	0x00032410
        /*0ac8*/ 	.short	0x0101
        /*0aca*/ 	.byte	0x3f
	.zero		1


	//   ....[51]....
        /*0acc*/ 	.word	0x0000f2c0
        /*0ad0*/ 	.word	0x00000011
        /*0ad4*/ 	.word	0x00032420
        /*0ad8*/ 	.short	0x010a
        /*0ada*/ 	.byte	0x3f
	.zero		1


	//   ....[52]....
        /*0adc*/ 	.word	0x0000f340
        /*0ae0*/ 	.word	0x00000018
        /*0ae4*/ 	.word	0x00032460
        /*0ae8*/ 	.short	0x010a
        /*0aea*/ 	.byte	0x3f
	.zero		1


	//   ....[53]....
        /*0aec*/ 	.word	0x0000fa40
        /*0af0*/ 	.word	0x00000018
        /*0af4*/ 	.word	0x00032450
        /*0af8*/ 	.short	0x0107
        /*0afa*/ 	.byte	0x3f
	.zero		1


	//   ....[54]....
        /*0afc*/ 	.word	0x0000fb00
        /*0b00*/ 	.word	0x00000018
        /*0b04*/ 	.word	0x00032450
        /*0b08*/ 	.short	0x0101
        /*0b0a*/ 	.byte	0x3f
	.zero		1


	//   ....[55]....
        /*0b0c*/ 	.word	0x0000fe20
        /*0b10*/ 	.word	0x0000000a
        /*0b14*/ 	.word	0x00032440
        /*0b18*/ 	.short	0x010a
        /*0b1a*/ 	.byte	0x3f
	.zero		1


	//   ....[56]....
        /*0b1c*/ 	.word	0x000101f0
        /*0b20*/ 	.word	0x0000000a
        /*0b24*/ 	.word	0x00032430
        /*0b28*/ 	.short	0x0107
        /*0b2a*/ 	.byte	0x3f
	.zero		1


	//   ....[57]....
        /*0b2c*/ 	.word	0x000102a0
        /*0b30*/ 	.word	0x0000000a
        /*0b34*/ 	.word	0x00032430
        /*0b38*/ 	.short	0x0101
        /*0b3a*/ 	.byte	0x3f
	.zero		1


	//   ....[58]....
        /*0b3c*/ 	.word	0x000102d0
        /*0b40*/ 	.word	0x0000000a
        /*0b44*/ 	.word	0x00032460
        /*0b48*/ 	.short	0x010a
        /*0b4a*/ 	.byte	0x3f
	.zero		1


	//   ....[59]....
        /*0b4c*/ 	.word	0x000107f0
        /*0b50*/ 	.word	0x0000000a
        /*0b54*/ 	.word	0x00032450
        /*0b58*/ 	.short	0x0107
        /*0b5a*/ 	.byte	0x3f
	.zero		1


	//   ....[60]....
        /*0b5c*/ 	.word	0x000108a0
        /*0b60*/ 	.word	0x0000000a
        /*0b64*/ 	.word	0x00032450
        /*0b68*/ 	.short	0x0101
        /*0b6a*/ 	.byte	0x3f
	.zero		1


	//   ....[61]....
        /*0b6c*/ 	.word	0x00010c80
        /*0b70*/ 	.word	0x00000007
        /*0b74*/ 	.word	0x00032420
        /*0b78*/ 	.short	0x010a
        /*0b7a*/ 	.byte	0x3f
	.zero		1


	//   ....[62]....
        /*0b7c*/ 	.word	0x00010e20
        /*0b80*/ 	.word	0x00000005
        /*0b84*/ 	.word	0x00032440
        /*0b88*/ 	.short	0x010a
        /*0b8a*/ 	.byte	0x3f
	.zero		1


	//   ....[63]....
        /*0b8c*/ 	.word	0x00010ec0
        /*0b90*/ 	.word	0x00000003
        /*0b94*/ 	.word	0x00032440
        /*0b98*/ 	.short	0x010a
        /*0b9a*/ 	.byte	0x3f
	.zero		1


	//   ....[64]....
        /*0b9c*/ 	.word	0x00010f00
        /*0ba0*/ 	.word	0x00000005
        /*0ba4*/ 	.word	0x00032460
        /*0ba8*/ 	.short	0x010a
        /*0baa*/ 	.byte	0x3f
	.zero		1


	//   ....[65]....
        /*0bac*/ 	.word	0x00010f40
        /*0bb0*/ 	.word	0x00000003
        /*0bb4*/ 	.word	0x00032460
        /*0bb8*/ 	.short	0x010a
        /*0bba*/ 	.byte	0x3f
	.zero		1


	//   ....[66]....
        /*0bbc*/ 	.word	0x00010fb0
        /*0bc0*/ 	.word	0x00000003
        /*0bc4*/ 	.word	0x00032400
        /*0bc8*/ 	.short	0x010a
        /*0bca*/ 	.byte	0x3f
	.zero		1


	//   ....[67]....
        /*0bcc*/ 	.word	0x00011010
        /*0bd0*/ 	.word	0x00000003
        /*0bd4*/ 	.word	0x00032430
        /*0bd8*/ 	.short	0x010a
        /*0bda*/ 	.byte	0x3f
	.zero		1


	//   ....[68]....
        /*0bdc*/ 	.word	0x00011070
        /*0be0*/ 	.word	0x00000003
        /*0be4*/ 	.word	0x00032410
        /*0be8*/ 	.short	0x010a
        /*0bea*/ 	.byte	0x3f
	.zero		1


	//   ....[69]....
        /*0bec*/ 	.word	0x000110d0
        /*0bf0*/ 	.word	0x00000003
        /*0bf4*/ 	.word	0x00032450
        /*0bf8*/ 	.short	0x010a
        /*0bfa*/ 	.byte	0x3f
	.zero		1


	//   ....[70]....
        /*0bfc*/ 	.word	0x00011130
        /*0c00*/ 	.word	0x00000015
        /*0c04*/ 	.word	0x00032430
        /*0c08*/ 	.short	0x010a
        /*0c0a*/ 	.byte	0x3f
	.zero		1


	//   ....[71]....
        /*0c0c*/ 	.word	0x00011190
        /*0c10*/ 	.word	0x00000015
        /*0c14*/ 	.word	0x00032450
        /*0c18*/ 	.short	0x010a
        /*0c1a*/ 	.byte	0x3f
	.zero		1


	//   ....[72]....
        /*0c1c*/ 	.word	0x000111f0
        /*0c20*/ 	.word	0x00000015
        /*0c24*/ 	.word	0x00032430
        /*0c28*/ 	.short	0x010a
        /*0c2a*/ 	.byte	0x3f
	.zero		1


	//   ....[73]....
        /*0c2c*/ 	.word	0x00011250
        /*0c30*/ 	.word	0x00000015
        /*0c34*/ 	.word	0x00032450
        /*0c38*/ 	.short	0x010a
        /*0c3a*/ 	.byte	0x3f
	.zero		1


	//   ....[74]....
        /*0c3c*/ 	.word	0x00011350
        /*0c40*/ 	.word	0x00000018
        /*0c44*/ 	.word	0x00032440
        /*0c48*/ 	.short	0x010a
        /*0c4a*/ 	.byte	0x3f
	.zero		1


	//   ....[75]....
        /*0c4c*/ 	.word	0x00013030
        /*0c50*/ 	.word	0x00000011
        /*0c54*/ 	.word	0x00032420
        /*0c58*/ 	.short	0x010a
        /*0c5a*/ 	.byte	0x3f
	.zero		1


	//   ....[76]....
        /*0c5c*/ 	.word	0x00013080
        /*0c60*/ 	.word	0x00000018
        /*0c64*/ 	.word	0x00032460
        /*0c68*/ 	.short	0x010a
        /*0c6a*/ 	.byte	0x3f
	.zero		1


	//   ....[77]....
        /*0c6c*/ 	.word	0x000139e0
        /*0c70*/ 	.word	0x0000000a
        /*0c74*/ 	.word	0x00032440
        /*0c78*/ 	.short	0x010a
        /*0c7a*/ 	.byte	0x3f
	.zero		1


	//   ....[78]....
        /*0c7c*/ 	.word	0x00014070
        /*0c80*/ 	.word	0x0000000a
        /*0c84*/ 	.word	0x00032460
        /*0c88*/ 	.short	0x010a
        /*0c8a*/ 	.byte	0x3f
	.zero		1


	//   ....[79]....
        /*0c8c*/ 	.word	0x00014880
        /*0c90*/ 	.word	0x00000007
        /*0c94*/ 	.word	0x00032420
        /*0c98*/ 	.short	0x010a
        /*0c9a*/ 	.byte	0x3f
	.zero		1


	//   ....[80]....
        /*0c9c*/ 	.word	0x00014a20
        /*0ca0*/ 	.word	0x00000005
        /*0ca4*/ 	.word	0x00032440
        /*0ca8*/ 	.short	0x010a
        /*0caa*/ 	.byte	0x3f
	.zero		1


	//   ....[81]....
        /*0cac*/ 	.word	0x00014a70
        /*0cb0*/ 	.word	0x00000003
        /*0cb4*/ 	.word	0x00032440
        /*0cb8*/ 	.short	0x010a
        /*0cba*/ 	.byte	0x3f
	.zero		1


	//   ....[82]....
        /*0cbc*/ 	.word	0x00014ac0
        /*0cc0*/ 	.word	0x00000005
        /*0cc4*/ 	.word	0x00032460
        /*0cc8*/ 	.short	0x010a
        /*0cca*/ 	.byte	0x3f
	.zero		1


	//----- nvinfo : EIATTR_NUM_MBARRIERS
	.align		4
.L_1504:
        /*0ccc*/ 	.byte	0x03, 0x38
        /*0cce*/ 	.short	0x0017


	//----- nvinfo : EIATTR_EXIT_INSTR_OFFSETS
	.align		4
        /*0cd0*/ 	.byte	0x04, 0x1c
        /*0cd2*/ 	.short	(.L_1506 - .L_1505)


	//   ....[0]....
.L_1505:
        /*0cd4*/ 	.word	0x000009b0


	//   ....[1]....
        /*0cd8*/ 	.word	0x0000c2c0


	//   ....[2]....
        /*0cdc*/ 	.word	0x00010f90


	//----- nvinfo : EIATTR_MAX_THREADS
	.align		4
.L_1506:
        /*0ce0*/ 	.byte	0x04, 0x05
        /*0ce2*/ 	.short	(.L_1508 - .L_1507)
.L_1507:
        /*0ce4*/ 	.word	0x00000180
        /*0ce8*/ 	.word	0x00000001
        /*0cec*/ 	.word	0x00000001


	//----- nvinfo : EIATTR_CRS_STACK_SIZE
	.align		4
.L_1508:
        /*0cf0*/ 	.byte	0x04, 0x1e
        /*0cf2*/ 	.short	(.L_1510 - .L_1509)
.L_1509:
        /*0cf4*/ 	.word	0x00000000


	//----- nvinfo : EIATTR_CBANK_PARAM_SIZE
	.align		4
.L_1510:
        /*0cf8*/ 	.byte	0x03, 0x19
        /*0cfa*/ 	.short	0x0bf0


	//----- nvinfo : EIATTR_PARAM_CBANK
	.align		4
        /*0cfc*/ 	.byte	0x04, 0x0a
        /*0cfe*/ 	.short	(.L_1512 - .L_1511)
	.align		4
.L_1511:
        /*0d00*/ 	.word	index@(.nv.constant0._ZN7cutlass13device_kernelIN5flash11enable_sm90INS1_16FlashAttnFwdSm90INS1_25CollectiveMainloopFwdSm90ILi2EN4cute5tupleIJNS5_1CILi1EEES8_S8_EEENS6_IJNS7_ILi128EEENS7_ILi96EEENS7_ILi64EEEEEELi256ENS_6half_tEfNS_4arch4Sm90ELb1ELb0ELb0ELb0ELb1ELb0ELb1ELb1ELb0ELb1ELb0ELb0EEENS1_21CollectiveEpilogueFwdINS6_IJSA_NS7_ILi256EEESB_EEES9_SE_SG_Li256ELb0ELb1ELb0ELb0EEENS1_30DynamicPersistentTileSchedulerILi256ELi128ELb0ELb1ELb1EEEEEEEEEvNT_6ParamsE)
        /*0d04*/ 	.short	0x0210
        /*0d06*/ 	.short	0x0bf0


	//----- nvinfo : EIATTR_SW_WAR
	.align		4
.L_1512:
        /*0d08*/ 	.byte	0x04, 0x36
        /*0d0a*/ 	.short	(.L_1514 - .L_1513)
.L_1513:
        /*0d0c*/ 	.word	0x00000008
.L_1514:


//--------------------- .nv.info._ZN7cutlass13device_kernelIN5flash11enable_sm90INS1_16FlashAttnFwdSm90INS1_25CollectiveMainloopFwdSm90ILi2EN4cute5tupleIJNS5_1CILi1EEES8_S8_EEENS6_IJNS7_ILi128EEENS7_ILi96EEENS7_ILi64EEEEEELi256ENS_6half_tEfNS_4arch4Sm90ELb1ELb0ELb0ELb1ELb1ELb0ELb0ELb1ELb0ELb1ELb0ELb0EEENS1_21CollectiveEpilogueFwdINS6_IJSA_NS7_ILi256EEESB_EEES9_SE_SG_Li256ELb1ELb1ELb0ELb0EEENS1_36VarlenDynamicPersistentTileSchedulerILi128ELi96ELi256ELi128ELb0ELb1ELb1ELb1ELb1ELb1EEEEEEEEEvNT_6ParamsE --------------------------
	.section	.nv.info._ZN7cutlass13device_kernelIN5flash11enable_sm90INS1_16FlashAttnFwdSm90INS1_25CollectiveMainloopFwdSm90ILi2EN4cute5tupleIJNS5_1CILi1EEES8_S8_EEENS6_IJNS7_ILi128EEENS7_ILi96EEENS7_ILi64EEEEEELi256ENS_6half_tEfNS_4arch4Sm90ELb1ELb0ELb0ELb1ELb1ELb0ELb0ELb1ELb0ELb1ELb0ELb0EEENS1_21CollectiveEpilogueFwdINS6_IJSA_NS7_ILi256EEESB_EEES9_SE_SG_Li256ELb1ELb1ELb0ELb0EEENS1_36VarlenDynamicPersistentTileSchedulerILi128ELi96ELi256ELi128ELb0ELb1ELb1ELb1ELb1ELb1EEEEEEEEEvNT_6ParamsE,"",@"SHT_CUDA_INFO"
	.sectionflags	@""
	.align	4


	//----- nvinfo : EIATTR_CUDA_API_VERSION
	.align		4
        /*0000*/ 	.byte	0x04, 0x37
        /*0002*/ 	.short	(.L_1516 - .L_1515)
.L_1515:
        /*0004*/ 	.word	0x00000082


	//----- nvinfo : EIATTR_KPARAM_INFO
	.align		4
.L_1516:
        /*0008*/ 	.byte	0x04, 0x17
        /*000a*/ 	.short	(.L_1518 - .L_1517)
.L_1517:
        /*000c*/ 	.word	0x00000000
        /*0010*/ 	.short	0x0000
        /*0012*/ 	.short	0x0070
        /*0014*/ 	.byte	0x00, 0xf0, 0x01, 0x2a


	//----- nvinfo : EIATTR_SPARSE_MMA_MASK
	.align		4
.L_1518:
        /*0018*/ 	.byte	0x03, 0x50
        /*001a*/ 	.short	0x0000


	//----- nvinfo : EIATTR_MAXREG_COUNT
	.align		4
        /*001c*/ 	.byte	0x03, 0x1b
        /*001e*/ 	.short	0x00a8


	//----- nvinfo : EIATTR_NUM_BARRIERS
	.align		4
        /*0020*/ 	.byte	0x02, 0x4c
        /*0022*/ 	.byte	0x10
	.zero		1


	//----- nvinfo : EIATTR_EXTERNS
	.align		4
        /*0024*/ 	.byte	0x04, 0x0f
        /*0026*/ 	.short	(.L_1520 - .L_1519)


	//   ....[0]....
	.align		4
.L_1519:
        /*0028*/ 	.word	index@(__assertfail)


	//----- nvinfo : EIATTR_ANNOTATIONS
	.align		4
.L_1520:
        /*002c*/ 	.byte	0x04, 0x55
        /*002e*/ 	.short	(.L_1522 - .L_1521)


	//   ....[0]....
.L_1521:
        /* <DEDUP_REMOVED lines=13> */


	//----- nvinfo : EIATTR_MERCURY_ISA_VERSION
	.align		4
.L_1522:
        /*00f0*/ 	.byte	0x03, 0x5f
        /*00f2*/ 	.short	0x0101


	//----- nvinfo : EIATTR_UNUSED_LOAD_BYTE_OFFSET
	.align		4
        /*00f4*/ 	.byte	0x04, 0x44
        /*00f6*/ 	.short	(.L_1524 - .L_1523)


	//   ....[0]....
.L_1523:
        /*00f8*/ 	.word	0x00000970
        /*00fc*/ 	.word	0x0000fff0


	//   ....[1]....
        /*0100*/ 	.word	0x00008480
        /*0104*/ 	.word	0x0000fff0


	//----- nvinfo : EIATTR_INT_WARP_WIDE_INSTR_OFFSETS
	.align		4
.L_1524:
        /*0108*/ 	.byte	0x04, 0x31
        /*010a*/ 	.short	(.L_1526 - .L_1525)


	//   ....[0]....
.L_1525:
        /*010c*/ 	.word	0x000000c0


	//   ....[1]....
        /*0110*/ 	.word	0x000000d0


	//   ....[2]....
        /*0114*/ 	.word	0x00000170


	//   ....[3]....
        /*0118*/ 	.word	0x0000c540


	//   ....[4]....
        /*011c*/ 	.word	0x0000c5d0


	//   ....[5]....
        /*0120*/ 	.word	0x0000f900


	//   ....[6]....
        /*0124*/ 	.word	0x0000f990


	//----- nvinfo : EIATTR_COOP_GROUP_MASK_REGIDS
	.align		4
.L_1526:
        /*0128*/ 	.byte	0x04, 0x29
        /*012a*/ 	.short	(.L_1528 - .L_1527)


	//   ....[0]....
.L_1527:
        /*012c*/ 	.word	0xffffffff


	//   ....[1]....
        /*0130*/ 	.word	0xffffffff


	//   ....[2]....
        /*0134*/ 	.word	0xffffffff


	//   ....[3]....
        /*0138*/ 	.word	0xffffffff


	//   ....[4]....
        /*013c*/ 	.word	0xffffffff


	//   ....[5]....
        /*0140*/ 	.word	0xffffffff


	//   ....[6]....
        /*0144*/ 	.word	0xffffffff


	//   ....[7]....
        /*0148*/ 	.word	0xffffffff


	//   ....[8]....
        /*014c*/ 	.word	0xffffffff


	//   ....[9]....
        /*0150*/ 	.word	0xffffffff


	//   ....[10]....
        /*0154*/ 	.word	0xffffffff


	//   ....[11]....
        /*0158*/ 	.word	0xffffffff


	//   ....[12]....
        /*015c*/ 	.word	0xffffffff


	//   ....[13]....
        /*0160*/ 	.word	0xffffffff


	//   ....[14]....
        /*0164*/ 	.word	0xffffffff


	//   ....[15]....
        /*0168*/ 	.word	0xffffffff


	//   ....[16]....
        /*016c*/ 	.word	0xffffffff


	//   ....[17]....
        /*0170*/ 	.word	0xffffffff


	//   ....[18]....
        /*0174*/ 	.word	0xffffffff


	//   ....[19]....
        /*0178*/ 	.word	0xffffffff


	//   ....[20]....
        /*017c*/ 	.word	0xffffffff


	//   ....[21]....
        /*0180*/ 	.word	0xffffffff


	//   ....[22]....
        /*0184*/ 	.word	0xffffffff


	//   ....[23]....
        /*0188*/ 	.word	0xffffffff


	//   ....[24]....
        /*018c*/ 	.word	0xffffffff


	//   ....[25]....
        /*0190*/ 	.word	0xffffffff


	//   ....[26]....
        /*0194*/ 	.word	0xffffffff


	//   ....[27]....
        /*0198*/ 	.word	0xffffffff


	//   ....[28]....
        /*019c*/ 	.word	0xffffffff


	//   ....[29]....
        /*01a0*/ 	.word	0xffffffff


	//   ....[30]....
        /*01a4*/ 	.word	0xffffffff


	//   ....[31]....
        /*01a8*/ 	.word	0xffffffff


	//   ....[32]....
        /*01ac*/ 	.word	0xffffffff


	//   ....[33]....
        /*01b0*/ 	.word	0xffffffff


	//   ....[34]....
        /*01b4*/ 	.word	0xffffffff


	//   ....[35]....
        /*01b8*/ 	.word	0xffffffff


	//   ....[36]....
        /*01bc*/ 	.word	0xffffffff


	//   ....[37]....
        /*01c0*/ 	.word	0xffffffff


	//   ....[38]....
        /*01c4*/ 	.word	0xffffffff


	//   ....[39]....
        /*01c8*/ 	.word	0xffffffff


	//   ....[40]....
        /*01cc*/ 	.word	0xffffffff


	//   ....[41]....
        /*01d0*/ 	.word	0xffffffff


	//   ....[42]....
        /*01d4*/ 	.word	0xffffffff


	//   ....[43]....
        /*01d8*/ 	.word	0xffffffff


	//   ....[44]....
        /*01dc*/ 	.word	0xffffffff


	//   ....[45]....
        /*01e0*/ 	.word	0xffffffff


	//   ....[46]....
        /*01e4*/ 	.word	0xffffffff


	//   ....[47]....
        /*01e8*/ 	.word	0xffffffff


	//   ....[48]....
        /*01ec*/ 	.word	0xffffffff


	//   ....[49]....
        /*01f0*/ 	.word	0xffffffff


	//   ....[50]....
        /*01f4*/ 	.word	0xffffffff


	//   ....[51]....
        /*01f8*/ 	.word	0xffffffff


	//   ....[52]....
        /*01fc*/ 	.word	0xffffffff


	//   ....[53]....
        /*0200*/ 	.word	0xffffffff


	//   ....[54]....
        /*0204*/ 	.word	0xffffffff


	//   ....[55]....
        /*0208*/ 	.word	0xffffffff


	//   ....[56]....
        /*020c*/ 	.word	0xffffffff


	//   ....[57]....
        /*0210*/ 	.word	0xffffffff


	//   ....[58]....
        /*0214*/ 	.word	0xffffffff


	//   ....[59]....
        /*0218*/ 	.word	0xffffffff


	//   ....[60]....
        /*021c*/ 	.word	0xffffffff


	//   ....[61]....
        /*0220*/ 	.word	0xffffffff


	//   ....[62]....
        /*0224*/ 	.word	0xffffffff


	//   ....[63]....
        /*0228*/ 	.word	0xffffffff


	//   ....[64]....
        /*022c*/ 	.word	0xffffffff


	//   ....[65]....
        /*0230*/ 	.word	0xffffffff


	//   ....[66]....
        /*0234*/ 	.word	0xffffffff


	//   ....[67]....
        /*0238*/ 	.word	0xffffffff


	//   ....[68]....
        /*023c*/ 	.word	0xffffffff


	//   ....[69]....
        /*0240*/ 	.word	0xffffffff


	//   ....[70]....
        /*0244*/ 	.word	0xffffffff


	//   ....[71]....
        /*0248*/ 	.word	0xffffffff


	//   ....[72]....
        /*024c*/ 	.word	0xffffffff


	//   ....[73]....
        /*0250*/ 	.word	0xffffffff


	//   ....[74]....
        /*0254*/ 	.word	0xffffffff


	//   ....[75]....
        /*0258*/ 	.word	0xffffffff


	//   ....[76]....
        /*025c*/ 	.word	0xffffffff


	//   ....[77]....
        /*0260*/ 	.word	0xffffffff


	//   ....[78]....
        /*0264*/ 	.word	0xffffffff


	//   ....[79]....
        /*0268*/ 	.word	0xffffffff


	//   ....[80]....
        /*026c*/ 	.word	0xffffffff


	//   ....[81]....
        /*0270*/ 	.word	0xffffffff


	//   ....[82]....
        /*0274*/ 	.word	0xffffffff


	//   ....[83]....
        /*0278*/ 	.word	0xffffffff


	//   ....[84]....
        /*027c*/ 	.word	0xffffffff


	//   ....[85]....
        /*0280*/ 	.word	0xffffffff


	//   ....[86]....
        /*0284*/ 	.word	0xffffffff


	//   ....[87]....
        /*0288*/ 	.word	0xffffffff


	//   ....[88]....
        /*028c*/ 	.word	0xffffffff


	//   ....[89]....
        /*0290*/ 	.word	0xffffffff


	//   ....[90]....
        /*0294*/ 	.word	0xffffffff


	//   ....[91]....
        /*0298*/ 	.word	0xffffffff


	//   ....[92]....
        /*029c*/ 	.word	0xffffffff


	//   ....[93]....
        /*02a0*/ 	.word	0xffffffff


	//   ....[94]....
        /*02a4*/ 	.word	0xffffffff


	//   ....[95]....
        /*02a8*/ 	.word	0xffffffff


	//   ....[96]....
        /*02ac*/ 	.word	0xffffffff


	//   ....[97]....
        /*02b0*/ 	.word	0xffffffff


	//   ....[98]....
        /*02b4*/ 	.word	0xffffffff


	//   ....[99]....
        /*02b8*/ 	.word	0xffffffff


	//   ....[100]....
        /*02bc*/ 	.word	0xffffffff


	//   ....[101]....
        /*02c0*/ 	.word	0xffffffff


	//   ....[102]....
        /*02c4*/ 	.word	0xffffffff


	//   ....[103]....
        /*02c8*/ 	.word	0xffffffff


	//   ....[104]....
        /*02cc*/ 	.word	0xffffffff


	//   ....[105]....
        /*02d0*/ 	.word	0xffffffff


	//   ....[106]....
        /*02d4*/ 	.word	0xffffffff


	//   ....[107]....
        /*02d8*/ 	.word	0xffffffff


	//   ....[108]....
        /*02dc*/ 	.word	0xffffffff


	//   ....[109]....
        /*02e0*/ 	.word	0xffffffff


	//   ....[110]....
        /*02e4*/ 	.word	0xffffffff


	//   ....[111]....
        /*02e8*/ 	.word	0xffffffff


	//   ....[112]....
        /*02ec*/ 	.word	0xffffffff


	//   ....[113]....
        /*02f0*/ 	.word	0xffffffff


	//   ....[114]....
        /*02f4*/ 	.word	0xffffffff


	//   ....[115]....
        /*02f8*/ 	.word	0xffffffff


	//   ....[116]....
        /*02fc*/ 	.word	0xffffffff


	//   ....[117]....
        /*0300*/ 	.word	0xffffffff


	//   ....[118]....
        /*0304*/ 	.word	0xffffffff


	//   ....[119]....
        /*0308*/ 	.word	0xffffffff


	//   ....[120]....
        /*030c*/ 	.word	0xffffffff


	//   ....[121]....
        /*0310*/ 	.word	0xffffffff


	//   ....[122]....
        /*0314*/ 	.word	0xffffffff


	//   ....[123]....
        /*0318*/ 	.word	0xffffffff


	//   ....[124]....
        /*031c*/ 	.word	0xffffffff


	//   ....[125]....
        /*0320*/ 	.word	0xffffffff


	//   ....[126]....
        /*0324*/ 	.word	0xffffffff


	//   ....[127]....
        /*0328*/ 	.word	0xffffffff


	//   ....[128]....
        /*032c*/ 	.word	0xffffffff


	//   ....[129]....
        /*0330*/ 	.word	0xffffffff


	//   ....[130]....
        /*0334*/ 	.word	0xffffffff


	//   ....[131]....
        /*0338*/ 	.word	0xffffffff


	//   ....[132]....
        /*033c*/ 	.word	0xffffffff


	//   ....[133]....
        /*0340*/ 	.word	0xffffffff


	//   ....[134]....
        /*0344*/ 	.word	0xffffffff


	//   ....[135]....
        /*0348*/ 	.word	0xffffffff


	//   ....[136]....
        /*034c*/ 	.word	0xffffffff


	//   ....[137]....
        /*0350*/ 	.word	0xffffffff


	//   ....[138]....
        /*0354*/ 	.word	0xffffffff


	//   ....[139]....
        /*0358*/ 	.word	0xffffffff


	//   ....[140]....
        /*035c*/ 	.word	0xffffffff


	//   ....[141]....
        /*0360*/ 	.word	0xffffffff


	//   ....[142]....
        /*0364*/ 	.word	0xffffffff


	//   ....[143]....
        /*0368*/ 	.word	0xffffffff


	//   ....[144]....
        /*036c*/ 	.word	0xffffffff


	//   ....[145]....
        /*0370*/ 	.word	0x0500000f


	//   ....[146]....
        /*0374*/ 	.word	0x0500000f


	//   ....[147]....
        /*0378*/ 	.word	0x0500000f


	//   ....[148]....
        /*037c*/ 	.word	0x0500000f


	//   ....[149]....
        /*0380*/ 	.word	0x0500000f


	//   ....[150]....
        /*0384*/ 	.word	0x0500000f


	//   ....[151]....
        /*0388*/ 	.word	0x0500000f


	//   ....[152]....
        /*038c*/ 	.word	0x0500000f


	//   ....[153]....
        /*0390*/ 	.word	0x0500000f


	//   ....[154]....
        /*0394*/ 	.word	0x0500000f


	//   ....[155]....
        /*0398*/ 	.word	0x0500000f


	//   ....[156]....
        /*039c*/ 	.word	0x0500000f


	//   ....[157]....
        /*03a0*/ 	.word	0x0500000f


	//   ....[158]....
        /*03a4*/ 	.word	0x0500000f


	//   ....[159]....
        /*03a8*/ 	.word	0x0500000f


	//   ....[160]....
        /*03ac*/ 	.word	0x0500000f


	//   ....[161]....
        /*03b0*/ 	.word	0x0500000f


	//   ....[162]....
        /*03b4*/ 	.word	0x0500000f


	//   ....[163]....
        /*03b8*/ 	.word	0x0500000f


	//   ....[164]....
        /*03bc*/ 	.word	0x0500000f


	//   ....[165]....
        /*03c0*/ 	.word	0x0500000f


	//   ....[166]....
        /*03c4*/ 	.word	0x0500000f


	//   ....[167]....
        /*03c8*/ 	.word	0x0500000f


	//   ....[168]....
        /*03cc*/ 	.word	0x0500000f


	//   ....[169]....
        /*03d0*/ 	.word	0x0500000f


	//   ....[170]....
        /*03d4*/ 	.word	0x0500000f


	//   ....[171]....
        /*03d8*/ 	.word	0x0500000f


	//   ....[172]....
        /*03dc*/ 	.word	0x0500000f


	//   ....[173]....
        /*03e0*/ 	.word	0x0500000f


	//   ....[174]....
        /*03e4*/ 	.word	0x0500000f


	//   ....[175]....
        /*03e8*/ 	.word	0x0500000f


	//   ....[176]....
        /*03ec*/ 	.word	0x0500000f


	//   ....[177]....
        /*03f0*/ 	.word	0x0500000f


	//   ....[178]....
        /*03f4*/ 	.word	0x0500000f


	//   ....[179]....
        /*03f8*/ 	.word	0x0500000f


	//   ....[180]....
        /*03fc*/ 	.word	0x0500000f


	//   ....[181]....
        /*0400*/ 	.word	0x0500000f


	//   ....[182]....
        /*0404*/ 	.word	0x0500000f


	//   ....[183]....
        /*0408*/ 	.word	0x0500000f


	//   ....[184]....
        /*040c*/ 	.word	0x0500000f


	//   ....[185]....
        /*0410*/ 	.word	0x0500000f


	//   ....[186]....
        /*0414*/ 	.word	0x0500000f


	//   ....[187]....
        /*0418*/ 	.word	0x0500000f


	//   ....[188]....
        /*041c*/ 	.word	0x0500000f


	//   ....[189]....
        /*0420*/ 	.word	0x0500000f


	//   ....[190]....
        /*0424*/ 	.word	0x0500000f


	//   ....[191]....
        /*0428*/ 	.word	0x0500000f


	//   ....[192]....
        /*042c*/ 	.word	0x0500000f


	//   ....[193]....
        /*0430*/ 	.word	0x0500000f


	//   ....[194]....
        /*0434*/ 	.word	0x0500000f


	//   ....[195]....
        /*0438*/ 	.word	0x0500000f


	//   ....[196]....
        /*043c*/ 	.word	0x0500000f


	//   ....[197]....
        /*0440*/ 	.word	0x0500000f


	//   ....[198]....
        /*0444*/ 	.word	0x0500000f


	//   ....[199]....
        /*0448*/ 	.word	0x0500000f


	//   ....[200]....
        /*044c*/ 	.word	0x0500000f


	//   ....[201]....
        /*0450*/ 	.word	0x0500000f


	//   ....[202]....
        /*0454*/ 	.word	0x0500000f


	//   ....[203]....
        /*0458*/ 	.word	0x0500000f


	//   ....[204]....
        /*045c*/ 	.word	0x0500000f


	//   ....[205]....
        /*0460*/ 	.word	0x0500000f


	//   ....[206]....
        /*0464*/ 	.word	0x0500000f


	//   ....[207]....
        /*0468*/ 	.word	0x0500000f


	//   ....[208]....
        /*046c*/ 	.word	0x0500000f


	//   ....[209]....
        /*0470*/ 	.word	0x0500000f


	//   ....[210]....
        /*0474*/ 	.word	0x0500000f


	//   ....[211]....
        /*0478*/ 	.word	0x0500000f


	//   ....[212]....
        /*047c*/ 	.word	0x0500000f


	//   ....[213]....
        /*0480*/ 	.word	0x0500000f


	//   ....[214]....
        /*0484*/ 	.word	0x0500000f


	//   ....[215]....
        /*0488*/ 	.word	0x0500000f


	//   ....[216]....
        /*048c*/ 	.word	0x0500000f


	//   ....[217]....
        /*0490*/ 	.word	0x0500000f


	//   ....[218]....
        /*0494*/ 	.word	0x0500000f


	//   ....[219]....
        /*0498*/ 	.word	0x0500000f


	//   ....[220]....
        /*049c*/ 	.word	0x0500000f


	//   ....[221]....
        /*04a0*/ 	.word	0x0500000f


	//   ....[222]....
        /*04a4*/ 	.word	0x0500000f


	//   ....[223]....
        /*04a8*/ 	.word	0x0500000f


	//   ....[224]....
        /*04ac*/ 	.word	0x0500000f


	//   ....[225]....
        /*04b0*/ 	.word	0x0500000f


	//   ....[226]....
        /*04b4*/ 	.word	0x0500000f


	//   ....[227]....
        /*04b8*/ 	.word	0x0500000f


	//----- nvinfo : EIATTR_COOP_GROUP_INSTR_OFFSETS
	.align		4
.L_1528:
        /*04bc*/ 	.byte	0x04, 0x28
        /*04be*/ 	.short	(.L_1530 - .L_1529)


	//   ....[0]....
.L_1529:
        /*04c0*/ 	.word	0x00000080


	//   ....[1]....
        /*04c4*/ 	.word	0x00000090


	//   ....[2]....
        /*04c8*/ 	.word	0x000002d0


	//   ....[3]....
        /*04cc*/ 	.word	0x00000430


	//   ....[4]....
        /*04d0*/ 	.word	0x00000550


	//   ....[5]....
        /*04d4*/ 	.word	0x000006b0


	//   ....[6]....
        /*04d8*/ 	.word	0x00001800


	//   ....[7]....
        /*04dc*/ 	.word	0x00001e90


	//   ....[8]....
        /*04e0*/ 	.word	0x00001eb0


	//   ....[9]....
        /*04e4*/ 	.word	0x000023d0


	//   ....[10]....
        /*04e8*/ 	.word	0x000024d0


	//   ....[11]....
        /*04ec*/ 	.word	0x00002b00


	//   ....[12]....
        /*04f0*/ 	.word	0x00002b70


	//   ....[13]....
        /*04f4*/ 	.word	0x00003ba0


	//   ....[14]....
        /*04f8*/ 	.word	0x00004080


	//   ....[15]....
        /*04fc*/ 	.word	0x000040a0


	//   ....[16]....
        /*0500*/ 	.word	0x00004120


	//   ....[17]....
        /*0504*/ 	.word	0x00004700


	//   ....[18]....
        /*0508*/ 	.word	0x000047c0


	//   ....[19]....
        /*050c*/ 	.word	0x00006190


	//   ....[20]....
        /*0510*/ 	.word	0x000061c0


	//   ....[21]....
        /*0514*/ 	.word	0x00006620


	//   ....[22]....
        /*0518*/ 	.word	0x000067f0


	//   ....[23]....
        /*051c*/ 	.word	0x00007a00


	//   ....[24]....
        /*0520*/ 	.word	0x00007a80


	//   ....[25]....
        /*0524*/ 	.word	0x00007af0


	//   ....[26]....
        /*0528*/ 	.word	0x00007b10


	//   ....[27]....
        /*052c*/ 	.word	0x00009510


	//   ....[28]....
        /*0530*/ 	.word	0x00009550


	//   ....[29]....
        /*0534*/ 	.word	0x00009580


	//   ....[30]....
        /*0538*/ 	.word	0x000095b0


	//   ....[31]....
        /*053c*/ 	.word	0x00009e70


	//   ....[32]....
        /*0540*/ 	.word	0x00009ea0


	//   ....[33]....
        /*0544*/ 	.word	0x00009ff0


	//   ....[34]....
        /*0548*/ 	.word	0x0000a010


	//   ....[35]....
        /*054c*/ 	.word	0x0000a150


	//   ....[36]....
        /*0550*/ 	.word	0x0000a170


	//   ....[37]....
        /*0554*/ 	.word	0x0000a2c0


	//   ....[38]....
        /*0558*/ 	.word	0x0000a2e0


	//   ....[39]....
        /*055c*/ 	.word	0x0000ac20


	//   ....[40]....
        /*0560*/ 	.word	0x0000ac50


	//   ....[41]....
        /*0564*/ 	.word	0x0000ada0


	//   ....[42]....
        /*0568*/ 	.word	0x0000adc0


	//   ....[43]....
        /*056c*/ 	.word	0x0000af00


	//   ....[44]....
        /*0570*/ 	.word	0x0000af20


	//   ....[45]....
        /*0574*/ 	.word	0x0000b070


	//   ....[46]....
        /*0578*/ 	.word	0x0000b090


	//   ....[47]....
        /*057c*/ 	.word	0x0000b260


	//   ....[48]....
        /*0580*/ 	.word	0x0000b430


	//   ....[49]....
        /*0584*/ 	.word	0x0000b460


	//   ....[50]....
        /*0588*/ 	.word	0x0000b490


	//   ....[51]....
        /*058c*/ 	.word	0x0000b4c0


	//   ....[52]....
        /*0590*/ 	.word	0x0000b4f0


	//   ....[53]....
        /*0594*/ 	.word	0x0000b520


	//   ....[54]....
        /*0598*/ 	.word	0x0000b670


	//   ....[55]....
        /*059c*/ 	.word	0x0000b6a0


	//   ....[56]....
        /*05a0*/ 	.word	0x0000b6d0


	//   ....[57]....
        /*05a4*/ 	.word	0x0000b700


	//   ....[58]....
        /*05a8*/ 	.word	0x0000b730


	//   ....[59]....
        /*05ac*/ 	.word	0x0000b760


	//   ....[60]....
        /*05b0*/ 	.word	0x0000b7f0


	//   ....[61]....
        /*05b4*/ 	.word	0x0000b850


	//   ....[62]....
        /*05b8*/ 	.word	0x0000b8e0


	//   ....[63]....
        /*05bc*/ 	.word	0x0000d0e0


	//   ....[64]....
        /*05c0*/ 	.word	0x0000d100


	//   ....[65]....
        /*05c4*/ 	.word	0x0000d190


	//   ....[66]....
        /*05c8*/ 	.word	0x0000d1b0


	//   ....[67]....
        /*05cc*/ 	.word	0x0000d230


	//   ....[68]....
        /*05d0*/ 	.word	0x0000d250


	//   ....[69]....
        /*05d4*/ 	.word	0x0000d2d0


	//   ....[70]....
        /*05d8*/ 	.word	0x0000d2f0


	//   ....[71]....
        /*05dc*/ 	.word	0x0000d370


	//   ....[72]....
        /*05e0*/ 	.word	0x0000d390


	//   ....[73]....
        /*05e4*/ 	.word	0x0000d3a0


	//   ....[74]....
        /*05e8*/ 	.word	0x0000d3b0


	//   ....[75]....
        /*05ec*/ 	.word	0x0000dbd0


	//   ....[76]....
        /*05f0*/ 	.word	0x0000dc00


	//   ....[77]....
        /*05f4*/ 	.word	0x0000dc30


	//   ....[78]....
        /*05f8*/ 	.word	0x0000dcc0


	//   ....[79]....
        /*05fc*/ 	.word	0x0000dcd0


	//   ....[80]....
        /*0600*/ 	.word	0x0000dd60


	//   ....[81]....
        /*0604*/ 	.word	0x0000dd70


	//   ....[82]....
        /*0608*/ 	.word	0x0000de00


	//   ....[83]....
        /*060c*/ 	.word	0x0000de10


	//   ....[84]....
        /*0610*/ 	.word	0x0000dea0


	//   ....[85]....
        /*0614*/ 	.word	0x0000deb0


	//   ....[86]....
        /*0618*/ 	.word	0x0000df40


	//   ....[87]....
        /*061c*/ 	.word	0x0000df50


	//   ....[88]....
        /*0620*/ 	.word	0x0000dfd0


	//   ....[89]....
        /*0624*/ 	.word	0x0000dfe0


	//   ....[90]....
        /*0628*/ 	.word	0x0000dff0


	//   ....[91]....
        /*062c*/ 	.word	0x0000e470


	//   ....[92]....
        /*0630*/ 	.word	0x0000e4a0


	//   ....[93]....
        /*0634*/ 	.word	0x0000e4f0


	//   ....[94]....
        /*0638*/ 	.word	0x0000e5a0


	//   ....[95]....
        /*063c*/ 	.word	0x0000e5c0


	//   ....[96]....
        /*0640*/ 	.word	0x0000e670


	//   ....[97]....
        /*0644*/ 	.word	0x0000e680


	//   ....[98]....
        /*0648*/ 	.word	0x0000e6b0


	//   ....[99]....
        /*064c*/ 	.word	0x0000e740


	//   ....[100]....
        /*0650*/ 	.word	0x0000e7e0


	//   ....[101]....
        /*0654*/ 	.word	0x0000e800


	//   ....[102]....
        /*0658*/ 	.word	0x0000e810


	//   ....[103]....
        /*065c*/ 	.word	0x0000ef40


	//   ....[104]....
        /*0660*/ 	.word	0x0000ef60


	//   ....[105]....
        /*0664*/ 	.word	0x0000ef70


	//   ....[106]....
        /*0668*/ 	.word	0x0000efb0


	//   ....[107]....
        /*066c*/ 	.word	0x0000efc0


	//   ....[108]....
        /*0670*/ 	.word	0x0000f000


	//   ....[109]....
        /*0674*/ 	.word	0x0000f010


	//   ....[110]....
        /*0678*/ 	.word	0x0000f050


	//   ....[111]....
        /*067c*/ 	.word	0x0000f060


	//   ....[112]....
        /*0680*/ 	.word	0x0000f0a0


	//   ....[113]....
        /*0684*/ 	.word	0x0000f0b0


	//   ....[114]....
        /*0688*/ 	.word	0x0000f0c0


	//   ....[115]....
        /*068c*/ 	.word	0x0000f430


	//   ....[116]....
        /*0690*/ 	.word	0x0000f450


	//   ....[117]....
        /*0694*/ 	.word	0x0000f460


	//   ....[118]....
        /*0698*/ 	.word	0x0000f470


	//   ....[119]....
        /*069c*/ 	.word	0x0000f480


	//   ....[120]....
        /*06a0*/ 	.word	0x0000f4a0


	//   ....[121]....
        /*06a4*/ 	.word	0x0000f510


	//   ....[122]....
        /*06a8*/ 	.word	0x0000f540


	//   ....[123]....
        /*06ac*/ 	.word	0x0000f550


	//   ....[124]....
        /*06b0*/ 	.word	0x0000f5c0


	//   ....[125]....
        /*06b4*/ 	.word	0x0000f5d0


	//   ....[126]....
        /*06b8*/ 	.word	0x0000f6d0


	//   ....[127]....
        /*06bc*/ 	.word	0x0000fb80


	//   ....[128]....
        /*06c0*/ 	.word	0x0000fbb0


	//   ....[129]....
        /*06c4*/ 	.word	0x0000fbe0


	//   ....[130]....
        /*06c8*/ 	.word	0x0000fc10


	//   ....[131]....
        /*06cc*/ 	.word	0x0000fc40


	//   ....[132]....
        /*06d0*/ 	.word	0x0000fc70


	//   ....[133]....
        /*06d4*/ 	.word	0x0000fca0


	//   ....[134]....
        /*06d8*/ 	.word	0x0000fcd0


	//   ....[135]....
        /*06dc*/ 	.word	0x0000fe50


	//   ....[136]....
        /*06e0*/ 	.word	0x0000fe80


	//   ....[137]....
        /*06e4*/ 	.word	0x0000feb0


	//   ....[138]....
        /*06e8*/ 	.word	0x0000fee0


	//   ....[139]....
        /*06ec*/ 	.word	0x0000ff10


	//   ....[140]....
        /*06f0*/ 	.word	0x0000ff40


	//   ....[141]....
        /*06f4*/ 	.word	0x00010000


	//   ....[142]....
        /*06f8*/ 	.word	0x00010020


	//   ....[143]....
        /*06fc*/ 	.word	0x00010090


	//   ....[144]....
        /*0700*/ 	.word	0x00010730


	//   ....[145]....
        /*0704*/ 	.word	0x00010ce0


	//   ....[146]....
        /*0708*/ 	.word	0x00010dd0


	//   ....[147]....
        /*070c*/ 	.word	0x00010e70


	//   ....[148]....
        /*0710*/ 	.word	0x00010ed0


	//   ....[149]....
        /*0714*/ 	.word	0x00010fc0


	//   ....[150]....
        /*0718*/ 	.word	0x00011030


	//   ....[151]....
        /*071c*/ 	.word	0x00011120


	//   ....[152]....
        /*0720*/ 	.word	0x00011190


	//   ....[153]....
        /*0724*/ 	.word	0x00011280


	//   ....[154]....
        /*0728*/ 	.word	0x000112f0


	//   ....[155]....
        /*072c*/ 	.word	0x000113e0


	//   ....[156]....
        /*0730*/ 	.word	0x00011450


	//   ....[157]....
        /*0734*/ 	.word	0x00011530


	//   ....[158]....
        /*0738*/ 	.word	0x000115e0


	//   ....[159]....
        /*073c*/ 	.word	0x00011650


	//   ....[160]....
        /*0740*/ 	.word	0x000116b0


	//   ....[161]....
        /*0744*/ 	.word	0x000117a0


	//   ....[162]....
        /*0748*/ 	.word	0x00011800


	//   ....[163]....
        /*074c*/ 	.word	0x00011900


	//   ....[164]....
        /*0750*/ 	.word	0x00011960


	//   ....[165]....
        /*0754*/ 	.word	0x00011a60


	//   ....[166]....
        /*0758*/ 	.word	0x00011ac0


	//   ....[167]....
        /*075c*/ 	.word	0x00011bc0


	//   ....[168]....
        /*0760*/ 	.word	0x00011c20


	//   ....[169]....
        /*0764*/ 	.word	0x00011d20


	//   ....[170]....
        /*0768*/ 	.word	0x00011d80


	//   ....[171]....
        /*076c*/ 	.word	0x00011e80


	//   ....[172]....
        /*0770*/ 	.word	0x00011ee0


	//   ....[173]....
        /*0774*/ 	.word	0x00011fc0


	//   ....[174]....
        /*0778*/ 	.word	0x000120f0


	//   ....[175]....
        /*077c*/ 	.word	0x000121d0


	//   ....[176]....
        /*0780*/ 	.word	0x00012280


	//   ....[177]....
        /*0784*/ 	.word	0x00012390


	//   ....[178]....
        /*0788*/ 	.word	0x000123f0


	//   ....[179]....
        /*078c*/ 	.word	0x00012500


	//   ....[180]....
        /*0790*/ 	.word	0x00012560


	//   ....[181]....
        /*0794*/ 	.word	0x00012670


	//   ....[182]....
        /*0798*/ 	.word	0x000126d0


	//   ....[183]....
        /*079c*/ 	.word	0x000127e0


	//   ....[184]....
        /*07a0*/ 	.word	0x00012840


	//   ....[185]....
        /*07a4*/ 	.word	0x00012900


	//   ....[186]....
        /*07a8*/ 	.word	0x00012a60


	//   ....[187]....
        /*07ac*/ 	.word	0x00012b00


	//   ....[188]....
        /*07b0*/ 	.word	0x00012b60


	//   ....[189]....
        /*07b4*/ 	.word	0x00012c10


	//   ....[190]....
        /*07b8*/ 	.word	0x00012c70


	//   ....[191]....
        /*07bc*/ 	.word	0x00012d20


	//   ....[192]....
        /*07c0*/ 	.word	0x00012d80


	//   ....[193]....
        /*07c4*/ 	.word	0x00012e30


	//   ....[194]....
        /*07c8*/ 	.word	0x00012e90


	//   ....[195]....
        /*07cc*/ 	.word	0x00012f40


	//   ....[196]....
        /*07d0*/ 	.word	0x00012fa0


	//   ....[197]....
        /*07d4*/ 	.word	0x00013050


	//   ....[198]....
        /*07d8*/ 	.word	0x00013130


	//   ....[199]....
        /*07dc*/ 	.word	0x000131d0


	//   ....[200]....
        /*07e0*/ 	.word	0x00013230


	//   ....[201]....
        /*07e4*/ 	.word	0x00013300


	//   ....[202]....
        /*07e8*/ 	.word	0x00013360


	//   ....[203]....
        /*07ec*/ 	.word	0x00013430


	//   ....[204]....
        /*07f0*/ 	.word	0x00013490


	//   ....[205]....
        /*07f4*/ 	.word	0x00013570


	//   ....[206]....
        /*07f8*/ 	.word	0x000135d0


	//   ....[207]....
        /*07fc*/ 	.word	0x000136a0


	//   ....[208]....
        /*0800*/ 	.word	0x00013700


	//   ....[209]....
        /*0804*/ 	.word	0x000137d0


	//   ....[210]....
        /*0808*/ 	.word	0x00013860


	//   ....[211]....
        /*080c*/ 	.word	0x00013900


	//   ....[212]....
        /*0810*/ 	.word	0x00013a20


	//   ....[213]....
        /*0814*/ 	.word	0x00013a90


	//   ....[214]....
        /*0818*/ 	.word	0x00013b00


	//   ....[215]....
        /*081c*/ 	.word	0x00013b70


	//   ....[216]....
        /*0820*/ 	.word	0x00013be0


	//   ....[217]....
        /*0824*/ 	.word	0x00013c60


	//   ....[218]....
        /*0828*/ 	.word	0x00013cf0


	//   ....[219]....
        /*082c*/ 	.word	0x00013d80


	//   ....[220]....
        /*0830*/ 	.word	0x00013df0


	//   ....[221]....
        /*0834*/ 	.word	0x00013e60


	//   ....[222]....
        /*0838*/ 	.word	0x00013ed0


	//   ....[223]....
        /*083c*/ 	.word	0x00013f50


	//   ....[224]....
        /*0840*/ 	.word	0x00013fc0


	//   ....[225]....
        /*0844*/ 	.word	0x00014060


	//   ....[226]....
        /*0848*/ 	.word	0x000140f0


	//   ....[227]....
        /*084c*/ 	.word	0x00014210


	//----- nvinfo : EIATTR_REG_RECONFIG
	.align		4
.L_1530:
        /*0850*/ 	.byte	0x01, 0x54
	.zero		2


	//----- nvinfo : EIATTR_SYSCALL_OFFSETS
	.align		4
        /*0854*/ 	.byte	0x04, 0x46
        /*0856*/ 	.short	(.L_1532 - .L_1531)


	//   ....[0]....
.L_1531:
        /*0858*/ 	.word	0x000019e0


	//   ....[1]....
        /*085c*/ 	.word	0x0000c730


	//   ....[2]....
        /*0860*/ 	.word	0x0000c880


	//   ....[3]....
        /*0864*/ 	.word	0x0000c970


	//   ....[4]....
        /*0868*/ 	.word	0x0000d820


	//----- nvinfo : EIATTR_MBARRIER_INSTR_OFFSETS
	.align		4
.L_1532:
        /*086c*/ 	.byte	0x04, 0x39
        /*086e*/ 	.short	(.L_1534 - .L_1533)


	//   ....[0]....
.L_1533:
        /*0870*/ 	.word	0x00000180
        /*0874*/ 	.word	0x000000ff
        /*0878*/ 	.word	0x00022800
        /*087c*/ 	.short	0x0100
        /*087e*/ 	.byte	0x08
	.zero		1


	//   ....[1]....
        /*0880*/ 	.word	0x00000190
        /*0884*/ 	.word	0x000000ff
        /*0888*/ 	.word	0x00022820
        /*088c*/ 	.short	0x0100
        /*088e*/ 	.byte	0x08
	.zero		1


	//   ....[2]....
        /*0890*/ 	.word	0x00000280
        /*0894*/ 	.word	0x000000ff
        /*0898*/ 	.word	0x00022830
        /*089c*/ 	.short	0x0100
        /*089e*/ 	.byte	0x08
	.zero		1


	//   ....[3]....
        /*08a0*/ 	.word	0x00000290
        /*08a4*/ 	.word	0x000000ff
        /*08a8*/ 	.word	0x00022840
        /*08ac*/ 	.short	0x0100
        /*08ae*/ 	.byte	0x08
	.zero		1


	//   ....[4]....
        /*08b0*/ 	.word	0x000002a0
        /*08b4*/ 	.word	0x000000ff
        /*08b8*/ 	.word	0x00022838
        /*08bc*/ 	.short	0x0100
        /*08be*/ 	.byte	0x08
	.zero		1


	//   ....[5]....
        /*08c0*/ 	.word	0x000002b0
        /*08c4*/ 	.word	0x000000ff
        /*08c8*/ 	.word	0x00022848
        /*08cc*/ 	.short	0x0100
        /*08ce*/ 	.byte	0x08
	.zero		1


	//   ....[6]....
        /*08d0*/ 	.word	0x000003e0
        /*08d4*/ 	.word	0x000000ff
        /*08d8*/ 	.word	0x00022850
        /*08dc*/ 	.short	0x0100
        /*08de*/ 	.byte	0x08
	.zero		1


	//   ....[7]....
        /*08e0*/ 	.word	0x000003f0
        /*08e4*/ 	.word	0x000000ff
        /*08e8*/ 	.word	0x00022860
        /*08ec*/ 	.short	0x0100
        /*08ee*/ 	.byte	0x08
	.zero		1


	//   ....[8]....
        /*08f0*/ 	.word	0x00000400
        /*08f4*/ 	.word	0x000000ff
        /*08f8*/ 	.word	0x00022858
        /*08fc*/ 	.short	0x0100
        /*08fe*/ 	.byte	0x08
	.zero		1


	//   ....[9]....
        /*0900*/ 	.word	0x00000410
        /*0904*/ 	.word	0x000000ff
        /*0908*/ 	.word	0x00022868
        /*090c*/ 	.short	0x0100
        /*090e*/ 	.byte	0x08
	.zero		1


	//   ....[10]....
        /*0910*/ 	.word	0x00000500
        /*0914*/ 	.word	0x000000ff
        /*0918*/ 	.word	0x00022870
        /*091c*/ 	.short	0x0100
        /*091e*/ 	.byte	0x06
	.zero		1


	//   ....[11]....
        /*0920*/ 	.word	0x00000510
        /*0924*/ 	.word	0x000000ff
        /*0928*/ 	.word	0x00022880
        /*092c*/ 	.short	0x0100
        /*092e*/ 	.byte	0x06
	.zero		1


	//   ....[12]....
        /*0930*/ 	.word	0x00000520
        /*0934*/ 	.word	0x000000ff
        /*0938*/ 	.word	0x00022878
        /*093c*/ 	.short	0x0100
        /*093e*/ 	.byte	0x06
	.zero		1


	//   ....[13]....
        /*0940*/ 	.word	0x00000530
        /*0944*/ 	.word	0x000000ff
        /*0948*/ 	.word	0x00022888
        /*094c*/ 	.short	0x0100
        /*094e*/ 	.byte	0x06
	.zero		1


	//   ....[14]....
        /*0950*/ 	.word	0x00000660
        /*0954*/ 	.word	0x000000ff
        /*0958*/ 	.word	0x00022890
        /*095c*/ 	.short	0x0100
        /*095e*/ 	.byte	0x08
	.zero		1


	//   ....[15]....
        /*0960*/ 	.word	0x00000670
        /*0964*/ 	.word	0x000000ff
        /*0968*/ 	.word	0x000228a0
        /*096c*/ 	.short	0x0100
        /*096e*/ 	.byte	0x08
	.zero		1


	//   ....[16]....
        /*0970*/ 	.word	0x00000680
        /*0974*/ 	.word	0x000000ff
        /*0978*/ 	.word	0x00022898
        /*097c*/ 	.short	0x0100
        /*097e*/ 	.byte	0x08
	.zero		1


	//   ....[17]....
        /*0980*/ 	.word	0x00000690
        /*0984*/ 	.word	0x000000ff
        /*0988*/ 	.word	0x000228a8
        /*098c*/ 	.short	0x0100
        /*098e*/ 	.byte	0x08
	.zero		1


	//   ....[18]....
        /*0990*/ 	.word	0x000007d0
        /*0994*/ 	.word	0x000000ff
        /*0998*/ 	.word	0x000228b0
        /*099c*/ 	.short	0x0100
        /*099e*/ 	.byte	0x08
	.zero		1


	//   ....[19]....
        /*09a0*/ 	.word	0x000007e0
        /*09a4*/ 	.word	0x000000ff
        /*09a8*/ 	.word	0x000228c0
        /*09ac*/ 	.short	0x0100
        /*09ae*/ 	.byte	0x08
	.zero		1


	//   ....[20]....
        /*09b0*/ 	.word	0x000007f0
        /*09b4*/ 	.word	0x000000ff
        /*09b8*/ 	.word	0x000228b8
        /*09bc*/ 	.short	0x0100
        /*09be*/ 	.byte	0x08
	.zero		1


	//   ....[21]....
        /*09c0*/ 	.word	0x00000800
        /*09c4*/ 	.word	0x000000ff
        /*09c8*/ 	.word	0x000228c8
        /*09cc*/ 	.short	0x0100
        /*09ce*/ 	.byte	0x08
	.zero		1


	//   ....[22]....
        /*09d0*/ 	.word	0x00001a50
        /*09d4*/ 	.word	0x000000ff
        /*09d8*/ 	.word	0x00022800
        /*09dc*/ 	.short	0x010a
        /*09de*/ 	.byte	0x33
	.zero		1


	//   ....[23]....
        /*09e0*/ 	.word	0x00001b20
        /*09e4*/ 	.word	0x000000ff
        /*09e8*/ 	.word	0x00022830
        /*09ec*/ 	.short	0x010a
        /*09ee*/ 	.byte	0x16
	.zero		1


	//   ....[24]....
        /*09f0*/ 	.word	0x00001b60
        /*09f4*/ 	.word	0x000000ff
        /*09f8*/ 	.word	0x00022830
        /*09fc*/ 	.short	0x010a
        /*09fe*/ 	.byte	0x16
	.zero		1


	//   ....[25]....
        /*0a00*/ 	.word	0x00001f10
        /*0a04*/ 	.word	0x000000ff
        /*0a08*/ 	.word	0x00000000
        /*0a0c*/ 	.short	0x0101
        /*0a0e*/ 	.byte	0x06
	.zero		1


	//   ....[26]....
        /*0a10*/ 	.word	0x00003380
        /*0a14*/ 	.word	0x000000ff
        /*0a18*/ 	.word	0x00022850
        /*0a1c*/ 	.short	0x010a
        /*0a1e*/ 	.byte	0x16
	.zero		1


	//   ....[27]....
        /*0a20*/ 	.word	0x000033c0
        /*0a24*/ 	.word	0x000000ff
        /*0a28*/ 	.word	0x00022850
        /*0a2c*/ 	.short	0x010a
        /*0a2e*/ 	.byte	0x16
	.zero		1


	//   ....[28]....
        /*0a30*/ 	.word	0x00003770
        /*0a34*/ 	.word	0x000000ff
        /*0a38*/ 	.word	0x00000000
        /*0a3c*/ 	.short	0x0101
        /*0a3e*/ 	.byte	0x16
	.zero		1


	//   ....[29]....
        /*0a40*/ 	.word	0x000038d0
        /*0a44*/ 	.word	0x000000ff
        /*0a48*/ 	.word	0x00022830
        /*0a4c*/ 	.short	0x010a
        /*0a4e*/ 	.byte	0x19
	.zero		1


	//   ....[30]....
        /*0a50*/ 	.word	0x00003910
        /*0a54*/ 	.word	0x000000ff
        /*0a58*/ 	.word	0x00022830
        /*0a5c*/ 	.short	0x010a
        /*0a5e*/ 	.byte	0x19
	.zero		1


	//   ....[31]....
        /*0a60*/ 	.word	0x00003bf0
        /*0a64*/ 	.word	0x000000ff
        /*0a68*/ 	.word	0x00000000
        /*0a6c*/ 	.short	0x0101
        /*0a6e*/ 	.byte	0x06
	.zero		1


	//   ....[32]....
        /*0a70*/ 	.word	0x00005930
        /*0a74*/ 	.word	0x000000ff
        /*0a78*/ 	.word	0x00022850
        /*0a7c*/ 	.short	0x010a
        /*0a7e*/ 	.byte	0x19
	.zero		1


	//   ....[33]....
        /*0a80*/ 	.word	0x00005980
        /*0a84*/ 	.word	0x000000ff
        /*0a88*/ 	.word	0x00022850
        /*0a8c*/ 	.short	0x010a
        /*0a8e*/ 	.byte	0x19
	.zero		1


	//   ....[34]....
        /*0a90*/ 	.word	0x00005c80
        /*0a94*/ 	.word	0x000000ff
        /*0a98*/ 	.word	0x00000000
        /*0a9c*/ 	.short	0x0101
        /*0a9e*/ 	.byte	0x19
	.zero		1


	//   ....[35]....
        /*0aa0*/ 	.word	0x00005dc0
        /*0aa4*/ 	.word	0x000000ff
        /*0aa8*/ 	.word	0x00022830
        /*0aac*/ 	.short	0x010a
        /*0aae*/ 	.byte	0x18
	.zero		1


	//   ....[36]....
        /*0ab0*/ 	.word	0x00005e00
        /*0ab4*/ 	.word	0x000000ff
        /*0ab8*/ 	.word	0x00022830
        /*0abc*/ 	.short	0x010a
        /*0abe*/ 	.byte	0x18
	.zero		1


	//   ....[37]....
        /*0ac0*/ 	.word	0x00006050
        /*0ac4*/ 	.word	0x000000ff
        /*0ac8*/ 	.word	0x00000000
        /*0acc*/ 	.short	0x0101
        /*0ace*/ 	.byte	0x06
	.zero		1


	//   ....[38]....
        /*0ad0*/ 	.word	0x000076a0
        /*0ad4*/ 	.word	0x000000ff
        /*0ad8*/ 	.word	0x00022850
        /*0adc*/ 	.short	0x010a
        /*0ade*/ 	.byte	0x18
	.zero		1


	//   ....[39]....
        /*0ae0*/ 	.word	0x000076f0
        /*0ae4*/ 	.word	0x000000ff
        /*0ae8*/ 	.word	0x00022850
        /*0aec*/ 	.short	0x010a
        /*0aee*/ 	.byte	0x18
	.zero		1


	//   ....[40]....
        /*0af0*/ 	.word	0x000079e0
        /*0af4*/ 	.word	0x000000ff
        /*0af8*/ 	.word	0x00000000
        /*0afc*/ 	.short	0x0101
        /*0afe*/ 	.byte	0x18
	.zero		1


	//   ....[41]....
        /*0b00*/ 	.word	0x00009e90
        /*0b04*/ 	.word	0x000000ff
        /*0b08*/ 	.word	0x00000000
        /*0b0c*/ 	.short	0x0101
        /*0b0e*/ 	.byte	0x0a
	.zero		1


	//   ....[42]....
        /*0b10*/ 	.word	0x0000ce60
        /*0b14*/ 	.word	0x00000021
        /*0b18*/ 	.word	0x00022840
        /*0b1c*/ 	.short	0x010a
        /*0b1e*/ 	.byte	0x3f
	.zero		1


	//   ....[43]....
        /*0b20*/ 	.word	0x0000d4b0
        /*0b24*/ 	.word	0x00000021
        /*0b28*/ 	.word	0x00022830
        /*0b2c*/ 	.short	0x0107
        /*0b2e*/ 	.byte	0x3f
	.zero		1


	//   ....[44]....
        /*0b30*/ 	.word	0x0000d590
        /*0b34*/ 	.word	0x00000021
        /*0b38*/ 	.word	0x00022830
        /*0b3c*/ 	.short	0x0101
        /*0b3e*/ 	.byte	0x3f
	.zero		1


	//   ....[45]....
        /*0b40*/ 	.word	0x0000e0f0
        /*0b44*/ 	.word	0x00000016
        /*0b48*/ 	.word	0x00022800
        /*0b4c*/ 	.short	0x0107
        /*0b4e*/ 	.byte	0x3f
	.zero		1


	//   ....[46]....
        /*0b50*/ 	.word	0x0000e1e0
        /*0b54*/ 	.word	0x00000016
        /*0b58*/ 	.word	0x00022800
        /*0b5c*/ 	.short	0x0101
        /*0b5e*/ 	.byte	0x3f
	.zero		1


	//   ....[47]....
        /*0b60*/ 	.word	0x0000e200
        /*0b64*/ 	.word	0x00000016
        /*0b68*/ 	.word	0x00022820
        /*0b6c*/ 	.short	0x010a
        /*0b6e*/ 	.byte	0x3f
	.zero		1


	//   ....[48]....
        /*0b70*/ 	.word	0x0000e290
        /*0b74*/ 	.word	0x00000021
        /*0b78*/ 	.word	0x00022860
        /*0b7c*/ 	.short	0x010a
        /*0b7e*/ 	.byte	0x3f
	.zero		1


	//   ....[49]....
        /*0b80*/ 	.word	0x0000e990
        /*0b84*/ 	.word	0x00000021
        /*0b88*/ 	.word	0x00022850
        /*0b8c*/ 	.short	0x0107
        /*0b8e*/ 	.byte	0x3f
	.zero		1


	//   ....[50]....
        /*0b90*/ 	.word	0x0000ea60
        /*0b94*/ 	.word	0x00000021
        /*0b98*/ 	.word	0x00022850
        /*0b9c*/ 	.short	0x0101
        /*0b9e*/ 	.byte	0x3f
	.zero		1


	//   ....[51]....
        /*0ba0*/ 	.word	0x0000eda0
        /*0ba4*/ 	.word	0x0000000a
        /*0ba8*/ 	.word	0x00022840
        /*0bac*/ 	.short	0x010a
        /*0bae*/ 	.byte	0x3f
	.zero		1


	//   ....[52]....
        /*0bb0*/ 	.word	0x0000f170
        /*0bb4*/ 	.word	0x0000000a
        /*0bb8*/ 	.word	0x00022830
        /*0bbc*/ 	.short	0x0107
        /*0bbe*/ 	.byte	0x3f
	.zero		1


	//   ....[53]....
        /*0bc0*/ 	.word	0x0000f230
        /*0bc4*/ 	.word	0x0000000a
        /*0bc8*/ 	.word	0x00022830
        /*0bcc*/ 	.short	0x0101
        /*0bce*/ 	.byte	0x3f
	.zero		1


	//   ....[54]....
        /*0bd0*/ 	.word	0x0000f260
        /*0bd4*/ 	.word	0x0000000a
        /*0bd8*/ 	.word	0x00022860
        /*0bdc*/ 	.short	0x010a
        /*0bde*/ 	.byte	0x3f
	.zero		1


	//   ....[55]....
        /*0be0*/ 	.word	0x0000f780
        /*0be4*/ 	.word	0x0000000a
        /*0be8*/ 	.word	0x00022850
        /*0bec*/ 	.short	0x0107
        /*0bee*/ 	.byte	0x3f
	.zero		1


	//   ....[56]....
        /*0bf0*/ 	.word	0x0000f840
        /*0bf4*/ 	.word	0x0000000a
        /*0bf8*/ 	.word	0x00022850
        /*0bfc*/ 	.short	0x0101
        /*0bfe*/ 	.byte	0x3f
	.zero		1


	//   ....[57]....
        /*0c00*/ 	.word	0x000106b0
        /*0c04*/ 	.word	0x00000007
        /*0c08*/ 	.word	0x00022820
        /*0c0c*/ 	.short	0x010a
        /*0c0e*/ 	.byte	0x3f
	.zero		1


	//   ....[58]....
        /*0c10*/ 	.word	0x00010830
        /*0c14*/ 	.word	0x00000005
        /*0c18*/ 	.word	0x00022840
        /*0c1c*/ 	.short	0x010a
        /*0c1e*/ 	.byte	0x3f
	.zero		1


	//   ....[59]....
        /*0c20*/ 	.word	0x000108d0
        /*0c24*/ 	.word	0x00000003
        /*0c28*/ 	.word	0x00022840
        /*0c2c*/ 	.short	0x010a
        /*0c2e*/ 	.byte	0x3f
	.zero		1


	//   ....[60]....
        /*0c30*/ 	.word	0x00010910
        /*0c34*/ 	.word	0x00000005
        /*0c38*/ 	.word	0x00022860
        /*0c3c*/ 	.short	0x010a
        /*0c3e*/ 	.byte	0x3f
	.zero		1


	//   ....[61]....
        /*0c40*/ 	.word	0x00010950
        /*0c44*/ 	.word	0x00000003
        /*0c48*/ 	.word	0x00022860
        /*0c4c*/ 	.short	0x010a
        /*0c4e*/ 	.byte	0x3f
	.zero		1


	//   ....[62]....
        /*0c50*/ 	.word	0x000109c0
        /*0c54*/ 	.word	0x00000003
        /*0c58*/ 	.word	0x00022800
        /*0c5c*/ 	.short	0x010a
        /*0c5e*/ 	.byte	0x3f
	.zero		1


	//   ....[63]....
        /*0c60*/ 	.word	0x00010a20
        /*0c64*/ 	.word	0x00000003
        /*0c68*/ 	.word	0x00022830
        /*0c6c*/ 	.short	0x010a
        /*0c6e*/ 	.byte	0x3f
	.zero		1


	//   ....[64]....
        /*0c70*/ 	.word	0x00010a80
        /*0c74*/ 	.word	0x00000009
        /*0c78*/ 	.word	0x00022850
        /*0c7c*/ 	.short	0x010a
        /*0c7e*/ 	.byte	0x3f
	.zero		1


	//   ....[65]....
        /*0c80*/ 	.word	0x00010ae0
        /*0c84*/ 	.word	0x00000000
        /*0c88*/ 	.word	0x00022830
        /*0c8c*/ 	.short	0x010a
        /*0c8e*/ 	.byte	0x3f
	.zero		1


	//   ....[66]....
        /*0c90*/ 	.word	0x00010b40
        /*0c94*/ 	.word	0x0000000a
        /*0c98*/ 	.word	0x00022850
        /*0c9c*/ 	.short	0x010a
        /*0c9e*/ 	.byte	0x3f
	.zero		1


	//   ....[67]....
        /*0ca0*/ 	.word	0x00010ba0
        /*0ca4*/ 	.word	0x00000000
        /*0ca8*/ 	.word	0x00022830
        /*0cac*/ 	.short	0x010a
        /*0cae*/ 	.byte	0x3f
	.zero		1


	//   ....[68]....
        /*0cb0*/ 	.word	0x00010c00
        /*0cb4*/ 	.word	0x0000000a
        /*0cb8*/ 	.word	0x00022850
        /*0cbc*/ 	.short	0x010a
        /*0cbe*/ 	.byte	0x3f
	.zero		1


	//   ....[69]....
        /*0cc0*/ 	.word	0x00010d20
        /*0cc4*/ 	.word	0x00000021
        /*0cc8*/ 	.word	0x00022840
        /*0ccc*/ 	.short	0x010a
        /*0cce*/ 	.byte	0x3f
	.zero		1


	//   ....[70]....
        /*0cd0*/ 	.word	0x00011ff0
        /*0cd4*/ 	.word	0x00000016
        /*0cd8*/ 	.word	0x00022820
        /*0cdc*/ 	.short	0x010a
        /*0cde*/ 	.byte	0x3f
	.zero		1


	//   ....[71]....
        /*0ce0*/ 	.word	0x00012040
        /*0ce4*/ 	.word	0x00000021
        /*0ce8*/ 	.word	0x00022860
        /*0cec*/ 	.short	0x010a
        /*0cee*/ 	.byte	0x3f
	.zero		1


	//   ....[72]....
        /*0cf0*/ 	.word	0x000129b0
        /*0cf4*/ 	.word	0x0000000a
        /*0cf8*/ 	.word	0x00022840
        /*0cfc*/ 	.short	0x010a
        /*0cfe*/ 	.byte	0x3f
	.zero		1


	//   ....[73]....
        /*0d00*/ 	.word	0x00013080
        /*0d04*/ 	.word	0x0000000a
        /*0d08*/ 	.word	0x00022860
        /*0d0c*/ 	.short	0x010a
        /*0d0e*/ 	.byte	0x3f
	.zero		1


	//   ....[74]....
        /*0d10*/ 	.word	0x00014130
        /*0d14*/ 	.word	0x00000007
        /*0d18*/ 	.word	0x00022820
        /*0d1c*/ 	.short	0x010a
        /*0d1e*/ 	.byte	0x3f
	.zero		1


	//   ....[75]....
        /*0d20*/ 	.word	0x000142d0
        /*0d24*/ 	.word	0x00000005
        /*0d28*/ 	.word	0x00022840
        /*0d2c*/ 	.short	0x010a
        /*0d2e*/ 	.byte	0x3f
	.zero		1


	//   ....[76]....
        /*0d30*/ 	.word	0x00014320
        /*0d34*/ 	.word	0x00000003
        /*0d38*/ 	.word	0x00022840
        /*0d3c*/ 	.short	0x010a
        /*0d3e*/ 	.byte	0x3f
	.zero		1


	//   ....[77]....
        /*0d40*/ 	.word	0x00014370
        /*0d44*/ 	.word	0x00000005
        /*0d48*/ 	.word	0x00022860
        /*0d4c*/ 	.short	0x010a
        /*0d4e*/ 	.byte	0x3f
	.zero		1


	//----- nvinfo : EIATTR_NUM_MBARRIERS
	.align		4
.L_1534:
        /*0d50*/ 	.byte	0x03, 0x38
        /*0d52*/ 	.short	0x0016


	//----- nvinfo : EIATTR_EXIT_INSTR_OFFSETS
	.align		4
        /*0d54*/ 	.byte	0x04, 0x1c
        /*0d56*/ 	.short	(.L_1536 - .L_1535)


	//   ....[0]....
.L_1535:
        /*0d58*/ 	.word	0x000009b0


	//   ....[1]....
        /*0d5c*/ 	.word	0x0000b210


	//   ....[2]....
        /*0d60*/ 	.word	0x000109a0


	//----- nvinfo : EIATTR_MAX_THREADS
	.align		4
.L_1536:
        /*0d64*/ 	.byte	0x04, 0x05
        /*0d66*/ 	.short	(.L_1538 - .L_1537)
.L_1537:
        /*0d68*/ 	.word	0x00000180
        /*0d6c*/ 	.word	0x00000001
        /*0d70*/ 	.word	0x00000001


	//----- nvinfo : EIATTR_CRS_STACK_SIZE
	.align		4
.L_1538:
        /*0d74*/ 	.byte	0x04, 0x1e
        /*0d76*/ 	.short	(.L_1540 - .L_1539)
.L_1539:
        /*0d78*/ 	.word	0x00000000


	//----- nvinfo : EIATTR_CBANK_PARAM_SIZE
	.align		4
.L_1540:
        /*0d7c*/ 	.byte	0x03, 0x19
        /*0d7e*/ 	.short	0x0af0


	//----- nvinfo : EIATTR_PARAM_CBANK
	.align		4
        /*0d80*/ 	.byte	0x04, 0x0a
        /*0d82*/ 	.short	(.L_1542 - .L_1541)
	.align		4
.L_1541:
        /*0d84*/ 	.word	index@(.nv.constant0._ZN7cutlass13device_kernelIN5flash11enable_sm90INS1_16FlashAttnFwdSm90INS1_25CollectiveMainloopFwdSm90ILi2EN4cute5tupleIJNS5_1CILi1EEES8_S8_EEENS6_IJNS7_ILi128EEENS7_ILi96EEENS7_ILi64EEEEEELi256ENS_6half_tEfNS_4arch4Sm90ELb1ELb0ELb0ELb1ELb1ELb0ELb0ELb1ELb0ELb1ELb0ELb0EEENS1_21CollectiveEpilogueFwdINS6_IJSA_NS7_ILi256EEESB_EEES9_SE_SG_Li256ELb1ELb1ELb0ELb0EEENS1_36VarlenDynamicPersistentTileSchedulerILi128ELi96ELi256ELi128ELb0ELb1ELb1ELb1ELb1ELb1EEEEEEEEEvNT_6ParamsE)
        /*0d88*/ 	.short	0x0210
        /*0d8a*/ 	.short	0x0af0


	//----- nvinfo : EIATTR_SW_WAR
	.align		4
.L_1542:
        /*0d8c*/ 	.byte	0x04, 0x36
        /*0d8e*/ 	.short	(.L_1544 - .L_1543)
.L_1543:
        /*0d90*/ 	.word	0x00000008
.L_1544:


//--------------------- .nv.info._ZN7cutlass13device_kernelIN5flash11enable_sm90INS1_16FlashAttnFwdSm90INS1_25CollectiveMainloopFwdSm90ILi2EN4cute5tupleIJNS5_1CILi1EEES8_S8_EEENS6_IJNS7_ILi128EEENS7_ILi96EEENS7_ILi64EEEEEELi256ENS_6half_tEfNS_4arch4Sm90ELb1ELb0ELb0ELb1ELb1ELb1ELb0ELb1ELb0ELb1ELb0ELb0EEENS1_21CollectiveEpilogueFwdINS6_IJSA_NS7_ILi256EEESB_EEES9_SE_SG_Li256ELb1ELb1ELb0ELb0EEENS1_36VarlenDynamicPersistentTileSchedulerILi128ELi96ELi256ELi128ELb0ELb1ELb1ELb1ELb1ELb1EEEEEEEEEvNT_6ParamsE --------------------------
	.section	.nv.info._ZN7cutlass13device_kernelIN5flash11enable_sm90INS1_16FlashAttnFwdSm90INS1_25CollectiveMainloopFwdSm90ILi2EN4cute5tupleIJNS5_1CILi1EEES8_S8_EEENS6_IJNS7_ILi128EEENS7_ILi96EEENS7_ILi64EEEEEELi256ENS_6half_tEfNS_4arch4Sm90ELb1ELb0ELb0ELb1ELb1ELb1ELb0ELb1ELb0ELb1ELb0ELb0EEENS1_21CollectiveEpilogueFwdINS6_IJSA_NS7_ILi256EEESB_EEES9_SE_SG_Li256ELb1ELb1ELb0ELb0EEENS1_36VarlenDynamicPersistentTileSchedulerILi128ELi96ELi256ELi128ELb0ELb1ELb1ELb1ELb1ELb1EEEEEEEEEvNT_6ParamsE,"",@"SHT_CUDA_INFO"
	.sectionflags	@""
	.align	4


	//----- nvinfo : EIATTR_CUDA_API_VERSION
	.align		4
        /*0000*/ 	.byte	0x04, 0x37
        /*0002*/ 	.short	(.L_1546 - .L_1545)
.L_1545:
        /*0004*/ 	.word	0x00000082


	//----- nvinfo : EIATTR_KPARAM_INFO
	.align		4
.L_1546:
        /*0008*/ 	.byte	0x04, 0x17
        /*000a*/ 	.short	(.L_1548 - .L_1547)
.L_1547:
        /*000c*/ 	.word	0x00000000
        /*0010*/ 	.short	0x0000
        /*0012*/ 	.short	0x0070
        /*0014*/ 	.byte	0x00, 0xf0, 0x01, 0x2a


	//----- nvinfo : EIATTR_SPARSE_MMA_MASK
	.align		4
.L_1548:
        /*0018*/ 	.byte	0x03, 0x50
        /*001a*/ 	.short	0x0000


	//----- nvinfo : EIATTR_MAXREG_COUNT
	.align		4
        /*001c*/ 	.byte	0x03, 0x1b
        /*001e*/ 	.short	0x00a8


	//----- nvinfo : EIATTR_NUM_BARRIERS
	.align		4
        /*0020*/ 	.byte	0x02, 0x4c
        /*0022*/ 	.byte	0x10
	.zero		1


	//----- nvinfo : EIATTR_EXTERNS
	.align		4
        /*0024*/ 	.byte	0x04, 0x0f
        /*0026*/ 	.short	(.L_1550 - .L_1549)


	//   ....[0]....
	.align		4
.L_1549:
        /*0028*/ 	.word	index@(__assertfail)


	//----- nvinfo : EIATTR_ANNOTATIONS
	.align		4
.L_1550:
        /*002c*/ 	.byte	0x04, 0x55
        /*002e*/ 	.short	(.L_1552 - .L_1551)


	//   ....[0]....
.L_1551:
        /* <DEDUP_REMOVED lines=48> */


	//----- nvinfo : EIATTR_MERCURY_ISA_VERSION
	.align		4
.L_1552:
        /*0318*/ 	.byte	0x03, 0x5f
        /*031a*/ 	.short	0x0101


	//----- nvinfo : EIATTR_UNUSED_LOAD_BYTE_OFFSET
	.align		4
        /*031c*/ 	.byte	0x04, 0x44
        /*031e*/ 	.short	(.L_1554 - .L_1553)


	//   ....[0]....
.L_1553:
        /*0320*/ 	.word	0x00000a60
        /*0324*/ 	.word	0x0000fff0


	//   ....[1]....
        /*0328*/ 	.word	0x00010510
        /*032c*/ 	.word	0x0000fff0


	//----- nvinfo : EIATTR_INT_WARP_WIDE_INSTR_OFFSETS
	.align		4
.L_1554:
        /*0330*/ 	.byte	0x04, 0x31
        /*0332*/ 	.short	(.L_1556 - .L_1555)


	//   ....[0]....
.L_1555:
        /*0334*/ 	.word	0x00000120


	//   ....[1]....
        /*0338*/ 	.word	0x000001c0


	//   ....[2]....
        /*033c*/ 	.word	0x00000230


	//   ....[3]....
        /*0340*/ 	.word	0x00015ea0


	//   ....[4]....
        /*0344*/ 	.word	0x00015f30


	//   ....[5]....
        /*0348*/ 	.word	0x00019310


	//   ....[6]....
        /*034c*/ 	.word	0x000193a0


	//----- nvinfo : EIATTR_COOP_GROUP_MASK_REGIDS
	.align		4
.L_1556:
        /*0350*/ 	.byte	0x04, 0x29
        /*0352*/ 	.short	(.L_1558 - .L_1557)


	//   ....[0]....
.L_1557:
        /*0354*/ 	.word	0xffffffff


	//   ....[1]....
        /*0358*/ 	.word	0xffffffff


	//   ....[2]....
        /*035c*/ 	.word	0xffffffff


	//   ....[3]....
        /*0360*/ 	.word	0xffffffff


	//   ....[4]....
        /*0364*/ 	.word	0xffffffff


	//   ....[5]....
        /*0368*/ 	.word	0xffffffff


	//   ....[6]....
        /*036c*/ 	.word	0xffffffff


	//   ....[7]....
        /*0370*/ 	.word	0xffffffff


	//   ....[8]....
        /*0374*/ 	.word	0xffffffff


	//   ....[9]....
        /*0378*/ 	.word	0xffffffff


	//   ....[10]....
        /*037c*/ 	.word	0xffffffff


	//   ....[11]....
        /*0380*/ 	.word	0xffffffff


	//   ....[12]....
        /*0384*/ 	.word	0xffffffff


	//   ....[13]....
        /*0388*/ 	.word	0xffffffff


	//   ....[14]....
        /*038c*/ 	.word	0xffffffff


	//   ....[15]....
        /*0390*/ 	.word	0xffffffff


	//   ....[16]....
        /*0394*/ 	.word	0xffffffff


	//   ....[17]....
        /*0398*/ 	.word	0xffffffff


	//   ....[18]....
        /*039c*/ 	.word	0xffffffff


	//   ....[19]....
        /*03a0*/ 	.word	0xffffffff


	//   ....[20]....
        /*03a4*/ 	.word	0xffffffff


	//   ....[21]....
        /*03a8*/ 	.word	0xffffffff


	//   ....[22]....
        /*03ac*/ 	.word	0xffffffff


	//   ....[23]....
        /*03b0*/ 	.word	0xffffffff


	//   ....[24]....
        /*03b4*/ 	.word	0xffffffff


	//   ....[25]....
        /*03b8*/ 	.word	0xffffffff


	//   ....[26]....
        /*03bc*/ 	.word	0xffffffff


	//   ....[27]....
        /*03c0*/ 	.word	0xffffffff


	//   ....[28]....
        /*03c4*/ 	.word	0xffffffff


	//   ....[29]....
        /*03c8*/ 	.word	0xffffffff


	//   ....[30]....
        /*03cc*/ 	.word	0xffffffff


	//   ....[31]....
        /*03d0*/ 	.word	0xffffffff


	//   ....[32]....
        /*03d4*/ 	.word	0xffffffff


	//   ....[33]....
        /*03d8*/ 	.word	0xffffffff


	//   ....[34]....
        /*03dc*/ 	.word	0xffffffff


	//   ....[35]....
        /*03e0*/ 	.word	0xffffffff


	//   ....[36]....
        /*03e4*/ 	.word	0xffffffff


	//   ....[37]....
        /*03e8*/ 	.word	0xffffffff


	//   ....[38]....
        /*03ec*/ 	.word	0xffffffff


	//   ....[39]....
        /*03f0*/ 	.word	0xffffffff


	//   ....[40]....
        /*03f4*/ 	.word	0xffffffff


	//   ....[41]....
        /*03f8*/ 	.word	0xffffffff


	//   ....[42]....
        /*03fc*/ 	.word	0xffffffff


	//   ....[43]....
        /*0400*/ 	.word	0xffffffff


	//   ....[44]....
        /*0404*/ 	.word	0xffffffff


	//   ....[45]....
        /*0408*/ 	.word	0xffffffff


	//   ....[46]....
        /*040c*/ 	.word	0xffffffff


	//   ....[47]....
        /*0410*/ 	.word	0xffffffff


	//   ....[48]....
        /*0414*/ 	.word	0xffffffff


	//   ....[49]....
        /*0418*/ 	.word	0xffffffff


	//   ....[50]....
        /*041c*/ 	.word	0xffffffff


	//   ....[51]....
        /*0420*/ 	.word	0xffffffff


	//   ....[52]....
        /*0424*/ 	.word	0xffffffff


	//   ....[53]....
        /*0428*/ 	.word	0xffffffff


	//   ....[54]....
        /*042c*/ 	.word	0xffffffff


	//   ....[55]....
        /*0430*/ 	.word	0xffffffff


	//   ....[56]....
        /*0434*/ 	.word	0xffffffff


	//   ....[57]....
        /*0438*/ 	.word	0xffffffff


	//   ....[58]....
        /*043c*/ 	.word	0xffffffff


	//   ....[59]....
        /*0440*/ 	.word	0xffffffff


	//   ....[60]....
        /*0444*/ 	.word	0xffffffff


	//   ....[61]....
        /*0448*/ 	.word	0xffffffff


	//   ....[62]....
        /*044c*/ 	.word	0xffffffff


	//   ....[63]....
        /*0450*/ 	.word	0xffffffff


	//   ....[64]....
        /*0454*/ 	.word	0xffffffff


	//   ....[65]....
        /*0458*/ 	.word	0xffffffff


	//   ....[66]....
        /*045c*/ 	.word	0xffffffff


	//   ....[67]....
        /*0460*/ 	.word	0xffffffff


	//   ....[68]....
        /*0464*/ 	.word	0xffffffff


	//   ....[69]....
        /*0468*/ 	.word	0xffffffff


	//   ....[70]....
        /*046c*/ 	.word	0xffffffff


	//   ....[71]....
        /*0470*/ 	.word	0xffffffff


	//   ....[72]....
        /*0474*/ 	.word	0xffffffff


	//   ....[73]....
        /*0478*/ 	.word	0xffffffff


	//   ....[74]....
        /*047c*/ 	.word	0xffffffff


	//   ....[75]....
        /*0480*/ 	.word	0xffffffff


	//   ....[76]....
        /*0484*/ 	.word	0xffffffff


	//   ....[77]....
        /*0488*/ 	.word	0xffffffff


	//   ....[78]....
        /*048c*/ 	.word	0xffffffff


	//   ....[79]....
        /*0490*/ 	.word	0xffffffff


	//   ....[80]....
        /*0494*/ 	.word	0xffffffff


	//   ....[81]....
        /*0498*/ 	.word	0xffffffff


	//   ....[82]....
        /*049c*/ 	.word	0xffffffff


	//   ....[83]....
        /*04a0*/ 	.word	0xffffffff


	//   ....[84]....
        /*04a4*/ 	.word	0xffffffff


	//   ....[85]....
        /*04a8*/ 	.word	0xffffffff


	//   ....[86]....
        /*04ac*/ 	.word	0xffffffff


	//   ....[87]....
        /*04b0*/ 	.word	0xffffffff


	//   ....[88]....
        /*04b4*/ 	.word	0xffffffff


	//   ....[89]....
        /*04b8*/ 	.word	0xffffffff


	//   ....[90]....
        /*04bc*/ 	.word	0xffffffff


	//   ....[91]....
        /*04c0*/ 	.word	0xffffffff


	//   ....[92]....
        /*04c4*/ 	.word	0xffffffff


	//   ....[93]....
        /*04c8*/ 	.word	0xffffffff


	//   ....[94]....
        /*04cc*/ 	.word	0xffffffff


	//   ....[95]....
        /*04d0*/ 	.word	0xffffffff


	//   ....[96]....
        /*04d4*/ 	.word	0xffffffff


	//   ....[97]....
        /*04d8*/ 	.word	0xffffffff


	//   ....[98]....
        /*04dc*/ 	.word	0xffffffff


	//   ....[99]....
        /*04e0*/ 	.word	0xffffffff


	//   ....[100]....
        /*04e4*/ 	.word	0xffffffff


	//   ....[101]....
        /*04e8*/ 	.word	0xffffffff


	//   ....[102]....
        /*04ec*/ 	.word	0xffffffff


	//   ....[103]....
        /*04f0*/ 	.word	0xffffffff


	//   ....[104]....
        /*04f4*/ 	.word	0xffffffff


	//   ....[105]....
        /*04f8*/ 	.word	0xffffffff


	//   ....[106]....
        /*04fc*/ 	.word	0xffffffff


	//   ....[107]....
        /*0500*/ 	.word	0xffffffff


	//   ....[108]....
        /*0504*/ 	.word	0xffffffff


	//   ....[109]....
        /*0508*/ 	.word	0xffffffff


	//   ....[110]....
        /*050c*/ 	.word	0xffffffff


	//   ....[111]....
        /*0510*/ 	.word	0xffffffff


	//   ....[112]....
        /*0514*/ 	.word	0xffffffff


	//   ....[113]....
        /*0518*/ 	.word	0xffffffff


	//   ....[114]....
        /*051c*/ 	.word	0xffffffff


	//   ....[115]....
        /*0520*/ 	.word	0xffffffff


	//   ....[116]....
        /*0524*/ 	.word	0xffffffff


	//   ....[117]....
        /*0528*/ 	.word	0xffffffff


	//   ....[118]....
        /*052c*/ 	.word	0xffffffff


	//   ....[119]....
        /*0530*/ 	.word	0xffffffff


	//   ....[120]....
        /*0534*/ 	.word	0xffffffff


	//   ....[121]....
        /*0538*/ 	.word	0xffffffff


	//   ....[122]....
        /*053c*/ 	.word	0xffffffff


	//   ....[123]....
        /*0540*/ 	.word	0xffffffff


	//   ....[124]....
        /*0544*/ 	.word	0xffffffff


	//   ....[125]....
        /*0548*/ 	.word	0xffffffff


	//   ....[126]....
        /*054c*/ 	.word	0xffffffff


	//   ....[127]....
        /*0550*/ 	.word	0xffffffff


	//   ....[128]....
        /*0554*/ 	.word	0xffffffff


	//   ....[129]....
        /*0558*/ 	.word	0xffffffff


	//   ....[130]....
        /*055c*/ 	.word	0xffffffff


	//   ....[131]....
        /*0560*/ 	.word	0xffffffff


	//   ....[132]....
        /*0564*/ 	.word	0xffffffff


	//   ....[133]....
        /*0568*/ 	.word	0xffffffff


	//   ....[134]....
        /*056c*/ 	.word	0xffffffff


	//   ....[135]....
        /*0570*/ 	.word	0xffffffff


	//   ....[136]....
        /*0574*/ 	.word	0xffffffff


	//   ....[137]....
        /*0578*/ 	.word	0xffffffff


	//   ....[138]....
        /*057c*/ 	.word	0xffffffff


	//   ....[139]....
        /*0580*/ 	.word	0xffffffff


	//   ....[140]....
        /*0584*/ 	.word	0xffffffff


	//   ....[141]....
        /*0588*/ 	.word	0xffffffff


	//   ....[142]....
        /*058c*/ 	.word	0xffffffff


	//   ....[143]....
        /*0590*/ 	.word	0xffffffff


	//   ....[144]....
        /*0594*/ 	.word	0xffffffff


	//   ....[145]....
        /*0598*/ 	.word	0xffffffff


	//   ....[146]....
        /*059c*/ 	.word	0xffffffff


	//   ....[147]....
        /*05a0*/ 	.word	0xffffffff


	//   ....[148]....
        /*05a4*/ 	.word	0xffffffff


	//   ....[149]....
        /*05a8*/ 	.word	0xffffffff


	//   ....[150]....
        /*05ac*/ 	.word	0xffffffff


	//   ....[151]....
        /*05b0*/ 	.word	0xffffffff


	//   ....[152]....
        /*05b4*/ 	.word	0xffffffff


	//   ....[153]....
        /*05b8*/ 	.word	0xffffffff


	//   ....[154]....
        /*05bc*/ 	.word	0xffffffff


	//   ....[155]....
        /*05c0*/ 	.word	0xffffffff


	//   ....[156]....
        /*05c4*/ 	.word	0xffffffff


	//   ....[157]....
        /*05c8*/ 	.word	0xffffffff


	//   ....[158]....
        /*05cc*/ 	.word	0xffffffff


	//   ....[159]....
        /*05d0*/ 	.word	0xffffffff


	//   ....[160]....
        /*05d4*/ 	.word	0xffffffff


	//   ....[161]....
        /*05d8*/ 	.word	0xffffffff


	//   ....[162]....
        /*05dc*/ 	.word	0xffffffff


	//   ....[163]....
        /*05e0*/ 	.word	0xffffffff


	//   ....[164]....
        /*05e4*/ 	.word	0xffffffff


	//   ....[165]....
        /*05e8*/ 	.word	0xffffffff


	//   ....[166]....
        /*05ec*/ 	.word	0xffffffff


	//   ....[167]....
        /*05f0*/ 	.word	0xffffffff


	//   ....[168]....
        /*05f4*/ 	.word	0xffffffff


	//   ....[169]....
        /*05f8*/ 	.word	0xffffffff


	//   ....[170]....
        /*05fc*/ 	.word	0xffffffff


	//   ....[171]....
        /*0600*/ 	.word	0xffffffff


	//   ....[172]....
        /*0604*/ 	.word	0xffffffff


	//   ....[173]....
        /*0608*/ 	.word	0xffffffff


	//   ....[174]....
        /*060c*/ 	.word	0xffffffff


	//   ....[175]....
        /*0610*/ 	.word	0xffffffff


	//   ....[176]....
        /*0614*/ 	.word	0xffffffff


	//   ....[177]....
        /*0618*/ 	.word	0xffffffff


	//   ....[178]....
        /*061c*/ 	.word	0xffffffff


	//   ....[179]....
        /*0620*/ 	.word	0x0500000f


	//   ....[180]....
        /*0624*/ 	.word	0x0500000f


	//   ....[181]....
        /*0628*/ 	.word	0x0500000f


	//   ....[182]....
        /*062c*/ 	.word	0x0500000f


	//   ....[183]....
        /*0630*/ 	.word	0x0500000f


	//   ....[184]....
        /*0634*/ 	.word	0x0500000f


	//   ....[185]....
        /*0638*/ 	.word	0x0500000f


	//   ....[186]....
        /*063c*/ 	.word	0x0500000f


	//   ....[187]....
        /*0640*/ 	.word	0x0500000f


	//   ....[188]....
        /*0644*/ 	.word	0x0500000f


	//   ....[189]....
        /*0648*/ 	.word	0x0500000f


	//   ....[190]....
        /*064c*/ 	.word	0x0500000f


	//   ....[191]....
        /*0650*/ 	.word	0x0500000f


	//   ....[192]....
        /*0654*/ 	.word	0x0500000f


	//   ....[193]....
        /*0658*/ 	.word	0x0500000f


	//   ....[194]....
        /*065c*/ 	.word	0x0500000f


	//   ....[195]....
        /*0660*/ 	.word	0x0500000f


	//   ....[196]....
        /*0664*/ 	.word	0x0500000f


	//   ....[197]....
        /*0668*/ 	.word	0x0500000f


	//   ....[198]....
        /*066c*/ 	.word	0x0500000f


	//   ....[199]....
        /*0670*/ 	.word	0x0500000f


	//   ....[200]....
        /*0674*/ 	.word	0x0500000f


	//   ....[201]....
        /*0678*/ 	.word	0x0500000f


	//   ....[202]....
        /*067c*/ 	.word	0x0500000f


	//   ....[203]....
        /*0680*/ 	.word	0x0500000f


	//   ....[204]....
        /*0684*/ 	.word	0x0500000f


	//   ....[205]....
        /*0688*/ 	.word	0x0500000f


	//   ....[206]....
        /*068c*/ 	.word	0x0500000f


	//   ....[207]....
        /*0690*/ 	.word	0x0500000f


	//   ....[208]....
        /*0694*/ 	.word	0x0500000f


	//   ....[209]....
        /*0698*/ 	.word	0x0500000f


	//   ....[210]....
        /*069c*/ 	.word	0x0500000f


	//   ....[211]....
        /*06a0*/ 	.word	0x0500000f


	//   ....[212]....
        /*06a4*/ 	.word	0x0500000f


	//   ....[213]....
        /*06a8*/ 	.word	0x0500000f


	//   ....[214]....
        /*06ac*/ 	.word	0x0500000f


	//   ....[215]....
        /*06b0*/ 	.word	0x0500000f


	//   ....[216]....
        /*06b4*/ 	.word	0x0500000f


	//   ....[217]....
        /*06b8*/ 	.word	0x0500000f


	//   ....[218]....
        /*06bc*/ 	.word	0x0500000f


	//   ....[219]....
        /*06c0*/ 	.word	0x0500000f


	//   ....[220]....
        /*06c4*/ 	.word	0x0500000f


	//   ....[221]....
        /*06c8*/ 	.word	0x0500000f


	//   ....[222]....
        /*06cc*/ 	.word	0x0500000f


	//   ....[223]....
        /*06d0*/ 	.word	0x0500000f


	//   ....[224]....
        /*06d4*/ 	.word	0x0500000f


	//   ....[225]....
        /*06d8*/ 	.word	0x0500000f


	//   ....[226]....
        /*06dc*/ 	.word	0x0500000f


	//   ....[227]....
        /*06e0*/ 	.word	0x0500000f


	//   ....[228]....
        /*06e4*/ 	.word	0x0500000f


	//   ....[229]....
        /*06e8*/ 	.word	0x0500000f


	//   ....[230]....
        /*06ec*/ 	.word	0x0500000f


	//   ....[231]....
        /*06f0*/ 	.word	0x0500000f


	//   ....[232]....
        /*06f4*/ 	.word	0x0500000f


	//   ....[233]....
        /*06f8*/ 	.word	0x0500000f


	//   ....[234]....
        /*06fc*/ 	.word	0x0500000f


	//   ....[235]....
        /*0700*/ 	.word	0x0500000f


	//   ....[236]....
        /*0704*/ 	.word	0x0500000f


	//   ....[237]....
        /*0708*/ 	.word	0x0500000f


	//   ....[238]....
        /*070c*/ 	.word	0x0500000f


	//   ....[239]....
        /*0710*/ 	.word	0x0500000f


	//   ....[240]....
        /*0714*/ 	.word	0x0500000f


	//   ....[241]....
        /*0718*/ 	.word	0x0500000f


	//   ....[242]....
        /*071c*/ 	.word	0x0500000f


	//   ....[243]....
        /*0720*/ 	.word	0x0500000f


	//   ....[244]....
        /*0724*/ 	.word	0x0500000f


	//   ....[245]....
        /*0728*/ 	.word	0x0500000f


	//   ....[246]....
        /*072c*/ 	.word	0x0500000f


	//   ....[247]....
        /*0730*/ 	.word	0x0500000f


	//   ....[248]....
        /*0734*/ 	.word	0x0500000f


	//   ....[249]....
        /*0738*/ 	.word	0x0500000f


	//   ....[250]....
        /*073c*/ 	.word	0x0500000f


	//   ....[251]....
        /*0740*/ 	.word	0x0500000f


	//   ....[252]....
        /*0744*/ 	.word	0x0500000f


	//   ....[253]....
        /*0748*/ 	.word	0x0500000f


	//   ....[254]....
        /*074c*/ 	.word	0x0500000f


	//   ....[255]....
        /*0750*/ 	.word	0x0500000f


	//   ....[0]....
        /*0754*/ 	.word	0x0500000f


	//   ....[1]....
        /*0758*/ 	.word	0x0500000f


	//   ....[2]....
        /*075c*/ 	.word	0x0500000f


	//   ....[3]....
        /*0760*/ 	.word	0x0500000f


	//   ....[4]....
        /*0764*/ 	.word	0x0500000f


	//   ....[5]....
        /*0768*/ 	.word	0x0500000f


	//   ....[6]....
        /*076c*/ 	.word	0x0500000f


	//   ....[7]....
        /*0770*/ 	.word	0x0500000f


	//   ....[8]....
        /*0774*/ 	.word	0x0500000f


	//   ....[9]....
        /*0778*/ 	.word	0x0500000f


	//   ....[10]....
        /*077c*/ 	.word	0x0500000f


	//   ....[11]....
        /*0780*/ 	.word	0x0500000f


	//   ....[12]....
        /*0784*/ 	.word	0x0500000f


	//   ....[13]....
        /*0788*/ 	.word	0x0500000f


	//   ....[14]....
        /*078c*/ 	.word	0x0500000f


	//   ....[15]....
        /*0790*/ 	.word	0x0500000f


	//   ....[16]....
        /*0794*/ 	.word	0x0500000f


	//   ....[17]....
        /*0798*/ 	.word	0x0500000f


	//   ....[18]....
        /*079c*/ 	.word	0x0500000f


	//   ....[19]....
        /*07a0*/ 	.word	0x0500000f


	//   ....[20]....
        /*07a4*/ 	.word	0x0500000f


	//   ....[21]....
        /*07a8*/ 	.word	0x0500000f


	//   ....[22]....
        /*07ac*/ 	.word	0x0500000f


	//   ....[23]....
        /*07b0*/ 	.word	0x0500000f


	//   ....[24]....
        /*07b4*/ 	.word	0x0500000f


	//   ....[25]....
        /*07b8*/ 	.word	0x0500000f


	//   ....[26]....
        /*07bc*/ 	.word	0x0500000f


	//   ....[27]....
        /*07c0*/ 	.word	0x0500000f


	//   ....[28]....
        /*07c4*/ 	.word	0x0500000f


	//   ....[29]....
        /*07c8*/ 	.word	0x0500000f


	//   ....[30]....
        /*07cc*/ 	.word	0x0500000f


	//   ....[31]....
        /*07d0*/ 	.word	0x0500000f


	//   ....[32]....
        /*07d4*/ 	.word	0x0500000f


	//   ....[33]....
        /*07d8*/ 	.word	0x0500000f


	//   ....[34]....
        /*07dc*/ 	.word	0x0500000f


	//   ....[35]....
        /*07e0*/ 	.word	0x0500000f


	//   ....[36]....
        /*07e4*/ 	.word	0x0500000f


	//   ....[37]....
        /*07e8*/ 	.word	0x0500000f


	//   ....[38]....
        /*07ec*/ 	.word	0x0500000f


	//   ....[39]....
        /*07f0*/ 	.word	0x0500000f


	//   ....[40]....
        /*07f4*/ 	.word	0x0500000f


	//   ....[41]....
        /*07f8*/ 	.word	0x0500000f


	//   ....[42]....
        /*07fc*/ 	.word	0x0500000f


	//   ....[43]....
        /*0800*/ 	.word	0x0500000f


	//----- nvinfo : EIATTR_COOP_GROUP_INSTR_OFFSETS
	.align		4
.L_1558:
        /*0804*/ 	.byte	0x04, 0x28
        /*0806*/ 	.short	(.L_1560 - .L_1559)


	//   ....[0]....
.L_1559:
        /*0808*/ 	.word	0x00000060


	//   ....[1]....
        /*080c*/ 	.word	0x00000130


	//   ....[2]....
        /*0810*/ 	.word	0x000001e0


	//   ....[3]....
        /*0814*/ 	.word	0x000003a0


	//   ....[4]....
        /*0818*/ 	.word	0x00000500


	//   ....[5]....
        /*081c*/ 	.word	0x00000620


	//   ....[6]....
        /*0820*/ 	.word	0x00000780


	//   ....[7]....
        /*0824*/ 	.word	0x00002dd0


	//   ....[8]....
        /*0828*/ 	.word	0x00002de0


	//   ....[9]....
        /*082c*/ 	.word	0x000034b0


	//   ....[10]....
        /*0830*/ 	.word	0x000034c0


	//   ....[11]....
        /*0834*/ 	.word	0x00004040


	//   ....[12]....
        /*0838*/ 	.word	0x00004050


	//   ....[13]....
        /*083c*/ 	.word	0x000047d0


	//   ....[14]....
        /*0840*/ 	.word	0x000047e0


	//   ....[15]....
        /*0844*/ 	.word	0x000051e0


	//   ....[16]....
        /*0848*/ 	.word	0x000051f0


	//   ....[17]....
        /*084c*/ 	.word	0x00005300


	//   ....[18]....
        /*0850*/ 	.word	0x00005310


	//   ....[19]....
        /*0854*/ 	.word	0x000056e0


	//   ....[20]....
        /*0858*/ 	.word	0x00005700


	//   ....[21]....
        /*085c*/ 	.word	0x000059d0


	//   ....[22]....
        /*0860*/ 	.word	0x000059f0


	//   ....[23]....
        /*0864*/ 	.word	0x000063f0


	//   ....[24]....
        /*0868*/ 	.word	0x00006b60


	//   ....[25]....
        /*086c*/ 	.word	0x00006b70


	//   ....[26]....
        /*0870*/ 	.word	0x00006b80


	//   ....[27]....
        /*0874*/ 	.word	0x00006b90


	//   ....[28]....
        /*0878*/ 	.word	0x00006eb0


	//   ....[29]....
        /*087c*/ 	.word	0x00006ec0


	//   ....[30]....
        /*0880*/ 	.word	0x00006ed0


	//   ....[31]....
        /*0884*/ 	.word	0x00006ee0


	//   ....[32]....
        /*0888*/ 	.word	0x000081b0


	//   ....[33]....
        /*088c*/ 	.word	0x000081d0


	//   ....[34]....
        /*0890*/ 	.word	0x000081e0


	//   ....[35]....
        /*0894*/ 	.word	0x000081f0


	//   ....[36]....
        /*0898*/ 	.word	0x000082e0


	//   ....[37]....
        /*089c*/ 	.word	0x00008300


	//   ....[38]....
        /*08a0*/ 	.word	0x000083a0


	//   ....[39]....
        /*08a4*/ 	.word	0x000083d0


	//   ....[40]....
        /*08a8*/ 	.word	0x00009a10


	//   ....[41]....
        /*08ac*/ 	.word	0x00009a30


	//   ....[42]....
        /*08b0*/ 	.word	0x00009fa0


	//   ....[43]....
        /*08b4*/ 	.word	0x0000a110


	//   ....[44]....
        /*08b8*/ 	.word	0x0000a4e0


	//   ....[45]....
        /*08bc*/ 	.word	0x0000a5d0


	//   ....[46]....
        /*08c0*/ 	.word	0x0000b890


	//   ....[47]....
        /*08c4*/ 	.word	0x0000b8a0


	//   ....[48]....
        /*08c8*/ 	.word	0x0000bd90


	//   ....[49]....
        /*08cc*/ 	.word	0x0000bdb0


	//   ....[50]....
        /*08d0*/ 	.word	0x0000c4f0


	//   ....[51]....
        /*08d4*/ 	.word	0x0000c520


	//   ....[52]....
        /*08d8*/ 	.word	0x0000e0a0


	//   ....[53]....
        /*08dc*/ 	.word	0x0000e0d0


	//   ....[54]....
        /*08e0*/ 	.word	0x0000eb00


	//   ....[55]....
        /*08e4*/ 	.word	0x0000eb80


	//   ....[56]....
        /*08e8*/ 	.word	0x0000fa90


	//   ....[57]....
        /*08ec*/ 	.word	0x0000faf0


	//   ....[58]....
        /*08f0*/ 	.word	0x0000fb30


	//   ....[59]....
        /*08f4*/ 	.word	0x0000fb60


	//   ....[60]....
        /*08f8*/ 	.word	0x00011630


	//   ....[61]....
        /*08fc*/ 	.word	0x00011870


	//   ....[62]....
        /*0900*/ 	.word	0x000118a0


	//   ....[63]....
        /*0904*/ 	.word	0x000118d0


	//   ....[64]....
        /*0908*/ 	.word	0x00012030


	//   ....[65]....
        /*090c*/ 	.word	0x00012050


	//   ....[66]....
        /*0910*/ 	.word	0x000121a0


	//   ....[67]....
        /*0914*/ 	.word	0x000121c0


	//   ....[68]....
        /*0918*/ 	.word	0x00012300


	//   ....[69]....
        /*091c*/ 	.word	0x00012320


	//   ....[70]....
        /*0920*/ 	.word	0x00012470


	//   ....[71]....
        /*0924*/ 	.word	0x00012490


	//   ....[72]....
        /*0928*/ 	.word	0x00012da0


	//   ....[73]....
        /*092c*/ 	.word	0x00012db0


	//   ....[74]....
        /*0930*/ 	.word	0x00012ff0


	//   ....[75]....
        /*0934*/ 	.word	0x00013000


	//   ....[76]....
        /*0938*/ 	.word	0x00013230


	//   ....[77]....
        /*093c*/ 	.word	0x00013240


	//   ....[78]....
        /*0940*/ 	.word	0x00013470


	//   ....[79]....
        /*0944*/ 	.word	0x00013480


	//   ....[80]....
        /*0948*/ 	.word	0x00013710


	//   ....[81]....
        /*094c*/ 	.word	0x000138c0


	//   ....[82]....
        /*0950*/ 	.word	0x000138f0


	//   ....[83]....
        /*0954*/ 	.word	0x00013920


	//   ....[84]....
        /*0958*/ 	.word	0x00013950


	//   ....[85]....
        /*095c*/ 	.word	0x00013980


	//   ....[86]....
        /*0960*/ 	.word	0x000139b0


	//   ....[87]....
        /*0964*/ 	.word	0x00013b20


	//   ....[88]....
        /*0968*/ 	.word	0x00013b50


	//   ....[89]....
        /*096c*/ 	.word	0x00013b80


	//   ....[90]....
        /*0970*/ 	.word	0x00013bb0


	//   ....[91]....
        /*0974*/ 	.word	0x00013be0


	//   ....[92]....
        /*0978*/ 	.word	0x00013c10


	//   ....[93]....
        /*097c*/ 	.word	0x00013ca0


	//   ....[94]....
        /*0980*/ 	.word	0x00013d00


	//   ....[95]....
        /*0984*/ 	.word	0x00013d90


	//   ....[96]....
        /*0988*/ 	.word	0x00014b80


	//   ....[97]....
        /*098c*/ 	.word	0x00016a70


	//   ....[98]....
        /*0990*/ 	.word	0x00016a90


	//   ....[99]....
        /*0994*/ 	.word	0x00016b20


	//   ....[100]....
        /*0998*/ 	.word	0x00016b40


	//   ....[101]....
        /*099c*/ 	.word	0x00016bc0


	//   ....[102]....
        /*09a0*/ 	.word	0x00016be0


	//   ....[103]....
        /*09a4*/ 	.word	0x00016c60


	//   ....[104]....
        /*09a8*/ 	.word	0x00016c80


	//   ....[105]....
        /*09ac*/ 	.word	0x00016d00


	//   ....[106]....
        /*09b0*/ 	.word	0x00016d20


	//   ....[107]....
        /*09b4*/ 	.word	0x00016d30


	//   ....[108]....
        /*09b8*/ 	.word	0x00016d40


	//   ....[109]....
        /*09bc*/ 	.word	0x000175b0


	//   ....[110]....
        /*09c0*/ 	.word	0x000175e0


	//   ....[111]....
        /*09c4*/ 	.word	0x000176a0


	//   ....[112]....
        /*09c8*/ 	.word	0x000176b0


	//   ....[113]....
        /*09cc*/ 	.word	0x00017740


	//   ....[114]....
        /*09d0*/ 	.word	0x00017750


	//   ....[115]....
        /*09d4*/ 	.word	0x000177e0


	//   ....[116]....
        /*09d8*/ 	.word	0x000177f0


	//   ....[117]....
        /*09dc*/ 	.word	0x00017880


	//   ....[118]....
        /*09e0*/ 	.word	0x00017890


	//   ....[119]....
        /*09e4*/ 	.word	0x00017920


	//   ....[120]....
        /*09e8*/ 	.word	0x00017930


	//   ....[121]....
        /*09ec*/ 	.word	0x000179b0


	//   ....[122]....
        /*09f0*/ 	.word	0x000179c0


	//   ....[123]....
        /*09f4*/ 	.word	0x000179d0


	//   ....[124]....
        /*09f8*/ 	.word	0x000179e0


	//   ....[125]....
        /*09fc*/ 	.word	0x00017e60


	//   ....[126]....
        /*0a00*/ 	.word	0x00017e90


	//   ....[127]....
        /*0a04*/ 	.word	0x00017ef0


	//   ....[128]....
        /*0a08*/ 	.word	0x00017fa0


	//   ....[129]....
        /*0a0c*/ 	.word	0x00017fb0


	//   ....[130]....
        /*0a10*/ 	.word	0x00017fe0


	//   ....[131]....
        /*0a14*/ 	.word	0x00018070


	//   ....[132]....
        /*0a18*/ 	.word	0x00018120


	//   ....[133]....
        /*0a1c*/ 	.word	0x00018130


	//   ....[134]....
        /*0a20*/ 	.word	0x00018160


	//   ....[135]....
        /*0a24*/ 	.word	0x00018170


	//   ....[136]....
        /*0a28*/ 	.word	0x00018200


	//   ....[137]....
        /*0a2c*/ 	.word	0x00018930


	//   ....[138]....
        /*0a30*/ 	.word	0x00018950


	//   ....[139]....
        /*0a34*/ 	.word	0x000189a0


	//   ....[140]....
        /*0a38*/ 	.word	0x000189b0


	//   ....[141]....
        /*0a3c*/ 	.word	0x000189f0


	//   ....[142]....
        /*0a40*/ 	.word	0x00018a00


	//   ....[143]....
        /*0a44*/ 	.word	0x00018a40


	//   ....[144]....
        /*0a48*/ 	.word	0x00018a50


	//   ....[145]....
        /*0a4c*/ 	.word	0x00018a90


	//   ....[146]....
        /*0a50*/ 	.word	0x00018aa0


	//   ....[147]....
        /*0a54*/ 	.word	0x00018ab0


	//   ....[148]....
        /*0a58*/ 	.word	0x00018af0


	//   ....[149]....
        /*0a5c*/ 	.word	0x00018e30


	//   ....[150]....
        /*0a60*/ 	.word	0x00018e50


	//   ....[151]....
        /*0a64*/ 	.word	0x00018e60


	//   ....[152]....
        /*0a68*/ 	.word	0x00018e80


	//   ....[153]....
        /*0a6c*/ 	.word	0x00018ef0


	//   ....[154]....
        /*0a70*/ 	.word	0x00018f10


	//   ....[155]....
        /*0a74*/ 	.word	0x00018f70


	//   ....[156]....
        /*0a78*/ 	.word	0x00018f90


	//   ....[157]....
        /*0a7c*/ 	.word	0x00018ff0


	//   ....[158]....
        /*0a80*/ 	.word	0x00019010


	//   ....[159]....
        /*0a84*/ 	.word	0x00019070


	//   ....[160]....
        /*0a88*/ 	.word	0x00019090


	//   ....[161]....
        /*0a8c*/ 	.word	0x00019580


	//   ....[162]....
        /*0a90*/ 	.word	0x000195d0


	//   ....[163]....
        /*0a94*/ 	.word	0x00019600


	//   ....[164]....
        /*0a98*/ 	.word	0x00019630


	//   ....[165]....
        /*0a9c*/ 	.word	0x00019640


	//   ....[166]....
        /*0aa0*/ 	.word	0x00019670


	//   ....[167]....
        /*0aa4*/ 	.word	0x000196a0


	//   ....[168]....
        /*0aa8*/ 	.word	0x000196d0


	//   ....[169]....
        /*0aac*/ 	.word	0x00019850


	//   ....[170]....
        /*0ab0*/ 	.word	0x00019880


	//   ....[171]....
        /*0ab4*/ 	.word	0x000198b0


	//   ....[172]....
        /*0ab8*/ 	.word	0x000198e0


	//   ....[173]....
        /*0abc*/ 	.word	0x00019910


	//   ....[174]....
        /*0ac0*/ 	.word	0x00019940


	//   ....[175]....
        /*0ac4*/ 	.word	0x00019a00


	//   ....[176]....
        /*0ac8*/ 	.word	0x00019a20


	//   ....[177]....
        /*0acc*/ 	.word	0x00019a90


	//   ....[178]....
        /*0ad0*/ 	.word	0x0001a130


	//   ....[179]....
        /*0ad4*/ 	.word	0x0001a450


	//   ....[180]....
        /*0ad8*/ 	.word	0x0001a4e0


	//   ....[181]....
        /*0adc*/ 	.word	0x0001a570


	//   ....[182]....
        /*0ae0*/ 	.word	0x0001a600


	//   ....[183]....
        /*0ae4*/ 	.word	0x0001a6e0


	//   ....[184]....
        /*0ae8*/ 	.word	0x0001a770


	//   ....[185]....
        /*0aec*/ 	.word	0x0001a810


	//   ....[186]....
        /*0af0*/ 	.word	0x0001a8a0


	//   ....[187]....
        /*0af4*/ 	.word	0x0001a990


	//   ....[188]....
        /*0af8*/ 	.word	0x0001aa20


	//   ....[189]....
        /*0afc*/ 	.word	0x0001aac0


	//   ....[190]....
        /*0b00*/ 	.word	0x0001ab50


	//   ....[191]....
        /*0b04*/ 	.word	0x0001ac90


	//   ....[192]....
        /*0b08*/ 	.word	0x0001ad30


	//   ....[193]....
        /*0b0c*/ 	.word	0x0001adc0


	//   ....[194]....
        /*0b10*/ 	.word	0x0001ae10


	//   ....[195]....
        /*0b14*/ 	.word	0x0001ae60


	//   ....[196]....
        /*0b18*/ 	.word	0x0001aef0


	//   ....[197]....
        /*0b1c*/ 	.word	0x0001af80


	//   ....[198]....
        /*0b20*/ 	.word	0x0001afd0


	//   ....[199]....
        /*0b24*/ 	.word	0x0001b020


	//   ....[200]....
        /*0b28*/ 	.word	0x0001b110


	//   ....[201]....
        /*0b2c*/ 	.word	0x0001b1c0


	//   ....[202]....
        /*0b30*/ 	.word	0x0001b240


	//   ....[203]....
        /*0b34*/ 	.word	0x0001b2b0


	//   ....[204]....
        /*0b38*/ 	.word	0x0001b3f0


	//   ....[205]....
        /*0b3c*/ 	.word	0x0001b4f0


	//   ....[206]....
        /*0b40*/ 	.word	0x0001b5b0


	//   ....[207]....
        /*0b44*/ 	.word	0x0001b600


	//   ....[208]....
        /*0b48*/ 	.word	0x0001b8b0


	//   ....[209]....
        /*0b4c*/ 	.word	0x0001b900


	//   ....[210]....
        /*0b50*/ 	.word	0x0001b990


	//   ....[211]....
        /*0b54*/ 	.word	0x0001ba20


	//   ....[212]....
        /*0b58*/ 	.word	0x0001bab0


	//   ....[213]....
        /*0b5c*/ 	.word	0x0001bb40


	//   ....[214]....
        /*0b60*/ 	.word	0x0001bbd0


	//   ....[215]....
        /*0b64*/ 	.word	0x0001bc60


	//   ....[216]....
        /*0b68*/ 	.word	0x0001bd20


	//   ....[217]....
        /*0b6c*/ 	.word	0x0001c000


	//   ....[218]....
        /*0b70*/ 	.word	0x0001c0f0


	//   ....[219]....
        /*0b74*/ 	.word	0x0001c190


	//   ....[220]....
        /*0b78*/ 	.word	0x0001c1f0


	//   ....[221]....
        /*0b7c*/ 	.word	0x0001c2e0


	//   ....[222]....
        /*0b80*/ 	.word	0x0001c350


	//   ....[223]....
        /*0b84*/ 	.word	0x0001c440


	//   ....[224]....
        /*0b88*/ 	.word	0x0001c4b0


	//   ....[225]....
        /*0b8c*/ 	.word	0x0001c5a0


	//   ....[226]....
        /*0b90*/ 	.word	0x0001c610


	//   ....[227]....
        /*0b94*/ 	.word	0x0001c700


	//   ....[228]....
        /*0b98*/ 	.word	0x0001c770


	//   ....[229]....
        /*0b9c*/ 	.word	0x0001c850


	//   ....[230]....
        /*0ba0*/ 	.word	0x0001c900


	//   ....[231]....
        /*0ba4*/ 	.word	0x0001c970


	//   ....[232]....
        /*0ba8*/ 	.word	0x0001c9d0


	//   ....[233]....
        /*0bac*/ 	.word	0x0001cac0


	//   ....[234]....
        /*0bb0*/ 	.word	0x0001cb20


	//   ....[235]....
        /*0bb4*/ 	.word	0x0001cc20


	//   ....[236]....
        /*0bb8*/ 	.word	0x0001cc80


	//   ....[237]....
        /*0bbc*/ 	.word	0x0001cd80


	//   ....[238]....
        /*0bc0*/ 	.word	0x0001cde0


	//   ....[239]....
        /*0bc4*/ 	.word	0x0001cee0


	//   ....[240]....
        /*0bc8*/ 	.word	0x0001cf40


	//   ....[241]....
        /*0bcc*/ 	.word	0x0001d040


	//   ....[242]....
        /*0bd0*/ 	.word	0x0001d0a0


	//   ....[243]....
        /*0bd4*/ 	.word	0x0001d1a0


	//   ....[244]....
        /*0bd8*/ 	.word	0x0001d200


	//   ....[245]....
        /*0bdc*/ 	.word	0x0001d2a0


	//   ....[246]....
        /*0be0*/ 	.word	0x0001d420


	//   ....[247]....
        /*0be4*/ 	.word	0x0001d4f0


	//   ....[248]....
        /*0be8*/ 	.word	0x0001d5b0


	//   ....[249]....
        /*0bec*/ 	.word	0x0001d6c0


	//   ....[250]....
        /*0bf0*/ 	.word	0x0001d720


	//   ....[251]....
        /*0bf4*/ 	.word	0x0001d830


	//   ....[252]....
        /*0bf8*/ 	.word	0x0001d890


	//   ....[253]....
        /*0bfc*/ 	.word	0x0001d9a0


	//   ....[254]....
        /*0c00*/ 	.word	0x0001da00


	//   ....[255]....
        /*0c04*/ 	.word	0x0001db10


	//   ....[0]....
        /*0c08*/ 	.word	0x0001db70


	//   ....[1]....
        /*0c0c*/ 	.word	0x0001dc30


	//   ....[2]....
        /*0c10*/ 	.word	0x0001dd90


	//   ....[3]....
        /*0c14*/ 	.word	0x0001de30


	//   ....[4]....
        /*0c18*/ 	.word	0x0001de90


	//   ....[5]....
        /*0c1c*/ 	.word	0x0001df40


	//   ....[6]....
        /*0c20*/ 	.word	0x0001dfa0


	//   ....[7]....
        /*0c24*/ 	.word	0x0001e050


	//   ....[8]....
        /*0c28*/ 	.word	0x0001e0b0


	//   ....[9]....
        /*0c2c*/ 	.word	0x0001e160


	//   ....[10]....
        /*0c30*/ 	.word	0x0001e1c0


	//   ....[11]....
        /*0c34*/ 	.word	0x0001e270


	//   ....[12]....
        /*0c38*/ 	.word	0x0001e2d0


	//   ....[13]....
        /*0c3c*/ 	.word	0x0001e380


	//   ....[14]....
        /*0c40*/ 	.word	0x0001e470


	//   ....[15]....
        /*0c44*/ 	.word	0x0001e510


	//   ....[16]....
        /*0c48*/ 	.word	0x0001e570


	//   ....[17]....
        /*0c4c*/ 	.word	0x0001e640


	//   ....[18]....
        /*0c50*/ 	.word	0x0001e6a0


	//   ....[19]....
        /*0c54*/ 	.word	0x0001e770


	//   ....[20]....
        /*0c58*/ 	.word	0x0001e7d0


	//   ....[21]....
        /*0c5c*/ 	.word	0x0001e8a0


	//   ....[22]....
        /*0c60*/ 	.word	0x0001e900


	//   ....[23]....
        /*0c64*/ 	.word	0x0001e9d0


	//   ....[24]....
        /*0c68*/ 	.word	0x0001ea30


	//   ....[25]....
        /*0c6c*/ 	.word	0x0001eb00


	//   ....[26]....
        /*0c70*/ 	.word	0x0001eb90


	//   ....[27]....
        /*0c74*/ 	.word	0x0001ec30


	//   ....[28]....
        /*0c78*/ 	.word	0x0001ed50


	//   ....[29]....
        /*0c7c*/ 	.word	0x0001edc0


	//   ....[30]....
        /*0c80*/ 	.word	0x0001ee30


	//   ....[31]....
        /*0c84*/ 	.word	0x0001eea0


	//   ....[32]....
        /*0c88*/ 	.word	0x0001ef10


	//   ....[33]....
        /*0c8c*/ 	.word	0x0001ef90


	//   ....[34]....
        /*0c90*/ 	.word	0x0001f020


	//   ....[35]....
        /*0c94*/ 	.word	0x0001f0b0


	//   ....[36]....
        /*0c98*/ 	.word	0x0001f120


	//   ....[37]....
        /*0c9c*/ 	.word	0x0001f190


	//   ....[38]....
        /*0ca0*/ 	.word	0x0001f200


	//   ....[39]....
        /*0ca4*/ 	.word	0x0001f280


	//   ....[40]....
        /*0ca8*/ 	.word	0x0001f2f0


	//   ....[41]....
        /*0cac*/ 	.word	0x0001f390


	//   ....[42]....
        /*0cb0*/ 	.word	0x0001f420


	//   ....[43]....
        /*0cb4*/ 	.word	0x0001f540


	//----- nvinfo : EIATTR_REG_RECONFIG
	.align		4
.L_1560:
        /*0cb8*/ 	.byte	0x01, 0x54
	.zero		2


	//----- nvinfo : EIATTR_SYSCALL_OFFSETS
	.align		4
        /*0cbc*/ 	.byte	0x04, 0x46
        /*0cbe*/ 	.short	(.L_1562 - .L_1561)


	//   ....[0]....
.L_1561:
        /*0cc0*/ 	.word	0x000019a0


	//   ....[1]....
        /*0cc4*/ 	.word	0x00001af0


	//   ....[2]....
        /*0cc8*/ 	.word	0x00006590


	//   ....[3]....
        /*0ccc*/ 	.word	0x000068b0


	//   ....[4]....
        /*0cd0*/ 	.word	0x00016090


	//   ....[5]....
        /*0cd4*/ 	.word	0x000161e0


	//   ....[6]....
        /*0cd8*/ 	.word	0x000162d0


	//   ....[7]....
        /*0cdc*/ 	.word	0x000171f0


	//----- nvinfo : EIATTR_MBARRIER_INSTR_OFFSETS
	.align		4
.L_1562:
        /*0ce0*/ 	.byte	0x04, 0x39
        /*0ce2*/ 	.short	(.L_1564 - .L_1563)


	//   ....[0]....
.L_1563:
        /*0ce4*/ 	.word	0x00000250
        /*0ce8*/ 	.word	0x000000ff
        /*0cec*/ 	.word	0x00022800
        /*0cf0*/ 	.short	0x0100
        /*0cf2*/ 	.byte	0x08
	.zero		1


	//   ....[1]....
        /*0cf4*/ 	.word	0x00000260
        /*0cf8*/ 	.word	0x000000ff
        /*0cfc*/ 	.word	0x00022820
        /*0d00*/ 	.short	0x0100
        /*0d02*/ 	.byte	0x08
	.zero		1


	//   ....[2]....
        /*0d04*/ 	.word	0x00000350
        /*0d08*/ 	.word	0x000000ff
        /*0d0c*/ 	.word	0x00022830
        /*0d10*/ 	.short	0x0100
        /*0d12*/ 	.byte	0x08
	.zero		1


	//   ....[3]....
        /*0d14*/ 	.word	0x00000360
        /*0d18*/ 	.word	0x000000ff
        /*0d1c*/ 	.word	0x00022840
        /*0d20*/ 	.short	0x0100
        /*0d22*/ 	.byte	0x08
	.zero		1


	//   ....[4]....
        /*0d24*/ 	.word	0x00000370
        /*0d28*/ 	.word	0x000000ff
        /*0d2c*/ 	.word	0x00022838
        /*0d30*/ 	.short	0x0100
        /*0d32*/ 	.byte	0x08
	.zero		1


	//   ....[5]....
        /*0d34*/ 	.word	0x00000380
        /*0d38*/ 	.word	0x000000ff
        /*0d3c*/ 	.word	0x00022848
        /*0d40*/ 	.short	0x0100
        /*0d42*/ 	.byte	0x08
	.zero		1


	//   ....[6]....
        /*0d44*/ 	.word	0x000004b0
        /*0d48*/ 	.word	0x000000ff
        /*0d4c*/ 	.word	0x00022850
        /*0d50*/ 	.short	0x0100
        /*0d52*/ 	.byte	0x08
	.zero		1


	//   ....[7]....
        /*0d54*/ 	.word	0x000004c0
        /*0d58*/ 	.word	0x000000ff
        /*0d5c*/ 	.word	0x00022860
        /*0d60*/ 	.short	0x0100
        /*0d62*/ 	.byte	0x08
	.zero		1


	//   ....[8]....
        /*0d64*/ 	.word	0x000004d0
        /*0d68*/ 	.word	0x000000ff
        /*0d6c*/ 	.word	0x00022858
        /*0d70*/ 	.short	0x0100
        /*0d72*/ 	.byte	0x08
	.zero		1


	//   ....[9]....
        /*0d74*/ 	.word	0x000004e0
        /*0d78*/ 	.word	0x000000ff
        /*0d7c*/ 	.word	0x00022868
        /*0d80*/ 	.short	0x0100
        /*0d82*/ 	.byte	0x08
	.zero		1


	//   ....[10]....
        /*0d84*/ 	.word	0x000005d0
        /*0d88*/ 	.word	0x000000ff
        /*0d8c*/ 	.word	0x00022870
        /*0d90*/ 	.short	0x0100
        /*0d92*/ 	.byte	0x06
	.zero		1


	//   ....[11]....
        /*0d94*/ 	.word	0x000005e0
        /*0d98*/ 	.word	0x000000ff
        /*0d9c*/ 	.word	0x00022880
        /*0da0*/ 	.short	0x0100
        /*0da2*/ 	.byte	0x06
	.zero		1


	//   ....[12]....
        /*0da4*/ 	.word	0x000005f0
        /*0da8*/ 	.word	0x000000ff
        /*0dac*/ 	.word	0x00022878
        /*0db0*/ 	.short	0x0100
        /*0db2*/ 	.byte	0x06
	.zero		1


	//   ....[13]....
        /*0db4*/ 	.word	0x00000600
        /*0db8*/ 	.word	0x000000ff
        /*0dbc*/ 	.word	0x00022888
        /*0dc0*/ 	.short	0x0100
        /*0dc2*/ 	.byte	0x06
	.zero		1


	//   ....[14]....
        /*0dc4*/ 	.word	0x00000730
        /*0dc8*/ 	.word	0x000000ff
        /*0dcc*/ 	.word	0x00022890
        /*0dd0*/ 	.short	0x0100
        /*0dd2*/ 	.byte	0x08
	.zero		1


	//   ....[15]....
        /*0dd4*/ 	.word	0x00000740
        /*0dd8*/ 	.word	0x000000ff
        /*0ddc*/ 	.word	0x000228a0
        /*0de0*/ 	.short	0x0100
        /*0de2*/ 	.byte	0x08
	.zero		1


	//   ....[16]....
        /*0de4*/ 	.word	0x00000750
        /*0de8*/ 	.word	0x000000ff
        /*0dec*/ 	.word	0x00022898
        /*0df0*/ 	.short	0x0100
        /*0df2*/ 	.byte	0x08
	.zero		1


	//   ....[17]....
        /*0df4*/ 	.word	0x00000760
        /*0df8*/ 	.word	0x000000ff
        /*0dfc*/ 	.word	0x000228a8
        /*0e00*/ 	.short	0x0100
        /*0e02*/ 	.byte	0x08
	.zero		1


	//   ....[18]....
        /*0e04*/ 	.word	0x00000890
        /*0e08*/ 	.word	0x000000ff
        /*0e0c*/ 	.word	0x000228b0
        /*0e10*/ 	.short	0x0100
        /*0e12*/ 	.byte	0x08
	.zero		1


	//   ....[19]....
        /*0e14*/ 	.word	0x000008a0
        /*0e18*/ 	.word	0x000000ff
        /*0e1c*/ 	.word	0x000228c0
        /*0e20*/ 	.short	0x0100
        /*0e22*/ 	.byte	0x08
	.zero		1


	//   ....[20]....
        /*0e24*/ 	.word	0x000008b0
        /*0e28*/ 	.word	0x000000ff
        /*0e2c*/ 	.word	0x000228b8
        /*0e30*/ 	.short	0x0100
        /*0e32*/ 	.byte	0x08
	.zero		1


	//   ....[21]....
        /*0e34*/ 	.word	0x000008c0
        /*0e38*/ 	.word	0x000000ff
        /*0e3c*/ 	.word	0x000228c8
        /*0e40*/ 	.short	0x0100
        /*0e42*/ 	.byte	0x08
	.zero		1


	//   ....[22]....
        /*0e44*/ 	.word	0x00002d80
        /*0e48*/ 	.word	0x00000056
        /*0e4c*/ 	.word	0x00022890
        /*0e50*/ 	.short	0x010a
        /*0e52*/ 	.byte	0x3f
	.zero		1


	//   ....[23]....
        /*0e54*/ 	.word	0x00003fe0
        /*0e58*/ 	.word	0x00000056
        /*0e5c*/ 	.word	0x00022890
        /*0e60*/ 	.short	0x010a
        /*0e62*/ 	.byte	0x3f
	.zero		1


	//   ....[24]....
        /*0e64*/ 	.word	0x00005020
        /*0e68*/ 	.word	0x00000056
        /*0e6c*/ 	.word	0x00022890
        /*0e70*/ 	.short	0x010a
        /*0e72*/ 	.byte	0x3f
	.zero		1


	//   ....[25]....
        /*0e74*/ 	.word	0x000054e0
        /*0e78*/ 	.word	0x00000008
        /*0e7c*/ 	.word	0x00000000
        /*0e80*/ 	.short	0x0101
        /*0e82*/ 	.byte	0x3f
	.zero		1


	//   ....[26]....
        /*0e84*/ 	.word	0x00005520
        /*0e88*/ 	.word	0x00000056
        /*0e8c*/ 	.word	0x000228b0
        /*0e90*/ 	.short	0x010a
        /*0e92*/ 	.byte	0x3f
	.zero		1


	//   ....[27]....
        /*0e94*/ 	.word	0x00005d60
        /*0e98*/ 	.word	0x00000056
        /*0e9c*/ 	.word	0x00000000
        /*0ea0*/ 	.short	0x0101
        /*0ea2*/ 	.byte	0x3f
	.zero		1


	//   ....[28]....
        /*0ea4*/ 	.word	0x00006630
        /*0ea8*/ 	.word	0x00000013
        /*0eac*/ 	.word	0x00022800
        /*0eb0*/ 	.short	0x010a
        /*0eb2*/ 	.byte	0x3f
	.zero		1


	//   ....[29]....
        /*0eb4*/ 	.word	0x00006680
        /*0eb8*/ 	.word	0x00000013
        /*0ebc*/ 	.word	0x00022800
        /*0ec0*/ 	.short	0x010a
        /*0ec2*/ 	.byte	0x3f
	.zero		1


	//   ....[30]....
        /*0ec4*/ 	.word	0x00007160
        /*0ec8*/ 	.word	0x00000013
        /*0ecc*/ 	.word	0x00022800
        /*0ed0*/ 	.short	0x010a
        /*0ed2*/ 	.byte	0x3f
	.zero		1


	//   ....[31]....
        /*0ed4*/ 	.word	0x00008620
        /*0ed8*/ 	.word	0x00000013
        /*0edc*/ 	.word	0x00022800
        /*0ee0*/ 	.short	0x010a
        /*0ee2*/ 	.byte	0x3f
	.zero		1


	//   ....[32]....
        /*0ee4*/ 	.word	0x00009550
        /*0ee8*/ 	.word	0x00000009
        /*0eec*/ 	.word	0x00022830
        /*0ef0*/ 	.short	0x010a
        /*0ef2*/ 	.byte	0x3f
	.zero		1


	//   ....[33]....
        /*0ef4*/ 	.word	0x000095f0
        /*0ef8*/ 	.word	0x00000009
        /*0efc*/ 	.word	0x00022830
        /*0f00*/ 	.short	0x010a
        /*0f02*/ 	.byte	0x3f
	.zero		1


	//   ....[34]....
        /*0f04*/ 	.word	0x0000a970
        /*0f08*/ 	.word	0x0000000f
        /*0f0c*/ 	.word	0x00000000
        /*0f10*/ 	.short	0x0101
        /*0f12*/ 	.byte	0x3f
	.zero		1


	//   ....[35]....
        /*0f14*/ 	.word	0x0000af00
        /*0f18*/ 	.word	0x00000009
        /*0f1c*/ 	.word	0x00022850
        /*0f20*/ 	.short	0x010a
        /*0f22*/ 	.byte	0x3f
	.zero		1


	//   ....[36]....
        /*0f24*/ 	.word	0x0000af50
        /*0f28*/ 	.word	0x00000009
        /*0f2c*/ 	.word	0x00022850
        /*0f30*/ 	.short	0x010a
        /*0f32*/ 	.byte	0x3f
	.zero		1


	//   ....[37]....
        /*0f34*/ 	.word	0x0000b380
        /*0f38*/ 	.word	0x00000009
        /*0f3c*/ 	.word	0x00000000
        /*0f40*/ 	.short	0x0101
        /*0f42*/ 	.byte	0x3f
	.zero		1


	//   ....[38]....
        /*0f44*/ 	.word	0x0000b4e0
        /*0f48*/ 	.word	0x0000000e
        /*0f4c*/ 	.word	0x00022830
        /*0f50*/ 	.short	0x010a
        /*0f52*/ 	.byte	0x3f
	.zero		1


	//   ....[39]....
        /*0f54*/ 	.word	0x0000b540
        /*0f58*/ 	.word	0x0000000e
        /*0f5c*/ 	.word	0x00022830
        /*0f60*/ 	.short	0x010a
        /*0f62*/ 	.byte	0x3f
	.zero		1


	//   ....[40]....
        /*0f64*/ 	.word	0x0000c850
        /*0f68*/ 	.word	0x0000009c
        /*0f6c*/ 	.word	0x00000000
        /*0f70*/ 	.short	0x0101
        /*0f72*/ 	.byte	0x3f
	.zero		1


	//   ....[41]....
        /*0f74*/ 	.word	0x0000d6c0
        /*0f78*/ 	.word	0x0000000e
        /*0f7c*/ 	.word	0x00022850
        /*0f80*/ 	.short	0x010a
        /*0f82*/ 	.byte	0x3f
	.zero		1


	//   ....[42]....
        /*0f84*/ 	.word	0x0000d710
        /*0f88*/ 	.word	0x0000000e
        /*0f8c*/ 	.word	0x00022850
        /*0f90*/ 	.short	0x010a
        /*0f92*/ 	.byte	0x3f
	.zero		1


	//   ....[43]....
        /*0f94*/ 	.word	0x0000daf0
        /*0f98*/ 	.word	0x0000000e
        /*0f9c*/ 	.word	0x00000000
        /*0fa0*/ 	.short	0x0101
        /*0fa2*/ 	.byte	0x3f
	.zero		1


	//   ....[44]....
        /*0fa4*/ 	.word	0x0000dc10
        /*0fa8*/ 	.word	0x0000000e
        /*0fac*/ 	.word	0x00022830
        /*0fb0*/ 	.short	0x010a
        /*0fb2*/ 	.byte	0x3f
	.zero		1


	//   ....[45]....
        /*0fb4*/ 	.word	0x0000dc70
        /*0fb8*/ 	.word	0x0000000e
        /*0fbc*/ 	.word	0x00022830
        /*0fc0*/ 	.short	0x010a
        /*0fc2*/ 	.byte	0x3f
	.zero		1


	//   ....[46]....
        /*0fc4*/ 	.word	0x0000eff0
        /*0fc8*/ 	.word	0x000000a2
        /*0fcc*/ 	.word	0x00000000
        /*0fd0*/ 	.short	0x0101
        /*0fd2*/ 	.byte	0x3f
	.zero		1


	//   ....[47]....
        /*0fd4*/ 	.word	0x0000f610
        /*0fd8*/ 	.word	0x0000000e
        /*0fdc*/ 	.word	0x00022850
        /*0fe0*/ 	.short	0x010a
        /*0fe2*/ 	.byte	0x3f
	.zero		1


	//   ....[48]....
        /*0fe4*/ 	.word	0x0000f660
        /*0fe8*/ 	.word	0x0000000e
        /*0fec*/ 	.word	0x00022850
        /*0ff0*/ 	.short	0x010a
        /*0ff2*/ 	.byte	0x3f
	.zero		1


	//   ....[49]....
        /*0ff4*/ 	.word	0x0000fa50
        /*0ff8*/ 	.word	0x0000000e
        /*0ffc*/ 	.word	0x00000000
        /*1000*/ 	.short	0x0101
        /*1002*/ 	.byte	0x3f
	.zero		1


	//   ....[50]....
        /*1004*/ 	.word	0x00012020
        /*1008*/ 	.word	0x00000003
        /*100c*/ 	.word	0x00000000
        /*1010*/ 	.short	0x0101
        /*1012*/ 	.byte	0x3f
	.zero		1


	//   ....[51]....
        /*1014*/ 	.word	0x00014c60
        /*1018*/ 	.word	0x00000017
        /*101c*/ 	.word	0x00022820
        /*1020*/ 	.short	0x010a
        /*1022*/ 	.byte	0x3f
	.zero		1


	//   ....[52]....
        /*1024*/ 	.word	0x00014cf0
        /*1028*/ 	.word	0x00000003
        /*102c*/ 	.word	0x000228a0
        /*1030*/ 	.short	0x010a
        /*1032*/ 	.byte	0x3f
	.zero		1


	//   ....[53]....
        /*1034*/ 	.word	0x00014f40
        /*1038*/ 	.word	0x00000003
        /*103c*/ 	.word	0x000228c0
        /*1040*/ 	.short	0x010a
        /*1042*/ 	.byte	0x3f
	.zero		1


	//   ....[54]....
        /*1044*/ 	.word	0x00015550
        /*1048*/ 	.word	0x00000008
        /*104c*/ 	.word	0x000228a0
        /*1050*/ 	.short	0x010a
        /*1052*/ 	.byte	0x3f
	.zero		1


	//   ....[55]....
        /*1054*/ 	.word	0x00015790
        /*1058*/ 	.word	0x00000008
        /*105c*/ 	.word	0x000228c0
        /*1060*/ 	.short	0x010a
        /*1062*/ 	.byte	0x3f
	.zero		1


	//   ....[56]....
        /*1064*/ 	.word	0x00016820
        /*1068*/ 	.word	0x00000020
        /*106c*/ 	.word	0x00022840
        /*1070*/ 	.short	0x010a
        /*1072*/ 	.byte	0x3f
	.zero		1


	//   ....[57]....
        /*1074*/ 	.word	0x00016e40
        /*1078*/ 	.word	0x00000020
        /*107c*/ 	.word	0x00022830
        /*1080*/ 	.short	0x0107
        /*1082*/ 	.byte	0x3f
	.zero		1


	//   ....[58]....
        /*1084*/ 	.word	0x00016f20
        /*1088*/ 	.word	0x00000020
        /*108c*/ 	.word	0x00022830
        /*1090*/ 	.short	0x0101
        /*1092*/ 	.byte	0x3f
	.zero		1


	//   ....[59]....
        /*1094*/ 	.word	0x00017ae0
        /*1098*/ 	.word	0x00000017
        /*109c*/ 	.word	0x00022800
        /*10a0*/ 	.short	0x0107
        /*10a2*/ 	.byte	0x3f
	.zero		1


	//   ....[60]....
        /*10a4*/ 	.word	0x00017bd0
        /*10a8*/ 	.word	0x00000017
        /*10ac*/ 	.word	0x00022800
        /*10b0*/ 	.short	0x0101
        /*10b2*/ 	.byte	0x3f
	.zero		1


	//   ....[61]....
        /*10b4*/ 	.word	0x00017bf0
        /*10b8*/ 	.word	0x00000017
        /*10bc*/ 	.word	0x00022820
        /*10c0*/ 	.short	0x010a
        /*10c2*/ 	.byte	0x3f
	.zero		1


	//   ....[62]....
        /*10c4*/ 	.word	0x00017c80
        /*10c8*/ 	.word	0x00000020
        /*10cc*/ 	.word	0x00022860
        /*10d0*/ 	.short	0x010a
        /*10d2*/ 	.byte	0x3f
	.zero		1


	//   ....[63]....
        /*10d4*/ 	.word	0x00018380
        /*10d8*/ 	.word	0x00000020
        /*10dc*/ 	.word	0x00022850
        /*10e0*/ 	.short	0x0107
        /*10e2*/ 	.byte	0x3f
	.zero		1


	//   ....[64]....
        /*10e4*/ 	.word	0x00018450
        /*10e8*/ 	.word	0x00000020
        /*10ec*/ 	.word	0x00022850
        /*10f0*/ 	.short	0x0101
        /*10f2*/ 	.byte	0x3f
	.zero		1


	//   ....[65]....
        /*10f4*/ 	.word	0x00018790
        /*10f8*/ 	.word	0x00000004
        /*10fc*/ 	.word	0x00022840
        /*1100*/ 	.short	0x010a
        /*1102*/ 	.byte	0x3f
	.zero		1


	//   ....[66]....
        /*1104*/ 	.word	0x00018b70
        /*1108*/ 	.word	0x00000004
        /*110c*/ 	.word	0x00022830
        /*1110*/ 	.short	0x0107
        /*1112*/ 	.byte	0x3f
	.zero		1


	//   ....[67]....
        /*1114*/ 	.word	0x00018c30
        /*1118*/ 	.word	0x00000004
        /*111c*/ 	.word	0x00022830
        /*1120*/ 	.short	0x0101
        /*1122*/ 	.byte	0x3f
	.zero		1


	//   ....[68]....
        /*1124*/ 	.word	0x00018c60
        /*1128*/ 	.word	0x00000004
        /*112c*/ 	.word	0x00022860
        /*1130*/ 	.short	0x010a
        /*1132*/ 	.byte	0x3f
	.zero		1


	//   ....[69]....
        /*1134*/ 	.word	0x00019180
        /*1138*/ 	.word	0x00000004
        /*113c*/ 	.word	0x00022850
        /*1140*/ 	.short	0x0107
        /*1142*/ 	.byte	0x3f
	.zero		1


	//   ....[70]....
        /*1144*/ 	.word	0x00019240
        /*1148*/ 	.word	0x00000004
        /*114c*/ 	.word	0x00022850
        /*1150*/ 	.short	0x0101
        /*1152*/ 	.byte	0x3f
	.zero		1


	//   ....[71]....
        /*1154*/ 	.word	0x0001a0b0
        /*1158*/ 	.word	0x00000004
        /*115c*/ 	.word	0x00022820
        /*1160*/ 	.short	0x010a
        /*1162*/ 	.byte	0x3f
	.zero		1


	//   ....[72]....
        /*1164*/ 	.word	0x0001a220
        /*1168*/ 	.word	0x00000005
        /*116c*/ 	.word	0x00022840
        /*1170*/ 	.short	0x010a
        /*1172*/ 	.byte	0x3f
	.zero		1


	//   ....[73]....
        /*1174*/ 	.word	0x0001a2c0
        /*1178*/ 	.word	0x00000019
        /*117c*/ 	.word	0x00022840
        /*1180*/ 	.short	0x010a
        /*1182*/ 	.byte	0x3f
	.zero		1


	//   ....[74]....
        /*1184*/ 	.word	0x0001a300
        /*1188*/ 	.word	0x00000005
        /*118c*/ 	.word	0x00022860
        /*1190*/ 	.short	0x010a
        /*1192*/ 	.byte	0x3f
	.zero		1


	//   ....[75]....
        /*1194*/ 	.word	0x0001a340
        /*1198*/ 	.word	0x00000019
        /*119c*/ 	.word	0x00022860
        /*11a0*/ 	.short	0x010a
        /*11a2*/ 	.byte	0x3f
	.zero		1


	//   ....[76]....
        /*11a4*/ 	.word	0x0001a3a0
        /*11a8*/ 	.word	0x00000056
        /*11ac*/ 	.word	0x00022890
        /*11b0*/ 	.short	0x010a
        /*11b2*/ 	.byte	0x3f
	.zero		1


	//   ....[77]....
        /*11b4*/ 	.word	0x0001a630
        /*11b8*/ 	.word	0x00000056
        /*11bc*/ 	.word	0x00022890
        /*11c0*/ 	.short	0x010a
        /*11c2*/ 	.byte	0x3f
	.zero		1


	//   ....[78]....
        /*11c4*/ 	.word	0x0001a8e0
        /*11c8*/ 	.word	0x00000056
        /*11cc*/ 	.word	0x00022890
        /*11d0*/ 	.short	0x010a
        /*11d2*/ 	.byte	0x3f
	.zero		1


	//   ....[79]....
        /*11d4*/ 	.word	0x0001ab90
        /*11d8*/ 	.word	0x00000056
        /*11dc*/ 	.word	0x000228b0
        /*11e0*/ 	.short	0x010a
        /*11e2*/ 	.byte	0x3f
	.zero		1


	//   ....[80]....
        /*11e4*/ 	.word	0x0001b050
        /*11e8*/ 	.word	0x00000013
        /*11ec*/ 	.word	0x00022800
        /*11f0*/ 	.short	0x010a
        /*11f2*/ 	.byte	0x3f
	.zero		1


	//   ....[81]....
        /*11f4*/ 	.word	0x0001b630
        /*11f8*/ 	.word	0x00000013
        /*11fc*/ 	.word	0x00022800
        /*1200*/ 	.short	0x010a
        /*1202*/ 	.byte	0x3f
	.zero		1


	//   ....[82]....
        /*1204*/ 	.word	0x0001b680
        /*1208*/ 	.word	0x00000009
        /*120c*/ 	.word	0x00022830
        /*1210*/ 	.short	0x010a
        /*1212*/ 	.byte	0x3f
	.zero		1


	//   ....[83]....
        /*1214*/ 	.word	0x0001b6d0
        /*1218*/ 	.word	0x00000009
        /*121c*/ 	.word	0x00022850
        /*1220*/ 	.short	0x010a
        /*1222*/ 	.byte	0x3f
	.zero		1


	//   ....[84]....
        /*1224*/ 	.word	0x0001b720
        /*1228*/ 	.word	0x0000000e
        /*122c*/ 	.word	0x00022830
        /*1230*/ 	.short	0x010a
        /*1232*/ 	.byte	0x3f
	.zero		1


	//   ....[85]....
        /*1234*/ 	.word	0x0001b770
        /*1238*/ 	.word	0x0000000e
        /*123c*/ 	.word	0x00022850
        /*1240*/ 	.short	0x010a
        /*1242*/ 	.byte	0x3f
	.zero		1


	//   ....[86]....
        /*1244*/ 	.word	0x0001b7c0
        /*1248*/ 	.word	0x0000000e
        /*124c*/ 	.word	0x00022830
        /*1250*/ 	.short	0x010a
        /*1252*/ 	.byte	0x3f
	.zero		1


	//   ....[87]....
        /*1254*/ 	.word	0x0001b810
        /*1258*/ 	.word	0x0000000e
        /*125c*/ 	.word	0x00022850
        /*1260*/ 	.short	0x010a
        /*1262*/ 	.byte	0x3f
	.zero		1


	//   ....[88]....
        /*1264*/ 	.word	0x0001bde0
        /*1268*/ 	.word	0x00000017
        /*126c*/ 	.word	0x00022820
        /*1270*/ 	.short	0x010a
        /*1272*/ 	.byte	0x3f
	.zero		1


	//   ....[89]....
        /*1274*/ 	.word	0x0001be30
        /*1278*/ 	.word	0x00000003
        /*127c*/ 	.word	0x000228a0
        /*1280*/ 	.short	0x010a
        /*1282*/ 	.byte	0x3f
	.zero		1


	//   ....[90]....
        /*1284*/ 	.word	0x0001be80
        /*1288*/ 	.word	0x00000003
        /*128c*/ 	.word	0x000228c0
        /*1290*/ 	.short	0x010a
        /*1292*/ 	.byte	0x3f
	.zero		1


	//   ....[91]....
        /*1294*/ 	.word	0x0001bed0
        /*1298*/ 	.word	0x00000008
        /*129c*/ 	.word	0x000228a0
        /*12a0*/ 	.short	0x010a
        /*12a2*/ 	.byte	0x3f
	.zero		1


	//   ....[92]....
        /*12a4*/ 	.word	0x0001bf20
        /*12a8*/ 	.word	0x00000008
        /*12ac*/ 	.word	0x000228c0
        /*12b0*/ 	.short	0x010a
        /*12b2*/ 	.byte	0x3f
	.zero		1


	//   ....[93]....
        /*12b4*/ 	.word	0x0001c040
        /*12b8*/ 	.word	0x00000020
        /*12bc*/ 	.word	0x00022840
        /*12c0*/ 	.short	0x010a
        /*12c2*/ 	.byte	0x3f
	.zero		1


	//   ....[94]....
        /*12c4*/ 	.word	0x0001d320
        /*12c8*/ 	.word	0x00000017
        /*12cc*/ 	.word	0x00022820
        /*12d0*/ 	.short	0x010a
        /*12d2*/ 	.byte	0x3f
	.zero		1


	//   ....[95]....
        /*12d4*/ 	.word	0x0001d370
        /*12d8*/ 	.word	0x00000020
        /*12dc*/ 	.word	0x00022860
        /*12e0*/ 	.short	0x010a
        /*12e2*/ 	.byte	0x3f
	.zero		1


	//   ....[96]....
        /*12e4*/ 	.word	0x0001dce0
        /*12e8*/ 	.word	0x00000004
        /*12ec*/ 	.word	0x00022840
        /*12f0*/ 	.short	0x010a
        /*12f2*/ 	.byte	0x3f
	.zero		1


	//   ....[97]....
        /*12f4*/ 	.word	0x0001e3c0
        /*12f8*/ 	.word	0x00000004
        /*12fc*/ 	.word	0x00022860
        /*1300*/ 	.short	0x010a
        /*1302*/ 	.byte	0x3f
	.zero		1


	//   ....[98]....
        /*1304*/ 	.word	0x0001f460
        /*1308*/ 	.word	0x00000004
        /*130c*/ 	.word	0x00022820
        /*1310*/ 	.short	0x010a
        /*1312*/ 	.byte	0x3f
	.zero		1


	//   ....[99]....
        /*1314*/ 	.word	0x0001f600
        /*1318*/ 	.word	0x00000005
        /*131c*/ 	.word	0x00022840
        /*1320*/ 	.short	0x010a
        /*1322*/ 	.byte	0x3f
	.zero		1


	//   ....[100]....
        /*1324*/ 	.word	0x0001f650
        /*1328*/ 	.word	0x00000019
        /*132c*/ 	.word	0x00022840
        /*1330*/ 	.short	0x010a
        /*1332*/ 	.byte	0x3f
	.zero		1


	//   ....[101]....
        /*1334*/ 	.word	0x0001f6a0
        /*1338*/ 	.word	0x00000005
        /*133c*/ 	.word	0x00022860
        /*1340*/ 	.short	0x010a
        /*1342*/ 	.byte	0x3f
	.zero		1


	//----- nvinfo : EIATTR_NUM_MBARRIERS
	.align		4
.L_1564:
        /*1344*/ 	.byte	0x03, 0x38
        /*1346*/ 	.short	0x0016


	//----- nvinfo : EIATTR_EXIT_INSTR_OFFSETS
	.align		4
        /*1348*/ 	.byte	0x04, 0x1c
        /*134a*/ 	.short	(.L_1566 - .L_1565)


	//   ....[0]....
.L_1565:
        /*134c*/ 	.word	0x0001a390


	//----- nvinfo : EIATTR_MAX_THREADS
	.align		4
.L_1566:
        /*1350*/ 	.byte	0x04, 0x05
        /*1352*/ 	.short	(.L_1568 - .L_1567)
.L_1567:
        /*1354*/ 	.word	0x00000180
        /*1358*/ 	.word	0x00000001
        /*135c*/ 	.word	0x00000001


	//----- nvinfo : EIATTR_CRS_STACK_SIZE
	.align		4
.L_1568:
        /*1360*/ 	.byte	0x04, 0x1e
        /*1362*/ 	.short	(.L_1570 - .L_1569)
.L_1569:
        /*1364*/ 	.word	0x00000000


	//----- nvinfo : EIATTR_CBANK_PARAM_SIZE
	.align		4
.L_1570:
        /*1368*/ 	.byte	0x03, 0x19
        /*136a*/ 	.short	0x0af0


	//----- nvinfo : EIATTR_PARAM_CBANK
	.align		4
        /*136c*/ 	.byte	0x04, 0x0a
        /*136e*/ 	.short	(.L_1572 - .L_1571)
	.align		4
.L_1571:
        /*1370*/ 	.word	index@(.nv.constant0._ZN7cutlass13device_kernelIN5flash11enable_sm90INS1_16FlashAttnFwdSm90INS1_25CollectiveMainloopFwdSm90ILi2EN4cute5tupleIJNS5_1CILi1EEES8_S8_EEENS6_IJNS7_ILi128EEENS7_ILi96EEENS7_ILi64EEEEEELi256ENS_6half_tEfNS_4arch4Sm90ELb1ELb0ELb0ELb1ELb1ELb1ELb0ELb1ELb0ELb1ELb0ELb0EEENS1_21CollectiveEpilogueFwdINS6_IJSA_NS7_ILi256EEESB_EEES9_SE_SG_Li256ELb1ELb1ELb0ELb0EEENS1_36VarlenDynamicPersistentTileSchedulerILi128ELi96ELi256ELi128ELb0ELb1ELb1ELb1ELb1ELb1EEEEEEEEEvNT_6ParamsE)
        /*1374*/ 	.short	0x0210
        /*1376*/ 	.short	0x0af0


	//----- nvinfo : EIATTR_SW_WAR
	.align		4
.L_1572:
        /*1378*/ 	.byte	0x04, 0x36
        /*137a*/ 	.short	(.L_1574 - .L_1573)
.L_1573:
        /*137c*/ 	.word	0x00000008
.L_1574:


//--------------------- .nv.info._ZN7cutlass13device_kernelIN5flash11enable_sm90INS1_16FlashAttnFwdSm90INS1_25CollectiveMainloopFwdSm90ILi2EN4cute5tupleIJNS5_1CILi1EEES8_S8_EEENS6_IJNS7_ILi128EEENS7_ILi96EEENS7_ILi64EEEEEELi256ENS_6half_tEfNS_4arch4Sm90ELb1ELb0ELb0ELb1ELb1ELb0ELb1ELb1ELb0ELb1ELb0ELb0EEENS1_21CollectiveEpilogueFwdINS6_IJSA_NS7_ILi256EEESB_EEES9_SE_SG_Li256ELb1ELb1ELb0ELb0EEENS1_36VarlenDynamicPersistentTileSchedulerILi128ELi96ELi256ELi128ELb0ELb1ELb1ELb1ELb1ELb1EEEEEEEEEvNT_6ParamsE --------------------------
	.section	.nv.info._ZN7cutlass13device_kernelIN5flash11enable_sm90INS1_16FlashAttnFwdSm90INS1_25CollectiveMainloopFwdSm90ILi2EN4cute5tupleIJNS5_1CILi1EEES8_S8_EEENS6_IJNS7_ILi128EEENS7_ILi96EEENS7_ILi64EEEEEELi256ENS_6half_tEfNS_4arch4Sm90ELb1ELb0ELb0ELb1ELb1ELb0ELb1ELb1ELb0ELb1ELb0ELb0EEENS1_21CollectiveEpilogueFwdINS6_IJSA_NS7_ILi256EEESB_EEES9_SE_SG_Li256ELb1ELb1ELb0ELb0EEENS1_36VarlenDynamicPersistentTileSchedulerILi128ELi96ELi256ELi128ELb0ELb1ELb1ELb1ELb1ELb1EEEEEEEEEvNT_6ParamsE,"",@"SHT_CUDA_INFO"
	.sectionflags	@""
	.align	4


	//----- nvinfo : EIATTR_CUDA_API_VERSION
	.align		4
        /*0000*/ 	.byte	0x04, 0x37
        /*0002*/ 	.short	(.L_1576 - .L_1575)
.L_1575:
        /*0004*/ 	.word	0x00000082


	//----- nvinfo : EIATTR_KPARAM_INFO
	.align		4
.L_1576:
        /*0008*/ 	.byte	0x04, 0x17
        /*000a*/ 	.short	(.L_1578 - .L_1577)
.L_1577:
        /*000c*/ 	.word	0x00000000
        /*0010*/ 	.short	0x0000
        /*0012*/ 	.short	0x0070
        /*0014*/ 	.byte	0x00, 0xf0, 0x01, 0x2e


	//----- nvinfo : EIATTR_SPARSE_MMA_MASK
	.align		4
.L_1578:
        /*0018*/ 	.byte	0x03, 0x50
        /*001a*/ 	.short	0x0000


	//----- nvinfo : EIATTR_MAXREG_COUNT
	.align		4
        /*001c*/ 	.byte	0x03, 0x1b
        /*001e*/ 	.short	0x00a8


	//----- nvinfo : EIATTR_NUM_BARRIERS
	.align		4
        /*0020*/ 	.byte	0x02, 0x4c
        /*0022*/ 	.byte	0x10
	.zero		1


	//----- nvinfo : EIATTR_EXTERNS
	.align		4
        /*0024*/ 	.byte	0x04, 0x0f
        /*0026*/ 	.short	(.L_1580 - .L_1579)


	//   ....[0]....
	.align		4
.L_1579:
        /*0028*/ 	.word	index@(__assertfail)


	//----- nvinfo : EIATTR_ANNOTATIONS
	.align		4
.L_1580:
        /*002c*/ 	.byte	0x04, 0x55
        /*002e*/ 	.short	(.L_1582 - .L_1581)


	//   ....[0]....
.L_1581:
        /* <DEDUP_REMOVED lines=18> */


	//----- nvinfo : EIATTR_MERCURY_ISA_VERSION
	.align		4
.L_1582:
        /*0140*/ 	.byte	0x03, 0x5f
        /*0142*/ 	.short	0x0101


	//----- nvinfo : EIATTR_UNUSED_LOAD_BYTE_OFFSET
	.align		4
        /*0144*/ 	.byte	0x04, 0x44
        /*0146*/ 	.short	(.L_1584 - .L_1583)


	//   ....[0]....
.L_1583:
        /*0148*/ 	.word	0x000009b0
        /*014c*/ 	.word	0x0000fff0


	//   ....[1]....
        /*0150*/ 	.word	0x00009a00
        /*0154*/ 	.word	0x0000fff0


	//----- nvinfo : EIATTR_INT_WARP_WIDE_INSTR_OFFSETS
	.align		4
.L_1584:
        /*0158*/ 	.byte	0x04, 0x31
        /*015a*/ 	.short	(.L_1586 - .L_1585)


	//   ....[0]....
.L_1585:
        /*015c*/ 	.word	0x000000c0


	//   ....[1]....
        /*0160*/ 	.word	0x000000d0


	//   ....[2]....
        /*0164*/ 	.word	0x000000e0


	//   ....[3]....
        /*0168*/ 	.word	0x00000180


	//   ....[4]....
        /*016c*/ 	.word	0x0000dc20


	//   ....[5]....
        /*0170*/ 	.word	0x0000dcb0


	//   ....[6]....
        /*0174*/ 	.word	0x00011bd0


	//   ....[7]....
        /*0178*/ 	.word	0x00011c60


	//----- nvinfo : EIATTR_COOP_GROUP_MASK_REGIDS
	.align		4
.L_1586:
        /*017c*/ 	.byte	0x04, 0x29
        /*017e*/ 	.short	(.L_1588 - .L_1587)


	//   ....[0]....
.L_1587:
        /*0180*/ 	.word	0xffffffff


	//   ....[1]....
        /*0184*/ 	.word	0xffffffff


	//   ....[2]....
        /*0188*/ 	.word	0xffffffff


	//   ....[3]....
        /*018c*/ 	.word	0xffffffff


	//   ....[4]....
        /*0190*/ 	.word	0xffffffff


	//   ....[5]....
        /*0194*/ 	.word	0xffffffff


	//   ....[6]....
        /*0198*/ 	.word	0xffffffff


	//   ....[7]....
        /*019c*/ 	.word	0xffffffff


	//   ....[8]....
        /*01a0*/ 	.word	0xffffffff


	//   ....[9]....
        /*01a4*/ 	.word	0xffffffff


	//   ....[10]....
        /*01a8*/ 	.word	0xffffffff


	//   ....[11]....
        /*01ac*/ 	.word	0xffffffff


	//   ....[12]....
        /*01b0*/ 	.word	0xffffffff


	//   ....[13]....
        /*01b4*/ 	.word	0xffffffff


	//   ....[14]....
        /*01b8*/ 	.word	0xffffffff


	//   ....[15]....
        /*01bc*/ 	.word	0xffffffff


	//   ....[16]....
        /*01c0*/ 	.word	0xffffffff


	//   ....[17]....
        /*01c4*/ 	.word	0xffffffff


	//   ....[18]....
        /*01c8*/ 	.word	0xffffffff


	//   ....[19]....
        /*01cc*/ 	.word	0xffffffff


	//   ....[20]....
        /*01d0*/ 	.word	0xffffffff


	//   ....[21]....
        /*01d4*/ 	.word	0xffffffff


	//   ....[22]....
        /*01d8*/ 	.word	0xffffffff


	//   ....[23]....
        /*01dc*/ 	.word	0xffffffff


	//   ....[24]....
        /*01e0*/ 	.word	0xffffffff


	//   ....[25]....
        /*01e4*/ 	.word	0xffffffff


	//   ....[26]....
        /*01e8*/ 	.word	0xffffffff


	//   ....[27]....
        /*01ec*/ 	.word	0xffffffff


	//   ....[28]....
        /*01f0*/ 	.word	0xffffffff


	//   ....[29]....
        /*01f4*/ 	.word	0xffffffff


	//   ....[30]....
        /*01f8*/ 	.word	0xffffffff


	//   ....[31]....
        /*01fc*/ 	.word	0xffffffff


	//   ....[32]....
        /*0200*/ 	.word	0xffffffff


	//   ....[33]....
        /*0204*/ 	.word	0xffffffff


	//   ....[34]....
        /*0208*/ 	.word	0xffffffff


	//   ....[35]....
        /*020c*/ 	.word	0xffffffff


	//   ....[36]....
        /*0210*/ 	.word	0xffffffff


	//   ....[37]....
        /*0214*/ 	.word	0xffffffff


	//   ....[38]....
        /*0218*/ 	.word	0xffffffff


	//   ....[39]....
        /*021c*/ 	.word	0xffffffff


	//   ....[40]....
        /*0220*/ 	.word	0xffffffff


	//   ....[41]....
        /*0224*/ 	.word	0xffffffff


	//   ....[42]....
        /*0228*/ 	.word	0xffffffff


	//   ....[43]....
        /*022c*/ 	.word	0xffffffff


	//   ....[44]....
        /*0230*/ 	.word	0xffffffff


	//   ....[45]....
        /*0234*/ 	.word	0xffffffff


	//   ....[46]....
        /*0238*/ 	.word	0xffffffff


	//   ....[47]....
        /*023c*/ 	.word	0xffffffff


	//   ....[48]....
        /*0240*/ 	.word	0xffffffff


	//   ....[49]....
        /*0244*/ 	.word	0xffffffff


	//   ....[50]....
        /*0248*/ 	.word	0xffffffff


	//   ....[51]....
        /*024c*/ 	.word	0xffffffff


	//   ....[52]....
        /*0250*/ 	.word	0xffffffff


	//   ....[53]....
        /*0254*/ 	.word	0xffffffff


	//   ....[54]....
        /*0258*/ 	.word	0xffffffff


	//   ....[55]....
        /*025c*/ 	.word	0xffffffff


	//   ....[56]....
        /*0260*/ 	.word	0xffffffff


	//   ....[57]....
        /*0264*/ 	.word	0xffffffff


	//   ....[58]....
        /*0268*/ 	.word	0xffffffff


	//   ....[59]....
        /*026c*/ 	.word	0xffffffff


	//   ....[60]....
        /*0270*/ 	.word	0xffffffff


	//   ....[61]....
        /*0274*/ 	.word	0xffffffff


	//   ....[62]....
        /*0278*/ 	.word	0xffffffff


	//   ....[63]....
        /*027c*/ 	.word	0xffffffff


	//   ....[64]....
        /*0280*/ 	.word	0xffffffff


	//   ....[65]....
        /*0284*/ 	.word	0xffffffff


	//   ....[66]....
        /*0288*/ 	.word	0xffffffff


	//   ....[67]....
        /*028c*/ 	.word	0xffffffff


	//   ....[68]....
        /*0290*/ 	.word	0xffffffff


	//   ....[69]....
        /*0294*/ 	.word	0xffffffff


	//   ....[70]....
        /*0298*/ 	.word	0xffffffff


	//   ....[71]....
        /*029c*/ 	.word	0xffffffff


	//   ....[72]....
        /*02a0*/ 	.word	0xffffffff


	//   ....[73]....
        /*02a4*/ 	.word	0xffffffff


	//   ....[74]....
        /*02a8*/ 	.word	0xffffffff


	//   ....[75]....
        /*02ac*/ 	.word	0xffffffff


	//   ....[76]....
        /*02b0*/ 	.word	0xffffffff


	//   ....[77]....
        /*02b4*/ 	.word	0xffffffff


	//   ....[78]....
        /*02b8*/ 	.word	0xffffffff


	//   ....[79]....
        /*02bc*/ 	.word	0xffffffff


	//   ....[80]....
        /*02c0*/ 	.word	0xffffffff


	//   ....[81]....
        /*02c4*/ 	.word	0xffffffff


	//   ....[82]....
        /*02c8*/ 	.word	0xffffffff


	//   ....[83]....
        /*02cc*/ 	.word	0xffffffff


	//   ....[84]....
        /*02d0*/ 	.word	0xffffffff


	//   ....[85]....
        /*02d4*/ 	.word	0xffffffff


	//   ....[86]....
        /*02d8*/ 	.word	0xffffffff


	//   ....[87]....
        /*02dc*/ 	.word	0xffffffff


	//   ....[88]....
        /*02e0*/ 	.word	0xffffffff


	//   ....[89]....
        /*02e4*/ 	.word	0xffffffff


	//   ....[90]....
        /*02e8*/ 	.word	0xffffffff


	//   ....[91]....
        /*02ec*/ 	.word	0xffffffff


	//   ....[92]....
        /*02f0*/ 	.word	0xffffffff


	//   ....[93]....
        /*02f4*/ 	.word	0xffffffff


	//   ....[94]....
        /*02f8*/ 	.word	0xffffffff


	//   ....[95]....
        /*02fc*/ 	.word	0xffffffff


	//   ....[96]....
        /*0300*/ 	.word	0xffffffff


	//   ....[97]....
        /*0304*/ 	.word	0xffffffff


	//   ....[98]....
        /*0308*/ 	.word	0xffffffff


	//   ....[99]....
        /*030c*/ 	.word	0xffffffff


	//   ....[100]....
        /*0310*/ 	.word	0xffffffff


	//   ....[101]....
        /*0314*/ 	.word	0xffffffff


	//   ....[102]....
        /*0318*/ 	.word	0xffffffff


	//   ....[103]....
        /*031c*/ 	.word	0xffffffff


	//   ....[104]....
        /*0320*/ 	.word	0xffffffff


	//   ....[105]....
        /*0324*/ 	.word	0xffffffff


	//   ....[106]....
        /*0328*/ 	.word	0xffffffff


	//   ....[107]....
        /*032c*/ 	.word	0xffffffff


	//   ....[108]....
        /*0330*/ 	.word	0xffffffff


	//   ....[109]....
        /*0334*/ 	.word	0xffffffff


	//   ....[110]....
        /*0338*/ 	.word	0xffffffff


	//   ....[111]....
        /*033c*/ 	.word	0xffffffff


	//   ....[112]....
        /*0340*/ 	.word	0xffffffff


	//   ....[113]....
        /*0344*/ 	.word	0xffffffff


	//   ....[114]....
        /*0348*/ 	.word	0xffffffff


	//   ....[115]....
        /*034c*/ 	.word	0xffffffff


	//   ....[116]....
        /*0350*/ 	.word	0xffffffff


	//   ....[117]....
        /*0354*/ 	.word	0xffffffff


	//   ....[118]....
        /*0358*/ 	.word	0xffffffff


	//   ....[119]....
        /*035c*/ 	.word	0xffffffff


	//   ....[120]....
        /*0360*/ 	.word	0xffffffff


	//   ....[121]....
        /*0364*/ 	.word	0xffffffff


	//   ....[122]....
        /*0368*/ 	.word	0xffffffff


	//   ....[123]....
        /*036c*/ 	.word	0xffffffff


	//   ....[124]....
        /*0370*/ 	.word	0xffffffff


	//   ....[125]....
        /*0374*/ 	.word	0xffffffff


	//   ....[126]....
        /*0378*/ 	.word	0xffffffff


	//   ....[127]....
        /*037c*/ 	.word	0xffffffff


	//   ....[128]....
        /*0380*/ 	.word	0xffffffff


	//   ....[129]....
        /*0384*/ 	.word	0xffffffff


	//   ....[130]....
        /*0388*/ 	.word	0xffffffff


	//   ....[131]....
        /*038c*/ 	.word	0xffffffff


	//   ....[132]....
        /*0390*/ 	.word	0xffffffff


	//   ....[133]....
        /*0394*/ 	.word	0xffffffff


	//   ....[134]....
        /*0398*/ 	.word	0xffffffff


	//   ....[135]....
        /*039c*/ 	.word	0xffffffff


	//   ....[136]....
        /*03a0*/ 	.word	0xffffffff


	//   ....[137]....
        /*03a4*/ 	.word	0xffffffff


	//   ....[138]....
        /*03a8*/ 	.word	0xffffffff


	//   ....[139]....
        /*03ac*/ 	.word	0xffffffff


	//   ....[140]....
        /*03b0*/ 	.word	0xffffffff


	//   ....[141]....
        /*03b4*/ 	.word	0xffffffff


	//   ....[142]....
        /*03b8*/ 	.word	0xffffffff


	//   ....[143]....
        /*03bc*/ 	.word	0xffffffff


	//   ....[144]....
        /*03c0*/ 	.word	0xffffffff


	//   ....[145]....
        /*03c4*/ 	.word	0xffffffff


	//   ....[146]....
        /*03c8*/ 	.word	0xffffffff


	//   ....[147]....
        /*03cc*/ 	.word	0xffffffff


	//   ....[148]....
        /*03d0*/ 	.word	0xffffffff


	//   ....[149]....
        /*03d4*/ 	.word	0xffffffff


	//   ....[150]....
        /*03d8*/ 	.word	0xffffffff


	//   ....[151]....
        /*03dc*/ 	.word	0xffffffff


	//   ....[152]....
        /*03e0*/ 	.word	0xffffffff


	//   ....[153]....
        /*03e4*/ 	.word	0xffffffff


	//   ....[154]....
        /*03e8*/ 	.word	0xffffffff


	//   ....[155]....
        /*03ec*/ 	.word	0xffffffff


	//   ....[156]....
        /*03f0*/ 	.word	0xffffffff


	//   ....[157]....
        /*03f4*/ 	.word	0xffffffff


	//   ....[158]....
        /*03f8*/ 	.word	0xffffffff


	//   ....[159]....
        /*03fc*/ 	.word	0xffffffff


	//   ....[160]....
        /*0400*/ 	.word	0xffffffff


	//   ....[161]....
        /*0404*/ 	.word	0x0500000f


	//   ....[162]....
        /*0408*/ 	.word	0x0500000f


	//   ....[163]....
        /*040c*/ 	.word	0x0500000f


	//   ....[164]....
        /*0410*/ 	.word	0x0500000f


	//   ....[165]....
        /*0414*/ 	.word	0x0500000f


	//   ....[166]....
        /*0418*/ 	.word	0x0500000f


	//   ....[167]....
        /*041c*/ 	.word	0x0500000f


	//   ....[168]....
        /*0420*/ 	.word	0x0500000f


	//   ....[169]....
        /*0424*/ 	.word	0x0500000f


	//   ....[170]....
        /*0428*/ 	.word	0x0500000f


	//   ....[171]....
        /*042c*/ 	.word	0x0500000f


	//   ....[172]....
        /*0430*/ 	.word	0x0500000f


	//   ....[173]....
        /*0434*/ 	.word	0x0500000f


	//   ....[174]....
        /*0438*/ 	.word	0x0500000f


	//   ....[175]....
        /*043c*/ 	.word	0x0500000f


	//   ....[176]....
        /*0440*/ 	.word	0x0500000f


	//   ....[177]....
        /*0444*/ 	.word	0x0500000f


	//   ....[178]....
        /*0448*/ 	.word	0x0500000f


	//   ....[179]....
        /*044c*/ 	.word	0x0500000f


	//   ....[180]....
        /*0450*/ 	.word	0x0500000f


	//   ....[181]....
        /*0454*/ 	.word	0x0500000f


	//   ....[182]....
        /*0458*/ 	.word	0x0500000f


	//   ....[183]....
        /*045c*/ 	.word	0x0500000f


	//   ....[184]....
        /*0460*/ 	.word	0x0500000f


	//   ....[185]....
        /*0464*/ 	.word	0x0500000f


	//   ....[186]....
        /*0468*/ 	.word	0x0500000f


	//   ....[187]....
        /*046c*/ 	.word	0x0500000f


	//   ....[188]....
        /*0470*/ 	.word	0x0500000f


	//   ....[189]....
        /*0474*/ 	.word	0x0500000f


	//   ....[190]....
        /*0478*/ 	.word	0x0500000f


	//   ....[191]....
        /*047c*/ 	.word	0x0500000f


	//   ....[192]....
        /*0480*/ 	.word	0x0500000f


	//   ....[193]....
        /*0484*/ 	.word	0x0500000f


	//   ....[194]....
        /*0488*/ 	.word	0x0500000f


	//   ....[195]....
        /*048c*/ 	.word	0x0500000f


	//   ....[196]....
        /*0490*/ 	.word	0x0500000f


	//   ....[197]....
        /*0494*/ 	.word	0x0500000f


	//   ....[198]....
        /*0498*/ 	.word	0x0500000f


	//   ....[199]....
        /*049c*/ 	.word	0x0500000f


	//   ....[200]....
        /*04a0*/ 	.word	0x0500000f


	//   ....[201]....
        /*04a4*/ 	.word	0x0500000f


	//   ....[202]....
        /*04a8*/ 	.word	0x0500000f


	//   ....[203]....
        /*04ac*/ 	.word	0x0500000f


	//   ....[204]....
        /*04b0*/ 	.word	0x0500000f


	//   ....[205]....
        /*04b4*/ 	.word	0x0500000f


	//   ....[206]....
        /*04b8*/ 	.word	0x0500000f


	//   ....[207]....
        /*04bc*/ 	.word	0x0500000f


	//   ....[208]....
        /*04c0*/ 	.word	0x0500000f


	//   ....[209]....
        /*04c4*/ 	.word	0x0500000f


	//   ....[210]....
        /*04c8*/ 	.word	0x0500000f


	//   ....[211]....
        /*04cc*/ 	.word	0x0500000f


	//   ....[212]....
        /*04d0*/ 	.word	0x0500000f


	//   ....[213]....
        /*04d4*/ 	.word	0x0500000f


	//   ....[214]....
        /*04d8*/ 	.word	0x0500000f


	//   ....[215]....
        /*04dc*/ 	.word	0x0500000f


	//   ....[216]....
        /*04e0*/ 	.word	0x0500000f


	//   ....[217]....
        /*04e4*/ 	.word	0x0500000f


	//   ....[218]....
        /*04e8*/ 	.word	0x0500000f


	//   ....[219]....
        /*04ec*/ 	.word	0x0500000f


	//   ....[220]....
        /*04f0*/ 	.word	0x0500000f


	//   ....[221]....
        /*04f4*/ 	.word	0x0500000f


	//   ....[222]....
        /*04f8*/ 	.word	0x0500000f


	//   ....[223]....
        /*04fc*/ 	.word	0x0500000f


	//   ....[224]....
        /*0500*/ 	.word	0x0500000f


	//   ....[225]....
        /*0504*/ 	.word	0x0500000f


	//   ....[226]....
        /*0508*/ 	.word	0x0500000f


	//   ....[227]....
        /*050c*/ 	.word	0x0500000f


	//   ....[228]....
        /*0510*/ 	.word	0x0500000f


	//   ....[229]....
        /*0514*/ 	.word	0x0500000f


	//   ....[230]....
        /*0518*/ 	.word	0x0500000f


	//   ....[231]....
        /*051c*/ 	.word	0x0500000f


	//   ....[232]....
        /*0520*/ 	.word	0x0500000f


	//   ....[233]....
        /*0524*/ 	.word	0x0500000f


	//   ....[234]....
        /*0528*/ 	.word	0x0500000f


	//   ....[235]....
        /*052c*/ 	.word	0x0500000f


	//   ....[236]....
        /*0530*/ 	.word	0x0500000f


	//   ....[237]....
        /*0534*/ 	.word	0x0500000f


	//   ....[238]....
        /*0538*/ 	.word	0x0500000f


	//   ....[239]....
        /*053c*/ 	.word	0x0500000f


	//   ....[240]....
        /*0540*/ 	.word	0x0500000f


	//   ....[241]....
        /*0544*/ 	.word	0x0500000f


	//   ....[242]....
        /*0548*/ 	.word	0x0500000f


	//   ....[243]....
        /*054c*/ 	.word	0x0500000f


	//   ....[244]....
        /*0550*/ 	.word	0x0500000f


	//   ....[245]....
        /*0554*/ 	.word	0x0500000f


	//   ....[246]....
        /*0558*/ 	.word	0x0500000f


	//   ....[247]....
        /*055c*/ 	.word	0x0500000f


	//   ....[248]....
        /*0560*/ 	.word	0x0500000f


	//   ....[249]....
        /*0564*/ 	.word	0x0500000f


	//   ....[250]....
        /*0568*/ 	.word	0x0500000f


	//   ....[251]....
        /*056c*/ 	.word	0x0500000f


	//   ....[252]....
        /*0570*/ 	.word	0x0500000f


	//   ....[253]....
        /*0574*/ 	.word	0x0500000f


	//   ....[254]....
        /*0578*/ 	.word	0x0500000f


	//   ....[255]....
        /*057c*/ 	.word	0x0500000f


	//   ....[0]....
        /*0580*/ 	.word	0x0500000f


	//   ....[1]....
        /*0584*/ 	.word	0x0500000f


	//   ....[2]....
        /*0588*/ 	.word	0x0500000f


	//   ....[3]....
        /*058c*/ 	.word	0x0500000f


	//----- nvinfo : EIATTR_COOP_GROUP_INSTR_OFFSETS
	.align		4
.L_1588:
        /*0590*/ 	.byte	0x04, 0x28
        /*0592*/ 	.short	(.L_1590 - .L_1589)


	//   ....[0]....
.L_1589:
        /*0594*/ 	.word	0x00000080


	//   ....[1]....
        /*0598*/ 	.word	0x00000090


	//   ....[2]....
        /*059c*/ 	.word	0x000002f0


	//   ....[3]....
        /*05a0*/ 	.word	0x00000450


	//   ....[4]....
        /*05a4*/ 	.word	0x00000570


	//   ....[5]....
        /*05a8*/ 	.word	0x000006d0


	//   ....[6]....
        /*05ac*/ 	.word	0x00001830


	//   ....[7]....
        /*05b0*/ 	.word	0x000029a0


	//   ....[8]....
        /*05b4*/ 	.word	0x000029c0


	//   ....[9]....
        /*05b8*/ 	.word	0x000032b0


	//   ....[10]....
        /*05bc*/ 	.word	0x00003300


	//   ....[11]....
        /*05c0*/ 	.word	0x00003320


	//   ....[12]....
        /*05c4*/ 	.word	0x00003340


	//   ....[13]....
        /*05c8*/ 	.word	0x00004c10


	//   ....[14]....
        /*05cc*/ 	.word	0x00004c30


	//   ....[15]....
        /*05d0*/ 	.word	0x00005500


	//   ....[16]....
        /*05d4*/ 	.word	0x00005590


	//   ....[17]....
        /*05d8*/ 	.word	0x000055b0


	//   ....[18]....
        /*05dc*/ 	.word	0x000055d0


	//   ....[19]....
        /*05e0*/ 	.word	0x00007950


	//   ....[20]....
        /*05e4*/ 	.word	0x000079b0


	//   ....[21]....
        /*05e8*/ 	.word	0x000079d0


	//   ....[22]....
        /*05ec*/ 	.word	0x000079f0


	//   ....[23]....
        /*05f0*/ 	.word	0x00008f80


	//   ....[24]....
        /*05f4*/ 	.word	0x00008fc0


	//   ....[25]....
        /*05f8*/ 	.word	0x00009070


	//   ....[26]....
        /*05fc*/ 	.word	0x000090a0


	//   ....[27]....
        /*0600*/ 	.word	0x0000ab00


	//   ....[28]....
        /*0604*/ 	.word	0x0000ab30


	//   ....[29]....
        /*0608*/ 	.word	0x0000ab60


	//   ....[30]....
        /*060c*/ 	.word	0x0000abd0


	//   ....[31]....
        /*0610*/ 	.word	0x0000b430


	//   ....[32]....
        /*0614*/ 	.word	0x0000b460


	//   ....[33]....
        /*0618*/ 	.word	0x0000b5f0


	//   ....[34]....
        /*061c*/ 	.word	0x0000b610


	//   ....[35]....
        /*0620*/ 	.word	0x0000b750


	//   ....[36]....
        /*0624*/ 	.word	0x0000b770


	//   ....[37]....
        /*0628*/ 	.word	0x0000b8c0


	//   ....[38]....
        /*062c*/ 	.word	0x0000b8e0


	//   ....[39]....
        /*0630*/ 	.word	0x0000c2f0


	//   ....[40]....
        /*0634*/ 	.word	0x0000c320


	//   ....[41]....
        /*0638*/ 	.word	0x0000c470


	//   ....[42]....
        /*063c*/ 	.word	0x0000c490


	//   ....[43]....
        /*0640*/ 	.word	0x0000c5d0


	//   ....[44]....
        /*0644*/ 	.word	0x0000c5f0


	//   ....[45]....
        /*0648*/ 	.word	0x0000c740


	//   ....[46]....
        /*064c*/ 	.word	0x0000c760


	//   ....[47]....
        /*0650*/ 	.word	0x0000c920


	//   ....[48]....
        /*0654*/ 	.word	0x0000caf0


	//   ....[49]....
        /*0658*/ 	.word	0x0000cb20


	//   ....[50]....
        /*065c*/ 	.word	0x0000cb50


	//   ....[51]....
        /*0660*/ 	.word	0x0000cb80


	//   ....[52]....
        /*0664*/ 	.word	0x0000cbb0


	//   ....[53]....
        /*0668*/ 	.word	0x0000cbe0


	//   ....[54]....
        /*066c*/ 	.word	0x0000cd30


	//   ....[55]....
        /*0670*/ 	.word	0x0000cd60


	//   ....[56]....
        /*0674*/ 	.word	0x0000cd90


	//   ....[57]....
        /*0678*/ 	.word	0x0000cdc0


	//   ....[58]....
        /*067c*/ 	.word	0x0000cdf0


	//   ....[59]....
        /*0680*/ 	.word	0x0000ce20


	//   ....[60]....
        /*0684*/ 	.word	0x0000ceb0


	//   ....[61]....
        /*0688*/ 	.word	0x0000cf10


	//   ....[62]....
        /*068c*/ 	.word	0x0000cfa0


	//   ....[63]....
        /*0690*/ 	.word	0x0000e7e0


	//   ....[64]....
        /*0694*/ 	.word	0x0000e800


	//   ....[65]....
        /*0698*/ 	.word	0x0000e890


	//   ....[66]....
        /*069c*/ 	.word	0x0000e8b0


	//   ....[67]....
        /*06a0*/ 	.word	0x0000e930


	//   ....[68]....
        /*06a4*/ 	.word	0x0000e950


	//   ....[69]....
        /*06a8*/ 	.word	0x0000e9d0


	//   ....[70]....
        /*06ac*/ 	.word	0x0000e9f0


	//   ....[71]....
        /*06b0*/ 	.word	0x0000ea70


	//   ....[72]....
        /*06b4*/ 	.word	0x0000ea90


	//   ....[73]....
        /*06b8*/ 	.word	0x0000eaa0


	//   ....[74]....
        /*06bc*/ 	.word	0x0000eab0


	//   ....[75]....
        /*06c0*/ 	.word	0x0000f240


	//   ....[76]....
        /*06c4*/ 	.word	0x0000f260


	//   ....[77]....
        /*06c8*/ 	.word	0x0000f270


	//   ....[78]....
        /*06cc*/ 	.word	0x0000f280


	//   ....[79]....
        /*06d0*/ 	.word	0x0000f290


	//   ....[80]....
        /*06d4*/ 	.word	0x0000f2b0


	//   ....[81]....
        /*06d8*/ 	.word	0x0000f370


	//   ....[82]....
        /*06dc*/ 	.word	0x0000f410


	//   ....[83]....
        /*06e0*/ 	.word	0x0000f430


	//   ....[84]....
        /*06e4*/ 	.word	0x0000f490


	//   ....[85]....
        /*06e8*/ 	.word	0x0000f500


	//   ....[86]....
        /*06ec*/ 	.word	0x0000f520


	//   ....[87]....
        /*06f0*/ 	.word	0x0000f530


	//   ....[88]....
        /*06f4*/ 	.word	0x0000f560


	//   ....[89]....
        /*06f8*/ 	.word	0x0000f5f0


	//   ....[90]....
        /*06fc*/ 	.word	0x0000f630


	//   ....[91]....
        /*0700*/ 	.word	0x0000fd40


	//   ....[92]....
        /*0704*/ 	.word	0x0000fd70


	//   ....[93]....
        /*0708*/ 	.word	0x0000fd90


	//   ....[94]....
        /*070c*/ 	.word	0x0000fdc0


	//   ....[95]....
        /*0710*/ 	.word	0x0000fe30


	//   ....[96]....
        /*0714*/ 	.word	0x0000fe60


	//   ....[97]....
        /*0718*/ 	.word	0x0000ff70


	//   ....[98]....
        /*071c*/ 	.word	0x0000ff90


	//   ....[99]....
        /*0720*/ 	.word	0x00010020


	//   ....[100]....
        /*0724*/ 	.word	0x00010040


	//   ....[101]....
        /*0728*/ 	.word	0x000100b0


	//   ....[102]....
        /*072c*/ 	.word	0x000100d0


	//   ....[103]....
        /*0730*/ 	.word	0x00010130


	//   ....[104]....
        /*0734*/ 	.word	0x00010160


	//   ....[105]....
        /*0738*/ 	.word	0x000101e0


	//   ....[106]....
        /*073c*/ 	.word	0x00010240


	//   ....[107]....
        /*0740*/ 	.word	0x00010790


	//   ....[108]....
        /*0744*/ 	.word	0x000107b0


	//   ....[109]....
        /*0748*/ 	.word	0x00010800


	//   ....[110]....
        /*074c*/ 	.word	0x000108c0


	//   ....[111]....
        /*0750*/ 	.word	0x000108d0


	//   ....[112]....
        /*0754*/ 	.word	0x00010900


	//   ....[113]....
        /*0758*/ 	.word	0x00010990


	//   ....[114]....
        /*075c*/ 	.word	0x00010a40


	//   ....[115]....
        /*0760*/ 	.word	0x00010a50


	//   ....[116]....
        /*0764*/ 	.word	0x00010a80


	//   ....[117]....
        /*0768*/ 	.word	0x00010a90


	//   ....[118]....
        /*076c*/ 	.word	0x00010b20


	//   ....[119]....
        /*0770*/ 	.word	0x00011230


	//   ....[120]....
        /*0774*/ 	.word	0x00011250


	//   ....[121]....
        /*0778*/ 	.word	0x00011260


	//   ....[122]....
        /*077c*/ 	.word	0x000112a0


	//   ....[123]....
        /*0780*/ 	.word	0x000112b0


	//   ....[124]....
        /*0784*/ 	.word	0x000112f0


	//   ....[125]....
        /*0788*/ 	.word	0x00011300


	//   ....[126]....
        /*078c*/ 	.word	0x00011340


	//   ....[127]....
        /*0790*/ 	.word	0x00011350


	//   ....[128]....
        /*0794*/ 	.word	0x00011390


	//   ....[129]....
        /*0798*/ 	.word	0x000113a0


	//   ....[130]....
        /*079c*/ 	.word	0x000113b0


	//   ....[131]....
        /*07a0*/ 	.word	0x00011710


	//   ....[132]....
        /*07a4*/ 	.word	0x00011730


	//   ....[133]....
        /*07a8*/ 	.word	0x00011740


	//   ....[134]....
        /*07ac*/ 	.word	0x00011750


	//   ....[135]....
        /*07b0*/ 	.word	0x00011760


	//   ....[136]....
        /*07b4*/ 	.word	0x00011780


	//   ....[137]....
        /*07b8*/ 	.word	0x000117f0


	//   ....[138]....
        /*07bc*/ 	.word	0x00011820


	//   ....[139]....
        /*07c0*/ 	.word	0x00011830


	//   ....[140]....
        /*07c4*/ 	.word	0x000118a0


	//   ....[141]....
        /*07c8*/ 	.word	0x000118b0


	//   ....[142]....
        /*07cc*/ 	.word	0x000119b0


	//   ....[143]....
        /*07d0*/ 	.word	0x00011e50


	//   ....[144]....
        /*07d4*/ 	.word	0x00011e80


	//   ....[145]....
        /*07d8*/ 	.word	0x00011eb0


	//   ....[146]....
        /*07dc*/ 	.word	0x00011ee0


	//   ....[147]....
        /*07e0*/ 	.word	0x00011f10


	//   ....[148]....
        /*07e4*/ 	.word	0x00011f40


	//   ....[149]....
        /*07e8*/ 	.word	0x00011f70


	//   ....[150]....
        /*07ec*/ 	.word	0x00011fa0


	//   ....[151]....
        /*07f0*/ 	.word	0x00012120


	//   ....[152]....
        /*07f4*/ 	.word	0x00012150


	//   ....[153]....
        /*07f8*/ 	.word	0x00012180


	//   ....[154]....
        /*07fc*/ 	.word	0x000121b0


	//   ....[155]....
        /*0800*/ 	.word	0x000121e0


	//   ....[156]....
        /*0804*/ 	.word	0x00012210


	//   ....[157]....
        /*0808*/ 	.word	0x000122d0


	//   ....[158]....
        /*080c*/ 	.word	0x000122f0


	//   ....[159]....
        /*0810*/ 	.word	0x00012360


	//   ....[160]....
        /*0814*/ 	.word	0x00012a00


	//   ....[161]....
        /*0818*/ 	.word	0x00013030


	//   ....[162]....
        /*081c*/ 	.word	0x00013120


	//   ....[163]....
        /*0820*/ 	.word	0x000131c0


	//   ....[164]....
        /*0824*/ 	.word	0x00013220


	//   ....[165]....
        /*0828*/ 	.word	0x00013310


	//   ....[166]....
        /*082c*/ 	.word	0x00013380


	//   ....[167]....
        /*0830*/ 	.word	0x00013470


	//   ....[168]....
        /*0834*/ 	.word	0x000134e0


	//   ....[169]....
        /*0838*/ 	.word	0x000135d0


	//   ....[170]....
        /*083c*/ 	.word	0x00013640


	//   ....[171]....
        /*0840*/ 	.word	0x00013730


	//   ....[172]....
        /*0844*/ 	.word	0x000137a0


	//   ....[173]....
        /*0848*/ 	.word	0x00013840


	//   ....[174]....
        /*084c*/ 	.word	0x00013940


	//   ....[175]....
        /*0850*/ 	.word	0x00013990


	//   ....[176]....
        /*0854*/ 	.word	0x000139f0


	//   ....[177]....
        /*0858*/ 	.word	0x00013b10


	//   ....[178]....
        /*085c*/ 	.word	0x00013b90


	//   ....[179]....
        /*0860*/ 	.word	0x00013c80


	//   ....[180]....
        /*0864*/ 	.word	0x00013d00


	//   ....[181]....
        /*0868*/ 	.word	0x00013df0


	//   ....[182]....
        /*086c*/ 	.word	0x00013f00


	//   ....[183]....
        /*0870*/ 	.word	0x00013f80


	//   ....[184]....
        /*0874*/ 	.word	0x00014080


	//   ....[185]....
        /*0878*/ 	.word	0x000140f0


	//   ....[186]....
        /*087c*/ 	.word	0x00014170


	//   ....[187]....
        /*0880*/ 	.word	0x00014260


	//   ....[188]....
        /*0884*/ 	.word	0x000142d0


	//   ....[189]....
        /*0888*/ 	.word	0x000143a0


	//   ....[190]....
        /*088c*/ 	.word	0x00014440


	//   ....[191]....
        /*0890*/ 	.word	0x000144e0


	//   ....[192]....
        /*0894*/ 	.word	0x00014540


	//   ....[193]....
        /*0898*/ 	.word	0x00014630


	//   ....[194]....
        /*089c*/ 	.word	0x00014740


	//   ....[195]....
        /*08a0*/ 	.word	0x00014790


	//   ....[196]....
        /*08a4*/ 	.word	0x000147f0


	//   ....[197]....
        /*08a8*/ 	.word	0x000148f0


	//   ....[198]....
        /*08ac*/ 	.word	0x00014a00


	//   ....[199]....
        /*08b0*/ 	.word	0x00014a50


	//   ....[200]....
        /*08b4*/ 	.word	0x00014ab0


	//   ....[201]....
        /*08b8*/ 	.word	0x00014bb0


	//   ....[202]....
        /*08bc*/ 	.word	0x00014cc0


	//   ....[203]....
        /*08c0*/ 	.word	0x00014d10


	//   ....[204]....
        /*08c4*/ 	.word	0x00014d70


	//   ....[205]....
        /*08c8*/ 	.word	0x00014e60


	//   ....[206]....
        /*08cc*/ 	.word	0x00014f90


	//   ....[207]....
        /*08d0*/ 	.word	0x00015070


	//   ....[208]....
        /*08d4*/ 	.word	0x00015100


	//   ....[209]....
        /*08d8*/ 	.word	0x00015210


	//   ....[210]....
        /*08dc*/ 	.word	0x00015270


	//   ....[211]....
        /*08e0*/ 	.word	0x00015380


	//   ....[212]....
        /*08e4*/ 	.word	0x000153e0


	//   ....[213]....
        /*08e8*/ 	.word	0x000154f0


	//   ....[214]....
        /*08ec*/ 	.word	0x00015550


	//   ....[215]....
        /*08f0*/ 	.word	0x00015660


	//   ....[216]....
        /*08f4*/ 	.word	0x000156c0


	//   ....[217]....
        /*08f8*/ 	.word	0x00015780


	//   ....[218]....
        /*08fc*/ 	.word	0x000158e0


	//   ....[219]....
        /*0900*/ 	.word	0x00015980


	//   ....[220]....
        /*0904*/ 	.word	0x000159e0


	//   ....[221]....
        /*0908*/ 	.word	0x00015a90


	//   ....[222]....
        /*090c*/ 	.word	0x00015af0


	//   ....[223]....
        /*0910*/ 	.word	0x00015ba0


	//   ....[224]....
        /*0914*/ 	.word	0x00015c00


	//   ....[225]....
        /*0918*/ 	.word	0x00015cb0


	//   ....[226]....
        /*091c*/ 	.word	0x00015d10


	//   ....[227]....
        /*0920*/ 	.word	0x00015dc0


	//   ....[228]....
        /*0924*/ 	.word	0x00015e20


	//   ....[229]....
        /*0928*/ 	.word	0x00015ed0


	//   ....[230]....
        /*092c*/ 	.word	0x00015fb0


	//   ....[231]....
        /*0930*/ 	.word	0x00016050


	//   ....[232]....
        /*0934*/ 	.word	0x000160b0


	//   ....[233]....
        /*0938*/ 	.word	0x00016180


	//   ....[234]....
        /*093c*/ 	.word	0x000161e0


	//   ....[235]....
        /*0940*/ 	.word	0x000162b0


	//   ....[236]....
        /*0944*/ 	.word	0x00016310


	//   ....[237]....
        /*0948*/ 	.word	0x000163f0


	//   ....[238]....
        /*094c*/ 	.word	0x00016450


	//   ....[239]....
        /*0950*/ 	.word	0x00016520


	//   ....[240]....
        /*0954*/ 	.word	0x00016580


	//   ....[241]....
        /*0958*/ 	.word	0x00016650


	//   ....[242]....
        /*095c*/ 	.word	0x000166e0


	//   ....[243]....
        /*0960*/ 	.word	0x00016780


	//   ....[244]....
        /*0964*/ 	.word	0x000168a0


	//   ....[245]....
        /*0968*/ 	.word	0x00016910


	//   ....[246]....
        /*096c*/ 	.word	0x00016980


	//   ....[247]....
        /*0970*/ 	.word	0x000169f0


	//   ....[248]....
        /*0974*/ 	.word	0x00016a60


	//   ....[249]....
        /*0978*/ 	.word	0x00016ae0


	//   ....[250]....
        /*097c*/ 	.word	0x00016b70


	//   ....[251]....
        /*0980*/ 	.word	0x00016c00


	//   ....[252]....
        /*0984*/ 	.word	0x00016c70


	//   ....[253]....
        /*0988*/ 	.word	0x00016ce0


	//   ....[254]....
        /*098c*/ 	.word	0x00016d50


	//   ....[255]....
        /*0990*/ 	.word	0x00016dd0


	//   ....[0]....
        /*0994*/ 	.word	0x00016e40


	//   ....[1]....
        /*0998*/ 	.word	0x00016ee0


	//   ....[2]....
        /*099c*/ 	.word	0x00016f70


	//   ....[3]....
        /*09a0*/ 	.word	0x00017090


	//----- nvinfo : EIATTR_REG_RECONFIG
	.align		4
.L_1590:
        /*09a4*/ 	.byte	0x01, 0x54
	.zero		2


	//----- nvinfo : EIATTR_SYSCALL_OFFSETS
	.align		4
        /*09a8*/ 	.byte	0x04, 0x46
        /*09aa*/ 	.short	(.L_1592 - .L_1591)


	//   ....[0]....
.L_1591:
        /*09ac*/ 	.word	0x00001a90


	//   ....[1]....
        /*09b0*/ 	.word	0x0000de10


	//   ....[2]....
        /*09b4*/ 	.word	0x0000df60


	//   ....[3]....
        /*09b8*/ 	.word	0x0000e050


	//   ....[4]....
        /*09bc*/ 	.word	0x0000ee40


	//   ....[5]....
        /*09c0*/ 	.word	0x0000f980


	//----- nvinfo : EIATTR_MBARRIER_INSTR_OFFSETS
	.align		4
.L_1592:
        /*09c4*/ 	.byte	0x04, 0x39
        /*09c6*/ 	.short	(.L_1594 - .L_1593)


	//   ....[0]....
.L_1593:
        /*09c8*/ 	.word	0x00000190
        /*09cc*/ 	.word	0x000000ff
        /*09d0*/ 	.word	0x00032400
        /*09d4*/ 	.short	0x0100
        /*09d6*/ 	.byte	0x08
	.zero		1


	//   ....[1]....
        /*09d8*/ 	.word	0x000001a0
        /*09dc*/ 	.word	0x000000ff
        /*09e0*/ 	.word	0x00032410
        /*09e4*/ 	.short	0x0100
        /*09e6*/ 	.byte	0x08
	.zero		1


	//   ....[2]....
        /*09e8*/ 	.word	0x000001b0
        /*09ec*/ 	.word	0x000000ff
        /*09f0*/ 	.word	0x00032420
        /*09f4*/ 	.short	0x0100
        /*09f6*/ 	.byte	0x08
	.zero		1


	//   ....[3]....
        /*09f8*/ 	.word	0x000002a0
        /*09fc*/ 	.word	0x000000ff
        /*0a00*/ 	.word	0x00032430
        /*0a04*/ 	.short	0x0100
        /*0a06*/ 	.byte	0x08
	.zero		1


	//   ....[4]....
        /*0a08*/ 	.word	0x000002b0
        /*0a0c*/ 	.word	0x000000ff
        /*0a10*/ 	.word	0x00032440
        /*0a14*/ 	.short	0x0100
        /*0a16*/ 	.byte	0x08
	.zero		1


	//   ....[5]....
        /*0a18*/ 	.word	0x000002c0
        /*0a1c*/ 	.word	0x000000ff
        /*0a20*/ 	.word	0x00032438
        /*0a24*/ 	.short	0x0100
        /*0a26*/ 	.byte	0x08
	.zero		1


	//   ....[6]....
        /*0a28*/ 	.word	0x000002d0
        /*0a2c*/ 	.word	0x000000ff
        /*0a30*/ 	.word	0x00032448
        /*0a34*/ 	.short	0x0100
        /*0a36*/ 	.byte	0x08
	.zero		1


	//   ....[7]....
        /*0a38*/ 	.word	0x00000400
        /*0a3c*/ 	.word	0x000000ff
        /*0a40*/ 	.word	0x00032450
        /*0a44*/ 	.short	0x0100
        /*0a46*/ 	.byte	0x08
	.zero		1


	//   ....[8]....
        /*0a48*/ 	.word	0x00000410
        /*0a4c*/ 	.word	0x000000ff
        /*0a50*/ 	.word	0x00032460
        /*0a54*/ 	.short	0x0100
        /*0a56*/ 	.byte	0x08
	.zero		1


	//   ....[9]....
        /*0a58*/ 	.word	0x00000420
        /*0a5c*/ 	.word	0x000000ff
        /*0a60*/ 	.word	0x00032458
        /*0a64*/ 	.short	0x0100
        /*0a66*/ 	.byte	0x08
	.zero		1


	//   ....[10]....
        /*0a68*/ 	.word	0x00000430
        /*0a6c*/ 	.word	0x000000ff
        /*0a70*/ 	.word	0x00032468
        /*0a74*/ 	.short	0x0100
        /*0a76*/ 	.byte	0x08
	.zero		1


	//   ....[11]....
        /*0a78*/ 	.word	0x00000520
        /*0a7c*/ 	.word	0x000000ff
        /*0a80*/ 	.word	0x00032470
        /*0a84*/ 	.short	0x0100
        /*0a86*/ 	.byte	0x06
	.zero		1


	//   ....[12]....
        /*0a88*/ 	.word	0x00000530
        /*0a8c*/ 	.word	0x000000ff
        /*0a90*/ 	.word	0x00032480
        /*0a94*/ 	.short	0x0100
        /*0a96*/ 	.byte	0x06
	.zero		1


	//   ....[13]....
        /*0a98*/ 	.word	0x00000540
        /*0a9c*/ 	.word	0x000000ff
        /*0aa0*/ 	.word	0x00032478
        /*0aa4*/ 	.short	0x0100
        /*0aa6*/ 	.byte	0x06
	.zero		1


	//   ....[14]....
        /*0aa8*/ 	.word	0x00000550
        /*0aac*/ 	.word	0x000000ff
        /*0ab0*/ 	.word	0x00032488
        /*0ab4*/ 	.short	0x0100
        /*0ab6*/ 	.byte	0x06
	.zero		1


	//   ....[15]....
        /*0ab8*/ 	.word	0x00000680
        /*0abc*/ 	.word	0x000000ff
        /*0ac0*/ 	.word	0x00032490
        /*0ac4*/ 	.short	0x0100
        /*0ac6*/ 	.byte	0x08
	.zero		1


	//   ....[16]....
        /*0ac8*/ 	.word	0x00000690
        /*0acc*/ 	.word	0x000000ff
        /*0ad0*/ 	.word	0x000324a0
        /*0ad4*/ 	.short	0x0100
        /*0ad6*/ 	.byte	0x08
	.zero		1


	//   ....[17]....
        /*0ad8*/ 	.word	0x000006a0
        /*0adc*/ 	.word	0x000000ff
        /*0ae0*/ 	.word	0x00032498
        /*0ae4*/ 	.short	0x0100
        /*0ae6*/ 	.byte	0x08
	.zero		1


	//   ....[18]....
        /*0ae8*/ 	.word	0x000006b0
        /*0aec*/ 	.word	0x000000ff
        /*0af0*/ 	.word	0x000324a8
        /*0af4*/ 	.short	0x0100
        /*0af6*/ 	.byte	0x08
	.zero		1


	//   ....[19]....
        /*0af8*/ 	.word	0x000007f0
        /*0afc*/ 	.word	0x000000ff
        /*0b00*/ 	.word	0x000324b0
        /*0b04*/ 	.short	0x0100
        /*0b06*/ 	.byte	0x08
	.zero		1


	//   ....[20]....
        /*0b08*/ 	.word	0x00000800
        /*0b0c*/ 	.word	0x000000ff
        /*0b10*/ 	.word	0x000324c0
        /*0b14*/ 	.short	0x0100
        /*0b16*/ 	.byte	0x08
	.zero		1


	//   ....[21]....
        /*0b18*/ 	.word	0x00000810
        /*0b1c*/ 	.word	0x000000ff
        /*0b20*/ 	.word	0x000324b8
        /*0b24*/ 	.short	0x0100
        /*0b26*/ 	.byte	0x08
	.zero		1


	//   ....[22]....
        /*0b28*/ 	.word	0x00000820
        /*0b2c*/ 	.word	0x000000ff
        /*0b30*/ 	.word	0x000324c8
        /*0b34*/ 	.short	0x0100
        /*0b36*/ 	.byte	0x08
	.zero		1


	//   ....[23]....
        /*0b38*/ 	.word	0x00001af0
        /*0b3c*/ 	.word	0x000000ff
        /*0b40*/ 	.word	0x00032400
        /*0b44*/ 	.short	0x010a
        /*0b46*/ 	.byte	0x28
	.zero		1


	//   ....[24]....
        /*0b48*/ 	.word	0x00001bd0
        /*0b4c*/ 	.word	0x000000ff
        /*0b50*/ 	.word	0x00032430
        /*0b54*/ 	.short	0x010a
        /*0b56*/ 	.byte	0x06
	.zero		1


	//   ....[25]....
        /*0b58*/ 	.word	0x00001c10
        /*0b5c*/ 	.word	0x000000ff
        /*0b60*/ 	.word	0x00032430
        /*0b64*/ 	.short	0x010a
        /*0b66*/ 	.byte	0x06
	.zero		1


	//   ....[26]....
        /*0b68*/ 	.word	0x00001f10
        /*0b6c*/ 	.word	0x000000ff
        /*0b70*/ 	.word	0x00032410
        /*0b74*/ 	.short	0x010a
        /*0b76*/ 	.byte	0x28
	.zero		1


	//   ....[27]....
        /*0b78*/ 	.word	0x00001f50
        /*0b7c*/ 	.word	0x000000ff
        /*0b80*/ 	.word	0x00032450
        /*0b84*/ 	.short	0x010a
        /*0b86*/ 	.byte	0x06
	.zero		1


	//   ....[28]....
        /*0b88*/ 	.word	0x00001f90
        /*0b8c*/ 	.word	0x000000ff
        /*0b90*/ 	.word	0x00032450
        /*0b94*/ 	.short	0x010a
        /*0b96*/ 	.byte	0x06
	.zero		1


	//   ....[29]....
        /*0b98*/ 	.word	0x00002900
        /*0b9c*/ 	.word	0x000000ff
        /*0ba0*/ 	.word	0x00000000
        /*0ba4*/ 	.short	0x0101
        /*0ba6*/ 	.byte	0x0a
	.zero		1


	//   ....[30]....
        /*0ba8*/ 	.word	0x00004070
        /*0bac*/ 	.word	0x000000ff
        /*0bb0*/ 	.word	0x00000000
        /*0bb4*/ 	.short	0x0101
        /*0bb6*/ 	.byte	0x06
	.zero		1


	//   ....[31]....
        /*0bb8*/ 	.word	0x00004210
        /*0bbc*/ 	.word	0x000000ff
        /*0bc0*/ 	.word	0x00032430
        /*0bc4*/ 	.short	0x010a
        /*0bc6*/ 	.byte	0x04
	.zero		1


	//   ....[32]....
        /*0bc8*/ 	.word	0x00004250
        /*0bcc*/ 	.word	0x000000ff
        /*0bd0*/ 	.word	0x00032430
        /*0bd4*/ 	.short	0x010a
        /*0bd6*/ 	.byte	0x04
	.zero		1


	//   ....[33]....
        /*0bd8*/ 	.word	0x00004470
        /*0bdc*/ 	.word	0x000000ff
        /*0be0*/ 	.word	0x00032450
        /*0be4*/ 	.short	0x010a
        /*0be6*/ 	.byte	0x04
	.zero		1


	//   ....[34]....
        /*0be8*/ 	.word	0x000044b0
        /*0bec*/ 	.word	0x000000ff
        /*0bf0*/ 	.word	0x00032450
        /*0bf4*/ 	.short	0x010a
        /*0bf6*/ 	.byte	0x04
	.zero		1


	//   ....[35]....
        /*0bf8*/ 	.word	0x00004b90
        /*0bfc*/ 	.word	0x000000ff
        /*0c00*/ 	.word	0x00000000
        /*0c04*/ 	.short	0x0101
        /*0c06*/ 	.byte	0x0a
	.zero		1


	//   ....[36]....
        /*0c08*/ 	.word	0x00006be0
        /*0c0c*/ 	.word	0x000000ff
        /*0c10*/ 	.word	0x00000000
        /*0c14*/ 	.short	0x0101
        /*0c16*/ 	.byte	0x04
	.zero		1


	//   ....[37]....
        /*0c18*/ 	.word	0x00006d10
        /*0c1c*/ 	.word	0x000000ff
        /*0c20*/ 	.word	0x00032430
        /*0c24*/ 	.short	0x010a
        /*0c26*/ 	.byte	0x04
	.zero		1


	//   ....[38]....
        /*0c28*/ 	.word	0x00006d50
        /*0c2c*/ 	.word	0x000000ff
        /*0c30*/ 	.word	0x00032430
        /*0c34*/ 	.short	0x010a
        /*0c36*/ 	.byte	0x04
	.zero		1


	//   ....[39]....
        /*0c38*/ 	.word	0x00006f70
        /*0c3c*/ 	.word	0x000000ff
        /*0c40*/ 	.word	0x00032450
        /*0c44*/ 	.short	0x010a
        /*0c46*/ 	.byte	0x04
	.zero		1


	//   ....[40]....
        /*0c48*/ 	.word	0x00006fb0
        /*0c4c*/ 	.word	0x000000ff
        /*0c50*/ 	.word	0x00032450
        /*0c54*/ 	.short	0x010a
        /*0c56*/ 	.byte	0x04
	.zero		1


	//   ....[41]....
        /*0c58*/ 	.word	0x000076b0
        /*0c5c*/ 	.word	0x000000ff
        /*0c60*/ 	.word	0x00000000
        /*0c64*/ 	.short	0x0101
        /*0c66*/ 	.byte	0x0a
	.zero		1


	//   ....[42]....
        /*0c68*/ 	.word	0x00008f60
        /*0c6c*/ 	.word	0x000000ff
        /*0c70*/ 	.word	0x00000000
        /*0c74*/ 	.short	0x0101
        /*0c76*/ 	.byte	0x04
	.zero		1


	//   ....[43]....
        /*0c78*/ 	.word	0x0000b450
        /*0c7c*/ 	.word	0x000000ff
        /*0c80*/ 	.word	0x00000000
        /*0c84*/ 	.short	0x0101
        /*0c86*/ 	.byte	0x07
	.zero		1


	//   ....[44]....
        /*0c88*/ 	.word	0x0000e560
        /*0c8c*/ 	.word	0x00000019
        /*0c90*/ 	.word	0x00032440
        /*0c94*/ 	.short	0x010a
        /*0c96*/ 	.byte	0x3f
	.zero		1


	//   ....[45]....
        /*0c98*/ 	.word	0x0000ebb0
        /*0c9c*/ 	.word	0x00000019
        /*0ca0*/ 	.word	0x00032430
        /*0ca4*/ 	.short	0x0107
        /*0ca6*/ 	.byte	0x3f
	.zero		1


	//   ....[46]....
        /*0ca8*/ 	.word	0x0000ec80
        /*0cac*/ 	.word	0x00000019
        /*0cb0*/ 	.word	0x00032430
        /*0cb4*/ 	.short	0x0101
        /*0cb6*/ 	.byte	0x3f
	.zero		1


	//   ....[47]....
        /*0cb8*/ 	.word	0x0000f7c0
        /*0cbc*/ 	.word	0x00000016
        /*0cc0*/ 	.word	0x00032400
        /*0cc4*/ 	.short	0x0107
        /*0cc6*/ 	.byte	0x3f
	.zero		1


	//   ....[48]....
        /*0cc8*/ 	.word	0x0000f850
        /*0ccc*/ 	.word	0x00000016
        /*0cd0*/ 	.word	0x00032400
        /*0cd4*/ 	.short	0x0101
        /*0cd6*/ 	.byte	0x3f
	.zero		1


	//   ....[49]....
        /*0cd8*/ 	.word	0x00010380
        /*0cdc*/ 	.word	0x00000016
        /*0ce0*/ 	.word	0x00032410
        /*0ce4*/ 	.short	0x0107
        /*0ce6*/ 	.byte	0x3f
	.zero		1


	//   ....[50]....
        /*0ce8*/ 	.word	0x00010480
        /*0cec*/ 	.word	0x00000016
        /*0cf0*/ 	.word	0x00032410
        /*0cf4*/ 	.short	0x0101
        /*0cf6*/ 	.byte	0x3f
	.zero		1


	//   ....[51]....
        /*0cf8*/ 	.word	0x000104a0
        /*0cfc*/ 	.word	0x00000016
        /*0d00*/ 	.word	0x00032420
        /*0d04*/ 	.short	0x010a
        /*0d06*/ 	.byte	0x3f
	.zero		1


	//   ....[52]....
        /*0d08*/ 	.word	0x00010520
        /*0d0c*/ 	.word	0x00000019
        /*0d10*/ 	.word	0x00032460
        /*0d14*/ 	.short	0x010a
        /*0d16*/ 	.byte	0x3f
	.zero		1


	//   ....[53]....
        /*0d18*/ 	.word	0x00010ca0
        /*0d1c*/ 	.word	0x00000019
        /*0d20*/ 	.word	0x00032450
        /*0d24*/ 	.short	0x0107
        /*0d26*/ 	.byte	0x3f
	.zero		1


	//   ....[54]....
        /*0d28*/ 	.word	0x00010d60
        /*0d2c*/ 	.word	0x00000019
        /*0d30*/ 	.word	0x00032450
        /*0d34*/ 	.short	0x0101
        /*0d36*/ 	.byte	0x3f
	.zero		1


	//   ....[55]....
        /*0d38*/ 	.word	0x00011090
        /*0d3c*/ 	.word	0x0000000a
        /*0d40*/ 	.word	0x00032440
        /*0d44*/ 	.short	0x010a
        /*0d46*/ 	.byte	0x3f
	.zero		1


	//   ....[56]....
        /*0d48*/ 	.word	0x00011460
        /*0d4c*/ 	.word	0x0000000a
        /*0d50*/ 	.word	0x00032430
        /*0d54*/ 	.short	0x0107
        /*0d56*/ 	.byte	0x3f
	.zero		1


	//   ....[57]....
        /*0d58*/ 	.word	0x00011510
        /*0d5c*/ 	.word	0x0000000a
        /*0d60*/ 	.word	0x00032430
        /*0d64*/ 	.short	0x0101
        /*0d66*/ 	.byte	0x3f
	.zero		1


	//   ....[58]....
        /*0d68*/ 	.word	0x00011540
        /*0d6c*/ 	.word	0x0000000a
        /*0d70*/ 	.word	0x00032460
        /*0d74*/ 	.short	0x010a
        /*0d76*/ 	.byte	0x3f
	.zero		1


	//   ....[59]....
        /*0d78*/ 	.word	0x00011a60
        /*0d7c*/ 	.word	0x0000000a
        /*0d80*/ 	.word	0x00032450
        /*0d84*/ 	.short	0x0107
        /*0d86*/ 	.byte	0x3f
	.zero		1


	//   ....[60]....
        /*0d88*/ 	.word	0x00011b10
        /*0d8c*/ 	.word	0x0000000a
        /*0d90*/ 	.word	0x00032450
        /*0d94*/ 	.short	0x0101
        /*0d96*/ 	.byte	0x3f
	.zero		1


	//   ....[61]....
        /*0d98*/ 	.word	0x00012980
        /*0d9c*/ 	.word	0x00000005
        /*0da0*/ 	.word	0x00032420
        /*0da4*/ 	.short	0x010a
        /*0da6*/ 	.byte	0x3f
	.zero		1


	//   ....[62]....
        /*0da8*/ 	.word	0x00012b20
        /*0dac*/ 	.word	0x00000003
        /*0db0*/ 	.word	0x00032440
        /*0db4*/ 	.short	0x010a
        /*0db6*/ 	.byte	0x3f
	.zero		1


	//   ....[63]....
        /*0db8*/ 	.word	0x00012bc0
        /*0dbc*/ 	.word	0x00000005
        /*0dc0*/ 	.word	0x00032440
        /*0dc4*/ 	.short	0x010a
        /*0dc6*/ 	.byte	0x3f
	.zero		1


	//   ....[64]....
        /*0dc8*/ 	.word	0x00012c00
        /*0dcc*/ 	.word	0x00000003
        /*0dd0*/ 	.word	0x00032460
        /*0dd4*/ 	.short	0x010a
        /*0dd6*/ 	.byte	0x3f
	.zero		1


	//   ....[65]....
        /*0dd8*/ 	.word	0x00012c40
        /*0ddc*/ 	.word	0x00000005
        /*0de0*/ 	.word	0x00032460
        /*0de4*/ 	.short	0x010a
        /*0de6*/ 	.byte	0x3f
	.zero		1


	//   ....[66]....
        /*0de8*/ 	.word	0x00012cb0
        /*0dec*/ 	.word	0x00000003
        /*0df0*/ 	.word	0x00032400
        /*0df4*/ 	.short	0x010a
        /*0df6*/ 	.byte	0x3f
	.zero		1


	//   ....[67]....
        /*0df8*/ 	.word	0x00012d10
        /*0dfc*/ 	.word	0x00000003
        /*0e00*/ 	.word	0x00032430
        /*0e04*/ 	.short	0x010a
        /*0e06*/ 	.byte	0x3f
	.zero		1


	//   ....[68]....
        /*0e08*/ 	.word	0x00012d70
        /*0e0c*/ 	.word	0x00000003
        /*0e10*/ 	.word	0x00032410
        /*0e14*/ 	.short	0x010a
        /*0e16*/ 	.byte	0x3f
	.zero		1


	//   ....[69]....
        /*0e18*/ 	.word	0x00012dd0
        /*0e1c*/ 	.word	0x00000003
        /*0e20*/ 	.word	0x00032450
        /*0e24*/ 	.short	0x010a
        /*0e26*/ 	.byte	0x3f
	.zero		1


	//   ....[70]....
        /*0e28*/ 	.word	0x00012e30
        /*0e2c*/ 	.word	0x00000015
        /*0e30*/ 	.word	0x00032430
        /*0e34*/ 	.short	0x010a
        /*0e36*/ 	.byte	0x3f
	.zero		1


	//   ....[71]....
        /*0e38*/ 	.word	0x00012e90
        /*0e3c*/ 	.word	0x00000015
        /*0e40*/ 	.word	0x00032450
        /*0e44*/ 	.short	0x010a
        /*0e46*/ 	.byte	0x3f
	.zero		1


	//   ....[72]....
        /*0e48*/ 	.word	0x00012ef0
        /*0e4c*/ 	.word	0x00000015
        /*0e50*/ 	.word	0x00032430
        /*0e54*/ 	.short	0x010a
        /*0e56*/ 	.byte	0x3f
	.zero		1


	//   ....[73]....
        /*0e58*/ 	.word	0x00012f50
        /*0e5c*/ 	.word	0x00000015
        /*0e60*/ 	.word	0x00032450
        /*0e64*/ 	.short	0x010a
        /*0e66*/ 	.byte	0x3f
	.zero		1


	//   ....[74]....
        /*0e68*/ 	.word	0x00013070
        /*0e6c*/ 	.word	0x00000019
        /*0e70*/ 	.word	0x00032440
        /*0e74*/ 	.short	0x010a
        /*0e76*/ 	.byte	0x3f
	.zero		1


	//   ....[75]....
        /*0e78*/ 	.word	0x00014e90
        /*0e7c*/ 	.word	0x00000016
        /*0e80*/ 	.word	0x00032420
        /*0e84*/ 	.short	0x010a
        /*0e86*/ 	.byte	0x3f
	.zero		1


	//   ....[76]....
        /*0e88*/ 	.word	0x00014ee0
        /*0e8c*/ 	.word	0x00000019
        /*0e90*/ 	.word	0x00032460
        /*0e94*/ 	.short	0x010a
        /*0e96*/ 	.byte	0x3f
	.zero		1


	//   ....[77]....
        /*0e98*/ 	.word	0x00015830
        /*0e9c*/ 	.word	0x0000000a
        /*0ea0*/ 	.word	0x00032440
        /*0ea4*/ 	.short	0x010a
        /*0ea6*/ 	.byte	0x3f
	.zero		1


	//   ....[78]....
        /*0ea8*/ 	.word	0x00015f00
        /*0eac*/ 	.word	0x0000000a
        /*0eb0*/ 	.word	0x00032460
        /*0eb4*/ 	.short	0x010a
        /*0eb6*/ 	.byte	0x3f
	.zero		1


	//   ....[79]....
        /*0eb8*/ 	.word	0x00016fb0
        /*0ebc*/ 	.word	0x00000005
        /*0ec0*/ 	.word	0x00032420
        /*0ec4*/ 	.short	0x010a
        /*0ec6*/ 	.byte	0x3f
	.zero		1


	//   ....[80]....
        /*0ec8*/ 	.word	0x00017150
        /*0ecc*/ 	.word	0x00000003
        /*0ed0*/ 	.word	0x00032440
        /*0ed4*/ 	.short	0x010a
        /*0ed6*/ 	.byte	0x3f
	.zero		1


	//   ....[81]....
        /*0ed8*/ 	.word	0x000171a0
        /*0edc*/ 	.word	0x00000005
        /*0ee0*/ 	.word	0x00032440
        /*0ee4*/ 	.short	0x010a
        /*0ee6*/ 	.byte	0x3f
	.zero		1


	//   ....[82]....
        /*0ee8*/ 	.word	0x000171f0
        /*0eec*/ 	.word	0x00000003
        /*0ef0*/ 	.word	0x00032460
        /*0ef4*/ 	.short	0x010a
        /*0ef6*/ 	.byte	0x3f
	.zero		1


	//----- nvinfo : EIATTR_NUM_MBARRIERS
	.align		4
.L_1594:
        /*0ef8*/ 	.byte	0x03, 0x38
        /*0efa*/ 	.short	0x0017


	//----- nvinfo : EIATTR_EXIT_INSTR_OFFSETS
	.align		4
        /*0efc*/ 	.byte	0x04, 0x1c
        /*0efe*/ 	.short	(.L_1596 - .L_1595)


	//   ....[0]....
.L_1595:
        /*0f00*/ 	.word	0x000009f0


	//   ....[1]....
        /*0f04*/ 	.word	0x0000c8d0


	//   ....[2]....
        /*0f08*/ 	.word	0x00012c90


	//----- nvinfo : EIATTR_MAX_THREADS
	.align		4
.L_1596:
        /*0f0c*/ 	.byte	0x04, 0x05
        /*0f0e*/ 	.short	(.L_1598 - .L_1597)
.L_1597:
        /*0f10*/ 	.word	0x00000180
        /*0f14*/ 	.word	0x00000001
        /*0f18*/ 	.word	0x00000001


	//----- nvinfo : EIATTR_CRS_STACK_SIZE
	.align		4
.L_1598:
        /*0f1c*/ 	.byte	0x04, 0x1e
        /*0f1e*/ 	.short	(.L_1600 - .L_1599)
.L_1599:
        /*0f20*/ 	.word	0x00000000


	//----- nvinfo : EIATTR_CBANK_PARAM_SIZE
	.align		4
.L_1600:
        /*0f24*/ 	.byte	0x03, 0x19
        /*0f26*/ 	.short	0x0bf0


	//----- nvinfo : EIATTR_PARAM_CBANK
	.align		4
        /*0f28*/ 	.byte	0x04, 0x0a
        /*0f2a*/ 	.short	(.L_1602 - .L_1601)
	.align		4
.L_1601:
        /*0f2c*/ 	.word	index@(.nv.constant0._ZN7cutlass13device_kernelIN5flash11enable_sm90INS1_16FlashAttnFwdSm90INS1_25CollectiveMainloopFwdSm90ILi2EN4cute5tupleIJNS5_1CILi1EEES8_S8_EEENS6_IJNS7_ILi128EEENS7_ILi96EEENS7_ILi64EEEEEELi256ENS_6half_tEfNS_4arch4Sm90ELb1ELb0ELb0ELb1ELb1ELb0ELb1ELb1ELb0ELb1ELb0ELb0EEENS1_21CollectiveEpilogueFwdINS6_IJSA_NS7_ILi256EEESB_EEES9_SE_SG_Li256ELb1ELb1ELb0ELb0EEENS1_36VarlenDynamicPersistentTileSchedulerILi128ELi96ELi256ELi128ELb0ELb1ELb1ELb1ELb1ELb1EEEEEEEEEvNT_6ParamsE)
        /*0f30*/ 	.short	0x0210
        /*0f32*/ 	.short	0x0bf0


	//----- nvinfo : EIATTR_SW_WAR
	.align		4
.L_1602:
        /*0f34*/ 	.byte	0x04, 0x36
        /*0f36*/ 	.short	(.L_1604 - .L_1603)
.L_1603:
        /*0f38*/ 	.word	0x00000008
.L_1604:


//--------------------- .nv.info._ZN7cutlass13device_kernelIN5flash11enable_sm90INS1_16FlashAttnFwdSm90INS1_25CollectiveMainloopFwdSm90ILi2EN4cute5tupleIJNS5_1CILi1EEES8_S8_EEENS6_IJNS7_ILi128EEENS7_ILi96EEENS7_ILi64EEEEEELi256ENS_6half_tEfNS_4arch4Sm90ELb1ELb0ELb0ELb1ELb1ELb1ELb1ELb1ELb0ELb1ELb0ELb0EEENS1_21CollectiveEpilogueFwdINS6_IJSA_NS7_ILi256EEESB_EEES9_SE_SG_Li256ELb1ELb1ELb0ELb0EEENS1_36VarlenDynamicPersistentTileSchedulerILi128ELi96ELi256ELi128ELb0ELb1ELb1ELb1ELb1ELb1EEEEEEEEEvNT_6ParamsE --------------------------
	.section	.nv.info._ZN7cutlass13device_kernelIN5flash11enable_sm90INS1_16FlashAttnFwdSm90INS1_25CollectiveMainloopFwdSm90ILi2EN4cute5tupleIJNS5_1CILi1EEES8_S8_EEENS6_IJNS7_ILi128EEENS7_ILi96EEENS7_ILi64EEEEEELi256ENS_6half_tEfNS_4arch4Sm90ELb1ELb0ELb0ELb1ELb1ELb1ELb1ELb1ELb0ELb1ELb0ELb0EEENS1_21CollectiveEpilogueFwdINS6_IJSA_NS7_ILi256EEESB_EEES9_SE_SG_Li256ELb1ELb1ELb0ELb0EEENS1_36VarlenDynamicPersistentTileSchedulerILi128ELi96ELi256ELi128ELb0ELb1ELb1ELb1ELb1ELb1EEEEEEEEEvNT_6ParamsE,"",@"SHT_CUDA_INFO"
	.sectionflags	@""
	.align	4


	//----- nvinfo : EIATTR_CUDA_API_VERSION
	.align		4
        /*0000*/ 	.byte	0x04, 0x37
        /*0002*/ 	.short	(.L_1606 - .L_1605)
.L_1605:
        /*0004*/ 	.word	0x00000082


	//----- nvinfo : EIATTR_KPARAM_INFO
	.align		4
.L_1606:
        /*0008*/ 	.byte	0x04, 0x17
        /*000a*/ 	.short	(.L_1608 - .L_1607)
.L_1607:
        /*000c*/ 	.word	0x00000000
        /*0010*/ 	.short	0x0000
        /*0012*/ 	.short	0x0070
        /*0014*/ 	.byte	0x00, 0xf0, 0x01, 0x2e


	//----- nvinfo : EIATTR_SPARSE_MMA_MASK
	.align		4
.L_1608:
        /*0018*/ 	.byte	0x03, 0x50
        /*001a*/ 	.short	0x0000


	//----- nvinfo : EIATTR_MAXREG_COUNT
	.align		4
        /*001c*/ 	.byte	0x03, 0x1b
        /*001e*/ 	.short	0x00a8


	//----- nvinfo : EIATTR_NUM_BARRIERS
	.align		4
        /*0020*/ 	.byte	0x02, 0x4c
        /*0022*/ 	.byte	0x10
	.zero		1


	//----- nvinfo : EIATTR_EXTERNS
	.align		4
        /*0024*/ 	.byte	0x04, 0x0f
        /*0026*/ 	.short	(.L_1610 - .L_1609)


	//   ....[0]....
	.align		4
.L_1609:
        /*0028*/ 	.word	index@(__assertfail)


	//----- nvinfo : EIATTR_ANNOTATIONS
	.align		4
.L_1610:
        /*002c*/ 	.byte	0x04, 0x55
        /*002e*/ 	.short	(.L_1612 - .L_1611)


	//   ....[0]....
.L_1611:
        /* <DEDUP_REMOVED lines=84> */


	//----- nvinfo : EIATTR_MERCURY_ISA_VERSION
	.align		4
.L_1612:
        /*0560*/ 	.byte	0x03, 0x5f
        /*0562*/ 	.short	0x0101


	//----- nvinfo : EIATTR_UNUSED_LOAD_BYTE_OFFSET
	.align		4
        /*0564*/ 	.byte	0x04, 0x44
        /*0566*/ 	.short	(.L_1614 - .L_1613)


	//   ....[0]....
.L_1613:
        /*0568*/ 	.word	0x00000aa0
        /*056c*/ 	.word	0x0000fff0


	//   ....[1]....
        /*0570*/ 	.word	0x000125c0
        /*0574*/ 	.word	0x0000fff0


	//----- nvinfo : EIATTR_INT_WARP_WIDE_INSTR_OFFSETS
	.align		4
.L_1614:
        /*0578*/ 	.byte	0x04, 0x31
        /*057a*/ 	.short	(.L_1616 - .L_1615)


	//   ....[0]....
.L_1615:
        /*057c*/ 	.word	0x00000130


	//   ....[1]....
        /*0580*/ 	.word	0x00000170


	//   ....[2]....
        /*0584*/ 	.word	0x000001e0


	//   ....[3]....
        /*0588*/ 	.word	0x000001f0


	//   ....[4]....
        /*058c*/ 	.word	0x00017d70


	//   ....[5]....
        /*0590*/ 	.word	0x00017e00


	//   ....[6]....
        /*0594*/ 	.word	0x0001bdd0


	//   ....[7]....
        /*0598*/ 	.word	0x0001be60


	//----- nvinfo : EIATTR_COOP_GROUP_MASK_REGIDS
	.align		4
.L_1616:
        /*059c*/ 	.byte	0x04, 0x29
        /*059e*/ 	.short	(.L_1618 - .L_1617)


	//   ....[0]....
.L_1617:
        /*05a0*/ 	.word	0xffffffff


	//   ....[1]....
        /*05a4*/ 	.word	0xffffffff


	//   ....[2]....
        /*05a8*/ 	.word	0xffffffff


	//   ....[3]....
        /*05ac*/ 	.word	0xffffffff


	//   ....[4]....
        /*05b0*/ 	.word	0xffffffff


	//   ....[5]....
        /*05b4*/ 	.word	0xffffffff


	//   ....[6]....
        /*05b8*/ 	.word	0xffffffff


	//   ....[7]....
        /*05bc*/ 	.word	0xffffffff


	//   ....[8]....
        /*05c0*/ 	.word	0xffffffff


	//   ....[9]....
        /*05c4*/ 	.word	0xffffffff


	//   ....[10]....
        /*05c8*/ 	.word	0xffffffff


	//   ....[11]....
        /*05cc*/ 	.word	0xffffffff


	//   ....[12]....
        /*05d0*/ 	.word	0xffffffff


	//   ....[13]....
        /*05d4*/ 	.word	0xffffffff


	//   ....[14]....
        /*05d8*/ 	.word	0xffffffff


	//   ....[15]....
        /*05dc*/ 	.word	0xffffffff


	//   ....[16]....
        /*05e0*/ 	.word	0xffffffff


	//   ....[17]....
        /*05e4*/ 	.word	0xffffffff


	//   ....[18]....
        /*05e8*/ 	.word	0xffffffff


	//   ....[19]....
        /*05ec*/ 	.word	0xffffffff


	//   ....[20]....
        /*05f0*/ 	.word	0xffffffff


	//   ....[21]....
        /*05f4*/ 	.word	0xffffffff


	//   ....[22]....
        /*05f8*/ 	.word	0xffffffff


	//   ....[23]....
        /*05fc*/ 	.word	0xffffffff


	//   ....[24]....
        /*0600*/ 	.word	0xffffffff


	//   ....[25]....
        /*0604*/ 	.word	0xffffffff


	//   ....[26]....
        /*0608*/ 	.word	0xffffffff


	//   ....[27]....
        /*060c*/ 	.word	0xffffffff


	//   ....[28]....
        /*0610*/ 	.word	0xffffffff


	//   ....[29]....
        /*0614*/ 	.word	0xffffffff


	//   ....[30]....
        /*0618*/ 	.word	0xffffffff


	//   ....[31]....
        /*061c*/ 	.word	0xffffffff


	//   ....[32]....
        /*0620*/ 	.word	0xffffffff


	//   ....[33]....
        /*0624*/ 	.word	0xffffffff


	//   ....[34]....
        /*0628*/ 	.word	0xffffffff


	//   ....[35]....
        /*062c*/ 	.word	0xffffffff


	//   ....[36]....
        /*0630*/ 	.word	0xffffffff


	//   ....[37]....
        /*0634*/ 	.word	0xffffffff


	//   ....[38]....
        /*0638*/ 	.word	0xffffffff


	//   ....[39]....
        /*063c*/ 	.word	0xffffffff


	//   ....[40]....
        /*0640*/ 	.word	0xffffffff


	//   ....[41]....
        /*0644*/ 	.word	0xffffffff


	//   ....[42]....
        /*0648*/ 	.word	0xffffffff


	//   ....[43]....
        /*064c*/ 	.word	0xffffffff


	//   ....[44]....
        /*0650*/ 	.word	0xffffffff


	//   ....[45]....
        /*0654*/ 	.word	0xffffffff


	//   ....[46]....
        /*0658*/ 	.word	0xffffffff


	//   ....[47]....
        /*065c*/ 	.word	0xffffffff


	//   ....[48]....
        /*0660*/ 	.word	0xffffffff


	//   ....[49]....
        /*0664*/ 	.word	0xffffffff


	//   ....[50]....
        /*0668*/ 	.word	0xffffffff


	//   ....[51]....
        /*066c*/ 	.word	0xffffffff


	//   ....[52]....
        /*0670*/ 	.word	0xffffffff


	//   ....[53]....
        /*0674*/ 	.word	0xffffffff


	//   ....[54]....
        /*0678*/ 	.word	0xffffffff


	//   ....[55]....
        /*067c*/ 	.word	0xffffffff


	//   ....[56]....
        /*0680*/ 	.word	0xffffffff


	//   ....[57]....
        /*0684*/ 	.word	0xffffffff


	//   ....[58]....
        /*0688*/ 	.word	0xffffffff


	//   ....[59]....
        /*068c*/ 	.word	0xffffffff


	//   ....[60]....
        /*0690*/ 	.word	0xffffffff


	//   ....[61]....
        /*0694*/ 	.word	0xffffffff


	//   ....[62]....
        /*0698*/ 	.word	0xffffffff


	//   ....[63]....
        /*069c*/ 	.word	0xffffffff


	//   ....[64]....
        /*06a0*/ 	.word	0xffffffff


	//   ....[65]....
        /*06a4*/ 	.word	0xffffffff


	//   ....[66]....
        /*06a8*/ 	.word	0xffffffff


	//   ....[67]....
        /*06ac*/ 	.word	0xffffffff


	//   ....[68]....
        /*06b0*/ 	.word	0xffffffff


	//   ....[69]....
        /*06b4*/ 	.word	0xffffffff


	//   ....[70]....
        /*06b8*/ 	.word	0xffffffff


	//   ....[71]....
        /*06bc*/ 	.word	0xffffffff


	//   ....[72]....
        /*06c0*/ 	.word	0xffffffff


	//   ....[73]....
        /*06c4*/ 	.word	0xffffffff


	//   ....[74]....
        /*06c8*/ 	.word	0xffffffff


	//   ....[75]....
        /*06cc*/ 	.word	0xffffffff


	//   ....[76]....
        /*06d0*/ 	.word	0xffffffff


	//   ....[77]....
        /*06d4*/ 	.word	0xffffffff


	//   ....[78]....
        /*06d8*/ 	.word	0xffffffff


	//   ....[79]....
        /*06dc*/ 	.word	0xffffffff


	//   ....[80]....
        /*06e0*/ 	.word	0xffffffff


	//   ....[81]....
        /*06e4*/ 	.word	0xffffffff


	//   ....[82]....
        /*06e8*/ 	.word	0xffffffff


	//   ....[83]....
        /*06ec*/ 	.word	0xffffffff


	//   ....[84]....
        /*06f0*/ 	.word	0xffffffff


	//   ....[85]....
        /*06f4*/ 	.word	0xffffffff


	//   ....[86]....
        /*06f8*/ 	.word	0xffffffff


	//   ....[87]....
        /*06fc*/ 	.word	0xffffffff


	//   ....[88]....
        /*0700*/ 	.word	0xffffffff


	//   ....[89]....
        /*0704*/ 	.word	0xffffffff


	//   ....[90]....
        /*0708*/ 	.word	0xffffffff


	//   ....[91]....
        /*070c*/ 	.word	0xffffffff


	//   ....[92]....
        /*0710*/ 	.word	0xffffffff


	//   ....[93]....
        /*0714*/ 	.word	0xffffffff


	//   ....[94]....
        /*0718*/ 	.word	0xffffffff


	//   ....[95]....
        /*071c*/ 	.word	0xffffffff


	//   ....[96]....
        /*0720*/ 	.word	0xffffffff


	//   ....[97]....
        /*0724*/ 	.word	0xffffffff


	//   ....[98]....
        /*0728*/ 	.word	0xffffffff


	//   ....[99]....
        /*072c*/ 	.word	0xffffffff


	//   ....[100]....
        /*0730*/ 	.word	0xffffffff


	//   ....[101]....
        /*0734*/ 	.word	0xffffffff


	//   ....[102]....
        /*0738*/ 	.word	0xffffffff


	//   ....[103]....
        /*073c*/ 	.word	0xffffffff


	//   ....[104]....
        /*0740*/ 	.word	0xffffffff


	//   ....[105]....
        /*0744*/ 	.word	0xffffffff


	//   ....[106]....
        /*0748*/ 	.word	0xffffffff


	//   ....[107]....
        /*074c*/ 	.word	0xffffffff


	//   ....[108]....
        /*0750*/ 	.word	0xffffffff


	//   ....[109]....
        /*0754*/ 	.word	0xffffffff


	//   ....[110]....
        /*0758*/ 	.word	0xffffffff


	//   ....[111]....
        /*075c*/ 	.word	0xffffffff


	//   ....[112]....
        /*0760*/ 	.word	0xffffffff


	//   ....[113]....
        /*0764*/ 	.word	0xffffffff


	//   ....[114]....
        /*0768*/ 	.word	0xffffffff


	//   ....[115]....
        /*076c*/ 	.word	0xffffffff


	//   ....[116]....
        /*0770*/ 	.word	0xffffffff


	//   ....[117]....
        /*0774*/ 	.word	0xffffffff


	//   ....[118]....
        /*0778*/ 	.word	0xffffffff


	//   ....[119]....
        /*077c*/ 	.word	0xffffffff


	//   ....[120]....
        /*0780*/ 	.word	0xffffffff


	//   ....[121]....
        /*0784*/ 	.word	0xffffffff


	//   ....[122]....
        /*0788*/ 	.word	0xffffffff


	//   ....[123]....
        /*078c*/ 	.word	0xffffffff


	//   ....[124]....
        /*0790*/ 	.word	0xffffffff


	//   ....[125]....
        /*0794*/ 	.word	0xffffffff


	//   ....[126]....
        /*0798*/ 	.word	0xffffffff


	//   ....[127]....
        /*079c*/ 	.word	0xffffffff


	//   ....[128]....
        /*07a0*/ 	.word	0xffffffff


	//   ....[129]....
        /*07a4*/ 	.word	0xffffffff


	//   ....[130]....
        /*07a8*/ 	.word	0xffffffff


	//   ....[131]....
        /*07ac*/ 	.word	0xffffffff


	//   ....[132]....
        /*07b0*/ 	.word	0xffffffff


	//   ....[133]....
        /*07b4*/ 	.word	0xffffffff


	//   ....[134]....
        /*07b8*/ 	.word	0xffffffff


	//   ....[135]....
        /*07bc*/ 	.word	0xffffffff


	//   ....[136]....
        /*07c0*/ 	.word	0xffffffff


	//   ....[137]....
        /*07c4*/ 	.word	0xffffffff


	//   ....[138]....
        /*07c8*/ 	.word	0xffffffff


	//   ....[139]....
        /*07cc*/ 	.word	0xffffffff


	//   ....[140]....
        /*07d0*/ 	.word	0xffffffff


	//   ....[141]....
        /*07d4*/ 	.word	0xffffffff


	//   ....[142]....
        /*07d8*/ 	.word	0xffffffff


	//   ....[143]....
        /*07dc*/ 	.word	0xffffffff


	//   ....[144]....
        /*07e0*/ 	.word	0xffffffff


	//   ....[145]....
        /*07e4*/ 	.word	0xffffffff


	//   ....[146]....
        /*07e8*/ 	.word	0xffffffff


	//   ....[147]....
        /*07ec*/ 	.word	0xffffffff


	//   ....[148]....
        /*07f0*/ 	.word	0xffffffff


	//   ....[149]....
        /*07f4*/ 	.word	0xffffffff


	//   ....[150]....
        /*07f8*/ 	.word	0xffffffff


	//   ....[151]....
        /*07fc*/ 	.word	0xffffffff


	//   ....[152]....
        /*0800*/ 	.word	0xffffffff


	//   ....[153]....
        /*0804*/ 	.word	0xffffffff


	//   ....[154]....
        /*0808*/ 	.word	0xffffffff


	//   ....[155]....
        /*080c*/ 	.word	0xffffffff


	//   ....[156]....
        /*0810*/ 	.word	0xffffffff


	//   ....[157]....
        /*0814*/ 	.word	0xffffffff


	//   ....[158]....
        /*0818*/ 	.word	0xffffffff


	//   ....[159]....
        /*081c*/ 	.word	0xffffffff


	//   ....[160]....
        /*0820*/ 	.word	0xffffffff


	//   ....[161]....
        /*0824*/ 	.word	0xffffffff


	//   ....[162]....
        /*0828*/ 	.word	0xffffffff


	//   ....[163]....
        /*082c*/ 	.word	0xffffffff


	//   ....[164]....
        /*0830*/ 	.word	0xffffffff


	//   ....[165]....
        /*0834*/ 	.word	0xffffffff


	//   ....[166]....
        /*0838*/ 	.word	0xffffffff


	//   ....[167]....
        /*083c*/ 	.word	0xffffffff


	//   ....[168]....
        /*0840*/ 	.word	0xffffffff


	//   ....[169]....
        /*0844*/ 	.word	0xffffffff


	//   ....[170]....
        /*0848*/ 	.word	0xffffffff


	//   ....[171]....
        /*084c*/ 	.word	0xffffffff


	//   ....[172]....
        /*0850*/ 	.word	0xffffffff


	//   ....[173]....
        /*0854*/ 	.word	0xffffffff


	//   ....[174]....
        /*0858*/ 	.word	0xffffffff


	//   ....[175]....
        /*085c*/ 	.word	0xffffffff


	//   ....[176]....
        /*0860*/ 	.word	0xffffffff


	//   ....[177]....
        /*0864*/ 	.word	0xffffffff


	//   ....[178]....
        /*0868*/ 	.word	0xffffffff


	//   ....[179]....
        /*086c*/ 	.word	0xffffffff


	//   ....[180]....
        /*0870*/ 	.word	0xffffffff


	//   ....[181]....
        /*0874*/ 	.word	0xffffffff


	//   ....[182]....
        /*0878*/ 	.word	0xffffffff


	//   ....[183]....
        /*087c*/ 	.word	0xffffffff


	//   ....[184]....
        /*0880*/ 	.word	0xffffffff


	//   ....[185]....
        /*0884*/ 	.word	0xffffffff


	//   ....[186]....
        /*0888*/ 	.word	0xffffffff


	//   ....[187]....
        /*088c*/ 	.word	0xffffffff


	//   ....[188]....
        /*0890*/ 	.word	0xffffffff


	//   ....[189]....
        /*0894*/ 	.word	0xffffffff


	//   ....[190]....
        /*0898*/ 	.word	0xffffffff


	//   ....[191]....
        /*089c*/ 	.word	0xffffffff


	//   ....[192]....
        /*08a0*/ 	.word	0xffffffff


	//   ....[193]....
        /*08a4*/ 	.word	0xffffffff


	//   ....[194]....
        /*08a8*/ 	.word	0xffffffff


	//   ....[195]....
        /*08ac*/ 	.word	0x0500000f


	//   ....[196]....
        /*08b0*/ 	.word	0x0500000f


	//   ....[197]....
        /*08b4*/ 	.word	0x0500000f


	//   ....[198]....
        /*08b8*/ 	.word	0x0500000f


	//   ....[199]....
        /*08bc*/ 	.word	0x0500000f


	//   ....[200]....
        /*08c0*/ 	.word	0x0500000f


	//   ....[201]....
        /*08c4*/ 	.word	0x0500000f


	//   ....[202]....
        /*08c8*/ 	.word	0x0500000f


	//   ....[203]....
        /*08cc*/ 	.word	0x0500000f


	//   ....[204]....
        /*08d0*/ 	.word	0x0500000f


	//   ....[205]....
        /*08d4*/ 	.word	0x0500000f


	//   ....[206]....
        /*08d8*/ 	.word	0x0500000f


	//   ....[207]....
        /*08dc*/ 	.word	0x0500000f


	//   ....[208]....
        /*08e0*/ 	.word	0x0500000f


	//   ....[209]....
        /*08e4*/ 	.word	0x0500000f


	//   ....[210]....
        /*08e8*/ 	.word	0x0500000f


	//   ....[211]....
        /*08ec*/ 	.word	0x0500000f


	//   ....[212]....
        /*08f0*/ 	.word	0x0500000f


	//   ....[213]....
        /*08f4*/ 	.word	0x0500000f


	//   ....[214]....
        /*08f8*/ 	.word	0x0500000f


	//   ....[215]....
        /*08fc*/ 	.word	0x0500000f


	//   ....[216]....
        /*0900*/ 	.word	0x0500000f


	//   ....[217]....
        /*0904*/ 	.word	0x0500000f


	//   ....[218]....
        /*0908*/ 	.word	0x0500000f


	//   ....[219]....
        /*090c*/ 	.word	0x0500000f


	//   ....[220]....
        /*0910*/ 	.word	0x0500000f


	//   ....[221]....
        /*0914*/ 	.word	0x0500000f


	//   ....[222]....
        /*0918*/ 	.word	0x0500000f


	//   ....[223]....
        /*091c*/ 	.word	0x0500000f


	//   ....[224]....
        /*0920*/ 	.word	0x0500000f


	//   ....[225]....
        /*0924*/ 	.word	0x0500000f


	//   ....[226]....
        /*0928*/ 	.word	0x0500000f


	//   ....[227]....
        /*092c*/ 	.word	0x0500000f


	//   ....[228]....
        /*0930*/ 	.word	0x0500000f


	//   ....[229]....
        /*0934*/ 	.word	0x0500000f


	//   ....[230]....
        /*0938*/ 	.word	0x0500000f


	//   ....[231]....
        /*093c*/ 	.word	0x0500000f


	//   ....[232]....
        /*0940*/ 	.word	0x0500000f


	//   ....[233]....
        /*0944*/ 	.word	0x0500000f


	//   ....[234]....
        /*0948*/ 	.word	0x0500000f


	//   ....[235]....
        /*094c*/ 	.word	0x0500000f


	//   ....[236]....
        /*0950*/ 	.word	0x0500000f


	//   ....[237]....
        /*0954*/ 	.word	0x0500000f


	//   ....[238]....
        /*0958*/ 	.word	0x0500000f


	//   ....[239]....
        /*095c*/ 	.word	0x0500000f


	//   ....[240]....
        /*0960*/ 	.word	0x0500000f


	//   ....[241]....
        /*0964*/ 	.word	0x0500000f


	//   ....[242]....
        /*0968*/ 	.word	0x0500000f


	//   ....[243]....
        /*096c*/ 	.word	0x0500000f


	//   ....[244]....
        /*0970*/ 	.word	0x0500000f


	//   ....[245]....
        /*0974*/ 	.word	0x0500000f


	//   ....[246]....
        /*0978*/ 	.word	0x0500000f


	//   ....[247]....
        /*097c*/ 	.word	0x0500000f


	//   ....[248]....
        /*0980*/ 	.word	0x0500000f


	//   ....[249]....
        /*0984*/ 	.word	0x0500000f


	//   ....[250]....
        /*0988*/ 	.word	0x0500000f


	//   ....[251]....
        /*098c*/ 	.word	0x0500000f


	//   ....[252]....
        /*0990*/ 	.word	0x0500000f


	//   ....[253]....
        /*0994*/ 	.word	0x0500000f


	//   ....[254]....
        /*0998*/ 	.word	0x0500000f


	//   ....[255]....
        /*099c*/ 	.word	0x0500000f


	//   ....[0]....
        /*09a0*/ 	.word	0x0500000f


	//   ....[1]....
        /*09a4*/ 	.word	0x0500000f


	//   ....[2]....
        /*09a8*/ 	.word	0x0500000f


	//   ....[3]....
        /*09ac*/ 	.word	0x0500000f


	//   ....[4]....
        /*09b0*/ 	.word	0x0500000f


	//   ....[5]....
        /*09b4*/ 	.word	0x0500000f


	//   ....[6]....
        /*09b8*/ 	.word	0x0500000f


	//   ....[7]....
        /*09bc*/ 	.word	0x0500000f


	//   ....[8]....
        /*09c0*/ 	.word	0x0500000f


	//   ....[9]....
        /*09c4*/ 	.word	0x0500000f


	//   ....[10]....
        /*09c8*/ 	.word	0x0500000f


	//   ....[11]....
        /*09cc*/ 	.word	0x0500000f


	//   ....[12]....
        /*09d0*/ 	.word	0x0500000f


	//   ....[13]....
        /*09d4*/ 	.word	0x0500000f


	//   ....[14]....
        /*09d8*/ 	.word	0x0500000f


	//   ....[15]....
        /*09dc*/ 	.word	0x0500000f


	//   ....[16]....
        /*09e0*/ 	.word	0x0500000f


	//   ....[17]....
        /*09e4*/ 	.word	0x0500000f


	//   ....[18]....
        /*09e8*/ 	.word	0x0500000f


	//   ....[19]....
        /*09ec*/ 	.word	0x0500000f


	//   ....[20]....
        /*09f0*/ 	.word	0x0500000f


	//   ....[21]....
        /*09f4*/ 	.word	0x0500000f


	//   ....[22]....
        /*09f8*/ 	.word	0x0500000f


	//   ....[23]....
        /*09fc*/ 	.word	0x0500000f


	//   ....[24]....
        /*0a00*/ 	.word	0x0500000f


	//   ....[25]....
        /*0a04*/ 	.word	0x0500000f


	//   ....[26]....
        /*0a08*/ 	.word	0x0500000f


	//   ....[27]....
        /*0a0c*/ 	.word	0x0500000f


	//   ....[28]....
        /*0a10*/ 	.word	0x0500000f


	//   ....[29]....
        /*0a14*/ 	.word	0x0500000f


	//   ....[30]....
        /*0a18*/ 	.word	0x0500000f


	//   ....[31]....
        /*0a1c*/ 	.word	0x0500000f


	//   ....[32]....
        /*0a20*/ 	.word	0x0500000f


	//   ....[33]....
        /*0a24*/ 	.word	0x0500000f


	//   ....[34]....
        /*0a28*/ 	.word	0x0500000f


	//   ....[35]....
        /*0a2c*/ 	.word	0x0500000f


	//   ....[36]....
        /*0a30*/ 	.word	0x0500000f


	//   ....[37]....
        /*0a34*/ 	.word	0x0500000f


	//   ....[38]....
        /*0a38*/ 	.word	0x0500000f


	//   ....[39]....
        /*0a3c*/ 	.word	0x0500000f


	//   ....[40]....
        /*0a40*/ 	.word	0x0500000f


	//   ....[41]....
        /*0a44*/ 	.word	0x0500000f


	//   ....[42]....
        /*0a48*/ 	.word	0x0500000f


	//   ....[43]....
        /*0a4c*/ 	.word	0x0500000f


	//   ....[44]....
        /*0a50*/ 	.word	0x0500000f


	//   ....[45]....
        /*0a54*/ 	.word	0x0500000f


	//   ....[46]....
        /*0a58*/ 	.word	0x0500000f


	//   ....[47]....
        /*0a5c*/ 	.word	0x0500000f


	//   ....[48]....
        /*0a60*/ 	.word	0x0500000f


	//   ....[49]....
        /*0a64*/ 	.word	0x0500000f


	//   ....[50]....
        /*0a68*/ 	.word	0x0500000f


	//   ....[51]....
        /*0a6c*/ 	.word	0x0500000f


	//   ....[52]....
        /*0a70*/ 	.word	0x0500000f


	//   ....[53]....
        /*0a74*/ 	.word	0x0500000f


	//   ....[54]....
        /*0a78*/ 	.word	0x0500000f


	//   ....[55]....
        /*0a7c*/ 	.word	0x0500000f


	//   ....[56]....
        /*0a80*/ 	.word	0x0500000f


	//   ....[57]....
        /*0a84*/ 	.word	0x0500000f


	//   ....[58]....
        /*0a88*/ 	.word	0x0500000f


	//   ....[59]....
        /*0a8c*/ 	.word	0x0500000f


	//   ....[60]....
        /*0a90*/ 	.word	0x0500000f


	//   ....[61]....
        /*0a94*/ 	.word	0x0500000f


	//   ....[62]....
        /*0a98*/ 	.word	0x0500000f


	//   ....[63]....
        /*0a9c*/ 	.word	0x0500000f


	//   ....[64]....
        /*0aa0*/ 	.word	0x0500000f


	//   ....[65]....
        /*0aa4*/ 	.word	0x0500000f


	//   ....[66]....
        /*0aa8*/ 	.word	0x0500000f


	//   ....[67]....
        /*0aac*/ 	.word	0x0500000f


	//   ....[68]....
        /*0ab0*/ 	.word	0x0500000f


	//   ....[69]....
        /*0ab4*/ 	.word	0x0500000f


	//   ....[70]....
        /*0ab8*/ 	.word	0x0500000f


	//   ....[71]....
        /*0abc*/ 	.word	0x0500000f


	//   ....[72]....
        /*0ac0*/ 	.word	0x0500000f


	//   ....[73]....
        /*0ac4*/ 	.word	0x0500000f


	//   ....[74]....
        /*0ac8*/ 	.word	0x0500000f


	//   ....[75]....
        /*0acc*/ 	.word	0x0500000f


	//----- nvinfo : EIATTR_COOP_GROUP_INSTR_OFFSETS
	.align		4
.L_1618:
        /*0ad0*/ 	.byte	0x04, 0x28
        /*0ad2*/ 	.short	(.L_1620 - .L_1619)


	//   ....[0]....
.L_1619:
        /*0ad4*/ 	.word	0x00000070


	//   ....[1]....
        /*0ad8*/ 	.word	0x00000140


	//   ....[2]....
        /*0adc*/ 	.word	0x00000190


	//   ....[3]....
        /*0ae0*/ 	.word	0x000003e0


	//   ....[4]....
        /*0ae4*/ 	.word	0x00000540


	//   ....[5]....
        /*0ae8*/ 	.word	0x00000660


	//   ....[6]....
        /*0aec*/ 	.word	0x000007c0


	//   ....[7]....
        /*0af0*/ 	.word	0x00002d40


	//   ....[8]....
        /*0af4*/ 	.word	0x00002d50


	//   ....[9]....
        /*0af8*/ 	.word	0x00003420


	//   ....[10]....
        /*0afc*/ 	.word	0x00003430


	//   ....[11]....
        /*0b00*/ 	.word	0x00003ff0


	//   ....[12]....
        /*0b04*/ 	.word	0x00004000


	//   ....[13]....
        /*0b08*/ 	.word	0x000047b0


	//   ....[14]....
        /*0b0c*/ 	.word	0x000047c0


	//   ....[15]....
        /*0b10*/ 	.word	0x000051b0


	//   ....[16]....
        /*0b14*/ 	.word	0x000051c0


	//   ....[17]....
        /*0b18*/ 	.word	0x000052d0


	//   ....[18]....
        /*0b1c*/ 	.word	0x000052e0


	//   ....[19]....
        /*0b20*/ 	.word	0x00005700


	//   ....[20]....
        /*0b24*/ 	.word	0x00005730


	//   ....[21]....
        /*0b28*/ 	.word	0x00005a00


	//   ....[22]....
        /*0b2c*/ 	.word	0x00005a20


	//   ....[23]....
        /*0b30*/ 	.word	0x00006440


	//   ....[24]....
        /*0b34*/ 	.word	0x00006c20


	//   ....[25]....
        /*0b38*/ 	.word	0x00006c30


	//   ....[26]....
        /*0b3c*/ 	.word	0x00006c40


	//   ....[27]....
        /*0b40*/ 	.word	0x00006c50


	//   ....[28]....
        /*0b44*/ 	.word	0x00006f40


	//   ....[29]....
        /*0b48*/ 	.word	0x00006f50


	//   ....[30]....
        /*0b4c*/ 	.word	0x00006f60


	//   ....[31]....
        /*0b50*/ 	.word	0x00006f70


	//   ....[32]....
        /*0b54*/ 	.word	0x00008230


	//   ....[33]....
        /*0b58*/ 	.word	0x00008250


	//   ....[34]....
        /*0b5c*/ 	.word	0x00008260


	//   ....[35]....
        /*0b60*/ 	.word	0x00008270


	//   ....[36]....
        /*0b64*/ 	.word	0x00008350


	//   ....[37]....
        /*0b68*/ 	.word	0x00008360


	//   ....[38]....
        /*0b6c*/ 	.word	0x00008430


	//   ....[39]....
        /*0b70*/ 	.word	0x00008490


	//   ....[40]....
        /*0b74*/ 	.word	0x0000a780


	//   ....[41]....
        /*0b78*/ 	.word	0x0000ac50


	//   ....[42]....
        /*0b7c*/ 	.word	0x0000ac60


	//   ....[43]....
        /*0b80*/ 	.word	0x0000ac80


	//   ....[44]....
        /*0b84*/ 	.word	0x0000b170


	//   ....[45]....
        /*0b88*/ 	.word	0x0000b190


	//   ....[46]....
        /*0b8c*/ 	.word	0x0000d080


	//   ....[47]....
        /*0b90*/ 	.word	0x0000d0a0


	//   ....[48]....
        /*0b94*/ 	.word	0x0000d6d0


	//   ....[49]....
        /*0b98*/ 	.word	0x0000d7d0


	//   ....[50]....
        /*0b9c*/ 	.word	0x0000de60


	//   ....[51]....
        /*0ba0*/ 	.word	0x0000e030


	//   ....[52]....
        /*0ba4*/ 	.word	0x00010220


	//   ....[53]....
        /*0ba8*/ 	.word	0x00010240


	//   ....[54]....
        /*0bac*/ 	.word	0x00010920


	//   ....[55]....
        /*0bb0*/ 	.word	0x00010aa0


	//   ....[56]....
        /*0bb4*/ 	.word	0x00011b10


	//   ....[57]....
        /*0bb8*/ 	.word	0x00011b70


	//   ....[58]....
        /*0bbc*/ 	.word	0x00011bd0


	//   ....[59]....
        /*0bc0*/ 	.word	0x00011c00


	//   ....[60]....
        /*0bc4*/ 	.word	0x00013700


	//   ....[61]....
        /*0bc8*/ 	.word	0x00013750


	//   ....[62]....
        /*0bcc*/ 	.word	0x000137a0


	//   ....[63]....
        /*0bd0*/ 	.word	0x000139b0


	//   ....[64]....
        /*0bd4*/ 	.word	0x00014110


	//   ....[65]....
        /*0bd8*/ 	.word	0x00014140


	//   ....[66]....
        /*0bdc*/ 	.word	0x000142c0


	//   ....[67]....
        /*0be0*/ 	.word	0x000142e0


	//   ....[68]....
        /*0be4*/ 	.word	0x00014420


	//   ....[69]....
        /*0be8*/ 	.word	0x00014440


	//   ....[70]....
        /*0bec*/ 	.word	0x00014590


	//   ....[71]....
        /*0bf0*/ 	.word	0x000145b0


	//   ....[72]....
        /*0bf4*/ 	.word	0x00014f30


	//   ....[73]....
        /*0bf8*/ 	.word	0x00014f40


	//   ....[74]....
        /*0bfc*/ 	.word	0x000150e0


	//   ....[75]....
        /*0c00*/ 	.word	0x000150f0


	//   ....[76]....
        /*0c04*/ 	.word	0x00015280


	//   ....[77]....
        /*0c08*/ 	.word	0x00015290


	//   ....[78]....
        /*0c0c*/ 	.word	0x00015420


	//   ....[79]....
        /*0c10*/ 	.word	0x00015430


	//   ....[80]....
        /*0c14*/ 	.word	0x00015620


	//   ....[81]....
        /*0c18*/ 	.word	0x000157d0


	//   ....[82]....
        /*0c1c*/ 	.word	0x00015800


	//   ....[83]....
        /*0c20*/ 	.word	0x00015830


	//   ....[84]....
        /*0c24*/ 	.word	0x00015860


	//   ....[85]....
        /*0c28*/ 	.word	0x00015890


	//   ....[86]....
        /*0c2c*/ 	.word	0x000158c0


	//   ....[87]....
        /*0c30*/ 	.word	0x00015a30


	//   ....[88]....
        /*0c34*/ 	.word	0x00015a60


	//   ....[89]....
        /*0c38*/ 	.word	0x00015a90


	//   ....[90]....
        /*0c3c*/ 	.word	0x00015ac0


	//   ....[91]....
        /*0c40*/ 	.word	0x00015af0


	//   ....[92]....
        /*0c44*/ 	.word	0x00015b20


	//   ....[93]....
        /*0c48*/ 	.word	0x00015bb0


	//   ....[94]....
        /*0c4c*/ 	.word	0x00015c10


	//   ....[95]....
        /*0c50*/ 	.word	0x00015ca0


	//   ....[96]....
        /*0c54*/ 	.word	0x00016a50


	//   ....[97]....
        /*0c58*/ 	.word	0x00018990


	//   ....[98]....
        /*0c5c*/ 	.word	0x000189b0


	//   ....[99]....
        /*0c60*/ 	.word	0x00018a40


	//   ....[100]....
        /*0c64*/ 	.word	0x00018a60


	//   ....[101]....
        /*0c68*/ 	.word	0x00018ae0


	//   ....[102]....
        /*0c6c*/ 	.word	0x00018b00


	//   ....[103]....
        /*0c70*/ 	.word	0x00018b80


	//   ....[104]....
        /*0c74*/ 	.word	0x00018ba0


	//   ....[105]....
        /*0c78*/ 	.word	0x00018c20


	//   ....[106]....
        /*0c7c*/ 	.word	0x00018c40


	//   ....[107]....
        /*0c80*/ 	.word	0x00018c50


	//   ....[108]....
        /*0c84*/ 	.word	0x00018c60


	//   ....[109]....
        /*0c88*/ 	.word	0x00019420


	//   ....[110]....
        /*0c8c*/ 	.word	0x00019450


	//   ....[111]....
        /*0c90*/ 	.word	0x00019540


	//   ....[112]....
        /*0c94*/ 	.word	0x00019550


	//   ....[113]....
        /*0c98*/ 	.word	0x00019600


	//   ....[114]....
        /*0c9c*/ 	.word	0x00019610


	//   ....[115]....
        /*0ca0*/ 	.word	0x00019690


	//   ....[116]....
        /*0ca4*/ 	.word	0x000196a0


	//   ....[117]....
        /*0ca8*/ 	.word	0x000196b0


	//   ....[118]....
        /*0cac*/ 	.word	0x00019750


	//   ....[119]....
        /*0cb0*/ 	.word	0x00019780


	//   ....[120]....
        /*0cb4*/ 	.word	0x00019800


	//   ....[121]....
        /*0cb8*/ 	.word	0x00019830


	//   ....[122]....
        /*0cbc*/ 	.word	0x00019850


	//   ....[123]....
        /*0cc0*/ 	.word	0x000198a0


	//   ....[124]....
        /*0cc4*/ 	.word	0x000198b0


	//   ....[125]....
        /*0cc8*/ 	.word	0x00019f90


	//   ....[126]....
        /*0ccc*/ 	.word	0x00019fc0


	//   ....[127]....
        /*0cd0*/ 	.word	0x00019fe0


	//   ....[128]....
        /*0cd4*/ 	.word	0x0001a0b0


	//   ....[129]....
        /*0cd8*/ 	.word	0x0001a0e0


	//   ....[130]....
        /*0cdc*/ 	.word	0x0001a150


	//   ....[131]....
        /*0ce0*/ 	.word	0x0001a1c0


	//   ....[132]....
        /*0ce4*/ 	.word	0x0001a1d0


	//   ....[133]....
        /*0ce8*/ 	.word	0x0001a250


	//   ....[134]....
        /*0cec*/ 	.word	0x0001a260


	//   ....[135]....
        /*0cf0*/ 	.word	0x0001a2e0


	//   ....[136]....
        /*0cf4*/ 	.word	0x0001a2f0


	//   ....[137]....
        /*0cf8*/ 	.word	0x0001a370


	//   ....[138]....
        /*0cfc*/ 	.word	0x0001a380


	//   ....[139]....
        /*0d00*/ 	.word	0x0001a400


	//   ....[140]....
        /*0d04*/ 	.word	0x0001a410


	//   ....[141]....
        /*0d08*/ 	.word	0x0001a940


	//   ....[142]....
        /*0d0c*/ 	.word	0x0001a960


	//   ....[143]....
        /*0d10*/ 	.word	0x0001a9b0


	//   ....[144]....
        /*0d14*/ 	.word	0x0001aa70


	//   ....[145]....
        /*0d18*/ 	.word	0x0001aa80


	//   ....[146]....
        /*0d1c*/ 	.word	0x0001aab0


	//   ....[147]....
        /*0d20*/ 	.word	0x0001ab40


	//   ....[148]....
        /*0d24*/ 	.word	0x0001abf0


	//   ....[149]....
        /*0d28*/ 	.word	0x0001ac00


	//   ....[150]....
        /*0d2c*/ 	.word	0x0001ac30


	//   ....[151]....
        /*0d30*/ 	.word	0x0001ac40


	//   ....[152]....
        /*0d34*/ 	.word	0x0001acd0


	//   ....[153]....
        /*0d38*/ 	.word	0x0001b400


	//   ....[154]....
        /*0d3c*/ 	.word	0x0001b420


	//   ....[155]....
        /*0d40*/ 	.word	0x0001b470


	//   ....[156]....
        /*0d44*/ 	.word	0x0001b480


	//   ....[157]....
        /*0d48*/ 	.word	0x0001b4c0


	//   ....[158]....
        /*0d4c*/ 	.word	0x0001b4d0


	//   ....[159]....
        /*0d50*/ 	.word	0x0001b510


	//   ....[160]....
        /*0d54*/ 	.word	0x0001b520


	//   ....[161]....
        /*0d58*/ 	.word	0x0001b560


	//   ....[162]....
        /*0d5c*/ 	.word	0x0001b570


	//   ....[163]....
        /*0d60*/ 	.word	0x0001b580


	//   ....[164]....
        /*0d64*/ 	.word	0x0001b5c0


	//   ....[165]....
        /*0d68*/ 	.word	0x0001b900


	//   ....[166]....
        /*0d6c*/ 	.word	0x0001b920


	//   ....[167]....
        /*0d70*/ 	.word	0x0001b930


	//   ....[168]....
        /*0d74*/ 	.word	0x0001b940


	//   ....[169]....
        /*0d78*/ 	.word	0x0001b960


	//   ....[170]....
        /*0d7c*/ 	.word	0x0001b9d0


	//   ....[171]....
        /*0d80*/ 	.word	0x0001ba40


	//   ....[172]....
        /*0d84*/ 	.word	0x0001ba60


	//   ....[173]....
        /*0d88*/ 	.word	0x0001ba70


	//   ....[174]....
        /*0d8c*/ 	.word	0x0001bad0


	//   ....[175]....
        /*0d90*/ 	.word	0x0001baf0


	//   ....[176]....
        /*0d94*/ 	.word	0x0001bb50


	//   ....[177]....
        /*0d98*/ 	.word	0x0001c050


	//   ....[178]....
        /*0d9c*/ 	.word	0x0001c080


	//   ....[179]....
        /*0da0*/ 	.word	0x0001c0b0


	//   ....[180]....
        /*0da4*/ 	.word	0x0001c0e0


	//   ....[181]....
        /*0da8*/ 	.word	0x0001c110


	//   ....[182]....
        /*0dac*/ 	.word	0x0001c140


	//   ....[183]....
        /*0db0*/ 	.word	0x0001c170


	//   ....[184]....
        /*0db4*/ 	.word	0x0001c1a0


	//   ....[185]....
        /*0db8*/ 	.word	0x0001c320


	//   ....[186]....
        /*0dbc*/ 	.word	0x0001c350


	//   ....[187]....
        /*0dc0*/ 	.word	0x0001c380


	//   ....[188]....
        /*0dc4*/ 	.word	0x0001c3b0


	//   ....[189]....
        /*0dc8*/ 	.word	0x0001c3e0


	//   ....[190]....
        /*0dcc*/ 	.word	0x0001c410


	//   ....[191]....
        /*0dd0*/ 	.word	0x0001c4d0


	//   ....[192]....
        /*0dd4*/ 	.word	0x0001c4f0


	//   ....[193]....
        /*0dd8*/ 	.word	0x0001c560


	//   ....[194]....
        /*0ddc*/ 	.word	0x0001cc00


	//   ....[195]....
        /*0de0*/ 	.word	0x0001cf20


	//   ....[196]....
        /*0de4*/ 	.word	0x0001cfb0


	//   ....[197]....
        /*0de8*/ 	.word	0x0001d040


	//   ....[198]....
        /*0dec*/ 	.word	0x0001d0d0


	//   ....[199]....
        /*0df0*/ 	.word	0x0001d1b0


	//   ....[200]....
        /*0df4*/ 	.word	0x0001d240


	//   ....[201]....
        /*0df8*/ 	.word	0x0001d2d0


	//   ....[202]....
        /*0dfc*/ 	.word	0x0001d360


	//   ....[203]....
        /*0e00*/ 	.word	0x0001d450


	//   ....[204]....
        /*0e04*/ 	.word	0x0001d4e0


	//   ....[205]....
        /*0e08*/ 	.word	0x0001d570


	//   ....[206]....
        /*0e0c*/ 	.word	0x0001d600


	//   ....[207]....
        /*0e10*/ 	.word	0x0001d6d0


	//   ....[208]....
        /*0e14*/ 	.word	0x0001d770


	//   ....[209]....
        /*0e18*/ 	.word	0x0001d800


	//   ....[210]....
        /*0e1c*/ 	.word	0x0001d850


	//   ....[211]....
        /*0e20*/ 	.word	0x0001d8a0


	//   ....[212]....
        /*0e24*/ 	.word	0x0001d930


	//   ....[213]....
        /*0e28*/ 	.word	0x0001d9c0


	//   ....[214]....
        /*0e2c*/ 	.word	0x0001da10


	//   ....[215]....
        /*0e30*/ 	.word	0x0001da60


	//   ....[216]....
        /*0e34*/ 	.word	0x0001db50


	//   ....[217]....
        /*0e38*/ 	.word	0x0001dc00


	//   ....[218]....
        /*0e3c*/ 	.word	0x0001dc80


	//   ....[219]....
        /*0e40*/ 	.word	0x0001dd00


	//   ....[220]....
        /*0e44*/ 	.word	0x0001dda0


	//   ....[221]....
        /*0e48*/ 	.word	0x0001de40


	//   ....[222]....
        /*0e4c*/ 	.word	0x0001dec0


	//   ....[223]....
        /*0e50*/ 	.word	0x0001dfd0


	//   ....[224]....
        /*0e54*/ 	.word	0x0001e340


	//   ....[225]....
        /*0e58*/ 	.word	0x0001e390


	//   ....[226]....
        /*0e5c*/ 	.word	0x0001e420


	//   ....[227]....
        /*0e60*/ 	.word	0x0001e4b0


	//   ....[228]....
        /*0e64*/ 	.word	0x0001e540


	//   ....[229]....
        /*0e68*/ 	.word	0x0001e5d0


	//   ....[230]....
        /*0e6c*/ 	.word	0x0001e660


	//   ....[231]....
        /*0e70*/ 	.word	0x0001e6f0


	//   ....[232]....
        /*0e74*/ 	.word	0x0001e7b0


	//   ....[233]....
        /*0e78*/ 	.word	0x0001ea90


	//   ....[234]....
        /*0e7c*/ 	.word	0x0001eb80


	//   ....[235]....
        /*0e80*/ 	.word	0x0001ec20


	//   ....[236]....
        /*0e84*/ 	.word	0x0001ec80


	//   ....[237]....
        /*0e88*/ 	.word	0x0001ed70


	//   ....[238]....
        /*0e8c*/ 	.word	0x0001ede0


	//   ....[239]....
        /*0e90*/ 	.word	0x0001eed0


	//   ....[240]....
        /*0e94*/ 	.word	0x0001ef40


	//   ....[241]....
        /*0e98*/ 	.word	0x0001f030


	//   ....[242]....
        /*0e9c*/ 	.word	0x0001f0a0


	//   ....[243]....
        /*0ea0*/ 	.word	0x0001f190


	//   ....[244]....
        /*0ea4*/ 	.word	0x0001f200


	//   ....[245]....
        /*0ea8*/ 	.word	0x0001f2e0


	//   ....[246]....
        /*0eac*/ 	.word	0x0001f390


	//   ....[247]....
        /*0eb0*/ 	.word	0x0001f440


	//   ....[248]....
        /*0eb4*/ 	.word	0x0001f4a0


	//   ....[249]....
        /*0eb8*/ 	.word	0x0001f590


	//   ....[250]....
        /*0ebc*/ 	.word	0x0001f5f0


	//   ....[251]....
        /*0ec0*/ 	.word	0x0001f710


	//   ....[252]....
        /*0ec4*/ 	.word	0x0001f770


	//   ....[253]....
        /*0ec8*/ 	.word	0x0001f860


	//   ....[254]....
        /*0ecc*/ 	.word	0x0001f8c0


	//   ....[255]....
        /*0ed0*/ 	.word	0x0001f960


	//   ....[0]....
        /*0ed4*/ 	.word	0x0001fa30


	//   ....[1]....
        /*0ed8*/ 	.word	0x0001fad0


	//   ....[2]....
        /*0edc*/ 	.word	0x0001fba0


	//   ....[3]....
        /*0ee0*/ 	.word	0x0001fc40


	//   ....[4]....
        /*0ee4*/ 	.word	0x0001fcf0


	//   ....[5]....
        /*0ee8*/ 	.word	0x0001fd90


	//   ....[6]....
        /*0eec*/ 	.word	0x00020000


	//   ....[7]....
        /*0ef0*/ 	.word	0x000200b0


	//   ....[8]....
        /*0ef4*/ 	.word	0x00020180


	//   ....[9]....
        /*0ef8*/ 	.word	0x00020270


	//   ....[10]....
        /*0efc*/ 	.word	0x00020330


	//   ....[11]....
        /*0f00*/ 	.word	0x000203f0


	//   ....[12]....
        /*0f04*/ 	.word	0x000204b0


	//   ....[13]....
        /*0f08*/ 	.word	0x00020570


	//   ....[14]....
        /*0f0c*/ 	.word	0x00020630


	//   ....[15]....
        /*0f10*/ 	.word	0x000206f0


	//   ....[16]....
        /*0f14*/ 	.word	0x000207b0


	//   ....[17]....
        /*0f18*/ 	.word	0x00020870


	//   ....[18]....
        /*0f1c*/ 	.word	0x00020930


	//   ....[19]....
        /*0f20*/ 	.word	0x000209e0


	//   ....[20]....
        /*0f24*/ 	.word	0x00020a40


	//   ....[21]....
        /*0f28*/ 	.word	0x00020b20


	//   ....[22]....
        /*0f2c*/ 	.word	0x00020c60


	//   ....[23]....
        /*0f30*/ 	.word	0x00020d40


	//   ....[24]....
        /*0f34*/ 	.word	0x00020dd0


	//   ....[25]....
        /*0f38*/ 	.word	0x00020ee0


	//   ....[26]....
        /*0f3c*/ 	.word	0x00020f40


	//   ....[27]....
        /*0f40*/ 	.word	0x00021050


	//   ....[28]....
        /*0f44*/ 	.word	0x000210b0


	//   ....[29]....
        /*0f48*/ 	.word	0x000211c0


	//   ....[30]....
        /*0f4c*/ 	.word	0x00021220


	//   ....[31]....
        /*0f50*/ 	.word	0x00021330


	//   ....[32]....
        /*0f54*/ 	.word	0x00021390


	//   ....[33]....
        /*0f58*/ 	.word	0x00021450


	//   ....[34]....
        /*0f5c*/ 	.word	0x000215b0


	//   ....[35]....
        /*0f60*/ 	.word	0x00021650


	//   ....[36]....
        /*0f64*/ 	.word	0x000216b0


	//   ....[37]....
        /*0f68*/ 	.word	0x00021760


	//   ....[38]....
        /*0f6c*/ 	.word	0x000217c0


	//   ....[39]....
        /*0f70*/ 	.word	0x00021870


	//   ....[40]....
        /*0f74*/ 	.word	0x000218d0


	//   ....[41]....
        /*0f78*/ 	.word	0x00021980


	//   ....[42]....
        /*0f7c*/ 	.word	0x000219e0


	//   ....[43]....
        /*0f80*/ 	.word	0x00021a90


	//   ....[44]....
        /*0f84*/ 	.word	0x00021af0


	//   ....[45]....
        /*0f88*/ 	.word	0x00021ba0


	//   ....[46]....
        /*0f8c*/ 	.word	0x00021c90


	//   ....[47]....
        /*0f90*/ 	.word	0x00021d30


	//   ....[48]....
        /*0f94*/ 	.word	0x00021d90


	//   ....[49]....
        /*0f98*/ 	.word	0x00021e60


	//   ....[50]....
        /*0f9c*/ 	.word	0x00021ec0


	//   ....[51]....
        /*0fa0*/ 	.word	0x00021f90


	//   ....[52]....
        /*0fa4*/ 	.word	0x00021ff0


	//   ....[53]....
        /*0fa8*/ 	.word	0x000220c0


	//   ....[54]....
        /*0fac*/ 	.word	0x00022120


	//   ....[55]....
        /*0fb0*/ 	.word	0x000221f0


	//   ....[56]....
        /*0fb4*/ 	.word	0x00022250


	//   ....[57]....
        /*0fb8*/ 	.word	0x00022320


	//   ....[58]....
        /*0fbc*/ 	.word	0x000223b0


	//   ....[59]....
        /*0fc0*/ 	.word	0x00022450


	//   ....[60]....
        /*0fc4*/ 	.word	0x00022570


	//   ....[61]....
        /*0fc8*/ 	.word	0x000225e0


	//   ....[62]....
        /*0fcc*/ 	.word	0x00022650


	//   ....[63]....
        /*0fd0*/ 	.word	0x000226c0


	//   ....[64]....
        /*0fd4*/ 	.word	0x00022730


	//   ....[65]....
        /*0fd8*/ 	.word	0x000227b0


	//   ....[66]....
        /*0fdc*/ 	.word	0x00022840


	//   ....[67]....
        /*0fe0*/ 	.word	0x000228d0


	//   ....[68]....
        /*0fe4*/ 	.word	0x00022940


	//   ....[69]....
        /*0fe8*/ 	.word	0x000229b0


	//   ....[70]....
        /*0fec*/ 	.word	0x00022a20


	//   ....[71]....
        /*0ff0*/ 	.word	0x00022aa0


	//   ....[72]....
        /*0ff4*/ 	.word	0x00022b10


	//   ....[73]....
        /*0ff8*/ 	.word	0x00022bb0


	//   ....[74]....
        /*0ffc*/ 	.word	0x00022c40


	//   ....[75]....
        /*1000*/ 	.word	0x00022d60


	//----- nvinfo : EIATTR_REG_RECONFIG
	.align		4
.L_1620:
        /*1004*/ 	.byte	0x01, 0x54
	.zero		2


	//----- nvinfo : EIATTR_SYSCALL_OFFSETS
	.align		4
        /*1008*/ 	.byte	0x04, 0x46
        /*100a*/ 	.short	(.L_1622 - .L_1621)


	//   ....[0]....
.L_1621:
        /*100c*/ 	.word	0x000018d0


	//   ....[1]....
        /*1010*/ 	.word	0x00001a20


	//   ....[2]....
        /*1014*/ 	.word	0x00006630


	//   ....[3]....
        /*1018*/ 	.word	0x00006950


	//   ....[4]....
        /*101c*/ 	.word	0x00017f60


	//   ....[5]....
        /*1020*/ 	.word	0x000180b0


	//   ....[6]....
        /*1024*/ 	.word	0x000181a0


	//   ....[7]....
        /*1028*/ 	.word	0x00019020


	//   ....[8]....
        /*102c*/ 	.word	0x00019b80


	//----- nvinfo : EIATTR_MBARRIER_INSTR_OFFSETS
	.align		4
.L_1622:
        /*1030*/ 	.byte	0x04, 0x39
        /*1032*/ 	.short	(.L_1624 - .L_1623)


	//   ....[0]....
.L_1623:
        /*1034*/ 	.word	0x00000280
        /*1038*/ 	.word	0x000000ff
        /*103c*/ 	.word	0x00032400
        /*1040*/ 	.short	0x0100
        /*1042*/ 	.byte	0x08
	.zero		1


	//   ....[1]....
        /*1044*/ 	.word	0x00000290
        /*1048*/ 	.word	0x000000ff
        /*104c*/ 	.word	0x00032410
        /*1050*/ 	.short	0x0100
        /*1052*/ 	.byte	0x08
	.zero		1


	//   ....[2]....
        /*1054*/ 	.word	0x000002a0
        /*1058*/ 	.word	0x000000ff
        /*105c*/ 	.word	0x00032420
        /*1060*/ 	.short	0x0100
        /*1062*/ 	.byte	0x08
	.zero		1


	//   ....[3]....
        /*1064*/ 	.word	0x00000390
        /*1068*/ 	.word	0x000000ff
        /*106c*/ 	.word	0x00032430
        /*1070*/ 	.short	0x0100
        /*1072*/ 	.byte	0x08
	.zero		1


	//   ....[4]....
        /*1074*/ 	.word	0x000003a0
        /*1078*/ 	.word	0x000000ff
        /*107c*/ 	.word	0x00032440
        /*1080*/ 	.short	0x0100
        /*1082*/ 	.byte	0x08
	.zero		1


	//   ....[5]....
        /*1084*/ 	.word	0x000003b0
        /*1088*/ 	.word	0x000000ff
        /*108c*/ 	.word	0x00032438
        /*1090*/ 	.short	0x0100
        /*1092*/ 	.byte	0x08
	.zero		1


	//   ....[6]....
        /*1094*/ 	.word	0x000003c0
        /*1098*/ 	.word	0x000000ff
        /*109c*/ 	.word	0x00032448
        /*10a0*/ 	.short	0x0100
        /*10a2*/ 	.byte	0x08
	.zero		1


	//   ....[7]....
        /*10a4*/ 	.word	0x000004f0
        /*10a8*/ 	.word	0x000000ff
        /*10ac*/ 	.word	0x00032450
        /*10b0*/ 	.short	0x0100
        /*10b2*/ 	.byte	0x08
	.zero		1


	//   ....[8]....
        /*10b4*/ 	.word	0x00000500
        /*10b8*/ 	.word	0x000000ff
        /*10bc*/ 	.word	0x00032460
        /*10c0*/ 	.short	0x0100
        /*10c2*/ 	.byte	0x08
	.zero		1


	//   ....[9]....
        /*10c4*/ 	.word	0x00000510
        /*10c8*/ 	.word	0x000000ff
        /*10cc*/ 	.word	0x00032458
        /*10d0*/ 	.short	0x0100
        /*10d2*/ 	.byte	0x08
	.zero		1


	//   ....[10]....
        /*10d4*/ 	.word	0x00000520
        /*10d8*/ 	.word	0x000000ff
        /*10dc*/ 	.word	0x00032468
        /*10e0*/ 	.short	0x0100
        /*10e2*/ 	.byte	0x08
	.zero		1


	//   ....[11]....
        /*10e4*/ 	.word	0x00000610
        /*10e8*/ 	.word	0x000000ff
        /*10ec*/ 	.word	0x00032470
        /*10f0*/ 	.short	0x0100
        /*10f2*/ 	.byte	0x06
	.zero		1


	//   ....[12]....
        /*10f4*/ 	.word	0x00000620
        /*10f8*/ 	.word	0x000000ff
        /*10fc*/ 	.word	0x00032480
        /*1100*/ 	.short	0x0100
        /*1102*/ 	.byte	0x06
	.zero		1


	//   ....[13]....
        /*1104*/ 	.word	0x00000630
        /*1108*/ 	.word	0x000000ff
        /*110c*/ 	.word	0x00032478
        /*1110*/ 	.short	0x0100
        /*1112*/ 	.byte	0x06
	.zero		1


	//   ....[14]....
        /*1114*/ 	.word	0x00000640
        /*1118*/ 	.word	0x000000ff
        /*111c*/ 	.word	0x00032488
        /*1120*/ 	.short	0x0100
        /*1122*/ 	.byte	0x06
	.zero		1


	//   ....[15]....
        /*1124*/ 	.word	0x00000770
        /*1128*/ 	.word	0x000000ff
        /*112c*/ 	.word	0x00032490
        /*1130*/ 	.short	0x0100
        /*1132*/ 	.byte	0x08
	.zero		1


	//   ....[16]....
        /*1134*/ 	.word	0x00000780
        /*1138*/ 	.word	0x000000ff
        /*113c*/ 	.word	0x000324a0
        /*1140*/ 	.short	0x0100
        /*1142*/ 	.byte	0x08
	.zero		1


	//   ....[17]....
        /*1144*/ 	.word	0x00000790
        /*1148*/ 	.word	0x000000ff
        /*114c*/ 	.word	0x00032498
        /*1150*/ 	.short	0x0100
        /*1152*/ 	.byte	0x08
	.zero		1


	//   ....[18]....
        /*1154*/ 	.word	0x000007a0
        /*1158*/ 	.word	0x000000ff
        /*115c*/ 	.word	0x000324a8
        /*1160*/ 	.short	0x0100
        /*1162*/ 	.byte	0x08
	.zero		1


	//   ....[19]....
        /*1164*/ 	.word	0x000008d0
        /*1168*/ 	.word	0x000000ff
        /*116c*/ 	.word	0x000324b0
        /*1170*/ 	.short	0x0100
        /*1172*/ 	.byte	0x08
	.zero		1


	//   ....[20]....
        /*1174*/ 	.word	0x000008e0
        /*1178*/ 	.word	0x000000ff
        /*117c*/ 	.word	0x000324c0
        /*1180*/ 	.short	0x0100
        /*1182*/ 	.byte	0x08
	.zero		1


	//   ....[21]....
        /*1184*/ 	.word	0x000008f0
        /*1188*/ 	.word	0x000000ff
        /*118c*/ 	.word	0x000324b8
        /*1190*/ 	.short	0x0100
        /*1192*/ 	.byte	0x08
	.zero		1


	//   ....[22]....
        /*1194*/ 	.word	0x00000900
        /*1198*/ 	.word	0x000000ff
        /*119c*/ 	.word	0x000324c8
        /*11a0*/ 	.short	0x0100
        /*11a2*/ 	.byte	0x08
	.zero		1


	//   ....[23]....
        /*11a4*/ 	.word	0x00002cf0
        /*11a8*/ 	.word	0x00000056
        /*11ac*/ 	.word	0x00032490
        /*11b0*/ 	.short	0x010a
        /*11b2*/ 	.byte	0x3f
	.zero		1


	//   ....[24]....
        /*11b4*/ 	.word	0x00003f90
        /*11b8*/ 	.word	0x00000056
        /*11bc*/ 	.word	0x00032490
        /*11c0*/ 	.short	0x010a
        /*11c2*/ 	.byte	0x3f
	.zero		1


	//   ....[25]....
        /*11c4*/ 	.word	0x00004ff0
        /*11c8*/ 	.word	0x00000056
        /*11cc*/ 	.word	0x00032490
        /*11d0*/ 	.short	0x010a
        /*11d2*/ 	.byte	0x3f
	.zero		1


	//   ....[26]....
        /*11d4*/ 	.word	0x000054b0
        /*11d8*/ 	.word	0x00000008
        /*11dc*/ 	.word	0x00000000
        /*11e0*/ 	.short	0x0101
        /*11e2*/ 	.byte	0x3f
	.zero		1


	//   ....[27]....
        /*11e4*/ 	.word	0x000054f0
        /*11e8*/ 	.word	0x00000056
        /*11ec*/ 	.word	0x000324b0
        /*11f0*/ 	.short	0x010a
        /*11f2*/ 	.byte	0x3f
	.zero		1


	//   ....[28]....
        /*11f4*/ 	.word	0x00005d90
        /*11f8*/ 	.word	0x00000056
        /*11fc*/ 	.word	0x00000000
        /*1200*/ 	.short	0x0101
        /*1202*/ 	.byte	0x3f
	.zero		1


	//   ....[29]....
        /*1204*/ 	.word	0x000066d0
        /*1208*/ 	.word	0x00000016
        /*120c*/ 	.word	0x00032400
        /*1210*/ 	.short	0x010a
        /*1212*/ 	.byte	0x3f
	.zero		1


	//   ....[30]....
        /*1214*/ 	.word	0x00006720
        /*1218*/ 	.word	0x00000016
        /*121c*/ 	.word	0x00032400
        /*1220*/ 	.short	0x010a
        /*1222*/ 	.byte	0x3f
	.zero		1


	//   ....[31]....
        /*1224*/ 	.word	0x000071e0
        /*1228*/ 	.word	0x00000016
        /*122c*/ 	.word	0x00032400
        /*1230*/ 	.short	0x010a
        /*1232*/ 	.byte	0x3f
	.zero		1


	//   ....[32]....
        /*1234*/ 	.word	0x000086c0
        /*1238*/ 	.word	0x00000016
        /*123c*/ 	.word	0x00032400
        /*1240*/ 	.short	0x010a
        /*1242*/ 	.byte	0x3f
	.zero		1


	//   ....[33]....
        /*1244*/ 	.word	0x000095e0
        /*1248*/ 	.word	0x00000009
        /*124c*/ 	.word	0x00032430
        /*1250*/ 	.short	0x010a
        /*1252*/ 	.byte	0x3f
	.zero		1


	//   ....[34]....
        /*1254*/ 	.word	0x00009670
        /*1258*/ 	.word	0x00000009
        /*125c*/ 	.word	0x00032430
        /*1260*/ 	.short	0x010a
        /*1262*/ 	.byte	0x3f
	.zero		1


	//   ....[35]....
        /*1264*/ 	.word	0x000099a0
        /*1268*/ 	.word	0x00000016
        /*126c*/ 	.word	0x00032410
        /*1270*/ 	.short	0x010a
        /*1272*/ 	.byte	0x3f
	.zero		1


	//   ....[36]....
        /*1274*/ 	.word	0x000099f0
        /*1278*/ 	.word	0x00000009
        /*127c*/ 	.word	0x00032450
        /*1280*/ 	.short	0x010a
        /*1282*/ 	.byte	0x3f
	.zero		1


	//   ....[37]....
        /*1284*/ 	.word	0x00009a30
        /*1288*/ 	.word	0x00000009
        /*128c*/ 	.word	0x00032450
        /*1290*/ 	.short	0x010a
        /*1292*/ 	.byte	0x3f
	.zero		1


	//   ....[38]....
        /*1294*/ 	.word	0x0000b450
        /*1298*/ 	.word	0x00000006
        /*129c*/ 	.word	0x00000000
        /*12a0*/ 	.short	0x0101
        /*12a2*/ 	.byte	0x3f
	.zero		1


	//   ....[39]....
        /*12a4*/ 	.word	0x0000c060
        /*12a8*/ 	.word	0x00000009
        /*12ac*/ 	.word	0x00000000
        /*12b0*/ 	.short	0x0101
        /*12b2*/ 	.byte	0x3f
	.zero		1


	//   ....[40]....
        /*12b4*/ 	.word	0x0000c190
        /*12b8*/ 	.word	0x0000000a
        /*12bc*/ 	.word	0x00032430
        /*12c0*/ 	.short	0x010a
        /*12c2*/ 	.byte	0x3f
	.zero		1


	//   ....[41]....
        /*12c4*/ 	.word	0x0000c200
        /*12c8*/ 	.word	0x0000000a
        /*12cc*/ 	.word	0x00032430
        /*12d0*/ 	.short	0x010a
        /*12d2*/ 	.byte	0x3f
	.zero		1


	//   ....[42]....
        /*12d4*/ 	.word	0x0000c4a0
        /*12d8*/ 	.word	0x0000000a
        /*12dc*/ 	.word	0x00032450
        /*12e0*/ 	.short	0x010a
        /*12e2*/ 	.byte	0x3f
	.zero		1


	//   ....[43]....
        /*12e4*/ 	.word	0x0000c4e0
        /*12e8*/ 	.word	0x0000000a
        /*12ec*/ 	.word	0x00032450
        /*12f0*/ 	.short	0x010a
        /*12f2*/ 	.byte	0x3f
	.zero		1


	//   ....[44]....
        /*12f4*/ 	.word	0x0000e7f0
        /*12f8*/ 	.word	0x0000000c
        /*12fc*/ 	.word	0x00000000
        /*1300*/ 	.short	0x0101
        /*1302*/ 	.byte	0x3f
	.zero		1


	//   ....[45]....
        /*1304*/ 	.word	0x0000f1a0
        /*1308*/ 	.word	0x0000000a
        /*130c*/ 	.word	0x00000000
        /*1310*/ 	.short	0x0101
        /*1312*/ 	.byte	0x3f
	.zero		1


	//   ....[46]....
        /*1314*/ 	.word	0x0000f2a0
        /*1318*/ 	.word	0x0000000a
        /*131c*/ 	.word	0x00032430
        /*1320*/ 	.short	0x010a
        /*1322*/ 	.byte	0x3f
	.zero		1


	//   ....[47]....
        /*1324*/ 	.word	0x0000f310
        /*1328*/ 	.word	0x0000000a
        /*132c*/ 	.word	0x00032430
        /*1330*/ 	.short	0x010a
        /*1332*/ 	.byte	0x3f
	.zero		1


	//   ....[48]....
        /*1334*/ 	.word	0x0000f5b0
        /*1338*/ 	.word	0x0000000a
        /*133c*/ 	.word	0x00032450
        /*1340*/ 	.short	0x010a
        /*1342*/ 	.byte	0x3f
	.zero		1


	//   ....[49]....
        /*1344*/ 	.word	0x0000f5f0
        /*1348*/ 	.word	0x0000000a
        /*134c*/ 	.word	0x00032450
        /*1350*/ 	.short	0x010a
        /*1352*/ 	.byte	0x3f
	.zero		1


	//   ....[50]....
        /*1354*/ 	.word	0x00011170
        /*1358*/ 	.word	0x0000000d
        /*135c*/ 	.word	0x00000000
        /*1360*/ 	.short	0x0101
        /*1362*/ 	.byte	0x3f
	.zero		1


	//   ....[51]....
        /*1364*/ 	.word	0x00011ad0
        /*1368*/ 	.word	0x0000000a
        /*136c*/ 	.word	0x00000000
        /*1370*/ 	.short	0x0101
        /*1372*/ 	.byte	0x3f
	.zero		1


	//   ....[52]....
        /*1374*/ 	.word	0x00014100
        /*1378*/ 	.word	0x00000003
        /*137c*/ 	.word	0x00000000
        /*1380*/ 	.short	0x0101
        /*1382*/ 	.byte	0x3f
	.zero		1


	//   ....[53]....
        /*1384*/ 	.word	0x00016b30
        /*1388*/ 	.word	0x00000016
        /*138c*/ 	.word	0x00032420
        /*1390*/ 	.short	0x010a
        /*1392*/ 	.byte	0x3f
	.zero		1


	//   ....[54]....
        /*1394*/ 	.word	0x00016bc0
        /*1398*/ 	.word	0x00000003
        /*139c*/ 	.word	0x000324a0
        /*13a0*/ 	.short	0x010a
        /*13a2*/ 	.byte	0x3f
	.zero		1


	//   ....[55]....
        /*13a4*/ 	.word	0x00016e10
        /*13a8*/ 	.word	0x00000003
        /*13ac*/ 	.word	0x000324c0
        /*13b0*/ 	.short	0x010a
        /*13b2*/ 	.byte	0x3f
	.zero		1


	//   ....[56]....
        /*13b4*/ 	.word	0x00017420
        /*13b8*/ 	.word	0x00000008
        /*13bc*/ 	.word	0x000324a0
        /*13c0*/ 	.short	0x010a
        /*13c2*/ 	.byte	0x3f
	.zero		1


	//   ....[57]....
        /*13c4*/ 	.word	0x00017660
        /*13c8*/ 	.word	0x00000008
        /*13cc*/ 	.word	0x000324c0
        /*13d0*/ 	.short	0x010a
        /*13d2*/ 	.byte	0x3f
	.zero		1


	//   ....[58]....
        /*13d4*/ 	.word	0x00018720
        /*13d8*/ 	.word	0x0000001e
        /*13dc*/ 	.word	0x00032440
        /*13e0*/ 	.short	0x010a
        /*13e2*/ 	.byte	0x3f
	.zero		1


	//   ....[59]....
        /*13e4*/ 	.word	0x00018d60
        /*13e8*/ 	.word	0x0000001e
        /*13ec*/ 	.word	0x00032430
        /*13f0*/ 	.short	0x0107
        /*13f2*/ 	.byte	0x3f
	.zero		1


	//   ....[60]....
        /*13f4*/ 	.word	0x00018e30
        /*13f8*/ 	.word	0x0000001e
        /*13fc*/ 	.word	0x00032430
        /*1400*/ 	.short	0x0101
        /*1402*/ 	.byte	0x3f
	.zero		1


	//   ....[61]....
        /*1404*/ 	.word	0x000199c0
        /*1408*/ 	.word	0x00000016
        /*140c*/ 	.word	0x00032400
        /*1410*/ 	.short	0x0107
        /*1412*/ 	.byte	0x3f
	.zero		1


	//   ....[62]....
        /*1414*/ 	.word	0x00019a50
        /*1418*/ 	.word	0x00000016
        /*141c*/ 	.word	0x00032400
        /*1420*/ 	.short	0x0101
        /*1422*/ 	.byte	0x3f
	.zero		1


	//   ....[63]....
        /*1424*/ 	.word	0x0001a500
        /*1428*/ 	.word	0x00000016
        /*142c*/ 	.word	0x00032410
        /*1430*/ 	.short	0x0107
        /*1432*/ 	.byte	0x3f
	.zero		1


	//   ....[64]....
        /*1434*/ 	.word	0x0001a600
        /*1438*/ 	.word	0x00000016
        /*143c*/ 	.word	0x00032410
        /*1440*/ 	.short	0x0101
        /*1442*/ 	.byte	0x3f
	.zero		1


	//   ....[65]....
        /*1444*/ 	.word	0x0001a620
        /*1448*/ 	.word	0x00000016
        /*144c*/ 	.word	0x00032420
        /*1450*/ 	.short	0x010a
        /*1452*/ 	.byte	0x3f
	.zero		1


	//   ....[66]....
        /*1454*/ 	.word	0x0001a6b0
        /*1458*/ 	.word	0x0000001e
        /*145c*/ 	.word	0x00032460
        /*1460*/ 	.short	0x010a
        /*1462*/ 	.byte	0x3f
	.zero		1


	//   ....[67]....
        /*1464*/ 	.word	0x0001ae50
        /*1468*/ 	.word	0x0000001e
        /*146c*/ 	.word	0x00032450
        /*1470*/ 	.short	0x0107
        /*1472*/ 	.byte	0x3f
	.zero		1


	//   ....[68]....
        /*1474*/ 	.word	0x0001af20
        /*1478*/ 	.word	0x0000001e
        /*147c*/ 	.word	0x00032450
        /*1480*/ 	.short	0x0101
        /*1482*/ 	.byte	0x3f
	.zero		1


	//   ....[69]....
        /*1484*/ 	.word	0x0001b260
        /*1488*/ 	.word	0x00000006
        /*148c*/ 	.word	0x00032440
        /*1490*/ 	.short	0x010a
        /*1492*/ 	.byte	0x3f
	.zero		1


	//   ....[70]....
        /*1494*/ 	.word	0x0001b640
        /*1498*/ 	.word	0x00000006
        /*149c*/ 	.word	0x00032430
        /*14a0*/ 	.short	0x0107
        /*14a2*/ 	.byte	0x3f
	.zero		1


	//   ....[71]....
        /*14a4*/ 	.word	0x0001b700
        /*14a8*/ 	.word	0x00000006
        /*14ac*/ 	.word	0x00032430
        /*14b0*/ 	.short	0x0101
        /*14b2*/ 	.byte	0x3f
	.zero		1


	//   ....[72]....
        /*14b4*/ 	.word	0x0001b730
        /*14b8*/ 	.word	0x00000006
        /*14bc*/ 	.word	0x00032460
        /*14c0*/ 	.short	0x010a
        /*14c2*/ 	.byte	0x3f
	.zero		1


	//   ....[73]....
        /*14c4*/ 	.word	0x0001bc50
        /*14c8*/ 	.word	0x00000006
        /*14cc*/ 	.word	0x00032450
        /*14d0*/ 	.short	0x0107
        /*14d2*/ 	.byte	0x3f
	.zero		1


	//   ....[74]....
        /*14d4*/ 	.word	0x0001bd10
        /*14d8*/ 	.word	0x00000006
        /*14dc*/ 	.word	0x00032450
        /*14e0*/ 	.short	0x0101
        /*14e2*/ 	.byte	0x3f
	.zero		1


	//   ....[75]....
        /*14e4*/ 	.word	0x0001cb80
        /*14e8*/ 	.word	0x00000005
        /*14ec*/ 	.word	0x00032420
        /*14f0*/ 	.short	0x010a
        /*14f2*/ 	.byte	0x3f
	.zero		1


	//   ....[76]....
        /*14f4*/ 	.word	0x0001ccf0
        /*14f8*/ 	.word	0x00000003
        /*14fc*/ 	.word	0x00032440
        /*1500*/ 	.short	0x010a
        /*1502*/ 	.byte	0x3f
	.zero		1


	//   ....[77]....
        /*1504*/ 	.word	0x0001cd90
        /*1508*/ 	.word	0x00000019
        /*150c*/ 	.word	0x00032440
        /*1510*/ 	.short	0x010a
        /*1512*/ 	.byte	0x3f
	.zero		1


	//   ....[78]....
        /*1514*/ 	.word	0x0001cdd0
        /*1518*/ 	.word	0x00000003
        /*151c*/ 	.word	0x00032460
        /*1520*/ 	.short	0x010a
        /*1522*/ 	.byte	0x3f
	.zero		1


	//   ....[79]....
        /*1524*/ 	.word	0x0001ce10
        /*1528*/ 	.word	0x00000019
        /*152c*/ 	.word	0x00032460
        /*1530*/ 	.short	0x010a
        /*1532*/ 	.byte	0x3f
	.zero		1


	//   ....[80]....
        /*1534*/ 	.word	0x0001ce70
        /*1538*/ 	.word	0x00000056
        /*153c*/ 	.word	0x00032490
        /*1540*/ 	.short	0x010a
        /*1542*/ 	.byte	0x3f
	.zero		1


	//   ....[81]....
        /*1544*/ 	.word	0x0001d100
        /*1548*/ 	.word	0x00000056
        /*154c*/ 	.word	0x00032490
        /*1550*/ 	.short	0x010a
        /*1552*/ 	.byte	0x3f
	.zero		1


	//   ....[82]....
        /*1554*/ 	.word	0x0001d3a0
        /*1558*/ 	.word	0x00000056
        /*155c*/ 	.word	0x00032490
        /*1560*/ 	.short	0x010a
        /*1562*/ 	.byte	0x3f
	.zero		1


	//   ....[83]....
        /*1564*/ 	.word	0x0001d630
        /*1568*/ 	.word	0x00000056
        /*156c*/ 	.word	0x000324b0
        /*1570*/ 	.short	0x010a
        /*1572*/ 	.byte	0x3f
	.zero		1


	//   ....[84]....
        /*1574*/ 	.word	0x0001da90
        /*1578*/ 	.word	0x00000016
        /*157c*/ 	.word	0x00032400
        /*1580*/ 	.short	0x010a
        /*1582*/ 	.byte	0x3f
	.zero		1


	//   ....[85]....
        /*1584*/ 	.word	0x0001e070
        /*1588*/ 	.word	0x00000016
        /*158c*/ 	.word	0x00032400
        /*1590*/ 	.short	0x010a
        /*1592*/ 	.byte	0x3f
	.zero		1


	//   ....[86]....
        /*1594*/ 	.word	0x0001e0c0
        /*1598*/ 	.word	0x00000009
        /*159c*/ 	.word	0x00032430
        /*15a0*/ 	.short	0x010a
        /*15a2*/ 	.byte	0x3f
	.zero		1


	//   ....[87]....
        /*15a4*/ 	.word	0x0001e110
        /*15a8*/ 	.word	0x00000016
        /*15ac*/ 	.word	0x00032410
        /*15b0*/ 	.short	0x010a
        /*15b2*/ 	.byte	0x3f
	.zero		1


	//   ....[88]....
        /*15b4*/ 	.word	0x0001e160
        /*15b8*/ 	.word	0x00000009
        /*15bc*/ 	.word	0x00032450
        /*15c0*/ 	.short	0x010a
        /*15c2*/ 	.byte	0x3f
	.zero		1


	//   ....[89]....
        /*15c4*/ 	.word	0x0001e1b0
        /*15c8*/ 	.word	0x0000000a
        /*15cc*/ 	.word	0x00032430
        /*15d0*/ 	.short	0x010a
        /*15d2*/ 	.byte	0x3f
	.zero		1


	//   ....[90]....
        /*15d4*/ 	.word	0x0001e200
        /*15d8*/ 	.word	0x0000000a
        /*15dc*/ 	.word	0x00032450
        /*15e0*/ 	.short	0x010a
        /*15e2*/ 	.byte	0x3f
	.zero		1


	//   ....[91]....
        /*15e4*/ 	.word	0x0001e250
        /*15e8*/ 	.word	0x0000000a
        /*15ec*/ 	.word	0x00032430
        /*15f0*/ 	.short	0x010a
        /*15f2*/ 	.byte	0x3f
	.zero		1


	//   ....[92]....
        /*15f4*/ 	.word	0x0001e2a0
        /*15f8*/ 	.word	0x0000000a
        /*15fc*/ 	.word	0x00032450
        /*1600*/ 	.short	0x010a
        /*1602*/ 	.byte	0x3f
	.zero		1


	//   ....[93]....
        /*1604*/ 	.word	0x0001e870
        /*1608*/ 	.word	0x00000016
        /*160c*/ 	.word	0x00032420
        /*1610*/ 	.short	0x010a
        /*1612*/ 	.byte	0x3f
	.zero		1


	//   ....[94]....
        /*1614*/ 	.word	0x0001e8c0
        /*1618*/ 	.word	0x00000003
        /*161c*/ 	.word	0x000324a0
        /*1620*/ 	.short	0x010a
        /*1622*/ 	.byte	0x3f
	.zero		1


	//   ....[95]....
        /*1624*/ 	.word	0x0001e910
        /*1628*/ 	.word	0x00000003
        /*162c*/ 	.word	0x000324c0
        /*1630*/ 	.short	0x010a
        /*1632*/ 	.byte	0x3f
	.zero		1


	//   ....[96]....
        /*1634*/ 	.word	0x0001e960
        /*1638*/ 	.word	0x00000008
        /*163c*/ 	.word	0x000324a0
        /*1640*/ 	.short	0x010a
        /*1642*/ 	.byte	0x3f
	.zero		1


	//   ....[97]....
        /*1644*/ 	.word	0x0001e9b0
        /*1648*/ 	.word	0x00000008
        /*164c*/ 	.word	0x000324c0
        /*1650*/ 	.short	0x010a
        /*1652*/ 	.byte	0x3f
	.zero		1


	//   ....[98]....
        /*1654*/ 	.word	0x0001ead0
        /*1658*/ 	.word	0x0000001e
        /*165c*/ 	.word	0x00032440
        /*1660*/ 	.short	0x010a
        /*1662*/ 	.byte	0x3f
	.zero		1


	//   ....[99]....
        /*1664*/ 	.word	0x00020b60
        /*1668*/ 	.word	0x00000016
        /*166c*/ 	.word	0x00032420
        /*1670*/ 	.short	0x010a
        /*1672*/ 	.byte	0x3f
	.zero		1


	//   ....[100]....
        /*1674*/ 	.word	0x00020bb0
        /*1678*/ 	.word	0x0000001e
        /*167c*/ 	.word	0x00032460
        /*1680*/ 	.short	0x010a
        /*1682*/ 	.byte	0x3f
	.zero		1


	//   ....[101]....
        /*1684*/ 	.word	0x00021500
        /*1688*/ 	.word	0x00000006
        /*168c*/ 	.word	0x00032440
        /*1690*/ 	.short	0x010a
        /*1692*/ 	.byte	0x3f
	.zero		1


	//   ....[102]....
        /*1694*/ 	.word	0x00021be0
        /*1698*/ 	.word	0x00000006
        /*169c*/ 	.word	0x00032460
        /*16a0*/ 	.short	0x010a
        /*16a2*/ 	.byte	0x3f
	.zero		1


	//   ....[103]....
        /*16a4*/ 	.word	0x00022c80
        /*16a8*/ 	.word	0x00000005
        /*16ac*/ 	.word	0x00032420
        /*16b0*/ 	.short	0x010a
        /*16b2*/ 	.byte	0x3f
	.zero		1


	//   ....[104]....
        /*16b4*/ 	.word	0x00022e20
        /*16b8*/ 	.word	0x00000003
        /*16bc*/ 	.word	0x00032440
        /*16c0*/ 	.short	0x010a
        /*16c2*/ 	.byte	0x3f
	.zero		1


	//   ....[105]....
        /*16c4*/ 	.word	0x00022e70
        /*16c8*/ 	.word	0x00000019
        /*16cc*/ 	.word	0x00032440
        /*16d0*/ 	.short	0x010a
        /*16d2*/ 	.byte	0x3f
	.zero		1


	//   ....[106]....
        /*16d4*/ 	.word	0x00022ec0
        /*16d8*/ 	.word	0x00000003
        /*16dc*/ 	.word	0x00032460
        /*16e0*/ 	.short	0x010a
        /*16e2*/ 	.byte	0x3f
	.zero		1


	//----- nvinfo : EIATTR_NUM_MBARRIERS
	.align		4
.L_1624:
        /*16e4*/ 	.byte	0x03, 0x38
        /*16e6*/ 	.short	0x0017


	//----- nvinfo : EIATTR_EXIT_INSTR_OFFSETS
	.align		4
        /*16e8*/ 	.byte	0x04, 0x1c
        /*16ea*/ 	.short	(.L_1626 - .L_1625)


	//   ....[0]....
.L_1625:
        /*16ec*/ 	.word	0x0001ce60


	//----- nvinfo : EIATTR_MAX_THREADS
	.align		4
.L_1626:
        /*16f0*/ 	.byte	0x04, 0x05
        /*16f2*/ 	.short	(.L_1628 - .L_1627)
.L_1627:
        /*16f4*/ 	.word	0x00000180
        /*16f8*/ 	.word	0x00000001
        /*16fc*/ 	.word	0x00000001


	//----- nvinfo : EIATTR_CRS_STACK_SIZE
	.align		4
.L_1628:
        /*1700*/ 	.byte	0x04, 0x1e
        /*1702*/ 	.short	(.L_1630 - .L_1629)
.L_1629:
        /*1704*/ 	.word	0x00000000


	//----- nvinfo : EIATTR_CBANK_PARAM_SIZE
	.align		4
.L_1630:
        /*1708*/ 	.byte	0x03, 0x19
        /*170a*/ 	.short	0x0bf0


	//----- nvinfo : EIATTR_PARAM_CBANK
	.align		4
        /*170c*/ 	.byte	0x04, 0x0a
        /*170e*/ 	.short	(.L_1632 - .L_1631)
	.align		4
.L_1631:
        /*1710*/ 	.word	index@(.nv.constant0._ZN7cutlass13device_kernelIN5flash11enable_sm90INS1_16FlashAttnFwdSm90INS1_25CollectiveMainloopFwdSm90ILi2EN4cute5tupleIJNS5_1CILi1EEES8_S8_EEENS6_IJNS7_ILi128EEENS7_ILi96EEENS7_ILi64EEEEEELi256ENS_6half_tEfNS_4arch4Sm90ELb1ELb0ELb0ELb1ELb1ELb1ELb1ELb1ELb0ELb1ELb0ELb0EEENS1_21CollectiveEpilogueFwdINS6_IJSA_NS7_ILi256EEESB_EEES9_SE_SG_Li256ELb1ELb1ELb0ELb0EEENS1_36VarlenDynamicPersistentTileSchedulerILi128ELi96ELi256ELi128ELb0ELb1ELb1ELb1ELb1ELb1EEEEEEEEEvNT_6ParamsE)
        /*1714*/ 	.short	0x0210
        /*1716*/ 	.short	0x0bf0


	//----- nvinfo : EIATTR_SW_WAR
	.align		4
.L_1632:
        /*1718*/ 	.byte	0x04, 0x36
        /*171a*/ 	.short	(.L_1634 - .L_1633)
.L_1633:
        /*171c*/ 	.word	0x00000008
.L_1634:


//--------------------- .nv.callgraph             --------------------------
	.section	.nv.callgraph,"",@"SHT_CUDA_CALLGRAPH"
	.align	4
	.sectionentsize	8
	.align		4
        /*0000*/ 	.word	0x00000000
	.align		4
        /*0004*/ 	.word	0xffffffff
	.align		4
        /*0008*/ 	.word	index@(_ZN7cutlass13device_kernelIN5flash11enable_sm90INS1_16FlashAttnFwdSm90INS1_25CollectiveMainloopFwdSm90ILi2EN4cute5tupleIJNS5_1CILi1EEES8_S8_EEENS6_IJNS7_ILi128EEENS7_ILi96EEENS7_ILi192EEEEEELi128ENS_6half_tEfNS_4arch4Sm90ELb0ELb0ELb0ELb0ELb1ELb0ELb0ELb1ELb1ELb1ELb0ELb0EEENS1_21CollectiveEpilogueFwdINS6_IJSA_SA_SB_EEES9_SE_SG_Li256ELb0ELb1ELb0ELb0EEENS1_29StaticPersistentTileSchedulerILb0EEEEEEEEEvNT_6ParamsE)
	.align		4
        /*000c*/ 	.word	index@(__assertfail)
	.align		4
        /*0010*/ 	.word	index@(_ZN7cutlass13device_kernelIN5flash11enable_sm90INS1_16FlashAttnFwdSm90INS1_25CollectiveMainloopFwdSm90ILi2EN4cute5tupleIJNS5_1CILi1EEES8_S8_EEENS6_IJNS7_ILi128EEENS7_ILi96EEENS7_ILi192EEEEEELi128ENS_6half_tEfNS_4arch4Sm90ELb0ELb0ELb0ELb1ELb1ELb0ELb0ELb1ELb1ELb1ELb0ELb0EEENS1_21CollectiveEpilogueFwdINS6_IJSA_SA_SB_EEES9_SE_SG_Li256ELb1ELb1ELb0ELb0EEENS1_36VarlenDynamicPersistentTileSchedulerILi128ELi96ELi256ELi128ELb0ELb1ELb1ELb0ELb1ELb1EEEEEEEEEvNT_6ParamsE)
	.align		4
        /*0014*/ 	.word	index@(__assertfail)
	.align		4
        /*0018*/ 	.word	index@(_ZN7cutlass13device_kernelIN5flash11enable_sm90INS1_16FlashAttnFwdSm90INS1_25CollectiveMainloopFwdSm90ILi2EN4cute5tupleIJNS5_1CILi1EEES8_S8_EEENS6_IJNS7_ILi128EEENS7_ILi96EEENS7_ILi192EEEEEELi128ENS_6half_tEfNS_4arch4Sm90ELb0ELb0ELb0ELb1ELb1ELb1ELb0ELb1ELb1ELb1ELb0ELb0EEENS1_21CollectiveEpilogueFwdINS6_IJSA_SA_SB_EEES9_SE_SG_Li256ELb1ELb1ELb0ELb0EEENS1_36VarlenDynamicPersistentTileSchedulerILi128ELi96ELi256ELi128ELb0ELb1ELb1ELb0ELb1ELb1EEEEEEEEEvNT_6ParamsE)
	.align		4
        /*001c*/ 	.word	index@(__assertfail)
	.align		4
        /*0020*/ 	.word	index@(_ZN7cutlass13device_kernelIN5flash11enable_sm90INS1_16FlashAttnFwdSm90INS1_25CollectiveMainloopFwdSm90ILi2EN4cute5tupleIJNS5_1CILi1EEES8_S8_EEENS6_IJNS7_ILi128EEENS7_ILi96EEENS7_ILi192EEEEEELi128ENS_6half_tEfNS_4arch4Sm90ELb0ELb1ELb0ELb0ELb1ELb0ELb0ELb1ELb1ELb1ELb0ELb0EEENS1_21CollectiveEpilogueFwdINS6_IJSA_SA_SB_EEES9_SE_SG_Li256ELb0ELb1ELb0ELb0EEENS1_30DynamicPersistentTileSchedulerILi256ELi128ELb0ELb1ELb1EEEEEEEEEvNT_6ParamsE)
	.align		4
        /*0024*/ 	.word	index@(__assertfail)
	.align		4
        /*0028*/ 	.word	index@(_ZN7cutlass13device_kernelIN5flash11enable_sm90INS1_16FlashAttnFwdSm90INS1_25CollectiveMainloopFwdSm90ILi2EN4cute5tupleIJNS5_1CILi1EEES8_S8_EEENS6_IJNS7_ILi128EEENS7_ILi96EEENS7_ILi192EEEEEELi128ENS_6half_tEfNS_4arch4Sm90ELb0ELb1ELb0ELb1ELb1ELb0ELb0ELb1ELb1ELb1ELb0ELb0EEENS1_21CollectiveEpilogueFwdINS6_IJSA_SA_SB_EEES9_SE_SG_Li256ELb1ELb1ELb0ELb0EEENS1_36VarlenDynamicPersistentTileSchedulerILi128ELi96ELi256ELi128ELb0ELb1ELb1ELb1ELb0ELb1EEEEEEEEEvNT_6ParamsE)
	.align		4
        /*002c*/ 	.word	index@(__assertfail)
	.align		4
        /*0030*/ 	.word	index@(_ZN7cutlass13device_kernelIN5flash11enable_sm90INS1_16FlashAttnFwdSm90INS1_25CollectiveMainloopFwdSm90ILi2EN4cute5tupleIJNS5_1CILi1EEES8_S8_EEENS6_IJNS7_ILi128EEENS7_ILi96EEENS7_ILi192EEEEEELi128ENS_6half_tEfNS_4arch4Sm90ELb0ELb1ELb0ELb1ELb1ELb1ELb0ELb1ELb1ELb1ELb0ELb0EEENS1_21CollectiveEpilogueFwdINS6_IJSA_SA_SB_EEES9_SE_SG_Li256ELb1ELb1ELb0ELb0EEENS1_36VarlenDynamicPersistentTileSchedulerILi128ELi96ELi256ELi128ELb0ELb1ELb1ELb1ELb0ELb1EEEEEEEEEvNT_6ParamsE)
	.align		4
        /*0034*/ 	.word	index@(__assertfail)
	.align		4
        /*0038*/ 	.word	index@(_ZN7cutlass13device_kernelIN5flash11enable_sm90INS1_16FlashAttnFwdSm90INS1_25CollectiveMainloopFwdSm90ILi2EN4cute5tupleIJNS5_1CILi1EEES8_S8_EEENS6_IJNS7_ILi128EEENS7_ILi96EEENS7_ILi192EEEEEELi128ENS_6half_tEfNS_4arch4Sm90ELb1ELb0ELb0ELb0ELb1ELb0ELb0ELb1ELb1ELb1ELb0ELb0EEENS1_21CollectiveEpilogueFwdINS6_IJSA_SA_SB_EEES9_SE_SG_Li256ELb0ELb1ELb0ELb0EEENS1_30DynamicPersistentTileSchedulerILi256ELi128ELb0ELb1ELb1EEEEEEEEEvNT_6ParamsE)
	.align		4
        /*003c*/ 	.word	index@(__assertfail)
	.align		4
        /*0040*/ 	.word	index@(_ZN7cutlass13device_kernelIN5flash11enable_sm90INS1_16FlashAttnFwdSm90INS1_25CollectiveMainloopFwdSm90ILi2EN4cute5tupleIJNS5_1CILi1EEES8_S8_EEENS6_IJNS7_ILi128EEENS7_ILi96EEENS7_ILi192EEEEEELi128ENS_6half_tEfNS_4arch4Sm90ELb1ELb0ELb0ELb1ELb1ELb0ELb0ELb1ELb1ELb1ELb0ELb0EEENS1_21CollectiveEpilogueFwdINS6_IJSA_SA_SB_EEES9_SE_SG_Li256ELb1ELb1ELb0ELb0EEENS1_36VarlenDynamicPersistentTileSchedulerILi128ELi96ELi256ELi128ELb0ELb1ELb1ELb1ELb1ELb1EEEEEEEEEvNT_6ParamsE)
	.align		4
        /*0044*/ 	.word	index@(__assertfail)
	.align		4
        /*0048*/ 	.word	index@(_ZN7cutlass13device_kernelIN5flash11enable_sm90INS1_16FlashAttnFwdSm90INS1_25CollectiveMainloopFwdSm90ILi2EN4cute5tupleIJNS5_1CILi1EEES8_S8_EEENS6_IJNS7_ILi128EEENS7_ILi96EEENS7_ILi192EEEEEELi128ENS_6half_tEfNS_4arch4Sm90ELb1ELb0ELb0ELb1ELb1ELb1ELb0ELb1ELb1ELb1ELb0ELb0EEENS1_21CollectiveEpilogueFwdINS6_IJSA_SA_SB_EEES9_SE_SG_Li256ELb1ELb1ELb0ELb0EEENS1_36VarlenDynamicPersistentTileSchedulerILi128ELi96ELi256ELi128ELb0ELb1ELb1ELb1ELb1ELb1EEEEEEEEEvNT_6ParamsE)
	.align		4
        /*004c*/ 	.word	index@(__assertfail)
	.align		4
        /*0050*/ 	.word	index@(_ZN7cutlass13device_kernelIN5flash11enable_sm90INS1_16FlashAttnFwdSm90INS1_25CollectiveMainloopFwdSm90ILi2EN4cute5tupleIJNS5_1CILi1EEES8_S8_EEENS6_IJNS7_ILi64EEESA_SA_EEELi512ENS_6half_tEfNS_4arch4Sm90ELb0ELb0ELb0ELb0ELb1ELb0ELb0ELb0ELb0ELb1ELb0ELb0EEENS1_21CollectiveEpilogueFwdINS6_IJSA_NS7_ILi512EEESA_EEES9_SC_SE_Li256ELb0ELb1ELb0ELb0EEENS1_29StaticPersistentTileSchedulerILb0EEEEEEEEEvNT_6ParamsE)
	.align		4
        /*0054*/ 	.word	index@(__assertfail)
	.align		4
        /*0058*/ 	.word	index@(_ZN7cutlass13device_kernelIN5flash11enable_sm90INS1_16FlashAttnFwdSm90INS1_25CollectiveMainloopFwdSm90ILi2EN4cute5tupleIJNS5_1CILi1EEES8_S8_EEENS6_IJNS7_ILi64EEESA_SA_EEELi512ENS_6half_tEfNS_4arch4Sm90ELb0ELb0ELb0ELb0ELb1ELb0ELb1ELb0ELb0ELb1ELb0ELb0EEENS1_21CollectiveEpilogueFwdINS6_IJSA_NS7_ILi512EEESA_EEES9_SC_SE_Li256ELb0ELb1ELb0ELb0EEENS1_29StaticPersistentTileSchedulerILb0EEEEEEEEEvNT_6ParamsE)
	.align		4
        /*005c*/ 	.word	index@(__assertfail)
	.align		4
        /*0060*/ 	.word	index@(_ZN7cutlass13device_kernelIN5flash11enable_sm90INS1_16FlashAttnFwdSm90INS1_25CollectiveMainloopFwdSm90ILi2EN4cute5tupleIJNS5_1CILi1EEES8_S8_EEENS6_IJNS7_ILi64EEESA_SA_EEELi512ENS_6half_tEfNS_4arch4Sm90ELb0ELb0ELb0ELb1ELb1ELb0ELb0ELb0ELb0ELb1ELb0ELb0EEENS1_21CollectiveEpilogueFwdINS6_IJSA_NS7_ILi512EEESA_EEES9_SC_SE_Li256ELb1ELb1ELb0ELb0EEENS1_36VarlenDynamicPersistentTileSchedulerILi64ELi64ELi256ELi128ELb0ELb1ELb1ELb0ELb1ELb1EEEEEEEEEvNT_6ParamsE)
	.align		4
        /*0064*/ 	.word	index@(__assertfail)
	.align		4
        /*0068*/ 	.word	index@(_ZN7cutlass13device_kernelIN5flash11enable_sm90INS1_16FlashAttnFwdSm90INS1_25CollectiveMainloopFwdSm90ILi2EN4cute5tupleIJNS5_1CILi1EEES8_S8_EEENS6_IJNS7_ILi64EEESA_SA_EEELi512ENS_6half_tEfNS_4arch4Sm90ELb0ELb0ELb0ELb1ELb1ELb1ELb0ELb0ELb0ELb1ELb0ELb0EEENS1_21CollectiveEpilogueFwdINS6_IJSA_NS7_ILi512EEESA_EEES9_SC_SE_Li256ELb1ELb1ELb0ELb0EEENS1_36VarlenDynamicPersistentTileSchedulerILi64ELi64ELi256ELi128ELb0ELb1ELb1ELb0ELb1ELb1EEEEEEEEEvNT_6ParamsE)
	.align		4
        /*006c*/ 	.word	index@(__assertfail)
	.align		4
        /*0070*/ 	.word	index@(_ZN7cutlass13device_kernelIN5flash11enable_sm90INS1_16FlashAttnFwdSm90INS1_25CollectiveMainloopFwdSm90ILi2EN4cute5tupleIJNS5_1CILi1EEES8_S8_EEENS6_IJNS7_ILi64EEESA_SA_EEELi512ENS_6half_tEfNS_4arch4Sm90ELb0ELb0ELb0ELb1ELb1ELb0ELb1ELb0ELb0ELb1ELb0ELb0EEENS1_21CollectiveEpilogueFwdINS6_IJSA_NS7_ILi512EEESA_EEES9_SC_SE_Li256ELb1ELb1ELb0ELb0EEENS1_36VarlenDynamicPersistentTileSchedulerILi64ELi64ELi256ELi128ELb0ELb1ELb1ELb0ELb1ELb1EEEEEEEEEvNT_6ParamsE)
	.align		4
        /*0074*/ 	.word	index@(__assertfail)
	.align		4
        /*0078*/ 	.word	index@(_ZN7cutlass13device_kernelIN5flash11enable_sm90INS1_16FlashAttnFwdSm90INS1_25CollectiveMainloopFwdSm90ILi2EN4cute5tupleIJNS5_1CILi1EEES8_S8_EEENS6_IJNS7_ILi64EEESA_SA_EEELi512ENS_6half_tEfNS_4arch4Sm90ELb0ELb0ELb0ELb1ELb1ELb1ELb1ELb0ELb0ELb1ELb0ELb0EEENS1_21CollectiveEpilogueFwdINS6_IJSA_NS7_ILi512EEESA_EEES9_SC_SE_Li256ELb1ELb1ELb0ELb0EEENS1_36VarlenDynamicPersistentTileSchedulerILi64ELi64ELi256ELi128ELb0ELb1ELb1ELb0ELb1ELb1EEEEEEEEEvNT_6ParamsE)
	.align		4
        /*007c*/ 	.word	index@(__assertfail)
	.align		4
        /*0080*/ 	.word	index@(_ZN7cutlass13device_kernelIN5flash11enable_sm90INS1_16FlashAttnFwdSm90INS1_25CollectiveMainloopFwdSm90ILi2EN4cute5tupleIJNS5_1CILi1EEES8_S8_EEENS6_IJNS7_ILi64EEESA_SA_EEELi512ENS_6half_tEfNS_4arch4Sm90ELb0ELb1ELb0ELb0ELb1ELb0ELb0ELb0ELb0ELb1ELb0ELb0EEENS1_21CollectiveEpilogueFwdINS6_IJSA_NS7_ILi512EEESA_EEES9_SC_SE_Li256ELb0ELb1ELb0ELb0EEENS1_30DynamicPersistentTileSchedulerILi256ELi128ELb0ELb1ELb1EEEEEEEEEvNT_6ParamsE)
	.align		4
        /*0084*/ 	.word	index@(__assertfail)
	.align		4
        /*0088*/ 	.word	index@(_ZN7cutlass13device_kernelIN5flash11enable_sm90INS1_16FlashAttnFwdSm90INS1_25CollectiveMainloopFwdSm90ILi2EN4cute5tupleIJNS5_1CILi1EEES8_S8_EEENS6_IJNS7_ILi64EEESA_SA_EEELi512ENS_6half_tEfNS_4arch4Sm90ELb0ELb1ELb0ELb0ELb1ELb0ELb1ELb0ELb0ELb1ELb0ELb0EEENS1_21CollectiveEpilogueFwdINS6_IJSA_NS7_ILi512EEESA_EEES9_SC_SE_Li256ELb0ELb1ELb0ELb0EEENS1_30DynamicPersistentTileSchedulerILi256ELi128ELb0ELb1ELb1EEEEEEEEEvNT_6ParamsE)
	.align		4
        /*008c*/ 	.word	index@(__assertfail)
	.align		4
        /*0090*/ 	.word	index@(_ZN7cutlass13device_kernelIN5flash11enable_sm90INS1_16FlashAttnFwdSm90INS1_25CollectiveMainloopFwdSm90ILi2EN4cute5tupleIJNS5_1CILi1EEES8_S8_EEENS6_IJNS7_ILi64EEESA_SA_EEELi512ENS_6half_tEfNS_4arch4Sm90ELb0ELb1ELb0ELb1ELb1ELb0ELb0ELb0ELb0ELb1ELb0ELb0EEENS1_21CollectiveEpilogueFwdINS6_IJSA_NS7_ILi512EEESA_EEES9_SC_SE_Li256ELb1ELb1ELb0ELb0EEENS1_36VarlenDynamicPersistentTileSchedulerILi64ELi64ELi256ELi128ELb0ELb1ELb1ELb1ELb0ELb1EEEEEEEEEvNT_6ParamsE)
	.align		4
        /*0094*/ 	.word	index@(__assertfail)
	.align		4
        /*0098*/ 	.word	index@(_ZN7cutlass13device_kernelIN5flash11enable_sm90INS1_16FlashAttnFwdSm90INS1_25CollectiveMainloopFwdSm90ILi2EN4cute5tupleIJNS5_1CILi1EEES8_S8_EEENS6_IJNS7_ILi64EEESA_SA_EEELi512ENS_6half_tEfNS_4arch4Sm90ELb0ELb1ELb0ELb1ELb1ELb1ELb0ELb0ELb0ELb1ELb0ELb0EEENS1_21CollectiveEpilogueFwdINS6_IJSA_NS7_ILi512EEESA_EEES9_SC_SE_Li256ELb1ELb1ELb0ELb0EEENS1_36VarlenDynamicPersistentTileSchedulerILi64ELi64ELi256ELi128ELb0ELb1ELb1ELb1ELb0ELb1EEEEEEEEEvNT_6ParamsE)
	.align		4
        /*009c*/ 	.word	index@(__assertfail)
	.align		4
        /*00a0*/ 	.word	index@(_ZN7cutlass13device_kernelIN5flash11enable_sm90INS1_16FlashAttnFwdSm90INS1_25CollectiveMainloopFwdSm90ILi2EN4cute5tupleIJNS5_1CILi1EEES8_S8_EEENS6_IJNS7_ILi64EEESA_SA_EEELi512ENS_6half_tEfNS_4arch4Sm90ELb0ELb1ELb0ELb1ELb1ELb0ELb1ELb0ELb0ELb1ELb0ELb0EEENS1_21CollectiveEpilogueFwdINS6_IJSA_NS7_ILi512EEESA_EEES9_SC_SE_Li256ELb1ELb1ELb0ELb0EEENS1_36VarlenDynamicPersistentTileSchedulerILi64ELi64ELi256ELi128ELb0ELb1ELb1ELb1ELb0ELb1EEEEEEEEEvNT_6ParamsE)
	.align		4
        /*00a4*/ 	.word	index@(__assertfail)
	.align		4
        /*00a8*/ 	.word	index@(_ZN7cutlass13device_kernelIN5flash11enable_sm90INS1_16FlashAttnFwdSm90INS1_25CollectiveMainloopFwdSm90ILi2EN4cute5tupleIJNS5_1CILi1EEES8_S8_EEENS6_IJNS7_ILi64EEESA_SA_EEELi512ENS_6half_tEfNS_4arch4Sm90ELb0ELb1ELb0ELb1ELb1ELb1ELb1ELb0ELb0ELb1ELb0ELb0EEENS1_21CollectiveEpilogueFwdINS6_IJSA_NS7_ILi512EEESA_EEES9_SC_SE_Li256ELb1ELb1ELb0ELb0EEENS1_36VarlenDynamicPersistentTileSchedulerILi64ELi64ELi256ELi128ELb0ELb1ELb1ELb1ELb0ELb1EEEEEEEEEvNT_6ParamsE)
	.align		4
        /*00ac*/ 	.word	index@(__assertfail)
	.align		4
        /*00b0*/ 	.word	index@(_ZN7cutlass13device_kernelIN5flash11enable_sm90INS1_16FlashAttnFwdSm90INS1_25CollectiveMainloopFwdSm90ILi2EN4cute5tupleIJNS5_1CILi1EEES8_S8_EEENS6_IJNS7_ILi64EEESA_SA_EEELi512ENS_6half_tEfNS_4arch4Sm90ELb1ELb0ELb0ELb0ELb1ELb0ELb0ELb0ELb0ELb1ELb0ELb0EEENS1_21CollectiveEpilogueFwdINS6_IJSA_NS7_ILi512EEESA_EEES9_SC_SE_Li256ELb0ELb1ELb0ELb0EEENS1_30DynamicPersistentTileSchedulerILi256ELi128ELb0ELb1ELb1EEEEEEEEEvNT_6ParamsE)
	.align		4
        /*00b4*/ 	.word	index@(__assertfail)
	.align		4
        /*00b8*/ 	.word	index@(_ZN7cutlass13device_kernelIN5flash11enable_sm90INS1_16FlashAttnFwdSm90INS1_25CollectiveMainloopFwdSm90ILi2EN4cute5tupleIJNS5_1CILi1EEES8_S8_EEENS6_IJNS7_ILi64EEESA_SA_EEELi512ENS_6half_tEfNS_4arch4Sm90ELb1ELb0ELb0ELb0ELb1ELb0ELb1ELb0ELb0ELb1ELb0ELb0EEENS1_21CollectiveEpilogueFwdINS6_IJSA_NS7_ILi512EEESA_EEES9_SC_SE_Li256ELb0ELb1ELb0ELb0EEENS1_30DynamicPersistentTileSchedulerILi256ELi128ELb0ELb1ELb1EEEEEEEEEvNT_6ParamsE)
	.align		4
        /*00bc*/ 	.word	index@(__assertfail)
	.align		4
        /*00c0*/ 	.word	index@(_ZN7cutlass13device_kernelIN5flash11enable_sm90INS1_16FlashAttnFwdSm90INS1_25CollectiveMainloopFwdSm90ILi2EN4cute5tupleIJNS5_1CILi1EEES8_S8_EEENS6_IJNS7_ILi64EEESA_SA_EEELi512ENS_6half_tEfNS_4arch4Sm90ELb1ELb0ELb0ELb1ELb1ELb0ELb0ELb0ELb0ELb1ELb0ELb0EEENS1_21CollectiveEpilogueFwdINS6_IJSA_NS7_ILi512EEESA_EEES9_SC_SE_Li256ELb1ELb1ELb0ELb0EEENS1_36VarlenDynamicPersistentTileSchedulerILi64ELi64ELi256ELi128ELb0ELb1ELb1ELb1ELb1ELb1EEEEEEEEEvNT_6ParamsE)
	.align		4
        /*00c4*/ 	.word	index@(__assertfail)
	.align		4
        /*00c8*/ 	.word	index@(_ZN7cutlass13device_kernelIN5flash11enable_sm90INS1_16FlashAttnFwdSm90INS1_25CollectiveMainloopFwdSm90ILi2EN4cute5tupleIJNS5_1CILi1EEES8_S8_EEENS6_IJNS7_ILi64EEESA_SA_EEELi512ENS_6half_tEfNS_4arch4Sm90ELb1ELb0ELb0ELb1ELb1ELb1ELb0ELb0ELb0ELb1ELb0ELb0EEENS1_21CollectiveEpilogueFwdINS6_IJSA_NS7_ILi512EEESA_EEES9_SC_SE_Li256ELb1ELb1ELb0ELb0EEENS1_36VarlenDynamicPersistentTileSchedulerILi64ELi64ELi256ELi128ELb0ELb1ELb1ELb1ELb1ELb1EEEEEEEEEvNT_6ParamsE)
	.align		4
        /*00cc*/ 	.word	index@(__assertfail)
	.align		4
        /*00d0*/ 	.word	index@(_ZN7cutlass13device_kernelIN5flash11enable_sm90INS1_16FlashAttnFwdSm90INS1_25CollectiveMainloopFwdSm90ILi2EN4cute5tupleIJNS5_1CILi1EEES8_S8_EEENS6_IJNS7_ILi64EEESA_SA_EEELi512ENS_6half_tEfNS_4arch4Sm90ELb1ELb0ELb0ELb1ELb1ELb0ELb1ELb0ELb0ELb1ELb0ELb0EEENS1_21CollectiveEpilogueFwdINS6_IJSA_NS7_ILi512EEESA_EEES9_SC_SE_Li256ELb1ELb1ELb0ELb0EEENS1_36VarlenDynamicPersistentTileSchedulerILi64ELi64ELi256ELi128ELb0ELb1ELb1ELb1ELb1ELb1EEEEEEEEEvNT_6ParamsE)
	.align		4
        /*00d4*/ 	.word	index@(__assertfail)
	.align		4
        /*00d8*/ 	.word	index@(_ZN7cutlass13device_kernelIN5flash11enable_sm90INS1_16FlashAttnFwdSm90INS1_25CollectiveMainloopFwdSm90ILi2EN4cute5tupleIJNS5_1CILi1EEES8_S8_EEENS6_IJNS7_ILi64EEESA_SA_EEELi512ENS_6half_tEfNS_4arch4Sm90ELb1ELb0ELb0ELb1ELb1ELb1ELb1ELb0ELb0ELb1ELb0ELb0EEENS1_21CollectiveEpilogueFwdINS6_IJSA_NS7_ILi512EEESA_EEES9_SC_SE_Li256ELb1ELb1ELb0ELb0EEENS1_36VarlenDynamicPersistentTileSchedulerILi64ELi64ELi256ELi128ELb0ELb1ELb1ELb1ELb1ELb1EEEEEEEEEvNT_6ParamsE)
	.align		4
        /*00dc*/ 	.word	index@(__assertfail)
	.align		4
        /*00e0*/ 	.word	index@(_ZN7cutlass13device_kernelIN5flash11enable_sm90INS1_16FlashAttnFwdSm90INS1_25CollectiveMainloopFwdSm90ILi2EN4cute5tupleIJNS5_1CILi1EEES8_S8_EEENS6_IJNS7_ILi128EEENS7_ILi96EEENS7_ILi64EEEEEELi256ENS_6half_tEfNS_4arch4Sm90ELb0ELb0ELb0ELb0ELb1ELb0ELb0ELb1ELb0ELb1ELb0ELb0EEENS1_21CollectiveEpilogueFwdINS6_IJSA_NS7_ILi256EEESB_EEES9_SE_SG_Li256ELb0ELb1ELb0ELb0EEENS1_29StaticPersistentTileSchedulerILb0EEEEEEEEEvNT_6ParamsE)
	.align		4
        /*00e4*/ 	.word	index@(__assertfail)
	.align		4
        /*00e8*/ 	.word	index@(_ZN7cutlass13device_kernelIN5flash11enable_sm90INS1_16FlashAttnFwdSm90INS1_25CollectiveMainloopFwdSm90ILi2EN4cute5tupleIJNS5_1CILi1EEES8_S8_EEENS6_IJNS7_ILi128EEENS7_ILi96EEENS7_ILi64EEEEEELi256ENS_6half_tEfNS_4arch4Sm90ELb0ELb0ELb0ELb0ELb1ELb0ELb1ELb1ELb0ELb1ELb0ELb0EEENS1_21CollectiveEpilogueFwdINS6_IJSA_NS7_ILi256EEESB_EEES9_SE_SG_Li256ELb0ELb1ELb0ELb0EEENS1_29StaticPersistentTileSchedulerILb0EEEEEEEEEvNT_6ParamsE)
	.align		4
        /*00ec*/ 	.word	index@(__assertfail)
	.align		4
        /*00f0*/ 	.word	index@(_ZN7cutlass13device_kernelIN5flash11enable_sm90INS1_16FlashAttnFwdSm90INS1_25CollectiveMainloopFwdSm90ILi2EN4cute5tupleIJNS5_1CILi1EEES8_S8_EEENS6_IJNS7_ILi128EEENS7_ILi96EEENS7_ILi64EEEEEELi256ENS_6half_tEfNS_4arch4Sm90ELb0ELb0ELb0ELb1ELb1ELb0ELb0ELb1ELb0ELb1ELb0ELb0EEENS1_21CollectiveEpilogueFwdINS6_IJSA_NS7_ILi256EEESB_EEES9_SE_SG_Li256ELb1ELb1ELb0ELb0EEENS1_36VarlenDynamicPersistentTileSchedulerILi128ELi96ELi256ELi128ELb0ELb1ELb1ELb0ELb1ELb1EEEEEEEEEvNT_6ParamsE)
	.align		4
        /*00f4*/ 	.word	index@(__assertfail)
	.align		4
        /*00f8*/ 	.word	index@(_ZN7cutlass13device_kernelIN5flash11enable_sm90INS1_16FlashAttnFwdSm90INS1_25CollectiveMainloopFwdSm90ILi2EN4cute5tupleIJNS5_1CILi1EEES8_S8_EEENS6_IJNS7_ILi128EEENS7_ILi96EEENS7_ILi64EEEEEELi256ENS_6half_tEfNS_4arch4Sm90ELb0ELb0ELb0ELb1ELb1ELb1ELb0ELb1ELb0ELb1ELb0ELb0EEENS1_21CollectiveEpilogueFwdINS6_IJSA_NS7_ILi256EEESB_EEES9_SE_SG_Li256ELb1ELb1ELb0ELb0EEENS1_36VarlenDynamicPersistentTileSchedulerILi128ELi96ELi256ELi128ELb0ELb1ELb1ELb0ELb1ELb1EEEEEEEEEvNT_6ParamsE)
	.align		4
        /*00fc*/ 	.word	index@(__assertfail)
	.align		4
        /*0100*/ 	.word	index@(_ZN7cutlass13device_kernelIN5flash11enable_sm90INS1_16FlashAttnFwdSm90INS1_25CollectiveMainloopFwdSm90ILi2EN4cute5tupleIJNS5_1CILi1EEES8_S8_EEENS6_IJNS7_ILi128EEENS7_ILi96EEENS7_ILi64EEEEEELi256ENS_6half_tEfNS_4arch4Sm90ELb0ELb0ELb0ELb1ELb1ELb0ELb1ELb1ELb0ELb1ELb0ELb0EEENS1_21CollectiveEpilogueFwdINS6_IJSA_NS7_ILi256EEESB_EEES9_SE_SG_Li256ELb1ELb1ELb0ELb0EEENS1_36VarlenDynamicPersistentTileSchedulerILi128ELi96ELi256ELi128ELb0ELb1ELb1ELb0ELb1ELb1EEEEEEEEEvNT_6ParamsE)
	.align		4
        /*0104*/ 	.word	index@(__assertfail)
	.align		4
        /*0108*/ 	.word	index@(_ZN7cutlass13device_kernelIN5flash11enable_sm90INS1_16FlashAttnFwdSm90INS1_25CollectiveMainloopFwdSm90ILi2EN4cute5tupleIJNS5_1CILi1EEES8_S8_EEENS6_IJNS7_ILi128EEENS7_ILi96EEENS7_ILi64EEEEEELi256ENS_6half_tEfNS_4arch4Sm90ELb0ELb0ELb0ELb1ELb1ELb1ELb1ELb1ELb0ELb1ELb0ELb0EEENS1_21CollectiveEpilogueFwdINS6_IJSA_NS7_ILi256EEESB_EEES9_SE_SG_Li256ELb1ELb1ELb0ELb0EEENS1_36VarlenDynamicPersistentTileSchedulerILi128ELi96ELi256ELi128ELb0ELb1ELb1ELb0ELb1ELb1EEEEEEEEEvNT_6ParamsE)
	.align		4
        /*010c*/ 	.word	index@(__assertfail)
	.align		4
        /*0110*/ 	.word	index@(_ZN7cutlass13device_kernelIN5flash11enable_sm90INS1_16FlashAttnFwdSm90INS1_25CollectiveMainloopFwdSm90ILi2EN4cute5tupleIJNS5_1CILi1EEES8_S8_EEENS6_IJNS7_ILi128EEENS7_ILi96EEENS7_ILi64EEEEEELi256ENS_6half_tEfNS_4arch4Sm90ELb0ELb1ELb0ELb0ELb1ELb0ELb0ELb1ELb0ELb1ELb0ELb0EEENS1_21CollectiveEpilogueFwdINS6_IJSA_NS7_ILi256EEESB_EEES9_SE_SG_Li256ELb0ELb1ELb0ELb0EEENS1_30DynamicPersistentTileSchedulerILi256ELi128ELb0ELb1ELb1EEEEEEEEEvNT_6ParamsE)
	.align		4
        /*0114*/ 	.word	index@(__assertfail)
	.align		4
        /*0118*/ 	.word	index@(_ZN7cutlass13device_kernelIN5flash11enable_sm90INS1_16FlashAttnFwdSm90INS1_25CollectiveMainloopFwdSm90ILi2EN4cute5tupleIJNS5_1CILi1EEES8_S8_EEENS6_IJNS7_ILi128EEENS7_ILi96EEENS7_ILi64EEEEEELi256ENS_6half_tEfNS_4arch4Sm90ELb0ELb1ELb0ELb0ELb1ELb0ELb1ELb1ELb0ELb1ELb0ELb0EEENS1_21CollectiveEpilogueFwdINS6_IJSA_NS7_ILi256EEESB_EEES9_SE_SG_Li256ELb0ELb1ELb0ELb0EEENS1_30DynamicPersistentTileSchedulerILi256ELi128ELb0ELb1ELb1EEEEEEEEEvNT_6ParamsE)
	.align		4
        /*011c*/ 	.word	index@(__assertfail)
	.align		4
        /*0120*/ 	.word	index@(_ZN7cutlass13device_kernelIN5flash11enable_sm90INS1_16FlashAttnFwdSm90INS1_25CollectiveMainloopFwdSm90ILi2EN4cute5tupleIJNS5_1CILi1EEES8_S8_EEENS6_IJNS7_ILi128EEENS7_ILi96EEENS7_ILi64EEEEEELi256ENS_6half_tEfNS_4arch4Sm90ELb0ELb1ELb0ELb1ELb1ELb0ELb0ELb1ELb0ELb1ELb0ELb0EEENS1_21CollectiveEpilogueFwdINS6_IJSA_NS7_ILi256EEESB_EEES9_SE_SG_Li256ELb1ELb1ELb0ELb0EEENS1_36VarlenDynamicPersistentTileSchedulerILi128ELi96ELi256ELi128ELb0ELb1ELb1ELb1ELb0ELb1EEEEEEEEEvNT_6ParamsE)
	.align		4
        /*0124*/ 	.word	index@(__assertfail)
	.align		4
        /*0128*/ 	.word	index@(_ZN7cutlass13device_kernelIN5flash11enable_sm90INS1_16FlashAttnFwdSm90INS1_25CollectiveMainloopFwdSm90ILi2EN4cute5tupleIJNS5_1CILi1EEES8_S8_EEENS6_IJNS7_ILi128EEENS7_ILi96EEENS7_ILi64EEEEEELi256ENS_6half_tEfNS_4arch4Sm90ELb0ELb1ELb0ELb1ELb1ELb1ELb0ELb1ELb0ELb1ELb0ELb0EEENS1_21CollectiveEpilogueFwdINS6_IJSA_NS7_ILi256EEESB_EEES9_SE_SG_Li256ELb1ELb1ELb0ELb0EEENS1_36VarlenDynamicPersistentTileSchedulerILi128ELi96ELi256ELi128ELb0ELb1ELb1ELb1ELb0ELb1EEEEEEEEEvNT_6ParamsE)
	.align		4
        /*012c*/ 	.word	index@(__assertfail)
	.align		4
        /*0130*/ 	.word	index@(_ZN7cutlass13device_kernelIN5flash11enable_sm90INS1_16FlashAttnFwdSm90INS1_25CollectiveMainloopFwdSm90ILi2EN4cute5tupleIJNS5_1CILi1EEES8_S8_EEENS6_IJNS7_ILi128EEENS7_ILi96EEENS7_ILi64EEEEEELi256ENS_6half_tEfNS_4arch4Sm90ELb0ELb1ELb0ELb1ELb1ELb0ELb1ELb1ELb0ELb1ELb0ELb0EEENS1_21CollectiveEpilogueFwdINS6_IJSA_NS7_ILi256EEESB_EEES9_SE_SG_Li256ELb1ELb1ELb0ELb0EEENS1_36VarlenDynamicPersistentTileSchedulerILi128ELi96ELi256ELi128ELb0ELb1ELb1ELb1ELb0ELb1EEEEEEEEEvNT_6ParamsE)
	.align		4
        /*0134*/ 	.word	index@(__assertfail)
	.align		4
        /*0138*/ 	.word	index@(_ZN7cutlass13device_kernelIN5flash11enable_sm90INS1_16FlashAttnFwdSm90INS1_25CollectiveMainloopFwdSm90ILi2EN4cute5tupleIJNS5_1CILi1EEES8_S8_EEENS6_IJNS7_ILi128EEENS7_ILi96EEENS7_ILi64EEEEEELi256ENS_6half_tEfNS_4arch4Sm90ELb0ELb1ELb0ELb1ELb1ELb1ELb1ELb1ELb0ELb1ELb0ELb0EEENS1_21CollectiveEpilogueFwdINS6_IJSA_NS7_ILi256EEESB_EEES9_SE_SG_Li256ELb1ELb1ELb0ELb0EEENS1_36VarlenDynamicPersistentTileSchedulerILi128ELi96ELi256ELi128ELb0ELb1ELb1ELb1ELb0ELb1EEEEEEEEEvNT_6ParamsE)
	.align		4
        /*013c*/ 	.word	index@(__assertfail)
	.align		4
        /*0140*/ 	.word	index@(_ZN7cutlass13device_kernelIN5flash11enable_sm90INS1_16FlashAttnFwdSm90INS1_25CollectiveMainloopFwdSm90ILi2EN4cute5tupleIJNS5_1CILi1EEES8_S8_EEENS6_IJNS7_ILi128EEENS7_ILi96EEENS7_ILi64EEEEEELi256ENS_6half_tEfNS_4arch4Sm90ELb1ELb0ELb0ELb0ELb1ELb0ELb0ELb1ELb0ELb1ELb0ELb0EEENS1_21CollectiveEpilogueFwdINS6_IJSA_NS7_ILi256EEESB_EEES9_SE_SG_Li256ELb0ELb1ELb0ELb0EEENS1_30DynamicPersistentTileSchedulerILi256ELi128ELb0ELb1ELb1EEEEEEEEEvNT_6ParamsE)
	.align		4
        /*0144*/ 	.word	index@(__assertfail)
	.align		4
        /*0148*/ 	.word	index@(_ZN7cutlass13device_kernelIN5flash11enable_sm90INS1_16FlashAttnFwdSm90INS1_25CollectiveMainloopFwdSm90ILi2EN4cute5tupleIJNS5_1CILi1EEES8_S8_EEENS6_IJNS7_ILi128EEENS7_ILi96EEENS7_ILi64EEEEEELi256ENS_6half_tEfNS_4arch4Sm90ELb1ELb0ELb0ELb0ELb1ELb0ELb1ELb1ELb0ELb1ELb0ELb0EEENS1_21CollectiveEpilogueFwdINS6_IJSA_NS7_ILi256EEESB_EEES9_SE_SG_Li256ELb0ELb1ELb0ELb0EEENS1_30DynamicPersistentTileSchedulerILi256ELi128ELb0ELb1ELb1EEEEEEEEEvNT_6ParamsE)
	.align		4
        /*014c*/ 	.word	index@(__assertfail)
	.align		4
        /*0150*/ 	.word	index@(_ZN7cutlass13device_kernelIN5flash11enable_sm90INS1_16FlashAttnFwdSm90INS1_25CollectiveMainloopFwdSm90ILi2EN4cute5tupleIJNS5_1CILi1EEES8_S8_EEENS6_IJNS7_ILi128EEENS7_ILi96EEENS7_ILi64EEEEEELi256ENS_6half_tEfNS_4arch4Sm90ELb1ELb0ELb0ELb1ELb1ELb0ELb0ELb1ELb0ELb1ELb0ELb0EEENS1_21CollectiveEpilogueFwdINS6_IJSA_NS7_ILi256EEESB_EEES9_SE_SG_Li256ELb1ELb1ELb0ELb0EEENS1_36VarlenDynamicPersistentTileSchedulerILi128ELi96ELi256ELi128ELb0ELb1ELb1ELb1ELb1ELb1EEEEEEEEEvNT_6ParamsE)
	.align		4
        /*0154*/ 	.word	index@(__assertfail)
	.align		4
        /*0158*/ 	.word	index@(_ZN7cutlass13device_kernelIN5flash11enable_sm90INS1_16FlashAttnFwdSm90INS1_25CollectiveMainloopFwdSm90ILi2EN4cute5tupleIJNS5_1CILi1EEES8_S8_EEENS6_IJNS7_ILi128EEENS7_ILi96EEENS7_ILi64EEEEEELi256ENS_6half_tEfNS_4arch4Sm90ELb1ELb0ELb0ELb1ELb1ELb1ELb0ELb1ELb0ELb1ELb0ELb0EEENS1_21CollectiveEpilogueFwdINS6_IJSA_NS7_ILi256EEESB_EEES9_SE_SG_Li256ELb1ELb1ELb0ELb0EEENS1_36VarlenDynamicPersistentTileSchedulerILi128ELi96ELi256ELi128ELb0ELb1ELb1ELb1ELb1ELb1EEEEEEEEEvNT_6ParamsE)
	.align		4
        /*015c*/ 	.word	index@(__assertfail)
	.align		4
        /*0160*/ 	.word	index@(_ZN7cutlass13device_kernelIN5flash11enable_sm90INS1_16FlashAttnFwdSm90INS1_25CollectiveMainloopFwdSm90ILi2EN4cute5tupleIJNS5_1CILi1EEES8_S8_EEENS6_IJNS7_ILi128EEENS7_ILi96EEENS7_ILi64EEEEEELi256ENS_6half_tEfNS_4arch4Sm90ELb1ELb0ELb0ELb1ELb1ELb0ELb1ELb1ELb0ELb1ELb0ELb0EEENS1_21CollectiveEpilogueFwdINS6_IJSA_NS7_ILi256EEESB_EEES9_SE_SG_Li256ELb1ELb1ELb0ELb0EEENS1_36VarlenDynamicPersistentTileSchedulerILi128ELi96ELi256ELi128ELb0ELb1ELb1ELb1ELb1ELb1EEEEEEEEEvNT_6ParamsE)
	.align		4
        /*0164*/ 	.word	index@(__assertfail)
	.align		4
        /*0168*/ 	.word	index@(_ZN7cutlass13device_kernelIN5flash11enable_sm90INS1_16FlashAttnFwdSm90INS1_25CollectiveMainloopFwdSm90ILi2EN4cute5tupleIJNS5_1CILi1EEES8_S8_EEENS6_IJNS7_ILi128EEENS7_ILi96EEENS7_ILi64EEEEEELi256ENS_6half_tEfNS_4arch4Sm90ELb1ELb0ELb0ELb1ELb1ELb1ELb1ELb1ELb0ELb1ELb0ELb0EEENS1_21CollectiveEpilogueFwdINS6_IJSA_NS7_ILi256EEESB_EEES9_SE_SG_Li256ELb1ELb1ELb0ELb0EEENS1_36VarlenDynamicPersistentTileSchedulerILi128ELi96ELi256ELi128ELb0ELb1ELb1ELb1ELb1ELb1EEEEEEEEEvNT_6ParamsE)
	.align		4
        /*016c*/ 	.word	index@(__assertfail)
	.align		4
        /*0170*/ 	.word	0x00000000
	.align		4
        /*0174*/ 	.word	0xfffffffe
	.align		4
        /*0178*/ 	.word	0x00000000
	.align		4
        /*017c*/ 	.word	0xfffffffd
	.align		4
        /*0180*/ 	.word	0x00000000
	.align		4
        /*0184*/ 	.word	0xfffffffc


//--------------------- .nv.constant4             --------------------------
	.section	.nv.constant4,"a",@progbits
	.align	8
	.align		8
.nv.constant4:
        /*0000*/ 	.dword	__assertfail
	.align		8
        /*0008*/ 	.dword	__unnamed_1
	.align		8
        /*0010*/ 	.dword	__unnamed_2
	.align		8
        /*0018*/ 	.dword	__unnamed_3
	.align		8
        /*0020*/ 	.dword	__unnamed_4
	.align		8
        /*0028*/ 	.dword	__unnamed_5
	.align		8
        /*0030*/ 	.dword	__unnamed_6
	.align		8
        /*0038*/ 	.dword	__unnamed_7
	.align		8
        /*0040*/ 	.dword	__unnamed_8
	.align		8
        /*0048*/ 	.dword	__unnamed_9
	.align		8
        /*0050*/ 	.dword	__unnamed_10
	.align		8
        /*0058*/ 	.dword	__unnamed_11
	.align		8
        /*0060*/ 	.dword	__unnamed_12
	.align		8
        /*0068*/ 	.dword	__unnamed_13
	.align		8
        /*0070*/ 	.dword	__unnamed_14
	.align		8
        /*0078*/ 	.dword	__unnamed_15
	.align		8
        /*0080*/ 	.dword	__unnamed_16
	.align		8
        /*0088*/ 	.dword	__unnamed_17
	.align		8
        /*0090*/ 	.dword	__unnamed_18
	.align		8
        /*0098*/ 	.dword	_ZN73_INTERNAL_956f4187_37_flash_fwd_hdimdiff_fp16_paged_sm90_cu_f3e6f9ee_37724cuda3std3__45__cpo5beginE
	.align		8
        /*00a0*/ 	.dword	_ZN73_INTERNAL_956f4187_37_flash_fwd_hdimdiff_fp16_paged_sm90_cu_f3e6f9ee_37724cuda3std3__45__cpo3endE
	.align		8
        /*00a8*/ 	.dword	_ZN73_INTERNAL_956f4187_37_flash_fwd_hdimdiff_fp16_paged_sm90_cu_f3e6f9ee_37724cuda3std3__45__cpo6cbeginE
	.align		8
        /*00b0*/ 	.dword	_ZN73_INTERNAL_956f4187_37_flash_fwd_hdimdiff_fp16_paged_sm90_cu_f3e6f9ee_37724cuda3std3__45__cpo4cendE
	.align		8
        /*00b8*/ 	.dword	_ZN73_INTERNAL_956f4187_37_flash_fwd_hdimdiff_fp16_paged_sm90_cu_f3e6f9ee_37724cuda3std3__475_GLOBAL__N__956f4187_37_flash_fwd_hdimdiff_fp16_paged_sm90_cu_f3e6f9ee_37726ignoreE
	.align		8
        /*00c0*/ 	.dword	_ZN73_INTERNAL_956f4187_37_flash_fwd_hdimdiff_fp16_paged_sm90_cu_f3e6f9ee_37724cuda3std3__419piecewise_constructE
	.align		8
        /*00c8*/ 	.dword	_ZN73_INTERNAL_956f4187_37_flash_fwd_hdimdiff_fp16_paged_sm90_cu_f3e6f9ee_37724cuda3std3__48in_placeE
	.align		8
        /*00d0*/ 	.dword	_ZN73_INTERNAL_956f4187_37_flash_fwd_hdimdiff_fp16_paged_sm90_cu_f3e6f9ee_37724cuda3std6ranges3__45__cpo4swapE
	.align		8
        /*00d8*/ 	.dword	_ZN73_INTERNAL_956f4187_37_flash_fwd_hdimdiff_fp16_paged_sm90_cu_f3e6f9ee_37724cuda3std6ranges3__45__cpo9iter_moveE
	.align		8
        /*00e0*/ 	.dword	_ZN73_INTERNAL_956f4187_37_flash_fwd_hdimdiff_fp16_paged_sm90_cu_f3e6f9ee_37724cute7productE
	.align		8
        /*00e8*/ 	.dword	_ZN73_INTERNAL_956f4187_37_flash_fwd_hdimdiff_fp16_paged_sm90_cu_f3e6f9ee_37724cute1_E
	.align		8
        /*00f0*/ 	.dword	$str$23
	.align		8
        /*00f8*/ 	.dword	$str$24


//--------------------- .text._ZN7cutlass13device_kernelIN5flash11enable_sm90INS1_16FlashAttnFwdSm90INS1_25CollectiveMainloopFwdSm90ILi2EN4cute5tupleIJNS5_1CILi1EEES8_S8_EEENS6_IJNS7_ILi128EEENS7_ILi96EEENS7_ILi192EEEEEELi128ENS_6half_tEfNS_4arch4Sm90ELb0ELb0ELb0ELb0ELb1ELb0ELb0ELb1ELb1ELb1ELb0ELb0EEENS1_21CollectiveEpilogueFwdINS6_IJSA_SA_SB_EEES9_SE_SG_Li256ELb0ELb1ELb0ELb0EEENS1_29StaticPersistentTileSchedulerILb0EEEEEEEEEvNT_6ParamsE --------------------------
	.section	.text._ZN7cutlass13device_kernelIN5flash11enable_sm90INS1_16FlashAttnFwdSm90INS1_25CollectiveMainloopFwdSm90ILi2EN4cute5tupleIJNS5_1CILi1EEES8_S8_EEENS6_IJNS7_ILi128EEENS7_ILi96EEENS7_ILi192EEEEEELi128ENS_6half_tEfNS_4arch4Sm90ELb0ELb0ELb0ELb0ELb1ELb0ELb0ELb1ELb1ELb1ELb0ELb0EEENS1_21CollectiveEpilogueFwdINS6_IJSA_SA_SB_EEES9_SE_SG_Li256ELb0ELb1ELb0ELb0EEENS1_29StaticPersistentTileSchedulerILb0EEEEEEEEEvNT_6ParamsE,"ax",@progbits
	.align	128
.text._ZN7cutlass13device_kernelIN5flash11enable_sm90INS1_16FlashAttnFwdSm90INS1_25CollectiveMainloopFwdSm90ILi2EN4cute5tupleIJNS5_1CILi1EEES8_S8_EEENS6_IJNS7_ILi128EEENS7_ILi96EEENS7_ILi192EEEEEELi128ENS_6half_tEfNS_4arch4Sm90ELb0ELb0ELb0ELb0ELb1ELb0ELb0ELb1ELb1ELb1ELb0ELb0EEENS1_21CollectiveEpilogueFwdINS6_IJSA_SA_SB_EEES9_SE_SG_Li256ELb0ELb1ELb0ELb0EEENS1_29StaticPersistentTileSchedulerILb0EEEEEEEEEvNT_6ParamsE:
        .type           _ZN7cutlass13device_kernelIN5flash11enable_sm90INS1_16FlashAttnFwdSm90INS1_25CollectiveMainloopFwdSm90ILi2EN4cute5tupleIJNS5_1CILi1EEES8_S8_EEENS6_IJNS7_ILi128EEENS7_ILi96EEENS7_ILi192EEEEEELi128ENS_6half_tEfNS_4arch4Sm90ELb0ELb0ELb0ELb0ELb1ELb0ELb0ELb1ELb1ELb1ELb0ELb0EEENS1_21CollectiveEpilogueFwdINS6_IJSA_SA_SB_EEES9_SE_SG_Li256ELb0ELb1ELb0ELb0EEENS1_29StaticPersistentTileSchedulerILb0EEEEEEEEEvNT_6ParamsE,@function
        .size           _ZN7cutlass13device_kernelIN5flash11enable_sm90INS1_16FlashAttnFwdSm90INS1_25CollectiveMainloopFwdSm90ILi2EN4cute5tupleIJNS5_1CILi1EEES8_S8_EEENS6_IJNS7_ILi128EEENS7_ILi96EEENS7_ILi192EEEEEELi128ENS_6half_tEfNS_4arch4Sm90ELb0ELb0ELb0ELb0ELb1ELb0ELb0ELb1ELb1ELb1ELb0ELb0EEENS1_21CollectiveEpilogueFwdINS6_IJSA_SA_SB_EEES9_SE_SG_Li256ELb0ELb1ELb0ELb0EEENS1_29StaticPersistentTileSchedulerILb0EEEEEEEEEvNT_6ParamsE,(.L_x_15521 - _ZN7cutlass13device_kernelIN5flash11enable_sm90INS1_16FlashAttnFwdSm90INS1_25CollectiveMainloopFwdSm90ILi2EN4cute5tupleIJNS5_1CILi1EEES8_S8_EEENS6_IJNS7_ILi128EEENS7_ILi96EEENS7_ILi192EEEEEELi128ENS_6half_tEfNS_4arch4Sm90ELb0ELb0ELb0ELb0ELb1ELb0ELb0ELb1ELb1ELb1ELb0ELb0EEENS1_21CollectiveEpilogueFwdINS6_IJSA_SA_SB_EEES9_SE_SG_Li256ELb0ELb1ELb0ELb0EEENS1_29StaticPersistentTileSchedulerILb0EEEEEEEEEvNT_6ParamsE)
        .other          _ZN7cutlass13device_kernelIN5flash11enable_sm90INS1_16FlashAttnFwdSm90INS1_25CollectiveMainloopFwdSm90ILi2EN4cute5tupleIJNS5_1CILi1EEES8_S8_EEENS6_IJNS7_ILi128EEENS7_ILi96EEENS7_ILi192EEEEEELi128ENS_6half_tEfNS_4arch4Sm90ELb0ELb0ELb0ELb0ELb1ELb0ELb0ELb1ELb1ELb1ELb0ELb0EEENS1_21CollectiveEpilogueFwdINS6_IJSA_SA_SB_EEES9_SE_SG_Li256ELb0ELb1ELb0ELb0EEENS1_29StaticPersistentTileSchedulerILb0EEEEEEEEEvNT_6ParamsE,@"STO_CUDA_ENTRY STV_DEFAULT"
_ZN7cutlass13device_kernelIN5flash11enable_sm90INS1_16FlashAttnFwdSm90INS1_25CollectiveMainloopFwdSm90ILi2EN4cute5tupleIJNS5_1CILi1EEES8_S8_EEENS6_IJNS7_ILi128EEENS7_ILi96EEENS7_ILi192EEEEEELi128ENS_6half_tEfNS_4arch4Sm90ELb0ELb0ELb0ELb0ELb1ELb0ELb0ELb1ELb1ELb1ELb0ELb0EEENS1_21CollectiveEpilogueFwdINS6_IJSA_SA_SB_EEES9_SE_SG_Li256ELb0ELb1ELb0ELb0EEENS1_29StaticPersistentTileSchedulerILb0EEEEEEEEEvNT_6ParamsE:
[----:B------:R-:W0:Y:S02]  /*0000*/  LDC R1, c[0x0][0x28] ;  /* 0x00000a00ff017b82 */ /* 0x000e240000000800 */
[----:B0-----:R-:W-:Y:S01]  /*0010*/  VIADD R1, R1, 0xfffffff8 ;  /* 0xfffffff801017836 */ /* 0x001fe20000000000 */
[----:B------:R-:W0:Y:S01]  /*0020*/  S2R R3, SR_TID.X ;  /* 0x0000000000037919 */ /* 0x000e220000002100 */
[----:B------:R-:W-:Y:S01]  /*0030*/  ELECT P0, URZ, PT ;  /* 0x00000000003f782f */ /* 0x000fe20003800000 */
[----:B------:R-:W-:Y:S01]  /*0040*/  UMOV UR4, 0x80 ;  /* 0x0000008000047882 */ /* 0x000fe20000000000 */
[----:B------:R-:W-:Y:S01]  /*0050*/  UMOV UR7, 0x100 ;  /* 0x0000010000077882 */ /* 0x000fe20000000000 */
[----:B0-----:R-:W-:-:S05]  /*0060*/  SHF.R.U32.HI R0, RZ, 0x5, R3 ;  /* 0x00000005ff007819 */ /* 0x001fca0000011603 */
[----:B------:R-:W0:Y:S02]  /*0070*/  SHFL.IDX PT, R2, R0, RZ, 0x1f ;  /* 0x00001fff00027589 */ /* 0x000e2400000e0000 */
[C---:B0-----:R-:W-:Y:S02]  /*0080*/  ISETP.NE.OR P0, PT, R2.reuse, RZ, !P0 ;  /* 0x000000ff0200720c */ /* 0x041fe40004705670 */
[----:B------:R-:W-:Y:S02]  /*0090*/  ISETP.NE.AND P1, PT, R2, RZ, PT ;  /* 0x000000ff0200720c */ /* 0x000fe40003f25270 */
[----:B------:R-:W-:-:S06]  /*00a0*/  SHF.R.U32.HI R2, RZ, 0x7, R3 ;  /* 0x00000007ff027819 */ /* 0x000fcc0000011603 */
[----:B------:R-:W0:Y:S03]  /*00b0*/  SHFL.IDX PT, R2, R2, RZ, 0x1f ;  /* 0x00001fff02027589 */ /* 0x000e2600000e0000 */
[----:B------:R-:W-:Y:S01]  /*00c0*/  VOTEU.ALL UP0, P0 ;  /* 0x00000000003f7886 */ /* 0x000fe20000000000 */
[----:B------:R-:W-:-:S04]  /*00d0*/  VOTEU.ALL UP1, P0 ;  /* 0x00000000003f7886 */ /* 0x000fc80000020000 */
[----:B------:R-:W1:Y:S01]  /*00e0*/  @!UP0 S2UR UR8, SR_CgaCtaId ;  /* 0x00000000000889c3 */ /* 0x000e620000008800 */
[----:B------:R-:W-:Y:S01]  /*00f0*/  @!UP0 UMOV UR6, 0x400 ;  /* 0x0000040000068882 */ /* 0x000fe20000000000 */
[----:B------:R-:W-:-:S04]  /*0100*/  @!UP0 UIADD3 UR4, -UR4, 0x100000, URZ ;  /* 0x0010000004048890 */ /* 0x000fc8000fffe13f */
[----:B------:R-:W-:Y:S02]  /*0110*/  @!UP0 USHF.L.U32 UR5, UR4, 0xb, URZ ;  /* 0x0000000b04058899 */ /* 0x000fe4000800063f */
[----:B------:R-:W-:Y:S02]  /*0120*/  @!UP0 USHF.L.U32 UR4, UR4, 0x1, URZ ;  /* 0x0000000104048899 */ /* 0x000fe4000800063f */
[----:B-1----:R-:W-:Y:S02]  /*0130*/  @!UP0 ULEA UR8, UR8, UR6, 0x18 ;  /* 0x0000000608088291 */ /* 0x002fe4000f8ec03f */
[----:B------:R-:W-:-:S04]  /*0140*/  @!UP0 UIADD3 UR6, -UR7, 0x100000, URZ ;  /* 0x0010000007068890 */ /* 0x000fc8000fffe13f */
[----:B------:R-:W-:Y:S02]  /*0150*/  @!UP0 USHF.L.U32 UR7, UR6, 0xb, URZ ;  /* 0x0000000b06078899 */ /* 0x000fe4000800063f */
[----:B------:R-:W-:Y:S01]  /*0160*/  @!UP0 USHF.L.U32 UR6, UR6, 0x1, URZ ;  /* 0x0000000106068899 */ /* 0x000fe2000800063f */
[----:B------:R-:W-:-:S05]  /*0170*/  VOTEU.ALL UP0, P0 ;  /* 0x00000000003f7886 */ /* 0x000fca0000000000 */
[----:B------:R1:W2:Y:S06]  /*0180*/  @!UP0 SYNCS.EXCH.64 URZ, [UR8+0x2a800], UR4 ;  /* 0x02a80004083f85b2 */ /* 0x0002ac0008000100 */
[----:B------:R1:W3:Y:S02]  /*0190*/  @!UP1 SYNCS.EXCH.64 URZ, [UR8+0x2a820], UR6 ;  /* 0x02a82006083f95b2 */ /* 0x0002e40008000100 */
[----:B01----:R-:W-:Y:S05]  /*01a0*/  @P1 BRA `(.L_x_0) ;  /* 0x0000000000481947 */ /* 0x003fea0003800000 */
[----:B------:R-:W0:Y:S01]  /*01b0*/  S2UR UR5, SR_CgaCtaId ;  /* 0x00000000000579c3 */ /* 0x000e220000008800 */
[----:B------:R-:W-:Y:S01]  /*01c0*/  UMOV UR4, 0x400 ;  /* 0x0000040000047882 */ /* 0x000fe20000000000 */
[----:B------:R-:W-:Y:S01]  /*01d0*/  UMOV UR6, 0x80 ;  /* 0x0000008000067882 */ /* 0x000fe20000000000 */
[----:B------:R-:W-:Y:S01]  /*01e0*/  UMOV UR7, 0x100 ;  /* 0x0000010000077882 */ /* 0x000fe20000000000 */
[----:B------:R-:W-:Y:S01]  /*01f0*/  ELECT P0, URZ, PT ;  /* 0x00000000003f782f */ /* 0x000fe20003800000 */
[----:B0-----:R-:W-:Y:S02]  /*0200*/  ULEA UR8, UR5, UR4, 0x18 ;  /* 0x0000000405087291 */ /* 0x001fe4000f8ec03f */
[----:B------:R-:W-:-:S04]  /*0210*/  UIADD3 UR4, -UR6, 0x100000, URZ ;  /* 0x0010000006047890 */ /* 0x000fc8000fffe13f */
[----:B------:R-:W-:Y:S02]  /*0220*/  USHF.L.U32 UR5, UR4, 0xb, URZ ;  /* 0x0000000b04057899 */ /* 0x000fe4000800063f */
[----:B------:R-:W-:Y:S02]  /*0230*/  USHF.L.U32 UR4, UR4, 0x1, URZ ;  /* 0x0000000104047899 */ /* 0x000fe4000800063f */
[----:B------:R-:W-:-:S04]  /*0240*/  UIADD3 UR6, -UR7, 0x100000, URZ ;  /* 0x0010000007067890 */ /* 0x000fc8000fffe13f */
[----:B------:R-:W-:Y:S02]  /*0250*/  USHF.L.U32 UR7, UR6, 0xb, URZ ;  /* 0x0000000b06077899 */ /* 0x000fe4000800063f */
[----:B------:R-:W-:Y:S01]  /*0260*/  USHF.L.U32 UR6, UR6, 0x1, URZ ;  /* 0x0000000106067899 */ /* 0x000fe2000800063f */
[----:B------:R-:W0:Y:S03]  /*0270*/  FENCE.VIEW.ASYNC.S ;  /* 0x00000000000073c6 */ /* 0x000e260000000000 */
[----:B0-----:R0:W1:Y:S08]  /*0280*/  SYNCS.EXCH.64 URZ, [UR8+0x2a830], UR4 ;  /* 0x02a83004083f75b2 */ /* 0x0010700008000100 */
[----:B------:R0:W4:Y:S01]  /*0290*/  SYNCS.EXCH.64 URZ, [UR8+0x2a840], UR6 ;  /* 0x02a84006083f75b2 */ /* 0x0001220008000100 */
[----:B------:R0:W0:Y:S01]  /*02a0*/  SYNCS.EXCH.64 URZ, [UR8+0x2a838], UR4 ;  /* 0x02a83804083f75b2 */ /* 0x0000220008000100 */
[----:B------:R0:W0:Y:S01]  /*02b0*/  SYNCS.EXCH.64 URZ, [UR8+0x2a848], UR6 ;  /* 0x02a84806083f75b2 */ /* 0x0000220008000100 */
[----:B------:R-:W-:Y:S01]  /*02c0*/  NOP ;  /* 0x0000000000007918 */ /* 0x000fe20000000000 */
.L_x_0:
[----:B------:R-:W5:Y:S01]  /*02d0*/  SHFL.IDX PT, R4, R0, RZ, 0x1f ;  /* 0x00001fff00047589 */ /* 0x000f6200000e0000 */
[----:B------:R-:W-:Y:S01]  /*02e0*/  NOP ;  /* 0x0000000000007918 */ /* 0x000fe20000000000 */
[----:B-----5:R-:W-:-:S13]  /*02f0*/  ISETP.NE.AND P0, PT, R4, RZ, PT ;  /* 0x000000ff0400720c */ /* 0x020fda0003f05270 */
[----:B------:R-:W-:Y:S05]  /*0300*/  @P0 BRA `(.L_x_1) ;  /* 0x0000000000480947 */ /* 0x000fea0003800000 */
[----:B0-----:R-:W0:Y:S01]  /*0310*/  S2UR UR5, SR_CgaCtaId ;  /* 0x00000000000579c3 */ /* 0x001e220000008800 */
        /* <DEDUP_REMOVED lines=12> */
[----:B0-----:R0:W0:Y:S08]  /*03e0*/  SYNCS.EXCH.64 URZ, [UR8+0x2a850], UR4 ;  /* 0x02a85004083f75b2 */ /* 0x0010300008000100 */
[----:B------:R0:W0:Y:S01]  /*03f0*/  SYNCS.EXCH.64 URZ, [UR8+0x2a860], UR6 ;  /* 0x02a86006083f75b2 */ /* 0x0000220008000100 */
[----:B------:R0:W0:Y:S01]  /*0400*/  SYNCS.EXCH.64 URZ, [UR8+0x2a858], UR4 ;  /* 0x02a85804083f75b2 */ /* 0x0000220008000100 */
[----:B------:R0:W0:Y:S01]  /*0410*/  SYNCS.EXCH.64 URZ, [UR8+0x2a868], UR6 ;  /* 0x02a86806083f75b2 */ /* 0x0000220008000100 */
[----:B------:R-:W-:Y:S01]  /*0420*/  NOP ;  /* 0x0000000000007918 */ /* 0x000fe20000000000 */
.L_x_1:
[----:B------:R-:W5:Y:S01]  /*0430*/  SHFL.IDX PT, R4, R0, RZ, 0x1f ;  /* 0x00001fff00047589 */ /* 0x000f6200000e0000 */
[----:B------:R-:W-:Y:S01]  /*0440*/  NOP ;  /* 0x0000000000007918 */ /* 0x000fe20000000000 */
[----:B-----5:R-:W-:-:S13]  /*0450*/  ISETP.NE.AND P0, PT, R4, RZ, PT ;  /* 0x000000ff0400720c */ /* 0x020fda0003f05270 */
[----:B------:R-:W-:Y:S05]  /*0460*/  @P0 BRA `(.L_x_2) ;  /* 0x0000000000380947 */ /* 0x000fea0003800000 */
[----:B0-----:R-:W0:Y:S01]  /*0470*/  S2UR UR5, SR_CgaCtaId ;  /* 0x00000000000579c3 */ /* 0x001e220000008800 */
[----:B------:R-:W-:Y:S01]  /*0480*/  UMOV UR4, 0x400 ;  /* 0x0000040000047882 */ /* 0x000fe20000000000 */
[----:B------:R-:W-:Y:S01]  /*0490*/  UMOV UR7, 0x80 ;  /* 0x0000008000077882 */ /* 0x000fe20000000000 */
[----:B------:R-:W-:Y:S01]  /*04a0*/  ELECT P0, URZ, PT ;  /* 0x00000000003f782f */ /* 0x000fe20003800000 */
[----:B0-----:R-:W-:Y:S02]  /*04b0*/  ULEA UR6, UR5, UR4, 0x18 ;  /* 0x0000000405067291 */ /* 0x001fe4000f8ec03f */
[----:B------:R-:W-:-:S04]  /*04c0*/  UIADD3 UR4, -UR7, 0x100000, URZ ;  /* 0x0010000007047890 */ /* 0x000fc8000fffe13f */
[----:B------:R-:W-:Y:S02]  /*04d0*/  USHF.L.U32 UR5, UR4, 0xb, URZ ;  /* 0x0000000b04057899 */ /* 0x000fe4000800063f */
[----:B------:R-:W-:Y:S01]  /*04e0*/  USHF.L.U32 UR4, UR4, 0x1, URZ ;  /* 0x0000000104047899 */ /* 0x000fe2000800063f */
[----:B------:R-:W0:Y:S11]  /*04f0*/  FENCE.VIEW.ASYNC.S ;  /* 0x00000000000073c6 */ /* 0x000e360000000000 */
[----:B0-----:R0:W0:Y:S01]  /*0500*/  SYNCS.EXCH.64 URZ, [UR6+0x2a870], UR4 ;  /* 0x02a87004063f75b2 */ /* 0x0010220008000100 */
[----:B------:R0:W0:Y:S01]  /*0510*/  SYNCS.EXCH.64 URZ, [UR6+0x2a880], UR4 ;  /* 0x02a88004063f75b2 */ /* 0x0000220008000100 */
[----:B------:R0:W0:Y:S01]  /*0520*/  SYNCS.EXCH.64 URZ, [UR6+0x2a878], UR4 ;  /* 0x02a87804063f75b2 */ /* 0x0000220008000100 */
[----:B------:R0:W0:Y:S01]  /*0530*/  SYNCS.EXCH.64 URZ, [UR6+0x2a888], UR4 ;  /* 0x02a88804063f75b2 */ /* 0x0000220008000100 */
[----:B------:R-:W-:Y:S01]  /*0540*/  NOP ;  /* 0x0000000000007918 */ /* 0x000fe20000000000 */
.L_x_2:
        /* <DEDUP_REMOVED lines=22> */
.L_x_3:
[----:B------:R-:W5:Y:S01]  /*06b0*/  SHFL.IDX PT, R4, R0, RZ, 0x1f ;  /* 0x00001fff00047589 */ /* 0x000f6200000e0000 */
[----:B------:R-:W-:Y:S01]  /*06c0*/  R2UR UR9, R2 ;  /* 0x00000000020972ca */ /* 0x000fe200000e0000 */
        /* <DEDUP_REMOVED lines=21> */
.L_x_4:
[----:B------:R-:W-:Y:S01]  /*0820*/  UISETP.NE.AND UP0, UPT, UR9, URZ, UPT ;  /* 0x0000003f0900728c */ /* 0x000fe2000bf05270 */
[----:B------:R-:W-:Y:S01]  /*0830*/  NOP ;  /* 0x0000000000007918 */ /* 0x000fe20000000000 */
[----:B0-----:R-:W-:Y:S01]  /*0840*/  UMOV UR4, 0x1 ;  /* 0x0000000100047882 */ /* 0x001fe20000000000 */
[----:B------:R-:W-:Y:S01]  /*0850*/  ULDC.64 UR36, c[0x0][0x208] ;  /* 0x0000820000247ab9 */ /* 0x000fe20000000a00 */
[----:B------:R-:W-:Y:S01]  /*0860*/  USEL UR4, UR4, 0x2, !UP0 ;  /* 0x0000000204047887 */ /* 0x000fe2000c000000 */
[----:B-1234-:R-:W-:Y:S01]  /*0870*/  BAR.SYNC.DEFER_BLOCKING 0x0 ;  /* 0x0000000000007b1d */ /* 0x01efe20000010000 */
[----:B------:R-:W-:-:S04]  /*0880*/  PLOP3.LUT P0, PT, PT, PT, UP0, 0x80, 0x0 ;  /* 0x000000000000781c */ /* 0x000fc80003f0f008 */
[----:B------:R-:W-:-:S05]  /*0890*/  IMAD.U32 R2, RZ, RZ, UR4 ;  /* 0x00000004ff027e24 */ /* 0x000fca000f8e00ff */
[----:B------:R0:W-:Y:S04]  /*08a0*/  STL [R1+0x4], R2 ;  /* 0x0000040201007387 */ /* 0x0001e80000100800 */
[----:B------:R-:W-:Y:S05]  /*08b0*/  @!P0 BRA `(.L_x_5) ;  /* 0x00000064008c8947 */ /* 0x000fea0003800000 */
.L_x_6:
[----:B------:R-:W-:-:S08]  /*08c0*/  NOP ;  /* 0x0000000000007918 */ /* 0x000fd00000000000 */
[----:B------:R-:W1:Y:S02]  /*08d0*/  USETMAXREG.TRY_ALLOC.CTAPOOL UP0, 0xe8 ;  /* 0x000000e8000079c8 */ /* 0x000e640008000600 */
[----:B-1----:R-:W-:-:S13]  /*08e0*/  PLOP3.LUT P0, PT, PT, PT, UP0, 0x80, 0x0 ;  /* 0x000000000000781c */ /* 0x002fda0003f0f008 */
[----:B------:R-:W-:Y:S05]  /*08f0*/  @!P0 BRA `(.L_x_6) ;  /* 0xfffffffc00f08947 */ /* 0x000fea000383ffff */
[----:B------:R-:W1:Y:S08]  /*0900*/  S2UR UR4, SR_CTAID.X ;  /* 0x00000000000479c3 */ /* 0x000e700000002500 */
[----:B------:R-:W-:Y:S08]  /*0910*/  BAR.ARV 0x8, 0x180 ;  /* 0x0206000000007b1d */ /* 0x000ff00000002000 */
[----:B------:R-:W1:Y:S02]  /*0920*/  LDC R0, c[0x0][0xc34] ;  /* 0x00030d00ff007b82 */ /* 0x000e640000000800 */
[----:B-1----:R-:W-:-:S13]  /*0930*/  ISETP.LE.AND P0, PT, R0, UR4, PT ;  /* 0x0000000400007c0c */ /* 0x002fda000bf03270 */
[----:B------:R-:W-:Y:S05]  /*0940*/  @P0 EXIT ;  /* 0x000000000000094d */ /* 0x000fea0003800000 */
[----:B0-----:R-:W2:Y:S01]  /*0950*/  LDL R2, [R1+0x4] ;  /* 0x0000040001027983 */ /* 0x001ea20000100800 */
[----:B------:R-:W-:Y:S01]  /*0960*/  VIADD R17, R3, 0xffffff80 ;  /* 0xffffff8003117836 */ /* 0x000fe20000000000 */
[----:B------:R-:W-:Y:S01]  /*0970*/  UMOV UR39, URZ ;  /* 0x0000003f00277c82 */ /* 0x000fe20008000000 */
[----:B------:R-:W-:Y:S01]  /*0980*/  IMAD.U32 R18, RZ, RZ, UR4 ;  /* 0x00000004ff127e24 */ /* 0x000fe2000f8e00ff */
[----:B------:R-:W-:Y:S01]  /*0990*/  UMOV UR38, URZ ;  /* 0x0000003f00267c82 */ /* 0x000fe20008000000 */
[----:B------:R-:W-:Y:S01]  /*09a0*/  IMAD.MOV.U32 R19, RZ, RZ, RZ ;  /* 0x000000ffff137224 */ /* 0x000fe200078e00ff */
[----:B------:R-:W-:-:S04]  /*09b0*/  SHF.R.S32.HI R0, RZ, 0x1f, R17 ;  /* 0x0000001fff007819 */ /* 0x000fc80000011411 */
[CC--:B------:R-:W-:Y:S02]  /*09c0*/  LEA.HI R3, R0.reuse, R17.reuse, RZ, 0x7 ;  /* 0x0000001100037211 */ /* 0x0c0fe400078f38ff */
[CC--:B------:R-:W-:Y:S02]  /*09d0*/  LEA.HI R4, R0.reuse, R17.reuse, RZ, 0x5 ;  /* 0x0000001100047211 */ /* 0x0c0fe400078f28ff */
[CC--:B------:R-:W-:Y:S02]  /*09e0*/  LEA.HI R5, R0.reuse, R17.reuse, RZ, 0x4 ;  /* 0x0000001100057211 */ /* 0x0c0fe400078f20ff */
[----:B------:R-:W-:Y:S01]  /*09f0*/  LEA.HI R9, R0, R17, RZ, 0x2 ;  /* 0x0000001100097211 */ /* 0x000fe200078f10ff */
[----:B------:R-:W-:Y:S01]  /*0a00*/  IMAD.SHL.U32 R6, R4, 0x20, RZ ;  /* 0x0000002004067824 */ /* 0x000fe200078e00ff */
[----:B------:R-:W-:Y:S02]  /*0a10*/  LOP3.LUT R4, R5, 0x3fffff0, RZ, 0xc0, !PT ;  /* 0x03fffff005047812 */ /* 0x000fe400078ec0ff */
[----:B------:R-:W-:-:S02]  /*0a20*/  SHF.R.S32.HI R8, RZ, 0x4, R5 ;  /* 0x00000004ff087819 */ /* 0x000fc40000011405 */
[----:B------:R-:W-:Y:S01]  /*0a30*/  LOP3.LUT R7, R6, 0xfffffc00, RZ, 0xc0, !PT ;  /* 0xfffffc0006077812 */ /* 0x000fe200078ec0ff */
[----:B------:R-:W-:Y:S01]  /*0a40*/  IMAD.IADD R6, R17, 0x1, -R4 ;  /* 0x0000000111067824 */ /* 0x000fe200078e0a04 */
[----:B------:R-:W-:Y:S02]  /*0a50*/  LEA.HI R5, R5, R8, RZ, 0x1 ;  /* 0x0000000805057211 */ /* 0x000fe400078f08ff */
[----:B------:R-:W-:Y:S01]  /*0a60*/  LEA.HI R22, R0, R17, RZ, 0x3 ;  /* 0x0000001100167211 */ /* 0x000fe200078f18ff */
[----:B------:R-:W-:Y:S01]  /*0a70*/  IMAD R6, R6, 0x40, R7 ;  /* 0x0000004006067824 */ /* 0x000fe200078e0207 */
[----:B------:R-:W-:Y:S02]  /*0a80*/  LOP3.LUT R5, R5, 0x1ffffffe, RZ, 0xc0, !PT ;  /* 0x1ffffffe05057812 */ /* 0x000fe400078ec0ff */
[----:B------:R-:W-:Y:S01]  /*0a90*/  LOP3.LUT R0, R9, 0xfffffffc, RZ, 0xc0, !PT ;  /* 0xfffffffc09007812 */ /* 0x000fe200078ec0ff */
[----:B------:R-:W-:Y:S01]  /*0aa0*/  IMAD.MOV.U32 R9, RZ, RZ, -0x2 ;  /* 0xfffffffeff097424 */ /* 0x000fe200078e00ff */
[----:B------:R-:W-:Y:S01]  /*0ab0*/  SHF.R.S32.HI R162, RZ, 0x7, R3 ;  /* 0x00000007ffa27819 */ /* 0x000fe20000011403 */
[----:B------:R-:W-:Y:S01]  /*0ac0*/  IMAD.IADD R5, R8, 0x1, -R5 ;  /* 0x0000000108057824 */ /* 0x000fe200078e0a05 */
[----:B------:R-:W-:Y:S01]  /*0ad0*/  LOP3.LUT R12, R22, 0xfffffff8, RZ, 0xc0, !PT ;  /* 0xfffffff8160c7812 */ /* 0x000fe200078ec0ff */
[----:B------:R-:W-:Y:S01]  /*0ae0*/  IMAD.IADD R8, R17, 0x1, -R0 ;  /* 0x0000000111087824 */ /* 0x000fe200078e0a00 */
[----:B------:R-:W-:Y:S01]  /*0af0*/  SHF.R.S32.HI R22, RZ, 0x3, R22 ;  /* 0x00000003ff167819 */ /* 0x000fe20000011416 */
[----:B------:R-:W-:-:S03]  /*0b00*/  IMAD R165, R5, 0x8, R6 ;  /* 0x0000000805a57824 */ /* 0x000fc600078e0206 */
[----:B------:R-:W-:-:S04]  /*0b10*/  LEA.HI R0, R8, R8, RZ, 0x1 ;  /* 0x0000000808007211 */ /* 0x000fc800078f08ff */
[----:B------:R-:W-:-:S05]  /*0b20*/  LOP3.LUT R5, R0, 0x1ffffffe, RZ, 0xc0, !PT ;  /* 0x1ffffffe00057812 */ /* 0x000fca00078ec0ff */
[----:B------:R-:W-:Y:S01]  /*0b30*/  IMAD.IADD R164, R8, 0x1, -R5 ;  /* 0x0000000108a47824 */ /* 0x000fe200078e0a05 */
[----:B--2---:R-:W-:Y:S02]  /*0b40*/  R2UR UR5, R2 ;  /* 0x00000000020572ca */ /* 0x004fe400000e0000 */
[C---:B------:R-:W-:Y:S02]  /*0b50*/  LOP3.LUT R2, R3.reuse, 0xffffff80, RZ, 0xc0, !PT ;  /* 0xffffff8003027812 */ /* 0x040fe400078ec0ff */
[----:B------:R-:W-:Y:S02]  /*0b60*/  LEA.HI R3, R3, R162, RZ, 0x1 ;  /* 0x000000a203037211 */ /* 0x000fe400078f08ff */
[C---:B------:R-:W-:Y:S02]  /*0b70*/  IADD3 R23, R17.reuse, -R2, RZ ;  /* 0x8000000211177210 */ /* 0x040fe40007ffe0ff */
[----:B------:R-:W-:Y:S02]  /*0b80*/  IADD3 R17, R17, -R12, RZ ;  /* 0x8000000c11117210 */ /* 0x000fe40007ffe0ff */
[----:B------:R-:W-:-:S02]  /*0b90*/  SHF.R.S32.HI R2, RZ, 0x1f, R23 ;  /* 0x0000001fff027819 */ /* 0x000fc40000011417 */
[----:B------:R-:W-:Y:S01]  /*0ba0*/  LOP3.LUT R3, R3, 0x3fffffe, RZ, 0xc0, !PT ;  /* 0x03fffffe03037812 */ /* 0x000fe200078ec0ff */
[----:B------:R-:W-:Y:S01]  /*0bb0*/  ULOP3.LUT UR5, UR5, 0x1, URZ, 0xfc, !UPT ;  /* 0x0000000105057892 */ /* 0x000fe2000f8efc3f */
[CC--:B------:R-:W-:Y:S02]  /*0bc0*/  LEA.HI R4, R2.reuse, R23.reuse, RZ, 0x2 ;  /* 0x0000001702047211 */ /* 0x0c0fe400078f10ff */
[----:B------:R-:W-:Y:S01]  /*0bd0*/  LEA.HI R2, R2, R23, RZ, 0x5 ;  /* 0x0000001702027211 */ /* 0x000fe200078f28ff */
[----:B------:R-:W-:Y:S01]  /*0be0*/  IMAD.IADD R3, R162, 0x1, -R3 ;  /* 0x00000001a2037824 */ /* 0x000fe200078e0a03 */
[--C-:B------:R-:W-:Y:S01]  /*0bf0*/  SHF.R.S32.HI R7, RZ, 0x2, R4.reuse ;  /* 0x00000002ff077819 */ /* 0x100fe20000011404 */
[----:B------:R-:W-:Y:S01]  /*0c00*/  IMAD.U32 R167, RZ, RZ, UR5 ;  /* 0x00000005ffa77e24 */ /* 0x000fe2000f8e00ff */
[----:B------:R-:W-:Y:S02]  /*0c10*/  SHF.R.S32.HI R10, RZ, 0x1f, R4 ;  /* 0x0000001fff0a7819 */ /* 0x000fe40000011404 */
[----:B------:R-:W-:-:S02]  /*0c20*/  SHF.R.S32.HI R2, RZ, 0x5, R2 ;  /* 0x00000005ff027819 */ /* 0x000fc40000011402 */
[----:B------:R-:W-:Y:S02]  /*0c30*/  LEA.HI R10, R10, R7, RZ, 0x3 ;  /* 0x000000070a0a7211 */ /* 0x000fe400078f18ff */
[----:B------:R-:W-:Y:S02]  /*0c40*/  LOP3.LUT R4, R4, 0x7ffffffc, RZ, 0xc0, !PT ;  /* 0x7ffffffc04047812 */ /* 0x000fe400078ec0ff */
[----:B------:R-:W-:-:S03]  /*0c50*/  LOP3.LUT R10, R10, 0xfffffff8, RZ, 0xc0, !PT ;  /* 0xfffffff80a0a7812 */ /* 0x000fc600078ec0ff */
[----:B------:R-:W-:Y:S02]  /*0c60*/  IMAD.IADD R4, R23, 0x1, -R4 ;  /* 0x0000000117047824 */ /* 0x000fe400078e0a04 */
[----:B------:R-:W-:Y:S02]  /*0c70*/  IMAD.IADD R7, R7, 0x1, -R10 ;  /* 0x0000000107077824 */ /* 0x000fe400078e0a0a */
[----:B------:R-:W-:-:S03]  /*0c80*/  IMAD R166, R4, R9, 0x60 ;  /* 0x0000006004a67424 */ /* 0x000fc600078e0209 */
[----:B------:R-:W-:Y:S01]  /*0c90*/  LEA R0, R2, R7, 0x4 ;  /* 0x0000000702007211 */ /* 0x000fe200078e20ff */
[----:B------:R-:W-:-:S04]  /*0ca0*/  IMAD.SHL.U32 R2, R17, 0x8, RZ ;  /* 0x0000000811027824 */ /* 0x000fc800078e00ff */
[----:B------:R-:W-:Y:S01]  /*0cb0*/  IMAD R163, R3, 0x40, R0 ;  /* 0x0000004003a37824 */ /* 0x000fe200078e0200 */
[----:B------:R-:W-:-:S03]  /*0cc0*/  IADD3 R16, R2, 0x40, RZ ;  /* 0x0000004002107810 */ /* 0x000fc60007ffe0ff */
[----:B------:R-:W-:Y:S01]  /*0cd0*/  IMAD R164, R164, 0x8, R163 ;  /* 0x00000008a4a47824 */ /* 0x000fe200078e02a3 */
[----:B------:R-:W-:-:S07]  /*0ce0*/  SHF.R.S32.HI R168, RZ, 0x1f, R16 ;  /* 0x0000001fffa87819 */ /* 0x000fce0000011410 */
.L_x_39:
[----:B0-----:R-:W0:Y:S01]  /*0cf0*/  SHFL.IDX PT, R0, R162, RZ, 0x1f ;  /* 0x00001fffa2007589 */ /* 0x001e2200000e0000 */
[----:B------:R-:W1:Y:S01]  /*0d00*/  S2UR UR40, SR_CgaCtaId ;  /* 0x00000000002879c3 */ /* 0x000e620000008800 */
[----:B------:R-:W-:Y:S01]  /*0d10*/  ULDC UR4, c[0x0][0xc38] ;  /* 0x00030e0000047ab9 */ /* 0x000fe20000000800 */
[----:B------:R-:W-:Y:S01]  /*0d20*/  ULDC.64 UR8, c[0x0][0x418] ;  /* 0x0001060000087ab9 */ /* 0x000fe20000000a00 */
[----:B------:R-:W-:Y:S01]  /*0d30*/  R2UR UR13, R18 ;  /* 0x00000000120d72ca */ /* 0x000fe200000e0000 */
[----:B------:R-:W-:Y:S02]  /*0d40*/  UISETP.NE.AND UP1, UPT, UR4, 0x1, UPT ;  /* 0x000000010400788c */ /* 0x000fe4000bf25270 */
[----:B------:R-:W-:Y:S02]  /*0d50*/  UISETP.NE.U32.AND UP0, UPT, UR8, URZ, UPT ;  /* 0x0000003f0800728c */ /* 0x000fe4000bf05070 */
[----:B--2---:R-:W2:Y:S01]  /*0d60*/  LDC R73, c[0x0][0x2f0] ;  /* 0x0000bc00ff497b82 */ /* 0x004ea20000000800 */
[----:B------:R-:W-:Y:S01]  /*0d70*/  UMOV UR41, 0x400 ;  /* 0x0000040000297882 */ /* 0x000fe20000000000 */
[----:B------:R-:W-:Y:S01]  /*0d80*/  UISETP.NE.AND.EX UP0, UPT, UR9, URZ, UPT, UP0 ;  /* 0x0000003f0900728c */ /* 0x000fe2000bf05300 */
[----:B------:R-:W-:Y:S01]  /*0d90*/  ULDC UR4, c[0x0][0xc44] ;  /* 0x0003110000047ab9 */ /* 0x000fe20000000800 */
[----:B------:R-:W-:Y:S01]  /*0da0*/  ULDC UR6, c[0x0][0x424] ;  /* 0x0001090000067ab9 */ /* 0x000fe20000000800 */
[----:B------:R-:W-:-:S02]  /*0db0*/  UISETP.NE.AND UP2, UPT, UR4, 0x1, UPT ;  /* 0x000000010400788c */ /* 0x000fc4000bf45270 */
[----:B------:R-:W-:Y:S01]  /*0dc0*/  USEL UR6, UR6, 0x1, UP0 ;  /* 0x0000000106067887 */ /* 0x000fe20008000000 */
[----:B------:R-:W-:Y:S01]  /*0dd0*/  @UP1 ULDC UR4, c[0x0][0xc3c] ;  /* 0x00030f0000041ab9 */ /* 0x000fe20000000800 */
[----:B------:R-:W-:Y:S01]  /*0de0*/  @UP1 ULDC UR12, c[0x0][0xc40] ;  /* 0x00031000000c1ab9 */ /* 0x000fe20000000800 */
[----:B------:R-:W-:Y:S02]  /*0df0*/  UIMAD.WIDE.U32 UR4, UR13, UR4, URZ ;  /* 0x000000040d0472a5 */ /* 0x000fe4000f8e003f */
[----:B------:R-:W-:Y:S01]  /*0e00*/  UMOV UR14, UR13 ;  /* 0x0000000d000e7c82 */ /* 0x000fe20008000000 */
[----:B0-----:R-:W-:Y:S01]  /*0e10*/  R2UR UR7, R0 ;  /* 0x00000000000772ca */ /* 0x001fe200000e0000 */
[----:B-1----:R-:W-:Y:S02]  /*0e20*/  ULEA UR41, UR40, UR41, 0x18 ;  /* 0x0000002928297291 */ /* 0x002fe4000f8ec03f */
[----:B------:R-:W-:Y:S02]  /*0e30*/  @UP1 USHF.R.U32.HI UR14, URZ, UR12, UR5 ;  /* 0x0000000c3f0e1299 */ /* 0x000fe40008011605 */
[----:B------:R-:W-:Y:S01]  /*0e40*/  UIADD3 UR9, UR41, 0xc400, URZ ;  /* 0x0000c40029097890 */ /* 0x000fe2000fffe03f */
[----:B------:R-:W-:-:S03]  /*0e50*/  @UP2 ULDC.64 UR10, c[0x0][0xc48] ;  /* 0x00031200000a2ab9 */ /* 0x000fc60000000a00 */
[----:B------:R-:W-:Y:S01]  /*0e60*/  ULOP3.LUT UP0, URZ, UR9, 0x1bf, URZ, 0xc0, !UPT ;  /* 0x000001bf093f7892 */ /* 0x000fe2000f80c03f */
[----:B--2---:R-:W-:Y:S01]  /*0e70*/  IMAD R73, R73, UR6, RZ ;  /* 0x0000000649497c24 */ /* 0x004fe2000f8e02ff */
[----:B------:R-:W-:Y:S02]  /*0e80*/  UIMAD.WIDE.U32 UR4, UR14, UR10, URZ ;  /* 0x0000000a0e0472a5 */ /* 0x000fe4000f8e003f */
[----:B------:R-:W-:Y:S01]  /*0e90*/  IMAD.U32 R161, RZ, RZ, UR14 ;  /* 0x0000000effa17e24 */ /* 0x000fe2000f8e00ff */
[----:B------:R-:W-:Y:S01]  /*0ea0*/  ULEA.HI UR8, UR7, UR7, URZ, 0x1 ;  /* 0x0000000707087291 */ /* 0x000fe2000f8f083f */
[----:B------:R-:W-:Y:S01]  /*0eb0*/  PLOP3.LUT P0, PT, PT, PT, UP0, 0x80, 0x0 ;  /* 0x000000000000781c */ /* 0x000fe20003f0f008 */
[----:B------:R-:W-:Y:S02]  /*0ec0*/  UMOV UR61, UR14 ;  /* 0x0000000e003d7c82 */ /* 0x000fe40008000000 */
[----:B------:R-:W-:Y:S01]  /*0ed0*/  ULOP3.LUT UR8, UR8, 0x1e, URZ, 0xc0, !UPT ;  /* 0x0000001e08087892 */ /* 0x000fe2000f8ec03f */
[----:B------:R-:W-:Y:S01]  /*0ee0*/  IADD3 R0, R73, 0x5f, RZ ;  /* 0x0000005f49007810 */ /* 0x000fe20007ffe0ff */
[----:B------:R-:W-:Y:S01]  /*0ef0*/  UMOV UR4, UR13 ;  /* 0x0000000d00047c82 */ /* 0x000fe20008000000 */
[----:B------:R-:W-:Y:S01]  /*0f00*/  @UP2 USHF.R.U32.HI UR61, URZ, UR11, UR5 ;  /* 0x0000000b3f3d2299 */ /* 0x000fe20008011605 */
[----:B------:R-:W-:Y:S01]  /*0f10*/  IMAD.U32 R160, RZ, RZ, UR4 ;  /* 0x00000004ffa07e24 */ /* 0x000fe2000f8e00ff */
[----:B------:R-:W-:Y:S01]  /*0f20*/  UIADD3 UR8, UR7, -UR8, URZ ;  /* 0x8000000807087290 */ /* 0x000fe2000fffe03f */
[----:B------:R-:W-:-:S03]  /*0f30*/  IMAD.HI R0, R0, 0x2aaaaaab, RZ ;  /* 0x2aaaaaab00007827 */ /* 0x000fc600078e02ff */
[----:B------:R-:W-:Y:S02]  /*0f40*/  ULEA UR8, UR8, UR9, 0xd ;  /* 0x0000000908087291 */ /* 0x000fe4000f8e683f */
[----:B------:R-:W-:Y:S02]  /*0f50*/  SHF.R.U32.HI R3, RZ, 0x1f, R0 ;  /* 0x0000001fff037819 */ /* 0x000fe40000011600 */
[----:B------:R-:W-:Y:S02]  /*0f60*/  USHF.R.U32.HI UR8, URZ, 0x4, UR8 ;  /* 0x000000043f087899 */ /* 0x000fe40008011608 */
[----:B------:R-:W-:Y:S02]  /*0f70*/  LEA.HI.SX32 R88, R0, R3, 0x1c ;  /* 0x0000000300587211 */ /* 0x000fe400078fe2ff */
[----:B------:R-:W-:Y:S01]  /*0f80*/  ULOP3.LUT UR42, UR8, 0x3fff, URZ, 0xc0, !UPT ;  /* 0x00003fff082a7892 */ /* 0x000fe2000f8ec03f */
[----:B---345:R-:W-:Y:S11]  /*0f90*/  @!P0 BRA `(.L_x_7) ;  /* 0x0000000000408947 */ /* 0x038ff60003800000 */
[----:B------:R-:W-:Y:S01]  /*0fa0*/  MOV R0, 0x0 ;  /* 0x0000000000007802 */ /* 0x000fe20000000f00 */
[----:B------:R-:W-:Y:S01]  /*0fb0*/  ULDC.64 UR4, c[0x4][0xf0] ;  /* 0x01003c0000047ab9 */ /* 0x000fe20000000a00 */
[----:B------:R-:W-:Y:S01]  /*0fc0*/  ULDC.64 UR6, c[0x4][0x38] ;  /* 0x01000e0000067ab9 */ /* 0x000fe20000000a00 */
[----:B------:R-:W-:Y:S01]  /*0fd0*/  IMAD.U32 R4, RZ, RZ, UR4 ;  /* 0x00000004ff047e24 */ /* 0x000fe2000f8e00ff */
[----:B------:R0:W1:Y:S01]  /*0fe0*/  LDC.64 R14, c[0x4][R0] ;  /* 0x01000000000e7b82 */ /* 0x0000620000000a00 */
[----:B------:R-:W-:Y:S01]  /*0ff0*/  IMAD.U32 R5, RZ, RZ, UR5 ;  /* 0x00000005ff057e24 */ /* 0x000fe2000f8e00ff */
[----:B------:R-:W-:Y:S01]  /*1000*/  ULDC.64 UR4, c[0x4][0xf8] ;  /* 0x01003e0000047ab9 */ /* 0x000fe20000000a00 */
[----:B------:R-:W-:Y:S01]  /*1010*/  IMAD.U32 R10, RZ, RZ, UR6 ;  /* 0x00000006ff0a7e24 */ /* 0x000fe2000f8e00ff */
[----:B------:R-:W-:Y:S01]  /*1020*/  MOV R6, UR4 ;  /* 0x0000000400067c02 */ /* 0x000fe20008000f00 */
[----:B------:R-:W-:Y:S01]  /*1030*/  IMAD.U32 R7, RZ, RZ, UR5 ;  /* 0x00000005ff077e24 */ /* 0x000fe2000f8e00ff */
[----:B------:R-:W-:Y:S01]  /*1040*/  MOV R12, 0x1 ;  /* 0x00000001000c7802 */ /* 0x000fe20000000f00 */
[----:B------:R-:W-:-:S02]  /*1050*/  IMAD.U32 R11, RZ, RZ, UR7 ;  /* 0x00000007ff0b7e24 */ /* 0x000fc4000f8e00ff */
[----:B------:R-:W-:Y:S02]  /*1060*/  IMAD.MOV.U32 R8, RZ, RZ, 0x70 ;  /* 0x00000070ff087424 */ /* 0x000fe400078e00ff */
[----:B0-----:R-:W-:-:S07]  /*1070*/  IMAD.MOV.U32 R13, RZ, RZ, RZ ;  /* 0x000000ffff0d7224 */ /* 0x001fce00078e00ff */
[----:B------:R-:W-:-:S07]  /*1080*/  LEPC R20, `(.L_x_7) ;  /* 0x000000001014794e */ /* 0x000fce0000000000 */
[----:B-1----:R-:W-:Y:S05]  /*1090*/  CALL.ABS.NOINC R14 ;  /* 0x000000000e007343 */ /* 0x002fea0003c00000 */
.L_x_7:
[----:B------:R-:W-:Y:S02]  /*10a0*/  LOP3.LUT R0, R19, 0x1, RZ, 0xc0, !PT ;  /* 0x0000000113007812 */ /* 0x000fe400078ec0ff */
[----:B------:R-:W-:Y:S02]  /*10b0*/  R2UR UR4, R167 ;  /* 0x00000000a70472ca */ /* 0x000fe400000e0000 */
[----:B------:R-:W-:-:S04]  /*10c0*/  SHF.L.U32 R0, R0, 0x1f, RZ ;  /* 0x0000001f00007819 */ /* 0x000fc800000006ff */
[----:B------:R-:W0:Y:S07]  /*10d0*/  SYNCS.PHASECHK.TRANS64.TRYWAIT P1, [UR41+0x2a800], R0 ;  /* 0x02a80000ff0075a7 */ /* 0x000e2e0008020169 */
[----:B------:R-:W-:-:S05]  /*10e0*/  IMAD.U32 R3, RZ, RZ, UR4 ;  /* 0x00000004ff037e24 */ /* 0x000fca000f8e00ff */
[----:B------:R-:W-:Y:S01]  /*10f0*/  ISETP.NE.AND P0, PT, R3, 0x3, PT ;  /* 0x000000030300780c */ /* 0x000fe20003f05270 */
[----:B0-----:R-:W-:-:S12]  /*1100*/  @!P1 BRA `(.L_x_8) ;  /* 0x0000009400749947 */ /* 0x001fd80003800000 */
.L_x_89:
[----:B------:R-:W-:Y:S05]  /*1110*/  @!P0 BRA `(.L_x_9) ;  /* 0x0000000000048947 */ /* 0x000fea0003800000 */
[----:B------:R-:W-:Y:S01]  /*1120*/  BPT.TRAP 0x1 ;  /* 0x000000040000795c */ /* 0x000fe20000300000 */
.L_x_9:
[----:B------:R-:W-:Y:S02]  /*1130*/  IMAD.U32 R4, RZ, RZ, UR38 ;  /* 0x00000026ff047e24 */ /* 0x000fe4000f8e00ff */
[----:B0-----:R-:W-:-:S03]  /*1140*/  IMAD.U32 R3, RZ, RZ, UR39 ;  /* 0x00000027ff037e24 */ /* 0x001fc6000f8e00ff */
[----:B------:R-:W-:Y:S02]  /*1150*/  LEA R4, R4, UR41, 0x3 ;  /* 0x0000002904047c11 */ /* 0x000fe4000f8e18ff */
[----:B------:R-:W-:-:S04]  /*1160*/  SHF.L.U32 R3, R3, 0x1f, RZ ;  /* 0x0000001f03037819 */ /* 0x000fc800000006ff */
[----:B------:R0:W1:Y:S01]  /*1170*/  SYNCS.PHASECHK.TRANS64.TRYWAIT P1, [R4+URZ+0x2a830], R3 ;  /* 0x02a83003040075a7 */ /* 0x000062000802017f */
[----:B------:R-:W-:Y:S05]  /*1180*/  @!P0 BRA `(.L_x_10) ;  /* 0x0000000000048947 */ /* 0x000fea0003800000 */
[----:B------:R-:W-:Y:S01]  /*1190*/  BPT.TRAP 0x1 ;  /* 0x000000040000795c */ /* 0x000fe20000300000 */
.L_x_10:
[----:B------:R-:W-:Y:S01]  /*11a0*/  MOV R87, RZ ;  /* 0x000000ff00577202 */ /* 0x000fe20000000f00 */
[----:B-1----:R-:W-:Y:S06]  /*11b0*/  @P1 BRA `(.L_x_11) ;  /* 0x0000000000081947 */ /* 0x002fec0003800000 */
[----:B------:R-:W1:Y:S02]  /*11c0*/  SYNCS.PHASECHK.TRANS64.TRYWAIT P1, [R4+URZ+0x2a830], R3 ;  /* 0x02a83003040075a7 */ /* 0x000e64000802017f */
[----:B-1----:R-:W-:Y:S05]  /*11d0*/  @!P1 BRA `(.L_x_12) ;  /* 0x0000009400589947 */ /* 0x002fea0003800000 */
.L_x_11:
[----:B------:R-:W-:Y:S05]  /*11e0*/  WARPSYNC.ALL ;  /* 0x0000000000007948 */ /* 0x000fea0003800000 */
[----:B------:R-:W-:Y:S01]  /*11f0*/  UIADD3 UR41, UR41, 0x18400, URZ ;  /* 0x0001840029297890 */ /* 0x000fe2000fffe03f */
[----:B------:R-:W-:Y:S01]  /*1200*/  WARPGROUP.ARRIVE ;  /* 0x00000000000079c5 */ /* 0x000fe20000000000 */
[----:B------:R-:W-:Y:S02]  /*1210*/  ULOP3.LUT UR4, UR42, 0x10000, URZ, 0xfc, !UPT ;  /* 0x000100002a047892 */ /* 0x000fe4000f8efc3f */
[----:B------:R-:W-:Y:S01]  /*1220*/  USHF.R.U32.HI UR41, URZ, 0x4, UR41 ;  /* 0x000000043f297899 */ /* 0x000fe20008011629 */
[----:B------:R-:W-:Y:S01]  /*1230*/  UMOV UR9, 0x40000040 ;  /* 0x4000004000097882 */ /* 0x000fe20000000000 */
[----:B------:R-:W-:-:S02]  /*1240*/  UMOV UR11, 0x40000040 ;  /* 0x40000040000b7882 */ /* 0x000fc40000000000 */
[----:B------:R-:W-:Y:S01]  /*1250*/  ULOP3.LUT UR41, UR41, 0x3fff, URZ, 0xc0, !UPT ;  /* 0x00003fff29297892 */ /* 0x000fe2000f8ec03f */
[----:B------:R-:W-:Y:S01]  /*1260*/  IMAD.U32 R7, RZ, RZ, UR9 ;  /* 0x00000009ff077e24 */ /* 0x000fe2000f8e00ff */
[----:B------:R-:W-:Y:S01]  /*1270*/  UMOV UR8, UR4 ;  /* 0x0000000400087c82 */ /* 0x000fe20008000000 */
[----:B------:R-:W-:Y:S01]  /*1280*/  UIADD3 UR56, UR4, 0x2, URZ ;  /* 0x0000000204387890 */ /* 0x000fe2000fffe03f */
[----:B------:R-:W-:Y:S01]  /*1290*/  IMAD.U32 R6, RZ, RZ, UR8 ;  /* 0x00000008ff067e24 */ /* 0x000fe2000f8e00ff */
[----:B------:R-:W-:Y:S01]  /*12a0*/  ULOP3.LUT UR60, UR41, 0x10000, URZ, 0xfc, !UPT ;  /* 0x00010000293c7892 */ /* 0x000fe2000f8efc3f */
[----:B------:R-:W-:Y:S01]  /*12b0*/  UMOV UR57, 0x40000040 ;  /* 0x4000004000397882 */ /* 0x000fe20000000000 */
[----:B------:R-:W-:Y:S02]  /*12c0*/  UMOV UR59, 0x40000040 ;  /* 0x40000040003b7882 */ /* 0x000fe40000000000 */
[----:B------:R-:W-:Y:S02]  /*12d0*/  UIMAD UR5, UR38, 0x900, UR60 ;  /* 0x00000900260578a4 */ /* 0x000fe4000f8e023c */
[----:B------:R-:W-:-:S02]  /*12e0*/  UIADD3 UR52, UR4, 0x4, URZ ;  /* 0x0000000404347890 */ /* 0x000fc4000fffe03f */
[----:B------:R-:W-:Y:S02]  /*12f0*/  UIADD3 UR58, UR5, 0x2, URZ ;  /* 0x00000002053a7890 */ /* 0x000fe4000fffe03f */
[----:B------:R-:W-:Y:S02]  /*1300*/  UIADD3 UR54, UR5, 0x4, URZ ;  /* 0x0000000405367890 */ /* 0x000fe4000fffe03f */
[----:B------:R-:W-:Y:S01]  /*1310*/  UMOV UR10, UR5 ;  /* 0x00000005000a7c82 */ /* 0x000fe20008000000 */
[----:B------:R-:W-:Y:S01]  /*1320*/  UMOV UR53, 0x40000040 ;  /* 0x4000004000357882 */ /* 0x000fe20000000000 */
[----:B------:R-:W-:Y:S01]  /*1330*/  HGMMA.64x96x16.F32 R24, gdesc[UR8], RZ, !UPT, gsb0 ;  /* 0x01600000081879f0 */ /* 0x000fe2000c0008ff */
[----:B------:R-:W-:Y:S01]  /*1340*/  UMOV UR55, 0x40000040 ;  /* 0x4000004000377882 */ /* 0x000fe20000000000 */
[----:B------:R-:W-:Y:S02]  /*1350*/  UIADD3 UR48, UR4, 0x6, URZ ;  /* 0x0000000604307890 */ /* 0x000fe4000fffe03f */
[----:B------:R-:W-:Y:S01]  /*1360*/  UIADD3 UR50, UR5, 0x6, URZ ;  /* 0x0000000605327890 */ /* 0x000fe2000fffe03f */
[----:B------:R-:W-:Y:S01]  /*1370*/  UMOV UR49, 0x40000040 ;  /* 0x4000004000317882 */ /* 0x000fe20000000000 */
[----:B------:R-:W-:Y:S01]  /*1380*/  UMOV UR51, 0x40000040 ;  /* 0x4000004000337882 */ /* 0x000fe20000000000 */
[----:B------:R-:W-:-:S02]  /*1390*/  UIADD3 UR8, UR4, 0x400, URZ ;  /* 0x0000040004087890 */ /* 0x000fc4000fffe03f */
[----:B------:R-:W-:Y:S01]  /*13a0*/  UIADD3 UR10, UR5, 0x300, URZ ;  /* 0x00000300050a7890 */ /* 0x000fe2000fffe03f */
[----:B------:R-:W-:Y:S01]  /*13b0*/  UMOV UR9, 0x40000040 ;  /* 0x4000004000097882 */ /* 0x000fe20000000000 */
[----:B------:R-:W-:Y:S01]  /*13c0*/  UMOV UR11, 0x40000040 ;  /* 0x40000040000b7882 */ /* 0x000fe20000000000 */
[----:B------:R-:W-:Y:S02]  /*13d0*/  UIADD3 UR12, UR4, 0x402, URZ ;  /* 0x00000402040c7890 */ /* 0x000fe4000fffe03f */
[----:B------:R-:W-:Y:S01]  /*13e0*/  UIADD3 UR14, UR5, 0x302, URZ ;  /* 0x00000302050e7890 */ /* 0x000fe2000fffe03f */
[----:B------:R-:W-:Y:S01]  /*13f0*/  UMOV UR13, 0x40000040 ;  /* 0x40000040000d7882 */ /* 0x000fe20000000000 */
        /* <DEDUP_REMOVED lines=25> */
[----:B------:R-:W-:Y:S02]  /*1590*/  WARPGROUP.DEPBAR.LE gsb0, 0x0 ;  /* 0x00008000000079c5 */ /* 0x000fe40000010000 */
[----:B------:R-:W-:-:S06]  /*15a0*/  WARPGROUP.ARRIVE ;  /* 0x00000000000079c5 */ /* 0x000fcc0000000000 */
[----:B------:R-:W-:Y:S03]  /*15b0*/  HGMMA.64x96x16.F32 R24, gdesc[UR56], R24, gsb0 ;  /* 0x01600000381879f0 */ /* 0x000fe60008000818 */
        /* <DEDUP_REMOVED lines=31> */
[----:B------:R-:W-:Y:S05]  /*17b0*/  @!P0 BRA `(.L_x_13) ;  /* 0x0000000000048947 */ /* 0x000fea0003800000 */
[----:B------:R-:W-:Y:S01]  /*17c0*/  BPT.TRAP 0x1 ;  /* 0x000000040000795c */ /* 0x000fe20000300000 */
.L_x_13:
[----:B01----:R-:W-:Y:S01]  /*17d0*/  IMAD.IADD R3, R166, 0x1, R73 ;  /* 0x00000001a6037824 */ /* 0x003fe200078e0249 */
[----:B------:R-:W-:Y:S01]  /*17e0*/  ULDC UR4, c[0x0][0x988] ;  /* 0x0002620000047ab9 */ /* 0x000fe20000000800 */
[----:B------:R-:W-:Y:S01]  /*17f0*/  P2R R20, PR, RZ, 0x1 ;  /* 0x00000001ff147803 */ /* 0x000fe20000000000 */
[----:B------:R-:W-:Y:S01]  /*1800*/  IMAD.MOV.U32 R86, RZ, RZ, R87 ;  /* 0x000000ffff567224 */ /* 0x000fe200078e0057 */
[----:B------:R-:W-:Y:S01]  /*1810*/  MOV R78, R87 ;  /* 0x00000057004e7202 */ /* 0x000fe20000000f00 */
[----:B------:R-:W-:Y:S02]  /*1820*/  IMAD R3, R88, -0x60, R3 ;  /* 0xffffffa058037824 */ /* 0x000fe400078e0203 */
[--C-:B------:R-:W-:Y:S02]  /*1830*/  IMAD.MOV.U32 R84, RZ, RZ, R87.reuse ;  /* 0x000000ffff547224 */ /* 0x100fe400078e0057 */
[--C-:B------:R-:W-:Y:S01]  /*1840*/  IMAD.MOV.U32 R82, RZ, RZ, R87.reuse ;  /* 0x000000ffff527224 */ /* 0x100fe200078e0057 */
[C---:B------:R-:W-:Y:S01]  /*1850*/  ISETP.GT.AND P6, PT, R3.reuse, RZ, PT ;  /* 0x000000ff0300720c */ /* 0x040fe20003fc4270 */
[--C-:B------:R-:W-:Y:S01]  /*1860*/  IMAD.MOV.U32 R80, RZ, RZ, R87.reuse ;  /* 0x000000ffff507224 */ /* 0x100fe200078e0057 */
[C---:B------:R-:W-:Y:S01]  /*1870*/  ISETP.GT.AND P5, PT, R3.reuse, 0x1, PT ;  /* 0x000000010300780c */ /* 0x040fe20003fa4270 */
[--C-:B------:R-:W-:Y:S01]  /*1880*/  IMAD.MOV.U32 R76, RZ, RZ, R87.reuse ;  /* 0x000000ffff4c7224 */ /* 0x100fe200078e0057 */
[----:B------:R-:W-:Y:S01]  /*1890*/  ISETP.GT.AND P4, PT, R3, 0x8, PT ;  /* 0x000000080300780c */ /* 0x000fe20003f84270 */
[--C-:B------:R-:W-:Y:S01]  /*18a0*/  IMAD.MOV.U32 R74, RZ, RZ, R87.reuse ;  /* 0x000000ffff4a7224 */ /* 0x100fe200078e0057 */
[----:B------:R-:W-:Y:S01]  /*18b0*/  FSEL R5, R24, -INF , P6 ;  /* 0xff80000018057808 */ /* 0x000fe20003000000 */
[----:B------:R-:W-:Y:S01]  /*18c0*/  IMAD.MOV.U32 R72, RZ, RZ, R87 ;  /* 0x000000ffff487224 */ /* 0x000fe200078e0057 */
[----:B------:R-:W-:-:S02]  /*18d0*/  FSEL R25, R25, -INF , P5 ;  /* 0xff80000019197808 */ /* 0x000fc40002800000 */
[----:B------:R-:W-:Y:S02]  /*18e0*/  ISETP.GT.AND P3, PT, R3, 0x9, PT ;  /* 0x000000090300780c */ /* 0x000fe40003f64270 */
[----:B------:R-:W-:Y:S02]  /*18f0*/  FSEL R13, R28, -INF , P4 ;  /* 0xff8000001c0d7808 */ /* 0x000fe40002000000 */
[----:B------:R-:W-:Y:S02]  /*1900*/  FMNMX.FTZ R0, R5, R25, !PT ;  /* 0x0000001905007209 */ /* 0x000fe40007810000 */
[----:B------:R-:W-:Y:S02]  /*1910*/  ISETP.GT.AND P2, PT, R3, 0x10, PT ;  /* 0x000000100300780c */ /* 0x000fe40003f44270 */
[----:B------:R-:W-:Y:S02]  /*1920*/  FSEL R29, R29, -INF , P3 ;  /* 0xff8000001d1d7808 */ /* 0x000fe40001800000 */
[----:B------:R-:W-:-:S02]  /*1930*/  FMNMX.FTZ R0, R13, R0, !PT ;  /* 0x000000000d007209 */ /* 0x000fc40007810000 */
[----:B------:R-:W-:Y:S02]  /*1940*/  ISETP.GT.AND P1, PT, R3, 0x11, PT ;  /* 0x000000110300780c */ /* 0x000fe40003f24270 */
[----:B------:R-:W-:Y:S02]  /*1950*/  FSEL R21, R32, -INF , P2 ;  /* 0xff80000020157808 */ /* 0x000fe40001000000 */
[----:B------:R-:W-:Y:S02]  /*1960*/  FMNMX.FTZ R0, R29, R0, !PT ;  /* 0x000000001d007209 */ /* 0x000fe40007810000 */
[----:B------:R-:W-:Y:S02]  /*1970*/  FSEL R9, R26, -INF , P6 ;  /* 0xff8000001a097808 */ /* 0x000fe40003000000 */
[----:B------:R-:W-:Y:S02]  /*1980*/  ISETP.GT.AND P6, PT, R3, 0x18, PT ;  /* 0x000000180300780c */ /* 0x000fe40003fc4270 */
[----:B------:R-:W-:-:S02]  /*1990*/  FSEL R33, R33, -INF , P1 ;  /* 0xff80000021217808 */ /* 0x000fc40000800000 */
[----:B------:R-:W-:Y:S02]  /*19a0*/  FMNMX.FTZ R0, R21, R0, !PT ;  /* 0x0000000015007209 */ /* 0x000fe40007810000 */
[----:B------:R-:W-:Y:S02]  /*19b0*/  FSEL R27, R27, -INF , P5 ;  /* 0xff8000001b1b7808 */ /* 0x000fe40002800000 */
[----:B------:R-:W-:Y:S02]  /*19c0*/  ISETP.GT.AND P5, PT, R3, 0x19, PT ;  /* 0x000000190300780c */ /* 0x000fe40003fa4270 */
[----:B------:R-:W-:Y:S02]  /*19d0*/  FSEL R75, R36, -INF , P6 ;  /* 0xff800000244b7808 */ /* 0x000fe40003000000 */
[----:B------:R-:W-:Y:S02]  /*19e0*/  FMNMX.FTZ R0, R33, R0, !PT ;  /* 0x0000000021007209 */ /* 0x000fe40007810000 */
[----:B------:R-:W-:-:S02]  /*19f0*/  FSEL R11, R30, -INF , P4 ;  /* 0xff8000001e0b7808 */ /* 0x000fc40002000000 */
        /* <DEDUP_REMOVED lines=23> */
[----:B------:R-:W-:Y:S01]  /*1b70*/  FSEL R41, R42, -INF , P4 ;  /* 0xff8000002a297808 */ /* 0x000fe20002000000 */
[----:B------:R-:W-:Y:S01]  /*1b80*/  IMAD.MOV.U32 R42, RZ, RZ, R87 ;  /* 0x000000ffff2a7224 */ /* 0x000fe200078e0057 */
[----:B------:R-:W-:-:S02]  /*1b90*/  ISETP.GT.AND P4, PT, R3, 0x38, PT ;  /* 0x000000380300780c */ /* 0x000fc40003f84270 */
[----:B------:R-:W-:Y:S02]  /*1ba0*/  FSEL R91, R49, -INF , P5 ;  /* 0xff800000315b7808 */ /* 0x000fe40002800000 */
[----:B------:R-:W-:Y:S02]  /*1bb0*/  FMNMX.FTZ R0, R89, R0, !PT ;  /* 0x0000000059007209 */ /* 0x000fe40007810000 */
[----:B------:R-:W-:Y:S02]  /*1bc0*/  FSEL R43, R43, -INF , P3 ;  /* 0xff8000002b2b7808 */ /* 0x000fe40001800000 */
[----:B------:R-:W-:Y:S02]  /*1bd0*/  ISETP.GT.AND P3, PT, R3, 0x39, PT ;  /* 0x000000390300780c */ /* 0x000fe40003f64270 */
[----:B------:R-:W-:Y:S01]  /*1be0*/  FSEL R93, R52, -INF , P4 ;  /* 0xff800000345d7808 */ /* 0x000fe20002000000 */
[----:B------:R-:W-:Y:S01]  /*1bf0*/  IMAD.MOV.U32 R52, RZ, RZ, R87 ;  /* 0x000000ffff347224 */ /* 0x000fe200078e0057 */
[----:B------:R-:W-:-:S02]  /*1c00*/  FMNMX.FTZ R0, R91, R0, !PT ;  /* 0x000000005b007209 */ /* 0x000fc40007810000 */
[----:B------:R-:W-:Y:S01]  /*1c10*/  FSEL R45, R46, -INF , P2 ;  /* 0xff8000002e2d7808 */ /* 0x000fe20001000000 */
[----:B------:R-:W-:Y:S01]  /*1c20*/  IMAD.MOV.U32 R46, RZ, RZ, R87 ;  /* 0x000000ffff2e7224 */ /* 0x000fe200078e0057 */
[----:B------:R-:W-:Y:S02]  /*1c30*/  ISETP.GT.AND P2, PT, R3, 0x40, PT ;  /* 0x000000400300780c */ /* 0x000fe40003f44270 */
[----:B------:R-:W-:Y:S02]  /*1c40*/  FSEL R95, R53, -INF , P3 ;  /* 0xff800000355f7808 */ /* 0x000fe40001800000 */
[----:B------:R-:W-:Y:S02]  /*1c50*/  FMNMX.FTZ R0, R93, R0, !PT ;  /* 0x000000005d007209 */ /* 0x000fe40007810000 */
[----:B------:R-:W-:Y:S02]  /*1c60*/  FSEL R47, R47, -INF , P1 ;  /* 0xff8000002f2f7808 */ /* 0x000fe40000800000 */
[----:B------:R-:W-:-:S02]  /*1c70*/  ISETP.GT.AND P1, PT, R3, 0x41, PT ;  /* 0x000000410300780c */ /* 0x000fc40003f24270 */
[----:B------:R-:W-:Y:S01]  /*1c80*/  FSEL R97, R56, -INF , P2 ;  /* 0xff80000038617808 */ /* 0x000fe20001000000 */
[--C-:B------:R-:W-:Y:S01]  /*1c90*/  IMAD.MOV.U32 R56, RZ, RZ, R87.reuse ;  /* 0x000000ffff387224 */ /* 0x100fe200078e0057 */
[----:B------:R-:W-:Y:S02]  /*1ca0*/  FMNMX.FTZ R0, R95, R0, !PT ;  /* 0x000000005f007209 */ /* 0x000fe40007810000 */
[----:B------:R-:W-:Y:S01]  /*1cb0*/  FSEL R49, R50, -INF , P6 ;  /* 0xff80000032317808 */ /* 0x000fe20003000000 */
[----:B------:R-:W-:Y:S01]  /*1cc0*/  IMAD.MOV.U32 R50, RZ, RZ, R87 ;  /* 0x000000ffff327224 */ /* 0x000fe200078e0057 */
[----:B------:R-:W-:Y:S02]  /*1cd0*/  ISETP.GT.AND P6, PT, R3, 0x48, PT ;  /* 0x000000480300780c */ /* 0x000fe40003fc4270 */
[----:B------:R-:W-:Y:S02]  /*1ce0*/  FSEL R99, R57, -INF , P1 ;  /* 0xff80000039637808 */ /* 0x000fe40000800000 */
[----:B------:R-:W-:-:S02]  /*1cf0*/  FMNMX.FTZ R0, R97, R0, !PT ;  /* 0x0000000061007209 */ /* 0x000fc40007810000 */
[----:B------:R-:W-:Y:S02]  /*1d00*/  FSEL R51, R51, -INF , P5 ;  /* 0xff80000033337808 */ /* 0x000fe40002800000 */
[----:B------:R-:W-:Y:S02]  /*1d10*/  ISETP.GT.AND P5, PT, R3, 0x49, PT ;  /* 0x000000490300780c */ /* 0x000fe40003fa4270 */
[----:B------:R-:W-:Y:S01]  /*1d20*/  FSEL R101, R60, -INF , P6 ;  /* 0xff8000003c657808 */ /* 0x000fe20003000000 */
[--C-:B------:R-:W-:Y:S01]  /*1d30*/  IMAD.MOV.U32 R60, RZ, RZ, R87.reuse ;  /* 0x000000ffff3c7224 */ /* 0x100fe200078e0057 */
        /* <DEDUP_REMOVED lines=11> */
[----:B------:R-:W-:Y:S02]  /*1df0*/  FSEL R57, R58, -INF , P2 ;  /* 0xff8000003a397808 */ /* 0x000fe40001000000 */
[----:B------:R-:W-:Y:S02]  /*1e00*/  ISETP.GT.AND P2, PT, R3, 0x58, PT ;  /* 0x000000580300780c */ /* 0x000fe40003f44270 */
[----:B------:R-:W-:Y:S02]  /*1e10*/  FSEL R65, R65, -INF , P3 ;  /* 0xff80000041417808 */ /* 0x000fe40001800000 */
[----:B------:R-:W-:Y:S02]  /*1e20*/  FMNMX.FTZ R0, R103, R0, !PT ;  /* 0x0000000067007209 */ /* 0x000fe40007810000 */
[----:B------:R-:W-:Y:S02]  /*1e30*/  FSEL R59, R59, -INF , P1 ;  /* 0xff8000003b3b7808 */ /* 0x000fe40000800000 */
[----:B------:R-:W-:-:S02]  /*1e40*/  ISETP.GT.AND P1, PT, R3, 0x59, PT ;  /* 0x000000590300780c */ /* 0x000fc40003f24270 */
[----:B------:R-:W-:Y:S02]  /*1e50*/  FSEL R105, R68, -INF , P2 ;  /* 0xff80000044697808 */ /* 0x000fe40001000000 */
[----:B------:R-:W-:Y:S02]  /*1e60*/  FMNMX.FTZ R0, R65, R0, !PT ;  /* 0x0000000041007209 */ /* 0x000fe40007810000 */
[----:B------:R-:W-:Y:S02]  /*1e70*/  FSEL R69, R69, -INF , P1 ;  /* 0xff80000045457808 */ /* 0x000fe40000800000 */
[----:B------:R-:W-:Y:S02]  /*1e80*/  FMNMX.FTZ R0, R105, R0, !PT ;  /* 0x0000000069007209 */ /* 0x000fe40007810000 */
[----:B------:R-:W-:Y:S02]  /*1e90*/  FSEL R63, R63, -INF , P5 ;  /* 0xff8000003f3f7808 */ /* 0x000fe40002800000 */
[----:B------:R-:W-:Y:S01]  /*1ea0*/  FMNMX.FTZ R10, R69, R0, !PT ;  /* 0x00000000450a7209 */ /* 0x000fe20007810000 */
[----:B------:R-:W-:Y:S01]  /*1eb0*/  IMAD.U32 R0, RZ, RZ, UR4 ;  /* 0x00000004ff007e24 */ /* 0x000fe2000f8e00ff */
[----:B------:R-:W-:-:S02]  /*1ec0*/  FSEL R67, R67, -INF , P3 ;  /* 0xff80000043437808 */ /* 0x000fc40001800000 */
[----:B------:R-:W-:Y:S01]  /*1ed0*/  FSEL R71, R71, -INF , P1 ;  /* 0xff80000047477808 */ /* 0x000fe20000800000 */
[----:B------:R-:W0:Y:S01]  /*1ee0*/  SHFL.BFLY PT, R3, R10, 0x2, 0x1f ;  /* 0x0c401f000a037f89 */ /* 0x000e2200000e0000 */
[----:B------:R-:W-:Y:S02]  /*1ef0*/  R2UR UR4, R4 ;  /* 0x00000000040472ca */ /* 0x000fe400000e0000 */
[-C--:B------:R-:W-:Y:S02]  /*1f00*/  MOV R68, R87.reuse ;  /* 0x0000005700447202 */ /* 0x080fe40000000f00 */
[-C--:B------:R-:W-:Y:S02]  /*1f10*/  MOV R58, R87.reuse ;  /* 0x00000057003a7202 */ /* 0x080fe40000000f00 */
[-C--:B------:R-:W-:Y:S02]  /*1f20*/  MOV R48, R87.reuse ;  /* 0x0000005700307202 */ /* 0x080fe40000000f00 */
[----:B------:R-:W-:-:S05]  /*1f30*/  MOV R44, R87 ;  /* 0x00000057002c7202 */ /* 0x000fca0000000f00 */
[----:B------:R-:W-:-:S04]  /*1f40*/  UIADD3 UR4, UR4, 0x2a840, URZ ;  /* 0x0002a84004047890 */ /* 0x000fc8000fffe03f */
[----:B------:R-:W-:Y:S01]  /*1f50*/  UPRMT UR4, UR40, 0x654, UR4 ;  /* 0x0000065428047896 */ /* 0x000fe20008000004 */
[----:B0-----:R-:W-:-:S08]  /*1f60*/  FMNMX.FTZ R12, R10, R3, !PT ;  /* 0x000000030a0c7209 */ /* 0x001fd00007810000 */
[----:B------:R-:W-:Y:S01]  /*1f70*/  SYNCS.ARRIVE.TRANS64.RED.A1T0 RZ, [UR4], RZ ;  /* 0x000000ffffff79a7 */ /* 0x000fe20008100404 */
[----:B------:R-:W0:Y:S02]  /*1f80*/  SHFL.BFLY PT, R3, R12, 0x1, 0x1f ;  /* 0x0c201f000c037f89 */ /* 0x000e2400000e0000 */
[----:B0-----:R-:W-:-:S04]  /*1f90*/  FMNMX.FTZ R3, R12, R3, !PT ;  /* 0x000000030c037209 */ /* 0x001fc80007810000 */
[C---:B------:R-:W-:Y:S01]  /*1fa0*/  FSETP.NEU.FTZ.AND P0, PT, R3.reuse, -INF , PT ;  /* 0xff8000000300780b */ /* 0x040fe20003f1d000 */
[----:B------:R-:W-:-:S05]  /*1fb0*/  FMUL.FTZ R8, R3, R0 ;  /* 0x0000000003087220 */ /* 0x000fca0000410000 */
[----:B------:R-:W-:Y:S02]  /*1fc0*/  FSEL R14, R8, RZ, P0 ;  /* 0x000000ff080e7208 */ /* 0x000fe40000000000 */
[----:B------:R-:W-:Y:S02]  /*1fd0*/  FMNMX.FTZ R8, R9, R27, !PT ;  /* 0x0000001b09087209 */ /* 0x000fe40007810000 */
[----:B------:R-:W-:Y:S01]  /*1fe0*/  ISETP.NE.AND P0, PT, R20, RZ, PT ;  /* 0x000000ff1400720c */ /* 0x000fe20003f05270 */
[--C-:B------:R-:W-:Y:S01]  /*1ff0*/  FFMA.FTZ R13, R13, R0, -R14.reuse ;  /* 0x000000000d0d7223 */ /* 0x100fe2000001080e */
[----:B------:R-:W-:Y:S01]  /*2000*/  FMNMX.FTZ R8, R11, R8, !PT ;  /* 0x000000080b087209 */ /* 0x000fe20007810000 */
[-CC-:B------:R-:W-:Y:S01]  /*2010*/  FFMA.FTZ R21, R21, R0.reuse, -R14.reuse ;  /* 0x0000000015157223 */ /* 0x180fe2000001080e */
[--C-:B------:R-:W-:Y:S01]  /*2020*/  FFMA.FTZ R25, R25, R0, -R14.reuse ;  /* 0x0000000019197223 */ /* 0x100fe2000001080e */
[----:B------:R0:W-:Y:S01]  /*2030*/  MUFU.EX2 R138, R13 ;  /* 0x0000000d008a7308 */ /* 0x0001e20000000800 */
[----:B------:R-:W-:Y:S01]  /*2040*/  FMNMX.FTZ R8, R31, R8, !PT ;  /* 0x000000081f087209 */ /* 0x000fe20007810000 */
[-CC-:B------:R-:W-:Y:S01]  /*2050*/  FFMA.FTZ R5, R5, R0.reuse, -R14.reuse ;  /* 0x0000000005057223 */ /* 0x180fe2000001080e */
[-CC-:B------:R-:W-:Y:S01]  /*2060*/  FFMA.FTZ R29, R29, R0.reuse, -R14.reuse ;  /* 0x000000001d1d7223 */ /* 0x180fe2000001080e */
[--C-:B------:R-:W-:Y:S01]  /*2070*/  FFMA.FTZ R33, R33, R0, -R14.reuse ;  /* 0x0000000021217223 */ /* 0x100fe2000001080e */
[----:B------:R-:W-:Y:S01]  /*2080*/  FMNMX.FTZ R8, R15, R8, !PT ;  /* 0x000000080f087209 */ /* 0x000fe20007810000 */
[-CC-:B------:R-:W-:Y:S01]  /*2090*/  FFMA.FTZ R75, R75, R0.reuse, -R14.reuse ;  /* 0x000000004b4b7223 */ /* 0x180fe2000001080e */
[--C-:B------:R-:W-:Y:S01]  /*20a0*/  FFMA.FTZ R77, R77, R0, -R14.reuse ;  /* 0x000000004d4d7223 */ /* 0x100fe2000001080e */
[----:B------:R1:W-:Y:S01]  /*20b0*/  MUFU.EX2 R140, R21 ;  /* 0x00000015008c7308 */ /* 0x0003e20000000800 */
[----:B------:R-:W-:Y:S01]  /*20c0*/  FMNMX.FTZ R8, R35, R8, !PT ;  /* 0x0000000823087209 */ /* 0x000fe20007810000 */
[-CC-:B------:R-:W-:Y:S01]  /*20d0*/  FFMA.FTZ R79, R79, R0.reuse, -R14.reuse ;  /* 0x000000004f4f7223 */ /* 0x180fe2000001080e */
[----:B0-----:R-:W-:Y:S01]  /*20e0*/  FSEL R13, R62, -INF , P6 ;  /* 0xff8000003e0d7808 */ /* 0x001fe20003000000 */
[--C-:B------:R-:W-:Y:S01]  /*20f0*/  FFMA.FTZ R81, R81, R0, -R14.reuse ;  /* 0x0000000051517223 */ /* 0x100fe2000001080e */
[----:B------:R-:W-:Y:S01]  /*2100*/  FMNMX.FTZ R8, R37, R8, !PT ;  /* 0x0000000825087209 */ /* 0x000fe20007810000 */
[-CC-:B------:R-:W-:Y:S01]  /*2110*/  FFMA.FTZ R83, R83, R0.reuse, -R14.reuse ;  /* 0x0000000053537223 */ /* 0x180fe2000001080e */
[--C-:B------:R-:W-:Y:S01]  /*2120*/  FFMA.FTZ R85, R85, R0, -R14.reuse ;  /* 0x0000000055557223 */ /* 0x100fe2000001080e */
[----:B------:R0:W-:Y:S01]  /*2130*/  MUFU.EX2 R107, R25 ;  /* 0x00000019006b7308 */ /* 0x0001e20000000800 */
[----:B------:R-:W-:Y:S01]  /*2140*/  FMNMX.FTZ R8, R39, R8, !PT ;  /* 0x0000000827087209 */ /* 0x000fe20007810000 */
[-CC-:B------:R-:W-:Y:S01]  /*2150*/  FFMA.FTZ R89, R89, R0.reuse, -R14.reuse ;  /* 0x0000000059597223 */ /* 0x180fe2000001080e */
[----:B-1----:R-:W-:Y:S01]  /*2160*/  FSEL R21, R66, -INF , P4 ;  /* 0xff80000042157808 */ /* 0x002fe20002000000 */
[--C-:B------:R-:W-:Y:S01]  /*2170*/  FFMA.FTZ R91, R91, R0, -R14.reuse ;  /* 0x000000005b5b7223 */ /* 0x100fe2000001080e */
[----:B------:R-:W-:Y:S01]  /*2180*/  FMNMX.FTZ R8, R41, R8, !PT ;  /* 0x0000000829087209 */ /* 0x000fe20007810000 */
[-CC-:B------:R-:W-:Y:S01]  /*2190*/  FFMA.FTZ R93, R93, R0.reuse, -R14.reuse ;  /* 0x000000005d5d7223 */ /* 0x180fe2000001080e */
[--C-:B------:R-:W-:Y:S01]  /*21a0*/  FFMA.FTZ R95, R95, R0, -R14.reuse ;  /* 0x000000005f5f7223 */ /* 0x100fe2000001080e */
[----:B------:R-:W1:Y:S01]  /*21b0*/  MUFU.EX2 R136, R5 ;  /* 0x0000000500887308 */ /* 0x000e620000000800 */
[----:B------:R-:W-:Y:S01]  /*21c0*/  FMNMX.FTZ R8, R43, R8, !PT ;  /* 0x000000082b087209 */ /* 0x000fe20007810000 */
[-CC-:B------:R-:W-:Y:S01]  /*21d0*/  FFMA.FTZ R97, R97, R0.reuse, -R14.reuse ;  /* 0x0000000061617223 */ /* 0x180fe2000001080e */
[----:B0-----:R-:W-:Y:S01]  /*21e0*/  FSEL R25, R70, -INF , P2 ;  /* 0xff80000046197808 */ /* 0x001fe20001000000 */
[--C-:B------:R-:W-:Y:S01]  /*21f0*/  FFMA.FTZ R99, R99, R0, -R14.reuse ;  /* 0x0000000063637223 */ /* 0x100fe2000001080e */
[----:B------:R-:W-:Y:S01]  /*2200*/  FMNMX.FTZ R8, R45, R8, !PT ;  /* 0x000000082d087209 */ /* 0x000fe20007810000 */
[-CC-:B------:R-:W-:Y:S01]  /*2210*/  FFMA.FTZ R101, R101, R0.reuse, -R14.reuse ;  /* 0x0000000065657223 */ /* 0x180fe2000001080e */
[--C-:B------:R-:W-:Y:S01]  /*2220*/  FFMA.FTZ R61, R61, R0, -R14.reuse ;  /* 0x000000003d3d7223 */ /* 0x100fe2000001080e */
[----:B------:R-:W0:Y:S01]  /*2230*/  MUFU.EX2 R29, R29 ;  /* 0x0000001d001d7308 */ /* 0x000e220000000800 */
[----:B------:R-:W-:Y:S01]  /*2240*/  FMNMX.FTZ R8, R47, R8, !PT ;  /* 0x000000082f087209 */ /* 0x000fe20007810000 */
[-CC-:B------:R-:W-:Y:S01]  /*2250*/  FFMA.FTZ R103, R103, R0.reuse, -R14.reuse ;  /* 0x0000000067677223 */ /* 0x180fe2000001080e */
[-CC-:B------:R-:W-:Y:S01]  /*2260*/  FFMA.FTZ R65, R65, R0.reuse, -R14.reuse ;  /* 0x0000000041417223 */ /* 0x180fe2000001080e */
[--C-:B------:R-:W-:Y:S01]  /*2270*/  FFMA.FTZ R105, R105, R0, -R14.reuse ;  /* 0x0000000069697223 */ /* 0x100fe2000001080e */
[----:B------:R-:W-:Y:S01]  /*2280*/  FMNMX.FTZ R8, R49, R8, !PT ;  /* 0x0000000831087209 */ /* 0x000fe20007810000 */
[----:B------:R-:W-:Y:S01]  /*2290*/  FFMA.FTZ R14, R69, R0, -R14 ;  /* 0x00000000450e7223 */ /* 0x000fe2000001080e */
[--C-:B------:R-:W-:Y:S01]  /*22a0*/  IMAD.MOV.U32 R70, RZ, RZ, R87.reuse ;  /* 0x000000ffff467224 */ /* 0x100fe200078e0057 */
[----:B------:R-:W-:Y:S01]  /*22b0*/  MUFU.EX2 R33, R33 ;  /* 0x0000002100217308 */ /* 0x000fe20000000800 */
[----:B------:R-:W-:Y:S01]  /*22c0*/  FMNMX.FTZ R8, R51, R8, !PT ;  /* 0x0000000833087209 */ /* 0x000fe20007810000 */
[----:B------:R-:W-:-:S02]  /*22d0*/  IMAD.MOV.U32 R69, RZ, RZ, R87 ;  /* 0x000000ffff457224 */ /* 0x000fc400078e0057 */
[--C-:B------:R-:W-:Y:S01]  /*22e0*/  IMAD.MOV.U32 R66, RZ, RZ, R87.reuse ;  /* 0x000000ffff427224 */ /* 0x100fe200078e0057 */
[----:B------:R-:W-:Y:S01]  /*22f0*/  FMNMX.FTZ R8, R53, R8, !PT ;  /* 0x0000000835087209 */ /* 0x000fe20007810000 */
[----:B------:R-:W-:Y:S02]  /*2300*/  IMAD.MOV.U32 R62, RZ, RZ, R87 ;  /* 0x000000ffff3e7224 */ /* 0x000fe400078e0057 */
[----:B------:R-:W-:Y:S01]  /*2310*/  MUFU.EX2 R75, R75 ;  /* 0x0000004b004b7308 */ /* 0x000fe20000000800 */
[----:B------:R-:W-:-:S04]  /*2320*/  FMNMX.FTZ R8, R55, R8, !PT ;  /* 0x0000000837087209 */ /* 0x000fc80007810000 */
[----:B------:R-:W-:-:S03]  /*2330*/  FMNMX.FTZ R8, R57, R8, !PT ;  /* 0x0000000839087209 */ /* 0x000fc60007810000 */
[----:B------:R2:W-:Y:S01]  /*2340*/  MUFU.EX2 R142, R77 ;  /* 0x0000004d008e7308 */ /* 0x0005e20000000800 */
[----:B------:R-:W-:-:S04]  /*2350*/  FMNMX.FTZ R8, R59, R8, !PT ;  /* 0x000000083b087209 */ /* 0x000fc80007810000 */
[----:B------:R-:W-:-:S03]  /*2360*/  FMNMX.FTZ R8, R13, R8, !PT ;  /* 0x000000080d087209 */ /* 0x000fc60007810000 */
[----:B------:R-:W-:Y:S01]  /*2370*/  MUFU.EX2 R79, R79 ;  /* 0x0000004f004f7308 */ /* 0x000fe20000000800 */
[----:B------:R-:W-:Y:S01]  /*2380*/  FMNMX.FTZ R8, R63, R8, !PT ;  /* 0x000000083f087209 */ /* 0x000fe20007810000 */
[----:B--2---:R-:W-:-:S03]  /*2390*/  IMAD.MOV.U32 R77, RZ, RZ, R87 ;  /* 0x000000ffff4d7224 */ /* 0x004fc600078e0057 */
[----:B------:R-:W-:-:S03]  /*23a0*/  FMNMX.FTZ R8, R21, R8, !PT ;  /* 0x0000000815087209 */ /* 0x000fc60007810000 */
[----:B------:R2:W-:Y:S01]  /*23b0*/  MUFU.EX2 R144, R81 ;  /* 0x0000005100907308 */ /* 0x0005e20000000800 */
[----:B------:R-:W-:-:S04]  /*23c0*/  FMNMX.FTZ R8, R67, R8, !PT ;  /* 0x0000000843087209 */ /* 0x000fc80007810000 */
[----:B------:R-:W-:-:S03]  /*23d0*/  FMNMX.FTZ R8, R25, R8, !PT ;  /* 0x0000000819087209 */ /* 0x000fc60007810000 */
[----:B------:R-:W-:Y:S01]  /*23e0*/  MUFU.EX2 R83, R83 ;  /* 0x0000005300537308 */ /* 0x000fe20000000800 */
[----:B------:R-:W-:Y:S01]  /*23f0*/  FMNMX.FTZ R8, R71, R8, !PT ;  /* 0x0000000847087209 */ /* 0x000fe20007810000 */
[----:B--2---:R-:W-:-:S04]  /*2400*/  IMAD.MOV.U32 R81, RZ, RZ, R87 ;  /* 0x000000ffff517224 */ /* 0x004fc800078e0057 */
[----:B------:R-:W2:Y:S02]  /*2410*/  SHFL.BFLY PT, R5, R8, 0x2, 0x1f ;  /* 0x0c401f0008057f89 */ /* 0x000ea400000e0000 */
[----:B------:R3:W-:Y:S08]  /*2420*/  MUFU.EX2 R146, R85 ;  /* 0x0000005500927308 */ /* 0x0007f00000000800 */
[----:B------:R-:W-:Y:S01]  /*2430*/  MUFU.EX2 R89, R89 ;  /* 0x0000005900597308 */ /* 0x000fe20000000800 */
[----:B---3--:R-:W-:-:S07]  /*2440*/  IMAD.MOV.U32 R85, RZ, RZ, R87 ;  /* 0x000000ffff557224 */ /* 0x008fce00078e0057 */
[----:B------:R-:W-:Y:S01]  /*2450*/  MUFU.EX2 R148, R91 ;  /* 0x0000005b00947308 */ /* 0x000fe20000000800 */
[----:B--2---:R-:W-:-:S07]  /*2460*/  FMNMX.FTZ R10, R8, R5, !PT ;  /* 0x00000005080a7209 */ /* 0x004fce0007810000 */
[----:B------:R-:W-:Y:S01]  /*2470*/  MUFU.EX2 R93, R93 ;  /* 0x0000005d005d7308 */ /* 0x000fe20000000800 */
[----:B------:R-:W2:Y:S07]  /*2480*/  SHFL.BFLY PT, R5, R10, 0x1, 0x1f ;  /* 0x0c201f000a057f89 */ /* 0x000eae00000e0000 */
[----:B------:R-:W-:Y:S08]  /*2490*/  MUFU.EX2 R150, R95 ;  /* 0x0000005f00967308 */ /* 0x000ff00000000800 */
[----:B------:R-:W-:Y:S08]  /*24a0*/  MUFU.EX2 R97, R97 ;  /* 0x0000006100617308 */ /* 0x000ff00000000800 */
[----:B------:R-:W-:Y:S01]  /*24b0*/  MUFU.EX2 R152, R99 ;  /* 0x0000006300987308 */ /* 0x000fe20000000800 */
[----:B--2---:R-:W-:-:S04]  /*24c0*/  FMNMX.FTZ R5, R10, R5, !PT ;  /* 0x000000050a057209 */ /* 0x004fc80007810000 */
[C---:B------:R-:W-:Y:S01]  /*24d0*/  FSETP.NEU.FTZ.AND P1, PT, R5.reuse, -INF , PT ;  /* 0xff8000000500780b */ /* 0x040fe20003f3d000 */
[----:B------:R-:W-:Y:S02]  /*24e0*/  FMUL.FTZ R8, R5, R0 ;  /* 0x0000000005087220 */ /* 0x000fe40000410000 */
[----:B------:R-:W-:Y:S03]  /*24f0*/  MUFU.EX2 R101, R101 ;  /* 0x0000006500657308 */ /* 0x000fe60000000800 */
[----:B------:R-:W-:Y:S02]  /*2500*/  FSEL R8, R8, RZ, P1 ;  /* 0x000000ff08087208 */ /* 0x000fe40000800000 */
[----:B------:R-:W-:-:S03]  /*2510*/  ISETP.GE.AND P1, PT, R73, 0x61, PT ;  /* 0x000000614900780c */ /* 0x000fc60003f26270 */
[----:B------:R-:W-:Y:S01]  /*2520*/  MUFU.EX2 R154, R61 ;  /* 0x0000003d009a7308 */ /* 0x000fe20000000800 */
[-CC-:B------:R-:W-:Y:S01]  /*2530*/  FFMA.FTZ R9, R9, R0.reuse, -R8.reuse ;  /* 0x0000000009097223 */ /* 0x180fe20000010808 */
[-CC-:B------:R-:W-:Y:S01]  /*2540*/  FFMA.FTZ R27, R27, R0.reuse, -R8.reuse ;  /* 0x000000001b1b7223 */ /* 0x180fe20000010808 */
[-CC-:B------:R-:W-:Y:S01]  /*2550*/  FFMA.FTZ R11, R11, R0.reuse, -R8.reuse ;  /* 0x000000000b0b7223 */ /* 0x180fe20000010808 */
[-CC-:B------:R-:W-:Y:S01]  /*2560*/  FFMA.FTZ R31, R31, R0.reuse, -R8.reuse ;  /* 0x000000001f1f7223 */ /* 0x180fe20000010808 */
[-CC-:B------:R-:W-:Y:S01]  /*2570*/  FFMA.FTZ R15, R15, R0.reuse, -R8.reuse ;  /* 0x000000000f0f7223 */ /* 0x180fe20000010808 */
[-CC-:B------:R-:W-:Y:S01]  /*2580*/  FFMA.FTZ R35, R35, R0.reuse, -R8.reuse ;  /* 0x0000000023237223 */ /* 0x180fe20000010808 */
[-CC-:B------:R-:W-:Y:S01]  /*2590*/  FFMA.FTZ R37, R37, R0.reuse, -R8.reuse ;  /* 0x0000000025257223 */ /* 0x180fe20000010808 */
        /* <DEDUP_REMOVED lines=8> */
[----:B------:R1:W2:Y:S01]  /*2620*/  MUFU.EX2 R10, R27 ;  /* 0x0000001b000a7308 */ /* 0x0002a20000000800 */
[-CC-:B------:R-:W-:Y:S01]  /*2630*/  FFMA.FTZ R53, R53, R0.reuse, -R8.reuse ;  /* 0x0000000035357223 */ /* 0x180fe20000010808 */
[-CC-:B------:R-:W-:Y:S01]  /*2640*/  FFMA.FTZ R55, R55, R0.reuse, -R8.reuse ;  /* 0x0000000037377223 */ /* 0x180fe20000010808 */
[-CC-:B------:R-:W-:Y:S01]  /*2650*/  FFMA.FTZ R57, R57, R0.reuse, -R8.reuse ;  /* 0x0000000039397223 */ /* 0x180fe20000010808 */
[-CC-:B------:R-:W-:Y:S01]  /*2660*/  FFMA.FTZ R59, R59, R0.reuse, -R8.reuse ;  /* 0x000000003b3b7223 */ /* 0x180fe20000010808 */
[-CC-:B------:R-:W-:Y:S01]  /*2670*/  FFMA.FTZ R13, R13, R0.reuse, -R8.reuse ;  /* 0x000000000d0d7223 */ /* 0x180fe20000010808 */
[-CC-:B------:R-:W-:Y:S01]  /*2680*/  FFMA.FTZ R63, R63, R0.reuse, -R8.reuse ;  /* 0x000000003f3f7223 */ /* 0x180fe20000010808 */
[-CC-:B------:R-:W-:Y:S01]  /*2690*/  FFMA.FTZ R21, R21, R0.reuse, -R8.reuse ;  /* 0x0000000015157223 */ /* 0x180fe20000010808 */
[----:B------:R-:W3:Y:S01]  /*26a0*/  MUFU.EX2 R11, R11 ;  /* 0x0000000b000b7308 */ /* 0x000ee20000000800 */
[----:B-1----:R-:W-:Y:S01]  /*26b0*/  FADD.FTZ R27, R136, R107 ;  /* 0x0000006b881b7221 */ /* 0x002fe20000010000 */
[-CC-:B------:R-:W-:Y:S01]  /*26c0*/  FFMA.FTZ R67, R67, R0.reuse, -R8.reuse ;  /* 0x0000000043437223 */ /* 0x180fe20000010808 */
[-CC-:B------:R-:W-:Y:S01]  /*26d0*/  FFMA.FTZ R25, R25, R0.reuse, -R8.reuse ;  /* 0x0000000019197223 */ /* 0x180fe20000010808 */
[----:B------:R-:W-:Y:S01]  /*26e0*/  FFMA.FTZ R71, R71, R0, -R8 ;  /* 0x0000000047477223 */ /* 0x000fe20000010808 */
[----:B------:R-:W-:Y:S01]  /*26f0*/  FADD.FTZ R32, R138, R27 ;  /* 0x0000001b8a207221 */ /* 0x000fe20000010000 */
[C---:B0-----:R-:W-:Y:S01]  /*2700*/  F2FP.F16.F32.PACK_AB R138, R29.reuse, R138 ;  /* 0x0000008a1d8a723e */ /* 0x041fe200000000ff */
[----:B------:R-:W-:Y:S01]  /*2710*/  IMAD.MOV.U32 R61, RZ, RZ, R87 ;  /* 0x000000ffff3d7224 */ /* 0x000fe200078e0057 */
[----:B------:R0:W1:Y:S01]  /*2720*/  MUFU.EX2 R12, R31 ;  /* 0x0000001f000c7308 */ /* 0x0000620000000800 */
[----:B------:R-:W-:Y:S01]  /*2730*/  FADD.FTZ R27, R29, R32 ;  /* 0x000000201d1b7221 */ /* 0x000fe20000010000 */
[----:B--2---:R-:W-:Y:S01]  /*2740*/  FADD.FTZ R32, R9, R10 ;  /* 0x0000000a09207221 */ /* 0x004fe20000010000 */
[----:B------:R-:W-:-:S02]  /*2750*/  F2FP.F16.F32.PACK_AB R137, R10, R9 ;  /* 0x000000090a89723e */ /* 0x000fc400000000ff */
[----:B------:R-:W-:Y:S01]  /*2760*/  FADD.FTZ R34, R140, R27 ;  /* 0x0000001b8c227221 */ /* 0x000fe20000010000 */
[C---:B------:R-:W-:Y:S02]  /*2770*/  F2FP.F16.F32.PACK_AB R140, R33.reuse, R140 ;  /* 0x0000008c218c723e */ /* 0x040fe400000000ff */
[----:B------:R-:W2:Y:S01]  /*2780*/  MUFU.EX2 R15, R15 ;  /* 0x0000000f000f7308 */ /* 0x000ea20000000800 */
[----:B------:R-:W-:Y:S01]  /*2790*/  FADD.FTZ R34, R33, R34 ;  /* 0x0000002221227221 */ /* 0x000fe20000010000 */
[----:B---3--:R-:W-:Y:S01]  /*27a0*/  FADD.FTZ R27, R11, R32 ;  /* 0x000000200b1b7221 */ /* 0x008fe20000010000 */
[----:B------:R-:W-:Y:S01]  /*27b0*/  F2FP.F16.F32.PACK_AB R136, R107, R136 ;  /* 0x000000886b88723e */ /* 0x000fe200000000ff */
[----:B------:R-:W-:Y:S02]  /*27c0*/  IMAD.MOV.U32 R33, RZ, RZ, R87 ;  /* 0x000000ffff217224 */ /* 0x000fe400078e0057 */
[----:B0-----:R-:W-:Y:S01]  /*27d0*/  FADD.FTZ R31, R75, R34 ;  /* 0x000000224b1f7221 */ /* 0x001fe20000010000 */
[----:B------:R-:W-:Y:S01]  /*27e0*/  MOV R73, R87 ;  /* 0x0000005700497202 */ /* 0x000fe20000000f00 */
[----:B------:R0:W3:Y:S01]  /*27f0*/  MUFU.EX2 R20, R35 ;  /* 0x0000002300147308 */ /* 0x0000e20000000800 */
[----:B-1----:R-:W-:Y:S01]  /*2800*/  FADD.FTZ R34, R12, R27 ;  /* 0x0000001b0c227221 */ /* 0x002fe20000010000 */
[C---:B------:R-:W-:Y:S01]  /*2810*/  FADD.FTZ R36, R142.reuse, R31 ;  /* 0x0000001f8e247221 */ /* 0x040fe20000010000 */
[----:B------:R-:W-:Y:S01]  /*2820*/  F2FP.F16.F32.PACK_AB R142, R142, R75 ;  /* 0x0000004b8e8e723e */ /* 0x000fe200000000ff */
[----:B------:R-:W-:Y:S01]  /*2830*/  IMAD.MOV.U32 R75, RZ, RZ, R87 ;  /* 0x000000ffff4b7224 */ /* 0x000fe200078e0057 */
[----:B------:R-:W-:Y:S01]  /*2840*/  F2FP.F16.F32.PACK_AB R139, R12, R11 ;  /* 0x0000000b0c8b723e */ /* 0x000fe200000000ff */
[----:B------:R-:W-:Y:S01]  /*2850*/  FADD.FTZ R31, R79, R36 ;  /* 0x000000244f1f7221 */ /* 0x000fe20000010000 */
[----:B------:R-:W-:Y:S01]  /*2860*/  IMAD.MOV.U32 R11, RZ, RZ, 0x3f800000 ;  /* 0x3f800000ff0b7424 */ /* 0x000fe200078e00ff */
[----:B------:R-:W1:Y:S01]  /*2870*/  MUFU.EX2 R37, R37 ;  /* 0x0000002500257308 */ /* 0x000e620000000800 */
[----:B--2---:R-:W-:Y:S01]  /*2880*/  FADD.FTZ R27, R15, R34 ;  /* 0x000000220f1b7221 */ /* 0x004fe20000010000 */
[C---:B------:R-:W-:Y:S01]  /*2890*/  FADD.FTZ R36, R144.reuse, R31 ;  /* 0x0000001f90247221 */ /* 0x040fe20000010000 */
[----:B------:R-:W-:Y:S01]  /*28a0*/  F2FP.F16.F32.PACK_AB R144, R144, R79 ;  /* 0x0000004f9090723e */ /* 0x000fe200000000ff */
[----:B------:R-:W-:-:S02]  /*28b0*/  IMAD.MOV.U32 R79, RZ, RZ, R87 ;  /* 0x000000ffff4f7224 */ /* 0x000fc400078e0057 */
[----:B------:R-:W-:Y:S01]  /*28c0*/  FADD.FTZ R31, R83, R36 ;  /* 0x00000024531f7221 */ /* 0x000fe20000010000 */
[----:B0-----:R-:W-:Y:S01]  /*28d0*/  IMAD.MOV.U32 R35, RZ, RZ, R87 ;  /* 0x000000ffff237224 */ /* 0x001fe200078e0057 */
[----:B------:R0:W2:Y:S01]  /*28e0*/  MUFU.EX2 R24, R39 ;  /* 0x0000002700187308 */ /* 0x0000a20000000800 */
[----:B---3--:R-:W-:Y:S01]  /*28f0*/  FADD.FTZ R34, R20, R27 ;  /* 0x0000001b14227221 */ /* 0x008fe20000010000 */
[C---:B------:R-:W-:Y:S01]  /*2900*/  FADD.FTZ R36, R146.reuse, R31 ;  /* 0x0000001f92247221 */ /* 0x040fe20000010000 */
[----:B------:R-:W-:Y:S02]  /*2910*/  F2FP.F16.F32.PACK_AB R146, R146, R83 ;  /* 0x000000539292723e */ /* 0x000fe400000000ff */
[----:B------:R-:W-:Y:S01]  /*2920*/  F2FP.F16.F32.PACK_AB R141, R20, R15 ;  /* 0x0000000f148d723e */ /* 0x000fe200000000ff */
[----:B------:R-:W-:Y:S01]  /*2930*/  FADD.FTZ R31, R89, R36 ;  /* 0x00000024591f7221 */ /* 0x000fe20000010000 */
[----:B------:R-:W-:Y:S01]  /*2940*/  MOV R83, R87 ;  /* 0x0000005700537202 */ /* 0x000fe20000000f00 */
[----:B------:R-:W3:Y:S01]  /*2950*/  MUFU.EX2 R41, R41 ;  /* 0x0000002900297308 */ /* 0x000ee20000000800 */
[----:B-1----:R-:W-:Y:S01]  /*2960*/  FADD.FTZ R27, R37, R34 ;  /* 0x00000022251b7221 */ /* 0x002fe20000010000 */
[C---:B------:R-:W-:Y:S01]  /*2970*/  FADD.FTZ R36, R148.reuse, R31 ;  /* 0x0000001f94247221 */ /* 0x040fe20000010000 */
[----:B------:R-:W-:Y:S01]  /*2980*/  F2FP.F16.F32.PACK_AB R148, R148, R89 ;  /* 0x000000599494723e */ /* 0x000fe200000000ff */
[----:B0-----:R-:W-:-:S02]  /*2990*/  IMAD.MOV.U32 R39, RZ, RZ, R87 ;  /* 0x000000ffff277224 */ /* 0x001fc400078e0057 */
[----:B------:R-:W-:Y:S02]  /*29a0*/  FADD.FTZ R31, R93, R36 ;  /* 0x000000245d1f7221 */ /* 0x000fe40000010000 */
[----:B------:R0:W1:Y:S01]  /*29b0*/  MUFU.EX2 R26, R43 ;  /* 0x0000002b001a7308 */ /* 0x0000620000000800 */
[----:B--2---:R-:W-:Y:S01]  /*29c0*/  FADD.FTZ R34, R24, R27 ;  /* 0x0000001b18227221 */ /* 0x004fe20000010000 */
[----:B------:R-:W-:Y:S01]  /*29d0*/  FADD.FTZ R38, R150, R31 ;  /* 0x0000001f96267221 */ /* 0x000fe20000010000 */
[----:B------:R-:W-:Y:S01]  /*29e0*/  F2FP.F16.F32.PACK_AB R143, R24, R37 ;  /* 0x00000025188f723e */ /* 0x000fe200000000ff */
[--C-:B------:R-:W-:Y:S01]  /*29f0*/  IMAD.MOV.U32 R37, RZ, RZ, R87.reuse ;  /* 0x000000ffff257224 */ /* 0x100fe200078e0057 */
[----:B------:R-:W-:Y:S01]  /*2a00*/  F2FP.F16.F32.PACK_AB R150, R150, R93 ;  /* 0x0000005d9696723e */ /* 0x000fe200000000ff */
[----:B------:R-:W-:Y:S01]  /*2a10*/  FADD.FTZ R31, R97, R38 ;  /* 0x00000026611f7221 */ /* 0x000fe20000010000 */
[----:B------:R-:W-:Y:S01]  /*2a20*/  MOV R24, R87 ;  /* 0x0000005700187202 */ /* 0x000fe20000000f00 */
[----:B------:R-:W2:Y:S01]  /*2a30*/  MUFU.EX2 R45, R45 ;  /* 0x0000002d002d7308 */ /* 0x000ea20000000800 */
[----:B---3--:R-:W-:Y:S01]  /*2a40*/  FADD.FTZ R27, R41, R34 ;  /* 0x00000022291b7221 */ /* 0x008fe20000010000 */
[----:B0-----:R-:W-:-:S06]  /*2a50*/  IMAD.MOV.U32 R43, RZ, RZ, R87 ;  /* 0x000000ffff2b7224 */ /* 0x001fcc00078e0057 */
[----:B------:R0:W3:Y:S01]  /*2a60*/  MUFU.EX2 R28, R47 ;  /* 0x0000002f001c7308 */ /* 0x0000e20000000800 */
[C---:B-1----:R-:W-:Y:S01]  /*2a70*/  FADD.FTZ R34, R26.reuse, R27 ;  /* 0x0000001b1a227221 */ /* 0x042fe20000010000 */
[----:B------:R-:W-:Y:S01]  /*2a80*/  F2FP.F16.F32.PACK_AB R145, R26, R41 ;  /* 0x000000291a91723e */ /* 0x000fe200000000ff */
[--C-:B------:R-:W-:Y:S02]  /*2a90*/  IMAD.MOV.U32 R41, RZ, RZ, R87.reuse ;  /* 0x000000ffff297224 */ /* 0x100fe400078e0057 */
[----:B------:R-:W-:-:S03]  /*2aa0*/  IMAD.MOV.U32 R26, RZ, RZ, R87 ;  /* 0x000000ffff1a7224 */ /* 0x000fc600078e0057 */
[----:B------:R-:W1:Y:S01]  /*2ab0*/  MUFU.EX2 R49, R49 ;  /* 0x0000003100317308 */ /* 0x000e620000000800 */
[----:B--2---:R-:W-:Y:S01]  /*2ac0*/  FADD.FTZ R27, R45, R34 ;  /* 0x000000222d1b7221 */ /* 0x004fe20000010000 */
[----:B0-----:R-:W-:-:S06]  /*2ad0*/  IMAD.MOV.U32 R47, RZ, RZ, R87 ;  /* 0x000000ffff2f7224 */ /* 0x001fcc00078e0057 */
[----:B------:R0:W2:Y:S01]  /*2ae0*/  MUFU.EX2 R30, R51 ;  /* 0x00000033001e7308 */ /* 0x0000a20000000800 */
[C---:B---3--:R-:W-:Y:S01]  /*2af0*/  FADD.FTZ R36, R28.reuse, R27 ;  /* 0x0000001b1c247221 */ /* 0x048fe20000010000 */
[----:B------:R-:W-:Y:S01]  /*2b00*/  F2FP.F16.F32.PACK_AB R147, R28, R45 ;  /* 0x0000002d1c93723e */ /* 0x000fe200000000ff */
[----:B------:R-:W-:Y:S01]  /*2b10*/  IMAD.MOV.U32 R45, RZ, RZ, R87 ;  /* 0x000000ffff2d7224 */ /* 0x000fe200078e0057 */
[----:B------:R-:W-:-:S04]  /*2b20*/  MOV R28, R87 ;  /* 0x00000057001c7202 */ /* 0x000fc80000000f00 */
[----:B------:R-:W3:Y:S01]  /*2b30*/  MUFU.EX2 R53, R53 ;  /* 0x0000003500357308 */ /* 0x000ee20000000800 */
[----:B-1----:R-:W-:Y:S01]  /*2b40*/  FADD.FTZ R27, R49, R36 ;  /* 0x00000024311b7221 */ /* 0x002fe20000010000 */
[C---:B------:R-:W-:Y:S01]  /*2b50*/  FADD.FTZ R36, R152.reuse, R31 ;  /* 0x0000001f98247221 */ /* 0x040fe20000010000 */
[----:B------:R-:W-:Y:S01]  /*2b60*/  F2FP.F16.F32.PACK_AB R152, R152, R97 ;  /* 0x000000619898723e */ /* 0x000fe200000000ff */
[--C-:B0-----:R-:W-:Y:S02]  /*2b70*/  IMAD.MOV.U32 R51, RZ, RZ, R87.reuse ;  /* 0x000000ffff337224 */ /* 0x101fe400078e0057 */
[----:B------:R-:W-:Y:S01]  /*2b80*/  FADD.FTZ R29, R101, R36 ;  /* 0x00000024651d7221 */ /* 0x000fe20000010000 */
[----:B------:R-:W-:Y:S01]  /*2b90*/  IMAD.MOV.U32 R31, RZ, RZ, R87 ;  /* 0x000000ffff1f7224 */ /* 0x000fe200078e0057 */
[----:B------:R0:W1:Y:S01]  /*2ba0*/  MUFU.EX2 R32, R55 ;  /* 0x0000003700207308 */ /* 0x0000620000000800 */
[----:B--2---:R-:W-:Y:S01]  /*2bb0*/  FADD.FTZ R8, R30, R27 ;  /* 0x0000001b1e087221 */ /* 0x004fe20000010000 */
[----:B------:R-:W-:Y:S01]  /*2bc0*/  FADD.FTZ R38, R154, R29 ;  /* 0x0000001d9a267221 */ /* 0x000fe20000010000 */
[----:B------:R-:W-:Y:S01]  /*2bd0*/  F2FP.F16.F32.PACK_AB R149, R30, R49 ;  /* 0x000000311e95723e */ /* 0x000fe200000000ff */
[--C-:B------:R-:W-:Y:S01]  /*2be0*/  IMAD.MOV.U32 R49, RZ, RZ, R87.reuse ;  /* 0x000000ffff317224 */ /* 0x100fe200078e0057 */
[----:B------:R-:W-:Y:S01]  /*2bf0*/  F2FP.F16.F32.PACK_AB R154, R154, R101 ;  /* 0x000000659a9a723e */ /* 0x000fe200000000ff */
[----:B------:R-:W-:-:S02]  /*2c00*/  IMAD.MOV.U32 R30, RZ, RZ, R87 ;  /* 0x000000ffff1e7224 */ /* 0x000fc400078e0057 */
[----:B------:R-:W2:Y:S01]  /*2c10*/  MUFU.EX2 R57, R57 ;  /* 0x0000003900397308 */ /* 0x000ea20000000800 */
[----:B---3--:R-:W-:Y:S01]  /*2c20*/  FADD.FTZ R27, R53, R8 ;  /* 0x00000008351b7221 */ /* 0x008fe20000010000 */
[----:B0-----:R-:W-:-:S06]  /*2c30*/  IMAD.MOV.U32 R55, RZ, RZ, R87 ;  /* 0x000000ffff377224 */ /* 0x001fcc00078e0057 */
[----:B------:R-:W0:Y:S01]  /*2c40*/  MUFU.EX2 R103, R103 ;  /* 0x0000006700677308 */ /* 0x000e220000000800 */
[C---:B-1----:R-:W-:Y:S01]  /*2c50*/  FADD.FTZ R8, R32.reuse, R27 ;  /* 0x0000001b20087221 */ /* 0x042fe20000010000 */
[----:B------:R-:W-:Y:S02]  /*2c60*/  F2FP.F16.F32.PACK_AB R151, R32, R53 ;  /* 0x000000352097723e */ /* 0x000fe400000000ff */
[-C--:B------:R-:W-:Y:S02]  /*2c70*/  MOV R53, R87.reuse ;  /* 0x0000005700357202 */ /* 0x080fe40000000f00 */
[----:B------:R-:W-:Y:S02]  /*2c80*/  MOV R32, R87 ;  /* 0x0000005700207202 */ /* 0x000fe40000000f00 */
[----:B------:R1:W3:Y:S01]  /*2c90*/  MUFU.EX2 R4, R59 ;  /* 0x0000003b00047308 */ /* 0x0002e20000000800 */
[----:B--2---:R-:W-:-:S07]  /*2ca0*/  FADD.FTZ R27, R57, R8 ;  /* 0x00000008391b7221 */ /* 0x004fce0000010000 */
[----:B------:R2:W4:Y:S01]  /*2cb0*/  MUFU.EX2 R156, R65 ;  /* 0x00000041009c7308 */ /* 0x0005220000000800 */
[----:B0-----:R-:W-:Y:S01]  /*2cc0*/  FADD.FTZ R29, R103, R38 ;  /* 0x00000026671d7221 */ /* 0x001fe20000010000 */
[----:B-1----:R-:W-:-:S06]  /*2cd0*/  IMAD.MOV.U32 R59, RZ, RZ, R87 ;  /* 0x000000ffff3b7224 */ /* 0x002fcc00078e0057 */
[----:B------:R-:W0:Y:S01]  /*2ce0*/  MUFU.EX2 R13, R13 ;  /* 0x0000000d000d7308 */ /* 0x000e220000000800 */
[C---:B---3--:R-:W-:Y:S01]  /*2cf0*/  FADD.FTZ R8, R4.reuse, R27 ;  /* 0x0000001b04087221 */ /* 0x048fe20000010000 */
[----:B------:R-:W-:Y:S01]  /*2d00*/  F2FP.F16.F32.PACK_AB R153, R4, R57 ;  /* 0x000000390499723e */ /* 0x000fe200000000ff */
[--C-:B--2---:R-:W-:Y:S02]  /*2d10*/  IMAD.MOV.U32 R65, RZ, RZ, R87.reuse ;  /* 0x000000ffff417224 */ /* 0x104fe400078e0057 */
[----:B------:R-:W-:-:S03]  /*2d20*/  IMAD.MOV.U32 R57, RZ, RZ, R87 ;  /* 0x000000ffff397224 */ /* 0x000fc600078e0057 */
[----:B------:R-:W1:Y:S01]  /*2d30*/  MUFU.EX2 R105, R105 ;  /* 0x0000006900697308 */ /* 0x000e620000000800 */
[C---:B----4-:R-:W-:Y:S01]  /*2d40*/  FADD.FTZ R38, R156.reuse, R29 ;  /* 0x0000001d9c267221 */ /* 0x050fe20000010000 */
[----:B------:R-:W-:-:S06]  /*2d50*/  F2FP.F16.F32.PACK_AB R156, R156, R103 ;  /* 0x000000679c9c723e */ /* 0x000fcc00000000ff */
[----:B------:R2:W3:Y:S01]  /*2d60*/  MUFU.EX2 R34, R63 ;  /* 0x0000003f00227308 */ /* 0x0004e20000000800 */
[----:B0-----:R-:W-:-:S07]  /*2d70*/  FADD.FTZ R27, R13, R8 ;  /* 0x000000080d1b7221 */ /* 0x001fce0000010000 */
[----:B------:R-:W0:Y:S01]  /*2d80*/  MUFU.EX2 R21, R21 ;  /* 0x0000001500157308 */ /* 0x000e220000000800 */
[----:B-1----:R-:W-:Y:S01]  /*2d90*/  FADD.FTZ R29, R105, R38 ;  /* 0x00000026691d7221 */ /* 0x002fe20000010000 */
[----:B--2---:R-:W-:-:S06]  /*2da0*/  MOV R63, R87 ;  /* 0x00000057003f7202 */ /* 0x004fcc0000000f00 */
[----:B------:R1:W2:Y:S01]  /*2db0*/  MUFU.EX2 R36, R67 ;  /* 0x0000004300247308 */ /* 0x0002a20000000800 */
[C---:B---3--:R-:W-:Y:S01]  /*2dc0*/  FADD.FTZ R40, R34.reuse, R27 ;  /* 0x0000001b22287221 */ /* 0x048fe20000010000 */
[----:B------:R-:W-:Y:S01]  /*2dd0*/  F2FP.F16.F32.PACK_AB R155, R34, R13 ;  /* 0x0000000d229b723e */ /* 0x000fe200000000ff */
[--C-:B------:R-:W-:Y:S02]  /*2de0*/  IMAD.MOV.U32 R34, RZ, RZ, R87.reuse ;  /* 0x000000ffff227224 */ /* 0x100fe400078e0057 */
[----:B------:R-:W-:-:S03]  /*2df0*/  IMAD.MOV.U32 R27, RZ, RZ, R87 ;  /* 0x000000ffff1b7224 */ /* 0x000fc600078e0057 */
[----:B------:R-:W3:Y:S01]  /*2e00*/  MUFU.EX2 R25, R25 ;  /* 0x0000001900197308 */ /* 0x000ee20000000800 */
[----:B0-----:R-:W-:Y:S01]  /*2e10*/  FADD.FTZ R9, R21, R40 ;  /* 0x0000002815097221 */ /* 0x001fe20000010000 */
[----:B-1----:R-:W-:Y:S01]  /*2e20*/  IMAD.MOV.U32 R67, RZ, RZ, R87 ;  /* 0x000000ffff437224 */ /* 0x002fe200078e0057 */
[----:B------:R-:W-:-:S05]  /*2e30*/  MOV R40, R87 ;  /* 0x0000005700287202 */ /* 0x000fca0000000f00 */
[----:B------:R-:W0:Y:S01]  /*2e40*/  MUFU.EX2 R14, R14 ;  /* 0x0000000e000e7308 */ /* 0x000e220000000800 */
[C---:B--2---:R-:W-:Y:S01]  /*2e50*/  FADD.FTZ R10, R36.reuse, R9 ;  /* 0x00000009240a7221 */ /* 0x044fe20000010000 */
[----:B------:R-:W-:Y:S02]  /*2e60*/  F2FP.F16.F32.PACK_AB R157, R36, R21 ;  /* 0x00000015249d723e */ /* 0x000fe400000000ff */
[----:B------:R-:W-:-:S04]  /*2e70*/  MOV R36, R87 ;  /* 0x0000005700247202 */ /* 0x000fc80000000f00 */
[----:B------:R1:W2:Y:S01]  /*2e80*/  MUFU.EX2 R38, R71 ;  /* 0x0000004700267308 */ /* 0x0002a20000000800 */
[----:B---3--:R-:W-:Y:S01]  /*2e90*/  FADD.FTZ R9, R25, R10 ;  /* 0x0000000a19097221 */ /* 0x008fe20000010000 */
[C---:B0-----:R-:W-:Y:S01]  /*2ea0*/  FADD.FTZ R8, R14.reuse, R29 ;  /* 0x0000001d0e087221 */ /* 0x041fe20000010000 */
[----:B------:R-:W-:Y:S01]  /*2eb0*/  F2FP.F16.F32.PACK_AB R158, R14, R105 ;  /* 0x000000690e9e723e */ /* 0x000fe200000000ff */
[--C-:B-1----:R-:W-:Y:S02]  /*2ec0*/  IMAD.MOV.U32 R71, RZ, RZ, R87.reuse ;  /* 0x000000ffff477224 */ /* 0x102fe400078e0057 */
[----:B------:R-:W-:Y:S02]  /*2ed0*/  IMAD.MOV.U32 R29, RZ, RZ, R87 ;  /* 0x000000ffff1d7224 */ /* 0x000fe400078e0057 */
[C---:B--2---:R-:W-:Y:S01]  /*2ee0*/  FADD.FTZ R4, R38.reuse, R9 ;  /* 0x0000000926047221 */ /* 0x044fe20000010000 */
[----:B------:R-:W-:Y:S01]  /*2ef0*/  F2FP.F16.F32.PACK_AB R159, R38, R25 ;  /* 0x00000019269f723e */ /* 0x000fe200000000ff */
[--C-:B------:R-:W-:Y:S01]  /*2f00*/  IMAD.MOV.U32 R38, RZ, RZ, R87.reuse ;  /* 0x000000ffff267224 */ /* 0x100fe200078e0057 */
[----:B------:R-:W-:Y:S01]  /*2f10*/  MOV R9, 0x3f800000 ;  /* 0x3f80000000097802 */ /* 0x000fe20000000f00 */
[----:B------:R-:W-:Y:S01]  /*2f20*/  IMAD.MOV.U32 R25, RZ, RZ, R87 ;  /* 0x000000ffff197224 */ /* 0x000fe200078e0057 */
[----:B------:R-:W-:Y:S06]  /*2f30*/  @!P1 BRA `(.L_x_14) ;  /* 0x0000001c00b09947 */ /* 0x000fec0003800000 */
[----:B------:R-:W-:Y:S01]  /*2f40*/  VIADD R10, R88, 0xfffffffe ;  /* 0xfffffffe580a7836 */ /* 0x000fe20000000000 */
[----:B------:R-:W-:Y:S01]  /*2f50*/  MOV R9, 0x3f800000 ;  /* 0x3f80000000097802 */ /* 0x000fe20000000f00 */
[----:B------:R-:W-:Y:S01]  /*2f60*/  IMAD.MOV.U32 R12, RZ, RZ, R5 ;  /* 0x000000ffff0c7224 */ /* 0x000fe200078e0005 */
[----:B------:R-:W-:Y:S01]  /*2f70*/  CS2R R86, SRZ ;  /* 0x0000000000567805 */ /* 0x000fe2000001ff00 */
[----:B------:R-:W-:Y:S01]  /*2f80*/  IMAD.MOV.U32 R13, RZ, RZ, R3 ;  /* 0x000000ffff0d7224 */ /* 0x000fe200078e0003 */
[----:B------:R-:W-:Y:S02]  /*2f90*/  CS2R R82, SRZ ;  /* 0x0000000000527805 */ /* 0x000fe4000001ff00 */
[----:B------:R-:W-:Y:S02]  /*2fa0*/  CS2R R78, SRZ ;  /* 0x00000000004e7805 */ /* 0x000fe4000001ff00 */
[----:B------:R-:W-:Y:S02]  /*2fb0*/  CS2R R74, SRZ ;  /* 0x00000000004a7805 */ /* 0x000fe4000001ff00 */
[----:B------:R-:W-:-:S02]  /*2fc0*/  CS2R R70, SRZ ;  /* 0x0000000000467805 */ /* 0x000fc4000001ff00 */
[----:B------:R-:W-:Y:S02]  /*2fd0*/  CS2R R66, SRZ ;  /* 0x0000000000427805 */ /* 0x000fe4000001ff00 */
[----:B------:R-:W-:Y:S02]  /*2fe0*/  CS2R R62, SRZ ;  /* 0x00000000003e7805 */ /* 0x000fe4000001ff00 */
        /* <DEDUP_REMOVED lines=24> */
[----:B------:R-:W-:Y:S01]  /*3170*/  CS2R R24, SRZ ;  /* 0x0000000000187805 */ /* 0x000fe2000001ff00 */
[----:B------:R-:W-:Y:S01]  /*3180*/  UMOV UR4, UR39 ;  /* 0x0000002700047c82 */ /* 0x000fe20008000000 */
[----:B------:R-:W-:-:S05]  /*3190*/  UMOV UR5, UR38 ;  /* 0x0000002600057c82 */ /* 0x000fca0008000000 */
.L_x_25:
[----:B------:R-:W-:-:S04]  /*31a0*/  UISETP.NE.AND UP0, UPT, UR5, 0x1, UPT ;  /* 0x000000010500788c */ /* 0x000fc8000bf05270 */
[----:B------:R-:W-:-:S04]  /*31b0*/  USEL UR39, URZ, 0x1, UP0 ;  /* 0x000000013f277887 */ /* 0x000fc80008000000 */
[----:B------:R-:W-:Y:S01]  /*31c0*/  ULOP3.LUT UR39, UR4, UR39, URZ, 0x3c, !UPT ;  /* 0x0000002704277292 */ /* 0x000fe2000f8e3c3f */
[----:B------:R-:W-:Y:S11]  /*31d0*/  @!P0 BRA `(.L_x_15) ;  /* 0x0000000000048947 */ /* 0x000ff60003800000 */
[----:B------:R-:W-:Y:S01]  /*31e0*/  BPT.TRAP 0x1 ;  /* 0x000000040000795c */ /* 0x000fe20000300000 */
.L_x_15:
[----:B------:R-:W0:Y:S01]  /*31f0*/  S2UR UR11, SR_CgaCtaId ;  /* 0x00000000000b79c3 */ /* 0x000e220000008800 */
[----:B------:R-:W-:Y:S01]  /*3200*/  UIADD3 UR38, UR5, 0x1, URZ ;  /* 0x0000000105267890 */ /* 0x000fe2000fffe03f */
[----:B------:R-:W-:Y:S01]  /*3210*/  IMAD.U32 R0, RZ, RZ, UR39 ;  /* 0x00000027ff007e24 */ /* 0x000fe2000f8e00ff */
[----:B------:R-:W-:Y:S02]  /*3220*/  UMOV UR6, 0x400 ;  /* 0x0000040000067882 */ /* 0x000fe40000000000 */
[----:B------:R-:W-:Y:S02]  /*3230*/  UISETP.NE.AND UP0, UPT, UR38, 0x2, UPT ;  /* 0x000000022600788c */ /* 0x000fe4000bf05270 */
[----:B------:R-:W-:Y:S02]  /*3240*/  SHF.L.U32 R0, R0, 0x1f, RZ ;  /* 0x0000001f00007819 */ /* 0x000fe400000006ff */
[----:B------:R-:W-:Y:S02]  /*3250*/  USEL UR38, UR38, URZ, UP0 ;  /* 0x0000003f26267287 */ /* 0x000fe40008000000 */
[----:B0-----:R-:W-:-:S04]  /*3260*/  ULEA UR6, UR11, UR6, 0x18 ;  /* 0x000000060b067291 */ /* 0x001fc8000f8ec03f */
[----:B------:R-:W-:-:S09]  /*3270*/  ULEA UR7, UR38, UR6, 0x3 ;  /* 0x0000000626077291 */ /* 0x000fd2000f8e183f */
[----:B------:R0:W1:Y:S01]  /*3280*/  SYNCS.PHASECHK.TRANS64.TRYWAIT P1, [UR7+0x2a830], R0 ;  /* 0x02a83000ff0075a7 */ /* 0x0000620008020147 */
[----:B------:R-:W-:Y:S05]  /*3290*/  @!P0 BRA `(.L_x_16) ;  /* 0x0000000000048947 */ /* 0x000fea0003800000 */
[----:B------:R-:W-:Y:S01]  /*32a0*/  BPT.TRAP 0x1 ;  /* 0x000000040000795c */ /* 0x000fe20000300000 */
.L_x_16:
[----:B-1----:R-:W-:Y:S05]  /*32b0*/  @P1 BRA `(.L_x_17) ;  /* 0x0000000000081947 */ /* 0x002fea0003800000 */
[----:B------:R-:W1:Y:S02]  /*32c0*/  SYNCS.PHASECHK.TRANS64.TRYWAIT P1, [UR7+0x2a830], R0 ;  /* 0x02a83000ff0075a7 */ /* 0x000e640008020147 */
[----:B-1----:R-:W-:Y:S05]  /*32d0*/  @!P1 BRA `(.L_x_18) ;  /* 0x00000074002c9947 */ /* 0x002fea0003800000 */
.L_x_17:
[----:B------:R-:W-:Y:S01]  /*32e0*/  R2UR UR40, R6 ;  /* 0x00000000062872ca */ /* 0x000fe200000e0000 */
[----:B------:R-:W-:Y:S01]  /*32f0*/  UIMAD UR10, UR38, 0x900, UR60 ;  /* 0x00000900260a78a4 */ /* 0x000fe2000f8e023c */
[----:B------:R-:W-:Y:S01]  /*3300*/  R2UR UR41, R7 ;  /* 0x00000000072972ca */ /* 0x000fe200000e0000 */
[----:B------:R-:W-:Y:S01]  /*3310*/  WARPGROUP.ARRIVE ;  /* 0x00000000000079c5 */ /* 0x000fe20000000000 */
[----:B------:R-:W-:Y:S01]  /*3320*/  UMOV UR43, 0x40000040 ;  /* 0x40000040002b7882 */ /* 0x000fe20000000000 */
[----:B------:R-:W-:Y:S01]  /*3330*/  UIADD3 UR14, UR10, 0x302, URZ ;  /* 0x000003020a0e7890 */ /* 0x000fe2000fffe03f */
[-C--:B------:R-:W-:Y:S01]  /*3340*/  FMUL.FTZ R24, R24, R11.reuse ;  /* 0x0000000b18187220 */ /* 0x080fe20000410000 */
[----:B------:R-:W-:Y:S01]  /*3350*/  UMOV UR15, 0x40000040 ;  /* 0x40000040000f7882 */ /* 0x000fe20000000000 */
[----:B------:R-:W-:Y:S01]  /*3360*/  UMOV UR42, UR10 ;  /* 0x0000000a002a7c82 */ /* 0x000fe20008000000 */
[----:B------:R-:W-:Y:S01]  /*3370*/  UIADD3 UR18, UR10, 0x304, URZ ;  /* 0x000003040a127890 */ /* 0x000fe2000fffe03f */
[-C--:B------:R-:W-:Y:S01]  /*3380*/  FMUL.FTZ R25, R25, R11.reuse ;  /* 0x0000000b19197220 */ /* 0x080fe20000410000 */
[----:B------:R-:W-:Y:S01]  /*3390*/  UMOV UR19, 0x40000040 ;  /* 0x4000004000137882 */ /* 0x000fe20000000000 */
[----:B------:R-:W-:Y:S01]  /*33a0*/  UIADD3 UR22, UR10, 0x306, URZ ;  /* 0x000003060a167890 */ /* 0x000fe2000fffe03f */
[-C--:B------:R-:W-:Y:S01]  /*33b0*/  FMUL.FTZ R28, R28, R11.reuse ;  /* 0x0000000b1c1c7220 */ /* 0x080fe20000410000 */
[----:B------:R-:W-:Y:S01]  /*33c0*/  UMOV UR23, 0x40000040 ;  /* 0x4000004000177882 */ /* 0x000fe20000000000 */
[----:B------:R-:W-:Y:S01]  /*33d0*/  HGMMA.64x96x16.F32 R88, gdesc[UR40], RZ, !UPT, gsb0 ;  /* 0x01600000285879f0 */ /* 0x000fe2000c0008ff */
[----:B------:R-:W-:Y:S01]  /*33e0*/  UIADD3 UR42, UR10, 0x2, URZ ;  /* 0x000000020a2a7890 */ /* 0x000fe2000fffe03f */
[-C--:B------:R-:W-:Y:S01]  /*33f0*/  FMUL.FTZ R29, R29, R11.reuse ;  /* 0x0000000b1d1d7220 */ /* 0x080fe20000410000 */
[----:B------:R-:W-:Y:S01]  /*3400*/  UMOV UR40, UR56 ;  /* 0x0000003800287c82 */ /* 0x000fe20008000000 */
[----:B------:R-:W-:Y:S01]  /*3410*/  UMOV UR41, UR57 ;  /* 0x0000003900297c82 */ /* 0x000fe20008000000 */
[----:B------:R-:W-:Y:S01]  /*3420*/  UMOV UR43, 0x40000040 ;  /* 0x40000040002b7882 */ /* 0x000fe20000000000 */
[----:B------:R-:W-:Y:S01]  /*3430*/  UIADD3 UR26, UR10, 0x600, URZ ;  /* 0x000006000a1a7890 */ /* 0x000fe2000fffe03f */
[-C--:B------:R-:W-:Y:S01]  /*3440*/  FMUL.FTZ R32, R32, R11.reuse ;  /* 0x0000000b20207220 */ /* 0x080fe20000410000 */
[----:B------:R-:W-:Y:S01]  /*3450*/  UMOV UR27, 0x40000040 ;  /* 0x40000040001b7882 */ /* 0x000fe20000000000 */
[----:B------:R-:W-:Y:S01]  /*3460*/  UIADD3 UR30, UR10, 0x602, URZ ;  /* 0x000006020a1e7890 */ /* 0x000fe2000fffe03f */
[-C--:B------:R-:W-:Y:S01]  /*3470*/  FMUL.FTZ R33, R33, R11.reuse ;  /* 0x0000000b21217220 */ /* 0x080fe20000410000 */
[----:B------:R-:W-:Y:S01]  /*3480*/  UMOV UR31, 0x40000040 ;  /* 0x40000040001f7882 */ /* 0x000fe20000000000 */
[----:B------:R-:W-:Y:S01]  /*3490*/  UIADD3 UR34, UR10, 0x604, URZ ;  /* 0x000006040a227890 */ /* 0x000fe2000fffe03f */
[-C--:B------:R-:W-:Y:S01]  /*34a0*/  FMUL.FTZ R36, R36, R11.reuse ;  /* 0x0000000b24247220 */ /* 0x080fe20000410000 */
[----:B------:R-:W-:Y:S01]  /*34b0*/  UMOV UR35, 0x40000040 ;  /* 0x4000004000237882 */ /* 0x000fe20000000000 */
[-C--:B------:R-:W-:Y:S01]  /*34c0*/  FMUL.FTZ R37, R37, R11.reuse ;  /* 0x0000000b25257220 */ /* 0x080fe20000410000 */
        /* <DEDUP_REMOVED lines=23> */
[----:B------:R-:W-:Y:S01]  /*3640*/  FMUL.FTZ R85, R85, R11 ;  /* 0x0000000b55557220 */ /* 0x000fe20000410000 */
        /* <DEDUP_REMOVED lines=32> */
[----:B------:R-:W-:-:S02]  /*3850*/  WARPGROUP.DEPBAR.LE gsb0, 0x0 ;  /* 0x00008000000079c5 */ /* 0x000fc40000010000 */
[----:B------:R-:W-:-:S06]  /*3860*/  WARPGROUP.ARRIVE ;  /* 0x00000000000079c5 */ /* 0x000fcc0000000000 */
[----:B------:R-:W-:Y:S01]  /*3870*/  HGMMA.64x96x16.F32 R88, gdesc[UR40], R88, gsb0 ;  /* 0x01600000285879f0 */ /* 0x000fe20008000858 */
[----:B------:R-:W-:Y:S01]  /*3880*/  UIADD3 UR42, UR10, 0x4, URZ ;  /* 0x000000040a2a7890 */ /* 0x000fe2000fffe03f */
[----:B------:R-:W-:Y:S01]  /*3890*/  UMOV UR40, UR52 ;  /* 0x0000003400287c82 */ /* 0x000fe20008000000 */
[----:B------:R-:W-:Y:S01]  /*38a0*/  UMOV UR41, UR53 ;  /* 0x0000003500297c82 */ /* 0x000fe20008000000 */
[----:B------:R-:W-:Y:S01]  /*38b0*/  UMOV UR43, 0x40000040 ;  /* 0x40000040002b7882 */ /* 0x000fe20000000000 */
[----:B------:R-:W-:Y:S02]  /*38c0*/  WARPGROUP.DEPBAR.LE gsb0, 0x0 ;  /* 0x00008000000079c5 */ /* 0x000fe40000010000 */
        /* <DEDUP_REMOVED lines=44> */
.L_x_19:
[----:B------:R-:W-:Y:S01]  /*3b90*/  ULEA UR10, UR5, UR6, 0x3 ;  /* 0x00000006050a7291 */ /* 0x000fe2000f8e183f */
[----:B01----:R-:W-:-:S05]  /*3ba0*/  IMAD.U32 R0, RZ, RZ, UR4 ;  /* 0x00000004ff007e24 */ /* 0x003fca000f8e00ff */
[----:B------:R-:W-:-:S04]  /*3bb0*/  SHF.L.U32 R0, R0, 0x1f, RZ ;  /* 0x0000001f00007819 */ /* 0x000fc800000006ff */
[----:B------:R0:W1:Y:S01]  /*3bc0*/  SYNCS.PHASECHK.TRANS64.TRYWAIT P1, [UR10+0x2a850], R0 ;  /* 0x02a85000ff0075a7 */ /* 0x000062000802014a */
[----:B------:R-:W-:Y:S05]  /*3bd0*/  @!P0 BRA `(.L_x_20) ;  /* 0x0000000000048947 */ /* 0x000fea0003800000 */
[----:B------:R-:W-:Y:S01]  /*3be0*/  BPT.TRAP 0x1 ;  /* 0x000000040000795c */ /* 0x000fe20000300000 */
.L_x_20:
[----:B-1----:R-:W-:Y:S05]  /*3bf0*/  @P1 BRA `(.L_x_21) ;  /* 0x0000000000081947 */ /* 0x002fea0003800000 */
[----:B------:R-:W1:Y:S02]  /*3c00*/  SYNCS.PHASECHK.TRANS64.TRYWAIT P1, [UR10+0x2a850], R0 ;  /* 0x02a85000ff0075a7 */ /* 0x000e64000802014a */
[----:B-1----:R-:W-:Y:S05]  /*3c10*/  @!P1 BRA `(.L_x_22) ;  /* 0x0000006800f49947 */ /* 0x002fea0003800000 */
.L_x_21:
[----:B------:R-:W-:Y:S01]  /*3c20*/  UIADD3 UR6, UR6, 0x400, URZ ;  /* 0x0000040006067890 */ /* 0x000fe2000fffe03f */
[----:B------:R-:W-:Y:S01]  /*3c30*/  WARPGROUP.ARRIVE ;  /* 0x00000000000079c5 */ /* 0x000fe20000000000 */
[----:B------:R-:W-:Y:S02]  /*3c40*/  UMOV UR15, 0x40000040 ;  /* 0x40000040000f7882 */ /* 0x000fe40000000000 */
[----:B------:R-:W-:-:S04]  /*3c50*/  USHF.R.U32.HI UR6, URZ, 0x4, UR6 ;  /* 0x000000043f067899 */ /* 0x000fc80008011606 */
[----:B------:R-:W-:-:S04]  /*3c60*/  ULOP3.LUT UR6, UR6, 0x3fff, URZ, 0xc0, !UPT ;  /* 0x00003fff06067892 */ /* 0x000fc8000f8ec03f */
[----:B------:R-:W-:-:S04]  /*3c70*/  ULOP3.LUT UR4, UR6, 0x3000000, URZ, 0xfc, !UPT ;  /* 0x0300000006047892 */ /* 0x000fc8000f8efc3f */
[----:B------:R-:W-:-:S07]  /*3c80*/  UIMAD UR4, UR5, 0x600, UR4 ;  /* 0x00000600050478a4 */ /* 0x000fce000f8e0204 */
[----:B------:R-:W-:Y:S02]  /*3c90*/  UMOV UR14, UR4 ;  /* 0x00000004000e7c82 */ /* 0x000fe40008000000 */
[----:B------:R-:W-:Y:S01]  /*3ca0*/  HGMMA.64x128x16.F32 R24, R136, gdesc[UR12].tnspB, R24, gsb0 ;  /* 0x41e0000c88187df0 */ /* 0x000fe20008000818 */
[----:B------:R-:W-:Y:S01]  /*3cb0*/  UIADD3 UR14, UR4, 0x80, URZ ;  /* 0x00000080040e7890 */ /* 0x000fe2000fffe03f */
[----:B------:R-:W-:Y:S01]  /*3cc0*/  UMOV UR15, 0x40000040 ;  /* 0x40000040000f7882 */ /* 0x000fe20000000000 */
[----:B------:R-:W-:Y:S02]  /*3cd0*/  WARPGROUP.DEPBAR.LE gsb0, 0x0 ;  /* 0x00008000000079c5 */ /* 0x000fe40000010000 */
[----:B------:R-:W-:-:S07]  /*3ce0*/  WARPGROUP.ARRIVE ;  /* 0x00000000000079c5 */ /* 0x000fce0000000000 */
        /* <DEDUP_REMOVED lines=13> */
[----:B------:R-:W-:Y:S01]  /*3dc0*/  UIADD3 UR4, UR4, 0x280, URZ ;  /* 0x0000028004047890 */ /* 0x000fe2000fffe03f */
[----:B------:R-:W-:Y:S02]  /*3dd0*/  WARPGROUP.DEPBAR.LE gsb0, 0x0 ;  /* 0x00008000000079c5 */ /* 0x000fe40000010000 */
[----:B------:R-:W-:-:S06]  /*3de0*/  WARPGROUP.ARRIVE ;  /* 0x00000000000079c5 */ /* 0x000fcc0000000000 */
[----:B------:R-:W-:Y:S01]  /*3df0*/  HGMMA.64x128x16.F32 R24, R152, gdesc[UR12].tnspB, R24, gsb0 ;  /* 0x41e0000c98187df0 */ /* 0x000fe20008000818 */
[----:B------:R-:W-:Y:S01]  /*3e00*/  UMOV UR14, UR4 ;  /* 0x00000004000e7c82 */ /* 0x000fe20008000000 */
[----:B------:R-:W-:Y:S01]  /*3e10*/  UMOV UR15, 0x40000040 ;  /* 0x40000040000f7882 */ /* 0x000fe20000000000 */
[----:B------:R-:W-:Y:S02]  /*3e20*/  WARPGROUP.DEPBAR.LE gsb0, 0x0 ;  /* 0x00008000000079c5 */ /* 0x000fe40000010000 */
[----:B------:R-:W-:-:S07]  /*3e30*/  WARPGROUP.ARRIVE ;  /* 0x00000000000079c5 */ /* 0x000fce0000000000 */
[----:B------:R-:W-:Y:S03]  /*3e40*/  HGMMA.64x128x16.F32 R24, R156, gdesc[UR12].tnspB, R24, gsb0 ;  /* 0x41e0000c9c187df0 */ /* 0x000fe60008000818 */
[----:B------:R-:W-:Y:S02]  /*3e50*/  WARPGROUP.DEPBAR.LE gsb0, 0x0 ;  /* 0x00008000000079c5 */ /* 0x000fe40000010000 */
[----:B------:R-:W-:Y:S05]  /*3e60*/  @!P0 BRA `(.L_x_23) ;  /* 0x0000000000048947 */ /* 0x000fea0003800000 */
[----:B------:R-:W-:Y:S01]  /*3e70*/  BPT.TRAP 0x1 ;  /* 0x000000040000795c */ /* 0x000fe20000300000 */
.L_x_23:
[----:B01----:R-:W-:Y:S01]  /*3e80*/  FMNMX.FTZ R0, R88, R13, !PT ;  /* 0x0000000d58007209 */ /* 0x003fe20007810000 */
[----:B------:R-:W-:Y:S01]  /*3e90*/  UIADD3 UR7, UR7, 0x2a840, URZ ;  /* 0x0002a84007077890 */ /* 0x000fe2000fffe03f */
[----:B------:R-:W-:Y:S02]  /*3ea0*/  FMNMX.FTZ R14, R90, R12, !PT ;  /* 0x0000000c5a0e7209 */ /* 0x000fe40007810000 */
[----:B------:R-:W-:Y:S01]  /*3eb0*/  FMNMX.FTZ R3, R89, R0, !PT ;  /* 0x0000000059037209 */ /* 0x000fe20007810000 */
[----:B------:R-:W-:Y:S01]  /*3ec0*/  UPRMT UR7, UR11, 0x654, UR7 ;  /* 0x000006540b077896 */ /* 0x000fe20008000007 */
[----:B------:R-:W-:Y:S02]  /*3ed0*/  FMNMX.FTZ R5, R91, R14, !PT ;  /* 0x0000000e5b057209 */ /* 0x000fe40007810000 */
[----:B------:R-:W-:Y:S02]  /*3ee0*/  FMNMX.FTZ R0, R92, R3, !PT ;  /* 0x000000035c007209 */ /* 0x000fe40007810000 */
[----:B------:R-:W-:-:S02]  /*3ef0*/  FMNMX.FTZ R14, R94, R5, !PT ;  /* 0x000000055e0e7209 */ /* 0x000fc40007810000 */
[----:B------:R-:W-:Y:S02]  /*3f00*/  FMNMX.FTZ R3, R93, R0, !PT ;  /* 0x000000005d037209 */ /* 0x000fe40007810000 */
[----:B------:R-:W-:Y:S01]  /*3f10*/  FMNMX.FTZ R5, R95, R14, !PT ;  /* 0x0000000e5f057209 */ /* 0x000fe20007810000 */
[----:B------:R-:W-:Y:S01]  /*3f20*/  SYNCS.ARRIVE.TRANS64.RED.A1T0 RZ, [UR7], RZ ;  /* 0x000000ffffff79a7 */ /* 0x000fe20008100407 */
[----:B------:R-:W-:Y:S02]  /*3f30*/  FMNMX.FTZ R0, R96, R3, !PT ;  /* 0x0000000360007209 */ /* 0x000fe40007810000 */
[----:B------:R-:W-:Y:S02]  /*3f40*/  FMNMX.FTZ R14, R98, R5, !PT ;  /* 0x00000005620e7209 */ /* 0x000fe40007810000 */
[----:B------:R-:W-:Y:S02]  /*3f50*/  FMNMX.FTZ R3, R97, R0, !PT ;  /* 0x0000000061037209 */ /* 0x000fe40007810000 */
[----:B------:R-:W-:-:S02]  /*3f60*/  FMNMX.FTZ R5, R99, R14, !PT ;  /* 0x0000000e63057209 */ /* 0x000fc40007810000 */
[----:B------:R-:W-:Y:S02]  /*3f70*/  FMNMX.FTZ R0, R100, R3, !PT ;  /* 0x0000000364007209 */ /* 0x000fe40007810000 */
[----:B------:R-:W-:Y:S02]  /*3f80*/  FMNMX.FTZ R14, R102, R5, !PT ;  /* 0x00000005660e7209 */ /* 0x000fe40007810000 */
        /* <DEDUP_REMOVED lines=33> */
[----:B------:R-:W-:-:S03]  /*41a0*/  FMNMX.FTZ R14, R135, R14, !PT ;  /* 0x0000000e870e7209 */ /* 0x000fc60007810000 */
[----:B------:R-:W0:Y:S04]  /*41b0*/  SHFL.BFLY PT, R0, R9, 0x2, 0x1f ;  /* 0x0c401f0009007f89 */ /* 0x000e2800000e0000 */
[----:B------:R-:W1:Y:S01]  /*41c0*/  SHFL.BFLY PT, R3, R14, 0x2, 0x1f ;  /* 0x0c401f000e037f89 */ /* 0x000e6200000e0000 */
[----:B0-----:R-:W-:Y:S02]  /*41d0*/  FMNMX.FTZ R15, R9, R0, !PT ;  /* 0x00000000090f7209 */ /* 0x001fe40007810000 */
[----:B------:R-:W0:Y:S01]  /*41e0*/  LDC R0, c[0x0][0x988] ;  /* 0x00026200ff007b82 */ /* 0x000e220000000800 */
[----:B-1----:R-:W-:Y:S02]  /*41f0*/  FMNMX.FTZ R21, R14, R3, !PT ;  /* 0x000000030e157209 */ /* 0x002fe40007810000 */
[----:B------:R-:W1:Y:S04]  /*4200*/  SHFL.BFLY PT, R20, R15, 0x1, 0x1f ;  /* 0x0c201f000f147f89 */ /* 0x000e6800000e0000 */
[----:B------:R-:W2:Y:S01]  /*4210*/  SHFL.BFLY PT, R136, R21, 0x1, 0x1f ;  /* 0x0c201f0015887f89 */ /* 0x000ea200000e0000 */
[----:B-1----:R-:W-:-:S02]  /*4220*/  FMNMX.FTZ R3, R15, R20, !PT ;  /* 0x000000140f037209 */ /* 0x002fc40007810000 */
[----:B--2---:R-:W-:-:S03]  /*4230*/  FMNMX.FTZ R5, R21, R136, !PT ;  /* 0x0000008815057209 */ /* 0x004fc60007810000 */
[C---:B0-----:R-:W-:Y:S01]  /*4240*/  FMUL.FTZ R137, R3.reuse, R0 ;  /* 0x0000000003897220 */ /* 0x041fe20000410000 */
[----:B------:R-:W-:-:S03]  /*4250*/  FADD.FTZ R11, -R3, R13 ;  /* 0x0000000d030b7221 */ /* 0x000fc60000010100 */
[-CC-:B------:R-:W-:Y:S01]  /*4260*/  FFMA.FTZ R13, R89, R0.reuse, -R137.reuse ;  /* 0x00000000590d7223 */ /* 0x180fe20000010889 */
[-CC-:B------:R-:W-:Y:S01]  /*4270*/  FFMA.FTZ R89, R101, R0.reuse, -R137.reuse ;  /* 0x0000000065597223 */ /* 0x180fe20000010889 */
[-CC-:B------:R-:W-:Y:S01]  /*4280*/  FFMA.FTZ R101, R113, R0.reuse, -R137.reuse ;  /* 0x0000000071657223 */ /* 0x180fe20000010889 */
[-CC-:B------:R-:W-:Y:S01]  /*4290*/  FFMA.FTZ R113, R125, R0.reuse, -R137.reuse ;  /* 0x000000007d717223 */ /* 0x180fe20000010889 */
[C---:B------:R-:W-:Y:S01]  /*42a0*/  FADD.FTZ R9, -R5.reuse, R12 ;  /* 0x0000000c05097221 */ /* 0x040fe20000010100 */
[-C--:B------:R-:W-:Y:S01]  /*42b0*/  FMUL.FTZ R125, R5, R0.reuse ;  /* 0x00000000057d7220 */ /* 0x080fe20000410000 */
[-C--:B------:R-:W-:Y:S01]  /*42c0*/  FMUL.FTZ R11, R11, R0.reuse ;  /* 0x000000000b0b7220 */ /* 0x080fe20000410000 */
[-CC-:B------:R-:W-:Y:S01]  /*42d0*/  FFMA.FTZ R136, R88, R0.reuse, -R137.reuse ;  /* 0x0000000058887223 */ /* 0x180fe20000010889 */
[-C--:B------:R-:W-:Y:S01]  /*42e0*/  FMUL.FTZ R9, R9, R0.reuse ;  /* 0x0000000009097220 */ /* 0x080fe20000410000 */
[-CC-:B------:R-:W-:Y:S01]  /*42f0*/  FFMA.FTZ R15, R93, R0.reuse, -R137.reuse ;  /* 0x000000005d0f7223 */ /* 0x180fe20000010889 */
[-C--:B------:R-:W-:Y:S01]  /*4300*/  FFMA.FTZ R21, R97, R0.reuse, -R137 ;  /* 0x0000000061157223 */ /* 0x080fe20000010889 */
[-C--:B------:R-:W-:Y:S01]  /*4310*/  FFMA.FTZ R12, R90, R0.reuse, -R125 ;  /* 0x000000005a0c7223 */ /* 0x080fe2000001087d */
[-CC-:B------:R-:W-:Y:S01]  /*4320*/  FFMA.FTZ R93, R105, R0.reuse, -R137.reuse ;  /* 0x00000000695d7223 */ /* 0x180fe20000010889 */
        /* <DEDUP_REMOVED lines=15> */
[-C--:B------:R-:W-:Y:S01]  /*4420*/  FFMA.FTZ R121, R133, R0.reuse, -R137 ;  /* 0x0000000085797223 */ /* 0x080fe20000010889 */
        /* <DEDUP_REMOVED lines=17> */
[----:B------:R-:W0:Y:S01]  /*4540*/  MUFU.EX2 R136, R136 ;  /* 0x0000008800887308 */ /* 0x000e220000000800 */
[-CC-:B------:R-:W-:Y:S01]  /*4550*/  FFMA.FTZ R122, R122, R0.reuse, -R125.reuse ;  /* 0x000000007a7a7223 */ /* 0x180fe2000001087d */
[-CC-:B------:R-:W-:Y:S01]  /*4560*/  FFMA.FTZ R123, R123, R0.reuse, -R125.reuse ;  /* 0x000000007b7b7223 */ /* 0x180fe2000001087d */
[-CC-:B------:R-:W-:Y:S01]  /*4570*/  FFMA.FTZ R126, R126, R0.reuse, -R125.reuse ;  /* 0x000000007e7e7223 */ /* 0x180fe2000001087d */
[-CC-:B------:R-:W-:Y:S01]  /*4580*/  FFMA.FTZ R127, R127, R0.reuse, -R125.reuse ;  /* 0x000000007f7f7223 */ /* 0x180fe2000001087d */
[-CC-:B------:R-:W-:Y:S01]  /*4590*/  FFMA.FTZ R130, R130, R0.reuse, -R125.reuse ;  /* 0x0000000082827223 */ /* 0x180fe2000001087d */
[-CC-:B------:R-:W-:Y:S01]  /*45a0*/  FFMA.FTZ R131, R131, R0.reuse, -R125.reuse ;  /* 0x0000000083837223 */ /* 0x180fe2000001087d */
[-CC-:B------:R-:W-:Y:S01]  /*45b0*/  FFMA.FTZ R134, R134, R0.reuse, -R125.reuse ;  /* 0x0000000086867223 */ /* 0x180fe2000001087d */
[----:B------:R-:W1:Y:S01]  /*45c0*/  MUFU.EX2 R12, R12 ;  /* 0x0000000c000c7308 */ /* 0x000e620000000800 */
[----:B------:R-:W-:-:S07]  /*45d0*/  FFMA.FTZ R125, R135, R0, -R125 ;  /* 0x00000000877d7223 */ /* 0x000fce000001087d */
[----:B------:R-:W2:Y:S01]  /*45e0*/  MUFU.EX2 R13, R13 ;  /* 0x0000000d000d7308 */ /* 0x000ea20000000800 */
[----:B0-----:R-:W-:-:S07]  /*45f0*/  FFMA.FTZ R8, R11, R8, R136 ;  /* 0x000000080b087223 */ /* 0x001fce0000010088 */
[----:B------:R-:W0:Y:S01]  /*4600*/  MUFU.EX2 R137, R137 ;  /* 0x0000008900897308 */ /* 0x000e220000000800 */
[----:B-1----:R-:W-:-:S07]  /*4610*/  FFMA.FTZ R4, R9, R4, R12 ;  /* 0x0000000409047223 */ /* 0x002fce000001000c */
[----:B------:R-:W1:Y:S01]  /*4620*/  MUFU.EX2 R138, R138 ;  /* 0x0000008a008a7308 */ /* 0x000e620000000800 */
[----:B--2---:R-:W-:-:S07]  /*4630*/  FADD.FTZ R91, R13, R8 ;  /* 0x000000080d5b7221 */ /* 0x004fce0000010000 */
[----:B------:R-:W2:Y:S01]  /*4640*/  MUFU.EX2 R139, R139 ;  /* 0x0000008b008b7308 */ /* 0x000ea20000000800 */
[----:B0-----:R-:W-:-:S07]  /*4650*/  FADD.FTZ R4, R137, R4 ;  /* 0x0000000489047221 */ /* 0x001fce0000010000 */
[----:B------:R-:W0:Y:S01]  /*4660*/  MUFU.EX2 R15, R15 ;  /* 0x0000000f000f7308 */ /* 0x000e220000000800 */
[----:B-1----:R-:W-:-:S07]  /*4670*/  FADD.FTZ R8, R138, R91 ;  /* 0x0000005b8a087221 */ /* 0x002fce0000010000 */
        /* <DEDUP_REMOVED lines=81> */
[----:B0-----:R-:W-:Y:S01]  /*4b90*/  FADD.FTZ R4, R159, R4 ;  /* 0x000000049f047221 */ /* 0x001fe20000010000 */
[----:B-1----:R-:W-:-:S03]  /*4ba0*/  FADD.FTZ R8, R121, R8 ;  /* 0x0000000879087221 */ /* 0x002fc60000010000 */
[----:B--2---:R-:W-:Y:S01]  /*4bb0*/  FADD.FTZ R4, R125, R4 ;  /* 0x000000047d047221 */ /* 0x004fe20000010000 */
[----:B------:R-:W-:Y:S06]  /*4bc0*/  @!P0 BRA `(.L_x_24) ;  /* 0x0000000000048947 */ /* 0x000fec0003800000 */
[----:B------:R-:W-:Y:S01]  /*4bd0*/  BPT.TRAP 0x1 ;  /* 0x000000040000795c */ /* 0x000fe20000300000 */
.L_x_24:
[----:B------:R-:W-:Y:S01]  /*4be0*/  UIADD3 UR10, UR10, 0x2a860, URZ ;  /* 0x0002a8600a0a7890 */ /* 0x000fe2000fffe03f */
[C---:B------:R-:W-:Y:S01]  /*4bf0*/  ISETP.GT.AND P1, PT, R10.reuse, RZ, PT ;  /* 0x000000ff0a00720c */ /* 0x040fe20003f24270 */
[----:B------:R-:W-:Y:S01]  /*4c00*/  UMOV UR4, UR39 ;  /* 0x0000002700047c82 */ /* 0x000fe20008000000 */
[----:B------:R-:W-:Y:S01]  /*4c10*/  UMOV UR5, UR38 ;  /* 0x0000002600057c82 */ /* 0x000fe20008000000 */
[----:B------:R-:W-:Y:S01]  /*4c20*/  UPRMT UR10, UR11, 0x654, UR10 ;  /* 0x000006540b0a7896 */ /* 0x000fe2000800000a */
[----:B------:R-:W-:Y:S01]  /*4c30*/  F2FP.F16.F32.PACK_AB R136, R13, R136 ;  /* 0x000000880d88723e */ /* 0x000fe200000000ff */
[----:B------:R-:W-:Y:S01]  /*4c40*/  VIADD R10, R10, 0xffffffff ;  /* 0xffffffff0a0a7836 */ /* 0x000fe20000000000 */
[----:B------:R-:W-:Y:S01]  /*4c50*/  F2FP.F16.F32.PACK_AB R137, R137, R12 ;  /* 0x0000000c8989723e */ /* 0x000fe200000000ff */
[----:B------:R-:W-:Y:S01]  /*4c60*/  IMAD.MOV.U32 R13, RZ, RZ, R3 ;  /* 0x000000ffff0d7224 */ /* 0x000fe200078e0003 */
[----:B------:R-:W-:Y:S02]  /*4c70*/  F2FP.F16.F32.PACK_AB R138, R15, R138 ;  /* 0x0000008a0f8a723e */ /* 0x000fe400000000ff */
[----:B------:R-:W-:-:S02]  /*4c80*/  F2FP.F16.F32.PACK_AB R139, R95, R139 ;  /* 0x0000008b5f8b723e */ /* 0x000fc400000000ff */
[----:B------:R-:W-:Y:S01]  /*4c90*/  SYNCS.ARRIVE.TRANS64.RED.A1T0 RZ, [UR10], RZ ;  /* 0x000000ffffff79a7 */ /* 0x000fe2000810040a */
[----:B------:R-:W-:Y:S02]  /*4ca0*/  F2FP.F16.F32.PACK_AB R140, R21, R140 ;  /* 0x0000008c158c723e */ /* 0x000fe400000000ff */
[----:B------:R-:W-:Y:S02]  /*4cb0*/  F2FP.F16.F32.PACK_AB R141, R99, R141 ;  /* 0x0000008d638d723e */ /* 0x000fe400000000ff */
[----:B------:R-:W-:Y:S02]  /*4cc0*/  F2FP.F16.F32.PACK_AB R142, R89, R142 ;  /* 0x0000008e598e723e */ /* 0x000fe400000000ff */
[----:B------:R-:W-:Y:S02]  /*4cd0*/  F2FP.F16.F32.PACK_AB R143, R103, R143 ;  /* 0x0000008f678f723e */ /* 0x000fe400000000ff */
[----:B------:R-:W-:Y:S02]  /*4ce0*/  F2FP.F16.F32.PACK_AB R144, R93, R144 ;  /* 0x000000905d90723e */ /* 0x000fe400000000ff */
[----:B------:R-:W-:-:S02]  /*4cf0*/  F2FP.F16.F32.PACK_AB R145, R107, R145 ;  /* 0x000000916b91723e */ /* 0x000fc400000000ff */
        /* <DEDUP_REMOVED lines=14> */
[----:B------:R-:W-:Y:S01]  /*4de0*/  MOV R12, R5 ;  /* 0x00000005000c7202 */ /* 0x000fe20000000f00 */
[----:B------:R-:W-:Y:S06]  /*4df0*/  @P1 BRA `(.L_x_25) ;  /* 0xffffffe000e81947 */ /* 0x000fec000383ffff */
.L_x_14:
[----:B------:R-:W-:Y:S06]  /*4e00*/  BAR.ARV 0x8, 0x180 ;  /* 0x0206000000007b1d */ /* 0x000fec0000002000 */
        /* <DEDUP_REMOVED lines=64> */
[----:B------:R-:W-:Y:S06]  /*5210*/  @!P0 BRA `(.L_x_26) ;  /* 0x0000000000048947 */ /* 0x000fec0003800000 */
[----:B------:R-:W-:Y:S01]  /*5220*/  BPT.TRAP 0x1 ;  /* 0x000000040000795c */ /* 0x000fe20000300000 */
.L_x_26:
[----:B------:R-:W0:Y:S01]  /*5230*/  S2UR UR13, SR_CgaCtaId ;  /* 0x00000000000d79c3 */ /* 0x000e220000008800 */
[----:B------:R-:W-:Y:S01]  /*5240*/  UMOV UR4, 0x400 ;  /* 0x0000040000047882 */ /* 0x000fe20000000000 */
[----:B------:R-:W-:-:S05]  /*5250*/  IMAD.U32 R6, RZ, RZ, UR39 ;  /* 0x00000027ff067e24 */ /* 0x000fca000f8e00ff */
[----:B------:R-:W-:Y:S01]  /*5260*/  SHF.L.U32 R6, R6, 0x1f, RZ ;  /* 0x0000001f06067819 */ /* 0x000fe200000006ff */
[----:B0-----:R-:W-:-:S04]  /*5270*/  ULEA UR4, UR13, UR4, 0x18 ;  /* 0x000000040d047291 */ /* 0x001fc8000f8ec03f */
[----:B------:R-:W-:-:S09]  /*5280*/  ULEA UR10, UR38, UR4, 0x3 ;  /* 0x00000004260a7291 */ /* 0x000fd2000f8e183f */
[----:B------:R0:W1:Y:S01]  /*5290*/  SYNCS.PHASECHK.TRANS64.TRYWAIT P1, [UR10+0x2a850], R6 ;  /* 0x02a85006ff0075a7 */ /* 0x000062000802014a */
[----:B------:R-:W-:Y:S05]  /*52a0*/  @!P0 BRA `(.L_x_27) ;  /* 0x0000000000048947 */ /* 0x000fea0003800000 */
[----:B------:R-:W-:Y:S01]  /*52b0*/  BPT.TRAP 0x1 ;  /* 0x000000040000795c */ /* 0x000fe20000300000 */
.L_x_27:
[----:B-1----:R-:W-:Y:S05]  /*52c0*/  @P1 BRA `(.L_x_28) ;  /* 0x0000000000081947 */ /* 0x002fea0003800000 */
[----:B------:R-:W1:Y:S02]  /*52d0*/  SYNCS.PHASECHK.TRANS64.TRYWAIT P1, [UR10+0x2a850], R6 ;  /* 0x02a85006ff0075a7 */ /* 0x000e64000802014a */
[----:B-1----:R-:W-:Y:S05]  /*52e0*/  @!P1 BRA `(.L_x_29) ;  /* 0x0000005400589947 */ /* 0x002fea0003800000 */
.L_x_28:
[----:B------:R-:W-:Y:S01]  /*52f0*/  UIADD3 UR5, UR4, 0x400, URZ ;  /* 0x0000040004057890 */ /* 0x000fe2000fffe03f */
[----:B------:R-:W-:Y:S01]  /*5300*/  WARPGROUP.ARRIVE ;  /* 0x00000000000079c5 */ /* 0x000fe20000000000 */
[----:B------:R-:W-:Y:S01]  /*5310*/  UMOV UR7, 0x40000040 ;  /* 0x4000004000077882 */ /* 0x000fe20000000000 */
[----:B------:R-:W-:Y:S01]  /*5320*/  UMOV UR15, 0x40000040 ;  /* 0x40000040000f7882 */ /* 0x000fe20000000000 */
[----:B------:R-:W-:Y:S01]  /*5330*/  USHF.R.U32.HI UR5, URZ, 0x4, UR5 ;  /* 0x000000043f057899 */ /* 0x000fe20008011605 */
[----:B-1----:R-:W1:Y:S01]  /*5340*/  SHFL.BFLY PT, R7, R8, 0x2, 0x1f ;  /* 0x0c401f0008077f89 */ /* 0x002e6200000e0000 */
[----:B------:R-:W-:Y:S02]  /*5350*/  IMAD.MOV.U32 R89, RZ, RZ, -0x800000 ;  /* 0xff800000ff597424 */ /* 0x000fe400078e00ff */
[----:B------:R-:W-:Y:S01]  /*5360*/  ULOP3.LUT UR5, UR5, 0x3fff, URZ, 0xc0, !UPT ;  /* 0x00003fff05057892 */ /* 0x000fe2000f8ec03f */
[----:B------:R-:W2:Y:S01]  /*5370*/  SHFL.BFLY PT, R9, R4, 0x2, 0x1f ;  /* 0x0c401f0004097f89 */ /* 0x000ea200000e0000 */
[----:B------:R-:W-:-:S02]  /*5380*/  IMAD.MOV.U32 R88, RZ, RZ, -0x800000 ;  /* 0xff800000ff587424 */ /* 0x000fc400078e00ff */
[----:B------:R-:W-:-:S04]  /*5390*/  ULOP3.LUT UR5, UR5, 0x3000000, URZ, 0xfc, !UPT ;  /* 0x0300000005057892 */ /* 0x000fc8000f8efc3f */
[----:B------:R-:W-:-:S04]  /*53a0*/  UIMAD UR6, UR38, 0x600, UR5 ;  /* 0x00000600260678a4 */ /* 0x000fc8000f8e0205 */
[----:B------:R-:W-:-:S05]  /*53b0*/  UIADD3 UR8, UR6, 0x80, URZ ;  /* 0x0000008006087890 */ /* 0x000fca000fffe03f */
[----:B------:R-:W-:Y:S01]  /*53c0*/  HGMMA.64x128x16.F32 R24, R136, gdesc[UR4].tnspB, R24, gsb0 ;  /* 0x41e0000488187df0 */ /* 0x000fe20008000818 */
[----:B------:R-:W-:Y:S01]  /*53d0*/  UMOV UR7, 0x40000040 ;  /* 0x4000004000077882 */ /* 0x000fe20000000000 */
[----:B------:R-:W-:Y:S01]  /*53e0*/  UMOV UR14, UR8 ;  /* 0x00000008000e7c82 */ /* 0x000fe20008000000 */
[----:B------:R-:W-:Y:S01]  /*53f0*/  UIADD3 UR8, UR6, 0x100, URZ ;  /* 0x0000010006087890 */ /* 0x000fe2000fffe03f */
[----:B-1----:R-:W-:Y:S01]  /*5400*/  FADD.FTZ R7, R7, R8 ;  /* 0x0000000807077221 */ /* 0x002fe20000010000 */
[----:B--2---:R-:W-:-:S04]  /*5410*/  FADD.FTZ R9, R9, R4 ;  /* 0x0000000409097221 */ /* 0x004fc80000010000 */
[----:B0-----:R-:W0:Y:S01]  /*5420*/  SHFL.BFLY PT, R6, R7, 0x1, 0x1f ;  /* 0x0c201f0007067f89 */ /* 0x001e2200000e0000 */
[----:B------:R-:W-:-:S03]  /*5430*/  IMAD.MOV.U32 R4, RZ, RZ, RZ ;  /* 0x000000ffff047224 */ /* 0x000fc600078e00ff */
[----:B------:R-:W1:Y:S01]  /*5440*/  SHFL.BFLY PT, R10, R9, 0x1, 0x1f ;  /* 0x0c201f00090a7f89 */ /* 0x000e6200000e0000 */
[----:B0-----:R-:W-:Y:S01]  /*5450*/  FADD.FTZ R12, R7, R6 ;  /* 0x00000006070c7221 */ /* 0x001fe20000010000 */
[----:B-1----:R-:W-:-:S04]  /*5460*/  FADD.FTZ R13, R9, R10 ;  /* 0x0000000a090d7221 */ /* 0x002fc80000010000 */
[----:B------:R-:W-:Y:S02]  /*5470*/  FSETP.NE.FTZ.AND P1, PT, R12, RZ, PT ;  /* 0x000000ff0c00720b */ /* 0x000fe40003f35000 */
[----:B------:R-:W-:Y:S02]  /*5480*/  MOV R10, RZ ;  /* 0x000000ff000a7202 */ /* 0x000fe40000000f00 */
[----:B------:R-:W-:-:S09]  /*5490*/  FSETP.NE.FTZ.AND P2, PT, R13, RZ, PT ;  /* 0x000000ff0d00720b */ /* 0x000fd20003f55000 */
[----:B------:R-:W0:Y:S01]  /*54a0*/  @P1 MUFU.LG2 R8, R12 ;  /* 0x0000000c00081308 */ /* 0x000e220000000c00 */
[----:B------:R-:W-:-:S03]  /*54b0*/  @P1 FMUL.FTZ R6, R0, 0.69314718246459960938 ;  /* 0x3f31721800061820 */ /* 0x000fc60000410000 */
[----:B------:R-:W-:-:S04]  /*54c0*/  @P2 FMUL.FTZ R9, R0, 0.69314718246459960938 ;  /* 0x3f31721800092820 */ /* 0x000fc80000410000 */
[----:B------:R-:W1:Y:S08]  /*54d0*/  @P2 MUFU.LG2 R11, R13 ;  /* 0x0000000d000b2308 */ /* 0x000e700000000c00 */
[----:B------:R2:W3:Y:S01]  /*54e0*/  @P1 MUFU.RCP R4, R12 ;  /* 0x0000000c00041308 */ /* 0x0004e20000001000 */
[----:B0-----:R-:W-:-:S04]  /*54f0*/  @P1 FMUL.FTZ R7, R8, 0.69314718246459960938 ;  /* 0x3f31721808071820 */ /* 0x001fc80000410000 */
[----:B------:R-:W-:-:S03]  /*5500*/  @P1 FFMA.FTZ R89, R6, R3, R7 ;  /* 0x0000000306591223 */ /* 0x000fc60000010007 */
[----:B------:R2:W0:Y:S01]  /*5510*/  @P2 MUFU.RCP R10, R13 ;  /* 0x0000000d000a2308 */ /* 0x0004220000001000 */
[----:B-1----:R-:W-:-:S04]  /*5520*/  @P2 FMUL.FTZ R0, R11, 0.69314718246459960938 ;  /* 0x3f3172180b002820 */ /* 0x002fc80000410000 */
[----:B------:R-:W-:Y:S01]  /*5530*/  @P2 FFMA.FTZ R88, R9, R5, R0 ;  /* 0x0000000509582223 */ /* 0x000fe20000010000 */
[----:B------:R-:W-:Y:S02]  /*5540*/  WARPGROUP.DEPBAR.LE gsb0, 0x0 ;  /* 0x00008000000079c5 */ /* 0x000fe40000010000 */
[----:B------:R-:W-:-:S06]  /*5550*/  WARPGROUP.ARRIVE ;  /* 0x00000000000079c5 */ /* 0x000fcc0000000000 */
[----:B------:R-:W-:Y:S01]  /*5560*/  HGMMA.64x128x16.F32 R24, R140, gdesc[UR12].tnspB, R24, gsb0 ;  /* 0x41e0000c8c187df0 */ /* 0x000fe20008000818 */
[----:B------:R-:W-:Y:S01]  /*5570*/  UMOV UR14, UR8 ;  /* 0x00000008000e7c82 */ /* 0x000fe20008000000 */
[----:B------:R-:W-:Y:S01]  /*5580*/  UMOV UR15, 0x40000040 ;  /* 0x40000040000f7882 */ /* 0x000fe20000000000 */
[----:B------:R-:W-:Y:S01]  /*5590*/  UIADD3 UR8, UR6, 0x180, URZ ;  /* 0x0000018006087890 */ /* 0x000fe2000fffe03f */
[----:B------:R-:W-:Y:S02]  /*55a0*/  WARPGROUP.DEPBAR.LE gsb0, 0x0 ;  /* 0x00008000000079c5 */ /* 0x000fe40000010000 */
[----:B------:R-:W-:-:S06]  /*55b0*/  WARPGROUP.ARRIVE ;  /* 0x00000000000079c5 */ /* 0x000fcc0000000000 */
[----:B------:R-:W-:Y:S01]  /*55c0*/  HGMMA.64x128x16.F32 R24, R144, gdesc[UR12].tnspB, R24, gsb0 ;  /* 0x41e0000c90187df0 */ /* 0x000fe20008000818 */
[----:B------:R-:W-:Y:S01]  /*55d0*/  UMOV UR14, UR8 ;  /* 0x00000008000e7c82 */ /* 0x000fe20008000000 */
[----:B------:R-:W-:Y:S01]  /*55e0*/  UMOV UR15, 0x40000040 ;  /* 0x40000040000f7882 */ /* 0x000fe20000000000 */
[----:B------:R-:W-:Y:S02]  /*55f0*/  UIADD3 UR8, UR6, 0x200, URZ ;  /* 0x0000020006087890 */ /* 0x000fe4000fffe03f */
        /* <DEDUP_REMOVED lines=10> */
[----:B------:R-:W-:-:S07]  /*56a0*/  WARPGROUP.ARRIVE ;  /* 0x00000000000079c5 */ /* 0x000fce0000000000 */
[----:B------:R-:W-:Y:S03]  /*56b0*/  HGMMA.64x128x16.F32 R24, R156, gdesc[UR4].tnspB, R24, gsb0 ;  /* 0x41e000049c187df0 */ /* 0x000fe60008000818 */
[----:B------:R-:W-:Y:S02]  /*56c0*/  WARPGROUP.DEPBAR.LE gsb0, 0x0 ;  /* 0x00008000000079c5 */ /* 0x000fe40000010000 */
[----:B0-23--:R-:W-:Y:S05]  /*56d0*/  @!P0 BRA `(.L_x_30) ;  /* 0x0000000000048947 */ /* 0x00dfea0003800000 */
[----:B------:R-:W-:Y:S01]  /*56e0*/  BPT.TRAP 0x1 ;  /* 0x000000040000795c */ /* 0x000fe20000300000 */
.L_x_30:
[----:B------:R-:W0:Y:S01]  /*56f0*/  S2UR UR5, SR_SWINHI ;  /* 0x00000000000579c3 */ /* 0x000e220000002f00 */
        /* <DEDUP_REMOVED lines=23> */
[----:B------:R-:W-:Y:S01]  /*5870*/  UMOV UR6, UR4 ;  /* 0x0000000400067c82 */ /* 0x000fe20008000000 */
[----:B0-----:R-:W-:Y:S01]  /*5880*/  UMOV UR7, UR5 ;  /* 0x0000000500077c82 */ /* 0x001fe20008000000 */
[----:B------:R-:W-:Y:S01]  /*5890*/  FMUL.FTZ R68, R68, R4 ;  /* 0x0000000444447220 */ /* 0x000fe20000410000 */
[----:B------:R-:W-:Y:S01]  /*58a0*/  MOV R37, UR7 ;  /* 0x0000000700257c02 */ /* 0x000fe20008000f00 */
[----:B------:R-:W-:-:S02]  /*58b0*/  IMAD.U32 R36, RZ, RZ, UR6 ;  /* 0x00000006ff247e24 */ /* 0x000fc4000f8e00ff */
        /* <DEDUP_REMOVED lines=8> */
[----:B------:R-:W-:-:S04]  /*5940*/  IMAD.WIDE R4, R165, 0x2, R36 ;  /* 0x00000002a5047825 */ /* 0x000fc800078e0224 */
[-C--:B------:R-:W-:Y:S01]  /*5950*/  FMUL.FTZ R104, R27, R10.reuse ;  /* 0x0000000a1b687220 */ /* 0x080fe20000410000 */
[-C--:B------:R-:W-:Y:S01]  /*5960*/  FMUL.FTZ R105, R38, R10.reuse ;  /* 0x0000000a26697220 */ /* 0x080fe20000410000 */
[----:B------:R-:W-:Y:S01]  /*5970*/  R2UR UR15, R161 ;  /* 0x00000000a10f72ca */ /* 0x000fe200000e0000 */
[----:B------:R-:W-:Y:S01]  /*5980*/  UIADD3 UR5, -UR61, URZ, URZ ;  /* 0x0000003f3d057290 */ /* 0x000fe2000fffe13f */
[C---:B------:R-:W-:Y:S01]  /*5990*/  IADD3 R27, P3, R4.reuse, 0x4000, RZ ;  /* 0x00004000041b7810 */ /* 0x040fe20007f7e0ff */
[----:B------:R-:W-:Y:S01]  /*59a0*/  ULDC UR11, c[0x0][0xc44] ;  /* 0x00031100000b7ab9 */ /* 0x000fe20000000800 */
[----:B------:R-:W-:Y:S01]  /*59b0*/  IADD3 R29, P2, R4, 0x4020, RZ ;  /* 0x00004020041d7810 */ /* 0x000fe20007f5e0ff */
[-C--:B------:R-:W-:Y:S01]  /*59c0*/  FMUL.FTZ R106, R31, R10.reuse ;  /* 0x0000000a1f6a7220 */ /* 0x080fe20000410000 */
[----:B------:R-:W-:Y:S01]  /*59d0*/  LOP3.LUT R0, R27, 0x380, RZ, 0xc0, !PT ;  /* 0x000003801b007812 */ /* 0x000fe200078ec0ff */
[----:B------:R-:W-:Y:S01]  /*59e0*/  ULDC.64 UR8, c[0x0][0xb90] ;  /* 0x0002e40000087ab9 */ /* 0x000fe20000000a00 */
[----:B------:R-:W-:Y:S01]  /*59f0*/  LOP3.LUT R8, R29, 0x380, RZ, 0xc0, !PT ;  /* 0x000003801d087812 */ /* 0x000fe200078ec0ff */
[----:B------:R-:W-:Y:S01]  /*5a00*/  FMUL.FTZ R98, R43, R10 ;  /* 0x0000000a2b627220 */ /* 0x000fe20000410000 */
[----:B------:R-:W-:Y:S01]  /*5a10*/  SHF.R.U64 R0, R0, 0x3, RZ ;  /* 0x0000000300007819 */ /* 0x000fe200000012ff */
[----:B------:R-:W-:Y:S01]  /*5a20*/  IMAD R9, R22, 0x40, R2 ;  /* 0x0000004016097824 */ /* 0x000fe200078e0202 */
[----:B------:R-:W-:Y:S01]  /*5a30*/  IADD3 R31, P1, R4, 0x4040, RZ ;  /* 0x00004040041f7810 */ /* 0x000fe20007f3e0ff */
[----:B------:R-:W-:Y:S01]  /*5a40*/  UIMAD UR11, UR11, UR5, UR15 ;  /* 0x000000050b0b72a4 */ /* 0x000fe2000f8e020f */
[----:B------:R-:W-:Y:S01]  /*5a50*/  LOP3.LUT R38, R0, R27, RZ, 0x3c, !PT ;  /* 0x0000001b00267212 */ /* 0x000fe200078e3cff */
[----:B------:R-:W0:Y:S01]  /*5a60*/  LDC R100, c[0x0][0xc38] ;  /* 0x00030e00ff647b82 */ /* 0x000e220000000800 */
[----:B------:R-:W-:Y:S01]  /*5a70*/  SHF.R.U64 R8, R8, 0x3, RZ ;  /* 0x0000000308087819 */ /* 0x000fe200000012ff */
[----:B------:R-:W-:Y:S01]  /*5a80*/  USHF.R.S32.HI UR12, URZ, 0x1f, UR11 ;  /* 0x0000001f3f0c7899 */ /* 0x000fe2000801140b */
[----:B------:R-:W-:Y:S01]  /*5a90*/  IADD3 R13, P6, R4, 0x20, RZ ;  /* 0x00000020040d7810 */ /* 0x000fe20007fde0ff */
[----:B------:R-:W-:Y:S01]  /*5aa0*/  IMAD.X R43, RZ, RZ, R5, P1 ;  /* 0x000000ffff2b7224 */ /* 0x000fe200008e0605 */
[----:B------:R-:W-:Y:S01]  /*5ab0*/  LOP3.LUT R40, R8, R29, RZ, 0x3c, !PT ;  /* 0x0000001d08287212 */ /* 0x000fe200078e3cff */
[----:B------:R-:W-:Y:S01]  /*5ac0*/  UIMAD UR5, UR12, UR8, URZ ;  /* 0x000000080c0572a4 */ /* 0x000fe2000f8e023f */
[----:B------:R-:W-:Y:S01]  /*5ad0*/  LOP3.LUT R8, R13, 0x380, RZ, 0xc0, !PT ;  /* 0x000003800d087812 */ /* 0x000fe200078ec0ff */
[----:B------:R-:W1:Y:S01]  /*5ae0*/  LDC R0, c[0x0][0xbe8] ;  /* 0x0002fa00ff007b82 */ /* 0x000e620000000800 */
[----:B------:R-:W-:Y:S01]  /*5af0*/  UIMAD.WIDE.U32 UR6, UR11, UR8, URZ ;  /* 0x000000080b0672a5 */ /* 0x000fe2000f8e003f */
[----:B------:R-:W-:Y:S01]  /*5b00*/  IMAD.WIDE R36, R9, 0x2, R36 ;  /* 0x0000000209247825 */ /* 0x000fe200078e0224 */
[----:B------:R-:W-:Y:S01]  /*5b10*/  UIMAD UR5, UR11, UR9, UR5 ;  /* 0x000000090b0572a4 */ /* 0x000fe2000f8e0205 */
[----:B------:R-:W-:-:S02]  /*5b20*/  SHF.R.U64 R8, R8, 0x3, RZ ;  /* 0x0000000308087819 */ /* 0x000fc400000012ff */
[-C--:B------:R-:W-:Y:S01]  /*5b30*/  FMUL.FTZ R108, R35, R10.reuse ;  /* 0x0000000a236c7220 */ /* 0x080fe20000410000 */
[--C-:B------:R-:W-:Y:S01]  /*5b40*/  IMAD.X R15, RZ, RZ, R5.reuse, P6 ;  /* 0x000000ffff0f7224 */ /* 0x100fe200030e0605 */
[----:B------:R-:W-:Y:S01]  /*5b50*/  UIADD3 UR5, UR7, UR5, URZ ;  /* 0x0000000507057290 */ /* 0x000fe2000fffe03f */
[----:B------:R-:W-:Y:S01]  /*5b60*/  LOP3.LUT R14, R8, R13, RZ, 0x3c, !PT ;  /* 0x0000000d080e7212 */ /* 0x000fe200078e3cff */
[----:B------:R-:W-:Y:S01]  /*5b70*/  IMAD.U32 R13, RZ, RZ, UR7 ;  /* 0x00000007ff0d7e24 */ /* 0x000fe2000f8e00ff */
[----:B------:R-:W-:Y:S01]  /*5b80*/  IADD3 R35, P6, R36, 0x1000, RZ ;  /* 0x0000100024237810 */ /* 0x000fe20007fde0ff */
[-C--:B------:R-:W-:Y:S01]  /*5b90*/  FMUL.FTZ R111, R34, R10.reuse ;  /* 0x0000000a226f7220 */ /* 0x080fe20000410000 */
[----:B------:R-:W-:Y:S01]  /*5ba0*/  R2UR UR14, R160 ;  /* 0x00000000a00e72ca */ /* 0x000fe200000e0000 */
[----:B------:R-:W-:Y:S01]  /*5bb0*/  IMAD.U32 R13, RZ, RZ, UR5 ;  /* 0x00000005ff0d7e24 */ /* 0x000fe2000f8e00ff */
[----:B------:R-:W-:Y:S01]  /*5bc0*/  UIADD3 UR5, UR10, 0x2a860, URZ ;  /* 0x0002a8600a057890 */ /* 0x000fe2000fffe03f */
[C---:B------:R-:W-:Y:S01]  /*5bd0*/  IADD3 R45, P0, R4.reuse, 0x4060, RZ ;  /* 0x00004060042d7810 */ /* 0x040fe20007f1e0ff */
[----:B------:R-:W-:Y:S01]  /*5be0*/  IMAD R103, RZ, RZ, -UR15 ;  /* 0x8000000fff677e24 */ /* 0x000fe2000f8e02ff */
[----:B------:R-:W-:Y:S01]  /*5bf0*/  LOP3.LUT R34, R35, 0x380, RZ, 0xc0, !PT ;  /* 0x0000038023227812 */ /* 0x000fe200078ec0ff */
[----:B------:R-:W-:Y:S01]  /*5c00*/  UPRMT UR5, UR13, 0x654, UR5 ;  /* 0x000006540d057896 */ /* 0x000fe20008000005 */
[----:B------:R-:W-:Y:S01]  /*5c10*/  LOP3.LUT R9, R4, 0x380, RZ, 0xc0, !PT ;  /* 0x0000038004097812 */ /* 0x000fe200078ec0ff */
[-C--:B------:R-:W-:Y:S01]  /*5c20*/  FMUL.FTZ R109, R30, R10.reuse ;  /* 0x0000000a1e6d7220 */ /* 0x080fe20000410000 */
[----:B------:R-:W-:Y:S01]  /*5c30*/  LOP3.LUT R44, R45, 0x380, RZ, 0xc0, !PT ;  /* 0x000003802d2c7812 */ /* 0x000fe200078ec0ff */
[-C--:B------:R-:W-:Y:S01]  /*5c40*/  FMUL.FTZ R102, R39, R10.reuse ;  /* 0x0000000a27667220 */ /* 0x080fe20000410000 */
[----:B------:R-:W-:Y:S01]  /*5c50*/  SHF.R.U64 R34, R34, 0x3, RZ ;  /* 0x0000000322227819 */ /* 0x000fe200000012ff */
[--C-:B------:R-:W-:Y:S01]  /*5c60*/  IMAD.X R39, RZ, RZ, R5.reuse, P3 ;  /* 0x000000ffff277224 */ /* 0x100fe200018e0605 */
[----:B-1----:R-:W-:Y:S01]  /*5c70*/  ISETP.NE.AND P1, PT, R0, 0x1, PT ;  /* 0x000000010000780c */ /* 0x002fe20003f25270 */
[----:B0-----:R-:W-:Y:S01]  /*5c80*/  IMAD R103, R100, R103, UR14 ;  /* 0x0000000e64677e24 */ /* 0x001fe2000f8e0267 */
[----:B------:R-:W-:Y:S01]  /*5c90*/  SHF.R.U64 R9, R9, 0x3, RZ ;  /* 0x0000000309097819 */ /* 0x000fe200000012ff */
[----:B------:R-:W-:Y:S01]  /*5ca0*/  SYNCS.ARRIVE.TRANS64.RED.A1T0 RZ, [UR5], RZ ;  /* 0x000000ffffff79a7 */ /* 0x000fe20008100405 */
[----:B------:R-:W-:Y:S01]  /*5cb0*/  SHF.R.U64 R44, R44, 0x3, RZ ;  /* 0x000000032c2c7819 */ /* 0x000fe200000012ff */
[-C--:B------:R-:W-:Y:S01]  /*5cc0*/  FMUL.FTZ R107, R26, R10.reuse ;  /* 0x0000000a1a6b7220 */ /* 0x080fe20000410000 */
[----:B------:R-:W-:Y:S01]  /*5cd0*/  IADD3 R25, P4, R4, 0x60, RZ ;  /* 0x0000006004197810 */ /* 0x000fe20007f9e0ff */
[-C--:B------:R-:W-:Y:S01]  /*5ce0*/  FMUL.FTZ R99, R42, R10.reuse ;  /* 0x0000000a2a637220 */ /* 0x080fe20000410000 */
[----:B------:R-:W-:Y:S01]  /*5cf0*/  IADD3 R21, P5, R4, 0x40, RZ ;  /* 0x0000004004157810 */ /* 0x000fe20007fbe0ff */
[----:B------:R-:W-:Y:S01]  /*5d00*/  FMUL.FTZ R47, R47, R10 ;  /* 0x0000000a2f2f7220 */ /* 0x000fe20000410000 */
[----:B------:R-:W-:Y:S01]  /*5d10*/  LOP3.LUT R34, R34, R35, RZ, 0x3c, !PT ;  /* 0x0000002322227212 */ /* 0x000fe200078e3cff */
[--C-:B------:R-:W-:Y:S01]  /*5d20*/  IMAD.X R11, RZ, RZ, R5.reuse, P4 ;  /* 0x000000ffff0b7224 */ /* 0x100fe200020e0605 */
[----:B------:R-:W-:Y:S01]  /*5d30*/  LOP3.LUT R4, R9, R4, RZ, 0x3c, !PT ;  /* 0x0000000409047212 */ /* 0x000fe200078e3cff */
[----:B------:R-:W0:Y:S01]  /*5d40*/  @P1 LDC R112, c[0x0][0xbec] ;  /* 0x0002fb00ff701b82 */ /* 0x000e220000000800 */
[----:B------:R-:W-:Y:S01]  /*5d50*/  IADD3.X R35, RZ, R37, RZ, P6, !PT ;  /* 0x00000025ff237210 */ /* 0x000fe200037fe4ff */
[-C--:B------:R-:W-:Y:S01]  /*5d60*/  FMUL.FTZ R46, R46, R10.reuse ;  /* 0x0000000a2e2e7220 */ /* 0x080fe20000410000 */
[----:B------:R-:W-:Y:S01]  /*5d70*/  IADD3 R113, P6, R36, 0x7000, RZ ;  /* 0x0000700024717810 */ /* 0x000fe20007fde0ff */
[-C--:B------:R-:W-:Y:S01]  /*5d80*/  FMUL.FTZ R51, R51, R10.reuse ;  /* 0x0000000a33337220 */ /* 0x080fe20000410000 */
[----:B------:R-:W-:Y:S01]  /*5d90*/  LOP3.LUT R44, R44, R45, RZ, 0x3c, !PT ;  /* 0x0000002d2c2c7212 */ /* 0x000fe200078e3cff */
[----:B------:R-:W-:Y:S01]  /*5da0*/  IMAD.X R45, RZ, RZ, R5, P0 ;  /* 0x000000ffff2d7224 */ /* 0x000fe200000e0605 */
[-C--:B------:R-:W-:Y:S01]  /*5db0*/  IADD3.X R41, RZ, R5.reuse, RZ, P2, !PT ;  /* 0x00000005ff297210 */ /* 0x080fe200017fe4ff */
[----:B------:R-:W1:Y:S01]  /*5dc0*/  @P1 LDC R115, c[0x0][0xbf0] ;  /* 0x0002fc00ff731b82 */ /* 0x000e620000000800 */
[-C--:B------:R-:W-:Y:S01]  /*5dd0*/  IADD3.X R9, RZ, R5.reuse, RZ, P5, !PT ;  /* 0x00000005ff097210 */ /* 0x080fe20002ffe4ff */
[----:B------:R-:W-:Y:S01]  /*5de0*/  FMUL.FTZ R50, R50, R10 ;  /* 0x0000000a32327220 */ /* 0x000fe20000410000 */
[----:B------:R-:W-:Y:S01]  /*5df0*/  MOV R110, R4 ;  /* 0x00000004006e7202 */ /* 0x000fe20000000f00 */
[-C--:B------:R-:W-:Y:S01]  /*5e00*/  FMUL.FTZ R55, R55, R10.reuse ;  /* 0x0000000a37377220 */ /* 0x080fe20000410000 */
[-C--:B------:R-:W-:Y:S01]  /*5e10*/  FMUL.FTZ R54, R54, R10.reuse ;  /* 0x0000000a36367220 */ /* 0x080fe20000410000 */
[-C--:B------:R-:W-:Y:S01]  /*5e20*/  FMUL.FTZ R59, R59, R10.reuse ;  /* 0x0000000a3b3b7220 */ /* 0x080fe20000410000 */
[-C--:B------:R-:W-:Y:S01]  /*5e30*/  FMUL.FTZ R58, R58, R10.reuse ;  /* 0x0000000a3a3a7220 */ /* 0x080fe20000410000 */
[----:B------:R-:W2:Y:S01]  /*5e40*/  LDC.64 R100, c[0x0][0xb98] ;  /* 0x0002e600ff647b82 */ /* 0x000ea20000000a00 */
        /* <DEDUP_REMOVED lines=14> */
[----:B------:R-:W-:Y:S01]  /*5f30*/  LOP3.LUT R5, R113, 0x380, RZ, 0xc0, !PT ;  /* 0x0000038071057812 */ /* 0x000fe200078ec0ff */
[----:B------:R-:W-:Y:S01]  /*5f40*/  USHF.R.S32.HI UR10, URZ, 0x1f, UR61 ;  /* 0x0000001f3f0a7899 */ /* 0x000fe2000801143d */
[----:B------:R-:W-:Y:S01]  /*5f50*/  LOP3.LUT R10, R31, 0x380, RZ, 0xc0, !PT ;  /* 0x000003801f0a7812 */ /* 0x000fe200078ec0ff */
[----:B------:R-:W-:Y:S01]  /*5f60*/  IMAD.U32 R12, RZ, RZ, UR6 ;  /* 0x00000006ff0c7e24 */ /* 0x000fe2000f8e00ff */
[----:B------:R-:W-:Y:S01]  /*5f70*/  F2FP.F16.F32.PACK_AB R6, R6, R7 ;  /* 0x000000070606723e */ /* 0x000fe200000000ff */
[----:B------:R-:W-:Y:S01]  /*5f80*/  ULDC.64 UR6, c[0x0][0xb88] ;  /* 0x0002e20000067ab9 */ /* 0x000fe20000000a00 */
[----:B------:R-:W-:Y:S01]  /*5f90*/  R2UR UR13, R18 ;  /* 0x00000000120d72ca */ /* 0x000fe200000e0000 */
[----:B------:R-:W-:Y:S01]  /*5fa0*/  ULDC UR5, c[0x0][0xa88] ;  /* 0x0002a20000057ab9 */ /* 0x000fe20000000800 */
[----:B------:R-:W-:Y:S01]  /*5fb0*/  F2FP.F16.F32.PACK_AB R7, R106, R109 ;  /* 0x0000006d6a07723e */ /* 0x000fe200000000ff */
[----:B--2---:R-:W-:Y:S01]  /*5fc0*/  IMAD.WIDE.U32 R12, R100, UR61, R12 ;  /* 0x0000003d640c7c25 */ /* 0x004fe2000f8e000c */
[----:B------:R-:W-:Y:S01]  /*5fd0*/  SHF.R.U64 R18, R5, 0x3, RZ ;  /* 0x0000000305127819 */ /* 0x000fe200000012ff */
[----:B------:R-:W-:Y:S01]  /*5fe0*/  ULDC.64 UR8, c[0x0][0xae8] ;  /* 0x0002ba0000087ab9 */ /* 0x000fe20000000a00 */
[----:B------:R-:W-:-:S02]  /*5ff0*/  LEA R109, R103, R164, 0x7 ;  /* 0x000000a4676d7211 */ /* 0x000fc400078e38ff */
[----:B------:R-:W-:Y:S02]  /*6000*/  SHF.R.U64 R10, R10, 0x3, RZ ;  /* 0x000000030a0a7819 */ /* 0x000fe400000012ff */
[----:B------:R-:W-:Y:S02]  /*6010*/  F2FP.F16.F32.PACK_AB R4, R20, R97 ;  /* 0x000000611404723e */ /* 0x000fe400000000ff */
[----:B------:R-:W-:Y:S01]  /*6020*/  LOP3.LUT R20, R18, R113, RZ, 0x3c, !PT ;  /* 0x0000007112147212 */ /* 0x000fe200078e3cff */
[----:B0-----:R-:W-:Y:S01]  /*6030*/  @P1 IMAD.HI.U32 R18, R109, R112, RZ ;  /* 0x000000706d121227 */ /* 0x001fe200078e00ff */
[----:B------:R-:W-:Y:S02]  /*6040*/  LOP3.LUT R42, R10, R31, RZ, 0x3c, !PT ;  /* 0x0000001f0a2a7212 */ /* 0x000fe400078e3cff */
[----:B------:R-:W-:Y:S02]  /*6050*/  LOP3.LUT R10, R25, 0x380, RZ, 0xc0, !PT ;  /* 0x00000380190a7812 */ /* 0x000fe400078ec0ff */
[----:B------:R-:W-:Y:S01]  /*6060*/  MOV R97, R44 ;  /* 0x0000002c00617202 */ /* 0x000fe20000000f00 */
[----:B------:R-:W-:Y:S01]  /*6070*/  IMAD.MOV.U32 R45, RZ, RZ, R109 ;  /* 0x000000ffff2d7224 */ /* 0x000fe200078e006d */
[----:B------:R-:W-:-:S02]  /*6080*/  SHF.R.U64 R10, R10, 0x3, RZ ;  /* 0x000000030a0a7819 */ /* 0x000fc400000012ff */
[----:B------:R-:W-:Y:S02]  /*6090*/  IADD3 R29, P0, R36, 0x6000, RZ ;  /* 0x00006000241d7810 */ /* 0x000fe40007f1e0ff */
[----:B-1----:R-:W-:Y:S02]  /*60a0*/  @P1 SHF.R.U32.HI R45, RZ, R115, R18 ;  /* 0x00000073ff2d1219 */ /* 0x002fe40000011612 */
[----:B------:R-:W-:Y:S01]  /*60b0*/  F2FP.F16.F32.PACK_AB R5, R104, R107 ;  /* 0x0000006b6805723e */ /* 0x000fe200000000ff */
[----:B------:R-:W-:Y:S01]  /*60c0*/  BAR.SYNC.DEFER_BLOCKING 0x1, 0x100 ;  /* 0x0044000000007b1d */ /* 0x000fe20000010000 */
[----:B------:R-:W-:Y:S02]  /*60d0*/  LOP3.LUT R10, R10, R25, RZ, 0x3c, !PT ;  /* 0x000000190a0a7212 */ /* 0x000fe400078e3cff */
[----:B------:R-:W-:Y:S02]  /*60e0*/  LOP3.LUT R28, R29, 0x380, RZ, 0xc0, !PT ;  /* 0x000003801d1c7812 */ /* 0x000fe400078ec0ff */
[----:B------:R-:W-:Y:S01]  /*60f0*/  MOV R18, R38 ;  /* 0x0000002600127202 */ /* 0x000fe20000000f00 */
[----:B------:R-:W-:Y:S01]  /*6100*/  IMAD.MOV R39, RZ, RZ, -R45 ;  /* 0x000000ffff277224 */ /* 0x000fe200078e0a2d */
[----:B------:R-:W-:-:S02]  /*6110*/  SHF.R.U64 R28, R28, 0x3, RZ ;  /* 0x000000031c1c7819 */ /* 0x000fc400000012ff */
[----:B------:R-:W-:Y:S01]  /*6120*/  MOV R107, R10 ;  /* 0x0000000a006b7202 */ /* 0x000fe20000000f00 */
[----:B------:R-:W-:Y:S01]  /*6130*/  IMAD R11, R0, R39, R109 ;  /* 0x00000027000b7224 */ /* 0x000fe200078e026d */
[----:B------:R-:W-:Y:S02]  /*6140*/  LOP3.LUT R8, R21, 0x380, RZ, 0xc0, !PT ;  /* 0x0000038015087812 */ /* 0x000fe400078ec0ff */
[----:B------:R-:W-:Y:S01]  /*6150*/  LOP3.LUT R28, R28, R29, RZ, 0x3c, !PT ;  /* 0x0000001d1c1c7212 */ /* 0x000fe200078e3cff */
[----:B------:R-:W-:Y:S01]  /*6160*/  IMAD.X R29, RZ, RZ, R37, P0 ;  /* 0x000000ffff1d7224 */ /* 0x000fe200000e0625 */
[----:B------:R-:W-:Y:S02]  /*6170*/  IADD3 R25, P3, R36, 0x4000, RZ ;  /* 0x0000400024197810 */ /* 0x000fe40007f7e0ff */
[----:B------:R-:W-:Y:S02]  /*6180*/  SHF.R.S32.HI R39, RZ, 0x1f, R45 ;  /* 0x0000001fff277819 */ /* 0x000fe4000001142d */
[----:B------:R-:W-:-:S02]  /*6190*/  SHF.R.S32.HI R10, RZ, 0x1f, R11 ;  /* 0x0000001fff0a7819 */ /* 0x000fc4000001140b */
[----:B------:R-:W-:Y:S02]  /*61a0*/  IADD3 R12, P0, R45, R12, RZ ;  /* 0x0000000c2d0c7210 */ /* 0x000fe40007f1e0ff */
[----:B------:R-:W-:Y:S01]  /*61b0*/  SHF.R.U64 R8, R8, 0x3, RZ ;  /* 0x0000000308087819 */ /* 0x000fe200000012ff */
[----:B------:R0:W-:Y:S01]  /*61c0*/  STSM.16.M88.4 [R110], R4 ;  /* 0x000000046e007844 */ /* 0x0001e20000000200 */
[----:B------:R-:W-:Y:S01]  /*61d0*/  IADD3 R27, P2, R36, 0x5000, RZ ;  /* 0x00005000241b7810 */ /* 0x000fe20007f5e0ff */
[----:B------:R-:W-:Y:S01]  /*61e0*/  IMAD R10, R10, UR6, RZ ;  /* 0x000000060a0a7c24 */ /* 0x000fe2000f8e02ff */
[----:B------:R-:W-:Y:S02]  /*61f0*/  LOP3.LUT R24, R25, 0x380, RZ, 0xc0, !PT ;  /* 0x0000038019187812 */ /* 0x000fe400078ec0ff */
[----:B------:R-:W-:Y:S02]  /*6200*/  LOP3.LUT R8, R8, R21, RZ, 0x3c, !PT ;  /* 0x0000001508087212 */ /* 0x000fe400078e3cff */
[----:B------:R-:W-:-:S02]  /*6210*/  LOP3.LUT R26, R27, 0x380, RZ, 0xc0, !PT ;  /* 0x000003801b1a7812 */ /* 0x000fc400078ec0ff */
[----:B------:R-:W-:Y:S02]  /*6220*/  MOV R15, R14 ;  /* 0x0000000e000f7202 */ /* 0x000fe40000000f00 */
[----:B------:R-:W-:Y:S02]  /*6230*/  SHF.R.U64 R24, R24, 0x3, RZ ;  /* 0x0000000318187819 */ /* 0x000fe400000012ff */
[----:B------:R-:W-:Y:S01]  /*6240*/  MOV R106, R40 ;  /* 0x00000028006a7202 */ /* 0x000fe20000000f00 */
[----:B------:R-:W-:Y:S01]  /*6250*/  IMAD R40, R103, 0x80, R163 ;  /* 0x0000008067287824 */ /* 0x000fe200078e02a3 */
[----:B------:R-:W-:Y:S01]  /*6260*/  MOV R14, R8 ;  /* 0x00000008000e7202 */ /* 0x000fe20000000f00 */
[----:B0-----:R-:W-:Y:S01]  /*6270*/  IMAD R4, R100, UR10, RZ ;  /* 0x0000000a64047c24 */ /* 0x001fe2000f8e02ff */
[----:B------:R-:W-:Y:S02]  /*6280*/  F2FP.F16.F32.PACK_AB R5, R108, R111 ;  /* 0x0000006f6c05723e */ /* 0x000fe400000000ff */
[----:B------:R-:W-:Y:S01]  /*6290*/  F2FP.F16.F32.PACK_AB R6, R93, R94 ;  /* 0x0000005e5d06723e */ /* 0x000fe200000000ff */
[----:B------:R-:W-:Y:S01]  /*62a0*/  IMAD R101, R101, UR61, R4 ;  /* 0x0000003d65657c24 */ /* 0x000fe2000f8e0204 */
[----:B------:R-:W-:-:S02]  /*62b0*/  F2FP.F16.F32.PACK_AB R4, R95, R96 ;  /* 0x000000605f04723e */ /* 0x000fc400000000ff */
[----:B------:R-:W-:Y:S02]  /*62c0*/  F2FP.F16.F32.PACK_AB R7, R102, R105 ;  /* 0x000000696607723e */ /* 0x000fe400000000ff */
[----:B------:R-:W-:Y:S01]  /*62d0*/  IADD3.X R13, R39, R13, R101, P0, !PT ;  /* 0x0000000d270d7210 */ /* 0x000fe200007fe465 */
[----:B------:R-:W-:Y:S01]  /*62e0*/  IMAD R39, R11, UR7, R10 ;  /* 0x000000070b277c24 */ /* 0x000fe2000f8e020a */
[----:B------:R-:W-:Y:S01]  /*62f0*/  SHF.R.U64 R26, R26, 0x3, RZ ;  /* 0x000000031a1a7819 */ /* 0x000fe200000012ff */
[----:B------:R0:W-:Y:S01]  /*6300*/  STSM.16.M88.4 [R15], R4 ;  /* 0x000000040f007844 */ /* 0x0001e20000000200 */
[----:B------:R-:W-:Y:S01]  /*6310*/  F2FP.F16.F32.PACK_AB R8, R3, R92 ;  /* 0x0000005c0308723e */ /* 0x000fe200000000ff */
[----:B------:R-:W-:Y:S01]  /*6320*/  IMAD.WIDE.U32 R12, R11, UR6, R12 ;  /* 0x000000060b0c7c25 */ /* 0x000fe2000f8e000c */
[----:B------:R-:W-:Y:S01]  /*6330*/  LOP3.LUT R24, R24, R25, RZ, 0x3c, !PT ;  /* 0x0000001918187212 */ /* 0x000fe200078e3cff */
[----:B------:R-:W-:Y:S01]  /*6340*/  ULDC.64 UR6, c[0x0][0xb50] ;  /* 0x0002d40000067ab9 */ /* 0x000fe20000000a00 */
[----:B------:R-:W-:Y:S01]  /*6350*/  LOP3.LUT P0, RZ, R23, 0x3, RZ, 0xc0, !PT ;  /* 0x0000000317ff7812 */ /* 0x000fe2000780c0ff */
[----:B------:R-:W-:Y:S01]  /*6360*/  IMAD R3, R0, UR5, RZ ;  /* 0x0000000500037c24 */ /* 0x000fe2000f8e02ff */
[----:B------:R-:W-:Y:S01]  /*6370*/  F2FP.F16.F32.PACK_AB R9, R98, R99 ;  /* 0x000000636209723e */ /* 0x000fe200000000ff */
[----:B------:R-:W-:Y:S01]  /*6380*/  IMAD.X R25, RZ, RZ, R37, P3 ;  /* 0x000000ffff197224 */ /* 0x000fe200018e0625 */
[----:B------:R-:W-:-:S02]  /*6390*/  F2FP.F16.F32.PACK_AB R10, R90, R91 ;  /* 0x0000005b5a0a723e */ /* 0x000fc400000000ff */
[----:B------:R-:W-:Y:S02]  /*63a0*/  F2FP.F16.F32.PACK_AB R11, R47, R46 ;  /* 0x0000002e2f0b723e */ /* 0x000fe400000000ff */
[----:B------:R-:W-:Y:S02]  /*63b0*/  LEA R38, P3, R12, UR6, 0x2 ;  /* 0x000000060c267c11 */ /* 0x000fe4000f8610ff */
[----:B------:R-:W-:Y:S01]  /*63c0*/  LOP3.LUT R26, R26, R27, RZ, 0x3c, !PT ;  /* 0x0000001b1a1a7212 */ /* 0x000fe200078e3cff */
[----:B0-----:R-:W-:Y:S01]  /*63d0*/  IMAD.IADD R5, R13, 0x1, R39 ;  /* 0x000000010d057824 */ /* 0x001fe200078e0227 */
[C---:B------:R-:W-:Y:S01]  /*63e0*/  IADD3 R4, R40.reuse, 0x8, RZ ;  /* 0x0000000828047810 */ /* 0x040fe20007ffe0ff */
[----:B------:R0:W-:Y:S01]  /*63f0*/  STSM.16.M88.4 [R14], R8 ;  /* 0x000000080e007844 */ /* 0x0001e20000000200 */
[----:B------:R-:W-:Y:S02]  /*6400*/  IADD3.X R27, RZ, R37, RZ, P2, !PT ;  /* 0x00000025ff1b7210 */ /* 0x000fe400017fe4ff */
[-C--:B------:R-:W-:Y:S01]  /*6410*/  ISETP.GE.OR P2, PT, R40, R3.reuse, P0 ;  /* 0x000000032800720c */ /* 0x080fe20000746670 */
[----:B------:R-:W-:Y:S01]  /*6420*/  SHFL.IDX PT, R90, R38, RZ, 0x1c1f ;  /* 0x001c1fff265a7589 */ /* 0x000fe200000e0000 */
[----:B------:R-:W-:-:S02]  /*6430*/  ISETP.GE.OR P0, PT, R4, R3, P0 ;  /* 0x000000030400720c */ /* 0x000fc40000706670 */
[----:B------:R-:W-:Y:S02]  /*6440*/  LEA.HI.X R39, R12, UR7, R5, 0x2, P3 ;  /* 0x000000070c277c11 */ /* 0x000fe400098f1405 */
[----:B------:R-:W-:Y:S02]  /*6450*/  F2FP.F16.F32.PACK_AB R4, R49, R48 ;  /* 0x000000303104723e */ /* 0x000fe400000000ff */
[----:B------:R-:W-:Y:S01]  /*6460*/  F2FP.F16.F32.PACK_AB R5, R51, R50 ;  /* 0x000000323305723e */ /* 0x000fe200000000ff */
[----:B------:R-:W1:Y:S01]  /*6470*/  SHFL.IDX PT, R91, R39, RZ, 0x1c1f ;  /* 0x001c1fff275b7589 */ /* 0x000e6200000e0000 */
[----:B------:R-:W-:Y:S02]  /*6480*/  F2FP.F16.F32.PACK_AB R6, R53, R52 ;  /* 0x000000343506723e */ /* 0x000fe400000000ff */
[----:B------:R-:W-:Y:S02]  /*6490*/  F2FP.F16.F32.PACK_AB R7, R55, R54 ;  /* 0x000000363707723e */ /* 0x000fe400000000ff */
[----:B------:R-:W-:-:S02]  /*64a0*/  F2FP.F16.F32.PACK_AB R12, R57, R56 ;  /* 0x00000038390c723e */ /* 0x000fc400000000ff */
[----:B------:R-:W-:Y:S01]  /*64b0*/  F2FP.F16.F32.PACK_AB R13, R59, R58 ;  /* 0x0000003a3b0d723e */ /* 0x000fe200000000ff */
[----:B------:R-:W-:Y:S01]  /*64c0*/  STSM.16.M88.4 [R107], R4 ;  /* 0x000000046b007844 */ /* 0x000fe20000000200 */
[----:B0-----:R-:W-:Y:S01]  /*64d0*/  F2FP.F16.F32.PACK_AB R14, R61, R60 ;  /* 0x0000003c3d0e723e */ /* 0x001fe200000000ff */
[----:B------:R-:W0:Y:S01]  /*64e0*/  @P1 LDC R59, c[0x0][0xbec] ;  /* 0x0002fb00ff3b1b82 */ /* 0x000e220000000800 */
[----:B------:R-:W-:Y:S01]  /*64f0*/  F2FP.F16.F32.PACK_AB R15, R63, R62 ;  /* 0x0000003e3f0f723e */ /* 0x000fe200000000ff */
[----:B------:R-:W-:Y:S01]  /*6500*/  SHFL.IDX PT, R56, R38, 0x1, 0x1c1f ;  /* 0x003c1f0026387f89 */ /* 0x000fe200000e0000 */
[----:B------:R-:W-:Y:S02]  /*6510*/  F2FP.F16.F32.PACK_AB R72, R73, R72 ;  /* 0x000000484948723e */ /* 0x000fe400000000ff */
[----:B------:R-:W-:Y:S01]  /*6520*/  F2FP.F16.F32.PACK_AB R8, R65, R64 ;  /* 0x000000404108723e */ /* 0x000fe200000000ff */
[----:B------:R2:W-:Y:S01]  /*6530*/  STSM.16.M88.4 [R18], R12 ;  /* 0x0000000c12007844 */ /* 0x0005e20000000200 */
[----:B------:R-:W-:Y:S01]  /*6540*/  F2FP.F16.F32.PACK_AB R9, R67, R66 ;  /* 0x000000424309723e */ /* 0x000fe200000000ff */
[----:B------:R-:W3:Y:S01]  /*6550*/  @P1 LDC R61, c[0x0][0xbf0] ;  /* 0x0002fc00ff3d1b82 */ /* 0x000ee20000000800 */
[----:B------:R-:W-:Y:S01]  /*6560*/  F2FP.F16.F32.PACK_AB R10, R69, R68 ;  /* 0x00000044450a723e */ /* 0x000fe200000000ff */
[----:B------:R-:W4:Y:S01]  /*6570*/  SHFL.IDX PT, R57, R39, 0x1, 0x1c1f ;  /* 0x003c1f0027397f89 */ /* 0x000f2200000e0000 */
[----:B------:R-:W-:-:S02]  /*6580*/  F2FP.F16.F32.PACK_AB R11, R71, R70 ;  /* 0x00000046470b723e */ /* 0x000fc400000000ff */
[----:B------:R-:W-:Y:S02]  /*6590*/  F2FP.F16.F32.PACK_AB R73, R75, R74 ;  /* 0x0000004a4b49723e */ /* 0x000fe400000000ff */
[----:B------:R-:W-:Y:S01]  /*65a0*/  F2FP.F16.F32.PACK_AB R80, R81, R80 ;  /* 0x000000505150723e */ /* 0x000fe200000000ff */
[----:B------:R4:W-:Y:S01]  /*65b0*/  STSM.16.M88.4 [R106], R8 ;  /* 0x000000086a007844 */ /* 0x0009e20000000200 */
[----:B------:R-:W-:Y:S02]  /*65c0*/  MOV R104, R42 ;  /* 0x0000002a00687202 */ /* 0x000fe40000000f00 */
[----:B------:R-:W-:Y:S02]  /*65d0*/  F2FP.F16.F32.PACK_AB R74, R77, R76 ;  /* 0x0000004c4d4a723e */ /* 0x000fe400000000ff */
[----:B------:R-:W-:Y:S02]  /*65e0*/  F2FP.F16.F32.PACK_AB R75, R79, R78 ;  /* 0x0000004e4f4b723e */ /* 0x000fe400000000ff */
[----:B------:R-:W-:-:S02]  /*65f0*/  F2FP.F16.F32.PACK_AB R81, R83, R82 ;  /* 0x000000525351723e */ /* 0x000fc400000000ff */
[----:B------:R-:W-:Y:S01]  /*6600*/  F2FP.F16.F32.PACK_AB R82, R85, R84 ;  /* 0x000000545552723e */ /* 0x000fe200000000ff */
[----:B------:R0:W-:Y:S01]  /*6610*/  STSM.16.M88.4 [R104], R72 ;  /* 0x0000004868007844 */ /* 0x0001e20000000200 */
[----:B------:R-:W-:Y:S02]  /*6620*/  F2FP.F16.F32.PACK_AB R83, R87, R86 ;  /* 0x000000565753723e */ /* 0x000fe400000000ff */
[C---:B------:R-:W-:Y:S02]  /*6630*/  LOP3.LUT R21, R36.reuse, 0x380, RZ, 0xc0, !PT ;  /* 0x0000038024157812 */ /* 0x040fe400078ec0ff */
[C---:B------:R-:W-:Y:S01]  /*6640*/  IADD3 R33, P5, R36.reuse, 0x2000, RZ ;  /* 0x0000200024217810 */ /* 0x040fe20007fbe0ff */
[----:B------:R0:W-:Y:S01]  /*6650*/  STSM.16.M88.4 [R97], R80 ;  /* 0x0000005061007844 */ /* 0x0001e20000000200 */
[----:B--2---:R-:W-:Y:S01]  /*6660*/  IMAD R18, R17, 0x20, R22 ;  /* 0x0000002011127824 */ /* 0x004fe200078e0216 */
[----:B------:R-:W-:Y:S01]  /*6670*/  SHF.R.U64 R21, R21, 0x3, RZ ;  /* 0x0000000315157819 */ /* 0x000fe200000012ff */
[----:B------:R-:W-:Y:S01]  /*6680*/  BAR.SYNC.DEFER_BLOCKING 0x1, 0x100 ;  /* 0x0044000000007b1d */ /* 0x000fe20000010000 */
[----:B------:R-:W-:Y:S01]  /*6690*/  IADD3 R31, P4, R36, 0x3000, RZ ;  /* 0x00003000241f7810 */ /* 0x000fe20007f9e0ff */
[----:B------:R-:W-:Y:S01]  /*66a0*/  UIMAD UR5, UR12, UR8, URZ ;  /* 0x000000080c0572a4 */ /* 0x000fe2000f8e023f */
[----:B------:R-:W-:Y:S01]  /*66b0*/  LOP3.LUT R36, R21, R36, RZ, 0x3c, !PT ;  /* 0x0000002415247212 */ /* 0x000fe200078e3cff */
[----:B------:R-:W-:Y:S01]  /*66c0*/  IMAD.X R21, RZ, RZ, R37, P6 ;  /* 0x000000ffff157224 */ /* 0x000fe200030e0625 */
[----:B------:R-:W-:Y:S01]  /*66d0*/  UIMAD.WIDE.U32 UR6, UR11, UR8, URZ ;  /* 0x000000080b0672a5 */ /* 0x000fe2000f8e003f */
[----:B------:R-:W-:Y:S01]  /*66e0*/  LOP3.LUT R32, R33, 0x380, RZ, 0xc0, !PT ;  /* 0x0000038021207812 */ /* 0x000fe200078ec0ff */
[----:B------:R-:W-:Y:S01]  /*66f0*/  UIMAD UR5, UR11, UR9, UR5 ;  /* 0x000000090b0572a4 */ /* 0x000fe2000f8e0205 */
[----:B------:R-:W-:-:S02]  /*6700*/  LOP3.LUT R30, R31, 0x380, RZ, 0xc0, !PT ;  /* 0x000003801f1e7812 */ /* 0x000fc400078ec0ff */
[----:B------:R-:W-:Y:S01]  /*6710*/  ULDC.64 UR8, c[0x0][0xaf0] ;  /* 0x0002bc0000087ab9 */ /* 0x000fe20000000a00 */
[----:B-1----:R1:W-:Y:S01]  /*6720*/  @!P2 ST.E desc[UR36][R90.64], R89 ;  /* 0x000000595a00a985 */ /* 0x0023e2000c101924 */
[----:B------:R-:W-:Y:S01]  /*6730*/  UIADD3 UR7, UR7, UR5, URZ ;  /* 0x0000000507077290 */ /* 0x000fe2000fffe03f */
[----:B------:R-:W-:Y:S02]  /*6740*/  SHF.R.U64 R32, R32, 0x3, RZ ;  /* 0x0000000320207819 */ /* 0x000fe400000012ff */
[----:B----4-:R1:W-:Y:S01]  /*6750*/  @!P0 ST.E desc[UR36][R56.64], R88 ;  /* 0x0000005838008985 */ /* 0x0103e2000c101924 */
[----:B------:R-:W-:Y:S01]  /*6760*/  UIMAD UR5, UR10, UR8, URZ ;  /* 0x000000080a0572a4 */ /* 0x000fe2000f8e023f */
[----:B------:R-:W-:Y:S02]  /*6770*/  SHF.R.U64 R30, R30, 0x3, RZ ;  /* 0x000000031e1e7819 */ /* 0x000fe400000012ff */
[----:B------:R2:W5:Y:S01]  /*6780*/  LD.E.128 R44, desc[UR36][R34.64] ;  /* 0x00000024222c7980 */ /* 0x000562000c101d00 */
[----:B------:R-:W-:Y:S01]  /*6790*/  UIMAD.WIDE.U32 UR6, UR61, UR8, UR6 ;  /* 0x000000083d0672a5 */ /* 0x000fe2000f8e0006 */
[----:B------:R-:W-:-:S02]  /*67a0*/  LOP3.LUT R32, R32, R33, RZ, 0x3c, !PT ;  /* 0x0000002120207212 */ /* 0x000fc400078e3cff */
[----:B------:R4:W5:Y:S04]  /*67b0*/  LD.E.128 R52, desc[UR36][R24.64] ;  /* 0x0000002418347980 */ /* 0x000968000c101d00 */
[----:B------:R3:W5:Y:S01]  /*67c0*/  LD.E.128 R8, desc[UR36][R20.64] ;  /* 0x0000002414087980 */ /* 0x000762000c101d00 */
[----:B------:R-:W-:Y:S01]  /*67d0*/  UIMAD UR5, UR61, UR9, UR5 ;  /* 0x000000093d0572a4 */ /* 0x000fe2000f8e0205 */
[----:B--2---:R-:W2:Y:S01]  /*67e0*/  LDC.64 R34, c[0x0][0xae0] ;  /* 0x0002b800ff227b82 */ /* 0x004ea20000000a00 */
[----:B------:R-:W-:Y:S01]  /*67f0*/  LOP3.LUT R30, R30, R31, RZ, 0x3c, !PT ;  /* 0x0000001f1e1e7212 */ /* 0x000fe200078e3cff */
[----:B------:R-:W-:Y:S01]  /*6800*/  IMAD.X R33, RZ, RZ, R37, P5 ;  /* 0x000000ffff217224 */ /* 0x000fe200028e0625 */
[----:B------:R1:W5:Y:S01]  /*6810*/  LD.E.128 R48, desc[UR36][R26.64] ;  /* 0x000000241a307980 */ /* 0x000362000c101d00 */
[----:B----4-:R-:W-:-:S02]  /*6820*/  IMAD R24, R103, 0x80, R18 ;  /* 0x0000008067187824 */ /* 0x010fc400078e0212 */
[----:B------:R-:W-:Y:S01]  /*6830*/  IMAD.X R31, RZ, RZ, R37, P4 ;  /* 0x000000ffff1f7224 */ /* 0x000fe200020e0625 */
[----:B------:R-:W-:Y:S01]  /*6840*/  UIADD3 UR7, UR7, UR5, URZ ;  /* 0x0000000507077290 */ /* 0x000fe2000fffe03f */
[----:B0-----:R-:W-:Y:S01]  /*6850*/  @P1 IMAD.HI.U32 R18, R24, R59, RZ ;  /* 0x0000003b18121227 */ /* 0x001fe200078e00ff */
[----:B---3--:R-:W-:Y:S01]  /*6860*/  MOV R20, R24 ;  /* 0x0000001800147202 */ /* 0x008fe20000000f00 */
[----:B------:R-:W5:Y:S03]  /*6870*/  LD.E.128 R36, desc[UR36][R36.64] ;  /* 0x0000002424247980 */ /* 0x000f66000c101d00 */
[----:B------:R-:W-:Y:S01]  /*6880*/  @P1 SHF.R.U32.HI R20, RZ, R61, R18 ;  /* 0x0000003dff141219 */ /* 0x000fe20000011612 */
[----:B------:R-:W5:Y:S03]  /*6890*/  LD.E.128 R40, desc[UR36][R32.64] ;  /* 0x0000002420287980 */ /* 0x000f66000c101d00 */
[--C-:B------:R-:W-:Y:S01]  /*68a0*/  SHF.R.S32.HI R21, RZ, 0x1f, R20.reuse ;  /* 0x0000001fff157819 */ /* 0x100fe20000011414 */
[----:B------:R-:W-:Y:S01]  /*68b0*/  IMAD.MOV R25, RZ, RZ, -R20 ;  /* 0x000000ffff197224 */ /* 0x000fe200078e0a14 */
[----:B------:R0:W5:Y:S03]  /*68c0*/  LD.E.128 R4, desc[UR36][R30.64] ;  /* 0x000000241e047980 */ /* 0x000166000c101d00 */
[----:B------:R-:W-:Y:S01]  /*68d0*/  IMAD R25, R0, R25, R24 ;  /* 0x0000001900197224 */ /* 0x000fe200078e0218 */
[----:B------:R3:W5:Y:S01]  /*68e0*/  LD.E.128 R12, desc[UR36][R28.64] ;  /* 0x000000241c0c7980 */ /* 0x000762000c101d00 */
[-C--:B--2---:R-:W-:Y:S01]  /*68f0*/  IMAD R21, R21, R34.reuse, RZ ;  /* 0x0000002215157224 */ /* 0x084fe200078e02ff */
[----:B------:R-:W-:Y:S01]  /*6900*/  @!PT LDS RZ, [RZ] ;  /* 0x00000000fffff984 */ /* 0x000fe20000000800 */
[----:B------:R-:W-:Y:S01]  /*6910*/  @!PT LDS RZ, [RZ] ;  /* 0x00000000fffff984 */ /* 0x000fe20000000800 */
[----:B------:R-:W-:Y:S01]  /*6920*/  @!PT LDS RZ, [RZ] ;  /* 0x00000000fffff984 */ /* 0x000fe20000000800 */
[----:B------:R-:W-:Y:S01]  /*6930*/  @!PT LDS RZ, [RZ] ;  /* 0x00000000fffff984 */ /* 0x000fe20000000800 */
[----:B------:R2:W-:Y:S06]  /*6940*/  MEMBAR.ALL.CTA ;  /* 0x0000000000007992 */ /* 0x0005ec0000008000 */
[----:B--2---:R-:W2:Y:S01]  /*6950*/  FENCE.VIEW.ASYNC.S ;  /* 0x00000000000073c6 */ /* 0x004ea20000000000 */
[C---:B-1----:R-:W-:Y:S01]  /*6960*/  IMAD R27, R20.reuse, R35, R21 ;  /* 0x00000023141b7224 */ /* 0x042fe200078e0215 */
[----:B------:R-:W-:Y:S01]  /*6970*/  SHF.R.S32.HI R0, RZ, 0x1f, R25 ;  /* 0x0000001fff007819 */ /* 0x000fe20000011419 */
[----:B------:R-:W-:Y:S01]  /*6980*/  IMAD.WIDE.U32 R20, R20, R34, UR6 ;  /* 0x0000000614147e25 */ /* 0x000fe2000f8e0022 */
[----:B------:R-:W-:-:S03]  /*6990*/  ULDC.64 UR6, c[0x0][0xad8] ;  /* 0x0002b60000067ab9 */ /* 0x000fc60000000a00 */
[----:B------:R-:W-:Y:S02]  /*69a0*/  IMAD.IADD R21, R21, 0x1, R27 ;  /* 0x0000000115157824 */ /* 0x000fe400078e021b */
[----:B------:R-:W-:Y:S02]  /*69b0*/  IMAD R18, R0, UR6, RZ ;  /* 0x0000000600127c24 */ /* 0x000fe4000f8e02ff */
[----:B0-----:R-:W-:Y:S01]  /*69c0*/  IMAD R30, R103, 0x80, R22 ;  /* 0x00000080671e7824 */ /* 0x001fe200078e0216 */
[----:B------:R-:W-:Y:S01]  /*69d0*/  UIADD3 UR4, UR4, 0x2a820, URZ ;  /* 0x0002a82004047890 */ /* 0x000fe2000fffe03f */
[C---:B------:R-:W-:Y:S02]  /*69e0*/  IMAD R27, R25.reuse, UR7, R18 ;  /* 0x00000007191b7c24 */ /* 0x040fe4000f8e0212 */
[----:B------:R-:W-:Y:S01]  /*69f0*/  IMAD.WIDE.U32 R20, R25, UR6, R20 ;  /* 0x0000000619147c25 */ /* 0x000fe2000f8e0014 */
[----:B------:R-:W-:Y:S01]  /*6a00*/  UIADD3 UR38, UR38, 0x1, URZ ;  /* 0x0000000126267890 */ /* 0x000fe2000fffe03f */
[-C--:B------:R-:W-:Y:S01]  /*6a10*/  ISETP.GE.AND P1, PT, R30, R3.reuse, PT ;  /* 0x000000031e00720c */ /* 0x080fe20003f26270 */
[----:B------:R-:W-:Y:S01]  /*6a20*/  ULDC.64 UR6, c[0x0][0xa80] ;  /* 0x0002a00000067ab9 */ /* 0x000fe20000000a00 */
[----:B------:R-:W-:Y:S01]  /*6a30*/  IMAD.IADD R21, R21, 0x1, R27 ;  /* 0x0000000115157824 */ /* 0x000fe200078e021b */
[----:B------:R-:W-:Y:S01]  /*6a40*/  UPRMT UR4, URZ, 0x654, UR4 ;  /* 0x000006543f047896 */ /* 0x000fe20008000004 */
[----:B---3--:R-:W-:Y:S01]  /*6a50*/  LEA R28, P2, R20, UR6, 0x1 ;  /* 0x00000006141c7c11 */ /* 0x008fe2000f8408ff */
[----:B------:R-:W-:Y:S01]  /*6a60*/  ULDC UR5, c[0x0][0xc] ;  /* 0x0000030000057ab9 */ /* 0x000fe20000000800 */
[----:B------:R-:W-:Y:S01]  /*6a70*/  UISETP.NE.AND UP0, UPT, UR38, 0x2, UPT ;  /* 0x000000022600788c */ /* 0x000fe2000bf05270 */
[----:B------:R-:W-:Y:S01]  /*6a80*/  IADD3 R0, R30, 0x20, RZ ;  /* 0x000000201e007810 */ /* 0x000fe20007ffe0ff */
[----:B------:R-:W-:Y:S01]  /*6a90*/  UIADD3 UR13, UR5, UR13, URZ ;  /* 0x0000000d050d7290 */ /* 0x000fe2000fffe03f */
[----:B------:R-:W-:Y:S01]  /*6aa0*/  LEA.HI.X R29, R20, UR7, R21, 0x1, P2 ;  /* 0x00000007141d7c11 */ /* 0x000fe200090f0c15 */
[----:B------:R-:W-:Y:S01]  /*6ab0*/  USEL UR6, URZ, 0x1, UP0 ;  /* 0x000000013f067887 */ /* 0x000fe20008000000 */
[-C--:B------:R-:W-:Y:S01]  /*6ac0*/  ISETP.GE.AND P3, PT, R0, R3.reuse, PT ;  /* 0x000000030000720c */ /* 0x080fe20003f66270 */
[----:B------:R-:W-:Y:S01]  /*6ad0*/  VIADD R0, R30, 0x40 ;  /* 0x000000401e007836 */ /* 0x000fe20000000000 */
[----:B------:R-:W-:Y:S01]  /*6ae0*/  USEL UR38, UR38, URZ, UP0 ;  /* 0x0000003f26267287 */ /* 0x000fe20008000000 */
[----:B--2---:R0:W1:Y:S01]  /*6af0*/  SHFL.IDX PT, R26, R28, RZ, 0x181f ;  /* 0x00181fff1c1a7589 */ /* 0x00406200000e0000 */
[----:B------:R-:W-:Y:S01]  /*6b00*/  ULOP3.LUT UR39, UR39, UR6, URZ, 0x3c, !UPT ;  /* 0x0000000627277292 */ /* 0x000fe2000f8e3c3f */
[----:B------:R-:W-:Y:S01]  /*6b10*/  IMAD.U32 R18, RZ, RZ, UR13 ;  /* 0x0000000dff127e24 */ /* 0x000fe2000f8e00ff */
[----:B------:R-:W-:Y:S01]  /*6b20*/  SYNCS.ARRIVE.TRANS64.RED.A1T0 RZ, [UR4], RZ ;  /* 0x000000ffffff79a7 */ /* 0x000fe20008100404 */
[----:B------:R0:W2:Y:S01]  /*6b30*/  SHFL.IDX PT, R27, R29, RZ, 0x181f ;  /* 0x00181fff1d1b7589 */ /* 0x0000a200000e0000 */
[----:B------:R-:W-:Y:S01]  /*6b40*/  BSSY B0, `(.L_x_31) ;  /* 0x000000b000007945 */ /* 0x000fe20003800000 */
[----:B------:R-:W-:-:S03]  /*6b50*/  ISETP.GE.AND P0, PT, R0, R3, PT ;  /* 0x000000030000720c */ /* 0x000fc60003f06270 */
[----:B------:R-:W-:Y:S10]  /*6b60*/  @P1 BRA `(.L_x_32) ;  /* 0x0000000000201947 */ /* 0x000ff40003800000 */
[----:B------:R-:W-:Y:S02]  /*6b70*/  ULDC UR4, c[0x0][0xac8] ;  /* 0x0002b20000047ab9 */ /* 0x000fe40000000800 */
[----:B------:R-:W-:Y:S02]  /*6b80*/  ISETP.GE.AND P2, PT, R16, UR4, PT ;  /* 0x0000000410007c0c */ /* 0x000fe4000bf46270 */
[----:B------:R-:W-:-:S11]  /*6b90*/  ISETP.GE.AND P1, PT, R2, UR4, PT ;  /* 0x0000000402007c0c */ /* 0x000fd6000bf26270 */
[----:B-1----:R-:W-:Y:S02]  /*6ba0*/  @!P2 LEA R24, P4, R16, R26, 0x1 ;  /* 0x0000001a1018a211 */ /* 0x002fe400078808ff */
[----:B--2---:R-:W-:Y:S02]  /*6bb0*/  @!P1 IMAD.WIDE R20, R2, 0x2, R26 ;  /* 0x0000000202149825 */ /* 0x004fe400078e021a */
[----:B------:R-:W-:-:S03]  /*6bc0*/  @!P2 LEA.HI.X R25, R16, R27, R168, 0x1, P4 ;  /* 0x0000001b1019a211 */ /* 0x000fc600020f0ca8 */
[----:B-----5:R3:W-:Y:S04]  /*6bd0*/  @!P1 ST.E.128 desc[UR36][R20.64], R36 ;  /* 0x0000002414009985 */ /* 0x0207e8000c101d24 */
[----:B------:R3:W-:Y:S02]  /*6be0*/  @!P2 ST.E.128 desc[UR36][R24.64], R52 ;  /* 0x000000341800a985 */ /* 0x0007e4000c101d24 */
.L_x_32:
[----:B------:R-:W-:Y:S05]  /*6bf0*/  BSYNC B0 ;  /* 0x0000000000007941 */ /* 0x000fea0003800000 */
.L_x_31:
[----:B--2---:R2:W4:Y:S01]  /*6c00*/  SHFL.IDX PT, R27, R29, 0x1, 0x181f ;  /* 0x00381f001d1b7f89 */ /* 0x00452200000e0000 */
[----:B------:R-:W-:Y:S03]  /*6c10*/  BSSY B0, `(.L_x_33) ;  /* 0x000000b000007945 */ /* 0x000fe60003800000 */
[----:B-1----:R2:W1:Y:S01]  /*6c20*/  SHFL.IDX PT, R26, R28, 0x1, 0x181f ;  /* 0x00381f001c1a7f89 */ /* 0x00246200000e0000 */
[----:B------:R-:W-:Y:S05]  /*6c30*/  @P3 BRA `(.L_x_34) ;  /* 0x0000000000203947 */ /* 0x000fea0003800000 */
[----:B------:R-:W-:Y:S02]  /*6c40*/  ULDC UR4, c[0x0][0xac8] ;  /* 0x0002b20000047ab9 */ /* 0x000fe40000000800 */
[----:B------:R-:W-:Y:S02]  /*6c50*/  ISETP.GE.AND P3, PT, R16, UR4, PT ;  /* 0x0000000410007c0c */ /* 0x000fe4000bf66270 */
[----:B------:R-:W-:-:S11]  /*6c60*/  ISETP.GE.AND P2, PT, R2, UR4, PT ;  /* 0x0000000402007c0c */ /* 0x000fd6000bf46270 */
[----:B-1-3--:R-:W-:Y:S02]  /*6c70*/  @!P3 LEA R24, P1, R16, R26, 0x1 ;  /* 0x0000001a1018b211 */ /* 0x00afe400078208ff */
[----:B----4-:R-:W-:Y:S02]  /*6c80*/  @!P2 IMAD.WIDE R20, R2, 0x2, R26 ;  /* 0x000000020214a825 */ /* 0x010fe400078e021a */
[----:B------:R-:W-:-:S03]  /*6c90*/  @!P3 LEA.HI.X R25, R16, R27, R168, 0x1, P1 ;  /* 0x0000001b1019b211 */ /* 0x000fc600008f0ca8 */
[----:B-----5:R1:W-:Y:S04]  /*6ca0*/  @!P2 ST.E.128 desc[UR36][R20.64], R44 ;  /* 0x0000002c1400a985 */ /* 0x0203e8000c101d24 */
[----:B------:R1:W-:Y:S02]  /*6cb0*/  @!P3 ST.E.128 desc[UR36][R24.64], R48 ;  /* 0x000000301800b985 */ /* 0x0003e4000c101d24 */
.L_x_34:
[----:B------:R-:W-:Y:S05]  /*6cc0*/  BSYNC B0 ;  /* 0x0000000000007941 */ /* 0x000fea0003800000 */
.L_x_33:
[----:B----4-:R4:W0:Y:S01]  /*6cd0*/  SHFL.IDX PT, R27, R29, 0x2, 0x181f ;  /* 0x00581f001d1b7f89 */ /* 0x01082200000e0000 */
[----:B------:R-:W-:Y:S03]  /*6ce0*/  BSSY B0, `(.L_x_35) ;  /* 0x000000b000007945 */ /* 0x000fe60003800000 */
[----:B-1----:R4:W1:Y:S01]  /*6cf0*/  SHFL.IDX PT, R26, R28, 0x2, 0x181f ;  /* 0x00581f001c1a7f89 */ /* 0x00286200000e0000 */
[----:B------:R-:W-:Y:S05]  /*6d00*/  @P0 BRA `(.L_x_36) ;  /* 0x0000000000200947 */ /* 0x000fea0003800000 */
[----:B------:R-:W-:Y:S02]  /*6d10*/  ULDC UR4, c[0x0][0xac8] ;  /* 0x0002b20000047ab9 */ /* 0x000fe40000000800 */
[----:B------:R-:W-:Y:S02]  /*6d20*/  ISETP.GE.AND P2, PT, R16, UR4, PT ;  /* 0x0000000410007c0c */ /* 0x000fe4000bf46270 */
[----:B------:R-:W-:-:S11]  /*6d30*/  ISETP.GE.AND P1, PT, R2, UR4, PT ;  /* 0x0000000402007c0c */ /* 0x000fd6000bf26270 */
[----:B-1-3--:R-:W-:Y:S02]  /*6d40*/  @!P2 LEA R24, P0, R16, R26, 0x1 ;  /* 0x0000001a1018a211 */ /* 0x00afe400078008ff */
[----:B0-----:R-:W-:Y:S02]  /*6d50*/  @!P1 IMAD.WIDE R20, R2, 0x2, R26 ;  /* 0x0000000202149825 */ /* 0x001fe400078e021a */
[----:B------:R-:W-:-:S03]  /*6d60*/  @!P2 LEA.HI.X R25, R16, R27, R168, 0x1, P0 ;  /* 0x0000001b1019a211 */ /* 0x000fc600000f0ca8 */
[----:B-----5:R0:W-:Y:S04]  /*6d70*/  @!P1 ST.E.128 desc[UR36][R20.64], R40 ;  /* 0x0000002814009985 */ /* 0x0201e8000c101d24 */
[----:B------:R0:W-:Y:S02]  /*6d80*/  @!P2 ST.E.128 desc[UR36][R24.64], R12 ;  /* 0x0000000c1800a985 */ /* 0x0001e4000c101d24 */
.L_x_36:
[----:B------:R-:W-:Y:S05]  /*6d90*/  BSYNC B0 ;  /* 0x0000000000007941 */ /* 0x000fea0003800000 */
.L_x_35:
[----:B------:R-:W-:Y:S01]  /*6da0*/  IADD3 R0, R30, 0x60, RZ ;  /* 0x000000601e007810 */ /* 0x000fe20007ffe0ff */
[----:B0--3--:R0:W3:Y:S01]  /*6db0*/  SHFL.IDX PT, R21, R29, 0x3, 0x181f ;  /* 0x00781f001d157f89 */ /* 0x0090e200000e0000 */
[----:B------:R-:W-:Y:S01]  /*6dc0*/  BSSY B0, `(.L_x_37) ;  /* 0x000000d000007945 */ /* 0x000fe20003800000 */
[----:B------:R-:W-:Y:S01]  /*6dd0*/  VIADD R19, R19, 0x1 ;  /* 0x0000000113137836 */ /* 0x000fe20000000000 */
[----:B------:R-:W-:Y:S01]  /*6de0*/  ISETP.GE.AND P0, PT, R0, R3, PT ;  /* 0x000000030000720c */ /* 0x000fe20003f06270 */
[----:B------:R0:W0:-:S12]  /*6df0*/  SHFL.IDX PT, R20, R28, 0x3, 0x181f ;  /* 0x00781f001c147f89 */ /* 0x00001800000e0000 */
[----:B------:R-:W-:Y:S05]  /*6e00*/  @P0 BRA `(.L_x_38) ;  /* 0x0000000000200947 */ /* 0x000fea0003800000 */
[----:B------:R-:W-:Y:S02]  /*6e10*/  ULDC UR4, c[0x0][0xac8] ;  /* 0x0002b20000047ab9 */ /* 0x000fe40000000800 */
[----:B------:R-:W-:Y:S02]  /*6e20*/  ISETP.GE.AND P2, PT, R16, UR4, PT ;  /* 0x0000000410007c0c */ /* 0x000fe4000bf46270 */
[----:B------:R-:W-:-:S11]  /*6e30*/  ISETP.GE.AND P1, PT, R2, UR4, PT ;  /* 0x0000000402007c0c */ /* 0x000fd6000bf26270 */
[----:B0----5:R-:W-:Y:S02]  /*6e40*/  @!P2 LEA R14, P0, R16, R20, 0x1 ;  /* 0x00000014100ea211 */ /* 0x021fe400078008ff */
[----:B---3--:R-:W-:Y:S02]  /*6e50*/  @!P1 IMAD.WIDE R12, R2, 0x2, R20 ;  /* 0x00000002020c9825 */ /* 0x008fe400078e0214 */
[----:B------:R-:W-:-:S03]  /*6e60*/  @!P2 LEA.HI.X R15, R16, R21, R168, 0x1, P0 ;  /* 0x00000015100fa211 */ /* 0x000fc600000f0ca8 */
[----:B------:R0:W-:Y:S04]  /*6e70*/  @!P1 ST.E.128 desc[UR36][R12.64], R4 ;  /* 0x000000040c009985 */ /* 0x0001e8000c101d24 */
[----:B------:R0:W-:Y:S02]  /*6e80*/  @!P2 ST.E.128 desc[UR36][R14.64], R8 ;  /* 0x000000080e00a985 */ /* 0x0001e4000c101d24 */
.L_x_38:
[----:B------:R-:W-:Y:S05]  /*6e90*/  BSYNC B0 ;  /* 0x0000000000007941 */ /* 0x000fea0003800000 */
.L_x_37:
[----:B------:R-:W1:Y:S01]  /*6ea0*/  LDC R0, c[0x0][0xc34] ;  /* 0x00030d00ff007b82 */ /* 0x000e620000000800 */
[----:B------:R-:W-:-:S13]  /*6eb0*/  R2UR UR4, R18 ;  /* 0x00000000120472ca */ /* 0x000fda00000e0000 */
[----:B-1----:R-:W-:-:S13]  /*6ec0*/  ISETP.LE.AND P0, PT, R0, UR4, PT ;  /* 0x0000000400007c0c */ /* 0x002fda000bf03270 */
[----:B------:R-:W-:Y:S05]  /*6ed0*/  @!P0 BRA `(.L_x_39) ;  /* 0xffffff9c00848947 */ /* 0x000fea000383ffff */
[----:B------:R-:W-:Y:S05]  /*6ee0*/  EXIT ;  /* 0x000000000000794d */ /* 0x000fea0003800000 */
.L_x_5:
[----:B------:R-:W-:-:S08]  /*6ef0*/  NOP ;  /* 0x0000000000007918 */ /* 0x000fd00000000000 */
[----:B0-----:R-:W0:-:S00]  /*6f00*/  USETMAXREG.DEALLOC.CTAPOOL 0x28 ;  /* 0x00000028000079c8 */ /* 0x001e0000080e0500 */
[----:B------:R-:W1:Y:S01]  /*6f10*/  S2UR UR9, SR_CTAID.X ;  /* 0x00000000000979c3 */ /* 0x000e620000002500 */
[----:B0-----:R-:W-:Y:S01]  /*6f20*/  IMAD.MOV.U32 R25, RZ, RZ, 0x1 ;  /* 0x00000001ff197424 */ /* 0x001fe200078e00ff */
[----:B------:R-:W-:Y:S01]  /*6f30*/  MOV R0, 0x1 ;  /* 0x0000000100007802 */ /* 0x000fe20000000f00 */
[----:B------:R-:W-:-:S05]  /*6f40*/  IMAD.MOV.U32 R22, RZ, RZ, RZ ;  /* 0x000000ffff167224 */ /* 0x000fca00078e00ff */
[----:B------:R-:W1:Y:S02]  /*6f50*/  LDC R2, c[0x0][0xc34] ;  /* 0x00030d00ff027b82 */ /* 0x000e640000000800 */
[----:B-1----:R-:W-:-:S13]  /*6f60*/  ISETP.LE.AND P0, PT, R2, UR9, PT ;  /* 0x0000000902007c0c */ /* 0x002fda000bf03270 */
[----:B------:R-:W-:Y:S05]  /*6f70*/  @P0 BRA `(.L_x_40) ;  /* 0x0000003000fc0947 */ /* 0x000fea0003800000 */
[----:B------:R-:W2:Y:S01]  /*6f80*/  LDL R4, [R1+0x4] ;  /* 0x0000040001047983 */ /* 0x000ea20000100800 */
[----:B------:R-:W-:Y:S01]  /*6f90*/  IMAD.SHL.U32 R27, R3, 0x8, RZ ;  /* 0x00000008031b7824 */ /* 0x000fe200078e00ff */
[----:B------:R-:W-:Y:S01]  /*6fa0*/  ULDC.64 UR38, c[0x0][0x2f0] ;  /* 0x0000bc0000267ab9 */ /* 0x000fe20000000a00 */
[----:B------:R-:W-:Y:S01]  /*6fb0*/  ULDC.64 UR4, c[0x0][0x418] ;  /* 0x0001060000047ab9 */ /* 0x000fe20000000a00 */
[----:B------:R-:W-:Y:S01]  /*6fc0*/  ULDC UR7, c[0x0][0x320] ;  /* 0x0000c80000077ab9 */ /* 0x000fe20000000800 */
[----:B------:R-:W-:Y:S01]  /*6fd0*/  UISETP.NE.U32.AND UP0, UPT, UR4, URZ, UPT ;  /* 0x0000003f0400728c */ /* 0x000fe2000bf05070 */
[C---:B------:R-:W-:Y:S01]  /*6fe0*/  LOP3.LUT R0, R27.reuse, 0x1f8, RZ, 0xc0, !PT ;  /* 0x000001f81b007812 */ /* 0x040fe200078ec0ff */
[----:B------:R-:W-:Y:S01]  /*6ff0*/  ULDC UR8, c[0x0][0x2b8] ;  /* 0x0000ae0000087ab9 */ /* 0x000fe20000000800 */
[----:B------:R-:W-:Y:S01]  /*7000*/  LOP3.LUT R37, R27, 0x38, RZ, 0xc0, !PT ;  /* 0x000000381b257812 */ /* 0x000fe200078ec0ff */
[----:B------:R-:W-:Y:S01]  /*7010*/  UISETP.NE.AND.EX UP0, UPT, UR5, URZ, UPT, UP0 ;  /* 0x0000003f0500728c */ /* 0x000fe2000bf05300 */
[----:B------:R-:W-:Y:S01]  /*7020*/  LOP3.LUT R0, R0, 0x38, R3, 0x78, !PT ;  /* 0x0000003800007812 */ /* 0x000fe200078e7803 */
[----:B------:R-:W-:Y:S01]  /*7030*/  ULDC UR4, c[0x0][0x424] ;  /* 0x0001090000047ab9 */ /* 0x000fe20000000800 */
[----:B------:R-:W-:Y:S01]  /*7040*/  LOP3.LUT R16, R16, 0xfffffffe, RZ, 0xc0, !PT ;  /* 0xfffffffe10107812 */ /* 0x000fe200078ec0ff */
[----:B------:R-:W-:Y:S01]  /*7050*/  USEL UR4, UR4, 0x1, UP0 ;  /* 0x0000000104047887 */ /* 0x000fe20008000000 */
[----:B------:R-:W-:Y:S01]  /*7060*/  LOP3.LUT R27, R0, 0x200, R27, 0xf8, !PT ;  /* 0x00000200001b7812 */ /* 0x000fe200078ef81b */
[----:B------:R-:W0:Y:S01]  /*7070*/  S2UR UR6, SR_CgaCtaId ;  /* 0x00000000000679c3 */ /* 0x000e220000008800 */
[C---:B------:R-:W-:Y:S01]  /*7080*/  LOP3.LUT R0, R37.reuse, 0x40, RZ, 0xfc, !PT ;  /* 0x0000004025007812 */ /* 0x040fe200078efcff */
[----:B------:R-:W-:Y:S01]  /*7090*/  UIMAD UR38, UR4, UR38, URZ ;  /* 0x00000026042672a4 */ /* 0x000fe2000f8e023f */
[----:B------:R-:W-:Y:S01]  /*70a0*/  LOP3.LUT R16, R16, 0xfffffff7, RZ, 0xc0, !PT ;  /* 0xfffffff710107812 */ /* 0x000fe200078ec0ff */
[----:B------:R1:W-:Y:S01]  /*70b0*/  STL [R1], RZ ;  /* 0x000000ff01007387 */ /* 0x0003e20000100800 */
[C---:B------:R-:W-:Y:S01]  /*70c0*/  ISETP.GE.AND P0, PT, R0.reuse, UR39, PT ;  /* 0x0000002700007c0c */ /* 0x040fe2000bf06270 */
[----:B------:R-:W-:Y:S01]  /*70d0*/  UIADD3 UR4, UR38, 0x5f, URZ ;  /* 0x0000005f26047890 */ /* 0x000fe2000fffe03f */
[----:B------:R-:W-:Y:S01]  /*70e0*/  ISETP.GE.AND P1, PT, R0, UR7, PT ;  /* 0x0000000700007c0c */ /* 0x000fe2000bf26270 */
[----:B------:R-:W-:Y:S01]  /*70f0*/  IMAD.MOV.U32 R25, RZ, RZ, 0x1 ;  /* 0x00000001ff197424 */ /* 0x000fe200078e00ff */
[----:B------:R-:W-:Y:S01]  /*7100*/  LOP3.LUT R2, R37, 0x80, RZ, 0xfc, !PT ;  /* 0x0000008025027812 */ /* 0x000fe200078efcff */
[----:B------:R-:W-:Y:S01]  /*7110*/  UIMAD.WIDE UR4, UR4, 0x2aaaaaab, URZ ;  /* 0x2aaaaaab040478a5 */ /* 0x000fe2000f8e023f */
[----:B------:R-:W-:Y:S01]  /*7120*/  SHF.R.U32.HI R34, RZ, 0x3, R3 ;  /* 0x00000003ff227819 */ /* 0x000fe20000011603 */
[----:B------:R-:W-:Y:S01]  /*7130*/  IMAD.SHL.U32 R3, R3, 0x10, RZ ;  /* 0x0000001003037824 */ /* 0x000fe200078e00ff */
[----:B------:R-:W-:Y:S01]  /*7140*/  ISETP.GE.AND P2, PT, R2, UR39, PT ;  /* 0x0000002702007c0c */ /* 0x000fe2000bf46270 */
[----:B------:R-:W-:Y:S01]  /*7150*/  USHF.R.U32.HI UR4, URZ, 0x1f, UR5 ;  /* 0x0000001f3f047899 */ /* 0x000fe20008011605 */
[----:B------:R-:W-:Y:S01]  /*7160*/  LOP3.LUT R34, R34, 0xf, RZ, 0xc0, !PT ;  /* 0x0000000f22227812 */ /* 0x000fe200078ec0ff */
[----:B------:R-:W-:Y:S01]  /*7170*/  IMAD.MOV.U32 R22, RZ, RZ, RZ ;  /* 0x000000ffff167224 */ /* 0x000fe200078e00ff */
[----:B------:R-:W-:Y:S01]  /*7180*/  MOV R36, UR9 ;  /* 0x0000000900247c02 */ /* 0x000fe20008000f00 */
[----:B------:R-:W-:Y:S01]  /*7190*/  ULEA.HI.SX32 UR5, UR5, UR4, 0x1c ;  /* 0x0000000405057291 */ /* 0x000fe2000f8fe23f */
[----:B------:R-:W-:Y:S01]  /*71a0*/  @P0 LOP3.LUT R16, R16, 0x8, RZ, 0xfc, !PT ;  /* 0x0000000810100812 */ /* 0x000fe200078efcff */
[----:B------:R-:W-:Y:S01]  /*71b0*/  ULDC UR40, c[0x0][0x448] ;  /* 0x0001120000287ab9 */ /* 0x000fe20000000800 */
[----:B------:R-:W-:Y:S01]  /*71c0*/  ISETP.GE.AND P0, PT, R0, UR8, PT ;  /* 0x0000000800007c0c */ /* 0x000fe2000bf06270 */
[----:B------:R-:W-:Y:S01]  /*71d0*/  UIADD3 UR43, UR5, -0x1, URZ ;  /* 0xffffffff052b7890 */ /* 0x000fe2000fffe03f */
[----:B------:R-:W-:Y:S01]  /*71e0*/  @P1 LOP3.LUT R16, R16, 0x1, RZ, 0xfc, !PT ;  /* 0x0000000110101812 */ /* 0x000fe200078efcff */
[----:B------:R-:W-:Y:S01]  /*71f0*/  ULDC UR4, c[0x0][0x288] ;  /* 0x0000a20000047ab9 */ /* 0x000fe20000000800 */
[----:B------:R-:W-:Y:S01]  /*7200*/  ISETP.GE.AND P1, PT, R2, UR8, PT ;  /* 0x0000000802007c0c */ /* 0x000fe2000bf26270 */
[----:B------:R-:W-:Y:S01]  /*7210*/  ULDC UR44, c[0x0][0xc] ;  /* 0x00000300002c7ab9 */ /* 0x000fe20000000800 */
[----:B------:R-:W-:Y:S01]  /*7220*/  LOP3.LUT R16, R16, 0xfffffdff, RZ, 0xc0, !PT ;  /* 0xfffffdff10107812 */ /* 0x000fe200078ec0ff */
[----:B------:R-:W-:Y:S01]  /*7230*/  UIMAD UR40, UR40, UR4, URZ ;  /* 0x00000004282872a4 */ /* 0x000fe2000f8e023f */
[----:B------:R-:W-:Y:S01]  /*7240*/  LOP3.LUT R26, R34, 0x70, R3, 0xf8, !PT ;  /* 0x00000070221a7812 */ /* 0x000fe200078ef803 */
[----:B------:R-:W-:Y:S01]  /*7250*/  IMAD.U32 R3, RZ, RZ, UR43 ;  /* 0x0000002bff037e24 */ /* 0x000fe2000f8e00ff */
[----:B------:R-:W-:-:S03]  /*7260*/  UIADD3 UR41, UR5, -0x2, URZ ;  /* 0xfffffffe05297890 */ /* 0x000fc6000fffe03f */
[----:B------:R-:W-:Y:S02]  /*7270*/  @P0 LOP3.LUT R16, R16, 0x200, RZ, 0xfc, !PT ;  /* 0x0000020010100812 */ /* 0x000fe400078efcff */
[----:B------:R-:W-:Y:S01]  /*7280*/  ISETP.GE.AND P0, PT, R37, UR39, PT ;  /* 0x0000002725007c0c */ /* 0x000fe2000bf06270 */
[----:B------:R-:W-:Y:S01]  /*7290*/  UMOV UR39, 0x400 ;  /* 0x0000040000277882 */ /* 0x000fe20000000000 */
[----:B------:R-:W-:Y:S01]  /*72a0*/  LOP3.LUT R16, R16, 0xfffffffb, RZ, 0xc0, !PT ;  /* 0xfffffffb10107812 */ /* 0x000fe200078ec0ff */
[----:B0-----:R-:W-:Y:S02]  /*72b0*/  ULEA UR39, UR6, UR39, 0x18 ;  /* 0x0000002706277291 */ /* 0x001fe4000f8ec03f */
[----:B------:R-:W-:Y:S01]  /*72c0*/  UIMAD UR6, UR43, -0x60, UR38 ;  /* 0xffffffa02b0678a4 */ /* 0x000fe2000f8e0226 */
[----:B------:R-:W-:-:S03]  /*72d0*/  @P2 LOP3.LUT R16, R16, 0x4, RZ, 0xfc, !PT ;  /* 0x0000000410102812 */ /* 0x000fc600078efcff */
[----:B------:R-:W-:Y:S02]  /*72e0*/  LEA R0, R27, UR39, 0x1 ;  /* 0x000000271b007c11 */ /* 0x000fe4000f8e08ff */
[----:B------:R-:W-:Y:S02]  /*72f0*/  LOP3.LUT R16, R16, 0xfffffeff, RZ, 0xc0, !PT ;  /* 0xfffffeff10107812 */ /* 0x000fe400078ec0ff */
[----:B------:R-:W-:Y:S02]  /*7300*/  IADD3 R33, -R34, UR6, RZ ;  /* 0x0000000622217c10 */ /* 0x000fe4000fffe1ff */
[----:B------:R-:W-:Y:S02]  /*7310*/  @P1 LOP3.LUT R16, R16, 0x100, RZ, 0xfc, !PT ;  /* 0x0000010010101812 */ /* 0x000fe400078efcff */
[----:B------:R-:W-:Y:S02]  /*7320*/  ISETP.GE.AND P1, PT, R37, UR7, PT ;  /* 0x0000000725007c0c */ /* 0x000fe4000bf26270 */
[----:B------:R-:W-:-:S04]  /*7330*/  LOP3.LUT R16, R16, 0xffffffef, RZ, 0xc0, !PT ;  /* 0xffffffef10107812 */ /* 0x000fc800078ec0ff */
[----:B------:R-:W-:-:S04]  /*7340*/  @P0 LOP3.LUT R16, R16, 0x10, RZ, 0xfc, !PT ;  /* 0x0000001010100812 */ /* 0x000fc800078efcff */
[----:B------:R-:W-:Y:S02]  /*7350*/  LOP3.LUT R16, R16, 0xffffff7f, RZ, 0xc0, !PT ;  /* 0xffffff7f10107812 */ /* 0x000fe400078ec0ff */
[----:B--2---:R-:W-:Y:S01]  /*7360*/  R2UR UR10, R4 ;  /* 0x00000000040a72ca */ /* 0x004fe200000e0000 */
[----:B------:R-:W-:-:S05]  /*7370*/  IMAD R4, R3, 0x60, R26 ;  /* 0x0000006003047824 */ /* 0x000fca00078e021a */
[----:B------:R-:W-:-:S04]  /*7380*/  ISETP.GE.AND P0, PT, R4, UR38, PT ;  /* 0x0000002604007c0c */ /* 0x000fc8000bf06270 */
[----:B------:R-:W-:Y:S02]  /*7390*/  ISETP.LT.U32.AND P2, PT, R26, 0x60, !P0 ;  /* 0x000000601a00780c */ /* 0x000fe40004741070 */
[----:B------:R-:W-:Y:S01]  /*73a0*/  ISETP.GE.AND P0, PT, R37, UR8, PT ;  /* 0x0000000825007c0c */ /* 0x000fe2000bf06270 */
[----:B------:R-:W-:-:S10]  /*73b0*/  ULOP3.LUT UR42, UR10, 0x2, URZ, 0xfc, !UPT ;  /* 0x000000020a2a7892 */ /* 0x000fd4000f8efc3f */
[----:B------:R-:W-:-:S04]  /*73c0*/  @P2 LOP3.LUT R16, R16, 0x80, RZ, 0xfc, !PT ;  /* 0x0000008010102812 */ /* 0x000fc800078efcff */
[----:B------:R-:W-:-:S04]  /*73d0*/  LOP3.LUT R16, R16, 0xfffffbff, RZ, 0xc0, !PT ;  /* 0xfffffbff10107812 */ /* 0x000fc800078ec0ff */
[----:B------:R-:W-:-:S04]  /*73e0*/  LOP3.LUT R16, R16, 0xfffffffd, RZ, 0xc0, !PT ;  /* 0xfffffffd10107812 */ /* 0x000fc800078ec0ff */
[----:B------:R-:W-:-:S04]  /*73f0*/  @P1 LOP3.LUT R16, R16, 0x2, RZ, 0xfc, !PT ;  /* 0x0000000210101812 */ /* 0x000fc800078efcff */
[----:B-1----:R-:W-:-:S07]  /*7400*/  @P0 LOP3.LUT R16, R16, 0x400, RZ, 0xfc, !PT ;  /* 0x0000040010100812 */ /* 0x002fce00078efcff */
.L_x_75:
[----:B0-----:R-:W0:Y:S01]  /*7410*/  LDC R0, c[0x0][0xc38] ;  /* 0x00030e00ff007b82 */ /* 0x001e220000000800 */
[----:B------:R-:W-:Y:S01]  /*7420*/  IMAD.MOV.U32 R24, RZ, RZ, R36 ;  /* 0x000000ffff187224 */ /* 0x000fe200078e0024 */
[----:B------:R-:W-:Y:S05]  /*7430*/  YIELD ;  /* 0x0000000000007946 */ /* 0x000fea0003800000 */
[----:B------:R-:W-:Y:S01]  /*7440*/  ULDC.64 UR4, c[0x0][0xa28] ;  /* 0x00028a0000047ab9 */ /* 0x000fe20000000a00 */
[----:B------:R-:W-:Y:S01]  /*7450*/  IMAD.MOV.U32 R31, RZ, RZ, RZ ;  /* 0x000000ffff1f7224 */ /* 0x000fe200078e00ff */
[----:B0-----:R-:W-:-:S13]  /*7460*/  ISETP.NE.AND P0, PT, R0, 0x1, PT ;  /* 0x000000010000780c */ /* 0x001fda0003f05270 */
[----:B------:R-:W0:Y:S08]  /*7470*/  @P0 LDC R3, c[0x0][0xc3c] ;  /* 0x00030f00ff030b82 */ /* 0x000e300000000800 */
[----:B------:R-:W1:Y:S01]  /*7480*/  @P0 LDC R5, c[0x0][0xc40] ;  /* 0x00031000ff050b82 */ /* 0x000e620000000800 */
[----:B0-----:R-:W-:-:S05]  /*7490*/  @P0 IMAD.HI.U32 R0, R36, R3, RZ ;  /* 0x0000000324000227 */ /* 0x001fca00078e00ff */
[----:B-1----:R-:W-:Y:S02]  /*74a0*/  @P0 SHF.R.U32.HI R24, RZ, R5, R0 ;  /* 0x00000005ff180219 */ /* 0x002fe40000011600 */
[----:B------:R-:W0:Y:S02]  /*74b0*/  LDC R0, c[0x0][0xc44] ;  /* 0x00031100ff007b82 */ /* 0x000e240000000800 */
[----:B------:R-:W-:Y:S02]  /*74c0*/  MOV R23, R24 ;  /* 0x0000001800177202 */ /* 0x000fe40000000f00 */
[----:B0-----:R-:W-:-:S13]  /*74d0*/  ISETP.NE.AND P0, PT, R0, 0x1, PT ;  /* 0x000000010000780c */ /* 0x001fda0003f05270 */
[----:B------:R-:W0:Y:S02]  /*74e0*/  @P0 LDC.64 R2, c[0x0][0xc48] ;  /* 0x00031200ff020b82 */ /* 0x000e240000000a00 */
[----:B0-----:R-:W-:-:S05]  /*74f0*/  @P0 IMAD.HI.U32 R0, R24, R2, RZ ;  /* 0x0000000218000227 */ /* 0x001fca00078e00ff */
[----:B------:R-:W-:Y:S02]  /*7500*/  @P0 SHF.R.U32.HI R23, RZ, R3, R0 ;  /* 0x00000003ff170219 */ /* 0x000fe40000011600 */
[----:B------:R-:W-:-:S04]  /*7510*/  ISETP.NE.U32.AND P0, PT, RZ, UR4, PT ;  /* 0x00000004ff007c0c */ /* 0x000fc8000bf05070 */
[----:B------:R-:W-:-:S13]  /*7520*/  ISETP.NE.AND.EX P0, PT, RZ, UR5, PT, P0 ;  /* 0x00000005ff007c0c */ /* 0x000fda000bf05300 */
[----:B------:R-:W0:Y:S01]  /*7530*/  @P0 LDC.64 R2, c[0x0][0xa28] ;  /* 0x00028a00ff020b82 */ /* 0x000e220000000a00 */
[----:B------:R-:W-:-:S04]  /*7540*/  UIADD3 UR4, UR39, 0x18400, URZ ;  /* 0x0001840027047890 */ /* 0x000fc8000fffe03f */
[----:B------:R-:W-:Y:S01]  /*7550*/  ULOP3.LUT UP0, URZ, UR4, 0x3ff, URZ, 0xc0, !UPT ;  /* 0x000003ff043f7892 */ /* 0x000fe2000f80c03f */
[----:B0-----:R-:W-:-:S05]  /*7560*/  @P0 IMAD.WIDE R2, R23, 0x4, R2 ;  /* 0x0000000417020825 */ /* 0x001fca00078e0202 */
[----:B------:R0:W5:Y:S01]  /*7570*/  @P0 LDG.E R31, desc[UR36][R2.64] ;  /* 0x00000024021f0981 */ /* 0x000162000c1e1900 */
[----:B------:R-:W-:-:S13]  /*7580*/  PLOP3.LUT P0, PT, PT, PT, UP0, 0x80, 0x0 ;  /* 0x000000000000781c */ /* 0x000fda0003f0f008 */
[----:B0-----:R-:W-:Y:S05]  /*7590*/  @!P0 BRA `(.L_x_41) ;  /* 0x0000000000408947 */ /* 0x001fea0003800000 */
[----:B------:R-:W-:Y:S01]  /*75a0*/  MOV R2, 0x0 ;  /* 0x0000000000027802 */ /* 0x000fe20000000f00 */
[----:B------:R-:W-:Y:S01]  /*75b0*/  ULDC.64 UR4, c[0x4][0xf0] ;  /* 0x01003c0000047ab9 */ /* 0x000fe20000000a00 */
[----:B------:R-:W-:Y:S01]  /*75c0*/  ULDC.64 UR6, c[0x4][0xf8] ;  /* 0x01003e0000067ab9 */ /* 0x000fe20000000a00 */
[----:B------:R-:W-:Y:S01]  /*75d0*/  IMAD.U32 R4, RZ, RZ, UR4 ;  /* 0x00000004ff047e24 */ /* 0x000fe2000f8e00ff */
[----:B------:R-:W-:Y:S01]  /*75e0*/  MOV R6, UR6 ;  /* 0x0000000600067c02 */ /* 0x000fe20008000f00 */
[----:B------:R-:W-:Y:S01]  /*75f0*/  IMAD.U32 R5, RZ, RZ, UR5 ;  /* 0x00000005ff057e24 */ /* 0x000fe2000f8e00ff */
[----:B------:R-:W0:Y:S01]  /*7600*/  LDC.64 R2, c[0x4][R2] ;  /* 0x0100000002027b82 */ /* 0x000e220000000a00 */
[----:B------:R-:W-:Y:S01]  /*7610*/  ULDC.64 UR4, c[0x4][0x70] ;  /* 0x01001c0000047ab9 */ /* 0x000fe20000000a00 */
[----:B------:R-:W-:Y:S01]  /*7620*/  IMAD.U32 R7, RZ, RZ, UR7 ;  /* 0x00000007ff077e24 */ /* 0x000fe2000f8e00ff */
[----:B------:R-:W-:Y:S01]  /*7630*/  MOV R8, 0x70 ;  /* 0x0000007000087802 */ /* 0x000fe20000000f00 */
[----:B------:R-:W-:-:S02]  /*7640*/  IMAD.U32 R10, RZ, RZ, UR4 ;  /* 0x00000004ff0a7e24 */ /* 0x000fc4000f8e00ff */
[----:B------:R-:W-:Y:S02]  /*7650*/  IMAD.U32 R11, RZ, RZ, UR5 ;  /* 0x00000005ff0b7e24 */ /* 0x000fe4000f8e00ff */
[----:B------:R-:W-:Y:S02]  /*7660*/  IMAD.MOV.U32 R12, RZ, RZ, 0x1 ;  /* 0x00000001ff0c7424 */ /* 0x000fe400078e00ff */
[----:B------:R-:W-:-:S07]  /*7670*/  IMAD.MOV.U32 R13, RZ, RZ, RZ ;  /* 0x000000ffff0d7224 */ /* 0x000fce00078e00ff */
[----:B------:R-:W-:-:S07]  /*7680*/  LEPC R20, `(.L_x_41) ;  /* 0x000000001014794e */ /* 0x000fce0000000000 */
[----:B0----5:R-:W-:Y:S05]  /*7690*/  CALL.ABS.NOINC R2 ;  /* 0x0000000002007343 */ /* 0x021fea0003c00000 */
.L_x_41:
[----:B------:R-:W-:-:S04]  /*76a0*/  UIADD3 UR4, UR39, 0x400, URZ ;  /* 0x0000040027047890 */ /* 0x000fc8000fffe03f */
[----:B------:R-:W-:-:S06]  /*76b0*/  ULOP3.LUT UP0, URZ, UR4, 0x3ff, URZ, 0xc0, !UPT ;  /* 0x000003ff043f7892 */ /* 0x000fcc000f80c03f */
[----:B------:R-:W-:-:S13]  /*76c0*/  PLOP3.LUT P0, PT, PT, PT, UP0, 0x80, 0x0 ;  /* 0x000000000000781c */ /* 0x000fda0003f0f008 */
[----:B------:R-:W-:Y:S05]  /*76d0*/  @!P0 BRA `(.L_x_42) ;  /* 0x00000000007c8947 */ /* 0x000fea0003800000 */
[----:B------:R-:W-:Y:S01]  /*76e0*/  MOV R17, 0x0 ;  /* 0x0000000000117802 */ /* 0x000fe20000000f00 */
[----:B------:R-:W-:Y:S01]  /*76f0*/  ULDC.64 UR6, c[0x4][0xf0] ;  /* 0x01003c0000067ab9 */ /* 0x000fe20000000a00 */
[----:B------:R-:W-:Y:S01]  /*7700*/  ULDC.64 UR8, c[0x4][0xf8] ;  /* 0x01003e0000087ab9 */ /* 0x000fe20000000a00 */
[----:B------:R-:W-:Y:S01]  /*7710*/  ULDC.64 UR4, c[0x4][0x78] ;  /* 0x01001e0000047ab9 */ /* 0x000fe20000000a00 */
[----:B------:R0:W1:Y:S01]  /*7720*/  LDC.64 R2, c[0x4][R17] ;  /* 0x0100000011027b82 */ /* 0x0000620000000a00 */
[----:B------:R-:W-:Y:S01]  /*7730*/  IMAD.U32 R4, RZ, RZ, UR6 ;  /* 0x00000006ff047e24 */ /* 0x000fe2000f8e00ff */
[----:B------:R-:W-:Y:S01]  /*7740*/  MOV R5, UR7 ;  /* 0x0000000700057c02 */ /* 0x000fe20008000f00 */
[----:B------:R-:W-:Y:S01]  /*7750*/  IMAD.U32 R6, RZ, RZ, UR8 ;  /* 0x00000008ff067e24 */ /* 0x000fe2000f8e00ff */
[----:B------:R-:W-:Y:S01]  /*7760*/  MOV R11, UR5 ;  /* 0x00000005000b7c02 */ /* 0x000fe20008000f00 */
[----:B------:R-:W-:Y:S02]  /*7770*/  IMAD.U32 R7, RZ, RZ, UR9 ;  /* 0x00000009ff077e24 */ /* 0x000fe4000f8e00ff */
[----:B------:R-:W-:-:S02]  /*7780*/  IMAD.U32 R10, RZ, RZ, UR4 ;  /* 0x00000004ff0a7e24 */ /* 0x000fc4000f8e00ff */
[----:B------:R-:W-:Y:S02]  /*7790*/  IMAD.MOV.U32 R8, RZ, RZ, 0x70 ;  /* 0x00000070ff087424 */ /* 0x000fe400078e00ff */
[----:B------:R-:W-:Y:S02]  /*77a0*/  IMAD.MOV.U32 R12, RZ, RZ, 0x1 ;  /* 0x00000001ff0c7424 */ /* 0x000fe400078e00ff */
[----:B0-----:R-:W-:-:S07]  /*77b0*/  IMAD.MOV.U32 R13, RZ, RZ, RZ ;  /* 0x000000ffff0d7224 */ /* 0x001fce00078e00ff */
[----:B------:R-:W-:-:S07]  /*77c0*/  LEPC R20, `(.L_x_43) ;  /* 0x000000001014794e */ /* 0x000fce0000000000 */
[----:B-1---5:R-:W-:Y:S05]  /*77d0*/  CALL.ABS.NOINC R2 ;  /* 0x0000000002007343 */ /* 0x022fea0003c00000 */
.L_x_43:
[----:B------:R0:W1:Y:S01]  /*77e0*/  LDC.64 R2, c[0x4][R17] ;  /* 0x0100000011027b82 */ /* 0x0000620000000a00 */
[----:B------:R-:W-:Y:S01]  /*77f0*/  ULDC.64 UR4, c[0x4][0xf0] ;  /* 0x01003c0000047ab9 */ /* 0x000fe20000000a00 */
[----:B------:R-:W-:Y:S01]  /*7800*/  ULDC.64 UR6, c[0x4][0xf8] ;  /* 0x01003e0000067ab9 */ /* 0x000fe20000000a00 */
[----:B------:R-:W-:Y:S01]  /*7810*/  MOV R4, UR4 ;  /* 0x0000000400047c02 */ /* 0x000fe20008000f00 */
[----:B------:R-:W-:Y:S01]  /*7820*/  IMAD.U32 R5, RZ, RZ, UR5 ;  /* 0x00000005ff057e24 */ /* 0x000fe2000f8e00ff */
[----:B------:R-:W-:Y:S01]  /*7830*/  ULDC.64 UR4, c[0x4][0x80] ;  /* 0x0100200000047ab9 */ /* 0x000fe20000000a00 */
[----:B------:R-:W-:Y:S01]  /*7840*/  IMAD.U32 R6, RZ, RZ, UR6 ;  /* 0x00000006ff067e24 */ /* 0x000fe2000f8e00ff */
[----:B------:R-:W-:Y:S01]  /*7850*/  MOV R10, UR4 ;  /* 0x00000004000a7c02 */ /* 0x000fe20008000f00 */
[----:B------:R-:W-:Y:S01]  /*7860*/  IMAD.U32 R7, RZ, RZ, UR7 ;  /* 0x00000007ff077e24 */ /* 0x000fe2000f8e00ff */
[----:B------:R-:W-:Y:S01]  /*7870*/  MOV R13, RZ ;  /* 0x000000ff000d7202 */ /* 0x000fe20000000f00 */
[----:B------:R-:W-:-:S02]  /*7880*/  IMAD.U32 R11, RZ, RZ, UR5 ;  /* 0x00000005ff0b7e24 */ /* 0x000fc4000f8e00ff */
[----:B------:R-:W-:Y:S02]  /*7890*/  IMAD.MOV.U32 R8, RZ, RZ, 0x70 ;  /* 0x00000070ff087424 */ /* 0x000fe400078e00ff */
[----:B0-----:R-:W-:-:S07]  /*78a0*/  IMAD.MOV.U32 R12, RZ, RZ, 0x1 ;  /* 0x00000001ff0c7424 */ /* 0x001fce00078e00ff */
[----:B------:R-:W-:-:S07]  /*78b0*/  LEPC R20, `(.L_x_42) ;  /* 0x000000001014794e */ /* 0x000fce0000000000 */
[----:B-1----:R-:W-:Y:S05]  /*78c0*/  CALL.ABS.NOINC R2 ;  /* 0x0000000002007343 */ /* 0x002fea0003c00000 */
.L_x_42:
[----:B------:R-:W-:Y:S01]  /*78d0*/  ULDC.64 UR4, c[0x0][0x9f8] ;  /* 0x00027e0000047ab9 */ /* 0x000fe20000000a00 */
[--C-:B------:R-:W-:Y:S01]  /*78e0*/  IMAD.MOV.U32 R30, RZ, RZ, R23.reuse ;  /* 0x000000ffff1e7224 */ /* 0x100fe200078e0017 */
[----:B------:R-:W-:Y:S01]  /*78f0*/  ISETP.NE.U32.AND P0, PT, RZ, UR4, PT ;  /* 0x00000004ff007c0c */ /* 0x000fe2000bf05070 */
[----:B------:R-:W0:Y:S01]  /*7900*/  LDC R8, c[0x0][0x430] ;  /* 0x00010c00ff087b82 */ /* 0x000e220000000800 */
[----:B------:R-:W-:Y:S01]  /*7910*/  IMAD.MOV R19, RZ, RZ, -R23 ;  /* 0x000000ffff137224 */ /* 0x000fe200078e0a17 */
[----:B------:R-:W-:Y:S01]  /*7920*/  ULDC UR4, c[0x0][0xc44] ;  /* 0x0003110000047ab9 */ /* 0x000fe20000000800 */
[----:B------:R-:W-:-:S13]  /*7930*/  ISETP.NE.AND.EX P0, PT, RZ, UR5, PT, P0 ;  /* 0x00000005ff007c0c */ /* 0x000fda000bf05300 */
[----:B------:R-:W1:Y:S02]  /*7940*/  @P0 LDC.64 R2, c[0x0][0x9f8] ;  /* 0x00027e00ff020b82 */ /* 0x000e640000000a00 */
[----:B-1----:R-:W-:-:S05]  /*7950*/  @P0 IMAD.WIDE R2, R23, 0x4, R2 ;  /* 0x0000000417020825 */ /* 0x002fca00078e0202 */
[----:B------:R1:W5:Y:S01]  /*7960*/  @P0 LDG.E R30, desc[UR36][R2.64] ;  /* 0x00000024021e0981 */ /* 0x000362000c1e1900 */
[----:B------:R-:W-:Y:S01]  /*7970*/  UMOV UR5, 0xffffffff ;  /* 0xffffffff00057882 */ /* 0x000fe20000000000 */
[----:B------:R-:W-:Y:S02]  /*7980*/  IMAD R19, R19, UR4, R24 ;  /* 0x0000000413137c24 */ /* 0x000fe4000f8e0218 */
[----:B0-----:R-:W-:Y:S05]  /*7990*/  BRA.DIV UR5, `(.L_x_44) ;  /* 0x0000002e05c47947 */ /* 0x001fea000b800000 */
.L_x_92:
[----:B------:R-:W-:Y:S01]  /*79a0*/  ISETP.NE.AND P0, PT, R8, 0x1, PT ;  /* 0x000000010800780c */ /* 0x000fe20003f05270 */
[----:B------:R-:W-:Y:S01]  /*79b0*/  IMAD.U32 R0, RZ, RZ, UR43 ;  /* 0x0000002bff007e24 */ /* 0x000fe2000f8e00ff */
[----:B------:R-:W-:Y:S02]  /*79c0*/  LOP3.LUT P1, RZ, R16, 0x80, RZ, 0xc0, !PT ;  /* 0x0000008010ff7812 */ /* 0x000fe4000782c0ff */
[----:B-----5:R-:W-:Y:S01]  /*79d0*/  SHF.R.S32.HI R32, RZ, 0x1f, R30 ;  /* 0x0000001fff207819 */ /* 0x020fe2000001141e */
[----:B------:R-:W-:Y:S01]  /*79e0*/  IMAD R0, R0, 0x60, R26 ;  /* 0x0000006000007824 */ /* 0x000fe200078e021a */
[----:B------:R-:W-:-:S04]  /*79f0*/  LOP3.LUT R16, R16, 0xffffffbf, RZ, 0xc0, !PT ;  /* 0xffffffbf10107812 */ /* 0x000fc800078ec0ff */
[----:B------:R-:W-:-:S03]  /*7a00*/  IADD3 R0, R0, R31, RZ ;  /* 0x0000001f00007210 */ /* 0x000fc60007ffe0ff */
[----:B-1----:R-:W0:Y:S01]  /*7a10*/  @P0 LDC R3, c[0x0][0x434] ;  /* 0x00010d00ff030b82 */ /* 0x002e220000000800 */
[----:B------:R-:W-:Y:S01]  /*7a20*/  @P0 LOP3.LUT R16, R16, 0x40, RZ, 0xfc, !PT ;  /* 0x0000004010100812 */ /* 0x000fe200078efcff */
[----:B------:R-:W-:-:S06]  /*7a30*/  IMAD.MOV.U32 R9, RZ, RZ, R0 ;  /* 0x000000ffff097224 */ /* 0x000fcc00078e0000 */
[----:B------:R-:W1:Y:S08]  /*7a40*/  @P0 LDC R5, c[0x0][0x438] ;  /* 0x00010e00ff050b82 */ /* 0x000e700000000800 */
[----:B------:R-:W2:Y:S01]  /*7a50*/  @P1 LDC.64 R6, c[0x0][0x428] ;  /* 0x00010a00ff061b82 */ /* 0x000ea20000000a00 */
[----:B0-----:R-:W-:-:S05]  /*7a60*/  @P0 IMAD.HI.U32 R2, R0, R3, RZ ;  /* 0x0000000300020227 */ /* 0x001fca00078e00ff */
[----:B-1----:R-:W-:Y:S02]  /*7a70*/  @P0 SHF.R.U32.HI R9, RZ, R5, R2 ;  /* 0x00000005ff090219 */ /* 0x002fe40000011602 */
[----:B------:R-:W0:Y:S02]  /*7a80*/  @P1 LDC.64 R4, c[0x0][0x418] ;  /* 0x00010600ff041b82 */ /* 0x000e240000000a00 */
[----:B------:R-:W-:Y:S01]  /*7a90*/  @P1 SHF.R.S32.HI R3, RZ, 0x1f, R9 ;  /* 0x0000001fff031819 */ /* 0x000fe20000011409 */
[----:B--2---:R-:W-:-:S04]  /*7aa0*/  @P1 IMAD R2, R32, R6, RZ ;  /* 0x0000000620021224 */ /* 0x004fc800078e02ff */
[----:B------:R-:W-:Y:S02]  /*7ab0*/  @P1 IMAD R7, R30, R7, R2 ;  /* 0x000000071e071224 */ /* 0x000fe400078e0202 */
[----:B------:R-:W-:-:S04]  /*7ac0*/  @P1 IMAD.MOV.U32 R2, RZ, RZ, R9 ;  /* 0x000000ffff021224 */ /* 0x000fc800078e0009 */
[----:B------:R-:W-:Y:S01]  /*7ad0*/  @P1 IMAD.WIDE.U32 R2, R30, R6, R2 ;  /* 0x000000061e021225 */ /* 0x000fe200078e0002 */
[----:B------:R-:W-:-:S03]  /*7ae0*/  MOV R6, RZ ;  /* 0x000000ff00067202 */ /* 0x000fc60000000f00 */
[----:B------:R-:W-:Y:S01]  /*7af0*/  @P1 IMAD.IADD R3, R3, 0x1, R7 ;  /* 0x0000000103031824 */ /* 0x000fe200078e0207 */
[----:B0-----:R-:W-:-:S04]  /*7b00*/  @P1 LEA R4, P0, R2, R4, 0x2 ;  /* 0x0000000402041211 */ /* 0x001fc800078010ff */
[----:B------:R-:W-:Y:S01]  /*7b10*/  @P1 LEA.HI.X R5, R2, R5, R3, 0x2, P0 ;  /* 0x0000000502051211 */ /* 0x000fe200000f1403 */
[----:B------:R-:W-:-:S04]  /*7b20*/  IMAD.MOV R3, RZ, RZ, -R9 ;  /* 0x000000ffff037224 */ /* 0x000fc800078e0a09 */
[----:B------:R0:W5:Y:S01]  /*7b30*/  @P1 LDG.E R6, desc[UR36][R4.64] ;  /* 0x0000002404061981 */ /* 0x000162000c1e1900 */
[----:B------:R-:W-:Y:S02]  /*7b40*/  LOP3.LUT R16, R16, 0xffffffdf, RZ, 0xc0, !PT ;  /* 0xffffffdf10107812 */ /* 0x000fe400078ec0ff */
[----:B------:R-:W-:Y:S01]  /*7b50*/  SHF.R.S32.HI R29, RZ, 0x1f, R19 ;  /* 0x0000001fff1d7819 */ /* 0x000fe20000011413 */
[----:B0-----:R-:W-:Y:S02]  /*7b60*/  IMAD R5, R8, R3, R0 ;  /* 0x0000000308057224 */ /* 0x001fe400078e0200 */
[----:B------:R-:W-:-:S05]  /*7b70*/  IMAD.U32 R0, RZ, RZ, UR42 ;  /* 0x0000002aff007e24 */ /* 0x000fca000f8e00ff */
[----:B------:R-:W-:-:S13]  /*7b80*/  ISETP.NE.AND P0, PT, R0, 0x3, PT ;  /* 0x000000030000780c */ /* 0x000fda0003f05270 */
[----:B------:R-:W-:Y:S01]  /*7b90*/  @P0 LOP3.LUT R16, R16, 0x20, RZ, 0xfc, !PT ;  /* 0x0000002010100812 */ /* 0x000fe200078efcff */
[----:B------:R-:W-:Y:S06]  /*7ba0*/  @!P0 BRA `(.L_x_45) ;  /* 0x0000000000048947 */ /* 0x000fec0003800000 */
[----:B------:R-:W-:Y:S01]  /*7bb0*/  BPT.TRAP 0x1 ;  /* 0x000000040000795c */ /* 0x000fe20000300000 */
.L_x_45:
[----:B------:R-:W-:Y:S01]  /*7bc0*/  SHF.R.S32.HI R7, RZ, 0x1f, R5 ;  /* 0x0000001fff077819 */ /* 0x000fe20000011405 */
[----:B------:R-:W-:Y:S01]  /*7bd0*/  ULDC.64 UR4, c[0x0][0x328] ;  /* 0x0000ca0000047ab9 */ /* 0x000fe20000000a00 */
[----:B-----5:R-:W-:Y:S01]  /*7be0*/  SHF.R.S32.HI R4, RZ, 0x1f, R6 ;  /* 0x0000001fff047819 */ /* 0x020fe20000011406 */
[----:B------:R-:W-:Y:S01]  /*7bf0*/  IMAD.WIDE.U32 R2, R5, UR4, RZ ;  /* 0x0000000405027c25 */ /* 0x000fe2000f8e00ff */
[----:B------:R-:W-:Y:S03]  /*7c00*/  BSSY B0, `(.L_x_46) ;  /* 0x0000015000007945 */ /* 0x000fe60003800000 */
[----:B------:R-:W-:-:S04]  /*7c10*/  IMAD R0, R7, UR4, RZ ;  /* 0x0000000407007c24 */ /* 0x000fc8000f8e02ff */
[----:B------:R-:W-:Y:S01]  /*7c20*/  IMAD R9, R5, UR5, R0 ;  /* 0x0000000505097c24 */ /* 0x000fe2000f8e0200 */
[----:B------:R-:W-:-:S03]  /*7c30*/  ULDC.64 UR4, c[0x0][0x338] ;  /* 0x0000ce0000047ab9 */ /* 0x000fc60000000a00 */
[----:B------:R-:W-:Y:S02]  /*7c40*/  IMAD.IADD R3, R3, 0x1, R9 ;  /* 0x0000000103037824 */ /* 0x000fe400078e0209 */
[----:B------:R-:W-:Y:S02]  /*7c50*/  IMAD R9, R4, UR4, RZ ;  /* 0x0000000404097c24 */ /* 0x000fe4000f8e02ff */
[----:B------:R-:W-:-:S04]  /*7c60*/  IMAD.WIDE.U32 R2, R6, UR4, R2 ;  /* 0x0000000406027c25 */ /* 0x000fc8000f8e0002 */
[----:B------:R-:W-:Y:S01]  /*7c70*/  IMAD R9, R6, UR5, R9 ;  /* 0x0000000506097c24 */ /* 0x000fe2000f8e0209 */
[----:B------:R-:W-:Y:S02]  /*7c80*/  ULDC.64 UR4, c[0x0][0x330] ;  /* 0x0000cc0000047ab9 */ /* 0x000fe40000000a00 */
[----:B------:R-:W-:Y:S02]  /*7c90*/  IMAD R0, R29, UR4, RZ ;  /* 0x000000041d007c24 */ /* 0x000fe4000f8e02ff */
[----:B------:R-:W-:Y:S02]  /*7ca0*/  IADD3 R3, R3, R9, RZ ;  /* 0x0000000903037210 */ /* 0x000fe40007ffe0ff */
[C---:B------:R-:W-:Y:S01]  /*7cb0*/  IMAD R9, R19.reuse, UR5, R0 ;  /* 0x0000000513097c24 */ /* 0x040fe2000f8e0200 */
[----:B------:R-:W-:Y:S01]  /*7cc0*/  LEA R0, R22, UR39, 0x3 ;  /* 0x0000002716007c11 */ /* 0x000fe2000f8e18ff */
[----:B------:R-:W-:Y:S01]  /*7cd0*/  IMAD.WIDE.U32 R2, R19, UR4, R2 ;  /* 0x0000000413027c25 */ /* 0x000fe2000f8e0002 */
[----:B------:R-:W-:-:S03]  /*7ce0*/  ULDC.64 UR4, c[0x0][0x318] ;  /* 0x0000c60000047ab9 */ /* 0x000fc60000000a00 */
[----:B------:R-:W-:Y:S01]  /*7cf0*/  IMAD.IADD R3, R3, 0x1, R9 ;  /* 0x0000000103037824 */ /* 0x000fe200078e0209 */
[----:B------:R-:W-:-:S04]  /*7d00*/  LEA R17, P0, R2, UR4, 0x1 ;  /* 0x0000000402117c11 */ /* 0x000fc8000f8008ff */
[----:B------:R-:W-:Y:S02]  /*7d10*/  LEA.HI.X R18, R2, UR5, R3, 0x1, P0 ;  /* 0x0000000502127c11 */ /* 0x000fe400080f0c03 */
[----:B------:R-:W-:-:S06]  /*7d20*/  SHF.L.U32 R3, R25, 0x1f, RZ ;  /* 0x0000001f19037819 */ /* 0x000fcc00000006ff */
[----:B------:R-:W0:Y:S02]  /*7d30*/  SYNCS.PHASECHK.TRANS64.TRYWAIT P0, [R0+URZ+0x2a840], R3 ;  /* 0x02a84003000075a7 */ /* 0x000e24000800017f */
[----:B0-----:R-:W-:Y:S05]  /*7d40*/  @!P0 BRA `(.L_x_47) ;  /* 0x0000002c000c8947 */ /* 0x001fea0003800000 */
.L_x_93:
[----:B------:R-:W-:Y:S05]  /*7d50*/  BSYNC B0 ;  /* 0x0000000000007941 */ /* 0x000fea0003800000 */
.L_x_46:
[----:B------:R-:W-:Y:S01]  /*7d60*/  ULDC.64 UR4, c[0x0][0x300] ;  /* 0x0000c00000047ab9 */ /* 0x000fe20000000a00 */
[C---:B------:R-:W-:Y:S01]  /*7d70*/  LOP3.LUT P4, RZ, R16.reuse, 0x10, RZ, 0xc0, !PT ;  /* 0x0000001010ff7812 */ /* 0x040fe2000788c0ff */
[----:B------:R-:W-:Y:S01]  /*7d80*/  IMAD R2, R7, UR4, RZ ;  /* 0x0000000407027c24 */ /* 0x000fe2000f8e02ff */
[C---:B------:R-:W-:Y:S02]  /*7d90*/  LOP3.LUT P3, RZ, R16.reuse, 0x8, RZ, 0xc0, !PT ;  /* 0x0000000810ff7812 */ /* 0x040fe4000786c0ff */
[----:B------:R-:W-:Y:S01]  /*7da0*/  LOP3.LUT P2, RZ, R16, 0x4, RZ, 0xc0, !PT ;  /* 0x0000000410ff7812 */ /* 0x000fe2000784c0ff */
[C---:B------:R-:W-:Y:S02]  /*7db0*/  IMAD R7, R5.reuse, UR5, R2 ;  /* 0x0000000505077c24 */ /* 0x040fe4000f8e0202 */
[----:B0-----:R-:W-:Y:S01]  /*7dc0*/  IMAD.WIDE.U32 R2, R5, UR4, RZ ;  /* 0x0000000405027c25 */ /* 0x001fe2000f8e00ff */
[----:B------:R-:W-:-:S03]  /*7dd0*/  ULDC.64 UR4, c[0x0][0x310] ;  /* 0x0000c40000047ab9 */ /* 0x000fc60000000a00 */
[----:B------:R-:W-:Y:S02]  /*7de0*/  IMAD.IADD R3, R3, 0x1, R7 ;  /* 0x0000000103037824 */ /* 0x000fe400078e0207 */
[----:B------:R-:W-:Y:S02]  /*7df0*/  IMAD R5, R4, UR4, RZ ;  /* 0x0000000404057c24 */ /* 0x000fe4000f8e02ff */
[----:B------:R-:W-:-:S04]  /*7e00*/  IMAD.WIDE.U32 R2, R6, UR4, R2 ;  /* 0x0000000406027c25 */ /* 0x000fc8000f8e0002 */
[----:B------:R-:W-:Y:S01]  /*7e10*/  IMAD R5, R6, UR5, R5 ;  /* 0x0000000506057c24 */ /* 0x000fe2000f8e0205 */
[----:B------:R-:W-:Y:S02]  /*7e20*/  ULDC.64 UR4, c[0x0][0x308] ;  /* 0x0000c20000047ab9 */ /* 0x000fe40000000a00 */
[----:B------:R-:W-:Y:S02]  /*7e30*/  IMAD R4, R29, UR4, RZ ;  /* 0x000000041d047c24 */ /* 0x000fe4000f8e02ff */
[----:B------:R-:W-:Y:S02]  /*7e40*/  IMAD.IADD R3, R3, 0x1, R5 ;  /* 0x0000000103037824 */ /* 0x000fe400078e0205 */
[C---:B------:R-:W-:Y:S02]  /*7e50*/  IMAD R5, R19.reuse, UR5, R4 ;  /* 0x0000000513057c24 */ /* 0x040fe4000f8e0204 */
[----:B------:R-:W-:Y:S01]  /*7e60*/  IMAD.WIDE.U32 R2, R19, UR4, R2 ;  /* 0x0000000413027c25 */ /* 0x000fe2000f8e0002 */
[----:B------:R-:W-:-:S04]  /*7e70*/  ULDC.64 UR4, c[0x0][0x2e8] ;  /* 0x0000ba0000047ab9 */ /* 0x000fc80000000a00 */
[----:B------:R-:W-:Y:S01]  /*7e80*/  IADD3 R3, R3, R5, RZ ;  /* 0x0000000503037210 */ /* 0x000fe20007ffe0ff */
[----:B------:R-:W-:Y:S01]  /*7e90*/  IMAD R5, R22, 0x4800, R27 ;  /* 0x0000480016057824 */ /* 0x000fe200078e021b */
[----:B------:R-:W-:Y:S01]  /*7ea0*/  LEA R4, P0, R2, UR4, 0x1 ;  /* 0x0000000402047c11 */ /* 0x000fe2000f8008ff */
[----:B------:R-:W-:-:S03]  /*7eb0*/  UMOV UR4, 0xffffffff ;  /* 0xffffffff00047882 */ /* 0x000fc60000000000 */
[----:B------:R-:W-:Y:S01]  /*7ec0*/  LEA.HI.X R6, R2, UR5, R3, 0x1, P0 ;  /* 0x0000000502067c11 */ /* 0x000fe200080f0c03 */
[----:B------:R-:W-:Y:S08]  /*7ed0*/  BRA.DIV UR4, `(.L_x_48) ;  /* 0x0000002a04bc7947 */ /* 0x000ff0000b800000 */
[----:B------:R-:W0:Y:S01]  /*7ee0*/  SHFL.IDX PT, R14, R4, RZ, 0x181f ;  /* 0x00181fff040e7589 */ /* 0x000e2200000e0000 */
[----:B------:R-:W-:-:S03]  /*7ef0*/  ISETP.GE.AND P0, PT, R33, 0x1, PT ;  /* 0x000000012100780c */ /* 0x000fc60003f06270 */
[----:B------:R-:W1:Y:S04]  /*7f00*/  SHFL.IDX PT, R2, R6, RZ, 0x181f ;  /* 0x00181fff06027589 */ /* 0x000e6800000e0000 */
[----:B------:R-:W-:Y:S06]  /*7f10*/  SHFL.IDX PT, R8, R6, 0x1, 0x181f ;  /* 0x00381f0006087f89 */ /* 0x000fec00000e0000 */
[----:B------:R-:W-:-:S02]  /*7f20*/  @P0 LEA R7, R5, UR39, 0x1 ;  /* 0x0000002705070c11 */ /* 0x000fc4000f8e08ff */
[----:B0-----:R-:W-:-:S05]  /*7f30*/  @P0 LEA R14, P1, R37, R14, 0x1 ;  /* 0x0000000e250e0211 */ /* 0x001fca00078208ff */
[----:B-1----:R-:W-:Y:S02]  /*7f40*/  @P0 IMAD.X R3, RZ, RZ, R2, P1 ;  /* 0x000000ffff030224 */ /* 0x002fe400008e0602 */
[----:B------:R-:W-:Y:S02]  /*7f50*/  @P0 IMAD.MOV.U32 R2, RZ, RZ, R14 ;  /* 0x000000ffff020224 */ /* 0x000fe400078e000e */
[----:B------:R-:W0:Y:S04]  /*7f60*/  SHFL.IDX PT, R14, R4, 0x1, 0x181f ;  /* 0x00381f00040e7f89 */ /* 0x000e2800000e0000 */
[----:B------:R-:W-:Y:S04]  /*7f70*/  @P0 LDGSTS.E.BYPASS.LTC128B.128 [R7+0x18400], desc[UR36][R2.64], !P4 ;  /* 0x1840000002070fae */ /* 0x000fe8000e101d64 */
[----:B------:R-:W-:Y:S04]  /*7f80*/  @P0 LDGSTS.E.BYPASS.LTC128B.128 [R7+0x1b400], desc[UR36][R2.64+0x80], !P3 ;  /* 0x1b40008002070fae */ /* 0x000fe8000d901d64 */
[----:B------:R1:W-:Y:S01]  /*7f90*/  @P0 LDGSTS.E.BYPASS.LTC128B.128 [R7+0x1e400], desc[UR36][R2.64+0x100], !P2 ;  /* 0x1e40010002070fae */ /* 0x0003e2000d101d64 */
[----:B------:R-:W-:-:S03]  /*7fa0*/  ISETP.GE.AND P0, PT, R33, 0x11, PT ;  /* 0x000000112100780c */ /* 0x000fc60003f06270 */
[----:B-1----:R-:W-:Y:S10]  /*7fb0*/  SHFL.IDX PT, R7, R6, 0x2, 0x181f ;  /* 0x00581f0006077f89 */ /* 0x002ff400000e0000 */
[----:B0-----:R-:W-:-:S02]  /*7fc0*/  @P0 LEA R14, P1, R37, R14, 0x1 ;  /* 0x0000000e250e0211 */ /* 0x001fc400078208ff */
[----:B------:R-:W-:Y:S02]  /*7fd0*/  @P0 LEA R21, R5, UR39, 0x1 ;  /* 0x0000002705150c11 */ /* 0x000fe4000f8e08ff */
[----:B------:R-:W-:Y:S01]  /*7fe0*/  @P0 MOV R2, R14 ;  /* 0x0000000e00020202 */ /* 0x000fe20000000f00 */
[----:B------:R-:W-:Y:S01]  /*7ff0*/  @P0 IMAD.X R9, RZ, RZ, R8, P1 ;  /* 0x000000ffff090224 */ /* 0x000fe200008e0608 */
[----:B------:R-:W0:Y:S03]  /*8000*/  SHFL.IDX PT, R14, R4, 0x2, 0x181f ;  /* 0x00581f00040e7f89 */ /* 0x000e2600000e0000 */
[----:B------:R-:W-:-:S05]  /*8010*/  @P0 IMAD.MOV.U32 R3, RZ, RZ, R9 ;  /* 0x000000ffff030224 */ /* 0x000fca00078e0009 */
[----:B------:R-:W-:Y:S04]  /*8020*/  @P0 LDGSTS.E.BYPASS.LTC128B.128 [R21+0x18c00], desc[UR36][R2.64], !P4 ;  /* 0x18c0000002150fae */ /* 0x000fe8000e101d64 */
[----:B------:R-:W-:Y:S04]  /*8030*/  @P0 LDGSTS.E.BYPASS.LTC128B.128 [R21+0x1bc00], desc[UR36][R2.64+0x80], !P3 ;  /* 0x1bc0008002150fae */ /* 0x000fe8000d901d64 */
[----:B------:R1:W-:Y:S01]  /*8040*/  @P0 LDGSTS.E.BYPASS.LTC128B.128 [R21+0x1ec00], desc[UR36][R2.64+0x100], !P2 ;  /* 0x1ec0010002150fae */ /* 0x0003e2000d101d64 */
[----:B------:R-:W-:-:S13]  /*8050*/  ISETP.GE.AND P0, PT, R33, 0x21, PT ;  /* 0x000000212100780c */ /* 0x000fda0003f06270 */
[----:B0-----:R-:W-:Y:S02]  /*8060*/  @P0 LEA R14, P1, R37, R14, 0x1 ;  /* 0x0000000e250e0211 */ /* 0x001fe400078208ff */
[----:B------:R-:W-:-:S03]  /*8070*/  @P0 LEA R9, R5, UR39, 0x1 ;  /* 0x0000002705090c11 */ /* 0x000fc6000f8e08ff */
[----:B------:R-:W-:Y:S02]  /*8080*/  @P0 IMAD.X R7, RZ, RZ, R7, P1 ;  /* 0x000000ffff070224 */ /* 0x000fe400008e0607 */
[----:B-1----:R-:W-:Y:S02]  /*8090*/  @P0 IMAD.MOV.U32 R2, RZ, RZ, R14 ;  /* 0x000000ffff020224 */ /* 0x002fe400078e000e */
[----:B------:R-:W0:Y:S01]  /*80a0*/  SHFL.IDX PT, R14, R4, 0x3, 0x181f ;  /* 0x00781f00040e7f89 */ /* 0x000e2200000e0000 */
[----:B------:R-:W-:-:S03]  /*80b0*/  @P0 MOV R3, R7 ;  /* 0x0000000700030202 */ /* 0x000fc60000000f00 */
[----:B------:R-:W1:Y:S04]  /*80c0*/  SHFL.IDX PT, R7, R6, 0x3, 0x181f ;  /* 0x00781f0006077f89 */ /* 0x000e6800000e0000 */
[----:B------:R-:W-:Y:S04]  /*80d0*/  @P0 LDGSTS.E.BYPASS.LTC128B.128 [R9+0x19400], desc[UR36][R2.64], !P4 ;  /* 0x1940000002090fae */ /* 0x000fe8000e101d64 */
[----:B------:R-:W-:Y:S04]  /*80e0*/  @P0 LDGSTS.E.BYPASS.LTC128B.128 [R9+0x1c400], desc[UR36][R2.64+0x80], !P3 ;  /* 0x1c40008002090fae */ /* 0x000fe8000d901d64 */
[----:B------:R2:W-:Y:S01]  /*80f0*/  @P0 LDGSTS.E.BYPASS.LTC128B.128 [R9+0x1f400], desc[UR36][R2.64+0x100], !P2 ;  /* 0x1f40010002090fae */ /* 0x0005e2000d101d64 */
[----:B------:R-:W-:-:S13]  /*8100*/  ISETP.GE.AND P0, PT, R33, 0x31, PT ;  /* 0x000000312100780c */ /* 0x000fda0003f06270 */
[----:B0-----:R-:W-:Y:S02]  /*8110*/  @P0 LEA R14, P1, R37, R14, 0x1 ;  /* 0x0000000e250e0211 */ /* 0x001fe400078208ff */
[----:B------:R-:W-:-:S03]  /*8120*/  @P0 LEA R21, R5, UR39, 0x1 ;  /* 0x0000002705150c11 */ /* 0x000fc6000f8e08ff */
[----:B-1----:R-:W-:Y:S02]  /*8130*/  @P0 IMAD.X R7, RZ, RZ, R7, P1 ;  /* 0x000000ffff070224 */ /* 0x002fe400008e0607 */
[----:B--2---:R-:W-:Y:S02]  /*8140*/  @P0 IMAD.MOV.U32 R2, RZ, RZ, R14 ;  /* 0x000000ffff020224 */ /* 0x004fe400078e000e */
[----:B------:R-:W0:Y:S01]  /*8150*/  SHFL.IDX PT, R14, R4, 0x4, 0x181f ;  /* 0x00981f00040e7f89 */ /* 0x000e2200000e0000 */
[----:B------:R-:W-:-:S03]  /*8160*/  @P0 IMAD.MOV.U32 R3, RZ, RZ, R7 ;  /* 0x000000ffff030224 */ /* 0x000fc600078e0007 */
[----:B------:R-:W1:Y:S04]  /*8170*/  SHFL.IDX PT, R7, R6, 0x4, 0x181f ;  /* 0x00981f0006077f89 */ /* 0x000e6800000e0000 */
[----:B------:R-:W-:Y:S04]  /*8180*/  @P0 LDGSTS.E.BYPASS.LTC128B.128 [R21+0x19c00], desc[UR36][R2.64], !P4 ;  /* 0x19c0000002150fae */ /* 0x000fe8000e101d64 */
[----:B------:R-:W-:Y:S04]  /*8190*/  @P0 LDGSTS.E.BYPASS.LTC128B.128 [R21+0x1cc00], desc[UR36][R2.64+0x80], !P3 ;  /* 0x1cc0008002150fae */ /* 0x000fe8000d901d64 */
[----:B------:R2:W-:Y:S01]  /*81a0*/  @P0 LDGSTS.E.BYPASS.LTC128B.128 [R21+0x1fc00], desc[UR36][R2.64+0x100], !P2 ;  /* 0x1fc0010002150fae */ /* 0x0005e2000d101d64 */
[----:B------:R-:W-:-:S13]  /*81b0*/  ISETP.GE.AND P0, PT, R33, 0x41, PT ;  /* 0x000000412100780c */ /* 0x000fda0003f06270 */
[----:B0-----:R-:W-:Y:S02]  /*81c0*/  @P0 LEA R14, P1, R37, R14, 0x1 ;  /* 0x0000000e250e0211 */ /* 0x001fe400078208ff */
[----:B------:R-:W-:Y:S02]  /*81d0*/  @P0 LEA R9, R5, UR39, 0x1 ;  /* 0x0000002705090c11 */ /* 0x000fe4000f8e08ff */
[----:B-1----:R-:W-:Y:S01]  /*81e0*/  @P0 IADD3.X R7, RZ, R7, RZ, P1, !PT ;  /* 0x00000007ff070210 */ /* 0x002fe20000ffe4ff */
[----:B--2---:R-:W-:Y:S02]  /*81f0*/  @P0 IMAD.MOV.U32 R2, RZ, RZ, R14 ;  /* 0x000000ffff020224 */ /* 0x004fe400078e000e */
[----:B------:R0:W1:Y:S02]  /*8200*/  SHFL.IDX PT, R14, R4, 0x5, 0x181f ;  /* 0x00b81f00040e7f89 */ /* 0x00006400000e0000 */
[----:B------:R-:W-:Y:S02]  /*8210*/  @P0 IMAD.MOV.U32 R3, RZ, RZ, R7 ;  /* 0x000000ffff030224 */ /* 0x000fe400078e0007 */
[----:B------:R0:W2:Y:S04]  /*8220*/  SHFL.IDX PT, R7, R6, 0x5, 0x181f ;  /* 0x00b81f0006077f89 */ /* 0x0000a800000e0000 */
[----:B------:R0:W-:Y:S04]  /*8230*/  @P0 LDGSTS.E.BYPASS.LTC128B.128 [R9+0x1a400], desc[UR36][R2.64], !P4 ;  /* 0x1a40000002090fae */ /* 0x0001e8000e101d64 */
[----:B------:R0:W-:Y:S04]  /*8240*/  @P0 LDGSTS.E.BYPASS.LTC128B.128 [R9+0x1d400], desc[UR36][R2.64+0x80], !P3 ;  /* 0x1d40008002090fae */ /* 0x0001e8000d901d64 */
[----:B------:R0:W-:Y:S02]  /*8250*/  @P0 LDGSTS.E.BYPASS.LTC128B.128 [R9+0x20400], desc[UR36][R2.64+0x100], !P2 ;  /* 0x2040010002090fae */ /* 0x0001e4000d101d64 */
.L_x_107:
[----:B------:R-:W-:-:S13]  /*8260*/  ISETP.GE.AND P0, PT, R33, 0x51, PT ;  /* 0x000000512100780c */ /* 0x000fda0003f06270 */
[----:B01----:R-:W-:Y:S02]  /*8270*/  @P0 LEA R2, P1, R37, R14, 0x1 ;  /* 0x0000000e25020211 */ /* 0x003fe400078208ff */
[----:B------:R-:W-:-:S03]  /*8280*/  @P0 LEA R5, R5, UR39, 0x1 ;  /* 0x0000002705050c11 */ /* 0x000fc6000f8e08ff */
[----:B--2---:R-:W-:-:S05]  /*8290*/  @P0 IMAD.X R3, RZ, RZ, R7, P1 ;  /* 0x000000ffff030224 */ /* 0x004fca00008e0607 */
[----:B------:R-:W-:Y:S01]  /*82a0*/  @!PT LDS RZ, [RZ] ;  /* 0x00000000fffff984 */ /* 0x000fe20000000800 */
[----:B------:R-:W-:Y:S01]  /*82b0*/  @!PT LDS RZ, [RZ] ;  /* 0x00000000fffff984 */ /* 0x000fe20000000800 */
[----:B------:R-:W-:Y:S01]  /*82c0*/  @!PT LDS RZ, [RZ] ;  /* 0x00000000fffff984 */ /* 0x000fe20000000800 */
[----:B------:R0:W-:Y:S04]  /*82d0*/  @P0 LDGSTS.E.BYPASS.LTC128B.128 [R5+0x1ac00], desc[UR36][R2.64], !P4 ;  /* 0x1ac0000002050fae */ /* 0x0001e8000e101d64 */
[----:B------:R0:W-:Y:S04]  /*82e0*/  @P0 LDGSTS.E.BYPASS.LTC128B.128 [R5+0x1dc00], desc[UR36][R2.64+0x80], !P3 ;  /* 0x1dc0008002050fae */ /* 0x0001e8000d901d64 */
[----:B------:R0:W-:Y:S01]  /*82f0*/  @P0 LDGSTS.E.BYPASS.LTC128B.128 [R5+0x20c00], desc[UR36][R2.64+0x100], !P2 ;  /* 0x20c0010002050fae */ /* 0x0001e2000d101d64 */
[----:B------:R-:W-:Y:S01]  /*8300*/  PLOP3.LUT P0, PT, PT, PT, PT, 0x80, 0x0 ;  /* 0x000000000000781c */ /* 0x000fe20003f0f070 */
[----:B------:R-:W-:-:S12]  /*8310*/  NOP ;  /* 0x0000000000007918 */ /* 0x000fd80000000000 */
.L_x_49:
[----:B------:R-:W-:Y:S02]  /*8320*/  PLOP3.LUT P1, PT, P1, P0, PT, 0xa2, 0x0 ;  /* 0x000000000000781c */ /* 0x000fe40000f21472 */
[----:B------:R-:W-:-:S08]  /*8330*/  @P0 R2UR P1, UR4, R0 ;  /* 0x00000000000402ca */ /* 0x000fd00000020000 */
[----:B------:R-:W-:-:S05]  /*8340*/  @P0 PLOP3.LUT P0, PT, P1, PT, PT, 0x80, 0x0 ;  /* 0x000000000000081c */ /* 0x000fca0000f0f070 */
[----:B------:R-:W-:Y:S01]  /*8350*/  @!P1 SYNCS.ARRIVE.TRANS64.RED.A0T1 RZ, [UR4+0x2a830], RZ ;  /* 0x02a830ffffff99a7 */ /* 0x000fe20008200404 */
[----:B------:R-:W-:Y:S07]  /*8360*/  @!P1 ARRIVES.LDGSTSBAR.64.TRANSCNT [UR4+0x2a830] ;  /* 0x02a83000ff0099b0 */ /* 0x000fee0008000a84 */
[----:B------:R-:W-:Y:S05]  /*8370*/  @P0 BRA.U.ANY `(.L_x_49) ;  /* 0xfffffffd00e80947 */ /* 0x000fea000393ffff */
[----:B------:R-:W-:Y:S01]  /*8380*/  NOP ;  /* 0x0000000000007918 */ /* 0x000fe20000000000 */
[----:B------:R-:W-:-:S13]  /*8390*/  LOP3.LUT P2, RZ, R16, 0x20, RZ, 0xc0, !PT ;  /* 0x0000002010ff7812 */ /* 0x000fda000784c0ff */
[----:B------:R-:W-:Y:S05]  /*83a0*/  @!P2 BRA `(.L_x_50) ;  /* 0x000000000004a947 */ /* 0x000fea0003800000 */
[----:B------:R-:W-:Y:S01]  /*83b0*/  BPT.TRAP 0x1 ;  /* 0x000000040000795c */ /* 0x000fe20000300000 */
.L_x_50:
[----:B------:R1:W-:Y:S02]  /*83c0*/  SYNCS.ARRIVE.TRANS64.A1T0 RZ, [R0+URZ+0x2a830], RZ ;  /* 0x02a830ff00ff79a7 */ /* 0x0003e4000810003f */
[----:B------:R-:W-:Y:S05]  /*83d0*/  WARPSYNC.ALL ;  /* 0x0000000000007948 */ /* 0x000fea0003800000 */
[----:B------:R-:W-:-:S04]  /*83e0*/  UIADD3 UR4, UR39, 0xc400, URZ ;  /* 0x0000c40027047890 */ /* 0x000fc8000fffe03f */
[----:B------:R-:W-:Y:S01]  /*83f0*/  ULOP3.LUT UP0, URZ, UR4, 0x3ff, URZ, 0xc0, !UPT ;  /* 0x000003ff043f7892 */ /* 0x000fe2000f80c03f */
[----:B------:R-:W-:Y:S05]  /*8400*/  BAR.SYNC.DEFER_BLOCKING 0x8, 0x180 ;  /* 0x0206000000007b1d */ /* 0x000fea0000010000 */
[----:B------:R-:W-:-:S13]  /*8410*/  PLOP3.LUT P0, PT, PT, PT, UP0, 0x80, 0x0 ;  /* 0x000000000000781c */ /* 0x000fda0003f0f008 */
[----:B------:R-:W-:Y:S05]  /*8420*/  @!P0 BRA `(.L_x_51) ;  /* 0x0000000000408947 */ /* 0x000fea0003800000 */
[----:B0-----:R-:W-:Y:S01]  /*8430*/  MOV R2, 0x0 ;  /* 0x0000000000027802 */ /* 0x001fe20000000f00 */
[----:B------:R-:W-:Y:S01]  /*8440*/  ULDC.64 UR6, c[0x4][0xf0] ;  /* 0x01003c0000067ab9 */ /* 0x000fe20000000a00 */
[----:B------:R-:W-:Y:S01]  /*8450*/  ULDC.64 UR8, c[0x4][0xf8] ;  /* 0x01003e0000087ab9 */ /* 0x000fe20000000a00 */
[----:B------:R-:W-:Y:S01]  /*8460*/  ULDC.64 UR4, c[0x4][0x88] ;  /* 0x0100220000047ab9 */ /* 0x000fe20000000a00 */
[----:B------:R-:W-:Y:S01]  /*8470*/  MOV R4, UR6 ;  /* 0x0000000600047c02 */ /* 0x000fe20008000f00 */
[----:B------:R-:W-:Y:S01]  /*8480*/  IMAD.U32 R5, RZ, RZ, UR7 ;  /* 0x00000007ff057e24 */ /* 0x000fe2000f8e00ff */
[----:B------:R-:W0:Y:S01]  /*8490*/  LDC.64 R2, c[0x4][R2] ;  /* 0x0100000002027b82 */ /* 0x000e220000000a00 */
[----:B------:R-:W-:Y:S01]  /*84a0*/  IMAD.U32 R6, RZ, RZ, UR8 ;  /* 0x00000008ff067e24 */ /* 0x000fe2000f8e00ff */
[----:B------:R-:W-:Y:S01]  /*84b0*/  MOV R10, UR4 ;  /* 0x00000004000a7c02 */ /* 0x000fe20008000f00 */
[----:B------:R-:W-:Y:S01]  /*84c0*/  IMAD.U32 R7, RZ, RZ, UR9 ;  /* 0x00000009ff077e24 */ /* 0x000fe2000f8e00ff */
[----:B------:R-:W-:Y:S01]  /*84d0*/  MOV R13, RZ ;  /* 0x000000ff000d7202 */ /* 0x000fe20000000f00 */
[----:B------:R-:W-:-:S02]  /*84e0*/  IMAD.U32 R11, RZ, RZ, UR5 ;  /* 0x00000005ff0b7e24 */ /* 0x000fc4000f8e00ff */
[----:B------:R-:W-:Y:S02]  /*84f0*/  IMAD.MOV.U32 R8, RZ, RZ, 0x70 ;  /* 0x00000070ff087424 */ /* 0x000fe400078e00ff */
[----:B------:R-:W-:-:S07]  /*8500*/  IMAD.MOV.U32 R12, RZ, RZ, 0x1 ;  /* 0x00000001ff0c7424 */ /* 0x000fce00078e00ff */
[----:B------:R-:W-:-:S07]  /*8510*/  LEPC R20, `(.L_x_51) ;  /* 0x000000001014794e */ /* 0x000fce0000000000 */
[----:B01----:R-:W-:Y:S05]  /*8520*/  CALL.ABS.NOINC R2 ;  /* 0x0000000002007343 */ /* 0x003fea0003c00000 */
.L_x_51:
[----:B-1----:R-:W1:Y:S01]  /*8530*/  LDC R0, c[0x0][0x448] ;  /* 0x00011200ff007b82 */ /* 0x002e620000000800 */
[----:B0-----:R-:W-:Y:S01]  /*8540*/  IMAD.MOV R3, RZ, RZ, -R24 ;  /* 0x000000ffff037224 */ /* 0x001fe200078e0a18 */
[----:B------:R-:W-:Y:S01]  /*8550*/  ULDC UR4, c[0x0][0xc38] ;  /* 0x00030e0000047ab9 */ /* 0x000fe20000000800 */
[----:B------:R-:W-:Y:S02]  /*8560*/  SHF.R.S32.HI R6, RZ, 0x1f, R23 ;  /* 0x0000001fff067819 */ /* 0x000fe40000011417 */
[----:B------:R-:W-:Y:S01]  /*8570*/  IMAD R4, R3, UR4, R36 ;  /* 0x0000000403047c24 */ /* 0x000fe2000f8e0224 */
[----:B------:R-:W-:Y:S01]  /*8580*/  ULDC.64 UR4, c[0x0][0x2d8] ;  /* 0x0000b60000047ab9 */ /* 0x000fe20000000a00 */
[----:B------:R-:W-:Y:S02]  /*8590*/  LOP3.LUT P3, RZ, R16, 0x400, RZ, 0xc0, !PT ;  /* 0x0000040010ff7812 */ /* 0x000fe4000786c0ff */
[----:B------:R-:W-:Y:S01]  /*85a0*/  IMAD.SHL.U32 R4, R4, 0x80, RZ ;  /* 0x0000008004047824 */ /* 0x000fe200078e00ff */
[----:B------:R-:W-:-:S02]  /*85b0*/  LOP3.LUT P4, RZ, R16, 0x200, RZ, 0xc0, !PT ;  /* 0x0000020010ff7812 */ /* 0x000fc4000788c0ff */
[----:B------:R-:W-:Y:S02]  /*85c0*/  LOP3.LUT P5, RZ, R16, 0x100, RZ, 0xc0, !PT ;  /* 0x0000010010ff7812 */ /* 0x000fe400078ac0ff */
[----:B------:R-:W-:Y:S02]  /*85d0*/  LOP3.LUT R7, R26, R4, RZ, 0xfc, !PT ;  /* 0x000000041a077212 */ /* 0x000fe400078efcff */
[----:B------:R-:W-:-:S03]  /*85e0*/  LEA R20, R27, UR39, 0x1 ;  /* 0x000000271b147c11 */ /* 0x000fc6000f8e08ff */
[----:B------:R-:W-:Y:S01]  /*85f0*/  IMAD.MOV.U32 R5, RZ, RZ, R7 ;  /* 0x000000ffff057224 */ /* 0x000fe200078e0007 */
[----:B-1----:R-:W-:-:S13]  /*8600*/  ISETP.NE.AND P0, PT, R0, 0x1, PT ;  /* 0x000000010000780c */ /* 0x002fda0003f05270 */
[----:B------:R-:W0:Y:S08]  /*8610*/  @P0 LDC R2, c[0x0][0x44c] ;  /* 0x00011300ff020b82 */ /* 0x000e300000000800 */
[----:B------:R-:W1:Y:S01]  /*8620*/  @P0 LDC R9, c[0x0][0x450] ;  /* 0x00011400ff090b82 */ /* 0x000e620000000800 */
[----:B0-----:R-:W-:-:S05]  /*8630*/  @P0 IMAD.HI.U32 R2, R7, R2, RZ ;  /* 0x0000000207020227 */ /* 0x001fca00078e00ff */
[----:B-1----:R-:W-:Y:S01]  /*8640*/  @P0 SHF.R.U32.HI R5, RZ, R9, R2 ;  /* 0x00000009ff050219 */ /* 0x002fe20000011602 */
[----:B------:R-:W-:-:S04]  /*8650*/  IMAD R2, R29, UR4, RZ ;  /* 0x000000041d027c24 */ /* 0x000fc8000f8e02ff */
[C---:B------:R-:W-:Y:S02]  /*8660*/  IMAD R9, R19.reuse, UR5, R2 ;  /* 0x0000000513097c24 */ /* 0x040fe4000f8e0202 */
[----:B------:R-:W-:Y:S01]  /*8670*/  IMAD.WIDE.U32 R2, R19, UR4, RZ ;  /* 0x0000000413027c25 */ /* 0x000fe2000f8e00ff */
[----:B------:R-:W-:-:S03]  /*8680*/  ULDC.64 UR4, c[0x0][0x2e0] ;  /* 0x0000b80000047ab9 */ /* 0x000fc60000000a00 */
[----:B------:R-:W-:Y:S01]  /*8690*/  IMAD R6, R6, UR4, RZ ;  /* 0x0000000406067c24 */ /* 0x000fe2000f8e02ff */
[----:B------:R-:W-:-:S03]  /*86a0*/  IADD3 R3, R3, R9, RZ ;  /* 0x0000000903037210 */ /* 0x000fc60007ffe0ff */
[C---:B------:R-:W-:Y:S02]  /*86b0*/  IMAD R9, R23.reuse, UR5, R6 ;  /* 0x0000000517097c24 */ /* 0x040fe4000f8e0206 */
[----:B------:R-:W-:Y:S02]  /*86c0*/  IMAD.MOV R6, RZ, RZ, -R5 ;  /* 0x000000ffff067224 */ /* 0x000fe400078e0a05 */
[----:B------:R-:W-:Y:S01]  /*86d0*/  IMAD.WIDE.U32 R2, R23, UR4, R2 ;  /* 0x0000000417027c25 */ /* 0x000fe2000f8e0002 */
[----:B------:R-:W-:-:S03]  /*86e0*/  ULDC.64 UR4, c[0x0][0x2d0] ;  /* 0x0000b40000047ab9 */ /* 0x000fc60000000a00 */
[----:B------:R-:W-:Y:S01]  /*86f0*/  IMAD R7, R0, R6, R7 ;  /* 0x0000000600077224 */ /* 0x000fe200078e0207 */
[----:B------:R-:W-:Y:S01]  /*8700*/  SHF.R.S32.HI R0, RZ, 0x1f, R5 ;  /* 0x0000001fff007819 */ /* 0x000fe20000011405 */
[----:B------:R-:W-:-:S04]  /*8710*/  IMAD.IADD R3, R3, 0x1, R9 ;  /* 0x0000000103037824 */ /* 0x000fc800078e0209 */
[----:B------:R-:W-:Y:S02]  /*8720*/  IMAD R0, R0, UR4, RZ ;  /* 0x0000000400007c24 */ /* 0x000fe4000f8e02ff */
[----:B------:R-:W-:-:S04]  /*8730*/  IMAD.WIDE.U32 R2, R5, UR4, R2 ;  /* 0x0000000405027c25 */ /* 0x000fc8000f8e0002 */
[----:B------:R-:W-:Y:S01]  /*8740*/  IMAD R5, R5, UR5, R0 ;  /* 0x0000000505057c24 */ /* 0x000fe2000f8e0200 */
[----:B------:R-:W-:Y:S01]  /*8750*/  SHF.R.S32.HI R0, RZ, 0x1f, R7 ;  /* 0x0000001fff007819 */ /* 0x000fe20000011407 */
[----:B------:R-:W-:Y:S02]  /*8760*/  ULDC.64 UR4, c[0x0][0x2c8] ;  /* 0x0000b20000047ab9 */ /* 0x000fe40000000a00 */
[----:B------:R-:W-:Y:S02]  /*8770*/  IMAD.IADD R3, R3, 0x1, R5 ;  /* 0x0000000103037824 */ /* 0x000fe400078e0205 */
[----:B------:R-:W-:Y:S02]  /*8780*/  IMAD R0, R0, UR4, RZ ;  /* 0x0000000400007c24 */ /* 0x000fe4000f8e02ff */
[----:B------:R-:W-:-:S04]  /*8790*/  IMAD.WIDE.U32 R2, R7, UR4, R2 ;  /* 0x0000000407027c25 */ /* 0x000fc8000f8e0002 */
[----:B------:R-:W-:Y:S01]  /*87a0*/  IMAD R5, R7, UR5, R0 ;  /* 0x0000000507057c24 */ /* 0x000fe2000f8e0200 */
[----:B------:R-:W-:Y:S02]  /*87b0*/  ULDC.64 UR4, c[0x0][0x280] ;  /* 0x0000a00000047ab9 */ /* 0x000fe40000000a00 */
[----:B------:R-:W-:Y:S01]  /*87c0*/  LEA R0, P0, R2, UR4, 0x1 ;  /* 0x0000000402007c11 */ /* 0x000fe2000f8008ff */
[----:B------:R-:W-:Y:S01]  /*87d0*/  UMOV UR4, 0xffffffff ;  /* 0xffffffff00047882 */ /* 0x000fe20000000000 */
[----:B------:R-:W-:-:S04]  /*87e0*/  IADD3 R5, R3, R5, RZ ;  /* 0x0000000503057210 */ /* 0x000fc80007ffe0ff */
[----:B------:R-:W-:Y:S01]  /*87f0*/  LEA.HI.X R5, R2, UR5, R5, 0x1, P0 ;  /* 0x0000000502057c11 */ /* 0x000fe200080f0c05 */
[----:B------:R-:W-:Y:S06]  /*8800*/  BRA.DIV UR4, `(.L_x_52) ;  /* 0x0000002a046c7947 */ /* 0x000fec000b800000 */
[----:B------:R-:W0:Y:S01]  /*8810*/  SHFL.IDX PT, R14, R0, RZ, 0x181f ;  /* 0x00181fff000e7589 */ /* 0x000e2200000e0000 */
[----:B------:R-:W-:-:S03]  /*8820*/  IMAD.IADD R4, R34, 0x1, R4 ;  /* 0x0000000122047824 */ /* 0x000fc600078e0204 */
[----:B------:R-:W1:Y:S02]  /*8830*/  SHFL.IDX PT, R2, R5, RZ, 0x181f ;  /* 0x00181fff05027589 */ /* 0x000e6400000e0000 */
[C---:B------:R-:W-:Y:S02]  /*8840*/  ISETP.GE.AND P0, PT, R4.reuse, UR40, PT ;  /* 0x0000002804007c0c */ /* 0x040fe4000bf06270 */
[----:B------:R-:W-:Y:S01]  /*8850*/  SHFL.IDX PT, R6, R5, 0x1, 0x181f ;  /* 0x00381f0005067f89 */ /* 0x000fe200000e0000 */
[----:B------:R-:W-:-:S10]  /*8860*/  IADD3 R7, R4, 0x10, RZ ;  /* 0x0000001004077810 */ /* 0x000fd40007ffe0ff */
[----:B0-----:R-:W-:-:S05]  /*8870*/  @!P0 LEA R14, P1, R37, R14, 0x1 ;  /* 0x0000000e250e8211 */ /* 0x001fca00078208ff */
[----:B-1----:R-:W-:Y:S02]  /*8880*/  @!P0 IMAD.X R3, RZ, RZ, R2, P1 ;  /* 0x000000ffff038224 */ /* 0x002fe400008e0602 */
[----:B------:R-:W-:Y:S02]  /*8890*/  @!P0 IMAD.MOV.U32 R2, RZ, RZ, R14 ;  /* 0x000000ffff028224 */ /* 0x000fe400078e000e */
[----:B------:R-:W0:Y:S04]  /*88a0*/  SHFL.IDX PT, R14, R0, 0x1, 0x181f ;  /* 0x00381f00000e7f89 */ /* 0x000e2800000e0000 */
[----:B------:R-:W-:Y:S04]  /*88b0*/  @!P0 LDGSTS.E.BYPASS.LTC128B.128 [R20+0xc400], desc[UR36][R2.64], !P3 ;  /* 0x0c40000002148fae */ /* 0x000fe8000d901d64 */
[----:B------:R-:W-:Y:S04]  /*88c0*/  @!P0 LDGSTS.E.BYPASS.LTC128B.128 [R20+0x10400], desc[UR36][R2.64+0x80], !P4 ;  /* 0x1040008002148fae */ /* 0x000fe8000e101d64 */
[----:B------:R1:W-:Y:S01]  /*88d0*/  @!P0 LDGSTS.E.BYPASS.LTC128B.128 [R20+0x14400], desc[UR36][R2.64+0x100], !P5 ;  /* 0x1440010002148fae */ /* 0x0003e2000e901d64 */
[----:B------:R-:W-:-:S13]  /*88e0*/  ISETP.GE.AND P0, PT, R7, UR40, PT ;  /* 0x0000002807007c0c */ /* 0x000fda000bf06270 */
[----:B0-----:R-:W-:-:S05]  /*88f0*/  @!P0 LEA R14, P1, R37, R14, 0x1 ;  /* 0x0000000e250e8211 */ /* 0x001fca00078208ff */
[----:B------:R-:W-:Y:S02]  /*8900*/  @!P0 IMAD.X R7, RZ, RZ, R6, P1 ;  /* 0x000000ffff078224 */ /* 0x000fe400008e0606 */
[----:B-1----:R-:W-:Y:S01]  /*8910*/  @!P0 IMAD.MOV.U32 R2, RZ, RZ, R14 ;  /* 0x000000ffff028224 */ /* 0x002fe200078e000e */
[----:B------:R-:W-:Y:S01]  /*8920*/  SHFL.IDX PT, R6, R5, 0x2, 0x181f ;  /* 0x00581f0005067f89 */ /* 0x000fe200000e0000 */
[----:B------:R-:W-:Y:S01]  /*8930*/  @!P0 IMAD.MOV.U32 R3, RZ, RZ, R7 ;  /* 0x000000ffff038224 */ /* 0x000fe200078e0007 */
[----:B------:R-:W-:Y:S02]  /*8940*/  IADD3 R7, R4, 0x20, RZ ;  /* 0x0000002004077810 */ /* 0x000fe40007ffe0ff */
        /* <DEDUP_REMOVED lines=52> */
[----:B------:R0:W1:Y:S01]  /*8c90*/  SHFL.IDX PT, R6, R5, 0x7, 0x181f ;  /* 0x00f81f0005067f89 */ /* 0x00006200000e0000 */
[----:B------:R-:W-:-:S03]  /*8ca0*/  @!P0 IMAD.MOV.U32 R3, RZ, RZ, R7 ;  /* 0x000000ffff038224 */ /* 0x000fc600078e0007 */
[----:B------:R0:W2:Y:S04]  /*8cb0*/  SHFL.IDX PT, R14, R0, 0x7, 0x181f ;  /* 0x00f81f00000e7f89 */ /* 0x0000a800000e0000 */
[----:B------:R0:W-:Y:S04]  /*8cc0*/  @!P0 LDGSTS.E.BYPASS.LTC128B.128 [R20+0xf400], desc[UR36][R2.64], !P3 ;  /* 0x0f40000002148fae */ /* 0x0001e8000d901d64 */
[----:B------:R0:W-:Y:S04]  /*8cd0*/  @!P0 LDGSTS.E.BYPASS.LTC128B.128 [R20+0x13400], desc[UR36][R2.64+0x80], !P4 ;  /* 0x1340008002148fae */ /* 0x0001e8000e101d64 */
[----:B------:R0:W-:Y:S02]  /*8ce0*/  @!P0 LDGSTS.E.BYPASS.LTC128B.128 [R20+0x17400], desc[UR36][R2.64+0x100], !P5 ;  /* 0x1740010002148fae */ /* 0x0001e4000e901d64 */
.L_x_124:
[----:B0-----:R-:W3:Y:S01]  /*8cf0*/  LDL R0, [R1] ;  /* 0x0000000001007983 */ /* 0x001ee20000100800 */
[----:B------:R-:W-:-:S04]  /*8d00*/  IADD3 R4, R4, 0x70, RZ ;  /* 0x0000007004047810 */ /* 0x000fc80007ffe0ff */
[----:B------:R-:W-:-:S13]  /*8d10*/  ISETP.GE.AND P0, PT, R4, UR40, PT ;  /* 0x0000002804007c0c */ /* 0x000fda000bf06270 */
[----:B--2---:R-:W-:-:S05]  /*8d20*/  @!P0 LEA R2, P1, R37, R14, 0x1 ;  /* 0x0000000e25028211 */ /* 0x004fca00078208ff */
[----:B-1----:R-:W-:-:S05]  /*8d30*/  @!P0 IMAD.X R3, RZ, RZ, R6, P1 ;  /* 0x000000ffff038224 */ /* 0x002fca00008e0606 */
[----:B------:R-:W-:Y:S01]  /*8d40*/  @!PT LDS RZ, [RZ] ;  /* 0x00000000fffff984 */ /* 0x000fe20000000800 */
[----:B------:R-:W-:Y:S01]  /*8d50*/  @!PT LDS RZ, [RZ] ;  /* 0x00000000fffff984 */ /* 0x000fe20000000800 */
[----:B------:R-:W-:Y:S01]  /*8d60*/  @!PT LDS RZ, [RZ] ;  /* 0x00000000fffff984 */ /* 0x000fe20000000800 */
[----:B------:R0:W-:Y:S04]  /*8d70*/  @!P0 LDGSTS.E.BYPASS.LTC128B.128 [R20+0xfc00], desc[UR36][R2.64], !P3 ;  /* 0x0fc0000002148fae */ /* 0x0001e8000d901d64 */
[----:B------:R0:W-:Y:S04]  /*8d80*/  @!P0 LDGSTS.E.BYPASS.LTC128B.128 [R20+0x13c00], desc[UR36][R2.64+0x80], !P4 ;  /* 0x13c0008002148fae */ /* 0x0001e8000e101d64 */
[----:B------:R0:W-:Y:S01]  /*8d90*/  @!P0 LDGSTS.E.BYPASS.LTC128B.128 [R20+0x17c00], desc[UR36][R2.64+0x100], !P5 ;  /* 0x17c0010002148fae */ /* 0x0001e2000e901d64 */
[----:B------:R-:W-:Y:S01]  /*8da0*/  NOP ;  /* 0x0000000000007918 */ /* 0x000fe20000000000 */
[----:B------:R-:W-:Y:S02]  /*8db0*/  SYNCS.ARRIVE.TRANS64.RED.A0T1 RZ, [UR39+0x2a800], RZ ;  /* 0x02a800ffffff79a7 */ /* 0x000fe40008200427 */
[----:B------:R-:W-:Y:S01]  /*8dc0*/  ARRIVES.LDGSTSBAR.64.TRANSCNT [UR39+0x2a800] ;  /* 0x02a80000ff0079b0 */ /* 0x000fe20008000aa7 */
[----:B---3--:R-:W-:-:S04]  /*8dd0*/  LOP3.LUT R0, R0, 0x1, RZ, 0xc, !PT ;  /* 0x0000000100007812 */ /* 0x008fc800078e0cff */
[----:B------:R-:W-:Y:S01]  /*8de0*/  SHF.L.U32 R0, R0, 0x1f, RZ ;  /* 0x0000001f00007819 */ /* 0x000fe200000006ff */
[----:B------:R-:W-:Y:S01]  /*8df0*/  NOP ;  /* 0x0000000000007918 */ /* 0x000fe20000000000 */
[----:B------:R-:W-:Y:S01]  /*8e00*/  SYNCS.ARRIVE.TRANS64.A1T0 RZ, [UR39+0x2a800], RZ ;  /* 0x02a800ffffff79a7 */ /* 0x000fe20008100027 */
[----:B------:R-:W-:Y:S01]  /*8e10*/  BSSY B0, `(.L_x_53) ;  /* 0x0000003000007945 */ /* 0x000fe20003800000 */
[----:B------:R-:W1:Y:S03]  /*8e20*/  SYNCS.PHASECHK.TRANS64.TRYWAIT P0, [UR39+0x2a820], R0 ;  /* 0x02a82000ff0075a7 */ /* 0x000e660008000167 */
[----:B01----:R-:W-:Y:S05]  /*8e30*/  @!P0 BRA `(.L_x_54) ;  /* 0x0000002c00788947 */ /* 0x003fea0003800000 */
.L_x_125:
[----:B------:R-:W-:Y:S05]  /*8e40*/  BSYNC B0 ;  /* 0x0000000000007941 */ /* 0x000fea0003800000 */
.L_x_53:
[----:B------:R-:W-:Y:S01]  /*8e50*/  UISETP.GE.AND UP0, UPT, UR38, 0x61, UPT ;  /* 0x000000612600788c */ /* 0x000fe2000bf06270 */
[----:B------:R-:W-:-:S05]  /*8e60*/  IMAD.U32 R20, RZ, RZ, UR43 ;  /* 0x0000002bff147e24 */ /* 0x000fca000f8e00ff */
[----:B------:R-:W-:-:S13]  /*8e70*/  PLOP3.LUT P0, PT, PT, PT, UP0, 0x40, 0x0 ;  /* 0x000000000000781c */ /* 0x000fda0003f0e808 */
[----:B------:R-:W-:Y:S05]  /*8e80*/  @P0 BRA `(.L_x_55) ;  /* 0x0000000c00b80947 */ /* 0x000fea0003800000 */
[----:B------:R-:W-:Y:S01]  /*8e90*/  BSSY B0, `(.L_x_55) ;  /* 0x00000ed000007945 */ /* 0x000fe20003800000 */
[----:B------:R-:W-:Y:S01]  /*8ea0*/  IMAD.MOV.U32 R21, RZ, RZ, R25 ;  /* 0x000000ffff157224 */ /* 0x000fe200078e0019 */
[----:B------:R-:W-:Y:S01]  /*8eb0*/  MOV R7, R22 ;  /* 0x0000001600077202 */ /* 0x000fe20000000f00 */
[----:B------:R-:W-:Y:S02]  /*8ec0*/  IMAD.U32 R6, RZ, RZ, UR41 ;  /* 0x00000029ff067e24 */ /* 0x000fe4000f8e00ff */
[----:B------:R-:W-:-:S07]  /*8ed0*/  IMAD.U32 R28, RZ, RZ, UR43 ;  /* 0x0000002bff1c7e24 */ /* 0x000fce000f8e00ff */
.L_x_68:
[----:B0-----:R-:W0:Y:S01]  /*8ee0*/  LDC R0, c[0x0][0x430] ;  /* 0x00010c00ff007b82 */ /* 0x001e220000000800 */
[----:B------:R-:W-:Y:S01]  /*8ef0*/  ISETP.GT.U32.AND P0, PT, R26, 0x5f, PT ;  /* 0x0000005f1a00780c */ /* 0x000fe20003f04070 */
[----:B------:R-:W-:Y:S01]  /*8f00*/  IMAD R3, R6, 0x60, R31 ;  /* 0x0000006006037824 */ /* 0x000fe200078e021f */
[----:B------:R-:W-:Y:S01]  /*8f10*/  LOP3.LUT P2, RZ, R16, 0x20, RZ, 0xc0, !PT ;  /* 0x0000002010ff7812 */ /* 0x000fe2000784c0ff */
[----:B------:R-:W-:Y:S02]  /*8f20*/  ULDC UR4, c[0x0][0x430] ;  /* 0x00010c0000047ab9 */ /* 0x000fe40000000800 */
[----:B------:R-:W-:-:S05]  /*8f30*/  IMAD.IADD R10, R26, 0x1, R3 ;  /* 0x000000011a0a7824 */ /* 0x000fca00078e0203 */
[----:B------:R-:W-:-:S03]  /*8f40*/  MOV R11, R10 ;  /* 0x0000000a000b7202 */ /* 0x000fc60000000f00 */
[----:B------:R-:W1:Y:S01]  /*8f50*/  @!P0 LDC.64 R8, c[0x0][0x428] ;  /* 0x00010a00ff088b82 */ /* 0x000e620000000a00 */
[----:B0-----:R-:W-:-:S13]  /*8f60*/  ISETP.NE.AND P1, PT, R0, 0x1, PT ;  /* 0x000000010000780c */ /* 0x001fda0003f25270 */
[----:B------:R-:W0:Y:S08]  /*8f70*/  @P1 LDC R5, c[0x0][0x434] ;  /* 0x00010d00ff051b82 */ /* 0x000e300000000800 */
[----:B------:R-:W2:Y:S01]  /*8f80*/  @P1 LDC R3, c[0x0][0x438] ;  /* 0x00010e00ff031b82 */ /* 0x000ea20000000800 */
[----:B0-----:R-:W-:-:S07]  /*8f90*/  @P1 IMAD.HI.U32 R0, R10, R5, RZ ;  /* 0x000000050a001227 */ /* 0x001fce00078e00ff */
[----:B------:R-:W0:Y:S01]  /*8fa0*/  @!P0 LDC.64 R4, c[0x0][0x418] ;  /* 0x00010600ff048b82 */ /* 0x000e220000000a00 */
[----:B--2---:R-:W-:Y:S01]  /*8fb0*/  @P1 SHF.R.U32.HI R11, RZ, R3, R0 ;  /* 0x00000003ff0b1219 */ /* 0x004fe20000011600 */
[----:B-1----:R-:W-:-:S03]  /*8fc0*/  @!P0 IMAD R0, R32, R8, RZ ;  /* 0x0000000820008224 */ /* 0x002fc600078e02ff */
[--C-:B------:R-:W-:Y:S01]  /*8fd0*/  @!P0 SHF.R.S32.HI R3, RZ, 0x1f, R11.reuse ;  /* 0x0000001fff038819 */ /* 0x100fe2000001140b */
[----:B------:R-:W-:Y:S02]  /*8fe0*/  @!P0 IMAD.MOV.U32 R2, RZ, RZ, R11 ;  /* 0x000000ffff028224 */ /* 0x000fe400078e000b */
[C---:B------:R-:W-:Y:S02]  /*8ff0*/  @!P0 IMAD R9, R30.reuse, R9, R0 ;  /* 0x000000091e098224 */ /* 0x040fe400078e0200 */
[----:B------:R-:W-:-:S04]  /*9000*/  @!P0 IMAD.WIDE.U32 R2, R30, R8, R2 ;  /* 0x000000081e028225 */ /* 0x000fc800078e0002 */
[----:B------:R-:W-:Y:S01]  /*9010*/  @!P0 IMAD.IADD R0, R9, 0x1, R3 ;  /* 0x0000000109008824 */ /* 0x000fe200078e0203 */
[----:B0-----:R-:W-:-:S04]  /*9020*/  @!P0 LEA R4, P1, R2, R4, 0x2 ;  /* 0x0000000402048211 */ /* 0x001fc800078210ff */
[----:B------:R-:W-:Y:S01]  /*9030*/  @!P0 LEA.HI.X R5, R2, R5, R0, 0x2, P1 ;  /* 0x0000000502058211 */ /* 0x000fe200008f1400 */
[----:B------:R-:W-:Y:S01]  /*9040*/  IMAD.MOV.U32 R0, RZ, RZ, RZ ;  /* 0x000000ffff007224 */ /* 0x000fe200078e00ff */
[----:B------:R-:W-:Y:S01]  /*9050*/  IADD3 R22, R7, 0x1, RZ ;  /* 0x0000000107167810 */ /* 0x000fe20007ffe0ff */
[----:B------:R-:W-:-:S04]  /*9060*/  IMAD.MOV R3, RZ, RZ, -R11 ;  /* 0x000000ffff037224 */ /* 0x000fc800078e0a0b */
[----:B------:R0:W5:Y:S01]  /*9070*/  @!P0 LDG.E R0, desc[UR36][R4.64] ;  /* 0x0000002404008981 */ /* 0x000162000c1e1900 */
[----:B------:R-:W-:Y:S01]  /*9080*/  ISETP.NE.AND P0, PT, R22, 0x2, PT ;  /* 0x000000021600780c */ /* 0x000fe20003f05270 */
[----:B------:R-:W-:-:S03]  /*9090*/  IMAD.MOV.U32 R20, RZ, RZ, R6 ;  /* 0x000000ffff147224 */ /* 0x000fc600078e0006 */
[----:B------:R-:W-:Y:S02]  /*90a0*/  SEL R2, RZ, 0x1, P0 ;  /* 0x00000001ff027807 */ /* 0x000fe40000000000 */
[----:B------:R-:W-:Y:S02]  /*90b0*/  SEL R22, R22, RZ, P0 ;  /* 0x000000ff16167207 */ /* 0x000fe40000000000 */
[----:B------:R-:W-:Y:S01]  /*90c0*/  LOP3.LUT R25, R21, R2, RZ, 0x3c, !PT ;  /* 0x0000000215197212 */ /* 0x000fe200078e3cff */
[----:B0-----:R-:W-:Y:S01]  /*90d0*/  IMAD R4, R3, UR4, R10 ;  /* 0x0000000403047c24 */ /* 0x001fe2000f8e020a */
[----:B------:R-:W-:Y:S06]  /*90e0*/  @!P2 BRA `(.L_x_56) ;  /* 0x000000000004a947 */ /* 0x000fec0003800000 */
[----:B------:R-:W-:Y:S01]  /*90f0*/  BPT.TRAP 0x1 ;  /* 0x000000040000795c */ /* 0x000fe20000300000 */
.L_x_56:
[----:B------:R-:W-:Y:S01]  /*9100*/  LEA R6, R22, UR39, 0x3 ;  /* 0x0000002716067c11 */ /* 0x000fe2000f8e18ff */
[----:B------:R-:W-:Y:S01]  /*9110*/  BSSY B1, `(.L_x_57) ;  /* 0x0000004000017945 */ /* 0x000fe20003800000 */
[----:B------:R-:W-:-:S04]  /*9120*/  SHF.L.U32 R3, R25, 0x1f, RZ ;  /* 0x0000001f19037819 */ /* 0x000fc800000006ff */
[----:B------:R-:W0:Y:S02]  /*9130*/  SYNCS.PHASECHK.TRANS64.TRYWAIT P0, [R6+URZ+0x2a840], R3 ;  /* 0x02a84003060075a7 */ /* 0x000e24000800017f */
[----:B0-----:R-:W-:Y:S05]  /*9140*/  @!P0 BRA `(.L_x_58) ;  /* 0x0000002800cc8947 */ /* 0x001fea0003800000 */
.L_x_126:
[----:B------:R-:W-:Y:S05]  /*9150*/  BSYNC B1 ;  /* 0x0000000000017941 */ /* 0x000fea0003800000 */
.L_x_57:
[----:B------:R-:W-:Y:S01]  /*9160*/  SHF.R.S32.HI R23, RZ, 0x1f, R4 ;  /* 0x0000001fff177819 */ /* 0x000fe20000011404 */
[----:B------:R-:W-:Y:S01]  /*9170*/  ULDC.64 UR4, c[0x0][0x300] ;  /* 0x0000c00000047ab9 */ /* 0x000fe20000000a00 */
[----:B-----5:R-:W-:Y:S01]  /*9180*/  SHF.R.S32.HI R24, RZ, 0x1f, R0 ;  /* 0x0000001fff187819 */ /* 0x020fe20000011400 */
[----:B------:R-:W-:Y:S01]  /*9190*/  IMAD R9, R22, 0x4800, R27 ;  /* 0x0000480016097824 */ /* 0x000fe200078e021b */
[C---:B------:R-:W-:Y:S01]  /*91a0*/  LOP3.LUT P3, RZ, R16.reuse, 0x10, RZ, 0xc0, !PT ;  /* 0x0000001010ff7812 */ /* 0x040fe2000786c0ff */
[----:B0-----:R-:W-:Y:S01]  /*91b0*/  IMAD R3, R23, UR4, RZ ;  /* 0x0000000417037c24 */ /* 0x001fe2000f8e02ff */
[C---:B------:R-:W-:Y:S02]  /*91c0*/  LOP3.LUT P2, RZ, R16.reuse, 0x8, RZ, 0xc0, !PT ;  /* 0x0000000810ff7812 */ /* 0x040fe4000784c0ff */
[----:B------:R-:W-:Y:S01]  /*91d0*/  LOP3.LUT P1, RZ, R16, 0x4, RZ, 0xc0, !PT ;  /* 0x0000000410ff7812 */ /* 0x000fe2000782c0ff */
[C---:B------:R-:W-:Y:S02]  /*91e0*/  IMAD R5, R4.reuse, UR5, R3 ;  /* 0x0000000504057c24 */ /* 0x040fe4000f8e0203 */
[----:B------:R-:W-:Y:S01]  /*91f0*/  IMAD.WIDE.U32 R2, R4, UR4, RZ ;  /* 0x0000000404027c25 */ /* 0x000fe2000f8e00ff */
        /* <DEDUP_REMOVED lines=8> */
[C---:B------:R-:W-:Y:S02]  /*9280*/  IMAD R5, R19.reuse, UR5, R8 ;  /* 0x0000000513057c24 */ /* 0x040fe4000f8e0208 */
[----:B------:R-:W-:Y:S01]  /*9290*/  IMAD.WIDE.U32 R2, R19, UR4, R2 ;  /* 0x0000000413027c25 */ /* 0x000fe2000f8e0002 */
[----:B------:R-:W-:-:S03]  /*92a0*/  ULDC.64 UR4, c[0x0][0x2e8] ;  /* 0x0000ba0000047ab9 */ /* 0x000fc60000000a00 */
[----:B------:R-:W-:Y:S01]  /*92b0*/  IMAD.IADD R3, R5, 0x1, R3 ;  /* 0x0000000105037824 */ /* 0x000fe200078e0203 */
[----:B------:R-:W-:Y:S01]  /*92c0*/  LEA R8, P0, R2, UR4, 0x1 ;  /* 0x0000000402087c11 */ /* 0x000fe2000f8008ff */
[----:B------:R-:W-:-:S03]  /*92d0*/  UMOV UR4, 0xffffffff ;  /* 0xffffffff00047882 */ /* 0x000fc60000000000 */
[----:B------:R-:W-:Y:S01]  /*92e0*/  LEA.HI.X R10, R2, UR5, R3, 0x1, P0 ;  /* 0x00000005020a7c11 */ /* 0x000fe200080f0c03 */
[----:B------:R-:W-:Y:S08]  /*92f0*/  BRA.DIV UR4, `(.L_x_59) ;  /* 0x0000002a04747947 */ /* 0x000ff0000b800000 */
[----:B------:R-:W0:Y:S01]  /*9300*/  SHFL.IDX PT, R14, R8, RZ, 0x181f ;  /* 0x00181fff080e7589 */ /* 0x000e2200000e0000 */
[----:B------:R-:W-:Y:S01]  /*9310*/  IMAD.SHL.U32 R5, R37, 0x2, RZ ;  /* 0x0000000225057824 */ /* 0x000fe200078e00ff */
[----:B------:R-:W-:Y:S02]  /*9320*/  LEA R9, R9, UR39, 0x1 ;  /* 0x0000002709097c11 */ /* 0x000fe4000f8e08ff */
[----:B------:R-:W1:Y:S04]  /*9330*/  SHFL.IDX PT, R3, R10, RZ, 0x181f ;  /* 0x00181fff0a037589 */ /* 0x000e6800000e0000 */
[----:B------:R-:W-:Y:S01]  /*9340*/  SHFL.IDX PT, R35, R10, 0x2, 0x181f ;  /* 0x00581f000a237f89 */ /* 0x000fe200000e0000 */
[----:B0-----:R-:W-:-:S03]  /*9350*/  IADD3 R2, P0, R14, R5, RZ ;  /* 0x000000050e027210 */ /* 0x001fc60007f1e0ff */
[----:B------:R-:W0:Y:S02]  /*9360*/  SHFL.IDX PT, R14, R8, 0x1, 0x181f ;  /* 0x00381f00080e7f89 */ /* 0x000e2400000e0000 */
[----:B-1----:R-:W-:-:S05]  /*9370*/  IMAD.X R3, RZ, RZ, R3, P0 ;  /* 0x000000ffff037224 */ /* 0x002fca00000e0603 */
[----:B------:R-:W-:Y:S04]  /*9380*/  LDGSTS.E.BYPASS.LTC128B.128 [R9+0x18400], desc[UR36][R2.64], !P3 ;  /* 0x1840000002097fae */ /* 0x000fe8000d901d64 */
[----:B------:R-:W-:Y:S04]  /*9390*/  LDGSTS.E.BYPASS.LTC128B.128 [R9+0x1b400], desc[UR36][R2.64+0x80], !P2 ;  /* 0x1b40008002097fae */ /* 0x000fe8000d101d64 */
[----:B------:R1:W-:Y:S04]  /*93a0*/  LDGSTS.E.BYPASS.LTC128B.128 [R9+0x1e400], desc[UR36][R2.64+0x100], !P1 ;  /* 0x1e40010002097fae */ /* 0x0003e8000c901d64 */
[----:B-1----:R-:W1:Y:S01]  /*93b0*/  SHFL.IDX PT, R3, R10, 0x1, 0x181f ;  /* 0x00381f000a037f89 */ /* 0x002e6200000e0000 */
[----:B0-----:R-:W-:-:S03]  /*93c0*/  IADD3 R2, P0, R14, R5, RZ ;  /* 0x000000050e027210 */ /* 0x001fc60007f1e0ff */
[----:B------:R-:W0:Y:S01]  /*93d0*/  SHFL.IDX PT, R14, R8, 0x2, 0x181f ;  /* 0x00581f00080e7f89 */ /* 0x000e2200000e0000 */
[----:B-1----:R-:W-:-:S05]  /*93e0*/  IADD3.X R3, RZ, R3, RZ, P0, !PT ;  /* 0x00000003ff037210 */ /* 0x002fca00007fe4ff */
[----:B------:R-:W-:Y:S04]  /*93f0*/  LDGSTS.E.BYPASS.LTC128B.128 [R9+0x18c00], desc[UR36][R2.64], !P3 ;  /* 0x18c0000002097fae */ /* 0x000fe8000d901d64 */
[----:B------:R-:W-:Y:S04]  /*9400*/  LDGSTS.E.BYPASS.LTC128B.128 [R9+0x1bc00], desc[UR36][R2.64+0x80], !P2 ;  /* 0x1bc0008002097fae */ /* 0x000fe8000d101d64 */
[----:B------:R0:W-:Y:S02]  /*9410*/  LDGSTS.E.BYPASS.LTC128B.128 [R9+0x1ec00], desc[UR36][R2.64+0x100], !P1 ;  /* 0x1ec0010002097fae */ /* 0x0001e4000c901d64 */
[----:B0-----:R-:W-:-:S02]  /*9420*/  IADD3 R2, P0, R14, R5, RZ ;  /* 0x000000050e027210 */ /* 0x001fc40007f1e0ff */
[----:B------:R-:W0:Y:S03]  /*9430*/  SHFL.IDX PT, R14, R8, 0x3, 0x181f ;  /* 0x00781f00080e7f89 */ /* 0x000e2600000e0000 */
[----:B------:R-:W-:Y:S02]  /*9440*/  IMAD.X R3, RZ, RZ, R35, P0 ;  /* 0x000000ffff037224 */ /* 0x000fe400000e0623 */
[----:B------:R-:W1:Y:S04]  /*9450*/  SHFL.IDX PT, R35, R10, 0x3, 0x181f ;  /* 0x00781f000a237f89 */ /* 0x000e6800000e0000 */
[----:B------:R-:W-:Y:S04]  /*9460*/  LDGSTS.E.BYPASS.LTC128B.128 [R9+0x19400], desc[UR36][R2.64], !P3 ;  /* 0x1940000002097fae */ /* 0x000fe8000d901d64 */
[----:B------:R-:W-:Y:S04]  /*9470*/  LDGSTS.E.BYPASS.LTC128B.128 [R9+0x1c400], desc[UR36][R2.64+0x80], !P2 ;  /* 0x1c40008002097fae */ /* 0x000fe8000d101d64 */
[----:B------:R0:W-:Y:S02]  /*9480*/  LDGSTS.E.BYPASS.LTC128B.128 [R9+0x1f400], desc[UR36][R2.64+0x100], !P1 ;  /* 0x1f40010002097fae */ /* 0x0001e4000c901d64 */
[----:B0-----:R-:W-:-:S02]  /*9490*/  IADD3 R2, P0, R14, R5, RZ ;  /* 0x000000050e027210 */ /* 0x001fc40007f1e0ff */
[----:B------:R-:W0:Y:S03]  /*94a0*/  SHFL.IDX PT, R14, R8, 0x4, 0x181f ;  /* 0x00981f00080e7f89 */ /* 0x000e2600000e0000 */
[----:B-1----:R-:W-:Y:S02]  /*94b0*/  IMAD.X R3, RZ, RZ, R35, P0 ;  /* 0x000000ffff037224 */ /* 0x002fe400000e0623 */
[----:B------:R-:W1:Y:S04]  /*94c0*/  SHFL.IDX PT, R35, R10, 0x4, 0x181f ;  /* 0x00981f000a237f89 */ /* 0x000e6800000e0000 */
[----:B------:R-:W-:Y:S04]  /*94d0*/  LDGSTS.E.BYPASS.LTC128B.128 [R9+0x19c00], desc[UR36][R2.64], !P3 ;  /* 0x19c0000002097fae */ /* 0x000fe8000d901d64 */
[----:B------:R-:W-:Y:S04]  /*94e0*/  LDGSTS.E.BYPASS.LTC128B.128 [R9+0x1cc00], desc[UR36][R2.64+0x80], !P2 ;  /* 0x1cc0008002097fae */ /* 0x000fe8000d101d64 */
[----:B------:R0:W-:Y:S02]  /*94f0*/  LDGSTS.E.BYPASS.LTC128B.128 [R9+0x1fc00], desc[UR36][R2.64+0x100], !P1 ;  /* 0x1fc0010002097fae */ /* 0x0001e4000c901d64 */
[----:B0-----:R-:W-:-:S02]  /*9500*/  IADD3 R2, P0, R14, R5, RZ ;  /* 0x000000050e027210 */ /* 0x001fc40007f1e0ff */
[----:B------:R0:W2:Y:S03]  /*9510*/  SHFL.IDX PT, R14, R8, 0x5, 0x181f ;  /* 0x00b81f00080e7f89 */ /* 0x0000a600000e0000 */
[----:B-1----:R-:W-:Y:S02]  /*9520*/  IMAD.X R3, RZ, RZ, R35, P0 ;  /* 0x000000ffff037224 */ /* 0x002fe400000e0623 */
[----:B------:R0:W1:Y:S04]  /*9530*/  SHFL.IDX PT, R35, R10, 0x5, 0x181f ;  /* 0x00b81f000a237f89 */ /* 0x00006800000e0000 */
[----:B------:R0:W-:Y:S04]  /*9540*/  LDGSTS.E.BYPASS.LTC128B.128 [R9+0x1a400], desc[UR36][R2.64], !P3 ;  /* 0x1a40000002097fae */ /* 0x0001e8000d901d64 */
[----:B------:R0:W-:Y:S04]  /*9550*/  LDGSTS.E.BYPASS.LTC128B.128 [R9+0x1d400], desc[UR36][R2.64+0x80], !P2 ;  /* 0x1d40008002097fae */ /* 0x0001e8000d101d64 */
[----:B------:R0:W-:Y:S02]  /*9560*/  LDGSTS.E.BYPASS.LTC128B.128 [R9+0x20400], desc[UR36][R2.64+0x100], !P1 ;  /* 0x2040010002097fae */ /* 0x0001e4000c901d64 */
.L_x_140:
[----:B0-2---:R-:W-:-:S04]  /*9570*/  IADD3 R2, P0, R14, R5, RZ ;  /* 0x000000050e027210 */ /* 0x005fc80007f1e0ff */
[----:B-1----:R-:W-:Y:S02]  /*9580*/  IADD3.X R3, RZ, R35, RZ, P0, !PT ;  /* 0x00000023ff037210 */ /* 0x002fe400007fe4ff */
[----:B------:R-:W-:-:S03]  /*9590*/  PLOP3.LUT P0, PT, PT, PT, PT, 0x80, 0x0 ;  /* 0x000000000000781c */ /* 0x000fc60003f0f070 */
[----:B------:R-:W-:Y:S01]  /*95a0*/  @!PT LDS RZ, [RZ] ;  /* 0x00000000fffff984 */ /* 0x000fe20000000800 */
[----:B------:R-:W-:Y:S01]  /*95b0*/  @!PT LDS RZ, [RZ] ;  /* 0x00000000fffff984 */ /* 0x000fe20000000800 */
[----:B------:R-:W-:Y:S01]  /*95c0*/  @!PT LDS RZ, [RZ] ;  /* 0x00000000fffff984 */ /* 0x000fe20000000800 */
[----:B------:R0:W-:Y:S04]  /*95d0*/  LDGSTS.E.BYPASS.LTC128B.128 [R9+0x1ac00], desc[UR36][R2.64], !P3 ;  /* 0x1ac0000002097fae */ /* 0x0001e8000d901d64 */
[----:B------:R0:W-:Y:S04]  /*95e0*/  LDGSTS.E.BYPASS.LTC128B.128 [R9+0x1dc00], desc[UR36][R2.64+0x80], !P2 ;  /* 0x1dc0008002097fae */ /* 0x0001e8000d101d64 */
[----:B------:R0:W-:Y:S01]  /*95f0*/  LDGSTS.E.BYPASS.LTC128B.128 [R9+0x20c00], desc[UR36][R2.64+0x100], !P1 ;  /* 0x20c0010002097fae */ /* 0x0001e2000c901d64 */
[----:B------:R-:W-:Y:S01]  /*9600*/  NOP ;  /* 0x0000000000007918 */ /* 0x000fe20000000000 */
.L_x_60:
        /* <DEDUP_REMOVED lines=10> */
.L_x_61:
[----:B------:R1:W-:Y:S01]  /*96b0*/  SYNCS.ARRIVE.TRANS64.A1T0 RZ, [R6+URZ+0x2a830], RZ ;  /* 0x02a830ff06ff79a7 */ /* 0x0003e2000810003f */
[----:B------:R-:W-:Y:S05]  /*96c0*/  @!P2 BRA `(.L_x_62) ;  /* 0x000000000004a947 */ /* 0x000fea0003800000 */
[----:B------:R-:W-:Y:S01]  /*96d0*/  BPT.TRAP 0x1 ;  /* 0x000000040000795c */ /* 0x000fe20000300000 */
.L_x_62:
[----:B0-----:R-:W-:Y:S01]  /*96e0*/  SHF.L.U32 R9, R21, 0x1f, RZ ;  /* 0x0000001f15097819 */ /* 0x001fe200000006ff */
[----:B------:R-:W-:Y:S01]  /*96f0*/  IMAD.MOV.U32 R3, RZ, RZ, -0x60 ;  /* 0xffffffa0ff037424 */ /* 0x000fe200078e00ff */
[----:B-1----:R-:W-:Y:S01]  /*9700*/  LEA R6, R7, UR39, 0x3 ;  /* 0x0000002707067c11 */ /* 0x002fe2000f8e18ff */
[----:B------:R-:W-:Y:S02]  /*9710*/  BSSY B1, `(.L_x_63) ;  /* 0x0000004000017945 */ /* 0x000fe40003800000 */
[----:B------:R-:W-:Y:S01]  /*9720*/  IMAD R3, R28, R3, UR38 ;  /* 0x000000261c037e24 */ /* 0x000fe2000f8e0203 */
[----:B------:R-:W0:Y:S02]  /*9730*/  SYNCS.PHASECHK.TRANS64.TRYWAIT P0, [R6+URZ+0x2a860], R9 ;  /* 0x02a86009060075a7 */ /* 0x000e24000800017f */
[----:B0-----:R-:W-:Y:S05]  /*9740*/  @!P0 BRA `(.L_x_64) ;  /* 0x0000002c00188947 */ /* 0x001fea0003800000 */
.L_x_141:
[----:B------:R-:W-:Y:S05]  /*9750*/  BSYNC B1 ;  /* 0x0000000000017941 */ /* 0x000fea0003800000 */
.L_x_63:
[----:B------:R-:W-:Y:S01]  /*9760*/  UMOV UR4, 0xffffffff ;  /* 0xffffffff00047882 */ /* 0x000fe20000000000 */
[C---:B------:R-:W-:Y:S01]  /*9770*/  LOP3.LUT P2, RZ, R16.reuse, 0x2, RZ, 0xc0, !PT ;  /* 0x0000000210ff7812 */ /* 0x040fe2000784c0ff */
[----:B------:R-:W-:Y:S01]  /*9780*/  IMAD R7, R7, 0x3000, R27 ;  /* 0x0000300007077824 */ /* 0x000fe200078e021b */
[----:B------:R-:W-:Y:S01]  /*9790*/  LOP3.LUT P1, RZ, R16, 0x1, RZ, 0xc0, !PT ;  /* 0x0000000110ff7812 */ /* 0x000fe2000782c0ff */
[----:B------:R-:W-:Y:S01]  /*97a0*/  IMAD.IADD R8, R3, 0x1, -R34 ;  /* 0x0000000103087824 */ /* 0x000fe200078e0a22 */
[----:B------:R-:W-:Y:S11]  /*97b0*/  BRA.DIV UR4, `(.L_x_65) ;  /* 0x0000002e04107947 */ /* 0x000ff6000b800000 */
[----:B------:R-:W1:Y:S01]  /*97c0*/  SHFL.IDX PT, R14, R17, RZ, 0x181f ;  /* 0x00181fff110e7589 */ /* 0x000e6200000e0000 */
[----:B------:R-:W-:-:S03]  /*97d0*/  LEA R7, R7, UR39, 0x1 ;  /* 0x0000002707077c11 */ /* 0x000fc6000f8e08ff */
[----:B------:R-:W2:Y:S01]  /*97e0*/  SHFL.IDX PT, R3, R18, RZ, 0x181f ;  /* 0x00181fff12037589 */ /* 0x000ea200000e0000 */
[----:B-1----:R-:W-:-:S03]  /*97f0*/  IADD3 R2, P0, R14, R5, RZ ;  /* 0x000000050e027210 */ /* 0x002fc60007f1e0ff */
[----:B------:R-:W1:Y:S02]  /*9800*/  SHFL.IDX PT, R14, R17, 0x1, 0x181f ;  /* 0x00381f00110e7f89 */ /* 0x000e6400000e0000 */
[----:B--2---:R-:W-:Y:S01]  /*9810*/  IMAD.X R3, RZ, RZ, R3, P0 ;  /* 0x000000ffff037224 */ /* 0x004fe200000e0603 */
[----:B------:R-:W-:-:S13]  /*9820*/  ISETP.LT.OR P0, PT, R8, 0x1, P2 ;  /* 0x000000010800780c */ /* 0x000fda0001701670 */
[----:B------:R-:W-:Y:S01]  /*9830*/  LDGSTS.E.BYPASS.LTC128B.128 [R7+0x400], desc[UR36][R2.64], !P0 ;  /* 0x0040000002077fae */ /* 0x000fe2000c101d64 */
[----:B------:R-:W-:-:S13]  /*9840*/  ISETP.LT.OR P0, PT, R8, 0x1, P1 ;  /* 0x000000010800780c */ /* 0x000fda0000f01670 */
[----:B------:R2:W-:Y:S04]  /*9850*/  LDGSTS.E.BYPASS.LTC128B.128 [R7+0x3400], desc[UR36][R2.64+0x80], !P0 ;  /* 0x0340008002077fae */ /* 0x0005e8000c101d64 */
[----:B--2---:R-:W2:Y:S01]  /*9860*/  SHFL.IDX PT, R3, R18, 0x1, 0x181f ;  /* 0x00381f0012037f89 */ /* 0x004ea200000e0000 */
[----:B-1----:R-:W-:-:S03]  /*9870*/  IADD3 R2, P0, R14, R5, RZ ;  /* 0x000000050e027210 */ /* 0x002fc60007f1e0ff */
[----:B------:R-:W1:Y:S01]  /*9880*/  SHFL.IDX PT, R14, R17, 0x2, 0x181f ;  /* 0x00581f00110e7f89 */ /* 0x000e6200000e0000 */
[----:B--2---:R-:W-:Y:S02]  /*9890*/  IADD3.X R3, RZ, R3, RZ, P0, !PT ;  /* 0x00000003ff037210 */ /* 0x004fe400007fe4ff */
[----:B------:R-:W-:-:S13]  /*98a0*/  ISETP.LT.OR P0, PT, R8, 0x11, P2 ;  /* 0x000000110800780c */ /* 0x000fda0001701670 */
[----:B------:R-:W-:Y:S01]  /*98b0*/  LDGSTS.E.BYPASS.LTC128B.128 [R7+0xc00], desc[UR36][R2.64], !P0 ;  /* 0x00c0000002077fae */ /* 0x000fe2000c101d64 */
[----:B------:R-:W-:-:S13]  /*98c0*/  ISETP.LT.OR P0, PT, R8, 0x11, P1 ;  /* 0x000000110800780c */ /* 0x000fda0000f01670 */
[----:B------:R2:W-:Y:S04]  /*98d0*/  LDGSTS.E.BYPASS.LTC128B.128 [R7+0x3c00], desc[UR36][R2.64+0x80], !P0 ;  /* 0x03c0008002077fae */ /* 0x0005e8000c101d64 */
[----:B--2---:R-:W2:Y:S01]  /*98e0*/  SHFL.IDX PT, R3, R18, 0x2, 0x181f ;  /* 0x00581f0012037f89 */ /* 0x004ea200000e0000 */
        /* <DEDUP_REMOVED lines=17> */
[----:B------:R-:W1:Y:S04]  /*9a00*/  SHFL.IDX PT, R18, R18, 0x5, 0x181f ;  /* 0x00b81f0012127f89 */ /* 0x000e6800000e0000 */
[----:B------:R3:W4:Y:S01]  /*9a10*/  SHFL.IDX PT, R14, R17, 0x5, 0x181f ;  /* 0x00b81f00110e7f89 */ /* 0x00072200000e0000 */
[----:B--2---:R-:W-:Y:S01]  /*9a20*/  IMAD.X R3, RZ, RZ, R3, P0 ;  /* 0x000000ffff037224 */ /* 0x004fe200000e0603 */
[----:B------:R-:W-:-:S13]  /*9a30*/  ISETP.LT.OR P0, PT, R8, 0x41, P2 ;  /* 0x000000410800780c */ /* 0x000fda0001701670 */
[----:B------:R3:W-:Y:S01]  /*9a40*/  LDGSTS.E.BYPASS.LTC128B.128 [R7+0x2400], desc[UR36][R2.64], !P0 ;  /* 0x0240000002077fae */ /* 0x0007e2000c101d64 */
[----:B------:R-:W-:-:S13]  /*9a50*/  ISETP.LT.OR P0, PT, R8, 0x41, P1 ;  /* 0x000000410800780c */ /* 0x000fda0000f01670 */
[----:B-1--4-:R3:W-:Y:S02]  /*9a60*/  LDGSTS.E.BYPASS.LTC128B.128 [R7+0x5400], desc[UR36][R2.64+0x80], !P0 ;  /* 0x0540008002077fae */ /* 0x0127e4000c101d64 */
.L_x_155:
[----:B0--3--:R-:W-:Y:S01]  /*9a70*/  IADD3 R2, P0, R14, R5, RZ ;  /* 0x000000050e027210 */ /* 0x009fe20007f1e0ff */
[----:B------:R-:W-:Y:S02]  /*9a80*/  ULDC.64 UR4, c[0x0][0x328] ;  /* 0x0000ca0000047ab9 */ /* 0x000fe40000000a00 */
[----:B------:R-:W-:Y:S01]  /*9a90*/  IMAD R23, R23, UR4, RZ ;  /* 0x0000000417177c24 */ /* 0x000fe2000f8e02ff */
[----:B------:R-:W-:Y:S02]  /*9aa0*/  IADD3.X R3, RZ, R18, RZ, P0, !PT ;  /* 0x00000012ff037210 */ /* 0x000fe400007fe4ff */
[----:B------:R-:W-:Y:S01]  /*9ab0*/  ISETP.LT.OR P0, PT, R8, 0x51, P2 ;  /* 0x000000510800780c */ /* 0x000fe20001701670 */
[----:B------:R-:W-:-:S12]  /*9ac0*/  IMAD R23, R4, UR5, R23 ;  /* 0x0000000504177c24 */ /* 0x000fd8000f8e0217 */
[----:B------:R-:W-:Y:S01]  /*9ad0*/  @!PT LDS RZ, [RZ] ;  /* 0x00000000fffff984 */ /* 0x000fe20000000800 */
[----:B------:R-:W-:Y:S01]  /*9ae0*/  @!PT LDS RZ, [RZ] ;  /* 0x00000000fffff984 */ /* 0x000fe20000000800 */
[----:B------:R-:W-:Y:S01]  /*9af0*/  @!PT LDS RZ, [RZ] ;  /* 0x00000000fffff984 */ /* 0x000fe20000000800 */
[----:B------:R-:W-:Y:S01]  /*9b00*/  LDGSTS.E.BYPASS.LTC128B.128 [R7+0x2c00], desc[UR36][R2.64], !P0 ;  /* 0x02c0000002077fae */ /* 0x000fe2000c101d64 */
[----:B------:R-:W-:-:S13]  /*9b10*/  ISETP.LT.OR P0, PT, R8, 0x51, P1 ;  /* 0x000000510800780c */ /* 0x000fda0000f01670 */
[----:B------:R0:W-:Y:S01]  /*9b20*/  LDGSTS.E.BYPASS.LTC128B.128 [R7+0x5c00], desc[UR36][R2.64+0x80], !P0 ;  /* 0x05c0008002077fae */ /* 0x0001e2000c101d64 */
[----:B------:R-:W-:Y:S01]  /*9b30*/  PLOP3.LUT P0, PT, PT, PT, PT, 0x80, 0x0 ;  /* 0x000000000000781c */ /* 0x000fe20003f0f070 */
[----:B------:R-:W-:Y:S01]  /*9b40*/  NOP ;  /* 0x0000000000007918 */ /* 0x000fe20000000000 */
[----:B0-----:R-:W-:Y:S01]  /*9b50*/  IMAD.WIDE.U32 R2, R4, UR4, RZ ;  /* 0x0000000404027c25 */ /* 0x001fe2000f8e00ff */
[----:B------:R-:W-:-:S03]  /*9b60*/  ULDC.64 UR4, c[0x0][0x338] ;  /* 0x0000ce0000047ab9 */ /* 0x000fc60000000a00 */
[----:B------:R-:W-:Y:S02]  /*9b70*/  IMAD.IADD R3, R3, 0x1, R23 ;  /* 0x0000000103037824 */ /* 0x000fe400078e0217 */
[----:B------:R-:W-:Y:S02]  /*9b80*/  IMAD R5, R24, UR4, RZ ;  /* 0x0000000418057c24 */ /* 0x000fe4000f8e02ff */
[----:B------:R-:W-:-:S04]  /*9b90*/  IMAD.WIDE.U32 R2, R0, UR4, R2 ;  /* 0x0000000400027c25 */ /* 0x000fc8000f8e0002 */
[----:B------:R-:W-:-:S04]  /*9ba0*/  IMAD R5, R0, UR5, R5 ;  /* 0x0000000500057c24 */ /* 0x000fc8000f8e0205 */
[----:B------:R-:W-:-:S07]  /*9bb0*/  IMAD.IADD R5, R3, 0x1, R5 ;  /* 0x0000000103057824 */ /* 0x000fce00078e0205 */
.L_x_66:
        /* <DEDUP_REMOVED lines=10> */
.L_x_67:
[----:B------:R-:W-:Y:S01]  /*9c60*/  ULDC.64 UR4, c[0x0][0x330] ;  /* 0x0000cc0000047ab9 */ /* 0x000fe20000000a00 */
[----:B------:R-:W-:Y:S01]  /*9c70*/  IMAD.MOV.U32 R3, RZ, RZ, R5 ;  /* 0x000000ffff037224 */ /* 0x000fe200078e0005 */
[----:B------:R0:W-:Y:S01]  /*9c80*/  SYNCS.ARRIVE.TRANS64.A1T0 RZ, [R6+URZ+0x2a850], RZ ;  /* 0x02a850ff06ff79a7 */ /* 0x0001e2000810003f */
[----:B------:R-:W-:Y:S01]  /*9c90*/  IMAD R0, R29, UR4, RZ ;  /* 0x000000041d007c24 */ /* 0x000fe2000f8e02ff */
[----:B------:R-:W-:Y:S01]  /*9ca0*/  MOV R28, R20 ;  /* 0x00000014001c7202 */ /* 0x000fe20000000f00 */
[----:B------:R-:W-:-:S04]  /*9cb0*/  IMAD.WIDE.U32 R2, R19, UR4, R2 ;  /* 0x0000000413027c25 */ /* 0x000fc8000f8e0002 */
[----:B------:R-:W-:Y:S01]  /*9cc0*/  IMAD R5, R19, UR5, R0 ;  /* 0x0000000513057c24 */ /* 0x000fe2000f8e0200 */
[----:B------:R-:W-:Y:S01]  /*9cd0*/  ULDC.64 UR4, c[0x0][0x318] ;  /* 0x0000c60000047ab9 */ /* 0x000fe20000000a00 */
[----:B0-----:R-:W-:Y:S01]  /*9ce0*/  VIADD R6, R20, 0xffffffff ;  /* 0xffffffff14067836 */ /* 0x001fe20000000000 */
[----:B------:R-:W-:Y:S01]  /*9cf0*/  LEA R17, P0, R2, UR4, 0x1 ;  /* 0x0000000402117c11 */ /* 0x000fe2000f8008ff */
[----:B------:R-:W-:Y:S01]  /*9d00*/  IMAD.MOV.U32 R21, RZ, RZ, R25 ;  /* 0x000000ffff157224 */ /* 0x000fe200078e0019 */
[----:B------:R-:W-:Y:S01]  /*9d10*/  IADD3 R3, R5, R3, RZ ;  /* 0x0000000305037210 */ /* 0x000fe20007ffe0ff */
[----:B------:R-:W-:-:S03]  /*9d20*/  IMAD.MOV.U32 R7, RZ, RZ, R22 ;  /* 0x000000ffff077224 */ /* 0x000fc600078e0016 */
[----:B------:R-:W-:Y:S02]  /*9d30*/  LEA.HI.X R18, R2, UR5, R3, 0x1, P0 ;  /* 0x0000000502127c11 */ /* 0x000fe400080f0c03 */
[----:B------:R-:W-:-:S13]  /*9d40*/  ISETP.GT.AND P0, PT, R20, RZ, PT ;  /* 0x000000ff1400720c */ /* 0x000fda0003f04270 */
[----:B------:R-:W-:Y:S05]  /*9d50*/  @P0 BRA `(.L_x_68) ;  /* 0xfffffff000600947 */ /* 0x000fea000383ffff */
[----:B------:R-:W-:Y:S05]  /*9d60*/  BSYNC B0 ;  /* 0x0000000000007941 */ /* 0x000fea0003800000 */
.L_x_55:
[----:B------:R-:W-:-:S13]  /*9d70*/  LOP3.LUT P0, RZ, R16, 0x20, RZ, 0xc0, !PT ;  /* 0x0000002010ff7812 */ /* 0x000fda000780c0ff */
[----:B------:R-:W-:Y:S05]  /*9d80*/  @!P0 BRA `(.L_x_69) ;  /* 0x0000000000048947 */ /* 0x000fea0003800000 */
[----:B------:R-:W-:Y:S01]  /*9d90*/  BPT.TRAP 0x1 ;  /* 0x000000040000795c */ /* 0x000fe20000300000 */
.L_x_69:
[----:B------:R-:W-:Y:S01]  /*9da0*/  LEA R4, R22, UR39, 0x3 ;  /* 0x0000002716047c11 */ /* 0x000fe2000f8e18ff */
[----:B------:R-:W-:Y:S01]  /*9db0*/  IMAD.MOV.U32 R5, RZ, RZ, -0x60 ;  /* 0xffffffa0ff057424 */ /* 0x000fe200078e00ff */
[----:B0-----:R-:W-:Y:S01]  /*9dc0*/  SHF.L.U32 R3, R25, 0x1f, RZ ;  /* 0x0000001f19037819 */ /* 0x001fe200000006ff */
[----:B------:R-:W-:Y:S02]  /*9dd0*/  BSSY B0, `(.L_x_70) ;  /* 0x0000004000007945 */ /* 0x000fe40003800000 */
[----:B------:R-:W-:Y:S01]  /*9de0*/  IMAD R5, R20, R5, UR38 ;  /* 0x0000002614057e24 */ /* 0x000fe2000f8e0205 */
[----:B------:R-:W0:Y:S02]  /*9df0*/  SYNCS.PHASECHK.TRANS64.TRYWAIT P0, [R4+URZ+0x2a860], R3 ;  /* 0x02a86003040075a7 */ /* 0x000e24000800017f */
[----:B0-----:R-:W-:Y:S05]  /*9e00*/  @!P0 BRA `(.L_x_71) ;  /* 0x0000002c00508947 */ /* 0x001fea0003800000 */
.L_x_156:
[----:B------:R-:W-:Y:S05]  /*9e10*/  BSYNC B0 ;  /* 0x0000000000007941 */ /* 0x000fea0003800000 */
.L_x_70:
[----:B------:R-:W-:Y:S01]  /*9e20*/  UMOV UR4, 0xffffffff ;  /* 0xffffffff00047882 */ /* 0x000fe20000000000 */
[----:B------:R-:W-:Y:S01]  /*9e30*/  LOP3.LUT P2, RZ, R16, 0x2, RZ, 0xc0, !PT ;  /* 0x0000000210ff7812 */ /* 0x000fe2000784c0ff */
[----:B------:R-:W-:Y:S01]  /*9e40*/  IMAD R7, R22, 0x3000, R27 ;  /* 0x0000300016077824 */ /* 0x000fe200078e021b */
[----:B------:R-:W-:Y:S01]  /*9e50*/  LOP3.LUT P1, RZ, R16, 0x1, RZ, 0xc0, !PT ;  /* 0x0000000110ff7812 */ /* 0x000fe2000782c0ff */
[----:B------:R-:W-:Y:S01]  /*9e60*/  IMAD.IADD R5, R5, 0x1, -R34 ;  /* 0x0000000105057824 */ /* 0x000fe200078e0a22 */
[----:B------:R-:W-:Y:S11]  /*9e70*/  BRA.DIV UR4, `(.L_x_72) ;  /* 0x0000002e04487947 */ /* 0x000ff6000b800000 */
[----:B------:R-:W1:Y:S01]  /*9e80*/  SHFL.IDX PT, R14, R17, RZ, 0x181f ;  /* 0x00181fff110e7589 */ /* 0x000e6200000e0000 */
[----:B------:R-:W-:-:S03]  /*9e90*/  IMAD.SHL.U32 R6, R37, 0x2, RZ ;  /* 0x0000000225067824 */ /* 0x000fc600078e00ff */
[----:B------:R-:W0:Y:S02]  /*9ea0*/  SHFL.IDX PT, R0, R18, RZ, 0x181f ;  /* 0x00181fff12007589 */ /* 0x000e2400000e0000 */
[----:B-1----:R-:W-:Y:S02]  /*9eb0*/  IADD3 R2, P0, R14, R6, RZ ;  /* 0x000000060e027210 */ /* 0x002fe40007f1e0ff */
[----:B------:R-:W1:Y:S02]  /*9ec0*/  SHFL.IDX PT, R14, R17, 0x1, 0x181f ;  /* 0x00381f00110e7f89 */ /* 0x000e6400000e0000 */
[----:B0-----:R-:W-:Y:S02]  /*9ed0*/  IADD3.X R3, RZ, R0, RZ, P0, !PT ;  /* 0x00000000ff037210 */ /* 0x001fe400007fe4ff */
[----:B------:R-:W-:Y:S02]  /*9ee0*/  ISETP.LT.OR P0, PT, R5, 0x1, P2 ;  /* 0x000000010500780c */ /* 0x000fe40001701670 */
[----:B------:R-:W-:-:S02]  /*9ef0*/  LEA R0, R7, UR39, 0x1 ;  /* 0x0000002707007c11 */ /* 0x000fc4000f8e08ff */
[----:B------:R-:W0:Y:S09]  /*9f00*/  SHFL.IDX PT, R7, R18, 0x1, 0x181f ;  /* 0x00381f0012077f89 */ /* 0x000e3200000e0000 */
[----:B------:R-:W-:Y:S01]  /*9f10*/  LDGSTS.E.BYPASS.LTC128B.128 [R0+0x400], desc[UR36][R2.64], !P0 ;  /* 0x0040000002007fae */ /* 0x000fe2000c101d64 */
[----:B------:R-:W-:-:S13]  /*9f20*/  ISETP.LT.OR P0, PT, R5, 0x1, P1 ;  /* 0x000000010500780c */ /* 0x000fda0000f01670 */
[----:B------:R1:W-:Y:S02]  /*9f30*/  LDGSTS.E.BYPASS.LTC128B.128 [R0+0x3400], desc[UR36][R2.64+0x80], !P0 ;  /* 0x0340008002007fae */ /* 0x0003e4000c101d64 */
[----:B-1----:R-:W-:Y:S02]  /*9f40*/  IADD3 R2, P0, R14, R6, RZ ;  /* 0x000000060e027210 */ /* 0x002fe40007f1e0ff */
[----:B------:R-:W1:Y:S03]  /*9f50*/  SHFL.IDX PT, R14, R17, 0x2, 0x181f ;  /* 0x00581f00110e7f89 */ /* 0x000e6600000e0000 */
[----:B0-----:R-:W-:Y:S01]  /*9f60*/  IMAD.X R3, RZ, RZ, R7, P0 ;  /* 0x000000ffff037224 */ /* 0x001fe200000e0607 */
[----:B------:R-:W-:Y:S01]  /*9f70*/  ISETP.LT.OR P0, PT, R5, 0x11, P2 ;  /* 0x000000110500780c */ /* 0x000fe20001701670 */
[----:B------:R-:W0:-:S12]  /*9f80*/  SHFL.IDX PT, R7, R18, 0x2, 0x181f ;  /* 0x00581f0012077f89 */ /* 0x000e1800000e0000 */
        /* <DEDUP_REMOVED lines=20> */
[----:B------:R1:W2:Y:S02]  /*a0d0*/  SHFL.IDX PT, R14, R17, 0x5, 0x181f ;  /* 0x00b81f00110e7f89 */ /* 0x0002a400000e0000 */
[----:B0-----:R-:W-:Y:S02]  /*a0e0*/  IADD3.X R3, RZ, R7, RZ, P0, !PT ;  /* 0x00000007ff037210 */ /* 0x001fe400007fe4ff */
[----:B------:R-:W-:Y:S01]  /*a0f0*/  ISETP.LT.OR P0, PT, R5, 0x41, P2 ;  /* 0x000000410500780c */ /* 0x000fe20001701670 */
[----:B------:R1:W3:-:S12]  /*a100*/  SHFL.IDX PT, R7, R18, 0x5, 0x181f ;  /* 0x00b81f0012077f89 */ /* 0x0002d800000e0000 */
[----:B------:R1:W-:Y:S01]  /*a110*/  LDGSTS.E.BYPASS.LTC128B.128 [R0+0x2400], desc[UR36][R2.64], !P0 ;  /* 0x0240000002007fae */ /* 0x0003e2000c101d64 */
[----:B------:R-:W-:-:S13]  /*a120*/  ISETP.LT.OR P0, PT, R5, 0x41, P1 ;  /* 0x000000410500780c */ /* 0x000fda0000f01670 */
[----:B--23--:R1:W-:Y:S02]  /*a130*/  LDGSTS.E.BYPASS.LTC128B.128 [R0+0x5400], desc[UR36][R2.64+0x80], !P0 ;  /* 0x0540008002007fae */ /* 0x00c3e4000c101d64 */
.L_x_170:
[----:B01----:R-:W-:-:S05]  /*a140*/  IADD3 R2, P0, R14, R6, RZ ;  /* 0x000000060e027210 */ /* 0x003fca0007f1e0ff */
[----:B------:R-:W-:Y:S01]  /*a150*/  IMAD.X R3, RZ, RZ, R7, P0 ;  /* 0x000000ffff037224 */ /* 0x000fe200000e0607 */
[----:B------:R-:W-:-:S13]  /*a160*/  ISETP.LT.OR P0, PT, R5, 0x51, P2 ;  /* 0x000000510500780c */ /* 0x000fda0001701670 */
[----:B------:R-:W-:Y:S01]  /*a170*/  @!PT LDS RZ, [RZ] ;  /* 0x00000000fffff984 */ /* 0x000fe20000000800 */
[----:B------:R-:W-:Y:S01]  /*a180*/  @!PT LDS RZ, [RZ] ;  /* 0x00000000fffff984 */ /* 0x000fe20000000800 */
[----:B------:R-:W-:Y:S01]  /*a190*/  @!PT LDS RZ, [RZ] ;  /* 0x00000000fffff984 */ /* 0x000fe20000000800 */
[----:B------:R0:W-:Y:S01]  /*a1a0*/  LDGSTS.E.BYPASS.LTC128B.128 [R0+0x2c00], desc[UR36][R2.64], !P0 ;  /* 0x02c0000002007fae */ /* 0x0001e2000c101d64 */
[----:B------:R-:W-:-:S13]  /*a1b0*/  ISETP.LT.OR P0, PT, R5, 0x51, P1 ;  /* 0x000000510500780c */ /* 0x000fda0000f01670 */
[----:B------:R0:W-:Y:S01]  /*a1c0*/  LDGSTS.E.BYPASS.LTC128B.128 [R0+0x5c00], desc[UR36][R2.64+0x80], !P0 ;  /* 0x05c0008002007fae */ /* 0x0001e2000c101d64 */
[----:B------:R-:W-:Y:S01]  /*a1d0*/  PLOP3.LUT P0, PT, PT, PT, PT, 0x80, 0x0 ;  /* 0x000000000000781c */ /* 0x000fe20003f0f070 */
[----:B------:R-:W-:-:S12]  /*a1e0*/  NOP ;  /* 0x0000000000007918 */ /* 0x000fd80000000000 */
.L_x_73:
        /* <DEDUP_REMOVED lines=10> */
.L_x_74:
[----:B0-----:R-:W2:Y:S01]  /*a290*/  LDL.LU R2, [R1] ;  /* 0x0000000001027983 */ /* 0x001ea20000300800 */
[----:B------:R-:W-:Y:S01]  /*a2a0*/  VIADD R22, R22, 0x1 ;  /* 0x0000000116167836 */ /* 0x000fe20000000000 */
[----:B------:R-:W-:Y:S01]  /*a2b0*/  ULDC UR4, c[0x0][0xc34] ;  /* 0x00030d0000047ab9 */ /* 0x000fe20000000800 */
[----:B------:R-:W-:Y:S01]  /*a2c0*/  VIADD R36, R36, UR44 ;  /* 0x0000002c24247c36 */ /* 0x000fe20008000000 */
[----:B------:R0:W-:Y:S02]  /*a2d0*/  SYNCS.ARRIVE.TRANS64.A1T0 RZ, [R4+URZ+0x2a850], RZ ;  /* 0x02a850ff04ff79a7 */ /* 0x0001e4000810003f */
[----:B------:R-:W-:-:S04]  /*a2e0*/  ISETP.NE.AND P0, PT, R22, 0x2, PT ;  /* 0x000000021600780c */ /* 0x000fc80003f05270 */
[----:B------:R-:W-:Y:S02]  /*a2f0*/  SEL R22, R22, RZ, P0 ;  /* 0x000000ff16167207 */ /* 0x000fe40000000000 */
[----:B------:R-:W-:Y:S02]  /*a300*/  SEL R0, RZ, 0x1, P0 ;  /* 0x00000001ff007807 */ /* 0x000fe40000000000 */
[----:B------:R-:W-:Y:S02]  /*a310*/  ISETP.GE.AND P0, PT, R36, UR4, PT ;  /* 0x0000000424007c0c */ /* 0x000fe4000bf06270 */
[----:B------:R-:W-:Y:S02]  /*a320*/  LOP3.LUT R25, R25, R0, RZ, 0x3c, !PT ;  /* 0x0000000019197212 */ /* 0x000fe400078e3cff */
[----:B--2---:R-:W-:-:S05]  /*a330*/  IADD3 R2, R2, 0x1, RZ ;  /* 0x0000000102027810 */ /* 0x004fca0007ffe0ff */
[----:B------:R0:W-:Y:S04]  /*a340*/  STL [R1], R2 ;  /* 0x0000000201007387 */ /* 0x0001e80000100800 */
[----:B------:R-:W-:Y:S05]  /*a350*/  @!P0 BRA `(.L_x_75) ;  /* 0xffffffd0002c8947 */ /* 0x000fea000383ffff */
[----:B------:R-:W-:-:S07]  /*a360*/  LOP3.LUT R0, R2, 0x1, RZ, 0xc, !PT ;  /* 0x0000000102007812 */ /* 0x000fce00078e0cff */
.L_x_40:
[----:B------:R-:W1:Y:S01]  /*a370*/  S2R R3, SR_CgaCtaId ;  /* 0x0000000000037919 */ /* 0x000e620000008800 */
[----:B0-----:R-:W-:Y:S01]  /*a380*/  MOV R2, 0x400 ;  /* 0x0000040000027802 */ /* 0x001fe20000000f00 */
[----:B------:R-:W-:Y:S01]  /*a390*/  BSSY B0, `(.L_x_76) ;  /* 0x0000005000007945 */ /* 0x000fe20003800000 */
[----:B------:R-:W-:Y:S02]  /*a3a0*/  SHF.L.U32 R0, R0, 0x1f, RZ ;  /* 0x0000001f00007819 */ /* 0x000fe400000006ff */
[----:B-1----:R-:W-:-:S04]  /*a3b0*/  LEA R5, R3, R2, 0x18 ;  /* 0x0000000203057211 */ /* 0x002fc800078ec0ff */
[----:B------:R-:W0:Y:S02]  /*a3c0*/  SYNCS.PHASECHK.TRANS64.TRYWAIT P0, [R5+URZ+0x2a820], R0 ;  /* 0x02a82000050075a7 */ /* 0x000e24000800017f */
[----:B0-----:R-:W-:Y:S05]  /*a3d0*/  @!P0 BRA `(.L_x_77) ;  /* 0x0000002c00f88947 */ /* 0x001fea0003800000 */
.L_x_171:
[----:B------:R-:W-:Y:S05]  /*a3e0*/  BSYNC B0 ;  /* 0x0000000000007941 */ /* 0x000fea0003800000 */
.L_x_76:
[----:B------:R-:W-:-:S03]  /*a3f0*/  UMOV UR4, 0xffffffff ;  /* 0xffffffff00047882 */ /* 0x000fc60000000000 */
[----:B------:R-:W-:Y:S05]  /*a400*/  BRA.DIV UR4, `(.L_x_78) ;  /* 0x0000003204007947 */ /* 0x000fea000b800000 */
[----:B0-----:R-:W0:Y:S02]  /*a410*/  S2R R0, SR_TID.X ;  /* 0x0000000000007919 */ /* 0x001e240000002100 */
[----:B0-----:R-:W-:-:S04]  /*a420*/  SHF.R.U32.HI R0, RZ, 0x5, R0 ;  /* 0x00000005ff007819 */ /* 0x001fc80000011600 */
[----:B------:R-:W-:-:S05]  /*a430*/  LOP3.LUT R0, R0, 0x3, RZ, 0xc0, !PT ;  /* 0x0000000300007812 */ /* 0x000fca00078ec0ff */
[----:B------:R0:W1:Y:S02]  /*a440*/  SHFL.IDX PT, R14, R0, RZ, 0x1f ;  /* 0x00001fff000e7589 */ /* 0x00006400000e0000 */
.L_x_174:
[----:B-1----:R-:W-:Y:S01]  /*a450*/  ISETP.NE.AND P0, PT, R14, RZ, PT ;  /* 0x000000ff0e00720c */ /* 0x002fe20003f05270 */
[----:B------:R-:W-:-:S12]  /*a460*/  BSSY B0, `(.L_x_79) ;  /* 0x0000026000007945 */ /* 0x000fd80003800000 */
[----:B------:R-:W-:Y:S05]  /*a470*/  @P0 BRA `(.L_x_80) ;  /* 0x0000000000900947 */ /* 0x000fea0003800000 */
[----:B------:R-:W-:-:S03]  /*a480*/  UMOV UR4, 0xffffffff ;  /* 0xffffffff00047882 */ /* 0x000fc60000000000 */
[----:B------:R-:W-:Y:S05]  /*a490*/  BRA.DIV UR4, `(.L_x_81) ;  /* 0x0000003204107947 */ /* 0x000fea000b800000 */
[----:B------:R-:W-:-:S13]  /*a4a0*/  ELECT P6, URZ, PT ;  /* 0x00000000003f782f */ /* 0x000fda00038c0000 */
.L_x_177:
[----:B------:R-:W-:Y:S05]  /*a4b0*/  @!P6 BRA `(.L_x_80) ;  /* 0x000000000080e947 */ /* 0x000fea0003800000 */
[----:B0-----:R-:W2:Y:S02]  /*a4c0*/  LDL R0, [R1+0x4] ;  /* 0x0000040001007983 */ /* 0x001ea40000100800 */
[----:B--2---:R-:W-:-:S13]  /*a4d0*/  R2UR UR4, R0 ;  /* 0x00000000000472ca */ /* 0x004fda00000e0000 */
[----:B------:R-:W-:-:S06]  /*a4e0*/  ULOP3.LUT UR4, UR4, 0x2, URZ, 0xfc, !UPT ;  /* 0x0000000204047892 */ /* 0x000fcc000f8efc3f */
[----:B------:R-:W-:-:S05]  /*a4f0*/  IMAD.U32 R0, RZ, RZ, UR4 ;  /* 0x00000004ff007e24 */ /* 0x000fca000f8e00ff */
[----:B------:R-:W-:-:S13]  /*a500*/  ISETP.NE.AND P0, PT, R0, 0x3, PT ;  /* 0x000000030000780c */ /* 0x000fda0003f05270 */
[----:B------:R-:W-:Y:S05]  /*a510*/  @!P0 BRA `(.L_x_82) ;  /* 0x0000000000048947 */ /* 0x000fea0003800000 */
[----:B------:R-:W-:Y:S01]  /*a520*/  BPT.TRAP 0x1 ;  /* 0x000000040000795c */ /* 0x000fe20000300000 */
.L_x_82:
[C---:B------:R-:W-:Y:S01]  /*a530*/  IMAD R3, R22.reuse, 0x8, R5 ;  /* 0x0000000816037824 */ /* 0x040fe200078e0205 */
[----:B------:R-:W-:Y:S01]  /*a540*/  SHF.L.U32 R2, R25, 0x1f, RZ ;  /* 0x0000001f19027819 */ /* 0x000fe200000006ff */
[----:B------:R-:W-:-:S03]  /*a550*/  VIADD R22, R22, 0x1 ;  /* 0x0000000116167836 */ /* 0x000fc60000000000 */
[----:B------:R-:W0:Y:S02]  /*a560*/  SYNCS.PHASECHK.TRANS64.TRYWAIT P1, [R3+URZ+0x2a840], R2 ;  /* 0x02a84002030075a7 */ /* 0x000e24000802017f */
[----:B------:R-:W-:-:S04]  /*a570*/  ISETP.NE.AND P2, PT, R22, 0x2, PT ;  /* 0x000000021600780c */ /* 0x000fc80003f45270 */
[----:B------:R-:W-:Y:S01]  /*a580*/  SEL R0, RZ, 0x1, P2 ;  /* 0x00000001ff007807 */ /* 0x000fe20001000000 */
[----:B0-----:R-:W-:Y:S08]  /*a590*/  @!P1 BRA `(.L_x_83) ;  /* 0x0000002c00f09947 */ /* 0x001ff00003800000 */
.L_x_178:
[----:B------:R-:W-:Y:S02]  /*a5a0*/  SEL R22, R22, RZ, P2 ;  /* 0x000000ff16167207 */ /* 0x000fe40001000000 */
[----:B------:R-:W-:Y:S01]  /*a5b0*/  LOP3.LUT R0, R25, R0, RZ, 0x3c, !PT ;  /* 0x0000000019007212 */ /* 0x000fe200078e3cff */
[----:B------:R-:W-:Y:S06]  /*a5c0*/  @!P0 BRA `(.L_x_84) ;  /* 0x0000000000048947 */ /* 0x000fec0003800000 */
[----:B------:R-:W-:Y:S01]  /*a5d0*/  BPT.TRAP 0x1 ;  /* 0x000000040000795c */ /* 0x000fe20000300000 */
.L_x_84:
[----:B------:R-:W-:Y:S02]  /*a5e0*/  LEA R5, R22, R5, 0x3 ;  /* 0x0000000516057211 */ /* 0x000fe400078e18ff */
[----:B------:R-:W-:-:S04]  /*a5f0*/  SHF.L.U32 R0, R0, 0x1f, RZ ;  /* 0x0000001f00007819 */ /* 0x000fc800000006ff */
[----:B------:R-:W1:Y:S02]  /*a600*/  SYNCS.PHASECHK.TRANS64.TRYWAIT P1, [R5+URZ+0x2a840], R0 ;  /* 0x02a84000050075a7 */ /* 0x000e64000802017f */
[----:B-1----:R-:W-:Y:S05]  /*a610*/  @!P1 BRA `(.L_x_85) ;  /* 0x0000002c00e49947 */ /* 0x002fea0003800000 */
.L_x_179:
[----:B------:R-:W-:Y:S05]  /*a620*/  @!P0 BRA `(.L_x_86) ;  /* 0x0000000000048947 */ /* 0x000fea0003800000 */
[----:B------:R-:W-:Y:S01]  /*a630*/  BPT.TRAP 0x1 ;  /* 0x000000040000795c */ /* 0x000fe20000300000 */
.L_x_86:
[----:B------:R-:W2:Y:S02]  /*a640*/  SYNCS.PHASECHK.TRANS64.TRYWAIT P1, [R3+URZ+0x2a860], R2 ;  /* 0x02a86002030075a7 */ /* 0x000ea4000802017f */
[----:B--2---:R-:W-:Y:S05]  /*a650*/  @!P1 BRA `(.L_x_87) ;  /* 0x0000002c00e89947 */ /* 0x004fea0003800000 */
.L_x_180:
[----:B------:R-:W-:Y:S05]  /*a660*/  @!P0 BRA `(.L_x_88) ;  /* 0x0000000000048947 */ /* 0x000fea0003800000 */
[----:B------:R-:W-:Y:S01]  /*a670*/  BPT.TRAP 0x1 ;  /* 0x000000040000795c */ /* 0x000fe20000300000 */
.L_x_88:
[----:B---3--:R3:W4:Y:S02]  /*a680*/  SYNCS.PHASECHK.TRANS64.TRYWAIT P0, [R5+URZ+0x2a860], R0 ;  /* 0x02a86000050075a7 */ /* 0x008724000800017f */
[----:B----4-:R-:W-:Y:S05]  /*a690*/  @!P0 NANOSLEEP.SYNCS 0x989680 ;  /* 0x009896800000895d */ /* 0x010fea0003900000 */
[----:B------:R-:W4:Y:S02]  /*a6a0*/  @!P0 SYNCS.PHASECHK.TRANS64 P0, [R5+URZ+0x2a860], R0 ;  /* 0x02a86000050085a7 */ /* 0x000f24000800007f */
[----:B----4-:R-:W-:Y:S05]  /*a6b0*/  @!P0 BRA `(.L_x_88) ;  /* 0xfffffffc00f08947 */ /* 0x010fea000383ffff */
.L_x_80:
[----:B------:R-:W-:Y:S05]  /*a6c0*/  BSYNC B0 ;  /* 0x0000000000007941 */ /* 0x000fea0003800000 */
.L_x_79:
[----:B------:R-:W-:Y:S05]  /*a6d0*/  EXIT ;  /* 0x000000000000794d */ /* 0x000fea0003800000 */
.L_x_8:
[----:B0-----:R-:W-:-:S04]  /*a6e0*/  IMAD.U32 R3, RZ, RZ, UR41 ;  /* 0x00000029ff037e24 */ /* 0x001fc8000f8e00ff */
[----:B------:R0:W1:Y:S03]  /*a6f0*/  SYNCS.PHASECHK.TRANS64.TRYWAIT P1, [R3+URZ+0x2a800], R0 ;  /* 0x02a80000030075a7 */ /* 0x000066000802017f */
[----:B-1----:R-:W-:Y:S05]  /*a700*/  @!P1 NANOSLEEP.SYNCS 0x989680 ;  /* 0x009896800000995d */ /* 0x002fea0003900000 */
[----:B------:R-:W1:Y:S02]  /*a710*/  @!P1 SYNCS.PHASECHK.TRANS64 P1, [R3+URZ+0x2a800], R0 ;  /* 0x02a80000030095a7 */ /* 0x000e64000802007f */
[----:B-1----:R-:W-:Y:S05]  /*a720*/  @!P1 BRA `(.L_x_8) ;  /* 0xfffffffc00ec9947 */ /* 0x002fea000383ffff */
[----:B------:R-:W-:Y:S05]  /*a730*/  BRA `(.L_x_89) ;  /* 0xffffff6800747947 */ /* 0x000fea000383ffff */
.L_x_12:
[----:B-1----:R1:W2:Y:S02]  /*a740*/  SYNCS.PHASECHK.TRANS64.TRYWAIT P1, [R4+URZ+0x2a830], R3 ;  /* 0x02a83003040075a7 */ /* 0x0022a4000802017f */
[----:B--2---:R-:W-:Y:S05]  /*a750*/  @!P1 NANOSLEEP.SYNCS 0x989680 ;  /* 0x009896800000995d */ /* 0x004fea0003900000 */
[----:B------:R-:W2:Y:S02]  /*a760*/  @!P1 SYNCS.PHASECHK.TRANS64 P1, [R4+URZ+0x2a830], R3 ;  /* 0x02a83003040095a7 */ /* 0x000ea4000802007f */
[----:B--2---:R-:W-:Y:S05]  /*a770*/  @!P1 BRA `(.L_x_12) ;  /* 0xfffffffc00f09947 */ /* 0x004fea000383ffff */
[----:B------:R-:W-:Y:S05]  /*a780*/  BRA `(.L_x_11) ;  /* 0xffffff6800947947 */ /* 0x000fea000383ffff */
.L_x_18:
[----:B-1----:R-:W-:-:S04]  /*a790*/  IMAD.U32 R3, RZ, RZ, UR7 ;  /* 0x00000007ff037e24 */ /* 0x002fc8000f8e00ff */
[----:B------:R1:W2:Y:S03]  /*a7a0*/  SYNCS.PHASECHK.TRANS64.TRYWAIT P1, [R3+URZ+0x2a830], R0 ;  /* 0x02a83000030075a7 */ /* 0x0002a6000802017f */
[----:B--2---:R-:W-:Y:S05]  /*a7b0*/  @!P1 NANOSLEEP.SYNCS 0x989680 ;  /* 0x009896800000995d */ /* 0x004fea0003900000 */
[----:B------:R-:W2:Y:S02]  /*a7c0*/  @!P1 SYNCS.PHASECHK.TRANS64 P1, [R3+URZ+0x2a830], R0 ;  /* 0x02a83000030095a7 */ /* 0x000ea4000802007f */
[----:B--2---:R-:W-:Y:S05]  /*a7d0*/  @!P1 BRA `(.L_x_18) ;  /* 0xfffffffc00ec9947 */ /* 0x004fea000383ffff */
[----:B------:R-:W-:Y:S05]  /*a7e0*/  BRA `(.L_x_17) ;  /* 0xffffff8800bc7947 */ /* 0x000fea000383ffff */
.L_x_22:
[----:B-1----:R-:W-:-:S04]  /*a7f0*/  IMAD.U32 R3, RZ, RZ, UR10 ;  /* 0x0000000aff037e24 */ /* 0x002fc8000f8e00ff */
[----:B------:R1:W2:Y:S03]  /*a800*/  SYNCS.PHASECHK.TRANS64.TRYWAIT P1, [R3+URZ+0x2a850], R0 ;  /* 0x02a85000030075a7 */ /* 0x0002a6000802017f */
[----:B--2---:R-:W-:Y:S05]  /*a810*/  @!P1 NANOSLEEP.SYNCS 0x989680 ;  /* 0x009896800000995d */ /* 0x004fea0003900000 */
[----:B------:R-:W2:Y:S02]  /*a820*/  @!P1 SYNCS.PHASECHK.TRANS64 P1, [R3+URZ+0x2a850], R0 ;  /* 0x02a85000030095a7 */ /* 0x000ea4000802007f */
[----:B--2---:R-:W-:Y:S05]  /*a830*/  @!P1 BRA `(.L_x_22) ;  /* 0xfffffffc00ec9947 */ /* 0x004fea000383ffff */
[----:B------:R-:W-:Y:S05]  /*a840*/  BRA `(.L_x_21) ;  /* 0xffffff9000f47947 */ /* 0x000fea000383ffff */
.L_x_29:
[----:B-1----:R-:W-:-:S04]  /*a850*/  MOV R7, UR10 ;  /* 0x0000000a00077c02 */ /* 0x002fc80008000f00 */
[----:B------:R1:W2:Y:S03]  /*a860*/  SYNCS.PHASECHK.TRANS64.TRYWAIT P1, [R7+URZ+0x2a850], R6 ;  /* 0x02a85006070075a7 */ /* 0x0002a6000802017f */
[----:B--2---:R-:W-:Y:S05]  /*a870*/  @!P1 NANOSLEEP.SYNCS 0x989680 ;  /* 0x009896800000995d */ /* 0x004fea0003900000 */
[----:B------:R-:W2:Y:S02]  /*a880*/  @!P1 SYNCS.PHASECHK.TRANS64 P1, [R7+URZ+0x2a850], R6 ;  /* 0x02a85006070095a7 */ /* 0x000ea4000802007f */
[----:B--2---:R-:W-:Y:S05]  /*a890*/  @!P1 BRA `(.L_x_29) ;  /* 0xfffffffc00ec9947 */ /* 0x004fea000383ffff */
[----:B------:R-:W-:Y:S05]  /*a8a0*/  BRA `(.L_x_28) ;  /* 0xffffffa800907947 */ /* 0x000fea000383ffff */
.L_x_44:
[----:B------:R-:W0:Y:S01]  /*a8b0*/  S2R R17, SR_TID.X ;  /* 0x0000000000117919 */ /* 0x000e220000002100 */
[----:B------:R-:W-:Y:S01]  /*a8c0*/  BSSY B0, `(.L_x_90) ;  /* 0x000000a000007945 */ /* 0x000fe20003800000 */
[----:B------:R-:W-:Y:S01]  /*a8d0*/  IMAD.MOV.U32 R12, RZ, RZ, RZ ;  /* 0x000000ffff0c7224 */ /* 0x000fe200078e00ff */
[----:B------:R-:W-:Y:S01]  /*a8e0*/  MOV R15, 0xffffffff ;  /* 0xffffffff000f7802 */ /* 0x000fe20000000f00 */
[----:B------:R-:W-:Y:S01]  /*a8f0*/  IMAD.MOV.U32 R11, RZ, RZ, 0x1f ;  /* 0x0000001fff0b7424 */ /* 0x000fe200078e00ff */
[----:B0-----:R-:W-:-:S04]  /*a900*/  SHF.R.U32.HI R17, RZ, 0x5, R17 ;  /* 0x00000005ff117819 */ /* 0x001fc80000011611 */
[----:B------:R-:W-:-:S05]  /*a910*/  LOP3.LUT R17, R17, 0x3, RZ, 0xc0, !PT ;  /* 0x0000000311117812 */ /* 0x000fca00078ec0ff */
[----:B------:R-:W-:-:S07]  /*a920*/  IMAD.MOV.U32 R13, RZ, RZ, R17 ;  /* 0x000000ffff0d7224 */ /* 0x000fce00078e0011 */
[----:B-1---5:R-:W-:Y:S05]  /*a930*/  WARPSYNC.COLLECTIVE R15, `(.L_x_91) ;  /* 0x000000000f087348 */ /* 0x022fea0003c00000 */
[----:B------:R0:W2:Y:S02]  /*a940*/  SHFL.IDX P6, R14, R13, R12, R11 ;  /* 0x0000000c0d0e7389 */ /* 0x0000a400000c000b */
[----:B012--5:R-:W-:Y:S01]  /*a950*/  ENDCOLLECTIVE ;  /* 0x000000000000791b */ /* 0x027fe20003800000 */
.L_x_91:
[----:B------:R-:W-:Y:S05]  /*a960*/  BSYNC B0 ;  /* 0x0000000000007941 */ /* 0x000fea0003800000 */
.L_x_90:
[----:B------:R-:W-:Y:S05]  /*a970*/  BRA `(.L_x_92) ;  /* 0xffffffd000087947 */ /* 0x000fea000383ffff */
.L_x_47:
[----:B0-----:R0:W1:Y:S02]  /*a980*/  SYNCS.PHASECHK.TRANS64.TRYWAIT P0, [R0+URZ+0x2a840], R3 ;  /* 0x02a84003000075a7 */ /* 0x001064000800017f */
[----:B-1----:R-:W-:Y:S05]  /*a990*/  @!P0 NANOSLEEP.SYNCS 0x989680 ;  /* 0x009896800000895d */ /* 0x002fea0003900000 */
[----:B------:R-:W1:Y:S02]  /*a9a0*/  @!P0 SYNCS.PHASECHK.TRANS64 P0, [R0+URZ+0x2a840], R3 ;  /* 0x02a84003000085a7 */ /* 0x000e64000800007f */
[----:B-1----:R-:W-:Y:S05]  /*a9b0*/  @!P0 BRA `(.L_x_47) ;  /* 0xfffffffc00f08947 */ /* 0x002fea000383ffff */
[----:B------:R-:W-:Y:S05]  /*a9c0*/  BRA `(.L_x_93) ;  /* 0xffffffd000e07947 */ /* 0x000fea000383ffff */
.L_x_48:
[----:B------:R-:W-:Y:S01]  /*a9d0*/  BSSY B0, `(.L_x_94) ;  /* 0x0000008000007945 */ /* 0x000fe20003800000 */
[----:B------:R-:W-:Y:S01]  /*a9e0*/  IMAD.MOV.U32 R13, RZ, RZ, R6 ;  /* 0x000000ffff0d7224 */ /* 0x000fe200078e0006 */
[----:B------:R-:W-:Y:S01]  /*a9f0*/  MOV R15, 0xffffffff ;  /* 0xffffffff000f7802 */ /* 0x000fe20000000f00 */
[----:B------:R-:W-:Y:S02]  /*aa00*/  IMAD.MOV.U32 R12, RZ, RZ, RZ ;  /* 0x000000ffff0c7224 */ /* 0x000fe400078e00ff */
[----:B------:R-:W-:-:S07]  /*aa10*/  IMAD.MOV.U32 R11, RZ, RZ, 0x181f ;  /* 0x0000181fff0b7424 */ /* 0x000fce00078e00ff */
[----:B------:R-:W-:Y:S05]  /*aa20*/  WARPSYNC.COLLECTIVE R15, `(.L_x_95) ;  /* 0x000000000f087348 */ /* 0x000fea0003c00000 */
[----:B------:R0:W1:Y:S02]  /*aa30*/  SHFL.IDX P6, R14, R13, R12, R11 ;  /* 0x0000000c0d0e7389 */ /* 0x00006400000c000b */
[----:B01----:R-:W-:Y:S01]  /*aa40*/  ENDCOLLECTIVE ;  /* 0x000000000000791b */ /* 0x003fe20003800000 */
.L_x_95:
[----:B------:R-:W-:Y:S05]  /*aa50*/  BSYNC B0 ;  /* 0x0000000000007941 */ /* 0x000fea0003800000 */
.L_x_94:
[----:B------:R-:W-:Y:S01]  /*aa60*/  IMAD.MOV.U32 R13, RZ, RZ, R4 ;  /* 0x000000ffff0d7224 */ /* 0x000fe200078e0004 */
[----:B------:R-:W-:Y:S01]  /*aa70*/  MOV R11, 0x181f ;  /* 0x0000181f000b7802 */ /* 0x000fe20000000f00 */
[----:B------:R-:W-:Y:S01]  /*aa80*/  IMAD.MOV.U32 R12, RZ, RZ, RZ ;  /* 0x000000ffff0c7224 */ /* 0x000fe200078e00ff */
[----:B------:R-:W-:Y:S01]  /*aa90*/  ISETP.GE.AND P0, PT, R33, 0x1, PT ;  /* 0x000000012100780c */ /* 0x000fe20003f06270 */
[----:B------:R-:W-:Y:S02]  /*aaa0*/  IMAD.MOV.U32 R15, RZ, RZ, -0x1 ;  /* 0xffffffffff0f7424 */ /* 0x000fe400078e00ff */
[----:B------:R-:W-:-:S10]  /*aab0*/  IMAD.MOV.U32 R2, RZ, RZ, R14 ;  /* 0x000000ffff027224 */ /* 0x000fd400078e000e */
[----:B------:R-:W-:Y:S05]  /*aac0*/  WARPSYNC.COLLECTIVE R15, `(.L_x_96) ;  /* 0x000000000f087348 */ /* 0x000fea0003c00000 */
[----:B------:R0:W1:Y:S02]  /*aad0*/  SHFL.IDX P6, R14, R13, R12, R11 ;  /* 0x0000000c0d0e7389 */ /* 0x00006400000c000b */
[----:B01----:R-:W-:Y:S01]  /*aae0*/  ENDCOLLECTIVE ;  /* 0x000000000000791b */ /* 0x003fe20003800000 */
.L_x_96:
[----:B------:R-:W-:Y:S02]  /*aaf0*/  @P0 LEA R7, R5, UR39, 0x1 ;  /* 0x0000002705070c11 */ /* 0x000fe4000f8e08ff */
[----:B------:R-:W-:Y:S01]  /*ab00*/  MOV R13, R6 ;  /* 0x00000006000d7202 */ /* 0x000fe20000000f00 */
[----:B------:R-:W-:Y:S01]  /*ab10*/  IMAD.MOV.U32 R12, RZ, RZ, 0x1 ;  /* 0x00000001ff0c7424 */ /* 0x000fe200078e00ff */
[----:B------:R-:W-:-:S05]  /*ab20*/  @P0 LEA R14, P1, R37, R14, 0x1 ;  /* 0x0000000e250e0211 */ /* 0x000fca00078208ff */
[----:B------:R-:W-:Y:S02]  /*ab30*/  @P0 IMAD.X R3, RZ, RZ, R2, P1 ;  /* 0x000000ffff030224 */ /* 0x000fe400008e0602 */
[----:B------:R-:W-:-:S07]  /*ab40*/  @P0 IMAD.MOV.U32 R2, RZ, RZ, R14 ;  /* 0x000000ffff020224 */ /* 0x000fce00078e000e */
[----:B------:R-:W-:Y:S05]  /*ab50*/  WARPSYNC.COLLECTIVE R15, `(.L_x_97) ;  /* 0x000000000f087348 */ /* 0x000fea0003c00000 */
[----:B------:R0:W1:Y:S02]  /*ab60*/  SHFL.IDX P6, R14, R13, R12, R11 ;  /* 0x0000000c0d0e7389 */ /* 0x00006400000c000b */
[----:B01----:R-:W-:Y:S01]  /*ab70*/  ENDCOLLECTIVE ;  /* 0x000000000000791b */ /* 0x003fe20003800000 */
.L_x_97:
[----:B------:R-:W-:Y:S01]  /*ab80*/  @!PT LDS RZ, [RZ] ;  /* 0x00000000fffff984 */ /* 0x000fe20000000800 */
[----:B------:R-:W-:Y:S01]  /*ab90*/  @!PT LDS RZ, [RZ] ;  /* 0x00000000fffff984 */ /* 0x000fe20000000800 */
[----:B------:R-:W-:Y:S01]  /*aba0*/  @!PT LDS RZ, [RZ] ;  /* 0x00000000fffff984 */ /* 0x000fe20000000800 */
[----:B------:R0:W-:Y:S04]  /*abb0*/  @P0 LDGSTS.E.BYPASS.LTC128B.128 [R7+0x18400], desc[UR36][R2.64], !P4 ;  /* 0x1840000002070fae */ /* 0x0001e8000e101d64 */
[----:B------:R0:W-:Y:S04]  /*abc0*/  @P0 LDGSTS.E.BYPASS.LTC128B.128 [R7+0x1b400], desc[UR36][R2.64+0x80], !P3 ;  /* 0x1b40008002070fae */ /* 0x0001e8000d901d64 */
[----:B------:R0:W-:Y:S01]  /*abd0*/  @P0 LDGSTS.E.BYPASS.LTC128B.128 [R7+0x1e400], desc[UR36][R2.64+0x100], !P2 ;  /* 0x1e40010002070fae */ /* 0x0001e2000d101d64 */
[----:B------:R-:W-:Y:S01]  /*abe0*/  ISETP.GE.AND P0, PT, R33, 0x11, PT ;  /* 0x000000112100780c */ /* 0x000fe20003f06270 */
[----:B------:R-:W-:-:S02]  /*abf0*/  IMAD.MOV.U32 R13, RZ, RZ, R4 ;  /* 0x000000ffff0d7224 */ /* 0x000fc400078e0004 */
[----:B------:R-:W-:-:S10]  /*ac00*/  IMAD.MOV.U32 R8, RZ, RZ, R14 ;  /* 0x000000ffff087224 */ /* 0x000fd400078e000e */
[----:B0-----:R-:W-:Y:S05]  /*ac10*/  WARPSYNC.COLLECTIVE R15, `(.L_x_98) ;  /* 0x000000000f087348 */ /* 0x001fea0003c00000 */
[----:B------:R1:W2:Y:S02]  /*ac20*/  SHFL.IDX P6, R14, R13, R12, R11 ;  /* 0x0000000c0d0e7389 */ /* 0x0002a400000c000b */
[----:B012---:R-:W-:Y:S01]  /*ac30*/  ENDCOLLECTIVE ;  /* 0x000000000000791b */ /* 0x007fe20003800000 */
.L_x_98:
[----:B------:R-:W-:Y:S01]  /*ac40*/  @P0 LEA R21, R5, UR39, 0x1 ;  /* 0x0000002705150c11 */ /* 0x000fe2000f8e08ff */
[----:B------:R-:W-:Y:S01]  /*ac50*/  IMAD.MOV.U32 R13, RZ, RZ, R6 ;  /* 0x000000ffff0d7224 */ /* 0x000fe200078e0006 */
[----:B------:R-:W-:Y:S02]  /*ac60*/  MOV R12, 0x2 ;  /* 0x00000002000c7802 */ /* 0x000fe40000000f00 */
[----:B------:R-:W-:-:S04]  /*ac70*/  @P0 LEA R14, P1, R37, R14, 0x1 ;  /* 0x0000000e250e0211 */ /* 0x000fc800078208ff */
[----:B------:R-:W-:Y:S01]  /*ac80*/  @P0 IADD3.X R9, RZ, R8, RZ, P1, !PT ;  /* 0x00000008ff090210 */ /* 0x000fe20000ffe4ff */
[----:B------:R-:W-:-:S08]  /*ac90*/  @P0 IMAD.MOV.U32 R2, RZ, RZ, R14 ;  /* 0x000000ffff020224 */ /* 0x000fd000078e000e */
[----:B------:R-:W-:Y:S05]  /*aca0*/  WARPSYNC.COLLECTIVE R15, `(.L_x_99) ;  /* 0x000000000f087348 */ /* 0x000fea0003c00000 */
[----:B------:R0:W1:Y:S02]  /*acb0*/  SHFL.IDX P6, R14, R13, R12, R11 ;  /* 0x0000000c0d0e7389 */ /* 0x00006400000c000b */
[----:B01----:R-:W-:Y:S01]  /*acc0*/  ENDCOLLECTIVE ;  /* 0x000000000000791b */ /* 0x003fe20003800000 */
.L_x_99:
[----:B------:R-:W-:-:S05]  /*acd0*/  @P0 IMAD.MOV.U32 R3, RZ, RZ, R9 ;  /* 0x000000ffff030224 */ /* 0x000fca00078e0009 */
[----:B------:R-:W-:Y:S01]  /*ace0*/  @!PT LDS RZ, [RZ] ;  /* 0x00000000fffff984 */ /* 0x000fe20000000800 */
[----:B------:R-:W-:Y:S01]  /*acf0*/  @!PT LDS RZ, [RZ] ;  /* 0x00000000fffff984 */ /* 0x000fe20000000800 */
[----:B------:R-:W-:Y:S01]  /*ad00*/  @!PT LDS RZ, [RZ] ;  /* 0x00000000fffff984 */ /* 0x000fe20000000800 */
[----:B------:R0:W-:Y:S04]  /*ad10*/  @P0 LDGSTS.E.BYPASS.LTC128B.128 [R21+0x18c00], desc[UR36][R2.64], !P4 ;  /* 0x18c0000002150fae */ /* 0x0001e8000e101d64 */
[----:B------:R0:W-:Y:S01]  /*ad20*/  @P0 LDGSTS.E.BYPASS.LTC128B.128 [R21+0x1bc00], desc[UR36][R2.64+0x80], !P3 ;  /* 0x1bc0008002150fae */ /* 0x0001e2000d901d64 */
[----:B------:R-:W-:-:S03]  /*ad30*/  IMAD.MOV.U32 R13, RZ, RZ, R4 ;  /* 0x000000ffff0d7224 */ /* 0x000fc600078e0004 */
[----:B------:R0:W-:Y:S01]  /*ad40*/  @P0 LDGSTS.E.BYPASS.LTC128B.128 [R21+0x1ec00], desc[UR36][R2.64+0x100], !P2 ;  /* 0x1ec0010002150fae */ /* 0x0001e2000d101d64 */
[----:B------:R-:W-:Y:S01]  /*ad50*/  ISETP.GE.AND P0, PT, R33, 0x21, PT ;  /* 0x000000212100780c */ /* 0x000fe20003f06270 */
[----:B------:R-:W-:-:S12]  /*ad60*/  IMAD.MOV.U32 R7, RZ, RZ, R14 ;  /* 0x000000ffff077224 */ /* 0x000fd800078e000e */
[----:B0-----:R-:W-:Y:S05]  /*ad70*/  WARPSYNC.COLLECTIVE R15, `(.L_x_100) ;  /* 0x000000000f087348 */ /* 0x001fea0003c00000 */
[----:B------:R1:W2:Y:S02]  /*ad80*/  SHFL.IDX P6, R14, R13, R12, R11 ;  /* 0x0000000c0d0e7389 */ /* 0x0002a400000c000b */
[----:B012---:R-:W-:Y:S01]  /*ad90*/  ENDCOLLECTIVE ;  /* 0x000000000000791b */ /* 0x007fe20003800000 */
.L_x_100:
[----:B------:R-:W-:Y:S01]  /*ada0*/  @P0 LEA R9, R5, UR39, 0x1 ;  /* 0x0000002705090c11 */ /* 0x000fe2000f8e08ff */
[----:B------:R-:W-:Y:S02]  /*adb0*/  IMAD.MOV.U32 R13, RZ, RZ, R6 ;  /* 0x000000ffff0d7224 */ /* 0x000fe400078e0006 */
[----:B------:R-:W-:Y:S01]  /*adc0*/  IMAD.MOV.U32 R12, RZ, RZ, 0x3 ;  /* 0x00000003ff0c7424 */ /* 0x000fe200078e00ff */
[----:B------:R-:W-:-:S04]  /*add0*/  @P0 LEA R14, P1, R37, R14, 0x1 ;  /* 0x0000000e250e0211 */ /* 0x000fc800078208ff */
[----:B------:R-:W-:Y:S01]  /*ade0*/  @P0 MOV R2, R14 ;  /* 0x0000000e00020202 */ /* 0x000fe20000000f00 */
[----:B------:R-:W-:-:S08]  /*adf0*/  @P0 IMAD.X R7, RZ, RZ, R7, P1 ;  /* 0x000000ffff070224 */ /* 0x000fd000008e0607 */
[----:B------:R-:W-:Y:S05]  /*ae00*/  WARPSYNC.COLLECTIVE R15, `(.L_x_101) ;  /* 0x000000000f087348 */ /* 0x000fea0003c00000 */
[----:B------:R0:W1:Y:S02]  /*ae10*/  SHFL.IDX P6, R14, R13, R12, R11 ;  /* 0x0000000c0d0e7389 */ /* 0x00006400000c000b */
[----:B01----:R-:W-:Y:S01]  /*ae20*/  ENDCOLLECTIVE ;  /* 0x000000000000791b */ /* 0x003fe20003800000 */
.L_x_101:
        /* <DEDUP_REMOVED lines=8> */
[----:B------:R-:W-:Y:S02]  /*aeb0*/  ISETP.GE.AND P0, PT, R33, 0x31, PT ;  /* 0x000000312100780c */ /* 0x000fe40003f06270 */
[----:B------:R-:W-:-:S11]  /*aec0*/  MOV R7, R14 ;  /* 0x0000000e00077202 */ /* 0x000fd60000000f00 */
[----:B0-----:R-:W-:Y:S05]  /*aed0*/  WARPSYNC.COLLECTIVE R15, `(.L_x_102) ;  /* 0x000000000f087348 */ /* 0x001fea0003c00000 */
[----:B------:R1:W2:Y:S02]  /*aee0*/  SHFL.IDX P6, R14, R13, R12, R11 ;  /* 0x0000000c0d0e7389 */ /* 0x0002a400000c000b */
[----:B012---:R-:W-:Y:S01]  /*aef0*/  ENDCOLLECTIVE ;  /* 0x000000000000791b */ /* 0x007fe20003800000 */
.L_x_102:
[----:B------:R-:W-:Y:S01]  /*af00*/  @P0 LEA R21, R5, UR39, 0x1 ;  /* 0x0000002705150c11 */ /* 0x000fe2000f8e08ff */
[----:B------:R-:W-:Y:S02]  /*af10*/  IMAD.MOV.U32 R13, RZ, RZ, R6 ;  /* 0x000000ffff0d7224 */ /* 0x000fe400078e0006 */
[----:B------:R-:W-:Y:S01]  /*af20*/  IMAD.MOV.U32 R12, RZ, RZ, 0x4 ;  /* 0x00000004ff0c7424 */ /* 0x000fe200078e00ff */
[----:B------:R-:W-:-:S05]  /*af30*/  @P0 LEA R14, P1, R37, R14, 0x1 ;  /* 0x0000000e250e0211 */ /* 0x000fca00078208ff */
[----:B------:R-:W-:-:S08]  /*af40*/  @P0 IMAD.MOV.U32 R2, RZ, RZ, R14 ;  /* 0x000000ffff020224 */ /* 0x000fd000078e000e */
[----:B------:R-:W-:Y:S05]  /*af50*/  WARPSYNC.COLLECTIVE R15, `(.L_x_103) ;  /* 0x000000000f087348 */ /* 0x000fea0003c00000 */
[----:B------:R0:W1:Y:S02]  /*af60*/  SHFL.IDX P6, R14, R13, R12, R11 ;  /* 0x0000000c0d0e7389 */ /* 0x00006400000c000b */
[----:B01----:R-:W-:Y:S01]  /*af70*/  ENDCOLLECTIVE ;  /* 0x000000000000791b */ /* 0x003fe20003800000 */
.L_x_103:
[----:B------:R-:W-:-:S05]  /*af80*/  @P0 IMAD.X R7, RZ, RZ, R7, P1 ;  /* 0x000000ffff070224 */ /* 0x000fca00008e0607 */
[----:B------:R-:W-:-:S05]  /*af90*/  @P0 MOV R3, R7 ;  /* 0x0000000700030202 */ /* 0x000fca0000000f00 */
[----:B------:R-:W-:Y:S01]  /*afa0*/  @!PT LDS RZ, [RZ] ;  /* 0x00000000fffff984 */ /* 0x000fe20000000800 */
[----:B------:R-:W-:Y:S01]  /*afb0*/  @!PT LDS RZ, [RZ] ;  /* 0x00000000fffff984 */ /* 0x000fe20000000800 */
[----:B------:R-:W-:Y:S01]  /*afc0*/  @!PT LDS RZ, [RZ] ;  /* 0x00000000fffff984 */ /* 0x000fe20000000800 */
[----:B------:R0:W-:Y:S01]  /*afd0*/  @P0 LDGSTS.E.BYPASS.LTC128B.128 [R21+0x19c00], desc[UR36][R2.64], !P4 ;  /* 0x19c0000002150fae */ /* 0x0001e2000e101d64 */
[----:B------:R-:W-:-:S03]  /*afe0*/  MOV R13, R4 ;  /* 0x00000004000d7202 */ /* 0x000fc60000000f00 */
[----:B------:R0:W-:Y:S04]  /*aff0*/  @P0 LDGSTS.E.BYPASS.LTC128B.128 [R21+0x1cc00], desc[UR36][R2.64+0x80], !P3 ;  /* 0x1cc0008002150fae */ /* 0x0001e8000d901d64 */
[----:B------:R0:W-:Y:S01]  /*b000*/  @P0 LDGSTS.E.BYPASS.LTC128B.128 [R21+0x1fc00], desc[UR36][R2.64+0x100], !P2 ;  /* 0x1fc0010002150fae */ /* 0x0001e2000d101d64 */
[----:B------:R-:W-:Y:S01]  /*b010*/  ISETP.GE.AND P0, PT, R33, 0x41, PT ;  /* 0x000000412100780c */ /* 0x000fe20003f06270 */
[----:B------:R-:W-:-:S12]  /*b020*/  IMAD.MOV.U32 R7, RZ, RZ, R14 ;  /* 0x000000ffff077224 */ /* 0x000fd800078e000e */
[----:B0-----:R-:W-:Y:S05]  /*b030*/  WARPSYNC.COLLECTIVE R15, `(.L_x_104) ;  /* 0x000000000f087348 */ /* 0x001fea0003c00000 */
[----:B------:R1:W2:Y:S02]  /*b040*/  SHFL.IDX P6, R14, R13, R12, R11 ;  /* 0x0000000c0d0e7389 */ /* 0x0002a400000c000b */
[----:B012---:R-:W-:Y:S01]  /*b050*/  ENDCOLLECTIVE ;  /* 0x000000000000791b */ /* 0x007fe20003800000 */
.L_x_104:
[----:B------:R-:W-:Y:S02]  /*b060*/  @P0 LEA R9, R5, UR39, 0x1 ;  /* 0x0000002705090c11 */ /* 0x000fe4000f8e08ff */
[----:B------:R-:W-:Y:S01]  /*b070*/  MOV R13, R6 ;  /* 0x00000006000d7202 */ /* 0x000fe20000000f00 */
[----:B------:R-:W-:Y:S01]  /*b080*/  IMAD.MOV.U32 R12, RZ, RZ, 0x5 ;  /* 0x00000005ff0c7424 */ /* 0x000fe200078e00ff */
[----:B------:R-:W-:-:S05]  /*b090*/  @P0 LEA R14, P1, R37, R14, 0x1 ;  /* 0x0000000e250e0211 */ /* 0x000fca00078208ff */
[----:B------:R-:W-:-:S08]  /*b0a0*/  @P0 IMAD.MOV.U32 R2, RZ, RZ, R14 ;  /* 0x000000ffff020224 */ /* 0x000fd000078e000e */
[----:B------:R-:W-:Y:S05]  /*b0b0*/  WARPSYNC.COLLECTIVE R15, `(.L_x_105) ;  /* 0x000000000f087348 */ /* 0x000fea0003c00000 */
[----:B------:R0:W1:Y:S02]  /*b0c0*/  SHFL.IDX P6, R14, R13, R12, R11 ;  /* 0x0000000c0d0e7389 */ /* 0x00006400000c000b */
[----:B01----:R-:W-:Y:S01]  /*b0d0*/  ENDCOLLECTIVE ;  /* 0x000000000000791b */ /* 0x003fe20003800000 */
.L_x_105:
[----:B------:R-:W-:-:S04]  /*b0e0*/  @P0 IMAD.X R7, RZ, RZ, R7, P1 ;  /* 0x000000ffff070224 */ /* 0x000fc800008e0607 */
[----:B------:R-:W-:-:S05]  /*b0f0*/  @P0 IMAD.MOV.U32 R3, RZ, RZ, R7 ;  /* 0x000000ffff030224 */ /* 0x000fca00078e0007 */
[----:B------:R-:W-:Y:S01]  /*b100*/  @!PT LDS RZ, [RZ] ;  /* 0x00000000fffff984 */ /* 0x000fe20000000800 */
[----:B------:R-:W-:Y:S01]  /*b110*/  @!PT LDS RZ, [RZ] ;  /* 0x00000000fffff984 */ /* 0x000fe20000000800 */
[----:B------:R-:W-:Y:S01]  /*b120*/  @!PT LDS RZ, [RZ] ;  /* 0x00000000fffff984 */ /* 0x000fe20000000800 */
[----:B------:R0:W-:Y:S01]  /*b130*/  @P0 LDGSTS.E.BYPASS.LTC128B.128 [R9+0x1a400], desc[UR36][R2.64], !P4 ;  /* 0x1a40000002090fae */ /* 0x0001e2000e101d64 */
[----:B------:R-:W-:-:S03]  /*b140*/  IMAD.MOV.U32 R13, RZ, RZ, R4 ;  /* 0x000000ffff0d7224 */ /* 0x000fc600078e0004 */
[----:B------:R0:W-:Y:S04]  /*b150*/  @P0 LDGSTS.E.BYPASS.LTC128B.128 [R9+0x1d400], desc[UR36][R2.64+0x80], !P3 ;  /* 0x1d40008002090fae */ /* 0x0001e8000d901d64 */
[----:B------:R0:W-:Y:S01]  /*b160*/  @P0 LDGSTS.E.BYPASS.LTC128B.128 [R9+0x20400], desc[UR36][R2.64+0x100], !P2 ;  /* 0x2040010002090fae */ /* 0x0001e2000d101d64 */
[----:B------:R-:W-:-:S07]  /*b170*/  IMAD.MOV.U32 R7, RZ, RZ, R14 ;  /* 0x000000ffff077224 */ /* 0x000fce00078e000e */
[----:B0-----:R-:W-:Y:S05]  /*b180*/  WARPSYNC.COLLECTIVE R15, `(.L_x_106) ;  /* 0x000000000f087348 */ /* 0x001fea0003c00000 */
[----:B------:R1:W2:Y:S02]  /*b190*/  SHFL.IDX P6, R14, R13, R12, R11 ;  /* 0x0000000c0d0e7389 */ /* 0x0002a400000c000b */
[----:B012---:R-:W-:Y:S01]  /*b1a0*/  ENDCOLLECTIVE ;  /* 0x000000000000791b */ /* 0x007fe20003800000 */
.L_x_106:
[----:B------:R-:W-:Y:S05]  /*b1b0*/  BRA `(.L_x_107) ;  /* 0xffffffd000287947 */ /* 0x000fea000383ffff */
.L_x_52:
[----:B------:R-:W-:Y:S01]  /*b1c0*/  MOV R13, R5 ;  /* 0x00000005000d7202 */ /* 0x000fe20000000f00 */
[----:B------:R-:W-:Y:S02]  /*b1d0*/  IMAD.MOV.U32 R12, RZ, RZ, RZ ;  /* 0x000000ffff0c7224 */ /* 0x000fe400078e00ff */
[----:B------:R-:W-:Y:S02]  /*b1e0*/  IMAD.MOV.U32 R11, RZ, RZ, 0x181f ;  /* 0x0000181fff0b7424 */ /* 0x000fe400078e00ff */
[----:B------:R-:W-:Y:S02]  /*b1f0*/  IMAD.MOV.U32 R15, RZ, RZ, -0x1 ;  /* 0xffffffffff0f7424 */ /* 0x000fe400078e00ff */
[----:B------:R-:W-:-:S07]  /*b200*/  IMAD.IADD R4, R34, 0x1, R4 ;  /* 0x0000000122047824 */ /* 0x000fce00078e0204 */
[----:B------:R-:W-:Y:S05]  /*b210*/  WARPSYNC.COLLECTIVE R15, `(.L_x_108) ;  /* 0x000000000f087348 */ /* 0x000fea0003c00000 */
[----:B------:R0:W1:Y:S02]  /*b220*/  SHFL.IDX P6, R14, R13, R12, R11 ;  /* 0x0000000c0d0e7389 */ /* 0x00006400000c000b */
[----:B01----:R-:W-:Y:S01]  /*b230*/  ENDCOLLECTIVE ;  /* 0x000000000000791b */ /* 0x003fe20003800000 */
.L_x_108:
[C---:B------:R-:W-:Y:S01]  /*b240*/  VIADD R6, R4.reuse, 0x10 ;  /* 0x0000001004067836 */ /* 0x040fe20000000000 */
[----:B------:R-:W-:Y:S01]  /*b250*/  ISETP.GE.AND P0, PT, R4, UR40, PT ;  /* 0x0000002804007c0c */ /* 0x000fe2000bf06270 */
[----:B------:R-:W-:Y:S01]  /*b260*/  IMAD.MOV.U32 R13, RZ, RZ, R0 ;  /* 0x000000ffff0d7224 */ /* 0x000fe200078e0000 */
[----:B------:R-:W-:-:S11]  /*b270*/  MOV R2, R14 ;  /* 0x0000000e00027202 */ /* 0x000fd60000000f00 */
[----:B------:R-:W-:Y:S05]  /*b280*/  WARPSYNC.COLLECTIVE R15, `(.L_x_109) ;  /* 0x000000000f087348 */ /* 0x000fea0003c00000 */
[----:B------:R0:W1:Y:S02]  /*b290*/  SHFL.IDX P6, R14, R13, R12, R11 ;  /* 0x0000000c0d0e7389 */ /* 0x00006400000c000b */
[----:B01----:R-:W-:Y:S01]  /*b2a0*/  ENDCOLLECTIVE ;  /* 0x000000000000791b */ /* 0x003fe20003800000 */
.L_x_109:
[----:B------:R-:W-:Y:S02]  /*b2b0*/  IMAD.MOV.U32 R13, RZ, RZ, R5 ;  /* 0x000000ffff0d7224 */ /* 0x000fe400078e0005 */
[----:B------:R-:W-:Y:S01]  /*b2c0*/  IMAD.MOV.U32 R12, RZ, RZ, 0x1 ;  /* 0x00000001ff0c7424 */ /* 0x000fe200078e00ff */
[----:B------:R-:W-:-:S05]  /*b2d0*/  @!P0 LEA R14, P1, R37, R14, 0x1 ;  /* 0x0000000e250e8211 */ /* 0x000fca00078208ff */
[----:B------:R-:W-:Y:S01]  /*b2e0*/  @!P0 IMAD.X R3, RZ, RZ, R2, P1 ;  /* 0x000000ffff038224 */ /* 0x000fe200008e0602 */
[----:B------:R-:W-:-:S07]  /*b2f0*/  @!P0 MOV R2, R14 ;  /* 0x0000000e00028202 */ /* 0x000fce0000000f00 */
[----:B------:R-:W-:Y:S05]  /*b300*/  WARPSYNC.COLLECTIVE R15, `(.L_x_110) ;  /* 0x000000000f087348 */ /* 0x000fea0003c00000 */
[----:B------:R0:W1:Y:S02]  /*b310*/  SHFL.IDX P6, R14, R13, R12, R11 ;  /* 0x0000000c0d0e7389 */ /* 0x00006400000c000b */
[----:B01----:R-:W-:Y:S01]  /*b320*/  ENDCOLLECTIVE ;  /* 0x000000000000791b */ /* 0x003fe20003800000 */
.L_x_110:
[----:B------:R-:W-:Y:S01]  /*b330*/  @!PT LDS RZ, [RZ] ;  /* 0x00000000fffff984 */ /* 0x000fe20000000800 */
[----:B------:R-:W-:Y:S01]  /*b340*/  @!PT LDS RZ, [RZ] ;  /* 0x00000000fffff984 */ /* 0x000fe20000000800 */
[----:B------:R-:W-:Y:S01]  /*b350*/  @!PT LDS RZ, [RZ] ;  /* 0x00000000fffff984 */ /* 0x000fe20000000800 */
[----:B------:R0:W-:Y:S04]  /*b360*/  @!P0 LDGSTS.E.BYPASS.LTC128B.128 [R20+0xc400], desc[UR36][R2.64], !P3 ;  /* 0x0c40000002148fae */ /* 0x0001e8000d901d64 */
[----:B------:R0:W-:Y:S04]  /*b370*/  @!P0 LDGSTS.E.BYPASS.LTC128B.128 [R20+0x10400], desc[UR36][R2.64+0x80], !P4 ;  /* 0x1040008002148fae */ /* 0x0001e8000e101d64 */
[----:B------:R0:W-:Y:S01]  /*b380*/  @!P0 LDGSTS.E.BYPASS.LTC128B.128 [R20+0x14400], desc[UR36][R2.64+0x100], !P5 ;  /* 0x1440010002148fae */ /* 0x0001e2000e901d64 */
[----:B------:R-:W-:Y:S01]  /*b390*/  ISETP.GE.AND P0, PT, R6, UR40, PT ;  /* 0x0000002806007c0c */ /* 0x000fe2000bf06270 */
[----:B------:R-:W-:Y:S01]  /*b3a0*/  IMAD.MOV.U32 R13, RZ, RZ, R0 ;  /* 0x000000ffff0d7224 */ /* 0x000fe200078e0000 */
[----:B------:R-:W-:-:S11]  /*b3b0*/  MOV R6, R14 ;  /* 0x0000000e00067202 */ /* 0x000fd60000000f00 */
[----:B0-----:R-:W-:Y:S05]  /*b3c0*/  WARPSYNC.COLLECTIVE R15, `(.L_x_111) ;  /* 0x000000000f087348 */ /* 0x001fea0003c00000 */
[----:B------:R1:W2:Y:S02]  /*b3d0*/  SHFL.IDX P6, R14, R13, R12, R11 ;  /* 0x0000000c0d0e7389 */ /* 0x0002a400000c000b */
[----:B012---:R-:W-:Y:S01]  /*b3e0*/  ENDCOLLECTIVE ;  /* 0x000000000000791b */ /* 0x007fe20003800000 */
.L_x_111:
[----:B------:R-:W-:Y:S02]  /*b3f0*/  IMAD.MOV.U32 R13, RZ, RZ, R5 ;  /* 0x000000ffff0d7224 */ /* 0x000fe400078e0005 */
[----:B------:R-:W-:Y:S01]  /*b400*/  IMAD.MOV.U32 R12, RZ, RZ, 0x2 ;  /* 0x00000002ff0c7424 */ /* 0x000fe200078e00ff */
[----:B------:R-:W-:-:S05]  /*b410*/  @!P0 LEA R14, P1, R37, R14, 0x1 ;  /* 0x0000000e250e8211 */ /* 0x000fca00078208ff */
[----:B------:R-:W-:-:S08]  /*b420*/  @!P0 IMAD.MOV.U32 R2, RZ, RZ, R14 ;  /* 0x000000ffff028224 */ /* 0x000fd000078e000e */
[----:B------:R-:W-:Y:S05]  /*b430*/  WARPSYNC.COLLECTIVE R15, `(.L_x_112) ;  /* 0x000000000f087348 */ /* 0x000fea0003c00000 */
[----:B------:R0:W1:Y:S02]  /*b440*/  SHFL.IDX P6, R14, R13, R12, R11 ;  /* 0x0000000c0d0e7389 */ /* 0x00006400000c000b */
[----:B01----:R-:W-:Y:S01]  /*b450*/  ENDCOLLECTIVE ;  /* 0x000000000000791b */ /* 0x003fe20003800000 */
.L_x_112:
[----:B------:R-:W-:Y:S02]  /*b460*/  @!P0 IMAD.X R7, RZ, RZ, R6, P1 ;  /* 0x000000ffff078224 */ /* 0x000fe400008e0606 */
[----:B------:R-:W-:-:S03]  /*b470*/  VIADD R6, R4, 0x20 ;  /* 0x0000002004067836 */ /* 0x000fc60000000000 */
[----:B------:R-:W-:-:S05]  /*b480*/  @!P0 MOV R3, R7 ;  /* 0x0000000700038202 */ /* 0x000fca0000000f00 */
[----:B------:R-:W-:Y:S01]  /*b490*/  @!PT LDS RZ, [RZ] ;  /* 0x00000000fffff984 */ /* 0x000fe20000000800 */
[----:B------:R-:W-:Y:S01]  /*b4a0*/  @!PT LDS RZ, [RZ] ;  /* 0x00000000fffff984 */ /* 0x000fe20000000800 */
[----:B------:R-:W-:Y:S01]  /*b4b0*/  @!PT LDS RZ, [RZ] ;  /* 0x00000000fffff984 */ /* 0x000fe20000000800 */
[----:B------:R0:W-:Y:S01]  /*b4c0*/  @!P0 LDGSTS.E.BYPASS.LTC128B.128 [R20+0xcc00], desc[UR36][R2.64], !P3 ;  /* 0x0cc0000002148fae */ /* 0x0001e2000d901d64 */
[----:B------:R-:W-:-:S03]  /*b4d0*/  IMAD.MOV.U32 R13, RZ, RZ, R0 ;  /* 0x000000ffff0d7224 */ /* 0x000fc600078e0000 */
[----:B------:R0:W-:Y:S04]  /*b4e0*/  @!P0 LDGSTS.E.BYPASS.LTC128B.128 [R20+0x10c00], desc[UR36][R2.64+0x80], !P4 ;  /* 0x10c0008002148fae */ /* 0x0001e8000e101d64 */
[----:B------:R0:W-:Y:S01]  /*b4f0*/  @!P0 LDGSTS.E.BYPASS.LTC128B.128 [R20+0x14c00], desc[UR36][R2.64+0x100], !P5 ;  /* 0x14c0010002148fae */ /* 0x0001e2000e901d64 */
[----:B------:R-:W-:Y:S02]  /*b500*/  ISETP.GE.AND P0, PT, R6, UR40, PT ;  /* 0x0000002806007c0c */ /* 0x000fe4000bf06270 */
[----:B------:R-:W-:-:S11]  /*b510*/  MOV R6, R14 ;  /* 0x0000000e00067202 */ /* 0x000fd60000000f00 */
[----:B0-----:R-:W-:Y:S05]  /*b520*/  WARPSYNC.COLLECTIVE R15, `(.L_x_113) ;  /* 0x000000000f087348 */ /* 0x001fea0003c00000 */
[----:B------:R1:W2:Y:S02]  /*b530*/  SHFL.IDX P6, R14, R13, R12, R11 ;  /* 0x0000000c0d0e7389 */ /* 0x0002a400000c000b */
[----:B012---:R-:W-:Y:S01]  /*b540*/  ENDCOLLECTIVE ;  /* 0x000000000000791b */ /* 0x007fe20003800000 */
.L_x_113:
[----:B------:R-:W-:Y:S02]  /*b550*/  IMAD.MOV.U32 R13, RZ, RZ, R5 ;  /* 0x000000ffff0d7224 */ /* 0x000fe400078e0005 */
[----:B------:R-:W-:Y:S01]  /*b560*/  IMAD.MOV.U32 R12, RZ, RZ, 0x3 ;  /* 0x00000003ff0c7424 */ /* 0x000fe200078e00ff */
[----:B------:R-:W-:-:S05]  /*b570*/  @!P0 LEA R14, P1, R37, R14, 0x1 ;  /* 0x0000000e250e8211 */ /* 0x000fca00078208ff */
[----:B------:R-:W-:-:S08]  /*b580*/  @!P0 IMAD.MOV.U32 R2, RZ, RZ, R14 ;  /* 0x000000ffff028224 */ /* 0x000fd000078e000e */
[----:B------:R-:W-:Y:S05]  /*b590*/  WARPSYNC.COLLECTIVE R15, `(.L_x_114) ;  /* 0x000000000f087348 */ /* 0x000fea0003c00000 */
[----:B------:R0:W1:Y:S02]  /*b5a0*/  SHFL.IDX P6, R14, R13, R12, R11 ;  /* 0x0000000c0d0e7389 */ /* 0x00006400000c000b */
[----:B01----:R-:W-:Y:S01]  /*b5b0*/  ENDCOLLECTIVE ;  /* 0x000000000000791b */ /* 0x003fe20003800000 */
.L_x_114:
        /* <DEDUP_REMOVED lines=15> */
.L_x_115:
[----:B------:R-:W-:Y:S02]  /*b6b0*/  IMAD.MOV.U32 R13, RZ, RZ, R5 ;  /* 0x000000ffff0d7224 */ /* 0x000fe400078e0005 */
[----:B------:R-:W-:Y:S01]  /*b6c0*/  IMAD.MOV.U32 R12, RZ, RZ, 0x4 ;  /* 0x00000004ff0c7424 */ /* 0x000fe200078e00ff */
[----:B------:R-:W-:-:S05]  /*b6d0*/  @!P0 LEA R14, P1, R37, R14, 0x1 ;  /* 0x0000000e250e8211 */ /* 0x000fca00078208ff */
[----:B------:R-:W-:-:S08]  /*b6e0*/  @!P0 IMAD.MOV.U32 R2, RZ, RZ, R14 ;  /* 0x000000ffff028224 */ /* 0x000fd000078e000e */
[----:B------:R-:W-:Y:S05]  /*b6f0*/  WARPSYNC.COLLECTIVE R15, `(.L_x_116) ;  /* 0x000000000f087348 */ /* 0x000fea0003c00000 */
[----:B------:R0:W1:Y:S02]  /*b700*/  SHFL.IDX P6, R14, R13, R12, R11 ;  /* 0x0000000c0d0e7389 */ /* 0x00006400000c000b */
[----:B01----:R-:W-:Y:S01]  /*b710*/  ENDCOLLECTIVE ;  /* 0x000000000000791b */ /* 0x003fe20003800000 */
.L_x_116:
        /* <DEDUP_REMOVED lines=15> */
.L_x_117:
[----:B------:R-:W-:Y:S02]  /*b810*/  IMAD.MOV.U32 R13, RZ, RZ, R5 ;  /* 0x000000ffff0d7224 */ /* 0x000fe400078e0005 */
[----:B------:R-:W-:Y:S01]  /*b820*/  IMAD.MOV.U32 R12, RZ, RZ, 0x5 ;  /* 0x00000005ff0c7424 */ /* 0x000fe200078e00ff */
[----:B------:R-:W-:-:S05]  /*b830*/  @!P0 LEA R14, P1, R37, R14, 0x1 ;  /* 0x0000000e250e8211 */ /* 0x000fca00078208ff */
[----:B------:R-:W-:-:S08]  /*b840*/  @!P0 IMAD.MOV.U32 R2, RZ, RZ, R14 ;  /* 0x000000ffff028224 */ /* 0x000fd000078e000e */
[----:B------:R-:W-:Y:S05]  /*b850*/  WARPSYNC.COLLECTIVE R15, `(.L_x_118) ;  /* 0x000000000f087348 */ /* 0x000fea0003c00000 */
[----:B------:R0:W1:Y:S02]  /*b860*/  SHFL.IDX P6, R14, R13, R12, R11 ;  /* 0x0000000c0d0e7389 */ /* 0x00006400000c000b */
[----:B01----:R-:W-:Y:S01]  /*b870*/  ENDCOLLECTIVE ;  /* 0x000000000000791b */ /* 0x003fe20003800000 */
.L_x_118:
        /* <DEDUP_REMOVED lines=15> */
.L_x_119:
[----:B------:R-:W-:Y:S02]  /*b970*/  IMAD.MOV.U32 R13, RZ, RZ, R5 ;  /* 0x000000ffff0d7224 */ /* 0x000fe400078e0005 */
[----:B------:R-:W-:Y:S01]  /*b980*/  IMAD.MOV.U32 R12, RZ, RZ, 0x6 ;  /* 0x00000006ff0c7424 */ /* 0x000fe200078e00ff */
[----:B------:R-:W-:-:S05]  /*b990*/  @!P0 LEA R14, P1, R37, R14, 0x1 ;  /* 0x0000000e250e8211 */ /* 0x000fca00078208ff */
[----:B------:R-:W-:-:S08]  /*b9a0*/  @!P0 IMAD.MOV.U32 R2, RZ, RZ, R14 ;  /* 0x000000ffff028224 */ /* 0x000fd000078e000e */
[----:B------:R-:W-:Y:S05]  /*b9b0*/  WARPSYNC.COLLECTIVE R15, `(.L_x_120) ;  /* 0x000000000f087348 */ /* 0x000fea0003c00000 */
[----:B------:R0:W1:Y:S02]  /*b9c0*/  SHFL.IDX P6, R14, R13, R12, R11 ;  /* 0x0000000c0d0e7389 */ /* 0x00006400000c000b */
[----:B01----:R-:W-:Y:S01]  /*b9d0*/  ENDCOLLECTIVE ;  /* 0x000000000000791b */ /* 0x003fe20003800000 */
.L_x_120:
        /* <DEDUP_REMOVED lines=15> */
.L_x_121:
[----:B------:R-:W-:Y:S02]  /*bad0*/  IMAD.MOV.U32 R13, RZ, RZ, R5 ;  /* 0x000000ffff0d7224 */ /* 0x000fe400078e0005 */
[----:B------:R-:W-:Y:S01]  /*bae0*/  IMAD.MOV.U32 R12, RZ, RZ, 0x7 ;  /* 0x00000007ff0c7424 */ /* 0x000fe200078e00ff */
[----:B------:R-:W-:-:S05]  /*baf0*/  @!P0 LEA R14, P1, R37, R14, 0x1 ;  /* 0x0000000e250e8211 */ /* 0x000fca00078208ff */
[----:B------:R-:W-:-:S08]  /*bb00*/  @!P0 IMAD.MOV.U32 R2, RZ, RZ, R14 ;  /* 0x000000ffff028224 */ /* 0x000fd000078e000e */
[----:B------:R-:W-:Y:S05]  /*bb10*/  WARPSYNC.COLLECTIVE R15, `(.L_x_122) ;  /* 0x000000000f087348 */ /* 0x000fea0003c00000 */
[----:B------:R0:W1:Y:S02]  /*bb20*/  SHFL.IDX P6, R14, R13, R12, R11 ;  /* 0x0000000c0d0e7389 */ /* 0x00006400000c000b */
[----:B01----:R-:W-:Y:S01]  /*bb30*/  ENDCOLLECTIVE ;  /* 0x000000000000791b */ /* 0x003fe20003800000 */
.L_x_122:
[----:B------:R-:W-:-:S05]  /*bb40*/  @!P0 IMAD.X R7, RZ, RZ, R6, P1 ;  /* 0x000000ffff078224 */ /* 0x000fca00008e0606 */
[----:B------:R-:W-:-:S05]  /*bb50*/  @!P0 MOV R3, R7 ;  /* 0x0000000700038202 */ /* 0x000fca0000000f00 */
[----:B------:R-:W-:Y:S01]  /*bb60*/  @!PT LDS RZ, [RZ] ;  /* 0x00000000fffff984 */ /* 0x000fe20000000800 */
[----:B------:R-:W-:Y:S01]  /*bb70*/  @!PT LDS RZ, [RZ] ;  /* 0x00000000fffff984 */ /* 0x000fe20000000800 */
[----:B------:R-:W-:Y:S01]  /*bb80*/  @!PT LDS RZ, [RZ] ;  /* 0x00000000fffff984 */ /* 0x000fe20000000800 */
[----:B------:R0:W-:Y:S01]  /*bb90*/  @!P0 LDGSTS.E.BYPASS.LTC128B.128 [R20+0xf400], desc[UR36][R2.64], !P3 ;  /* 0x0f40000002148fae */ /* 0x0001e2000d901d64 */
[----:B------:R-:W-:-:S03]  /*bba0*/  MOV R13, R0 ;  /* 0x00000000000d7202 */ /* 0x000fc60000000f00 */
[----:B------:R0:W-:Y:S04]  /*bbb0*/  @!P0 LDGSTS.E.BYPASS.LTC128B.128 [R20+0x13400], desc[UR36][R2.64+0x80], !P4 ;  /* 0x1340008002148fae */ /* 0x0001e8000e101d64 */
[----:B------:R0:W-:Y:S01]  /*bbc0*/  @!P0 LDGSTS.E.BYPASS.LTC128B.128 [R20+0x17400], desc[UR36][R2.64+0x100], !P5 ;  /* 0x1740010002148fae */ /* 0x0001e2000e901d64 */
[----:B------:R-:W-:-:S07]  /*bbd0*/  IMAD.MOV.U32 R6, RZ, RZ, R14 ;  /* 0x000000ffff067224 */ /* 0x000fce00078e000e */
[----:B0-----:R-:W-:Y:S05]  /*bbe0*/  WARPSYNC.COLLECTIVE R15, `(.L_x_123) ;  /* 0x000000000f087348 */ /* 0x001fea0003c00000 */
[----:B------:R1:W2:Y:S02]  /*bbf0*/  SHFL.IDX P6, R14, R13, R12, R11 ;  /* 0x0000000c0d0e7389 */ /* 0x0002a400000c000b */
[----:B012---:R-:W-:Y:S01]  /*bc00*/  ENDCOLLECTIVE ;  /* 0x000000000000791b */ /* 0x007fe20003800000 */
.L_x_123:
[----:B------:R-:W-:Y:S05]  /*bc10*/  BRA `(.L_x_124) ;  /* 0xffffffd000347947 */ /* 0x000fea000383ffff */
.L_x_54:
[----:B0-----:R-:W-:-:S04]  /*bc20*/  IMAD.U32 R3, RZ, RZ, UR39 ;  /* 0x00000027ff037e24 */ /* 0x001fc8000f8e00ff */
[----:B------:R0:W1:Y:S03]  /*bc30*/  SYNCS.PHASECHK.TRANS64.TRYWAIT P0, [R3+URZ+0x2a820], R0 ;  /* 0x02a82000030075a7 */ /* 0x000066000800017f */
[----:B-1----:R-:W-:Y:S05]  /*bc40*/  @!P0 NANOSLEEP.SYNCS 0x989680 ;  /* 0x009896800000895d */ /* 0x002fea0003900000 */
[----:B------:R-:W1:Y:S02]  /*bc50*/  @!P0 SYNCS.PHASECHK.TRANS64 P0, [R3+URZ+0x2a820], R0 ;  /* 0x02a82000030085a7 */ /* 0x000e64000800007f */
[----:B-1----:R-:W-:Y:S05]  /*bc60*/  @!P0 BRA `(.L_x_54) ;  /* 0xfffffffc00ec8947 */ /* 0x002fea000383ffff */
[----:B------:R-:W-:Y:S05]  /*bc70*/  BRA `(.L_x_125) ;  /* 0xffffffd000707947 */ /* 0x000fea000383ffff */
.L_x_58:
[----:B0-----:R0:W1:Y:S02]  /*bc80*/  SYNCS.PHASECHK.TRANS64.TRYWAIT P0, [R6+URZ+0x2a840], R3 ;  /* 0x02a84003060075a7 */ /* 0x001064000800017f */
[----:B-1----:R-:W-:Y:S05]  /*bc90*/  @!P0 NANOSLEEP.SYNCS 0x989680 ;  /* 0x009896800000895d */ /* 0x002fea0003900000 */
[----:B------:R-:W1:Y:S02]  /*bca0*/  @!P0 SYNCS.PHASECHK.TRANS64 P0, [R6+URZ+0x2a840], R3 ;  /* 0x02a84003060085a7 */ /* 0x000e64000800007f */
[----:B-1----:R-:W-:Y:S05]  /*bcb0*/  @!P0 BRA `(.L_x_58) ;  /* 0xfffffffc00f08947 */ /* 0x002fea000383ffff */
[----:B------:R-:W-:Y:S05]  /*bcc0*/  BRA `(.L_x_126) ;  /* 0xffffffd400207947 */ /* 0x000fea000383ffff */
.L_x_59:
[----:B------:R-:W-:Y:S01]  /*bcd0*/  BSSY B1, `(.L_x_127) ;  /* 0x0000008000017945 */ /* 0x000fe20003800000 */
[----:B------:R-:W-:Y:S01]  /*bce0*/  IMAD.MOV.U32 R13, RZ, RZ, R10 ;  /* 0x000000ffff0d7224 */ /* 0x000fe200078e000a */
[----:B------:R-:W-:Y:S01]  /*bcf0*/  MOV R11, 0x181f ;  /* 0x0000181f000b7802 */ /* 0x000fe20000000f00 */
[----:B------:R-:W-:Y:S02]  /*bd00*/  IMAD.MOV.U32 R12, RZ, RZ, RZ ;  /* 0x000000ffff0c7224 */ /* 0x000fe400078e00ff */
[----:B------:R-:W-:-:S07]  /*bd10*/  IMAD.MOV.U32 R15, RZ, RZ, -0x1 ;  /* 0xffffffffff0f7424 */ /* 0x000fce00078e00ff */
[----:B------:R-:W-:Y:S05]  /*bd20*/  WARPSYNC.COLLECTIVE R15, `(.L_x_128) ;  /* 0x000000000f087348 */ /* 0x000fea0003c00000 */
[----:B------:R0:W1:Y:S02]  /*bd30*/  SHFL.IDX P6, R14, R13, R12, R11 ;  /* 0x0000000c0d0e7389 */ /* 0x00006400000c000b */
[----:B01----:R-:W-:Y:S01]  /*bd40*/  ENDCOLLECTIVE ;  /* 0x000000000000791b */ /* 0x003fe20003800000 */
.L_x_128:
[----:B------:R-:W-:Y:S05]  /*bd50*/  BSYNC B1 ;  /* 0x0000000000017941 */ /* 0x000fea0003800000 */
.L_x_127:
[----:B------:R-:W-:Y:S01]  /*bd60*/  IMAD.MOV.U32 R13, RZ, RZ, R8 ;  /* 0x000000ffff0d7224 */ /* 0x000fe200078e0008 */
[----:B------:R-:W-:Y:S01]  /*bd70*/  MOV R12, RZ ;  /* 0x000000ff000c7202 */ /* 0x000fe20000000f00 */
[----:B------:R-:W-:Y:S01]  /*bd80*/  IMAD.MOV.U32 R11, RZ, RZ, 0x181f ;  /* 0x0000181fff0b7424 */ /* 0x000fe200078e00ff */
[----:B------:R-:W-:Y:S01]  /*bd90*/  LEA R9, R9, UR39, 0x1 ;  /* 0x0000002709097c11 */ /* 0x000fe2000f8e08ff */
[----:B------:R-:W-:Y:S02]  /*bda0*/  IMAD.MOV.U32 R15, RZ, RZ, -0x1 ;  /* 0xffffffffff0f7424 */ /* 0x000fe400078e00ff */
[----:B------:R-:W-:Y:S02]  /*bdb0*/  IMAD.MOV.U32 R3, RZ, RZ, R14 ;  /* 0x000000ffff037224 */ /* 0x000fe400078e000e */
[----:B------:R-:W-:-:S07]  /*bdc0*/  IMAD.SHL.U32 R5, R37, 0x2, RZ ;  /* 0x0000000225057824 */ /* 0x000fce00078e00ff */
[----:B------:R-:W-:Y:S05]  /*bdd0*/  WARPSYNC.COLLECTIVE R15, `(.L_x_129) ;  /* 0x000000000f087348 */ /* 0x000fea0003c00000 */
[----:B------:R0:W1:Y:S02]  /*bde0*/  SHFL.IDX P6, R14, R13, R12, R11 ;  /* 0x0000000c0d0e7389 */ /* 0x00006400000c000b */
[----:B01----:R-:W-:Y:S01]  /*bdf0*/  ENDCOLLECTIVE ;  /* 0x000000000000791b */ /* 0x003fe20003800000 */
.L_x_129:
[----:B------:R-:W-:Y:S02]  /*be00*/  IMAD.MOV.U32 R13, RZ, RZ, R10 ;  /* 0x000000ffff0d7224 */ /* 0x000fe400078e000a */
[----:B------:R-:W-:Y:S01]  /*be10*/  IMAD.MOV.U32 R12, RZ, RZ, 0x1 ;  /* 0x00000001ff0c7424 */ /* 0x000fe200078e00ff */
[----:B------:R-:W-:-:S13]  /*be20*/  IADD3 R2, P0, R14, R5, RZ ;  /* 0x000000050e027210 */ /* 0x000fda0007f1e0ff */
[----:B------:R-:W-:Y:S05]  /*be30*/  WARPSYNC.COLLECTIVE R15, `(.L_x_130) ;  /* 0x000000000f087348 */ /* 0x000fea0003c00000 */
[----:B------:R0:W1:Y:S02]  /*be40*/  SHFL.IDX P6, R14, R13, R12, R11 ;  /* 0x0000000c0d0e7389 */ /* 0x00006400000c000b */
[----:B01----:R-:W-:Y:S01]  /*be50*/  ENDCOLLECTIVE ;  /* 0x000000000000791b */ /* 0x003fe20003800000 */
.L_x_130:
[----:B------:R-:W-:-:S05]  /*be60*/  IADD3.X R3, RZ, R3, RZ, P0, !PT ;  /* 0x00000003ff037210 */ /* 0x000fca00007fe4ff */
[----:B------:R-:W-:Y:S01]  /*be70*/  @!PT LDS RZ, [RZ] ;  /* 0x00000000fffff984 */ /* 0x000fe20000000800 */
[----:B------:R-:W-:Y:S01]  /*be80*/  @!PT LDS RZ, [RZ] ;  /* 0x00000000fffff984 */ /* 0x000fe20000000800 */
[----:B------:R-:W-:Y:S01]  /*be90*/  @!PT LDS RZ, [RZ] ;  /* 0x00000000fffff984 */ /* 0x000fe20000000800 */
[----:B------:R-:W-:Y:S04]  /*bea0*/  LDGSTS.E.BYPASS.LTC128B.128 [R9+0x18400], desc[UR36][R2.64], !P3 ;  /* 0x1840000002097fae */ /* 0x000fe8000d901d64 */
[----:B------:R-:W-:Y:S01]  /*beb0*/  LDGSTS.E.BYPASS.LTC128B.128 [R9+0x1b400], desc[UR36][R2.64+0x80], !P2 ;  /* 0x1b40008002097fae */ /* 0x000fe2000d101d64 */
[----:B------:R-:W-:-:S03]  /*bec0*/  MOV R13, R8 ;  /* 0x00000008000d7202 */ /* 0x000fc60000000f00 */
[----:B------:R0:W-:Y:S02]  /*bed0*/  LDGSTS.E.BYPASS.LTC128B.128 [R9+0x1e400], desc[UR36][R2.64+0x100], !P1 ;  /* 0x1e40010002097fae */ /* 0x0001e4000c901d64 */
[----:B0-----:R-:W-:-:S07]  /*bee0*/  IMAD.MOV.U32 R3, RZ, RZ, R14 ;  /* 0x000000ffff037224 */ /* 0x001fce00078e000e */
[----:B------:R-:W-:Y:S05]  /*bef0*/  WARPSYNC.COLLECTIVE R15, `(.L_x_131) ;  /* 0x000000000f087348 */ /* 0x000fea0003c00000 */
[----:B------:R0:W1:Y:S02]  /*bf00*/  SHFL.IDX P6, R14, R13, R12, R11 ;  /* 0x0000000c0d0e7389 */ /* 0x00006400000c000b */
[----:B01----:R-:W-:Y:S01]  /*bf10*/  ENDCOLLECTIVE ;  /* 0x000000000000791b */ /* 0x003fe20003800000 */
.L_x_131:
[----:B------:R-:W-:Y:S02]  /*bf20*/  IMAD.MOV.U32 R13, RZ, RZ, R10 ;  /* 0x000000ffff0d7224 */ /* 0x000fe400078e000a */
[----:B------:R-:W-:Y:S01]  /*bf30*/  IMAD.MOV.U32 R12, RZ, RZ, 0x2 ;  /* 0x00000002ff0c7424 */ /* 0x000fe200078e00ff */
[----:B------:R-:W-:-:S13]  /*bf40*/  IADD3 R2, P0, R14, R5, RZ ;  /* 0x000000050e027210 */ /* 0x000fda0007f1e0ff */
[----:B------:R-:W-:Y:S05]  /*bf50*/  WARPSYNC.COLLECTIVE R15, `(.L_x_132) ;  /* 0x000000000f087348 */ /* 0x000fea0003c00000 */
[----:B------:R0:W1:Y:S02]  /*bf60*/  SHFL.IDX P6, R14, R13, R12, R11 ;  /* 0x0000000c0d0e7389 */ /* 0x00006400000c000b */
[----:B01----:R-:W-:Y:S01]  /*bf70*/  ENDCOLLECTIVE ;  /* 0x000000000000791b */ /* 0x003fe20003800000 */
.L_x_132:
[----:B------:R-:W-:-:S05]  /*bf80*/  IMAD.X R3, RZ, RZ, R3, P0 ;  /* 0x000000ffff037224 */ /* 0x000fca00000e0603 */
[----:B------:R-:W-:Y:S01]  /*bf90*/  @!PT LDS RZ, [RZ] ;  /* 0x00000000fffff984 */ /* 0x000fe20000000800 */
[----:B------:R-:W-:Y:S01]  /*bfa0*/  @!PT LDS RZ, [RZ] ;  /* 0x00000000fffff984 */ /* 0x000fe20000000800 */
[----:B------:R-:W-:Y:S01]  /*bfb0*/  @!PT LDS RZ, [RZ] ;  /* 0x00000000fffff984 */ /* 0x000fe20000000800 */
[----:B------:R0:W-:Y:S04]  /*bfc0*/  LDGSTS.E.BYPASS.LTC128B.128 [R9+0x18c00], desc[UR36][R2.64], !P3 ;  /* 0x18c0000002097fae */ /* 0x0001e8000d901d64 */
[----:B------:R0:W-:Y:S01]  /*bfd0*/  LDGSTS.E.BYPASS.LTC128B.128 [R9+0x1bc00], desc[UR36][R2.64+0x80], !P2 ;  /* 0x1bc0008002097fae */ /* 0x0001e2000d101d64 */
[----:B------:R-:W-:-:S03]  /*bfe0*/  IMAD.MOV.U32 R13, RZ, RZ, R8 ;  /* 0x000000ffff0d7224 */ /* 0x000fc600078e0008 */
[----:B------:R0:W-:Y:S01]  /*bff0*/  LDGSTS.E.BYPASS.LTC128B.128 [R9+0x1ec00], desc[UR36][R2.64+0x100], !P1 ;  /* 0x1ec0010002097fae */ /* 0x0001e2000c901d64 */
[----:B------:R-:W-:-:S07]  /*c000*/  MOV R35, R14 ;  /* 0x0000000e00237202 */ /* 0x000fce0000000f00 */
[----:B0-----:R-:W-:Y:S05]  /*c010*/  WARPSYNC.COLLECTIVE R15, `(.L_x_133) ;  /* 0x000000000f087348 */ /* 0x001fea0003c00000 */
[----:B------:R1:W2:Y:S02]  /*c020*/  SHFL.IDX P6, R14, R13, R12, R11 ;  /* 0x0000000c0d0e7389 */ /* 0x0002a400000c000b */
[----:B012---:R-:W-:Y:S01]  /*c030*/  ENDCOLLECTIVE ;  /* 0x000000000000791b */ /* 0x007fe20003800000 */
.L_x_133:
[----:B------:R-:W-:Y:S01]  /*c040*/  IMAD.MOV.U32 R13, RZ, RZ, R10 ;  /* 0x000000ffff0d7224 */ /* 0x000fe200078e000a */
[----:B------:R-:W-:Y:S02]  /*c050*/  MOV R12, 0x3 ;  /* 0x00000003000c7802 */ /* 0x000fe40000000f00 */
[----:B------:R-:W-:-:S13]  /*c060*/  IADD3 R2, P0, R14, R5, RZ ;  /* 0x000000050e027210 */ /* 0x000fda0007f1e0ff */
[----:B------:R-:W-:Y:S05]  /*c070*/  WARPSYNC.COLLECTIVE R15, `(.L_x_134) ;  /* 0x000000000f087348 */ /* 0x000fea0003c00000 */
[----:B------:R0:W1:Y:S02]  /*c080*/  SHFL.IDX P6, R14, R13, R12, R11 ;  /* 0x0000000c0d0e7389 */ /* 0x00006400000c000b */
[----:B01----:R-:W-:Y:S01]  /*c090*/  ENDCOLLECTIVE ;  /* 0x000000000000791b */ /* 0x003fe20003800000 */
.L_x_134:
        /* <DEDUP_REMOVED lines=8> */
[----:B------:R-:W-:-:S07]  /*c120*/  IMAD.MOV.U32 R35, RZ, RZ, R14 ;  /* 0x000000ffff237224 */ /* 0x000fce00078e000e */
[----:B0-----:R-:W-:Y:S05]  /*c130*/  WARPSYNC.COLLECTIVE R15, `(.L_x_135) ;  /* 0x000000000f087348 */ /* 0x001fea0003c00000 */
[----:B------:R1:W2:Y:S02]  /*c140*/  SHFL.IDX P6, R14, R13, R12, R11 ;  /* 0x0000000c0d0e7389 */ /* 0x0002a400000c000b */
[----:B012---:R-:W-:Y:S01]  /*c150*/  ENDCOLLECTIVE ;  /* 0x000000000000791b */ /* 0x007fe20003800000 */
.L_x_135:
[----:B------:R-:W-:Y:S01]  /*c160*/  MOV R13, R10 ;  /* 0x0000000a000d7202 */ /* 0x000fe20000000f00 */
[----:B------:R-:W-:Y:S01]  /*c170*/  IMAD.MOV.U32 R12, RZ, RZ, 0x4 ;  /* 0x00000004ff0c7424 */ /* 0x000fe200078e00ff */
[----:B------:R-:W-:-:S13]  /*c180*/  IADD3 R2, P0, R14, R5, RZ ;  /* 0x000000050e027210 */ /* 0x000fda0007f1e0ff */
[----:B------:R-:W-:Y:S05]  /*c190*/  WARPSYNC.COLLECTIVE R15, `(.L_x_136) ;  /* 0x000000000f087348 */ /* 0x000fea0003c00000 */
[----:B------:R0:W1:Y:S02]  /*c1a0*/  SHFL.IDX P6, R14, R13, R12, R11 ;  /* 0x0000000c0d0e7389 */ /* 0x00006400000c000b */
[----:B01----:R-:W-:Y:S01]  /*c1b0*/  ENDCOLLECTIVE ;  /* 0x000000000000791b */ /* 0x003fe20003800000 */
.L_x_136:
        /* <DEDUP_REMOVED lines=12> */
.L_x_137:
[----:B------:R-:W-:Y:S02]  /*c280*/  IMAD.MOV.U32 R13, RZ, RZ, R10 ;  /* 0x000000ffff0d7224 */ /* 0x000fe400078e000a */
[----:B------:R-:W-:Y:S01]  /*c290*/  IMAD.MOV.U32 R12, RZ, RZ, 0x5 ;  /* 0x00000005ff0c7424 */ /* 0x000fe200078e00ff */
[----:B------:R-:W-:-:S13]  /*c2a0*/  IADD3 R2, P0, R14, R5, RZ ;  /* 0x000000050e027210 */ /* 0x000fda0007f1e0ff */
[----:B------:R-:W-:Y:S05]  /*c2b0*/  WARPSYNC.COLLECTIVE R15, `(.L_x_138) ;  /* 0x000000000f087348 */ /* 0x000fea0003c00000 */
[----:B------:R0:W1:Y:S02]  /*c2c0*/  SHFL.IDX P6, R14, R13, R12, R11 ;  /* 0x0000000c0d0e7389 */ /* 0x00006400000c000b */
[----:B01----:R-:W-:Y:S01]  /*c2d0*/  ENDCOLLECTIVE ;  /* 0x000000000000791b */ /* 0x003fe20003800000 */
.L_x_138:
[----:B------:R-:W-:-:S05]  /*c2e0*/  IADD3.X R3, RZ, R35, RZ, P0, !PT ;  /* 0x00000023ff037210 */ /* 0x000fca00007fe4ff */
[----:B------:R-:W-:Y:S01]  /*c2f0*/  @!PT LDS RZ, [RZ] ;  /* 0x00000000fffff984 */ /* 0x000fe20000000800 */
[----:B------:R-:W-:Y:S01]  /*c300*/  @!PT LDS RZ, [RZ] ;  /* 0x00000000fffff984 */ /* 0x000fe20000000800 */
[----:B------:R-:W-:Y:S01]  /*c310*/  @!PT LDS RZ, [RZ] ;  /* 0x00000000fffff984 */ /* 0x000fe20000000800 */
[----:B------:R0:W-:Y:S04]  /*c320*/  LDGSTS.E.BYPASS.LTC128B.128 [R9+0x1a400], desc[UR36][R2.64], !P3 ;  /* 0x1a40000002097fae */ /* 0x0001e8000d901d64 */
[----:B------:R0:W-:Y:S01]  /*c330*/  LDGSTS.E.BYPASS.LTC128B.128 [R9+0x1d400], desc[UR36][R2.64+0x80], !P2 ;  /* 0x1d40008002097fae */ /* 0x0001e2000d101d64 */
[----:B------:R-:W-:-:S03]  /*c340*/  MOV R13, R8 ;  /* 0x00000008000d7202 */ /* 0x000fc60000000f00 */
[----:B------:R0:W-:Y:S01]  /*c350*/  LDGSTS.E.BYPASS.LTC128B.128 [R9+0x20400], desc[UR36][R2.64+0x100], !P1 ;  /* 0x2040010002097fae */ /* 0x0001e2000c901d64 */
[----:B------:R-:W-:-:S07]  /*c360*/  IMAD.MOV.U32 R35, RZ, RZ, R14 ;  /* 0x000000ffff237224 */ /* 0x000fce00078e000e */
[----:B0-----:R-:W-:Y:S05]  /*c370*/  WARPSYNC.COLLECTIVE R15, `(.L_x_139) ;  /* 0x000000000f087348 */ /* 0x001fea0003c00000 */
[----:B------:R1:W2:Y:S02]  /*c380*/  SHFL.IDX P6, R14, R13, R12, R11 ;  /* 0x0000000c0d0e7389 */ /* 0x0002a400000c000b */
[----:B012---:R-:W-:Y:S01]  /*c390*/  ENDCOLLECTIVE ;  /* 0x000000000000791b */ /* 0x007fe20003800000 */
.L_x_139:
[----:B------:R-:W-:Y:S05]  /*c3a0*/  BRA `(.L_x_140) ;  /* 0xffffffd000707947 */ /* 0x000fea000383ffff */
.L_x_64:
[----:B0-----:R0:W1:Y:S02]  /*c3b0*/  SYNCS.PHASECHK.TRANS64.TRYWAIT P0, [R6+URZ+0x2a860], R9 ;  /* 0x02a86009060075a7 */ /* 0x001064000800017f */
[----:B-1----:R-:W-:Y:S05]  /*c3c0*/  @!P0 NANOSLEEP.SYNCS 0x989680 ;  /* 0x009896800000895d */ /* 0x002fea0003900000 */
[----:B------:R-:W1:Y:S02]  /*c3d0*/  @!P0 SYNCS.PHASECHK.TRANS64 P0, [R6+URZ+0x2a860], R9 ;  /* 0x02a86009060085a7 */ /* 0x000e64000800007f */
[----:B-1----:R-:W-:Y:S05]  /*c3e0*/  @!P0 BRA `(.L_x_64) ;  /* 0xfffffffc00f08947 */ /* 0x002fea000383ffff */
[----:B------:R-:W-:Y:S05]  /*c3f0*/  BRA `(.L_x_141) ;  /* 0xffffffd000d47947 */ /* 0x000fea000383ffff */
.L_x_65:
[----:B------:R-:W-:Y:S01]  /*c400*/  BSSY B1, `(.L_x_142) ;  /* 0x0000008000017945 */ /* 0x000fe20003800000 */
[----:B------:R-:W-:Y:S01]  /*c410*/  IMAD.MOV.U32 R13, RZ, RZ, R18 ;  /* 0x000000ffff0d7224 */ /* 0x000fe200078e0012 */
[----:B------:R-:W-:Y:S01]  /*c420*/  MOV R15, 0xffffffff ;  /* 0xffffffff000f7802 */ /* 0x000fe20000000f00 */
[----:B------:R-:W-:Y:S02]  /*c430*/  IMAD.MOV.U32 R12, RZ, RZ, RZ ;  /* 0x000000ffff0c7224 */ /* 0x000fe400078e00ff */
[----:B------:R-:W-:-:S07]  /*c440*/  IMAD.MOV.U32 R11, RZ, RZ, 0x181f ;  /* 0x0000181fff0b7424 */ /* 0x000fce00078e00ff */
[----:B0-----:R-:W-:Y:S05]  /*c450*/  WARPSYNC.COLLECTIVE R15, `(.L_x_143) ;  /* 0x000000000f087348 */ /* 0x001fea0003c00000 */
[----:B------:R1:W2:Y:S02]  /*c460*/  SHFL.IDX P6, R14, R13, R12, R11 ;  /* 0x0000000c0d0e7389 */ /* 0x0002a400000c000b */
[----:B012---:R-:W-:Y:S01]  /*c470*/  ENDCOLLECTIVE ;  /* 0x000000000000791b */ /* 0x007fe20003800000 */
.L_x_143:
[----:B------:R-:W-:Y:S05]  /*c480*/  BSYNC B1 ;  /* 0x0000000000017941 */ /* 0x000fea0003800000 */
.L_x_142:
[----:B------:R-:W-:Y:S01]  /*c490*/  IMAD.MOV.U32 R13, RZ, RZ, R17 ;  /* 0x000000ffff0d7224 */ /* 0x000fe200078e0011 */
[----:B------:R-:W-:Y:S01]  /*c4a0*/  MOV R11, 0x181f ;  /* 0x0000181f000b7802 */ /* 0x000fe20000000f00 */
[----:B------:R-:W-:Y:S01]  /*c4b0*/  IMAD.MOV.U32 R12, RZ, RZ, RZ ;  /* 0x000000ffff0c7224 */ /* 0x000fe200078e00ff */
[----:B------:R-:W-:Y:S01]  /*c4c0*/  LEA R7, R7, UR39, 0x1 ;  /* 0x0000002707077c11 */ /* 0x000fe2000f8e08ff */
[----:B------:R-:W-:Y:S02]  /*c4d0*/  IMAD.MOV.U32 R15, RZ, RZ, -0x1 ;  /* 0xffffffffff0f7424 */ /* 0x000fe400078e00ff */
[----:B------:R-:W-:-:S07]  /*c4e0*/  IMAD.MOV.U32 R3, RZ, RZ, R14 ;  /* 0x000000ffff037224 */ /* 0x000fce00078e000e */
[----:B------:R-:W-:Y:S05]  /*c4f0*/  WARPSYNC.COLLECTIVE R15, `(.L_x_144) ;  /* 0x000000000f087348 */ /* 0x000fea0003c00000 */
[----:B------:R0:W1:Y:S02]  /*c500*/  SHFL.IDX P6, R14, R13, R12, R11 ;  /* 0x0000000c0d0e7389 */ /* 0x00006400000c000b */
[----:B01----:R-:W-:Y:S01]  /*c510*/  ENDCOLLECTIVE ;  /* 0x000000000000791b */ /* 0x003fe20003800000 */
.L_x_144:
[----:B------:R-:W-:Y:S01]  /*c520*/  IMAD.MOV.U32 R13, RZ, RZ, R18 ;  /* 0x000000ffff0d7224 */ /* 0x000fe200078e0012 */
[----:B------:R-:W-:Y:S02]  /*c530*/  MOV R12, 0x1 ;  /* 0x00000001000c7802 */ /* 0x000fe40000000f00 */
[----:B------:R-:W-:-:S13]  /*c540*/  IADD3 R2, P0, R14, R5, RZ ;  /* 0x000000050e027210 */ /* 0x000fda0007f1e0ff */
[----:B------:R-:W-:Y:S05]  /*c550*/  WARPSYNC.COLLECTIVE R15, `(.L_x_145) ;  /* 0x000000000f087348 */ /* 0x000fea0003c00000 */
[----:B------:R0:W1:Y:S02]  /*c560*/  SHFL.IDX P6, R14, R13, R12, R11 ;  /* 0x0000000c0d0e7389 */ /* 0x00006400000c000b */
[----:B01----:R-:W-:Y:S01]  /*c570*/  ENDCOLLECTIVE ;  /* 0x000000000000791b */ /* 0x003fe20003800000 */
.L_x_145:
[----:B------:R-:W-:Y:S01]  /*c580*/  IMAD.X R3, RZ, RZ, R3, P0 ;  /* 0x000000ffff037224 */ /* 0x000fe200000e0603 */
[----:B------:R-:W-:Y:S01]  /*c590*/  ISETP.LT.OR P0, PT, R8, 0x1, P2 ;  /* 0x000000010800780c */ /* 0x000fe20001701670 */
[----:B------:R-:W-:-:S12]  /*c5a0*/  IMAD.MOV.U32 R13, RZ, RZ, R17 ;  /* 0x000000ffff0d7224 */ /* 0x000fd800078e0011 */
[----:B------:R-:W-:Y:S01]  /*c5b0*/  @!PT LDS RZ, [RZ] ;  /* 0x00000000fffff984 */ /* 0x000fe20000000800 */
[----:B------:R-:W-:Y:S01]  /*c5c0*/  @!PT LDS RZ, [RZ] ;  /* 0x00000000fffff984 */ /* 0x000fe20000000800 */
[----:B------:R-:W-:Y:S01]  /*c5d0*/  @!PT LDS RZ, [RZ] ;  /* 0x00000000fffff984 */ /* 0x000fe20000000800 */
[----:B------:R-:W-:Y:S01]  /*c5e0*/  LDGSTS.E.BYPASS.LTC128B.128 [R7+0x400], desc[UR36][R2.64], !P0 ;  /* 0x0040000002077fae */ /* 0x000fe2000c101d64 */
[----:B------:R-:W-:-:S13]  /*c5f0*/  ISETP.LT.OR P0, PT, R8, 0x1, P1 ;  /* 0x000000010800780c */ /* 0x000fda0000f01670 */
[----:B------:R0:W-:Y:S02]  /*c600*/  LDGSTS.E.BYPASS.LTC128B.128 [R7+0x3400], desc[UR36][R2.64+0x80], !P0 ;  /* 0x0340008002077fae */ /* 0x0001e4000c101d64 */
[----:B0-----:R-:W-:-:S07]  /*c610*/  IMAD.MOV.U32 R3, RZ, RZ, R14 ;  /* 0x000000ffff037224 */ /* 0x001fce00078e000e */
[----:B------:R-:W-:Y:S05]  /*c620*/  WARPSYNC.COLLECTIVE R15, `(.L_x_146) ;  /* 0x000000000f087348 */ /* 0x000fea0003c00000 */
[----:B------:R0:W1:Y:S02]  /*c630*/  SHFL.IDX P6, R14, R13, R12, R11 ;  /* 0x0000000c0d0e7389 */ /* 0x00006400000c000b */
[----:B01----:R-:W-:Y:S01]  /*c640*/  ENDCOLLECTIVE ;  /* 0x000000000000791b */ /* 0x003fe20003800000 */
.L_x_146:
[----:B------:R-:W-:Y:S01]  /*c650*/  MOV R13, R18 ;  /* 0x00000012000d7202 */ /* 0x000fe20000000f00 */
[----:B------:R-:W-:Y:S01]  /*c660*/  IMAD.MOV.U32 R12, RZ, RZ, 0x2 ;  /* 0x00000002ff0c7424 */ /* 0x000fe200078e00ff */
[----:B------:R-:W-:-:S13]  /*c670*/  IADD3 R2, P0, R14, R5, RZ ;  /* 0x000000050e027210 */ /* 0x000fda0007f1e0ff */
[----:B------:R-:W-:Y:S05]  /*c680*/  WARPSYNC.COLLECTIVE R15, `(.L_x_147) ;  /* 0x000000000f087348 */ /* 0x000fea0003c00000 */
[----:B------:R0:W1:Y:S02]  /*c690*/  SHFL.IDX P6, R14, R13, R12, R11 ;  /* 0x0000000c0d0e7389 */ /* 0x00006400000c000b */
[----:B01----:R-:W-:Y:S01]  /*c6a0*/  ENDCOLLECTIVE ;  /* 0x000000000000791b */ /* 0x003fe20003800000 */
.L_x_147:
        /* <DEDUP_REMOVED lines=13> */
.L_x_148:
[----:B------:R-:W-:Y:S02]  /*c780*/  IMAD.MOV.U32 R13, RZ, RZ, R18 ;  /* 0x000000ffff0d7224 */ /* 0x000fe400078e0012 */
[----:B------:R-:W-:Y:S01]  /*c790*/  IMAD.MOV.U32 R12, RZ, RZ, 0x3 ;  /* 0x00000003ff0c7424 */ /* 0x000fe200078e00ff */
[----:B------:R-:W-:-:S13]  /*c7a0*/  IADD3 R2, P0, R14, R5, RZ ;  /* 0x000000050e027210 */ /* 0x000fda0007f1e0ff */
[----:B------:R-:W-:Y:S05]  /*c7b0*/  WARPSYNC.COLLECTIVE R15, `(.L_x_149) ;  /* 0x000000000f087348 */ /* 0x000fea0003c00000 */
[----:B------:R0:W1:Y:S02]  /*c7c0*/  SHFL.IDX P6, R14, R13, R12, R11 ;  /* 0x0000000c0d0e7389 */ /* 0x00006400000c000b */
[----:B01----:R-:W-:Y:S01]  /*c7d0*/  ENDCOLLECTIVE ;  /* 0x000000000000791b */ /* 0x003fe20003800000 */
.L_x_149:
[----:B------:R-:W-:Y:S02]  /*c7e0*/  IADD3.X R3, RZ, R3, RZ, P0, !PT ;  /* 0x00000003ff037210 */ /* 0x000fe400007fe4ff */
[----:B------:R-:W-:Y:S02]  /*c7f0*/  ISETP.LT.OR P0, PT, R8, 0x21, P2 ;  /* 0x000000210800780c */ /* 0x000fe40001701670 */
[----:B------:R-:W-:-:S11]  /*c800*/  MOV R13, R17 ;  /* 0x00000011000d7202 */ /* 0x000fd60000000f00 */
        /* <DEDUP_REMOVED lines=10> */
.L_x_150:
[----:B------:R-:W-:Y:S02]  /*c8b0*/  IMAD.MOV.U32 R13, RZ, RZ, R18 ;  /* 0x000000ffff0d7224 */ /* 0x000fe400078e0012 */
[----:B------:R-:W-:Y:S01]  /*c8c0*/  IMAD.MOV.U32 R12, RZ, RZ, 0x4 ;  /* 0x00000004ff0c7424 */ /* 0x000fe200078e00ff */
[----:B------:R-:W-:-:S13]  /*c8d0*/  IADD3 R2, P0, R14, R5, RZ ;  /* 0x000000050e027210 */ /* 0x000fda0007f1e0ff */
[----:B------:R-:W-:Y:S05]  /*c8e0*/  WARPSYNC.COLLECTIVE R15, `(.L_x_151) ;  /* 0x000000000f087348 */ /* 0x000fea0003c00000 */
[----:B------:R0:W1:Y:S02]  /*c8f0*/  SHFL.IDX P6, R14, R13, R12, R11 ;  /* 0x0000000c0d0e7389 */ /* 0x00006400000c000b */
[----:B01----:R-:W-:Y:S01]  /*c900*/  ENDCOLLECTIVE ;  /* 0x000000000000791b */ /* 0x003fe20003800000 */
.L_x_151:
        /* <DEDUP_REMOVED lines=9> */
[----:B0-----:R-:W-:-:S07]  /*c9a0*/  MOV R3, R14 ;  /* 0x0000000e00037202 */ /* 0x001fce0000000f00 */
[----:B------:R-:W-:Y:S05]  /*c9b0*/  WARPSYNC.COLLECTIVE R15, `(.L_x_152) ;  /* 0x000000000f087348 */ /* 0x000fea0003c00000 */
[----:B------:R0:W1:Y:S02]  /*c9c0*/  SHFL.IDX P6, R14, R13, R12, R11 ;  /* 0x0000000c0d0e7389 */ /* 0x00006400000c000b */
[----:B01----:R-:W-:Y:S01]  /*c9d0*/  ENDCOLLECTIVE ;  /* 0x000000000000791b */ /* 0x003fe20003800000 */
.L_x_152:
[----:B------:R-:W-:Y:S01]  /*c9e0*/  IMAD.MOV.U32 R13, RZ, RZ, R18 ;  /* 0x000000ffff0d7224 */ /* 0x000fe200078e0012 */
[----:B------:R-:W-:Y:S02]  /*c9f0*/  MOV R12, 0x5 ;  /* 0x00000005000c7802 */ /* 0x000fe40000000f00 */
[----:B------:R-:W-:-:S13]  /*ca00*/  IADD3 R2, P0, R14, R5, RZ ;  /* 0x000000050e027210 */ /* 0x000fda0007f1e0ff */
[----:B------:R-:W-:Y:S05]  /*ca10*/  WARPSYNC.COLLECTIVE R15, `(.L_x_153) ;  /* 0x000000000f087348 */ /* 0x000fea0003c00000 */
[----:B------:R0:W1:Y:S02]  /*ca20*/  SHFL.IDX P6, R14, R13, R12, R11 ;  /* 0x0000000c0d0e7389 */ /* 0x00006400000c000b */
[----:B01----:R-:W-:Y:S01]  /*ca30*/  ENDCOLLECTIVE ;  /* 0x000000000000791b */ /* 0x003fe20003800000 */
.L_x_153:
[----:B------:R-:W-:Y:S01]  /*ca40*/  IMAD.X R3, RZ, RZ, R3, P0 ;  /* 0x000000ffff037224 */ /* 0x000fe200000e0603 */
[----:B------:R-:W-:Y:S01]  /*ca50*/  ISETP.LT.OR P0, PT, R8, 0x41, P2 ;  /* 0x000000410800780c */ /* 0x000fe20001701670 */
[----:B------:R-:W-:-:S12]  /*ca60*/  IMAD.MOV.U32 R13, RZ, RZ, R17 ;  /* 0x000000ffff0d7224 */ /* 0x000fd800078e0011 */
[----:B------:R-:W-:Y:S01]  /*ca70*/  @!PT LDS RZ, [RZ] ;  /* 0x00000000fffff984 */ /* 0x000fe20000000800 */
[----:B------:R-:W-:Y:S01]  /*ca80*/  @!PT LDS RZ, [RZ] ;  /* 0x00000000fffff984 */ /* 0x000fe20000000800 */
[----:B------:R-:W-:Y:S01]  /*ca90*/  @!PT LDS RZ, [RZ] ;  /* 0x00000000fffff984 */ /* 0x000fe20000000800 */
[----:B------:R0:W-:Y:S01]  /*caa0*/  LDGSTS.E.BYPASS.LTC128B.128 [R7+0x2400], desc[UR36][R2.64], !P0 ;  /* 0x0240000002077fae */ /* 0x0001e2000c101d64 */
[----:B------:R-:W-:Y:S01]  /*cab0*/  ISETP.LT.OR P0, PT, R8, 0x41, P1 ;  /* 0x000000410800780c */ /* 0x000fe20000f01670 */
[----:B------:R-:W-:-:S12]  /*cac0*/  IMAD.MOV.U32 R18, RZ, RZ, R14 ;  /* 0x000000ffff127224 */ /* 0x000fd800078e000e */
[----:B0-----:R-:W-:Y:S05]  /*cad0*/  WARPSYNC.COLLECTIVE R15, `(.L_x_154) ;  /* 0x000000000f087348 */ /* 0x001fea0003c00000 */
[----:B------:R1:W2:Y:S02]  /*cae0*/  SHFL.IDX P6, R14, R13, R12, R11 ;  /* 0x0000000c0d0e7389 */ /* 0x0002a400000c000b */
[----:B012---:R-:W-:Y:S01]  /*caf0*/  ENDCOLLECTIVE ;  /* 0x000000000000791b */ /* 0x007fe20003800000 */
.L_x_154:
[----:B------:R-:W-:Y:S01]  /*cb00*/  @!PT LDS RZ, [RZ] ;  /* 0x00000000fffff984 */ /* 0x000fe20000000800 */
[----:B------:R-:W-:Y:S01]  /*cb10*/  @!PT LDS RZ, [RZ] ;  /* 0x00000000fffff984 */ /* 0x000fe20000000800 */
[----:B------:R-:W-:Y:S01]  /*cb20*/  @!PT LDS RZ, [RZ] ;  /* 0x00000000fffff984 */ /* 0x000fe20000000800 */
[----:B------:R0:W-:Y:S01]  /*cb30*/  LDGSTS.E.BYPASS.LTC128B.128 [R7+0x5400], desc[UR36][R2.64+0x80], !P0 ;  /* 0x0540008002077fae */ /* 0x0001e2000c101d64 */
[----:B------:R-:W-:Y:S05]  /*cb40*/  BRA `(.L_x_155) ;  /* 0xffffffcc00c87947 */ /* 0x000fea000383ffff */
.L_x_71:
[----:B0-----:R0:W1:Y:S02]  /*cb50*/  SYNCS.PHASECHK.TRANS64.TRYWAIT P0, [R4+URZ+0x2a860], R3 ;  /* 0x02a86003040075a7 */ /* 0x001064000800017f */
[----:B-1----:R-:W-:Y:S05]  /*cb60*/  @!P0 NANOSLEEP.SYNCS 0x989680 ;  /* 0x009896800000895d */ /* 0x002fea0003900000 */
[----:B------:R-:W1:Y:S02]  /*cb70*/  @!P0 SYNCS.PHASECHK.TRANS64 P0, [R4+URZ+0x2a860], R3 ;  /* 0x02a86003040085a7 */ /* 0x000e64000800007f */
[----:B-1----:R-:W-:Y:S05]  /*cb80*/  @!P0 BRA `(.L_x_71) ;  /* 0xfffffffc00f08947 */ /* 0x002fea000383ffff */
[----:B------:R-:W-:Y:S05]  /*cb90*/  BRA `(.L_x_156) ;  /* 0xffffffd0009c7947 */ /* 0x000fea000383ffff */
.L_x_72:
[----:B------:R-:W-:Y:S01]  /*cba0*/  BSSY B0, `(.L_x_157) ;  /* 0x0000008000007945 */ /* 0x000fe20003800000 */
[----:B------:R-:W-:Y:S01]  /*cbb0*/  IMAD.MOV.U32 R13, RZ, RZ, R18 ;  /* 0x000000ffff0d7224 */ /* 0x000fe200078e0012 */
[----:B------:R-:W-:Y:S01]  /*cbc0*/  MOV R12, RZ ;  /* 0x000000ff000c7202 */ /* 0x000fe20000000f00 */
[----:B------:R-:W-:Y:S02]  /*cbd0*/  IMAD.MOV.U32 R11, RZ, RZ, 0x181f ;  /* 0x0000181fff0b7424 */ /* 0x000fe400078e00ff */
[----:B------:R-:W-:-:S07]  /*cbe0*/  IMAD.MOV.U32 R15, RZ, RZ, -0x1 ;  /* 0xffffffffff0f7424 */ /* 0x000fce00078e00ff */
[----:B0-----:R-:W-:Y:S05]  /*cbf0*/  WARPSYNC.COLLECTIVE R15, `(.L_x_158) ;  /* 0x000000000f087348 */ /* 0x001fea0003c00000 */
[----:B------:R1:W2:Y:S02]  /*cc00*/  SHFL.IDX P6, R14, R13, R12, R11 ;  /* 0x0000000c0d0e7389 */ /* 0x0002a400000c000b */
[----:B012---:R-:W-:Y:S01]  /*cc10*/  ENDCOLLECTIVE ;  /* 0x000000000000791b */ /* 0x007fe20003800000 */
.L_x_158:
[----:B------:R-:W-:Y:S05]  /*cc20*/  BSYNC B0 ;  /* 0x0000000000007941 */ /* 0x000fea0003800000 */
.L_x_157:
[----:B------:R-:W-:Y:S01]  /*cc30*/  MOV R13, R17 ;  /* 0x00000011000d7202 */ /* 0x000fe20000000f00 */
[----:B------:R-:W-:Y:S01]  /*cc40*/  IMAD.MOV.U32 R12, RZ, RZ, RZ ;  /* 0x000000ffff0c7224 */ /* 0x000fe200078e00ff */
[----:B------:R-:W-:Y:S01]  /*cc50*/  SHF.L.U32 R6, R37, 0x1, RZ ;  /* 0x0000000125067819 */ /* 0x000fe200000006ff */
[----:B------:R-:W-:Y:S02]  /*cc60*/  IMAD.MOV.U32 R11, RZ, RZ, 0x181f ;  /* 0x0000181fff0b7424 */ /* 0x000fe400078e00ff */
[----:B------:R-:W-:Y:S02]  /*cc70*/  IMAD.MOV.U32 R15, RZ, RZ, -0x1 ;  /* 0xffffffffff0f7424 */ /* 0x000fe400078e00ff */
[----:B------:R-:W-:-:S07]  /*cc80*/  IMAD.MOV.U32 R0, RZ, RZ, R14 ;  /* 0x000000ffff007224 */ /* 0x000fce00078e000e */
[----:B------:R-:W-:Y:S05]  /*cc90*/  WARPSYNC.COLLECTIVE R15, `(.L_x_159) ;  /* 0x000000000f087348 */ /* 0x000fea0003c00000 */
[----:B------:R0:W1:Y:S02]  /*cca0*/  SHFL.IDX P6, R14, R13, R12, R11 ;  /* 0x0000000c0d0e7389 */ /* 0x00006400000c000b */
[----:B01----:R-:W-:Y:S01]  /*ccb0*/  ENDCOLLECTIVE ;  /* 0x000000000000791b */ /* 0x003fe20003800000 */
.L_x_159:
[----:B------:R-:W-:Y:S02]  /*ccc0*/  IMAD.MOV.U32 R13, RZ, RZ, R18 ;  /* 0x000000ffff0d7224 */ /* 0x000fe400078e0012 */
[----:B------:R-:W-:Y:S01]  /*ccd0*/  IMAD.MOV.U32 R12, RZ, RZ, 0x1 ;  /* 0x00000001ff0c7424 */ /* 0x000fe200078e00ff */
[----:B------:R-:W-:-:S13]  /*cce0*/  IADD3 R2, P0, R14, R6, RZ ;  /* 0x000000060e027210 */ /* 0x000fda0007f1e0ff */
[----:B------:R-:W-:Y:S05]  /*ccf0*/  WARPSYNC.COLLECTIVE R15, `(.L_x_160) ;  /* 0x000000000f087348 */ /* 0x000fea0003c00000 */
[----:B------:R0:W1:Y:S02]  /*cd00*/  SHFL.IDX P6, R14, R13, R12, R11 ;  /* 0x0000000c0d0e7389 */ /* 0x00006400000c000b */
[----:B01----:R-:W-:Y:S01]  /*cd10*/  ENDCOLLECTIVE ;  /* 0x000000000000791b */ /* 0x003fe20003800000 */
.L_x_160:
[----:B------:R-:W-:Y:S01]  /*cd20*/  IMAD.X R3, RZ, RZ, R0, P0 ;  /* 0x000000ffff037224 */ /* 0x000fe200000e0600 */
[----:B------:R-:W-:Y:S02]  /*cd30*/  ISETP.LT.OR P0, PT, R5, 0x1, P2 ;  /* 0x000000010500780c */ /* 0x000fe40001701670 */
[----:B------:R-:W-:Y:S01]  /*cd40*/  LEA R0, R7, UR39, 0x1 ;  /* 0x0000002707007c11 */ /* 0x000fe2000f8e08ff */
[----:B------:R-:W-:-:S10]  /*cd50*/  IMAD.MOV.U32 R13, RZ, RZ, R17 ;  /* 0x000000ffff0d7224 */ /* 0x000fd400078e0011 */
[----:B------:R-:W-:Y:S01]  /*cd60*/  @!PT LDS RZ, [RZ] ;  /* 0x00000000fffff984 */ /* 0x000fe20000000800 */
[----:B------:R-:W-:Y:S01]  /*cd70*/  @!PT LDS RZ, [RZ] ;  /* 0x00000000fffff984 */ /* 0x000fe20000000800 */
[----:B------:R-:W-:Y:S01]  /*cd80*/  @!PT LDS RZ, [RZ] ;  /* 0x00000000fffff984 */ /* 0x000fe20000000800 */
[----:B------:R0:W-:Y:S01]  /*cd90*/  LDGSTS.E.BYPASS.LTC128B.128 [R0+0x400], desc[UR36][R2.64], !P0 ;  /* 0x0040000002007fae */ /* 0x0001e2000c101d64 */
[----:B------:R-:W-:Y:S02]  /*cda0*/  ISETP.LT.OR P0, PT, R5, 0x1, P1 ;  /* 0x000000010500780c */ /* 0x000fe40000f01670 */
[----:B------:R-:W-:-:S11]  /*cdb0*/  MOV R7, R14 ;  /* 0x0000000e00077202 */ /* 0x000fd60000000f00 */
[----:B0-----:R-:W-:Y:S05]  /*cdc0*/  WARPSYNC.COLLECTIVE R15, `(.L_x_161) ;  /* 0x000000000f087348 */ /* 0x001fea0003c00000 */
[----:B------:R1:W2:Y:S02]  /*cdd0*/  SHFL.IDX P6, R14, R13, R12, R11 ;  /* 0x0000000c0d0e7389 */ /* 0x0002a400000c000b */
[----:B012---:R-:W-:Y:S01]  /*cde0*/  ENDCOLLECTIVE ;  /* 0x000000000000791b */ /* 0x007fe20003800000 */
.L_x_161:
[----:B------:R-:W-:Y:S01]  /*cdf0*/  @!PT LDS RZ, [RZ] ;  /* 0x00000000fffff984 */ /* 0x000fe20000000800 */
[----:B------:R-:W-:Y:S01]  /*ce00*/  @!PT LDS RZ, [RZ] ;  /* 0x00000000fffff984 */ /* 0x000fe20000000800 */
[----:B------:R-:W-:Y:S01]  /*ce10*/  @!PT LDS RZ, [RZ] ;  /* 0x00000000fffff984 */ /* 0x000fe20000000800 */
[----:B------:R0:W-:Y:S01]  /*ce20*/  LDGSTS.E.BYPASS.LTC128B.128 [R0+0x3400], desc[UR36][R2.64+0x80], !P0 ;  /* 0x0340008002007fae */ /* 0x0001e2000c101d64 */
[----:B------:R-:W-:Y:S01]  /*ce30*/  IMAD.MOV.U32 R13, RZ, RZ, R18 ;  /* 0x000000ffff0d7224 */ /* 0x000fe200078e0012 */
[----:B------:R-:W-:Y:S02]  /*ce40*/  MOV R12, 0x2 ;  /* 0x00000002000c7802 */ /* 0x000fe40000000f00 */
[----:B0-----:R-:W-:-:S13]  /*ce50*/  IADD3 R2, P0, R14, R6, RZ ;  /* 0x000000060e027210 */ /* 0x001fda0007f1e0ff */
[----:B------:R-:W-:Y:S05]  /*ce60*/  WARPSYNC.COLLECTIVE R15, `(.L_x_162) ;  /* 0x000000000f087348 */ /* 0x000fea0003c00000 */
[----:B------:R0:W1:Y:S02]  /*ce70*/  SHFL.IDX P6, R14, R13, R12, R11 ;  /* 0x0000000c0d0e7389 */ /* 0x00006400000c000b */
[----:B01----:R-:W-:Y:S01]  /*ce80*/  ENDCOLLECTIVE ;  /* 0x000000000000791b */ /* 0x003fe20003800000 */
.L_x_162:
        /* <DEDUP_REMOVED lines=12> */
.L_x_163:
[----:B------:R-:W-:Y:S01]  /*cf50*/  @!PT LDS RZ, [RZ] ;  /* 0x00000000fffff984 */ /* 0x000fe20000000800 */
[----:B------:R-:W-:Y:S01]  /*cf60*/  @!PT LDS RZ, [RZ] ;  /* 0x00000000fffff984 */ /* 0x000fe20000000800 */
[----:B------:R-:W-:Y:S01]  /*cf70*/  @!PT LDS RZ, [RZ] ;  /* 0x00000000fffff984 */ /* 0x000fe20000000800 */
[----:B------:R0:W-:Y:S01]  /*cf80*/  LDGSTS.E.BYPASS.LTC128B.128 [R0+0x3c00], desc[UR36][R2.64+0x80], !P0 ;  /* 0x03c0008002007fae */ /* 0x0001e2000c101d64 */
[----:B------:R-:W-:Y:S01]  /*cf90*/  MOV R13, R18 ;  /* 0x00000012000d7202 */ /* 0x000fe20000000f00 */
[----:B------:R-:W-:Y:S01]  /*cfa0*/  IMAD.MOV.U32 R12, RZ, RZ, 0x3 ;  /* 0x00000003ff0c7424 */ /* 0x000fe200078e00ff */
[----:B0-----:R-:W-:-:S13]  /*cfb0*/  IADD3 R2, P0, R14, R6, RZ ;  /* 0x000000060e027210 */ /* 0x001fda0007f1e0ff */
[----:B------:R-:W-:Y:S05]  /*cfc0*/  WARPSYNC.COLLECTIVE R15, `(.L_x_164) ;  /* 0x000000000f087348 */ /* 0x000fea0003c00000 */
[----:B------:R0:W1:Y:S02]  /*cfd0*/  SHFL.IDX P6, R14, R13, R12, R11 ;  /* 0x0000000c0d0e7389 */ /* 0x00006400000c000b */
[----:B01----:R-:W-:Y:S01]  /*cfe0*/  ENDCOLLECTIVE ;  /* 0x000000000000791b */ /* 0x003fe20003800000 */
.L_x_164:
        /* <DEDUP_REMOVED lines=12> */
.L_x_165:
[----:B------:R-:W-:Y:S01]  /*d0b0*/  @!PT LDS RZ, [RZ] ;  /* 0x00000000fffff984 */ /* 0x000fe20000000800 */
[----:B------:R-:W-:Y:S01]  /*d0c0*/  @!PT LDS RZ, [RZ] ;  /* 0x00000000fffff984 */ /* 0x000fe20000000800 */
[----:B------:R-:W-:Y:S01]  /*d0d0*/  @!PT LDS RZ, [RZ] ;  /* 0x00000000fffff984 */ /* 0x000fe20000000800 */
[----:B------:R0:W-:Y:S01]  /*d0e0*/  LDGSTS.E.BYPASS.LTC128B.128 [R0+0x4400], desc[UR36][R2.64+0x80], !P0 ;  /* 0x0440008002007fae */ /* 0x0001e2000c101d64 */
[----:B------:R-:W-:Y:S02]  /*d0f0*/  IMAD.MOV.U32 R13, RZ, RZ, R18 ;  /* 0x000000ffff0d7224 */ /* 0x000fe400078e0012 */
[----:B------:R-:W-:Y:S01]  /*d100*/  IMAD.MOV.U32 R12, RZ, RZ, 0x4 ;  /* 0x00000004ff0c7424 */ /* 0x000fe200078e00ff */
[----:B0-----:R-:W-:-:S13]  /*d110*/  IADD3 R2, P0, R14, R6, RZ ;  /* 0x000000060e027210 */ /* 0x001fda0007f1e0ff */
[----:B------:R-:W-:Y:S05]  /*d120*/  WARPSYNC.COLLECTIVE R15, `(.L_x_166) ;  /* 0x000000000f087348 */ /* 0x000fea0003c00000 */
[----:B------:R0:W1:Y:S02]  /*d130*/  SHFL.IDX P6, R14, R13, R12, R11 ;  /* 0x0000000c0d0e7389 */ /* 0x00006400000c000b */
[----:B01----:R-:W-:Y:S01]  /*d140*/  ENDCOLLECTIVE ;  /* 0x000000000000791b */ /* 0x003fe20003800000 */
.L_x_166:
[----:B------:R-:W-:Y:S02]  /*d150*/  IADD3.X R3, RZ, R7, RZ, P0, !PT ;  /* 0x00000007ff037210 */ /* 0x000fe400007fe4ff */
[----:B------:R-:W-:Y:S02]  /*d160*/  ISETP.LT.OR P0, PT, R5, 0x31, P2 ;  /* 0x000000310500780c */ /* 0x000fe40001701670 */
[----:B------:R-:W-:-:S11]  /*d170*/  MOV R13, R17 ;  /* 0x00000011000d7202 */ /* 0x000fd60000000f00 */
        /* <DEDUP_REMOVED lines=9> */
.L_x_167:
        /* <DEDUP_REMOVED lines=10> */
.L_x_168:
[----:B------:R-:W-:Y:S01]  /*d2b0*/  IMAD.X R3, RZ, RZ, R7, P0 ;  /* 0x000000ffff037224 */ /* 0x000fe200000e0607 */
[----:B------:R-:W-:Y:S01]  /*d2c0*/  ISETP.LT.OR P0, PT, R5, 0x41, P2 ;  /* 0x000000410500780c */ /* 0x000fe20001701670 */
[----:B------:R-:W-:-:S12]  /*d2d0*/  IMAD.MOV.U32 R13, RZ, RZ, R17 ;  /* 0x000000ffff0d7224 */ /* 0x000fd800078e0011 */
        /* <DEDUP_REMOVED lines=9> */
.L_x_169:
[----:B------:R-:W-:Y:S01]  /*d370*/  @!PT LDS RZ, [RZ] ;  /* 0x00000000fffff984 */ /* 0x000fe20000000800 */
[----:B------:R-:W-:Y:S01]  /*d380*/  @!PT LDS RZ, [RZ] ;  /* 0x00000000fffff984 */ /* 0x000fe20000000800 */
[----:B------:R-:W-:Y:S01]  /*d390*/  @!PT LDS RZ, [RZ] ;  /* 0x00000000fffff984 */ /* 0x000fe20000000800 */
[----:B------:R0:W-:Y:S01]  /*d3a0*/  LDGSTS.E.BYPASS.LTC128B.128 [R0+0x5400], desc[UR36][R2.64+0x80], !P0 ;  /* 0x0540008002007fae */ /* 0x0001e2000c101d64 */
[----:B------:R-:W-:Y:S05]  /*d3b0*/  BRA `(.L_x_170) ;  /* 0xffffffcc00607947 */ /* 0x000fea000383ffff */
.L_x_77:
[----:B0-----:R0:W1:Y:S02]  /*d3c0*/  SYNCS.PHASECHK.TRANS64.TRYWAIT P0, [R5+URZ+0x2a820], R0 ;  /* 0x02a82000050075a7 */ /* 0x001064000800017f */
[----:B-1----:R-:W-:Y:S05]  /*d3d0*/  @!P0 NANOSLEEP.SYNCS 0x989680 ;  /* 0x009896800000895d */ /* 0x002fea0003900000 */
[----:B------:R-:W1:Y:S02]  /*d3e0*/  @!P0 SYNCS.PHASECHK.TRANS64 P0, [R5+URZ+0x2a820], R0 ;  /* 0x02a82000050085a7 */ /* 0x000e64000800007f */
[----:B-1----:R-:W-:Y:S05]  /*d3f0*/  @!P0 BRA `(.L_x_77) ;  /* 0xfffffffc00f08947 */ /* 0x002fea000383ffff */
[----:B------:R-:W-:Y:S05]  /*d400*/  BRA `(.L_x_171) ;  /* 0xffffffcc00f47947 */ /* 0x000fea000383ffff */
.L_x_78:
[----:B------:R-:W1:Y:S01]  /*d410*/  S2R R2, SR_TID.X ;  /* 0x0000000000027919 */ /* 0x000e620000002100 */
[----:B------:R-:W-:Y:S01]  /*d420*/  BSSY B0, `(.L_x_172) ;  /* 0x000000a000007945 */ /* 0x000fe20003800000 */
[----:B------:R-:W-:Y:S01]  /*d430*/  IMAD.MOV.U32 R12, RZ, RZ, RZ ;  /* 0x000000ffff0c7224 */ /* 0x000fe200078e00ff */
[----:B------:R-:W-:Y:S01]  /*d440*/  MOV R11, 0x1f ;  /* 0x0000001f000b7802 */ /* 0x000fe20000000f00 */
[----:B------:R-:W-:Y:S01]  /*d450*/  IMAD.MOV.U32 R15, RZ, RZ, -0x1 ;  /* 0xffffffffff0f7424 */ /* 0x000fe200078e00ff */
[----:B-1----:R-:W-:-:S04]  /*d460*/  SHF.R.U32.HI R2, RZ, 0x5, R2 ;  /* 0x00000005ff027819 */ /* 0x002fc80000011602 */
[----:B------:R-:W-:-:S05]  /*d470*/  LOP3.LUT R2, R2, 0x3, RZ, 0xc0, !PT ;  /* 0x0000000302027812 */ /* 0x000fca00078ec0ff */
[----:B------:R-:W-:-:S07]  /*d480*/  IMAD.MOV.U32 R13, RZ, RZ, R2 ;  /* 0x000000ffff0d7224 */ /* 0x000fce00078e0002 */
[----:B0-----:R-:W-:Y:S05]  /*d490*/  WARPSYNC.COLLECTIVE R15, `(.L_x_173) ;  /* 0x000000000f087348 */ /* 0x001fea0003c00000 */
[----:B------:R1:W2:Y:S02]  /*d4a0*/  SHFL.IDX P6, R14, R13, R12, R11 ;  /* 0x0000000c0d0e7389 */ /* 0x0002a400000c000b */
[----:B012---:R-:W-:Y:S01]  /*d4b0*/  ENDCOLLECTIVE ;  /* 0x000000000000791b */ /* 0x007fe20003800000 */
.L_x_173:
[----:B------:R-:W-:Y:S05]  /*d4c0*/  BSYNC B0 ;  /* 0x0000000000007941 */ /* 0x000fea0003800000 */
.L_x_172:
[----:B------:R-:W-:Y:S05]  /*d4d0*/  BRA `(.L_x_174) ;  /* 0xffffffcc00dc7947 */ /* 0x000fea000383ffff */
.L_x_81:
[----:B------:R-:W-:Y:S01]  /*d4e0*/  BSSY B1, `(.L_x_175) ;  /* 0x0000006000017945 */ /* 0x000fe20003800000 */
[----:B------:R-:W-:-:S07]  /*d4f0*/  IMAD.MOV.U32 R15, RZ, RZ, -0x1 ;  /* 0xffffffffff0f7424 */ /* 0x000fce00078e00ff */
[----:B0-----:R-:W-:Y:S05]  /*d500*/  WARPSYNC.COLLECTIVE R15, `(.L_x_176) ;  /* 0x000000000f0c7348 */ /* 0x001fea0003c00000 */
[----:B------:R-:W-:Y:S02]  /*d510*/  ELECT P6, UR62, PT ;  /* 0x00000000003e782f */ /* 0x000fe400038c0000 */
[----:B------:R-:W-:Y:S01]  /*d520*/  MOV R14, UR62 ;  /* 0x0000003e000e7c02 */ /* 0x000fe20008000f00 */
[----:B0-----:R-:W-:Y:S10]  /*d530*/  ENDCOLLECTIVE ;  /* 0x000000000000791b */ /* 0x001ff40003800000 */
.L_x_176:
[----:B------:R-:W-:Y:S05]  /*d540*/  BSYNC B1 ;  /* 0x0000000000017941 */ /* 0x000fea0003800000 */
.L_x_175:
[----:B------:R-:W-:Y:S05]  /*d550*/  BRA `(.L_x_177) ;  /* 0xffffffcc00d47947 */ /* 0x000fea000383ffff */
.L_x_83:
[----:B0-----:R0:W1:Y:S02]  /*d560*/  SYNCS.PHASECHK.TRANS64.TRYWAIT P1, [R3+URZ+0x2a840], R2 ;  /* 0x02a84002030075a7 */ /* 0x001064000802017f */
[----:B-1----:R-:W-:Y:S05]  /*d570*/  @!P1 NANOSLEEP.SYNCS 0x989680 ;  /* 0x009896800000995d */ /* 0x002fea0003900000 */
[----:B------:R-:W1:Y:S02]  /*d580*/  @!P1 SYNCS.PHASECHK.TRANS64 P1, [R3+URZ+0x2a840], R2 ;  /* 0x02a84002030095a7 */ /* 0x000e64000802007f */
[----:B-1----:R-:W-:Y:S05]  /*d590*/  @!P1 BRA `(.L_x_83) ;  /* 0xfffffffc00f09947 */ /* 0x002fea000383ffff */
[----:B------:R-:W-:Y:S05]  /*d5a0*/  BRA `(.L_x_178) ;  /* 0xffffffcc00fc7947 */ /* 0x000fea000383ffff */
.L_x_85:
[----:B-1----:R1:W2:Y:S02]  /*d5b0*/  SYNCS.PHASECHK.TRANS64.TRYWAIT P1, [R5+URZ+0x2a840], R0 ;  /* 0x02a84000050075a7 */ /* 0x0022a4000802017f */
[----:B--2---:R-:W-:Y:S05]  /*d5c0*/  @!P1 NANOSLEEP.SYNCS 0x989680 ;  /* 0x009896800000995d */ /* 0x004fea0003900000 */
[----:B------:R-:W2:Y:S02]  /*d5d0*/  @!P1 SYNCS.PHASECHK.TRANS64 P1, [R5+URZ+0x2a840], R0 ;  /* 0x02a84000050095a7 */ /* 0x000ea4000802007f */
[----:B--2---:R-:W-:Y:S05]  /*d5e0*/  @!P1 BRA `(.L_x_85) ;  /* 0xfffffffc00f09947 */ /* 0x004fea000383ffff */
[----:B------:R-:W-:Y:S05]  /*d5f0*/  BRA `(.L_x_179) ;  /* 0xffffffd000087947 */ /* 0x000fea000383ffff */
.L_x_87:
[----:B--2---:R2:W3:Y:S02]  /*d600*/  SYNCS.PHASECHK.TRANS64.TRYWAIT P1, [R3+URZ+0x2a860], R2 ;  /* 0x02a86002030075a7 */ /* 0x0044e4000802017f */
[----:B---3--:R-:W-:Y:S05]  /*d610*/  @!P1 NANOSLEEP.SYNCS 0x989680 ;  /* 0x009896800000995d */ /* 0x008fea0003900000 */
[----:B------:R-:W3:Y:S02]  /*d620*/  @!P1 SYNCS.PHASECHK.TRANS64 P1, [R3+URZ+0x2a860], R2 ;  /* 0x02a86002030095a7 */ /* 0x000ee4000802007f */
[----:B---3--:R-:W-:Y:S05]  /*d630*/  @!P1 BRA `(.L_x_87) ;  /* 0xfffffffc00f09947 */ /* 0x008fea000383ffff */
[----:B------:R-:W-:Y:S05]  /*d640*/  BRA `(.L_x_180) ;  /* 0xffffffd000047947 */ /* 0x000fea000383ffff */
.L_x_181:
[----:B------:R-:W-:-:S00]  /*d650*/  BRA `(.L_x_181) ;  /* 0xfffffffc00fc7947 */ /* 0x000fc0000383ffff */
[----:B------:R-:W-:-:S00]  /*d660*/  NOP ;  /* 0x0000000000007918 */ /* 0x000fc00000000000 */
        /* <DEDUP_REMOVED lines=9> */
.L_x_15521:


//--------------------- .text._ZN7cutlass13device_kernelIN5flash11enable_sm90INS1_16FlashAttnFwdSm90INS1_25CollectiveMainloopFwdSm90ILi2EN4cute5tupleIJNS5_1CILi1EEES8_S8_EEENS6_IJNS7_ILi128EEENS7_ILi96EEENS7_ILi192EEEEEELi128ENS_6half_tEfNS_4arch4Sm90ELb0ELb0ELb0ELb1ELb1ELb0ELb0ELb1ELb1ELb1ELb0ELb0EEENS1_21CollectiveEpilogueFwdINS6_IJSA_SA_SB_EEES9_SE_SG_Li256ELb1ELb1ELb0ELb0EEENS1_36VarlenDynamicPersistentTileSchedulerILi128ELi96ELi256ELi128ELb0ELb1ELb1ELb0ELb1ELb1EEEEEEEEEvNT_6ParamsE --------------------------
	.section	.text._ZN7cutlass13device_kernelIN5flash11enable_sm90INS1_16FlashAttnFwdSm90INS1_25CollectiveMainloopFwdSm90ILi2EN4cute5tupleIJNS5_1CILi1EEES8_S8_EEENS6_IJNS7_ILi128EEENS7_ILi96EEENS7_ILi192EEEEEELi128ENS_6half_tEfNS_4arch4Sm90ELb0ELb0ELb0ELb1ELb1ELb0ELb0ELb1ELb1ELb1ELb0ELb0EEENS1_21CollectiveEpilogueFwdINS6_IJSA_SA_SB_EEES9_SE_SG_Li256ELb1ELb1ELb0ELb0EEENS1_36VarlenDynamicPersistentTileSchedulerILi128ELi96ELi256ELi128ELb0ELb1ELb1ELb0ELb1ELb1EEEEEEEEEvNT_6ParamsE,"ax",@progbits
	.align	128
.text._ZN7cutlass13device_kernelIN5flash11enable_sm90INS1_16FlashAttnFwdSm90INS1_25CollectiveMainloopFwdSm90ILi2EN4cute5tupleIJNS5_1CILi1EEES8_S8_EEENS6_IJNS7_ILi128EEENS7_ILi96EEENS7_ILi192EEEEEELi128ENS_6half_tEfNS_4arch4Sm90ELb0ELb0ELb0ELb1ELb1ELb0ELb0ELb1ELb1ELb1ELb0ELb0EEENS1_21CollectiveEpilogueFwdINS6_IJSA_SA_SB_EEES9_SE_SG_Li256ELb1ELb1ELb0ELb0EEENS1_36VarlenDynamicPersistentTileSchedulerILi128ELi96ELi256ELi128ELb0ELb1ELb1ELb0ELb1ELb1EEEEEEEEEvNT_6ParamsE:
        .type           _ZN7cutlass13device_kernelIN5flash11enable_sm90INS1_16FlashAttnFwdSm90INS1_25CollectiveMainloopFwdSm90ILi2EN4cute5tupleIJNS5_1CILi1EEES8_S8_EEENS6_IJNS7_ILi128EEENS7_ILi96EEENS7_ILi192EEEEEELi128ENS_6half_tEfNS_4arch4Sm90ELb0ELb0ELb0ELb1ELb1ELb0ELb0ELb1ELb1ELb1ELb0ELb0EEENS1_21CollectiveEpilogueFwdINS6_IJSA_SA_SB_EEES9_SE_SG_Li256ELb1ELb1ELb0ELb0EEENS1_36VarlenDynamicPersistentTileSchedulerILi128ELi96ELi256ELi128ELb0ELb1ELb1ELb0ELb1ELb1EEEEEEEEEvNT_6ParamsE,@function
        .size           _ZN7cutlass13device_kernelIN5flash11enable_sm90INS1_16FlashAttnFwdSm90INS1_25CollectiveMainloopFwdSm90ILi2EN4cute5tupleIJNS5_1CILi1EEES8_S8_EEENS6_IJNS7_ILi128EEENS7_ILi96EEENS7_ILi192EEEEEELi128ENS_6half_tEfNS_4arch4Sm90ELb0ELb0ELb0ELb1ELb1ELb0ELb0ELb1ELb1ELb1ELb0ELb0EEENS1_21CollectiveEpilogueFwdINS6_IJSA_SA_SB_EEES9_SE_SG_Li256ELb1ELb1ELb0ELb0EEENS1_36VarlenDynamicPersistentTileSchedulerILi128ELi96ELi256ELi128ELb0ELb1ELb1ELb0ELb1ELb1EEEEEEEEEvNT_6ParamsE,(.L_x_15522 - _ZN7cutlass13device_kernelIN5flash11enable_sm90INS1_16FlashAttnFwdSm90INS1_25CollectiveMainloopFwdSm90ILi2EN4cute5tupleIJNS5_1CILi1EEES8_S8_EEENS6_IJNS7_ILi128EEENS7_ILi96EEENS7_ILi192EEEEEELi128ENS_6half_tEfNS_4arch4Sm90ELb0ELb0ELb0ELb1ELb1ELb0ELb0ELb1ELb1ELb1ELb0ELb0EEENS1_21CollectiveEpilogueFwdINS6_IJSA_SA_SB_EEES9_SE_SG_Li256ELb1ELb1ELb0ELb0EEENS1_36VarlenDynamicPersistentTileSchedulerILi128ELi96ELi256ELi128ELb0ELb1ELb1ELb0ELb1ELb1EEEEEEEEEvNT_6ParamsE)
        .other          _ZN7cutlass13device_kernelIN5flash11enable_sm90INS1_16FlashAttnFwdSm90INS1_25CollectiveMainloopFwdSm90ILi2EN4cute5tupleIJNS5_1CILi1EEES8_S8_EEENS6_IJNS7_ILi128EEENS7_ILi96EEENS7_ILi192EEEEEELi128ENS_6half_tEfNS_4arch4Sm90ELb0ELb0ELb0ELb1ELb1ELb0ELb0ELb1ELb1ELb1ELb0ELb0EEENS1_21CollectiveEpilogueFwdINS6_IJSA_SA_SB_EEES9_SE_SG_Li256ELb1ELb1ELb0ELb0EEENS1_36VarlenDynamicPersistentTileSchedulerILi128ELi96ELi256ELi128ELb0ELb1ELb1ELb0ELb1ELb1EEEEEEEEEvNT_6ParamsE,@"STO_CUDA_ENTRY STV_DEFAULT"
_ZN7cutlass13device_kernelIN5flash11enable_sm90INS1_16FlashAttnFwdSm90INS1_25CollectiveMainloopFwdSm90ILi2EN4cute5tupleIJNS5_1CILi1EEES8_S8_EEENS6_IJNS7_ILi128EEENS7_ILi96EEENS7_ILi192EEEEEELi128ENS_6half_tEfNS_4arch4Sm90ELb0ELb0ELb0ELb1ELb1ELb0ELb0ELb1ELb1ELb1ELb0ELb0EEENS1_21CollectiveEpilogueFwdINS6_IJSA_SA_SB_EEES9_SE_SG_Li256ELb1ELb1ELb0ELb0EEENS1_36VarlenDynamicPersistentTileSchedulerILi128ELi96ELi256ELi128ELb0ELb1ELb1ELb0ELb1ELb1EEEEEEEEEvNT_6ParamsE:
        /* <DEDUP_REMOVED lines=45> */
.L_x_182:
        /* <DEDUP_REMOVED lines=22> */
.L_x_183:
        /* <DEDUP_REMOVED lines=18> */
.L_x_184:
        /* <DEDUP_REMOVED lines=22> */
.L_x_185:
        /* <DEDUP_REMOVED lines=22> */
.L_x_186:
[----:B------:R-:W-:Y:S01]  /*0810*/  ISETP.NE.AND P0, PT, R2, RZ, PT ;  /* 0x000000ff0200720c */ /* 0x000fe20003f05270 */
[----:B------:R-:W-:Y:S01]  /*0820*/  IMAD.MOV.U32 R2, RZ, RZ, 0x1 ;  /* 0x00000001ff027424 */ /* 0x000fe200078e00ff */
[----:B------:R-:W-:Y:S01]  /*0830*/  NOP ;  /* 0x0000000000007918 */ /* 0x000fe20000000000 */
[----:B------:R-:W-:-:S03]  /*0840*/  ULDC.64 UR56, c[0x0][0x208] ;  /* 0x0000820000387ab9 */ /* 0x000fc60000000a00 */
[----:B------:R-:W-:-:S05]  /*0850*/  SEL R2, R2, 0x2, !P0 ;  /* 0x0000000202027807 */ /* 0x000fca0004000000 */
[----:B------:R0:W-:Y:S02]  /*0860*/  STL [R1+0x4], R2 ;  /* 0x0000040201007387 */ /* 0x0001e40000100800 */
[----:B01234-:R-:W-:Y:S06]  /*0870*/  BAR.SYNC.DEFER_BLOCKING 0x0 ;  /* 0x0000000000007b1d */ /* 0x01ffec0000010000 */
[----:B------:R-:W-:Y:S05]  /*0880*/  @!P0 BRA `(.L_x_187) ;  /* 0x0000007400408947 */ /* 0x000fea0003800000 */
.L_x_188:
[----:B------:R-:W-:-:S08]  /*0890*/  NOP ;  /* 0x0000000000007918 */ /* 0x000fd00000000000 */
[----:B------:R-:W0:Y:S02]  /*08a0*/  USETMAXREG.TRY_ALLOC.CTAPOOL UP0, 0xe8 ;  /* 0x000000e8000079c8 */ /* 0x000e240008000600 */
[----:B0-----:R-:W-:-:S13]  /*08b0*/  PLOP3.LUT P0, PT, PT, PT, UP0, 0x80, 0x0 ;  /* 0x000000000000781c */ /* 0x001fda0003f0f008 */
[----:B------:R-:W-:Y:S05]  /*08c0*/  @!P0 BRA `(.L_x_188) ;  /* 0xfffffffc00f08947 */ /* 0x000fea000383ffff */
[----:B------:R-:W0:Y:S08]  /*08d0*/  S2UR UR5, SR_CgaCtaId ;  /* 0x00000000000579c3 */ /* 0x000e300000008800 */
[----:B------:R-:W-:Y:S06]  /*08e0*/  BAR.ARV 0x8, 0x180 ;  /* 0x0206000000007b1d */ /* 0x000fec0000002000 */
[----:B------:R-:W-:-:S02]  /*08f0*/  UMOV UR4, 0x400 ;  /* 0x0000040000047882 */ /* 0x000fc40000000000 */
[----:B------:R-:W-:Y:S01]  /*0900*/  BAR.SYNC.DEFER_BLOCKING 0x5, 0x180 ;  /* 0x0146000000007b1d */ /* 0x000fe20000010000 */
[----:B0-----:R-:W-:-:S09]  /*0910*/  ULEA UR4, UR5, UR4, 0x18 ;  /* 0x0000000405047291 */ /* 0x001fd2000f8ec03f */
[----:B------:R-:W0:Y:S01]  /*0920*/  LDS.128 R48, [UR4+0x2a8d0] ;  /* 0x02a8d004ff307984 */ /* 0x000e220008000c00 */
[----:B------:R-:W-:Y:S01]  /*0930*/  ULDC UR4, c[0x0][0xc3c] ;  /* 0x00030f0000047ab9 */ /* 0x000fe20000000800 */
[----:B------:R-:W-:Y:S06]  /*0940*/  BAR.ARV 0x4, 0x180 ;  /* 0x0106000000007b1d */ /* 0x000fec0000002000 */
[----:B0-----:R-:W-:-:S13]  /*0950*/  ISETP.GE.AND P0, PT, R51, UR4, PT ;  /* 0x0000000433007c0c */ /* 0x001fda000bf06270 */
[----:B------:R-:W-:Y:S05]  /*0960*/  @P0 EXIT ;  /* 0x000000000000094d */ /* 0x000fea0003800000 */
[----:B------:R-:W2:Y:S01]  /*0970*/  LDL.LU R10, [R1+0x4] ;  /* 0x00000400010a7983 */ /* 0x000ea20000300800 */
[----:B------:R-:W0:Y:S02]  /*0980*/  S2R R0, SR_TID.X ;  /* 0x0000000000007919 */ /* 0x000e240000002100 */
[----:B0-----:R-:W-:-:S05]  /*0990*/  VIADD R171, R0, 0xffffff80 ;  /* 0xffffff8000ab7836 */ /* 0x001fca0000000000 */
[----:B------:R-:W-:-:S04]  /*09a0*/  SHF.R.S32.HI R0, RZ, 0x1f, R171 ;  /* 0x0000001fff007819 */ /* 0x000fc800000114ab */
[----:B------:R-:W-:-:S04]  /*09b0*/  LEA.HI R3, R0, R171, RZ, 0x7 ;  /* 0x000000ab00037211 */ /* 0x000fc800078f38ff */
[----:B------:R-:W-:Y:S02]  /*09c0*/  LOP3.LUT R2, R3, 0xffffff80, RZ, 0xc0, !PT ;  /* 0xffffff8003027812 */ /* 0x000fe400078ec0ff */
[----:B------:R-:W-:-:S03]  /*09d0*/  LEA.HI R4, R0, R171, RZ, 0x5 ;  /* 0x000000ab00047211 */ /* 0x000fc600078f28ff */
[----:B------:R-:W-:Y:S01]  /*09e0*/  IMAD.IADD R163, R171, 0x1, -R2 ;  /* 0x00000001aba37824 */ /* 0x000fe200078e0a02 */
[----:B------:R-:W-:Y:S01]  /*09f0*/  LEA.HI R2, R0, R171, RZ, 0x4 ;  /* 0x000000ab00027211 */ /* 0x000fe200078f20ff */
[----:B------:R-:W-:-:S03]  /*0a00*/  IMAD.SHL.U32 R6, R4, 0x20, RZ ;  /* 0x0000002004067824 */ /* 0x000fc600078e00ff */
[----:B------:R-:W-:Y:S02]  /*0a10*/  SHF.R.S32.HI R5, RZ, 0x4, R2 ;  /* 0x00000004ff057819 */ /* 0x000fe40000011402 */
[----:B------:R-:W-:Y:S02]  /*0a20*/  SHF.R.S32.HI R8, RZ, 0x1f, R163 ;  /* 0x0000001fff087819 */ /* 0x000fe400000114a3 */
[C---:B------:R-:W-:Y:S02]  /*0a30*/  LOP3.LUT R4, R2.reuse, 0x3fffff0, RZ, 0xc0, !PT ;  /* 0x03fffff002047812 */ /* 0x040fe400078ec0ff */
[----:B------:R-:W-:Y:S02]  /*0a40*/  LEA.HI R2, R2, R5, RZ, 0x1 ;  /* 0x0000000502027211 */ /* 0x000fe400078f08ff */
[----:B------:R-:W-:Y:S02]  /*0a50*/  LEA.HI R9, R8, R163, RZ, 0x2 ;  /* 0x000000a308097211 */ /* 0x000fe400078f10ff */
[----:B------:R-:W-:-:S02]  /*0a60*/  LOP3.LUT R7, R6, 0xfffffc00, RZ, 0xc0, !PT ;  /* 0xfffffc0006077812 */ /* 0x000fc400078ec0ff */
[----:B------:R-:W-:Y:S02]  /*0a70*/  IADD3 R4, R171, -R4, RZ ;  /* 0x80000004ab047210 */ /* 0x000fe40007ffe0ff */
[----:B------:R-:W-:Y:S02]  /*0a80*/  LOP3.LUT R2, R2, 0x1ffffffe, RZ, 0xc0, !PT ;  /* 0x1ffffffe02027812 */ /* 0x000fe400078ec0ff */
[----:B------:R-:W-:Y:S01]  /*0a90*/  SHF.R.S32.HI R6, RZ, 0x2, R9 ;  /* 0x00000002ff067819 */ /* 0x000fe20000011409 */
[----:B------:R-:W-:Y:S01]  /*0aa0*/  IMAD R7, R4, 0x40, R7 ;  /* 0x0000004004077824 */ /* 0x000fe200078e0207 */
[----:B------:R-:W-:Y:S02]  /*0ab0*/  SHF.R.S32.HI R11, RZ, 0x1f, R9 ;  /* 0x0000001fff0b7819 */ /* 0x000fe40000011409 */
[----:B------:R-:W-:Y:S01]  /*0ac0*/  LEA.HI R4, R0, R171, RZ, 0x2 ;  /* 0x000000ab00047211 */ /* 0x000fe200078f10ff */
[----:B------:R-:W-:Y:S01]  /*0ad0*/  IMAD.IADD R2, R5, 0x1, -R2 ;  /* 0x0000000105027824 */ /* 0x000fe200078e0a02 */
[----:B------:R-:W-:-:S02]  /*0ae0*/  LEA.HI R11, R11, R6, RZ, 0x3 ;  /* 0x000000060b0b7211 */ /* 0x000fc400078f18ff */
[----:B------:R-:W-:Y:S02]  /*0af0*/  SHF.R.S32.HI R164, RZ, 0x7, R3 ;  /* 0x00000007ffa47819 */ /* 0x000fe40000011403 */
[----:B------:R-:W-:Y:S02]  /*0b00*/  LEA.HI R0, R0, R171, RZ, 0x3 ;  /* 0x000000ab00007211 */ /* 0x000fe400078f18ff */
[----:B------:R-:W-:Y:S01]  /*0b10*/  LOP3.LUT R4, R4, 0xfffffffc, RZ, 0xc0, !PT ;  /* 0xfffffffc04047812 */ /* 0x000fe200078ec0ff */
[----:B------:R-:W-:Y:S01]  /*0b20*/  IMAD R168, R2, 0x8, R7 ;  /* 0x0000000802a87824 */ /* 0x000fe200078e0207 */
[----:B------:R-:W-:Y:S02]  /*0b30*/  LOP3.LUT R11, R11, 0xfffffff8, RZ, 0xc0, !PT ;  /* 0xfffffff80b0b7812 */ /* 0x000fe400078ec0ff */
[----:B------:R-:W-:Y:S02]  /*0b40*/  LEA.HI R8, R8, R163, RZ, 0x5 ;  /* 0x000000a308087211 */ /* 0x000fe400078f28ff */
[----:B------:R-:W-:-:S02]  /*0b50*/  LEA.HI R3, R3, R164, RZ, 0x1 ;  /* 0x000000a403037211 */ /* 0x000fc400078f08ff */
[----:B------:R-:W-:Y:S02]  /*0b60*/  LOP3.LUT R2, R0, 0xfffffff8, RZ, 0xc0, !PT ;  /* 0xfffffff800027812 */ /* 0x000fe400078ec0ff */
[----:B------:R-:W-:Y:S01]  /*0b70*/  IADD3 R4, R171, -R4, RZ ;  /* 0x80000004ab047210 */ /* 0x000fe20007ffe0ff */
[----:B------:R-:W-:Y:S01]  /*0b80*/  IMAD.IADD R11, R6, 0x1, -R11 ;  /* 0x00000001060b7824 */ /* 0x000fe200078e0a0b */
[----:B------:R-:W-:Y:S02]  /*0b90*/  SHF.R.S32.HI R8, RZ, 0x5, R8 ;  /* 0x00000005ff087819 */ /* 0x000fe40000011408 */
[----:B------:R-:W-:Y:S01]  /*0ba0*/  LOP3.LUT R3, R3, 0x3fffffe, RZ, 0xc0, !PT ;  /* 0x03fffffe03037812 */ /* 0x000fe200078ec0ff */
[----:B------:R-:W-:Y:S01]  /*0bb0*/  IMAD.IADD R19, R171, 0x1, -R2 ;  /* 0x00000001ab137824 */ /* 0x000fe200078e0a02 */
[----:B------:R-:W-:Y:S01]  /*0bc0*/  LEA.HI R5, R4, R4, RZ, 0x1 ;  /* 0x0000000404057211 */ /* 0x000fe200078f08ff */
[----:B------:R-:W-:Y:S01]  /*0bd0*/  IMAD R8, R8, 0x10, R11 ;  /* 0x0000001008087824 */ /* 0x000fe200078e020b */
[----:B------:R-:W-:Y:S01]  /*0be0*/  LOP3.LUT R6, R9, 0x7ffffffc, RZ, 0xc0, !PT ;  /* 0x7ffffffc09067812 */ /* 0x000fe200078ec0ff */
[----:B------:R-:W-:Y:S01]  /*0bf0*/  IMAD.IADD R3, R164, 0x1, -R3 ;  /* 0x00000001a4037824 */ /* 0x000fe200078e0a03 */
[----:B------:R-:W-:Y:S01]  /*0c00*/  LOP3.LUT R5, R5, 0x1ffffffe, RZ, 0xc0, !PT ;  /* 0x1ffffffe05057812 */ /* 0x000fe200078ec0ff */
[----:B------:R-:W-:-:S02]  /*0c10*/  IMAD.SHL.U32 R2, R19, 0x8, RZ ;  /* 0x0000000813027824 */ /* 0x000fc400078e00ff */
[----:B------:R-:W-:Y:S01]  /*0c20*/  IMAD.MOV.U32 R167, RZ, RZ, -0x2 ;  /* 0xfffffffeffa77424 */ /* 0x000fe200078e00ff */
[----:B------:R-:W-:Y:S01]  /*0c30*/  LEA R165, R3, R8, 0x6 ;  /* 0x0000000803a57211 */ /* 0x000fe200078e30ff */
[----:B------:R-:W-:Y:S02]  /*0c40*/  VIADD R17, R2, 0x40 ;  /* 0x0000004002117836 */ /* 0x000fe40000000000 */
[----:B------:R-:W-:Y:S02]  /*0c50*/  IMAD.IADD R6, R163, 0x1, -R6 ;  /* 0x00000001a3067824 */ /* 0x000fe400078e0a06 */
[----:B------:R-:W-:Y:S01]  /*0c60*/  IMAD.IADD R166, R4, 0x1, -R5 ;  /* 0x0000000104a67824 */ /* 0x000fe200078e0a05 */
[----:B------:R-:W-:Y:S01]  /*0c70*/  SHF.R.S32.HI R161, RZ, 0x3, R0 ;  /* 0x00000003ffa17819 */ /* 0x000fe20000011400 */
[----:B------:R-:W-:Y:S01]  /*0c80*/  IMAD R167, R6, R167, 0x60 ;  /* 0x0000006006a77424 */ /* 0x000fe200078e02a7 */
[----:B------:R-:W-:Y:S01]  /*0c90*/  SHF.R.S32.HI R170, RZ, 0x1f, R2 ;  /* 0x0000001fffaa7819 */ /* 0x000fe20000011402 */
[----:B------:R-:W-:Y:S01]  /*0ca0*/  IMAD.MOV.U32 R162, RZ, RZ, RZ ;  /* 0x000000ffffa27224 */ /* 0x000fe200078e00ff */
[----:B------:R-:W-:Y:S01]  /*0cb0*/  SHF.R.S32.HI R169, RZ, 0x1f, R17 ;  /* 0x0000001fffa97819 */ /* 0x000fe20000011411 */
[----:B------:R-:W-:Y:S01]  /*0cc0*/  IMAD R166, R166, 0x8, R165 ;  /* 0x00000008a6a67824 */ /* 0x000fe200078e02a5 */
[----:B------:R-:W-:Y:S01]  /*0cd0*/  UMOV UR36, URZ ;  /* 0x0000003f00247c82 */ /* 0x000fe20008000000 */
[----:B------:R-:W-:Y:S01]  /*0ce0*/  UMOV UR37, URZ ;  /* 0x0000003f00257c82 */ /* 0x000fe20008000000 */
[----:B--2---:R-:W-:-:S07]  /*0cf0*/  LOP3.LUT R16, R10, 0x1, RZ, 0xfc, !PT ;  /* 0x000000010a107812 */ /* 0x004fce00078efcff */
.L_x_234:
[----:B0--34-:R-:W0:Y:S01]  /*0d00*/  LDC.64 R4, c[0x0][0xc88] ;  /* 0x00032200ff047b82 */ /* 0x019e220000000a00 */
[----:B------:R-:W-:Y:S01]  /*0d10*/  ULDC.64 UR4, c[0x0][0xa28] ;  /* 0x00028a0000047ab9 */ /* 0x000fe20000000a00 */
[----:B------:R-:W-:Y:S01]  /*0d20*/  IMAD.MOV.U32 R3, RZ, RZ, RZ ;  /* 0x000000ffff037224 */ /* 0x000fe200078e00ff */
[----:B------:R-:W-:Y:S01]  /*0d30*/  ULDC.64 UR6, c[0x0][0xa20] ;  /* 0x0002880000067ab9 */ /* 0x000fe20000000a00 */
[----:B0-----:R-:W-:-:S05]  /*0d40*/  IMAD.WIDE R4, R51, 0x4, R4 ;  /* 0x0000000433047825 */ /* 0x001fca00078e0204 */
[----:B--2---:R-:W2:Y:S01]  /*0d50*/  LDG.E R18, desc[UR56][R4.64] ;  /* 0x0000003804127981 */ /* 0x004ea2000c1e1900 */
[----:B------:R-:W-:-:S04]  /*0d60*/  ISETP.NE.U32.AND P0, PT, RZ, UR4, PT ;  /* 0x00000004ff007c0c */ /* 0x000fc8000bf05070 */
[----:B------:R-:W-:Y:S02]  /*0d70*/  ISETP.NE.AND.EX P0, PT, RZ, UR5, PT, P0 ;  /* 0x00000005ff007c0c */ /* 0x000fe4000bf05300 */
[----:B--2---:R-:W-:-:S11]  /*0d80*/  SHF.R.S32.HI R160, RZ, 0x1f, R18 ;  /* 0x0000001fffa07819 */ /* 0x004fd60000011412 */
[----:B------:R-:W-:-:S04]  /*0d90*/  @P0 LEA R6, P1, R18, UR4, 0x2 ;  /* 0x0000000412060c11 */ /* 0x000fc8000f8210ff */
[----:B------:R-:W-:Y:S01]  /*0da0*/  @P0 LEA.HI.X R7, R18, UR5, R160, 0x2, P1 ;  /* 0x0000000512070c11 */ /* 0x000fe200088f14a0 */
[----:B------:R-:W-:-:S04]  /*0db0*/  ULDC.64 UR4, c[0x0][0x418] ;  /* 0x0001060000047ab9 */ /* 0x000fc80000000a00 */
[----:B------:R0:W5:Y:S01]  /*0dc0*/  @P0 LDG.E R3, desc[UR56][R6.64] ;  /* 0x0000003806030981 */ /* 0x000162000c1e1900 */
[----:B------:R-:W-:Y:S01]  /*0dd0*/  ISETP.NE.U32.AND P0, PT, RZ, UR6, PT ;  /* 0x00000006ff007c0c */ /* 0x000fe2000bf05070 */
[----:B------:R-:W-:-:S03]  /*0de0*/  UISETP.NE.U32.AND UP0, UPT, UR4, URZ, UPT ;  /* 0x0000003f0400728c */ /* 0x000fc6000bf05070 */
[----:B------:R-:W-:Y:S01]  /*0df0*/  ISETP.NE.AND.EX P0, PT, RZ, UR7, PT, P0 ;  /* 0x00000007ff007c0c */ /* 0x000fe2000bf05300 */
[----:B------:R-:W-:Y:S01]  /*0e00*/  UISETP.NE.AND.EX UP0, UPT, UR5, URZ, UPT, UP0 ;  /* 0x0000003f0500728c */ /* 0x000fe2000bf05300 */
[----:B------:R-:W-:Y:S02]  /*0e10*/  ULDC UR4, c[0x0][0x424] ;  /* 0x0001090000047ab9 */ /* 0x000fe40000000800 */
[----:B------:R-:W-:Y:S01]  /*0e20*/  ULDC UR5, c[0x0][0x2f0] ;  /* 0x0000bc0000057ab9 */ /* 0x000fe20000000800 */
[----:B------:R-:W-:-:S04]  /*0e30*/  USEL UR4, UR4, 0x1, UP0 ;  /* 0x0000000104047887 */ /* 0x000fc80008000000 */
[----:B------:R-:W-:-:S04]  /*0e40*/  UIMAD UR4, UR4, UR5, URZ ;  /* 0x00000005040472a4 */ /* 0x000fc8000f8e023f */
[C---:B------:R-:W-:Y:S02]  /*0e50*/  @P0 LEA R4, P1, R18.reuse, UR6, 0x2 ;  /* 0x0000000612040c11 */ /* 0x040fe4000f8210ff */
[----:B------:R-:W-:Y:S02]  /*0e60*/  MOV R72, UR4 ;  /* 0x0000000400487c02 */ /* 0x000fe40008000f00 */
[----:B------:R-:W-:-:S05]  /*0e70*/  @P0 LEA.HI.X R5, R18, UR7, R160, 0x2, P1 ;  /* 0x0000000712050c11 */ /* 0x000fca00088f14a0 */
[----:B------:R0:W5:Y:S01]  /*0e80*/  @P0 LDG.E R72, desc[UR56][R4.64] ;  /* 0x0000003804480981 */ /* 0x000162000c1e1900 */
[----:B------:R-:W-:Y:S05]  /*0e90*/  @P0 BRA `(.L_x_189) ;  /* 0x0000000000240947 */ /* 0x000fea0003800000 */
[----:B------:R-:W-:Y:S02]  /*0ea0*/  ULDC.64 UR4, c[0x0][0xa08] ;  /* 0x0002820000047ab9 */ /* 0x000fe40000000a00 */
[----:B------:R-:W-:-:S04]  /*0eb0*/  ISETP.NE.U32.AND P0, PT, RZ, UR4, PT ;  /* 0x00000004ff007c0c */ /* 0x000fc8000bf05070 */
[----:B------:R-:W-:-:S13]  /*0ec0*/  ISETP.NE.AND.EX P0, PT, RZ, UR5, PT, P0 ;  /* 0x00000005ff007c0c */ /* 0x000fda000bf05300 */
[----:B------:R-:W-:Y:S05]  /*0ed0*/  @!P0 BRA `(.L_x_189) ;  /* 0x0000000000148947 */ /* 0x000fea0003800000 */
[----:B0-----:R-:W0:Y:S02]  /*0ee0*/  LDC.64 R4, c[0x0][0xa08] ;  /* 0x00028200ff047b82 */ /* 0x001e240000000a00 */
[----:B0-----:R-:W-:-:S05]  /*0ef0*/  IMAD.WIDE R4, R18, 0x4, R4 ;  /* 0x0000000412047825 */ /* 0x001fca00078e0204 */
[----:B-----5:R-:W2:Y:S04]  /*0f00*/  LDG.E R72, desc[UR56][R4.64] ;  /* 0x0000003804487981 */ /* 0x020ea8000c1e1900 */
[----:B------:R-:W2:Y:S02]  /*0f10*/  LDG.E R7, desc[UR56][R4.64+0x4] ;  /* 0x0000043804077981 */ /* 0x000ea4000c1e1900 */
[----:B--2---:R-:W-:-:S07]  /*0f20*/  IMAD.IADD R72, R7, 0x1, -R72 ;  /* 0x0000000107487824 */ /* 0x004fce00078e0a48 */
.L_x_189:
[----:B-----5:R-:W-:Y:S01]  /*0f30*/  IMAD.IADD R72, R72, 0x1, -R3 ;  /* 0x0000000148487824 */ /* 0x020fe200078e0a03 */
[----:B------:R-:W-:Y:S01]  /*0f40*/  PLOP3.LUT P0, PT, PT, PT, PT, 0x80, 0x0 ;  /* 0x000000000000781c */ /* 0x000fe20003f0f070 */
[----:B------:R-:W-:Y:S01]  /*0f50*/  IMAD.MOV.U32 R23, RZ, RZ, R49 ;  /* 0x000000ffff177224 */ /* 0x000fe200078e0031 */
[----:B------:R-:W-:Y:S01]  /*0f60*/  CS2R R20, SRZ ;  /* 0x0000000000147805 */ /* 0x000fe2000001ff00 */
[C---:B------:R-:W-:Y:S01]  /*0f70*/  VIADD R0, R72.reuse, 0x5f ;  /* 0x0000005f48007836 */ /* 0x040fe20000000000 */
[----:B------:R-:W-:Y:S01]  /*0f80*/  ISETP.GE.AND P1, PT, R72, 0x1, PT ;  /* 0x000000014800780c */ /* 0x000fe20003f26270 */
[----:B------:R-:W-:Y:S01]  /*0f90*/  IMAD.MOV.U32 R22, RZ, RZ, R50 ;  /* 0x000000ffff167224 */ /* 0x000fe200078e0032 */
[----:B------:R-:W-:Y:S01]  /*0fa0*/  CS2R R86, SRZ ;  /* 0x0000000000567805 */ /* 0x000fe2000001ff00 */
[----:B------:R-:W-:Y:S01]  /*0fb0*/  IMAD.HI R0, R0, 0x2aaaaaab, RZ ;  /* 0x2aaaaaab00007827 */ /* 0x000fe200078e02ff */
[----:B------:R-:W-:Y:S02]  /*0fc0*/  CS2R R84, SRZ ;  /* 0x0000000000547805 */ /* 0x000fe4000001ff00 */
[----:B------:R-:W-:-:S02]  /*0fd0*/  CS2R R82, SRZ ;  /* 0x0000000000527805 */ /* 0x000fc4000001ff00 */
[----:B------:R-:W-:Y:S02]  /*0fe0*/  CS2R R80, SRZ ;  /* 0x0000000000507805 */ /* 0x000fe4000001ff00 */
[----:B------:R-:W-:Y:S02]  /*0ff0*/  CS2R R78, SRZ ;  /* 0x00000000004e7805 */ /* 0x000fe4000001ff00 */
[----:B------:R-:W-:Y:S02]  /*1000*/  SHF.R.U32.HI R3, RZ, 0x1f, R0 ;  /* 0x0000001fff037819 */ /* 0x000fe40000011600 */
[----:B------:R-:W-:Y:S02]  /*1010*/  CS2R R76, SRZ ;  /* 0x00000000004c7805 */ /* 0x000fe4000001ff00 */
[----:B------:R-:W-:Y:S02]  /*1020*/  CS2R R74, SRZ ;  /* 0x00000000004a7805 */ /* 0x000fe4000001ff00 */
[----:B------:R-:W-:-:S02]  /*1030*/  MOV R73, RZ ;  /* 0x000000ff00497202 */ /* 0x000fc40000000f00 */
[----:B------:R-:W-:Y:S02]  /*1040*/  CS2R R32, SRZ ;  /* 0x0000000000207805 */ /* 0x000fe4000001ff00 */
[----:B------:R-:W-:Y:S02]  /*1050*/  LEA.HI.SX32 R88, R0, R3, 0x1c ;  /* 0x0000000300587211 */ /* 0x000fe400078fe2ff */
        /* <DEDUP_REMOVED lines=9> */
[----:B------:R-:W-:Y:S01]  /*10f0*/  CS2R R52, SRZ ;  /* 0x0000000000347805 */ /* 0x000fe2000001ff00 */
[----:B------:R-:W-:Y:S01]  /*1100*/  IMAD.MOV.U32 R3, RZ, RZ, RZ ;  /* 0x000000ffff037224 */ /* 0x000fe200078e00ff */
        /* <DEDUP_REMOVED lines=8> */
[----:B------:R-:W-:Y:S01]  /*1190*/  CS2R R92, SRZ ;  /* 0x00000000005c7805 */ /* 0x000fe2000001ff00 */
[----:B------:R-:W-:Y:S01]  /*11a0*/  IMAD.MOV.U32 R89, RZ, RZ, RZ ;  /* 0x000000ffff597224 */ /* 0x000fe200078e00ff */
[----:B------:R-:W-:Y:S02]  /*11b0*/  CS2R R94, SRZ ;  /* 0x00000000005e7805 */ /* 0x000fe4000001ff00 */
[----:B0-----:R-:W-:Y:S01]  /*11c0*/  CS2R R6, SRZ ;  /* 0x0000000000067805 */ /* 0x001fe2000001ff00 */
[----:B------:R-:W-:Y:S02]  /*11d0*/  IMAD.MOV.U32 R8, RZ, RZ, RZ ;  /* 0x000000ffff087224 */ /* 0x000fe400078e00ff */
[----:B------:R-:W-:Y:S02]  /*11e0*/  IMAD.MOV.U32 R10, RZ, RZ, RZ ;  /* 0x000000ffff0a7224 */ /* 0x000fe400078e00ff */
[----:B------:R-:W-:Y:S01]  /*11f0*/  IMAD.MOV.U32 R12, RZ, RZ, RZ ;  /* 0x000000ffff0c7224 */ /* 0x000fe200078e00ff */
[----:B------:R-:W-:Y:S06]  /*1200*/  @!P1 BRA `(.L_x_190) ;  /* 0x0000004800f49947 */ /* 0x000fec0003800000 */
[----:B------:R-:W0:Y:S01]  /*1210*/  SHFL.IDX PT, R0, R164, RZ, 0x1f ;  /* 0x00001fffa4007589 */ /* 0x000e2200000e0000 */
[----:B------:R-:W1:Y:S01]  /*1220*/  S2UR UR39, SR_CgaCtaId ;  /* 0x00000000002779c3 */ /* 0x000e620000008800 */
[----:B------:R-:W-:Y:S01]  /*1230*/  UMOV UR6, 0x400 ;  /* 0x0000040000067882 */ /* 0x000fe20000000000 */
[----:B0-----:R-:W-:Y:S01]  /*1240*/  R2UR UR4, R0 ;  /* 0x00000000000472ca */ /* 0x001fe200000e0000 */
[----:B-1----:R-:W-:-:S04]  /*1250*/  ULEA UR38, UR39, UR6, 0x18 ;  /* 0x0000000627267291 */ /* 0x002fc8000f8ec03f */
[----:B------:R-:W-:-:S04]  /*1260*/  UIADD3 UR6, UR38, 0xc400, URZ ;  /* 0x0000c40026067890 */ /* 0x000fc8000fffe03f */
[----:B------:R-:W-:-:S04]  /*1270*/  ULOP3.LUT UP0, URZ, UR6, 0x1bf, URZ, 0xc0, !UPT ;  /* 0x000001bf063f7892 */ /* 0x000fc8000f80c03f */
[----:B------:R-:W-:Y:S02]  /*1280*/  ULEA.HI UR5, UR4, UR4, URZ, 0x1 ;  /* 0x0000000404057291 */ /* 0x000fe4000f8f083f */
[----:B------:R-:W-:Y:S02]  /*1290*/  PLOP3.LUT P0, PT, PT, PT, UP0, 0x80, 0x0 ;  /* 0x000000000000781c */ /* 0x000fe40003f0f008 */
[----:B------:R-:W-:-:S04]  /*12a0*/  ULOP3.LUT UR5, UR5, 0x1e, URZ, 0xc0, !UPT ;  /* 0x0000001e05057892 */ /* 0x000fc8000f8ec03f */
[----:B------:R-:W-:-:S04]  /*12b0*/  UIADD3 UR5, UR4, -UR5, URZ ;  /* 0x8000000504057290 */ /* 0x000fc8000fffe03f */
[----:B------:R-:W-:-:S04]  /*12c0*/  ULEA UR5, UR5, UR6, 0xd ;  /* 0x0000000605057291 */ /* 0x000fc8000f8e683f */
[----:B------:R-:W-:-:S04]  /*12d0*/  USHF.R.U32.HI UR5, URZ, 0x4, UR5 ;  /* 0x000000043f057899 */ /* 0x000fc80008011605 */
[----:B------:R-:W-:Y:S01]  /*12e0*/  ULOP3.LUT UR52, UR5, 0x3fff, URZ, 0xc0, !UPT ;  /* 0x00003fff05347892 */ /* 0x000fe2000f8ec03f */
[----:B------:R-:W-:Y:S11]  /*12f0*/  @!P0 BRA `(.L_x_191) ;  /* 0x0000000000408947 */ /* 0x000ff60003800000 */
[----:B------:R-:W-:Y:S01]  /*1300*/  MOV R0, 0x0 ;  /* 0x0000000000007802 */ /* 0x000fe20000000f00 */
[----:B------:R-:W-:Y:S01]  /*1310*/  ULDC.64 UR4, c[0x4][0xf0] ;  /* 0x01003c0000047ab9 */ /* 0x000fe20000000a00 */
[----:B------:R-:W-:Y:S01]  /*1320*/  ULDC.64 UR6, c[0x4][0x38] ;  /* 0x01000e0000067ab9 */ /* 0x000fe20000000a00 */
[----:B------:R-:W-:Y:S01]  /*1330*/  MOV R4, UR4 ;  /* 0x0000000400047c02 */ /* 0x000fe20008000f00 */
[----:B------:R0:W1:Y:S01]  /*1340*/  LDC.64 R14, c[0x4][R0] ;  /* 0x01000000000e7b82 */ /* 0x0000620000000a00 */
[----:B------:R-:W-:Y:S01]  /*1350*/  IMAD.U32 R5, RZ, RZ, UR5 ;  /* 0x00000005ff057e24 */ /* 0x000fe2000f8e00ff */
[----:B------:R-:W-:Y:S01]  /*1360*/  ULDC.64 UR4, c[0x4][0xf8] ;  /* 0x01003e0000047ab9 */ /* 0x000fe20000000a00 */
[----:B------:R-:W-:Y:S01]  /*1370*/  IMAD.U32 R10, RZ, RZ, UR6 ;  /* 0x00000006ff0a7e24 */ /* 0x000fe2000f8e00ff */
[----:B------:R-:W-:Y:S01]  /*1380*/  MOV R8, 0x70 ;  /* 0x0000007000087802 */ /* 0x000fe20000000f00 */
[----:B------:R-:W-:Y:S02]  /*1390*/  IMAD.U32 R6, RZ, RZ, UR4 ;  /* 0x00000004ff067e24 */ /* 0x000fe4000f8e00ff */
[----:B------:R-:W-:-:S02]  /*13a0*/  IMAD.U32 R7, RZ, RZ, UR5 ;  /* 0x00000005ff077e24 */ /* 0x000fc4000f8e00ff */
[----:B------:R-:W-:Y:S02]  /*13b0*/  IMAD.U32 R11, RZ, RZ, UR7 ;  /* 0x00000007ff0b7e24 */ /* 0x000fe4000f8e00ff */
[----:B------:R-:W-:Y:S02]  /*13c0*/  IMAD.MOV.U32 R12, RZ, RZ, 0x1 ;  /* 0x00000001ff0c7424 */ /* 0x000fe400078e00ff */
[----:B0-----:R-:W-:-:S07]  /*13d0*/  IMAD.MOV.U32 R13, RZ, RZ, RZ ;  /* 0x000000ffff0d7224 */ /* 0x001fce00078e00ff */
[----:B------:R-:W-:-:S07]  /*13e0*/  LEPC R20, `(.L_x_191) ;  /* 0x000000001014794e */ /* 0x000fce0000000000 */
[----:B-1----:R-:W-:Y:S05]  /*13f0*/  CALL.ABS.NOINC R14 ;  /* 0x000000000e007343 */ /* 0x002fea0003c00000 */
.L_x_191:
[----:B------:R-:W-:Y:S02]  /*1400*/  LEA.HI R0, R162, R162, RZ, 0x1 ;  /* 0x000000a2a2007211 */ /* 0x000fe400078f08ff */
[----:B------:R-:W-:Y:S02]  /*1410*/  ISETP.NE.AND P0, PT, R16, 0x3, PT ;  /* 0x000000031000780c */ /* 0x000fe40003f05270 */
[----:B------:R-:W-:-:S05]  /*1420*/  LOP3.LUT R3, R0, 0xfffffffe, RZ, 0xc0, !PT ;  /* 0xfffffffe00037812 */ /* 0x000fca00078ec0ff */
[----:B------:R-:W-:-:S05]  /*1430*/  IMAD.IADD R0, R162, 0x1, -R3 ;  /* 0x00000001a2007824 */ /* 0x000fca00078e0a03 */
[----:B------:R-:W-:-:S04]  /*1440*/  SHF.L.U32 R0, R0, 0x1f, RZ ;  /* 0x0000001f00007819 */ /* 0x000fc800000006ff */
[----:B------:R-:W0:Y:S02]  /*1450*/  SYNCS.PHASECHK.TRANS64.TRYWAIT P1, [UR38+0x2a800], R0 ;  /* 0x02a80000ff0075a7 */ /* 0x000e240008020166 */
[----:B0-----:R-:W-:Y:S05]  /*1460*/  @!P1 BRA `(.L_x_192) ;  /* 0x000000bc003c9947 */ /* 0x001fea0003800000 */
.L_x_321:
[----:B------:R-:W-:Y:S05]  /*1470*/  @!P0 BRA `(.L_x_193) ;  /* 0x0000000000048947 */ /* 0x000fea0003800000 */
[----:B------:R-:W-:Y:S01]  /*1480*/  BPT.TRAP 0x1 ;  /* 0x000000040000795c */ /* 0x000fe20000300000 */
.L_x_193:
[----:B------:R-:W-:Y:S02]  /*1490*/  IMAD.U32 R4, RZ, RZ, UR37 ;  /* 0x00000025ff047e24 */ /* 0x000fe4000f8e00ff */
[----:B0-----:R-:W-:-:S03]  /*14a0*/  IMAD.U32 R3, RZ, RZ, UR36 ;  /* 0x00000024ff037e24 */ /* 0x001fc6000f8e00ff */
[----:B------:R-:W-:Y:S02]  /*14b0*/  LEA R4, R4, UR38, 0x3 ;  /* 0x0000002604047c11 */ /* 0x000fe4000f8e18ff */
[----:B------:R-:W-:-:S04]  /*14c0*/  SHF.L.U32 R3, R3, 0x1f, RZ ;  /* 0x0000001f03037819 */ /* 0x000fc800000006ff */
[----:B------:R0:W1:Y:S01]  /*14d0*/  SYNCS.PHASECHK.TRANS64.TRYWAIT P1, [R4+URZ+0x2a830], R3 ;  /* 0x02a83003040075a7 */ /* 0x000062000802017f */
[----:B------:R-:W-:Y:S05]  /*14e0*/  @!P0 BRA `(.L_x_194) ;  /* 0x0000000000048947 */ /* 0x000fea0003800000 */
[----:B------:R-:W-:Y:S01]  /*14f0*/  BPT.TRAP 0x1 ;  /* 0x000000040000795c */ /* 0x000fe20000300000 */
.L_x_194:
[----:B------:R-:W-:Y:S01]  /*1500*/  MOV R87, RZ ;  /* 0x000000ff00577202 */ /* 0x000fe20000000f00 */
[----:B-1----:R-:W-:Y:S06]  /*1510*/  @P1 BRA `(.L_x_195) ;  /* 0x0000000000081947 */ /* 0x002fec0003800000 */
[----:B------:R-:W1:Y:S02]  /*1520*/  SYNCS.PHASECHK.TRANS64.TRYWAIT P1, [R4+URZ+0x2a830], R3 ;  /* 0x02a83003040075a7 */ /* 0x000e64000802017f */
[----:B-1----:R-:W-:Y:S05]  /*1530*/  @!P1 BRA `(.L_x_196) ;  /* 0x000000bc00209947 */ /* 0x002fea0003800000 */
.L_x_195:
        /* <DEDUP_REMOVED lines=8> */
[----:B------:R-:W-:Y:S01]  /*15c0*/  UMOV UR5, 0x40000040 ;  /* 0x4000004000057882 */ /* 0x000fe20000000000 */
[----:B------:R-:W-:Y:S02]  /*15d0*/  UMOV UR7, 0x40000040 ;  /* 0x4000004000077882 */ /* 0x000fe40000000000 */
[----:B------:R-:W-:Y:S02]  /*15e0*/  ULOP3.LUT UR38, UR4, 0x10000, URZ, 0xfc, !UPT ;  /* 0x0001000004267892 */ /* 0x000fe4000f8efc3f */
[----:B------:R-:W-:Y:S02]  /*15f0*/  UIADD3 UR4, UR52, 0x2, URZ ;  /* 0x0000000234047890 */ /* 0x000fe4000fffe03f */
[----:B------:R-:W-:Y:S02]  /*1600*/  UIMAD UR54, UR37, 0x900, UR38 ;  /* 0x00000900253678a4 */ /* 0x000fe4000f8e0226 */
[----:B------:R-:W-:-:S02]  /*1610*/  UIADD3 UR8, UR52, 0x4, URZ ;  /* 0x0000000434087890 */ /* 0x000fc4000fffe03f */
[----:B------:R-:W-:Y:S02]  /*1620*/  UIADD3 UR6, UR54, 0x2, URZ ;  /* 0x0000000236067890 */ /* 0x000fe4000fffe03f */
[----:B------:R-:W-:Y:S01]  /*1630*/  UIADD3 UR10, UR54, 0x4, URZ ;  /* 0x00000004360a7890 */ /* 0x000fe2000fffe03f */
[----:B------:R-:W-:Y:S02]  /*1640*/  UMOV UR9, 0x40000040 ;  /* 0x4000004000097882 */ /* 0x000fe40000000000 */
        /* <DEDUP_REMOVED lines=74> */
.L_x_197:
[----:B01----:R-:W-:Y:S01]  /*1af0*/  IMAD.IADD R3, R167, 0x1, R72 ;  /* 0x00000001a7037824 */ /* 0x003fe200078e0248 */
[----:B------:R-:W-:Y:S01]  /*1b00*/  ULDC UR6, c[0x0][0x988] ;  /* 0x0002620000067ab9 */ /* 0x000fe20000000800 */
[----:B------:R-:W-:Y:S01]  /*1b10*/  P2R R14, PR, RZ, 0x1 ;  /* 0x00000001ff0e7803 */ /* 0x000fe20000000000 */
[----:B------:R-:W-:Y:S02]  /*1b20*/  IMAD.MOV.U32 R86, RZ, RZ, R87 ;  /* 0x000000ffff567224 */ /* 0x000fe400078e0057 */
        /* <DEDUP_REMOVED lines=44> */
[----:B------:R-:W-:Y:S01]  /*1df0*/  FSEL R79, R44, -INF , P2 ;  /* 0xff8000002c4f7808 */ /* 0x000fe20001000000 */
[----:B------:R-:W-:Y:S01]  /*1e00*/  IMAD.MOV.U32 R44, RZ, RZ, R87 ;  /* 0x000000ffff2c7224 */ /* 0x000fe200078e0057 */
[----:B------:R-:W-:Y:S02]  /*1e10*/  FMNMX.FTZ R0, R77, R0, !PT ;  /* 0x000000004d007209 */ /* 0x000fe40007810000 */
[----:B------:R-:W-:Y:S02]  /*1e20*/  FSEL R21, R38, -INF , P6 ;  /* 0xff80000026157808 */ /* 0x000fe40003000000 */
        /* <DEDUP_REMOVED lines=66> */
[----:B------:R-:W-:-:S13]  /*2250*/  R2UR UR6, R4 ;  /* 0x00000000040672ca */ /* 0x000fda00000e0000 */
        /* <DEDUP_REMOVED lines=68> */
[----:B------:R-:W-:Y:S02]  /*26a0*/  FMNMX.FTZ R6, R63, R6, !PT ;  /* 0x000000063f067209 */ /* 0x000fe40007810000 */
[----:B--2---:R-:W-:Y:S02]  /*26b0*/  MOV R37, R87 ;  /* 0x0000005700257202 */ /* 0x004fe40000000f00 */
        /* <DEDUP_REMOVED lines=11> */
[----:B------:R3:W-:Y:S01]  /*2770*/  MUFU.EX2 R148, R85 ;  /* 0x0000005500947308 */ /* 0x0007e20000000800 */
[----:B--2---:R-:W-:-:S07]  /*2780*/  FMNMX.FTZ R8, R6, R5, !PT ;  /* 0x0000000506087209 */ /* 0x004fce0007810000 */
[----:B------:R-:W-:Y:S01]  /*2790*/  MUFU.EX2 R89, R89 ;  /* 0x0000005900597308 */ /* 0x000fe20000000800 */
[----:B---3--:R-:W-:Y:S01]  /*27a0*/  MOV R85, R87 ;  /* 0x0000005700557202 */ /* 0x008fe20000000f00 */
[----:B------:R-:W2:Y:S06]  /*27b0*/  SHFL.BFLY PT, R5, R8, 0x1, 0x1f ;  /* 0x0c201f0008057f89 */ /* 0x000eac00000e0000 */
[----:B------:R-:W-:Y:S08]  /*27c0*/  MUFU.EX2 R150, R91 ;  /* 0x0000005b00967308 */ /* 0x000ff00000000800 */
[----:B------:R-:W-:Y:S08]  /*27d0*/  MUFU.EX2 R93, R93 ;  /* 0x0000005d005d7308 */ /* 0x000ff00000000800 */
[----:B------:R-:W-:Y:S01]  /*27e0*/  MUFU.EX2 R152, R95 ;  /* 0x0000005f00987308 */ /* 0x000fe20000000800 */
[----:B--2---:R-:W-:-:S04]  /*27f0*/  FMNMX.FTZ R5, R8, R5, !PT ;  /* 0x0000000508057209 */ /* 0x004fc80007810000 */
[C---:B------:R-:W-:Y:S01]  /*2800*/  FSETP.NEU.FTZ.AND P1, PT, R5.reuse, -INF , PT ;  /* 0xff8000000500780b */ /* 0x040fe20003f3d000 */
[-C--:B------:R-:W-:Y:S02]  /*2810*/  FMUL.FTZ R6, R5, R0.reuse ;  /* 0x0000000005067220 */ /* 0x080fe40000410000 */
[----:B------:R-:W-:Y:S03]  /*2820*/  MUFU.EX2 R97, R97 ;  /* 0x0000006100617308 */ /* 0x000fe60000000800 */
[----:B------:R-:W-:Y:S02]  /*2830*/  FSEL R6, R6, RZ, P1 ;  /* 0x000000ff06067208 */ /* 0x000fe40000800000 */
[----:B------:R-:W-:Y:S01]  /*2840*/  ISETP.GE.AND P1, PT, R72, 0x61, PT ;  /* 0x000000614800780c */ /* 0x000fe20003f26270 */
[----:B------:R-:W-:Y:S02]  /*2850*/  IMAD.MOV.U32 R72, RZ, RZ, R87 ;  /* 0x000000ffff487224 */ /* 0x000fe400078e0057 */
        /* <DEDUP_REMOVED lines=30> */
[----:B0-----:R-:W-:-:S02]  /*2a40*/  F2FP.F16.F32.PACK_AB R138, R29, R138 ;  /* 0x0000008a1d8a723e */ /* 0x001fc400000000ff */
[----:B------:R0:W1:Y:S01]  /*2a50*/  MUFU.EX2 R10, R31 ;  /* 0x0000001f000a7308 */ /* 0x0000620000000800 */
[----:B------:R-:W-:Y:S01]  /*2a60*/  FADD.FTZ R27, R29, R30 ;  /* 0x0000001e1d1b7221 */ /* 0x000fe20000010000 */
[----:B--2---:R-:W-:Y:S01]  /*2a70*/  FADD.FTZ R30, R7, R8 ;  /* 0x00000008071e7221 */ /* 0x004fe20000010000 */
[----:B------:R-:W-:Y:S02]  /*2a80*/  F2FP.F16.F32.PACK_AB R137, R8, R7 ;  /* 0x000000070889723e */ /* 0x000fe400000000ff */
[----:B------:R-:W-:Y:S01]  /*2a90*/  FADD.FTZ R32, R140, R27 ;  /* 0x0000001b8c207221 */ /* 0x000fe20000010000 */
[C---:B------:R-:W-:Y:S02]  /*2aa0*/  F2FP.F16.F32.PACK_AB R140, R33.reuse, R140 ;  /* 0x0000008c218c723e */ /* 0x040fe400000000ff */
[----:B------:R-:W2:Y:S01]  /*2ab0*/  MUFU.EX2 R13, R13 ;  /* 0x0000000d000d7308 */ /* 0x000ea20000000800 */
[----:B------:R-:W-:Y:S01]  /*2ac0*/  FADD.FTZ R32, R33, R32 ;  /* 0x0000002021207221 */ /* 0x000fe20000010000 */
[----:B---3--:R-:W-:Y:S01]  /*2ad0*/  FADD.FTZ R27, R9, R30 ;  /* 0x0000001e091b7221 */ /* 0x008fe20000010000 */
[----:B------:R-:W-:Y:S01]  /*2ae0*/  F2FP.F16.F32.PACK_AB R136, R103, R136 ;  /* 0x000000886788723e */ /* 0x000fe200000000ff */
[----:B------:R-:W-:-:S02]  /*2af0*/  IMAD.MOV.U32 R33, RZ, RZ, R87 ;  /* 0x000000ffff217224 */ /* 0x000fc400078e0057 */
[----:B0-----:R-:W-:Y:S01]  /*2b00*/  FADD.FTZ R31, R73, R32 ;  /* 0x00000020491f7221 */ /* 0x001fe20000010000 */
[----:B------:R-:W-:Y:S01]  /*2b10*/  MOV R61, R87 ;  /* 0x00000057003d7202 */ /* 0x000fe20000000f00 */
[----:B------:R0:W3:Y:S01]  /*2b20*/  MUFU.EX2 R14, R35 ;  /* 0x00000023000e7308 */ /* 0x0000e20000000800 */
[----:B-1----:R-:W-:Y:S01]  /*2b30*/  FADD.FTZ R32, R10, R27 ;  /* 0x0000001b0a207221 */ /* 0x002fe20000010000 */
[C---:B------:R-:W-:Y:S01]  /*2b40*/  FADD.FTZ R34, R142.reuse, R31 ;  /* 0x0000001f8e227221 */ /* 0x040fe20000010000 */
[----:B------:R-:W-:Y:S02]  /*2b50*/  F2FP.F16.F32.PACK_AB R142, R142, R73 ;  /* 0x000000498e8e723e */ /* 0x000fe400000000ff */
[----:B------:R-:W-:Y:S01]  /*2b60*/  F2FP.F16.F32.PACK_AB R139, R10, R9 ;  /* 0x000000090a8b723e */ /* 0x000fe200000000ff */
[----:B------:R-:W-:Y:S01]  /*2b70*/  FADD.FTZ R31, R75, R34 ;  /* 0x000000224b1f7221 */ /* 0x000fe20000010000 */
[----:B------:R-:W-:Y:S01]  /*2b80*/  IMAD.MOV.U32 R9, RZ, RZ, 0x3f800000 ;  /* 0x3f800000ff097424 */ /* 0x000fe200078e00ff */
[----:B------:R-:W1:Y:S01]  /*2b90*/  MUFU.EX2 R21, R21 ;  /* 0x0000001500157308 */ /* 0x000e620000000800 */
[----:B--2---:R-:W-:Y:S01]  /*2ba0*/  FADD.FTZ R27, R13, R32 ;  /* 0x000000200d1b7221 */ /* 0x004fe20000010000 */
[C---:B------:R-:W-:Y:S01]  /*2bb0*/  FADD.FTZ R34, R144.reuse, R31 ;  /* 0x0000001f90227221 */ /* 0x040fe20000010000 */
[----:B------:R-:W-:Y:S01]  /*2bc0*/  F2FP.F16.F32.PACK_AB R144, R144, R75 ;  /* 0x0000004b9090723e */ /* 0x000fe200000000ff */
[--C-:B------:R-:W-:Y:S01]  /*2bd0*/  IMAD.MOV.U32 R75, RZ, RZ, R87.reuse ;  /* 0x000000ffff4b7224 */ /* 0x100fe200078e0057 */
[----:B------:R-:W-:Y:S01]  /*2be0*/  MOV R73, R87 ;  /* 0x0000005700497202 */ /* 0x000fe20000000f00 */
[----:B------:R-:W-:Y:S01]  /*2bf0*/  FADD.FTZ R31, R79, R34 ;  /* 0x000000224f1f7221 */ /* 0x000fe20000010000 */
[----:B0-----:R-:W-:Y:S01]  /*2c00*/  IMAD.MOV.U32 R35, RZ, RZ, R87 ;  /* 0x000000ffff237224 */ /* 0x001fe200078e0057 */
[----:B------:R0:W2:Y:S01]  /*2c10*/  MUFU.EX2 R20, R39 ;  /* 0x0000002700147308 */ /* 0x0000a20000000800 */
[----:B---3--:R-:W-:Y:S01]  /*2c20*/  FADD.FTZ R32, R14, R27 ;  /* 0x0000001b0e207221 */ /* 0x008fe20000010000 */
[C---:B------:R-:W-:Y:S01]  /*2c30*/  FADD.FTZ R34, R146.reuse, R31 ;  /* 0x0000001f92227221 */ /* 0x040fe20000010000 */
[----:B------:R-:W-:-:S02]  /*2c40*/  F2FP.F16.F32.PACK_AB R146, R146, R79 ;  /* 0x0000004f9292723e */ /* 0x000fc400000000ff */
[----:B------:R-:W-:Y:S01]  /*2c50*/  F2FP.F16.F32.PACK_AB R141, R14, R13 ;  /* 0x0000000d0e8d723e */ /* 0x000fe200000000ff */
[----:B------:R-:W-:Y:S01]  /*2c60*/  FADD.FTZ R31, R83, R34 ;  /* 0x00000022531f7221 */ /* 0x000fe20000010000 */
[----:B------:R-:W-:Y:S01]  /*2c70*/  MOV R79, R87 ;  /* 0x00000057004f7202 */ /* 0x000fe20000000f00 */
[----:B------:R-:W3:Y:S01]  /*2c80*/  MUFU.EX2 R41, R41 ;  /* 0x0000002900297308 */ /* 0x000ee20000000800 */
[----:B-1----:R-:W-:Y:S01]  /*2c90*/  FADD.FTZ R27, R21, R32 ;  /* 0x00000020151b7221 */ /* 0x002fe20000010000 */
[C---:B------:R-:W-:Y:S01]  /*2ca0*/  FADD.FTZ R34, R148.reuse, R31 ;  /* 0x0000001f94227221 */ /* 0x040fe20000010000 */
[----:B------:R-:W-:Y:S01]  /*2cb0*/  F2FP.F16.F32.PACK_AB R148, R148, R83 ;  /* 0x000000539494723e */ /* 0x000fe200000000ff */
[--C-:B------:R-:W-:Y:S02]  /*2cc0*/  IMAD.MOV.U32 R83, RZ, RZ, R87.reuse ;  /* 0x000000ffff537224 */ /* 0x100fe400078e0057 */
[----:B------:R-:W-:Y:S01]  /*2cd0*/  FADD.FTZ R31, R89, R34 ;  /* 0x00000022591f7221 */ /* 0x000fe20000010000 */
[----:B0-----:R-:W-:Y:S01]  /*2ce0*/  IMAD.MOV.U32 R39, RZ, RZ, R87 ;  /* 0x000000ffff277224 */ /* 0x001fe200078e0057 */
[----:B------:R0:W1:Y:S01]  /*2cf0*/  MUFU.EX2 R24, R43 ;  /* 0x0000002b00187308 */ /* 0x0000620000000800 */
[----:B--2---:R-:W-:Y:S01]  /*2d00*/  FADD.FTZ R32, R20, R27 ;  /* 0x0000001b14207221 */ /* 0x004fe20000010000 */
[C---:B------:R-:W-:Y:S01]  /*2d10*/  FADD.FTZ R36, R150.reuse, R31 ;  /* 0x0000001f96247221 */ /* 0x040fe20000010000 */
[----:B------:R-:W-:-:S02]  /*2d20*/  F2FP.F16.F32.PACK_AB R150, R150, R89 ;  /* 0x000000599696723e */ /* 0x000fc400000000ff */
[----:B------:R-:W-:Y:S01]  /*2d30*/  F2FP.F16.F32.PACK_AB R143, R20, R21 ;  /* 0x00000015148f723e */ /* 0x000fe200000000ff */
[----:B------:R-:W-:Y:S02]  /*2d40*/  FADD.FTZ R31, R93, R36 ;  /* 0x000000245d1f7221 */ /* 0x000fe40000010000 */
[----:B------:R-:W2:Y:S01]  /*2d50*/  MUFU.EX2 R45, R45 ;  /* 0x0000002d002d7308 */ /* 0x000ea20000000800 */
[----:B---3--:R-:W-:Y:S01]  /*2d60*/  FADD.FTZ R27, R41, R32 ;  /* 0x00000020291b7221 */ /* 0x008fe20000010000 */
[----:B0-----:R-:W-:-:S06]  /*2d70*/  MOV R43, R87 ;  /* 0x00000057002b7202 */ /* 0x001fcc0000000f00 */
        /* <DEDUP_REMOVED lines=11> */
[--C-:B------:R-:W-:Y:S02]  /*2e30*/  IMAD.MOV.U32 R45, RZ, RZ, R87.reuse ;  /* 0x000000ffff2d7224 */ /* 0x100fe400078e0057 */
[----:B------:R-:W-:-:S03]  /*2e40*/  IMAD.MOV.U32 R26, RZ, RZ, R87 ;  /* 0x000000ffff1a7224 */ /* 0x000fc600078e0057 */
[----:B------:R-:W3:Y:S01]  /*2e50*/  MUFU.EX2 R53, R53 ;  /* 0x0000003500357308 */ /* 0x000ee20000000800 */
[----:B-1----:R-:W-:Y:S01]  /*2e60*/  FADD.FTZ R27, R49, R34 ;  /* 0x00000022311b7221 */ /* 0x002fe20000010000 */
[C---:B------:R-:W-:Y:S01]  /*2e70*/  FADD.FTZ R34, R152.reuse, R31 ;  /* 0x0000001f98227221 */ /* 0x040fe20000010000 */
[----:B------:R-:W-:Y:S01]  /*2e80*/  F2FP.F16.F32.PACK_AB R152, R152, R93 ;  /* 0x0000005d9898723e */ /* 0x000fe200000000ff */
[----:B0-----:R-:W-:Y:S01]  /*2e90*/  IMAD.MOV.U32 R51, RZ, RZ, R87 ;  /* 0x000000ffff337224 */ /* 0x001fe200078e0057 */
[----:B------:R-:W-:Y:S01]  /*2ea0*/  MOV R31, R87 ;  /* 0x00000057001f7202 */ /* 0x000fe20000000f00 */
[----:B------:R-:W-:Y:S02]  /*2eb0*/  FADD.FTZ R29, R97, R34 ;  /* 0x00000022611d7221 */ /* 0x000fe40000010000 */
[----:B------:R0:W1:Y:S01]  /*2ec0*/  MUFU.EX2 R30, R55 ;  /* 0x00000037001e7308 */ /* 0x0000620000000800 */
[----:B--2---:R-:W-:Y:S01]  /*2ed0*/  FADD.FTZ R6, R28, R27 ;  /* 0x0000001b1c067221 */ /* 0x004fe20000010000 */
[----:B------:R-:W-:Y:S01]  /*2ee0*/  FADD.FTZ R36, R154, R29 ;  /* 0x0000001d9a247221 */ /* 0x000fe20000010000 */
[----:B------:R-:W-:Y:S01]  /*2ef0*/  F2FP.F16.F32.PACK_AB R149, R28, R49 ;  /* 0x000000311c95723e */ /* 0x000fe200000000ff */
[----:B------:R-:W-:Y:S01]  /*2f00*/  IMAD.MOV.U32 R28, RZ, RZ, R87 ;  /* 0x000000ffff1c7224 */ /* 0x000fe200078e0057 */
[----:B------:R-:W-:-:S02]  /*2f10*/  F2FP.F16.F32.PACK_AB R154, R154, R97 ;  /* 0x000000619a9a723e */ /* 0x000fc400000000ff */
[-C--:B------:R-:W-:Y:S01]  /*2f20*/  MOV R49, R87.reuse ;  /* 0x0000005700317202 */ /* 0x080fe20000000f00 */
[----:B------:R-:W2:Y:S01]  /*2f30*/  MUFU.EX2 R57, R57 ;  /* 0x0000003900397308 */ /* 0x000ea20000000800 */
[----:B---3--:R-:W-:Y:S01]  /*2f40*/  FADD.FTZ R27, R53, R6 ;  /* 0x00000006351b7221 */ /* 0x008fe20000010000 */
[----:B0-----:R-:W-:-:S06]  /*2f50*/  MOV R55, R87 ;  /* 0x0000005700377202 */ /* 0x001fcc0000000f00 */
[----:B------:R-:W0:Y:S01]  /*2f60*/  MUFU.EX2 R99, R99 ;  /* 0x0000006300637308 */ /* 0x000e220000000800 */
[C---:B-1----:R-:W-:Y:S01]  /*2f70*/  FADD.FTZ R6, R30.reuse, R27 ;  /* 0x0000001b1e067221 */ /* 0x042fe20000010000 */
[----:B------:R-:W-:Y:S01]  /*2f80*/  F2FP.F16.F32.PACK_AB R151, R30, R53 ;  /* 0x000000351e97723e */ /* 0x000fe200000000ff */
[--C-:B------:R-:W-:Y:S02]  /*2f90*/  IMAD.MOV.U32 R53, RZ, RZ, R87.reuse ;  /* 0x000000ffff357224 */ /* 0x100fe400078e0057 */
[----:B------:R-:W-:-:S03]  /*2fa0*/  IMAD.MOV.U32 R30, RZ, RZ, R87 ;  /* 0x000000ffff1e7224 */ /* 0x000fc600078e0057 */
        /* <DEDUP_REMOVED lines=17> */
[----:B--2---:R-:W-:-:S06]  /*30c0*/  IMAD.MOV.U32 R63, RZ, RZ, R87 ;  /* 0x000000ffff3f7224 */ /* 0x004fcc00078e0057 */
[----:B------:R1:W2:Y:S01]  /*30d0*/  MUFU.EX2 R34, R67 ;  /* 0x0000004300227308 */ /* 0x0002a20000000800 */
[C---:B---3--:R-:W-:Y:S01]  /*30e0*/  FADD.FTZ R38, R32.reuse, R27 ;  /* 0x0000001b20267221 */ /* 0x048fe20000010000 */
[----:B------:R-:W-:Y:S01]  /*30f0*/  F2FP.F16.F32.PACK_AB R155, R32, R11 ;  /* 0x0000000b209b723e */ /* 0x000fe200000000ff */
[--C-:B------:R-:W-:Y:S02]  /*3100*/  IMAD.MOV.U32 R32, RZ, RZ, R87.reuse ;  /* 0x000000ffff207224 */ /* 0x100fe400078e0057 */
[----:B------:R-:W-:-:S03]  /*3110*/  IMAD.MOV.U32 R27, RZ, RZ, R87 ;  /* 0x000000ffff1b7224 */ /* 0x000fc600078e0057 */
[----:B------:R-:W3:Y:S01]  /*3120*/  MUFU.EX2 R25, R25 ;  /* 0x0000001900197308 */ /* 0x000ee20000000800 */
[----:B0-----:R-:W-:Y:S01]  /*3130*/  FADD.FTZ R7, R15, R38 ;  /* 0x000000260f077221 */ /* 0x001fe20000010000 */
[----:B-1----:R-:W-:Y:S01]  /*3140*/  MOV R67, R87 ;  /* 0x0000005700437202 */ /* 0x002fe20000000f00 */
[----:B------:R-:W-:-:S05]  /*3150*/  IMAD.MOV.U32 R38, RZ, RZ, R87 ;  /* 0x000000ffff267224 */ /* 0x000fca00078e0057 */
[----:B------:R-:W0:Y:S01]  /*3160*/  MUFU.EX2 R12, R12 ;  /* 0x0000000c000c7308 */ /* 0x000e220000000800 */
[C---:B--2---:R-:W-:Y:S01]  /*3170*/  FADD.FTZ R8, R34.reuse, R7 ;  /* 0x0000000722087221 */ /* 0x044fe20000010000 */
[----:B------:R-:W-:Y:S01]  /*3180*/  F2FP.F16.F32.PACK_AB R157, R34, R15 ;  /* 0x0000000f229d723e */ /* 0x000fe200000000ff */
[----:B------:R-:W-:-:S05]  /*3190*/  IMAD.MOV.U32 R34, RZ, RZ, R87 ;  /* 0x000000ffff227224 */ /* 0x000fca00078e0057 */
        /* <DEDUP_REMOVED lines=8> */
[----:B------:R-:W-:Y:S01]  /*3220*/  IMAD.MOV.U32 R7, RZ, RZ, 0x3f800000 ;  /* 0x3f800000ff077424 */ /* 0x000fe200078e00ff */
[----:B------:R-:W-:Y:S01]  /*3230*/  MOV R25, R87 ;  /* 0x0000005700197202 */ /* 0x000fe20000000f00 */
[----:B------:R-:W-:Y:S01]  /*3240*/  IMAD.MOV.U32 R36, RZ, RZ, R87 ;  /* 0x000000ffff247224 */ /* 0x000fe200078e0057 */
[----:B------:R-:W-:Y:S06]  /*3250*/  @!P1 BRA `(.L_x_198) ;  /* 0x0000001c00749947 */ /* 0x000fec0003800000 */
[----:B------:R-:W-:Y:S01]  /*3260*/  VIADD R8, R88, 0xfffffffe ;  /* 0xfffffffe58087836 */ /* 0x000fe20000000000 */
[----:B------:R-:W-:Y:S01]  /*3270*/  CS2R R86, SRZ ;  /* 0x0000000000567805 */ /* 0x000fe2000001ff00 */
[----:B------:R-:W-:Y:S01]  /*3280*/  IMAD.MOV.U32 R10, RZ, RZ, R5 ;  /* 0x000000ffff0a7224 */ /* 0x000fe200078e0005 */
[----:B------:R-:W-:Y:S01]  /*3290*/  CS2R R82, SRZ ;  /* 0x0000000000527805 */ /* 0x000fe2000001ff00 */
[----:B------:R-:W-:Y:S01]  /*32a0*/  IMAD.MOV.U32 R11, RZ, RZ, R3 ;  /* 0x000000ffff0b7224 */ /* 0x000fe200078e0003 */
[----:B------:R-:W-:Y:S01]  /*32b0*/  CS2R R78, SRZ ;  /* 0x00000000004e7805 */ /* 0x000fe2000001ff00 */
[----:B------:R-:W-:Y:S01]  /*32c0*/  IMAD.MOV.U32 R7, RZ, RZ, 0x3f800000 ;  /* 0x3f800000ff077424 */ /* 0x000fe200078e00ff */
        /* <DEDUP_REMOVED lines=29> */
[----:B------:R-:W-:Y:S01]  /*34a0*/  UMOV UR61, UR36 ;  /* 0x00000024003d7c82 */ /* 0x000fe20008000000 */
[----:B------:R-:W-:-:S05]  /*34b0*/  UMOV UR60, UR37 ;  /* 0x00000025003c7c82 */ /* 0x000fca0008000000 */
.L_x_209:
[----:B------:R-:W-:-:S04]  /*34c0*/  UISETP.NE.AND UP0, UPT, UR60, 0x1, UPT ;  /* 0x000000013c00788c */ /* 0x000fc8000bf05270 */
[----:B------:R-:W-:-:S04]  /*34d0*/  USEL UR36, URZ, 0x1, UP0 ;  /* 0x000000013f247887 */ /* 0x000fc80008000000 */
[----:B------:R-:W-:Y:S01]  /*34e0*/  ULOP3.LUT UR36, UR61, UR36, URZ, 0x3c, !UPT ;  /* 0x000000243d247292 */ /* 0x000fe2000f8e3c3f */
[----:B------:R-:W-:Y:S11]  /*34f0*/  @!P0 BRA `(.L_x_199) ;  /* 0x0000000000048947 */ /* 0x000ff60003800000 */
[----:B------:R-:W-:Y:S01]  /*3500*/  BPT.TRAP 0x1 ;  /* 0x000000040000795c */ /* 0x000fe20000300000 */
.L_x_199:
[----:B------:R-:W0:Y:S01]  /*3510*/  S2UR UR58, SR_CgaCtaId ;  /* 0x00000000003a79c3 */ /* 0x000e220000008800 */
[----:B------:R-:W-:Y:S01]  /*3520*/  UIADD3 UR37, UR60, 0x1, URZ ;  /* 0x000000013c257890 */ /* 0x000fe2000fffe03f */
[----:B------:R-:W-:Y:S01]  /*3530*/  MOV R0, UR36 ;  /* 0x0000002400007c02 */ /* 0x000fe20008000f00 */
[----:B------:R-:W-:Y:S02]  /*3540*/  UMOV UR39, 0x400 ;  /* 0x0000040000277882 */ /* 0x000fe40000000000 */
[----:B------:R-:W-:Y:S01]  /*3550*/  UISETP.NE.AND UP0, UPT, UR37, 0x2, UPT ;  /* 0x000000022500788c */ /* 0x000fe2000bf05270 */
[----:B------:R-:W-:-:S03]  /*3560*/  SHF.L.U32 R0, R0, 0x1f, RZ ;  /* 0x0000001f00007819 */ /* 0x000fc600000006ff */
[----:B------:R-:W-:Y:S02]  /*3570*/  USEL UR37, UR37, URZ, UP0 ;  /* 0x0000003f25257287 */ /* 0x000fe40008000000 */
[----:B0-----:R-:W-:-:S04]  /*3580*/  ULEA UR39, UR58, UR39, 0x18 ;  /* 0x000000273a277291 */ /* 0x001fc8000f8ec03f */
[----:B------:R-:W-:-:S09]  /*3590*/  ULEA UR59, UR37, UR39, 0x3 ;  /* 0x00000027253b7291 */ /* 0x000fd2000f8e183f */
[----:B------:R0:W1:Y:S01]  /*35a0*/  SYNCS.PHASECHK.TRANS64.TRYWAIT P1, [UR59+0x2a830], R0 ;  /* 0x02a83000ff0075a7 */ /* 0x000062000802017b */
[----:B------:R-:W-:Y:S05]  /*35b0*/  @!P0 BRA `(.L_x_200) ;  /* 0x0000000000048947 */ /* 0x000fea0003800000 */
[----:B------:R-:W-:Y:S01]  /*35c0*/  BPT.TRAP 0x1 ;  /* 0x000000040000795c */ /* 0x000fe20000300000 */
.L_x_200:
[----:B-1----:R-:W-:Y:S05]  /*35d0*/  @P1 BRA `(.L_x_201) ;  /* 0x0000000000081947 */ /* 0x002fea0003800000 */
[----:B------:R-:W1:Y:S02]  /*35e0*/  SYNCS.PHASECHK.TRANS64.TRYWAIT P1, [UR59+0x2a830], R0 ;  /* 0x02a83000ff0075a7 */ /* 0x000e64000802017b */
[----:B-1----:R-:W-:Y:S05]  /*35f0*/  @!P1 BRA `(.L_x_202) ;  /* 0x0000009c00049947 */ /* 0x002fea0003800000 */
.L_x_201:
[----:B------:R-:W-:Y:S01]  /*3600*/  UIMAD UR54, UR37, 0x900, UR38 ;  /* 0x00000900253678a4 */ /* 0x000fe2000f8e0226 */
[----:B------:R-:W-:Y:S01]  /*3610*/  WARPGROUP.ARRIVE ;  /* 0x00000000000079c5 */ /* 0x000fe20000000000 */
[----:B------:R-:W-:Y:S01]  /*3620*/  UMOV UR55, 0x40000040 ;  /* 0x4000004000377882 */ /* 0x000fe20000000000 */
[----:B------:R-:W-:Y:S01]  /*3630*/  UMOV UR7, 0x40000040 ;  /* 0x4000004000077882 */ /* 0x000fe20000000000 */
[----:B------:R-:W-:Y:S01]  /*3640*/  UIADD3 UR6, UR54, 0x2, URZ ;  /* 0x0000000236067890 */ /* 0x000fe2000fffe03f */
[-C--:B------:R-:W-:Y:S01]  /*3650*/  FMUL.FTZ R24, R24, R9.reuse ;  /* 0x0000000918187220 */ /* 0x080fe20000410000 */
[----:B------:R-:W-:Y:S01]  /*3660*/  UIADD3 UR10, UR54, 0x4, URZ ;  /* 0x00000004360a7890 */ /* 0x000fe2000fffe03f */
[-C--:B------:R-:W-:Y:S01]  /*3670*/  FMUL.FTZ R25, R25, R9.reuse ;  /* 0x0000000919197220 */ /* 0x080fe20000410000 */
[----:B------:R-:W-:Y:S01]  /*3680*/  UMOV UR11, 0x40000040 ;  /* 0x40000040000b7882 */ /* 0x000fe20000000000 */
[----:B------:R-:W-:Y:S01]  /*3690*/  HGMMA.64x96x16.F32 R88, gdesc[UR52], RZ, !UPT, gsb0 ;  /* 0x01600000345879f0 */ /* 0x000fe2000c0008ff */
        /* <DEDUP_REMOVED lines=116> */
.L_x_203:
[----:B------:R-:W-:Y:S01]  /*3de0*/  ULEA UR6, UR60, UR39, 0x3 ;  /* 0x000000273c067291 */ /* 0x000fe2000f8e183f */
[----:B01----:R-:W-:-:S05]  /*3df0*/  IMAD.U32 R0, RZ, RZ, UR61 ;  /* 0x0000003dff007e24 */ /* 0x003fca000f8e00ff */
[----:B------:R-:W-:-:S04]  /*3e00*/  SHF.L.U32 R0, R0, 0x1f, RZ ;  /* 0x0000001f00007819 */ /* 0x000fc800000006ff */
[----:B------:R0:W1:Y:S01]  /*3e10*/  SYNCS.PHASECHK.TRANS64.TRYWAIT P1, [UR6+0x2a850], R0 ;  /* 0x02a85000ff0075a7 */ /* 0x0000620008020146 */
[----:B------:R-:W-:Y:S05]  /*3e20*/  @!P0 BRA `(.L_x_204) ;  /* 0x0000000000048947 */ /* 0x000fea0003800000 */
[----:B------:R-:W-:Y:S01]  /*3e30*/  BPT.TRAP 0x1 ;  /* 0x000000040000795c */ /* 0x000fe20000300000 */
.L_x_204:
[----:B-1----:R-:W-:Y:S05]  /*3e40*/  @P1 BRA `(.L_x_205) ;  /* 0x0000000000081947 */ /* 0x002fea0003800000 */
[----:B------:R-:W1:Y:S02]  /*3e50*/  SYNCS.PHASECHK.TRANS64.TRYWAIT P1, [UR6+0x2a850], R0 ;  /* 0x02a85000ff0075a7 */ /* 0x000e640008020146 */
[----:B-1----:R-:W-:Y:S05]  /*3e60*/  @!P1 BRA `(.L_x_206) ;  /* 0x0000009400009947 */ /* 0x002fea0003800000 */
.L_x_205:
[----:B------:R-:W-:Y:S01]  /*3e70*/  UIADD3 UR39, UR39, 0x400, URZ ;  /* 0x0000040027277890 */ /* 0x000fe2000fffe03f */
[----:B------:R-:W-:Y:S01]  /*3e80*/  WARPGROUP.ARRIVE ;  /* 0x00000000000079c5 */ /* 0x000fe20000000000 */
[----:B------:R-:W-:Y:S01]  /*3e90*/  UMOV UR11, 0x40000040 ;  /* 0x40000040000b7882 */ /* 0x000fe20000000000 */
[----:B------:R-:W-:Y:S01]  /*3ea0*/  UMOV UR15, 0x40000040 ;  /* 0x40000040000f7882 */ /* 0x000fe20000000000 */
[----:B------:R-:W-:-:S04]  /*3eb0*/  USHF.R.U32.HI UR39, URZ, 0x4, UR39 ;  /* 0x000000043f277899 */ /* 0x000fc80008011627 */
[----:B------:R-:W-:-:S04]  /*3ec0*/  ULOP3.LUT UR39, UR39, 0x3fff, URZ, 0xc0, !UPT ;  /* 0x00003fff27277892 */ /* 0x000fc8000f8ec03f */
[----:B------:R-:W-:-:S04]  /*3ed0*/  ULOP3.LUT UR10, UR39, 0x3000000, URZ, 0xfc, !UPT ;  /* 0x03000000270a7892 */ /* 0x000fc8000f8efc3f */
[----:B------:R-:W-:-:S04]  /*3ee0*/  UIMAD UR10, UR60, 0x600, UR10 ;  /* 0x000006003c0a78a4 */ /* 0x000fc8000f8e020a */
[----:B------:R-:W-:-:S05]  /*3ef0*/  UIADD3 UR14, UR10, 0x80, URZ ;  /* 0x000000800a0e7890 */ /* 0x000fca000fffe03f */
[----:B------:R-:W-:Y:S01]  /*3f00*/  HGMMA.64x128x16.F32 R24, R136, gdesc[UR8].tnspB, R24, gsb0 ;  /* 0x41e0000888187df0 */ /* 0x000fe20008000818 */
[----:B------:R-:W-:Y:S02]  /*3f10*/  UMOV UR11, 0x40000040 ;  /* 0x40000040000b7882 */ /* 0x000fe40000000000 */
        /* <DEDUP_REMOVED lines=18> */
[----:B------:R-:W-:Y:S03]  /*4040*/  HGMMA.64x128x16.F32 R24, R152, gdesc[UR12].tnspB, R24, gsb0 ;  /* 0x41e0000c98187df0 */ /* 0x000fe60008000818 */
[----:B------:R-:W-:Y:S02]  /*4050*/  WARPGROUP.DEPBAR.LE gsb0, 0x0 ;  /* 0x00008000000079c5 */ /* 0x000fe40000010000 */
[----:B------:R-:W-:-:S07]  /*4060*/  WARPGROUP.ARRIVE ;  /* 0x00000000000079c5 */ /* 0x000fce0000000000 */
[----:B------:R-:W-:Y:S03]  /*4070*/  HGMMA.64x128x16.F32 R24, R156, gdesc[UR8].tnspB, R24, gsb0 ;  /* 0x41e000089c187df0 */ /* 0x000fe60008000818 */
[----:B------:R-:W-:Y:S02]  /*4080*/  WARPGROUP.DEPBAR.LE gsb0, 0x0 ;  /* 0x00008000000079c5 */ /* 0x000fe40000010000 */
[----:B------:R-:W-:Y:S05]  /*4090*/  @!P0 BRA `(.L_x_207) ;  /* 0x0000000000048947 */ /* 0x000fea0003800000 */
[----:B------:R-:W-:Y:S01]  /*40a0*/  BPT.TRAP 0x1 ;  /* 0x000000040000795c */ /* 0x000fe20000300000 */
.L_x_207:
        /* <DEDUP_REMOVED lines=65> */
[C---:B------:R-:W-:Y:S01]  /*44c0*/  FADD.FTZ R7, -R5.reuse, R10 ;  /* 0x0000000a05077221 */ /* 0x040fe20000010100 */
[-C--:B------:R-:W-:Y:S01]  /*44d0*/  FMUL.FTZ R121, R5, R0.reuse ;  /* 0x0000000005797220 */ /* 0x080fe20000410000 */
[-C--:B------:R-:W-:Y:S01]  /*44e0*/  FMUL.FTZ R9, R9, R0.reuse ;  /* 0x0000000009097220 */ /* 0x080fe20000410000 */
[-C--:B------:R-:W-:Y:S01]  /*44f0*/  FFMA.FTZ R136, R88, R0.reuse, -R137 ;  /* 0x0000000058887223 */ /* 0x080fe20000010889 */
[-C--:B------:R-:W-:Y:S01]  /*4500*/  FMUL.FTZ R7, R7, R0.reuse ;  /* 0x0000000007077220 */ /* 0x080fe20000410000 */
        /* <DEDUP_REMOVED lines=45> */
[--C-:B------:R-:W-:Y:S01]  /*47e0*/  FFMA.FTZ R134, R134, R0, -R121.reuse ;  /* 0x0000000086867223 */ /* 0x100fe20000010879 */
[----:B------:R-:W1:Y:S01]  /*47f0*/  MUFU.EX2 R10, R10 ;  /* 0x0000000a000a7308 */ /* 0x000e620000000800 */
[----:B0-----:R-:W-:Y:S01]  /*4800*/  FFMA.FTZ R6, R9, R6, R136 ;  /* 0x0000000609067223 */ /* 0x001fe20000010088 */
[----:B------:R-:W-:-:S06]  /*4810*/  FFMA.FTZ R121, R135, R0, -R121 ;  /* 0x0000000087797223 */ /* 0x000fcc0000010879 */
[----:B------:R-:W0:Y:S08]  /*4820*/  MUFU.EX2 R11, R11 ;  /* 0x0000000b000b7308 */ /* 0x000e300000000800 */
[----:B------:R-:W2:Y:S01]  /*4830*/  MUFU.EX2 R137, R137 ;  /* 0x0000008900897308 */ /* 0x000ea20000000800 */
[----:B-1----:R-:W-:-:S07]  /*4840*/  FFMA.FTZ R4, R7, R4, R10 ;  /* 0x0000000407047223 */ /* 0x002fce000001000a */
[----:B------:R-:W1:Y:S01]  /*4850*/  MUFU.EX2 R138, R138 ;  /* 0x0000008a008a7308 */ /* 0x000e620000000800 */
[----:B0-----:R-:W-:-:S07]  /*4860*/  FADD.FTZ R91, R11, R6 ;  /* 0x000000060b5b7221 */ /* 0x001fce0000010000 */
[----:B------:R-:W0:Y:S01]  /*4870*/  MUFU.EX2 R139, R139 ;  /* 0x0000008b008b7308 */ /* 0x000e220000000800 */
[----:B--2---:R-:W-:-:S07]  /*4880*/  FADD.FTZ R4, R137, R4 ;  /* 0x0000000489047221 */ /* 0x004fce0000010000 */
[----:B------:R-:W2:Y:S01]  /*4890*/  MUFU.EX2 R13, R13 ;  /* 0x0000000d000d7308 */ /* 0x000ea20000000800 */
[----:B-1----:R-:W-:-:S07]  /*48a0*/  FADD.FTZ R6, R138, R91 ;  /* 0x0000005b8a067221 */ /* 0x002fce0000010000 */
        /* <DEDUP_REMOVED lines=81> */
[----:B--2---:R-:W-:Y:S01]  /*4dc0*/  FADD.FTZ R4, R159, R4 ;  /* 0x000000049f047221 */ /* 0x004fe20000010000 */
[----:B-1----:R-:W-:-:S03]  /*4dd0*/  FADD.FTZ R6, R117, R6 ;  /* 0x0000000675067221 */ /* 0x002fc60000010000 */
[----:B0-----:R-:W-:Y:S01]  /*4de0*/  FADD.FTZ R4, R121, R4 ;  /* 0x0000000479047221 */ /* 0x001fe20000010000 */
[----:B------:R-:W-:Y:S06]  /*4df0*/  @!P0 BRA `(.L_x_208) ;  /* 0x0000000000048947 */ /* 0x000fec0003800000 */
[----:B------:R-:W-:Y:S01]  /*4e00*/  BPT.TRAP 0x1 ;  /* 0x000000040000795c */ /* 0x000fe20000300000 */
.L_x_208:
        /* <DEDUP_REMOVED lines=9> */
[----:B------:R-:W-:Y:S01]  /*4ea0*/  F2FP.F16.F32.PACK_AB R138, R13, R138 ;  /* 0x0000008a0d8a723e */ /* 0x000fe200000000ff */
[----:B------:R-:W-:Y:S01]  /*4eb0*/  IMAD.MOV.U32 R11, RZ, RZ, R3 ;  /* 0x000000ffff0b7224 */ /* 0x000fe200078e0003 */
        /* <DEDUP_REMOVED lines=21> */
[----:B------:R-:W-:Y:S01]  /*5010*/  F2FP.F16.F32.PACK_AB R159, R121, R159 ;  /* 0x0000009f799f723e */ /* 0x000fe200000000ff */
[----:B------:R-:W-:Y:S06]  /*5020*/  @P1 BRA `(.L_x_209) ;  /* 0xffffffe400241947 */ /* 0x000fec000383ffff */
.L_x_198:
        /* <DEDUP_REMOVED lines=67> */
.L_x_210:
        /* <DEDUP_REMOVED lines=9> */
.L_x_211:
[----:B-1----:R-:W-:Y:S05]  /*54f0*/  @P1 BRA `(.L_x_212) ;  /* 0x0000000000081947 */ /* 0x002fea0003800000 */
[----:B------:R-:W1:Y:S02]  /*5500*/  SYNCS.PHASECHK.TRANS64.TRYWAIT P1, [UR5+0x2a850], R7 ;  /* 0x02a85007ff0075a7 */ /* 0x000e640008020145 */
[----:B-1----:R-:W-:Y:S05]  /*5510*/  @!P1 BRA `(.L_x_213) ;  /* 0x0000007c006c9947 */ /* 0x002fea0003800000 */
.L_x_212:
[----:B------:R-:W-:Y:S01]  /*5520*/  UIADD3 UR4, UR4, 0x400, URZ ;  /* 0x0000040004047890 */ /* 0x000fe2000fffe03f */
[----:B------:R-:W-:Y:S01]  /*5530*/  WARPGROUP.ARRIVE ;  /* 0x00000000000079c5 */ /* 0x000fe20000000000 */
[----:B------:R-:W-:Y:S01]  /*5540*/  UMOV UR11, 0x40000040 ;  /* 0x40000040000b7882 */ /* 0x000fe20000000000 */
[----:B01----:R-:W0:Y:S01]  /*5550*/  SHFL.BFLY PT, R7, R6, 0x2, 0x1f ;  /* 0x0c401f0006077f89 */ /* 0x003e2200000e0000 */
[----:B------:R-:W-:Y:S01]  /*5560*/  USHF.R.U32.HI UR4, URZ, 0x4, UR4 ;  /* 0x000000043f047899 */ /* 0x000fe20008011604 */
[----:B------:R-:W-:Y:S02]  /*5570*/  IMAD.MOV.U32 R11, RZ, RZ, RZ ;  /* 0x000000ffff0b7224 */ /* 0x000fe400078e00ff */
[----:B------:R-:W1:Y:S01]  /*5580*/  SHFL.BFLY PT, R9, R4, 0x2, 0x1f ;  /* 0x0c401f0004097f89 */ /* 0x000e6200000e0000 */
[----:B------:R-:W-:Y:S01]  /*5590*/  ULOP3.LUT UR4, UR4, 0x3fff, URZ, 0xc0, !UPT ;  /* 0x00003fff04047892 */ /* 0x000fe2000f8ec03f */
[----:B------:R-:W-:Y:S02]  /*55a0*/  IMAD.MOV.U32 R20, RZ, RZ, -0x800000 ;  /* 0xff800000ff147424 */ /* 0x000fe400078e00ff */
[----:B------:R-:W-:Y:S01]  /*55b0*/  IMAD.MOV.U32 R21, RZ, RZ, -0x800000 ;  /* 0xff800000ff157424 */ /* 0x000fe200078e00ff */
[----:B------:R-:W-:-:S04]  /*55c0*/  ULOP3.LUT UR4, UR4, 0x3000000, URZ, 0xfc, !UPT ;  /* 0x0300000004047892 */ /* 0x000fc8000f8efc3f */
[----:B------:R-:W-:-:S04]  /*55d0*/  UIMAD UR4, UR37, 0x600, UR4 ;  /* 0x00000600250478a4 */ /* 0x000fc8000f8e0204 */
[----:B------:R-:W-:-:S03]  /*55e0*/  UIADD3 UR6, UR4, 0x80, URZ ;  /* 0x0000008004067890 */ /* 0x000fc6000fffe03f */
[----:B------:R-:W-:Y:S02]  /*55f0*/  UMOV UR10, UR4 ;  /* 0x00000004000a7c82 */ /* 0x000fe40008000000 */
[----:B------:R-:W-:Y:S01]  /*5600*/  HGMMA.64x128x16.F32 R24, R136, gdesc[UR8].tnspB, R24, gsb0 ;  /* 0x41e0000888187df0 */ /* 0x000fe20008000818 */
[----:B------:R-:W-:Y:S01]  /*5610*/  UMOV UR11, 0x40000040 ;  /* 0x40000040000b7882 */ /* 0x000fe20000000000 */
[----:B------:R-:W-:Y:S01]  /*5620*/  UMOV UR10, UR6 ;  /* 0x00000006000a7c82 */ /* 0x000fe20008000000 */
[----:B------:R-:W-:Y:S01]  /*5630*/  UIADD3 UR6, UR4, 0x100, URZ ;  /* 0x0000010004067890 */ /* 0x000fe2000fffe03f */
[----:B0-----:R-:W-:Y:S01]  /*5640*/  FADD.FTZ R7, R7, R6 ;  /* 0x0000000607077221 */ /* 0x001fe20000010000 */
[----:B-1----:R-:W-:Y:S01]  /*5650*/  FADD.FTZ R9, R9, R4 ;  /* 0x0000000409097221 */ /* 0x002fe20000010000 */
[----:B------:R-:W-:-:S03]  /*5660*/  MOV R4, RZ ;  /* 0x000000ff00047202 */ /* 0x000fc60000000f00 */
[----:B------:R-:W0:Y:S04]  /*5670*/  SHFL.BFLY PT, R8, R7, 0x1, 0x1f ;  /* 0x0c201f0007087f89 */ /* 0x000e2800000e0000 */
[----:B------:R-:W1:Y:S01]  /*5680*/  SHFL.BFLY PT, R10, R9, 0x1, 0x1f ;  /* 0x0c201f00090a7f89 */ /* 0x000e6200000e0000 */
[----:B0-----:R-:W-:Y:S01]  /*5690*/  FADD.FTZ R12, R7, R8 ;  /* 0x00000008070c7221 */ /* 0x001fe20000010000 */
[----:B-1----:R-:W-:-:S04]  /*56a0*/  FADD.FTZ R13, R9, R10 ;  /* 0x0000000a090d7221 */ /* 0x002fc80000010000 */
[----:B------:R-:W-:Y:S02]  /*56b0*/  FSETP.NE.FTZ.AND P1, PT, R12, RZ, PT ;  /* 0x000000ff0c00720b */ /* 0x000fe40003f35000 */
[----:B------:R-:W-:-:S11]  /*56c0*/  FSETP.NE.FTZ.AND P2, PT, R13, RZ, PT ;  /* 0x000000ff0d00720b */ /* 0x000fd60003f55000 */
[----:B------:R-:W0:Y:S01]  /*56d0*/  @P1 MUFU.LG2 R8, R12 ;  /* 0x0000000c00081308 */ /* 0x000e220000000c00 */
[C---:B------:R-:W-:Y:S01]  /*56e0*/  @P1 FMUL.FTZ R6, R0.reuse, 0.69314718246459960938 ;  /* 0x3f31721800061820 */ /* 0x040fe20000410000 */
[----:B------:R-:W-:-:S06]  /*56f0*/  @P2 FMUL.FTZ R9, R0, 0.69314718246459960938 ;  /* 0x3f31721800092820 */ /* 0x000fcc0000410000 */
        /* <DEDUP_REMOVED lines=27> */
[----:B------:R-:W-:Y:S01]  /*58b0*/  HGMMA.64x128x16.F32 R24, R152, gdesc[UR8].tnspB, R24, gsb0 ;  /* 0x41e0000898187df0 */ /* 0x000fe20008000818 */
[----:B------:R-:W-:Y:S01]  /*58c0*/  UMOV UR10, UR4 ;  /* 0x00000004000a7c82 */ /* 0x000fe20008000000 */
[----:B------:R-:W-:Y:S01]  /*58d0*/  UMOV UR11, 0x40000040 ;  /* 0x40000040000b7882 */ /* 0x000fe20000000000 */
[----:B------:R-:W-:Y:S02]  /*58e0*/  WARPGROUP.DEPBAR.LE gsb0, 0x0 ;  /* 0x00008000000079c5 */ /* 0x000fe40000010000 */
[----:B------:R-:W-:-:S07]  /*58f0*/  WARPGROUP.ARRIVE ;  /* 0x00000000000079c5 */ /* 0x000fce0000000000 */
[----:B------:R-:W-:Y:S03]  /*5900*/  HGMMA.64x128x16.F32 R24, R156, gdesc[UR8].tnspB, R24, gsb0 ;  /* 0x41e000089c187df0 */ /* 0x000fe60008000818 */
[----:B------:R-:W-:Y:S02]  /*5910*/  WARPGROUP.DEPBAR.LE gsb0, 0x0 ;  /* 0x00008000000079c5 */ /* 0x000fe40000010000 */
[----:B0-23--:R-:W-:Y:S05]  /*5920*/  @!P0 BRA `(.L_x_214) ;  /* 0x0000000000048947 */ /* 0x00dfea0003800000 */
[----:B------:R-:W-:Y:S01]  /*5930*/  BPT.TRAP 0x1 ;  /* 0x000000040000795c */ /* 0x000fe20000300000 */
.L_x_214:
[----:B------:R-:W-:Y:S01]  /*5940*/  UIADD3 UR4, UR5, 0x2a860, URZ ;  /* 0x0002a86005047890 */ /* 0x000fe2000fffe03f */
[-C--:B------:R-:W-:Y:S01]  /*5950*/  FMUL.FTZ R94, R32, R4.reuse ;  /* 0x00000004205e7220 */ /* 0x080fe20000410000 */
[----:B------:R-:W-:Y:S01]  /*5960*/  UIADD3 UR37, UR37, 0x1, URZ ;  /* 0x0000000125257890 */ /* 0x000fe2000fffe03f */
[-C--:B------:R-:W-:Y:S01]  /*5970*/  FMUL.FTZ R89, R33, R4.reuse ;  /* 0x0000000421597220 */ /* 0x080fe20000410000 */
[----:B------:R-:W-:Y:S01]  /*5980*/  UPRMT UR4, UR7, 0x654, UR4 ;  /* 0x0000065407047896 */ /* 0x000fe20008000004 */
[-C--:B------:R-:W-:Y:S01]  /*5990*/  FMUL.FTZ R90, R36, R4.reuse ;  /* 0x00000004245a7220 */ /* 0x080fe20000410000 */
[----:B------:R-:W-:Y:S01]  /*59a0*/  UISETP.NE.AND UP0, UPT, UR37, 0x2, UPT ;  /* 0x000000022500788c */ /* 0x000fe2000bf05270 */
[-C--:B------:R-:W-:Y:S01]  /*59b0*/  FMUL.FTZ R92, R34, R11.reuse ;  /* 0x0000000b225c7220 */ /* 0x080fe20000410000 */
[-C--:B------:R-:W-:Y:S01]  /*59c0*/  FMUL.FTZ R95, R24, R4.reuse ;  /* 0x00000004185f7220 */ /* 0x080fe20000410000 */
[-C--:B------:R-:W-:Y:S01]  /*59d0*/  FMUL.FTZ R12, R25, R4.reuse ;  /* 0x00000004190c7220 */ /* 0x080fe20000410000 */
[-C--:B------:R-:W-:Y:S01]  /*59e0*/  FMUL.FTZ R91, R28, R4.reuse ;  /* 0x000000041c5b7220 */ /* 0x080fe20000410000 */
[-C--:B------:R-:W-:Y:S01]  /*59f0*/  FMUL.FTZ R6, R29, R4.reuse ;  /* 0x000000041d067220 */ /* 0x080fe20000410000 */
[-C--:B------:R-:W-:Y:S01]  /*5a00*/  FMUL.FTZ R37, R37, R4.reuse ;  /* 0x0000000425257220 */ /* 0x080fe20000410000 */
[----:B------:R-:W-:Y:S01]  /*5a10*/  SYNCS.ARRIVE.TRANS64.RED.A1T0 RZ, [UR4], RZ ;  /* 0x000000ffffff79a7 */ /* 0x000fe20008100404 */
[----:B------:R-:W-:Y:S01]  /*5a20*/  USEL UR4, URZ, 0x1, UP0 ;  /* 0x000000013f047887 */ /* 0x000fe20008000000 */
        /* <DEDUP_REMOVED lines=51> */
[----:B------:R-:W-:Y:S01]  /*5d60*/  PLOP3.LUT P0, PT, PT, PT, PT, 0x8, 0x0 ;  /* 0x000000000000781c */ /* 0x000fe20003f0e170 */
[-C--:B------:R-:W-:Y:S01]  /*5d70*/  FMUL.FTZ R82, R82, R11.reuse ;  /* 0x0000000b52527220 */ /* 0x080fe20000410000 */
[-C--:B------:R-:W-:Y:S01]  /*5d80*/  FMUL.FTZ R83, R83, R11.reuse ;  /* 0x0000000b53537220 */ /* 0x080fe20000410000 */
[-C--:B------:R-:W-:Y:S01]  /*5d90*/  FMUL.FTZ R86, R86, R11.reuse ;  /* 0x0000000b56567220 */ /* 0x080fe20000410000 */
[----:B------:R-:W-:Y:S01]  /*5da0*/  FMUL.FTZ R87, R87, R11 ;  /* 0x0000000b57577220 */ /* 0x000fe20000410000 */
[----:B------:R-:W-:Y:S01]  /*5db0*/  VIADD R162, R162, 0x1 ;  /* 0x00000001a2a27836 */ /* 0x000fe20000000000 */
[----:B------:R-:W-:-:S02]  /*5dc0*/  USEL UR37, UR37, URZ, UP0 ;  /* 0x0000003f25257287 */ /* 0x000fc40008000000 */
[----:B------:R-:W-:-:S12]  /*5dd0*/  ULOP3.LUT UR36, UR36, UR4, URZ, 0x3c, !UPT ;  /* 0x0000000424247292 */ /* 0x000fd8000f8e3c3f */
.L_x_190:
[----:B------:R-:W0:Y:S01]  /*5de0*/  S2R R5, SR_CgaCtaId ;  /* 0x0000000000057919 */ /* 0x000e220000008800 */
[----:B------:R-:W-:Y:S01]  /*5df0*/  MOV R0, 0x400 ;  /* 0x0000040000007802 */ /* 0x000fe20000000f00 */
[----:B------:R-:W-:Y:S01]  /*5e00*/  BSSY B0, `(.L_x_215) ;  /* 0x00001f4000007945 */ /* 0x000fe20003800000 */
[----:B------:R-:W-:Y:S02]  /*5e10*/  BAR.SYNC.DEFER_BLOCKING 0x5, 0x180 ;  /* 0x0146000000007b1d */ /* 0x000fe40000010000 */
[----:B0-----:R-:W-:-:S05]  /*5e20*/  LEA R0, R5, R0, 0x18 ;  /* 0x0000000005007211 */ /* 0x001fca00078ec0ff */
[----:B------:R0:W1:Y:S01]  /*5e30*/  LDS.128 R48, [R0+0x2a8d0] ;  /* 0x02a8d00000307984 */ /* 0x0000620000000c00 */
[----:B------:R-:W-:Y:S06]  /*5e40*/  BAR.ARV 0x4, 0x180 ;  /* 0x0106000000007b1d */ /* 0x000fec0000002000 */
[----:B------:R-:W-:Y:S05]  /*5e50*/  @P0 BRA `(.L_x_216) ;  /* 0x0000001400000947 */ /* 0x000fea0003800000 */
[----:B------:R-:W2:Y:S01]  /*5e60*/  S2R R5, SR_SWINHI ;  /* 0x0000000000057919 */ /* 0x000ea20000002f00 */
[----:B------:R-:W-:Y:S01]  /*5e70*/  F2FP.F16.F32.PACK_AB R7, R7, R8 ;  /* 0x000000080707723e */ /* 0x000fe200000000ff */
[----:B------:R-:W-:Y:S01]  /*5e80*/  ULDC.64 UR4, c[0x0][0xc08] ;  /* 0x0003020000047ab9 */ /* 0x000fe20000000a00 */
        /* <DEDUP_REMOVED lines=10> */
[----:B------:R-:W-:-:S02]  /*5f30*/  MOV R28, R0 ;  /* 0x00000000001c7202 */ /* 0x000fc40000000f00 */
[----:B--2---:R-:W-:-:S03]  /*5f40*/  MOV R29, R5 ;  /* 0x00000005001d7202 */ /* 0x004fc60000000f00 */
[----:B------:R-:W-:-:S03]  /*5f50*/  IMAD.WIDE R4, R168, 0x2, R28 ;  /* 0x00000002a8047825 */ /* 0x000fc600078e021c */
[C---:B------:R-:W-:Y:S02]  /*5f60*/  IADD3 R97, P6, R4.reuse, 0x20, RZ ;  /* 0x0000002004617810 */ /* 0x040fe40007fde0ff */
[C---:B------:R-:W-:Y:S02]  /*5f70*/  LOP3.LUT R9, R4.reuse, 0x380, RZ, 0xc0, !PT ;  /* 0x0000038004097812 */ /* 0x040fe400078ec0ff */
[C---:B------:R-:W-:Y:S01]  /*5f80*/  IADD3 R99, P5, R4.reuse, 0x40, RZ ;  /* 0x0000004004637810 */ /* 0x040fe20007fbe0ff */
[--C-:B------:R-:W-:Y:S01]  /*5f90*/  IMAD.X R31, RZ, RZ, R5.reuse, P6 ;  /* 0x000000ffff1f7224 */ /* 0x100fe200030e0605 */
[C---:B------:R-:W-:Y:S02]  /*5fa0*/  IADD3 R101, P4, R4.reuse, 0x60, RZ ;  /* 0x0000006004657810 */ /* 0x040fe40007f9e0ff */
[----:B------:R-:W-:Y:S02]  /*5fb0*/  IADD3 R103, P3, R4, 0x4000, RZ ;  /* 0x0000400004677810 */ /* 0x000fe40007f7e0ff */
[----:B------:R-:W-:Y:S01]  /*5fc0*/  LOP3.LUT R14, R97, 0x380, RZ, 0xc0, !PT ;  /* 0x00000380610e7812 */ /* 0x000fe200078ec0ff */
[--C-:B------:R-:W-:Y:S01]  /*5fd0*/  IMAD.X R15, RZ, RZ, R5.reuse, P4 ;  /* 0x000000ffff0f7224 */ /* 0x100fe200020e0605 */
[----:B------:R-:W-:Y:S01]  /*5fe0*/  SHF.R.U64 R9, R9, 0x3, RZ ;  /* 0x0000000309097819 */ /* 0x000fe200000012ff */
[----:B------:R-:W-:Y:S01]  /*5ff0*/  IMAD.X R25, RZ, RZ, R5, P3 ;  /* 0x000000ffff197224 */ /* 0x000fe200018e0605 */
[----:B------:R-:W-:-:S02]  /*6000*/  LOP3.LUT R24, R99, 0x380, RZ, 0xc0, !PT ;  /* 0x0000038063187812 */ /* 0x000fc400078ec0ff */
[----:B-1----:R-:W-:Y:S02]  /*6010*/  LOP3.LUT R48, R101, 0x380, RZ, 0xc0, !PT ;  /* 0x0000038065307812 */ /* 0x002fe400078ec0ff */
[----:B------:R-:W-:Y:S02]  /*6020*/  LOP3.LUT R72, R103, 0x380, RZ, 0xc0, !PT ;  /* 0x0000038067487812 */ /* 0x000fe400078ec0ff */
[C---:B------:R-:W-:Y:S02]  /*6030*/  IADD3 R105, P2, R4.reuse, 0x4020, RZ ;  /* 0x0000402004697810 */ /* 0x040fe40007f5e0ff */
[C---:B------:R-:W-:Y:S02]  /*6040*/  IADD3 R107, P1, R4.reuse, 0x4040, RZ ;  /* 0x00004040046b7810 */ /* 0x040fe40007f3e0ff */
[----:B------:R-:W-:Y:S01]  /*6050*/  IADD3 R109, P0, R4, 0x4060, RZ ;  /* 0x00004060046d7810 */ /* 0x000fe20007f1e0ff */
[--C-:B------:R-:W-:Y:S01]  /*6060*/  IMAD.X R13, RZ, RZ, R5.reuse, P2 ;  /* 0x000000ffff0d7224 */ /* 0x100fe200010e0605 */
[----:B------:R-:W-:Y:S01]  /*6070*/  SHF.R.U64 R14, R14, 0x3, RZ ;  /* 0x000000030e0e7819 */ /* 0x000fe200000012ff */
[--C-:B------:R-:W-:Y:S01]  /*6080*/  IMAD.X R11, RZ, RZ, R5.reuse, P1 ;  /* 0x000000ffff0b7224 */ /* 0x100fe200008e0605 */
[----:B------:R-:W-:Y:S01]  /*6090*/  LOP3.LUT R4, R9, R4, RZ, 0x3c, !PT ;  /* 0x0000000409047212 */ /* 0x000fe200078e3cff */
[----:B------:R-:W-:Y:S01]  /*60a0*/  IMAD.X R9, RZ, RZ, R5, P0 ;  /* 0x000000ffff097224 */ /* 0x000fe200000e0605 */
[----:B------:R-:W-:-:S02]  /*60b0*/  SHF.R.U64 R24, R24, 0x3, RZ ;  /* 0x0000000318187819 */ /* 0x000fc400000012ff */
[----:B------:R-:W-:Y:S02]  /*60c0*/  SHF.R.U64 R48, R48, 0x3, RZ ;  /* 0x0000000330307819 */ /* 0x000fe400000012ff */
[----:B------:R-:W-:Y:S02]  /*60d0*/  SHF.R.U64 R72, R72, 0x3, RZ ;  /* 0x0000000348487819 */ /* 0x000fe400000012ff */
[----:B------:R-:W-:Y:S02]  /*60e0*/  LOP3.LUT R30, R14, R97, RZ, 0x3c, !PT ;  /* 0x000000610e1e7212 */ /* 0x000fe400078e3cff */
[-C--:B------:R-:W-:Y:S02]  /*60f0*/  IADD3.X R27, RZ, R5.reuse, RZ, P5, !PT ;  /* 0x00000005ff1b7210 */ /* 0x080fe40002ffe4ff */
[----:B------:R-:W-:Y:S02]  /*6100*/  MOV R97, R4 ;  /* 0x0000000400617202 */ /* 0x000fe40000000f00 */
[----:B------:R-:W-:-:S02]  /*6110*/  LOP3.LUT R26, R24, R99, RZ, 0x3c, !PT ;  /* 0x00000063181a7212 */ /* 0x000fc400078e3cff */
[----:B------:R-:W-:Y:S01]  /*6120*/  F2FP.F16.F32.PACK_AB R5, R10, R93 ;  /* 0x0000005d0a05723e */ /* 0x000fe200000000ff */
[----:B------:R-:W1:Y:S01]  /*6130*/  LDC.64 R98, c[0x0][0xc00] ;  /* 0x00030000ff627b82 */ /* 0x000e620000000a00 */
[----:B------:R-:W-:Y:S02]  /*6140*/  LOP3.LUT R14, R48, R101, RZ, 0x3c, !PT ;  /* 0x00000065300e7212 */ /* 0x000fe400078e3cff */
[----:B------:R-:W-:Y:S02]  /*6150*/  LOP3.LUT R24, R72, R103, RZ, 0x3c, !PT ;  /* 0x0000006748187212 */ /* 0x000fe400078e3cff */
[----:B------:R-:W-:Y:S02]  /*6160*/  LOP3.LUT R10, R105, 0x380, RZ, 0xc0, !PT ;  /* 0x00000380690a7812 */ /* 0x000fe400078ec0ff */
[----:B------:R-:W-:Y:S02]  /*6170*/  LOP3.LUT R48, R107, 0x380, RZ, 0xc0, !PT ;  /* 0x000003806b307812 */ /* 0x000fe400078ec0ff */
[----:B------:R-:W-:-:S02]  /*6180*/  LOP3.LUT R72, R109, 0x380, RZ, 0xc0, !PT ;  /* 0x000003806d487812 */ /* 0x000fc400078ec0ff */
[----:B------:R-:W-:Y:S02]  /*6190*/  SHF.R.U64 R10, R10, 0x3, RZ ;  /* 0x000000030a0a7819 */ /* 0x000fe400000012ff */
[----:B------:R-:W-:Y:S02]  /*61a0*/  SHF.R.U64 R48, R48, 0x3, RZ ;  /* 0x0000000330307819 */ /* 0x000fe400000012ff */
[----:B------:R-:W-:Y:S02]  /*61b0*/  SHF.R.U64 R72, R72, 0x3, RZ ;  /* 0x0000000348487819 */ /* 0x000fe400000012ff */
[----:B------:R-:W-:Y:S01]  /*61c0*/  F2FP.F16.F32.PACK_AB R4, R12, R95 ;  /* 0x0000005f0c04723e */ /* 0x000fe200000000ff */
[----:B------:R-:W-:Y:S01]  /*61d0*/  BAR.SYNC.DEFER_BLOCKING 0x1, 0x100 ;  /* 0x0044000000007b1d */ /* 0x000fe20000010000 */
[----:B------:R-:W-:Y:S02]  /*61e0*/  LOP3.LUT R12, R10, R105, RZ, 0x3c, !PT ;  /* 0x000000690a0c7212 */ /* 0x000fe400078e3cff */
[----:B------:R-:W-:-:S02]  /*61f0*/  LOP3.LUT R10, R48, R107, RZ, 0x3c, !PT ;  /* 0x0000006b300a7212 */ /* 0x000fc400078e3cff */
[----:B------:R-:W-:Y:S02]  /*6200*/  LOP3.LUT R8, R72, R109, RZ, 0x3c, !PT ;  /* 0x0000006d48087212 */ /* 0x000fe400078e3cff */
[----:B------:R-:W-:Y:S02]  /*6210*/  MOV R72, R10 ;  /* 0x0000000a00487202 */ /* 0x000fe40000000f00 */
[----:B------:R-:W-:Y:S02]  /*6220*/  MOV R48, R8 ;  /* 0x0000000800307202 */ /* 0x000fe40000000f00 */
[----:B------:R-:W-:Y:S02]  /*6230*/  MOV R96, R30 ;  /* 0x0000001e00607202 */ /* 0x000fe40000000f00 */
[----:B------:R-:W-:Y:S01]  /*6240*/  F2FP.F16.F32.PACK_AB R8, R89, R94 ;  /* 0x0000005e5908723e */ /* 0x000fe200000000ff */
[----:B------:R-:W2:Y:S01]  /*6250*/  LDC.64 R30, c[0x0][0xc00] ;  /* 0x00030000ff1e7b82 */ /* 0x000ea20000000a00 */
[----:B------:R-:W-:-:S02]  /*6260*/  F2FP.F16.F32.PACK_AB R9, R35, R92 ;  /* 0x0000005c2309723e */ /* 0x000fc400000000ff */
[----:B------:R-:W-:Y:S02]  /*6270*/  F2FP.F16.F32.PACK_AB R10, R37, R90 ;  /* 0x0000005a250a723e */ /* 0x000fe400000000ff */
[----:B------:R-:W-:Y:S02]  /*6280*/  F2FP.F16.F32.PACK_AB R11, R39, R38 ;  /* 0x00000026270b723e */ /* 0x000fe400000000ff */
[----:B------:R-:W-:Y:S02]  /*6290*/  MOV R95, R26 ;  /* 0x0000001a005f7202 */ /* 0x000fe40000000f00 */
[----:B------:R-:W-:Y:S01]  /*62a0*/  MOV R93, R14 ;  /* 0x0000000e005d7202 */ /* 0x000fe20000000f00 */
[----:B------:R3:W-:Y:S01]  /*62b0*/  STSM.16.M88.4 [R97], R4 ;  /* 0x0000000461007844 */ /* 0x0007e20000000200 */
[----:B------:R-:W-:Y:S02]  /*62c0*/  MOV R88, R12 ;  /* 0x0000000c00587202 */ /* 0x000fe40000000f00 */
[----:B------:R-:W-:Y:S01]  /*62d0*/  MOV R91, R24 ;  /* 0x00000018005b7202 */ /* 0x000fe20000000f00 */
[----:B------:R-:W-:Y:S01]  /*62e0*/  STSM.16.M88.4 [R96], R8 ;  /* 0x0000000860007844 */ /* 0x000fe20000000200 */
[----:B------:R-:W-:-:S02]  /*62f0*/  F2FP.F16.F32.PACK_AB R12, R33, R36 ;  /* 0x00000024210c723e */ /* 0x000fc400000000ff */
[----:B------:R-:W-:Y:S02]  /*6300*/  F2FP.F16.F32.PACK_AB R13, R3, R34 ;  /* 0x00000022030d723e */ /* 0x000fe400000000ff */
[----:B------:R-:W-:Y:S02]  /*6310*/  F2FP.F16.F32.PACK_AB R14, R53, R52 ;  /* 0x00000034350e723e */ /* 0x000fe400000000ff */
[----:B------:R-:W-:Y:S02]  /*6320*/  F2FP.F16.F32.PACK_AB R15, R55, R54 ;  /* 0x00000036370f723e */ /* 0x000fe400000000ff */
[----:B------:R-:W-:Y:S01]  /*6330*/  F2FP.F16.F32.PACK_AB R24, R57, R56 ;  /* 0x000000383918723e */ /* 0x000fe200000000ff */
[----:B--2---:R-:W-:Y:S01]  /*6340*/  IMAD.WIDE R30, R18, 0x4, R30 ;  /* 0x00000004121e7825 */ /* 0x004fe200078e021e */
[----:B------:R-:W-:Y:S01]  /*6350*/  F2FP.F16.F32.PACK_AB R25, R59, R58 ;  /* 0x0000003a3b19723e */ /* 0x000fe200000000ff */
[----:B------:R-:W2:Y:S01]  /*6360*/  LDC R54, c[0x0][0xbe8] ;  /* 0x0002fa00ff367b82 */ /* 0x000ea20000000800 */
[----:B---3--:R-:W-:-:S02]  /*6370*/  F2FP.F16.F32.PACK_AB R4, R41, R40 ;  /* 0x000000282904723e */ /* 0x008fc400000000ff */
[----:B------:R-:W-:Y:S02]  /*6380*/  F2FP.F16.F32.PACK_AB R5, R43, R42 ;  /* 0x0000002a2b05723e */ /* 0x000fe400000000ff */
[----:B------:R-:W-:Y:S02]  /*6390*/  F2FP.F16.F32.PACK_AB R6, R45, R44 ;  /* 0x0000002c2d06723e */ /* 0x000fe400000000ff */
[----:B------:R-:W-:Y:S02]  /*63a0*/  F2FP.F16.F32.PACK_AB R7, R47, R46 ;  /* 0x0000002e2f07723e */ /* 0x000fe400000000ff */
[----:B------:R-:W-:Y:S02]  /*63b0*/  F2FP.F16.F32.PACK_AB R26, R61, R60 ;  /* 0x0000003c3d1a723e */ /* 0x000fe400000000ff */
[----:B------:R-:W-:Y:S01]  /*63c0*/  F2FP.F16.F32.PACK_AB R27, R63, R62 ;  /* 0x0000003e3f1b723e */ /* 0x000fe200000000ff */
[----:B------:R3:W-:Y:S01]  /*63d0*/  STSM.16.M88.4 [R95], R4 ;  /* 0x000000045f007844 */ /* 0x0007e20000000200 */
[----:B------:R-:W-:-:S02]  /*63e0*/  F2FP.F16.F32.PACK_AB R33, R75, R74 ;  /* 0x0000004a4b21723e */ /* 0x000fc400000000ff */
[----:B------:R-:W-:Y:S01]  /*63f0*/  F2FP.F16.F32.PACK_AB R34, R77, R76 ;  /* 0x0000004c4d22723e */ /* 0x000fe200000000ff */
[----:B------:R4:W-:Y:S01]  /*6400*/  STSM.16.M88.4 [R93], R12 ;  /* 0x0000000c5d007844 */ /* 0x0009e20000000200 */
[----:B------:R-:W-:Y:S02]  /*6410*/  F2FP.F16.F32.PACK_AB R35, R79, R78 ;  /* 0x0000004e4f23723e */ /* 0x000fe400000000ff */
[----:B------:R-:W-:Y:S01]  /*6420*/  ISETP.NE.U32.AND P2, PT, RZ, UR4, PT ;  /* 0x00000004ff007c0c */ /* 0x000fe2000bf45070 */
[----:B------:R4:W-:Y:S01]  /*6430*/  STSM.16.M88.4 [R91], R24 ;  /* 0x000000185b007844 */ /* 0x0009e20000000200 */
[----:B-1----:R-:W-:Y:S02]  /*6440*/  ISETP.NE.U32.AND P0, PT, R98, RZ, PT ;  /* 0x000000ff6200720c */ /* 0x002fe40003f05070 */
[----:B------:R-:W-:Y:S01]  /*6450*/  MOV R44, RZ ;  /* 0x000000ff002c7202 */ /* 0x000fe20000000f00 */
[----:B------:R4:W-:Y:S01]  /*6460*/  STSM.16.M88.4 [R88], R64 ;  /* 0x0000004058007844 */ /* 0x0009e20000000200 */
[----:B------:R-:W-:-:S02]  /*6470*/  ISETP.NE.AND.EX P2, PT, RZ, UR5, PT, P2 ;  /* 0x00000005ff007c0c */ /* 0x000fc4000bf45320 */
[----:B------:R-:W-:Y:S01]  /*6480*/  ISETP.NE.AND.EX P0, PT, R99, RZ, PT, P0 ;  /* 0x000000ff6300720c */ /* 0x000fe20003f05300 */
[----:B------:R4:W-:Y:S04]  /*6490*/  STSM.16.M88.4 [R72], R32 ;  /* 0x0000002048007844 */ /* 0x0009e80000000200 */
[----:B------:R4:W-:Y:S01]  /*64a0*/  STSM.16.M88.4 [R48], R80 ;  /* 0x0000005030007844 */ /* 0x0009e20000000200 */
[----:B------:R-:W-:Y:S05]  /*64b0*/  BAR.SYNC.DEFER_BLOCKING 0x1, 0x100 ;  /* 0x0044000000007b1d */ /* 0x000fea0000010000 */
[----:B---3--:R-:W-:Y:S01]  /*64c0*/  @P2 LEA R4, P3, R18, UR4, 0x2 ;  /* 0x0000000412042c11 */ /* 0x008fe2000f8610ff */
[----:B------:R-:W-:-:S03]  /*64d0*/  ULDC UR4, c[0x0][0xa88] ;  /* 0x0002a20000047ab9 */ /* 0x000fc60000000800 */
[----:B------:R-:W-:Y:S01]  /*64e0*/  @P2 LEA.HI.X R5, R18, UR5, R160, 0x2, P3 ;  /* 0x0000000512052c11 */ /* 0x000fe200098f14a0 */
[----:B------:R-:W-:Y:S01]  /*64f0*/  IMAD.U32 R3, RZ, RZ, UR4 ;  /* 0x00000004ff037e24 */ /* 0x000fe2000f8e00ff */
[----:B------:R4:W5:Y:S01]  /*6500*/  @P0 LDG.E R44, desc[UR56][R30.64] ;  /* 0x000000381e2c0981 */ /* 0x000962000c1e1900 */
[----:B--2---:R-:W-:-:S04]  /*6510*/  ISETP.NE.AND P1, PT, R54, 0x1, PT ;  /* 0x000000013600780c */ /* 0x004fc80003f25270 */
[----:B------:R4:W5:Y:S09]  /*6520*/  @P2 LDG.E R3, desc[UR56][R4.64] ;  /* 0x0000003804032981 */ /* 0x000972000c1e1900 */
[----:B------:R-:W1:Y:S08]  /*6530*/  @P1 LDC R6, c[0x0][0xbec] ;  /* 0x0002fb00ff061b82 */ /* 0x000e700000000800 */
[----:B------:R-:W2:Y:S01]  /*6540*/  @P1 LDC R9, c[0x0][0xbf0] ;  /* 0x0002fc00ff091b82 */ /* 0x000ea20000000800 */
[----:B----4-:R-:W-:Y:S05]  /*6550*/  @P2 BRA `(.L_x_217) ;  /* 0x0000000000102947 */ /* 0x010fea0003800000 */
[----:B------:R-:W-:Y:S05]  /*6560*/  @!P0 BRA `(.L_x_217) ;  /* 0x00000000000c8947 */ /* 0x000fea0003800000 */
[----:B------:R-:W3:Y:S04]  /*6570*/  LDG.E R4, desc[UR56][R30.64] ;  /* 0x000000381e047981 */ /* 0x000ee8000c1e1900 */
[----:B-----5:R-:W3:Y:S02]  /*6580*/  LDG.E R3, desc[UR56][R30.64+0x4] ;  /* 0x000004381e037981 */ /* 0x020ee4000c1e1900 */
[----:B---3--:R-:W-:-:S07]  /*6590*/  IMAD.IADD R3, R3, 0x1, -R4 ;  /* 0x0000000103037824 */ /* 0x008fce00078e0a04 */
.L_x_217:
[----:B------:R-:W-:Y:S01]  /*65a0*/  SHF.R.S32.HI R48, RZ, 0x1f, R22 ;  /* 0x0000001fff307819 */ /* 0x000fe20000011416 */
[----:B------:R-:W-:Y:S01]  /*65b0*/  IMAD R13, R23, 0x80, R166 ;  /* 0x00000080170d7824 */ /* 0x000fe200078e02a6 */
[----:B------:R-:W-:Y:S01]  /*65c0*/  ULDC.64 UR4, c[0x0][0xb90] ;  /* 0x0002e40000047ab9 */ /* 0x000fe20000000a00 */
[----:B-----5:R-:W-:Y:S01]  /*65d0*/  SHF.R.S32.HI R45, RZ, 0x1f, R44 ;  /* 0x0000001fff2d7819 */ /* 0x020fe2000001142c */
[----:B------:R-:W-:Y:S01]  /*65e0*/  IMAD R56, R3, R54, RZ ;  /* 0x0000003603387224 */ /* 0x000fe200078e02ff */
[----:B------:R-:W-:Y:S01]  /*65f0*/  SEL R160, R160, RZ, !P0 ;  /* 0x000000ffa0a07207 */ /* 0x000fe20004000000 */
[----:B------:R-:W-:Y:S01]  /*6600*/  IMAD R5, R48, UR4, RZ ;  /* 0x0000000430057c24 */ /* 0x000fe2000f8e02ff */
[----:B------:R-:W-:Y:S01]  /*6610*/  SEL R55, R18, RZ, !P0 ;  /* 0x000000ff12377207 */ /* 0x000fe20004000000 */
[----:B-1----:R-:W-:-:S04]  /*6620*/  @P1 IMAD.HI.U32 R6, R13, R6, RZ ;  /* 0x000000060d061227 */ /* 0x002fc800078e00ff */
[C---:B------:R-:W-:Y:S02]  /*6630*/  IMAD R11, R22.reuse, UR5, R5 ;  /* 0x00000005160b7c24 */ /* 0x040fe4000f8e0205 */
[----:B------:R-:W-:Y:S01]  /*6640*/  IMAD.MOV.U32 R7, RZ, RZ, R13 ;  /* 0x000000ffff077224 */ /* 0x000fe200078e000d */
[----:B--2---:R-:W-:Y:S01]  /*6650*/  @P1 SHF.R.U32.HI R7, RZ, R9, R6 ;  /* 0x00000009ff071219 */ /* 0x004fe20000011606 */
[----:B------:R-:W-:Y:S01]  /*6660*/  IMAD.WIDE.U32 R4, R22, UR4, R44 ;  /* 0x0000000416047c25 */ /* 0x000fe2000f8e002c */
[----:B------:R-:W-:-:S03]  /*6670*/  ULDC.64 UR4, c[0x0][0xb98] ;  /* 0x0002e60000047ab9 */ /* 0x000fc60000000a00 */
[----:B------:R-:W-:Y:S01]  /*6680*/  IMAD R9, R161, 0x40, R2 ;  /* 0x00000040a1097824 */ /* 0x000fe200078e0202 */
[----:B------:R-:W-:Y:S01]  /*6690*/  IADD3 R5, R5, R11, RZ ;  /* 0x0000000b05057210 */ /* 0x000fe20007ffe0ff */
[----:B------:R-:W-:Y:S02]  /*66a0*/  IMAD.MOV R11, RZ, RZ, -R7 ;  /* 0x000000ffff0b7224 */ /* 0x000fe400078e0a07 */
[----:B------:R-:W-:-:S04]  /*66b0*/  IMAD.WIDE R28, R9, 0x2, R28 ;  /* 0x00000002091c7825 */ /* 0x000fc800078e021c */
[----:B------:R-:W-:Y:S01]  /*66c0*/  IMAD R6, R160, UR4, RZ ;  /* 0x00000004a0067c24 */ /* 0x000fe2000f8e02ff */
[C---:B------:R-:W-:Y:S01]  /*66d0*/  IADD3 R15, P0, R28.reuse, 0x1000, RZ ;  /* 0x000010001c0f7810 */ /* 0x040fe20007f1e0ff */
[----:B------:R-:W-:Y:S01]  /*66e0*/  IMAD.WIDE.U32 R4, R55, UR4, R4 ;  /* 0x0000000437047c25 */ /* 0x000fe2000f8e0004 */
[----:B------:R-:W-:Y:S02]  /*66f0*/  IADD3 R41, P6, R28, 0x4000, RZ ;  /* 0x000040001c297810 */ /* 0x000fe40007fde0ff */
[----:B------:R-:W-:Y:S01]  /*6700*/  LOP3.LUT R12, R15, 0x380, RZ, 0xc0, !PT ;  /* 0x000003800f0c7812 */ /* 0x000fe200078ec0ff */
[----:B------:R-:W-:Y:S01]  /*6710*/  IMAD R9, R54, R11, R13 ;  /* 0x0000000b36097224 */ /* 0x000fe200078e020d */
[----:B------:R-:W-:Y:S01]  /*6720*/  SHF.R.S32.HI R11, RZ, 0x1f, R7 ;  /* 0x0000001fff0b7819 */ /* 0x000fe20000011407 */
[----:B------:R-:W-:Y:S01]  /*6730*/  IMAD R8, R55, UR5, R6 ;  /* 0x0000000537087c24 */ /* 0x000fe2000f8e0206 */
[----:B------:R-:W-:Y:S01]  /*6740*/  IADD3 R4, P2, R7, R4, RZ ;  /* 0x0000000407047210 */ /* 0x000fe20007f5e0ff */
[----:B------:R-:W-:Y:S01]  /*6750*/  ULDC.64 UR4, c[0x0][0xb88] ;  /* 0x0002e20000047ab9 */ /* 0x000fe20000000a00 */
[----:B------:R-:W-:-:S02]  /*6760*/  IADD3 R13, P3, R28, 0x2000, RZ ;  /* 0x000020001c0d7810 */ /* 0x000fc40007f7e0ff */
[----:B------:R-:W-:Y:S02]  /*6770*/  SHF.R.S32.HI R6, RZ, 0x1f, R9 ;  /* 0x0000001fff067819 */ /* 0x000fe40000011409 */
[----:B------:R-:W-:Y:S02]  /*6780*/  IADD3.X R5, R11, R5, R8, P2, !PT ;  /* 0x000000050b057210 */ /* 0x000fe400017fe408 */
[----:B------:R-:W-:Y:S01]  /*6790*/  LOP3.LUT R7, R13, 0x380, RZ, 0xc0, !PT ;  /* 0x000003800d077812 */ /* 0x000fe200078ec0ff */
[----:B------:R-:W-:Y:S01]  /*67a0*/  IMAD R8, R6, UR4, RZ ;  /* 0x0000000406087c24 */ /* 0x000fe2000f8e02ff */
[----:B------:R-:W-:Y:S01]  /*67b0*/  SHF.R.U64 R12, R12, 0x3, RZ ;  /* 0x000000030c0c7819 */ /* 0x000fe200000012ff */
[----:B------:R-:W-:Y:S01]  /*67c0*/  IMAD.WIDE.U32 R4, R9, UR4, R4 ;  /* 0x0000000409047c25 */ /* 0x000fe2000f8e0004 */
[----:B------:R-:W-:Y:S02]  /*67d0*/  SHF.R.U64 R6, R7, 0x3, RZ ;  /* 0x0000000307067819 */ /* 0x000fe400000012ff */
[----:B------:R-:W-:Y:S01]  /*67e0*/  LOP3.LUT R12, R12, R15, RZ, 0x3c, !PT ;  /* 0x0000000f0c0c7212 */ /* 0x000fe200078e3cff */
[----:B------:R-:W-:Y:S01]  /*67f0*/  IMAD R7, R9, UR5, R8 ;  /* 0x0000000509077c24 */ /* 0x000fe2000f8e0208 */
[----:B------:R-:W-:Y:S01]  /*6800*/  ULDC.64 UR4, c[0x0][0xb50] ;  /* 0x0002d40000047ab9 */ /* 0x000fe20000000a00 */
[----:B------:R-:W-:Y:S01]  /*6810*/  IADD3 R9, P2, R28, 0x3000, RZ ;  /* 0x000030001c097810 */ /* 0x000fe20007f5e0ff */
[----:B------:R-:W-:Y:S01]  /*6820*/  IMAD R15, R23, 0x80, R165 ;  /* 0x00000080170f7824 */ /* 0x000fe200078e02a5 */
[----:B------:R-:W-:Y:S01]  /*6830*/  LEA R11, P4, R4, UR4, 0x2 ;  /* 0x00000004040b7c11 */ /* 0x000fe2000f8810ff */
[----:B------:R-:W-:Y:S01]  /*6840*/  IMAD.IADD R5, R5, 0x1, R7 ;  /* 0x0000000105057824 */ /* 0x000fe200078e0207 */
[----:B------:R-:W-:-:S02]  /*6850*/  LOP3.LUT R8, R9, 0x380, RZ, 0xc0, !PT ;  /* 0x0000038009087812 */ /* 0x000fc400078ec0ff */
[----:B------:R-:W-:Y:S01]  /*6860*/  LOP3.LUT R6, R6, R13, RZ, 0x3c, !PT ;  /* 0x0000000d06067212 */ /* 0x000fe200078e3cff */
[----:B------:R-:W-:Y:S01]  /*6870*/  SHFL.IDX PT, R46, R11, RZ, 0x1c1f ;  /* 0x001c1fff0b2e7589 */ /* 0x000fe200000e0000 */
[----:B------:R-:W-:Y:S01]  /*6880*/  LEA.HI.X R5, R4, UR5, R5, 0x2, P4 ;  /* 0x0000000504057c11 */ /* 0x000fe2000a0f1405 */
[--C-:B------:R-:W-:Y:S01]  /*6890*/  IMAD.X R13, RZ, RZ, R29.reuse, P0 ;  /* 0x000000ffff0d7224 */ /* 0x100fe200000e061d */
[----:B------:R-:W-:Y:S01]  /*68a0*/  SHF.R.U64 R8, R8, 0x3, RZ ;  /* 0x0000000308087819 */ /* 0x000fe200000012ff */
[----:B------:R-:W-:Y:S01]  /*68b0*/  SHFL.IDX PT, R52, R11, 0x1, 0x1c1f ;  /* 0x003c1f000b347f89 */ /* 0x000fe200000e0000 */
[----:B------:R-:W-:Y:S01]  /*68c0*/  LOP3.LUT P0, RZ, R163, 0x3, RZ, 0xc0, !PT ;  /* 0x00000003a3ff7812 */ /* 0x000fe2000780c0ff */
[C---:B------:R-:W-:Y:S01]  /*68d0*/  VIADD R4, R15.reuse, 0x8 ;  /* 0x000000080f047836 */ /* 0x040fe20000000000 */
[----:B------:R-:W-:Y:S01]  /*68e0*/  LOP3.LUT R8, R8, R9, RZ, 0x3c, !PT ;  /* 0x0000000908087212 */ /* 0x000fe200078e3cff */
[----:B------:R-:W1:Y:S01]  /*68f0*/  SHFL.IDX PT, R47, R5, RZ, 0x1c1f ;  /* 0x001c1fff052f7589 */ /* 0x000e6200000e0000 */
[----:B------:R-:W-:Y:S01]  /*6900*/  IMAD.X R9, RZ, RZ, R29, P2 ;  /* 0x000000ffff097224 */ /* 0x000fe200010e061d */
[----:B------:R-:W-:Y:S01]  /*6910*/  ISETP.GE.OR P2, PT, R15, R56, P0 ;  /* 0x000000380f00720c */ /* 0x000fe20000746670 */
[----:B------:R-:W-:Y:S01]  /*6920*/  ULDC.64 UR4, c[0x0][0xaa0] ;  /* 0x0002a80000047ab9 */ /* 0x000fe20000000a00 */
[----:B------:R-:W2:Y:S01]  /*6930*/  SHFL.IDX PT, R53, R5, 0x1, 0x1c1f ;  /* 0x003c1f0005357f89 */ /* 0x000ea200000e0000 */
[----:B------:R-:W-:-:S02]  /*6940*/  IADD3.X R7, RZ, R29, RZ, P3, !PT ;  /* 0x0000001dff077210 */ /* 0x000fc40001ffe4ff */
[----:B------:R-:W-:Y:S02]  /*6950*/  IADD3 R10, P3, R28, 0x7000, RZ ;  /* 0x000070001c0a7810 */ /* 0x000fe40007f7e0ff */
[----:B------:R-:W-:Y:S02]  /*6960*/  ISETP.GE.OR P0, PT, R4, R56, P0 ;  /* 0x000000380400720c */ /* 0x000fe40000706670 */
[----:B------:R-:W-:Y:S01]  /*6970*/  LOP3.LUT R3, R10, 0x380, RZ, 0xc0, !PT ;  /* 0x000003800a037812 */ /* 0x000fe200078ec0ff */
[----:B------:R-:W-:Y:S01]  /*6980*/  IMAD R18, R19, 0x20, R161 ;  /* 0x0000002013127824 */ /* 0x000fe200078e02a1 */
[C---:B------:R-:W-:Y:S01]  /*6990*/  IADD3 R37, P5, R28.reuse, 0x5000, RZ ;  /* 0x000050001c257810 */ /* 0x040fe20007fbe0ff */
[----:B------:R-:W-:Y:S01]  /*69a0*/  IMAD.X R31, RZ, RZ, R29, P3 ;  /* 0x000000ffff1f7224 */ /* 0x000fe200018e061d */
[----:B------:R-:W-:Y:S02]  /*69b0*/  SHF.R.U64 R3, R3, 0x3, RZ ;  /* 0x0000000303037819 */ /* 0x000fe400000012ff */
[----:B------:R-:W-:-:S02]  /*69c0*/  IADD3 R33, P4, R28, 0x6000, RZ ;  /* 0x000060001c217810 */ /* 0x000fc40007f9e0ff */
[----:B------:R-:W-:Y:S02]  /*69d0*/  LOP3.LUT R30, R3, R10, RZ, 0x3c, !PT ;  /* 0x0000000a031e7212 */ /* 0x000fe400078e3cff */
[----:B------:R-:W-:Y:S02]  /*69e0*/  LOP3.LUT R40, R41, 0x380, RZ, 0xc0, !PT ;  /* 0x0000038029287812 */ /* 0x000fe400078ec0ff */
[----:B------:R-:W-:Y:S01]  /*69f0*/  LOP3.LUT R25, R28, 0x380, RZ, 0xc0, !PT ;  /* 0x000003801c197812 */ /* 0x000fe200078ec0ff */
[----:B-1----:R1:W-:Y:S01]  /*6a00*/  @!P2 ST.E desc[UR56][R46.64], R20 ;  /* 0x000000142e00a985 */ /* 0x0023e2000c101938 */
[----:B------:R-:W-:Y:S01]  /*6a10*/  IMAD R3, R45, UR4, RZ ;  /* 0x000000042d037c24 */ /* 0x000fe2000f8e02ff */
[----:B------:R-:W-:Y:S01]  /*6a20*/  LOP3.LUT R36, R37, 0x380, RZ, 0xc0, !PT ;  /* 0x0000038025247812 */ /* 0x000fe200078ec0ff */
[----:B------:R-:W3:Y:S01]  /*6a30*/  @P1 LDC R45, c[0x0][0xbf0] ;  /* 0x0002fc00ff2d1b82 */ /* 0x000ee20000000800 */
[----:B--2---:R2:W-:Y:S01]  /*6a40*/  @!P0 ST.E desc[UR56][R52.64], R21 ;  /* 0x0000001534008985 */ /* 0x0045e2000c101938 */
[----:B------:R-:W-:-:S02]  /*6a50*/  LOP3.LUT R32, R33, 0x380, RZ, 0xc0, !PT ;  /* 0x0000038021207812 */ /* 0x000fc400078ec0ff */
[----:B------:R-:W-:Y:S02]  /*6a60*/  SHF.R.U64 R40, R40, 0x3, RZ ;  /* 0x0000000328287819 */ /* 0x000fe400000012ff */
[----:B------:R-:W-:Y:S02]  /*6a70*/  SHF.R.U64 R25, R25, 0x3, RZ ;  /* 0x0000000319197819 */ /* 0x000fe400000012ff */
[----:B-1----:R-:W1:Y:S01]  /*6a80*/  @P1 LDC R47, c[0x0][0xbec] ;  /* 0x0002fb00ff2f1b82 */ /* 0x002e620000000800 */
[----:B------:R-:W-:Y:S01]  /*6a90*/  IMAD R3, R44, UR5, R3 ;  /* 0x000000052c037c24 */ /* 0x000fe2000f8e0203 */
[----:B------:R-:W-:Y:S01]  /*6aa0*/  SHF.R.U64 R36, R36, 0x3, RZ ;  /* 0x0000000324247819 */ /* 0x000fe200000012ff */
[----:B------:R-:W5:Y:S01]  /*6ab0*/  LD.E.128 R12, desc[UR56][R12.64] ;  /* 0x000000380c0c7980 */ /* 0x000f62000c101d00 */
[----:B--2---:R-:W-:Y:S01]  /*6ac0*/  IMAD.WIDE.U32 R20, R44, UR4, RZ ;  /* 0x000000042c147c25 */ /* 0x004fe2000f8e00ff */
[----:B------:R-:W-:Y:S01]  /*6ad0*/  ULDC.64 UR4, c[0x0][0xae8] ;  /* 0x0002ba0000047ab9 */ /* 0x000fe20000000a00 */
[----:B------:R-:W-:Y:S01]  /*6ae0*/  SHF.R.U64 R32, R32, 0x3, RZ ;  /* 0x0000000320207819 */ /* 0x000fe200000012ff */
[----:B------:R-:W5:Y:S01]  /*6af0*/  LD.E.128 R4, desc[UR56][R6.64] ;  /* 0x0000003806047980 */ /* 0x000f62000c101d00 */
[----:B------:R-:W-:Y:S01]  /*6b00*/  IMAD.IADD R21, R21, 0x1, R3 ;  /* 0x0000000115157824 */ /* 0x000fe200078e0203 */
[----:B------:R-:W-:Y:S01]  /*6b10*/  LOP3.LUT R40, R40, R41, RZ, 0x3c, !PT ;  /* 0x0000002928287212 */ /* 0x000fe200078e3cff */
[----:B------:R-:W-:Y:S01]  /*6b20*/  IMAD R3, R48, UR4, RZ ;  /* 0x0000000430037c24 */ /* 0x000fe2000f8e02ff */
[----:B------:R-:W-:Y:S01]  /*6b30*/  LOP3.LUT R36, R36, R37, RZ, 0x3c, !PT ;  /* 0x0000002524247212 */ /* 0x000fe200078e3cff */
[----:B------:R-:W-:Y:S01]  /*6b40*/  IMAD R44, R23, 0x80, R18 ;  /* 0x00000080172c7824 */ /* 0x000fe200078e0212 */
[----:B------:R-:W-:Y:S01]  /*6b50*/  LOP3.LUT R32, R32, R33, RZ, 0x3c, !PT ;  /* 0x0000002120207212 */ /* 0x000fe200078e3cff */
[C---:B------:R-:W-:Y:S01]  /*6b60*/  IMAD R3, R22.reuse, UR5, R3 ;  /* 0x0000000516037c24 */ /* 0x040fe2000f8e0203 */
[----:B------:R-:W-:Y:S01]  /*6b70*/  LOP3.LUT R24, R25, R28, RZ, 0x3c, !PT ;  /* 0x0000001c19187212 */ /* 0x000fe200078e3cff */
[----:B------:R-:W-:Y:S01]  /*6b80*/  IMAD.WIDE.U32 R20, R22, UR4, R20 ;  /* 0x0000000416147c25 */ /* 0x000fe2000f8e0014 */
[----:B------:R-:W-:Y:S01]  /*6b90*/  ULDC.64 UR4, c[0x0][0xaf0] ;  /* 0x0002bc0000047ab9 */ /* 0x000fe20000000a00 */
[----:B------:R-:W-:Y:S01]  /*6ba0*/  MOV R25, R29 ;  /* 0x0000001d00197202 */ /* 0x000fe20000000f00 */
[----:B------:R-:W5:Y:S01]  /*6bb0*/  LD.E.128 R8, desc[UR56][R8.64] ;  /* 0x0000003808087980 */ /* 0x000f62000c101d00 */
[----:B------:R-:W-:-:S02]  /*6bc0*/  IMAD.IADD R21, R21, 0x1, R3 ;  /* 0x0000000115157824 */ /* 0x000fc400078e0203 */
[----:B------:R-:W-:Y:S02]  /*6bd0*/  IMAD.X R41, RZ, RZ, R29, P6 ;  /* 0x000000ffff297224 */ /* 0x000fe400030e061d */
[----:B-1----:R-:W-:Y:S01]  /*6be0*/  @P1 IMAD.HI.U32 R18, R44, R47, RZ ;  /* 0x0000002f2c121227 */ /* 0x002fe200078e00ff */
[----:B------:R-:W5:Y:S03]  /*6bf0*/  LD.E.128 R24, desc[UR56][R24.64] ;  /* 0x0000003818187980 */ /* 0x000f66000c101d00 */
[----:B------:R-:W-:Y:S01]  /*6c00*/  IMAD.MOV.U32 R3, RZ, RZ, R44 ;  /* 0x000000ffff037224 */ /* 0x000fe200078e002c */
[----:B---3--:R-:W-:Y:S01]  /*6c10*/  @P1 SHF.R.U32.HI R3, RZ, R45, R18 ;  /* 0x0000002dff031219 */ /* 0x008fe20000011612 */
[----:B------:R-:W-:Y:S01]  /*6c20*/  IMAD R22, R160, UR4, RZ ;  /* 0x00000004a0167c24 */ /* 0x000fe2000f8e02ff */
[----:B------:R-:W5:Y:S01]  /*6c30*/  LD.E.128 R40, desc[UR56][R40.64] ;  /* 0x0000003828287980 */ /* 0x000f62000c101d00 */
[----:B------:R-:W-:Y:S01]  /*6c40*/  IMAD.WIDE.U32 R20, R55, UR4, R20 ;  /* 0x0000000437147c25 */ /* 0x000fe2000f8e0014 */
[----:B------:R-:W-:-:S02]  /*6c50*/  SHF.R.S32.HI R18, RZ, 0x1f, R3 ;  /* 0x0000001fff127819 */ /* 0x000fc40000011403 */
[----:B------:R-:W-:Y:S01]  /*6c60*/  IADD3 R47, -R3, RZ, RZ ;  /* 0x000000ff032f7210 */ /* 0x000fe20007ffe1ff */
[----:B------:R-:W-:Y:S01]  /*6c70*/  IMAD R45, R55, UR5, R22 ;  /* 0x00000005372d7c24 */ /* 0x000fe2000f8e0216 */
[----:B------:R-:W-:Y:S01]  /*6c80*/  ULDC.64 UR4, c[0x0][0xae0] ;  /* 0x0002b80000047ab9 */ /* 0x000fe20000000a00 */
[--C-:B------:R-:W-:Y:S02]  /*6c90*/  IMAD.X R37, RZ, RZ, R29.reuse, P5 ;  /* 0x000000ffff257224 */ /* 0x100fe400028e061d */
[----:B------:R-:W-:Y:S02]  /*6ca0*/  IMAD.X R33, RZ, RZ, R29, P4 ;  /* 0x000000ffff217224 */ /* 0x000fe400020e061d */
[----:B------:R-:W-:Y:S01]  /*6cb0*/  IMAD.IADD R21, R21, 0x1, R45 ;  /* 0x0000000115157824 */ /* 0x000fe200078e022d */
[----:B------:R-:W5:Y:S01]  /*6cc0*/  LD.E.128 R28, desc[UR56][R30.64] ;  /* 0x000000381e1c7980 */ /* 0x000f62000c101d00 */
[----:B------:R-:W-:Y:S02]  /*6cd0*/  IMAD R18, R18, UR4, RZ ;  /* 0x0000000412127c24 */ /* 0x000fe4000f8e02ff */
[----:B------:R-:W-:Y:S01]  /*6ce0*/  IMAD R45, R54, R47, R44 ;  /* 0x0000002f362d7224 */ /* 0x000fe200078e022c */
[----:B------:R-:W5:Y:S01]  /*6cf0*/  LD.E.128 R36, desc[UR56][R36.64] ;  /* 0x0000003824247980 */ /* 0x000f62000c101d00 */
[----:B------:R-:W-:-:S03]  /*6d00*/  IMAD R47, R3, UR5, R18 ;  /* 0x00000005032f7c24 */ /* 0x000fc6000f8e0212 */
[----:B------:R-:W5:Y:S01]  /*6d10*/  LD.E.128 R32, desc[UR56][R32.64] ;  /* 0x0000003820207980 */ /* 0x000f62000c101d00 */
[----:B------:R-:W-:Y:S01]  /*6d20*/  IMAD.WIDE.U32 R20, R3, UR4, R20 ;  /* 0x0000000403147c25 */ /* 0x000fe2000f8e0014 */
[----:B------:R-:W-:Y:S01]  /*6d30*/  SHF.R.S32.HI R3, RZ, 0x1f, R45 ;  /* 0x0000001fff037819 */ /* 0x000fe2000001142d */
[----:B------:R-:W-:Y:S01]  /*6d40*/  ULDC.64 UR4, c[0x0][0xad8] ;  /* 0x0002b60000047ab9 */ /* 0x000fe20000000a00 */
[----:B------:R-:W-:Y:S01]  /*6d50*/  @!PT LDS RZ, [RZ] ;  /* 0x00000000fffff984 */ /* 0x000fe20000000800 */
[----:B------:R-:W-:Y:S01]  /*6d60*/  @!PT LDS RZ, [RZ] ;  /* 0x00000000fffff984 */ /* 0x000fe20000000800 */
[----:B------:R-:W-:Y:S01]  /*6d70*/  @!PT LDS RZ, [RZ] ;  /* 0x00000000fffff984 */ /* 0x000fe20000000800 */
[----:B------:R-:W-:Y:S01]  /*6d80*/  @!PT LDS RZ, [RZ] ;  /* 0x00000000fffff984 */ /* 0x000fe20000000800 */
[----:B------:R1:W-:Y:S06]  /*6d90*/  MEMBAR.ALL.CTA ;  /* 0x0000000000007992 */ /* 0x0003ec0000008000 */
[----:B-1----:R-:W1:Y:S01]  /*6da0*/  FENCE.VIEW.ASYNC.S ;  /* 0x00000000000073c6 */ /* 0x002e620000000000 */
[----:B------:R-:W-:-:S02]  /*6db0*/  IMAD R53, R23, 0x80, R161 ;  /* 0x0000008017357824 */ /* 0x000fc400078e02a1 */
[----:B------:R-:W-:Y:S02]  /*6dc0*/  IMAD.IADD R21, R21, 0x1, R47 ;  /* 0x0000000115157824 */ /* 0x000fe400078e022f */
[----:B------:R-:W-:Y:S02]  /*6dd0*/  IMAD R18, R3, UR4, RZ ;  /* 0x0000000403127c24 */ /* 0x000fe4000f8e02ff */
[----:B------:R-:W-:Y:S02]  /*6de0*/  VIADD R3, R53, 0x20 ;  /* 0x0000002035037836 */ /* 0x000fe40000000000 */
[C---:B------:R-:W-:Y:S02]  /*6df0*/  IMAD R23, R45.reuse, UR5, R18 ;  /* 0x000000052d177c24 */ /* 0x040fe4000f8e0212 */
[----:B------:R-:W-:Y:S01]  /*6e00*/  IMAD.WIDE.U32 R20, R45, UR4, R20 ;  /* 0x000000042d147c25 */ /* 0x000fe2000f8e0014 */
[-C--:B------:R-:W-:Y:S01]  /*6e10*/  ISETP.GE.AND P2, PT, R53, R56.reuse, PT ;  /* 0x000000383500720c */ /* 0x080fe20003f46270 */
[----:B------:R-:W-:Y:S01]  /*6e20*/  ULDC.64 UR4, c[0x0][0xa80] ;  /* 0x0002a00000047ab9 */ /* 0x000fe20000000a00 */
[----:B------:R-:W-:Y:S01]  /*6e30*/  ISETP.GE.AND P0, PT, R3, R56, PT ;  /* 0x000000380300720c */ /* 0x000fe20003f06270 */
[----:B0-----:R-:W-:Y:S01]  /*6e40*/  VIADD R0, R0, 0x2a820 ;  /* 0x0002a82000007836 */ /* 0x001fe20000000000 */
[----:B------:R-:W-:Y:S01]  /*6e50*/  IADD3 R3, R53, 0x40, RZ ;  /* 0x0000004035037810 */ /* 0x000fe20007ffe0ff */
[----:B------:R-:W-:Y:S01]  /*6e60*/  IMAD.IADD R21, R21, 0x1, R23 ;  /* 0x0000000115157824 */ /* 0x000fe200078e0217 */
[----:B------:R-:W-:-:S02]  /*6e70*/  LEA R18, P3, R20, UR4, 0x1 ;  /* 0x0000000414127c11 */ /* 0x000fc4000f8608ff */
[----:B------:R-:W-:Y:S02]  /*6e80*/  ISETP.GE.AND P1, PT, R3, R56, PT ;  /* 0x000000380300720c */ /* 0x000fe40003f26270 */
[----:B------:R-:W-:Y:S02]  /*6e90*/  PRMT R0, RZ, 0x654, R0 ;  /* 0x00000654ff007816 */ /* 0x000fe40000000000 */
[----:B------:R-:W-:Y:S01]  /*6ea0*/  LEA.HI.X R3, R20, UR5, R21, 0x1, P3 ;  /* 0x0000000514037c11 */ /* 0x000fe200098f0c15 */
[----:B-1----:R0:W1:Y:S01]  /*6eb0*/  SHFL.IDX PT, R22, R18, RZ, 0x181f ;  /* 0x00181fff12167589 */ /* 0x00206200000e0000 */
[----:B------:R2:W-:Y:S01]  /*6ec0*/  SYNCS.ARRIVE.TRANS64.RED.A1T0 RZ, [R0+URZ], RZ ;  /* 0x000000ff00ff79a7 */ /* 0x0005e2000810043f */
[----:B------:R-:W-:Y:S02]  /*6ed0*/  BSSY B1, `(.L_x_218) ;  /* 0x000000c000017945 */ /* 0x000fe40003800000 */
[----:B--2---:R0:W2:Y:S02]  /*6ee0*/  SHFL.IDX PT, R0, R3, RZ, 0x181f ;  /* 0x00181fff03007589 */ /* 0x0040a400000e0000 */
[----:B------:R-:W-:Y:S05]  /*6ef0*/  @P2 BRA `(.L_x_219) ;  /* 0x0000000000242947 */ /* 0x000fea0003800000 */
[----:B------:R-:W-:Y:S02]  /*6f00*/  ULDC UR4, c[0x0][0xac8] ;  /* 0x0002b20000047ab9 */ /* 0x000fe40000000800 */
[----:B------:R-:W-:Y:S02]  /*6f10*/  ISETP.GE.AND P2, PT, R2, UR4, PT ;  /* 0x0000000402007c0c */ /* 0x000fe4000bf46270 */
[----:B------:R-:W-:-:S11]  /*6f20*/  ISETP.GE.AND P3, PT, R17, UR4, PT ;  /* 0x0000000411007c0c */ /* 0x000fd6000bf66270 */
[CC--:B-1----:R-:W-:Y:S02]  /*6f30*/  @!P2 LEA R20, P4, R2.reuse, R22.reuse, 0x1 ;  /* 0x000000160214a211 */ /* 0x0c2fe400078808ff */
[C---:B------:R-:W-:Y:S02]  /*6f40*/  @!P3 LEA R22, P5, R17.reuse, R22, 0x1 ;  /* 0x000000161116b211 */ /* 0x040fe400078a08ff */
[-C--:B--2---:R-:W-:Y:S02]  /*6f50*/  @!P2 LEA.HI.X R21, R2, R0.reuse, R170, 0x1, P4 ;  /* 0x000000000215a211 */ /* 0x084fe400020f0caa */
[----:B------:R-:W-:-:S03]  /*6f60*/  @!P3 LEA.HI.X R23, R17, R0, R169, 0x1, P5 ;  /* 0x000000001117b211 */ /* 0x000fc600028f0ca9 */
[----:B-----5:R3:W-:Y:S04]  /*6f70*/  @!P2 ST.E.128 desc[UR56][R20.64], R24 ;  /* 0x000000181400a985 */ /* 0x0207e8000c101d38 */
[----:B------:R3:W-:Y:S02]  /*6f80*/  @!P3 ST.E.128 desc[UR56][R22.64], R40 ;  /* 0x000000281600b985 */ /* 0x0007e4000c101d38 */
.L_x_219:
[----:B------:R-:W-:Y:S05]  /*6f90*/  BSYNC B1 ;  /* 0x0000000000017941 */ /* 0x000fea0003800000 */
.L_x_218:
[----:B--2---:R2:W4:Y:S01]  /*6fa0*/  SHFL.IDX PT, R0, R3, 0x1, 0x181f ;  /* 0x00381f0003007f89 */ /* 0x00452200000e0000 */
[----:B------:R-:W-:Y:S03]  /*6fb0*/  BSSY B1, `(.L_x_220) ;  /* 0x000000c000017945 */ /* 0x000fe60003800000 */
[----:B-1-3--:R2:W1:Y:S01]  /*6fc0*/  SHFL.IDX PT, R22, R18, 0x1, 0x181f ;  /* 0x00381f0012167f89 */ /* 0x00a46200000e0000 */
[----:B------:R-:W-:Y:S05]  /*6fd0*/  @P0 BRA `(.L_x_221) ;  /* 0x0000000000240947 */ /* 0x000fea0003800000 */
[----:B------:R-:W-:Y:S02]  /*6fe0*/  ULDC UR4, c[0x0][0xac8] ;  /* 0x0002b20000047ab9 */ /* 0x000fe40000000800 */
[----:B------:R-:W-:Y:S02]  /*6ff0*/  ISETP.GE.AND P3, PT, R2, UR4, PT ;  /* 0x0000000402007c0c */ /* 0x000fe4000bf66270 */
[----:B------:R-:W-:-:S11]  /*7000*/  ISETP.GE.AND P4, PT, R17, UR4, PT ;  /* 0x0000000411007c0c */ /* 0x000fd6000bf86270 */
[CC--:B-1----:R-:W-:Y:S02]  /*7010*/  @!P3 LEA R20, P0, R2.reuse, R22.reuse, 0x1 ;  /* 0x000000160214b211 */ /* 0x0c2fe400078008ff */
[C---:B------:R-:W-:Y:S02]  /*7020*/  @!P4 LEA R22, P2, R17.reuse, R22, 0x1 ;  /* 0x000000161116c211 */ /* 0x040fe400078408ff */
[-C--:B----4-:R-:W-:Y:S02]  /*7030*/  @!P3 LEA.HI.X R21, R2, R0.reuse, R170, 0x1, P0 ;  /* 0x000000000215b211 */ /* 0x090fe400000f0caa */
[----:B------:R-:W-:-:S03]  /*7040*/  @!P4 LEA.HI.X R23, R17, R0, R169, 0x1, P2 ;  /* 0x000000001117c211 */ /* 0x000fc600010f0ca9 */
[----:B-----5:R3:W-:Y:S04]  /*7050*/  @!P3 ST.E.128 desc[UR56][R20.64], R12 ;  /* 0x0000000c1400b985 */ /* 0x0207e8000c101d38 */
[----:B------:R3:W-:Y:S02]  /*7060*/  @!P4 ST.E.128 desc[UR56][R22.64], R36 ;  /* 0x000000241600c985 */ /* 0x0007e4000c101d38 */
.L_x_221:
[----:B------:R-:W-:Y:S05]  /*7070*/  BSYNC B1 ;  /* 0x0000000000017941 */ /* 0x000fea0003800000 */
.L_x_220:
[----:B----4-:R4:W0:Y:S01]  /*7080*/  SHFL.IDX PT, R0, R3, 0x2, 0x181f ;  /* 0x00581f0003007f89 */ /* 0x01082200000e0000 */
[----:B------:R-:W-:Y:S03]  /*7090*/  BSSY B1, `(.L_x_222) ;  /* 0x000000c000017945 */ /* 0x000fe60003800000 */
[----:B---3-5:R4:W3:Y:S01]  /*70a0*/  SHFL.IDX PT, R14, R18, 0x2, 0x181f ;  /* 0x00581f00120e7f89 */ /* 0x0288e200000e0000 */
[----:B------:R-:W-:Y:S05]  /*70b0*/  @P1 BRA `(.L_x_223) ;  /* 0x0000000000241947 */ /* 0x000fea0003800000 */
[----:B------:R-:W-:Y:S02]  /*70c0*/  ULDC UR4, c[0x0][0xac8] ;  /* 0x0002b20000047ab9 */ /* 0x000fe40000000800 */
[----:B------:R-:W-:Y:S02]  /*70d0*/  ISETP.GE.AND P2, PT, R2, UR4, PT ;  /* 0x0000000402007c0c */ /* 0x000fe4000bf46270 */
[----:B------:R-:W-:-:S11]  /*70e0*/  ISETP.GE.AND P3, PT, R17, UR4, PT ;  /* 0x0000000411007c0c */ /* 0x000fd6000bf66270 */
[CC--:B---3--:R-:W-:Y:S02]  /*70f0*/  @!P2 LEA R12, P0, R2.reuse, R14.reuse, 0x1 ;  /* 0x0000000e020ca211 */ /* 0x0c8fe400078008ff */
[C---:B------:R-:W-:Y:S02]  /*7100*/  @!P3 LEA R14, P1, R17.reuse, R14, 0x1 ;  /* 0x0000000e110eb211 */ /* 0x040fe400078208ff */
[-C--:B0-----:R-:W-:Y:S02]  /*7110*/  @!P2 LEA.HI.X R13, R2, R0.reuse, R170, 0x1, P0 ;  /* 0x00000000020da211 */ /* 0x081fe400000f0caa */
[----:B------:R-:W-:-:S03]  /*7120*/  @!P3 LEA.HI.X R15, R17, R0, R169, 0x1, P1 ;  /* 0x00000000110fb211 */ /* 0x000fc600008f0ca9 */
[----:B------:R0:W-:Y:S04]  /*7130*/  @!P2 ST.E.128 desc[UR56][R12.64], R4 ;  /* 0x000000040c00a985 */ /* 0x0001e8000c101d38 */
[----:B------:R0:W-:Y:S02]  /*7140*/  @!P3 ST.E.128 desc[UR56][R14.64], R32 ;  /* 0x000000200e00b985 */ /* 0x0001e4000c101d38 */
.L_x_223:
[----:B------:R-:W-:Y:S05]  /*7150*/  BSYNC B1 ;  /* 0x0000000000017941 */ /* 0x000fea0003800000 */
.L_x_222:
[----:B0-----:R-:W-:Y:S01]  /*7160*/  VIADD R0, R53, 0x60 ;  /* 0x0000006035007836 */ /* 0x001fe20000000000 */
[----:B--2-4-:R-:W0:Y:S04]  /*7170*/  SHFL.IDX PT, R3, R3, 0x3, 0x181f ;  /* 0x00781f0003037f89 */ /* 0x014e2800000e0000 */
[----:B------:R-:W-:Y:S01]  /*7180*/  ISETP.GE.AND P0, PT, R0, R56, PT ;  /* 0x000000380000720c */ /* 0x000fe20003f06270 */
[----:B------:R-:W2:-:S12]  /*7190*/  SHFL.IDX PT, R18, R18, 0x3, 0x181f ;  /* 0x00781f0012127f89 */ /* 0x000e9800000e0000 */
[----:B------:R-:W-:Y:S05]  /*71a0*/  @P0 BRA `(.L_x_224) ;  /* 0x0000000800e40947 */ /* 0x000fea0003800000 */
[----:B------:R-:W-:Y:S02]  /*71b0*/  ULDC UR4, c[0x0][0xac8] ;  /* 0x0002b20000047ab9 */ /* 0x000fe40000000800 */
[----:B------:R-:W-:-:S13]  /*71c0*/  ISETP.GE.AND P1, PT, R2, UR4, PT ;  /* 0x0000000402007c0c */ /* 0x000fda000bf26270 */
[----:B--2---:R-:W-:-:S04]  /*71d0*/  @!P1 LEA R4, P0, R2, R18, 0x1 ;  /* 0x0000001202049211 */ /* 0x004fc800078008ff */
[----:B0-----:R-:W-:Y:S02]  /*71e0*/  @!P1 LEA.HI.X R5, R2, R3, R170, 0x1, P0 ;  /* 0x0000000302059211 */ /* 0x001fe400000f0caa */
[----:B------:R-:W-:-:S03]  /*71f0*/  ISETP.GE.AND P0, PT, R17, UR4, PT ;  /* 0x0000000411007c0c */ /* 0x000fc6000bf06270 */
[----:B------:R0:W-:Y:S10]  /*7200*/  @!P1 ST.E.128 desc[UR56][R4.64], R8 ;  /* 0x0000000804009985 */ /* 0x0001f4000c101d38 */
[----:B------:R-:W-:Y:S05]  /*7210*/  @P0 BRA `(.L_x_224) ;  /* 0x0000000800c80947 */ /* 0x000fea0003800000 */
[----:B0-----:R-:W-:-:S04]  /*7220*/  LEA R4, P0, R17, R18, 0x1 ;  /* 0x0000001211047211 */ /* 0x001fc800078008ff */
[----:B------:R-:W-:-:S05]  /*7230*/  LEA.HI.X R5, R17, R3, R169, 0x1, P0 ;  /* 0x0000000311057211 */ /* 0x000fca00000f0ca9 */
[----:B------:R0:W-:Y:S01]  /*7240*/  ST.E.128 desc[UR56][R4.64], R28 ;  /* 0x0000001c04007985 */ /* 0x0001e2000c101d38 */
[----:B------:R-:W-:Y:S05]  /*7250*/  BRA `(.L_x_224) ;  /* 0x0000000800b87947 */ /* 0x000fea0003800000 */
.L_x_216:
[----:B------:R-:W2:Y:S01]  /*7260*/  LDC.64 R6, c[0x0][0xc00] ;  /* 0x00030000ff067b82 */ /* 0x000ea20000000a00 */
[C---:B------:R-:W-:Y:S01]  /*7270*/  IMAD.SHL.U32 R5, R18.reuse, 0x4, RZ ;  /* 0x0000000412057824 */ /* 0x040fe200078e00ff */
[----:B0-----:R-:W-:Y:S01]  /*7280*/  SHF.L.U64.HI R0, R18, 0x2, R160 ;  /* 0x0000000212007819 */ /* 0x001fe200000102a0 */
[----:B------:R-:W-:Y:S01]  /*7290*/  ULDC.64 UR4, c[0x0][0xc08] ;  /* 0x0003020000047ab9 */ /* 0x000fe20000000a00 */
[----:B------:R-:W-:-:S04]  /*72a0*/  IMAD.MOV.U32 R3, RZ, RZ, RZ ;  /* 0x000000ffff037224 */ /* 0x000fc800078e00ff */
[----:B------:R-:W0:Y:S01]  /*72b0*/  LDC R25, c[0x0][0xbe8] ;  /* 0x0002fa00ff197b82 */ /* 0x000e220000000800 */
[----:B--2---:R-:W-:Y:S02]  /*72c0*/  ISETP.NE.U32.AND P0, PT, R6, RZ, PT ;  /* 0x000000ff0600720c */ /* 0x004fe40003f05070 */
[----:B------:R-:W-:Y:S02]  /*72d0*/  IADD3 R6, P1, R5, R6, RZ ;  /* 0x0000000605067210 */ /* 0x000fe40007f3e0ff */
[----:B------:R-:W-:-:S03]  /*72e0*/  ISETP.NE.AND.EX P0, PT, R7, RZ, PT, P0 ;  /* 0x000000ff0700720c */ /* 0x000fc60003f05300 */
[----:B------:R-:W-:Y:S01]  /*72f0*/  IMAD.X R7, R0, 0x1, R7, P1 ;  /* 0x0000000100077824 */ /* 0x000fe200008e0607 */
[----:B------:R-:W-:-:S04]  /*7300*/  ISETP.NE.U32.AND P1, PT, RZ, UR4, PT ;  /* 0x00000004ff007c0c */ /* 0x000fc8000bf25070 */
[----:B------:R-:W-:-:S05]  /*7310*/  ISETP.NE.AND.EX P1, PT, RZ, UR5, PT, P1 ;  /* 0x00000005ff007c0c */ /* 0x000fca000bf25310 */
[----:B------:R2:W5:Y:S08]  /*7320*/  @P0 LDG.E R3, desc[UR56][R6.64] ;  /* 0x0000003806030981 */ /* 0x000570000c1e1900 */
[----:B------:R-:W-:Y:S01]  /*7330*/  @P1 IADD3 R4, P2, R5, UR4, RZ ;  /* 0x0000000405041c10 */ /* 0x000fe2000ff5e0ff */
[----:B------:R-:W-:-:S03]  /*7340*/  ULDC UR4, c[0x0][0xa88] ;  /* 0x0002a20000047ab9 */ /* 0x000fc60000000800 */
[----:B------:R-:W-:Y:S02]  /*7350*/  @P1 IADD3.X R5, R0, UR5, RZ, P2, !PT ;  /* 0x0000000500051c10 */ /* 0x000fe400097fe4ff */
[----:B------:R-:W-:-:S06]  /*7360*/  MOV R0, UR4 ;  /* 0x0000000400007c02 */ /* 0x000fcc0008000f00 */
[----:B------:R2:W5:Y:S01]  /*7370*/  @P1 LDG.E R0, desc[UR56][R4.64] ;  /* 0x0000003804001981 */ /* 0x000562000c1e1900 */
[----:B0-----:R-:W-:Y:S02]  /*7380*/  ISETP.NE.AND P2, PT, R25, 0x1, PT ;  /* 0x000000011900780c */ /* 0x001fe40003f45270 */
[----:B------:R-:W-:-:S11]  /*7390*/  ISETP.GE.AND P3, PT, R171, 0x80, PT ;  /* 0x00000080ab00780c */ /* 0x000fd60003f66270 */
[----:B------:R-:W0:Y:S08]  /*73a0*/  @P2 LDC R14, c[0x0][0xbec] ;  /* 0x0002fb00ff0e2b82 */ /* 0x000e300000000800 */
[----:B------:R-:W3:Y:S01]  /*73b0*/  @P2 LDC R27, c[0x0][0xbf0] ;  /* 0x0002fc00ff1b2b82 */ /* 0x000ee20000000800 */
[----:B--2---:R-:W-:Y:S05]  /*73c0*/  @P1 BRA `(.L_x_225) ;  /* 0x0000000000101947 */ /* 0x004fea0003800000 */
[----:B------:R-:W-:Y:S05]  /*73d0*/  @!P0 BRA `(.L_x_225) ;  /* 0x00000000000c8947 */ /* 0x000fea0003800000 */
[----:B------:R-:W2:Y:S04]  /*73e0*/  LDG.E R5, desc[UR56][R6.64] ;  /* 0x0000003806057981 */ /* 0x000ea8000c1e1900 */
[----:B-----5:R-:W2:Y:S02]  /*73f0*/  LDG.E R0, desc[UR56][R6.64+0x4] ;  /* 0x0000043806007981 */ /* 0x020ea4000c1e1900 */
[----:B--2---:R-:W-:-:S07]  /*7400*/  IMAD.IADD R0, R0, 0x1, -R5 ;  /* 0x0000000100007824 */ /* 0x004fce00078e0a05 */
.L_x_225:
[----:B------:R-:W-:Y:S01]  /*7410*/  BSSY B1, `(.L_x_226) ;  /* 0x000002e000017945 */ /* 0x000fe20003800000 */
[----:B------:R-:W-:Y:S02]  /*7420*/  SHF.R.S32.HI R12, RZ, 0x1f, R22 ;  /* 0x0000001fff0c7819 */ /* 0x000fe40000011416 */
[----:B------:R-:W-:Y:S02]  /*7430*/  SEL R13, R18, RZ, !P0 ;  /* 0x000000ff120d7207 */ /* 0x000fe40004000000 */
[----:B------:R-:W-:Y:S02]  /*7440*/  SEL R160, R160, RZ, !P0 ;  /* 0x000000ffa0a07207 */ /* 0x000fe40004000000 */
[----:B-----5:R-:W-:Y:S01]  /*7450*/  SHF.R.S32.HI R10, RZ, 0x1f, R3 ;  /* 0x0000001fff0a7819 */ /* 0x020fe20000011403 */
[----:B------:R-:W-:Y:S06]  /*7460*/  @P3 BRA `(.L_x_227) ;  /* 0x0000000000a03947 */ /* 0x000fec0003800000 */
[----:B------:R-:W2:Y:S01]  /*7470*/  S2R R4, SR_TID.X ;  /* 0x0000000000047919 */ /* 0x000ea20000002100 */
[----:B------:R-:W4:Y:S02]  /*7480*/  LDC R11, c[0x0][0xbe8] ;  /* 0x0002fa00ff0b7b82 */ /* 0x000f240000000800 */
[----:B----4-:R-:W-:Y:S02]  /*7490*/  IMAD R5, R0, R11, RZ ;  /* 0x0000000b00057224 */ /* 0x010fe400078e02ff */
[----:B--2---:R-:W-:-:S04]  /*74a0*/  IMAD R4, R23, 0x80, R4 ;  /* 0x0000008017047824 */ /* 0x004fc800078e0204 */
[----:B------:R-:W-:-:S05]  /*74b0*/  VIADD R8, R4, 0xffffff80 ;  /* 0xffffff8004087836 */ /* 0x000fca0000000000 */
[----:B------:R-:W-:-:S13]  /*74c0*/  ISETP.GE.AND P0, PT, R8, R5, PT ;  /* 0x000000050800720c */ /* 0x000fda0003f06270 */
[----:B------:R-:W-:Y:S05]  /*74d0*/  @P0 BRA `(.L_x_227) ;  /* 0x0000000000840947 */ /* 0x000fea0003800000 */
[----:B------:R-:W-:Y:S01]  /*74e0*/  ISETP.NE.AND P0, PT, R11, 0x1, PT ;  /* 0x000000010b00780c */ /* 0x000fe20003f05270 */
[----:B------:R-:W-:Y:S01]  /*74f0*/  ULDC.64 UR4, c[0x0][0xb90] ;  /* 0x0002e40000047ab9 */ /* 0x000fe20000000a00 */
[----:B------:R-:W-:Y:S01]  /*7500*/  MOV R5, R10 ;  /* 0x0000000a00057202 */ /* 0x000fe20000000f00 */
[----:B------:R-:W-:Y:S02]  /*7510*/  IMAD R9, R12, UR4, RZ ;  /* 0x000000040c097c24 */ /* 0x000fe4000f8e02ff */
[----:B------:R-:W-:Y:S02]  /*7520*/  IMAD.MOV.U32 R4, RZ, RZ, R3 ;  /* 0x000000ffff047224 */ /* 0x000fe400078e0003 */
[----:B------:R-:W-:Y:S02]  /*7530*/  IMAD.MOV.U32 R7, RZ, RZ, R8 ;  /* 0x000000ffff077224 */ /* 0x000fe400078e0008 */
[----:B------:R-:W-:-:S04]  /*7540*/  IMAD.WIDE.U32 R4, R22, UR4, R4 ;  /* 0x0000000416047c25 */ /* 0x000fc8000f8e0004 */
[----:B------:R-:W2:Y:S01]  /*7550*/  @P0 LDC R15, c[0x0][0xbec] ;  /* 0x0002fb00ff0f0b82 */ /* 0x000ea20000000800 */
[----:B------:R-:W-:Y:S01]  /*7560*/  IMAD R9, R22, UR5, R9 ;  /* 0x0000000516097c24 */ /* 0x000fe2000f8e0209 */
[----:B------:R-:W-:-:S03]  /*7570*/  ULDC.64 UR4, c[0x0][0xb98] ;  /* 0x0002e60000047ab9 */ /* 0x000fc60000000a00 */
[----:B------:R-:W-:-:S03]  /*7580*/  IMAD.IADD R5, R5, 0x1, R9 ;  /* 0x0000000105057824 */ /* 0x000fc600078e0209 */
[----:B------:R-:W4:Y:S01]  /*7590*/  @P0 LDC R21, c[0x0][0xbf0] ;  /* 0x0002fc00ff150b82 */ /* 0x000f220000000800 */
[----:B------:R-:W-:-:S04]  /*75a0*/  IMAD.WIDE.U32 R4, R13, UR4, R4 ;  /* 0x000000040d047c25 */ /* 0x000fc8000f8e0004 */
[----:B--2---:R-:W-:-:S05]  /*75b0*/  @P0 IMAD.HI.U32 R6, R8, R15, RZ ;  /* 0x0000000f08060227 */ /* 0x004fca00078e00ff */
[----:B----4-:R-:W-:Y:S01]  /*75c0*/  @P0 SHF.R.U32.HI R7, RZ, R21, R6 ;  /* 0x00000015ff070219 */ /* 0x010fe20000011606 */
[----:B------:R-:W-:-:S03]  /*75d0*/  IMAD R6, R160, UR4, RZ ;  /* 0x00000004a0067c24 */ /* 0x000fc6000f8e02ff */
[----:B------:R-:W-:Y:S01]  /*75e0*/  IADD3 R4, P0, R7, R4, RZ ;  /* 0x0000000407047210 */ /* 0x000fe20007f1e0ff */
[----:B------:R-:W-:-:S04]  /*75f0*/  IMAD.MOV R9, RZ, RZ, -R7 ;  /* 0x000000ffff097224 */ /* 0x000fc800078e0a07 */
[----:B------:R-:W-:Y:S01]  /*7600*/  IMAD R9, R11, R9, R8 ;  /* 0x000000090b097224 */ /* 0x000fe200078e0208 */
[----:B------:R-:W-:Y:S01]  /*7610*/  SHF.R.S32.HI R11, RZ, 0x1f, R7 ;  /* 0x0000001fff0b7819 */ /* 0x000fe20000011407 */
[----:B------:R-:W-:Y:S01]  /*7620*/  IMAD R8, R13, UR5, R6 ;  /* 0x000000050d087c24 */ /* 0x000fe2000f8e0206 */
[----:B------:R-:W-:Y:S02]  /*7630*/  ULDC.64 UR4, c[0x0][0xb88] ;  /* 0x0002e20000047ab9 */ /* 0x000fe40000000a00 */
[----:B------:R-:W-:Y:S02]  /*7640*/  SHF.R.S32.HI R6, RZ, 0x1f, R9 ;  /* 0x0000001fff067819 */ /* 0x000fe40000011409 */
[----:B------:R-:W-:-:S03]  /*7650*/  IADD3.X R5, R11, R5, R8, P0, !PT ;  /* 0x000000050b057210 */ /* 0x000fc600007fe408 */
[----:B------:R-:W-:Y:S02]  /*7660*/  IMAD R6, R6, UR4, RZ ;  /* 0x0000000406067c24 */ /* 0x000fe4000f8e02ff */
[----:B------:R-:W-:-:S04]  /*7670*/  IMAD.WIDE.U32 R4, R9, UR4, R4 ;  /* 0x0000000409047c25 */ /* 0x000fc8000f8e0004 */
[----:B------:R-:W-:Y:S01]  /*7680*/  IMAD R7, R9, UR5, R6 ;  /* 0x0000000509077c24 */ /* 0x000fe2000f8e0206 */
[----:B------:R-:W-:Y:S02]  /*7690*/  ULDC.64 UR4, c[0x0][0xb50] ;  /* 0x0002d40000047ab9 */ /* 0x000fe40000000a00 */
[----:B------:R-:W-:Y:S01]  /*76a0*/  LEA R6, P0, R4, UR4, 0x2 ;  /* 0x0000000404067c11 */ /* 0x000fe2000f8010ff */
[----:B------:R-:W-:-:S05]  /*76b0*/  IMAD.IADD R5, R5, 0x1, R7 ;  /* 0x0000000105057824 */ /* 0x000fca00078e0207 */
[----:B------:R-:W-:Y:S01]  /*76c0*/  LEA.HI.X R7, R4, UR5, R5, 0x2, P0 ;  /* 0x0000000504077c11 */ /* 0x000fe200080f1405 */
[----:B------:R-:W-:-:S05]  /*76d0*/  IMAD.MOV.U32 R5, RZ, RZ, -0x800000 ;  /* 0xff800000ff057424 */ /* 0x000fca00078e00ff */
[----:B------:R2:W-:Y:S02]  /*76e0*/  STG.E desc[UR56][R6.64], R5 ;  /* 0x0000000506007986 */ /* 0x0005e4000c101938 */
.L_x_227:
[----:B------:R-:W-:Y:S05]  /*76f0*/  BSYNC B1 ;  /* 0x0000000000017941 */ /* 0x000fea0003800000 */
.L_x_226:
[----:B------:R-:W-:Y:S01]  /*7700*/  ULDC.64 UR4, c[0x0][0xaa0] ;  /* 0x0002a80000047ab9 */ /* 0x000fe20000000a00 */
[----:B--2---:R-:W-:Y:S01]  /*7710*/  IMAD R6, R19, 0x20, R161 ;  /* 0x0000002013067824 */ /* 0x004fe200078e02a1 */
[----:B------:R-:W-:Y:S01]  /*7720*/  BSSY B1, `(.L_x_228) ;  /* 0x0000037000017945 */ /* 0x000fe20003800000 */
[----:B------:R-:W-:Y:S02]  /*7730*/  IMAD R4, R10, UR4, RZ ;  /* 0x000000040a047c24 */ /* 0x000fe4000f8e02ff */
[----:B------:R-:W-:Y:S02]  /*7740*/  IMAD R9, R23, 0x80, R6 ;  /* 0x0000008017097824 */ /* 0x000fe400078e0206 */
[C---:B------:R-:W-:Y:S02]  /*7750*/  IMAD R7, R3.reuse, UR5, R4 ;  /* 0x0000000503077c24 */ /* 0x040fe4000f8e0204 */
[----:B------:R-:W-:Y:S01]  /*7760*/  IMAD.WIDE.U32 R4, R3, UR4, RZ ;  /* 0x0000000403047c25 */ /* 0x000fe2000f8e00ff */
[----:B------:R-:W-:-:S03]  /*7770*/  ULDC.64 UR4, c[0x0][0xae8] ;  /* 0x0002ba0000047ab9 */ /* 0x000fc60000000a00 */
[----:B0-----:R-:W-:Y:S01]  /*7780*/  @P2 IMAD.HI.U32 R6, R9, R14, RZ ;  /* 0x0000000e09062227 */ /* 0x001fe200078e00ff */
[----:B------:R-:W-:-:S03]  /*7790*/  IADD3 R5, R5, R7, RZ ;  /* 0x0000000705057210 */ /* 0x000fc60007ffe0ff */
[----:B------:R-:W-:Y:S02]  /*77a0*/  IMAD R7, R12, UR4, RZ ;  /* 0x000000040c077c24 */ /* 0x000fe4000f8e02ff */
[----:B------:R-:W-:-:S04]  /*77b0*/  IMAD.WIDE.U32 R4, R22, UR4, R4 ;  /* 0x0000000416047c25 */ /* 0x000fc8000f8e0004 */
[----:B------:R-:W-:Y:S01]  /*77c0*/  IMAD R7, R22, UR5, R7 ;  /* 0x0000000516077c24 */ /* 0x000fe2000f8e0207 */
[----:B------:R-:W-:Y:S01]  /*77d0*/  ULDC.64 UR4, c[0x0][0xaf0] ;  /* 0x0002bc0000047ab9 */ /* 0x000fe20000000a00 */
[----:B------:R-:W-:Y:S01]  /*77e0*/  IMAD.MOV.U32 R3, RZ, RZ, R9 ;  /* 0x000000ffff037224 */ /* 0x000fe200078e0009 */
[----:B---3--:R-:W-:Y:S01]  /*77f0*/  @P2 SHF.R.U32.HI R3, RZ, R27, R6 ;  /* 0x0000001bff032219 */ /* 0x008fe20000011606 */
[----:B------:R-:W-:Y:S02]  /*7800*/  IMAD R8, R160, UR4, RZ ;  /* 0x00000004a0087c24 */ /* 0x000fe4000f8e02ff */
[----:B------:R-:W-:Y:S01]  /*7810*/  IMAD.IADD R5, R5, 0x1, R7 ;  /* 0x0000000105057824 */ /* 0x000fe200078e0207 */
[----:B------:R-:W-:Y:S01]  /*7820*/  SHF.R.S32.HI R6, RZ, 0x1f, R3 ;  /* 0x0000001fff067819 */ /* 0x000fe20000011403 */
[C---:B------:R-:W-:Y:S02]  /*7830*/  IMAD R7, R13.reuse, UR5, R8 ;  /* 0x000000050d077c24 */ /* 0x040fe4000f8e0208 */
[----:B------:R-:W-:Y:S01]  /*7840*/  IMAD.WIDE.U32 R4, R13, UR4, R4 ;  /* 0x000000040d047c25 */ /* 0x000fe2000f8e0004 */
[----:B------:R-:W-:-:S03]  /*7850*/  ULDC.64 UR4, c[0x0][0xae0] ;  /* 0x0002b80000047ab9 */ /* 0x000fc60000000a00 */
[----:B------:R-:W-:Y:S02]  /*7860*/  IMAD.MOV R8, RZ, RZ, -R3 ;  /* 0x000000ffff087224 */ /* 0x000fe400078e0a03 */
[----:B------:R-:W-:Y:S02]  /*7870*/  IMAD.IADD R5, R5, 0x1, R7 ;  /* 0x0000000105057824 */ /* 0x000fe400078e0207 */
[----:B------:R-:W-:Y:S02]  /*7880*/  IMAD R6, R6, UR4, RZ ;  /* 0x0000000406067c24 */ /* 0x000fe4000f8e02ff */
[----:B------:R-:W-:Y:S02]  /*7890*/  IMAD R7, R25, R8, R9 ;  /* 0x0000000819077224 */ /* 0x000fe400078e0209 */
[C---:B------:R-:W-:Y:S02]  /*78a0*/  IMAD R9, R3.reuse, UR5, R6 ;  /* 0x0000000503097c24 */ /* 0x040fe4000f8e0206 */
[----:B------:R-:W-:Y:S01]  /*78b0*/  IMAD.WIDE.U32 R4, R3, UR4, R4 ;  /* 0x0000000403047c25 */ /* 0x000fe2000f8e0004 */
[----:B------:R-:W-:Y:S01]  /*78c0*/  SHF.R.S32.HI R3, RZ, 0x1f, R7 ;  /* 0x0000001fff037819 */ /* 0x000fe20000011407 */
[----:B------:R-:W-:-:S02]  /*78d0*/  ULDC.64 UR4, c[0x0][0xad8] ;  /* 0x0002b60000047ab9 */ /* 0x000fc40000000a00 */
[----:B------:R-:W-:Y:S01]  /*78e0*/  IMAD R8, R23, 0x80, R161 ;  /* 0x0000008017087824 */ /* 0x000fe200078e02a1 */
[----:B------:R-:W-:Y:S01]  /*78f0*/  IADD3 R5, R5, R9, RZ ;  /* 0x0000000905057210 */ /* 0x000fe20007ffe0ff */
[----:B------:R-:W-:Y:S02]  /*7900*/  IMAD R6, R3, UR4, RZ ;  /* 0x0000000403067c24 */ /* 0x000fe4000f8e02ff */
[----:B------:R-:W-:Y:S02]  /*7910*/  IMAD R25, R0, R25, RZ ;  /* 0x0000001900197224 */ /* 0x000fe400078e02ff */
[C---:B------:R-:W-:Y:S02]  /*7920*/  IMAD R3, R7.reuse, UR5, R6 ;  /* 0x0000000507037c24 */ /* 0x040fe4000f8e0206 */
[----:B------:R-:W-:Y:S01]  /*7930*/  IMAD.WIDE.U32 R4, R7, UR4, R4 ;  /* 0x0000000407047c25 */ /* 0x000fe2000f8e0004 */
[----:B------:R-:W-:Y:S01]  /*7940*/  ISETP.GE.AND P2, PT, R8, R25, PT ;  /* 0x000000190800720c */ /* 0x000fe20003f46270 */
[----:B------:R-:W-:-:S02]  /*7950*/  ULDC.64 UR4, c[0x0][0xa80] ;  /* 0x0002a00000047ab9 */ /* 0x000fc40000000a00 */
[----:B------:R-:W-:Y:S01]  /*7960*/  VIADD R0, R8, 0x20 ;  /* 0x0000002008007836 */ /* 0x000fe20000000000 */
[----:B------:R-:W-:Y:S01]  /*7970*/  LEA R6, P3, R4, UR4, 0x1 ;  /* 0x0000000404067c11 */ /* 0x000fe2000f8608ff */
[----:B------:R-:W-:-:S03]  /*7980*/  IMAD.IADD R3, R5, 0x1, R3 ;  /* 0x0000000105037824 */ /* 0x000fc600078e0203 */
[-C--:B------:R-:W-:Y:S01]  /*7990*/  ISETP.GE.AND P1, PT, R0, R25.reuse, PT ;  /* 0x000000190000720c */ /* 0x080fe20003f26270 */
[----:B------:R-:W-:Y:S01]  /*79a0*/  VIADD R0, R8, 0x40 ;  /* 0x0000004008007836 */ /* 0x000fe20000000000 */
[----:B------:R-:W-:Y:S02]  /*79b0*/  LEA.HI.X R3, R4, UR5, R3, 0x1, P3 ;  /* 0x0000000504037c11 */ /* 0x000fe400098f0c03 */
[----:B------:R0:W2:Y:S02]  /*79c0*/  SHFL.IDX PT, R4, R6, RZ, 0x181f ;  /* 0x00181fff06047589 */ /* 0x0000a400000e0000 */
[----:B------:R-:W-:Y:S02]  /*79d0*/  ISETP.GE.AND P0, PT, R0, R25, PT ;  /* 0x000000190000720c */ /* 0x000fe40003f06270 */
[----:B------:R0:W3:Y:S01]  /*79e0*/  SHFL.IDX PT, R0, R3, RZ, 0x181f ;  /* 0x00181fff03007589 */ /* 0x0000e200000e0000 */
[----:B------:R-:W-:Y:S10]  /*79f0*/  @P2 BRA `(.L_x_229) ;  /* 0x0000000000242947 */ /* 0x000ff40003800000 */
[----:B------:R-:W-:Y:S02]  /*7a00*/  ULDC UR4, c[0x0][0xac8] ;  /* 0x0002b20000047ab9 */ /* 0x000fe40000000800 */
[----:B------:R-:W-:Y:S02]  /*7a10*/  ISETP.GE.AND P4, PT, R2, UR4, PT ;  /* 0x0000000402007c0c */ /* 0x000fe4000bf86270 */
[----:B------:R-:W-:-:S11]  /*7a20*/  ISETP.GE.AND P5, PT, R17, UR4, PT ;  /* 0x0000000411007c0c */ /* 0x000fd6000bfa6270 */
[CC--:B--2---:R-:W-:Y:S02]  /*7a30*/  @!P4 LEA R10, P2, R2.reuse, R4.reuse, 0x1 ;  /* 0x00000004020ac211 */ /* 0x0c4fe400078408ff */
[C---:B------:R-:W-:Y:S02]  /*7a40*/  @!P5 LEA R4, P3, R17.reuse, R4, 0x1 ;  /* 0x000000041104d211 */ /* 0x040fe400078608ff */
[-C--:B---3--:R-:W-:Y:S02]  /*7a50*/  @!P4 LEA.HI.X R11, R2, R0.reuse, R170, 0x1, P2 ;  /* 0x00000000020bc211 */ /* 0x088fe400010f0caa */
[----:B------:R-:W-:-:S03]  /*7a60*/  @!P5 LEA.HI.X R5, R17, R0, R169, 0x1, P3 ;  /* 0x000000001105d211 */ /* 0x000fc600018f0ca9 */
[----:B------:R4:W-:Y:S04]  /*7a70*/  @!P4 ST.E.128 desc[UR56][R10.64], RZ ;  /* 0x000000ff0a00c985 */ /* 0x0009e8000c101d38 */
[----:B------:R4:W-:Y:S02]  /*7a80*/  @!P5 ST.E.128 desc[UR56][R4.64], RZ ;  /* 0x000000ff0400d985 */ /* 0x0009e4000c101d38 */
.L_x_229:
[----:B------:R-:W-:Y:S05]  /*7a90*/  BSYNC B1 ;  /* 0x0000000000017941 */ /* 0x000fea0003800000 */
.L_x_228:
[----:B---3--:R3:W0:Y:S01]  /*7aa0*/  SHFL.IDX PT, R0, R3, 0x1, 0x181f ;  /* 0x00381f0003007f89 */ /* 0x00862200000e0000 */
[----:B------:R-:W-:Y:S03]  /*7ab0*/  BSSY B1, `(.L_x_230) ;  /* 0x000000c000017945 */ /* 0x000fe60003800000 */
[----:B--2-4-:R3:W2:Y:S01]  /*7ac0*/  SHFL.IDX PT, R4, R6, 0x1, 0x181f ;  /* 0x00381f0006047f89 */ /* 0x0146a200000e0000 */
[----:B------:R-:W-:Y:S05]  /*7ad0*/  @P1 BRA `(.L_x_231) ;  /* 0x0000000000241947 */ /* 0x000fea0003800000 */
[----:B------:R-:W-:Y:S02]  /*7ae0*/  ULDC UR4, c[0x0][0xac8] ;  /* 0x0002b20000047ab9 */ /* 0x000fe40000000800 */
[----:B------:R-:W-:Y:S02]  /*7af0*/  ISETP.GE.AND P3, PT, R2, UR4, PT ;  /* 0x0000000402007c0c */ /* 0x000fe4000bf66270 */
[----:B------:R-:W-:-:S11]  /*7b00*/  ISETP.GE.AND P4, PT, R17, UR4, PT ;  /* 0x0000000411007c0c */ /* 0x000fd6000bf86270 */
[CC--:B--2---:R-:W-:Y:S02]  /*7b10*/  @!P3 LEA R10, P1, R2.reuse, R4.reuse, 0x1 ;  /* 0x00000004020ab211 */ /* 0x0c4fe400078208ff */
[C---:B------:R-:W-:Y:S02]  /*7b20*/  @!P4 LEA R4, P2, R17.reuse, R4, 0x1 ;  /* 0x000000041104c211 */ /* 0x040fe400078408ff */
[-C--:B0-----:R-:W-:Y:S02]  /*7b30*/  @!P3 LEA.HI.X R11, R2, R0.reuse, R170, 0x1, P1 ;  /* 0x00000000020bb211 */ /* 0x081fe400008f0caa */
[----:B------:R-:W-:-:S03]  /*7b40*/  @!P4 LEA.HI.X R5, R17, R0, R169, 0x1, P2 ;  /* 0x000000001105c211 */ /* 0x000fc600010f0ca9 */
[----:B------:R4:W-:Y:S04]  /*7b50*/  @!P3 ST.E.128 desc[UR56][R10.64], RZ ;  /* 0x000000ff0a00b985 */ /* 0x0009e8000c101d38 */
[----:B------:R4:W-:Y:S02]  /*7b60*/  @!P4 ST.E.128 desc[UR56][R4.64], RZ ;  /* 0x000000ff0400c985 */ /* 0x0009e4000c101d38 */
.L_x_231:
[----:B------:R-:W-:Y:S05]  /*7b70*/  BSYNC B1 ;  /* 0x0000000000017941 */ /* 0x000fea0003800000 */
.L_x_230:
[----:B0-----:R0:W0:Y:S01]  /*7b80*/  SHFL.IDX PT, R0, R3, 0x2, 0x181f ;  /* 0x00581f0003007f89 */ /* 0x00102200000e0000 */
[----:B------:R-:W-:Y:S03]  /*7b90*/  BSSY B1, `(.L_x_232) ;  /* 0x000000c000017945 */ /* 0x000fe60003800000 */
[----:B--2-4-:R2:W4:Y:S01]  /*7ba0*/  SHFL.IDX PT, R4, R6, 0x2, 0x181f ;  /* 0x00581f0006047f89 */ /* 0x01452200000e0000 */
[----:B------:R-:W-:Y:S05]  /*7bb0*/  @P0 BRA `(.L_x_233) ;  /* 0x0000000000240947 */ /* 0x000fea0003800000 */
[----:B------:R-:W-:Y:S02]  /*7bc0*/  ULDC UR4, c[0x0][0xac8] ;  /* 0x0002b20000047ab9 */ /* 0x000fe40000000800 */
[----:B------:R-:W-:Y:S02]  /*7bd0*/  ISETP.GE.AND P2, PT, R2, UR4, PT ;  /* 0x0000000402007c0c */ /* 0x000fe4000bf46270 */
[----:B------:R-:W-:-:S11]  /*7be0*/  ISETP.GE.AND P3, PT, R17, UR4, PT ;  /* 0x0000000411007c0c */ /* 0x000fd6000bf66270 */
[CC--:B----4-:R-:W-:Y:S02]  /*7bf0*/  @!P2 LEA R10, P0, R2.reuse, R4.reuse, 0x1 ;  /* 0x00000004020aa211 */ /* 0x0d0fe400078008ff */
[C---:B------:R-:W-:Y:S02]  /*7c00*/  @!P3 LEA R4, P1, R17.reuse, R4, 0x1 ;  /* 0x000000041104b211 */ /* 0x040fe400078208ff */
[-C--:B0-----:R-:W-:Y:S02]  /*7c10*/  @!P2 LEA.HI.X R11, R2, R0.reuse, R170, 0x1, P0 ;  /* 0x00000000020ba211 */ /* 0x081fe400000f0caa */
[----:B------:R-:W-:-:S03]  /*7c20*/  @!P3 LEA.HI.X R5, R17, R0, R169, 0x1, P1 ;  /* 0x000000001105b211 */ /* 0x000fc600008f0ca9 */
[----:B------:R0:W-:Y:S04]  /*7c30*/  @!P2 ST.E.128 desc[UR56][R10.64], RZ ;  /* 0x000000ff0a00a985 */ /* 0x0001e8000c101d38 */
[----:B------:R0:W-:Y:S02]  /*7c40*/  @!P3 ST.E.128 desc[UR56][R4.64], RZ ;  /* 0x000000ff0400b985 */ /* 0x0001e4000c101d38 */
.L_x_233:
[----:B------:R-:W-:Y:S05]  /*7c50*/  BSYNC B1 ;  /* 0x0000000000017941 */ /* 0x000fea0003800000 */
.L_x_232:
[----:B0-----:R-:W-:Y:S01]  /*7c60*/  VIADD R0, R8, 0x60 ;  /* 0x0000006008007836 */ /* 0x001fe20000000000 */
[----:B---3--:R-:W0:Y:S04]  /*7c70*/  SHFL.IDX PT, R3, R3, 0x3, 0x181f ;  /* 0x00781f0003037f89 */ /* 0x008e2800000e0000 */
[----:B------:R-:W-:Y:S01]  /*7c80*/  ISETP.GE.AND P0, PT, R0, R25, PT ;  /* 0x000000190000720c */ /* 0x000fe20003f06270 */
[----:B----4-:R3:W4:-:S12]  /*7c90*/  SHFL.IDX PT, R4, R6, 0x3, 0x181f ;  /* 0x00781f0006047f89 */ /* 0x01071800000e0000 */
[----:B---3--:R-:W-:Y:S05]  /*7ca0*/  @P0 BRA `(.L_x_224) ;  /* 0x0000000000240947 */ /* 0x008fea0003800000 */
[----:B------:R-:W-:Y:S02]  /*7cb0*/  ULDC UR4, c[0x0][0xac8] ;  /* 0x0002b20000047ab9 */ /* 0x000fe40000000800 */
[----:B------:R-:W-:Y:S02]  /*7cc0*/  ISETP.GE.AND P2, PT, R2, UR4, PT ;  /* 0x0000000402007c0c */ /* 0x000fe4000bf46270 */
[----:B------:R-:W-:-:S11]  /*7cd0*/  ISETP.GE.AND P3, PT, R17, UR4, PT ;  /* 0x0000000411007c0c */ /* 0x000fd6000bf66270 */
[CC--:B--2-4-:R-:W-:Y:S02]  /*7ce0*/  @!P2 LEA R6, P0, R2.reuse, R4.reuse, 0x1 ;  /* 0x000000040206a211 */ /* 0x0d4fe400078008ff */
[C---:B------:R-:W-:Y:S02]  /*7cf0*/  @!P3 LEA R4, P1, R17.reuse, R4, 0x1 ;  /* 0x000000041104b211 */ /* 0x040fe400078208ff */
[-C--:B0-----:R-:W-:Y:S02]  /*7d00*/  @!P2 LEA.HI.X R7, R2, R3.reuse, R170, 0x1, P0 ;  /* 0x000000030207a211 */ /* 0x081fe400000f0caa */
[----:B------:R-:W-:-:S03]  /*7d10*/  @!P3 LEA.HI.X R5, R17, R3, R169, 0x1, P1 ;  /* 0x000000031105b211 */ /* 0x000fc600008f0ca9 */
[----:B------:R3:W-:Y:S04]  /*7d20*/  @!P2 ST.E.128 desc[UR56][R6.64], RZ ;  /* 0x000000ff0600a985 */ /* 0x0007e8000c101d38 */
[----:B------:R3:W-:Y:S02]  /*7d30*/  @!P3 ST.E.128 desc[UR56][R4.64], RZ ;  /* 0x000000ff0400b985 */ /* 0x0007e4000c101d38 */
.L_x_224:
[----:B------:R-:W-:Y:S05]  /*7d40*/  BSYNC B0 ;  /* 0x0000000000007941 */ /* 0x000fea0003800000 */
.L_x_215:
[----:B------:R-:W-:Y:S02]  /*7d50*/  ULDC UR4, c[0x0][0xc3c] ;  /* 0x00030f0000047ab9 */ /* 0x000fe40000000800 */
[----:B-1----:R-:W-:-:S13]  /*7d60*/  ISETP.GE.AND P0, PT, R51, UR4, PT ;  /* 0x0000000433007c0c */ /* 0x002fda000bf06270 */
[----:B------:R-:W-:Y:S05]  /*7d70*/  @!P0 BRA `(.L_x_234) ;  /* 0xffffff8c00e08947 */ /* 0x000fea000383ffff */
[----:B------:R-:W-:Y:S05]  /*7d80*/  EXIT ;  /* 0x000000000000794d */ /* 0x000fea0003800000 */
.L_x_187:
[----:B------:R-:W-:-:S08]  /*7d90*/  NOP ;  /* 0x0000000000007918 */ /* 0x000fd00000000000 */
[----:B------:R-:W0:-:S00]  /*7da0*/  USETMAXREG.DEALLOC.CTAPOOL 0x28 ;  /* 0x00000028000079c8 */ /* 0x000e0000080e0500 */
[----:B0-----:R-:W-:Y:S02]  /*7db0*/  LOP3.LUT R0, R0, 0x3, RZ, 0xc0, !PT ;  /* 0x0000000300007812 */ /* 0x001fe400078ec0ff */
[----:B------:R-:W-:-:S04]  /*7dc0*/  LOP3.LUT R25, R25, 0xffffff7f, RZ, 0xc0, !PT ;  /* 0xffffff7f19197812 */ /* 0x000fc800078ec0ff */
[----:B------:R-:W0:Y:S02]  /*7dd0*/  SHFL.IDX PT, R0, R0, RZ, 0x1f ;  /* 0x00001fff00007589 */ /* 0x000e2400000e0000 */
[----:B0-----:R-:W-:Y:S02]  /*7de0*/  ISETP.NE.AND P0, PT, R0, RZ, PT ;  /* 0x000000ff0000720c */ /* 0x001fe40003f05270 */
[----:B------:R-:W-:-:S11]  /*7df0*/  MOV R0, RZ ;  /* 0x000000ff00007202 */ /* 0x000fd60000000f00 */
[----:B------:R-:W-:Y:S01]  /*7e00*/  @P0 LOP3.LUT R25, R25, 0x80, RZ, 0xfc, !PT ;  /* 0x0000008019190812 */ /* 0x000fe200078efcff */
[----:B------:R-:W-:Y:S06]  /*7e10*/  @!P0 BRA `(.L_x_235) ;  /* 0x00000000001c8947 */ /* 0x000fec0003800000 */
[----:B------:R-:W0:Y:S08]  /*7e20*/  S2UR UR5, SR_CgaCtaId ;  /* 0x00000000000579c3 */ /* 0x000e300000008800 */
[----:B------:R-:W-:Y:S06]  /*7e30*/  BAR.SYNC.DEFER_BLOCKING 0x5, 0x180 ;  /* 0x0146000000007b1d */ /* 0x000fec0000010000 */
[----:B------:R-:W-:-:S02]  /*7e40*/  UMOV UR4, 0x400 ;  /* 0x0000040000047882 */ /* 0x000fc40000000000 */
[----:B0-----:R-:W-:-:S09]  /*7e50*/  ULEA UR4, UR5, UR4, 0x18 ;  /* 0x0000000405047291 */ /* 0x001fd2000f8ec03f */
[----:B------:R-:W1:Y:S01]  /*7e60*/  LDS.128 R16, [UR4+0x2a8d0] ;  /* 0x02a8d004ff107984 */ /* 0x000e620008000c00 */
[----:B------:R-:W-:Y:S06]  /*7e70*/  BAR.ARV 0x4, 0x180 ;  /* 0x0106000000007b1d */ /* 0x000fec0000002000 */
[----:B------:R-:W-:Y:S05]  /*7e80*/  BRA `(.L_x_236) ;  /* 0x0000000800007947 */ /* 0x000fea0003800000 */
.L_x_235:
[----:B------:R-:W0:Y:S01]  /*7e90*/  S2R R2, SR_TID.X ;  /* 0x0000000000027919 */ /* 0x000e220000002100 */
[----:B------:R-:W-:Y:S01]  /*7ea0*/  ULDC UR4, c[0x0][0xc3c] ;  /* 0x00030f0000047ab9 */ /* 0x000fe20000000800 */
[----:B------:R-:W1:Y:S01]  /*7eb0*/  S2UR UR6, SR_CTAID.X ;  /* 0x00000000000679c3 */ /* 0x000e620000002500 */
[----:B------:R-:W-:Y:S01]  /*7ec0*/  ULDC UR5, c[0x0][0xc38] ;  /* 0x00030e0000057ab9 */ /* 0x000fe20000000800 */
[----:B0-----:R-:W-:-:S04]  /*7ed0*/  LOP3.LUT R5, R2, 0x1f, RZ, 0xc0, !PT ;  /* 0x0000001f02057812 */ /* 0x001fc800078ec0ff */
[----:B------:R-:W-:-:S04]  /*7ee0*/  ISETP.NE.AND P0, PT, R5, 0x1f, PT ;  /* 0x0000001f0500780c */ /* 0x000fc80003f05270 */
[----:B------:R-:W-:-:S13]  /*7ef0*/  ISETP.GE.OR P1, PT, R5, UR4, !P0 ;  /* 0x0000000405007c0c */ /* 0x000fda000c726670 */
[----:B------:R-:W0:Y:S02]  /*7f00*/  @!P1 LDC.64 R2, c[0x0][0xc80] ;  /* 0x00032000ff029b82 */ /* 0x000e240000000a00 */
[----:B0-----:R-:W-:-:S05]  /*7f10*/  @!P1 IMAD.WIDE.U32 R2, R5, 0x4, R2 ;  /* 0x0000000405029825 */ /* 0x001fca00078e0002 */
[----:B------:R-:W2:Y:S01]  /*7f20*/  @!P1 LDG.E R0, desc[UR56][R2.64] ;  /* 0x0000003802009981 */ /* 0x000ea2000c1e1900 */
[C---:B------:R-:W-:Y:S01]  /*7f30*/  ISETP.NE.AND P1, PT, R5.reuse, RZ, PT ;  /* 0x000000ff0500720c */ /* 0x040fe20003f25270 */
[----:B------:R-:W-:Y:S01]  /*7f40*/  UMOV UR4, URZ ;  /* 0x0000003f00047c82 */ /* 0x000fe20008000000 */
[C---:B------:R-:W-:Y:S02]  /*7f50*/  ISETP.GE.U32.AND P2, PT, R5.reuse, 0x2, PT ;  /* 0x000000020500780c */ /* 0x040fe40003f46070 */
[C---:B------:R-:W-:Y:S02]  /*7f60*/  ISETP.GE.U32.AND P3, PT, R5.reuse, 0x4, PT ;  /* 0x000000040500780c */ /* 0x040fe40003f66070 */
[C---:B------:R-:W-:Y:S02]  /*7f70*/  ISETP.GE.U32.AND P4, PT, R5.reuse, 0x8, PT ;  /* 0x000000080500780c */ /* 0x040fe40003f86070 */
[----:B------:R-:W-:Y:S02]  /*7f80*/  ISETP.GE.U32.AND P5, PT, R5, 0x10, PT ;  /* 0x000000100500780c */ /* 0x000fe40003fa6070 */
[----:B------:R-:W-:Y:S01]  /*7f90*/  MOV R16, RZ ;  /* 0x000000ff00107202 */ /* 0x000fe20000000f00 */
[----:B--2---:R-:W0:Y:S02]  /*7fa0*/  SHFL.UP PT, R4, R0, 0x1, RZ ;  /* 0x0420000000047989 */ /* 0x004e2400000e00ff */
[----:B0-----:R-:W-:-:S05]  /*7fb0*/  SEL R7, R4, RZ, P1 ;  /* 0x000000ff04077207 */ /* 0x001fca0000800000 */
[----:B------:R-:W-:-:S05]  /*7fc0*/  IMAD.IADD R7, R0, 0x1, R7 ;  /* 0x0000000100077824 */ /* 0x000fca00078e0207 */
[----:B------:R-:W0:Y:S02]  /*7fd0*/  SHFL.UP PT, R4, R7, 0x2, RZ ;  /* 0x0440000007047989 */ /* 0x000e2400000e00ff */
        /* <DEDUP_REMOVED lines=11> */
[----:B------:R-:W0:Y:S02]  /*8090*/  SHFL.IDX PT, R4, R7, 0x1f, 0x1f ;  /* 0x03e01f0007047f89 */ /* 0x000e2400000e0000 */
[----:B0-----:R-:W-:-:S04]  /*80a0*/  IMAD R4, R4, UR5, RZ ;  /* 0x0000000504047c24 */ /* 0x001fc8000f8e02ff */
[----:B------:R-:W-:Y:S01]  /*80b0*/  IMAD.MOV.U32 R3, RZ, RZ, R4 ;  /* 0x000000ffff037224 */ /* 0x000fe200078e0004 */
[----:B-1----:R-:W-:-:S13]  /*80c0*/  ISETP.GT.AND P6, PT, R4, UR6, PT ;  /* 0x0000000604007c0c */ /* 0x002fda000bfc4270 */
[----:B------:R-:W-:Y:S05]  /*80d0*/  @P6 BRA `(.L_x_237) ;  /* 0x0000000000946947 */ /* 0x000fea0003800000 */
[----:B------:R-:W-:Y:S01]  /*80e0*/  IMAD.MOV.U32 R4, RZ, RZ, R3 ;  /* 0x000000ffff047224 */ /* 0x000fe200078e0003 */
[----:B------:R-:W-:Y:S01]  /*80f0*/  UMOV UR4, URZ ;  /* 0x0000003f00047c82 */ /* 0x000fe20008000000 */
[----:B------:R-:W-:-:S05]  /*8100*/  ULDC UR5, c[0x0][0xc38] ;  /* 0x00030e0000057ab9 */ /* 0x000fca0000000800 */
.L_x_241:
[----:B------:R-:W0:Y:S01]  /*8110*/  LDC R2, c[0x0][0xc3c] ;  /* 0x00030f00ff027b82 */ /* 0x000e220000000800 */
[----:B------:R-:W-:-:S06]  /*8120*/  UIADD3 UR4, UR4, 0x1f, URZ ;  /* 0x0000001f04047890 */ /* 0x000fcc000fffe03f */
[----:B0-----:R-:W-:-:S13]  /*8130*/  ISETP.LE.AND P6, PT, R2, UR4, PT ;  /* 0x0000000402007c0c */ /* 0x001fda000bfc3270 */
[----:B------:R-:W-:Y:S05]  /*8140*/  @P6 BRA `(.L_x_238) ;  /* 0x0000000400246947 */ /* 0x000fea0003800000 */
[----:B------:R-:W-:Y:S01]  /*8150*/  VIADD R7, R5, UR4 ;  /* 0x0000000405077c36 */ /* 0x000fe20008000000 */
[----:B------:R-:W-:Y:S01]  /*8160*/  BSSY B0, `(.L_x_239) ;  /* 0x0000007000007945 */ /* 0x000fe20003800000 */
[----:B------:R-:W-:-:S03]  /*8170*/  IMAD.MOV.U32 R0, RZ, RZ, RZ ;  /* 0x000000ffff007224 */ /* 0x000fc600078e00ff */
[----:B------:R-:W-:-:S13]  /*8180*/  ISETP.GE.OR P6, PT, R7, R2, !P0 ;  /* 0x000000020700720c */ /* 0x000fda00047c6670 */
[----:B------:R-:W-:Y:S05]  /*8190*/  @P6 BRA `(.L_x_240) ;  /* 0x00000000000c6947 */ /* 0x000fea0003800000 */
[----:B------:R-:W0:Y:S02]  /*81a0*/  LDC.64 R2, c[0x0][0xc80] ;  /* 0x00032000ff027b82 */ /* 0x000e240000000a00 */
[----:B0-----:R-:W-:-:S05]  /*81b0*/  IMAD.WIDE R2, R7, 0x4, R2 ;  /* 0x0000000407027825 */ /* 0x001fca00078e0202 */
[----:B------:R0:W5:Y:S02]  /*81c0*/  LDG.E R0, desc[UR56][R2.64] ;  /* 0x0000003802007981 */ /* 0x000164000c1e1900 */
.L_x_240:
[----:B------:R-:W-:Y:S05]  /*81d0*/  BSYNC B0 ;  /* 0x0000000000007941 */ /* 0x000fea0003800000 */
.L_x_239:
[----:B0----5:R-:W0:Y:S02]  /*81e0*/  SHFL.UP PT, R2, R0, 0x1, RZ ;  /* 0x0420000000027989 */ /* 0x021e2400000e00ff */
[----:B0-----:R-:W-:-:S05]  /*81f0*/  SEL R3, R2, RZ, P1 ;  /* 0x000000ff02037207 */ /* 0x001fca0000800000 */
[----:B------:R-:W-:-:S05]  /*8200*/  IMAD.IADD R3, R0, 0x1, R3 ;  /* 0x0000000100037824 */ /* 0x000fca00078e0203 */
[----:B------:R-:W0:Y:S02]  /*8210*/  SHFL.UP PT, R2, R3, 0x2, RZ ;  /* 0x0440000003027989 */ /* 0x000e2400000e00ff */
[----:B0-----:R-:W-:-:S04]  /*8220*/  SEL R2, R2, RZ, P2 ;  /* 0x000000ff02027207 */ /* 0x001fc80001000000 */
[----:B------:R-:W-:-:S05]  /*8230*/  IADD3 R2, R3, R2, RZ ;  /* 0x0000000203027210 */ /* 0x000fca0007ffe0ff */
        /* <DEDUP_REMOVED lines=11> */
[----:B------:R-:W-:-:S05]  /*82f0*/  IMAD.IADD R4, R3, 0x1, R4 ;  /* 0x0000000103047824 */ /* 0x000fca00078e0204 */
[----:B------:R-:W-:-:S13]  /*8300*/  ISETP.GT.AND P6, PT, R4, UR6, PT ;  /* 0x0000000604007c0c */ /* 0x000fda000bfc4270 */
[----:B------:R-:W-:Y:S05]  /*8310*/  @!P6 BRA `(.L_x_241) ;  /* 0xfffffffc007ce947 */ /* 0x000fea000383ffff */
[----:B------:R-:W-:-:S07]  /*8320*/  IMAD.MOV.U32 R7, RZ, RZ, R9 ;  /* 0x000000ffff077224 */ /* 0x000fce00078e0009 */
.L_x_237:
[----:B------:R-:W-:-:S05]  /*8330*/  IADD3 R8, -R3, R4, RZ ;  /* 0x0000000403087210 */ /* 0x000fca0007ffe1ff */
[----:B------:R-:W-:-:S05]  /*8340*/  IMAD R2, R7, UR5, R8 ;  /* 0x0000000507027c24 */ /* 0x000fca000f8e0208 */
[----:B------:R-:W-:-:S13]  /*8350*/  ISETP.GT.AND P0, PT, R2, UR6, PT ;  /* 0x0000000602007c0c */ /* 0x000fda000bf04270 */
[----:B------:R-:W-:-:S04]  /*8360*/  VOTE.ANY R4, PT, !P0 ;  /* 0x0000000000047806 */ /* 0x000fc800040e0100 */
[----:B------:R-:W0:Y:S01]  /*8370*/  POPC R19, R4 ;  /* 0x0000000400137309 */ /* 0x000e220000000000 */
[----:B------:R-:W-:Y:S01]  /*8380*/  ISETP.NE.AND P0, PT, R4, RZ, PT ;  /* 0x000000ff0400720c */ /* 0x000fe20003f05270 */
[----:B0-----:R-:W0:Y:S02]  /*8390*/  SHFL.IDX PT, R10, R0, R19, 0x1f ;  /* 0x00001f13000a7589 */ /* 0x001e2400000e0000 */
[----:B0-----:R-:W-:-:S04]  /*83a0*/  IABS R9, R10 ;  /* 0x0000000a00097213 */ /* 0x001fc80000000000 */
[----:B------:R-:W0:Y:S08]  /*83b0*/  I2F.RP R6, R9 ;  /* 0x0000000900067306 */ /* 0x000e300000209400 */
[----:B0-----:R-:W0:Y:S02]  /*83c0*/  MUFU.RCP R6, R6 ;  /* 0x0000000600067308 */ /* 0x001e240000001000 */
[----:B0-----:R-:W-:-:S06]  /*83d0*/  VIADD R2, R6, 0xffffffe ;  /* 0x0ffffffe06027836 */ /* 0x001fcc0000000000 */
[----:B------:R0:W1:Y:S01]  /*83e0*/  F2I.FTZ.U32.TRUNC.NTZ R3, R2 ;  /* 0x0000000200037305 */ /* 0x000062000021f000 */
[----:B------:R-:W-:Y:S05]  /*83f0*/  @!P0 BRA `(.L_x_242) ;  /* 0x0000000000088947 */ /* 0x000fea0003800000 */
[----:B------:R-:W-:-:S06]  /*8400*/  VIADD R16, R19, 0xffffffff ;  /* 0xffffffff13107836 */ /* 0x000fcc0000000000 */
[----:B------:R2:W3:Y:S02]  /*8410*/  SHFL.IDX PT, R16, R7, R16, 0x1f ;  /* 0x00001f1007107589 */ /* 0x0004e400000e0000 */
.L_x_242:
[----:B---3--:R-:W-:Y:S01]  /*8420*/  IMAD R16, R16, UR5, R8 ;  /* 0x0000000510107c24 */ /* 0x008fe2000f8e0208 */
[----:B0-----:R-:W-:Y:S01]  /*8430*/  IABS R2, R10 ;  /* 0x0000000a00027213 */ /* 0x001fe20000000000 */
[----:B-1----:R-:W-:Y:S02]  /*8440*/  IMAD.MOV R0, RZ, RZ, -R3 ;  /* 0x000000ffff007224 */ /* 0x002fe400078e0a03 */
[----:B------:R-:W-:Y:S01]  /*8450*/  VIADD R19, R19, UR4 ;  /* 0x0000000413137c36 */ /* 0x000fe20008000000 */
[----:B------:R-:W-:Y:S01]  /*8460*/  IADD3 R11, -R16, UR6, RZ ;  /* 0x00000006100b7c10 */ /* 0x000fe2000fffe1ff */
[----:B------:R-:W-:Y:S02]  /*8470*/  IMAD.MOV R4, RZ, RZ, -R2 ;  /* 0x000000ffff047224 */ /* 0x000fe400078e0a02 */
[----:B--2---:R-:W-:Y:S01]  /*8480*/  IMAD R7, R0, R9, RZ ;  /* 0x0000000900077224 */ /* 0x004fe200078e02ff */
[----:B------:R-:W-:Y:S01]  /*8490*/  IABS R0, R11 ;  /* 0x0000000b00007213 */ /* 0x000fe20000000000 */
[----:B------:R-:W-:-:S04]  /*84a0*/  IMAD.MOV.U32 R2, RZ, RZ, RZ ;  /* 0x000000ffff027224 */ /* 0x000fc800078e00ff */
[----:B------:R-:W-:Y:S01]  /*84b0*/  IMAD.HI.U32 R2, R3, R7, R2 ;  /* 0x0000000703027227 */ /* 0x000fe200078e0002 */
[----:B------:R-:W-:-:S03]  /*84c0*/  MOV R3, R0 ;  /* 0x0000000000037202 */ /* 0x000fc60000000f00 */
[----:B------:R-:W-:Y:S02]  /*84d0*/  IMAD.MOV.U32 R0, RZ, RZ, R4 ;  /* 0x000000ffff007224 */ /* 0x000fe400078e0004 */
[----:B------:R-:W-:-:S04]  /*84e0*/  IMAD.HI.U32 R2, R2, R3, RZ ;  /* 0x0000000302027227 */ /* 0x000fc800078e00ff */
[----:B------:R-:W-:-:S05]  /*84f0*/  IMAD R0, R2, R0, R3 ;  /* 0x0000000002007224 */ /* 0x000fca00078e0203 */
[----:B------:R-:W-:-:S13]  /*8500*/  ISETP.GT.U32.AND P1, PT, R9, R0, PT ;  /* 0x000000000900720c */ /* 0x000fda0003f24070 */
[----:B------:R-:W-:Y:S02]  /*8510*/  @!P1 IMAD.IADD R0, R0, 0x1, -R9 ;  /* 0x0000000100009824 */ /* 0x000fe400078e0a09 */
[----:B------:R-:W-:Y:S01]  /*8520*/  @!P1 VIADD R2, R2, 0x1 ;  /* 0x0000000102029836 */ /* 0x000fe20000000000 */
[----:B------:R-:W-:Y:S02]  /*8530*/  ISETP.NE.AND P1, PT, R10, RZ, PT ;  /* 0x000000ff0a00720c */ /* 0x000fe40003f25270 */
[----:B------:R-:W-:Y:S02]  /*8540*/  ISETP.GE.U32.AND P0, PT, R0, R9, PT ;  /* 0x000000090000720c */ /* 0x000fe40003f06070 */
[----:B------:R-:W-:-:S04]  /*8550*/  LOP3.LUT R0, R11, R10, RZ, 0x3c, !PT ;  /* 0x0000000a0b007212 */ /* 0x000fc800078e3cff */
[----:B------:R-:W-:-:S07]  /*8560*/  ISETP.GE.AND P2, PT, R0, RZ, PT ;  /* 0x000000ff0000720c */ /* 0x000fce0003f46270 */
[----:B------:R-:W-:-:S06]  /*8570*/  @P0 VIADD R2, R2, 0x1 ;  /* 0x0000000102020836 */ /* 0x000fcc0000000000 */
[----:B------:R-:W-:Y:S01]  /*8580*/  @!P2 IMAD.MOV R2, RZ, RZ, -R2 ;  /* 0x000000ffff02a224 */ /* 0x000fe200078e0a02 */
[----:B------:R-:W-:-:S04]  /*8590*/  @!P1 LOP3.LUT R2, RZ, R10, RZ, 0x33, !PT ;  /* 0x0000000aff029212 */ /* 0x000fc800078e33ff */
[----:B------:R-:W-:Y:S01]  /*85a0*/  IADD3 R17, -R2, RZ, RZ ;  /* 0x000000ff02117210 */ /* 0x000fe20007ffe1ff */
[----:B------:R-:W-:-:S04]  /*85b0*/  IMAD.MOV.U32 R18, RZ, RZ, R2 ;  /* 0x000000ffff127224 */ /* 0x000fc800078e0002 */
[----:B------:R-:W-:Y:S01]  /*85c0*/  IMAD R17, R10, R17, R11 ;  /* 0x000000110a117224 */ /* 0x000fe200078e020b */
[----:B------:R-:W-:Y:S06]  /*85d0*/  BRA `(.L_x_243) ;  /* 0x0000000000147947 */ /* 0x000fec0003800000 */
.L_x_238:
[----:B------:R-:W-:Y:S01]  /*85e0*/  ULDC UR4, c[0x0][0xc3c] ;  /* 0x00030f0000047ab9 */ /* 0x000fe20000000800 */
[----:B------:R-:W-:Y:S01]  /*85f0*/  IMAD.MOV.U32 R17, RZ, RZ, RZ ;  /* 0x000000ffff117224 */ /* 0x000fe200078e00ff */
[----:B------:R-:W-:Y:S01]  /*8600*/  MOV R19, UR4 ;  /* 0x0000000400137c02 */ /* 0x000fe20008000f00 */
[----:B------:R-:W-:Y:S02]  /*8610*/  IMAD.U32 R16, RZ, RZ, UR6 ;  /* 0x00000006ff107e24 */ /* 0x000fe4000f8e00ff */
[----:B------:R-:W-:-:S07]  /*8620*/  IMAD.MOV.U32 R18, RZ, RZ, RZ ;  /* 0x000000ffff127224 */ /* 0x000fce00078e00ff */
.L_x_243:
[----:B------:R-:W-:-:S13]  /*8630*/  ISETP.NE.AND P0, PT, R5, RZ, PT ;  /* 0x000000ff0500720c */ /* 0x000fda0003f05270 */
[----:B------:R-:W0:Y:S01]  /*8640*/  @!P0 S2R R3, SR_CgaCtaId ;  /* 0x0000000000038919 */ /* 0x000e220000008800 */
[----:B------:R-:W-:-:S04]  /*8650*/  @!P0 MOV R0, 0x400 ;  /* 0x0000040000008802 */ /* 0x000fc80000000f00 */
[----:B0-----:R-:W-:-:S05]  /*8660*/  @!P0 LEA R0, R3, R0, 0x18 ;  /* 0x0000000003008211 */ /* 0x001fca00078ec0ff */
[----:B------:R0:W-:Y:S01]  /*8670*/  @!P0 STS.128 [R0+0x2a8d0], R16 ;  /* 0x02a8d01000008388 */ /* 0x0001e20000000c00 */
[----:B------:R-:W-:Y:S06]  /*8680*/  BAR.ARV 0x5, 0x180 ;  /* 0x0146000000007b1d */ /* 0x000fec0000002000 */
.L_x_236:
[----:B------:R2:W-:Y:S01]  /*8690*/  STL [R1+0x14], RZ ;  /* 0x000014ff01007387 */ /* 0x0005e20000100800 */
[----:B------:R-:W-:Y:S01]  /*86a0*/  ULDC UR4, c[0x0][0xc3c] ;  /* 0x00030f0000047ab9 */ /* 0x000fe20000000800 */
[----:B------:R-:W-:Y:S01]  /*86b0*/  IMAD.MOV.U32 R28, RZ, RZ, 0x1 ;  /* 0x00000001ff1c7424 */ /* 0x000fe200078e00ff */
[----:B-1----:R-:W-:Y:S01]  /*86c0*/  ISETP.GE.AND P0, PT, R19, UR4, PT ;  /* 0x0000000413007c0c */ /* 0x002fe2000bf06270 */
[----:B------:R-:W-:-:S12]  /*86d0*/  IMAD.MOV.U32 R27, RZ, RZ, RZ ;  /* 0x000000ffff1b7224 */ /* 0x000fd800078e00ff */
[----:B--2---:R-:W-:Y:S05]  /*86e0*/  @P0 BRA `(.L_x_244) ;  /* 0x0000004400b40947 */ /* 0x004fea0003800000 */
[----:B------:R-:W2:Y:S01]  /*86f0*/  LDL R4, [R1+0x4] ;  /* 0x0000040001047983 */ /* 0x000ea20000100800 */
[----:B------:R-:W0:Y:S01]  /*8700*/  S2R R5, SR_TID.X ;  /* 0x0000000000057919 */ /* 0x000e220000002100 */
[----:B------:R-:W1:Y:S01]  /*8710*/  S2UR UR5, SR_CgaCtaId ;  /* 0x00000000000579c3 */ /* 0x000e620000008800 */
[----:B------:R-:W-:Y:S01]  /*8720*/  UMOV UR4, 0x400 ;  /* 0x0000040000047882 */ /* 0x000fe20000000000 */
[----:B------:R-:W-:Y:S01]  /*8730*/  BSSY B8, `(.L_x_244) ;  /* 0x0000468000087945 */ /* 0x000fe20003800000 */
[----:B------:R-:W-:Y:S01]  /*8740*/  IMAD.MOV.U32 R28, RZ, RZ, 0x1 ;  /* 0x00000001ff1c7424 */ /* 0x000fe200078e00ff */
[----:B------:R-:W-:Y:S01]  /*8750*/  MOV R27, RZ ;  /* 0x000000ff001b7202 */ /* 0x000fe20000000f00 */
[----:B------:R-:W-:Y:S01]  /*8760*/  ULDC UR36, c[0x0][0xc] ;  /* 0x0000030000247ab9 */ /* 0x000fe20000000800 */
[----:B0-----:R-:W-:Y:S01]  /*8770*/  IMAD.SHL.U32 R0, R5, 0x8, RZ ;  /* 0x0000000805007824 */ /* 0x001fe200078e00ff */
[----:B-1----:R-:W-:-:S04]  /*8780*/  ULEA UR4, UR5, UR4, 0x18 ;  /* 0x0000000405047291 */ /* 0x002fc8000f8ec03f */
[----:B------:R-:W-:Y:S02]  /*8790*/  LOP3.LUT R2, R0, 0x1f8, RZ, 0xc0, !PT ;  /* 0x000001f800027812 */ /* 0x000fe400078ec0ff */
[C---:B------:R-:W-:Y:S02]  /*87a0*/  LOP3.LUT R3, R5.reuse, 0x7f, RZ, 0xc0, !PT ;  /* 0x0000007f05037812 */ /* 0x040fe400078ec0ff */
[----:B------:R-:W-:Y:S01]  /*87b0*/  LOP3.LUT R33, R2, 0x38, R5, 0x78, !PT ;  /* 0x0000003802217812 */ /* 0x000fe200078e7805 */
[----:B------:R-:W-:Y:S02]  /*87c0*/  IMAD.SHL.U32 R2, R5, 0x10, RZ ;  /* 0x0000001005027824 */ /* 0x000fe400078e00ff */
[----:B------:R-:W-:Y:S01]  /*87d0*/  IMAD.U32 R22, RZ, RZ, UR4 ;  /* 0x00000004ff167e24 */ /* 0x000fe2000f8e00ff */
[----:B------:R-:W-:-:S05]  /*87e0*/  LOP3.LUT R33, R33, 0x200, R0, 0xf8, !PT ;  /* 0x0000020021217812 */ /* 0x000fca00078ef800 */
[----:B------:R-:W-:Y:S01]  /*87f0*/  IMAD R34, R33, 0x2, R22 ;  /* 0x0000000221227824 */ /* 0x000fe200078e0216 */
[----:B--2---:R-:W-:-:S05]  /*8800*/  LOP3.LUT R4, R4, 0x2, RZ, 0xfc, !PT ;  /* 0x0000000204047812 */ /* 0x004fca00078efcff */
[----:B------:R0:W-:Y:S04]  /*8810*/  STL [R1+0x20], R4 ;  /* 0x0000200401007387 */ /* 0x0001e80000100800 */
[----:B------:R1:W-:Y:S01]  /*8820*/  STL [R1+0x14], RZ ;  /* 0x000014ff01007387 */ /* 0x0003e20000100800 */
[----:B0-----:R-:W-:Y:S02]  /*8830*/  SHF.R.U32.HI R4, RZ, 0x3, R3 ;  /* 0x00000003ff047819 */ /* 0x001fe40000011603 */
[----:B------:R-:W-:Y:S02]  /*8840*/  LOP3.LUT R3, R0, 0x38, RZ, 0xc0, !PT ;  /* 0x0000003800037812 */ /* 0x000fe400078ec0ff */
[----:B------:R-:W-:Y:S02]  /*8850*/  LOP3.LUT R4, R4, 0x70, R2, 0xf8, !PT ;  /* 0x0000007004047812 */ /* 0x000fe400078ef802 */
[----:B------:R-:W-:-:S02]  /*8860*/  LOP3.LUT R2, R3, 0x40, RZ, 0xfc, !PT ;  /* 0x0000004003027812 */ /* 0x000fc400078efcff */
[----:B-1----:R-:W-:-:S07]  /*8870*/  LOP3.LUT R0, R3, 0x80, RZ, 0xfc, !PT ;  /* 0x0000008003007812 */ /* 0x002fce00078efcff */
.L_x_307:
[----:B0-----:R-:W0:Y:S02]  /*8880*/  LDC.64 R30, c[0x0][0xc88] ;  /* 0x00032200ff1e7b82 */ /* 0x001e240000000a00 */
[----:B0-----:R-:W-:-:S06]  /*8890*/  IMAD.WIDE R30, R19, 0x4, R30 ;  /* 0x00000004131e7825 */ /* 0x001fcc00078e021e */
[----:B------:R-:W2:Y:S01]  /*88a0*/  LDG.E R30, desc[UR56][R30.64] ;  /* 0x000000381e1e7981 */ /* 0x000ea2000c1e1900 */
[----:B------:R-:W-:Y:S05]  /*88b0*/  YIELD ;  /* 0x0000000000007946 */ /* 0x000fea0003800000 */
[----:B------:R-:W-:Y:S01]  /*88c0*/  ULDC.64 UR4, c[0x0][0xa28] ;  /* 0x00028a0000047ab9 */ /* 0x000fe20000000a00 */
[----:B------:R-:W-:Y:S01]  /*88d0*/  IMAD.MOV.U32 R37, RZ, RZ, RZ ;  /* 0x000000ffff257224 */ /* 0x000fe200078e00ff */
[----:B------:R-:W-:Y:S01]  /*88e0*/  ISETP.NE.U32.AND P0, PT, RZ, UR4, PT ;  /* 0x00000004ff007c0c */ /* 0x000fe2000bf05070 */
[----:B------:R-:W-:-:S03]  /*88f0*/  ULDC.64 UR6, c[0x0][0xa18] ;  /* 0x0002860000067ab9 */ /* 0x000fc60000000a00 */
[----:B------:R-:W-:Y:S01]  /*8900*/  ISETP.NE.AND.EX P0, PT, RZ, UR5, PT, P0 ;  /* 0x00000005ff007c0c */ /* 0x000fe2000bf05300 */
[----:B------:R-:W-:Y:S01]  /*8910*/  IMAD.MOV.U32 R35, RZ, RZ, RZ ;  /* 0x000000ffff237224 */ /* 0x000fe200078e00ff */
[----:B--2---:R-:W-:-:S11]  /*8920*/  SHF.R.S32.HI R0, RZ, 0x1f, R30 ;  /* 0x0000001fff007819 */ /* 0x004fd6000001141e */
[C---:B------:R-:W-:Y:S01]  /*8930*/  @P0 LEA R2, P1, R30.reuse, UR4, 0x2 ;  /* 0x000000041e020c11 */ /* 0x040fe2000f8210ff */
[C---:B------:R-:W-:Y:S01]  /*8940*/  IMAD.SHL.U32 R23, R30.reuse, 0x4, RZ ;  /* 0x000000041e177824 */ /* 0x040fe200078e00ff */
[C-C-:B------:R-:W-:Y:S01]  /*8950*/  SHF.L.U64.HI R24, R30.reuse, 0x2, R0.reuse ;  /* 0x000000021e187819 */ /* 0x140fe20000010200 */
[----:B------:R0:W-:Y:S01]  /*8960*/  STL [R1+0x8], R0 ;  /* 0x0000080001007387 */ /* 0x0001e20000100800 */
[----:B------:R-:W-:Y:S01]  /*8970*/  @P0 LEA.HI.X R3, R30, UR5, R0, 0x2, P1 ;  /* 0x000000051e030c11 */ /* 0x000fe200088f1400 */
[----:B------:R-:W-:-:S04]  /*8980*/  ULDC.64 UR4, c[0x0][0xa00] ;  /* 0x0002800000047ab9 */ /* 0x000fc80000000a00 */
[----:B-1----:R1:W5:Y:S01]  /*8990*/  @P0 LDG.E R37, desc[UR56][R2.64] ;  /* 0x0000003802250981 */ /* 0x002362000c1e1900 */
[----:B------:R-:W-:Y:S02]  /*89a0*/  ISETP.NE.U32.AND P0, PT, RZ, UR4, PT ;  /* 0x00000004ff007c0c */ /* 0x000fe4000bf05070 */
[----:B------:R-:W-:Y:S02]  /*89b0*/  LOP3.LUT R25, R25, 0xffffffbf, RZ, 0xc0, !PT ;  /* 0xffffffbf19197812 */ /* 0x000fe400078ec0ff */
[----:B------:R-:W-:Y:S02]  /*89c0*/  ISETP.NE.AND.EX P2, PT, RZ, UR5, PT, P0 ;  /* 0x00000005ff007c0c */ /* 0x000fe4000bf45300 */
[----:B------:R-:W-:Y:S02]  /*89d0*/  ISETP.NE.U32.AND P0, PT, RZ, UR6, PT ;  /* 0x00000006ff007c0c */ /* 0x000fe4000bf05070 */
[----:B-1----:R-:W-:Y:S02]  /*89e0*/  IADD3 R2, P1, R23, UR4, RZ ;  /* 0x0000000417027c10 */ /* 0x002fe4000ff3e0ff */
[----:B------:R-:W-:-:S02]  /*89f0*/  ISETP.NE.AND.EX P0, PT, RZ, UR7, PT, P0 ;  /* 0x00000007ff007c0c */ /* 0x000fc4000bf05300 */
[----:B------:R-:W-:Y:S01]  /*8a00*/  IADD3.X R3, R24, UR5, RZ, P1, !PT ;  /* 0x0000000518037c10 */ /* 0x000fe20008ffe4ff */
[----:B------:R-:W-:-:S04]  /*8a10*/  ULDC.64 UR4, c[0x0][0x418] ;  /* 0x0001060000047ab9 */ /* 0x000fc80000000a00 */
[----:B------:R-:W-:Y:S01]  /*8a20*/  @P2 LOP3.LUT R25, R25, 0x40, RZ, 0xfc, !PT ;  /* 0x0000004019192812 */ /* 0x000fe200078efcff */
[----:B------:R1:W5:Y:S05]  /*8a30*/  @P2 LDG.E R35, desc[UR56][R2.64] ;  /* 0x0000003802232981 */ /* 0x00036a000c1e1900 */
[----:B------:R-:W-:-:S04]  /*8a40*/  @P0 IADD3 R4, P1, R23, UR6, RZ ;  /* 0x0000000617040c10 */ /* 0x000fc8000ff3e0ff */
[----:B------:R-:W-:-:S05]  /*8a50*/  @P0 IADD3.X R5, R24, UR7, RZ, P1, !PT ;  /* 0x0000000718050c10 */ /* 0x000fca0008ffe4ff */
[----:B0-----:R-:W2:Y:S01]  /*8a60*/  @P0 LDG.E R0, desc[UR56][R4.64] ;  /* 0x0000003804000981 */ /* 0x001ea2000c1e1900 */
[----:B------:R-:W-:-:S03]  /*8a70*/  UISETP.NE.U32.AND UP0, UPT, UR4, URZ, UPT ;  /* 0x0000003f0400728c */ /* 0x000fc6000bf05070 */
[----:B------:R-:W-:Y:S01]  /*8a80*/  ULDC UR4, c[0x0][0x424] ;  /* 0x0001090000047ab9 */ /* 0x000fe20000000800 */
[----:B------:R-:W-:-:S03]  /*8a90*/  UISETP.NE.AND.EX UP0, UPT, UR5, URZ, UPT, UP0 ;  /* 0x0000003f0500728c */ /* 0x000fc6000bf05300 */
[----:B------:R-:W-:Y:S01]  /*8aa0*/  ULDC UR5, c[0x0][0x2f0] ;  /* 0x0000bc0000057ab9 */ /* 0x000fe20000000800 */
[----:B------:R-:W-:-:S04]  /*8ab0*/  USEL UR4, UR4, 0x1, UP0 ;  /* 0x0000000104047887 */ /* 0x000fc80008000000 */
[----:B------:R-:W-:-:S06]  /*8ac0*/  UIMAD UR4, UR4, UR5, URZ ;  /* 0x00000005040472a4 */ /* 0x000fcc000f8e023f */
[----:B------:R-:W-:Y:S01]  /*8ad0*/  MOV R36, UR4 ;  /* 0x0000000400247c02 */ /* 0x000fe20008000f00 */
[----:B--2---:R1:W-:Y:S01]  /*8ae0*/  @P0 STL [R1+0x10], R0 ;  /* 0x0000100001000387 */ /* 0x0043e20000100800 */
[----:B---3--:R-:W-:Y:S05]  /*8af0*/  @P0 BRA `(.L_x_245) ;  /* 0x0000000000200947 */ /* 0x008fea0003800000 */
[----:B------:R-:W-:Y:S02]  /*8b00*/  ULDC UR4, c[0x0][0x288] ;  /* 0x0000a20000047ab9 */ /* 0x000fe40000000800 */
[----:B-1----:R-:W-:-:S05]  /*8b10*/  IMAD.U32 R0, RZ, RZ, UR4 ;  /* 0x00000004ff007e24 */ /* 0x002fca000f8e00ff */
[----:B------:R0:W-:Y:S01]  /*8b20*/  STL [R1+0x10], R0 ;  /* 0x0000100001007387 */ /* 0x0001e20000100800 */
[----:B------:R-:W-:Y:S05]  /*8b30*/  @!P2 BRA `(.L_x_245) ;  /* 0x000000000010a947 */ /* 0x000fea0003800000 */
[----:B------:R-:W2:Y:S04]  /*8b40*/  LDG.E R5, desc[UR56][R2.64] ;  /* 0x0000003802057981 */ /* 0x000ea8000c1e1900 */
[----:B0-----:R-:W2:Y:S02]  /*8b50*/  LDG.E R0, desc[UR56][R2.64+0x4] ;  /* 0x0000043802007981 */ /* 0x001ea4000c1e1900 */
[----:B--2---:R-:W-:-:S05]  /*8b60*/  IMAD.IADD R0, R0, 0x1, -R5 ;  /* 0x0000000100007824 */ /* 0x004fca00078e0a05 */
[----:B------:R2:W-:Y:S02]  /*8b70*/  STL [R1+0x10], R0 ;  /* 0x0000100001007387 */ /* 0x0005e40000100800 */
.L_x_245:
[----:B------:R-:W-:Y:S01]  /*8b80*/  ULDC.64 UR4, c[0x0][0xa20] ;  /* 0x0002880000047ab9 */ /* 0x000fe20000000a00 */
[----:B------:R-:W-:Y:S01]  /*8b90*/  IMAD.MOV.U32 R31, RZ, RZ, R30 ;  /* 0x000000ffff1f7224 */ /* 0x000fe200078e001e */
[----:B------:R-:W-:-:S04]  /*8ba0*/  ISETP.NE.U32.AND P0, PT, RZ, UR4, PT ;  /* 0x00000004ff007c0c */ /* 0x000fc8000bf05070 */
[----:B------:R-:W-:-:S13]  /*8bb0*/  ISETP.NE.AND.EX P0, PT, RZ, UR5, PT, P0 ;  /* 0x00000005ff007c0c */ /* 0x000fda000bf05300 */
[----:B------:R-:W-:Y:S05]  /*8bc0*/  @!P0 BRA `(.L_x_246) ;  /* 0x0000000000108947 */ /* 0x000fea0003800000 */
[----:B-1----:R-:W-:-:S04]  /*8bd0*/  IADD3 R2, P0, R23, UR4, RZ ;  /* 0x0000000417027c10 */ /* 0x002fc8000ff1e0ff */
[----:B------:R-:W-:-:S05]  /*8be0*/  IADD3.X R3, R24, UR5, RZ, P0, !PT ;  /* 0x0000000518037c10 */ /* 0x000fca00087fe4ff */
[----:B------:R3:W5:Y:S01]  /*8bf0*/  LDG.E R36, desc[UR56][R2.64] ;  /* 0x0000003802247981 */ /* 0x000762000c1e1900 */
[----:B------:R-:W-:Y:S05]  /*8c00*/  BRA `(.L_x_247) ;  /* 0x0000000000247947 */ /* 0x000fea0003800000 */
.L_x_246:
[----:B------:R-:W-:Y:S02]  /*8c10*/  ULDC.64 UR4, c[0x0][0xa08] ;  /* 0x0002820000047ab9 */ /* 0x000fe40000000a00 */
[----:B------:R-:W-:-:S04]  /*8c20*/  ISETP.NE.U32.AND P0, PT, RZ, UR4, PT ;  /* 0x00000004ff007c0c */ /* 0x000fc8000bf05070 */
[----:B------:R-:W-:-:S13]  /*8c30*/  ISETP.NE.AND.EX P0, PT, RZ, UR5, PT, P0 ;  /* 0x00000005ff007c0c */ /* 0x000fda000bf05300 */
[----:B------:R-:W-:Y:S05]  /*8c40*/  @!P0 BRA `(.L_x_247) ;  /* 0x0000000000148947 */ /* 0x000fea0003800000 */
[----:B-1----:R-:W1:Y:S02]  /*8c50*/  LDC.64 R2, c[0x0][0xa08] ;  /* 0x00028200ff027b82 */ /* 0x002e640000000a00 */
[----:B-1----:R-:W-:-:S05]  /*8c60*/  IMAD.WIDE R2, R31, 0x4, R2 ;  /* 0x000000041f027825 */ /* 0x002fca00078e0202 */
[----:B------:R-:W3:Y:S04]  /*8c70*/  LDG.E R36, desc[UR56][R2.64] ;  /* 0x0000003802247981 */ /* 0x000ee8000c1e1900 */
[----:B------:R-:W3:Y:S02]  /*8c80*/  LDG.E R5, desc[UR56][R2.64+0x4] ;  /* 0x0000043802057981 */ /* 0x000ee4000c1e1900 */
[----:B---3--:R-:W-:-:S07]  /*8c90*/  IMAD.IADD R36, R5, 0x1, -R36 ;  /* 0x0000000105247824 */ /* 0x008fce00078e0a24 */
.L_x_247:
[----:B-----5:R-:W-:Y:S01]  /*8ca0*/  IMAD.IADD R36, R36, 0x1, -R37 ;  /* 0x0000000124247824 */ /* 0x020fe200078e0a25 */
[----:B------:R-:W-:Y:S04]  /*8cb0*/  BSSY B7, `(.L_x_248) ;  /* 0x0000371000077945 */ /* 0x000fe80003800000 */
[C---:B012---:R-:W-:Y:S02]  /*8cc0*/  IADD3 R0, R36.reuse, 0x5f, RZ ;  /* 0x0000005f24007810 */ /* 0x047fe40007ffe0ff */
[----:B------:R-:W-:-:S03]  /*8cd0*/  ISETP.GT.AND P0, PT, R36, RZ, PT ;  /* 0x000000ff2400720c */ /* 0x000fc60003f04270 */
[----:B------:R-:W-:-:S05]  /*8ce0*/  IMAD.HI R0, R0, 0x2aaaaaab, RZ ;  /* 0x2aaaaaab00007827 */ /* 0x000fca00078e02ff */
[----:B---3--:R-:W-:-:S04]  /*8cf0*/  SHF.R.U32.HI R3, RZ, 0x1f, R0 ;  /* 0x0000001fff037819 */ /* 0x008fc80000011600 */
[----:B------:R-:W-:-:S05]  /*8d00*/  LEA.HI.SX32 R29, R0, R3, 0x1c ;  /* 0x00000003001d7211 */ /* 0x000fca00078fe2ff */
[----:B------:R0:W-:Y:S01]  /*8d10*/  STL [R1+0x18], R29 ;  /* 0x0000181d01007387 */ /* 0x0001e20000100800 */
[----:B------:R-:W-:Y:S05]  /*8d20*/  @P0 BRA `(.L_x_249) ;  /* 0x0000000000440947 */ /* 0x000fea0003800000 */
[----:B------:R-:W1:Y:S02]  /*8d30*/  S2R R2, SR_TID.X ;  /* 0x0000000000027919 */ /* 0x000e640000002100 */
[----:B-1----:R-:W-:-:S04]  /*8d40*/  LOP3.LUT R2, R2, 0x7f, RZ, 0xc0, !PT ;  /* 0x0000007f02027812 */ /* 0x002fc800078ec0ff */
[----:B------:R-:W-:-:S13]  /*8d50*/  ISETP.NE.AND P0, PT, R2, RZ, PT ;  /* 0x000000ff0200720c */ /* 0x000fda0003f05270 */
[----:B------:R-:W-:Y:S05]  /*8d60*/  @P0 BRA `(.L_x_250) ;  /* 0x0000003400940947 */ /* 0x000fea0003800000 */
[----:B------:R-:W1:Y:S01]  /*8d70*/  S2R R5, SR_LANEID ;  /* 0x0000000000057919 */ /* 0x000e620000000000 */
[----:B------:R-:W-:Y:S01]  /*8d80*/  VOTEU.ANY UR4, UPT, PT ;  /* 0x0000000000047886 */ /* 0x000fe200038e0100 */
[----:B------:R-:W2:Y:S01]  /*8d90*/  LDC.64 R2, c[0x0][0xc60] ;  /* 0x00031800ff027b82 */ /* 0x000ea20000000a00 */
[----:B------:R-:W1:Y:S02]  /*8da0*/  FLO.U32 R0, UR4 ;  /* 0x0000000400007d00 */ /* 0x000e6400080e0000 */
[----:B-1----:R-:W-:-:S06]  /*8db0*/  ISETP.EQ.U32.AND P0, PT, R0, R5, PT ;  /* 0x000000050000720c */ /* 0x002fcc0003f02070 */
[----:B------:R-:W2:Y:S07]  /*8dc0*/  POPC R5, UR4 ;  /* 0x0000000400057d09 */ /* 0x000eae0008000000 */
[----:B--2---:R-:W2:Y:S01]  /*8dd0*/  @P0 ATOMG.E.ADD.STRONG.GPU PT, R3, desc[UR56][R2.64], R5 ;  /* 0x00000005020309a8 */ /* 0x004ea200081ee1f8 */
[----:B------:R-:W1:Y:S02]  /*8de0*/  S2R R4, SR_LTMASK ;  /* 0x0000000000047919 */ /* 0x000e640000003900 */
[----:B-1----:R-:W-:-:S04]  /*8df0*/  LOP3.LUT R4, R4, UR4, RZ, 0xc0, !PT ;  /* 0x0000000404047c12 */ /* 0x002fc8000f8ec0ff */
[----:B------:R-:W1:Y:S01]  /*8e00*/  POPC R7, R4 ;  /* 0x0000000400077309 */ /* 0x000e620000000000 */
[----:B--2---:R-:W1:Y:S02]  /*8e10*/  SHFL.IDX PT, R0, R3, R0, 0x1f ;  /* 0x00001f0003007589 */ /* 0x004e6400000e0000 */
[----:B-1----:R-:W-:Y:S01]  /*8e20*/  IADD3 R16, R0, UR36, R7 ;  /* 0x0000002400107c10 */ /* 0x002fe2000fffe007 */
[----:B------:R-:W-:Y:S06]  /*8e30*/  BRA `(.L_x_250) ;  /* 0x0000003400607947 */ /* 0x000fec0003800000 */
.L_x_249:
[----:B------:R-:W-:Y:S01]  /*8e40*/  VIADD R0, R22, 0x18400 ;  /* 0x0001840016007836 */ /* 0x000fe20000000000 */
[----:B------:R-:W-:Y:S04]  /*8e50*/  BSSY B6, `(.L_x_251) ;  /* 0x0000013000067945 */ /* 0x000fe80003800000 */
[----:B------:R-:W-:-:S13]  /*8e60*/  LOP3.LUT P0, RZ, R0, 0x3ff, RZ, 0xc0, !PT ;  /* 0x000003ff00ff7812 */ /* 0x000fda000780c0ff */
[----:B------:R-:W-:Y:S05]  /*8e70*/  @!P0 BRA `(.L_x_252) ;  /* 0x0000000000408947 */ /* 0x000fea0003800000 */
[----:B------:R-:W-:Y:S01]  /*8e80*/  MOV R2, 0x0 ;  /* 0x0000000000027802 */ /* 0x000fe20000000f00 */
[----:B------:R-:W-:Y:S01]  /*8e90*/  ULDC.64 UR6, c[0x4][0xf0] ;  /* 0x01003c0000067ab9 */ /* 0x000fe20000000a00 */
[----:B------:R-:W-:Y:S01]  /*8ea0*/  ULDC.64 UR8, c[0x4][0xf8] ;  /* 0x01003e0000087ab9 */ /* 0x000fe20000000a00 */
[----:B------:R-:W-:Y:S01]  /*8eb0*/  ULDC.64 UR4, c[0x4][0x70] ;  /* 0x01001c0000047ab9 */ /* 0x000fe20000000a00 */
[----:B------:R-:W-:Y:S01]  /*8ec0*/  IMAD.U32 R4, RZ, RZ, UR6 ;  /* 0x00000006ff047e24 */ /* 0x000fe2000f8e00ff */
[----:B------:R-:W-:Y:S01]  /*8ed0*/  MOV R10, UR4 ;  /* 0x00000004000a7c02 */ /* 0x000fe20008000f00 */
[----:B------:R-:W1:Y:S01]  /*8ee0*/  LDC.64 R2, c[0x4][R2] ;  /* 0x0100000002027b82 */ /* 0x000e620000000a00 */
[----:B------:R-:W-:Y:S02]  /*8ef0*/  IMAD.U32 R5, RZ, RZ, UR7 ;  /* 0x00000007ff057e24 */ /* 0x000fe4000f8e00ff */
[----:B------:R-:W-:Y:S02]  /*8f00*/  IMAD.U32 R6, RZ, RZ, UR8 ;  /* 0x00000008ff067e24 */ /* 0x000fe4000f8e00ff */
[----:B------:R-:W-:-:S02]  /*8f10*/  IMAD.U32 R7, RZ, RZ, UR9 ;  /* 0x00000009ff077e24 */ /* 0x000fc4000f8e00ff */
[----:B------:R-:W-:Y:S02]  /*8f20*/  IMAD.U32 R11, RZ, RZ, UR5 ;  /* 0x00000005ff0b7e24 */ /* 0x000fe4000f8e00ff */
[----:B------:R-:W-:Y:S02]  /*8f30*/  IMAD.MOV.U32 R8, RZ, RZ, 0x70 ;  /* 0x00000070ff087424 */ /* 0x000fe400078e00ff */
[----:B------:R-:W-:Y:S02]  /*8f40*/  IMAD.MOV.U32 R12, RZ, RZ, 0x1 ;  /* 0x00000001ff0c7424 */ /* 0x000fe400078e00ff */
[----:B------:R-:W-:-:S07]  /*8f50*/  IMAD.MOV.U32 R13, RZ, RZ, RZ ;  /* 0x000000ffff0d7224 */ /* 0x000fce00078e00ff */
[----:B------:R-:W-:-:S07]  /*8f60*/  LEPC R20, `(.L_x_252) ;  /* 0x000000001014794e */ /* 0x000fce0000000000 */
[----:B01----:R-:W-:Y:S05]  /*8f70*/  CALL.ABS.NOINC R2 ;  /* 0x0000000002007343 */ /* 0x003fea0003c00000 */
.L_x_252:
[----:B------:R-:W-:Y:S05]  /*8f80*/  BSYNC B6 ;  /* 0x0000000000067941 */ /* 0x000fea0003800000 */
.L_x_251:
        /* <DEDUP_REMOVED lines=8> */
[----:B------:R1:W2:Y:S01]  /*9010*/  LDC.64 R2, c[0x4][R26] ;  /* 0x010000001a027b82 */ /* 0x0002a20000000a00 */
[----:B------:R-:W-:Y:S01]  /*9020*/  MOV R4, UR6 ;  /* 0x0000000600047c02 */ /* 0x000fe20008000f00 */
[----:B------:R-:W-:Y:S01]  /*9030*/  IMAD.U32 R5, RZ, RZ, UR7 ;  /* 0x00000007ff057e24 */ /* 0x000fe2000f8e00ff */
[----:B------:R-:W-:Y:S01]  /*9040*/  MOV R8, 0x70 ;  /* 0x0000007000087802 */ /* 0x000fe20000000f00 */
[----:B------:R-:W-:Y:S02]  /*9050*/  IMAD.U32 R6, RZ, RZ, UR8 ;  /* 0x00000008ff067e24 */ /* 0x000fe4000f8e00ff */
[----:B------:R-:W-:-:S02]  /*9060*/  IMAD.U32 R7, RZ, RZ, UR9 ;  /* 0x00000009ff077e24 */ /* 0x000fc4000f8e00ff */
[----:B------:R-:W-:Y:S02]  /*9070*/  IMAD.U32 R10, RZ, RZ, UR4 ;  /* 0x00000004ff0a7e24 */ /* 0x000fe4000f8e00ff */
[----:B------:R-:W-:Y:S02]  /*9080*/  IMAD.U32 R11, RZ, RZ, UR5 ;  /* 0x00000005ff0b7e24 */ /* 0x000fe4000f8e00ff */
[----:B------:R-:W-:Y:S02]  /*9090*/  IMAD.MOV.U32 R12, RZ, RZ, 0x1 ;  /* 0x00000001ff0c7424 */ /* 0x000fe400078e00ff */
[----:B-1----:R-:W-:-:S07]  /*90a0*/  IMAD.MOV.U32 R13, RZ, RZ, RZ ;  /* 0x000000ffff0d7224 */ /* 0x002fce00078e00ff */
[----:B------:R-:W-:-:S07]  /*90b0*/  LEPC R20, `(.L_x_255) ;  /* 0x000000001014794e */ /* 0x000fce0000000000 */
[----:B0-2---:R-:W-:Y:S05]  /*90c0*/  CALL.ABS.NOINC R2 ;  /* 0x0000000002007343 */ /* 0x005fea0003c00000 */
.L_x_255:
[----:B------:R0:W1:Y:S01]  /*90d0*/  LDC.64 R2, c[0x4][R26] ;  /* 0x010000001a027b82 */ /* 0x0000620000000a00 */
[----:B------:R-:W-:Y:S01]  /*90e0*/  ULDC.64 UR6, c[0x4][0xf0] ;  /* 0x01003c0000067ab9 */ /* 0x000fe20000000a00 */
[----:B------:R-:W-:Y:S01]  /*90f0*/  ULDC.64 UR8, c[0x4][0xf8] ;  /* 0x01003e0000087ab9 */ /* 0x000fe20000000a00 */
[----:B------:R-:W-:Y:S01]  /*9100*/  ULDC.64 UR4, c[0x4][0x80] ;  /* 0x0100200000047ab9 */ /* 0x000fe20000000a00 */
[----:B------:R-:W-:Y:S01]  /*9110*/  IMAD.U32 R4, RZ, RZ, UR6 ;  /* 0x00000006ff047e24 */ /* 0x000fe2000f8e00ff */
[----:B------:R-:W-:Y:S01]  /*9120*/  MOV R7, UR9 ;  /* 0x0000000900077c02 */ /* 0x000fe20008000f00 */
[----:B------:R-:W-:Y:S02]  /*9130*/  IMAD.U32 R5, RZ, RZ, UR7 ;  /* 0x00000007ff057e24 */ /* 0x000fe4000f8e00ff */
[----:B------:R-:W-:Y:S02]  /*9140*/  IMAD.U32 R6, RZ, RZ, UR8 ;  /* 0x00000008ff067e24 */ /* 0x000fe4000f8e00ff */
[----:B------:R-:W-:-:S02]  /*9150*/  IMAD.U32 R10, RZ, RZ, UR4 ;  /* 0x00000004ff0a7e24 */ /* 0x000fc4000f8e00ff */
[----:B------:R-:W-:Y:S02]  /*9160*/  IMAD.U32 R11, RZ, RZ, UR5 ;  /* 0x00000005ff0b7e24 */ /* 0x000fe4000f8e00ff */
[----:B------:R-:W-:Y:S02]  /*9170*/  IMAD.MOV.U32 R8, RZ, RZ, 0x70 ;  /* 0x00000070ff087424 */ /* 0x000fe400078e00ff */
[----:B------:R-:W-:Y:S02]  /*9180*/  IMAD.MOV.U32 R12, RZ, RZ, 0x1 ;  /* 0x00000001ff0c7424 */ /* 0x000fe400078e00ff */
[----:B0-----:R-:W-:-:S07]  /*9190*/  IMAD.MOV.U32 R13, RZ, RZ, RZ ;  /* 0x000000ffff0d7224 */ /* 0x001fce00078e00ff */
[----:B------:R-:W-:-:S07]  /*91a0*/  LEPC R20, `(.L_x_254) ;  /* 0x000000001014794e */ /* 0x000fce0000000000 */
[----:B-1----:R-:W-:Y:S05]  /*91b0*/  CALL.ABS.NOINC R2 ;  /* 0x0000000002007343 */ /* 0x002fea0003c00000 */
.L_x_254:
[----:B------:R-:W-:Y:S05]  /*91c0*/  BSYNC B6 ;  /* 0x0000000000067941 */ /* 0x000fea0003800000 */
.L_x_253:
[----:B------:R-:W1:Y:S01]  /*91d0*/  S2R R2, SR_TID.X ;  /* 0x0000000000027919 */ /* 0x000e620000002100 */
[----:B------:R-:W-:Y:S01]  /*91e0*/  ULDC.64 UR4, c[0x0][0x9f8] ;  /* 0x00027e0000047ab9 */ /* 0x000fe20000000a00 */
[----:B------:R-:W2:Y:S01]  /*91f0*/  LDC R8, c[0x0][0x430] ;  /* 0x00010c00ff087b82 */ /* 0x000ea20000000800 */
[----:B------:R-:W-:Y:S01]  /*9200*/  ISETP.NE.U32.AND P0, PT, RZ, UR4, PT ;  /* 0x00000004ff007c0c */ /* 0x000fe2000bf05070 */
[----:B------:R-:W3:Y:S03]  /*9210*/  S2R R20, SR_TID.X ;  /* 0x0000000000147919 */ /* 0x000ee60000002100 */
[----:B------:R-:W-:Y:S02]  /*9220*/  ISETP.NE.AND.EX P0, PT, RZ, UR5, PT, P0 ;  /* 0x00000005ff007c0c */ /* 0x000fe4000bf05300 */
[----:B-1----:R-:W-:-:S11]  /*9230*/  LOP3.LUT R21, R2, 0x7f, RZ, 0xc0, !PT ;  /* 0x0000007f02157812 */ /* 0x002fd600078ec0ff */
[----:B------:R-:W-:Y:S01]  /*9240*/  @P0 IADD3 R2, P1, R23, UR4, RZ ;  /* 0x0000000417020c10 */ /* 0x000fe2000ff3e0ff */
[----:B------:R-:W-:Y:S01]  /*9250*/  VIADD R26, R29, 0xffffffff ;  /* 0xffffffff1d1a7836 */ /* 0x000fe20000000000 */
[----:B--2---:R-:W-:Y:S01]  /*9260*/  ISETP.NE.AND P2, PT, R8, 0x1, PT ;  /* 0x000000010800780c */ /* 0x004fe20003f45270 */
[----:B------:R-:W-:Y:S01]  /*9270*/  ULDC UR4, c[0x0][0x320] ;  /* 0x0000c80000047ab9 */ /* 0x000fe20000000800 */
[----:B------:R-:W-:Y:S02]  /*9280*/  @P0 IADD3.X R3, R24, UR5, RZ, P1, !PT ;  /* 0x0000000518030c10 */ /* 0x000fe40008ffe4ff */
[----:B------:R-:W-:-:S03]  /*9290*/  SHF.R.U32.HI R21, RZ, 0x3, R21 ;  /* 0x00000003ff157819 */ /* 0x000fc60000011615 */
[----:B------:R1:W2:Y:S01]  /*92a0*/  @P0 LDG.E R31, desc[UR56][R2.64] ;  /* 0x00000038021f0981 */ /* 0x0002a2000c1e1900 */
[C---:B---3--:R-:W-:Y:S02]  /*92b0*/  SHF.L.U32 R32, R20.reuse, 0x4, RZ ;  /* 0x0000000414207819 */ /* 0x048fe400000006ff */
[----:B------:R-:W-:Y:S02]  /*92c0*/  LOP3.LUT R25, R25, 0xffffffdf, RZ, 0xc0, !PT ;  /* 0xffffffdf19197812 */ /* 0x000fe400078ec0ff */
[----:B------:R-:W-:Y:S01]  /*92d0*/  LOP3.LUT R32, R21, 0x70, R32, 0xf8, !PT ;  /* 0x0000007015207812 */ /* 0x000fe200078ef820 */
[----:B------:R-:W3:Y:S01]  /*92e0*/  @P2 LDC R7, c[0x0][0x434] ;  /* 0x00010d00ff072b82 */ /* 0x000ee20000000800 */
[----:B------:R-:W-:Y:S01]  /*92f0*/  IMAD.SHL.U32 R21, R20, 0x8, RZ ;  /* 0x0000000814157824 */ /* 0x000fe200078e00ff */
[----:B------:R-:W-:Y:S02]  /*9300*/  @P2 LOP3.LUT R25, R25, 0x20, RZ, 0xfc, !PT ;  /* 0x0000002019192812 */ /* 0x000fe400078efcff */
[----:B------:R-:W-:-:S02]  /*9310*/  IMAD R6, R26, 0x60, R32 ;  /* 0x000000601a067824 */ /* 0x000fc400078e0220 */
[----:B------:R-:W-:Y:S02]  /*9320*/  LOP3.LUT R21, R21, 0x38, RZ, 0xc0, !PT ;  /* 0x0000003815157812 */ /* 0x000fe400078ec0ff */
[----:B------:R-:W4:Y:S01]  /*9330*/  @P2 LDC R0, c[0x0][0x438] ;  /* 0x00010e00ff002b82 */ /* 0x000f220000000800 */
[C---:B------:R-:W-:Y:S01]  /*9340*/  ISETP.GE.AND P0, PT, R6.reuse, R36, PT ;  /* 0x000000240600720c */ /* 0x040fe20003f06270 */
[----:B------:R-:W-:Y:S01]  /*9350*/  IMAD.IADD R6, R6, 0x1, R37 ;  /* 0x0000000106067824 */ /* 0x000fe200078e0225 */
[C---:B------:R-:W-:Y:S02]  /*9360*/  LOP3.LUT R20, R21.reuse, 0x40, RZ, 0xfc, !PT ;  /* 0x0000004015147812 */ /* 0x040fe400078efcff */
[----:B------:R-:W-:Y:S01]  /*9370*/  ISETP.GT.U32.OR P0, PT, R32, 0x5f, P0 ;  /* 0x0000005f2000780c */ /* 0x000fe20000704470 */
[----:B-1----:R-:W-:Y:S01]  /*9380*/  IMAD.MOV.U32 R2, RZ, RZ, R6 ;  /* 0x000000ffff027224 */ /* 0x002fe200078e0006 */
[----:B------:R-:W-:Y:S01]  /*9390*/  ISETP.GE.AND P1, PT, R21, UR4, PT ;  /* 0x0000000415007c0c */ /* 0x000fe2000bf26270 */
[----:B---3--:R-:W-:-:S10]  /*93a0*/  @P2 IMAD.HI.U32 R3, R6, R7, RZ ;  /* 0x0000000706032227 */ /* 0x008fd400078e00ff */
[----:B------:R-:W1:Y:S01]  /*93b0*/  @!P0 LDC.64 R4, c[0x0][0x428] ;  /* 0x00010a00ff048b82 */ /* 0x000e620000000a00 */
[----:B----4-:R-:W-:Y:S02]  /*93c0*/  @P2 SHF.R.U32.HI R2, RZ, R0, R3 ;  /* 0x00000000ff022219 */ /* 0x010fe40000011603 */
[----:B------:R-:W-:Y:S01]  /*93d0*/  ISETP.GE.AND P2, PT, R20, UR4, PT ;  /* 0x0000000414007c0c */ /* 0x000fe2000bf46270 */
[----:B------:R-:W-:Y:S02]  /*93e0*/  ULDC UR4, c[0x0][0x2f4] ;  /* 0x0000bd0000047ab9 */ /* 0x000fe40000000800 */
[----:B------:R-:W-:Y:S01]  /*93f0*/  IMAD.MOV R3, RZ, RZ, -R2 ;  /* 0x000000ffff037224 */ /* 0x000fe200078e0a02 */
[----:B0-----:R-:W-:-:S03]  /*9400*/  SEL R29, RZ, 0xffffffff, P2 ;  /* 0xffffffffff1d7807 */ /* 0x001fc60001000000 */
[----:B------:R-:W-:Y:S01]  /*9410*/  IMAD R0, R8, R3, R6 ;  /* 0x0000000308007224 */ /* 0x000fe200078e0206 */
[----:B------:R-:W-:Y:S02]  /*9420*/  @!P0 SHF.R.S32.HI R3, RZ, 0x1f, R2 ;  /* 0x0000001fff038819 */ /* 0x000fe40000011402 */
[----:B------:R-:W-:Y:S02]  /*9430*/  SHF.L.U32 R29, R29, 0x1, RZ ;  /* 0x000000011d1d7819 */ /* 0x000fe400000006ff */
[----:B------:R-:W-:Y:S02]  /*9440*/  ISETP.GE.AND P2, PT, R21, UR4, PT ;  /* 0x0000000415007c0c */ /* 0x000fe4000bf46270 */
[----:B------:R-:W-:Y:S02]  /*9450*/  LOP3.LUT R25, R25, 0xfffffff7, RZ, 0xc0, !PT ;  /* 0xfffffff719197812 */ /* 0x000fe400078ec0ff */
[----:B------:R-:W-:Y:S01]  /*9460*/  LOP3.LUT R9, R21, 0x80, RZ, 0xfc, !PT ;  /* 0x0000008015097812 */ /* 0x000fe200078efcff */
[----:B------:R-:W-:Y:S01]  /*9470*/  UMOV UR5, 0xffffffff ;  /* 0xffffffff00057882 */ /* 0x000fe20000000000 */
[----:B--2---:R-:W-:-:S05]  /*9480*/  SHF.R.S32.HI R7, RZ, 0x1f, R31 ;  /* 0x0000001fff077819 */ /* 0x004fca000001141f */
[----:B------:R0:W-:Y:S01]  /*9490*/  STL [R1], R7 ;  /* 0x0000000701007387 */ /* 0x0001e20000100800 */
[----:B-1----:R-:W-:-:S04]  /*94a0*/  @!P0 IMAD R8, R7, R4, RZ ;  /* 0x0000000407088224 */ /* 0x002fc800078e02ff */
[C---:B------:R-:W-:Y:S02]  /*94b0*/  @!P0 IMAD R5, R31.reuse, R5, R8 ;  /* 0x000000051f058224 */ /* 0x040fe400078e0208 */
[----:B0-----:R-:W-:Y:S01]  /*94c0*/  @!P0 IMAD.WIDE.U32 R6, R31, R4, R2 ;  /* 0x000000041f068225 */ /* 0x001fe200078e0002 */
[----:B------:R-:W-:-:S03]  /*94d0*/  SEL R2, RZ, 0x1, P1 ;  /* 0x00000001ff027807 */ /* 0x000fc60000800000 */
[----:B------:R-:W-:Y:S01]  /*94e0*/  @!P0 IMAD.IADD R5, R7, 0x1, R5 ;  /* 0x0000000107058824 */ /* 0x000fe200078e0205 */
[----:B------:R-:W-:Y:S01]  /*94f0*/  LOP3.LUT R29, R29, 0x2, R2, 0xe2, !PT ;  /* 0x000000021d1d7812 */ /* 0x000fe200078ee202 */
[----:B------:R-:W-:Y:S01]  /*9500*/  IMAD.MOV.U32 R4, RZ, RZ, RZ ;  /* 0x000000ffff047224 */ /* 0x000fe200078e00ff */
[----:B------:R-:W0:Y:S02]  /*9510*/  @!P0 LDC.64 R2, c[0x0][0x418] ;  /* 0x00010600ff028b82 */ /* 0x000e240000000a00 */
[----:B0-----:R-:W-:-:S04]  /*9520*/  @!P0 LEA R2, P1, R6, R2, 0x2 ;  /* 0x0000000206028211 */ /* 0x001fc800078210ff */
[----:B------:R-:W-:-:S05]  /*9530*/  @!P0 LEA.HI.X R3, R6, R3, R5, 0x2, P1 ;  /* 0x0000000306038211 */ /* 0x000fca00008f1405 */
[----:B------:R0:W5:Y:S01]  /*9540*/  @!P0 LDG.E R4, desc[UR56][R2.64] ;  /* 0x0000003802048981 */ /* 0x000162000c1e1900 */
[----:B------:R-:W-:Y:S02]  /*9550*/  ISETP.GT.U32.AND P0, PT, R32, 0x5f, PT ;  /* 0x0000005f2000780c */ /* 0x000fe40003f04070 */
[----:B------:R-:W-:-:S11]  /*9560*/  ISETP.GE.AND P1, PT, R20, UR4, PT ;  /* 0x0000000414007c0c */ /* 0x000fd6000bf26270 */
[----:B------:R-:W-:Y:S02]  /*9570*/  @P0 LOP3.LUT R25, R25, 0x8, RZ, 0xfc, !PT ;  /* 0x0000000819190812 */ /* 0x000fe400078efcff */
[----:B------:R-:W-:Y:S02]  /*9580*/  ISETP.GE.AND P0, PT, R9, UR4, PT ;  /* 0x0000000409007c0c */ /* 0x000fe4000bf06270 */
[----:B------:R-:W-:-:S04]  /*9590*/  LOP3.LUT R25, R25, 0xfffffffb, RZ, 0xc0, !PT ;  /* 0xfffffffb19197812 */ /* 0x000fc800078ec0ff */
[----:B------:R-:W-:-:S04]  /*95a0*/  @P2 LOP3.LUT R25, R25, 0x4, RZ, 0xfc, !PT ;  /* 0x0000000419192812 */ /* 0x000fc800078efcff */
[----:B------:R-:W-:-:S04]  /*95b0*/  LOP3.LUT R25, R25, 0xfffffffe, RZ, 0xc0, !PT ;  /* 0xfffffffe19197812 */ /* 0x000fc800078ec0ff */
[----:B------:R-:W-:-:S04]  /*95c0*/  LOP3.LUT R25, R25, 0xfffffffd, RZ, 0xc0, !PT ;  /* 0xfffffffd19197812 */ /* 0x000fc800078ec0ff */
[----:B------:R-:W-:-:S04]  /*95d0*/  @P1 LOP3.LUT R25, R25, 0x2, RZ, 0xfc, !PT ;  /* 0x0000000219191812 */ /* 0x000fc800078efcff */
[----:B------:R-:W-:Y:S01]  /*95e0*/  @P0 LOP3.LUT R25, R25, 0x1, RZ, 0xfc, !PT ;  /* 0x0000000119190812 */ /* 0x000fe200078efcff */
[----:B0-----:R-:W-:Y:S06]  /*95f0*/  BRA.DIV UR5, `(.L_x_256) ;  /* 0x0000003e054c7947 */ /* 0x001fec000b800000 */
.L_x_324:
[----:B------:R-:W2:Y:S01]  /*9600*/  LDL R2, [R1+0x20] ;  /* 0x0000200001027983 */ /* 0x000ea20000100800 */
[----:B------:R-:W-:Y:S02]  /*9610*/  LOP3.LUT R25, R25, 0xffffffef, RZ, 0xc0, !PT ;  /* 0xffffffef19197812 */ /* 0x000fe400078ec0ff */
[----:B------:R-:W-:Y:S02]  /*9620*/  SHF.R.S32.HI R32, RZ, 0x1f, R18 ;  /* 0x0000001fff207819 */ /* 0x000fe40000011412 */
[----:B--2---:R-:W-:-:S13]  /*9630*/  ISETP.NE.AND P0, PT, R2, 0x3, PT ;  /* 0x000000030200780c */ /* 0x004fda0003f05270 */
[----:B------:R-:W-:Y:S01]  /*9640*/  @P0 LOP3.LUT R25, R25, 0x10, RZ, 0xfc, !PT ;  /* 0x0000001019190812 */ /* 0x000fe200078efcff */
[----:B------:R-:W-:Y:S06]  /*9650*/  @!P0 BRA `(.L_x_257) ;  /* 0x0000000000048947 */ /* 0x000fec0003800000 */
[----:B------:R-:W-:Y:S01]  /*9660*/  BPT.TRAP 0x1 ;  /* 0x000000040000795c */ /* 0x000fe20000300000 */
.L_x_257:
[----:B------:R-:W-:Y:S01]  /*9670*/  SHF.R.S32.HI R5, RZ, 0x1f, R0 ;  /* 0x0000001fff057819 */ /* 0x000fe20000011400 */
[----:B------:R-:W-:Y:S01]  /*9680*/  ULDC.64 UR4, c[0x0][0x328] ;  /* 0x0000ca0000047ab9 */ /* 0x000fe20000000a00 */
[----:B------:R-:W-:Y:S01]  /*9690*/  BSSY B0, `(.L_x_258) ;  /* 0x0000017000007945 */ /* 0x000fe20003800000 */
[----:B------:R-:W-:-:S04]  /*96a0*/  IMAD.WIDE.U32 R2, R0, UR4, RZ ;  /* 0x0000000400027c25 */ /* 0x000fc8000f8e00ff */
[----:B------:R-:W-:-:S04]  /*96b0*/  IMAD R6, R5, UR4, RZ ;  /* 0x0000000405067c24 */ /* 0x000fc8000f8e02ff */
[----:B------:R-:W-:Y:S01]  /*96c0*/  IMAD R6, R0, UR5, R6 ;  /* 0x0000000500067c24 */ /* 0x000fe2000f8e0206 */
[----:B------:R-:W-:-:S03]  /*96d0*/  ULDC.64 UR4, c[0x0][0x338] ;  /* 0x0000ce0000047ab9 */ /* 0x000fc60000000a00 */
[----:B------:R-:W-:Y:S01]  /*96e0*/  IMAD.IADD R3, R3, 0x1, R6 ;  /* 0x0000000103037824 */ /* 0x000fe200078e0206 */
[----:B-----5:R-:W-:Y:S01]  /*96f0*/  SHF.R.S32.HI R6, RZ, 0x1f, R4 ;  /* 0x0000001fff067819 */ /* 0x020fe20000011404 */
[----:B------:R-:W-:-:S04]  /*9700*/  IMAD.WIDE.U32 R2, R4, UR4, R2 ;  /* 0x0000000404027c25 */ /* 0x000fc8000f8e0002 */
        /* <DEDUP_REMOVED lines=8> */
[----:B------:R-:W-:Y:S01]  /*9790*/  LEA R23, P0, R2, UR4, 0x1 ;  /* 0x0000000402177c11 */ /* 0x000fe2000f8008ff */
[----:B------:R-:W-:-:S05]  /*97a0*/  IMAD.IADD R7, R3, 0x1, R7 ;  /* 0x0000000103077824 */ /* 0x000fca00078e0207 */
[----:B------:R-:W-:Y:S02]  /*97b0*/  LEA.HI.X R24, R2, UR5, R7, 0x1, P0 ;  /* 0x0000000502187c11 */ /* 0x000fe400080f0c07 */
[----:B------:R-:W-:Y:S02]  /*97c0*/  LEA R7, R27, R22, 0x3 ;  /* 0x000000161b077211 */ /* 0x000fe400078e18ff */
[----:B------:R-:W-:-:S04]  /*97d0*/  SHF.L.U32 R2, R28, 0x1f, RZ ;  /* 0x0000001f1c027819 */ /* 0x000fc800000006ff */
[----:B------:R-:W0:Y:S02]  /*97e0*/  SYNCS.PHASECHK.TRANS64.TRYWAIT P0, [R7+URZ+0x2a840], R2 ;  /* 0x02a84002070075a7 */ /* 0x000e24000800017f */
[----:B0-----:R-:W-:Y:S05]  /*97f0*/  @!P0 BRA `(.L_x_259) ;  /* 0x0000003c00008947 */ /* 0x001fea0003800000 */
.L_x_325:
[----:B------:R-:W-:Y:S05]  /*9800*/  BSYNC B0 ;  /* 0x0000000000007941 */ /* 0x000fea0003800000 */
.L_x_258:
[----:B------:R-:W1:Y:S01]  /*9810*/  S2R R8, SR_TID.X ;  /* 0x0000000000087919 */ /* 0x000e620000002100 */
[----:B------:R-:W-:Y:S01]  /*9820*/  ULDC.64 UR4, c[0x0][0x300] ;  /* 0x0000c00000047ab9 */ /* 0x000fe20000000a00 */
[----:B------:R-:W-:Y:S01]  /*9830*/  LOP3.LUT P4, RZ, R25, 0x4, RZ, 0xc0, !PT ;  /* 0x0000000419ff7812 */ /* 0x000fe2000788c0ff */
[----:B------:R-:W-:Y:S01]  /*9840*/  IMAD R5, R5, UR4, RZ ;  /* 0x0000000405057c24 */ /* 0x000fe2000f8e02ff */
[C---:B------:R-:W-:Y:S01]  /*9850*/  LOP3.LUT P3, RZ, R25.reuse, 0x2, RZ, 0xc0, !PT ;  /* 0x0000000219ff7812 */ /* 0x040fe2000786c0ff */
[----:B0-----:R-:W-:Y:S01]  /*9860*/  IMAD.WIDE.U32 R2, R0, UR4, RZ ;  /* 0x0000000400027c25 */ /* 0x001fe2000f8e00ff */
[----:B------:R-:W-:-:S03]  /*9870*/  LOP3.LUT P2, RZ, R25, 0x1, RZ, 0xc0, !PT ;  /* 0x0000000119ff7812 */ /* 0x000fc6000784c0ff */
[----:B------:R-:W-:Y:S01]  /*9880*/  IMAD R5, R0, UR5, R5 ;  /* 0x0000000500057c24 */ /* 0x000fe2000f8e0205 */
[----:B------:R-:W-:Y:S02]  /*9890*/  ULDC.64 UR4, c[0x0][0x310] ;  /* 0x0000c40000047ab9 */ /* 0x000fe40000000a00 */
[----:B------:R-:W-:Y:S02]  /*98a0*/  IMAD R6, R6, UR4, RZ ;  /* 0x0000000406067c24 */ /* 0x000fe4000f8e02ff */
[----:B------:R-:W-:Y:S02]  /*98b0*/  IMAD.IADD R3, R3, 0x1, R5 ;  /* 0x0000000103037824 */ /* 0x000fe400078e0205 */
[C---:B------:R-:W-:Y:S02]  /*98c0*/  IMAD R6, R4.reuse, UR5, R6 ;  /* 0x0000000504067c24 */ /* 0x040fe4000f8e0206 */
[----:B------:R-:W-:Y:S01]  /*98d0*/  IMAD.WIDE.U32 R2, R4, UR4, R2 ;  /* 0x0000000404027c25 */ /* 0x000fe2000f8e0002 */
[----:B------:R-:W-:-:S03]  /*98e0*/  ULDC.64 UR4, c[0x0][0x308] ;  /* 0x0000c20000047ab9 */ /* 0x000fc60000000a00 */
[----:B------:R-:W-:Y:S02]  /*98f0*/  IMAD.IADD R3, R3, 0x1, R6 ;  /* 0x0000000103037824 */ /* 0x000fe400078e0206 */
[----:B------:R-:W-:Y:S02]  /*9900*/  IMAD R0, R32, UR4, RZ ;  /* 0x0000000420007c24 */ /* 0x000fe4000f8e02ff */
[----:B------:R-:W-:-:S04]  /*9910*/  IMAD.WIDE.U32 R2, R18, UR4, R2 ;  /* 0x0000000412027c25 */ /* 0x000fc8000f8e0002 */
[----:B------:R-:W-:Y:S01]  /*9920*/  IMAD R0, R18, UR5, R0 ;  /* 0x0000000512007c24 */ /* 0x000fe2000f8e0200 */
[----:B------:R-:W-:Y:S01]  /*9930*/  ULDC.64 UR4, c[0x0][0x2e8] ;  /* 0x0000ba0000047ab9 */ /* 0x000fe20000000a00 */
[----:B-1----:R-:W-:Y:S01]  /*9940*/  LOP3.LUT R8, R8, 0x7f, RZ, 0xc0, !PT ;  /* 0x0000007f08087812 */ /* 0x002fe200078ec0ff */
[----:B------:R-:W-:Y:S01]  /*9950*/  IMAD R6, R26, -0x60, R36 ;  /* 0xffffffa01a067824 */ /* 0x000fe200078e0224 */
[C---:B------:R-:W-:Y:S01]  /*9960*/  LEA R4, P0, R2.reuse, UR4, 0x1 ;  /* 0x0000000402047c11 */ /* 0x040fe2000f8008ff */
[----:B------:R-:W-:Y:S01]  /*9970*/  IMAD.IADD R0, R3, 0x1, R0 ;  /* 0x0000000103007824 */ /* 0x000fe200078e0200 */
[----:B------:R-:W-:Y:S01]  /*9980*/  SHF.R.U32.HI R9, RZ, 0x3, R8 ;  /* 0x00000003ff097819 */ /* 0x000fe20000011608 */
[----:B------:R-:W-:Y:S01]  /*9990*/  UMOV UR4, 0xffffffff ;  /* 0xffffffff00047882 */ /* 0x000fe20000000000 */
[----:B------:R-:W0:Y:S01]  /*99a0*/  S2R R8, SR_TID.X ;  /* 0x0000000000087919 */ /* 0x000e220000002100 */
[----:B------:R-:W-:Y:S01]  /*99b0*/  IMAD R5, R27, 0x4800, R33 ;  /* 0x000048001b057824 */ /* 0x000fe200078e0221 */
[----:B------:R-:W-:Y:S01]  /*99c0*/  LEA.HI.X R0, R2, UR5, R0, 0x1, P0 ;  /* 0x0000000502007c11 */ /* 0x000fe200080f0c00 */
[----:B------:R-:W-:-:S05]  /*99d0*/  IMAD.IADD R6, R6, 0x1, -R9 ;  /* 0x0000000106067824 */ /* 0x000fca00078e0a09 */
[----:B------:R-:W-:Y:S01]  /*99e0*/  ISETP.GE.AND P0, PT, R6, 0x1, PT ;  /* 0x000000010600780c */ /* 0x000fe20003f06270 */
[----:B0-----:R-:W-:-:S05]  /*99f0*/  IMAD.SHL.U32 R9, R8, 0x8, RZ ;  /* 0x0000000808097824 */ /* 0x001fca00078e00ff */
[----:B------:R-:W-:Y:S01]  /*9a00*/  LOP3.LUT R9, R9, 0x38, RZ, 0xc0, !PT ;  /* 0x0000003809097812 */ /* 0x000fe200078ec0ff */
[----:B------:R-:W-:Y:S06]  /*9a10*/  BRA.DIV UR4, `(.L_x_260) ;  /* 0x0000003a048c7947 */ /* 0x000fec000b800000 */
[----:B------:R-:W0:Y:S01]  /*9a20*/  SHFL.IDX PT, R3, R4, RZ, 0x181f ;  /* 0x00181fff04037589 */ /* 0x000e2200000e0000 */
[----:B------:R-:W-:-:S03]  /*9a30*/  @P0 IMAD R8, R5, 0x2, R22 ;  /* 0x0000000205080824 */ /* 0x000fc600078e0216 */
[----:B------:R-:W1:Y:S01]  /*9a40*/  SHFL.IDX PT, R2, R0, RZ, 0x181f ;  /* 0x00181fff00027589 */ /* 0x000e6200000e0000 */
[----:B0-----:R-:W-:-:S04]  /*9a50*/  @P0 LEA R3, P1, R9, R3, 0x1 ;  /* 0x0000000309030211 */ /* 0x001fc800078208ff */
[----:B-1----:R-:W-:Y:S02]  /*9a60*/  @P0 IADD3.X R2, RZ, R2, RZ, P1, !PT ;  /* 0x00000002ff020210 */ /* 0x002fe40000ffe4ff */
[----:B------:R-:W-:Y:S02]  /*9a70*/  ISETP.GE.AND P1, PT, R6, 0x11, PT ;  /* 0x000000110600780c */ /* 0x000fe40003f26270 */
[----:B------:R-:W-:-:S04]  /*9a80*/  @P0 LOP3.LUT R3, R3, R2, RZ, 0x3c, !PT ;  /* 0x0000000203030212 */ /* 0x000fc800078e3cff */
[----:B------:R-:W-:-:S04]  /*9a90*/  @P0 LOP3.LUT R2, R3, R2, RZ, 0x3c, !PT ;  /* 0x0000000203020212 */ /* 0x000fc800078e3cff */
[----:B------:R-:W-:-:S05]  /*9aa0*/  @P0 LOP3.LUT R3, R3, R2, RZ, 0x3c, !PT ;  /* 0x0000000203030212 */ /* 0x000fca00078e3cff */
[----:B------:R-:W-:Y:S01]  /*9ab0*/  @!PT LDS RZ, [RZ] ;  /* 0x00000000fffff984 */ /* 0x000fe20000000800 */
[----:B------:R-:W-:Y:S04]  /*9ac0*/  @P0 LDGSTS.E.BYPASS.LTC128B.128 [R8+0x18400], desc[UR56][R2.64], !P4 ;  /* 0x1840000002080fae */ /* 0x000fe8000e101d78 */
[----:B------:R-:W-:Y:S04]  /*9ad0*/  @P0 LDGSTS.E.BYPASS.LTC128B.128 [R8+0x1b400], desc[UR56][R2.64+0x80], !P3 ;  /* 0x1b40008002080fae */ /* 0x000fe8000d901d78 */
[----:B------:R0:W-:Y:S04]  /*9ae0*/  @P0 LDGSTS.E.BYPASS.LTC128B.128 [R8+0x1e400], desc[UR56][R2.64+0x100], !P2 ;  /* 0x1e40010002080fae */ /* 0x0001e8000d101d78 */
[----:B0-----:R-:W0:Y:S01]  /*9af0*/  SHFL.IDX PT, R3, R4, 0x1, 0x181f ;  /* 0x00381f0004037f89 */ /* 0x001e2200000e0000 */
[----:B------:R-:W-:-:S03]  /*9b00*/  @P1 IMAD R8, R5, 0x2, R22 ;  /* 0x0000000205081824 */ /* 0x000fc600078e0216 */
[----:B------:R-:W1:Y:S01]  /*9b10*/  SHFL.IDX PT, R2, R0, 0x1, 0x181f ;  /* 0x00381f0000027f89 */ /* 0x000e6200000e0000 */
[----:B0-----:R-:W-:-:S05]  /*9b20*/  @P1 LEA R3, P0, R9, R3, 0x1 ;  /* 0x0000000309031211 */ /* 0x001fca00078008ff */
[----:B-1----:R-:W-:-:S05]  /*9b30*/  @P1 IMAD.X R2, RZ, RZ, R2, P0 ;  /* 0x000000ffff021224 */ /* 0x002fca00000e0602 */
[----:B------:R-:W-:-:S04]  /*9b40*/  @P1 LOP3.LUT R3, R3, R2, RZ, 0x3c, !PT ;  /* 0x0000000203031212 */ /* 0x000fc800078e3cff */
[----:B------:R-:W-:-:S04]  /*9b50*/  @P1 LOP3.LUT R2, R3, R2, RZ, 0x3c, !PT ;  /* 0x0000000203021212 */ /* 0x000fc800078e3cff */
[----:B------:R-:W-:-:S05]  /*9b60*/  @P1 LOP3.LUT R3, R3, R2, RZ, 0x3c, !PT ;  /* 0x0000000203031212 */ /* 0x000fca00078e3cff */
[----:B------:R-:W-:Y:S04]  /*9b70*/  @P1 LDGSTS.E.BYPASS.LTC128B.128 [R8+0x18c00], desc[UR56][R2.64], !P4 ;  /* 0x18c0000002081fae */ /* 0x000fe8000e101d78 */
[----:B------:R-:W-:Y:S04]  /*9b80*/  @P1 LDGSTS.E.BYPASS.LTC128B.128 [R8+0x1bc00], desc[UR56][R2.64+0x80], !P3 ;  /* 0x1bc0008002081fae */ /* 0x000fe8000d901d78 */
[----:B------:R0:W-:Y:S01]  /*9b90*/  @P1 LDGSTS.E.BYPASS.LTC128B.128 [R8+0x1ec00], desc[UR56][R2.64+0x100], !P2 ;  /* 0x1ec0010002081fae */ /* 0x0001e2000d101d78 */
[----:B------:R-:W-:-:S03]  /*9ba0*/  ISETP.GE.AND P1, PT, R6, 0x21, PT ;  /* 0x000000210600780c */ /* 0x000fc60003f26270 */
[----:B0-----:R-:W0:Y:S10]  /*9bb0*/  SHFL.IDX PT, R3, R4, 0x2, 0x181f ;  /* 0x00581f0004037f89 */ /* 0x001e3400000e0000 */
[----:B------:R-:W-:Y:S01]  /*9bc0*/  @P1 IMAD R8, R5, 0x2, R22 ;  /* 0x0000000205081824 */ /* 0x000fe200078e0216 */
        /* <DEDUP_REMOVED lines=13> */
[----:B0-----:R-:W-:-:S04]  /*9ca0*/  @P1 LEA R3, P0, R9, R3, 0x1 ;  /* 0x0000000309031211 */ /* 0x001fc800078008ff */
[----:B-1----:R-:W-:-:S04]  /*9cb0*/  @P1 IADD3.X R2, RZ, R2, RZ, P0, !PT ;  /* 0x00000002ff021210 */ /* 0x002fc800007fe4ff */
        /* <DEDUP_REMOVED lines=9> */
[----:B------:R-:W1:Y:S04]  /*9d50*/  SHFL.IDX PT, R2, R0, 0x4, 0x181f ;  /* 0x00981f0000027f89 */ /* 0x000e6800000e0000 */
[----:B------:R-:W2:Y:S01]  /*9d60*/  SHFL.IDX PT, R0, R0, 0x5, 0x181f ;  /* 0x00b81f0000007f89 */ /* 0x000ea200000e0000 */
[----:B0-----:R-:W-:-:S05]  /*9d70*/  @P1 LEA R3, P0, R9, R3, 0x1 ;  /* 0x0000000309031211 */ /* 0x001fca00078008ff */
[----:B-1----:R-:W-:-:S05]  /*9d80*/  @P1 IMAD.X R2, RZ, RZ, R2, P0 ;  /* 0x000000ffff021224 */ /* 0x002fca00000e0602 */
[----:B------:R-:W-:-:S04]  /*9d90*/  @P1 LOP3.LUT R3, R3, R2, RZ, 0x3c, !PT ;  /* 0x0000000203031212 */ /* 0x000fc800078e3cff */
[----:B------:R-:W-:-:S04]  /*9da0*/  @P1 LOP3.LUT R2, R3, R2, RZ, 0x3c, !PT ;  /* 0x0000000203021212 */ /* 0x000fc800078e3cff */
[----:B------:R-:W-:-:S05]  /*9db0*/  @P1 LOP3.LUT R3, R3, R2, RZ, 0x3c, !PT ;  /* 0x0000000203031212 */ /* 0x000fca00078e3cff */
[----:B------:R-:W-:Y:S04]  /*9dc0*/  @P1 LDGSTS.E.BYPASS.LTC128B.128 [R8+0x1a400], desc[UR56][R2.64], !P4 ;  /* 0x1a40000002081fae */ /* 0x000fe8000e101d78 */
[----:B------:R-:W-:Y:S04]  /*9dd0*/  @P1 LDGSTS.E.BYPASS.LTC128B.128 [R8+0x1d400], desc[UR56][R2.64+0x80], !P3 ;  /* 0x1d40008002081fae */ /* 0x000fe8000d901d78 */
[----:B------:R0:W-:Y:S04]  /*9de0*/  @P1 LDGSTS.E.BYPASS.LTC128B.128 [R8+0x20400], desc[UR56][R2.64+0x100], !P2 ;  /* 0x2040010002081fae */ /* 0x0001e8000d101d78 */
[----:B0-2---:R0:W1:Y:S02]  /*9df0*/  SHFL.IDX PT, R2, R4, 0x5, 0x181f ;  /* 0x00b81f0004027f89 */ /* 0x00506400000e0000 */
.L_x_339:
[----:B------:R-:W-:-:S13]  /*9e00*/  ISETP.GE.AND P0, PT, R6, 0x51, PT ;  /* 0x000000510600780c */ /* 0x000fda0003f06270 */
[----:B-1----:R-:W-:Y:S01]  /*9e10*/  @P0 LEA R2, P1, R9, R2, 0x1 ;  /* 0x0000000209020211 */ /* 0x002fe200078208ff */
[----:B------:R-:W-:-:S04]  /*9e20*/  @P0 IMAD R5, R5, 0x2, R22 ;  /* 0x0000000205050824 */ /* 0x000fc800078e0216 */
[----:B------:R-:W-:-:S05]  /*9e30*/  @P0 IMAD.X R3, RZ, RZ, R0, P1 ;  /* 0x000000ffff030224 */ /* 0x000fca00008e0600 */
        /* <DEDUP_REMOVED lines=8> */
.L_x_261:
[----:B------:R-:W-:Y:S02]  /*9ec0*/  PLOP3.LUT P1, PT, P1, P0, PT, 0xa2, 0x0 ;  /* 0x000000000000781c */ /* 0x000fe40000f21472 */
[----:B------:R-:W-:-:S08]  /*9ed0*/  @P0 R2UR P1, UR4, R7 ;  /* 0x00000000070402ca */ /* 0x000fd00000020000 */
[----:B------:R-:W-:-:S05]  /*9ee0*/  @P0 PLOP3.LUT P0, PT, P1, PT, PT, 0x80, 0x0 ;  /* 0x000000000000081c */ /* 0x000fca0000f0f070 */
[----:B------:R-:W-:Y:S01]  /*9ef0*/  @!P1 SYNCS.ARRIVE.TRANS64.RED.A0T1 RZ, [UR4+0x2a830], RZ ;  /* 0x02a830ffffff99a7 */ /* 0x000fe20008200404 */
[----:B------:R-:W-:Y:S07]  /*9f00*/  @!P1 ARRIVES.LDGSTSBAR.64.TRANSCNT [UR4+0x2a830] ;  /* 0x02a83000ff0099b0 */ /* 0x000fee0008000a84 */
[----:B------:R-:W-:Y:S05]  /*9f10*/  @P0 BRA.U.ANY `(.L_x_261) ;  /* 0xfffffffd00e80947 */ /* 0x000fea000393ffff */
[----:B------:R-:W-:Y:S01]  /*9f20*/  NOP ;  /* 0x0000000000007918 */ /* 0x000fe20000000000 */
[----:B------:R-:W2:Y:S02]  /*9f30*/  LDL R0, [R1+0x20] ;  /* 0x0000200001007983 */ /* 0x000ea40000100800 */
[----:B--2---:R-:W-:-:S13]  /*9f40*/  ISETP.NE.AND P2, PT, R0, 0x3, PT ;  /* 0x000000030000780c */ /* 0x004fda0003f45270 */
[----:B------:R-:W-:Y:S05]  /*9f50*/  @!P2 BRA `(.L_x_262) ;  /* 0x000000000004a947 */ /* 0x000fea0003800000 */
[----:B------:R-:W-:Y:S01]  /*9f60*/  BPT.TRAP 0x1 ;  /* 0x000000040000795c */ /* 0x000fe20000300000 */
.L_x_262:
[----:B------:R2:W5:Y:S01]  /*9f70*/  LDL.LU R0, [R1+0x8] ;  /* 0x0000080001007983 */ /* 0x0005620000300800 */
[----:B------:R-:W-:Y:S01]  /*9f80*/  LOP3.LUT P0, RZ, R25, 0x40, RZ, 0xc0, !PT ;  /* 0x0000004019ff7812 */ /* 0x000fe2000780c0ff */
[----:B------:R2:W-:-:S12]  /*9f90*/  SYNCS.ARRIVE.TRANS64.A1T0 RZ, [R7+URZ+0x2a830], RZ ;  /* 0x02a830ff07ff79a7 */ /* 0x0005d8000810003f */
[----:B------:R-:W-:Y:S05]  /*9fa0*/  WARPSYNC.ALL ;  /* 0x0000000000007948 */ /* 0x000fea0003800000 */
[----:B------:R-:W-:Y:S01]  /*9fb0*/  ULDC.64 UR4, c[0x0][0x298] ;  /* 0x0000a60000047ab9 */ /* 0x000fe20000000a00 */
[----:B-1----:R-:W-:Y:S01]  /*9fc0*/  IADD3 R2, R22, 0xc400, RZ ;  /* 0x0000c40016027810 */ /* 0x002fe20007ffe0ff */
[----:B0-----:R-:W-:Y:S01]  /*9fd0*/  IMAD.WIDE.U32 R4, R35, UR4, RZ ;  /* 0x0000000423047c25 */ /* 0x001fe2000f8e00ff */
[----:B------:R-:W-:Y:S01]  /*9fe0*/  SEL R30, R30, RZ, !P0 ;  /* 0x000000ff1e1e7207 */ /* 0x000fe20004000000 */
[----:B------:R-:W-:Y:S01]  /*9ff0*/  BSSY B6, `(.L_x_263) ;  /* 0x000001b000067945 */ /* 0x000fe20003800000 */
[----:B------:R-:W-:Y:S01]  /*a000*/  BAR.SYNC.DEFER_BLOCKING 0x8, 0x180 ;  /* 0x0206000000007b1d */ /* 0x000fe20000010000 */
[----:B-----5:R-:W-:-:S02]  /*a010*/  SEL R0, R0, RZ, !P0 ;  /* 0x000000ff00007207 */ /* 0x020fc40004000000 */
[----:B------:R-:W-:-:S03]  /*a020*/  LOP3.LUT P0, RZ, R2, 0x3ff, RZ, 0xc0, !PT ;  /* 0x000003ff02ff7812 */ /* 0x000fc6000780c0ff */
[----:B------:R0:W-:Y:S04]  /*a030*/  STL [R1+0x1c], R0 ;  /* 0x00001c0001007387 */ /* 0x0001e80000100800 */
[----:B------:R1:W-:Y:S01]  /*a040*/  STL.64 [R1+0x8], R4 ;  /* 0x0000080401007387 */ /* 0x0003e20000100a00 */
[----:B0-----:R-:W-:-:S05]  /*a050*/  SHF.R.S32.HI R0, RZ, 0x1f, R35 ;  /* 0x0000001fff007819 */ /* 0x001fca0000011423 */
[----:B------:R-:W-:-:S04]  /*a060*/  IMAD R0, R0, UR4, RZ ;  /* 0x0000000400007c24 */ /* 0x000fc8000f8e02ff */
[----:B------:R-:W-:-:S04]  /*a070*/  IMAD R0, R35, UR5, R0 ;  /* 0x0000000523007c24 */ /* 0x000fc8000f8e0200 */
[----:B------:R-:W-:Y:S01]  /*a080*/  IMAD.IADD R35, R5, 0x1, R0 ;  /* 0x0000000105237824 */ /* 0x000fe200078e0200 */
[----:B-1----:R-:W-:Y:S06]  /*a090*/  @!P0 BRA `(.L_x_264) ;  /* 0x0000000000408947 */ /* 0x002fec0003800000 */
[----:B------:R-:W-:Y:S01]  /*a0a0*/  MOV R2, 0x0 ;  /* 0x0000000000027802 */ /* 0x000fe20000000f00 */
[----:B------:R-:W-:Y:S01]  /*a0b0*/  ULDC.64 UR6, c[0x4][0xf0] ;  /* 0x01003c0000067ab9 */ /* 0x000fe20000000a00 */
[----:B------:R-:W-:Y:S01]  /*a0c0*/  ULDC.64 UR8, c[0x4][0xf8] ;  /* 0x01003e0000087ab9 */ /* 0x000fe20000000a00 */
[----:B------:R-:W-:Y:S01]  /*a0d0*/  ULDC.64 UR4, c[0x4][0x88] ;  /* 0x0100220000047ab9 */ /* 0x000fe20000000a00 */
[----:B------:R-:W-:Y:S01]  /*a0e0*/  IMAD.U32 R4, RZ, RZ, UR6 ;  /* 0x00000006ff047e24 */ /* 0x000fe2000f8e00ff */
[----:B------:R-:W-:Y:S01]  /*a0f0*/  MOV R10, UR4 ;  /* 0x00000004000a7c02 */ /* 0x000fe20008000f00 */
[----:B------:R-:W0:Y:S01]  /*a100*/  LDC.64 R2, c[0x4][R2] ;  /* 0x0100000002027b82 */ /* 0x000e220000000a00 */
[----:B------:R-:W-:Y:S02]  /*a110*/  IMAD.U32 R5, RZ, RZ, UR7 ;  /* 0x00000007ff057e24 */ /* 0x000fe4000f8e00ff */
[----:B------:R-:W-:Y:S02]  /*a120*/  IMAD.U32 R6, RZ, RZ, UR8 ;  /* 0x00000008ff067e24 */ /* 0x000fe4000f8e00ff */
[----:B--2---:R-:W-:-:S02]  /*a130*/  IMAD.U32 R7, RZ, RZ, UR9 ;  /* 0x00000009ff077e24 */ /* 0x004fc4000f8e00ff */
[----:B------:R-:W-:Y:S02]  /*a140*/  IMAD.U32 R11, RZ, RZ, UR5 ;  /* 0x00000005ff0b7e24 */ /* 0x000fe4000f8e00ff */
[----:B------:R-:W-:Y:S02]  /*a150*/  IMAD.MOV.U32 R8, RZ, RZ, 0x70 ;  /* 0x00000070ff087424 */ /* 0x000fe400078e00ff */
[----:B------:R-:W-:Y:S02]  /*a160*/  IMAD.MOV.U32 R12, RZ, RZ, 0x1 ;  /* 0x00000001ff0c7424 */ /* 0x000fe400078e00ff */
[----:B------:R-:W-:-:S07]  /*a170*/  IMAD.MOV.U32 R13, RZ, RZ, RZ ;  /* 0x000000ffff0d7224 */ /* 0x000fce00078e00ff */
[----:B------:R-:W-:-:S07]  /*a180*/  LEPC R20, `(.L_x_264) ;  /* 0x000000001014794e */ /* 0x000fce0000000000 */
[----:B0-----:R-:W-:Y:S05]  /*a190*/  CALL.ABS.NOINC R2 ;  /* 0x0000000002007343 */ /* 0x001fea0003c00000 */
.L_x_264:
[----:B------:R-:W-:Y:S05]  /*a1a0*/  BSYNC B6 ;  /* 0x0000000000067941 */ /* 0x000fea0003800000 */
.L_x_263:
[----:B------:R-:W3:Y:S01]  /*a1b0*/  LDL.LU R20, [R1+0x1c] ;  /* 0x00001c0001147983 */ /* 0x000ee20000300800 */
[----:B------:R-:W0:Y:S01]  /*a1c0*/  LDC R8, c[0x0][0x448] ;  /* 0x00011200ff087b82 */ /* 0x000e220000000800 */
[----:B------:R-:W-:Y:S02]  /*a1d0*/  ULDC.64 UR4, c[0x0][0x2d8] ;  /* 0x0000b60000047ab9 */ /* 0x000fe40000000a00 */
[----:B------:R-:W4:Y:S01]  /*a1e0*/  LDL.LU.64 R2, [R1+0x8] ;  /* 0x0000080001027983 */ /* 0x000f220000300a00 */
[----:B------:R-:W-:Y:S02]  /*a1f0*/  IMAD.SHL.U32 R4, R17, 0x80, RZ ;  /* 0x0000008011047824 */ /* 0x000fe400078e00ff */
[----:B------:R-:W-:Y:S01]  /*a200*/  IMAD R0, R32, UR4, RZ ;  /* 0x0000000420007c24 */ /* 0x000fe2000f8e02ff */
[----:B------:R1:W5:Y:S03]  /*a210*/  LDL R17, [R1+0x10] ;  /* 0x0000100001117983 */ /* 0x0003660000100800 */
[----:B------:R-:W-:Y:S01]  /*a220*/  IMAD R0, R18, UR5, R0 ;  /* 0x0000000512007c24 */ /* 0x000fe2000f8e0200 */
[----:B0-----:R-:W-:Y:S01]  /*a230*/  ISETP.NE.AND P0, PT, R8, 0x1, PT ;  /* 0x000000010800780c */ /* 0x001fe20003f05270 */
[----:B------:R-:W0:Y:S02]  /*a240*/  S2R R11, SR_TID.X ;  /* 0x00000000000b7919 */ /* 0x000e240000002100 */
[----:B0-----:R-:W-:-:S05]  /*a250*/  IMAD.SHL.U32 R9, R11, 0x8, RZ ;  /* 0x000000080b097824 */ /* 0x001fca00078e00ff */
[----:B------:R-:W-:Y:S01]  /*a260*/  LOP3.LUT R9, R9, 0x38, RZ, 0xc0, !PT ;  /* 0x0000003809097812 */ /* 0x000fe200078ec0ff */
[----:B---3--:R-:W-:Y:S02]  /*a270*/  IMAD.MOV.U32 R21, RZ, RZ, R20 ;  /* 0x000000ffff157224 */ /* 0x008fe400078e0014 */
[----:B------:R-:W0:Y:S01]  /*a280*/  S2R R20, SR_TID.X ;  /* 0x0000000000147919 */ /* 0x000e220000002100 */
[----:B----4-:R-:W-:-:S03]  /*a290*/  MOV R3, R35 ;  /* 0x0000002300037202 */ /* 0x010fc60000000f00 */
[----:B------:R-:W-:Y:S01]  /*a2a0*/  IMAD.WIDE.U32 R2, R18, UR4, R2 ;  /* 0x0000000412027c25 */ /* 0x000fe2000f8e0002 */
[----:B------:R-:W-:-:S03]  /*a2b0*/  ULDC.64 UR4, c[0x0][0x2e0] ;  /* 0x0000b80000047ab9 */ /* 0x000fc60000000a00 */
[----:B------:R-:W-:Y:S02]  /*a2c0*/  IMAD R5, R21, UR4, RZ ;  /* 0x0000000415057c24 */ /* 0x000fe4000f8e02ff */
[----:B------:R-:W-:Y:S02]  /*a2d0*/  IMAD.IADD R3, R3, 0x1, R0 ;  /* 0x0000000103037824 */ /* 0x000fe400078e0200 */
[C---:B------:R-:W-:Y:S02]  /*a2e0*/  IMAD R0, R30.reuse, UR5, R5 ;  /* 0x000000051e007c24 */ /* 0x040fe4000f8e0205 */
[----:B------:R-:W-:Y:S01]  /*a2f0*/  IMAD.WIDE.U32 R2, R30, UR4, R2 ;  /* 0x000000041e027c25 */ /* 0x000fe2000f8e0002 */
[----:B------:R-:W2:Y:S01]  /*a300*/  @P0 LDC R5, c[0x0][0x44c] ;  /* 0x00011300ff050b82 */ /* 0x000ea20000000800 */
[----:B------:R-:W-:Y:S02]  /*a310*/  ULDC.64 UR4, c[0x0][0x2d0] ;  /* 0x0000b40000047ab9 */ /* 0x000fe40000000a00 */
[----:B------:R-:W-:-:S05]  /*a320*/  IMAD.IADD R3, R3, 0x1, R0 ;  /* 0x0000000103037824 */ /* 0x000fca00078e0200 */
[----:B------:R-:W3:Y:S01]  /*a330*/  @P0 LDC R0, c[0x0][0x450] ;  /* 0x00011400ff000b82 */ /* 0x000ee20000000800 */
[C---:B0-----:R-:W-:Y:S01]  /*a340*/  LOP3.LUT R21, R20.reuse, 0x7f, RZ, 0xc0, !PT ;  /* 0x0000007f14157812 */ /* 0x041fe200078ec0ff */
[----:B------:R-:W-:-:S03]  /*a350*/  IMAD.SHL.U32 R20, R20, 0x10, RZ ;  /* 0x0000001014147824 */ /* 0x000fc600078e00ff */
[----:B------:R-:W-:-:S04]  /*a360*/  SHF.R.U32.HI R21, RZ, 0x3, R21 ;  /* 0x00000003ff157819 */ /* 0x000fc80000011615 */
[----:B------:R-:W-:-:S04]  /*a370*/  LOP3.LUT R20, R21, 0x70, R20, 0xf8, !PT ;  /* 0x0000007015147812 */ /* 0x000fc800078ef814 */
[----:B------:R-:W-:-:S05]  /*a380*/  LOP3.LUT R6, R20, R4, RZ, 0xfc, !PT ;  /* 0x0000000414067212 */ /* 0x000fca00078efcff */
[----:B--2---:R-:W-:-:S04]  /*a390*/  @P0 IMAD.HI.U32 R7, R6, R5, RZ ;  /* 0x0000000506070227 */ /* 0x004fc800078e00ff */
[----:B------:R-:W-:Y:S01]  /*a3a0*/  IMAD.MOV.U32 R5, RZ, RZ, R6 ;  /* 0x000000ffff057224 */ /* 0x000fe200078e0006 */
[----:B---3--:R-:W-:-:S04]  /*a3b0*/  @P0 SHF.R.U32.HI R5, RZ, R0, R7 ;  /* 0x00000000ff050219 */ /* 0x008fc80000011607 */
[----:B------:R-:W-:-:S05]  /*a3c0*/  IADD3 R0, -R5, RZ, RZ ;  /* 0x000000ff05007210 */ /* 0x000fca0007ffe1ff */
[----:B------:R-:W-:Y:S01]  /*a3d0*/  IMAD R0, R8, R0, R6 ;  /* 0x0000000008007224 */ /* 0x000fe200078e0206 */
[----:B------:R-:W-:Y:S01]  /*a3e0*/  SHF.R.S32.HI R6, RZ, 0x1f, R5 ;  /* 0x0000001fff067819 */ /* 0x000fe20000011405 */
[----:B------:R-:W-:-:S04]  /*a3f0*/  IMAD.WIDE.U32 R2, R5, UR4, R2 ;  /* 0x0000000405027c25 */ /* 0x000fc8000f8e0002 */
[----:B------:R-:W-:-:S04]  /*a400*/  IMAD R6, R6, UR4, RZ ;  /* 0x0000000406067c24 */ /* 0x000fc8000f8e02ff */
[----:B------:R-:W-:Y:S01]  /*a410*/  IMAD R6, R5, UR5, R6 ;  /* 0x0000000505067c24 */ /* 0x000fe2000f8e0206 */
[----:B------:R-:W-:Y:S01]  /*a420*/  SHF.R.S32.HI R5, RZ, 0x1f, R0 ;  /* 0x0000001fff057819 */ /* 0x000fe20000011400 */
[----:B------:R-:W-:Y:S02]  /*a430*/  ULDC.64 UR4, c[0x0][0x2c8] ;  /* 0x0000b20000047ab9 */ /* 0x000fe40000000a00 */
[----:B------:R-:W-:Y:S02]  /*a440*/  IMAD.IADD R3, R3, 0x1, R6 ;  /* 0x0000000103037824 */ /* 0x000fe400078e0206 */
[----:B------:R-:W-:Y:S02]  /*a450*/  IMAD R5, R5, UR4, RZ ;  /* 0x0000000405057c24 */ /* 0x000fe4000f8e02ff */
[----:B------:R-:W-:Y:S02]  /*a460*/  IMAD.SHL.U32 R21, R11, 0x8, RZ ;  /* 0x000000080b157824 */ /* 0x000fe400078e00ff */
[----:B------:R-:W-:-:S04]  /*a470*/  IMAD.WIDE.U32 R2, R0, UR4, R2 ;  /* 0x0000000400027c25 */ /* 0x000fc8000f8e0002 */
[----:B------:R-:W-:Y:S01]  /*a480*/  IMAD R5, R0, UR5, R5 ;  /* 0x0000000500057c24 */ /* 0x000fe2000f8e0205 */
[----:B------:R-:W-:Y:S01]  /*a490*/  ULDC.64 UR4, c[0x0][0x280] ;  /* 0x0000a00000047ab9 */ /* 0x000fe20000000a00 */
[----:B------:R-:W-:Y:S02]  /*a4a0*/  LOP3.LUT R21, R21, 0x38, RZ, 0xc0, !PT ;  /* 0x0000003815157812 */ /* 0x000fe400078ec0ff */
[----:B------:R-:W-:Y:S01]  /*a4b0*/  IMAD.IADD R5, R3, 0x1, R5 ;  /* 0x0000000103057824 */ /* 0x000fe200078e0205 */
[----:B------:R-:W-:Y:S01]  /*a4c0*/  LEA R0, P0, R2, UR4, 0x1 ;  /* 0x0000000402007c11 */ /* 0x000fe2000f8008ff */
[----:B------:R-:W-:Y:S01]  /*a4d0*/  ULDC UR4, c[0x0][0x2b8] ;  /* 0x0000ae0000047ab9 */ /* 0x000fe20000000800 */
[----:B------:R-:W-:Y:S02]  /*a4e0*/  LOP3.LUT R20, R11, 0x7f, RZ, 0xc0, !PT ;  /* 0x0000007f0b147812 */ /* 0x000fe400078ec0ff */
[C---:B------:R-:W-:Y:S02]  /*a4f0*/  LOP3.LUT R10, R21.reuse, 0x40, RZ, 0xfc, !PT ;  /* 0x00000040150a7812 */ /* 0x040fe400078efcff */
[----:B------:R-:W-:-:S02]  /*a500*/  LOP3.LUT R11, R21, 0x80, RZ, 0xfc, !PT ;  /* 0x00000080150b7812 */ /* 0x000fc400078efcff */
[----:B------:R-:W-:Y:S01]  /*a510*/  LEA.HI.X R5, R2, UR5, R5, 0x1, P0 ;  /* 0x0000000502057c11 */ /* 0x000fe200080f0c05 */
[----:B------:R-:W-:Y:S01]  /*a520*/  UMOV UR5, 0xffffffff ;  /* 0xffffffff00057882 */ /* 0x000fe20000000000 */
[----:B------:R-:W-:Y:S02]  /*a530*/  ISETP.GE.AND P3, PT, R9, UR4, PT ;  /* 0x0000000409007c0c */ /* 0x000fe4000bf66270 */
[----:B------:R-:W-:Y:S02]  /*a540*/  ISETP.GE.AND P2, PT, R10, UR4, PT ;  /* 0x000000040a007c0c */ /* 0x000fe4000bf46270 */
[----:B------:R-:W-:Y:S02]  /*a550*/  ISETP.GE.AND P0, PT, R11, UR4, PT ;  /* 0x000000040b007c0c */ /* 0x000fe4000bf06270 */
[----:B------:R-:W-:Y:S01]  /*a560*/  SHF.R.U32.HI R10, RZ, 0x3, R20 ;  /* 0x00000003ff0a7819 */ /* 0x000fe20000011614 */
[----:B-1----:R-:W-:Y:S10]  /*a570*/  BRA.DIV UR5, `(.L_x_265) ;  /* 0x0000003605dc7947 */ /* 0x002ff4000b800000 */
[----:B------:R-:W0:Y:S01]  /*a580*/  SHFL.IDX PT, R3, R0, RZ, 0x181f ;  /* 0x00181fff00037589 */ /* 0x000e2200000e0000 */
[----:B-----5:R-:W-:Y:S02]  /*a590*/  IMAD R6, R17, R8, RZ ;  /* 0x0000000811067224 */ /* 0x020fe400078e02ff */
[----:B------:R-:W-:Y:S01]  /*a5a0*/  IMAD.IADD R4, R10, 0x1, R4 ;  /* 0x000000010a047824 */ /* 0x000fe200078e0204 */
[----:B------:R-:W1:Y:S04]  /*a5b0*/  SHFL.IDX PT, R2, R5, RZ, 0x181f ;  /* 0x00181fff05027589 */ /* 0x000e6800000e0000 */
[----:B------:R-:W-:Y:S01]  /*a5c0*/  ISETP.GE.AND P1, PT, R4, R6, PT ;  /* 0x000000060400720c */ /* 0x000fe20003f26270 */
[----:B------:R-:W-:-:S12]  /*a5d0*/  SHFL.IDX PT, R14, R0, 0x7, 0x181f ;  /* 0x00f81f00000e7f89 */ /* 0x000fd800000e0000 */
[----:B0-----:R-:W-:-:S04]  /*a5e0*/  @!P1 LEA R7, P4, R9, R3, 0x1 ;  /* 0x0000000309079211 */ /* 0x001fc800078808ff */
[----:B-1----:R-:W-:Y:S01]  /*a5f0*/  @!P1 IADD3.X R3, RZ, R2, RZ, P4, !PT ;  /* 0x00000002ff039210 */ /* 0x002fe200027fe4ff */
[----:B------:R-:W-:Y:S02]  /*a600*/  @!P1 IMAD.MOV.U32 R2, RZ, RZ, R7 ;  /* 0x000000ffff029224 */ /* 0x000fe400078e0007 */
[----:B------:R-:W-:-:S03]  /*a610*/  VIADD R7, R4, 0x10 ;  /* 0x0000001004077836 */ /* 0x000fc60000000000 */
[----:B------:R-:W-:Y:S04]  /*a620*/  @!P1 LDGSTS.E.BYPASS.LTC128B.128 [R34+0xc400], desc[UR56][R2.64], !P3 ;  /* 0x0c40000002229fae */ /* 0x000fe8000d901d78 */
[----:B------:R-:W-:Y:S04]  /*a630*/  @!P1 LDGSTS.E.BYPASS.LTC128B.128 [R34+0x10400], desc[UR56][R2.64+0x80], !P2 ;  /* 0x1040008002229fae */ /* 0x000fe8000d101d78 */
[----:B------:R0:W-:Y:S01]  /*a640*/  @!P1 LDGSTS.E.BYPASS.LTC128B.128 [R34+0x14400], desc[UR56][R2.64+0x100], !P0 ;  /* 0x1440010002229fae */ /* 0x0001e2000c101d78 */
[----:B------:R-:W-:-:S03]  /*a650*/  ISETP.GE.AND P1, PT, R7, R6, PT ;  /* 0x000000060700720c */ /* 0x000fc60003f26270 */
[----:B0-----:R-:W0:Y:S04]  /*a660*/  SHFL.IDX PT, R3, R0, 0x1, 0x181f ;  /* 0x00381f0000037f89 */ /* 0x001e2800000e0000 */
[----:B------:R-:W1:Y:S06]  /*a670*/  SHFL.IDX PT, R2, R5, 0x1, 0x181f ;  /* 0x00381f0005027f89 */ /* 0x000e6c00000e0000 */
[----:B0-----:R-:W-:-:S05]  /*a680*/  @!P1 LEA R7, P4, R9, R3, 0x1 ;  /* 0x0000000309079211 */ /* 0x001fca00078808ff */
[----:B-1----:R-:W-:Y:S02]  /*a690*/  @!P1 IMAD.X R8, RZ, RZ, R2, P4 ;  /* 0x000000ffff089224 */ /* 0x002fe400020e0602 */
[----:B------:R-:W-:Y:S01]  /*a6a0*/  @!P1 IMAD.MOV.U32 R2, RZ, RZ, R7 ;  /* 0x000000ffff029224 */ /* 0x000fe200078e0007 */
[----:B------:R-:W-:Y:S01]  /*a6b0*/  IADD3 R7, R4, 0x20, RZ ;  /* 0x0000002004077810 */ /* 0x000fe20007ffe0ff */
[----:B------:R-:W-:-:S05]  /*a6c0*/  @!P1 IMAD.MOV.U32 R3, RZ, RZ, R8 ;  /* 0x000000ffff039224 */ /* 0x000fca00078e0008 */
        /* <DEDUP_REMOVED lines=8> */
[----:B------:R-:W-:Y:S02]  /*a750*/  @!P1 IMAD.MOV.U32 R2, RZ, RZ, R7 ;  /* 0x000000ffff029224 */ /* 0x000fe400078e0007 */
        /* <DEDUP_REMOVED lines=9> */
[----:B-1----:R-:W-:Y:S01]  /*a7f0*/  @!P1 IMAD.X R8, RZ, RZ, R2, P4 ;  /* 0x000000ffff089224 */ /* 0x002fe200020e0602 */
[----:B------:R-:W-:Y:S01]  /*a800*/  @!P1 MOV R2, R7 ;  /* 0x0000000700029202 */ /* 0x000fe20000000f00 */
[----:B------:R-:W-:Y:S02]  /*a810*/  VIADD R7, R4, 0x40 ;  /* 0x0000004004077836 */ /* 0x000fe40000000000 */
        /* <DEDUP_REMOVED lines=28> */
[----:B------:R-:W1:Y:S04]  /*a9e0*/  SHFL.IDX PT, R2, R5, 0x6, 0x181f ;  /* 0x00d81f0005027f89 */ /* 0x000e6800000e0000 */
[----:B------:R-:W2:Y:S02]  /*a9f0*/  SHFL.IDX PT, R5, R5, 0x7, 0x181f ;  /* 0x00f81f0005057f89 */ /* 0x000ea400000e0000 */
[----:B0-----:R-:W-:-:S05]  /*aa00*/  @!P1 LEA R7, P4, R9, R3, 0x1 ;  /* 0x0000000309079211 */ /* 0x001fca00078808ff */
[----:B-1----:R-:W-:Y:S01]  /*aa10*/  @!P1 IMAD.X R8, RZ, RZ, R2, P4 ;  /* 0x000000ffff089224 */ /* 0x002fe200020e0602 */
[----:B------:R-:W-:-:S03]  /*aa20*/  @!P1 MOV R2, R7 ;  /* 0x0000000700029202 */ /* 0x000fc60000000f00 */
[----:B------:R-:W-:-:S05]  /*aa30*/  @!P1 IMAD.MOV.U32 R3, RZ, RZ, R8 ;  /* 0x000000ffff039224 */ /* 0x000fca00078e0008 */
[----:B------:R0:W-:Y:S04]  /*aa40*/  @!P1 LDGSTS.E.BYPASS.LTC128B.128 [R34+0xf400], desc[UR56][R2.64], !P3 ;  /* 0x0f40000002229fae */ /* 0x0001e8000d901d78 */
[----:B------:R0:W-:Y:S04]  /*aa50*/  @!P1 LDGSTS.E.BYPASS.LTC128B.128 [R34+0x13400], desc[UR56][R2.64+0x80], !P2 ;  /* 0x1340008002229fae */ /* 0x0001e8000d101d78 */
[----:B--2---:R0:W-:Y:S02]  /*aa60*/  @!P1 LDGSTS.E.BYPASS.LTC128B.128 [R34+0x17400], desc[UR56][R2.64+0x100], !P0 ;  /* 0x1740010002229fae */ /* 0x0041e4000c101d78 */
.L_x_356:
[----:B0-----:R-:W-:Y:S01]  /*aa70*/  VIADD R3, R4, 0x70 ;  /* 0x0000007004037836 */ /* 0x001fe20000000000 */
[----:B------:R-:W-:Y:S04]  /*aa80*/  BSSY B0, `(.L_x_266) ;  /* 0x000000b000007945 */ /* 0x000fe80003800000 */
[----:B------:R-:W-:-:S13]  /*aa90*/  ISETP.GE.AND P1, PT, R3, R6, PT ;  /* 0x000000060300720c */ /* 0x000fda0003f26270 */
[----:B------:R-:W-:Y:S05]  /*aaa0*/  @P1 BRA `(.L_x_267) ;  /* 0x0000000000201947 */ /* 0x000fea0003800000 */
[----:B------:R-:W-:-:S05]  /*aab0*/  LEA R2, P1, R9, R14, 0x1 ;  /* 0x0000000e09027211 */ /* 0x000fca00078208ff */
[----:B------:R-:W-:-:S05]  /*aac0*/  IMAD.X R3, RZ, RZ, R5, P1 ;  /* 0x000000ffff037224 */ /* 0x000fca00008e0605 */
[----:B------:R-:W-:Y:S01]  /*aad0*/  @!PT LDS RZ, [RZ] ;  /* 0x00000000fffff984 */ /* 0x000fe20000000800 */
[----:B------:R-:W-:Y:S01]  /*aae0*/  @!PT LDS RZ, [RZ] ;  /* 0x00000000fffff984 */ /* 0x000fe20000000800 */
[----:B------:R-:W-:Y:S01]  /*aaf0*/  @!PT LDS RZ, [RZ] ;  /* 0x00000000fffff984 */ /* 0x000fe20000000800 */
[----:B------:R0:W-:Y:S04]  /*ab00*/  LDGSTS.E.BYPASS.LTC128B.128 [R34+0xfc00], desc[UR56][R2.64], !P3 ;  /* 0x0fc0000002227fae */ /* 0x0001e8000d901d78 */
[----:B------:R0:W-:Y:S04]  /*ab10*/  LDGSTS.E.BYPASS.LTC128B.128 [R34+0x13c00], desc[UR56][R2.64+0x80], !P2 ;  /* 0x13c0008002227fae */ /* 0x0001e8000d101d78 */
[----:B------:R0:W-:Y:S02]  /*ab20*/  LDGSTS.E.BYPASS.LTC128B.128 [R34+0x17c00], desc[UR56][R2.64+0x100], !P0 ;  /* 0x17c0010002227fae */ /* 0x0001e4000c101d78 */
.L_x_267:
[----:B------:R-:W-:Y:S05]  /*ab30*/  BSYNC B0 ;  /* 0x0000000000007941 */ /* 0x000fea0003800000 */
.L_x_266:
[----:B------:R-:W-:Y:S01]  /*ab40*/  NOP ;  /* 0x0000000000007918 */ /* 0x000fe20000000000 */
[----:B------:R-:W-:-:S13]  /*ab50*/  PLOP3.LUT P0, PT, PT, PT, PT, 0x80, 0x0 ;  /* 0x000000000000781c */ /* 0x000fda0003f0f070 */
.L_x_268:
[----:B------:R-:W-:Y:S02]  /*ab60*/  PLOP3.LUT P1, PT, P1, P0, PT, 0xa2, 0x0 ;  /* 0x000000000000781c */ /* 0x000fe40000f21472 */
[----:B------:R-:W-:-:S08]  /*ab70*/  @P0 R2UR P1, UR4, R22 ;  /* 0x00000000160402ca */ /* 0x000fd00000020000 */
[----:B------:R-:W-:-:S05]  /*ab80*/  @P0 PLOP3.LUT P0, PT, P1, PT, PT, 0x80, 0x0 ;  /* 0x000000000000081c */ /* 0x000fca0000f0f070 */
[----:B------:R-:W-:Y:S01]  /*ab90*/  @!P1 SYNCS.ARRIVE.TRANS64.RED.A0T1 RZ, [UR4+0x2a800], RZ ;  /* 0x02a800ffffff99a7 */ /* 0x000fe20008200404 */
[----:B------:R-:W-:Y:S07]  /*aba0*/  @!P1 ARRIVES.LDGSTSBAR.64.TRANSCNT [UR4+0x2a800] ;  /* 0x02a80000ff0099b0 */ /* 0x000fee0008000a84 */
[----:B------:R-:W-:Y:S05]  /*abb0*/  @P0 BRA.U.ANY `(.L_x_268) ;  /* 0xfffffffd00e80947 */ /* 0x000fea000393ffff */
[----:B0-----:R-:W2:Y:S02]  /*abc0*/  LDL.LU R2, [R1+0x14] ;  /* 0x0000140001027983 */ /* 0x001ea40000300800 */
[----:B--2---:R-:W-:-:S05]  /*abd0*/  VIADD R2, R2, 0x1 ;  /* 0x0000000102027836 */ /* 0x004fca0000000000 */
[----:B------:R0:W-:Y:S01]  /*abe0*/  STL [R1+0x14], R2 ;  /* 0x0000140201007387 */ /* 0x0001e20000100800 */
[----:B------:R-:W-:-:S04]  /*abf0*/  LEA.HI R0, R2, R2, RZ, 0x1 ;  /* 0x0000000202007211 */ /* 0x000fc800078f08ff */
[----:B------:R-:W-:-:S05]  /*ac00*/  LOP3.LUT R0, R0, 0xfffffffe, RZ, 0xc0, !PT ;  /* 0xfffffffe00007812 */ /* 0x000fca00078ec0ff */
[----:B------:R-:W-:-:S05]  /*ac10*/  IMAD.IADD R0, R2, 0x1, -R0 ;  /* 0x0000000102007824 */ /* 0x000fca00078e0a00 */
[----:B------:R-:W-:Y:S01]  /*ac20*/  SHF.L.U32 R3, R0, 0x1f, RZ ;  /* 0x0000001f00037819 */ /* 0x000fe200000006ff */
[----:B------:R-:W-:Y:S01]  /*ac30*/  NOP ;  /* 0x0000000000007918 */ /* 0x000fe20000000000 */
[----:B------:R0:W-:Y:S01]  /*ac40*/  SYNCS.ARRIVE.TRANS64.A1T0 RZ, [R22+URZ+0x2a800], RZ ;  /* 0x02a800ff16ff79a7 */ /* 0x0001e2000810003f */
[----:B------:R-:W-:Y:S01]  /*ac50*/  BSSY B0, `(.L_x_269) ;  /* 0x0000003000007945 */ /* 0x000fe20003800000 */
[----:B------:R-:W1:Y:S03]  /*ac60*/  SYNCS.PHASECHK.TRANS64.TRYWAIT P0, [R22+URZ+0x2a820], R3 ;  /* 0x02a82003160075a7 */ /* 0x000e66000800017f */
[----:B01----:R-:W-:Y:S05]  /*ac70*/  @!P0 BRA `(.L_x_270) ;  /* 0x0000003800d48947 */ /* 0x003fea0003800000 */
.L_x_357:
[----:B------:R-:W-:Y:S05]  /*ac80*/  BSYNC B0 ;  /* 0x0000000000007941 */ /* 0x000fea0003800000 */
.L_x_269:
[----:B------:R-:W-:Y:S01]  /*ac90*/  ISETP.GE.AND P0, PT, R36, 0x61, PT ;  /* 0x000000612400780c */ /* 0x000fe20003f06270 */
[----:B------:R-:W-:-:S12]  /*aca0*/  BSSY B0, `(.L_x_271) ;  /* 0x00000ff000007945 */ /* 0x000fd80003800000 */
[----:B------:R-:W-:Y:S05]  /*acb0*/  @!P0 BRA `(.L_x_272) ;  /* 0x0000000c00f48947 */ /* 0x000fea0003800000 */
[----:B------:R-:W2:Y:S01]  /*acc0*/  LDL.LU R0, [R1+0x18] ;  /* 0x0000180001007983 */ /* 0x000ea20000300800 */
[----:B------:R-:W-:Y:S02]  /*acd0*/  IMAD.MOV.U32 R17, RZ, RZ, R28 ;  /* 0x000000ffff117224 */ /* 0x000fe400078e001c */
[----:B------:R-:W-:Y:S02]  /*ace0*/  IMAD.MOV.U32 R10, RZ, RZ, R27 ;  /* 0x000000ffff0a7224 */ /* 0x000fe400078e001b */
[----:B------:R-:W-:Y:S01]  /*acf0*/  IMAD.MOV.U32 R30, RZ, RZ, R26 ;  /* 0x000000ffff1e7224 */ /* 0x000fe200078e001a */
[----:B--2---:R-:W-:-:S07]  /*ad00*/  IADD3 R0, R0, -0x2, RZ ;  /* 0xfffffffe00007810 */ /* 0x004fce0007ffe0ff */
.L_x_285:
[----:B------:R-:W2:Y:S01]  /*ad10*/  LDL R7, [R1] ;  /* 0x0000000001077983 */ /* 0x000ea20000100800 */
[----:B------:R-:W1:Y:S01]  /*ad20*/  LDC R4, c[0x0][0x430] ;  /* 0x00010c00ff047b82 */ /* 0x000e620000000800 */
[----:B------:R-:W0:Y:S02]  /*ad30*/  S2R R2, SR_TID.X ;  /* 0x0000000000027919 */ /* 0x000e240000002100 */
[----:B------:R-:W3:Y:S01]  /*ad40*/  LDL R9, [R1+0x20] ;  /* 0x0000200001097983 */ /* 0x000ee20000100800 */
[----:B-1----:R-:W-:Y:S02]  /*ad50*/  ISETP.NE.AND P0, PT, R4, 0x1, PT ;  /* 0x000000010400780c */ /* 0x002fe40003f05270 */
[C---:B0-----:R-:W-:Y:S01]  /*ad60*/  LOP3.LUT R3, R2.reuse, 0x7f, RZ, 0xc0, !PT ;  /* 0x0000007f02037812 */ /* 0x041fe200078ec0ff */
[----:B------:R-:W-:-:S10]  /*ad70*/  IMAD.SHL.U32 R2, R2, 0x10, RZ ;  /* 0x0000001002027824 */ /* 0x000fd400078e00ff */
[----:B------:R-:W0:Y:S01]  /*ad80*/  @P0 LDC R5, c[0x0][0x438] ;  /* 0x00010e00ff050b82 */ /* 0x000e220000000800 */
[----:B------:R-:W-:-:S04]  /*ad90*/  SHF.R.U32.HI R3, RZ, 0x3, R3 ;  /* 0x00000003ff037819 */ /* 0x000fc80000011603 */
[----:B------:R-:W-:-:S03]  /*ada0*/  LOP3.LUT R2, R3, 0x70, R2, 0xf8, !PT ;  /* 0x0000007003027812 */ /* 0x000fc600078ef802 */
[----:B------:R-:W1:Y:S01]  /*adb0*/  @P0 LDC R3, c[0x0][0x434] ;  /* 0x00010d00ff030b82 */ /* 0x000e620000000800 */
[----:B------:R-:W-:Y:S01]  /*adc0*/  IMAD R8, R0, 0x60, R37 ;  /* 0x0000006000087824 */ /* 0x000fe200078e0225 */
[----:B------:R-:W-:-:S03]  /*add0*/  ISETP.GT.U32.AND P2, PT, R2, 0x5f, PT ;  /* 0x0000005f0200780c */ /* 0x000fc60003f44070 */
[----:B------:R-:W-:-:S05]  /*ade0*/  IMAD.IADD R8, R2, 0x1, R8 ;  /* 0x0000000102087824 */ /* 0x000fca00078e0208 */
[----:B------:R-:W-:Y:S01]  /*adf0*/  MOV R6, R8 ;  /* 0x0000000800067202 */ /* 0x000fe20000000f00 */
[----:B-1----:R-:W-:-:S05]  /*ae00*/  @P0 IMAD.HI.U32 R2, R8, R3, RZ ;  /* 0x0000000308020227 */ /* 0x002fca00078e00ff */
[----:B0-----:R-:W-:Y:S02]  /*ae10*/  @P0 SHF.R.U32.HI R6, RZ, R5, R2 ;  /* 0x00000005ff060219 */ /* 0x001fe40000011602 */
[----:B------:R-:W0:Y:S02]  /*ae20*/  @!P2 LDC.64 R4, c[0x0][0x428] ;  /* 0x00010a00ff04ab82 */ /* 0x000e240000000a00 */
[--C-:B------:R-:W-:Y:S01]  /*ae30*/  @!P2 SHF.R.S32.HI R3, RZ, 0x1f, R6.reuse ;  /* 0x0000001fff03a819 */ /* 0x100fe20000011406 */
[----:B------:R-:W-:-:S04]  /*ae40*/  @!P2 IMAD.MOV.U32 R2, RZ, RZ, R6 ;  /* 0x000000ffff02a224 */ /* 0x000fc800078e0006 */
[----:B0-----:R-:W-:-:S04]  /*ae50*/  @!P2 IMAD.WIDE.U32 R2, R31, R4, R2 ;  /* 0x000000041f02a225 */ /* 0x001fc800078e0002 */
[----:B--2---:R-:W-:-:S04]  /*ae60*/  @!P2 IMAD R4, R7, R4, RZ ;  /* 0x000000040704a224 */ /* 0x004fc800078e02ff */
[----:B------:R-:W-:Y:S02]  /*ae70*/  @!P2 IMAD R7, R31, R5, R4 ;  /* 0x000000051f07a224 */ /* 0x000fe400078e0204 */
[----:B------:R-:W0:Y:S02]  /*ae80*/  @!P2 LDC.64 R4, c[0x0][0x418] ;  /* 0x00010600ff04ab82 */ /* 0x000e240000000a00 */
[----:B------:R-:W-:Y:S02]  /*ae90*/  @!P2 IMAD.IADD R3, R7, 0x1, R3 ;  /* 0x000000010703a824 */ /* 0x000fe400078e0203 */
[----:B------:R-:W-:Y:S01]  /*aea0*/  IMAD.MOV.U32 R7, RZ, RZ, RZ ;  /* 0x000000ffff077224 */ /* 0x000fe200078e00ff */
[----:B0-----:R-:W-:-:S04]  /*aeb0*/  @!P2 LEA R4, P0, R2, R4, 0x2 ;  /* 0x000000040204a211 */ /* 0x001fc800078010ff */
[----:B------:R-:W-:-:S05]  /*aec0*/  @!P2 LEA.HI.X R5, R2, R5, R3, 0x2, P0 ;  /* 0x000000050205a211 */ /* 0x000fca00000f1403 */
[----:B------:R0:W5:Y:S01]  /*aed0*/  @!P2 LDG.E R7, desc[UR56][R4.64] ;  /* 0x000000380407a981 */ /* 0x000162000c1e1900 */
[----:B---3--:R-:W-:Y:S01]  /*aee0*/  ISETP.NE.AND P1, PT, R9, 0x3, PT ;  /* 0x000000030900780c */ /* 0x008fe20003f25270 */
[----:B------:R-:W-:Y:S01]  /*aef0*/  VIADD R27, R10, 0x1 ;  /* 0x000000010a1b7836 */ /* 0x000fe20000000000 */
[----:B------:R-:W-:Y:S05]  /*af00*/  YIELD ;  /* 0x0000000000007946 */ /* 0x000fea0003800000 */
[----:B------:R-:W-:Y:S01]  /*af10*/  ISETP.NE.AND P0, PT, R27, 0x2, PT ;  /* 0x000000021b00780c */ /* 0x000fe20003f05270 */
[----:B------:R-:W-:Y:S01]  /*af20*/  IMAD.MOV R3, RZ, RZ, -R6 ;  /* 0x000000ffff037224 */ /* 0x000fe200078e0a06 */
[----:B------:R-:W-:-:S02]  /*af30*/  ULDC UR4, c[0x0][0x430] ;  /* 0x00010c0000047ab9 */ /* 0x000fc40000000800 */
[----:B------:R-:W-:Y:S01]  /*af40*/  SEL R28, RZ, 0x1, P0 ;  /* 0x00000001ff1c7807 */ /* 0x000fe20000000000 */
[----:B------:R-:W-:Y:S01]  /*af50*/  IMAD R8, R3, UR4, R8 ;  /* 0x0000000403087c24 */ /* 0x000fe2000f8e0208 */
[----:B------:R-:W-:Y:S02]  /*af60*/  SEL R27, R27, RZ, P0 ;  /* 0x000000ff1b1b7207 */ /* 0x000fe40000000000 */
[----:B------:R-:W-:Y:S02]  /*af70*/  MOV R26, R0 ;  /* 0x00000000001a7202 */ /* 0x000fe40000000f00 */
[----:B------:R-:W-:Y:S01]  /*af80*/  LOP3.LUT R28, R17, R28, RZ, 0x3c, !PT ;  /* 0x0000001c111c7212 */ /* 0x000fe200078e3cff */
[----:B0-----:R-:W-:Y:S06]  /*af90*/  @!P1 BRA `(.L_x_273) ;  /* 0x0000000000049947 */ /* 0x001fec0003800000 */
[----:B------:R-:W-:Y:S01]  /*afa0*/  BPT.TRAP 0x1 ;  /* 0x000000040000795c */ /* 0x000fe20000300000 */
.L_x_273:
[----:B------:R-:W-:Y:S01]  /*afb0*/  IMAD R6, R27, 0x8, R22 ;  /* 0x000000081b067824 */ /* 0x000fe200078e0216 */
[----:B------:R-:W-:Y:S01]  /*afc0*/  SHF.L.U32 R3, R28, 0x1f, RZ ;  /* 0x0000001f1c037819 */ /* 0x000fe200000006ff */
[----:B------:R-:W-:Y:S03]  /*afd0*/  BSSY B1, `(.L_x_274) ;  /* 0x0000003000017945 */ /* 0x000fe60003800000 */
[----:B------:R-:W0:Y:S02]  /*afe0*/  SYNCS.PHASECHK.TRANS64.TRYWAIT P0, [R6+URZ+0x2a840], R3 ;  /* 0x02a84003060075a7 */ /* 0x000e24000800017f */
[----:B0-----:R-:W-:Y:S05]  /*aff0*/  @!P0 BRA `(.L_x_275) ;  /* 0x0000003800088947 */ /* 0x001fea0003800000 */
.L_x_358:
[----:B------:R-:W-:Y:S05]  /*b000*/  BSYNC B1 ;  /* 0x0000000000017941 */ /* 0x000fea0003800000 */
.L_x_274:
[----:B------:R-:W-:Y:S01]  /*b010*/  SHF.R.S32.HI R20, RZ, 0x1f, R8 ;  /* 0x0000001fff147819 */ /* 0x000fe20000011408 */
[----:B------:R-:W-:Y:S01]  /*b020*/  ULDC.64 UR4, c[0x0][0x300] ;  /* 0x0000c00000047ab9 */ /* 0x000fe20000000a00 */
[----:B-----5:R-:W-:Y:S01]  /*b030*/  SHF.R.S32.HI R21, RZ, 0x1f, R7 ;  /* 0x0000001fff157819 */ /* 0x020fe20000011407 */
[----:B0-----:R-:W-:Y:S01]  /*b040*/  IMAD.WIDE.U32 R2, R8, UR4, RZ ;  /* 0x0000000408027c25 */ /* 0x001fe2000f8e00ff */
[C---:B------:R-:W-:Y:S02]  /*b050*/  LOP3.LUT P3, RZ, R25.reuse, 0x4, RZ, 0xc0, !PT ;  /* 0x0000000419ff7812 */ /* 0x040fe4000786c0ff */
[C---:B------:R-:W-:Y:S01]  /*b060*/  LOP3.LUT P2, RZ, R25.reuse, 0x2, RZ, 0xc0, !PT ;  /* 0x0000000219ff7812 */ /* 0x040fe2000784c0ff */
[----:B------:R-:W-:Y:S01]  /*b070*/  IMAD R0, R20, UR4, RZ ;  /* 0x0000000414007c24 */ /* 0x000fe2000f8e02ff */
[----:B------:R-:W-:Y:S01]  /*b080*/  LOP3.LUT P1, RZ, R25, 0x1, RZ, 0xc0, !PT ;  /* 0x0000000119ff7812 */ /* 0x000fe2000782c0ff */
[----:B------:R-:W-:Y:S02]  /*b090*/  IMAD R4, R27, 0x4800, R33 ;  /* 0x000048001b047824 */ /* 0x000fe400078e0221 */
[----:B------:R-:W-:Y:S01]  /*b0a0*/  IMAD R0, R8, UR5, R0 ;  /* 0x0000000508007c24 */ /* 0x000fe2000f8e0200 */
[----:B------:R-:W-:-:S03]  /*b0b0*/  ULDC.64 UR4, c[0x0][0x310] ;  /* 0x0000c40000047ab9 */ /* 0x000fc60000000a00 */
[----:B------:R-:W-:Y:S02]  /*b0c0*/  IMAD.IADD R3, R3, 0x1, R0 ;  /* 0x0000000103037824 */ /* 0x000fe400078e0200 */
[----:B------:R-:W-:Y:S02]  /*b0d0*/  IMAD R0, R21, UR4, RZ ;  /* 0x0000000415007c24 */ /* 0x000fe4000f8e02ff */
[----:B------:R-:W-:-:S04]  /*b0e0*/  IMAD.WIDE.U32 R2, R7, UR4, R2 ;  /* 0x0000000407027c25 */ /* 0x000fc8000f8e0002 */
        /* <DEDUP_REMOVED lines=8> */
[----:B------:R-:W-:Y:S01]  /*b170*/  IMAD.IADD R0, R0, 0x1, R3 ;  /* 0x0000000100007824 */ /* 0x000fe200078e0203 */
[----:B------:R-:W-:-:S04]  /*b180*/  UMOV UR4, 0xffffffff ;  /* 0xffffffff00047882 */ /* 0x000fc80000000000 */
[----:B------:R-:W-:Y:S01]  /*b190*/  LEA.HI.X R5, R2, UR5, R0, 0x1, P0 ;  /* 0x0000000502057c11 */ /* 0x000fe200080f0c00 */
[----:B------:R-:W-:Y:S06]  /*b1a0*/  BRA.DIV UR4, `(.L_x_276) ;  /* 0x0000003604b07947 */ /* 0x000fec000b800000 */
[----:B------:R-:W0:Y:S01]  /*b1b0*/  S2R R3, SR_TID.X ;  /* 0x0000000000037919 */ /* 0x000e220000002100 */
[----:B------:R-:W-:Y:S01]  /*b1c0*/  IMAD R4, R4, 0x2, R22 ;  /* 0x0000000204047824 */ /* 0x000fe200078e0216 */
[----:B------:R-:W1:Y:S04]  /*b1d0*/  SHFL.IDX PT, R2, R9, RZ, 0x181f ;  /* 0x00181fff09027589 */ /* 0x000e6800000e0000 */
[----:B------:R-:W-:Y:S01]  /*b1e0*/  SHFL.IDX PT, R35, R5, 0x2, 0x181f ;  /* 0x00581f0005237f89 */ /* 0x000fe200000e0000 */
[----:B0-----:R-:W-:-:S03]  /*b1f0*/  IMAD.SHL.U32 R11, R3, 0x8, RZ ;  /* 0x00000008030b7824 */ /* 0x001fc600078e00ff */
[----:B------:R-:W0:Y:S02]  /*b200*/  SHFL.IDX PT, R3, R5, RZ, 0x181f ;  /* 0x00181fff05037589 */ /* 0x000e2400000e0000 */
[----:B------:R-:W-:-:S04]  /*b210*/  LOP3.LUT R11, R11, 0x38, RZ, 0xc0, !PT ;  /* 0x000000380b0b7812 */ /* 0x000fc800078ec0ff */
[----:B------:R-:W-:-:S04]  /*b220*/  SHF.L.U32 R0, R11, 0x1, RZ ;  /* 0x000000010b007819 */ /* 0x000fc800000006ff */
[----:B-1----:R-:W-:-:S05]  /*b230*/  IADD3 R2, P0, R2, R0, RZ ;  /* 0x0000000002027210 */ /* 0x002fca0007f1e0ff */
[----:B0-----:R-:W-:-:S05]  /*b240*/  IMAD.X R3, RZ, RZ, R3, P0 ;  /* 0x000000ffff037224 */ /* 0x001fca00000e0603 */
[----:B------:R-:W-:Y:S04]  /*b250*/  LDGSTS.E.BYPASS.LTC128B.128 [R4+0x18400], desc[UR56][R2.64], !P3 ;  /* 0x1840000002047fae */ /* 0x000fe8000d901d78 */
[----:B------:R-:W-:Y:S04]  /*b260*/  LDGSTS.E.BYPASS.LTC128B.128 [R4+0x1b400], desc[UR56][R2.64+0x80], !P2 ;  /* 0x1b40008002047fae */ /* 0x000fe8000d101d78 */
[----:B------:R0:W-:Y:S04]  /*b270*/  LDGSTS.E.BYPASS.LTC128B.128 [R4+0x1e400], desc[UR56][R2.64+0x100], !P1 ;  /* 0x1e40010002047fae */ /* 0x0001e8000c901d78 */
[----:B0-----:R-:W0:Y:S04]  /*b280*/  SHFL.IDX PT, R2, R9, 0x1, 0x181f ;  /* 0x00381f0009027f89 */ /* 0x001e2800000e0000 */
[----:B------:R-:W1:Y:S01]  /*b290*/  SHFL.IDX PT, R3, R5, 0x1, 0x181f ;  /* 0x00381f0005037f89 */ /* 0x000e6200000e0000 */
[----:B0-----:R-:W-:-:S05]  /*b2a0*/  IADD3 R2, P0, R2, R0, RZ ;  /* 0x0000000002027210 */ /* 0x001fca0007f1e0ff */
[----:B-1----:R-:W-:-:S05]  /*b2b0*/  IMAD.X R3, RZ, RZ, R3, P0 ;  /* 0x000000ffff037224 */ /* 0x002fca00000e0603 */
[----:B------:R-:W-:Y:S04]  /*b2c0*/  LDGSTS.E.BYPASS.LTC128B.128 [R4+0x18c00], desc[UR56][R2.64], !P3 ;  /* 0x18c0000002047fae */ /* 0x000fe8000d901d78 */
[----:B------:R-:W-:Y:S04]  /*b2d0*/  LDGSTS.E.BYPASS.LTC128B.128 [R4+0x1bc00], desc[UR56][R2.64+0x80], !P2 ;  /* 0x1bc0008002047fae */ /* 0x000fe8000d101d78 */
[----:B------:R0:W-:Y:S04]  /*b2e0*/  LDGSTS.E.BYPASS.LTC128B.128 [R4+0x1ec00], desc[UR56][R2.64+0x100], !P1 ;  /* 0x1ec0010002047fae */ /* 0x0001e8000c901d78 */
[----:B0-----:R-:W0:Y:S02]  /*b2f0*/  SHFL.IDX PT, R2, R9, 0x2, 0x181f ;  /* 0x00581f0009027f89 */ /* 0x001e2400000e0000 */
[----:B0-----:R-:W-:-:S05]  /*b300*/  IADD3 R2, P0, R2, R0, RZ ;  /* 0x0000000002027210 */ /* 0x001fca0007f1e0ff */
[----:B------:R-:W-:Y:S02]  /*b310*/  IMAD.X R3, RZ, RZ, R35, P0 ;  /* 0x000000ffff037224 */ /* 0x000fe400000e0623 */
[----:B------:R-:W-:Y:S04]  /*b320*/  SHFL.IDX PT, R35, R5, 0x3, 0x181f ;  /* 0x00781f0005237f89 */ /* 0x000fe800000e0000 */
        /* <DEDUP_REMOVED lines=11> */
[----:B0-----:R-:W-:-:S04]  /*b3e0*/  IADD3 R2, P0, R2, R0, RZ ;  /* 0x0000000002027210 */ /* 0x001fc80007f1e0ff */
[----:B------:R-:W-:Y:S02]  /*b3f0*/  IADD3.X R3, RZ, R35, RZ, P0, !PT ;  /* 0x00000023ff037210 */ /* 0x000fe400007fe4ff */
[----:B------:R0:W1:Y:S04]  /*b400*/  SHFL.IDX PT, R35, R5, 0x5, 0x181f ;  /* 0x00b81f0005237f89 */ /* 0x00006800000e0000 */
[----:B------:R-:W-:Y:S04]  /*b410*/  LDGSTS.E.BYPASS.LTC128B.128 [R4+0x1a400], desc[UR56][R2.64], !P3 ;  /* 0x1a40000002047fae */ /* 0x000fe8000d901d78 */
[----:B------:R-:W-:Y:S04]  /*b420*/  LDGSTS.E.BYPASS.LTC128B.128 [R4+0x1d400], desc[UR56][R2.64+0x80], !P2 ;  /* 0x1d40008002047fae */ /* 0x000fe8000d101d78 */
[----:B------:R2:W-:Y:S04]  /*b430*/  LDGSTS.E.BYPASS.LTC128B.128 [R4+0x20400], desc[UR56][R2.64+0x100], !P1 ;  /* 0x2040010002047fae */ /* 0x0005e8000c901d78 */
[----:B-12---:R0:W2:Y:S02]  /*b440*/  SHFL.IDX PT, R2, R9, 0x5, 0x181f ;  /* 0x00b81f0009027f89 */ /* 0x0060a400000e0000 */
.L_x_372:
[----:B--2---:R-:W-:-:S05]  /*b450*/  IADD3 R2, P0, R2, R0, RZ ;  /* 0x0000000002027210 */ /* 0x004fca0007f1e0ff */
[----:B------:R-:W-:Y:S01]  /*b460*/  IMAD.X R3, RZ, RZ, R35, P0 ;  /* 0x000000ffff037224 */ /* 0x000fe200000e0623 */
[----:B------:R-:W-:-:S04]  /*b470*/  PLOP3.LUT P0, PT, PT, PT, PT, 0x80, 0x0 ;  /* 0x000000000000781c */ /* 0x000fc80003f0f070 */
[----:B------:R-:W-:Y:S01]  /*b480*/  @!PT LDS RZ, [RZ] ;  /* 0x00000000fffff984 */ /* 0x000fe20000000800 */
[----:B------:R-:W-:Y:S01]  /*b490*/  @!PT LDS RZ, [RZ] ;  /* 0x00000000fffff984 */ /* 0x000fe20000000800 */
[----:B------:R-:W-:Y:S01]  /*b4a0*/  @!PT LDS RZ, [RZ] ;  /* 0x00000000fffff984 */ /* 0x000fe20000000800 */
[----:B------:R1:W-:Y:S04]  /*b4b0*/  LDGSTS.E.BYPASS.LTC128B.128 [R4+0x1ac00], desc[UR56][R2.64], !P3 ;  /* 0x1ac0000002047fae */ /* 0x0003e8000d901d78 */
[----:B------:R1:W-:Y:S04]  /*b4c0*/  LDGSTS.E.BYPASS.LTC128B.128 [R4+0x1dc00], desc[UR56][R2.64+0x80], !P2 ;  /* 0x1dc0008002047fae */ /* 0x0003e8000d101d78 */
[----:B------:R1:W-:Y:S01]  /*b4d0*/  LDGSTS.E.BYPASS.LTC128B.128 [R4+0x20c00], desc[UR56][R2.64+0x100], !P1 ;  /* 0x20c0010002047fae */ /* 0x0003e2000c901d78 */
[----:B------:R-:W-:Y:S01]  /*b4e0*/  NOP ;  /* 0x0000000000007918 */ /* 0x000fe20000000000 */
.L_x_277:
[----:B------:R-:W-:Y:S02]  /*b4f0*/  PLOP3.LUT P1, PT, P1, P0, PT, 0xa2, 0x0 ;  /* 0x000000000000781c */ /* 0x000fe40000f21472 */
[----:B------:R-:W-:-:S08]  /*b500*/  @P0 R2UR P1, UR4, R6 ;  /* 0x00000000060402ca */ /* 0x000fd00000020000 */
[----:B------:R-:W-:-:S05]  /*b510*/  @P0 PLOP3.LUT P0, PT, P1, PT, PT, 0x80, 0x0 ;  /* 0x000000000000081c */ /* 0x000fca0000f0f070 */
[----:B------:R-:W-:Y:S01]  /*b520*/  @!P1 SYNCS.ARRIVE.TRANS64.RED.A0T1 RZ, [UR4+0x2a830], RZ ;  /* 0x02a830ffffff99a7 */ /* 0x000fe20008200404 */
[----:B------:R-:W-:Y:S07]  /*b530*/  @!P1 ARRIVES.LDGSTSBAR.64.TRANSCNT [UR4+0x2a830] ;  /* 0x02a83000ff0099b0 */ /* 0x000fee0008000a84 */
[----:B------:R-:W-:Y:S05]  /*b540*/  @P0 BRA.U.ANY `(.L_x_277) ;  /* 0xfffffffd00e80947 */ /* 0x000fea000393ffff */
[----:B------:R-:W-:Y:S01]  /*b550*/  NOP ;  /* 0x0000000000007918 */ /* 0x000fe20000000000 */
[----:B-1----:R-:W2:Y:S02]  /*b560*/  LDL R2, [R1+0x20] ;  /* 0x0000200001027983 */ /* 0x002ea40000100800 */
[----:B--2---:R-:W-:-:S13]  /*b570*/  ISETP.NE.AND P2, PT, R2, 0x3, PT ;  /* 0x000000030200780c */ /* 0x004fda0003f45270 */
[----:B------:R-:W-:Y:S05]  /*b580*/  @!P2 BRA `(.L_x_278) ;  /* 0x000000000004a947 */ /* 0x000fea0003800000 */
[----:B------:R-:W-:Y:S01]  /*b590*/  BPT.TRAP 0x1 ;  /* 0x000000040000795c */ /* 0x000fe20000300000 */
.L_x_278:
[----:B------:R1:W-:Y:S01]  /*b5a0*/  SYNCS.ARRIVE.TRANS64.A1T0 RZ, [R6+URZ+0x2a830], RZ ;  /* 0x02a830ff06ff79a7 */ /* 0x0003e2000810003f */
[----:B------:R-:W-:Y:S05]  /*b5b0*/  @!P2 BRA `(.L_x_279) ;  /* 0x000000000004a947 */ /* 0x000fea0003800000 */
[----:B------:R-:W-:Y:S01]  /*b5c0*/  BPT.TRAP 0x1 ;  /* 0x000000040000795c */ /* 0x000fe20000300000 */
.L_x_279:
[----:B------:R-:W-:Y:S01]  /*b5d0*/  SHF.L.U32 R2, R17, 0x1f, RZ ;  /* 0x0000001f11027819 */ /* 0x000fe200000006ff */
[----:B------:R-:W-:Y:S01]  /*b5e0*/  IMAD R4, R10, 0x8, R22 ;  /* 0x000000080a047824 */ /* 0x000fe200078e0216 */
[----:B------:R-:W-:Y:S03]  /*b5f0*/  BSSY B1, `(.L_x_280) ;  /* 0x0000003000017945 */ /* 0x000fe60003800000 */
[----:B------:R-:W2:Y:S02]  /*b600*/  SYNCS.PHASECHK.TRANS64.TRYWAIT P0, [R4+URZ+0x2a860], R2 ;  /* 0x02a86002040075a7 */ /* 0x000ea4000800017f */
[----:B--2---:R-:W-:Y:S05]  /*b610*/  @!P0 BRA `(.L_x_281) ;  /* 0x0000003800708947 */ /* 0x004fea0003800000 */
.L_x_373:
[----:B------:R-:W-:Y:S05]  /*b620*/  BSYNC B1 ;  /* 0x0000000000017941 */ /* 0x000fea0003800000 */
.L_x_280:
[----:B------:R-:W3:Y:S01]  /*b630*/  S2R R3, SR_TID.X ;  /* 0x0000000000037919 */ /* 0x000ee20000002100 */
[----:B------:R-:W-:Y:S01]  /*b640*/  UMOV UR4, 0xffffffff ;  /* 0xffffffff00047882 */ /* 0x000fe20000000000 */
[----:B-1----:R-:W-:Y:S01]  /*b650*/  IMAD R6, R30, -0x60, R36 ;  /* 0xffffffa01e067824 */ /* 0x002fe200078e0224 */
[----:B------:R-:W-:Y:S01]  /*b660*/  LOP3.LUT P0, RZ, R29, 0x2, RZ, 0xc0, !PT ;  /* 0x000000021dff7812 */ /* 0x000fe2000780c0ff */
[----:B0-----:R-:W-:Y:S01]  /*b670*/  IMAD R5, R10, 0x3000, R33 ;  /* 0x000030000a057824 */ /* 0x001fe200078e0221 */
[----:B---3--:R-:W-:-:S04]  /*b680*/  LOP3.LUT R3, R3, 0x7f, RZ, 0xc0, !PT ;  /* 0x0000007f03037812 */ /* 0x008fc800078ec0ff */
[----:B------:R-:W-:-:S05]  /*b690*/  SHF.R.U32.HI R3, RZ, 0x3, R3 ;  /* 0x00000003ff037819 */ /* 0x000fca0000011603 */
[----:B------:R-:W-:Y:S01]  /*b6a0*/  IMAD.IADD R6, R6, 0x1, -R3 ;  /* 0x0000000106067824 */ /* 0x000fe200078e0a03 */
[----:B------:R-:W-:Y:S06]  /*b6b0*/  BRA.DIV UR4, `(.L_x_282) ;  /* 0x0000003a045c7947 */ /* 0x000fec000b800000 */
[----:B--2---:R-:W0:Y:S01]  /*b6c0*/  SHFL.IDX PT, R2, R23, RZ, 0x181f ;  /* 0x00181fff17027589 */ /* 0x004e2200000e0000 */
[----:B------:R-:W-:-:S03]  /*b6d0*/  IMAD R5, R5, 0x2, R22 ;  /* 0x0000000205057824 */ /* 0x000fc600078e0216 */
[----:B------:R-:W1:Y:S01]  /*b6e0*/  SHFL.IDX PT, R3, R24, RZ, 0x181f ;  /* 0x00181fff18037589 */ /* 0x000e6200000e0000 */
[----:B0-----:R-:W-:-:S05]  /*b6f0*/  IADD3 R2, P1, R2, R0, RZ ;  /* 0x0000000002027210 */ /* 0x001fca0007f3e0ff */
[----:B-1----:R-:W-:Y:S01]  /*b700*/  IMAD.X R3, RZ, RZ, R3, P1 ;  /* 0x000000ffff037224 */ /* 0x002fe200008e0603 */
[----:B------:R-:W-:-:S04]  /*b710*/  LOP3.LUT P1, RZ, R29, 0x1, RZ, 0xc0, !PT ;  /* 0x000000011dff7812 */ /* 0x000fc8000782c0ff */
[----:B------:R-:W-:-:S13]  /*b720*/  ISETP.LT.OR P2, PT, R6, 0x1, !P1 ;  /* 0x000000010600780c */ /* 0x000fda0004f41670 */
[----:B------:R-:W-:Y:S01]  /*b730*/  @!PT LDS RZ, [RZ] ;  /* 0x00000000fffff984 */ /* 0x000fe20000000800 */
[----:B------:R-:W-:Y:S01]  /*b740*/  LDGSTS.E.BYPASS.LTC128B.128 [R5+0x400], desc[UR56][R2.64], !P2 ;  /* 0x0040000002057fae */ /* 0x000fe2000d101d78 */
[----:B------:R-:W-:-:S13]  /*b750*/  ISETP.LT.OR P2, PT, R6, 0x1, !P0 ;  /* 0x000000010600780c */ /* 0x000fda0004741670 */
[----:B------:R0:W-:Y:S04]  /*b760*/  LDGSTS.E.BYPASS.LTC128B.128 [R5+0x3400], desc[UR56][R2.64+0x80], !P2 ;  /* 0x0340008002057fae */ /* 0x0001e8000d101d78 */
[----:B0-----:R-:W0:Y:S04]  /*b770*/  SHFL.IDX PT, R2, R23, 0x1, 0x181f ;  /* 0x00381f0017027f89 */ /* 0x001e2800000e0000 */
[----:B------:R-:W1:Y:S01]  /*b780*/  SHFL.IDX PT, R3, R24, 0x1, 0x181f ;  /* 0x00381f0018037f89 */ /* 0x000e6200000e0000 */
[----:B0-----:R-:W-:-:S04]  /*b790*/  IADD3 R2, P2, R2, R0, RZ ;  /* 0x0000000002027210 */ /* 0x001fc80007f5e0ff */
[----:B-1----:R-:W-:Y:S02]  /*b7a0*/  IADD3.X R3, RZ, R3, RZ, P2, !PT ;  /* 0x00000003ff037210 */ /* 0x002fe400017fe4ff */
[----:B------:R-:W-:-:S13]  /*b7b0*/  ISETP.LT.OR P2, PT, R6, 0x11, !P1 ;  /* 0x000000110600780c */ /* 0x000fda0004f41670 */
[----:B------:R-:W-:Y:S01]  /*b7c0*/  LDGSTS.E.BYPASS.LTC128B.128 [R5+0xc00], desc[UR56][R2.64], !P2 ;  /* 0x00c0000002057fae */ /* 0x000fe2000d101d78 */
[----:B------:R-:W-:-:S13]  /*b7d0*/  ISETP.LT.OR P2, PT, R6, 0x11, !P0 ;  /* 0x000000110600780c */ /* 0x000fda0004741670 */
[----:B------:R0:W-:Y:S04]  /*b7e0*/  LDGSTS.E.BYPASS.LTC128B.128 [R5+0x3c00], desc[UR56][R2.64+0x80], !P2 ;  /* 0x03c0008002057fae */ /* 0x0001e8000d101d78 */
[----:B0-----:R-:W0:Y:S04]  /*b7f0*/  SHFL.IDX PT, R2, R23, 0x2, 0x181f ;  /* 0x00581f0017027f89 */ /* 0x001e2800000e0000 */
[----:B------:R-:W1:Y:S01]  /*b800*/  SHFL.IDX PT, R3, R24, 0x2, 0x181f ;  /* 0x00581f0018037f89 */ /* 0x000e6200000e0000 */
[----:B0-----:R-:W-:-:S05]  /*b810*/  IADD3 R2, P2, R2, R0, RZ ;  /* 0x0000000002027210 */ /* 0x001fca0007f5e0ff */
[----:B-1----:R-:W-:Y:S01]  /*b820*/  IMAD.X R3, RZ, RZ, R3, P2 ;  /* 0x000000ffff037224 */ /* 0x002fe200010e0603 */
        /* <DEDUP_REMOVED lines=13> */
[----:B------:R-:W1:Y:S04]  /*b900*/  SHFL.IDX PT, R3, R24, 0x4, 0x181f ;  /* 0x00981f0018037f89 */ /* 0x000e6800000e0000 */
[----:B------:R-:W2:Y:S01]  /*b910*/  SHFL.IDX PT, R24, R24, 0x5, 0x181f ;  /* 0x00b81f0018187f89 */ /* 0x000ea200000e0000 */
[----:B0-----:R-:W-:-:S05]  /*b920*/  IADD3 R2, P2, R2, R0, RZ ;  /* 0x0000000002027210 */ /* 0x001fca0007f5e0ff */
[----:B-1----:R-:W-:Y:S01]  /*b930*/  IMAD.X R3, RZ, RZ, R3, P2 ;  /* 0x000000ffff037224 */ /* 0x002fe200010e0603 */
[----:B------:R-:W-:-:S13]  /*b940*/  ISETP.LT.OR P2, PT, R6, 0x41, !P1 ;  /* 0x000000410600780c */ /* 0x000fda0004f41670 */
[----:B------:R-:W-:Y:S01]  /*b950*/  LDGSTS.E.BYPASS.LTC128B.128 [R5+0x2400], desc[UR56][R2.64], !P2 ;  /* 0x0240000002057fae */ /* 0x000fe2000d101d78 */
[----:B------:R-:W-:-:S13]  /*b960*/  ISETP.LT.OR P2, PT, R6, 0x41, !P0 ;  /* 0x000000410600780c */ /* 0x000fda0004741670 */
[----:B------:R0:W-:Y:S04]  /*b970*/  LDGSTS.E.BYPASS.LTC128B.128 [R5+0x5400], desc[UR56][R2.64+0x80], !P2 ;  /* 0x0540008002057fae */ /* 0x0001e8000d101d78 */
[----:B0-2---:R0:W1:Y:S02]  /*b980*/  SHFL.IDX PT, R2, R23, 0x5, 0x181f ;  /* 0x00b81f0017027f89 */ /* 0x00506400000e0000 */
.L_x_387:
[C---:B------:R-:W-:Y:S01]  /*b990*/  ISETP.LT.OR P1, PT, R6.reuse, 0x51, !P1 ;  /* 0x000000510600780c */ /* 0x040fe20004f21670 */
[----:B------:R-:W-:Y:S01]  /*b9a0*/  ULDC.64 UR4, c[0x0][0x328] ;  /* 0x0000ca0000047ab9 */ /* 0x000fe20000000a00 */
[----:B------:R-:W-:Y:S01]  /*b9b0*/  ISETP.LT.OR P0, PT, R6, 0x51, !P0 ;  /* 0x000000510600780c */ /* 0x000fe20004701670 */
[----:B------:R-:W-:Y:S01]  /*b9c0*/  IMAD R9, R20, UR4, RZ ;  /* 0x0000000414097c24 */ /* 0x000fe2000f8e02ff */
[----:B-1----:R-:W-:-:S03]  /*b9d0*/  IADD3 R2, P2, R2, R0, RZ ;  /* 0x0000000002027210 */ /* 0x002fc60007f5e0ff */
[----:B------:R-:W-:Y:S02]  /*b9e0*/  IMAD R9, R8, UR5, R9 ;  /* 0x0000000508097c24 */ /* 0x000fe4000f8e0209 */
[----:B------:R-:W-:-:S05]  /*b9f0*/  IMAD.X R3, RZ, RZ, R24, P2 ;  /* 0x000000ffff037224 */ /* 0x000fca00010e0618 */
[----:B------:R-:W-:Y:S01]  /*ba00*/  @!PT LDS RZ, [RZ] ;  /* 0x00000000fffff984 */ /* 0x000fe20000000800 */
[----:B------:R-:W-:Y:S01]  /*ba10*/  @!PT LDS RZ, [RZ] ;  /* 0x00000000fffff984 */ /* 0x000fe20000000800 */
[----:B------:R-:W-:Y:S01]  /*ba20*/  @!PT LDS RZ, [RZ] ;  /* 0x00000000fffff984 */ /* 0x000fe20000000800 */
[----:B------:R-:W-:Y:S04]  /*ba30*/  LDGSTS.E.BYPASS.LTC128B.128 [R5+0x2c00], desc[UR56][R2.64], !P1 ;  /* 0x02c0000002057fae */ /* 0x000fe8000c901d78 */
[----:B------:R1:W-:Y:S01]  /*ba40*/  LDGSTS.E.BYPASS.LTC128B.128 [R5+0x5c00], desc[UR56][R2.64+0x80], !P0 ;  /* 0x05c0008002057fae */ /* 0x0003e2000c101d78 */
[----:B------:R-:W-:Y:S01]  /*ba50*/  PLOP3.LUT P0, PT, PT, PT, PT, 0x80, 0x0 ;  /* 0x000000000000781c */ /* 0x000fe20003f0f070 */
[----:B------:R-:W-:Y:S01]  /*ba60*/  NOP ;  /* 0x0000000000007918 */ /* 0x000fe20000000000 */
[----:B-1----:R-:W-:Y:S01]  /*ba70*/  IMAD.WIDE.U32 R2, R8, UR4, RZ ;  /* 0x0000000408027c25 */ /* 0x002fe2000f8e00ff */
[----:B------:R-:W-:-:S03]  /*ba80*/  ULDC.64 UR4, c[0x0][0x338] ;  /* 0x0000ce0000047ab9 */ /* 0x000fc60000000a00 */
[----:B------:R-:W-:Y:S02]  /*ba90*/  IMAD.IADD R3, R3, 0x1, R9 ;  /* 0x0000000103037824 */ /* 0x000fe400078e0209 */
[----:B------:R-:W-:Y:S02]  /*baa0*/  IMAD R0, R21, UR4, RZ ;  /* 0x0000000415007c24 */ /* 0x000fe4000f8e02ff */
[----:B------:R-:W-:-:S04]  /*bab0*/  IMAD.WIDE.U32 R2, R7, UR4, R2 ;  /* 0x0000000407027c25 */ /* 0x000fc8000f8e0002 */
[----:B------:R-:W-:-:S05]  /*bac0*/  IMAD R9, R7, UR5, R0 ;  /* 0x0000000507097c24 */ /* 0x000fca000f8e0200 */
[----:B------:R-:W-:-:S07]  /*bad0*/  IADD3 R9, R3, R9, RZ ;  /* 0x0000000903097210 */ /* 0x000fce0007ffe0ff */
.L_x_283:
        /* <DEDUP_REMOVED lines=11> */
.L_x_284:
        /* <DEDUP_REMOVED lines=8> */
[----:B------:R-:W-:Y:S01]  /*bc10*/  VIADD R0, R26, 0xffffffff ;  /* 0xffffffff1a007836 */ /* 0x000fe20000000000 */
[C---:B0-----:R-:W-:Y:S01]  /*bc20*/  LEA R23, P0, R2.reuse, UR4, 0x1 ;  /* 0x0000000402177c11 */ /* 0x041fe2000f8008ff */
[----:B------:R-:W-:Y:S02]  /*bc30*/  IMAD.IADD R3, R5, 0x1, R3 ;  /* 0x0000000105037824 */ /* 0x000fe400078e0203 */
[----:B------:R-:W-:Y:S02]  /*bc40*/  IMAD.MOV.U32 R17, RZ, RZ, R28 ;  /* 0x000000ffff117224 */ /* 0x000fe400078e001c */
[----:B------:R-:W-:Y:S01]  /*bc50*/  IMAD.MOV.U32 R10, RZ, RZ, R27 ;  /* 0x000000ffff0a7224 */ /* 0x000fe200078e001b */
[----:B------:R-:W-:Y:S02]  /*bc60*/  LEA.HI.X R24, R2, UR5, R3, 0x1, P0 ;  /* 0x0000000502187c11 */ /* 0x000fe400080f0c03 */
[----:B------:R-:W-:-:S13]  /*bc70*/  ISETP.GT.AND P0, PT, R26, RZ, PT ;  /* 0x000000ff1a00720c */ /* 0x000fda0003f04270 */
[----:B-1----:R-:W-:Y:S05]  /*bc80*/  @P0 BRA `(.L_x_285) ;  /* 0xfffffff000200947 */ /* 0x002fea000383ffff */
.L_x_272:
[----:B------:R-:W-:Y:S05]  /*bc90*/  BSYNC B0 ;  /* 0x0000000000007941 */ /* 0x000fea0003800000 */
.L_x_271:
[----:B------:R-:W1:Y:S01]  /*bca0*/  S2R R2, SR_TID.X ;  /* 0x0000000000027919 */ /* 0x000e620000002100 */
[----:B------:R-:W-:Y:S01]  /*bcb0*/  BSSY B0, `(.L_x_286) ;  /* 0x0000010000007945 */ /* 0x000fe20003800000 */
[----:B-1----:R-:W-:-:S04]  /*bcc0*/  LOP3.LUT R2, R2, 0x7f, RZ, 0xc0, !PT ;  /* 0x0000007f02027812 */ /* 0x002fc800078ec0ff */
[----:B------:R-:W-:-:S13]  /*bcd0*/  ISETP.NE.AND P0, PT, R2, RZ, PT ;  /* 0x000000ff0200720c */ /* 0x000fda0003f05270 */
[----:B------:R-:W-:Y:S05]  /*bce0*/  @P0 BRA `(.L_x_287) ;  /* 0x0000000000300947 */ /* 0x000fea0003800000 */
[----:B------:R-:W1:Y:S01]  /*bcf0*/  S2R R5, SR_LANEID ;  /* 0x0000000000057919 */ /* 0x000e620000000000 */
[----:B------:R-:W-:Y:S01]  /*bd00*/  VOTEU.ANY UR4, UPT, PT ;  /* 0x0000000000047886 */ /* 0x000fe200038e0100 */
[----:B0-----:R-:W0:Y:S01]  /*bd10*/  LDC.64 R2, c[0x0][0xc60] ;  /* 0x00031800ff027b82 */ /* 0x001e220000000a00 */
[----:B------:R-:W1:Y:S02]  /*bd20*/  FLO.U32 R0, UR4 ;  /* 0x0000000400007d00 */ /* 0x000e6400080e0000 */
[----:B-1----:R-:W-:-:S06]  /*bd30*/  ISETP.EQ.U32.AND P0, PT, R0, R5, PT ;  /* 0x000000050000720c */ /* 0x002fcc0003f02070 */
[----:B------:R-:W0:Y:S07]  /*bd40*/  POPC R5, UR4 ;  /* 0x0000000400057d09 */ /* 0x000e2e0008000000 */
[----:B0-----:R-:W2:Y:S01]  /*bd50*/  @P0 ATOMG.E.ADD.STRONG.GPU PT, R3, desc[UR56][R2.64], R5 ;  /* 0x00000005020309a8 */ /* 0x001ea200081ee1f8 */
[----:B------:R-:W0:Y:S02]  /*bd60*/  S2R R4, SR_LTMASK ;  /* 0x0000000000047919 */ /* 0x000e240000003900 */
[----:B0-----:R-:W-:-:S04]  /*bd70*/  LOP3.LUT R4, R4, UR4, RZ, 0xc0, !PT ;  /* 0x0000000404047c12 */ /* 0x001fc8000f8ec0ff */
[----:B------:R-:W0:Y:S01]  /*bd80*/  POPC R7, R4 ;  /* 0x0000000400077309 */ /* 0x000e220000000000 */
[----:B--2---:R-:W0:Y:S02]  /*bd90*/  SHFL.IDX PT, R0, R3, R0, 0x1f ;  /* 0x00001f0003007589 */ /* 0x004e2400000e0000 */
[----:B0-----:R-:W-:-:S07]  /*bda0*/  IADD3 R16, R0, UR36, R7 ;  /* 0x0000002400107c10 */ /* 0x001fce000fffe007 */
.L_x_287:
[----:B------:R-:W-:Y:S05]  /*bdb0*/  BSYNC B0 ;  /* 0x0000000000007941 */ /* 0x000fea0003800000 */
.L_x_286:
[----:B------:R-:W2:Y:S02]  /*bdc0*/  LDL R0, [R1+0x20] ;  /* 0x0000200001007983 */ /* 0x000ea40000100800 */
[----:B--2---:R-:W-:-:S13]  /*bdd0*/  ISETP.NE.AND P0, PT, R0, 0x3, PT ;  /* 0x000000030000780c */ /* 0x004fda0003f05270 */
[----:B------:R-:W-:Y:S05]  /*bde0*/  @!P0 BRA `(.L_x_288) ;  /* 0x0000000000048947 */ /* 0x000fea0003800000 */
[----:B------:R-:W-:Y:S01]  /*bdf0*/  BPT.TRAP 0x1 ;  /* 0x000000040000795c */ /* 0x000fe20000300000 */
.L_x_288:
[----:B------:R-:W-:Y:S01]  /*be00*/  IMAD R0, R27, 0x8, R22 ;  /* 0x000000081b007824 */ /* 0x000fe200078e0216 */
[----:B0-----:R-:W-:Y:S01]  /*be10*/  SHF.L.U32 R3, R28, 0x1f, RZ ;  /* 0x0000001f1c037819 */ /* 0x001fe200000006ff */
[----:B------:R-:W-:Y:S01]  /*be20*/  BSSY B0, `(.L_x_289) ;  /* 0x0000004000007945 */ /* 0x000fe20003800000 */
[----:B------:R-:W-:Y:S02]  /*be30*/  IMAD R5, R26, -0x60, R36 ;  /* 0xffffffa01a057824 */ /* 0x000fe400078e0224 */
[----:B------:R-:W0:Y:S02]  /*be40*/  SYNCS.PHASECHK.TRANS64.TRYWAIT P0, [R0+URZ+0x2a860], R3 ;  /* 0x02a86003000075a7 */ /* 0x000e24000800017f */
[----:B0-----:R-:W-:Y:S05]  /*be50*/  @!P0 BRA `(.L_x_290) ;  /* 0x0000003800648947 */ /* 0x001fea0003800000 */
.L_x_388:
[----:B------:R-:W-:Y:S05]  /*be60*/  BSYNC B0 ;  /* 0x0000000000007941 */ /* 0x000fea0003800000 */
.L_x_289:
[----:B------:R-:W1:Y:S01]  /*be70*/  S2R R2, SR_TID.X ;  /* 0x0000000000027919 */ /* 0x000e620000002100 */
[----:B------:R-:W-:Y:S01]  /*be80*/  UMOV UR4, 0xffffffff ;  /* 0xffffffff00047882 */ /* 0x000fe20000000000 */
[----:B------:R-:W-:Y:S01]  /*be90*/  IMAD R7, R27, 0x3000, R33 ;  /* 0x000030001b077824 */ /* 0x000fe200078e0221 */
[----:B-1----:R-:W-:-:S04]  /*bea0*/  LOP3.LUT R2, R2, 0x7f, RZ, 0xc0, !PT ;  /* 0x0000007f02027812 */ /* 0x002fc800078ec0ff */
[----:B------:R-:W-:-:S05]  /*beb0*/  SHF.R.U32.HI R2, RZ, 0x3, R2 ;  /* 0x00000003ff027819 */ /* 0x000fca0000011602 */
[----:B------:R-:W-:Y:S01]  /*bec0*/  IMAD.IADD R5, R5, 0x1, -R2 ;  /* 0x0000000105057824 */ /* 0x000fe200078e0a02 */
[----:B------:R-:W-:Y:S06]  /*bed0*/  BRA.DIV UR4, `(.L_x_291) ;  /* 0x0000003a04587947 */ /* 0x000fec000b800000 */
[----:B------:R-:W1:Y:S01]  /*bee0*/  S2R R2, SR_TID.X ;  /* 0x0000000000027919 */ /* 0x000e620000002100 */
[----:B------:R-:W-:Y:S02]  /*bef0*/  LOP3.LUT P0, RZ, R29, 0x2, RZ, 0xc0, !PT ;  /* 0x000000021dff7812 */ /* 0x000fe4000780c0ff */
[----:B------:R-:W-:Y:S01]  /*bf00*/  LEA R4, R7, R22, 0x1 ;  /* 0x0000001607047211 */ /* 0x000fe200078e08ff */
[----:B------:R-:W2:Y:S01]  /*bf10*/  SHFL.IDX PT, R14, R23, RZ, 0x181f ;  /* 0x00181fff170e7589 */ /* 0x000ea200000e0000 */
[----:B------:R-:W-:-:S03]  /*bf20*/  ISETP.LT.OR P3, PT, R5, 0x1, !P0 ;  /* 0x000000010500780c */ /* 0x000fc60004761670 */
[----:B0-----:R-:W0:Y:S04]  /*bf30*/  SHFL.IDX PT, R3, R24, RZ, 0x181f ;  /* 0x00181fff18037589 */ /* 0x001e2800000e0000 */
[----:B------:R-:W-:Y:S04]  /*bf40*/  SHFL.IDX PT, R9, R23, 0x2, 0x181f ;  /* 0x00581f0017097f89 */ /* 0x000fe800000e0000 */
[----:B------:R-:W-:Y:S01]  /*bf50*/  SHFL.IDX PT, R7, R24, 0x2, 0x181f ;  /* 0x00581f0018077f89 */ /* 0x000fe200000e0000 */
[----:B-1----:R-:W-:Y:S01]  /*bf60*/  IMAD.SHL.U32 R8, R2, 0x8, RZ ;  /* 0x0000000802087824 */ /* 0x002fe200078e00ff */
[----:B------:R-:W-:-:S04]  /*bf70*/  LOP3.LUT R2, R29, 0x1, RZ, 0xc0, !PT ;  /* 0x000000011d027812 */ /* 0x000fc800078ec0ff */
[----:B------:R-:W-:Y:S02]  /*bf80*/  LOP3.LUT R8, R8, 0x38, RZ, 0xc0, !PT ;  /* 0x0000003808087812 */ /* 0x000fe400078ec0ff */
[----:B------:R-:W-:-:S03]  /*bf90*/  ISETP.NE.U32.AND P1, PT, R2, 0x1, PT ;  /* 0x000000010200780c */ /* 0x000fc60003f25070 */
[----:B------:R-:W-:Y:S01]  /*bfa0*/  IMAD.SHL.U32 R6, R8, 0x2, RZ ;  /* 0x0000000208067824 */ /* 0x000fe200078e00ff */
[----:B------:R-:W-:Y:S01]  /*bfb0*/  ISETP.LT.OR P2, PT, R5, 0x1, P1 ;  /* 0x000000010500780c */ /* 0x000fe20000f41670 */
[----:B------:R-:W-:Y:S03]  /*bfc0*/  SHFL.IDX PT, R8, R24, 0x1, 0x181f ;  /* 0x00381f0018087f89 */ /* 0x000fe600000e0000 */
[----:B--2---:R-:W-:Y:S02]  /*bfd0*/  IADD3 R2, P4, R14, R6, RZ ;  /* 0x000000060e027210 */ /* 0x004fe40007f9e0ff */
[----:B------:R-:W1:Y:S03]  /*bfe0*/  SHFL.IDX PT, R14, R23, 0x1, 0x181f ;  /* 0x00381f00170e7f89 */ /* 0x000e6600000e0000 */
[----:B0-----:R-:W-:-:S05]  /*bff0*/  IMAD.X R3, RZ, RZ, R3, P4 ;  /* 0x000000ffff037224 */ /* 0x001fca00020e0603 */
[----:B------:R-:W-:Y:S01]  /*c000*/  LDGSTS.E.BYPASS.LTC128B.128 [R4+0x400], desc[UR56][R2.64], !P2 ;  /* 0x0040000002047fae */ /* 0x000fe2000d101d78 */
[----:B------:R-:W-:-:S03]  /*c010*/  ISETP.LT.OR P2, PT, R5, 0x11, P1 ;  /* 0x000000110500780c */ /* 0x000fc60000f41670 */
[----:B------:R1:W-:Y:S01]  /*c020*/  LDGSTS.E.BYPASS.LTC128B.128 [R4+0x3400], desc[UR56][R2.64+0x80], !P3 ;  /* 0x0340008002047fae */ /* 0x0003e2000d901d78 */
[C---:B------:R-:W-:Y:S02]  /*c030*/  ISETP.LT.OR P3, PT, R5.reuse, 0x11, !P0 ;  /* 0x000000110500780c */ /* 0x040fe40004761670 */
[----:B-1----:R-:W-:Y:S02]  /*c040*/  IADD3 R2, P4, R14, R6, RZ ;  /* 0x000000060e027210 */ /* 0x002fe40007f9e0ff */
[----:B------:R-:W0:Y:S03]  /*c050*/  SHFL.IDX PT, R14, R23, 0x3, 0x181f ;  /* 0x00781f00170e7f89 */ /* 0x000e2600000e0000 */
[----:B------:R-:W-:Y:S02]  /*c060*/  IMAD.X R3, RZ, RZ, R8, P4 ;  /* 0x000000ffff037224 */ /* 0x000fe400020e0608 */
[----:B------:R-:W1:Y:S04]  /*c070*/  SHFL.IDX PT, R8, R24, 0x3, 0x181f ;  /* 0x00781f0018087f89 */ /* 0x000e6800000e0000 */
[----:B------:R-:W-:Y:S01]  /*c080*/  LDGSTS.E.BYPASS.LTC128B.128 [R4+0xc00], desc[UR56][R2.64], !P2 ;  /* 0x00c0000002047fae */ /* 0x000fe2000d101d78 */
[----:B------:R-:W-:-:S03]  /*c090*/  ISETP.LT.OR P2, PT, R5, 0x21, P1 ;  /* 0x000000210500780c */ /* 0x000fc60000f41670 */
[----:B------:R2:W-:Y:S01]  /*c0a0*/  LDGSTS.E.BYPASS.LTC128B.128 [R4+0x3c00], desc[UR56][R2.64+0x80], !P3 ;  /* 0x03c0008002047fae */ /* 0x0005e2000d901d78 */
[----:B------:R-:W-:Y:S02]  /*c0b0*/  ISETP.LT.OR P3, PT, R5, 0x21, !P0 ;  /* 0x000000210500780c */ /* 0x000fe40004761670 */
[----:B--2---:R-:W-:Y:S02]  /*c0c0*/  IADD3 R2, P4, R9, R6, RZ ;  /* 0x0000000609027210 */ /* 0x004fe40007f9e0ff */
[----:B------:R-:W2:Y:S03]  /*c0d0*/  SHFL.IDX PT, R9, R23, 0x4, 0x181f ;  /* 0x00981f0017097f89 */ /* 0x000ea600000e0000 */
[----:B------:R-:W-:Y:S02]  /*c0e0*/  IMAD.X R3, RZ, RZ, R7, P4 ;  /* 0x000000ffff037224 */ /* 0x000fe400020e0607 */
[----:B------:R-:W3:Y:S04]  /*c0f0*/  SHFL.IDX PT, R7, R24, 0x4, 0x181f ;  /* 0x00981f0018077f89 */ /* 0x000ee800000e0000 */
[----:B------:R-:W-:Y:S01]  /*c100*/  LDGSTS.E.BYPASS.LTC128B.128 [R4+0x1400], desc[UR56][R2.64], !P2 ;  /* 0x0140000002047fae */ /* 0x000fe2000d101d78 */
[----:B------:R-:W-:-:S03]  /*c110*/  ISETP.LT.OR P2, PT, R5, 0x31, P1 ;  /* 0x000000310500780c */ /* 0x000fc60000f41670 */
[----:B------:R0:W-:Y:S01]  /*c120*/  LDGSTS.E.BYPASS.LTC128B.128 [R4+0x4400], desc[UR56][R2.64+0x80], !P3 ;  /* 0x0440008002047fae */ /* 0x0001e2000d901d78 */
[----:B------:R-:W-:-:S03]  /*c130*/  ISETP.LT.OR P3, PT, R5, 0x31, !P0 ;  /* 0x000000310500780c */ /* 0x000fc60004761670 */
[----:B------:R-:W4:Y:S01]  /*c140*/  SHFL.IDX PT, R24, R24, 0x5, 0x181f ;  /* 0x00b81f0018187f89 */ /* 0x000f2200000e0000 */
[----:B0-----:R-:W-:-:S03]  /*c150*/  IADD3 R2, P4, R14, R6, RZ ;  /* 0x000000060e027210 */ /* 0x001fc60007f9e0ff */
[----:B------:R0:W0:Y:S02]  /*c160*/  SHFL.IDX PT, R14, R23, 0x5, 0x181f ;  /* 0x00b81f00170e7f89 */ /* 0x00002400000e0000 */
[----:B-1----:R-:W-:-:S05]  /*c170*/  IMAD.X R3, RZ, RZ, R8, P4 ;  /* 0x000000ffff037224 */ /* 0x002fca00020e0608 */
[----:B------:R-:W-:Y:S01]  /*c180*/  LDGSTS.E.BYPASS.LTC128B.128 [R4+0x1c00], desc[UR56][R2.64], !P2 ;  /* 0x01c0000002047fae */ /* 0x000fe2000d101d78 */
[----:B------:R-:W-:-:S03]  /*c190*/  ISETP.LT.OR P2, PT, R5, 0x41, P1 ;  /* 0x000000410500780c */ /* 0x000fc60000f41670 */
[----:B------:R2:W-:Y:S01]  /*c1a0*/  LDGSTS.E.BYPASS.LTC128B.128 [R4+0x4c00], desc[UR56][R2.64+0x80], !P3 ;  /* 0x04c0008002047fae */ /* 0x0005e2000d901d78 */
[----:B------:R-:W-:Y:S02]  /*c1b0*/  ISETP.LT.OR P3, PT, R5, 0x41, !P0 ;  /* 0x000000410500780c */ /* 0x000fe40004761670 */
[----:B--2---:R-:W-:-:S05]  /*c1c0*/  IADD3 R2, P4, R9, R6, RZ ;  /* 0x0000000609027210 */ /* 0x004fca0007f9e0ff */
[----:B---3--:R-:W-:-:S05]  /*c1d0*/  IMAD.X R3, RZ, RZ, R7, P4 ;  /* 0x000000ffff037224 */ /* 0x008fca00020e0607 */
[----:B------:R1:W-:Y:S04]  /*c1e0*/  LDGSTS.E.BYPASS.LTC128B.128 [R4+0x2400], desc[UR56][R2.64], !P2 ;  /* 0x0240000002047fae */ /* 0x0003e8000d101d78 */
[----:B0---4-:R1:W-:Y:S02]  /*c1f0*/  LDGSTS.E.BYPASS.LTC128B.128 [R4+0x5400], desc[UR56][R2.64+0x80], !P3 ;  /* 0x0540008002047fae */ /* 0x0113e4000d901d78 */
.L_x_402:
[C---:B------:R-:W-:Y:S02]  /*c200*/  ISETP.LT.OR P1, PT, R5.reuse, 0x51, P1 ;  /* 0x000000510500780c */ /* 0x040fe40000f21670 */
[----:B------:R-:W-:Y:S02]  /*c210*/  ISETP.LT.OR P0, PT, R5, 0x51, !P0 ;  /* 0x000000510500780c */ /* 0x000fe40004701670 */
[----:B-1----:R-:W-:-:S05]  /*c220*/  IADD3 R2, P2, R14, R6, RZ ;  /* 0x000000060e027210 */ /* 0x002fca0007f5e0ff */
[----:B------:R-:W-:-:S05]  /*c230*/  IMAD.X R3, RZ, RZ, R24, P2 ;  /* 0x000000ffff037224 */ /* 0x000fca00010e0618 */
[----:B------:R-:W-:Y:S01]  /*c240*/  @!PT LDS RZ, [RZ] ;  /* 0x00000000fffff984 */ /* 0x000fe20000000800 */
[----:B------:R-:W-:Y:S01]  /*c250*/  @!PT LDS RZ, [RZ] ;  /* 0x00000000fffff984 */ /* 0x000fe20000000800 */
[----:B------:R-:W-:Y:S01]  /*c260*/  @!PT LDS RZ, [RZ] ;  /* 0x00000000fffff984 */ /* 0x000fe20000000800 */
[----:B------:R0:W-:Y:S04]  /*c270*/  LDGSTS.E.BYPASS.LTC128B.128 [R4+0x2c00], desc[UR56][R2.64], !P1 ;  /* 0x02c0000002047fae */ /* 0x0001e8000c901d78 */
[----:B------:R0:W-:Y:S01]  /*c280*/  LDGSTS.E.BYPASS.LTC128B.128 [R4+0x5c00], desc[UR56][R2.64+0x80], !P0 ;  /* 0x05c0008002047fae */ /* 0x0001e2000c101d78 */
[----:B------:R-:W-:Y:S01]  /*c290*/  PLOP3.LUT P0, PT, PT, PT, PT, 0x80, 0x0 ;  /* 0x000000000000781c */ /* 0x000fe20003f0f070 */
[----:B------:R-:W-:-:S12]  /*c2a0*/  NOP ;  /* 0x0000000000007918 */ /* 0x000fd80000000000 */
.L_x_292:
[----:B------:R-:W-:Y:S02]  /*c2b0*/  PLOP3.LUT P1, PT, P1, P0, PT, 0xa2, 0x0 ;  /* 0x000000000000781c */ /* 0x000fe40000f21472 */
[----:B------:R-:W-:-:S08]  /*c2c0*/  @P0 R2UR P1, UR4, R0 ;  /* 0x00000000000402ca */ /* 0x000fd00000020000 */
[----:B------:R-:W-:-:S05]  /*c2d0*/  @P0 PLOP3.LUT P0, PT, P1, PT, PT, 0x80, 0x0 ;  /* 0x000000000000081c */ /* 0x000fca0000f0f070 */
[----:B------:R-:W-:Y:S01]  /*c2e0*/  @!P1 SYNCS.ARRIVE.TRANS64.RED.A0T1 RZ, [UR4+0x2a850], RZ ;  /* 0x02a850ffffff99a7 */ /* 0x000fe20008200404 */
[----:B------:R-:W-:Y:S07]  /*c2f0*/  @!P1 ARRIVES.LDGSTSBAR.64.TRANSCNT [UR4+0x2a850] ;  /* 0x02a85000ff0099b0 */ /* 0x000fee0008000a84 */
[----:B------:R-:W-:Y:S05]  /*c300*/  @P0 BRA.U.ANY `(.L_x_292) ;  /* 0xfffffffd00e80947 */ /* 0x000fea000393ffff */
[----:B------:R-:W-:Y:S01]  /*c310*/  NOP ;  /* 0x0000000000007918 */ /* 0x000fe20000000000 */
[----:B0-----:R-:W2:Y:S02]  /*c320*/  LDL R2, [R1+0x20] ;  /* 0x0000200001027983 */ /* 0x001ea40000100800 */
[----:B--2---:R-:W-:-:S13]  /*c330*/  ISETP.NE.AND P2, PT, R2, 0x3, PT ;  /* 0x000000030200780c */ /* 0x004fda0003f45270 */
[----:B------:R-:W-:Y:S05]  /*c340*/  @!P2 BRA `(.L_x_293) ;  /* 0x000000000004a947 */ /* 0x000fea0003800000 */
[----:B------:R-:W-:Y:S01]  /*c350*/  BPT.TRAP 0x1 ;  /* 0x000000040000795c */ /* 0x000fe20000300000 */
.L_x_293:
[----:B------:R0:W-:Y:S01]  /*c360*/  SYNCS.ARRIVE.TRANS64.A1T0 RZ, [R0+URZ+0x2a850], RZ ;  /* 0x02a850ff00ff79a7 */ /* 0x0001e2000810003f */
[----:B------:R-:W-:-:S04]  /*c370*/  IADD3 R27, R27, 0x1, RZ ;  /* 0x000000011b1b7810 */ /* 0x000fc80007ffe0ff */
[----:B------:R-:W-:-:S04]  /*c380*/  ISETP.NE.AND P0, PT, R27, 0x2, PT ;  /* 0x000000021b00780c */ /* 0x000fc80003f05270 */
[----:B------:R-:W-:Y:S02]  /*c390*/  SEL R3, RZ, 0x1, P0 ;  /* 0x00000001ff037807 */ /* 0x000fe40000000000 */
[----:B------:R-:W-:Y:S02]  /*c3a0*/  SEL R27, R27, RZ, P0 ;  /* 0x000000ff1b1b7207 */ /* 0x000fe40000000000 */
[----:B0-----:R-:W-:-:S07]  /*c3b0*/  LOP3.LUT R28, R28, R3, RZ, 0x3c, !PT ;  /* 0x000000031c1c7212 */ /* 0x001fce00078e3cff */
.L_x_250:
[----:B------:R-:W-:Y:S05]  /*c3c0*/  BSYNC B7 ;  /* 0x0000000000077941 */ /* 0x000fea0003800000 */
.L_x_248:
[----:B------:R-:W-:-:S13]  /*c3d0*/  LOP3.LUT P0, RZ, R25, 0x80, RZ, 0xc0, !PT ;  /* 0x0000008019ff7812 */ /* 0x000fda000780c0ff */
[----:B------:R-:W-:Y:S05]  /*c3e0*/  @!P0 BRA `(.L_x_294) ;  /* 0x0000000000248947 */ /* 0x000fea0003800000 */
[----:B------:R-:W-:Y:S05]  /*c3f0*/  WARPSYNC.ALL ;  /* 0x0000000000007948 */ /* 0x000fea0003800000 */
[----:B------:R-:W1:Y:S08]  /*c400*/  S2UR UR5, SR_CgaCtaId ;  /* 0x00000000000579c3 */ /* 0x000e700000008800 */
[----:B------:R-:W-:Y:S06]  /*c410*/  BAR.SYNC.DEFER_BLOCKING 0x5, 0x180 ;  /* 0x0146000000007b1d */ /* 0x000fec0000010000 */
[----:B------:R-:W-:-:S02]  /*c420*/  UMOV UR4, 0x400 ;  /* 0x0000040000047882 */ /* 0x000fc40000000000 */
[----:B-1----:R-:W-:-:S06]  /*c430*/  ULEA UR4, UR5, UR4, 0x18 ;  /* 0x0000000405047291 */ /* 0x002fcc000f8ec03f */
[----:B------:R-:W-:-:S05]  /*c440*/  IMAD.U32 R22, RZ, RZ, UR4 ;  /* 0x00000004ff167e24 */ /* 0x000fca000f8e00ff */
[----:B------:R1:W2:Y:S01]  /*c450*/  LDS.128 R16, [R22+0x2a8d0] ;  /* 0x02a8d00016107984 */ /* 0x0002a20000000c00 */
[----:B------:R-:W-:Y:S06]  /*c460*/  BAR.ARV 0x4, 0x180 ;  /* 0x0106000000007b1d */ /* 0x000fec0000002000 */
[----:B------:R-:W-:Y:S05]  /*c470*/  BRA `(.L_x_295) ;  /* 0x0000000800407947 */ /* 0x000fea0003800000 */
.L_x_294:
[----:B------:R-:W1:Y:S01]  /*c480*/  S2R R0, SR_TID.X ;  /* 0x0000000000007919 */ /* 0x000e620000002100 */
[----:B------:R-:W-:Y:S01]  /*c490*/  UMOV UR4, 0xffffffff ;  /* 0xffffffff00047882 */ /* 0x000fe20000000000 */
[----:B-1----:R-:W-:-:S04]  /*c4a0*/  LOP3.LUT R8, R0, 0x1f, RZ, 0xc0, !PT ;  /* 0x0000001f00087812 */ /* 0x002fc800078ec0ff */
[----:B------:R-:W-:Y:S01]  /*c4b0*/  ISETP.NE.AND P0, PT, R8, 0x1f, PT ;  /* 0x0000001f0800780c */ /* 0x000fe20003f05270 */
[----:B------:R-:W-:-:S12]  /*c4c0*/  BRA.DIV UR4, `(.L_x_296) ;  /* 0x0000003a04c87947 */ /* 0x000fd8000b800000 */
[----:B------:R-:W-:Y:S01]  /*c4d0*/  IMAD.IADD R5, R19, 0x1, R8 ;  /* 0x0000000113057824 */ /* 0x000fe200078e0208 */
[----:B------:R-:W-:-:S04]  /*c4e0*/  ULDC UR4, c[0x0][0xc3c] ;  /* 0x00030f0000047ab9 */ /* 0x000fc80000000800 */
[----:B------:R-:W-:-:S13]  /*c4f0*/  ISETP.GE.OR P1, PT, R5, UR4, !P0 ;  /* 0x0000000405007c0c */ /* 0x000fda000c726670 */
[----:B------:R-:W1:Y:S02]  /*c500*/  @!P1 LDC.64 R2, c[0x0][0xc80] ;  /* 0x00032000ff029b82 */ /* 0x000e640000000a00 */
[----:B-1----:R-:W-:-:S06]  /*c510*/  @!P1 IMAD.WIDE R2, R5, 0x4, R2 ;  /* 0x0000000405029825 */ /* 0x002fcc00078e0202 */
[----:B------:R-:W2:Y:S01]  /*c520*/  @!P1 LDG.E R2, desc[UR56][R2.64] ;  /* 0x0000003802029981 */ /* 0x000ea2000c1e1900 */
[----:B------:R-:W-:Y:S01]  /*c530*/  IMAD.MOV.U32 R4, RZ, RZ, RZ ;  /* 0x000000ffff047224 */ /* 0x000fe200078e00ff */
[C---:B------:R-:W-:Y:S02]  /*c540*/  ISETP.GE.U32.AND P2, PT, R8.reuse, 0x2, PT ;  /* 0x000000020800780c */ /* 0x040fe40003f46070 */
[C---:B------:R-:W-:Y:S01]  /*c550*/  ISETP.GE.U32.AND P3, PT, R8.reuse, 0x4, PT ;  /* 0x000000040800780c */ /* 0x040fe20003f66070 */
[----:B------:R-:W-:Y:S01]  /*c560*/  SHFL.IDX PT, R0, R16, 0x1, 0x1f ;  /* 0x00201f0010007f89 */ /* 0x000fe200000e0000 */
[C---:B------:R-:W-:Y:S02]  /*c570*/  ISETP.GE.U32.AND P4, PT, R8.reuse, 0x8, PT ;  /* 0x000000080800780c */ /* 0x040fe40003f86070 */
[C---:B------:R-:W-:Y:S01]  /*c580*/  ISETP.GE.U32.AND P5, PT, R8.reuse, 0x10, PT ;  /* 0x000000100800780c */ /* 0x040fe20003fa6070 */
[----:B--2---:R-:W-:Y:S01]  /*c590*/  @!P1 IMAD.MOV.U32 R4, RZ, RZ, R2 ;  /* 0x000000ffff049224 */ /* 0x004fe200078e0002 */
[----:B------:R-:W-:-:S04]  /*c5a0*/  ISETP.NE.AND P1, PT, R8, RZ, PT ;  /* 0x000000ff0800720c */ /* 0x000fc80003f25270 */
[----:B------:R-:W1:Y:S02]  /*c5b0*/  SHFL.UP PT, R14, R4, 0x1, RZ ;  /* 0x04200000040e7989 */ /* 0x000e6400000e00ff */
[----:B-1----:R-:W-:-:S05]  /*c5c0*/  SEL R5, R14, RZ, P1 ;  /* 0x000000ff0e057207 */ /* 0x002fca0000800000 */
[----:B------:R-:W-:Y:S02]  /*c5d0*/  IMAD.IADD R6, R4, 0x1, R5 ;  /* 0x0000000104067824 */ /* 0x000fe400078e0205 */
[----:B------:R-:W-:Y:S04]  /*c5e0*/  SHFL.IDX PT, R5, R16, RZ, 0x1f ;  /* 0x00001fff10057589 */ /* 0x000fe800000e0000 */
[----:B------:R-:W1:Y:S02]  /*c5f0*/  SHFL.UP PT, R14, R6, 0x2, RZ ;  /* 0x04400000060e7989 */ /* 0x000e6400000e00ff */
[----:B-1----:R-:W-:-:S04]  /*c600*/  SEL R7, R14, RZ, P2 ;  /* 0x000000ff0e077207 */ /* 0x002fc80001000000 */
[----:B------:R-:W-:-:S05]  /*c610*/  IADD3 R7, R6, R7, RZ ;  /* 0x0000000706077210 */ /* 0x000fca0007ffe0ff */
[----:B------:R-:W1:Y:S02]  /*c620*/  SHFL.UP PT, R14, R7, 0x4, RZ ;  /* 0x04800000070e7989 */ /* 0x000e6400000e00ff */
[----:B-1----:R-:W-:-:S05]  /*c630*/  SEL R2, R14, RZ, P3 ;  /* 0x000000ff0e027207 */ /* 0x002fca0001800000 */
[----:B------:R-:W-:-:S05]  /*c640*/  IMAD.IADD R2, R7, 0x1, R2 ;  /* 0x0000000107027824 */ /* 0x000fca00078e0202 */
[----:B------:R-:W1:Y:S02]  /*c650*/  SHFL.UP PT, R14, R2, 0x8, RZ ;  /* 0x05000000020e7989 */ /* 0x000e6400000e00ff */
[----:B-1----:R-:W-:-:S05]  /*c660*/  SEL R3, R14, RZ, P4 ;  /* 0x000000ff0e037207 */ /* 0x002fca0002000000 */
[----:B------:R-:W-:-:S05]  /*c670*/  IMAD.IADD R3, R2, 0x1, R3 ;  /* 0x0000000102037824 */ /* 0x000fca00078e0203 */
[----:B------:R-:W1:Y:S02]  /*c680*/  SHFL.UP PT, R14, R3, 0x10, RZ ;  /* 0x06000000030e7989 */ /* 0x000e6400000e00ff */
[----:B-1----:R-:W-:-:S05]  /*c690*/  SEL R6, R14, RZ, P5 ;  /* 0x000000ff0e067207 */ /* 0x002fca0002800000 */
[----:B------:R-:W-:-:S05]  /*c6a0*/  IMAD.IADD R6, R3, 0x1, R6 ;  /* 0x0000000103067824 */ /* 0x000fca00078e0206 */
[----:B------:R1:W2:Y:S02]  /*c6b0*/  SHFL.IDX PT, R14, R6, 0x1f, 0x1f ;  /* 0x03e01f00060e7f89 */ /* 0x0002a400000e0000 */
.L_x_412:
[----:B------:R-:W-:Y:S02]  /*c6c0*/  ULDC UR4, c[0x0][0xc38] ;  /* 0x00030e0000047ab9 */ /* 0x000fe40000000800 */
[----:B------:R-:W-:-:S04]  /*c6d0*/  IMAD.U32 R7, RZ, RZ, UR4 ;  /* 0x00000004ff077e24 */ /* 0x000fc8000f8e00ff */
[----:B--2---:R-:W-:-:S04]  /*c6e0*/  IMAD R3, R14, R7, RZ ;  /* 0x000000070e037224 */ /* 0x004fc800078e02ff */
[----:B------:R-:W-:-:S05]  /*c6f0*/  IMAD.IADD R8, R0, 0x1, R3 ;  /* 0x0000000100087824 */ /* 0x000fca00078e0203 */
[----:B------:R-:W-:-:S13]  /*c700*/  ISETP.GT.AND P6, PT, R8, R5, PT ;  /* 0x000000050800720c */ /* 0x000fda0003fc4270 */
[----:B------:R-:W-:Y:S05]  /*c710*/  @P6 BRA `(.L_x_297) ;  /* 0x00000000009c6947 */ /* 0x000fea0003800000 */
.L_x_302:
[----:B------:R-:W2:Y:S01]  /*c720*/  LDC R0, c[0x0][0xc3c] ;  /* 0x00030f00ff007b82 */ /* 0x000ea20000000800 */
[----:B------:R-:W-:-:S04]  /*c730*/  IADD3 R19, R19, 0x1f, RZ ;  /* 0x0000001f13137810 */ /* 0x000fc80007ffe0ff */
[----:B--2---:R-:W-:-:S13]  /*c740*/  ISETP.GE.AND P6, PT, R19, R0, PT ;  /* 0x000000001300720c */ /* 0x004fda0003fc6270 */
[----:B------:R-:W-:Y:S05]  /*c750*/  @P6 BRA `(.L_x_298) ;  /* 0x0000000400446947 */ /* 0x000fea0003800000 */
[----:B------:R-:W2:Y:S01]  /*c760*/  S2R R2, SR_TID.X ;  /* 0x0000000000027919 */ /* 0x000ea20000002100 */
[----:B------:R-:W-:Y:S01]  /*c770*/  BSSY B0, `(.L_x_299) ;  /* 0x0000009000007945 */ /* 0x000fe20003800000 */
[----:B------:R-:W-:Y:S01]  /*c780*/  IMAD.MOV.U32 R4, RZ, RZ, RZ ;  /* 0x000000ffff047224 */ /* 0x000fe200078e00ff */
[----:B--2---:R-:W-:-:S05]  /*c790*/  LOP3.LUT R2, R2, 0x1f, RZ, 0xc0, !PT ;  /* 0x0000001f02027812 */ /* 0x004fca00078ec0ff */
[----:B------:R-:W-:-:S05]  /*c7a0*/  IMAD.IADD R7, R19, 0x1, R2 ;  /* 0x0000000113077824 */ /* 0x000fca00078e0202 */
[----:B------:R-:W-:-:S13]  /*c7b0*/  ISETP.GE.OR P6, PT, R7, R0, !P0 ;  /* 0x000000000700720c */ /* 0x000fda00047c6670 */
[----:B------:R-:W-:Y:S05]  /*c7c0*/  @P6 BRA `(.L_x_300) ;  /* 0x00000000000c6947 */ /* 0x000fea0003800000 */
[----:B------:R-:W2:Y:S02]  /*c7d0*/  LDC.64 R2, c[0x0][0xc80] ;  /* 0x00032000ff027b82 */ /* 0x000ea40000000a00 */
[----:B--2---:R-:W-:-:S05]  /*c7e0*/  IMAD.WIDE R2, R7, 0x4, R2 ;  /* 0x0000000407027825 */ /* 0x004fca00078e0202 */
[----:B------:R2:W5:Y:S02]  /*c7f0*/  LDG.E R4, desc[UR56][R2.64] ;  /* 0x0000003802047981 */ /* 0x000564000c1e1900 */
.L_x_300:
[----:B------:R-:W-:Y:S05]  /*c800*/  BSYNC B0 ;  /* 0x0000000000007941 */ /* 0x000fea0003800000 */
.L_x_299:
[----:B------:R-:W-:-:S03]  /*c810*/  UMOV UR4, 0xffffffff ;  /* 0xffffffff00047882 */ /* 0x000fc60000000000 */
[----:B------:R-:W-:Y:S05]  /*c820*/  BRA.DIV UR4, `(.L_x_301) ;  /* 0x0000003e04147947 */ /* 0x000fea000b800000 */
[----:B-----5:R-:W3:Y:S02]  /*c830*/  SHFL.UP PT, R14, R4, 0x1, RZ ;  /* 0x04200000040e7989 */ /* 0x020ee400000e00ff */
[----:B---3--:R-:W-:-:S05]  /*c840*/  SEL R13, R14, RZ, P1 ;  /* 0x000000ff0e0d7207 */ /* 0x008fca0000800000 */
[----:B------:R-:W-:-:S05]  /*c850*/  IMAD.IADD R13, R4, 0x1, R13 ;  /* 0x00000001040d7824 */ /* 0x000fca00078e020d */
[----:B------:R-:W3:Y:S02]  /*c860*/  SHFL.UP PT, R14, R13, 0x2, RZ ;  /* 0x044000000d0e7989 */ /* 0x000ee400000e00ff */
[----:B---3--:R-:W-:-:S05]  /*c870*/  SEL R0, R14, RZ, P2 ;  /* 0x000000ff0e007207 */ /* 0x008fca0001000000 */
[----:B------:R-:W-:-:S05]  /*c880*/  IMAD.IADD R0, R13, 0x1, R0 ;  /* 0x000000010d007824 */ /* 0x000fca00078e0200 */
[----:B------:R-:W2:Y:S02]  /*c890*/  SHFL.UP PT, R14, R0, 0x4, RZ ;  /* 0x04800000000e7989 */ /* 0x000ea400000e00ff */
[----:B--2---:R-:W-:-:S05]  /*c8a0*/  SEL R3, R14, RZ, P3 ;  /* 0x000000ff0e037207 */ /* 0x004fca0001800000 */
[----:B------:R-:W-:-:S05]  /*c8b0*/  IMAD.IADD R2, R0, 0x1, R3 ;  /* 0x0000000100027824 */ /* 0x000fca00078e0203 */
[----:B------:R-:W2:Y:S02]  /*c8c0*/  SHFL.UP PT, R14, R2, 0x8, RZ ;  /* 0x05000000020e7989 */ /* 0x000ea400000e00ff */
[----:B--2---:R-:W-:-:S04]  /*c8d0*/  SEL R3, R14, RZ, P4 ;  /* 0x000000ff0e037207 */ /* 0x004fc80002000000 */
[----:B------:R-:W-:-:S05]  /*c8e0*/  IADD3 R3, R2, R3, RZ ;  /* 0x0000000302037210 */ /* 0x000fca0007ffe0ff */
[----:B------:R-:W1:Y:S02]  /*c8f0*/  SHFL.UP PT, R14, R3, 0x10, RZ ;  /* 0x06000000030e7989 */ /* 0x000e6400000e00ff */
[----:B-1----:R-:W-:-:S05]  /*c900*/  SEL R6, R14, RZ, P5 ;  /* 0x000000ff0e067207 */ /* 0x002fca0002800000 */
[----:B------:R-:W-:-:S05]  /*c910*/  IMAD.IADD R6, R3, 0x1, R6 ;  /* 0x0000000103067824 */ /* 0x000fca00078e0206 */
[----:B------:R1:W2:Y:S02]  /*c920*/  SHFL.IDX PT, R14, R6, 0x1f, 0x1f ;  /* 0x03e01f00060e7f89 */ /* 0x0002a400000e0000 */
.L_x_420:
[----:B------:R-:W-:Y:S02]  /*c930*/  ULDC UR4, c[0x0][0xc38] ;  /* 0x00030e0000047ab9 */ /* 0x000fe40000000800 */
[----:B------:R-:W-:-:S04]  /*c940*/  IMAD.U32 R7, RZ, RZ, UR4 ;  /* 0x00000004ff077e24 */ /* 0x000fc8000f8e00ff */
[----:B--2---:R-:W-:-:S04]  /*c950*/  IMAD R3, R14, R7, RZ ;  /* 0x000000070e037224 */ /* 0x004fc800078e02ff */
[----:B------:R-:W-:-:S05]  /*c960*/  IMAD.IADD R8, R3, 0x1, R8 ;  /* 0x0000000103087824 */ /* 0x000fca00078e0208 */
[----:B------:R-:W-:-:S13]  /*c970*/  ISETP.GT.AND P6, PT, R8, R5, PT ;  /* 0x000000050800720c */ /* 0x000fda0003fc4270 */
[----:B------:R-:W-:Y:S05]  /*c980*/  @!P6 BRA `(.L_x_302) ;  /* 0xfffffffc0064e947 */ /* 0x000fea000383ffff */
.L_x_297:
[----:B------:R-:W-:Y:S01]  /*c990*/  IMAD.IADD R8, R8, 0x1, -R3 ;  /* 0x0000000108087824 */ /* 0x000fe200078e0a03 */
[----:B------:R-:W-:-:S03]  /*c9a0*/  UMOV UR4, 0xffffffff ;  /* 0xffffffff00047882 */ /* 0x000fc60000000000 */
[----:B------:R-:W-:-:S05]  /*c9b0*/  IMAD R0, R6, R7, R8 ;  /* 0x0000000706007224 */ /* 0x000fca00078e0208 */
[----:B------:R-:W-:Y:S01]  /*c9c0*/  ISETP.GT.AND P6, PT, R0, R5, PT ;  /* 0x000000050000720c */ /* 0x000fe20003fc4270 */
[----:B------:R-:W-:-:S12]  /*c9d0*/  BRA.DIV UR4, `(.L_x_303) ;  /* 0x0000003e04647947 */ /* 0x000fd8000b800000 */
[----:B------:R-:W-:-:S04]  /*c9e0*/  VOTE.ANY R2, PT, !P6 ;  /* 0x0000000000027806 */ /* 0x000fc800070e0100 */
[----:B------:R-:W2:Y:S02]  /*c9f0*/  POPC R0, R2 ;  /* 0x0000000200007309 */ /* 0x000ea40000000000 */
[----:B--2---:R2:W3:Y:S02]  /*ca00*/  SHFL.IDX PT, R4, R4, R0, 0x1f ;  /* 0x00001f0004047589 */ /* 0x0044e400000e0000 */
.L_x_424:
[----:B------:R-:W-:Y:S01]  /*ca10*/  ISETP.NE.AND P0, PT, R2, RZ, PT ;  /* 0x000000ff0200720c */ /* 0x000fe20003f05270 */
[----:B------:R-:W-:-:S12]  /*ca20*/  IMAD.MOV.U32 R14, RZ, RZ, RZ ;  /* 0x000000ffff0e7224 */ /* 0x000fd800078e00ff */
[----:B------:R-:W-:Y:S05]  /*ca30*/  @!P0 BRA `(.L_x_304) ;  /* 0x0000000000108947 */ /* 0x000fea0003800000 */
[----:B------:R-:W-:Y:S01]  /*ca40*/  UMOV UR4, 0xffffffff ;  /* 0xffffffff00047882 */ /* 0x000fe20000000000 */
[----:B------:R-:W-:Y:S02]  /*ca50*/  IADD3 R12, R0, -0x1, RZ ;  /* 0xffffffff000c7810 */ /* 0x000fe40007ffe0ff */
[----:B------:R-:W-:Y:S05]  /*ca60*/  BRA.DIV UR4, `(.L_x_305) ;  /* 0x0000003e04887947 */ /* 0x000fea000b800000 */
[----:B------:R4:W0:Y:S02]  /*ca70*/  SHFL.IDX PT, R14, R6, R12, 0x1f ;  /* 0x00001f0c060e7589 */ /* 0x00082400000e0000 */
.L_x_304:
[----:B-1-34-:R-:W-:Y:S01]  /*ca80*/  IABS R6, R4 ;  /* 0x0000000400067213 */ /* 0x01afe20000000000 */
[----:B0-----:R-:W-:Y:S02]  /*ca90*/  IMAD R16, R14, R7, R8 ;  /* 0x000000070e107224 */ /* 0x001fe400078e0208 */
[----:B------:R-:W-:Y:S01]  /*caa0*/  IMAD.IADD R19, R0, 0x1, R19 ;  /* 0x0000000100137824 */ /* 0x000fe200078e0213 */
[----:B------:R-:W0:Y:S08]  /*cab0*/  I2F.RP R9, R6 ;  /* 0x0000000600097306 */ /* 0x000e300000209400 */
[----:B0-----:R-:W0:Y:S02]  /*cac0*/  MUFU.RCP R9, R9 ;  /* 0x0000000900097308 */ /* 0x001e240000001000 */
[----:B0-----:R-:W-:-:S06]  /*cad0*/  VIADD R2, R9, 0xffffffe ;  /* 0x0ffffffe09027836 */ /* 0x001fcc0000000000 */
[----:B------:R0:W1:Y:S02]  /*cae0*/  F2I.FTZ.U32.TRUNC.NTZ R3, R2 ;  /* 0x0000000200037305 */ /* 0x000064000021f000 */
[----:B0-----:R-:W-:Y:S02]  /*caf0*/  IMAD.MOV.U32 R2, RZ, RZ, RZ ;  /* 0x000000ffff027224 */ /* 0x001fe400078e00ff */
[----:B-1----:R-:W-:-:S04]  /*cb00*/  IMAD.MOV R7, RZ, RZ, -R3 ;  /* 0x000000ffff077224 */ /* 0x002fc800078e0a03 */
[----:B------:R-:W-:-:S04]  /*cb10*/  IMAD R7, R7, R6, RZ ;  /* 0x0000000607077224 */ /* 0x000fc800078e02ff */
[----:B------:R-:W-:-:S04]  /*cb20*/  IMAD.HI.U32 R3, R3, R7, R2 ;  /* 0x0000000703037227 */ /* 0x000fc800078e0002 */
[----:B------:R-:W-:Y:S01]  /*cb30*/  IMAD.IADD R7, R5, 0x1, -R16 ;  /* 0x0000000105077824 */ /* 0x000fe200078e0a10 */
[----:B------:R-:W-:-:S04]  /*cb40*/  IABS R5, R4 ;  /* 0x0000000400057213 */ /* 0x000fc80000000000 */
[----:B------:R-:W-:Y:S01]  /*cb50*/  IABS R2, R7 ;  /* 0x0000000700027213 */ /* 0x000fe20000000000 */
[----:B------:R-:W-:-:S04]  /*cb60*/  IMAD.MOV R5, RZ, RZ, -R5 ;  /* 0x000000ffff057224 */ /* 0x000fc800078e0a05 */
[----:B------:R-:W-:-:S04]  /*cb70*/  IMAD.HI.U32 R3, R3, R2, RZ ;  /* 0x0000000203037227 */ /* 0x000fc800078e00ff */
[----:B------:R-:W-:Y:S01]  /*cb80*/  IMAD R5, R3, R5, R2 ;  /* 0x0000000503057224 */ /* 0x000fe200078e0202 */
[----:B------:R-:W-:-:S04]  /*cb90*/  LOP3.LUT R2, R7, R4, RZ, 0x3c, !PT ;  /* 0x0000000407027212 */ /* 0x000fc800078e3cff */
[----:B------:R-:W-:Y:S02]  /*cba0*/  ISETP.GT.U32.AND P1, PT, R6, R5, PT ;  /* 0x000000050600720c */ /* 0x000fe40003f24070 */
[----:B------:R-:W-:-:S11]  /*cbb0*/  ISETP.GE.AND P2, PT, R2, RZ, PT ;  /* 0x000000ff0200720c */ /* 0x000fd60003f46270 */
[-C--:B------:R-:W-:Y:S01]  /*cbc0*/  @!P1 IADD3 R5, R5, -R6.reuse, RZ ;  /* 0x8000000605059210 */ /* 0x080fe20007ffe0ff */
[----:B------:R-:W-:Y:S01]  /*cbd0*/  @!P1 VIADD R3, R3, 0x1 ;  /* 0x0000000103039836 */ /* 0x000fe20000000000 */
[----:B------:R-:W-:Y:S02]  /*cbe0*/  ISETP.NE.AND P1, PT, R4, RZ, PT ;  /* 0x000000ff0400720c */ /* 0x000fe40003f25270 */
[----:B------:R-:W-:-:S13]  /*cbf0*/  ISETP.GE.U32.AND P0, PT, R5, R6, PT ;  /* 0x000000060500720c */ /* 0x000fda0003f06070 */
[----:B------:R-:W-:-:S04]  /*cc00*/  @P0 VIADD R3, R3, 0x1 ;  /* 0x0000000103030836 */ /* 0x000fc80000000000 */
[----:B------:R-:W-:Y:S01]  /*cc10*/  @!P2 IMAD.MOV R3, RZ, RZ, -R3 ;  /* 0x000000ffff03a224 */ /* 0x000fe200078e0a03 */
[----:B------:R-:W-:-:S04]  /*cc20*/  @!P1 LOP3.LUT R3, RZ, R4, RZ, 0x33, !PT ;  /* 0x00000004ff039212 */ /* 0x000fc800078e33ff */
[----:B------:R-:W-:Y:S01]  /*cc30*/  MOV R18, R3 ;  /* 0x0000000300127202 */ /* 0x000fe20000000f00 */
[----:B------:R-:W-:-:S04]  /*cc40*/  IMAD.MOV R17, RZ, RZ, -R3 ;  /* 0x000000ffff117224 */ /* 0x000fc800078e0a03 */
[----:B------:R-:W-:Y:S01]  /*cc50*/  IMAD R17, R4, R17, R7 ;  /* 0x0000001104117224 */ /* 0x000fe200078e0207 */
[----:B------:R-:W-:Y:S06]  /*cc60*/  BRA `(.L_x_306) ;  /* 0x00000000001c7947 */ /* 0x000fec0003800000 */
.L_x_298:
[----:B------:R-:W-:Y:S01]  /*cc70*/  UMOV UR4, URZ ;  /* 0x0000003f00047c82 */ /* 0x000fe20008000000 */
[----:B------:R-:W-:Y:S01]  /*cc80*/  UMOV UR5, URZ ;  /* 0x0000003f00057c82 */ /* 0x000fe20008000000 */
[----:B------:R-:W-:Y:S01]  /*cc90*/  ULDC UR6, c[0x0][0xc3c] ;  /* 0x00030f0000067ab9 */ /* 0x000fe20000000800 */
[----:B------:R-:W-:Y:S02]  /*cca0*/  IMAD.MOV.U32 R16, RZ, RZ, R5 ;  /* 0x000000ffff107224 */ /* 0x000fe400078e0005 */
[----:B------:R-:W-:Y:S02]  /*ccb0*/  IMAD.U32 R17, RZ, RZ, UR4 ;  /* 0x00000004ff117e24 */ /* 0x000fe4000f8e00ff */
[----:B------:R-:W-:Y:S02]  /*ccc0*/  IMAD.U32 R18, RZ, RZ, UR5 ;  /* 0x00000005ff127e24 */ /* 0x000fe4000f8e00ff */
[----:B------:R-:W-:-:S07]  /*ccd0*/  IMAD.U32 R19, RZ, RZ, UR6 ;  /* 0x00000006ff137e24 */ /* 0x000fce000f8e00ff */
.L_x_306:
[----:B--2---:R-:W2:Y:S01]  /*cce0*/  S2R R0, SR_TID.X ;  /* 0x0000000000007919 */ /* 0x004ea20000002100 */
[----:B------:R-:W-:Y:S05]  /*ccf0*/  WARPSYNC.ALL ;  /* 0x0000000000007948 */ /* 0x000fea0003800000 */
[----:B------:R-:W-:Y:S01]  /*cd00*/  BAR.SYNC.DEFER_BLOCKING 0x4, 0x180 ;  /* 0x0106000000007b1d */ /* 0x000fe20000010000 */
[----:B--2---:R-:W-:-:S04]  /*cd10*/  LOP3.LUT R0, R0, 0x1f, RZ, 0xc0, !PT ;  /* 0x0000001f00007812 */ /* 0x004fc800078ec0ff */
[----:B------:R-:W-:-:S13]  /*cd20*/  ISETP.NE.AND P0, PT, R0, RZ, PT ;  /* 0x000000ff0000720c */ /* 0x000fda0003f05270 */
[----:B------:R-:W2:Y:S01]  /*cd30*/  @!P0 S2R R3, SR_CgaCtaId ;  /* 0x0000000000038919 */ /* 0x000ea20000008800 */
[----:B------:R-:W-:-:S04]  /*cd40*/  @!P0 MOV R0, 0x400 ;  /* 0x0000040000008802 */ /* 0x000fc80000000f00 */
[----:B--2---:R-:W-:-:S05]  /*cd50*/  @!P0 LEA R22, R3, R0, 0x18 ;  /* 0x0000000003168211 */ /* 0x004fca00078ec0ff */
[----:B------:R3:W-:Y:S01]  /*cd60*/  @!P0 STS.128 [R22+0x2a8d0], R16 ;  /* 0x02a8d01016008388 */ /* 0x0007e20000000c00 */
[----:B------:R-:W-:Y:S06]  /*cd70*/  BAR.ARV 0x5, 0x180 ;  /* 0x0146000000007b1d */ /* 0x000fec0000002000 */
.L_x_295:
[----:B------:R-:W-:Y:S02]  /*cd80*/  ULDC UR4, c[0x0][0xc3c] ;  /* 0x00030f0000047ab9 */ /* 0x000fe40000000800 */
[----:B--2---:R-:W-:-:S13]  /*cd90*/  ISETP.GE.AND P0, PT, R19, UR4, PT ;  /* 0x0000000413007c0c */ /* 0x004fda000bf06270 */
[----:B------:R-:W-:Y:S05]  /*cda0*/  @!P0 BRA `(.L_x_307) ;  /* 0xffffffb800b48947 */ /* 0x000fea000383ffff */
[----:B------:R-:W-:Y:S05]  /*cdb0*/  BSYNC B8 ;  /* 0x0000000000087941 */ /* 0x000fea0003800000 */
.L_x_244:
[----:B0-----:R-:W2:Y:S01]  /*cdc0*/  LDL.LU R0, [R1+0x14] ;  /* 0x0000140001007983 */ /* 0x001ea20000300800 */
[----:B------:R-:W-:Y:S01]  /*cdd0*/  BSSY B0, `(.L_x_308) ;  /* 0x000000b000007945 */ /* 0x000fe20003800000 */
[----:B------:R-:W0:Y:S01]  /*cde0*/  S2R R5, SR_CgaCtaId ;  /* 0x0000000000057919 */ /* 0x000e220000008800 */
[----:B--2---:R-:W-:-:S05]  /*cdf0*/  VIADD R0, R0, 0x1 ;  /* 0x0000000100007836 */ /* 0x004fca0000000000 */
[----:B------:R-:W-:-:S04]  /*ce00*/  LEA.HI R2, R0, R0, RZ, 0x1 ;  /* 0x0000000000027211 */ /* 0x000fc800078f08ff */
[----:B------:R-:W-:Y:S02]  /*ce10*/  LOP3.LUT R3, R2, 0xfffffffe, RZ, 0xc0, !PT ;  /* 0xfffffffe02037812 */ /* 0x000fe400078ec0ff */
[----:B------:R-:W-:Y:S02]  /*ce20*/  MOV R2, 0x400 ;  /* 0x0000040000027802 */ /* 0x000fe40000000f00 */
[----:B------:R-:W-:Y:S02]  /*ce30*/  IADD3 R0, R0, -R3, RZ ;  /* 0x8000000300007210 */ /* 0x000fe40007ffe0ff */
[----:B0-----:R-:W-:Y:S02]  /*ce40*/  LEA R4, R5, R2, 0x18 ;  /* 0x0000000205047211 */ /* 0x001fe400078ec0ff */
[----:B------:R-:W-:-:S04]  /*ce50*/  SHF.L.U32 R0, R0, 0x1f, RZ ;  /* 0x0000001f00007819 */ /* 0x000fc800000006ff */
[----:B------:R-:W0:Y:S02]  /*ce60*/  SYNCS.PHASECHK.TRANS64.TRYWAIT P0, [R4+URZ+0x2a820], R0 ;  /* 0x02a82000040075a7 */ /* 0x000e24000800017f */
[----:B0-----:R-:W-:Y:S05]  /*ce70*/  @!P0 BRA `(.L_x_309) ;  /* 0x0000003800a88947 */ /* 0x001fea0003800000 */
.L_x_427:
[----:B------:R-:W-:Y:S05]  /*ce80*/  BSYNC B0 ;  /* 0x0000000000007941 */ /* 0x000fea0003800000 */
.L_x_308:
[----:B------:R-:W-:-:S03]  /*ce90*/  UMOV UR4, 0xffffffff ;  /* 0xffffffff00047882 */ /* 0x000fc60000000000 */
[----:B------:R-:W-:Y:S05]  /*cea0*/  BRA.DIV UR4, `(.L_x_310) ;  /* 0x0000003a04b07947 */ /* 0x000fea000b800000 */
[----:B0-----:R-:W0:Y:S02]  /*ceb0*/  S2R R0, SR_TID.X ;  /* 0x0000000000007919 */ /* 0x001e240000002100 */
[----:B0-----:R-:W-:-:S04]  /*cec0*/  SHF.R.U32.HI R0, RZ, 0x5, R0 ;  /* 0x00000005ff007819 */ /* 0x001fc80000011600 */
[----:B------:R-:W-:-:S05]  /*ced0*/  LOP3.LUT R0, R0, 0x3, RZ, 0xc0, !PT ;  /* 0x0000000300007812 */ /* 0x000fca00078ec0ff */
[----:B------:R0:W2:Y:S02]  /*cee0*/  SHFL.IDX PT, R14, R0, RZ, 0x1f ;  /* 0x00001fff000e7589 */ /* 0x0000a400000e0000 */
.L_x_430:
[----:B--2---:R-:W-:Y:S01]  /*cef0*/  ISETP.NE.AND P0, PT, R14, RZ, PT ;  /* 0x000000ff0e00720c */ /* 0x004fe20003f05270 */
[----:B------:R-:W-:-:S12]  /*cf00*/  BSSY B0, `(.L_x_311) ;  /* 0x0000024000007945 */ /* 0x000fd80003800000 */
[----:B------:R-:W-:Y:S05]  /*cf10*/  @P0 BRA `(.L_x_312) ;  /* 0x0000000000880947 */ /* 0x000fea0003800000 */
[----:B------:R-:W-:-:S03]  /*cf20*/  UMOV UR4, 0xffffffff ;  /* 0xffffffff00047882 */ /* 0x000fc60000000000 */
[----:B------:R-:W-:Y:S05]  /*cf30*/  BRA.DIV UR4, `(.L_x_313) ;  /* 0x0000003a04c07947 */ /* 0x000fea000b800000 */
[----:B------:R-:W-:-:S13]  /*cf40*/  ELECT P6, URZ, PT ;  /* 0x00000000003f782f */ /* 0x000fda00038c0000 */
.L_x_433:
[----:B------:R-:W-:Y:S05]  /*cf50*/  @!P6 BRA `(.L_x_312) ;  /* 0x000000000078e947 */ /* 0x000fea0003800000 */
[----:B0-----:R-:W2:Y:S02]  /*cf60*/  LDL.LU R0, [R1+0x4] ;  /* 0x0000040001007983 */ /* 0x001ea40000300800 */
[----:B--2---:R-:W-:-:S04]  /*cf70*/  LOP3.LUT R0, R0, 0x2, RZ, 0xfc, !PT ;  /* 0x0000000200007812 */ /* 0x004fc800078efcff */
[----:B------:R-:W-:-:S13]  /*cf80*/  ISETP.NE.AND P0, PT, R0, 0x3, PT ;  /* 0x000000030000780c */ /* 0x000fda0003f05270 */
[----:B------:R-:W-:Y:S05]  /*cf90*/  @!P0 BRA `(.L_x_314) ;  /* 0x0000000000048947 */ /* 0x000fea0003800000 */
[----:B------:R-:W-:Y:S01]  /*cfa0*/  BPT.TRAP 0x1 ;  /* 0x000000040000795c */ /* 0x000fe20000300000 */
.L_x_314:
[C---:B------:R-:W-:Y:S01]  /*cfb0*/  IMAD R5, R27.reuse, 0x8, R4 ;  /* 0x000000081b057824 */ /* 0x040fe200078e0204 */
[----:B------:R-:W-:Y:S01]  /*cfc0*/  SHF.L.U32 R0, R28, 0x1f, RZ ;  /* 0x0000001f1c007819 */ /* 0x000fe200000006ff */
[----:B------:R-:W-:-:S03]  /*cfd0*/  VIADD R27, R27, 0x1 ;  /* 0x000000011b1b7836 */ /* 0x000fc60000000000 */
[----:B------:R-:W0:Y:S02]  /*cfe0*/  SYNCS.PHASECHK.TRANS64.TRYWAIT P1, [R5+URZ+0x2a840], R0 ;  /* 0x02a84000050075a7 */ /* 0x000e24000802017f */
[----:B------:R-:W-:-:S04]  /*cff0*/  ISETP.NE.AND P2, PT, R27, 0x2, PT ;  /* 0x000000021b00780c */ /* 0x000fc80003f45270 */
[----:B------:R-:W-:Y:S01]  /*d000*/  SEL R3, RZ, 0x1, P2 ;  /* 0x00000001ff037807 */ /* 0x000fe20001000000 */
[----:B0-----:R-:W-:Y:S08]  /*d010*/  @!P1 BRA `(.L_x_315) ;  /* 0x0000003800a89947 */ /* 0x001ff00003800000 */
.L_x_434:
[----:B------:R-:W-:Y:S02]  /*d020*/  SEL R27, R27, RZ, P2 ;  /* 0x000000ff1b1b7207 */ /* 0x000fe40001000000 */
[----:B------:R-:W-:Y:S01]  /*d030*/  LOP3.LUT R2, R28, R3, RZ, 0x3c, !PT ;  /* 0x000000031c027212 */ /* 0x000fe200078e3cff */
[----:B------:R-:W-:Y:S06]  /*d040*/  @!P0 BRA `(.L_x_316) ;  /* 0x0000000000048947 */ /* 0x000fec0003800000 */
[----:B------:R-:W-:Y:S01]  /*d050*/  BPT.TRAP 0x1 ;  /* 0x000000040000795c */ /* 0x000fe20000300000 */
.L_x_316:
[----:B------:R-:W-:Y:S01]  /*d060*/  IMAD R27, R27, 0x8, R4 ;  /* 0x000000081b1b7824 */ /* 0x000fe200078e0204 */
[----:B------:R-:W-:-:S04]  /*d070*/  SHF.L.U32 R2, R2, 0x1f, RZ ;  /* 0x0000001f02027819 */ /* 0x000fc800000006ff */
[----:B------:R-:W2:Y:S02]  /*d080*/  SYNCS.PHASECHK.TRANS64.TRYWAIT P1, [R27+URZ+0x2a840], R2 ;  /* 0x02a840021b0075a7 */ /* 0x000ea4000802017f */
[----:B--2---:R-:W-:Y:S05]  /*d090*/  @!P1 BRA `(.L_x_317) ;  /* 0x00000038009c9947 */ /* 0x004fea0003800000 */
.L_x_435:
[----:B------:R-:W-:Y:S05]  /*d0a0*/  @!P0 BRA `(.L_x_318) ;  /* 0x0000000000048947 */ /* 0x000fea0003800000 */
[----:B------:R-:W-:Y:S01]  /*d0b0*/  BPT.TRAP 0x1 ;  /* 0x000000040000795c */ /* 0x000fe20000300000 */
.L_x_318:
[----:B------:R-:W4:Y:S02]  /*d0c0*/  SYNCS.PHASECHK.TRANS64.TRYWAIT P1, [R5+URZ+0x2a860], R0 ;  /* 0x02a86000050075a7 */ /* 0x000f24000802017f */
[----:B----4-:R-:W-:Y:S05]  /*d0d0*/  @!P1 BRA `(.L_x_319) ;  /* 0x0000003800a09947 */ /* 0x010fea0003800000 */
.L_x_436:
[----:B------:R-:W-:Y:S05]  /*d0e0*/  @!P0 BRA `(.L_x_320) ;  /* 0x0000000000048947 */ /* 0x000fea0003800000 */
[----:B------:R-:W-:Y:S01]  /*d0f0*/  BPT.TRAP 0x1 ;  /* 0x000000040000795c */ /* 0x000fe20000300000 */
.L_x_320:
[----:B------:R0:W0:Y:S02]  /*d100*/  SYNCS.PHASECHK.TRANS64.TRYWAIT P0, [R27+URZ+0x2a860], R2 ;  /* 0x02a860021b0075a7 */ /* 0x000024000800017f */
[----:B0-----:R-:W-:Y:S05]  /*d110*/  @!P0 NANOSLEEP.SYNCS 0x989680 ;  /* 0x009896800000895d */ /* 0x001fea0003900000 */
[----:B------:R-:W0:Y:S02]  /*d120*/  @!P0 SYNCS.PHASECHK.TRANS64 P0, [R27+URZ+0x2a860], R2 ;  /* 0x02a860021b0085a7 */ /* 0x000e24000800007f */
[----:B0-----:R-:W-:Y:S05]  /*d130*/  @!P0 BRA `(.L_x_320) ;  /* 0xfffffffc00f08947 */ /* 0x001fea000383ffff */
.L_x_312:
[----:B------:R-:W-:Y:S05]  /*d140*/  BSYNC B0 ;  /* 0x0000000000007941 */ /* 0x000fea0003800000 */
.L_x_311:
[----:B------:R-:W-:Y:S05]  /*d150*/  EXIT ;  /* 0x000000000000794d */ /* 0x000fea0003800000 */
.L_x_192:
[----:B0-----:R-:W-:-:S04]  /*d160*/  IMAD.U32 R3, RZ, RZ, UR38 ;  /* 0x00000026ff037e24 */ /* 0x001fc8000f8e00ff */
[----:B------:R0:W1:Y:S03]  /*d170*/  SYNCS.PHASECHK.TRANS64.TRYWAIT P1, [R3+URZ+0x2a800], R0 ;  /* 0x02a80000030075a7 */ /* 0x000066000802017f */
[----:B-1----:R-:W-:Y:S05]  /*d180*/  @!P1 NANOSLEEP.SYNCS 0x989680 ;  /* 0x009896800000995d */ /* 0x002fea0003900000 */
[----:B------:R-:W1:Y:S02]  /*d190*/  @!P1 SYNCS.PHASECHK.TRANS64 P1, [R3+URZ+0x2a800], R0 ;  /* 0x02a80000030095a7 */ /* 0x000e64000802007f */
[----:B-1----:R-:W-:Y:S05]  /*d1a0*/  @!P1 BRA `(.L_x_192) ;  /* 0xfffffffc00ec9947 */ /* 0x002fea000383ffff */
[----:B------:R-:W-:Y:S05]  /*d1b0*/  BRA `(.L_x_321) ;  /* 0xffffff4000ac7947 */ /* 0x000fea000383ffff */
.L_x_196:
[----:B-1----:R1:W2:Y:S02]  /*d1c0*/  SYNCS.PHASECHK.TRANS64.TRYWAIT P1, [R4+URZ+0x2a830], R3 ;  /* 0x02a83003040075a7 */ /* 0x0022a4000802017f */
[----:B--2---:R-:W-:Y:S05]  /*d1d0*/  @!P1 NANOSLEEP.SYNCS 0x989680 ;  /* 0x009896800000995d */ /* 0x004fea0003900000 */
[----:B------:R-:W2:Y:S02]  /*d1e0*/  @!P1 SYNCS.PHASECHK.TRANS64 P1, [R4+URZ+0x2a830], R3 ;  /* 0x02a83003040095a7 */ /* 0x000ea4000802007f */
[----:B--2---:R-:W-:Y:S05]  /*d1f0*/  @!P1 BRA `(.L_x_196) ;  /* 0xfffffffc00f09947 */ /* 0x004fea000383ffff */
[----:B------:R-:W-:Y:S05]  /*d200*/  BRA `(.L_x_195) ;  /* 0xffffff4000cc7947 */ /* 0x000fea000383ffff */
.L_x_202:
[----:B-1----:R-:W-:-:S04]  /*d210*/  IMAD.U32 R3, RZ, RZ, UR59 ;  /* 0x0000003bff037e24 */ /* 0x002fc8000f8e00ff */
[----:B------:R1:W2:Y:S03]  /*d220*/  SYNCS.PHASECHK.TRANS64.TRYWAIT P1, [R3+URZ+0x2a830], R0 ;  /* 0x02a83000030075a7 */ /* 0x0002a6000802017f */
[----:B--2---:R-:W-:Y:S05]  /*d230*/  @!P1 NANOSLEEP.SYNCS 0x989680 ;  /* 0x009896800000995d */ /* 0x004fea0003900000 */
[----:B------:R-:W2:Y:S02]  /*d240*/  @!P1 SYNCS.PHASECHK.TRANS64 P1, [R3+URZ+0x2a830], R0 ;  /* 0x02a83000030095a7 */ /* 0x000ea4000802007f */
[----:B--2---:R-:W-:Y:S05]  /*d250*/  @!P1 BRA `(.L_x_202) ;  /* 0xfffffffc00ec9947 */ /* 0x004fea000383ffff */
[----:B------:R-:W-:Y:S05]  /*d260*/  BRA `(.L_x_201) ;  /* 0xffffff6000e47947 */ /* 0x000fea000383ffff */
.L_x_206:
[----:B-1----:R-:W-:-:S04]  /*d270*/  MOV R3, UR6 ;  /* 0x0000000600037c02 */ /* 0x002fc80008000f00 */
[----:B------:R1:W2:Y:S03]  /*d280*/  SYNCS.PHASECHK.TRANS64.TRYWAIT P1, [R3+URZ+0x2a850], R0 ;  /* 0x02a85000030075a7 */ /* 0x0002a6000802017f */
[----:B--2---:R-:W-:Y:S05]  /*d290*/  @!P1 NANOSLEEP.SYNCS 0x989680 ;  /* 0x009896800000995d */ /* 0x004fea0003900000 */
[----:B------:R-:W2:Y:S02]  /*d2a0*/  @!P1 SYNCS.PHASECHK.TRANS64 P1, [R3+URZ+0x2a850], R0 ;  /* 0x02a85000030095a7 */ /* 0x000ea4000802007f */
[----:B--2---:R-:W-:Y:S05]  /*d2b0*/  @!P1 BRA `(.L_x_206) ;  /* 0xfffffffc00ec9947 */ /* 0x004fea000383ffff */
[----:B------:R-:W-:Y:S05]  /*d2c0*/  BRA `(.L_x_205) ;  /* 0xffffff6800e87947 */ /* 0x000fea000383ffff */
.L_x_213:
[----:B-1----:R-:W-:-:S04]  /*d2d0*/  IMAD.U32 R8, RZ, RZ, UR5 ;  /* 0x00000005ff087e24 */ /* 0x002fc8000f8e00ff */
[----:B------:R1:W2:Y:S03]  /*d2e0*/  SYNCS.PHASECHK.TRANS64.TRYWAIT P1, [R8+URZ+0x2a850], R7 ;  /* 0x02a85007080075a7 */ /* 0x0002a6000802017f */
[----:B--2---:R-:W-:Y:S05]  /*d2f0*/  @!P1 NANOSLEEP.SYNCS 0x989680 ;  /* 0x009896800000995d */ /* 0x004fea0003900000 */
[----:B------:R-:W2:Y:S02]  /*d300*/  @!P1 SYNCS.PHASECHK.TRANS64 P1, [R8+URZ+0x2a850], R7 ;  /* 0x02a85007080095a7 */ /* 0x000ea4000802007f */
[----:B--2---:R-:W-:Y:S05]  /*d310*/  @!P1 BRA `(.L_x_213) ;  /* 0xfffffffc00ec9947 */ /* 0x004fea000383ffff */
[----:B------:R-:W-:Y:S05]  /*d320*/  BRA `(.L_x_212) ;  /* 0xffffff80007c7947 */ /* 0x000fea000383ffff */
.L_x_256:
[----:B------:R-:W0:Y:S01]  /*d330*/  S2R R20, SR_TID.X ;  /* 0x0000000000147919 */ /* 0x000e220000002100 */
[----:B------:R-:W-:Y:S01]  /*d340*/  BSSY B0, `(.L_x_322) ;  /* 0x000000a000007945 */ /* 0x000fe20003800000 */
[----:B------:R-:W-:Y:S02]  /*d350*/  IMAD.MOV.U32 R12, RZ, RZ, RZ ;  /* 0x000000ffff0c7224 */ /* 0x000fe400078e00ff */
[----:B------:R-:W-:Y:S02]  /*d360*/  IMAD.MOV.U32 R11, RZ, RZ, 0x1f ;  /* 0x0000001fff0b7424 */ /* 0x000fe400078e00ff */
[----:B------:R-:W-:Y:S01]  /*d370*/  IMAD.MOV.U32 R15, RZ, RZ, -0x1 ;  /* 0xffffffffff0f7424 */ /* 0x000fe200078e00ff */
[----:B0-----:R-:W-:-:S04]  /*d380*/  SHF.R.U32.HI R9, RZ, 0x5, R20 ;  /* 0x00000005ff097819 */ /* 0x001fc80000011614 */
[----:B------:R-:W-:-:S05]  /*d390*/  LOP3.LUT R9, R9, 0x3, RZ, 0xc0, !PT ;  /* 0x0000000309097812 */ /* 0x000fca00078ec0ff */
[----:B------:R-:W-:-:S07]  /*d3a0*/  IMAD.MOV.U32 R13, RZ, RZ, R9 ;  /* 0x000000ffff0d7224 */ /* 0x000fce00078e0009 */
[----:B-----5:R-:W-:Y:S05]  /*d3b0*/  WARPSYNC.COLLECTIVE R15, `(.L_x_323) ;  /* 0x000000000f087348 */ /* 0x020fea0003c00000 */
[----:B------:R0:W1:Y:S02]  /*d3c0*/  SHFL.IDX P6, R14, R13, R12, R11 ;  /* 0x0000000c0d0e7389 */ /* 0x00006400000c000b */
[----:B01---5:R-:W-:Y:S01]  /*d3d0*/  ENDCOLLECTIVE ;  /* 0x000000000000791b */ /* 0x023fe20003800000 */
.L_x_323:
[----:B------:R-:W-:Y:S05]  /*d3e0*/  BSYNC B0 ;  /* 0x0000000000007941 */ /* 0x000fea0003800000 */
.L_x_322:
[----:B------:R-:W-:Y:S05]  /*d3f0*/  BRA `(.L_x_324) ;  /* 0xffffffc000807947 */ /* 0x000fea000383ffff */
.L_x_259:
[----:B0-----:R0:W1:Y:S02]  /*d400*/  SYNCS.PHASECHK.TRANS64.TRYWAIT P0, [R7+URZ+0x2a840], R2 ;  /* 0x02a84002070075a7 */ /* 0x001064000800017f */
[----:B-1----:R-:W-:Y:S05]  /*d410*/  @!P0 NANOSLEEP.SYNCS 0x989680 ;  /* 0x009896800000895d */ /* 0x002fea0003900000 */
[----:B------:R-:W1:Y:S02]  /*d420*/  @!P0 SYNCS.PHASECHK.TRANS64 P0, [R7+URZ+0x2a840], R2 ;  /* 0x02a84002070085a7 */ /* 0x000e64000800007f */
[----:B-1----:R-:W-:Y:S05]  /*d430*/  @!P0 BRA `(.L_x_259) ;  /* 0xfffffffc00f08947 */ /* 0x002fea000383ffff */
[----:B------:R-:W-:Y:S05]  /*d440*/  BRA `(.L_x_325) ;  /* 0xffffffc000ec7947 */ /* 0x000fea000383ffff */
.L_x_260:
[----:B------:R-:W-:Y:S01]  /*d450*/  BSSY B0, `(.L_x_326) ;  /* 0x0000008000007945 */ /* 0x000fe20003800000 */
[----:B------:R-:W-:Y:S01]  /*d460*/  MOV R13, R0 ;  /* 0x00000000000d7202 */ /* 0x000fe20000000f00 */
[----:B------:R-:W-:Y:S02]  /*d470*/  IMAD.MOV.U32 R12, RZ, RZ, RZ ;  /* 0x000000ffff0c7224 */ /* 0x000fe400078e00ff */
[----:B------:R-:W-:Y:S02]  /*d480*/  IMAD.MOV.U32 R11, RZ, RZ, 0x181f ;  /* 0x0000181fff0b7424 */ /* 0x000fe400078e00ff */
[----:B------:R-:W-:-:S07]  /*d490*/  IMAD.MOV.U32 R15, RZ, RZ, -0x1 ;  /* 0xffffffffff0f7424 */ /* 0x000fce00078e00ff */
[----:B------:R-:W-:Y:S05]  /*d4a0*/  WARPSYNC.COLLECTIVE R15, `(.L_x_327) ;  /* 0x000000000f087348 */ /* 0x000fea0003c00000 */
[----:B------:R0:W1:Y:S02]  /*d4b0*/  SHFL.IDX P6, R14, R13, R12, R11 ;  /* 0x0000000c0d0e7389 */ /* 0x00006400000c000b */
[----:B01----:R-:W-:Y:S01]  /*d4c0*/  ENDCOLLECTIVE ;  /* 0x000000000000791b */ /* 0x003fe20003800000 */
.L_x_327:
[----:B------:R-:W-:Y:S05]  /*d4d0*/  BSYNC B0 ;  /* 0x0000000000007941 */ /* 0x000fea0003800000 */
.L_x_326:
[----:B------:R-:W-:Y:S01]  /*d4e0*/  IMAD.MOV.U32 R13, RZ, RZ, R4 ;  /* 0x000000ffff0d7224 */ /* 0x000fe200078e0004 */
[----:B------:R-:W-:Y:S01]  /*d4f0*/  MOV R12, RZ ;  /* 0x000000ff000c7202 */ /* 0x000fe20000000f00 */
[----:B------:R-:W-:Y:S02]  /*d500*/  IMAD.MOV.U32 R11, RZ, RZ, 0x181f ;  /* 0x0000181fff0b7424 */ /* 0x000fe400078e00ff */
[----:B------:R-:W-:Y:S02]  /*d510*/  IMAD.MOV.U32 R15, RZ, RZ, -0x1 ;  /* 0xffffffffff0f7424 */ /* 0x000fe400078e00ff */
[----:B------:R-:W-:Y:S02]  /*d520*/  IMAD.MOV.U32 R2, RZ, RZ, R14 ;  /* 0x000000ffff027224 */ /* 0x000fe400078e000e */
[----:B------:R-:W-:-:S07]  /*d530*/  @P0 IMAD R8, R5, 0x2, R22 ;  /* 0x0000000205080824 */ /* 0x000fce00078e0216 */
[----:B------:R-:W-:Y:S05]  /*d540*/  WARPSYNC.COLLECTIVE R15, `(.L_x_328) ;  /* 0x000000000f087348 */ /* 0x000fea0003c00000 */
[----:B------:R0:W1:Y:S02]  /*d550*/  SHFL.IDX P6, R14, R13, R12, R11 ;  /* 0x0000000c0d0e7389 */ /* 0x00006400000c000b */
[----:B01----:R-:W-:Y:S01]  /*d560*/  ENDCOLLECTIVE ;  /* 0x000000000000791b */ /* 0x003fe20003800000 */
.L_x_328:
[----:B------:R-:W-:Y:S01]  /*d570*/  MOV R13, R0 ;  /* 0x00000000000d7202 */ /* 0x000fe20000000f00 */
[----:B------:R-:W-:Y:S02]  /*d580*/  IMAD.MOV.U32 R12, RZ, RZ, 0x1 ;  /* 0x00000001ff0c7424 */ /* 0x000fe400078e00ff */
[----:B------:R-:W-:-:S07]  /*d590*/  IMAD.MOV.U32 R3, RZ, RZ, R14 ;  /* 0x000000ffff037224 */ /* 0x000fce00078e000e */
[----:B------:R-:W-:Y:S05]  /*d5a0*/  WARPSYNC.COLLECTIVE R15, `(.L_x_329) ;  /* 0x000000000f087348 */ /* 0x000fea0003c00000 */
[----:B------:R0:W1:Y:S02]  /*d5b0*/  SHFL.IDX P6, R14, R13, R12, R11 ;  /* 0x0000000c0d0e7389 */ /* 0x00006400000c000b */
[----:B01----:R-:W-:Y:S01]  /*d5c0*/  ENDCOLLECTIVE ;  /* 0x000000000000791b */ /* 0x003fe20003800000 */
.L_x_329:
[----:B------:R-:W-:-:S05]  /*d5d0*/  @P0 LEA R3, P1, R9, R3, 0x1 ;  /* 0x0000000309030211 */ /* 0x000fca00078208ff */
[----:B------:R-:W-:Y:S01]  /*d5e0*/  @P0 IMAD.X R2, RZ, RZ, R2, P1 ;  /* 0x000000ffff020224 */ /* 0x000fe200008e0602 */
[----:B------:R-:W-:-:S04]  /*d5f0*/  ISETP.GE.AND P1, PT, R6, 0x11, PT ;  /* 0x000000110600780c */ /* 0x000fc80003f26270 */
[----:B------:R-:W-:Y:S01]  /*d600*/  @P0 LOP3.LUT R3, R3, R2, RZ, 0x3c, !PT ;  /* 0x0000000203030212 */ /* 0x000fe200078e3cff */
[----:B------:R-:W-:-:S03]  /*d610*/  IMAD.MOV.U32 R13, RZ, RZ, R4 ;  /* 0x000000ffff0d7224 */ /* 0x000fc600078e0004 */
[----:B------:R-:W-:-:S04]  /*d620*/  @P0 LOP3.LUT R2, R3, R2, RZ, 0x3c, !PT ;  /* 0x0000000203020212 */ /* 0x000fc800078e3cff */
[----:B------:R-:W-:-:S05]  /*d630*/  @P0 LOP3.LUT R3, R3, R2, RZ, 0x3c, !PT ;  /* 0x0000000203030212 */ /* 0x000fca00078e3cff */
[----:B------:R-:W-:Y:S01]  /*d640*/  @!PT LDS RZ, [RZ] ;  /* 0x00000000fffff984 */ /* 0x000fe20000000800 */
[----:B------:R-:W-:Y:S01]  /*d650*/  @!PT LDS RZ, [RZ] ;  /* 0x00000000fffff984 */ /* 0x000fe20000000800 */
[----:B------:R-:W-:Y:S01]  /*d660*/  @!PT LDS RZ, [RZ] ;  /* 0x00000000fffff984 */ /* 0x000fe20000000800 */
[----:B------:R-:W-:Y:S04]  /*d670*/  @P0 LDGSTS.E.BYPASS.LTC128B.128 [R8+0x18400], desc[UR56][R2.64], !P4 ;  /* 0x1840000002080fae */ /* 0x000fe8000e101d78 */
[----:B------:R-:W-:Y:S04]  /*d680*/  @P0 LDGSTS.E.BYPASS.LTC128B.128 [R8+0x1b400], desc[UR56][R2.64+0x80], !P3 ;  /* 0x1b40008002080fae */ /* 0x000fe8000d901d78 */
[----:B------:R0:W-:Y:S02]  /*d690*/  @P0 LDGSTS.E.BYPASS.LTC128B.128 [R8+0x1e400], desc[UR56][R2.64+0x100], !P2 ;  /* 0x1e40010002080fae */ /* 0x0001e4000d101d78 */
[----:B0-----:R-:W-:Y:S01]  /*d6a0*/  IMAD.MOV.U32 R2, RZ, RZ, R14 ;  /* 0x000000ffff027224 */ /* 0x001fe200078e000e */
[----:B------:R-:W-:-:S07]  /*d6b0*/  @P1 LEA R8, R5, R22, 0x1 ;  /* 0x0000001605081211 */ /* 0x000fce00078e08ff */
[----:B------:R-:W-:Y:S05]  /*d6c0*/  WARPSYNC.COLLECTIVE R15, `(.L_x_330) ;  /* 0x000000000f087348 */ /* 0x000fea0003c00000 */
[----:B------:R0:W1:Y:S02]  /*d6d0*/  SHFL.IDX P6, R14, R13, R12, R11 ;  /* 0x0000000c0d0e7389 */ /* 0x00006400000c000b */
[----:B01----:R-:W-:Y:S01]  /*d6e0*/  ENDCOLLECTIVE ;  /* 0x000000000000791b */ /* 0x003fe20003800000 */
.L_x_330:
[----:B------:R-:W-:Y:S02]  /*d6f0*/  IMAD.MOV.U32 R13, RZ, RZ, R0 ;  /* 0x000000ffff0d7224 */ /* 0x000fe400078e0000 */
[----:B------:R-:W-:Y:S02]  /*d700*/  IMAD.MOV.U32 R12, RZ, RZ, 0x2 ;  /* 0x00000002ff0c7424 */ /* 0x000fe400078e00ff */
[----:B------:R-:W-:-:S07]  /*d710*/  IMAD.MOV.U32 R3, RZ, RZ, R14 ;  /* 0x000000ffff037224 */ /* 0x000fce00078e000e */
[----:B------:R-:W-:Y:S05]  /*d720*/  WARPSYNC.COLLECTIVE R15, `(.L_x_331) ;  /* 0x000000000f087348 */ /* 0x000fea0003c00000 */
[----:B------:R0:W1:Y:S02]  /*d730*/  SHFL.IDX P6, R14, R13, R12, R11 ;  /* 0x0000000c0d0e7389 */ /* 0x00006400000c000b */
[----:B01----:R-:W-:Y:S01]  /*d740*/  ENDCOLLECTIVE ;  /* 0x000000000000791b */ /* 0x003fe20003800000 */
.L_x_331:
[----:B------:R-:W-:-:S05]  /*d750*/  @P1 LEA R3, P0, R9, R3, 0x1 ;  /* 0x0000000309031211 */ /* 0x000fca00078008ff */
[----:B------:R-:W-:-:S05]  /*d760*/  @P1 IMAD.X R2, RZ, RZ, R2, P0 ;  /* 0x000000ffff021224 */ /* 0x000fca00000e0602 */
        /* <DEDUP_REMOVED lines=9> */
[----:B------:R0:W-:Y:S01]  /*d800*/  @P1 LDGSTS.E.BYPASS.LTC128B.128 [R8+0x1ec00], desc[UR56][R2.64+0x100], !P2 ;  /* 0x1ec0010002081fae */ /* 0x0001e2000d101d78 */
[----:B------:R-:W-:Y:S01]  /*d810*/  ISETP.GE.AND P1, PT, R6, 0x21, PT ;  /* 0x000000210600780c */ /* 0x000fe20003f26270 */
[----:B0-----:R-:W-:-:S12]  /*d820*/  IMAD.MOV.U32 R2, RZ, RZ, R14 ;  /* 0x000000ffff027224 */ /* 0x001fd800078e000e */
[----:B------:R-:W-:Y:S05]  /*d830*/  WARPSYNC.COLLECTIVE R15, `(.L_x_332) ;  /* 0x000000000f087348 */ /* 0x000fea0003c00000 */
[----:B------:R0:W1:Y:S02]  /*d840*/  SHFL.IDX P6, R14, R13, R12, R11 ;  /* 0x0000000c0d0e7389 */ /* 0x00006400000c000b */
[----:B01----:R-:W-:Y:S01]  /*d850*/  ENDCOLLECTIVE ;  /* 0x000000000000791b */ /* 0x003fe20003800000 */
.L_x_332:
[----:B------:R-:W-:Y:S02]  /*d860*/  @P1 IMAD R8, R5, 0x2, R22 ;  /* 0x0000000205081824 */ /* 0x000fe400078e0216 */
[----:B------:R-:W-:Y:S02]  /*d870*/  IMAD.MOV.U32 R13, RZ, RZ, R0 ;  /* 0x000000ffff0d7224 */ /* 0x000fe400078e0000 */
[----:B------:R-:W-:Y:S02]  /*d880*/  IMAD.MOV.U32 R12, RZ, RZ, 0x3 ;  /* 0x00000003ff0c7424 */ /* 0x000fe400078e00ff */
[----:B------:R-:W-:-:S07]  /*d890*/  IMAD.MOV.U32 R3, RZ, RZ, R14 ;  /* 0x000000ffff037224 */ /* 0x000fce00078e000e */
[----:B------:R-:W-:Y:S05]  /*d8a0*/  WARPSYNC.COLLECTIVE R15, `(.L_x_333) ;  /* 0x000000000f087348 */ /* 0x000fea0003c00000 */
[----:B------:R0:W1:Y:S02]  /*d8b0*/  SHFL.IDX P6, R14, R13, R12, R11 ;  /* 0x0000000c0d0e7389 */ /* 0x00006400000c000b */
[----:B01----:R-:W-:Y:S01]  /*d8c0*/  ENDCOLLECTIVE ;  /* 0x000000000000791b */ /* 0x003fe20003800000 */
.L_x_333:
[----:B------:R-:W-:-:S04]  /*d8d0*/  @P1 LEA R3, P0, R9, R3, 0x1 ;  /* 0x0000000309031211 */ /* 0x000fc800078008ff */
[----:B------:R-:W-:-:S04]  /*d8e0*/  @P1 IADD3.X R2, RZ, R2, RZ, P0, !PT ;  /* 0x00000002ff021210 */ /* 0x000fc800007fe4ff */
        /* <DEDUP_REMOVED lines=15> */
.L_x_334:
[----:B------:R-:W-:Y:S02]  /*d9e0*/  @P1 IMAD R8, R5, 0x2, R22 ;  /* 0x0000000205081824 */ /* 0x000fe400078e0216 */
[----:B------:R-:W-:Y:S02]  /*d9f0*/  IMAD.MOV.U32 R13, RZ, RZ, R0 ;  /* 0x000000ffff0d7224 */ /* 0x000fe400078e0000 */
[----:B------:R-:W-:Y:S01]  /*da00*/  IMAD.MOV.U32 R12, RZ, RZ, 0x4 ;  /* 0x00000004ff0c7424 */ /* 0x000fe200078e00ff */
[----:B------:R-:W-:-:S07]  /*da10*/  MOV R3, R14 ;  /* 0x0000000e00037202 */ /* 0x000fce0000000f00 */
[----:B------:R-:W-:Y:S05]  /*da20*/  WARPSYNC.COLLECTIVE R15, `(.L_x_335) ;  /* 0x000000000f087348 */ /* 0x000fea0003c00000 */
[----:B------:R0:W1:Y:S02]  /*da30*/  SHFL.IDX P6, R14, R13, R12, R11 ;  /* 0x0000000c0d0e7389 */ /* 0x00006400000c000b */
[----:B01----:R-:W-:Y:S01]  /*da40*/  ENDCOLLECTIVE ;  /* 0x000000000000791b */ /* 0x003fe20003800000 */
.L_x_335:
[----:B------:R-:W-:-:S05]  /*da50*/  @P1 LEA R3, P0, R9, R3, 0x1 ;  /* 0x0000000309031211 */ /* 0x000fca00078008ff */
[----:B------:R-:W-:-:S05]  /*da60*/  @P1 IMAD.X R2, RZ, RZ, R2, P0 ;  /* 0x000000ffff021224 */ /* 0x000fca00000e0602 */
[----:B------:R-:W-:Y:S02]  /*da70*/  @P1 LOP3.LUT R3, R3, R2, RZ, 0x3c, !PT ;  /* 0x0000000203031212 */ /* 0x000fe400078e3cff */
[----:B------:R-:W-:Y:S02]  /*da80*/  MOV R13, R4 ;  /* 0x00000004000d7202 */ /* 0x000fe40000000f00 */
        /* <DEDUP_REMOVED lines=13> */
.L_x_336:
[----:B------:R-:W-:Y:S02]  /*db60*/  @P1 IMAD R8, R5, 0x2, R22 ;  /* 0x0000000205081824 */ /* 0x000fe400078e0216 */
[----:B------:R-:W-:Y:S02]  /*db70*/  IMAD.MOV.U32 R13, RZ, RZ, R0 ;  /* 0x000000ffff0d7224 */ /* 0x000fe400078e0000 */
[----:B------:R-:W-:Y:S02]  /*db80*/  IMAD.MOV.U32 R12, RZ, RZ, 0x5 ;  /* 0x00000005ff0c7424 */ /* 0x000fe400078e00ff */
[----:B------:R-:W-:-:S07]  /*db90*/  IMAD.MOV.U32 R3, RZ, RZ, R14 ;  /* 0x000000ffff037224 */ /* 0x000fce00078e000e */
[----:B------:R-:W-:Y:S05]  /*dba0*/  WARPSYNC.COLLECTIVE R15, `(.L_x_337) ;  /* 0x000000000f087348 */ /* 0x000fea0003c00000 */
[----:B------:R0:W1:Y:S02]  /*dbb0*/  SHFL.IDX P6, R14, R13, R12, R11 ;  /* 0x0000000c0d0e7389 */ /* 0x00006400000c000b */
[----:B01----:R-:W-:Y:S01]  /*dbc0*/  ENDCOLLECTIVE ;  /* 0x000000000000791b */ /* 0x003fe20003800000 */
.L_x_337:
[----:B------:R-:W-:-:S05]  /*dbd0*/  @P1 LEA R3, P0, R9, R3, 0x1 ;  /* 0x0000000309031211 */ /* 0x000fca00078008ff */
[----:B------:R-:W-:-:S05]  /*dbe0*/  @P1 IMAD.X R2, RZ, RZ, R2, P0 ;  /* 0x000000ffff021224 */ /* 0x000fca00000e0602 */
[----:B------:R-:W-:Y:S01]  /*dbf0*/  @P1 LOP3.LUT R3, R3, R2, RZ, 0x3c, !PT ;  /* 0x0000000203031212 */ /* 0x000fe200078e3cff */
[----:B------:R-:W-:-:S03]  /*dc00*/  IMAD.MOV.U32 R13, RZ, RZ, R4 ;  /* 0x000000ffff0d7224 */ /* 0x000fc600078e0004 */
[----:B------:R-:W-:-:S04]  /*dc10*/  @P1 LOP3.LUT R2, R3, R2, RZ, 0x3c, !PT ;  /* 0x0000000203021212 */ /* 0x000fc800078e3cff */
[----:B------:R-:W-:Y:S02]  /*dc20*/  @P1 LOP3.LUT R3, R3, R2, RZ, 0x3c, !PT ;  /* 0x0000000203031212 */ /* 0x000fe400078e3cff */
[----:B------:R-:W-:-:S07]  /*dc30*/  MOV R0, R14 ;  /* 0x0000000e00007202 */ /* 0x000fce0000000f00 */
[----:B------:R-:W-:Y:S05]  /*dc40*/  WARPSYNC.COLLECTIVE R15, `(.L_x_338) ;  /* 0x000000000f087348 */ /* 0x000fea0003c00000 */
[----:B------:R0:W1:Y:S02]  /*dc50*/  SHFL.IDX P6, R14, R13, R12, R11 ;  /* 0x0000000c0d0e7389 */ /* 0x00006400000c000b */
[----:B01----:R-:W-:Y:S01]  /*dc60*/  ENDCOLLECTIVE ;  /* 0x000000000000791b */ /* 0x003fe20003800000 */
.L_x_338:
[----:B------:R-:W-:Y:S01]  /*dc70*/  @!PT LDS RZ, [RZ] ;  /* 0x00000000fffff984 */ /* 0x000fe20000000800 */
[----:B------:R-:W-:Y:S01]  /*dc80*/  @!PT LDS RZ, [RZ] ;  /* 0x00000000fffff984 */ /* 0x000fe20000000800 */
[----:B------:R-:W-:Y:S01]  /*dc90*/  @!PT LDS RZ, [RZ] ;  /* 0x00000000fffff984 */ /* 0x000fe20000000800 */
[----:B------:R-:W-:Y:S04]  /*dca0*/  @P1 LDGSTS.E.BYPASS.LTC128B.128 [R8+0x1a400], desc[UR56][R2.64], !P4 ;  /* 0x1a40000002081fae */ /* 0x000fe8000e101d78 */
[----:B------:R-:W-:Y:S04]  /*dcb0*/  @P1 LDGSTS.E.BYPASS.LTC128B.128 [R8+0x1d400], desc[UR56][R2.64+0x80], !P3 ;  /* 0x1d40008002081fae */ /* 0x000fe8000d901d78 */
[----:B------:R0:W-:Y:S02]  /*dcc0*/  @P1 LDGSTS.E.BYPASS.LTC128B.128 [R8+0x20400], desc[UR56][R2.64+0x100], !P2 ;  /* 0x2040010002081fae */ /* 0x0001e4000d101d78 */
[----:B0-----:R-:W-:Y:S01]  /*dcd0*/  IMAD.MOV.U32 R2, RZ, RZ, R14 ;  /* 0x000000ffff027224 */ /* 0x001fe200078e000e */
[----:B------:R-:W-:Y:S06]  /*dce0*/  BRA `(.L_x_339) ;  /* 0xffffffc000447947 */ /* 0x000fec000383ffff */
.L_x_265:
[----:B------:R-:W-:Y:S01]  /*dcf0*/  IMAD.MOV.U32 R13, RZ, RZ, R5 ;  /* 0x000000ffff0d7224 */ /* 0x000fe200078e0005 */
[----:B------:R-:W-:Y:S01]  /*dd00*/  MOV R15, 0xffffffff ;  /* 0xffffffff000f7802 */ /* 0x000fe20000000f00 */
[----:B------:R-:W-:Y:S02]  /*dd10*/  IMAD.MOV.U32 R12, RZ, RZ, RZ ;  /* 0x000000ffff0c7224 */ /* 0x000fe400078e00ff */
[----:B------:R-:W-:Y:S02]  /*dd20*/  IMAD.MOV.U32 R11, RZ, RZ, 0x181f ;  /* 0x0000181fff0b7424 */ /* 0x000fe400078e00ff */
[----:B-----5:R-:W-:Y:S02]  /*dd30*/  IMAD R6, R17, R8, RZ ;  /* 0x0000000811067224 */ /* 0x020fe400078e02ff */
[----:B------:R-:W-:-:S07]  /*dd40*/  IMAD.IADD R4, R10, 0x1, R4 ;  /* 0x000000010a047824 */ /* 0x000fce00078e0204 */
[----:B------:R-:W-:Y:S05]  /*dd50*/  WARPSYNC.COLLECTIVE R15, `(.L_x_340) ;  /* 0x000000000f087348 */ /* 0x000fea0003c00000 */
[----:B------:R0:W1:Y:S02]  /*dd60*/  SHFL.IDX P6, R14, R13, R12, R11 ;  /* 0x0000000c0d0e7389 */ /* 0x00006400000c000b */
[----:B01----:R-:W-:Y:S01]  /*dd70*/  ENDCOLLECTIVE ;  /* 0x000000000000791b */ /* 0x003fe20003800000 */
.L_x_340:
[----:B------:R-:W-:Y:S01]  /*dd80*/  ISETP.GE.AND P1, PT, R4, R6, PT ;  /* 0x000000060400720c */ /* 0x000fe20003f26270 */
[----:B------:R-:W-:Y:S02]  /*dd90*/  IMAD.MOV.U32 R13, RZ, RZ, R0 ;  /* 0x000000ffff0d7224 */ /* 0x000fe400078e0000 */
[----:B------:R-:W-:-:S10]  /*dda0*/  IMAD.MOV.U32 R2, RZ, RZ, R14 ;  /* 0x000000ffff027224 */ /* 0x000fd400078e000e */
[----:B------:R-:W-:Y:S05]  /*ddb0*/  WARPSYNC.COLLECTIVE R15, `(.L_x_341) ;  /* 0x000000000f087348 */ /* 0x000fea0003c00000 */
[----:B------:R0:W1:Y:S02]  /*ddc0*/  SHFL.IDX P6, R14, R13, R12, R11 ;  /* 0x0000000c0d0e7389 */ /* 0x00006400000c000b */
[----:B01----:R-:W-:Y:S01]  /*ddd0*/  ENDCOLLECTIVE ;  /* 0x000000000000791b */ /* 0x003fe20003800000 */
.L_x_341:
[----:B------:R-:W-:Y:S02]  /*dde0*/  IMAD.MOV.U32 R13, RZ, RZ, R5 ;  /* 0x000000ffff0d7224 */ /* 0x000fe400078e0005 */
[----:B------:R-:W-:Y:S02]  /*ddf0*/  IMAD.MOV.U32 R12, RZ, RZ, 0x1 ;  /* 0x00000001ff0c7424 */ /* 0x000fe400078e00ff */
[----:B------:R-:W-:-:S07]  /*de00*/  IMAD.MOV.U32 R3, RZ, RZ, R14 ;  /* 0x000000ffff037224 */ /* 0x000fce00078e000e */
[----:B------:R-:W-:Y:S05]  /*de10*/  WARPSYNC.COLLECTIVE R15, `(.L_x_342) ;  /* 0x000000000f087348 */ /* 0x000fea0003c00000 */
[----:B------:R0:W1:Y:S02]  /*de20*/  SHFL.IDX P6, R14, R13, R12, R11 ;  /* 0x0000000c0d0e7389 */ /* 0x00006400000c000b */
[----:B01----:R-:W-:Y:S01]  /*de30*/  ENDCOLLECTIVE ;  /* 0x000000000000791b */ /* 0x003fe20003800000 */
.L_x_342:
[----:B------:R-:W-:-:S05]  /*de40*/  @!P1 LEA R7, P4, R9, R3, 0x1 ;  /* 0x0000000309079211 */ /* 0x000fca00078808ff */
[----:B------:R-:W-:Y:S01]  /*de50*/  @!P1 IMAD.X R3, RZ, RZ, R2, P4 ;  /* 0x000000ffff039224 */ /* 0x000fe200020e0602 */
[----:B------:R-:W-:Y:S01]  /*de60*/  @!P1 MOV R2, R7 ;  /* 0x0000000700029202 */ /* 0x000fe20000000f00 */
[----:B------:R-:W-:Y:S02]  /*de70*/  VIADD R7, R4, 0x10 ;  /* 0x0000001004077836 */ /* 0x000fe40000000000 */
[----:B------:R-:W-:Y:S02]  /*de80*/  IMAD.MOV.U32 R13, RZ, RZ, R0 ;  /* 0x000000ffff0d7224 */ /* 0x000fe400078e0000 */
[----:B------:R-:W-:Y:S01]  /*de90*/  @!PT LDS RZ, [RZ] ;  /* 0x00000000fffff984 */ /* 0x000fe20000000800 */
[----:B------:R-:W-:Y:S01]  /*dea0*/  @!PT LDS RZ, [RZ] ;  /* 0x00000000fffff984 */ /* 0x000fe20000000800 */
[----:B------:R-:W-:Y:S01]  /*deb0*/  @!PT LDS RZ, [RZ] ;  /* 0x00000000fffff984 */ /* 0x000fe20000000800 */
[----:B------:R-:W-:Y:S04]  /*dec0*/  @!P1 LDGSTS.E.BYPASS.LTC128B.128 [R34+0xc400], desc[UR56][R2.64], !P3 ;  /* 0x0c40000002229fae */ /* 0x000fe8000d901d78 */
[----:B------:R-:W-:Y:S04]  /*ded0*/  @!P1 LDGSTS.E.BYPASS.LTC128B.128 [R34+0x10400], desc[UR56][R2.64+0x80], !P2 ;  /* 0x1040008002229fae */ /* 0x000fe8000d101d78 */
[----:B------:R0:W-:Y:S01]  /*dee0*/  @!P1 LDGSTS.E.BYPASS.LTC128B.128 [R34+0x14400], desc[UR56][R2.64+0x100], !P0 ;  /* 0x1440010002229fae */ /* 0x0001e2000c101d78 */
[----:B------:R-:W-:Y:S01]  /*def0*/  ISETP.GE.AND P1, PT, R7, R6, PT ;  /* 0x000000060700720c */ /* 0x000fe20003f26270 */
[----:B0-----:R-:W-:-:S12]  /*df00*/  IMAD.MOV.U32 R2, RZ, RZ, R14 ;  /* 0x000000ffff027224 */ /* 0x001fd800078e000e */
[----:B------:R-:W-:Y:S05]  /*df10*/  WARPSYNC.COLLECTIVE R15, `(.L_x_343) ;  /* 0x000000000f087348 */ /* 0x000fea0003c00000 */
[----:B------:R0:W1:Y:S02]  /*df20*/  SHFL.IDX P6, R14, R13, R12, R11 ;  /* 0x0000000c0d0e7389 */ /* 0x00006400000c000b */
[----:B01----:R-:W-:Y:S01]  /*df30*/  ENDCOLLECTIVE ;  /* 0x000000000000791b */ /* 0x003fe20003800000 */
.L_x_343:
[----:B------:R-:W-:Y:S01]  /*df40*/  IMAD.MOV.U32 R13, RZ, RZ, R5 ;  /* 0x000000ffff0d7224 */ /* 0x000fe200078e0005 */
[----:B------:R-:W-:Y:S02]  /*df50*/  MOV R12, 0x2 ;  /* 0x00000002000c7802 */ /* 0x000fe40000000f00 */
[----:B------:R-:W-:-:S07]  /*df60*/  MOV R3, R14 ;  /* 0x0000000e00037202 */ /* 0x000fce0000000f00 */
[----:B------:R-:W-:Y:S05]  /*df70*/  WARPSYNC.COLLECTIVE R15, `(.L_x_344) ;  /* 0x000000000f087348 */ /* 0x000fea0003c00000 */
[----:B------:R0:W1:Y:S02]  /*df80*/  SHFL.IDX P6, R14, R13, R12, R11 ;  /* 0x0000000c0d0e7389 */ /* 0x00006400000c000b */
[----:B01----:R-:W-:Y:S01]  /*df90*/  ENDCOLLECTIVE ;  /* 0x000000000000791b */ /* 0x003fe20003800000 */
.L_x_344:
[----:B------:R-:W-:-:S05]  /*dfa0*/  @!P1 LEA R7, P4, R9, R3, 0x1 ;  /* 0x0000000309079211 */ /* 0x000fca00078808ff */
[----:B------:R-:W-:Y:S02]  /*dfb0*/  @!P1 IMAD.X R8, RZ, RZ, R2, P4 ;  /* 0x000000ffff089224 */ /* 0x000fe400020e0602 */
[----:B------:R-:W-:Y:S02]  /*dfc0*/  @!P1 IMAD.MOV.U32 R2, RZ, RZ, R7 ;  /* 0x000000ffff029224 */ /* 0x000fe400078e0007 */
[----:B------:R-:W-:Y:S02]  /*dfd0*/  @!P1 IMAD.MOV.U32 R3, RZ, RZ, R8 ;  /* 0x000000ffff039224 */ /* 0x000fe400078e0008 */
[----:B------:R-:W-:Y:S02]  /*dfe0*/  VIADD R7, R4, 0x20 ;  /* 0x0000002004077836 */ /* 0x000fe40000000000 */
[----:B------:R-:W-:Y:S01]  /*dff0*/  IMAD.MOV.U32 R13, RZ, RZ, R0 ;  /* 0x000000ffff0d7224 */ /* 0x000fe200078e0000 */
        /* <DEDUP_REMOVED lines=11> */
.L_x_345:
[----:B------:R-:W-:Y:S02]  /*e0b0*/  IMAD.MOV.U32 R13, RZ, RZ, R5 ;  /* 0x000000ffff0d7224 */ /* 0x000fe400078e0005 */
[----:B------:R-:W-:Y:S02]  /*e0c0*/  IMAD.MOV.U32 R12, RZ, RZ, 0x3 ;  /* 0x00000003ff0c7424 */ /* 0x000fe400078e00ff */
[----:B------:R-:W-:-:S07]  /*e0d0*/  IMAD.MOV.U32 R3, RZ, RZ, R14 ;  /* 0x000000ffff037224 */ /* 0x000fce00078e000e */
[----:B------:R-:W-:Y:S05]  /*e0e0*/  WARPSYNC.COLLECTIVE R15, `(.L_x_346) ;  /* 0x000000000f087348 */ /* 0x000fea0003c00000 */
[----:B------:R0:W1:Y:S02]  /*e0f0*/  SHFL.IDX P6, R14, R13, R12, R11 ;  /* 0x0000000c0d0e7389 */ /* 0x00006400000c000b */
[----:B01----:R-:W-:Y:S01]  /*e100*/  ENDCOLLECTIVE ;  /* 0x000000000000791b */ /* 0x003fe20003800000 */
.L_x_346:
[----:B------:R-:W-:-:S05]  /*e110*/  @!P1 LEA R7, P4, R9, R3, 0x1 ;  /* 0x0000000309079211 */ /* 0x000fca00078808ff */
[----:B------:R-:W-:Y:S02]  /*e120*/  @!P1 IMAD.X R8, RZ, RZ, R2, P4 ;  /* 0x000000ffff089224 */ /* 0x000fe400020e0602 */
[----:B------:R-:W-:Y:S02]  /*e130*/  @!P1 IMAD.MOV.U32 R2, RZ, RZ, R7 ;  /* 0x000000ffff029224 */ /* 0x000fe400078e0007 */
[----:B------:R-:W-:Y:S01]  /*e140*/  VIADD R7, R4, 0x30 ;  /* 0x0000003004077836 */ /* 0x000fe20000000000 */
[----:B------:R-:W-:Y:S01]  /*e150*/  @!P1 MOV R3, R8 ;  /* 0x0000000800039202 */ /* 0x000fe20000000f00 */
[----:B------:R-:W-:-:S04]  /*e160*/  IMAD.MOV.U32 R13, RZ, RZ, R0 ;  /* 0x000000ffff0d7224 */ /* 0x000fc800078e0000 */
        /* <DEDUP_REMOVED lines=11> */
.L_x_347:
[----:B------:R-:W-:Y:S01]  /*e220*/  IMAD.MOV.U32 R13, RZ, RZ, R5 ;  /* 0x000000ffff0d7224 */ /* 0x000fe200078e0005 */
[----:B------:R-:W-:Y:S02]  /*e230*/  MOV R12, 0x4 ;  /* 0x00000004000c7802 */ /* 0x000fe40000000f00 */
[----:B------:R-:W-:-:S07]  /*e240*/  MOV R3, R14 ;  /* 0x0000000e00037202 */ /* 0x000fce0000000f00 */
[----:B------:R-:W-:Y:S05]  /*e250*/  WARPSYNC.COLLECTIVE R15, `(.L_x_348) ;  /* 0x000000000f087348 */ /* 0x000fea0003c00000 */
[----:B------:R0:W1:Y:S02]  /*e260*/  SHFL.IDX P6, R14, R13, R12, R11 ;  /* 0x0000000c0d0e7389 */ /* 0x00006400000c000b */
[----:B01----:R-:W-:Y:S01]  /*e270*/  ENDCOLLECTIVE ;  /* 0x000000000000791b */ /* 0x003fe20003800000 */
.L_x_348:
        /* <DEDUP_REMOVED lines=17> */
.L_x_349:
[----:B------:R-:W-:Y:S02]  /*e390*/  IMAD.MOV.U32 R13, RZ, RZ, R5 ;  /* 0x000000ffff0d7224 */ /* 0x000fe400078e0005 */
[----:B------:R-:W-:Y:S02]  /*e3a0*/  IMAD.MOV.U32 R12, RZ, RZ, 0x5 ;  /* 0x00000005ff0c7424 */ /* 0x000fe400078e00ff */
[----:B------:R-:W-:-:S07]  /*e3b0*/  IMAD.MOV.U32 R3, RZ, RZ, R14 ;  /* 0x000000ffff037224 */ /* 0x000fce00078e000e */
[----:B------:R-:W-:Y:S05]  /*e3c0*/  WARPSYNC.COLLECTIVE R15, `(.L_x_350) ;  /* 0x000000000f087348 */ /* 0x000fea0003c00000 */
[----:B------:R0:W1:Y:S02]  /*e3d0*/  SHFL.IDX P6, R14, R13, R12, R11 ;  /* 0x0000000c0d0e7389 */ /* 0x00006400000c000b */
[----:B01----:R-:W-:Y:S01]  /*e3e0*/  ENDCOLLECTIVE ;  /* 0x000000000000791b */ /* 0x003fe20003800000 */
.L_x_350:
        /* <DEDUP_REMOVED lines=17> */
.L_x_351:
[----:B------:R-:W-:Y:S01]  /*e500*/  IMAD.MOV.U32 R13, RZ, RZ, R5 ;  /* 0x000000ffff0d7224 */ /* 0x000fe200078e0005 */
[----:B------:R-:W-:Y:S02]  /*e510*/  MOV R12, 0x6 ;  /* 0x00000006000c7802 */ /* 0x000fe40000000f00 */
[----:B------:R-:W-:-:S07]  /*e520*/  MOV R3, R14 ;  /* 0x0000000e00037202 */ /* 0x000fce0000000f00 */
[----:B------:R-:W-:Y:S05]  /*e530*/  WARPSYNC.COLLECTIVE R15, `(.L_x_352) ;  /* 0x000000000f087348 */ /* 0x000fea0003c00000 */
[----:B------:R0:W1:Y:S02]  /*e540*/  SHFL.IDX P6, R14, R13, R12, R11 ;  /* 0x0000000c0d0e7389 */ /* 0x00006400000c000b */
[----:B01----:R-:W-:Y:S01]  /*e550*/  ENDCOLLECTIVE ;  /* 0x000000000000791b */ /* 0x003fe20003800000 */
.L_x_352:
        /* <DEDUP_REMOVED lines=17> */
.L_x_353:
[----:B------:R-:W-:Y:S02]  /*e670*/  IMAD.MOV.U32 R13, RZ, RZ, R5 ;  /* 0x000000ffff0d7224 */ /* 0x000fe400078e0005 */
[----:B------:R-:W-:Y:S02]  /*e680*/  IMAD.MOV.U32 R12, RZ, RZ, 0x7 ;  /* 0x00000007ff0c7424 */ /* 0x000fe400078e00ff */
[----:B------:R-:W-:-:S07]  /*e690*/  IMAD.MOV.U32 R3, RZ, RZ, R14 ;  /* 0x000000ffff037224 */ /* 0x000fce00078e000e */
[----:B------:R-:W-:Y:S05]  /*e6a0*/  WARPSYNC.COLLECTIVE R15, `(.L_x_354) ;  /* 0x000000000f087348 */ /* 0x000fea0003c00000 */
[----:B------:R0:W1:Y:S02]  /*e6b0*/  SHFL.IDX P6, R14, R13, R12, R11 ;  /* 0x0000000c0d0e7389 */ /* 0x00006400000c000b */
[----:B01----:R-:W-:Y:S01]  /*e6c0*/  ENDCOLLECTIVE ;  /* 0x000000000000791b */ /* 0x003fe20003800000 */
.L_x_354:
[----:B------:R-:W-:-:S05]  /*e6d0*/  @!P1 LEA R7, P4, R9, R3, 0x1 ;  /* 0x0000000309079211 */ /* 0x000fca00078808ff */
[----:B------:R-:W-:Y:S02]  /*e6e0*/  @!P1 IMAD.X R8, RZ, RZ, R2, P4 ;  /* 0x000000ffff089224 */ /* 0x000fe400020e0602 */
[----:B------:R-:W-:-:S03]  /*e6f0*/  @!P1 IMAD.MOV.U32 R2, RZ, RZ, R7 ;  /* 0x000000ffff029224 */ /* 0x000fc600078e0007 */
[----:B------:R-:W-:Y:S01]  /*e700*/  @!P1 MOV R3, R8 ;  /* 0x0000000800039202 */ /* 0x000fe20000000f00 */
[----:B------:R-:W-:-:S04]  /*e710*/  IMAD.MOV.U32 R13, RZ, RZ, R0 ;  /* 0x000000ffff0d7224 */ /* 0x000fc800078e0000 */
[----:B------:R-:W-:Y:S01]  /*e720*/  @!PT LDS RZ, [RZ] ;  /* 0x00000000fffff984 */ /* 0x000fe20000000800 */
[----:B------:R-:W-:Y:S01]  /*e730*/  @!PT LDS RZ, [RZ] ;  /* 0x00000000fffff984 */ /* 0x000fe20000000800 */
[----:B------:R-:W-:Y:S01]  /*e740*/  @!PT LDS RZ, [RZ] ;  /* 0x00000000fffff984 */ /* 0x000fe20000000800 */
[----:B------:R0:W-:Y:S04]  /*e750*/  @!P1 LDGSTS.E.BYPASS.LTC128B.128 [R34+0xf400], desc[UR56][R2.64], !P3 ;  /* 0x0f40000002229fae */ /* 0x0001e8000d901d78 */
[----:B------:R0:W-:Y:S01]  /*e760*/  @!P1 LDGSTS.E.BYPASS.LTC128B.128 [R34+0x13400], desc[UR56][R2.64+0x80], !P2 ;  /* 0x1340008002229fae */ /* 0x0001e2000d101d78 */
[----:B------:R-:W-:-:S03]  /*e770*/  IMAD.MOV.U32 R5, RZ, RZ, R14 ;  /* 0x000000ffff057224 */ /* 0x000fc600078e000e */
[----:B------:R0:W-:Y:S04]  /*e780*/  @!P1 LDGSTS.E.BYPASS.LTC128B.128 [R34+0x17400], desc[UR56][R2.64+0x100], !P0 ;  /* 0x1740010002229fae */ /* 0x0001e8000c101d78 */
[----:B0-----:R-:W-:Y:S05]  /*e790*/  WARPSYNC.COLLECTIVE R15, `(.L_x_355) ;  /* 0x000000000f087348 */ /* 0x001fea0003c00000 */
[----:B------:R1:W2:Y:S02]  /*e7a0*/  SHFL.IDX P6, R14, R13, R12, R11 ;  /* 0x0000000c0d0e7389 */ /* 0x0002a400000c000b */
[----:B012---:R-:W-:Y:S01]  /*e7b0*/  ENDCOLLECTIVE ;  /* 0x000000000000791b */ /* 0x007fe20003800000 */
.L_x_355:
[----:B------:R-:W-:Y:S05]  /*e7c0*/  BRA `(.L_x_356) ;  /* 0xffffffc000a87947 */ /* 0x000fea000383ffff */
.L_x_270:
[----:B0-----:R0:W1:Y:S02]  /*e7d0*/  SYNCS.PHASECHK.TRANS64.TRYWAIT P0, [R22+URZ+0x2a820], R3 ;  /* 0x02a82003160075a7 */ /* 0x001064000800017f */
[----:B-1----:R-:W-:Y:S05]  /*e7e0*/  @!P0 NANOSLEEP.SYNCS 0x989680 ;  /* 0x009896800000895d */ /* 0x002fea0003900000 */
[----:B------:R-:W1:Y:S02]  /*e7f0*/  @!P0 SYNCS.PHASECHK.TRANS64 P0, [R22+URZ+0x2a820], R3 ;  /* 0x02a82003160085a7 */ /* 0x000e64000800007f */
[----:B-1----:R-:W-:Y:S05]  /*e800*/  @!P0 BRA `(.L_x_270) ;  /* 0xfffffffc00f08947 */ /* 0x002fea000383ffff */
[----:B------:R-:W-:Y:S05]  /*e810*/  BRA `(.L_x_357) ;  /* 0xffffffc400187947 */ /* 0x000fea000383ffff */
.L_x_275:
[----:B0-----:R0:W1:Y:S02]  /*e820*/  SYNCS.PHASECHK.TRANS64.TRYWAIT P0, [R6+URZ+0x2a840], R3 ;  /* 0x02a84003060075a7 */ /* 0x001064000800017f */
[----:B-1----:R-:W-:Y:S05]  /*e830*/  @!P0 NANOSLEEP.SYNCS 0x989680 ;  /* 0x009896800000895d */ /* 0x002fea0003900000 */
[----:B------:R-:W1:Y:S02]  /*e840*/  @!P0 SYNCS.PHASECHK.TRANS64 P0, [R6+URZ+0x2a840], R3 ;  /* 0x02a84003060085a7 */ /* 0x000e64000800007f */
[----:B-1----:R-:W-:Y:S05]  /*e850*/  @!P0 BRA `(.L_x_275) ;  /* 0xfffffffc00f08947 */ /* 0x002fea000383ffff */
[----:B------:R-:W-:Y:S05]  /*e860*/  BRA `(.L_x_358) ;  /* 0xffffffc400e47947 */ /* 0x000fea000383ffff */
.L_x_276:
[----:B------:R-:W-:Y:S01]  /*e870*/  BSSY B1, `(.L_x_359) ;  /* 0x0000008000017945 */ /* 0x000fe20003800000 */
[----:B------:R-:W-:Y:S01]  /*e880*/  IMAD.MOV.U32 R13, RZ, RZ, R5 ;  /* 0x000000ffff0d7224 */ /* 0x000fe200078e0005 */
[----:B------:R-:W-:Y:S01]  /*e890*/  MOV R12, RZ ;  /* 0x000000ff000c7202 */ /* 0x000fe20000000f00 */
[----:B------:R-:W-:Y:S02]  /*e8a0*/  IMAD.MOV.U32 R11, RZ, RZ, 0x181f ;  /* 0x0000181fff0b7424 */ /* 0x000fe400078e00ff */
[----:B------:R-:W-:-:S07]  /*e8b0*/  IMAD.MOV.U32 R15, RZ, RZ, -0x1 ;  /* 0xffffffffff0f7424 */ /* 0x000fce00078e00ff */
[----:B------:R-:W-:Y:S05]  /*e8c0*/  WARPSYNC.COLLECTIVE R15, `(.L_x_360) ;  /* 0x000000000f087348 */ /* 0x000fea0003c00000 */
[----:B------:R0:W1:Y:S02]  /*e8d0*/  SHFL.IDX P6, R14, R13, R12, R11 ;  /* 0x0000000c0d0e7389 */ /* 0x00006400000c000b */
[----:B01----:R-:W-:Y:S01]  /*e8e0*/  ENDCOLLECTIVE ;  /* 0x000000000000791b */ /* 0x003fe20003800000 */
.L_x_360:
[----:B------:R-:W-:Y:S05]  /*e8f0*/  BSYNC B1 ;  /* 0x0000000000017941 */ /* 0x000fea0003800000 */
.L_x_359:
[----:B------:R-:W0:Y:S01]  /*e900*/  S2R R35, SR_TID.X ;  /* 0x0000000000237919 */ /* 0x000e220000002100 */
[----:B------:R-:W-:Y:S01]  /*e910*/  IMAD.MOV.U32 R13, RZ, RZ, R9 ;  /* 0x000000ffff0d7224 */ /* 0x000fe200078e0009 */
[----:B------:R-:W-:Y:S01]  /*e920*/  MOV R11, 0x181f ;  /* 0x0000181f000b7802 */ /* 0x000fe20000000f00 */
[----:B------:R-:W-:Y:S01]  /*e930*/  IMAD.MOV.U32 R12, RZ, RZ, RZ ;  /* 0x000000ffff0c7224 */ /* 0x000fe200078e00ff */
[----:B------:R-:W-:Y:S01]  /*e940*/  LEA R4, R4, R22, 0x1 ;  /* 0x0000001604047211 */ /* 0x000fe200078e08ff */
[----:B------:R-:W-:Y:S02]  /*e950*/  IMAD.MOV.U32 R15, RZ, RZ, -0x1 ;  /* 0xffffffffff0f7424 */ /* 0x000fe400078e00ff */
[----:B------:R-:W-:-:S07]  /*e960*/  IMAD.MOV.U32 R3, RZ, RZ, R14 ;  /* 0x000000ffff037224 */ /* 0x000fce00078e000e */
[----:B0-----:R-:W-:Y:S05]  /*e970*/  WARPSYNC.COLLECTIVE R15, `(.L_x_361) ;  /* 0x000000000f087348 */ /* 0x001fea0003c00000 */
[----:B------:R1:W2:Y:S02]  /*e980*/  SHFL.IDX P6, R14, R13, R12, R11 ;  /* 0x0000000c0d0e7389 */ /* 0x0002a400000c000b */
[----:B012---:R-:W-:Y:S01]  /*e990*/  ENDCOLLECTIVE ;  /* 0x000000000000791b */ /* 0x007fe20003800000 */
.L_x_361:
[----:B------:R-:W-:Y:S02]  /*e9a0*/  IMAD.MOV.U32 R13, RZ, RZ, R5 ;  /* 0x000000ffff0d7224 */ /* 0x000fe400078e0005 */
[----:B------:R-:W-:Y:S02]  /*e9b0*/  IMAD.MOV.U32 R12, RZ, RZ, 0x1 ;  /* 0x00000001ff0c7424 */ /* 0x000fe400078e00ff */
[----:B------:R-:W-:Y:S02]  /*e9c0*/  IMAD.SHL.U32 R35, R35, 0x8, RZ ;  /* 0x0000000823237824 */ /* 0x000fe400078e00ff */
[----:B------:R-:W-:-:S07]  /*e9d0*/  IMAD.MOV.U32 R2, RZ, RZ, R14 ;  /* 0x000000ffff027224 */ /* 0x000fce00078e000e */
[----:B------:R-:W-:Y:S05]  /*e9e0*/  WARPSYNC.COLLECTIVE R15, `(.L_x_362) ;  /* 0x000000000f087348 */ /* 0x000fea0003c00000 */
[----:B------:R0:W1:Y:S02]  /*e9f0*/  SHFL.IDX P6, R14, R13, R12, R11 ;  /* 0x0000000c0d0e7389 */ /* 0x00006400000c000b */
[----:B01----:R-:W-:Y:S01]  /*ea00*/  ENDCOLLECTIVE ;  /* 0x000000000000791b */ /* 0x003fe20003800000 */
.L_x_362:
[----:B------:R-:W-:-:S05]  /*ea10*/  LOP3.LUT R35, R35, 0x38, RZ, 0xc0, !PT ;  /* 0x0000003823237812 */ /* 0x000fca00078ec0ff */
[----:B------:R-:W-:-:S05]  /*ea20*/  IMAD.SHL.U32 R0, R35, 0x2, RZ ;  /* 0x0000000223007824 */ /* 0x000fca00078e00ff */
[----:B------:R-:W-:Y:S01]  /*ea30*/  IADD3 R2, P0, R2, R0, RZ ;  /* 0x0000000002027210 */ /* 0x000fe20007f1e0ff */
[----:B------:R-:W-:-:S04]  /*ea40*/  IMAD.MOV.U32 R13, RZ, RZ, R9 ;  /* 0x000000ffff0d7224 */ /* 0x000fc800078e0009 */
[----:B------:R-:W-:-:S05]  /*ea50*/  IMAD.X R3, RZ, RZ, R3, P0 ;  /* 0x000000ffff037224 */ /* 0x000fca00000e0603 */
[----:B------:R-:W-:Y:S01]  /*ea60*/  @!PT LDS RZ, [RZ] ;  /* 0x00000000fffff984 */ /* 0x000fe20000000800 */
[----:B------:R-:W-:Y:S01]  /*ea70*/  @!PT LDS RZ, [RZ] ;  /* 0x00000000fffff984 */ /* 0x000fe20000000800 */
[----:B------:R-:W-:Y:S01]  /*ea80*/  @!PT LDS RZ, [RZ] ;  /* 0x00000000fffff984 */ /* 0x000fe20000000800 */
[----:B------:R-:W-:Y:S04]  /*ea90*/  LDGSTS.E.BYPASS.LTC128B.128 [R4+0x18400], desc[UR56][R2.64], !P3 ;  /* 0x1840000002047fae */ /* 0x000fe8000d901d78 */
[----:B------:R-:W-:Y:S04]  /*eaa0*/  LDGSTS.E.BYPASS.LTC128B.128 [R4+0x1b400], desc[UR56][R2.64+0x80], !P2 ;  /* 0x1b40008002047fae */ /* 0x000fe8000d101d78 */
[----:B------:R0:W-:Y:S02]  /*eab0*/  LDGSTS.E.BYPASS.LTC128B.128 [R4+0x1e400], desc[UR56][R2.64+0x100], !P1 ;  /* 0x1e40010002047fae */ /* 0x0001e4000c901d78 */
[----:B0-----:R-:W-:-:S07]  /*eac0*/  IMAD.MOV.U32 R3, RZ, RZ, R14 ;  /* 0x000000ffff037224 */ /* 0x001fce00078e000e */
[----:B------:R-:W-:Y:S05]  /*ead0*/  WARPSYNC.COLLECTIVE R15, `(.L_x_363) ;  /* 0x000000000f087348 */ /* 0x000fea0003c00000 */
[----:B------:R0:W1:Y:S02]  /*eae0*/  SHFL.IDX P6, R14, R13, R12, R11 ;  /* 0x0000000c0d0e7389 */ /* 0x00006400000c000b */
[----:B01----:R-:W-:Y:S01]  /*eaf0*/  ENDCOLLECTIVE ;  /* 0x000000000000791b */ /* 0x003fe20003800000 */
.L_x_363:
[----:B------:R-:W-:Y:S02]  /*eb00*/  IMAD.MOV.U32 R13, RZ, RZ, R5 ;  /* 0x000000ffff0d7224 */ /* 0x000fe400078e0005 */
[----:B------:R-:W-:Y:S02]  /*eb10*/  IMAD.MOV.U32 R12, RZ, RZ, 0x2 ;  /* 0x00000002ff0c7424 */ /* 0x000fe400078e00ff */
[----:B------:R-:W-:-:S07]  /*eb20*/  IMAD.MOV.U32 R2, RZ, RZ, R14 ;  /* 0x000000ffff027224 */ /* 0x000fce00078e000e */
[----:B------:R-:W-:Y:S05]  /*eb30*/  WARPSYNC.COLLECTIVE R15, `(.L_x_364) ;  /* 0x000000000f087348 */ /* 0x000fea0003c00000 */
[----:B------:R0:W1:Y:S02]  /*eb40*/  SHFL.IDX P6, R14, R13, R12, R11 ;  /* 0x0000000c0d0e7389 */ /* 0x00006400000c000b */
[----:B01----:R-:W-:Y:S01]  /*eb50*/  ENDCOLLECTIVE ;  /* 0x000000000000791b */ /* 0x003fe20003800000 */
.L_x_364:
[----:B------:R-:W-:-:S04]  /*eb60*/  IADD3 R2, P0, R2, R0, RZ ;  /* 0x0000000002027210 */ /* 0x000fc80007f1e0ff */
[----:B------:R-:W-:-:S05]  /*eb70*/  IADD3.X R3, RZ, R3, RZ, P0, !PT ;  /* 0x00000003ff037210 */ /* 0x000fca00007fe4ff */
[----:B------:R-:W-:Y:S01]  /*eb80*/  @!PT LDS RZ, [RZ] ;  /* 0x00000000fffff984 */ /* 0x000fe20000000800 */
[----:B------:R-:W-:Y:S01]  /*eb90*/  @!PT LDS RZ, [RZ] ;  /* 0x00000000fffff984 */ /* 0x000fe20000000800 */
[----:B------:R-:W-:Y:S01]  /*eba0*/  @!PT LDS RZ, [RZ] ;  /* 0x00000000fffff984 */ /* 0x000fe20000000800 */
[----:B------:R0:W-:Y:S01]  /*ebb0*/  LDGSTS.E.BYPASS.LTC128B.128 [R4+0x18c00], desc[UR56][R2.64], !P3 ;  /* 0x18c0000002047fae */ /* 0x0001e2000d901d78 */
[----:B------:R-:W-:-:S03]  /*ebc0*/  IMAD.MOV.U32 R13, RZ, RZ, R9 ;  /* 0x000000ffff0d7224 */ /* 0x000fc600078e0009 */
[----:B------:R0:W-:Y:S04]  /*ebd0*/  LDGSTS.E.BYPASS.LTC128B.128 [R4+0x1bc00], desc[UR56][R2.64+0x80], !P2 ;  /* 0x1bc0008002047fae */ /* 0x0001e8000d101d78 */
[----:B------:R0:W-:Y:S01]  /*ebe0*/  LDGSTS.E.BYPASS.LTC128B.128 [R4+0x1ec00], desc[UR56][R2.64+0x100], !P1 ;  /* 0x1ec0010002047fae */ /* 0x0001e2000c901d78 */
[----:B------:R-:W-:-:S07]  /*ebf0*/  IMAD.MOV.U32 R35, RZ, RZ, R14 ;  /* 0x000000ffff237224 */ /* 0x000fce00078e000e */
[----:B0-----:R-:W-:Y:S05]  /*ec00*/  WARPSYNC.COLLECTIVE R15, `(.L_x_365) ;  /* 0x000000000f087348 */ /* 0x001fea0003c00000 */
[----:B------:R1:W2:Y:S02]  /*ec10*/  SHFL.IDX P6, R14, R13, R12, R11 ;  /* 0x0000000c0d0e7389 */ /* 0x0002a400000c000b */
[----:B012---:R-:W-:Y:S01]  /*ec20*/  ENDCOLLECTIVE ;  /* 0x000000000000791b */ /* 0x007fe20003800000 */
.L_x_365:
[----:B------:R-:W-:Y:S02]  /*ec30*/  IMAD.MOV.U32 R13, RZ, RZ, R5 ;  /* 0x000000ffff0d7224 */ /* 0x000fe400078e0005 */
[----:B------:R-:W-:Y:S02]  /*ec40*/  IMAD.MOV.U32 R12, RZ, RZ, 0x3 ;  /* 0x00000003ff0c7424 */ /* 0x000fe400078e00ff */
[----:B------:R-:W-:-:S07]  /*ec50*/  IMAD.MOV.U32 R2, RZ, RZ, R14 ;  /* 0x000000ffff027224 */ /* 0x000fce00078e000e */
[----:B------:R-:W-:Y:S05]  /*ec60*/  WARPSYNC.COLLECTIVE R15, `(.L_x_366) ;  /* 0x000000000f087348 */ /* 0x000fea0003c00000 */
[----:B------:R0:W1:Y:S02]  /*ec70*/  SHFL.IDX P6, R14, R13, R12, R11 ;  /* 0x0000000c0d0e7389 */ /* 0x00006400000c000b */
[----:B01----:R-:W-:Y:S01]  /*ec80*/  ENDCOLLECTIVE ;  /* 0x000000000000791b */ /* 0x003fe20003800000 */
.L_x_366:
        /* <DEDUP_REMOVED lines=13> */
.L_x_367:
[----:B------:R-:W-:Y:S02]  /*ed60*/  IMAD.MOV.U32 R13, RZ, RZ, R5 ;  /* 0x000000ffff0d7224 */ /* 0x000fe400078e0005 */
[----:B------:R-:W-:Y:S02]  /*ed70*/  IMAD.MOV.U32 R12, RZ, RZ, 0x4 ;  /* 0x00000004ff0c7424 */ /* 0x000fe400078e00ff */
[----:B------:R-:W-:-:S07]  /*ed80*/  IMAD.MOV.U32 R2, RZ, RZ, R14 ;  /* 0x000000ffff027224 */ /* 0x000fce00078e000e */
[----:B------:R-:W-:Y:S05]  /*ed90*/  WARPSYNC.COLLECTIVE R15, `(.L_x_368) ;  /* 0x000000000f087348 */ /* 0x000fea0003c00000 */
[----:B------:R0:W1:Y:S02]  /*eda0*/  SHFL.IDX P6, R14, R13, R12, R11 ;  /* 0x0000000c0d0e7389 */ /* 0x00006400000c000b */
[----:B01----:R-:W-:Y:S01]  /*edb0*/  ENDCOLLECTIVE ;  /* 0x000000000000791b */ /* 0x003fe20003800000 */
.L_x_368:
        /* <DEDUP_REMOVED lines=13> */
.L_x_369:
[----:B------:R-:W-:Y:S02]  /*ee90*/  IMAD.MOV.U32 R13, RZ, RZ, R5 ;  /* 0x000000ffff0d7224 */ /* 0x000fe400078e0005 */
[----:B------:R-:W-:Y:S01]  /*eea0*/  IMAD.MOV.U32 R12, RZ, RZ, 0x5 ;  /* 0x00000005ff0c7424 */ /* 0x000fe200078e00ff */
[----:B------:R-:W-:-:S07]  /*eeb0*/  MOV R2, R14 ;  /* 0x0000000e00027202 */ /* 0x000fce0000000f00 */
[----:B------:R-:W-:Y:S05]  /*eec0*/  WARPSYNC.COLLECTIVE R15, `(.L_x_370) ;  /* 0x000000000f087348 */ /* 0x000fea0003c00000 */
[----:B------:R0:W1:Y:S02]  /*eed0*/  SHFL.IDX P6, R14, R13, R12, R11 ;  /* 0x0000000c0d0e7389 */ /* 0x00006400000c000b */
[----:B01----:R-:W-:Y:S01]  /*eee0*/  ENDCOLLECTIVE ;  /* 0x000000000000791b */ /* 0x003fe20003800000 */
.L_x_370:
[----:B------:R-:W-:-:S05]  /*eef0*/  IADD3 R2, P0, R2, R0, RZ ;  /* 0x0000000002027210 */ /* 0x000fca0007f1e0ff */
[----:B------:R-:W-:-:S05]  /*ef00*/  IMAD.X R3, RZ, RZ, R35, P0 ;  /* 0x000000ffff037224 */ /* 0x000fca00000e0623 */
[----:B------:R-:W-:Y:S01]  /*ef10*/  @!PT LDS RZ, [RZ] ;  /* 0x00000000fffff984 */ /* 0x000fe20000000800 */
[----:B------:R-:W-:Y:S01]  /*ef20*/  @!PT LDS RZ, [RZ] ;  /* 0x00000000fffff984 */ /* 0x000fe20000000800 */
[----:B------:R-:W-:Y:S01]  /*ef30*/  @!PT LDS RZ, [RZ] ;  /* 0x00000000fffff984 */ /* 0x000fe20000000800 */
[----:B------:R0:W-:Y:S01]  /*ef40*/  LDGSTS.E.BYPASS.LTC128B.128 [R4+0x1a400], desc[UR56][R2.64], !P3 ;  /* 0x1a40000002047fae */ /* 0x0001e2000d901d78 */
[----:B------:R-:W-:-:S03]  /*ef50*/  MOV R13, R9 ;  /* 0x00000009000d7202 */ /* 0x000fc60000000f00 */
[----:B------:R0:W-:Y:S04]  /*ef60*/  LDGSTS.E.BYPASS.LTC128B.128 [R4+0x1d400], desc[UR56][R2.64+0x80], !P2 ;  /* 0x1d40008002047fae */ /* 0x0001e8000d101d78 */
[----:B------:R0:W-:Y:S01]  /*ef70*/  LDGSTS.E.BYPASS.LTC128B.128 [R4+0x20400], desc[UR56][R2.64+0x100], !P1 ;  /* 0x2040010002047fae */ /* 0x0001e2000c901d78 */
[----:B------:R-:W-:-:S07]  /*ef80*/  IMAD.MOV.U32 R35, RZ, RZ, R14 ;  /* 0x000000ffff237224 */ /* 0x000fce00078e000e */
[----:B0-----:R-:W-:Y:S05]  /*ef90*/  WARPSYNC.COLLECTIVE R15, `(.L_x_371) ;  /* 0x000000000f087348 */ /* 0x001fea0003c00000 */
[----:B------:R1:W2:Y:S02]  /*efa0*/  SHFL.IDX P6, R14, R13, R12, R11 ;  /* 0x0000000c0d0e7389 */ /* 0x0002a400000c000b */
[----:B012---:R-:W-:Y:S01]  /*efb0*/  ENDCOLLECTIVE ;  /* 0x000000000000791b */ /* 0x007fe20003800000 */
.L_x_371:
[----:B------:R-:W-:Y:S01]  /*efc0*/  IMAD.MOV.U32 R2, RZ, RZ, R14 ;  /* 0x000000ffff027224 */ /* 0x000fe200078e000e */
[----:B------:R-:W-:Y:S06]  /*efd0*/  BRA `(.L_x_372) ;  /* 0xffffffc4001c7947 */ /* 0x000fec000383ffff */
.L_x_281:
[----:B--2---:R2:W3:Y:S02]  /*efe0*/  SYNCS.PHASECHK.TRANS64.TRYWAIT P0, [R4+URZ+0x2a860], R2 ;  /* 0x02a86002040075a7 */ /* 0x0044e4000800017f */
[----:B---3--:R-:W-:Y:S05]  /*eff0*/  @!P0 NANOSLEEP.SYNCS 0x989680 ;  /* 0x009896800000895d */ /* 0x008fea0003900000 */
[----:B------:R-:W3:Y:S02]  /*f000*/  @!P0 SYNCS.PHASECHK.TRANS64 P0, [R4+URZ+0x2a860], R2 ;  /* 0x02a86002040085a7 */ /* 0x000ee4000800007f */
[----:B---3--:R-:W-:Y:S05]  /*f010*/  @!P0 BRA `(.L_x_281) ;  /* 0xfffffffc00f08947 */ /* 0x008fea000383ffff */
[----:B------:R-:W-:Y:S05]  /*f020*/  BRA `(.L_x_373) ;  /* 0xffffffc4007c7947 */ /* 0x000fea000383ffff */
.L_x_282:
[----:B------:R-:W-:Y:S01]  /*f030*/  BSSY B1, `(.L_x_374) ;  /* 0x0000008000017945 */ /* 0x000fe20003800000 */
[----:B------:R-:W-:Y:S01]  /*f040*/  IMAD.MOV.U32 R13, RZ, RZ, R24 ;  /* 0x000000ffff0d7224 */ /* 0x000fe200078e0018 */
[----:B------:R-:W-:Y:S01]  /*f050*/  MOV R15, 0xffffffff ;  /* 0xffffffff000f7802 */ /* 0x000fe20000000f00 */
[----:B------:R-:W-:Y:S02]  /*f060*/  IMAD.MOV.U32 R12, RZ, RZ, RZ ;  /* 0x000000ffff0c7224 */ /* 0x000fe400078e00ff */
[----:B------:R-:W-:-:S07]  /*f070*/  IMAD.MOV.U32 R11, RZ, RZ, 0x181f ;  /* 0x0000181fff0b7424 */ /* 0x000fce00078e00ff */
[----:B--2---:R-:W-:Y:S05]  /*f080*/  WARPSYNC.COLLECTIVE R15, `(.L_x_375) ;  /* 0x000000000f087348 */ /* 0x004fea0003c00000 */
[----:B------:R0:W1:Y:S02]  /*f090*/  SHFL.IDX P6, R14, R13, R12, R11 ;  /* 0x0000000c0d0e7389 */ /* 0x00006400000c000b */
[----:B012---:R-:W-:Y:S01]  /*f0a0*/  ENDCOLLECTIVE ;  /* 0x000000000000791b */ /* 0x007fe20003800000 */
.L_x_375:
[----:B------:R-:W-:Y:S05]  /*f0b0*/  BSYNC B1 ;  /* 0x0000000000017941 */ /* 0x000fea0003800000 */
.L_x_374:
[----:B------:R-:W-:Y:S01]  /*f0c0*/  IMAD.MOV.U32 R13, RZ, RZ, R23 ;  /* 0x000000ffff0d7224 */ /* 0x000fe200078e0017 */
[----:B------:R-:W-:Y:S01]  /*f0d0*/  MOV R15, 0xffffffff ;  /* 0xffffffff000f7802 */ /* 0x000fe20000000f00 */
[----:B------:R-:W-:Y:S02]  /*f0e0*/  IMAD.MOV.U32 R12, RZ, RZ, RZ ;  /* 0x000000ffff0c7224 */ /* 0x000fe400078e00ff */
[----:B------:R-:W-:Y:S02]  /*f0f0*/  IMAD.MOV.U32 R11, RZ, RZ, 0x181f ;  /* 0x0000181fff0b7424 */ /* 0x000fe400078e00ff */
[----:B------:R-:W-:Y:S02]  /*f100*/  IMAD.MOV.U32 R3, RZ, RZ, R14 ;  /* 0x000000ffff037224 */ /* 0x000fe400078e000e */
[----:B------:R-:W-:-:S07]  /*f110*/  IMAD R5, R5, 0x2, R22 ;  /* 0x0000000205057824 */ /* 0x000fce00078e0216 */
[----:B------:R-:W-:Y:S05]  /*f120*/  WARPSYNC.COLLECTIVE R15, `(.L_x_376) ;  /* 0x000000000f087348 */ /* 0x000fea0003c00000 */
[----:B------:R0:W1:Y:S02]  /*f130*/  SHFL.IDX P6, R14, R13, R12, R11 ;  /* 0x0000000c0d0e7389 */ /* 0x00006400000c000b */
[----:B01----:R-:W-:Y:S01]  /*f140*/  ENDCOLLECTIVE ;  /* 0x000000000000791b */ /* 0x003fe20003800000 */
.L_x_376:
[----:B------:R-:W-:Y:S01]  /*f150*/  IMAD.MOV.U32 R13, RZ, RZ, R24 ;  /* 0x000000ffff0d7224 */ /* 0x000fe200078e0018 */
[----:B------:R-:W-:Y:S01]  /*f160*/  MOV R12, 0x1 ;  /* 0x00000001000c7802 */ /* 0x000fe20000000f00 */
[----:B------:R-:W-:-:S07]  /*f170*/  IMAD.MOV.U32 R2, RZ, RZ, R14 ;  /* 0x000000ffff027224 */ /* 0x000fce00078e000e */
[----:B------:R-:W-:Y:S05]  /*f180*/  WARPSYNC.COLLECTIVE R15, `(.L_x_377) ;  /* 0x000000000f087348 */ /* 0x000fea0003c00000 */
[----:B------:R0:W1:Y:S02]  /*f190*/  SHFL.IDX P6, R14, R13, R12, R11 ;  /* 0x0000000c0d0e7389 */ /* 0x00006400000c000b */
[----:B01----:R-:W-:Y:S01]  /*f1a0*/  ENDCOLLECTIVE ;  /* 0x000000000000791b */ /* 0x003fe20003800000 */
.L_x_377:
[----:B------:R-:W-:-:S05]  /*f1b0*/  IADD3 R2, P1, R2, R0, RZ ;  /* 0x0000000002027210 */ /* 0x000fca0007f3e0ff */
[----:B------:R-:W-:Y:S01]  /*f1c0*/  IMAD.X R3, RZ, RZ, R3, P1 ;  /* 0x000000ffff037224 */ /* 0x000fe200008e0603 */
[----:B------:R-:W-:-:S04]  /*f1d0*/  LOP3.LUT P1, RZ, R29, 0x1, RZ, 0xc0, !PT ;  /* 0x000000011dff7812 */ /* 0x000fc8000782c0ff */
[----:B------:R-:W-:Y:S01]  /*f1e0*/  ISETP.LT.OR P2, PT, R6, 0x1, !P1 ;  /* 0x000000010600780c */ /* 0x000fe20004f41670 */
[----:B------:R-:W-:-:S12]  /*f1f0*/  IMAD.MOV.U32 R13, RZ, RZ, R23 ;  /* 0x000000ffff0d7224 */ /* 0x000fd800078e0017 */
[----:B------:R-:W-:Y:S01]  /*f200*/  @!PT LDS RZ, [RZ] ;  /* 0x00000000fffff984 */ /* 0x000fe20000000800 */
[----:B------:R-:W-:Y:S01]  /*f210*/  @!PT LDS RZ, [RZ] ;  /* 0x00000000fffff984 */ /* 0x000fe20000000800 */
[----:B------:R-:W-:Y:S01]  /*f220*/  @!PT LDS RZ, [RZ] ;  /* 0x00000000fffff984 */ /* 0x000fe20000000800 */
[----:B------:R-:W-:Y:S01]  /*f230*/  LDGSTS.E.BYPASS.LTC128B.128 [R5+0x400], desc[UR56][R2.64], !P2 ;  /* 0x0040000002057fae */ /* 0x000fe2000d101d78 */
[----:B------:R-:W-:-:S13]  /*f240*/  ISETP.LT.OR P2, PT, R6, 0x1, !P0 ;  /* 0x000000010600780c */ /* 0x000fda0004741670 */
[----:B------:R0:W-:Y:S02]  /*f250*/  LDGSTS.E.BYPASS.LTC128B.128 [R5+0x3400], desc[UR56][R2.64+0x80], !P2 ;  /* 0x0340008002057fae */ /* 0x0001e4000d101d78 */
[----:B0-----:R-:W-:-:S07]  /*f260*/  IMAD.MOV.U32 R3, RZ, RZ, R14 ;  /* 0x000000ffff037224 */ /* 0x001fce00078e000e */
[----:B------:R-:W-:Y:S05]  /*f270*/  WARPSYNC.COLLECTIVE R15, `(.L_x_378) ;  /* 0x000000000f087348 */ /* 0x000fea0003c00000 */
[----:B------:R0:W1:Y:S02]  /*f280*/  SHFL.IDX P6, R14, R13, R12, R11 ;  /* 0x0000000c0d0e7389 */ /* 0x00006400000c000b */
[----:B01----:R-:W-:Y:S01]  /*f290*/  ENDCOLLECTIVE ;  /* 0x000000000000791b */ /* 0x003fe20003800000 */
.L_x_378:
[----:B------:R-:W-:Y:S01]  /*f2a0*/  MOV R13, R24 ;  /* 0x00000018000d7202 */ /* 0x000fe20000000f00 */
[----:B------:R-:W-:Y:S02]  /*f2b0*/  IMAD.MOV.U32 R12, RZ, RZ, 0x2 ;  /* 0x00000002ff0c7424 */ /* 0x000fe400078e00ff */
[----:B------:R-:W-:-:S07]  /*f2c0*/  IMAD.MOV.U32 R2, RZ, RZ, R14 ;  /* 0x000000ffff027224 */ /* 0x000fce00078e000e */
[----:B------:R-:W-:Y:S05]  /*f2d0*/  WARPSYNC.COLLECTIVE R15, `(.L_x_379) ;  /* 0x000000000f087348 */ /* 0x000fea0003c00000 */
[----:B------:R0:W1:Y:S02]  /*f2e0*/  SHFL.IDX P6, R14, R13, R12, R11 ;  /* 0x0000000c0d0e7389 */ /* 0x00006400000c000b */
[----:B01----:R-:W-:Y:S01]  /*f2f0*/  ENDCOLLECTIVE ;  /* 0x000000000000791b */ /* 0x003fe20003800000 */
.L_x_379:
[----:B------:R-:W-:-:S05]  /*f300*/  IADD3 R2, P2, R2, R0, RZ ;  /* 0x0000000002027210 */ /* 0x000fca0007f5e0ff */
[----:B------:R-:W-:Y:S01]  /*f310*/  IMAD.X R3, RZ, RZ, R3, P2 ;  /* 0x000000ffff037224 */ /* 0x000fe200010e0603 */
        /* <DEDUP_REMOVED lines=12> */
.L_x_380:
[----:B------:R-:W-:Y:S02]  /*f3e0*/  IMAD.MOV.U32 R13, RZ, RZ, R24 ;  /* 0x000000ffff0d7224 */ /* 0x000fe400078e0018 */
[----:B------:R-:W-:Y:S02]  /*f3f0*/  IMAD.MOV.U32 R12, RZ, RZ, 0x3 ;  /* 0x00000003ff0c7424 */ /* 0x000fe400078e00ff */
[----:B------:R-:W-:-:S07]  /*f400*/  IMAD.MOV.U32 R2, RZ, RZ, R14 ;  /* 0x000000ffff027224 */ /* 0x000fce00078e000e */
[----:B------:R-:W-:Y:S05]  /*f410*/  WARPSYNC.COLLECTIVE R15, `(.L_x_381) ;  /* 0x000000000f087348 */ /* 0x000fea0003c00000 */
[----:B------:R0:W1:Y:S02]  /*f420*/  SHFL.IDX P6, R14, R13, R12, R11 ;  /* 0x0000000c0d0e7389 */ /* 0x00006400000c000b */
[----:B01----:R-:W-:Y:S01]  /*f430*/  ENDCOLLECTIVE ;  /* 0x000000000000791b */ /* 0x003fe20003800000 */
.L_x_381:
[----:B------:R-:W-:-:S04]  /*f440*/  IADD3 R2, P2, R2, R0, RZ ;  /* 0x0000000002027210 */ /* 0x000fc80007f5e0ff */
[----:B------:R-:W-:Y:S02]  /*f450*/  IADD3.X R3, RZ, R3, RZ, P2, !PT ;  /* 0x00000003ff037210 */ /* 0x000fe400017fe4ff */
        /* <DEDUP_REMOVED lines=12> */
.L_x_382:
[----:B------:R-:W-:Y:S02]  /*f520*/  IMAD.MOV.U32 R13, RZ, RZ, R24 ;  /* 0x000000ffff0d7224 */ /* 0x000fe400078e0018 */
[----:B------:R-:W-:Y:S01]  /*f530*/  IMAD.MOV.U32 R12, RZ, RZ, 0x4 ;  /* 0x00000004ff0c7424 */ /* 0x000fe200078e00ff */
[----:B------:R-:W-:-:S07]  /*f540*/  MOV R2, R14 ;  /* 0x0000000e00027202 */ /* 0x000fce0000000f00 */
[----:B------:R-:W-:Y:S05]  /*f550*/  WARPSYNC.COLLECTIVE R15, `(.L_x_383) ;  /* 0x000000000f087348 */ /* 0x000fea0003c00000 */
[----:B------:R0:W1:Y:S02]  /*f560*/  SHFL.IDX P6, R14, R13, R12, R11 ;  /* 0x0000000c0d0e7389 */ /* 0x00006400000c000b */
[----:B01----:R-:W-:Y:S01]  /*f570*/  ENDCOLLECTIVE ;  /* 0x000000000000791b */ /* 0x003fe20003800000 */
.L_x_383:
[----:B------:R-:W-:-:S05]  /*f580*/  IADD3 R2, P2, R2, R0, RZ ;  /* 0x0000000002027210 */ /* 0x000fca0007f5e0ff */
[----:B------:R-:W-:Y:S01]  /*f590*/  IMAD.X R3, RZ, RZ, R3, P2 ;  /* 0x000000ffff037224 */ /* 0x000fe200010e0603 */
[----:B------:R-:W-:Y:S02]  /*f5a0*/  ISETP.LT.OR P2, PT, R6, 0x31, !P1 ;  /* 0x000000310600780c */ /* 0x000fe40004f41670 */
[----:B------:R-:W-:-:S11]  /*f5b0*/  MOV R13, R23 ;  /* 0x00000017000d7202 */ /* 0x000fd60000000f00 */
        /* <DEDUP_REMOVED lines=10> */
.L_x_384:
[----:B------:R-:W-:Y:S02]  /*f660*/  IMAD.MOV.U32 R13, RZ, RZ, R24 ;  /* 0x000000ffff0d7224 */ /* 0x000fe400078e0018 */
[----:B------:R-:W-:Y:S02]  /*f670*/  IMAD.MOV.U32 R12, RZ, RZ, 0x5 ;  /* 0x00000005ff0c7424 */ /* 0x000fe400078e00ff */
[----:B------:R-:W-:-:S07]  /*f680*/  IMAD.MOV.U32 R2, RZ, RZ, R14 ;  /* 0x000000ffff027224 */ /* 0x000fce00078e000e */
[----:B------:R-:W-:Y:S05]  /*f690*/  WARPSYNC.COLLECTIVE R15, `(.L_x_385) ;  /* 0x000000000f087348 */ /* 0x000fea0003c00000 */
[----:B------:R0:W1:Y:S02]  /*f6a0*/  SHFL.IDX P6, R14, R13, R12, R11 ;  /* 0x0000000c0d0e7389 */ /* 0x00006400000c000b */
[----:B01----:R-:W-:Y:S01]  /*f6b0*/  ENDCOLLECTIVE ;  /* 0x000000000000791b */ /* 0x003fe20003800000 */
.L_x_385:
[----:B------:R-:W-:-:S05]  /*f6c0*/  IADD3 R2, P2, R2, R0, RZ ;  /* 0x0000000002027210 */ /* 0x000fca0007f5e0ff */
[----:B------:R-:W-:Y:S01]  /*f6d0*/  IMAD.X R3, RZ, RZ, R3, P2 ;  /* 0x000000ffff037224 */ /* 0x000fe200010e0603 */
[----:B------:R-:W-:Y:S01]  /*f6e0*/  ISETP.LT.OR P2, PT, R6, 0x41, !P1 ;  /* 0x000000410600780c */ /* 0x000fe20004f41670 */
[----:B------:R-:W-:-:S12]  /*f6f0*/  IMAD.MOV.U32 R13, RZ, RZ, R23 ;  /* 0x000000ffff0d7224 */ /* 0x000fd800078e0017 */
[----:B------:R-:W-:Y:S01]  /*f700*/  @!PT LDS RZ, [RZ] ;  /* 0x00000000fffff984 */ /* 0x000fe20000000800 */
[----:B------:R-:W-:Y:S01]  /*f710*/  @!PT LDS RZ, [RZ] ;  /* 0x00000000fffff984 */ /* 0x000fe20000000800 */
[----:B------:R-:W-:Y:S01]  /*f720*/  @!PT LDS RZ, [RZ] ;  /* 0x00000000fffff984 */ /* 0x000fe20000000800 */
[----:B------:R0:W-:Y:S01]  /*f730*/  LDGSTS.E.BYPASS.LTC128B.128 [R5+0x2400], desc[UR56][R2.64], !P2 ;  /* 0x0240000002057fae */ /* 0x0001e2000d101d78 */
[----:B------:R-:W-:Y:S02]  /*f740*/  ISETP.LT.OR P2, PT, R6, 0x41, !P0 ;  /* 0x000000410600780c */ /* 0x000fe40004741670 */
[----:B------:R-:W-:-:S11]  /*f750*/  MOV R24, R14 ;  /* 0x0000000e00187202 */ /* 0x000fd60000000f00 */
[----:B0-----:R-:W-:Y:S05]  /*f760*/  WARPSYNC.COLLECTIVE R15, `(.L_x_386) ;  /* 0x000000000f087348 */ /* 0x001fea0003c00000 */
[----:B------:R1:W2:Y:S02]  /*f770*/  SHFL.IDX P6, R14, R13, R12, R11 ;  /* 0x0000000c0d0e7389 */ /* 0x0002a400000c000b */
[----:B012---:R-:W-:Y:S01]  /*f780*/  ENDCOLLECTIVE ;  /* 0x000000000000791b */ /* 0x007fe20003800000 */
.L_x_386:
[----:B------:R-:W-:Y:S01]  /*f790*/  @!PT LDS RZ, [RZ] ;  /* 0x00000000fffff984 */ /* 0x000fe20000000800 */
[----:B------:R-:W-:Y:S01]  /*f7a0*/  @!PT LDS RZ, [RZ] ;  /* 0x00000000fffff984 */ /* 0x000fe20000000800 */
[----:B------:R-:W-:Y:S01]  /*f7b0*/  @!PT LDS RZ, [RZ] ;  /* 0x00000000fffff984 */ /* 0x000fe20000000800 */
[----:B------:R0:W-:Y:S02]  /*f7c0*/  LDGSTS.E.BYPASS.LTC128B.128 [R5+0x5400], desc[UR56][R2.64+0x80], !P2 ;  /* 0x0540008002057fae */ /* 0x0001e4000d101d78 */
[----:B0-----:R-:W-:Y:S01]  /*f7d0*/  IMAD.MOV.U32 R2, RZ, RZ, R14 ;  /* 0x000000ffff027224 */ /* 0x001fe200078e000e */
[----:B------:R-:W-:Y:S06]  /*f7e0*/  BRA `(.L_x_387) ;  /* 0xffffffc000687947 */ /* 0x000fec000383ffff */
.L_x_290:
[----:B0-----:R0:W1:Y:S02]  /*f7f0*/  SYNCS.PHASECHK.TRANS64.TRYWAIT P0, [R0+URZ+0x2a860], R3 ;  /* 0x02a86003000075a7 */ /* 0x001064000800017f */
[----:B-1----:R-:W-:Y:S05]  /*f800*/  @!P0 NANOSLEEP.SYNCS 0x989680 ;  /* 0x009896800000895d */ /* 0x002fea0003900000 */
[----:B------:R-:W1:Y:S02]  /*f810*/  @!P0 SYNCS.PHASECHK.TRANS64 P0, [R0+URZ+0x2a860], R3 ;  /* 0x02a86003000085a7 */ /* 0x000e64000800007f */
[----:B-1----:R-:W-:Y:S05]  /*f820*/  @!P0 BRA `(.L_x_290) ;  /* 0xfffffffc00f08947 */ /* 0x002fea000383ffff */
[----:B------:R-:W-:Y:S05]  /*f830*/  BRA `(.L_x_388) ;  /* 0xffffffc400887947 */ /* 0x000fea000383ffff */
.L_x_291:
[----:B------:R-:W-:Y:S01]  /*f840*/  BSSY B0, `(.L_x_389) ;  /* 0x0000008000007945 */ /* 0x000fe20003800000 */
[----:B------:R-:W-:Y:S01]  /*f850*/  IMAD.MOV.U32 R13, RZ, RZ, R24 ;  /* 0x000000ffff0d7224 */ /* 0x000fe200078e0018 */
[----:B------:R-:W-:Y:S01]  /*f860*/  MOV R11, 0x181f ;  /* 0x0000181f000b7802 */ /* 0x000fe20000000f00 */
[----:B------:R-:W-:Y:S02]  /*f870*/  IMAD.MOV.U32 R12, RZ, RZ, RZ ;  /* 0x000000ffff0c7224 */ /* 0x000fe400078e00ff */
[----:B------:R-:W-:-:S07]  /*f880*/  IMAD.MOV.U32 R15, RZ, RZ, -0x1 ;  /* 0xffffffffff0f7424 */ /* 0x000fce00078e00ff */
[----:B0-----:R-:W-:Y:S05]  /*f890*/  WARPSYNC.COLLECTIVE R15, `(.L_x_390) ;  /* 0x000000000f087348 */ /* 0x001fea0003c00000 */
[----:B------:R1:W2:Y:S02]  /*f8a0*/  SHFL.IDX P6, R14, R13, R12, R11 ;  /* 0x0000000c0d0e7389 */ /* 0x0002a400000c000b */
[----:B012---:R-:W-:Y:S01]  /*f8b0*/  ENDCOLLECTIVE ;  /* 0x000000000000791b */ /* 0x007fe20003800000 */
.L_x_390:
[----:B------:R-:W-:Y:S05]  /*f8c0*/  BSYNC B0 ;  /* 0x0000000000007941 */ /* 0x000fea0003800000 */
.L_x_389:
[----:B------:R-:W0:Y:S01]  /*f8d0*/  S2R R4, SR_TID.X ;  /* 0x0000000000047919 */ /* 0x000e220000002100 */
[----:B------:R-:W-:Y:S01]  /*f8e0*/  IMAD.MOV.U32 R13, RZ, RZ, R23 ;  /* 0x000000ffff0d7224 */ /* 0x000fe200078e0017 */
[----:B------:R-:W-:Y:S01]  /*f8f0*/  MOV R11, 0x181f ;  /* 0x0000181f000b7802 */ /* 0x000fe20000000f00 */
[----:B------:R-:W-:Y:S01]  /*f900*/  IMAD.MOV.U32 R12, RZ, RZ, RZ ;  /* 0x000000ffff0c7224 */ /* 0x000fe200078e00ff */
[C---:B------:R-:W-:Y:S01]  /*f910*/  LOP3.LUT R2, R29.reuse, 0x1, RZ, 0xc0, !PT ;  /* 0x000000011d027812 */ /* 0x040fe200078ec0ff */
[----:B------:R-:W-:Y:S01]  /*f920*/  IMAD.MOV.U32 R15, RZ, RZ, -0x1 ;  /* 0xffffffffff0f7424 */ /* 0x000fe200078e00ff */
[----:B------:R-:W-:Y:S01]  /*f930*/  LOP3.LUT P0, RZ, R29, 0x2, RZ, 0xc0, !PT ;  /* 0x000000021dff7812 */ /* 0x000fe2000780c0ff */
[----:B------:R-:W-:Y:S01]  /*f940*/  IMAD.MOV.U32 R3, RZ, RZ, R14 ;  /* 0x000000ffff037224 */ /* 0x000fe200078e000e */
[----:B------:R-:W-:-:S13]  /*f950*/  ISETP.NE.U32.AND P1, PT, R2, 0x1, PT ;  /* 0x000000010200780c */ /* 0x000fda0003f25070 */
[----:B0-----:R-:W-:Y:S05]  /*f960*/  WARPSYNC.COLLECTIVE R15, `(.L_x_391) ;  /* 0x000000000f087348 */ /* 0x001fea0003c00000 */
[----:B------:R1:W2:Y:S02]  /*f970*/  SHFL.IDX P6, R14, R13, R12, R11 ;  /* 0x0000000c0d0e7389 */ /* 0x0002a400000c000b */
[----:B012---:R-:W-:Y:S01]  /*f980*/  ENDCOLLECTIVE ;  /* 0x000000000000791b */ /* 0x007fe20003800000 */
.L_x_391:
[C---:B------:R-:W-:Y:S02]  /*f990*/  ISETP.LT.OR P4, PT, R5.reuse, 0x1, !P0 ;  /* 0x000000010500780c */ /* 0x040fe40004781670 */
[----:B------:R-:W-:Y:S01]  /*f9a0*/  ISETP.LT.OR P3, PT, R5, 0x1, P1 ;  /* 0x000000010500780c */ /* 0x000fe20000f61670 */
[----:B------:R-:W-:Y:S02]  /*f9b0*/  IMAD.MOV.U32 R13, RZ, RZ, R24 ;  /* 0x000000ffff0d7224 */ /* 0x000fe400078e0018 */
[----:B------:R-:W-:Y:S02]  /*f9c0*/  IMAD.MOV.U32 R12, RZ, RZ, 0x1 ;  /* 0x00000001ff0c7424 */ /* 0x000fe400078e00ff */
[----:B------:R-:W-:-:S05]  /*f9d0*/  IMAD.SHL.U32 R4, R4, 0x8, RZ ;  /* 0x0000000804047824 */ /* 0x000fca00078e00ff */
[----:B------:R-:W-:-:S05]  /*f9e0*/  LOP3.LUT R4, R4, 0x38, RZ, 0xc0, !PT ;  /* 0x0000003804047812 */ /* 0x000fca00078ec0ff */
[----:B------:R-:W-:Y:S01]  /*f9f0*/  IMAD.SHL.U32 R6, R4, 0x2, RZ ;  /* 0x0000000204067824 */ /* 0x000fe200078e00ff */
[----:B------:R-:W-:-:S04]  /*fa00*/  LEA R4, R7, R22, 0x1 ;  /* 0x0000001607047211 */ /* 0x000fc800078e08ff */
[----:B------:R-:W-:-:S13]  /*fa10*/  IADD3 R2, P2, R14, R6, RZ ;  /* 0x000000060e027210 */ /* 0x000fda0007f5e0ff */
[----:B------:R-:W-:Y:S05]  /*fa20*/  WARPSYNC.COLLECTIVE R15, `(.L_x_392) ;  /* 0x000000000f087348 */ /* 0x000fea0003c00000 */
[----:B------:R0:W1:Y:S02]  /*fa30*/  SHFL.IDX P6, R14, R13, R12, R11 ;  /* 0x0000000c0d0e7389 */ /* 0x00006400000c000b */
[----:B01----:R-:W-:Y:S01]  /*fa40*/  ENDCOLLECTIVE ;  /* 0x000000000000791b */ /* 0x003fe20003800000 */
.L_x_392:
[----:B------:R-:W-:-:S05]  /*fa50*/  IMAD.X R3, RZ, RZ, R3, P2 ;  /* 0x000000ffff037224 */ /* 0x000fca00010e0603 */
[----:B------:R-:W-:Y:S01]  /*fa60*/  @!PT LDS RZ, [RZ] ;  /* 0x00000000fffff984 */ /* 0x000fe20000000800 */
[----:B------:R-:W-:Y:S01]  /*fa70*/  @!PT LDS RZ, [RZ] ;  /* 0x00000000fffff984 */ /* 0x000fe20000000800 */
[----:B------:R-:W-:Y:S01]  /*fa80*/  @!PT LDS RZ, [RZ] ;  /* 0x00000000fffff984 */ /* 0x000fe20000000800 */
[----:B------:R0:W-:Y:S01]  /*fa90*/  LDGSTS.E.BYPASS.LTC128B.128 [R4+0x400], desc[UR56][R2.64], !P3 ;  /* 0x0040000002047fae */ /* 0x0001e2000d901d78 */
[----:B------:R-:W-:-:S03]  /*faa0*/  ISETP.LT.OR P3, PT, R5, 0x11, P1 ;  /* 0x000000110500780c */ /* 0x000fc60000f61670 */
[----:B------:R0:W-:Y:S01]  /*fab0*/  LDGSTS.E.BYPASS.LTC128B.128 [R4+0x3400], desc[UR56][R2.64+0x80], !P4 ;  /* 0x0340008002047fae */ /* 0x0001e2000e101d78 */
[----:B------:R-:W-:Y:S01]  /*fac0*/  ISETP.LT.OR P4, PT, R5, 0x11, !P0 ;  /* 0x000000110500780c */ /* 0x000fe20004781670 */
[----:B------:R-:W-:Y:S02]  /*fad0*/  IMAD.MOV.U32 R13, RZ, RZ, R23 ;  /* 0x000000ffff0d7224 */ /* 0x000fe400078e0017 */
[----:B------:R-:W-:-:S10]  /*fae0*/  IMAD.MOV.U32 R8, RZ, RZ, R14 ;  /* 0x000000ffff087224 */ /* 0x000fd400078e000e */
[----:B0-----:R-:W-:Y:S05]  /*faf0*/  WARPSYNC.COLLECTIVE R15, `(.L_x_393) ;  /* 0x000000000f087348 */ /* 0x001fea0003c00000 */
[----:B------:R1:W2:Y:S02]  /*fb00*/  SHFL.IDX P6, R14, R13, R12, R11 ;  /* 0x0000000c0d0e7389 */ /* 0x0002a400000c000b */
[----:B012---:R-:W-:Y:S01]  /*fb10*/  ENDCOLLECTIVE ;  /* 0x000000000000791b */ /* 0x007fe20003800000 */
.L_x_393:
[----:B------:R-:W-:Y:S02]  /*fb20*/  IMAD.MOV.U32 R13, RZ, RZ, R24 ;  /* 0x000000ffff0d7224 */ /* 0x000fe400078e0018 */
[----:B------:R-:W-:Y:S01]  /*fb30*/  IMAD.MOV.U32 R12, RZ, RZ, 0x2 ;  /* 0x00000002ff0c7424 */ /* 0x000fe200078e00ff */
[----:B------:R-:W-:-:S13]  /*fb40*/  IADD3 R2, P2, R14, R6, RZ ;  /* 0x000000060e027210 */ /* 0x000fda0007f5e0ff */
[----:B------:R-:W-:Y:S05]  /*fb50*/  WARPSYNC.COLLECTIVE R15, `(.L_x_394) ;  /* 0x000000000f087348 */ /* 0x000fea0003c00000 */
[----:B------:R0:W1:Y:S02]  /*fb60*/  SHFL.IDX P6, R14, R13, R12, R11 ;  /* 0x0000000c0d0e7389 */ /* 0x00006400000c000b */
[----:B01----:R-:W-:Y:S01]  /*fb70*/  ENDCOLLECTIVE ;  /* 0x000000000000791b */ /* 0x003fe20003800000 */
.L_x_394:
[----:B------:R-:W-:-:S05]  /*fb80*/  IADD3.X R3, RZ, R8, RZ, P2, !PT ;  /* 0x00000008ff037210 */ /* 0x000fca00017fe4ff */
        /* <DEDUP_REMOVED lines=12> */
.L_x_395:
[----:B------:R-:W-:Y:S02]  /*fc50*/  IMAD.MOV.U32 R13, RZ, RZ, R24 ;  /* 0x000000ffff0d7224 */ /* 0x000fe400078e0018 */
[----:B------:R-:W-:Y:S01]  /*fc60*/  IMAD.MOV.U32 R12, RZ, RZ, 0x3 ;  /* 0x00000003ff0c7424 */ /* 0x000fe200078e00ff */
[----:B------:R-:W-:-:S07]  /*fc70*/  MOV R9, R14 ;  /* 0x0000000e00097202 */ /* 0x000fce0000000f00 */
[----:B------:R-:W-:Y:S05]  /*fc80*/  WARPSYNC.COLLECTIVE R15, `(.L_x_396) ;  /* 0x000000000f087348 */ /* 0x000fea0003c00000 */
[----:B------:R0:W1:Y:S02]  /*fc90*/  SHFL.IDX P6, R14, R13, R12, R11 ;  /* 0x0000000c0d0e7389 */ /* 0x00006400000c000b */
[----:B01----:R-:W-:Y:S01]  /*fca0*/  ENDCOLLECTIVE ;  /* 0x000000000000791b */ /* 0x003fe20003800000 */
.L_x_396:
[----:B------:R-:W-:-:S05]  /*fcb0*/  IADD3 R2, P2, R9, R6, RZ ;  /* 0x0000000609027210 */ /* 0x000fca0007f5e0ff */
[----:B------:R-:W-:-:S05]  /*fcc0*/  IMAD.X R3, RZ, RZ, R7, P2 ;  /* 0x000000ffff037224 */ /* 0x000fca00010e0607 */
[----:B------:R-:W-:Y:S01]  /*fcd0*/  @!PT LDS RZ, [RZ] ;  /* 0x00000000fffff984 */ /* 0x000fe20000000800 */
[----:B------:R-:W-:Y:S01]  /*fce0*/  @!PT LDS RZ, [RZ] ;  /* 0x00000000fffff984 */ /* 0x000fe20000000800 */
[----:B------:R-:W-:Y:S01]  /*fcf0*/  @!PT LDS RZ, [RZ] ;  /* 0x00000000fffff984 */ /* 0x000fe20000000800 */
[----:B------:R0:W-:Y:S01]  /*fd00*/  LDGSTS.E.BYPASS.LTC128B.128 [R4+0x1400], desc[UR56][R2.64], !P3 ;  /* 0x0140000002047fae */ /* 0x0001e2000d901d78 */
[C---:B------:R-:W-:Y:S02]  /*fd10*/  ISETP.LT.OR P3, PT, R5.reuse, 0x31, P1 ;  /* 0x000000310500780c */ /* 0x040fe40000f61670 */
[----:B------:R-:W-:Y:S01]  /*fd20*/  MOV R13, R23 ;  /* 0x00000017000d7202 */ /* 0x000fe20000000f00 */
[----:B------:R0:W-:Y:S01]  /*fd30*/  LDGSTS.E.BYPASS.LTC128B.128 [R4+0x4400], desc[UR56][R2.64+0x80], !P4 ;  /* 0x0440008002047fae */ /* 0x0001e2000e101d78 */
[----:B------:R-:W-:Y:S01]  /*fd40*/  ISETP.LT.OR P4, PT, R5, 0x31, !P0 ;  /* 0x000000310500780c */ /* 0x000fe20004781670 */
[----:B------:R-:W-:-:S12]  /*fd50*/  IMAD.MOV.U32 R8, RZ, RZ, R14 ;  /* 0x000000ffff087224 */ /* 0x000fd800078e000e */
[----:B0-----:R-:W-:Y:S05]  /*fd60*/  WARPSYNC.COLLECTIVE R15, `(.L_x_397) ;  /* 0x000000000f087348 */ /* 0x001fea0003c00000 */
[----:B------:R1:W2:Y:S02]  /*fd70*/  SHFL.IDX P6, R14, R13, R12, R11 ;  /* 0x0000000c0d0e7389 */ /* 0x0002a400000c000b */
[----:B012---:R-:W-:Y:S01]  /*fd80*/  ENDCOLLECTIVE ;  /* 0x000000000000791b */ /* 0x007fe20003800000 */
.L_x_397:
[----:B------:R-:W-:Y:S02]  /*fd90*/  IMAD.MOV.U32 R13, RZ, RZ, R24 ;  /* 0x000000ffff0d7224 */ /* 0x000fe400078e0018 */
[----:B------:R-:W-:Y:S01]  /*fda0*/  IMAD.MOV.U32 R12, RZ, RZ, 0x4 ;  /* 0x00000004ff0c7424 */ /* 0x000fe200078e00ff */
[----:B------:R-:W-:-:S13]  /*fdb0*/  IADD3 R2, P2, R14, R6, RZ ;  /* 0x000000060e027210 */ /* 0x000fda0007f5e0ff */
[----:B------:R-:W-:Y:S05]  /*fdc0*/  WARPSYNC.COLLECTIVE R15, `(.L_x_398) ;  /* 0x000000000f087348 */ /* 0x000fea0003c00000 */
[----:B------:R0:W1:Y:S02]  /*fdd0*/  SHFL.IDX P6, R14, R13, R12, R11 ;  /* 0x0000000c0d0e7389 */ /* 0x00006400000c000b */
[----:B01----:R-:W-:Y:S01]  /*fde0*/  ENDCOLLECTIVE ;  /* 0x000000000000791b */ /* 0x003fe20003800000 */
.L_x_398:
[----:B------:R-:W-:-:S05]  /*fdf0*/  IMAD.X R3, RZ, RZ, R8, P2 ;  /* 0x000000ffff037224 */ /* 0x000fca00010e0608 */
[----:B------:R-:W-:Y:S01]  /*fe00*/  @!PT LDS RZ, [RZ] ;  /* 0x00000000fffff984 */ /* 0x000fe20000000800 */
[----:B------:R-:W-:Y:S01]  /*fe10*/  @!PT LDS RZ, [RZ] ;  /* 0x00000000fffff984 */ /* 0x000fe20000000800 */
[----:B------:R-:W-:Y:S01]  /*fe20*/  @!PT LDS RZ, [RZ] ;  /* 0x00000000fffff984 */ /* 0x000fe20000000800 */
[----:B------:R0:W-:Y:S01]  /*fe30*/  LDGSTS.E.BYPASS.LTC128B.128 [R4+0x1c00], desc[UR56][R2.64], !P3 ;  /* 0x01c0000002047fae */ /* 0x0001e2000d901d78 */
[----:B------:R-:W-:-:S03]  /*fe40*/  ISETP.LT.OR P3, PT, R5, 0x41, P1 ;  /* 0x000000410500780c */ /* 0x000fc60000f61670 */
[----:B------:R0:W-:Y:S01]  /*fe50*/  LDGSTS.E.BYPASS.LTC128B.128 [R4+0x4c00], desc[UR56][R2.64+0x80], !P4 ;  /* 0x04c0008002047fae */ /* 0x0001e2000e101d78 */
[----:B------:R-:W-:Y:S02]  /*fe60*/  ISETP.LT.OR P4, PT, R5, 0x41, !P0 ;  /* 0x000000410500780c */ /* 0x000fe40004781670 */
[----:B------:R-:W-:Y:S01]  /*fe70*/  MOV R13, R23 ;  /* 0x00000017000d7202 */ /* 0x000fe20000000f00 */
[----:B------:R-:W-:-:S10]  /*fe80*/  IMAD.MOV.U32 R7, RZ, RZ, R14 ;  /* 0x000000ffff077224 */ /* 0x000fd400078e000e */
[----:B0-----:R-:W-:Y:S05]  /*fe90*/  WARPSYNC.COLLECTIVE R15, `(.L_x_399) ;  /* 0x000000000f087348 */ /* 0x001fea0003c00000 */
[----:B------:R1:W2:Y:S02]  /*fea0*/  SHFL.IDX P6, R14, R13, R12, R11 ;  /* 0x0000000c0d0e7389 */ /* 0x0002a400000c000b */
[----:B012---:R-:W-:Y:S01]  /*feb0*/  ENDCOLLECTIVE ;  /* 0x000000000000791b */ /* 0x007fe20003800000 */
.L_x_399:
[----:B------:R-:W-:Y:S02]  /*fec0*/  IMAD.MOV.U32 R13, RZ, RZ, R24 ;  /* 0x000000ffff0d7224 */ /* 0x000fe400078e0018 */
[----:B------:R-:W-:Y:S02]  /*fed0*/  IMAD.MOV.U32 R12, RZ, RZ, 0x5 ;  /* 0x00000005ff0c7424 */ /* 0x000fe400078e00ff */
[----:B------:R-:W-:-:S07]  /*fee0*/  IMAD.MOV.U32 R9, RZ, RZ, R14 ;  /* 0x000000ffff097224 */ /* 0x000fce00078e000e */
[----:B------:R-:W-:Y:S05]  /*fef0*/  WARPSYNC.COLLECTIVE R15, `(.L_x_400) ;  /* 0x000000000f087348 */ /* 0x000fea0003c00000 */
[----:B------:R0:W1:Y:S02]  /*ff00*/  SHFL.IDX P6, R14, R13, R12, R11 ;  /* 0x0000000c0d0e7389 */ /* 0x00006400000c000b */
[----:B01----:R-:W-:Y:S01]  /*ff10*/  ENDCOLLECTIVE ;  /* 0x000000000000791b */ /* 0x003fe20003800000 */
.L_x_400:
[----:B------:R-:W-:-:S05]  /*ff20*/  IADD3 R2, P2, R9, R6, RZ ;  /* 0x0000000609027210 */ /* 0x000fca0007f5e0ff */
[----:B------:R-:W-:-:S05]  /*ff30*/  IMAD.X R3, RZ, RZ, R7, P2 ;  /* 0x000000ffff037224 */ /* 0x000fca00010e0607 */
[----:B------:R-:W-:Y:S01]  /*ff40*/  @!PT LDS RZ, [RZ] ;  /* 0x00000000fffff984 */ /* 0x000fe20000000800 */
[----:B------:R-:W-:Y:S01]  /*ff50*/  @!PT LDS RZ, [RZ] ;  /* 0x00000000fffff984 */ /* 0x000fe20000000800 */
[----:B------:R-:W-:Y:S01]  /*ff60*/  @!PT LDS RZ, [RZ] ;  /* 0x00000000fffff984 */ /* 0x000fe20000000800 */
[----:B------:R0:W-:Y:S01]  /*ff70*/  LDGSTS.E.BYPASS.LTC128B.128 [R4+0x2400], desc[UR56][R2.64], !P3 ;  /* 0x0240000002047fae */ /* 0x0001e2000d901d78 */
[----:B------:R-:W-:-:S03]  /*ff80*/  IMAD.MOV.U32 R13, RZ, RZ, R23 ;  /* 0x000000ffff0d7224 */ /* 0x000fc600078e0017 */
[----:B------:R0:W-:Y:S01]  /*ff90*/  LDGSTS.E.BYPASS.LTC128B.128 [R4+0x5400], desc[UR56][R2.64+0x80], !P4 ;  /* 0x0540008002047fae */ /* 0x0001e2000e101d78 */
[----:B------:R-:W-:-:S07]  /*ffa0*/  MOV R24, R14 ;  /* 0x0000000e00187202 */ /* 0x000fce0000000f00 */
[----:B0-----:R-:W-:Y:S05]  /*ffb0*/  WARPSYNC.COLLECTIVE R15, `(.L_x_401) ;  /* 0x000000000f087348 */ /* 0x001fea0003c00000 */
[----:B------:R1:W2:Y:S02]  /*ffc0*/  SHFL.IDX P6, R14, R13, R12, R11 ;  /* 0x0000000c0d0e7389 */ /* 0x0002a400000c000b */
[----:B012---:R-:W-:Y:S01]  /*ffd0*/  ENDCOLLECTIVE ;  /* 0x000000000000791b */ /* 0x007fe20003800000 */
.L_x_401:
[----:B------:R-:W-:Y:S05]  /*ffe0*/  BRA `(.L_x_402) ;  /* 0xffffffc000847947 */ /* 0x000fea000383ffff */
.L_x_296:
        /* <DEDUP_REMOVED lines=8> */
.L_x_404:
[----:B------:R-:W-:Y:S05]  /*10070*/  BSYNC B0 ;  /* 0x0000000000007941 */ /* 0x000fea0003800000 */
.L_x_403:
[----:B------:R-:W-:Y:S01]  /*10080*/  IMAD.MOV.U32 R13, RZ, RZ, R16 ;  /* 0x000000ffff0d7224 */ /* 0x000fe200078e0010 */
[----:B------:R-:W-:Y:S01]  /*10090*/  MOV R15, 0xffffffff ;  /* 0xffffffff000f7802 */ /* 0x000fe20000000f00 */
[----:B------:R-:W-:Y:S02]  /*100a0*/  IMAD.MOV.U32 R12, RZ, RZ, 0x1 ;  /* 0x00000001ff0c7424 */ /* 0x000fe400078e00ff */
[----:B------:R-:W-:Y:S02]  /*100b0*/  IMAD.MOV.U32 R11, RZ, RZ, 0x1f ;  /* 0x0000001fff0b7424 */ /* 0x000fe400078e00ff */
[----:B------:R-:W-:Y:S02]  /*100c0*/  IMAD.IADD R7, R19, 0x1, R8 ;  /* 0x0000000113077824 */ /* 0x000fe400078e0208 */
[----:B------:R-:W-:-:S07]  /*100d0*/  IMAD.MOV.U32 R5, RZ, RZ, R14 ;  /* 0x000000ffff057224 */ /* 0x000fce00078e000e */
[----:B------:R-:W-:Y:S05]  /*100e0*/  WARPSYNC.COLLECTIVE R15, `(.L_x_405) ;  /* 0x000000000f087348 */ /* 0x000fea0003c00000 */
[----:B------:R0:W1:Y:S02]  /*100f0*/  SHFL.IDX P6, R14, R13, R12, R11 ;  /* 0x0000000c0d0e7389 */ /* 0x00006400000c000b */
[----:B01----:R-:W-:Y:S01]  /*10100*/  ENDCOLLECTIVE ;  /* 0x000000000000791b */ /* 0x003fe20003800000 */
.L_x_405:
[----:B------:R-:W-:Y:S02]  /*10110*/  ULDC UR4, c[0x0][0xc3c] ;  /* 0x00030f0000047ab9 */ /* 0x000fe40000000800 */
[----:B------:R-:W-:-:S13]  /*10120*/  ISETP.GE.OR P1, PT, R7, UR4, !P0 ;  /* 0x0000000407007c0c */ /* 0x000fda000c726670 */
[----:B------:R-:W0:Y:S01]  /*10130*/  @!P1 LDC.64 R2, c[0x0][0xc80] ;  /* 0x00032000ff029b82 */ /* 0x000e220000000a00 */
[----:B------:R-:W-:Y:S02]  /*10140*/  IMAD.MOV.U32 R4, RZ, RZ, RZ ;  /* 0x000000ffff047224 */ /* 0x000fe400078e00ff */
[----:B------:R-:W-:Y:S02]  /*10150*/  IMAD.MOV.U32 R11, RZ, RZ, RZ ;  /* 0x000000ffff0b7224 */ /* 0x000fe400078e00ff */
[----:B------:R-:W-:Y:S02]  /*10160*/  IMAD.MOV.U32 R0, RZ, RZ, R14 ;  /* 0x000000ffff007224 */ /* 0x000fe400078e000e */
[----:B0-----:R-:W-:-:S06]  /*10170*/  @!P1 IMAD.WIDE R2, R7, 0x4, R2 ;  /* 0x0000000407029825 */ /* 0x001fcc00078e0202 */
[----:B------:R-:W2:Y:S01]  /*10180*/  @!P1 LDG.E R2, desc[UR56][R2.64] ;  /* 0x0000003802029981 */ /* 0x000ea2000c1e1900 */
[C---:B------:R-:W-:Y:S02]  /*10190*/  ISETP.GE.U32.AND P2, PT, R8.reuse, 0x2, PT ;  /* 0x000000020800780c */ /* 0x040fe40003f46070 */
[C---:B------:R-:W-:Y:S02]  /*101a0*/  ISETP.GE.U32.AND P3, PT, R8.reuse, 0x4, PT ;  /* 0x000000040800780c */ /* 0x040fe40003f66070 */
[C---:B------:R-:W-:Y:S02]  /*101b0*/  ISETP.GE.U32.AND P4, PT, R8.reuse, 0x8, PT ;  /* 0x000000080800780c */ /* 0x040fe40003f86070 */
[C---:B------:R-:W-:Y:S01]  /*101c0*/  ISETP.GE.U32.AND P5, PT, R8.reuse, 0x10, PT ;  /* 0x000000100800780c */ /* 0x040fe20003fa6070 */
[----:B--2---:R-:W-:Y:S01]  /*101d0*/  @!P1 IMAD.MOV.U32 R4, RZ, RZ, R2 ;  /* 0x000000ffff049224 */ /* 0x004fe200078e0002 */
[----:B------:R-:W-:-:S04]  /*101e0*/  ISETP.NE.AND P1, PT, R8, RZ, PT ;  /* 0x000000ff0800720c */ /* 0x000fc80003f25270 */
[----:B------:R-:W-:-:S09]  /*101f0*/  MOV R13, R4 ;  /* 0x00000004000d7202 */ /* 0x000fd20000000f00 */
[----:B------:R-:W-:Y:S05]  /*10200*/  WARPSYNC.COLLECTIVE R15, `(.L_x_406) ;  /* 0x000000000f087348 */ /* 0x000fea0003c00000 */
[----:B------:R0:W1:Y:S02]  /*10210*/  SHFL.UP P6, R14, R13, R12, R11 ;  /* 0x0400000c0d0e7389 */ /* 0x00006400000c000b */
[----:B01----:R-:W-:Y:S01]  /*10220*/  ENDCOLLECTIVE ;  /* 0x000000000000791b */ /* 0x003fe20003800000 */
.L_x_406:
[----:B------:R-:W-:Y:S01]  /*10230*/  IMAD.MOV.U32 R12, RZ, RZ, 0x2 ;  /* 0x00000002ff0c7424 */ /* 0x000fe200078e00ff */
[----:B------:R-:W-:-:S05]  /*10240*/  SEL R7, R14, RZ, P1 ;  /* 0x000000ff0e077207 */ /* 0x000fca0000800000 */
[----:B------:R-:W-:-:S04]  /*10250*/  IMAD.IADD R6, R4, 0x1, R7 ;  /* 0x0000000104067824 */ /* 0x000fc800078e0207 */
[----:B------:R-:W-:-:S07]  /*10260*/  IMAD.MOV.U32 R13, RZ, RZ, R6 ;  /* 0x000000ffff0d7224 */ /* 0x000fce00078e0006 */
[----:B------:R-:W-:Y:S05]  /*10270*/  WARPSYNC.COLLECTIVE R15, `(.L_x_407) ;  /* 0x000000000f087348 */ /* 0x000fea0003c00000 */
[----:B------:R0:W1:Y:S02]  /*10280*/  SHFL.UP P6, R14, R13, R12, R11 ;  /* 0x0400000c0d0e7389 */ /* 0x00006400000c000b */
[----:B01----:R-:W-:Y:S01]  /*10290*/  ENDCOLLECTIVE ;  /* 0x000000000000791b */ /* 0x003fe20003800000 */
.L_x_407:
[----:B------:R-:W-:Y:S01]  /*102a0*/  IMAD.MOV.U32 R12, RZ, RZ, 0x4 ;  /* 0x00000004ff0c7424 */ /* 0x000fe200078e00ff */
[----:B------:R-:W-:-:S04]  /*102b0*/  SEL R7, R14, RZ, P2 ;  /* 0x000000ff0e077207 */ /* 0x000fc80001000000 */
[----:B------:R-:W-:-:S05]  /*102c0*/  IADD3 R7, R6, R7, RZ ;  /* 0x0000000706077210 */ /* 0x000fca0007ffe0ff */
[----:B------:R-:W-:-:S07]  /*102d0*/  IMAD.MOV.U32 R13, RZ, RZ, R7 ;  /* 0x000000ffff0d7224 */ /* 0x000fce00078e0007 */
[----:B------:R-:W-:Y:S05]  /*102e0*/  WARPSYNC.COLLECTIVE R15, `(.L_x_408) ;  /* 0x000000000f087348 */ /* 0x000fea0003c00000 */
[----:B------:R0:W1:Y:S02]  /*102f0*/  SHFL.UP P6, R14, R13, R12, R11 ;  /* 0x0400000c0d0e7389 */ /* 0x00006400000c000b */
[----:B01----:R-:W-:Y:S01]  /*10300*/  ENDCOLLECTIVE ;  /* 0x000000000000791b */ /* 0x003fe20003800000 */
.L_x_408:
[----:B------:R-:W-:Y:S02]  /*10310*/  MOV R12, 0x8 ;  /* 0x00000008000c7802 */ /* 0x000fe40000000f00 */
[----:B------:R-:W-:-:S05]  /*10320*/  SEL R2, R14, RZ, P3 ;  /* 0x000000ff0e027207 */ /* 0x000fca0001800000 */
[----:B------:R-:W-:-:S04]  /*10330*/  IMAD.IADD R2, R7, 0x1, R2 ;  /* 0x0000000107027824 */ /* 0x000fc800078e0202 */
[----:B------:R-:W-:-:S07]  /*10340*/  IMAD.MOV.U32 R13, RZ, RZ, R2 ;  /* 0x000000ffff0d7224 */ /* 0x000fce00078e0002 */
[----:B------:R-:W-:Y:S05]  /*10350*/  WARPSYNC.COLLECTIVE R15, `(.L_x_409) ;  /* 0x000000000f087348 */ /* 0x000fea0003c00000 */
[----:B------:R0:W1:Y:S02]  /*10360*/  SHFL.UP P6, R14, R13, R12, R11 ;  /* 0x0400000c0d0e7389 */ /* 0x00006400000c000b */
[----:B01----:R-:W-:Y:S01]  /*10370*/  ENDCOLLECTIVE ;  /* 0x000000000000791b */ /* 0x003fe20003800000 */
.L_x_409:
[----:B------:R-:W-:Y:S01]  /*10380*/  IMAD.MOV.U32 R12, RZ, RZ, 0x10 ;  /* 0x00000010ff0c7424 */ /* 0x000fe200078e00ff */
[----:B------:R-:W-:-:S05]  /*10390*/  SEL R3, R14, RZ, P4 ;  /* 0x000000ff0e037207 */ /* 0x000fca0002000000 */
[----:B------:R-:W-:-:S04]  /*103a0*/  IMAD.IADD R3, R2, 0x1, R3 ;  /* 0x0000000102037824 */ /* 0x000fc800078e0203 */
[----:B------:R-:W-:-:S07]  /*103b0*/  IMAD.MOV.U32 R13, RZ, RZ, R3 ;  /* 0x000000ffff0d7224 */ /* 0x000fce00078e0003 */
[----:B------:R-:W-:Y:S05]  /*103c0*/  WARPSYNC.COLLECTIVE R15, `(.L_x_410) ;  /* 0x000000000f087348 */ /* 0x000fea0003c00000 */
[----:B------:R0:W1:Y:S02]  /*103d0*/  SHFL.UP P6, R14, R13, R12, R11 ;  /* 0x0400000c0d0e7389 */ /* 0x00006400000c000b */
[----:B01----:R-:W-:Y:S01]  /*103e0*/  ENDCOLLECTIVE ;  /* 0x000000000000791b */ /* 0x003fe20003800000 */
.L_x_410:
[----:B------:R-:W-:Y:S02]  /*103f0*/  IMAD.MOV.U32 R12, RZ, RZ, 0x1f ;  /* 0x0000001fff0c7424 */ /* 0x000fe400078e00ff */
[----:B------:R-:W-:Y:S01]  /*10400*/  IMAD.MOV.U32 R11, RZ, RZ, 0x1f ;  /* 0x0000001fff0b7424 */ /* 0x000fe200078e00ff */
[----:B------:R-:W-:-:S05]  /*10410*/  SEL R6, R14, RZ, P5 ;  /* 0x000000ff0e067207 */ /* 0x000fca0002800000 */
[----:B------:R-:W-:-:S05]  /*10420*/  IMAD.IADD R6, R3, 0x1, R6 ;  /* 0x0000000103067824 */ /* 0x000fca00078e0206 */
[----:B------:R-:W-:-:S07]  /*10430*/  MOV R13, R6 ;  /* 0x00000006000d7202 */ /* 0x000fce0000000f00 */
[----:B------:R-:W-:Y:S05]  /*10440*/  WARPSYNC.COLLECTIVE R15, `(.L_x_411) ;  /* 0x000000000f087348 */ /* 0x000fea0003c00000 */
[----:B------:R0:W1:Y:S02]  /*10450*/  SHFL.IDX P6, R14, R13, R12, R11 ;  /* 0x0000000c0d0e7389 */ /* 0x00006400000c000b */
[----:B01----:R-:W-:Y:S01]  /*10460*/  ENDCOLLECTIVE ;  /* 0x000000000000791b */ /* 0x003fe20003800000 */
.L_x_411:
[----:B------:R-:W-:Y:S05]  /*10470*/  BRA `(.L_x_412) ;  /* 0xffffffc000907947 */ /* 0x000fea000383ffff */
.L_x_301:
[----:B------:R-:W-:Y:S01]  /*10480*/  BSSY B0, `(.L_x_413) ;  /* 0x0000008000007945 */ /* 0x000fe20003800000 */
[----:B-----5:R-:W-:Y:S01]  /*10490*/  IMAD.MOV.U32 R13, RZ, RZ, R4 ;  /* 0x000000ffff0d7224 */ /* 0x020fe200078e0004 */
[----:B------:R-:W-:Y:S01]  /*104a0*/  MOV R11, RZ ;  /* 0x000000ff000b7202 */ /* 0x000fe20000000f00 */
[----:B------:R-:W-:Y:S02]  /*104b0*/  IMAD.MOV.U32 R12, RZ, RZ, 0x1 ;  /* 0x00000001ff0c7424 */ /* 0x000fe400078e00ff */
[----:B------:R-:W-:-:S07]  /*104c0*/  IMAD.MOV.U32 R15, RZ, RZ, -0x1 ;  /* 0xffffffffff0f7424 */ /* 0x000fce00078e00ff */
[----:B012---:R-:W-:Y:S05]  /*104d0*/  WARPSYNC.COLLECTIVE R15, `(.L_x_414) ;  /* 0x000000000f087348 */ /* 0x007fea0003c00000 */
[----:B------:R3:W4:Y:S02]  /*104e0*/  SHFL.UP P6, R14, R13, R12, R11 ;  /* 0x0400000c0d0e7389 */ /* 0x00072400000c000b */
[----:B01234-:R-:W-:Y:S01]  /*104f0*/  ENDCOLLECTIVE ;  /* 0x000000000000791b */ /* 0x01ffe20003800000 */
.L_x_414:
[----:B------:R-:W-:Y:S05]  /*10500*/  BSYNC B0 ;  /* 0x0000000000007941 */ /* 0x000fea0003800000 */
.L_x_413:
[----:B------:R-:W-:Y:S01]  /*10510*/  SEL R13, R14, RZ, P1 ;  /* 0x000000ff0e0d7207 */ /* 0x000fe20000800000 */
[----:B------:R-:W-:Y:S01]  /*10520*/  IMAD.MOV.U32 R12, RZ, RZ, 0x2 ;  /* 0x00000002ff0c7424 */ /* 0x000fe200078e00ff */
[----:B------:R-:W-:Y:S01]  /*10530*/  MOV R15, 0xffffffff ;  /* 0xffffffff000f7802 */ /* 0x000fe20000000f00 */
[----:B------:R-:W-:Y:S02]  /*10540*/  IMAD.MOV.U32 R11, RZ, RZ, RZ ;  /* 0x000000ffff0b7224 */ /* 0x000fe400078e00ff */
[----:B------:R-:W-:-:S07]  /*10550*/  IMAD.IADD R13, R4, 0x1, R13 ;  /* 0x00000001040d7824 */ /* 0x000fce00078e020d */
[----:B------:R-:W-:Y:S05]  /*10560*/  WARPSYNC.COLLECTIVE R15, `(.L_x_415) ;  /* 0x000000000f087348 */ /* 0x000fea0003c00000 */
[----:B------:R0:W1:Y:S02]  /*10570*/  SHFL.UP P6, R14, R13, R12, R11 ;  /* 0x0400000c0d0e7389 */ /* 0x00006400000c000b */
[----:B01----:R-:W-:Y:S01]  /*10580*/  ENDCOLLECTIVE ;  /* 0x000000000000791b */ /* 0x003fe20003800000 */
.L_x_415:
[----:B------:R-:W-:Y:S01]  /*10590*/  IMAD.MOV.U32 R12, RZ, RZ, 0x4 ;  /* 0x00000004ff0c7424 */ /* 0x000fe200078e00ff */
[----:B------:R-:W-:-:S05]  /*105a0*/  SEL R0, R14, RZ, P2 ;  /* 0x000000ff0e007207 */ /* 0x000fca0001000000 */
[----:B------:R-:W-:-:S04]  /*105b0*/  IMAD.IADD R0, R13, 0x1, R0 ;  /* 0x000000010d007824 */ /* 0x000fc800078e0200 */
[----:B------:R-:W-:-:S07]  /*105c0*/  IMAD.MOV.U32 R13, RZ, RZ, R0 ;  /* 0x000000ffff0d7224 */ /* 0x000fce00078e0000 */
[----:B------:R-:W-:Y:S05]  /*105d0*/  WARPSYNC.COLLECTIVE R15, `(.L_x_416) ;  /* 0x000000000f087348 */ /* 0x000fea0003c00000 */
[----:B------:R0:W1:Y:S02]  /*105e0*/  SHFL.UP P6, R14, R13, R12, R11 ;  /* 0x0400000c0d0e7389 */ /* 0x00006400000c000b */
[----:B01----:R-:W-:Y:S01]  /*105f0*/  ENDCOLLECTIVE ;  /* 0x000000000000791b */ /* 0x003fe20003800000 */
.L_x_416:
[----:B------:R-:W-:Y:S01]  /*10600*/  IMAD.MOV.U32 R12, RZ, RZ, 0x8 ;  /* 0x00000008ff0c7424 */ /* 0x000fe200078e00ff */
[----:B------:R-:W-:-:S05]  /*10610*/  SEL R3, R14, RZ, P3 ;  /* 0x000000ff0e037207 */ /* 0x000fca0001800000 */
[----:B------:R-:W-:-:S05]  /*10620*/  IMAD.IADD R2, R0, 0x1, R3 ;  /* 0x0000000100027824 */ /* 0x000fca00078e0203 */
[----:B------:R-:W-:-:S07]  /*10630*/  MOV R13, R2 ;  /* 0x00000002000d7202 */ /* 0x000fce0000000f00 */
[----:B------:R-:W-:Y:S05]  /*10640*/  WARPSYNC.COLLECTIVE R15, `(.L_x_417) ;  /* 0x000000000f087348 */ /* 0x000fea0003c00000 */
[----:B------:R0:W1:Y:S02]  /*10650*/  SHFL.UP P6, R14, R13, R12, R11 ;  /* 0x0400000c0d0e7389 */ /* 0x00006400000c000b */
[----:B01----:R-:W-:Y:S01]  /*10660*/  ENDCOLLECTIVE ;  /* 0x000000000000791b */ /* 0x003fe20003800000 */
.L_x_417:
[----:B------:R-:W-:Y:S01]  /*10670*/  IMAD.MOV.U32 R12, RZ, RZ, 0x10 ;  /* 0x00000010ff0c7424 */ /* 0x000fe200078e00ff */
[----:B------:R-:W-:-:S05]  /*10680*/  SEL R3, R14, RZ, P4 ;  /* 0x000000ff0e037207 */ /* 0x000fca0002000000 */
[----:B------:R-:W-:-:S04]  /*10690*/  IMAD.IADD R3, R2, 0x1, R3 ;  /* 0x0000000102037824 */ /* 0x000fc800078e0203 */
[----:B------:R-:W-:-:S07]  /*106a0*/  IMAD.MOV.U32 R13, RZ, RZ, R3 ;  /* 0x000000ffff0d7224 */ /* 0x000fce00078e0003 */
[----:B------:R-:W-:Y:S05]  /*106b0*/  WARPSYNC.COLLECTIVE R15, `(.L_x_418) ;  /* 0x000000000f087348 */ /* 0x000fea0003c00000 */
[----:B------:R0:W1:Y:S02]  /*106c0*/  SHFL.UP P6, R14, R13, R12, R11 ;  /* 0x0400000c0d0e7389 */ /* 0x00006400000c000b */
[----:B01----:R-:W-:Y:S01]  /*106d0*/  ENDCOLLECTIVE ;  /* 0x000000000000791b */ /* 0x003fe20003800000 */
.L_x_418:
[----:B------:R-:W-:Y:S02]  /*106e0*/  IMAD.MOV.U32 R12, RZ, RZ, 0x1f ;  /* 0x0000001fff0c7424 */ /* 0x000fe400078e00ff */
[----:B------:R-:W-:Y:S01]  /*106f0*/  IMAD.MOV.U32 R11, RZ, RZ, 0x1f ;  /* 0x0000001fff0b7424 */ /* 0x000fe200078e00ff */
[----:B------:R-:W-:-:S04]  /*10700*/  SEL R6, R14, RZ, P5 ;  /* 0x000000ff0e067207 */ /* 0x000fc80002800000 */
[----:B------:R-:W-:-:S05]  /*10710*/  IADD3 R6, R3, R6, RZ ;  /* 0x0000000603067210 */ /* 0x000fca0007ffe0ff */
[----:B------:R-:W-:-:S07]  /*10720*/  IMAD.MOV.U32 R13, RZ, RZ, R6 ;  /* 0x000000ffff0d7224 */ /* 0x000fce00078e0006 */
[----:B------:R-:W-:Y:S05]  /*10730*/  WARPSYNC.COLLECTIVE R15, `(.L_x_419) ;  /* 0x000000000f087348 */ /* 0x000fea0003c00000 */
[----:B------:R0:W1:Y:S02]  /*10740*/  SHFL.IDX P6, R14, R13, R12, R11 ;  /* 0x0000000c0d0e7389 */ /* 0x00006400000c000b */
[----:B01----:R-:W-:Y:S01]  /*10750*/  ENDCOLLECTIVE ;  /* 0x000000000000791b */ /* 0x003fe20003800000 */
.L_x_419:
[----:B------:R-:W-:Y:S05]  /*10760*/  BRA `(.L_x_420) ;  /* 0xffffffc000707947 */ /* 0x000fea000383ffff */
.L_x_303:
[----:B------:R-:W-:Y:S01]  /*10770*/  BSSY B0, `(.L_x_421) ;  /* 0x0000006000007945 */ /* 0x000fe20003800000 */
[----:B------:R-:W-:Y:S01]  /*10780*/  PLOP3.LUT P6, PT, P6, PT, PT, 0x8, 0x0 ;  /* 0x000000000000781c */ /* 0x000fe200037ce170 */
[----:B------:R-:W-:-:S12]  /*10790*/  IMAD.MOV.U32 R15, RZ, RZ, -0x1 ;  /* 0xffffffffff0f7424 */ /* 0x000fd800078e00ff */
[----:B01----:R-:W-:Y:S05]  /*107a0*/  WARPSYNC.COLLECTIVE R15, `(.L_x_422) ;  /* 0x000000000f087348 */ /* 0x003fea0003c00000 */
[----:B------:R-:W-:Y:S01]  /*107b0*/  VOTE.ANY R14, PT, P6 ;  /* 0x00000000000e7806 */ /* 0x000fe200030e0100 */
[----:B01----:R-:W-:Y:S06]  /*107c0*/  ENDCOLLECTIVE ;  /* 0x000000000000791b */ /* 0x003fec0003800000 */
.L_x_422:
[----:B------:R-:W-:Y:S05]  /*107d0*/  BSYNC B0 ;  /* 0x0000000000007941 */ /* 0x000fea0003800000 */
.L_x_421:
[----:B------:R-:W-:Y:S01]  /*107e0*/  MOV R2, R14 ;  /* 0x0000000e00027202 */ /* 0x000fe20000000f00 */
[----:B------:R-:W-:Y:S02]  /*107f0*/  IMAD.MOV.U32 R13, RZ, RZ, R4 ;  /* 0x000000ffff0d7224 */ /* 0x000fe400078e0004 */
[----:B------:R-:W-:Y:S01]  /*10800*/  IMAD.MOV.U32 R11, RZ, RZ, 0x1f ;  /* 0x0000001fff0b7424 */ /* 0x000fe200078e00ff */
[----:B------:R-:W0:Y:S01]  /*10810*/  POPC R0, R2 ;  /* 0x0000000200007309 */ /* 0x000e220000000000 */
[----:B------:R-:W-:Y:S02]  /*10820*/  IMAD.MOV.U32 R15, RZ, RZ, -0x1 ;  /* 0xffffffffff0f7424 */ /* 0x000fe400078e00ff */
[----:B0-----:R-:W-:-:S07]  /*10830*/  IMAD.MOV.U32 R12, RZ, RZ, R0 ;  /* 0x000000ffff0c7224 */ /* 0x001fce00078e0000 */
[----:B------:R-:W-:Y:S05]  /*10840*/  WARPSYNC.COLLECTIVE R15, `(.L_x_423) ;  /* 0x000000000f087348 */ /* 0x000fea0003c00000 */
[----:B------:R0:W1:Y:S02]  /*10850*/  SHFL.IDX P6, R14, R13, R12, R11 ;  /* 0x0000000c0d0e7389 */ /* 0x00006400000c000b */
[----:B01----:R-:W-:Y:S01]  /*10860*/  ENDCOLLECTIVE ;  /* 0x000000000000791b */ /* 0x003fe20003800000 */
.L_x_423:
[----:B------:R-:W-:Y:S01]  /*10870*/  MOV R4, R14 ;  /* 0x0000000e00047202 */ /* 0x000fe20000000f00 */
[----:B------:R-:W-:Y:S06]  /*10880*/  BRA `(.L_x_424) ;  /* 0xffffffc000607947 */ /* 0x000fec000383ffff */
.L_x_305:
[----:B------:R-:W-:Y:S01]  /*10890*/  BSSY B0, `(.L_x_425) ;  /* 0x0000007000007945 */ /* 0x000fe20003800000 */
[----:B------:R-:W-:Y:S02]  /*108a0*/  IMAD.MOV.U32 R13, RZ, RZ, R6 ;  /* 0x000000ffff0d7224 */ /* 0x000fe400078e0006 */
[----:B------:R-:W-:Y:S02]  /*108b0*/  IMAD.MOV.U32 R11, RZ, RZ, 0x1f ;  /* 0x0000001fff0b7424 */ /* 0x000fe400078e00ff */
[----:B------:R-:W-:-:S07]  /*108c0*/  IMAD.MOV.U32 R15, RZ, RZ, -0x1 ;  /* 0xffffffffff0f7424 */ /* 0x000fce00078e00ff */
[----:B0123--:R-:W-:Y:S05]  /*108d0*/  WARPSYNC.COLLECTIVE R15, `(.L_x_426) ;  /* 0x000000000f087348 */ /* 0x00ffea0003c00000 */
[----:B------:R4:W0:Y:S02]  /*108e0*/  SHFL.IDX P6, R14, R13, R12, R11 ;  /* 0x0000000c0d0e7389 */ /* 0x00082400000c000b */
[----:B01234-:R-:W-:Y:S01]  /*108f0*/  ENDCOLLECTIVE ;  /* 0x000000000000791b */ /* 0x01ffe20003800000 */
.L_x_426:
[----:B------:R-:W-:Y:S05]  /*10900*/  BSYNC B0 ;  /* 0x0000000000007941 */ /* 0x000fea0003800000 */
.L_x_425:
[----:B------:R-:W-:Y:S05]  /*10910*/  BRA `(.L_x_304) ;  /* 0xffffffc000587947 */ /* 0x000fea000383ffff */
.L_x_309:
[----:B0-----:R0:W2:Y:S02]  /*10920*/  SYNCS.PHASECHK.TRANS64.TRYWAIT P0, [R4+URZ+0x2a820], R0 ;  /* 0x02a82000040075a7 */ /* 0x0010a4000800017f */
[----:B--2---:R-:W-:Y:S05]  /*10930*/  @!P0 NANOSLEEP.SYNCS 0x989680 ;  /* 0x009896800000895d */ /* 0x004fea0003900000 */
[----:B------:R-:W2:Y:S02]  /*10940*/  @!P0 SYNCS.PHASECHK.TRANS64 P0, [R4+URZ+0x2a820], R0 ;  /* 0x02a82000040085a7 */ /* 0x000ea4000800007f */
[----:B--2---:R-:W-:Y:S05]  /*10950*/  @!P0 BRA `(.L_x_309) ;  /* 0xfffffffc00f08947 */ /* 0x004fea000383ffff */
[----:B------:R-:W-:Y:S05]  /*10960*/  BRA `(.L_x_427) ;  /* 0xffffffc400447947 */ /* 0x000fea000383ffff */
.L_x_310:
[----:B------:R-:W2:Y:S01]  /*10970*/  S2R R2, SR_TID.X ;  /* 0x0000000000027919 */ /* 0x000ea20000002100 */
[----:B------:R-:W-:Y:S01]  /*10980*/  BSSY B0, `(.L_x_428) ;  /* 0x000000a000007945 */ /* 0x000fe20003800000 */
[----:B------:R-:W-:Y:S01]  /*10990*/  MOV R12, RZ ;  /* 0x000000ff000c7202 */ /* 0x000fe20000000f00 */
[----:B------:R-:W-:Y:S02]  /*109a0*/  IMAD.MOV.U32 R11, RZ, RZ, 0x1f ;  /* 0x0000001fff0b7424 */ /* 0x000fe400078e00ff */
[----:B------:R-:W-:Y:S01]  /*109b0*/  IMAD.MOV.U32 R15, RZ, RZ, -0x1 ;  /* 0xffffffffff0f7424 */ /* 0x000fe200078e00ff */
[----:B--2---:R-:W-:-:S04]  /*109c0*/  SHF.R.U32.HI R2, RZ, 0x5, R2 ;  /* 0x00000005ff027819 */ /* 0x004fc80000011602 */
[----:B------:R-:W-:-:S05]  /*109d0*/  LOP3.LUT R2, R2, 0x3, RZ, 0xc0, !PT ;  /* 0x0000000302027812 */ /* 0x000fca00078ec0ff */
[----:B------:R-:W-:-:S07]  /*109e0*/  IMAD.MOV.U32 R13, RZ, RZ, R2 ;  /* 0x000000ffff0d7224 */ /* 0x000fce00078e0002 */
[----:B01-3--:R-:W-:Y:S05]  /*109f0*/  WARPSYNC.COLLECTIVE R15, `(.L_x_429) ;  /* 0x000000000f087348 */ /* 0x00bfea0003c00000 */
[----:B------:R2:W4:Y:S02]  /*10a00*/  SHFL.IDX P6, R14, R13, R12, R11 ;  /* 0x0000000c0d0e7389 */ /* 0x00052400000c000b */
[----:B01234-:R-:W-:Y:S01]  /*10a10*/  ENDCOLLECTIVE ;  /* 0x000000000000791b */ /* 0x01ffe20003800000 */
.L_x_429:
[----:B------:R-:W-:Y:S05]  /*10a20*/  BSYNC B0 ;  /* 0x0000000000007941 */ /* 0x000fea0003800000 */
.L_x_428:
[----:B------:R-:W-:Y:S05]  /*10a30*/  BRA `(.L_x_430) ;  /* 0xffffffc4002c7947 */ /* 0x000fea000383ffff */
.L_x_313:
[----:B------:R-:W-:Y:S01]  /*10a40*/  BSSY B1, `(.L_x_431) ;  /* 0x0000006000017945 */ /* 0x000fe20003800000 */
[----:B------:R-:W-:-:S07]  /*10a50*/  IMAD.MOV.U32 R15, RZ, RZ, -0x1 ;  /* 0xffffffffff0f7424 */ /* 0x000fce00078e00ff */
[----:B01-3--:R-:W-:Y:S05]  /*10a60*/  WARPSYNC.COLLECTIVE R15, `(.L_x_432) ;  /* 0x000000000f0c7348 */ /* 0x00bfea0003c00000 */
[----:B------:R-:W-:Y:S02]  /*10a70*/  ELECT P6, UR62, PT ;  /* 0x00000000003e782f */ /* 0x000fe400038c0000 */
[----:B------:R-:W-:Y:S01]  /*10a80*/  MOV R14, UR62 ;  /* 0x0000003e000e7c02 */ /* 0x000fe20008000f00 */
[----:B01-3--:R-:W-:Y:S10]  /*10a90*/  ENDCOLLECTIVE ;  /* 0x000000000000791b */ /* 0x00bff40003800000 */
.L_x_432:
[----:B------:R-:W-:Y:S05]  /*10aa0*/  BSYNC B1 ;  /* 0x0000000000017941 */ /* 0x000fea0003800000 */
.L_x_431:
[----:B------:R-:W-:Y:S05]  /*10ab0*/  BRA `(.L_x_433) ;  /* 0xffffffc400247947 */ /* 0x000fea000383ffff */
.L_x_315:
[----:B0-----:R0:W2:Y:S02]  /*10ac0*/  SYNCS.PHASECHK.TRANS64.TRYWAIT P1, [R5+URZ+0x2a840], R0 ;  /* 0x02a84000050075a7 */ /* 0x0010a4000802017f */
[----:B--2---:R-:W-:Y:S05]  /*10ad0*/  @!P1 NANOSLEEP.SYNCS 0x989680 ;  /* 0x009896800000995d */ /* 0x004fea0003900000 */
[----:B------:R-:W2:Y:S02]  /*10ae0*/  @!P1 SYNCS.PHASECHK.TRANS64 P1, [R5+URZ+0x2a840], R0 ;  /* 0x02a84000050095a7 */ /* 0x000ea4000802007f */
[----:B--2---:R-:W-:Y:S05]  /*10af0*/  @!P1 BRA `(.L_x_315) ;  /* 0xfffffffc00f09947 */ /* 0x004fea000383ffff */
[----:B------:R-:W-:Y:S05]  /*10b00*/  BRA `(.L_x_434) ;  /* 0xffffffc400447947 */ /* 0x000fea000383ffff */
.L_x_317:
[----:B--2---:R2:W4:Y:S02]  /*10b10*/  SYNCS.PHASECHK.TRANS64.TRYWAIT P1, [R27+URZ+0x2a840], R2 ;  /* 0x02a840021b0075a7 */ /* 0x004524000802017f */
[----:B----4-:R-:W-:Y:S05]  /*10b20*/  @!P1 NANOSLEEP.SYNCS 0x989680 ;  /* 0x009896800000995d */ /* 0x010fea0003900000 */
[----:B------:R-:W4:Y:S02]  /*10b30*/  @!P1 SYNCS.PHASECHK.TRANS64 P1, [R27+URZ+0x2a840], R2 ;  /* 0x02a840021b0095a7 */ /* 0x000f24000802007f */
[----:B----4-:R-:W-:Y:S05]  /*10b40*/  @!P1 BRA `(.L_x_317) ;  /* 0xfffffffc00f09947 */ /* 0x010fea000383ffff */
[----:B------:R-:W-:Y:S05]  /*10b50*/  BRA `(.L_x_435) ;  /* 0xffffffc400507947 */ /* 0x000fea000383ffff */
.L_x_319:
[----:B----4-:R4:W0:Y:S02]  /*10b60*/  SYNCS.PHASECHK.TRANS64.TRYWAIT P1, [R5+URZ+0x2a860], R0 ;  /* 0x02a86000050075a7 */ /* 0x010824000802017f */
[----:B0-----:R-:W-:Y:S05]  /*10b70*/  @!P1 NANOSLEEP.SYNCS 0x989680 ;  /* 0x009896800000995d */ /* 0x001fea0003900000 */
[----:B------:R-:W0:Y:S02]  /*10b80*/  @!P1 SYNCS.PHASECHK.TRANS64 P1, [R5+URZ+0x2a860], R0 ;  /* 0x02a86000050095a7 */ /* 0x000e24000802007f */
[----:B0-----:R-:W-:Y:S05]  /*10b90*/  @!P1 BRA `(.L_x_319) ;  /* 0xfffffffc00f09947 */ /* 0x001fea000383ffff */
[----:B------:R-:W-:Y:S05]  /*10ba0*/  BRA `(.L_x_436) ;  /* 0xffffffc4004c7947 */ /* 0x000fea000383ffff */
.L_x_437:
        /* <DEDUP_REMOVED lines=13> */
.L_x_15522:


//--------------------- .text._ZN7cutlass13device_kernelIN5flash11enable_sm90INS1_16FlashAttnFwdSm90INS1_25CollectiveMainloopFwdSm90ILi2EN4cute5tupleIJNS5_1CILi1EEES8_S8_EEENS6_IJNS7_ILi128EEENS7_ILi96EEENS7_ILi192EEEEEELi128ENS_6half_tEfNS_4arch4Sm90ELb0ELb0ELb0ELb1ELb1ELb1ELb0ELb1ELb1ELb1ELb0ELb0EEENS1_21CollectiveEpilogueFwdINS6_IJSA_SA_SB_EEES9_SE_SG_Li256ELb1ELb1ELb0ELb0EEENS1_36VarlenDynamicPersistentTileSchedulerILi128ELi96ELi256ELi128ELb0ELb1ELb1ELb0ELb1ELb1EEEEEEEEEvNT_6ParamsE --------------------------
	.section	.text._ZN7cutlass13device_kernelIN5flash11enable_sm90INS1_16FlashAttnFwdSm90INS1_25CollectiveMainloopFwdSm90ILi2EN4cute5tupleIJNS5_1CILi1EEES8_S8_EEENS6_IJNS7_ILi128EEENS7_ILi96EEENS7_ILi192EEEEEELi128ENS_6half_tEfNS_4arch4Sm90ELb0ELb0ELb0ELb1ELb1ELb1ELb0ELb1ELb1ELb1ELb0ELb0EEENS1_21CollectiveEpilogueFwdINS6_IJSA_SA_SB_EEES9_SE_SG_Li256ELb1ELb1ELb0ELb0EEENS1_36VarlenDynamicPersistentTileSchedulerILi128ELi96ELi256ELi128ELb0ELb1ELb1ELb0ELb1ELb1EEEEEEEEEvNT_6ParamsE,"ax",@progbits
	.align	128
.text._ZN7cutlass13device_kernelIN5flash11enable_sm90INS1_16FlashAttnFwdSm90INS1_25CollectiveMainloopFwdSm90ILi2EN4cute5tupleIJNS5_1CILi1EEES8_S8_EEENS6_IJNS7_ILi128EEENS7_ILi96EEENS7_ILi192EEEEEELi128ENS_6half_tEfNS_4arch4Sm90ELb0ELb0ELb0ELb1ELb1ELb1ELb0ELb1ELb1ELb1ELb0ELb0EEENS1_21CollectiveEpilogueFwdINS6_IJSA_SA_SB_EEES9_SE_SG_Li256ELb1ELb1ELb0ELb0EEENS1_36VarlenDynamicPersistentTileSchedulerILi128ELi96ELi256ELi128ELb0ELb1ELb1ELb0ELb1ELb1EEEEEEEEEvNT_6ParamsE:
        .type           _ZN7cutlass13device_kernelIN5flash11enable_sm90INS1_16FlashAttnFwdSm90INS1_25CollectiveMainloopFwdSm90ILi2EN4cute5tupleIJNS5_1CILi1EEES8_S8_EEENS6_IJNS7_ILi128EEENS7_ILi96EEENS7_ILi192EEEEEELi128ENS_6half_tEfNS_4arch4Sm90ELb0ELb0ELb0ELb1ELb1ELb1ELb0ELb1ELb1ELb1ELb0ELb0EEENS1_21CollectiveEpilogueFwdINS6_IJSA_SA_SB_EEES9_SE_SG_Li256ELb1ELb1ELb0ELb0EEENS1_36VarlenDynamicPersistentTileSchedulerILi128ELi96ELi256ELi128ELb0ELb1ELb1ELb0ELb1ELb1EEEEEEEEEvNT_6ParamsE,@function
        .size           _ZN7cutlass13device_kernelIN5flash11enable_sm90INS1_16FlashAttnFwdSm90INS1_25CollectiveMainloopFwdSm90ILi2EN4cute5tupleIJNS5_1CILi1EEES8_S8_EEENS6_IJNS7_ILi128EEENS7_ILi96EEENS7_ILi192EEEEEELi128ENS_6half_tEfNS_4arch4Sm90ELb0ELb0ELb0ELb1ELb1ELb1ELb0ELb1ELb1ELb1ELb0ELb0EEENS1_21CollectiveEpilogueFwdINS6_IJSA_SA_SB_EEES9_SE_SG_Li256ELb1ELb1ELb0ELb0EEENS1_36VarlenDynamicPersistentTileSchedulerILi128ELi96ELi256ELi128ELb0ELb1ELb1ELb0ELb1ELb1EEEEEEEEEvNT_6ParamsE,(.L_x_15523 - _ZN7cutlass13device_kernelIN5flash11enable_sm90INS1_16FlashAttnFwdSm90INS1_25CollectiveMainloopFwdSm90ILi2EN4cute5tupleIJNS5_1CILi1EEES8_S8_EEENS6_IJNS7_ILi128EEENS7_ILi96EEENS7_ILi192EEEEEELi128ENS_6half_tEfNS_4arch4Sm90ELb0ELb0ELb0ELb1ELb1ELb1ELb0ELb1ELb1ELb1ELb0ELb0EEENS1_21CollectiveEpilogueFwdINS6_IJSA_SA_SB_EEES9_SE_SG_Li256ELb1ELb1ELb0ELb0EEENS1_36VarlenDynamicPersistentTileSchedulerILi128ELi96ELi256ELi128ELb0ELb1ELb1ELb0ELb1ELb1EEEEEEEEEvNT_6ParamsE)
        .other          _ZN7cutlass13device_kernelIN5flash11enable_sm90INS1_16FlashAttnFwdSm90INS1_25CollectiveMainloopFwdSm90ILi2EN4cute5tupleIJNS5_1CILi1EEES8_S8_EEENS6_IJNS7_ILi128EEENS7_ILi96EEENS7_ILi192EEEEEELi128ENS_6half_tEfNS_4arch4Sm90ELb0ELb0ELb0ELb1ELb1ELb1ELb0ELb1ELb1ELb1ELb0ELb0EEENS1_21CollectiveEpilogueFwdINS6_IJSA_SA_SB_EEES9_SE_SG_Li256ELb1ELb1ELb0ELb0EEENS1_36VarlenDynamicPersistentTileSchedulerILi128ELi96ELi256ELi128ELb0ELb1ELb1ELb0ELb1ELb1EEEEEEEEEvNT_6ParamsE,@"STO_CUDA_ENTRY STV_DEFAULT"
_ZN7cutlass13device_kernelIN5flash11enable_sm90INS1_16FlashAttnFwdSm90INS1_25CollectiveMainloopFwdSm90ILi2EN4cute5tupleIJNS5_1CILi1EEES8_S8_EEENS6_IJNS7_ILi128EEENS7_ILi96EEENS7_ILi192EEEEEELi128ENS_6half_tEfNS_4arch4Sm90ELb0ELb0ELb0ELb1ELb1ELb1ELb0ELb1ELb1ELb1ELb0ELb0EEENS1_21CollectiveEpilogueFwdINS6_IJSA_SA_SB_EEES9_SE_SG_Li256ELb1ELb1ELb0ELb0EEENS1_36VarlenDynamicPersistentTileSchedulerILi128ELi96ELi256ELi128ELb0ELb1ELb1ELb0ELb1ELb1EEEEEEEEEvNT_6ParamsE:
[----:B------:R-:W0:Y:S02]  /*0000*/  LDC R1, c[0x0][0x28] ;  /* 0x00000a00ff017b82 */ /* 0x000e240000000800 */
[----:B0-----:R-:W-:Y:S01]  /*0010*/  VIADD R1, R1, 0xffffffa8 ;  /* 0xffffffa801017836 */ /* 0x001fe20000000000 */
[----:B------:R-:W0:Y:S01]  /*0020*/  S2R R0, SR_TID.X ;  /* 0x0000000000007919 */ /* 0x000e220000002100 */
[----:B------:R-:W-:Y:S01]  /*0030*/  ELECT P0, URZ, PT ;  /* 0x00000000003f782f */ /* 0x000fe20003800000 */
[----:B------:R-:W-:Y:S01]  /*0040*/  BSSY B0, `(.L_x_438) ;  /* 0x000000e000007945 */ /* 0x000fe20003800000 */
[----:B0-----:R-:W-:-:S05]  /*0050*/  SHF.R.U32.HI R2, RZ, 0x5, R0 ;  /* 0x00000005ff027819 */ /* 0x001fca0000011600 */
[----:B------:R-:W0:Y:S02]  /*0060*/  SHFL.IDX PT, R3, R2, RZ, 0x1f ;  /* 0x00001fff02037589 */ /* 0x000e2400000e0000 */
[----:B0-----:R-:W-:Y:S02]  /*0070*/  ISETP.EQ.AND P0, PT, R3, RZ, P0 ;  /* 0x000000ff0300720c */ /* 0x001fe40000702270 */
[----:B------:R-:W-:-:S11]  /*0080*/  SHF.R.U32.HI R3, RZ, 0x7, R0 ;  /* 0x00000007ff037819 */ /* 0x000fd60000011600 */
[----:B------:R-:W-:Y:S05]  /*0090*/  @!P0 BRA `(.L_x_439) ;  /* 0x0000000000208947 */ /* 0x000fea0003800000 */
[----:B------:R-:W-:Y:S02]  /*00a0*/  ULDC.64 UR4, c[0x0][0x198] ;  /* 0x0000660000047ab9 */ /* 0x000fe40000000a00 */
[----:B------:R-:W-:Y:S02]  /*00b0*/  UIADD3 UR6, UP0, UR4, 0x570, URZ ;  /* 0x0000057004067890 */ /* 0x000fe4000ff1e03f */
[----:B------:R-:W-:Y:S02]  /*00c0*/  UIADD3 UR4, UP1, UR4, 0x670, URZ ;  /* 0x0000067004047890 */ /* 0x000fe4000ff3e03f */
[----:B------:R-:W-:Y:S02]  /*00d0*/  UIADD3.X UR7, URZ, UR5, URZ, UP0, !UPT ;  /* 0x000000053f077290 */ /* 0x000fe400087fe43f */
[----:B------:R-:W-:-:S07]  /*00e0*/  UIADD3.X UR5, URZ, UR5, URZ, UP1, !UPT ;  /* 0x000000053f057290 */ /* 0x000fce0008ffe43f */
[----:B------:R0:W-:Y:S02]  /*00f0*/  UTMACCTL.PF [UR6] ;  /* 0x00000000060079b9 */ /* 0x0001e40008040000 */
[----:B------:R0:W-:Y:S02]  /*0100*/  UTMACCTL.PF [UR4] ;  /* 0x00000000040079b9 */ /* 0x0001e40008040000 */
[----:B0-----:R-:W-:Y:S01]  /*0110*/  NOP ;  /* 0x0000000000007918 */ /* 0x001fe20000000000 */
.L_x_439:
[----:B------:R-:W-:Y:S05]  /*0120*/  BSYNC B0 ;  /* 0x0000000000007941 */ /* 0x000fea0003800000 */
.L_x_438:
[----:B------:R-:W-:Y:S01]  /*0130*/  VOTEU.ANY UP0, P0 ;  /* 0x00000000003f7886 */ /* 0x000fe20000000100 */
[----:B------:R-:W0:Y:S01]  /*0140*/  SHFL.IDX PT, R3, R3, RZ, 0x1f ;  /* 0x00001fff03037589 */ /* 0x000e2200000e0000 */
[----:B------:R-:W-:Y:S01]  /*0150*/  UMOV UR4, 0x80 ;  /* 0x0000008000047882 */ /* 0x000fe20000000000 */
[----:B------:R-:W-:Y:S01]  /*0160*/  UMOV UR7, 0x100 ;  /* 0x0000010000077882 */ /* 0x000fe20000000000 */
[----:B------:R-:W-:Y:S01]  /*0170*/  VOTEU.ANY UP1, P0 ;  /* 0x00000000003f7886 */ /* 0x000fe20000020100 */
[----:B------:R-:W1:Y:S01]  /*0180*/  @UP0 S2UR UR8, SR_CgaCtaId ;  /* 0x00000000000809c3 */ /* 0x000e620000008800 */
[----:B------:R-:W2:Y:S01]  /*0190*/  SHFL.IDX PT, R4, R2, RZ, 0x1f ;  /* 0x00001fff02047589 */ /* 0x000ea200000e0000 */
[----:B------:R-:W-:Y:S01]  /*01a0*/  @UP0 UMOV UR6, 0x400 ;  /* 0x0000040000060882 */ /* 0x000fe20000000000 */
[----:B------:R-:W-:-:S04]  /*01b0*/  @UP0 UIADD3 UR4, -UR4, 0x100000, URZ ;  /* 0x0010000004040890 */ /* 0x000fc8000fffe13f */
[----:B------:R-:W-:Y:S02]  /*01c0*/  @UP0 USHF.L.U32 UR5, UR4, 0xb, URZ ;  /* 0x0000000b04050899 */ /* 0x000fe4000800063f */
[----:B------:R-:W-:Y:S01]  /*01d0*/  @UP0 USHF.L.U32 UR4, UR4, 0x1, URZ ;  /* 0x0000000104040899 */ /* 0x000fe2000800063f */
[----:B------:R-:W-:Y:S01]  /*01e0*/  VOTEU.ANY UP2, P0 ;  /* 0x00000000003f7886 */ /* 0x000fe20000040100 */
[----:B0-----:R-:W-:Y:S01]  /*01f0*/  R2UR UR9, R3 ;  /* 0x00000000030972ca */ /* 0x001fe200000e0000 */
[----:B-1----:R-:W-:Y:S01]  /*0200*/  @UP0 ULEA UR8, UR8, UR6, 0x18 ;  /* 0x0000000608080291 */ /* 0x002fe2000f8ec03f */
[----:B--2---:R-:W-:Y:S01]  /*0210*/  ISETP.NE.AND P1, PT, R4, RZ, PT ;  /* 0x000000ff0400720c */ /* 0x004fe20003f25270 */
[----:B------:R-:W-:-:S04]  /*0220*/  @UP0 UIADD3 UR6, -UR7, 0x100000, URZ ;  /* 0x0010000007060890 */ /* 0x000fc8000fffe13f */
[----:B------:R-:W-:Y:S02]  /*0230*/  @UP0 USHF.L.U32 UR7, UR6, 0xb, URZ ;  /* 0x0000000b06070899 */ /* 0x000fe4000800063f */
[----:B------:R-:W-:-:S04]  /*0240*/  @UP0 USHF.L.U32 UR6, UR6, 0x1, URZ ;  /* 0x0000000106060899 */ /* 0x000fc8000800063f */
[----:B------:R-:W-:Y:S01]  /*0250*/  UISETP.NE.AND UP0, UPT, UR9, URZ, UPT ;  /* 0x0000003f0900728c */ /* 0x000fe2000bf05270 */
[----:B------:R-:W0:Y:S02]  /*0260*/  FENCE.VIEW.ASYNC.S ;  /* 0x00000000000073c6 */ /* 0x000e240000000000 */
[----:B0-----:R0:W1:Y:S05]  /*0270*/  @UP1 SYNCS.EXCH.64 URZ, [UR8+0x2a800], UR4 ;  /* 0x02a80004083f15b2 */ /* 0x00106a0008000100 */
[----:B------:R0:W2:Y:S01]  /*0280*/  @UP2 SYNCS.EXCH.64 URZ, [UR8+0x2a820], UR6 ;  /* 0x02a82006083f25b2 */ /* 0x0000a20008000100 */
        /* <DEDUP_REMOVED lines=14> */
[----:B0-----:R3:W4:Y:S08]  /*0370*/  SYNCS.EXCH.64 URZ, [UR8+0x2a830], UR4 ;  /* 0x02a83004083f75b2 */ /* 0x0017300008000100 */
[----:B------:R3:W0:Y:S01]  /*0380*/  SYNCS.EXCH.64 URZ, [UR8+0x2a840], UR6 ;  /* 0x02a84006083f75b2 */ /* 0x0006220008000100 */
[----:B------:R3:W0:Y:S01]  /*0390*/  SYNCS.EXCH.64 URZ, [UR8+0x2a838], UR4 ;  /* 0x02a83804083f75b2 */ /* 0x0006220008000100 */
[----:B------:R3:W0:Y:S02]  /*03a0*/  SYNCS.EXCH.64 URZ, [UR8+0x2a848], UR6 ;  /* 0x02a84806083f75b2 */ /* 0x0006240008000100 */
[----:B---3--:R-:W-:Y:S01]  /*03b0*/  NOP ;  /* 0x0000000000007918 */ /* 0x008fe20000000000 */
.L_x_440:
[----:B------:R-:W3:Y:S01]  /*03c0*/  SHFL.IDX PT, R3, R2, RZ, 0x1f ;  /* 0x00001fff02037589 */ /* 0x000ee200000e0000 */
[----:B------:R-:W-:Y:S01]  /*03d0*/  NOP ;  /* 0x0000000000007918 */ /* 0x000fe20000000000 */
[----:B---3--:R-:W-:-:S13]  /*03e0*/  ISETP.NE.AND P0, PT, R3, RZ, PT ;  /* 0x000000ff0300720c */ /* 0x008fda0003f05270 */
        /* <DEDUP_REMOVED lines=17> */
[----:B------:R3:W0:Y:S02]  /*0500*/  SYNCS.EXCH.64 URZ, [UR8+0x2a868], UR6 ;  /* 0x02a86806083f75b2 */ /* 0x0006240008000100 */
[----:B---3--:R-:W-:Y:S01]  /*0510*/  NOP ;  /* 0x0000000000007918 */ /* 0x008fe20000000000 */
.L_x_441:
[----:B------:R-:W3:Y:S01]  /*0520*/  SHFL.IDX PT, R3, R2, RZ, 0x1f ;  /* 0x00001fff02037589 */ /* 0x000ee200000e0000 */
[----:B------:R-:W-:Y:S01]  /*0530*/  NOP ;  /* 0x0000000000007918 */ /* 0x000fe20000000000 */
[----:B---3--:R-:W-:-:S13]  /*0540*/  ISETP.NE.AND P0, PT, R3, RZ, PT ;  /* 0x000000ff0300720c */ /* 0x008fda0003f05270 */
        /* <DEDUP_REMOVED lines=13> */
[----:B------:R3:W0:Y:S02]  /*0620*/  SYNCS.EXCH.64 URZ, [UR6+0x2a888], UR4 ;  /* 0x02a88804063f75b2 */ /* 0x0006240008000100 */
[----:B---3--:R-:W-:Y:S01]  /*0630*/  NOP ;  /* 0x0000000000007918 */ /* 0x008fe20000000000 */
.L_x_442:
        /* <DEDUP_REMOVED lines=22> */
.L_x_443:
        /* <DEDUP_REMOVED lines=22> */
.L_x_444:
[----:B0-----:R-:W-:Y:S01]  /*0900*/  UMOV UR4, 0x1 ;  /* 0x0000000100047882 */ /* 0x001fe20000000000 */
[----:B------:R-:W-:Y:S01]  /*0910*/  PLOP3.LUT P0, PT, PT, PT, UP0, 0x80, 0x0 ;  /* 0x000000000000781c */ /* 0x000fe20003f0f008 */
[----:B------:R-:W-:Y:S01]  /*0920*/  USEL UR4, UR4, 0x2, !UP0 ;  /* 0x0000000204047887 */ /* 0x000fe2000c000000 */
[----:B------:R-:W-:Y:S01]  /*0930*/  NOP ;  /* 0x0000000000007918 */ /* 0x000fe20000000000 */
[----:B------:R-:W-:Y:S01]  /*0940*/  ULDC.64 UR60, c[0x0][0x208] ;  /* 0x00008200003c7ab9 */ /* 0x000fe20000000a00 */
[----:B------:R-:W-:Y:S03]  /*0950*/  BSSY B9, `(.L_x_445) ;  /* 0x0001d8e000097945 */ /* 0x000fe60003800000 */
[----:B------:R-:W-:-:S05]  /*0960*/  IMAD.U32 R3, RZ, RZ, UR4 ;  /* 0x00000004ff037e24 */ /* 0x000fca000f8e00ff */
[----:B------:R0:W-:Y:S01]  /*0970*/  STL [R1+0x40], R3 ;  /* 0x0000400301007387 */ /* 0x0001e20000100800 */
[----:B-12-4-:R-:W-:Y:S06]  /*0980*/  BAR.SYNC.DEFER_BLOCKING 0x0 ;  /* 0x0000000000007b1d */ /* 0x016fec0000010000 */
[----:B------:R-:W-:Y:S05]  /*0990*/  @!P0 BRA `(.L_x_446) ;  /* 0x0000017000188947 */ /* 0x000fea0003800000 */
.L_x_447:
[----:B------:R-:W-:-:S08]  /*09a0*/  NOP ;  /* 0x0000000000007918 */ /* 0x000fd00000000000 */
[----:B------:R-:W1:Y:S02]  /*09b0*/  USETMAXREG.TRY_ALLOC.CTAPOOL UP0, 0xe8 ;  /* 0x000000e8000079c8 */ /* 0x000e640008000600 */
[----:B-1----:R-:W-:-:S13]  /*09c0*/  PLOP3.LUT P0, PT, PT, PT, UP0, 0x80, 0x0 ;  /* 0x000000000000781c */ /* 0x002fda0003f0f008 */
[----:B------:R-:W-:Y:S05]  /*09d0*/  @!P0 BRA `(.L_x_447) ;  /* 0xfffffffc00f08947 */ /* 0x000fea000383ffff */
[----:B------:R-:W1:Y:S08]  /*09e0*/  S2UR UR4, SR_CgaCtaId ;  /* 0x00000000000479c3 */ /* 0x000e700000008800 */
[----:B------:R-:W-:Y:S06]  /*09f0*/  BAR.ARV 0x8, 0x180 ;  /* 0x0206000000007b1d */ /* 0x000fec0000002000 */
[----:B------:R-:W-:-:S02]  /*0a00*/  MOV R2, 0x400 ;  /* 0x0000040000027802 */ /* 0x000fc40000000f00 */
[----:B------:R-:W-:Y:S01]  /*0a10*/  BAR.SYNC.DEFER_BLOCKING 0x5, 0x180 ;  /* 0x0146000000007b1d */ /* 0x000fe20000010000 */
[----:B-1----:R-:W-:-:S05]  /*0a20*/  MOV R181, UR4 ;  /* 0x0000000400b57c02 */ /* 0x002fca0008000f00 */
[----:B------:R-:W-:Y:S01]  /*0a30*/  ULDC UR4, c[0x0][0xc3c] ;  /* 0x00030f0000047ab9 */ /* 0x000fe20000000800 */
[----:B------:R-:W-:-:S05]  /*0a40*/  LEA R2, R181, R2, 0x18 ;  /* 0x00000002b5027211 */ /* 0x000fca00078ec0ff */
[----:B------:R-:W1:Y:S01]  /*0a50*/  LDS.128 R28, [R2+0x2a8d0] ;  /* 0x02a8d000021c7984 */ /* 0x000e620000000c00 */
[----:B------:R-:W-:Y:S06]  /*0a60*/  BAR.ARV 0x4, 0x180 ;  /* 0x0106000000007b1d */ /* 0x000fec0000002000 */
[----:B-1----:R-:W-:-:S13]  /*0a70*/  ISETP.GE.AND P0, PT, R31, UR4, PT ;  /* 0x000000041f007c0c */ /* 0x002fda000bf06270 */
[----:B------:R-:W-:Y:S05]  /*0a80*/  @P0 BRA `(.L_x_448) ;  /* 0x000001d400e80947 */ /* 0x000fea0003800000 */
[----:B0-----:R-:W2:Y:S01]  /*0a90*/  LDL R3, [R1+0x40] ;  /* 0x0000400001037983 */ /* 0x001ea20000100800 */
[----:B------:R-:W-:Y:S01]  /*0aa0*/  VIADD R16, R0, 0xffffff80 ;  /* 0xffffff8000107836 */ /* 0x000fe20000000000 */
[----:B------:R-:W-:Y:S01]  /*0ab0*/  R2UR UR4, R2 ;  /* 0x00000000020472ca */ /* 0x000fe200000e0000 */
[----:B------:R-:W-:Y:S01]  /*0ac0*/  IMAD.MOV.U32 R15, RZ, RZ, -0x2 ;  /* 0xfffffffeff0f7424 */ /* 0x000fe200078e00ff */
[----:B------:R-:W-:Y:S01]  /*0ad0*/  MOV R189, RZ ;  /* 0x000000ff00bd7202 */ /* 0x000fe20000000f00 */
[----:B------:R-:W-:Y:S01]  /*0ae0*/  IMAD.MOV.U32 R18, RZ, RZ, RZ ;  /* 0x000000ffff127224 */ /* 0x000fe200078e00ff */
[----:B------:R-:W-:Y:S01]  /*0af0*/  SHF.R.S32.HI R0, RZ, 0x1f, R16 ;  /* 0x0000001fff007819 */ /* 0x000fe20000011410 */
[----:B------:R-:W-:Y:S01]  /*0b00*/  IMAD.MOV.U32 R180, RZ, RZ, RZ ;  /* 0x000000ffffb47224 */ /* 0x000fe200078e00ff */
[----:B------:R-:W-:Y:S01]  /*0b10*/  MOV R166, RZ ;  /* 0x000000ff00a67202 */ /* 0x000fe20000000f00 */
[----:B------:R-:W-:Y:S01]  /*0b20*/  IMAD.MOV.U32 R173, RZ, RZ, RZ ;  /* 0x000000ffffad7224 */ /* 0x000fe200078e00ff */
[----:B------:R-:W-:-:S02]  /*0b30*/  LEA.HI R4, R0, R16, RZ, 0x4 ;  /* 0x0000001000047211 */ /* 0x000fc400078f20ff */
[----:B------:R-:W-:Y:S02]  /*0b40*/  LEA.HI R9, R0, R16, RZ, 0x2 ;  /* 0x0000001000097211 */ /* 0x000fe400078f10ff */
[----:B------:R-:W-:Y:S01]  /*0b50*/  SHF.R.S32.HI R5, RZ, 0x4, R4 ;  /* 0x00000004ff057819 */ /* 0x000fe20000011404 */
[----:B------:R-:W-:Y:S01]  /*0b60*/  UIADD3 UR4, UR4, 0xc400, URZ ;  /* 0x0000c40004047890 */ /* 0x000fe2000fffe03f */
[----:B------:R-:W-:Y:S02]  /*0b70*/  LOP3.LUT R191, R9, 0xfffffffc, RZ, 0xc0, !PT ;  /* 0xfffffffc09bf7812 */ /* 0x000fe400078ec0ff */
[C---:B------:R-:W-:Y:S02]  /*0b80*/  LEA.HI R6, R4.reuse, R5, RZ, 0x1 ;  /* 0x0000000504067211 */ /* 0x040fe400078f08ff */
[----:B------:R-:W-:Y:S01]  /*0b90*/  LOP3.LUT R4, R4, 0x3fffff0, RZ, 0xc0, !PT ;  /* 0x03fffff004047812 */ /* 0x000fe200078ec0ff */
[----:B------:R-:W-:Y:S01]  /*0ba0*/  IMAD.IADD R191, R16, 0x1, -R191 ;  /* 0x0000000110bf7824 */ /* 0x000fe200078e0abf */
[----:B------:R-:W-:-:S02]  /*0bb0*/  LOP3.LUT R6, R6, 0x1ffffffe, RZ, 0xc0, !PT ;  /* 0x1ffffffe06067812 */ /* 0x000fc400078ec0ff */
[----:B------:R-:W-:Y:S01]  /*0bc0*/  SHF.R.S32.HI R165, RZ, 0x2, R9 ;  /* 0x00000002ffa57819 */ /* 0x000fe20000011409 */
[----:B------:R-:W-:Y:S01]  /*0bd0*/  IMAD.IADD R4, R16, 0x1, -R4 ;  /* 0x0000000110047824 */ /* 0x000fe200078e0a04 */
[----:B------:R-:W-:Y:S02]  /*0be0*/  IADD3 R6, R5, -R6, RZ ;  /* 0x8000000605067210 */ /* 0x000fe40007ffe0ff */
[----:B------:R-:W-:Y:S01]  /*0bf0*/  LEA.HI R5, R0, R16, RZ, 0x5 ;  /* 0x0000001000057211 */ /* 0x000fe200078f28ff */
[----:B------:R-:W-:Y:S01]  /*0c00*/  VIADD R225, R165, 0x40 ;  /* 0x00000040a5e17836 */ /* 0x000fe20000000000 */
[----:B------:R-:W-:Y:S02]  /*0c10*/  SHF.L.U32 R160, R191, 0x2, RZ ;  /* 0x00000002bfa07819 */ /* 0x000fe400000006ff */
[----:B------:R-:W-:Y:S01]  /*0c20*/  SHF.R.S32.HI R5, RZ, 0x5, R5 ;  /* 0x00000005ff057819 */ /* 0x000fe20000011405 */
[----:B------:R-:W-:Y:S01]  /*0c30*/  IMAD.SHL.U32 R167, R225, 0x40, RZ ;  /* 0x00000040e1a77824 */ /* 0x000fe200078e00ff */
[C---:B------:R-:W-:Y:S01]  /*0c40*/  IADD3 R168, R160.reuse, 0x20, RZ ;  /* 0x00000020a0a87810 */ /* 0x040fe20007ffe0ff */
[C---:B------:R-:W-:Y:S01]  /*0c50*/  VIADD R170, R160.reuse, 0x40 ;  /* 0x00000040a0aa7836 */ /* 0x040fe20000000000 */
[C---:B------:R-:W-:Y:S01]  /*0c60*/  SHF.L.U32 R178, R5.reuse, 0x9, RZ ;  /* 0x0000000905b27819 */ /* 0x040fe200000006ff */
[----:B------:R-:W-:Y:S01]  /*0c70*/  IMAD R13, R5, 0x10, R4 ;  /* 0x00000010050d7824 */ /* 0x000fe200078e0204 */
[C---:B------:R-:W-:Y:S01]  /*0c80*/  IADD3 R11, R160.reuse, R168, RZ ;  /* 0x000000a8a00b7210 */ /* 0x040fe20007ffe0ff */
[C---:B------:R-:W-:Y:S01]  /*0c90*/  VIADD R169, R160.reuse, 0x10 ;  /* 0x00000010a0a97836 */ /* 0x040fe20000000000 */
[----:B------:R-:W-:Y:S01]  /*0ca0*/  LOP3.LUT R167, R167, 0x1c0, RZ, 0xc0, !PT ;  /* 0x000001c0a7a77812 */ /* 0x000fe200078ec0ff */
[----:B------:R-:W-:Y:S01]  /*0cb0*/  IMAD R14, R13, 0x8, R6 ;  /* 0x000000080d0e7824 */ /* 0x000fe200078e0206 */
[C---:B------:R-:W-:Y:S01]  /*0cc0*/  IADD3 R172, R160.reuse, 0x50, RZ ;  /* 0x00000050a0ac7810 */ /* 0x040fe20007ffe0ff */
[C---:B------:R-:W-:Y:S01]  /*0cd0*/  IMAD.IADD R6, R160.reuse, 0x1, R170 ;  /* 0x00000001a0067824 */ /* 0x040fe200078e02aa */
[----:B------:R-:W-:Y:S01]  /*0ce0*/  SHF.R.U32.HI R223, RZ, 0x3, R167 ;  /* 0x00000003ffdf7819 */ /* 0x000fe200000116a7 */
[----:B------:R-:W-:Y:S01]  /*0cf0*/  VIADD R171, R160, 0x30 ;  /* 0x00000030a0ab7836 */ /* 0x000fe20000000000 */
[----:B------:R-:W-:Y:S01]  /*0d00*/  SHF.R.S32.HI R198, RZ, 0x1f, R169 ;  /* 0x0000001fffc67819 */ /* 0x000fe200000114a9 */
[----:B------:R-:W-:Y:S01]  /*0d10*/  IMAD.SHL.U32 R201, R168, 0x2, RZ ;  /* 0x00000002a8c97824 */ /* 0x000fe200078e00ff */
[----:B------:R-:W-:Y:S01]  /*0d20*/  SHF.R.S32.HI R13, RZ, 0x1f, R6 ;  /* 0x0000001fff0d7819 */ /* 0x000fe20000011406 */
[----:B------:R-:W-:Y:S01]  /*0d30*/  IMAD.SHL.U32 R203, R171, 0x2, RZ ;  /* 0x00000002abcb7824 */ /* 0x000fe200078e00ff */
[----:B------:R-:W-:Y:S01]  /*0d40*/  SHF.R.S32.HI R202, RZ, 0x1f, R171 ;  /* 0x0000001fffca7819 */ /* 0x000fe200000114ab */
[----:B------:R-:W-:Y:S01]  /*0d50*/  IMAD.SHL.U32 R217, R172, 0x2, RZ ;  /* 0x00000002acd97824 */ /* 0x000fe200078e00ff */
[----:B------:R-:W-:-:S02]  /*0d60*/  LEA.HI R163, R13, R6, RZ, 0x3 ;  /* 0x000000060da37211 */ /* 0x000fc400078f18ff */
[----:B------:R-:W-:Y:S02]  /*0d70*/  LEA.HI R13, R13, R6, RZ, 0x6 ;  /* 0x000000060d0d7211 */ /* 0x000fe400078f30ff */
[----:B------:R-:W-:Y:S02]  /*0d80*/  SHF.R.S32.HI R6, RZ, 0x1f, R9 ;  /* 0x0000001fff067819 */ /* 0x000fe40000011409 */
[----:B------:R-:W-:Y:S01]  /*0d90*/  LOP3.LUT R12, R167, 0x38, R163, 0xf8, !PT ;  /* 0x00000038a70c7812 */ /* 0x000fe200078ef8a3 */
[----:B------:R-:W-:Y:S01]  /*0da0*/  IMAD.SHL.U32 R13, R13, 0x80, RZ ;  /* 0x000000800d0d7824 */ /* 0x000fe200078e00ff */
[----:B------:R-:W-:Y:S02]  /*0db0*/  LEA.HI R6, R6, R165, RZ, 0x3 ;  /* 0x000000a506067211 */ /* 0x000fe400078f18ff */
[----:B------:R-:W-:Y:S02]  /*0dc0*/  LOP3.LUT R12, R12, R223, RZ, 0x3c, !PT ;  /* 0x000000df0c0c7212 */ /* 0x000fe400078e3cff */
[----:B------:R-:W-:-:S02]  /*0dd0*/  LOP3.LUT R6, R6, 0xfffffff8, RZ, 0xc0, !PT ;  /* 0xfffffff806067812 */ /* 0x000fc400078ec0ff */
[----:B------:R-:W-:Y:S02]  /*0de0*/  LOP3.LUT R13, R13, 0xffffe000, RZ, 0xc0, !PT ;  /* 0xffffe0000d0d7812 */ /* 0x000fe400078ec0ff */
[----:B------:R-:W-:Y:S02]  /*0df0*/  IADD3 R195, R165, -R6, RZ ;  /* 0x80000006a5c37210 */ /* 0x000fe40007ffe0ff */
[----:B------:R-:W-:Y:S02]  /*0e00*/  SHF.R.S32.HI R5, RZ, 0x1f, R170 ;  /* 0x0000001fff057819 */ /* 0x000fe400000114aa */
[----:B------:R-:W-:Y:S02]  /*0e10*/  SHF.L.U32 R176, R195, 0x6, RZ ;  /* 0x00000006c3b07819 */ /* 0x000fe400000006ff */
[----:B------:R-:W-:Y:S02]  /*0e20*/  SHF.L.U32 R199, R169, 0x1, RZ ;  /* 0x00000001a9c77819 */ /* 0x000fe400000006ff */
[----:B------:R-:W-:-:S02]  /*0e30*/  LOP3.LUT R176, R176, 0x1c0, RZ, 0xc0, !PT ;  /* 0x000001c0b0b07812 */ /* 0x000fc400078ec0ff */
[----:B------:R-:W-:Y:S02]  /*0e40*/  SHF.L.U32 R215, R170, 0x1, RZ ;  /* 0x00000001aad77819 */ /* 0x000fe400000006ff */
[----:B------:R-:W-:Y:S02]  /*0e50*/  SHF.R.U32.HI R177, RZ, 0x3, R176 ;  /* 0x00000003ffb17819 */ /* 0x000fe400000116b0 */
[----:B------:R-:W-:Y:S02]  /*0e60*/  LOP3.LUT R6, R176, 0x38, R163, 0xf8, !PT ;  /* 0x00000038b0067812 */ /* 0x000fe400078ef8a3 */
[----:B------:R-:W-:Y:S02]  /*0e70*/  SHF.L.U64.HI R198, R169, 0x1, R198 ;  /* 0x00000001a9c67819 */ /* 0x000fe400000102c6 */
[----:B------:R-:W-:Y:S02]  /*0e80*/  LOP3.LUT R6, R6, R177, RZ, 0x3c, !PT ;  /* 0x000000b106067212 */ /* 0x000fe400078e3cff */
[----:B------:R-:W-:-:S02]  /*0e90*/  SHF.L.U64.HI R202, R171, 0x1, R202 ;  /* 0x00000001abca7819 */ /* 0x000fc400000102ca */
[----:B------:R-:W-:Y:S02]  /*0ea0*/  IADD3 R6, R6, R13, R178 ;  /* 0x0000000d06067210 */ /* 0x000fe40007ffe0b2 */
[----:B------:R-:W-:Y:S02]  /*0eb0*/  SHF.L.U64.HI R214, R170, 0x1, R5 ;  /* 0x00000001aad67819 */ /* 0x000fe40000010205 */
[----:B------:R-:W-:Y:S02]  /*0ec0*/  SHF.R.S32.HI R163, RZ, 0x3, R163 ;  /* 0x00000003ffa37819 */ /* 0x000fe400000114a3 */
[----:B------:R-:W-:Y:S02]  /*0ed0*/  LEA R220, R6, UR4, 0x1 ;  /* 0x0000000406dc7c11 */ /* 0x000fe4000f8e08ff */
[----:B--2---:R-:W-:Y:S02]  /*0ee0*/  R2UR UR5, R3 ;  /* 0x00000000030572ca */ /* 0x004fe400000e0000 */
[----:B------:R-:W-:-:S02]  /*0ef0*/  LEA.HI R3, R0, R16, RZ, 0x7 ;  /* 0x0000001000037211 */ /* 0x000fc400078f38ff */
[----:B------:R-:W-:Y:S02]  /*0f00*/  LEA.HI R0, R0, R16, RZ, 0x3 ;  /* 0x0000001000007211 */ /* 0x000fe400078f18ff */
[C---:B------:R-:W-:Y:S02]  /*0f10*/  LOP3.LUT R197, R3.reuse, 0xffffff80, RZ, 0xc0, !PT ;  /* 0xffffff8003c57812 */ /* 0x040fe400078ec0ff */
[----:B------:R-:W-:Y:S02]  /*0f20*/  SHF.R.S32.HI R226, RZ, 0x7, R3 ;  /* 0x00000007ffe27819 */ /* 0x000fe40000011403 */
[----:B------:R-:W-:Y:S01]  /*0f30*/  LOP3.LUT R184, R0, 0xfffffff8, RZ, 0xc0, !PT ;  /* 0xfffffff800b87812 */ /* 0x000fe200078ec0ff */
[C---:B------:R-:W-:Y:S01]  /*0f40*/  IMAD.IADD R197, R16.reuse, 0x1, -R197 ;  /* 0x0000000110c57824 */ /* 0x040fe200078e0ac5 */
[----:B------:R-:W-:Y:S01]  /*0f50*/  LEA.HI R3, R3, R226, RZ, 0x1 ;  /* 0x000000e203037211 */ /* 0x000fe200078f08ff */
[----:B------:R-:W-:Y:S01]  /*0f60*/  ULOP3.LUT UR5, UR5, 0x1, URZ, 0xfc, !UPT ;  /* 0x0000000105057892 */ /* 0x000fe2000f8efc3f */
[----:B------:R-:W-:Y:S01]  /*0f70*/  IADD3 R184, R16, -R184, RZ ;  /* 0x800000b810b87210 */ /* 0x000fe20007ffe0ff */
[----:B------:R-:W-:Y:S01]  /*0f80*/  IMAD.SHL.U32 R16, R191, 0x8, RZ ;  /* 0x00000008bf107824 */ /* 0x000fe200078e00ff */
[----:B------:R-:W-:-:S02]  /*0f90*/  SHF.R.S32.HI R8, RZ, 0x1f, R197 ;  /* 0x0000001fff087819 */ /* 0x000fc400000114c5 */
[----:B------:R-:W-:Y:S01]  /*0fa0*/  LOP3.LUT R3, R3, 0x3fffffe, RZ, 0xc0, !PT ;  /* 0x03fffffe03037812 */ /* 0x000fe200078ec0ff */
[----:B------:R-:W-:Y:S01]  /*0fb0*/  VIADD R19, R16, 0x60 ;  /* 0x0000006010137836 */ /* 0x000fe20000000000 */
[-C--:B------:R-:W-:Y:S01]  /*0fc0*/  LEA.HI R7, R8, R197.reuse, RZ, 0x2 ;  /* 0x000000c508077211 */ /* 0x080fe200078f10ff */
[----:B------:R-:W-:Y:S01]  /*0fd0*/  VIADD R22, R16, 0x80 ;  /* 0x0000008010167836 */ /* 0x000fe20000000000 */
[----:B------:R-:W-:Y:S01]  /*0fe0*/  LEA.HI R8, R8, R197, RZ, 0x5 ;  /* 0x000000c508087211 */ /* 0x000fe200078f28ff */
[----:B------:R-:W-:Y:S01]  /*0ff0*/  IMAD.IADD R3, R226, 0x1, -R3 ;  /* 0x00000001e2037824 */ /* 0x000fe200078e0a03 */
[----:B------:R-:W-:Y:S02]  /*1000*/  LOP3.LUT R10, R7, 0x7ffffffc, RZ, 0xc0, !PT ;  /* 0x7ffffffc070a7812 */ /* 0x000fe400078ec0ff */
[--C-:B------:R-:W-:Y:S02]  /*1010*/  SHF.R.S32.HI R4, RZ, 0x2, R7.reuse ;  /* 0x00000002ff047819 */ /* 0x100fe40000011407 */
[----:B------:R-:W-:Y:S01]  /*1020*/  SHF.R.S32.HI R7, RZ, 0x1f, R7 ;  /* 0x0000001fff077819 */ /* 0x000fe20000011407 */
[----:B------:R-:W-:Y:S01]  /*1030*/  IMAD.IADD R10, R197, 0x1, -R10 ;  /* 0x00000001c50a7824 */ /* 0x000fe200078e0a0a */
[----:B------:R-:W-:-:S02]  /*1040*/  SHF.R.S32.HI R8, RZ, 0x5, R8 ;  /* 0x00000005ff087819 */ /* 0x000fc40000011408 */
[----:B------:R-:W-:Y:S01]  /*1050*/  LEA.HI R7, R7, R4, RZ, 0x3 ;  /* 0x0000000407077211 */ /* 0x000fe200078f18ff */
[----:B------:R-:W-:Y:S01]  /*1060*/  IMAD R228, R10, R15, 0x60 ;  /* 0x000000600ae47424 */ /* 0x000fe200078e020f */
[----:B------:R-:W-:Y:S02]  /*1070*/  SHF.R.S32.HI R10, RZ, 0x1f, R11 ;  /* 0x0000001fff0a7819 */ /* 0x000fe4000001140b */
[----:B------:R-:W-:Y:S02]  /*1080*/  LOP3.LUT R7, R7, 0xfffffff8, RZ, 0xc0, !PT ;  /* 0xfffffff807077812 */ /* 0x000fe400078ec0ff */
[----:B------:R-:W-:Y:S02]  /*1090*/  LEA.HI R162, R10, R11, RZ, 0x3 ;  /* 0x0000000b0aa27211 */ /* 0x000fe400078f18ff */
[----:B------:R-:W-:Y:S02]  /*10a0*/  IADD3 R7, R4, -R7, RZ ;  /* 0x8000000704077210 */ /* 0x000fe40007ffe0ff */
[----:B------:R-:W-:-:S02]  /*10b0*/  SHF.R.S32.HI R4, RZ, 0x1f, R225 ;  /* 0x0000001fff047819 */ /* 0x000fc400000114e1 */
[----:B------:R-:W-:Y:S01]  /*10c0*/  LEA.HI R10, R10, R11, RZ, 0x6 ;  /* 0x0000000b0a0a7211 */ /* 0x000fe200078f30ff */
[----:B------:R-:W-:Y:S01]  /*10d0*/  IMAD R8, R8, 0x10, R7 ;  /* 0x0000001008087824 */ /* 0x000fe200078e0207 */
[----:B------:R-:W-:Y:S02]  /*10e0*/  LEA.HI R4, R4, R225, RZ, 0x3 ;  /* 0x000000e104047211 */ /* 0x000fe400078f18ff */
[----:B------:R-:W-:Y:S01]  /*10f0*/  SHF.L.U32 R182, R184, 0x3, RZ ;  /* 0x00000003b8b67819 */ /* 0x000fe200000006ff */
[----:B------:R-:W-:Y:S01]  /*1100*/  IMAD.SHL.U32 R10, R10, 0x80, RZ ;  /* 0x000000800a0a7824 */ /* 0x000fe200078e00ff */
[----:B------:R-:W-:Y:S01]  /*1110*/  SHF.R.S32.HI R192, RZ, 0x3, R0 ;  /* 0x00000003ffc07819 */ /* 0x000fe20000011400 */
[----:B------:R-:W-:Y:S01]  /*1120*/  IMAD.SHL.U32 R4, R4, 0x40, RZ ;  /* 0x0000004004047824 */ /* 0x000fe200078e00ff */
[----:B------:R-:W-:Y:S01]  /*1130*/  IADD3 R23, R16, 0xa0, RZ ;  /* 0x000000a010177810 */ /* 0x000fe20007ffe0ff */
[----:B------:R-:W-:Y:S01]  /*1140*/  IMAD R227, R3, 0x40, R8 ;  /* 0x0000004003e37824 */ /* 0x000fe200078e0208 */
[----:B------:R-:W-:Y:S01]  /*1150*/  LOP3.LUT R10, R10, 0xffffe000, RZ, 0xc0, !PT ;  /* 0xffffe0000a0a7812 */ /* 0x000fe200078ec0ff */
[----:B------:R-:W-:Y:S01]  /*1160*/  VIADD R183, R182, 0x40 ;  /* 0x00000040b6b77836 */ /* 0x000fe20000000000 */
[----:B------:R-:W-:Y:S01]  /*1170*/  LOP3.LUT R179, R4, 0xfffffe00, RZ, 0xc0, !PT ;  /* 0xfffffe0004b37812 */ /* 0x000fe200078ec0ff */
[----:B------:R-:W-:Y:S01]  /*1180*/  IMAD.U32 R0, RZ, RZ, UR4 ;  /* 0x00000004ff007e24 */ /* 0x000fe2000f8e00ff */
[----:B------:R-:W-:-:S02]  /*1190*/  LOP3.LUT R4, R176, 0x38, R162, 0xf8, !PT ;  /* 0x00000038b0047812 */ /* 0x000fc400078ef8a2 */
[----:B------:R-:W-:Y:S01]  /*11a0*/  SHF.R.S32.HI R9, RZ, 0x1f, R183 ;  /* 0x0000001fff097819 */ /* 0x000fe200000114b7 */
[----:B------:R-:W-:Y:S01]  /*11b0*/  IMAD.SHL.U32 R9, R14, 0x8, RZ ;  /* 0x000000080e097824 */ /* 0x000fe200078e00ff */
[----:B------:R-:W-:Y:S02]  /*11c0*/  LOP3.LUT R3, R4, R177, RZ, 0x3c, !PT ;  /* 0x000000b104037212 */ /* 0x000fe400078e3cff */
[----:B------:R-:W-:Y:S02]  /*11d0*/  LOP3.LUT R8, R167, 0x38, R162, 0xf8, !PT ;  /* 0x00000038a7087812 */ /* 0x000fe400078ef8a2 */
[----:B------:R-:W-:Y:S01]  /*11e0*/  IADD3 R222, R3, R10, R178 ;  /* 0x0000000a03de7210 */ /* 0x000fe20007ffe0b2 */
[----:B------:R-:W-:Y:S01]  /*11f0*/  IMAD.U32 R3, RZ, RZ, UR5 ;  /* 0x00000005ff037e24 */ /* 0x000fe2000f8e00ff */
[----:B------:R-:W-:Y:S02]  /*1200*/  LOP3.LUT R8, R8, R223, RZ, 0x3c, !PT ;  /* 0x000000df08087212 */ /* 0x000fe400078e3cff */
[----:B------:R-:W-:-:S02]  /*1210*/  LOP3.LUT R4, R167, 0x38, R16, 0xf8, !PT ;  /* 0x00000038a7047812 */ /* 0x000fc400078ef810 */
[----:B------:R0:W-:Y:S01]  /*1220*/  STL [R1+0x30], R3 ;  /* 0x0000300301007387 */ /* 0x0001e20000100800 */
[--C-:B------:R-:W-:Y:S02]  /*1230*/  IADD3 R8, R8, R10, R179.reuse ;  /* 0x0000000a08087210 */ /* 0x100fe40007ffe0b3 */
[----:B------:R-:W-:Y:S01]  /*1240*/  IADD3 R12, R12, R13, R179 ;  /* 0x0000000d0c0c7210 */ /* 0x000fe20007ffe0b3 */
[----:B------:R1:W-:Y:S01]  /*1250*/  STL [R1+0x34], R0 ;  /* 0x0000340001007387 */ /* 0x0003e20000100800 */
[----:B------:R-:W-:Y:S02]  /*1260*/  SHF.R.S32.HI R7, RZ, 0x1f, R172 ;  /* 0x0000001fff077819 */ /* 0x000fe400000114ac */
[----:B------:R-:W-:Y:S01]  /*1270*/  LOP3.LUT R4, R179, R4, R223, 0xf6, !PT ;  /* 0x00000004b3047212 */ /* 0x000fe200078ef6df */
[----:B------:R2:W-:Y:S01]  /*1280*/  STL [R1+0x38], R9 ;  /* 0x0000380901007387 */ /* 0x0005e20000100800 */
[----:B------:R-:W-:Y:S02]  /*1290*/  SHF.R.S32.HI R17, RZ, 0x1f, R16 ;  /* 0x0000001fff117819 */ /* 0x000fe40000011410 */
[----:B0-----:R-:W-:-:S02]  /*12a0*/  LEA.HI R3, R191, R191, RZ, 0x1 ;  /* 0x000000bfbf037211 */ /* 0x001fc400078f08ff */
[----:B------:R-:W-:Y:S02]  /*12b0*/  SHF.R.S32.HI R164, RZ, 0x1f, R19 ;  /* 0x0000001fffa47819 */ /* 0x000fe40000011413 */
[----:B-1----:R-:W-:Y:S02]  /*12c0*/  LOP3.LUT R0, R3, 0x1ffffffe, RZ, 0xc0, !PT ;  /* 0x1ffffffe03007812 */ /* 0x002fe400078ec0ff */
[----:B------:R-:W-:Y:S02]  /*12d0*/  SHF.R.S32.HI R3, RZ, 0x1f, R182 ;  /* 0x0000001fff037819 */ /* 0x000fe400000114b6 */
[----:B------:R-:W-:Y:S01]  /*12e0*/  SHF.R.S32.HI R3, RZ, 0x1f, R168 ;  /* 0x0000001fff037819 */ /* 0x000fe200000114a8 */
[----:B------:R-:W-:Y:S01]  /*12f0*/  IMAD.IADD R0, R191, 0x1, -R0 ;  /* 0x00000001bf007824 */ /* 0x000fe200078e0a00 */
[----:B------:R-:W-:Y:S02]  /*1300*/  SHF.R.S32.HI R175, RZ, 0x1f, R22 ;  /* 0x0000001fffaf7819 */ /* 0x000fe40000011416 */
[----:B------:R-:W-:-:S02]  /*1310*/  SHF.R.S32.HI R174, RZ, 0x1f, R23 ;  /* 0x0000001fffae7819 */ /* 0x000fc40000011417 */
[----:B------:R-:W-:Y:S02]  /*1320*/  SHF.L.U64.HI R200, R168, 0x1, R3 ;  /* 0x00000001a8c87819 */ /* 0x000fe40000010203 */
[----:B------:R-:W-:Y:S02]  /*1330*/  SHF.L.U64.HI R216, R172, 0x1, R7 ;  /* 0x00000001acd87819 */ /* 0x000fe40000010207 */
[----:B------:R-:W-:Y:S02]  /*1340*/  SHF.R.S32.HI R162, RZ, 0x3, R162 ;  /* 0x00000003ffa27819 */ /* 0x000fe400000114a2 */
[----:B------:R-:W-:Y:S02]  /*1350*/  LEA R221, R4, UR4, 0x1 ;  /* 0x0000000404dd7c11 */ /* 0x000fe4000f8e08ff */
[----:B------:R-:W-:Y:S02]  /*1360*/  LEA R222, R222, UR4, 0x1 ;  /* 0x00000004dede7c11 */ /* 0x000fe4000f8e08ff */
[----:B------:R-:W-:-:S02]  /*1370*/  LEA R219, R8, UR4, 0x1 ;  /* 0x0000000408db7c11 */ /* 0x000fc4000f8e08ff */
[----:B------:R-:W-:Y:S02]  /*1380*/  LEA R218, R12, UR4, 0x1 ;  /* 0x000000040cda7c11 */ /* 0x000fe4000f8e08ff */
[----:B--2---:R-:W-:-:S07]  /*1390*/  LEA R229, R0, R227, 0x3 ;  /* 0x000000e300e57211 */ /* 0x004fce00078e18ff */
.L_x_663:
[----:B0--3--:R-:W0:Y:S01]  /*13a0*/  LDC.64 R4, c[0x0][0xc88] ;  /* 0x00032200ff047b82 */ /* 0x009e220000000a00 */
[----:B------:R-:W-:Y:S01]  /*13b0*/  ULDC.64 UR4, c[0x0][0xa28] ;  /* 0x00028a0000047ab9 */ /* 0x000fe20000000a00 */
[----:B------:R-:W-:Y:S01]  /*13c0*/  ULDC.64 UR8, c[0x0][0xa18] ;  /* 0x0002860000087ab9 */ /* 0x000fe20000000a00 */
[----:B------:R-:W-:Y:S01]  /*13d0*/  ULDC.64 UR6, c[0x0][0xa08] ;  /* 0x0002820000067ab9 */ /* 0x000fe20000000a00 */
[----:B0-----:R-:W-:-:S05]  /*13e0*/  IMAD.WIDE R4, R31, 0x4, R4 ;  /* 0x000000041f047825 */ /* 0x001fca00078e0204 */
[----:B--2---:R-:W2:Y:S01]  /*13f0*/  LDG.E R188, desc[UR60][R4.64] ;  /* 0x0000003c04bc7981 */ /* 0x004ea2000c1e1900 */
[----:B------:R-:W-:Y:S01]  /*1400*/  ISETP.NE.U32.AND P2, PT, RZ, UR4, PT ;  /* 0x00000004ff007c0c */ /* 0x000fe2000bf45070 */
[----:B------:R-:W-:Y:S01]  /*1410*/  IMAD.MOV.U32 R3, RZ, RZ, RZ ;  /* 0x000000ffff037224 */ /* 0x000fe200078e00ff */
[----:B------:R-:W-:Y:S02]  /*1420*/  ISETP.NE.U32.AND P1, PT, RZ, UR8, PT ;  /* 0x00000008ff007c0c */ /* 0x000fe4000bf25070 */
[----:B------:R-:W-:Y:S02]  /*1430*/  ISETP.NE.AND.EX P2, PT, RZ, UR5, PT, P2 ;  /* 0x00000005ff007c0c */ /* 0x000fe4000bf45320 */
[----:B------:R-:W-:Y:S02]  /*1440*/  ISETP.NE.AND.EX P1, PT, RZ, UR9, PT, P1 ;  /* 0x00000009ff007c0c */ /* 0x000fe4000bf25310 */
[----:B------:R-:W-:Y:S02]  /*1450*/  ISETP.NE.U32.AND P0, PT, RZ, UR6, PT ;  /* 0x00000006ff007c0c */ /* 0x000fe4000bf05070 */
[----:B------:R-:W-:-:S02]  /*1460*/  MOV R133, RZ ;  /* 0x000000ff00857202 */ /* 0x000fc40000000f00 */
[----:B------:R-:W-:Y:S02]  /*1470*/  ISETP.NE.AND.EX P0, PT, RZ, UR7, PT, P0 ;  /* 0x00000007ff007c0c */ /* 0x000fe4000bf05300 */
[----:B--2---:R-:W-:Y:S01]  /*1480*/  SHF.R.S32.HI R193, RZ, 0x1f, R188 ;  /* 0x0000001fffc17819 */ /* 0x004fe200000114bc */
[C---:B------:R-:W-:Y:S02]  /*1490*/  IMAD.SHL.U32 R186, R188.reuse, 0x4, RZ ;  /* 0x00000004bcba7824 */ /* 0x040fe400078e00ff */
[C---:B------:R-:W-:Y:S02]  /*14a0*/  @P2 LEA R4, P3, R188.reuse, UR4, 0x2 ;  /* 0x00000004bc042c11 */ /* 0x040fe4000f8610ff */
[C-C-:B------:R-:W-:Y:S02]  /*14b0*/  SHF.L.U64.HI R187, R188.reuse, 0x2, R193.reuse ;  /* 0x00000002bcbb7819 */ /* 0x140fe400000102c1 */
[----:B------:R-:W-:Y:S01]  /*14c0*/  @P2 LEA.HI.X R5, R188, UR5, R193, 0x2, P3 ;  /* 0x00000005bc052c11 */ /* 0x000fe200098f14c1 */
[----:B------:R-:W-:Y:S01]  /*14d0*/  ULDC UR4, c[0x0][0x288] ;  /* 0x0000a20000047ab9 */ /* 0x000fe20000000800 */
[----:B------:R-:W-:-:S03]  /*14e0*/  IADD3 R8, P4, R186, UR6, RZ ;  /* 0x00000006ba087c10 */ /* 0x000fc6000ff9e0ff */
[----:B------:R0:W5:Y:S01]  /*14f0*/  @P2 LDG.E R3, desc[UR60][R4.64] ;  /* 0x0000003c04032981 */ /* 0x000162000c1e1900 */
[----:B------:R-:W-:Y:S01]  /*1500*/  @P1 IADD3 R6, P2, R186, UR8, RZ ;  /* 0x00000008ba061c10 */ /* 0x000fe2000ff5e0ff */
[----:B------:R-:W-:Y:S01]  /*1510*/  IMAD.U32 R146, RZ, RZ, UR4 ;  /* 0x00000004ff927e24 */ /* 0x000fe2000f8e00ff */
[C---:B------:R-:W-:Y:S01]  /*1520*/  IADD3.X R9, R187.reuse, UR7, RZ, P4, !PT ;  /* 0x00000007bb097c10 */ /* 0x040fe2000a7fe4ff */
[----:B------:R-:W-:Y:S01]  /*1530*/  ULDC.64 UR4, c[0x0][0x418] ;  /* 0x0001060000047ab9 */ /* 0x000fe20000000a00 */
[----:B------:R-:W-:-:S03]  /*1540*/  @P1 IADD3.X R7, R187, UR9, RZ, P2, !PT ;  /* 0x00000009bb071c10 */ /* 0x000fc600097fe4ff */
[----:B------:R0:W5:Y:S01]  /*1550*/  @P0 LDG.E R133, desc[UR60][R8.64] ;  /* 0x0000003c08850981 */ /* 0x000162000c1e1900 */
[----:B------:R-:W-:Y:S01]  /*1560*/  UISETP.NE.U32.AND UP0, UPT, UR4, URZ, UPT ;  /* 0x0000003f0400728c */ /* 0x000fe2000bf05070 */
[----:B------:R-:W-:Y:S02]  /*1570*/  ULDC.64 UR8, c[0x0][0xa20] ;  /* 0x0002880000087ab9 */ /* 0x000fe40000000a00 */
[----:B------:R0:W5:Y:S01]  /*1580*/  @P1 LDG.E R146, desc[UR60][R6.64] ;  /* 0x0000003c06921981 */ /* 0x000162000c1e1900 */
[----:B------:R-:W-:Y:S01]  /*1590*/  UISETP.NE.AND.EX UP0, UPT, UR5, URZ, UPT, UP0 ;  /* 0x0000003f0500728c */ /* 0x000fe2000bf05300 */
[----:B------:R-:W-:Y:S01]  /*15a0*/  ULDC UR4, c[0x0][0x424] ;  /* 0x0001090000047ab9 */ /* 0x000fe20000000800 */
[----:B------:R-:W-:Y:S02]  /*15b0*/  ISETP.NE.U32.AND P2, PT, RZ, UR8, PT ;  /* 0x00000008ff007c0c */ /* 0x000fe4000bf45070 */
[----:B------:R-:W-:Y:S01]  /*15c0*/  USEL UR4, UR4, 0x1, UP0 ;  /* 0x0000000104047887 */ /* 0x000fe20008000000 */
[----:B------:R-:W-:Y:S01]  /*15d0*/  ULDC UR5, c[0x0][0x2f0] ;  /* 0x0000bc0000057ab9 */ /* 0x000fe20000000800 */
[----:B------:R-:W-:-:S02]  /*15e0*/  ISETP.NE.AND.EX P2, PT, RZ, UR9, PT, P2 ;  /* 0x00000009ff007c0c */ /* 0x000fc4000bf45320 */
[----:B------:R-:W-:-:S03]  /*15f0*/  UIMAD UR4, UR4, UR5, URZ ;  /* 0x00000005040472a4 */ /* 0x000fc6000f8e023f */
[----:B------:R-:W-:Y:S01]  /*1600*/  ULDC UR5, c[0x0][0x348] ;  /* 0x0000d20000057ab9 */ /* 0x000fe20000000800 */
[----:B------:R-:W-:Y:S01]  /*1610*/  IMAD.MOV.U32 R190, RZ, RZ, R29 ;  /* 0x000000ffffbe7224 */ /* 0x000fe200078e001d */
[----:B------:R-:W-:Y:S01]  /*1620*/  MOV R185, R30 ;  /* 0x0000001e00b97202 */ /* 0x000fe20000000f00 */
[----:B------:R-:W-:Y:S01]  /*1630*/  IMAD.MOV.U32 R102, RZ, RZ, R188 ;  /* 0x000000ffff667224 */ /* 0x000fe200078e00bc */
[----:B0---4-:R-:W-:Y:S06]  /*1640*/  @P1 BRA `(.L_x_449) ;  /* 0x0000000000241947 */ /* 0x011fec0003800000 */
[----:B------:R-:W-:Y:S02]  /*1650*/  ULDC.64 UR6, c[0x0][0xa00] ;  /* 0x0002800000067ab9 */ /* 0x000fe40000000a00 */
[----:B------:R-:W-:-:S04]  /*1660*/  ISETP.NE.U32.AND P1, PT, RZ, UR6, PT ;  /* 0x00000006ff007c0c */ /* 0x000fc8000bf25070 */
[----:B------:R-:W-:-:S13]  /*1670*/  ISETP.NE.AND.EX P1, PT, RZ, UR7, PT, P1 ;  /* 0x00000007ff007c0c */ /* 0x000fda000bf25310 */
[----:B------:R-:W-:Y:S05]  /*1680*/  @!P1 BRA `(.L_x_449) ;  /* 0x0000000000149947 */ /* 0x000fea0003800000 */
[----:B------:R-:W0:Y:S02]  /*1690*/  LDC.64 R4, c[0x0][0xa00] ;  /* 0x00028000ff047b82 */ /* 0x000e240000000a00 */
[----:B0-----:R-:W-:-:S05]  /*16a0*/  IMAD.WIDE R4, R102, 0x4, R4 ;  /* 0x0000000466047825 */ /* 0x001fca00078e0204 */
[----:B-----5:R-:W2:Y:S04]  /*16b0*/  LDG.E R146, desc[UR60][R4.64] ;  /* 0x0000003c04927981 */ /* 0x020ea8000c1e1900 */
[----:B------:R-:W2:Y:S02]  /*16c0*/  LDG.E R7, desc[UR60][R4.64+0x4] ;  /* 0x0000043c04077981 */ /* 0x000ea4000c1e1900 */
[----:B--2---:R-:W-:-:S07]  /*16d0*/  IMAD.IADD R146, R7, 0x1, -R146 ;  /* 0x0000000107927824 */ /* 0x004fce00078e0a92 */
.L_x_449:
[----:B------:R-:W-:Y:S01]  /*16e0*/  MOV R25, UR5 ;  /* 0x0000000500197c02 */ /* 0x000fe20008000f00 */
[----:B------:R-:W-:Y:S01]  /*16f0*/  IMAD.U32 R26, RZ, RZ, UR4 ;  /* 0x00000004ff1a7e24 */ /* 0x000fe2000f8e00ff */
[----:B------:R-:W-:Y:S06]  /*1700*/  @!P2 BRA `(.L_x_450) ;  /* 0x000000000010a947 */ /* 0x000fec0003800000 */
[----:B------:R-:W-:-:S04]  /*1710*/  IADD3 R4, P0, R186, UR8, RZ ;  /* 0x00000008ba047c10 */ /* 0x000fc8000ff1e0ff */
[----:B------:R-:W-:-:S05]  /*1720*/  IADD3.X R5, R187, UR9, RZ, P0, !PT ;  /* 0x00000009bb057c10 */ /* 0x000fca00087fe4ff */
[----:B------:R0:W5:Y:S01]  /*1730*/  LDG.E R26, desc[UR60][R4.64] ;  /* 0x0000003c041a7981 */ /* 0x000162000c1e1900 */
[----:B------:R-:W-:Y:S05]  /*1740*/  BRA `(.L_x_451) ;  /* 0x0000000000107947 */ /* 0x000fea0003800000 */
.L_x_450:
[----:B------:R-:W-:Y:S05]  /*1750*/  @!P0 BRA `(.L_x_451) ;  /* 0x00000000000c8947 */ /* 0x000fea0003800000 */
[----:B------:R-:W2:Y:S04]  /*1760*/  LDG.E R5, desc[UR60][R8.64] ;  /* 0x0000003c08057981 */ /* 0x000ea8000c1e1900 */
[----:B------:R-:W2:Y:S02]  /*1770*/  LDG.E R26, desc[UR60][R8.64+0x4] ;  /* 0x0000043c081a7981 */ /* 0x000ea4000c1e1900 */
[----:B--2---:R-:W-:-:S07]  /*1780*/  IMAD.IADD R26, R26, 0x1, -R5 ;  /* 0x000000011a1a7824 */ /* 0x004fce00078e0a05 */
.L_x_451:
[----:B------:R-:W-:Y:S02]  /*1790*/  ULDC.64 UR4, c[0x0][0xa10] ;  /* 0x0002840000047ab9 */ /* 0x000fe40000000a00 */
[----:B------:R-:W-:-:S04]  /*17a0*/  ISETP.NE.U32.AND P0, PT, RZ, UR4, PT ;  /* 0x00000004ff007c0c */ /* 0x000fc8000bf05070 */
[----:B------:R-:W-:Y:S01]  /*17b0*/  ISETP.NE.AND.EX P0, PT, RZ, UR5, PT, P0 ;  /* 0x00000005ff007c0c */ /* 0x000fe2000bf05300 */
[----:B-----5:R-:W-:Y:S01]  /*17c0*/  IMAD.IADD R8, R26, 0x1, -R3 ;  /* 0x000000011a087824 */ /* 0x020fe200078e0a03 */
[----:B------:R-:W-:-:S11]  /*17d0*/  ULDC.64 UR4, c[0x0][0xa30] ;  /* 0x00028c0000047ab9 */ /* 0x000fd60000000a00 */
[----:B0-----:R-:W0:Y:S02]  /*17e0*/  @P0 LDC.64 R4, c[0x0][0xa10] ;  /* 0x00028400ff040b82 */ /* 0x001e240000000a00 */
[----:B0-----:R-:W-:-:S05]  /*17f0*/  @P0 IMAD.WIDE R4, R102, 0x4, R4 ;  /* 0x0000000466040825 */ /* 0x001fca00078e0204 */
[----:B------:R-:W2:Y:S04]  /*1800*/  @P0 LDG.E R0, desc[UR60][R4.64] ;  /* 0x0000003c04000981 */ /* 0x000ea8000c1e1900 */
[----:B------:R-:W2:Y:S01]  /*1810*/  @P0 LDG.E R9, desc[UR60][R4.64+0x4] ;  /* 0x0000043c04090981 */ /* 0x000ea2000c1e1900 */
[----:B------:R-:W-:Y:S01]  /*1820*/  IMAD.MOV R130, RZ, RZ, -R8 ;  /* 0x000000ffff827224 */ /* 0x000fe200078e0a08 */
[----:B------:R-:W-:Y:S02]  /*1830*/  ISETP.NE.U32.AND P1, PT, RZ, UR4, PT ;  /* 0x00000004ff007c0c */ /* 0x000fe4000bf25070 */
[----:B------:R-:W-:Y:S02]  /*1840*/  MOV R145, R26 ;  /* 0x0000001a00917202 */ /* 0x000fe40000000f00 */
[----:B------:R-:W-:-:S02]  /*1850*/  VIMNMX R130, RZ, R130, !PT ;  /* 0x00000082ff827248 */ /* 0x000fc40007fe0100 */
[----:B------:R-:W-:-:S13]  /*1860*/  ISETP.NE.AND.EX P1, PT, RZ, UR5, PT, P1 ;  /* 0x00000005ff007c0c */ /* 0x000fda000bf25310 */
[----:B------:R-:W-:-:S04]  /*1870*/  @P1 IADD3 R6, P2, R186, UR4, RZ ;  /* 0x00000004ba061c10 */ /* 0x000fc8000ff5e0ff */
[----:B------:R-:W-:-:S05]  /*1880*/  @P1 IADD3.X R7, R187, UR5, RZ, P2, !PT ;  /* 0x00000005bb071c10 */ /* 0x000fca00097fe4ff */
[----:B------:R0:W5:Y:S01]  /*1890*/  @P1 LDG.E R145, desc[UR60][R6.64] ;  /* 0x0000003c06911981 */ /* 0x000162000c1e1900 */
[----:B--2---:R-:W-:-:S05]  /*18a0*/  @P0 IMAD.IADD R25, R9, 0x1, -R0 ;  /* 0x0000000109190824 */ /* 0x004fca00078e0a00 */
[----:B------:R-:W-:-:S05]  /*18b0*/  IADD3 R147, R8, R25, RZ ;  /* 0x0000001908937210 */ /* 0x000fca0007ffe0ff */
[----:B------:R-:W-:-:S04]  /*18c0*/  VIADD R0, R147, 0x5f ;  /* 0x0000005f93007836 */ /* 0x000fc80000000000 */
[----:B------:R-:W-:-:S05]  /*18d0*/  IMAD.HI R0, R0, 0x2aaaaaab, RZ ;  /* 0x2aaaaaab00007827 */ /* 0x000fca00078e02ff */
[----:B------:R-:W-:-:S04]  /*18e0*/  SHF.R.U32.HI R3, RZ, 0x1f, R0 ;  /* 0x0000001fff037819 */ /* 0x000fc80000011600 */
[----:B------:R-:W-:-:S05]  /*18f0*/  LEA.HI.SX32 R194, R0, R3, 0x1c ;  /* 0x0000000300c27211 */ /* 0x000fca00078fe2ff */
[----:B------:R-:W-:-:S05]  /*1900*/  IMAD R0, R194, 0x60, -R8 ;  /* 0x00000060c2007824 */ /* 0x000fca00078e0a08 */
[----:B------:R-:W-:-:S04]  /*1910*/  VIMNMX R3, R0, R25, PT ;  /* 0x0000001900037248 */ /* 0x000fc80003fe0100 */
[----:B------:R-:W-:Y:S01]  /*1920*/  ISETP.GT.AND P0, PT, R3, R130, PT ;  /* 0x000000820300720c */ /* 0x000fe20003f04270 */
[----:B------:R-:W-:-:S05]  /*1930*/  IMAD.WIDE.U32 R130, R130, -0x55555555, RZ ;  /* 0xaaaaaaab82827825 */ /* 0x000fca00078e00ff */
[----:B------:R-:W-:-:S05]  /*1940*/  SHF.R.U32.HI R130, RZ, 0x6, R131 ;  /* 0x00000006ff827819 */ /* 0x000fca0000011683 */
[----:B------:R-:W-:Y:S02]  /*1950*/  IMAD.MOV.U32 R24, RZ, RZ, R130 ;  /* 0x000000ffff187224 */ /* 0x000fe400078e0082 */
[----:B------:R-:W-:-:S05]  /*1960*/  @P0 IADD3 R0, R3, 0x5f, RZ ;  /* 0x0000005f03000810 */ /* 0x000fca0007ffe0ff */
[----:B------:R-:W-:-:S05]  /*1970*/  @P0 IMAD.HI R0, R0, 0x2aaaaaab, RZ ;  /* 0x2aaaaaab00000827 */ /* 0x000fca00078e02ff */
[----:B------:R-:W-:-:S04]  /*1980*/  @P0 SHF.R.U32.HI R3, RZ, 0x1f, R0 ;  /* 0x0000001fff030819 */ /* 0x000fc80000011600 */
[----:B------:R-:W-:Y:S02]  /*1990*/  @P0 LEA.HI.SX32 R24, R0, R3, 0x1c ;  /* 0x0000000300180211 */ /* 0x000fe400078fe2ff */
[----:B------:R-:W-:Y:S02]  /*19a0*/  PLOP3.LUT P0, PT, PT, PT, PT, 0x80, 0x0 ;  /* 0x000000000000781c */ /* 0x000fe40003f0f070 */
[----:B------:R-:W-:-:S13]  /*19b0*/  ISETP.GT.AND P1, PT, R24, R130, PT ;  /* 0x000000821800720c */ /* 0x000fda0003f24270 */
[----:B0-----:R-:W-:Y:S05]  /*19c0*/  @!P1 BRA `(.L_x_452) ;  /* 0x0000009000049947 */ /* 0x001fea0003800000 */
[----:B------:R-:W-:Y:S01]  /*19d0*/  VIADD R126, R2, 0x18400 ;  /* 0x00018400027e7836 */ /* 0x000fe20000000000 */
[----:B------:R-:W-:Y:S04]  /*19e0*/  BSSY B6, `(.L_x_453) ;  /* 0x0000013000067945 */ /* 0x000fe80003800000 */
[----:B------:R-:W-:-:S13]  /*19f0*/  LOP3.LUT P0, RZ, R126, 0x3ff, RZ, 0xc0, !PT ;  /* 0x000003ff7eff7812 */ /* 0x000fda000780c0ff */
[----:B------:R-:W-:Y:S05]  /*1a00*/  @!P0 BRA `(.L_x_454) ;  /* 0x0000000000408947 */ /* 0x000fea0003800000 */
        /* <DEDUP_REMOVED lines=15> */
[----:B-1---5:R-:W-:Y:S05]  /*1b00*/  CALL.ABS.NOINC R14 ;  /* 0x000000000e007343 */ /* 0x022fea0003c00000 */
.L_x_454:
[----:B------:R-:W-:Y:S05]  /*1b10*/  BSYNC B6 ;  /* 0x0000000000067941 */ /* 0x000fea0003800000 */
.L_x_453:
[----:B------:R-:W-:Y:S01]  /*1b20*/  IADD3 R125, R2, 0x400, RZ ;  /* 0x00000400027d7810 */ /* 0x000fe20007ffe0ff */
[----:B------:R-:W-:Y:S03]  /*1b30*/  BSSY B6, `(.L_x_455) ;  /* 0x0000013000067945 */ /* 0x000fe60003800000 */
[----:B------:R-:W-:-:S13]  /*1b40*/  LOP3.LUT P0, RZ, R125, 0x3ff, RZ, 0xc0, !PT ;  /* 0x000003ff7dff7812 */ /* 0x000fda000780c0ff */
[----:B------:R-:W-:Y:S05]  /*1b50*/  @!P0 BRA `(.L_x_456) ;  /* 0x0000000000408947 */ /* 0x000fea0003800000 */
[----:B------:R-:W-:Y:S01]  /*1b60*/  MOV R0, 0x0 ;  /* 0x0000000000007802 */ /* 0x000fe20000000f00 */
[----:B------:R-:W-:Y:S01]  /*1b70*/  ULDC.64 UR4, c[0x4][0xf0] ;  /* 0x01003c0000047ab9 */ /* 0x000fe20000000a00 */
[----:B------:R-:W-:Y:S01]  /*1b80*/  ULDC.64 UR6, c[0x4][0xf8] ;  /* 0x01003e0000067ab9 */ /* 0x000fe20000000a00 */
[----:B------:R-:W-:Y:S01]  /*1b90*/  IMAD.U32 R4, RZ, RZ, UR4 ;  /* 0x00000004ff047e24 */ /* 0x000fe2000f8e00ff */
[----:B------:R0:W1:Y:S01]  /*1ba0*/  LDC.64 R14, c[0x4][R0] ;  /* 0x01000000000e7b82 */ /* 0x0000620000000a00 */
[----:B------:R-:W-:Y:S01]  /*1bb0*/  IMAD.U32 R5, RZ, RZ, UR5 ;  /* 0x00000005ff057e24 */ /* 0x000fe2000f8e00ff */
[----:B------:R-:W-:Y:S01]  /*1bc0*/  ULDC.64 UR4, c[0x4][0x80] ;  /* 0x0100200000047ab9 */ /* 0x000fe20000000a00 */
[----:B------:R-:W-:Y:S01]  /*1bd0*/  MOV R6, UR6 ;  /* 0x0000000600067c02 */ /* 0x000fe20008000f00 */
[----:B------:R-:W-:Y:S01]  /*1be0*/  IMAD.U32 R7, RZ, RZ, UR7 ;  /* 0x00000007ff077e24 */ /* 0x000fe2000f8e00ff */
[----:B------:R-:W-:Y:S01]  /*1bf0*/  MOV R11, UR5 ;  /* 0x00000005000b7c02 */ /* 0x000fe20008000f00 */
[----:B------:R-:W-:Y:S01]  /*1c00*/  IMAD.U32 R10, RZ, RZ, UR4 ;  /* 0x00000004ff0a7e24 */ /* 0x000fe2000f8e00ff */
[----:B------:R-:W-:Y:S01]  /*1c10*/  MOV R13, RZ ;  /* 0x000000ff000d7202 */ /* 0x000fe20000000f00 */
[----:B------:R-:W-:-:S02]  /*1c20*/  IMAD.MOV.U32 R8, RZ, RZ, 0x70 ;  /* 0x00000070ff087424 */ /* 0x000fc400078e00ff */
[----:B0-----:R-:W-:-:S07]  /*1c30*/  IMAD.MOV.U32 R12, RZ, RZ, 0x1 ;  /* 0x00000001ff0c7424 */ /* 0x001fce00078e00ff */
[----:B------:R-:W-:-:S07]  /*1c40*/  LEPC R20, `(.L_x_456) ;  /* 0x000000001014794e */ /* 0x000fce0000000000 */
[----:B-1---5:R-:W-:Y:S05]  /*1c50*/  CALL.ABS.NOINC R14 ;  /* 0x000000000e007343 */ /* 0x022fea0003c00000 */
.L_x_456:
[----:B------:R-:W-:Y:S05]  /*1c60*/  BSYNC B6 ;  /* 0x0000000000067941 */ /* 0x000fea0003800000 */
.L_x_455:
[----:B------:R-:W-:Y:S01]  /*1c70*/  ULDC.64 UR4, c[0x0][0x9f8] ;  /* 0x00027e0000047ab9 */ /* 0x000fe20000000a00 */
[----:B------:R-:W-:Y:S01]  /*1c80*/  VIADD R0, R16, 0x20 ;  /* 0x0000002010007836 */ /* 0x000fe20000000000 */
[----:B------:R-:W-:Y:S01]  /*1c90*/  ISETP.NE.U32.AND P0, PT, RZ, UR4, PT ;  /* 0x00000004ff007c0c */ /* 0x000fe2000bf05070 */
[----:B------:R-:W0:Y:S03]  /*1ca0*/  LDC.64 R96, c[0x0][0x3f8] ;  /* 0x0000fe00ff607b82 */ /* 0x000e260000000a00 */
[----:B------:R-:W-:-:S05]  /*1cb0*/  ISETP.NE.AND.EX P0, PT, RZ, UR5, PT, P0 ;  /* 0x00000005ff007c0c */ /* 0x000fca000bf05300 */
[----:B------:R-:W1:Y:S08]  /*1cc0*/  LDC R129, c[0x0][0x3f4] ;  /* 0x0000fd00ff817b82 */ /* 0x000e700000000800 */
[----:B------:R-:W-:Y:S01]  /*1cd0*/  @P0 IADD3 R4, P1, R186, UR4, RZ ;  /* 0x00000004ba040c10 */ /* 0x000fe2000ff3e0ff */
[----:B------:R-:W-:Y:S01]  /*1ce0*/  ULDC UR4, c[0x0][0x2f4] ;  /* 0x0000bd0000047ab9 */ /* 0x000fe20000000800 */
[----:B------:R-:W2:Y:S02]  /*1cf0*/  LDC.64 R90, c[0x0][0x408] ;  /* 0x00010200ff5a7b82 */ /* 0x000ea40000000a00 */
[----:B------:R-:W-:Y:S01]  /*1d00*/  @P0 IADD3.X R5, R187, UR5, RZ, P1, !PT ;  /* 0x00000005bb050c10 */ /* 0x000fe20008ffe4ff */
[----:B------:R-:W-:-:S04]  /*1d10*/  ULDC UR5, c[0x0][0x320] ;  /* 0x0000c80000057ab9 */ /* 0x000fc80000000800 */
[----:B------:R3:W4:Y:S01]  /*1d20*/  @P0 LDG.E R102, desc[UR60][R4.64] ;  /* 0x0000003c04660981 */ /* 0x000722000c1e1900 */
[----:B------:R-:W-:Y:S01]  /*1d30*/  ISETP.GE.AND P1, PT, R0, UR4, PT ;  /* 0x0000000400007c0c */ /* 0x000fe2000bf26270 */
[----:B0-----:R-:W-:Y:S01]  /*1d40*/  IMAD.WIDE.U32 R98, R165, R96, R16 ;  /* 0x00000060a5627225 */ /* 0x001fe200078e0010 */
[----:B------:R-:W-:Y:S01]  /*1d50*/  ISETP.GE.AND P0, PT, R16, UR4, PT ;  /* 0x0000000410007c0c */ /* 0x000fe2000bf06270 */
[----:B------:R-:W0:Y:S01]  /*1d60*/  S2R R148, SR_TID.X ;  /* 0x0000000000947919 */ /* 0x000e220000002100 */
[----:B------:R-:W-:Y:S01]  /*1d70*/  SEL R6, RZ, 0xffffffff, P1 ;  /* 0xffffffffff067807 */ /* 0x000fe20000800000 */
[----:B------:R-:W-:Y:S01]  /*1d80*/  IMAD.SHL.U32 R111, R96, 0x40, RZ ;  /* 0x00000040606f7824 */ /* 0x000fe200078e00ff */
[----:B------:R-:W-:Y:S01]  /*1d90*/  SEL R3, RZ, 0x1, P0 ;  /* 0x00000001ff037807 */ /* 0x000fe20000000000 */
[----:B------:R-:W-:Y:S01]  /*1da0*/  IMAD R117, R191, 0x40, R165 ;  /* 0x00000040bf757824 */ /* 0x000fe200078e02a5 */
[----:B------:R-:W-:Y:S01]  /*1db0*/  ISETP.GE.AND P0, PT, R0, UR5, PT ;  /* 0x0000000500007c0c */ /* 0x000fe2000bf06270 */
[----:B------:R-:W-:Y:S01]  /*1dc0*/  IMAD.SHL.U32 R6, R6, 0x2, RZ ;  /* 0x0000000206067824 */ /* 0x000fe200078e00ff */
[----:B------:R-:W-:-:S02]  /*1dd0*/  ISETP.GE.AND P1, PT, R19, UR4, PT ;  /* 0x0000000413007c0c */ /* 0x000fc4000bf26270 */
[----:B---3--:R-:W-:Y:S02]  /*1de0*/  SEL R4, RZ, 0xffffffff, P0 ;  /* 0xffffffffff047807 */ /* 0x008fe40000000000 */
[----:B------:R-:W-:Y:S02]  /*1df0*/  LOP3.LUT R6, R6, 0x2, R3, 0xe2, !PT ;  /* 0x0000000206067812 */ /* 0x000fe400078ee203 */
[----:B------:R-:W-:Y:S01]  /*1e00*/  IADD3 R3, R16, 0x40, RZ ;  /* 0x0000004010037810 */ /* 0x000fe20007ffe0ff */
[----:B------:R-:W-:Y:S01]  /*1e10*/  IMAD.SHL.U32 R8, R4, 0x2, RZ ;  /* 0x0000000204087824 */ /* 0x000fe200078e00ff */
[----:B------:R-:W-:Y:S01]  /*1e20*/  SHF.R.S32.HI R9, RZ, 0x1f, R165 ;  /* 0x0000001fff097819 */ /* 0x000fe200000114a5 */
[----:B--2---:R-:W-:Y:S01]  /*1e30*/  IMAD.WIDE.U32 R92, R165, R90, R16 ;  /* 0x0000005aa55c7225 */ /* 0x004fe200078e0010 */
[----:B------:R-:W-:Y:S02]  /*1e40*/  ISETP.GE.AND P0, PT, R3, UR4, PT ;  /* 0x0000000403007c0c */ /* 0x000fe4000bf06270 */
[----:B------:R-:W-:Y:S01]  /*1e50*/  SEL R4, RZ, 0x8, P1 ;  /* 0x00000008ff047807 */ /* 0x000fe20000800000 */
[----:B------:R-:W-:Y:S01]  /*1e60*/  IMAD.SHL.U32 R113, R90, 0x40, RZ ;  /* 0x000000405a717824 */ /* 0x000fe200078e00ff */
[----:B------:R-:W-:-:S02]  /*1e70*/  SEL R5, RZ, 0x4, P0 ;  /* 0x00000004ff057807 */ /* 0x000fc40000000000 */
[--C-:B------:R-:W-:Y:S02]  /*1e80*/  SHF.R.S32.HI R161, RZ, 0x1f, R160.reuse ;  /* 0x0000001fffa17819 */ /* 0x100fe400000114a0 */
[----:B------:R-:W-:Y:S01]  /*1e90*/  LOP3.LUT R4, R4, R6, R5, 0xfe, !PT ;  /* 0x0000000604047212 */ /* 0x000fe200078efe05 */
[-C--:B------:R-:W-:Y:S01]  /*1ea0*/  IMAD R6, R9, R96.reuse, RZ ;  /* 0x0000006009067224 */ /* 0x080fe200078e02ff */
[----:B------:R-:W-:Y:S01]  /*1eb0*/  ISETP.GE.AND P0, PT, R22, UR4, PT ;  /* 0x0000000416007c0c */ /* 0x000fe2000bf06270 */
[C---:B------:R-:W-:Y:S01]  /*1ec0*/  IMAD.WIDE.U32 R100, R165.reuse, R96, R160 ;  /* 0x00000060a5647225 */ /* 0x040fe200078e00a0 */
[----:B------:R-:W-:Y:S02]  /*1ed0*/  ISETP.GE.AND P2, PT, R16, UR5, PT ;  /* 0x0000000510007c0c */ /* 0x000fe4000bf46270 */
[----:B------:R-:W-:Y:S01]  /*1ee0*/  SEL R5, RZ, 0x10, P0 ;  /* 0x00000010ff057807 */ /* 0x000fe20000000000 */
[C---:B------:R-:W-:Y:S01]  /*1ef0*/  IMAD R11, R165.reuse, R97, R6 ;  /* 0x00000061a50b7224 */ /* 0x040fe200078e0206 */
[----:B------:R-:W-:Y:S01]  /*1f00*/  SEL R7, RZ, 0x1, P2 ;  /* 0x00000001ff077807 */ /* 0x000fe20001000000 */
[----:B------:R-:W-:Y:S01]  /*1f10*/  IMAD.WIDE.U32 R94, R165, R90, R160 ;  /* 0x0000005aa55e7225 */ /* 0x000fe200078e00a0 */
[----:B-1----:R-:W-:-:S02]  /*1f20*/  ISETP.GE.AND P2, PT, R0, R129, PT ;  /* 0x000000810000720c */ /* 0x002fc40003f46270 */
[----:B------:R-:W-:Y:S01]  /*1f30*/  ISETP.GE.AND P1, PT, R3, UR5, PT ;  /* 0x0000000503007c0c */ /* 0x000fe2000bf26270 */
[----:B------:R-:W-:Y:S01]  /*1f40*/  IMAD.IADD R101, R101, 0x1, R11 ;  /* 0x0000000165657824 */ /* 0x000fe200078e020b */
[----:B------:R-:W-:Y:S01]  /*1f50*/  ISETP.GE.AND P3, PT, R16, R129, PT ;  /* 0x000000811000720c */ /* 0x000fe20003f66270 */
[----:B------:R-:W-:Y:S01]  /*1f60*/  IMAD.IADD R99, R11, 0x1, R99 ;  /* 0x000000010b637824 */ /* 0x000fe200078e0263 */
[----:B------:R-:W-:Y:S01]  /*1f70*/  LOP3.LUT R11, R4, R5, RZ, 0xfc, !PT ;  /* 0x00000005040b7212 */ /* 0x000fe200078efcff */
[----:B------:R-:W-:Y:S01]  /*1f80*/  IMAD R4, R9, R90, RZ ;  /* 0x0000005a09047224 */ /* 0x000fe200078e02ff */
[----:B------:R-:W-:Y:S01]  /*1f90*/  SEL R9, R129, RZ, P2 ;  /* 0x000000ff81097207 */ /* 0x000fe20001000000 */
[----:B-----5:R-:W-:Y:S01]  /*1fa0*/  IMAD.WIDE.U32 R100, R145, R96, R100 ;  /* 0x0000006091647225 */ /* 0x020fe200078e0064 */
[----:B------:R-:W-:Y:S02]  /*1fb0*/  SEL R6, RZ, 0x4, P1 ;  /* 0x00000004ff067807 */ /* 0x000fe40000800000 */
[----:B------:R-:W-:Y:S01]  /*1fc0*/  SEL R5, R129, RZ, P3 ;  /* 0x000000ff81057207 */ /* 0x000fe20001800000 */
[----:B------:R-:W-:Y:S01]  /*1fd0*/  IMAD.IADD R9, R0, 0x1, R9 ;  /* 0x0000000100097824 */ /* 0x000fe200078e0209 */
[----:B------:R-:W-:Y:S01]  /*1fe0*/  ISETP.GE.AND P1, PT, R3, R129, PT ;  /* 0x000000810300720c */ /* 0x000fe20003f26270 */
[----:B------:R-:W-:Y:S01]  /*1ff0*/  IMAD R13, R165, R91, R4 ;  /* 0x0000005ba50d7224 */ /* 0x000fe200078e0204 */
[----:B------:R-:W-:Y:S01]  /*2000*/  LOP3.LUT R7, R8, 0x2, R7, 0xe2, !PT ;  /* 0x0000000208077812 */ /* 0x000fe200078ee207 */
[----:B------:R-:W-:Y:S01]  /*2010*/  IMAD.IADD R5, R16, 0x1, R5 ;  /* 0x0000000110057824 */ /* 0x000fe200078e0205 */
[----:B------:R-:W-:Y:S01]  /*2020*/  SEL R4, R129, RZ, P1 ;  /* 0x000000ff81047207 */ /* 0x000fe20000800000 */
[----:B------:R-:W-:Y:S01]  /*2030*/  IMAD.IADD R95, R95, 0x1, R13 ;  /* 0x000000015f5f7824 */ /* 0x000fe200078e020d */
[----:B------:R-:W-:Y:S01]  /*2040*/  LOP3.LUT R7, R7, R6, RZ, 0xfc, !PT ;  /* 0x0000000607077212 */ /* 0x000fe200078efcff */
[----:B------:R-:W-:Y:S01]  /*2050*/  IMAD.WIDE.U32 R98, R145, R96, R98 ;  /* 0x0000006091627225 */ /* 0x000fe200078e0062 */
[----:B------:R-:W-:-:S02]  /*2060*/  SHF.R.S32.HI R6, RZ, 0x1f, R9 ;  /* 0x0000001fff067819 */ /* 0x000fc40000011409 */
[----:B------:R-:W-:Y:S01]  /*2070*/  IADD3 R14, R3, R4, RZ ;  /* 0x00000004030e7210 */ /* 0x000fe20007ffe0ff */
[----:B------:R-:W-:Y:S01]  /*2080*/  IMAD.WIDE.U32 R94, R145, R90, R94 ;  /* 0x0000005a915e7225 */ /* 0x000fe200078e005e */
[----:B------:R-:W-:Y:S02]  /*2090*/  SHF.R.S32.HI R4, RZ, 0x1f, R5 ;  /* 0x0000001fff047819 */ /* 0x000fe40000011405 */
[----:B------:R-:W-:Y:S01]  /*20a0*/  LEA.HI R10, R6, R9, RZ, 0x6 ;  /* 0x00000009060a7211 */ /* 0x000fe200078f30ff */
[----:B------:R-:W-:Y:S01]  /*20b0*/  IMAD.SHL.U32 R129, R129, 0x2, RZ ;  /* 0x0000000281817824 */ /* 0x000fe200078e00ff */
[----:B------:R-:W-:Y:S02]  /*20c0*/  LEA.HI R8, R4, R5, RZ, 0x3 ;  /* 0x0000000504087211 */ /* 0x000fe400078f18ff */
[----:B------:R-:W-:Y:S02]  /*20d0*/  LEA.HI R9, R6, R9, RZ, 0x3 ;  /* 0x0000000906097211 */ /* 0x000fe400078f18ff */
[----:B------:R-:W-:-:S02]  /*20e0*/  LEA.HI R4, R4, R5, RZ, 0x6 ;  /* 0x0000000504047211 */ /* 0x000fc400078f30ff */
[----:B------:R-:W-:Y:S02]  /*20f0*/  SHF.R.S32.HI R10, RZ, 0x6, R10 ;  /* 0x00000006ff0a7819 */ /* 0x000fe4000001140a */
[----:B------:R-:W-:Y:S02]  /*2100*/  LOP3.LUT R6, R176, 0x38, R9, 0xf8, !PT ;  /* 0x00000038b0067812 */ /* 0x000fe400078ef809 */
[----:B------:R-:W-:Y:S01]  /*2110*/  SHF.R.S32.HI R5, RZ, 0x6, R4 ;  /* 0x00000006ff057819 */ /* 0x000fe20000011404 */
[C---:B------:R-:W-:Y:S01]  /*2120*/  IMAD R143, R10.reuse, 0x1800, R178 ;  /* 0x000018000a8f7824 */ /* 0x040fe200078e02b2 */
[----:B------:R-:W-:Y:S01]  /*2130*/  SHF.R.S32.HI R15, RZ, 0x1f, R14 ;  /* 0x0000001fff0f7819 */ /* 0x000fe2000001140e */
[--C-:B------:R-:W-:Y:S01]  /*2140*/  IMAD R140, R10, 0x1800, R179.reuse ;  /* 0x000018000a8c7824 */ /* 0x100fe200078e02b3 */
[----:B------:R-:W-:Y:S01]  /*2150*/  LOP3.LUT R4, R176, 0x38, R8, 0xf8, !PT ;  /* 0x00000038b0047812 */ /* 0x000fe200078ef808 */
[C---:B------:R-:W-:Y:S01]  /*2160*/  IMAD R144, R5.reuse, 0x1800, R178 ;  /* 0x0000180005907824 */ /* 0x040fe200078e02b2 */
[----:B------:R-:W-:Y:S01]  /*2170*/  LOP3.LUT R6, R6, R177, RZ, 0x3c, !PT ;  /* 0x000000b106067212 */ /* 0x000fe200078e3cff */
[----:B------:R-:W-:Y:S01]  /*2180*/  IMAD R142, R5, 0x1800, R179 ;  /* 0x00001800058e7824 */ /* 0x000fe200078e02b3 */
[----:B------:R-:W-:-:S02]  /*2190*/  LEA.HI R20, R15, R14, RZ, 0x3 ;  /* 0x0000000e0f147211 */ /* 0x000fc400078f18ff */
[----:B------:R-:W-:Y:S02]  /*21a0*/  LOP3.LUT R5, R4, R177, RZ, 0x3c, !PT ;  /* 0x000000b104057212 */ /* 0x000fe400078e3cff */
[----:B------:R-:W-:Y:S02]  /*21b0*/  LEA.HI R14, R15, R14, RZ, 0x6 ;  /* 0x0000000e0f0e7211 */ /* 0x000fe400078f30ff */
[----:B------:R-:W-:Y:S01]  /*21c0*/  IADD3 R143, R143, R6, RZ ;  /* 0x000000068f8f7210 */ /* 0x000fe20007ffe0ff */
[----:B------:R-:W-:Y:S01]  /*21d0*/  IMAD.IADD R144, R144, 0x1, R5 ;  /* 0x0000000190907824 */ /* 0x000fe200078e0205 */
[----:B------:R-:W-:Y:S02]  /*21e0*/  SHF.R.S32.HI R15, RZ, 0x1f, R145 ;  /* 0x0000001fff0f7819 */ /* 0x000fe40000011491 */
[----:B------:R-:W-:Y:S02]  /*21f0*/  LOP3.LUT R6, R167, 0x38, R9, 0xf8, !PT ;  /* 0x00000038a7067812 */ /* 0x000fe400078ef809 */
[----:B------:R-:W-:-:S02]  /*2200*/  SHF.R.S32.HI R14, RZ, 0x6, R14 ;  /* 0x00000006ff0e7819 */ /* 0x000fc4000001140e */
[----:B------:R-:W-:Y:S01]  /*2210*/  LOP3.LUT R5, R6, R223, RZ, 0x3c, !PT ;  /* 0x000000df06057212 */ /* 0x000fe200078e3cff */
[----:B------:R-:W-:Y:S01]  /*2220*/  IMAD R6, R15, R96, RZ ;  /* 0x000000600f067224 */ /* 0x000fe200078e02ff */
[----:B------:R-:W-:Y:S01]  /*2230*/  LOP3.LUT R4, R176, 0x38, R20, 0xf8, !PT ;  /* 0x00000038b0047812 */ /* 0x000fe200078ef814 */
[----:B------:R-:W-:Y:S01]  /*2240*/  IMAD R141, R14, 0x1800, R178 ;  /* 0x000018000e8d7824 */ /* 0x000fe200078e02b2 */
[----:B------:R-:W-:Y:S01]  /*2250*/  LOP3.LUT R12, R167, 0x38, R8, 0xf8, !PT ;  /* 0x00000038a70c7812 */ /* 0x000fe200078ef808 */
[----:B------:R-:W-:Y:S01]  /*2260*/  IMAD R107, R145, R97, R6 ;  /* 0x00000061916b7224 */ /* 0x000fe200078e0206 */
[----:B------:R-:W-:Y:S01]  /*2270*/  IADD3 R93, R13, R93, RZ ;  /* 0x0000005d0d5d7210 */ /* 0x000fe20007ffe0ff */
[----:B------:R-:W-:Y:S01]  /*2280*/  IMAD.IADD R140, R140, 0x1, R5 ;  /* 0x000000018c8c7824 */ /* 0x000fe200078e0205 */
[----:B------:R-:W-:Y:S01]  /*2290*/  LOP3.LUT R4, R4, R177, RZ, 0x3c, !PT ;  /* 0x000000b104047212 */ /* 0x000fe200078e3cff */
[----:B------:R-:W-:Y:S01]  /*22a0*/  IMAD R138, R14, 0x1800, R179 ;  /* 0x000018000e8a7824 */ /* 0x000fe200078e02b3 */
[----:B------:R-:W-:Y:S01]  /*22b0*/  LOP3.LUT R6, R176, 0x18, R16, 0xf8, !PT ;  /* 0x00000018b0067812 */ /* 0x000fe200078ef810 */
[----:B------:R-:W-:Y:S01]  /*22c0*/  IMAD.WIDE.U32 R92, R145, R90, R92 ;  /* 0x0000005a915c7225 */ /* 0x000fe200078e005c */
[----:B------:R-:W-:-:S02]  /*22d0*/  LOP3.LUT R13, R12, R223, RZ, 0x3c, !PT ;  /* 0x000000df0c0d7212 */ /* 0x000fc400078e3cff */
[----:B------:R-:W-:Y:S01]  /*22e0*/  ISETP.GE.AND P4, PT, R19, UR5, PT ;  /* 0x0000000513007c0c */ /* 0x000fe2000bf86270 */
[----:B------:R-:W-:Y:S01]  /*22f0*/  IMAD.IADD R141, R141, 0x1, R4 ;  /* 0x000000018d8d7824 */ /* 0x000fe200078e0204 */
[----:B------:R-:W-:Y:S01]  /*2300*/  LOP3.LUT R12, R167, 0x38, R20, 0xf8, !PT ;  /* 0x00000038a70c7812 */ /* 0x000fe200078ef814 */
[----:B------:R-:W-:Y:S01]  /*2310*/  IMAD.IADD R142, R142, 0x1, R13 ;  /* 0x000000018e8e7824 */ /* 0x000fe200078e020d */
[----:B------:R-:W-:Y:S01]  /*2320*/  ISETP.GE.AND P0, PT, R23, UR4, PT ;  /* 0x0000000417007c0c */ /* 0x000fe2000bf06270 */
[----:B------:R-:W-:Y:S01]  /*2330*/  IMAD R4, R15, R90, RZ ;  /* 0x0000005a0f047224 */ /* 0x000fe200078e02ff */
[----:B------:R-:W-:Y:S01]  /*2340*/  LOP3.LUT R5, R6, R177, RZ, 0x3c, !PT ;  /* 0x000000b106057212 */ /* 0x000fe200078e3cff */
[----:B------:R-:W-:Y:S01]  /*2350*/  IMAD R15, R91, 0x60, RZ ;  /* 0x000000605b0f7824 */ /* 0x000fe200078e02ff */
[----:B------:R-:W-:Y:S01]  /*2360*/  SEL R6, RZ, 0x8, P4 ;  /* 0x00000008ff067807 */ /* 0x000fe20002000000 */
[----:B------:R-:W-:Y:S01]  /*2370*/  IMAD R21, R145, R91, R4 ;  /* 0x0000005b91157224 */ /* 0x000fe200078e0204 */
[----:B------:R-:W-:Y:S01]  /*2380*/  LOP3.LUT R13, R12, R223, RZ, 0x3c, !PT ;  /* 0x000000df0c0d7212 */ /* 0x000fe200078e3cff */
[----:B------:R-:W-:Y:S01]  /*2390*/  IMAD.IADD R109, R101, 0x1, R107 ;  /* 0x00000001656d7824 */ /* 0x000fe200078e026b */
[----:B------:R-:W-:Y:S01]  /*23a0*/  IADD3 R133, R133, R26, RZ ;  /* 0x0000001a85857210 */ /* 0x000fe20007ffe0ff */
[----:B------:R-:W-:Y:S01]  /*23b0*/  IMAD.IADD R106, R21, 0x1, R93 ;  /* 0x00000001156a7824 */ /* 0x000fe200078e025d */
[----:B------:R-:W-:Y:S01]  /*23c0*/  SEL R10, RZ, 0x20, P0 ;  /* 0x00000020ff0a7807 */ /* 0x000fe20000000000 */
[----:B------:R-:W-:Y:S01]  /*23d0*/  IMAD.IADD R107, R107, 0x1, R99 ;  /* 0x000000016b6b7824 */ /* 0x000fe200078e0263 */
[----:B------:R-:W-:-:S02]  /*23e0*/  LOP3.LUT P5, RZ, R195, 0x4, RZ, 0xc0, !PT ;  /* 0x00000004c3ff7812 */ /* 0x000fc400078ac0ff */
[----:B------:R-:W-:Y:S02]  /*23f0*/  MOV R131, 0x20 ;  /* 0x0000002000837802 */ /* 0x000fe40000000f00 */
[C---:B------:R-:W-:Y:S02]  /*2400*/  LOP3.LUT R26, R7.reuse, R6, RZ, 0xfc, !PT ;  /* 0x00000006071a7212 */ /* 0x040fe400078efcff */
[----:B------:R-:W-:Y:S02]  /*2410*/  LOP3.LUT R6, R7, 0x1, RZ, 0xc0, !PT ;  /* 0x0000000107067812 */ /* 0x000fe400078ec0ff */
[----:B------:R-:W-:Y:S01]  /*2420*/  IADD3 R138, R138, R13, RZ ;  /* 0x0000000d8a8a7210 */ /* 0x000fe20007ffe0ff */
[----:B------:R-:W-:Y:S01]  /*2430*/  IMAD R13, R97, 0x60, RZ ;  /* 0x00000060610d7824 */ /* 0x000fe200078e02ff */
[----:B------:R-:W-:Y:S02]  /*2440*/  SHF.R.S32.HI R124, RZ, 0x3, R8 ;  /* 0x00000003ff7c7819 */ /* 0x000fe40000011408 */
[----:B------:R-:W-:-:S02]  /*2450*/  LOP3.LUT R7, R8, 0xfffffff8, RZ, 0xc0, !PT ;  /* 0xfffffff808077812 */ /* 0x000fc400078ec0ff */
[C---:B------:R-:W-:Y:S01]  /*2460*/  SHF.L.U64.HI R110, R96.reuse, 0x6, R97 ;  /* 0x00000006606e7819 */ /* 0x040fe20000010261 */
[----:B------:R-:W-:Y:S01]  /*2470*/  IMAD.WIDE.U32 R96, R96, 0x60, RZ ;  /* 0x0000006060607825 */ /* 0x000fe200078e00ff */
[C---:B------:R-:W-:Y:S02]  /*2480*/  SHF.L.U64.HI R112, R90.reuse, 0x6, R91 ;  /* 0x000000065a707819 */ /* 0x040fe4000001025b */
[----:B------:R-:W-:Y:S01]  /*2490*/  SHF.R.S32.HI R121, RZ, 0x3, R9 ;  /* 0x00000003ff797819 */ /* 0x000fe20000011409 */
[----:B------:R-:W-:Y:S01]  /*24a0*/  IMAD.WIDE.U32 R90, R90, 0x60, RZ ;  /* 0x000000605a5a7825 */ /* 0x000fe200078e00ff */
[----:B------:R-:W-:Y:S02]  /*24b0*/  LOP3.LUT R8, R9, 0xfffffff8, RZ, 0xc0, !PT ;  /* 0xfffffff809087812 */ /* 0x000fe400078ec0ff */
[----:B------:R-:W-:Y:S01]  /*24c0*/  LOP3.LUT R103, R11, R10, RZ, 0xfc, !PT ;  /* 0x0000000a0b677212 */ /* 0x000fe200078efcff */
[----:B------:R-:W-:Y:S01]  /*24d0*/  IMAD.IADD R134, R97, 0x1, R13 ;  /* 0x0000000161867824 */ /* 0x000fe200078e020d */
[----:B------:R-:W-:Y:S01]  /*24e0*/  SEL R131, R131, 0xffffffe0, !P5 ;  /* 0xffffffe083837807 */ /* 0x000fe20006800000 */
[----:B------:R-:W-:Y:S01]  /*24f0*/  IMAD.IADD R136, R91, 0x1, R15 ;  /* 0x000000015b887824 */ /* 0x000fe200078e020f */
[----:B------:R-:W-:-:S02]  /*2500*/  IADD3 R5, R178, R5, RZ ;  /* 0x00000005b2057210 */ /* 0x000fc40007ffe0ff */
[----:B------:R-:W-:Y:S02]  /*2510*/  LOP3.LUT R9, R20, 0xfffffff8, RZ, 0xc0, !PT ;  /* 0xfffffff814097812 */ /* 0x000fe400078ec0ff */
[----:B------:R-:W-:Y:S02]  /*2520*/  IADD3 R108, R95, R21, RZ ;  /* 0x000000155f6c7210 */ /* 0x000fe40007ffe0ff */
[----:B------:R-:W-:Y:S02]  /*2530*/  SHF.R.S32.HI R120, RZ, 0x3, R20 ;  /* 0x00000003ff787819 */ /* 0x000fe40000011414 */
[C---:B------:R-:W-:Y:S02]  /*2540*/  LOP3.LUT R20, R26.reuse, 0x2, RZ, 0xc0, !PT ;  /* 0x000000021a147812 */ /* 0x040fe400078ec0ff */
[----:B------:R-:W-:Y:S02]  /*2550*/  LOP3.LUT R21, R26, 0x4, RZ, 0xc0, !PT ;  /* 0x000000041a157812 */ /* 0x000fe400078ec0ff */
[----:B------:R-:W-:-:S02]  /*2560*/  LOP3.LUT R27, R103, 0x2, RZ, 0xc0, !PT ;  /* 0x00000002671b7812 */ /* 0x000fc400078ec0ff */
[C---:B------:R-:W-:Y:S02]  /*2570*/  LOP3.LUT R28, R103.reuse, 0x4, RZ, 0xc0, !PT ;  /* 0x00000004671c7812 */ /* 0x040fe400078ec0ff */
[C---:B------:R-:W-:Y:S02]  /*2580*/  LOP3.LUT R105, R103.reuse, 0x8, RZ, 0xc0, !PT ;  /* 0x0000000867697812 */ /* 0x040fe400078ec0ff */
[----:B------:R-:W-:Y:S02]  /*2590*/  LOP3.LUT R104, R103, 0x10, RZ, 0xc0, !PT ;  /* 0x0000001067687812 */ /* 0x000fe400078ec0ff */
[----:B------:R-:W-:Y:S02]  /*25a0*/  SHF.R.S32.HI R4, RZ, 0x1f, R30 ;  /* 0x0000001fff047819 */ /* 0x000fe4000001141e */
[----:B0-----:R-:W-:Y:S02]  /*25b0*/  LEA.HI R148, R148, 0x8, RZ, 0x19 ;  /* 0x0000000894947811 */ /* 0x001fe400078fc8ff */
[----:B------:R-:W-:-:S02]  /*25c0*/  IADD3 R137, R131, R5, RZ ;  /* 0x0000000583897210 */ /* 0x000fc40007ffe0ff */
[----:B------:R-:W-:Y:S02]  /*25d0*/  LOP3.LUT R10, R11, 0x1, RZ, 0xc0, !PT ;  /* 0x000000010b0a7812 */ /* 0x000fe400078ec0ff */
[----:B------:R-:W-:Y:S02]  /*25e0*/  LOP3.LUT R26, R26, 0x8, RZ, 0xc0, !PT ;  /* 0x000000081a1a7812 */ /* 0x000fe400078ec0ff */
[----:B------:R-:W-:Y:S02]  /*25f0*/  SHF.R.S32.HI R116, RZ, 0x1f, R7 ;  /* 0x0000001fff747819 */ /* 0x000fe40000011407 */
[----:B------:R-:W-:Y:S02]  /*2600*/  SHF.R.S32.HI R115, RZ, 0x1f, R8 ;  /* 0x0000001fff737819 */ /* 0x000fe40000011408 */
[----:B------:R-:W-:Y:S02]  /*2610*/  SHF.R.S32.HI R114, RZ, 0x1f, R9 ;  /* 0x0000001fff727819 */ /* 0x000fe40000011409 */
[----:B------:R-:W-:-:S02]  /*2620*/  LOP3.LUT R103, R103, 0x20, RZ, 0xc0, !PT ;  /* 0x0000002067677812 */ /* 0x000fc400078ec0ff */
[----:B----4-:R-:W-:-:S07]  /*2630*/  SHF.R.S32.HI R132, RZ, 0x1f, R102 ;  /* 0x0000001fff847819 */ /* 0x010fce0000011466 */
.L_x_562:
[----:B------:R-:W0:Y:S01]  /*2640*/  LDC R84, c[0x0][0x430] ;  /* 0x00010c00ff547b82 */ /* 0x000e220000000800 */
[----:B------:R-:W-:Y:S01]  /*2650*/  VIADD R24, R24, 0xffffffff ;  /* 0xffffffff18187836 */ /* 0x000fe20000000000 */
[----:B------:R-:W-:-:S03]  /*2660*/  MOV R31, RZ ;  /* 0x000000ff001f7202 */ /* 0x000fc60000000f00 */
[----:B-1----:R-:W-:-:S03]  /*2670*/  IMAD R12, R24, 0x60, R117 ;  /* 0x00000060180c7824 */ /* 0x002fc600078e0275 */
[----:B------:R-:W1:Y:S02]  /*2680*/  LDC R128, c[0x0][0x3f4] ;  /* 0x0000fd00ff807b82 */ /* 0x000e640000000800 */
[----:B------:R-:W-:Y:S02]  /*2690*/  ISETP.GE.AND P0, PT, R12, R25, PT ;  /* 0x000000190c00720c */ /* 0x000fe40003f06270 */
[----:B------:R-:W-:Y:S02]  /*26a0*/  IADD3 R36, R133, R12, RZ ;  /* 0x0000000c85247210 */ /* 0x000fe40007ffe0ff */
[----:B------:R-:W-:-:S03]  /*26b0*/  ISETP.GT.OR P0, PT, R117, 0x5f, P0 ;  /* 0x0000005f7500780c */ /* 0x000fc60000704670 */
[----:B--2---:R-:W-:Y:S01]  /*26c0*/  IMAD.MOV.U32 R32, RZ, RZ, R36 ;  /* 0x000000ffff207224 */ /* 0x004fe200078e0024 */
[----:B0-----:R-:W-:-:S09]  /*26d0*/  ISETP.NE.AND P4, PT, R84, 0x1, PT ;  /* 0x000000015400780c */ /* 0x001fd20003f85270 */
[----:B------:R-:W0:Y:S08]  /*26e0*/  @!P0 LDC.64 R14, c[0x0][0x428] ;  /* 0x00010a00ff0e8b82 */ /* 0x000e300000000a00 */
[----:B------:R-:W2:Y:S08]  /*26f0*/  @!P0 LDC.64 R12, c[0x0][0x418] ;  /* 0x00010600ff0c8b82 */ /* 0x000eb00000000a00 */
[----:B------:R-:W3:Y:S08]  /*2700*/  @P4 LDC R11, c[0x0][0x434] ;  /* 0x00010d00ff0b4b82 */ /* 0x000ef00000000800 */
[----:B----4-:R-:W4:Y:S01]  /*2710*/  @P4 LDC R34, c[0x0][0x438] ;  /* 0x00010e00ff224b82 */ /* 0x010f220000000800 */
[----:B---3--:R-:W-:-:S05]  /*2720*/  @P4 IMAD.HI.U32 R11, R36, R11, RZ ;  /* 0x0000000b240b4227 */ /* 0x008fca00078e00ff */
[----:B----4-:R-:W-:Y:S01]  /*2730*/  @P4 SHF.R.U32.HI R32, RZ, R34, R11 ;  /* 0x00000022ff204219 */ /* 0x010fe2000001160b */
[----:B0-----:R-:W-:-:S03]  /*2740*/  @!P0 IMAD R11, R132, R14, RZ ;  /* 0x0000000e840b8224 */ /* 0x001fc600078e02ff */
[--C-:B------:R-:W-:Y:S01]  /*2750*/  @!P0 SHF.R.S32.HI R33, RZ, 0x1f, R32.reuse ;  /* 0x0000001fff218819 */ /* 0x100fe20000011420 */
[C---:B------:R-:W-:Y:S02]  /*2760*/  @!P0 IMAD R11, R102.reuse, R15, R11 ;  /* 0x0000000f660b8224 */ /* 0x040fe400078e020b */
[----:B------:R-:W-:-:S04]  /*2770*/  @!P0 IMAD.WIDE.U32 R14, R102, R14, R32 ;  /* 0x0000000e660e8225 */ /* 0x000fc800078e0020 */
[----:B------:R-:W-:Y:S01]  /*2780*/  @!P0 IMAD.IADD R11, R15, 0x1, R11 ;  /* 0x000000010f0b8824 */ /* 0x000fe200078e020b */
[----:B--2---:R-:W-:-:S04]  /*2790*/  @!P0 LEA R12, P4, R14, R12, 0x2 ;  /* 0x0000000c0e0c8211 */ /* 0x004fc800078810ff */
[----:B------:R-:W-:-:S05]  /*27a0*/  @!P0 LEA.HI.X R13, R14, R13, R11, 0x2, P4 ;  /* 0x0000000d0e0d8211 */ /* 0x000fca00020f140b */
[----:B------:R0:W5:Y:S01]  /*27b0*/  @!P0 LDG.E R31, desc[UR60][R12.64] ;  /* 0x0000003c0c1f8981 */ /* 0x000162000c1e1900 */
[----:B-1----:R-:W-:Y:S01]  /*27c0*/  ISETP.GE.AND P0, PT, R128, 0x1, PT ;  /* 0x000000018000780c */ /* 0x002fe20003f06270 */
[----:B------:R-:W-:Y:S01]  /*27d0*/  IMAD.MOV R11, RZ, RZ, -R32 ;  /* 0x000000ffff0b7224 */ /* 0x000fe200078e0a20 */
[----:B------:R-:W-:Y:S01]  /*27e0*/  ISETP.GT.AND P4, PT, R24, R130, PT ;  /* 0x000000821800720c */ /* 0x000fe20003f84270 */
[----:B------:R-:W-:Y:S01]  /*27f0*/  IMAD R33, R18, 0x4800, R5 ;  /* 0x0000480012217824 */ /* 0x000fe200078e0205 */
[----:B------:R-:W-:Y:S05]  /*2800*/  YIELD ;  /* 0x0000000000007946 */ /* 0x000fea0003800000 */
[----:B------:R-:W-:Y:S01]  /*2810*/  IMAD R84, R84, R11, R36 ;  /* 0x0000000b54547224 */ /* 0x000fe200078e0224 */
[----:B------:R-:W-:Y:S01]  /*2820*/  BSSY B0, `(.L_x_457) ;  /* 0x00007a8000007945 */ /* 0x000fe20003800000 */
[----:B------:R-:W-:Y:S01]  /*2830*/  IMAD R11, R18, 0x4800, R137 ;  /* 0x00004800120b7824 */ /* 0x000fe200078e0289 */
[----:B------:R-:W-:Y:S01]  /*2840*/  P2R R127, PR, RZ, 0x10 ;  /* 0x00000010ff7f7803 */ /* 0x000fe20000000000 */
[----:B------:R-:W-:-:S03]  /*2850*/  IMAD R33, R33, 0x2, R126 ;  /* 0x0000000221217824 */ /* 0x000fc600078e027e */
[----:B------:R-:W-:Y:S01]  /*2860*/  LEA R32, R11, R126, 0x1 ;  /* 0x0000007e0b207211 */ /* 0x000fe200078e08ff */
[----:B0-----:R-:W-:Y:S06]  /*2870*/  @!P0 BRA `(.L_x_458) ;  /* 0x0000007000ac8947 */ /* 0x001fec0003800000 */
[----:B------:R-:W-:Y:S01]  /*2880*/  SHF.R.S32.HI R85, RZ, 0x1f, R84 ;  /* 0x0000001fff557819 */ /* 0x000fe20000011454 */
[----:B------:R-:W-:Y:S01]  /*2890*/  ULDC.64 UR4, c[0x0][0x300] ;  /* 0x0000c00000047ab9 */ /* 0x000fe20000000a00 */
[----:B-----5:R-:W-:Y:S01]  /*28a0*/  SHF.R.S32.HI R86, RZ, 0x1f, R31 ;  /* 0x0000001fff567819 */ /* 0x020fe2000001141f */
[----:B------:R-:W-:Y:S01]  /*28b0*/  IMAD.WIDE.U32 R12, R84, UR4, RZ ;  /* 0x00000004540c7c25 */ /* 0x000fe2000f8e00ff */
[----:B------:R-:W-:Y:S02]  /*28c0*/  ULDC.U8 UR6, c[0x0][0x410] ;  /* 0x0001040000067ab9 */ /* 0x000fe40000000000 */
[----:B------:R-:W-:Y:S01]  /*28d0*/  ISETP.NE.AND P0, PT, RZ, UR6, PT ;  /* 0x00000006ff007c0c */ /* 0x000fe2000bf05270 */
[----:B------:R-:W-:Y:S02]  /*28e0*/  IMAD R11, R85, UR4, RZ ;  /* 0x00000004550b7c24 */ /* 0x000fe4000f8e02ff */
[----:B------:R-:W-:Y:S02]  /*28f0*/  IMAD R34, R136, R24, RZ ;  /* 0x0000001888227224 */ /* 0x000fe400078e02ff */
[----:B------:R-:W-:Y:S01]  /*2900*/  IMAD R11, R84, UR5, R11 ;  /* 0x00000005540b7c24 */ /* 0x000fe2000f8e020b */
[----:B------:R-:W-:Y:S01]  /*2910*/  ULDC.64 UR4, c[0x0][0x310] ;  /* 0x0000c40000047ab9 */ /* 0x000fe20000000a00 */
[----:B------:R-:W-:-:S02]  /*2920*/  IMAD R87, R24, -0x60, R25 ;  /* 0xffffffa018577824 */ /* 0x000fc400078e0219 */
[----:B------:R-:W-:Y:S02]  /*2930*/  IMAD R14, R86, UR4, RZ ;  /* 0x00000004560e7c24 */ /* 0x000fe4000f8e02ff */
[----:B------:R-:W-:Y:S01]  /*2940*/  IMAD.IADD R13, R13, 0x1, R11 ;  /* 0x000000010d0d7824 */ /* 0x000fe200078e020b */
[----:B------:R-:W-:Y:S01]  /*2950*/  SHF.R.S32.HI R11, RZ, 0x1f, R24 ;  /* 0x0000001fff0b7819 */ /* 0x000fe20000011418 */
[----:B------:R-:W-:Y:S01]  /*2960*/  IMAD R15, R31, UR5, R14 ;  /* 0x000000051f0f7c24 */ /* 0x000fe2000f8e020e */
[----:B------:R-:W-:Y:S01]  /*2970*/  VIMNMX R87, R87, 0x60, PT ;  /* 0x0000006057577848 */ /* 0x000fe20003fe0100 */
[----:B------:R-:W-:Y:S01]  /*2980*/  IMAD.WIDE.U32 R12, R31, UR4, R12 ;  /* 0x000000041f0c7c25 */ /* 0x000fe2000f8e000c */
[----:B------:R-:W-:-:S03]  /*2990*/  ULDC.64 UR4, c[0x0][0x308] ;  /* 0x0000c20000047ab9 */ /* 0x000fc60000000a00 */
[----:B------:R-:W-:Y:S02]  /*29a0*/  IMAD R14, R134, R24, RZ ;  /* 0x00000018860e7224 */ /* 0x000fe400078e02ff */
[----:B------:R-:W-:Y:S02]  /*29b0*/  IMAD.IADD R13, R13, 0x1, R15 ;  /* 0x000000010d0d7824 */ /* 0x000fe400078e020f */
[----:B------:R-:W-:Y:S02]  /*29c0*/  IMAD R15, R4, UR4, RZ ;  /* 0x00000004040f7c24 */ /* 0x000fe4000f8e02ff */
[C---:B------:R-:W-:Y:S02]  /*29d0*/  IMAD R35, R11.reuse, R96, R14 ;  /* 0x000000600b237224 */ /* 0x040fe400078e020e */
[----:B------:R-:W-:Y:S02]  /*29e0*/  IMAD R37, R11, R90, R34 ;  /* 0x0000005a0b257224 */ /* 0x000fe400078e0222 */
[----:B------:R-:W-:-:S02]  /*29f0*/  IMAD R11, R30, UR5, R15 ;  /* 0x000000051e0b7c24 */ /* 0x000fc4000f8e020f */
[----:B------:R-:W-:Y:S01]  /*2a00*/  IMAD.WIDE.U32 R118, R30, UR4, R12 ;  /* 0x000000041e767c25 */ /* 0x000fe2000f8e000c */
[----:B------:R-:W-:-:S03]  /*2a10*/  ULDC.64 UR4, c[0x0][0x2e8] ;  /* 0x0000ba0000047ab9 */ /* 0x000fc60000000a00 */
[-C--:B------:R-:W-:Y:S01]  /*2a20*/  IMAD.WIDE.U32 R14, R96, R24.reuse, RZ ;  /* 0x00000018600e7225 */ /* 0x080fe200078e00ff */
[----:B------:R-:W-:Y:S02]  /*2a30*/  IADD3 R11, R119, R11, RZ ;  /* 0x0000000b770b7210 */ /* 0x000fe40007ffe0ff */
[----:B------:R-:W-:Y:S01]  /*2a40*/  LEA R119, P4, R118, UR4, 0x1 ;  /* 0x0000000476777c11 */ /* 0x000fe2000f8808ff */
[----:B------:R-:W-:-:S03]  /*2a50*/  IMAD.WIDE.U32 R12, R90, R24, RZ ;  /* 0x000000185a0c7225 */ /* 0x000fc600078e00ff */
[----:B------:R-:W-:Y:S01]  /*2a60*/  LEA.HI.X R118, R118, UR5, R11, 0x1, P4 ;  /* 0x0000000576767c11 */ /* 0x000fe2000a0f0c0b */
[----:B------:R-:W-:Y:S02]  /*2a70*/  IMAD.IADD R11, R15, 0x1, R35 ;  /* 0x000000010f0b7824 */ /* 0x000fe400078e0223 */
[----:B------:R-:W-:Y:S01]  /*2a80*/  IMAD.IADD R82, R13, 0x1, R37 ;  /* 0x000000010d527824 */ /* 0x000fe200078e0225 */
[----:B------:R-:W-:Y:S06]  /*2a90*/  @!P0 BRA `(.L_x_459) ;  /* 0x0000003400ac8947 */ /* 0x000fec0003800000 */
[----:B------:R-:W-:Y:S01]  /*2aa0*/  ISETP.GE.AND P4, PT, R165, R87, PT ;  /* 0x00000057a500720c */ /* 0x000fe20003f86270 */
[----:B------:R-:W-:Y:S01]  /*2ab0*/  BSSY B1, `(.L_x_460) ;  /* 0x0000037000017945 */ /* 0x000fe20003800000 */
        /* <DEDUP_REMOVED lines=13> */
[----:B------:R-:W-:Y:S06]  /*2b90*/  @P4 BRA `(.L_x_461) ;  /* 0x0000000000a04947 */ /* 0x000fec0003800000 */
[----:B------:R-:W-:Y:S01]  /*2ba0*/  IADD3 R37, P5, R100, R14, RZ ;  /* 0x0000000e64257210 */ /* 0x000fe20007fbe0ff */
[----:B------:R-:W-:Y:S01]  /*2bb0*/  ULDC.64 UR4, c[0x0][0x3e8] ;  /* 0x0000fa0000047ab9 */ /* 0x000fe20000000a00 */
[----:B------:R-:W-:Y:S01]  /*2bc0*/  IADD3 R39, P0, R94, R12, RZ ;  /* 0x0000000c5e277210 */ /* 0x000fe20007f1e0ff */
[----:B------:R-:W-:Y:S01]  /*2bd0*/  ULDC.64 UR6, c[0x0][0x400] ;  /* 0x0001000000067ab9 */ /* 0x000fe20000000a00 */
[----:B------:R-:W-:Y:S02]  /*2be0*/  IADD3.X R38, R11, R109, RZ, P5, !PT ;  /* 0x0000006d0b267210 */ /* 0x000fe40002ffe4ff */
[----:B------:R-:W-:Y:S02]  /*2bf0*/  CS2R R78, SRZ ;  /* 0x00000000004e7805 */ /* 0x000fe4000001ff00 */
[----:B------:R-:W-:Y:S01]  /*2c00*/  LEA R36, P5, R37, UR4, 0x1 ;  /* 0x0000000425247c11 */ /* 0x000fe2000f8a08ff */
[----:B------:R-:W-:Y:S01]  /*2c10*/  IMAD.X R40, R82, 0x1, R108, P0 ;  /* 0x0000000152287824 */ /* 0x000fe200000e066c */
[----:B------:R-:W-:-:S02]  /*2c20*/  ISETP.GE.AND P0, PT, R160, R128, PT ;  /* 0x00000080a000720c */ /* 0x000fc40003f06270 */
[----:B------:R-:W-:Y:S02]  /*2c30*/  CS2R R74, SRZ ;  /* 0x00000000004a7805 */ /* 0x000fe4000001ff00 */
[----:B------:R-:W-:Y:S02]  /*2c40*/  LEA.HI.X R37, R37, UR5, R38, 0x1, P5 ;  /* 0x0000000525257c11 */ /* 0x000fe4000a8f0c26 */
[----:B------:R-:W-:Y:S02]  /*2c50*/  CS2R R80, SRZ ;  /* 0x0000000000507805 */ /* 0x000fe4000001ff00 */
[C---:B------:R-:W-:Y:S02]  /*2c60*/  LEA R38, P5, R39.reuse, UR6, 0x1 ;  /* 0x0000000627267c11 */ /* 0x040fe4000f8a08ff */
[----:B------:R-:W-:Y:S02]  /*2c70*/  CS2R R76, SRZ ;  /* 0x00000000004c7805 */ /* 0x000fe4000001ff00 */
[----:B------:R-:W-:-:S02]  /*2c80*/  LEA.HI.X R39, R39, UR7, R40, 0x1, P5 ;  /* 0x0000000727277c11 */ /* 0x000fc4000a8f0c28 */
[-C--:B------:R-:W-:Y:S01]  /*2c90*/  ISETP.GE.AND P5, PT, R169, R128.reuse, PT ;  /* 0x00000080a900720c */ /* 0x080fe20003fa6270 */
[----:B------:R0:W5:Y:S04]  /*2ca0*/  @!P0 LDG.E.64 R78, desc[UR60][R36.64] ;  /* 0x0000003c244e8981 */ /* 0x000168000c1e1b00 */
[----:B------:R0:W5:Y:S01]  /*2cb0*/  @!P0 LDG.E.64 R80, desc[UR60][R38.64] ;  /* 0x0000003c26508981 */ /* 0x000162000c1e1b00 */
[----:B------:R-:W-:-:S07]  /*2cc0*/  ISETP.GE.AND P0, PT, R168, R128, PT ;  /* 0x00000080a800720c */ /* 0x000fce0003f06270 */
[----:B------:R0:W5:Y:S04]  /*2cd0*/  @!P5 LDG.E.64 R74, desc[UR60][R36.64+0x20] ;  /* 0x0000203c244ad981 */ /* 0x000168000c1e1b00 */
[----:B------:R0:W5:Y:S01]  /*2ce0*/  @!P5 LDG.E.64 R76, desc[UR60][R38.64+0x20] ;  /* 0x0000203c264cd981 */ /* 0x000162000c1e1b00 */
[----:B------:R-:W-:Y:S02]  /*2cf0*/  ISETP.GE.AND P5, PT, R171, R128, PT ;  /* 0x00000080ab00720c */ /* 0x000fe40003fa6270 */
[----:B------:R-:W-:Y:S02]  /*2d00*/  CS2R R70, SRZ ;  /* 0x0000000000467805 */ /* 0x000fe4000001ff00 */
[----:B------:R-:W-:Y:S02]  /*2d10*/  CS2R R72, SRZ ;  /* 0x0000000000487805 */ /* 0x000fe4000001ff00 */
[----:B------:R-:W-:-:S02]  /*2d20*/  CS2R R66, SRZ ;  /* 0x0000000000427805 */ /* 0x000fc4000001ff00 */
[----:B------:R-:W-:Y:S01]  /*2d30*/  CS2R R68, SRZ ;  /* 0x0000000000447805 */ /* 0x000fe2000001ff00 */
[----:B------:R0:W5:Y:S04]  /*2d40*/  @!P0 LDG.E.64 R70, desc[UR60][R36.64+0x40] ;  /* 0x0000403c24468981 */ /* 0x000168000c1e1b00 */
[----:B------:R0:W5:Y:S01]  /*2d50*/  @!P0 LDG.E.64 R72, desc[UR60][R38.64+0x40] ;  /* 0x0000403c26488981 */ /* 0x000162000c1e1b00 */
[----:B------:R-:W-:-:S03]  /*2d60*/  ISETP.GE.AND P0, PT, R170, R128, PT ;  /* 0x00000080aa00720c */ /* 0x000fc60003f06270 */
        /* <DEDUP_REMOVED lines=8> */
[----:B------:R0:W5:Y:S04]  /*2df0*/  @!P0 LDG.E.64 R64, desc[UR60][R38.64+0x80] ;  /* 0x0000803c26408981 */ /* 0x000168000c1e1b00 */
[----:B------:R0:W5:Y:S04]  /*2e00*/  @!P5 LDG.E.64 R58, desc[UR60][R36.64+0xa0] ;  /* 0x0000a03c243ad981 */ /* 0x000168000c1e1b00 */
[----:B------:R0:W5:Y:S02]  /*2e10*/  @!P5 LDG.E.64 R60, desc[UR60][R38.64+0xa0] ;  /* 0x0000a03c263cd981 */ /* 0x000164000c1e1b00 */
.L_x_461:
[----:B------:R-:W-:Y:S05]  /*2e20*/  BSYNC B1 ;  /* 0x0000000000017941 */ /* 0x000fea0003800000 */
.L_x_460:
[----:B------:R-:W-:Y:S01]  /*2e30*/  ISETP.GE.AND P5, PT, R225, R87, PT ;  /* 0x00000057e100720c */ /* 0x000fe20003fa6270 */
[----:B------:R-:W-:Y:S01]  /*2e40*/  BSSY B1, `(.L_x_462) ;  /* 0x0000037000017945 */ /* 0x000fe20003800000 */
[----:B0-----:R-:W-:Y:S02]  /*2e50*/  CS2R R38, SRZ ;  /* 0x0000000000267805 */ /* 0x001fe4000001ff00 */
        /* <DEDUP_REMOVED lines=8> */
[----:B------:R-:W-:Y:S01]  /*2ee0*/  CS2R R52, SRZ ;  /* 0x0000000000347805 */ /* 0x000fe2000001ff00 */
[----:B-----5:R-:W-:Y:S01]  /*2ef0*/  IMAD.MOV.U32 R88, RZ, RZ, R58 ;  /* 0x000000ffff587224 */ /* 0x020fe200078e003a */
[----:B------:R-:W-:-:S02]  /*2f00*/  MOV R83, R59 ;  /* 0x0000003b00537202 */ /* 0x000fc40000000f00 */
[----:B------:R-:W-:Y:S01]  /*2f10*/  CS2R R56, SRZ ;  /* 0x0000000000387805 */ /* 0x000fe2000001ff00 */
[----:B------:R-:W-:Y:S06]  /*2f20*/  @P5 BRA `(.L_x_463) ;  /* 0x0000000000a05947 */ /* 0x000fec0003800000 */
[----:B------:R-:W-:Y:S01]  /*2f30*/  IADD3 R14, P0, P6, R100, R14, R111 ;  /* 0x0000000e640e7210 */ /* 0x000fe20007e1e06f */
[----:B------:R-:W-:Y:S01]  /*2f40*/  ULDC.64 UR4, c[0x0][0x3e8] ;  /* 0x0000fa0000047ab9 */ /* 0x000fe20000000a00 */
[----:B------:R-:W-:Y:S01]  /*2f50*/  ULDC.64 UR6, c[0x0][0x400] ;  /* 0x0001000000067ab9 */ /* 0x000fe20000000a00 */
[----:B------:R-:W-:Y:S02]  /*2f60*/  CS2R R54, SRZ ;  /* 0x0000000000367805 */ /* 0x000fe4000001ff00 */
[----:B------:R-:W-:Y:S02]  /*2f70*/  IADD3.X R13, R109, R11, R110, P0, P6 ;  /* 0x0000000b6d0d7210 */ /* 0x000fe400007ec46e */
[----:B------:R-:W-:Y:S02]  /*2f80*/  CS2R R56, SRZ ;  /* 0x0000000000387805 */ /* 0x000fe4000001ff00 */
[----:B------:R-:W-:-:S04]  /*2f90*/  IADD3 R11, P0, P6, R94, R12, R113 ;  /* 0x0000000c5e0b7210 */ /* 0x000fc80007e1e071 */
[----:B------:R-:W-:Y:S02]  /*2fa0*/  IADD3.X R82, R108, R82, R112, P0, P6 ;  /* 0x000000526c527210 */ /* 0x000fe400007ec470 */
[----:B------:R-:W-:-:S04]  /*2fb0*/  LEA R12, P0, R14, UR4, 0x1 ;  /* 0x000000040e0c7c11 */ /* 0x000fc8000f8008ff */
[----:B------:R-:W-:Y:S02]  /*2fc0*/  LEA.HI.X R13, R14, UR5, R13, 0x1, P0 ;  /* 0x000000050e0d7c11 */ /* 0x000fe400080f0c0d */
[----:B------:R-:W-:-:S04]  /*2fd0*/  LEA R14, P0, R11, UR6, 0x1 ;  /* 0x000000060b0e7c11 */ /* 0x000fc8000f8008ff */
[----:B------:R-:W-:Y:S02]  /*2fe0*/  LEA.HI.X R15, R11, UR7, R82, 0x1, P0 ;  /* 0x000000070b0f7c11 */ /* 0x000fe400080f0c52 */
[----:B------:R-:W-:Y:S02]  /*2ff0*/  ISETP.GE.AND P0, PT, R160, R128, PT ;  /* 0x00000080a000720c */ /* 0x000fe40003f06270 */
[----:B------:R-:W-:Y:S02]  /*3000*/  CS2R R50, SRZ ;  /* 0x0000000000327805 */ /* 0x000fe4000001ff00 */
[----:B------:R-:W-:-:S09]  /*3010*/  CS2R R52, SRZ ;  /* 0x0000000000347805 */ /* 0x000fd2000001ff00 */
[----:B------:R0:W5:Y:S04]  /*3020*/  @!P0 LDG.E.64 R54, desc[UR60][R12.64] ;  /* 0x0000003c0c368981 */ /* 0x000168000c1e1b00 */
[----:B------:R0:W5:Y:S01]  /*3030*/  @!P0 LDG.E.64 R56, desc[UR60][R14.64] ;  /* 0x0000003c0e388981 */ /* 0x000162000c1e1b00 */
        /* <DEDUP_REMOVED lines=20> */
[----:B------:R-:W-:-:S13]  /*3180*/  ISETP.GE.AND P0, PT, R172, R128, PT ;  /* 0x00000080ac00720c */ /* 0x000fda0003f06270 */
[----:B------:R0:W5:Y:S04]  /*3190*/  @!P0 LDG.E.64 R34, desc[UR60][R12.64+0xa0] ;  /* 0x0000a03c0c228981 */ /* 0x000168000c1e1b00 */
[----:B------:R0:W5:Y:S02]  /*31a0*/  @!P0 LDG.E.64 R36, desc[UR60][R14.64+0xa0] ;  /* 0x0000a03c0e248981 */ /* 0x000164000c1e1b00 */
.L_x_463:
[----:B------:R-:W-:Y:S05]  /*31b0*/  BSYNC B1 ;  /* 0x0000000000017941 */ /* 0x000fea0003800000 */
.L_x_462:
[----:B------:R-:W2:Y:S01]  /*31c0*/  LDL R11, [R1+0x30] ;  /* 0x00003000010b7983 */ /* 0x000ea20000100800 */
[----:B0-----:R-:W-:Y:S01]  /*31d0*/  IMAD.MOV.U32 R12, RZ, RZ, R63 ;  /* 0x000000ffff0c7224 */ /* 0x001fe200078e003f */
[----:B------:R-:W-:Y:S01]  /*31e0*/  MOV R14, R71 ;  /* 0x00000047000e7202 */ /* 0x000fe20000000f00 */
[----:B------:R-:W-:Y:S01]  /*31f0*/  IMAD.MOV.U32 R13, RZ, RZ, R70 ;  /* 0x000000ffff0d7224 */ /* 0x000fe200078e0046 */
[----:B------:R-:W-:-:S04]  /*3200*/  PRMT R159, R88, 0x5410, R83 ;  /* 0x00005410589f7816 */ /* 0x000fc80000000053 */
[----:B------:R-:W-:Y:S01]  /*3210*/  PRMT R208, R13, 0x5410, R14 ;  /* 0x000054100dd07816 */ /* 0x000fe2000000000e */
[----:B------:R-:W-:Y:S01]  /*3220*/  IMAD.MOV.U32 R14, RZ, RZ, R79 ;  /* 0x000000ffff0e7224 */ /* 0x000fe200078e004f */
[----:B------:R-:W-:-:S04]  /*3230*/  MOV R13, R78 ;  /* 0x0000004e000d7202 */ /* 0x000fc80000000f00 */
[----:B------:R-:W-:Y:S01]  /*3240*/  PRMT R156, R13, 0x5410, R14 ;  /* 0x000054100d9c7816 */ /* 0x000fe2000000000e */
[----:B------:R-:W-:Y:S01]  /*3250*/  IMAD.MOV.U32 R14, RZ, RZ, R60 ;  /* 0x000000ffff0e7224 */ /* 0x000fe200078e003c */
[----:B------:R-:W-:-:S04]  /*3260*/  MOV R13, R61 ;  /* 0x0000003d000d7202 */ /* 0x000fc80000000f00 */
[----:B------:R-:W-:Y:S01]  /*3270*/  PRMT R196, R14, 0x5410, R13 ;  /* 0x000054100ec47816 */ /* 0x000fe2000000000d */
[----:B------:R-:W-:Y:S01]  /*3280*/  IMAD.MOV.U32 R13, RZ, RZ, R69 ;  /* 0x000000ffff0d7224 */ /* 0x000fe200078e0045 */
[----:B------:R-:W-:Y:S02]  /*3290*/  MOV R14, R68 ;  /* 0x00000044000e7202 */ /* 0x000fe40000000f00 */
[----:B--2---:R-:W-:Y:S01]  /*32a0*/  R2UR UR4, R11 ;  /* 0x000000000b0472ca */ /* 0x004fe200000e0000 */
[----:B------:R-:W-:-:S05]  /*32b0*/  IMAD.MOV.U32 R11, RZ, RZ, R62 ;  /* 0x000000ffff0b7224 */ /* 0x000fca00078e003e */
[----:B------:R-:W-:Y:S01]  /*32c0*/  PRMT R204, R12, 0x5410, R11 ;  /* 0x000054100ccc7816 */ /* 0x000fe2000000000b */
[----:B------:R-:W-:Y:S01]  /*32d0*/  IMAD.MOV.U32 R12, RZ, RZ, R67 ;  /* 0x000000ffff0c7224 */ /* 0x000fe200078e0043 */
[----:B------:R-:W-:-:S04]  /*32e0*/  MOV R11, R66 ;  /* 0x00000042000b7202 */ /* 0x000fc80000000f00 */
[----:B------:R-:W-:Y:S01]  /*32f0*/  PRMT R207, R11, 0x7610, R207 ;  /* 0x000076100bcf7816 */ /* 0x000fe200000000cf */
[----:B------:R-:W-:Y:S01]  /*3300*/  IMAD.MOV.U32 R11, RZ, RZ, R74 ;  /* 0x000000ffff0b7224 */ /* 0x000fe200078e004a */
[----:B------:R-:W-:Y:S01]  /*3310*/  PRMT R206, R12, 0x7610, R206 ;  /* 0x000076100cce7816 */ /* 0x000fe200000000ce */
[----:B------:R-:W-:Y:S01]  /*3320*/  IMAD.MOV.U32 R12, RZ, RZ, R75 ;  /* 0x000000ffff0c7224 */ /* 0x000fe200078e004b */
[----:B------:R-:W-:Y:S01]  /*3330*/  UISETP.NE.AND UP0, UPT, UR4, 0x3, UPT ;  /* 0x000000030400788c */ /* 0x000fe2000bf05270 */
[----:B------:R-:W-:Y:S01]  /*3340*/  PRMT R207, R207, 0x5410, R14 ;  /* 0x00005410cfcf7816 */ /* 0x000fe2000000000e */
[----:B------:R-:W-:Y:S01]  /*3350*/  IMAD.MOV.U32 R14, RZ, RZ, R81 ;  /* 0x000000ffff0e7224 */ /* 0x000fe200078e0051 */
[----:B------:R-:W-:Y:S02]  /*3360*/  PRMT R206, R206, 0x5410, R13 ;  /* 0x00005410cece7816 */ /* 0x000fe4000000000d */
[----:B------:R-:W-:Y:S01]  /*3370*/  PRMT R209, R11, 0x5410, R12 ;  /* 0x000054100bd17816 */ /* 0x000fe2000000000c */
[----:B------:R-:W-:Y:S01]  /*3380*/  IMAD.MOV.U32 R12, RZ, RZ, R64 ;  /* 0x000000ffff0c7224 */ /* 0x000fe200078e0040 */
[----:B------:R-:W-:Y:S01]  /*3390*/  PLOP3.LUT P0, PT, PT, PT, UP0, 0x80, 0x0 ;  /* 0x000000000000781c */ /* 0x000fe20003f0f008 */
[----:B------:R-:W-:Y:S01]  /*33a0*/  IMAD.MOV.U32 R11, RZ, RZ, R65 ;  /* 0x000000ffff0b7224 */ /* 0x000fe200078e0041 */
[----:B------:R-:W-:-:S04]  /*33b0*/  MOV R13, R80 ;  /* 0x00000050000d7202 */ /* 0x000fc80000000f00 */
[----:B------:R-:W-:Y:S01]  /*33c0*/  PRMT R205, R11, 0x5410, R12 ;  /* 0x000054100bcd7816 */ /* 0x000fe2000000000c */
[----:B------:R-:W-:Y:S01]  /*33d0*/  IMAD.MOV.U32 R11, RZ, RZ, R72 ;  /* 0x000000ffff0b7224 */ /* 0x000fe200078e0048 */
[----:B------:R-:W-:Y:S02]  /*33e0*/  MOV R12, R73 ;  /* 0x00000049000c7202 */ /* 0x000fe40000000f00 */
[----:B------:R-:W-:Y:S01]  /*33f0*/  PRMT R212, R13, 0x5410, R14 ;  /* 0x000054100dd47816 */ /* 0x000fe2000000000e */
[----:B-----5:R-:W-:Y:S01]  /*3400*/  IMAD.MOV.U32 R14, RZ, RZ, R34 ;  /* 0x000000ffff0e7224 */ /* 0x020fe200078e0022 */
[----:B------:R-:W-:Y:S01]  /*3410*/  PRMT R210, R11, 0x5410, R12 ;  /* 0x000054100bd27816 */ /* 0x000fe2000000000c */
[----:B------:R-:W-:Y:S01]  /*3420*/  IMAD.MOV.U32 R11, RZ, RZ, R76 ;  /* 0x000000ffff0b7224 */ /* 0x000fe200078e004c */
[----:B------:R-:W-:Y:S01]  /*3430*/  MOV R13, R35 ;  /* 0x00000023000d7202 */ /* 0x000fe20000000f00 */
[----:B------:R-:W-:-:S03]  /*3440*/  IMAD.MOV.U32 R12, RZ, RZ, R77 ;  /* 0x000000ffff0c7224 */ /* 0x000fc600078e004d */
[----:B------:R-:W-:Y:S02]  /*3450*/  PRMT R83, R14, 0x5410, R13 ;  /* 0x000054100e537816 */ /* 0x000fe4000000000d */
[----:B------:R-:W-:Y:S01]  /*3460*/  PRMT R211, R11, 0x5410, R12 ;  /* 0x000054100bd37816 */ /* 0x000fe2000000000c */
[----:B------:R-:W-:Y:S02]  /*3470*/  IMAD.MOV.U32 R12, RZ, RZ, R38 ;  /* 0x000000ffff0c7224 */ /* 0x000fe400078e0026 */
[----:B------:R-:W-:-:S05]  /*3480*/  IMAD.MOV.U32 R11, RZ, RZ, R39 ;  /* 0x000000ffff0b7224 */ /* 0x000fca00078e0027 */
[----:B------:R-:W-:Y:S01]  /*3490*/  PRMT R123, R12, 0x5410, R11 ;  /* 0x000054100c7b7816 */ /* 0x000fe2000000000b */
[----:B------:R-:W-:Y:S01]  /*34a0*/  IMAD.MOV.U32 R11, RZ, RZ, R43 ;  /* 0x000000ffff0b7224 */ /* 0x000fe200078e002b */
[----:B------:R-:W-:-:S04]  /*34b0*/  MOV R12, R42 ;  /* 0x0000002a000c7202 */ /* 0x000fc80000000f00 */
[----:B------:R-:W-:Y:S01]  /*34c0*/  PRMT R139, R12, 0x5410, R11 ;  /* 0x000054100c8b7816 */ /* 0x000fe2000000000b */
[----:B------:R-:W-:Y:S01]  /*34d0*/  IMAD.MOV.U32 R12, RZ, RZ, R46 ;  /* 0x000000ffff0c7224 */ /* 0x000fe200078e002e */
[----:B------:R-:W-:-:S04]  /*34e0*/  MOV R11, R47 ;  /* 0x0000002f000b7202 */ /* 0x000fc80000000f00 */
        /* <DEDUP_REMOVED lines=25> */
[----:B------:R-:W-:Y:S06]  /*3680*/  @!P0 BRA `(.L_x_464) ;  /* 0x0000000000048947 */ /* 0x000fec0003800000 */
[----:B------:R-:W-:Y:S01]  /*3690*/  BPT.TRAP 0x1 ;  /* 0x000000040000795c */ /* 0x000fe20000300000 */
.L_x_464:
[----:B------:R-:W-:Y:S01]  /*36a0*/  IMAD R88, R18, 0x8, R2 ;  /* 0x0000000812587824 */ /* 0x000fe200078e0202 */
[----:B------:R-:W-:Y:S01]  /*36b0*/  SHF.L.U32 R89, R166, 0x1f, RZ ;  /* 0x0000001fa6597819 */ /* 0x000fe200000006ff */
[----:B------:R-:W-:Y:S03]  /*36c0*/  BSSY B1, `(.L_x_465) ;  /* 0x0000003000017945 */ /* 0x000fe60003800000 */
[----:B------:R-:W0:Y:S02]  /*36d0*/  SYNCS.PHASECHK.TRANS64.TRYWAIT P6, [R88+URZ+0x2a890], R89 ;  /* 0x02a89059580075a7 */ /* 0x000e2400080c017f */
[----:B0-----:R-:W-:Y:S05]  /*36e0*/  @!P6 BRA `(.L_x_466) ;  /* 0x000001a800d8e947 */ /* 0x001fea0003800000 */
.L_x_786:
[----:B------:R-:W-:Y:S05]  /*36f0*/  BSYNC B1 ;  /* 0x0000000000017941 */ /* 0x000fea0003800000 */
.L_x_465:
[----:B------:R-:W-:-:S03]  /*3700*/  UMOV UR4, 0xffffffff ;  /* 0xffffffff00047882 */ /* 0x000fc60000000000 */
[----:B------:R-:W-:Y:S05]  /*3710*/  BRA.DIV UR4, `(.L_x_467) ;  /* 0x000001aa04e07947 */ /* 0x000fea000b800000 */
[----:B------:R1:W2:Y:S04]  /*3720*/  SHFL.IDX PT, R82, R118, RZ, 0x1c1f ;  /* 0x001c1fff76527589 */ /* 0x0002a800000e0000 */
[----:B------:R1:W3:Y:S02]  /*3730*/  SHFL.IDX PT, R11, R119, RZ, 0x1c1f ;  /* 0x001c1fff770b7589 */ /* 0x0002e400000e0000 */
.L_x_790:
[----:B------:R-:W-:Y:S04]  /*3740*/  BSSY B1, `(.L_x_468) ;  /* 0x000015b000017945 */ /* 0x000fe80003800000 */
[----:B------:R-:W-:Y:S05]  /*3750*/  @P4 BRA `(.L_x_469) ;  /* 0x0000001400644947 */ /* 0x000fea0003800000 */
[----:B------:R-:W-:Y:S01]  /*3760*/  ISETP.NE.AND P4, PT, R10, RZ, PT ;  /* 0x000000ff0a00720c */ /* 0x000fe20003f85270 */
[----:B------:R-:W-:-:S12]  /*3770*/  BSSY B2, `(.L_x_470) ;  /* 0x0000035000027945 */ /* 0x000fd80003800000 */
[----:B------:R-:W-:Y:S05]  /*3780*/  @!P4 BRA `(.L_x_471) ;  /* 0x0000000000ccc947 */ /* 0x000fea0003800000 */
[----:B------:R4:W0:Y:S01]  /*3790*/  LDS.128 R12, [R33] ;  /* 0x00000000210c7984 */ /* 0x0008220000000c00 */
[----:B------:R-:W-:Y:S01]  /*37a0*/  ISETP.GE.AND P4, PT, R160, R128, PT ;  /* 0x00000080a000720c */ /* 0x000fe20003f86270 */
[----:B------:R-:W-:-:S12]  /*37b0*/  BSSY B3, `(.L_x_472) ;  /* 0x000002d000037945 */ /* 0x000fd80003800000 */
[----:B----4-:R-:W-:Y:S05]  /*37c0*/  @P4 BRA `(.L_x_473) ;  /* 0x0000000000ac4947 */ /* 0x010fea0003800000 */
[--C-:B------:R-:W-:Y:S02]  /*37d0*/  SHF.R.U64 R154, R78, 0x10, R79.reuse ;  /* 0x000000104e9a7819 */ /* 0x100fe4000000124f */
[----:B------:R-:W-:Y:S02]  /*37e0*/  SHF.R.U32.HI R78, RZ, 0x10, R79 ;  /* 0x00000010ff4e7819 */ /* 0x000fe4000001164f */
[--C-:B------:R-:W-:Y:S01]  /*37f0*/  SHF.R.U64 R155, R80, 0x10, R81.reuse ;  /* 0x00000010509b7819 */ /* 0x100fe20000001251 */
[----:B------:R-:W-:Y:S01]  /*3800*/  HADD2.F32 R154, -RZ, R154.H0_H0 ;  /* 0x2000009aff9a7230 */ /* 0x000fe20000004100 */
[----:B0-----:R-:W-:Y:S02]  /*3810*/  MOV R79, R13 ;  /* 0x0000000d004f7202 */ /* 0x001fe40000000f00 */
[----:B------:R-:W-:Y:S01]  /*3820*/  SHF.R.U32.HI R80, RZ, 0x10, R81 ;  /* 0x00000010ff507819 */ /* 0x000fe20000011651 */
[----:B------:R-:W-:Y:S02]  /*3830*/  HADD2.F32 R13, -RZ, R155.H0_H0 ;  /* 0x2000009bff0d7230 */ /* 0x000fe40000004100 */
[----:B------:R-:W-:-:S02]  /*3840*/  HADD2.F32 R81, -RZ, R79.H1_H1 ;  /* 0x3000004fff517230 */ /* 0x000fc40000004100 */
[----:B------:R-:W-:Y:S02]  /*3850*/  HADD2.F32 R155, -RZ, R79.H0_H0 ;  /* 0x2000004fff9b7230 */ /* 0x000fe40000004100 */
[----:B------:R-:W-:Y:S02]  /*3860*/  HADD2.F32 R80, -RZ, R80.H0_H0 ;  /* 0x20000050ff507230 */ /* 0x000fe40000004100 */
[-C--:B------:R-:W-:Y:S01]  /*3870*/  FMUL.FTZ R79, R81, R13.reuse ;  /* 0x0000000d514f7220 */ /* 0x080fe20000410000 */
[----:B------:R-:W-:-:S03]  /*3880*/  FMUL.FTZ R13, R155, R13 ;  /* 0x0000000d9b0d7220 */ /* 0x000fc60000410000 */
[-C--:B------:R-:W-:Y:S01]  /*3890*/  FFMA.FTZ R79, R155, R154.reuse, -R79 ;  /* 0x0000009a9b4f7223 */ /* 0x080fe2000001084f */
[----:B------:R-:W-:Y:S02]  /*38a0*/  IMAD.MOV.U32 R155, RZ, RZ, R12 ;  /* 0x000000ffff9b7224 */ /* 0x000fe400078e000c */
[----:B------:R-:W-:Y:S01]  /*38b0*/  FFMA.FTZ R13, R81, R154, R13 ;  /* 0x0000009a510d7223 */ /* 0x000fe2000001000d */
[----:B------:R-:W-:Y:S02]  /*38c0*/  IMAD.MOV.U32 R81, RZ, RZ, R15 ;  /* 0x000000ffff517224 */ /* 0x000fe400078e000f */
[----:B------:R-:W-:Y:S02]  /*38d0*/  HADD2.F32 R154, -RZ, R78.H0_H0 ;  /* 0x2000004eff9a7230 */ /* 0x000fe40000004100 */
[----:B------:R-:W-:Y:S01]  /*38e0*/  HADD2.F32 R12, -RZ, R155.H1_H1 ;  /* 0x3000009bff0c7230 */ /* 0x000fe20000004100 */
[----:B------:R-:W-:Y:S01]  /*38f0*/  F2FP.F16.F32.PACK_AB R13, R13, R79 ;  /* 0x0000004f0d0d723e */ /* 0x000fe200000000ff */
[----:B------:R-:W-:-:S02]  /*3900*/  HADD2.F32 R15, -RZ, R81.H1_H1 ;  /* 0x30000051ff0f7230 */ /* 0x000fc40000004100 */
[----:B------:R-:W-:Y:S02]  /*3910*/  HADD2.F32 R81, -RZ, R81.H0_H0 ;  /* 0x20000051ff517230 */ /* 0x000fe40000004100 */
[----:B------:R-:W-:Y:S02]  /*3920*/  HADD2.F32 R155, -RZ, R155.H0_H0 ;  /* 0x2000009bff9b7230 */ /* 0x000fe40000004100 */
[-C--:B------:R-:W-:Y:S01]  /*3930*/  FMUL.FTZ R78, R15, R80.reuse ;  /* 0x000000500f4e7220 */ /* 0x080fe20000410000 */
[----:B------:R-:W-:-:S03]  /*3940*/  FMUL.FTZ R80, R81, R80 ;  /* 0x0000005051507220 */ /* 0x000fc60000410000 */
[-C--:B------:R-:W-:Y:S01]  /*3950*/  FFMA.FTZ R78, R81, R154.reuse, -R78 ;  /* 0x0000009a514e7223 */ /* 0x080fe2000001084e */
[----:B------:R-:W-:Y:S01]  /*3960*/  FFMA.FTZ R15, R15, R154, R80 ;  /* 0x0000009a0f0f7223 */ /* 0x000fe20000010050 */
[----:B------:R-:W-:Y:S02]  /*3970*/  HADD2.F32 R154, -RZ, R212.H0_H0 ;  /* 0x200000d4ff9a7230 */ /* 0x000fe40000004100 */
[----:B------:R-:W-:Y:S02]  /*3980*/  HADD2.F32 R80, -RZ, R156.H0_H0 ;  /* 0x2000009cff507230 */ /* 0x000fe40000004100 */
[----:B------:R-:W-:Y:S01]  /*3990*/  F2FP.F16.F32.PACK_AB R15, R15, R78 ;  /* 0x0000004e0f0f723e */ /* 0x000fe200000000ff */
[-C--:B------:R-:W-:Y:S01]  /*39a0*/  FMUL.FTZ R81, R12, R154.reuse ;  /* 0x0000009a0c517220 */ /* 0x080fe20000410000 */
[----:B------:R-:W-:-:S03]  /*39b0*/  FMUL.FTZ R154, R155, R154 ;  /* 0x0000009a9b9a7220 */ /* 0x000fc60000410000 */
[-C--:B------:R-:W-:Y:S01]  /*39c0*/  FFMA.FTZ R81, R155, R80.reuse, -R81 ;  /* 0x000000509b517223 */ /* 0x080fe20000010851 */
[----:B------:R-:W-:Y:S01]  /*39d0*/  FFMA.FTZ R12, R12, R80, R154 ;  /* 0x000000500c0c7223 */ /* 0x000fe2000001009a */
[----:B------:R-:W-:Y:S02]  /*39e0*/  HADD2.F32 R80, -RZ, R212.H1_H1 ;  /* 0x300000d4ff507230 */ /* 0x000fe40000004100 */
[----:B------:R-:W-:Y:S02]  /*39f0*/  HADD2.F32 R154, -RZ, R14.H1_H1 ;  /* 0x3000000eff9a7230 */ /* 0x000fe40000004100 */
[----:B------:R-:W-:Y:S01]  /*3a00*/  HADD2.F32 R155, -RZ, R156.H1_H1 ;  /* 0x3000009cff9b7230 */ /* 0x000fe20000004100 */
[----:B------:R-:W-:Y:S01]  /*3a10*/  F2FP.F16.F32.PACK_AB R12, R12, R81 ;  /* 0x000000510c0c723e */ /* 0x000fe200000000ff */
[----:B------:R-:W-:Y:S02]  /*3a20*/  HADD2.F32 R14, -RZ, R14.H0_H0 ;  /* 0x2000000eff0e7230 */ /* 0x000fe40000004100 */
[----:B------:R-:W-:-:S04]  /*3a30*/  FMUL.FTZ R156, R154, R80 ;  /* 0x000000509a9c7220 */ /* 0x000fc80000410000 */
[C---:B------:R-:W-:Y:S01]  /*3a40*/  FFMA.FTZ R156, R14.reuse, R155, -R156 ;  /* 0x0000009b0e9c7223 */ /* 0x040fe2000001089c */
[----:B------:R-:W-:-:S04]  /*3a50*/  FMUL.FTZ R14, R14, R80 ;  /* 0x000000500e0e7220 */ /* 0x000fc80000410000 */
[----:B------:R-:W-:-:S05]  /*3a60*/  FFMA.FTZ R14, R154, R155, R14 ;  /* 0x0000009b9a0e7223 */ /* 0x000fca000001000e */
[----:B------:R-:W-:-:S07]  /*3a70*/  F2FP.F16.F32.PACK_AB R14, R14, R156 ;  /* 0x0000009c0e0e723e */ /* 0x000fce00000000ff */
.L_x_473:
[----:B------:R-:W-:Y:S05]  /*3a80*/  BSYNC B3 ;  /* 0x0000000000037941 */ /* 0x000fea0003800000 */
.L_x_472:
[----:B---3--:R-:W-:-:S04]  /*3a90*/  LEA R78, P4, R16, R11, 0x1 ;  /* 0x0000000b104e7211 */ /* 0x008fc800078808ff */
[----:B--2---:R-:W-:-:S05]  /*3aa0*/  LEA.HI.X R79, R16, R82, R17, 0x1, P4 ;  /* 0x00000052104f7211 */ /* 0x004fca00020f0c11 */
[----:B0-----:R4:W-:Y:S04]  /*3ab0*/  ST.E.128 desc[UR60][R78.64], R12 ;  /* 0x0000000c4e007985 */ /* 0x0019e8000c101d3c */
.L_x_471:
[----:B------:R-:W-:Y:S05]  /*3ac0*/  BSYNC B2 ;  /* 0x0000000000027941 */ /* 0x000fea0003800000 */
.L_x_470:
[----:B------:R-:W-:Y:S01]  /*3ad0*/  ISETP.NE.AND P4, PT, R27, RZ, PT ;  /* 0x000000ff1b00720c */ /* 0x000fe20003f85270 */
[----:B------:R-:W-:-:S12]  /*3ae0*/  BSSY B2, `(.L_x_474) ;  /* 0x000003c000027945 */ /* 0x000fd80003800000 */
[----:B------:R-:W-:Y:S05]  /*3af0*/  @!P4 BRA `(.L_x_475) ;  /* 0x0000000000e8c947 */ /* 0x000fea0003800000 */
[----:B----4-:R4:W0:Y:S01]  /*3b00*/  LDS.128 R12, [R32] ;  /* 0x00000000200c7984 */ /* 0x0108220000000c00 */
[----:B------:R-:W-:Y:S01]  /*3b10*/  ISETP.GE.AND P4, PT, R169, R128, PT ;  /* 0x00000080a900720c */ /* 0x000fe20003f86270 */
[----:B------:R-:W-:-:S12]  /*3b20*/  BSSY B3, `(.L_x_476) ;  /* 0x0000032000037945 */ /* 0x000fd80003800000 */
[----:B----4-:R-:W-:Y:S05]  /*3b30*/  @P4 BRA `(.L_x_477) ;  /* 0x0000000000c04947 */ /* 0x010fea0003800000 */
[----:B------:R-:W-:Y:S01]  /*3b40*/  SHF.R.U64 R78, R76, 0x10, R77 ;  /* 0x000000104c4e7819 */ /* 0x000fe2000000124d */
[----:B------:R-:W-:Y:S01]  /*3b50*/  HADD2.F32 R80, -RZ, R211.H1_H1 ;  /* 0x300000d3ff507230 */ /* 0x000fe20000004100 */
[----:B0-----:R-:W-:Y:S02]  /*3b60*/  MOV R76, R13 ;  /* 0x0000000d004c7202 */ /* 0x001fe40000000f00 */
[--C-:B------:R-:W-:Y:S01]  /*3b70*/  SHF.R.U64 R74, R74, 0x10, R75.reuse ;  /* 0x000000104a4a7819 */ /* 0x100fe2000000124b */
[----:B------:R-:W-:Y:S01]  /*3b80*/  HADD2.F32 R78, -RZ, R78.H0_H0 ;  /* 0x2000004eff4e7230 */ /* 0x000fe20000004100 */
[----:B------:R-:W-:Y:S01]  /*3b90*/  SHF.R.U32.HI R75, RZ, 0x10, R75 ;  /* 0x00000010ff4b7819 */ /* 0x000fe2000001164b */
[--C-:B------:R-:W-:Y:S02]  /*3ba0*/  HADD2.F32 R13, -RZ, R76.reuse.H1_H1 ;  /* 0x3000004cff0d7230 */ /* 0x100fe40000004100 */
[----:B------:R-:W-:Y:S02]  /*3bb0*/  HADD2.F32 R76, -RZ, R76.H0_H0 ;  /* 0x2000004cff4c7230 */ /* 0x000fe40000004100 */
[----:B------:R-:W-:-:S02]  /*3bc0*/  HADD2.F32 R74, -RZ, R74.H0_H0 ;  /* 0x2000004aff4a7230 */ /* 0x000fc40000004100 */
[CC--:B------:R-:W-:Y:S01]  /*3bd0*/  FMUL.FTZ R79, R13.reuse, R78.reuse ;  /* 0x0000004e0d4f7220 */ /* 0x0c0fe20000410000 */
[----:B------:R-:W-:Y:S02]  /*3be0*/  HADD2.F32 R75, -RZ, R75.H0_H0 ;  /* 0x2000004bff4b7230 */ /* 0x000fe40000004100 */
[C---:B------:R-:W-:Y:S01]  /*3bf0*/  FMUL.FTZ R78, R76.reuse, R78 ;  /* 0x0000004e4c4e7220 */ /* 0x040fe20000410000 */
[-C--:B------:R-:W-:Y:S01]  /*3c00*/  FFMA.FTZ R79, R76, R74.reuse, -R79 ;  /* 0x0000004a4c4f7223 */ /* 0x080fe2000001084f */
[----:B------:R-:W-:Y:S02]  /*3c10*/  SHF.R.U32.HI R76, RZ, 0x10, R77 ;  /* 0x00000010ff4c7819 */ /* 0x000fe4000001164d */
[----:B------:R-:W-:Y:S01]  /*3c20*/  FFMA.FTZ R78, R13, R74, R78 ;  /* 0x0000004a0d4e7223 */ /* 0x000fe2000001004e */
[----:B------:R-:W-:Y:S02]  /*3c30*/  IMAD.MOV.U32 R74, RZ, RZ, R12 ;  /* 0x000000ffff4a7224 */ /* 0x000fe400078e000c */
[----:B------:R-:W-:-:S02]  /*3c40*/  IMAD.MOV.U32 R12, RZ, RZ, R15 ;  /* 0x000000ffff0c7224 */ /* 0x000fc400078e000f */
[----:B------:R-:W-:Y:S01]  /*3c50*/  HADD2.F32 R15, -RZ, R76.H0_H0 ;  /* 0x2000004cff0f7230 */ /* 0x000fe20000004100 */
[----:B------:R-:W-:Y:S02]  /*3c60*/  F2FP.F16.F32.PACK_AB R78, R78, R79 ;  /* 0x0000004f4e4e723e */ /* 0x000fe400000000ff */
[--C-:B------:R-:W-:Y:S02]  /*3c70*/  HADD2.F32 R13, -RZ, R12.reuse.H1_H1 ;  /* 0x3000000cff0d7230 */ /* 0x100fe40000004100 */
[----:B------:R-:W-:-:S03]  /*3c80*/  HADD2.F32 R12, -RZ, R12.H0_H0 ;  /* 0x2000000cff0c7230 */ /* 0x000fc60000004100 */
[CC--:B------:R-:W-:Y:S02]  /*3c90*/  FMUL.FTZ R76, R13.reuse, R15.reuse ;  /* 0x0000000f0d4c7220 */ /* 0x0c0fe40000410000 */
[C---:B------:R-:W-:Y:S02]  /*3ca0*/  FMUL.FTZ R15, R12.reuse, R15 ;  /* 0x0000000f0c0f7220 */ /* 0x040fe40000410000 */
[-C--:B------:R-:W-:Y:S01]  /*3cb0*/  FFMA.FTZ R12, R12, R75.reuse, -R76 ;  /* 0x0000004b0c0c7223 */ /* 0x080fe2000001084c */
[----:B------:R-:W-:Y:S02]  /*3cc0*/  HADD2.F32 R76, -RZ, R211.H0_H0 ;  /* 0x200000d3ff4c7230 */ /* 0x000fe40000004100 */
[----:B------:R-:W-:Y:S01]  /*3cd0*/  FFMA.FTZ R13, R13, R75, R15 ;  /* 0x0000004b0d0d7223 */ /* 0x000fe2000001000f */
[----:B------:R-:W-:Y:S01]  /*3ce0*/  MOV R75, R14 ;  /* 0x0000000e004b7202 */ /* 0x000fe20000000f00 */
[--C-:B------:R-:W-:Y:S02]  /*3cf0*/  HADD2.F32 R14, -RZ, R74.reuse.H1_H1 ;  /* 0x3000004aff0e7230 */ /* 0x100fe40000004100 */
[----:B------:R-:W-:-:S02]  /*3d00*/  HADD2.F32 R15, -RZ, R74.H0_H0 ;  /* 0x2000004aff0f7230 */ /* 0x000fc40000004100 */
[----:B------:R-:W-:Y:S02]  /*3d10*/  HADD2.F32 R74, -RZ, R209.H0_H0 ;  /* 0x200000d1ff4a7230 */ /* 0x000fe40000004100 */
[-C--:B------:R-:W-:Y:S01]  /*3d20*/  FMUL.FTZ R77, R14, R76.reuse ;  /* 0x0000004c0e4d7220 */ /* 0x080fe20000410000 */
[----:B------:R-:W-:-:S03]  /*3d30*/  FMUL.FTZ R76, R15, R76 ;  /* 0x0000004c0f4c7220 */ /* 0x000fc60000410000 */
[-C--:B------:R-:W-:Y:S01]  /*3d40*/  FFMA.FTZ R15, R15, R74.reuse, -R77 ;  /* 0x0000004a0f0f7223 */ /* 0x080fe2000001084d */
[----:B------:R-:W-:Y:S01]  /*3d50*/  FFMA.FTZ R14, R14, R74, R76 ;  /* 0x0000004a0e0e7223 */ /* 0x000fe2000001004c */
[--C-:B------:R-:W-:Y:S02]  /*3d60*/  HADD2.F32 R74, -RZ, R75.reuse.H1_H1 ;  /* 0x3000004bff4a7230 */ /* 0x100fe40000004100 */
[----:B------:R-:W-:Y:S02]  /*3d70*/  HADD2.F32 R76, -RZ, R75.H0_H0 ;  /* 0x2000004bff4c7230 */ /* 0x000fe40000004100 */
[----:B------:R-:W-:Y:S02]  /*3d80*/  HADD2.F32 R75, -RZ, R209.H1_H1 ;  /* 0x300000d1ff4b7230 */ /* 0x000fe40000004100 */
[-C--:B------:R-:W-:Y:S01]  /*3d90*/  FMUL.FTZ R77, R74, R80.reuse ;  /* 0x000000504a4d7220 */ /* 0x080fe20000410000 */
[----:B------:R-:W-:Y:S01]  /*3da0*/  F2FP.F16.F32.PACK_AB R14, R14, R15 ;  /* 0x0000000f0e0e723e */ /* 0x000fe200000000ff */
[----:B------:R-:W-:-:S02]  /*3db0*/  FMUL.FTZ R80, R76, R80 ;  /* 0x000000504c507220 */ /* 0x000fc40000410000 */
[-C--:B------:R-:W-:Y:S02]  /*3dc0*/  FFMA.FTZ R77, R76, R75.reuse, -R77 ;  /* 0x0000004b4c4d7223 */ /* 0x080fe4000001084d */
[----:B------:R-:W-:Y:S01]  /*3dd0*/  FFMA.FTZ R80, R74, R75, R80 ;  /* 0x0000004b4a507223 */ /* 0x000fe20000010050 */
[----:B------:R-:W-:Y:S01]  /*3de0*/  F2FP.F16.F32.PACK_AB R74, R13, R12 ;  /* 0x0000000c0d4a723e */ /* 0x000fe200000000ff */
[----:B------:R-:W-:Y:S02]  /*3df0*/  IMAD.MOV.U32 R12, RZ, RZ, R14 ;  /* 0x000000ffff0c7224 */ /* 0x000fe400078e000e */
[----:B------:R-:W-:Y:S01]  /*3e00*/  IMAD.MOV.U32 R13, RZ, RZ, R78 ;  /* 0x000000ffff0d7224 */ /* 0x000fe200078e004e */
[----:B------:R-:W-:Y:S01]  /*3e10*/  F2FP.F16.F32.PACK_AB R77, R80, R77 ;  /* 0x0000004d504d723e */ /* 0x000fe200000000ff */
[----:B------:R-:W-:-:S03]  /*3e20*/  IMAD.MOV.U32 R15, RZ, RZ, R74 ;  /* 0x000000ffff0f7224 */ /* 0x000fc600078e004a */
[----:B------:R-:W-:-:S07]  /*3e30*/  MOV R14, R77 ;  /* 0x0000004d000e7202 */ /* 0x000fce0000000f00 */
.L_x_477:
[----:B------:R-:W-:Y:S05]  /*3e40*/  BSYNC B3 ;  /* 0x0000000000037941 */ /* 0x000fea0003800000 */
.L_x_476:
[----:B---3--:R-:W-:Y:S01]  /*3e50*/  MOV R74, R11 ;  /* 0x0000000b004a7202 */ /* 0x008fe20000000f00 */
[----:B------:R-:W-:Y:S02]  /*3e60*/  IMAD.SHL.U32 R76, R162, 0x8, RZ ;  /* 0x00000008a24c7824 */ /* 0x000fe400078e00ff */
[----:B--2---:R-:W-:Y:S02]  /*3e70*/  IMAD.MOV.U32 R75, RZ, RZ, R82 ;  /* 0x000000ffff4b7224 */ /* 0x004fe400078e0052 */
[----:B------:R-:W-:-:S05]  /*3e80*/  IMAD.WIDE R74, R76, 0x2, R74 ;  /* 0x000000024c4a7825 */ /* 0x000fca00078e024a */
[----:B0-----:R0:W-:Y:S02]  /*3e90*/  ST.E.128 desc[UR60][R74.64], R12 ;  /* 0x0000000c4a007985 */ /* 0x0011e4000c101d3c */
.L_x_475:
[----:B------:R-:W-:Y:S05]  /*3ea0*/  BSYNC B2 ;  /* 0x0000000000027941 */ /* 0x000fea0003800000 */
.L_x_474:
[----:B------:R-:W-:Y:S01]  /*3eb0*/  ISETP.NE.AND P4, PT, R28, RZ, PT ;  /* 0x000000ff1c00720c */ /* 0x000fe20003f85270 */
[----:B------:R-:W-:-:S12]  /*3ec0*/  BSSY B2, `(.L_x_478) ;  /* 0x000003c000027945 */ /* 0x000fd80003800000 */
[----:B------:R-:W-:Y:S05]  /*3ed0*/  @!P4 BRA `(.L_x_479) ;  /* 0x0000000000e8c947 */ /* 0x000fea0003800000 */
[----:B0---4-:R0:W4:Y:S01]  /*3ee0*/  LDS.128 R12, [R33+0x3000] ;  /* 0x00300000210c7984 */ /* 0x0111220000000c00 */
[----:B------:R-:W-:Y:S01]  /*3ef0*/  ISETP.GE.AND P4, PT, R168, R128, PT ;  /* 0x00000080a800720c */ /* 0x000fe20003f86270 */
[----:B------:R-:W-:-:S12]  /*3f00*/  BSSY B3, `(.L_x_480) ;  /* 0x0000032000037945 */ /* 0x000fd80003800000 */
[----:B0-----:R-:W-:Y:S05]  /*3f10*/  @P4 BRA `(.L_x_481) ;  /* 0x0000000000c04947 */ /* 0x001fea0003800000 */
[----:B------:R-:W-:Y:S01]  /*3f20*/  SHF.R.U64 R75, R72, 0x10, R73 ;  /* 0x00000010484b7819 */ /* 0x000fe20000001249 */
[----:B----4-:R-:W-:Y:S01]  /*3f30*/  IMAD.MOV.U32 R72, RZ, RZ, R13 ;  /* 0x000000ffff487224 */ /* 0x010fe200078e000d */
[----:B------:R-:W-:Y:S01]  /*3f40*/  SHF.R.U64 R70, R70, 0x10, R71 ;  /* 0x0000001046467819 */ /* 0x000fe20000001247 */
[----:B------:R-:W-:Y:S02]  /*3f50*/  HADD2.F32 R76, -RZ, R210.H1_H1 ;  /* 0x300000d2ff4c7230 */ /* 0x000fe40000004100 */
[----:B------:R-:W-:Y:S02]  /*3f60*/  HADD2.F32 R75, -RZ, R75.H0_H0 ;  /* 0x2000004bff4b7230 */ /* 0x000fe40000004100 */
[--C-:B------:R-:W-:Y:S02]  /*3f70*/  HADD2.F32 R13, -RZ, R72.reuse.H1_H1 ;  /* 0x30000048ff0d7230 */ /* 0x100fe40000004100 */
[----:B------:R-:W-:Y:S02]  /*3f80*/  HADD2.F32 R72, -RZ, R72.H0_H0 ;  /* 0x20000048ff487230 */ /* 0x000fe40000004100 */
[----:B------:R-:W-:-:S02]  /*3f90*/  HADD2.F32 R70, -RZ, R70.H0_H0 ;  /* 0x20000046ff467230 */ /* 0x000fc40000004100 */
[-C--:B------:R-:W-:Y:S01]  /*3fa0*/  FMUL.FTZ R74, R13, R75.reuse ;  /* 0x0000004b0d4a7220 */ /* 0x080fe20000410000 */
[----:B------:R-:W-:-:S03]  /*3fb0*/  FMUL.FTZ R75, R72, R75 ;  /* 0x0000004b484b7220 */ /* 0x000fc60000410000 */
[-C--:B------:R-:W-:Y:S01]  /*3fc0*/  FFMA.FTZ R74, R72, R70.reuse, -R74 ;  /* 0x00000046484a7223 */ /* 0x080fe2000001084a */
[----:B------:R-:W-:Y:S01]  /*3fd0*/  SHF.R.U32.HI R72, RZ, 0x10, R73 ;  /* 0x00000010ff487819 */ /* 0x000fe20000011649 */
[----:B------:R-:W-:Y:S01]  /*3fe0*/  FFMA.FTZ R75, R13, R70, R75 ;  /* 0x000000460d4b7223 */ /* 0x000fe2000001004b */
[----:B------:R-:W-:Y:S02]  /*3ff0*/  SHF.R.U32.HI R70, RZ, 0x10, R71 ;  /* 0x00000010ff467819 */ /* 0x000fe40000011647 */
[----:B------:R-:W-:Y:S01]  /*4000*/  MOV R71, R12 ;  /* 0x0000000c00477202 */ /* 0x000fe20000000f00 */
[----:B------:R-:W-:Y:S01]  /*4010*/  IMAD.MOV.U32 R12, RZ, RZ, R15 ;  /* 0x000000ffff0c7224 */ /* 0x000fe200078e000f */
[----:B------:R-:W-:Y:S01]  /*4020*/  F2FP.F16.F32.PACK_AB R74, R75, R74 ;  /* 0x0000004a4b4a723e */ /* 0x000fe200000000ff */
[----:B------:R-:W-:Y:S02]  /*4030*/  HADD2.F32 R15, -RZ, R72.H0_H0 ;  /* 0x20000048ff0f7230 */ /* 0x000fe40000004100 */
[----:B------:R-:W-:-:S02]  /*4040*/  HADD2.F32 R70, -RZ, R70.H0_H0 ;  /* 0x20000046ff467230 */ /* 0x000fc40000004100 */
[--C-:B------:R-:W-:Y:S02]  /*4050*/  HADD2.F32 R13, -RZ, R12.reuse.H1_H1 ;  /* 0x3000000cff0d7230 */ /* 0x100fe40000004100 */
[----:B------:R-:W-:-:S03]  /*4060*/  HADD2.F32 R12, -RZ, R12.H0_H0 ;  /* 0x2000000cff0c7230 */ /* 0x000fc60000004100 */
[CC--:B------:R-:W-:Y:S02]  /*4070*/  FMUL.FTZ R72, R13.reuse, R15.reuse ;  /* 0x0000000f0d487220 */ /* 0x0c0fe40000410000 */
[C---:B------:R-:W-:Y:S02]  /*4080*/  FMUL.FTZ R15, R12.reuse, R15 ;  /* 0x0000000f0c0f7220 */ /* 0x040fe40000410000 */
[-C--:B------:R-:W-:Y:S01]  /*4090*/  FFMA.FTZ R12, R12, R70.reuse, -R72 ;  /* 0x000000460c0c7223 */ /* 0x080fe20000010848 */
[----:B------:R-:W-:Y:S02]  /*40a0*/  HADD2.F32 R72, -RZ, R210.H0_H0 ;  /* 0x200000d2ff487230 */ /* 0x000fe40000004100 */
[----:B------:R-:W-:Y:S01]  /*40b0*/  FFMA.FTZ R13, R13, R70, R15 ;  /* 0x000000460d0d7223 */ /* 0x000fe2000001000f */
[----:B------:R-:W-:Y:S02]  /*40c0*/  IMAD.MOV.U32 R70, RZ, RZ, R14 ;  /* 0x000000ffff467224 */ /* 0x000fe400078e000e */
[----:B------:R-:W-:-:S02]  /*40d0*/  HADD2.F32 R14, -RZ, R71.H1_H1 ;  /* 0x30000047ff0e7230 */ /* 0x000fc40000004100 */
[----:B------:R-:W-:Y:S02]  /*40e0*/  HADD2.F32 R15, -RZ, R71.H0_H0 ;  /* 0x20000047ff0f7230 */ /* 0x000fe40000004100 */
[----:B------:R-:W-:Y:S02]  /*40f0*/  HADD2.F32 R71, -RZ, R208.H0_H0 ;  /* 0x200000d0ff477230 */ /* 0x000fe40000004100 */
[-C--:B------:R-:W-:Y:S01]  /*4100*/  FMUL.FTZ R73, R14, R72.reuse ;  /* 0x000000480e497220 */ /* 0x080fe20000410000 */
[----:B------:R-:W-:-:S03]  /*4110*/  FMUL.FTZ R72, R15, R72 ;  /* 0x000000480f487220 */ /* 0x000fc60000410000 */
[-C--:B------:R-:W-:Y:S01]  /*4120*/  FFMA.FTZ R15, R15, R71.reuse, -R73 ;  /* 0x000000470f0f7223 */ /* 0x080fe20000010849 */
[----:B------:R-:W-:Y:S01]  /*4130*/  FFMA.FTZ R14, R14, R71, R72 ;  /* 0x000000470e0e7223 */ /* 0x000fe20000010048 */
[--C-:B------:R-:W-:Y:S02]  /*4140*/  HADD2.F32 R72, -RZ, R70.reuse.H0_H0 ;  /* 0x20000046ff487230 */ /* 0x100fe40000004100 */
[----:B------:R-:W-:Y:S02]  /*4150*/  HADD2.F32 R70, -RZ, R70.H1_H1 ;  /* 0x30000046ff467230 */ /* 0x000fe40000004100 */
[----:B------:R-:W-:Y:S01]  /*4160*/  HADD2.F32 R71, -RZ, R208.H1_H1 ;  /* 0x300000d0ff477230 */ /* 0x000fe20000004100 */
[----:B------:R-:W-:Y:S02]  /*4170*/  F2FP.F16.F32.PACK_AB R14, R14, R15 ;  /* 0x0000000f0e0e723e */ /* 0x000fe400000000ff */
[-C--:B------:R-:W-:Y:S01]  /*4180*/  FMUL.FTZ R73, R70, R76.reuse ;  /* 0x0000004c46497220 */ /* 0x080fe20000410000 */
[----:B------:R-:W-:-:S03]  /*4190*/  FMUL.FTZ R76, R72, R76 ;  /* 0x0000004c484c7220 */ /* 0x000fc60000410000 */
[-C--:B------:R-:W-:Y:S01]  /*41a0*/  FFMA.FTZ R73, R72, R71.reuse, -R73 ;  /* 0x0000004748497223 */ /* 0x080fe20000010849 */
[----:B------:R-:W-:Y:S01]  /*41b0*/  FFMA.FTZ R76, R70, R71, R76 ;  /* 0x00000047464c7223 */ /* 0x000fe2000001004c */
[----:B------:R-:W-:Y:S01]  /*41c0*/  F2FP.F16.F32.PACK_AB R70, R13, R12 ;  /* 0x0000000c0d46723e */ /* 0x000fe200000000ff */
[----:B------:R-:W-:Y:S01]  /*41d0*/  IMAD.MOV.U32 R13, RZ, RZ, R74 ;  /* 0x000000ffff0d7224 */ /* 0x000fe200078e004a */
[----:B------:R-:W-:Y:S02]  /*41e0*/  MOV R12, R14 ;  /* 0x0000000e000c7202 */ /* 0x000fe40000000f00 */
[----:B------:R-:W-:Y:S02]  /*41f0*/  F2FP.F16.F32.PACK_AB R73, R76, R73 ;  /* 0x000000494c49723e */ /* 0x000fe400000000ff */
[----:B------:R-:W-:-:S03]  /*4200*/  MOV R15, R70 ;  /* 0x00000046000f7202 */ /* 0x000fc60000000f00 */
[----:B------:R-:W-:-:S07]  /*4210*/  IMAD.MOV.U32 R14, RZ, RZ, R73 ;  /* 0x000000ffff0e7224 */ /* 0x000fce00078e0049 */
.L_x_481:
[----:B------:R-:W-:Y:S05]  /*4220*/  BSYNC B3 ;  /* 0x0000000000037941 */ /* 0x000fea0003800000 */
.L_x_480:
[----:B--2---:R-:W-:Y:S01]  /*4230*/  MOV R71, R82 ;  /* 0x0000005200477202 */ /* 0x004fe20000000f00 */
[----:B------:R-:W-:Y:S02]  /*4240*/  IMAD.SHL.U32 R72, R163, 0x8, RZ ;  /* 0x00000008a3487824 */ /* 0x000fe400078e00ff */
[----:B---3--:R-:W-:-:S04]  /*4250*/  IMAD.MOV.U32 R70, RZ, RZ, R11 ;  /* 0x000000ffff467224 */ /* 0x008fc800078e000b */
[----:B------:R-:W-:-:S05]  /*4260*/  IMAD.WIDE R70, R72, 0x2, R70 ;  /* 0x0000000248467825 */ /* 0x000fca00078e0246 */
[----:B----4-:R0:W-:Y:S02]  /*4270*/  ST.E.128 desc[UR60][R70.64], R12 ;  /* 0x0000000c46007985 */ /* 0x0101e4000c101d3c */
.L_x_479:
[----:B------:R-:W-:Y:S05]  /*4280*/  BSYNC B2 ;  /* 0x0000000000027941 */ /* 0x000fea0003800000 */
.L_x_478:
[----:B------:R-:W-:Y:S01]  /*4290*/  ISETP.NE.AND P4, PT, R105, RZ, PT ;  /* 0x000000ff6900720c */ /* 0x000fe20003f85270 */
[----:B------:R-:W-:-:S12]  /*42a0*/  BSSY B2, `(.L_x_482) ;  /* 0x0000039000027945 */ /* 0x000fd80003800000 */
[----:B------:R-:W-:Y:S05]  /*42b0*/  @!P4 BRA `(.L_x_483) ;  /* 0x0000000000dcc947 */ /* 0x000fea0003800000 */
[----:B0---4-:R0:W4:Y:S01]  /*42c0*/  LDS.128 R12, [R32+0x3000] ;  /* 0x00300000200c7984 */ /* 0x0111220000000c00 */
[C---:B---3--:R-:W-:Y:S01]  /*42d0*/  LEA R70, P4, R19.reuse, R11, 0x1 ;  /* 0x0000000b13467211 */ /* 0x048fe200078808ff */
[----:B------:R-:W-:Y:S03]  /*42e0*/  BSSY B3, `(.L_x_484) ;  /* 0x0000033000037945 */ /* 0x000fe60003800000 */
[----:B--2---:R-:W-:Y:S02]  /*42f0*/  LEA.HI.X R71, R19, R82, R164, 0x1, P4 ;  /* 0x0000005213477211 */ /* 0x004fe400020f0ca4 */
[----:B------:R-:W-:-:S13]  /*4300*/  ISETP.GE.AND P4, PT, R171, R128, PT ;  /* 0x00000080ab00720c */ /* 0x000fda0003f86270 */
[----:B0-----:R-:W-:Y:S05]  /*4310*/  @P4 BRA `(.L_x_485) ;  /* 0x0000000000bc4947 */ /* 0x001fea0003800000 */
[----:B------:R-:W-:Y:S01]  /*4320*/  SHF.R.U64 R73, R68, 0x10, R69 ;  /* 0x0000001044497819 */ /* 0x000fe20000001245 */
[----:B----4-:R-:W-:Y:S01]  /*4330*/  IMAD.MOV.U32 R68, RZ, RZ, R13 ;  /* 0x000000ffff447224 */ /* 0x010fe200078e000d */
[--C-:B------:R-:W-:Y:S02]  /*4340*/  SHF.R.U64 R66, R66, 0x10, R67.reuse ;  /* 0x0000001042427819 */ /* 0x100fe40000001243 */
[----:B------:R-:W-:Y:S01]  /*4350*/  SHF.R.U32.HI R67, RZ, 0x10, R67 ;  /* 0x00000010ff437819 */ /* 0x000fe20000011643 */
[----:B------:R-:W-:Y:S02]  /*4360*/  HADD2.F32 R73, -RZ, R73.H0_H0 ;  /* 0x20000049ff497230 */ /* 0x000fe40000004100 */
        /* <DEDUP_REMOVED lines=9> */
[----:B------:R-:W-:Y:S01]  /*4400*/  MOV R13, R15 ;  /* 0x0000000f000d7202 */ /* 0x000fe20000000f00 */
[----:B------:R-:W-:Y:S02]  /*4410*/  IMAD.MOV.U32 R66, RZ, RZ, R12 ;  /* 0x000000ffff427224 */ /* 0x000fe400078e000c */
[----:B------:R-:W-:Y:S01]  /*4420*/  HADD2.F32 R15, -RZ, R68.H0_H0 ;  /* 0x20000044ff0f7230 */ /* 0x000fe20000004100 */
[----:B------:R-:W-:Y:S01]  /*4430*/  F2FP.F16.F32.PACK_AB R72, R73, R72 ;  /* 0x000000484948723e */ /* 0x000fe200000000ff */
[----:B------:R-:W-:-:S02]  /*4440*/  HADD2.F32 R12, -RZ, R13.H1_H1 ;  /* 0x3000000dff0c7230 */ /* 0x000fc40000004100 */
[----:B------:R-:W-:-:S03]  /*4450*/  HADD2.F32 R13, -RZ, R13.H0_H0 ;  /* 0x2000000dff0d7230 */ /* 0x000fc60000004100 */
[CC--:B------:R-:W-:Y:S02]  /*4460*/  FMUL.FTZ R68, R12.reuse, R15.reuse ;  /* 0x0000000f0c447220 */ /* 0x0c0fe40000410000 */
[C---:B------:R-:W-:Y:S02]  /*4470*/  FMUL.FTZ R15, R13.reuse, R15 ;  /* 0x0000000f0d0f7220 */ /* 0x040fe40000410000 */
[-C--:B------:R-:W-:Y:S01]  /*4480*/  FFMA.FTZ R13, R13, R67.reuse, -R68 ;  /* 0x000000430d0d7223 */ /* 0x080fe20000010844 */
[--C-:B------:R-:W-:Y:S02]  /*4490*/  HADD2.F32 R68, -RZ, R66.reuse.H0_H0 ;  /* 0x20000042ff447230 */ /* 0x100fe40000004100 */
[----:B------:R-:W-:Y:S01]  /*44a0*/  FFMA.FTZ R12, R12, R67, R15 ;  /* 0x000000430c0c7223 */ /* 0x000fe2000001000f */
[----:B------:R-:W-:Y:S02]  /*44b0*/  HADD2.F32 R15, -RZ, R207.H1_H1 ;  /* 0x300000cfff0f7230 */ /* 0x000fe40000004100 */
[----:B------:R-:W-:-:S02]  /*44c0*/  HADD2.F32 R67, -RZ, R66.H1_H1 ;  /* 0x30000042ff437230 */ /* 0x000fc40000004100 */
[----:B------:R-:W-:Y:S02]  /*44d0*/  HADD2.F32 R66, -RZ, R207.H0_H0 ;  /* 0x200000cfff427230 */ /* 0x000fe40000004100 */
[-C--:B------:R-:W-:Y:S01]  /*44e0*/  FMUL.FTZ R74, R68, R15.reuse ;  /* 0x0000000f444a7220 */ /* 0x080fe20000410000 */
[----:B------:R-:W-:-:S04]  /*44f0*/  FMUL.FTZ R69, R67, R15 ;  /* 0x0000000f43457220 */ /* 0x000fc80000410000 */
[-C--:B------:R-:W-:Y:S01]  /*4500*/  FFMA.FTZ R15, R68, R66.reuse, -R69 ;  /* 0x00000042440f7223 */ /* 0x080fe20000010845 */
[----:B------:R-:W-:Y:S01]  /*4510*/  FFMA.FTZ R66, R67, R66, R74 ;  /* 0x0000004243427223 */ /* 0x000fe2000001004a */
[----:B------:R-:W-:Y:S02]  /*4520*/  HADD2.F32 R68, -RZ, R206.H1_H1 ;  /* 0x300000ceff447230 */ /* 0x000fe40000004100 */
[--C-:B------:R-:W-:Y:S02]  /*4530*/  HADD2.F32 R67, -RZ, R14.reuse.H1_H1 ;  /* 0x3000000eff437230 */ /* 0x100fe40000004100 */
[----:B------:R-:W-:Y:S01]  /*4540*/  HADD2.F32 R69, -RZ, R14.H0_H0 ;  /* 0x2000000eff457230 */ /* 0x000fe20000004100 */
[----:B------:R-:W-:Y:S01]  /*4550*/  F2FP.F16.F32.PACK_AB R15, R66, R15 ;  /* 0x0000000f420f723e */ /* 0x000fe200000000ff */
[----:B------:R-:W-:Y:S02]  /*4560*/  HADD2.F32 R14, -RZ, R206.H0_H0 ;  /* 0x200000ceff0e7230 */ /* 0x000fe40000004100 */
[-C--:B------:R-:W-:Y:S01]  /*4570*/  FMUL.FTZ R74, R67, R68.reuse ;  /* 0x00000044434a7220 */ /* 0x080fe20000410000 */
[----:B------:R-:W-:-:S03]  /*4580*/  FMUL.FTZ R68, R69, R68 ;  /* 0x0000004445447220 */ /* 0x000fc60000410000 */
[-C--:B------:R-:W-:Y:S01]  /*4590*/  FFMA.FTZ R74, R69, R14.reuse, -R74 ;  /* 0x0000000e454a7223 */ /* 0x080fe2000001084a */
[----:B------:R-:W-:Y:S01]  /*45a0*/  FFMA.FTZ R68, R67, R14, R68 ;  /* 0x0000000e43447223 */ /* 0x000fe20000010044 */
[----:B------:R-:W-:Y:S01]  /*45b0*/  F2FP.F16.F32.PACK_AB R14, R12, R13 ;  /* 0x0000000d0c0e723e */ /* 0x000fe200000000ff */
[----:B------:R-:W-:Y:S02]  /*45c0*/  IMAD.MOV.U32 R12, RZ, RZ, R15 ;  /* 0x000000ffff0c7224 */ /* 0x000fe400078e000f */
[----:B------:R-:W-:Y:S01]  /*45d0*/  IMAD.MOV.U32 R13, RZ, RZ, R72 ;  /* 0x000000ffff0d7224 */ /* 0x000fe200078e0048 */
[----:B------:R-:W-:Y:S02]  /*45e0*/  F2FP.F16.F32.PACK_AB R68, R68, R74 ;  /* 0x0000004a4444723e */ /* 0x000fe400000000ff */
[----:B------:R-:W-:-:S03]  /*45f0*/  MOV R15, R14 ;  /* 0x0000000e000f7202 */ /* 0x000fc60000000f00 */
[----:B------:R-:W-:-:S07]  /*4600*/  IMAD.MOV.U32 R14, RZ, RZ, R68 ;  /* 0x000000ffff0e7224 */ /* 0x000fce00078e0044 */
.L_x_485:
[----:B------:R-:W-:Y:S05]  /*4610*/  BSYNC B3 ;  /* 0x0000000000037941 */ /* 0x000fea0003800000 */
.L_x_484:
[----:B----4-:R0:W-:Y:S02]  /*4620*/  ST.E.128 desc[UR60][R70.64], R12 ;  /* 0x0000000c46007985 */ /* 0x0101e4000c101d3c */
.L_x_483:
[----:B------:R-:W-:Y:S05]  /*4630*/  BSYNC B2 ;  /* 0x0000000000027941 */ /* 0x000fea0003800000 */
.L_x_482:
        /* <DEDUP_REMOVED lines=9> */
[--C-:B------:R-:W-:Y:S01]  /*46d0*/  SHF.R.U64 R64, R64, 0x10, R65.reuse ;  /* 0x0000001040407819 */ /* 0x100fe20000001241 */
[--C-:B----4-:R-:W-:Y:S01]  /*46e0*/  HADD2.F32 R68, -RZ, R13.reuse.H1_H1 ;  /* 0x3000000dff447230 */ /* 0x110fe20000004100 */
[----:B------:R-:W-:Y:S01]  /*46f0*/  SHF.R.U32.HI R65, RZ, 0x10, R65 ;  /* 0x00000010ff417819 */ /* 0x000fe20000011641 */
[----:B------:R-:W-:Y:S01]  /*4700*/  HADD2.F32 R13, -RZ, R13.H0_H0 ;  /* 0x2000000dff0d7230 */ /* 0x000fe20000004100 */
[--C-:B------:R-:W-:Y:S01]  /*4710*/  SHF.R.U64 R62, R62, 0x10, R63.reuse ;  /* 0x000000103e3e7819 */ /* 0x100fe2000000123f */
[----:B------:R-:W-:Y:S01]  /*4720*/  HADD2.F32 R64, -RZ, R64.H0_H0 ;  /* 0x20000040ff407230 */ /* 0x000fe20000004100 */
[----:B------:R-:W-:Y:S01]  /*4730*/  SHF.R.U32.HI R63, RZ, 0x10, R63 ;  /* 0x00000010ff3f7819 */ /* 0x000fe2000001163f */
[----:B------:R-:W-:Y:S02]  /*4740*/  HADD2.F32 R65, -RZ, R65.H0_H0 ;  /* 0x20000041ff417230 */ /* 0x000fe40000004100 */
[----:B------:R-:W-:Y:S02]  /*4750*/  HADD2.F32 R69, -RZ, R15.H1_H1 ;  /* 0x3000000fff457230 */ /* 0x000fe40000004100 */
[----:B------:R-:W-:Y:S01]  /*4760*/  FMUL.FTZ R71, R13, R64 ;  /* 0x000000400d477220 */ /* 0x000fe20000410000 */
[----:B------:R-:W-:-:S02]  /*4770*/  HADD2.F32 R62, -RZ, R62.H0_H0 ;  /* 0x2000003eff3e7230 */ /* 0x000fc40000004100 */
[----:B------:R-:W-:Y:S02]  /*4780*/  HADD2.F32 R70, -RZ, R63.H0_H0 ;  /* 0x2000003fff467230 */ /* 0x000fe40000004100 */
[C---:B------:R-:W-:Y:S01]  /*4790*/  FMUL.FTZ R63, R68.reuse, R64 ;  /* 0x00000040443f7220 */ /* 0x040fe20000410000 */
[----:B------:R-:W-:Y:S02]  /*47a0*/  HADD2.F32 R15, -RZ, R15.H0_H0 ;  /* 0x2000000fff0f7230 */ /* 0x000fe40000004100 */
[-C--:B------:R-:W-:Y:S01]  /*47b0*/  FMUL.FTZ R64, R69, R65.reuse ;  /* 0x0000004145407220 */ /* 0x080fe20000410000 */
[-C--:B------:R-:W-:Y:S01]  /*47c0*/  FFMA.FTZ R71, R68, R62.reuse, R71 ;  /* 0x0000003e44477223 */ /* 0x080fe20000010047 */
[----:B------:R-:W-:Y:S01]  /*47d0*/  FFMA.FTZ R63, R13, R62, -R63 ;  /* 0x0000003e0d3f7223 */ /* 0x000fe2000001083f */
[--C-:B------:R-:W-:Y:S02]  /*47e0*/  HADD2.F32 R62, -RZ, R12.reuse.H1_H1 ;  /* 0x3000000cff3e7230 */ /* 0x100fe40000004100 */
[C---:B------:R-:W-:Y:S01]  /*47f0*/  FMUL.FTZ R65, R15.reuse, R65 ;  /* 0x000000410f417220 */ /* 0x040fe20000410000 */
[----:B------:R-:W-:Y:S01]  /*4800*/  FFMA.FTZ R64, R15, R70, -R64 ;  /* 0x000000460f407223 */ /* 0x000fe20000010840 */
[----:B------:R-:W-:Y:S01]  /*4810*/  HADD2.F32 R15, -RZ, R205.H1_H1 ;  /* 0x300000cdff0f7230 */ /* 0x000fe20000004100 */
[----:B------:R-:W-:Y:S01]  /*4820*/  F2FP.F16.F32.PACK_AB R63, R71, R63 ;  /* 0x0000003f473f723e */ /* 0x000fe200000000ff */
[----:B------:R-:W-:-:S02]  /*4830*/  HADD2.F32 R12, -RZ, R12.H0_H0 ;  /* 0x2000000cff0c7230 */ /* 0x000fc40000004100 */
[----:B------:R-:W-:Y:S01]  /*4840*/  FFMA.FTZ R65, R69, R70, R65 ;  /* 0x0000004645417223 */ /* 0x000fe20000010041 */
[----:B------:R-:W-:Y:S02]  /*4850*/  HADD2.F32 R205, -RZ, R205.H0_H0 ;  /* 0x200000cdffcd7230 */ /* 0x000fe40000004100 */
[-C--:B------:R-:W-:Y:S01]  /*4860*/  FMUL.FTZ R69, R62, R15.reuse ;  /* 0x0000000f3e457220 */ /* 0x080fe20000410000 */
[--C-:B------:R-:W-:Y:S02]  /*4870*/  HADD2.F32 R68, -RZ, R14.reuse.H1_H1 ;  /* 0x3000000eff447230 */ /* 0x100fe40000004100 */
[----:B------:R-:W-:Y:S01]  /*4880*/  FMUL.FTZ R70, R12, R15 ;  /* 0x0000000f0c467220 */ /* 0x000fe20000410000 */
[----:B------:R-:W-:Y:S01]  /*4890*/  HADD2.F32 R14, -RZ, R14.H0_H0 ;  /* 0x2000000eff0e7230 */ /* 0x000fe20000004100 */
[----:B------:R-:W-:Y:S01]  /*48a0*/  F2FP.F16.F32.PACK_AB R64, R65, R64 ;  /* 0x000000404140723e */ /* 0x000fe200000000ff */
[--C-:B------:R-:W-:Y:S02]  /*48b0*/  HADD2.F32 R13, -RZ, R204.reuse.H1_H1 ;  /* 0x300000ccff0d7230 */ /* 0x100fe40000004100 */
[----:B------:R-:W-:Y:S01]  /*48c0*/  FMUL.FTZ R15, R68, R205 ;  /* 0x000000cd440f7220 */ /* 0x000fe20000410000 */
[----:B------:R-:W-:-:S02]  /*48d0*/  HADD2.F32 R204, -RZ, R204.H0_H0 ;  /* 0x200000ccffcc7230 */ /* 0x000fc40000004100 */
[----:B------:R-:W-:Y:S01]  /*48e0*/  FMUL.FTZ R205, R14, R205 ;  /* 0x000000cd0ecd7220 */ /* 0x000fe20000410000 */
[-C--:B------:R-:W-:Y:S01]  /*48f0*/  FFMA.FTZ R69, R12, R13.reuse, -R69 ;  /* 0x0000000d0c457223 */ /* 0x080fe20000010845 */
[----:B------:R-:W-:Y:S01]  /*4900*/  FFMA.FTZ R70, R62, R13, R70 ;  /* 0x0000000d3e467223 */ /* 0x000fe20000010046 */
[-C--:B------:R-:W-:Y:S01]  /*4910*/  FFMA.FTZ R15, R14, R204.reuse, -R15 ;  /* 0x000000cc0e0f7223 */ /* 0x080fe2000001080f */
[----:B------:R-:W-:Y:S01]  /*4920*/  FFMA.FTZ R205, R68, R204, R205 ;  /* 0x000000cc44cd7223 */ /* 0x000fe200000100cd */
[----:B------:R-:W-:Y:S02]  /*4930*/  MOV R13, R63 ;  /* 0x0000003f000d7202 */ /* 0x000fe40000000f00 */
[----:B------:R-:W-:Y:S02]  /*4940*/  F2FP.F16.F32.PACK_AB R69, R70, R69 ;  /* 0x000000454645723e */ /* 0x000fe400000000ff */
[----:B------:R-:W-:-:S03]  /*4950*/  F2FP.F16.F32.PACK_AB R15, R205, R15 ;  /* 0x0000000fcd0f723e */ /* 0x000fc600000000ff */
[----:B------:R-:W-:Y:S02]  /*4960*/  IMAD.MOV.U32 R12, RZ, RZ, R69 ;  /* 0x000000ffff0c7224 */ /* 0x000fe400078e0045 */
[----:B------:R-:W-:Y:S02]  /*4970*/  IMAD.MOV.U32 R14, RZ, RZ, R15 ;  /* 0x000000ffff0e7224 */ /* 0x000fe400078e000f */
[----:B------:R-:W-:-:S07]  /*4980*/  IMAD.MOV.U32 R15, RZ, RZ, R64 ;  /* 0x000000ffff0f7224 */ /* 0x000fce00078e0040 */
.L_x_489:
[----:B------:R-:W-:Y:S05]  /*4990*/  BSYNC B3 ;  /* 0x0000000000037941 */ /* 0x000fea0003800000 */
.L_x_488:
[----:B----4-:R0:W-:Y:S02]  /*49a0*/  ST.E.128 desc[UR60][R66.64], R12 ;  /* 0x0000000c42007985 */ /* 0x0101e4000c101d3c */
.L_x_487:
[----:B------:R-:W-:Y:S05]  /*49b0*/  BSYNC B2 ;  /* 0x0000000000027941 */ /* 0x000fea0003800000 */
.L_x_486:
[----:B------:R-:W-:-:S13]  /*49c0*/  ISETP.NE.AND P4, PT, R103, RZ, PT ;  /* 0x000000ff6700720c */ /* 0x000fda0003f85270 */
        /* <DEDUP_REMOVED lines=14> */
[----:B------:R-:W-:Y:S02]  /*4ab0*/  HADD2.F32 R61, -RZ, R13.H1_H1 ;  /* 0x3000000dff3d7230 */ /* 0x000fe40000004100 */
[----:B------:R-:W-:Y:S02]  /*4ac0*/  HADD2.F32 R59, -RZ, R59.H0_H0 ;  /* 0x2000003bff3b7230 */ /* 0x000fe40000004100 */
[----:B------:R-:W-:-:S02]  /*4ad0*/  HADD2.F32 R13, -RZ, R13.H0_H0 ;  /* 0x2000000dff0d7230 */ /* 0x000fc40000004100 */
[----:B------:R-:W-:Y:S02]  /*4ae0*/  HADD2.F32 R60, -RZ, R60.H0_H0 ;  /* 0x2000003cff3c7230 */ /* 0x000fe40000004100 */
[----:B------:R-:W-:Y:S02]  /*4af0*/  HADD2.F32 R65, -RZ, R58.H0_H0 ;  /* 0x2000003aff417230 */ /* 0x000fe40000004100 */
[-C--:B------:R-:W-:Y:S01]  /*4b00*/  FMUL.FTZ R58, R61, R59.reuse ;  /* 0x0000003b3d3a7220 */ /* 0x080fe20000410000 */
[----:B------:R-:W-:Y:S01]  /*4b10*/  FMUL.FTZ R66, R13, R59 ;  /* 0x0000003b0d427220 */ /* 0x000fe20000410000 */
[-C--:B------:R-:W-:Y:S01]  /*4b20*/  FMUL.FTZ R59, R64, R60.reuse ;  /* 0x0000003c403b7220 */ /* 0x080fe20000410000 */
[----:B------:R-:W-:Y:S01]  /*4b30*/  FMUL.FTZ R60, R15, R60 ;  /* 0x0000003c0f3c7220 */ /* 0x000fe20000410000 */
[-C--:B------:R-:W-:Y:S01]  /*4b40*/  FFMA.FTZ R58, R13, R11.reuse, -R58 ;  /* 0x0000000b0d3a7223 */ /* 0x080fe2000001083a */
[----:B------:R-:W-:Y:S01]  /*4b50*/  FFMA.FTZ R66, R61, R11, R66 ;  /* 0x0000000b3d427223 */ /* 0x000fe20000010042 */
[----:B------:R-:W-:Y:S01]  /*4b60*/  FFMA.FTZ R59, R15, R65, -R59 ;  /* 0x000000410f3b7223 */ /* 0x000fe2000001083b */
[----:B------:R-:W-:-:S02]  /*4b70*/  HADD2.F32 R15, -RZ, R12.H1_H1 ;  /* 0x3000000cff0f7230 */ /* 0x000fc40000004100 */
[----:B------:R-:W-:Y:S01]  /*4b80*/  FFMA.FTZ R60, R64, R65, R60 ;  /* 0x00000041403c7223 */ /* 0x000fe2000001003c */
[----:B------:R-:W-:Y:S01]  /*4b90*/  HADD2.F32 R13, -RZ, R196.H0_H0 ;  /* 0x200000c4ff0d7230 */ /* 0x000fe20000004100 */
[----:B------:R-:W-:Y:S01]  /*4ba0*/  F2FP.F16.F32.PACK_AB R58, R66, R58 ;  /* 0x0000003a423a723e */ /* 0x000fe200000000ff */
[----:B------:R-:W-:Y:S02]  /*4bb0*/  HADD2.F32 R12, -RZ, R12.H0_H0 ;  /* 0x2000000cff0c7230 */ /* 0x000fe40000004100 */
[----:B------:R-:W-:Y:S02]  /*4bc0*/  HADD2.F32 R196, -RZ, R196.H1_H1 ;  /* 0x300000c4ffc47230 */ /* 0x000fe40000004100 */
[-C--:B------:R-:W-:Y:S01]  /*4bd0*/  FMUL.FTZ R64, R15, R13.reuse ;  /* 0x0000000d0f407220 */ /* 0x080fe20000410000 */
[--C-:B------:R-:W-:Y:S02]  /*4be0*/  HADD2.F32 R61, -RZ, R14.reuse.H1_H1 ;  /* 0x3000000eff3d7230 */ /* 0x100fe40000004100 */
[----:B------:R-:W-:Y:S01]  /*4bf0*/  FMUL.FTZ R65, R12, R13 ;  /* 0x0000000d0c417220 */ /* 0x000fe20000410000 */
[----:B------:R-:W-:-:S02]  /*4c00*/  HADD2.F32 R14, -RZ, R14.H0_H0 ;  /* 0x2000000eff0e7230 */ /* 0x000fc40000004100 */
[--C-:B------:R-:W-:Y:S02]  /*4c10*/  HADD2.F32 R11, -RZ, R159.reuse.H0_H0 ;  /* 0x2000009fff0b7230 */ /* 0x100fe40000004100 */
[-C--:B------:R-:W-:Y:S01]  /*4c20*/  FMUL.FTZ R13, R61, R196.reuse ;  /* 0x000000c43d0d7220 */ /* 0x080fe20000410000 */
[----:B------:R-:W-:Y:S02]  /*4c30*/  HADD2.F32 R159, -RZ, R159.H1_H1 ;  /* 0x3000009fff9f7230 */ /* 0x000fe40000004100 */
[----:B------:R-:W-:Y:S01]  /*4c40*/  FMUL.FTZ R196, R14, R196 ;  /* 0x000000c40ec47220 */ /* 0x000fe20000410000 */
[-C--:B------:R-:W-:Y:S01]  /*4c50*/  FFMA.FTZ R64, R12, R11.reuse, -R64 ;  /* 0x0000000b0c407223 */ /* 0x080fe20000010840 */
[----:B------:R-:W-:Y:S01]  /*4c60*/  FFMA.FTZ R65, R15, R11, R65 ;  /* 0x0000000b0f417223 */ /* 0x000fe20000010041 */
[-C--:B------:R-:W-:Y:S01]  /*4c70*/  FFMA.FTZ R13, R14, R159.reuse, -R13 ;  /* 0x0000009f0e0d7223 */ /* 0x080fe2000001080d */
[----:B------:R-:W-:Y:S01]  /*4c80*/  FFMA.FTZ R196, R61, R159, R196 ;  /* 0x0000009f3dc47223 */ /* 0x000fe200000100c4 */
[----:B------:R-:W-:-:S02]  /*4c90*/  F2FP.F16.F32.PACK_AB R15, R60, R59 ;  /* 0x0000003b3c0f723e */ /* 0x000fc400000000ff */
[----:B------:R-:W-:Y:S02]  /*4ca0*/  F2FP.F16.F32.PACK_AB R12, R65, R64 ;  /* 0x00000040410c723e */ /* 0x000fe400000000ff */
[----:B------:R-:W-:Y:S02]  /*4cb0*/  F2FP.F16.F32.PACK_AB R14, R196, R13 ;  /* 0x0000000dc40e723e */ /* 0x000fe400000000ff */
[----:B------:R-:W-:-:S07]  /*4cc0*/  MOV R13, R58 ;  /* 0x0000003a000d7202 */ /* 0x000fce0000000f00 */
.L_x_491:
[----:B------:R-:W-:Y:S05]  /*4cd0*/  BSYNC B2 ;  /* 0x0000000000027941 */ /* 0x000fea0003800000 */
.L_x_490:
[----:B----4-:R0:W-:Y:S02]  /*4ce0*/  ST.E.128 desc[UR60][R62.64], R12 ;  /* 0x0000000c3e007985 */ /* 0x0101e4000c101d3c */
.L_x_469:
[----:B------:R-:W-:Y:S05]  /*4cf0*/  BSYNC B1 ;  /* 0x0000000000017941 */ /* 0x000fea0003800000 */
.L_x_468:
[----:B------:R-:W-:-:S03]  /*4d00*/  UMOV UR4, 0xffffffff ;  /* 0xffffffff00047882 */ /* 0x000fc60000000000 */
[----:B------:R-:W-:Y:S05]  /*4d10*/  BRA.DIV UR4, `(.L_x_492) ;  /* 0x0000019604ac7947 */ /* 0x000fea000b800000 */
[----:B-1----:R-:W1:Y:S04]  /*4d20*/  SHFL.IDX PT, R118, R118, 0x1, 0x1c1f ;  /* 0x003c1f0076767f89 */ /* 0x002e6800000e0000 */
[----:B------:R-:W0:Y:S02]  /*4d30*/  SHFL.IDX PT, R119, R119, 0x1, 0x1c1f ;  /* 0x003c1f0077777f89 */ /* 0x000e2400000e0000 */
.L_x_794:
[----:B------:R-:W-:Y:S05]  /*4d40*/  @P5 BRA `(.L_x_493) ;  /* 0x0000005400545947 */ /* 0x000fea0003800000 */
[----:B------:R-:W-:Y:S01]  /*4d50*/  ISETP.NE.AND P4, PT, R10, RZ, PT ;  /* 0x000000ff0a00720c */ /* 0x000fe20003f85270 */
[----:B------:R-:W-:-:S12]  /*4d60*/  BSSY B1, `(.L_x_494) ;  /* 0x0000035000017945 */ /* 0x000fd80003800000 */
[----:B------:R-:W-:Y:S05]  /*4d70*/  @!P4 BRA `(.L_x_495) ;  /* 0x0000000000ccc947 */ /* 0x000fea0003800000 */
[----:B0---4-:R0:W4:Y:S01]  /*4d80*/  LDS.128 R12, [R33+0x2000] ;  /* 0x00200000210c7984 */ /* 0x0111220000000c00 */
[----:B------:R-:W-:Y:S01]  /*4d90*/  ISETP.GE.AND P5, PT, R160, R128, PT ;  /* 0x00000080a000720c */ /* 0x000fe20003fa6270 */
[----:B------:R-:W-:Y:S01]  /*4da0*/  BSSY B2, `(.L_x_496) ;  /* 0x000002f000027945 */ /* 0x000fe20003800000 */
[----:B------:R-:W-:-:S04]  /*4db0*/  LEA R58, P4, R16, R119, 0x1 ;  /* 0x00000077103a7211 */ /* 0x000fc800078808ff */
[----:B-1----:R-:W-:-:S07]  /*4dc0*/  LEA.HI.X R59, R16, R118, R17, 0x1, P4 ;  /* 0x00000076103b7211 */ /* 0x002fce00020f0c11 */
[----:B0-----:R-:W-:Y:S05]  /*4dd0*/  @P5 BRA `(.L_x_497) ;  /* 0x0000000000ac5947 */ /* 0x001fea0003800000 */
[----:B------:R-:W-:Y:S01]  /*4de0*/  SHF.R.U64 R60, R54, 0x10, R55 ;  /* 0x00000010363c7819 */ /* 0x000fe20000001237 */
[----:B---34-:R-:W-:Y:S01]  /*4df0*/  IMAD.MOV.U32 R11, RZ, RZ, R13 ;  /* 0x000000ffff0b7224 */ /* 0x018fe200078e000d */
[----:B------:R-:W-:Y:S01]  /*4e00*/  SHF.R.U32.HI R54, RZ, 0x10, R55 ;  /* 0x00000010ff367819 */ /* 0x000fe20000011637 */
[--C-:B------:R-:W-:Y:S01]  /*4e10*/  HADD2.F32 R62, -RZ, R15.reuse.H0_H0 ;  /* 0x2000000fff3e7230 */ /* 0x100fe20000004100 */
[--C-:B------:R-:W-:Y:S01]  /*4e20*/  SHF.R.U64 R64, R56, 0x10, R57.reuse ;  /* 0x0000001038407819 */ /* 0x100fe20000001239 */
[----:B------:R-:W-:Y:S01]  /*4e30*/  HADD2.F32 R56, -RZ, R15.H1_H1 ;  /* 0x3000000fff387230 */ /* 0x000fe20000004100 */
[----:B------:R-:W-:Y:S01]  /*4e40*/  SHF.R.U32.HI R55, RZ, 0x10, R57 ;  /* 0x00000010ff377819 */ /* 0x000fe20000011639 */
[----:B------:R-:W-:Y:S02]  /*4e50*/  HADD2.F32 R13, -RZ, R11.H1_H1 ;  /* 0x3000000bff0d7230 */ /* 0x000fe40000004100 */
[----:B------:R-:W-:Y:S02]  /*4e60*/  HADD2.F32 R64, -RZ, R64.H0_H0 ;  /* 0x20000040ff407230 */ /* 0x000fe40000004100 */
[----:B------:R-:W-:-:S02]  /*4e70*/  HADD2.F32 R55, -RZ, R55.H0_H0 ;  /* 0x20000037ff377230 */ /* 0x000fc40000004100 */
[----:B------:R-:W-:Y:S02]  /*4e80*/  HADD2.F32 R11, -RZ, R11.H0_H0 ;  /* 0x2000000bff0b7230 */ /* 0x000fe40000004100 */
[----:B------:R-:W-:Y:S02]  /*4e90*/  HADD2.F32 R60, -RZ, R60.H0_H0 ;  /* 0x2000003cff3c7230 */ /* 0x000fe40000004100 */
[-C--:B------:R-:W-:Y:S01]  /*4ea0*/  FMUL.FTZ R57, R56, R55.reuse ;  /* 0x0000003738397220 */ /* 0x080fe20000410000 */
[----:B------:R-:W-:Y:S02]  /*4eb0*/  HADD2.F32 R15, -RZ, R54.H0_H0 ;  /* 0x20000036ff0f7230 */ /* 0x000fe40000004100 */
[-C--:B------:R-:W-:Y:S01]  /*4ec0*/  FMUL.FTZ R54, R13, R64.reuse ;  /* 0x000000400d367220 */ /* 0x080fe20000410000 */
[C---:B------:R-:W-:Y:S01]  /*4ed0*/  FMUL.FTZ R64, R11.reuse, R64 ;  /* 0x000000400b407220 */ /* 0x040fe20000410000 */
[C---:B------:R-:W-:Y:S02]  /*4ee0*/  FMUL.FTZ R55, R62.reuse, R55 ;  /* 0x000000373e377220 */ /* 0x040fe40000410000 */
[-C--:B------:R-:W-:Y:S01]  /*4ef0*/  FFMA.FTZ R11, R11, R60.reuse, -R54 ;  /* 0x0000003c0b0b7223 */ /* 0x080fe20000010836 */
[----:B------:R-:W-:Y:S01]  /*4f00*/  FFMA.FTZ R54, R13, R60, R64 ;  /* 0x0000003c0d367223 */ /* 0x000fe20000010040 */
[-C--:B------:R-:W-:Y:S01]  /*4f10*/  FFMA.FTZ R13, R62, R15.reuse, -R57 ;  /* 0x0000000f3e0d7223 */ /* 0x080fe20000010839 */
[----:B------:R-:W-:Y:S01]  /*4f20*/  FFMA.FTZ R56, R56, R15, R55 ;  /* 0x0000000f38387223 */ /* 0x000fe20000010037 */
[----:B------:R-:W-:-:S02]  /*4f30*/  HADD2.F32 R55, -RZ, R158.H0_H0 ;  /* 0x2000009eff377230 */ /* 0x000fc40000004100 */
[--C-:B------:R-:W-:Y:S01]  /*4f40*/  HADD2.F32 R62, -RZ, R12.reuse.H1_H1 ;  /* 0x3000000cff3e7230 */ /* 0x100fe20000004100 */
[----:B------:R-:W-:Y:S01]  /*4f50*/  F2FP.F16.F32.PACK_AB R11, R54, R11 ;  /* 0x0000000b360b723e */ /* 0x000fe200000000ff */
[----:B------:R-:W-:Y:S02]  /*4f60*/  HADD2.F32 R60, -RZ, R12.H0_H0 ;  /* 0x2000000cff3c7230 */ /* 0x000fe40000004100 */
[----:B------:R-:W-:Y:S02]  /*4f70*/  HADD2.F32 R57, -RZ, R158.H1_H1 ;  /* 0x3000009eff397230 */ /* 0x000fe40000004100 */
[-C--:B------:R-:W-:Y:S01]  /*4f80*/  FMUL.FTZ R61, R62, R55.reuse ;  /* 0x000000373e3d7220 */ /* 0x080fe20000410000 */
[----:B------:R-:W-:Y:S02]  /*4f90*/  HADD2.F32 R12, -RZ, R14.H1_H1 ;  /* 0x3000000eff0c7230 */ /* 0x000fe40000004100 */
[----:B------:R-:W-:Y:S01]  /*4fa0*/  FMUL.FTZ R55, R60, R55 ;  /* 0x000000373c377220 */ /* 0x000fe20000410000 */
[----:B------:R-:W-:-:S02]  /*4fb0*/  HADD2.F32 R15, -RZ, R157.H0_H0 ;  /* 0x2000009dff0f7230 */ /* 0x000fc40000004100 */
[----:B------:R-:W-:Y:S02]  /*4fc0*/  HADD2.F32 R14, -RZ, R14.H0_H0 ;  /* 0x2000000eff0e7230 */ /* 0x000fe40000004100 */
[----:B------:R-:W-:Y:S01]  /*4fd0*/  FMUL.FTZ R63, R12, R57 ;  /* 0x000000390c3f7220 */ /* 0x000fe20000410000 */
[----:B------:R-:W-:Y:S02]  /*4fe0*/  HADD2.F32 R157, -RZ, R157.H1_H1 ;  /* 0x3000009dff9d7230 */ /* 0x000fe40000004100 */
[-C--:B------:R-:W-:Y:S01]  /*4ff0*/  FFMA.FTZ R61, R60, R15.reuse, -R61 ;  /* 0x0000000f3c3d7223 */ /* 0x080fe2000001083d */
[----:B------:R-:W-:Y:S01]  /*5000*/  FFMA.FTZ R62, R62, R15, R55 ;  /* 0x0000000f3e3e7223 */ /* 0x000fe20000010037 */
[----:B------:R-:W-:Y:S01]  /*5010*/  FMUL.FTZ R57, R14, R57 ;  /* 0x000000390e397220 */ /* 0x000fe20000410000 */
[----:B------:R-:W-:Y:S01]  /*5020*/  F2FP.F16.F32.PACK_AB R15, R56, R13 ;  /* 0x0000000d380f723e */ /* 0x000fe200000000ff */
[----:B------:R-:W-:Y:S01]  /*5030*/  FFMA.FTZ R63, R14, R157, -R63 ;  /* 0x0000009d0e3f7223 */ /* 0x000fe2000001083f */
[----:B------:R-:W-:Y:S01]  /*5040*/  MOV R13, R11 ;  /* 0x0000000b000d7202 */ /* 0x000fe20000000f00 */
[----:B------:R-:W-:Y:S01]  /*5050*/  FFMA.FTZ R12, R12, R157, R57 ;  /* 0x0000009d0c0c7223 */ /* 0x000fe20000010039 */
[----:B------:R-:W-:-:S04]  /*5060*/  F2FP.F16.F32.PACK_AB R62, R62, R61 ;  /* 0x0000003d3e3e723e */ /* 0x000fc800000000ff */
[----:B------:R-:W-:Y:S01]  /*5070*/  F2FP.F16.F32.PACK_AB R14, R12, R63 ;  /* 0x0000003f0c0e723e */ /* 0x000fe200000000ff */
[----:B------:R-:W-:-:S07]  /*5080*/  IMAD.MOV.U32 R12, RZ, RZ, R62 ;  /* 0x000000ffff0c7224 */ /* 0x000fce00078e003e */
.L_x_497:
[----:B------:R-:W-:Y:S05]  /*5090*/  BSYNC B2 ;  /* 0x0000000000027941 */ /* 0x000fea0003800000 */
.L_x_496:
[----:B----4-:R0:W-:Y:S02]  /*50a0*/  ST.E.128 desc[UR60][R58.64], R12 ;  /* 0x0000000c3a007985 */ /* 0x0101e4000c101d3c */
.L_x_495:
[----:B------:R-:W-:Y:S05]  /*50b0*/  BSYNC B1 ;  /* 0x0000000000017941 */ /* 0x000fea0003800000 */
.L_x_494:
[----:B------:R-:W-:Y:S01]  /*50c0*/  ISETP.NE.AND P4, PT, R27, RZ, PT ;  /* 0x000000ff1b00720c */ /* 0x000fe20003f85270 */
[----:B------:R-:W-:-:S12]  /*50d0*/  BSSY B1, `(.L_x_498) ;  /* 0x0000036000017945 */ /* 0x000fd80003800000 */
[----:B------:R-:W-:Y:S05]  /*50e0*/  @!P4 BRA `(.L_x_499) ;  /* 0x0000000000d0c947 */ /* 0x000fea0003800000 */
[----:B0---4-:R0:W4:Y:S01]  /*50f0*/  LDS.128 R12, [R32+0x2000] ;  /* 0x00200000200c7984 */ /* 0x0111220000000c00 */
[----:B------:R-:W-:Y:S01]  /*5100*/  ISETP.GE.AND P4, PT, R169, R128, PT ;  /* 0x00000080a900720c */ /* 0x000fe20003f86270 */
[----:B---3--:R-:W-:Y:S01]  /*5110*/  IMAD.SHL.U32 R11, R162, 0x8, RZ ;  /* 0x00000008a20b7824 */ /* 0x008fe200078e00ff */
[----:B-1----:R-:W-:Y:S01]  /*5120*/  MOV R55, R118 ;  /* 0x0000007600377202 */ /* 0x002fe20000000f00 */
[----:B------:R-:W-:Y:S01]  /*5130*/  IMAD.MOV.U32 R54, RZ, RZ, R119 ;  /* 0x000000ffff367224 */ /* 0x000fe200078e0077 */
[----:B------:R-:W-:Y:S03]  /*5140*/  BSSY B2, `(.L_x_500) ;  /* 0x000002d000027945 */ /* 0x000fe60003800000 */
[----:B------:R-:W-:-:S06]  /*5150*/  IMAD.WIDE R54, R11, 0x2, R54 ;  /* 0x000000020b367825 */ /* 0x000fcc00078e0236 */
[----:B0-----:R-:W-:Y:S05]  /*5160*/  @P4 BRA `(.L_x_501) ;  /* 0x0000000000a84947 */ /* 0x001fea0003800000 */
[--C-:B------:R-:W-:Y:S02]  /*5170*/  SHF.R.U64 R11, R52, 0x10, R53.reuse ;  /* 0x00000010340b7819 */ /* 0x100fe40000001235 */
[----:B------:R-:W-:Y:S02]  /*5180*/  SHF.R.U32.HI R58, RZ, 0x10, R53 ;  /* 0x00000010ff3a7819 */ /* 0x000fe40000011635 */
[--C-:B------:R-:W-:Y:S01]  /*5190*/  SHF.R.U64 R57, R50, 0x10, R51.reuse ;  /* 0x0000001032397819 */ /* 0x100fe20000001233 */
[----:B----4-:R-:W-:Y:S01]  /*51a0*/  IMAD.MOV.U32 R50, RZ, RZ, R12 ;  /* 0x000000ffff327224 */ /* 0x010fe200078e000c */
[----:B------:R-:W-:Y:S01]  /*51b0*/  SHF.R.U32.HI R56, RZ, 0x10, R51 ;  /* 0x00000010ff387819 */ /* 0x000fe20000011633 */
[----:B------:R-:W-:Y:S02]  /*51c0*/  HADD2.F32 R53, -RZ, R11.H0_H0 ;  /* 0x2000000bff357230 */ /* 0x000fe40000004100 */
[----:B------:R-:W-:Y:S02]  /*51d0*/  HADD2.F32 R58, -RZ, R58.H0_H0 ;  /* 0x2000003aff3a7230 */ /* 0x000fe40000004100 */
[----:B------:R-:W-:-:S02]  /*51e0*/  HADD2.F32 R12, -RZ, R13.H1_H1 ;  /* 0x3000000dff0c7230 */ /* 0x000fc40000004100 */
[----:B------:R-:W-:Y:S02]  /*51f0*/  HADD2.F32 R11, -RZ, R13.H0_H0 ;  /* 0x2000000dff0b7230 */ /* 0x000fe40000004100 */
[--C-:B------:R-:W-:Y:S02]  /*5200*/  HADD2.F32 R51, -RZ, R15.reuse.H1_H1 ;  /* 0x3000000fff337230 */ /* 0x100fe40000004100 */
[-C--:B------:R-:W-:Y:S01]  /*5210*/  FMUL.FTZ R60, R12, R53.reuse ;  /* 0x000000350c3c7220 */ /* 0x080fe20000410000 */
[----:B------:R-:W-:Y:S02]  /*5220*/  HADD2.F32 R13, -RZ, R15.H0_H0 ;  /* 0x2000000fff0d7230 */ /* 0x000fe40000004100 */
[----:B------:R-:W-:Y:S01]  /*5230*/  FMUL.FTZ R53, R11, R53 ;  /* 0x000000350b357220 */ /* 0x000fe20000410000 */
[----:B------:R-:W-:Y:S02]  /*5240*/  HADD2.F32 R52, -RZ, R57.H0_H0 ;  /* 0x20000039ff347230 */ /* 0x000fe40000004100 */
[----:B------:R-:W-:Y:S01]  /*5250*/  FMUL.FTZ R62, R51, R58 ;  /* 0x0000003a333e7220 */ /* 0x000fe20000410000 */
[----:B------:R-:W-:-:S02]  /*5260*/  HADD2.F32 R56, -RZ, R56.H0_H0 ;  /* 0x20000038ff387230 */ /* 0x000fc40000004100 */
[----:B------:R-:W-:Y:S01]  /*5270*/  FMUL.FTZ R58, R13, R58 ;  /* 0x0000003a0d3a7220 */ /* 0x000fe20000410000 */
[--C-:B------:R-:W-:Y:S02]  /*5280*/  HADD2.F32 R15, -RZ, R50.reuse.H1_H1 ;  /* 0x30000032ff0f7230 */ /* 0x100fe40000004100 */
[-C--:B------:R-:W-:Y:S01]  /*5290*/  FFMA.FTZ R11, R11, R52.reuse, -R60 ;  /* 0x000000340b0b7223 */ /* 0x080fe2000001083c */
[----:B------:R-:W-:Y:S01]  /*52a0*/  FFMA.FTZ R12, R12, R52, R53 ;  /* 0x000000340c0c7223 */ /* 0x000fe20000010035 */
[-C--:B------:R-:W-:Y:S01]  /*52b0*/  FFMA.FTZ R60, R51, R56.reuse, R58 ;  /* 0x00000038333c7223 */ /* 0x080fe2000001003a */
[----:B------:R-:W-:Y:S02]  /*52c0*/  HADD2.F32 R53, -RZ, R153.H0_H0 ;  /* 0x20000099ff357230 */ /* 0x000fe40000004100 */
[----:B------:R-:W-:Y:S01]  /*52d0*/  FFMA.FTZ R13, R13, R56, -R62 ;  /* 0x000000380d0d7223 */ /* 0x000fe2000001083e */
[----:B------:R-:W-:Y:S01]  /*52e0*/  HADD2.F32 R50, -RZ, R50.H0_H0 ;  /* 0x20000032ff327230 */ /* 0x000fe20000004100 */
[----:B------:R-:W-:Y:S01]  /*52f0*/  F2FP.F16.F32.PACK_AB R11, R12, R11 ;  /* 0x0000000b0c0b723e */ /* 0x000fe200000000ff */
[----:B------:R-:W-:-:S02]  /*5300*/  HADD2.F32 R51, -RZ, R14.H1_H1 ;  /* 0x3000000eff337230 */ /* 0x000fc40000004100 */
[-C--:B------:R-:W-:Y:S01]  /*5310*/  FMUL.FTZ R57, R15, R53.reuse ;  /* 0x000000350f397220 */ /* 0x080fe20000410000 */
[----:B------:R-:W-:Y:S02]  /*5320*/  HADD2.F32 R153, -RZ, R153.H1_H1 ;  /* 0x30000099ff997230 */ /* 0x000fe40000004100 */
[----:B------:R-:W-:Y:S01]  /*5330*/  FMUL.FTZ R56, R50, R53 ;  /* 0x0000003532387220 */ /* 0x000fe20000410000 */
[----:B------:R-:W-:Y:S02]  /*5340*/  HADD2.F32 R14, -RZ, R14.H0_H0 ;  /* 0x2000000eff0e7230 */ /* 0x000fe40000004100 */
        /* <DEDUP_REMOVED lines=8> */
[----:B------:R-:W-:Y:S01]  /*53d0*/  F2FP.F16.F32.PACK_AB R15, R60, R13 ;  /* 0x0000000d3c0f723e */ /* 0x000fe200000000ff */
[----:B------:R-:W-:Y:S01]  /*53e0*/  IMAD.MOV.U32 R13, RZ, RZ, R11 ;  /* 0x000000ffff0d7224 */ /* 0x000fe200078e000b */
[----:B------:R-:W-:-:S02]  /*53f0*/  F2FP.F16.F32.PACK_AB R12, R56, R57 ;  /* 0x00000039380c723e */ /* 0x000fc400000000ff */
[----:B------:R-:W-:-:S07]  /*5400*/  F2FP.F16.F32.PACK_AB R14, R58, R53 ;  /* 0x000000353a0e723e */ /* 0x000fce00000000ff */
.L_x_501:
[----:B------:R-:W-:Y:S05]  /*5410*/  BSYNC B2 ;  /* 0x0000000000027941 */ /* 0x000fea0003800000 */
.L_x_500:
[----:B----4-:R0:W-:Y:S02]  /*5420*/  ST.E.128 desc[UR60][R54.64], R12 ;  /* 0x0000000c36007985 */ /* 0x0101e4000c101d3c */
.L_x_499:
[----:B------:R-:W-:Y:S05]  /*5430*/  BSYNC B1 ;  /* 0x0000000000017941 */ /* 0x000fea0003800000 */
.L_x_498:
[----:B------:R-:W-:Y:S01]  /*5440*/  ISETP.NE.AND P4, PT, R28, RZ, PT ;  /* 0x000000ff1c00720c */ /* 0x000fe20003f85270 */
[----:B------:R-:W-:-:S12]  /*5450*/  BSSY B1, `(.L_x_502) ;  /* 0x0000034000017945 */ /* 0x000fd80003800000 */
[----:B------:R-:W-:Y:S05]  /*5460*/  @!P4 BRA `(.L_x_503) ;  /* 0x0000000000c8c947 */ /* 0x000fea0003800000 */
[----:B0---4-:R0:W4:Y:S01]  /*5470*/  LDS.128 R12, [R33+0x5000] ;  /* 0x00500000210c7984 */ /* 0x0111220000000c00 */
[----:B------:R-:W-:Y:S01]  /*5480*/  ISETP.GE.AND P4, PT, R168, R128, PT ;  /* 0x00000080a800720c */ /* 0x000fe20003f86270 */
[----:B------:R-:W-:Y:S01]  /*5490*/  IMAD.MOV.U32 R50, RZ, RZ, R119 ;  /* 0x000000ffff327224 */ /* 0x000fe200078e0077 */
[----:B---3--:R-:W-:Y:S01]  /*54a0*/  SHF.L.U32 R11, R163, 0x3, RZ ;  /* 0x00000003a30b7819 */ /* 0x008fe200000006ff */
[----:B-1----:R-:W-:Y:S01]  /*54b0*/  IMAD.MOV.U32 R51, RZ, RZ, R118 ;  /* 0x000000ffff337224 */ /* 0x002fe200078e0076 */
[----:B------:R-:W-:Y:S03]  /*54c0*/  BSSY B2, `(.L_x_504) ;  /* 0x000002b000027945 */ /* 0x000fe60003800000 */
[----:B------:R-:W-:-:S06]  /*54d0*/  IMAD.WIDE R50, R11, 0x2, R50 ;  /* 0x000000020b327825 */ /* 0x000fcc00078e0232 */
[----:B0-----:R-:W-:Y:S05]  /*54e0*/  @P4 BRA `(.L_x_505) ;  /* 0x0000000000a04947 */ /* 0x001fea0003800000 */
[----:B------:R-:W-:Y:S01]  /*54f0*/  SHF.R.U64 R11, R46, 0x10, R47 ;  /* 0x000000102e0b7819 */ /* 0x000fe2000000122f */
[--C-:B----4-:R-:W-:Y:S01]  /*5500*/  HADD2.F32 R46, -RZ, R15.reuse.H1_H1 ;  /* 0x3000000fff2e7230 */ /* 0x110fe20000004100 */
[--C-:B------:R-:W-:Y:S01]  /*5510*/  SHF.R.U64 R52, R48, 0x10, R49.reuse ;  /* 0x0000001030347819 */ /* 0x100fe20000001231 */
[----:B------:R-:W-:Y:S01]  /*5520*/  HADD2.F32 R15, -RZ, R15.H0_H0 ;  /* 0x2000000fff0f7230 */ /* 0x000fe20000004100 */
[----:B------:R-:W-:Y:S01]  /*5530*/  SHF.R.U32.HI R49, RZ, 0x10, R49 ;  /* 0x00000010ff317819 */ /* 0x000fe20000011631 */
[----:B------:R-:W-:Y:S01]  /*5540*/  HADD2.F32 R48, -RZ, R11.H0_H0 ;  /* 0x2000000bff307230 */ /* 0x000fe20000004100 */
[----:B------:R-:W-:Y:S01]  /*5550*/  SHF.R.U32.HI R47, RZ, 0x10, R47 ;  /* 0x00000010ff2f7819 */ /* 0x000fe2000001162f */
[----:B------:R-:W-:Y:S02]  /*5560*/  HADD2.F32 R52, -RZ, R52.H0_H0 ;  /* 0x20000034ff347230 */ /* 0x000fe40000004100 */
[----:B------:R-:W-:Y:S02]  /*5570*/  HADD2.F32 R11, -RZ, R13.H1_H1 ;  /* 0x3000000dff0b7230 */ /* 0x000fe40000004100 */
[----:B------:R-:W-:-:S02]  /*5580*/  HADD2.F32 R49, -RZ, R49.H0_H0 ;  /* 0x20000031ff317230 */ /* 0x000fc40000004100 */
[----:B------:R-:W-:Y:S02]  /*5590*/  HADD2.F32 R13, -RZ, R13.H0_H0 ;  /* 0x2000000dff0d7230 */ /* 0x000fe40000004100 */
[-C--:B------:R-:W-:Y:S01]  /*55a0*/  FMUL.FTZ R54, R11, R52.reuse ;  /* 0x000000340b367220 */ /* 0x080fe20000410000 */
[----:B------:R-:W-:Y:S02]  /*55b0*/  HADD2.F32 R47, -RZ, R47.H0_H0 ;  /* 0x2000002fff2f7230 */ /* 0x000fe40000004100 */
[-C--:B------:R-:W-:Y:S01]  /*55c0*/  FMUL.FTZ R53, R15, R49.reuse ;  /* 0x000000310f357220 */ /* 0x080fe20000410000 */
[C---:B------:R-:W-:Y:S01]  /*55d0*/  FMUL.FTZ R56, R46.reuse, R49 ;  /* 0x000000312e387220 */ /* 0x040fe20000410000 */
[C---:B------:R-:W-:Y:S01]  /*55e0*/  FMUL.FTZ R52, R13.reuse, R52 ;  /* 0x000000340d347220 */ /* 0x040fe20000410000 */
[----:B------:R-:W-:Y:S01]  /*55f0*/  FFMA.FTZ R54, R13, R48, -R54 ;  /* 0x000000300d367223 */ /* 0x000fe20000010836 */
[----:B------:R-:W-:Y:S01]  /*5600*/  FFMA.FTZ R55, R46, R47, R53 ;  /* 0x0000002f2e377223 */ /* 0x000fe20000010035 */
[----:B------:R-:W-:-:S02]  /*5610*/  HADD2.F32 R46, -RZ, R151.H0_H0 ;  /* 0x20000097ff2e7230 */ /* 0x000fc40000004100 */
[----:B------:R-:W-:Y:S01]  /*5620*/  FFMA.FTZ R49, R11, R48, R52 ;  /* 0x000000300b317223 */ /* 0x000fe20000010034 */
[----:B------:R-:W-:Y:S02]  /*5630*/  HADD2.F32 R11, -RZ, R12.H1_H1 ;  /* 0x3000000cff0b7230 */ /* 0x000fe40000004100 */
[----:B------:R-:W-:Y:S01]  /*5640*/  FFMA.FTZ R56, R15, R47, -R56 ;  /* 0x0000002f0f387223 */ /* 0x000fe20000010838 */
[----:B------:R-:W-:Y:S02]  /*5650*/  HADD2.F32 R13, -RZ, R14.H1_H1 ;  /* 0x3000000eff0d7230 */ /* 0x000fe40000004100 */
[----:B------:R-:W-:Y:S02]  /*5660*/  HADD2.F32 R151, -RZ, R151.H1_H1 ;  /* 0x30000097ff977230 */ /* 0x000fe40000004100 */
[----:B------:R-:W-:Y:S01]  /*5670*/  FMUL.FTZ R47, R11, R46 ;  /* 0x0000002e0b2f7220 */ /* 0x000fe20000410000 */
[----:B------:R-:W-:Y:S02]  /*5680*/  HADD2.F32 R12, -RZ, R12.H0_H0 ;  /* 0x2000000cff0c7230 */ /* 0x000fe40000004100 */
[----:B------:R-:W-:-:S02]  /*5690*/  HADD2.F32 R14, -RZ, R14.H0_H0 ;  /* 0x2000000eff0e7230 */ /* 0x000fc40000004100 */
[-C--:B------:R-:W-:Y:S01]  /*56a0*/  FMUL.FTZ R53, R13, R151.reuse ;  /* 0x000000970d357220 */ /* 0x080fe20000410000 */
[--C-:B------:R-:W-:Y:S02]  /*56b0*/  HADD2.F32 R15, -RZ, R150.reuse.H0_H0 ;  /* 0x20000096ff0f7230 */ /* 0x100fe40000004100 */
[----:B------:R-:W-:Y:S01]  /*56c0*/  FMUL.FTZ R46, R12, R46 ;  /* 0x0000002e0c2e7220 */ /* 0x000fe20000410000 */
        /* <DEDUP_REMOVED lines=9> */
[----:B------:R-:W-:-:S07]  /*5760*/  F2FP.F16.F32.PACK_AB R14, R48, R53 ;  /* 0x00000035300e723e */ /* 0x000fce00000000ff */
.L_x_505:
[----:B------:R-:W-:Y:S05]  /*5770*/  BSYNC B2 ;  /* 0x0000000000027941 */ /* 0x000fea0003800000 */
.L_x_504:
[----:B----4-:R0:W-:Y:S02]  /*5780*/  ST.E.128 desc[UR60][R50.64], R12 ;  /* 0x0000000c32007985 */ /* 0x0101e4000c101d3c */
.L_x_503:
[----:B------:R-:W-:Y:S05]  /*5790*/  BSYNC B1 ;  /* 0x0000000000017941 */ /* 0x000fea0003800000 */
.L_x_502:
        /* <DEDUP_REMOVED lines=9> */
[----:B---3--:R-:W-:Y:S01]  /*5830*/  SHF.R.U64 R11, R42, 0x10, R43 ;  /* 0x000000102a0b7819 */ /* 0x008fe2000000122b */
        /* <DEDUP_REMOVED lines=39> */
.L_x_509:
[----:B------:R-:W-:Y:S05]  /*5ab0*/  BSYNC B2 ;  /* 0x0000000000027941 */ /* 0x000fea0003800000 */
.L_x_508:
[----:B----4-:R0:W-:Y:S02]  /*5ac0*/  ST.E.128 desc[UR60][R46.64], R12 ;  /* 0x0000000c2e007985 */ /* 0x0101e4000c101d3c */
.L_x_507:
[----:B------:R-:W-:Y:S05]  /*5ad0*/  BSYNC B1 ;  /* 0x0000000000017941 */ /* 0x000fea0003800000 */
.L_x_506:
        /* <DEDUP_REMOVED lines=9> */
[--C-:B------:R-:W-:Y:S01]  /*5b70*/  SHF.R.U64 R44, R40, 0x10, R41.reuse ;  /* 0x00000010282c7819 */ /* 0x100fe20000001229 */
[--C-:B---34-:R-:W-:Y:S01]  /*5b80*/  HADD2.F32 R11, -RZ, R13.reuse.H1_H1 ;  /* 0x3000000dff0b7230 */ /* 0x118fe20000004100 */
[----:B------:R-:W-:Y:S01]  /*5b90*/  SHF.R.U32.HI R46, RZ, 0x10, R41 ;  /* 0x00000010ff2e7819 */ /* 0x000fe20000011629 */
[----:B------:R-:W-:Y:S01]  /*5ba0*/  HADD2.F32 R13, -RZ, R13.H0_H0 ;  /* 0x2000000dff0d7230 */ /* 0x000fe20000004100 */
[--C-:B------:R-:W-:Y:S01]  /*5bb0*/  SHF.R.U64 R38, R38, 0x10, R39.reuse ;  /* 0x0000001026267819 */ /* 0x100fe20000001227 */
[----:B------:R-:W-:Y:S01]  /*5bc0*/  HADD2.F32 R44, -RZ, R44.H0_H0 ;  /* 0x2000002cff2c7230 */ /* 0x000fe20000004100 */
[----:B------:R-:W-:Y:S01]  /*5bd0*/  SHF.R.U32.HI R39, RZ, 0x10, R39 ;  /* 0x00000010ff277819 */ /* 0x000fe20000011627 */
[----:B------:R-:W-:Y:S02]  /*5be0*/  HADD2.F32 R46, -RZ, R46.H0_H0 ;  /* 0x2000002eff2e7230 */ /* 0x000fe40000004100 */
[--C-:B------:R-:W-:Y:S02]  /*5bf0*/  HADD2.F32 R33, -RZ, R15.reuse.H1_H1 ;  /* 0x3000000fff217230 */ /* 0x100fe40000004100 */
[----:B------:R-:W-:Y:S01]  /*5c00*/  FMUL.FTZ R48, R11, R44 ;  /* 0x0000002c0b307220 */ /* 0x000fe20000410000 */
[----:B------:R-:W-:-:S02]  /*5c10*/  HADD2.F32 R15, -RZ, R15.H0_H0 ;  /* 0x2000000fff0f7230 */ /* 0x000fc40000004100 */
[----:B------:R-:W-:Y:S01]  /*5c20*/  FMUL.FTZ R44, R13, R44 ;  /* 0x0000002c0d2c7220 */ /* 0x000fe20000410000 */
[----:B------:R-:W-:Y:S02]  /*5c30*/  HADD2.F32 R38, -RZ, R38.H0_H0 ;  /* 0x20000026ff267230 */ /* 0x000fe40000004100 */
[-C--:B------:R-:W-:Y:S01]  /*5c40*/  FMUL.FTZ R50, R33, R46.reuse ;  /* 0x0000002e21327220 */ /* 0x080fe20000410000 */
[----:B------:R-:W-:Y:S02]  /*5c50*/  HADD2.F32 R40, -RZ, R39.H0_H0 ;  /* 0x20000027ff287230 */ /* 0x000fe40000004100 */
[----:B------:R-:W-:Y:S01]  /*5c60*/  FMUL.FTZ R46, R15, R46 ;  /* 0x0000002e0f2e7220 */ /* 0x000fe20000410000 */
[-C--:B------:R-:W-:Y:S01]  /*5c70*/  FFMA.FTZ R41, R11, R38.reuse, R44 ;  /* 0x000000260b297223 */ /* 0x080fe2000001002c */
[----:B------:R-:W-:Y:S02]  /*5c80*/  FFMA.FTZ R48, R13, R38, -R48 ;  /* 0x000000260d307223 */ /* 0x000fe40000010830 */
[----:B------:R-:W-:Y:S01]  /*5c90*/  FFMA.FTZ R45, R33, R40, R46 ;  /* 0x00000028212d7223 */ /* 0x000fe2000001002e */
[----:B------:R-:W-:-:S02]  /*5ca0*/  HADD2.F32 R11, -RZ, R12.H1_H1 ;  /* 0x3000000cff0b7230 */ /* 0x000fc40000004100 */
[----:B------:R-:W-:Y:S01]  /*5cb0*/  FFMA.FTZ R50, R15, R40, -R50 ;  /* 0x000000280f327223 */ /* 0x000fe20000010832 */
[--C-:B------:R-:W-:Y:S02]  /*5cc0*/  HADD2.F32 R33, -RZ, R135.reuse.H0_H0 ;  /* 0x20000087ff217230 */ /* 0x100fe40000004100 */
[----:B------:R-:W-:Y:S02]  /*5cd0*/  HADD2.F32 R12, -RZ, R12.H0_H0 ;  /* 0x2000000cff0c7230 */ /* 0x000fe40000004100 */
[--C-:B------:R-:W-:Y:S02]  /*5ce0*/  HADD2.F32 R13, -RZ, R14.reuse.H1_H1 ;  /* 0x3000000eff0d7230 */ /* 0x100fe40000004100 */
[-C--:B------:R-:W-:Y:S01]  /*5cf0*/  FMUL.FTZ R39, R11, R33.reuse ;  /* 0x000000210b277220 */ /* 0x080fe20000410000 */
[----:B------:R-:W-:Y:S02]  /*5d00*/  HADD2.F32 R135, -RZ, R135.H1_H1 ;  /* 0x30000087ff877230 */ /* 0x000fe40000004100 */
        /* <DEDUP_REMOVED lines=14> */
.L_x_513:
[----:B------:R-:W-:Y:S05]  /*5df0*/  BSYNC B2 ;  /* 0x0000000000027941 */ /* 0x000fea0003800000 */
.L_x_512:
[----:B----4-:R0:W-:Y:S02]  /*5e00*/  ST.E.128 desc[UR60][R42.64], R12 ;  /* 0x0000000c2a007985 */ /* 0x0101e4000c101d3c */
.L_x_511:
[----:B------:R-:W-:Y:S05]  /*5e10*/  BSYNC B1 ;  /* 0x0000000000017941 */ /* 0x000fea0003800000 */
.L_x_510:
[----:B------:R-:W-:-:S13]  /*5e20*/  ISETP.NE.AND P4, PT, R103, RZ, PT ;  /* 0x000000ff6700720c */ /* 0x000fda0003f85270 */
        /* <DEDUP_REMOVED lines=8> */
[----:B----4-:R-:W-:Y:S01]  /*5eb0*/  HADD2.F32 R32, -RZ, R15.H1_H1 ;  /* 0x3000000fff207230 */ /* 0x010fe20000004100 */
[----:B------:R-:W-:Y:S01]  /*5ec0*/  SHF.R.U32.HI R33, RZ, 0x10, R35 ;  /* 0x00000010ff217819 */ /* 0x000fe20000011623 */
[----:B---3--:R-:W-:Y:S01]  /*5ed0*/  HADD2.F32 R11, -RZ, R13.H1_H1 ;  /* 0x3000000dff0b7230 */ /* 0x008fe20000004100 */
[--C-:B------:R-:W-:Y:S01]  /*5ee0*/  SHF.R.U64 R36, R36, 0x10, R37.reuse ;  /* 0x0000001024247819 */ /* 0x100fe20000001225 */
[----:B------:R-:W-:Y:S01]  /*5ef0*/  HADD2.F32 R15, -RZ, R15.H0_H0 ;  /* 0x2000000fff0f7230 */ /* 0x000fe20000004100 */
[----:B------:R-:W-:Y:S01]  /*5f00*/  SHF.R.U32.HI R35, RZ, 0x10, R37 ;  /* 0x00000010ff237819 */ /* 0x000fe20000011625 */
[----:B------:R-:W-:Y:S02]  /*5f10*/  HADD2.F32 R13, -RZ, R13.H0_H0 ;  /* 0x2000000dff0d7230 */ /* 0x000fe40000004100 */
[----:B------:R-:W-:Y:S02]  /*5f20*/  HADD2.F32 R36, -RZ, R36.H0_H0 ;  /* 0x20000024ff247230 */ /* 0x000fe40000004100 */
[----:B------:R-:W-:-:S02]  /*5f30*/  HADD2.F32 R35, -RZ, R35.H0_H0 ;  /* 0x20000023ff237230 */ /* 0x000fc40000004100 */
[----:B------:R-:W-:Y:S02]  /*5f40*/  HADD2.F32 R33, -RZ, R33.H0_H0 ;  /* 0x20000021ff217230 */ /* 0x000fe40000004100 */
[-C--:B------:R-:W-:Y:S01]  /*5f50*/  FMUL.FTZ R40, R11, R36.reuse ;  /* 0x000000240b287220 */ /* 0x080fe20000410000 */
[----:B------:R-:W-:Y:S02]  /*5f60*/  HADD2.F32 R34, -RZ, R34.H0_H0 ;  /* 0x20000022ff227230 */ /* 0x000fe40000004100 */
[-C--:B------:R-:W-:Y:S01]  /*5f70*/  FMUL.FTZ R37, R15, R35.reuse ;  /* 0x000000230f257220 */ /* 0x080fe20000410000 */
[C---:B------:R-:W-:Y:S01]  /*5f80*/  FMUL.FTZ R36, R13.reuse, R36 ;  /* 0x000000240d247220 */ /* 0x040fe20000410000 */
[C---:B------:R-:W-:Y:S02]  /*5f90*/  FMUL.FTZ R42, R32.reuse, R35 ;  /* 0x00000023202a7220 */ /* 0x040fe40000410000 */
[----:B------:R-:W-:Y:S01]  /*5fa0*/  FFMA.FTZ R41, R32, R33, R37 ;  /* 0x0000002120297223 */ /* 0x000fe20000010025 */
[-C--:B------:R-:W-:Y:S01]  /*5fb0*/  FFMA.FTZ R40, R13, R34.reuse, -R40 ;  /* 0x000000220d287223 */ /* 0x080fe20000010828 */
[----:B------:R-:W-:Y:S01]  /*5fc0*/  FFMA.FTZ R35, R11, R34, R36 ;  /* 0x000000220b237223 */ /* 0x000fe20000010024 */
[----:B------:R-:W-:-:S02]  /*5fd0*/  HADD2.F32 R32, -RZ, R122.H0_H0 ;  /* 0x2000007aff207230 */ /* 0x000fc40000004100 */
[----:B------:R-:W-:Y:S01]  /*5fe0*/  FFMA.FTZ R42, R15, R33, -R42 ;  /* 0x000000210f2a7223 */ /* 0x000fe2000001082a */
[----:B------:R-:W-:Y:S02]  /*5ff0*/  HADD2.F32 R122, -RZ, R122.H1_H1 ;  /* 0x3000007aff7a7230 */ /* 0x000fe40000004100 */
[----:B------:R-:W-:Y:S02]  /*6000*/  HADD2.F32 R11, -RZ, R12.H1_H1 ;  /* 0x3000000cff0b7230 */ /* 0x000fe40000004100 */
[----:B------:R-:W-:Y:S02]  /*6010*/  HADD2.F32 R13, -RZ, R14.H1_H1 ;  /* 0x3000000eff0d7230 */ /* 0x000fe40000004100 */
[----:B------:R-:W-:Y:S02]  /*6020*/  HADD2.F32 R12, -RZ, R12.H0_H0 ;  /* 0x2000000cff0c7230 */ /* 0x000fe40000004100 */
[----:B------:R-:W-:Y:S01]  /*6030*/  FMUL.FTZ R33, R11, R32 ;  /* 0x000000200b217220 */ /* 0x000fe20000410000 */
[----:B------:R-:W-:-:S02]  /*6040*/  HADD2.F32 R14, -RZ, R14.H0_H0 ;  /* 0x2000000eff0e7230 */ /* 0x000fc40000004100 */
[----:B------:R-:W-:Y:S01]  /*6050*/  FMUL.FTZ R37, R13, R122 ;  /* 0x0000007a0d257220 */ /* 0x000fe20000410000 */
        /* <DEDUP_REMOVED lines=12> */
.L_x_515:
[----:B------:R-:W-:Y:S05]  /*6120*/  BSYNC B1 ;  /* 0x0000000000017941 */ /* 0x000fea0003800000 */
.L_x_514:
[----:B----4-:R0:W-:Y:S01]  /*6130*/  ST.E.128 desc[UR60][R38.64], R12 ;  /* 0x0000000c26007985 */ /* 0x0101e2000c101d3c */
[----:B------:R-:W-:Y:S05]  /*6140*/  BRA `(.L_x_493) ;  /* 0x0000004000547947 */ /* 0x000fea0003800000 */
.L_x_459:
        /* <DEDUP_REMOVED lines=18> */
[----:B------:R-:W-:Y:S02]  /*6270*/  IADD3 R32, P5, R92, R12, RZ ;  /* 0x0000000c5c207210 */ /* 0x000fe40007fbe0ff */
[----:B------:R-:W-:Y:S02]  /*6280*/  CS2R R42, SRZ ;  /* 0x00000000002a7805 */ /* 0x000fe4000001ff00 */
[----:B------:R-:W-:Y:S02]  /*6290*/  IADD3.X R34, R11, R107, RZ, P0, !PT ;  /* 0x0000006b0b227210 */ /* 0x000fe400007fe4ff */
[----:B------:R-:W-:Y:S02]  /*62a0*/  CS2R R40, SRZ ;  /* 0x0000000000287805 */ /* 0x000fe4000001ff00 */
[----:B------:R-:W-:-:S02]  /*62b0*/  LEA R56, P0, R33, UR4, 0x1 ;  /* 0x0000000421387c11 */ /* 0x000fc4000f8008ff */
[----:B------:R-:W-:Y:S02]  /*62c0*/  CS2R R54, SRZ ;  /* 0x0000000000367805 */ /* 0x000fe4000001ff00 */
[----:B------:R-:W-:Y:S02]  /*62d0*/  CS2R R52, SRZ ;  /* 0x0000000000347805 */ /* 0x000fe4000001ff00 */
[----:B------:R-:W-:Y:S01]  /*62e0*/  LEA.HI.X R57, R33, UR5, R34, 0x1, P0 ;  /* 0x0000000521397c11 */ /* 0x000fe200080f0c22 */
[----:B------:R-:W-:Y:S01]  /*62f0*/  ULDC.64 UR4, c[0x0][0x400] ;  /* 0x0001000000047ab9 */ /* 0x000fe20000000a00 */
[----:B------:R-:W-:Y:S01]  /*6300*/  ISETP.GE.AND P0, PT, R16, R128, PT ;  /* 0x000000801000720c */ /* 0x000fe20003f06270 */
[----:B------:R-:W-:Y:S01]  /*6310*/  IMAD.X R33, R82, 0x1, R106, P5 ;  /* 0x0000000152217824 */ /* 0x000fe200028e066a */
[----:B------:R-:W-:-:S04]  /*6320*/  LEA R60, P5, R32, UR4, 0x1 ;  /* 0x00000004203c7c11 */ /* 0x000fc8000f8a08ff */
[----:B------:R-:W-:Y:S02]  /*6330*/  LEA.HI.X R61, R32, UR5, R33, 0x1, P5 ;  /* 0x00000005203d7c11 */ /* 0x000fe4000a8f0c21 */
[----:B------:R-:W-:-:S05]  /*6340*/  ISETP.GE.AND P5, PT, R0, R128, PT ;  /* 0x000000800000720c */ /* 0x000fca0003fa6270 */
[----:B------:R0:W5:Y:S04]  /*6350*/  @!P0 LDG.E.128 R40, desc[UR60][R56.64] ;  /* 0x0000003c38288981 */ /* 0x000168000c1e1d00 */
[----:B------:R0:W5:Y:S01]  /*6360*/  @!P0 LDG.E.128 R52, desc[UR60][R60.64] ;  /* 0x0000003c3c348981 */ /* 0x000162000c1e1d00 */
[----:B------:R-:W-:Y:S02]  /*6370*/  ISETP.GE.AND P0, PT, R3, R128, PT ;  /* 0x000000800300720c */ /* 0x000fe40003f06270 */
        /* <DEDUP_REMOVED lines=8> */
[----:B------:R0:W5:Y:S04]  /*6400*/  @!P5 LDG.E.128 R36, desc[UR60][R56.64+0x40] ;  /* 0x0000403c3824d981 */ /* 0x000168000c1e1d00 */
[----:B------:R0:W5:Y:S04]  /*6410*/  @!P0 LDG.E.128 R32, desc[UR60][R56.64+0x80] ;  /* 0x0000803c38208981 */ /* 0x000168000c1e1d00 */
[----:B------:R0:W5:Y:S04]  /*6420*/  @!P5 LDG.E.128 R48, desc[UR60][R60.64+0x40] ;  /* 0x0000403c3c30d981 */ /* 0x000168000c1e1d00 */
[----:B------:R0:W5:Y:S02]  /*6430*/  @!P0 LDG.E.128 R44, desc[UR60][R60.64+0x80] ;  /* 0x0000803c3c2c8981 */ /* 0x000164000c1e1d00 */
.L_x_517:
[----:B------:R-:W-:Y:S05]  /*6440*/  BSYNC B1 ;  /* 0x0000000000017941 */ /* 0x000fea0003800000 */
.L_x_516:
        /* <DEDUP_REMOVED lines=22> */
[----:B------:R-:W-:Y:S02]  /*65b0*/  IADD3 R11, P0, P6, R92, R12, R113 ;  /* 0x0000000c5c0b7210 */ /* 0x000fe40007e1e071 */
[----:B------:R-:W-:-:S02]  /*65c0*/  CS2R R78, SRZ ;  /* 0x00000000004e7805 */ /* 0x000fc4000001ff00 */
[----:B------:R-:W-:Y:S02]  /*65d0*/  CS2R R76, SRZ ;  /* 0x00000000004c7805 */ /* 0x000fe4000001ff00 */
[----:B------:R-:W-:Y:S02]  /*65e0*/  IADD3.X R82, R106, R82, R112, P0, P6 ;  /* 0x000000526a527210 */ /* 0x000fe400007ec470 */
[----:B------:R-:W-:-:S04]  /*65f0*/  LEA R12, P0, R14, UR4, 0x1 ;  /* 0x000000040e0c7c11 */ /* 0x000fc8000f8008ff */
[----:B------:R-:W-:Y:S02]  /*6600*/  LEA.HI.X R13, R14, UR5, R13, 0x1, P0 ;  /* 0x000000050e0d7c11 */ /* 0x000fe400080f0c0d */
[----:B------:R-:W-:-:S04]  /*6610*/  LEA R14, P0, R11, UR6, 0x1 ;  /* 0x000000060b0e7c11 */ /* 0x000fc8000f8008ff */
[----:B------:R-:W-:Y:S02]  /*6620*/  LEA.HI.X R15, R11, UR7, R82, 0x1, P0 ;  /* 0x000000070b0f7c11 */ /* 0x000fe400080f0c52 */
[----:B------:R-:W-:Y:S02]  /*6630*/  ISETP.GE.AND P0, PT, R16, R128, PT ;  /* 0x000000801000720c */ /* 0x000fe40003f06270 */
[----:B------:R-:W-:Y:S02]  /*6640*/  CS2R R62, SRZ ;  /* 0x00000000003e7805 */ /* 0x000fe4000001ff00 */
[----:B------:R-:W-:Y:S02]  /*6650*/  CS2R R60, SRZ ;  /* 0x00000000003c7805 */ /* 0x000fe4000001ff00 */
[----:B------:R-:W-:Y:S02]  /*6660*/  CS2R R74, SRZ ;  /* 0x00000000004a7805 */ /* 0x000fe4000001ff00 */
[----:B------:R-:W-:-:S05]  /*6670*/  CS2R R72, SRZ ;  /* 0x0000000000487805 */ /* 0x000fca000001ff00 */
[----:B------:R0:W5:Y:S04]  /*6680*/  @!P0 LDG.E.128 R64, desc[UR60][R12.64] ;  /* 0x0000003c0c408981 */ /* 0x000168000c1e1d00 */
[----:B------:R0:W5:Y:S01]  /*6690*/  @!P0 LDG.E.128 R76, desc[UR60][R14.64] ;  /* 0x0000003c0e4c8981 */ /* 0x000162000c1e1d00 */
[----:B------:R-:W-:Y:S02]  /*66a0*/  ISETP.GE.AND P0, PT, R0, R128, PT ;  /* 0x000000800000720c */ /* 0x000fe40003f06270 */
[----:B------:R-:W-:Y:S02]  /*66b0*/  CS2R R58, SRZ ;  /* 0x00000000003a7805 */ /* 0x000fe4000001ff00 */
[----:B------:R-:W-:Y:S02]  /*66c0*/  CS2R R56, SRZ ;  /* 0x0000000000387805 */ /* 0x000fe4000001ff00 */
[----:B------:R-:W-:-:S02]  /*66d0*/  CS2R R70, SRZ ;  /* 0x0000000000467805 */ /* 0x000fc4000001ff00 */
[----:B------:R-:W-:-:S05]  /*66e0*/  CS2R R68, SRZ ;  /* 0x0000000000447805 */ /* 0x000fca000001ff00 */
[----:B------:R0:W5:Y:S04]  /*66f0*/  @!P0 LDG.E.128 R60, desc[UR60][R12.64+0x40] ;  /* 0x0000403c0c3c8981 */ /* 0x000168000c1e1d00 */
[----:B------:R0:W5:Y:S01]  /*6700*/  @!P0 LDG.E.128 R72, desc[UR60][R14.64+0x40] ;  /* 0x0000403c0e488981 */ /* 0x000162000c1e1d00 */
[----:B------:R-:W-:-:S13]  /*6710*/  ISETP.GE.AND P0, PT, R3, R128, PT ;  /* 0x000000800300720c */ /* 0x000fda0003f06270 */
[----:B------:R0:W5:Y:S04]  /*6720*/  @!P0 LDG.E.128 R56, desc[UR60][R12.64+0x80] ;  /* 0x0000803c0c388981 */ /* 0x000168000c1e1d00 */
[----:B------:R0:W5:Y:S02]  /*6730*/  @!P0 LDG.E.128 R68, desc[UR60][R14.64+0x80] ;  /* 0x0000803c0e448981 */ /* 0x000164000c1e1d00 */
.L_x_519:
[----:B------:R-:W-:Y:S05]  /*6740*/  BSYNC B1 ;  /* 0x0000000000017941 */ /* 0x000fea0003800000 */
.L_x_518:
[----:B------:R-:W2:Y:S01]  /*6750*/  LDL R11, [R1+0x30] ;  /* 0x00003000010b7983 */ /* 0x000ea20000100800 */
[----:B0-----:R-:W-:Y:S01]  /*6760*/  IMAD.MOV.U32 R12, RZ, RZ, R33 ;  /* 0x000000ffff0c7224 */ /* 0x001fe200078e0021 */
[----:B------:R-:W-:Y:S01]  /*6770*/  MOV R14, R37 ;  /* 0x00000025000e7202 */ /* 0x000fe20000000f00 */
[----:B------:R-:W-:Y:S01]  /*6780*/  IMAD.MOV.U32 R13, RZ, RZ, R36 ;  /* 0x000000ffff0d7224 */ /* 0x000fe200078e0024 */
[----:B------:R-:W-:Y:S02]  /*6790*/  PRMT R210, R81, 0x5410, R80 ;  /* 0x0000541051d27816 */ /* 0x000fe40000000050 */
[----:B--2---:R-:W-:Y:S01]  /*67a0*/  R2UR UR4, R11 ;  /* 0x000000000b0472ca */ /* 0x004fe200000e0000 */
[----:B------:R-:W-:-:S05]  /*67b0*/  IMAD.MOV.U32 R11, RZ, RZ, R32 ;  /* 0x000000ffff0b7224 */ /* 0x000fca00078e0020 */
[----:B------:R-:W-:Y:S01]  /*67c0*/  PRMT R211, R11, 0x5410, R12 ;  /* 0x000054100bd37816 */ /* 0x000fe2000000000c */
[----:B------:R-:W-:Y:S01]  /*67d0*/  IMAD.MOV.U32 R12, RZ, RZ, R39 ;  /* 0x000000ffff0c7224 */ /* 0x000fe200078e0027 */
[----:B------:R-:W-:-:S04]  /*67e0*/  MOV R11, R38 ;  /* 0x00000026000b7202 */ /* 0x000fc80000000f00 */
[----:B------:R-:W-:Y:S01]  /*67f0*/  PRMT R224, R11, 0x7610, R224 ;  /* 0x000076100be07816 */ /* 0x000fe200000000e0 */
[----:B------:R0:W-:Y:S01]  /*6800*/  STL.S16 [R1+0x44], R12 ;  /* 0x0000440c01007387 */ /* 0x0001e20000100600 */
[----:B------:R-:W-:Y:S01]  /*6810*/  IMAD.MOV.U32 R11, RZ, RZ, R42 ;  /* 0x000000ffff0b7224 */ /* 0x000fe200078e002a */
[----:B------:R-:W-:Y:S02]  /*6820*/  UISETP.NE.AND UP0, UPT, UR4, 0x3, UPT ;  /* 0x000000030400788c */ /* 0x000fe4000bf05270 */
[----:B------:R1:W-:Y:S04]  /*6830*/  STL.S16 [R1+0x3c], R13 ;  /* 0x00003c0d01007387 */ /* 0x0003e80000100600 */
[----:B------:R2:W-:Y:S01]  /*6840*/  STL.S16 [R1+0x48], R14 ;  /* 0x0000480e01007387 */ /* 0x0005e20000100600 */
[----:B------:R-:W-:Y:S01]  /*6850*/  PLOP3.LUT P0, PT, PT, PT, UP0, 0x80, 0x0 ;  /* 0x000000000000781c */ /* 0x000fe20003f0f008 */
[----:B0-----:R-:W-:-:S02]  /*6860*/  IMAD.MOV.U32 R12, RZ, RZ, R43 ;  /* 0x000000ffff0c7224 */ /* 0x001fc400078e002b */
[----:B------:R0:W-:Y:S01]  /*6870*/  STL.S16 [R1+0x4a], R11 ;  /* 0x00004a0b01007387 */ /* 0x0001e20000100600 */
[----:B-1----:R-:W-:-:S03]  /*6880*/  MOV R13, R40 ;  /* 0x00000028000d7202 */ /* 0x002fc60000000f00 */
[----:B------:R1:W-:Y:S01]  /*6890*/  STL.S16 [R1+0x4c], R12 ;  /* 0x00004c0c01007387 */ /* 0x0003e20000100600 */
[----:B--2---:R-:W-:-:S03]  /*68a0*/  IMAD.MOV.U32 R14, RZ, RZ, R41 ;  /* 0x000000ffff0e7224 */ /* 0x004fc600078e0029 */
[----:B------:R2:W-:Y:S01]  /*68b0*/  STL.S16 [R1+0x4e], R13 ;  /* 0x00004e0d01007387 */ /* 0x0005e20000100600 */
[----:B0-----:R-:W-:Y:S01]  /*68c0*/  IMAD.MOV.U32 R11, RZ, RZ, R45 ;  /* 0x000000ffff0b7224 */ /* 0x001fe200078e002d */
[----:B------:R-:W-:Y:S01]  /*68d0*/  PRMT R196, R14, 0x7610, R196 ;  /* 0x000076100ec47816 */ /* 0x000fe200000000c4 */
[----:B------:R-:W-:Y:S02]  /*68e0*/  IMAD.MOV.U32 R14, RZ, RZ, R44 ;  /* 0x000000ffff0e7224 */ /* 0x000fe400078e002c */
[----:B-1----:R-:W-:-:S03]  /*68f0*/  IMAD.MOV.U32 R12, RZ, RZ, R46 ;  /* 0x000000ffff0c7224 */ /* 0x002fc600078e002e */
[----:B------:R-:W-:Y:S02]  /*6900*/  PRMT R213, R14, 0x5410, R11 ;  /* 0x000054100ed57816 */ /* 0x000fe4000000000b */
[----:B--2---:R-:W-:Y:S02]  /*6910*/  MOV R13, R47 ;  /* 0x0000002f000d7202 */ /* 0x004fe40000000f00 */
[----:B------:R-:W-:Y:S02]  /*6920*/  MOV R11, R49 ;  /* 0x00000031000b7202 */ /* 0x000fe40000000f00 */
[----:B------:R-:W-:Y:S01]  /*6930*/  PRMT R212, R12, 0x5410, R13 ;  /* 0x000054100cd47816 */ /* 0x000fe2000000000d */
[----:B------:R-:W-:Y:S01]  /*6940*/  IMAD.MOV.U32 R13, RZ, RZ, R51 ;  /* 0x000000ffff0d7224 */ /* 0x000fe200078e0033 */
[----:B------:R-:W-:Y:S01]  /*6950*/  MOV R14, R50 ;  /* 0x00000032000e7202 */ /* 0x000fe20000000f00 */
[----:B------:R-:W-:-:S03]  /*6960*/  IMAD.MOV.U32 R12, RZ, RZ, R48 ;  /* 0x000000ffff0c7224 */ /* 0x000fc600078e0030 */
[----:B------:R0:W-:Y:S01]  /*6970*/  STL.S16 [R1+0x46], R13 ;  /* 0x0000460d01007387 */ /* 0x0001e20000100600 */
[----:B------:R-:W-:Y:S01]  /*6980*/  PRMT R224, R224, 0x5410, R14 ;  /* 0x00005410e0e07816 */ /* 0x000fe2000000000e */
[----:B------:R-:W-:Y:S02]  /*6990*/  IMAD.MOV.U32 R14, RZ, RZ, R53 ;  /* 0x000000ffff0e7224 */ /* 0x000fe400078e0035 */
[----:B------:R1:W-:Y:S03]  /*69a0*/  STL.S16 [R1+0x3e], R12 ;  /* 0x00003e0c01007387 */ /* 0x0003e60000100600 */
[----:B------:R-:W-:Y:S01]  /*69b0*/  PRMT R159, R14, 0x7610, R159 ;  /* 0x000076100e9f7816 */ /* 0x000fe2000000009f */
[----:B------:R2:W-:Y:S01]  /*69c0*/  STL.S16 [R1+0x50], R11 ;  /* 0x0000500b01007387 */ /* 0x0005e20000100600 */
[----:B-----5:R-:W-:Y:S01]  /*69d0*/  IMAD.MOV.U32 R14, RZ, RZ, R58 ;  /* 0x000000ffff0e7224 */ /* 0x020fe200078e003a */
[----:B0-----:R-:W-:Y:S01]  /*69e0*/  MOV R13, R52 ;  /* 0x00000034000d7202 */ /* 0x001fe20000000f00 */
[----:B-1----:R-:W-:-:S02]  /*69f0*/  IMAD.MOV.U32 R12, RZ, RZ, R55 ;  /* 0x000000ffff0c7224 */ /* 0x002fc400078e0037 */
[----:B--2---:R-:W-:-:S05]  /*6a00*/  IMAD.MOV.U32 R11, RZ, RZ, R54 ;  /* 0x000000ffff0b7224 */ /* 0x004fca00078e0036 */
[----:B------:R0:W-:Y:S04]  /*6a10*/  STL.S16 [R1+0x52], R11 ;  /* 0x0000520b01007387 */ /* 0x0001e80000100600 */
[----:B------:R1:W-:Y:S04]  /*6a20*/  STL.S16 [R1+0x54], R12 ;  /* 0x0000540c01007387 */ /* 0x0003e80000100600 */
[----:B------:R2:W-:Y:S01]  /*6a30*/  STL.S16 [R1+0x56], R13 ;  /* 0x0000560d01007387 */ /* 0x0005e20000100600 */
[----:B0-----:R-:W-:Y:S02]  /*6a40*/  IMAD.MOV.U32 R11, RZ, RZ, R57 ;  /* 0x000000ffff0b7224 */ /* 0x001fe400078e0039 */
[----:B-1----:R-:W-:Y:S01]  /*6a50*/  IMAD.MOV.U32 R12, RZ, RZ, R56 ;  /* 0x000000ffff0c7224 */ /* 0x002fe200078e0038 */
[----:B--2---:R-:W-:-:S04]  /*6a60*/  MOV R13, R59 ;  /* 0x0000003b000d7202 */ /* 0x004fc80000000f00 */
[----:B------:R-:W-:Y:S01]  /*6a70*/  PRMT R150, R12, 0x5410, R11 ;  /* 0x000054100c967816 */ /* 0x000fe2000000000b */
[----:B------:R-:W-:Y:S01]  /*6a80*/  IMAD.MOV.U32 R12, RZ, RZ, R60 ;  /* 0x000000ffff0c7224 */ /* 0x000fe200078e003c */
[----:B------:R-:W-:Y:S02]  /*6a90*/  MOV R11, R61 ;  /* 0x0000003d000b7202 */ /* 0x000fe40000000f00 */
[----:B------:R-:W-:Y:S01]  /*6aa0*/  PRMT R149, R14, 0x5410, R13 ;  /* 0x000054100e957816 */ /* 0x000fe2000000000d */
[----:B------:R-:W-:Y:S01]  /*6ab0*/  IMAD.MOV.U32 R13, RZ, RZ, R63 ;  /* 0x000000ffff0d7224 */ /* 0x000fe200078e003f */
[----:B------:R-:W-:Y:S01]  /*6ac0*/  PRMT R154, R12, 0x5410, R11 ;  /* 0x000054100c9a7816 */ /* 0x000fe2000000000b */
[----:B------:R-:W-:Y:S01]  /*6ad0*/  IMAD.MOV.U32 R12, RZ, RZ, R66 ;  /* 0x000000ffff0c7224 */ /* 0x000fe200078e0042 */
[----:B------:R-:W-:Y:S01]  /*6ae0*/  MOV R14, R62 ;  /* 0x0000003e000e7202 */ /* 0x000fe20000000f00 */
[----:B------:R-:W-:-:S03]  /*6af0*/  IMAD.MOV.U32 R11, RZ, RZ, R67 ;  /* 0x000000ffff0b7224 */ /* 0x000fc600078e0043 */
[----:B------:R-:W-:Y:S02]  /*6b00*/  PRMT R153, R14, 0x5410, R13 ;  /* 0x000054100e997816 */ /* 0x000fe4000000000d */
        /* <DEDUP_REMOVED lines=24> */
.L_x_520:
[----:B------:R-:W-:Y:S01]  /*6c90*/  IMAD R88, R18, 0x8, R2 ;  /* 0x0000000812587824 */ /* 0x000fe200078e0202 */
[----:B------:R-:W-:Y:S01]  /*6ca0*/  SHF.L.U32 R89, R166, 0x1f, RZ ;  /* 0x0000001fa6597819 */ /* 0x000fe200000006ff */
[----:B------:R-:W0:Y:S01]  /*6cb0*/  LDC R135, c[0x0][0x2f4] ;  /* 0x0000bd00ff877b82 */ /* 0x000e220000000800 */
[----:B------:R-:W-:Y:S02]  /*6cc0*/  BSSY B1, `(.L_x_521) ;  /* 0x0000003000017945 */ /* 0x000fe40003800000 */
[----:B------:R-:W1:Y:S02]  /*6cd0*/  SYNCS.PHASECHK.TRANS64.TRYWAIT P6, [R88+URZ+0x2a890], R89 ;  /* 0x02a89059580075a7 */ /* 0x000e6400080c017f */
[----:B-1----:R-:W-:Y:S05]  /*6ce0*/  @!P6 BRA `(.L_x_522) ;  /* 0x000001780004e947 */ /* 0x002fea0003800000 */
.L_x_795:
[----:B------:R-:W-:Y:S05]  /*6cf0*/  BSYNC B1 ;  /* 0x0000000000017941 */ /* 0x000fea0003800000 */
.L_x_521:
[----:B------:R-:W-:Y:S01]  /*6d00*/  UMOV UR4, 0xffffffff ;  /* 0xffffffff00047882 */ /* 0x000fe20000000000 */
[----:B0-----:R-:W-:Y:S02]  /*6d10*/  IADD3 R139, -R129, R135, RZ ;  /* 0x00000087818b7210 */ /* 0x001fe40007ffe1ff */
[----:B------:R-:W-:Y:S05]  /*6d20*/  BRA.DIV UR4, `(.L_x_523) ;  /* 0x0000017a04087947 */ /* 0x000fea000b800000 */
[----:B------:R0:W2:Y:S04]  /*6d30*/  SHFL.IDX PT, R123, R118, RZ, 0x1c1f ;  /* 0x001c1fff767b7589 */ /* 0x0000a800000e0000 */
[----:B------:R0:W3:Y:S02]  /*6d40*/  SHFL.IDX PT, R11, R119, RZ, 0x1c1f ;  /* 0x001c1fff770b7589 */ /* 0x0000e400000e0000 */
.L_x_799:
[----:B------:R-:W-:Y:S04]  /*6d50*/  BSSY B1, `(.L_x_524) ;  /* 0x0000178000017945 */ /* 0x000fe80003800000 */
[----:B------:R-:W-:Y:S05]  /*6d60*/  @P4 BRA `(.L_x_525) ;  /* 0x0000001400d84947 */ /* 0x000fea0003800000 */
[----:B------:R-:W-:Y:S01]  /*6d70*/  ISETP.NE.AND P4, PT, R10, RZ, PT ;  /* 0x000000ff0a00720c */ /* 0x000fe20003f85270 */
[----:B------:R-:W-:Y:S01]  /*6d80*/  BSSY B2, `(.L_x_526) ;  /* 0x000007e000027945 */ /* 0x000fe20003800000 */
[----:B---3--:R-:W-:-:S11]  /*6d90*/  IMAD.MOV.U32 R122, RZ, RZ, R11 ;  /* 0x000000ffff7a7224 */ /* 0x008fd600078e000b */
[----:B------:R-:W-:Y:S05]  /*6da0*/  @!P4 BRA `(.L_x_527) ;  /* 0x0000000400ecc947 */ /* 0x000fea0003800000 */
[----:B------:R-:W-:Y:S01]  /*6db0*/  SEL R12, R129, R139, !P3 ;  /* 0x0000008b810c7207 */ /* 0x000fe20005800000 */
[----:B------:R-:W-:Y:S01]  /*6dc0*/  BSSY B3, `(.L_x_528) ;  /* 0x0000073000037945 */ /* 0x000fe20003800000 */
[----:B------:R-:W-:Y:S02]  /*6dd0*/  ISETP.GE.AND P4, PT, R16, R128, PT ;  /* 0x000000801000720c */ /* 0x000fe40003f86270 */
[----:B------:R-:W-:-:S04]  /*6de0*/  SHF.R.S32.HI R13, RZ, 0x1f, R12 ;  /* 0x0000001fff0d7819 */ /* 0x000fc8000001140c */
[----:B------:R-:W-:-:S04]  /*6df0*/  LEA.HI R13, R13, R12, RZ, 0x4 ;  /* 0x0000000c0d0d7211 */ /* 0x000fc800078f20ff */
[----:B------:R-:W-:-:S04]  /*6e00*/  LEA.HI.SX32 R156, R13, R124, 0x1c ;  /* 0x0000007c0d9c7211 */ /* 0x000fc800078fe2ff */
[----:B------:R-:W-:-:S04]  /*6e10*/  SHF.R.S32.HI R13, RZ, 0x1f, R156 ;  /* 0x0000001fff0d7819 */ /* 0x000fc8000001149c */
[----:B------:R-:W-:Y:S01]  /*6e20*/  LEA.HI R13, R13, R156, RZ, 0x3 ;  /* 0x0000009c0d0d7211 */ /* 0x000fe200078f18ff */
[----:B------:R-:W-:-:S03]  /*6e30*/  IMAD.SHL.U32 R156, R156, 0x8, RZ ;  /* 0x000000089c9c7824 */ /* 0x000fc600078e00ff */
[----:B------:R-:W-:Y:S02]  /*6e40*/  SHF.R.S32.HI R13, RZ, 0x3, R13 ;  /* 0x00000003ff0d7819 */ /* 0x000fe4000001140d */
[----:B------:R-:W-:-:S03]  /*6e50*/  LOP3.LUT R12, R176, 0x38, R156, 0xf8, !PT ;  /* 0x00000038b00c7812 */ /* 0x000fc600078ef89c */
[----:B------:R-:W-:Y:S01]  /*6e60*/  IMAD R13, R13, 0x1800, R178 ;  /* 0x000018000d0d7824 */ /* 0x000fe200078e02b2 */
[----:B------:R-:W-:-:S04]  /*6e70*/  LOP3.LUT R12, R12, R177, RZ, 0x3c, !PT ;  /* 0x000000b10c0c7212 */ /* 0x000fc800078e3cff */
[----:B------:R-:W-:-:S05]  /*6e80*/  IADD3 R12, R13, R12, RZ ;  /* 0x0000000c0d0c7210 */ /* 0x000fca0007ffe0ff */
[C---:B------:R-:W-:Y:S02]  /*6e90*/  IMAD R80, R18.reuse, 0x4800, R12 ;  /* 0x0000480012507824 */ /* 0x040fe400078e020c */
[----:B------:R-:W-:Y:S02]  /*6ea0*/  IMAD R12, R18, 0x4800, R144 ;  /* 0x00004800120c7824 */ /* 0x000fe400078e0290 */
[--C-:B------:R-:W-:Y:S02]  /*6eb0*/  IMAD R80, R80, 0x2, R2.reuse ;  /* 0x0000000250507824 */ /* 0x100fe400078e0202 */
[----:B------:R-:W-:-:S04]  /*6ec0*/  IMAD R12, R12, 0x2, R2 ;  /* 0x000000020c0c7824 */ /* 0x000fc800078e0202 */
[----:B------:R-:W3:Y:S04]  /*6ed0*/  LDS.128 R80, [R80+0x18400] ;  /* 0x0184000050507984 */ /* 0x000ee80000000c00 */
[----:B------:R-:W4:Y:S01]  /*6ee0*/  LDS.128 R12, [R12+0x18400] ;  /* 0x018400000c0c7984 */ /* 0x000f220000000c00 */
[----:B------:R-:W-:Y:S05]  /*6ef0*/  @P4 BRA `(.L_x_529) ;  /* 0x00000004007c4947 */ /* 0x000fea0003800000 */
[----:B---3--:R-:W-:Y:S01]  /*6f00*/  MOV R158, R81 ;  /* 0x00000051009e7202 */ /* 0x008fe20000000f00 */
[----:B----4-:R-:W-:Y:S02]  /*6f10*/  IMAD.MOV.U32 R157, RZ, RZ, R13 ;  /* 0x000000ffff9d7224 */ /* 0x010fe400078e000d */
[----:B------:R-:W-:Y:S02]  /*6f20*/  HADD2.F32 R159, -RZ, R159.H0_H0 ;  /* 0x2000009fff9f7230 */ /* 0x000fe40000004100 */
[----:B------:R-:W-:Y:S02]  /*6f30*/  HADD2.F32 R13, -RZ, R158.H0_H0 ;  /* 0x2000009eff0d7230 */ /* 0x000fe40000004100 */
[----:B------:R-:W-:Y:S02]  /*6f40*/  HADD2.F32 R204, -RZ, R157.H0_H0 ;  /* 0x2000009dffcc7230 */ /* 0x000fe40000004100 */
[----:B------:R-:W-:Y:S02]  /*6f50*/  HADD2.F32 R196, -RZ, R196.H0_H0 ;  /* 0x200000c4ffc47230 */ /* 0x000fe40000004100 */
[-C--:B------:R-:W-:Y:S01]  /*6f60*/  FMUL.FTZ R81, R13, R159.reuse ;  /* 0x0000009f0d517220 */ /* 0x080fe20000410000 */
[----:B------:R-:W-:-:S03]  /*6f70*/  FMUL.FTZ R159, R204, R159 ;  /* 0x0000009fcc9f7220 */ /* 0x000fc60000410000 */
[-C--:B------:R-:W-:Y:S01]  /*6f80*/  FFMA.FTZ R81, R204, R196.reuse, -R81 ;  /* 0x000000c4cc517223 */ /* 0x080fe20000010851 */
[----:B------:R-:W-:Y:S01]  /*6f90*/  FFMA.FTZ R13, R13, R196, R159 ;  /* 0x000000c40d0d7223 */ /* 0x000fe2000001009f */
[----:B------:R-:W3:Y:S04]  /*6fa0*/  LDL.S16 R204, [R1+0x4c] ;  /* 0x00004c0001cc7983 */ /* 0x000ee80000100600 */
[----:B------:R-:W4:Y:S01]  /*6fb0*/  LDL.S16 R196, [R1+0x54] ;  /* 0x0000540001c47983 */ /* 0x000f220000100600 */
[----:B------:R-:W-:Y:S01]  /*6fc0*/  SHF.R.U32.HI R159, RZ, 0x10, R53 ;  /* 0x00000010ff9f7819 */ /* 0x000fe20000011635 */
[----:B------:R-:W-:Y:S01]  /*6fd0*/  HADD2.F32 R158, -RZ, R158.H1_H1 ;  /* 0x3000009eff9e7230 */ /* 0x000fe20000004100 */
[--C-:B------:R-:W-:Y:S02]  /*6fe0*/  SHF.R.U64 R40, R40, 0x10, R41.reuse ;  /* 0x0000001028287819 */ /* 0x100fe40000001229 */
[----:B------:R-:W-:Y:S01]  /*6ff0*/  SHF.R.U32.HI R41, RZ, 0x10, R41 ;  /* 0x00000010ff297819 */ /* 0x000fe20000011629 */
[----:B------:R-:W-:Y:S01]  /*7000*/  HADD2.F32 R159, -RZ, R159.H0_H0 ;  /* 0x2000009fff9f7230 */ /* 0x000fe20000004100 */
[----:B------:R-:W-:Y:S01]  /*7010*/  SHF.R.U64 R53, R52, 0x10, R53 ;  /* 0x0000001034357819 */ /* 0x000fe20000001235 */
[----:B------:R-:W-:-:S02]  /*7020*/  HADD2.F32 R52, -RZ, R157.H1_H1 ;  /* 0x3000009dff347230 */ /* 0x000fc40000004100 */
[----:B------:R-:W-:Y:S02]  /*7030*/  HADD2.F32 R41, -RZ, R41.H0_H0 ;  /* 0x20000029ff297230 */ /* 0x000fe40000004100 */
[-C--:B------:R-:W-:Y:S01]  /*7040*/  FMUL.FTZ R157, R158, R159.reuse ;  /* 0x0000009f9e9d7220 */ /* 0x080fe20000410000 */
[----:B------:R-:W-:-:S03]  /*7050*/  FMUL.FTZ R159, R52, R159 ;  /* 0x0000009f349f7220 */ /* 0x000fc60000410000 */
[-C--:B------:R-:W-:Y:S01]  /*7060*/  FFMA.FTZ R52, R52, R41.reuse, -R157 ;  /* 0x0000002934347223 */ /* 0x080fe2000001089d */
[----:B------:R-:W-:Y:S02]  /*7070*/  HADD2.F32 R157, -RZ, R83.H0_H0 ;  /* 0x20000053ff9d7230 */ /* 0x000fe40000004100 */
[----:B------:R-:W-:Y:S01]  /*7080*/  FFMA.FTZ R41, R158, R41, R159 ;  /* 0x000000299e297223 */ /* 0x000fe2000001009f */
[----:B------:R-:W-:Y:S02]  /*7090*/  HADD2.F32 R159, -RZ, R15.H0_H0 ;  /* 0x2000000fff9f7230 */ /* 0x000fe40000004100 */
[----:B---3--:R-:W-:Y:S02]  /*70a0*/  HADD2.F32 R158, -RZ, R204.H0_H0 ;  /* 0x200000ccff9e7230 */ /* 0x008fe40000004100 */
[----:B----4-:R-:W-:-:S05]  /*70b0*/  HADD2.F32 R196, -RZ, R196.H0_H0 ;  /* 0x200000c4ffc47230 */ /* 0x010fca0000004100 */
[----:B------:R-:W-:-:S04]  /*70c0*/  FMUL.FTZ R204, R157, R196 ;  /* 0x000000c49dcc7220 */ /* 0x000fc80000410000 */
[C---:B------:R-:W-:Y:S01]  /*70d0*/  FFMA.FTZ R204, R159.reuse, R158, -R204 ;  /* 0x0000009e9fcc7223 */ /* 0x040fe200000108cc */
[----:B------:R-:W-:Y:S02]  /*70e0*/  FMUL.FTZ R159, R159, R196 ;  /* 0x000000c49f9f7220 */ /* 0x000fe40000410000 */
[----:B------:R-:W3:Y:S02]  /*70f0*/  LDL.LU.S16 R196, [R1+0x56] ;  /* 0x0000560001c47983 */ /* 0x000ee40000300600 */
[----:B------:R-:W-:Y:S02]  /*7100*/  FFMA.FTZ R159, R157, R158, R159 ;  /* 0x0000009e9d9f7223 */ /* 0x000fe4000001009f */
[----:B------:R-:W4:Y:S01]  /*7110*/  LDL.LU.S16 R158, [R1+0x4e] ;  /* 0x00004e00019e7983 */ /* 0x000f220000300600 */
[--C-:B------:R-:W-:Y:S01]  /*7120*/  SHF.R.U64 R42, R42, 0x10, R43.reuse ;  /* 0x000000102a2a7819 */ /* 0x100fe2000000122b */
[----:B------:R-:W-:Y:S01]  /*7130*/  HADD2.F32 R15, -RZ, R15.H1_H1 ;  /* 0x3000000fff0f7230 */ /* 0x000fe20000004100 */
[----:B------:R-:W-:-:S02]  /*7140*/  SHF.R.U32.HI R157, RZ, 0x10, R43 ;  /* 0x00000010ff9d7819 */ /* 0x000fc4000001162b */
[--C-:B------:R-:W-:Y:S01]  /*7150*/  SHF.R.U64 R43, R54, 0x10, R55.reuse ;  /* 0x00000010362b7819 */ /* 0x100fe20000001237 */
[----:B------:R-:W-:Y:S01]  /*7160*/  HADD2.F32 R54, -RZ, R83.H1_H1 ;  /* 0x30000053ff367230 */ /* 0x000fe20000004100 */
[----:B------:R-:W-:Y:S01]  /*7170*/  SHF.R.U32.HI R55, RZ, 0x10, R55 ;  /* 0x00000010ff377819 */ /* 0x000fe20000011637 */
[----:B------:R-:W-:-:S04]  /*7180*/  HADD2.F32 R157, -RZ, R157.H0_H0 ;  /* 0x2000009dff9d7230 */ /* 0x000fc80000004100 */
[----:B------:R-:W-:-:S05]  /*7190*/  HADD2.F32 R55, -RZ, R55.H0_H0 ;  /* 0x20000037ff377230 */ /* 0x000fca0000004100 */
[----:B------:R-:W-:-:S04]  /*71a0*/  FMUL.FTZ R83, R54, R55 ;  /* 0x0000003736537220 */ /* 0x000fc80000410000 */
[C---:B------:R-:W-:Y:S01]  /*71b0*/  FFMA.FTZ R83, R15.reuse, R157, -R83 ;  /* 0x0000009d0f537223 */ /* 0x040fe20000010853 */
[----:B------:R-:W-:-:S04]  /*71c0*/  FMUL.FTZ R15, R15, R55 ;  /* 0x000000370f0f7220 */ /* 0x000fc80000410000 */
[----:B------:R-:W-:Y:S01]  /*71d0*/  FFMA.FTZ R15, R54, R157, R15 ;  /* 0x0000009d360f7223 */ /* 0x000fe2000001000f */
[----:B------:R-:W-:Y:S02]  /*71e0*/  HADD2.F32 R54, -RZ, R80.H0_H0 ;  /* 0x20000050ff367230 */ /* 0x000fe40000004100 */
[----:B------:R-:W-:Y:S02]  /*71f0*/  HADD2.F32 R157, -RZ, R12.H0_H0 ;  /* 0x2000000cff9d7230 */ /* 0x000fe40000004100 */
[----:B------:R-:W-:Y:S02]  /*7200*/  HADD2.F32 R53, -RZ, R53.H0_H0 ;  /* 0x20000035ff357230 */ /* 0x000fe40000004100 */
[----:B------:R-:W-:Y:S02]  /*7210*/  HADD2.F32 R80, -RZ, R80.H1_H1 ;  /* 0x30000050ff507230 */ /* 0x000fe40000004100 */
[----:B------:R-:W-:Y:S02]  /*7220*/  HADD2.F32 R12, -RZ, R12.H1_H1 ;  /* 0x3000000cff0c7230 */ /* 0x000fe40000004100 */
[----:B------:R-:W-:-:S02]  /*7230*/  HADD2.F32 R40, -RZ, R40.H0_H0 ;  /* 0x20000028ff287230 */ /* 0x000fc40000004100 */
[----:B---3--:R-:W-:Y:S02]  /*7240*/  HADD2.F32 R196, -RZ, R196.H0_H0 ;  /* 0x200000c4ffc47230 */ /* 0x008fe40000004100 */
[----:B----4-:R-:W-:-:S03]  /*7250*/  HADD2.F32 R55, -RZ, R158.H0_H0 ;  /* 0x2000009eff377230 */ /* 0x010fc60000004100 */
[-C--:B------:R-:W-:Y:S01]  /*7260*/  FMUL.FTZ R158, R54, R196.reuse ;  /* 0x000000c4369e7220 */ /* 0x080fe20000410000 */
[----:B------:R-:W-:-:S03]  /*7270*/  FMUL.FTZ R196, R157, R196 ;  /* 0x000000c49dc47220 */ /* 0x000fc60000410000 */
[-C--:B------:R-:W-:Y:S01]  /*7280*/  FFMA.FTZ R158, R157, R55.reuse, -R158 ;  /* 0x000000379d9e7223 */ /* 0x080fe2000001089e */
[----:B------:R-:W-:Y:S01]  /*7290*/  FFMA.FTZ R196, R54, R55, R196 ;  /* 0x0000003736c47223 */ /* 0x000fe200000100c4 */
[-C--:B------:R-:W-:Y:S01]  /*72a0*/  FMUL.FTZ R54, R80, R53.reuse ;  /* 0x0000003550367220 */ /* 0x080fe20000410000 */
[----:B------:R-:W3:Y:S01]  /*72b0*/  LDL.S16 R157, [R1+0x52] ;  /* 0x00005200019d7983 */ /* 0x000ee20000100600 */
[C---:B------:R-:W-:Y:S02]  /*72c0*/  FMUL.FTZ R53, R12.reuse, R53 ;  /* 0x000000350c357220 */ /* 0x040fe40000410000 */
[-C--:B------:R-:W-:Y:S02]  /*72d0*/  FFMA.FTZ R12, R12, R40.reuse, -R54 ;  /* 0x000000280c0c7223 */ /* 0x080fe40000010836 */
[----:B------:R-:W4:Y:S01]  /*72e0*/  LDL.S16 R54, [R1+0x4a] ;  /* 0x00004a0001367983 */ /* 0x000f220000100600 */
[----:B------:R-:W-:Y:S01]  /*72f0*/  FFMA.FTZ R40, R80, R40, R53 ;  /* 0x0000002850287223 */ /* 0x000fe20000010035 */
[----:B------:R-:W-:Y:S01]  /*7300*/  HADD2.F32 R53, -RZ, R82.H0_H0 ;  /* 0x20000052ff357230 */ /* 0x000fe20000004100 */
[----:B------:R-:W-:Y:S01]  /*7310*/  F2FP.F16.F32.PACK_AB R52, R52, R81 ;  /* 0x000000513434723e */ /* 0x000fe200000000ff */
[----:B------:R-:W-:Y:S01]  /*7320*/  HADD2.F32 R55, -RZ, R14.H0_H0 ;  /* 0x2000000eff377230 */ /* 0x000fe20000004100 */
[----:B------:R-:W-:Y:S01]  /*7330*/  F2FP.F16.F32.PACK_AB R83, R83, R204 ;  /* 0x000000cc5353723e */ /* 0x000fe200000000ff */
[----:B------:R-:W-:Y:S01]  /*7340*/  HADD2.F32 R43, -RZ, R43.H0_H0 ;  /* 0x2000002bff2b7230 */ /* 0x000fe20000004100 */
[----:B------:R-:W-:Y:S01]  /*7350*/  F2FP.F16.F32.PACK_AB R41, R41, R13 ;  /* 0x0000000d2929723e */ /* 0x000fe200000000ff */
[----:B------:R-:W-:Y:S01]  /*7360*/  HADD2.F32 R82, -RZ, R82.H1_H1 ;  /* 0x30000052ff527230 */ /* 0x000fe20000004100 */
[----:B------:R-:W-:Y:S01]  /*7370*/  F2FP.F16.F32.PACK_AB R159, R15, R159 ;  /* 0x0000009f0f9f723e */ /* 0x000fe200000000ff */
[----:B------:R-:W-:Y:S01]  /*7380*/  HADD2.F32 R14, -RZ, R14.H1_H1 ;  /* 0x3000000eff0e7230 */ /* 0x000fe20000004100 */
[----:B------:R-:W-:Y:S01]  /*7390*/  F2FP.F16.F32.PACK_AB R40, R40, R196 ;  /* 0x000000c42828723e */ /* 0x000fe200000000ff */
[----:B------:R-:W-:Y:S01]  /*73a0*/  HADD2.F32 R42, -RZ, R42.H0_H0 ;  /* 0x2000002aff2a7230 */ /* 0x000fe20000004100 */
[----:B------:R-:W-:Y:S01]  /*73b0*/  MOV R15, R83 ;  /* 0x00000053000f7202 */ /* 0x000fe20000000f00 */
[----:B------:R-:W-:Y:S01]  /*73c0*/  IMAD.MOV.U32 R13, RZ, RZ, R52 ;  /* 0x000000ffff0d7224 */ /* 0x000fe200078e0034 */
[----:B------:R-:W-:Y:S01]  /*73d0*/  F2FP.F16.F32.PACK_AB R12, R12, R158 ;  /* 0x0000009e0c0c723e */ /* 0x000fe200000000ff */
[----:B------:R-:W-:-:S02]  /*73e0*/  IMAD.MOV.U32 R81, RZ, RZ, R41 ;  /* 0x000000ffff517224 */ /* 0x000fc400078e0029 */
[----:B------:R-:W-:Y:S02]  /*73f0*/  IMAD.MOV.U32 R83, RZ, RZ, R159 ;  /* 0x000000ffff537224 */ /* 0x000fe400078e009f */
[----:B---3--:R-:W-:Y:S02]  /*7400*/  HADD2.F32 R157, -RZ, R157.H0_H0 ;  /* 0x2000009dff9d7230 */ /* 0x008fe40000004100 */
[----:B----4-:R-:W-:-:S03]  /*7410*/  HADD2.F32 R54, -RZ, R54.H0_H0 ;  /* 0x20000036ff367230 */ /* 0x010fc60000004100 */
[-C--:B------:R-:W-:Y:S01]  /*7420*/  FMUL.FTZ R80, R53, R157.reuse ;  /* 0x0000009d35507220 */ /* 0x080fe20000410000 */
[----:B------:R-:W-:-:S03]  /*7430*/  FMUL.FTZ R157, R55, R157 ;  /* 0x0000009d379d7220 */ /* 0x000fc60000410000 */
[-C--:B------:R-:W-:Y:S01]  /*7440*/  FFMA.FTZ R80, R55, R54.reuse, -R80 ;  /* 0x0000003637507223 */ /* 0x080fe20000010850 */
[----:B------:R-:W-:Y:S01]  /*7450*/  FFMA.FTZ R157, R53, R54, R157 ;  /* 0x00000036359d7223 */ /* 0x000fe2000001009d */
[-C--:B------:R-:W-:Y:S01]  /*7460*/  FMUL.FTZ R53, R82, R43.reuse ;  /* 0x0000002b52357220 */ /* 0x080fe20000410000 */
[----:B------:R-:W-:-:S03]  /*7470*/  FMUL.FTZ R43, R14, R43 ;  /* 0x0000002b0e2b7220 */ /* 0x000fc60000410000 */
[-C--:B------:R-:W-:Y:S01]  /*7480*/  FFMA.FTZ R53, R14, R42.reuse, -R53 ;  /* 0x0000002a0e357223 */ /* 0x080fe20000010835 */
[----:B------:R-:W-:-:S04]  /*7490*/  FFMA.FTZ R43, R82, R42, R43 ;  /* 0x0000002a522b7223 */ /* 0x000fc8000001002b */
[----:B------:R-:W-:Y:S02]  /*74a0*/  F2FP.F16.F32.PACK_AB R53, R53, R80 ;  /* 0x000000503535723e */ /* 0x000fe400000000ff */
[----:B------:R-:W-:Y:S02]  /*74b0*/  F2FP.F16.F32.PACK_AB R43, R43, R157 ;  /* 0x0000009d2b2b723e */ /* 0x000fe400000000ff */
[----:B------:R-:W-:Y:S01]  /*74c0*/  MOV R80, R40 ;  /* 0x0000002800507202 */ /* 0x000fe20000000f00 */
[----:B------:R-:W-:Y:S02]  /*74d0*/  IMAD.MOV.U32 R14, RZ, RZ, R53 ;  /* 0x000000ffff0e7224 */ /* 0x000fe400078e0035 */
[----:B------:R-:W-:-:S07]  /*74e0*/  IMAD.MOV.U32 R82, RZ, RZ, R43 ;  /* 0x000000ffff527224 */ /* 0x000fce00078e002b */
.L_x_529:
[----:B------:R-:W-:Y:S05]  /*74f0*/  BSYNC B3 ;  /* 0x0000000000037941 */ /* 0x000fea0003800000 */
.L_x_528:
[----:B------:R-:W-:-:S04]  /*7500*/  LEA R40, P4, R7, R11, 0x1 ;  /* 0x0000000b07287211 */ /* 0x000fc800078808ff */
[----:B--2---:R-:W-:Y:S02]  /*7510*/  LEA.HI.X R41, R7, R123, R116, 0x1, P4 ;  /* 0x0000007b07297211 */ /* 0x004fe400020f0c74 */
[----:B------:R-:W-:-:S03]  /*7520*/  ISETP.GE.AND P4, PT, R156, R135, PT ;  /* 0x000000879c00720c */ /* 0x000fc60003f86270 */
[----:B----4-:R2:W-:Y:S10]  /*7530*/  ST.E.128 desc[UR60][R40.64], R12 ;  /* 0x0000000c28007985 */ /* 0x0105f4000c101d3c */
[----:B--2---:R-:W-:-:S05]  /*7540*/  @!P4 IMAD.WIDE R12, R156, 0x2, R122 ;  /* 0x000000029c0cc825 */ /* 0x004fca00078e027a */
[----:B---3--:R3:W-:Y:S02]  /*7550*/  @!P4 ST.E.128 desc[UR60][R12.64], R80 ;  /* 0x000000500c00c985 */ /* 0x0087e4000c101d3c */
.L_x_527:
[----:B------:R-:W-:Y:S05]  /*7560*/  BSYNC B2 ;  /* 0x0000000000027941 */ /* 0x000fea0003800000 */
.L_x_526:
[----:B------:R-:W-:Y:S01]  /*7570*/  ISETP.NE.AND P4, PT, R27, RZ, PT ;  /* 0x000000ff1b00720c */ /* 0x000fe20003f85270 */
[----:B------:R-:W-:-:S12]  /*7580*/  BSSY B2, `(.L_x_530) ;  /* 0x000007d000027945 */ /* 0x000fd80003800000 */
[----:B------:R-:W-:Y:S05]  /*7590*/  @!P4 BRA `(.L_x_531) ;  /* 0x0000000400ecc947 */ /* 0x000fea0003800000 */
[----:B---3--:R-:W-:Y:S01]  /*75a0*/  SEL R12, R129, R139, !P2 ;  /* 0x0000008b810c7207 */ /* 0x008fe20005000000 */
[----:B------:R-:W-:Y:S01]  /*75b0*/  BSSY B3, `(.L_x_532) ;  /* 0x0000073000037945 */ /* 0x000fe20003800000 */
[----:B------:R-:W-:Y:S02]  /*75c0*/  ISETP.GE.AND P4, PT, R0, R128, PT ;  /* 0x000000800000720c */ /* 0x000fe40003f86270 */
[----:B------:R-:W-:-:S04]  /*75d0*/  SHF.R.S32.HI R13, RZ, 0x1f, R12 ;  /* 0x0000001fff0d7819 */ /* 0x000fc8000001140c */
[----:B------:R-:W-:-:S04]  /*75e0*/  LEA.HI R13, R13, R12, RZ, 0x4 ;  /* 0x0000000c0d0d7211 */ /* 0x000fc800078f20ff */
[----:B------:R-:W-:-:S04]  /*75f0*/  LEA.HI.SX32 R52, R13, R121, 0x1c ;  /* 0x000000790d347211 */ /* 0x000fc800078fe2ff */
[----:B------:R-:W-:-:S04]  /*7600*/  SHF.R.S32.HI R13, RZ, 0x1f, R52 ;  /* 0x0000001fff0d7819 */ /* 0x000fc80000011434 */
[----:B------:R-:W-:Y:S02]  /*7610*/  LEA.HI R13, R13, R52, RZ, 0x3 ;  /* 0x000000340d0d7211 */ /* 0x000fe400078f18ff */
[----:B------:R-:W-:Y:S02]  /*7620*/  SHF.L.U32 R52, R52, 0x3, RZ ;  /* 0x0000000334347819 */ /* 0x000fe400000006ff */
[----:B------:R-:W-:Y:S02]  /*7630*/  SHF.R.S32.HI R13, RZ, 0x3, R13 ;  /* 0x00000003ff0d7819 */ /* 0x000fe4000001140d */
[----:B------:R-:W-:-:S03]  /*7640*/  LOP3.LUT R12, R176, 0x38, R52, 0xf8, !PT ;  /* 0x00000038b00c7812 */ /* 0x000fc600078ef834 */
[----:B------:R-:W-:Y:S01]  /*7650*/  IMAD R13, R13, 0x1800, R178 ;  /* 0x000018000d0d7824 */ /* 0x000fe200078e02b2 */
[----:B------:R-:W-:-:S05]  /*7660*/  LOP3.LUT R12, R12, R177, RZ, 0x3c, !PT ;  /* 0x000000b10c0c7212 */ /* 0x000fca00078e3cff */
[----:B------:R-:W-:-:S04]  /*7670*/  IMAD.IADD R12, R13, 0x1, R12 ;  /* 0x000000010d0c7824 */ /* 0x000fc800078e020c */
[C---:B------:R-:W-:Y:S02]  /*7680*/  IMAD R40, R18.reuse, 0x4800, R12 ;  /* 0x0000480012287824 */ /* 0x040fe400078e020c */
[----:B------:R-:W-:-:S03]  /*7690*/  IMAD R12, R18, 0x4800, R143 ;  /* 0x00004800120c7824 */ /* 0x000fc600078e028f */
[----:B------:R-:W-:Y:S01]  /*76a0*/  LEA R40, R40, R2, 0x1 ;  /* 0x0000000228287211 */ /* 0x000fe200078e08ff */
[----:B------:R-:W-:-:S05]  /*76b0*/  IMAD R12, R12, 0x2, R2 ;  /* 0x000000020c0c7824 */ /* 0x000fca00078e0202 */
[----:B------:R-:W3:Y:S04]  /*76c0*/  LDS.128 R40, [R40+0x18400] ;  /* 0x0184000028287984 */ /* 0x000ee80000000c00 */
[----:B------:R-:W4:Y:S01]  /*76d0*/  LDS.128 R12, [R12+0x18400] ;  /* 0x018400000c0c7984 */ /* 0x000f220000000c00 */
[----:B------:R-:W-:Y:S05]  /*76e0*/  @P4 BRA `(.L_x_533) ;  /* 0x00000004007c4947 */ /* 0x000fea0003800000 */
[----:B------:R-:W5:Y:S04]  /*76f0*/  LDL.LU.S16 R53, [R1+0x50] ;  /* 0x0000500001357983 */ /* 0x000f680000300600 */
[----:B------:R-:W2:Y:S04]  /*7700*/  LDL.LU.S16 R80, [R1+0x48] ;  /* 0x0000480001507983 */ /* 0x000ea80000300600 */
[----:B------:R-:W2:Y:S04]  /*7710*/  LDL.S16 R157, [R1+0x46] ;  /* 0x00004600019d7983 */ /* 0x000ea80000100600 */
[----:B------:R-:W2:Y:S01]  /*7720*/  LDL.LU.S16 R156, [R1+0x44] ;  /* 0x00004400019c7983 */ /* 0x000ea20000300600 */
[----:B---3--:R-:W-:-:S03]  /*7730*/  IMAD.MOV.U32 R54, RZ, RZ, R41 ;  /* 0x000000ffff367224 */ /* 0x008fc600078e0029 */
[----:B------:R-:W3:Y:S04]  /*7740*/  LDL.S16 R83, [R1+0x3e] ;  /* 0x00003e0001537983 */ /* 0x000ee80000100600 */
[----:B------:R-:W3:Y:S01]  /*7750*/  LDL.LU.S16 R82, [R1+0x3c] ;  /* 0x00003c0001527983 */ /* 0x000ee20000300600 */
[--C-:B------:R-:W-:Y:S02]  /*7760*/  SHF.R.U64 R36, R36, 0x10, R37.reuse ;  /* 0x0000001024247819 */ /* 0x100fe40000001225 */
[----:B------:R-:W-:-:S05]  /*7770*/  SHF.R.U32.HI R37, RZ, 0x10, R37 ;  /* 0x00000010ff257819 */ /* 0x000fca0000011625 */
[----:B------:R-:W-:Y:S01]  /*7780*/  HADD2.F32 R37, -RZ, R37.H0_H0 ;  /* 0x20000025ff257230 */ /* 0x000fe20000004100 */
[----:B------:R-:W-:Y:S01]  /*7790*/  SHF.R.U64 R38, R38, 0x10, R39 ;  /* 0x0000001026267819 */ /* 0x000fe20000001227 */
[----:B------:R-:W-:-:S04]  /*77a0*/  HADD2.F32 R36, -RZ, R36.H0_H0 ;  /* 0x20000024ff247230 */ /* 0x000fc80000004100 */
[----:B------:R-:W-:Y:S02]  /*77b0*/  HADD2.F32 R38, -RZ, R38.H0_H0 ;  /* 0x20000026ff267230 */ /* 0x000fe40000004100 */
[----:B-----5:R-:W-:Y:S02]  /*77c0*/  HADD2.F32 R55, -RZ, R53.H0_H0 ;  /* 0x20000035ff377230 */ /* 0x020fe40000004100 */
[----:B----4-:R-:W-:Y:S02]  /*77d0*/  IMAD.MOV.U32 R53, RZ, RZ, R13 ;  /* 0x000000ffff357224 */ /* 0x010fe400078e000d */
[----:B------:R-:W-:Y:S02]  /*77e0*/  HADD2.F32 R13, -RZ, R54.H0_H0 ;  /* 0x20000036ff0d7230 */ /* 0x000fe40000004100 */
[----:B--2---:R-:W-:Y:S02]  /*77f0*/  HADD2.F32 R80, -RZ, R80.H0_H0 ;  /* 0x20000050ff507230 */ /* 0x004fe40000004100 */
[----:B------:R-:W-:-:S02]  /*7800*/  HADD2.F32 R81, -RZ, R53.H0_H0 ;  /* 0x20000035ff517230 */ /* 0x000fc40000004100 */
[----:B------:R-:W-:-:S03]  /*7810*/  FMUL.FTZ R41, R13, R55 ;  /* 0x000000370d297220 */ /* 0x000fc60000410000 */
[----:B------:R-:W-:-:S04]  /*7820*/  FMUL.FTZ R55, R81, R55 ;  /* 0x0000003751377220 */ /* 0x000fc80000410000 */
[----:B------:R-:W-:Y:S01]  /*7830*/  FFMA.FTZ R13, R13, R80, R55 ;  /* 0x000000500d0d7223 */ /* 0x000fe20000010037 */
[--C-:B------:R-:W-:Y:S01]  /*7840*/  SHF.R.U32.HI R55, RZ, 0x10, R49.reuse ;  /* 0x00000010ff377819 */ /* 0x100fe20000011631 */
[----:B------:R-:W-:Y:S01]  /*7850*/  HADD2.F32 R54, -RZ, R54.H1_H1 ;  /* 0x30000036ff367230 */ /* 0x000fe20000004100 */
[----:B------:R-:W-:-:S03]  /*7860*/  SHF.R.U64 R49, R48, 0x10, R49 ;  /* 0x0000001030317819 */ /* 0x000fc60000001231 */
[----:B------:R-:W-:Y:S02]  /*7870*/  HADD2.F32 R55, -RZ, R55.H0_H0 ;  /* 0x20000037ff377230 */ /* 0x000fe40000004100 */
[----:B------:R-:W-:-:S03]  /*7880*/  HADD2.F32 R48, -RZ, R53.H1_H1 ;  /* 0x30000035ff307230 */ /* 0x000fc60000004100 */
[-C--:B------:R-:W-:Y:S01]  /*7890*/  FMUL.FTZ R53, R54, R55.reuse ;  /* 0x0000003736357220 */ /* 0x080fe20000410000 */
[----:B------:R-:W-:Y:S01]  /*78a0*/  FFMA.FTZ R41, R81, R80, -R41 ;  /* 0x0000005051297223 */ /* 0x000fe20000010829 */
[C---:B------:R-:W-:Y:S01]  /*78b0*/  FMUL.FTZ R55, R48.reuse, R55 ;  /* 0x0000003730377220 */ /* 0x040fe20000410000 */
[----:B------:R-:W-:Y:S02]  /*78c0*/  HADD2.F32 R80, -RZ, R157.H0_H0 ;  /* 0x2000009dff507230 */ /* 0x000fe40000004100 */
[-C--:B------:R-:W-:Y:S01]  /*78d0*/  FFMA.FTZ R48, R48, R37.reuse, -R53 ;  /* 0x0000002530307223 */ /* 0x080fe20000010835 */
[----:B------:R-:W-:Y:S02]  /*78e0*/  HADD2.F32 R53, -RZ, R43.H0_H0 ;  /* 0x2000002bff357230 */ /* 0x000fe40000004100 */
[----:B------:R-:W-:Y:S01]  /*78f0*/  FFMA.FTZ R37, R54, R37, R55 ;  /* 0x0000002536257223 */ /* 0x000fe20000010037 */
[----:B------:R-:W-:Y:S02]  /*7900*/  HADD2.F32 R54, -RZ, R156.H0_H0 ;  /* 0x2000009cff367230 */ /* 0x000fe40000004100 */
[----:B------:R-:W-:-:S02]  /*7910*/  HADD2.F32 R55, -RZ, R15.H0_H0 ;  /* 0x2000000fff377230 */ /* 0x000fc40000004100 */
[----:B------:R-:W-:-:S04]  /*7920*/  FMUL.FTZ R81, R53, R80 ;  /* 0x0000005035517220 */ /* 0x000fc80000410000 */
[C---:B------:R-:W-:Y:S01]  /*7930*/  FFMA.FTZ R81, R55.reuse, R54, -R81 ;  /* 0x0000003637517223 */ /* 0x040fe20000010851 */
[----:B------:R-:W-:-:S04]  /*7940*/  FMUL.FTZ R55, R55, R80 ;  /* 0x0000005037377220 */ /* 0x000fc80000410000 */
[----:B------:R-:W-:Y:S01]  /*7950*/  FFMA.FTZ R55, R53, R54, R55 ;  /* 0x0000003635377223 */ /* 0x000fe20000010037 */
[----:B------:R-:W-:Y:S02]  /*7960*/  SHF.R.U32.HI R53, RZ, 0x10, R39 ;  /* 0x00000010ff357819 */ /* 0x000fe40000011627 */
[--C-:B------:R-:W-:Y:S02]  /*7970*/  SHF.R.U64 R39, R50, 0x10, R51.reuse ;  /* 0x0000001032277819 */ /* 0x100fe40000001233 */
[----:B------:R-:W-:Y:S01]  /*7980*/  SHF.R.U32.HI R50, RZ, 0x10, R51 ;  /* 0x00000010ff327819 */ /* 0x000fe20000011633 */
[----:B------:R-:W-:-:S04]  /*7990*/  HADD2.F32 R43, -RZ, R43.H1_H1 ;  /* 0x3000002bff2b7230 */ /* 0x000fc80000004100 */
[----:B------:R-:W-:Y:S02]  /*79a0*/  HADD2.F32 R50, -RZ, R50.H0_H0 ;  /* 0x20000032ff327230 */ /* 0x000fe40000004100 */
[----:B------:R-:W-:Y:S02]  /*79b0*/  HADD2.F32 R15, -RZ, R15.H1_H1 ;  /* 0x3000000fff0f7230 */ /* 0x000fe40000004100 */
[----:B------:R-:W-:Y:S02]  /*79c0*/  HADD2.F32 R53, -RZ, R53.H0_H0 ;  /* 0x20000035ff357230 */ /* 0x000fe40000004100 */
[----:B------:R-:W-:-:S04]  /*79d0*/  FMUL.FTZ R51, R43, R50 ;  /* 0x000000322b337220 */ /* 0x000fc80000410000 */
[C---:B------:R-:W-:Y:S01]  /*79e0*/  FFMA.FTZ R51, R15.reuse, R53, -R51 ;  /* 0x000000350f337223 */ /* 0x040fe20000010833 */
[----:B------:R-:W-:Y:S01]  /*79f0*/  FMUL.FTZ R15, R15, R50 ;  /* 0x000000320f0f7220 */ /* 0x000fe20000410000 */
[----:B---3--:R-:W-:-:S03]  /*7a00*/  HADD2.F32 R80, -RZ, R83.H0_H0 ;  /* 0x20000053ff507230 */ /* 0x008fc60000004100 */
[----:B------:R-:W-:Y:S01]  /*7a10*/  FFMA.FTZ R15, R43, R53, R15 ;  /* 0x000000352b0f7223 */ /* 0x000fe2000001000f */
[----:B------:R-:W-:Y:S02]  /*7a20*/  HADD2.F32 R43, -RZ, R40.H0_H0 ;  /* 0x20000028ff2b7230 */ /* 0x000fe40000004100 */
[----:B------:R-:W-:Y:S02]  /*7a30*/  HADD2.F32 R53, -RZ, R12.H0_H0 ;  /* 0x2000000cff357230 */ /* 0x000fe40000004100 */
[----:B------:R-:W-:Y:S02]  /*7a40*/  HADD2.F32 R50, -RZ, R82.H0_H0 ;  /* 0x20000052ff327230 */ /* 0x000fe40000004100 */
[-C--:B------:R-:W-:Y:S01]  /*7a50*/  FMUL.FTZ R54, R43, R80.reuse ;  /* 0x000000502b367220 */ /* 0x080fe20000410000 */
[----:B------:R-:W-:Y:S02]  /*7a60*/  HADD2.F32 R49, -RZ, R49.H0_H0 ;  /* 0x20000031ff317230 */ /* 0x000fe40000004100 */
[----:B------:R-:W-:Y:S01]  /*7a70*/  FMUL.FTZ R80, R53, R80 ;  /* 0x0000005035507220 */ /* 0x000fe20000410000 */
[----:B------:R-:W-:-:S02]  /*7a80*/  HADD2.F32 R40, -RZ, R40.H1_H1 ;  /* 0x30000028ff287230 */ /* 0x000fc40000004100 */
[----:B------:R-:W-:Y:S02]  /*7a90*/  HADD2.F32 R12, -RZ, R12.H1_H1 ;  /* 0x3000000cff0c7230 */ /* 0x000fe40000004100 */
[-C--:B------:R-:W-:Y:S01]  /*7aa0*/  FFMA.FTZ R80, R43, R50.reuse, R80 ;  /* 0x000000322b507223 */ /* 0x080fe20000010050 */
[-C--:B------:R-:W-:Y:S02]  /*7ab0*/  FMUL.FTZ R43, R40, R49.reuse ;  /* 0x00000031282b7220 */ /* 0x080fe40000410000 */
[C---:B------:R-:W-:Y:S01]  /*7ac0*/  FMUL.FTZ R49, R12.reuse, R49 ;  /* 0x000000310c317220 */ /* 0x040fe20000410000 */
[----:B------:R-:W-:Y:S01]  /*7ad0*/  FFMA.FTZ R54, R53, R50, -R54 ;  /* 0x0000003235367223 */ /* 0x000fe20000010836 */
[-C--:B------:R-:W-:Y:S01]  /*7ae0*/  FFMA.FTZ R12, R12, R36.reuse, -R43 ;  /* 0x000000240c0c7223 */ /* 0x080fe2000001082b */
[----:B------:R-:W-:Y:S02]  /*7af0*/  HADD2.F32 R53, -RZ, R224.H1_H1 ;  /* 0x300000e0ff357230 */ /* 0x000fe40000004100 */
[----:B------:R-:W-:Y:S01]  /*7b00*/  FFMA.FTZ R36, R40, R36, R49 ;  /* 0x0000002428247223 */ /* 0x000fe20000010031 */
[----:B------:R-:W-:-:S02]  /*7b10*/  HADD2.F32 R40, -RZ, R42.H0_H0 ;  /* 0x2000002aff287230 */ /* 0x000fc40000004100 */
[----:B------:R-:W-:Y:S02]  /*7b20*/  HADD2.F32 R49, -RZ, R14.H0_H0 ;  /* 0x2000000eff317230 */ /* 0x000fe40000004100 */
[----:B------:R-:W-:Y:S02]  /*7b30*/  HADD2.F32 R43, -RZ, R224.H0_H0 ;  /* 0x200000e0ff2b7230 */ /* 0x000fe40000004100 */
[-C--:B------:R-:W-:Y:S01]  /*7b40*/  FMUL.FTZ R50, R40, R53.reuse ;  /* 0x0000003528327220 */ /* 0x080fe20000410000 */
[----:B------:R-:W-:Y:S02]  /*7b50*/  HADD2.F32 R39, -RZ, R39.H0_H0 ;  /* 0x20000027ff277230 */ /* 0x000fe40000004100 */
[----:B------:R-:W-:Y:S01]  /*7b60*/  FMUL.FTZ R53, R49, R53 ;  /* 0x0000003531357220 */ /* 0x000fe20000410000 */
[----:B------:R-:W-:Y:S02]  /*7b70*/  HADD2.F32 R42, -RZ, R42.H1_H1 ;  /* 0x3000002aff2a7230 */ /* 0x000fe40000004100 */
[----:B------:R-:W-:-:S02]  /*7b80*/  HADD2.F32 R14, -RZ, R14.H1_H1 ;  /* 0x3000000eff0e7230 */ /* 0x000fc40000004100 */
[----:B------:R-:W-:Y:S01]  /*7b90*/  FFMA.FTZ R53, R40, R43, R53 ;  /* 0x0000002b28357223 */ /* 0x000fe20000010035 */
[-C--:B------:R-:W-:Y:S02]  /*7ba0*/  FMUL.FTZ R40, R42, R39.reuse ;  /* 0x000000272a287220 */ /* 0x080fe40000410000 */
[C---:B------:R-:W-:Y:S01]  /*7bb0*/  FMUL.FTZ R39, R14.reuse, R39 ;  /* 0x000000270e277220 */ /* 0x040fe20000410000 */
[----:B------:R-:W-:Y:S01]  /*7bc0*/  FFMA.FTZ R50, R49, R43, -R50 ;  /* 0x0000002b31327223 */ /* 0x000fe20000010832 */
[-C--:B------:R-:W-:Y:S02]  /*7bd0*/  FFMA.FTZ R40, R14, R38.reuse, -R40 ;  /* 0x000000260e287223 */ /* 0x080fe40000010828 */
[----:B------:R-:W-:Y:S01]  /*7be0*/  FFMA.FTZ R39, R42, R38, R39 ;  /* 0x000000262a277223 */ /* 0x000fe20000010027 */
[----:B------:R-:W-:Y:S02]  /*7bf0*/  F2FP.F16.F32.PACK_AB R41, R48, R41 ;  /* 0x000000293029723e */ /* 0x000fe400000000ff */
[----:B------:R-:W-:-:S02]  /*7c00*/  F2FP.F16.F32.PACK_AB R51, R51, R81 ;  /* 0x000000513333723e */ /* 0x000fc400000000ff */
[----:B------:R-:W-:Y:S02]  /*7c10*/  F2FP.F16.F32.PACK_AB R37, R37, R13 ;  /* 0x0000000d2525723e */ /* 0x000fe400000000ff */
[----:B------:R-:W-:Y:S02]  /*7c20*/  F2FP.F16.F32.PACK_AB R36, R36, R80 ;  /* 0x000000502424723e */ /* 0x000fe400000000ff */
[----:B------:R-:W-:Y:S02]  /*7c30*/  F2FP.F16.F32.PACK_AB R39, R39, R53 ;  /* 0x000000352727723e */ /* 0x000fe400000000ff */
[----:B------:R-:W-:Y:S02]  /*7c40*/  F2FP.F16.F32.PACK_AB R55, R15, R55 ;  /* 0x000000370f37723e */ /* 0x000fe400000000ff */
[----:B------:R-:W-:Y:S01]  /*7c50*/  F2FP.F16.F32.PACK_AB R50, R40, R50 ;  /* 0x000000322832723e */ /* 0x000fe200000000ff */
[----:B------:R-:W-:Y:S01]  /*7c60*/  IMAD.MOV.U32 R40, RZ, RZ, R36 ;  /* 0x000000ffff287224 */ /* 0x000fe200078e0024 */
[----:B------:R-:W-:Y:S01]  /*7c70*/  MOV R13, R41 ;  /* 0x00000029000d7202 */ /* 0x000fe20000000f00 */
[----:B------:R-:W-:Y:S01]  /*7c80*/  IMAD.MOV.U32 R41, RZ, RZ, R37 ;  /* 0x000000ffff297224 */ /* 0x000fe200078e0025 */
[----:B------:R-:W-:Y:S01]  /*7c90*/  F2FP.F16.F32.PACK_AB R12, R12, R54 ;  /* 0x000000360c0c723e */ /* 0x000fe200000000ff */
[----:B------:R-:W-:Y:S01]  /*7ca0*/  IMAD.MOV.U32 R15, RZ, RZ, R51 ;  /* 0x000000ffff0f7224 */ /* 0x000fe200078e0033 */
[----:B------:R-:W-:Y:S01]  /*7cb0*/  MOV R14, R50 ;  /* 0x00000032000e7202 */ /* 0x000fe20000000f00 */
[----:B------:R-:W-:Y:S01]  /*7cc0*/  IMAD.MOV.U32 R42, RZ, RZ, R39 ;  /* 0x000000ffff2a7224 */ /* 0x000fe200078e0027 */
[----:B------:R-:W-:-:S07]  /*7cd0*/  MOV R43, R55 ;  /* 0x00000037002b7202 */ /* 0x000fce0000000f00 */
.L_x_533:
[----:B------:R-:W-:Y:S05]  /*7ce0*/  BSYNC B3 ;  /* 0x0000000000037941 */ /* 0x000fea0003800000 */
.L_x_532:
[----:B------:R-:W-:-:S04]  /*7cf0*/  LEA R36, P4, R8, R11, 0x1 ;  /* 0x0000000b08247211 */ /* 0x000fc800078808ff */
[----:B--2---:R-:W-:Y:S02]  /*7d00*/  LEA.HI.X R37, R8, R123, R115, 0x1, P4 ;  /* 0x0000007b08257211 */ /* 0x004fe400020f0c73 */
[----:B------:R-:W-:-:S03]  /*7d10*/  ISETP.GE.AND P4, PT, R52, R135, PT ;  /* 0x000000873400720c */ /* 0x000fc60003f86270 */
[----:B----4-:R2:W-:Y:S10]  /*7d20*/  ST.E.128 desc[UR60][R36.64], R12 ;  /* 0x0000000c24007985 */ /* 0x0105f4000c101d3c */
[----:B--2---:R-:W-:-:S05]  /*7d30*/  @!P4 IMAD.WIDE R12, R52, 0x2, R122 ;  /* 0x00000002340cc825 */ /* 0x004fca00078e027a */
[----:B---3--:R4:W-:Y:S02]  /*7d40*/  @!P4 ST.E.128 desc[UR60][R12.64], R40 ;  /* 0x000000280c00c985 */ /* 0x0089e4000c101d3c */
.L_x_531:
[----:B------:R-:W-:Y:S05]  /*7d50*/  BSYNC B2 ;  /* 0x0000000000027941 */ /* 0x000fea0003800000 */
.L_x_530:
[----:B------:R-:W-:-:S13]  /*7d60*/  ISETP.NE.AND P4, PT, R28, RZ, PT ;  /* 0x000000ff1c00720c */ /* 0x000fda0003f85270 */
[----:B------:R-:W-:Y:S05]  /*7d70*/  @!P4 BRA `(.L_x_525) ;  /* 0x0000000400d4c947 */ /* 0x000fea0003800000 */
[----:B---34-:R-:W-:Y:S01]  /*7d80*/  SEL R12, R129, R139, !P1 ;  /* 0x0000008b810c7207 */ /* 0x018fe20004800000 */
[----:B------:R-:W-:Y:S01]  /*7d90*/  BSSY B2, `(.L_x_534) ;  /* 0x0000071000027945 */ /* 0x000fe20003800000 */
[C---:B------:R-:W-:Y:S02]  /*7da0*/  LEA R40, P4, R9.reuse, R11, 0x1 ;  /* 0x0000000b09287211 */ /* 0x040fe400078808ff */
[----:B------:R-:W-:Y:S02]  /*7db0*/  SHF.R.S32.HI R13, RZ, 0x1f, R12 ;  /* 0x0000001fff0d7819 */ /* 0x000fe4000001140c */
[----:B--2---:R-:W-:Y:S02]  /*7dc0*/  LEA.HI.X R41, R9, R123, R114, 0x1, P4 ;  /* 0x0000007b09297211 */ /* 0x004fe400020f0c72 */
[----:B------:R-:W-:Y:S02]  /*7dd0*/  LEA.HI R12, R13, R12, RZ, 0x4 ;  /* 0x0000000c0d0c7211 */ /* 0x000fe400078f20ff */
[----:B------:R-:W-:-:S02]  /*7de0*/  ISETP.GE.AND P6, PT, R3, R128, PT ;  /* 0x000000800300720c */ /* 0x000fc40003fc6270 */
[----:B------:R-:W-:-:S04]  /*7df0*/  LEA.HI.SX32 R12, R12, R120, 0x1c ;  /* 0x000000780c0c7211 */ /* 0x000fc800078fe2ff */
[----:B------:R-:W-:-:S04]  /*7e00*/  SHF.R.S32.HI R13, RZ, 0x1f, R12 ;  /* 0x0000001fff0d7819 */ /* 0x000fc8000001140c */
[----:B------:R-:W-:Y:S01]  /*7e10*/  LEA.HI R13, R13, R12, RZ, 0x3 ;  /* 0x0000000c0d0d7211 */ /* 0x000fe200078f18ff */
[----:B------:R-:W-:-:S03]  /*7e20*/  IMAD.SHL.U32 R12, R12, 0x8, RZ ;  /* 0x000000080c0c7824 */ /* 0x000fc600078e00ff */
[----:B------:R-:W-:Y:S02]  /*7e30*/  SHF.R.S32.HI R13, RZ, 0x3, R13 ;  /* 0x00000003ff0d7819 */ /* 0x000fe4000001140d */
[----:B------:R-:W-:Y:S02]  /*7e40*/  LOP3.LUT R14, R176, 0x38, R12, 0xf8, !PT ;  /* 0x00000038b00e7812 */ /* 0x000fe400078ef80c */
[----:B------:R-:W-:Y:S01]  /*7e50*/  ISETP.GE.AND P4, PT, R12, R135, PT ;  /* 0x000000870c00720c */ /* 0x000fe20003f86270 */
[----:B------:R-:W-:Y:S01]  /*7e60*/  IMAD R13, R13, 0x1800, R178 ;  /* 0x000018000d0d7824 */ /* 0x000fe200078e02b2 */
[----:B------:R-:W-:-:S05]  /*7e70*/  LOP3.LUT R14, R14, R177, RZ, 0x3c, !PT ;  /* 0x000000b10e0e7212 */ /* 0x000fca00078e3cff */
[----:B------:R-:W-:Y:S02]  /*7e80*/  IMAD.IADD R14, R13, 0x1, R14 ;  /* 0x000000010d0e7824 */ /* 0x000fe400078e020e */
[C---:B------:R-:W-:Y:S02]  /*7e90*/  IMAD R13, R18.reuse, 0x4800, R141 ;  /* 0x00004800120d7824 */ /* 0x040fe400078e028d */
[----:B------:R-:W-:Y:S02]  /*7ea0*/  IMAD R36, R18, 0x4800, R14 ;  /* 0x0000480012247824 */ /* 0x000fe400078e020e */
[----:B------:R-:W-:Y:S01]  /*7eb0*/  @!P4 IMAD.WIDE R122, R12, 0x2, R122 ;  /* 0x000000020c7ac825 */ /* 0x000fe200078e027a */
[----:B------:R-:W-:-:S03]  /*7ec0*/  LEA R13, R13, R2, 0x1 ;  /* 0x000000020d0d7211 */ /* 0x000fc600078e08ff */
[----:B------:R-:W-:-:S03]  /*7ed0*/  IMAD R36, R36, 0x2, R2 ;  /* 0x0000000224247824 */ /* 0x000fc600078e0202 */
[----:B------:R-:W2:Y:S04]  /*7ee0*/  LDS.128 R12, [R13+0x18400] ;  /* 0x018400000d0c7984 */ /* 0x000ea80000000c00 */
[----:B------:R-:W3:Y:S01]  /*7ef0*/  LDS.128 R36, [R36+0x18400] ;  /* 0x0184000024247984 */ /* 0x000ee20000000c00 */
[----:B------:R-:W-:Y:S05]  /*7f00*/  @P6 BRA `(.L_x_535) ;  /* 0x0000000400646947 */ /* 0x000fea0003800000 */
[----:B--2---:R-:W-:Y:S01]  /*7f10*/  IMAD.MOV.U32 R11, RZ, RZ, R13 ;  /* 0x000000ffff0b7224 */ /* 0x004fe200078e000d */
[----:B------:R-:W-:Y:S01]  /*7f20*/  SHF.R.U64 R44, R44, 0x10, R45 ;  /* 0x000000102c2c7819 */ /* 0x000fe2000000122d */
[----:B------:R-:W-:Y:S01]  /*7f30*/  HADD2.F32 R48, -RZ, R213.H1_H1 ;  /* 0x300000d5ff307230 */ /* 0x000fe20000004100 */
[----:B------:R-:W-:Y:S01]  /*7f40*/  SHF.R.U64 R32, R32, 0x10, R33 ;  /* 0x0000001020207819 */ /* 0x000fe20000001221 */
[----:B---3--:R-:W-:Y:S01]  /*7f50*/  HADD2.F32 R42, -RZ, R37.H0_H0 ;  /* 0x20000025ff2a7230 */ /* 0x008fe20000004100 */
[----:B------:R-:W-:Y:S01]  /*7f60*/  SHF.R.U64 R46, R46, 0x10, R47 ;  /* 0x000000102e2e7819 */ /* 0x000fe2000000122f */
[----:B------:R-:W-:Y:S01]  /*7f70*/  HADD2.F32 R43, -RZ, R11.H0_H0 ;  /* 0x2000000bff2b7230 */ /* 0x000fe20000004100 */
[----:B------:R-:W-:Y:S01]  /*7f80*/  SHF.R.U64 R34, R34, 0x10, R35 ;  /* 0x0000001022227819 */ /* 0x000fe20000001223 */
[----:B------:R-:W-:Y:S02]  /*7f90*/  HADD2.F32 R13, -RZ, R211.H1_H1 ;  /* 0x300000d3ff0d7230 */ /* 0x000fe40000004100 */
[----:B------:R-:W-:Y:S01]  /*7fa0*/  FMUL.FTZ R49, R42, R48 ;  /* 0x000000302a317220 */ /* 0x000fe20000410000 */
[----:B------:R-:W-:-:S02]  /*7fb0*/  HADD2.F32 R213, -RZ, R213.H0_H0 ;  /* 0x200000d5ffd57230 */ /* 0x000fc40000004100 */
[C---:B------:R-:W-:Y:S01]  /*7fc0*/  FMUL.FTZ R48, R43.reuse, R48 ;  /* 0x000000302b307220 */ /* 0x040fe20000410000 */
[----:B------:R-:W-:Y:S02]  /*7fd0*/  HADD2.F32 R211, -RZ, R211.H0_H0 ;  /* 0x200000d3ffd37230 */ /* 0x000fe40000004100 */
[-C--:B------:R-:W-:Y:S01]  /*7fe0*/  FFMA.FTZ R43, R43, R13.reuse, -R49 ;  /* 0x0000000d2b2b7223 */ /* 0x080fe20000010831 */
[----:B------:R-:W-:Y:S01]  /*7ff0*/  SHF.R.U32.HI R49, RZ, 0x10, R33 ;  /* 0x00000010ff317819 */ /* 0x000fe20000011621 */
[----:B------:R-:W-:Y:S01]  /*8000*/  FFMA.FTZ R42, R42, R13, R48 ;  /* 0x0000000d2a2a7223 */ /* 0x000fe20000010030 */
[----:B------:R-:W-:Y:S01]  /*8010*/  SHF.R.U32.HI R48, RZ, 0x10, R45 ;  /* 0x00000010ff307819 */ /* 0x000fe2000001162d */
[----:B------:R-:W-:Y:S02]  /*8020*/  HADD2.F32 R13, -RZ, R37.H1_H1 ;  /* 0x30000025ff0d7230 */ /* 0x000fe40000004100 */
[----:B------:R-:W-:Y:S02]  /*8030*/  HADD2.F32 R44, -RZ, R44.H0_H0 ;  /* 0x2000002cff2c7230 */ /* 0x000fe40000004100 */
[----:B------:R-:W-:-:S02]  /*8040*/  HADD2.F32 R37, -RZ, R48.H0_H0 ;  /* 0x20000030ff257230 */ /* 0x000fc40000004100 */
[----:B------:R-:W-:Y:S02]  /*8050*/  HADD2.F32 R48, -RZ, R11.H1_H1 ;  /* 0x3000000bff307230 */ /* 0x000fe40000004100 */
[----:B------:R-:W-:Y:S02]  /*8060*/  HADD2.F32 R11, -RZ, R49.H0_H0 ;  /* 0x20000031ff0b7230 */ /* 0x000fe40000004100 */
[-C--:B------:R-:W-:Y:S01]  /*8070*/  FMUL.FTZ R49, R13, R37.reuse ;  /* 0x000000250d317220 */ /* 0x080fe20000410000 */
[----:B------:R-:W-:Y:S02]  /*8080*/  HADD2.F32 R32, -RZ, R32.H0_H0 ;  /* 0x20000020ff207230 */ /* 0x000fe40000004100 */
[C---:B------:R-:W-:Y:S01]  /*8090*/  FMUL.FTZ R50, R48.reuse, R37 ;  /* 0x0000002530327220 */ /* 0x040fe20000410000 */
[----:B------:R-:W-:Y:S02]  /*80a0*/  HADD2.F32 R46, -RZ, R46.H0_H0 ;  /* 0x2000002eff2e7230 */ /* 0x000fe40000004100 */
[----:B------:R-:W-:Y:S01]  /*80b0*/  FFMA.FTZ R37, R48, R11, -R49 ;  /* 0x0000000b30257223 */ /* 0x000fe20000010831 */
[----:B------:R-:W-:-:S02]  /*80c0*/  HADD2.F32 R49, -RZ, R212.H1_H1 ;  /* 0x300000d4ff317230 */ /* 0x000fc40000004100 */
[----:B------:R-:W-:Y:S01]  /*80d0*/  FFMA.FTZ R11, R13, R11, R50 ;  /* 0x0000000b0d0b7223 */ /* 0x000fe20000010032 */
[----:B------:R-:W-:Y:S01]  /*80e0*/  MOV R13, R15 ;  /* 0x0000000f000d7202 */ /* 0x000fe20000000f00 */
[----:B------:R-:W-:Y:S01]  /*80f0*/  HADD2.F32 R15, -RZ, R39.H0_H0 ;  /* 0x20000027ff0f7230 */ /* 0x000fe20000004100 */
[----:B------:R-:W-:Y:S01]  /*8100*/  F2FP.F16.F32.PACK_AB R37, R37, R43 ;  /* 0x0000002b2525723e */ /* 0x000fe200000000ff */
[----:B------:R-:W-:Y:S01]  /*8110*/  HADD2.F32 R50, -RZ, R210.H1_H1 ;  /* 0x300000d2ff327230 */ /* 0x000fe20000004100 */
[----:B------:R-:W-:Y:S01]  /*8120*/  F2FP.F16.F32.PACK_AB R11, R11, R42 ;  /* 0x0000002a0b0b723e */ /* 0x000fe200000000ff */
[----:B------:R-:W-:Y:S02]  /*8130*/  HADD2.F32 R48, -RZ, R13.H0_H0 ;  /* 0x2000000dff307230 */ /* 0x000fe40000004100 */
[----:B------:R-:W-:Y:S01]  /*8140*/  FMUL.FTZ R51, R15, R49 ;  /* 0x000000310f337220 */ /* 0x000fe20000410000 */
[----:B------:R-:W-:Y:S02]  /*8150*/  HADD2.F32 R212, -RZ, R212.H0_H0 ;  /* 0x200000d4ffd47230 */ /* 0x000fe40000004100 */
[----:B------:R-:W-:-:S02]  /*8160*/  HADD2.F32 R210, -RZ, R210.H0_H0 ;  /* 0x200000d2ffd27230 */ /* 0x000fc40000004100 */
[C---:B------:R-:W-:Y:S01]  /*8170*/  FMUL.FTZ R49, R48.reuse, R49 ;  /* 0x0000003130317220 */ /* 0x040fe20000410000 */
[-C--:B------:R-:W-:Y:S01]  /*8180*/  FFMA.FTZ R51, R48, R50.reuse, -R51 ;  /* 0x0000003230337223 */ /* 0x080fe20000010833 */
[----:B------:R-:W-:Y:S01]  /*8190*/  SHF.R.U32.HI R48, RZ, 0x10, R47 ;  /* 0x00000010ff307819 */ /* 0x000fe2000001162f */
[----:B------:R-:W-:Y:S02]  /*81a0*/  HADD2.F32 R34, -RZ, R34.H0_H0 ;  /* 0x20000022ff227230 */ /* 0x000fe40000004100 */
[----:B------:R-:W-:Y:S01]  /*81b0*/  FFMA.FTZ R49, R15, R50, R49 ;  /* 0x000000320f317223 */ /* 0x000fe20000010031 */
[----:B------:R-:W-:Y:S01]  /*81c0*/  HADD2.F32 R15, -RZ, R39.H1_H1 ;  /* 0x30000027ff0f7230 */ /* 0x000fe20000004100 */
[----:B------:R-:W-:Y:S01]  /*81d0*/  SHF.R.U32.HI R50, RZ, 0x10, R35 ;  /* 0x00000010ff327819 */ /* 0x000fe20000011623 */
[----:B------:R-:W-:Y:S02]  /*81e0*/  HADD2.F32 R39, -RZ, R48.H0_H0 ;  /* 0x20000030ff277230 */ /* 0x000fe40000004100 */
[----:B------:R-:W-:-:S02]  /*81f0*/  HADD2.F32 R48, -RZ, R13.H1_H1 ;  /* 0x3000000dff307230 */ /* 0x000fc40000004100 */
[----:B------:R-:W-:Y:S02]  /*8200*/  HADD2.F32 R13, -RZ, R50.H0_H0 ;  /* 0x20000032ff0d7230 */ /* 0x000fe40000004100 */
[-C--:B------:R-:W-:Y:S01]  /*8210*/  FMUL.FTZ R50, R15, R39.reuse ;  /* 0x000000270f327220 */ /* 0x080fe20000410000 */
[----:B------:R-:W-:-:S03]  /*8220*/  FMUL.FTZ R39, R48, R39 ;  /* 0x0000002730277220 */ /* 0x000fc60000410000 */
[-C--:B------:R-:W-:Y:S01]  /*8230*/  FFMA.FTZ R50, R48, R13.reuse, -R50 ;  /* 0x0000000d30327223 */ /* 0x080fe20000010832 */
[----:B------:R-:W-:Y:S01]  /*8240*/  FFMA.FTZ R39, R15, R13, R39 ;  /* 0x0000000d0f277223 */ /* 0x000fe20000010027 */
[----:B------:R-:W-:Y:S02]  /*8250*/  HADD2.F32 R13, -RZ, R36.H0_H0 ;  /* 0x20000024ff0d7230 */ /* 0x000fe40000004100 */
[----:B------:R-:W-:Y:S01]  /*8260*/  HADD2.F32 R15, -RZ, R12.H0_H0 ;  /* 0x2000000cff0f7230 */ /* 0x000fe20000004100 */
[----:B------:R-:W-:Y:S01]  /*8270*/  F2FP.F16.F32.PACK_AB R50, R50, R51 ;  /* 0x000000333232723e */ /* 0x000fe200000000ff */
[----:B------:R-:W-:Y:S02]  /*8280*/  HADD2.F32 R36, -RZ, R36.H1_H1 ;  /* 0x30000024ff247230 */ /* 0x000fe40000004100 */
[-C--:B------:R-:W-:Y:S01]  /*8290*/  FMUL.FTZ R48, R13, R213.reuse ;  /* 0x000000d50d307220 */ /* 0x080fe20000410000 */
[----:B------:R-:W-:Y:S02]  /*82a0*/  HADD2.F32 R12, -RZ, R12.H1_H1 ;  /* 0x3000000cff0c7230 */ /* 0x000fe40000004100 */
[----:B------:R-:W-:Y:S01]  /*82b0*/  FMUL.FTZ R213, R15, R213 ;  /* 0x000000d50fd57220 */ /* 0x000fe20000410000 */
[----:B------:R-:W-:Y:S01]  /*82c0*/  F2FP.F16.F32.PACK_AB R39, R39, R49 ;  /* 0x000000312727723e */ /* 0x000fe200000000ff */
[----:B------:R-:W-:Y:S01]  /*82d0*/  FFMA.FTZ R48, R15, R211, -R48 ;  /* 0x000000d30f307223 */ /* 0x000fe20000010830 */
[----:B------:R-:W-:-:S02]  /*82e0*/  HADD2.F32 R15, -RZ, R14.H0_H0 ;  /* 0x2000000eff0f7230 */ /* 0x000fc40000004100 */
[----:B------:R-:W-:Y:S01]  /*82f0*/  FFMA.FTZ R213, R13, R211, R213 ;  /* 0x000000d30dd57223 */ /* 0x000fe200000100d5 */
[-C--:B------:R-:W-:Y:S01]  /*8300*/  FMUL.FTZ R13, R36, R44.reuse ;  /* 0x0000002c240d7220 */ /* 0x080fe20000410000 */
[C---:B------:R-:W-:Y:S01]  /*8310*/  FMUL.FTZ R44, R12.reuse, R44 ;  /* 0x0000002c0c2c7220 */ /* 0x040fe20000410000 */
[----:B------:R-:W-:Y:S02]  /*8320*/  HADD2.F32 R14, -RZ, R14.H1_H1 ;  /* 0x3000000eff0e7230 */ /* 0x000fe40000004100 */
[-C--:B------:R-:W-:Y:S01]  /*8330*/  FFMA.FTZ R13, R12, R32.reuse, -R13 ;  /* 0x000000200c0d7223 */ /* 0x080fe2000001080d */
[--C-:B------:R-:W-:Y:S02]  /*8340*/  HADD2.F32 R12, -RZ, R38.reuse.H0_H0 ;  /* 0x20000026ff0c7230 */ /* 0x100fe40000004100 */
[----:B------:R-:W-:Y:S01]  /*8350*/  FFMA.FTZ R44, R36, R32, R44 ;  /* 0x00000020242c7223 */ /* 0x000fe2000001002c */
[----:B------:R-:W-:Y:S01]  /*8360*/  HADD2.F32 R38, -RZ, R38.H1_H1 ;  /* 0x30000026ff267230 */ /* 0x000fe20000004100 */
[----:B------:R-:W-:Y:S01]  /*8370*/  F2FP.F16.F32.PACK_AB R13, R13, R48 ;  /* 0x000000300d0d723e */ /* 0x000fe200000000ff */
[-C--:B------:R-:W-:Y:S01]  /*8380*/  FMUL.FTZ R32, R12, R212.reuse ;  /* 0x000000d40c207220 */ /* 0x080fe20000410000 */
[----:B------:R-:W-:Y:S01]  /*8390*/  FMUL.FTZ R212, R15, R212 ;  /* 0x000000d40fd47220 */ /* 0x000fe20000410000 */
[----:B------:R-:W-:-:S02]  /*83a0*/  F2FP.F16.F32.PACK_AB R44, R44, R213 ;  /* 0x000000d52c2c723e */ /* 0x000fc400000000ff */
[----:B------:R-:W-:Y:S01]  /*83b0*/  FFMA.FTZ R32, R15, R210, -R32 ;  /* 0x000000d20f207223 */ /* 0x000fe20000010820 */
[-C--:B------:R-:W-:Y:S01]  /*83c0*/  FMUL.FTZ R15, R38, R46.reuse ;  /* 0x0000002e260f7220 */ /* 0x080fe20000410000 */
[----:B------:R-:W-:Y:S01]  /*83d0*/  FMUL.FTZ R46, R14, R46 ;  /* 0x0000002e0e2e7220 */ /* 0x000fe20000410000 */
[----:B------:R-:W-:Y:S01]  /*83e0*/  FFMA.FTZ R212, R12, R210, R212 ;  /* 0x000000d20cd47223 */ /* 0x000fe200000100d4 */
[----:B------:R-:W-:Y:S02]  /*83f0*/  IMAD.MOV.U32 R12, RZ, RZ, R13 ;  /* 0x000000ffff0c7224 */ /* 0x000fe400078e000d */
[-C--:B------:R-:W-:Y:S01]  /*8400*/  FFMA.FTZ R15, R14, R34.reuse, -R15 ;  /* 0x000000220e0f7223 */ /* 0x080fe2000001080f */
[----:B------:R-:W-:Y:S01]  /*8410*/  FFMA.FTZ R46, R38, R34, R46 ;  /* 0x00000022262e7223 */ /* 0x000fe2000001002e */
[----:B------:R-:W-:Y:S01]  /*8420*/  IMAD.MOV.U32 R13, RZ, RZ, R37 ;  /* 0x000000ffff0d7224 */ /* 0x000fe200078e0025 */
[----:B------:R-:W-:Y:S01]  /*8430*/  MOV R36, R44 ;  /* 0x0000002c00247202 */ /* 0x000fe20000000f00 */
[----:B------:R-:W-:Y:S01]  /*8440*/  IMAD.MOV.U32 R37, RZ, RZ, R11 ;  /* 0x000000ffff257224 */ /* 0x000fe200078e000b */
[----:B------:R-:W-:-:S02]  /*8450*/  F2FP.F16.F32.PACK_AB R15, R15, R32 ;  /* 0x000000200f0f723e */ /* 0x000fc400000000ff */
[----:B------:R-:W-:-:S03]  /*8460*/  F2FP.F16.F32.PACK_AB R46, R46, R212 ;  /* 0x000000d42e2e723e */ /* 0x000fc600000000ff */
[----:B------:R-:W-:Y:S01]  /*8470*/  IMAD.MOV.U32 R14, RZ, RZ, R15 ;  /* 0x000000ffff0e7224 */ /* 0x000fe200078e000f */
[----:B------:R-:W-:Y:S01]  /*8480*/  MOV R15, R50 ;  /* 0x00000032000f7202 */ /* 0x000fe20000000f00 */
[----:B------:R-:W-:-:S07]  /*8490*/  IMAD.MOV.U32 R38, RZ, RZ, R46 ;  /* 0x000000ffff267224 */ /* 0x000fce00078e002e */
.L_x_535:
[----:B------:R-:W-:Y:S05]  /*84a0*/  BSYNC B2 ;  /* 0x0000000000027941 */ /* 0x000fea0003800000 */
.L_x_534:
[----:B--2---:R2:W-:Y:S04]  /*84b0*/  ST.E.128 desc[UR60][R40.64], R12 ;  /* 0x0000000c28007985 */ /* 0x0045e8000c101d3c */
[----:B---3--:R2:W-:Y:S02]  /*84c0*/  @!P4 ST.E.128 desc[UR60][R122.64], R36 ;  /* 0x000000247a00c985 */ /* 0x0085e4000c101d3c */
.L_x_525:
[----:B------:R-:W-:Y:S05]  /*84d0*/  BSYNC B1 ;  /* 0x0000000000017941 */ /* 0x000fea0003800000 */
.L_x_524:
[----:B------:R-:W-:-:S03]  /*84e0*/  UMOV UR4, 0xffffffff ;  /* 0xffffffff00047882 */ /* 0x000fc60000000000 */
[----:B------:R-:W-:Y:S05]  /*84f0*/  BRA.DIV UR4, `(.L_x_536) ;  /* 0x0000016204607947 */ /* 0x000fea000b800000 */
[----:B0-----:R-:W0:Y:S04]  /*8500*/  SHFL.IDX PT, R118, R118, 0x1, 0x1c1f ;  /* 0x003c1f0076767f89 */ /* 0x001e2800000e0000 */
[----:B------:R-:W0:Y:S02]  /*8510*/  SHFL.IDX PT, R119, R119, 0x1, 0x1c1f ;  /* 0x003c1f0077777f89 */ /* 0x000e2400000e0000 */
.L_x_803:
[----:B------:R-:W-:Y:S05]  /*8520*/  @P5 BRA `(.L_x_493) ;  /* 0x0000001c005c5947 */ /* 0x000fea0003800000 */
[----:B------:R-:W-:Y:S01]  /*8530*/  ISETP.NE.AND P4, PT, R10, RZ, PT ;  /* 0x000000ff0a00720c */ /* 0x000fe20003f85270 */
[----:B------:R-:W-:Y:S01]  /*8540*/  BSSY B1, `(.L_x_537) ;  /* 0x0000072000017945 */ /* 0x000fe20003800000 */
[----:B0-2---:R-:W-:Y:S01]  /*8550*/  IMAD.MOV.U32 R36, RZ, RZ, R119 ;  /* 0x000000ffff247224 */ /* 0x005fe200078e0077 */
[----:B------:R-:W-:-:S10]  /*8560*/  MOV R37, R118 ;  /* 0x0000007600257202 */ /* 0x000fd40000000f00 */
[----:B------:R-:W-:Y:S05]  /*8570*/  @!P4 BRA `(.L_x_538) ;  /* 0x0000000400b8c947 */ /* 0x000fea0003800000 */
[----:B---3--:R-:W-:Y:S01]  /*8580*/  SEL R11, R129, R139, !P3 ;  /* 0x0000008b810b7207 */ /* 0x008fe20005800000 */
[----:B------:R-:W-:Y:S01]  /*8590*/  BSSY B2, `(.L_x_539) ;  /* 0x000006a000027945 */ /* 0x000fe20003800000 */
[C---:B------:R-:W-:Y:S02]  /*85a0*/  LEA R38, P5, R7.reuse, R119, 0x1 ;  /* 0x0000007707267211 */ /* 0x040fe400078a08ff */
[----:B----4-:R-:W-:Y:S02]  /*85b0*/  SHF.R.S32.HI R12, RZ, 0x1f, R11 ;  /* 0x0000001fff0c7819 */ /* 0x010fe4000001140b */
[----:B------:R-:W-:Y:S02]  /*85c0*/  LEA.HI.X R39, R7, R118, R116, 0x1, P5 ;  /* 0x0000007607277211 */ /* 0x000fe400028f0c74 */
[----:B------:R-:W-:Y:S02]  /*85d0*/  LEA.HI R11, R12, R11, RZ, 0x4 ;  /* 0x0000000b0c0b7211 */ /* 0x000fe400078f20ff */
[----:B------:R-:W-:-:S02]  /*85e0*/  ISETP.GE.AND P5, PT, R16, R128, PT ;  /* 0x000000801000720c */ /* 0x000fc40003fa6270 */
[----:B------:R-:W-:-:S04]  /*85f0*/  LEA.HI.SX32 R11, R11, R124, 0x1c ;  /* 0x0000007c0b0b7211 */ /* 0x000fc800078fe2ff */
[----:B------:R-:W-:Y:S01]  /*8600*/  SHF.R.S32.HI R12, RZ, 0x1f, R11 ;  /* 0x0000001fff0c7819 */ /* 0x000fe2000001140b */
[----:B------:R-:W-:-:S03]  /*8610*/  IMAD.SHL.U32 R40, R11, 0x8, RZ ;  /* 0x000000080b287824 */ /* 0x000fc600078e00ff */
[----:B------:R-:W-:Y:S02]  /*8620*/  LEA.HI R12, R12, R11, RZ, 0x3 ;  /* 0x0000000b0c0c7211 */ /* 0x000fe400078f18ff */
[----:B------:R-:W-:Y:S02]  /*8630*/  ISETP.GE.AND P4, PT, R40, R135, PT ;  /* 0x000000872800720c */ /* 0x000fe40003f86270 */
[----:B------:R-:W-:Y:S02]  /*8640*/  SHF.R.S32.HI R14, RZ, 0x3, R12 ;  /* 0x00000003ff0e7819 */ /* 0x000fe4000001140c */
[----:B------:R-:W-:-:S03]  /*8650*/  LOP3.LUT R12, R167, 0x38, R40, 0xf8, !PT ;  /* 0x00000038a70c7812 */ /* 0x000fc600078ef828 */
[----:B------:R-:W-:Y:S01]  /*8660*/  IMAD R11, R14, 0x1800, R179 ;  /* 0x000018000e0b7824 */ /* 0x000fe200078e02b3 */
[----:B------:R-:W-:-:S05]  /*8670*/  LOP3.LUT R12, R12, R223, RZ, 0x3c, !PT ;  /* 0x000000df0c0c7212 */ /* 0x000fca00078e3cff */
[----:B------:R-:W-:Y:S02]  /*8680*/  IMAD.IADD R13, R11, 0x1, R12 ;  /* 0x000000010b0d7824 */ /* 0x000fe400078e020c */
[C---:B------:R-:W-:Y:S02]  /*8690*/  IMAD R11, R18.reuse, 0x4800, R142 ;  /* 0x00004800120b7824 */ /* 0x040fe400078e028e */
[----:B------:R-:W-:Y:S02]  /*86a0*/  IMAD R13, R18, 0x4800, R13 ;  /* 0x00004800120d7824 */ /* 0x000fe400078e020d */
[----:B------:R-:W-:Y:S01]  /*86b0*/  @!P4 IMAD.WIDE R40, R40, 0x2, R36 ;  /* 0x000000022828c825 */ /* 0x000fe200078e0224 */
[----:B------:R-:W-:-:S03]  /*86c0*/  LEA R11, R11, R2, 0x1 ;  /* 0x000000020b0b7211 */ /* 0x000fc600078e08ff */
[----:B------:R-:W-:Y:S02]  /*86d0*/  IMAD R32, R13, 0x2, R2 ;  /* 0x000000020d207824 */ /* 0x000fe400078e0202 */
[----:B------:R0:W2:Y:S04]  /*86e0*/  LDS.128 R12, [R11+0x18400] ;  /* 0x018400000b0c7984 */ /* 0x0000a80000000c00 */
[----:B------:R-:W3:Y:S01]  /*86f0*/  LDS.128 R32, [R32+0x18400] ;  /* 0x0184000020207984 */ /* 0x000ee20000000c00 */
[----:B------:R-:W-:Y:S05]  /*8700*/  @P5 BRA `(.L_x_540) ;  /* 0x0000000400485947 */ /* 0x000fea0003800000 */
[--C-:B------:R-:W-:Y:S01]  /*8710*/  SHF.R.U64 R42, R76, 0x10, R77.reuse ;  /* 0x000000104c2a7819 */ /* 0x100fe2000000124d */
[--C-:B---3--:R-:W-:Y:S01]  /*8720*/  HADD2.F32 R47, -RZ, R33.reuse.H0_H0 ;  /* 0x20000021ff2f7230 */ /* 0x108fe20000004100 */
[----:B------:R-:W-:Y:S01]  /*8730*/  SHF.R.U32.HI R76, RZ, 0x10, R77 ;  /* 0x00000010ff4c7819 */ /* 0x000fe2000001164d */
[----:B------:R-:W-:Y:S01]  /*8740*/  HADD2.F32 R48, -RZ, R33.H1_H1 ;  /* 0x30000021ff307230 */ /* 0x000fe20000004100 */
[--C-:B0-----:R-:W-:Y:S01]  /*8750*/  SHF.R.U64 R11, R64, 0x10, R65.reuse ;  /* 0x00000010400b7819 */ /* 0x101fe20000001241 */
[----:B------:R-:W-:Y:S01]  /*8760*/  HADD2.F32 R46, -RZ, R209.H1_H1 ;  /* 0x300000d1ff2e7230 */ /* 0x000fe20000004100 */
[----:B------:R-:W-:Y:S01]  /*8770*/  SHF.R.U32.HI R64, RZ, 0x10, R65 ;  /* 0x00000010ff407819 */ /* 0x000fe20000011641 */
[----:B--2---:R-:W-:Y:S01]  /*8780*/  HADD2.F32 R33, -RZ, R13.H0_H0 ;  /* 0x2000000dff217230 */ /* 0x004fe20000004100 */
[----:B------:R-:W-:Y:S01]  /*8790*/  SHF.R.U64 R44, R78, 0x10, R79 ;  /* 0x000000104e2c7819 */ /* 0x000fe2000000124f */
[----:B------:R-:W-:Y:S02]  /*87a0*/  HADD2.F32 R45, -RZ, R207.H1_H1 ;  /* 0x300000cfff2d7230 */ /* 0x000fe40000004100 */
[----:B------:R-:W-:Y:S01]  /*87b0*/  FMUL.FTZ R49, R47, R46 ;  /* 0x0000002e2f317220 */ /* 0x000fe20000410000 */
[----:B------:R-:W-:-:S02]  /*87c0*/  HADD2.F32 R76, -RZ, R76.H0_H0 ;  /* 0x2000004cff4c7230 */ /* 0x000fc40000004100 */
[C---:B------:R-:W-:Y:S01]  /*87d0*/  FMUL.FTZ R50, R33.reuse, R46 ;  /* 0x0000002e21327220 */ /* 0x040fe20000410000 */
[----:B------:R-:W-:Y:S01]  /*87e0*/  HADD2.F32 R13, -RZ, R13.H1_H1 ;  /* 0x3000000dff0d7230 */ /* 0x000fe20000004100 */
[----:B------:R-:W-:Y:S01]  /*87f0*/  SHF.R.U32.HI R78, RZ, 0x10, R79 ;  /* 0x00000010ff4e7819 */ /* 0x000fe2000001164f */
[----:B------:R-:W-:Y:S02]  /*8800*/  HADD2.F32 R64, -RZ, R64.H0_H0 ;  /* 0x20000040ff407230 */ /* 0x000fe40000004100 */
[-C--:B------:R-:W-:Y:S01]  /*8810*/  FFMA.FTZ R49, R33, R45.reuse, -R49 ;  /* 0x0000002d21317223 */ /* 0x080fe20000010831 */
[----:B------:R-:W-:Y:S01]  /*8820*/  FFMA.FTZ R50, R47, R45, R50 ;  /* 0x0000002d2f327223 */ /* 0x000fe20000010032 */
[--C-:B------:R-:W-:Y:S01]  /*8830*/  SHF.R.U64 R43, R66, 0x10, R67.reuse ;  /* 0x00000010422b7819 */ /* 0x100fe20000001243 */
[----:B------:R-:W-:Y:S01]  /*8840*/  FMUL.FTZ R46, R48, R76 ;  /* 0x0000004c302e7220 */ /* 0x000fe20000410000 */
[--C-:B------:R-:W-:Y:S01]  /*8850*/  HADD2.F32 R45, -RZ, R35.reuse.H0_H0 ;  /* 0x20000023ff2d7230 */ /* 0x100fe20000004100 */
[----:B------:R-:W-:Y:S01]  /*8860*/  SHF.R.U32.HI R66, RZ, 0x10, R67 ;  /* 0x00000010ff427819 */ /* 0x000fe20000011643 */
[----:B------:R-:W-:-:S02]  /*8870*/  HADD2.F32 R47, -RZ, R35.H1_H1 ;  /* 0x30000023ff2f7230 */ /* 0x000fc40000004100 */
[C---:B------:R-:W-:Y:S01]  /*8880*/  FMUL.FTZ R76, R13.reuse, R76 ;  /* 0x0000004c0d4c7220 */ /* 0x040fe20000410000 */
[----:B------:R-:W-:Y:S02]  /*8890*/  HADD2.F32 R33, -RZ, R208.H1_H1 ;  /* 0x300000d0ff217230 */ /* 0x000fe40000004100 */
[-C--:B------:R-:W-:Y:S01]  /*88a0*/  FFMA.FTZ R46, R13, R64.reuse, -R46 ;  /* 0x000000400d2e7223 */ /* 0x080fe2000001082e */
[----:B------:R-:W-:Y:S02]  /*88b0*/  HADD2.F32 R35, -RZ, R15.H0_H0 ;  /* 0x2000000fff237230 */ /* 0x000fe40000004100 */
[----:B------:R-:W-:Y:S01]  /*88c0*/  FFMA.FTZ R76, R48, R64, R76 ;  /* 0x00000040304c7223 */ /* 0x000fe2000001004c */
[----:B------:R-:W-:Y:S02]  /*88d0*/  HADD2.F32 R78, -RZ, R78.H0_H0 ;  /* 0x2000004eff4e7230 */ /* 0x000fe40000004100 */
[----:B------:R-:W-:Y:S01]  /*88e0*/  FMUL.FTZ R48, R45, R33 ;  /* 0x000000212d307220 */ /* 0x000fe20000410000 */
[----:B------:R-:W-:-:S02]  /*88f0*/  HADD2.F32 R13, -RZ, R206.H1_H1 ;  /* 0x300000ceff0d7230 */ /* 0x000fc40000004100 */
[----:B------:R-:W-:Y:S01]  /*8900*/  FMUL.FTZ R51, R35, R33 ;  /* 0x0000002123337220 */ /* 0x000fe20000410000 */
[----:B------:R-:W-:Y:S02]  /*8910*/  HADD2.F32 R15, -RZ, R15.H1_H1 ;  /* 0x3000000fff0f7230 */ /* 0x000fe40000004100 */
[-C--:B------:R-:W-:Y:S01]  /*8920*/  FMUL.FTZ R33, R47, R78.reuse ;  /* 0x0000004e2f217220 */ /* 0x080fe20000410000 */
[----:B------:R-:W-:Y:S02]  /*8930*/  HADD2.F32 R66, -RZ, R66.H0_H0 ;  /* 0x20000042ff427230 */ /* 0x000fe40000004100 */
[-C--:B------:R-:W-:Y:S01]  /*8940*/  FFMA.FTZ R48, R35, R13.reuse, -R48 ;  /* 0x0000000d23307223 */ /* 0x080fe20000010830 */
[----:B------:R-:W-:Y:S01]  /*8950*/  FFMA.FTZ R51, R45, R13, R51 ;  /* 0x0000000d2d337223 */ /* 0x000fe20000010033 */
[C---:B------:R-:W-:Y:S01]  /*8960*/  FMUL.FTZ R78, R15.reuse, R78 ;  /* 0x0000004e0f4e7220 */ /* 0x040fe20000410000 */
[----:B------:R-:W-:Y:S02]  /*8970*/  HADD2.F32 R42, -RZ, R42.H0_H0 ;  /* 0x2000002aff2a7230 */ /* 0x000fe40000004100 */
[----:B------:R-:W-:Y:S01]  /*8980*/  FFMA.FTZ R33, R15, R66, -R33 ;  /* 0x000000420f217223 */ /* 0x000fe20000010821 */
[----:B------:R-:W-:-:S02]  /*8990*/  HADD2.F32 R13, -RZ, R32.H1_H1 ;  /* 0x30000020ff0d7230 */ /* 0x000fc40000004100 */
[----:B------:R-:W-:Y:S01]  /*89a0*/  FFMA.FTZ R78, R47, R66, R78 ;  /* 0x000000422f4e7223 */ /* 0x000fe2000001004e */
[----:B------:R-:W-:Y:S01]  /*89b0*/  HADD2.F32 R15, -RZ, R12.H1_H1 ;  /* 0x3000000cff0f7230 */ /* 0x000fe20000004100 */
[----:B------:R-:W-:Y:S01]  /*89c0*/  F2FP.F16.F32.PACK_AB R46, R46, R49 ;  /* 0x000000312e2e723e */ /* 0x000fe200000000ff */
[----:B------:R-:W-:Y:S02]  /*89d0*/  HADD2.F32 R54, -RZ, R32.H0_H0 ;  /* 0x20000020ff367230 */ /* 0x000fe40000004100 */
[-C--:B------:R-:W-:Y:S01]  /*89e0*/  FMUL.FTZ R32, R13, R42.reuse ;  /* 0x0000002a0d207220 */ /* 0x080fe20000410000 */
[----:B------:R-:W-:Y:S02]  /*89f0*/  HADD2.F32 R52, -RZ, R12.H0_H0 ;  /* 0x2000000cff347230 */ /* 0x000fe40000004100 */
[----:B------:R-:W-:Y:S01]  /*8a00*/  FMUL.FTZ R42, R15, R42 ;  /* 0x0000002a0f2a7220 */ /* 0x000fe20000410000 */
[----:B------:R-:W-:Y:S01]  /*8a10*/  HADD2.F32 R12, -RZ, R11.H0_H0 ;  /* 0x2000000bff0c7230 */ /* 0x000fe20000004100 */
[----:B------:R-:W-:Y:S01]  /*8a20*/  F2FP.F16.F32.PACK_AB R48, R33, R48 ;  /* 0x000000302130723e */ /* 0x000fe200000000ff */
[----:B------:R-:W-:Y:S01]  /*8a30*/  HADD2.F32 R208, -RZ, R208.H0_H0 ;  /* 0x200000d0ffd07230 */ /* 0x000fe20000004100 */
[----:B------:R-:W-:Y:S01]  /*8a40*/  F2FP.F16.F32.PACK_AB R33, R76, R50 ;  /* 0x000000324c21723e */ /* 0x000fe200000000ff */
[----:B------:R-:W-:-:S02]  /*8a50*/  HADD2.F32 R35, -RZ, R44.H0_H0 ;  /* 0x2000002cff237230 */ /* 0x000fc40000004100 */
[-C--:B------:R-:W-:Y:S01]  /*8a60*/  FFMA.FTZ R42, R13, R12.reuse, R42 ;  /* 0x0000000c0d2a7223 */ /* 0x080fe2000001002a */
[----:B------:R-:W-:Y:S01]  /*8a70*/  FFMA.FTZ R32, R15, R12, -R32 ;  /* 0x0000000c0f207223 */ /* 0x000fe20000010820 */
[----:B------:R-:W-:Y:S02]  /*8a80*/  HADD2.F32 R13, -RZ, R34.H0_H0 ;  /* 0x20000022ff0d7230 */ /* 0x000fe40000004100 */
[----:B------:R-:W-:Y:S02]  /*8a90*/  HADD2.F32 R15, -RZ, R14.H0_H0 ;  /* 0x2000000eff0f7230 */ /* 0x000fe40000004100 */
[----:B------:R-:W-:Y:S02]  /*8aa0*/  HADD2.F32 R34, -RZ, R34.H1_H1 ;  /* 0x30000022ff227230 */ /* 0x000fe40000004100 */
[-C--:B------:R-:W-:Y:S01]  /*8ab0*/  FMUL.FTZ R12, R13, R208.reuse ;  /* 0x000000d00d0c7220 */ /* 0x080fe20000410000 */
[----:B------:R-:W-:Y:S02]  /*8ac0*/  HADD2.F32 R209, -RZ, R209.H0_H0 ;  /* 0x200000d1ffd17230 */ /* 0x000fe40000004100 */
[----:B------:R-:W-:Y:S01]  /*8ad0*/  FMUL.FTZ R208, R15, R208 ;  /* 0x000000d00fd07220 */ /* 0x000fe20000410000 */
[----:B------:R-:W-:-:S02]  /*8ae0*/  HADD2.F32 R14, -RZ, R14.H1_H1 ;  /* 0x3000000eff0e7230 */ /* 0x000fc40000004100 */
[----:B------:R-:W-:Y:S01]  /*8af0*/  FMUL.FTZ R45, R34, R35 ;  /* 0x00000023222d7220 */ /* 0x000fe20000410000 */
[----:B------:R-:W-:Y:S02]  /*8b00*/  HADD2.F32 R207, -RZ, R207.H0_H0 ;  /* 0x200000cfffcf7230 */ /* 0x000fe40000004100 */
[----:B------:R-:W-:Y:S01]  /*8b10*/  FMUL.FTZ R11, R54, R209 ;  /* 0x000000d1360b7220 */ /* 0x000fe20000410000 */
[----:B------:R-:W-:Y:S02]  /*8b20*/  HADD2.F32 R206, -RZ, R206.H0_H0 ;  /* 0x200000ceffce7230 */ /* 0x000fe40000004100 */
[----:B------:R-:W-:Y:S01]  /*8b30*/  FMUL.FTZ R35, R14, R35 ;  /* 0x000000230e237220 */ /* 0x000fe20000410000 */
[----:B------:R-:W-:Y:S02]  /*8b40*/  HADD2.F32 R43, -RZ, R43.H0_H0 ;  /* 0x2000002bff2b7230 */ /* 0x000fe40000004100 */
[C---:B------:R-:W-:Y:S01]  /*8b50*/  FMUL.FTZ R209, R52.reuse, R209 ;  /* 0x000000d134d17220 */ /* 0x040fe20000410000 */
[----:B------:R-:W-:Y:S01]  /*8b60*/  FFMA.FTZ R11, R52, R207, -R11 ;  /* 0x000000cf340b7223 */ /* 0x000fe2000001080b */
[-C--:B------:R-:W-:Y:S01]  /*8b70*/  FFMA.FTZ R15, R15, R206.reuse, -R12 ;  /* 0x000000ce0f0f7223 */ /* 0x080fe2000001080c */
[----:B------:R-:W-:Y:S01]  /*8b80*/  FFMA.FTZ R13, R13, R206, R208 ;  /* 0x000000ce0d0d7223 */ /* 0x000fe200000100d0 */
[-C--:B------:R-:W-:Y:S01]  /*8b90*/  FFMA.FTZ R14, R14, R43.reuse, -R45 ;  /* 0x0000002b0e0e7223 */ /* 0x080fe2000001082d */
[----:B------:R-:W-:Y:S01]  /*8ba0*/  FFMA.FTZ R34, R34, R43, R35 ;  /* 0x0000002b22227223 */ /* 0x000fe20000010023 */
[----:B------:R-:W-:Y:S01]  /*8bb0*/  FFMA.FTZ R209, R54, R207, R209 ;  /* 0x000000cf36d17223 */ /* 0x000fe200000100d1 */
[----:B------:R-:W-:-:S02]  /*8bc0*/  F2FP.F16.F32.PACK_AB R12, R32, R11 ;  /* 0x0000000b200c723e */ /* 0x000fc400000000ff */
[----:B------:R-:W-:Y:S02]  /*8bd0*/  F2FP.F16.F32.PACK_AB R14, R14, R15 ;  /* 0x0000000f0e0e723e */ /* 0x000fe400000000ff */
[----:B------:R-:W-:Y:S01]  /*8be0*/  F2FP.F16.F32.PACK_AB R34, R34, R13 ;  /* 0x0000000d2222723e */ /* 0x000fe200000000ff */
[----:B------:R-:W-:Y:S01]  /*8bf0*/  IMAD.MOV.U32 R13, RZ, RZ, R46 ;  /* 0x000000ffff0d7224 */ /* 0x000fe200078e002e */
[----:B------:R-:W-:Y:S02]  /*8c00*/  F2FP.F16.F32.PACK_AB R35, R78, R51 ;  /* 0x000000334e23723e */ /* 0x000fe400000000ff */
[----:B------:R-:W-:Y:S02]  /*8c10*/  F2FP.F16.F32.PACK_AB R32, R42, R209 ;  /* 0x000000d12a20723e */ /* 0x000fe400000000ff */
[----:B------:R-:W-:-:S07]  /*8c20*/  MOV R15, R48 ;  /* 0x00000030000f7202 */ /* 0x000fce0000000f00 */
.L_x_540:
[----:B------:R-:W-:Y:S05]  /*8c30*/  BSYNC B2 ;  /* 0x0000000000027941 */ /* 0x000fea0003800000 */
.L_x_539:
[----:B--2---:R2:W-:Y:S04]  /*8c40*/  ST.E.128 desc[UR60][R38.64], R12 ;  /* 0x0000000c26007985 */ /* 0x0045e8000c101d3c */
[----:B---3--:R2:W-:Y:S02]  /*8c50*/  @!P4 ST.E.128 desc[UR60][R40.64], R32 ;  /* 0x000000202800c985 */ /* 0x0085e4000c101d3c */
.L_x_538:
[----:B------:R-:W-:Y:S05]  /*8c60*/  BSYNC B1 ;  /* 0x0000000000017941 */ /* 0x000fea0003800000 */
.L_x_537:
[----:B------:R-:W-:Y:S01]  /*8c70*/  ISETP.NE.AND P4, PT, R27, RZ, PT ;  /* 0x000000ff1b00720c */ /* 0x000fe20003f85270 */
[----:B------:R-:W-:-:S12]  /*8c80*/  BSSY B1, `(.L_x_541) ;  /* 0x0000073000017945 */ /* 0x000fd80003800000 */
[----:B------:R-:W-:Y:S05]  /*8c90*/  @!P4 BRA `(.L_x_542) ;  /* 0x0000000400c4c947 */ /* 0x000fea0003800000 */
[----:B0--3--:R-:W-:Y:S01]  /*8ca0*/  SEL R11, R129, R139, !P2 ;  /* 0x0000008b810b7207 */ /* 0x009fe20005000000 */
[----:B------:R-:W-:Y:S01]  /*8cb0*/  BSSY B2, `(.L_x_543) ;  /* 0x000006d000027945 */ /* 0x000fe20003800000 */
[C---:B--2---:R-:W-:Y:S02]  /*8cc0*/  LEA R38, P5, R8.reuse, R119, 0x1 ;  /* 0x0000007708267211 */ /* 0x044fe400078a08ff */
        /* <DEDUP_REMOVED lines=8> */
[----:B------:R-:W-:Y:S02]  /*8d50*/  LOP3.LUT R12, R167, 0x38, R40, 0xf8, !PT ;  /* 0x00000038a70c7812 */ /* 0x000fe400078ef828 */
[----:B------:R-:W-:Y:S02]  /*8d60*/  SHF.R.S32.HI R14, RZ, 0x3, R11 ;  /* 0x00000003ff0e7819 */ /* 0x000fe4000001140b */
[----:B------:R-:W-:Y:S02]  /*8d70*/  LOP3.LUT R12, R12, R223, RZ, 0x3c, !PT ;  /* 0x000000df0c0c7212 */ /* 0x000fe400078e3cff */
[----:B------:R-:W-:Y:S01]  /*8d80*/  ISETP.GE.AND P4, PT, R40, R135, PT ;  /* 0x000000872800720c */ /* 0x000fe20003f86270 */
[----:B------:R-:W-:-:S04]  /*8d90*/  IMAD R11, R14, 0x1800, R179 ;  /* 0x000018000e0b7824 */ /* 0x000fc800078e02b3 */
[----:B------:R-:W-:Y:S02]  /*8da0*/  IMAD.IADD R13, R11, 0x1, R12 ;  /* 0x000000010b0d7824 */ /* 0x000fe400078e020c */
[C---:B------:R-:W-:Y:S02]  /*8db0*/  IMAD R11, R18.reuse, 0x4800, R140 ;  /* 0x00004800120b7824 */ /* 0x040fe400078e028c */
[----:B------:R-:W-:-:S03]  /*8dc0*/  IMAD R13, R18, 0x4800, R13 ;  /* 0x00004800120d7824 */ /* 0x000fc600078e020d */
[----:B------:R-:W-:Y:S01]  /*8dd0*/  LEA R11, R11, R2, 0x1 ;  /* 0x000000020b0b7211 */ /* 0x000fe200078e08ff */
[----:B------:R-:W-:Y:S02]  /*8de0*/  IMAD R32, R13, 0x2, R2 ;  /* 0x000000020d207824 */ /* 0x000fe400078e0202 */
[----:B------:R-:W-:Y:S02]  /*8df0*/  @!P4 IMAD.WIDE R40, R40, 0x2, R36 ;  /* 0x000000022828c825 */ /* 0x000fe400078e0224 */
[----:B------:R0:W2:Y:S04]  /*8e00*/  LDS.128 R12, [R11+0x18400] ;  /* 0x018400000b0c7984 */ /* 0x0000a80000000c00 */
[----:B------:R-:W3:Y:S01]  /*8e10*/  LDS.128 R32, [R32+0x18400] ;  /* 0x0184000020207984 */ /* 0x000ee20000000c00 */
[----:B------:R-:W-:Y:S05]  /*8e20*/  @P5 BRA `(.L_x_544) ;  /* 0x0000000400545947 */ /* 0x000fea0003800000 */
[----:B------:R-:W-:Y:S01]  /*8e30*/  SHF.R.U64 R42, R72, 0x10, R73 ;  /* 0x00000010482a7819 */ /* 0x000fe20000001249 */
[----:B---3--:R-:W-:Y:S01]  /*8e40*/  IMAD.MOV.U32 R45, RZ, RZ, R33 ;  /* 0x000000ffff2d7224 */ /* 0x008fe200078e0021 */
[----:B------:R-:W-:Y:S01]  /*8e50*/  SHF.R.U32.HI R72, RZ, 0x10, R73 ;  /* 0x00000010ff487819 */ /* 0x000fe20000011649 */
[----:B------:R-:W-:Y:S01]  /*8e60*/  HADD2.F32 R50, -RZ, R205.H1_H1 ;  /* 0x300000cdff327230 */ /* 0x000fe20000004100 */
[--C-:B0-----:R-:W-:Y:S01]  /*8e70*/  SHF.R.U64 R11, R60, 0x10, R61.reuse ;  /* 0x000000103c0b7819 */ /* 0x101fe2000000123d */
[----:B--2---:R-:W-:Y:S01]  /*8e80*/  HADD2.F32 R46, -RZ, R13.H1_H1 ;  /* 0x3000000dff2e7230 */ /* 0x004fe20000004100 */
[----:B------:R-:W-:Y:S01]  /*8e90*/  SHF.R.U32.HI R60, RZ, 0x10, R61 ;  /* 0x00000010ff3c7819 */ /* 0x000fe2000001163d */
[--C-:B------:R-:W-:Y:S01]  /*8ea0*/  HADD2.F32 R47, -RZ, R45.reuse.H0_H0 ;  /* 0x2000002dff2f7230 */ /* 0x100fe20000004100 */
[----:B------:R-:W-:Y:S01]  /*8eb0*/  MOV R33, R15 ;  /* 0x0000000f00217202 */ /* 0x000fe20000000f00 */
[----:B------:R-:W-:Y:S01]  /*8ec0*/  HADD2.F32 R45, -RZ, R45.H1_H1 ;  /* 0x3000002dff2d7230 */ /* 0x000fe20000004100 */
[--C-:B------:R-:W-:Y:S01]  /*8ed0*/  SHF.R.U64 R44, R74, 0x10, R75.reuse ;  /* 0x000000104a2c7819 */ /* 0x100fe2000000124b */
[----:B------:R-:W-:Y:S01]  /*8ee0*/  HADD2.F32 R72, -RZ, R72.H0_H0 ;  /* 0x20000048ff487230 */ /* 0x000fe20000004100 */
[----:B------:R-:W-:Y:S01]  /*8ef0*/  SHF.R.U32.HI R74, RZ, 0x10, R75 ;  /* 0x00000010ff4a7819 */ /* 0x000fe2000001164b */
[----:B------:R-:W-:-:S02]  /*8f00*/  HADD2.F32 R15, -RZ, R13.H0_H0 ;  /* 0x2000000dff0f7230 */ /* 0x000fc40000004100 */
[----:B------:R-:W-:Y:S01]  /*8f10*/  FMUL.FTZ R52, R47, R50 ;  /* 0x000000322f347220 */ /* 0x000fe20000410000 */
[----:B------:R-:W-:Y:S02]  /*8f20*/  HADD2.F32 R48, -RZ, R154.H1_H1 ;  /* 0x3000009aff307230 */ /* 0x000fe40000004100 */
[----:B------:R-:W-:Y:S01]  /*8f30*/  FMUL.FTZ R49, R45, R72 ;  /* 0x000000482d317220 */ /* 0x000fe20000410000 */
[----:B------:R-:W-:Y:S02]  /*8f40*/  HADD2.F32 R60, -RZ, R60.H0_H0 ;  /* 0x2000003cff3c7230 */ /* 0x000fe40000004100 */
[C---:B------:R-:W-:Y:S01]  /*8f50*/  FMUL.FTZ R50, R15.reuse, R50 ;  /* 0x000000320f327220 */ /* 0x040fe20000410000 */
[----:B------:R-:W-:Y:S01]  /*8f60*/  FMUL.FTZ R72, R46, R72 ;  /* 0x000000482e487220 */ /* 0x000fe20000410000 */
[--C-:B------:R-:W-:Y:S01]  /*8f70*/  SHF.R.U64 R43, R62, 0x10, R63.reuse ;  /* 0x000000103e2b7819 */ /* 0x100fe2000000123f */
[----:B------:R-:W-:Y:S01]  /*8f80*/  FFMA.FTZ R13, R15, R48, -R52 ;  /* 0x000000300f0d7223 */ /* 0x000fe20000010834 */
[----:B------:R-:W-:Y:S01]  /*8f90*/  SHF.R.U32.HI R62, RZ, 0x10, R63 ;  /* 0x00000010ff3e7819 */ /* 0x000fe2000001163f */
[----:B------:R-:W-:Y:S01]  /*8fa0*/  FFMA.FTZ R46, R46, R60, -R49 ;  /* 0x0000003c2e2e7223 */ /* 0x000fe20000010831 */
[----:B------:R-:W-:Y:S01]  /*8fb0*/  FFMA.FTZ R15, R47, R48, R50 ;  /* 0x000000302f0f7223 */ /* 0x000fe20000010032 */
[----:B------:R-:W-:-:S02]  /*8fc0*/  HADD2.F32 R52, -RZ, R35.H1_H1 ;  /* 0x30000023ff347230 */ /* 0x000fc40000004100 */
[----:B------:R-:W-:Y:S01]  /*8fd0*/  FFMA.FTZ R48, R45, R60, R72 ;  /* 0x0000003c2d307223 */ /* 0x000fe20000010048 */
[----:B------:R-:W-:Y:S01]  /*8fe0*/  HADD2.F32 R49, -RZ, R74.H0_H0 ;  /* 0x2000004aff317230 */ /* 0x000fe20000004100 */
[----:B------:R-:W-:Y:S01]  /*8ff0*/  F2FP.F16.F32.PACK_AB R13, R46, R13 ;  /* 0x0000000d2e0d723e */ /* 0x000fe200000000ff */
[----:B------:R-:W-:Y:S02]  /*9000*/  HADD2.F32 R60, -RZ, R155.H1_H1 ;  /* 0x3000009bff3c7230 */ /* 0x000fe40000004100 */
[----:B------:R-:W-:Y:S02]  /*9010*/  HADD2.F32 R45, -RZ, R35.H0_H0 ;  /* 0x20000023ff2d7230 */ /* 0x000fe40000004100 */
[----:B------:R-:W-:Y:S01]  /*9020*/  FMUL.FTZ R51, R52, R49 ;  /* 0x0000003134337220 */ /* 0x000fe20000410000 */
[--C-:B------:R-:W-:Y:S02]  /*9030*/  HADD2.F32 R35, -RZ, R33.reuse.H0_H0 ;  /* 0x20000021ff237230 */ /* 0x100fe40000004100 */
[----:B------:R-:W-:-:S02]  /*9040*/  HADD2.F32 R50, -RZ, R33.H1_H1 ;  /* 0x30000021ff327230 */ /* 0x000fc40000004100 */
[----:B------:R-:W-:Y:S02]  /*9050*/  HADD2.F32 R47, -RZ, R62.H0_H0 ;  /* 0x2000003eff2f7230 */ /* 0x000fe40000004100 */
[-C--:B------:R-:W-:Y:S01]  /*9060*/  FMUL.FTZ R62, R45, R60.reuse ;  /* 0x0000003c2d3e7220 */ /* 0x080fe20000410000 */
[----:B------:R-:W-:Y:S02]  /*9070*/  HADD2.F32 R54, -RZ, R153.H1_H1 ;  /* 0x30000099ff367230 */ /* 0x000fe40000004100 */
[C---:B------:R-:W-:Y:S01]  /*9080*/  FMUL.FTZ R60, R35.reuse, R60 ;  /* 0x0000003c233c7220 */ /* 0x040fe20000410000 */
[C---:B------:R-:W-:Y:S01]  /*9090*/  FMUL.FTZ R49, R50.reuse, R49 ;  /* 0x0000003132317220 */ /* 0x040fe20000410000 */
[----:B------:R-:W-:Y:S01]  /*90a0*/  FFMA.FTZ R50, R50, R47, -R51 ;  /* 0x0000002f32327223 */ /* 0x000fe20000010833 */
[----:B------:R-:W-:Y:S02]  /*90b0*/  HADD2.F32 R51, -RZ, R42.H0_H0 ;  /* 0x2000002aff337230 */ /* 0x000fe40000004100 */
[----:B------:R-:W-:Y:S01]  /*90c0*/  FFMA.FTZ R33, R35, R54, -R62 ;  /* 0x0000003623217223 */ /* 0x000fe2000001083e */
[----:B------:R-:W-:-:S02]  /*90d0*/  HADD2.F32 R205, -RZ, R205.H0_H0 ;  /* 0x200000cdffcd7230 */ /* 0x000fc40000004100 */
[----:B------:R-:W-:Y:S01]  /*90e0*/  FFMA.FTZ R35, R45, R54, R60 ;  /* 0x000000362d237223 */ /* 0x000fe2000001003c */
[----:B------:R-:W-:Y:S02]  /*90f0*/  HADD2.F32 R42, -RZ, R12.H0_H0 ;  /* 0x2000000cff2a7230 */ /* 0x000fe40000004100 */
[----:B------:R-:W-:Y:S01]  /*9100*/  FFMA.FTZ R52, R52, R47, R49 ;  /* 0x0000002f34347223 */ /* 0x000fe20000010031 */
[--C-:B------:R-:W-:Y:S01]  /*9110*/  HADD2.F32 R45, -RZ, R32.reuse.H0_H0 ;  /* 0x20000020ff2d7230 */ /* 0x100fe20000004100 */
[----:B------:R-:W-:Y:S01]  /*9120*/  F2FP.F16.F32.PACK_AB R50, R50, R33 ;  /* 0x000000213232723e */ /* 0x000fe200000000ff */
[----:B------:R-:W-:Y:S01]  /*9130*/  HADD2.F32 R47, -RZ, R32.H1_H1 ;  /* 0x30000020ff2f7230 */ /* 0x000fe20000004100 */
[----:B------:R-:W-:Y:S01]  /*9140*/  F2FP.F16.F32.PACK_AB R33, R48, R15 ;  /* 0x0000000f3021723e */ /* 0x000fe200000000ff */
[----:B------:R-:W-:Y:S01]  /*9150*/  HADD2.F32 R154, -RZ, R154.H0_H0 ;  /* 0x2000009aff9a7230 */ /* 0x000fe20000004100 */
[----:B------:R-:W-:Y:S01]  /*9160*/  F2FP.F16.F32.PACK_AB R35, R52, R35 ;  /* 0x000000233423723e */ /* 0x000fe200000000ff */
[----:B------:R-:W-:-:S02]  /*9170*/  HADD2.F32 R32, -RZ, R12.H1_H1 ;  /* 0x3000000cff207230 */ /* 0x000fc40000004100 */
[CC--:B------:R-:W-:Y:S01]  /*9180*/  FMUL.FTZ R12, R42.reuse, R205.reuse ;  /* 0x000000cd2a0c7220 */ /* 0x0c0fe20000410000 */
[----:B------:R-:W-:Y:S02]  /*9190*/  HADD2.F32 R49, -RZ, R11.H0_H0 ;  /* 0x2000000bff317230 */ /* 0x000fe40000004100 */
[----:B------:R-:W-:Y:S01]  /*91a0*/  FMUL.FTZ R11, R45, R205 ;  /* 0x000000cd2d0b7220 */ /* 0x000fe20000410000 */
[-C--:B------:R-:W-:Y:S01]  /*91b0*/  FMUL.FTZ R53, R47, R51.reuse ;  /* 0x000000332f357220 */ /* 0x080fe20000410000 */
[-C--:B------:R-:W-:Y:S01]  /*91c0*/  FFMA.FTZ R12, R45, R154.reuse, R12 ;  /* 0x0000009a2d0c7223 */ /* 0x080fe2000001000c */
[----:B------:R-:W-:Y:S02]  /*91d0*/  HADD2.F32 R45, -RZ, R44.H0_H0 ;  /* 0x2000002cff2d7230 */ /* 0x000fe40000004100 */
[----:B------:R-:W-:Y:S01]  /*91e0*/  FFMA.FTZ R11, R42, R154, -R11 ;  /* 0x0000009a2a0b7223 */ /* 0x000fe2000001080b */
[----:B------:R-:W-:Y:S02]  /*91f0*/  HADD2.F32 R44, -RZ, R34.H0_H0 ;  /* 0x20000022ff2c7230 */ /* 0x000fe40000004100 */
[----:B------:R-:W-:Y:S01]  /*9200*/  FMUL.FTZ R54, R32, R51 ;  /* 0x0000003320367220 */ /* 0x000fe20000410000 */
[----:B------:R-:W-:-:S02]  /*9210*/  HADD2.F32 R155, -RZ, R155.H0_H0 ;  /* 0x2000009bff9b7230 */ /* 0x000fc40000004100 */
[-C--:B------:R-:W-:Y:S01]  /*9220*/  FFMA.FTZ R32, R32, R49.reuse, -R53 ;  /* 0x0000003120207223 */ /* 0x080fe20000010835 */
[----:B------:R-:W-:Y:S02]  /*9230*/  HADD2.F32 R42, -RZ, R14.H0_H0 ;  /* 0x2000000eff2a7230 */ /* 0x000fe40000004100 */
[----:B------:R-:W-:Y:S01]  /*9240*/  FFMA.FTZ R47, R47, R49, R54 ;  /* 0x000000312f2f7223 */ /* 0x000fe20000010036 */
[----:B------:R-:W-:Y:S02]  /*9250*/  HADD2.F32 R34, -RZ, R34.H1_H1 ;  /* 0x30000022ff227230 */ /* 0x000fe40000004100 */
[-C--:B------:R-:W-:Y:S01]  /*9260*/  FMUL.FTZ R49, R44, R155.reuse ;  /* 0x0000009b2c317220 */ /* 0x080fe20000410000 */
[----:B------:R-:W-:Y:S02]  /*9270*/  HADD2.F32 R14, -RZ, R14.H1_H1 ;  /* 0x3000000eff0e7230 */ /* 0x000fe40000004100 */
[----:B------:R-:W-:Y:S01]  /*9280*/  FMUL.FTZ R155, R42, R155 ;  /* 0x0000009b2a9b7220 */ /* 0x000fe20000410000 */
[----:B------:R-:W-:-:S02]  /*9290*/  HADD2.F32 R153, -RZ, R153.H0_H0 ;  /* 0x20000099ff997230 */ /* 0x000fc40000004100 */
[-C--:B------:R-:W-:Y:S01]  /*92a0*/  FMUL.FTZ R51, R34, R45.reuse ;  /* 0x0000002d22337220 */ /* 0x080fe20000410000 */
[----:B------:R-:W-:Y:S02]  /*92b0*/  HADD2.F32 R43, -RZ, R43.H0_H0 ;  /* 0x2000002bff2b7230 */ /* 0x000fe40000004100 */
[----:B------:R-:W-:Y:S01]  /*92c0*/  FMUL.FTZ R45, R14, R45 ;  /* 0x0000002d0e2d7220 */ /* 0x000fe20000410000 */
[----:B------:R-:W-:Y:S01]  /*92d0*/  F2FP.F16.F32.PACK_AB R32, R32, R11 ;  /* 0x0000000b2020723e */ /* 0x000fe200000000ff */
[-C--:B------:R-:W-:Y:S01]  /*92e0*/  FFMA.FTZ R49, R42, R153.reuse, -R49 ;  /* 0x000000992a317223 */ /* 0x080fe20000010831 */
[----:B------:R-:W-:Y:S01]  /*92f0*/  FFMA.FTZ R155, R44, R153, R155 ;  /* 0x000000992c9b7223 */ /* 0x000fe2000001009b */
[-C--:B------:R-:W-:Y:S01]  /*9300*/  FFMA.FTZ R14, R14, R43.reuse, -R51 ;  /* 0x0000002b0e0e7223 */ /* 0x080fe20000010833 */
[----:B------:R-:W-:Y:S01]  /*9310*/  FFMA.FTZ R34, R34, R43, R45 ;  /* 0x0000002b22227223 */ /* 0x000fe2000001002d */
[----:B------:R-:W-:Y:S01]  /*9320*/  F2FP.F16.F32.PACK_AB R42, R47, R12 ;  /* 0x0000000c2f2a723e */ /* 0x000fe200000000ff */
[----:B------:R-:W-:Y:S01]  /*9330*/  IMAD.MOV.U32 R12, RZ, RZ, R32 ;  /* 0x000000ffff0c7224 */ /* 0x000fe200078e0020 */
[----:B------:R-:W-:-:S02]  /*9340*/  MOV R15, R50 ;  /* 0x00000032000f7202 */ /* 0x000fc40000000f00 */
[----:B------:R-:W-:Y:S01]  /*9350*/  F2FP.F16.F32.PACK_AB R14, R14, R49 ;  /* 0x000000310e0e723e */ /* 0x000fe200000000ff */
[----:B------:R-:W-:Y:S01]  /*9360*/  IMAD.MOV.U32 R32, RZ, RZ, R42 ;  /* 0x000000ffff207224 */ /* 0x000fe200078e002a */
[----:B------:R-:W-:-:S07]  /*9370*/  F2FP.F16.F32.PACK_AB R34, R34, R155 ;  /* 0x0000009b2222723e */ /* 0x000fce00000000ff */
.L_x_544:
[----:B------:R-:W-:Y:S05]  /*9380*/  BSYNC B2 ;  /* 0x0000000000027941 */ /* 0x000fea0003800000 */
.L_x_543:
[----:B--2---:R2:W-:Y:S04]  /*9390*/  ST.E.128 desc[UR60][R38.64], R12 ;  /* 0x0000000c26007985 */ /* 0x0045e8000c101d3c */
[----:B---3--:R2:W-:Y:S02]  /*93a0*/  @!P4 ST.E.128 desc[UR60][R40.64], R32 ;  /* 0x000000202800c985 */ /* 0x0085e4000c101d3c */
.L_x_542:
[----:B------:R-:W-:Y:S05]  /*93b0*/  BSYNC B1 ;  /* 0x0000000000017941 */ /* 0x000fea0003800000 */
.L_x_541:
[----:B------:R-:W-:-:S13]  /*93c0*/  ISETP.NE.AND P4, PT, R28, RZ, PT ;  /* 0x000000ff1c00720c */ /* 0x000fda0003f85270 */
[----:B------:R-:W-:Y:S05]  /*93d0*/  @!P4 BRA `(.L_x_493) ;  /* 0x0000000c00b0c947 */ /* 0x000fea0003800000 */
[----:B------:R-:W-:Y:S01]  /*93e0*/  SEL R139, R129, R139, !P1 ;  /* 0x0000008b818b7207 */ /* 0x000fe20004800000 */
[----:B------:R-:W-:Y:S01]  /*93f0*/  BSSY B1, `(.L_x_545) ;  /* 0x000006d000017945 */ /* 0x000fe20003800000 */
[----:B------:R-:W-:Y:S02]  /*9400*/  ISETP.GE.AND P5, PT, R3, R128, PT ;  /* 0x000000800300720c */ /* 0x000fe40003fa6270 */
[----:B--234-:R-:W-:Y:S02]  /*9410*/  SHF.R.S32.HI R12, RZ, 0x1f, R139 ;  /* 0x0000001fff0c7819 */ /* 0x01cfe4000001148b */
[C---:B------:R-:W-:Y:S02]  /*9420*/  LEA R38, P4, R9.reuse, R119, 0x1 ;  /* 0x0000007709267211 */ /* 0x040fe400078808ff */
[----:B------:R-:W-:Y:S02]  /*9430*/  LEA.HI R139, R12, R139, RZ, 0x4 ;  /* 0x0000008b0c8b7211 */ /* 0x000fe400078f20ff */
[----:B------:R-:W-:-:S02]  /*9440*/  LEA.HI.X R39, R9, R118, R114, 0x1, P4 ;  /* 0x0000007609277211 */ /* 0x000fc400020f0c72 */
[----:B------:R-:W-:-:S04]  /*9450*/  LEA.HI.SX32 R139, R139, R120, 0x1c ;  /* 0x000000788b8b7211 */ /* 0x000fc800078fe2ff */
[----:B------:R-:W-:Y:S01]  /*9460*/  SHF.R.S32.HI R12, RZ, 0x1f, R139 ;  /* 0x0000001fff0c7819 */ /* 0x000fe2000001148b */
[----:B------:R-:W-:-:S03]  /*9470*/  IMAD.SHL.U32 R40, R139, 0x8, RZ ;  /* 0x000000088b287824 */ /* 0x000fc600078e00ff */
[----:B------:R-:W-:-:S04]  /*9480*/  LEA.HI R12, R12, R139, RZ, 0x3 ;  /* 0x0000008b0c0c7211 */ /* 0x000fc800078f18ff */
[----:B------:R-:W-:Y:S02]  /*9490*/  SHF.R.S32.HI R14, RZ, 0x3, R12 ;  /* 0x00000003ff0e7819 */ /* 0x000fe4000001140c */
[----:B------:R-:W-:-:S03]  /*94a0*/  LOP3.LUT R12, R167, 0x38, R40, 0xf8, !PT ;  /* 0x00000038a70c7812 */ /* 0x000fc600078ef828 */
[----:B0-----:R-:W-:Y:S01]  /*94b0*/  IMAD R11, R14, 0x1800, R179 ;  /* 0x000018000e0b7824 */ /* 0x001fe200078e02b3 */
[----:B------:R-:W-:-:S05]  /*94c0*/  LOP3.LUT R12, R12, R223, RZ, 0x3c, !PT ;  /* 0x000000df0c0c7212 */ /* 0x000fca00078e3cff */
[----:B------:R-:W-:Y:S02]  /*94d0*/  IMAD.IADD R13, R11, 0x1, R12 ;  /* 0x000000010b0d7824 */ /* 0x000fe400078e020c */
[C---:B------:R-:W-:Y:S02]  /*94e0*/  IMAD R11, R18.reuse, 0x4800, R138 ;  /* 0x00004800120b7824 */ /* 0x040fe400078e028a */
[----:B------:R-:W-:-:S03]  /*94f0*/  IMAD R13, R18, 0x4800, R13 ;  /* 0x00004800120d7824 */ /* 0x000fc600078e020d */
[----:B------:R-:W-:Y:S01]  /*9500*/  LEA R11, R11, R2, 0x1 ;  /* 0x000000020b0b7211 */ /* 0x000fe200078e08ff */
[----:B------:R-:W-:-:S04]  /*9510*/  IMAD R32, R13, 0x2, R2 ;  /* 0x000000020d207824 */ /* 0x000fc800078e0202 */
[----:B------:R0:W2:Y:S04]  /*9520*/  LDS.128 R12, [R11+0x18400] ;  /* 0x018400000b0c7984 */ /* 0x0000a80000000c00 */
[----:B------:R-:W3:Y:S01]  /*9530*/  LDS.128 R32, [R32+0x18400] ;  /* 0x0184000020207984 */ /* 0x000ee20000000c00 */
[----:B------:R-:W-:Y:S05]  /*9540*/  @P5 BRA `(.L_x_546) ;  /* 0x00000004005c5947 */ /* 0x000fea0003800000 */
[----:B--2---:R-:W-:Y:S01]  /*9550*/  IMAD.MOV.U32 R44, RZ, RZ, R12 ;  /* 0x000000ffff2c7224 */ /* 0x004fe200078e000c */
[----:B---3--:R-:W-:Y:S01]  /*9560*/  MOV R12, R33 ;  /* 0x00000021000c7202 */ /* 0x008fe20000000f00 */
[----:B------:R-:W-:Y:S01]  /*9570*/  IMAD.MOV.U32 R45, RZ, RZ, R32 ;  /* 0x000000ffff2d7224 */ /* 0x000fe200078e0020 */
[----:B------:R-:W-:Y:S01]  /*9580*/  SHF.R.U32.HI R50, RZ, 0x10, R69 ;  /* 0x00000010ff327819 */ /* 0x000fe20000011645 */
[----:B------:R-:W-:Y:S01]  /*9590*/  HADD2.F32 R49, -RZ, R152.H1_H1 ;  /* 0x30000098ff317230 */ /* 0x000fe20000004100 */
[----:B------:R-:W-:Y:S01]  /*95a0*/  MOV R46, R35 ;  /* 0x00000023002e7202 */ /* 0x000fe20000000f00 */
[--C-:B------:R-:W-:Y:S01]  /*95b0*/  HADD2.F32 R32, -RZ, R12.reuse.H0_H0 ;  /* 0x2000000cff207230 */ /* 0x100fe20000004100 */
[----:B------:R-:W-:Y:S01]  /*95c0*/  SHF.R.U32.HI R48, RZ, 0x10, R57 ;  /* 0x00000010ff307819 */ /* 0x000fe20000011639 */
[----:B------:R-:W-:Y:S01]  /*95d0*/  HADD2.F32 R35, -RZ, R12.H1_H1 ;  /* 0x3000000cff237230 */ /* 0x000fe20000004100 */
[----:B------:R-:W-:Y:S01]  /*95e0*/  SHF.R.U32.HI R51, RZ, 0x10, R71 ;  /* 0x00000010ff337819 */ /* 0x000fe20000011647 */
[----:B------:R-:W-:Y:S01]  /*95f0*/  IMAD.MOV.U32 R33, RZ, RZ, R15 ;  /* 0x000000ffff217224 */ /* 0x000fe200078e000f */
[--C-:B0-----:R-:W-:Y:S01]  /*9600*/  SHF.R.U64 R11, R58, 0x10, R59.reuse ;  /* 0x000000103a0b7819 */ /* 0x101fe2000000123b */
[--C-:B------:R-:W-:Y:S01]  /*9610*/  HADD2.F32 R12, -RZ, R13.reuse.H0_H0 ;  /* 0x2000000dff0c7230 */ /* 0x100fe20000004100 */
[----:B------:R-:W-:Y:S01]  /*9620*/  SHF.R.U32.HI R58, RZ, 0x10, R59 ;  /* 0x00000010ff3a7819 */ /* 0x000fe2000001163b */
[----:B------:R-:W-:Y:S01]  /*9630*/  HADD2.F32 R50, -RZ, R50.H0_H0 ;  /* 0x20000032ff327230 */ /* 0x000fe20000004100 */
[----:B------:R-:W-:Y:S01]  /*9640*/  SHF.R.U64 R43, R68, 0x10, R69 ;  /* 0x00000010442b7819 */ /* 0x000fe20000001245 */
[----:B------:R-:W-:-:S02]  /*9650*/  HADD2.F32 R15, -RZ, R13.H1_H1 ;  /* 0x3000000dff0f7230 */ /* 0x000fc40000004100 */
[-C--:B------:R-:W-:Y:S01]  /*9660*/  FMUL.FTZ R13, R32, R49.reuse ;  /* 0x00000031200d7220 */ /* 0x080fe20000410000 */
[----:B------:R-:W-:Y:S02]  /*9670*/  HADD2.F32 R47, -RZ, R150.H1_H1 ;  /* 0x30000096ff2f7230 */ /* 0x000fe40000004100 */
[C---:B------:R-:W-:Y:S01]  /*9680*/  FMUL.FTZ R49, R12.reuse, R49 ;  /* 0x000000310c317220 */ /* 0x040fe20000410000 */
[----:B------:R-:W-:Y:S02]  /*9690*/  HADD2.F32 R48, -RZ, R48.H0_H0 ;  /* 0x20000030ff307230 */ /* 0x000fe40000004100 */
[-C--:B------:R-:W-:Y:S01]  /*96a0*/  FMUL.FTZ R52, R35, R50.reuse ;  /* 0x0000003223347220 */ /* 0x080fe20000410000 */
[----:B------:R-:W-:Y:S01]  /*96b0*/  FMUL.FTZ R50, R15, R50 ;  /* 0x000000320f327220 */ /* 0x000fe20000410000 */
[-C--:B------:R-:W-:Y:S01]  /*96c0*/  FFMA.FTZ R12, R12, R47.reuse, -R13 ;  /* 0x0000002f0c0c7223 */ /* 0x080fe2000001080d */
[----:B------:R-:W-:Y:S01]  /*96d0*/  FFMA.FTZ R13, R32, R47, R49 ;  /* 0x0000002f200d7223 */ /* 0x000fe20000010031 */
[----:B------:R-:W-:-:S02]  /*96e0*/  HADD2.F32 R47, -RZ, R46.H0_H0 ;  /* 0x2000002eff2f7230 */ /* 0x000fc40000004100 */
[-C--:B------:R-:W-:Y:S01]  /*96f0*/  FFMA.FTZ R32, R35, R48.reuse, R50 ;  /* 0x0000003023207223 */ /* 0x080fe20000010032 */
[----:B------:R-:W-:Y:S02]  /*9700*/  HADD2.F32 R50, -RZ, R151.H1_H1 ;  /* 0x30000097ff327230 */ /* 0x000fe40000004100 */
[----:B------:R-:W-:Y:S01]  /*9710*/  FFMA.FTZ R15, R15, R48, -R52 ;  /* 0x000000300f0f7223 */ /* 0x000fe20000010834 */
[----:B------:R-:W-:Y:S01]  /*9720*/  HADD2.F32 R46, -RZ, R46.H1_H1 ;  /* 0x3000002eff2e7230 */ /* 0x000fe20000004100 */
[----:B------:R-:W-:Y:S01]  /*9730*/  SHF.R.U64 R41, R56, 0x10, R57 ;  /* 0x0000001038297819 */ /* 0x000fe20000001239 */
[----:B------:R-:W-:Y:S02]  /*9740*/  HADD2.F32 R51, -RZ, R51.H0_H0 ;  /* 0x20000033ff337230 */ /* 0x000fe40000004100 */
[----:B------:R-:W-:Y:S01]  /*9750*/  FMUL.FTZ R52, R47, R50 ;  /* 0x000000322f347220 */ /* 0x000fe20000410000 */
[----:B------:R-:W-:Y:S01]  /*9760*/  HADD2.F32 R48, -RZ, R149.H1_H1 ;  /* 0x30000095ff307230 */ /* 0x000fe20000004100 */
[----:B------:R-:W-:Y:S01]  /*9770*/  SHF.R.U64 R42, R70, 0x10, R71 ;  /* 0x00000010462a7819 */ /* 0x000fe20000001247 */
[----:B------:R-:W-:-:S02]  /*9780*/  HADD2.F32 R35, -RZ, R33.H0_H0 ;  /* 0x20000021ff237230 */ /* 0x000fc40000004100 */
[-C--:B------:R-:W-:Y:S01]  /*9790*/  FMUL.FTZ R54, R46, R51.reuse ;  /* 0x000000332e367220 */ /* 0x080fe20000410000 */
[----:B------:R-:W-:Y:S01]  /*97a0*/  HADD2.F32 R33, -RZ, R33.H1_H1 ;  /* 0x30000021ff217230 */ /* 0x000fe20000004100 */
[----:B------:R-:W-:Y:S01]  /*97b0*/  F2FP.F16.F32.PACK_AB R15, R15, R12 ;  /* 0x0000000c0f0f723e */ /* 0x000fe200000000ff */
[----:B------:R-:W-:Y:S02]  /*97c0*/  HADD2.F32 R49, -RZ, R58.H0_H0 ;  /* 0x2000003aff317230 */ /* 0x000fe40000004100 */
[C---:B------:R-:W-:Y:S01]  /*97d0*/  FMUL.FTZ R50, R35.reuse, R50 ;  /* 0x0000003223327220 */ /* 0x040fe20000410000 */
[----:B------:R-:W-:Y:S01]  /*97e0*/  FFMA.FTZ R52, R35, R48, -R52 ;  /* 0x0000003023347223 */ /* 0x000fe20000010834 */
[C---:B------:R-:W-:Y:S01]  /*97f0*/  FMUL.FTZ R55, R33.reuse, R51 ;  /* 0x0000003321377220 */ /* 0x040fe20000410000 */
[----:B------:R-:W-:Y:S02]  /*9800*/  HADD2.F32 R152, -RZ, R152.H0_H0 ;  /* 0x20000098ff987230 */ /* 0x000fe40000004100 */
[----:B------:R-:W-:Y:S01]  /*9810*/  FFMA.FTZ R53, R33, R49, -R54 ;  /* 0x0000003121357223 */ /* 0x000fe20000010836 */
[----:B------:R-:W-:-:S02]  /*9820*/  HADD2.F32 R35, -RZ, R45.H0_H0 ;  /* 0x2000002dff237230 */ /* 0x000fc40000004100 */
[----:B------:R-:W-:Y:S01]  /*9830*/  FFMA.FTZ R54, R46, R49, R55 ;  /* 0x000000312e367223 */ /* 0x000fe20000010037 */
[--C-:B------:R-:W-:Y:S02]  /*9840*/  HADD2.F32 R33, -RZ, R44.reuse.H0_H0 ;  /* 0x2000002cff217230 */ /* 0x100fe40000004100 */
[----:B------:R-:W-:Y:S01]  /*9850*/  FFMA.FTZ R51, R47, R48, R50 ;  /* 0x000000302f337223 */ /* 0x000fe20000010032 */
[----:B------:R-:W-:Y:S02]  /*9860*/  HADD2.F32 R43, -RZ, R43.H0_H0 ;  /* 0x2000002bff2b7230 */ /* 0x000fe40000004100 */
[-C--:B------:R-:W-:Y:S01]  /*9870*/  FMUL.FTZ R46, R35, R152.reuse ;  /* 0x00000098232e7220 */ /* 0x080fe20000410000 */
[----:B------:R-:W-:Y:S02]  /*9880*/  HADD2.F32 R45, -RZ, R45.H1_H1 ;  /* 0x3000002dff2d7230 */ /* 0x000fe40000004100 */
[----:B------:R-:W-:Y:S01]  /*9890*/  FMUL.FTZ R152, R33, R152 ;  /* 0x0000009821987220 */ /* 0x000fe20000410000 */
[----:B------:R-:W-:Y:S01]  /*98a0*/  HADD2.F32 R44, -RZ, R44.H1_H1 ;  /* 0x3000002cff2c7230 */ /* 0x000fe20000004100 */
[----:B------:R-:W-:Y:S01]  /*98b0*/  F2FP.F16.F32.PACK_AB R52, R53, R52 ;  /* 0x000000343534723e */ /* 0x000fe200000000ff */
[----:B------:R-:W-:-:S02]  /*98c0*/  HADD2.F32 R150, -RZ, R150.H0_H0 ;  /* 0x20000096ff967230 */ /* 0x000fc40000004100 */
[-C--:B------:R-:W-:Y:S01]  /*98d0*/  FMUL.FTZ R47, R45, R43.reuse ;  /* 0x0000002b2d2f7220 */ /* 0x080fe20000410000 */
[----:B------:R-:W-:Y:S02]  /*98e0*/  HADD2.F32 R41, -RZ, R41.H0_H0 ;  /* 0x20000029ff297230 */ /* 0x000fe40000004100 */
[C---:B------:R-:W-:Y:S01]  /*98f0*/  FMUL.FTZ R50, R44.reuse, R43 ;  /* 0x0000002b2c327220 */ /* 0x040fe20000410000 */
[----:B------:R-:W-:Y:S02]  /*9900*/  HADD2.F32 R11, -RZ, R11.H0_H0 ;  /* 0x2000000bff0b7230 */ /* 0x000fe40000004100 */
[-C--:B------:R-:W-:Y:S01]  /*9910*/  FFMA.FTZ R152, R35, R150.reuse, R152 ;  /* 0x0000009623987223 */ /* 0x080fe20000010098 */
[----:B------:R-:W-:Y:S01]  /*9920*/  FFMA.FTZ R43, R33, R150, -R46 ;  /* 0x00000096212b7223 */ /* 0x000fe2000001082e */
[-C--:B------:R-:W-:Y:S01]  /*9930*/  FFMA.FTZ R48, R44, R41.reuse, -R47 ;  /* 0x000000292c307223 */ /* 0x080fe2000001082f */
[----:B------:R-:W-:Y:S01]  /*9940*/  FFMA.FTZ R45, R45, R41, R50 ;  /* 0x000000292d2d7223 */ /* 0x000fe20000010032 */
[----:B------:R-:W-:-:S02]  /*9950*/  HADD2.F32 R35, -RZ, R34.H0_H0 ;  /* 0x20000022ff237230 */ /* 0x000fc40000004100 */
[----:B------:R-:W-:Y:S01]  /*9960*/  HADD2.F32 R46, -RZ, R151.H0_H0 ;  /* 0x20000097ff2e7230 */ /* 0x000fe20000004100 */
[----:B------:R-:W-:Y:S01]  /*9970*/  F2FP.F16.F32.PACK_AB R12, R48, R43 ;  /* 0x0000002b300c723e */ /* 0x000fe200000000ff */
[----:B------:R-:W-:Y:S02]  /*9980*/  HADD2.F32 R41, -RZ, R42.H0_H0 ;  /* 0x2000002aff297230 */ /* 0x000fe40000004100 */
[----:B------:R-:W-:Y:S02]  /*9990*/  HADD2.F32 R33, -RZ, R14.H0_H0 ;  /* 0x2000000eff217230 */ /* 0x000fe40000004100 */
[-C--:B------:R-:W-:Y:S01]  /*99a0*/  FMUL.FTZ R42, R35, R46.reuse ;  /* 0x0000002e232a7220 */ /* 0x080fe20000410000 */
[----:B------:R-:W-:Y:S02]  /*99b0*/  HADD2.F32 R34, -RZ, R34.H1_H1 ;  /* 0x30000022ff227230 */ /* 0x000fe40000004100 */
[----:B------:R-:W-:Y:S02]  /*99c0*/  HADD2.F32 R14, -RZ, R14.H1_H1 ;  /* 0x3000000eff0e7230 */ /* 0x000fe40000004100 */
[----:B------:R-:W-:Y:S01]  /*99d0*/  FMUL.FTZ R46, R33, R46 ;  /* 0x0000002e212e7220 */ /* 0x000fe20000410000 */
[----:B------:R-:W-:-:S02]  /*99e0*/  HADD2.F32 R44, -RZ, R149.H0_H0 ;  /* 0x20000095ff2c7230 */ /* 0x000fc40000004100 */
[-C--:B------:R-:W-:Y:S01]  /*99f0*/  FMUL.FTZ R47, R34, R41.reuse ;  /* 0x00000029222f7220 */ /* 0x080fe20000410000 */
[C---:B------:R-:W-:Y:S02]  /*9a00*/  FMUL.FTZ R41, R14.reuse, R41 ;  /* 0x000000290e297220 */ /* 0x040fe40000410000 */
[-C--:B------:R-:W-:Y:S01]  /*9a10*/  FFMA.FTZ R42, R33, R44.reuse, -R42 ;  /* 0x0000002c212a7223 */ /* 0x080fe2000001082a */
[----:B------:R-:W-:Y:S01]  /*9a20*/  FFMA.FTZ R46, R35, R44, R46 ;  /* 0x0000002c232e7223 */ /* 0x000fe2000001002e */
[-C--:B------:R-:W-:Y:S01]  /*9a30*/  FFMA.FTZ R47, R14, R11.reuse, -R47 ;  /* 0x0000000b0e2f7223 */ /* 0x080fe2000001082f */
[----:B------:R-:W-:Y:S01]  /*9a40*/  FFMA.FTZ R41, R34, R11, R41 ;  /* 0x0000000b22297223 */ /* 0x000fe20000010029 */
[----:B------:R-:W-:Y:S01]  /*9a50*/  F2FP.F16.F32.PACK_AB R33, R32, R13 ;  /* 0x0000000d2021723e */ /* 0x000fe200000000ff */
[----:B------:R-:W-:Y:S01]  /*9a60*/  IMAD.MOV.U32 R13, RZ, RZ, R15 ;  /* 0x000000ffff0d7224 */ /* 0x000fe200078e000f */
[----:B------:R-:W-:Y:S01]  /*9a70*/  F2FP.F16.F32.PACK_AB R35, R54, R51 ;  /* 0x000000333623723e */ /* 0x000fe200000000ff */
[----:B------:R-:W-:Y:S01]  /*9a80*/  IMAD.MOV.U32 R15, RZ, RZ, R52 ;  /* 0x000000ffff0f7224 */ /* 0x000fe200078e0034 */
[----:B------:R-:W-:-:S02]  /*9a90*/  F2FP.F16.F32.PACK_AB R32, R45, R152 ;  /* 0x000000982d20723e */ /* 0x000fc400000000ff */
[----:B------:R-:W-:Y:S02]  /*9aa0*/  F2FP.F16.F32.PACK_AB R14, R47, R42 ;  /* 0x0000002a2f0e723e */ /* 0x000fe400000000ff */
[----:B------:R-:W-:-:S07]  /*9ab0*/  F2FP.F16.F32.PACK_AB R34, R41, R46 ;  /* 0x0000002e2922723e */ /* 0x000fce00000000ff */
.L_x_546:
[----:B------:R-:W-:Y:S05]  /*9ac0*/  BSYNC B1 ;  /* 0x0000000000017941 */ /* 0x000fea0003800000 */
.L_x_545:
[----:B--2---:R2:W-:Y:S01]  /*9ad0*/  ST.E.128 desc[UR60][R38.64], R12 ;  /* 0x0000000c26007985 */ /* 0x0045e2000c101d3c */
[----:B------:R-:W-:-:S13]  /*9ae0*/  ISETP.GE.AND P4, PT, R40, R135, PT ;  /* 0x000000872800720c */ /* 0x000fda0003f86270 */
[----:B------:R-:W-:Y:S05]  /*9af0*/  @P4 BRA `(.L_x_493) ;  /* 0x0000000400e84947 */ /* 0x000fea0003800000 */
[----:B------:R-:W-:-:S05]  /*9b00*/  IMAD.WIDE R36, R40, 0x2, R36 ;  /* 0x0000000228247825 */ /* 0x000fca00078e0224 */
[----:B---3--:R3:W-:Y:S01]  /*9b10*/  ST.E.128 desc[UR60][R36.64], R32 ;  /* 0x0000002024007985 */ /* 0x0087e2000c101d3c */
[----:B------:R-:W-:Y:S05]  /*9b20*/  BRA `(.L_x_493) ;  /* 0x0000000400dc7947 */ /* 0x000fea0003800000 */
.L_x_458:
[----:B------:R-:W2:Y:S02]  /*9b30*/  LDL R11, [R1+0x30] ;  /* 0x00003000010b7983 */ /* 0x000ea40000100800 */
[----:B--2---:R-:W-:-:S13]  /*9b40*/  R2UR UR4, R11 ;  /* 0x000000000b0472ca */ /* 0x004fda00000e0000 */
[----:B------:R-:W-:-:S06]  /*9b50*/  UISETP.NE.AND UP0, UPT, UR4, 0x3, UPT ;  /* 0x000000030400788c */ /* 0x000fcc000bf05270 */
[----:B------:R-:W-:-:S13]  /*9b60*/  PLOP3.LUT P0, PT, PT, PT, UP0, 0x80, 0x0 ;  /* 0x000000000000781c */ /* 0x000fda0003f0f008 */
[----:B------:R-:W-:Y:S05]  /*9b70*/  @!P0 BRA `(.L_x_547) ;  /* 0x0000000000048947 */ /* 0x000fea0003800000 */
[----:B------:R-:W-:Y:S01]  /*9b80*/  BPT.TRAP 0x1 ;  /* 0x000000040000795c */ /* 0x000fe20000300000 */
.L_x_547:
[----:B------:R-:W-:Y:S01]  /*9b90*/  LEA R88, R18, R2, 0x3 ;  /* 0x0000000212587211 */ /* 0x000fe200078e18ff */
[----:B------:R-:W-:Y:S01]  /*9ba0*/  BSSY B1, `(.L_x_548) ;  /* 0x0000005000017945 */ /* 0x000fe20003800000 */
[----:B------:R-:W-:Y:S02]  /*9bb0*/  SHF.L.U32 R89, R166, 0x1f, RZ ;  /* 0x0000001fa6597819 */ /* 0x000fe400000006ff */
[----:B------:R-:W-:Y:S02]  /*9bc0*/  SHF.R.S32.HI R85, RZ, 0x1f, R84 ;  /* 0x0000001fff557819 */ /* 0x000fe40000011454 */
[----:B------:R-:W0:Y:S02]  /*9bd0*/  SYNCS.PHASECHK.TRANS64.TRYWAIT P4, [R88+URZ+0x2a890], R89 ;  /* 0x02a89059580075a7 */ /* 0x000e24000808017f */
[----:B0-----:R-:W-:Y:S05]  /*9be0*/  @!P4 BRA `(.L_x_549) ;  /* 0x0000014800f0c947 */ /* 0x001fea0003800000 */
.L_x_804:
[----:B------:R-:W-:Y:S05]  /*9bf0*/  BSYNC B1 ;  /* 0x0000000000017941 */ /* 0x000fea0003800000 */
.L_x_548:
[----:B------:R-:W-:Y:S01]  /*9c00*/  ULDC.64 UR4, c[0x0][0x300] ;  /* 0x0000c00000047ab9 */ /* 0x000fe20000000a00 */
[----:B-----5:R-:W-:Y:S01]  /*9c10*/  SHF.R.S32.HI R86, RZ, 0x1f, R31 ;  /* 0x0000001fff567819 */ /* 0x020fe2000001141f */
[----:B------:R-:W-:Y:S02]  /*9c20*/  IMAD R11, R85, UR4, RZ ;  /* 0x00000004550b7c24 */ /* 0x000fe4000f8e02ff */
[----:B------:R-:W-:-:S04]  /*9c30*/  IMAD.WIDE.U32 R12, R84, UR4, RZ ;  /* 0x00000004540c7c25 */ /* 0x000fc8000f8e00ff */
[----:B------:R-:W-:Y:S01]  /*9c40*/  IMAD R11, R84, UR5, R11 ;  /* 0x00000005540b7c24 */ /* 0x000fe2000f8e020b */
[----:B------:R-:W-:Y:S01]  /*9c50*/  ULDC.64 UR4, c[0x0][0x310] ;  /* 0x0000c40000047ab9 */ /* 0x000fe20000000a00 */
[----:B------:R-:W-:Y:S02]  /*9c60*/  IMAD R87, R24, -0x60, R25 ;  /* 0xffffffa018577824 */ /* 0x000fe400078e0219 */
[----:B------:R-:W-:Y:S02]  /*9c70*/  IMAD R14, R86, UR4, RZ ;  /* 0x00000004560e7c24 */ /* 0x000fe4000f8e02ff */
[----:B------:R-:W-:Y:S01]  /*9c80*/  IMAD.IADD R13, R13, 0x1, R11 ;  /* 0x000000010d0d7824 */ /* 0x000fe200078e020b */
[----:B------:R-:W-:Y:S01]  /*9c90*/  VIMNMX R87, R87, 0x60, PT ;  /* 0x0000006057577848 */ /* 0x000fe20003fe0100 */
[C---:B------:R-:W-:Y:S02]  /*9ca0*/  IMAD R11, R31.reuse, UR5, R14 ;  /* 0x000000051f0b7c24 */ /* 0x040fe4000f8e020e */
[----:B------:R-:W-:Y:S01]  /*9cb0*/  IMAD.WIDE.U32 R12, R31, UR4, R12 ;  /* 0x000000041f0c7c25 */ /* 0x000fe2000f8e000c */
[----:B------:R-:W-:-:S03]  /*9cc0*/  ULDC.64 UR4, c[0x0][0x308] ;  /* 0x0000c20000047ab9 */ /* 0x000fc60000000a00 */
[----:B------:R-:W-:Y:S02]  /*9cd0*/  IMAD R15, R4, UR4, RZ ;  /* 0x00000004040f7c24 */ /* 0x000fe4000f8e02ff */
[----:B------:R-:W-:Y:S02]  /*9ce0*/  IMAD.IADD R13, R13, 0x1, R11 ;  /* 0x000000010d0d7824 */ /* 0x000fe400078e020b */
[C---:B------:R-:W-:Y:S02]  /*9cf0*/  IMAD R15, R30.reuse, UR5, R15 ;  /* 0x000000051e0f7c24 */ /* 0x040fe4000f8e020f */
[----:B------:R-:W-:Y:S01]  /*9d00*/  IMAD.WIDE.U32 R12, R30, UR4, R12 ;  /* 0x000000041e0c7c25 */ /* 0x000fe2000f8e000c */
[----:B------:R-:W-:-:S03]  /*9d10*/  ULDC.64 UR4, c[0x0][0x2e8] ;  /* 0x0000ba0000047ab9 */ /* 0x000fc60000000a00 */
[----:B------:R-:W-:Y:S01]  /*9d20*/  IMAD.IADD R40, R87, 0x1, -R165 ;  /* 0x0000000157287824 */ /* 0x000fe200078e0aa5 */
[----:B------:R-:W-:Y:S02]  /*9d30*/  IADD3 R15, R13, R15, RZ ;  /* 0x0000000f0d0f7210 */ /* 0x000fe40007ffe0ff */
[----:B------:R-:W-:Y:S01]  /*9d40*/  LEA R38, P4, R12, UR4, 0x1 ;  /* 0x000000040c267c11 */ /* 0x000fe2000f8808ff */
[----:B------:R-:W-:-:S03]  /*9d50*/  UMOV UR4, 0xffffffff ;  /* 0xffffffff00047882 */ /* 0x000fc60000000000 */
[----:B------:R-:W-:Y:S02]  /*9d60*/  LEA.HI.X R39, R12, UR5, R15, 0x1, P4 ;  /* 0x000000050c277c11 */ /* 0x000fe4000a0f0c0f */
[----:B------:R-:W-:Y:S01]  /*9d70*/  ISETP.GE.AND P4, PT, R40, 0x1, PT ;  /* 0x000000012800780c */ /* 0x000fe20003f86270 */
[----:B------:R-:W-:-:S12]  /*9d80*/  BRA.DIV UR4, `(.L_x_550) ;  /* 0x0000014a049c7947 */ /* 0x000fd8000b800000 */
[----:B------:R1:W2:Y:S04]  /*9d90*/  SHFL.IDX PT, R37, R39, RZ, 0x1c1f ;  /* 0x001c1fff27257589 */ /* 0x0002a800000e0000 */
[----:B------:R1:W3:Y:S02]  /*9da0*/  SHFL.IDX PT, R36, R38, RZ, 0x1c1f ;  /* 0x001c1fff26247589 */ /* 0x0002e400000e0000 */
.L_x_808:
[----:B------:R-:W-:Y:S04]  /*9db0*/  BSSY B1, `(.L_x_551) ;  /* 0x0000025000017945 */ /* 0x000fe80003800000 */
[----:B------:R-:W-:Y:S05]  /*9dc0*/  @!P4 BRA `(.L_x_552) ;  /* 0x00000000008cc947 */ /* 0x000fea0003800000 */
[----:B------:R-:W-:Y:S02]  /*9dd0*/  ULDC UR4, c[0x0][0x2f4] ;  /* 0x0000bd0000047ab9 */ /* 0x000fe40000000800 */
[----:B------:R-:W-:-:S13]  /*9de0*/  ISETP.GE.AND P4, PT, R16, UR4, PT ;  /* 0x0000000410007c0c */ /* 0x000fda000bf86270 */
[----:B------:R-:W4:Y:S01]  /*9df0*/  @!P4 LDS.128 R12, [R33] ;  /* 0x00000000210cc984 */ /* 0x000f220000000c00 */
[----:B---3--:R-:W-:-:S04]  /*9e00*/  @!P4 LEA R34, P5, R16, R36, 0x1 ;  /* 0x000000241022c211 */ /* 0x008fc800078a08ff */
[----:B--2---:R-:W-:Y:S02]  /*9e10*/  @!P4 LEA.HI.X R35, R16, R37, R17, 0x1, P5 ;  /* 0x000000251023c211 */ /* 0x004fe400028f0c11 */
[----:B------:R-:W-:-:S13]  /*9e20*/  ISETP.GE.AND P5, PT, R0, UR4, PT ;  /* 0x0000000400007c0c */ /* 0x000fda000bfa6270 */
[----:B------:R-:W-:Y:S01]  /*9e30*/  @!P5 IMAD.SHL.U32 R11, R162, 0x8, RZ ;  /* 0x00000008a20bd824 */ /* 0x000fe200078e00ff */
[----:B----4-:R2:W-:Y:S01]  /*9e40*/  @!P4 ST.E.128 desc[UR60][R34.64], R12 ;  /* 0x0000000c2200c985 */ /* 0x0105e2000c101d3c */
[----:B------:R-:W-:-:S03]  /*9e50*/  ISETP.GE.AND P4, PT, R3, UR4, PT ;  /* 0x0000000403007c0c */ /* 0x000fc6000bf86270 */
[----:B------:R-:W3:Y:S01]  /*9e60*/  @!P5 LDS.128 R12, [R32] ;  /* 0x00000000200cd984 */ /* 0x000ee20000000c00 */
[----:B--2---:R-:W-:Y:S01]  /*9e70*/  @!P5 MOV R34, R36 ;  /* 0x000000240022d202 */ /* 0x004fe20000000f00 */
[----:B------:R-:W-:-:S04]  /*9e80*/  @!P5 IMAD.MOV.U32 R35, RZ, RZ, R37 ;  /* 0x000000ffff23d224 */ /* 0x000fc800078e0025 */
[----:B------:R-:W-:-:S04]  /*9e90*/  @!P5 IMAD.WIDE R34, R11, 0x2, R34 ;  /* 0x000000020b22d825 */ /* 0x000fc800078e0222 */
[----:B------:R-:W-:Y:S01]  /*9ea0*/  @!P4 IMAD.SHL.U32 R11, R163, 0x8, RZ ;  /* 0x00000008a30bc824 */ /* 0x000fe200078e00ff */
[----:B---3--:R2:W-:Y:S01]  /*9eb0*/  @!P5 ST.E.128 desc[UR60][R34.64], R12 ;  /* 0x0000000c2200d985 */ /* 0x0085e2000c101d3c */
[----:B------:R-:W-:-:S03]  /*9ec0*/  ISETP.GE.AND P5, PT, R19, UR4, PT ;  /* 0x0000000413007c0c */ /* 0x000fc6000bfa6270 */
[----:B------:R-:W3:Y:S01]  /*9ed0*/  @!P4 LDS.128 R12, [R33+0x3000] ;  /* 0x00300000210cc984 */ /* 0x000ee20000000c00 */
[----:B--2---:R-:W-:Y:S01]  /*9ee0*/  @!P4 MOV R34, R36 ;  /* 0x000000240022c202 */ /* 0x004fe20000000f00 */
[----:B------:R-:W-:-:S04]  /*9ef0*/  @!P4 IMAD.MOV.U32 R35, RZ, RZ, R37 ;  /* 0x000000ffff23c224 */ /* 0x000fc800078e0025 */
[----:B------:R-:W-:-:S05]  /*9f00*/  @!P4 IMAD.WIDE R34, R11, 0x2, R34 ;  /* 0x000000020b22c825 */ /* 0x000fca00078e0222 */
[----:B---3--:R2:W-:Y:S04]  /*9f10*/  @!P4 ST.E.128 desc[UR60][R34.64], R12 ;  /* 0x0000000c2200c985 */ /* 0x0085e8000c101d3c */
[----:B------:R-:W3:Y:S01]  /*9f20*/  @!P5 LDS.128 R12, [R32+0x3000] ;  /* 0x00300000200cd984 */ /* 0x000ee20000000c00 */
[----:B--2---:R-:W-:-:S04]  /*9f30*/  @!P5 LEA R34, P4, R19, R36, 0x1 ;  /* 0x000000241322d211 */ /* 0x004fc800078808ff */
[----:B------:R-:W-:Y:S02]  /*9f40*/  @!P5 LEA.HI.X R35, R19, R37, R164, 0x1, P4 ;  /* 0x000000251323d211 */ /* 0x000fe400020f0ca4 */
[----:B------:R-:W-:-:S03]  /*9f50*/  ISETP.GE.AND P4, PT, R22, UR4, PT ;  /* 0x0000000416007c0c */ /* 0x000fc6000bf86270 */
[----:B---3--:R2:W-:Y:S10]  /*9f60*/  @!P5 ST.E.128 desc[UR60][R34.64], R12 ;  /* 0x0000000c2200d985 */ /* 0x0085f4000c101d3c */
[----:B------:R-:W3:Y:S01]  /*9f70*/  @!P4 LDS.128 R12, [R33+0x6000] ;  /* 0x00600000210cc984 */ /* 0x000ee20000000c00 */
[----:B--2---:R-:W-:-:S04]  /*9f80*/  @!P4 LEA R34, P5, R22, R36, 0x1 ;  /* 0x000000241622c211 */ /* 0x004fc800078a08ff */
[----:B------:R-:W-:Y:S02]  /*9f90*/  @!P4 LEA.HI.X R35, R22, R37, R175, 0x1, P5 ;  /* 0x000000251623c211 */ /* 0x000fe400028f0caf */
[----:B------:R-:W-:-:S03]  /*9fa0*/  ISETP.GE.AND P5, PT, R23, UR4, PT ;  /* 0x0000000417007c0c */ /* 0x000fc6000bfa6270 */
[----:B---3--:R2:W-:Y:S10]  /*9fb0*/  @!P4 ST.E.128 desc[UR60][R34.64], R12 ;  /* 0x0000000c2200c985 */ /* 0x0085f4000c101d3c */
[----:B------:R-:W3:Y:S01]  /*9fc0*/  @!P5 LDS.128 R12, [R32+0x6000] ;  /* 0x00600000200cd984 */ /* 0x000ee20000000c00 */
[----:B--2---:R-:W-:-:S04]  /*9fd0*/  @!P5 LEA R34, P4, R23, R36, 0x1 ;  /* 0x000000241722d211 */ /* 0x004fc800078808ff */
[----:B------:R-:W-:-:S05]  /*9fe0*/  @!P5 LEA.HI.X R35, R23, R37, R174, 0x1, P4 ;  /* 0x000000251723d211 */ /* 0x000fca00020f0cae */
[----:B---3--:R4:W-:Y:S04]  /*9ff0*/  @!P5 ST.E.128 desc[UR60][R34.64], R12 ;  /* 0x0000000c2200d985 */ /* 0x0089e8000c101d3c */
.L_x_552:
[----:B------:R-:W-:Y:S05]  /*a000*/  BSYNC B1 ;  /* 0x0000000000017941 */ /* 0x000fea0003800000 */
.L_x_551:
[----:B------:R-:W-:-:S03]  /*a010*/  UMOV UR4, 0xffffffff ;  /* 0xffffffff00047882 */ /* 0x000fc60000000000 */
[----:B------:R-:W-:Y:S05]  /*a020*/  BRA.DIV UR4, `(.L_x_553) ;  /* 0x0000014a04407947 */ /* 0x000fea000b800000 */
[----:B--2---:R2:W0:Y:S04]  /*a030*/  SHFL.IDX PT, R37, R39, 0x1, 0x1c1f ;  /* 0x003c1f0027257f89 */ /* 0x00442800000e0000 */
[----:B---3--:R2:W3:Y:S02]  /*a040*/  SHFL.IDX PT, R36, R38, 0x1, 0x1c1f ;  /* 0x003c1f0026247f89 */ /* 0x0084e400000e0000 */
.L_x_812:
[----:B------:R-:W-:-:S13]  /*a050*/  ISETP.GE.AND P4, PT, R40, 0x41, PT ;  /* 0x000000412800780c */ /* 0x000fda0003f86270 */
[----:B------:R-:W-:Y:S05]  /*a060*/  @!P4 BRA `(.L_x_493) ;  /* 0x00000000008cc947 */ /* 0x000fea0003800000 */
[----:B------:R-:W-:Y:S02]  /*a070*/  ULDC UR4, c[0x0][0x2f4] ;  /* 0x0000bd0000047ab9 */ /* 0x000fe40000000800 */
[----:B------:R-:W-:-:S13]  /*a080*/  ISETP.GE.AND P4, PT, R16, UR4, PT ;  /* 0x0000000410007c0c */ /* 0x000fda000bf86270 */
[----:B----4-:R-:W4:Y:S01]  /*a090*/  @!P4 LDS.128 R12, [R33+0x2000] ;  /* 0x00200000210cc984 */ /* 0x010f220000000c00 */
[----:B---3--:R-:W-:-:S04]  /*a0a0*/  @!P4 LEA R34, P5, R16, R36, 0x1 ;  /* 0x000000241022c211 */ /* 0x008fc800078a08ff */
[----:B0-----:R-:W-:Y:S02]  /*a0b0*/  @!P4 LEA.HI.X R35, R16, R37, R17, 0x1, P5 ;  /* 0x000000251023c211 */ /* 0x001fe400028f0c11 */
[----:B------:R-:W-:-:S13]  /*a0c0*/  ISETP.GE.AND P5, PT, R0, UR4, PT ;  /* 0x0000000400007c0c */ /* 0x000fda000bfa6270 */
[----:B------:R-:W-:Y:S01]  /*a0d0*/  @!P5 IMAD.SHL.U32 R11, R162, 0x8, RZ ;  /* 0x00000008a20bd824 */ /* 0x000fe200078e00ff */
[----:B----4-:R0:W-:Y:S01]  /*a0e0*/  @!P4 ST.E.128 desc[UR60][R34.64], R12 ;  /* 0x0000000c2200c985 */ /* 0x0101e2000c101d3c */
[----:B------:R-:W-:-:S03]  /*a0f0*/  ISETP.GE.AND P4, PT, R3, UR4, PT ;  /* 0x0000000403007c0c */ /* 0x000fc6000bf86270 */
[----:B------:R-:W3:Y:S01]  /*a100*/  @!P5 LDS.128 R12, [R32+0x2000] ;  /* 0x00200000200cd984 */ /* 0x000ee20000000c00 */
[----:B0-----:R-:W-:Y:S01]  /*a110*/  @!P5 MOV R34, R36 ;  /* 0x000000240022d202 */ /* 0x001fe20000000f00 */
[----:B------:R-:W-:-:S04]  /*a120*/  @!P5 IMAD.MOV.U32 R35, RZ, RZ, R37 ;  /* 0x000000ffff23d224 */ /* 0x000fc800078e0025 */
[----:B------:R-:W-:-:S04]  /*a130*/  @!P5 IMAD.WIDE R34, R11, 0x2, R34 ;  /* 0x000000020b22d825 */ /* 0x000fc800078e0222 */
[----:B------:R-:W-:Y:S01]  /*a140*/  @!P4 IMAD.SHL.U32 R11, R163, 0x8, RZ ;  /* 0x00000008a30bc824 */ /* 0x000fe200078e00ff */
[----:B---3--:R0:W-:Y:S01]  /*a150*/  @!P5 ST.E.128 desc[UR60][R34.64], R12 ;  /* 0x0000000c2200d985 */ /* 0x0081e2000c101d3c */
[----:B------:R-:W-:-:S03]  /*a160*/  ISETP.GE.AND P5, PT, R19, UR4, PT ;  /* 0x0000000413007c0c */ /* 0x000fc6000bfa6270 */
[----:B------:R-:W3:Y:S01]  /*a170*/  @!P4 LDS.128 R12, [R33+0x5000] ;  /* 0x00500000210cc984 */ /* 0x000ee20000000c00 */
[----:B0-----:R-:W-:Y:S01]  /*a180*/  @!P4 MOV R34, R36 ;  /* 0x000000240022c202 */ /* 0x001fe20000000f00 */
[----:B------:R-:W-:-:S04]  /*a190*/  @!P4 IMAD.MOV.U32 R35, RZ, RZ, R37 ;  /* 0x000000ffff23c224 */ /* 0x000fc800078e0025 */
[----:B------:R-:W-:-:S05]  /*a1a0*/  @!P4 IMAD.WIDE R34, R11, 0x2, R34 ;  /* 0x000000020b22c825 */ /* 0x000fca00078e0222 */
[----:B---3--:R0:W-:Y:S04]  /*a1b0*/  @!P4 ST.E.128 desc[UR60][R34.64], R12 ;  /* 0x0000000c2200c985 */ /* 0x0081e8000c101d3c */
[----:B------:R-:W3:Y:S01]  /*a1c0*/  @!P5 LDS.128 R12, [R32+0x5000] ;  /* 0x00500000200cd984 */ /* 0x000ee20000000c00 */
[----:B0-----:R-:W-:-:S04]  /*a1d0*/  @!P5 LEA R34, P4, R19, R36, 0x1 ;  /* 0x000000241322d211 */ /* 0x001fc800078808ff */
[----:B------:R-:W-:Y:S02]  /*a1e0*/  @!P5 LEA.HI.X R35, R19, R37, R164, 0x1, P4 ;  /* 0x000000251323d211 */ /* 0x000fe400020f0ca4 */
[----:B------:R-:W-:-:S03]  /*a1f0*/  ISETP.GE.AND P4, PT, R22, UR4, PT ;  /* 0x0000000416007c0c */ /* 0x000fc6000bf86270 */
[----:B---3--:R0:W-:Y:S10]  /*a200*/  @!P5 ST.E.128 desc[UR60][R34.64], R12 ;  /* 0x0000000c2200d985 */ /* 0x0081f4000c101d3c */
[----:B------:R-:W3:Y:S01]  /*a210*/  @!P4 LDS.128 R12, [R33+0x8000] ;  /* 0x00800000210cc984 */ /* 0x000ee20000000c00 */
[----:B0-----:R-:W-:-:S04]  /*a220*/  @!P4 LEA R34, P5, R22, R36, 0x1 ;  /* 0x000000241622c211 */ /* 0x001fc800078a08ff */
[----:B------:R-:W-:Y:S02]  /*a230*/  @!P4 LEA.HI.X R35, R22, R37, R175, 0x1, P5 ;  /* 0x000000251623c211 */ /* 0x000fe400028f0caf */
[----:B------:R-:W-:-:S03]  /*a240*/  ISETP.GE.AND P5, PT, R23, UR4, PT ;  /* 0x0000000417007c0c */ /* 0x000fc6000bfa6270 */
[----:B---3--:R-:W-:Y:S10]  /*a250*/  @!P4 ST.E.128 desc[UR60][R34.64], R12 ;  /* 0x0000000c2200c985 */ /* 0x008ff4000c101d3c */
[----:B------:R0:W3:Y:S02]  /*a260*/  @!P5 LDS.128 R12, [R32+0x8000] ;  /* 0x00800000200cd984 */ /* 0x0000e40000000c00 */
[----:B0-----:R-:W-:-:S04]  /*a270*/  @!P5 LEA R32, P4, R23, R36, 0x1 ;  /* 0x000000241720d211 */ /* 0x001fc800078808ff */
[----:B------:R-:W-:-:S05]  /*a280*/  @!P5 LEA.HI.X R33, R23, R37, R174, 0x1, P4 ;  /* 0x000000251721d211 */ /* 0x000fca00020f0cae */
[----:B---3--:R0:W-:Y:S04]  /*a290*/  @!P5 ST.E.128 desc[UR60][R32.64], R12 ;  /* 0x0000000c2000d985 */ /* 0x0081e8000c101d3c */
.L_x_493:
[----:B------:R-:W-:Y:S05]  /*a2a0*/  BSYNC B0 ;  /* 0x0000000000007941 */ /* 0x000fea0003800000 */
.L_x_457:
[----:B0--3--:R-:W0:Y:S01]  /*a2b0*/  S2R R11, SR_TID.X ;  /* 0x00000000000b7919 */ /* 0x009e220000002100 */
[----:B------:R-:W-:Y:S01]  /*a2c0*/  @!PT LDS RZ, [RZ] ;  /* 0x00000000fffff984 */ /* 0x000fe20000000800 */
[----:B------:R-:W-:Y:S01]  /*a2d0*/  @!PT LDS RZ, [RZ] ;  /* 0x00000000fffff984 */ /* 0x000fe20000000800 */
[----:B------:R-:W-:Y:S01]  /*a2e0*/  @!PT LDS RZ, [RZ] ;  /* 0x00000000fffff984 */ /* 0x000fe20000000800 */
[----:B------:R-:W-:Y:S01]  /*a2f0*/  @!PT LDS RZ, [RZ] ;  /* 0x00000000fffff984 */ /* 0x000fe20000000800 */
[----:B------:R3:W-:Y:S06]  /*a300*/  MEMBAR.ALL.CTA ;  /* 0x0000000000007992 */ /* 0x0007ec0000008000 */
[----:B---3--:R-:W3:Y:S01]  /*a310*/  FENCE.VIEW.ASYNC.S ;  /* 0x00000000000073c6 */ /* 0x008ee20000000000 */
[----:B------:R-:W-:Y:S05]  /*a320*/  WARPSYNC.ALL ;  /* 0x0000000000007948 */ /* 0x000fea0003800000 */
[----:B------:R-:W-:Y:S01]  /*a330*/  BSSY B0, `(.L_x_554) ;  /* 0x0000009000007945 */ /* 0x000fe20003800000 */
[----:B0-----:R-:W-:Y:S01]  /*a340*/  LOP3.LUT R11, R11, 0x7f, RZ, 0xc0, !PT ;  /* 0x0000007f0b0b7812 */ /* 0x001fe200078ec0ff */
[----:B---3--:R0:W-:Y:S03]  /*a350*/  BAR.SYNC.DEFER_BLOCKING R148, 0x80 ;  /* 0x000200940000751d */ /* 0x0081e60000010000 */
[----:B------:R-:W-:-:S13]  /*a360*/  ISETP.NE.AND P4, PT, R11, RZ, PT ;  /* 0x000000ff0b00720c */ /* 0x000fda0003f85270 */
[----:B------:R-:W-:-:S05]  /*a370*/  @!P4 VIADD R11, R88, 0x2a8a0 ;  /* 0x0002a8a0580bc836 */ /* 0x000fca0000000000 */
[----:B------:R-:W-:-:S04]  /*a380*/  @!P4 PRMT R11, RZ, 0x654, R11 ;  /* 0x00000654ff0bc816 */ /* 0x000fc8000000000b */
[----:B------:R0:W-:Y:S01]  /*a390*/  @!P4 SYNCS.ARRIVE.TRANS64.RED.A1T0 RZ, [R11+URZ], RZ ;  /* 0x000000ff0bffc9a7 */ /* 0x0001e2000810043f */
[----:B------:R-:W-:Y:S05]  /*a3a0*/  @!P0 BRA `(.L_x_555) ;  /* 0x0000000000048947 */ /* 0x000fea0003800000 */
[----:B------:R-:W-:Y:S01]  /*a3b0*/  BPT.TRAP 0x1 ;  /* 0x000000040000795c */ /* 0x000fe20000300000 */
.L_x_555:
[----:B------:R-:W-:Y:S05]  /*a3c0*/  BSYNC B0 ;  /* 0x0000000000007941 */ /* 0x000fea0003800000 */
.L_x_554:
[----:B------:R-:W3:Y:S01]  /*a3d0*/  SYNCS.PHASECHK.TRANS64.TRYWAIT P0, [R88+URZ+0x2a8b0], R89 ;  /* 0x02a8b059580075a7 */ /* 0x000ee2000800017f */
[----:B------:R-:W-:Y:S04]  /*a3e0*/  BSSY B0, `(.L_x_556) ;  /* 0x0000002000007945 */ /* 0x000fe80003800000 */
[----:B---3--:R-:W-:Y:S05]  /*a3f0*/  @!P0 BRA `(.L_x_557) ;  /* 0x0000014400988947 */ /* 0x008fea0003800000 */
.L_x_813:
[----:B------:R-:W-:Y:S05]  /*a400*/  BSYNC B0 ;  /* 0x0000000000007941 */ /* 0x000fea0003800000 */
.L_x_556:
[----:B------:R-:W-:Y:S01]  /*a410*/  ULDC.64 UR4, c[0x0][0x328] ;  /* 0x0000ca0000047ab9 */ /* 0x000fe20000000a00 */
[----:B------:R-:W-:Y:S01]  /*a420*/  IMAD.IADD R87, R87, 0x1, -R165 ;  /* 0x0000000157577824 */ /* 0x000fe200078e0aa5 */
[----:B------:R-:W-:Y:S01]  /*a430*/  BSSY B0, `(.L_x_558) ;  /* 0x000002e000007945 */ /* 0x000fe20003800000 */
[----:B------:R-:W-:Y:S02]  /*a440*/  IMAD R85, R85, UR4, RZ ;  /* 0x0000000455557c24 */ /* 0x000fe4000f8e02ff */
[----:B--2-4-:R-:W-:Y:S01]  /*a450*/  IMAD.WIDE.U32 R12, R84, UR4, RZ ;  /* 0x00000004540c7c25 */ /* 0x014fe2000f8e00ff */
[----:B------:R-:W-:-:S03]  /*a460*/  ISETP.GE.AND P0, PT, R87, 0x1, PT ;  /* 0x000000015700780c */ /* 0x000fc60003f06270 */
[----:B------:R-:W-:Y:S01]  /*a470*/  IMAD R85, R84, UR5, R85 ;  /* 0x0000000554557c24 */ /* 0x000fe2000f8e0255 */
[----:B------:R-:W-:Y:S01]  /*a480*/  ULDC.64 UR4, c[0x0][0x338] ;  /* 0x0000ce0000047ab9 */ /* 0x000fe20000000a00 */
[----:B------:R-:W-:Y:S02]  /*a490*/  IMAD R14, R18, 0x3000, R5 ;  /* 0x00003000120e7824 */ /* 0x000fe400078e0205 */
[----:B------:R-:W-:Y:S01]  /*a4a0*/  IMAD R86, R86, UR4, RZ ;  /* 0x0000000456567c24 */ /* 0x000fe2000f8e02ff */
[----:B------:R-:W-:Y:S01]  /*a4b0*/  IADD3 R13, R13, R85, RZ ;  /* 0x000000550d0d7210 */ /* 0x000fe20007ffe0ff */
[----:B------:R-:W-:Y:S02]  /*a4c0*/  IMAD.IADD R32, R131, 0x1, R14 ;  /* 0x0000000183207824 */ /* 0x000fe400078e020e */
[C---:B0-----:R-:W-:Y:S02]  /*a4d0*/  IMAD R11, R31.reuse, UR5, R86 ;  /* 0x000000051f0b7c24 */ /* 0x041fe4000f8e0256 */
[----:B------:R-:W-:Y:S01]  /*a4e0*/  IMAD.WIDE.U32 R12, R31, UR4, R12 ;  /* 0x000000041f0c7c25 */ /* 0x000fe2000f8e000c */
[----:B------:R-:W-:Y:S01]  /*a4f0*/  ULDC.64 UR4, c[0x0][0x330] ;  /* 0x0000cc0000047ab9 */ /* 0x000fe20000000a00 */
[----:B------:R-:W-:-:S02]  /*a500*/  LEA R37, R32, R125, 0x1 ;  /* 0x0000007d20257211 */ /* 0x000fc400078e08ff */
[----:B------:R-:W-:Y:S02]  /*a510*/  IMAD R15, R4, UR4, RZ ;  /* 0x00000004040f7c24 */ /* 0x000fe4000f8e02ff */
[----:B------:R-:W-:Y:S02]  /*a520*/  IMAD.IADD R13, R13, 0x1, R11 ;  /* 0x000000010d0d7824 */ /* 0x000fe400078e020b */
[C---:B------:R-:W-:Y:S02]  /*a530*/  IMAD R11, R30.reuse, UR5, R15 ;  /* 0x000000051e0b7c24 */ /* 0x040fe4000f8e020f */
[----:B------:R-:W-:Y:S01]  /*a540*/  IMAD.WIDE.U32 R12, R30, UR4, R12 ;  /* 0x000000041e0c7c25 */ /* 0x000fe2000f8e000c */
[----:B------:R-:W-:-:S03]  /*a550*/  ULDC.64 UR4, c[0x0][0x318] ;  /* 0x0000c60000047ab9 */ /* 0x000fc60000000a00 */
[----:B------:R-:W-:Y:S01]  /*a560*/  IMAD R36, R14, 0x2, R125 ;  /* 0x000000020e247824 */ /* 0x000fe200078e027d */
[----:B------:R-:W-:Y:S02]  /*a570*/  IADD3 R11, R13, R11, RZ ;  /* 0x0000000b0d0b7210 */ /* 0x000fe40007ffe0ff */
[----:B------:R-:W-:-:S04]  /*a580*/  LEA R31, P5, R12, UR4, 0x1 ;  /* 0x000000040c1f7c11 */ /* 0x000fc8000f8a08ff */
[----:B------:R-:W-:Y:S01]  /*a590*/  LEA.HI.X R11, R12, UR5, R11, 0x1, P5 ;  /* 0x000000050c0b7c11 */ /* 0x000fe2000a8f0c0b */
[----:B------:R0:W2:Y:S04]  /*a5a0*/  SHFL.IDX PT, R32, R31, RZ, 0x1c1f ;  /* 0x001c1fff1f207589 */ /* 0x0000a800000e0000 */
[----:B------:R0:W4:Y:S01]  /*a5b0*/  SHFL.IDX PT, R33, R11, RZ, 0x1c1f ;  /* 0x001c1fff0b217589 */ /* 0x00012200000e0000 */
[----:B------:R-:W-:Y:S05]  /*a5c0*/  @!P0 BRA `(.L_x_559) ;  /* 0x0000000000508947 */ /* 0x000fea0003800000 */
[----:B------:R-:W-:-:S13]  /*a5d0*/  ISETP.NE.AND P5, PT, R6, RZ, PT ;  /* 0x000000ff0600720c */ /* 0x000fda0003fa5270 */
[----:B------:R-:W5:Y:S01]  /*a5e0*/  @P5 LDS.128 R12, [R36] ;  /* 0x00000000240c5984 */ /* 0x000f620000000c00 */
[----:B--2---:R-:W-:-:S04]  /*a5f0*/  @P5 LEA R34, P0, R16, R32, 0x1 ;  /* 0x0000002010225211 */ /* 0x004fc800078008ff */
[----:B----4-:R-:W-:Y:S02]  /*a600*/  @P5 LEA.HI.X R35, R16, R33, R17, 0x1, P0 ;  /* 0x0000002110235211 */ /* 0x010fe400000f0c11 */
[----:B------:R-:W-:-:S13]  /*a610*/  ISETP.NE.AND P0, PT, R20, RZ, PT ;  /* 0x000000ff1400720c */ /* 0x000fda0003f05270 */
[----:B-1----:R-:W-:Y:S01]  /*a620*/  @P0 IMAD.SHL.U32 R39, R162, 0x8, RZ ;  /* 0x00000008a2270824 */ /* 0x002fe200078e00ff */
[----:B-----5:R1:W-:Y:S01]  /*a630*/  @P5 ST.E.128 desc[UR60][R34.64], R12 ;  /* 0x0000000c22005985 */ /* 0x0203e2000c101d3c */
[----:B------:R-:W-:-:S03]  /*a640*/  ISETP.NE.AND P5, PT, R21, RZ, PT ;  /* 0x000000ff1500720c */ /* 0x000fc60003fa5270 */
[----:B------:R-:W2:Y:S01]  /*a650*/  @P0 LDS.128 R12, [R37] ;  /* 0x00000000250c0984 */ /* 0x000ea20000000c00 */
[----:B-1----:R-:W-:-:S09]  /*a660*/  @P0 IMAD.WIDE R34, R39, 0x2, R32 ;  /* 0x0000000227220825 */ /* 0x002fd200078e0220 */
[----:B------:R-:W-:Y:S01]  /*a670*/  @P5 IMAD.SHL.U32 R39, R163, 0x8, RZ ;  /* 0x00000008a3275824 */ /* 0x000fe200078e00ff */
[----:B--2---:R1:W-:Y:S01]  /*a680*/  @P0 ST.E.128 desc[UR60][R34.64], R12 ;  /* 0x0000000c22000985 */ /* 0x0043e2000c101d3c */
[----:B------:R-:W-:-:S03]  /*a690*/  ISETP.NE.AND P0, PT, R26, RZ, PT ;  /* 0x000000ff1a00720c */ /* 0x000fc60003f05270 */
[----:B------:R-:W2:Y:S01]  /*a6a0*/  @P5 LDS.128 R12, [R36+0x3000] ;  /* 0x00300000240c5984 */ /* 0x000ea20000000c00 */
[----:B-1----:R-:W-:-:S05]  /*a6b0*/  @P5 IMAD.WIDE R34, R39, 0x2, R32 ;  /* 0x0000000227225825 */ /* 0x002fca00078e0220 */
[----:B--2---:R-:W-:Y:S04]  /*a6c0*/  @P5 ST.E.128 desc[UR60][R34.64], R12 ;  /* 0x0000000c22005985 */ /* 0x004fe8000c101d3c */
[C---:B------:R-:W-:Y:S01]  /*a6d0*/  @P0 LEA R32, P5, R19.reuse, R32, 0x1 ;  /* 0x0000002013200211 */ /* 0x040fe200078a08ff */
[----:B------:R-:W1:Y:S03]  /*a6e0*/  @P0 LDS.128 R12, [R37+0x3000] ;  /* 0x00300000250c0984 */ /* 0x000e660000000c00 */
[----:B------:R-:W-:-:S05]  /*a6f0*/  @P0 LEA.HI.X R33, R19, R33, R164, 0x1, P5 ;  /* 0x0000002113210211 */ /* 0x000fca00028f0ca4 */
[----:B-1----:R1:W-:Y:S04]  /*a700*/  @P0 ST.E.128 desc[UR60][R32.64], R12 ;  /* 0x0000000c20000985 */ /* 0x0023e8000c101d3c */
.L_x_559:
[----:B------:R-:W-:Y:S05]  /*a710*/  BSYNC B0 ;  /* 0x0000000000007941 */ /* 0x000fea0003800000 */
.L_x_558:
[----:B------:R-:W-:Y:S01]  /*a720*/  ISETP.GE.AND P0, PT, R87, 0x41, PT ;  /* 0x000000415700780c */ /* 0x000fe20003f06270 */
[----:B-1--4-:R1:W4:Y:S01]  /*a730*/  SHFL.IDX PT, R33, R11, 0x1, 0x1c1f ;  /* 0x003c1f000b217f89 */ /* 0x01232200000e0000 */
[----:B------:R-:W-:Y:S03]  /*a740*/  BSSY B0, `(.L_x_560) ;  /* 0x0000017000007945 */ /* 0x000fe60003800000 */
[----:B--2---:R1:W2:Y:S08]  /*a750*/  SHFL.IDX PT, R32, R31, 0x1, 0x1c1f ;  /* 0x003c1f001f207f89 */ /* 0x0042b000000e0000 */
[----:B-1----:R-:W-:Y:S05]  /*a760*/  @!P0 BRA `(.L_x_561) ;  /* 0x0000000000508947 */ /* 0x002fea0003800000 */
[----:B------:R-:W-:-:S13]  /*a770*/  ISETP.NE.AND P5, PT, R6, RZ, PT ;  /* 0x000000ff0600720c */ /* 0x000fda0003fa5270 */
[----:B------:R-:W1:Y:S01]  /*a780*/  @P5 LDS.128 R12, [R36+0x2000] ;  /* 0x00200000240c5984 */ /* 0x000e620000000c00 */
[----:B--2---:R-:W-:-:S04]  /*a790*/  @P5 LEA R34, P0, R16, R32, 0x1 ;  /* 0x0000002010225211 */ /* 0x004fc800078008ff */
[----:B----4-:R-:W-:Y:S02]  /*a7a0*/  @P5 LEA.HI.X R35, R16, R33, R17, 0x1, P0 ;  /* 0x0000002110235211 */ /* 0x010fe400000f0c11 */
[----:B------:R-:W-:-:S13]  /*a7b0*/  ISETP.NE.AND P0, PT, R20, RZ, PT ;  /* 0x000000ff1400720c */ /* 0x000fda0003f05270 */
[----:B0-----:R-:W-:Y:S01]  /*a7c0*/  @P0 SHF.L.U32 R11, R162, 0x3, RZ ;  /* 0x00000003a20b0819 */ /* 0x001fe200000006ff */
[----:B-1----:R0:W-:Y:S01]  /*a7d0*/  @P5 ST.E.128 desc[UR60][R34.64], R12 ;  /* 0x0000000c22005985 */ /* 0x0021e2000c101d3c */
[----:B------:R-:W-:-:S03]  /*a7e0*/  ISETP.NE.AND P5, PT, R21, RZ, PT ;  /* 0x000000ff1500720c */ /* 0x000fc60003fa5270 */
[----:B------:R-:W1:Y:S01]  /*a7f0*/  @P0 LDS.128 R12, [R37+0x2000] ;  /* 0x00200000250c0984 */ /* 0x000e620000000c00 */
[----:B0-----:R-:W-:-:S09]  /*a800*/  @P0 IMAD.WIDE R34, R11, 0x2, R32 ;  /* 0x000000020b220825 */ /* 0x001fd200078e0220 */
[----:B------:R-:W-:Y:S01]  /*a810*/  @P5 IMAD.SHL.U32 R11, R163, 0x8, RZ ;  /* 0x00000008a30b5824 */ /* 0x000fe200078e00ff */
[----:B-1----:R0:W-:Y:S01]  /*a820*/  @P0 ST.E.128 desc[UR60][R34.64], R12 ;  /* 0x0000000c22000985 */ /* 0x0021e2000c101d3c */
[----:B------:R-:W-:-:S03]  /*a830*/  ISETP.NE.AND P0, PT, R26, RZ, PT ;  /* 0x000000ff1a00720c */ /* 0x000fc60003f05270 */
[----:B------:R-:W1:Y:S01]  /*a840*/  @P5 LDS.128 R12, [R36+0x5000] ;  /* 0x00500000240c5984 */ /* 0x000e620000000c00 */
[----:B0-----:R-:W-:-:S05]  /*a850*/  @P5 IMAD.WIDE R34, R11, 0x2, R32 ;  /* 0x000000020b225825 */ /* 0x001fca00078e0220 */
[----:B-1----:R-:W-:Y:S04]  /*a860*/  @P5 ST.E.128 desc[UR60][R34.64], R12 ;  /* 0x0000000c22005985 */ /* 0x002fe8000c101d3c */
[C---:B------:R-:W-:Y:S01]  /*a870*/  @P0 LEA R32, P5, R19.reuse, R32, 0x1 ;  /* 0x0000002013200211 */ /* 0x040fe200078a08ff */
[----:B------:R-:W0:Y:S03]  /*a880*/  @P0 LDS.128 R12, [R37+0x5000] ;  /* 0x00500000250c0984 */ /* 0x000e260000000c00 */
[----:B------:R-:W-:-:S05]  /*a890*/  @P0 LEA.HI.X R33, R19, R33, R164, 0x1, P5 ;  /* 0x0000002113210211 */ /* 0x000fca00028f0ca4 */
[----:B0-----:R1:W-:Y:S04]  /*a8a0*/  @P0 ST.E.128 desc[UR60][R32.64], R12 ;  /* 0x0000000c20000985 */ /* 0x0013e8000c101d3c */
.L_x_561:
[----:B------:R-:W-:Y:S05]  /*a8b0*/  BSYNC B0 ;  /* 0x0000000000007941 */ /* 0x000fea0003800000 */
.L_x_560:
[----:B------:R-:W-:Y:S01]  /*a8c0*/  @!PT LDS RZ, [RZ] ;  /* 0x00000000fffff984 */ /* 0x000fe20000000800 */
[----:B------:R-:W-:Y:S01]  /*a8d0*/  @!PT LDS RZ, [RZ] ;  /* 0x00000000fffff984 */ /* 0x000fe20000000800 */
[----:B------:R-:W-:Y:S01]  /*a8e0*/  @!PT LDS RZ, [RZ] ;  /* 0x00000000fffff984 */ /* 0x000fe20000000800 */
[----:B------:R-:W-:Y:S01]  /*a8f0*/  @!PT LDS RZ, [RZ] ;  /* 0x00000000fffff984 */ /* 0x000fe20000000800 */
[----:B------:R5:W-:Y:S06]  /*a900*/  MEMBAR.ALL.CTA ;  /* 0x0000000000007992 */ /* 0x000bec0000008000 */
[----:B-----5:R-:W5:Y:S01]  /*a910*/  FENCE.VIEW.ASYNC.S ;  /* 0x00000000000073c6 */ /* 0x020f620000000000 */
[----:B---3--:R-:W-:Y:S01]  /*a920*/  @!P4 VIADD R88, R88, 0x2a8c0 ;  /* 0x0002a8c05858c836 */ /* 0x008fe20000000000 */
[----:B-----5:R3:W-:Y:S01]  /*a930*/  BAR.SYNC.DEFER_BLOCKING R148, 0x80 ;  /* 0x000200940000751d */ /* 0x0207e20000010000 */
[----:B------:R-:W-:-:S03]  /*a940*/  ISETP.NE.AND P5, PT, R127, RZ, PT ;  /* 0x000000ff7f00720c */ /* 0x000fc60003fa5270 */
[----:B------:R-:W-:Y:S02]  /*a950*/  @!P4 PRMT R88, RZ, 0x654, R88 ;  /* 0x00000654ff58c816 */ /* 0x000fe40000000058 */
[----:B------:R-:W-:Y:S02]  /*a960*/  IADD3 R18, R18, 0x1, RZ ;  /* 0x0000000112127810 */ /* 0x000fe40007ffe0ff */
[----:B------:R-:W-:Y:S01]  /*a970*/  PLOP3.LUT P0, PT, PT, PT, PT, 0x8, 0x0 ;  /* 0x000000000000781c */ /* 0x000fe20003f0e170 */
[----:B------:R3:W-:Y:S01]  /*a980*/  @!P4 SYNCS.ARRIVE.TRANS64.RED.A1T0 RZ, [R88+URZ], RZ ;  /* 0x000000ff58ffc9a7 */ /* 0x0007e2000810043f */
[----:B------:R-:W-:-:S04]  /*a990*/  ISETP.NE.AND P4, PT, R18, 0x2, PT ;  /* 0x000000021200780c */ /* 0x000fc80003f85270 */
[----:B0-----:R-:W-:Y:S02]  /*a9a0*/  SEL R11, RZ, 0x1, P4 ;  /* 0x00000001ff0b7807 */ /* 0x001fe40002000000 */
[----:B------:R-:W-:Y:S02]  /*a9b0*/  SEL R18, R18, RZ, P4 ;  /* 0x000000ff12127207 */ /* 0x000fe40002000000 */
[----:B------:R-:W-:Y:S01]  /*a9c0*/  LOP3.LUT R166, R166, R11, RZ, 0x3c, !PT ;  /* 0x0000000ba6a67212 */ /* 0x000fe200078e3cff */
[----:B---3--:R-:W-:Y:S06]  /*a9d0*/  @P5 BRA `(.L_x_562) ;  /* 0xffffff7c00185947 */ /* 0x008fec000383ffff */
.L_x_452:
[----:B------:R-:W-:Y:S01]  /*a9e0*/  BSSY B0, `(.L_x_563) ;  /* 0x000002a000007945 */ /* 0x000fe20003800000 */
[----:B------:R-:W-:Y:S02]  /*a9f0*/  ISETP.GE.AND P2, PT, R147, 0x1, PT ;  /* 0x000000019300780c */ /* 0x000fe40003f46270 */
[----:B------:R-:W-:Y:S02]  /*aa00*/  CS2R R88, SRZ ;  /* 0x0000000000587805 */ /* 0x000fe4000001ff00 */
[----:B------:R-:W-:Y:S02]  /*aa10*/  PLOP3.LUT P1, PT, PT, PT, PT, 0x80, 0x0 ;  /* 0x000000000000781c */ /* 0x000fe40003f2f070 */
        /* <DEDUP_REMOVED lines=24> */
[----:B------:R-:W-:Y:S01]  /*aba0*/  CS2R R40, SRZ ;  /* 0x0000000000287805 */ /* 0x000fe2000001ff00 */
[----:B------:R-:W-:Y:S01]  /*abb0*/  IMAD.MOV.U32 R95, RZ, RZ, RZ ;  /* 0x000000ffff5f7224 */ /* 0x000fe200078e00ff */
[----:B------:R-:W-:Y:S01]  /*abc0*/  CS2R R92, SRZ ;  /* 0x00000000005c7805 */ /* 0x000fe2000001ff00 */
[----:B------:R-:W-:Y:S01]  /*abd0*/  IMAD.MOV.U32 R0, RZ, RZ, RZ ;  /* 0x000000ffff007224 */ /* 0x000fe200078e00ff */
[----:B------:R-:W-:Y:S01]  /*abe0*/  MOV R90, RZ ;  /* 0x000000ff005a7202 */ /* 0x000fe20000000f00 */
[----:B------:R-:W-:Y:S01]  /*abf0*/  IMAD.MOV.U32 R3, RZ, RZ, RZ ;  /* 0x000000ffff037224 */ /* 0x000fe200078e00ff */
[----:B------:R-:W-:Y:S01]  /*ac00*/  MOV R26, RZ ;  /* 0x000000ff001a7202 */ /* 0x000fe20000000f00 */
[----:B------:R-:W-:Y:S01]  /*ac10*/  IMAD.MOV.U32 R97, RZ, RZ, RZ ;  /* 0x000000ffff617224 */ /* 0x000fe200078e00ff */
[----:B------:R-:W-:Y:S01]  /*ac20*/  CS2R R10, SRZ ;  /* 0x00000000000a7805 */ /* 0x000fe2000001ff00 */
[----:B------:R-:W-:-:S02]  /*ac30*/  IMAD.MOV.U32 R99, RZ, RZ, RZ ;  /* 0x000000ffff637224 */ /* 0x000fc400078e00ff */
[----:B-12---:R-:W-:Y:S01]  /*ac40*/  IMAD.MOV.U32 R32, RZ, RZ, RZ ;  /* 0x000000ffff207224 */ /* 0x006fe200078e00ff */
[----:B------:R-:W-:Y:S06]  /*ac50*/  @P0 BRA `(.L_x_564) ;  /* 0x0000000000080947 */ /* 0x000fec0003800000 */
[----:B------:R-:W0:Y:S02]  /*ac60*/  FENCE.VIEW.ASYNC.G ;  /* 0x00000000000073c6 */ /* 0x000e240000000100 */
[----:B0-----:R-:W-:Y:S06]  /*ac70*/  BAR.ARV 0xc, 0x180 ;  /* 0x0306000000007b1d */ /* 0x001fec0000002000 */
.L_x_564:
[----:B------:R-:W-:Y:S05]  /*ac80*/  BSYNC B0 ;  /* 0x0000000000007941 */ /* 0x000fea0003800000 */
.L_x_563:
[----:B------:R-:W-:Y:S01]  /*ac90*/  MOV R91, RZ ;  /* 0x000000ff005b7202 */ /* 0x000fe20000000f00 */
[----:B------:R-:W-:Y:S01]  /*aca0*/  IMAD.MOV.U32 R24, RZ, RZ, RZ ;  /* 0x000000ffff187224 */ /* 0x000fe200078e00ff */
[----:B------:R-:W-:Y:S06]  /*acb0*/  @!P2 BRA `(.L_x_565) ;  /* 0x000000ac0050a947 */ /* 0x000fec0003800000 */
[----:B------:R-:W2:Y:S04]  /*acc0*/  LDL R4, [R1+0x34] ;  /* 0x0000340001047983 */ /* 0x000ea80000100800 */
[----:B------:R-:W0:Y:S02]  /*acd0*/  SHFL.IDX PT, R0, R226, RZ, 0x1f ;  /* 0x00001fffe2007589 */ /* 0x000e2400000e0000 */
[----:B0-----:R-:W-:-:S04]  /*ace0*/  LEA.HI R3, R0, R0, RZ, 0x1 ;  /* 0x0000000000037211 */ /* 0x001fc800078f08ff */
[----:B------:R-:W-:-:S05]  /*acf0*/  LOP3.LUT R3, R3, 0x1e, RZ, 0xc0, !PT ;  /* 0x0000001e03037812 */ /* 0x000fca00078ec0ff */
[----:B------:R-:W-:Y:S01]  /*ad00*/  IMAD.IADD R3, R0, 0x1, -R3 ;  /* 0x0000000100037824 */ /* 0x000fe200078e0a03 */
[----:B--2---:R-:W-:-:S13]  /*ad10*/  R2UR UR4, R4 ;  /* 0x00000000040472ca */ /* 0x004fda00000e0000 */
[----:B------:R-:W-:Y:S02]  /*ad20*/  ULOP3.LUT UP0, URZ, UR4, 0x1bf, URZ, 0xc0, !UPT ;  /* 0x000001bf043f7892 */ /* 0x000fe4000f80c03f */
[----:B------:R-:W-:-:S04]  /*ad30*/  LEA R3, R3, UR4, 0xd ;  /* 0x0000000403037c11 */ /* 0x000fc8000f8e68ff */
[----:B------:R-:W-:Y:S02]  /*ad40*/  SHF.R.U32.HI R3, RZ, 0x4, R3 ;  /* 0x00000004ff037819 */ /* 0x000fe40000011603 */
[----:B------:R-:W-:Y:S02]  /*ad50*/  PLOP3.LUT P0, PT, PT, PT, UP0, 0x80, 0x0 ;  /* 0x000000000000781c */ /* 0x000fe40003f0f008 */
[----:B------:R-:W-:-:S11]  /*ad60*/  LOP3.LUT R36, R3, 0x3fff, RZ, 0xc0, !PT ;  /* 0x00003fff03247812 */ /* 0x000fd600078ec0ff */
        /* <DEDUP_REMOVED lines=16> */
[----:B-1--45:R-:W-:Y:S05]  /*ae70*/  CALL.ABS.NOINC R14 ;  /* 0x000000000e007343 */ /* 0x032fea0003c00000 */
.L_x_566:
[----:B------:R-:W-:Y:S02]  /*ae80*/  ULDC UR4, c[0x0][0x3f4] ;  /* 0x0000fd0000047ab9 */ /* 0x000fe40000000800 */
[----:B------:R-:W-:-:S13]  /*ae90*/  ISETP.LT.AND P0, PT, RZ, UR4, PT ;  /* 0x00000004ff007c0c */ /* 0x000fda000bf01270 */
[----:B------:R-:W-:Y:S05]  /*aea0*/  @P0 BRA `(.L_x_567) ;  /* 0x00000000003c0947 */ /* 0x000fea0003800000 */
[----:B------:R-:W-:-:S04]  /*aeb0*/  LEA.HI R0, R189, R189, RZ, 0x1 ;  /* 0x000000bdbd007211 */ /* 0x000fc800078f08ff */
[----:B------:R-:W-:-:S04]  /*aec0*/  LOP3.LUT R0, R0, 0xfffffffe, RZ, 0xc0, !PT ;  /* 0xfffffffe00007812 */ /* 0x000fc800078ec0ff */
[----:B------:R-:W-:-:S04]  /*aed0*/  IADD3 R0, R189, -R0, RZ ;  /* 0x80000000bd007210 */ /* 0x000fc80007ffe0ff */
[----:B------:R-:W-:-:S04]  /*aee0*/  SHF.L.U32 R3, R0, 0x1f, RZ ;  /* 0x0000001f00037819 */ /* 0x000fc800000006ff */
[----:B------:R0:W1:Y:S03]  /*aef0*/  SYNCS.PHASECHK.TRANS64.TRYWAIT P0, [R2+URZ+0x2a800], R3 ;  /* 0x02a80003020075a7 */ /* 0x000066000800017f */
[----:B-1----:R-:W-:Y:S05]  /*af00*/  @!P0 NANOSLEEP.SYNCS 0x989680 ;  /* 0x009896800000895d */ /* 0x002fea0003900000 */
[----:B------:R-:W1:Y:S01]  /*af10*/  @!P0 SYNCS.PHASECHK.TRANS64 P0, [R2+URZ+0x2a800], R3 ;  /* 0x02a80003020085a7 */ /* 0x000e62000800007f */
[----:B------:R-:W-:Y:S04]  /*af20*/  BSSY B0, `(.L_x_568) ;  /* 0x0000006000007945 */ /* 0x000fe80003800000 */
[----:B-1----:R-:W-:Y:S05]  /*af30*/  @P0 BRA `(.L_x_569) ;  /* 0x0000000000100947 */ /* 0x002fea0003800000 */
.L_x_570:
[----:B-1----:R1:W2:Y:S02]  /*af40*/  SYNCS.PHASECHK.TRANS64.TRYWAIT P0, [R2+URZ+0x2a800], R3 ;  /* 0x02a80003020075a7 */ /* 0x0022a4000800017f */
[----:B--2---:R-:W-:Y:S05]  /*af50*/  @!P0 NANOSLEEP.SYNCS 0x989680 ;  /* 0x009896800000895d */ /* 0x004fea0003900000 */
[----:B------:R-:W2:Y:S02]  /*af60*/  @!P0 SYNCS.PHASECHK.TRANS64 P0, [R2+URZ+0x2a800], R3 ;  /* 0x02a80003020085a7 */ /* 0x000ea4000800007f */
[----:B--2---:R-:W-:Y:S05]  /*af70*/  @!P0 BRA `(.L_x_570) ;  /* 0xfffffffc00f08947 */ /* 0x004fea000383ffff */
.L_x_569:
[----:B------:R-:W-:Y:S05]  /*af80*/  BSYNC B0 ;  /* 0x0000000000007941 */ /* 0x000fea0003800000 */
.L_x_568:
[----:B------:R-:W-:Y:S05]  /*af90*/  BRA `(.L_x_571) ;  /* 0x00000058004c7947 */ /* 0x000fea0003800000 */
.L_x_567:
[----:B------:R-:W2:Y:S01]  /*afa0*/  LDL R0, [R1+0x34] ;  /* 0x0000340001007983 */ /* 0x000ea20000100800 */
[----:B------:R-:W-:Y:S01]  /*afb0*/  ULDC.64 UR4, c[0x0][0x3f8] ;  /* 0x0000fe0000047ab9 */ /* 0x000fe20000000a00 */
[----:B------:R-:W-:Y:S01]  /*afc0*/  ULDC.64 UR6, c[0x0][0x408] ;  /* 0x0001020000067ab9 */ /* 0x000fe20000000a00 */
[----:B-----5:R-:W-:Y:S01]  /*afd0*/  IMAD.WIDE.U32 R4, R145, UR4, RZ ;  /* 0x0000000491047c25 */ /* 0x020fe2000f8e00ff */
[----:B--2---:R-:W-:Y:S02]  /*afe0*/  R2UR UR8, R0 ;  /* 0x00000000000872ca */ /* 0x004fe400000e0000 */
[----:B------:R-:W-:-:S05]  /*aff0*/  SHF.R.S32.HI R0, RZ, 0x1f, R145 ;  /* 0x0000001fff007819 */ /* 0x000fca0000011491 */
[C---:B------:R-:W-:Y:S02]  /*b000*/  IMAD R6, R0.reuse, UR4, RZ ;  /* 0x0000000400067c24 */ /* 0x040fe4000f8e02ff */
[----:B------:R-:W-:Y:S02]  /*b010*/  IMAD R0, R0, UR6, RZ ;  /* 0x0000000600007c24 */ /* 0x000fe4000f8e02ff */
[C---:B------:R-:W-:Y:S01]  /*b020*/  IMAD R25, R145.reuse, UR5, R6 ;  /* 0x0000000591197c24 */ /* 0x040fe2000f8e0206 */
[----:B------:R-:W-:Y:S01]  /*b030*/  ULDC.64 UR4, c[0x0][0x3e8] ;  /* 0x0000fa0000047ab9 */ /* 0x000fe20000000a00 */
[----:B------:R-:W-:Y:S01]  /*b040*/  ULOP3.LUT UP0, URZ, UR8, 0x3ff, URZ, 0xc0, !UPT ;  /* 0x000003ff083f7892 */ /* 0x000fe2000f80c03f */
[C---:B------:R-:W-:Y:S01]  /*b050*/  IMAD R27, R145.reuse, UR7, R0 ;  /* 0x00000007911b7c24 */ /* 0x040fe2000f8e0200 */
[----:B------:R-:W-:Y:S01]  /*b060*/  LEA R24, P0, R4, UR4, 0x1 ;  /* 0x0000000404187c11 */ /* 0x000fe2000f8008ff */
[----:B------:R-:W-:Y:S01]  /*b070*/  IMAD.WIDE.U32 R6, R145, UR6, RZ ;  /* 0x0000000691067c25 */ /* 0x000fe2000f8e00ff */
[----:B------:R-:W-:-:S02]  /*b080*/  ULDC.64 UR6, c[0x0][0x400] ;  /* 0x0001000000067ab9 */ /* 0x000fc40000000a00 */
[----:B------:R-:W-:Y:S01]  /*b090*/  PLOP3.LUT P2, PT, PT, PT, UP0, 0x80, 0x0 ;  /* 0x000000000000781c */ /* 0x000fe20003f4f008 */
[----:B------:R-:W-:Y:S01]  /*b0a0*/  IMAD.IADD R25, R25, 0x1, R5 ;  /* 0x0000000119197824 */ /* 0x000fe200078e0205 */
[----:B------:R-:W-:Y:S01]  /*b0b0*/  LEA R26, P1, R6, UR6, 0x1 ;  /* 0x00000006061a7c11 */ /* 0x000fe2000f8208ff */
[----:B------:R-:W-:-:S03]  /*b0c0*/  IMAD.IADD R27, R27, 0x1, R7 ;  /* 0x000000011b1b7824 */ /* 0x000fc600078e0207 */
[----:B------:R-:W-:Y:S02]  /*b0d0*/  LEA.HI.X R25, R4, UR5, R25, 0x1, P0 ;  /* 0x0000000504197c11 */ /* 0x000fe400080f0c19 */
[----:B------:R-:W-:-:S05]  /*b0e0*/  LEA.HI.X R27, R6, UR7, R27, 0x1, P1 ;  /* 0x00000007061b7c11 */ /* 0x000fca00088f0c1b */
        /* <DEDUP_REMOVED lines=16> */
[----:B-1--4-:R-:W-:Y:S05]  /*b1f0*/  CALL.ABS.NOINC R14 ;  /* 0x000000000e007343 */ /* 0x012fea0003c00000 */
.L_x_572:
[----:B------:R-:W-:Y:S01]  /*b200*/  ULDC.U8 UR4, c[0x0][0x410] ;  /* 0x0001040000047ab9 */ /* 0x000fe20000000000 */
[----:B------:R-:W-:Y:S01]  /*b210*/  BSSY B0, `(.L_x_573) ;  /* 0x0000563000007945 */ /* 0x000fe20003800000 */
[----:B------:R-:W-:Y:S02]  /*b220*/  ISETP.NE.AND P0, PT, RZ, UR4, PT ;  /* 0x00000004ff007c0c */ /* 0x000fe4000bf05270 */
[----:B------:R-:W-:-:S11]  /*b230*/  LEA R6, R29, R165, 0x7 ;  /* 0x000000a51d067211 */ /* 0x000fd600078e38ff */
[----:B------:R-:W-:Y:S05]  /*b240*/  @!P0 BRA `(.L_x_574) ;  /* 0x00000028009c8947 */ /* 0x000fea0003800000 */
[----:B------:R-:W-:-:S03]  /*b250*/  UMOV UR4, 0xffffffff ;  /* 0xffffffff00047882 */ /* 0x000fc60000000000 */
[----:B------:R-:W-:Y:S05]  /*b260*/  BRA.DIV UR4, `(.L_x_575) ;  /* 0x0000013a04107947 */ /* 0x000fea000b800000 */
[----:B------:R0:W1:Y:S04]  /*b270*/  SHFL.IDX PT, R3, R25, RZ, 0x1c1f ;  /* 0x001c1fff19037589 */ /* 0x00006800000e0000 */
[----:B------:R0:W2:Y:S04]  /*b280*/  SHFL.IDX PT, R0, R24, RZ, 0x1c1f ;  /* 0x001c1fff18007589 */ /* 0x0000a800000e0000 */
[----:B------:R0:W3:Y:S04]  /*b290*/  SHFL.IDX PT, R5, R27, RZ, 0x1c1f ;  /* 0x001c1fff1b057589 */ /* 0x0000e800000e0000 */
[----:B------:R0:W0:Y:S02]  /*b2a0*/  SHFL.IDX PT, R14, R26, RZ, 0x1c1f ;  /* 0x001c1fff1a0e7589 */ /* 0x00002400000e0000 */
.L_x_819:
[----:B------:R-:W-:Y:S01]  /*b2b0*/  ULDC UR4, c[0x0][0x448] ;  /* 0x0001120000047ab9 */ /* 0x000fe20000000800 */
[----:B------:R-:W-:Y:S01]  /*b2c0*/  LOP3.LUT R8, R176, 0x18, R16, 0xf8, !PT ;  /* 0x00000018b0087812 */ /* 0x000fe200078ef810 */
[----:B------:R-:W-:Y:S01]  /*b2d0*/  IMAD R4, R146, UR4, RZ ;  /* 0x0000000492047c24 */ /* 0x000fe2000f8e02ff */
[----:B------:R-:W-:Y:S01]  /*b2e0*/  BSSY B1, `(.L_x_576) ;  /* 0x000004e000017945 */ /* 0x000fe20003800000 */
[----:B------:R-:W-:Y:S02]  /*b2f0*/  LOP3.LUT P0, RZ, R195, 0x4, RZ, 0xc0, !PT ;  /* 0x00000004c3ff7812 */ /* 0x000fe4000780c0ff */
[----:B0-----:R-:W-:Y:S02]  /*b300*/  CS2R R24, SRZ ;  /* 0x0000000000187805 */ /* 0x001fe4000001ff00 */
[----:B------:R-:W-:Y:S02]  /*b310*/  LOP3.LUT R9, R8, R177, RZ, 0x3c, !PT ;  /* 0x000000b108097212 */ /* 0x000fe400078e3cff */
[----:B------:R-:W-:-:S02]  /*b320*/  CS2R R10, SRZ ;  /* 0x00000000000a7805 */ /* 0x000fc4000001ff00 */
[----:B------:R-:W-:Y:S01]  /*b330*/  ISETP.GE.AND P1, PT, R6, R4, PT ;  /* 0x000000040600720c */ /* 0x000fe20003f26270 */
[----:B------:R-:W-:Y:S01]  /*b340*/  IMAD R4, R29, -0x80, R4 ;  /* 0xffffff801d047824 */ /* 0x000fe200078e0204 */
[----:B------:R-:W-:Y:S01]  /*b350*/  CS2R R6, SRZ ;  /* 0x0000000000067805 */ /* 0x000fe2000001ff00 */
[----:B------:R-:W-:Y:S01]  /*b360*/  IMAD.IADD R9, R178, 0x1, R9 ;  /* 0x00000001b2097824 */ /* 0x000fe200078e0209 */
[----:B------:R-:W-:Y:S02]  /*b370*/  CS2R R20, SRZ ;  /* 0x0000000000147805 */ /* 0x000fe4000001ff00 */
[----:B------:R-:W-:Y:S02]  /*b380*/  CS2R R26, SRZ ;  /* 0x00000000001a7805 */ /* 0x000fe4000001ff00 */
[----:B------:R-:W-:Y:S01]  /*b390*/  CS2R R12, SRZ ;  /* 0x00000000000c7805 */ /* 0x000fe2000001ff00 */
[----:B------:R-:W-:Y:S01]  /*b3a0*/  IMAD R9, R9, 0x2, R2 ;  /* 0x0000000209097824 */ /* 0x000fe200078e0202 */
[----:B------:R-:W-:-:S02]  /*b3b0*/  CS2R R28, SRZ ;  /* 0x00000000001c7805 */ /* 0x000fc4000001ff00 */
[----:B------:R-:W-:Y:S02]  /*b3c0*/  CS2R R30, SRZ ;  /* 0x00000000001e7805 */ /* 0x000fe4000001ff00 */
[----:B------:R-:W-:Y:S02]  /*b3d0*/  CS2R R38, SRZ ;  /* 0x0000000000267805 */ /* 0x000fe4000001ff00 */
[----:B------:R-:W-:Y:S02]  /*b3e0*/  CS2R R40, SRZ ;  /* 0x0000000000287805 */ /* 0x000fe4000001ff00 */
[----:B----4-:R-:W-:Y:S02]  /*b3f0*/  CS2R R32, SRZ ;  /* 0x0000000000207805 */ /* 0x010fe4000001ff00 */
[C---:B------:R-:W-:Y:S01]  /*b400*/  IADD3 R37, R9.reuse, 0xc400, RZ ;  /* 0x0000c40009257810 */ /* 0x040fe20007ffe0ff */
[----:B------:R-:W-:Y:S01]  /*b410*/  VIADD R8, R9, 0xc440 ;  /* 0x0000c44009087836 */ /* 0x000fe20000000000 */
[----:B------:R-:W-:Y:S01]  /*b420*/  CS2R R34, SRZ ;  /* 0x0000000000227805 */ /* 0x000fe2000001ff00 */
[----:B------:R-:W-:Y:S06]  /*b430*/  @P1 BRA `(.L_x_577) ;  /* 0x0000000000e01947 */ /* 0x000fec0003800000 */
[----:B------:R-:W-:Y:S01]  /*b440*/  ULDC UR4, c[0x0][0x3f4] ;  /* 0x0000fd0000047ab9 */ /* 0x000fe20000000800 */
[----:B------:R-:W-:Y:S02]  /*b450*/  CS2R R28, SRZ ;  /* 0x00000000001c7805 */ /* 0x000fe4000001ff00 */
[----:B------:R-:W-:Y:S02]  /*b460*/  ISETP.GE.AND P2, PT, R160, UR4, PT ;  /* 0x00000004a0007c0c */ /* 0x000fe4000bf46270 */
[----:B------:R-:W-:Y:S02]  /*b470*/  CS2R R6, SRZ ;  /* 0x0000000000067805 */ /* 0x000fe4000001ff00 */
[----:B------:R-:W-:Y:S02]  /*b480*/  ISETP.GE.AND P3, PT, R169, UR4, PT ;  /* 0x00000004a9007c0c */ /* 0x000fe4000bf66270 */
[----:B------:R-:W-:Y:S02]  /*b490*/  CS2R R30, SRZ ;  /* 0x00000000001e7805 */ /* 0x000fe4000001ff00 */
[----:B------:R-:W-:-:S05]  /*b4a0*/  ISETP.GE.AND P4, PT, R168, UR4, PT ;  /* 0x00000004a8007c0c */ /* 0x000fca000bf86270 */
[----:B-1----:R-:W-:Y:S01]  /*b4b0*/  @!P2 MOV R11, R3 ;  /* 0x00000003000ba202 */ /* 0x002fe20000000f00 */
[----:B--2---:R-:W-:-:S03]  /*b4c0*/  @!P2 IMAD.MOV.U32 R10, RZ, RZ, R0 ;  /* 0x000000ffff0aa224 */ /* 0x004fc600078e0000 */
[----:B------:R-:W-:Y:S01]  /*b4d0*/  @!P3 IADD3 R20, P1, R0, R199, RZ ;  /* 0x000000c70014b210 */ /* 0x000fe20007f3e0ff */
[----:B---3--:R-:W-:Y:S02]  /*b4e0*/  @!P2 IMAD.MOV.U32 R15, RZ, RZ, R5 ;  /* 0x000000ffff0fa224 */ /* 0x008fe400078e0005 */
[----:B------:R-:W-:-:S04]  /*b4f0*/  @!P2 IMAD.WIDE R10, R160, 0x2, R10 ;  /* 0x00000002a00aa825 */ /* 0x000fc800078e020a */
[----:B------:R-:W-:Y:S01]  /*b500*/  @!P2 IMAD.WIDE R12, R160, 0x2, R14 ;  /* 0x00000002a00ca825 */ /* 0x000fe200078e020e */
[----:B------:R0:W5:Y:S01]  /*b510*/  @!P2 LD.E.64 R28, desc[UR60][R10.64] ;  /* 0x0000003c0a1ca980 */ /* 0x000162000c101b00 */
[----:B------:R-:W-:Y:S02]  /*b520*/  @!P4 IADD3 R34, P5, R0, R201, RZ ;  /* 0x000000c90022c210 */ /* 0x000fe40007fbe0ff */
[----:B------:R-:W-:Y:S01]  /*b530*/  @!P3 IMAD.X R21, R3, 0x1, R198, P1 ;  /* 0x000000010315b824 */ /* 0x000fe200008e06c6 */
[----:B------:R-:W5:Y:S01]  /*b540*/  @!P2 LD.E.64 R6, desc[UR60][R12.64] ;  /* 0x0000003c0c06a980 */ /* 0x000f62000c101b00 */
[----:B------:R-:W-:Y:S02]  /*b550*/  ISETP.GE.AND P2, PT, R171, UR4, PT ;  /* 0x00000004ab007c0c */ /* 0x000fe4000bf46270 */
[C---:B------:R-:W-:Y:S02]  /*b560*/  @!P3 IADD3 R26, P1, R14.reuse, R199, RZ ;  /* 0x000000c70e1ab210 */ /* 0x040fe40007f3e0ff */
[----:B------:R-:W-:-:S02]  /*b570*/  @!P4 IADD3 R42, P6, R14, R201, RZ ;  /* 0x000000c90e2ac210 */ /* 0x000fc40007fde0ff */
[----:B------:R-:W-:Y:S02]  /*b580*/  CS2R R24, SRZ ;  /* 0x0000000000187805 */ /* 0x000fe4000001ff00 */
[----:B------:R-:W-:Y:S02]  /*b590*/  @!P3 IADD3.X R27, R5, R198, RZ, P1, !PT ;  /* 0x000000c6051bb210 */ /* 0x000fe40000ffe4ff */
[----:B------:R-:W-:Y:S02]  /*b5a0*/  CS2R R38, SRZ ;  /* 0x0000000000267805 */ /* 0x000fe4000001ff00 */
[----:B0-----:R-:W-:Y:S01]  /*b5b0*/  CS2R R10, SRZ ;  /* 0x00000000000a7805 */ /* 0x001fe2000001ff00 */
[--C-:B------:R-:W-:Y:S01]  /*b5c0*/  @!P4 IMAD.X R35, R3, 0x1, R200.reuse, P5 ;  /* 0x000000010323c824 */ /* 0x100fe200028e06c8 */
[----:B------:R0:W5:Y:S01]  /*b5d0*/  @!P3 LD.E.64 R30, desc[UR60][R20.64] ;  /* 0x0000003c141eb980 */ /* 0x000162000c101b00 */
[----:B------:R-:W-:Y:S01]  /*b5e0*/  @!P4 IMAD.X R43, R5, 0x1, R200, P6 ;  /* 0x00000001052bc824 */ /* 0x000fe200030e06c8 */
[----:B------:R-:W-:-:S02]  /*b5f0*/  ISETP.GE.AND P1, PT, R170, UR4, PT ;  /* 0x00000004aa007c0c */ /* 0x000fc4000bf26270 */
[----:B------:R-:W5:Y:S01]  /*b600*/  @!P3 LD.E.64 R24, desc[UR60][R26.64] ;  /* 0x0000003c1a18b980 */ /* 0x000f62000c101b00 */
[----:B------:R-:W-:Y:S02]  /*b610*/  ISETP.GE.AND P3, PT, R172, UR4, PT ;  /* 0x00000004ac007c0c */ /* 0x000fe4000bf66270 */
[-C--:B------:R-:W-:Y:S01]  /*b620*/  @!P2 IADD3 R46, P5, R14, R203.reuse, RZ ;  /* 0x000000cb0e2ea210 */ /* 0x080fe20007fbe0ff */
[----:B------:R-:W5:Y:S04]  /*b630*/  @!P4 LD.E.64 R38, desc[UR60][R34.64] ;  /* 0x0000003c2226c980 */ /* 0x000f68000c101b00 */
[----:B------:R1:W5:Y:S01]  /*b640*/  @!P4 LD.E.64 R10, desc[UR60][R42.64] ;  /* 0x0000003c2a0ac980 */ /* 0x000362000c101b00 */
[----:B------:R-:W-:Y:S02]  /*b650*/  @!P2 IADD3 R44, P4, R0, R203, RZ ;  /* 0x000000cb002ca210 */ /* 0x000fe40007f9e0ff */
[----:B------:R-:W-:-:S02]  /*b660*/  CS2R R40, SRZ ;  /* 0x0000000000287805 */ /* 0x000fc4000001ff00 */
[----:B0-----:R-:W-:Y:S01]  /*b670*/  CS2R R20, SRZ ;  /* 0x0000000000147805 */ /* 0x001fe2000001ff00 */
[----:B------:R-:W-:Y:S01]  /*b680*/  @!P2 IMAD.X R47, R5, 0x1, R202, P5 ;  /* 0x00000001052fa824 */ /* 0x000fe200028e06ca */
[----:B------:R-:W-:Y:S02]  /*b690*/  @!P2 IADD3.X R45, R3, R202, RZ, P4, !PT ;  /* 0x000000ca032da210 */ /* 0x000fe400027fe4ff */
[C---:B------:R-:W-:Y:S02]  /*b6a0*/  @!P1 IADD3 R48, P6, R0.reuse, R215, RZ ;  /* 0x000000d700309210 */ /* 0x040fe40007fde0ff */
[----:B------:R0:W5:Y:S01]  /*b6b0*/  @!P2 LD.E.64 R20, desc[UR60][R46.64] ;  /* 0x0000003c2e14a980 */ /* 0x000162000c101b00 */
[----:B------:R-:W-:-:S03]  /*b6c0*/  @!P3 IADD3 R50, P4, R0, R217, RZ ;  /* 0x000000d90032b210 */ /* 0x000fc60007f9e0ff */
[----:B------:R0:W5:Y:S01]  /*b6d0*/  @!P2 LD.E.64 R40, desc[UR60][R44.64] ;  /* 0x0000003c2c28a980 */ /* 0x000162000c101b00 */
[C---:B-1----:R-:W-:Y:S02]  /*b6e0*/  @!P1 IADD3 R42, P2, R14.reuse, R215, RZ ;  /* 0x000000d70e2a9210 */ /* 0x042fe40007f5e0ff */
[----:B------:R-:W-:Y:S02]  /*b6f0*/  @!P3 IADD3 R14, P5, R14, R217, RZ ;  /* 0x000000d90e0eb210 */ /* 0x000fe40007fbe0ff */
[----:B------:R-:W-:Y:S02]  /*b700*/  CS2R R32, SRZ ;  /* 0x0000000000207805 */ /* 0x000fe4000001ff00 */
[----:B------:R-:W-:Y:S02]  /*b710*/  CS2R R26, SRZ ;  /* 0x00000000001a7805 */ /* 0x000fe4000001ff00 */
[----:B------:R-:W-:Y:S02]  /*b720*/  CS2R R34, SRZ ;  /* 0x0000000000227805 */ /* 0x000fe4000001ff00 */
[----:B------:R-:W-:Y:S01]  /*b730*/  CS2R R12, SRZ ;  /* 0x00000000000c7805 */ /* 0x000fe2000001ff00 */
[----:B------:R-:W-:Y:S01]  /*b740*/  @!P1 IMAD.X R49, R3, 0x1, R214, P6 ;  /* 0x0000000103319824 */ /* 0x000fe200030e06d6 */
[----:B------:R-:W-:Y:S01]  /*b750*/  @!P1 IADD3.X R43, R5, R214, RZ, P2, !PT ;  /* 0x000000d6052b9210 */ /* 0x000fe200017fe4ff */
[----:B------:R-:W-:-:S02]  /*b760*/  @!P3 IMAD.X R51, R3, 0x1, R216, P4 ;  /* 0x000000010333b824 */ /* 0x000fc400020e06d8 */
[----:B------:R-:W-:Y:S01]  /*b770*/  @!P3 IMAD.X R15, R5, 0x1, R216, P5 ;  /* 0x00000001050fb824 */ /* 0x000fe200028e06d8 */
[----:B------:R0:W5:Y:S04]  /*b780*/  @!P1 LD.E.64 R32, desc[UR60][R48.64] ;  /* 0x0000003c30209980 */ /* 0x000168000c101b00 */
[----:B------:R0:W5:Y:S04]  /*b790*/  @!P1 LD.E.64 R26, desc[UR60][R42.64] ;  /* 0x0000003c2a1a9980 */ /* 0x000168000c101b00 */
[----:B------:R0:W5:Y:S04]  /*b7a0*/  @!P3 LD.E.64 R34, desc[UR60][R50.64] ;  /* 0x0000003c3222b980 */ /* 0x000168000c101b00 */
[----:B------:R0:W5:Y:S02]  /*b7b0*/  @!P3 LD.E.64 R12, desc[UR60][R14.64] ;  /* 0x0000003c0e0cb980 */ /* 0x000164000c101b00 */
.L_x_577:
[----:B------:R-:W-:Y:S05]  /*b7c0*/  BSYNC B1 ;  /* 0x0000000000017941 */ /* 0x000fea0003800000 */
.L_x_576:
[----:B--2--5:R-:W-:Y:S01]  /*b7d0*/  IMAD.MOV.U32 R0, RZ, RZ, R28 ;  /* 0x000000ffff007224 */ /* 0x024fe200078e001c */
[----:B0-----:R-:W-:Y:S01]  /*b7e0*/  MOV R47, R35 ;  /* 0x00000023002f7202 */ /* 0x001fe20000000f00 */
[----:B-1----:R-:W-:Y:S01]  /*b7f0*/  IMAD.MOV.U32 R3, RZ, RZ, R29 ;  /* 0x000000ffff037224 */ /* 0x002fe200078e001d */
[--C-:B------:R-:W-:Y:S01]  /*b800*/  SHF.R.U32.HI R57, RZ, 0x10, R35.reuse ;  /* 0x00000010ff397819 */ /* 0x100fe20000011623 */
[----:B------:R-:W-:Y:S01]  /*b810*/  IMAD.MOV.U32 R46, RZ, RZ, R34 ;  /* 0x000000ffff2e7224 */ /* 0x000fe200078e0022 */
[----:B------:R-:W-:Y:S01]  /*b820*/  SHF.R.U64 R34, R34, 0x10, R35 ;  /* 0x0000001022227819 */ /* 0x000fe20000001223 */
[----:B------:R-:W-:Y:S01]  /*b830*/  IMAD.MOV.U32 R45, RZ, RZ, R33 ;  /* 0x000000ffff2d7224 */ /* 0x000fe200078e0021 */
[----:B------:R-:W-:Y:S01]  /*b840*/  PRMT R35, R0, 0x5410, R3 ;  /* 0x0000541000237816 */ /* 0x000fe20000000003 */
[----:B------:R-:W-:Y:S01]  /*b850*/  IMAD.MOV.U32 R14, RZ, RZ, R7 ;  /* 0x000000ffff0e7224 */ /* 0x000fe200078e0007 */
[----:B------:R-:W-:Y:S01]  /*b860*/  LEA.HI R0, R189, R189, RZ, 0x1 ;  /* 0x000000bdbd007211 */ /* 0x000fe200078f08ff */
[----:B------:R-:W-:Y:S01]  /*b870*/  IMAD.MOV.U32 R43, RZ, RZ, R41 ;  /* 0x000000ffff2b7224 */ /* 0x000fe200078e0029 */
[----:B------:R-:W-:Y:S01]  /*b880*/  @P0 IADD3 R8, R37, -0x40, RZ ;  /* 0xffffffc025080810 */ /* 0x000fe20007ffe0ff */
[----:B------:R-:W-:Y:S01]  /*b890*/  IMAD.MOV.U32 R15, RZ, RZ, R27 ;  /* 0x000000ffff0f7224 */ /* 0x000fe200078e001b */
[----:B------:R-:W-:Y:S01]  /*b8a0*/  LOP3.LUT R0, R0, 0xfffffffe, RZ, 0xc0, !PT ;  /* 0xfffffffe00007812 */ /* 0x000fe200078ec0ff */
[----:B------:R-:W-:Y:S01]  /*b8b0*/  BSSY B1, `(.L_x_578) ;  /* 0x0000043000017945 */ /* 0x000fe20003800000 */
[----:B------:R-:W-:Y:S01]  /*b8c0*/  SHF.R.U64 R37, R28, 0x10, R29 ;  /* 0x000000101c257819 */ /* 0x000fe2000000121d */
[--C-:B------:R-:W-:Y:S01]  /*b8d0*/  IMAD.MOV.U32 R28, RZ, RZ, R31.reuse ;  /* 0x000000ffff1c7224 */ /* 0x100fe200078e001f */
[----:B---3--:R-:W-:Y:S01]  /*b8e0*/  MOV R5, R30 ;  /* 0x0000001e00057202 */ /* 0x008fe20000000f00 */
[----:B------:R-:W-:Y:S01]  /*b8f0*/  IMAD.IADD R0, R189, 0x1, -R0 ;  /* 0x00000001bd007824 */ /* 0x000fe200078e0a00 */
[--C-:B------:R-:W-:Y:S01]  /*b900*/  SHF.R.U64 R49, R30, 0x10, R31.reuse ;  /* 0x000000101e317819 */ /* 0x100fe2000000121f */
[----:B------:R-:W-:Y:S01]  /*b910*/  IMAD.MOV.U32 R30, RZ, RZ, R38 ;  /* 0x000000ffff1e7224 */ /* 0x000fe200078e0026 */
[----:B------:R-:W-:-:S02]  /*b920*/  SHF.R.U32.HI R50, RZ, 0x10, R31 ;  /* 0x00000010ff327819 */ /* 0x000fc4000001161f */
[----:B------:R-:W-:Y:S02]  /*b930*/  PRMT R31, R5, 0x5410, R28 ;  /* 0x00005410051f7816 */ /* 0x000fe4000000001c */
[----:B------:R-:W-:Y:S02]  /*b940*/  SHF.L.U32 R5, R0, 0x1f, RZ ;  /* 0x0000001f00057819 */ /* 0x000fe400000006ff */
[----:B------:R-:W-:Y:S01]  /*b950*/  SHF.R.U32.HI R48, RZ, 0x10, R29 ;  /* 0x00000010ff307819 */ /* 0x000fe2000001161d */
[----:B------:R-:W-:Y:S01]  /*b960*/  IMAD.MOV.U32 R29, RZ, RZ, R10 ;  /* 0x000000ffff1d7224 */ /* 0x000fe200078e000a */
[----:B------:R-:W0:Y:S01]  /*b970*/  SYNCS.PHASECHK.TRANS64.TRYWAIT P0, [R2+URZ+0x2a800], R5 ;  /* 0x02a80005020075a7 */ /* 0x000e22000800017f */
[----:B------:R-:W-:Y:S01]  /*b980*/  SHF.R.U64 R51, R38, 0x10, R39 ;  /* 0x0000001026337819 */ /* 0x000fe20000001227 */
[----:B------:R-:W-:Y:S01]  /*b990*/  IMAD.MOV.U32 R38, RZ, RZ, R6 ;  /* 0x000000ffff267224 */ /* 0x000fe200078e0006 */
[--C-:B------:R-:W-:Y:S02]  /*b9a0*/  SHF.R.U64 R55, R32, 0x10, R33.reuse ;  /* 0x0000001020377819 */ /* 0x100fe40000001221 */
[----:B------:R-:W-:-:S02]  /*b9b0*/  SHF.R.U32.HI R56, RZ, 0x10, R33 ;  /* 0x00000010ff387819 */ /* 0x000fc40000011621 */
[----:B------:R-:W-:Y:S02]  /*b9c0*/  MOV R42, R39 ;  /* 0x00000027002a7202 */ /* 0x000fe40000000f00 */
[----:B------:R-:W-:Y:S01]  /*b9d0*/  SHF.R.U32.HI R52, RZ, 0x10, R39 ;  /* 0x00000010ff347819 */ /* 0x000fe20000011627 */
[----:B------:R-:W-:Y:S01]  /*b9e0*/  IMAD.MOV.U32 R39, RZ, RZ, R40 ;  /* 0x000000ffff277224 */ /* 0x000fe200078e0028 */
[----:B------:R-:W-:Y:S01]  /*b9f0*/  SHF.R.U64 R58, R6, 0x10, R7 ;  /* 0x00000010063a7819 */ /* 0x000fe20000001207 */
[----:B------:R-:W-:Y:S01]  /*ba00*/  IMAD.MOV.U32 R6, RZ, RZ, R25 ;  /* 0x000000ffff067224 */ /* 0x000fe200078e0019 */
[----:B------:R-:W-:Y:S02]  /*ba10*/  SHF.R.U32.HI R59, RZ, 0x10, R7 ;  /* 0x00000010ff3b7819 */ /* 0x000fe40000011607 */
[----:B------:R-:W-:Y:S02]  /*ba20*/  MOV R33, R24 ;  /* 0x0000001800217202 */ /* 0x000fe40000000f00 */
[----:B------:R-:W-:Y:S01]  /*ba30*/  SHF.R.U64 R60, R24, 0x10, R25 ;  /* 0x00000010183c7819 */ /* 0x000fe20000001219 */
[----:B------:R-:W-:Y:S01]  /*ba40*/  IMAD.MOV.U32 R24, RZ, RZ, R20 ;  /* 0x000000ffff187224 */ /* 0x000fe200078e0014 */
[----:B------:R-:W-:Y:S01]  /*ba50*/  SHF.R.U64 R61, R10, 0x10, R11 ;  /* 0x000000100a3d7819 */ /* 0x000fe2000000120b */
[----:B------:R-:W-:Y:S01]  /*ba60*/  IMAD.MOV.U32 R10, RZ, RZ, R21 ;  /* 0x000000ffff0a7224 */ /* 0x000fe200078e0015 */
[----:B------:R-:W-:Y:S01]  /*ba70*/  SHF.R.U64 R53, R40, 0x10, R41 ;  /* 0x0000001028357819 */ /* 0x000fe20000001229 */
[----:B------:R-:W-:Y:S01]  /*ba80*/  IMAD.MOV.U32 R40, RZ, RZ, R12 ;  /* 0x000000ffff287224 */ /* 0x000fe200078e000c */
[----:B------:R-:W-:-:S02]  /*ba90*/  MOV R7, R11 ;  /* 0x0000000b00077202 */ /* 0x000fc40000000f00 */
[----:B------:R-:W-:Y:S02]  /*baa0*/  SHF.R.U32.HI R62, RZ, 0x10, R11 ;  /* 0x00000010ff3e7819 */ /* 0x000fe4000001160b */
[----:B------:R-:W-:Y:S02]  /*bab0*/  SHF.R.U32.HI R54, RZ, 0x10, R41 ;  /* 0x00000010ff367819 */ /* 0x000fe40000011629 */
[----:B------:R-:W-:Y:S02]  /*bac0*/  SHF.R.U32.HI R25, RZ, 0x10, R25 ;  /* 0x00000010ff197819 */ /* 0x000fe40000011619 */
[----:B------:R-:W-:Y:S02]  /*bad0*/  MOV R11, R26 ;  /* 0x0000001a000b7202 */ /* 0x000fe40000000f00 */
[----:B------:R-:W-:Y:S02]  /*bae0*/  SHF.R.U64 R65, R26, 0x10, R27 ;  /* 0x000000101a417819 */ /* 0x000fe4000000121b */
[----:B------:R-:W-:-:S02]  /*baf0*/  MOV R44, R32 ;  /* 0x00000020002c7202 */ /* 0x000fc40000000f00 */
[--C-:B------:R-:W-:Y:S02]  /*bb00*/  SHF.R.U64 R63, R20, 0x10, R21.reuse ;  /* 0x00000010143f7819 */ /* 0x100fe40000001215 */
[----:B------:R-:W-:Y:S02]  /*bb10*/  SHF.R.U32.HI R64, RZ, 0x10, R21 ;  /* 0x00000010ff407819 */ /* 0x000fe40000011615 */
[----:B------:R-:W-:Y:S02]  /*bb20*/  SHF.R.U32.HI R66, RZ, 0x10, R27 ;  /* 0x00000010ff427819 */ /* 0x000fe4000001161b */
[----:B------:R-:W-:Y:S02]  /*bb30*/  MOV R41, R13 ;  /* 0x0000000d00297202 */ /* 0x000fe40000000f00 */
[----:B------:R-:W-:Y:S02]  /*bb40*/  VIMNMX R26, R4, 0x80, PT ;  /* 0x00000080041a7848 */ /* 0x000fe40003fe0100 */
[----:B------:R-:W-:-:S02]  /*bb50*/  PRMT R3, R34, 0x5410, R57 ;  /* 0x0000541022037816 */ /* 0x000fc40000000039 */
[----:B------:R-:W-:Y:S02]  /*bb60*/  PRMT R38, R38, 0x5410, R14 ;  /* 0x0000541026267816 */ /* 0x000fe4000000000e */
[--C-:B------:R-:W-:Y:S02]  /*bb70*/  SHF.R.U64 R67, R12, 0x10, R13.reuse ;  /* 0x000000100c437819 */ /* 0x100fe4000000120d */
[----:B------:R-:W-:Y:S02]  /*bb80*/  SHF.R.U32.HI R68, RZ, 0x10, R13 ;  /* 0x00000010ff447819 */ /* 0x000fe4000001160d */
[----:B------:R-:W-:Y:S02]  /*bb90*/  PRMT R27, R30, 0x5410, R42 ;  /* 0x000054101e1b7816 */ /* 0x000fe4000000002a */
[----:B------:R-:W-:Y:S02]  /*bba0*/  PRMT R20, R39, 0x5410, R43 ;  /* 0x0000541027147816 */ /* 0x000fe4000000002b */
[----:B------:R-:W-:-:S02]  /*bbb0*/  PRMT R34, R60, 0x5410, R25 ;  /* 0x000054103c227816 */ /* 0x000fc40000000019 */
[----:B------:R-:W-:Y:S02]  /*bbc0*/  PRMT R24, R24, 0x5410, R10 ;  /* 0x0000541018187816 */ /* 0x000fe4000000000a */
[----:B------:R-:W-:Y:S02]  /*bbd0*/  PRMT R14, R11, 0x5410, R15 ;  /* 0x000054100b0e7816 */ /* 0x000fe4000000000f */
[----:B------:R-:W-:Y:S02]  /*bbe0*/  PRMT R37, R37, 0x5410, R48 ;  /* 0x0000541025257816 */ /* 0x000fe40000000030 */
        /* <DEDUP_REMOVED lines=11> */
[----:B------:R-:W-:Y:S02]  /*bca0*/  ISETP.GE.AND P1, PT, R165, R26, PT ;  /* 0x0000001aa500720c */ /* 0x000fe40003f26270 */
[----:B------:R-:W-:Y:S02]  /*bcb0*/  PRMT R15, R65, 0x5410, R66 ;  /* 0x00005410410f7816 */ /* 0x000fe40000000042 */
[----:B------:R-:W-:Y:S01]  /*bcc0*/  PRMT R10, R40, 0x5410, R41 ;  /* 0x00005410280a7816 */ /* 0x000fe20000000029 */
[----:B0-----:R-:W-:Y:S08]  /*bcd0*/  @!P0 BRA `(.L_x_579) ;  /* 0x0000012c00e48947 */ /* 0x001ff00003800000 */
.L_x_820:
[----:B------:R-:W-:Y:S05]  /*bce0*/  BSYNC B1 ;  /* 0x0000000000017941 */ /* 0x000fea0003800000 */
.L_x_578:
[----:B------:R-:W-:Y:S01]  /*bcf0*/  BSSY B1, `(.L_x_580) ;  /* 0x00000fe000017945 */ /* 0x000fe20003800000 */
[----:B------:R-:W-:-:S03]  /*bd00*/  PRMT R11, R67, 0x5410, R68 ;  /* 0x00005410430b7816 */ /* 0x000fc60000000044 */
[----:B------:R-:W-:Y:S05]  /*bd10*/  @P1 BRA `(.L_x_581) ;  /* 0x0000000c00ec1947 */ /* 0x000fea0003800000 */
[----:B0-----:R-:W0:Y:S01]  /*bd20*/  LDC R5, c[0x0][0x3f4] ;  /* 0x0000fd00ff057b82 */ /* 0x001e220000000800 */
[----:B------:R-:W-:Y:S01]  /*bd30*/  BSSY B2, `(.L_x_582) ;  /* 0x000002e000027945 */ /* 0x000fe20003800000 */
[-C--:B0-----:R-:W-:Y:S02]  /*bd40*/  ISETP.GE.AND P0, PT, R160, R5.reuse, PT ;  /* 0x00000005a000720c */ /* 0x081fe40003f06270 */
[-C--:B------:R-:W-:Y:S02]  /*bd50*/  ISETP.GE.AND P1, PT, R169, R5.reuse, PT ;  /* 0x00000005a900720c */ /* 0x080fe40003f26270 */
[-C--:B------:R-:W-:Y:S02]  /*bd60*/  ISETP.GE.AND P2, PT, R168, R5.reuse, PT ;  /* 0x00000005a800720c */ /* 0x080fe40003f46270 */
[-C--:B------:R-:W-:Y:S02]  /*bd70*/  ISETP.GE.AND P3, PT, R171, R5.reuse, PT ;  /* 0x00000005ab00720c */ /* 0x080fe40003f66270 */
[----:B------:R-:W-:-:S02]  /*bd80*/  ISETP.GE.AND P4, PT, R170, R5, PT ;  /* 0x00000005aa00720c */ /* 0x000fc40003f86270 */
[----:B------:R-:W-:-:S03]  /*bd90*/  ISETP.GE.AND P5, PT, R172, R5, PT ;  /* 0x00000005ac00720c */ /* 0x000fc60003fa6270 */
[----:B------:R-:W-:Y:S10]  /*bda0*/  @P0 BRA `(.L_x_583) ;  /* 0x0000000000980947 */ /* 0x000ff40003800000 */
[----:B------:R-:W0:Y:S01]  /*bdb0*/  LDS.128 R4, [R9+0xc400] ;  /* 0x00c4000009047984 */ /* 0x000e220000000c00 */
[----:B------:R-:W-:Y:S02]  /*bdc0*/  HADD2.F32 R47, -RZ, R38.H0_H0 ;  /* 0x20000026ff2f7230 */ /* 0x000fe40000004100 */
[----:B------:R-:W-:Y:S02]  /*bdd0*/  HADD2.F32 R45, -RZ, R35.H0_H0 ;  /* 0x20000023ff2d7230 */ /* 0x000fe40000004100 */
[----:B------:R-:W-:Y:S02]  /*bde0*/  HADD2.F32 R44, -RZ, R37.H0_H0 ;  /* 0x20000025ff2c7230 */ /* 0x000fe40000004100 */
[----:B------:R-:W-:Y:S02]  /*bdf0*/  HADD2.F32 R46, -RZ, R39.H0_H0 ;  /* 0x20000027ff2e7230 */ /* 0x000fe40000004100 */
[--C-:B0-----:R-:W-:Y:S02]  /*be00*/  HADD2.F32 R40, -RZ, R4.reuse.H0_H0 ;  /* 0x20000004ff287230 */ /* 0x101fe40000004100 */
[----:B------:R-:W-:-:S02]  /*be10*/  HADD2.F32 R4, -RZ, R4.H1_H1 ;  /* 0x30000004ff047230 */ /* 0x000fc40000004100 */
[--C-:B------:R-:W-:Y:S02]  /*be20*/  HADD2.F32 R41, -RZ, R5.reuse.H0_H0 ;  /* 0x20000005ff297230 */ /* 0x100fe40000004100 */
[----:B------:R-:W-:Y:S02]  /*be30*/  HADD2.F32 R5, -RZ, R5.H1_H1 ;  /* 0x30000005ff057230 */ /* 0x000fe40000004100 */
[C---:B------:R-:W-:Y:S01]  /*be40*/  FMUL.FTZ R49, R4.reuse, R47 ;  /* 0x0000002f04317220 */ /* 0x040fe20000410000 */
[-C--:B------:R-:W-:Y:S01]  /*be50*/  FMUL.FTZ R4, R4, R45.reuse ;  /* 0x0000002d04047220 */ /* 0x080fe20000410000 */
[--C-:B------:R-:W-:Y:S02]  /*be60*/  HADD2.F32 R42, -RZ, R6.reuse.H0_H0 ;  /* 0x20000006ff2a7230 */ /* 0x100fe40000004100 */
[----:B------:R-:W-:Y:S02]  /*be70*/  HADD2.F32 R43, -RZ, R7.H0_H0 ;  /* 0x20000007ff2b7230 */ /* 0x000fe40000004100 */
[C---:B------:R-:W-:Y:S01]  /*be80*/  FMUL.FTZ R50, R5.reuse, R46 ;  /* 0x0000002e05327220 */ /* 0x040fe20000410000 */
[C---:B------:R-:W-:Y:S01]  /*be90*/  FFMA.FTZ R49, R40.reuse, R45, -R49 ;  /* 0x0000002d28317223 */ /* 0x040fe20000010831 */
[----:B------:R-:W-:Y:S01]  /*bea0*/  FFMA.FTZ R48, R40, R47, R4 ;  /* 0x0000002f28307223 */ /* 0x000fe20000010004 */
[----:B------:R-:W-:Y:S01]  /*beb0*/  FMUL.FTZ R52, R5, R44 ;  /* 0x0000002c05347220 */ /* 0x000fe20000410000 */
[----:B------:R-:W-:-:S02]  /*bec0*/  HADD2.F32 R6, -RZ, R6.H1_H1 ;  /* 0x30000006ff067230 */ /* 0x000fc40000004100 */
[C---:B------:R-:W-:Y:S01]  /*bed0*/  FFMA.FTZ R50, R41.reuse, R44, -R50 ;  /* 0x0000002c29327223 */ /* 0x040fe20000010832 */
[----:B------:R-:W-:Y:S02]  /*bee0*/  HADD2.F32 R7, -RZ, R7.H1_H1 ;  /* 0x30000007ff077230 */ /* 0x000fe40000004100 */
[----:B------:R-:W-:Y:S01]  /*bef0*/  FFMA.FTZ R41, R41, R46, R52 ;  /* 0x0000002e29297223 */ /* 0x000fe20000010034 */
[----:B------:R-:W-:Y:S02]  /*bf00*/  HADD2.F32 R45, -RZ, R38.H1_H1 ;  /* 0x30000026ff2d7230 */ /* 0x000fe40000004100 */
[----:B------:R-:W-:Y:S02]  /*bf10*/  HADD2.F32 R5, -RZ, R35.H1_H1 ;  /* 0x30000023ff057230 */ /* 0x000fe40000004100 */
[----:B------:R-:W-:Y:S02]  /*bf20*/  HADD2.F32 R40, -RZ, R39.H1_H1 ;  /* 0x30000027ff287230 */ /* 0x000fe40000004100 */
[----:B------:R-:W-:Y:S01]  /*bf30*/  FMUL.FTZ R47, R6, R45 ;  /* 0x0000002d062f7220 */ /* 0x000fe20000410000 */
[----:B------:R-:W-:-:S02]  /*bf40*/  HADD2.F32 R4, -RZ, R37.H1_H1 ;  /* 0x30000025ff047230 */ /* 0x000fc40000004100 */
[-C--:B------:R-:W-:Y:S01]  /*bf50*/  FMUL.FTZ R44, R6, R5.reuse ;  /* 0x00000005062c7220 */ /* 0x080fe20000410000 */
[C---:B------:R-:W-:Y:S01]  /*bf60*/  FMUL.FTZ R46, R7.reuse, R40 ;  /* 0x00000028072e7220 */ /* 0x040fe20000410000 */
[C---:B------:R-:W-:Y:S01]  /*bf70*/  FFMA.FTZ R6, R42.reuse, R5, -R47 ;  /* 0x000000052a067223 */ /* 0x040fe2000001082f */
[-C--:B------:R-:W-:Y:S01]  /*bf80*/  FMUL.FTZ R51, R7, R4.reuse ;  /* 0x0000000407337220 */ /* 0x080fe20000410000 */
[----:B------:R-:W-:Y:S01]  /*bf90*/  FFMA.FTZ R45, R42, R45, R44 ;  /* 0x0000002d2a2d7223 */ /* 0x000fe2000001002c */
[C---:B------:R-:W-:Y:S01]  /*bfa0*/  FFMA.FTZ R7, R43.reuse, R4, -R46 ;  /* 0x000000042b077223 */ /* 0x040fe2000001082e */
[----:B------:R-:W-:Y:S01]  /*bfb0*/  F2FP.F16.F32.PACK_AB R4, R48, R49 ;  /* 0x000000313004723e */ /* 0x000fe200000000ff */
[----:B------:R-:W-:Y:S01]  /*bfc0*/  FFMA.FTZ R40, R43, R40, R51 ;  /* 0x000000282b287223 */ /* 0x000fe20000010033 */
[----:B------:R-:W-:Y:S02]  /*bfd0*/  F2FP.F16.F32.PACK_AB R5, R41, R50 ;  /* 0x000000322905723e */ /* 0x000fe400000000ff */
[----:B------:R-:W-:-:S02]  /*bfe0*/  F2FP.F16.F32.PACK_AB R6, R45, R6 ;  /* 0x000000062d06723e */ /* 0x000fc400000000ff */
[----:B------:R-:W-:-:S05]  /*bff0*/  F2FP.F16.F32.PACK_AB R7, R40, R7 ;  /* 0x000000072807723e */ /* 0x000fca00000000ff */
[----:B------:R0:W-:Y:S02]  /*c000*/  STS.128 [R9+0xc400], R4 ;  /* 0x00c4000409007388 */ /* 0x0001e40000000c00 */
.L_x_583:
[----:B------:R-:W-:Y:S05]  /*c010*/  BSYNC B2 ;  /* 0x0000000000027941 */ /* 0x000fea0003800000 */
.L_x_582:
[----:B------:R-:W-:Y:S04]  /*c020*/  BSSY B2, `(.L_x_584) ;  /* 0x0000028000027945 */ /* 0x000fe80003800000 */
[----:B------:R-:W-:Y:S05]  /*c030*/  @P1 BRA `(.L_x_585) ;  /* 0x0000000000981947 */ /* 0x000fea0003800000 */
[----:B0-----:R-:W0:Y:S01]  /*c040*/  LDS.128 R4, [R8] ;  /* 0x0000000008047984 */ /* 0x001e220000000c00 */
        /* <DEDUP_REMOVED lines=36> */
[----:B------:R1:W-:Y:S02]  /*c290*/  STS.128 [R8], R4 ;  /* 0x0000000408007388 */ /* 0x0003e40000000c00 */
.L_x_585:
[----:B------:R-:W-:Y:S05]  /*c2a0*/  BSYNC B2 ;  /* 0x0000000000027941 */ /* 0x000fea0003800000 */
.L_x_584:
[----:B------:R-:W-:Y:S04]  /*c2b0*/  BSSY B2, `(.L_x_586) ;  /* 0x0000028000027945 */ /* 0x000fe80003800000 */
[----:B------:R-:W-:Y:S05]  /*c2c0*/  @P2 BRA `(.L_x_587) ;  /* 0x0000000000982947 */ /* 0x000fea0003800000 */
[----:B01----:R-:W0:Y:S01]  /*c2d0*/  LDS.128 R4, [R9+0x10400] ;  /* 0x0104000009047984 */ /* 0x003e220000000c00 */
        /* <DEDUP_REMOVED lines=37> */
.L_x_587:
[----:B------:R-:W-:Y:S05]  /*c530*/  BSYNC B2 ;  /* 0x0000000000027941 */ /* 0x000fea0003800000 */
.L_x_586:
[----:B------:R-:W-:Y:S04]  /*c540*/  BSSY B2, `(.L_x_588) ;  /* 0x0000028000027945 */ /* 0x000fe80003800000 */
[----:B------:R-:W-:Y:S05]  /*c550*/  @P3 BRA `(.L_x_589) ;  /* 0x0000000000983947 */ /* 0x000fea0003800000 */
[----:B012---:R-:W0:Y:S01]  /*c560*/  LDS.128 R4, [R8+0x4000] ;  /* 0x0040000008047984 */ /* 0x007e220000000c00 */
        /* <DEDUP_REMOVED lines=37> */
.L_x_589:
[----:B------:R-:W-:Y:S05]  /*c7c0*/  BSYNC B2 ;  /* 0x0000000000027941 */ /* 0x000fea0003800000 */
.L_x_588:
[----:B------:R-:W-:Y:S04]  /*c7d0*/  BSSY B2, `(.L_x_590) ;  /* 0x0000028000027945 */ /* 0x000fe80003800000 */
[----:B------:R-:W-:Y:S05]  /*c7e0*/  @P4 BRA `(.L_x_591) ;  /* 0x0000000000984947 */ /* 0x000fea0003800000 */
[----:B0123--:R-:W0:Y:S01]  /*c7f0*/  LDS.128 R4, [R9+0x14400] ;  /* 0x0144000009047984 */ /* 0x00fe220000000c00 */
        /* <DEDUP_REMOVED lines=37> */
.L_x_591:
[----:B------:R-:W-:Y:S05]  /*ca50*/  BSYNC B2 ;  /* 0x0000000000027941 */ /* 0x000fea0003800000 */
.L_x_590:
[----:B------:R-:W-:Y:S05]  /*ca60*/  @P5 BRA `(.L_x_581) ;  /* 0x0000000000985947 */ /* 0x000fea0003800000 */
[----:B01234-:R-:W0:Y:S01]  /*ca70*/  LDS.128 R4, [R8+0x8000] ;  /* 0x0080000008047984 */ /* 0x01fe220000000c00 */
        /* <DEDUP_REMOVED lines=37> */
.L_x_581:
[----:B------:R-:W-:Y:S05]  /*ccd0*/  BSYNC B1 ;  /* 0x0000000000017941 */ /* 0x000fea0003800000 */
.L_x_580:
[----:B------:R-:W-:-:S13]  /*cce0*/  ISETP.GE.AND P0, PT, R225, R26, PT ;  /* 0x0000001ae100720c */ /* 0x000fda0003f06270 */
[----:B------:R-:W-:Y:S05]  /*ccf0*/  @P0 BRA `(.L_x_592) ;  /* 0x0000003800d00947 */ /* 0x000fea0003800000 */
[----:B01234-:R-:W0:Y:S01]  /*cd00*/  LDC R5, c[0x0][0x3f4] ;  /* 0x0000fd00ff057b82 */ /* 0x01fe220000000800 */
        /* <DEDUP_REMOVED lines=9> */
[--C-:B------:R-:W-:Y:S02]  /*cda0*/  HADD2.F32 R48, -RZ, R38.reuse.H0_H0 ;  /* 0x20000026ff307230 */ /* 0x100fe40000004100 */
[----:B------:R-:W-:Y:S02]  /*cdb0*/  HADD2.F32 R50, -RZ, R39.H0_H0 ;  /* 0x20000027ff327230 */ /* 0x000fe40000004100 */
[----:B------:R-:W-:Y:S02]  /*cdc0*/  HADD2.F32 R44, -RZ, R35.H0_H0 ;  /* 0x20000023ff2c7230 */ /* 0x000fe40000004100 */
[----:B------:R-:W-:Y:S02]  /*cdd0*/  HADD2.F32 R46, -RZ, R37.H0_H0 ;  /* 0x20000025ff2e7230 */ /* 0x000fe40000004100 */
[----:B------:R-:W-:Y:S02]  /*cde0*/  HADD2.F32 R49, -RZ, R38.H1_H1 ;  /* 0x30000026ff317230 */ /* 0x000fe40000004100 */
[----:B0-----:R-:W-:-:S02]  /*cdf0*/  HADD2.F32 R26, -RZ, R4.H0_H0 ;  /* 0x20000004ff1a7230 */ /* 0x001fc40000004100 */
[----:B------:R-:W-:Y:S02]  /*ce00*/  HADD2.F32 R4, -RZ, R4.H1_H1 ;  /* 0x30000004ff047230 */ /* 0x000fe40000004100 */
[--C-:B------:R-:W-:Y:S02]  /*ce10*/  HADD2.F32 R40, -RZ, R5.reuse.H0_H0 ;  /* 0x20000005ff287230 */ /* 0x100fe40000004100 */
[----:B------:R-:W-:Y:S02]  /*ce20*/  HADD2.F32 R5, -RZ, R5.H1_H1 ;  /* 0x30000005ff057230 */ /* 0x000fe40000004100 */
[-C--:B------:R-:W-:Y:S01]  /*ce30*/  FMUL.FTZ R43, R48, R4.reuse ;  /* 0x00000004302b7220 */ /* 0x080fe20000410000 */
[----:B------:R-:W-:Y:S01]  /*ce40*/  FMUL.FTZ R45, R44, R4 ;  /* 0x000000042c2d7220 */ /* 0x000fe20000410000 */
[----:B------:R-:W-:Y:S02]  /*ce50*/  HADD2.F32 R41, -RZ, R6.H0_H0 ;  /* 0x20000006ff297230 */ /* 0x000fe40000004100 */
[-C--:B------:R-:W-:Y:S01]  /*ce60*/  FMUL.FTZ R47, R50, R5.reuse ;  /* 0x00000005322f7220 */ /* 0x080fe20000410000 */
[----:B------:R-:W-:Y:S01]  /*ce70*/  FFMA.FTZ R4, R44, R26, -R43 ;  /* 0x0000001a2c047223 */ /* 0x000fe2000001082b */
[----:B------:R-:W-:Y:S01]  /*ce80*/  FMUL.FTZ R43, R46, R5 ;  /* 0x000000052e2b7220 */ /* 0x000fe20000410000 */
[----:B------:R-:W-:-:S02]  /*ce90*/  HADD2.F32 R42, -RZ, R7.H0_H0 ;  /* 0x20000007ff2a7230 */ /* 0x000fc40000004100 */
[----:B------:R-:W-:Y:S01]  /*cea0*/  FFMA.FTZ R5, R46, R40, -R47 ;  /* 0x000000282e057223 */ /* 0x000fe2000001082f */
[----:B------:R-:W-:Y:S02]  /*ceb0*/  HADD2.F32 R6, -RZ, R6.H1_H1 ;  /* 0x30000006ff067230 */ /* 0x000fe40000004100 */
[----:B------:R-:W-:Y:S01]  /*cec0*/  FFMA.FTZ R45, R48, R26, R45 ;  /* 0x0000001a302d7223 */ /* 0x000fe2000001002d */
[----:B------:R-:W-:Y:S02]  /*ced0*/  HADD2.F32 R7, -RZ, R7.H1_H1 ;  /* 0x30000007ff077230 */ /* 0x000fe40000004100 */
[----:B------:R-:W-:Y:S01]  /*cee0*/  FFMA.FTZ R40, R50, R40, R43 ;  /* 0x0000002832287223 */ /* 0x000fe2000001002b */
[----:B------:R-:W-:Y:S02]  /*cef0*/  HADD2.F32 R46, -RZ, R39.H1_H1 ;  /* 0x30000027ff2e7230 */ /* 0x000fe40000004100 */
[----:B------:R-:W-:Y:S01]  /*cf00*/  FMUL.FTZ R26, R49, R6 ;  /* 0x00000006311a7220 */ /* 0x000fe20000410000 */
[----:B------:R-:W-:Y:S01]  /*cf10*/  HADD2.F32 R47, -RZ, R35.H1_H1 ;  /* 0x30000023ff2f7230 */ /* 0x000fe20000004100 */
[----:B------:R-:W-:Y:S01]  /*cf20*/  F2FP.F16.F32.PACK_AB R4, R45, R4 ;  /* 0x000000042d04723e */ /* 0x000fe200000000ff */
[----:B------:R-:W-:-:S02]  /*cf30*/  HADD2.F32 R44, -RZ, R37.H1_H1 ;  /* 0x30000025ff2c7230 */ /* 0x000fc40000004100 */
[----:B------:R-:W-:Y:S01]  /*cf40*/  FMUL.FTZ R35, R46, R7 ;  /* 0x000000072e237220 */ /* 0x000fe20000410000 */
[----:B------:R-:W-:Y:S01]  /*cf50*/  F2FP.F16.F32.PACK_AB R5, R40, R5 ;  /* 0x000000052805723e */ /* 0x000fe200000000ff */
[C---:B------:R-:W-:Y:S01]  /*cf60*/  FMUL.FTZ R38, R47.reuse, R6 ;  /* 0x000000062f267220 */ /* 0x040fe20000410000 */
[----:B------:R-:W-:Y:S01]  /*cf70*/  FFMA.FTZ R6, R47, R41, -R26 ;  /* 0x000000292f067223 */ /* 0x000fe2000001081a */
[C---:B------:R-:W-:Y:S01]  /*cf80*/  FMUL.FTZ R37, R44.reuse, R7 ;  /* 0x000000072c257220 */ /* 0x040fe20000410000 */
[-C--:B------:R-:W-:Y:S01]  /*cf90*/  FFMA.FTZ R7, R44, R42.reuse, -R35 ;  /* 0x0000002a2c077223 */ /* 0x080fe20000010823 */
[----:B------:R-:W-:Y:S02]  /*cfa0*/  FFMA.FTZ R41, R49, R41, R38 ;  /* 0x0000002931297223 */ /* 0x000fe40000010026 */
[----:B------:R-:W-:-:S03]  /*cfb0*/  FFMA.FTZ R42, R46, R42, R37 ;  /* 0x0000002a2e2a7223 */ /* 0x000fc60000010025 */
[----:B------:R-:W-:Y:S02]  /*cfc0*/  F2FP.F16.F32.PACK_AB R6, R41, R6 ;  /* 0x000000062906723e */ /* 0x000fe400000000ff */
[----:B------:R-:W-:-:S05]  /*cfd0*/  F2FP.F16.F32.PACK_AB R7, R42, R7 ;  /* 0x000000072a07723e */ /* 0x000fca00000000ff */
[----:B------:R0:W-:Y:S02]  /*cfe0*/  STS.128 [R9+0xe400], R4 ;  /* 0x00e4000409007388 */ /* 0x0001e40000000c00 */
.L_x_594:
[----:B------:R-:W-:Y:S05]  /*cff0*/  BSYNC B1 ;  /* 0x0000000000017941 */ /* 0x000fea0003800000 */
.L_x_593:
[----:B------:R-:W-:Y:S04]  /*d000*/  BSSY B1, `(.L_x_595) ;  /* 0x0000028000017945 */ /* 0x000fe80003800000 */
[----:B------:R-:W-:Y:S05]  /*d010*/  @P1 BRA `(.L_x_596) ;  /* 0x0000000000981947 */ /* 0x000fea0003800000 */
[----:B0-----:R-:W0:Y:S01]  /*d020*/  LDS.128 R4, [R8+0x2000] ;  /* 0x0020000008047984 */ /* 0x001e220000000c00 */
        /* <DEDUP_REMOVED lines=8> */
[-C--:B------:R-:W-:Y:S01]  /*d0b0*/  FMUL.FTZ R39, R44, R4.reuse ;  /* 0x000000042c277220 */ /* 0x080fe20000410000 */
[C---:B------:R-:W-:Y:S01]  /*d0c0*/  FMUL.FTZ R41, R42.reuse, R4 ;  /* 0x000000042a297220 */ /* 0x040fe20000410000 */
[----:B------:R-:W-:Y:S02]  /*d0d0*/  HADD2.F32 R37, -RZ, R6.H0_H0 ;  /* 0x20000006ff257230 */ /* 0x000fe40000004100 */
[-C--:B------:R-:W-:Y:S01]  /*d0e0*/  FMUL.FTZ R40, R45, R5.reuse ;  /* 0x000000052d287220 */ /* 0x080fe20000410000 */
[-C--:B------:R-:W-:Y:S01]  /*d0f0*/  FFMA.FTZ R4, R42, R26.reuse, -R39 ;  /* 0x0000001a2a047223 */ /* 0x080fe20000010827 */
[----:B------:R-:W-:Y:S01]  /*d100*/  FFMA.FTZ R41, R44, R26, R41 ;  /* 0x0000001a2c297223 */ /* 0x000fe20000010029 */
[----:B------:R-:W-:Y:S01]  /*d110*/  FMUL.FTZ R26, R43, R5 ;  /* 0x000000052b1a7220 */ /* 0x000fe20000410000 */
[----:B------:R-:W-:-:S02]  /*d120*/  HADD2.F32 R38, -RZ, R7.H0_H0 ;  /* 0x20000007ff267230 */ /* 0x000fc40000004100 */
[-C--:B------:R-:W-:Y:S01]  /*d130*/  FFMA.FTZ R5, R43, R35.reuse, -R40 ;  /* 0x000000232b057223 */ /* 0x080fe20000010828 */
[----:B------:R-:W-:Y:S02]  /*d140*/  HADD2.F32 R6, -RZ, R6.H1_H1 ;  /* 0x30000006ff067230 */ /* 0x000fe40000004100 */
[----:B------:R-:W-:Y:S01]  /*d150*/  FFMA.FTZ R26, R45, R35, R26 ;  /* 0x000000232d1a7223 */ /* 0x000fe2000001001a */
[----:B------:R-:W-:Y:S01]  /*d160*/  HADD2.F32 R7, -RZ, R7.H1_H1 ;  /* 0x30000007ff077230 */ /* 0x000fe20000004100 */
[----:B------:R-:W-:Y:S01]  /*d170*/  F2FP.F16.F32.PACK_AB R4, R41, R4 ;  /* 0x000000042904723e */ /* 0x000fe200000000ff */
[----:B------:R-:W-:Y:S02]  /*d180*/  HADD2.F32 R43, -RZ, R33.H1_H1 ;  /* 0x30000021ff2b7230 */ /* 0x000fe40000004100 */
[----:B------:R-:W-:Y:S01]  /*d190*/  HADD2.F32 R42, -RZ, R34.H1_H1 ;  /* 0x30000022ff2a7230 */ /* 0x000fe20000004100 */
[----:B------:R-:W-:Y:S01]  /*d1a0*/  F2FP.F16.F32.PACK_AB R5, R26, R5 ;  /* 0x000000051a05723e */ /* 0x000fe200000000ff */
[----:B------:R-:W-:-:S02]  /*d1b0*/  HADD2.F32 R39, -RZ, R31.H1_H1 ;  /* 0x3000001fff277230 */ /* 0x000fc40000004100 */
[----:B------:R-:W-:Y:S02]  /*d1c0*/  HADD2.F32 R40, -RZ, R32.H1_H1 ;  /* 0x30000020ff287230 */ /* 0x000fe40000004100 */
[-C--:B------:R-:W-:Y:S01]  /*d1d0*/  FMUL.FTZ R32, R43, R6.reuse ;  /* 0x000000062b207220 */ /* 0x080fe20000410000 */
[-C--:B------:R-:W-:Y:S01]  /*d1e0*/  FMUL.FTZ R31, R42, R7.reuse ;  /* 0x000000072a1f7220 */ /* 0x080fe20000410000 */
[C---:B------:R-:W-:Y:S01]  /*d1f0*/  FMUL.FTZ R34, R39.reuse, R6 ;  /* 0x0000000627227220 */ /* 0x040fe20000410000 */
[C---:B------:R-:W-:Y:S01]  /*d200*/  FMUL.FTZ R33, R40.reuse, R7 ;  /* 0x0000000728217220 */ /* 0x040fe20000410000 */
[-C--:B------:R-:W-:Y:S01]  /*d210*/  FFMA.FTZ R6, R39, R37.reuse, -R32 ;  /* 0x0000002527067223 */ /* 0x080fe20000010820 */
[-C--:B------:R-:W-:Y:S01]  /*d220*/  FFMA.FTZ R7, R40, R38.reuse, -R31 ;  /* 0x0000002628077223 */ /* 0x080fe2000001081f */
[----:B------:R-:W-:Y:S01]  /*d230*/  FFMA.FTZ R37, R43, R37, R34 ;  /* 0x000000252b257223 */ /* 0x000fe20000010022 */
[----:B------:R-:W-:-:S04]  /*d240*/  FFMA.FTZ R38, R42, R38, R33 ;  /* 0x000000262a267223 */ /* 0x000fc80000010021 */
[----:B------:R-:W-:Y:S02]  /*d250*/  F2FP.F16.F32.PACK_AB R6, R37, R6 ;  /* 0x000000062506723e */ /* 0x000fe400000000ff */
[----:B------:R-:W-:-:S05]  /*d260*/  F2FP.F16.F32.PACK_AB R7, R38, R7 ;  /* 0x000000072607723e */ /* 0x000fca00000000ff */
[----:B------:R1:W-:Y:S02]  /*d270*/  STS.128 [R8+0x2000], R4 ;  /* 0x0020000408007388 */ /* 0x0003e40000000c00 */
.L_x_596:
[----:B------:R-:W-:Y:S05]  /*d280*/  BSYNC B1 ;  /* 0x0000000000017941 */ /* 0x000fea0003800000 */
.L_x_595:
        /* <DEDUP_REMOVED lines=28> */
[-C--:B------:R-:W-:Y:S01]  /*d450*/  FMUL.FTZ R27, R38, R6.reuse ;  /* 0x00000006261b7220 */ /* 0x080fe20000410000 */
[----:B------:R-:W-:Y:S02]  /*d460*/  HADD2.F32 R35, -RZ, R28.H1_H1 ;  /* 0x3000001cff237230 */ /* 0x000fe40000004100 */
[C---:B------:R-:W-:Y:S01]  /*d470*/  FMUL.FTZ R29, R34.reuse, R6 ;  /* 0x00000006221d7220 */ /* 0x040fe20000410000 */
[-C--:B------:R-:W-:Y:S01]  /*d480*/  FMUL.FTZ R28, R39, R7.reuse ;  /* 0x00000007271c7220 */ /* 0x080fe20000410000 */
[-C--:B------:R-:W-:Y:S01]  /*d490*/  FFMA.FTZ R6, R34, R32.reuse, -R27 ;  /* 0x0000002022067223 */ /* 0x080fe2000001081b */
[C---:B------:R-:W-:Y:S01]  /*d4a0*/  FMUL.FTZ R30, R35.reuse, R7 ;  /* 0x00000007231e7220 */ /* 0x040fe20000410000 */
[----:B------:R-:W-:Y:S01]  /*d4b0*/  FFMA.FTZ R29, R38, R32, R29 ;  /* 0x00000020261d7223 */ /* 0x000fe2000001001d */
[-C--:B------:R-:W-:Y:S02]  /*d4c0*/  FFMA.FTZ R7, R35, R33.reuse, -R28 ;  /* 0x0000002123077223 */ /* 0x080fe4000001081c */
[----:B------:R-:W-:-:S02]  /*d4d0*/  FFMA.FTZ R30, R39, R33, R30 ;  /* 0x00000021271e7223 */ /* 0x000fc4000001001e */
[----:B------:R-:W-:-:S03]  /*d4e0*/  F2FP.F16.F32.PACK_AB R6, R29, R6 ;  /* 0x000000061d06723e */ /* 0x000fc600000000ff */
[----:B------:R-:W-:-:S05]  /*d4f0*/  F2FP.F16.F32.PACK_AB R7, R30, R7 ;  /* 0x000000071e07723e */ /* 0x000fca00000000ff */
[----:B------:R2:W-:Y:S02]  /*d500*/  STS.128 [R9+0x12400], R4 ;  /* 0x0124000409007388 */ /* 0x0005e40000000c00 */
.L_x_598:
[----:B------:R-:W-:Y:S05]  /*d510*/  BSYNC B1 ;  /* 0x0000000000017941 */ /* 0x000fea0003800000 */
.L_x_597:
        /* <DEDUP_REMOVED lines=30> */
[C---:B------:R-:W-:Y:S01]  /*d700*/  FMUL.FTZ R25, R30.reuse, R6 ;  /* 0x000000061e197220 */ /* 0x040fe20000410000 */
[-C--:B------:R-:W-:Y:S01]  /*d710*/  FMUL.FTZ R20, R35, R7.reuse ;  /* 0x0000000723147220 */ /* 0x080fe20000410000 */
[C---:B------:R-:W-:Y:S01]  /*d720*/  FMUL.FTZ R24, R31.reuse, R7 ;  /* 0x000000071f187220 */ /* 0x040fe20000410000 */
[-C--:B------:R-:W-:Y:S01]  /*d730*/  FFMA.FTZ R6, R30, R28.reuse, -R21 ;  /* 0x0000001c1e067223 */ /* 0x080fe20000010815 */
[----:B------:R-:W-:Y:S01]  /*d740*/  FFMA.FTZ R25, R32, R28, R25 ;  /* 0x0000001c20197223 */ /* 0x000fe20000010019 */
[-C--:B------:R-:W-:Y:S01]  /*d750*/  FFMA.FTZ R7, R31, R29.reuse, -R20 ;  /* 0x0000001d1f077223 */ /* 0x080fe20000010814 */
[----:B------:R-:W-:-:S03]  /*d760*/  FFMA.FTZ R24, R35, R29, R24 ;  /* 0x0000001d23187223 */ /* 0x000fc60000010018 */
[----:B------:R-:W-:Y:S02]  /*d770*/  F2FP.F16.F32.PACK_AB R6, R25, R6 ;  /* 0x000000061906723e */ /* 0x000fe400000000ff */
[----:B------:R-:W-:-:S05]  /*d780*/  F2FP.F16.F32.PACK_AB R7, R24, R7 ;  /* 0x000000071807723e */ /* 0x000fca00000000ff */
[----:B------:R3:W-:Y:S02]  /*d790*/  STS.128 [R8+0x6000], R4 ;  /* 0x0060000408007388 */ /* 0x0007e40000000c00 */
.L_x_600:
[----:B------:R-:W-:Y:S05]  /*d7a0*/  BSYNC B1 ;  /* 0x0000000000017941 */ /* 0x000fea0003800000 */
.L_x_599:
        /* <DEDUP_REMOVED lines=40> */
.L_x_602:
[----:B------:R-:W-:Y:S05]  /*da30*/  BSYNC B1 ;  /* 0x0000000000017941 */ /* 0x000fea0003800000 */
.L_x_601:
        /* <DEDUP_REMOVED lines=13> */
[----:B------:R-:W-:Y:S01]  /*db10*/  FMUL.FTZ R15, R28, R5 ;  /* 0x000000051c0f7220 */ /* 0x000fe20000410000 */
[----:B------:R-:W-:Y:S01]  /*db20*/  FFMA.FTZ R4, R21, R9, -R20 ;  /* 0x0000000915047223 */ /* 0x000fe20000010814 */
[----:B------:R-:W-:-:S02]  /*db30*/  HADD2.F32 R14, -RZ, R7.H0_H0 ;  /* 0x20000007ff0e7230 */ /* 0x000fc40000004100 */
[----:B------:R-:W-:Y:S01]  /*db40*/  FFMA.FTZ R9, R25, R9, R24 ;  /* 0x0000000919097223 */ /* 0x000fe20000010018 */
[C---:B------:R-:W-:Y:S01]  /*db50*/  FMUL.FTZ R21, R26.reuse, R5 ;  /* 0x000000051a157220 */ /* 0x040fe20000410000 */
[----:B------:R-:W-:Y:S02]  /*db60*/  HADD2.F32 R6, -RZ, R6.H1_H1 ;  /* 0x30000006ff067230 */ /* 0x000fe40000004100 */
[-C--:B------:R-:W-:Y:S01]  /*db70*/  FFMA.FTZ R5, R26, R12.reuse, -R15 ;  /* 0x0000000c1a057223 */ /* 0x080fe2000001080f */
[----:B------:R-:W-:Y:S02]  /*db80*/  HADD2.F32 R7, -RZ, R7.H1_H1 ;  /* 0x30000007ff077230 */ /* 0x000fe40000004100 */
[----:B------:R-:W-:Y:S01]  /*db90*/  FFMA.FTZ R12, R28, R12, R21 ;  /* 0x0000000c1c0c7223 */ /* 0x000fe20000010015 */
[----:B------:R-:W-:Y:S01]  /*dba0*/  HADD2.F32 R25, -RZ, R10.H1_H1 ;  /* 0x3000000aff197230 */ /* 0x000fe20000004100 */
[----:B------:R-:W-:Y:S01]  /*dbb0*/  F2FP.F16.F32.PACK_AB R4, R9, R4 ;  /* 0x000000040904723e */ /* 0x000fe200000000ff */
[----:B------:R-:W-:-:S02]  /*dbc0*/  HADD2.F32 R20, -RZ, R11.H1_H1 ;  /* 0x3000000bff147230 */ /* 0x000fc40000004100 */
[----:B------:R-:W-:Y:S02]  /*dbd0*/  HADD2.F32 R15, -RZ, R0.H1_H1 ;  /* 0x30000000ff0f7230 */ /* 0x000fe40000004100 */
[-C--:B------:R-:W-:Y:S01]  /*dbe0*/  FMUL.FTZ R0, R25, R6.reuse ;  /* 0x0000000619007220 */ /* 0x080fe20000410000 */
[----:B------:R-:W-:Y:S02]  /*dbf0*/  HADD2.F32 R10, -RZ, R3.H1_H1 ;  /* 0x30000003ff0a7230 */ /* 0x000fe40000004100 */
[----:B------:R-:W-:Y:S01]  /*dc00*/  FMUL.FTZ R3, R20, R7 ;  /* 0x0000000714037220 */ /* 0x000fe20000410000 */
[----:B------:R-:W-:Y:S01]  /*dc10*/  F2FP.F16.F32.PACK_AB R5, R12, R5 ;  /* 0x000000050c05723e */ /* 0x000fe200000000ff */
[C---:B------:R-:W-:Y:S01]  /*dc20*/  FMUL.FTZ R6, R15.reuse, R6 ;  /* 0x000000060f067220 */ /* 0x040fe20000410000 */
[----:B------:R-:W-:Y:S01]  /*dc30*/  FFMA.FTZ R0, R15, R13, -R0 ;  /* 0x0000000d0f007223 */ /* 0x000fe20000010800 */
[C---:B------:R-:W-:Y:S01]  /*dc40*/  FMUL.FTZ R7, R10.reuse, R7 ;  /* 0x000000070a077220 */ /* 0x040fe20000410000 */
[----:B------:R-:W-:Y:S01]  /*dc50*/  FFMA.FTZ R3, R10, R14, -R3 ;  /* 0x0000000e0a037223 */ /* 0x000fe20000010803 */
[----:B------:R-:W-:-:S02]  /*dc60*/  FFMA.FTZ R13, R25, R13, R6 ;  /* 0x0000000d190d7223 */ /* 0x000fc40000010006 */
[----:B------:R-:W-:-:S03]  /*dc70*/  FFMA.FTZ R14, R20, R14, R7 ;  /* 0x0000000e140e7223 */ /* 0x000fc60000010007 */
[----:B------:R-:W-:Y:S02]  /*dc80*/  F2FP.F16.F32.PACK_AB R6, R13, R0 ;  /* 0x000000000d06723e */ /* 0x000fe400000000ff */
[----:B------:R-:W-:-:S05]  /*dc90*/  F2FP.F16.F32.PACK_AB R7, R14, R3 ;  /* 0x000000030e07723e */ /* 0x000fca00000000ff */
[----:B------:R0:W-:Y:S01]  /*dca0*/  STS.128 [R8+0xa000], R4 ;  /* 0x00a0000408007388 */ /* 0x0001e20000000c00 */
[----:B------:R-:W-:Y:S05]  /*dcb0*/  BRA `(.L_x_592) ;  /* 0x0000002800e07947 */ /* 0x000fea0003800000 */
.L_x_574:
[----:B------:R-:W-:-:S03]  /*dcc0*/  UMOV UR4, 0xffffffff ;  /* 0xffffffff00047882 */ /* 0x000fc60000000000 */
[----:B------:R-:W-:Y:S05]  /*dcd0*/  BRA.DIV UR4, `(.L_x_603) ;  /* 0x0000010e04f87947 */ /* 0x000fea000b800000 */
[----:B------:R0:W1:Y:S04]  /*dce0*/  SHFL.IDX PT, R3, R25, RZ, 0x1c1f ;  /* 0x001c1fff19037589 */ /* 0x00006800000e0000 */
[----:B------:R0:W2:Y:S04]  /*dcf0*/  SHFL.IDX PT, R0, R24, RZ, 0x1c1f ;  /* 0x001c1fff18007589 */ /* 0x0000a800000e0000 */
[----:B------:R0:W3:Y:S04]  /*dd00*/  SHFL.IDX PT, R21, R27, RZ, 0x1c1f ;  /* 0x001c1fff1b157589 */ /* 0x0000e800000e0000 */
[----:B------:R0:W0:Y:S02]  /*dd10*/  SHFL.IDX PT, R20, R26, RZ, 0x1c1f ;  /* 0x001c1fff1a147589 */ /* 0x00002400000e0000 */
.L_x_826:
[----:B------:R-:W-:Y:S01]  /*dd20*/  ULDC UR4, c[0x0][0x448] ;  /* 0x0001120000047ab9 */ /* 0x000fe20000000800 */
[----:B------:R-:W-:Y:S01]  /*dd30*/  BSSY B1, `(.L_x_604) ;  /* 0x0000037000017945 */ /* 0x000fe20003800000 */
[----:B------:R-:W-:Y:S01]  /*dd40*/  IMAD R50, R146, UR4, RZ ;  /* 0x0000000492327c24 */ /* 0x000fe2000f8e02ff */
[----:B------:R-:W-:Y:S02]  /*dd50*/  CS2R R4, SRZ ;  /* 0x0000000000047805 */ /* 0x000fe4000001ff00 */
[----:B------:R-:W-:Y:S02]  /*dd60*/  CS2R R8, SRZ ;  /* 0x0000000000087805 */ /* 0x000fe4000001ff00 */
[----:B------:R-:W-:Y:S02]  /*dd70*/  CS2R R10, SRZ ;  /* 0x00000000000a7805 */ /* 0x000fe4000001ff00 */
[----:B------:R-:W-:Y:S02]  /*dd80*/  CS2R R12, SRZ ;  /* 0x00000000000c7805 */ /* 0x000fe4000001ff00 */
[----:B------:R-:W-:Y:S01]  /*dd90*/  ISETP.GE.AND P0, PT, R6, R50, PT ;  /* 0x000000320600720c */ /* 0x000fe20003f06270 */
[----:B------:R-:W-:Y:S01]  /*dda0*/  IMAD R50, R29, -0x80, R50 ;  /* 0xffffff801d327824 */ /* 0x000fe200078e0232 */
[----:B------:R-:W-:-:S02]  /*ddb0*/  CS2R R6, SRZ ;  /* 0x0000000000067805 */ /* 0x000fc4000001ff00 */
[----:B------:R-:W-:Y:S02]  /*ddc0*/  CS2R R14, SRZ ;  /* 0x00000000000e7805 */ /* 0x000fe4000001ff00 */
[----:B0-----:R-:W-:Y:S02]  /*ddd0*/  CS2R R24, SRZ ;  /* 0x0000000000187805 */ /* 0x001fe4000001ff00 */
[----:B------:R-:W-:Y:S02]  /*dde0*/  CS2R R26, SRZ ;  /* 0x00000000001a7805 */ /* 0x000fe4000001ff00 */
[----:B------:R-:W-:Y:S02]  /*ddf0*/  CS2R R28, SRZ ;  /* 0x00000000001c7805 */ /* 0x000fe4000001ff00 */
[----:B------:R-:W-:Y:S02]  /*de00*/  CS2R R30, SRZ ;  /* 0x00000000001e7805 */ /* 0x000fe4000001ff00 */
[----:B----4-:R-:W-:-:S02]  /*de10*/  CS2R R32, SRZ ;  /* 0x0000000000207805 */ /* 0x010fc4000001ff00 */
[----:B------:R-:W-:Y:S01]  /*de20*/  CS2R R34, SRZ ;  /* 0x0000000000227805 */ /* 0x000fe2000001ff00 */
[----:B------:R-:W-:Y:S06]  /*de30*/  @P0 BRA `(.L_x_605) ;  /* 0x0000000000980947 */ /* 0x000fec0003800000 */
[----:B------:R-:W-:Y:S01]  /*de40*/  ULDC UR4, c[0x0][0x3f4] ;  /* 0x0000fd0000047ab9 */ /* 0x000fe20000000800 */
[C---:B------:R-:W-:Y:S01]  /*de50*/  VIADD R4, R16.reuse, 0x20 ;  /* 0x0000002010047836 */ /* 0x040fe20000000000 */
[C---:B------:R-:W-:Y:S02]  /*de60*/  ISETP.GE.AND P2, PT, R16.reuse, UR4, PT ;  /* 0x0000000410007c0c */ /* 0x040fe4000bf46270 */
[----:B------:R-:W-:Y:S02]  /*de70*/  CS2R R28, SRZ ;  /* 0x00000000001c7805 */ /* 0x000fe4000001ff00 */
[----:B------:R-:W-:Y:S02]  /*de80*/  IADD3 R5, R16, 0x40, RZ ;  /* 0x0000004010057810 */ /* 0x000fe40007ffe0ff */
[----:B------:R-:W-:Y:S02]  /*de90*/  CS2R R30, SRZ ;  /* 0x00000000001e7805 */ /* 0x000fe4000001ff00 */
[----:B------:R-:W-:Y:S01]  /*dea0*/  ISETP.GE.AND P3, PT, R4, UR4, PT ;  /* 0x0000000404007c0c */ /* 0x000fe2000bf66270 */
[----:B--2---:R-:W-:Y:S01]  /*deb0*/  IMAD.MOV.U32 R4, RZ, RZ, R0 ;  /* 0x000000ffff047224 */ /* 0x004fe200078e0000 */
[----:B------:R-:W-:-:S02]  /*dec0*/  ISETP.GE.AND P4, PT, R5, UR4, PT ;  /* 0x0000000405007c0c */ /* 0x000fc4000bf86270 */
[----:B------:R-:W-:Y:S02]  /*ded0*/  CS2R R8, SRZ ;  /* 0x0000000000087805 */ /* 0x000fe4000001ff00 */
[----:B-1----:R-:W-:Y:S02]  /*dee0*/  MOV R5, R3 ;  /* 0x0000000300057202 */ /* 0x002fe40000000f00 */
[----:B------:R-:W-:Y:S02]  /*def0*/  CS2R R10, SRZ ;  /* 0x00000000000a7805 */ /* 0x000fe4000001ff00 */
[----:B------:R-:W-:Y:S02]  /*df00*/  CS2R R32, SRZ ;  /* 0x0000000000207805 */ /* 0x000fe4000001ff00 */
[----:B------:R-:W-:Y:S01]  /*df10*/  CS2R R34, SRZ ;  /* 0x0000000000227805 */ /* 0x000fe2000001ff00 */
[----:B------:R-:W-:Y:S02]  /*df20*/  @!P2 IMAD.SHL.U32 R49, R16, 0x2, RZ ;  /* 0x000000021031a824 */ /* 0x000fe400078e00ff */
[----:B------:R-:W-:-:S03]  /*df30*/  @!P3 IMAD.SHL.U32 R41, R162, 0x8, RZ ;  /* 0x00000008a229b824 */ /* 0x000fc600078e00ff */
[-C--:B------:R-:W-:Y:S01]  /*df40*/  @!P2 IADD3 R46, P0, R0, R49.reuse, RZ ;  /* 0x00000031002ea210 */ /* 0x080fe20007f1e0ff */
[----:B------:R-:W-:Y:S01]  /*df50*/  @!P4 IMAD.SHL.U32 R45, R163, 0x8, RZ ;  /* 0x00000008a32dc824 */ /* 0x000fe200078e00ff */
[----:B------:R-:W-:Y:S01]  /*df60*/  @!P2 IADD3 R48, P1, R20, R49, RZ ;  /* 0x000000311430a210 */ /* 0x000fe20007f3e0ff */
[----:B------:R-:W-:Y:S01]  /*df70*/  @!P3 IMAD.WIDE R38, R41, 0x2, R4 ;  /* 0x000000022926b825 */ /* 0x000fe200078e0204 */
[----:B------:R-:W-:Y:S02]  /*df80*/  @!P2 SHF.L.U64.HI R0, R16, 0x1, R17 ;  /* 0x000000011000a819 */ /* 0x000fe40000010211 */
[----:B------:R-:W-:Y:S02]  /*df90*/  CS2R R12, SRZ ;  /* 0x00000000000c7805 */ /* 0x000fe4000001ff00 */
[----:B------:R-:W-:Y:S01]  /*dfa0*/  CS2R R14, SRZ ;  /* 0x00000000000e7805 */ /* 0x000fe2000001ff00 */
[----:B------:R-:W-:Y:S01]  /*dfb0*/  @!P4 IMAD.WIDE R42, R45, 0x2, R4 ;  /* 0x000000022d2ac825 */ /* 0x000fe200078e0204 */
[----:B------:R-:W-:-:S02]  /*dfc0*/  CS2R R24, SRZ ;  /* 0x0000000000187805 */ /* 0x000fc4000001ff00 */
[----:B------:R-:W-:Y:S02]  /*dfd0*/  CS2R R26, SRZ ;  /* 0x00000000001a7805 */ /* 0x000fe4000001ff00 */
[----:B------:R-:W-:Y:S02]  /*dfe0*/  CS2R R4, SRZ ;  /* 0x0000000000047805 */ /* 0x000fe4000001ff00 */
[----:B------:R-:W-:Y:S01]  /*dff0*/  CS2R R6, SRZ ;  /* 0x0000000000067805 */ /* 0x000fe2000001ff00 */
[--C-:B---3--:R-:W-:Y:S01]  /*e000*/  @!P3 IMAD.WIDE R40, R41, 0x2, R20.reuse ;  /* 0x000000022928b825 */ /* 0x108fe200078e0214 */
[----:B------:R-:W-:Y:S01]  /*e010*/  @!P2 IADD3.X R47, R3, R0, RZ, P0, !PT ;  /* 0x00000000032fa210 */ /* 0x000fe200007fe4ff */
[----:B------:R0:W5:Y:S02]  /*e020*/  @!P3 LD.E.128 R28, desc[UR60][R38.64] ;  /* 0x0000003c261cb980 */ /* 0x000164000c101d00 */
[----:B------:R-:W-:Y:S02]  /*e030*/  @!P4 IMAD.WIDE R44, R45, 0x2, R20 ;  /* 0x000000022d2cc825 */ /* 0x000fe400078e0214 */
[----:B------:R0:W5:Y:S02]  /*e040*/  @!P3 LD.E.128 R8, desc[UR60][R40.64] ;  /* 0x0000003c2808b980 */ /* 0x000164000c101d00 */
[----:B------:R-:W-:-:S02]  /*e050*/  @!P2 IMAD.X R49, R21, 0x1, R0, P1 ;  /* 0x000000011531a824 */ /* 0x000fc400008e0600 */
[----:B------:R0:W5:Y:S04]  /*e060*/  @!P4 LD.E.128 R32, desc[UR60][R42.64] ;  /* 0x0000003c2a20c980 */ /* 0x000168000c101d00 */
[----:B------:R0:W5:Y:S04]  /*e070*/  @!P4 LD.E.128 R12, desc[UR60][R44.64] ;  /* 0x0000003c2c0cc980 */ /* 0x000168000c101d00 */
[----:B------:R0:W5:Y:S04]  /*e080*/  @!P2 LD.E.128 R24, desc[UR60][R46.64] ;  /* 0x0000003c2e18a980 */ /* 0x000168000c101d00 */
[----:B------:R0:W5:Y:S02]  /*e090*/  @!P2 LD.E.128 R4, desc[UR60][R48.64] ;  /* 0x0000003c3004a980 */ /* 0x000164000c101d00 */
.L_x_605:
[----:B------:R-:W-:Y:S05]  /*e0a0*/  BSYNC B1 ;  /* 0x0000000000017941 */ /* 0x000fea0003800000 */
.L_x_604:
[----:B--2--5:R-:W-:Y:S01]  /*e0b0*/  IMAD.MOV.U32 R0, RZ, RZ, R24 ;  /* 0x000000ffff007224 */ /* 0x024fe200078e0018 */
[----:B-1----:R-:W-:Y:S01]  /*e0c0*/  MOV R3, R25 ;  /* 0x0000001900037202 */ /* 0x002fe20000000f00 */
[----:B------:R-:W-:Y:S01]  /*e0d0*/  IMAD.MOV.U32 R37, RZ, RZ, R26 ;  /* 0x000000ffff257224 */ /* 0x000fe200078e001a */
[--C-:B------:R-:W-:Y:S01]  /*e0e0*/  SHF.R.U64 R26, R26, 0x10, R27.reuse ;  /* 0x000000101a1a7819 */ /* 0x100fe2000000121b */
[--C-:B---3--:R-:W-:Y:S01]  /*e0f0*/  IMAD.MOV.U32 R21, RZ, RZ, R27.reuse ;  /* 0x000000ffff157224 */ /* 0x108fe200078e001b */
[----:B0-----:R-:W-:Y:S01]  /*e100*/  SHF.R.U32.HI R43, RZ, 0x10, R27 ;  /* 0x00000010ff2b7819 */ /* 0x001fe2000001161b */
[----:B------:R-:W-:Y:S01]  /*e110*/  IMAD.MOV.U32 R27, RZ, RZ, R30 ;  /* 0x000000ffff1b7224 */ /* 0x000fe200078e001e */
[----:B------:R-:W-:Y:S01]  /*e120*/  SHF.R.U64 R46, R30, 0x10, R31 ;  /* 0x000000101e2e7819 */ /* 0x000fe2000000121f */
[----:B------:R-:W-:Y:S01]  /*e130*/  IMAD.MOV.U32 R30, RZ, RZ, R32 ;  /* 0x000000ffff1e7224 */ /* 0x000fe200078e0020 */
[--C-:B------:R-:W-:Y:S01]  /*e140*/  SHF.R.U64 R48, R32, 0x10, R33.reuse ;  /* 0x0000001020307819 */ /* 0x100fe20000001221 */
[----:B------:R-:W-:Y:S01]  /*e150*/  IMAD.MOV.U32 R39, RZ, RZ, R4 ;  /* 0x000000ffff277224 */ /* 0x000fe200078e0004 */
[----:B------:R-:W-:Y:S01]  /*e160*/  MOV R32, R34 ;  /* 0x0000002200207202 */ /* 0x000fe20000000f00 */
[----:B------:R-:W-:Y:S01]  /*e170*/  IMAD.MOV.U32 R40, RZ, RZ, R33 ;  /* 0x000000ffff287224 */ /* 0x000fe200078e0021 */
[----:B------:R-:W-:Y:S01]  /*e180*/  SHF.R.U64 R51, R34, 0x10, R35 ;  /* 0x0000001022337819 */ /* 0x000fe20000001223 */
[----:B------:R-:W-:Y:S01]  /*e190*/  IMAD.MOV.U32 R41, RZ, RZ, R6 ;  /* 0x000000ffff297224 */ /* 0x000fe200078e0006 */
[----:B------:R-:W-:Y:S01]  /*e1a0*/  PRMT R34, R0, 0x5410, R3 ;  /* 0x0000541000227816 */ /* 0x000fe20000000003 */
[----:B------:R-:W-:Y:S01]  /*e1b0*/  BSSY B1, `(.L_x_606) ;  /* 0x0000040000017945 */ /* 0x000fe20003800000 */
[----:B------:R-:W-:-:S02]  /*e1c0*/  LEA.HI R0, R189, R189, RZ, 0x1 ;  /* 0x000000bdbd007211 */ /* 0x000fc400078f08ff */
[----:B------:R-:W-:Y:S02]  /*e1d0*/  MOV R20, R5 ;  /* 0x0000000500147202 */ /* 0x000fe40000000f00 */
[----:B------:R-:W-:Y:S02]  /*e1e0*/  LOP3.LUT R0, R0, 0xfffffffe, RZ, 0xc0, !PT ;  /* 0xfffffffe00007812 */ /* 0x000fe400078ec0ff */
[----:B------:R-:W-:Y:S01]  /*e1f0*/  SHF.R.U64 R53, R4, 0x10, R5 ;  /* 0x0000001004357819 */ /* 0x000fe20000001205 */
[----:B------:R-:W-:Y:S01]  /*e200*/  IMAD.MOV.U32 R4, RZ, RZ, R7 ;  /* 0x000000ffff047224 */ /* 0x000fe200078e0007 */
[----:B------:R-:W-:Y:S01]  /*e210*/  SHF.R.U32.HI R54, RZ, 0x10, R5 ;  /* 0x00000010ff367819 */ /* 0x000fe20000011605 */
[----:B------:R-:W-:Y:S01]  /*e220*/  IMAD.IADD R0, R189, 0x1, -R0 ;  /* 0x00000001bd007824 */ /* 0x000fe200078e0a00 */
[----:B------:R-:W-:Y:S01]  /*e230*/  SHF.R.U64 R38, R24, 0x10, R25 ;  /* 0x0000001018267819 */ /* 0x000fe20000001219 */
[----:B------:R-:W-:Y:S01]  /*e240*/  IMAD.MOV.U32 R24, RZ, RZ, R29 ;  /* 0x000000ffff187224 */ /* 0x000fe200078e001d */
[----:B------:R-:W-:-:S02]  /*e250*/  SHF.R.U32.HI R42, RZ, 0x10, R25 ;  /* 0x00000010ff2a7819 */ /* 0x000fc40000011619 */
[----:B------:R-:W-:Y:S02]  /*e260*/  SHF.L.U32 R5, R0, 0x1f, RZ ;  /* 0x0000001f00057819 */ /* 0x000fe400000006ff */
[----:B------:R-:W-:Y:S02]  /*e270*/  MOV R25, R28 ;  /* 0x0000001c00197202 */ /* 0x000fe40000000f00 */
[----:B------:R-:W0:Y:S01]  /*e280*/  SYNCS.PHASECHK.TRANS64.TRYWAIT P0, [R2+URZ+0x2a800], R5 ;  /* 0x02a80005020075a7 */ /* 0x000e22000800017f */
[--C-:B------:R-:W-:Y:S02]  /*e290*/  SHF.R.U64 R44, R28, 0x10, R29.reuse ;  /* 0x000000101c2c7819 */ /* 0x100fe4000000121d */
[----:B------:R-:W-:Y:S02]  /*e2a0*/  SHF.R.U32.HI R45, RZ, 0x10, R29 ;  /* 0x00000010ff2d7819 */ /* 0x000fe4000001161d */
[----:B------:R-:W-:Y:S01]  /*e2b0*/  SHF.R.U32.HI R49, RZ, 0x10, R33 ;  /* 0x00000010ff317819 */ /* 0x000fe20000011621 */
[----:B------:R-:W-:Y:S01]  /*e2c0*/  IMAD.MOV.U32 R33, RZ, RZ, R35 ;  /* 0x000000ffff217224 */ /* 0x000fe200078e0023 */
[----:B------:R-:W-:Y:S01]  /*e2d0*/  SHF.R.U64 R55, R6, 0x10, R7 ;  /* 0x0000001006377819 */ /* 0x000fe20000001207 */
[----:B------:R-:W-:Y:S01]  /*e2e0*/  IMAD.MOV.U32 R6, RZ, RZ, R9 ;  /* 0x000000ffff067224 */ /* 0x000fe200078e0009 */
[----:B------:R-:W-:-:S02]  /*e2f0*/  SHF.R.U32.HI R56, RZ, 0x10, R7 ;  /* 0x00000010ff387819 */ /* 0x000fc40000011607 */
[----:B------:R-:W-:Y:S02]  /*e300*/  MOV R28, R31 ;  /* 0x0000001f001c7202 */ /* 0x000fe40000000f00 */
[----:B------:R-:W-:Y:S01]  /*e310*/  SHF.R.U32.HI R47, RZ, 0x10, R31 ;  /* 0x00000010ff2f7819 */ /* 0x000fe2000001161f */
[----:B------:R-:W-:Y:S01]  /*e320*/  IMAD.MOV.U32 R31, RZ, RZ, R10 ;  /* 0x000000ffff1f7224 */ /* 0x000fe200078e000a */
[----:B------:R-:W-:Y:S02]  /*e330*/  MOV R29, R8 ;  /* 0x00000008001d7202 */ /* 0x000fe40000000f00 */
[--C-:B------:R-:W-:Y:S01]  /*e340*/  SHF.R.U64 R57, R8, 0x10, R9.reuse ;  /* 0x0000001008397819 */ /* 0x100fe20000001209 */
[----:B------:R-:W-:Y:S01]  /*e350*/  IMAD.MOV.U32 R8, RZ, RZ, R12 ;  /* 0x000000ffff087224 */ /* 0x000fe200078e000c */
[----:B------:R-:W-:Y:S01]  /*e360*/  SHF.R.U32.HI R58, RZ, 0x10, R9 ;  /* 0x00000010ff3a7819 */ /* 0x000fe20000011609 */
[----:B------:R-:W-:Y:S01]  /*e370*/  IMAD.MOV.U32 R9, RZ, RZ, R13 ;  /* 0x000000ffff097224 */ /* 0x000fe200078e000d */
[----:B------:R-:W-:-:S02]  /*e380*/  MOV R7, R11 ;  /* 0x0000000b00077202 */ /* 0x000fc40000000f00 */
[--C-:B------:R-:W-:Y:S02]  /*e390*/  SHF.R.U64 R59, R10, 0x10, R11.reuse ;  /* 0x000000100a3b7819 */ /* 0x100fe4000000120b */
[----:B------:R-:W-:Y:S01]  /*e3a0*/  SHF.R.U32.HI R60, RZ, 0x10, R11 ;  /* 0x00000010ff3c7819 */ /* 0x000fe2000001160b */
[----:B------:R-:W-:Y:S01]  /*e3b0*/  IMAD.MOV.U32 R11, RZ, RZ, R15 ;  /* 0x000000ffff0b7224 */ /* 0x000fe200078e000f */
[----:B------:R-:W-:Y:S02]  /*e3c0*/  PRMT R25, R25, 0x5410, R24 ;  /* 0x0000541019197816 */ /* 0x000fe40000000018 */
[----:B------:R-:W-:Y:S02]  /*e3d0*/  SHF.R.U32.HI R52, RZ, 0x10, R35 ;  /* 0x00000010ff347819 */ /* 0x000fe40000011623 */
[--C-:B------:R-:W-:Y:S02]  /*e3e0*/  SHF.R.U64 R61, R12, 0x10, R13.reuse ;  /* 0x000000100c3d7819 */ /* 0x100fe4000000120d */
[----:B------:R-:W-:-:S02]  /*e3f0*/  SHF.R.U32.HI R62, RZ, 0x10, R13 ;  /* 0x00000010ff3e7819 */ /* 0x000fc4000001160d */
[----:B------:R-:W-:Y:S02]  /*e400*/  MOV R10, R14 ;  /* 0x0000000e000a7202 */ /* 0x000fe40000000f00 */
[----:B------:R-:W-:Y:S02]  /*e410*/  VIMNMX R24, R50, 0x80, PT ;  /* 0x0000008032187848 */ /* 0x000fe40003fe0100 */
[----:B------:R-:W-:Y:S02]  /*e420*/  PRMT R35, R38, 0x5410, R42 ;  /* 0x0000541026237816 */ /* 0x000fe4000000002a */
[--C-:B------:R-:W-:Y:S02]  /*e430*/  SHF.R.U64 R63, R14, 0x10, R15.reuse ;  /* 0x000000100e3f7819 */ /* 0x100fe4000000120f */
[----:B------:R-:W-:Y:S02]  /*e440*/  SHF.R.U32.HI R64, RZ, 0x10, R15 ;  /* 0x00000010ff407819 */ /* 0x000fe4000001160f */
        /* <DEDUP_REMOVED lines=17> */
[----:B------:R-:W-:Y:S02]  /*e560*/  ISETP.GE.AND P1, PT, R165, R24, PT ;  /* 0x00000018a500720c */ /* 0x000fe40003f26270 */
[----:B------:R-:W-:-:S02]  /*e570*/  PRMT R14, R8, 0x5410, R9 ;  /* 0x00005410080e7816 */ /* 0x000fc40000000009 */
[----:B------:R-:W-:Y:S02]  /*e580*/  PRMT R15, R61, 0x5410, R62 ;  /* 0x000054103d0f7816 */ /* 0x000fe4000000003e */
[----:B------:R-:W-:Y:S01]  /*e590*/  PRMT R20, R10, 0x5410, R11 ;  /* 0x000054100a147816 */ /* 0x000fe2000000000b */
[----:B0-----:R-:W-:Y:S06]  /*e5a0*/  @!P0 BRA `(.L_x_607) ;  /* 0x0000010800388947 */ /* 0x001fec0003800000 */
.L_x_827:
[----:B------:R-:W-:Y:S05]  /*e5b0*/  BSYNC B1 ;  /* 0x0000000000017941 */ /* 0x000fea0003800000 */
.L_x_606:
[----:B------:R-:W-:Y:S01]  /*e5c0*/  BSSY B1, `(.L_x_608) ;  /* 0x0000116000017945 */ /* 0x000fe20003800000 */
[----:B------:R-:W-:-:S03]  /*e5d0*/  PRMT R21, R63, 0x5410, R64 ;  /* 0x000054103f157816 */ /* 0x000fc60000000040 */
[----:B------:R-:W-:Y:S05]  /*e5e0*/  @P1 BRA `(.L_x_609) ;  /* 0x00000010004c1947 */ /* 0x000fea0003800000 */
[----:B------:R-:W1:Y:S01]  /*e5f0*/  LDC R33, c[0x0][0x3f4] ;  /* 0x0000fd00ff217b82 */ /* 0x000e620000000800 */
[C---:B------:R-:W-:Y:S01]  /*e600*/  VIADD R6, R16.reuse, 0x40 ;  /* 0x0000004010067836 */ /* 0x040fe20000000000 */
[C---:B------:R-:W-:Y:S01]  /*e610*/  IADD3 R4, R16.reuse, 0x20, RZ ;  /* 0x0000002010047810 */ /* 0x040fe20007ffe0ff */
[----:B------:R-:W-:Y:S01]  /*e620*/  BSSY B2, `(.L_x_610) ;  /* 0x000005f000027945 */ /* 0x000fe20003800000 */
[-C--:B-1----:R-:W-:Y:S02]  /*e630*/  ISETP.GE.AND P0, PT, R16, R33.reuse, PT ;  /* 0x000000211000720c */ /* 0x082fe40003f06270 */
[-C--:B------:R-:W-:Y:S02]  /*e640*/  ISETP.GE.AND P1, PT, R4, R33.reuse, PT ;  /* 0x000000210400720c */ /* 0x080fe40003f26270 */
[----:B------:R-:W-:-:S09]  /*e650*/  ISETP.GE.AND P2, PT, R6, R33, PT ;  /* 0x000000210600720c */ /* 0x000fd20003f46270 */
[----:B------:R-:W-:Y:S05]  /*e660*/  @P0 BRA `(.L_x_611) ;  /* 0x0000000400680947 */ /* 0x000fea0003800000 */
[----:B------:R-:W-:Y:S01]  /*e670*/  LEA.HI R6, R33, R191, RZ, 0x1d ;  /* 0x000000bf21067211 */ /* 0x000fe200078fe8ff */
[----:B------:R-:W-:Y:S01]  /*e680*/  HADD2.F32 R52, -RZ, R34.H0_H0 ;  /* 0x20000022ff347230 */ /* 0x000fe20000004100 */
[----:B------:R-:W-:Y:S01]  /*e690*/  LOP3.LUT R4, R176, 0x38, R16, 0xf8, !PT ;  /* 0x00000038b0047812 */ /* 0x000fe200078ef810 */
[--C-:B------:R-:W-:Y:S01]  /*e6a0*/  HADD2.F32 R54, -RZ, R39.reuse.H0_H0 ;  /* 0x20000027ff367230 */ /* 0x100fe20000004100 */
[----:B------:R-:W-:Y:S01]  /*e6b0*/  SHF.R.S32.HI R9, RZ, 0x1f, R6 ;  /* 0x0000001fff097819 */ /* 0x000fe20000011406 */
[----:B------:R-:W-:Y:S01]  /*e6c0*/  IMAD.SHL.U32 R7, R6, 0x8, RZ ;  /* 0x0000000806077824 */ /* 0x000fe200078e00ff */
[----:B0-----:R-:W-:Y:S01]  /*e6d0*/  LOP3.LUT R5, R4, R177, RZ, 0x3c, !PT ;  /* 0x000000b104057212 */ /* 0x001fe200078e3cff */
[----:B------:R-:W-:Y:S01]  /*e6e0*/  HADD2.F32 R51, -RZ, R40.H0_H0 ;  /* 0x20000028ff337230 */ /* 0x000fe20000004100 */
[----:B------:R-:W-:Y:S01]  /*e6f0*/  LEA.HI R9, R9, R6, RZ, 0x3 ;  /* 0x0000000609097211 */ /* 0x000fe200078f18ff */
[----:B------:R-:W-:Y:S01]  /*e700*/  HADD2.F32 R53, -RZ, R39.H1_H1 ;  /* 0x30000027ff357230 */ /* 0x000fe20000004100 */
[----:B------:R-:W-:-:S02]  /*e710*/  LOP3.LUT R4, R176, 0x38, R7, 0xf8, !PT ;  /* 0x00000038b0047812 */ /* 0x000fc400078ef807 */
[----:B------:R-:W-:Y:S01]  /*e720*/  IADD3 R5, R178, R5, RZ ;  /* 0x00000005b2057210 */ /* 0x000fe20007ffe0ff */
[----:B------:R-:W-:Y:S01]  /*e730*/  IMAD.SHL.U32 R9, R9, 0x400, RZ ;  /* 0x0000040009097824 */ /* 0x000fe200078e00ff */
[----:B------:R-:W-:-:S03]  /*e740*/  LOP3.LUT R8, R4, R177, RZ, 0x3c, !PT ;  /* 0x000000b104087212 */ /* 0x000fc600078e3cff */
[----:B------:R-:W-:Y:S01]  /*e750*/  IMAD R59, R5, 0x2, R2 ;  /* 0x00000002053b7824 */ /* 0x000fe200078e0202 */
[----:B------:R-:W-:-:S04]  /*e760*/  LOP3.LUT R9, R9, 0x7fffe000, RZ, 0xc0, !PT ;  /* 0x7fffe00009097812 */ /* 0x000fc800078ec0ff */
[----:B------:R-:W-:Y:S01]  /*e770*/  IADD3 R9, R8, R9, R178 ;  /* 0x0000000908097210 */ /* 0x000fe20007ffe0b2 */
[----:B------:R-:W0:Y:S03]  /*e780*/  LDS.128 R4, [R59+0xc400] ;  /* 0x00c400003b047984 */ /* 0x000e260000000c00 */
[----:B------:R-:W-:-:S05]  /*e790*/  LEA R61, R9, R2, 0x1 ;  /* 0x00000002093d7211 */ /* 0x000fca00078e08ff */
[----:B------:R-:W1:Y:S01]  /*e7a0*/  LDS.128 R8, [R61+0xc400] ;  /* 0x00c400003d087984 */ /* 0x000e620000000c00 */
[--C-:B0-----:R-:W-:Y:S02]  /*e7b0*/  HADD2.F32 R43, -RZ, R4.reuse.H0_H0 ;  /* 0x20000004ff2b7230 */ /* 0x101fe40000004100 */
[----:B------:R-:W-:Y:S02]  /*e7c0*/  HADD2.F32 R4, -RZ, R4.H1_H1 ;  /* 0x30000004ff047230 */ /* 0x000fe40000004100 */
[--C-:B------:R-:W-:Y:S02]  /*e7d0*/  HADD2.F32 R44, -RZ, R5.reuse.H0_H0 ;  /* 0x20000005ff2c7230 */ /* 0x100fe40000004100 */
[----:B------:R-:W-:Y:S02]  /*e7e0*/  HADD2.F32 R5, -RZ, R5.H1_H1 ;  /* 0x30000005ff057230 */ /* 0x000fe40000004100 */
[--C-:B-1----:R-:W-:Y:S02]  /*e7f0*/  HADD2.F32 R47, -RZ, R8.reuse.H0_H0 ;  /* 0x20000008ff2f7230 */ /* 0x102fe40000004100 */
[----:B------:R-:W-:-:S02]  /*e800*/  HADD2.F32 R8, -RZ, R8.H1_H1 ;  /* 0x30000008ff087230 */ /* 0x000fc40000004100 */
[----:B------:R-:W-:Y:S02]  /*e810*/  HADD2.F32 R48, -RZ, R9.H0_H0 ;  /* 0x20000009ff307230 */ /* 0x000fe40000004100 */
[C---:B------:R-:W-:Y:S01]  /*e820*/  FMUL.FTZ R56, R47.reuse, R54 ;  /* 0x000000362f387220 */ /* 0x040fe20000410000 */
[-C--:B------:R-:W-:Y:S01]  /*e830*/  FMUL.FTZ R58, R47, R52.reuse ;  /* 0x000000342f3a7220 */ /* 0x080fe20000410000 */
[----:B------:R-:W-:Y:S02]  /*e840*/  HADD2.F32 R47, -RZ, R35.H0_H0 ;  /* 0x20000023ff2f7230 */ /* 0x000fe40000004100 */
[C---:B------:R-:W-:Y:S01]  /*e850*/  FMUL.FTZ R55, R8.reuse, R51 ;  /* 0x0000003308377220 */ /* 0x040fe20000410000 */
[C---:B------:R-:W-:Y:S01]  /*e860*/  FFMA.FTZ R56, R43.reuse, R52, -R56 ;  /* 0x000000342b387223 */ /* 0x040fe20000010838 */
[----:B------:R-:W-:Y:S01]  /*e870*/  FFMA.FTZ R58, R43, R54, R58 ;  /* 0x000000362b3a7223 */ /* 0x000fe2000001003a */
[----:B------:R-:W-:Y:S02]  /*e880*/  HADD2.F32 R43, -RZ, R34.H1_H1 ;  /* 0x30000022ff2b7230 */ /* 0x000fe40000004100 */
[-C--:B------:R-:W-:Y:S01]  /*e890*/  FMUL.FTZ R57, R8, R47.reuse ;  /* 0x0000002f08397220 */ /* 0x080fe20000410000 */
[----:B------:R-:W-:Y:S01]  /*e8a0*/  FFMA.FTZ R55, R4, R47, -R55 ;  /* 0x0000002f04377223 */ /* 0x000fe20000010837 */
[----:B------:R-:W-:Y:S01]  /*e8b0*/  FMUL.FTZ R47, R48, R53 ;  /* 0x00000035302f7220 */ /* 0x000fe20000410000 */
[----:B------:R-:W-:-:S02]  /*e8c0*/  HADD2.F32 R9, -RZ, R9.H1_H1 ;  /* 0x30000009ff097230 */ /* 0x000fc40000004100 */
[----:B------:R-:W-:Y:S01]  /*e8d0*/  FMUL.FTZ R48, R48, R43 ;  /* 0x0000002b30307220 */ /* 0x000fe20000410000 */
[----:B------:R-:W-:Y:S02]  /*e8e0*/  HADD2.F32 R52, -RZ, R40.H1_H1 ;  /* 0x30000028ff347230 */ /* 0x000fe40000004100 */
[----:B------:R-:W-:Y:S01]  /*e8f0*/  FFMA.FTZ R57, R4, R51, R57 ;  /* 0x0000003304397223 */ /* 0x000fe20000010039 */
[----:B------:R-:W-:Y:S02]  /*e900*/  HADD2.F32 R4, -RZ, R35.H1_H1 ;  /* 0x30000023ff047230 */ /* 0x000fe40000004100 */
[C---:B------:R-:W-:Y:S01]  /*e910*/  FFMA.FTZ R47, R44.reuse, R43, -R47 ;  /* 0x0000002b2c2f7223 */ /* 0x040fe2000001082f */
[----:B------:R-:W-:Y:S01]  /*e920*/  FFMA.FTZ R48, R44, R53, R48 ;  /* 0x000000352c307223 */ /* 0x000fe20000010030 */
[----:B------:R-:W-:Y:S02]  /*e930*/  HADD2.F32 R49, -RZ, R10.H0_H0 ;  /* 0x2000000aff317230 */ /* 0x000fe40000004100 */
[----:B------:R-:W-:Y:S01]  /*e940*/  FMUL.FTZ R54, R9, R52 ;  /* 0x0000003409367220 */ /* 0x000fe20000410000 */
[----:B------:R-:W-:-:S02]  /*e950*/  HADD2.F32 R8, -RZ, R37.H0_H0 ;  /* 0x20000025ff087230 */ /* 0x000fc40000004100 */
[-C--:B------:R-:W-:Y:S01]  /*e960*/  FMUL.FTZ R60, R9, R4.reuse ;  /* 0x00000004093c7220 */ /* 0x080fe20000410000 */
[----:B------:R-:W-:Y:S02]  /*e970*/  HADD2.F32 R44, -RZ, R41.H0_H0 ;  /* 0x20000029ff2c7230 */ /* 0x000fe40000004100 */
[----:B------:R-:W-:Y:S01]  /*e980*/  FFMA.FTZ R54, R5, R4, -R54 ;  /* 0x0000000405367223 */ /* 0x000fe20000010836 */
[----:B------:R-:W-:Y:S02]  /*e990*/  HADD2.F32 R10, -RZ, R10.H1_H1 ;  /* 0x3000000aff0a7230 */ /* 0x000fe40000004100 */
[C---:B------:R-:W-:Y:S01]  /*e9a0*/  FMUL.FTZ R53, R49.reuse, R8 ;  /* 0x0000000831357220 */ /* 0x040fe20000410000 */
[----:B------:R-:W-:Y:S02]  /*e9b0*/  HADD2.F32 R43, -RZ, R42.H0_H0 ;  /* 0x2000002aff2b7230 */ /* 0x000fe40000004100 */
[----:B------:R-:W-:Y:S01]  /*e9c0*/  FMUL.FTZ R4, R49, R44 ;  /* 0x0000002c31047220 */ /* 0x000fe20000410000 */
[----:B------:R-:W-:-:S02]  /*e9d0*/  HADD2.F32 R45, -RZ, R6.H0_H0 ;  /* 0x20000006ff2d7230 */ /* 0x000fc40000004100 */
[----:B------:R-:W-:Y:S01]  /*e9e0*/  FFMA.FTZ R49, R5, R52, R60 ;  /* 0x0000003405317223 */ /* 0x000fe2000001003c */
[----:B------:R-:W-:Y:S02]  /*e9f0*/  HADD2.F32 R9, -RZ, R38.H0_H0 ;  /* 0x20000026ff097230 */ /* 0x000fe40000004100 */
[C---:B------:R-:W-:Y:S01]  /*ea00*/  FMUL.FTZ R5, R10.reuse, R43 ;  /* 0x0000002b0a057220 */ /* 0x040fe20000410000 */
[----:B------:R-:W-:Y:S02]  /*ea10*/  HADD2.F32 R6, -RZ, R6.H1_H1 ;  /* 0x30000006ff067230 */ /* 0x000fe40000004100 */
[C---:B------:R-:W-:Y:S01]  /*ea20*/  FFMA.FTZ R51, R45.reuse, R8, -R4 ;  /* 0x000000082d337223 */ /* 0x040fe20000010804 */
[----:B------:R-:W-:Y:S01]  /*ea30*/  FFMA.FTZ R53, R45, R44, R53 ;  /* 0x0000002c2d357223 */ /* 0x000fe20000010035 */
[-C--:B------:R-:W-:Y:S01]  /*ea40*/  FMUL.FTZ R45, R10, R9.reuse ;  /* 0x000000090a2d7220 */ /* 0x080fe20000410000 */
[----:B------:R-:W-:Y:S02]  /*ea50*/  HADD2.F32 R50, -RZ, R11.H0_H0 ;  /* 0x2000000bff327230 */ /* 0x000fe40000004100 */
[----:B------:R-:W-:Y:S01]  /*ea60*/  FFMA.FTZ R10, R6, R9, -R5 ;  /* 0x00000009060a7223 */ /* 0x000fe20000010805 */
[----:B------:R-:W-:-:S02]  /*ea70*/  HADD2.F32 R9, -RZ, R41.H1_H1 ;  /* 0x30000029ff097230 */ /* 0x000fc40000004100 */
[----:B------:R-:W-:Y:S01]  /*ea80*/  FFMA.FTZ R44, R6, R43, R45 ;  /* 0x0000002b062c7223 */ /* 0x000fe2000001002d */
[----:B------:R-:W-:Y:S02]  /*ea90*/  HADD2.F32 R5, -RZ, R37.H1_H1 ;  /* 0x30000025ff057230 */ /* 0x000fe40000004100 */
[----:B------:R-:W-:Y:S02]  /*eaa0*/  HADD2.F32 R11, -RZ, R11.H1_H1 ;  /* 0x3000000bff0b7230 */ /* 0x000fe40000004100 */
[C---:B------:R-:W-:Y:S01]  /*eab0*/  FMUL.FTZ R43, R50.reuse, R9 ;  /* 0x00000009322b7220 */ /* 0x040fe20000410000 */
[----:B------:R-:W-:Y:S02]  /*eac0*/  HADD2.F32 R8, -RZ, R42.H1_H1 ;  /* 0x3000002aff087230 */ /* 0x000fe40000004100 */
[----:B------:R-:W-:Y:S01]  /*ead0*/  FMUL.FTZ R50, R50, R5 ;  /* 0x0000000532327220 */ /* 0x000fe20000410000 */
[----:B------:R-:W-:Y:S02]  /*eae0*/  HADD2.F32 R4, -RZ, R38.H1_H1 ;  /* 0x30000026ff047230 */ /* 0x000fe40000004100 */
[----:B------:R-:W-:-:S02]  /*eaf0*/  HADD2.F32 R46, -RZ, R7.H0_H0 ;  /* 0x20000007ff2e7230 */ /* 0x000fc40000004100 */
[C---:B------:R-:W-:Y:S01]  /*eb00*/  FMUL.FTZ R6, R11.reuse, R8 ;  /* 0x000000080b067220 */ /* 0x040fe20000410000 */
[----:B------:R-:W-:Y:S02]  /*eb10*/  HADD2.F32 R7, -RZ, R7.H1_H1 ;  /* 0x30000007ff077230 */ /* 0x000fe40000004100 */
[-C--:B------:R-:W-:Y:S01]  /*eb20*/  FMUL.FTZ R45, R11, R4.reuse ;  /* 0x000000040b2d7220 */ /* 0x080fe20000410000 */
[C---:B------:R-:W-:Y:S01]  /*eb30*/  FFMA.FTZ R43, R46.reuse, R5, -R43 ;  /* 0x000000052e2b7223 */ /* 0x040fe2000001082b */
[----:B------:R-:W-:Y:S01]  /*eb40*/  FFMA.FTZ R11, R46, R9, R50 ;  /* 0x000000092e0b7223 */ /* 0x000fe20000010032 */
[C---:B------:R-:W-:Y:S01]  /*eb50*/  FFMA.FTZ R46, R7.reuse, R4, -R6 ;  /* 0x00000004072e7223 */ /* 0x040fe20000010806 */
[----:B------:R-:W-:Y:S01]  /*eb60*/  FFMA.FTZ R50, R7, R8, R45 ;  /* 0x0000000807327223 */ /* 0x000fe2000001002d */
[----:B------:R-:W-:Y:S02]  /*eb70*/  F2FP.F16.F32.PACK_AB R4, R55, R56 ;  /* 0x000000383704723e */ /* 0x000fe400000000ff */
[----:B------:R-:W-:-:S02]  /*eb80*/  F2FP.F16.F32.PACK_AB R5, R54, R47 ;  /* 0x0000002f3605723e */ /* 0x000fc400000000ff */
[----:B------:R-:W-:Y:S02]  /*eb90*/  F2FP.F16.F32.PACK_AB R6, R10, R51 ;  /* 0x000000330a06723e */ /* 0x000fe400000000ff */
[----:B------:R-:W-:Y:S02]  /*eba0*/  F2FP.F16.F32.PACK_AB R7, R46, R43 ;  /* 0x0000002b2e07723e */ /* 0x000fe400000000ff */
[----:B------:R-:W-:Y:S02]  /*ebb0*/  F2FP.F16.F32.PACK_AB R8, R57, R58 ;  /* 0x0000003a3908723e */ /* 0x000fe400000000ff */
[----:B------:R-:W-:Y:S01]  /*ebc0*/  F2FP.F16.F32.PACK_AB R9, R49, R48 ;  /* 0x000000303109723e */ /* 0x000fe200000000ff */
[----:B------:R1:W-:Y:S01]  /*ebd0*/  STS.128 [R59+0xc400], R4 ;  /* 0x00c400043b007388 */ /* 0x0003e20000000c00 */
[----:B------:R-:W-:Y:S02]  /*ebe0*/  F2FP.F16.F32.PACK_AB R10, R44, R53 ;  /* 0x000000352c0a723e */ /* 0x000fe400000000ff */
[----:B------:R-:W-:-:S05]  /*ebf0*/  F2FP.F16.F32.PACK_AB R11, R50, R11 ;  /* 0x0000000b320b723e */ /* 0x000fca00000000ff */
[----:B------:R1:W-:Y:S02]  /*ec00*/  STS.128 [R61+0xc400], R8 ;  /* 0x00c400083d007388 */ /* 0x0003e40000000c00 */
.L_x_611:
[----:B------:R-:W-:Y:S05]  /*ec10*/  BSYNC B2 ;  /* 0x0000000000027941 */ /* 0x000fea0003800000 */
.L_x_610:
[----:B------:R-:W-:Y:S04]  /*ec20*/  BSSY B2, `(.L_x_612) ;  /* 0x0000058000027945 */ /* 0x000fe80003800000 */
[----:B------:R-:W-:Y:S05]  /*ec30*/  @P1 BRA `(.L_x_613) ;  /* 0x0000000400581947 */ /* 0x000fea0003800000 */
[----:B-1----:R-:W-:Y:S01]  /*ec40*/  LEA.HI R4, R33, R162, RZ, 0x1d ;  /* 0x000000a221047211 */ /* 0x002fe200078fe8ff */
[----:B------:R-:W-:Y:S02]  /*ec50*/  HADD2.F32 R55, -RZ, R29.H0_H0 ;  /* 0x2000001dff377230 */ /* 0x000fe40000004100 */
[----:B------:R-:W-:Y:S01]  /*ec60*/  HADD2.F32 R53, -RZ, R25.H0_H0 ;  /* 0x20000019ff357230 */ /* 0x000fe20000004100 */
[----:B------:R-:W-:Y:S01]  /*ec70*/  SHF.R.S32.HI R7, RZ, 0x1f, R4 ;  /* 0x0000001fff077819 */ /* 0x000fe20000011404 */
[----:B0-----:R-:W-:Y:S02]  /*ec80*/  IMAD.SHL.U32 R5, R4, 0x8, RZ ;  /* 0x0000000804057824 */ /* 0x001fe400078e00ff */
[----:B------:R-:W-:Y:S01]  /*ec90*/  HADD2.F32 R57, -RZ, R30.H0_H0 ;  /* 0x2000001eff397230 */ /* 0x000fe20000004100 */
[----:B------:R-:W-:Y:S02]  /*eca0*/  LEA.HI R7, R7, R4, RZ, 0x3 ;  /* 0x0000000407077211 */ /* 0x000fe400078f18ff */
[----:B------:R-:W-:-:S03]  /*ecb0*/  LOP3.LUT R4, R176, 0x38, R5, 0xf8, !PT ;  /* 0x00000038b0047812 */ /* 0x000fc600078ef805 */
[----:B------:R-:W-:Y:S01]  /*ecc0*/  IMAD.SHL.U32 R7, R7, 0x400, RZ ;  /* 0x0000040007077824 */ /* 0x000fe200078e00ff */
[----:B------:R-:W-:-:S04]  /*ecd0*/  LOP3.LUT R8, R4, R177, RZ, 0x3c, !PT ;  /* 0x000000b104087212 */ /* 0x000fc800078e3cff */
[----:B------:R-:W-:Y:S02]  /*ece0*/  LOP3.LUT R9, R7, 0x7fffe000, RZ, 0xc0, !PT ;  /* 0x7fffe00007097812 */ /* 0x000fe400078ec0ff */
[----:B------:R-:W0:Y:S02]  /*ecf0*/  LDS.128 R4, [R222] ;  /* 0x00000000de047984 */ /* 0x000e240000000c00 */
[----:B------:R-:W-:-:S04]  /*ed00*/  IADD3 R9, R8, R9, R178 ;  /* 0x0000000908097210 */ /* 0x000fc80007ffe0b2 */
[----:B------:R-:W-:-:S05]  /*ed10*/  LEA R43, R9, R2, 0x1 ;  /* 0x00000002092b7211 */ /* 0x000fca00078e08ff */
[----:B------:R-:W1:Y:S01]  /*ed20*/  LDS.128 R8, [R43+0xc400] ;  /* 0x00c400002b087984 */ /* 0x000e620000000c00 */
[--C-:B0-----:R-:W-:Y:S02]  /*ed30*/  HADD2.F32 R44, -RZ, R4.reuse.H0_H0 ;  /* 0x20000004ff2c7230 */ /* 0x101fe40000004100 */
[----:B------:R-:W-:Y:S02]  /*ed40*/  HADD2.F32 R4, -RZ, R4.H1_H1 ;  /* 0x30000004ff047230 */ /* 0x000fe40000004100 */
[--C-:B------:R-:W-:Y:S02]  /*ed50*/  HADD2.F32 R45, -RZ, R5.reuse.H0_H0 ;  /* 0x20000005ff2d7230 */ /* 0x100fe40000004100 */
[----:B------:R-:W-:Y:S02]  /*ed60*/  HADD2.F32 R5, -RZ, R5.H1_H1 ;  /* 0x30000005ff057230 */ /* 0x000fe40000004100 */
[--C-:B------:R-:W-:Y:S02]  /*ed70*/  HADD2.F32 R46, -RZ, R6.reuse.H0_H0 ;  /* 0x20000006ff2e7230 */ /* 0x100fe40000004100 */
[----:B------:R-:W-:-:S02]  /*ed80*/  HADD2.F32 R6, -RZ, R6.H1_H1 ;  /* 0x30000006ff067230 */ /* 0x000fc40000004100 */
[--C-:B-1----:R-:W-:Y:S02]  /*ed90*/  HADD2.F32 R48, -RZ, R8.reuse.H0_H0 ;  /* 0x20000008ff307230 */ /* 0x102fe40000004100 */
[----:B------:R-:W-:Y:S02]  /*eda0*/  HADD2.F32 R8, -RZ, R8.H1_H1 ;  /* 0x30000008ff087230 */ /* 0x000fe40000004100 */
[----:B------:R-:W-:Y:S02]  /*edb0*/  HADD2.F32 R49, -RZ, R9.H0_H0 ;  /* 0x20000009ff317230 */ /* 0x000fe40000004100 */
[C---:B------:R-:W-:Y:S01]  /*edc0*/  FMUL.FTZ R59, R48.reuse, R55 ;  /* 0x00000037303b7220 */ /* 0x040fe20000410000 */
[----:B------:R-:W-:Y:S01]  /*edd0*/  FMUL.FTZ R61, R48, R53 ;  /* 0x00000035303d7220 */ /* 0x000fe20000410000 */
[----:B------:R-:W-:Y:S02]  /*ede0*/  HADD2.F32 R48, -RZ, R29.H1_H1 ;  /* 0x3000001dff307230 */ /* 0x000fe40000004100 */
[----:B------:R-:W-:Y:S01]  /*edf0*/  FMUL.FTZ R63, R8, R57 ;  /* 0x00000039083f7220 */ /* 0x000fe20000410000 */
[----:B------:R-:W-:Y:S01]  /*ee00*/  FFMA.FTZ R59, R44, R53, -R59 ;  /* 0x000000352c3b7223 */ /* 0x000fe2000001083b */
[----:B------:R-:W-:-:S02]  /*ee10*/  HADD2.F32 R53, -RZ, R26.H0_H0 ;  /* 0x2000001aff357230 */ /* 0x000fc40000004100 */
[----:B------:R-:W-:Y:S01]  /*ee20*/  FFMA.FTZ R61, R44, R55, R61 ;  /* 0x000000372c3d7223 */ /* 0x000fe2000001003d */
[----:B------:R-:W-:Y:S02]  /*ee30*/  HADD2.F32 R44, -RZ, R25.H1_H1 ;  /* 0x30000019ff2c7230 */ /* 0x000fe40000004100 */
[C---:B------:R-:W-:Y:S01]  /*ee40*/  FMUL.FTZ R56, R49.reuse, R48 ;  /* 0x0000003031387220 */ /* 0x040fe20000410000 */
[----:B------:R-:W-:Y:S02]  /*ee50*/  HADD2.F32 R9, -RZ, R9.H1_H1 ;  /* 0x30000009ff097230 */ /* 0x000fe40000004100 */
[-C--:B------:R-:W-:Y:S01]  /*ee60*/  FMUL.FTZ R55, R8, R53.reuse ;  /* 0x0000003508377220 */ /* 0x080fe20000410000 */
[C---:B------:R-:W-:Y:S01]  /*ee70*/  FFMA.FTZ R52, R4.reuse, R53, -R63 ;  /* 0x0000003504347223 */ /* 0x040fe2000001083f */
[----:B------:R-:W-:Y:S01]  /*ee80*/  FMUL.FTZ R49, R49, R44 ;  /* 0x0000002c31317220 */ /* 0x000fe20000410000 */
[----:B------:R-:W-:Y:S02]  /*ee90*/  HADD2.F32 R8, -RZ, R30.H1_H1 ;  /* 0x3000001eff087230 */ /* 0x000fe40000004100 */
[----:B------:R-:W-:Y:S01]  /*eea0*/  FFMA.FTZ R54, R4, R57, R55 ;  /* 0x0000003904367223 */ /* 0x000fe20000010037 */
[----:B------:R-:W-:-:S02]  /*eeb0*/  HADD2.F32 R4, -RZ, R26.H1_H1 ;  /* 0x3000001aff047230 */ /* 0x000fc40000004100 */
[C---:B------:R-:W-:Y:S01]  /*eec0*/  FFMA.FTZ R48, R45.reuse, R48, R49 ;  /* 0x000000302d307223 */ /* 0x040fe20000010031 */
[--C-:B------:R-:W-:Y:S02]  /*eed0*/  HADD2.F32 R50, -RZ, R10.reuse.H0_H0 ;  /* 0x2000000aff327230 */ /* 0x100fe40000004100 */
[----:B------:R-:W-:Y:S01]  /*eee0*/  FFMA.FTZ R56, R45, R44, -R56 ;  /* 0x0000002c2d387223 */ /* 0x000fe20000010838 */
[----:B------:R-:W-:Y:S02]  /*eef0*/  HADD2.F32 R49, -RZ, R31.H0_H0 ;  /* 0x2000001fff317230 */ /* 0x000fe40000004100 */
[C---:B------:R-:W-:Y:S01]  /*ef00*/  FMUL.FTZ R44, R9.reuse, R8 ;  /* 0x00000008092c7220 */ /* 0x040fe20000410000 */
[----:B------:R-:W-:Y:S02]  /*ef10*/  HADD2.F32 R45, -RZ, R27.H0_H0 ;  /* 0x2000001bff2d7230 */ /* 0x000fe40000004100 */
[----:B------:R-:W-:Y:S01]  /*ef20*/  FMUL.FTZ R58, R9, R4 ;  /* 0x00000004093a7220 */ /* 0x000fe20000410000 */
[----:B------:R-:W-:-:S02]  /*ef30*/  HADD2.F32 R10, -RZ, R10.H1_H1 ;  /* 0x3000000aff0a7230 */ /* 0x000fc40000004100 */
[C---:B------:R-:W-:Y:S01]  /*ef40*/  FMUL.FTZ R63, R50.reuse, R49 ;  /* 0x00000031323f7220 */ /* 0x040fe20000410000 */
[----:B------:R-:W-:Y:S02]  /*ef50*/  HADD2.F32 R53, -RZ, R32.H0_H0 ;  /* 0x20000020ff357230 */ /* 0x000fe40000004100 */
[C---:B------:R-:W-:Y:S01]  /*ef60*/  FFMA.FTZ R55, R5.reuse, R4, -R44 ;  /* 0x0000000405377223 */ /* 0x040fe2000001082c */
[----:B------:R-:W-:Y:S02]  /*ef70*/  HADD2.F32 R9, -RZ, R28.H0_H0 ;  /* 0x2000001cff097230 */ /* 0x000fe40000004100 */
[-C--:B------:R-:W-:Y:S01]  /*ef80*/  FMUL.FTZ R50, R50, R45.reuse ;  /* 0x0000002d32327220 */ /* 0x080fe20000410000 */
[----:B------:R-:W-:Y:S01]  /*ef90*/  FFMA.FTZ R57, R5, R8, R58 ;  /* 0x0000000805397223 */ /* 0x000fe2000001003a */
[----:B------:R-:W-:Y:S01]  /*efa0*/  FFMA.FTZ R63, R46, R45, -R63 ;  /* 0x0000002d2e3f7223 */ /* 0x000fe2000001083f */
[--C-:B------:R-:W-:Y:S02]  /*efb0*/  HADD2.F32 R51, -RZ, R11.reuse.H0_H0 ;  /* 0x2000000bff337230 */ /* 0x100fe40000004100 */
[C---:B------:R-:W-:Y:S01]  /*efc0*/  FMUL.FTZ R5, R10.reuse, R53 ;  /* 0x000000350a057220 */ /* 0x040fe20000410000 */
[----:B------:R-:W-:Y:S01]  /*efd0*/  FMUL.FTZ R45, R10, R9 ;  /* 0x000000090a2d7220 */ /* 0x000fe20000410000 */
[----:B------:R-:W-:-:S02]  /*efe0*/  HADD2.F32 R11, -RZ, R11.H1_H1 ;  /* 0x3000000bff0b7230 */ /* 0x000fc40000004100 */
[----:B------:R-:W-:Y:S01]  /*eff0*/  FFMA.FTZ R50, R46, R49, R50 ;  /* 0x000000312e327223 */ /* 0x000fe20000010032 */
[----:B------:R-:W-:Y:S02]  /*f000*/  HADD2.F32 R10, -RZ, R31.H1_H1 ;  /* 0x3000001fff0a7230 */ /* 0x000fe40000004100 */
[C---:B------:R-:W-:Y:S01]  /*f010*/  FFMA.FTZ R46, R6.reuse, R9, -R5 ;  /* 0x00000009062e7223 */ /* 0x040fe20000010805 */
[----:B------:R-:W-:Y:S02]  /*f020*/  HADD2.F32 R44, -RZ, R32.H1_H1 ;  /* 0x30000020ff2c7230 */ /* 0x000fe40000004100 */
[----:B------:R-:W-:Y:S01]  /*f030*/  FFMA.FTZ R45, R6, R53, R45 ;  /* 0x00000035062d7223 */ /* 0x000fe2000001002d */
[----:B------:R-:W-:Y:S02]  /*f040*/  HADD2.F32 R4, -RZ, R27.H1_H1 ;  /* 0x3000001bff047230 */ /* 0x000fe40000004100 */
[----:B------:R-:W-:Y:S01]  /*f050*/  FMUL.FTZ R6, R51, R10 ;  /* 0x0000000a33067220 */ /* 0x000fe20000410000 */
[----:B------:R-:W-:-:S02]  /*f060*/  HADD2.F32 R8, -RZ, R28.H1_H1 ;  /* 0x3000001cff087230 */ /* 0x000fc40000004100 */
[----:B------:R-:W-:Y:S01]  /*f070*/  FMUL.FTZ R58, R11, R44 ;  /* 0x0000002c0b3a7220 */ /* 0x000fe20000410000 */
[--C-:B------:R-:W-:Y:S02]  /*f080*/  HADD2.F32 R47, -RZ, R7.reuse.H0_H0 ;  /* 0x20000007ff2f7230 */ /* 0x100fe40000004100 */
[----:B------:R-:W-:Y:S01]  /*f090*/  FMUL.FTZ R51, R51, R4 ;  /* 0x0000000433337220 */ /* 0x000fe20000410000 */
[----:B------:R-:W-:Y:S02]  /*f0a0*/  HADD2.F32 R7, -RZ, R7.H1_H1 ;  /* 0x30000007ff077230 */ /* 0x000fe40000004100 */
[----:B------:R-:W-:Y:S01]  /*f0b0*/  FMUL.FTZ R5, R11, R8 ;  /* 0x000000080b057220 */ /* 0x000fe20000410000 */
[----:B------:R-:W-:Y:S01]  /*f0c0*/  F2FP.F16.F32.PACK_AB R9, R57, R48 ;  /* 0x000000303909723e */ /* 0x000fe200000000ff */
[C---:B------:R-:W-:Y:S01]  /*f0d0*/  FFMA.FTZ R11, R47.reuse, R4, -R6 ;  /* 0x000000042f0b7223 */ /* 0x040fe20000010806 */
[----:B------:R-:W-:Y:S01]  /*f0e0*/  FFMA.FTZ R51, R47, R10, R51 ;  /* 0x0000000a2f337223 */ /* 0x000fe20000010033 */
[C---:B------:R-:W-:Y:S01]  /*f0f0*/  FFMA.FTZ R58, R7.reuse, R8, -R58 ;  /* 0x00000008073a7223 */ /* 0x040fe2000001083a */
[----:B------:R-:W-:Y:S01]  /*f100*/  FFMA.FTZ R44, R7, R44, R5 ;  /* 0x0000002c072c7223 */ /* 0x000fe20000010005 */
[----:B------:R-:W-:-:S02]  /*f110*/  F2FP.F16.F32.PACK_AB R4, R52, R59 ;  /* 0x0000003b3404723e */ /* 0x000fc400000000ff */
[----:B------:R-:W-:Y:S02]  /*f120*/  F2FP.F16.F32.PACK_AB R5, R55, R56 ;  /* 0x000000383705723e */ /* 0x000fe400000000ff */
[----:B------:R-:W-:Y:S02]  /*f130*/  F2FP.F16.F32.PACK_AB R6, R46, R63 ;  /* 0x0000003f2e06723e */ /* 0x000fe400000000ff */
[----:B------:R-:W-:Y:S02]  /*f140*/  F2FP.F16.F32.PACK_AB R7, R58, R11 ;  /* 0x0000000b3a07723e */ /* 0x000fe400000000ff */
[----:B------:R-:W-:Y:S02]  /*f150*/  F2FP.F16.F32.PACK_AB R8, R54, R61 ;  /* 0x0000003d3608723e */ /* 0x000fe400000000ff */
[----:B------:R-:W-:Y:S01]  /*f160*/  F2FP.F16.F32.PACK_AB R10, R45, R50 ;  /* 0x000000322d0a723e */ /* 0x000fe200000000ff */
[----:B------:R2:W-:Y:S01]  /*f170*/  STS.128 [R222], R4 ;  /* 0x00000004de007388 */ /* 0x0005e20000000c00 */
[----:B------:R-:W-:-:S05]  /*f180*/  F2FP.F16.F32.PACK_AB R11, R44, R51 ;  /* 0x000000332c0b723e */ /* 0x000fca00000000ff */
[----:B------:R2:W-:Y:S02]  /*f190*/  STS.128 [R43+0xc400], R8 ;  /* 0x00c400082b007388 */ /* 0x0005e40000000c00 */
.L_x_613:
[----:B------:R-:W-:Y:S05]  /*f1a0*/  BSYNC B2 ;  /* 0x0000000000027941 */ /* 0x000fea0003800000 */
.L_x_612:
[----:B------:R-:W-:Y:S05]  /*f1b0*/  @P2 BRA `(.L_x_609) ;  /* 0x0000000400582947 */ /* 0x000fea0003800000 */
[----:B------:R-:W-:Y:S01]  /*f1c0*/  LEA.HI R33, R33, R163, RZ, 0x1d ;  /* 0x000000a321217211 */ /* 0x000fe200078fe8ff */
[----:B------:R-:W-:Y:S02]  /*f1d0*/  HADD2.F32 R52, -RZ, R0.H0_H0 ;  /* 0x20000000ff347230 */ /* 0x000fe40000004100 */
[--C-:B------:R-:W-:Y:S01]  /*f1e0*/  HADD2.F32 R54, -RZ, R14.reuse.H0_H0 ;  /* 0x2000000eff367230 */ /* 0x100fe20000004100 */
[----:B-12---:R-:W-:Y:S01]  /*f1f0*/  SHF.R.S32.HI R4, RZ, 0x1f, R33 ;  /* 0x0000001fff047819 */ /* 0x006fe20000011421 */
[----:B0-----:R-:W-:Y:S02]  /*f200*/  IMAD.SHL.U32 R5, R33, 0x8, RZ ;  /* 0x0000000821057824 */ /* 0x001fe400078e00ff */
[----:B------:R-:W-:Y:S01]  /*f210*/  HADD2.F32 R51, -RZ, R15.H0_H0 ;  /* 0x2000000fff337230 */ /* 0x000fe20000004100 */
[----:B------:R-:W-:Y:S01]  /*f220*/  LEA.HI R33, R4, R33, RZ, 0x3 ;  /* 0x0000002104217211 */ /* 0x000fe200078f18ff */
[----:B------:R-:W-:Y:S01]  /*f230*/  HADD2.F32 R53, -RZ, R14.H1_H1 ;  /* 0x3000000eff357230 */ /* 0x000fe20000004100 */
[----:B------:R-:W-:-:S03]  /*f240*/  LOP3.LUT R4, R176, 0x38, R5, 0xf8, !PT ;  /* 0x00000038b0047812 */ /* 0x000fc600078ef805 */
[----:B------:R-:W-:Y:S01]  /*f250*/  IMAD.SHL.U32 R33, R33, 0x400, RZ ;  /* 0x0000040021217824 */ /* 0x000fe200078e00ff */
[----:B------:R-:W-:Y:S02]  /*f260*/  LOP3.LUT R8, R4, R177, RZ, 0x3c, !PT ;  /* 0x000000b104087212 */ /* 0x000fe400078e3cff */
[----:B------:R-:W0:Y:S02]  /*f270*/  LDS.128 R4, [R220] ;  /* 0x00000000dc047984 */ /* 0x000e240000000c00 */
[----:B------:R-:W-:-:S04]  /*f280*/  LOP3.LUT R33, R33, 0x7fffe000, RZ, 0xc0, !PT ;  /* 0x7fffe00021217812 */ /* 0x000fc800078ec0ff */
        /* <DEDUP_REMOVED lines=9> */
[--C-:B------:R-:W-:Y:S02]  /*f320*/  HADD2.F32 R46, -RZ, R7.reuse.H0_H0 ;  /* 0x20000007ff2e7230 */ /* 0x100fe40000004100 */
[----:B------:R-:W-:Y:S02]  /*f330*/  HADD2.F32 R7, -RZ, R7.H1_H1 ;  /* 0x30000007ff077230 */ /* 0x000fe40000004100 */
[--C-:B-1----:R-:W-:Y:S02]  /*f340*/  HADD2.F32 R47, -RZ, R8.reuse.H0_H0 ;  /* 0x20000008ff2f7230 */ /* 0x102fe40000004100 */
[----:B------:R-:W-:Y:S02]  /*f350*/  HADD2.F32 R8, -RZ, R8.H1_H1 ;  /* 0x30000008ff087230 */ /* 0x000fe40000004100 */
[----:B------:R-:W-:Y:S02]  /*f360*/  HADD2.F32 R48, -RZ, R9.H0_H0 ;  /* 0x20000009ff307230 */ /* 0x000fe40000004100 */
[C---:B------:R-:W-:Y:S01]  /*f370*/  FMUL.FTZ R56, R47.reuse, R54 ;  /* 0x000000362f387220 */ /* 0x040fe20000410000 */
[----:B------:R-:W-:Y:S01]  /*f380*/  FMUL.FTZ R58, R47, R52 ;  /* 0x000000342f3a7220 */ /* 0x000fe20000410000 */
[----:B------:R-:W-:-:S02]  /*f390*/  HADD2.F32 R47, -RZ, R3.H0_H0 ;  /* 0x20000003ff2f7230 */ /* 0x000fc40000004100 */
[C---:B------:R-:W-:Y:S01]  /*f3a0*/  FMUL.FTZ R55, R8.reuse, R51 ;  /* 0x0000003308377220 */ /* 0x040fe20000410000 */
[C---:B------:R-:W-:Y:S01]  /*f3b0*/  FFMA.FTZ R56, R43.reuse, R52, -R56 ;  /* 0x000000342b387223 */ /* 0x040fe20000010838 */
[----:B------:R-:W-:Y:S01]  /*f3c0*/  FFMA.FTZ R58, R43, R54, R58 ;  /* 0x000000362b3a7223 */ /* 0x000fe2000001003a */
[----:B------:R-:W-:Y:S02]  /*f3d0*/  HADD2.F32 R43, -RZ, R0.H1_H1 ;  /* 0x30000000ff2b7230 */ /* 0x000fe40000004100 */
[-C--:B------:R-:W-:Y:S01]  /*f3e0*/  FMUL.FTZ R57, R8, R47.reuse ;  /* 0x0000002f08397220 */ /* 0x080fe20000410000 */
[----:B------:R-:W-:Y:S01]  /*f3f0*/  FFMA.FTZ R55, R4, R47, -R55 ;  /* 0x0000002f04377223 */ /* 0x000fe20000010837 */
[C---:B------:R-:W-:Y:S01]  /*f400*/  FMUL.FTZ R47, R48.reuse, R53 ;  /* 0x00000035302f7220 */ /* 0x040fe20000410000 */
[----:B------:R-:W-:Y:S02]  /*f410*/  HADD2.F32 R9, -RZ, R9.H1_H1 ;  /* 0x30000009ff097230 */ /* 0x000fe40000004100 */
[----:B------:R-:W-:Y:S01]  /*f420*/  FMUL.FTZ R48, R48, R43 ;  /* 0x0000002b30307220 */ /* 0x000fe20000410000 */
[----:B------:R-:W-:-:S02]  /*f430*/  HADD2.F32 R52, -RZ, R15.H1_H1 ;  /* 0x3000000fff347230 */ /* 0x000fc40000004100 */
[----:B------:R-:W-:Y:S01]  /*f440*/  FFMA.FTZ R57, R4, R51, R57 ;  /* 0x0000003304397223 */ /* 0x000fe20000010039 */
[----:B------:R-:W-:Y:S02]  /*f450*/  HADD2.F32 R4, -RZ, R3.H1_H1 ;  /* 0x30000003ff047230 */ /* 0x000fe40000004100 */
[C---:B------:R-:W-:Y:S01]  /*f460*/  FFMA.FTZ R47, R44.reuse, R43, -R47 ;  /* 0x0000002b2c2f7223 */ /* 0x040fe2000001082f */
[----:B------:R-:W-:Y:S01]  /*f470*/  FFMA.FTZ R48, R44, R53, R48 ;  /* 0x000000352c307223 */ /* 0x000fe20000010030 */
[----:B------:R-:W-:Y:S02]  /*f480*/  HADD2.F32 R49, -RZ, R10.H0_H0 ;  /* 0x2000000aff317230 */ /* 0x000fe40000004100 */
[C---:B------:R-:W-:Y:S01]  /*f490*/  FMUL.FTZ R54, R9.reuse, R52 ;  /* 0x0000003409367220 */ /* 0x040fe20000410000 */
[----:B------:R-:W-:Y:S02]  /*f4a0*/  HADD2.F32 R8, -RZ, R12.H0_H0 ;  /* 0x2000000cff087230 */ /* 0x000fe40000004100 */
[----:B------:R-:W-:Y:S01]  /*f4b0*/  FMUL.FTZ R60, R9, R4 ;  /* 0x00000004093c7220 */ /* 0x000fe20000410000 */
[----:B------:R-:W-:-:S02]  /*f4c0*/  HADD2.F32 R44, -RZ, R20.H0_H0 ;  /* 0x20000014ff2c7230 */ /* 0x000fc40000004100 */
[----:B------:R-:W-:Y:S01]  /*f4d0*/  FFMA.FTZ R54, R5, R4, -R54 ;  /* 0x0000000405367223 */ /* 0x000fe20000010836 */
[----:B------:R-:W-:Y:S02]  /*f4e0*/  HADD2.F32 R10, -RZ, R10.H1_H1 ;  /* 0x3000000aff0a7230 */ /* 0x000fe40000004100 */
[C---:B------:R-:W-:Y:S01]  /*f4f0*/  FMUL.FTZ R53, R49.reuse, R8 ;  /* 0x0000000831357220 */ /* 0x040fe20000410000 */
[----:B------:R-:W-:Y:S02]  /*f500*/  HADD2.F32 R43, -RZ, R21.H0_H0 ;  /* 0x20000015ff2b7230 */ /* 0x000fe40000004100 */
[----:B------:R-:W-:Y:S01]  /*f510*/  FMUL.FTZ R4, R49, R44 ;  /* 0x0000002c31047220 */ /* 0x000fe20000410000 */
[----:B------:R-:W-:Y:S02]  /*f520*/  HADD2.F32 R9, -RZ, R13.H0_H0 ;  /* 0x2000000dff097230 */ /* 0x000fe40000004100 */
[----:B------:R-:W-:Y:S01]  /*f530*/  FFMA.FTZ R49, R5, R52, R60 ;  /* 0x0000003405317223 */ /* 0x000fe2000001003c */
[C---:B------:R-:W-:Y:S01]  /*f540*/  FFMA.FTZ R53, R45.reuse, R44, R53 ;  /* 0x0000002c2d357223 */ /* 0x040fe20000010035 */
[C---:B------:R-:W-:Y:S01]  /*f550*/  FMUL.FTZ R5, R10.reuse, R43 ;  /* 0x0000002b0a057220 */ /* 0x040fe20000410000 */
[----:B------:R-:W-:Y:S01]  /*f560*/  FFMA.FTZ R51, R45, R8, -R4 ;  /* 0x000000082d337223 */ /* 0x000fe20000010804 */
[----:B------:R-:W-:Y:S01]  /*f570*/  FMUL.FTZ R45, R10, R9 ;  /* 0x000000090a2d7220 */ /* 0x000fe20000410000 */
[----:B------:R-:W-:-:S02]  /*f580*/  HADD2.F32 R50, -RZ, R11.H0_H0 ;  /* 0x2000000bff327230 */ /* 0x000fc40000004100 */
[C---:B------:R-:W-:Y:S01]  /*f590*/  FFMA.FTZ R10, R6.reuse, R9, -R5 ;  /* 0x00000009060a7223 */ /* 0x040fe20000010805 */
[----:B------:R-:W-:Y:S02]  /*f5a0*/  HADD2.F32 R9, -RZ, R20.H1_H1 ;  /* 0x30000014ff097230 */ /* 0x000fe40000004100 */
[----:B------:R-:W-:Y:S01]  /*f5b0*/  FFMA.FTZ R44, R6, R43, R45 ;  /* 0x0000002b062c7223 */ /* 0x000fe2000001002d */
[----:B------:R-:W-:Y:S02]  /*f5c0*/  HADD2.F32 R5, -RZ, R12.H1_H1 ;  /* 0x3000000cff057230 */ /* 0x000fe40000004100 */
[----:B------:R-:W-:Y:S02]  /*f5d0*/  HADD2.F32 R11, -RZ, R11.H1_H1 ;  /* 0x3000000bff0b7230 */ /* 0x000fe40000004100 */
[C---:B------:R-:W-:Y:S01]  /*f5e0*/  FMUL.FTZ R43, R50.reuse, R9 ;  /* 0x00000009322b7220 */ /* 0x040fe20000410000 */
[----:B------:R-:W-:Y:S02]  /*f5f0*/  HADD2.F32 R8, -RZ, R21.H1_H1 ;  /* 0x30000015ff087230 */ /* 0x000fe40000004100 */
[----:B------:R-:W-:Y:S01]  /*f600*/  FMUL.FTZ R50, R50, R5 ;  /* 0x0000000532327220 */ /* 0x000fe20000410000 */
[----:B------:R-:W-:-:S02]  /*f610*/  HADD2.F32 R4, -RZ, R13.H1_H1 ;  /* 0x3000000dff047230 */ /* 0x000fc40000004100 */
[----:B------:R-:W-:Y:S01]  /*f620*/  FFMA.FTZ R43, R46, R5, -R43 ;  /* 0x000000052e2b7223 */ /* 0x000fe2000001082b */
[----:B------:R-:W-:Y:S01]  /*f630*/  F2FP.F16.F32.PACK_AB R5, R54, R47 ;  /* 0x0000002f3605723e */ /* 0x000fe200000000ff */
[C---:B------:R-:W-:Y:S01]  /*f640*/  FMUL.FTZ R6, R11.reuse, R8 ;  /* 0x000000080b067220 */ /* 0x040fe20000410000 */
[-C--:B------:R-:W-:Y:S01]  /*f650*/  FMUL.FTZ R45, R11, R4.reuse ;  /* 0x000000040b2d7220 */ /* 0x080fe20000410000 */
[----:B------:R-:W-:Y:S02]  /*f660*/  FFMA.FTZ R11, R46, R9, R50 ;  /* 0x000000092e0b7223 */ /* 0x000fe40000010032 */
[----:B------:R-:W-:Y:S01]  /*f670*/  FFMA.FTZ R46, R7, R4, -R6 ;  /* 0x00000004072e7223 */ /* 0x000fe20000010806 */
[----:B------:R-:W-:Y:S01]  /*f680*/  F2FP.F16.F32.PACK_AB R4, R55, R56 ;  /* 0x000000383704723e */ /* 0x000fe200000000ff */
[----:B------:R-:W-:Y:S01]  /*f690*/  FFMA.FTZ R50, R7, R8, R45 ;  /* 0x0000000807327223 */ /* 0x000fe2000001002d */
[----:B------:R-:W-:Y:S02]  /*f6a0*/  F2FP.F16.F32.PACK_AB R6, R10, R51 ;  /* 0x000000330a06723e */ /* 0x000fe400000000ff */
[----:B------:R-:W-:-:S02]  /*f6b0*/  F2FP.F16.F32.PACK_AB R7, R46, R43 ;  /* 0x0000002b2e07723e */ /* 0x000fc400000000ff */
[----:B------:R-:W-:Y:S02]  /*f6c0*/  F2FP.F16.F32.PACK_AB R8, R57, R58 ;  /* 0x0000003a3908723e */ /* 0x000fe400000000ff */
[----:B------:R-:W-:Y:S01]  /*f6d0*/  F2FP.F16.F32.PACK_AB R9, R49, R48 ;  /* 0x000000303109723e */ /* 0x000fe200000000ff */
[----:B------:R3:W-:Y:S01]  /*f6e0*/  STS.128 [R220], R4 ;  /* 0x00000004dc007388 */ /* 0x0007e20000000c00 */
[----:B------:R-:W-:Y:S02]  /*f6f0*/  F2FP.F16.F32.PACK_AB R10, R44, R53 ;  /* 0x000000352c0a723e */ /* 0x000fe400000000ff */
[----:B------:R-:W-:-:S05]  /*f700*/  F2FP.F16.F32.PACK_AB R11, R50, R11 ;  /* 0x0000000b320b723e */ /* 0x000fca00000000ff */
[----:B------:R3:W-:Y:S02]  /*f710*/  STS.128 [R33+0xc400], R8 ;  /* 0x00c4000821007388 */ /* 0x0007e40000000c00 */
.L_x_609:
[----:B------:R-:W-:Y:S05]  /*f720*/  BSYNC B1 ;  /* 0x0000000000017941 */ /* 0x000fea0003800000 */
.L_x_608:
[----:B------:R-:W-:-:S13]  /*f730*/  ISETP.GE.AND P0, PT, R225, R24, PT ;  /* 0x00000018e100720c */ /* 0x000fda0003f06270 */
[----:B------:R-:W-:Y:S05]  /*f740*/  @P0 BRA `(.L_x_592) ;  /* 0x00000010003c0947 */ /* 0x000fea0003800000 */
[----:B------:R-:W4:Y:S01]  /*f750*/  LDC R24, c[0x0][0x3f4] ;  /* 0x0000fd00ff187b82 */ /* 0x000f220000000800 */
[C---:B0123--:R-:W-:Y:S01]  /*f760*/  VIADD R5, R16.reuse, 0x20 ;  /* 0x0000002010057836 */ /* 0x04ffe20000000000 */
[----:B------:R-:W-:Y:S01]  /*f770*/  BSSY B1, `(.L_x_614) ;  /* 0x000005c000017945 */ /* 0x000fe20003800000 */
[C---:B------:R-:W-:Y:S01]  /*f780*/  VIADD R7, R16.reuse, 0x40 ;  /* 0x0000004010077836 */ /* 0x040fe20000000000 */
[-C--:B----4-:R-:W-:Y:S02]  /*f790*/  ISETP.GE.AND P0, PT, R16, R24.reuse, PT ;  /* 0x000000181000720c */ /* 0x090fe40003f06270 */
[-C--:B------:R-:W-:Y:S02]  /*f7a0*/  ISETP.GE.AND P1, PT, R5, R24.reuse, PT ;  /* 0x000000180500720c */ /* 0x080fe40003f26270 */
[----:B------:R-:W-:-:S09]  /*f7b0*/  ISETP.GE.AND P2, PT, R7, R24, PT ;  /* 0x000000180700720c */ /* 0x000fd20003f46270 */
[----:B------:R-:W-:Y:S05]  /*f7c0*/  @P0 BRA `(.L_x_615) ;  /* 0x0000000400580947 */ /* 0x000fea0003800000 */
[----:B------:R-:W-:Y:S01]  /*f7d0*/  LEA.HI R4, R24, R191, RZ, 0x1d ;  /* 0x000000bf18047211 */ /* 0x000fe200078fe8ff */
[----:B------:R-:W-:Y:S02]  /*f7e0*/  HADD2.F32 R51, -RZ, R34.H0_H0 ;  /* 0x20000022ff337230 */ /* 0x000fe40000004100 */
[----:B------:R-:W-:Y:S01]  /*f7f0*/  HADD2.F32 R53, -RZ, R39.H0_H0 ;  /* 0x20000027ff357230 */ /* 0x000fe20000004100 */
[----:B------:R-:W-:Y:S01]  /*f800*/  SHF.R.S32.HI R5, RZ, 0x1f, R4 ;  /* 0x0000001fff057819 */ /* 0x000fe20000011404 */
[----:B------:R-:W-:Y:S01]  /*f810*/  HADD2.F32 R58, -RZ, R40.H0_H0 ;  /* 0x20000028ff3a7230 */ /* 0x000fe20000004100 */
[----:B------:R-:W-:Y:S01]  /*f820*/  SHF.L.U32 R6, R4, 0x3, RZ ;  /* 0x0000000304067819 */ /* 0x000fe200000006ff */
[----:B------:R-:W-:Y:S01]  /*f830*/  HADD2.F32 R56, -RZ, R35.H0_H0 ;  /* 0x20000023ff387230 */ /* 0x000fe20000004100 */
[----:B------:R-:W-:Y:S01]  /*f840*/  LEA.HI R5, R5, R4, RZ, 0x3 ;  /* 0x0000000405057211 */ /* 0x000fe200078f18ff */
[----:B------:R-:W-:Y:S01]  /*f850*/  HADD2.F32 R60, -RZ, R39.H1_H1 ;  /* 0x30000027ff3c7230 */ /* 0x000fe20000004100 */
[----:B------:R-:W-:Y:S01]  /*f860*/  LOP3.LUT R4, R167, 0x38, R6, 0xf8, !PT ;  /* 0x00000038a7047812 */ /* 0x000fe200078ef806 */
[----:B------:R-:W-:-:S02]  /*f870*/  HADD2.F32 R34, -RZ, R34.H1_H1 ;  /* 0x30000022ff227230 */ /* 0x000fc40000004100 */
[----:B------:R-:W-:Y:S01]  /*f880*/  IMAD.SHL.U32 R5, R5, 0x400, RZ ;  /* 0x0000040005057824 */ /* 0x000fe200078e00ff */
[----:B------:R-:W-:Y:S01]  /*f890*/  LOP3.LUT R8, R4, R223, RZ, 0x3c, !PT ;  /* 0x000000df04087212 */ /* 0x000fe200078e3cff */
[----:B------:R-:W-:Y:S02]  /*f8a0*/  HADD2.F32 R55, -RZ, R40.H1_H1 ;  /* 0x30000028ff377230 */ /* 0x000fe40000004100 */
[----:B------:R-:W-:Y:S01]  /*f8b0*/  HADD2.F32 R35, -RZ, R35.H1_H1 ;  /* 0x30000023ff237230 */ /* 0x000fe20000004100 */
[----:B------:R-:W-:Y:S01]  /*f8c0*/  LOP3.LUT R9, R5, 0x7fffe000, RZ, 0xc0, !PT ;  /* 0x7fffe00005097812 */ /* 0x000fe200078ec0ff */
[----:B------:R-:W-:Y:S01]  /*f8d0*/  HADD2.F32 R57, -RZ, R41.H0_H0 ;  /* 0x20000029ff397230 */ /* 0x000fe20000004100 */
[----:B------:R-:W0:Y:S02]  /*f8e0*/  LDS.128 R4, [R221] ;  /* 0x00000000dd047984 */ /* 0x000e240000000c00 */
[----:B------:R-:W-:-:S05]  /*f8f0*/  IADD3 R9, R8, R9, R179 ;  /* 0x0000000908097210 */ /* 0x000fca0007ffe0b3 */
[----:B------:R-:W-:-:S05]  /*f900*/  IMAD R33, R9, 0x2, R2 ;  /* 0x0000000209217824 */ /* 0x000fca00078e0202 */
        /* <DEDUP_REMOVED lines=9> */
[--C-:B------:R-:W-:Y:S02]  /*f9a0*/  HADD2.F32 R48, -RZ, R9.reuse.H0_H0 ;  /* 0x20000009ff307230 */ /* 0x100fe40000004100 */
[-C--:B------:R-:W-:Y:S01]  /*f9b0*/  FMUL.FTZ R52, R53, R47.reuse ;  /* 0x0000002f35347220 */ /* 0x080fe20000410000 */
[C---:B------:R-:W-:Y:S01]  /*f9c0*/  FMUL.FTZ R54, R51.reuse, R47 ;  /* 0x0000002f33367220 */ /* 0x040fe20000410000 */
[----:B------:R-:W-:Y:S02]  /*f9d0*/  HADD2.F32 R9, -RZ, R9.H1_H1 ;  /* 0x30000009ff097230 */ /* 0x000fe40000004100 */
[-C--:B------:R-:W-:Y:S01]  /*f9e0*/  FMUL.FTZ R39, R58, R8.reuse ;  /* 0x000000083a277220 */ /* 0x080fe20000410000 */
[-C--:B------:R-:W-:Y:S01]  /*f9f0*/  FFMA.FTZ R52, R51, R43.reuse, -R52 ;  /* 0x0000002b33347223 */ /* 0x080fe20000010834 */
[----:B------:R-:W-:Y:S01]  /*fa00*/  FFMA.FTZ R54, R53, R43, R54 ;  /* 0x0000002b35367223 */ /* 0x000fe20000010036 */
[----:B------:R-:W-:Y:S01]  /*fa10*/  FMUL.FTZ R43, R56, R8 ;  /* 0x00000008382b7220 */ /* 0x000fe20000410000 */
[----:B------:R-:W-:-:S02]  /*fa20*/  HADD2.F32 R49, -RZ, R10.H0_H0 ;  /* 0x2000000aff317230 */ /* 0x000fc40000004100 */
[----:B------:R-:W-:Y:S01]  /*fa30*/  FFMA.FTZ R39, R56, R4, -R39 ;  /* 0x0000000438277223 */ /* 0x000fe20000010827 */
[----:B------:R-:W-:Y:S01]  /*fa40*/  FMUL.FTZ R47, R60, R48 ;  /* 0x000000303c2f7220 */ /* 0x000fe20000410000 */
[----:B------:R-:W-:Y:S01]  /*fa50*/  FFMA.FTZ R43, R58, R4, R43 ;  /* 0x000000043a2b7223 */ /* 0x000fe2000001002b */
[----:B------:R-:W-:Y:S02]  /*fa60*/  HADD2.F32 R10, -RZ, R10.H1_H1 ;  /* 0x3000000aff0a7230 */ /* 0x000fe40000004100 */
[----:B------:R-:W-:Y:S01]  /*fa70*/  FMUL.FTZ R51, R34, R48 ;  /* 0x0000003022337220 */ /* 0x000fe20000410000 */
[-C--:B------:R-:W-:Y:S01]  /*fa80*/  FMUL.FTZ R4, R55, R9.reuse ;  /* 0x0000000937047220 */ /* 0x080fe20000410000 */
[----:B------:R-:W-:Y:S02]  /*fa90*/  HADD2.F32 R53, -RZ, R37.H0_H0 ;  /* 0x20000025ff357230 */ /* 0x000fe40000004100 */
[----:B------:R-:W-:Y:S01]  /*faa0*/  FMUL.FTZ R8, R35, R9 ;  /* 0x0000000923087220 */ /* 0x000fe20000410000 */
[----:B------:R-:W-:-:S02]  /*fab0*/  HADD2.F32 R56, -RZ, R42.H0_H0 ;  /* 0x2000002aff387230 */ /* 0x000fc40000004100 */
[-C--:B------:R-:W-:Y:S01]  /*fac0*/  FFMA.FTZ R47, R34, R44.reuse, -R47 ;  /* 0x0000002c222f7223 */ /* 0x080fe2000001082f */
[----:B------:R-:W-:Y:S02]  /*fad0*/  HADD2.F32 R48, -RZ, R38.H0_H0 ;  /* 0x20000026ff307230 */ /* 0x000fe40000004100 */
[----:B------:R-:W-:Y:S01]  /*fae0*/  FFMA.FTZ R51, R60, R44, R51 ;  /* 0x0000002c3c337223 */ /* 0x000fe20000010033 */
[-C--:B------:R-:W-:Y:S01]  /*faf0*/  FFMA.FTZ R34, R35, R5.reuse, -R4 ;  /* 0x0000000523227223 */ /* 0x080fe20000010804 */
[----:B------:R-:W-:Y:S01]  /*fb00*/  FFMA.FTZ R40, R55, R5, R8 ;  /* 0x0000000537287223 */ /* 0x000fe20000010008 */
[-C--:B------:R-:W-:Y:S01]  /*fb10*/  FMUL.FTZ R4, R57, R49.reuse ;  /* 0x0000003139047220 */ /* 0x080fe20000410000 */
[----:B------:R-:W-:Y:S01]  /*fb20*/  FMUL.FTZ R44, R53, R49 ;  /* 0x00000031352c7220 */ /* 0x000fe20000410000 */
[-C--:B------:R-:W-:Y:S01]  /*fb30*/  FMUL.FTZ R5, R56, R10.reuse ;  /* 0x0000000a38057220 */ /* 0x080fe20000410000 */
[----:B------:R-:W-:Y:S01]  /*fb40*/  FMUL.FTZ R9, R48, R10 ;  /* 0x0000000a30097220 */ /* 0x000fe20000410000 */
[----:B------:R-:W-:-:S02]  /*fb50*/  HADD2.F32 R50, -RZ, R11.H0_H0 ;  /* 0x2000000bff327230 */ /* 0x000fc40000004100 */
[-C--:B------:R-:W-:Y:S01]  /*fb60*/  FFMA.FTZ R35, R53, R45.reuse, -R4 ;  /* 0x0000002d35237223 */ /* 0x080fe20000010804 */
[----:B------:R-:W-:Y:S01]  /*fb70*/  FFMA.FTZ R44, R57, R45, R44 ;  /* 0x0000002d392c7223 */ /* 0x000fe2000001002c */
[-C--:B------:R-:W-:Y:S01]  /*fb80*/  FFMA.FTZ R10, R48, R6.reuse, -R5 ;  /* 0x00000006300a7223 */ /* 0x080fe20000010805 */
[----:B------:R-:W-:Y:S02]  /*fb90*/  HADD2.F32 R11, -RZ, R11.H1_H1 ;  /* 0x3000000bff0b7230 */ /* 0x000fe40000004100 */
[----:B------:R-:W-:Y:S02]  /*fba0*/  HADD2.F32 R48, -RZ, R41.H1_H1 ;  /* 0x30000029ff307230 */ /* 0x000fe40000004100 */
[----:B------:R-:W-:Y:S02]  /*fbb0*/  HADD2.F32 R45, -RZ, R42.H1_H1 ;  /* 0x3000002aff2d7230 */ /* 0x000fe40000004100 */
[----:B------:R-:W-:Y:S02]  /*fbc0*/  HADD2.F32 R8, -RZ, R37.H1_H1 ;  /* 0x30000025ff087230 */ /* 0x000fe40000004100 */
[----:B------:R-:W-:Y:S01]  /*fbd0*/  FFMA.FTZ R37, R56, R6, R9 ;  /* 0x0000000638257223 */ /* 0x000fe20000010009 */
[----:B------:R-:W-:-:S02]  /*fbe0*/  HADD2.F32 R41, -RZ, R38.H1_H1 ;  /* 0x30000026ff297230 */ /* 0x000fc40000004100 */
[-C--:B------:R-:W-:Y:S01]  /*fbf0*/  FMUL.FTZ R5, R48, R50.reuse ;  /* 0x0000003230057220 */ /* 0x080fe20000410000 */
[--C-:B------:R-:W-:Y:S02]  /*fc00*/  HADD2.F32 R46, -RZ, R7.reuse.H0_H0 ;  /* 0x20000007ff2e7230 */ /* 0x100fe40000004100 */
[-C--:B------:R-:W-:Y:S01]  /*fc10*/  FMUL.FTZ R4, R45, R11.reuse ;  /* 0x0000000b2d047220 */ /* 0x080fe20000410000 */
[----:B------:R-:W-:Y:S02]  /*fc20*/  HADD2.F32 R7, -RZ, R7.H1_H1 ;  /* 0x30000007ff077230 */ /* 0x000fe40000004100 */
[C---:B------:R-:W-:Y:S01]  /*fc30*/  FMUL.FTZ R9, R8.reuse, R50 ;  /* 0x0000003208097220 */ /* 0x040fe20000410000 */
[C---:B------:R-:W-:Y:S01]  /*fc40*/  FMUL.FTZ R6, R41.reuse, R11 ;  /* 0x0000000b29067220 */ /* 0x040fe20000410000 */
[-C--:B------:R-:W-:Y:S01]  /*fc50*/  FFMA.FTZ R11, R8, R46.reuse, -R5 ;  /* 0x0000002e080b7223 */ /* 0x080fe20000010805 */
[----:B------:R-:W-:Y:S01]  /*fc60*/  F2FP.F16.F32.PACK_AB R5, R34, R47 ;  /* 0x0000002f2205723e */ /* 0x000fe200000000ff */
[-C--:B------:R-:W-:Y:S01]  /*fc70*/  FFMA.FTZ R38, R41, R7.reuse, -R4 ;  /* 0x0000000729267223 */ /* 0x080fe20000010804 */
[----:B------:R-:W-:Y:S01]  /*fc80*/  FFMA.FTZ R46, R48, R46, R9 ;  /* 0x0000002e302e7223 */ /* 0x000fe20000010009 */
[----:B------:R-:W-:Y:S01]  /*fc90*/  FFMA.FTZ R41, R45, R7, R6 ;  /* 0x000000072d297223 */ /* 0x000fe20000010006 */
[----:B------:R-:W-:-:S02]  /*fca0*/  F2FP.F16.F32.PACK_AB R4, R39, R52 ;  /* 0x000000342704723e */ /* 0x000fc400000000ff */
[----:B------:R-:W-:Y:S02]  /*fcb0*/  F2FP.F16.F32.PACK_AB R6, R10, R35 ;  /* 0x000000230a06723e */ /* 0x000fe400000000ff */
[----:B------:R-:W-:Y:S02]  /*fcc0*/  F2FP.F16.F32.PACK_AB R7, R38, R11 ;  /* 0x0000000b2607723e */ /* 0x000fe400000000ff */
[----:B------:R-:W-:Y:S02]  /*fcd0*/  F2FP.F16.F32.PACK_AB R8, R43, R54 ;  /* 0x000000362b08723e */ /* 0x000fe400000000ff */
[----:B------:R-:W-:Y:S01]  /*fce0*/  F2FP.F16.F32.PACK_AB R9, R40, R51 ;  /* 0x000000332809723e */ /* 0x000fe200000000ff */
[----:B------:R0:W-:Y:S01]  /*fcf0*/  STS.128 [R221], R4 ;  /* 0x00000004dd007388 */ /* 0x0001e20000000c00 */
[----:B------:R-:W-:Y:S02]  /*fd00*/  F2FP.F16.F32.PACK_AB R10, R37, R44 ;  /* 0x0000002c250a723e */ /* 0x000fe400000000ff */
[----:B------:R-:W-:-:S05]  /*fd10*/  F2FP.F16.F32.PACK_AB R11, R41, R46 ;  /* 0x0000002e290b723e */ /* 0x000fca00000000ff */
[----:B------:R0:W-:Y:S02]  /*fd20*/  STS.128 [R33+0xc400], R8 ;  /* 0x00c4000821007388 */ /* 0x0001e40000000c00 */
.L_x_615:
[----:B------:R-:W-:Y:S05]  /*fd30*/  BSYNC B1 ;  /* 0x0000000000017941 */ /* 0x000fea0003800000 */
.L_x_614:
[----:B------:R-:W-:Y:S04]  /*fd40*/  BSSY B1, `(.L_x_616) ;  /* 0x0000058000017945 */ /* 0x000fe80003800000 */
[----:B------:R-:W-:Y:S05]  /*fd50*/  @P1 BRA `(.L_x_617) ;  /* 0x0000000400581947 */ /* 0x000fea0003800000 */
[----:B0-----:R-:W-:Y:S01]  /*fd60*/  LEA.HI R4, R24, R162, RZ, 0x1d ;  /* 0x000000a218047211 */ /* 0x001fe200078fe8ff */
[----:B------:R-:W-:Y:S02]  /*fd70*/  HADD2.F32 R46, -RZ, R29.H0_H0 ;  /* 0x2000001dff2e7230 */ /* 0x000fe40000004100 */
[----:B------:R-:W-:Y:S01]  /*fd80*/  HADD2.F32 R44, -RZ, R25.H0_H0 ;  /* 0x20000019ff2c7230 */ /* 0x000fe20000004100 */
[----:B------:R-:W-:Y:S01]  /*fd90*/  SHF.R.S32.HI R5, RZ, 0x1f, R4 ;  /* 0x0000001fff057819 */ /* 0x000fe20000011404 */
[----:B------:R-:W-:Y:S01]  /*fda0*/  HADD2.F32 R47, -RZ, R29.H1_H1 ;  /* 0x3000001dff2f7230 */ /* 0x000fe20000004100 */
[----:B------:R-:W-:Y:S01]  /*fdb0*/  SHF.L.U32 R6, R4, 0x3, RZ ;  /* 0x0000000304067819 */ /* 0x000fe200000006ff */
[--C-:B------:R-:W-:Y:S01]  /*fdc0*/  HADD2.F32 R48, -RZ, R30.reuse.H0_H0 ;  /* 0x2000001eff307230 */ /* 0x100fe20000004100 */
[----:B------:R-:W-:Y:S01]  /*fdd0*/  LEA.HI R5, R5, R4, RZ, 0x3 ;  /* 0x0000000405057211 */ /* 0x000fe200078f18ff */
[----:B------:R-:W-:Y:S01]  /*fde0*/  HADD2.F32 R45, -RZ, R25.H1_H1 ;  /* 0x30000019ff2d7230 */ /* 0x000fe20000004100 */
[----:B------:R-:W-:Y:S01]  /*fdf0*/  LOP3.LUT R4, R167, 0x38, R6, 0xf8, !PT ;  /* 0x00000038a7047812 */ /* 0x000fe200078ef806 */
[----:B------:R-:W-:-:S02]  /*fe00*/  HADD2.F32 R49, -RZ, R30.H1_H1 ;  /* 0x3000001eff317230 */ /* 0x000fc40000004100 */
[----:B------:R-:W-:Y:S01]  /*fe10*/  IMAD.SHL.U32 R5, R5, 0x400, RZ ;  /* 0x0000040005057824 */ /* 0x000fe200078e00ff */
[----:B------:R-:W-:-:S04]  /*fe20*/  LOP3.LUT R8, R4, R223, RZ, 0x3c, !PT ;  /* 0x000000df04087212 */ /* 0x000fc800078e3cff */
[----:B------:R-:W-:Y:S02]  /*fe30*/  LOP3.LUT R9, R5, 0x7fffe000, RZ, 0xc0, !PT ;  /* 0x7fffe00005097812 */ /* 0x000fe400078ec0ff */
        /* <DEDUP_REMOVED lines=14> */
[----:B------:R-:W-:Y:S01]  /*ff20*/  FMUL.FTZ R39, R44, R39 ;  /* 0x000000272c277220 */ /* 0x000fe20000410000 */
[----:B------:R-:W-:Y:S02]  /*ff30*/  HADD2.F32 R9, -RZ, R9.H1_H1 ;  /* 0x30000009ff097230 */ /* 0x000fe40000004100 */
[----:B------:R-:W-:Y:S01]  /*ff40*/  FMUL.FTZ R29, R48, R8 ;  /* 0x00000008301d7220 */ /* 0x000fe20000410000 */
[----:B------:R-:W-:Y:S01]  /*ff50*/  FFMA.FTZ R43, R44, R34, -R43 ;  /* 0x000000222c2b7223 */ /* 0x000fe2000001082b */
[----:B------:R-:W-:-:S02]  /*ff60*/  HADD2.F32 R44, -RZ, R26.H0_H0 ;  /* 0x2000001aff2c7230 */ /* 0x000fc40000004100 */
[----:B------:R-:W-:Y:S01]  /*ff70*/  FFMA.FTZ R39, R46, R34, R39 ;  /* 0x000000222e277223 */ /* 0x000fe20000010027 */
[-C--:B------:R-:W-:Y:S01]  /*ff80*/  FMUL.FTZ R34, R47, R40.reuse ;  /* 0x000000282f227220 */ /* 0x080fe20000410000 */
[C---:B------:R-:W-:Y:S01]  /*ff90*/  FMUL.FTZ R40, R45.reuse, R40 ;  /* 0x000000282d287220 */ /* 0x040fe20000410000 */
[----:B------:R-:W-:Y:S02]  /*ffa0*/  HADD2.F32 R41, -RZ, R10.H0_H0 ;  /* 0x2000000aff297230 */ /* 0x000fe40000004100 */
[C---:B------:R-:W-:Y:S01]  /*ffb0*/  FMUL.FTZ R25, R44.reuse, R8 ;  /* 0x000000082c197220 */ /* 0x040fe20000410000 */
[-C--:B------:R-:W-:Y:S01]  /*ffc0*/  FFMA.FTZ R8, R44, R4.reuse, -R29 ;  /* 0x000000042c087223 */ /* 0x080fe2000001081d */
[-C--:B------:R-:W-:Y:S01]  /*ffd0*/  FFMA.FTZ R34, R45, R35.reuse, -R34 ;  /* 0x000000232d227223 */ /* 0x080fe20000010822 */
[----:B------:R-:W-:Y:S01]  /*ffe0*/  FFMA.FTZ R40, R47, R35, R40 ;  /* 0x000000232f287223 */ /* 0x000fe20000010028 */
[----:B------:R-:W-:Y:S01]  /*fff0*/  FFMA.FTZ R30, R48, R4, R25 ;  /* 0x00000004301e7223 */ /* 0x000fe20000010019 */
[----:B------:R-:W-:-:S02]  /*10000*/  HADD2.F32 R25, -RZ, R26.H1_H1 ;  /* 0x3000001aff197230 */ /* 0x000fc40000004100 */
[-C--:B------:R-:W-:Y:S01]  /*10010*/  FMUL.FTZ R4, R49, R9.reuse ;  /* 0x0000000931047220 */ /* 0x080fe20000410000 */
[----:B------:R-:W-:Y:S02]  /*10020*/  HADD2.F32 R29, -RZ, R27.H0_H0 ;  /* 0x2000001bff1d7230 */ /* 0x000fe40000004100 */
[----:B------:R-:W-:Y:S02]  /*10030*/  HADD2.F32 R35, -RZ, R31.H0_H0 ;  /* 0x2000001fff237230 */ /* 0x000fe40000004100 */
[C---:B------:R-:W-:Y:S01]  /*10040*/  FMUL.FTZ R26, R25.reuse, R9 ;  /* 0x00000009191a7220 */ /* 0x040fe20000410000 */
[----:B------:R-:W-:Y:S02]  /*10050*/  HADD2.F32 R10, -RZ, R10.H1_H1 ;  /* 0x3000000aff0a7230 */ /* 0x000fe40000004100 */
[----:B------:R-:W-:Y:S01]  /*10060*/  FFMA.FTZ R9, R25, R5, -R4 ;  /* 0x0000000519097223 */ /* 0x000fe20000010804 */
[----:B------:R-:W-:Y:S02]  /*10070*/  HADD2.F32 R48, -RZ, R32.H0_H0 ;  /* 0x20000020ff307230 */ /* 0x000fe40000004100 */
[----:B------:R-:W-:Y:S01]  /*10080*/  FMUL.FTZ R4, R35, R41 ;  /* 0x0000002923047220 */ /* 0x000fe20000410000 */
[----:B------:R-:W-:-:S02]  /*10090*/  HADD2.F32 R46, -RZ, R28.H0_H0 ;  /* 0x2000001cff2e7230 */ /* 0x000fc40000004100 */
[----:B------:R-:W-:Y:S01]  /*100a0*/  FMUL.FTZ R44, R29, R41 ;  /* 0x000000291d2c7220 */ /* 0x000fe20000410000 */
[----:B------:R-:W-:Y:S01]  /*100b0*/  FFMA.FTZ R25, R49, R5, R26 ;  /* 0x0000000531197223 */ /* 0x000fe2000001001a */
[-C--:B------:R-:W-:Y:S01]  /*100c0*/  FMUL.FTZ R5, R48, R10.reuse ;  /* 0x0000000a30057220 */ /* 0x080fe20000410000 */
[-C--:B------:R-:W-:Y:S01]  /*100d0*/  FFMA.FTZ R26, R29, R37.reuse, -R4 ;  /* 0x000000251d1a7223 */ /* 0x080fe20000010804 */
[----:B------:R-:W-:Y:S01]  /*100e0*/  FFMA.FTZ R44, R35, R37, R44 ;  /* 0x00000025232c7223 */ /* 0x000fe2000001002c */
[--C-:B------:R-:W-:Y:S02]  /*100f0*/  HADD2.F32 R42, -RZ, R11.reuse.H0_H0 ;  /* 0x2000000bff2a7230 */ /* 0x100fe40000004100 */
[C---:B------:R-:W-:Y:S01]  /*10100*/  FMUL.FTZ R35, R46.reuse, R10 ;  /* 0x0000000a2e237220 */ /* 0x040fe20000410000 */
[----:B------:R-:W-:Y:S01]  /*10110*/  FFMA.FTZ R29, R46, R6, -R5 ;  /* 0x000000062e1d7223 */ /* 0x000fe20000010805 */
[----:B------:R-:W-:Y:S02]  /*10120*/  HADD2.F32 R11, -RZ, R11.H1_H1 ;  /* 0x3000000bff0b7230 */ /* 0x000fe40000004100 */
[----:B------:R-:W-:-:S02]  /*10130*/  HADD2.F32 R46, -RZ, R31.H1_H1 ;  /* 0x3000001fff2e7230 */ /* 0x000fc40000004100 */
[----:B------:R-:W-:Y:S01]  /*10140*/  FFMA.FTZ R35, R48, R6, R35 ;  /* 0x0000000630237223 */ /* 0x000fe20000010023 */
[----:B------:R-:W-:Y:S02]  /*10150*/  HADD2.F32 R37, -RZ, R32.H1_H1 ;  /* 0x30000020ff257230 */ /* 0x000fe40000004100 */
[----:B------:R-:W-:Y:S02]  /*10160*/  HADD2.F32 R10, -RZ, R27.H1_H1 ;  /* 0x3000001bff0a7230 */ /* 0x000fe40000004100 */
[-C--:B------:R-:W-:Y:S01]  /*10170*/  FMUL.FTZ R5, R46, R42.reuse ;  /* 0x0000002a2e057220 */ /* 0x080fe20000410000 */
[----:B------:R-:W-:Y:S02]  /*10180*/  HADD2.F32 R31, -RZ, R28.H1_H1 ;  /* 0x3000001cff1f7230 */ /* 0x000fe40000004100 */
[----:B------:R-:W-:Y:S01]  /*10190*/  FMUL.FTZ R4, R37, R11 ;  /* 0x0000000b25047220 */ /* 0x000fe20000410000 */
[--C-:B------:R-:W-:Y:S02]  /*101a0*/  HADD2.F32 R38, -RZ, R7.reuse.H0_H0 ;  /* 0x20000007ff267230 */ /* 0x100fe40000004100 */
[----:B------:R-:W-:Y:S01]  /*101b0*/  FMUL.FTZ R27, R10, R42 ;  /* 0x0000002a0a1b7220 */ /* 0x000fe20000410000 */
[----:B------:R-:W-:-:S02]  /*101c0*/  HADD2.F32 R7, -RZ, R7.H1_H1 ;  /* 0x30000007ff077230 */ /* 0x000fc40000004100 */
[C---:B------:R-:W-:Y:S01]  /*101d0*/  FMUL.FTZ R6, R31.reuse, R11 ;  /* 0x0000000b1f067220 */ /* 0x040fe20000410000 */
[-C--:B------:R-:W-:Y:S01]  /*101e0*/  FFMA.FTZ R11, R10, R38.reuse, -R5 ;  /* 0x000000260a0b7223 */ /* 0x080fe20000010805 */
[----:B------:R-:W-:Y:S01]  /*101f0*/  FFMA.FTZ R27, R46, R38, R27 ;  /* 0x000000262e1b7223 */ /* 0x000fe2000001001b */
[-C--:B------:R-:W-:Y:S01]  /*10200*/  FFMA.FTZ R28, R31, R7.reuse, -R4 ;  /* 0x000000071f1c7223 */ /* 0x080fe20000010804 */
[----:B------:R-:W-:Y:S01]  /*10210*/  FFMA.FTZ R32, R37, R7, R6 ;  /* 0x0000000725207223 */ /* 0x000fe20000010006 */
[----:B------:R-:W-:Y:S02]  /*10220*/  F2FP.F16.F32.PACK_AB R4, R8, R43 ;  /* 0x0000002b0804723e */ /* 0x000fe400000000ff */
[----:B------:R-:W-:Y:S02]  /*10230*/  F2FP.F16.F32.PACK_AB R5, R9, R34 ;  /* 0x000000220905723e */ /* 0x000fe400000000ff */
        /* <DEDUP_REMOVED lines=8> */
.L_x_617:
[----:B------:R-:W-:Y:S05]  /*102c0*/  BSYNC B1 ;  /* 0x0000000000017941 */ /* 0x000fea0003800000 */
.L_x_616:
[----:B------:R-:W-:Y:S05]  /*102d0*/  @P2 BRA `(.L_x_592) ;  /* 0x0000000400582947 */ /* 0x000fea0003800000 */
[----:B------:R-:W-:Y:S01]  /*102e0*/  LEA.HI R24, R24, R163, RZ, 0x1d ;  /* 0x000000a318187211 */ /* 0x000fe200078fe8ff */
[----:B01----:R-:W-:Y:S02]  /*102f0*/  HADD2.F32 R33, -RZ, R0.H0_H0 ;  /* 0x20000000ff217230 */ /* 0x003fe40000004100 */
[--C-:B------:R-:W-:Y:S01]  /*10300*/  HADD2.F32 R35, -RZ, R14.reuse.H0_H0 ;  /* 0x2000000eff237230 */ /* 0x100fe20000004100 */
        /* <DEDUP_REMOVED lines=13> */
[--C-:B------:R-:W-:Y:S01]  /*103e0*/  HADD2.F32 R39, -RZ, R20.reuse.H0_H0 ;  /* 0x20000014ff277230 */ /* 0x100fe20000004100 */
[----:B------:R-:W0:Y:S01]  /*103f0*/  LDS.128 R4, [R218] ;  /* 0x00000000da047984 */ /* 0x000e220000000c00 */
[----:B------:R-:W-:Y:S01]  /*10400*/  HADD2.F32 R20, -RZ, R20.H1_H1 ;  /* 0x30000014ff147230 */ /* 0x000fe20000004100 */
        /* <DEDUP_REMOVED lines=19> */
[----:B------:R-:W-:Y:S01]  /*10540*/  FMUL.FTZ R33, R14, R30 ;  /* 0x0000001e0e217220 */ /* 0x000fe20000410000 */
[----:B------:R-:W-:-:S02]  /*10550*/  HADD2.F32 R31, -RZ, R10.H0_H0 ;  /* 0x2000000aff1f7230 */ /* 0x000fc40000004100 */
[----:B------:R-:W-:Y:S01]  /*10560*/  FMUL.FTZ R15, R0, R30 ;  /* 0x0000001e000f7220 */ /* 0x000fe20000410000 */
[----:B------:R-:W-:Y:S02]  /*10570*/  HADD2.F32 R35, -RZ, R12.H0_H0 ;  /* 0x2000000cff237230 */ /* 0x000fe40000004100 */
[-C--:B------:R-:W-:Y:S01]  /*10580*/  FFMA.FTZ R29, R40, R4.reuse, -R29 ;  /* 0x00000004281d7223 */ /* 0x080fe2000001081d */
[----:B------:R-:W-:Y:S01]  /*10590*/  FFMA.FTZ R25, R42, R4, R25 ;  /* 0x000000042a197223 */ /* 0x000fe20000010019 */
[-C--:B------:R-:W-:Y:S01]  /*105a0*/  FFMA.FTZ R33, R0, R26.reuse, -R33 ;  /* 0x0000001a00217223 */ /* 0x080fe20000010821 */
[----:B------:R-:W-:Y:S02]  /*105b0*/  HADD2.F32 R10, -RZ, R10.H1_H1 ;  /* 0x3000000aff0a7230 */ /* 0x000fe40000004100 */
[----:B------:R-:W-:Y:S01]  /*105c0*/  FFMA.FTZ R15, R14, R26, R15 ;  /* 0x0000001a0e0f7223 */ /* 0x000fe2000001000f */
[-C--:B------:R-:W-:Y:S01]  /*105d0*/  FMUL.FTZ R0, R37, R9.reuse ;  /* 0x0000000925007220 */ /* 0x080fe20000410000 */
[----:B------:R-:W-:Y:S01]  /*105e0*/  FMUL.FTZ R4, R3, R9 ;  /* 0x0000000903047220 */ /* 0x000fe20000410000 */
[----:B------:R-:W-:-:S02]  /*105f0*/  HADD2.F32 R40, -RZ, R21.H0_H0 ;  /* 0x20000015ff287230 */ /* 0x000fc40000004100 */
[-C--:B------:R-:W-:Y:S01]  /*10600*/  FMUL.FTZ R8, R39, R31.reuse ;  /* 0x0000001f27087220 */ /* 0x080fe20000410000 */
[----:B------:R-:W-:Y:S01]  /*10610*/  FMUL.FTZ R26, R35, R31 ;  /* 0x0000001f231a7220 */ /* 0x000fe20000410000 */
[----:B------:R-:W-:Y:S02]  /*10620*/  HADD2.F32 R30, -RZ, R13.H0_H0 ;  /* 0x2000000dff1e7230 */ /* 0x000fe40000004100 */
[-C--:B------:R-:W-:Y:S01]  /*10630*/  FFMA.FTZ R0, R3, R5.reuse, -R0 ;  /* 0x0000000503007223 */ /* 0x080fe20000010800 */
[----:B------:R-:W-:Y:S01]  /*10640*/  FFMA.FTZ R14, R37, R5, R4 ;  /* 0x00000005250e7223 */ /* 0x000fe20000010004 */
[--C-:B------:R-:W-:Y:S02]  /*10650*/  HADD2.F32 R32, -RZ, R11.reuse.H0_H0 ;  /* 0x2000000bff207230 */ /* 0x100fe40000004100 */
[----:B------:R-:W-:Y:S01]  /*10660*/  FMUL.FTZ R5, R40, R10 ;  /* 0x0000000a28057220 */ /* 0x000fe20000410000 */
[-C--:B------:R-:W-:Y:S01]  /*10670*/  FFMA.FTZ R3, R35, R27.reuse, -R8 ;  /* 0x0000001b23037223 */ /* 0x080fe20000010808 */
[----:B------:R-:W-:Y:S01]  /*10680*/  FFMA.FTZ R26, R39, R27, R26 ;  /* 0x0000001b271a7223 */ /* 0x000fe2000001001a */
[----:B------:R-:W-:-:S02]  /*10690*/  HADD2.F32 R11, -RZ, R11.H1_H1 ;  /* 0x3000000bff0b7230 */ /* 0x000fc40000004100 */
[C---:B------:R-:W-:Y:S01]  /*106a0*/  FMUL.FTZ R9, R30.reuse, R10 ;  /* 0x0000000a1e097220 */ /* 0x040fe20000410000 */
[----:B------:R-:W-:Y:S02]  /*106b0*/  HADD2.F32 R27, -RZ, R21.H1_H1 ;  /* 0x30000015ff1b7230 */ /* 0x000fe40000004100 */
[----:B------:R-:W-:Y:S01]  /*106c0*/  FFMA.FTZ R10, R30, R6, -R5 ;  /* 0x000000061e0a7223 */ /* 0x000fe20000010805 */
[----:B------:R-:W-:Y:S02]  /*106d0*/  HADD2.F32 R12, -RZ, R12.H1_H1 ;  /* 0x3000000cff0c7230 */ /* 0x000fe40000004100 */
[----:B------:R-:W-:Y:S01]  /*106e0*/  FMUL.FTZ R5, R20, R32 ;  /* 0x0000002014057220 */ /* 0x000fe20000410000 */
[----:B------:R-:W-:Y:S02]  /*106f0*/  HADD2.F32 R21, -RZ, R13.H1_H1 ;  /* 0x3000000dff157230 */ /* 0x000fe40000004100 */
[----:B------:R-:W-:Y:S01]  /*10700*/  FFMA.FTZ R13, R40, R6, R9 ;  /* 0x00000006280d7223 */ /* 0x000fe20000010009 */
[----:B------:R-:W-:-:S02]  /*10710*/  HADD2.F32 R28, -RZ, R7.H0_H0 ;  /* 0x20000007ff1c7230 */ /* 0x000fc40000004100 */
        /* <DEDUP_REMOVED lines=18> */
.L_x_592:
[----:B------:R-:W-:Y:S05]  /*10840*/  BSYNC B0 ;  /* 0x0000000000007941 */ /* 0x000fea0003800000 */
.L_x_573:
[----:B------:R-:W-:Y:S01]  /*10850*/  @!PT LDS RZ, [RZ] ;  /* 0x00000000fffff984 */ /* 0x000fe20000000800 */
[----:B------:R-:W-:Y:S01]  /*10860*/  @!PT LDS RZ, [RZ] ;  /* 0x00000000fffff984 */ /* 0x000fe20000000800 */
[----:B------:R-:W-:Y:S01]  /*10870*/  @!PT LDS RZ, [RZ] ;  /* 0x00000000fffff984 */ /* 0x000fe20000000800 */
[----:B------:R-:W-:Y:S01]  /*10880*/  @!PT LDS RZ, [RZ] ;  /* 0x00000000fffff984 */ /* 0x000fe20000000800 */
[----:B------:R5:W-:Y:S06]  /*10890*/  MEMBAR.ALL.CTA ;  /* 0x0000000000007992 */ /* 0x000bec0000008000 */
[----:B-----5:R-:W5:Y:S01]  /*108a0*/  FENCE.VIEW.ASYNC.S ;  /* 0x00000000000073c6 */ /* 0x020f620000000000 */
[----:B------:R-:W-:Y:S05]  /*108b0*/  WARPSYNC.ALL ;  /* 0x0000000000007948 */ /* 0x000fea0003800000 */
[----:B-----5:R-:W-:Y:S06]  /*108c0*/  BAR.SYNC.DEFER_BLOCKING 0xd, 0x100 ;  /* 0x0344000000007b1d */ /* 0x020fec0000010000 */
.L_x_571:
[----:B------:R-:W2:Y:S02]  /*108d0*/  LDL R0, [R1+0x30] ;  /* 0x0000300001007983 */ /* 0x000ea40000100800 */
[----:B--2---:R-:W-:-:S13]  /*108e0*/  R2UR UR4, R0 ;  /* 0x00000000000472ca */ /* 0x004fda00000e0000 */
[----:B------:R-:W-:-:S04]  /*108f0*/  MOV R0, UR4 ;  /* 0x0000000400007c02 */ /* 0x000fc80008000f00 */
[----:B------:R-:W-:-:S13]  /*10900*/  ISETP.NE.AND P0, PT, R0, 0x3, PT ;  /* 0x000000030000780c */ /* 0x000fda0003f05270 */
[----:B------:R-:W-:Y:S05]  /*10910*/  @!P0 BRA `(.L_x_618) ;  /* 0x0000000000048947 */ /* 0x000fea0003800000 */
[----:B------:R-:W-:Y:S01]  /*10920*/  BPT.TRAP 0x1 ;  /* 0x000000040000795c */ /* 0x000fe20000300000 */
.L_x_618:
[----:B01-34-:R-:W-:Y:S01]  /*10930*/  IMAD R5, R173, 0x8, R2 ;  /* 0x00000008ad057824 */ /* 0x01bfe200078e0202 */
[----:B------:R-:W-:-:S04]  /*10940*/  SHF.L.U32 R0, R180, 0x1f, RZ ;  /* 0x0000001fb4007819 */ /* 0x000fc800000006ff */
[----:B------:R0:W1:Y:S01]  /*10950*/  SYNCS.PHASECHK.TRANS64.TRYWAIT P1, [R5+URZ+0x2a830], R0 ;  /* 0x02a83000050075a7 */ /* 0x000062000802017f */
[----:B------:R-:W-:Y:S05]  /*10960*/  @!P0 BRA `(.L_x_619) ;  /* 0x0000000000048947 */ /* 0x000fea0003800000 */
[----:B------:R-:W-:Y:S01]  /*10970*/  BPT.TRAP 0x1 ;  /* 0x000000040000795c */ /* 0x000fe20000300000 */
.L_x_619:
[----:B------:R-:W-:Y:S01]  /*10980*/  IMAD.MOV.U32 R87, RZ, RZ, RZ ;  /* 0x000000ffff577224 */ /* 0x000fe200078e00ff */
[----:B-1----:R-:W-:Y:S06]  /*10990*/  @P1 BRA `(.L_x_620) ;  /* 0x0000000000081947 */ /* 0x002fec0003800000 */
[----:B------:R-:W1:Y:S02]  /*109a0*/  SYNCS.PHASECHK.TRANS64.TRYWAIT P1, [R5+URZ+0x2a830], R0 ;  /* 0x02a83000050075a7 */ /* 0x000e64000802017f */
[----:B-1----:R-:W-:Y:S05]  /*109b0*/  @!P1 BRA `(.L_x_621) ;  /* 0x000000e400489947 */ /* 0x002fea0003800000 */
.L_x_620:
[----:B------:R-:W-:Y:S05]  /*109c0*/  WARPSYNC.ALL ;  /* 0x0000000000007948 */ /* 0x000fea0003800000 */
[----:B01----:R-:W-:Y:S01]  /*109d0*/  IADD3 R0, R2, 0x18400, RZ ;  /* 0x0001840002007810 */ /* 0x003fe20007ffe0ff */
[----:B------:R-:W-:Y:S01]  /*109e0*/  IMAD.MOV.U32 R7, RZ, RZ, 0x40000040 ;  /* 0x40000040ff077424 */ /* 0x000fe200078e00ff */
[----:B------:R-:W-:Y:S01]  /*109f0*/  R2UR UR4, R36 ;  /* 0x00000000240472ca */ /* 0x000fe200000e0000 */
[----:B------:R-:W-:Y:S01]  /*10a00*/  UMOV UR9, 0x40000040 ;  /* 0x4000004000097882 */ /* 0x000fe20000000000 */
[----:B------:R-:W-:Y:S01]  /*10a10*/  SHF.R.U32.HI R0, RZ, 0x4, R0 ;  /* 0x00000004ff007819 */ /* 0x000fe20000011600 */
[----:B------:R-:W-:Y:S01]  /*10a20*/  WARPGROUP.ARRIVE ;  /* 0x00000000000079c5 */ /* 0x000fe20000000000 */
[----:B------:R-:W-:Y:S01]  /*10a30*/  R2UR UR11, R7 ;  /* 0x00000000070b72ca */ /* 0x000fe200000e0000 */
[----:B------:R-:W-:Y:S01]  /*10a40*/  IMAD.MOV.U32 R11, RZ, RZ, 0x40000040 ;  /* 0x40000040ff0b7424 */ /* 0x000fe200078e00ff */
[----:B------:R-:W-:Y:S01]  /*10a50*/  LOP3.LUT R0, R0, 0x3fff, RZ, 0xc0, !PT ;  /* 0x00003fff00007812 */ /* 0x000fe200078ec0ff */
[----:B------:R-:W-:Y:S01]  /*10a60*/  UMOV UR57, 0x40000040 ;  /* 0x4000004000397882 */ /* 0x000fe20000000000 */
[----:B------:R-:W-:Y:S01]  /*10a70*/  MOV R13, UR9 ;  /* 0x00000009000d7c02 */ /* 0x000fe20008000f00 */
[----:B------:R-:W-:Y:S01]  /*10a80*/  UMOV UR53, 0x40000040 ;  /* 0x4000004000357882 */ /* 0x000fe20000000000 */
[----:B------:R-:W-:Y:S01]  /*10a90*/  LOP3.LUT R8, R0, 0x10000, RZ, 0xfc, !PT ;  /* 0x0001000000087812 */ /* 0x000fe200078efcff */
[----:B------:R-:W-:Y:S01]  /*10aa0*/  UMOV UR49, 0x40000040 ;  /* 0x4000004000317882 */ /* 0x000fe20000000000 */
[----:B------:R-:W-:Y:S01]  /*10ab0*/  UMOV UR45, 0x40000040 ;  /* 0x40000040002d7882 */ /* 0x000fe20000000000 */
[----:B------:R-:W-:Y:S01]  /*10ac0*/  ULOP3.LUT UR4, UR4, 0x10000, URZ, 0xfc, !UPT ;  /* 0x0001000004047892 */ /* 0x000fe2000f8efc3f */
[----:B------:R-:W-:Y:S01]  /*10ad0*/  IMAD.MOV.U32 R7, RZ, RZ, 0x40000040 ;  /* 0x40000040ff077424 */ /* 0x000fe200078e00ff */
[----:B------:R-:W-:Y:S01]  /*10ae0*/  UMOV UR41, 0x40000040 ;  /* 0x4000004000297882 */ /* 0x000fe20000000000 */
[----:B------:R-:W-:Y:S01]  /*10af0*/  IMAD R6, R173, 0x900, R8 ;  /* 0x00000900ad067824 */ /* 0x000fe200078e0208 */
[----:B------:R-:W-:-:S02]  /*10b00*/  UIADD3 UR5, UR4, 0x2, URZ ;  /* 0x0000000204057890 */ /* 0x000fc4000fffe03f */
[----:B------:R-:W-:Y:S01]  /*10b10*/  UIADD3 UR56, UR4, 0x404, URZ ;  /* 0x0000040404387890 */ /* 0x000fe2000fffe03f */
[C---:B------:R-:W-:Y:S01]  /*10b20*/  VIADD R10, R6.reuse, 0x2 ;  /* 0x00000002060a7836 */ /* 0x040fe20000000000 */
[----:B------:R-:W-:Y:S01]  /*10b30*/  R2UR UR10, R6 ;  /* 0x00000000060a72ca */ /* 0x000fe200000e0000 */
[----:B------:R-:W-:Y:S01]  /*10b40*/  UMOV UR8, UR4 ;  /* 0x0000000400087c82 */ /* 0x000fe20008000000 */
[----:B------:R-:W-:Y:S01]  /*10b50*/  UIADD3 UR52, UR4, 0x406, URZ ;  /* 0x0000040604347890 */ /* 0x000fe2000fffe03f */
[----:B------:R-:W-:Y:S01]  /*10b60*/  IMAD.U32 R12, RZ, RZ, UR8 ;  /* 0x00000008ff0c7e24 */ /* 0x000fe2000f8e00ff */
[----:B------:R-:W-:Y:S01]  /*10b70*/  UIADD3 UR48, UR4, 0x800, URZ ;  /* 0x0000080004307890 */ /* 0x000fe2000fffe03f */
[----:B------:R-:W-:Y:S01]  /*10b80*/  R2UR UR39, R7 ;  /* 0x00000000072772ca */ /* 0x000fe200000e0000 */
[----:B------:R-:W-:Y:S02]  /*10b90*/  UIADD3 UR44, UR4, 0x802, URZ ;  /* 0x00000802042c7890 */ /* 0x000fe4000fffe03f */
[----:B------:R0:W-:Y:S01]  /*10ba0*/  STL.64 [R1+0x28], R12 ;  /* 0x0000280c01007387 */ /* 0x0001e20000100a00 */
[----:B------:R-:W-:-:S02]  /*10bb0*/  UIADD3 UR40, UR4, 0x804, URZ ;  /* 0x0000080404287890 */ /* 0x000fc4000fffe03f */
[----:B------:R-:W-:Y:S02]  /*10bc0*/  UIADD3 UR36, UR4, 0x806, URZ ;  /* 0x0000080604247890 */ /* 0x000fe4000fffe03f */
[----:B------:R-:W-:Y:S01]  /*10bd0*/  HGMMA.64x96x16.F32 R24, gdesc[UR8], RZ, !UPT, gsb0 ;  /* 0x01600000081879f0 */ /* 0x000fe2000c0008ff */
[----:B------:R-:W-:Y:S01]  /*10be0*/  R2UR UR10, R10 ;  /* 0x000000000a0a72ca */ /* 0x000fe200000e0000 */
[----:B------:R-:W-:Y:S01]  /*10bf0*/  UMOV UR8, UR5 ;  /* 0x0000000500087c82 */ /* 0x000fe20008000000 */
[----:B------:R-:W-:Y:S01]  /*10c00*/  R2UR UR11, R11 ;  /* 0x000000000b0b72ca */ /* 0x000fe200000e0000 */
[----:B------:R-:W-:Y:S01]  /*10c10*/  UMOV UR9, 0x40000040 ;  /* 0x4000004000097882 */ /* 0x000fe20000000000 */
[----:B------:R-:W-:Y:S01]  /*10c20*/  VIADD R10, R6, 0x4 ;  /* 0x00000004060a7836 */ /* 0x000fe20000000000 */
[----:B------:R-:W-:Y:S01]  /*10c30*/  MOV R11, 0x40000040 ;  /* 0x40000040000b7802 */ /* 0x000fe20000000f00 */
[----:B------:R-:W-:Y:S01]  /*10c40*/  UIADD3 UR5, UR4, 0x4, URZ ;  /* 0x0000000404057890 */ /* 0x000fe2000fffe03f */
[----:B0-----:R-:W-:Y:S01]  /*10c50*/  MOV R12, UR8 ;  /* 0x00000008000c7c02 */ /* 0x001fe20008000f00 */
[----:B------:R-:W-:Y:S01]  /*10c60*/  IMAD.U32 R13, RZ, RZ, UR9 ;  /* 0x00000009ff0d7e24 */ /* 0x000fe2000f8e00ff */
[----:B------:R-:W-:-:S04]  /*10c70*/  UMOV UR37, 0x40000040 ;  /* 0x4000004000257882 */ /* 0x000fc80000000000 */
[----:B------:R0:W-:Y:S01]  /*10c80*/  STL.64 [R1+0x20], R12 ;  /* 0x0000200c01007387 */ /* 0x0001e20000100a00 */
[----:B------:R-:W-:Y:S02]  /*10c90*/  WARPGROUP.DEPBAR.LE gsb0, 0x0 ;  /* 0x00008000000079c5 */ /* 0x000fe40000010000 */
[----:B------:R-:W-:-:S06]  /*10ca0*/  WARPGROUP.ARRIVE ;  /* 0x00000000000079c5 */ /* 0x000fcc0000000000 */
[----:B------:R-:W-:Y:S01]  /*10cb0*/  HGMMA.64x96x16.F32 R24, gdesc[UR8], R24, gsb0 ;  /* 0x01600000081879f0 */ /* 0x000fe20008000818 */
[----:B------:R-:W-:Y:S01]  /*10cc0*/  R2UR UR10, R10 ;  /* 0x000000000a0a72ca */ /* 0x000fe200000e0000 */
[----:B------:R-:W-:Y:S01]  /*10cd0*/  UMOV UR8, UR5 ;  /* 0x0000000500087c82 */ /* 0x000fe20008000000 */
[----:B------:R-:W-:Y:S01]  /*10ce0*/  R2UR UR11, R11 ;  /* 0x000000000b0b72ca */ /* 0x000fe200000e0000 */
[----:B------:R-:W-:Y:S01]  /*10cf0*/  UMOV UR9, 0x40000040 ;  /* 0x4000004000097882 */ /* 0x000fe20000000000 */
[----:B------:R-:W-:Y:S01]  /*10d00*/  IMAD.MOV.U32 R11, RZ, RZ, 0x40000040 ;  /* 0x40000040ff0b7424 */ /* 0x000fe200078e00ff */
[----:B------:R-:W-:Y:S01]  /*10d10*/  IADD3 R10, R6, 0x6, RZ ;  /* 0x00000006060a7810 */ /* 0x000fe20007ffe0ff */
[----:B------:R-:W-:Y:S01]  /*10d20*/  UIADD3 UR5, UR4, 0x6, URZ ;  /* 0x0000000604057890 */ /* 0x000fe2000fffe03f */
[----:B0-----:R-:W-:Y:S02]  /*10d30*/  IMAD.U32 R12, RZ, RZ, UR8 ;  /* 0x00000008ff0c7e24 */ /* 0x001fe4000f8e00ff */
[----:B------:R-:W-:-:S05]  /*10d40*/  IMAD.U32 R13, RZ, RZ, UR9 ;  /* 0x00000009ff0d7e24 */ /* 0x000fca000f8e00ff */
        /* <DEDUP_REMOVED lines=8> */
[----:B------:R-:W-:Y:S01]  /*10dd0*/  VIADD R10, R6, 0x300 ;  /* 0x00000300060a7836 */ /* 0x000fe20000000000 */
[----:B------:R-:W-:Y:S01]  /*10de0*/  UIADD3 UR5, UR4, 0x400, URZ ;  /* 0x0000040004057890 */ /* 0x000fe2000fffe03f */
[----:B------:R-:W-:Y:S01]  /*10df0*/  IMAD.MOV.U32 R11, RZ, RZ, 0x40000040 ;  /* 0x40000040ff0b7424 */ /* 0x000fe200078e00ff */
[----:B0-----:R-:W-:Y:S01]  /*10e00*/  MOV R13, UR9 ;  /* 0x00000009000d7c02 */ /* 0x001fe20008000f00 */
        /* <DEDUP_REMOVED lines=24> */
[----:B0-----:R-:W-:Y:S02]  /*10f90*/  IMAD.U32 R12, RZ, RZ, UR8 ;  /* 0x00000008ff0c7e24 */ /* 0x001fe4000f8e00ff */
[----:B------:R-:W-:Y:S01]  /*10fa0*/  IMAD.U32 R13, RZ, RZ, UR9 ;  /* 0x00000009ff0d7e24 */ /* 0x000fe2000f8e00ff */
[----:B------:R-:W-:Y:S01]  /*10fb0*/  R2UR UR58, R10 ;  /* 0x000000000a3a72ca */ /* 0x000fe200000e0000 */
[----:B------:R-:W-:Y:S01]  /*10fc0*/  VIADD R10, R6, 0x306 ;  /* 0x00000306060a7836 */ /* 0x000fe20000000000 */
[----:B------:R-:W-:-:S02]  /*10fd0*/  R2UR UR59, R11 ;  /* 0x000000000b3b72ca */ /* 0x000fc400000e0000 */
[----:B------:R-:W-:Y:S01]  /*10fe0*/  MOV R11, 0x40000040 ;  /* 0x40000040000b7802 */ /* 0x000fe20000000f00 */
[----:B------:R0:W-:Y:S01]  /*10ff0*/  STL.64 [R1], R12 ;  /* 0x0000000c01007387 */ /* 0x0001e20000100a00 */
[----:B------:R-:W-:Y:S01]  /*11000*/  R2UR UR54, R10 ;  /* 0x000000000a3672ca */ /* 0x000fe200000e0000 */
[----:B------:R-:W-:Y:S01]  /*11010*/  VIADD R10, R6, 0x600 ;  /* 0x00000600060a7836 */ /* 0x000fe20000000000 */
[----:B------:R-:W-:Y:S01]  /*11020*/  R2UR UR55, R11 ;  /* 0x000000000b3772ca */ /* 0x000fe200000e0000 */
[----:B------:R-:W-:-:S03]  /*11030*/  IMAD.MOV.U32 R11, RZ, RZ, 0x40000040 ;  /* 0x40000040ff0b7424 */ /* 0x000fc600078e00ff */
[----:B------:R-:W-:Y:S02]  /*11040*/  R2UR UR50, R10 ;  /* 0x000000000a3272ca */ /* 0x000fe400000e0000 */
[----:B------:R-:W-:Y:S01]  /*11050*/  R2UR UR51, R11 ;  /* 0x000000000b3372ca */ /* 0x000fe200000e0000 */
[----:B------:R-:W-:Y:S01]  /*11060*/  IMAD.MOV.U32 R11, RZ, RZ, 0x40000040 ;  /* 0x40000040ff0b7424 */ /* 0x000fe200078e00ff */
[----:B------:R-:W-:-:S04]  /*11070*/  IADD3 R10, R6, 0x602, RZ ;  /* 0x00000602060a7810 */ /* 0x000fc80007ffe0ff */
[----:B------:R-:W-:Y:S01]  /*11080*/  R2UR UR46, R10 ;  /* 0x000000000a2e72ca */ /* 0x000fe200000e0000 */
[C---:B------:R-:W-:Y:S01]  /*11090*/  VIADD R10, R6.reuse, 0x604 ;  /* 0x00000604060a7836 */ /* 0x040fe20000000000 */
[----:B------:R-:W-:Y:S01]  /*110a0*/  R2UR UR47, R11 ;  /* 0x000000000b2f72ca */ /* 0x000fe200000e0000 */
[----:B------:R-:W-:Y:S01]  /*110b0*/  VIADD R6, R6, 0x606 ;  /* 0x0000060606067836 */ /* 0x000fe20000000000 */
[----:B------:R-:W-:Y:S02]  /*110c0*/  MOV R11, 0x40000040 ;  /* 0x40000040000b7802 */ /* 0x000fe40000000f00 */
[----:B------:R-:W-:Y:S02]  /*110d0*/  R2UR UR42, R10 ;  /* 0x000000000a2a72ca */ /* 0x000fe400000e0000 */
[----:B------:R-:W-:Y:S02]  /*110e0*/  R2UR UR43, R11 ;  /* 0x000000000b2b72ca */ /* 0x000fe400000e0000 */
[----:B------:R-:W-:Y:S01]  /*110f0*/  R2UR UR38, R6 ;  /* 0x00000000062672ca */ /* 0x000fe200000e0000 */
        /* <DEDUP_REMOVED lines=22> */
[----:B0-----:R-:W-:Y:S05]  /*11260*/  @!P0 BRA `(.L_x_622) ;  /* 0x0000000000048947 */ /* 0x001fea0003800000 */
[----:B------:R-:W-:Y:S01]  /*11270*/  BPT.TRAP 0x1 ;  /* 0x000000040000795c */ /* 0x000fe20000300000 */
.L_x_622:
[----:B------:R-:W-:Y:S01]  /*11280*/  IADD3 R3, R228, R147, RZ ;  /* 0x00000093e4037210 */ /* 0x000fe20007ffe0ff */
[----:B------:R-:W-:Y:S01]  /*11290*/  ULDC UR4, c[0x0][0x988] ;  /* 0x0002620000047ab9 */ /* 0x000fe20000000800 */
[----:B------:R-:W-:Y:S01]  /*112a0*/  P2R R20, PR, RZ, 0x1 ;  /* 0x00000001ff147803 */ /* 0x000fe20000000000 */
[----:B------:R-:W-:Y:S01]  /*112b0*/  ULDC UR38, c[0x0][0x988] ;  /* 0x0002620000267ab9 */ /* 0x000fe20000000800 */
[----:B------:R-:W-:Y:S01]  /*112c0*/  BSSY B0, `(.L_x_623) ;  /* 0x0000393000007945 */ /* 0x000fe20003800000 */
[----:B------:R-:W-:Y:S01]  /*112d0*/  IMAD R3, R194, -0x60, R3 ;  /* 0xffffffa0c2037824 */ /* 0x000fe200078e0203 */
[-C--:B------:R-:W-:Y:S01]  /*112e0*/  MOV R82, R87.reuse ;  /* 0x0000005700527202 */ /* 0x080fe20000000f00 */
[--C-:B------:R-:W-:Y:S01]  /*112f0*/  IMAD.MOV.U32 R86, RZ, RZ, R87.reuse ;  /* 0x000000ffff567224 */ /* 0x100fe200078e0057 */
[----:B------:R-:W-:Y:S01]  /*11300*/  MOV R76, R87 ;  /* 0x00000057004c7202 */ /* 0x000fe20000000f00 */
        /* <DEDUP_REMOVED lines=41> */
[----:B------:R-:W-:Y:S01]  /*115a0*/  FSEL R33, R44, -INF , P2 ;  /* 0xff8000002c217808 */ /* 0x000fe20001000000 */
[----:B------:R-:W-:Y:S01]  /*115b0*/  IMAD.MOV.U32 R44, RZ, RZ, R87 ;  /* 0x000000ffff2c7224 */ /* 0x000fe200078e0057 */
[----:B------:R-:W-:Y:S02]  /*115c0*/  FMNMX.FTZ R0, R41, R0, !PT ;  /* 0x0000000029007209 */ /* 0x000fe40007810000 */
[----:B------:R-:W-:Y:S02]  /*115d0*/  FSEL R13, R38, -INF , P6 ;  /* 0xff800000260d7808 */ /* 0x000fe40003000000 */
[----:B------:R-:W-:Y:S02]  /*115e0*/  ISETP.GT.AND P6, PT, R3, 0x30, PT ;  /* 0x000000300300780c */ /* 0x000fe40003fc4270 */
[----:B------:R-:W-:-:S02]  /*115f0*/  FSEL R45, R45, -INF , P1 ;  /* 0xff8000002d2d7808 */ /* 0x000fc40000800000 */
[----:B------:R-:W-:Y:S02]  /*11600*/  FMNMX.FTZ R0, R33, R0, !PT ;  /* 0x0000000021007209 */ /* 0x000fe40007810000 */
        /* <DEDUP_REMOVED lines=12> */
[----:B------:R-:W-:Y:S02]  /*116d0*/  FSEL R75, R52, -INF , P4 ;  /* 0xff800000344b7808 */ /* 0x000fe40002000000 */
        /* <DEDUP_REMOVED lines=44> */
[-C--:B------:R-:W-:Y:S01]  /*119a0*/  MOV R64, R87.reuse ;  /* 0x0000005700407202 */ /* 0x080fe20000000f00 */
[----:B------:R-:W0:Y:S01]  /*119b0*/  SHFL.BFLY PT, R3, R10, 0x2, 0x1f ;  /* 0x0c401f000a037f89 */ /* 0x000e2200000e0000 */
[-C--:B------:R-:W-:Y:S02]  /*119c0*/  MOV R58, R87.reuse ;  /* 0x00000057003a7202 */ /* 0x080fe40000000f00 */
[-C--:B------:R-:W-:Y:S02]  /*119d0*/  MOV R52, R87.reuse ;  /* 0x0000005700347202 */ /* 0x080fe40000000f00 */
[----:B------:R-:W-:Y:S02]  /*119e0*/  MOV R46, R87 ;  /* 0x00000057002e7202 */ /* 0x000fe40000000f00 */
[----:B0-----:R-:W-:-:S05]  /*119f0*/  FMNMX.FTZ R12, R10, R3, !PT ;  /* 0x000000030a0c7209 */ /* 0x001fca0007810000 */
        /* <DEDUP_REMOVED lines=10> */
[----:B------:R-:W-:Y:S01]  /*11aa0*/  FSEL R81, R62, -INF , P6 ;  /* 0xff8000003e517808 */ /* 0x000fe20003000000 */
[--C-:B------:R-:W-:Y:S01]  /*11ab0*/  FFMA.FTZ R65, R85, R0, -R14.reuse ;  /* 0x0000000055417223 */ /* 0x100fe2000001080e */
[----:B------:R-:W-:Y:S01]  /*11ac0*/  FMNMX.FTZ R6, R31, R6, !PT ;  /* 0x000000061f067209 */ /* 0x000fe20007810000 */
[-CC-:B------:R-:W-:Y:S01]  /*11ad0*/  FFMA.FTZ R140, R89, R0.reuse, -R14.reuse ;  /* 0x00000000598c7223 */ /* 0x180fe2000001080e */
[----:B------:R-:W-:Y:S01]  /*11ae0*/  FSEL R83, R63, -INF , P5 ;  /* 0xff8000003f537808 */ /* 0x000fe20002800000 */
[--C-:B------:R-:W-:Y:S01]  /*11af0*/  FFMA.FTZ R136, R93, R0, -R14.reuse ;  /* 0x000000005d887223 */ /* 0x100fe2000001080e */
[----:B------:R-:W-:Y:S01]  /*11b00*/  FMNMX.FTZ R6, R11, R6, !PT ;  /* 0x000000060b067209 */ /* 0x000fe20007810000 */
[--C-:B------:R-:W-:Y:S01]  /*11b10*/  FFMA.FTZ R61, R4, R0, -R14.reuse ;  /* 0x00000000043d7223 */ /* 0x100fe2000001080e */
[----:B------:R-:W-:Y:S01]  /*11b20*/  FSEL R85, R66, -INF , P4 ;  /* 0xff80000042557808 */ /* 0x000fe20002000000 */
[----:B------:R-:W-:Y:S01]  /*11b30*/  MUFU.EX2 R156, R156 ;  /* 0x0000009c009c7308 */ /* 0x000fe20000000800 */
[----:B------:R-:W-:Y:S01]  /*11b40*/  FMNMX.FTZ R6, R35, R6, !PT ;  /* 0x0000000623067209 */ /* 0x000fe20007810000 */
[-CC-:B------:R-:W-:Y:S01]  /*11b50*/  FFMA.FTZ R69, R95, R0.reuse, -R14.reuse ;  /* 0x000000005f457223 */ /* 0x180fe2000001080e */
[----:B------:R-:W-:Y:S01]  /*11b60*/  FSEL R89, R70, -INF , P2 ;  /* 0xff80000046597808 */ /* 0x000fe20001000000 */
        /* <DEDUP_REMOVED lines=10> */
[-CC-:B------:R-:W-:Y:S01]  /*11c10*/  FFMA.FTZ R45, R53, R0.reuse, -R14.reuse ;  /* 0x00000000352d7223 */ /* 0x180fe2000001080e */
[--C-:B------:R-:W-:Y:S01]  /*11c20*/  FFMA.FTZ R37, R73, R0, -R14.reuse ;  /* 0x0000000049257223 */ /* 0x100fe2000001080e */
[----:B------:R-:W1:Y:S01]  /*11c30*/  MUFU.EX2 R158, R158 ;  /* 0x0000009e009e7308 */ /* 0x000e620000000800 */
[----:B------:R-:W-:Y:S01]  /*11c40*/  FMNMX.FTZ R6, R43, R6, !PT ;  /* 0x000000062b067209 */ /* 0x000fe20007810000 */
[-CC-:B------:R-:W-:Y:S01]  /*11c50*/  FFMA.FTZ R146, R75, R0.reuse, -R14.reuse ;  /* 0x000000004b927223 */ /* 0x180fe2000001080e */
[-CC-:B------:R-:W-:Y:S01]  /*11c60*/  FFMA.FTZ R53, R57, R0.reuse, -R14.reuse ;  /* 0x0000000039357223 */ /* 0x180fe2000001080e */
[--C-:B------:R-:W-:Y:S01]  /*11c70*/  FFMA.FTZ R148, R77, R0, -R14.reuse ;  /* 0x000000004d947223 */ /* 0x100fe2000001080e */
[----:B------:R-:W-:Y:S01]  /*11c80*/  FMNMX.FTZ R6, R21, R6, !PT ;  /* 0x0000000615067209 */ /* 0x000fe20007810000 */
[-CC-:B------:R-:W-:Y:S01]  /*11c90*/  FFMA.FTZ R150, R79, R0.reuse, -R14.reuse ;  /* 0x000000004f967223 */ /* 0x180fe2000001080e */
[--C-:B------:R-:W-:Y:S01]  /*11ca0*/  FFMA.FTZ R57, R91, R0, -R14.reuse ;  /* 0x000000005b397223 */ /* 0x100fe2000001080e */
[----:B------:R-:W2:Y:S01]  /*11cb0*/  MUFU.EX2 R65, R65 ;  /* 0x0000004100417308 */ /* 0x000ea20000000800 */
[----:B------:R-:W-:Y:S01]  /*11cc0*/  FMNMX.FTZ R6, R47, R6, !PT ;  /* 0x000000062f067209 */ /* 0x000fe20007810000 */
[-CC-:B------:R-:W-:Y:S01]  /*11cd0*/  FFMA.FTZ R152, R101, R0.reuse, -R14.reuse ;  /* 0x0000000065987223 */ /* 0x180fe2000001080e */
[-CC-:B------:R-:W-:Y:S01]  /*11ce0*/  FFMA.FTZ R73, R103, R0.reuse, -R14.reuse ;  /* 0x0000000067497223 */ /* 0x180fe2000001080e */
[--C-:B------:R-:W-:Y:S01]  /*11cf0*/  FFMA.FTZ R154, R105, R0, -R14.reuse ;  /* 0x00000000699a7223 */ /* 0x100fe2000001080e */
[----:B------:R-:W-:Y:S01]  /*11d00*/  FMNMX.FTZ R6, R25, R6, !PT ;  /* 0x0000000619067209 */ /* 0x000fe20007810000 */
[----:B------:R-:W-:Y:S01]  /*11d10*/  FFMA.FTZ R75, R107, R0, -R14 ;  /* 0x000000006b4b7223 */ /* 0x000fe2000001080e */
[-C--:B------:R-:W-:Y:S01]  /*11d20*/  MOV R79, R87.reuse ;  /* 0x00000057004f7202 */ /* 0x080fe20000000f00 */
[----:B------:R-:W3:Y:S01]  /*11d30*/  MUFU.EX2 R136, R136 ;  /* 0x0000008800887308 */ /* 0x000ee20000000800 */
[----:B------:R-:W-:Y:S01]  /*11d40*/  FMNMX.FTZ R6, R51, R6, !PT ;  /* 0x0000000633067209 */ /* 0x000fe20007810000 */
[--C-:B------:R-:W-:Y:S01]  /*11d50*/  IMAD.MOV.U32 R77, RZ, RZ, R87.reuse ;  /* 0x000000ffff4d7224 */ /* 0x100fe200078e0057 */
[----:B------:R-:W-:Y:S01]  /*11d60*/  MOV R70, R87 ;  /* 0x0000005700467202 */ /* 0x000fe20000000f00 */
[--C-:B------:R-:W-:Y:S01]  /*11d70*/  IMAD.MOV.U32 R66, RZ, RZ, R87.reuse ;  /* 0x000000ffff427224 */ /* 0x100fe200078e0057 */
[----:B------:R-:W-:Y:S01]  /*11d80*/  FMNMX.FTZ R6, R29, R6, !PT ;  /* 0x000000061d067209 */ /* 0x000fe20007810000 */
[----:B------:R-:W-:-:S02]  /*11d90*/  IMAD.MOV.U32 R62, RZ, RZ, R87 ;  /* 0x000000ffff3e7224 */ /* 0x000fc400078e0057 */
[----:B------:R-:W4:Y:S01]  /*11da0*/  MUFU.EX2 R69, R69 ;  /* 0x0000004500457308 */ /* 0x000f220000000800 */
[----:B------:R-:W-:-:S04]  /*11db0*/  FMNMX.FTZ R6, R55, R6, !PT ;  /* 0x0000000637067209 */ /* 0x000fc80007810000 */
[----:B------:R-:W-:-:S03]  /*11dc0*/  FMNMX.FTZ R6, R49, R6, !PT ;  /* 0x0000000631067209 */ /* 0x000fc60007810000 */
[----:B------:R-:W4:Y:S01]  /*11dd0*/  MUFU.EX2 R138, R138 ;  /* 0x0000008a008a7308 */ /* 0x000f220000000800 */
[----:B------:R-:W-:-:S04]  /*11de0*/  FMNMX.FTZ R6, R59, R6, !PT ;  /* 0x000000063b067209 */ /* 0x000fc80007810000 */
[----:B------:R-:W-:-:S03]  /*11df0*/  FMNMX.FTZ R6, R81, R6, !PT ;  /* 0x0000000651067209 */ /* 0x000fc60007810000 */
[----:B------:R-:W4:Y:S01]  /*11e00*/  MUFU.EX2 R63, R99 ;  /* 0x00000063003f7308 */ /* 0x000f220000000800 */
[----:B------:R-:W-:-:S04]  /*11e10*/  FMNMX.FTZ R6, R83, R6, !PT ;  /* 0x0000000653067209 */ /* 0x000fc80007810000 */
[----:B------:R-:W-:-:S03]  /*11e20*/  FMNMX.FTZ R6, R85, R6, !PT ;  /* 0x0000000655067209 */ /* 0x000fc60007810000 */
[----:B------:R-:W-:Y:S01]  /*11e30*/  MUFU.EX2 R140, R140 ;  /* 0x0000008c008c7308 */ /* 0x000fe20000000800 */
[----:B------:R-:W-:-:S04]  /*11e40*/  FMNMX.FTZ R6, R67, R6, !PT ;  /* 0x0000000643067209 */ /* 0x000fc80007810000 */
[----:B------:R-:W-:-:S03]  /*11e50*/  FMNMX.FTZ R6, R89, R6, !PT ;  /* 0x0000000659067209 */ /* 0x000fc60007810000 */
[----:B------:R-:W-:Y:S01]  /*11e60*/  MUFU.EX2 R41, R41 ;  /* 0x0000002900297308 */ /* 0x000fe20000000800 */
[----:B------:R-:W-:-:S05]  /*11e70*/  FMNMX.FTZ R6, R71, R6, !PT ;  /* 0x0000000647067209 */ /* 0x000fca0007810000 */
[----:B------:R-:W0:Y:S02]  /*11e80*/  SHFL.BFLY PT, R93, R6, 0x2, 0x1f ;  /* 0x0c401f00065d7f89 */ /* 0x000e2400000e0000 */
[----:B------:R-:W-:Y:S08]  /*11e90*/  MUFU.EX2 R142, R142 ;  /* 0x0000008e008e7308 */ /* 0x000ff00000000800 */
[----:B------:R-:W-:Y:S08]  /*11ea0*/  MUFU.EX2 R33, R33 ;  /* 0x0000002100217308 */ /* 0x000ff00000000800 */
[----:B------:R-:W-:Y:S01]  /*11eb0*/  MUFU.EX2 R144, R144 ;  /* 0x0000009000907308 */ /* 0x000fe20000000800 */
[----:B0-----:R-:W-:-:S07]  /*11ec0*/  FMNMX.FTZ R93, R6, R93, !PT ;  /* 0x0000005d065d7209 */ /* 0x001fce0007810000 */
[----:B------:R-:W-:Y:S01]  /*11ed0*/  MUFU.EX2 R37, R37 ;  /* 0x0000002500257308 */ /* 0x000fe20000000800 */
[----:B------:R-:W0:Y:S07]  /*11ee0*/  SHFL.BFLY PT, R4, R93, 0x1, 0x1f ;  /* 0x0c201f005d047f89 */ /* 0x000e2e00000e0000 */
[----:B------:R-:W-:Y:S08]  /*11ef0*/  MUFU.EX2 R146, R146 ;  /* 0x0000009200927308 */ /* 0x000ff00000000800 */
[----:B------:R-:W-:Y:S08]  /*11f00*/  MUFU.EX2 R45, R45 ;  /* 0x0000002d002d7308 */ /* 0x000ff00000000800 */
[----:B------:R-:W-:Y:S01]  /*11f10*/  MUFU.EX2 R148, R148 ;  /* 0x0000009400947308 */ /* 0x000fe20000000800 */
[----:B0-----:R-:W-:-:S04]  /*11f20*/  FMNMX.FTZ R4, R93, R4, !PT ;  /* 0x000000045d047209 */ /* 0x001fc80007810000 */
        /* <DEDUP_REMOVED lines=10> */
[----:B------:R-:W-:Y:S01]  /*11fd0*/  FADD.FTZ R7, R156, R61 ;  /* 0x0000003d9c077221 */ /* 0x000fe20000010000 */
[-CC-:B------:R-:W-:Y:S01]  /*11fe0*/  FFMA.FTZ R137, R11, R0.reuse, -R26.reuse ;  /* 0x000000000b897223 */ /* 0x180fe2000001081a */
[-CC-:B------:R-:W-:Y:S01]  /*11ff0*/  FFMA.FTZ R12, R35, R0.reuse, -R26.reuse ;  /* 0x00000000230c7223 */ /* 0x180fe2000001081a */
[----:B------:R-:W-:Y:S01]  /*12000*/  MUFU.EX2 R157, R157 ;  /* 0x0000009d009d7308 */ /* 0x000fe20000000800 */
[----:B-1----:R-:W-:Y:S01]  /*12010*/  FADD.FTZ R24, R158, R7 ;  /* 0x000000079e187221 */ /* 0x002fe20000010000 */
[-CC-:B------:R-:W-:Y:S01]  /*12020*/  FFMA.FTZ R139, R13, R0.reuse, -R26.reuse ;  /* 0x000000000d8b7223 */ /* 0x180fe2000001081a */
[-CC-:B------:R-:W-:Y:S01]  /*12030*/  FFMA.FTZ R14, R39, R0.reuse, -R26.reuse ;  /* 0x00000000270e7223 */ /* 0x180fe2000001081a */
[-C--:B------:R-:W-:Y:S01]  /*12040*/  FFMA.FTZ R141, R15, R0.reuse, -R26 ;  /* 0x000000000f8d7223 */ /* 0x080fe2000001081a */
[----:B--2---:R-:W-:Y:S01]  /*12050*/  FADD.FTZ R7, R65, R24 ;  /* 0x0000001841077221 */ /* 0x004fe20000010000 */
[-CC-:B------:R-:W-:Y:S01]  /*12060*/  FFMA.FTZ R20, R43, R0.reuse, -R26.reuse ;  /* 0x000000002b147223 */ /* 0x180fe2000001081a */
[-CC-:B------:R-:W-:Y:S01]  /*12070*/  FFMA.FTZ R143, R21, R0.reuse, -R26.reuse ;  /* 0x00000000158f7223 */ /* 0x180fe2000001081a */
[----:B------:R-:W0:Y:S01]  /*12080*/  MUFU.EX2 R6, R6 ;  /* 0x0000000600067308 */ /* 0x000e220000000800 */
[----:B---3--:R-:W-:Y:S01]  /*12090*/  FADD.FTZ R32, R136, R7 ;  /* 0x0000000788207221 */ /* 0x008fe20000010000 */
[-CC-:B------:R-:W-:Y:S01]  /*120a0*/  FFMA.FTZ R47, R47, R0.reuse, -R26.reuse ;  /* 0x000000002f2f7223 */ /* 0x180fe2000001081a */
[-CC-:B------:R-:W-:Y:S01]  /*120b0*/  FFMA.FTZ R25, R25, R0.reuse, -R26.reuse ;  /* 0x0000000019197223 */ /* 0x180fe2000001081a */
[-C--:B------:R-:W-:Y:S01]  /*120c0*/  FFMA.FTZ R51, R51, R0.reuse, -R26 ;  /* 0x0000000033337223 */ /* 0x080fe2000001081a */
[----:B----4-:R-:W-:Y:S01]  /*120d0*/  FADD.FTZ R9, R69, R32 ;  /* 0x0000002045097221 */ /* 0x010fe20000010000 */
[-CC-:B------:R-:W-:Y:S01]  /*120e0*/  FFMA.FTZ R29, R29, R0.reuse, -R26.reuse ;  /* 0x000000001d1d7223 */ /* 0x180fe2000001081a */
[-CC-:B------:R-:W-:Y:S01]  /*120f0*/  FFMA.FTZ R55, R55, R0.reuse, -R26.reuse ;  /* 0x0000000037377223 */ /* 0x180fe2000001081a */
[----:B------:R-:W1:Y:S01]  /*12100*/  MUFU.EX2 R159, R159 ;  /* 0x0000009f009f7308 */ /* 0x000e620000000800 */
[----:B------:R-:W-:Y:S01]  /*12110*/  FADD.FTZ R34, R138, R9 ;  /* 0x000000098a227221 */ /* 0x000fe20000010000 */
[-CC-:B------:R-:W-:Y:S01]  /*12120*/  FFMA.FTZ R49, R49, R0.reuse, -R26.reuse ;  /* 0x0000000031317223 */ /* 0x180fe2000001081a */
[-CC-:B------:R-:W-:Y:S01]  /*12130*/  FFMA.FTZ R59, R59, R0.reuse, -R26.reuse ;  /* 0x000000003b3b7223 */ /* 0x180fe2000001081a */
[-C--:B------:R-:W-:Y:S01]  /*12140*/  FFMA.FTZ R81, R81, R0.reuse, -R26 ;  /* 0x0000000051517223 */ /* 0x080fe2000001081a */
[----:B------:R-:W-:Y:S01]  /*12150*/  FADD.FTZ R9, R63, R34 ;  /* 0x000000223f097221 */ /* 0x000fe20000010000 */
[-CC-:B------:R-:W-:Y:S01]  /*12160*/  FFMA.FTZ R83, R83, R0.reuse, -R26.reuse ;  /* 0x0000000053537223 */ /* 0x180fe2000001081a */
[-C--:B------:R-:W-:Y:S01]  /*12170*/  FFMA.FTZ R85, R85, R0.reuse, -R26 ;  /* 0x0000000055557223 */ /* 0x080fe2000001081a */
[----:B------:R-:W2:Y:S01]  /*12180*/  MUFU.EX2 R10, R10 ;  /* 0x0000000a000a7308 */ /* 0x000ea20000000800 */
[----:B0-----:R-:W-:Y:S01]  /*12190*/  FADD.FTZ R24, R157, R6 ;  /* 0x000000069d187221 */ /* 0x001fe20000010000 */
[-CC-:B------:R-:W-:Y:S01]  /*121a0*/  FFMA.FTZ R67, R67, R0.reuse, -R26.reuse ;  /* 0x0000000043437223 */ /* 0x180fe2000001081a */
[-CC-:B------:R-:W-:Y:S01]  /*121b0*/  FFMA.FTZ R89, R89, R0.reuse, -R26.reuse ;  /* 0x0000000059597223 */ /* 0x180fe2000001081a */
[----:B------:R-:W-:Y:S01]  /*121c0*/  FFMA.FTZ R71, R71, R0, -R26 ;  /* 0x0000000047477223 */ /* 0x000fe2000001081a */
[----:B------:R-:W-:Y:S01]  /*121d0*/  F2FP.F16.F32.PACK_AB R157, R6, R157 ;  /* 0x0000009d069d723e */ /* 0x000fe200000000ff */
[--C-:B------:R-:W-:Y:S01]  /*121e0*/  IMAD.MOV.U32 R39, RZ, RZ, R87.reuse ;  /* 0x000000ffff277224 */ /* 0x100fe200078e0057 */
[----:B------:R-:W-:Y:S01]  /*121f0*/  F2FP.F16.F32.PACK_AB R156, R61, R156 ;  /* 0x0000009c3d9c723e */ /* 0x000fe200000000ff */
[----:B------:R-:W0:Y:S01]  /*12200*/  MUFU.EX2 R137, R137 ;  /* 0x0000008900897308 */ /* 0x000e220000000800 */
[----:B-1----:R-:W-:Y:S01]  /*12210*/  FADD.FTZ R7, R159, R24 ;  /* 0x000000189f077221 */ /* 0x002fe20000010000 */
[----:B------:R-:W-:Y:S01]  /*12220*/  F2FP.F16.F32.PACK_AB R158, R65, R158 ;  /* 0x0000009e419e723e */ /* 0x000fe200000000ff */
[--C-:B------:R-:W-:Y:S01]  /*12230*/  IMAD.MOV.U32 R65, RZ, RZ, R87.reuse ;  /* 0x000000ffff417224 */ /* 0x100fe200078e0057 */
[----:B------:R-:W-:Y:S01]  /*12240*/  F2FP.F16.F32.PACK_AB R136, R69, R136 ;  /* 0x000000884588723e */ /* 0x000fe200000000ff */
[--C-:B------:R-:W-:Y:S01]  /*12250*/  IMAD.MOV.U32 R69, RZ, RZ, R87.reuse ;  /* 0x000000ffff457224 */ /* 0x100fe200078e0057 */
[----:B------:R-:W-:Y:S01]  /*12260*/  F2FP.F16.F32.PACK_AB R138, R63, R138 ;  /* 0x0000008a3f8a723e */ /* 0x000fe200000000ff */
[----:B------:R-:W-:Y:S01]  /*12270*/  IMAD.MOV.U32 R63, RZ, RZ, R87 ;  /* 0x000000ffff3f7224 */ /* 0x000fe200078e0057 */
[----:B------:R-:W1:Y:S01]  /*12280*/  MUFU.EX2 R12, R12 ;  /* 0x0000000c000c7308 */ /* 0x000e620000000800 */
[C---:B--2---:R-:W-:Y:S01]  /*12290*/  FADD.FTZ R24, R10.reuse, R7 ;  /* 0x000000070a187221 */ /* 0x044fe20000010000 */
[----:B------:R-:W-:Y:S01]  /*122a0*/  F2FP.F16.F32.PACK_AB R159, R10, R159 ;  /* 0x0000009f0a9f723e */ /* 0x000fe200000000ff */
[--C-:B------:R-:W-:Y:S01]  /*122b0*/  IMAD.MOV.U32 R35, RZ, RZ, R87.reuse ;  /* 0x000000ffff237224 */ /* 0x100fe200078e0057 */
[-C--:B------:R-:W-:Y:S01]  /*122c0*/  MOV R61, R87.reuse ;  /* 0x00000057003d7202 */ /* 0x080fe20000000f00 */
[----:B------:R-:W-:Y:S01]  /*122d0*/  IMAD.MOV.U32 R27, RZ, RZ, R87 ;  /* 0x000000ffff1b7224 */ /* 0x000fe200078e0057 */
[----:B------:R-:W-:-:S02]  /*122e0*/  MOV R43, R87 ;  /* 0x00000057002b7202 */ /* 0x000fc40000000f00 */
[----:B------:R-:W2:Y:S01]  /*122f0*/  MUFU.EX2 R139, R139 ;  /* 0x0000008b008b7308 */ /* 0x000ea20000000800 */
[----:B0-----:R-:W-:Y:S01]  /*12300*/  FADD.FTZ R7, R137, R24 ;  /* 0x0000001889077221 */ /* 0x001fe20000010000 */
[----:B------:R-:W-:Y:S01]  /*12310*/  FADD.FTZ R24, R140, R9 ;  /* 0x000000098c187221 */ /* 0x000fe20000010000 */
[----:B------:R-:W-:Y:S01]  /*12320*/  F2FP.F16.F32.PACK_AB R140, R41, R140 ;  /* 0x0000008c298c723e */ /* 0x000fe200000000ff */
[----:B------:R-:W-:Y:S01]  /*12330*/  IMAD.MOV.U32 R9, RZ, RZ, 0x3f800000 ;  /* 0x3f800000ff097424 */ /* 0x000fe200078e00ff */
[----:B------:R-:W-:-:S03]  /*12340*/  MOV R31, R87 ;  /* 0x00000057001f7202 */ /* 0x000fc60000000f00 */
[----:B------:R-:W0:Y:S01]  /*12350*/  MUFU.EX2 R14, R14 ;  /* 0x0000000e000e7308 */ /* 0x000e220000000800 */
[C---:B-1----:R-:W-:Y:S01]  /*12360*/  FADD.FTZ R34, R12.reuse, R7 ;  /* 0x000000070c227221 */ /* 0x042fe20000010000 */
[----:B------:R-:W-:Y:S01]  /*12370*/  FADD.FTZ R7, R41, R24 ;  /* 0x0000001829077221 */ /* 0x000fe20000010000 */
[----:B------:R-:W-:Y:S01]  /*12380*/  VIADD R24, R5, 0x2a840 ;  /* 0x0002a84005187836 */ /* 0x000fe20000000000 */
[----:B------:R-:W-:Y:S01]  /*12390*/  F2FP.F16.F32.PACK_AB R137, R12, R137 ;  /* 0x000000890c89723e */ /* 0x000fe200000000ff */
[----:B------:R-:W-:Y:S02]  /*123a0*/  IMAD.MOV.U32 R41, RZ, RZ, R87 ;  /* 0x000000ffff297224 */ /* 0x000fe400078e0057 */
[----:B------:R-:W-:Y:S01]  /*123b0*/  FADD.FTZ R38, R142, R7 ;  /* 0x000000078e267221 */ /* 0x000fe20000010000 */
[----:B------:R-:W-:Y:S01]  /*123c0*/  F2FP.F16.F32.PACK_AB R142, R33, R142 ;  /* 0x0000008e218e723e */ /* 0x000fe200000000ff */
[----:B------:R-:W1:Y:S01]  /*123d0*/  MUFU.EX2 R141, R141 ;  /* 0x0000008d008d7308 */ /* 0x000e620000000800 */
[----:B--2---:R-:W-:Y:S01]  /*123e0*/  FADD.FTZ R5, R139, R34 ;  /* 0x000000228b057221 */ /* 0x004fe20000010000 */
[----:B------:R-:W-:Y:S01]  /*123f0*/  PRMT R24, R181, 0x654, R24 ;  /* 0x00000654b5187816 */ /* 0x000fe20000000018 */
[----:B------:R-:W-:Y:S01]  /*12400*/  FADD.FTZ R7, R33, R38 ;  /* 0x0000002621077221 */ /* 0x000fe20000010000 */
[----:B------:R-:W-:-:S02]  /*12410*/  IMAD.MOV.U32 R33, RZ, RZ, R87 ;  /* 0x000000ffff217224 */ /* 0x000fc400078e0057 */
[----:B------:R2:W-:Y:S02]  /*12420*/  SYNCS.ARRIVE.TRANS64.RED.A1T0 RZ, [R24+URZ], RZ ;  /* 0x000000ff18ff79a7 */ /* 0x0005e4000810043f */
[----:B------:R-:W2:Y:S01]  /*12430*/  MUFU.EX2 R20, R20 ;  /* 0x0000001400147308 */ /* 0x000ea20000000800 */
[C---:B0-----:R-:W-:Y:S01]  /*12440*/  FADD.FTZ R36, R14.reuse, R5 ;  /* 0x000000050e247221 */ /* 0x041fe20000010000 */
[----:B------:R-:W-:-:S06]  /*12450*/  F2FP.F16.F32.PACK_AB R139, R14, R139 ;  /* 0x0000008b0e8b723e */ /* 0x000fcc00000000ff */
[----:B------:R-:W0:Y:S01]  /*12460*/  MUFU.EX2 R143, R143 ;  /* 0x0000008f008f7308 */ /* 0x000e220000000800 */
[----:B-1----:R-:W-:Y:S01]  /*12470*/  FADD.FTZ R5, R141, R36 ;  /* 0x000000248d057221 */ /* 0x002fe20000010000 */
[----:B------:R-:W-:Y:S01]  /*12480*/  FADD.FTZ R36, R144, R7 ;  /* 0x0000000790247221 */ /* 0x000fe20000010000 */
[----:B------:R-:W-:-:S03]  /*12490*/  F2FP.F16.F32.PACK_AB R144, R37, R144 ;  /* 0x000000902590723e */ /* 0x000fc600000000ff */
[----:B------:R-:W-:Y:S01]  /*124a0*/  FADD.FTZ R7, R37, R36 ;  /* 0x0000002425077221 */ /* 0x000fe20000010000 */
[----:B------:R-:W-:Y:S01]  /*124b0*/  MOV R37, R87 ;  /* 0x0000005700257202 */ /* 0x000fe20000000f00 */
[----:B------:R1:W3:Y:S01]  /*124c0*/  MUFU.EX2 R28, R47 ;  /* 0x0000002f001c7308 */ /* 0x0002e20000000800 */
[----:B--2---:R-:W-:Y:S01]  /*124d0*/  FADD.FTZ R24, R20, R5 ;  /* 0x0000000514187221 */ /* 0x004fe20000010000 */
[----:B------:R-:W-:Y:S01]  /*124e0*/  FADD.FTZ R38, R146, R7 ;  /* 0x0000000792267221 */ /* 0x000fe20000010000 */
[C---:B------:R-:W-:Y:S02]  /*124f0*/  F2FP.F16.F32.PACK_AB R146, R45.reuse, R146 ;  /* 0x000000922d92723e */ /* 0x040fe400000000ff */
[----:B------:R-:W-:Y:S01]  /*12500*/  F2FP.F16.F32.PACK_AB R141, R20, R141 ;  /* 0x0000008d148d723e */ /* 0x000fe200000000ff */
[----:B------:R-:W-:Y:S01]  /*12510*/  FADD.FTZ R7, R45, R38 ;  /* 0x000000262d077221 */ /* 0x000fe20000010000 */
[--C-:B------:R-:W-:Y:S01]  /*12520*/  IMAD.MOV.U32 R45, RZ, RZ, R87.reuse ;  /* 0x000000ffff2d7224 */ /* 0x100fe200078e0057 */
[----:B------:R-:W2:Y:S01]  /*12530*/  MUFU.EX2 R25, R25 ;  /* 0x0000001900197308 */ /* 0x000ea20000000800 */
[----:B0-----:R-:W-:Y:S01]  /*12540*/  FADD.FTZ R5, R143, R24 ;  /* 0x000000188f057221 */ /* 0x001fe20000010000 */
[----:B-1----:R-:W-:-:S06]  /*12550*/  IMAD.MOV.U32 R47, RZ, RZ, R87 ;  /* 0x000000ffff2f7224 */ /* 0x002fcc00078e0057 */
[----:B------:R0:W1:Y:S01]  /*12560*/  MUFU.EX2 R30, R51 ;  /* 0x00000033001e7308 */ /* 0x0000620000000800 */
[C---:B---3--:R-:W-:Y:S01]  /*12570*/  FADD.FTZ R36, R28.reuse, R5 ;  /* 0x000000051c247221 */ /* 0x048fe20000010000 */
[----:B------:R-:W-:Y:S02]  /*12580*/  F2FP.F16.F32.PACK_AB R143, R28, R143 ;  /* 0x0000008f1c8f723e */ /* 0x000fe400000000ff */
[----:B------:R-:W-:-:S04]  /*12590*/  MOV R28, R87 ;  /* 0x00000057001c7202 */ /* 0x000fc80000000f00 */
[----:B------:R-:W3:Y:S01]  /*125a0*/  MUFU.EX2 R29, R29 ;  /* 0x0000001d001d7308 */ /* 0x000ee20000000800 */
[----:B--2---:R-:W-:Y:S01]  /*125b0*/  FADD.FTZ R5, R25, R36 ;  /* 0x0000002419057221 */ /* 0x004fe20000010000 */
[----:B------:R-:W-:Y:S01]  /*125c0*/  FADD.FTZ R36, R148, R7 ;  /* 0x0000000794247221 */ /* 0x000fe20000010000 */
[C---:B------:R-:W-:Y:S01]  /*125d0*/  F2FP.F16.F32.PACK_AB R148, R53.reuse, R148 ;  /* 0x000000943594723e */ /* 0x040fe200000000ff */
[--C-:B0-----:R-:W-:Y:S02]  /*125e0*/  IMAD.MOV.U32 R51, RZ, RZ, R87.reuse ;  /* 0x000000ffff337224 */ /* 0x101fe400078e0057 */
[----:B------:R-:W-:Y:S01]  /*125f0*/  FADD.FTZ R7, R53, R36 ;  /* 0x0000002435077221 */ /* 0x000fe20000010000 */
[----:B------:R-:W-:Y:S01]  /*12600*/  IMAD.MOV.U32 R53, RZ, RZ, R87 ;  /* 0x000000ffff357224 */ /* 0x000fe200078e0057 */
[----:B------:R0:W2:Y:S01]  /*12610*/  MUFU.EX2 R32, R55 ;  /* 0x0000003700207308 */ /* 0x0000a20000000800 */
[----:B-1----:R-:W-:Y:S01]  /*12620*/  FADD.FTZ R26, R30, R5 ;  /* 0x000000051e1a7221 */ /* 0x002fe20000010000 */
[----:B------:R-:W-:Y:S01]  /*12630*/  FADD.FTZ R38, R150, R7 ;  /* 0x0000000796267221 */ /* 0x000fe20000010000 */
[----:B-----5:R-:W-:Y:S01]  /*12640*/  F2FP.F16.F32.PACK_AB R145, R30, R25 ;  /* 0x000000191e91723e */ /* 0x020fe200000000ff */
[----:B------:R-:W-:Y:S01]  /*12650*/  IMAD.MOV.U32 R30, RZ, RZ, R87 ;  /* 0x000000ffff1e7224 */ /* 0x000fe200078e0057 */
[----:B------:R-:W-:-:S03]  /*12660*/  MOV R25, R87 ;  /* 0x0000005700197202 */ /* 0x000fc60000000f00 */
[----:B------:R-:W1:Y:S01]  /*12670*/  MUFU.EX2 R49, R49 ;  /* 0x0000003100317308 */ /* 0x000e620000000800 */
[----:B---3--:R-:W-:Y:S01]  /*12680*/  FADD.FTZ R5, R29, R26 ;  /* 0x0000001a1d057221 */ /* 0x008fe20000010000 */
[----:B0-----:R-:W-:-:S06]  /*12690*/  MOV R55, R87 ;  /* 0x0000005700377202 */ /* 0x001fcc0000000f00 */
[----:B------:R-:W0:Y:S01]  /*126a0*/  MUFU.EX2 R57, R57 ;  /* 0x0000003900397308 */ /* 0x000e220000000800 */
[C---:B--2---:R-:W-:Y:S01]  /*126b0*/  FADD.FTZ R36, R32.reuse, R5 ;  /* 0x0000000520247221 */ /* 0x044fe20000010000 */
[----:B------:R-:W-:Y:S01]  /*126c0*/  F2FP.F16.F32.PACK_AB R147, R32, R29 ;  /* 0x0000001d2093723e */ /* 0x000fe200000000ff */
[--C-:B------:R-:W-:Y:S02]  /*126d0*/  IMAD.MOV.U32 R32, RZ, RZ, R87.reuse ;  /* 0x000000ffff207224 */ /* 0x100fe400078e0057 */
[----:B------:R-:W-:-:S03]  /*126e0*/  IMAD.MOV.U32 R29, RZ, RZ, R87 ;  /* 0x000000ffff1d7224 */ /* 0x000fc600078e0057 */
[----:B------:R2:W3:Y:S01]  /*126f0*/  MUFU.EX2 R34, R59 ;  /* 0x0000003b00227308 */ /* 0x0004e20000000800 */
[----:B-1----:R-:W-:-:S07]  /*12700*/  FADD.FTZ R5, R49, R36 ;  /* 0x0000002431057221 */ /* 0x002fce0000010000 */
[----:B------:R-:W1:Y:S01]  /*12710*/  MUFU.EX2 R152, R152 ;  /* 0x0000009800987308 */ /* 0x000e620000000800 */
[C---:B0-----:R-:W-:Y:S01]  /*12720*/  FADD.FTZ R7, R57.reuse, R38 ;  /* 0x0000002639077221 */ /* 0x041fe20000010000 */
[----:B------:R-:W-:Y:S01]  /*12730*/  F2FP.F16.F32.PACK_AB R150, R57, R150 ;  /* 0x000000963996723e */ /* 0x000fe200000000ff */
[--C-:B--2---:R-:W-:Y:S02]  /*12740*/  IMAD.MOV.U32 R59, RZ, RZ, R87.reuse ;  /* 0x000000ffff3b7224 */ /* 0x104fe400078e0057 */
[----:B------:R-:W-:-:S03]  /*12750*/  IMAD.MOV.U32 R57, RZ, RZ, R87 ;  /* 0x000000ffff397224 */ /* 0x000fc600078e0057 */
[----:B------:R-:W0:Y:S01]  /*12760*/  MUFU.EX2 R81, R81 ;  /* 0x0000005100517308 */ /* 0x000e220000000800 */
[C---:B---3--:R-:W-:Y:S01]  /*12770*/  FADD.FTZ R36, R34.reuse, R5 ;  /* 0x0000000522247221 */ /* 0x048fe20000010000 */
[----:B------:R-:W-:Y:S02]  /*12780*/  F2FP.F16.F32.PACK_AB R149, R34, R49 ;  /* 0x000000312295723e */ /* 0x000fe400000000ff */
[-C--:B------:R-:W-:Y:S02]  /*12790*/  MOV R49, R87.reuse ;  /* 0x0000005700317202 */ /* 0x080fe40000000f00 */
[----:B------:R-:W-:Y:S02]  /*127a0*/  MOV R34, R87 ;  /* 0x0000005700227202 */ /* 0x000fe40000000f00 */
[----:B------:R-:W2:Y:S01]  /*127b0*/  MUFU.EX2 R73, R73 ;  /* 0x0000004900497308 */ /* 0x000ea20000000800 */
[----:B-1----:R-:W-:-:S07]  /*127c0*/  FADD.FTZ R38, R152, R7 ;  /* 0x0000000798267221 */ /* 0x002fce0000010000 */
[----:B------:R1:W3:Y:S01]  /*127d0*/  MUFU.EX2 R24, R83 ;  /* 0x0000005300187308 */ /* 0x0002e20000000800 */
[----:B0-----:R-:W-:-:S07]  /*127e0*/  FADD.FTZ R5, R81, R36 ;  /* 0x0000002451057221 */ /* 0x001fce0000010000 */
[----:B------:R-:W0:Y:S01]  /*127f0*/  MUFU.EX2 R85, R85 ;  /* 0x0000005500557308 */ /* 0x000e220000000800 */
[C---:B--2---:R-:W-:Y:S01]  /*12800*/  FADD.FTZ R7, R73.reuse, R38 ;  /* 0x0000002649077221 */ /* 0x044fe20000010000 */
[----:B------:R-:W-:Y:S01]  /*12810*/  F2FP.F16.F32.PACK_AB R152, R73, R152 ;  /* 0x000000984998723e */ /* 0x000fe200000000ff */
[----:B-1----:R-:W-:Y:S01]  /*12820*/  IMAD.MOV.U32 R83, RZ, RZ, R87 ;  /* 0x000000ffff537224 */ /* 0x002fe200078e0057 */
[----:B------:R-:W-:-:S04]  /*12830*/  MOV R73, R87 ;  /* 0x0000005700497202 */ /* 0x000fc80000000f00 */
        /* <DEDUP_REMOVED lines=12> */
[----:B------:R-:W-:Y:S01]  /*12900*/  IMAD.MOV.U32 R26, RZ, RZ, R87 ;  /* 0x000000ffff1a7224 */ /* 0x000fe200078e0057 */
[----:B------:R-:W-:-:S04]  /*12910*/  MOV R85, R87 ;  /* 0x0000005700557202 */ /* 0x000fc80000000f00 */
[----:B------:R-:W1:Y:S01]  /*12920*/  MUFU.EX2 R75, R75 ;  /* 0x0000004b004b7308 */ /* 0x000e620000000800 */
[----:B---3--:R-:W-:-:S07]  /*12930*/  FADD.FTZ R40, R154, R7 ;  /* 0x000000079a287221 */ /* 0x008fce0000010000 */
[----:B------:R2:W3:Y:S01]  /*12940*/  MUFU.EX2 R36, R71 ;  /* 0x0000004700247308 */ /* 0x0004e20000000800 */
[----:B0-----:R-:W-:Y:S01]  /*12950*/  FADD.FTZ R5, R89, R6 ;  /* 0x0000000659057221 */ /* 0x001fe20000010000 */
[C---:B-1----:R-:W-:Y:S01]  /*12960*/  FADD.FTZ R7, R75.reuse, R40 ;  /* 0x000000284b077221 */ /* 0x042fe20000010000 */
[----:B------:R-:W-:Y:S01]  /*12970*/  F2FP.F16.F32.PACK_AB R154, R75, R154 ;  /* 0x0000009a4b9a723e */ /* 0x000fe200000000ff */
[--C-:B------:R-:W-:Y:S01]  /*12980*/  IMAD.MOV.U32 R75, RZ, RZ, R87.reuse ;  /* 0x000000ffff4b7224 */ /* 0x100fe200078e0057 */
[----:B------:R-:W-:Y:S01]  /*12990*/  MOV R40, R87 ;  /* 0x0000005700287202 */ /* 0x000fe20000000f00 */
[----:B--2---:R-:W-:Y:S02]  /*129a0*/  IMAD.MOV.U32 R71, RZ, RZ, R87 ;  /* 0x000000ffff477224 */ /* 0x004fe400078e0057 */
[C---:B---3--:R-:W-:Y:S01]  /*129b0*/  FADD.FTZ R6, R36.reuse, R5 ;  /* 0x0000000524067221 */ /* 0x048fe20000010000 */
[----:B------:R-:W-:Y:S01]  /*129c0*/  F2FP.F16.F32.PACK_AB R155, R36, R89 ;  /* 0x00000059249b723e */ /* 0x000fe200000000ff */
[----:B------:R-:W-:Y:S01]  /*129d0*/  IMAD.MOV.U32 R36, RZ, RZ, R87 ;  /* 0x000000ffff247224 */ /* 0x000fe200078e0057 */
[----:B------:R-:W-:Y:S01]  /*129e0*/  MOV R5, 0x3f800000 ;  /* 0x3f80000000057802 */ /* 0x000fe20000000f00 */
[----:B------:R-:W-:Y:S06]  /*129f0*/  @!P1 BRA `(.L_x_624) ;  /* 0x00000020007c9947 */ /* 0x000fec0003800000 */
[----:B------:R-:W-:Y:S01]  /*12a00*/  VIADD R14, R194, 0xfffffffe ;  /* 0xfffffffec20e7836 */ /* 0x000fe20000000000 */
[----:B------:R-:W-:Y:S01]  /*12a10*/  MOV R15, R4 ;  /* 0x00000004000f7202 */ /* 0x000fe20000000f00 */
[----:B------:R-:W-:Y:S01]  /*12a20*/  IMAD.MOV.U32 R20, RZ, RZ, R3 ;  /* 0x000000ffff147224 */ /* 0x000fe200078e0003 */
[----:B------:R-:W-:Y:S01]  /*12a30*/  MOV R196, R173 ;  /* 0x000000ad00c47202 */ /* 0x000fe20000000f00 */
        /* <DEDUP_REMOVED lines=33> */
[----:B------:R-:W-:-:S07]  /*12c50*/  CS2R R24, SRZ ;  /* 0x0000000000187805 */ /* 0x000fce000001ff00 */
.L_x_637:
[----:B------:R-:W-:-:S04]  /*12c60*/  ISETP.NE.AND P1, PT, R196, 0x1, PT ;  /* 0x00000001c400780c */ /* 0x000fc80003f25270 */
[----:B------:R-:W-:-:S04]  /*12c70*/  SEL R3, RZ, 0x1, P1 ;  /* 0x00000001ff037807 */ /* 0x000fc80000800000 */
[----:B------:R-:W-:Y:S01]  /*12c80*/  LOP3.LUT R180, R194, R3, RZ, 0x3c, !PT ;  /* 0x00000003c2b47212 */ /* 0x000fe200078e3cff */
[----:B------:R-:W-:Y:S06]  /*12c90*/  @!P0 BRA `(.L_x_625) ;  /* 0x0000000000048947 */ /* 0x000fec0003800000 */
[----:B------:R-:W-:Y:S01]  /*12ca0*/  BPT.TRAP 0x1 ;  /* 0x000000040000795c */ /* 0x000fe20000300000 */
.L_x_625:
[----:B------:R-:W-:Y:S01]  /*12cb0*/  VIADD R173, R196, 0x1 ;  /* 0x00000001c4ad7836 */ /* 0x000fe20000000000 */
[----:B------:R-:W-:-:S04]  /*12cc0*/  SHF.L.U32 R0, R180, 0x1f, RZ ;  /* 0x0000001fb4007819 */ /* 0x000fc800000006ff */
[----:B------:R-:W-:-:S04]  /*12cd0*/  ISETP.NE.AND P1, PT, R173, 0x2, PT ;  /* 0x00000002ad00780c */ /* 0x000fc80003f25270 */
[----:B------:R-:W-:-:S04]  /*12ce0*/  SEL R173, R173, RZ, P1 ;  /* 0x000000ffadad7207 */ /* 0x000fc80000800000 */
[----:B------:R-:W-:-:S04]  /*12cf0*/  LEA R21, R173, R2, 0x3 ;  /* 0x00000002ad157211 */ /* 0x000fc800078e18ff */
[----:B------:R0:W1:Y:S01]  /*12d00*/  SYNCS.PHASECHK.TRANS64.TRYWAIT P1, [R21+URZ+0x2a830], R0 ;  /* 0x02a83000150075a7 */ /* 0x000062000802017f */
[----:B------:R-:W-:Y:S05]  /*12d10*/  @!P0 BRA `(.L_x_626) ;  /* 0x0000000000048947 */ /* 0x000fea0003800000 */
[----:B------:R-:W-:Y:S01]  /*12d20*/  BPT.TRAP 0x1 ;  /* 0x000000040000795c */ /* 0x000fe20000300000 */
.L_x_626:
[----:B------:R-:W-:Y:S01]  /*12d30*/  BSSY B1, `(.L_x_627) ;  /* 0x0000006000017945 */ /* 0x000fe20003800000 */
[----:B------:R-:W-:Y:S02]  /*12d40*/  IMAD R10, R173, 0x900, R8 ;  /* 0x00000900ad0a7824 */ /* 0x000fe400078e0208 */
[----:B------:R-:W-:Y:S01]  /*12d50*/  IMAD.MOV.U32 R11, RZ, RZ, 0x40000040 ;  /* 0x40000040ff0b7424 */ /* 0x000fe200078e00ff */
[----:B-1----:R-:W-:Y:S06]  /*12d60*/  @P1 BRA `(.L_x_628) ;  /* 0x0000000000081947 */ /* 0x002fec0003800000 */
[----:B------:R-:W1:Y:S02]  /*12d70*/  SYNCS.PHASECHK.TRANS64.TRYWAIT P1, [R21+URZ+0x2a830], R0 ;  /* 0x02a83000150075a7 */ /* 0x000e64000802017f */
[----:B-1----:R-:W-:Y:S05]  /*12d80*/  @!P1 BRA `(.L_x_629) ;  /* 0x000000c000689947 */ /* 0x002fea0003800000 */
.L_x_628:
[----:B------:R-:W-:Y:S05]  /*12d90*/  BSYNC B1 ;  /* 0x0000000000017941 */ /* 0x000fea0003800000 */
.L_x_627:
[----:B------:R-:W2:Y:S04]  /*12da0*/  LDL.64 R88, [R1+0x28] ;  /* 0x0000280001587983 */ /* 0x000ea80000100a00 */
[----:B------:R-:W3:Y:S04]  /*12db0*/  LDL.64 R212, [R1+0x20] ;  /* 0x0000200001d47983 */ /* 0x000ee80000100a00 */
[----:B------:R-:W4:Y:S01]  /*12dc0*/  LDL.64 R210, [R1+0x18] ;  /* 0x0000180001d27983 */ /* 0x000f220000100a00 */
[C---:B------:R-:W-:Y:S02]  /*12dd0*/  R2UR UR6, R10.reuse ;  /* 0x000000000a0672ca */ /* 0x040fe400000e0000 */
[----:B------:R-:W-:Y:S01]  /*12de0*/  R2UR UR7, R11 ;  /* 0x000000000b0772ca */ /* 0x000fe200000e0000 */
[----:B------:R-:W5:Y:S01]  /*12df0*/  LDL.64 R208, [R1+0x10] ;  /* 0x0000100001d07983 */ /* 0x000f620000100a00 */
[----:B------:R-:W-:Y:S01]  /*12e00*/  VIADD R12, R10, 0x2 ;  /* 0x000000020a0c7836 */ /* 0x000fe20000000000 */
[----:B------:R-:W-:-:S02]  /*12e10*/  MOV R13, 0x40000040 ;  /* 0x40000040000d7802 */ /* 0x000fc40000000f00 */
[----:B------:R-:W5:Y:S04]  /*12e20*/  LDL.64 R206, [R1+0x8] ;  /* 0x0000080001ce7983 */ /* 0x000f680000100a00 */
[----:B------:R-:W5:Y:S01]  /*12e30*/  LDL.64 R204, [R1] ;  /* 0x0000000001cc7983 */ /* 0x000f620000100a00 */
[----:B--2---:R-:W-:Y:S02]  /*12e40*/  R2UR UR4, R88 ;  /* 0x00000000580472ca */ /* 0x004fe400000e0000 */
[----:B------:R-:W-:Y:S02]  /*12e50*/  R2UR UR5, R89 ;  /* 0x00000000590572ca */ /* 0x000fe400000e0000 */
[----:B------:R-:W-:-:S11]  /*12e60*/  WARPGROUP.ARRIVE ;  /* 0x00000000000079c5 */ /* 0x000fd60000000000 */
[----:B------:R-:W-:Y:S01]  /*12e70*/  HGMMA.64x96x16.F32 R88, gdesc[UR4], RZ, !UPT, gsb0 ;  /* 0x01600000045879f0 */ /* 0x000fe2000c0008ff */
[----:B------:R-:W-:Y:S02]  /*12e80*/  R2UR UR6, R12 ;  /* 0x000000000c0672ca */ /* 0x000fe400000e0000 */
[----:B------:R-:W-:Y:S02]  /*12e90*/  R2UR UR7, R13 ;  /* 0x000000000d0772ca */ /* 0x000fe400000e0000 */
[----:B---3--:R-:W-:Y:S02]  /*12ea0*/  R2UR UR4, R212 ;  /* 0x00000000d40472ca */ /* 0x008fe400000e0000 */
[----:B------:R-:W-:Y:S01]  /*12eb0*/  R2UR UR5, R213 ;  /* 0x00000000d50572ca */ /* 0x000fe200000e0000 */
[----:B------:R-:W-:Y:S02]  /*12ec0*/  VIADD R12, R10, 0x4 ;  /* 0x000000040a0c7836 */ /* 0x000fe40000000000 */
[----:B------:R-:W-:Y:S01]  /*12ed0*/  IMAD.MOV.U32 R13, RZ, RZ, 0x40000040 ;  /* 0x40000040ff0d7424 */ /* 0x000fe200078e00ff */
[----:B------:R-:W-:-:S02]  /*12ee0*/  WARPGROUP.DEPBAR.LE gsb0, 0x0 ;  /* 0x00008000000079c5 */ /* 0x000fc40000010000 */
[----:B------:R-:W-:-:S07]  /*12ef0*/  WARPGROUP.ARRIVE ;  /* 0x00000000000079c5 */ /* 0x000fce0000000000 */
[----:B------:R-:W-:Y:S01]  /*12f00*/  HGMMA.64x96x16.F32 R88, gdesc[UR4], R88, gsb0 ;  /* 0x01600000045879f0 */ /* 0x000fe20008000858 */
[----:B------:R-:W-:Y:S02]  /*12f10*/  R2UR UR6, R12 ;  /* 0x000000000c0672ca */ /* 0x000fe400000e0000 */
[----:B------:R-:W-:Y:S02]  /*12f20*/  R2UR UR7, R13 ;  /* 0x000000000d0772ca */ /* 0x000fe400000e0000 */
[----:B----4-:R-:W-:Y:S02]  /*12f30*/  R2UR UR4, R210 ;  /* 0x00000000d20472ca */ /* 0x010fe400000e0000 */
[----:B------:R-:W-:Y:S01]  /*12f40*/  R2UR UR5, R211 ;  /* 0x00000000d30572ca */ /* 0x000fe200000e0000 */
[----:B------:R-:W-:Y:S01]  /*12f50*/  IMAD.MOV.U32 R13, RZ, RZ, 0x40000040 ;  /* 0x40000040ff0d7424 */ /* 0x000fe200078e00ff */
[----:B------:R-:W-:Y:S01]  /*12f60*/  IADD3 R12, R10, 0x6, RZ ;  /* 0x000000060a0c7810 */ /* 0x000fe20007ffe0ff */
[----:B------:R-:W-:-:S02]  /*12f70*/  WARPGROUP.DEPBAR.LE gsb0, 0x0 ;  /* 0x00008000000079c5 */ /* 0x000fc40000010000 */
[----:B------:R-:W-:-:S08]  /*12f80*/  WARPGROUP.ARRIVE ;  /* 0x00000000000079c5 */ /* 0x000fd00000000000 */
[----:B------:R-:W-:Y:S01]  /*12f90*/  HGMMA.64x96x16.F32 R88, gdesc[UR4], R88, gsb0 ;  /* 0x01600000045879f0 */ /* 0x000fe20008000858 */
[----:B------:R-:W-:Y:S02]  /*12fa0*/  R2UR UR6, R12 ;  /* 0x000000000c0672ca */ /* 0x000fe400000e0000 */
[----:B------:R-:W-:Y:S02]  /*12fb0*/  R2UR UR7, R13 ;  /* 0x000000000d0772ca */ /* 0x000fe400000e0000 */
[----:B-----5:R-:W-:Y:S02]  /*12fc0*/  R2UR UR4, R208 ;  /* 0x00000000d00472ca */ /* 0x020fe400000e0000 */
[----:B------:R-:W-:Y:S01]  /*12fd0*/  R2UR UR5, R209 ;  /* 0x00000000d10572ca */ /* 0x000fe200000e0000 */
[----:B------:R-:W-:Y:S01]  /*12fe0*/  VIADD R12, R10, 0x300 ;  /* 0x000003000a0c7836 */ /* 0x000fe20000000000 */
[----:B------:R-:W-:Y:S01]  /*12ff0*/  MOV R13, 0x40000040 ;  /* 0x40000040000d7802 */ /* 0x000fe20000000f00 */
[----:B------:R-:W-:-:S02]  /*13000*/  WARPGROUP.DEPBAR.LE gsb0, 0x0 ;  /* 0x00008000000079c5 */ /* 0x000fc40000010000 */
[----:B------:R-:W-:-:S08]  /*13010*/  WARPGROUP.ARRIVE ;  /* 0x00000000000079c5 */ /* 0x000fd00000000000 */
[----:B------:R-:W-:Y:S01]  /*13020*/  HGMMA.64x96x16.F32 R88, gdesc[UR4], R88, gsb0 ;  /* 0x01600000045879f0 */ /* 0x000fe20008000858 */
[----:B------:R-:W-:Y:S02]  /*13030*/  R2UR UR6, R12 ;  /* 0x000000000c0672ca */ /* 0x000fe400000e0000 */
[----:B------:R-:W-:Y:S02]  /*13040*/  R2UR UR7, R13 ;  /* 0x000000000d0772ca */ /* 0x000fe400000e0000 */
[----:B------:R-:W-:Y:S02]  /*13050*/  R2UR UR4, R206 ;  /* 0x00000000ce0472ca */ /* 0x000fe400000e0000 */
        /* <DEDUP_REMOVED lines=8> */
[----:B------:R-:W-:Y:S02]  /*130e0*/  R2UR UR4, R204 ;  /* 0x00000000cc0472ca */ /* 0x000fe400000e0000 */
[----:B------:R-:W-:Y:S01]  /*130f0*/  R2UR UR5, R205 ;  /* 0x00000000cd0572ca */ /* 0x000fe200000e0000 */
[----:B------:R-:W-:Y:S01]  /*13100*/  IMAD.MOV.U32 R13, RZ, RZ, 0x40000040 ;  /* 0x40000040ff0d7424 */ /* 0x000fe200078e00ff */
[----:B------:R-:W-:Y:S01]  /*13110*/  IADD3 R12, R10, 0x304, RZ ;  /* 0x000003040a0c7810 */ /* 0x000fe20007ffe0ff */
[----:B------:R-:W-:-:S02]  /*13120*/  WARPGROUP.DEPBAR.LE gsb0, 0x0 ;  /* 0x00008000000079c5 */ /* 0x000fc40000010000 */
[----:B------:R-:W-:-:S08]  /*13130*/  WARPGROUP.ARRIVE ;  /* 0x00000000000079c5 */ /* 0x000fd00000000000 */
[----:B------:R-:W-:Y:S01]  /*13140*/  HGMMA.64x96x16.F32 R88, gdesc[UR4], R88, gsb0 ;  /* 0x01600000045879f0 */ /* 0x000fe20008000858 */
[----:B------:R-:W-:Y:S02]  /*13150*/  R2UR UR6, R12 ;  /* 0x000000000c0672ca */ /* 0x000fe400000e0000 */
[----:B------:R-:W-:Y:S01]  /*13160*/  R2UR UR7, R13 ;  /* 0x000000000d0772ca */ /* 0x000fe200000e0000 */
[----:B------:R-:W-:Y:S01]  /*13170*/  UMOV UR4, UR56 ;  /* 0x0000003800047c82 */ /* 0x000fe20008000000 */
[----:B------:R-:W-:Y:S01]  /*13180*/  UMOV UR5, UR57 ;  /* 0x0000003900057c82 */ /* 0x000fe20008000000 */
[----:B------:R-:W-:Y:S01]  /*13190*/  VIADD R12, R10, 0x306 ;  /* 0x000003060a0c7836 */ /* 0x000fe20000000000 */
[----:B------:R-:W-:Y:S01]  /*131a0*/  MOV R13, 0x40000040 ;  /* 0x40000040000d7802 */ /* 0x000fe20000000f00 */
[----:B------:R-:W-:Y:S02]  /*131b0*/  WARPGROUP.DEPBAR.LE gsb0, 0x0 ;  /* 0x00008000000079c5 */ /* 0x000fe40000010000 */
[----:B------:R-:W-:-:S06]  /*131c0*/  WARPGROUP.ARRIVE ;  /* 0x00000000000079c5 */ /* 0x000fcc0000000000 */
[----:B------:R-:W-:Y:S01]  /*131d0*/  HGMMA.64x96x16.F32 R88, gdesc[UR4], R88, gsb0 ;  /* 0x01600000045879f0 */ /* 0x000fe20008000858 */
[----:B------:R-:W-:Y:S02]  /*131e0*/  R2UR UR6, R12 ;  /* 0x000000000c0672ca */ /* 0x000fe400000e0000 */
[----:B------:R-:W-:Y:S01]  /*131f0*/  R2UR UR7, R13 ;  /* 0x000000000d0772ca */ /* 0x000fe200000e0000 */
[----:B------:R-:W-:Y:S01]  /*13200*/  UMOV UR4, UR52 ;  /* 0x0000003400047c82 */ /* 0x000fe20008000000 */
[----:B------:R-:W-:Y:S01]  /*13210*/  UMOV UR5, UR53 ;  /* 0x0000003500057c82 */ /* 0x000fe20008000000 */
[----:B------:R-:W-:Y:S02]  /*13220*/  VIADD R12, R10, 0x600 ;  /* 0x000006000a0c7836 */ /* 0x000fe40000000000 */
[----:B------:R-:W-:Y:S01]  /*13230*/  IMAD.MOV.U32 R13, RZ, RZ, 0x40000040 ;  /* 0x40000040ff0d7424 */ /* 0x000fe200078e00ff */
[----:B------:R-:W-:Y:S02]  /*13240*/  WARPGROUP.DEPBAR.LE gsb0, 0x0 ;  /* 0x00008000000079c5 */ /* 0x000fe40000010000 */
[----:B------:R-:W-:-:S06]  /*13250*/  WARPGROUP.ARRIVE ;  /* 0x00000000000079c5 */ /* 0x000fcc0000000000 */
[----:B------:R-:W-:Y:S01]  /*13260*/  HGMMA.64x96x16.F32 R88, gdesc[UR4], R88, gsb0 ;  /* 0x01600000045879f0 */ /* 0x000fe20008000858 */
[----:B------:R-:W-:Y:S02]  /*13270*/  R2UR UR6, R12 ;  /* 0x000000000c0672ca */ /* 0x000fe400000e0000 */
[----:B------:R-:W-:Y:S01]  /*13280*/  R2UR UR7, R13 ;  /* 0x000000000d0772ca */ /* 0x000fe200000e0000 */
[----:B------:R-:W-:Y:S01]  /*13290*/  UMOV UR4, UR48 ;  /* 0x0000003000047c82 */ /* 0x000fe20008000000 */
[----:B------:R-:W-:Y:S01]  /*132a0*/  UMOV UR5, UR49 ;  /* 0x0000003100057c82 */ /* 0x000fe20008000000 */
[----:B------:R-:W-:Y:S01]  /*132b0*/  IMAD.MOV.U32 R13, RZ, RZ, 0x40000040 ;  /* 0x40000040ff0d7424 */ /* 0x000fe200078e00ff */
[----:B------:R-:W-:Y:S01]  /*132c0*/  IADD3 R12, R10, 0x602, RZ ;  /* 0x000006020a0c7810 */ /* 0x000fe20007ffe0ff */
[----:B------:R-:W-:Y:S02]  /*132d0*/  WARPGROUP.DEPBAR.LE gsb0, 0x0 ;  /* 0x00008000000079c5 */ /* 0x000fe40000010000 */
[----:B------:R-:W-:-:S06]  /*132e0*/  WARPGROUP.ARRIVE ;  /* 0x00000000000079c5 */ /* 0x000fcc0000000000 */
        /* <DEDUP_REMOVED lines=23> */
[----:B------:R-:W-:Y:S02]  /*13460*/  WARPGROUP.DEPBAR.LE gsb0, 0x0 ;  /* 0x00008000000079c5 */ /* 0x000fe40000010000 */
[----:B------:R-:W-:-:S08]  /*13470*/  WARPGROUP.ARRIVE ;  /* 0x00000000000079c5 */ /* 0x000fd00000000000 */
[----:B------:R-:W-:Y:S01]  /*13480*/  HGMMA.64x96x16.F32 R88, gdesc[UR4], R88, gsb0 ;  /* 0x01600000045879f0 */ /* 0x000fe20008000858 */
        /* <DEDUP_REMOVED lines=65> */
[----:B------:R-:W-:Y:S05]  /*138a0*/  @!P0 BRA `(.L_x_630) ;  /* 0x0000000000048947 */ /* 0x000fea0003800000 */
[----:B------:R-:W-:Y:S01]  /*138b0*/  BPT.TRAP 0x1 ;  /* 0x000000040000795c */ /* 0x000fe20000300000 */
.L_x_630:
[----:B------:R-:W-:Y:S02]  /*138c0*/  SHF.L.U32 R3, R194, 0x1f, RZ ;  /* 0x0000001fc2037819 */ /* 0x000fe400000006ff */
[----:B------:R-:W-:-:S04]  /*138d0*/  LEA R10, R196, R2, 0x3 ;  /* 0x00000002c40a7211 */ /* 0x000fc800078e18ff */
[----:B------:R2:W3:Y:S01]  /*138e0*/  SYNCS.PHASECHK.TRANS64.TRYWAIT P1, [R10+URZ+0x2a850], R3 ;  /* 0x02a850030a0075a7 */ /* 0x0004e2000802017f */
[----:B------:R-:W-:Y:S05]  /*138f0*/  @!P0 BRA `(.L_x_631) ;  /* 0x0000000000048947 */ /* 0x000fea0003800000 */
[----:B------:R-:W-:Y:S01]  /*13900*/  BPT.TRAP 0x1 ;  /* 0x000000040000795c */ /* 0x000fe20000300000 */
.L_x_631:
[----:B01----:R-:W-:Y:S01]  /*13910*/  VIADD R0, R2, 0x400 ;  /* 0x0000040002007836 */ /* 0x003fe20000000000 */
[----:B------:R-:W-:Y:S04]  /*13920*/  BSSY B1, `(.L_x_632) ;  /* 0x0000008000017945 */ /* 0x000fe80003800000 */
[----:B------:R-:W-:-:S04]  /*13930*/  SHF.R.U32.HI R0, RZ, 0x4, R0 ;  /* 0x00000004ff007819 */ /* 0x000fc80000011600 */
[----:B------:R-:W-:-:S04]  /*13940*/  LOP3.LUT R0, R0, 0x3fff, RZ, 0xc0, !PT ;  /* 0x00003fff00007812 */ /* 0x000fc800078ec0ff */
[----:B------:R-:W-:-:S05]  /*13950*/  LOP3.LUT R0, R0, 0x3000000, RZ, 0xfc, !PT ;  /* 0x0300000000007812 */ /* 0x000fca00078efcff */
[----:B------:R-:W-:Y:S01]  /*13960*/  IMAD R0, R196, 0x600, R0 ;  /* 0x00000600c4007824 */ /* 0x000fe200078e0200 */
[----:B---3--:R-:W-:Y:S06]  /*13970*/  @P1 BRA `(.L_x_633) ;  /* 0x0000000000081947 */ /* 0x008fec0003800000 */
[----:B------:R-:W0:Y:S02]  /*13980*/  SYNCS.PHASECHK.TRANS64.TRYWAIT P1, [R10+URZ+0x2a850], R3 ;  /* 0x02a850030a0075a7 */ /* 0x000e24000802017f */
[----:B0-----:R-:W-:Y:S05]  /*13990*/  @!P1 BRA `(.L_x_634) ;  /* 0x000000b400789947 */ /* 0x001fea0003800000 */
.L_x_633:
[----:B------:R-:W-:Y:S05]  /*139a0*/  BSYNC B1 ;  /* 0x0000000000017941 */ /* 0x000fea0003800000 */
.L_x_632:
[----:B------:R-:W-:Y:S01]  /*139b0*/  IMAD.MOV.U32 R4, RZ, RZ, R0 ;  /* 0x000000ffff047224 */ /* 0x000fe200078e0000 */
[----:B------:R-:W-:Y:S01]  /*139c0*/  MOV R5, 0x40000040 ;  /* 0x4000004000057802 */ /* 0x000fe20000000f00 */
[----:B------:R-:W-:-:S03]  /*139d0*/  WARPGROUP.ARRIVE ;  /* 0x00000000000079c5 */ /* 0x000fc60000000000 */
[----:B------:R-:W-:Y:S01]  /*139e0*/  R2UR UR6, R4 ;  /* 0x00000000040672ca */ /* 0x000fe200000e0000 */
[----:B------:R-:W-:Y:S01]  /*139f0*/  VIADD R4, R0, 0x80 ;  /* 0x0000008000047836 */ /* 0x000fe20000000000 */
[----:B------:R-:W-:Y:S01]  /*13a00*/  R2UR UR7, R5 ;  /* 0x00000000050772ca */ /* 0x000fe200000e0000 */
[----:B------:R-:W-:-:S12]  /*13a10*/  IMAD.MOV.U32 R5, RZ, RZ, 0x40000040 ;  /* 0x40000040ff057424 */ /* 0x000fd800078e00ff */
[----:B------:R-:W-:Y:S01]  /*13a20*/  HGMMA.64x128x16.F32 R24, R156, gdesc[UR4].tnspB, R24, gsb0 ;  /* 0x41e000049c187df0 */ /* 0x000fe20008000818 */
[----:B------:R-:W-:Y:S02]  /*13a30*/  R2UR UR6, R4 ;  /* 0x00000000040672ca */ /* 0x000fe400000e0000 */
[----:B------:R-:W-:Y:S01]  /*13a40*/  R2UR UR7, R5 ;  /* 0x00000000050772ca */ /* 0x000fe200000e0000 */
[----:B------:R-:W-:Y:S01]  /*13a50*/  IMAD.MOV.U32 R5, RZ, RZ, 0x40000040 ;  /* 0x40000040ff057424 */ /* 0x000fe200078e00ff */
[----:B------:R-:W-:Y:S01]  /*13a60*/  IADD3 R4, R0, 0x100, RZ ;  /* 0x0000010000047810 */ /* 0x000fe20007ffe0ff */
[----:B------:R-:W-:Y:S02]  /*13a70*/  WARPGROUP.DEPBAR.LE gsb0, 0x0 ;  /* 0x00008000000079c5 */ /* 0x000fe40000010000 */
[----:B------:R-:W-:-:S08]  /*13a80*/  WARPGROUP.ARRIVE ;  /* 0x00000000000079c5 */ /* 0x000fd00000000000 */
[----:B------:R-:W-:Y:S01]  /*13a90*/  HGMMA.64x128x16.F32 R24, R136, gdesc[UR4].tnspB, R24, gsb0 ;  /* 0x41e0000488187df0 */ /* 0x000fe20008000818 */
[----:B------:R-:W-:Y:S01]  /*13aa0*/  R2UR UR6, R4 ;  /* 0x00000000040672ca */ /* 0x000fe200000e0000 */
[----:B------:R-:W-:Y:S01]  /*13ab0*/  VIADD R4, R0, 0x180 ;  /* 0x0000018000047836 */ /* 0x000fe20000000000 */
[----:B------:R-:W-:Y:S02]  /*13ac0*/  R2UR UR7, R5 ;  /* 0x00000000050772ca */ /* 0x000fe400000e0000 */
[----:B------:R-:W-:Y:S01]  /*13ad0*/  MOV R5, 0x40000040 ;  /* 0x4000004000057802 */ /* 0x000fe20000000f00 */
[----:B------:R-:W-:Y:S02]  /*13ae0*/  WARPGROUP.DEPBAR.LE gsb0, 0x0 ;  /* 0x00008000000079c5 */ /* 0x000fe40000010000 */
[----:B------:R-:W-:-:S08]  /*13af0*/  WARPGROUP.ARRIVE ;  /* 0x00000000000079c5 */ /* 0x000fd00000000000 */
[----:B------:R-:W-:Y:S01]  /*13b00*/  HGMMA.64x128x16.F32 R24, R140, gdesc[UR4].tnspB, R24, gsb0 ;  /* 0x41e000048c187df0 */ /* 0x000fe20008000818 */
[----:B------:R-:W-:Y:S01]  /*13b10*/  R2UR UR6, R4 ;  /* 0x00000000040672ca */ /* 0x000fe200000e0000 */
[----:B------:R-:W-:Y:S01]  /*13b20*/  VIADD R4, R0, 0x200 ;  /* 0x0000020000047836 */ /* 0x000fe20000000000 */
[----:B------:R-:W-:Y:S01]  /*13b30*/  R2UR UR7, R5 ;  /* 0x00000000050772ca */ /* 0x000fe200000e0000 */
[----:B------:R-:W-:Y:S01]  /*13b40*/  IMAD.MOV.U32 R5, RZ, RZ, 0x40000040 ;  /* 0x40000040ff057424 */ /* 0x000fe200078e00ff */
[----:B------:R-:W-:Y:S02]  /*13b50*/  WARPGROUP.DEPBAR.LE gsb0, 0x0 ;  /* 0x00008000000079c5 */ /* 0x000fe40000010000 */
[----:B------:R-:W-:-:S09]  /*13b60*/  WARPGROUP.ARRIVE ;  /* 0x00000000000079c5 */ /* 0x000fd20000000000 */
        /* <DEDUP_REMOVED lines=8> */
[----:B------:R-:W-:Y:S02]  /*13bf0*/  R2UR UR6, R4 ;  /* 0x00000000040672ca */ /* 0x000fe400000e0000 */
[----:B------:R-:W-:Y:S01]  /*13c00*/  R2UR UR7, R5 ;  /* 0x00000000050772ca */ /* 0x000fe200000e0000 */
[----:B------:R-:W-:Y:S02]  /*13c10*/  WARPGROUP.DEPBAR.LE gsb0, 0x0 ;  /* 0x00008000000079c5 */ /* 0x000fe40000010000 */
[----:B------:R-:W-:-:S10]  /*13c20*/  WARPGROUP.ARRIVE ;  /* 0x00000000000079c5 */ /* 0x000fd40000000000 */
[----:B------:R-:W-:Y:S03]  /*13c30*/  HGMMA.64x128x16.F32 R24, R152, gdesc[UR4].tnspB, R24, gsb0 ;  /* 0x41e0000498187df0 */ /* 0x000fe60008000818 */
[----:B------:R-:W-:Y:S02]  /*13c40*/  WARPGROUP.DEPBAR.LE gsb0, 0x0 ;  /* 0x00008000000079c5 */ /* 0x000fe40000010000 */
[----:B------:R-:W-:Y:S05]  /*13c50*/  @!P0 BRA `(.L_x_635) ;  /* 0x0000000000048947 */ /* 0x000fea0003800000 */
[----:B------:R-:W-:Y:S01]  /*13c60*/  BPT.TRAP 0x1 ;  /* 0x000000040000795c */ /* 0x000fe20000300000 */
.L_x_635:
[----:B------:R-:W-:Y:S02]  /*13c70*/  FMNMX.FTZ R0, R88, R20, !PT ;  /* 0x0000001458007209 */ /* 0x000fe40007810000 */
[----:B------:R-:W-:Y:S02]  /*13c80*/  FMNMX.FTZ R4, R90, R15, !PT ;  /* 0x0000000f5a047209 */ /* 0x000fe40007810000 */
[----:B0-2---:R-:W-:Y:S02]  /*13c90*/  FMNMX.FTZ R3, R89, R0, !PT ;  /* 0x0000000059037209 */ /* 0x005fe40007810000 */
        /* <DEDUP_REMOVED lines=47> */
[----:B0-----:R-:W-:Y:S01]  /*13f90*/  FMNMX.FTZ R12, R5, R0, !PT ;  /* 0x00000000050c7209 */ /* 0x001fe20007810000 */
[----:B------:R-:W-:Y:S01]  /*13fa0*/  IMAD.U32 R0, RZ, RZ, UR38 ;  /* 0x00000026ff007e24 */ /* 0x000fe2000f8e00ff */
[----:B-1----:R-:W-:-:S03]  /*13fb0*/  FMNMX.FTZ R13, R9, R4, !PT ;  /* 0x00000004090d7209 */ /* 0x002fc60007810000 */
[----:B------:R-:W0:Y:S04]  /*13fc0*/  SHFL.BFLY PT, R3, R12, 0x1, 0x1f ;  /* 0x0c201f000c037f89 */ /* 0x000e2800000e0000 */
[----:B------:R-:W1:Y:S01]  /*13fd0*/  SHFL.BFLY PT, R4, R13, 0x1, 0x1f ;  /* 0x0c201f000d047f89 */ /* 0x000e6200000e0000 */
[----:B0-----:R-:W-:Y:S02]  /*13fe0*/  FMNMX.FTZ R3, R12, R3, !PT ;  /* 0x000000030c037209 */ /* 0x001fe40007810000 */
[----:B-1----:R-:W-:-:S03]  /*13ff0*/  FMNMX.FTZ R4, R13, R4, !PT ;  /* 0x000000040d047209 */ /* 0x002fc60007810000 */
[----:B------:R-:W-:-:S04]  /*14000*/  FADD.FTZ R11, -R3, R20 ;  /* 0x00000014030b7221 */ /* 0x000fc80000010100 */
[-C--:B------:R-:W-:Y:S01]  /*14010*/  FMUL.FTZ R20, R11, R0.reuse ;  /* 0x000000000b147220 */ /* 0x080fe20000410000 */
[-C--:B------:R-:W-:Y:S01]  /*14020*/  FMUL.FTZ R11, R3, R0.reuse ;  /* 0x00000000030b7220 */ /* 0x080fe20000410000 */
[C---:B------:R-:W-:Y:S02]  /*14030*/  FADD.FTZ R5, -R4.reuse, R15 ;  /* 0x0000000f04057221 */ /* 0x040fe40000010100 */
[----:B------:R-:W-:Y:S01]  /*14040*/  MUFU.EX2 R9, R20 ;  /* 0x0000001400097308 */ /* 0x000fe20000000800 */
[-CC-:B------:R-:W-:Y:S01]  /*14050*/  FFMA.FTZ R139, R89, R0.reuse, -R11.reuse ;  /* 0x00000000598b7223 */ /* 0x180fe2000001080b */
[-CC-:B------:R-:W-:Y:S01]  /*14060*/  FFMA.FTZ R89, R109, R0.reuse, -R11.reuse ;  /* 0x000000006d597223 */ /* 0x180fe2000001080b */
[-C--:B------:R-:W-:Y:S01]  /*14070*/  FMUL.FTZ R109, R4, R0.reuse ;  /* 0x00000000046d7220 */ /* 0x080fe20000410000 */
[-CC-:B------:R-:W-:Y:S01]  /*14080*/  FFMA.FTZ R156, R88, R0.reuse, -R11.reuse ;  /* 0x00000000589c7223 */ /* 0x180fe2000001080b */
[-C--:B------:R-:W-:Y:S01]  /*14090*/  FFMA.FTZ R142, R108, R0.reuse, -R11 ;  /* 0x000000006c8e7223 */ /* 0x080fe2000001080b */
[-C--:B------:R-:W-:Y:S01]  /*140a0*/  FMUL.FTZ R5, R5, R0.reuse ;  /* 0x0000000005057220 */ /* 0x080fe20000410000 */
[-CC-:B------:R-:W-:Y:S01]  /*140b0*/  FFMA.FTZ R108, R90, R0.reuse, -R109.reuse ;  /* 0x000000005a6c7223 */ /* 0x180fe2000001086d */
[-C--:B------:R-:W-:Y:S01]  /*140c0*/  FFMA.FTZ R157, R91, R0.reuse, -R109 ;  /* 0x000000005b9d7223 */ /* 0x080fe2000001086d */
[-CC-:B------:R-:W-:Y:S01]  /*140d0*/  FFMA.FTZ R158, R92, R0.reuse, -R11.reuse ;  /* 0x000000005c9e7223 */ /* 0x180fe2000001080b */
[----:B------:R-:W0:Y:S01]  /*140e0*/  MUFU.EX2 R156, R156 ;  /* 0x0000009c009c7308 */ /* 0x000e220000000800 */
[-C--:B------:R-:W-:Y:S01]  /*140f0*/  FFMA.FTZ R92, R105, R0.reuse, -R11 ;  /* 0x00000000695c7223 */ /* 0x080fe2000001080b */
[-C--:B------:R-:W-:Y:S01]  /*14100*/  FFMA.FTZ R105, R94, R0.reuse, -R109 ;  /* 0x000000005e697223 */ /* 0x080fe2000001086d */
[-C--:B------:R-:W-:Y:S01]  /*14110*/  FFMA.FTZ R137, R93, R0.reuse, -R11 ;  /* 0x000000005d897223 */ /* 0x080fe2000001080b */
[-C--:B------:R-:W-:Y:S01]  /*14120*/  FFMA.FTZ R159, R95, R0.reuse, -R109 ;  /* 0x000000005f9f7223 */ /* 0x080fe2000001086d */
[-CC-:B------:R-:W-:Y:S01]  /*14130*/  FFMA.FTZ R136, R96, R0.reuse, -R11.reuse ;  /* 0x0000000060887223 */ /* 0x180fe2000001080b */
[-C--:B------:R-:W-:Y:S01]  /*14140*/  FFMA.FTZ R140, R104, R0.reuse, -R11 ;  /* 0x00000000688c7223 */ /* 0x080fe2000001080b */
[-C--:B------:R-:W-:Y:S01]  /*14150*/  FFMA.FTZ R104, R98, R0.reuse, -R109 ;  /* 0x0000000062687223 */ /* 0x080fe2000001086d */
[----:B------:R-:W-:Y:S01]  /*14160*/  MUFU.EX2 R5, R5 ;  /* 0x0000000500057308 */ /* 0x000fe20000000800 */
[-C--:B------:R-:W-:Y:S01]  /*14170*/  FFMA.FTZ R96, R97, R0.reuse, -R11 ;  /* 0x0000000061607223 */ /* 0x080fe2000001080b */
[-C--:B------:R-:W-:Y:S01]  /*14180*/  FFMA.FTZ R90, R99, R0.reuse, -R109 ;  /* 0x00000000635a7223 */ /* 0x080fe2000001086d */
[-C--:B------:R-:W-:Y:S01]  /*14190*/  FFMA.FTZ R138, R100, R0.reuse, -R11 ;  /* 0x00000000648a7223 */ /* 0x080fe2000001080b */
[-C--:B------:R-:W-:Y:S01]  /*141a0*/  FFMA.FTZ R102, R102, R0.reuse, -R109 ;  /* 0x0000000066667223 */ /* 0x080fe2000001086d */
[-C--:B------:R-:W-:Y:S01]  /*141b0*/  FFMA.FTZ R93, R101, R0.reuse, -R11 ;  /* 0x00000000655d7223 */ /* 0x080fe2000001080b */
[-CC-:B------:R-:W-:Y:S01]  /*141c0*/  FFMA.FTZ R91, R103, R0.reuse, -R109.reuse ;  /* 0x00000000675b7223 */ /* 0x180fe2000001086d */
[-CC-:B------:R-:W-:Y:S01]  /*141d0*/  FFMA.FTZ R101, R106, R0.reuse, -R109.reuse ;  /* 0x000000006a657223 */ /* 0x180fe2000001086d */
[----:B------:R-:W1:Y:S01]  /*141e0*/  MUFU.EX2 R108, R108 ;  /* 0x0000006c006c7308 */ /* 0x000e620000000800 */
[----:B0-----:R-:W-:Y:S01]  /*141f0*/  FFMA.FTZ R94, R9, R7, R156 ;  /* 0x00000007095e7223 */ /* 0x001fe2000001009c */
[-CC-:B------:R-:W-:Y:S01]  /*14200*/  FFMA.FTZ R141, R107, R0.reuse, -R109.reuse ;  /* 0x000000006b8d7223 */ /* 0x180fe2000001086d */
[-CC-:B------:R-:W-:Y:S01]  /*14210*/  FFMA.FTZ R100, R110, R0.reuse, -R109.reuse ;  /* 0x000000006e647223 */ /* 0x180fe2000001086d */
[-C--:B------:R-:W-:Y:S01]  /*14220*/  FFMA.FTZ R143, R111, R0.reuse, -R109 ;  /* 0x000000006f8f7223 */ /* 0x080fe2000001086d */
[-C--:B------:R-:W-:Y:S01]  /*14230*/  FFMA.FTZ R144, R112, R0.reuse, -R11 ;  /* 0x0000000070907223 */ /* 0x080fe2000001080b */
[-C--:B------:R-:W-:Y:S01]  /*14240*/  FFMA.FTZ R99, R114, R0.reuse, -R109 ;  /* 0x0000000072637223 */ /* 0x080fe2000001086d */
[-C--:B------:R-:W-:Y:S01]  /*14250*/  FFMA.FTZ R88, R113, R0.reuse, -R11 ;  /* 0x0000000071587223 */ /* 0x080fe2000001080b */
[----:B------:R-:W0:Y:S01]  /*14260*/  MUFU.EX2 R139, R139 ;  /* 0x0000008b008b7308 */ /* 0x000e220000000800 */
[-C--:B------:R-:W-:Y:S01]  /*14270*/  FFMA.FTZ R145, R115, R0.reuse, -R109 ;  /* 0x0000000073917223 */ /* 0x080fe2000001086d */
[-C--:B------:R-:W-:Y:S01]  /*14280*/  FFMA.FTZ R146, R116, R0.reuse, -R11 ;  /* 0x0000000074927223 */ /* 0x080fe2000001080b */
[-C--:B------:R-:W-:Y:S01]  /*14290*/  FFMA.FTZ R98, R118, R0.reuse, -R109 ;  /* 0x0000000076627223 */ /* 0x080fe2000001086d */
[-C--:B------:R-:W-:Y:S01]  /*142a0*/  FFMA.FTZ R20, R117, R0.reuse, -R11 ;  /* 0x0000000075147223 */ /* 0x080fe2000001080b */
[-C--:B------:R-:W-:Y:S01]  /*142b0*/  FFMA.FTZ R147, R119, R0.reuse, -R109 ;  /* 0x0000000077937223 */ /* 0x080fe2000001086d */
[-C--:B------:R-:W-:Y:S01]  /*142c0*/  FFMA.FTZ R148, R120, R0.reuse, -R11 ;  /* 0x0000000078947223 */ /* 0x080fe2000001080b */
[----:B------:R-:W-:Y:S01]  /*142d0*/  FFMA.FTZ R97, R122, R0, -R109 ;  /* 0x000000007a617223 */ /* 0x000fe2000001086d */
[----:B------:R-:W2:Y:S01]  /*142e0*/  MUFU.EX2 R157, R157 ;  /* 0x0000009d009d7308 */ /* 0x000ea20000000800 */
[----:B-1----:R-:W-:Y:S01]  /*142f0*/  FFMA.FTZ R6, R5, R6, R108 ;  /* 0x0000000605067223 */ /* 0x002fe2000001006c */
[-C--:B------:R-:W-:Y:S01]  /*14300*/  FFMA.FTZ R15, R121, R0.reuse, -R11 ;  /* 0x00000000790f7223 */ /* 0x080fe2000001080b */
[-C--:B------:R-:W-:Y:S01]  /*14310*/  FFMA.FTZ R149, R123, R0.reuse, -R109 ;  /* 0x000000007b957223 */ /* 0x080fe2000001086d */
[-CC-:B------:R-:W-:Y:S01]  /*14320*/  FFMA.FTZ R150, R124, R0.reuse, -R11.reuse ;  /* 0x000000007c967223 */ /* 0x180fe2000001080b */
[-C--:B------:R-:W-:Y:S01]  /*14330*/  FFMA.FTZ R13, R125, R0.reuse, -R11 ;  /* 0x000000007d0d7223 */ /* 0x080fe2000001080b */
[-C--:B------:R-:W-:Y:S01]  /*14340*/  FFMA.FTZ R151, R127, R0.reuse, -R109 ;  /* 0x000000007f977223 */ /* 0x080fe2000001086d */
[-CC-:B------:R-:W-:Y:S01]  /*14350*/  FFMA.FTZ R152, R128, R0.reuse, -R11.reuse ;  /* 0x0000000080987223 */ /* 0x180fe2000001080b */
[----:B------:R-:W1:Y:S01]  /*14360*/  MUFU.EX2 R158, R158 ;  /* 0x0000009e009e7308 */ /* 0x000e620000000800 */
[----:B0-----:R-:W-:Y:S01]  /*14370*/  FADD.FTZ R7, R139, R94 ;  /* 0x0000005e8b077221 */ /* 0x001fe20000010000 */
[-C--:B------:R-:W-:Y:S01]  /*14380*/  FFMA.FTZ R12, R129, R0.reuse, -R11 ;  /* 0x00000000810c7223 */ /* 0x080fe2000001080b */
[-C--:B------:R-:W-:Y:S01]  /*14390*/  FFMA.FTZ R153, R131, R0.reuse, -R109 ;  /* 0x0000000083997223 */ /* 0x080fe2000001086d */
[-C--:B------:R-:W-:Y:S01]  /*143a0*/  FFMA.FTZ R154, R132, R0.reuse, -R11 ;  /* 0x00000000849a7223 */ /* 0x080fe2000001080b */
[-C--:B------:R-:W-:Y:S01]  /*143b0*/  FFMA.FTZ R155, R134, R0.reuse, -R109 ;  /* 0x00000000869b7223 */ /* 0x080fe2000001086d */
[----:B------:R-:W-:-:S02]  /*143c0*/  FFMA.FTZ R11, R133, R0, -R11 ;  /* 0x00000000850b7223 */ /* 0x000fc4000001080b */
        /* <DEDUP_REMOVED lines=21> */
[----:B-1----:R-:W-:Y:S01]  /*14520*/  FADD.FTZ R94, R102, R95 ;  /* 0x0000005f665e7221 */ /* 0x002fe20000010000 */
[----:B------:R-:W-:-:S06]  /*14530*/  FFMA.FTZ R95, R126, R0, -R109 ;  /* 0x000000007e5f7223 */ /* 0x000fcc000001086d */
        /* <DEDUP_REMOVED lines=19> */
[----:B0-----:R-:W-:Y:S01]  /*14670*/  FADD.FTZ R6, R143, R94 ;  /* 0x0000005e8f067221 */ /* 0x001fe20000010000 */
[----:B------:R-:W-:-:S06]  /*14680*/  FFMA.FTZ R94, R130, R0, -R109 ;  /* 0x00000000825e7223 */ /* 0x000fcc000001086d */
        /* <DEDUP_REMOVED lines=20> */
[----:B------:R-:W-:-:S04]  /*147d0*/  IADD3 R6, R21, 0x2a840, RZ ;  /* 0x0002a84015067810 */ /* 0x000fc80007ffe0ff */
[----:B------:R-:W-:Y:S02]  /*147e0*/  PRMT R6, R181, 0x654, R6 ;  /* 0x00000654b5067816 */ /* 0x000fe40000000006 */
[----:B------:R-:W2:Y:S01]  /*147f0*/  MUFU.EX2 R150, R150 ;  /* 0x0000009600967308 */ /* 0x000ea20000000800 */
[----:B-1----:R-:W-:Y:S01]  /*14800*/  FADD.FTZ R7, R15, R106 ;  /* 0x0000006a0f077221 */ /* 0x002fe20000010000 */
[----:B------:R-:W-:Y:S01]  /*14810*/  FFMA.FTZ R106, R135, R0, -R109 ;  /* 0x00000000876a7223 */ /* 0x000fe2000001086d */
[----:B------:R1:W-:Y:S05]  /*14820*/  SYNCS.ARRIVE.TRANS64.RED.A1T0 RZ, [R6+URZ], RZ ;  /* 0x000000ff06ff79a7 */ /* 0x0003ea000810043f */
[----:B------:R-:W3:Y:S01]  /*14830*/  MUFU.EX2 R95, R95 ;  /* 0x0000005f005f7308 */ /* 0x000ee20000000800 */
[----:B0-----:R-:W-:-:S07]  /*14840*/  FADD.FTZ R110, R149, R110 ;  /* 0x0000006e956e7221 */ /* 0x001fce0000010000 */
[----:B------:R-:W0:Y:S01]  /*14850*/  MUFU.EX2 R13, R13 ;  /* 0x0000000d000d7308 */ /* 0x000e220000000800 */
[----:B--2---:R-:W-:-:S07]  /*14860*/  FADD.FTZ R112, R150, R7 ;  /* 0x0000000796707221 */ /* 0x004fce0000010000 */
[----:B------:R-:W2:Y:S01]  /*14870*/  MUFU.EX2 R151, R151 ;  /* 0x0000009700977308 */ /* 0x000ea20000000800 */
[----:B---3--:R-:W-:-:S07]  /*14880*/  FADD.FTZ R110, R95, R110 ;  /* 0x0000006e5f6e7221 */ /* 0x008fce0000010000 */
[----:B------:R-:W3:Y:S01]  /*14890*/  MUFU.EX2 R152, R152 ;  /* 0x0000009800987308 */ /* 0x000ee20000000800 */
[----:B0-----:R-:W-:-:S07]  /*148a0*/  FADD.FTZ R7, R13, R112 ;  /* 0x000000700d077221 */ /* 0x001fce0000010000 */
[----:B------:R-:W1:Y:S01]  /*148b0*/  MUFU.EX2 R94, R94 ;  /* 0x0000005e005e7308 */ /* 0x000e620000000800 */
[----:B--2---:R-:W-:-:S07]  /*148c0*/  FADD.FTZ R21, R151, R110 ;  /* 0x0000006e97157221 */ /* 0x004fce0000010000 */
[----:B------:R-:W0:Y:S01]  /*148d0*/  MUFU.EX2 R12, R12 ;  /* 0x0000000c000c7308 */ /* 0x000e220000000800 */
[----:B---3--:R-:W-:-:S07]  /*148e0*/  FADD.FTZ R7, R152, R7 ;  /* 0x0000000798077221 */ /* 0x008fce0000010000 */
        /* <DEDUP_REMOVED lines=10> */
[----:B--2---:R-:W-:-:S03]  /*14990*/  FADD.FTZ R7, R11, R110 ;  /* 0x0000006e0b077221 */ /* 0x004fc60000010000 */
[----:B-1----:R-:W-:Y:S01]  /*149a0*/  FADD.FTZ R6, R106, R21 ;  /* 0x000000156a067221 */ /* 0x002fe20000010000 */
[----:B------:R-:W-:Y:S06]  /*149b0*/  @!P0 BRA `(.L_x_636) ;  /* 0x0000000000048947 */ /* 0x000fec0003800000 */
[----:B------:R-:W-:Y:S01]  /*149c0*/  BPT.TRAP 0x1 ;  /* 0x000000040000795c */ /* 0x000fe20000300000 */
.L_x_636:
[----:B------:R-:W-:Y:S01]  /*149d0*/  ISETP.GT.AND P1, PT, R14, RZ, PT ;  /* 0x000000ff0e00720c */ /* 0x000fe20003f24270 */
[----:B------:R-:W-:Y:S01]  /*149e0*/  VIADD R10, R10, 0x2a860 ;  /* 0x0002a8600a0a7836 */ /* 0x000fe20000000000 */
[----:B------:R-:W-:Y:S01]  /*149f0*/  F2FP.F16.F32.PACK_AB R156, R139, R156 ;  /* 0x0000009c8b9c723e */ /* 0x000fe200000000ff */
[----:B------:R-:W-:Y:S01]  /*14a00*/  VIADD R14, R14, 0xffffffff ;  /* 0xffffffff0e0e7836 */ /* 0x000fe20000000000 */
[----:B------:R-:W-:Y:S01]  /*14a10*/  F2FP.F16.F32.PACK_AB R158, R137, R158 ;  /* 0x0000009e899e723e */ /* 0x000fe200000000ff */
[----:B------:R-:W-:Y:S01]  /*14a20*/  IMAD.MOV.U32 R194, RZ, RZ, R180 ;  /* 0x000000ffffc27224 */ /* 0x000fe200078e00b4 */
[----:B------:R-:W-:Y:S02]  /*14a30*/  PRMT R10, R181, 0x654, R10 ;  /* 0x00000654b50a7816 */ /* 0x000fe4000000000a */
[----:B------:R-:W-:Y:S01]  /*14a40*/  F2FP.F16.F32.PACK_AB R146, R20, R146 ;  /* 0x000000921492723e */ /* 0x000fe200000000ff */
[----:B------:R-:W-:Y:S01]  /*14a50*/  IMAD.MOV.U32 R20, RZ, RZ, R3 ;  /* 0x000000ffff147224 */ /* 0x000fe200078e0003 */
[----:B------:R0:W-:Y:S01]  /*14a60*/  SYNCS.ARRIVE.TRANS64.RED.A1T0 RZ, [R10+URZ], RZ ;  /* 0x000000ff0aff79a7 */ /* 0x0001e2000810043f */
        /* <DEDUP_REMOVED lines=21> */
[----:B------:R-:W-:Y:S02]  /*14bc0*/  MOV R15, R4 ;  /* 0x00000004000f7202 */ /* 0x000fe40000000f00 */
[----:B------:R-:W-:Y:S01]  /*14bd0*/  MOV R196, R173 ;  /* 0x000000ad00c47202 */ /* 0x000fe20000000f00 */
[----:B0-----:R-:W-:Y:S06]  /*14be0*/  @P1 BRA `(.L_x_637) ;  /* 0xffffffe0001c1947 */ /* 0x001fec000383ffff */
.L_x_624:
[----:B------:R-:W-:Y:S05]  /*14bf0*/  BSYNC B0 ;  /* 0x0000000000007941 */ /* 0x000fea0003800000 */
.L_x_623:
        /* <DEDUP_REMOVED lines=67> */
.L_x_638:
[----:B------:R-:W-:Y:S01]  /*15030*/  IMAD R10, R173, 0x8, R2 ;  /* 0x00000008ad0a7824 */ /* 0x000fe200078e0202 */
[----:B------:R-:W-:-:S04]  /*15040*/  SHF.L.U32 R5, R180, 0x1f, RZ ;  /* 0x0000001fb4057819 */ /* 0x000fc800000006ff */
[----:B------:R0:W1:Y:S01]  /*15050*/  SYNCS.PHASECHK.TRANS64.TRYWAIT P1, [R10+URZ+0x2a850], R5 ;  /* 0x02a850050a0075a7 */ /* 0x000062000802017f */
[----:B------:R-:W-:Y:S05]  /*15060*/  @!P0 BRA `(.L_x_639) ;  /* 0x0000000000048947 */ /* 0x000fea0003800000 */
[----:B------:R-:W-:Y:S01]  /*15070*/  BPT.TRAP 0x1 ;  /* 0x000000040000795c */ /* 0x000fe20000300000 */
.L_x_639:
[----:B------:R-:W-:Y:S01]  /*15080*/  VIADD R2, R2, 0x400 ;  /* 0x0000040002027836 */ /* 0x000fe20000000000 */
[----:B------:R-:W-:Y:S04]  /*15090*/  BSSY B0, `(.L_x_640) ;  /* 0x0000008000007945 */ /* 0x000fe80003800000 */
[----:B------:R-:W-:-:S04]  /*150a0*/  SHF.R.U32.HI R2, RZ, 0x4, R2 ;  /* 0x00000004ff027819 */ /* 0x000fc80000011602 */
[----:B------:R-:W-:-:S04]  /*150b0*/  LOP3.LUT R2, R2, 0x3fff, RZ, 0xc0, !PT ;  /* 0x00003fff02027812 */ /* 0x000fc800078ec0ff */
[----:B------:R-:W-:-:S05]  /*150c0*/  LOP3.LUT R2, R2, 0x3000000, RZ, 0xfc, !PT ;  /* 0x0300000002027812 */ /* 0x000fca00078efcff */
[----:B------:R-:W-:Y:S01]  /*150d0*/  IMAD R2, R173, 0x600, R2 ;  /* 0x00000600ad027824 */ /* 0x000fe200078e0202 */
[----:B-1----:R-:W-:Y:S06]  /*150e0*/  @P1 BRA `(.L_x_641) ;  /* 0x0000000000081947 */ /* 0x002fec0003800000 */
[----:B------:R-:W1:Y:S02]  /*150f0*/  SYNCS.PHASECHK.TRANS64.TRYWAIT P1, [R10+URZ+0x2a850], R5 ;  /* 0x02a850050a0075a7 */ /* 0x000e64000802017f */
[----:B-1----:R-:W-:Y:S05]  /*15100*/  @!P1 BRA `(.L_x_642) ;  /* 0x0000009c00b09947 */ /* 0x002fea0003800000 */
.L_x_641:
[----:B------:R-:W-:Y:S05]  /*15110*/  BSYNC B0 ;  /* 0x0000000000007941 */ /* 0x000fea0003800000 */
.L_x_640:
[----:B------:R-:W-:Y:S01]  /*15120*/  IMAD.MOV.U32 R9, RZ, RZ, 0x40000040 ;  /* 0x40000040ff097424 */ /* 0x000fe200078e00ff */
[----:B------:R-:W-:Y:S01]  /*15130*/  MOV R8, R2 ;  /* 0x0000000200087202 */ /* 0x000fe20000000f00 */
[----:B------:R-:W-:Y:S01]  /*15140*/  WARPGROUP.ARRIVE ;  /* 0x00000000000079c5 */ /* 0x000fe20000000000 */
[----:B01----:R-:W-:Y:S01]  /*15150*/  SHFL.BFLY PT, R5, R6, 0x2, 0x1f ;  /* 0x0c401f0006057f89 */ /* 0x003fe200000e0000 */
[----:B------:R-:W-:Y:S01]  /*15160*/  MOV R88, 0xff800000 ;  /* 0xff80000000587802 */ /* 0x000fe20000000f00 */
[----:B------:R-:W-:Y:S01]  /*15170*/  IMAD.MOV.U32 R89, RZ, RZ, -0x800000 ;  /* 0xff800000ff597424 */ /* 0x000fe200078e00ff */
[----:B------:R-:W-:Y:S01]  /*15180*/  R2UR UR6, R8 ;  /* 0x00000000080672ca */ /* 0x000fe200000e0000 */
[----:B------:R-:W-:Y:S01]  /*15190*/  VIADD R8, R2, 0x80 ;  /* 0x0000008002087836 */ /* 0x000fe20000000000 */
[----:B------:R-:W-:Y:S02]  /*151a0*/  R2UR UR7, R9 ;  /* 0x00000000090772ca */ /* 0x000fe400000e0000 */
[----:B------:R-:W-:-:S11]  /*151b0*/  MOV R9, 0x40000040 ;  /* 0x4000004000097802 */ /* 0x000fd60000000f00 */
        /* <DEDUP_REMOVED lines=25> */
[----:B------:R-:W-:Y:S02]  /*15350*/  IADD3 R8, R2, 0x280, RZ ;  /* 0x0000028002087810 */ /* 0x000fe40007ffe0ff */
[----:B------:R-:W0:Y:S02]  /*15360*/  SHFL.BFLY PT, R2, R7, 0x2, 0x1f ;  /* 0x0c401f0007027f89 */ /* 0x000e2400000e0000 */
[----:B0-----:R-:W-:Y:S01]  /*15370*/  FADD.FTZ R2, R2, R7 ;  /* 0x0000000702027221 */ /* 0x001fe20000010000 */
[----:B------:R-:W-:-:S02]  /*15380*/  WARPGROUP.DEPBAR.LE gsb0, 0x0 ;  /* 0x00008000000079c5 */ /* 0x000fc40000010000 */
[----:B------:R-:W-:-:S06]  /*15390*/  WARPGROUP.ARRIVE ;  /* 0x00000000000079c5 */ /* 0x000fcc0000000000 */
[----:B------:R-:W-:Y:S01]  /*153a0*/  HGMMA.64x128x16.F32 R24, R148, gdesc[UR4].tnspB, R24, gsb0 ;  /* 0x41e0000494187df0 */ /* 0x000fe20008000818 */
[----:B------:R-:W-:Y:S01]  /*153b0*/  R2UR UR6, R8 ;  /* 0x00000000080672ca */ /* 0x000fe200000e0000 */
[----:B------:R-:W-:Y:S01]  /*153c0*/  FADD.FTZ R8, R5, R6 ;  /* 0x0000000605087221 */ /* 0x000fe20000010000 */
[----:B------:R-:W-:Y:S01]  /*153d0*/  R2UR UR7, R9 ;  /* 0x00000000090772ca */ /* 0x000fe200000e0000 */
[----:B------:R-:W0:Y:S01]  /*153e0*/  SHFL.BFLY PT, R5, R2, 0x1, 0x1f ;  /* 0x0c201f0002057f89 */ /* 0x000e2200000e0000 */
[----:B------:R-:W-:-:S03]  /*153f0*/  IMAD.MOV.U32 R6, RZ, RZ, RZ ;  /* 0x000000ffff067224 */ /* 0x000fc600078e00ff */
[----:B------:R-:W1:Y:S01]  /*15400*/  SHFL.BFLY PT, R9, R8, 0x1, 0x1f ;  /* 0x0c201f0008097f89 */ /* 0x000e6200000e0000 */
[----:B0-----:R-:W-:Y:S01]  /*15410*/  FADD.FTZ R11, R2, R5 ;  /* 0x00000005020b7221 */ /* 0x001fe20000010000 */
[----:B------:R-:W-:Y:S01]  /*15420*/  MOV R5, RZ ;  /* 0x000000ff00057202 */ /* 0x000fe20000000f00 */
[----:B-1----:R-:W-:-:S03]  /*15430*/  FADD.FTZ R12, R8, R9 ;  /* 0x00000009080c7221 */ /* 0x002fc60000010000 */
        /* <DEDUP_REMOVED lines=14> */
[----:B------:R-:W-:Y:S03]  /*15520*/  HGMMA.64x128x16.F32 R24, R152, gdesc[UR4].tnspB, R24, gsb0 ;  /* 0x41e0000498187df0 */ /* 0x000fe60008000818 */
[----:B------:R-:W-:Y:S02]  /*15530*/  WARPGROUP.DEPBAR.LE gsb0, 0x0 ;  /* 0x00008000000079c5 */ /* 0x000fe40000010000 */
[----:B--23--:R-:W-:Y:S05]  /*15540*/  @!P0 BRA `(.L_x_643) ;  /* 0x0000000000048947 */ /* 0x00cfea0003800000 */
[----:B------:R-:W-:Y:S01]  /*15550*/  BPT.TRAP 0x1 ;  /* 0x000000040000795c */ /* 0x000fe20000300000 */
.L_x_643:
[----:B------:R-:W-:Y:S01]  /*15560*/  IADD3 R0, R10, 0x2a860, RZ ;  /* 0x0002a8600a007810 */ /* 0x000fe20007ffe0ff */
[----:B------:R-:W-:Y:S02]  /*15570*/  VIADD R173, R173, 0x1 ;  /* 0x00000001adad7836 */ /* 0x000fe40000000000 */
[-C--:B------:R-:W-:Y:S01]  /*15580*/  FMUL.FTZ R24, R24, R5.reuse ;  /* 0x0000000518187220 */ /* 0x080fe20000410000 */
[-C--:B------:R-:W-:Y:S01]  /*15590*/  FMUL.FTZ R91, R25, R5.reuse ;  /* 0x00000005195b7220 */ /* 0x080fe20000410000 */
[----:B------:R-:W-:Y:S01]  /*155a0*/  PRMT R181, R181, 0x654, R0 ;  /* 0x00000654b5b57816 */ /* 0x000fe20000000000 */
[-C--:B------:R-:W-:Y:S01]  /*155b0*/  FMUL.FTZ R0, R36, R5.reuse ;  /* 0x0000000524007220 */ /* 0x080fe20000410000 */
[----:B------:R-:W-:Y:S01]  /*155c0*/  ISETP.NE.AND P0, PT, R173, 0x2, PT ;  /* 0x00000002ad00780c */ /* 0x000fe20003f05270 */
[-C--:B------:R-:W-:Y:S01]  /*155d0*/  FMUL.FTZ R10, R28, R5.reuse ;  /* 0x000000051c0a7220 */ /* 0x080fe20000410000 */
[----:B------:R1:W-:Y:S01]  /*155e0*/  SYNCS.ARRIVE.TRANS64.RED.A1T0 RZ, [R181+URZ], RZ ;  /* 0x000000ffb5ff79a7 */ /* 0x0003e2000810043f */
        /* <DEDUP_REMOVED lines=28> */
[----:B------:R-:W-:Y:S01]  /*157b0*/  SEL R5, RZ, 0x1, P0 ;  /* 0x00000001ff057807 */ /* 0x000fe20000000000 */
[-C--:B0-----:R-:W-:Y:S01]  /*157c0*/  FMUL.FTZ R92, R34, R6.reuse ;  /* 0x00000006225c7220 */ /* 0x081fe20000410000 */
        /* <DEDUP_REMOVED lines=31> */
[----:B------:R-:W-:Y:S01]  /*159c0*/  FMUL.FTZ R87, R87, R6 ;  /* 0x0000000657577220 */ /* 0x000fe20000410000 */
[----:B------:R-:W-:-:S02]  /*159d0*/  LOP3.LUT R180, R180, R5, RZ, 0x3c, !PT ;  /* 0x00000005b4b47212 */ /* 0x000fc400078e3cff */
[----:B------:R-:W-:Y:S02]  /*159e0*/  IADD3 R189, R189, 0x1, RZ ;  /* 0x00000001bdbd7810 */ /* 0x000fe40007ffe0ff */
[----:B-1----:R-:W-:-:S07]  /*159f0*/  SEL R173, R173, RZ, P0 ;  /* 0x000000ffadad7207 */ /* 0x002fce0000000000 */
.L_x_565:
[----:B------:R-:W0:Y:S08]  /*15a00*/  S2UR UR4, SR_CgaCtaId ;  /* 0x00000000000479c3 */ /* 0x000e300000008800 */
[----:B------:R-:W-:Y:S01]  /*15a10*/  BAR.SYNC.DEFER_BLOCKING 0x5, 0x180 ;  /* 0x0146000000007b1d */ /* 0x000fe20000010000 */
[----:B------:R-:W-:-:S05]  /*15a20*/  MOV R2, 0x400 ;  /* 0x0000040000027802 */ /* 0x000fca0000000f00 */
[----:B------:R-:W-:Y:S01]  /*15a30*/  BSSY B0, `(.L_x_644) ;  /* 0x00001f8000007945 */ /* 0x000fe20003800000 */
[----:B0-----:R-:W-:-:S05]  /*15a40*/  IMAD.U32 R181, RZ, RZ, UR4 ;  /* 0x00000004ffb57e24 */ /* 0x001fca000f8e00ff */
[----:B------:R-:W-:-:S05]  /*15a50*/  LEA R2, R181, R2, 0x18 ;  /* 0x00000002b5027211 */ /* 0x000fca00078ec0ff */
[----:B------:R0:W1:Y:S01]  /*15a60*/  LDS.128 R28, [R2+0x2a8d0] ;  /* 0x02a8d000021c7984 */ /* 0x0000620000000c00 */
[----:B------:R-:W-:Y:S06]  /*15a70*/  BAR.ARV 0x4, 0x180 ;  /* 0x0106000000007b1d */ /* 0x000fec0000002000 */
[----:B------:R-:W-:Y:S05]  /*15a80*/  @P1 BRA `(.L_x_645) ;  /* 0x0000001400081947 */ /* 0x000fea0003800000 */
[----:B------:R-:W2:Y:S01]  /*15a90*/  LDL R4, [R1+0x38] ;  /* 0x0000380001047983 */ /* 0x000ea20000100800 */
[----:B------:R-:W-:Y:S01]  /*15aa0*/  F2FP.F16.F32.PACK_AB R10, R11, R10 ;  /* 0x0000000a0b0a723e */ /* 0x000fe200000000ff */
[----:B------:R-:W-:Y:S01]  /*15ab0*/  ULDC.64 UR4, c[0x0][0xc00] ;  /* 0x0003000000047ab9 */ /* 0x000fe20000000a00 */
[----:B------:R-:W-:Y:S01]  /*15ac0*/  F2FP.F16.F32.PACK_AB R11, R97, R26 ;  /* 0x0000001a610b723e */ /* 0x000fe200000000ff */
[----:B------:R-:W3:Y:S01]  /*15ad0*/  S2R R5, SR_SWINHI ;  /* 0x0000000000057919 */ /* 0x000ee20000002f00 */
[----:B------:R-:W-:Y:S02]  /*15ae0*/  F2FP.F16.F32.PACK_AB R35, R38, R35 ;  /* 0x000000232623723e */ /* 0x000fe400000000ff */
[----:B------:R-:W-:Y:S02]  /*15af0*/  F2FP.F16.F32.PACK_AB R36, R73, R36 ;  /* 0x000000244924723e */ /* 0x000fe400000000ff */
[----:B------:R-:W-:Y:S02]  /*15b00*/  F2FP.F16.F32.PACK_AB R38, R77, R76 ;  /* 0x0000004c4d26723e */ /* 0x000fe400000000ff */
[----:B------:R-:W-:-:S02]  /*15b10*/  F2FP.F16.F32.PACK_AB R39, R42, R39 ;  /* 0x000000272a27723e */ /* 0x000fc400000000ff */
[----:B------:R-:W-:Y:S02]  /*15b20*/  MOV R20, R2 ;  /* 0x0000000200147202 */ /* 0x000fe40000000f00 */
[----:B---3--:R-:W-:Y:S01]  /*15b30*/  MOV R21, R5 ;  /* 0x0000000500157202 */ /* 0x008fe20000000f00 */
[----:B------:R-:W-:Y:S02]  /*15b40*/  BAR.SYNC.DEFER_BLOCKING 0x1, 0x100 ;  /* 0x0044000000007b1d */ /* 0x000fe40000010000 */
[----:B--2---:R-:W-:-:S03]  /*15b50*/  IMAD.WIDE R8, R4, 0x2, R20 ;  /* 0x0000000204087825 */ /* 0x004fc600078e0214 */
[C---:B------:R-:W-:Y:S02]  /*15b60*/  LOP3.LUT R15, R8.reuse, 0x380, RZ, 0xc0, !PT ;  /* 0x00000380080f7812 */ /* 0x040fe400078ec0ff */
[C---:B------:R-:W-:Y:S02]  /*15b70*/  IADD3 R71, P6, R8.reuse, 0x20, RZ ;  /* 0x0000002008477810 */ /* 0x040fe40007fde0ff */
[C---:B------:R-:W-:Y:S02]  /*15b80*/  IADD3 R79, P5, R8.reuse, 0x40, RZ ;  /* 0x00000040084f7810 */ /* 0x040fe40007fbe0ff */
[----:B------:R-:W-:Y:S02]  /*15b90*/  SHF.R.U64 R15, R15, 0x3, RZ ;  /* 0x000000030f0f7819 */ /* 0x000fe400000012ff */
[C---:B------:R-:W-:Y:S01]  /*15ba0*/  IADD3 R101, P4, R8.reuse, 0x60, RZ ;  /* 0x0000006008657810 */ /* 0x040fe20007f9e0ff */
[----:B------:R-:W-:Y:S01]  /*15bb0*/  IMAD.X R7, RZ, RZ, R9, P5 ;  /* 0x000000ffff077224 */ /* 0x000fe200028e0609 */
[----:B------:R-:W-:-:S02]  /*15bc0*/  IADD3 R103, P3, R8, 0x4000, RZ ;  /* 0x0000400008677810 */ /* 0x000fc40007f7e0ff */
[C---:B------:R-:W-:Y:S02]  /*15bd0*/  IADD3 R105, P2, R8.reuse, 0x4020, RZ ;  /* 0x0000402008697810 */ /* 0x040fe40007f5e0ff */
[C---:B------:R-:W-:Y:S02]  /*15be0*/  IADD3 R107, P1, R8.reuse, 0x4040, RZ ;  /* 0x00004040086b7810 */ /* 0x040fe40007f3e0ff */
[----:B------:R-:W-:Y:S02]  /*15bf0*/  IADD3 R109, P0, R8, 0x4060, RZ ;  /* 0x00004060086d7810 */ /* 0x000fe40007f1e0ff */
[----:B------:R-:W-:Y:S01]  /*15c00*/  LOP3.LUT R4, R71, 0x380, RZ, 0xc0, !PT ;  /* 0x0000038047047812 */ /* 0x000fe200078ec0ff */
[--C-:B------:R-:W-:Y:S01]  /*15c10*/  IMAD.X R27, RZ, RZ, R9.reuse, P1 ;  /* 0x000000ffff1b7224 */ /* 0x100fe200008e0609 */
[----:B------:R-:W-:Y:S02]  /*15c20*/  LOP3.LUT R6, R79, 0x380, RZ, 0xc0, !PT ;  /* 0x000003804f067812 */ /* 0x000fe400078ec0ff */
[----:B------:R-:W-:Y:S01]  /*15c30*/  LOP3.LUT R8, R15, R8, RZ, 0x3c, !PT ;  /* 0x000000080f087212 */ /* 0x000fe200078e3cff */
[----:B------:R-:W-:Y:S01]  /*15c40*/  IMAD.X R15, RZ, RZ, R9, P3 ;  /* 0x000000ffff0f7224 */ /* 0x000fe200018e0609 */
[----:B------:R-:W-:-:S02]  /*15c50*/  SHF.R.U64 R4, R4, 0x3, RZ ;  /* 0x0000000304047819 */ /* 0x000fc400000012ff */
[----:B------:R-:W-:Y:S02]  /*15c60*/  SHF.R.U64 R6, R6, 0x3, RZ ;  /* 0x0000000306067819 */ /* 0x000fe400000012ff */
[----:B------:R-:W-:Y:S02]  /*15c70*/  MOV R94, R8 ;  /* 0x00000008005e7202 */ /* 0x000fe40000000f00 */
[-C--:B------:R-:W-:Y:S02]  /*15c80*/  IADD3.X R5, RZ, R9.reuse, RZ, P6, !PT ;  /* 0x00000009ff057210 */ /* 0x080fe400037fe4ff */
[-C--:B------:R-:W-:Y:S02]  /*15c90*/  IADD3.X R13, RZ, R9.reuse, RZ, P4, !PT ;  /* 0x00000009ff0d7210 */ /* 0x080fe400027fe4ff */
[-C--:B------:R-:W-:Y:S02]  /*15ca0*/  IADD3.X R25, RZ, R9.reuse, RZ, P2, !PT ;  /* 0x00000009ff197210 */ /* 0x080fe400017fe4ff */
[----:B----4-:R-:W-:-:S02]  /*15cb0*/  IADD3.X R33, RZ, R9, RZ, P0, !PT ;  /* 0x00000009ff217210 */ /* 0x010fc400007fe4ff */
[----:B------:R-:W-:Y:S02]  /*15cc0*/  LOP3.LUT R12, R101, 0x380, RZ, 0xc0, !PT ;  /* 0x00000380650c7812 */ /* 0x000fe400078ec0ff */
[----:B------:R-:W-:Y:S02]  /*15cd0*/  LOP3.LUT R14, R103, 0x380, RZ, 0xc0, !PT ;  /* 0x00000380670e7812 */ /* 0x000fe400078ec0ff */
[----:B------:R-:W-:Y:S02]  /*15ce0*/  F2FP.F16.F32.PACK_AB R8, R91, R24 ;  /* 0x000000185b08723e */ /* 0x000fe400000000ff */
[----:B------:R-:W-:Y:S02]  /*15cf0*/  F2FP.F16.F32.PACK_AB R9, R99, R32 ;  /* 0x000000206309723e */ /* 0x000fe400000000ff */
[----:B------:R-:W-:Y:S02]  /*15d00*/  LOP3.LUT R24, R105, 0x380, RZ, 0xc0, !PT ;  /* 0x0000038069187812 */ /* 0x000fe400078ec0ff */
[----:B-1----:R-:W-:Y:S01]  /*15d10*/  LOP3.LUT R28, R107, 0x380, RZ, 0xc0, !PT ;  /* 0x000003806b1c7812 */ /* 0x002fe200078ec0ff */
[----:B------:R1:W-:Y:S01]  /*15d20*/  STSM.16.M88.4 [R94], R8 ;  /* 0x000000085e007844 */ /* 0x0003e20000000200 */
[----:B------:R-:W-:-:S02]  /*15d30*/  LOP3.LUT R4, R4, R71, RZ, 0x3c, !PT ;  /* 0x0000004704047212 */ /* 0x000fc400078e3cff */
[----:B------:R-:W-:Y:S02]  /*15d40*/  LOP3.LUT R6, R6, R79, RZ, 0x3c, !PT ;  /* 0x0000004f06067212 */ /* 0x000fe400078e3cff */
[----:B------:R-:W-:Y:S02]  /*15d50*/  LOP3.LUT R32, R109, 0x380, RZ, 0xc0, !PT ;  /* 0x000003806d207812 */ /* 0x000fe400078ec0ff */
[----:B------:R-:W-:Y:S02]  /*15d60*/  SHF.R.U64 R12, R12, 0x3, RZ ;  /* 0x000000030c0c7819 */ /* 0x000fe400000012ff */
[----:B------:R-:W-:Y:S02]  /*15d70*/  SHF.R.U64 R14, R14, 0x3, RZ ;  /* 0x000000030e0e7819 */ /* 0x000fe400000012ff */
[----:B------:R-:W-:Y:S02]  /*15d80*/  SHF.R.U64 R24, R24, 0x3, RZ ;  /* 0x0000000318187819 */ /* 0x000fe400000012ff */
[----:B------:R-:W-:-:S02]  /*15d90*/  SHF.R.U64 R28, R28, 0x3, RZ ;  /* 0x000000031c1c7819 */ /* 0x000fc400000012ff */
[----:B------:R-:W-:Y:S02]  /*15da0*/  SHF.R.U64 R32, R32, 0x3, RZ ;  /* 0x0000000320207819 */ /* 0x000fe400000012ff */
[----:B------:R-:W-:Y:S02]  /*15db0*/  MOV R91, R4 ;  /* 0x00000004005b7202 */ /* 0x000fe40000000f00 */
[----:B------:R-:W-:Y:S02]  /*15dc0*/  MOV R79, R6 ;  /* 0x00000006004f7202 */ /* 0x000fe40000000f00 */
[----:B------:R-:W-:Y:S02]  /*15dd0*/  F2FP.F16.F32.PACK_AB R4, R90, R3 ;  /* 0x000000035a04723e */ /* 0x000fe400000000ff */
[----:B------:R-:W-:Y:S02]  /*15de0*/  F2FP.F16.F32.PACK_AB R5, R93, R92 ;  /* 0x0000005c5d05723e */ /* 0x000fe400000000ff */
[----:B------:R-:W-:-:S02]  /*15df0*/  F2FP.F16.F32.PACK_AB R6, R37, R0 ;  /* 0x000000002506723e */ /* 0x000fc400000000ff */
[----:B------:R-:W-:Y:S01]  /*15e00*/  F2FP.F16.F32.PACK_AB R7, R95, R72 ;  /* 0x000000485f07723e */ /* 0x000fe200000000ff */
[----:B------:R-:W2:Y:S01]  /*15e10*/  LDC R0, c[0x0][0xbe8] ;  /* 0x0002fa00ff007b82 */ /* 0x000ea20000000800 */
[----:B------:R-:W-:Y:S02]  /*15e20*/  LOP3.LUT R12, R12, R101, RZ, 0x3c, !PT ;  /* 0x000000650c0c7212 */ /* 0x000fe400078e3cff */
[----:B------:R-:W-:Y:S01]  /*15e30*/  LOP3.LUT R14, R14, R103, RZ, 0x3c, !PT ;  /* 0x000000670e0e7212 */ /* 0x000fe200078e3cff */
[----:B------:R-:W-:Y:S01]  /*15e40*/  STSM.16.M88.4 [R91], R4 ;  /* 0x000000045b007844 */ /* 0x000fe20000000200 */
[----:B-1----:R-:W-:Y:S02]  /*15e50*/  F2FP.F16.F32.PACK_AB R8, R41, R40 ;  /* 0x000000282908723e */ /* 0x002fe400000000ff */
[----:B------:R-:W-:Y:S02]  /*15e60*/  F2FP.F16.F32.PACK_AB R9, R43, R34 ;  /* 0x000000222b09723e */ /* 0x000fe400000000ff */
[----:B------:R-:W-:-:S02]  /*15e70*/  F2FP.F16.F32.PACK_AB R10, R45, R44 ;  /* 0x0000002c2d0a723e */ /* 0x000fc400000000ff */
[----:B------:R-:W-:Y:S02]  /*15e80*/  F2FP.F16.F32.PACK_AB R11, R47, R46 ;  /* 0x0000002e2f0b723e */ /* 0x000fe400000000ff */
[----:B------:R-:W-:Y:S02]  /*15e90*/  LOP3.LUT R24, R24, R105, RZ, 0x3c, !PT ;  /* 0x0000006918187212 */ /* 0x000fe400078e3cff */
[----:B------:R-:W-:Y:S01]  /*15ea0*/  LOP3.LUT R26, R28, R107, RZ, 0x3c, !PT ;  /* 0x0000006b1c1a7212 */ /* 0x000fe200078e3cff */
[----:B------:R1:W-:Y:S01]  /*15eb0*/  STSM.16.M88.4 [R79], R8 ;  /* 0x000000084f007844 */ /* 0x0003e20000000200 */
[----:B------:R-:W-:Y:S02]  /*15ec0*/  LOP3.LUT R32, R32, R109, RZ, 0x3c, !PT ;  /* 0x0000006d20207212 */ /* 0x000fe400078e3cff */
[----:B------:R-:W-:Y:S02]  /*15ed0*/  MOV R78, R12 ;  /* 0x0000000c004e7202 */ /* 0x000fe40000000f00 */
[----:B------:R-:W-:-:S02]  /*15ee0*/  MOV R71, R14 ;  /* 0x0000000e00477202 */ /* 0x000fc40000000f00 */
[----:B------:R-:W-:Y:S02]  /*15ef0*/  MOV R70, R24 ;  /* 0x0000001800467202 */ /* 0x000fe40000000f00 */
[----:B------:R-:W-:Y:S02]  /*15f00*/  MOV R28, R26 ;  /* 0x0000001a001c7202 */ /* 0x000fe40000000f00 */
[----:B------:R-:W-:Y:S01]  /*15f10*/  F2FP.F16.F32.PACK_AB R12, R49, R48 ;  /* 0x00000030310c723e */ /* 0x000fe200000000ff */
[----:B------:R-:W-:Y:S01]  /*15f20*/  IMAD.MOV.U32 R48, RZ, RZ, RZ ;  /* 0x000000ffff307224 */ /* 0x000fe200078e00ff */
[----:B------:R-:W-:Y:S02]  /*15f30*/  F2FP.F16.F32.PACK_AB R13, R51, R50 ;  /* 0x00000032330d723e */ /* 0x000fe400000000ff */
[----:B------:R-:W-:Y:S02]  /*15f40*/  F2FP.F16.F32.PACK_AB R14, R53, R52 ;  /* 0x00000034350e723e */ /* 0x000fe400000000ff */
[----:B------:R-:W-:-:S02]  /*15f50*/  F2FP.F16.F32.PACK_AB R15, R55, R54 ;  /* 0x00000036370f723e */ /* 0x000fc400000000ff */
[----:B------:R-:W-:Y:S02]  /*15f60*/  F2FP.F16.F32.PACK_AB R24, R57, R56 ;  /* 0x000000383918723e */ /* 0x000fe400000000ff */
[----:B------:R-:W-:Y:S01]  /*15f70*/  F2FP.F16.F32.PACK_AB R25, R59, R58 ;  /* 0x0000003a3b19723e */ /* 0x000fe200000000ff */
[----:B------:R-:W-:Y:S01]  /*15f80*/  STSM.16.M88.4 [R78], R12 ;  /* 0x0000000c4e007844 */ /* 0x000fe20000000200 */
[----:B------:R-:W-:Y:S02]  /*15f90*/  F2FP.F16.F32.PACK_AB R26, R61, R60 ;  /* 0x0000003c3d1a723e */ /* 0x000fe400000000ff */
[----:B------:R-:W-:Y:S02]  /*15fa0*/  F2FP.F16.F32.PACK_AB R27, R63, R62 ;  /* 0x0000003e3f1b723e */ /* 0x000fe400000000ff */
[----:B------:R-:W-:Y:S02]  /*15fb0*/  MOV R3, R32 ;  /* 0x0000002000037202 */ /* 0x000fe40000000f00 */
[----:B------:R-:W-:Y:S01]  /*15fc0*/  ISETP.NE.U32.AND P0, PT, RZ, UR4, PT ;  /* 0x00000004ff007c0c */ /* 0x000fe2000bf05070 */
[----:B------:R-:W-:Y:S01]  /*15fd0*/  STSM.16.M88.4 [R71], R24 ;  /* 0x0000001847007844 */ /* 0x000fe20000000200 */
[----:B-1----:R-:W-:-:S02]  /*15fe0*/  IADD3 R8, P1, R186, UR4, RZ ;  /* 0x00000004ba087c10 */ /* 0x002fc4000ff3e0ff */
[----:B------:R-:W-:Y:S02]  /*15ff0*/  F2FP.F16.F32.PACK_AB R32, R65, R64 ;  /* 0x000000404120723e */ /* 0x000fe400000000ff */
[----:B------:R-:W-:Y:S02]  /*16000*/  F2FP.F16.F32.PACK_AB R33, R67, R66 ;  /* 0x000000424321723e */ /* 0x000fe400000000ff */
[----:B------:R-:W-:Y:S02]  /*16010*/  F2FP.F16.F32.PACK_AB R34, R69, R68 ;  /* 0x000000444522723e */ /* 0x000fe400000000ff */
[----:B------:R-:W-:Y:S02]  /*16020*/  F2FP.F16.F32.PACK_AB R37, R75, R74 ;  /* 0x0000004a4b25723e */ /* 0x000fe400000000ff */
[----:B------:R-:W-:Y:S01]  /*16030*/  F2FP.F16.F32.PACK_AB R4, R81, R80 ;  /* 0x000000505104723e */ /* 0x000fe200000000ff */
[----:B------:R-:W-:Y:S01]  /*16040*/  STSM.16.M88.4 [R70], R32 ;  /* 0x0000002046007844 */ /* 0x000fe20000000200 */
[----:B------:R-:W-:-:S02]  /*16050*/  F2FP.F16.F32.PACK_AB R5, R83, R82 ;  /* 0x000000525305723e */ /* 0x000fc400000000ff */
[----:B------:R-:W-:Y:S01]  /*16060*/  F2FP.F16.F32.PACK_AB R6, R85, R84 ;  /* 0x000000545506723e */ /* 0x000fe200000000ff */
[----:B------:R-:W-:Y:S01]  /*16070*/  STSM.16.M88.4 [R28], R36 ;  /* 0x000000241c007844 */ /* 0x000fe20000000200 */
[----:B------:R-:W-:Y:S02]  /*16080*/  F2FP.F16.F32.PACK_AB R7, R87, R86 ;  /* 0x000000565707723e */ /* 0x000fe400000000ff */
[----:B------:R-:W-:Y:S02]  /*16090*/  ISETP.NE.AND.EX P0, PT, RZ, UR5, PT, P0 ;  /* 0x00000005ff007c0c */ /* 0x000fe4000bf05300 */
[----:B------:R-:W-:Y:S01]  /*160a0*/  IADD3.X R9, R187, UR5, RZ, P1, !PT ;  /* 0x00000005bb097c10 */ /* 0x000fe20008ffe4ff */
[----:B------:R-:W-:Y:S01]  /*160b0*/  ULDC.64 UR4, c[0x0][0xc08] ;  /* 0x0003020000047ab9 */ /* 0x000fe20000000a00 */
[----:B------:R1:W-:Y:S01]  /*160c0*/  STSM.16.M88.4 [R3], R4 ;  /* 0x0000000403007844 */ /* 0x0003e20000000200 */
[----:B------:R-:W-:Y:S01]  /*160d0*/  BAR.SYNC.DEFER_BLOCKING 0x1, 0x100 ;  /* 0x0044000000007b1d */ /* 0x000fe20000010000 */
[----:B------:R-:W-:-:S04]  /*160e0*/  ISETP.NE.U32.AND P2, PT, RZ, UR4, PT ;  /* 0x00000004ff007c0c */ /* 0x000fc8000bf45070 */
[----:B------:R-:W-:-:S13]  /*160f0*/  ISETP.NE.AND.EX P2, PT, RZ, UR5, PT, P2 ;  /* 0x00000005ff007c0c */ /* 0x000fda000bf45320 */
[----:B------:R-:W-:Y:S01]  /*16100*/  @P2 IADD3 R186, P3, R186, UR4, RZ ;  /* 0x00000004baba2c10 */ /* 0x000fe2000ff7e0ff */
[----:B------:R-:W-:Y:S02]  /*16110*/  ULDC UR4, c[0x0][0xa88] ;  /* 0x0002a20000047ab9 */ /* 0x000fe40000000800 */
[----:B-1----:R-:W-:Y:S02]  /*16120*/  MOV R3, UR4 ;  /* 0x0000000400037c02 */ /* 0x002fe40008000f00 */
[----:B------:R-:W-:Y:S01]  /*16130*/  @P2 IADD3.X R187, R187, UR5, RZ, P3, !PT ;  /* 0x00000005bbbb2c10 */ /* 0x000fe20009ffe4ff */
[----:B------:R1:W5:Y:S01]  /*16140*/  @P0 LDG.E R48, desc[UR60][R8.64] ;  /* 0x0000003c08300981 */ /* 0x000362000c1e1900 */
[----:B--2---:R-:W-:-:S03]  /*16150*/  ISETP.NE.AND P1, PT, R0, 0x1, PT ;  /* 0x000000010000780c */ /* 0x004fc60003f25270 */
[----:B------:R1:W5:Y:S10]  /*16160*/  @P2 LDG.E R3, desc[UR60][R186.64] ;  /* 0x0000003cba032981 */ /* 0x000374000c1e1900 */
[----:B------:R-:W2:Y:S08]  /*16170*/  @P1 LDC R10, c[0x0][0xbec] ;  /* 0x0002fb00ff0a1b82 */ /* 0x000eb00000000800 */
[----:B------:R-:W3:Y:S01]  /*16180*/  @P1 LDC R13, c[0x0][0xbf0] ;  /* 0x0002fc00ff0d1b82 */ /* 0x000ee20000000800 */
[----:B-1----:R-:W-:Y:S05]  /*16190*/  @P2 BRA `(.L_x_646) ;  /* 0x0000000000102947 */ /* 0x002fea0003800000 */
[----:B------:R-:W-:Y:S05]  /*161a0*/  @!P0 BRA `(.L_x_646) ;  /* 0x00000000000c8947 */ /* 0x000fea0003800000 */
[----:B------:R-:W4:Y:S04]  /*161b0*/  LDG.E R4, desc[UR60][R8.64] ;  /* 0x0000003c08047981 */ /* 0x000f28000c1e1900 */
[----:B-----5:R-:W4:Y:S02]  /*161c0*/  LDG.E R3, desc[UR60][R8.64+0x4] ;  /* 0x0000043c08037981 */ /* 0x020f24000c1e1900 */
[----:B----4-:R-:W-:-:S07]  /*161d0*/  IMAD.IADD R3, R3, 0x1, -R4 ;  /* 0x0000000103037824 */ /* 0x010fce00078e0a04 */
.L_x_646:
[----:B------:R-:W-:Y:S01]  /*161e0*/  SHF.R.S32.HI R28, RZ, 0x1f, R185 ;  /* 0x0000001fff1c7819 */ /* 0x000fe200000114b9 */
[----:B------:R-:W-:Y:S01]  /*161f0*/  ULDC.64 UR4, c[0x0][0xb90] ;  /* 0x0002e40000047ab9 */ /* 0x000fe20000000a00 */
[----:B------:R-:W-:Y:S01]  /*16200*/  LEA R15, R190, R229, 0x7 ;  /* 0x000000e5be0f7211 */ /* 0x000fe200078e38ff */
[----:B-----5:R-:W-:Y:S01]  /*16210*/  IMAD R57, R3, R0, RZ ;  /* 0x0000000003397224 */ /* 0x020fe200078e02ff */
[----:B------:R-:W-:Y:S01]  /*16220*/  SHF.R.S32.HI R49, RZ, 0x1f, R48 ;  /* 0x0000001fff317819 */ /* 0x000fe20000011430 */
[----:B------:R-:W-:Y:S01]  /*16230*/  IMAD R4, R28, UR4, RZ ;  /* 0x000000041c047c24 */ /* 0x000fe2000f8e02ff */
[----:B------:R-:W-:Y:S01]  /*16240*/  LEA R9, R192, R182, 0x6 ;  /* 0x000000b6c0097211 */ /* 0x000fe200078e30ff */
[----:B--2---:R-:W-:Y:S01]  /*16250*/  @P1 IMAD.HI.U32 R6, R15, R10, RZ ;  /* 0x0000000a0f061227 */ /* 0x004fe200078e00ff */
[----:B------:R-:W-:Y:S02]  /*16260*/  SEL R193, R193, RZ, !P0 ;  /* 0x000000ffc1c17207 */ /* 0x000fe40004000000 */
[----:B------:R-:W-:Y:S01]  /*16270*/  SEL R55, R188, RZ, !P0 ;  /* 0x000000ffbc377207 */ /* 0x000fe20004000000 */
[C---:B------:R-:W-:Y:S01]  /*16280*/  IMAD R11, R185.reuse, UR5, R4 ;  /* 0x00000005b90b7c24 */ /* 0x040fe2000f8e0204 */
[----:B------:R-:W-:Y:S01]  /*16290*/  LEA R14, R190, R227, 0x7 ;  /* 0x000000e3be0e7211 */ /* 0x000fe200078e38ff */
[----:B------:R-:W-:Y:S01]  /*162a0*/  IMAD.MOV.U32 R7, RZ, RZ, R15 ;  /* 0x000000ffff077224 */ /* 0x000fe200078e000f */
[----:B---3--:R-:W-:Y:S01]  /*162b0*/  @P1 SHF.R.U32.HI R7, RZ, R13, R6 ;  /* 0x0000000dff071219 */ /* 0x008fe20000011606 */
[----:B------:R-:W-:Y:S01]  /*162c0*/  IMAD.WIDE.U32 R4, R185, UR4, R48 ;  /* 0x00000004b9047c25 */ /* 0x000fe2000f8e0030 */
[----:B------:R-:W-:-:S03]  /*162d0*/  ULDC.64 UR4, c[0x0][0xb98] ;  /* 0x0002e60000047ab9 */ /* 0x000fc60000000a00 */
[----:B------:R-:W-:Y:S01]  /*162e0*/  IMAD.IADD R5, R5, 0x1, R11 ;  /* 0x0000000105057824 */ /* 0x000fe200078e020b */
[----:B------:R-:W-:Y:S01]  /*162f0*/  IADD3 R11, -R7, RZ, RZ ;  /* 0x000000ff070b7210 */ /* 0x000fe20007ffe1ff */
        /* <DEDUP_REMOVED lines=11> */
[----:B------:R-:W-:-:S02]  /*163b0*/  SHF.R.S32.HI R6, RZ, 0x1f, R9 ;  /* 0x0000001fff067819 */ /* 0x000fc40000011409 */
[----:B------:R-:W-:Y:S02]  /*163c0*/  IADD3 R7, P0, R20, 0x1000, RZ ;  /* 0x0000100014077810 */ /* 0x000fe40007f1e0ff */
[----:B------:R-:W-:Y:S01]  /*163d0*/  IADD3.X R5, R11, R5, R8, P2, !PT ;  /* 0x000000050b057210 */ /* 0x000fe200017fe408 */
[----:B------:R-:W-:Y:S01]  /*163e0*/  IMAD R6, R6, UR4, RZ ;  /* 0x0000000406067c24 */ /* 0x000fe2000f8e02ff */
[----:B------:R-:W-:Y:S02]  /*163f0*/  LOP3.LUT R8, R7, 0x380, RZ, 0xc0, !PT ;  /* 0x0000038007087812 */ /* 0x000fe400078ec0ff */
[----:B------:R-:W-:Y:S01]  /*16400*/  IADD3 R25, P2, R20, 0x3000, RZ ;  /* 0x0000300014197810 */ /* 0x000fe20007f5e0ff */
[C---:B------:R-:W-:Y:S01]  /*16410*/  IMAD R11, R9.reuse, UR5, R6 ;  /* 0x00000005090b7c24 */ /* 0x040fe2000f8e0206 */
[----:B------:R-:W-:Y:S01]  /*16420*/  SHF.R.U64 R8, R8, 0x3, RZ ;  /* 0x0000000308087819 */ /* 0x000fe200000012ff */
[----:B------:R-:W-:Y:S01]  /*16430*/  IMAD.WIDE.U32 R4, R9, UR4, R4 ;  /* 0x0000000409047c25 */ /* 0x000fe2000f8e0004 */
[----:B------:R-:W-:Y:S01]  /*16440*/  ULDC.64 UR4, c[0x0][0xb50] ;  /* 0x0002d40000047ab9 */ /* 0x000fe20000000a00 */
[----:B------:R-:W-:-:S02]  /*16450*/  LOP3.LUT R24, R25, 0x380, RZ, 0xc0, !PT ;  /* 0x0000038019187812 */ /* 0x000fc400078ec0ff */
[----:B------:R-:W-:Y:S01]  /*16460*/  LOP3.LUT R8, R8, R7, RZ, 0x3c, !PT ;  /* 0x0000000708087212 */ /* 0x000fe200078e3cff */
[----:B------:R-:W-:Y:S01]  /*16470*/  IMAD.IADD R5, R5, 0x1, R11 ;  /* 0x0000000105057824 */ /* 0x000fe200078e020b */
[----:B------:R-:W-:Y:S01]  /*16480*/  LEA R7, P4, R4, UR4, 0x2 ;  /* 0x0000000404077c11 */ /* 0x000fe2000f8810ff */
[----:B------:R-:W-:Y:S01]  /*16490*/  IMAD.X R9, RZ, RZ, R21, P0 ;  /* 0x000000ffff097224 */ /* 0x000fe200000e0615 */
[----:B------:R-:W-:Y:S02]  /*164a0*/  SHF.R.U64 R24, R24, 0x3, RZ ;  /* 0x0000000318187819 */ /* 0x000fe400000012ff */
[----:B------:R-:W-:Y:S01]  /*164b0*/  LEA.HI.X R10, R4, UR5, R5, 0x2, P4 ;  /* 0x00000005040a7c11 */ /* 0x000fe2000a0f1405 */
[----:B------:R-:W-:Y:S01]  /*164c0*/  SHFL.IDX PT, R50, R7, RZ, 0x1c1f ;  /* 0x001c1fff07327589 */ /* 0x000fe200000e0000 */
[----:B------:R-:W-:Y:S01]  /*164d0*/  LOP3.LUT P0, RZ, R197, 0x3, RZ, 0xc0, !PT ;  /* 0x00000003c5ff7812 */ /* 0x000fe2000780c0ff */
[----:B------:R-:W-:Y:S01]  /*164e0*/  ULDC.64 UR4, c[0x0][0xaa0] ;  /* 0x0002a80000047ab9 */ /* 0x000fe20000000a00 */
[----:B------:R-:W-:Y:S01]  /*164f0*/  LOP3.LUT R24, R24, R25, RZ, 0x3c, !PT ;  /* 0x0000001918187212 */ /* 0x000fe200078e3cff */
[----:B------:R-:W1:Y:S01]  /*16500*/  SHFL.IDX PT, R51, R10, RZ, 0x1c1f ;  /* 0x001c1fff0a337589 */ /* 0x000e6200000e0000 */
[----:B------:R-:W-:-:S02]  /*16510*/  SHF.R.U64 R12, R12, 0x3, RZ ;  /* 0x000000030c0c7819 */ /* 0x000fc400000012ff */
[----:B------:R-:W-:Y:S01]  /*16520*/  IADD3.X R25, RZ, R21, RZ, P2, !PT ;  /* 0x00000015ff197210 */ /* 0x000fe200017fe4ff */
[----:B------:R-:W-:Y:S01]  /*16530*/  SHFL.IDX PT, R52, R7, 0x1, 0x1c1f ;  /* 0x003c1f0007347f89 */ /* 0x000fe200000e0000 */
[----:B------:R-:W-:Y:S02]  /*16540*/  ISETP.GE.OR P2, PT, R14, R57, P0 ;  /* 0x000000390e00720c */ /* 0x000fe40000746670 */
[----:B------:R-:W-:Y:S01]  /*16550*/  LOP3.LUT R12, R12, R13, RZ, 0x3c, !PT ;  /* 0x0000000d0c0c7212 */ /* 0x000fe200078e3cff */
[----:B------:R-:W2:Y:S01]  /*16560*/  SHFL.IDX PT, R53, R10, 0x1, 0x1c1f ;  /* 0x003c1f000a357f89 */ /* 0x000ea200000e0000 */
[----:B------:R-:W-:Y:S01]  /*16570*/  IMAD.X R13, RZ, RZ, R21, P3 ;  /* 0x000000ffff0d7224 */ /* 0x000fe200018e0615 */
[----:B------:R-:W-:Y:S02]  /*16580*/  IADD3 R4, R14, 0x8, RZ ;  /* 0x000000080e047810 */ /* 0x000fe40007ffe0ff */
[----:B------:R-:W-:Y:S02]  /*16590*/  IADD3 R6, P3, R20, 0x7000, RZ ;  /* 0x0000700014067810 */ /* 0x000fe40007f7e0ff */
[----:B------:R-:W-:-:S02]  /*165a0*/  ISETP.GE.OR P0, PT, R4, R57, P0 ;  /* 0x000000390400720c */ /* 0x000fc40000706670 */
[----:B------:R-:W-:Y:S02]  /*165b0*/  LOP3.LUT R3, R6, 0x380, RZ, 0xc0, !PT ;  /* 0x0000038006037812 */ /* 0x000fe400078ec0ff */
[C---:B------:R-:W-:Y:S02]  /*165c0*/  IADD3 R37, P5, R20.reuse, 0x5000, RZ ;  /* 0x0000500014257810 */ /* 0x040fe40007fbe0ff */
[C---:B------:R-:W-:Y:S02]  /*165d0*/  IADD3 R41, P4, R20.reuse, 0x6000, RZ ;  /* 0x0000600014297810 */ /* 0x040fe40007f9e0ff */
[----:B------:R-:W-:Y:S02]  /*165e0*/  LOP3.LUT R5, R20, 0x380, RZ, 0xc0, !PT ;  /* 0x0000038014057812 */ /* 0x000fe400078ec0ff */
[----:B------:R-:W-:Y:S01]  /*165f0*/  SHF.R.U64 R3, R3, 0x3, RZ ;  /* 0x0000000303037819 */ /* 0x000fe200000012ff */
[----:B-1----:R1:W-:Y:S01]  /*16600*/  @!P2 ST.E desc[UR60][R50.64], R88 ;  /* 0x000000583200a985 */ /* 0x0023e2000c10193c */
[----:B------:R-:W-:-:S02]  /*16610*/  LOP3.LUT R32, R33, 0x380, RZ, 0xc0, !PT ;  /* 0x0000038021207812 */ /* 0x000fc400078ec0ff */
[----:B------:R-:W-:Y:S02]  /*16620*/  LOP3.LUT R36, R37, 0x380, RZ, 0xc0, !PT ;  /* 0x0000038025247812 */ /* 0x000fe400078ec0ff */
[----:B------:R-:W-:Y:S02]  /*16630*/  LOP3.LUT R40, R41, 0x380, RZ, 0xc0, !PT ;  /* 0x0000038029287812 */ /* 0x000fe400078ec0ff */
[----:B------:R-:W-:Y:S01]  /*16640*/  SHF.R.U64 R5, R5, 0x3, RZ ;  /* 0x0000000305057819 */ /* 0x000fe200000012ff */
[----:B--2---:R2:W-:Y:S01]  /*16650*/  @!P0 ST.E desc[UR60][R52.64], R89 ;  /* 0x0000005934008985 */ /* 0x0045e2000c10193c */
[----:B------:R-:W-:Y:S02]  /*16660*/  LOP3.LUT R44, R3, R6, RZ, 0x3c, !PT ;  /* 0x00000006032c7212 */ /* 0x000fe400078e3cff */
[----:B------:R-:W-:Y:S01]  /*16670*/  IADD3.X R45, RZ, R21, RZ, P3, !PT ;  /* 0x00000015ff2d7210 */ /* 0x000fe20001ffe4ff */
[----:B-1----:R-:W1:Y:S01]  /*16680*/  @P1 LDC R51, c[0x0][0xbec] ;  /* 0x0002fb00ff331b82 */ /* 0x002e620000000800 */
[----:B------:R-:W-:Y:S01]  /*16690*/  SHF.R.U64 R32, R32, 0x3, RZ ;  /* 0x0000000320207819 */ /* 0x000fe200000012ff */
[----:B------:R-:W-:Y:S01]  /*166a0*/  IMAD R3, R49, UR4, RZ ;  /* 0x0000000431037c24 */ /* 0x000fe2000f8e02ff */
[----:B------:R-:W-:Y:S01]  /*166b0*/  SHF.R.U64 R36, R36, 0x3, RZ ;  /* 0x0000000324247819 */ /* 0x000fe200000012ff */
[----:B------:R-:W5:Y:S01]  /*166c0*/  LD.E.128 R8, desc[UR60][R8.64] ;  /* 0x0000003c08087980 */ /* 0x000f62000c101d00 */
[----:B------:R-:W-:-:S02]  /*166d0*/  SHF.R.U64 R40, R40, 0x3, RZ ;  /* 0x0000000328287819 */ /* 0x000fc400000012ff */
[----:B------:R-:W-:Y:S01]  /*166e0*/  LOP3.LUT R20, R5, R20, RZ, 0x3c, !PT ;  /* 0x0000001405147212 */ /* 0x000fe200078e3cff */
[----:B------:R-:W3:Y:S01]  /*166f0*/  @P1 LDC R49, c[0x0][0xbf0] ;  /* 0x0002fc00ff311b82 */ /* 0x000ee20000000800 */
[----:B------:R-:W-:Y:S01]  /*16700*/  LOP3.LUT R32, R32, R33, RZ, 0x3c, !PT ;  /* 0x0000002120207212 */ /* 0x000fe200078e3cff */
[--C-:B------:R-:W-:Y:S01]  /*16710*/  IMAD.X R33, RZ, RZ, R21.reuse, P6 ;  /* 0x000000ffff217224 */ /* 0x100fe200030e0615 */
[----:B------:R-:W-:Y:S01]  /*16720*/  LOP3.LUT R36, R36, R37, RZ, 0x3c, !PT ;  /* 0x0000002524247212 */ /* 0x000fe200078e3cff */
[----:B------:R4:W5:Y:S01]  /*16730*/  LD.E.128 R4, desc[UR60][R20.64] ;  /* 0x0000003c14047980 */ /* 0x000962000c101d00 */
[----:B------:R-:W-:Y:S01]  /*16740*/  LOP3.LUT R40, R40, R41, RZ, 0x3c, !PT ;  /* 0x0000002928287212 */ /* 0x000fe200078e3cff */
[----:B------:R-:W-:Y:S01]  /*16750*/  IMAD.X R41, RZ, RZ, R21, P4 ;  /* 0x000000ffff297224 */ /* 0x000fe200020e0615 */
[----:B------:R-:W-:Y:S01]  /*16760*/  IADD3.X R37, RZ, R21, RZ, P5, !PT ;  /* 0x00000015ff257210 */ /* 0x000fe20002ffe4ff */
[C---:B------:R-:W-:Y:S01]  /*16770*/  IMAD R3, R48.reuse, UR5, R3 ;  /* 0x0000000530037c24 */ /* 0x040fe2000f8e0203 */
[----:B------:R-:W5:Y:S04]  /*16780*/  LD.E.128 R12, desc[UR60][R12.64] ;  /* 0x0000003c0c0c7980 */ /* 0x000f68000c101d00 */
[----:B------:R-:W5:Y:S01]  /*16790*/  LD.E.128 R24, desc[UR60][R24.64] ;  /* 0x0000003c18187980 */ /* 0x000f62000c101d00 */
[----:B----4-:R-:W-:Y:S01]  /*167a0*/  IMAD.WIDE.U32 R20, R48, UR4, RZ ;  /* 0x0000000430147c25 */ /* 0x010fe2000f8e00ff */
[----:B------:R-:W-:-:S02]  /*167b0*/  ULDC.64 UR4, c[0x0][0xae8] ;  /* 0x0002ba0000047ab9 */ /* 0x000fc40000000a00 */
[----:B------:R-:W5:Y:S01]  /*167c0*/  LD.E.128 R32, desc[UR60][R32.64] ;  /* 0x0000003c20207980 */ /* 0x000f62000c101d00 */
[----:B------:R-:W-:Y:S01]  /*167d0*/  IMAD.IADD R21, R21, 0x1, R3 ;  /* 0x0000000115157824 */ /* 0x000fe200078e0203 */
[----:B------:R-:W-:Y:S01]  /*167e0*/  LEA R3, R184, R192, 0x5 ;  /* 0x000000c0b8037211 */ /* 0x000fe200078e28ff */
[----:B------:R-:W-:Y:S01]  /*167f0*/  IMAD R28, R28, UR4, RZ ;  /* 0x000000041c1c7c24 */ /* 0x000fe2000f8e02ff */
[----:B------:R-:W5:Y:S01]  /*16800*/  LD.E.128 R36, desc[UR60][R36.64] ;  /* 0x0000003c24247980 */ /* 0x000f62000c101d00 */
[----:B------:R-:W-:-:S03]  /*16810*/  IMAD.WIDE.U32 R20, R185, UR4, R20 ;  /* 0x00000004b9147c25 */ /* 0x000fc6000f8e0014 */
[----:B------:R-:W5:Y:S01]  /*16820*/  LD.E.128 R40, desc[UR60][R40.64] ;  /* 0x0000003c28287980 */ /* 0x000f62000c101d00 */
[----:B------:R-:W-:Y:S02]  /*16830*/  IMAD R50, R190, 0x80, R3 ;  /* 0x00000080be327824 */ /* 0x000fe400078e0203 */
[----:B------:R-:W-:Y:S01]  /*16840*/  IMAD R3, R185, UR5, R28 ;  /* 0x00000005b9037c24 */ /* 0x000fe2000f8e021c */
[----:B------:R-:W-:Y:S01]  /*16850*/  ULDC.64 UR4, c[0x0][0xaf0] ;  /* 0x0002bc0000047ab9 */ /* 0x000fe20000000a00 */
[----:B-1----:R-:W-:Y:S01]  /*16860*/  @P1 IMAD.HI.U32 R28, R50, R51, RZ ;  /* 0x00000033321c1227 */ /* 0x002fe200078e00ff */
[----:B------:R-:W5:Y:S02]  /*16870*/  LD.E.128 R44, desc[UR60][R44.64] ;  /* 0x0000003c2c2c7980 */ /* 0x000f64000c101d00 */
[----:B------:R-:W-:Y:S01]  /*16880*/  IADD3 R21, R21, R3, RZ ;  /* 0x0000000315157210 */ /* 0x000fe20007ffe0ff */
[----:B------:R-:W-:Y:S01]  /*16890*/  IMAD.MOV.U32 R3, RZ, RZ, R50 ;  /* 0x000000ffff037224 */ /* 0x000fe200078e0032 */
[----:B---3--:R-:W-:Y:S01]  /*168a0*/  @P1 SHF.R.U32.HI R3, RZ, R49, R28 ;  /* 0x00000031ff031219 */ /* 0x008fe2000001161c */
[----:B------:R-:W-:Y:S01]  /*168b0*/  IMAD R48, R193, UR4, RZ ;  /* 0x00000004c1307c24 */ /* 0x000fe2000f8e02ff */
[----:B------:R-:W-:Y:S01]  /*168c0*/  @!PT LDS RZ, [RZ] ;  /* 0x00000000fffff984 */ /* 0x000fe20000000800 */
[----:B------:R-:W-:Y:S01]  /*168d0*/  @!PT LDS RZ, [RZ] ;  /* 0x00000000fffff984 */ /* 0x000fe20000000800 */
[----:B------:R-:W-:Y:S01]  /*168e0*/  @!PT LDS RZ, [RZ] ;  /* 0x00000000fffff984 */ /* 0x000fe20000000800 */
[----:B------:R-:W-:Y:S01]  /*168f0*/  @!PT LDS RZ, [RZ] ;  /* 0x00000000fffff984 */ /* 0x000fe20000000800 */
[----:B------:R1:W-:Y:S06]  /*16900*/  MEMBAR.ALL.CTA ;  /* 0x0000000000007992 */ /* 0x0003ec0000008000 */
[----:B-1----:R-:W1:Y:S01]  /*16910*/  FENCE.VIEW.ASYNC.S ;  /* 0x00000000000073c6 */ /* 0x002e620000000000 */
[----:B------:R-:W-:Y:S01]  /*16920*/  IMAD.WIDE.U32 R20, R55, UR4, R20 ;  /* 0x0000000437147c25 */ /* 0x000fe2000f8e0014 */
[----:B------:R-:W-:-:S03]  /*16930*/  IADD3 R51, -R3, RZ, RZ ;  /* 0x000000ff03337210 */ /* 0x000fc60007ffe1ff */
[----:B------:R-:W-:Y:S01]  /*16940*/  IMAD R49, R55, UR5, R48 ;  /* 0x0000000537317c24 */ /* 0x000fe2000f8e0230 */
[----:B------:R-:W-:Y:S01]  /*16950*/  SHF.R.S32.HI R28, RZ, 0x1f, R3 ;  /* 0x0000001fff1c7819 */ /* 0x000fe20000011403 */
[----:B------:R-:W-:Y:S02]  /*16960*/  ULDC.64 UR4, c[0x0][0xae0] ;  /* 0x0002b80000047ab9 */ /* 0x000fe40000000a00 */
[----:B------:R-:W-:Y:S02]  /*16970*/  IMAD.IADD R21, R21, 0x1, R49 ;  /* 0x0000000115157824 */ /* 0x000fe400078e0231 */
[----:B------:R-:W-:Y:S02]  /*16980*/  IMAD R49, R0, R51, R50 ;  /* 0x0000003300317224 */ /* 0x000fe400078e0232 */
[----:B------:R-:W-:Y:S02]  /*16990*/  IMAD R28, R28, UR4, RZ ;  /* 0x000000041c1c7c24 */ /* 0x000fe4000f8e02ff */
[----:B------:R-:W-:Y:S01]  /*169a0*/  IMAD.WIDE.U32 R20, R3, UR4, R20 ;  /* 0x0000000403147c25 */ /* 0x000fe2000f8e0014 */
[----:B------:R-:W-:-:S03]  /*169b0*/  SHF.R.S32.HI R0, RZ, 0x1f, R49 ;  /* 0x0000001fff007819 */ /* 0x000fc60000011431 */
[----:B------:R-:W-:Y:S01]  /*169c0*/  IMAD R51, R3, UR5, R28 ;  /* 0x0000000503337c24 */ /* 0x000fe2000f8e021c */
[----:B------:R-:W-:Y:S01]  /*169d0*/  LEA R50, R190, R192, 0x7 ;  /* 0x000000c0be327211 */ /* 0x000fe200078e38ff */
[----:B------:R-:W-:Y:S02]  /*169e0*/  ULDC.64 UR4, c[0x0][0xad8] ;  /* 0x0002b60000047ab9 */ /* 0x000fe40000000a00 */
[----:B------:R-:W-:Y:S02]  /*169f0*/  IMAD.IADD R21, R21, 0x1, R51 ;  /* 0x0000000115157824 */ /* 0x000fe400078e0233 */
[----:B------:R-:W-:Y:S01]  /*16a00*/  IMAD R28, R0, UR4, RZ ;  /* 0x00000004001c7c24 */ /* 0x000fe2000f8e02ff */
[C---:B------:R-:W-:Y:S01]  /*16a10*/  IADD3 R0, R50.reuse, 0x20, RZ ;  /* 0x0000002032007810 */ /* 0x040fe20007ffe0ff */
[----:B------:R-:W-:Y:S01]  /*16a20*/  IMAD.WIDE.U32 R20, R49, UR4, R20 ;  /* 0x0000000431147c25 */ /* 0x000fe2000f8e0014 */
[----:B------:R-:W-:-:S03]  /*16a30*/  ISETP.GE.AND P2, PT, R50, R57, PT ;  /* 0x000000393200720c */ /* 0x000fc60003f46270 */
[----:B------:R-:W-:Y:S01]  /*16a40*/  IMAD R51, R49, UR5, R28 ;  /* 0x0000000531337c24 */ /* 0x000fe2000f8e021c */
[-C--:B------:R-:W-:Y:S01]  /*16a50*/  ISETP.GE.AND P0, PT, R0, R57.reuse, PT ;  /* 0x000000390000720c */ /* 0x080fe20003f06270 */
[----:B------:R-:W-:Y:S01]  /*16a60*/  VIADD R0, R2, 0x2a820 ;  /* 0x0002a82002007836 */ /* 0x000fe20000000000 */
[----:B------:R-:W-:Y:S01]  /*16a70*/  ULDC.64 UR4, c[0x0][0xa80] ;  /* 0x0002a00000047ab9 */ /* 0x000fe20000000a00 */
[----:B------:R-:W-:Y:S01]  /*16a80*/  IADD3 R3, R50, 0x40, RZ ;  /* 0x0000004032037810 */ /* 0x000fe20007ffe0ff */
[----:B------:R-:W-:Y:S01]  /*16a90*/  IMAD.IADD R21, R21, 0x1, R51 ;  /* 0x0000000115157824 */ /* 0x000fe200078e0233 */
[----:B------:R-:W-:Y:S02]  /*16aa0*/  LEA R28, P3, R20, UR4, 0x1 ;  /* 0x00000004141c7c11 */ /* 0x000fe4000f8608ff */
[----:B------:R-:W-:Y:S02]  /*16ab0*/  ISETP.GE.AND P1, PT, R3, R57, PT ;  /* 0x000000390300720c */ /* 0x000fe40003f26270 */
[----:B------:R-:W-:-:S02]  /*16ac0*/  PRMT R0, RZ, 0x654, R0 ;  /* 0x00000654ff007816 */ /* 0x000fc40000000000 */
[----:B------:R-:W-:Y:S01]  /*16ad0*/  LEA.HI.X R3, R20, UR5, R21, 0x1, P3 ;  /* 0x0000000514037c11 */ /* 0x000fe200098f0c15 */
[----:B-1----:R2:W1:Y:S01]  /*16ae0*/  SHFL.IDX PT, R48, R28, RZ, 0x181f ;  /* 0x00181fff1c307589 */ /* 0x00246200000e0000 */
[----:B------:R3:W-:Y:S01]  /*16af0*/  SYNCS.ARRIVE.TRANS64.RED.A1T0 RZ, [R0+URZ], RZ ;  /* 0x000000ff00ff79a7 */ /* 0x0007e2000810043f */
[----:B------:R-:W-:Y:S01]  /*16b00*/  BSSY B1, `(.L_x_647) ;  /* 0x000000e000017945 */ /* 0x000fe20003800000 */
[----:B------:R-:W-:Y:S02]  /*16b10*/  SHF.R.S32.HI R54, RZ, 0x1f, R183 ;  /* 0x0000001fff367819 */ /* 0x000fe400000114b7 */
[----:B------:R-:W-:Y:S01]  /*16b20*/  SHF.R.S32.HI R56, RZ, 0x1f, R182 ;  /* 0x0000001fff387819 */ /* 0x000fe200000114b6 */
[----:B---3--:R2:W3:Y:S01]  /*16b30*/  SHFL.IDX PT, R0, R3, RZ, 0x181f ;  /* 0x00181fff03007589 */ /* 0x0084e200000e0000 */
[----:B------:R-:W-:Y:S05]  /*16b40*/  @P2 BRA `(.L_x_648) ;  /* 0x0000000000242947 */ /* 0x000fea0003800000 */
[----:B------:R-:W-:Y:S02]  /*16b50*/  ULDC UR4, c[0x0][0xac8] ;  /* 0x0002b20000047ab9 */ /* 0x000fe40000000800 */
[----:B------:R-:W-:Y:S02]  /*16b60*/  ISETP.GE.AND P2, PT, R182, UR4, PT ;  /* 0x00000004b6007c0c */ /* 0x000fe4000bf46270 */
[----:B------:R-:W-:-:S11]  /*16b70*/  ISETP.GE.AND P3, PT, R183, UR4, PT ;  /* 0x00000004b7007c0c */ /* 0x000fd6000bf66270 */
[CC--:B-1----:R-:W-:Y:S02]  /*16b80*/  @!P2 LEA R20, P4, R182.reuse, R48.reuse, 0x1 ;  /* 0x00000030b614a211 */ /* 0x0c2fe400078808ff */
[C---:B------:R-:W-:Y:S02]  /*16b90*/  @!P3 LEA R48, P5, R183.reuse, R48, 0x1 ;  /* 0x00000030b730b211 */ /* 0x040fe400078a08ff */
[-C--:B---3--:R-:W-:Y:S02]  /*16ba0*/  @!P2 LEA.HI.X R21, R182, R0.reuse, R56, 0x1, P4 ;  /* 0x00000000b615a211 */ /* 0x088fe400020f0c38 */
[----:B------:R-:W-:-:S03]  /*16bb0*/  @!P3 LEA.HI.X R49, R183, R0, R54, 0x1, P5 ;  /* 0x00000000b731b211 */ /* 0x000fc600028f0c36 */
[----:B-----5:R4:W-:Y:S04]  /*16bc0*/  @!P2 ST.E.128 desc[UR60][R20.64], R4 ;  /* 0x000000041400a985 */ /* 0x0209e8000c101d3c */
[----:B------:R4:W-:Y:S02]  /*16bd0*/  @!P3 ST.E.128 desc[UR60][R48.64], R32 ;  /* 0x000000203000b985 */ /* 0x0009e4000c101d3c */
.L_x_648:
[----:B------:R-:W-:Y:S05]  /*16be0*/  BSYNC B1 ;  /* 0x0000000000017941 */ /* 0x000fea0003800000 */
.L_x_647:
[----:B---3--:R3:W0:Y:S01]  /*16bf0*/  SHFL.IDX PT, R0, R3, 0x1, 0x181f ;  /* 0x00381f0003007f89 */ /* 0x00862200000e0000 */
[----:B------:R-:W-:Y:S03]  /*16c00*/  BSSY B1, `(.L_x_649) ;  /* 0x000000c000017945 */ /* 0x000fe60003800000 */
[----:B----45:R3:W4:Y:S01]  /*16c10*/  SHFL.IDX PT, R6, R28, 0x1, 0x181f ;  /* 0x00381f001c067f89 */ /* 0x03072200000e0000 */
        /* <DEDUP_REMOVED lines=8> */
[----:B------:R0:W-:Y:S04]  /*16ca0*/  @!P3 ST.E.128 desc[UR60][R4.64], R8 ;  /* 0x000000080400b985 */ /* 0x0001e8000c101d3c */
[----:B------:R0:W-:Y:S02]  /*16cb0*/  @!P4 ST.E.128 desc[UR60][R6.64], R36 ;  /* 0x000000240600c985 */ /* 0x0001e4000c101d3c */
.L_x_650:
[----:B------:R-:W-:Y:S05]  /*16cc0*/  BSYNC B1 ;  /* 0x0000000000017941 */ /* 0x000fea0003800000 */
.L_x_649:
[----:B0-----:R0:W0:Y:S01]  /*16cd0*/  SHFL.IDX PT, R0, R3, 0x2, 0x181f ;  /* 0x00581f0003007f89 */ /* 0x00102200000e0000 */
[----:B------:R-:W-:Y:S03]  /*16ce0*/  BSSY B1, `(.L_x_651) ;  /* 0x000000c000017945 */ /* 0x000fe60003800000 */
[----:B----4-:R4:W0:Y:S01]  /*16cf0*/  SHFL.IDX PT, R6, R28, 0x2, 0x181f ;  /* 0x00581f001c067f89 */ /* 0x01082200000e0000 */
[----:B------:R-:W-:Y:S05]  /*16d00*/  @P1 BRA `(.L_x_652) ;  /* 0x0000000000241947 */ /* 0x000fea0003800000 */
[----:B------:R-:W-:Y:S02]  /*16d10*/  ULDC UR4, c[0x0][0xac8] ;  /* 0x0002b20000047ab9 */ /* 0x000fe40000000800 */
[----:B------:R-:W-:Y:S02]  /*16d20*/  ISETP.GE.AND P2, PT, R182, UR4, PT ;  /* 0x00000004b6007c0c */ /* 0x000fe4000bf46270 */
[----:B------:R-:W-:-:S11]  /*16d30*/  ISETP.GE.AND P3, PT, R183, UR4, PT ;  /* 0x00000004b7007c0c */ /* 0x000fd6000bf66270 */
[CC--:B0-----:R-:W-:Y:S02]  /*16d40*/  @!P2 LEA R4, P0, R182.reuse, R6.reuse, 0x1 ;  /* 0x00000006b604a211 */ /* 0x0c1fe400078008ff */
[C---:B------:R-:W-:Y:S02]  /*16d50*/  @!P3 LEA R6, P1, R183.reuse, R6, 0x1 ;  /* 0x00000006b706b211 */ /* 0x040fe400078208ff */
[-C--:B------:R-:W-:Y:S02]  /*16d60*/  @!P2 LEA.HI.X R5, R182, R0.reuse, R56, 0x1, P0 ;  /* 0x00000000b605a211 */ /* 0x080fe400000f0c38 */
[----:B------:R-:W-:-:S03]  /*16d70*/  @!P3 LEA.HI.X R7, R183, R0, R54, 0x1, P1 ;  /* 0x00000000b707b211 */ /* 0x000fc600008f0c36 */
[----:B------:R0:W-:Y:S04]  /*16d80*/  @!P2 ST.E.128 desc[UR60][R4.64], R12 ;  /* 0x0000000c0400a985 */ /* 0x0001e8000c101d3c */
[----:B------:R0:W-:Y:S02]  /*16d90*/  @!P3 ST.E.128 desc[UR60][R6.64], R40 ;  /* 0x000000280600b985 */ /* 0x0001e4000c101d3c */
.L_x_652:
[----:B------:R-:W-:Y:S05]  /*16da0*/  BSYNC B1 ;  /* 0x0000000000017941 */ /* 0x000fea0003800000 */
.L_x_651:
[----:B0-----:R-:W-:Y:S01]  /*16db0*/  IADD3 R0, R50, 0x60, RZ ;  /* 0x0000006032007810 */ /* 0x001fe20007ffe0ff */
[----:B--23--:R-:W0:Y:S03]  /*16dc0*/  SHFL.IDX PT, R3, R3, 0x3, 0x181f ;  /* 0x00781f0003037f89 */ /* 0x00ce2600000e0000 */
[----:B------:R-:W-:Y:S01]  /*16dd0*/  ISETP.GE.AND P0, PT, R0, R57, PT ;  /* 0x000000390000720c */ /* 0x000fe20003f06270 */
[----:B----4-:R-:W2:-:S12]  /*16de0*/  SHFL.IDX PT, R28, R28, 0x3, 0x181f ;  /* 0x00781f001c1c7f89 */ /* 0x010e9800000e0000 */
        /* <DEDUP_REMOVED lines=12> */
.L_x_645:
[----:B------:R-:W-:Y:S01]  /*16eb0*/  ULDC.64 UR4, c[0x0][0xc00] ;  /* 0x0003000000047ab9 */ /* 0x000fe20000000a00 */
[----:B------:R-:W-:Y:S01]  /*16ec0*/  IMAD.MOV.U32 R3, RZ, RZ, RZ ;  /* 0x000000ffff037224 */ /* 0x000fe200078e00ff */
[----:B------:R-:W-:Y:S01]  /*16ed0*/  ISETP.NE.U32.AND P0, PT, RZ, UR4, PT ;  /* 0x00000004ff007c0c */ /* 0x000fe2000bf05070 */
[----:B------:R-:W2:Y:S01]  /*16ee0*/  LDC R25, c[0x0][0xbe8] ;  /* 0x0002fa00ff197b82 */ /* 0x000ea20000000800 */
[----:B------:R-:W-:Y:S02]  /*16ef0*/  IADD3 R4, P1, R186, UR4, RZ ;  /* 0x00000004ba047c10 */ /* 0x000fe4000ff3e0ff */
[----:B------:R-:W-:Y:S02]  /*16f00*/  ISETP.NE.AND.EX P0, PT, RZ, UR5, PT, P0 ;  /* 0x00000005ff007c0c */ /* 0x000fe4000bf05300 */
[----:B------:R-:W-:Y:S01]  /*16f10*/  IADD3.X R5, R187, UR5, RZ, P1, !PT ;  /* 0x00000005bb057c10 */ /* 0x000fe20008ffe4ff */
[----:B------:R-:W-:Y:S02]  /*16f20*/  ULDC.64 UR4, c[0x0][0xc08] ;  /* 0x0003020000047ab9 */ /* 0x000fe40000000a00 */
[----:B------:R-:W-:-:S04]  /*16f30*/  ISETP.NE.U32.AND P1, PT, RZ, UR4, PT ;  /* 0x00000004ff007c0c */ /* 0x000fc8000bf25070 */
[----:B------:R-:W-:-:S04]  /*16f40*/  ISETP.NE.AND.EX P1, PT, RZ, UR5, PT, P1 ;  /* 0x00000005ff007c0c */ /* 0x000fc8000bf25310 */
[----:B------:R3:W5:Y:S09]  /*16f50*/  @P0 LDG.E R3, desc[UR60][R4.64] ;  /* 0x0000003c04030981 */ /* 0x000772000c1e1900 */
[----:B------:R-:W-:Y:S01]  /*16f60*/  @P1 IADD3 R186, P2, R186, UR4, RZ ;  /* 0x00000004baba1c10 */ /* 0x000fe2000ff5e0ff */
[----:B------:R-:W-:-:S02]  /*16f70*/  ULDC UR4, c[0x0][0xa88] ;  /* 0x0002a20000047ab9 */ /* 0x000fc40000000800 */
[----:B------:R-:W-:Y:S02]  /*16f80*/  MOV R0, UR4 ;  /* 0x0000000400007c02 */ /* 0x000fe40008000f00 */
[----:B------:R-:W-:-:S05]  /*16f90*/  @P1 IADD3.X R187, R187, UR5, RZ, P2, !PT ;  /* 0x00000005bbbb1c10 */ /* 0x000fca00097fe4ff */
[----:B------:R3:W5:Y:S01]  /*16fa0*/  @P1 LDG.E R0, desc[UR60][R186.64] ;  /* 0x0000003cba001981 */ /* 0x000762000c1e1900 */
[----:B--2---:R-:W-:Y:S01]  /*16fb0*/  ISETP.NE.AND P2, PT, R25, 0x1, PT ;  /* 0x000000011900780c */ /* 0x004fe20003f45270 */
[----:B------:R-:W2:-:S12]  /*16fc0*/  S2R R6, SR_TID.X ;  /* 0x0000000000067919 */ /* 0x000e980000002100 */
[----:B------:R-:W0:Y:S08]  /*16fd0*/  @P2 LDC R14, c[0x0][0xbec] ;  /* 0x0002fb00ff0e2b82 */ /* 0x000e300000000800 */
[----:B------:R-:W0:Y:S01]  /*16fe0*/  @P2 LDC R27, c[0x0][0xbf0] ;  /* 0x0002fc00ff1b2b82 */ /* 0x000e220000000800 */
[----:B--2---:R-:W-:-:S05]  /*16ff0*/  VIADD R6, R6, 0xffffff80 ;  /* 0xffffff8006067836 */ /* 0x004fca0000000000 */
[----:B------:R-:W-:Y:S01]  /*17000*/  ISETP.GE.AND P3, PT, R6, 0x80, PT ;  /* 0x000000800600780c */ /* 0x000fe20003f66270 */
[----:B---3--:R-:W-:-:S12]  /*17010*/  @P1 BRA `(.L_x_654) ;  /* 0x0000000000101947 */ /* 0x008fd80003800000 */
[----:B------:R-:W-:Y:S05]  /*17020*/  @!P0 BRA `(.L_x_654) ;  /* 0x00000000000c8947 */ /* 0x000fea0003800000 */
[----:B------:R-:W2:Y:S04]  /*17030*/  LDG.E R7, desc[UR60][R4.64] ;  /* 0x0000003c04077981 */ /* 0x000ea8000c1e1900 */
[----:B-----5:R-:W2:Y:S02]  /*17040*/  LDG.E R0, desc[UR60][R4.64+0x4] ;  /* 0x0000043c04007981 */ /* 0x020ea4000c1e1900 */
[----:B--2---:R-:W-:-:S07]  /*17050*/  IADD3 R0, -R7, R0, RZ ;  /* 0x0000000007007210 */ /* 0x004fce0007ffe1ff */
.L_x_654:
[----:B------:R-:W-:Y:S01]  /*17060*/  BSSY B1, `(.L_x_655) ;  /* 0x000002e000017945 */ /* 0x000fe20003800000 */
[----:B------:R-:W-:Y:S02]  /*17070*/  SHF.R.S32.HI R13, RZ, 0x1f, R185 ;  /* 0x0000001fff0d7819 */ /* 0x000fe400000114b9 */
[----:B------:R-:W-:Y:S02]  /*17080*/  SEL R15, R188, RZ, !P0 ;  /* 0x000000ffbc0f7207 */ /* 0x000fe40004000000 */
[----:B------:R-:W-:Y:S02]  /*17090*/  SEL R193, R193, RZ, !P0 ;  /* 0x000000ffc1c17207 */ /* 0x000fe40004000000 */
[----:B-----5:R-:W-:Y:S01]  /*170a0*/  SHF.R.S32.HI R10, RZ, 0x1f, R3 ;  /* 0x0000001fff0a7819 */ /* 0x020fe20000011403 */
[----:B------:R-:W-:Y:S06]  /*170b0*/  @P3 BRA `(.L_x_656) ;  /* 0x0000000000a03947 */ /* 0x000fec0003800000 */
[----:B------:R-:W2:Y:S01]  /*170c0*/  S2R R5, SR_TID.X ;  /* 0x0000000000057919 */ /* 0x000ea20000002100 */
[----:B------:R-:W3:Y:S01]  /*170d0*/  LDC R11, c[0x0][0xbe8] ;  /* 0x0002fa00ff0b7b82 */ /* 0x000ee20000000800 */
[----:B--2---:R-:W-:Y:S02]  /*170e0*/  IMAD R4, R190, 0x80, R5 ;  /* 0x00000080be047824 */ /* 0x004fe400078e0205 */
[----:B---3--:R-:W-:-:S03]  /*170f0*/  IMAD R5, R0, R11, RZ ;  /* 0x0000000b00057224 */ /* 0x008fc600078e02ff */
[----:B------:R-:W-:-:S04]  /*17100*/  IADD3 R12, R4, -0x80, RZ ;  /* 0xffffff80040c7810 */ /* 0x000fc80007ffe0ff */
        /* <DEDUP_REMOVED lines=9> */
[----:B------:R-:W2:Y:S08]  /*171a0*/  @P0 LDC R9, c[0x0][0xbec] ;  /* 0x0002fb00ff090b82 */ /* 0x000eb00000000800 */
[----:B------:R-:W3:Y:S01]  /*171b0*/  @P0 LDC R21, c[0x0][0xbf0] ;  /* 0x0002fc00ff150b82 */ /* 0x000ee20000000800 */
[----:B--2---:R-:W-:-:S04]  /*171c0*/  @P0 IMAD.HI.U32 R6, R12, R9, RZ ;  /* 0x000000090c060227 */ /* 0x004fc800078e00ff */
[----:B------:R-:W-:Y:S01]  /*171d0*/  IMAD R9, R185, UR5, R8 ;  /* 0x00000005b9097c24 */ /* 0x000fe2000f8e0208 */
[----:B------:R-:W-:Y:S01]  /*171e0*/  ULDC.64 UR4, c[0x0][0xb98] ;  /* 0x0002e60000047ab9 */ /* 0x000fe20000000a00 */
[----:B---3--:R-:W-:Y:S01]  /*171f0*/  @P0 SHF.R.U32.HI R7, RZ, R21, R6 ;  /* 0x00000015ff070219 */ /* 0x008fe20000011606 */
[----:B------:R-:W-:Y:S02]  /*17200*/  IMAD R6, R193, UR4, RZ ;  /* 0x00000004c1067c24 */ /* 0x000fe4000f8e02ff */
[----:B------:R-:W-:Y:S02]  /*17210*/  IADD3 R5, R5, R9, RZ ;  /* 0x0000000905057210 */ /* 0x000fe40007ffe0ff */
[----:B------:R-:W-:Y:S02]  /*17220*/  IMAD.MOV R9, RZ, RZ, -R7 ;  /* 0x000000ffff097224 */ /* 0x000fe400078e0a07 */
[----:B------:R-:W-:-:S04]  /*17230*/  IMAD.WIDE.U32 R4, R15, UR4, R4 ;  /* 0x000000040f047c25 */ /* 0x000fc8000f8e0004 */
[----:B------:R-:W-:Y:S01]  /*17240*/  IMAD R9, R11, R9, R12 ;  /* 0x000000090b097224 */ /* 0x000fe200078e020c */
[----:B------:R-:W-:Y:S01]  /*17250*/  SHF.R.S32.HI R11, RZ, 0x1f, R7 ;  /* 0x0000001fff0b7819 */ /* 0x000fe20000011407 */
[----:B------:R-:W-:Y:S01]  /*17260*/  IMAD R8, R15, UR5, R6 ;  /* 0x000000050f087c24 */ /* 0x000fe2000f8e0206 */
[----:B------:R-:W-:Y:S01]  /*17270*/  IADD3 R4, P0, R7, R4, RZ ;  /* 0x0000000407047210 */ /* 0x000fe20007f1e0ff */
[----:B------:R-:W-:Y:S01]  /*17280*/  ULDC.64 UR4, c[0x0][0xb88] ;  /* 0x0002e20000047ab9 */ /* 0x000fe20000000a00 */
[----:B------:R-:W-:Y:S02]  /*17290*/  SHF.R.S32.HI R6, RZ, 0x1f, R9 ;  /* 0x0000001fff067819 */ /* 0x000fe40000011409 */
[----:B------:R-:W-:-:S03]  /*172a0*/  IADD3.X R5, R11, R5, R8, P0, !PT ;  /* 0x000000050b057210 */ /* 0x000fc600007fe408 */
[----:B------:R-:W-:Y:S02]  /*172b0*/  IMAD R6, R6, UR4, RZ ;  /* 0x0000000406067c24 */ /* 0x000fe4000f8e02ff */
[----:B------:R-:W-:-:S04]  /*172c0*/  IMAD.WIDE.U32 R4, R9, UR4, R4 ;  /* 0x0000000409047c25 */ /* 0x000fc8000f8e0004 */
[----:B------:R-:W-:Y:S01]  /*172d0*/  IMAD R7, R9, UR5, R6 ;  /* 0x0000000509077c24 */ /* 0x000fe2000f8e0206 */
[----:B------:R-:W-:Y:S02]  /*172e0*/  ULDC.64 UR4, c[0x0][0xb50] ;  /* 0x0002d40000047ab9 */ /* 0x000fe40000000a00 */
[----:B------:R-:W-:Y:S02]  /*172f0*/  LEA R6, P0, R4, UR4, 0x2 ;  /* 0x0000000404067c11 */ /* 0x000fe4000f8010ff */
[----:B------:R-:W-:-:S04]  /*17300*/  IADD3 R5, R5, R7, RZ ;  /* 0x0000000705057210 */ /* 0x000fc80007ffe0ff */
[----:B------:R-:W-:Y:S01]  /*17310*/  LEA.HI.X R7, R4, UR5, R5, 0x2, P0 ;  /* 0x0000000504077c11 */ /* 0x000fe200080f1405 */
[----:B------:R-:W-:-:S05]  /*17320*/  IMAD.MOV.U32 R5, RZ, RZ, -0x800000 ;  /* 0xff800000ff057424 */ /* 0x000fca00078e00ff */
[----:B------:R2:W-:Y:S02]  /*17330*/  STG.E desc[UR60][R6.64], R5 ;  /* 0x0000000506007986 */ /* 0x0005e4000c10193c */
.L_x_656:
[----:B------:R-:W-:Y:S05]  /*17340*/  BSYNC B1 ;  /* 0x0000000000017941 */ /* 0x000fea0003800000 */
.L_x_655:
[----:B------:R-:W-:Y:S01]  /*17350*/  ULDC.64 UR4, c[0x0][0xaa0] ;  /* 0x0002a80000047ab9 */ /* 0x000fe20000000a00 */
[----:B------:R-:W-:Y:S01]  /*17360*/  BSSY B1, `(.L_x_657) ;  /* 0x000003a000017945 */ /* 0x000fe20003800000 */
[----:B------:R-:W-:Y:S01]  /*17370*/  IMAD R4, R10, UR4, RZ ;  /* 0x000000040a047c24 */ /* 0x000fe2000f8e02ff */
[----:B------:R-:W-:Y:S02]  /*17380*/  SHF.R.S32.HI R12, RZ, 0x1f, R183 ;  /* 0x0000001fff0c7819 */ /* 0x000fe400000114b7 */
[----:B------:R-:W-:Y:S01]  /*17390*/  SHF.R.S32.HI R20, RZ, 0x1f, R182 ;  /* 0x0000001fff147819 */ /* 0x000fe200000114b6 */
[C---:B--2---:R-:W-:Y:S02]  /*173a0*/  IMAD R7, R3.reuse, UR5, R4 ;  /* 0x0000000503077c24 */ /* 0x044fe4000f8e0204 */
[----:B------:R-:W-:Y:S01]  /*173b0*/  IMAD.WIDE.U32 R4, R3, UR4, RZ ;  /* 0x0000000403047c25 */ /* 0x000fe2000f8e00ff */
[----:B------:R-:W-:Y:S01]  /*173c0*/  LEA R3, R184, R192, 0x5 ;  /* 0x000000c0b8037211 */ /* 0x000fe200078e28ff */
[----:B------:R-:W-:-:S02]  /*173d0*/  ULDC.64 UR4, c[0x0][0xae8] ;  /* 0x0002ba0000047ab9 */ /* 0x000fc40000000a00 */
[----:B------:R-:W-:Y:S01]  /*173e0*/  IMAD.IADD R5, R5, 0x1, R7 ;  /* 0x0000000105057824 */ /* 0x000fe200078e0207 */
[----:B------:R-:W-:Y:S01]  /*173f0*/  LEA R9, R190, R3, 0x7 ;  /* 0x00000003be097211 */ /* 0x000fe200078e38ff */
[----:B------:R-:W-:Y:S02]  /*17400*/  IMAD R8, R13, UR4, RZ ;  /* 0x000000040d087c24 */ /* 0x000fe4000f8e02ff */
[----:B------:R-:W-:-:S04]  /*17410*/  IMAD.WIDE.U32 R4, R185, UR4, R4 ;  /* 0x00000004b9047c25 */ /* 0x000fc8000f8e0004 */
[----:B------:R-:W-:Y:S01]  /*17420*/  IMAD R7, R185, UR5, R8 ;  /* 0x00000005b9077c24 */ /* 0x000fe2000f8e0208 */
[----:B------:R-:W-:Y:S01]  /*17430*/  ULDC.64 UR4, c[0x0][0xaf0] ;  /* 0x0002bc0000047ab9 */ /* 0x000fe20000000a00 */
[----:B0-----:R-:W-:-:S03]  /*17440*/  @P2 IMAD.HI.U32 R6, R9, R14, RZ ;  /* 0x0000000e09062227 */ /* 0x001fc600078e00ff */
[----:B------:R-:W-:Y:S01]  /*17450*/  IADD3 R5, R5, R7, RZ ;  /* 0x0000000705057210 */ /* 0x000fe20007ffe0ff */
[----:B------:R-:W-:Y:S01]  /*17460*/  IMAD.MOV.U32 R3, RZ, RZ, R9 ;  /* 0x000000ffff037224 */ /* 0x000fe200078e0009 */
[----:B------:R-:W-:Y:S01]  /*17470*/  @P2 SHF.R.U32.HI R3, RZ, R27, R6 ;  /* 0x0000001bff032219 */ /* 0x000fe20000011606 */
[----:B------:R-:W-:Y:S02]  /*17480*/  IMAD R8, R193, UR4, RZ ;  /* 0x00000004c1087c24 */ /* 0x000fe4000f8e02ff */
[----:B------:R-:W-:Y:S01]  /*17490*/  IMAD.WIDE.U32 R4, R15, UR4, R4 ;  /* 0x000000040f047c25 */ /* 0x000fe2000f8e0004 */
[----:B------:R-:W-:-:S03]  /*174a0*/  SHF.R.S32.HI R6, RZ, 0x1f, R3 ;  /* 0x0000001fff067819 */ /* 0x000fc60000011403 */
[----:B------:R-:W-:Y:S01]  /*174b0*/  IMAD R7, R15, UR5, R8 ;  /* 0x000000050f077c24 */ /* 0x000fe2000f8e0208 */
[----:B------:R-:W-:Y:S01]  /*174c0*/  ULDC.64 UR4, c[0x0][0xae0] ;  /* 0x0002b80000047ab9 */ /* 0x000fe20000000a00 */
[----:B------:R-:W-:Y:S02]  /*174d0*/  IMAD.MOV R8, RZ, RZ, -R3 ;  /* 0x000000ffff087224 */ /* 0x000fe400078e0a03 */
[----:B------:R-:W-:Y:S01]  /*174e0*/  IMAD R6, R6, UR4, RZ ;  /* 0x0000000406067c24 */ /* 0x000fe2000f8e02ff */
[----:B------:R-:W-:Y:S01]  /*174f0*/  IADD3 R5, R5, R7, RZ ;  /* 0x0000000705057210 */ /* 0x000fe20007ffe0ff */
[----:B------:R-:W-:Y:S01]  /*17500*/  IMAD R7, R25, R8, R9 ;  /* 0x0000000819077224 */ /* 0x000fe200078e0209 */
[----:B------:R-:W-:Y:S01]  /*17510*/  LEA R8, R190, R192, 0x7 ;  /* 0x000000c0be087211 */ /* 0x000fe200078e38ff */
[C---:B------:R-:W-:Y:S02]  /*17520*/  IMAD R9, R3.reuse, UR5, R6 ;  /* 0x0000000503097c24 */ /* 0x040fe4000f8e0206 */
[----:B------:R-:W-:Y:S01]  /*17530*/  IMAD.WIDE.U32 R4, R3, UR4, R4 ;  /* 0x0000000403047c25 */ /* 0x000fe2000f8e0004 */
[----:B------:R-:W-:Y:S01]  /*17540*/  SHF.R.S32.HI R3, RZ, 0x1f, R7 ;  /* 0x0000001fff037819 */ /* 0x000fe20000011407 */
[----:B------:R-:W-:-:S02]  /*17550*/  ULDC.64 UR4, c[0x0][0xad8] ;  /* 0x0002b60000047ab9 */ /* 0x000fc40000000a00 */
[----:B------:R-:W-:Y:S02]  /*17560*/  IMAD.IADD R5, R5, 0x1, R9 ;  /* 0x0000000105057824 */ /* 0x000fe400078e0209 */
        /* <DEDUP_REMOVED lines=9> */
[-C--:B------:R-:W-:Y:S02]  /*17600*/  ISETP.GE.AND P1, PT, R0, R25.reuse, PT ;  /* 0x000000190000720c */ /* 0x080fe40003f26270 */
[----:B------:R-:W-:Y:S02]  /*17610*/  IADD3 R0, R8, 0x40, RZ ;  /* 0x0000004008007810 */ /* 0x000fe40007ffe0ff */
[----:B------:R-:W-:Y:S02]  /*17620*/  LEA.HI.X R3, R4, UR5, R3, 0x1, P3 ;  /* 0x0000000504037c11 */ /* 0x000fe400098f0c03 */
[----:B------:R-:W-:Y:S01]  /*17630*/  ISETP.GE.AND P0, PT, R0, R25, PT ;  /* 0x000000190000720c */ /* 0x000fe20003f06270 */
[----:B------:R0:W2:Y:S04]  /*17640*/  SHFL.IDX PT, R4, R6, RZ, 0x181f ;  /* 0x00181fff06047589 */ /* 0x0000a800000e0000 */
[----:B------:R0:W3:Y:S01]  /*17650*/  SHFL.IDX PT, R0, R3, RZ, 0x181f ;  /* 0x00181fff03007589 */ /* 0x0000e200000e0000 */
[----:B------:R-:W-:Y:S07]  /*17660*/  @P2 BRA `(.L_x_658) ;  /* 0x0000000000242947 */ /* 0x000fee0003800000 */
        /* <DEDUP_REMOVED lines=9> */
.L_x_658:
[----:B------:R-:W-:Y:S05]  /*17700*/  BSYNC B1 ;  /* 0x0000000000017941 */ /* 0x000fea0003800000 */
.L_x_657:
[----:B---3--:R3:W0:Y:S01]  /*17710*/  SHFL.IDX PT, R0, R3, 0x1, 0x181f ;  /* 0x00381f0003007f89 */ /* 0x00862200000e0000 */
[----:B------:R-:W-:Y:S03]  /*17720*/  BSSY B1, `(.L_x_659) ;  /* 0x000000c000017945 */ /* 0x000fe60003800000 */
[----:B--2---:R3:W2:Y:S01]  /*17730*/  SHFL.IDX PT, R4, R6, 0x1, 0x181f ;  /* 0x00381f0006047f89 */ /* 0x0046a200000e0000 */
        /* <DEDUP_REMOVED lines=10> */
.L_x_660:
[----:B------:R-:W-:Y:S05]  /*177e0*/  BSYNC B1 ;  /* 0x0000000000017941 */ /* 0x000fea0003800000 */
.L_x_659:
[----:B0-----:R0:W0:Y:S01]  /*177f0*/  SHFL.IDX PT, R0, R3, 0x2, 0x181f ;  /* 0x00581f0003007f89 */ /* 0x00102200000e0000 */
[----:B------:R-:W-:Y:S03]  /*17800*/  BSSY B1, `(.L_x_661) ;  /* 0x000000c000017945 */ /* 0x000fe60003800000 */
[----:B--2---:R2:W0:Y:S01]  /*17810*/  SHFL.IDX PT, R4, R6, 0x2, 0x181f ;  /* 0x00581f0006047f89 */ /* 0x00442200000e0000 */
        /* <DEDUP_REMOVED lines=8> */
[----:B------:R0:W-:Y:S04]  /*178a0*/  @!P2 ST.E.128 desc[UR60][R10.64], RZ ;  /* 0x000000ff0a00a985 */ /* 0x0001e8000c101d3c */
[----:B------:R0:W-:Y:S02]  /*178b0*/  @!P3 ST.E.128 desc[UR60][R4.64], RZ ;  /* 0x000000ff0400b985 */ /* 0x0001e4000c101d3c */
.L_x_662:
[----:B------:R-:W-:Y:S05]  /*178c0*/  BSYNC B1 ;  /* 0x0000000000017941 */ /* 0x000fea0003800000 */
.L_x_661:
[----:B0-----:R-:W-:Y:S01]  /*178d0*/  IADD3 R0, R8, 0x60, RZ ;  /* 0x0000006008007810 */ /* 0x001fe20007ffe0ff */
[----:B---3--:R-:W0:Y:S03]  /*178e0*/  SHFL.IDX PT, R3, R3, 0x3, 0x181f ;  /* 0x00781f0003037f89 */ /* 0x008e2600000e0000 */
[----:B------:R-:W-:Y:S01]  /*178f0*/  ISETP.GE.AND P0, PT, R0, R25, PT ;  /* 0x000000190000720c */ /* 0x000fe20003f06270 */
[----:B------:R3:W0:-:S12]  /*17900*/  SHFL.IDX PT, R4, R6, 0x3, 0x181f ;  /* 0x00781f0006047f89 */ /* 0x00061800000e0000 */
[----:B---3--:R-:W-:Y:S05]  /*17910*/  @P0 BRA `(.L_x_653) ;  /* 0x0000000000240947 */ /* 0x008fea0003800000 */
[----:B------:R-:W-:Y:S02]  /*17920*/  ULDC UR4, c[0x0][0xac8] ;  /* 0x0002b20000047ab9 */ /* 0x000fe40000000800 */
[----:B------:R-:W-:Y:S02]  /*17930*/  ISETP.GE.AND P2, PT, R182, UR4, PT ;  /* 0x00000004b6007c0c */ /* 0x000fe4000bf46270 */
[----:B------:R-:W-:-:S11]  /*17940*/  ISETP.GE.AND P3, PT, R183, UR4, PT ;  /* 0x00000004b7007c0c */ /* 0x000fd6000bf66270 */
[CC--:B0-2---:R-:W-:Y:S02]  /*17950*/  @!P2 LEA R6, P0, R182.reuse, R4.reuse, 0x1 ;  /* 0x00000004b606a211 */ /* 0x0c5fe400078008ff */
[C---:B------:R-:W-:Y:S02]  /*17960*/  @!P3 LEA R4, P1, R183.reuse, R4, 0x1 ;  /* 0x00000004b704b211 */ /* 0x040fe400078208ff */
[-C--:B------:R-:W-:Y:S02]  /*17970*/  @!P2 LEA.HI.X R7, R182, R3.reuse, R20, 0x1, P0 ;  /* 0x00000003b607a211 */ /* 0x080fe400000f0c14 */
[----:B------:R-:W-:-:S03]  /*17980*/  @!P3 LEA.HI.X R5, R183, R3, R12, 0x1, P1 ;  /* 0x00000003b705b211 */ /* 0x000fc600008f0c0c */
[----:B------:R3:W-:Y:S04]  /*17990*/  @!P2 ST.E.128 desc[UR60][R6.64], RZ ;  /* 0x000000ff0600a985 */ /* 0x0007e8000c101d3c */
[----:B------:R3:W-:Y:S02]  /*179a0*/  @!P3 ST.E.128 desc[UR60][R4.64], RZ ;  /* 0x000000ff0400b985 */ /* 0x0007e4000c101d3c */
.L_x_653:
[----:B------:R-:W-:Y:S05]  /*179b0*/  BSYNC B0 ;  /* 0x0000000000007941 */ /* 0x000fea0003800000 */
.L_x_644:
[----:B------:R-:W-:Y:S02]  /*179c0*/  ULDC UR4, c[0x0][0xc3c] ;  /* 0x00030f0000047ab9 */ /* 0x000fe40000000800 */
[----:B-1----:R-:W-:-:S13]  /*179d0*/  ISETP.GE.AND P0, PT, R31, UR4, PT ;  /* 0x000000041f007c0c */ /* 0x002fda000bf06270 */
[----:B------:R-:W-:Y:S05]  /*179e0*/  @!P0 BRA `(.L_x_663) ;  /* 0xfffffe98006c8947 */ /* 0x000fea000383ffff */
[----:B------:R-:W-:Y:S05]  /*179f0*/  BRA `(.L_x_448) ;  /* 0x00000068000c7947 */ /* 0x000fea0003800000 */
.L_x_446:
[----:B------:R-:W-:-:S08]  /*17a00*/  NOP ;  /* 0x0000000000007918 */ /* 0x000fd00000000000 */
[----:B0-----:R-:W0:-:S00]  /*17a10*/  USETMAXREG.DEALLOC.CTAPOOL 0x28 ;  /* 0x00000028000079c8 */ /* 0x001e0000080e0500 */
[----:B0-----:R-:W-:Y:S01]  /*17a20*/  LOP3.LUT R2, R2, 0x3, RZ, 0xc0, !PT ;  /* 0x0000000302027812 */ /* 0x001fe200078ec0ff */
[----:B------:R-:W-:Y:S01]  /*17a30*/  IMAD.MOV.U32 R4, RZ, RZ, RZ ;  /* 0x000000ffff047224 */ /* 0x000fe200078e00ff */
[----:B------:R-:W-:-:S04]  /*17a40*/  LOP3.LUT R23, R23, 0xffffffdf, RZ, 0xc0, !PT ;  /* 0xffffffdf17177812 */ /* 0x000fc800078ec0ff */
[----:B------:R-:W0:Y:S02]  /*17a50*/  SHFL.IDX PT, R2, R2, RZ, 0x1f ;  /* 0x00001fff02027589 */ /* 0x000e2400000e0000 */
[----:B0-----:R-:W-:-:S13]  /*17a60*/  ISETP.NE.AND P0, PT, R2, RZ, PT ;  /* 0x000000ff0200720c */ /* 0x001fda0003f05270 */
[----:B------:R-:W-:Y:S01]  /*17a70*/  @P0 LOP3.LUT R23, R23, 0x20, RZ, 0xfc, !PT ;  /* 0x0000002017170812 */ /* 0x000fe200078efcff */
[----:B------:R-:W-:Y:S06]  /*17a80*/  @!P0 BRA `(.L_x_664) ;  /* 0x00000000001c8947 */ /* 0x000fec0003800000 */
[----:B------:R-:W0:Y:S08]  /*17a90*/  S2UR UR5, SR_CgaCtaId ;  /* 0x00000000000579c3 */ /* 0x000e300000008800 */
[----:B------:R-:W-:Y:S06]  /*17aa0*/  BAR.SYNC.DEFER_BLOCKING 0x5, 0x180 ;  /* 0x0146000000007b1d */ /* 0x000fec0000010000 */
[----:B------:R-:W-:-:S02]  /*17ab0*/  UMOV UR4, 0x400 ;  /* 0x0000040000047882 */ /* 0x000fc40000000000 */
[----:B0-----:R-:W-:-:S09]  /*17ac0*/  ULEA UR4, UR5, UR4, 0x18 ;  /* 0x0000000405047291 */ /* 0x001fd2000f8ec03f */
[----:B------:R-:W0:Y:S01]  /*17ad0*/  LDS.128 R16, [UR4+0x2a8d0] ;  /* 0x02a8d004ff107984 */ /* 0x000e220008000c00 */
[----:B------:R-:W-:Y:S06]  /*17ae0*/  BAR.ARV 0x4, 0x180 ;  /* 0x0106000000007b1d */ /* 0x000fec0000002000 */
[----:B------:R-:W-:Y:S05]  /*17af0*/  BRA `(.L_x_665) ;  /* 0x0000000400fc7947 */ /* 0x000fea0003800000 */
.L_x_664:
[----:B------:R-:W-:Y:S01]  /*17b00*/  LOP3.LUT R5, R0, 0x1f, RZ, 0xc0, !PT ;  /* 0x0000001f00057812 */ /* 0x000fe200078ec0ff */
[----:B------:R-:W-:Y:S01]  /*17b10*/  ULDC UR4, c[0x0][0xc3c] ;  /* 0x00030f0000047ab9 */ /* 0x000fe20000000800 */
[----:B------:R-:W0:Y:S01]  /*17b20*/  S2UR UR6, SR_CTAID.X ;  /* 0x00000000000679c3 */ /* 0x000e220000002500 */
[----:B------:R-:W-:Y:S01]  /*17b30*/  ULDC UR5, c[0x0][0xc38] ;  /* 0x00030e0000057ab9 */ /* 0x000fe20000000800 */
[----:B------:R-:W-:-:S04]  /*17b40*/  ISETP.NE.AND P0, PT, R5, 0x1f, PT ;  /* 0x0000001f0500780c */ /* 0x000fc80003f05270 */
[----:B------:R-:W-:-:S13]  /*17b50*/  ISETP.GE.OR P1, PT, R5, UR4, !P0 ;  /* 0x0000000405007c0c */ /* 0x000fda000c726670 */
[----:B------:R-:W1:Y:S02]  /*17b60*/  @!P1 LDC.64 R2, c[0x0][0xc80] ;  /* 0x00032000ff029b82 */ /* 0x000e640000000a00 */
[----:B-1----:R-:W-:-:S05]  /*17b70*/  @!P1 IMAD.WIDE.U32 R2, R5, 0x4, R2 ;  /* 0x0000000405029825 */ /* 0x002fca00078e0002 */
[----:B------:R-:W2:Y:S01]  /*17b80*/  @!P1 LDG.E R4, desc[UR60][R2.64] ;  /* 0x0000003c02049981 */ /* 0x000ea2000c1e1900 */
[C---:B------:R-:W-:Y:S01]  /*17b90*/  ISETP.NE.AND P1, PT, R5.reuse, RZ, PT ;  /* 0x000000ff0500720c */ /* 0x040fe20003f25270 */
[----:B------:R-:W-:Y:S01]  /*17ba0*/  UMOV UR4, URZ ;  /* 0x0000003f00047c82 */ /* 0x000fe20008000000 */
[C---:B------:R-:W-:Y:S01]  /*17bb0*/  ISETP.GE.U32.AND P2, PT, R5.reuse, 0x2, PT ;  /* 0x000000020500780c */ /* 0x040fe20003f46070 */
[----:B------:R-:W-:Y:S01]  /*17bc0*/  IMAD.MOV.U32 R16, RZ, RZ, RZ ;  /* 0x000000ffff107224 */ /* 0x000fe200078e00ff */
[C---:B------:R-:W-:Y:S02]  /*17bd0*/  ISETP.GE.U32.AND P3, PT, R5.reuse, 0x4, PT ;  /* 0x000000040500780c */ /* 0x040fe40003f66070 */
[C---:B------:R-:W-:Y:S02]  /*17be0*/  ISETP.GE.U32.AND P4, PT, R5.reuse, 0x8, PT ;  /* 0x000000080500780c */ /* 0x040fe40003f86070 */
[----:B------:R-:W-:Y:S01]  /*17bf0*/  ISETP.GE.U32.AND P5, PT, R5, 0x10, PT ;  /* 0x000000100500780c */ /* 0x000fe20003fa6070 */
[----:B--2---:R-:W1:Y:S02]  /*17c00*/  SHFL.UP PT, R6, R4, 0x1, RZ ;  /* 0x0420000004067989 */ /* 0x004e6400000e00ff */
[----:B-1----:R-:W-:-:S04]  /*17c10*/  SEL R7, R6, RZ, P1 ;  /* 0x000000ff06077207 */ /* 0x002fc80000800000 */
[----:B------:R-:W-:-:S05]  /*17c20*/  IADD3 R7, R4, R7, RZ ;  /* 0x0000000704077210 */ /* 0x000fca0007ffe0ff */
[----:B------:R-:W1:Y:S02]  /*17c30*/  SHFL.UP PT, R6, R7, 0x2, RZ ;  /* 0x0440000007067989 */ /* 0x000e6400000e00ff */
[----:B-1----:R-:W-:-:S05]  /*17c40*/  SEL R6, R6, RZ, P2 ;  /* 0x000000ff06067207 */ /* 0x002fca0001000000 */
[----:B------:R-:W-:-:S05]  /*17c50*/  IMAD.IADD R6, R7, 0x1, R6 ;  /* 0x0000000107067824 */ /* 0x000fca00078e0206 */
[----:B------:R-:W1:Y:S02]  /*17c60*/  SHFL.UP PT, R8, R6, 0x4, RZ ;  /* 0x0480000006087989 */ /* 0x000e6400000e00ff */
        /* <DEDUP_REMOVED lines=8> */
[----:B------:R-:W1:Y:S02]  /*17cf0*/  SHFL.IDX PT, R6, R7, 0x1f, 0x1f ;  /* 0x03e01f0007067f89 */ /* 0x000e6400000e0000 */
[----:B-1----:R-:W-:-:S05]  /*17d00*/  IMAD R6, R6, UR5, RZ ;  /* 0x0000000506067c24 */ /* 0x002fca000f8e02ff */
[----:B0-----:R-:W-:Y:S02]  /*17d10*/  ISETP.GT.AND P6, PT, R6, UR6, PT ;  /* 0x0000000606007c0c */ /* 0x001fe4000bfc4270 */
[----:B------:R-:W-:-:S11]  /*17d20*/  MOV R3, R6 ;  /* 0x0000000600037202 */ /* 0x000fd60000000f00 */
[----:B------:R-:W-:Y:S05]  /*17d30*/  @P6 BRA `(.L_x_666) ;  /* 0x00000000009c6947 */ /* 0x000fea0003800000 */
[----:B------:R-:W0:Y:S01]  /*17d40*/  LDC R10, c[0x0][0xc3c] ;  /* 0x00030f00ff0a7b82 */ /* 0x000e220000000800 */
[----:B------:R-:W-:Y:S01]  /*17d50*/  IMAD.MOV.U32 R6, RZ, RZ, R3 ;  /* 0x000000ffff067224 */ /* 0x000fe200078e0003 */
[----:B------:R-:W-:Y:S01]  /*17d60*/  UMOV UR4, URZ ;  /* 0x0000003f00047c82 */ /* 0x000fe20008000000 */
[----:B------:R-:W-:Y:S01]  /*17d70*/  ULDC UR7, c[0x0][0xc3c] ;  /* 0x00030f0000077ab9 */ /* 0x000fe20000000800 */
[----:B------:R-:W-:-:S05]  /*17d80*/  ULDC UR5, c[0x0][0xc38] ;  /* 0x00030e0000057ab9 */ /* 0x000fca0000000800 */
.L_x_670:
[----:B------:R-:W-:Y:S01]  /*17d90*/  UIADD3 UR4, UR4, 0x1f, URZ ;  /* 0x0000001f04047890 */ /* 0x000fe2000fffe03f */
[----:B------:R-:W-:-:S05]  /*17da0*/  MOV R19, UR7 ;  /* 0x0000000700137c02 */ /* 0x000fca0008000f00 */
[----:B0-----:R-:W-:-:S13]  /*17db0*/  ISETP.LE.AND P6, PT, R10, UR4, PT ;  /* 0x000000040a007c0c */ /* 0x001fda000bfc3270 */
[----:B------:R-:W-:Y:S05]  /*17dc0*/  @P6 BRA `(.L_x_667) ;  /* 0x0000000400246947 */ /* 0x000fea0003800000 */
[----:B------:R-:W-:Y:S01]  /*17dd0*/  VIADD R7, R5, UR4 ;  /* 0x0000000405077c36 */ /* 0x000fe20008000000 */
[----:B------:R-:W-:Y:S01]  /*17de0*/  BSSY B0, `(.L_x_668) ;  /* 0x0000007000007945 */ /* 0x000fe20003800000 */
[----:B------:R-:W-:-:S03]  /*17df0*/  MOV R4, RZ ;  /* 0x000000ff00047202 */ /* 0x000fc60000000f00 */
[----:B------:R-:W-:-:S13]  /*17e00*/  ISETP.GE.OR P6, PT, R7, R10, !P0 ;  /* 0x0000000a0700720c */ /* 0x000fda00047c6670 */
[----:B------:R-:W-:Y:S05]  /*17e10*/  @P6 BRA `(.L_x_669) ;  /* 0x00000000000c6947 */ /* 0x000fea0003800000 */
[----:B------:R-:W0:Y:S02]  /*17e20*/  LDC.64 R2, c[0x0][0xc80] ;  /* 0x00032000ff027b82 */ /* 0x000e240000000a00 */
[----:B0-----:R-:W-:-:S05]  /*17e30*/  IMAD.WIDE R2, R7, 0x4, R2 ;  /* 0x0000000407027825 */ /* 0x001fca00078e0202 */
[----:B------:R0:W5:Y:S02]  /*17e40*/  LDG.E R4, desc[UR60][R2.64] ;  /* 0x0000003c02047981 */ /* 0x000164000c1e1900 */
.L_x_669:
[----:B------:R-:W-:Y:S05]  /*17e50*/  BSYNC B0 ;  /* 0x0000000000007941 */ /* 0x000fea0003800000 */
.L_x_668:
        /* <DEDUP_REMOVED lines=15> */
[----:B------:R-:W0:Y:S02]  /*17f50*/  SHFL.IDX PT, R3, R9, 0x1f, 0x1f ;  /* 0x03e01f0009037f89 */ /* 0x000e2400000e0000 */
[----:B0-----:R-:W-:-:S05]  /*17f60*/  IMAD R3, R3, UR5, RZ ;  /* 0x0000000503037c24 */ /* 0x001fca000f8e02ff */
[----:B------:R-:W-:-:S04]  /*17f70*/  IADD3 R6, R3, R6, RZ ;  /* 0x0000000603067210 */ /* 0x000fc80007ffe0ff */
[----:B------:R-:W-:-:S13]  /*17f80*/  ISETP.GT.AND P6, PT, R6, UR6, PT ;  /* 0x0000000606007c0c */ /* 0x000fda000bfc4270 */
[----:B------:R-:W-:Y:S05]  /*17f90*/  @!P6 BRA `(.L_x_670) ;  /* 0xfffffffc007ce947 */ /* 0x000fea000383ffff */
[----:B------:R-:W-:-:S07]  /*17fa0*/  IMAD.MOV.U32 R7, RZ, RZ, R9 ;  /* 0x000000ffff077224 */ /* 0x000fce00078e0009 */
.L_x_666:
        /* <DEDUP_REMOVED lines=13> */
[----:B------:R-:W-:-:S06]  /*18080*/  IADD3 R16, R19, -0x1, RZ ;  /* 0xffffffff13107810 */ /* 0x000fcc0007ffe0ff */
[----:B------:R2:W3:Y:S02]  /*18090*/  SHFL.IDX PT, R16, R7, R16, 0x1f ;  /* 0x00001f1007107589 */ /* 0x0004e400000e0000 */
.L_x_671:
[----:B---3--:R-:W-:Y:S01]  /*180a0*/  IMAD R16, R16, UR5, R9 ;  /* 0x0000000510107c24 */ /* 0x008fe2000f8e0209 */
[----:B0-----:R-:W-:Y:S01]  /*180b0*/  IABS R2, R4 ;  /* 0x0000000400027213 */ /* 0x001fe20000000000 */
[----:B-12---:R-:W-:Y:S02]  /*180c0*/  IMAD.MOV R7, RZ, RZ, -R3 ;  /* 0x000000ffff077224 */ /* 0x006fe400078e0a03 */
[----:B------:R-:W-:Y:S01]  /*180d0*/  VIADD R19, R19, UR4 ;  /* 0x0000000413137c36 */ /* 0x000fe20008000000 */
[----:B------:R-:W-:Y:S01]  /*180e0*/  IADD3 R9, -R16, UR6, RZ ;  /* 0x0000000610097c10 */ /* 0x000fe2000fffe1ff */
[----:B------:R-:W-:Y:S01]  /*180f0*/  IMAD R7, R7, R10, RZ ;  /* 0x0000000a07077224 */ /* 0x000fe200078e02ff */
[----:B------:R-:W-:Y:S01]  /*18100*/  IADD3 R8, RZ, -R2, RZ ;  /* 0x80000002ff087210 */ /* 0x000fe20007ffe0ff */
[----:B------:R-:W-:Y:S01]  /*18110*/  IMAD.MOV.U32 R2, RZ, RZ, RZ ;  /* 0x000000ffff027224 */ /* 0x000fe200078e00ff */
[----:B------:R-:W-:-:S03]  /*18120*/  IABS R6, R9 ;  /* 0x0000000900067213 */ /* 0x000fc60000000000 */
[----:B------:R-:W-:Y:S01]  /*18130*/  IMAD.HI.U32 R2, R3, R7, R2 ;  /* 0x0000000703027227 */ /* 0x000fe200078e0002 */
[----:B------:R-:W-:-:S03]  /*18140*/  MOV R3, R6 ;  /* 0x0000000600037202 */ /* 0x000fc60000000f00 */
[----:B------:R-:W-:Y:S02]  /*18150*/  IMAD.MOV.U32 R6, RZ, RZ, R8 ;  /* 0x000000ffff067224 */ /* 0x000fe400078e0008 */
[----:B------:R-:W-:-:S04]  /*18160*/  IMAD.HI.U32 R2, R2, R3, RZ ;  /* 0x0000000302027227 */ /* 0x000fc800078e00ff */
[----:B------:R-:W-:-:S05]  /*18170*/  IMAD R3, R2, R6, R3 ;  /* 0x0000000602037224 */ /* 0x000fca00078e0203 */
[----:B------:R-:W-:-:S13]  /*18180*/  ISETP.GT.U32.AND P1, PT, R10, R3, PT ;  /* 0x000000030a00720c */ /* 0x000fda0003f24070 */
[-C--:B------:R-:W-:Y:S01]  /*18190*/  @!P1 IADD3 R3, R3, -R10.reuse, RZ ;  /* 0x8000000a03039210 */ /* 0x080fe20007ffe0ff */
[----:B------:R-:W-:Y:S01]  /*181a0*/  @!P1 VIADD R2, R2, 0x1 ;  /* 0x0000000102029836 */ /* 0x000fe20000000000 */
[----:B------:R-:W-:Y:S02]  /*181b0*/  ISETP.NE.AND P1, PT, R4, RZ, PT ;  /* 0x000000ff0400720c */ /* 0x000fe40003f25270 */
[----:B------:R-:W-:Y:S02]  /*181c0*/  ISETP.GE.U32.AND P0, PT, R3, R10, PT ;  /* 0x0000000a0300720c */ /* 0x000fe40003f06070 */
[----:B------:R-:W-:-:S04]  /*181d0*/  LOP3.LUT R3, R9, R4, RZ, 0x3c, !PT ;  /* 0x0000000409037212 */ /* 0x000fc800078e3cff */
[----:B------:R-:W-:-:S07]  /*181e0*/  ISETP.GE.AND P2, PT, R3, RZ, PT ;  /* 0x000000ff0300720c */ /* 0x000fce0003f46270 */
[----:B------:R-:W-:-:S06]  /*181f0*/  @P0 IADD3 R2, R2, 0x1, RZ ;  /* 0x0000000102020810 */ /* 0x000fcc0007ffe0ff */
[----:B------:R-:W-:Y:S01]  /*18200*/  @!P2 IMAD.MOV R2, RZ, RZ, -R2 ;  /* 0x000000ffff02a224 */ /* 0x000fe200078e0a02 */
[----:B------:R-:W-:-:S04]  /*18210*/  @!P1 LOP3.LUT R2, RZ, R4, RZ, 0x33, !PT ;  /* 0x00000004ff029212 */ /* 0x000fc800078e33ff */
[----:B------:R-:W-:Y:S02]  /*18220*/  IADD3 R17, -R2, RZ, RZ ;  /* 0x000000ff02117210 */ /* 0x000fe40007ffe1ff */
[----:B------:R-:W-:-:S03]  /*18230*/  MOV R18, R2 ;  /* 0x0000000200127202 */ /* 0x000fc60000000f00 */
[----:B------:R-:W-:Y:S01]  /*18240*/  IMAD R17, R4, R17, R9 ;  /* 0x0000001104117224 */ /* 0x000fe200078e0209 */
[----:B------:R-:W-:Y:S06]  /*18250*/  BRA `(.L_x_672) ;  /* 0x00000000000c7947 */ /* 0x000fec0003800000 */
.L_x_667:
[----:B------:R-:W-:Y:S01]  /*18260*/  IMAD.MOV.U32 R17, RZ, RZ, RZ ;  /* 0x000000ffff117224 */ /* 0x000fe200078e00ff */
[----:B------:R-:W-:Y:S01]  /*18270*/  MOV R16, UR6 ;  /* 0x0000000600107c02 */ /* 0x000fe20008000f00 */
[----:B------:R-:W-:-:S07]  /*18280*/  IMAD.MOV.U32 R18, RZ, RZ, RZ ;  /* 0x000000ffff127224 */ /* 0x000fce00078e00ff */
.L_x_672:
[----:B------:R-:W-:-:S13]  /*18290*/  ISETP.NE.AND P0, PT, R5, RZ, PT ;  /* 0x000000ff0500720c */ /* 0x000fda0003f05270 */
[----:B------:R-:W0:Y:S01]  /*182a0*/  @!P0 S2R R3, SR_CgaCtaId ;  /* 0x0000000000038919 */ /* 0x000e220000008800 */
[----:B------:R-:W-:-:S04]  /*182b0*/  @!P0 MOV R2, 0x400 ;  /* 0x0000040000028802 */ /* 0x000fc80000000f00 */
[----:B0-----:R-:W-:-:S05]  /*182c0*/  @!P0 LEA R2, R3, R2, 0x18 ;  /* 0x0000000203028211 */ /* 0x001fca00078ec0ff */
[----:B------:R1:W-:Y:S01]  /*182d0*/  @!P0 STS.128 [R2+0x2a8d0], R16 ;  /* 0x02a8d01002008388 */ /* 0x0003e20000000c00 */
[----:B------:R-:W-:Y:S06]  /*182e0*/  BAR.ARV 0x5, 0x180 ;  /* 0x0146000000007b1d */ /* 0x000fec0000002000 */
.L_x_665:
[----:B------:R2:W-:Y:S01]  /*182f0*/  STL [R1+0x28], RZ ;  /* 0x000028ff01007387 */ /* 0x0005e20000100800 */
[----:B------:R-:W-:Y:S01]  /*18300*/  ULDC UR4, c[0x0][0xc3c] ;  /* 0x00030f0000047ab9 */ /* 0x000fe20000000800 */
[----:B------:R-:W-:Y:S01]  /*18310*/  MOV R29, 0x1 ;  /* 0x00000001001d7802 */ /* 0x000fe20000000f00 */
[----:B------:R-:W-:Y:S01]  /*18320*/  IMAD.MOV.U32 R28, RZ, RZ, RZ ;  /* 0x000000ffff1c7224 */ /* 0x000fe200078e00ff */
[----:B0-----:R-:W-:-:S13]  /*18330*/  ISETP.GE.AND P0, PT, R19, UR4, PT ;  /* 0x0000000413007c0c */ /* 0x001fda000bf06270 */
[----:B--2---:R-:W-:Y:S05]  /*18340*/  @P0 BRA `(.L_x_673) ;  /* 0x0000005800d40947 */ /* 0x004fea0003800000 */
[----:B-1----:R-:W2:Y:S01]  /*18350*/  LDL R2, [R1+0x40] ;  /* 0x0000400001027983 */ /* 0x002ea20000100800 */
[----:B------:R-:W0:Y:S01]  /*18360*/  S2UR UR5, SR_CgaCtaId ;  /* 0x00000000000579c3 */ /* 0x000e220000008800 */
[----:B------:R-:W-:Y:S01]  /*18370*/  LOP3.LUT R4, R0, 0x7f, RZ, 0xc0, !PT ;  /* 0x0000007f00047812 */ /* 0x000fe200078ec0ff */
[----:B------:R-:W-:Y:S01]  /*18380*/  BSSY B8, `(.L_x_673) ;  /* 0x00005b1000087945 */ /* 0x000fe20003800000 */
[----:B------:R1:W-:Y:S01]  /*18390*/  STL [R1+0x28], RZ ;  /* 0x000028ff01007387 */ /* 0x0003e20000100800 */
[----:B------:R-:W-:Y:S01]  /*183a0*/  IMAD.MOV.U32 R31, RZ, RZ, 0x1 ;  /* 0x00000001ff1f7424 */ /* 0x000fe200078e00ff */
[----:B------:R-:W-:Y:S01]  /*183b0*/  MOV R26, RZ ;  /* 0x000000ff001a7202 */ /* 0x000fe20000000f00 */
[----:B------:R-:W-:Y:S01]  /*183c0*/  IMAD.SHL.U32 R36, R4, 0x8, RZ ;  /* 0x0000000804247824 */ /* 0x000fe200078e00ff */
[----:B------:R-:W-:Y:S01]  /*183d0*/  MOV R28, RZ ;  /* 0x000000ff001c7202 */ /* 0x000fe20000000f00 */
[----:B------:R-:W-:Y:S01]  /*183e0*/  IMAD.MOV.U32 R29, RZ, RZ, 0x1 ;  /* 0x00000001ff1d7424 */ /* 0x000fe200078e00ff */
[----:B------:R-:W-:Y:S01]  /*183f0*/  ULDC.64 UR36, c[0x0][0x198] ;  /* 0x0000660000247ab9 */ /* 0x000fe20000000a00 */
[----:B------:R-:W-:Y:S01]  /*18400*/  ULDC UR38, c[0x0][0xc] ;  /* 0x0000030000267ab9 */ /* 0x000fe20000000800 */
[----:B--2---:R-:W-:-:S02]  /*18410*/  R2UR UR4, R2 ;  /* 0x00000000020472ca */ /* 0x004fc400000e0000 */
[----:B------:R-:W-:-:S04]  /*18420*/  SHF.L.U32 R2, R0, 0x3, RZ ;  /* 0x0000000300027819 */ /* 0x000fc800000006ff */
[C---:B------:R-:W-:Y:S02]  /*18430*/  LOP3.LUT R3, R2.reuse, 0x1f8, RZ, 0xc0, !PT ;  /* 0x000001f802037812 */ /* 0x040fe400078ec0ff */
[----:B------:R-:W-:Y:S02]  /*18440*/  LOP3.LUT R2, R2, 0x38, RZ, 0xc0, !PT ;  /* 0x0000003802027812 */ /* 0x000fe400078ec0ff */
[----:B------:R-:W-:Y:S02]  /*18450*/  LOP3.LUT R3, R3, 0x38, R0, 0x78, !PT ;  /* 0x0000003803037812 */ /* 0x000fe400078e7800 */
[----:B------:R-:W-:Y:S01]  /*18460*/  SHF.L.U32 R0, R0, 0x4, RZ ;  /* 0x0000000400007819 */ /* 0x000fe200000006ff */
[----:B------:R-:W-:Y:S01]  /*18470*/  ULOP3.LUT UR39, UR4, 0x2, URZ, 0xfc, !UPT ;  /* 0x0000000204277892 */ /* 0x000fe2000f8efc3f */
[----:B------:R-:W-:Y:S02]  /*18480*/  LOP3.LUT R36, R3, 0x200, R36, 0xf8, !PT ;  /* 0x0000020003247812 */ /* 0x000fe400078ef824 */
[----:B------:R-:W-:Y:S01]  /*18490*/  UMOV UR4, 0x400 ;  /* 0x0000040000047882 */ /* 0x000fe20000000000 */
[----:B------:R-:W-:Y:S01]  /*184a0*/  SHF.R.U32.HI R3, RZ, 0x3, R4 ;  /* 0x00000003ff037819 */ /* 0x000fe20000011604 */
[----:B0-----:R-:W-:-:S03]  /*184b0*/  ULEA UR4, UR5, UR4, 0x18 ;  /* 0x0000000405047291 */ /* 0x001fc6000f8ec03f */
[----:B------:R-:W-:Y:S02]  /*184c0*/  LOP3.LUT R4, R3, 0x70, R0, 0xf8, !PT ;  /* 0x0000007003047812 */ /* 0x000fe400078ef800 */
[C---:B------:R-:W-:Y:S01]  /*184d0*/  LOP3.LUT R3, R2.reuse, 0x40, RZ, 0xfc, !PT ;  /* 0x0000004002037812 */ /* 0x040fe200078efcff */
[----:B------:R-:W-:Y:S01]  /*184e0*/  IMAD.U32 R22, RZ, RZ, UR4 ;  /* 0x00000004ff167e24 */ /* 0x000fe2000f8e00ff */
[----:B------:R-:W-:-:S04]  /*184f0*/  LOP3.LUT R0, R2, 0x80, RZ, 0xfc, !PT ;  /* 0x0000008002007812 */ /* 0x000fc800078efcff */
[----:B-1----:R-:W-:-:S07]  /*18500*/  LEA R37, R36, R22, 0x1 ;  /* 0x0000001624257211 */ /* 0x002fce00078e08ff */
.L_x_774:
[----:B0-----:R-:W0:Y:S02]  /*18510*/  LDC.64 R32, c[0x0][0xc88] ;  /* 0x00032200ff207b82 */ /* 0x001e240000000a00 */
[----:B0-----:R-:W-:-:S06]  /*18520*/  IMAD.WIDE R32, R19, 0x4, R32 ;  /* 0x0000000413207825 */ /* 0x001fcc00078e0220 */
[----:B--2---:R-:W2:Y:S01]  /*18530*/  LDG.E R32, desc[UR60][R32.64] ;  /* 0x0000003c20207981 */ /* 0x004ea2000c1e1900 */
[----:B------:R-:W-:Y:S05]  /*18540*/  YIELD ;  /* 0x0000000000007946 */ /* 0x000fea0003800000 */
[----:B------:R-:W-:Y:S01]  /*18550*/  ULDC.64 UR4, c[0x0][0xa28] ;  /* 0x00028a0000047ab9 */ /* 0x000fe20000000a00 */
[----:B------:R-:W-:Y:S01]  /*18560*/  ULDC.64 UR8, c[0x0][0xa18] ;  /* 0x0002860000087ab9 */ /* 0x000fe20000000a00 */
[----:B------:R-:W-:Y:S01]  /*18570*/  ISETP.NE.U32.AND P0, PT, RZ, UR4, PT ;  /* 0x00000004ff007c0c */ /* 0x000fe2000bf05070 */
[----:B------:R-:W-:Y:S01]  /*18580*/  IMAD.MOV.U32 R9, RZ, RZ, RZ ;  /* 0x000000ffff097224 */ /* 0x000fe200078e00ff */
[----:B------:R-:W-:-:S02]  /*18590*/  ULDC.64 UR6, c[0x0][0xa10] ;  /* 0x0002840000067ab9 */ /* 0x000fc40000000a00 */
[----:B------:R-:W-:Y:S02]  /*185a0*/  ISETP.NE.AND.EX P0, PT, RZ, UR5, PT, P0 ;  /* 0x00000005ff007c0c */ /* 0x000fe4000bf05300 */
[----:B------:R-:W-:-:S04]  /*185b0*/  ISETP.NE.U32.AND P2, PT, RZ, UR8, PT ;  /* 0x00000008ff007c0c */ /* 0x000fc8000bf45070 */
[----:B------:R-:W-:Y:S01]  /*185c0*/  ISETP.NE.AND.EX P2, PT, RZ, UR9, PT, P2 ;  /* 0x00000009ff007c0c */ /* 0x000fe2000bf45320 */
[----:B------:R-:W-:Y:S01]  /*185d0*/  IMAD.MOV.U32 R35, RZ, RZ, RZ ;  /* 0x000000ffff237224 */ /* 0x000fe200078e00ff */
[----:B--2---:R-:W-:-:S05]  /*185e0*/  SHF.R.S32.HI R0, RZ, 0x1f, R32 ;  /* 0x0000001fff007819 */ /* 0x004fca0000011420 */
[C---:B------:R-:W-:Y:S02]  /*185f0*/  @P0 LEA R2, P1, R32.reuse, UR4, 0x2 ;  /* 0x0000000420020c11 */ /* 0x040fe4000f8210ff */
[C---:B------:R-:W-:Y:S01]  /*18600*/  SHF.L.U32 R24, R32.reuse, 0x2, RZ ;  /* 0x0000000220187819 */ /* 0x040fe200000006ff */
[----:B------:R0:W-:Y:S01]  /*18610*/  STL [R1+0x14], R0 ;  /* 0x0000140001007387 */ /* 0x0001e20000100800 */
[C-C-:B------:R-:W-:Y:S01]  /*18620*/  @P0 LEA.HI.X R3, R32.reuse, UR5, R0.reuse, 0x2, P1 ;  /* 0x0000000520030c11 */ /* 0x140fe200088f1400 */
[----:B------:R-:W-:Y:S01]  /*18630*/  ULDC.64 UR4, c[0x0][0xa00] ;  /* 0x0002800000047ab9 */ /* 0x000fe20000000a00 */
[----:B------:R-:W-:-:S03]  /*18640*/  SHF.L.U64.HI R25, R32, 0x2, R0 ;  /* 0x0000000220197819 */ /* 0x000fc60000010200 */
[----:B-1----:R1:W2:Y:S01]  /*18650*/  @P0 LDG.E R9, desc[UR60][R2.64] ;  /* 0x0000003c02090981 */ /* 0x0022a2000c1e1900 */
[----:B------:R-:W-:Y:S02]  /*18660*/  ISETP.NE.U32.AND P0, PT, RZ, UR4, PT ;  /* 0x00000004ff007c0c */ /* 0x000fe4000bf05070 */
[----:B------:R-:W-:Y:S02]  /*18670*/  ISETP.NE.U32.AND P1, PT, RZ, UR6, PT ;  /* 0x00000006ff007c0c */ /* 0x000fe4000bf25070 */
[----:B------:R-:W-:Y:S02]  /*18680*/  ISETP.NE.AND.EX P0, PT, RZ, UR5, PT, P0 ;  /* 0x00000005ff007c0c */ /* 0x000fe4000bf05300 */
[----:B------:R-:W-:Y:S02]  /*18690*/  ISETP.NE.AND.EX P1, PT, RZ, UR7, PT, P1 ;  /* 0x00000007ff007c0c */ /* 0x000fe4000bf25310 */
[C---:B------:R-:W-:Y:S02]  /*186a0*/  IADD3 R4, P4, R24.reuse, UR6, RZ ;  /* 0x0000000618047c10 */ /* 0x040fe4000ff9e0ff */
[----:B-1----:R-:W-:Y:S01]  /*186b0*/  IADD3 R2, P3, R24, UR4, RZ ;  /* 0x0000000418027c10 */ /* 0x002fe2000ff7e0ff */
[----:B------:R-:W-:Y:S01]  /*186c0*/  ULDC UR4, c[0x0][0x288] ;  /* 0x0000a20000047ab9 */ /* 0x000fe20000000800 */
[----:B0-----:R-:W-:-:S02]  /*186d0*/  MOV R0, RZ ;  /* 0x000000ff00007202 */ /* 0x001fc40000000f00 */
[C---:B------:R-:W-:Y:S02]  /*186e0*/  IADD3.X R3, R25.reuse, UR5, RZ, P3, !PT ;  /* 0x0000000519037c10 */ /* 0x040fe40009ffe4ff */
[----:B------:R-:W-:Y:S01]  /*186f0*/  @P2 IADD3 R6, P3, R24, UR8, RZ ;  /* 0x0000000818062c10 */ /* 0x000fe2000ff7e0ff */
[----:B------:R-:W-:Y:S01]  /*18700*/  IMAD.U32 R8, RZ, RZ, UR4 ;  /* 0x00000004ff087e24 */ /* 0x000fe2000f8e00ff */
[C---:B------:R-:W-:Y:S01]  /*18710*/  IADD3.X R5, R25.reuse, UR7, RZ, P4, !PT ;  /* 0x0000000719057c10 */ /* 0x040fe2000a7fe4ff */
[----:B------:R-:W5:Y:S01]  /*18720*/  @P0 LDG.E R35, desc[UR60][R2.64] ;  /* 0x0000003c02230981 */ /* 0x000f62000c1e1900 */
[----:B------:R-:W-:Y:S01]  /*18730*/  @P2 IADD3.X R7, R25, UR9, RZ, P3, !PT ;  /* 0x0000000919072c10 */ /* 0x000fe20009ffe4ff */
[----:B------:R-:W-:Y:S02]  /*18740*/  ULDC.64 UR4, c[0x0][0x418] ;  /* 0x0001060000047ab9 */ /* 0x000fe40000000a00 */
[----:B------:R-:W5:Y:S04]  /*18750*/  @P1 LDG.E R0, desc[UR60][R4.64] ;  /* 0x0000003c04001981 */ /* 0x000f68000c1e1900 */
[----:B------:R0:W3:Y:S01]  /*18760*/  @P2 LDG.E R8, desc[UR60][R6.64] ;  /* 0x0000003c06082981 */ /* 0x0000e2000c1e1900 */
[----:B------:R-:W-:-:S03]  /*18770*/  UISETP.NE.U32.AND UP0, UPT, UR4, URZ, UPT ;  /* 0x0000003f0400728c */ /* 0x000fc6000bf05070 */
[----:B------:R-:W-:Y:S01]  /*18780*/  ULDC UR4, c[0x0][0x424] ;  /* 0x0001090000047ab9 */ /* 0x000fe20000000800 */
[----:B------:R-:W-:-:S03]  /*18790*/  UISETP.NE.AND.EX UP0, UPT, UR5, URZ, UPT, UP0 ;  /* 0x0000003f0500728c */ /* 0x000fc6000bf05300 */
[----:B------:R-:W-:Y:S01]  /*187a0*/  ULDC UR5, c[0x0][0x2f0] ;  /* 0x0000bc0000057ab9 */ /* 0x000fe20000000800 */
[----:B------:R-:W-:-:S04]  /*187b0*/  USEL UR4, UR4, 0x1, UP0 ;  /* 0x0000000104047887 */ /* 0x000fc80008000000 */
[----:B------:R-:W-:-:S03]  /*187c0*/  UIMAD UR4, UR4, UR5, URZ ;  /* 0x00000005040472a4 */ /* 0x000fc6000f8e023f */
[----:B------:R-:W-:Y:S02]  /*187d0*/  ULDC UR5, c[0x0][0x348] ;  /* 0x0000d20000057ab9 */ /* 0x000fe40000000800 */
[----:B0-----:R-:W-:Y:S01]  /*187e0*/  MOV R6, UR5 ;  /* 0x0000000500067c02 */ /* 0x001fe20008000f00 */
[----:B--2---:R-:W-:Y:S04]  /*187f0*/  STL [R1+0x4], R9 ;  /* 0x0000040901007387 */ /* 0x004fe80000100800 */
[----:B---3--:R0:W-:Y:S02]  /*18800*/  STL [R1+0x20], R8 ;  /* 0x0000200801007387 */ /* 0x0081e40000100800 */
[----:B0-----:R-:W-:Y:S01]  /*18810*/  IMAD.U32 R8, RZ, RZ, UR4 ;  /* 0x00000004ff087e24 */ /* 0x001fe2000f8e00ff */
[----:B------:R-:W-:Y:S06]  /*18820*/  @P2 BRA `(.L_x_674) ;  /* 0x0000000000142947 */ /* 0x000fec0003800000 */
[----:B------:R-:W-:Y:S05]  /*18830*/  @!P0 BRA `(.L_x_674) ;  /* 0x0000000000108947 */ /* 0x000fea0003800000 */
[----:B------:R-:W2:Y:S04]  /*18840*/  LDG.E R10, desc[UR60][R2.64] ;  /* 0x0000003c020a7981 */ /* 0x000ea8000c1e1900 */
[----:B------:R-:W2:Y:S02]  /*18850*/  LDG.E R7, desc[UR60][R2.64+0x4] ;  /* 0x0000043c02077981 */ /* 0x000ea4000c1e1900 */
[----:B--2---:R-:W-:-:S05]  /*18860*/  IADD3 R2, -R10, R7, RZ ;  /* 0x000000070a027210 */ /* 0x004fca0007ffe1ff */
[----:B------:R0:W-:Y:S02]  /*18870*/  STL [R1+0x20], R2 ;  /* 0x0000200201007387 */ /* 0x0001e40000100800 */
.L_x_674:
[----:B------:R-:W-:Y:S01]  /*18880*/  ULDC.64 UR4, c[0x0][0xa20] ;  /* 0x0002880000047ab9 */ /* 0x000fe20000000a00 */
[----:B------:R-:W-:Y:S01]  /*18890*/  IMAD.MOV.U32 R33, RZ, RZ, R32 ;  /* 0x000000ffff217224 */ /* 0x000fe200078e0020 */
[----:B------:R-:W-:-:S04]  /*188a0*/  ISETP.NE.U32.AND P0, PT, RZ, UR4, PT ;  /* 0x00000004ff007c0c */ /* 0x000fc8000bf05070 */
[----:B------:R-:W-:-:S13]  /*188b0*/  ISETP.NE.AND.EX P0, PT, RZ, UR5, PT, P0 ;  /* 0x00000005ff007c0c */ /* 0x000fda000bf05300 */
[----:B------:R-:W-:Y:S05]  /*188c0*/  @!P0 BRA `(.L_x_675) ;  /* 0x0000000000108947 */ /* 0x000fea0003800000 */
[----:B0-----:R-:W-:-:S04]  /*188d0*/  IADD3 R2, P0, R24, UR4, RZ ;  /* 0x0000000418027c10 */ /* 0x001fc8000ff1e0ff */
[----:B------:R-:W-:-:S05]  /*188e0*/  IADD3.X R3, R25, UR5, RZ, P0, !PT ;  /* 0x0000000519037c10 */ /* 0x000fca00087fe4ff */
[----:B------:R0:W5:Y:S01]  /*188f0*/  LDG.E R8, desc[UR60][R2.64] ;  /* 0x0000003c02087981 */ /* 0x000162000c1e1900 */
[----:B------:R-:W-:Y:S05]  /*18900*/  BRA `(.L_x_676) ;  /* 0x0000000000247947 */ /* 0x000fea0003800000 */
.L_x_675:
[----:B------:R-:W-:Y:S02]  /*18910*/  ULDC.64 UR4, c[0x0][0xa08] ;  /* 0x0002820000047ab9 */ /* 0x000fe40000000a00 */
[----:B------:R-:W-:-:S04]  /*18920*/  ISETP.NE.U32.AND P0, PT, RZ, UR4, PT ;  /* 0x00000004ff007c0c */ /* 0x000fc8000bf05070 */
[----:B------:R-:W-:-:S13]  /*18930*/  ISETP.NE.AND.EX P0, PT, RZ, UR5, PT, P0 ;  /* 0x00000005ff007c0c */ /* 0x000fda000bf05300 */
[----:B------:R-:W-:Y:S05]  /*18940*/  @!P0 BRA `(.L_x_676) ;  /* 0x0000000000148947 */ /* 0x000fea0003800000 */
[----:B0-----:R-:W0:Y:S02]  /*18950*/  LDC.64 R2, c[0x0][0xa08] ;  /* 0x00028200ff027b82 */ /* 0x001e240000000a00 */
[----:B0-----:R-:W-:-:S05]  /*18960*/  IMAD.WIDE R2, R33, 0x4, R2 ;  /* 0x0000000421027825 */ /* 0x001fca00078e0202 */
[----:B------:R-:W2:Y:S04]  /*18970*/  LDG.E R8, desc[UR60][R2.64] ;  /* 0x0000003c02087981 */ /* 0x000ea8000c1e1900 */
[----:B------:R-:W2:Y:S02]  /*18980*/  LDG.E R7, desc[UR60][R2.64+0x4] ;  /* 0x0000043c02077981 */ /* 0x000ea4000c1e1900 */
[----:B--2---:R-:W-:-:S07]  /*18990*/  IADD3 R8, -R8, R7, RZ ;  /* 0x0000000708087210 */ /* 0x004fce0007ffe1ff */
.L_x_676:
[----:B0-----:R-:W2:Y:S04]  /*189a0*/  @P1 LDG.E R3, desc[UR60][R4.64] ;  /* 0x0000003c04031981 */ /* 0x001ea8000c1e1900 */
[----:B------:R-:W2:Y:S01]  /*189b0*/  @P1 LDG.E R2, desc[UR60][R4.64+0x4] ;  /* 0x0000043c04021981 */ /* 0x000ea2000c1e1900 */
[----:B------:R-:W-:Y:S01]  /*189c0*/  BSSY B0, `(.L_x_677) ;  /* 0x000013b000007945 */ /* 0x000fe20003800000 */
[----:B--2---:R-:W-:Y:S01]  /*189d0*/  @P1 IMAD.IADD R6, R2, 0x1, -R3 ;  /* 0x0000000102061824 */ /* 0x004fe200078e0a03 */
[----:B-----5:R-:W-:-:S05]  /*189e0*/  IADD3 R3, -R9, R8, RZ ;  /* 0x0000000809037210 */ /* 0x020fca0007ffe1ff */
[----:B------:R-:W-:-:S05]  /*189f0*/  IMAD.IADD R2, R3, 0x1, R6 ;  /* 0x0000000103027824 */ /* 0x000fca00078e0206 */
[----:B------:R0:W-:Y:S02]  /*18a00*/  STL [R1], R2 ;  /* 0x0000000201007387 */ /* 0x0001e40000100800 */
[----:B0-----:R-:W-:-:S05]  /*18a10*/  IADD3 R2, R2, 0x5f, RZ ;  /* 0x0000005f02027810 */ /* 0x001fca0007ffe0ff */
[----:B------:R-:W-:-:S05]  /*18a20*/  IMAD.HI R2, R2, 0x2aaaaaab, RZ ;  /* 0x2aaaaaab02027827 */ /* 0x000fca00078e02ff */
[----:B------:R-:W-:-:S04]  /*18a30*/  SHF.R.U32.HI R7, RZ, 0x1f, R2 ;  /* 0x0000001fff077819 */ /* 0x000fc80000011602 */
[----:B------:R-:W-:Y:S01]  /*18a40*/  LEA.HI.SX32 R4, R2, R7, 0x1c ;  /* 0x0000000702047211 */ /* 0x000fe200078fe2ff */
[----:B------:R-:W-:-:S04]  /*18a50*/  IMAD.MOV R2, RZ, RZ, -R3 ;  /* 0x000000ffff027224 */ /* 0x000fc800078e0a03 */
[----:B------:R-:W-:Y:S01]  /*18a60*/  IMAD R7, R4, 0x60, -R3 ;  /* 0x0000006004077824 */ /* 0x000fe200078e0a03 */
[----:B------:R-:W-:Y:S01]  /*18a70*/  VIMNMX R2, RZ, R2, !PT ;  /* 0x00000002ff027248 */ /* 0x000fe20007fe0100 */
[----:B------:R0:W-:Y:S03]  /*18a80*/  STL [R1+0x24], R4 ;  /* 0x0000240401007387 */ /* 0x0001e60000100800 */
[----:B------:R-:W-:-:S04]  /*18a90*/  VIMNMX R7, R7, R6, PT ;  /* 0x0000000607077248 */ /* 0x000fc80003fe0100 */
[----:B------:R-:W-:Y:S01]  /*18aa0*/  ISETP.GT.AND P0, PT, R7, R2, PT ;  /* 0x000000020700720c */ /* 0x000fe20003f04270 */
[----:B------:R-:W-:-:S05]  /*18ab0*/  IMAD.WIDE.U32 R2, R2, -0x55555555, RZ ;  /* 0xaaaaaaab02027825 */ /* 0x000fca00078e00ff */
[----:B------:R-:W-:-:S05]  /*18ac0*/  SHF.R.U32.HI R5, RZ, 0x6, R3 ;  /* 0x00000006ff057819 */ /* 0x000fca0000011603 */
[----:B------:R-:W-:Y:S02]  /*18ad0*/  IMAD.MOV.U32 R2, RZ, RZ, R5 ;  /* 0x000000ffff027224 */ /* 0x000fe400078e0005 */
[----:B0-----:R-:W-:-:S05]  /*18ae0*/  @P0 IADD3 R4, R7, 0x5f, RZ ;  /* 0x0000005f07040810 */ /* 0x001fca0007ffe0ff */
[----:B------:R-:W-:-:S05]  /*18af0*/  @P0 IMAD.HI R4, R4, 0x2aaaaaab, RZ ;  /* 0x2aaaaaab04040827 */ /* 0x000fca00078e02ff */
[----:B------:R-:W-:-:S04]  /*18b00*/  @P0 SHF.R.U32.HI R3, RZ, 0x1f, R4 ;  /* 0x0000001fff030819 */ /* 0x000fc80000011604 */
[----:B------:R-:W-:Y:S02]  /*18b10*/  @P0 LEA.HI.SX32 R2, R4, R3, 0x1c ;  /* 0x0000000304020211 */ /* 0x000fe400078fe2ff */
[----:B------:R-:W-:Y:S02]  /*18b20*/  PLOP3.LUT P0, PT, PT, PT, PT, 0x80, 0x0 ;  /* 0x000000000000781c */ /* 0x000fe40003f0f070 */
[----:B------:R-:W-:-:S13]  /*18b30*/  ISETP.GT.AND P2, PT, R2, R5, PT ;  /* 0x000000050200720c */ /* 0x000fda0003f44270 */
[----:B------:R-:W-:Y:S05]  /*18b40*/  @!P2 BRA `(.L_x_678) ;  /* 0x000000100088a947 */ /* 0x000fea0003800000 */
[----:B------:R-:W-:Y:S01]  /*18b50*/  UMOV UR4, 0xffffffff ;  /* 0xffffffff00047882 */ /* 0x000fe20000000000 */
[----:B------:R-:W-:Y:S02]  /*18b60*/  SEL R4, R33, RZ, !P1 ;  /* 0x000000ff21047207 */ /* 0x000fe40004800000 */
[----:B------:R-:W-:Y:S05]  /*18b70*/  BRA.DIV UR4, `(.L_x_679) ;  /* 0x0000006604287947 */ /* 0x000fea000b800000 */
[----:B------:R-:W0:Y:S02]  /*18b80*/  S2R R3, SR_TID.X ;  /* 0x0000000000037919 */ /* 0x000e240000002100 */
[----:B0-----:R-:W-:-:S04]  /*18b90*/  SHF.R.U32.HI R3, RZ, 0x5, R3 ;  /* 0x00000005ff037819 */ /* 0x001fc80000011603 */
[----:B------:R-:W-:-:S05]  /*18ba0*/  LOP3.LUT R3, R3, 0x3, RZ, 0xc0, !PT ;  /* 0x0000000303037812 */ /* 0x000fca00078ec0ff */
[----:B------:R0:W1:Y:S02]  /*18bb0*/  SHFL.IDX PT, R14, R3, RZ, 0x1f ;  /* 0x00001fff030e7589 */ /* 0x00006400000e0000 */
.L_x_830:
[----:B-1----:R-:W-:Y:S02]  /*18bc0*/  ISETP.NE.AND P0, PT, R14, RZ, PT ;  /* 0x000000ff0e00720c */ /* 0x002fe40003f05270 */
[----:B------:R-:W-:-:S11]  /*18bd0*/  PLOP3.LUT P6, PT, PT, PT, PT, 0x8, 0x0 ;  /* 0x000000000000781c */ /* 0x000fd60003fce170 */
[----:B------:R-:W-:Y:S05]  /*18be0*/  @P0 BRA `(.L_x_680) ;  /* 0x00000000000c0947 */ /* 0x000fea0003800000 */
[----:B------:R-:W-:-:S03]  /*18bf0*/  UMOV UR4, 0xffffffff ;  /* 0xffffffff00047882 */ /* 0x000fc60000000000 */
[----:B------:R-:W-:Y:S05]  /*18c00*/  BRA.DIV UR4, `(.L_x_681) ;  /* 0x0000006604387947 */ /* 0x000fea000b800000 */
[----:B------:R-:W-:-:S13]  /*18c10*/  ELECT P6, URZ, PT ;  /* 0x00000000003f782f */ /* 0x000fda00038c0000 */
.L_x_680:
[----:B0-----:R-:W2:Y:S01]  /*18c20*/  LDL R3, [R1+0x28] ;  /* 0x0000280001037983 */ /* 0x001ea20000100800 */
[----:B------:R-:W-:Y:S01]  /*18c30*/  BSSY B1, `(.L_x_682) ;  /* 0x0000008000017945 */ /* 0x000fe20003800000 */
[----:B--2---:R-:W-:-:S04]  /*18c40*/  IADD3 R6, R3, 0x1, RZ ;  /* 0x0000000103067810 */ /* 0x004fc80007ffe0ff */
[----:B------:R-:W-:-:S04]  /*18c50*/  LEA.HI R3, R6, R6, RZ, 0x1 ;  /* 0x0000000606037211 */ /* 0x000fc800078f08ff */
[----:B------:R-:W-:-:S05]  /*18c60*/  LOP3.LUT R3, R3, 0xfffffffe, RZ, 0xc0, !PT ;  /* 0xfffffffe03037812 */ /* 0x000fca00078ec0ff */
[----:B------:R-:W-:-:S05]  /*18c70*/  IMAD.IADD R3, R6, 0x1, -R3 ;  /* 0x0000000106037824 */ /* 0x000fca00078e0a03 */
[----:B------:R-:W-:-:S04]  /*18c80*/  SHF.L.U32 R3, R3, 0x1f, RZ ;  /* 0x0000001f03037819 */ /* 0x000fc800000006ff */
[----:B------:R-:W0:Y:S02]  /*18c90*/  SYNCS.PHASECHK.TRANS64.TRYWAIT P0, [R22+URZ+0x2a820], R3 ;  /* 0x02a82003160075a7 */ /* 0x000e24000800017f */
[----:B0-----:R-:W-:Y:S05]  /*18ca0*/  @!P0 BRA `(.L_x_683) ;  /* 0x0000006400308947 */ /* 0x001fea0003800000 */
.L_x_833:
[----:B------:R-:W-:Y:S05]  /*18cb0*/  BSYNC B1 ;  /* 0x0000000000017941 */ /* 0x000fea0003800000 */
.L_x_682:
[----:B------:R-:W-:Y:S04]  /*18cc0*/  BSSY B1, `(.L_x_684) ;  /* 0x000007c000017945 */ /* 0x000fe80003800000 */
[----:B------:R-:W-:Y:S05]  /*18cd0*/  @!P6 BRA `(.L_x_685) ;  /* 0x0000000400e8e947 */ /* 0x000fea0003800000 */
[----:B------:R-:W-:Y:S01]  /*18ce0*/  LEA R9, R26, R22, 0x3 ;  /* 0x000000161a097211 */ /* 0x000fe200078e18ff */
[----:B------:R-:W1:Y:S01]  /*18cf0*/  S2R R6, SR_TID.X ;  /* 0x0000000000067919 */ /* 0x000e620000002100 */
[----:B------:R-:W-:Y:S01]  /*18d00*/  SHF.L.U32 R8, R31, 0x1f, RZ ;  /* 0x0000001f1f087819 */ /* 0x000fe200000006ff */
[----:B------:R-:W-:Y:S03]  /*18d10*/  BSSY B2, `(.L_x_686) ;  /* 0x0000005000027945 */ /* 0x000fe60003800000 */
[----:B------:R-:W2:Y:S01]  /*18d20*/  SYNCS.PHASECHK.TRANS64.TRYWAIT P0, [R9+URZ+0x2a8a0], R8 ;  /* 0x02a8a008090075a7 */ /* 0x000ea2000800017f */
[----:B-1----:R-:W-:-:S04]  /*18d30*/  LOP3.LUT R6, R6, 0x7f, RZ, 0xc0, !PT ;  /* 0x0000007f06067812 */ /* 0x002fc800078ec0ff */
[----:B------:R-:W-:Y:S01]  /*18d40*/  ISETP.NE.AND P1, PT, R6, RZ, PT ;  /* 0x000000ff0600720c */ /* 0x000fe20003f25270 */
[----:B--2---:R-:W-:-:S12]  /*18d50*/  @!P0 BRA `(.L_x_687) ;  /* 0x0000006400188947 */ /* 0x004fd80003800000 */
.L_x_834:
[----:B------:R-:W-:Y:S05]  /*18d60*/  BSYNC B2 ;  /* 0x0000000000027941 */ /* 0x000fea0003800000 */
.L_x_686:
[----:B------:R-:W-:Y:S04]  /*18d70*/  BSSY B2, `(.L_x_688) ;  /* 0x0000009000027945 */ /* 0x000fe80003800000 */
[----:B------:R-:W-:Y:S05]  /*18d80*/  @P1 BRA `(.L_x_689) ;  /* 0x00000000001c1947 */ /* 0x000fea0003800000 */
[----:B------:R-:W2:Y:S01]  /*18d90*/  S2R R6, SR_TID.X ;  /* 0x0000000000067919 */ /* 0x000ea20000002100 */
[----:B0-----:R-:W-:-:S04]  /*18da0*/  IMAD.MOV.U32 R3, RZ, RZ, 0x9000 ;  /* 0x00009000ff037424 */ /* 0x001fc800078e00ff */
[----:B------:R3:W-:Y:S01]  /*18db0*/  SYNCS.ARRIVE.TRANS64 RZ, [R9+URZ+0x2a890], R3 ;  /* 0x02a8900309ff79a7 */ /* 0x0007e2000800003f */
[----:B--2---:R-:W-:-:S04]  /*18dc0*/  LOP3.LUT R6, R6, 0x1f, RZ, 0xc0, !PT ;  /* 0x0000001f06067812 */ /* 0x004fc800078ec0ff */
[----:B------:R-:W-:-:S13]  /*18dd0*/  ISETP.NE.AND P0, PT, R6, RZ, PT ;  /* 0x000000ff0600720c */ /* 0x000fda0003f05270 */
[----:B---3--:R-:W-:Y:S05]  /*18de0*/  @!P0 BRA `(.L_x_689) ;  /* 0x0000000000048947 */ /* 0x008fea0003800000 */
[----:B------:R-:W-:Y:S01]  /*18df0*/  BPT.TRAP 0x1 ;  /* 0x000000040000795c */ /* 0x000fe20000300000 */
.L_x_689:
[----:B------:R-:W-:Y:S05]  /*18e00*/  BSYNC B2 ;  /* 0x0000000000027941 */ /* 0x000fea0003800000 */
.L_x_688:
[----:B------:R-:W-:Y:S01]  /*18e10*/  MOV R12, RZ ;  /* 0x000000ff000c7202 */ /* 0x000fe20000000f00 */
[----:B------:R-:W-:Y:S01]  /*18e20*/  IMAD R6, R2, 0x60, R0 ;  /* 0x0000006002067824 */ /* 0x000fe200078e0200 */
[----:B------:R-:W-:Y:S01]  /*18e30*/  UIADD3 UR4, UP0, UR36, 0x570, URZ ;  /* 0x0000057024047890 */ /* 0x000fe2000ff1e03f */
[----:B------:R-:W-:Y:S01]  /*18e40*/  IMAD R7, R26, 0x9000, R22 ;  /* 0x000090001a077824 */ /* 0x000fe200078e0216 */
[----:B------:R-:W-:Y:S01]  /*18e50*/  R2UR UR10, R12 ;  /* 0x000000000c0a72ca */ /* 0x000fe200000e0000 */
[----:B------:R-:W-:Y:S01]  /*18e60*/  VIADD R6, R6, 0xffffffa0 ;  /* 0xffffffa006067836 */ /* 0x000fe20000000000 */
[----:B------:R-:W-:Y:S01]  /*18e70*/  PLOP3.LUT P0, PT, PT, PT, PT, 0x80, 0x0 ;  /* 0x000000000000781c */ /* 0x000fe20003f0f070 */
[----:B------:R-:W-:Y:S01]  /*18e80*/  VIADD R10, R7, 0x18400 ;  /* 0x00018400070a7836 */ /* 0x000fe20000000000 */
[----:B0-----:R-:W-:Y:S01]  /*18e90*/  IADD3 R3, R9, 0x2a890, RZ ;  /* 0x0002a89009037810 */ /* 0x001fe20007ffe0ff */
[----:B------:R-:W-:Y:S01]  /*18ea0*/  UIADD3.X UR5, URZ, UR37, URZ, UP0, !UPT ;  /* 0x000000253f057290 */ /* 0x000fe200087fe43f */
[----:B------:R-:W-:Y:S01]  /*18eb0*/  UMOV UR6, 0x0 ;  /* 0x0000000000067882 */ /* 0x000fe20000000000 */
[----:B------:R-:W-:-:S10]  /*18ec0*/  UMOV UR7, 0x12f00000 ;  /* 0x12f0000000077882 */ /* 0x000fd40000000000 */
.L_x_690:
[----:B------:R-:W-:-:S13]  /*18ed0*/  @P0 ELECT P2, URZ, PT ;  /* 0x00000000003f082f */ /* 0x000fda0003840000 */
[----:B------:R-:W-:Y:S02]  /*18ee0*/  @P2 R2UR UR13, R4 ;  /* 0x00000000040d22ca */ /* 0x000fe400000e0000 */
[----:B------:R-:W-:Y:S02]  /*18ef0*/  @P2 R2UR UR12, R18 ;  /* 0x00000000120c22ca */ /* 0x000fe400000e0000 */
[----:B------:R-:W-:Y:S02]  /*18f00*/  @P2 R2UR UR11, R6 ;  /* 0x00000000060b22ca */ /* 0x000fe400000e0000 */
[----:B------:R-:W-:Y:S02]  /*18f10*/  @P2 R2UR UR9, R3 ;  /* 0x00000000030922ca */ /* 0x000fe400000e0000 */
[----:B------:R-:W-:Y:S02]  /*18f20*/  @P2 R2UR UR8, R10 ;  /* 0x000000000a0822ca */ /* 0x000fe400000e0000 */
[----:B------:R-:W-:-:S02]  /*18f30*/  @P2 PLOP3.LUT P0, PT, P2, PT, PT, 0x8, 0x0 ;  /* 0x000000000000281c */ /* 0x000fc4000170e170 */
[----:B------:R-:W-:-:S09]  /*18f40*/  PLOP3.LUT P2, PT, PT, PT, PT, 0x8, 0x0 ;  /* 0x000000000000781c */ /* 0x000fd20003f4e170 */
[----:B------:R0:W-:Y:S02]  /*18f50*/  UTMALDG.4D [UR8], [UR4], desc[UR6] ;  /* 0x00000608040075b4 */ /* 0x0001e40008019000 */
[----:B0-----:R-:W-:Y:S05]  /*18f60*/  @P0 BRA.U.ANY `(.L_x_690) ;  /* 0xfffffffd00d80947 */ /* 0x001fea000393ffff */
[----:B------:R-:W-:Y:S01]  /*18f70*/  MOV R13, 0x40 ;  /* 0x00000040000d7802 */ /* 0x000fe20000000f00 */
[----:B------:R-:W-:Y:S01]  /*18f80*/  VIADD R10, R7, 0x1b400 ;  /* 0x0001b400070a7836 */ /* 0x000fe20000000000 */
[----:B------:R-:W-:Y:S01]  /*18f90*/  PLOP3.LUT P0, PT, PT, PT, PT, 0x80, 0x0 ;  /* 0x000000000000781c */ /* 0x000fe20003f0f070 */
[----:B------:R-:W-:Y:S01]  /*18fa0*/  UMOV UR6, 0x0 ;  /* 0x0000000000067882 */ /* 0x000fe20000000000 */
[----:B------:R-:W-:Y:S01]  /*18fb0*/  R2UR UR10, R13 ;  /* 0x000000000d0a72ca */ /* 0x000fe200000e0000 */
[----:B------:R-:W-:-:S14]  /*18fc0*/  UMOV UR7, 0x12f00000 ;  /* 0x12f0000000077882 */ /* 0x000fdc0000000000 */
.L_x_691:
        /* <DEDUP_REMOVED lines=10> */
[----:B------:R-:W-:Y:S01]  /*19070*/  PLOP3.LUT P0, PT, PT, PT, PT, 0x80, 0x0 ;  /* 0x000000000000781c */ /* 0x000fe20003f0f070 */
[----:B------:R-:W-:Y:S01]  /*19080*/  UMOV UR6, 0x0 ;  /* 0x0000000000067882 */ /* 0x000fe20000000000 */
[----:B------:R-:W-:Y:S01]  /*19090*/  IADD3 R7, R7, 0x1e400, RZ ;  /* 0x0001e40007077810 */ /* 0x000fe20007ffe0ff */
[----:B------:R-:W-:Y:S01]  /*190a0*/  UMOV UR7, 0x12f00000 ;  /* 0x12f0000000077882 */ /* 0x000fe20000000000 */
[----:B------:R-:W-:-:S09]  /*190b0*/  UMOV UR10, 0x80 ;  /* 0x00000080000a7882 */ /* 0x000fd20000000000 */
.L_x_692:
        /* <DEDUP_REMOVED lines=10> */
[----:B------:R-:W0:Y:S01]  /*19160*/  SYNCS.PHASECHK.TRANS64.TRYWAIT P0, [R9+URZ+0x2a8c0], R8 ;  /* 0x02a8c008090075a7 */ /* 0x000e22000800017f */
[----:B------:R-:W-:Y:S04]  /*19170*/  BSSY B2, `(.L_x_693) ;  /* 0x0000002000027945 */ /* 0x000fe80003800000 */
[----:B0-----:R-:W-:Y:S05]  /*19180*/  @!P0 BRA `(.L_x_694) ;  /* 0x0000006000208947 */ /* 0x001fea0003800000 */
.L_x_835:
[----:B------:R-:W-:Y:S05]  /*19190*/  BSYNC B2 ;  /* 0x0000000000027941 */ /* 0x000fea0003800000 */
.L_x_693:
[----:B------:R-:W-:Y:S01]  /*191a0*/  BSSY B2, `(.L_x_695) ;  /* 0x000000b000027945 */ /* 0x000fe20003800000 */
[----:B------:R-:W-:Y:S01]  /*191b0*/  IMAD.MOV.U32 R10, RZ, RZ, 0x0 ;  /* 0x00000000ff0a7424 */ /* 0x000fe200078e00ff */
[----:B------:R-:W-:Y:S02]  /*191c0*/  MOV R11, 0x12f00000 ;  /* 0x12f00000000b7802 */ /* 0x000fe40000000f00 */
[----:B------:R-:W-:Y:S05]  /*191d0*/  @P1 BRA `(.L_x_696) ;  /* 0x00000000001c1947 */ /* 0x000fea0003800000 */
[----:B------:R-:W2:Y:S01]  /*191e0*/  S2R R7, SR_TID.X ;  /* 0x0000000000077919 */ /* 0x000ea20000002100 */
[----:B------:R-:W-:-:S04]  /*191f0*/  IMAD.MOV.U32 R3, RZ, RZ, 0x6000 ;  /* 0x00006000ff037424 */ /* 0x000fc800078e00ff */
[----:B------:R3:W-:Y:S01]  /*19200*/  SYNCS.ARRIVE.TRANS64 RZ, [R9+URZ+0x2a8b0], R3 ;  /* 0x02a8b00309ff79a7 */ /* 0x0007e2000800003f */
[----:B--2---:R-:W-:-:S04]  /*19210*/  LOP3.LUT R7, R7, 0x1f, RZ, 0xc0, !PT ;  /* 0x0000001f07077812 */ /* 0x004fc800078ec0ff */
[----:B------:R-:W-:-:S13]  /*19220*/  ISETP.NE.AND P0, PT, R7, RZ, PT ;  /* 0x000000ff0700720c */ /* 0x000fda0003f05270 */
[----:B---3--:R-:W-:Y:S05]  /*19230*/  @!P0 BRA `(.L_x_696) ;  /* 0x0000000000048947 */ /* 0x008fea0003800000 */
[----:B------:R-:W-:Y:S01]  /*19240*/  BPT.TRAP 0x1 ;  /* 0x000000040000795c */ /* 0x000fe20000300000 */
.L_x_696:
[----:B------:R-:W-:Y:S05]  /*19250*/  BSYNC B2 ;  /* 0x0000000000027941 */ /* 0x000fea0003800000 */
.L_x_695:
[----:B------:R-:W-:Y:S01]  /*19260*/  R2UR UR10, R12 ;  /* 0x000000000c0a72ca */ /* 0x000fe200000e0000 */
[----:B------:R-:W-:Y:S01]  /*19270*/  IMAD R3, R26, 0x6000, R22 ;  /* 0x000060001a037824 */ /* 0x000fe200078e0216 */
[----:B------:R-:W-:Y:S01]  /*19280*/  R2UR UR6, R10 ;  /* 0x000000000a0672ca */ /* 0x000fe200000e0000 */
[----:B------:R-:W-:Y:S01]  /*19290*/  UIADD3 UR4, UP0, UR36, 0x670, URZ ;  /* 0x0000067024047890 */ /* 0x000fe2000ff1e03f */
[----:B------:R-:W-:Y:S01]  /*192a0*/  R2UR UR7, R11 ;  /* 0x000000000b0772ca */ /* 0x000fe200000e0000 */
[----:B------:R-:W-:Y:S01]  /*192b0*/  VIADD R7, R3, 0x400 ;  /* 0x0000040003077836 */ /* 0x000fe20000000000 */
[----:B------:R-:W-:Y:S01]  /*192c0*/  PLOP3.LUT P0, PT, PT, PT, PT, 0x80, 0x0 ;  /* 0x000000000000781c */ /* 0x000fe20003f0f070 */
[----:B------:R-:W-:Y:S01]  /*192d0*/  UIADD3.X UR5, URZ, UR37, URZ, UP0, !UPT ;  /* 0x000000253f057290 */ /* 0x000fe200087fe43f */
[----:B01----:R-:W-:-:S11]  /*192e0*/  IADD3 R9, R9, 0x2a8b0, RZ ;  /* 0x0002a8b009097810 */ /* 0x003fd60007ffe0ff */
.L_x_697:
        /* <DEDUP_REMOVED lines=10> */
[----:B------:R-:W-:Y:S02]  /*19390*/  R2UR UR10, R13 ;  /* 0x000000000d0a72ca */ /* 0x000fe400000e0000 */
[----:B------:R-:W-:Y:S02]  /*193a0*/  R2UR UR6, R10 ;  /* 0x000000000a0672ca */ /* 0x000fe400000e0000 */
[----:B------:R-:W-:Y:S02]  /*193b0*/  R2UR UR7, R11 ;  /* 0x000000000b0772ca */ /* 0x000fe400000e0000 */
[----:B------:R-:W-:Y:S02]  /*193c0*/  PLOP3.LUT P0, PT, PT, PT, PT, 0x80, 0x0 ;  /* 0x000000000000781c */ /* 0x000fe40003f0f070 */
[----:B------:R-:W-:-:S11]  /*193d0*/  IADD3 R3, R3, 0x3400, RZ ;  /* 0x0000340003037810 */ /* 0x000fd60007ffe0ff */
.L_x_698:
        /* <DEDUP_REMOVED lines=9> */
[----:B-1----:R-:W-:Y:S05]  /*19470*/  @P0 BRA.U.ANY `(.L_x_698) ;  /* 0xfffffffd00d80947 */ /* 0x002fea000393ffff */
.L_x_685:
[----:B------:R-:W-:Y:S05]  /*19480*/  BSYNC B1 ;  /* 0x0000000000017941 */ /* 0x000fea0003800000 */
.L_x_684:
[----:B------:R-:W-:Y:S01]  /*19490*/  IADD3 R7, R2, -0x2, RZ ;  /* 0xfffffffe02077810 */ /* 0x000fe20007ffe0ff */
[----:B------:R-:W-:Y:S01]  /*194a0*/  VIADD R26, R26, 0x1 ;  /* 0x000000011a1a7836 */ /* 0x000fe20000000000 */
[----:B------:R-:W-:Y:S02]  /*194b0*/  PLOP3.LUT P0, PT, PT, PT, PT, 0x8, 0x0 ;  /* 0x000000000000781c */ /* 0x000fe40003f0e170 */
[----:B------:R-:W-:Y:S02]  /*194c0*/  ISETP.GE.AND P2, PT, R7, R5, PT ;  /* 0x000000050700720c */ /* 0x000fe40003f46270 */
[----:B------:R-:W-:-:S04]  /*194d0*/  ISETP.NE.AND P1, PT, R26, 0x2, PT ;  /* 0x000000021a00780c */ /* 0x000fc80003f25270 */
[----:B------:R-:W-:Y:S02]  /*194e0*/  SEL R2, RZ, 0x1, P1 ;  /* 0x00000001ff027807 */ /* 0x000fe40000800000 */
[----:B------:R-:W-:Y:S02]  /*194f0*/  SEL R26, R26, RZ, P1 ;  /* 0x000000ff1a1a7207 */ /* 0x000fe40000800000 */
[----:B------:R-:W-:-:S03]  /*19500*/  LOP3.LUT R31, R31, R2, RZ, 0x3c, !PT ;  /* 0x000000021f1f7212 */ /* 0x000fc600078e3cff */
[----:B------:R-:W-:Y:S05]  /*19510*/  @!P2 BRA `(.L_x_678) ;  /* 0x000000080014a947 */ /* 0x000fea0003800000 */
.L_x_714:
[----:B------:R-:W-:Y:S05]  /*19520*/  YIELD ;  /* 0x0000000000007946 */ /* 0x000fea0003800000 */
[----:B------:R-:W-:Y:S04]  /*19530*/  BSSY B1, `(.L_x_699) ;  /* 0x000007b000017945 */ /* 0x000fe80003800000 */
[----:B------:R-:W-:Y:S05]  /*19540*/  @!P6 BRA `(.L_x_700) ;  /* 0x0000000400e4e947 */ /* 0x000fea0003800000 */
[----:B------:R-:W-:Y:S01]  /*19550*/  IMAD R6, R26, 0x8, R22 ;  /* 0x000000081a067824 */ /* 0x000fe200078e0216 */
[----:B------:R-:W-:Y:S01]  /*19560*/  SHF.L.U32 R9, R31, 0x1f, RZ ;  /* 0x0000001f1f097819 */ /* 0x000fe200000006ff */
[----:B------:R-:W1:Y:S01]  /*19570*/  S2R R2, SR_TID.X ;  /* 0x0000000000027919 */ /* 0x000e620000002100 */
[----:B------:R-:W-:Y:S02]  /*19580*/  BSSY B2, `(.L_x_701) ;  /* 0x0000005000027945 */ /* 0x000fe40003800000 */
[----:B------:R-:W2:Y:S01]  /*19590*/  SYNCS.PHASECHK.TRANS64.TRYWAIT P1, [R6+URZ+0x2a8a0], R9 ;  /* 0x02a8a009060075a7 */ /* 0x000ea2000802017f */
[----:B-1----:R-:W-:-:S04]  /*195a0*/  LOP3.LUT R2, R2, 0x7f, RZ, 0xc0, !PT ;  /* 0x0000007f02027812 */ /* 0x002fc800078ec0ff */
[----:B------:R-:W-:Y:S01]  /*195b0*/  ISETP.NE.AND P2, PT, R2, RZ, PT ;  /* 0x000000ff0200720c */ /* 0x000fe20003f45270 */
[----:B--2---:R-:W-:-:S12]  /*195c0*/  @!P1 BRA `(.L_x_702) ;  /* 0x0000005c00249947 */ /* 0x004fd80003800000 */
.L_x_836:
[----:B------:R-:W-:Y:S05]  /*195d0*/  BSYNC B2 ;  /* 0x0000000000027941 */ /* 0x000fea0003800000 */
.L_x_701:
[----:B------:R-:W-:Y:S04]  /*195e0*/  BSSY B2, `(.L_x_703) ;  /* 0x0000009000027945 */ /* 0x000fe80003800000 */
[----:B------:R-:W-:Y:S05]  /*195f0*/  @P2 BRA `(.L_x_704) ;  /* 0x00000000001c2947 */ /* 0x000fea0003800000 */
[----:B0-----:R-:W0:Y:S01]  /*19600*/  S2R R3, SR_TID.X ;  /* 0x0000000000037919 */ /* 0x001e220000002100 */
[----:B------:R-:W-:-:S04]  /*19610*/  MOV R2, 0x9000 ;  /* 0x0000900000027802 */ /* 0x000fc80000000f00 */
[----:B------:R2:W-:Y:S01]  /*19620*/  SYNCS.ARRIVE.TRANS64 RZ, [R6+URZ+0x2a890], R2 ;  /* 0x02a8900206ff79a7 */ /* 0x0005e2000800003f */
[----:B0-----:R-:W-:-:S04]  /*19630*/  LOP3.LUT R3, R3, 0x1f, RZ, 0xc0, !PT ;  /* 0x0000001f03037812 */ /* 0x001fc800078ec0ff */
[----:B------:R-:W-:-:S13]  /*19640*/  ISETP.NE.AND P1, PT, R3, RZ, PT ;  /* 0x000000ff0300720c */ /* 0x000fda0003f25270 */
[----:B--2---:R-:W-:Y:S05]  /*19650*/  @!P1 BRA `(.L_x_704) ;  /* 0x0000000000049947 */ /* 0x004fea0003800000 */
[----:B------:R-:W-:Y:S01]  /*19660*/  BPT.TRAP 0x1 ;  /* 0x000000040000795c */ /* 0x000fe20000300000 */
.L_x_704:
[----:B------:R-:W-:Y:S05]  /*19670*/  BSYNC B2 ;  /* 0x0000000000027941 */ /* 0x000fea0003800000 */
.L_x_703:
[----:B------:R-:W-:Y:S01]  /*19680*/  IMAD.MOV.U32 R11, RZ, RZ, RZ ;  /* 0x000000ffff0b7224 */ /* 0x000fe200078e00ff */
[----:B------:R-:W-:Y:S01]  /*19690*/  UIADD3 UR4, UP0, UR36, 0x570, URZ ;  /* 0x0000057024047890 */ /* 0x000fe2000ff1e03f */
[----:B0-----:R-:W-:Y:S01]  /*196a0*/  IMAD R3, R26, 0x9000, R22 ;  /* 0x000090001a037824 */ /* 0x001fe200078e0216 */
[----:B------:R-:W-:Y:S01]  /*196b0*/  PLOP3.LUT P1, PT, PT, PT, PT, 0x80, 0x0 ;  /* 0x000000000000781c */ /* 0x000fe20003f2f070 */
[----:B------:R-:W-:Y:S01]  /*196c0*/  IMAD R8, R7, 0x60, R0 ;  /* 0x0000006007087824 */ /* 0x000fe200078e0200 */
[----:B------:R-:W-:Y:S01]  /*196d0*/  R2UR UR10, R11 ;  /* 0x000000000b0a72ca */ /* 0x000fe200000e0000 */
[----:B------:R-:W-:Y:S01]  /*196e0*/  VIADD R10, R3, 0x18400 ;  /* 0x00018400030a7836 */ /* 0x000fe20000000000 */
[----:B------:R-:W-:Y:S01]  /*196f0*/  IADD3 R2, R6, 0x2a890, RZ ;  /* 0x0002a89006027810 */ /* 0x000fe20007ffe0ff */
[----:B------:R-:W-:Y:S01]  /*19700*/  UIADD3.X UR5, URZ, UR37, URZ, UP0, !UPT ;  /* 0x000000253f057290 */ /* 0x000fe200087fe43f */
[----:B------:R-:W-:Y:S01]  /*19710*/  UMOV UR6, 0x0 ;  /* 0x0000000000067882 */ /* 0x000fe20000000000 */
[----:B------:R-:W-:-:S10]  /*19720*/  UMOV UR7, 0x12f00000 ;  /* 0x12f0000000077882 */ /* 0x000fd40000000000 */
.L_x_705:
        /* <DEDUP_REMOVED lines=16> */
.L_x_706:
        /* <DEDUP_REMOVED lines=15> */
.L_x_707:
        /* <DEDUP_REMOVED lines=13> */
.L_x_837:
[----:B------:R-:W-:Y:S05]  /*199f0*/  BSYNC B2 ;  /* 0x0000000000027941 */ /* 0x000fea0003800000 */
.L_x_708:
[----:B------:R-:W-:Y:S01]  /*19a00*/  BSSY B2, `(.L_x_710) ;  /* 0x000000b000027945 */ /* 0x000fe20003800000 */
[----:B------:R-:W-:Y:S01]  /*19a10*/  IMAD.MOV.U32 R2, RZ, RZ, 0x0 ;  /* 0x00000000ff027424 */ /* 0x000fe200078e00ff */
[----:B------:R-:W-:Y:S02]  /*19a20*/  MOV R3, 0x12f00000 ;  /* 0x12f0000000037802 */ /* 0x000fe40000000f00 */
[----:B------:R-:W-:Y:S05]  /*19a30*/  @P2 BRA `(.L_x_711) ;  /* 0x00000000001c2947 */ /* 0x000fea0003800000 */
[----:B------:R-:W2:Y:S01]  /*19a40*/  S2R R10, SR_TID.X ;  /* 0x00000000000a7919 */ /* 0x000ea20000002100 */
[----:B01----:R-:W-:-:S04]  /*19a50*/  IMAD.MOV.U32 R9, RZ, RZ, 0x6000 ;  /* 0x00006000ff097424 */ /* 0x003fc800078e00ff */
[----:B------:R3:W-:Y:S01]  /*19a60*/  SYNCS.ARRIVE.TRANS64 RZ, [R6+URZ+0x2a8b0], R9 ;  /* 0x02a8b00906ff79a7 */ /* 0x0007e2000800003f */
[----:B--2---:R-:W-:-:S04]  /*19a70*/  LOP3.LUT R10, R10, 0x1f, RZ, 0xc0, !PT ;  /* 0x0000001f0a0a7812 */ /* 0x004fc800078ec0ff */
[----:B------:R-:W-:-:S13]  /*19a80*/  ISETP.NE.AND P1, PT, R10, RZ, PT ;  /* 0x000000ff0a00720c */ /* 0x000fda0003f25270 */
[----:B---3--:R-:W-:Y:S05]  /*19a90*/  @!P1 BRA `(.L_x_711) ;  /* 0x0000000000049947 */ /* 0x008fea0003800000 */
[----:B------:R-:W-:Y:S01]  /*19aa0*/  BPT.TRAP 0x1 ;  /* 0x000000040000795c */ /* 0x000fe20000300000 */
.L_x_711:
[----:B------:R-:W-:Y:S05]  /*19ab0*/  BSYNC B2 ;  /* 0x0000000000027941 */ /* 0x000fea0003800000 */
.L_x_710:
[----:B------:R-:W-:Y:S01]  /*19ac0*/  R2UR UR10, R11 ;  /* 0x000000000b0a72ca */ /* 0x000fe200000e0000 */
[----:B01----:R-:W-:Y:S01]  /*19ad0*/  IMAD R9, R26, 0x6000, R22 ;  /* 0x000060001a097824 */ /* 0x003fe200078e0216 */
[----:B------:R-:W-:Y:S01]  /*19ae0*/  R2UR UR6, R2 ;  /* 0x00000000020672ca */ /* 0x000fe200000e0000 */
[----:B------:R-:W-:Y:S01]  /*19af0*/  UIADD3 UR4, UP0, UR36, 0x670, URZ ;  /* 0x0000067024047890 */ /* 0x000fe2000ff1e03f */
[----:B------:R-:W-:Y:S01]  /*19b00*/  R2UR UR7, R3 ;  /* 0x00000000030772ca */ /* 0x000fe200000e0000 */
[----:B------:R-:W-:Y:S01]  /*19b10*/  VIADD R10, R9, 0x400 ;  /* 0x00000400090a7836 */ /* 0x000fe20000000000 */
[----:B------:R-:W-:Y:S01]  /*19b20*/  PLOP3.LUT P1, PT, PT, PT, PT, 0x80, 0x0 ;  /* 0x000000000000781c */ /* 0x000fe20003f2f070 */
[----:B------:R-:W-:Y:S01]  /*19b30*/  UIADD3.X UR5, URZ, UR37, URZ, UP0, !UPT ;  /* 0x000000253f057290 */ /* 0x000fe200087fe43f */
[----:B------:R-:W-:-:S11]  /*19b40*/  IADD3 R6, R6, 0x2a8b0, RZ ;  /* 0x0002a8b006067810 */ /* 0x000fd60007ffe0ff */
.L_x_712:
        /* <DEDUP_REMOVED lines=15> */
.L_x_713:
        /* <DEDUP_REMOVED lines=10> */
.L_x_700:
[----:B------:R-:W-:Y:S05]  /*19ce0*/  BSYNC B1 ;  /* 0x0000000000017941 */ /* 0x000fea0003800000 */
.L_x_699:
[C---:B------:R-:W-:Y:S01]  /*19cf0*/  ISETP.GT.AND P2, PT, R7.reuse, R5, PT ;  /* 0x000000050700720c */ /* 0x040fe20003f44270 */
[----:B------:R-:W-:Y:S01]  /*19d00*/  VIADD R26, R26, 0x1 ;  /* 0x000000011a1a7836 */ /* 0x000fe20000000000 */
[----:B------:R-:W-:-:S04]  /*19d10*/  IADD3 R7, R7, -0x1, RZ ;  /* 0xffffffff07077810 */ /* 0x000fc80007ffe0ff */
[----:B------:R-:W-:-:S04]  /*19d20*/  ISETP.NE.AND P1, PT, R26, 0x2, PT ;  /* 0x000000021a00780c */ /* 0x000fc80003f25270 */
[----:B------:R-:W-:Y:S02]  /*19d30*/  SEL R2, RZ, 0x1, P1 ;  /* 0x00000001ff027807 */ /* 0x000fe40000800000 */
[----:B------:R-:W-:Y:S02]  /*19d40*/  SEL R26, R26, RZ, P1 ;  /* 0x000000ff1a1a7207 */ /* 0x000fe40000800000 */
[----:B------:R-:W-:Y:S01]  /*19d50*/  LOP3.LUT R31, R31, R2, RZ, 0x3c, !PT ;  /* 0x000000021f1f7212 */ /* 0x000fe200078e3cff */
[----:B------:R-:W-:Y:S06]  /*19d60*/  @P2 BRA `(.L_x_714) ;  /* 0xfffffff400ec2947 */ /* 0x000fec000383ffff */
.L_x_678:
[----:B------:R-:W-:Y:S05]  /*19d70*/  BSYNC B0 ;  /* 0x0000000000007941 */ /* 0x000fea0003800000 */
.L_x_677:
[----:B------:R-:W2:Y:S01]  /*19d80*/  LDL R30, [R1] ;  /* 0x00000000011e7983 */ /* 0x000ea20000100800 */
[----:B------:R-:W-:Y:S05]  /*19d90*/  @!P0 WARPSYNC.ALL ;  /* 0x0000000000008948 */ /* 0x000fea0003800000 */
[----:B------:R-:W-:Y:S06]  /*19da0*/  @!P0 BAR.SYNC.DEFER_BLOCKING 0xc, 0x180 ;  /* 0x0306000000008b1d */ /* 0x000fec0000010000 */
[----:B------:R-:W-:Y:S01]  /*19db0*/  BSSY B7, `(.L_x_715) ;  /* 0x000036f000077945 */ /* 0x000fe20003800000 */
[----:B--2---:R-:W-:-:S13]  /*19dc0*/  ISETP.GT.AND P0, PT, R30, RZ, PT ;  /* 0x000000ff1e00720c */ /* 0x004fda0003f04270 */
[----:B------:R-:W-:Y:S05]  /*19dd0*/  @P0 BRA `(.L_x_716) ;  /* 0x0000000000440947 */ /* 0x000fea0003800000 */
[----:B------:R-:W1:Y:S02]  /*19de0*/  S2R R2, SR_TID.X ;  /* 0x0000000000027919 */ /* 0x000e640000002100 */
        /* <DEDUP_REMOVED lines=14> */
[----:B0-----:R-:W-:Y:S01]  /*19ed0*/  IADD3 R16, R0, UR38, R7 ;  /* 0x0000002600107c10 */ /* 0x001fe2000fffe007 */
[----:B------:R-:W-:Y:S06]  /*19ee0*/  BRA `(.L_x_717) ;  /* 0x00000034006c7947 */ /* 0x000fec0003800000 */
.L_x_716:
        /* <DEDUP_REMOVED lines=8> */
[----:B------:R-:W-:Y:S01]  /*19f70*/  MOV R4, UR6 ;  /* 0x0000000600047c02 */ /* 0x000fe20008000f00 */
[----:B------:R-:W-:Y:S01]  /*19f80*/  IMAD.U32 R5, RZ, RZ, UR7 ;  /* 0x00000007ff057e24 */ /* 0x000fe2000f8e00ff */
[----:B0-----:R-:W0:Y:S01]  /*19f90*/  LDC.64 R2, c[0x4][R2] ;  /* 0x0100000002027b82 */ /* 0x001e220000000a00 */
[----:B------:R-:W-:Y:S01]  /*19fa0*/  MOV R6, UR8 ;  /* 0x0000000800067c02 */ /* 0x000fe20008000f00 */
[----:B------:R-:W-:Y:S01]  /*19fb0*/  IMAD.U32 R7, RZ, RZ, UR9 ;  /* 0x00000009ff077e24 */ /* 0x000fe2000f8e00ff */
[----:B------:R-:W-:Y:S01]  /*19fc0*/  MOV R10, UR4 ;  /* 0x00000004000a7c02 */ /* 0x000fe20008000f00 */
[----:B------:R-:W-:Y:S01]  /*19fd0*/  IMAD.U32 R11, RZ, RZ, UR5 ;  /* 0x00000005ff0b7e24 */ /* 0x000fe2000f8e00ff */
[----:B------:R-:W-:Y:S01]  /*19fe0*/  MOV R8, 0x70 ;  /* 0x0000007000087802 */ /* 0x000fe20000000f00 */
[----:B------:R-:W-:Y:S01]  /*19ff0*/  IMAD.MOV.U32 R12, RZ, RZ, 0x1 ;  /* 0x00000001ff0c7424 */ /* 0x000fe200078e00ff */
[----:B------:R-:W-:-:S07]  /*1a000*/  MOV R13, RZ ;  /* 0x000000ff000d7202 */ /* 0x000fce0000000f00 */
[----:B------:R-:W-:-:S07]  /*1a010*/  LEPC R20, `(.L_x_719) ;  /* 0x000000001014794e */ /* 0x000fce0000000000 */
[----:B0-----:R-:W-:Y:S05]  /*1a020*/  CALL.ABS.NOINC R2 ;  /* 0x0000000002007343 */ /* 0x001fea0003c00000 */
.L_x_719:
[----:B------:R-:W-:Y:S05]  /*1a030*/  BSYNC B6 ;  /* 0x0000000000067941 */ /* 0x000fea0003800000 */
.L_x_718:
        /* <DEDUP_REMOVED lines=8> */
[----:B0-----:R0:W1:Y:S01]  /*1a0c0*/  LDC.64 R2, c[0x4][R27] ;  /* 0x010000001b027b82 */ /* 0x0010620000000a00 */
[----:B------:R-:W-:Y:S01]  /*1a0d0*/  MOV R4, UR6 ;  /* 0x0000000600047c02 */ /* 0x000fe20008000f00 */
[----:B------:R-:W-:Y:S01]  /*1a0e0*/  IMAD.U32 R5, RZ, RZ, UR7 ;  /* 0x00000007ff057e24 */ /* 0x000fe2000f8e00ff */
[----:B------:R-:W-:Y:S01]  /*1a0f0*/  MOV R6, UR8 ;  /* 0x0000000800067c02 */ /* 0x000fe20008000f00 */
[----:B------:R-:W-:Y:S01]  /*1a100*/  IMAD.U32 R7, RZ, RZ, UR9 ;  /* 0x00000009ff077e24 */ /* 0x000fe2000f8e00ff */
[----:B------:R-:W-:Y:S01]  /*1a110*/  MOV R10, UR4 ;  /* 0x00000004000a7c02 */ /* 0x000fe20008000f00 */
[----:B------:R-:W-:Y:S01]  /*1a120*/  IMAD.U32 R11, RZ, RZ, UR5 ;  /* 0x00000005ff0b7e24 */ /* 0x000fe2000f8e00ff */
[----:B------:R-:W-:Y:S01]  /*1a130*/  MOV R8, 0x70 ;  /* 0x0000007000087802 */ /* 0x000fe20000000f00 */
[----:B------:R-:W-:Y:S01]  /*1a140*/  IMAD.MOV.U32 R12, RZ, RZ, 0x1 ;  /* 0x00000001ff0c7424 */ /* 0x000fe200078e00ff */
[----:B0-----:R-:W-:-:S07]  /*1a150*/  MOV R13, RZ ;  /* 0x000000ff000d7202 */ /* 0x001fce0000000f00 */
[----:B------:R-:W-:-:S07]  /*1a160*/  LEPC R20, `(.L_x_722) ;  /* 0x000000001014794e */ /* 0x000fce0000000000 */
[----:B-1----:R-:W-:Y:S05]  /*1a170*/  CALL.ABS.NOINC R2 ;  /* 0x0000000002007343 */ /* 0x002fea0003c00000 */
.L_x_722:
[----:B------:R0:W1:Y:S01]  /*1a180*/  LDC.64 R2, c[0x4][R27] ;  /* 0x010000001b027b82 */ /* 0x0000620000000a00 */
[----:B------:R-:W-:Y:S01]  /*1a190*/  ULDC.64 UR4, c[0x4][0xf0] ;  /* 0x01003c0000047ab9 */ /* 0x000fe20000000a00 */
[----:B------:R-:W-:Y:S01]  /*1a1a0*/  ULDC.64 UR6, c[0x4][0xf8] ;  /* 0x01003e0000067ab9 */ /* 0x000fe20000000a00 */
[----:B------:R-:W-:Y:S01]  /*1a1b0*/  ULDC.64 UR8, c[0x4][0x80] ;  /* 0x0100200000087ab9 */ /* 0x000fe20000000a00 */
[----:B------:R-:W-:Y:S01]  /*1a1c0*/  IMAD.U32 R4, RZ, RZ, UR4 ;  /* 0x00000004ff047e24 */ /* 0x000fe2000f8e00ff */
[----:B------:R-:W-:Y:S01]  /*1a1d0*/  MOV R5, UR5 ;  /* 0x0000000500057c02 */ /* 0x000fe20008000f00 */
[----:B------:R-:W-:Y:S01]  /*1a1e0*/  IMAD.U32 R6, RZ, RZ, UR6 ;  /* 0x00000006ff067e24 */ /* 0x000fe2000f8e00ff */
[----:B------:R-:W-:Y:S01]  /*1a1f0*/  MOV R7, UR7 ;  /* 0x0000000700077c02 */ /* 0x000fe20008000f00 */
[----:B------:R-:W-:Y:S01]  /*1a200*/  IMAD.U32 R10, RZ, RZ, UR8 ;  /* 0x00000008ff0a7e24 */ /* 0x000fe2000f8e00ff */
[----:B------:R-:W-:Y:S01]  /*1a210*/  MOV R11, UR9 ;  /* 0x00000009000b7c02 */ /* 0x000fe20008000f00 */
[----:B------:R-:W-:Y:S01]  /*1a220*/  IMAD.MOV.U32 R8, RZ, RZ, 0x70 ;  /* 0x00000070ff087424 */ /* 0x000fe200078e00ff */
[----:B------:R-:W-:Y:S01]  /*1a230*/  MOV R12, 0x1 ;  /* 0x00000001000c7802 */ /* 0x000fe20000000f00 */
[----:B0-----:R-:W-:-:S07]  /*1a240*/  IMAD.MOV.U32 R13, RZ, RZ, RZ ;  /* 0x000000ffff0d7224 */ /* 0x001fce00078e00ff */
[----:B------:R-:W-:-:S07]  /*1a250*/  LEPC R20, `(.L_x_721) ;  /* 0x000000001014794e */ /* 0x000fce0000000000 */
[----:B-1----:R-:W-:Y:S05]  /*1a260*/  CALL.ABS.NOINC R2 ;  /* 0x0000000002007343 */ /* 0x002fea0003c00000 */
.L_x_721:
[----:B------:R-:W-:Y:S05]  /*1a270*/  BSYNC B6 ;  /* 0x0000000000067941 */ /* 0x000fea0003800000 */
.L_x_720:
[----:B------:R-:W2:Y:S01]  /*1a280*/  LDL R20, [R1+0x24] ;  /* 0x0000240001147983 */ /* 0x000ea20000100800 */
[----:B------:R-:W-:Y:S01]  /*1a290*/  ULDC.64 UR4, c[0x0][0x9f8] ;  /* 0x00027e0000047ab9 */ /* 0x000fe20000000a00 */
[----:B------:R-:W1:Y:S01]  /*1a2a0*/  LDC R0, c[0x0][0x430] ;  /* 0x00010c00ff007b82 */ /* 0x000e620000000800 */
[----:B------:R-:W-:Y:S01]  /*1a2b0*/  ISETP.NE.U32.AND P0, PT, RZ, UR4, PT ;  /* 0x00000004ff007c0c */ /* 0x000fe2000bf05070 */
[----:B------:R-:W3:Y:S03]  /*1a2c0*/  LDL R2, [R1+0x4] ;  /* 0x0000040001027983 */ /* 0x000ee60000100800 */
[----:B------:R-:W-:Y:S01]  /*1a2d0*/  ISETP.NE.AND.EX P0, PT, RZ, UR5, PT, P0 ;  /* 0x00000005ff007c0c */ /* 0x000fe2000bf05300 */
[----:B------:R-:W4:-:S12]  /*1a2e0*/  S2R R21, SR_TID.X ;  /* 0x0000000000157919 */ /* 0x000f180000002100 */
[----:B------:R-:W-:Y:S01]  /*1a2f0*/  @P0 IADD3 R24, P1, R24, UR4, RZ ;  /* 0x0000000418180c10 */ /* 0x000fe2000ff3e0ff */
[----:B------:R-:W0:Y:S01]  /*1a300*/  S2R R34, SR_TID.X ;  /* 0x0000000000227919 */ /* 0x000e220000002100 */
[----:B------:R-:W-:Y:S02]  /*1a310*/  ULDC UR4, c[0x0][0x320] ;  /* 0x0000c80000047ab9 */ /* 0x000fe40000000800 */
[----:B------:R-:W-:-:S05]  /*1a320*/  @P0 IADD3.X R25, R25, UR5, RZ, P1, !PT ;  /* 0x0000000519190c10 */ /* 0x000fca0008ffe4ff */
[----:B------:R-:W3:Y:S01]  /*1a330*/  @P0 LDG.E R33, desc[UR60][R24.64] ;  /* 0x0000003c18210981 */ /* 0x000ee2000c1e1900 */
[----:B-1----:R-:W-:Y:S02]  /*1a340*/  ISETP.NE.AND P1, PT, R0, 0x1, PT ;  /* 0x000000010000780c */ /* 0x002fe40003f25270 */
[----:B----4-:R-:W-:-:S11]  /*1a350*/  LOP3.LUT R21, R21, 0x7f, RZ, 0xc0, !PT ;  /* 0x0000007f15157812 */ /* 0x010fd600078ec0ff */
[----:B------:R-:W1:Y:S01]  /*1a360*/  @P1 LDC R7, c[0x0][0x434] ;  /* 0x00010d00ff071b82 */ /* 0x000e620000000800 */
[----:B------:R-:W-:-:S07]  /*1a370*/  SHF.R.U32.HI R21, RZ, 0x3, R21 ;  /* 0x00000003ff157819 */ /* 0x000fce0000011615 */
[----:B------:R-:W4:Y:S01]  /*1a380*/  @P1 LDC R5, c[0x0][0x438] ;  /* 0x00010e00ff051b82 */ /* 0x000f220000000800 */
[----:B0-----:R-:W-:-:S04]  /*1a390*/  SHF.L.U32 R34, R34, 0x4, RZ ;  /* 0x0000000422227819 */ /* 0x001fc800000006ff */
[----:B------:R-:W-:Y:S02]  /*1a3a0*/  LOP3.LUT R34, R21, 0x70, R34, 0xf8, !PT ;  /* 0x0000007015227812 */ /* 0x000fe400078ef822 */
[----:B------:R-:W0:Y:S02]  /*1a3b0*/  S2R R21, SR_TID.X ;  /* 0x0000000000157919 */ /* 0x000e240000002100 */
[----:B0-----:R-:W-:-:S05]  /*1a3c0*/  IMAD.SHL.U32 R21, R21, 0x8, RZ ;  /* 0x0000000815157824 */ /* 0x001fca00078e00ff */
[----:B------:R-:W-:Y:S02]  /*1a3d0*/  LOP3.LUT R21, R21, 0x38, RZ, 0xc0, !PT ;  /* 0x0000003815157812 */ /* 0x000fe400078ec0ff */
[----:B------:R-:W-:Y:S01]  /*1a3e0*/  LOP3.LUT R23, R23, 0xfffffff7, RZ, 0xc0, !PT ;  /* 0xfffffff717177812 */ /* 0x000fe200078ec0ff */
[----:B------:R-:W-:Y:S01]  /*1a3f0*/  UMOV UR5, 0xffffffff ;  /* 0xffffffff00057882 */ /* 0x000fe20000000000 */
[----:B--2---:R-:W-:-:S04]  /*1a400*/  VIADD R27, R20, 0xffffffff ;  /* 0xffffffff141b7836 */ /* 0x004fc80000000000 */
[----:B------:R-:W-:-:S05]  /*1a410*/  IMAD R6, R27, 0x60, R34 ;  /* 0x000000601b067824 */ /* 0x000fca00078e0222 */
[----:B------:R-:W-:-:S04]  /*1a420*/  ISETP.GE.AND P0, PT, R6, R30, PT ;  /* 0x0000001e0600720c */ /* 0x000fc80003f06270 */
[----:B------:R-:W-:Y:S02]  /*1a430*/  ISETP.GT.U32.OR P0, PT, R34, 0x5f, P0 ;  /* 0x0000005f2200780c */ /* 0x000fe40000704470 */
[----:B---3--:R-:W-:-:S05]  /*1a440*/  IADD3 R6, R6, R2, RZ ;  /* 0x0000000206067210 */ /* 0x008fca0007ffe0ff */
[----:B-1----:R-:W-:-:S06]  /*1a450*/  @P1 IMAD.HI.U32 R7, R6, R7, RZ ;  /* 0x0000000706071227 */ /* 0x002fcc00078e00ff */
[----:B------:R-:W0:Y:S01]  /*1a460*/  @!P0 LDC.64 R2, c[0x0][0x428] ;  /* 0x00010a00ff028b82 */ /* 0x000e220000000a00 */
[--C-:B------:R-:W-:Y:S01]  /*1a470*/  IMAD.MOV.U32 R4, RZ, RZ, R6.reuse ;  /* 0x000000ffff047224 */ /* 0x100fe200078e0006 */
[----:B----4-:R-:W-:Y:S02]  /*1a480*/  @P1 SHF.R.U32.HI R4, RZ, R5, R7 ;  /* 0x00000005ff041219 */ /* 0x010fe40000011607 */
[----:B------:R-:W-:Y:S02]  /*1a490*/  LOP3.LUT R20, R21, 0x40, RZ, 0xfc, !PT ;  /* 0x0000004015147812 */ /* 0x000fe400078efcff */
[----:B------:R-:W-:Y:S02]  /*1a4a0*/  IADD3 R5, -R4, RZ, RZ ;  /* 0x000000ff04057210 */ /* 0x000fe40007ffe1ff */
[----:B------:R-:W-:Y:S02]  /*1a4b0*/  ISETP.GE.AND P2, PT, R20, UR4, PT ;  /* 0x0000000414007c0c */ /* 0x000fe4000bf46270 */
[----:B------:R-:W-:Y:S01]  /*1a4c0*/  SHF.R.S32.HI R8, RZ, 0x1f, R33 ;  /* 0x0000001fff087819 */ /* 0x000fe20000011421 */
[----:B------:R-:W-:Y:S01]  /*1a4d0*/  IMAD R0, R0, R5, R6 ;  /* 0x0000000500007224 */ /* 0x000fe200078e0206 */
[----:B------:R-:W-:-:S02]  /*1a4e0*/  @!P0 SHF.R.S32.HI R5, RZ, 0x1f, R4 ;  /* 0x0000001fff058819 */ /* 0x000fc40000011404 */
[----:B------:R-:W-:Y:S01]  /*1a4f0*/  ISETP.GE.AND P1, PT, R21, UR4, PT ;  /* 0x0000000415007c0c */ /* 0x000fe2000bf26270 */
[----:B------:R-:W-:Y:S01]  /*1a500*/  ULDC UR4, c[0x0][0x2f4] ;  /* 0x0000bd0000047ab9 */ /* 0x000fe20000000800 */
[----:B------:R-:W-:-:S04]  /*1a510*/  SEL R30, RZ, 0xffffffff, P2 ;  /* 0xffffffffff1e7807 */ /* 0x000fc80001000000 */
[----:B------:R-:W-:Y:S01]  /*1a520*/  SHF.L.U32 R30, R30, 0x1, RZ ;  /* 0x000000011e1e7819 */ /* 0x000fe200000006ff */
[-C--:B0-----:R-:W-:Y:S02]  /*1a530*/  @!P0 IMAD R6, R8, R2.reuse, RZ ;  /* 0x0000000208068224 */ /* 0x081fe400078e02ff */
[----:B------:R-:W-:Y:S01]  /*1a540*/  @!P0 IMAD.WIDE.U32 R4, R33, R2, R4 ;  /* 0x0000000221048225 */ /* 0x000fe200078e0004 */
[----:B------:R-:W-:-:S03]  /*1a550*/  SEL R2, RZ, 0x1, P1 ;  /* 0x00000001ff027807 */ /* 0x000fc60000800000 */
[----:B------:R-:W-:Y:S01]  /*1a560*/  @!P0 IMAD R6, R33, R3, R6 ;  /* 0x0000000321068224 */ /* 0x000fe200078e0206 */
[----:B------:R-:W-:Y:S02]  /*1a570*/  LOP3.LUT R30, R30, 0x2, R2, 0xe2, !PT ;  /* 0x000000021e1e7812 */ /* 0x000fe400078ee202 */
[----:B------:R-:W0:Y:S01]  /*1a580*/  @!P0 LDC.64 R2, c[0x0][0x418] ;  /* 0x00010600ff028b82 */ /* 0x000e220000000a00 */
[----:B------:R-:W-:Y:S02]  /*1a590*/  @!P0 IMAD.IADD R6, R5, 0x1, R6 ;  /* 0x0000000105068824 */ /* 0x000fe400078e0206 */
[----:B------:R-:W-:Y:S01]  /*1a5a0*/  IMAD.U32 R5, RZ, RZ, UR39 ;  /* 0x00000027ff057e24 */ /* 0x000fe2000f8e00ff */
[----:B0-----:R-:W-:-:S04]  /*1a5b0*/  @!P0 LEA R2, P1, R4, R2, 0x2 ;  /* 0x0000000204028211 */ /* 0x001fc800078210ff */
[----:B------:R-:W-:Y:S02]  /*1a5c0*/  @!P0 LEA.HI.X R3, R4, R3, R6, 0x2, P1 ;  /* 0x0000000304038211 */ /* 0x000fe400008f1406 */
[----:B------:R-:W-:-:S06]  /*1a5d0*/  MOV R4, RZ ;  /* 0x000000ff00047202 */ /* 0x000fcc0000000f00 */
[----:B------:R0:W5:Y:S01]  /*1a5e0*/  @!P0 LDG.E R4, desc[UR60][R2.64] ;  /* 0x0000003c02048981 */ /* 0x000162000c1e1900 */
[----:B------:R-:W-:Y:S02]  /*1a5f0*/  ISETP.GT.U32.AND P0, PT, R34, 0x5f, PT ;  /* 0x0000005f2200780c */ /* 0x000fe40003f04070 */
[----:B------:R-:W-:Y:S02]  /*1a600*/  ISETP.NE.AND P3, PT, R5, 0x3, PT ;  /* 0x000000030500780c */ /* 0x000fe40003f65270 */
[----:B------:R-:W-:-:S09]  /*1a610*/  ISETP.GE.AND P2, PT, R21, UR4, PT ;  /* 0x0000000415007c0c */ /* 0x000fd2000bf46270 */
[----:B------:R-:W-:-:S04]  /*1a620*/  @P0 LOP3.LUT R23, R23, 0x8, RZ, 0xfc, !PT ;  /* 0x0000000817170812 */ /* 0x000fc800078efcff */
[----:B------:R-:W-:-:S04]  /*1a630*/  LOP3.LUT R23, R23, 0xffffffef, RZ, 0xc0, !PT ;  /* 0xffffffef17177812 */ /* 0x000fc800078ec0ff */
[----:B------:R-:W-:Y:S01]  /*1a640*/  @P3 LOP3.LUT R23, R23, 0x10, RZ, 0xfc, !PT ;  /* 0x0000001017173812 */ /* 0x000fe200078efcff */
[----:B------:R1:W-:Y:S03]  /*1a650*/  STL [R1+0x8], R8 ;  /* 0x0000080801007387 */ /* 0x0003e60000100800 */
[----:B------:R-:W-:Y:S02]  /*1a660*/  LOP3.LUT R23, R23, 0xfffffffb, RZ, 0xc0, !PT ;  /* 0xfffffffb17177812 */ /* 0x000fe400078ec0ff */
[----:B------:R-:W-:Y:S02]  /*1a670*/  ISETP.GE.AND P1, PT, R20, UR4, PT ;  /* 0x0000000414007c0c */ /* 0x000fe4000bf26270 */
[----:B------:R-:W-:Y:S02]  /*1a680*/  @P2 LOP3.LUT R23, R23, 0x4, RZ, 0xfc, !PT ;  /* 0x0000000417172812 */ /* 0x000fe400078efcff */
[----:B-1----:R-:W-:-:S02]  /*1a690*/  LOP3.LUT R8, R21, 0x80, RZ, 0xfc, !PT ;  /* 0x0000008015087812 */ /* 0x002fc400078efcff */
[----:B------:R-:W-:Y:S02]  /*1a6a0*/  LOP3.LUT R23, R23, 0xfffffffe, RZ, 0xc0, !PT ;  /* 0xfffffffe17177812 */ /* 0x000fe400078ec0ff */
[----:B------:R-:W-:Y:S02]  /*1a6b0*/  ISETP.GE.AND P0, PT, R8, UR4, PT ;  /* 0x0000000408007c0c */ /* 0x000fe4000bf06270 */
[----:B------:R-:W-:-:S04]  /*1a6c0*/  LOP3.LUT R23, R23, 0xfffffffd, RZ, 0xc0, !PT ;  /* 0xfffffffd17177812 */ /* 0x000fc800078ec0ff */
[----:B------:R-:W-:-:S07]  /*1a6d0*/  @P1 LOP3.LUT R23, R23, 0x2, RZ, 0xfc, !PT ;  /* 0x0000000217171812 */ /* 0x000fce00078efcff */
[----:B------:R-:W-:Y:S01]  /*1a6e0*/  @P0 LOP3.LUT R23, R23, 0x1, RZ, 0xfc, !PT ;  /* 0x0000000117170812 */ /* 0x000fe200078efcff */
[----:B0-----:R-:W-:Y:S06]  /*1a6f0*/  BRA.DIV UR5, `(.L_x_723) ;  /* 0x0000004e05007947 */ /* 0x001fec000b800000 */
.L_x_840:
[----:B------:R-:W-:Y:S01]  /*1a700*/  SHF.R.S32.HI R34, RZ, 0x1f, R18 ;  /* 0x0000001fff227819 */ /* 0x000fe20000011412 */
[----:B------:R-:W-:Y:S06]  /*1a710*/  @!P3 BRA `(.L_x_724) ;  /* 0x000000000004b947 */ /* 0x000fec0003800000 */
[----:B------:R-:W-:Y:S01]  /*1a720*/  BPT.TRAP 0x1 ;  /* 0x000000040000795c */ /* 0x000fe20000300000 */
.L_x_724:
[----:B------:R-:W-:Y:S01]  /*1a730*/  SHF.R.S32.HI R5, RZ, 0x1f, R0 ;  /* 0x0000001fff057819 */ /* 0x000fe20000011400 */
[----:B------:R-:W-:Y:S01]  /*1a740*/  ULDC.64 UR4, c[0x0][0x328] ;  /* 0x0000ca0000047ab9 */ /* 0x000fe20000000a00 */
[----:B------:R-:W-:Y:S01]  /*1a750*/  BSSY B0, `(.L_x_725) ;  /* 0x0000017000007945 */ /* 0x000fe20003800000 */
[----:B------:R-:W-:-:S04]  /*1a760*/  IMAD.WIDE.U32 R2, R0, UR4, RZ ;  /* 0x0000000400027c25 */ /* 0x000fc8000f8e00ff */
[----:B------:R-:W-:-:S04]  /*1a770*/  IMAD R6, R5, UR4, RZ ;  /* 0x0000000405067c24 */ /* 0x000fc8000f8e02ff */
[----:B------:R-:W-:Y:S01]  /*1a780*/  IMAD R6, R0, UR5, R6 ;  /* 0x0000000500067c24 */ /* 0x000fe2000f8e0206 */
[----:B------:R-:W-:-:S04]  /*1a790*/  ULDC.64 UR4, c[0x0][0x338] ;  /* 0x0000ce0000047ab9 */ /* 0x000fc80000000a00 */
[----:B------:R-:W-:Y:S02]  /*1a7a0*/  IADD3 R3, R3, R6, RZ ;  /* 0x0000000603037210 */ /* 0x000fe40007ffe0ff */
        /* <DEDUP_REMOVED lines=10> */
[----:B------:R-:W-:Y:S02]  /*1a850*/  LEA R24, P0, R2, UR4, 0x1 ;  /* 0x0000000402187c11 */ /* 0x000fe4000f8008ff */
[----:B------:R-:W-:-:S04]  /*1a860*/  IADD3 R7, R3, R7, RZ ;  /* 0x0000000703077210 */ /* 0x000fc80007ffe0ff */
[----:B------:R-:W-:Y:S01]  /*1a870*/  LEA.HI.X R25, R2, UR5, R7, 0x1, P0 ;  /* 0x0000000502197c11 */ /* 0x000fe200080f0c07 */
[----:B------:R-:W-:Y:S01]  /*1a880*/  IMAD R7, R28, 0x8, R22 ;  /* 0x000000081c077824 */ /* 0x000fe200078e0216 */
[----:B------:R-:W-:-:S04]  /*1a890*/  SHF.L.U32 R2, R29, 0x1f, RZ ;  /* 0x0000001f1d027819 */ /* 0x000fc800000006ff */
[----:B------:R-:W0:Y:S02]  /*1a8a0*/  SYNCS.PHASECHK.TRANS64.TRYWAIT P0, [R7+URZ+0x2a840], R2 ;  /* 0x02a84002070075a7 */ /* 0x000e24000800017f */
[----:B0-----:R-:W-:Y:S05]  /*1a8b0*/  @!P0 BRA `(.L_x_726) ;  /* 0x0000004800c48947 */ /* 0x001fea0003800000 */
.L_x_841:
[----:B------:R-:W-:Y:S05]  /*1a8c0*/  BSYNC B0 ;  /* 0x0000000000007941 */ /* 0x000fea0003800000 */
.L_x_725:
[----:B------:R-:W2:Y:S01]  /*1a8d0*/  LDL R9, [R1] ;  /* 0x0000000001097983 */ /* 0x000ea20000100800 */
[----:B------:R-:W-:Y:S01]  /*1a8e0*/  ULDC.64 UR4, c[0x0][0x300] ;  /* 0x0000c00000047ab9 */ /* 0x000fe20000000a00 */
[----:B------:R-:W-:Y:S01]  /*1a8f0*/  LOP3.LUT P4, RZ, R23, 0x4, RZ, 0xc0, !PT ;  /* 0x0000000417ff7812 */ /* 0x000fe2000788c0ff */
[----:B------:R-:W-:Y:S01]  /*1a900*/  IMAD R5, R5, UR4, RZ ;  /* 0x0000000405057c24 */ /* 0x000fe2000f8e02ff */
[----:B------:R-:W1:Y:S01]  /*1a910*/  S2R R8, SR_TID.X ;  /* 0x0000000000087919 */ /* 0x000e620000002100 */
[C---:B0-----:R-:W-:Y:S01]  /*1a920*/  IMAD.WIDE.U32 R2, R0.reuse, UR4, RZ ;  /* 0x0000000400027c25 */ /* 0x041fe2000f8e00ff */
[C---:B------:R-:W-:Y:S02]  /*1a930*/  LOP3.LUT P3, RZ, R23.reuse, 0x2, RZ, 0xc0, !PT ;  /* 0x0000000217ff7812 */ /* 0x040fe4000786c0ff */
[----:B------:R-:W-:Y:S01]  /*1a940*/  LOP3.LUT P2, RZ, R23, 0x1, RZ, 0xc0, !PT ;  /* 0x0000000117ff7812 */ /* 0x000fe2000784c0ff */
[----:B------:R-:W-:Y:S01]  /*1a950*/  IMAD R5, R0, UR5, R5 ;  /* 0x0000000500057c24 */ /* 0x000fe2000f8e0205 */
[----:B------:R-:W-:-:S02]  /*1a960*/  ULDC.64 UR4, c[0x0][0x310] ;  /* 0x0000c40000047ab9 */ /* 0x000fc40000000a00 */
[----:B------:R-:W-:Y:S02]  /*1a970*/  IMAD R6, R6, UR4, RZ ;  /* 0x0000000406067c24 */ /* 0x000fe4000f8e02ff */
[----:B------:R-:W-:Y:S01]  /*1a980*/  IADD3 R3, R3, R5, RZ ;  /* 0x0000000503037210 */ /* 0x000fe20007ffe0ff */
[----:B------:R-:W-:Y:S02]  /*1a990*/  IMAD R5, R28, 0x4800, R36 ;  /* 0x000048001c057824 */ /* 0x000fe400078e0224 */
[C---:B------:R-:W-:Y:S02]  /*1a9a0*/  IMAD R6, R4.reuse, UR5, R6 ;  /* 0x0000000504067c24 */ /* 0x040fe4000f8e0206 */
[----:B------:R-:W-:Y:S01]  /*1a9b0*/  IMAD.WIDE.U32 R2, R4, UR4, R2 ;  /* 0x0000000404027c25 */ /* 0x000fe2000f8e0002 */
[----:B------:R-:W-:-:S03]  /*1a9c0*/  ULDC.64 UR4, c[0x0][0x308] ;  /* 0x0000c20000047ab9 */ /* 0x000fc60000000a00 */
[----:B------:R-:W-:Y:S02]  /*1a9d0*/  IMAD.IADD R3, R3, 0x1, R6 ;  /* 0x0000000103037824 */ /* 0x000fe400078e0206 */
[----:B------:R-:W-:Y:S02]  /*1a9e0*/  IMAD R0, R34, UR4, RZ ;  /* 0x0000000422007c24 */ /* 0x000fe4000f8e02ff */
[----:B------:R-:W-:-:S04]  /*1a9f0*/  IMAD.WIDE.U32 R2, R18, UR4, R2 ;  /* 0x0000000412027c25 */ /* 0x000fc8000f8e0002 */
[----:B------:R-:W-:Y:S01]  /*1aa00*/  IMAD R0, R18, UR5, R0 ;  /* 0x0000000512007c24 */ /* 0x000fe2000f8e0200 */
[----:B------:R-:W-:Y:S02]  /*1aa10*/  ULDC.64 UR4, c[0x0][0x2e8] ;  /* 0x0000ba0000047ab9 */ /* 0x000fe40000000a00 */
[----:B------:R-:W-:Y:S01]  /*1aa20*/  LEA R4, P0, R2, UR4, 0x1 ;  /* 0x0000000402047c11 */ /* 0x000fe2000f8008ff */
[----:B------:R-:W-:Y:S01]  /*1aa30*/  UMOV UR4, 0xffffffff ;  /* 0xffffffff00047882 */ /* 0x000fe20000000000 */
[----:B-1----:R-:W-:Y:S02]  /*1aa40*/  LOP3.LUT R8, R8, 0x7f, RZ, 0xc0, !PT ;  /* 0x0000007f08087812 */ /* 0x002fe400078ec0ff */
[----:B------:R-:W-:Y:S02]  /*1aa50*/  IADD3 R0, R3, R0, RZ ;  /* 0x0000000003007210 */ /* 0x000fe40007ffe0ff */
[----:B------:R-:W-:Y:S02]  /*1aa60*/  SHF.R.U32.HI R8, RZ, 0x3, R8 ;  /* 0x00000003ff087819 */ /* 0x000fe40000011608 */
[----:B------:R-:W-:Y:S01]  /*1aa70*/  LEA.HI.X R0, R2, UR5, R0, 0x1, P0 ;  /* 0x0000000502007c11 */ /* 0x000fe200080f0c00 */
[----:B--2---:R-:W-:-:S02]  /*1aa80*/  IMAD R6, R27, -0x60, R9 ;  /* 0xffffffa01b067824 */ /* 0x004fc400078e0209 */
[----:B------:R-:W0:Y:S02]  /*1aa90*/  S2R R9, SR_TID.X ;  /* 0x0000000000097919 */ /* 0x000e240000002100 */
[----:B------:R-:W-:-:S05]  /*1aaa0*/  IMAD.IADD R6, R6, 0x1, -R8 ;  /* 0x0000000106067824 */ /* 0x000fca00078e0a08 */
[----:B------:R-:W-:Y:S02]  /*1aab0*/  ISETP.GE.AND P0, PT, R6, 0x1, PT ;  /* 0x000000010600780c */ /* 0x000fe40003f06270 */
[----:B0-----:R-:W-:-:S04]  /*1aac0*/  SHF.L.U32 R9, R9, 0x3, RZ ;  /* 0x0000000309097819 */ /* 0x001fc800000006ff */
[----:B------:R-:W-:Y:S01]  /*1aad0*/  LOP3.LUT R9, R9, 0x38, RZ, 0xc0, !PT ;  /* 0x0000003809097812 */ /* 0x000fe200078ec0ff */
[----:B------:R-:W-:Y:S06]  /*1aae0*/  BRA.DIV UR4, `(.L_x_727) ;  /* 0x0000004a044c7947 */ /* 0x000fec000b800000 */
[----:B------:R-:W0:Y:S01]  /*1aaf0*/  SHFL.IDX PT, R3, R4, RZ, 0x181f ;  /* 0x00181fff04037589 */ /* 0x000e2200000e0000 */
[----:B------:R-:W-:-:S03]  /*1ab00*/  @P0 LEA R8, R5, R22, 0x1 ;  /* 0x0000001605080211 */ /* 0x000fc600078e08ff */
[----:B------:R-:W1:Y:S01]  /*1ab10*/  SHFL.IDX PT, R2, R0, RZ, 0x181f ;  /* 0x00181fff00027589 */ /* 0x000e6200000e0000 */
[----:B0-----:R-:W-:-:S05]  /*1ab20*/  @P0 LEA R3, P1, R9, R3, 0x1 ;  /* 0x0000000309030211 */ /* 0x001fca00078208ff */
[----:B-1----:R-:W-:Y:S01]  /*1ab30*/  @P0 IMAD.X R2, RZ, RZ, R2, P1 ;  /* 0x000000ffff020224 */ /* 0x002fe200008e0602 */
[----:B------:R-:W-:-:S04]  /*1ab40*/  ISETP.GE.AND P1, PT, R6, 0x11, PT ;  /* 0x000000110600780c */ /* 0x000fc80003f26270 */
        /* <DEDUP_REMOVED lines=8> */
[----:B------:R-:W-:-:S03]  /*1abd0*/  @P1 LEA R8, R5, R22, 0x1 ;  /* 0x0000001605081211 */ /* 0x000fc600078e08ff */
        /* <DEDUP_REMOVED lines=11> */
[----:B------:R-:W-:Y:S01]  /*1ac90*/  @P1 LEA R8, R5, R22, 0x1 ;  /* 0x0000001605081211 */ /* 0x000fe200078e08ff */
        /* <DEDUP_REMOVED lines=35> */
.L_x_855:
[----:B------:R-:W-:-:S13]  /*1aed0*/  ISETP.GE.AND P0, PT, R6, 0x51, PT ;  /* 0x000000510600780c */ /* 0x000fda0003f06270 */
[----:B-1----:R-:W-:Y:S02]  /*1aee0*/  @P0 LEA R2, P1, R9, R2, 0x1 ;  /* 0x0000000209020211 */ /* 0x002fe400078208ff */
[----:B------:R-:W-:-:S03]  /*1aef0*/  @P0 LEA R5, R5, R22, 0x1 ;  /* 0x0000001605050211 */ /* 0x000fc600078e08ff */
        /* <DEDUP_REMOVED lines=9> */
.L_x_728:
        /* <DEDUP_REMOVED lines=10> */
.L_x_729:
[----:B-1----:R1:W5:Y:S01]  /*1b030*/  LDL.LU R3, [R1+0x14] ;  /* 0x0000140001037983 */ /* 0x0023620000300800 */
[----:B------:R1:W-:Y:S02]  /*1b040*/  SYNCS.ARRIVE.TRANS64.A1T0 RZ, [R7+URZ+0x2a830], RZ ;  /* 0x02a830ff07ff79a7 */ /* 0x0003e4000810003f */
[----:B------:R-:W-:Y:S05]  /*1b050*/  WARPSYNC.ALL ;  /* 0x0000000000007948 */ /* 0x000fea0003800000 */
[----:B------:R-:W-:Y:S01]  /*1b060*/  ULDC.64 UR6, c[0x0][0xa00] ;  /* 0x0002800000067ab9 */ /* 0x000fe20000000a00 */
[----:B------:R-:W-:Y:S01]  /*1b070*/  ULDC.64 UR4, c[0x0][0x298] ;  /* 0x0000a60000047ab9 */ /* 0x000fe20000000a00 */
[----:B------:R-:W-:Y:S01]  /*1b080*/  BAR.SYNC.DEFER_BLOCKING 0x8, 0x180 ;  /* 0x0206000000007b1d */ /* 0x000fe20000010000 */
[----:B------:R-:W-:Y:S01]  /*1b090*/  ISETP.NE.U32.AND P0, PT, RZ, UR6, PT ;  /* 0x00000006ff007c0c */ /* 0x000fe2000bf05070 */
[----:B0-----:R-:W-:Y:S01]  /*1b0a0*/  IMAD.WIDE.U32 R4, R35, UR4, RZ ;  /* 0x0000000423047c25 */ /* 0x001fe2000f8e00ff */
[----:B------:R-:W-:-:S02]  /*1b0b0*/  SHF.R.S32.HI R0, RZ, 0x1f, R35 ;  /* 0x0000001fff007819 */ /* 0x000fc40000011423 */
[----:B------:R-:W-:Y:S01]  /*1b0c0*/  ISETP.NE.AND.EX P0, PT, RZ, UR7, PT, P0 ;  /* 0x00000007ff007c0c */ /* 0x000fe2000bf05300 */
[----:B------:R-:W-:Y:S01]  /*1b0d0*/  VIADD R2, R22, 0xc400 ;  /* 0x0000c40016027836 */ /* 0x000fe20000000000 */
[----:B------:R-:W-:Y:S01]  /*1b0e0*/  BSSY B6, `(.L_x_730) ;  /* 0x000001a000067945 */ /* 0x000fe20003800000 */
[----:B------:R-:W-:Y:S01]  /*1b0f0*/  IMAD R0, R0, UR4, RZ ;  /* 0x0000000400007c24 */ /* 0x000fe2000f8e02ff */
[----:B------:R-:W-:-:S03]  /*1b100*/  SEL R32, R32, RZ, !P0 ;  /* 0x000000ff20207207 */ /* 0x000fc60004000000 */
[----:B------:R-:W-:-:S05]  /*1b110*/  IMAD R0, R35, UR5, R0 ;  /* 0x0000000523007c24 */ /* 0x000fca000f8e0200 */
[----:B------:R-:W-:Y:S02]  /*1b120*/  IADD3 R35, R5, R0, RZ ;  /* 0x0000000005237210 */ /* 0x000fe40007ffe0ff */
[----:B-----5:R-:W-:Y:S02]  /*1b130*/  SEL R3, R3, RZ, !P0 ;  /* 0x000000ff03037207 */ /* 0x020fe40004000000 */
[----:B------:R-:W-:-:S03]  /*1b140*/  LOP3.LUT P0, RZ, R2, 0x3ff, RZ, 0xc0, !PT ;  /* 0x000003ff02ff7812 */ /* 0x000fc6000780c0ff */
[----:B------:R0:W-:Y:S04]  /*1b150*/  STL [R1+0x14], R3 ;  /* 0x0000140301007387 */ /* 0x0001e80000100800 */
[----:B------:R0:W-:Y:S06]  /*1b160*/  STL.64 [R1+0x18], R4 ;  /* 0x0000180401007387 */ /* 0x0001ec0000100a00 */
[----:B------:R-:W-:Y:S05]  /*1b170*/  @!P0 BRA `(.L_x_731) ;  /* 0x0000000000408947 */ /* 0x000fea0003800000 */
[----:B------:R-:W-:Y:S01]  /*1b180*/  MOV R2, 0x0 ;  /* 0x0000000000027802 */ /* 0x000fe20000000f00 */
[----:B------:R-:W-:Y:S01]  /*1b190*/  ULDC.64 UR4, c[0x4][0xf0] ;  /* 0x01003c0000047ab9 */ /* 0x000fe20000000a00 */
[----:B------:R-:W-:Y:S01]  /*1b1a0*/  ULDC.64 UR6, c[0x4][0xf8] ;  /* 0x01003e0000067ab9 */ /* 0x000fe20000000a00 */
[----:B------:R-:W-:Y:S01]  /*1b1b0*/  ULDC.64 UR8, c[0x4][0x88] ;  /* 0x0100220000087ab9 */ /* 0x000fe20000000a00 */
[----:B0-----:R-:W-:Y:S01]  /*1b1c0*/  IMAD.U32 R4, RZ, RZ, UR4 ;  /* 0x00000004ff047e24 */ /* 0x001fe2000f8e00ff */
[----:B------:R-:W-:Y:S01]  /*1b1d0*/  MOV R5, UR5 ;  /* 0x0000000500057c02 */ /* 0x000fe20008000f00 */
[----:B------:R-:W0:Y:S01]  /*1b1e0*/  LDC.64 R2, c[0x4][R2] ;  /* 0x0100000002027b82 */ /* 0x000e220000000a00 */
[----:B------:R-:W-:Y:S01]  /*1b1f0*/  IMAD.U32 R6, RZ, RZ, UR6 ;  /* 0x00000006ff067e24 */ /* 0x000fe2000f8e00ff */
[----:B-1----:R-:W-:Y:S01]  /*1b200*/  MOV R7, UR7 ;  /* 0x0000000700077c02 */ /* 0x002fe20008000f00 */
[----:B------:R-:W-:Y:S01]  /*1b210*/  IMAD.U32 R10, RZ, RZ, UR8 ;  /* 0x00000008ff0a7e24 */ /* 0x000fe2000f8e00ff */
[----:B------:R-:W-:Y:S01]  /*1b220*/  MOV R11, UR9 ;  /* 0x00000009000b7c02 */ /* 0x000fe20008000f00 */
[----:B------:R-:W-:Y:S01]  /*1b230*/  IMAD.MOV.U32 R8, RZ, RZ, 0x70 ;  /* 0x00000070ff087424 */ /* 0x000fe200078e00ff */
[----:B------:R-:W-:Y:S01]  /*1b240*/  MOV R12, 0x1 ;  /* 0x00000001000c7802 */ /* 0x000fe20000000f00 */
[----:B------:R-:W-:-:S07]  /*1b250*/  IMAD.MOV.U32 R13, RZ, RZ, RZ ;  /* 0x000000ffff0d7224 */ /* 0x000fce00078e00ff */
[----:B------:R-:W-:-:S07]  /*1b260*/  LEPC R20, `(.L_x_731) ;  /* 0x000000001014794e */ /* 0x000fce0000000000 */
[----:B0-----:R-:W-:Y:S05]  /*1b270*/  CALL.ABS.NOINC R2 ;  /* 0x0000000002007343 */ /* 0x001fea0003c00000 */
.L_x_731:
[----:B------:R-:W-:Y:S05]  /*1b280*/  BSYNC B6 ;  /* 0x0000000000067941 */ /* 0x000fea0003800000 */
.L_x_730:
[----:B------:R-:W2:Y:S01]  /*1b290*/  LDL.LU R20, [R1+0x14] ;  /* 0x0000140001147983 */ /* 0x000ea20000300800 */
[----:B------:R-:W-:Y:S01]  /*1b2a0*/  ULDC.64 UR4, c[0x0][0x2d8] ;  /* 0x0000b60000047ab9 */ /* 0x000fe20000000a00 */
[----:B------:R-:W3:Y:S02]  /*1b2b0*/  LDC R8, c[0x0][0x448] ;  /* 0x00011200ff087b82 */ /* 0x000ee40000000800 */
[----:B0-----:R-:W4:Y:S01]  /*1b2c0*/  LDL.LU.64 R2, [R1+0x18] ;  /* 0x0000180001027983 */ /* 0x001f220000300a00 */
[----:B------:R-:W-:Y:S01]  /*1b2d0*/  SHF.L.U32 R4, R17, 0x7, RZ ;  /* 0x0000000711047819 */ /* 0x000fe200000006ff */
[----:B------:R-:W-:Y:S02]  /*1b2e0*/  IMAD R0, R34, UR4, RZ ;  /* 0x0000000422007c24 */ /* 0x000fe4000f8e02ff */
[----:B------:R0:W5:Y:S02]  /*1b2f0*/  LDL R17, [R1+0x20] ;  /* 0x0000200001117983 */ /* 0x0001640000100800 */
[----:B------:R-:W-:Y:S01]  /*1b300*/  IMAD R0, R18, UR5, R0 ;  /* 0x0000000512007c24 */ /* 0x000fe2000f8e0200 */
[----:B---3--:R-:W-:Y:S01]  /*1b310*/  ISETP.NE.AND P0, PT, R8, 0x1, PT ;  /* 0x000000010800780c */ /* 0x008fe20003f05270 */
[----:B------:R-:W3:Y:S02]  /*1b320*/  S2R R9, SR_TID.X ;  /* 0x0000000000097919 */ /* 0x000ee40000002100 */
[----:B---3--:R-:W-:-:S05]  /*1b330*/  IMAD.SHL.U32 R9, R9, 0x8, RZ ;  /* 0x0000000809097824 */ /* 0x008fca00078e00ff */
[----:B------:R-:W-:Y:S02]  /*1b340*/  LOP3.LUT R9, R9, 0x38, RZ, 0xc0, !PT ;  /* 0x0000003809097812 */ /* 0x000fe400078ec0ff */
[----:B----4-:R-:W-:-:S03]  /*1b350*/  MOV R3, R35 ;  /* 0x0000002300037202 */ /* 0x010fc60000000f00 */
[----:B------:R-:W-:Y:S01]  /*1b360*/  IMAD.WIDE.U32 R2, R18, UR4, R2 ;  /* 0x0000000412027c25 */ /* 0x000fe2000f8e0002 */
[----:B------:R-:W-:-:S03]  /*1b370*/  ULDC.64 UR4, c[0x0][0x2e0] ;  /* 0x0000b80000047ab9 */ /* 0x000fc60000000a00 */
[----:B--2---:R-:W-:Y:S02]  /*1b380*/  IMAD R5, R20, UR4, RZ ;  /* 0x0000000414057c24 */ /* 0x004fe4000f8e02ff */
[----:B------:R-:W2:Y:S01]  /*1b390*/  S2R R20, SR_TID.X ;  /* 0x0000000000147919 */ /* 0x000ea20000002100 */
[----:B------:R-:W-:Y:S02]  /*1b3a0*/  IMAD.IADD R3, R3, 0x1, R0 ;  /* 0x0000000103037824 */ /* 0x000fe400078e0200 */
[C---:B------:R-:W-:Y:S02]  /*1b3b0*/  IMAD R0, R32.reuse, UR5, R5 ;  /* 0x0000000520007c24 */ /* 0x040fe4000f8e0205 */
[----:B------:R-:W-:Y:S01]  /*1b3c0*/  IMAD.WIDE.U32 R2, R32, UR4, R2 ;  /* 0x0000000420027c25 */ /* 0x000fe2000f8e0002 */
[----:B------:R-:W1:Y:S01]  /*1b3d0*/  @P0 LDC R5, c[0x0][0x44c] ;  /* 0x00011300ff050b82 */ /* 0x000e620000000800 */
[----:B------:R-:W-:-:S03]  /*1b3e0*/  ULDC.64 UR4, c[0x0][0x2d0] ;  /* 0x0000b40000047ab9 */ /* 0x000fc60000000a00 */
[----:B------:R-:W-:-:S04]  /*1b3f0*/  IADD3 R3, R3, R0, RZ ;  /* 0x0000000003037210 */ /* 0x000fc80007ffe0ff */
[----:B------:R-:W3:Y:S01]  /*1b400*/  @P0 LDC R0, c[0x0][0x450] ;  /* 0x00011400ff000b82 */ /* 0x000ee20000000800 */
[----:B--2---:R-:W-:-:S04]  /*1b410*/  LOP3.LUT R20, R20, 0x7f, RZ, 0xc0, !PT ;  /* 0x0000007f14147812 */ /* 0x004fc800078ec0ff */
[----:B------:R-:W-:Y:S02]  /*1b420*/  SHF.R.U32.HI R21, RZ, 0x3, R20 ;  /* 0x00000003ff157819 */ /* 0x000fe40000011614 */
[----:B------:R-:W2:Y:S02]  /*1b430*/  S2R R20, SR_TID.X ;  /* 0x0000000000147919 */ /* 0x000ea40000002100 */
[----:B--2---:R-:W-:-:S05]  /*1b440*/  IMAD.SHL.U32 R20, R20, 0x10, RZ ;  /* 0x0000001014147824 */ /* 0x004fca00078e00ff */
[----:B------:R-:W-:-:S04]  /*1b450*/  LOP3.LUT R20, R21, 0x70, R20, 0xf8, !PT ;  /* 0x0000007015147812 */ /* 0x000fc800078ef814 */
[----:B------:R-:W-:Y:S01]  /*1b460*/  LOP3.LUT R6, R20, R4, RZ, 0xfc, !PT ;  /* 0x0000000414067212 */ /* 0x000fe200078efcff */
[----:B------:R-:W2:Y:S04]  /*1b470*/  S2R R21, SR_TID.X ;  /* 0x0000000000157919 */ /* 0x000ea80000002100 */
[----:B-1----:R-:W-:-:S04]  /*1b480*/  @P0 IMAD.HI.U32 R7, R6, R5, RZ ;  /* 0x0000000506070227 */ /* 0x002fc800078e00ff */
[----:B------:R-:W-:Y:S01]  /*1b490*/  IMAD.MOV.U32 R5, RZ, RZ, R6 ;  /* 0x000000ffff057224 */ /* 0x000fe200078e0006 */
[----:B---3--:R-:W-:-:S04]  /*1b4a0*/  @P0 SHF.R.U32.HI R5, RZ, R0, R7 ;  /* 0x00000000ff050219 */ /* 0x008fc80000011607 */
[C---:B------:R-:W-:Y:S01]  /*1b4b0*/  IADD3 R0, -R5.reuse, RZ, RZ ;  /* 0x000000ff05007210 */ /* 0x040fe20007ffe1ff */
[----:B------:R-:W1:Y:S04]  /*1b4c0*/  S2R R20, SR_TID.X ;  /* 0x0000000000147919 */ /* 0x000e680000002100 */
        /* <DEDUP_REMOVED lines=8> */
[----:B------:R-:W-:Y:S01]  /*1b550*/  IMAD R5, R5, UR4, RZ ;  /* 0x0000000405057c24 */ /* 0x000fe2000f8e02ff */
[----:B--2---:R-:W-:Y:S01]  /*1b560*/  SHF.L.U32 R21, R21, 0x3, RZ ;  /* 0x0000000315157819 */ /* 0x004fe200000006ff */
[----:B------:R-:W-:-:S04]  /*1b570*/  IMAD.WIDE.U32 R2, R0, UR4, R2 ;  /* 0x0000000400027c25 */ /* 0x000fc8000f8e0002 */
[----:B------:R-:W-:Y:S01]  /*1b580*/  IMAD R5, R0, UR5, R5 ;  /* 0x0000000500057c24 */ /* 0x000fe2000f8e0205 */
[----:B------:R-:W-:Y:S01]  /*1b590*/  ULDC.64 UR4, c[0x0][0x280] ;  /* 0x0000a00000047ab9 */ /* 0x000fe20000000a00 */
[----:B------:R-:W-:Y:S02]  /*1b5a0*/  LOP3.LUT R21, R21, 0x38, RZ, 0xc0, !PT ;  /* 0x0000003815157812 */ /* 0x000fe400078ec0ff */
[----:B------:R-:W-:Y:S01]  /*1b5b0*/  LEA R0, P0, R2, UR4, 0x1 ;  /* 0x0000000402007c11 */ /* 0x000fe2000f8008ff */
[----:B------:R-:W-:Y:S01]  /*1b5c0*/  ULDC UR4, c[0x0][0x2b8] ;  /* 0x0000ae0000047ab9 */ /* 0x000fe20000000800 */
[----:B------:R-:W-:Y:S02]  /*1b5d0*/  IADD3 R5, R3, R5, RZ ;  /* 0x0000000503057210 */ /* 0x000fe40007ffe0ff */
[C---:B------:R-:W-:Y:S02]  /*1b5e0*/  LOP3.LUT R10, R21.reuse, 0x40, RZ, 0xfc, !PT ;  /* 0x00000040150a7812 */ /* 0x040fe400078efcff */
[----:B------:R-:W-:-:S02]  /*1b5f0*/  LOP3.LUT R11, R21, 0x80, RZ, 0xfc, !PT ;  /* 0x00000080150b7812 */ /* 0x000fc400078efcff */
[----:B------:R-:W-:Y:S01]  /*1b600*/  LEA.HI.X R5, R2, UR5, R5, 0x1, P0 ;  /* 0x0000000502057c11 */ /* 0x000fe200080f0c05 */
[----:B------:R-:W-:Y:S01]  /*1b610*/  UMOV UR5, 0xffffffff ;  /* 0xffffffff00057882 */ /* 0x000fe20000000000 */
[----:B-1----:R-:W-:Y:S02]  /*1b620*/  LOP3.LUT R20, R20, 0x7f, RZ, 0xc0, !PT ;  /* 0x0000007f14147812 */ /* 0x002fe400078ec0ff */
[----:B------:R-:W-:Y:S02]  /*1b630*/  ISETP.GE.AND P3, PT, R9, UR4, PT ;  /* 0x0000000409007c0c */ /* 0x000fe4000bf66270 */
[----:B------:R-:W-:Y:S02]  /*1b640*/  ISETP.GE.AND P2, PT, R10, UR4, PT ;  /* 0x000000040a007c0c */ /* 0x000fe4000bf46270 */
[----:B------:R-:W-:Y:S02]  /*1b650*/  ISETP.GE.AND P0, PT, R11, UR4, PT ;  /* 0x000000040b007c0c */ /* 0x000fe4000bf06270 */
[----:B------:R-:W-:Y:S01]  /*1b660*/  SHF.R.U32.HI R10, RZ, 0x3, R20 ;  /* 0x00000003ff0a7819 */ /* 0x000fe20000011614 */
[----:B0-----:R-:W-:Y:S10]  /*1b670*/  BRA.DIV UR5, `(.L_x_732) ;  /* 0x00000046059c7947 */ /* 0x001ff4000b800000 */
        /* <DEDUP_REMOVED lines=8> */
[----:B------:R-:W-:Y:S01]  /*1b700*/  @!P1 IMAD.MOV.U32 R2, RZ, RZ, R7 ;  /* 0x000000ffff029224 */ /* 0x000fe200078e0007 */
[----:B------:R-:W-:-:S04]  /*1b710*/  IADD3 R7, R4, 0x10, RZ ;  /* 0x0000001004077810 */ /* 0x000fc80007ffe0ff */
        /* <DEDUP_REMOVED lines=8> */
[----:B------:R-:W-:Y:S02]  /*1b7a0*/  @!P1 MOV R2, R7 ;  /* 0x0000000700029202 */ /* 0x000fe40000000f00 */
        /* <DEDUP_REMOVED lines=60> */
.L_x_872:
[----:B0-----:R-:W-:Y:S01]  /*1bb70*/  IADD3 R3, R4, 0x70, RZ ;  /* 0x0000007004037810 */ /* 0x001fe20007ffe0ff */
[----:B------:R-:W-:Y:S03]  /*1bb80*/  BSSY B0, `(.L_x_733) ;  /* 0x000000b000007945 */ /* 0x000fe60003800000 */
        /* <DEDUP_REMOVED lines=10> */
.L_x_734:
[----:B------:R-:W-:Y:S05]  /*1bc30*/  BSYNC B0 ;  /* 0x0000000000007941 */ /* 0x000fea0003800000 */
.L_x_733:
[----:B------:R-:W-:Y:S01]  /*1bc40*/  NOP ;  /* 0x0000000000007918 */ /* 0x000fe20000000000 */
[----:B------:R-:W-:-:S13]  /*1bc50*/  PLOP3.LUT P0, PT, PT, PT, PT, 0x80, 0x0 ;  /* 0x000000000000781c */ /* 0x000fda0003f0f070 */
.L_x_735:
[----:B------:R-:W-:Y:S02]  /*1bc60*/  PLOP3.LUT P1, PT, P1, P0, PT, 0xa2, 0x0 ;  /* 0x000000000000781c */ /* 0x000fe40000f21472 */
[----:B------:R-:W-:-:S08]  /*1bc70*/  @P0 R2UR P1, UR4, R22 ;  /* 0x00000000160402ca */ /* 0x000fd00000020000 */
[----:B------:R-:W-:-:S05]  /*1bc80*/  @P0 PLOP3.LUT P0, PT, P1, PT, PT, 0x80, 0x0 ;  /* 0x000000000000081c */ /* 0x000fca0000f0f070 */
[----:B------:R-:W-:Y:S01]  /*1bc90*/  @!P1 SYNCS.ARRIVE.TRANS64.RED.A0T1 RZ, [UR4+0x2a800], RZ ;  /* 0x02a800ffffff99a7 */ /* 0x000fe20008200404 */
[----:B------:R-:W-:Y:S07]  /*1bca0*/  @!P1 ARRIVES.LDGSTSBAR.64.TRANSCNT [UR4+0x2a800] ;  /* 0x02a80000ff0099b0 */ /* 0x000fee0008000a84 */
[----:B------:R-:W-:Y:S05]  /*1bcb0*/  @P0 BRA.U.ANY `(.L_x_735) ;  /* 0xfffffffd00e80947 */ /* 0x000fea000393ffff */
[----:B0-----:R-:W2:Y:S02]  /*1bcc0*/  LDL.LU R2, [R1+0x28] ;  /* 0x0000280001027983 */ /* 0x001ea40000300800 */
[----:B--2---:R-:W-:-:S04]  /*1bcd0*/  IADD3 R2, R2, 0x1, RZ ;  /* 0x0000000102027810 */ /* 0x004fc80007ffe0ff */
[----:B------:R-:W-:Y:S01]  /*1bce0*/  LEA.HI R0, R2, R2, RZ, 0x1 ;  /* 0x0000000202007211 */ /* 0x000fe200078f08ff */
[----:B------:R0:W-:Y:S03]  /*1bcf0*/  STL [R1+0x28], R2 ;  /* 0x0000280201007387 */ /* 0x0001e60000100800 */
        /* <DEDUP_REMOVED lines=8> */
.L_x_873:
[----:B------:R-:W-:Y:S05]  /*1bd80*/  BSYNC B0 ;  /* 0x0000000000007941 */ /* 0x000fea0003800000 */
.L_x_736:
[----:B------:R-:W2:Y:S01]  /*1bd90*/  LDL R0, [R1] ;  /* 0x0000000001007983 */ /* 0x000ea20000100800 */
[----:B------:R-:W-:Y:S01]  /*1bda0*/  BSSY B0, `(.L_x_738) ;  /* 0x00000fe000007945 */ /* 0x000fe20003800000 */
[----:B--2---:R-:W-:-:S13]  /*1bdb0*/  ISETP.GE.AND P0, PT, R0, 0x61, PT ;  /* 0x000000610000780c */ /* 0x004fda0003f06270 */
[----:B------:R-:W-:Y:S05]  /*1bdc0*/  @!P0 BRA `(.L_x_739) ;  /* 0x0000000c00ec8947 */ /* 0x000fea0003800000 */
[----:B------:R-:W2:Y:S01]  /*1bdd0*/  LDL.LU R0, [R1+0x24] ;  /* 0x0000240001007983 */ /* 0x000ea20000300800 */
[----:B------:R-:W-:Y:S01]  /*1bde0*/  IMAD.MOV.U32 R17, RZ, RZ, R29 ;  /* 0x000000ffff117224 */ /* 0x000fe200078e001d */
[----:B------:R-:W-:Y:S01]  /*1bdf0*/  MOV R10, R28 ;  /* 0x0000001c000a7202 */ /* 0x000fe20000000f00 */
[----:B------:R-:W-:Y:S01]  /*1be00*/  IMAD.MOV.U32 R32, RZ, RZ, R27 ;  /* 0x000000ffff207224 */ /* 0x000fe200078e001b */
[----:B--2---:R-:W-:-:S07]  /*1be10*/  IADD3 R0, R0, -0x2, RZ ;  /* 0xfffffffe00007810 */ /* 0x004fce0007ffe0ff */
.L_x_752:
[----:B------:R-:W2:Y:S01]  /*1be20*/  LDL R2, [R1+0x4] ;  /* 0x0000040001027983 */ /* 0x000ea20000100800 */
[----:B------:R-:W1:Y:S03]  /*1be30*/  LDC R7, c[0x0][0x430] ;  /* 0x00010c00ff077b82 */ /* 0x000e660000000800 */
[----:B------:R-:W3:Y:S01]  /*1be40*/  LDL R8, [R1+0x8] ;  /* 0x0000080001087983 */ /* 0x000ee20000100800 */
[----:B0-----:R-:W0:Y:S01]  /*1be50*/  S2R R3, SR_TID.X ;  /* 0x0000000000037919 */ /* 0x001e220000002100 */
[----:B------:R-:W4:Y:S01]  /*1be60*/  S2R R9, SR_TID.X ;  /* 0x0000000000097919 */ /* 0x000f220000002100 */
[----:B-1----:R-:W-:-:S13]  /*1be70*/  ISETP.NE.AND P0, PT, R7, 0x1, PT ;  /* 0x000000010700780c */ /* 0x002fda0003f05270 */
[----:B------:R-:W1:Y:S01]  /*1be80*/  @P0 LDC R5, c[0x0][0x434] ;  /* 0x00010d00ff050b82 */ /* 0x000e620000000800 */
[----:B0-----:R-:W-:-:S04]  /*1be90*/  LOP3.LUT R3, R3, 0x7f, RZ, 0xc0, !PT ;  /* 0x0000007f03037812 */ /* 0x001fc800078ec0ff */
[----:B------:R-:W-:Y:S02]  /*1bea0*/  SHF.R.U32.HI R3, RZ, 0x3, R3 ;  /* 0x00000003ff037819 */ /* 0x000fe40000011603 */
[----:B----4-:R-:W-:-:S04]  /*1beb0*/  SHF.L.U32 R9, R9, 0x4, RZ ;  /* 0x0000000409097819 */ /* 0x010fc800000006ff */
[----:B------:R-:W-:Y:S02]  /*1bec0*/  LOP3.LUT R9, R3, 0x70, R9, 0xf8, !PT ;  /* 0x0000007003097812 */ /* 0x000fe400078ef809 */
[----:B------:R-:W0:Y:S02]  /*1bed0*/  @P0 LDC R3, c[0x0][0x438] ;  /* 0x00010e00ff030b82 */ /* 0x000e240000000800 */
[----:B------:R-:W-:Y:S01]  /*1bee0*/  ISETP.GT.U32.AND P2, PT, R9, 0x5f, PT ;  /* 0x0000005f0900780c */ /* 0x000fe20003f44070 */
[----:B--2---:R-:W-:-:S04]  /*1bef0*/  IMAD R4, R0, 0x60, R2 ;  /* 0x0000006000047824 */ /* 0x004fc800078e0202 */
[----:B------:R-:W-:-:S04]  /*1bf00*/  IMAD.IADD R4, R9, 0x1, R4 ;  /* 0x0000000109047824 */ /* 0x000fc800078e0204 */
[----:B-1----:R-:W-:Y:S01]  /*1bf10*/  @P0 IMAD.HI.U32 R6, R4, R5, RZ ;  /* 0x0000000504060227 */ /* 0x002fe200078e00ff */
[----:B------:R-:W-:-:S04]  /*1bf20*/  MOV R2, R4 ;  /* 0x0000000400027202 */ /* 0x000fc80000000f00 */
[----:B0-----:R-:W-:-:S05]  /*1bf30*/  @P0 SHF.R.U32.HI R2, RZ, R3, R6 ;  /* 0x00000003ff020219 */ /* 0x001fca0000011606 */
[----:B------:R-:W-:-:S04]  /*1bf40*/  IMAD.MOV R3, RZ, RZ, -R2 ;  /* 0x000000ffff037224 */ /* 0x000fc800078e0a02 */
[----:B------:R-:W-:Y:S02]  /*1bf50*/  IMAD R7, R7, R3, R4 ;  /* 0x0000000307077224 */ /* 0x000fe400078e0204 */
[----:B------:R-:W0:Y:S01]  /*1bf60*/  @!P2 LDC.64 R4, c[0x0][0x428] ;  /* 0x00010a00ff04ab82 */ /* 0x000e220000000a00 */
[----:B------:R-:W-:-:S03]  /*1bf70*/  @!P2 SHF.R.S32.HI R3, RZ, 0x1f, R2 ;  /* 0x0000001fff03a819 */ /* 0x000fc60000011402 */
[----:B0-----:R-:W-:-:S04]  /*1bf80*/  @!P2 IMAD.WIDE.U32 R2, R33, R4, R2 ;  /* 0x000000042102a225 */ /* 0x001fc800078e0002 */
[----:B---3--:R-:W-:-:S04]  /*1bf90*/  @!P2 IMAD R4, R8, R4, RZ ;  /* 0x000000040804a224 */ /* 0x008fc800078e02ff */
[----:B------:R-:W-:Y:S02]  /*1bfa0*/  @!P2 IMAD R9, R33, R5, R4 ;  /* 0x000000052109a224 */ /* 0x000fe400078e0204 */
[----:B------:R-:W0:Y:S03]  /*1bfb0*/  @!P2 LDC.64 R4, c[0x0][0x418] ;  /* 0x00010600ff04ab82 */ /* 0x000e260000000a00 */
[----:B------:R-:W-:Y:S01]  /*1bfc0*/  @!P2 IADD3 R3, R9, R3, RZ ;  /* 0x000000030903a210 */ /* 0x000fe20007ffe0ff */
[----:B------:R-:W-:Y:S01]  /*1bfd0*/  IMAD.MOV.U32 R6, RZ, RZ, RZ ;  /* 0x000000ffff067224 */ /* 0x000fe200078e00ff */
[----:B0-----:R-:W-:-:S04]  /*1bfe0*/  @!P2 LEA R4, P0, R2, R4, 0x2 ;  /* 0x000000040204a211 */ /* 0x001fc800078010ff */
[----:B------:R-:W-:-:S05]  /*1bff0*/  @!P2 LEA.HI.X R5, R2, R5, R3, 0x2, P0 ;  /* 0x000000050205a211 */ /* 0x000fca00000f1403 */
[----:B------:R0:W5:Y:S01]  /*1c000*/  @!P2 LDG.E R6, desc[UR60][R4.64] ;  /* 0x0000003c0406a981 */ /* 0x000162000c1e1900 */
[----:B------:R-:W-:Y:S02]  /*1c010*/  LOP3.LUT P1, RZ, R23, 0x10, RZ, 0xc0, !PT ;  /* 0x0000001017ff7812 */ /* 0x000fe4000782c0ff */
[----:B------:R-:W-:-:S04]  /*1c020*/  IADD3 R28, R10, 0x1, RZ ;  /* 0x000000010a1c7810 */ /* 0x000fc80007ffe0ff */
[C---:B------:R-:W-:Y:S01]  /*1c030*/  ISETP.NE.AND P0, PT, R28.reuse, 0x2, PT ;  /* 0x000000021c00780c */ /* 0x040fe20003f05270 */
[----:B------:R-:W-:Y:S05]  /*1c040*/  YIELD ;  /* 0x0000000000007946 */ /* 0x000fea0003800000 */
[----:B------:R-:W-:Y:S01]  /*1c050*/  SEL R2, RZ, 0x1, P0 ;  /* 0x00000001ff027807 */ /* 0x000fe20000000000 */
[----:B------:R-:W-:Y:S01]  /*1c060*/  IMAD.MOV.U32 R27, RZ, RZ, R0 ;  /* 0x000000ffff1b7224 */ /* 0x000fe200078e0000 */
[----:B------:R-:W-:Y:S02]  /*1c070*/  SEL R28, R28, RZ, P0 ;  /* 0x000000ff1c1c7207 */ /* 0x000fe40000000000 */
[----:B------:R-:W-:Y:S01]  /*1c080*/  LOP3.LUT R29, R17, R2, RZ, 0x3c, !PT ;  /* 0x00000002111d7212 */ /* 0x000fe200078e3cff */
[----:B0-----:R-:W-:Y:S06]  /*1c090*/  @!P1 BRA `(.L_x_740) ;  /* 0x0000000000049947 */ /* 0x001fec0003800000 */
[----:B------:R-:W-:Y:S01]  /*1c0a0*/  BPT.TRAP 0x1 ;  /* 0x000000040000795c */ /* 0x000fe20000300000 */
.L_x_740:
[----:B------:R-:W-:Y:S01]  /*1c0b0*/  LEA R5, R28, R22, 0x3 ;  /* 0x000000161c057211 */ /* 0x000fe200078e18ff */
[----:B------:R-:W-:Y:S01]  /*1c0c0*/  BSSY B1, `(.L_x_741) ;  /* 0x0000004000017945 */ /* 0x000fe20003800000 */
[----:B------:R-:W-:-:S04]  /*1c0d0*/  SHF.L.U32 R0, R29, 0x1f, RZ ;  /* 0x0000001f1d007819 */ /* 0x000fc800000006ff */
[----:B------:R-:W0:Y:S02]  /*1c0e0*/  SYNCS.PHASECHK.TRANS64.TRYWAIT P0, [R5+URZ+0x2a840], R0 ;  /* 0x02a84000050075a7 */ /* 0x000e24000800017f */
[----:B0-----:R-:W-:Y:S05]  /*1c0f0*/  @!P0 BRA `(.L_x_742) ;  /* 0x0000004400c88947 */ /* 0x001fea0003800000 */
.L_x_874:
[----:B------:R-:W-:Y:S05]  /*1c100*/  BSYNC B1 ;  /* 0x0000000000017941 */ /* 0x000fea0003800000 */
.L_x_741:
[----:B------:R-:W-:Y:S01]  /*1c110*/  SHF.R.S32.HI R20, RZ, 0x1f, R7 ;  /* 0x0000001fff147819 */ /* 0x000fe20000011407 */
[----:B------:R-:W-:Y:S01]  /*1c120*/  ULDC.64 UR4, c[0x0][0x300] ;  /* 0x0000c00000047ab9 */ /* 0x000fe20000000a00 */
[----:B-----5:R-:W-:Y:S01]  /*1c130*/  SHF.R.S32.HI R21, RZ, 0x1f, R6 ;  /* 0x0000001fff157819 */ /* 0x020fe20000011406 */
[----:B------:R-:W-:Y:S01]  /*1c140*/  IMAD.WIDE.U32 R2, R7, UR4, RZ ;  /* 0x0000000407027c25 */ /* 0x000fe2000f8e00ff */
[C---:B------:R-:W-:Y:S02]  /*1c150*/  LOP3.LUT P3, RZ, R23.reuse, 0x4, RZ, 0xc0, !PT ;  /* 0x0000000417ff7812 */ /* 0x040fe4000786c0ff */
[C---:B------:R-:W-:Y:S01]  /*1c160*/  LOP3.LUT P2, RZ, R23.reuse, 0x2, RZ, 0xc0, !PT ;  /* 0x0000000217ff7812 */ /* 0x040fe2000784c0ff */
[----:B0-----:R-:W-:Y:S01]  /*1c170*/  IMAD R0, R20, UR4, RZ ;  /* 0x0000000414007c24 */ /* 0x001fe2000f8e02ff */
        /* <DEDUP_REMOVED lines=8> */
[----:B------:R-:W-:-:S04]  /*1c200*/  ULDC.64 UR4, c[0x0][0x308] ;  /* 0x0000c20000047ab9 */ /* 0x000fc80000000a00 */
[----:B------:R-:W-:Y:S01]  /*1c210*/  IADD3 R3, R3, R0, RZ ;  /* 0x0000000003037210 */ /* 0x000fe20007ffe0ff */
[----:B------:R-:W-:-:S04]  /*1c220*/  IMAD R0, R34, UR4, RZ ;  /* 0x0000000422007c24 */ /* 0x000fc8000f8e02ff */
        /* <DEDUP_REMOVED lines=8> */
[----:B------:R-:W0:Y:S01]  /*1c2b0*/  S2R R11, SR_TID.X ;  /* 0x00000000000b7919 */ /* 0x000e220000002100 */
[----:B------:R-:W-:Y:S01]  /*1c2c0*/  IMAD R4, R4, 0x2, R22 ;  /* 0x0000000204047824 */ /* 0x000fe200078e0216 */
[----:B------:R-:W1:Y:S04]  /*1c2d0*/  SHFL.IDX PT, R2, R9, RZ, 0x181f ;  /* 0x00181fff09027589 */ /* 0x000e6800000e0000 */
[----:B------:R-:W2:Y:S04]  /*1c2e0*/  SHFL.IDX PT, R3, R8, RZ, 0x181f ;  /* 0x00181fff08037589 */ /* 0x000ea800000e0000 */
[----:B------:R-:W-:Y:S01]  /*1c2f0*/  SHFL.IDX PT, R35, R8, 0x2, 0x181f ;  /* 0x00581f0008237f89 */ /* 0x000fe200000e0000 */
[----:B0-----:R-:W-:-:S04]  /*1c300*/  SHF.L.U32 R11, R11, 0x3, RZ ;  /* 0x000000030b0b7819 */ /* 0x001fc800000006ff */
[----:B------:R-:W-:-:S05]  /*1c310*/  LOP3.LUT R11, R11, 0x38, RZ, 0xc0, !PT ;  /* 0x000000380b0b7812 */ /* 0x000fca00078ec0ff */
[----:B------:R-:W-:-:S05]  /*1c320*/  IMAD.SHL.U32 R0, R11, 0x2, RZ ;  /* 0x000000020b007824 */ /* 0x000fca00078e00ff */
[----:B-1----:R-:W-:-:S04]  /*1c330*/  IADD3 R2, P0, R2, R0, RZ ;  /* 0x0000000002027210 */ /* 0x002fc80007f1e0ff */
[----:B--2---:R-:W-:-:S05]  /*1c340*/  IADD3.X R3, RZ, R3, RZ, P0, !PT ;  /* 0x00000003ff037210 */ /* 0x004fca00007fe4ff */
[----:B------:R-:W-:Y:S04]  /*1c350*/  LDGSTS.E.BYPASS.LTC128B.128 [R4+0x18400], desc[UR60][R2.64], !P3 ;  /* 0x1840000002047fae */ /* 0x000fe8000d901d7c */
[----:B------:R-:W-:Y:S04]  /*1c360*/  LDGSTS.E.BYPASS.LTC128B.128 [R4+0x1b400], desc[UR60][R2.64+0x80], !P2 ;  /* 0x1b40008002047fae */ /* 0x000fe8000d101d7c */
[----:B------:R0:W-:Y:S04]  /*1c370*/  LDGSTS.E.BYPASS.LTC128B.128 [R4+0x1e400], desc[UR60][R2.64+0x100], !P1 ;  /* 0x1e40010002047fae */ /* 0x0001e8000c901d7c */
[----:B0-----:R-:W0:Y:S04]  /*1c380*/  SHFL.IDX PT, R2, R9, 0x1, 0x181f ;  /* 0x00381f0009027f89 */ /* 0x001e2800000e0000 */
[----:B------:R-:W1:Y:S01]  /*1c390*/  SHFL.IDX PT, R3, R8, 0x1, 0x181f ;  /* 0x00381f0008037f89 */ /* 0x000e6200000e0000 */
[----:B0-----:R-:W-:-:S04]  /*1c3a0*/  IADD3 R2, P0, R2, R0, RZ ;  /* 0x0000000002027210 */ /* 0x001fc80007f1e0ff */
[----:B-1----:R-:W-:-:S05]  /*1c3b0*/  IADD3.X R3, RZ, R3, RZ, P0, !PT ;  /* 0x00000003ff037210 */ /* 0x002fca00007fe4ff */
        /* <DEDUP_REMOVED lines=13> */
[----:B------:R-:W-:Y:S04]  /*1c490*/  SHFL.IDX PT, R35, R8, 0x4, 0x181f ;  /* 0x00981f0008237f89 */ /* 0x000fe800000e0000 */
[----:B------:R-:W-:Y:S04]  /*1c4a0*/  LDGSTS.E.BYPASS.LTC128B.128 [R4+0x19c00], desc[UR60][R2.64], !P3 ;  /* 0x19c0000002047fae */ /* 0x000fe8000d901d7c */
[----:B------:R-:W-:Y:S04]  /*1c4b0*/  LDGSTS.E.BYPASS.LTC128B.128 [R4+0x1cc00], desc[UR60][R2.64+0x80], !P2 ;  /* 0x1cc0008002047fae */ /* 0x000fe8000d101d7c */
[----:B------:R0:W-:Y:S04]  /*1c4c0*/  LDGSTS.E.BYPASS.LTC128B.128 [R4+0x1fc00], desc[UR60][R2.64+0x100], !P1 ;  /* 0x1fc0010002047fae */ /* 0x0001e8000c901d7c */
[----:B0-----:R-:W0:Y:S02]  /*1c4d0*/  SHFL.IDX PT, R2, R9, 0x4, 0x181f ;  /* 0x00981f0009027f89 */ /* 0x001e2400000e0000 */
[----:B0-----:R-:W-:-:S05]  /*1c4e0*/  IADD3 R2, P0, R2, R0, RZ ;  /* 0x0000000002027210 */ /* 0x001fca0007f1e0ff */
[----:B------:R-:W-:Y:S02]  /*1c4f0*/  IMAD.X R3, RZ, RZ, R35, P0 ;  /* 0x000000ffff037224 */ /* 0x000fe400000e0623 */
[----:B------:R0:W1:Y:S04]  /*1c500*/  SHFL.IDX PT, R35, R8, 0x5, 0x181f ;  /* 0x00b81f0008237f89 */ /* 0x00006800000e0000 */
[----:B------:R-:W-:Y:S04]  /*1c510*/  LDGSTS.E.BYPASS.LTC128B.128 [R4+0x1a400], desc[UR60][R2.64], !P3 ;  /* 0x1a40000002047fae */ /* 0x000fe8000d901d7c */
[----:B------:R-:W-:Y:S04]  /*1c520*/  LDGSTS.E.BYPASS.LTC128B.128 [R4+0x1d400], desc[UR60][R2.64+0x80], !P2 ;  /* 0x1d40008002047fae */ /* 0x000fe8000d101d7c */
[----:B------:R2:W-:Y:S04]  /*1c530*/  LDGSTS.E.BYPASS.LTC128B.128 [R4+0x20400], desc[UR60][R2.64+0x100], !P1 ;  /* 0x2040010002047fae */ /* 0x0005e8000c901d7c */
[----:B-12---:R0:W2:Y:S02]  /*1c540*/  SHFL.IDX PT, R2, R9, 0x5, 0x181f ;  /* 0x00b81f0009027f89 */ /* 0x0060a400000e0000 */
.L_x_888:
[----:B--2---:R-:W-:-:S04]  /*1c550*/  IADD3 R2, P0, R2, R0, RZ ;  /* 0x0000000002027210 */ /* 0x004fc80007f1e0ff */
[----:B------:R-:W-:Y:S02]  /*1c560*/  IADD3.X R3, RZ, R35, RZ, P0, !PT ;  /* 0x00000023ff037210 */ /* 0x000fe400007fe4ff */
        /* <DEDUP_REMOVED lines=8> */
.L_x_744:
        /* <DEDUP_REMOVED lines=10> */
.L_x_745:
[----:B------:R2:W-:Y:S01]  /*1c690*/  SYNCS.ARRIVE.TRANS64.A1T0 RZ, [R5+URZ+0x2a830], RZ ;  /* 0x02a830ff05ff79a7 */ /* 0x0005e2000810003f */
[----:B------:R-:W-:Y:S05]  /*1c6a0*/  @!P2 BRA `(.L_x_746) ;  /* 0x000000000004a947 */ /* 0x000fea0003800000 */
[----:B------:R-:W-:Y:S01]  /*1c6b0*/  BPT.TRAP 0x1 ;  /* 0x000000040000795c */ /* 0x000fe20000300000 */
.L_x_746:
[----:B-1----:R-:W-:Y:S01]  /*1c6c0*/  SHF.L.U32 R2, R17, 0x1f, RZ ;  /* 0x0000001f11027819 */ /* 0x002fe200000006ff */
[----:B--2---:R-:W-:Y:S01]  /*1c6d0*/  IMAD R5, R10, 0x8, R22 ;  /* 0x000000080a057824 */ /* 0x004fe200078e0216 */
[----:B------:R-:W-:Y:S03]  /*1c6e0*/  BSSY B1, `(.L_x_747) ;  /* 0x0000003000017945 */ /* 0x000fe60003800000 */
[----:B------:R-:W1:Y:S02]  /*1c6f0*/  SYNCS.PHASECHK.TRANS64.TRYWAIT P0, [R5+URZ+0x2a860], R2 ;  /* 0x02a86002050075a7 */ /* 0x000e64000800017f */
[----:B-1----:R-:W-:Y:S05]  /*1c700*/  @!P0 BRA `(.L_x_748) ;  /* 0x0000004800348947 */ /* 0x002fea0003800000 */
.L_x_889:
[----:B------:R-:W-:Y:S05]  /*1c710*/  BSYNC B1 ;  /* 0x0000000000017941 */ /* 0x000fea0003800000 */
.L_x_747:
[----:B------:R-:W0:Y:S01]  /*1c720*/  LDL R4, [R1] ;  /* 0x0000000001047983 */ /* 0x000e220000100800 */
[----:B------:R-:W2:Y:S01]  /*1c730*/  S2R R3, SR_TID.X ;  /* 0x0000000000037919 */ /* 0x000ea20000002100 */
[----:B------:R-:W-:Y:S01]  /*1c740*/  UMOV UR4, 0xffffffff ;  /* 0xffffffff00047882 */ /* 0x000fe20000000000 */
[----:B------:R-:W-:Y:S02]  /*1c750*/  LOP3.LUT P0, RZ, R30, 0x2, RZ, 0xc0, !PT ;  /* 0x000000021eff7812 */ /* 0x000fe4000780c0ff */
[----:B--2---:R-:W-:-:S04]  /*1c760*/  LOP3.LUT R3, R3, 0x7f, RZ, 0xc0, !PT ;  /* 0x0000007f03037812 */ /* 0x004fc800078ec0ff */
[----:B------:R-:W-:Y:S01]  /*1c770*/  SHF.R.U32.HI R3, RZ, 0x3, R3 ;  /* 0x00000003ff037819 */ /* 0x000fe20000011603 */
[----:B0-----:R-:W-:Y:S02]  /*1c780*/  IMAD R8, R32, -0x60, R4 ;  /* 0xffffffa020087824 */ /* 0x001fe400078e0204 */
[----:B------:R-:W-:-:S03]  /*1c790*/  IMAD R4, R10, 0x3000, R36 ;  /* 0x000030000a047824 */ /* 0x000fc600078e0224 */
[----:B------:R-:W-:Y:S01]  /*1c7a0*/  IADD3 R8, -R3, R8, RZ ;  /* 0x0000000803087210 */ /* 0x000fe20007ffe1ff */
[----:B------:R-:W-:Y:S06]  /*1c7b0*/  BRA.DIV UR4, `(.L_x_749) ;  /* 0x0000004a041c7947 */ /* 0x000fec000b800000 */
[----:B-1----:R-:W0:Y:S01]  /*1c7c0*/  SHFL.IDX PT, R2, R24, RZ, 0x181f ;  /* 0x00181fff18027589 */ /* 0x002e2200000e0000 */
[----:B------:R-:W-:-:S03]  /*1c7d0*/  LEA R4, R4, R22, 0x1 ;  /* 0x0000001604047211 */ /* 0x000fc600078e08ff */
        /* <DEDUP_REMOVED lines=36> */
[----:B0-----:R-:W-:-:S04]  /*1ca20*/  IADD3 R2, P2, R2, R0, RZ ;  /* 0x0000000002027210 */ /* 0x001fc80007f5e0ff */
[----:B-1----:R-:W-:Y:S02]  /*1ca30*/  IADD3.X R3, RZ, R3, RZ, P2, !PT ;  /* 0x00000003ff037210 */ /* 0x002fe400017fe4ff */
[----:B------:R-:W-:-:S13]  /*1ca40*/  ISETP.LT.OR P2, PT, R8, 0x41, !P1 ;  /* 0x000000410800780c */ /* 0x000fda0004f41670 */
[----:B------:R-:W-:Y:S01]  /*1ca50*/  LDGSTS.E.BYPASS.LTC128B.128 [R4+0x2400], desc[UR60][R2.64], !P2 ;  /* 0x0240000002047fae */ /* 0x000fe2000d101d7c */
[----:B------:R-:W-:-:S13]  /*1ca60*/  ISETP.LT.OR P2, PT, R8, 0x41, !P0 ;  /* 0x000000410800780c */ /* 0x000fda0004741670 */
[----:B------:R0:W-:Y:S04]  /*1ca70*/  LDGSTS.E.BYPASS.LTC128B.128 [R4+0x5400], desc[UR60][R2.64+0x80], !P2 ;  /* 0x0540008002047fae */ /* 0x0001e8000d101d7c */
[----:B0-2---:R0:W1:Y:S02]  /*1ca80*/  SHFL.IDX PT, R2, R24, 0x5, 0x181f ;  /* 0x00b81f0018027f89 */ /* 0x00506400000e0000 */
.L_x_903:
        /* <DEDUP_REMOVED lines=16> */
[----:B------:R-:W-:Y:S01]  /*1cb90*/  IMAD R21, R21, UR4, RZ ;  /* 0x0000000415157c24 */ /* 0x000fe2000f8e02ff */
[----:B------:R-:W-:-:S03]  /*1cba0*/  IADD3 R3, R3, R9, RZ ;  /* 0x0000000903037210 */ /* 0x000fc60007ffe0ff */
[C---:B------:R-:W-:Y:S02]  /*1cbb0*/  IMAD R21, R6.reuse, UR5, R21 ;  /* 0x0000000506157c24 */ /* 0x040fe4000f8e0215 */
[----:B------:R-:W-:-:S04]  /*1cbc0*/  IMAD.WIDE.U32 R2, R6, UR4, R2 ;  /* 0x0000000406027c25 */ /* 0x000fc8000f8e0002 */
[----:B------:R-:W-:-:S07]  /*1cbd0*/  IMAD.IADD R21, R3, 0x1, R21 ;  /* 0x0000000103157824 */ /* 0x000fce00078e0215 */
.L_x_750:
        /* <DEDUP_REMOVED lines=10> */
.L_x_751:
[----:B------:R-:W-:Y:S01]  /*1cc80*/  ULDC.64 UR4, c[0x0][0x330] ;  /* 0x0000cc0000047ab9 */ /* 0x000fe20000000a00 */
[----:B------:R-:W-:Y:S01]  /*1cc90*/  MOV R3, R21 ;  /* 0x0000001500037202 */ /* 0x000fe20000000f00 */
[----:B------:R1:W-:Y:S01]  /*1cca0*/  SYNCS.ARRIVE.TRANS64.A1T0 RZ, [R5+URZ+0x2a850], RZ ;  /* 0x02a850ff05ff79a7 */ /* 0x0003e2000810003f */
[----:B------:R-:W-:Y:S01]  /*1ccb0*/  IADD3 R0, R27, -0x1, RZ ;  /* 0xffffffff1b007810 */ /* 0x000fe20007ffe0ff */
[----:B------:R-:W-:Y:S01]  /*1ccc0*/  IMAD.MOV.U32 R17, RZ, RZ, R29 ;  /* 0x000000ffff117224 */ /* 0x000fe200078e001d */
[----:B------:R-:W-:Y:S01]  /*1ccd0*/  MOV R10, R28 ;  /* 0x0000001c000a7202 */ /* 0x000fe20000000f00 */
[----:B------:R-:W-:-:S04]  /*1cce0*/  IMAD.WIDE.U32 R2, R18, UR4, R2 ;  /* 0x0000000412027c25 */ /* 0x000fc8000f8e0002 */
[----:B-1----:R-:W-:Y:S02]  /*1ccf0*/  IMAD R5, R34, UR4, RZ ;  /* 0x0000000422057c24 */ /* 0x002fe4000f8e02ff */
[----:B------:R-:W-:Y:S02]  /*1cd00*/  IMAD.MOV.U32 R32, RZ, RZ, R27 ;  /* 0x000000ffff207224 */ /* 0x000fe400078e001b */
[----:B------:R-:W-:Y:S01]  /*1cd10*/  IMAD R5, R18, UR5, R5 ;  /* 0x0000000512057c24 */ /* 0x000fe2000f8e0205 */
[----:B------:R-:W-:Y:S02]  /*1cd20*/  ULDC.64 UR4, c[0x0][0x318] ;  /* 0x0000c60000047ab9 */ /* 0x000fe40000000a00 */
[----:B0-----:R-:W-:Y:S01]  /*1cd30*/  LEA R24, P0, R2, UR4, 0x1 ;  /* 0x0000000402187c11 */ /* 0x001fe2000f8008ff */
[----:B------:R-:W-:-:S05]  /*1cd40*/  IMAD.IADD R25, R5, 0x1, R3 ;  /* 0x0000000105197824 */ /* 0x000fca00078e0203 */
[----:B------:R-:W-:Y:S02]  /*1cd50*/  LEA.HI.X R25, R2, UR5, R25, 0x1, P0 ;  /* 0x0000000502197c11 */ /* 0x000fe400080f0c19 */
[----:B------:R-:W-:-:S13]  /*1cd60*/  ISETP.GT.AND P0, PT, R27, RZ, PT ;  /* 0x000000ff1b00720c */ /* 0x000fda0003f04270 */
[----:B------:R-:W-:Y:S05]  /*1cd70*/  @P0 BRA `(.L_x_752) ;  /* 0xfffffff000280947 */ /* 0x000fea000383ffff */
.L_x_739:
[----:B------:R-:W-:Y:S05]  /*1cd80*/  BSYNC B0 ;  /* 0x0000000000007941 */ /* 0x000fea0003800000 */
.L_x_738:
        /* <DEDUP_REMOVED lines=17> */
.L_x_754:
[----:B------:R-:W-:Y:S05]  /*1cea0*/  BSYNC B0 ;  /* 0x0000000000007941 */ /* 0x000fea0003800000 */
.L_x_753:
[----:B------:R-:W-:-:S13]  /*1ceb0*/  LOP3.LUT P0, RZ, R23, 0x10, RZ, 0xc0, !PT ;  /* 0x0000001017ff7812 */ /* 0x000fda000780c0ff */
[----:B------:R-:W-:Y:S05]  /*1cec0*/  @!P0 BRA `(.L_x_755) ;  /* 0x0000000000048947 */ /* 0x000fea0003800000 */
[----:B------:R-:W-:Y:S01]  /*1ced0*/  BPT.TRAP 0x1 ;  /* 0x000000040000795c */ /* 0x000fe20000300000 */
.L_x_755:
[----:B------:R-:W2:Y:S01]  /*1cee0*/  LDL.LU R2, [R1] ;  /* 0x0000000001027983 */ /* 0x000ea20000300800 */
[----:B------:R-:W-:Y:S01]  /*1cef0*/  LEA R0, R28, R22, 0x3 ;  /* 0x000000161c007211 */ /* 0x000fe200078e18ff */
[----:B------:R-:W-:Y:S01]  /*1cf00*/  BSSY B0, `(.L_x_756) ;  /* 0x0000005000007945 */ /* 0x000fe20003800000 */
[----:B0-----:R-:W-:-:S04]  /*1cf10*/  SHF.L.U32 R3, R29, 0x1f, RZ ;  /* 0x0000001f1d037819 */ /* 0x001fc800000006ff */
[----:B------:R-:W0:Y:S01]  /*1cf20*/  SYNCS.PHASECHK.TRANS64.TRYWAIT P0, [R0+URZ+0x2a860], R3 ;  /* 0x02a86003000075a7 */ /* 0x000e22000800017f */
[----:B--2---:R-:W-:Y:S01]  /*1cf30*/  IMAD R6, R27, -0x60, R2 ;  /* 0xffffffa01b067824 */ /* 0x004fe200078e0202 */
[----:B0-----:R-:W-:Y:S06]  /*1cf40*/  @!P0 BRA `(.L_x_757) ;  /* 0x0000004800288947 */ /* 0x001fec0003800000 */
.L_x_904:
[----:B------:R-:W-:Y:S05]  /*1cf50*/  BSYNC B0 ;  /* 0x0000000000007941 */ /* 0x000fea0003800000 */
.L_x_756:
        /* <DEDUP_REMOVED lines=8> */
[----:B------:R-:W-:Y:S01]  /*1cfe0*/  LOP3.LUT R2, R30, 0x1, RZ, 0xc0, !PT ;  /* 0x000000011e027812 */ /* 0x000fe200078ec0ff */
[----:B------:R-:W-:Y:S01]  /*1cff0*/  IMAD R4, R4, 0x2, R22 ;  /* 0x0000000204047824 */ /* 0x000fe200078e0216 */
[----:B------:R-:W-:Y:S01]  /*1d000*/  LOP3.LUT P0, RZ, R30, 0x2, RZ, 0xc0, !PT ;  /* 0x000000021eff7812 */ /* 0x000fe2000780c0ff */
[----:B------:R-:W2:Y:S01]  /*1d010*/  SHFL.IDX PT, R14, R24, RZ, 0x181f ;  /* 0x00181fff180e7589 */ /* 0x000ea200000e0000 */
[----:B------:R-:W-:Y:S02]  /*1d020*/  ISETP.NE.U32.AND P1, PT, R2, 0x1, PT ;  /* 0x000000010200780c */ /* 0x000fe40003f25070 */
[C---:B------:R-:W-:Y:S01]  /*1d030*/  ISETP.LT.OR P3, PT, R6.reuse, 0x1, !P0 ;  /* 0x000000010600780c */ /* 0x040fe20004761670 */
[----:B0-----:R-:W0:Y:S01]  /*1d040*/  SHFL.IDX PT, R3, R25, RZ, 0x181f ;  /* 0x00181fff19037589 */ /* 0x001e2200000e0000 */
[----:B------:R-:W-:-:S03]  /*1d050*/  ISETP.LT.OR P2, PT, R6, 0x1, P1 ;  /* 0x000000010600780c */ /* 0x000fc60000f41670 */
[----:B------:R-:W-:Y:S04]  /*1d060*/  SHFL.IDX PT, R8, R25, 0x1, 0x181f ;  /* 0x00381f0019087f89 */ /* 0x000fe800000e0000 */
[----:B------:R-:W-:Y:S01]  /*1d070*/  SHFL.IDX PT, R10, R24, 0x2, 0x181f ;  /* 0x00581f00180a7f89 */ /* 0x000fe200000e0000 */
[----:B-1----:R-:W-:-:S04]  /*1d080*/  SHF.L.U32 R7, R7, 0x3, RZ ;  /* 0x0000000307077819 */ /* 0x002fc800000006ff */
[----:B------:R-:W-:-:S05]  /*1d090*/  LOP3.LUT R7, R7, 0x38, RZ, 0xc0, !PT ;  /* 0x0000003807077812 */ /* 0x000fca00078ec0ff */
[----:B------:R-:W-:Y:S02]  /*1d0a0*/  IMAD.SHL.U32 R5, R7, 0x2, RZ ;  /* 0x0000000207057824 */ /* 0x000fe400078e00ff */
[----:B------:R-:W-:Y:S03]  /*1d0b0*/  SHFL.IDX PT, R7, R25, 0x2, 0x181f ;  /* 0x00581f0019077f89 */ /* 0x000fe600000e0000 */
[----:B--2---:R-:W-:Y:S02]  /*1d0c0*/  IADD3 R2, P4, R14, R5, RZ ;  /* 0x000000050e027210 */ /* 0x004fe40007f9e0ff */
[----:B------:R-:W1:Y:S02]  /*1d0d0*/  SHFL.IDX PT, R14, R24, 0x1, 0x181f ;  /* 0x00381f00180e7f89 */ /* 0x000e6400000e0000 */
[----:B0-----:R-:W-:-:S05]  /*1d0e0*/  IADD3.X R3, RZ, R3, RZ, P4, !PT ;  /* 0x00000003ff037210 */ /* 0x001fca00027fe4ff */
[----:B------:R-:W-:Y:S01]  /*1d0f0*/  LDGSTS.E.BYPASS.LTC128B.128 [R4+0x400], desc[UR60][R2.64], !P2 ;  /* 0x0040000002047fae */ /* 0x000fe2000d101d7c */
[----:B------:R-:W-:-:S03]  /*1d100*/  ISETP.LT.OR P2, PT, R6, 0x11, P1 ;  /* 0x000000110600780c */ /* 0x000fc60000f41670 */
[----:B------:R1:W-:Y:S01]  /*1d110*/  LDGSTS.E.BYPASS.LTC128B.128 [R4+0x3400], desc[UR60][R2.64+0x80], !P3 ;  /* 0x0340008002047fae */ /* 0x0003e2000d901d7c */
[----:B------:R-:W-:Y:S02]  /*1d120*/  ISETP.LT.OR P3, PT, R6, 0x11, !P0 ;  /* 0x000000110600780c */ /* 0x000fe40004761670 */
[----:B-1----:R-:W-:Y:S02]  /*1d130*/  IADD3 R2, P4, R14, R5, RZ ;  /* 0x000000050e027210 */ /* 0x002fe40007f9e0ff */
[----:B------:R-:W0:Y:S02]  /*1d140*/  SHFL.IDX PT, R14, R24, 0x3, 0x181f ;  /* 0x00781f00180e7f89 */ /* 0x000e2400000e0000 */
[----:B------:R-:W-:Y:S02]  /*1d150*/  IADD3.X R3, RZ, R8, RZ, P4, !PT ;  /* 0x00000008ff037210 */ /* 0x000fe400027fe4ff */
        /* <DEDUP_REMOVED lines=15> */
[----:B------:R0:W0:Y:S01]  /*1d250*/  SHFL.IDX PT, R14, R24, 0x5, 0x181f ;  /* 0x00b81f00180e7f89 */ /* 0x00002200000e0000 */
[----:B-1----:R-:W-:-:S05]  /*1d260*/  IADD3.X R3, RZ, R8, RZ, P4, !PT ;  /* 0x00000008ff037210 */ /* 0x002fca00027fe4ff */
        /* <DEDUP_REMOVED lines=8> */
.L_x_918:
[C---:B------:R-:W-:Y:S02]  /*1d2f0*/  ISETP.LT.OR P1, PT, R6.reuse, 0x51, P1 ;  /* 0x000000510600780c */ /* 0x040fe40000f21670 */
[----:B------:R-:W-:Y:S02]  /*1d300*/  ISETP.LT.OR P0, PT, R6, 0x51, !P0 ;  /* 0x000000510600780c */ /* 0x000fe40004701670 */
[----:B-1----:R-:W-:-:S04]  /*1d310*/  IADD3 R2, P2, R14, R5, RZ ;  /* 0x000000050e027210 */ /* 0x002fc80007f5e0ff */
[----:B------:R-:W-:-:S05]  /*1d320*/  IADD3.X R3, RZ, R25, RZ, P2, !PT ;  /* 0x00000019ff037210 */ /* 0x000fca00017fe4ff */
[----:B------:R-:W-:Y:S01]  /*1d330*/  @!PT LDS RZ, [RZ] ;  /* 0x00000000fffff984 */ /* 0x000fe20000000800 */
[----:B------:R-:W-:Y:S01]  /*1d340*/  @!PT LDS RZ, [RZ] ;  /* 0x00000000fffff984 */ /* 0x000fe20000000800 */
[----:B------:R-:W-:Y:S01]  /*1d350*/  @!PT LDS RZ, [RZ] ;  /* 0x00000000fffff984 */ /* 0x000fe20000000800 */
[----:B------:R0:W-:Y:S04]  /*1d360*/  LDGSTS.E.BYPASS.LTC128B.128 [R4+0x2c00], desc[UR60][R2.64], !P1 ;  /* 0x02c0000002047fae */ /* 0x0001e8000c901d7c */
[----:B------:R0:W-:Y:S01]  /*1d370*/  LDGSTS.E.BYPASS.LTC128B.128 [R4+0x5c00], desc[UR60][R2.64+0x80], !P0 ;  /* 0x05c0008002047fae */ /* 0x0001e2000c101d7c */
[----:B------:R-:W-:Y:S01]  /*1d380*/  PLOP3.LUT P0, PT, PT, PT, PT, 0x80, 0x0 ;  /* 0x000000000000781c */ /* 0x000fe20003f0f070 */
[----:B------:R-:W-:-:S12]  /*1d390*/  NOP ;  /* 0x0000000000007918 */ /* 0x000fd80000000000 */
.L_x_759:
        /* <DEDUP_REMOVED lines=10> */
.L_x_760:
[----:B------:R-:W-:Y:S01]  /*1d440*/  VIADD R28, R28, 0x1 ;  /* 0x000000011c1c7836 */ /* 0x000fe20000000000 */
[----:B------:R1:W-:Y:S04]  /*1d450*/  SYNCS.ARRIVE.TRANS64.A1T0 RZ, [R0+URZ+0x2a850], RZ ;  /* 0x02a850ff00ff79a7 */ /* 0x0003e8000810003f */
[----:B------:R-:W-:-:S04]  /*1d460*/  ISETP.NE.AND P0, PT, R28, 0x2, PT ;  /* 0x000000021c00780c */ /* 0x000fc80003f05270 */
[----:B-1----:R-:W-:Y:S02]  /*1d470*/  SEL R0, RZ, 0x1, P0 ;  /* 0x00000001ff007807 */ /* 0x002fe40000000000 */
[----:B------:R-:W-:Y:S02]  /*1d480*/  SEL R28, R28, RZ, P0 ;  /* 0x000000ff1c1c7207 */ /* 0x000fe40000000000 */
[----:B------:R-:W-:-:S07]  /*1d490*/  LOP3.LUT R29, R29, R0, RZ, 0x3c, !PT ;  /* 0x000000001d1d7212 */ /* 0x000fce00078e3cff */
.L_x_717:
[----:B------:R-:W-:Y:S05]  /*1d4a0*/  BSYNC B7 ;  /* 0x0000000000077941 */ /* 0x000fea0003800000 */
.L_x_715:
[----:B------:R-:W-:-:S13]  /*1d4b0*/  LOP3.LUT P0, RZ, R23, 0x20, RZ, 0xc0, !PT ;  /* 0x0000002017ff7812 */ /* 0x000fda000780c0ff */
[----:B------:R-:W-:Y:S05]  /*1d4c0*/  @!P0 BRA `(.L_x_761) ;  /* 0x0000000000248947 */ /* 0x000fea0003800000 */
[----:B------:R-:W-:Y:S05]  /*1d4d0*/  WARPSYNC.ALL ;  /* 0x0000000000007948 */ /* 0x000fea0003800000 */
[----:B------:R-:W1:Y:S08]  /*1d4e0*/  S2UR UR5, SR_CgaCtaId ;  /* 0x00000000000579c3 */ /* 0x000e700000008800 */
[----:B------:R-:W-:Y:S06]  /*1d4f0*/  BAR.SYNC.DEFER_BLOCKING 0x5, 0x180 ;  /* 0x0146000000007b1d */ /* 0x000fec0000010000 */
[----:B------:R-:W-:-:S02]  /*1d500*/  UMOV UR4, 0x400 ;  /* 0x0000040000047882 */ /* 0x000fc40000000000 */
[----:B-1----:R-:W-:-:S06]  /*1d510*/  ULEA UR4, UR5, UR4, 0x18 ;  /* 0x0000000405047291 */ /* 0x002fcc000f8ec03f */
[----:B0-----:R-:W-:-:S05]  /*1d520*/  MOV R22, UR4 ;  /* 0x0000000400167c02 */ /* 0x001fca0008000f00 */
[----:B------:R2:W3:Y:S01]  /*1d530*/  LDS.128 R16, [R22+0x2a8d0] ;  /* 0x02a8d00016107984 */ /* 0x0004e20000000c00 */
[----:B------:R-:W-:Y:S06]  /*1d540*/  BAR.ARV 0x4, 0x180 ;  /* 0x0106000000007b1d */ /* 0x000fec0000002000 */
[----:B------:R-:W-:Y:S05]  /*1d550*/  BRA `(.L_x_762) ;  /* 0x0000000800407947 */ /* 0x000fea0003800000 */
.L_x_761:
        /* <DEDUP_REMOVED lines=8> */
[----:B0-----:R-:W0:Y:S02]  /*1d5e0*/  @!P1 LDC.64 R2, c[0x0][0xc80] ;  /* 0x00032000ff029b82 */ /* 0x001e240000000a00 */
[----:B0-----:R-:W-:-:S06]  /*1d5f0*/  @!P1 IMAD.WIDE R2, R5, 0x4, R2 ;  /* 0x0000000405029825 */ /* 0x001fcc00078e0202 */
[----:B------:R-:W2:Y:S01]  /*1d600*/  @!P1 LDG.E R2, desc[UR60][R2.64] ;  /* 0x0000003c02029981 */ /* 0x000ea2000c1e1900 */
[----:B------:R-:W-:Y:S02]  /*1d610*/  MOV R4, RZ ;  /* 0x000000ff00047202 */ /* 0x000fe40000000f00 */
[C---:B------:R-:W-:Y:S01]  /*1d620*/  ISETP.GE.U32.AND P2, PT, R8.reuse, 0x2, PT ;  /* 0x000000020800780c */ /* 0x040fe20003f46070 */
[----:B------:R-:W-:Y:S01]  /*1d630*/  SHFL.IDX PT, R0, R16, 0x1, 0x1f ;  /* 0x00201f0010007f89 */ /* 0x000fe200000e0000 */
[C---:B------:R-:W-:Y:S02]  /*1d640*/  ISETP.GE.U32.AND P3, PT, R8.reuse, 0x4, PT ;  /* 0x000000040800780c */ /* 0x040fe40003f66070 */
[C---:B------:R-:W-:Y:S02]  /*1d650*/  ISETP.GE.U32.AND P4, PT, R8.reuse, 0x8, PT ;  /* 0x000000080800780c */ /* 0x040fe40003f86070 */
[C---:B------:R-:W-:Y:S01]  /*1d660*/  ISETP.GE.U32.AND P5, PT, R8.reuse, 0x10, PT ;  /* 0x000000100800780c */ /* 0x040fe20003fa6070 */
[----:B--2---:R-:W-:Y:S01]  /*1d670*/  @!P1 IMAD.MOV.U32 R4, RZ, RZ, R2 ;  /* 0x000000ffff049224 */ /* 0x004fe200078e0002 */
[----:B------:R-:W-:-:S04]  /*1d680*/  ISETP.NE.AND P1, PT, R8, RZ, PT ;  /* 0x000000ff0800720c */ /* 0x000fc80003f25270 */
[----:B------:R-:W0:Y:S02]  /*1d690*/  SHFL.UP PT, R14, R4, 0x1, RZ ;  /* 0x04200000040e7989 */ /* 0x000e2400000e00ff */
[----:B0-----:R-:W-:-:S04]  /*1d6a0*/  SEL R5, R14, RZ, P1 ;  /* 0x000000ff0e057207 */ /* 0x001fc80000800000 */
[----:B------:R-:W-:Y:S02]  /*1d6b0*/  IADD3 R6, R4, R5, RZ ;  /* 0x0000000504067210 */ /* 0x000fe40007ffe0ff */
[----:B------:R-:W-:Y:S04]  /*1d6c0*/  SHFL.IDX PT, R5, R16, RZ, 0x1f ;  /* 0x00001fff10057589 */ /* 0x000fe800000e0000 */
        /* <DEDUP_REMOVED lines=12> */
[----:B------:R0:W1:Y:S02]  /*1d790*/  SHFL.IDX PT, R14, R2, 0x1f, 0x1f ;  /* 0x03e01f00020e7f89 */ /* 0x00006400000e0000 */
.L_x_928:
[----:B------:R-:W-:Y:S02]  /*1d7a0*/  ULDC UR4, c[0x0][0xc38] ;  /* 0x00030e0000047ab9 */ /* 0x000fe40000000800 */
[----:B------:R-:W-:-:S04]  /*1d7b0*/  IMAD.U32 R7, RZ, RZ, UR4 ;  /* 0x00000004ff077e24 */ /* 0x000fc8000f8e00ff */
[----:B-1----:R-:W-:-:S05]  /*1d7c0*/  IMAD R3, R14, R7, RZ ;  /* 0x000000070e037224 */ /* 0x002fca00078e02ff */
[----:B------:R-:W-:-:S04]  /*1d7d0*/  IADD3 R6, R0, R3, RZ ;  /* 0x0000000300067210 */ /* 0x000fc80007ffe0ff */
[----:B------:R-:W-:-:S13]  /*1d7e0*/  ISETP.GT.AND P6, PT, R6, R5, PT ;  /* 0x000000050600720c */ /* 0x000fda0003fc4270 */
[----:B------:R-:W-:Y:S05]  /*1d7f0*/  @P6 BRA `(.L_x_764) ;  /* 0x00000000009c6947 */ /* 0x000fea0003800000 */
.L_x_769:
[----:B------:R-:W1:Y:S01]  /*1d800*/  LDC R0, c[0x0][0xc3c] ;  /* 0x00030f00ff007b82 */ /* 0x000e620000000800 */
[----:B------:R-:W-:-:S05]  /*1d810*/  VIADD R19, R19, 0x1f ;  /* 0x0000001f13137836 */ /* 0x000fca0000000000 */
[----:B-1----:R-:W-:-:S13]  /*1d820*/  ISETP.GE.AND P6, PT, R19, R0, PT ;  /* 0x000000001300720c */ /* 0x002fda0003fc6270 */
[----:B------:R-:W-:Y:S05]  /*1d830*/  @P6 BRA `(.L_x_765) ;  /* 0x0000000400446947 */ /* 0x000fea0003800000 */
[----:B0-----:R-:W0:Y:S01]  /*1d840*/  S2R R2, SR_TID.X ;  /* 0x0000000000027919 */ /* 0x001e220000002100 */
[----:B------:R-:W-:Y:S01]  /*1d850*/  BSSY B0, `(.L_x_766) ;  /* 0x0000009000007945 */ /* 0x000fe20003800000 */
[----:B------:R-:W-:Y:S01]  /*1d860*/  IMAD.MOV.U32 R4, RZ, RZ, RZ ;  /* 0x000000ffff047224 */ /* 0x000fe200078e00ff */
[----:B0-----:R-:W-:-:S04]  /*1d870*/  LOP3.LUT R2, R2, 0x1f, RZ, 0xc0, !PT ;  /* 0x0000001f02027812 */ /* 0x001fc800078ec0ff */
[----:B------:R-:W-:-:S04]  /*1d880*/  IADD3 R7, R19, R2, RZ ;  /* 0x0000000213077210 */ /* 0x000fc80007ffe0ff */
[----:B------:R-:W-:-:S13]  /*1d890*/  ISETP.GE.OR P6, PT, R7, R0, !P0 ;  /* 0x000000000700720c */ /* 0x000fda00047c6670 */
[----:B------:R-:W-:Y:S05]  /*1d8a0*/  @P6 BRA `(.L_x_767) ;  /* 0x00000000000c6947 */ /* 0x000fea0003800000 */
[----:B------:R-:W0:Y:S02]  /*1d8b0*/  LDC.64 R2, c[0x0][0xc80] ;  /* 0x00032000ff027b82 */ /* 0x000e240000000a00 */
[----:B0-----:R-:W-:-:S05]  /*1d8c0*/  IMAD.WIDE R2, R7, 0x4, R2 ;  /* 0x0000000407027825 */ /* 0x001fca00078e0202 */
[----:B------:R0:W5:Y:S02]  /*1d8d0*/  LDG.E R4, desc[UR60][R2.64] ;  /* 0x0000003c02047981 */ /* 0x000164000c1e1900 */
.L_x_767:
[----:B------:R-:W-:Y:S05]  /*1d8e0*/  BSYNC B0 ;  /* 0x0000000000007941 */ /* 0x000fea0003800000 */
.L_x_766:
[----:B------:R-:W-:-:S03]  /*1d8f0*/  UMOV UR4, 0xffffffff ;  /* 0xffffffff00047882 */ /* 0x000fc60000000000 */
[----:B------:R-:W-:Y:S05]  /*1d900*/  BRA.DIV UR4, `(.L_x_768) ;  /* 0x0000004a04dc7947 */ /* 0x000fea000b800000 */
[----:B-----5:R-:W1:Y:S02]  /*1d910*/  SHFL.UP PT, R14, R4, 0x1, RZ ;  /* 0x04200000040e7989 */ /* 0x020e6400000e00ff */
[----:B-1----:R-:W-:-:S04]  /*1d920*/  SEL R13, R14, RZ, P1 ;  /* 0x000000ff0e0d7207 */ /* 0x002fc80000800000 */
[----:B------:R-:W-:-:S05]  /*1d930*/  IADD3 R13, R4, R13, RZ ;  /* 0x0000000d040d7210 */ /* 0x000fca0007ffe0ff */
[----:B------:R-:W1:Y:S02]  /*1d940*/  SHFL.UP PT, R14, R13, 0x2, RZ ;  /* 0x044000000d0e7989 */ /* 0x000e6400000e00ff */
[----:B-1----:R-:W-:-:S05]  /*1d950*/  SEL R0, R14, RZ, P2 ;  /* 0x000000ff0e007207 */ /* 0x002fca0001000000 */
        /* <DEDUP_REMOVED lines=11> */
.L_x_936:
[----:B------:R-:W-:Y:S02]  /*1da10*/  ULDC UR4, c[0x0][0xc38] ;  /* 0x00030e0000047ab9 */ /* 0x000fe40000000800 */
[----:B------:R-:W-:-:S04]  /*1da20*/  IMAD.U32 R7, RZ, RZ, UR4 ;  /* 0x00000004ff077e24 */ /* 0x000fc8000f8e00ff */
[----:B-1----:R-:W-:-:S05]  /*1da30*/  IMAD R3, R14, R7, RZ ;  /* 0x000000070e037224 */ /* 0x002fca00078e02ff */
[----:B------:R-:W-:-:S04]  /*1da40*/  IADD3 R6, R3, R6, RZ ;  /* 0x0000000603067210 */ /* 0x000fc80007ffe0ff */
[----:B------:R-:W-:-:S13]  /*1da50*/  ISETP.GT.AND P6, PT, R6, R5, PT ;  /* 0x000000050600720c */ /* 0x000fda0003fc4270 */
[----:B------:R-:W-:Y:S05]  /*1da60*/  @!P6 BRA `(.L_x_769) ;  /* 0xfffffffc0064e947 */ /* 0x000fea000383ffff */
.L_x_764:
[----:B------:R-:W-:Y:S01]  /*1da70*/  IMAD.IADD R6, R6, 0x1, -R3 ;  /* 0x0000000106067824 */ /* 0x000fe200078e0a03 */
[----:B------:R-:W-:-:S03]  /*1da80*/  UMOV UR4, 0xffffffff ;  /* 0xffffffff00047882 */ /* 0x000fc60000000000 */
[----:B------:R-:W-:-:S05]  /*1da90*/  IMAD R0, R2, R7, R6 ;  /* 0x0000000702007224 */ /* 0x000fca00078e0206 */
[----:B------:R-:W-:Y:S01]  /*1daa0*/  ISETP.GT.AND P6, PT, R0, R5, PT ;  /* 0x000000050000720c */ /* 0x000fe20003fc4270 */
[----:B------:R-:W-:-:S12]  /*1dab0*/  BRA.DIV UR4, `(.L_x_770) ;  /* 0x0000004e042c7947 */ /* 0x000fd8000b800000 */
[----:B------:R-:W-:-:S04]  /*1dac0*/  VOTE.ANY R3, PT, !P6 ;  /* 0x0000000000037806 */ /* 0x000fc800070e0100 */
[----:B------:R-:W1:Y:S02]  /*1dad0*/  POPC R0, R3 ;  /* 0x0000000300007309 */ /* 0x000e640000000000 */
[----:B-1----:R1:W2:Y:S02]  /*1dae0*/  SHFL.IDX PT, R4, R4, R0, 0x1f ;  /* 0x00001f0004047589 */ /* 0x0022a400000e0000 */
.L_x_940:
[----:B------:R-:W-:Y:S02]  /*1daf0*/  ISETP.NE.AND P0, PT, R3, RZ, PT ;  /* 0x000000ff0300720c */ /* 0x000fe40003f05270 */
[----:B------:R-:W-:-:S11]  /*1db00*/  MOV R14, RZ ;  /* 0x000000ff000e7202 */ /* 0x000fd60000000f00 */
[----:B------:R-:W-:Y:S05]  /*1db10*/  @!P0 BRA `(.L_x_771) ;  /* 0x0000000000108947 */ /* 0x000fea0003800000 */
[----:B------:R-:W-:Y:S01]  /*1db20*/  UMOV UR4, 0xffffffff ;  /* 0xffffffff00047882 */ /* 0x000fe20000000000 */
[----:B------:R-:W-:Y:S02]  /*1db30*/  VIADD R12, R0, 0xffffffff ;  /* 0xffffffff000c7836 */ /* 0x000fe40000000000 */
[----:B------:R-:W-:Y:S05]  /*1db40*/  BRA.DIV UR4, `(.L_x_772) ;  /* 0x0000004e04507947 */ /* 0x000fea000b800000 */
[----:B------:R3:W4:Y:S02]  /*1db50*/  SHFL.IDX PT, R14, R2, R12, 0x1f ;  /* 0x00001f0c020e7589 */ /* 0x00072400000e0000 */
.L_x_771:
[----:B--2---:R-:W-:Y:S01]  /*1db60*/  IABS R8, R4 ;  /* 0x0000000400087213 */ /* 0x004fe20000000000 */
[----:B----4-:R-:W-:Y:S01]  /*1db70*/  IMAD R16, R14, R7, R6 ;  /* 0x000000070e107224 */ /* 0x010fe200078e0206 */
[----:B------:R-:W-:Y:S02]  /*1db80*/  IADD3 R19, R0, R19, RZ ;  /* 0x0000001300137210 */ /* 0x000fe40007ffe0ff */
[----:B------:R-:W2:Y:S08]  /*1db90*/  I2F.RP R9, R8 ;  /* 0x0000000800097306 */ /* 0x000eb00000209400 */
[----:B--2---:R-:W0:Y:S02]  /*1dba0*/  MUFU.RCP R9, R9 ;  /* 0x0000000900097308 */ /* 0x004e240000001000 */
[----:B0--3--:R-:W-:-:S06]  /*1dbb0*/  IADD3 R2, R9, 0xffffffe, RZ ;  /* 0x0ffffffe09027810 */ /* 0x009fcc0007ffe0ff */
[----:B------:R0:W2:Y:S02]  /*1dbc0*/  F2I.FTZ.U32.TRUNC.NTZ R3, R2 ;  /* 0x0000000200037305 */ /* 0x0000a4000021f000 */
[----:B0-----:R-:W-:Y:S01]  /*1dbd0*/  MOV R2, RZ ;  /* 0x000000ff00027202 */ /* 0x001fe20000000f00 */
[----:B--2---:R-:W-:-:S04]  /*1dbe0*/  IMAD.MOV R7, RZ, RZ, -R3 ;  /* 0x000000ffff077224 */ /* 0x004fc800078e0a03 */
[----:B------:R-:W-:-:S04]  /*1dbf0*/  IMAD R7, R7, R8, RZ ;  /* 0x0000000807077224 */ /* 0x000fc800078e02ff */
[----:B------:R-:W-:-:S04]  /*1dc00*/  IMAD.HI.U32 R3, R3, R7, R2 ;  /* 0x0000000703037227 */ /* 0x000fc800078e0002 */
[----:B------:R-:W-:Y:S01]  /*1dc10*/  IMAD.IADD R7, R5, 0x1, -R16 ;  /* 0x0000000105077824 */ /* 0x000fe200078e0a10 */
[----:B------:R-:W-:-:S04]  /*1dc20*/  IABS R5, R4 ;  /* 0x0000000400057213 */ /* 0x000fc80000000000 */
[----:B------:R-:W-:Y:S02]  /*1dc30*/  IABS R2, R7 ;  /* 0x0000000700027213 */ /* 0x000fe40000000000 */
[----:B------:R-:W-:-:S03]  /*1dc40*/  IADD3 R5, RZ, -R5, RZ ;  /* 0x80000005ff057210 */ /* 0x000fc60007ffe0ff */
[----:B------:R-:W-:-:S04]  /*1dc50*/  IMAD.HI.U32 R3, R3, R2, RZ ;  /* 0x0000000203037227 */ /* 0x000fc800078e00ff */
[----:B------:R-:W-:Y:S01]  /*1dc60*/  IMAD R5, R3, R5, R2 ;  /* 0x0000000503057224 */ /* 0x000fe200078e0202 */
[----:B------:R-:W-:-:S04]  /*1dc70*/  LOP3.LUT R2, R7, R4, RZ, 0x3c, !PT ;  /* 0x0000000407027212 */ /* 0x000fc800078e3cff */
[----:B------:R-:W-:Y:S02]  /*1dc80*/  ISETP.GT.U32.AND P1, PT, R8, R5, PT ;  /* 0x000000050800720c */ /* 0x000fe40003f24070 */
[----:B------:R-:W-:-:S11]  /*1dc90*/  ISETP.GE.AND P2, PT, R2, RZ, PT ;  /* 0x000000ff0200720c */ /* 0x000fd60003f46270 */
[----:B------:R-:W-:Y:S01]  /*1dca0*/  @!P1 IMAD.IADD R5, R5, 0x1, -R8 ;  /* 0x0000000105059824 */ /* 0x000fe200078e0a08 */
[----:B------:R-:W-:Y:S02]  /*1dcb0*/  @!P1 IADD3 R3, R3, 0x1, RZ ;  /* 0x0000000103039810 */ /* 0x000fe40007ffe0ff */
[----:B------:R-:W-:Y:S02]  /*1dcc0*/  ISETP.NE.AND P1, PT, R4, RZ, PT ;  /* 0x000000ff0400720c */ /* 0x000fe40003f25270 */
[----:B------:R-:W-:-:S13]  /*1dcd0*/  ISETP.GE.U32.AND P0, PT, R5, R8, PT ;  /* 0x000000080500720c */ /* 0x000fda0003f06070 */
[----:B------:R-:W-:-:S05]  /*1dce0*/  @P0 VIADD R3, R3, 0x1 ;  /* 0x0000000103030836 */ /* 0x000fca0000000000 */
[----:B------:R-:W-:Y:S02]  /*1dcf0*/  @!P2 IADD3 R3, -R3, RZ, RZ ;  /* 0x000000ff0303a210 */ /* 0x000fe40007ffe1ff */
[----:B------:R-:W-:-:S05]  /*1dd00*/  @!P1 LOP3.LUT R3, RZ, R4, RZ, 0x33, !PT ;  /* 0x00000004ff039212 */ /* 0x000fca00078e33ff */
[--C-:B------:R-:W-:Y:S02]  /*1dd10*/  IMAD.MOV R17, RZ, RZ, -R3.reuse ;  /* 0x000000ffff117224 */ /* 0x100fe400078e0a03 */
[----:B------:R-:W-:Y:S02]  /*1dd20*/  IMAD.MOV.U32 R18, RZ, RZ, R3 ;  /* 0x000000ffff127224 */ /* 0x000fe400078e0003 */
[----:B------:R-:W-:Y:S01]  /*1dd30*/  IMAD R17, R4, R17, R7 ;  /* 0x0000001104117224 */ /* 0x000fe200078e0207 */
[----:B------:R-:W-:Y:S06]  /*1dd40*/  BRA `(.L_x_773) ;  /* 0x00000000001c7947 */ /* 0x000fec0003800000 */
.L_x_765:
[----:B------:R-:W-:Y:S01]  /*1dd50*/  UMOV UR4, URZ ;  /* 0x0000003f00047c82 */ /* 0x000fe20008000000 */
[----:B------:R-:W-:Y:S01]  /*1dd60*/  UMOV UR5, URZ ;  /* 0x0000003f00057c82 */ /* 0x000fe20008000000 */
[----:B------:R-:W-:Y:S01]  /*1dd70*/  ULDC UR6, c[0x0][0xc3c] ;  /* 0x00030f0000067ab9 */ /* 0x000fe20000000800 */
[----:B------:R-:W-:Y:S01]  /*1dd80*/  MOV R16, R5 ;  /* 0x0000000500107202 */ /* 0x000fe20000000f00 */
[----:B------:R-:W-:Y:S01]  /*1dd90*/  IMAD.U32 R17, RZ, RZ, UR4 ;  /* 0x00000004ff117e24 */ /* 0x000fe2000f8e00ff */
[----:B------:R-:W-:Y:S01]  /*1dda0*/  MOV R18, UR5 ;  /* 0x0000000500127c02 */ /* 0x000fe20008000f00 */
[----:B------:R-:W-:-:S07]  /*1ddb0*/  IMAD.U32 R19, RZ, RZ, UR6 ;  /* 0x00000006ff137e24 */ /* 0x000fce000f8e00ff */
.L_x_773:
[----:B-1----:R-:W1:Y:S01]  /*1ddc0*/  S2R R0, SR_TID.X ;  /* 0x0000000000007919 */ /* 0x002e620000002100 */
[----:B------:R-:W-:Y:S05]  /*1ddd0*/  WARPSYNC.ALL ;  /* 0x0000000000007948 */ /* 0x000fea0003800000 */
[----:B------:R-:W-:Y:S01]  /*1dde0*/  BAR.SYNC.DEFER_BLOCKING 0x4, 0x180 ;  /* 0x0106000000007b1d */ /* 0x000fe20000010000 */
[----:B-1----:R-:W-:-:S04]  /*1ddf0*/  LOP3.LUT R0, R0, 0x1f, RZ, 0xc0, !PT ;  /* 0x0000001f00007812 */ /* 0x002fc800078ec0ff */
[----:B------:R-:W-:-:S13]  /*1de00*/  ISETP.NE.AND P0, PT, R0, RZ, PT ;  /* 0x000000ff0000720c */ /* 0x000fda0003f05270 */
[----:B------:R-:W1:Y:S01]  /*1de10*/  @!P0 S2R R3, SR_CgaCtaId ;  /* 0x0000000000038919 */ /* 0x000e620000008800 */
[----:B------:R-:W-:-:S04]  /*1de20*/  @!P0 MOV R0, 0x400 ;  /* 0x0000040000008802 */ /* 0x000fc80000000f00 */
[----:B-1----:R-:W-:-:S05]  /*1de30*/  @!P0 LEA R22, R3, R0, 0x18 ;  /* 0x0000000003168211 */ /* 0x002fca00078ec0ff */
[----:B------:R1:W-:Y:S01]  /*1de40*/  @!P0 STS.128 [R22+0x2a8d0], R16 ;  /* 0x02a8d01016008388 */ /* 0x0003e20000000c00 */
[----:B------:R-:W-:Y:S06]  /*1de50*/  BAR.ARV 0x5, 0x180 ;  /* 0x0146000000007b1d */ /* 0x000fec0000002000 */
.L_x_762:
[----:B------:R-:W-:Y:S02]  /*1de60*/  ULDC UR4, c[0x0][0xc3c] ;  /* 0x00030f0000047ab9 */ /* 0x000fe40000000800 */
[----:B---3--:R-:W-:-:S13]  /*1de70*/  ISETP.GE.AND P0, PT, R19, UR4, PT ;  /* 0x0000000413007c0c */ /* 0x008fda000bf06270 */
[----:B------:R-:W-:Y:S05]  /*1de80*/  @!P0 BRA `(.L_x_774) ;  /* 0xffffffa400a08947 */ /* 0x000fea000383ffff */
[----:B------:R-:W-:Y:S05]  /*1de90*/  BSYNC B8 ;  /* 0x0000000000087941 */ /* 0x000fea0003800000 */
.L_x_673:
[----:B------:R-:W3:Y:S01]  /*1dea0*/  LDL.LU R0, [R1+0x28] ;  /* 0x0000280001007983 */ /* 0x000ee20000300800 */
[----:B------:R-:W-:Y:S01]  /*1deb0*/  BSSY B0, `(.L_x_775) ;  /* 0x000000b000007945 */ /* 0x000fe20003800000 */
[----:B------:R-:W4:Y:S01]  /*1dec0*/  S2R R5, SR_CgaCtaId ;  /* 0x0000000000057919 */ /* 0x000f220000008800 */
[----:B---3--:R-:W-:-:S04]  /*1ded0*/  IADD3 R0, R0, 0x1, RZ ;  /* 0x0000000100007810 */ /* 0x008fc80007ffe0ff */
[----:B01----:R-:W-:-:S04]  /*1dee0*/  LEA.HI R2, R0, R0, RZ, 0x1 ;  /* 0x0000000000027211 */ /* 0x003fc800078f08ff */
[----:B------:R-:W-:Y:S02]  /*1def0*/  LOP3.LUT R3, R2, 0xfffffffe, RZ, 0xc0, !PT ;  /* 0xfffffffe02037812 */ /* 0x000fe400078ec0ff */
[----:B------:R-:W-:-:S03]  /*1df00*/  MOV R2, 0x400 ;  /* 0x0000040000027802 */ /* 0x000fc60000000f00 */
[----:B------:R-:W-:Y:S01]  /*1df10*/  IMAD.IADD R0, R0, 0x1, -R3 ;  /* 0x0000000100007824 */ /* 0x000fe200078e0a03 */
[----:B----4-:R-:W-:-:S04]  /*1df20*/  LEA R5, R5, R2, 0x18 ;  /* 0x0000000205057211 */ /* 0x010fc800078ec0ff */
[----:B------:R-:W-:-:S04]  /*1df30*/  SHF.L.U32 R0, R0, 0x1f, RZ ;  /* 0x0000001f00007819 */ /* 0x000fc800000006ff */
[----:B------:R-:W0:Y:S02]  /*1df40*/  SYNCS.PHASECHK.TRANS64.TRYWAIT P0, [R5+URZ+0x2a820], R0 ;  /* 0x02a82000050075a7 */ /* 0x000e24000800017f */
[----:B0-----:R-:W-:Y:S05]  /*1df50*/  @!P0 BRA `(.L_x_776) ;  /* 0x0000004800708947 */ /* 0x001fea0003800000 */
.L_x_943:
[----:B------:R-:W-:Y:S05]  /*1df60*/  BSYNC B0 ;  /* 0x0000000000007941 */ /* 0x000fea0003800000 */
.L_x_775:
[----:B------:R-:W-:-:S03]  /*1df70*/  UMOV UR4, 0xffffffff ;  /* 0xffffffff00047882 */ /* 0x000fc60000000000 */
[----:B------:R-:W-:Y:S05]  /*1df80*/  BRA.DIV UR4, `(.L_x_777) ;  /* 0x0000004a04787947 */ /* 0x000fea000b800000 */
[----:B0-----:R-:W0:Y:S02]  /*1df90*/  S2R R0, SR_TID.X ;  /* 0x0000000000007919 */ /* 0x001e240000002100 */
[----:B0-----:R-:W-:-:S04]  /*1dfa0*/  SHF.R.U32.HI R0, RZ, 0x5, R0 ;  /* 0x00000005ff007819 */ /* 0x001fc80000011600 */
[----:B------:R-:W-:-:S05]  /*1dfb0*/  LOP3.LUT R0, R0, 0x3, RZ, 0xc0, !PT ;  /* 0x0000000300007812 */ /* 0x000fca00078ec0ff */
[----:B------:R0:W1:Y:S02]  /*1dfc0*/  SHFL.IDX PT, R14, R0, RZ, 0x1f ;  /* 0x00001fff000e7589 */ /* 0x00006400000e0000 */
.L_x_946:
[----:B-1----:R-:W-:-:S13]  /*1dfd0*/  ISETP.NE.AND P0, PT, R14, RZ, PT ;  /* 0x000000ff0e00720c */ /* 0x002fda0003f05270 */
[----:B------:R-:W-:Y:S05]  /*1dfe0*/  @P0 BRA `(.L_x_448) ;  /* 0x0000000000900947 */ /* 0x000fea0003800000 */
[----:B------:R-:W-:-:S03]  /*1dff0*/  UMOV UR4, 0xffffffff ;  /* 0xffffffff00047882 */ /* 0x000fc60000000000 */
[----:B------:R-:W-:Y:S05]  /*1e000*/  BRA.DIV UR4, `(.L_x_778) ;  /* 0x0000004a048c7947 */ /* 0x000fea000b800000 */
[----:B------:R-:W-:-:S13]  /*1e010*/  ELECT P6, URZ, PT ;  /* 0x00000000003f782f */ /* 0x000fda00038c0000 */
.L_x_949:
[----:B------:R-:W-:Y:S05]  /*1e020*/  @!P6 BRA `(.L_x_448) ;  /* 0x000000000080e947 */ /* 0x000fea0003800000 */
[----:B0-----:R-:W3:Y:S02]  /*1e030*/  LDL R0, [R1+0x40] ;  /* 0x0000400001007983 */ /* 0x001ee40000100800 */
[----:B---3--:R-:W-:-:S13]  /*1e040*/  R2UR UR4, R0 ;  /* 0x00000000000472ca */ /* 0x008fda00000e0000 */
[----:B------:R-:W-:-:S06]  /*1e050*/  ULOP3.LUT UR4, UR4, 0x2, URZ, 0xfc, !UPT ;  /* 0x0000000204047892 */ /* 0x000fcc000f8efc3f */
[----:B------:R-:W-:-:S04]  /*1e060*/  MOV R0, UR4 ;  /* 0x0000000400007c02 */ /* 0x000fc80008000f00 */
[----:B------:R-:W-:-:S13]  /*1e070*/  ISETP.NE.AND P0, PT, R0, 0x3, PT ;  /* 0x000000030000780c */ /* 0x000fda0003f05270 */
[----:B------:R-:W-:Y:S05]  /*1e080*/  @!P0 BRA `(.L_x_779) ;  /* 0x0000000000048947 */ /* 0x000fea0003800000 */
[----:B------:R-:W-:Y:S01]  /*1e090*/  BPT.TRAP 0x1 ;  /* 0x000000040000795c */ /* 0x000fe20000300000 */
.L_x_779:
[C---:B------:R-:W-:Y:S01]  /*1e0a0*/  IMAD R3, R28.reuse, 0x8, R5 ;  /* 0x000000081c037824 */ /* 0x040fe200078e0205 */
[----:B------:R-:W-:Y:S02]  /*1e0b0*/  SHF.L.U32 R2, R29, 0x1f, RZ ;  /* 0x0000001f1d027819 */ /* 0x000fe400000006ff */
[----:B------:R-:W-:Y:S02]  /*1e0c0*/  IADD3 R28, R28, 0x1, RZ ;  /* 0x000000011c1c7810 */ /* 0x000fe40007ffe0ff */
[----:B------:R-:W0:Y:S02]  /*1e0d0*/  SYNCS.PHASECHK.TRANS64.TRYWAIT P1, [R3+URZ+0x2a840], R2 ;  /* 0x02a84002030075a7 */ /* 0x000e24000802017f */
[----:B------:R-:W-:-:S04]  /*1e0e0*/  ISETP.NE.AND P2, PT, R28, 0x2, PT ;  /* 0x000000021c00780c */ /* 0x000fc80003f45270 */
[----:B------:R-:W-:Y:S01]  /*1e0f0*/  SEL R0, RZ, 0x1, P2 ;  /* 0x00000001ff007807 */ /* 0x000fe20001000000 */
[----:B0-----:R-:W-:Y:S08]  /*1e100*/  @!P1 BRA `(.L_x_780) ;  /* 0x00000048006c9947 */ /* 0x001ff00003800000 */
.L_x_950:
[----:B------:R-:W-:Y:S02]  /*1e110*/  SEL R28, R28, RZ, P2 ;  /* 0x000000ff1c1c7207 */ /* 0x000fe40001000000 */
[----:B------:R-:W-:Y:S01]  /*1e120*/  LOP3.LUT R0, R29, R0, RZ, 0x3c, !PT ;  /* 0x000000001d007212 */ /* 0x000fe200078e3cff */
[----:B------:R-:W-:Y:S06]  /*1e130*/  @!P0 BRA `(.L_x_781) ;  /* 0x0000000000048947 */ /* 0x000fec0003800000 */
[----:B------:R-:W-:Y:S01]  /*1e140*/  BPT.TRAP 0x1 ;  /* 0x000000040000795c */ /* 0x000fe20000300000 */
.L_x_781:
[----:B------:R-:W-:Y:S01]  /*1e150*/  IMAD R5, R28, 0x8, R5 ;  /* 0x000000081c057824 */ /* 0x000fe200078e0205 */
[----:B------:R-:W-:-:S04]  /*1e160*/  SHF.L.U32 R0, R0, 0x1f, RZ ;  /* 0x0000001f00007819 */ /* 0x000fc800000006ff */
[----:B------:R-:W1:Y:S02]  /*1e170*/  SYNCS.PHASECHK.TRANS64.TRYWAIT P1, [R5+URZ+0x2a840], R0 ;  /* 0x02a84000050075a7 */ /* 0x000e64000802017f */
[----:B-1----:R-:W-:Y:S05]  /*1e180*/  @!P1 BRA `(.L_x_782) ;  /* 0x0000004800609947 */ /* 0x002fea0003800000 */
.L_x_951:
[----:B------:R-:W-:Y:S05]  /*1e190*/  @!P0 BRA `(.L_x_783) ;  /* 0x0000000000048947 */ /* 0x000fea0003800000 */
[----:B------:R-:W-:Y:S01]  /*1e1a0*/  BPT.TRAP 0x1 ;  /* 0x000000040000795c */ /* 0x000fe20000300000 */
.L_x_783:
[----:B------:R-:W3:Y:S02]  /*1e1b0*/  SYNCS.PHASECHK.TRANS64.TRYWAIT P1, [R3+URZ+0x2a860], R2 ;  /* 0x02a86002030075a7 */ /* 0x000ee4000802017f */
[----:B---3--:R-:W-:Y:S05]  /*1e1c0*/  @!P1 BRA `(.L_x_784) ;  /* 0x0000004800649947 */ /* 0x008fea0003800000 */
.L_x_952:
[----:B------:R-:W-:Y:S05]  /*1e1d0*/  @!P0 BRA `(.L_x_785) ;  /* 0x0000000000048947 */ /* 0x000fea0003800000 */
[----:B------:R-:W-:Y:S01]  /*1e1e0*/  BPT.TRAP 0x1 ;  /* 0x000000040000795c */ /* 0x000fe20000300000 */
.L_x_785:
[----:B----4-:R4:W0:Y:S02]  /*1e1f0*/  SYNCS.PHASECHK.TRANS64.TRYWAIT P0, [R5+URZ+0x2a860], R0 ;  /* 0x02a86000050075a7 */ /* 0x010824000800017f */
[----:B0-----:R-:W-:Y:S05]  /*1e200*/  @!P0 NANOSLEEP.SYNCS 0x989680 ;  /* 0x009896800000895d */ /* 0x001fea0003900000 */
[----:B------:R-:W0:Y:S02]  /*1e210*/  @!P0 SYNCS.PHASECHK.TRANS64 P0, [R5+URZ+0x2a860], R0 ;  /* 0x02a86000050085a7 */ /* 0x000e24000800007f */
[----:B0-----:R-:W-:Y:S05]  /*1e220*/  @!P0 BRA `(.L_x_785) ;  /* 0xfffffffc00f08947 */ /* 0x001fea000383ffff */
.L_x_448:
[----:B------:R-:W-:Y:S05]  /*1e230*/  BSYNC B9 ;  /* 0x0000000000097941 */ /* 0x000fea0003800000 */
.L_x_445:
[----:B------:R-:W-:Y:S05]  /*1e240*/  EXIT ;  /* 0x000000000000794d */ /* 0x000fea0003800000 */
.L_x_466:
[----:B0-----:R0:W1:Y:S02]  /*1e250*/  SYNCS.PHASECHK.TRANS64.TRYWAIT P6, [R88+URZ+0x2a890], R89 ;  /* 0x02a89059580075a7 */ /* 0x00106400080c017f */
[----:B-1----:R-:W-:Y:S05]  /*1e260*/  @!P6 NANOSLEEP.SYNCS 0x989680 ;  /* 0x009896800000e95d */ /* 0x002fea0003900000 */
[----:B------:R-:W1:Y:S02]  /*1e270*/  @!P6 SYNCS.PHASECHK.TRANS64 P6, [R88+URZ+0x2a890], R89 ;  /* 0x02a890595800e5a7 */ /* 0x000e6400080c007f */
[----:B-1----:R-:W-:Y:S05]  /*1e280*/  @!P6 BRA `(.L_x_466) ;  /* 0xfffffffc00f0e947 */ /* 0x002fea000383ffff */
[----:B------:R-:W-:Y:S05]  /*1e290*/  BRA `(.L_x_786) ;  /* 0xfffffe5400147947 */ /* 0x000fea000383ffff */
.L_x_467:
[----:B------:R-:W-:Y:S01]  /*1e2a0*/  BSSY B1, `(.L_x_787) ;  /* 0x0000008000017945 */ /* 0x000fe20003800000 */
[----:B------:R-:W-:Y:S01]  /*1e2b0*/  MOV R13, R118 ;  /* 0x00000076000d7202 */ /* 0x000fe20000000f00 */
[----:B------:R-:W-:Y:S01]  /*1e2c0*/  IMAD.MOV.U32 R12, RZ, RZ, RZ ;  /* 0x000000ffff0c7224 */ /* 0x000fe200078e00ff */
[----:B------:R-:W-:Y:S01]  /*1e2d0*/  MOV R11, 0x1c1f ;  /* 0x00001c1f000b7802 */ /* 0x000fe20000000f00 */
[----:B------:R-:W-:-:S07]  /*1e2e0*/  IMAD.MOV.U32 R15, RZ, RZ, -0x1 ;  /* 0xffffffffff0f7424 */ /* 0x000fce00078e00ff */
[----:B0-----:R-:W-:Y:S05]  /*1e2f0*/  WARPSYNC.COLLECTIVE R15, `(.L_x_788) ;  /* 0x000000000f087348 */ /* 0x001fea0003c00000 */
[----:B------:R1:W2:Y:S02]  /*1e300*/  SHFL.IDX P6, R14, R13, R12, R11 ;  /* 0x0000000c0d0e7389 */ /* 0x0002a400000c000b */
[----:B012---:R-:W-:Y:S01]  /*1e310*/  ENDCOLLECTIVE ;  /* 0x000000000000791b */ /* 0x007fe20003800000 */
.L_x_788:
[----:B------:R-:W-:Y:S05]  /*1e320*/  BSYNC B1 ;  /* 0x0000000000017941 */ /* 0x000fea0003800000 */
.L_x_787:
[----:B------:R-:W-:Y:S01]  /*1e330*/  IMAD.MOV.U32 R13, RZ, RZ, R119 ;  /* 0x000000ffff0d7224 */ /* 0x000fe200078e0077 */
[----:B------:R-:W-:Y:S01]  /*1e340*/  MOV R12, RZ ;  /* 0x000000ff000c7202 */ /* 0x000fe20000000f00 */
[----:B------:R-:W-:Y:S01]  /*1e350*/  IMAD.MOV.U32 R11, RZ, RZ, 0x1c1f ;  /* 0x00001c1fff0b7424 */ /* 0x000fe200078e00ff */
[----:B------:R-:W-:Y:S02]  /*1e360*/  MOV R15, 0xffffffff ;  /* 0xffffffff000f7802 */ /* 0x000fe40000000f00 */
[----:B------:R-:W-:-:S07]  /*1e370*/  MOV R82, R14 ;  /* 0x0000000e00527202 */ /* 0x000fce0000000f00 */
[----:B------:R-:W-:Y:S05]  /*1e380*/  WARPSYNC.COLLECTIVE R15, `(.L_x_789) ;  /* 0x000000000f087348 */ /* 0x000fea0003c00000 */
[----:B------:R0:W1:Y:S02]  /*1e390*/  SHFL.IDX P6, R14, R13, R12, R11 ;  /* 0x0000000c0d0e7389 */ /* 0x00006400000c000b */
[----:B01----:R-:W-:Y:S01]  /*1e3a0*/  ENDCOLLECTIVE ;  /* 0x000000000000791b */ /* 0x003fe20003800000 */
.L_x_789:
[----:B------:R-:W-:Y:S01]  /*1e3b0*/  IMAD.MOV.U32 R11, RZ, RZ, R14 ;  /* 0x000000ffff0b7224 */ /* 0x000fe200078e000e */
[----:B------:R-:W-:Y:S06]  /*1e3c0*/  BRA `(.L_x_790) ;  /* 0xfffffe5000dc7947 */ /* 0x000fec000383ffff */
.L_x_492:
[----:B------:R-:W-:Y:S01]  /*1e3d0*/  BSSY B1, `(.L_x_791) ;  /* 0x0000008000017945 */ /* 0x000fe20003800000 */
[----:B0---4-:R-:W-:Y:S01]  /*1e3e0*/  MOV R13, R118 ;  /* 0x00000076000d7202 */ /* 0x011fe20000000f00 */
[----:B------:R-:W-:Y:S01]  /*1e3f0*/  IMAD.MOV.U32 R12, RZ, RZ, 0x1 ;  /* 0x00000001ff0c7424 */ /* 0x000fe200078e00ff */
[----:B---3--:R-:W-:Y:S01]  /*1e400*/  MOV R11, 0x1c1f ;  /* 0x00001c1f000b7802 */ /* 0x008fe20000000f00 */
[----:B------:R-:W-:-:S07]  /*1e410*/  IMAD.MOV.U32 R15, RZ, RZ, -0x1 ;  /* 0xffffffffff0f7424 */ /* 0x000fce00078e00ff */
[----:B-12---:R-:W-:Y:S05]  /*1e420*/  WARPSYNC.COLLECTIVE R15, `(.L_x_792) ;  /* 0x000000000f087348 */ /* 0x006fea0003c00000 */
[----:B------:R0:W3:Y:S02]  /*1e430*/  SHFL.IDX P6, R14, R13, R12, R11 ;  /* 0x0000000c0d0e7389 */ /* 0x0000e400000c000b */
[----:B0123--:R-:W-:Y:S01]  /*1e440*/  ENDCOLLECTIVE ;  /* 0x000000000000791b */ /* 0x00ffe20003800000 */
.L_x_792:
[----:B------:R-:W-:Y:S05]  /*1e450*/  BSYNC B1 ;  /* 0x0000000000017941 */ /* 0x000fea0003800000 */
.L_x_791:
[----:B------:R-:W-:Y:S01]  /*1e460*/  IMAD.MOV.U32 R13, RZ, RZ, R119 ;  /* 0x000000ffff0d7224 */ /* 0x000fe200078e0077 */
[----:B------:R-:W-:Y:S01]  /*1e470*/  MOV R12, 0x1 ;  /* 0x00000001000c7802 */ /* 0x000fe20000000f00 */
[----:B------:R-:W-:Y:S01]  /*1e480*/  IMAD.MOV.U32 R11, RZ, RZ, 0x1c1f ;  /* 0x00001c1fff0b7424 */ /* 0x000fe200078e00ff */
[----:B------:R-:W-:Y:S02]  /*1e490*/  MOV R15, 0xffffffff ;  /* 0xffffffff000f7802 */ /* 0x000fe40000000f00 */
[----:B------:R-:W-:-:S07]  /*1e4a0*/  MOV R118, R14 ;  /* 0x0000000e00767202 */ /* 0x000fce0000000f00 */
[----:B------:R-:W-:Y:S05]  /*1e4b0*/  WARPSYNC.COLLECTIVE R15, `(.L_x_793) ;  /* 0x000000000f087348 */ /* 0x000fea0003c00000 */
[----:B------:R0:W1:Y:S02]  /*1e4c0*/  SHFL.IDX P6, R14, R13, R12, R11 ;  /* 0x0000000c0d0e7389 */ /* 0x00006400000c000b */
[----:B01----:R-:W-:Y:S01]  /*1e4d0*/  ENDCOLLECTIVE ;  /* 0x000000000000791b */ /* 0x003fe20003800000 */
.L_x_793:
[----:B------:R-:W-:Y:S01]  /*1e4e0*/  IMAD.MOV.U32 R119, RZ, RZ, R14 ;  /* 0x000000ffff777224 */ /* 0x000fe200078e000e */
[----:B------:R-:W-:Y:S06]  /*1e4f0*/  BRA `(.L_x_794) ;  /* 0xfffffe6800107947 */ /* 0x000fec000383ffff */
.L_x_522:
[----:B-1----:R1:W2:Y:S02]  /*1e500*/  SYNCS.PHASECHK.TRANS64.TRYWAIT P6, [R88+URZ+0x2a890], R89 ;  /* 0x02a89059580075a7 */ /* 0x0022a400080c017f */
[----:B--2---:R-:W-:Y:S05]  /*1e510*/  @!P6 NANOSLEEP.SYNCS 0x989680 ;  /* 0x009896800000e95d */ /* 0x004fea0003900000 */
[----:B------:R-:W2:Y:S02]  /*1e520*/  @!P6 SYNCS.PHASECHK.TRANS64 P6, [R88+URZ+0x2a890], R89 ;  /* 0x02a890595800e5a7 */ /* 0x000ea400080c007f */
[----:B--2---:R-:W-:Y:S05]  /*1e530*/  @!P6 BRA `(.L_x_522) ;  /* 0xfffffffc00f0e947 */ /* 0x004fea000383ffff */
[----:B------:R-:W-:Y:S05]  /*1e540*/  BRA `(.L_x_795) ;  /* 0xfffffe8400e87947 */ /* 0x000fea000383ffff */
.L_x_523:
[----:B------:R-:W-:Y:S01]  /*1e550*/  BSSY B1, `(.L_x_796) ;  /* 0x0000008000017945 */ /* 0x000fe20003800000 */
[----:B------:R-:W-:Y:S01]  /*1e560*/  MOV R13, R118 ;  /* 0x00000076000d7202 */ /* 0x000fe20000000f00 */
[----:B------:R-:W-:Y:S01]  /*1e570*/  IMAD.MOV.U32 R12, RZ, RZ, RZ ;  /* 0x000000ffff0c7224 */ /* 0x000fe200078e00ff */
[----:B------:R-:W-:Y:S01]  /*1e580*/  MOV R11, 0x1c1f ;  /* 0x00001c1f000b7802 */ /* 0x000fe20000000f00 */
[----:B------:R-:W-:-:S07]  /*1e590*/  IMAD.MOV.U32 R15, RZ, RZ, -0x1 ;  /* 0xffffffffff0f7424 */ /* 0x000fce00078e00ff */
[----:B-1----:R-:W-:Y:S05]  /*1e5a0*/  WARPSYNC.COLLECTIVE R15, `(.L_x_797) ;  /* 0x000000000f087348 */ /* 0x002fea0003c00000 */
[----:B------:R0:W2:Y:S02]  /*1e5b0*/  SHFL.IDX P6, R14, R13, R12, R11 ;  /* 0x0000000c0d0e7389 */ /* 0x0000a400000c000b */
[----:B012---:R-:W-:Y:S01]  /*1e5c0*/  ENDCOLLECTIVE ;  /* 0x000000000000791b */ /* 0x007fe20003800000 */
.L_x_797:
[----:B------:R-:W-:Y:S05]  /*1e5d0*/  BSYNC B1 ;  /* 0x0000000000017941 */ /* 0x000fea0003800000 */
.L_x_796:
        /* <DEDUP_REMOVED lines=8> */
.L_x_798:
[----:B------:R-:W-:Y:S01]  /*1e660*/  IMAD.MOV.U32 R11, RZ, RZ, R14 ;  /* 0x000000ffff0b7224 */ /* 0x000fe200078e000e */
[----:B------:R-:W-:Y:S06]  /*1e670*/  BRA `(.L_x_799) ;  /* 0xfffffe8400b47947 */ /* 0x000fec000383ffff */
.L_x_536:
[----:B------:R-:W-:Y:S01]  /*1e680*/  BSSY B1, `(.L_x_800) ;  /* 0x0000008000017945 */ /* 0x000fe20003800000 */
[----:B--234-:R-:W-:Y:S01]  /*1e690*/  MOV R13, R118 ;  /* 0x00000076000d7202 */ /* 0x01cfe20000000f00 */
[----:B------:R-:W-:Y:S01]  /*1e6a0*/  IMAD.MOV.U32 R12, RZ, RZ, 0x1 ;  /* 0x00000001ff0c7424 */ /* 0x000fe200078e00ff */
[----:B------:R-:W-:Y:S01]  /*1e6b0*/  MOV R11, 0x1c1f ;  /* 0x00001c1f000b7802 */ /* 0x000fe20000000f00 */
[----:B------:R-:W-:-:S07]  /*1e6c0*/  IMAD.MOV.U32 R15, RZ, RZ, -0x1 ;  /* 0xffffffffff0f7424 */ /* 0x000fce00078e00ff */
[----:B01----:R-:W-:Y:S05]  /*1e6d0*/  WARPSYNC.COLLECTIVE R15, `(.L_x_801) ;  /* 0x000000000f087348 */ /* 0x003fea0003c00000 */
[----:B------:R2:W3:Y:S02]  /*1e6e0*/  SHFL.IDX P6, R14, R13, R12, R11 ;  /* 0x0000000c0d0e7389 */ /* 0x0004e400000c000b */
[----:B0123--:R-:W-:Y:S01]  /*1e6f0*/  ENDCOLLECTIVE ;  /* 0x000000000000791b */ /* 0x00ffe20003800000 */
.L_x_801:
[----:B------:R-:W-:Y:S05]  /*1e700*/  BSYNC B1 ;  /* 0x0000000000017941 */ /* 0x000fea0003800000 */
.L_x_800:
        /* <DEDUP_REMOVED lines=8> */
.L_x_802:
[----:B------:R-:W-:Y:S01]  /*1e790*/  IMAD.MOV.U32 R119, RZ, RZ, R14 ;  /* 0x000000ffff777224 */ /* 0x000fe200078e000e */
[----:B------:R-:W-:Y:S06]  /*1e7a0*/  BRA `(.L_x_803) ;  /* 0xfffffe9c005c7947 */ /* 0x000fec000383ffff */
.L_x_549:
[----:B0-----:R0:W1:Y:S02]  /*1e7b0*/  SYNCS.PHASECHK.TRANS64.TRYWAIT P4, [R88+URZ+0x2a890], R89 ;  /* 0x02a89059580075a7 */ /* 0x001064000808017f */
[----:B-1----:R-:W-:Y:S05]  /*1e7c0*/  @!P4 NANOSLEEP.SYNCS 0x989680 ;  /* 0x009896800000c95d */ /* 0x002fea0003900000 */
[----:B------:R-:W1:Y:S02]  /*1e7d0*/  @!P4 SYNCS.PHASECHK.TRANS64 P4, [R88+URZ+0x2a890], R89 ;  /* 0x02a890595800c5a7 */ /* 0x000e64000808007f */
[----:B-1----:R-:W-:Y:S05]  /*1e7e0*/  @!P4 BRA `(.L_x_549) ;  /* 0xfffffffc00f0c947 */ /* 0x002fea000383ffff */
[----:B------:R-:W-:Y:S05]  /*1e7f0*/  BRA `(.L_x_804) ;  /* 0xfffffeb000fc7947 */ /* 0x000fea000383ffff */
.L_x_550:
        /* <DEDUP_REMOVED lines=8> */
.L_x_806:
[----:B------:R-:W-:Y:S05]  /*1e880*/  BSYNC B1 ;  /* 0x0000000000017941 */ /* 0x000fea0003800000 */
.L_x_805:
        /* <DEDUP_REMOVED lines=8> */
.L_x_807:
[----:B------:R-:W-:Y:S01]  /*1e910*/  IMAD.MOV.U32 R36, RZ, RZ, R14 ;  /* 0x000000ffff247224 */ /* 0x000fe200078e000e */
[----:B------:R-:W-:Y:S06]  /*1e920*/  BRA `(.L_x_808) ;  /* 0xfffffeb400207947 */ /* 0x000fec000383ffff */
.L_x_553:
[----:B------:R-:W-:Y:S01]  /*1e930*/  BSSY B1, `(.L_x_809) ;  /* 0x0000008000017945 */ /* 0x000fe20003800000 */
[----:B----4-:R-:W-:Y:S01]  /*1e940*/  MOV R13, R39 ;  /* 0x00000027000d7202 */ /* 0x010fe20000000f00 */
[----:B------:R-:W-:Y:S01]  /*1e950*/  IMAD.MOV.U32 R12, RZ, RZ, 0x1 ;  /* 0x00000001ff0c7424 */ /* 0x000fe200078e00ff */
[----:B------:R-:W-:Y:S01]  /*1e960*/  MOV R11, 0x1c1f ;  /* 0x00001c1f000b7802 */ /* 0x000fe20000000f00 */
[----:B------:R-:W-:-:S07]  /*1e970*/  IMAD.MOV.U32 R15, RZ, RZ, -0x1 ;  /* 0xffffffffff0f7424 */ /* 0x000fce00078e00ff */
[----:B0123--:R-:W-:Y:S05]  /*1e980*/  WARPSYNC.COLLECTIVE R15, `(.L_x_810) ;  /* 0x000000000f087348 */ /* 0x00ffea0003c00000 */
[----:B------:R4:W0:Y:S02]  /*1e990*/  SHFL.IDX P6, R14, R13, R12, R11 ;  /* 0x0000000c0d0e7389 */ /* 0x00082400000c000b */
[----:B01234-:R-:W-:Y:S01]  /*1e9a0*/  ENDCOLLECTIVE ;  /* 0x000000000000791b */ /* 0x01ffe20003800000 */
.L_x_810:
[----:B------:R-:W-:Y:S05]  /*1e9b0*/  BSYNC B1 ;  /* 0x0000000000017941 */ /* 0x000fea0003800000 */
.L_x_809:
        /* <DEDUP_REMOVED lines=8> */
.L_x_811:
[----:B------:R-:W-:Y:S01]  /*1ea40*/  IMAD.MOV.U32 R36, RZ, RZ, R14 ;  /* 0x000000ffff247224 */ /* 0x000fe200078e000e */
[----:B------:R-:W-:Y:S06]  /*1ea50*/  BRA `(.L_x_812) ;  /* 0xfffffeb4007c7947 */ /* 0x000fec000383ffff */
.L_x_557:
[----:B---3--:R3:W0:Y:S02]  /*1ea60*/  SYNCS.PHASECHK.TRANS64.TRYWAIT P0, [R88+URZ+0x2a8b0], R89 ;  /* 0x02a8b059580075a7 */ /* 0x008624000800017f */
[----:B0-----:R-:W-:Y:S05]  /*1ea70*/  @!P0 NANOSLEEP.SYNCS 0x989680 ;  /* 0x009896800000895d */ /* 0x001fea0003900000 */
[----:B------:R-:W0:Y:S02]  /*1ea80*/  @!P0 SYNCS.PHASECHK.TRANS64 P0, [R88+URZ+0x2a8b0], R89 ;  /* 0x02a8b059580085a7 */ /* 0x000e24000800007f */
[----:B0-----:R-:W-:Y:S05]  /*1ea90*/  @!P0 BRA `(.L_x_557) ;  /* 0xfffffffc00f08947 */ /* 0x001fea000383ffff */
[----:B------:R-:W-:Y:S05]  /*1eaa0*/  BRA `(.L_x_813) ;  /* 0xfffffeb800547947 */ /* 0x000fea000383ffff */
.L_x_575:
[----:B------:R-:W-:Y:S01]  /*1eab0*/  BSSY B1, `(.L_x_814) ;  /* 0x0000008000017945 */ /* 0x000fe20003800000 */
[----:B------:R-:W-:Y:S01]  /*1eac0*/  MOV R13, R25 ;  /* 0x00000019000d7202 */ /* 0x000fe20000000f00 */
[----:B------:R-:W-:Y:S01]  /*1ead0*/  IMAD.MOV.U32 R12, RZ, RZ, RZ ;  /* 0x000000ffff0c7224 */ /* 0x000fe200078e00ff */
[----:B------:R-:W-:Y:S01]  /*1eae0*/  MOV R11, 0x1c1f ;  /* 0x00001c1f000b7802 */ /* 0x000fe20000000f00 */
[----:B------:R-:W-:-:S07]  /*1eaf0*/  IMAD.MOV.U32 R15, RZ, RZ, -0x1 ;  /* 0xffffffffff0f7424 */ /* 0x000fce00078e00ff */
[----:B----4-:R-:W-:Y:S05]  /*1eb00*/  WARPSYNC.COLLECTIVE R15, `(.L_x_815) ;  /* 0x000000000f087348 */ /* 0x010fea0003c00000 */
[----:B------:R0:W1:Y:S02]  /*1eb10*/  SHFL.IDX P6, R14, R13, R12, R11 ;  /* 0x0000000c0d0e7389 */ /* 0x00006400000c000b */
[----:B01--4-:R-:W-:Y:S01]  /*1eb20*/  ENDCOLLECTIVE ;  /* 0x000000000000791b */ /* 0x013fe20003800000 */
.L_x_815:
[----:B------:R-:W-:Y:S05]  /*1eb30*/  BSYNC B1 ;  /* 0x0000000000017941 */ /* 0x000fea0003800000 */
.L_x_814:
        /* <DEDUP_REMOVED lines=8> */
.L_x_816:
[----:B------:R-:W-:Y:S01]  /*1ebc0*/  MOV R13, R27 ;  /* 0x0000001b000d7202 */ /* 0x000fe20000000f00 */
[----:B------:R-:W-:-:S07]  /*1ebd0*/  IMAD.MOV.U32 R0, RZ, RZ, R14 ;  /* 0x000000ffff007224 */ /* 0x000fce00078e000e */
[----:B------:R-:W-:Y:S05]  /*1ebe0*/  WARPSYNC.COLLECTIVE R15, `(.L_x_817) ;  /* 0x000000000f087348 */ /* 0x000fea0003c00000 */
[----:B------:R0:W1:Y:S02]  /*1ebf0*/  SHFL.IDX P6, R14, R13, R12, R11 ;  /* 0x0000000c0d0e7389 */ /* 0x00006400000c000b */
[----:B01----:R-:W-:Y:S01]  /*1ec00*/  ENDCOLLECTIVE ;  /* 0x000000000000791b */ /* 0x003fe20003800000 */
.L_x_817:
[----:B------:R-:W-:Y:S01]  /*1ec10*/  MOV R13, R26 ;  /* 0x0000001a000d7202 */ /* 0x000fe20000000f00 */
[----:B------:R-:W-:-:S07]  /*1ec20*/  IMAD.MOV.U32 R5, RZ, RZ, R14 ;  /* 0x000000ffff057224 */ /* 0x000fce00078e000e */
[----:B------:R-:W-:Y:S05]  /*1ec30*/  WARPSYNC.COLLECTIVE R15, `(.L_x_818) ;  /* 0x000000000f087348 */ /* 0x000fea0003c00000 */
[----:B------:R0:W1:Y:S02]  /*1ec40*/  SHFL.IDX P6, R14, R13, R12, R11 ;  /* 0x0000000c0d0e7389 */ /* 0x00006400000c000b */
[----:B01----:R-:W-:Y:S01]  /*1ec50*/  ENDCOLLECTIVE ;  /* 0x000000000000791b */ /* 0x003fe20003800000 */
.L_x_818:
[----:B------:R-:W-:Y:S05]  /*1ec60*/  BRA `(.L_x_819) ;  /* 0xfffffec400907947 */ /* 0x000fea000383ffff */
.L_x_579:
[----:B0-----:R0:W1:Y:S02]  /*1ec70*/  SYNCS.PHASECHK.TRANS64.TRYWAIT P0, [R2+URZ+0x2a800], R5 ;  /* 0x02a80005020075a7 */ /* 0x001064000800017f */
[----:B-1----:R-:W-:Y:S05]  /*1ec80*/  @!P0 NANOSLEEP.SYNCS 0x989680 ;  /* 0x009896800000895d */ /* 0x002fea0003900000 */
[----:B------:R-:W1:Y:S02]  /*1ec90*/  @!P0 SYNCS.PHASECHK.TRANS64 P0, [R2+URZ+0x2a800], R5 ;  /* 0x02a80005020085a7 */ /* 0x000e64000800007f */
[----:B-1----:R-:W-:Y:S05]  /*1eca0*/  @!P0 BRA `(.L_x_579) ;  /* 0xfffffffc00f08947 */ /* 0x002fea000383ffff */
[----:B------:R-:W-:Y:S05]  /*1ecb0*/  BRA `(.L_x_820) ;  /* 0xfffffed000087947 */ /* 0x000fea000383ffff */
.L_x_603:
[----:B------:R-:W-:Y:S01]  /*1ecc0*/  BSSY B1, `(.L_x_821) ;  /* 0x0000008000017945 */ /* 0x000fe20003800000 */
[----:B------:R-:W-:Y:S01]  /*1ecd0*/  IMAD.MOV.U32 R13, RZ, RZ, R25 ;  /* 0x000000ffff0d7224 */ /* 0x000fe200078e0019 */
[----:B------:R-:W-:Y:S01]  /*1ece0*/  MOV R12, RZ ;  /* 0x000000ff000c7202 */ /* 0x000fe20000000f00 */
[----:B------:R-:W-:Y:S01]  /*1ecf0*/  IMAD.MOV.U32 R11, RZ, RZ, 0x1c1f ;  /* 0x00001c1fff0b7424 */ /* 0x000fe200078e00ff */
[----:B------:R-:W-:-:S07]  /*1ed00*/  MOV R15, 0xffffffff ;  /* 0xffffffff000f7802 */ /* 0x000fce0000000f00 */
[----:B----4-:R-:W-:Y:S05]  /*1ed10*/  WARPSYNC.COLLECTIVE R15, `(.L_x_822) ;  /* 0x000000000f087348 */ /* 0x010fea0003c00000 */
[----:B------:R0:W1:Y:S02]  /*1ed20*/  SHFL.IDX P6, R14, R13, R12, R11 ;  /* 0x0000000c0d0e7389 */ /* 0x00006400000c000b */
[----:B01--4-:R-:W-:Y:S01]  /*1ed30*/  ENDCOLLECTIVE ;  /* 0x000000000000791b */ /* 0x013fe20003800000 */
.L_x_822:
[----:B------:R-:W-:Y:S05]  /*1ed40*/  BSYNC B1 ;  /* 0x0000000000017941 */ /* 0x000fea0003800000 */
.L_x_821:
[----:B------:R-:W-:Y:S01]  /*1ed50*/  MOV R13, R24 ;  /* 0x00000018000d7202 */ /* 0x000fe20000000f00 */
[----:B------:R-:W-:Y:S01]  /*1ed60*/  IMAD.MOV.U32 R12, RZ, RZ, RZ ;  /* 0x000000ffff0c7224 */ /* 0x000fe200078e00ff */
[----:B------:R-:W-:Y:S01]  /*1ed70*/  MOV R11, 0x1c1f ;  /* 0x00001c1f000b7802 */ /* 0x000fe20000000f00 */
[----:B------:R-:W-:Y:S02]  /*1ed80*/  IMAD.MOV.U32 R15, RZ, RZ, -0x1 ;  /* 0xffffffffff0f7424 */ /* 0x000fe400078e00ff */
[----:B------:R-:W-:-:S07]  /*1ed90*/  IMAD.MOV.U32 R3, RZ, RZ, R14 ;  /* 0x000000ffff037224 */ /* 0x000fce00078e000e */
[----:B------:R-:W-:Y:S05]  /*1eda0*/  WARPSYNC.COLLECTIVE R15, `(.L_x_823) ;  /* 0x000000000f087348 */ /* 0x000fea0003c00000 */
[----:B------:R0:W1:Y:S02]  /*1edb0*/  SHFL.IDX P6, R14, R13, R12, R11 ;  /* 0x0000000c0d0e7389 */ /* 0x00006400000c000b */
[----:B01----:R-:W-:Y:S01]  /*1edc0*/  ENDCOLLECTIVE ;  /* 0x000000000000791b */ /* 0x003fe20003800000 */
.L_x_823:
[----:B------:R-:W-:Y:S01]  /*1edd0*/  IMAD.MOV.U32 R13, RZ, RZ, R27 ;  /* 0x000000ffff0d7224 */ /* 0x000fe200078e001b */
[----:B------:R-:W-:-:S07]  /*1ede0*/  MOV R0, R14 ;  /* 0x0000000e00007202 */ /* 0x000fce0000000f00 */
[----:B------:R-:W-:Y:S05]  /*1edf0*/  WARPSYNC.COLLECTIVE R15, `(.L_x_824) ;  /* 0x000000000f087348 */ /* 0x000fea0003c00000 */
[----:B------:R0:W1:Y:S02]  /*1ee00*/  SHFL.IDX P6, R14, R13, R12, R11 ;  /* 0x0000000c0d0e7389 */ /* 0x00006400000c000b */
[----:B01----:R-:W-:Y:S01]  /*1ee10*/  ENDCOLLECTIVE ;  /* 0x000000000000791b */ /* 0x003fe20003800000 */
.L_x_824:
[----:B------:R-:W-:Y:S01]  /*1ee20*/  IMAD.MOV.U32 R13, RZ, RZ, R26 ;  /* 0x000000ffff0d7224 */ /* 0x000fe200078e001a */
[----:B------:R-:W-:-:S07]  /*1ee30*/  MOV R21, R14 ;  /* 0x0000000e00157202 */ /* 0x000fce0000000f00 */
[----:B------:R-:W-:Y:S05]  /*1ee40*/  WARPSYNC.COLLECTIVE R15, `(.L_x_825) ;  /* 0x000000000f087348 */ /* 0x000fea0003c00000 */
[----:B------:R0:W1:Y:S02]  /*1ee50*/  SHFL.IDX P6, R14, R13, R12, R11 ;  /* 0x0000000c0d0e7389 */ /* 0x00006400000c000b */
[----:B01----:R-:W-:Y:S01]  /*1ee60*/  ENDCOLLECTIVE ;  /* 0x000000000000791b */ /* 0x003fe20003800000 */
.L_x_825:
[----:B------:R-:W-:Y:S01]  /*1ee70*/  MOV R20, R14 ;  /* 0x0000000e00147202 */ /* 0x000fe20000000f00 */
[----:B------:R-:W-:Y:S06]  /*1ee80*/  BRA `(.L_x_826) ;  /* 0xfffffeec00a47947 */ /* 0x000fec000383ffff */
.L_x_607:
[----:B0-----:R0:W1:Y:S02]  /*1ee90*/  SYNCS.PHASECHK.TRANS64.TRYWAIT P0, [R2+URZ+0x2a800], R5 ;  /* 0x02a80005020075a7 */ /* 0x001064000800017f */
[----:B-1----:R-:W-:Y:S05]  /*1eea0*/  @!P0 NANOSLEEP.SYNCS 0x989680 ;  /* 0x009896800000895d */ /* 0x002fea0003900000 */
[----:B------:R-:W1:Y:S02]  /*1eeb0*/  @!P0 SYNCS.PHASECHK.TRANS64 P0, [R2+URZ+0x2a800], R5 ;  /* 0x02a80005020085a7 */ /* 0x000e64000800007f */
[----:B-1----:R-:W-:Y:S05]  /*1eec0*/  @!P0 BRA `(.L_x_607) ;  /* 0xfffffffc00f08947 */ /* 0x002fea000383ffff */
[----:B------:R-:W-:Y:S05]  /*1eed0*/  BRA `(.L_x_827) ;  /* 0xfffffef400b47947 */ /* 0x000fea000383ffff */
.L_x_621:
[----:B-1----:R1:W2:Y:S02]  /*1eee0*/  SYNCS.PHASECHK.TRANS64.TRYWAIT P1, [R5+URZ+0x2a830], R0 ;  /* 0x02a83000050075a7 */ /* 0x0022a4000802017f */
[----:B--2---:R-:W-:Y:S05]  /*1eef0*/  @!P1 NANOSLEEP.SYNCS 0x989680 ;  /* 0x009896800000995d */ /* 0x004fea0003900000 */
[----:B------:R-:W2:Y:S02]  /*1ef00*/  @!P1 SYNCS.PHASECHK.TRANS64 P1, [R5+URZ+0x2a830], R0 ;  /* 0x02a83000050095a7 */ /* 0x000ea4000802007f */
[----:B--2---:R-:W-:Y:S05]  /*1ef10*/  @!P1 BRA `(.L_x_621) ;  /* 0xfffffffc00f09947 */ /* 0x004fea000383ffff */
[----:B------:R-:W-:Y:S05]  /*1ef20*/  BRA `(.L_x_620) ;  /* 0xffffff1800a47947 */ /* 0x000fea000383ffff */
.L_x_629:
[----:B-1----:R1:W2:Y:S02]  /*1ef30*/  SYNCS.PHASECHK.TRANS64.TRYWAIT P1, [R21+URZ+0x2a830], R0 ;  /* 0x02a83000150075a7 */ /* 0x0022a4000802017f */
[----:B--2---:R-:W-:Y:S05]  /*1ef40*/  @!P1 NANOSLEEP.SYNCS 0x989680 ;  /* 0x009896800000995d */ /* 0x004fea0003900000 */
[----:B------:R-:W2:Y:S02]  /*1ef50*/  @!P1 SYNCS.PHASECHK.TRANS64 P1, [R21+URZ+0x2a830], R0 ;  /* 0x02a83000150095a7 */ /* 0x000ea4000802007f */
[----:B--2---:R-:W-:Y:S05]  /*1ef60*/  @!P1 BRA `(.L_x_629) ;  /* 0xfffffffc00f09947 */ /* 0x004fea000383ffff */
[----:B------:R-:W-:Y:S05]  /*1ef70*/  BRA `(.L_x_628) ;  /* 0xffffff3c00847947 */ /* 0x000fea000383ffff */
.L_x_634:
[----:B0-----:R0:W1:Y:S02]  /*1ef80*/  SYNCS.PHASECHK.TRANS64.TRYWAIT P1, [R10+URZ+0x2a850], R3 ;  /* 0x02a850030a0075a7 */ /* 0x001064000802017f */
[----:B-1----:R-:W-:Y:S05]  /*1ef90*/  @!P1 NANOSLEEP.SYNCS 0x989680 ;  /* 0x009896800000995d */ /* 0x002fea0003900000 */
[----:B------:R-:W1:Y:S02]  /*1efa0*/  @!P1 SYNCS.PHASECHK.TRANS64 P1, [R10+URZ+0x2a850], R3 ;  /* 0x02a850030a0095a7 */ /* 0x000e64000802007f */
[----:B-1----:R-:W-:Y:S05]  /*1efb0*/  @!P1 BRA `(.L_x_634) ;  /* 0xfffffffc00f09947 */ /* 0x002fea000383ffff */
[----:B------:R-:W-:Y:S05]  /*1efc0*/  BRA `(.L_x_633) ;  /* 0xffffff4800747947 */ /* 0x000fea000383ffff */
.L_x_642:
[----:B-1----:R1:W2:Y:S02]  /*1efd0*/  SYNCS.PHASECHK.TRANS64.TRYWAIT P1, [R10+URZ+0x2a850], R5 ;  /* 0x02a850050a0075a7 */ /* 0x0022a4000802017f */
[----:B--2---:R-:W-:Y:S05]  /*1efe0*/  @!P1 NANOSLEEP.SYNCS 0x989680 ;  /* 0x009896800000995d */ /* 0x004fea0003900000 */
[----:B------:R-:W2:Y:S02]  /*1eff0*/  @!P1 SYNCS.PHASECHK.TRANS64 P1, [R10+URZ+0x2a850], R5 ;  /* 0x02a850050a0095a7 */ /* 0x000ea4000802007f */
[----:B--2---:R-:W-:Y:S05]  /*1f000*/  @!P1 BRA `(.L_x_642) ;  /* 0xfffffffc00f09947 */ /* 0x004fea000383ffff */
[----:B------:R-:W-:Y:S05]  /*1f010*/  BRA `(.L_x_641) ;  /* 0xffffff60003c7947 */ /* 0x000fea000383ffff */
.L_x_679:
[----:B------:R-:W0:Y:S01]  /*1f020*/  S2R R9, SR_TID.X ;  /* 0x0000000000097919 */ /* 0x000e220000002100 */
[----:B------:R-:W-:Y:S01]  /*1f030*/  BSSY B1, `(.L_x_828) ;  /* 0x000000a000017945 */ /* 0x000fe20003800000 */
[----:B------:R-:W-:Y:S01]  /*1f040*/  MOV R12, RZ ;  /* 0x000000ff000c7202 */ /* 0x000fe20000000f00 */
[----:B------:R-:W-:Y:S01]  /*1f050*/  IMAD.MOV.U32 R11, RZ, RZ, 0x1f ;  /* 0x0000001fff0b7424 */ /* 0x000fe200078e00ff */
[----:B------:R-:W-:Y:S02]  /*1f060*/  MOV R15, 0xffffffff ;  /* 0xffffffff000f7802 */ /* 0x000fe40000000f00 */
[----:B0-----:R-:W-:-:S04]  /*1f070*/  SHF.R.U32.HI R9, RZ, 0x5, R9 ;  /* 0x00000005ff097819 */ /* 0x001fc80000011609 */
[----:B------:R-:W-:-:S05]  /*1f080*/  LOP3.LUT R9, R9, 0x3, RZ, 0xc0, !PT ;  /* 0x0000000309097812 */ /* 0x000fca00078ec0ff */
[----:B------:R-:W-:-:S07]  /*1f090*/  IMAD.MOV.U32 R13, RZ, RZ, R9 ;  /* 0x000000ffff0d7224 */ /* 0x000fce00078e0009 */
[----:B------:R-:W-:Y:S05]  /*1f0a0*/  WARPSYNC.COLLECTIVE R15, `(.L_x_829) ;  /* 0x000000000f087348 */ /* 0x000fea0003c00000 */
[----:B------:R0:W1:Y:S02]  /*1f0b0*/  SHFL.IDX P6, R14, R13, R12, R11 ;  /* 0x0000000c0d0e7389 */ /* 0x00006400000c000b */
[----:B01----:R-:W-:Y:S01]  /*1f0c0*/  ENDCOLLECTIVE ;  /* 0x000000000000791b */ /* 0x003fe20003800000 */
.L_x_829:
[----:B------:R-:W-:Y:S05]  /*1f0d0*/  BSYNC B1 ;  /* 0x0000000000017941 */ /* 0x000fea0003800000 */
.L_x_828:
[----:B------:R-:W-:Y:S05]  /*1f0e0*/  BRA `(.L_x_830) ;  /* 0xffffff9800b47947 */ /* 0x000fea000383ffff */
.L_x_681:
[----:B------:R-:W-:Y:S01]  /*1f0f0*/  BSSY B1, `(.L_x_831) ;  /* 0x0000006000017945 */ /* 0x000fe20003800000 */
[----:B------:R-:W-:-:S07]  /*1f100*/  IMAD.MOV.U32 R15, RZ, RZ, -0x1 ;  /* 0xffffffffff0f7424 */ /* 0x000fce00078e00ff */
[----:B0-----:R-:W-:Y:S05]  /*1f110*/  WARPSYNC.COLLECTIVE R15, `(.L_x_832) ;  /* 0x000000000f0c7348 */ /* 0x001fea0003c00000 */
[----:B------:R-:W-:Y:S02]  /*1f120*/  ELECT P6, UR62, PT ;  /* 0x00000000003e782f */ /* 0x000fe400038c0000 */
[----:B------:R-:W-:Y:S01]  /*1f130*/  MOV R14, UR62 ;  /* 0x0000003e000e7c02 */ /* 0x000fe20008000f00 */
[----:B0-----:R-:W-:Y:S10]  /*1f140*/  ENDCOLLECTIVE ;  /* 0x000000000000791b */ /* 0x001ff40003800000 */
.L_x_832:
[----:B------:R-:W-:Y:S05]  /*1f150*/  BSYNC B1 ;  /* 0x0000000000017941 */ /* 0x000fea0003800000 */
.L_x_831:
[----:B------:R-:W-:Y:S05]  /*1f160*/  BRA `(.L_x_680) ;  /* 0xffffff9800ac7947 */ /* 0x000fea000383ffff */
.L_x_683:
[----:B0-----:R0:W1:Y:S02]  /*1f170*/  SYNCS.PHASECHK.TRANS64.TRYWAIT P0, [R22+URZ+0x2a820], R3 ;  /* 0x02a82003160075a7 */ /* 0x001064000800017f */
[----:B-1----:R-:W-:Y:S05]  /*1f180*/  @!P0 NANOSLEEP.SYNCS 0x989680 ;  /* 0x009896800000895d */ /* 0x002fea0003900000 */
[----:B------:R-:W1:Y:S02]  /*1f190*/  @!P0 SYNCS.PHASECHK.TRANS64 P0, [R22+URZ+0x2a820], R3 ;  /* 0x02a82003160085a7 */ /* 0x000e64000800007f */
[----:B-1----:R-:W-:Y:S05]  /*1f1a0*/  @!P0 BRA `(.L_x_683) ;  /* 0xfffffffc00f08947 */ /* 0x002fea000383ffff */
[----:B------:R-:W-:Y:S05]  /*1f1b0*/  BRA `(.L_x_833) ;  /* 0xffffff9800bc7947 */ /* 0x000fea000383ffff */
.L_x_687:
[----:B-1----:R1:W2:Y:S02]  /*1f1c0*/  SYNCS.PHASECHK.TRANS64.TRYWAIT P0, [R9+URZ+0x2a8a0], R8 ;  /* 0x02a8a008090075a7 */ /* 0x0022a4000800017f */
[----:B--2---:R-:W-:Y:S05]  /*1f1d0*/  @!P0 NANOSLEEP.SYNCS 0x989680 ;  /* 0x009896800000895d */ /* 0x004fea0003900000 */
[----:B------:R-:W2:Y:S02]  /*1f1e0*/  @!P0 SYNCS.PHASECHK.TRANS64 P0, [R9+URZ+0x2a8a0], R8 ;  /* 0x02a8a008090085a7 */ /* 0x000ea4000800007f */
[----:B--2---:R-:W-:Y:S05]  /*1f1f0*/  @!P0 BRA `(.L_x_687) ;  /* 0xfffffffc00f08947 */ /* 0x004fea000383ffff */
[----:B------:R-:W-:Y:S05]  /*1f200*/  BRA `(.L_x_834) ;  /* 0xffffff9800d47947 */ /* 0x000fea000383ffff */
.L_x_694:
[----:B0-----:R0:W2:Y:S02]  /*1f210*/  SYNCS.PHASECHK.TRANS64.TRYWAIT P0, [R9+URZ+0x2a8c0], R8 ;  /* 0x02a8c008090075a7 */ /* 0x0010a4000800017f */
[----:B--2---:R-:W-:Y:S05]  /*1f220*/  @!P0 NANOSLEEP.SYNCS 0x989680 ;  /* 0x009896800000895d */ /* 0x004fea0003900000 */
[----:B------:R-:W2:Y:S02]  /*1f230*/  @!P0 SYNCS.PHASECHK.TRANS64 P0, [R9+URZ+0x2a8c0], R8 ;  /* 0x02a8c008090085a7 */ /* 0x000ea4000800007f */
[----:B--2---:R-:W-:Y:S05]  /*1f240*/  @!P0 BRA `(.L_x_694) ;  /* 0xfffffffc00f08947 */ /* 0x004fea000383ffff */
[----:B------:R-:W-:Y:S05]  /*1f250*/  BRA `(.L_x_835) ;  /* 0xffffff9c00cc7947 */ /* 0x000fea000383ffff */
.L_x_702:
[----:B-1----:R1:W2:Y:S02]  /*1f260*/  SYNCS.PHASECHK.TRANS64.TRYWAIT P1, [R6+URZ+0x2a8a0], R9 ;  /* 0x02a8a009060075a7 */ /* 0x0022a4000802017f */
[----:B--2---:R-:W-:Y:S05]  /*1f270*/  @!P1 NANOSLEEP.SYNCS 0x989680 ;  /* 0x009896800000995d */ /* 0x004fea0003900000 */
[----:B------:R-:W2:Y:S02]  /*1f280*/  @!P1 SYNCS.PHASECHK.TRANS64 P1, [R6+URZ+0x2a8a0], R9 ;  /* 0x02a8a009060095a7 */ /* 0x000ea4000802007f */
[----:B--2---:R-:W-:Y:S05]  /*1f290*/  @!P1 BRA `(.L_x_702) ;  /* 0xfffffffc00f09947 */ /* 0x004fea000383ffff */
[----:B------:R-:W-:Y:S05]  /*1f2a0*/  BRA `(.L_x_836) ;  /* 0xffffffa000c87947 */ /* 0x000fea000383ffff */
.L_x_709:
[----:B0-----:R0:W2:Y:S02]  /*1f2b0*/  SYNCS.PHASECHK.TRANS64.TRYWAIT P1, [R6+URZ+0x2a8c0], R9 ;  /* 0x02a8c009060075a7 */ /* 0x0010a4000802017f */
[----:B--2---:R-:W-:Y:S05]  /*1f2c0*/  @!P1 NANOSLEEP.SYNCS 0x989680 ;  /* 0x009896800000995d */ /* 0x004fea0003900000 */
[----:B------:R-:W2:Y:S02]  /*1f2d0*/  @!P1 SYNCS.PHASECHK.TRANS64 P1, [R6+URZ+0x2a8c0], R9 ;  /* 0x02a8c009060095a7 */ /* 0x000ea4000802007f */
[----:B--2---:R-:W-:Y:S05]  /*1f2e0*/  @!P1 BRA `(.L_x_709) ;  /* 0xfffffffc00f09947 */ /* 0x004fea000383ffff */
[----:B------:R-:W-:Y:S05]  /*1f2f0*/  BRA `(.L_x_837) ;  /* 0xffffffa400bc7947 */ /* 0x000fea000383ffff */
.L_x_723:
[----:B------:R-:W0:Y:S01]  /*1f300*/  S2R R7, SR_TID.X ;  /* 0x0000000000077919 */ /* 0x000e220000002100 */
[----:B------:R-:W-:Y:S01]  /*1f310*/  BSSY B0, `(.L_x_838) ;  /* 0x000000a000007945 */ /* 0x000fe20003800000 */
[----:B------:R-:W-:Y:S01]  /*1f320*/  IMAD.MOV.U32 R12, RZ, RZ, RZ ;  /* 0x000000ffff0c7224 */ /* 0x000fe200078e00ff */
[----:B------:R-:W-:Y:S01]  /*1f330*/  MOV R11, 0x1f ;  /* 0x0000001f000b7802 */ /* 0x000fe20000000f00 */
[----:B------:R-:W-:Y:S01]  /*1f340*/  IMAD.MOV.U32 R15, RZ, RZ, -0x1 ;  /* 0xffffffffff0f7424 */ /* 0x000fe200078e00ff */
[----:B0-----:R-:W-:-:S04]  /*1f350*/  SHF.R.U32.HI R7, RZ, 0x5, R7 ;  /* 0x00000005ff077819 */ /* 0x001fc80000011607 */
[----:B------:R-:W-:-:S04]  /*1f360*/  LOP3.LUT R7, R7, 0x3, RZ, 0xc0, !PT ;  /* 0x0000000307077812 */ /* 0x000fc800078ec0ff */
[----:B------:R-:W-:-:S07]  /*1f370*/  MOV R13, R7 ;  /* 0x00000007000d7202 */ /* 0x000fce0000000f00 */
[----:B-----5:R-:W-:Y:S05]  /*1f380*/  WARPSYNC.COLLECTIVE R15, `(.L_x_839) ;  /* 0x000000000f087348 */ /* 0x020fea0003c00000 */
[----:B------:R0:W1:Y:S02]  /*1f390*/  SHFL.IDX P6, R14, R13, R12, R11 ;  /* 0x0000000c0d0e7389 */ /* 0x00006400000c000b */
[----:B01---5:R-:W-:Y:S01]  /*1f3a0*/  ENDCOLLECTIVE ;  /* 0x000000000000791b */ /* 0x023fe20003800000 */
.L_x_839:
[----:B------:R-:W-:Y:S05]  /*1f3b0*/  BSYNC B0 ;  /* 0x0000000000007941 */ /* 0x000fea0003800000 */
.L_x_838:
[----:B------:R-:W-:Y:S05]  /*1f3c0*/  BRA `(.L_x_840) ;  /* 0xffffffb000cc7947 */ /* 0x000fea000383ffff */
.L_x_726:
[----:B0-----:R0:W1:Y:S02]  /*1f3d0*/  SYNCS.PHASECHK.TRANS64.TRYWAIT P0, [R7+URZ+0x2a840], R2 ;  /* 0x02a84002070075a7 */ /* 0x001064000800017f */
[----:B-1----:R-:W-:Y:S05]  /*1f3e0*/  @!P0 NANOSLEEP.SYNCS 0x989680 ;  /* 0x009896800000895d */ /* 0x002fea0003900000 */
[----:B------:R-:W1:Y:S02]  /*1f3f0*/  @!P0 SYNCS.PHASECHK.TRANS64 P0, [R7+URZ+0x2a840], R2 ;  /* 0x02a84002070085a7 */ /* 0x000e64000800007f */
[----:B-1----:R-:W-:Y:S05]  /*1f400*/  @!P0 BRA `(.L_x_726) ;  /* 0xfffffffc00f08947 */ /* 0x002fea000383ffff */
[----:B------:R-:W-:Y:S05]  /*1f410*/  BRA `(.L_x_841) ;  /* 0xffffffb400287947 */ /* 0x000fea000383ffff */
.L_x_727:
[----:B------:R-:W-:Y:S01]  /*1f420*/  BSSY B0, `(.L_x_842) ;  /* 0x0000008000007945 */ /* 0x000fe20003800000 */
[----:B------:R-:W-:Y:S01]  /*1f430*/  MOV R13, R0 ;  /* 0x00000000000d7202 */ /* 0x000fe20000000f00 */
[----:B------:R-:W-:Y:S01]  /*1f440*/  IMAD.MOV.U32 R12, RZ, RZ, RZ ;  /* 0x000000ffff0c7224 */ /* 0x000fe200078e00ff */
[----:B------:R-:W-:Y:S01]  /*1f450*/  MOV R11, 0x181f ;  /* 0x0000181f000b7802 */ /* 0x000fe20000000f00 */
[----:B------:R-:W-:-:S07]  /*1f460*/  IMAD.MOV.U32 R15, RZ, RZ, -0x1 ;  /* 0xffffffffff0f7424 */ /* 0x000fce00078e00ff */
[----:B------:R-:W-:Y:S05]  /*1f470*/  WARPSYNC.COLLECTIVE R15, `(.L_x_843) ;  /* 0x000000000f087348 */ /* 0x000fea0003c00000 */
[----:B------:R0:W1:Y:S02]  /*1f480*/  SHFL.IDX P6, R14, R13, R12, R11 ;  /* 0x0000000c0d0e7389 */ /* 0x00006400000c000b */
[----:B01----:R-:W-:Y:S01]  /*1f490*/  ENDCOLLECTIVE ;  /* 0x000000000000791b */ /* 0x003fe20003800000 */
.L_x_843:
[----:B------:R-:W-:Y:S05]  /*1f4a0*/  BSYNC B0 ;  /* 0x0000000000007941 */ /* 0x000fea0003800000 */
.L_x_842:
[----:B------:R-:W-:Y:S01]  /*1f4b0*/  IMAD.MOV.U32 R13, RZ, RZ, R4 ;  /* 0x000000ffff0d7224 */ /* 0x000fe200078e0004 */
[----:B------:R-:W-:Y:S01]  /*1f4c0*/  MOV R12, RZ ;  /* 0x000000ff000c7202 */ /* 0x000fe20000000f00 */
[----:B------:R-:W-:Y:S01]  /*1f4d0*/  IMAD.MOV.U32 R11, RZ, RZ, 0x181f ;  /* 0x0000181fff0b7424 */ /* 0x000fe200078e00ff */
[----:B------:R-:W-:Y:S01]  /*1f4e0*/  MOV R15, 0xffffffff ;  /* 0xffffffff000f7802 */ /* 0x000fe20000000f00 */
[----:B------:R-:W-:Y:S01]  /*1f4f0*/  @P0 IMAD R8, R5, 0x2, R22 ;  /* 0x0000000205080824 */ /* 0x000fe200078e0216 */
[----:B------:R-:W-:-:S07]  /*1f500*/  MOV R2, R14 ;  /* 0x0000000e00027202 */ /* 0x000fce0000000f00 */
[----:B------:R-:W-:Y:S05]  /*1f510*/  WARPSYNC.COLLECTIVE R15, `(.L_x_844) ;  /* 0x000000000f087348 */ /* 0x000fea0003c00000 */
[----:B------:R0:W1:Y:S02]  /*1f520*/  SHFL.IDX P6, R14, R13, R12, R11 ;  /* 0x0000000c0d0e7389 */ /* 0x00006400000c000b */
[----:B01----:R-:W-:Y:S01]  /*1f530*/  ENDCOLLECTIVE ;  /* 0x000000000000791b */ /* 0x003fe20003800000 */
.L_x_844:
[----:B------:R-:W-:Y:S01]  /*1f540*/  MOV R13, R0 ;  /* 0x00000000000d7202 */ /* 0x000fe20000000f00 */
[----:B------:R-:W-:Y:S02]  /*1f550*/  IMAD.MOV.U32 R12, RZ, RZ, 0x1 ;  /* 0x00000001ff0c7424 */ /* 0x000fe400078e00ff */
[----:B------:R-:W-:-:S07]  /*1f560*/  IMAD.MOV.U32 R3, RZ, RZ, R14 ;  /* 0x000000ffff037224 */ /* 0x000fce00078e000e */
[----:B------:R-:W-:Y:S05]  /*1f570*/  WARPSYNC.COLLECTIVE R15, `(.L_x_845) ;  /* 0x000000000f087348 */ /* 0x000fea0003c00000 */
[----:B------:R0:W1:Y:S02]  /*1f580*/  SHFL.IDX P6, R14, R13, R12, R11 ;  /* 0x0000000c0d0e7389 */ /* 0x00006400000c000b */
[----:B01----:R-:W-:Y:S01]  /*1f590*/  ENDCOLLECTIVE ;  /* 0x000000000000791b */ /* 0x003fe20003800000 */
.L_x_845:
[----:B------:R-:W-:-:S04]  /*1f5a0*/  @P0 LEA R3, P1, R9, R3, 0x1 ;  /* 0x0000000309030211 */ /* 0x000fc800078208ff */
[----:B------:R-:W-:Y:S02]  /*1f5b0*/  @P0 IADD3.X R2, RZ, R2, RZ, P1, !PT ;  /* 0x00000002ff020210 */ /* 0x000fe40000ffe4ff */
[----:B------:R-:W-:Y:S02]  /*1f5c0*/  ISETP.GE.AND P1, PT, R6, 0x11, PT ;  /* 0x000000110600780c */ /* 0x000fe40003f26270 */
        /* <DEDUP_REMOVED lines=10> */
[----:B0-----:R-:W-:-:S07]  /*1f670*/  MOV R2, R14 ;  /* 0x0000000e00027202 */ /* 0x001fce0000000f00 */
[----:B------:R-:W-:Y:S05]  /*1f680*/  WARPSYNC.COLLECTIVE R15, `(.L_x_846) ;  /* 0x000000000f087348 */ /* 0x000fea0003c00000 */
[----:B------:R0:W1:Y:S02]  /*1f690*/  SHFL.IDX P6, R14, R13, R12, R11 ;  /* 0x0000000c0d0e7389 */ /* 0x00006400000c000b */
[----:B01----:R-:W-:Y:S01]  /*1f6a0*/  ENDCOLLECTIVE ;  /* 0x000000000000791b */ /* 0x003fe20003800000 */
.L_x_846:
[----:B------:R-:W-:Y:S01]  /*1f6b0*/  @P1 LEA R8, R5, R22, 0x1 ;  /* 0x0000001605081211 */ /* 0x000fe200078e08ff */
[----:B------:R-:W-:Y:S01]  /*1f6c0*/  IMAD.MOV.U32 R13, RZ, RZ, R0 ;  /* 0x000000ffff0d7224 */ /* 0x000fe200078e0000 */
[----:B------:R-:W-:Y:S02]  /*1f6d0*/  MOV R12, 0x2 ;  /* 0x00000002000c7802 */ /* 0x000fe40000000f00 */
[----:B------:R-:W-:-:S07]  /*1f6e0*/  MOV R3, R14 ;  /* 0x0000000e00037202 */ /* 0x000fce0000000f00 */
[----:B------:R-:W-:Y:S05]  /*1f6f0*/  WARPSYNC.COLLECTIVE R15, `(.L_x_847) ;  /* 0x000000000f087348 */ /* 0x000fea0003c00000 */
[----:B------:R0:W1:Y:S02]  /*1f700*/  SHFL.IDX P6, R14, R13, R12, R11 ;  /* 0x0000000c0d0e7389 */ /* 0x00006400000c000b */
[----:B01----:R-:W-:Y:S01]  /*1f710*/  ENDCOLLECTIVE ;  /* 0x000000000000791b */ /* 0x003fe20003800000 */
.L_x_847:
        /* <DEDUP_REMOVED lines=17> */
.L_x_848:
[----:B------:R-:W-:Y:S01]  /*1f830*/  @P1 IMAD R8, R5, 0x2, R22 ;  /* 0x0000000205081824 */ /* 0x000fe200078e0216 */
[----:B------:R-:W-:Y:S01]  /*1f840*/  MOV R13, R0 ;  /* 0x00000000000d7202 */ /* 0x000fe20000000f00 */
[----:B------:R-:W-:Y:S02]  /*1f850*/  IMAD.MOV.U32 R12, RZ, RZ, 0x3 ;  /* 0x00000003ff0c7424 */ /* 0x000fe400078e00ff */
[----:B------:R-:W-:-:S07]  /*1f860*/  IMAD.MOV.U32 R3, RZ, RZ, R14 ;  /* 0x000000ffff037224 */ /* 0x000fce00078e000e */
[----:B------:R-:W-:Y:S05]  /*1f870*/  WARPSYNC.COLLECTIVE R15, `(.L_x_849) ;  /* 0x000000000f087348 */ /* 0x000fea0003c00000 */
[----:B------:R0:W1:Y:S02]  /*1f880*/  SHFL.IDX P6, R14, R13, R12, R11 ;  /* 0x0000000c0d0e7389 */ /* 0x00006400000c000b */
[----:B01----:R-:W-:Y:S01]  /*1f890*/  ENDCOLLECTIVE ;  /* 0x000000000000791b */ /* 0x003fe20003800000 */
.L_x_849:
        /* <DEDUP_REMOVED lines=12> */
[----:B------:R-:W-:Y:S02]  /*1f960*/  ISETP.GE.AND P1, PT, R6, 0x31, PT ;  /* 0x000000310600780c */ /* 0x000fe40003f26270 */
[----:B0-----:R-:W-:-:S11]  /*1f970*/  MOV R2, R14 ;  /* 0x0000000e00027202 */ /* 0x001fd60000000f00 */
[----:B------:R-:W-:Y:S05]  /*1f980*/  WARPSYNC.COLLECTIVE R15, `(.L_x_850) ;  /* 0x000000000f087348 */ /* 0x000fea0003c00000 */
[----:B------:R0:W1:Y:S02]  /*1f990*/  SHFL.IDX P6, R14, R13, R12, R11 ;  /* 0x0000000c0d0e7389 */ /* 0x00006400000c000b */
[----:B01----:R-:W-:Y:S01]  /*1f9a0*/  ENDCOLLECTIVE ;  /* 0x000000000000791b */ /* 0x003fe20003800000 */
.L_x_850:
[----:B------:R-:W-:Y:S01]  /*1f9b0*/  @P1 LEA R8, R5, R22, 0x1 ;  /* 0x0000001605081211 */ /* 0x000fe200078e08ff */
[----:B------:R-:W-:Y:S01]  /*1f9c0*/  IMAD.MOV.U32 R13, RZ, RZ, R0 ;  /* 0x000000ffff0d7224 */ /* 0x000fe200078e0000 */
[----:B------:R-:W-:Y:S02]  /*1f9d0*/  MOV R12, 0x4 ;  /* 0x00000004000c7802 */ /* 0x000fe40000000f00 */
[----:B------:R-:W-:-:S07]  /*1f9e0*/  MOV R3, R14 ;  /* 0x0000000e00037202 */ /* 0x000fce0000000f00 */
[----:B------:R-:W-:Y:S05]  /*1f9f0*/  WARPSYNC.COLLECTIVE R15, `(.L_x_851) ;  /* 0x000000000f087348 */ /* 0x000fea0003c00000 */
[----:B------:R0:W1:Y:S02]  /*1fa00*/  SHFL.IDX P6, R14, R13, R12, R11 ;  /* 0x0000000c0d0e7389 */ /* 0x00006400000c000b */
[----:B01----:R-:W-:Y:S01]  /*1fa10*/  ENDCOLLECTIVE ;  /* 0x000000000000791b */ /* 0x003fe20003800000 */
.L_x_851:
        /* <DEDUP_REMOVED lines=17> */
.L_x_852:
[----:B------:R-:W-:Y:S01]  /*1fb30*/  @P1 IMAD R8, R5, 0x2, R22 ;  /* 0x0000000205081824 */ /* 0x000fe200078e0216 */
[----:B------:R-:W-:Y:S01]  /*1fb40*/  MOV R13, R0 ;  /* 0x00000000000d7202 */ /* 0x000fe20000000f00 */
[----:B------:R-:W-:Y:S02]  /*1fb50*/  IMAD.MOV.U32 R12, RZ, RZ, 0x5 ;  /* 0x00000005ff0c7424 */ /* 0x000fe400078e00ff */
[----:B------:R-:W-:-:S07]  /*1fb60*/  IMAD.MOV.U32 R3, RZ, RZ, R14 ;  /* 0x000000ffff037224 */ /* 0x000fce00078e000e */
[----:B------:R-:W-:Y:S05]  /*1fb70*/  WARPSYNC.COLLECTIVE R15, `(.L_x_853) ;  /* 0x000000000f087348 */ /* 0x000fea0003c00000 */
[----:B------:R0:W1:Y:S02]  /*1fb80*/  SHFL.IDX P6, R14, R13, R12, R11 ;  /* 0x0000000c0d0e7389 */ /* 0x00006400000c000b */
[----:B01----:R-:W-:Y:S01]  /*1fb90*/  ENDCOLLECTIVE ;  /* 0x000000000000791b */ /* 0x003fe20003800000 */
.L_x_853:
[----:B------:R-:W-:-:S04]  /*1fba0*/  @P1 LEA R3, P0, R9, R3, 0x1 ;  /* 0x0000000309031211 */ /* 0x000fc800078008ff */
[----:B------:R-:W-:-:S04]  /*1fbb0*/  @P1 IADD3.X R2, RZ, R2, RZ, P0, !PT ;  /* 0x00000002ff021210 */ /* 0x000fc800007fe4ff */
[----:B------:R-:W-:Y:S01]  /*1fbc0*/  @P1 LOP3.LUT R3, R3, R2, RZ, 0x3c, !PT ;  /* 0x0000000203031212 */ /* 0x000fe200078e3cff */
[----:B------:R-:W-:-:S03]  /*1fbd0*/  IMAD.MOV.U32 R13, RZ, RZ, R4 ;  /* 0x000000ffff0d7224 */ /* 0x000fc600078e0004 */
[----:B------:R-:W-:-:S04]  /*1fbe0*/  @P1 LOP3.LUT R2, R3, R2, RZ, 0x3c, !PT ;  /* 0x0000000203021212 */ /* 0x000fc800078e3cff */
[----:B------:R-:W-:Y:S02]  /*1fbf0*/  @P1 LOP3.LUT R3, R3, R2, RZ, 0x3c, !PT ;  /* 0x0000000203031212 */ /* 0x000fe400078e3cff */
[----:B------:R-:W-:-:S03]  /*1fc00*/  MOV R0, R14 ;  /* 0x0000000e00007202 */ /* 0x000fc60000000f00 */
[----:B------:R-:W-:Y:S01]  /*1fc10*/  @!PT LDS RZ, [RZ] ;  /* 0x00000000fffff984 */ /* 0x000fe20000000800 */
[----:B------:R-:W-:Y:S01]  /*1fc20*/  @!PT LDS RZ, [RZ] ;  /* 0x00000000fffff984 */ /* 0x000fe20000000800 */
[----:B------:R-:W-:Y:S01]  /*1fc30*/  @!PT LDS RZ, [RZ] ;  /* 0x00000000fffff984 */ /* 0x000fe20000000800 */
[----:B------:R0:W-:Y:S04]  /*1fc40*/  @P1 LDGSTS.E.BYPASS.LTC128B.128 [R8+0x1a400], desc[UR60][R2.64], !P4 ;  /* 0x1a40000002081fae */ /* 0x0001e8000e101d7c */
[----:B0-----:R-:W-:Y:S05]  /*1fc50*/  WARPSYNC.COLLECTIVE R15, `(.L_x_854) ;  /* 0x000000000f087348 */ /* 0x001fea0003c00000 */
[----:B------:R1:W2:Y:S02]  /*1fc60*/  SHFL.IDX P6, R14, R13, R12, R11 ;  /* 0x0000000c0d0e7389 */ /* 0x0002a400000c000b */
[----:B012---:R-:W-:Y:S01]  /*1fc70*/  ENDCOLLECTIVE ;  /* 0x000000000000791b */ /* 0x007fe20003800000 */
.L_x_854:
[----:B------:R-:W-:Y:S01]  /*1fc80*/  @!PT LDS RZ, [RZ] ;  /* 0x00000000fffff984 */ /* 0x000fe20000000800 */
[----:B------:R-:W-:Y:S01]  /*1fc90*/  @!PT LDS RZ, [RZ] ;  /* 0x00000000fffff984 */ /* 0x000fe20000000800 */
[----:B------:R-:W-:Y:S01]  /*1fca0*/  @!PT LDS RZ, [RZ] ;  /* 0x00000000fffff984 */ /* 0x000fe20000000800 */
[----:B------:R-:W-:Y:S04]  /*1fcb0*/  @P1 LDGSTS.E.BYPASS.LTC128B.128 [R8+0x1d400], desc[UR60][R2.64+0x80], !P3 ;  /* 0x1d40008002081fae */ /* 0x000fe8000d901d7c */
[----:B------:R0:W-:Y:S02]  /*1fcc0*/  @P1 LDGSTS.E.BYPASS.LTC128B.128 [R8+0x20400], desc[UR60][R2.64+0x100], !P2 ;  /* 0x2040010002081fae */ /* 0x0001e4000d101d7c */
[----:B0-----:R-:W-:Y:S01]  /*1fcd0*/  MOV R2, R14 ;  /* 0x0000000e00027202 */ /* 0x001fe20000000f00 */
[----:B------:R-:W-:Y:S06]  /*1fce0*/  BRA `(.L_x_855) ;  /* 0xffffffb000787947 */ /* 0x000fec000383ffff */
.L_x_732:
[----:B------:R-:W-:Y:S01]  /*1fcf0*/  IMAD.MOV.U32 R13, RZ, RZ, R5 ;  /* 0x000000ffff0d7224 */ /* 0x000fe200078e0005 */
[----:B------:R-:W-:Y:S01]  /*1fd00*/  MOV R12, RZ ;  /* 0x000000ff000c7202 */ /* 0x000fe20000000f00 */
[----:B------:R-:W-:Y:S01]  /*1fd10*/  IMAD.MOV.U32 R11, RZ, RZ, 0x181f ;  /* 0x0000181fff0b7424 */ /* 0x000fe200078e00ff */
[----:B------:R-:W-:Y:S01]  /*1fd20*/  MOV R15, 0xffffffff ;  /* 0xffffffff000f7802 */ /* 0x000fe20000000f00 */
[----:B-----5:R-:W-:Y:S01]  /*1fd30*/  IMAD R6, R17, R8, RZ ;  /* 0x0000000811067224 */ /* 0x020fe200078e02ff */
[----:B------:R-:W-:-:S07]  /*1fd40*/  IADD3 R4, R10, R4, RZ ;  /* 0x000000040a047210 */ /* 0x000fce0007ffe0ff */
[----:B------:R-:W-:Y:S05]  /*1fd50*/  WARPSYNC.COLLECTIVE R15, `(.L_x_856) ;  /* 0x000000000f087348 */ /* 0x000fea0003c00000 */
[----:B------:R0:W1:Y:S02]  /*1fd60*/  SHFL.IDX P6, R14, R13, R12, R11 ;  /* 0x0000000c0d0e7389 */ /* 0x00006400000c000b */
[----:B01----:R-:W-:Y:S01]  /*1fd70*/  ENDCOLLECTIVE ;  /* 0x000000000000791b */ /* 0x003fe20003800000 */
.L_x_856:
[----:B------:R-:W-:Y:S02]  /*1fd80*/  ISETP.GE.AND P1, PT, R4, R6, PT ;  /* 0x000000060400720c */ /* 0x000fe40003f26270 */
[----:B------:R-:W-:Y:S01]  /*1fd90*/  MOV R13, R0 ;  /* 0x00000000000d7202 */ /* 0x000fe20000000f00 */
[----:B------:R-:W-:-:S10]  /*1fda0*/  IMAD.MOV.U32 R2, RZ, RZ, R14 ;  /* 0x000000ffff027224 */ /* 0x000fd400078e000e */
[----:B------:R-:W-:Y:S05]  /*1fdb0*/  WARPSYNC.COLLECTIVE R15, `(.L_x_857) ;  /* 0x000000000f087348 */ /* 0x000fea0003c00000 */
[----:B------:R0:W1:Y:S02]  /*1fdc0*/  SHFL.IDX P6, R14, R13, R12, R11 ;  /* 0x0000000c0d0e7389 */ /* 0x00006400000c000b */
[----:B01----:R-:W-:Y:S01]  /*1fdd0*/  ENDCOLLECTIVE ;  /* 0x000000000000791b */ /* 0x003fe20003800000 */
.L_x_857:
[----:B------:R-:W-:Y:S01]  /*1fde0*/  MOV R13, R5 ;  /* 0x00000005000d7202 */ /* 0x000fe20000000f00 */
[----:B------:R-:W-:Y:S02]  /*1fdf0*/  IMAD.MOV.U32 R12, RZ, RZ, 0x1 ;  /* 0x00000001ff0c7424 */ /* 0x000fe400078e00ff */
[----:B------:R-:W-:-:S07]  /*1fe00*/  IMAD.MOV.U32 R3, RZ, RZ, R14 ;  /* 0x000000ffff037224 */ /* 0x000fce00078e000e */
[----:B------:R-:W-:Y:S05]  /*1fe10*/  WARPSYNC.COLLECTIVE R15, `(.L_x_858) ;  /* 0x000000000f087348 */ /* 0x000fea0003c00000 */
[----:B------:R0:W1:Y:S02]  /*1fe20*/  SHFL.IDX P6, R14, R13, R12, R11 ;  /* 0x0000000c0d0e7389 */ /* 0x00006400000c000b */
[----:B01----:R-:W-:Y:S01]  /*1fe30*/  ENDCOLLECTIVE ;  /* 0x000000000000791b */ /* 0x003fe20003800000 */
.L_x_858:
        /* <DEDUP_REMOVED lines=11> */
[----:B------:R-:W-:-:S02]  /*1fef0*/  ISETP.GE.AND P1, PT, R7, R6, PT ;  /* 0x000000060700720c */ /* 0x000fc40003f26270 */
[----:B0-----:R-:W-:-:S11]  /*1ff00*/  MOV R2, R14 ;  /* 0x0000000e00027202 */ /* 0x001fd60000000f00 */
[----:B------:R-:W-:Y:S05]  /*1ff10*/  WARPSYNC.COLLECTIVE R15, `(.L_x_859) ;  /* 0x000000000f087348 */ /* 0x000fea0003c00000 */
[----:B------:R0:W1:Y:S02]  /*1ff20*/  SHFL.IDX P6, R14, R13, R12, R11 ;  /* 0x0000000c0d0e7389 */ /* 0x00006400000c000b */
[----:B01----:R-:W-:Y:S01]  /*1ff30*/  ENDCOLLECTIVE ;  /* 0x000000000000791b */ /* 0x003fe20003800000 */
.L_x_859:
[----:B------:R-:W-:Y:S01]  /*1ff40*/  IMAD.MOV.U32 R13, RZ, RZ, R5 ;  /* 0x000000ffff0d7224 */ /* 0x000fe200078e0005 */
[----:B------:R-:W-:Y:S02]  /*1ff50*/  MOV R12, 0x2 ;  /* 0x00000002000c7802 */ /* 0x000fe40000000f00 */
[----:B------:R-:W-:-:S07]  /*1ff60*/  MOV R3, R14 ;  /* 0x0000000e00037202 */ /* 0x000fce0000000f00 */
[----:B------:R-:W-:Y:S05]  /*1ff70*/  WARPSYNC.COLLECTIVE R15, `(.L_x_860) ;  /* 0x000000000f087348 */ /* 0x000fea0003c00000 */
[----:B------:R0:W1:Y:S02]  /*1ff80*/  SHFL.IDX P6, R14, R13, R12, R11 ;  /* 0x0000000c0d0e7389 */ /* 0x00006400000c000b */
[----:B01----:R-:W-:Y:S01]  /*1ff90*/  ENDCOLLECTIVE ;  /* 0x000000000000791b */ /* 0x003fe20003800000 */
.L_x_860:
[----:B------:R-:W-:-:S05]  /*1ffa0*/  @!P1 LEA R7, P4, R9, R3, 0x1 ;  /* 0x0000000309079211 */ /* 0x000fca00078808ff */
[----:B------:R-:W-:Y:S01]  /*1ffb0*/  @!P1 IMAD.X R8, RZ, RZ, R2, P4 ;  /* 0x000000ffff089224 */ /* 0x000fe200020e0602 */
[----:B------:R-:W-:Y:S02]  /*1ffc0*/  @!P1 MOV R2, R7 ;  /* 0x0000000700029202 */ /* 0x000fe40000000f00 */
[----:B------:R-:W-:Y:S01]  /*1ffd0*/  IADD3 R7, R4, 0x20, RZ ;  /* 0x0000002004077810 */ /* 0x000fe20007ffe0ff */
[----:B------:R-:W-:Y:S01]  /*1ffe0*/  @!P1 IMAD.MOV.U32 R3, RZ, RZ, R8 ;  /* 0x000000ffff039224 */ /* 0x000fe200078e0008 */
[----:B------:R-:W-:-:S04]  /*1fff0*/  MOV R13, R0 ;  /* 0x00000000000d7202 */ /* 0x000fc80000000f00 */
        /* <DEDUP_REMOVED lines=11> */
.L_x_861:
[----:B------:R-:W-:Y:S01]  /*200b0*/  MOV R13, R5 ;  /* 0x00000005000d7202 */ /* 0x000fe20000000f00 */
[----:B------:R-:W-:Y:S02]  /*200c0*/  IMAD.MOV.U32 R12, RZ, RZ, 0x3 ;  /* 0x00000003ff0c7424 */ /* 0x000fe400078e00ff */
[----:B------:R-:W-:-:S07]  /*200d0*/  IMAD.MOV.U32 R3, RZ, RZ, R14 ;  /* 0x000000ffff037224 */ /* 0x000fce00078e000e */
[----:B------:R-:W-:Y:S05]  /*200e0*/  WARPSYNC.COLLECTIVE R15, `(.L_x_862) ;  /* 0x000000000f087348 */ /* 0x000fea0003c00000 */
[----:B------:R0:W1:Y:S02]  /*200f0*/  SHFL.IDX P6, R14, R13, R12, R11 ;  /* 0x0000000c0d0e7389 */ /* 0x00006400000c000b */
[----:B01----:R-:W-:Y:S01]  /*20100*/  ENDCOLLECTIVE ;  /* 0x000000000000791b */ /* 0x003fe20003800000 */
.L_x_862:
[----:B------:R-:W-:-:S04]  /*20110*/  @!P1 LEA R7, P4, R9, R3, 0x1 ;  /* 0x0000000309079211 */ /* 0x000fc800078808ff */
[----:B------:R-:W-:Y:S01]  /*20120*/  @!P1 IADD3.X R8, RZ, R2, RZ, P4, !PT ;  /* 0x00000002ff089210 */ /* 0x000fe200027fe4ff */
        /* <DEDUP_REMOVED lines=10> */
[----:B------:R-:W-:Y:S02]  /*201d0*/  ISETP.GE.AND P1, PT, R7, R6, PT ;  /* 0x000000060700720c */ /* 0x000fe40003f26270 */
[----:B0-----:R-:W-:-:S11]  /*201e0*/  MOV R2, R14 ;  /* 0x0000000e00027202 */ /* 0x001fd60000000f00 */
[----:B------:R-:W-:Y:S05]  /*201f0*/  WARPSYNC.COLLECTIVE R15, `(.L_x_863) ;  /* 0x000000000f087348 */ /* 0x000fea0003c00000 */
[----:B------:R0:W1:Y:S02]  /*20200*/  SHFL.IDX P6, R14, R13, R12, R11 ;  /* 0x0000000c0d0e7389 */ /* 0x00006400000c000b */
[----:B01----:R-:W-:Y:S01]  /*20210*/  ENDCOLLECTIVE ;  /* 0x000000000000791b */ /* 0x003fe20003800000 */
.L_x_863:
[----:B------:R-:W-:Y:S01]  /*20220*/  IMAD.MOV.U32 R13, RZ, RZ, R5 ;  /* 0x000000ffff0d7224 */ /* 0x000fe200078e0005 */
[----:B------:R-:W-:Y:S02]  /*20230*/  MOV R12, 0x4 ;  /* 0x00000004000c7802 */ /* 0x000fe40000000f00 */
[----:B------:R-:W-:-:S07]  /*20240*/  MOV R3, R14 ;  /* 0x0000000e00037202 */ /* 0x000fce0000000f00 */
[----:B------:R-:W-:Y:S05]  /*20250*/  WARPSYNC.COLLECTIVE R15, `(.L_x_864) ;  /* 0x000000000f087348 */ /* 0x000fea0003c00000 */
[----:B------:R0:W1:Y:S02]  /*20260*/  SHFL.IDX P6, R14, R13, R12, R11 ;  /* 0x0000000c0d0e7389 */ /* 0x00006400000c000b */
[----:B01----:R-:W-:Y:S01]  /*20270*/  ENDCOLLECTIVE ;  /* 0x000000000000791b */ /* 0x003fe20003800000 */
.L_x_864:
        /* <DEDUP_REMOVED lines=17> */
.L_x_865:
[----:B------:R-:W-:Y:S01]  /*20390*/  MOV R13, R5 ;  /* 0x00000005000d7202 */ /* 0x000fe20000000f00 */
[----:B------:R-:W-:Y:S02]  /*203a0*/  IMAD.MOV.U32 R12, RZ, RZ, 0x5 ;  /* 0x00000005ff0c7424 */ /* 0x000fe400078e00ff */
[----:B------:R-:W-:-:S07]  /*203b0*/  IMAD.MOV.U32 R3, RZ, RZ, R14 ;  /* 0x000000ffff037224 */ /* 0x000fce00078e000e */
[----:B------:R-:W-:Y:S05]  /*203c0*/  WARPSYNC.COLLECTIVE R15, `(.L_x_866) ;  /* 0x000000000f087348 */ /* 0x000fea0003c00000 */
[----:B------:R0:W1:Y:S02]  /*203d0*/  SHFL.IDX P6, R14, R13, R12, R11 ;  /* 0x0000000c0d0e7389 */ /* 0x00006400000c000b */
[----:B01----:R-:W-:Y:S01]  /*203e0*/  ENDCOLLECTIVE ;  /* 0x000000000000791b */ /* 0x003fe20003800000 */
.L_x_866:
        /* <DEDUP_REMOVED lines=17> */
.L_x_867:
[----:B------:R-:W-:Y:S01]  /*20500*/  IMAD.MOV.U32 R13, RZ, RZ, R5 ;  /* 0x000000ffff0d7224 */ /* 0x000fe200078e0005 */
[----:B------:R-:W-:Y:S02]  /*20510*/  MOV R12, 0x6 ;  /* 0x00000006000c7802 */ /* 0x000fe40000000f00 */
[----:B------:R-:W-:-:S07]  /*20520*/  MOV R3, R14 ;  /* 0x0000000e00037202 */ /* 0x000fce0000000f00 */
[----:B------:R-:W-:Y:S05]  /*20530*/  WARPSYNC.COLLECTIVE R15, `(.L_x_868) ;  /* 0x000000000f087348 */ /* 0x000fea0003c00000 */
[----:B------:R0:W1:Y:S02]  /*20540*/  SHFL.IDX P6, R14, R13, R12, R11 ;  /* 0x0000000c0d0e7389 */ /* 0x00006400000c000b */
[----:B01----:R-:W-:Y:S01]  /*20550*/  ENDCOLLECTIVE ;  /* 0x000000000000791b */ /* 0x003fe20003800000 */
.L_x_868:
        /* <DEDUP_REMOVED lines=17> */
.L_x_869:
[----:B------:R-:W-:Y:S01]  /*20670*/  IMAD.MOV.U32 R13, RZ, RZ, R5 ;  /* 0x000000ffff0d7224 */ /* 0x000fe200078e0005 */
[----:B------:R-:W-:Y:S01]  /*20680*/  MOV R12, 0x7 ;  /* 0x00000007000c7802 */ /* 0x000fe20000000f00 */
[----:B------:R-:W-:-:S07]  /*20690*/  IMAD.MOV.U32 R3, RZ, RZ, R14 ;  /* 0x000000ffff037224 */ /* 0x000fce00078e000e */
[----:B------:R-:W-:Y:S05]  /*206a0*/  WARPSYNC.COLLECTIVE R15, `(.L_x_870) ;  /* 0x000000000f087348 */ /* 0x000fea0003c00000 */
[----:B------:R0:W1:Y:S02]  /*206b0*/  SHFL.IDX P6, R14, R13, R12, R11 ;  /* 0x0000000c0d0e7389 */ /* 0x00006400000c000b */
[----:B01----:R-:W-:Y:S01]  /*206c0*/  ENDCOLLECTIVE ;  /* 0x000000000000791b */ /* 0x003fe20003800000 */
.L_x_870:
[----:B------:R-:W-:-:S04]  /*206d0*/  @!P1 LEA R7, P4, R9, R3, 0x1 ;  /* 0x0000000309079211 */ /* 0x000fc800078808ff */
[----:B------:R-:W-:Y:S01]  /*206e0*/  @!P1 IADD3.X R8, RZ, R2, RZ, P4, !PT ;  /* 0x00000002ff089210 */ /* 0x000fe200027fe4ff */
[----:B------:R-:W-:-:S03]  /*206f0*/  @!P1 IMAD.MOV.U32 R2, RZ, RZ, R7 ;  /* 0x000000ffff029224 */ /* 0x000fc600078e0007 */
[----:B------:R-:W-:Y:S02]  /*20700*/  @!P1 MOV R3, R8 ;  /* 0x0000000800039202 */ /* 0x000fe40000000f00 */
[----:B------:R-:W-:-:S03]  /*20710*/  MOV R13, R0 ;  /* 0x00000000000d7202 */ /* 0x000fc60000000f00 */
        /* <DEDUP_REMOVED lines=10> */
.L_x_871:
[----:B------:R-:W-:Y:S05]  /*207c0*/  BRA `(.L_x_872) ;  /* 0xffffffb000e87947 */ /* 0x000fea000383ffff */
.L_x_737:
[----:B0-----:R0:W1:Y:S02]  /*207d0*/  SYNCS.PHASECHK.TRANS64.TRYWAIT P0, [R22+URZ+0x2a820], R3 ;  /* 0x02a82003160075a7 */ /* 0x001064000800017f */
[----:B-1----:R-:W-:Y:S05]  /*207e0*/  @!P0 NANOSLEEP.SYNCS 0x989680 ;  /* 0x009896800000895d */ /* 0x002fea0003900000 */
[----:B------:R-:W1:Y:S02]  /*207f0*/  @!P0 SYNCS.PHASECHK.TRANS64 P0, [R22+URZ+0x2a820], R3 ;  /* 0x02a82003160085a7 */ /* 0x000e64000800007f */
[----:B-1----:R-:W-:Y:S05]  /*20800*/  @!P0 BRA `(.L_x_737) ;  /* 0xfffffffc00f08947 */ /* 0x002fea000383ffff */
[----:B------:R-:W-:Y:S05]  /*20810*/  BRA `(.L_x_873) ;  /* 0xffffffb400587947 */ /* 0x000fea000383ffff */
.L_x_742:
[----:B0-----:R0:W1:Y:S02]  /*20820*/  SYNCS.PHASECHK.TRANS64.TRYWAIT P0, [R5+URZ+0x2a840], R0 ;  /* 0x02a84000050075a7 */ /* 0x001064000800017f */
[----:B-1----:R-:W-:Y:S05]  /*20830*/  @!P0 NANOSLEEP.SYNCS 0x989680 ;  /* 0x009896800000895d */ /* 0x002fea0003900000 */
[----:B------:R-:W1:Y:S02]  /*20840*/  @!P0 SYNCS.PHASECHK.TRANS64 P0, [R5+URZ+0x2a840], R0 ;  /* 0x02a84000050085a7 */ /* 0x000e64000800007f */
[----:B-1----:R-:W-:Y:S05]  /*20850*/  @!P0 BRA `(.L_x_742) ;  /* 0xfffffffc00f08947 */ /* 0x002fea000383ffff */
[----:B------:R-:W-:Y:S05]  /*20860*/  BRA `(.L_x_874) ;  /* 0xffffffb800247947 */ /* 0x000fea000383ffff */
.L_x_743:
[----:B------:R-:W-:Y:S01]  /*20870*/  BSSY B1, `(.L_x_875) ;  /* 0x0000008000017945 */ /* 0x000fe20003800000 */
[----:B------:R-:W-:Y:S01]  /*20880*/  IMAD.MOV.U32 R13, RZ, RZ, R8 ;  /* 0x000000ffff0d7224 */ /* 0x000fe200078e0008 */
[----:B------:R-:W-:Y:S01]  /*20890*/  MOV R12, RZ ;  /* 0x000000ff000c7202 */ /* 0x000fe20000000f00 */
[----:B------:R-:W-:Y:S01]  /*208a0*/  IMAD.MOV.U32 R11, RZ, RZ, 0x181f ;  /* 0x0000181fff0b7424 */ /* 0x000fe200078e00ff */
[----:B------:R-:W-:-:S07]  /*208b0*/  MOV R15, 0xffffffff ;  /* 0xffffffff000f7802 */ /* 0x000fce0000000f00 */
[----:B------:R-:W-:Y:S05]  /*208c0*/  WARPSYNC.COLLECTIVE R15, `(.L_x_876) ;  /* 0x000000000f087348 */ /* 0x000fea0003c00000 */
[----:B------:R0:W1:Y:S02]  /*208d0*/  SHFL.IDX P6, R14, R13, R12, R11 ;  /* 0x0000000c0d0e7389 */ /* 0x00006400000c000b */
[----:B01----:R-:W-:Y:S01]  /*208e0*/  ENDCOLLECTIVE ;  /* 0x000000000000791b */ /* 0x003fe20003800000 */
.L_x_876:
[----:B------:R-:W-:Y:S05]  /*208f0*/  BSYNC B1 ;  /* 0x0000000000017941 */ /* 0x000fea0003800000 */
.L_x_875:
[----:B------:R-:W0:Y:S01]  /*20900*/  S2R R35, SR_TID.X ;  /* 0x0000000000237919 */ /* 0x000e220000002100 */
[----:B------:R-:W-:Y:S01]  /*20910*/  MOV R13, R9 ;  /* 0x00000009000d7202 */ /* 0x000fe20000000f00 */
[----:B------:R-:W-:Y:S01]  /*20920*/  IMAD.MOV.U32 R12, RZ, RZ, RZ ;  /* 0x000000ffff0c7224 */ /* 0x000fe200078e00ff */
[----:B------:R-:W-:Y:S01]  /*20930*/  MOV R11, 0x181f ;  /* 0x0000181f000b7802 */ /* 0x000fe20000000f00 */
[----:B------:R-:W-:Y:S01]  /*20940*/  IMAD.MOV.U32 R3, RZ, RZ, R14 ;  /* 0x000000ffff037224 */ /* 0x000fe200078e000e */
[----:B------:R-:W-:Y:S02]  /*20950*/  MOV R15, 0xffffffff ;  /* 0xffffffff000f7802 */ /* 0x000fe40000000f00 */
[----:B------:R-:W-:-:S07]  /*20960*/  LEA R4, R4, R22, 0x1 ;  /* 0x0000001604047211 */ /* 0x000fce00078e08ff */
[----:B0-----:R-:W-:Y:S05]  /*20970*/  WARPSYNC.COLLECTIVE R15, `(.L_x_877) ;  /* 0x000000000f087348 */ /* 0x001fea0003c00000 */
[----:B------:R1:W2:Y:S02]  /*20980*/  SHFL.IDX P6, R14, R13, R12, R11 ;  /* 0x0000000c0d0e7389 */ /* 0x0002a400000c000b */
[----:B012---:R-:W-:Y:S01]  /*20990*/  ENDCOLLECTIVE ;  /* 0x000000000000791b */ /* 0x007fe20003800000 */
.L_x_877:
[----:B------:R-:W-:Y:S01]  /*209a0*/  IMAD.MOV.U32 R13, RZ, RZ, R8 ;  /* 0x000000ffff0d7224 */ /* 0x000fe200078e0008 */
[----:B------:R-:W-:Y:S01]  /*209b0*/  MOV R12, 0x1 ;  /* 0x00000001000c7802 */ /* 0x000fe20000000f00 */
[----:B------:R-:W-:Y:S02]  /*209c0*/  IMAD.SHL.U32 R35, R35, 0x8, RZ ;  /* 0x0000000823237824 */ /* 0x000fe400078e00ff */
[----:B------:R-:W-:-:S07]  /*209d0*/  IMAD.MOV.U32 R2, RZ, RZ, R14 ;  /* 0x000000ffff027224 */ /* 0x000fce00078e000e */
[----:B------:R-:W-:Y:S05]  /*209e0*/  WARPSYNC.COLLECTIVE R15, `(.L_x_878) ;  /* 0x000000000f087348 */ /* 0x000fea0003c00000 */
[----:B------:R0:W1:Y:S02]  /*209f0*/  SHFL.IDX P6, R14, R13, R12, R11 ;  /* 0x0000000c0d0e7389 */ /* 0x00006400000c000b */
[----:B01----:R-:W-:Y:S01]  /*20a00*/  ENDCOLLECTIVE ;  /* 0x000000000000791b */ /* 0x003fe20003800000 */
.L_x_878:
[----:B------:R-:W-:-:S04]  /*20a10*/  LOP3.LUT R35, R35, 0x38, RZ, 0xc0, !PT ;  /* 0x0000003823237812 */ /* 0x000fc800078ec0ff */
[----:B------:R-:W-:-:S04]  /*20a20*/  SHF.L.U32 R0, R35, 0x1, RZ ;  /* 0x0000000123007819 */ /* 0x000fc800000006ff */
[----:B------:R-:W-:-:S05]  /*20a30*/  IADD3 R2, P0, R2, R0, RZ ;  /* 0x0000000002027210 */ /* 0x000fca0007f1e0ff */
[----:B------:R-:W-:Y:S01]  /*20a40*/  IMAD.X R3, RZ, RZ, R3, P0 ;  /* 0x000000ffff037224 */ /* 0x000fe200000e0603 */
[----:B------:R-:W-:-:S04]  /*20a50*/  MOV R13, R9 ;  /* 0x00000009000d7202 */ /* 0x000fc80000000f00 */
        /* <DEDUP_REMOVED lines=10> */
.L_x_879:
[----:B------:R-:W-:Y:S01]  /*20b00*/  IMAD.MOV.U32 R13, RZ, RZ, R8 ;  /* 0x000000ffff0d7224 */ /* 0x000fe200078e0008 */
[----:B------:R-:W-:Y:S01]  /*20b10*/  MOV R12, 0x2 ;  /* 0x00000002000c7802 */ /* 0x000fe20000000f00 */
[----:B------:R-:W-:-:S07]  /*20b20*/  IMAD.MOV.U32 R2, RZ, RZ, R14 ;  /* 0x000000ffff027224 */ /* 0x000fce00078e000e */
[----:B------:R-:W-:Y:S05]  /*20b30*/  WARPSYNC.COLLECTIVE R15, `(.L_x_880) ;  /* 0x000000000f087348 */ /* 0x000fea0003c00000 */
[----:B------:R0:W1:Y:S02]  /*20b40*/  SHFL.IDX P6, R14, R13, R12, R11 ;  /* 0x0000000c0d0e7389 */ /* 0x00006400000c000b */
[----:B01----:R-:W-:Y:S01]  /*20b50*/  ENDCOLLECTIVE ;  /* 0x000000000000791b */ /* 0x003fe20003800000 */
.L_x_880:
[----:B------:R-:W-:-:S04]  /*20b60*/  IADD3 R2, P0, R2, R0, RZ ;  /* 0x0000000002027210 */ /* 0x000fc80007f1e0ff */
[----:B------:R-:W-:-:S05]  /*20b70*/  IADD3.X R3, RZ, R3, RZ, P0, !PT ;  /* 0x00000003ff037210 */ /* 0x000fca00007fe4ff */
        /* <DEDUP_REMOVED lines=11> */
.L_x_881:
[----:B------:R-:W-:Y:S01]  /*20c30*/  IMAD.MOV.U32 R13, RZ, RZ, R8 ;  /* 0x000000ffff0d7224 */ /* 0x000fe200078e0008 */
[----:B------:R-:W-:Y:S01]  /*20c40*/  MOV R12, 0x3 ;  /* 0x00000003000c7802 */ /* 0x000fe20000000f00 */
[----:B------:R-:W-:-:S07]  /*20c50*/  IMAD.MOV.U32 R2, RZ, RZ, R14 ;  /* 0x000000ffff027224 */ /* 0x000fce00078e000e */
[----:B------:R-:W-:Y:S05]  /*20c60*/  WARPSYNC.COLLECTIVE R15, `(.L_x_882) ;  /* 0x000000000f087348 */ /* 0x000fea0003c00000 */
[----:B------:R0:W1:Y:S02]  /*20c70*/  SHFL.IDX P6, R14, R13, R12, R11 ;  /* 0x0000000c0d0e7389 */ /* 0x00006400000c000b */
[----:B01----:R-:W-:Y:S01]  /*20c80*/  ENDCOLLECTIVE ;  /* 0x000000000000791b */ /* 0x003fe20003800000 */
.L_x_882:
        /* <DEDUP_REMOVED lines=13> */
.L_x_883:
[----:B------:R-:W-:Y:S01]  /*20d60*/  IMAD.MOV.U32 R13, RZ, RZ, R8 ;  /* 0x000000ffff0d7224 */ /* 0x000fe200078e0008 */
[----:B------:R-:W-:Y:S01]  /*20d70*/  MOV R12, 0x4 ;  /* 0x00000004000c7802 */ /* 0x000fe20000000f00 */
[----:B------:R-:W-:-:S07]  /*20d80*/  IMAD.MOV.U32 R2, RZ, RZ, R14 ;  /* 0x000000ffff027224 */ /* 0x000fce00078e000e */
[----:B------:R-:W-:Y:S05]  /*20d90*/  WARPSYNC.COLLECTIVE R15, `(.L_x_884) ;  /* 0x000000000f087348 */ /* 0x000fea0003c00000 */
[----:B------:R0:W1:Y:S02]  /*20da0*/  SHFL.IDX P6, R14, R13, R12, R11 ;  /* 0x0000000c0d0e7389 */ /* 0x00006400000c000b */
[----:B01----:R-:W-:Y:S01]  /*20db0*/  ENDCOLLECTIVE ;  /* 0x000000000000791b */ /* 0x003fe20003800000 */
.L_x_884:
        /* <DEDUP_REMOVED lines=13> */
.L_x_885:
[----:B------:R-:W-:Y:S01]  /*20e90*/  IMAD.MOV.U32 R13, RZ, RZ, R8 ;  /* 0x000000ffff0d7224 */ /* 0x000fe200078e0008 */
[----:B------:R-:W-:Y:S01]  /*20ea0*/  MOV R12, 0x5 ;  /* 0x00000005000c7802 */ /* 0x000fe20000000f00 */
[----:B------:R-:W-:-:S07]  /*20eb0*/  IMAD.MOV.U32 R2, RZ, RZ, R14 ;  /* 0x000000ffff027224 */ /* 0x000fce00078e000e */
[----:B------:R-:W-:Y:S05]  /*20ec0*/  WARPSYNC.COLLECTIVE R15, `(.L_x_886) ;  /* 0x000000000f087348 */ /* 0x000fea0003c00000 */
[----:B------:R0:W1:Y:S02]  /*20ed0*/  SHFL.IDX P6, R14, R13, R12, R11 ;  /* 0x0000000c0d0e7389 */ /* 0x00006400000c000b */
[----:B01----:R-:W-:Y:S01]  /*20ee0*/  ENDCOLLECTIVE ;  /* 0x000000000000791b */ /* 0x003fe20003800000 */
.L_x_886:
        /* <DEDUP_REMOVED lines=13> */
.L_x_887:
[----:B------:R-:W-:Y:S01]  /*20fc0*/  IMAD.MOV.U32 R2, RZ, RZ, R14 ;  /* 0x000000ffff027224 */ /* 0x000fe200078e000e */
[----:B------:R-:W-:Y:S06]  /*20fd0*/  BRA `(.L_x_888) ;  /* 0xffffffb4005c7947 */ /* 0x000fec000383ffff */
.L_x_748:
[----:B-1----:R1:W2:Y:S02]  /*20fe0*/  SYNCS.PHASECHK.TRANS64.TRYWAIT P0, [R5+URZ+0x2a860], R2 ;  /* 0x02a86002050075a7 */ /* 0x0022a4000800017f */
[----:B--2---:R-:W-:Y:S05]  /*20ff0*/  @!P0 NANOSLEEP.SYNCS 0x989680 ;  /* 0x009896800000895d */ /* 0x004fea0003900000 */
[----:B------:R-:W2:Y:S02]  /*21000*/  @!P0 SYNCS.PHASECHK.TRANS64 P0, [R5+URZ+0x2a860], R2 ;  /* 0x02a86002050085a7 */ /* 0x000ea4000800007f */
[----:B--2---:R-:W-:Y:S05]  /*21010*/  @!P0 BRA `(.L_x_748) ;  /* 0xfffffffc00f08947 */ /* 0x004fea000383ffff */
[----:B------:R-:W-:Y:S05]  /*21020*/  BRA `(.L_x_889) ;  /* 0xffffffb400b87947 */ /* 0x000fea000383ffff */
.L_x_749:
        /* <DEDUP_REMOVED lines=8> */
.L_x_891:
[----:B------:R-:W-:Y:S05]  /*210b0*/  BSYNC B1 ;  /* 0x0000000000017941 */ /* 0x000fea0003800000 */
.L_x_890:
[----:B------:R-:W-:Y:S01]  /*210c0*/  IMAD.MOV.U32 R13, RZ, RZ, R24 ;  /* 0x000000ffff0d7224 */ /* 0x000fe200078e0018 */
[----:B------:R-:W-:Y:S01]  /*210d0*/  MOV R12, RZ ;  /* 0x000000ff000c7202 */ /* 0x000fe20000000f00 */
[----:B------:R-:W-:Y:S01]  /*210e0*/  IMAD.MOV.U32 R11, RZ, RZ, 0x181f ;  /* 0x0000181fff0b7424 */ /* 0x000fe200078e00ff */
[----:B------:R-:W-:Y:S01]  /*210f0*/  MOV R15, 0xffffffff ;  /* 0xffffffff000f7802 */ /* 0x000fe20000000f00 */
[----:B------:R-:W-:Y:S01]  /*21100*/  IMAD R4, R4, 0x2, R22 ;  /* 0x0000000204047824 */ /* 0x000fe200078e0216 */
[----:B------:R-:W-:-:S07]  /*21110*/  MOV R3, R14 ;  /* 0x0000000e00037202 */ /* 0x000fce0000000f00 */
[----:B------:R-:W-:Y:S05]  /*21120*/  WARPSYNC.COLLECTIVE R15, `(.L_x_892) ;  /* 0x000000000f087348 */ /* 0x000fea0003c00000 */
[----:B------:R0:W1:Y:S02]  /*21130*/  SHFL.IDX P6, R14, R13, R12, R11 ;  /* 0x0000000c0d0e7389 */ /* 0x00006400000c000b */
[----:B01----:R-:W-:Y:S01]  /*21140*/  ENDCOLLECTIVE ;  /* 0x000000000000791b */ /* 0x003fe20003800000 */
.L_x_892:
[----:B------:R-:W-:Y:S01]  /*21150*/  MOV R13, R25 ;  /* 0x00000019000d7202 */ /* 0x000fe20000000f00 */
[----:B------:R-:W-:Y:S02]  /*21160*/  IMAD.MOV.U32 R12, RZ, RZ, 0x1 ;  /* 0x00000001ff0c7424 */ /* 0x000fe400078e00ff */
[----:B------:R-:W-:-:S07]  /*21170*/  IMAD.MOV.U32 R2, RZ, RZ, R14 ;  /* 0x000000ffff027224 */ /* 0x000fce00078e000e */
[----:B------:R-:W-:Y:S05]  /*21180*/  WARPSYNC.COLLECTIVE R15, `(.L_x_893) ;  /* 0x000000000f087348 */ /* 0x000fea0003c00000 */
[----:B------:R0:W1:Y:S02]  /*21190*/  SHFL.IDX P6, R14, R13, R12, R11 ;  /* 0x0000000c0d0e7389 */ /* 0x00006400000c000b */
[----:B01----:R-:W-:Y:S01]  /*211a0*/  ENDCOLLECTIVE ;  /* 0x000000000000791b */ /* 0x003fe20003800000 */
.L_x_893:
[----:B------:R-:W-:-:S04]  /*211b0*/  IADD3 R2, P1, R2, R0, RZ ;  /* 0x0000000002027210 */ /* 0x000fc80007f3e0ff */
[----:B------:R-:W-:Y:S02]  /*211c0*/  IADD3.X R3, RZ, R3, RZ, P1, !PT ;  /* 0x00000003ff037210 */ /* 0x000fe40000ffe4ff */
        /* <DEDUP_REMOVED lines=9> */
[----:B0-----:R-:W-:-:S07]  /*21260*/  MOV R3, R14 ;  /* 0x0000000e00037202 */ /* 0x001fce0000000f00 */
[----:B------:R-:W-:Y:S05]  /*21270*/  WARPSYNC.COLLECTIVE R15, `(.L_x_894) ;  /* 0x000000000f087348 */ /* 0x000fea0003c00000 */
[----:B------:R0:W1:Y:S02]  /*21280*/  SHFL.IDX P6, R14, R13, R12, R11 ;  /* 0x0000000c0d0e7389 */ /* 0x00006400000c000b */
[----:B01----:R-:W-:Y:S01]  /*21290*/  ENDCOLLECTIVE ;  /* 0x000000000000791b */ /* 0x003fe20003800000 */
.L_x_894:
[----:B------:R-:W-:Y:S01]  /*212a0*/  MOV R13, R25 ;  /* 0x00000019000d7202 */ /* 0x000fe20000000f00 */
[----:B------:R-:W-:Y:S01]  /*212b0*/  IMAD.MOV.U32 R12, RZ, RZ, 0x2 ;  /* 0x00000002ff0c7424 */ /* 0x000fe200078e00ff */
[----:B------:R-:W-:-:S07]  /*212c0*/  MOV R2, R14 ;  /* 0x0000000e00027202 */ /* 0x000fce0000000f00 */
[----:B------:R-:W-:Y:S05]  /*212d0*/  WARPSYNC.COLLECTIVE R15, `(.L_x_895) ;  /* 0x000000000f087348 */ /* 0x000fea0003c00000 */
[----:B------:R0:W1:Y:S02]  /*212e0*/  SHFL.IDX P6, R14, R13, R12, R11 ;  /* 0x0000000c0d0e7389 */ /* 0x00006400000c000b */
[----:B01----:R-:W-:Y:S01]  /*212f0*/  ENDCOLLECTIVE ;  /* 0x000000000000791b */ /* 0x003fe20003800000 */
.L_x_895:
        /* <DEDUP_REMOVED lines=14> */
.L_x_896:
[----:B------:R-:W-:Y:S01]  /*213e0*/  MOV R13, R25 ;  /* 0x00000019000d7202 */ /* 0x000fe20000000f00 */
[----:B------:R-:W-:Y:S01]  /*213f0*/  IMAD.MOV.U32 R12, RZ, RZ, 0x3 ;  /* 0x00000003ff0c7424 */ /* 0x000fe200078e00ff */
[----:B------:R-:W-:-:S07]  /*21400*/  MOV R2, R14 ;  /* 0x0000000e00027202 */ /* 0x000fce0000000f00 */
[----:B------:R-:W-:Y:S05]  /*21410*/  WARPSYNC.COLLECTIVE R15, `(.L_x_897) ;  /* 0x000000000f087348 */ /* 0x000fea0003c00000 */
[----:B------:R0:W1:Y:S02]  /*21420*/  SHFL.IDX P6, R14, R13, R12, R11 ;  /* 0x0000000c0d0e7389 */ /* 0x00006400000c000b */
[----:B01----:R-:W-:Y:S01]  /*21430*/  ENDCOLLECTIVE ;  /* 0x000000000000791b */ /* 0x003fe20003800000 */
.L_x_897:
        /* <DEDUP_REMOVED lines=14> */
.L_x_898:
[----:B------:R-:W-:Y:S01]  /*21520*/  MOV R13, R25 ;  /* 0x00000019000d7202 */ /* 0x000fe20000000f00 */
[----:B------:R-:W-:Y:S01]  /*21530*/  IMAD.MOV.U32 R12, RZ, RZ, 0x4 ;  /* 0x00000004ff0c7424 */ /* 0x000fe200078e00ff */
[----:B------:R-:W-:-:S07]  /*21540*/  MOV R2, R14 ;  /* 0x0000000e00027202 */ /* 0x000fce0000000f00 */
[----:B------:R-:W-:Y:S05]  /*21550*/  WARPSYNC.COLLECTIVE R15, `(.L_x_899) ;  /* 0x000000000f087348 */ /* 0x000fea0003c00000 */
[----:B------:R0:W1:Y:S02]  /*21560*/  SHFL.IDX P6, R14, R13, R12, R11 ;  /* 0x0000000c0d0e7389 */ /* 0x00006400000c000b */
[----:B01----:R-:W-:Y:S01]  /*21570*/  ENDCOLLECTIVE ;  /* 0x000000000000791b */ /* 0x003fe20003800000 */
.L_x_899:
        /* <DEDUP_REMOVED lines=14> */
.L_x_900:
[----:B------:R-:W-:Y:S01]  /*21660*/  MOV R13, R25 ;  /* 0x00000019000d7202 */ /* 0x000fe20000000f00 */
[----:B------:R-:W-:Y:S01]  /*21670*/  IMAD.MOV.U32 R12, RZ, RZ, 0x5 ;  /* 0x00000005ff0c7424 */ /* 0x000fe200078e00ff */
[----:B------:R-:W-:-:S07]  /*21680*/  MOV R2, R14 ;  /* 0x0000000e00027202 */ /* 0x000fce0000000f00 */
[----:B------:R-:W-:Y:S05]  /*21690*/  WARPSYNC.COLLECTIVE R15, `(.L_x_901) ;  /* 0x000000000f087348 */ /* 0x000fea0003c00000 */
[----:B------:R0:W1:Y:S02]  /*216a0*/  SHFL.IDX P6, R14, R13, R12, R11 ;  /* 0x0000000c0d0e7389 */ /* 0x00006400000c000b */
[----:B01----:R-:W-:Y:S01]  /*216b0*/  ENDCOLLECTIVE ;  /* 0x000000000000791b */ /* 0x003fe20003800000 */
.L_x_901:
        /* <DEDUP_REMOVED lines=13> */
.L_x_902:
[----:B------:R-:W-:Y:S01]  /*21790*/  @!PT LDS RZ, [RZ] ;  /* 0x00000000fffff984 */ /* 0x000fe20000000800 */
[----:B------:R-:W-:Y:S01]  /*217a0*/  @!PT LDS RZ, [RZ] ;  /* 0x00000000fffff984 */ /* 0x000fe20000000800 */
[----:B------:R-:W-:Y:S01]  /*217b0*/  @!PT LDS RZ, [RZ] ;  /* 0x00000000fffff984 */ /* 0x000fe20000000800 */
[----:B------:R0:W-:Y:S02]  /*217c0*/  LDGSTS.E.BYPASS.LTC128B.128 [R4+0x5400], desc[UR60][R2.64+0x80], !P2 ;  /* 0x0540008002047fae */ /* 0x0001e4000d101d7c */
[----:B0-----:R-:W-:Y:S01]  /*217d0*/  MOV R2, R14 ;  /* 0x0000000e00027202 */ /* 0x001fe20000000f00 */
[----:B------:R-:W-:Y:S06]  /*217e0*/  BRA `(.L_x_903) ;  /* 0xffffffb000a87947 */ /* 0x000fec000383ffff */
.L_x_757:
[----:B0-----:R0:W1:Y:S02]  /*217f0*/  SYNCS.PHASECHK.TRANS64.TRYWAIT P0, [R0+URZ+0x2a860], R3 ;  /* 0x02a86003000075a7 */ /* 0x001064000800017f */
[----:B-1----:R-:W-:Y:S05]  /*21800*/  @!P0 NANOSLEEP.SYNCS 0x989680 ;  /* 0x009896800000895d */ /* 0x002fea0003900000 */
[----:B------:R-:W1:Y:S02]  /*21810*/  @!P0 SYNCS.PHASECHK.TRANS64 P0, [R0+URZ+0x2a860], R3 ;  /* 0x02a86003000085a7 */ /* 0x000e64000800007f */
[----:B-1----:R-:W-:Y:S05]  /*21820*/  @!P0 BRA `(.L_x_757) ;  /* 0xfffffffc00f08947 */ /* 0x002fea000383ffff */
[----:B------:R-:W-:Y:S05]  /*21830*/  BRA `(.L_x_904) ;  /* 0xffffffb400c47947 */ /* 0x000fea000383ffff */
.L_x_758:
[----:B------:R-:W-:Y:S01]  /*21840*/  BSSY B0, `(.L_x_905) ;  /* 0x0000008000007945 */ /* 0x000fe20003800000 */
[----:B------:R-:W-:Y:S01]  /*21850*/  IMAD.MOV.U32 R13, RZ, RZ, R25 ;  /* 0x000000ffff0d7224 */ /* 0x000fe200078e0019 */
[----:B------:R-:W-:Y:S01]  /*21860*/  MOV R12, RZ ;  /* 0x000000ff000c7202 */ /* 0x000fe20000000f00 */
[----:B------:R-:W-:Y:S01]  /*21870*/  IMAD.MOV.U32 R11, RZ, RZ, 0x181f ;  /* 0x0000181fff0b7424 */ /* 0x000fe200078e00ff */
[----:B------:R-:W-:-:S07]  /*21880*/  MOV R15, 0xffffffff ;  /* 0xffffffff000f7802 */ /* 0x000fce0000000f00 */
[----:B0-----:R-:W-:Y:S05]  /*21890*/  WARPSYNC.COLLECTIVE R15, `(.L_x_906) ;  /* 0x000000000f087348 */ /* 0x001fea0003c00000 */
[----:B------:R1:W2:Y:S02]  /*218a0*/  SHFL.IDX P6, R14, R13, R12, R11 ;  /* 0x0000000c0d0e7389 */ /* 0x0002a400000c000b */
[----:B012---:R-:W-:Y:S01]  /*218b0*/  ENDCOLLECTIVE ;  /* 0x000000000000791b */ /* 0x007fe20003800000 */
.L_x_906:
[----:B------:R-:W-:Y:S05]  /*218c0*/  BSYNC B0 ;  /* 0x0000000000007941 */ /* 0x000fea0003800000 */
.L_x_905:
[----:B------:R-:W0:Y:S01]  /*218d0*/  S2R R5, SR_TID.X ;  /* 0x0000000000057919 */ /* 0x000e220000002100 */
[----:B------:R-:W-:Y:S01]  /*218e0*/  MOV R13, R24 ;  /* 0x00000018000d7202 */ /* 0x000fe20000000f00 */
[----:B------:R-:W-:Y:S01]  /*218f0*/  IMAD.MOV.U32 R12, RZ, RZ, RZ ;  /* 0x000000ffff0c7224 */ /* 0x000fe200078e00ff */
[----:B------:R-:W-:Y:S01]  /*21900*/  MOV R11, 0x181f ;  /* 0x0000181f000b7802 */ /* 0x000fe20000000f00 */
[----:B------:R-:W-:Y:S01]  /*21910*/  IMAD.MOV.U32 R15, RZ, RZ, -0x1 ;  /* 0xffffffffff0f7424 */ /* 0x000fe200078e00ff */
[C---:B------:R-:W-:Y:S01]  /*21920*/  LOP3.LUT R2, R30.reuse, 0x1, RZ, 0xc0, !PT ;  /* 0x000000011e027812 */ /* 0x040fe200078ec0ff */
[----:B------:R-:W-:Y:S01]  /*21930*/  IMAD.MOV.U32 R3, RZ, RZ, R14 ;  /* 0x000000ffff037224 */ /* 0x000fe200078e000e */
[----:B------:R-:W-:Y:S01]  /*21940*/  LOP3.LUT P0, RZ, R30, 0x2, RZ, 0xc0, !PT ;  /* 0x000000021eff7812 */ /* 0x000fe2000780c0ff */
[----:B------:R-:W-:-:S12]  /*21950*/  IMAD R4, R4, 0x2, R22 ;  /* 0x0000000204047824 */ /* 0x000fd800078e0216 */
[----:B0-----:R-:W-:Y:S05]  /*21960*/  WARPSYNC.COLLECTIVE R15, `(.L_x_907) ;  /* 0x000000000f087348 */ /* 0x001fea0003c00000 */
[----:B------:R1:W2:Y:S02]  /*21970*/  SHFL.IDX P6, R14, R13, R12, R11 ;  /* 0x0000000c0d0e7389 */ /* 0x0002a400000c000b */
[----:B012---:R-:W-:Y:S01]  /*21980*/  ENDCOLLECTIVE ;  /* 0x000000000000791b */ /* 0x007fe20003800000 */
.L_x_907:
[----:B------:R-:W-:Y:S02]  /*21990*/  ISETP.NE.U32.AND P1, PT, R2, 0x1, PT ;  /* 0x000000010200780c */ /* 0x000fe40003f25070 */
[C---:B------:R-:W-:Y:S02]  /*219a0*/  ISETP.LT.OR P4, PT, R6.reuse, 0x1, !P0 ;  /* 0x000000010600780c */ /* 0x040fe40004781670 */
[----:B------:R-:W-:Y:S02]  /*219b0*/  ISETP.LT.OR P3, PT, R6, 0x1, P1 ;  /* 0x000000010600780c */ /* 0x000fe40000f61670 */
[----:B------:R-:W-:Y:S01]  /*219c0*/  MOV R13, R25 ;  /* 0x00000019000d7202 */ /* 0x000fe20000000f00 */
[----:B------:R-:W-:Y:S01]  /*219d0*/  IMAD.MOV.U32 R12, RZ, RZ, 0x1 ;  /* 0x00000001ff0c7424 */ /* 0x000fe200078e00ff */
[----:B------:R-:W-:-:S04]  /*219e0*/  SHF.L.U32 R5, R5, 0x3, RZ ;  /* 0x0000000305057819 */ /* 0x000fc800000006ff */
[----:B------:R-:W-:-:S05]  /*219f0*/  LOP3.LUT R5, R5, 0x38, RZ, 0xc0, !PT ;  /* 0x0000003805057812 */ /* 0x000fca00078ec0ff */
[----:B------:R-:W-:-:S05]  /*21a00*/  IMAD.SHL.U32 R5, R5, 0x2, RZ ;  /* 0x0000000205057824 */ /* 0x000fca00078e00ff */
[----:B------:R-:W-:-:S13]  /*21a10*/  IADD3 R2, P2, R14, R5, RZ ;  /* 0x000000050e027210 */ /* 0x000fda0007f5e0ff */
[----:B------:R-:W-:Y:S05]  /*21a20*/  WARPSYNC.COLLECTIVE R15, `(.L_x_908) ;  /* 0x000000000f087348 */ /* 0x000fea0003c00000 */
[----:B------:R0:W1:Y:S02]  /*21a30*/  SHFL.IDX P6, R14, R13, R12, R11 ;  /* 0x0000000c0d0e7389 */ /* 0x00006400000c000b */
[----:B01----:R-:W-:Y:S01]  /*21a40*/  ENDCOLLECTIVE ;  /* 0x000000000000791b */ /* 0x003fe20003800000 */
.L_x_908:
        /* <DEDUP_REMOVED lines=8> */
[----:B------:R-:W-:Y:S01]  /*21ad0*/  IMAD.MOV.U32 R13, RZ, RZ, R24 ;  /* 0x000000ffff0d7224 */ /* 0x000fe200078e0018 */
[----:B------:R-:W-:-:S11]  /*21ae0*/  MOV R8, R14 ;  /* 0x0000000e00087202 */ /* 0x000fd60000000f00 */
[----:B0-----:R-:W-:Y:S05]  /*21af0*/  WARPSYNC.COLLECTIVE R15, `(.L_x_909) ;  /* 0x000000000f087348 */ /* 0x001fea0003c00000 */
[----:B------:R1:W2:Y:S02]  /*21b00*/  SHFL.IDX P6, R14, R13, R12, R11 ;  /* 0x0000000c0d0e7389 */ /* 0x0002a400000c000b */
[----:B012---:R-:W-:Y:S01]  /*21b10*/  ENDCOLLECTIVE ;  /* 0x000000000000791b */ /* 0x007fe20003800000 */
.L_x_909:
[----:B------:R-:W-:Y:S01]  /*21b20*/  IMAD.MOV.U32 R13, RZ, RZ, R25 ;  /* 0x000000ffff0d7224 */ /* 0x000fe200078e0019 */
[----:B------:R-:W-:Y:S02]  /*21b30*/  MOV R12, 0x2 ;  /* 0x00000002000c7802 */ /* 0x000fe40000000f00 */
[----:B------:R-:W-:-:S13]  /*21b40*/  IADD3 R2, P2, R14, R5, RZ ;  /* 0x000000050e027210 */ /* 0x000fda0007f5e0ff */
[----:B------:R-:W-:Y:S05]  /*21b50*/  WARPSYNC.COLLECTIVE R15, `(.L_x_910) ;  /* 0x000000000f087348 */ /* 0x000fea0003c00000 */
[----:B------:R0:W1:Y:S02]  /*21b60*/  SHFL.IDX P6, R14, R13, R12, R11 ;  /* 0x0000000c0d0e7389 */ /* 0x00006400000c000b */
[----:B01----:R-:W-:Y:S01]  /*21b70*/  ENDCOLLECTIVE ;  /* 0x000000000000791b */ /* 0x003fe20003800000 */
.L_x_910:
[----:B------:R-:W-:-:S05]  /*21b80*/  IADD3.X R3, RZ, R8, RZ, P2, !PT ;  /* 0x00000008ff037210 */ /* 0x000fca00017fe4ff */
        /* <DEDUP_REMOVED lines=12> */
.L_x_911:
[----:B------:R-:W-:Y:S01]  /*21c50*/  IMAD.MOV.U32 R13, RZ, RZ, R25 ;  /* 0x000000ffff0d7224 */ /* 0x000fe200078e0019 */
[----:B------:R-:W-:Y:S01]  /*21c60*/  MOV R12, 0x3 ;  /* 0x00000003000c7802 */ /* 0x000fe20000000f00 */
[----:B------:R-:W-:-:S07]  /*21c70*/  IMAD.MOV.U32 R10, RZ, RZ, R14 ;  /* 0x000000ffff0a7224 */ /* 0x000fce00078e000e */
[----:B------:R-:W-:Y:S05]  /*21c80*/  WARPSYNC.COLLECTIVE R15, `(.L_x_912) ;  /* 0x000000000f087348 */ /* 0x000fea0003c00000 */
[----:B------:R0:W1:Y:S02]  /*21c90*/  SHFL.IDX P6, R14, R13, R12, R11 ;  /* 0x0000000c0d0e7389 */ /* 0x00006400000c000b */
[----:B01----:R-:W-:Y:S01]  /*21ca0*/  ENDCOLLECTIVE ;  /* 0x000000000000791b */ /* 0x003fe20003800000 */
.L_x_912:
[----:B------:R-:W-:-:S04]  /*21cb0*/  IADD3 R2, P2, R10, R5, RZ ;  /* 0x000000050a027210 */ /* 0x000fc80007f5e0ff */
[----:B------:R-:W-:-:S05]  /*21cc0*/  IADD3.X R3, RZ, R7, RZ, P2, !PT ;  /* 0x00000007ff037210 */ /* 0x000fca00017fe4ff */
        /* <DEDUP_REMOVED lines=12> */
.L_x_913:
[----:B------:R-:W-:Y:S01]  /*21d90*/  MOV R13, R25 ;  /* 0x00000019000d7202 */ /* 0x000fe20000000f00 */
[----:B------:R-:W-:Y:S01]  /*21da0*/  IMAD.MOV.U32 R12, RZ, RZ, 0x4 ;  /* 0x00000004ff0c7424 */ /* 0x000fe200078e00ff */
[----:B------:R-:W-:-:S13]  /*21db0*/  IADD3 R2, P2, R14, R5, RZ ;  /* 0x000000050e027210 */ /* 0x000fda0007f5e0ff */
[----:B------:R-:W-:Y:S05]  /*21dc0*/  WARPSYNC.COLLECTIVE R15, `(.L_x_914) ;  /* 0x000000000f087348 */ /* 0x000fea0003c00000 */
[----:B------:R0:W1:Y:S02]  /*21dd0*/  SHFL.IDX P6, R14, R13, R12, R11 ;  /* 0x0000000c0d0e7389 */ /* 0x00006400000c000b */
[----:B01----:R-:W-:Y:S01]  /*21de0*/  ENDCOLLECTIVE ;  /* 0x000000000000791b */ /* 0x003fe20003800000 */
.L_x_914:
        /* <DEDUP_REMOVED lines=13> */
.L_x_915:
[----:B------:R-:W-:Y:S01]  /*21ec0*/  MOV R13, R25 ;  /* 0x00000019000d7202 */ /* 0x000fe20000000f00 */
[----:B------:R-:W-:Y:S01]  /*21ed0*/  IMAD.MOV.U32 R12, RZ, RZ, 0x5 ;  /* 0x00000005ff0c7424 */ /* 0x000fe200078e00ff */
[----:B------:R-:W-:-:S07]  /*21ee0*/  MOV R10, R14 ;  /* 0x0000000e000a7202 */ /* 0x000fce0000000f00 */
[----:B------:R-:W-:Y:S05]  /*21ef0*/  WARPSYNC.COLLECTIVE R15, `(.L_x_916) ;  /* 0x000000000f087348 */ /* 0x000fea0003c00000 */
[----:B------:R0:W1:Y:S02]  /*21f00*/  SHFL.IDX P6, R14, R13, R12, R11 ;  /* 0x0000000c0d0e7389 */ /* 0x00006400000c000b */
[----:B01----:R-:W-:Y:S01]  /*21f10*/  ENDCOLLECTIVE ;  /* 0x000000000000791b */ /* 0x003fe20003800000 */
.L_x_916:
        /* <DEDUP_REMOVED lines=12> */
.L_x_917:
[----:B------:R-:W-:Y:S05]  /*21fe0*/  BRA `(.L_x_918) ;  /* 0xffffffb000c07947 */ /* 0x000fea000383ffff */
.L_x_763:
        /* <DEDUP_REMOVED lines=8> */
.L_x_920:
[----:B------:R-:W-:Y:S05]  /*22070*/  BSYNC B0 ;  /* 0x0000000000007941 */ /* 0x000fea0003800000 */
.L_x_919:
[----:B------:R-:W-:Y:S01]  /*22080*/  IMAD.MOV.U32 R13, RZ, RZ, R16 ;  /* 0x000000ffff0d7224 */ /* 0x000fe200078e0010 */
[----:B------:R-:W-:Y:S01]  /*22090*/  MOV R12, 0x1 ;  /* 0x00000001000c7802 */ /* 0x000fe20000000f00 */
[----:B------:R-:W-:Y:S01]  /*220a0*/  IMAD.MOV.U32 R11, RZ, RZ, 0x1f ;  /* 0x0000001fff0b7424 */ /* 0x000fe200078e00ff */
[----:B------:R-:W-:Y:S02]  /*220b0*/  MOV R15, 0xffffffff ;  /* 0xffffffff000f7802 */ /* 0x000fe40000000f00 */
[----:B------:R-:W-:Y:S02]  /*220c0*/  MOV R5, R14 ;  /* 0x0000000e00057202 */ /* 0x000fe40000000f00 */
[----:B------:R-:W-:-:S07]  /*220d0*/  IADD3 R7, R19, R8, RZ ;  /* 0x0000000813077210 */ /* 0x000fce0007ffe0ff */
[----:B------:R-:W-:Y:S05]  /*220e0*/  WARPSYNC.COLLECTIVE R15, `(.L_x_921) ;  /* 0x000000000f087348 */ /* 0x000fea0003c00000 */
[----:B------:R0:W1:Y:S02]  /*220f0*/  SHFL.IDX P6, R14, R13, R12, R11 ;  /* 0x0000000c0d0e7389 */ /* 0x00006400000c000b */
[----:B01----:R-:W-:Y:S01]  /*22100*/  ENDCOLLECTIVE ;  /* 0x000000000000791b */ /* 0x003fe20003800000 */
.L_x_921:
[----:B------:R-:W-:Y:S02]  /*22110*/  ULDC UR4, c[0x0][0xc3c] ;  /* 0x00030f0000047ab9 */ /* 0x000fe40000000800 */
[----:B------:R-:W-:-:S13]  /*22120*/  ISETP.GE.OR P1, PT, R7, UR4, !P0 ;  /* 0x0000000407007c0c */ /* 0x000fda000c726670 */
[----:B------:R-:W0:Y:S01]  /*22130*/  @!P1 LDC.64 R2, c[0x0][0xc80] ;  /* 0x00032000ff029b82 */ /* 0x000e220000000a00 */
[----:B------:R-:W-:Y:S01]  /*22140*/  IMAD.MOV.U32 R4, RZ, RZ, RZ ;  /* 0x000000ffff047224 */ /* 0x000fe200078e00ff */
[----:B------:R-:W-:Y:S01]  /*22150*/  MOV R11, RZ ;  /* 0x000000ff000b7202 */ /* 0x000fe20000000f00 */
[----:B------:R-:W-:Y:S02]  /*22160*/  IMAD.MOV.U32 R0, RZ, RZ, R14 ;  /* 0x000000ffff007224 */ /* 0x000fe400078e000e */
[----:B0-----:R-:W-:-:S06]  /*22170*/  @!P1 IMAD.WIDE R2, R7, 0x4, R2 ;  /* 0x0000000407029825 */ /* 0x001fcc00078e0202 */
[----:B------:R-:W2:Y:S01]  /*22180*/  @!P1 LDG.E R2, desc[UR60][R2.64] ;  /* 0x0000003c02029981 */ /* 0x000ea2000c1e1900 */
[C---:B------:R-:W-:Y:S02]  /*22190*/  ISETP.GE.U32.AND P2, PT, R8.reuse, 0x2, PT ;  /* 0x000000020800780c */ /* 0x040fe40003f46070 */
[C---:B------:R-:W-:Y:S02]  /*221a0*/  ISETP.GE.U32.AND P3, PT, R8.reuse, 0x4, PT ;  /* 0x000000040800780c */ /* 0x040fe40003f66070 */
[C---:B------:R-:W-:Y:S02]  /*221b0*/  ISETP.GE.U32.AND P4, PT, R8.reuse, 0x8, PT ;  /* 0x000000080800780c */ /* 0x040fe40003f86070 */
[C---:B------:R-:W-:Y:S02]  /*221c0*/  ISETP.GE.U32.AND P5, PT, R8.reuse, 0x10, PT ;  /* 0x000000100800780c */ /* 0x040fe40003fa6070 */
[----:B--2---:R-:W-:Y:S02]  /*221d0*/  @!P1 MOV R4, R2 ;  /* 0x0000000200049202 */ /* 0x004fe40000000f00 */
[----:B------:R-:W-:-:S03]  /*221e0*/  ISETP.NE.AND P1, PT, R8, RZ, PT ;  /* 0x000000ff0800720c */ /* 0x000fc60003f25270 */
[----:B------:R-:W-:-:S10]  /*221f0*/  IMAD.MOV.U32 R13, RZ, RZ, R4 ;  /* 0x000000ffff0d7224 */ /* 0x000fd400078e0004 */
[----:B------:R-:W-:Y:S05]  /*22200*/  WARPSYNC.COLLECTIVE R15, `(.L_x_922) ;  /* 0x000000000f087348 */ /* 0x000fea0003c00000 */
[----:B------:R0:W1:Y:S02]  /*22210*/  SHFL.UP P6, R14, R13, R12, R11 ;  /* 0x0400000c0d0e7389 */ /* 0x00006400000c000b */
[----:B01----:R-:W-:Y:S01]  /*22220*/  ENDCOLLECTIVE ;  /* 0x000000000000791b */ /* 0x003fe20003800000 */
.L_x_922:
[----:B------:R-:W-:Y:S01]  /*22230*/  IMAD.MOV.U32 R12, RZ, RZ, 0x2 ;  /* 0x00000002ff0c7424 */ /* 0x000fe200078e00ff */
[----:B------:R-:W-:-:S05]  /*22240*/  SEL R7, R14, RZ, P1 ;  /* 0x000000ff0e077207 */ /* 0x000fca0000800000 */
[----:B------:R-:W-:-:S05]  /*22250*/  IMAD.IADD R6, R4, 0x1, R7 ;  /* 0x0000000104067824 */ /* 0x000fca00078e0207 */
[----:B------:R-:W-:-:S07]  /*22260*/  MOV R13, R6 ;  /* 0x00000006000d7202 */ /* 0x000fce0000000f00 */
[----:B------:R-:W-:Y:S05]  /*22270*/  WARPSYNC.COLLECTIVE R15, `(.L_x_923) ;  /* 0x000000000f087348 */ /* 0x000fea0003c00000 */
[----:B------:R0:W1:Y:S02]  /*22280*/  SHFL.UP P6, R14, R13, R12, R11 ;  /* 0x0400000c0d0e7389 */ /* 0x00006400000c000b */
[----:B01----:R-:W-:Y:S01]  /*22290*/  ENDCOLLECTIVE ;  /* 0x000000000000791b */ /* 0x003fe20003800000 */
.L_x_923:
[----:B------:R-:W-:Y:S02]  /*222a0*/  MOV R12, 0x4 ;  /* 0x00000004000c7802 */ /* 0x000fe40000000f00 */
[----:B------:R-:W-:-:S04]  /*222b0*/  SEL R7, R14, RZ, P2 ;  /* 0x000000ff0e077207 */ /* 0x000fc80001000000 */
[----:B------:R-:W-:-:S05]  /*222c0*/  IADD3 R7, R6, R7, RZ ;  /* 0x0000000706077210 */ /* 0x000fca0007ffe0ff */
[----:B------:R-:W-:-:S07]  /*222d0*/  IMAD.MOV.U32 R13, RZ, RZ, R7 ;  /* 0x000000ffff0d7224 */ /* 0x000fce00078e0007 */
[----:B------:R-:W-:Y:S05]  /*222e0*/  WARPSYNC.COLLECTIVE R15, `(.L_x_924) ;  /* 0x000000000f087348 */ /* 0x000fea0003c00000 */
[----:B------:R0:W1:Y:S02]  /*222f0*/  SHFL.UP P6, R14, R13, R12, R11 ;  /* 0x0400000c0d0e7389 */ /* 0x00006400000c000b */
[----:B01----:R-:W-:Y:S01]  /*22300*/  ENDCOLLECTIVE ;  /* 0x000000000000791b */ /* 0x003fe20003800000 */
.L_x_924:
[----:B------:R-:W-:Y:S01]  /*22310*/  IMAD.MOV.U32 R12, RZ, RZ, 0x8 ;  /* 0x00000008ff0c7424 */ /* 0x000fe200078e00ff */
[----:B------:R-:W-:-:S05]  /*22320*/  SEL R2, R14, RZ, P3 ;  /* 0x000000ff0e027207 */ /* 0x000fca0001800000 */
[----:B------:R-:W-:-:S05]  /*22330*/  IMAD.IADD R2, R7, 0x1, R2 ;  /* 0x0000000107027824 */ /* 0x000fca00078e0202 */
[----:B------:R-:W-:-:S07]  /*22340*/  MOV R13, R2 ;  /* 0x00000002000d7202 */ /* 0x000fce0000000f00 */
[----:B------:R-:W-:Y:S05]  /*22350*/  WARPSYNC.COLLECTIVE R15, `(.L_x_925) ;  /* 0x000000000f087348 */ /* 0x000fea0003c00000 */
[----:B------:R0:W1:Y:S02]  /*22360*/  SHFL.UP P6, R14, R13, R12, R11 ;  /* 0x0400000c0d0e7389 */ /* 0x00006400000c000b */
[----:B01----:R-:W-:Y:S01]  /*22370*/  ENDCOLLECTIVE ;  /* 0x000000000000791b */ /* 0x003fe20003800000 */
.L_x_925:
[----:B------:R-:W-:Y:S02]  /*22380*/  MOV R12, 0x10 ;  /* 0x00000010000c7802 */ /* 0x000fe40000000f00 */
[----:B------:R-:W-:-:S04]  /*22390*/  SEL R3, R14, RZ, P4 ;  /* 0x000000ff0e037207 */ /* 0x000fc80002000000 */
[----:B------:R-:W-:-:S05]  /*223a0*/  IADD3 R3, R2, R3, RZ ;  /* 0x0000000302037210 */ /* 0x000fca0007ffe0ff */
[----:B------:R-:W-:-:S07]  /*223b0*/  IMAD.MOV.U32 R13, RZ, RZ, R3 ;  /* 0x000000ffff0d7224 */ /* 0x000fce00078e0003 */
[----:B------:R-:W-:Y:S05]  /*223c0*/  WARPSYNC.COLLECTIVE R15, `(.L_x_926) ;  /* 0x000000000f087348 */ /* 0x000fea0003c00000 */
[----:B------:R0:W1:Y:S02]  /*223d0*/  SHFL.UP P6, R14, R13, R12, R11 ;  /* 0x0400000c0d0e7389 */ /* 0x00006400000c000b */
[----:B01----:R-:W-:Y:S01]  /*223e0*/  ENDCOLLECTIVE ;  /* 0x000000000000791b */ /* 0x003fe20003800000 */
.L_x_926:
[----:B------:R-:W-:Y:S01]  /*223f0*/  IMAD.MOV.U32 R12, RZ, RZ, 0x1f ;  /* 0x0000001fff0c7424 */ /* 0x000fe200078e00ff */
[----:B------:R-:W-:Y:S02]  /*22400*/  MOV R11, 0x1f ;  /* 0x0000001f000b7802 */ /* 0x000fe40000000f00 */
[----:B------:R-:W-:-:S05]  /*22410*/  SEL R2, R14, RZ, P5 ;  /* 0x000000ff0e027207 */ /* 0x000fca0002800000 */
[----:B------:R-:W-:-:S05]  /*22420*/  IMAD.IADD R2, R3, 0x1, R2 ;  /* 0x0000000103027824 */ /* 0x000fca00078e0202 */
[----:B------:R-:W-:-:S07]  /*22430*/  MOV R13, R2 ;  /* 0x00000002000d7202 */ /* 0x000fce0000000f00 */
[----:B------:R-:W-:Y:S05]  /*22440*/  WARPSYNC.COLLECTIVE R15, `(.L_x_927) ;  /* 0x000000000f087348 */ /* 0x000fea0003c00000 */
[----:B------:R0:W1:Y:S02]  /*22450*/  SHFL.IDX P6, R14, R13, R12, R11 ;  /* 0x0000000c0d0e7389 */ /* 0x00006400000c000b */
[----:B01----:R-:W-:Y:S01]  /*22460*/  ENDCOLLECTIVE ;  /* 0x000000000000791b */ /* 0x003fe20003800000 */
.L_x_927:
[----:B------:R-:W-:Y:S05]  /*22470*/  BRA `(.L_x_928) ;  /* 0xffffffb000c87947 */ /* 0x000fea000383ffff */
.L_x_768:
[----:B------:R-:W-:Y:S01]  /*22480*/  BSSY B0, `(.L_x_929) ;  /* 0x0000008000007945 */ /* 0x000fe20003800000 */
[----:B-----5:R-:W-:Y:S01]  /*22490*/  IMAD.MOV.U32 R13, RZ, RZ, R4 ;  /* 0x000000ffff0d7224 */ /* 0x020fe200078e0004 */
[----:B------:R-:W-:Y:S01]  /*224a0*/  MOV R12, 0x1 ;  /* 0x00000001000c7802 */ /* 0x000fe20000000f00 */
[----:B------:R-:W-:Y:S01]  /*224b0*/  IMAD.MOV.U32 R11, RZ, RZ, RZ ;  /* 0x000000ffff0b7224 */ /* 0x000fe200078e00ff */
[----:B------:R-:W-:-:S07]  /*224c0*/  MOV R15, 0xffffffff ;  /* 0xffffffff000f7802 */ /* 0x000fce0000000f00 */
[----:B0-----:R-:W-:Y:S05]  /*224d0*/  WARPSYNC.COLLECTIVE R15, `(.L_x_930) ;  /* 0x000000000f087348 */ /* 0x001fea0003c00000 */
[----:B------:R1:W2:Y:S02]  /*224e0*/  SHFL.UP P6, R14, R13, R12, R11 ;  /* 0x0400000c0d0e7389 */ /* 0x0002a400000c000b */
[----:B012---:R-:W-:Y:S01]  /*224f0*/  ENDCOLLECTIVE ;  /* 0x000000000000791b */ /* 0x007fe20003800000 */
.L_x_930:
[----:B------:R-:W-:Y:S05]  /*22500*/  BSYNC B0 ;  /* 0x0000000000007941 */ /* 0x000fea0003800000 */
.L_x_929:
[----:B------:R-:W-:Y:S01]  /*22510*/  SEL R13, R14, RZ, P1 ;  /* 0x000000ff0e0d7207 */ /* 0x000fe20000800000 */
[----:B------:R-:W-:Y:S01]  /*22520*/  IMAD.MOV.U32 R11, RZ, RZ, RZ ;  /* 0x000000ffff0b7224 */ /* 0x000fe200078e00ff */
[----:B------:R-:W-:Y:S02]  /*22530*/  MOV R12, 0x2 ;  /* 0x00000002000c7802 */ /* 0x000fe40000000f00 */
[----:B------:R-:W-:Y:S01]  /*22540*/  MOV R15, 0xffffffff ;  /* 0xffffffff000f7802 */ /* 0x000fe20000000f00 */
[----:B------:R-:W-:-:S07]  /*22550*/  IMAD.IADD R13, R4, 0x1, R13 ;  /* 0x00000001040d7824 */ /* 0x000fce00078e020d */
[----:B------:R-:W-:Y:S05]  /*22560*/  WARPSYNC.COLLECTIVE R15, `(.L_x_931) ;  /* 0x000000000f087348 */ /* 0x000fea0003c00000 */
[----:B------:R0:W1:Y:S02]  /*22570*/  SHFL.UP P6, R14, R13, R12, R11 ;  /* 0x0400000c0d0e7389 */ /* 0x00006400000c000b */
[----:B01----:R-:W-:Y:S01]  /*22580*/  ENDCOLLECTIVE ;  /* 0x000000000000791b */ /* 0x003fe20003800000 */
.L_x_931:
[----:B------:R-:W-:Y:S01]  /*22590*/  IMAD.MOV.U32 R12, RZ, RZ, 0x4 ;  /* 0x00000004ff0c7424 */ /* 0x000fe200078e00ff */
[----:B------:R-:W-:-:S05]  /*225a0*/  SEL R0, R14, RZ, P2 ;  /* 0x000000ff0e007207 */ /* 0x000fca0001000000 */
[----:B------:R-:W-:-:S05]  /*225b0*/  IMAD.IADD R0, R13, 0x1, R0 ;  /* 0x000000010d007824 */ /* 0x000fca00078e0200 */
[----:B------:R-:W-:-:S07]  /*225c0*/  MOV R13, R0 ;  /* 0x00000000000d7202 */ /* 0x000fce0000000f00 */
[----:B------:R-:W-:Y:S05]  /*225d0*/  WARPSYNC.COLLECTIVE R15, `(.L_x_932) ;  /* 0x000000000f087348 */ /* 0x000fea0003c00000 */
[----:B------:R0:W1:Y:S02]  /*225e0*/  SHFL.UP P6, R14, R13, R12, R11 ;  /* 0x0400000c0d0e7389 */ /* 0x00006400000c000b */
[----:B01----:R-:W-:Y:S01]  /*225f0*/  ENDCOLLECTIVE ;  /* 0x000000000000791b */ /* 0x003fe20003800000 */
.L_x_932:
[----:B------:R-:W-:Y:S02]  /*22600*/  MOV R12, 0x8 ;  /* 0x00000008000c7802 */ /* 0x000fe40000000f00 */
[----:B------:R-:W-:-:S04]  /*22610*/  SEL R3, R14, RZ, P3 ;  /* 0x000000ff0e037207 */ /* 0x000fc80001800000 */
[----:B------:R-:W-:-:S05]  /*22620*/  IADD3 R2, R0, R3, RZ ;  /* 0x0000000300027210 */ /* 0x000fca0007ffe0ff */
[----:B------:R-:W-:-:S07]  /*22630*/  IMAD.MOV.U32 R13, RZ, RZ, R2 ;  /* 0x000000ffff0d7224 */ /* 0x000fce00078e0002 */
[----:B------:R-:W-:Y:S05]  /*22640*/  WARPSYNC.COLLECTIVE R15, `(.L_x_933) ;  /* 0x000000000f087348 */ /* 0x000fea0003c00000 */
[----:B------:R0:W1:Y:S02]  /*22650*/  SHFL.UP P6, R14, R13, R12, R11 ;  /* 0x0400000c0d0e7389 */ /* 0x00006400000c000b */
[----:B01----:R-:W-:Y:S01]  /*22660*/  ENDCOLLECTIVE ;  /* 0x000000000000791b */ /* 0x003fe20003800000 */
.L_x_933:
[----:B------:R-:W-:Y:S01]  /*22670*/  IMAD.MOV.U32 R12, RZ, RZ, 0x10 ;  /* 0x00000010ff0c7424 */ /* 0x000fe200078e00ff */
[----:B------:R-:W-:-:S05]  /*22680*/  SEL R3, R14, RZ, P4 ;  /* 0x000000ff0e037207 */ /* 0x000fca0002000000 */
[----:B------:R-:W-:-:S05]  /*22690*/  IMAD.IADD R3, R2, 0x1, R3 ;  /* 0x0000000102037824 */ /* 0x000fca00078e0203 */
[----:B------:R-:W-:-:S07]  /*226a0*/  MOV R13, R3 ;  /* 0x00000003000d7202 */ /* 0x000fce0000000f00 */
[----:B------:R-:W-:Y:S05]  /*226b0*/  WARPSYNC.COLLECTIVE R15, `(.L_x_934) ;  /* 0x000000000f087348 */ /* 0x000fea0003c00000 */
[----:B------:R0:W1:Y:S02]  /*226c0*/  SHFL.UP P6, R14, R13, R12, R11 ;  /* 0x0400000c0d0e7389 */ /* 0x00006400000c000b */
[----:B01----:R-:W-:Y:S01]  /*226d0*/  ENDCOLLECTIVE ;  /* 0x000000000000791b */ /* 0x003fe20003800000 */
.L_x_934:
[----:B------:R-:W-:Y:S01]  /*226e0*/  MOV R12, 0x1f ;  /* 0x0000001f000c7802 */ /* 0x000fe20000000f00 */
[----:B------:R-:W-:Y:S01]  /*226f0*/  IMAD.MOV.U32 R11, RZ, RZ, 0x1f ;  /* 0x0000001fff0b7424 */ /* 0x000fe200078e00ff */
[----:B------:R-:W-:-:S04]  /*22700*/  SEL R2, R14, RZ, P5 ;  /* 0x000000ff0e027207 */ /* 0x000fc80002800000 */
[----:B------:R-:W-:-:S05]  /*22710*/  IADD3 R2, R3, R2, RZ ;  /* 0x0000000203027210 */ /* 0x000fca0007ffe0ff */
[----:B------:R-:W-:-:S07]  /*22720*/  IMAD.MOV.U32 R13, RZ, RZ, R2 ;  /* 0x000000ffff0d7224 */ /* 0x000fce00078e0002 */
[----:B------:R-:W-:Y:S05]  /*22730*/  WARPSYNC.COLLECTIVE R15, `(.L_x_935) ;  /* 0x000000000f087348 */ /* 0x000fea0003c00000 */
[----:B------:R0:W1:Y:S02]  /*22740*/  SHFL.IDX P6, R14, R13, R12, R11 ;  /* 0x0000000c0d0e7389 */ /* 0x00006400000c000b */
[----:B01----:R-:W-:Y:S01]  /*22750*/  ENDCOLLECTIVE ;  /* 0x000000000000791b */ /* 0x003fe20003800000 */
.L_x_935:
[----:B------:R-:W-:Y:S05]  /*22760*/  BRA `(.L_x_936) ;  /* 0xffffffb000a87947 */ /* 0x000fea000383ffff */
.L_x_770:
[----:B------:R-:W-:Y:S01]  /*22770*/  BSSY B0, `(.L_x_937) ;  /* 0x0000006000007945 */ /* 0x000fe20003800000 */
[----:B------:R-:W-:Y:S02]  /*22780*/  PLOP3.LUT P6, PT, P6, PT, PT, 0x8, 0x0 ;  /* 0x000000000000781c */ /* 0x000fe400037ce170 */
[----:B------:R-:W-:-:S11]  /*22790*/  MOV R15, 0xffffffff ;  /* 0xffffffff000f7802 */ /* 0x000fd60000000f00 */
[----:B0-----:R-:W-:Y:S05]  /*227a0*/  WARPSYNC.COLLECTIVE R15, `(.L_x_938) ;  /* 0x000000000f087348 */ /* 0x001fea0003c00000 */
[----:B------:R-:W-:Y:S01]  /*227b0*/  VOTE.ANY R14, PT, P6 ;  /* 0x00000000000e7806 */ /* 0x000fe200030e0100 */
[----:B0-----:R-:W-:Y:S06]  /*227c0*/  ENDCOLLECTIVE ;  /* 0x000000000000791b */ /* 0x001fec0003800000 */
.L_x_938:
[----:B------:R-:W-:Y:S05]  /*227d0*/  BSYNC B0 ;  /* 0x0000000000007941 */ /* 0x000fea0003800000 */
.L_x_937:
[----:B------:R-:W-:Y:S01]  /*227e0*/  IMAD.MOV.U32 R3, RZ, RZ, R14 ;  /* 0x000000ffff037224 */ /* 0x000fe200078e000e */
[----:B------:R-:W-:Y:S01]  /*227f0*/  MOV R13, R4 ;  /* 0x00000004000d7202 */ /* 0x000fe20000000f00 */
[----:B------:R-:W-:Y:S01]  /*22800*/  IMAD.MOV.U32 R15, RZ, RZ, -0x1 ;  /* 0xffffffffff0f7424 */ /* 0x000fe200078e00ff */
[----:B------:R-:W-:Y:S01]  /*22810*/  MOV R11, 0x1f ;  /* 0x0000001f000b7802 */ /* 0x000fe20000000f00 */
[----:B------:R-:W0:Y:S02]  /*22820*/  POPC R0, R3 ;  /* 0x0000000300007309 */ /* 0x000e240000000000 */
[----:B0-----:R-:W-:-:S07]  /*22830*/  IMAD.MOV.U32 R12, RZ, RZ, R0 ;  /* 0x000000ffff0c7224 */ /* 0x001fce00078e0000 */
[----:B------:R-:W-:Y:S05]  /*22840*/  WARPSYNC.COLLECTIVE R15, `(.L_x_939) ;  /* 0x000000000f087348 */ /* 0x000fea0003c00000 */
[----:B------:R0:W1:Y:S02]  /*22850*/  SHFL.IDX P6, R14, R13, R12, R11 ;  /* 0x0000000c0d0e7389 */ /* 0x00006400000c000b */
[----:B01----:R-:W-:Y:S01]  /*22860*/  ENDCOLLECTIVE ;  /* 0x000000000000791b */ /* 0x003fe20003800000 */
.L_x_939:
[----:B------:R-:W-:Y:S01]  /*22870*/  MOV R4, R14 ;  /* 0x0000000e00047202 */ /* 0x000fe20000000f00 */
[----:B------:R-:W-:Y:S06]  /*22880*/  BRA `(.L_x_940) ;  /* 0xffffffb000987947 */ /* 0x000fec000383ffff */
.L_x_772:
[----:B------:R-:W-:Y:S01]  /*22890*/  BSSY B0, `(.L_x_941) ;  /* 0x0000007000007945 */ /* 0x000fe20003800000 */
[----:B------:R-:W-:Y:S01]  /*228a0*/  IMAD.MOV.U32 R13, RZ, RZ, R2 ;  /* 0x000000ffff0d7224 */ /* 0x000fe200078e0002 */
[----:B------:R-:W-:Y:S01]  /*228b0*/  MOV R11, 0x1f ;  /* 0x0000001f000b7802 */ /* 0x000fe20000000f00 */
[----:B------:R-:W-:-:S07]  /*228c0*/  IMAD.MOV.U32 R15, RZ, RZ, -0x1 ;  /* 0xffffffffff0f7424 */ /* 0x000fce00078e00ff */
[----:B012---:R-:W-:Y:S05]  /*228d0*/  WARPSYNC.COLLECTIVE R15, `(.L_x_942) ;  /* 0x000000000f087348 */ /* 0x007fea0003c00000 */
[----:B------:R3:W4:Y:S02]  /*228e0*/  SHFL.IDX P6, R14, R13, R12, R11 ;  /* 0x0000000c0d0e7389 */ /* 0x00072400000c000b */
[----:B01234-:R-:W-:Y:S01]  /*228f0*/  ENDCOLLECTIVE ;  /* 0x000000000000791b */ /* 0x01ffe20003800000 */
.L_x_942:
[----:B------:R-:W-:Y:S05]  /*22900*/  BSYNC B0 ;  /* 0x0000000000007941 */ /* 0x000fea0003800000 */
.L_x_941:
[----:B------:R-:W-:Y:S05]  /*22910*/  BRA `(.L_x_771) ;  /* 0xffffffb000907947 */ /* 0x000fea000383ffff */
.L_x_776:
[----:B0-----:R0:W1:Y:S02]  /*22920*/  SYNCS.PHASECHK.TRANS64.TRYWAIT P0, [R5+URZ+0x2a820], R0 ;  /* 0x02a82000050075a7 */ /* 0x001064000800017f */
[----:B-1----:R-:W-:Y:S05]  /*22930*/  @!P0 NANOSLEEP.SYNCS 0x989680 ;  /* 0x009896800000895d */ /* 0x002fea0003900000 */
[----:B------:R-:W1:Y:S02]  /*22940*/  @!P0 SYNCS.PHASECHK.TRANS64 P0, [R5+URZ+0x2a820], R0 ;  /* 0x02a82000050085a7 */ /* 0x000e64000800007f */
[----:B-1----:R-:W-:Y:S05]  /*22950*/  @!P0 BRA `(.L_x_776) ;  /* 0xfffffffc00f08947 */ /* 0x002fea000383ffff */
[----:B------:R-:W-:Y:S05]  /*22960*/  BRA `(.L_x_943) ;  /* 0xffffffb4007c7947 */ /* 0x000fea000383ffff */
.L_x_777:
[----:B------:R-:W1:Y:S01]  /*22970*/  S2R R2, SR_TID.X ;  /* 0x0000000000027919 */ /* 0x000e620000002100 */
[----:B------:R-:W-:Y:S01]  /*22980*/  BSSY B0, `(.L_x_944) ;  /* 0x000000a000007945 */ /* 0x000fe20003800000 */
[----:B------:R-:W-:Y:S01]  /*22990*/  IMAD.MOV.U32 R12, RZ, RZ, RZ ;  /* 0x000000ffff0c7224 */ /* 0x000fe200078e00ff */
[----:B------:R-:W-:Y:S01]  /*229a0*/  MOV R11, 0x1f ;  /* 0x0000001f000b7802 */ /* 0x000fe20000000f00 */
[----:B------:R-:W-:Y:S01]  /*229b0*/  IMAD.MOV.U32 R15, RZ, RZ, -0x1 ;  /* 0xffffffffff0f7424 */ /* 0x000fe200078e00ff */
[----:B-1----:R-:W-:-:S04]  /*229c0*/  SHF.R.U32.HI R2, RZ, 0x5, R2 ;  /* 0x00000005ff027819 */ /* 0x002fc80000011602 */
[----:B------:R-:W-:-:S04]  /*229d0*/  LOP3.LUT R2, R2, 0x3, RZ, 0xc0, !PT ;  /* 0x0000000302027812 */ /* 0x000fc800078ec0ff */
[----:B------:R-:W-:-:S07]  /*229e0*/  MOV R13, R2 ;  /* 0x00000002000d7202 */ /* 0x000fce0000000f00 */
[----:B0-2---:R-:W-:Y:S05]  /*229f0*/  WARPSYNC.COLLECTIVE R15, `(.L_x_945) ;  /* 0x000000000f087348 */ /* 0x005fea0003c00000 */
[----:B------:R1:W3:Y:S02]  /*22a00*/  SHFL.IDX P6, R14, R13, R12, R11 ;  /* 0x0000000c0d0e7389 */ /* 0x0002e400000c000b */
[----:B0123--:R-:W-:Y:S01]  /*22a10*/  ENDCOLLECTIVE ;  /* 0x000000000000791b */ /* 0x00ffe20003800000 */
.L_x_945:
[----:B------:R-:W-:Y:S05]  /*22a20*/  BSYNC B0 ;  /* 0x0000000000007941 */ /* 0x000fea0003800000 */
.L_x_944:
[----:B------:R-:W-:Y:S05]  /*22a30*/  BRA `(.L_x_946) ;  /* 0xffffffb400647947 */ /* 0x000fea000383ffff */
.L_x_778:
[----:B------:R-:W-:Y:S01]  /*22a40*/  BSSY B0, `(.L_x_947) ;  /* 0x0000006000007945 */ /* 0x000fe20003800000 */
[----:B------:R-:W-:-:S07]  /*22a50*/  MOV R15, 0xffffffff ;  /* 0xffffffff000f7802 */ /* 0x000fce0000000f00 */
[----:B0-2---:R-:W-:Y:S05]  /*22a60*/  WARPSYNC.COLLECTIVE R15, `(.L_x_948) ;  /* 0x000000000f0c7348 */ /* 0x005fea0003c00000 */
[----:B------:R-:W-:Y:S02]  /*22a70*/  ELECT P6, UR62, PT ;  /* 0x00000000003e782f */ /* 0x000fe400038c0000 */
[----:B------:R-:W-:Y:S01]  /*22a80*/  MOV R14, UR62 ;  /* 0x0000003e000e7c02 */ /* 0x000fe20008000f00 */
[----:B0-2---:R-:W-:Y:S10]  /*22a90*/  ENDCOLLECTIVE ;  /* 0x000000000000791b */ /* 0x005ff40003800000 */
.L_x_948:
[----:B------:R-:W-:Y:S05]  /*22aa0*/  BSYNC B0 ;  /* 0x0000000000007941 */ /* 0x000fea0003800000 */
.L_x_947:
[----:B------:R-:W-:Y:S05]  /*22ab0*/  BRA `(.L_x_949) ;  /* 0xffffffb400587947 */ /* 0x000fea000383ffff */
.L_x_780:
[----:B0-----:R0:W1:Y:S02]  /*22ac0*/  SYNCS.PHASECHK.TRANS64.TRYWAIT P1, [R3+URZ+0x2a840], R2 ;  /* 0x02a84002030075a7 */ /* 0x001064000802017f */
[----:B-1----:R-:W-:Y:S05]  /*22ad0*/  @!P1 NANOSLEEP.SYNCS 0x989680 ;  /* 0x009896800000995d */ /* 0x002fea0003900000 */
[----:B------:R-:W1:Y:S02]  /*22ae0*/  @!P1 SYNCS.PHASECHK.TRANS64 P1, [R3+URZ+0x2a840], R2 ;  /* 0x02a84002030095a7 */ /* 0x000e64000802007f */
[----:B-1----:R-:W-:Y:S05]  /*22af0*/  @!P1 BRA `(.L_x_780) ;  /* 0xfffffffc00f09947 */ /* 0x002fea000383ffff */
[----:B------:R-:W-:Y:S05]  /*22b00*/  BRA `(.L_x_950) ;  /* 0xffffffb400807947 */ /* 0x000fea000383ffff */
.L_x_782:
[----:B-1----:R1:W3:Y:S02]  /*22b10*/  SYNCS.PHASECHK.TRANS64.TRYWAIT P1, [R5+URZ+0x2a840], R0 ;  /* 0x02a84000050075a7 */ /* 0x0022e4000802017f */
[----:B---3--:R-:W-:Y:S05]  /*22b20*/  @!P1 NANOSLEEP.SYNCS 0x989680 ;  /* 0x009896800000995d */ /* 0x008fea0003900000 */
[----:B------:R-:W3:Y:S02]  /*22b30*/  @!P1 SYNCS.PHASECHK.TRANS64 P1, [R5+URZ+0x2a840], R0 ;  /* 0x02a84000050095a7 */ /* 0x000ee4000802007f */
[----:B---3--:R-:W-:Y:S05]  /*22b40*/  @!P1 BRA `(.L_x_782) ;  /* 0xfffffffc00f09947 */ /* 0x008fea000383ffff */
[----:B------:R-:W-:Y:S05]  /*22b50*/  BRA `(.L_x_951) ;  /* 0xffffffb4008c7947 */ /* 0x000fea000383ffff */
.L_x_784:
[----:B---3--:R3:W4:Y:S02]  /*22b60*/  SYNCS.PHASECHK.TRANS64.TRYWAIT P1, [R3+URZ+0x2a860], R2 ;  /* 0x02a86002030075a7 */ /* 0x008724000802017f */
[----:B----4-:R-:W-:Y:S05]  /*22b70*/  @!P1 NANOSLEEP.SYNCS 0x989680 ;  /* 0x009896800000995d */ /* 0x010fea0003900000 */
[----:B------:R-:W4:Y:S02]  /*22b80*/  @!P1 SYNCS.PHASECHK.TRANS64 P1, [R3+URZ+0x2a860], R2 ;  /* 0x02a86002030095a7 */ /* 0x000f24000802007f */
[----:B----4-:R-:W-:Y:S05]  /*22b90*/  @!P1 BRA `(.L_x_784) ;  /* 0xfffffffc00f09947 */ /* 0x010fea000383ffff */
[----:B------:R-:W-:Y:S05]  /*22ba0*/  BRA `(.L_x_952) ;  /* 0xffffffb400887947 */ /* 0x000fea000383ffff */
.L_x_953:
        /* <DEDUP_REMOVED lines=13> */
.L_x_15523:


//--------------------- .text._ZN7cutlass13device_kernelIN5flash11enable_sm90INS1_16FlashAttnFwdSm90INS1_25CollectiveMainloopFwdSm90ILi2EN4cute5tupleIJNS5_1CILi1EEES8_S8_EEENS6_IJNS7_ILi128EEENS7_ILi96EEENS7_ILi192EEEEEELi128ENS_6half_tEfNS_4arch4Sm90ELb0ELb1ELb0ELb0ELb1ELb0ELb0ELb1ELb1ELb1ELb0ELb0EEENS1_21CollectiveEpilogueFwdINS6_IJSA_SA_SB_EEES9_SE_SG_Li256ELb0ELb1ELb0ELb0EEENS1_30DynamicPersistentTileSchedulerILi256ELi128ELb0ELb1ELb1EEEEEEEEEvNT_6ParamsE --------------------------
	.section	.text._ZN7cutlass13device_kernelIN5flash11enable_sm90INS1_16FlashAttnFwdSm90INS1_25CollectiveMainloopFwdSm90ILi2EN4cute5tupleIJNS5_1CILi1EEES8_S8_EEENS6_IJNS7_ILi128EEENS7_ILi96EEENS7_ILi192EEEEEELi128ENS_6half_tEfNS_4arch4Sm90ELb0ELb1ELb0ELb0ELb1ELb0ELb0ELb1ELb1ELb1ELb0ELb0EEENS1_21CollectiveEpilogueFwdINS6_IJSA_SA_SB_EEES9_SE_SG_Li256ELb0ELb1ELb0ELb0EEENS1_30DynamicPersistentTileSchedulerILi256ELi128ELb0ELb1ELb1EEEEEEEEEvNT_6ParamsE,"ax",@progbits
	.align	128
.text._ZN7cutlass13device_kernelIN5flash11enable_sm90INS1_16FlashAttnFwdSm90INS1_25CollectiveMainloopFwdSm90ILi2EN4cute5tupleIJNS5_1CILi1EEES8_S8_EEENS6_IJNS7_ILi128EEENS7_ILi96EEENS7_ILi192EEEEEELi128ENS_6half_tEfNS_4arch4Sm90ELb0ELb1ELb0ELb0ELb1ELb0ELb0ELb1ELb1ELb1ELb0ELb0EEENS1_21CollectiveEpilogueFwdINS6_IJSA_SA_SB_EEES9_SE_SG_Li256ELb0ELb1ELb0ELb0EEENS1_30DynamicPersistentTileSchedulerILi256ELi128ELb0ELb1ELb1EEEEEEEEEvNT_6ParamsE:
        .type           _ZN7cutlass13device_kernelIN5flash11enable_sm90INS1_16FlashAttnFwdSm90INS1_25CollectiveMainloopFwdSm90ILi2EN4cute5tupleIJNS5_1CILi1EEES8_S8_EEENS6_IJNS7_ILi128EEENS7_ILi96EEENS7_ILi192EEEEEELi128ENS_6half_tEfNS_4arch4Sm90ELb0ELb1ELb0ELb0ELb1ELb0ELb0ELb1ELb1ELb1ELb0ELb0EEENS1_21CollectiveEpilogueFwdINS6_IJSA_SA_SB_EEES9_SE_SG_Li256ELb0ELb1ELb0ELb0EEENS1_30DynamicPersistentTileSchedulerILi256ELi128ELb0ELb1ELb1EEEEEEEEEvNT_6ParamsE,@function
        .size           _ZN7cutlass13device_kernelIN5flash11enable_sm90INS1_16FlashAttnFwdSm90INS1_25CollectiveMainloopFwdSm90ILi2EN4cute5tupleIJNS5_1CILi1EEES8_S8_EEENS6_IJNS7_ILi128EEENS7_ILi96EEENS7_ILi192EEEEEELi128ENS_6half_tEfNS_4arch4Sm90ELb0ELb1ELb0ELb0ELb1ELb0ELb0ELb1ELb1ELb1ELb0ELb0EEENS1_21CollectiveEpilogueFwdINS6_IJSA_SA_SB_EEES9_SE_SG_Li256ELb0ELb1ELb0ELb0EEENS1_30DynamicPersistentTileSchedulerILi256ELi128ELb0ELb1ELb1EEEEEEEEEvNT_6ParamsE,(.L_x_15524 - _ZN7cutlass13device_kernelIN5flash11enable_sm90INS1_16FlashAttnFwdSm90INS1_25CollectiveMainloopFwdSm90ILi2EN4cute5tupleIJNS5_1CILi1EEES8_S8_EEENS6_IJNS7_ILi128EEENS7_ILi96EEENS7_ILi192EEEEEELi128ENS_6half_tEfNS_4arch4Sm90ELb0ELb1ELb0ELb0ELb1ELb0ELb0ELb1ELb1ELb1ELb0ELb0EEENS1_21CollectiveEpilogueFwdINS6_IJSA_SA_SB_EEES9_SE_SG_Li256ELb0ELb1ELb0ELb0EEENS1_30DynamicPersistentTileSchedulerILi256ELi128ELb0ELb1ELb1EEEEEEEEEvNT_6ParamsE)
        .other          _ZN7cutlass13device_kernelIN5flash11enable_sm90INS1_16FlashAttnFwdSm90INS1_25CollectiveMainloopFwdSm90ILi2EN4cute5tupleIJNS5_1CILi1EEES8_S8_EEENS6_IJNS7_ILi128EEENS7_ILi96EEENS7_ILi192EEEEEELi128ENS_6half_tEfNS_4arch4Sm90ELb0ELb1ELb0ELb0ELb1ELb0ELb0ELb1ELb1ELb1ELb0ELb0EEENS1_21CollectiveEpilogueFwdINS6_IJSA_SA_SB_EEES9_SE_SG_Li256ELb0ELb1ELb0ELb0EEENS1_30DynamicPersistentTileSchedulerILi256ELi128ELb0ELb1ELb1EEEEEEEEEvNT_6ParamsE,@"STO_CUDA_ENTRY STV_DEFAULT"
_ZN7cutlass13device_kernelIN5flash11enable_sm90INS1_16FlashAttnFwdSm90INS1_25CollectiveMainloopFwdSm90ILi2EN4cute5tupleIJNS5_1CILi1EEES8_S8_EEENS6_IJNS7_ILi128EEENS7_ILi96EEENS7_ILi192EEEEEELi128ENS_6half_tEfNS_4arch4Sm90ELb0ELb1ELb0ELb0ELb1ELb0ELb0ELb1ELb1ELb1ELb0ELb0EEENS1_21CollectiveEpilogueFwdINS6_IJSA_SA_SB_EEES9_SE_SG_Li256ELb0ELb1ELb0ELb0EEENS1_30DynamicPersistentTileSchedulerILi256ELi128ELb0ELb1ELb1EEEEEEEEEvNT_6ParamsE:
        /* <DEDUP_REMOVED lines=45> */
.L_x_954:
        /* <DEDUP_REMOVED lines=22> */
.L_x_955:
        /* <DEDUP_REMOVED lines=18> */
.L_x_956:
        /* <DEDUP_REMOVED lines=22> */
.L_x_957:
        /* <DEDUP_REMOVED lines=23> */
.L_x_958:
        /* <DEDUP_REMOVED lines=10> */
.L_x_960:
[----:B------:R-:W-:-:S08]  /*08c0*/  NOP ;  /* 0x0000000000007918 */ /* 0x000fd00000000000 */
[----:B------:R-:W1:Y:S02]  /*08d0*/  USETMAXREG.TRY_ALLOC.CTAPOOL UP0, 0xe8 ;  /* 0x000000e8000079c8 */ /* 0x000e640008000600 */
[----:B-1----:R-:W-:-:S13]  /*08e0*/  PLOP3.LUT P0, PT, PT, PT, UP0, 0x80, 0x0 ;  /* 0x000000000000781c */ /* 0x002fda0003f0f008 */
[----:B------:R-:W-:Y:S05]  /*08f0*/  @!P0 BRA `(.L_x_960) ;  /* 0xfffffffc00f08947 */ /* 0x000fea000383ffff */
[----:B------:R-:W1:Y:S08]  /*0900*/  S2UR UR4, SR_CTAID.X ;  /* 0x00000000000479c3 */ /* 0x000e700000002500 */
[----:B------:R-:W-:Y:S08]  /*0910*/  BAR.ARV 0x4, 0x180 ;  /* 0x0106000000007b1d */ /* 0x000ff00000002000 */
[----:B------:R-:W1:Y:S08]  /*0920*/  LDC R0, c[0x0][0xc38] ;  /* 0x00030e00ff007b82 */ /* 0x000e700000000800 */
[----:B------:R-:W-:Y:S06]  /*0930*/  BAR.ARV 0x8, 0x180 ;  /* 0x0206000000007b1d */ /* 0x000fec0000002000 */
[----:B-1----:R-:W-:-:S13]  /*0940*/  ISETP.LE.AND P0, PT, R0, UR4, PT ;  /* 0x0000000400007c0c */ /* 0x002fda000bf03270 */
[----:B------:R-:W-:Y:S05]  /*0950*/  @P0 EXIT ;  /* 0x000000000000094d */ /* 0x000fea0003800000 */
[----:B------:R-:W2:Y:S01]  /*0960*/  LDL R3, [R1+0x4] ;  /* 0x0000040001037983 */ /* 0x000ea20000100800 */
[----:B------:R-:W-:Y:S01]  /*0970*/  IMAD.U32 R16, RZ, RZ, UR4 ;  /* 0x00000004ff107e24 */ /* 0x000fe2000f8e00ff */
[----:B------:R-:W-:Y:S01]  /*0980*/  UMOV UR38, URZ ;  /* 0x0000003f00267c82 */ /* 0x000fe20008000000 */
[----:B------:R-:W-:Y:S01]  /*0990*/  IMAD.MOV.U32 R166, RZ, RZ, RZ ;  /* 0x000000ffffa67224 */ /* 0x000fe200078e00ff */
[----:B0-----:R-:W0:Y:S01]  /*09a0*/  S2R R2, SR_TID.X ;  /* 0x0000000000027919 */ /* 0x001e220000002100 */
[----:B------:R-:W-:Y:S01]  /*09b0*/  UMOV UR39, URZ ;  /* 0x0000003f00277c82 */ /* 0x000fe20008000000 */
[----:B0-----:R-:W-:Y:S01]  /*09c0*/  VIADD R174, R2, 0xffffff80 ;  /* 0xffffff8002ae7836 */ /* 0x001fe20000000000 */
[----:B--2---:R-:W-:-:S04]  /*09d0*/  R2UR UR5, R3 ;  /* 0x00000000030572ca */ /* 0x004fc800000e0000 */
[----:B------:R-:W-:-:S04]  /*09e0*/  SHF.R.S32.HI R3, RZ, 0x1f, R174 ;  /* 0x0000001fff037819 */ /* 0x000fc800000114ae */
[CC--:B------:R-:W-:Y:S02]  /*09f0*/  LEA.HI R0, R3.reuse, R174.reuse, RZ, 0x7 ;  /* 0x000000ae03007211 */ /* 0x0c0fe400078f38ff */
[CC--:B------:R-:W-:Y:S02]  /*0a00*/  LEA.HI R4, R3.reuse, R174.reuse, RZ, 0x5 ;  /* 0x000000ae03047211 */ /* 0x0c0fe400078f28ff */
[----:B------:R-:W-:Y:S02]  /*0a10*/  LOP3.LUT R167, R0, 0xffffff80, RZ, 0xc0, !PT ;  /* 0xffffff8000a77812 */ /* 0x000fe400078ec0ff */
[CC--:B------:R-:W-:Y:S01]  /*0a20*/  LEA.HI R2, R3.reuse, R174.reuse, RZ, 0x4 ;  /* 0x000000ae03027211 */ /* 0x0c0fe200078f20ff */
[----:B------:R-:W-:Y:S01]  /*0a30*/  IMAD.SHL.U32 R4, R4, 0x20, RZ ;  /* 0x0000002004047824 */ /* 0x000fe200078e00ff */
[----:B------:R-:W-:Y:S01]  /*0a40*/  LEA.HI R11, R3, R174, RZ, 0x2 ;  /* 0x000000ae030b7211 */ /* 0x000fe200078f10ff */
[----:B------:R-:W-:Y:S01]  /*0a50*/  IMAD.IADD R167, R174, 0x1, -R167 ;  /* 0x00000001aea77824 */ /* 0x000fe200078e0aa7 */
[----:B------:R-:W-:Y:S01]  /*0a60*/  LOP3.LUT R5, R2, 0x3fffff0, RZ, 0xc0, !PT ;  /* 0x03fffff002057812 */ /* 0x000fe200078ec0ff */
[----:B------:R-:W-:Y:S01]  /*0a70*/  ULOP3.LUT UR61, UR5, 0x1, URZ, 0xfc, !UPT ;  /* 0x00000001053d7892 */ /* 0x000fe2000f8efc3f */
[----:B------:R-:W-:-:S02]  /*0a80*/  LOP3.LUT R11, R11, 0xfffffffc, RZ, 0xc0, !PT ;  /* 0xfffffffc0b0b7812 */ /* 0x000fc400078ec0ff */
[----:B------:R-:W-:Y:S01]  /*0a90*/  SHF.R.S32.HI R6, RZ, 0x1f, R167 ;  /* 0x0000001fff067819 */ /* 0x000fe200000114a7 */
[C---:B------:R-:W-:Y:S01]  /*0aa0*/  IMAD.IADD R5, R174.reuse, 0x1, -R5 ;  /* 0x00000001ae057824 */ /* 0x040fe200078e0a05 */
[----:B------:R-:W-:Y:S01]  /*0ab0*/  LEA.HI R3, R3, R174, RZ, 0x3 ;  /* 0x000000ae03037211 */ /* 0x000fe200078f18ff */
[----:B------:R-:W-:Y:S01]  /*0ac0*/  IMAD.IADD R11, R174, 0x1, -R11 ;  /* 0x00000001ae0b7824 */ /* 0x000fe200078e0a0b */
[----:B------:R-:W-:Y:S02]  /*0ad0*/  LEA.HI R8, R6, R167, RZ, 0x2 ;  /* 0x000000a706087211 */ /* 0x000fe400078f10ff */
[----:B------:R-:W-:Y:S02]  /*0ae0*/  SHF.R.S32.HI R169, RZ, 0x7, R0 ;  /* 0x00000007ffa97819 */ /* 0x000fe40000011400 */
[--C-:B------:R-:W-:Y:S02]  /*0af0*/  SHF.R.S32.HI R9, RZ, 0x2, R8.reuse ;  /* 0x00000002ff097819 */ /* 0x100fe40000011408 */
[----:B------:R-:W-:-:S02]  /*0b00*/  SHF.R.S32.HI R10, RZ, 0x1f, R8 ;  /* 0x0000001fff0a7819 */ /* 0x000fc40000011408 */
[----:B------:R-:W-:Y:S02]  /*0b10*/  LOP3.LUT R4, R4, 0xfffffc00, RZ, 0xc0, !PT ;  /* 0xfffffc0004047812 */ /* 0x000fe400078ec0ff */
[----:B------:R-:W-:Y:S02]  /*0b20*/  LEA.HI R10, R10, R9, RZ, 0x3 ;  /* 0x000000090a0a7211 */ /* 0x000fe400078f18ff */
[----:B------:R-:W-:Y:S01]  /*0b30*/  LOP3.LUT R163, R3, 0xfffffff8, RZ, 0xc0, !PT ;  /* 0xfffffff803a37812 */ /* 0x000fe200078ec0ff */
[----:B------:R-:W-:Y:S01]  /*0b40*/  IMAD R5, R5, 0x40, R4 ;  /* 0x0000004005057824 */ /* 0x000fe200078e0204 */
[----:B------:R-:W-:Y:S02]  /*0b50*/  SHF.R.S32.HI R7, RZ, 0x4, R2 ;  /* 0x00000004ff077819 */ /* 0x000fe40000011402 */
[----:B------:R-:W-:Y:S01]  /*0b60*/  LOP3.LUT R10, R10, 0xfffffff8, RZ, 0xc0, !PT ;  /* 0xfffffff80a0a7812 */ /* 0x000fe200078ec0ff */
[----:B------:R-:W-:Y:S01]  /*0b70*/  IMAD.IADD R163, R174, 0x1, -R163 ;  /* 0x00000001aea37824 */ /* 0x000fe200078e0aa3 */
[----:B------:R-:W-:-:S02]  /*0b80*/  LEA.HI R6, R6, R167, RZ, 0x5 ;  /* 0x000000a706067211 */ /* 0x000fc400078f28ff */
[----:B------:R-:W-:Y:S01]  /*0b90*/  LEA.HI R0, R0, R169, RZ, 0x1 ;  /* 0x000000a900007211 */ /* 0x000fe200078f08ff */
[----:B------:R-:W-:Y:S01]  /*0ba0*/  IMAD.IADD R9, R9, 0x1, -R10 ;  /* 0x0000000109097824 */ /* 0x000fe200078e0a0a */
[----:B------:R-:W-:Y:S01]  /*0bb0*/  LEA.HI R2, R2, R7, RZ, 0x1 ;  /* 0x0000000702027211 */ /* 0x000fe200078f08ff */
[----:B------:R-:W-:Y:S01]  /*0bc0*/  IMAD.SHL.U32 R160, R163, 0x8, RZ ;  /* 0x00000008a3a07824 */ /* 0x000fe200078e00ff */
[----:B------:R-:W-:Y:S02]  /*0bd0*/  SHF.R.S32.HI R6, RZ, 0x5, R6 ;  /* 0x00000005ff067819 */ /* 0x000fe40000011406 */
[----:B------:R-:W-:Y:S01]  /*0be0*/  LEA.HI R4, R11, R11, RZ, 0x1 ;  /* 0x0000000b0b047211 */ /* 0x000fe200078f08ff */
[----:B------:R-:W-:Y:S01]  /*0bf0*/  VIADD R161, R160, 0x40 ;  /* 0x00000040a0a17836 */ /* 0x000fe20000000000 */
[----:B------:R-:W-:Y:S01]  /*0c00*/  LOP3.LUT R0, R0, 0x3fffffe, RZ, 0xc0, !PT ;  /* 0x03fffffe00007812 */ /* 0x000fe200078ec0ff */
[----:B------:R-:W-:Y:S01]  /*0c10*/  IMAD R9, R6, 0x10, R9 ;  /* 0x0000001006097824 */ /* 0x000fe200078e0209 */
[----:B------:R-:W-:-:S02]  /*0c20*/  LOP3.LUT R2, R2, 0x1ffffffe, RZ, 0xc0, !PT ;  /* 0x1ffffffe02027812 */ /* 0x000fc400078ec0ff */
[----:B------:R-:W-:Y:S01]  /*0c30*/  LOP3.LUT R4, R4, 0x1ffffffe, RZ, 0xc0, !PT ;  /* 0x1ffffffe04047812 */ /* 0x000fe200078ec0ff */
[----:B------:R-:W-:Y:S01]  /*0c40*/  IMAD.IADD R0, R169, 0x1, -R0 ;  /* 0x00000001a9007824 */ /* 0x000fe200078e0a00 */
[----:B------:R-:W-:Y:S01]  /*0c50*/  LOP3.LUT R18, R8, 0x7ffffffc, RZ, 0xc0, !PT ;  /* 0x7ffffffc08127812 */ /* 0x000fe200078ec0ff */
[----:B------:R-:W-:Y:S01]  /*0c60*/  IMAD.IADD R2, R7, 0x1, -R2 ;  /* 0x0000000107027824 */ /* 0x000fe200078e0a02 */
[----:B------:R-:W-:Y:S01]  /*0c70*/  SHF.R.S32.HI R165, RZ, 0x3, R3 ;  /* 0x00000003ffa57819 */ /* 0x000fe20000011403 */
[----:B------:R-:W-:Y:S01]  /*0c80*/  IMAD.IADD R11, R11, 0x1, -R4 ;  /* 0x000000010b0b7824 */ /* 0x000fe200078e0a04 */
[----:B------:R-:W-:Y:S01]  /*0c90*/  SHF.R.S32.HI R173, RZ, 0x1f, R160 ;  /* 0x0000001fffad7819 */ /* 0x000fe200000114a0 */
[----:B------:R-:W-:Y:S01]  /*0ca0*/  IMAD R170, R0, 0x40, R9 ;  /* 0x0000004000aa7824 */ /* 0x000fe200078e0209 */
[----:B------:R-:W-:Y:S01]  /*0cb0*/  SHF.R.S32.HI R172, RZ, 0x1f, R161 ;  /* 0x0000001fffac7819 */ /* 0x000fe200000114a1 */
[----:B------:R-:W-:Y:S02]  /*0cc0*/  IMAD R171, R2, 0x8, R5 ;  /* 0x0000000802ab7824 */ /* 0x000fe400078e0205 */
[----:B------:R-:W-:-:S02]  /*0cd0*/  IMAD.IADD R18, R167, 0x1, -R18 ;  /* 0x00000001a7127824 */ /* 0x000fc400078e0a12 */
[----:B------:R-:W-:-:S07]  /*0ce0*/  IMAD R22, R11, 0x8, R170 ;  /* 0x000000080b167824 */ /* 0x000fce00078e02aa */
.L_x_1065:
[----:B0--34-:R-:W0:Y:S01]  /*0cf0*/  LDC R3, c[0x0][0xc60] ;  /* 0x00031800ff037b82 */ /* 0x019e220000000800 */
[----:B------:R-:W-:Y:S01]  /*0d00*/  IMAD.MOV.U32 R0, RZ, RZ, R16 ;  /* 0x000000ffff007224 */ /* 0x000fe200078e0010 */
[----:B------:R-:W-:Y:S01]  /*0d10*/  ULDC UR4, c[0x0][0xc78] ;  /* 0x00031e0000047ab9 */ /* 0x000fe20000000800 */
[----:B0-----:R-:W-:-:S13]  /*0d20*/  ISETP.NE.AND P0, PT, R3, 0x1, PT ;  /* 0x000000010300780c */ /* 0x001fda0003f05270 */
[----:B-----5:R-:W0:Y:S08]  /*0d30*/  @P0 LDC R5, c[0x0][0xc64] ;  /* 0x00031900ff050b82 */ /* 0x020e300000000800 */
[----:B------:R-:W1:Y:S01]  /*0d40*/  @P0 LDC R7, c[0x0][0xc68] ;  /* 0x00031a00ff070b82 */ /* 0x000e620000000800 */
[----:B0-----:R-:W-:-:S05]  /*0d50*/  @P0 IMAD.HI.U32 R2, R16, R5, RZ ;  /* 0x0000000510020227 */ /* 0x001fca00078e00ff */
[----:B-1----:R-:W-:-:S04]  /*0d60*/  @P0 SHF.R.U32.HI R0, RZ, R7, R2 ;  /* 0x00000007ff000219 */ /* 0x002fc80000011602 */
[----:B------:R-:W-:Y:S01]  /*0d70*/  ISETP.GE.AND P0, PT, R0, UR4, PT ;  /* 0x0000000400007c0c */ /* 0x000fe2000bf06270 */
[----:B------:R-:W-:-:S04]  /*0d80*/  IMAD.MOV R2, RZ, RZ, -R0 ;  /* 0x000000ffff027224 */ /* 0x000fc800078e0a00 */
[----:B------:R-:W-:-:S08]  /*0d90*/  IMAD R11, R3, R2, R16 ;  /* 0x00000002030b7224 */ /* 0x000fd000078e0210 */
[----:B--2---:R-:W-:Y:S05]  /*0da0*/  @!P0 BRA `(.L_x_961) ;  /* 0x0000000000208947 */ /* 0x004fea0003800000 */
[----:B------:R-:W0:Y:S01]  /*0db0*/  LDC R3, c[0x0][0xc6c] ;  /* 0x00031b00ff037b82 */ /* 0x000e220000000800 */
[----:B------:R-:W-:Y:S01]  /*0dc0*/  IMAD.MOV.U32 R2, RZ, RZ, R11 ;  /* 0x000000ffff027224 */ /* 0x000fe200078e000b */
[----:B0-----:R-:W-:-:S13]  /*0dd0*/  ISETP.NE.AND P0, PT, R3, 0x1, PT ;  /* 0x000000010300780c */ /* 0x001fda0003f05270 */
[----:B------:R-:W0:Y:S02]  /*0de0*/  @P0 LDC.64 R4, c[0x0][0xc70] ;  /* 0x00031c00ff040b82 */ /* 0x000e240000000a00 */
[----:B0-----:R-:W-:-:S05]  /*0df0*/  @P0 IMAD.HI.U32 R4, R11, R4, RZ ;  /* 0x000000040b040227 */ /* 0x001fca00078e00ff */
[----:B------:R-:W-:-:S05]  /*0e00*/  @P0 SHF.R.U32.HI R2, RZ, R5, R4 ;  /* 0x00000005ff020219 */ /* 0x000fca0000011604 */
[----:B------:R-:W-:Y:S01]  /*0e10*/  IMAD R3, R2, R3, RZ ;  /* 0x0000000302037224 */ /* 0x000fe200078e02ff */
[----:B------:R-:W-:Y:S06]  /*0e20*/  BRA `(.L_x_962) ;  /* 0x00000000001c7947 */ /* 0x000fec0003800000 */
.L_x_961:
[----:B------:R-:W0:Y:S01]  /*0e30*/  LDC R3, c[0x0][0xc54] ;  /* 0x00031500ff037b82 */ /* 0x000e220000000800 */
[----:B------:R-:W-:Y:S01]  /*0e40*/  IMAD.MOV.U32 R2, RZ, RZ, R11 ;  /* 0x000000ffff027224 */ /* 0x000fe200078e000b */
[----:B0-----:R-:W-:-:S13]  /*0e50*/  ISETP.NE.AND P0, PT, R3, 0x1, PT ;  /* 0x000000010300780c */ /* 0x001fda0003f05270 */
[----:B------:R-:W0:Y:S02]  /*0e60*/  @P0 LDC.64 R4, c[0x0][0xc58] ;  /* 0x00031600ff040b82 */ /* 0x000e240000000a00 */
[----:B0-----:R-:W-:-:S05]  /*0e70*/  @P0 IMAD.HI.U32 R4, R11, R4, RZ ;  /* 0x000000040b040227 */ /* 0x001fca00078e00ff */
[----:B------:R-:W-:-:S05]  /*0e80*/  @P0 SHF.R.U32.HI R2, RZ, R5, R4 ;  /* 0x00000005ff020219 */ /* 0x000fca0000011604 */
[----:B------:R-:W-:-:S07]  /*0e90*/  IMAD R3, R2, R3, RZ ;  /* 0x0000000302037224 */ /* 0x000fce00078e02ff */
.L_x_962:
[----:B------:R-:W0:Y:S01]  /*0ea0*/  LDC R164, c[0x0][0xc48] ;  /* 0x00031200ffa47b82 */ /* 0x000e220000000800 */
[----:B------:R-:W-:Y:S01]  /*0eb0*/  LOP3.LUT R2, RZ, R2, RZ, 0x33, !PT ;  /* 0x00000002ff027212 */ /* 0x000fe200078e33ff */
[----:B------:R-:W-:Y:S01]  /*0ec0*/  ULDC UR4, c[0x0][0xc3c] ;  /* 0x00030f0000047ab9 */ /* 0x000fe20000000800 */
[----:B------:R-:W-:Y:S01]  /*0ed0*/  IMAD.IADD R3, R11, 0x1, -R3 ;  /* 0x000000010b037824 */ /* 0x000fe200078e0a03 */
[----:B------:R-:W-:Y:S01]  /*0ee0*/  ULDC UR6, c[0x0][0xc54] ;  /* 0x0003150000067ab9 */ /* 0x000fe20000000800 */
[----:B------:R-:W-:Y:S01]  /*0ef0*/  LOP3.LUT R19, R19, 0xffefffff, RZ, 0xc0, !PT ;  /* 0xffefffff13137812 */ /* 0x000fe200078ec0ff */
[----:B------:R-:W-:Y:S01]  /*0f00*/  VIADD R2, R2, UR4 ;  /* 0x0000000402027c36 */ /* 0x000fe20008000000 */
[----:B------:R-:W-:Y:S01]  /*0f10*/  ULDC.64 UR4, c[0x0][0x418] ;  /* 0x0001060000047ab9 */ /* 0x000fe20000000a00 */
[----:B------:R-:W1:Y:S01]  /*0f20*/  LDC R168, c[0x0][0x448] ;  /* 0x00011200ffa87b82 */ /* 0x000e620000000800 */
[----:B------:R-:W-:Y:S01]  /*0f30*/  ISETP.NE.U32.AND P0, PT, RZ, UR4, PT ;  /* 0x00000004ff007c0c */ /* 0x000fe2000bf05070 */
[----:B------:R-:W-:-:S02]  /*0f40*/  IMAD.SHL.U32 R17, R2, 0x80, RZ ;  /* 0x0000008002117824 */ /* 0x000fc400078e00ff */
[----:B------:R-:W-:Y:S01]  /*0f50*/  IMAD R14, R0, UR6, R3 ;  /* 0x00000006000e7c24 */ /* 0x000fe2000f8e0203 */
[----:B------:R-:W-:Y:S01]  /*0f60*/  ISETP.NE.AND.EX P0, PT, RZ, UR5, PT, P0 ;  /* 0x00000005ff007c0c */ /* 0x000fe2000bf05300 */
[----:B------:R-:W-:Y:S02]  /*0f70*/  VIADD R2, R17, 0x7f ;  /* 0x0000007f11027836 */ /* 0x000fe40000000000 */
[----:B------:R-:W2:Y:S01]  /*0f80*/  LDC.64 R12, c[0x0][0x9e0] ;  /* 0x00027800ff0c7b82 */ /* 0x000ea20000000a00 */
[----:B------:R-:W-:Y:S01]  /*0f90*/  IMAD.MOV.U32 R162, RZ, RZ, R14 ;  /* 0x000000ffffa27224 */ /* 0x000fe200078e000e */
[----:B0-----:R-:W-:-:S06]  /*0fa0*/  ISETP.NE.AND P1, PT, R164, 0x1, PT ;  /* 0x00000001a400780c */ /* 0x001fcc0003f25270 */
[----:B------:R-:W0:Y:S01]  /*0fb0*/  LDC R10, c[0x0][0x288] ;  /* 0x0000a200ff0a7b82 */ /* 0x000e220000000800 */
[----:B-1----:R-:W-:-:S07]  /*0fc0*/  ISETP.NE.AND P3, PT, R168, 0x1, PT ;  /* 0x00000001a800780c */ /* 0x002fce0003f65270 */
[----:B------:R-:W1:Y:S01]  /*0fd0*/  LDC R73, c[0x0][0x424] ;  /* 0x00010900ff497b82 */ /* 0x000e620000000800 */
[----:B--2---:R-:W-:-:S07]  /*0fe0*/  ISETP.GE.AND P2, PT, R13, 0x1, PT ;  /* 0x000000010d00780c */ /* 0x004fce0003f46270 */
[----:B------:R-:W2:Y:S01]  /*0ff0*/  @P1 LDC R5, c[0x0][0xc4c] ;  /* 0x00031300ff051b82 */ /* 0x000ea20000000800 */
[----:B------:R-:W-:-:S07]  /*1000*/  @P3 LOP3.LUT R19, R19, 0x100000, RZ, 0xfc, !PT ;  /* 0x0010000013133812 */ /* 0x000fce00078efcff */
[----:B------:R-:W3:Y:S01]  /*1010*/  @P3 LDC R9, c[0x0][0x44c] ;  /* 0x00011300ff093b82 */ /* 0x000ee20000000800 */
[----:B0-----:R-:W-:Y:S02]  /*1020*/  IADD3 R4, -R10, 0x1, RZ ;  /* 0x000000010a047810 */ /* 0x001fe40007ffe1ff */
[----:B------:R-:W-:-:S04]  /*1030*/  LOP3.LUT R19, R19, 0xfff7ffff, RZ, 0xc0, !PT ;  /* 0xfff7ffff13137812 */ /* 0x000fc800078ec0ff */
[----:B------:R-:W-:Y:S01]  /*1040*/  @P2 LOP3.LUT R19, R19, 0x80000, RZ, 0xfc, !PT ;  /* 0x0008000013132812 */ /* 0x000fe200078efcff */
[----:B------:R-:W0:Y:S01]  /*1050*/  @P1 LDC R7, c[0x0][0xc50] ;  /* 0x00031400ff071b82 */ /* 0x000e220000000800 */
[----:B-1----:R-:W-:-:S07]  /*1060*/  SEL R73, R73, 0x1, P0 ;  /* 0x0000000149497807 */ /* 0x002fce0000000000 */
[----:B------:R-:W1:Y:S01]  /*1070*/  @P3 LDC R6, c[0x0][0x450] ;  /* 0x00011400ff063b82 */ /* 0x000e620000000800 */
[----:B--2---:R-:W-:-:S07]  /*1080*/  @P1 IMAD.HI.U32 R0, R14, R5, RZ ;  /* 0x000000050e001227 */ /* 0x004fce00078e00ff */
[----:B------:R-:W2:Y:S01]  /*1090*/  LDC R8, c[0x0][0x2f0] ;  /* 0x0000bc00ff087b82 */ /* 0x000ea20000000800 */
[----:B---3--:R-:W-:Y:S01]  /*10a0*/  @P3 IMAD.HI.U32 R3, R2, R9, RZ ;  /* 0x0000000902033227 */ /* 0x008fe200078e00ff */
[----:B0-----:R-:W-:-:S04]  /*10b0*/  @P1 SHF.R.U32.HI R162, RZ, R7, R0 ;  /* 0x00000007ffa21219 */ /* 0x001fc80000011600 */
[----:B-1----:R-:W-:Y:S01]  /*10c0*/  @P3 SHF.R.U32.HI R2, RZ, R6, R3 ;  /* 0x00000006ff023219 */ /* 0x002fe20000011603 */
[----:B------:R-:W-:-:S04]  /*10d0*/  IMAD.MOV R3, RZ, RZ, -R162 ;  /* 0x000000ffff037224 */ /* 0x000fc800078e0aa2 */
[----:B------:R-:W-:Y:S02]  /*10e0*/  IMAD R164, R164, R3, R14 ;  /* 0x00000003a4a47224 */ /* 0x000fe400078e020e */
[CC--:B--2---:R-:W-:Y:S02]  /*10f0*/  IMAD R5, R73.reuse, R8.reuse, R4 ;  /* 0x0000000849057224 */ /* 0x0c4fe400078e0204 */
[----:B------:R-:W-:Y:S02]  /*1100*/  IMAD R16, R73, R8, RZ ;  /* 0x0000000849107224 */ /* 0x000fe400078e02ff */
[----:B------:R-:W-:-:S04]  /*1110*/  IMAD.IADD R7, R5, 0x1, R2 ;  /* 0x0000000105077824 */ /* 0x000fc800078e0202 */
[----:B------:R-:W-:Y:S01]  /*1120*/  IMAD.IADD R0, R7, 0x1, R12 ;  /* 0x0000000107007824 */ /* 0x000fe200078e020c */
[----:B------:R-:W-:Y:S06]  /*1130*/  @!P2 BRA `(.L_x_963) ;  /* 0x000000000040a947 */ /* 0x000fec0003800000 */
[C---:B------:R-:W-:Y:S01]  /*1140*/  ISETP.GT.AND P0, PT, R7.reuse, RZ, PT ;  /* 0x000000ff0700720c */ /* 0x040fe20003f04270 */
[----:B------:R-:W-:-:S12]  /*1150*/  VIADD R2, R7, 0xffffffff ;  /* 0xffffffff07027836 */ /* 0x000fd80000000000 */
[----:B------:R-:W-:Y:S05]  /*1160*/  @P0 BRA `(.L_x_964) ;  /* 0x00000000001c0947 */ /* 0x000fea0003800000 */
[----:B------:R-:W-:Y:S01]  /*1170*/  ISETP.NE.AND P0, PT, R13, 0x1, PT ;  /* 0x000000010d00780c */ /* 0x000fe20003f05270 */
[----:B------:R-:W-:-:S12]  /*1180*/  IMAD.MOV R3, RZ, RZ, -R7 ;  /* 0x000000ffff037224 */ /* 0x000fd800078e0a07 */
[----:B------:R-:W0:Y:S02]  /*1190*/  @P0 LDC.64 R4, c[0x0][0x9e8] ;  /* 0x00027a00ff040b82 */ /* 0x000e240000000a00 */
[----:B0-----:R-:W-:-:S05]  /*11a0*/  @P0 IMAD.HI.U32 R2, R3, R4, RZ ;  /* 0x0000000403020227 */ /* 0x001fca00078e00ff */
[----:B------:R-:W-:-:S04]  /*11b0*/  @P0 SHF.R.U32.HI R3, RZ, R5, R2 ;  /* 0x00000005ff030219 */ /* 0x000fc80000011602 */
[----:B------:R-:W-:Y:S01]  /*11c0*/  LOP3.LUT R2, RZ, R3, RZ, 0x33, !PT ;  /* 0x00000003ff027212 */ /* 0x000fe200078e33ff */
[----:B------:R-:W-:Y:S06]  /*11d0*/  BRA `(.L_x_965) ;  /* 0x0000000000107947 */ /* 0x000fec0003800000 */
.L_x_964:
[----:B------:R-:W-:-:S13]  /*11e0*/  ISETP.NE.AND P0, PT, R13, 0x1, PT ;  /* 0x000000010d00780c */ /* 0x000fda0003f05270 */
[----:B------:R-:W0:Y:S02]  /*11f0*/  @P0 LDC.64 R4, c[0x0][0x9e8] ;  /* 0x00027a00ff040b82 */ /* 0x000e240000000a00 */
[----:B0-----:R-:W-:-:S05]  /*1200*/  @P0 IMAD.HI.U32 R4, R2, R4, RZ ;  /* 0x0000000402040227 */ /* 0x001fca00078e00ff */
[----:B------:R-:W-:-:S07]  /*1210*/  @P0 SHF.R.U32.HI R2, RZ, R5, R4 ;  /* 0x00000005ff020219 */ /* 0x000fce0000011604 */
.L_x_965:
[----:B------:R-:W-:-:S05]  /*1220*/  IMAD R3, R2, R13, R13 ;  /* 0x0000000d02037224 */ /* 0x000fca00078e020d */
[----:B------:R-:W-:-:S07]  /*1230*/  VIMNMX R0, R0, R3, PT ;  /* 0x0000000300007248 */ /* 0x000fce0003fe0100 */
.L_x_963:
[----:B------:R-:W0:Y:S01]  /*1240*/  @P3 LDC R6, c[0x0][0x44c] ;  /* 0x00011300ff063b82 */ /* 0x000e220000000800 */
[----:B------:R-:W-:Y:S01]  /*1250*/  VIADD R2, R0, 0x5f ;  /* 0x0000005f00027836 */ /* 0x000fe20000000000 */
[----:B------:R-:W-:Y:S01]  /*1260*/  ULDC UR4, c[0x0][0x9dc] ;  /* 0x0002770000047ab9 */ /* 0x000fe20000000800 */
[----:B------:R-:W-:Y:S02]  /*1270*/  IMAD R0, R73, R8, 0x5f ;  /* 0x0000005f49007424 */ /* 0x000fe400078e0208 */
[----:B------:R-:W-:-:S03]  /*1280*/  IMAD.HI R2, R2, 0x2aaaaaab, RZ ;  /* 0x2aaaaaab02027827 */ /* 0x000fc600078e02ff */
[----:B------:R-:W1:Y:S01]  /*1290*/  @P3 LDC R7, c[0x0][0x450] ;  /* 0x00011400ff073b82 */ /* 0x000e620000000800 */
[----:B------:R-:W-:Y:S01]  /*12a0*/  IMAD.HI R0, R0, 0x2aaaaaab, RZ ;  /* 0x2aaaaaab00007827 */ /* 0x000fe200078e02ff */
[----:B------:R-:W-:-:S03]  /*12b0*/  SHF.R.U32.HI R5, RZ, 0x1f, R2 ;  /* 0x0000001fff057819 */ /* 0x000fc60000011602 */
[----:B------:R-:W-:Y:S01]  /*12c0*/  IMAD.MOV.U32 R4, RZ, RZ, R17 ;  /* 0x000000ffff047224 */ /* 0x000fe200078e0011 */
[----:B------:R-:W-:Y:S01]  /*12d0*/  SHF.R.U32.HI R3, RZ, 0x1f, R0 ;  /* 0x0000001fff037819 */ /* 0x000fe20000011600 */
[----:B------:R-:W-:Y:S01]  /*12e0*/  IMAD R73, R73, R8, -R10 ;  /* 0x0000000849497224 */ /* 0x000fe200078e0a0a */
[----:B------:R-:W-:Y:S02]  /*12f0*/  LEA.HI.SX32 R72, R2, R5, 0x1c ;  /* 0x0000000502487211 */ /* 0x000fe400078fe2ff */
[----:B------:R-:W-:-:S04]  /*1300*/  LEA.HI.SX32 R3, R0, R3, 0x1c ;  /* 0x0000000300037211 */ /* 0x000fc800078fe2ff */
[----:B------:R-:W-:Y:S01]  /*1310*/  VIMNMX R72, R3, R72, PT ;  /* 0x0000004803487248 */ /* 0x000fe20003fe0100 */
[----:B0-----:R-:W-:-:S05]  /*1320*/  @P3 IMAD.HI.U32 R6, R17, R6, RZ ;  /* 0x0000000611063227 */ /* 0x001fca00078e00ff */
[----:B-1----:R-:W-:-:S05]  /*1330*/  @P3 SHF.R.U32.HI R4, RZ, R7, R6 ;  /* 0x00000007ff043219 */ /* 0x002fca0000011606 */
[----:B------:R-:W-:-:S04]  /*1340*/  IMAD.IADD R0, R73, 0x1, R4 ;  /* 0x0000000149007824 */ /* 0x000fc800078e0204 */
[----:B------:R-:W-:Y:S01]  /*1350*/  VIADD R2, R0, -UR4 ;  /* 0x8000000400027c36 */ /* 0x000fe20008000000 */
[----:B------:R-:W-:Y:S06]  /*1360*/  @!P2 BRA `(.L_x_966) ;  /* 0x00000000003ca947 */ /* 0x000fec0003800000 */
[----:B------:R-:W-:-:S13]  /*1370*/  ISETP.GT.AND P0, PT, R0, -0x1, PT ;  /* 0xffffffff0000780c */ /* 0x000fda0003f04270 */
[----:B------:R-:W-:Y:S05]  /*1380*/  @P0 BRA `(.L_x_967) ;  /* 0x00000000001c0947 */ /* 0x000fea0003800000 */
[----:B------:R-:W-:Y:S02]  /*1390*/  ISETP.NE.AND P0, PT, R13, 0x1, PT ;  /* 0x000000010d00780c */ /* 0x000fe40003f05270 */
[----:B------:R-:W-:-:S11]  /*13a0*/  LOP3.LUT R3, RZ, R0, RZ, 0x33, !PT ;  /* 0x00000000ff037212 */ /* 0x000fd600078e33ff */
[----:B------:R-:W0:Y:S02]  /*13b0*/  @P0 LDC.64 R4, c[0x0][0x9e8] ;  /* 0x00027a00ff040b82 */ /* 0x000e240000000a00 */
[----:B0-----:R-:W-:-:S05]  /*13c0*/  @P0 IMAD.HI.U32 R0, R3, R4, RZ ;  /* 0x0000000403000227 */ /* 0x001fca00078e00ff */
[----:B------:R-:W-:-:S04]  /*13d0*/  @P0 SHF.R.U32.HI R3, RZ, R5, R0 ;  /* 0x00000005ff030219 */ /* 0x000fc80000011600 */
[----:B------:R-:W-:Y:S01]  /*13e0*/  LOP3.LUT R0, RZ, R3, RZ, 0x33, !PT ;  /* 0x00000003ff007212 */ /* 0x000fe200078e33ff */
[----:B------:R-:W-:Y:S06]  /*13f0*/  BRA `(.L_x_968) ;  /* 0x0000000000107947 */ /* 0x000fec0003800000 */
.L_x_967:
[----:B------:R-:W-:-:S13]  /*1400*/  ISETP.NE.AND P0, PT, R13, 0x1, PT ;  /* 0x000000010d00780c */ /* 0x000fda0003f05270 */
[----:B------:R-:W0:Y:S02]  /*1410*/  @P0 LDC.64 R4, c[0x0][0x9e8] ;  /* 0x00027a00ff040b82 */ /* 0x000e240000000a00 */
[----:B0-----:R-:W-:-:S05]  /*1420*/  @P0 IMAD.HI.U32 R4, R0, R4, RZ ;  /* 0x0000000400040227 */ /* 0x001fca00078e00ff */
[----:B------:R-:W-:-:S07]  /*1430*/  @P0 SHF.R.U32.HI R0, RZ, R5, R4 ;  /* 0x00000005ff000219 */ /* 0x000fce0000011604 */
.L_x_968:
[----:B------:R-:W-:-:S05]  /*1440*/  IMAD R3, R0, R13, RZ ;  /* 0x0000000d00037224 */ /* 0x000fca00078e02ff */
[----:B------:R-:W-:-:S07]  /*1450*/  VIMNMX R2, R2, R3, !PT ;  /* 0x0000000302027248 */ /* 0x000fce0007fe0100 */
.L_x_966:
[----:B------:R-:W-:Y:S01]  /*1460*/  IMAD.HI R2, R2, 0x2aaaaaab, RZ ;  /* 0x2aaaaaab02027827 */ /* 0x000fe200078e02ff */
[----:B------:R-:W-:Y:S02]  /*1470*/  PLOP3.LUT P0, PT, PT, PT, PT, 0x80, 0x0 ;  /* 0x000000000000781c */ /* 0x000fe40003f0f070 */
[----:B------:R-:W-:Y:S02]  /*1480*/  CS2R R88, SRZ ;  /* 0x0000000000587805 */ /* 0x000fe4000001ff00 */
[----:B------:R-:W-:Y:S01]  /*1490*/  CS2R R86, SRZ ;  /* 0x0000000000567805 */ /* 0x000fe2000001ff00 */
[----:B------:R-:W-:Y:S01]  /*14a0*/  IMAD.MOV.U32 R0, RZ, RZ, RZ ;  /* 0x000000ffff007224 */ /* 0x000fe200078e00ff */
[----:B------:R-:W-:Y:S02]  /*14b0*/  SHF.R.U32.HI R3, RZ, 0x1f, R2 ;  /* 0x0000001fff037819 */ /* 0x000fe40000011602 */
[----:B------:R-:W-:Y:S02]  /*14c0*/  CS2R R84, SRZ ;  /* 0x0000000000547805 */ /* 0x000fe4000001ff00 */
[----:B------:R-:W-:-:S02]  /*14d0*/  CS2R R82, SRZ ;  /* 0x0000000000527805 */ /* 0x000fc4000001ff00 */
[----:B------:R-:W-:Y:S02]  /*14e0*/  CS2R R80, SRZ ;  /* 0x0000000000507805 */ /* 0x000fe4000001ff00 */
[----:B------:R-:W-:Y:S01]  /*14f0*/  LEA.HI.SX32 R3, R2, R3, 0x1c ;  /* 0x0000000302037211 */ /* 0x000fe200078fe2ff */
[----:B------:R-:W-:Y:S01]  /*1500*/  IMAD.MOV.U32 R54, RZ, RZ, RZ ;  /* 0x000000ffff367224 */ /* 0x000fe200078e00ff */
[----:B------:R-:W-:Y:S02]  /*1510*/  CS2R R50, SRZ ;  /* 0x0000000000327805 */ /* 0x000fe4000001ff00 */
[----:B------:R-:W-:Y:S02]  /*1520*/  CS2R R76, SRZ ;  /* 0x00000000004c7805 */ /* 0x000fe4000001ff00 */
[----:B------:R-:W-:Y:S02]  /*1530*/  VIMNMX R23, RZ, R3, !PT ;  /* 0x00000003ff177248 */ /* 0x000fe40007fe0100 */
[----:B------:R-:W-:-:S02]  /*1540*/  CS2R R74, SRZ ;  /* 0x00000000004a7805 */ /* 0x000fc4000001ff00 */
[----:B------:R-:W-:Y:S02]  /*1550*/  CS2R R40, SRZ ;  /* 0x0000000000287805 */ /* 0x000fe4000001ff00 */
[----:B------:R-:W-:Y:S02]  /*1560*/  CS2R R48, SRZ ;  /* 0x0000000000307805 */ /* 0x000fe4000001ff00 */
[----:B------:R-:W-:Y:S02]  /*1570*/  ISETP.GT.AND P1, PT, R72, R23, PT ;  /* 0x000000174800720c */ /* 0x000fe40003f24270 */
[----:B------:R-:W-:Y:S02]  /*1580*/  CS2R R70, SRZ ;  /* 0x0000000000467805 */ /* 0x000fe4000001ff00 */
[----:B------:R-:W-:Y:S02]  /*1590*/  CS2R R68, SRZ ;  /* 0x0000000000447805 */ /* 0x000fe4000001ff00 */
[----:B------:R-:W-:-:S02]  /*15a0*/  CS2R R66, SRZ ;  /* 0x0000000000427805 */ /* 0x000fc4000001ff00 */
[----:B------:R-:W-:Y:S02]  /*15b0*/  CS2R R64, SRZ ;  /* 0x0000000000407805 */ /* 0x000fe4000001ff00 */
[----:B------:R-:W-:Y:S02]  /*15c0*/  CS2R R62, SRZ ;  /* 0x00000000003e7805 */ /* 0x000fe4000001ff00 */
[----:B------:R-:W-:Y:S01]  /*15d0*/  CS2R R60, SRZ ;  /* 0x00000000003c7805 */ /* 0x000fe2000001ff00 */
[----:B------:R-:W-:Y:S01]  /*15e0*/  IMAD.MOV.U32 R59, RZ, RZ, RZ ;  /* 0x000000ffff3b7224 */ /* 0x000fe200078e00ff */
[----:B------:R-:W-:Y:S01]  /*15f0*/  CS2R R44, SRZ ;  /* 0x00000000002c7805 */ /* 0x000fe2000001ff00 */
[----:B------:R-:W-:Y:S01]  /*1600*/  IMAD.MOV.U32 R56, RZ, RZ, RZ ;  /* 0x000000ffff387224 */ /* 0x000fe200078e00ff */
        /* <DEDUP_REMOVED lines=12> */
[----:B------:R-:W-:Y:S01]  /*16d0*/  CS2R R26, SRZ ;  /* 0x00000000001a7805 */ /* 0x000fe2000001ff00 */
        /* <DEDUP_REMOVED lines=22> */
[----:B------:R-:W-:Y:S01]  /*1840*/  IMAD.U32 R4, RZ, RZ, UR4 ;  /* 0x00000004ff047e24 */ /* 0x000fe2000f8e00ff */
[----:B------:R0:W1:Y:S01]  /*1850*/  LDC.64 R2, c[0x4][R0] ;  /* 0x0100000000027b82 */ /* 0x0000620000000a00 */
[----:B------:R-:W-:Y:S01]  /*1860*/  IMAD.U32 R5, RZ, RZ, UR5 ;  /* 0x00000005ff057e24 */ /* 0x000fe2000f8e00ff */
[----:B------:R-:W-:Y:S01]  /*1870*/  ULDC.64 UR4, c[0x4][0xf8] ;  /* 0x01003e0000047ab9 */ /* 0x000fe20000000a00 */
        /* <DEDUP_REMOVED lines=9> */
.L_x_970:
[----:B------:R-:W-:Y:S01]  /*1910*/  LEA.HI R0, R166, R166, RZ, 0x1 ;  /* 0x000000a6a6007211 */ /* 0x000fe200078f08ff */
[----:B------:R-:W-:-:S03]  /*1920*/  IMAD.U32 R2, RZ, RZ, UR61 ;  /* 0x0000003dff027e24 */ /* 0x000fc6000f8e00ff */
[----:B------:R-:W-:Y:S02]  /*1930*/  LOP3.LUT R3, R0, 0xfffffffe, RZ, 0xc0, !PT ;  /* 0xfffffffe00037812 */ /* 0x000fe400078ec0ff */
[----:B------:R-:W-:-:S03]  /*1940*/  ISETP.NE.AND P0, PT, R2, 0x3, PT ;  /* 0x000000030200780c */ /* 0x000fc60003f05270 */
[----:B------:R-:W-:-:S05]  /*1950*/  IMAD.IADD R0, R166, 0x1, -R3 ;  /* 0x00000001a6007824 */ /* 0x000fca00078e0a03 */
[----:B------:R-:W-:-:S04]  /*1960*/  SHF.L.U32 R0, R0, 0x1f, RZ ;  /* 0x0000001f00007819 */ /* 0x000fc800000006ff */
[----:B------:R-:W0:Y:S02]  /*1970*/  SYNCS.PHASECHK.TRANS64.TRYWAIT P1, [UR40+0x2a800], R0 ;  /* 0x02a80000ff0075a7 */ /* 0x000e240008020168 */
[----:B0-----:R-:W-:Y:S05]  /*1980*/  @!P1 BRA `(.L_x_971) ;  /* 0x0000011000e89947 */ /* 0x001fea0003800000 */
.L_x_1135:
[----:B------:R-:W-:Y:S05]  /*1990*/  @!P0 BRA `(.L_x_972) ;  /* 0x0000000000048947 */ /* 0x000fea0003800000 */
[----:B------:R-:W-:Y:S01]  /*19a0*/  BPT.TRAP 0x1 ;  /* 0x000000040000795c */ /* 0x000fe20000300000 */
.L_x_972:
[----:B0-----:R-:W-:Y:S02]  /*19b0*/  IMAD.U32 R3, RZ, RZ, UR39 ;  /* 0x00000027ff037e24 */ /* 0x001fe4000f8e00ff */
[----:B------:R-:W-:-:S03]  /*19c0*/  IMAD.U32 R0, RZ, RZ, UR38 ;  /* 0x00000026ff007e24 */ /* 0x000fc6000f8e00ff */
[----:B------:R-:W-:Y:S02]  /*19d0*/  LEA R3, R3, UR40, 0x3 ;  /* 0x0000002803037c11 */ /* 0x000fe4000f8e18ff */
[----:B------:R-:W-:-:S04]  /*19e0*/  SHF.L.U32 R0, R0, 0x1f, RZ ;  /* 0x0000001f00007819 */ /* 0x000fc800000006ff */
[----:B------:R0:W1:Y:S01]  /*19f0*/  SYNCS.PHASECHK.TRANS64.TRYWAIT P1, [R3+URZ+0x2a830], R0 ;  /* 0x02a83000030075a7 */ /* 0x000062000802017f */
[----:B------:R-:W-:Y:S05]  /*1a00*/  @!P0 BRA `(.L_x_973) ;  /* 0x0000000000048947 */ /* 0x000fea0003800000 */
[----:B------:R-:W-:Y:S01]  /*1a10*/  BPT.TRAP 0x1 ;  /* 0x000000040000795c */ /* 0x000fe20000300000 */
.L_x_973:
[----:B-1----:R-:W-:Y:S05]  /*1a20*/  @P1 BRA `(.L_x_974) ;  /* 0x0000000000081947 */ /* 0x002fea0003800000 */
[----:B------:R-:W1:Y:S02]  /*1a30*/  SYNCS.PHASECHK.TRANS64.TRYWAIT P1, [R3+URZ+0x2a830], R0 ;  /* 0x02a83000030075a7 */ /* 0x000e64000802017f */
[----:B-1----:R-:W-:Y:S05]  /*1a40*/  @!P1 BRA `(.L_x_975) ;  /* 0x0000011000d09947 */ /* 0x002fea0003800000 */
.L_x_974:
        /* <DEDUP_REMOVED lines=12> */
[----:B------:R-:W-:Y:S02]  /*1b10*/  ULOP3.LUT UR41, UR4, 0x10000, URZ, 0xfc, !UPT ;  /* 0x0001000004297892 */ /* 0x000fe4000f8efc3f */
[----:B------:R-:W-:Y:S02]  /*1b20*/  UIADD3 UR56, UR5, 0x4, URZ ;  /* 0x0000000405387890 */ /* 0x000fe4000fffe03f */
[----:B------:R-:W-:Y:S01]  /*1b30*/  UIMAD UR4, UR39, 0x900, UR41 ;  /* 0x00000900270478a4 */ /* 0x000fe2000f8e0229 */
[----:B------:R-:W-:Y:S01]  /*1b40*/  UMOV UR57, 0x40000040 ;  /* 0x4000004000397882 */ /* 0x000fe20000000000 */
[----:B------:R-:W-:-:S02]  /*1b50*/  UMOV UR59, 0x40000040 ;  /* 0x40000040003b7882 */ /* 0x000fc40000000000 */
[----:B------:R-:W-:Y:S02]  /*1b60*/  UIADD3 UR7, UR4, 0x2, URZ ;  /* 0x0000000204077890 */ /* 0x000fe4000fffe03f */
[----:B------:R-:W-:Y:S02]  /*1b70*/  UIADD3 UR58, UR4, 0x4, URZ ;  /* 0x00000004043a7890 */ /* 0x000fe4000fffe03f */
[----:B------:R-:W-:Y:S01]  /*1b80*/  UMOV UR10, UR4 ;  /* 0x00000004000a7c82 */ /* 0x000fe20008000000 */
[----:B------:R-:W-:Y:S01]  /*1b90*/  UIADD3 UR12, UR5, 0x400, URZ ;  /* 0x00000400050c7890 */ /* 0x000fe2000fffe03f */
[----:B------:R-:W-:Y:S01]  /*1ba0*/  HGMMA.64x96x16.F32 R24, gdesc[UR8], RZ, !UPT, gsb0 ;  /* 0x01600000081879f0 */ /* 0x000fe2000c0008ff */
[----:B------:R-:W-:Y:S01]  /*1bb0*/  UMOV UR8, UR6 ;  /* 0x0000000600087c82 */ /* 0x000fe20008000000 */
[----:B------:R-:W-:Y:S01]  /*1bc0*/  UMOV UR9, 0x40000040 ;  /* 0x4000004000097882 */ /* 0x000fe20000000000 */
[----:B------:R-:W-:Y:S01]  /*1bd0*/  UMOV UR10, UR7 ;  /* 0x00000007000a7c82 */ /* 0x000fe20008000000 */
[----:B------:R-:W-:Y:S01]  /*1be0*/  UMOV UR11, 0x40000040 ;  /* 0x40000040000b7882 */ /* 0x000fe20000000000 */
[----:B------:R-:W-:Y:S01]  /*1bf0*/  IMAD.U32 R4, RZ, RZ, UR8 ;  /* 0x00000008ff047e24 */ /* 0x000fe2000f8e00ff */
[----:B------:R-:W-:Y:S01]  /*1c00*/  UIADD3 UR14, UR4, 0x300, URZ ;  /* 0x00000300040e7890 */ /* 0x000fe2000fffe03f */
[----:B------:R-:W-:Y:S01]  /*1c10*/  IMAD.U32 R5, RZ, RZ, UR9 ;  /* 0x00000009ff057e24 */ /* 0x000fe2000f8e00ff */
        /* <DEDUP_REMOVED lines=30> */
[----:B------:R-:W-:Y:S02]  /*1e00*/  WARPGROUP.DEPBAR.LE gsb0, 0x0 ;  /* 0x00008000000079c5 */ /* 0x000fe40000010000 */
[----:B------:R-:W-:-:S06]  /*1e10*/  WARPGROUP.ARRIVE ;  /* 0x00000000000079c5 */ /* 0x000fcc0000000000 */
[----:B------:R-:W-:Y:S01]  /*1e20*/  HGMMA.64x96x16.F32 R24, gdesc[UR8], R24, gsb0 ;  /* 0x01600000081879f0 */ /* 0x000fe20008000818 */
        /* <DEDUP_REMOVED lines=37> */
.L_x_976:
[----:B------:R-:W-:Y:S01]  /*2080*/  ISETP.NE.AND P2, PT, R168, 0x1, PT ;  /* 0x00000001a800780c */ /* 0x000fe20003f45270 */
[----:B------:R-:W-:Y:S01]  /*2090*/  IMAD.IADD R2, R22, 0x1, R17 ;  /* 0x0000000116027824 */ /* 0x000fe200078e0211 */
[----:B------:R-:W-:Y:S01]  /*20a0*/  R2UR UR4, R3 ;  /* 0x00000000030472ca */ /* 0x000fe200000e0000 */
[----:B------:R-:W2:Y:S01]  /*20b0*/  LDC R13, c[0x0][0x288] ;  /* 0x0000a200ff0d7b82 */ /* 0x000ea20000000800 */
[----:B------:R-:W-:Y:S01]  /*20c0*/  LOP3.LUT P1, RZ, R19, 0x80000, RZ, 0xc0, !PT ;  /* 0x0008000013ff7812 */ /* 0x000fe2000782c0ff */
[----:B------:R-:W-:Y:S01]  /*20d0*/  ULDC UR43, c[0x0][0x9dc] ;  /* 0x00027700002b7ab9 */ /* 0x000fe20000000800 */
[----:B------:R-:W-:-:S07]  /*20e0*/  ULDC UR5, c[0x0][0x9e0] ;  /* 0x0002780000057ab9 */ /* 0x000fce0000000800 */
[----:B------:R-:W0:Y:S02]  /*20f0*/  @P2 LDC R9, c[0x0][0x44c] ;  /* 0x00011300ff092b82 */ /* 0x000e240000000800 */
[----:B------:R-:W-:-:S04]  /*2100*/  UIADD3 UR4, UR4, 0x2a840, URZ ;  /* 0x0002a84004047890 */ /* 0x000fc8000fffe03f */
[----:B------:R-:W-:Y:S02]  /*2110*/  UPRMT UR4, UR60, 0x654, UR4 ;  /* 0x000006543c047896 */ /* 0x000fe40008000004 */
[----:B------:R-:W3:Y:S07]  /*2120*/  @P2 LDC R11, c[0x0][0x450] ;  /* 0x00011400ff0b2b82 */ /* 0x000eee0000000800 */
[----:B------:R-:W-:Y:S01]  /*2130*/  SYNCS.ARRIVE.TRANS64.RED.A1T0 RZ, [UR4], RZ ;  /* 0x000000ffffff79a7 */ /* 0x000fe20008100404 */
[----:B------:R-:W-:Y:S01]  /*2140*/  ULOP3.LUT UR4, URZ, UR43, URZ, 0x33, !UPT ;  /* 0x0000002b3f047292 */ /* 0x000fe2000f8e333f */
[----:B01----:R-:W-:-:S04]  /*2150*/  @P2 IMAD.HI.U32 R0, R2, R9, RZ ;  /* 0x0000000902002227 */ /* 0x003fc800078e00ff */
[----:B------:R-:W-:Y:S01]  /*2160*/  IMAD.MOV.U32 R9, RZ, RZ, -0x60 ;  /* 0xffffffa0ff097424 */ /* 0x000fe200078e00ff */
[----:B---3--:R-:W-:-:S03]  /*2170*/  @P2 SHF.R.U32.HI R2, RZ, R11, R0 ;  /* 0x0000000bff022219 */ /* 0x008fc60000011600 */
[C---:B------:R-:W-:Y:S02]  /*2180*/  IMAD R9, R72.reuse, R9, 0x61 ;  /* 0x0000006148097424 */ /* 0x040fe400078e0209 */
[--C-:B------:R-:W-:Y:S01]  /*2190*/  IMAD R0, R72, -0x60, R16.reuse ;  /* 0xffffffa048007824 */ /* 0x100fe200078e0210 */
[----:B------:R-:W0:Y:S01]  /*21a0*/  SHFL.IDX PT, R11, R2, RZ, 0x1c1f ;  /* 0x001c1fff020b7589 */ /* 0x000e2200000e0000 */
[----:B------:R-:W-:Y:S02]  /*21b0*/  IMAD R8, R18, -0x2, R9 ;  /* 0xfffffffe12087824 */ /* 0x000fe400078e0209 */
[----:B------:R-:W-:Y:S02]  /*21c0*/  VIADD R3, R0, 0x60 ;  /* 0x0000006000037836 */ /* 0x000fe40000000000 */
[----:B------:R-:W-:Y:S01]  /*21d0*/  VIADD R14, R9, 0xffffffff ;  /* 0xffffffff090e7836 */ /* 0x000fe20000000000 */
[----:B--2---:R-:W-:Y:S01]  /*21e0*/  IADD3 R0, R8, -R13, R16 ;  /* 0x8000000d08007210 */ /* 0x004fe20007ffe010 */
[----:B------:R-:W-:-:S02]  /*21f0*/  IMAD R10, R18, -0x2, R3 ;  /* 0xfffffffe120a7824 */ /* 0x000fc400078e0203 */
[----:B------:R-:W-:Y:S02]  /*2200*/  VIADD R20, R8, 0xffffffff ;  /* 0xffffffff08147836 */ /* 0x000fe40000000000 */
[C---:B------:R-:W-:Y:S02]  /*2210*/  VIADD R15, R0.reuse, UR5 ;  /* 0x00000005000f7c36 */ /* 0x040fe40008000000 */
[----:B------:R-:W-:-:S03]  /*2220*/  VIADD R12, R0, UR4 ;  /* 0x00000004000c7c36 */ /* 0x000fc60008000000 */
[----:B0-----:R-:W-:Y:S01]  /*2230*/  VIADDMNMX R0, R11, R15, R10, PT ;  /* 0x0000000f0b007246 */ /* 0x001fe2000380010a */
[----:B------:R-:W-:Y:S01]  /*2240*/  IMAD.IADD R3, R12, 0x1, R11 ;  /* 0x000000010c037824 */ /* 0x000fe200078e020b */
[----:B------:R-:W-:Y:S06]  /*2250*/  @!P1 BRA `(.L_x_977) ;  /* 0x00000000005c9947 */ /* 0x000fec0003800000 */
[----:B------:R-:W-:Y:S01]  /*2260*/  IADD3 R9, R16, -R13, R11 ;  /* 0x8000000d10097210 */ /* 0x000fe20007ffe00b */
[----:B------:R-:W-:Y:S03]  /*2270*/  BSSY B0, `(.L_x_978) ;  /* 0x0000012000007945 */ /* 0x000fe60003800000 */
[----:B------:R-:W-:-:S13]  /*2280*/  ISETP.GT.AND P1, PT, R9, -0x1, PT ;  /* 0xffffffff0900780c */ /* 0x000fda0003f24270 */
[----:B------:R-:W-:Y:S05]  /*2290*/  @P1 BRA `(.L_x_979) ;  /* 0x0000000000241947 */ /* 0x000fea0003800000 */
[----:B------:R-:W-:Y:S01]  /*22a0*/  ULDC UR4, c[0x0][0x9e4] ;  /* 0x0002790000047ab9 */ /* 0x000fe20000000800 */
[----:B------:R-:W-:Y:S01]  /*22b0*/  LOP3.LUT R9, RZ, R9, RZ, 0x33, !PT ;  /* 0x00000009ff097212 */ /* 0x000fe200078e33ff */
[----:B------:R-:W-:-:S05]  /*22c0*/  IMAD.U32 R11, RZ, RZ, UR4 ;  /* 0x00000004ff0b7e24 */ /* 0x000fca000f8e00ff */
[----:B------:R-:W-:-:S13]  /*22d0*/  ISETP.NE.AND P1, PT, R11, 0x1, PT ;  /* 0x000000010b00780c */ /* 0x000fda0003f25270 */
[----:B------:R-:W0:Y:S02]  /*22e0*/  @P1 LDC.64 R74, c[0x0][0x9e8] ;  /* 0x00027a00ff4a1b82 */ /* 0x000e240000000a00 */
[----:B0-----:R-:W-:-:S05]  /*22f0*/  @P1 IMAD.HI.U32 R8, R9, R74, RZ ;  /* 0x0000004a09081227 */ /* 0x001fca00078e00ff */
[----:B------:R-:W-:-:S04]  /*2300*/  @P1 SHF.R.U32.HI R9, RZ, R75, R8 ;  /* 0x0000004bff091219 */ /* 0x000fc80000011608 */
[----:B------:R-:W-:Y:S01]  /*2310*/  LOP3.LUT R9, RZ, R9, RZ, 0x33, !PT ;  /* 0x00000009ff097212 */ /* 0x000fe200078e33ff */
[----:B------:R-:W-:Y:S06]  /*2320*/  BRA `(.L_x_980) ;  /* 0x0000000000187947 */ /* 0x000fec0003800000 */
.L_x_979:
[----:B------:R-:W-:Y:S02]  /*2330*/  ULDC UR4, c[0x0][0x9e4] ;  /* 0x0002790000047ab9 */ /* 0x000fe40000000800 */
[----:B------:R-:W-:-:S05]  /*2340*/  IMAD.U32 R11, RZ, RZ, UR4 ;  /* 0x00000004ff0b7e24 */ /* 0x000fca000f8e00ff */
[----:B------:R-:W-:-:S13]  /*2350*/  ISETP.NE.AND P1, PT, R11, 0x1, PT ;  /* 0x000000010b00780c */ /* 0x000fda0003f25270 */
[----:B------:R-:W0:Y:S02]  /*2360*/  @P1 LDC.64 R74, c[0x0][0x9e8] ;  /* 0x00027a00ff4a1b82 */ /* 0x000e240000000a00 */
[----:B0-----:R-:W-:-:S05]  /*2370*/  @P1 IMAD.HI.U32 R8, R9, R74, RZ ;  /* 0x0000004a09081227 */ /* 0x001fca00078e00ff */
[----:B------:R-:W-:-:S07]  /*2380*/  @P1 SHF.R.U32.HI R9, RZ, R75, R8 ;  /* 0x0000004bff091219 */ /* 0x000fce0000011608 */
.L_x_980:
[----:B------:R-:W-:Y:S05]  /*2390*/  BSYNC B0 ;  /* 0x0000000000007941 */ /* 0x000fea0003800000 */
.L_x_978:
[----:B------:R-:W-:-:S05]  /*23a0*/  IMAD R9, R9, R11, R20 ;  /* 0x0000000b09097224 */ /* 0x000fca00078e0214 */
[----:B------:R-:W-:Y:S02]  /*23b0*/  VIADDMNMX R0, R9, R11, R0, PT ;  /* 0x0000000b09007246 */ /* 0x000fe40003800100 */
[----:B------:R-:W-:-:S07]  /*23c0*/  VIMNMX R3, R3, R9, !PT ;  /* 0x0000000903037248 */ /* 0x000fce0007fe0100 */
.L_x_977:
[C---:B------:R-:W-:Y:S02]  /*23d0*/  ISETP.GE.AND P6, PT, R14.reuse, 0x9, PT ;  /* 0x000000090e00780c */ /* 0x040fe40003fc6270 */
[----:B------:R-:W-:Y:S02]  /*23e0*/  ISETP.GE.AND P1, PT, R14, 0x2, PT ;  /* 0x000000020e00780c */ /* 0x000fe40003f26270 */
[C---:B------:R-:W-:Y:S02]  /*23f0*/  ISETP.GT.AND P2, PT, R3.reuse, 0x8, !P6 ;  /* 0x000000080300780c */ /* 0x040fe40007744270 */
[----:B------:R-:W-:Y:S02]  /*2400*/  ISETP.GT.AND P3, PT, R3, 0x1, !P1 ;  /* 0x000000010300780c */ /* 0x000fe40004f64270 */
[----:B------:R-:W-:Y:S02]  /*2410*/  ISETP.LT.OR P2, PT, R0, 0x9, P2 ;  /* 0x000000090000780c */ /* 0x000fe40001741670 */
[----:B------:R-:W-:-:S02]  /*2420*/  ISETP.GE.AND P4, PT, R14, 0xa, PT ;  /* 0x0000000a0e00780c */ /* 0x000fc40003f86270 */
[----:B------:R-:W-:Y:S02]  /*2430*/  FSEL R91, R28, -INF , !P2 ;  /* 0xff8000001c5b7808 */ /* 0x000fe40005000000 */
[C---:B------:R-:W-:Y:S02]  /*2440*/  ISETP.LT.OR P3, PT, R0.reuse, 0x2, P3 ;  /* 0x000000020000780c */ /* 0x040fe40001f61670 */
[----:B------:R-:W-:Y:S02]  /*2450*/  ISETP.GT.AND P2, PT, R3, 0x9, !P4 ;  /* 0x000000090300780c */ /* 0x000fe40006744270 */
[----:B------:R-:W-:Y:S02]  /*2460*/  FSEL R89, R25, -INF , !P3 ;  /* 0xff80000019597808 */ /* 0x000fe40005800000 */
[----:B------:R-:W-:Y:S02]  /*2470*/  ISETP.LT.OR P2, PT, R0, 0xa, P2 ;  /* 0x0000000a0000780c */ /* 0x000fe40001741670 */
[----:B------:R-:W-:-:S02]  /*2480*/  ISETP.GE.AND P3, PT, R14, 0x11, PT ;  /* 0x000000110e00780c */ /* 0x000fc40003f66270 */
[----:B------:R-:W-:Y:S02]  /*2490*/  FSEL R93, R29, -INF , !P2 ;  /* 0xff8000001d5d7808 */ /* 0x000fe40005000000 */
[----:B------:R-:W-:Y:S02]  /*24a0*/  ISETP.GT.AND P2, PT, R3, 0x10, !P3 ;  /* 0x000000100300780c */ /* 0x000fe40005f44270 */
[----:B------:R-:W-:Y:S02]  /*24b0*/  P2R R74, PR, RZ, 0x8 ;  /* 0x00000008ff4a7803 */ /* 0x000fe40000000000 */
[----:B------:R-:W-:Y:S02]  /*24c0*/  ISETP.LT.OR P2, PT, R0, 0x11, P2 ;  /* 0x000000110000780c */ /* 0x000fe40001741670 */
[----:B------:R-:W-:Y:S02]  /*24d0*/  ISETP.GE.AND P3, PT, R14, 0x12, PT ;  /* 0x000000120e00780c */ /* 0x000fe40003f66270 */
[----:B------:R-:W-:-:S02]  /*24e0*/  FSEL R95, R32, -INF , !P2 ;  /* 0xff800000205f7808 */ /* 0x000fc40005000000 */
[----:B------:R-:W-:Y:S02]  /*24f0*/  ISETP.GT.AND P2, PT, R3, 0x11, !P3 ;  /* 0x000000110300780c */ /* 0x000fe40005f44270 */
[----:B------:R-:W-:Y:S02]  /*2500*/  P2R R32, PR, RZ, 0x8 ;  /* 0x00000008ff207803 */ /* 0x000fe40000000000 */
[----:B------:R-:W-:Y:S02]  /*2510*/  ISETP.LT.OR P2, PT, R0, 0x12, P2 ;  /* 0x000000120000780c */ /* 0x000fe40001741670 */
[----:B------:R-:W-:Y:S02]  /*2520*/  ISETP.GE.AND P3, PT, R14, 0x19, PT ;  /* 0x000000190e00780c */ /* 0x000fe40003f66270 */
[----:B------:R-:W-:Y:S02]  /*2530*/  FSEL R97, R33, -INF , !P2 ;  /* 0xff80000021617808 */ /* 0x000fe40005000000 */
[----:B------:R-:W-:-:S02]  /*2540*/  ISETP.GT.AND P2, PT, R3, 0x18, !P3 ;  /* 0x000000180300780c */ /* 0x000fc40005f44270 */
[----:B------:R-:W-:Y:S02]  /*2550*/  P2R R76, PR, RZ, 0x8 ;  /* 0x00000008ff4c7803 */ /* 0x000fe40000000000 */
[----:B------:R-:W-:Y:S02]  /*2560*/  ISETP.LT.OR P2, PT, R0, 0x19, P2 ;  /* 0x000000190000780c */ /* 0x000fe40001741670 */
[----:B------:R-:W-:Y:S02]  /*2570*/  ISETP.GE.AND P3, PT, R14, 0x1a, PT ;  /* 0x0000001a0e00780c */ /* 0x000fe40003f66270 */
[----:B------:R-:W-:Y:S02]  /*2580*/  FSEL R99, R36, -INF , !P2 ;  /* 0xff80000024637808 */ /* 0x000fe40005000000 */
[----:B------:R-:W-:Y:S02]  /*2590*/  ISETP.GT.AND P2, PT, R3, 0x19, !P3 ;  /* 0x000000190300780c */ /* 0x000fe40005f44270 */
[----:B------:R-:W-:-:S02]  /*25a0*/  P2R R36, PR, RZ, 0x8 ;  /* 0x00000008ff247803 */ /* 0x000fc40000000000 */
[----:B------:R-:W-:Y:S02]  /*25b0*/  ISETP.LT.OR P2, PT, R0, 0x1a, P2 ;  /* 0x0000001a0000780c */ /* 0x000fe40001741670 */
[----:B------:R-:W-:Y:S02]  /*25c0*/  ISETP.GE.AND P3, PT, R14, 0x21, PT ;  /* 0x000000210e00780c */ /* 0x000fe40003f66270 */
[----:B------:R-:W-:Y:S02]  /*25d0*/  FSEL R101, R37, -INF , !P2 ;  /* 0xff80000025657808 */ /* 0x000fe40005000000 */
[----:B------:R-:W-:Y:S02]  /*25e0*/  ISETP.GT.AND P2, PT, R3, 0x20, !P3 ;  /* 0x000000200300780c */ /* 0x000fe40005f44270 */
[----:B------:R-:W-:Y:S02]  /*25f0*/  P2R R78, PR, RZ, 0x8 ;  /* 0x00000008ff4e7803 */ /* 0x000fe40000000000 */
[----:B------:R-:W-:-:S02]  /*2600*/  ISETP.LT.OR P2, PT, R0, 0x21, P2 ;  /* 0x000000210000780c */ /* 0x000fc40001741670 */
[----:B------:R-:W-:Y:S02]  /*2610*/  ISETP.GE.AND P3, PT, R14, 0x22, PT ;  /* 0x000000220e00780c */ /* 0x000fe40003f66270 */
[----:B------:R-:W-:Y:S02]  /*2620*/  FSEL R103, R40, -INF , !P2 ;  /* 0xff80000028677808 */ /* 0x000fe40005000000 */
[----:B------:R-:W-:Y:S02]  /*2630*/  ISETP.GT.AND P2, PT, R3, 0x21, !P3 ;  /* 0x000000210300780c */ /* 0x000fe40005f44270 */
[----:B------:R-:W-:Y:S02]  /*2640*/  P2R R40, PR, RZ, 0x8 ;  /* 0x00000008ff287803 */ /* 0x000fe40000000000 */
        /* <DEDUP_REMOVED lines=56> */
[----:B------:R-:W-:Y:S02]  /*29d0*/  P2R R28, PR, RZ, 0x10 ;  /* 0x00000010ff1c7803 */ /* 0x000fe40000000000 */
[----:B------:R-:W-:Y:S02]  /*29e0*/  FSEL R11, R64, -INF , !P2 ;  /* 0xff800000400b7808 */ /* 0x000fe40005000000 */
[----:B------:R-:W-:-:S04]  /*29f0*/  ISETP.GE.AND P2, PT, R14, 0x52, PT ;  /* 0x000000520e00780c */ /* 0x000fc80003f46270 */
[----:B------:R-:W-:-:S04]  /*2a00*/  ISETP.GT.AND P3, PT, R3, 0x51, !P2 ;  /* 0x000000510300780c */ /* 0x000fc80005764270 */
[----:B------:R-:W-:-:S04]  /*2a10*/  ISETP.LT.OR P3, PT, R0, 0x52, P3 ;  /* 0x000000520000780c */ /* 0x000fc80001f61670 */
[----:B------:R-:W-:Y:S02]  /*2a20*/  FSEL R65, R65, -INF , !P3 ;  /* 0xff80000041417808 */ /* 0x000fe40005800000 */
[----:B------:R-:W-:-:S04]  /*2a30*/  ISETP.GE.AND P3, PT, R14, 0x59, PT ;  /* 0x000000590e00780c */ /* 0x000fc80003f66270 */
[----:B------:R-:W-:-:S04]  /*2a40*/  ISETP.GT.AND P4, PT, R3, 0x58, !P3 ;  /* 0x000000580300780c */ /* 0x000fc80005f84270 */
[----:B------:R-:W-:-:S04]  /*2a50*/  ISETP.LT.OR P4, PT, R0, 0x59, P4 ;  /* 0x000000590000780c */ /* 0x000fc80002781670 */
[----:B------:R-:W-:Y:S02]  /*2a60*/  FSEL R25, R68, -INF , !P4 ;  /* 0xff80000044197808 */ /* 0x000fe40006000000 */
[----:B------:R-:W-:-:S04]  /*2a70*/  ISETP.GE.AND P4, PT, R14, 0x1, PT ;  /* 0x000000010e00780c */ /* 0x000fc80003f86270 */
[----:B------:R-:W-:-:S04]  /*2a80*/  ISETP.GT.AND P5, PT, R3, RZ, !P4 ;  /* 0x000000ff0300720c */ /* 0x000fc800067a4270 */
[----:B------:R-:W-:-:S04]  /*2a90*/  ISETP.LT.OR P5, PT, R0, 0x1, P5 ;  /* 0x000000010000780c */ /* 0x000fc80002fa1670 */
[----:B------:R-:W-:Y:S02]  /*2aa0*/  FSEL R21, R24, -INF , !P5 ;  /* 0xff80000018157808 */ /* 0x000fe40006800000 */
[----:B------:R-:W-:-:S04]  /*2ab0*/  ISETP.GE.AND P5, PT, R14, 0x5a, PT ;  /* 0x0000005a0e00780c */ /* 0x000fc80003fa6270 */
[----:B------:R-:W-:Y:S02]  /*2ac0*/  P2R R24, PR, RZ, 0x20 ;  /* 0x00000020ff187803 */ /* 0x000fe40000000000 */
[----:B------:R-:W-:Y:S02]  /*2ad0*/  ISETP.GT.AND P5, PT, R3, 0x59, !P5 ;  /* 0x000000590300780c */ /* 0x000fe40006fa4270 */
[----:B------:R-:W0:Y:S02]  /*2ae0*/  SHFL.IDX PT, R3, R2, 0x1, 0x1c1f ;  /* 0x003c1f0002037f89 */ /* 0x000e2400000e0000 */
[----:B------:R-:W-:-:S04]  /*2af0*/  ISETP.LT.OR P5, PT, R0, 0x5a, P5 ;  /* 0x0000005a0000780c */ /* 0x000fc80002fa1670 */
[----:B------:R-:W-:Y:S02]  /*2b00*/  FSEL R69, R69, -INF , !P5 ;  /* 0xff80000045457808 */ /* 0x000fe40006800000 */
[----:B------:R-:W-:Y:S02]  /*2b10*/  LOP3.LUT P5, RZ, R19, 0x80000, RZ, 0xc0, !PT ;  /* 0x0008000013ff7812 */ /* 0x000fe400078ac0ff */
[----:B0-----:R-:W-:Y:S01]  /*2b20*/  VIADDMNMX R0, R3, R15, R10, PT ;  /* 0x0000000f03007246 */ /* 0x001fe2000380010a */
[----:B------:R-:W-:-:S10]  /*2b30*/  IMAD.IADD R8, R12, 0x1, R3 ;  /* 0x000000010c087824 */ /* 0x000fd400078e0203 */
[----:B------:R-:W-:Y:S05]  /*2b40*/  @!P5 BRA `(.L_x_981) ;  /* 0x00000000005cd947 */ /* 0x000fea0003800000 */
        /* <DEDUP_REMOVED lines=13> */
.L_x_983:
[----:B------:R-:W-:Y:S02]  /*2c20*/  ULDC UR4, c[0x0][0x9e4] ;  /* 0x0002790000047ab9 */ /* 0x000fe40000000800 */
[----:B------:R-:W-:-:S05]  /*2c30*/  IMAD.U32 R9, RZ, RZ, UR4 ;  /* 0x00000004ff097e24 */ /* 0x000fca000f8e00ff */
[----:B------:R-:W-:-:S13]  /*2c40*/  ISETP.NE.AND P5, PT, R9, 0x1, PT ;  /* 0x000000010900780c */ /* 0x000fda0003fa5270 */
[----:B------:R-:W0:Y:S02]  /*2c50*/  @P5 LDC.64 R14, c[0x0][0x9e8] ;  /* 0x00027a00ff0e5b82 */ /* 0x000e240000000a00 */
[----:B0-----:R-:W-:-:S05]  /*2c60*/  @P5 IMAD.HI.U32 R2, R3, R14, RZ ;  /* 0x0000000e03025227 */ /* 0x001fca00078e00ff */
[----:B------:R-:W-:-:S07]  /*2c70*/  @P5 SHF.R.U32.HI R3, RZ, R15, R2 ;  /* 0x0000000fff035219 */ /* 0x000fce0000011602 */
.L_x_984:
[----:B------:R-:W-:Y:S05]  /*2c80*/  BSYNC B0 ;  /* 0x0000000000007941 */ /* 0x000fea0003800000 */
.L_x_982:
[----:B------:R-:W-:-:S05]  /*2c90*/  IMAD R3, R3, R9, R20 ;  /* 0x0000000903037224 */ /* 0x000fca00078e0214 */
[----:B------:R-:W-:Y:S02]  /*2ca0*/  VIADDMNMX R0, R3, R9, R0, PT ;  /* 0x0000000903007246 */ /* 0x000fe40003800100 */
[----:B------:R-:W-:-:S07]  /*2cb0*/  VIMNMX R8, R8, R3, !PT ;  /* 0x0000000308087248 */ /* 0x000fce0007fe0100 */
.L_x_981:
[----:B------:R-:W-:Y:S01]  /*2cc0*/  ISETP.GT.AND P1, PT, R8, 0x1, !P1 ;  /* 0x000000010800780c */ /* 0x000fe20004f24270 */
[----:B------:R-:W-:Y:S01]  /*2cd0*/  ULDC UR4, c[0x0][0x988] ;  /* 0x0002620000047ab9 */ /* 0x000fe20000000800 */
[----:B------:R-:W-:Y:S01]  /*2ce0*/  FMNMX.FTZ R2, R21, R89, !PT ;  /* 0x0000005915027209 */ /* 0x000fe20007810000 */
[----:B------:R-:W-:Y:S01]  /*2cf0*/  IMAD.U32 R10, RZ, RZ, UR4 ;  /* 0x00000004ff0a7e24 */ /* 0x000fe2000f8e00ff */
[----:B------:R-:W-:Y:S02]  /*2d00*/  ISETP.LT.OR P1, PT, R0, 0x2, P1 ;  /* 0x000000020000780c */ /* 0x000fe40000f21670 */
[----:B------:R-:W-:Y:S02]  /*2d10*/  ISETP.GT.AND P6, PT, R8, 0x8, !P6 ;  /* 0x000000080800780c */ /* 0x000fe400077c4270 */
[----:B------:R-:W-:Y:S02]  /*2d20*/  FSEL R75, R27, -INF , !P1 ;  /* 0xff8000001b4b7808 */ /* 0x000fe40004800000 */
[----:B------:R-:W-:-:S02]  /*2d30*/  ISETP.NE.AND P1, PT, R28, RZ, PT ;  /* 0x000000ff1c00720c */ /* 0x000fc40003f25270 */
[----:B------:R-:W-:Y:S02]  /*2d40*/  FMNMX.FTZ R2, R91, R2, !PT ;  /* 0x000000025b027209 */ /* 0x000fe40007810000 */
[----:B------:R-:W-:Y:S02]  /*2d50*/  ISETP.GT.AND P1, PT, R8, 0x9, !P1 ;  /* 0x000000090800780c */ /* 0x000fe40004f24270 */
[C---:B------:R-:W-:Y:S02]  /*2d60*/  ISETP.LT.OR P6, PT, R0.reuse, 0x9, P6 ;  /* 0x000000090000780c */ /* 0x040fe400037c1670 */
[----:B------:R-:W-:Y:S02]  /*2d70*/  ISETP.LT.OR P1, PT, R0, 0xa, P1 ;  /* 0x0000000a0000780c */ /* 0x000fe40000f21670 */
[----:B------:R-:W-:Y:S02]  /*2d80*/  FMNMX.FTZ R2, R93, R2, !PT ;  /* 0x000000025d027209 */ /* 0x000fe40007810000 */
[----:B------:R-:W-:-:S02]  /*2d90*/  FSEL R79, R31, -INF , !P1 ;  /* 0xff8000001f4f7808 */ /* 0x000fc40004800000 */
[----:B------:R-:W-:Y:S02]  /*2da0*/  ISETP.NE.AND P1, PT, R74, RZ, PT ;  /* 0x000000ff4a00720c */ /* 0x000fe40003f25270 */
[----:B------:R-:W-:Y:S02]  /*2db0*/  FSEL R77, R30, -INF , !P6 ;  /* 0xff8000001e4d7808 */ /* 0x000fe40007000000 */
[----:B------:R-:W-:Y:S02]  /*2dc0*/  ISETP.GT.AND P1, PT, R8, 0x10, !P1 ;  /* 0x000000100800780c */ /* 0x000fe40004f24270 */
[----:B------:R-:W-:Y:S02]  /*2dd0*/  ISETP.NE.AND P6, PT, R76, RZ, PT ;  /* 0x000000ff4c00720c */ /* 0x000fe40003fc5270 */
[----:B------:R-:W-:Y:S02]  /*2de0*/  ISETP.LT.OR P1, PT, R0, 0x11, P1 ;  /* 0x000000110000780c */ /* 0x000fe40000f21670 */
[----:B------:R-:W-:-:S02]  /*2df0*/  FMNMX.FTZ R2, R95, R2, !PT ;  /* 0x000000025f027209 */ /* 0x000fc40007810000 */
[----:B------:R-:W-:Y:S02]  /*2e00*/  FSEL R81, R34, -INF , !P1 ;  /* 0xff80000022517808 */ /* 0x000fe40004800000 */
[----:B------:R-:W-:Y:S02]  /*2e10*/  ISETP.NE.AND P1, PT, R32, RZ, PT ;  /* 0x000000ff2000720c */ /* 0x000fe40003f25270 */
[----:B------:R-:W-:Y:S02]  /*2e20*/  FMNMX.FTZ R2, R97, R2, !PT ;  /* 0x0000000261027209 */ /* 0x000fe40007810000 */
[----:B------:R-:W-:Y:S02]  /*2e30*/  ISETP.GT.AND P1, PT, R8, 0x11, !P1 ;  /* 0x000000110800780c */ /* 0x000fe40004f24270 */
[----:B------:R-:W-:Y:S02]  /*2e40*/  ISETP.NE.AND P5, PT, R36, RZ, PT ;  /* 0x000000ff2400720c */ /* 0x000fe40003fa5270 */
[----:B------:R-:W-:-:S02]  /*2e50*/  ISETP.LT.OR P1, PT, R0, 0x12, P1 ;  /* 0x000000120000780c */ /* 0x000fc40000f21670 */
[----:B------:R-:W-:Y:S02]  /*2e60*/  FMNMX.FTZ R2, R99, R2, !PT ;  /* 0x0000000263027209 */ /* 0x000fe40007810000 */
[----:B------:R-:W-:Y:S02]  /*2e70*/  FSEL R35, R35, -INF , !P1 ;  /* 0xff80000023237808 */ /* 0x000fe40004800000 */
[----:B------:R-:W-:Y:S02]  /*2e80*/  ISETP.GT.AND P1, PT, R8, 0x18, !P6 ;  /* 0x000000180800780c */ /* 0x000fe40007724270 */
[----:B------:R-:W-:Y:S02]  /*2e90*/  FMNMX.FTZ R2, R101, R2, !PT ;  /* 0x0000000265027209 */ /* 0x000fe40007810000 */
[----:B------:R-:W-:Y:S02]  /*2ea0*/  ISETP.LT.OR P1, PT, R0, 0x19, P1 ;  /* 0x000000190000780c */ /* 0x000fe40000f21670 */
[----:B------:R-:W-:-:S02]  /*2eb0*/  FMNMX.FTZ R2, R103, R2, !PT ;  /* 0x0000000267027209 */ /* 0x000fc40007810000 */
[----:B------:R-:W-:Y:S02]  /*2ec0*/  FSEL R31, R38, -INF , !P1 ;  /* 0xff800000261f7808 */ /* 0x000fe40004800000 */
[----:B------:R-:W-:Y:S02]  /*2ed0*/  ISETP.GT.AND P1, PT, R8, 0x19, !P5 ;  /* 0x000000190800780c */ /* 0x000fe40006f24270 */
[----:B------:R-:W-:Y:S02]  /*2ee0*/  FMNMX.FTZ R2, R105, R2, !PT ;  /* 0x0000000269027209 */ /* 0x000fe40007810000 */
[----:B------:R-:W-:Y:S02]  /*2ef0*/  ISETP.LT.OR P1, PT, R0, 0x1a, P1 ;  /* 0x0000001a0000780c */ /* 0x000fe40000f21670 */
[----:B------:R-:W-:Y:S02]  /*2f00*/  FMNMX.FTZ R2, R107, R2, !PT ;  /* 0x000000026b027209 */ /* 0x000fe40007810000 */
[----:B------:R-:W-:-:S02]  /*2f10*/  FSEL R39, R39, -INF , !P1 ;  /* 0xff80000027277808 */ /* 0x000fc40004800000 */
[----:B------:R-:W-:Y:S02]  /*2f20*/  ISETP.NE.AND P1, PT, R78, RZ, PT ;  /* 0x000000ff4e00720c */ /* 0x000fe40003f25270 */
[----:B------:R-:W-:Y:S02]  /*2f30*/  FMNMX.FTZ R2, R45, R2, !PT ;  /* 0x000000022d027209 */ /* 0x000fe40007810000 */
        /* <DEDUP_REMOVED lines=8> */
[----:B------:R-:W-:Y:S02]  /*2fc0*/  FMNMX.FTZ R2, R37, R2, !PT ;  /* 0x0000000225027209 */ /* 0x000fe40007810000 */
[----:B------:R-:W-:-:S02]  /*2fd0*/  ISETP.LT.OR P1, PT, R0, 0x22, P1 ;  /* 0x000000220000780c */ /* 0x000fc40000f21670 */
[----:B------:R-:W-:Y:S02]  /*2fe0*/  FMNMX.FTZ R2, R53, R2, !PT ;  /* 0x0000000235027209 */ /* 0x000fe40007810000 */
[----:B------:R-:W-:Y:S02]  /*2ff0*/  FSEL R43, R43, -INF , !P1 ;  /* 0xff8000002b2b7808 */ /* 0x000fe40004800000 */
[----:B------:R-:W-:Y:S02]  /*3000*/  ISETP.NE.AND P1, PT, R80, RZ, PT ;  /* 0x000000ff5000720c */ /* 0x000fe40003f25270 */
[----:B------:R-:W-:Y:S02]  /*3010*/  FMNMX.FTZ R2, R33, R2, !PT ;  /* 0x0000000221027209 */ /* 0x000fe40007810000 */
[----:B------:R-:W-:Y:S02]  /*3020*/  ISETP.GT.AND P1, PT, R8, 0x28, !P1 ;  /* 0x000000280800780c */ /* 0x000fe40004f24270 */
[----:B------:R-:W-:-:S02]  /*3030*/  FMNMX.FTZ R2, R57, R2, !PT ;  /* 0x0000000239027209 */ /* 0x000fc40007810000 */
[----:B------:R-:W-:Y:S02]  /*3040*/  ISETP.LT.OR P1, PT, R0, 0x29, P1 ;  /* 0x000000290000780c */ /* 0x000fe40000f21670 */
[----:B------:R-:W-:Y:S02]  /*3050*/  FMNMX.FTZ R2, R29, R2, !PT ;  /* 0x000000021d027209 */ /* 0x000fe40007810000 */
[----:B------:R-:W-:Y:S01]  /*3060*/  FSEL R85, R46, -INF , !P1 ;  /* 0xff8000002e557808 */ /* 0x000fe20004800000 */
[----:B------:R-:W-:Y:S01]  /*3070*/  IMAD.MOV.U32 R46, RZ, RZ, R17 ;  /* 0x000000ffff2e7224 */ /* 0x000fe200078e0011 */
[----:B------:R-:W-:Y:S02]  /*3080*/  ISETP.NE.AND P1, PT, R44, RZ, PT ;  /* 0x000000ff2c00720c */ /* 0x000fe40003f25270 */
[----:B------:R-:W-:Y:S02]  /*3090*/  FMNMX.FTZ R2, R61, R2, !PT ;  /* 0x000000023d027209 */ /* 0x000fe40007810000 */
[----:B------:R-:W-:-:S02]  /*30a0*/  ISETP.GT.AND P1, PT, R8, 0x29, !P1 ;  /* 0x000000290800780c */ /* 0x000fc40004f24270 */
[----:B------:R-:W-:Y:S02]  /*30b0*/  FMNMX.FTZ R2, R11, R2, !PT ;  /* 0x000000020b027209 */ /* 0x000fe40007810000 */
[----:B------:R-:W-:Y:S02]  /*30c0*/  ISETP.LT.OR P1, PT, R0, 0x2a, P1 ;  /* 0x0000002a0000780c */ /* 0x000fe40000f21670 */
[----:B------:R-:W-:Y:S02]  /*30d0*/  FMNMX.FTZ R2, R65, R2, !PT ;  /* 0x0000000241027209 */ /* 0x000fe40007810000 */
[----:B------:R-:W-:Y:S02]  /*30e0*/  FSEL R47, R47, -INF , !P1 ;  /* 0xff8000002f2f7808 */ /* 0x000fe40004800000 */
[----:B------:R-:W-:Y:S02]  /*30f0*/  FMNMX.FTZ R2, R25, R2, !PT ;  /* 0x0000000219027209 */ /* 0x000fe40007810000 */
[----:B------:R-:W-:-:S02]  /*3100*/  ISETP.NE.AND P1, PT, R82, RZ, PT ;  /* 0x000000ff5200720c */ /* 0x000fc40003f25270 */
[----:B------:R-:W-:Y:S02]  /*3110*/  FMNMX.FTZ R2, R69, R2, !PT ;  /* 0x0000000245027209 */ /* 0x000fe40007810000 */
[C---:B------:R-:W-:Y:S02]  /*3120*/  ISETP.GT.AND P1, PT, R8.reuse, 0x30, !P1 ;  /* 0x000000300800780c */ /* 0x040fe40004f24270 */
[----:B------:R-:W-:Y:S01]  /*3130*/  ISETP.GT.AND P4, PT, R8, RZ, !P4 ;  /* 0x000000ff0800720c */ /* 0x000fe20006784270 */
[----:B------:R-:W0:Y:S01]  /*3140*/  SHFL.BFLY PT, R9, R2, 0x2, 0x1f ;  /* 0x0c401f0002097f89 */ /* 0x000e2200000e0000 */
[C---:B------:R-:W-:Y:S02]  /*3150*/  ISETP.LT.OR P1, PT, R0.reuse, 0x31, P1 ;  /* 0x000000310000780c */ /* 0x040fe40000f21670 */
[----:B------:R-:W-:Y:S02]  /*3160*/  ISETP.LT.OR P4, PT, R0, 0x1, P4 ;  /* 0x000000010000780c */ /* 0x000fe40002781670 */
[----:B------:R-:W-:-:S02]  /*3170*/  FSEL R87, R50, -INF , !P1 ;  /* 0xff80000032577808 */ /* 0x000fc40004800000 */
[----:B------:R-:W-:Y:S02]  /*3180*/  ISETP.NE.AND P1, PT, R48, RZ, PT ;  /* 0x000000ff3000720c */ /* 0x000fe40003f25270 */
[----:B------:R-:W-:Y:S02]  /*3190*/  FSEL R26, R26, -INF , !P4 ;  /* 0xff8000001a1a7808 */ /* 0x000fe40006000000 */
[----:B------:R-:W-:Y:S02]  /*31a0*/  ISETP.GT.AND P1, PT, R8, 0x31, !P1 ;  /* 0x000000310800780c */ /* 0x000fe40004f24270 */
[----:B------:R-:W-:Y:S02]  /*31b0*/  ISETP.NE.AND P6, PT, R56, RZ, PT ;  /* 0x000000ff3800720c */ /* 0x000fe40003fc5270 */
[----:B------:R-:W-:Y:S02]  /*31c0*/  ISETP.LT.OR P1, PT, R0, 0x32, P1 ;  /* 0x000000320000780c */ /* 0x000fe40000f21670 */
[----:B------:R-:W-:-:S02]  /*31d0*/  ISETP.GT.AND P2, PT, R8, 0x51, !P2 ;  /* 0x000000510800780c */ /* 0x000fc40005744270 */
[----:B------:R-:W-:Y:S02]  /*31e0*/  FSEL R51, R51, -INF , !P1 ;  /* 0xff80000033337808 */ /* 0x000fe40004800000 */
[----:B------:R-:W-:Y:S02]  /*31f0*/  ISETP.NE.AND P1, PT, R84, RZ, PT ;  /* 0x000000ff5400720c */ /* 0x000fe40003f25270 */
[C---:B------:R-:W-:Y:S02]  /*3200*/  ISETP.GT.AND P3, PT, R8.reuse, 0x58, !P3 ;  /* 0x000000580800780c */ /* 0x040fe40005f64270 */
[----:B------:R-:W-:Y:S02]  /*3210*/  ISETP.GT.AND P1, PT, R8, 0x38, !P1 ;  /* 0x000000380800780c */ /* 0x000fe40004f24270 */
[----:B0-----:R-:W-:Y:S02]  /*3220*/  FMNMX.FTZ R12, R2, R9, !PT ;  /* 0x00000009020c7209 */ /* 0x001fe40007810000 */
[----:B------:R-:W-:-:S02]  /*3230*/  FMNMX.FTZ R2, R26, R75, !PT ;  /* 0x0000004b1a027209 */ /* 0x000fc40007810000 */
[----:B------:R-:W-:Y:S01]  /*3240*/  ISETP.LT.OR P1, PT, R0, 0x39, P1 ;  /* 0x000000390000780c */ /* 0x000fe20000f21670 */
[----:B------:R-:W0:Y:S01]  /*3250*/  SHFL.BFLY PT, R9, R12, 0x1, 0x1f ;  /* 0x0c201f000c097f89 */ /* 0x000e2200000e0000 */
[----:B------:R-:W-:Y:S02]  /*3260*/  FMNMX.FTZ R2, R77, R2, !PT ;  /* 0x000000024d027209 */ /* 0x000fe40007810000 */
[----:B------:R-:W-:Y:S02]  /*3270*/  FSEL R27, R54, -INF , !P1 ;  /* 0xff800000361b7808 */ /* 0x000fe40004800000 */
[----:B------:R-:W-:Y:S02]  /*3280*/  ISETP.NE.AND P1, PT, R52, RZ, PT ;  /* 0x000000ff3400720c */ /* 0x000fe40003f25270 */
[----:B------:R-:W-:Y:S02]  /*3290*/  FMNMX.FTZ R2, R79, R2, !PT ;  /* 0x000000024f027209 */ /* 0x000fe40007810000 */
[----:B------:R-:W-:-:S02]  /*32a0*/  ISETP.GT.AND P1, PT, R8, 0x39, !P1 ;  /* 0x000000390800780c */ /* 0x000fc40004f24270 */
[----:B------:R-:W-:Y:S02]  /*32b0*/  FMNMX.FTZ R2, R81, R2, !PT ;  /* 0x0000000251027209 */ /* 0x000fe40007810000 */
[----:B------:R-:W-:Y:S02]  /*32c0*/  ISETP.LT.OR P1, PT, R0, 0x3a, P1 ;  /* 0x0000003a0000780c */ /* 0x000fe40000f21670 */
[----:B------:R-:W-:Y:S02]  /*32d0*/  FMNMX.FTZ R2, R35, R2, !PT ;  /* 0x0000000223027209 */ /* 0x000fe40007810000 */
[----:B------:R-:W-:Y:S02]  /*32e0*/  FSEL R55, R55, -INF , !P1 ;  /* 0xff80000037377808 */ /* 0x000fe40004800000 */
[----:B------:R-:W-:Y:S02]  /*32f0*/  ISETP.NE.AND P1, PT, R86, RZ, PT ;  /* 0x000000ff5600720c */ /* 0x000fe40003f25270 */
[----:B------:R-:W-:-:S02]  /*3300*/  FMNMX.FTZ R2, R31, R2, !PT ;  /* 0x000000021f027209 */ /* 0x000fc40007810000 */
[----:B------:R-:W-:Y:S02]  /*3310*/  ISETP.GT.AND P1, PT, R8, 0x40, !P1 ;  /* 0x000000400800780c */ /* 0x000fe40004f24270 */
[----:B------:R-:W-:Y:S02]  /*3320*/  FMNMX.FTZ R2, R39, R2, !PT ;  /* 0x0000000227027209 */ /* 0x000fe40007810000 */
[----:B------:R-:W-:Y:S02]  /*3330*/  ISETP.LT.OR P1, PT, R0, 0x41, P1 ;  /* 0x000000410000780c */ /* 0x000fe40000f21670 */
[----:B------:R-:W-:Y:S02]  /*3340*/  FMNMX.FTZ R2, R83, R2, !PT ;  /* 0x0000000253027209 */ /* 0x000fe40007810000 */
[----:B------:R-:W-:Y:S02]  /*3350*/  FSEL R15, R58, -INF , !P1 ;  /* 0xff8000003a0f7808 */ /* 0x000fe40004800000 */
[----:B------:R-:W-:-:S02]  /*3360*/  ISETP.GT.AND P1, PT, R8, 0x41, !P6 ;  /* 0x000000410800780c */ /* 0x000fc40007724270 */
[----:B------:R-:W-:Y:S02]  /*3370*/  FMNMX.FTZ R2, R43, R2, !PT ;  /* 0x000000022b027209 */ /* 0x000fe40007810000 */
[----:B------:R-:W-:Y:S02]  /*3380*/  ISETP.LT.OR P1, PT, R0, 0x42, P1 ;  /* 0x000000420000780c */ /* 0x000fe40000f21670 */
[----:B------:R-:W-:Y:S02]  /*3390*/  FMNMX.FTZ R2, R85, R2, !PT ;  /* 0x0000000255027209 */ /* 0x000fe40007810000 */
[----:B------:R-:W-:Y:S02]  /*33a0*/  FSEL R59, R59, -INF , !P1 ;  /* 0xff8000003b3b7808 */ /* 0x000fe40004800000 */
[----:B------:R-:W-:Y:S02]  /*33b0*/  FMNMX.FTZ R2, R47, R2, !PT ;  /* 0x000000022f027209 */ /* 0x000fe40007810000 */
[----:B------:R-:W-:-:S02]  /*33c0*/  ISETP.GT.AND P1, PT, R8, 0x48, !P5 ;  /* 0x000000480800780c */ /* 0x000fc40006f24270 */
[----:B0-----:R-:W-:Y:S02]  /*33d0*/  FMNMX.FTZ R9, R12, R9, !PT ;  /* 0x000000090c097209 */ /* 0x001fe40007810000 */
[----:B------:R-:W-:Y:S02]  /*33e0*/  FMNMX.FTZ R2, R87, R2, !PT ;  /* 0x0000000257027209 */ /* 0x000fe40007810000 */
[----:B------:R-:W-:Y:S01]  /*33f0*/  ISETP.LT.OR P1, PT, R0, 0x49, P1 ;  /* 0x000000490000780c */ /* 0x000fe20000f21670 */
[----:B------:R-:W-:Y:S01]  /*3400*/  FMUL.FTZ R14, R9, R10 ;  /* 0x0000000a090e7220 */ /* 0x000fe20000410000 */
[----:B------:R-:W-:Y:S02]  /*3410*/  FMNMX.FTZ R2, R51, R2, !PT ;  /* 0x0000000233027209 */ /* 0x000fe40007810000 */
[----:B------:R-:W-:Y:S02]  /*3420*/  FSEL R3, R62, -INF , !P1 ;  /* 0xff8000003e037808 */ /* 0x000fe40004800000 */
[----:B------:R-:W-:-:S02]  /*3430*/  FSETP.NEU.FTZ.AND P1, PT, R9, -INF , PT ;  /* 0xff8000000900780b */ /* 0x000fc40003f3d000 */
[----:B------:R-:W-:Y:S02]  /*3440*/  ISETP.NE.AND P5, PT, R60, RZ, PT ;  /* 0x000000ff3c00720c */ /* 0x000fe40003fa5270 */
[----:B------:R-:W-:Y:S02]  /*3450*/  FMNMX.FTZ R2, R27, R2, !PT ;  /* 0x000000021b027209 */ /* 0x000fe40007810000 */
[----:B------:R-:W-:Y:S02]  /*3460*/  FSEL R14, R14, RZ, P1 ;  /* 0x000000ff0e0e7208 */ /* 0x000fe40000800000 */
[----:B------:R-:W-:Y:S02]  /*3470*/  ISETP.GT.AND P1, PT, R8, 0x49, !P5 ;  /* 0x000000490800780c */ /* 0x000fe40006f24270 */
[----:B------:R-:W-:Y:S01]  /*3480*/  FMNMX.FTZ R2, R55, R2, !PT ;  /* 0x0000000237027209 */ /* 0x000fe20007810000 */
[-CC-:B------:R-:W-:Y:S01]  /*3490*/  FFMA.FTZ R156, R21, R10.reuse, -R14.reuse ;  /* 0x0000000a159c7223 */ /* 0x180fe2000001080e */
[----:B------:R-:W-:Y:S01]  /*34a0*/  ISETP.LT.OR P1, PT, R0, 0x4a, P1 ;  /* 0x0000004a0000780c */ /* 0x000fe20000f21670 */
[-CC-:B------:R-:W-:Y:S01]  /*34b0*/  FFMA.FTZ R21, R89, R10.reuse, -R14.reuse ;  /* 0x0000000a59157223 */ /* 0x180fe2000001080e */
[----:B------:R-:W-:Y:S01]  /*34c0*/  ISETP.NE.AND P6, PT, R88, RZ, PT ;  /* 0x000000ff5800720c */ /* 0x000fe20003fc5270 */
[--C-:B------:R-:W-:Y:S01]  /*34d0*/  FFMA.FTZ R158, R91, R10, -R14.reuse ;  /* 0x0000000a5b9e7223 */ /* 0x100fe2000001080e */
[----:B------:R-:W-:Y:S01]  /*34e0*/  FMNMX.FTZ R2, R15, R2, !PT ;  /* 0x000000020f027209 */ /* 0x000fe20007810000 */
[-CC-:B------:R-:W-:Y:S01]  /*34f0*/  FFMA.FTZ R20, R95, R10.reuse, -R14.reuse ;  /* 0x0000000a5f147223 */ /* 0x180fe2000001080e */
[----:B------:R-:W-:Y:S01]  /*3500*/  FSEL R63, R63, -INF , !P1 ;  /* 0xff8000003f3f7808 */ /* 0x000fe20004800000 */
[----:B------:R-:W-:Y:S01]  /*3510*/  MUFU.EX2 R156, R156 ;  /* 0x0000009c009c7308 */ /* 0x000fe20000000800 */
[----:B------:R-:W-:Y:S01]  /*3520*/  ISETP.GT.AND P1, PT, R8, 0x50, !P6 ;  /* 0x000000500800780c */ /* 0x000fe20007724270 */
[--C-:B------:R-:W-:Y:S01]  /*3530*/  FFMA.FTZ R12, R93, R10, -R14.reuse ;  /* 0x0000000a5d0c7223 */ /* 0x100fe2000001080e */
[----:B------:R-:W-:Y:S01]  /*3540*/  FMNMX.FTZ R2, R59, R2, !PT ;  /* 0x000000023b027209 */ /* 0x000fe20007810000 */
[-CC-:B------:R-:W-:Y:S01]  /*3550*/  FFMA.FTZ R28, R99, R10.reuse, -R14.reuse ;  /* 0x0000000a631c7223 */ /* 0x180fe2000001080e */
[----:B------:R-:W-:Y:S01]  /*3560*/  ISETP.LT.OR P1, PT, R0, 0x51, P1 ;  /* 0x000000510000780c */ /* 0x000fe20000f21670 */
[--C-:B------:R-:W-:Y:S01]  /*3570*/  FFMA.FTZ R41, R41, R10, -R14.reuse ;  /* 0x0000000a29297223 */ /* 0x100fe2000001080e */
[----:B------:R-:W-:Y:S01]  /*3580*/  FMNMX.FTZ R2, R3, R2, !PT ;  /* 0x0000000203027209 */ /* 0x000fe20007810000 */
[----:B------:R-:W-:Y:S01]  /*3590*/  MUFU.EX2 R21, R21 ;  /* 0x0000001500157308 */ /* 0x000fe20000000800 */
[----:B------:R-:W-:Y:S01]  /*35a0*/  ISETP.NE.AND P5, PT, R24, RZ, PT ;  /* 0x000000ff1800720c */ /* 0x000fe20003fa5270 */
[-CC-:B------:R-:W-:Y:S01]  /*35b0*/  FFMA.FTZ R24, R97, R10.reuse, -R14.reuse ;  /* 0x0000000a61187223 */ /* 0x180fe2000001080e */
[----:B------:R-:W-:Y:S01]  /*35c0*/  ISETP.LT.OR P2, PT, R0, 0x52, P2 ;  /* 0x000000520000780c */ /* 0x000fe20001741670 */
[-CC-:B------:R-:W-:Y:S01]  /*35d0*/  FFMA.FTZ R49, R49, R10.reuse, -R14.reuse ;  /* 0x0000000a31317223 */ /* 0x180fe2000001080e */
[----:B------:R-:W-:Y:S01]  /*35e0*/  FSEL R89, R66, -INF , !P1 ;  /* 0xff80000042597808 */ /* 0x000fe20004800000 */
[--C-:B------:R-:W-:Y:S01]  /*35f0*/  FFMA.FTZ R37, R37, R10, -R14.reuse ;  /* 0x0000000a25257223 */ /* 0x100fe2000001080e */
[----:B------:R-:W-:Y:S01]  /*3600*/  FMNMX.FTZ R2, R63, R2, !PT ;  /* 0x000000023f027209 */ /* 0x000fe20007810000 */
[----:B------:R0:W-:Y:S01]  /*3610*/  MUFU.EX2 R95, R24 ;  /* 0x00000018005f7308 */ /* 0x0001e20000000800 */
[----:B------:R-:W-:Y:S01]  /*3620*/  ISETP.GT.AND P4, PT, R8, 0x59, !P5 ;  /* 0x000000590800780c */ /* 0x000fe20006f84270 */
[-CC-:B------:R-:W-:Y:S01]  /*3630*/  FFMA.FTZ R8, R103, R10.reuse, -R14.reuse ;  /* 0x0000000a67087223 */ /* 0x180fe2000001080e */
[C---:B------:R-:W-:Y:S01]  /*3640*/  ISETP.LT.OR P3, PT, R0.reuse, 0x59, P3 ;  /* 0x000000590000780c */ /* 0x040fe20001f61670 */
[-CC-:B------:R-:W-:Y:S01]  /*3650*/  FFMA.FTZ R53, R53, R10.reuse, -R14.reuse ;  /* 0x0000000a35357223 */ /* 0x180fe2000001080e */
[----:B------:R-:W-:Y:S01]  /*3660*/  FSEL R67, R67, -INF , !P2 ;  /* 0xff80000043437808 */ /* 0x000fe20005000000 */
[--C-:B------:R-:W-:Y:S01]  /*3670*/  FFMA.FTZ R33, R33, R10, -R14.reuse ;  /* 0x0000000a21217223 */ /* 0x100fe2000001080e */
[----:B------:R-:W-:Y:S01]  /*3680*/  FMNMX.FTZ R2, R89, R2, !PT ;  /* 0x0000000259027209 */ /* 0x000fe20007810000 */
[----:B------:R-:W-:Y:S01]  /*3690*/  MUFU.EX2 R158, R158 ;  /* 0x0000009e009e7308 */ /* 0x000fe20000000800 */
[----:B------:R-:W-:Y:S01]  /*36a0*/  ISETP.LT.OR P4, PT, R0, 0x5a, P4 ;  /* 0x0000005a0000780c */ /* 0x000fe20002781670 */
[-CC-:B0-----:R-:W-:Y:S01]  /*36b0*/  FFMA.FTZ R24, R45, R10.reuse, -R14.reuse ;  /* 0x0000000a2d187223 */ /* 0x181fe2000001080e */
[----:B------:R-:W-:Y:S01]  /*36c0*/  FSEL R91, R70, -INF , !P3 ;  /* 0xff800000465b7808 */ /* 0x000fe20005800000 */
[--C-:B------:R-:W-:Y:S01]  /*36d0*/  FFMA.FTZ R0, R107, R10, -R14.reuse ;  /* 0x0000000a6b007223 */ /* 0x100fe2000001080e */
[----:B------:R-:W-:Y:S01]  /*36e0*/  FMNMX.FTZ R2, R67, R2, !PT ;  /* 0x0000000243027209 */ /* 0x000fe20007810000 */
[--C-:B------:R-:W-:Y:S01]  /*36f0*/  FFMA.FTZ R57, R57, R10, -R14.reuse ;  /* 0x0000000a39397223 */ /* 0x100fe2000001080e */
[----:B------:R-:W-:Y:S01]  /*3700*/  FSEL R71, R71, -INF , !P4 ;  /* 0xff80000047477808 */ /* 0x000fe20006000000 */
[----:B------:R-:W-:Y:S01]  /*3710*/  MUFU.EX2 R150, R0 ;  /* 0x0000000000967308 */ /* 0x000fe20000000800 */
[----:B------:R-:W-:Y:S01]  /*3720*/  FMNMX.FTZ R2, R91, R2, !PT ;  /* 0x000000025b027209 */ /* 0x000fe20007810000 */
[-CC-:B------:R-:W-:Y:S01]  /*3730*/  FFMA.FTZ R29, R29, R10.reuse, -R14.reuse ;  /* 0x0000000a1d1d7223 */ /* 0x180fe2000001080e */
[----:B------:R-:W-:Y:S01]  /*3740*/  ISETP.NE.AND P5, PT, R168, 0x1, PT ;  /* 0x00000001a800780c */ /* 0x000fe20003fa5270 */
[--C-:B------:R-:W-:Y:S01]  /*3750*/  FFMA.FTZ R61, R61, R10, -R14.reuse ;  /* 0x0000000a3d3d7223 */ /* 0x100fe2000001080e */
[----:B------:R-:W-:Y:S01]  /*3760*/  FMNMX.FTZ R2, R71, R2, !PT ;  /* 0x0000000247027209 */ /* 0x000fe20007810000 */
[-CC-:B------:R-:W-:Y:S01]  /*3770*/  FFMA.FTZ R65, R65, R10.reuse, -R14.reuse ;  /* 0x0000000a41417223 */ /* 0x180fe2000001080e */
[-CC-:B------:R-:W-:Y:S01]  /*3780*/  FFMA.FTZ R25, R25, R10.reuse, -R14.reuse ;  /* 0x0000000a19197223 */ /* 0x180fe2000001080e */
[----:B------:R0:W-:Y:S02]  /*3790*/  MUFU.EX2 R93, R12 ;  /* 0x0000000c005d7308 */ /* 0x0001e40000000800 */
[----:B------:R-:W1:Y:S06]  /*37a0*/  SHFL.BFLY PT, R45, R2, 0x2, 0x1f ;  /* 0x0c401f00022d7f89 */ /* 0x000e6c00000e0000 */
[----:B------:R-:W2:Y:S01]  /*37b0*/  MUFU.EX2 R20, R20 ;  /* 0x0000001400147308 */ /* 0x000ea20000000800 */
[-CC-:B0-----:R-:W-:Y:S01]  /*37c0*/  FFMA.FTZ R12, R101, R10.reuse, -R14.reuse ;  /* 0x0000000a650c7223 */ /* 0x181fe2000001080e */
[----:B------:R-:W0:Y:S06]  /*37d0*/  @P5 LDC R44, c[0x0][0x44c] ;  /* 0x00011300ff2c5b82 */ /* 0x000e2c0000000800 */
[----:B------:R3:W-:Y:S02]  /*37e0*/  MUFU.EX2 R97, R12 ;  /* 0x0000000c00617308 */ /* 0x0007e40000000800 */
[----:B------:R-:W4:Y:S06]  /*37f0*/  @P5 LDC R48, c[0x0][0x450] ;  /* 0x00011400ff305b82 */ /* 0x000f2c0000000800 */
[----:B------:R-:W-:Y:S01]  /*3800*/  MUFU.EX2 R101, R24 ;  /* 0x0000001800657308 */ /* 0x000fe20000000800 */
[-CC-:B---3--:R-:W-:Y:S01]  /*3810*/  FFMA.FTZ R12, R105, R10.reuse, -R14.reuse ;  /* 0x0000000a690c7223 */ /* 0x188fe2000001080e */
[----:B-1----:R-:W-:Y:S01]  /*3820*/  FMNMX.FTZ R45, R2, R45, !PT ;  /* 0x0000002d022d7209 */ /* 0x002fe20007810000 */
[--C-:B------:R-:W-:Y:S01]  /*3830*/  FFMA.FTZ R2, R11, R10, -R14.reuse ;  /* 0x0000000a0b027223 */ /* 0x100fe2000001080e */
[----:B--2---:R-:W-:Y:S01]  /*3840*/  F2FP.F16.F32.PACK_AB R152, R95, R20 ;  /* 0x000000145f98723e */ /* 0x004fe200000000ff */
[----:B------:R-:W-:-:S02]  /*3850*/  FFMA.FTZ R14, R69, R10, -R14 ;  /* 0x0000000a450e7223 */ /* 0x000fc4000001080e */
[----:B------:R-:W1:Y:S01]  /*3860*/  SHFL.BFLY PT, R0, R45, 0x1, 0x1f ;  /* 0x0c201f002d007f89 */ /* 0x000e6200000e0000 */
[----:B------:R-:W2:Y:S08]  /*3870*/  MUFU.EX2 R28, R28 ;  /* 0x0000001c001c7308 */ /* 0x000eb00000000800 */
[----:B------:R-:W-:Y:S08]  /*3880*/  MUFU.EX2 R99, R12 ;  /* 0x0000000c00637308 */ /* 0x000ff00000000800 */
[----:B------:R-:W3:Y:S01]  /*3890*/  MUFU.EX2 R8, R8 ;  /* 0x0000000800087308 */ /* 0x000ee20000000800 */
[----:B--2---:R-:W-:-:S02]  /*38a0*/  F2FP.F16.F32.PACK_AB R154, R97, R28 ;  /* 0x0000001c619a723e */ /* 0x004fc400000000ff */
[----:B-1----:R-:W-:-:S05]  /*38b0*/  FMNMX.FTZ R11, R45, R0, !PT ;  /* 0x000000002d0b7209 */ /* 0x002fca0007810000 */
[----:B------:R-:W-:Y:S01]  /*38c0*/  MUFU.EX2 R41, R41 ;  /* 0x0000002900297308 */ /* 0x000fe20000000800 */
[C---:B------:R-:W-:Y:S01]  /*38d0*/  FSETP.NEU.FTZ.AND P1, PT, R11.reuse, -INF , PT ;  /* 0xff8000000b00780b */ /* 0x040fe20003f3d000 */
[----:B------:R-:W-:-:S06]  /*38e0*/  FMUL.FTZ R0, R11, R10 ;  /* 0x0000000a0b007220 */ /* 0x000fcc0000410000 */
[----:B------:R-:W-:Y:S01]  /*38f0*/  MUFU.EX2 R144, R49 ;  /* 0x0000003100907308 */ /* 0x000fe20000000800 */
[----:B------:R-:W-:Y:S02]  /*3900*/  FSEL R0, R0, RZ, P1 ;  /* 0x000000ff00007208 */ /* 0x000fe40000800000 */
[----:B---3--:R-:W-:-:S03]  /*3910*/  F2FP.F16.F32.PACK_AB R148, R99, R8 ;  /* 0x000000086394723e */ /* 0x008fc600000000ff */
        /* <DEDUP_REMOVED lines=15> */
[-CC-:B------:R-:W-:Y:S01]  /*3a10*/  FFMA.FTZ R51, R51, R10.reuse, -R0.reuse ;  /* 0x0000000a33337223 */ /* 0x180fe20000010800 */
[-CC-:B------:R-:W-:Y:S01]  /*3a20*/  FFMA.FTZ R27, R27, R10.reuse, -R0.reuse ;  /* 0x0000000a1b1b7223 */ /* 0x180fe20000010800 */
[-CC-:B------:R-:W-:Y:S01]  /*3a30*/  FFMA.FTZ R55, R55, R10.reuse, -R0.reuse ;  /* 0x0000000a37377223 */ /* 0x180fe20000010800 */
[-CC-:B------:R-:W-:Y:S01]  /*3a40*/  FFMA.FTZ R15, R15, R10.reuse, -R0.reuse ;  /* 0x0000000a0f0f7223 */ /* 0x180fe20000010800 */
[-CC-:B------:R-:W-:Y:S01]  /*3a50*/  FFMA.FTZ R59, R59, R10.reuse, -R0.reuse ;  /* 0x0000000a3b3b7223 */ /* 0x180fe20000010800 */
[-CC-:B------:R-:W-:Y:S01]  /*3a60*/  FFMA.FTZ R3, R3, R10.reuse, -R0.reuse ;  /* 0x0000000a03037223 */ /* 0x180fe20000010800 */
[-CC-:B------:R-:W-:Y:S01]  /*3a70*/  FFMA.FTZ R63, R63, R10.reuse, -R0.reuse ;  /* 0x0000000a3f3f7223 */ /* 0x180fe20000010800 */
[----:B------:R2:W-:Y:S01]  /*3a80*/  MUFU.EX2 R24, R35 ;  /* 0x0000002300187308 */ /* 0x0005e20000000800 */
[-CC-:B------:R-:W-:Y:S01]  /*3a90*/  FFMA.FTZ R89, R89, R10.reuse, -R0.reuse ;  /* 0x0000000a59597223 */ /* 0x180fe20000010800 */
[-CC-:B------:R-:W-:Y:S01]  /*3aa0*/  FFMA.FTZ R67, R67, R10.reuse, -R0.reuse ;  /* 0x0000000a43437223 */ /* 0x180fe20000010800 */
[-CC-:B------:R-:W-:Y:S01]  /*3ab0*/  FFMA.FTZ R91, R91, R10.reuse, -R0.reuse ;  /* 0x0000000a5b5b7223 */ /* 0x180fe20000010800 */
[----:B------:R-:W-:-:S04]  /*3ac0*/  FFMA.FTZ R71, R71, R10, -R0 ;  /* 0x0000000a47477223 */ /* 0x000fc80000010800 */
[----:B------:R-:W3:Y:S01]  /*3ad0*/  MUFU.EX2 R77, R77 ;  /* 0x0000004d004d7308 */ /* 0x000ee20000000800 */
[----:B--2---:R-:W-:Y:S01]  /*3ae0*/  FADD.FTZ R35, R156, R21 ;  /* 0x000000159c237221 */ /* 0x004fe20000010000 */
[----:B------:R-:W-:Y:S02]  /*3af0*/  F2FP.F16.F32.PACK_AB R156, R21, R156 ;  /* 0x0000009c159c723e */ /* 0x000fe400000000ff */
[----:B-1----:R-:W-:Y:S01]  /*3b00*/  F2FP.F16.F32.PACK_AB R157, R75, R26 ;  /* 0x0000001a4b9d723e */ /* 0x002fe200000000ff */
[----:B------:R-:W-:Y:S01]  /*3b10*/  FADD.FTZ R38, R158, R35 ;  /* 0x000000239e267221 */ /* 0x000fe20000010000 */
[C---:B------:R-:W-:Y:S02]  /*3b20*/  F2FP.F16.F32.PACK_AB R158, R93.reuse, R158 ;  /* 0x0000009e5d9e723e */ /* 0x040fe400000000ff */
[----:B------:R-:W1:Y:S01]  /*3b30*/  MUFU.EX2 R12, R79 ;  /* 0x0000004f000c7308 */ /* 0x000e620000000800 */
[----:B------:R-:W-:Y:S01]  /*3b40*/  FADD.FTZ R35, R93, R38 ;  /* 0x000000265d237221 */ /* 0x000fe20000010000 */
[----:B------:R-:W-:-:S03]  /*3b50*/  FADD.FTZ R38, R26, R75 ;  /* 0x0000004b1a267221 */ /* 0x000fc60000010000 */
[----:B------:R-:W-:-:S03]  /*3b60*/  FADD.FTZ R40, R20, R35 ;  /* 0x0000002314287221 */ /* 0x000fc60000010000 */
[----:B------:R-:W2:Y:S01]  /*3b70*/  MUFU.EX2 R81, R81 ;  /* 0x0000005100517308 */ /* 0x000ea20000000800 */
[----:B---3--:R-:W-:-:S07]  /*3b80*/  FADD.FTZ R35, R77, R38 ;  /* 0x000000264d237221 */ /* 0x008fce0000010000 */
[----:B------:R3:W-:Y:S01]  /*3b90*/  MUFU.EX2 R30, R39 ;  /* 0x00000027001e7308 */ /* 0x0007e20000000800 */
[----:B-1----:R-:W-:-:S07]  /*3ba0*/  F2FP.F16.F32.PACK_AB R159, R12, R77 ;  /* 0x0000004d0c9f723e */ /* 0x002fce00000000ff */
[----:B------:R-:W1:Y:S01]  /*3bb0*/  MUFU.EX2 R31, R31 ;  /* 0x0000001f001f7308 */ /* 0x000e620000000800 */
[----:B---3--:R-:W-:Y:S01]  /*3bc0*/  FADD.FTZ R39, R95, R40 ;  /* 0x000000285f277221 */ /* 0x008fe20000010000 */
[----:B------:R-:W-:Y:S01]  /*3bd0*/  FADD.FTZ R40, R12, R35 ;  /* 0x000000230c287221 */ /* 0x000fe20000010000 */
[----:B--2---:R-:W-:Y:S02]  /*3be0*/  F2FP.F16.F32.PACK_AB R153, R24, R81 ;  /* 0x000000511899723e */ /* 0x004fe400000000ff */
[----:B------:R-:W-:Y:S01]  /*3bf0*/  FADD.FTZ R42, R28, R39 ;  /* 0x000000271c2a7221 */ /* 0x000fe20000010000 */
[----:B------:R-:W-:Y:S02]  /*3c00*/  FADD.FTZ R35, R81, R40 ;  /* 0x0000002851237221 */ /* 0x000fe40000010000 */
[----:B------:R-:W2:Y:S01]  /*3c10*/  MUFU.EX2 R83, R83 ;  /* 0x0000005300537308 */ /* 0x000ea20000000800 */
[----:B------:R-:W-:Y:S01]  /*3c20*/  FADD.FTZ R39, R97, R42 ;  /* 0x0000002a61277221 */ /* 0x000fe20000010000 */
[----:B------:R-:W-:-:S03]  /*3c30*/  FADD.FTZ R40, R24, R35 ;  /* 0x0000002318287221 */ /* 0x000fc60000010000 */
[----:B------:R-:W-:-:S03]  /*3c40*/  FADD.FTZ R42, R8, R39 ;  /* 0x00000027082a7221 */ /* 0x000fc60000010000 */
[----:B------:R0:W3:Y:S01]  /*3c50*/  MUFU.EX2 R32, R43 ;  /* 0x0000002b00207308 */ /* 0x0000e20000000800 */
[----:B------:R-:W-:Y:S01]  /*3c60*/  FADD.FTZ R39, R99, R42 ;  /* 0x0000002a63277221 */ /* 0x000fe20000010000 */
[----:B-1----:R-:W-:Y:S01]  /*3c70*/  FADD.FTZ R35, R31, R40 ;  /* 0x000000281f237221 */ /* 0x002fe20000010000 */
[----:B------:R-:W-:-:S03]  /*3c80*/  F2FP.F16.F32.PACK_AB R155, R30, R31 ;  /* 0x0000001f1e9b723e */ /* 0x000fc600000000ff */
[----:B------:R-:W-:Y:S02]  /*3c90*/  FADD.FTZ R42, R30, R35 ;  /* 0x000000231e2a7221 */ /* 0x000fe40000010000 */
[----:B------:R-:W1:Y:S01]  /*3ca0*/  MUFU.EX2 R85, R85 ;  /* 0x0000005500557308 */ /* 0x000e620000000800 */
[----:B0-----:R-:W-:-:S04]  /*3cb0*/  @P5 IMAD.HI.U32 R43, R17, R44, RZ ;  /* 0x0000002c112b5227 */ /* 0x001fc800078e00ff */
[----:B------:R-:W-:Y:S01]  /*3cc0*/  FADD.FTZ R44, R150, R39 ;  /* 0x00000027962c7221 */ /* 0x000fe20000010000 */
[----:B--2---:R-:W-:Y:S01]  /*3cd0*/  FADD.FTZ R35, R83, R42 ;  /* 0x0000002a53237221 */ /* 0x004fe20000010000 */
[C---:B------:R-:W-:Y:S02]  /*3ce0*/  F2FP.F16.F32.PACK_AB R150, R101.reuse, R150 ;  /* 0x000000966596723e */ /* 0x040fe400000000ff */
[----:B------:R-:W-:Y:S01]  /*3cf0*/  FADD.FTZ R44, R101, R44 ;  /* 0x0000002c652c7221 */ /* 0x000fe20000010000 */
[----:B----4-:R-:W-:Y:S01]  /*3d00*/  @P5 SHF.R.U32.HI R46, RZ, R48, R43 ;  /* 0x00000030ff2e5219 */ /* 0x010fe2000001162b */
[----:B------:R-:W0:Y:S01]  /*3d10*/  MUFU.EX2 R37, R37 ;  /* 0x0000002500257308 */ /* 0x000e220000000800 */
[C---:B---3--:R-:W-:Y:S01]  /*3d20*/  FADD.FTZ R42, R32.reuse, R35 ;  /* 0x00000023202a7221 */ /* 0x048fe20000010000 */
[----:B------:R-:W-:Y:S01]  /*3d30*/  FADD.FTZ R39, R41, R44 ;  /* 0x0000002c29277221 */ /* 0x000fe20000010000 */
[----:B------:R-:W-:Y:S01]  /*3d40*/  LOP3.LUT P5, RZ, R19, 0x80000, RZ, 0xc0, !PT ;  /* 0x0008000013ff7812 */ /* 0x000fe200078ac0ff */
[----:B------:R-:W-:Y:S01]  /*3d50*/  IMAD.IADD R73, R73, 0x1, R46 ;  /* 0x0000000149497824 */ /* 0x000fe200078e022e */
[----:B------:R-:W-:Y:S01]  /*3d60*/  F2FP.F16.F32.PACK_AB R149, R32, R83 ;  /* 0x000000532095723e */ /* 0x000fe200000000ff */
[C---:B------:R-:W-:Y:S01]  /*3d70*/  FADD.FTZ R44, R144.reuse, R39 ;  /* 0x00000027902c7221 */ /* 0x040fe20000010000 */
[----:B------:R-:W-:Y:S01]  /*3d80*/  F2FP.F16.F32.PACK_AB R144, R144, R41 ;  /* 0x000000299090723e */ /* 0x000fe200000000ff */
[----:B------:R-:W2:Y:S01]  /*3d90*/  MUFU.EX2 R34, R47 ;  /* 0x0000002f00227308 */ /* 0x000ea20000000800 */
[----:B-1----:R-:W-:-:S07]  /*3da0*/  FADD.FTZ R35, R85, R42 ;  /* 0x0000002a55237221 */ /* 0x002fce0000010000 */
[----:B------:R-:W1:Y:S01]  /*3db0*/  MUFU.EX2 R146, R53 ;  /* 0x0000003500927308 */ /* 0x000e620000000800 */
[----:B0-----:R-:W-:-:S07]  /*3dc0*/  FADD.FTZ R39, R37, R44 ;  /* 0x0000002c25277221 */ /* 0x001fce0000010000 */
[----:B------:R-:W0:Y:S01]  /*3dd0*/  MUFU.EX2 R87, R87 ;  /* 0x0000005700577308 */ /* 0x000e220000000800 */
[C---:B--2---:R-:W-:Y:S01]  /*3de0*/  FADD.FTZ R42, R34.reuse, R35 ;  /* 0x00000023222a7221 */ /* 0x044fe20000010000 */
[----:B------:R-:W-:-:S06]  /*3df0*/  F2FP.F16.F32.PACK_AB R151, R34, R85 ;  /* 0x000000552297723e */ /* 0x000fcc00000000ff */
[----:B------:R-:W2:Y:S01]  /*3e00*/  MUFU.EX2 R33, R33 ;  /* 0x0000002100217308 */ /* 0x000ea20000000800 */
[C---:B-1----:R-:W-:Y:S01]  /*3e10*/  FADD.FTZ R44, R146.reuse, R39 ;  /* 0x00000027922c7221 */ /* 0x042fe20000010000 */
[----:B------:R-:W-:-:S06]  /*3e20*/  F2FP.F16.F32.PACK_AB R146, R146, R37 ;  /* 0x000000259292723e */ /* 0x000fcc00000000ff */
[----:B------:R-:W1:Y:S01]  /*3e30*/  MUFU.EX2 R36, R51 ;  /* 0x0000003300247308 */ /* 0x000e620000000800 */
[----:B0-----:R-:W-:-:S07]  /*3e40*/  FADD.FTZ R21, R87, R42 ;  /* 0x0000002a57157221 */ /* 0x001fce0000010000 */
[----:B------:R-:W0:Y:S01]  /*3e50*/  MUFU.EX2 R140, R57 ;  /* 0x00000039008c7308 */ /* 0x000e220000000800 */
[----:B--2---:R-:W-:-:S07]  /*3e60*/  FADD.FTZ R35, R33, R44 ;  /* 0x0000002c21237221 */ /* 0x004fce0000010000 */
[----:B------:R-:W2:Y:S01]  /*3e70*/  MUFU.EX2 R27, R27 ;  /* 0x0000001b001b7308 */ /* 0x000ea20000000800 */
[C---:B-1----:R-:W-:Y:S01]  /*3e80*/  FADD.FTZ R42, R36.reuse, R21 ;  /* 0x00000015242a7221 */ /* 0x042fe20000010000 */
[----:B------:R-:W-:-:S06]  /*3e90*/  F2FP.F16.F32.PACK_AB R145, R36, R87 ;  /* 0x000000572491723e */ /* 0x000fcc00000000ff */
[----:B------:R-:W1:Y:S01]  /*3ea0*/  MUFU.EX2 R29, R29 ;  /* 0x0000001d001d7308 */ /* 0x000e620000000800 */
[C---:B0-----:R-:W-:Y:S01]  /*3eb0*/  FADD.FTZ R44, R140.reuse, R35 ;  /* 0x000000238c2c7221 */ /* 0x041fe20000010000 */
[----:B------:R-:W-:-:S06]  /*3ec0*/  F2FP.F16.F32.PACK_AB R140, R140, R33 ;  /* 0x000000218c8c723e */ /* 0x000fcc00000000ff */
[----:B------:R-:W0:Y:S01]  /*3ed0*/  MUFU.EX2 R38, R55 ;  /* 0x0000003700267308 */ /* 0x000e220000000800 */
[----:B--2---:R-:W-:-:S07]  /*3ee0*/  FADD.FTZ R21, R27, R42 ;  /* 0x0000002a1b157221 */ /* 0x004fce0000010000 */
[----:B------:R-:W2:Y:S01]  /*3ef0*/  MUFU.EX2 R142, R61 ;  /* 0x0000003d008e7308 */ /* 0x000ea20000000800 */
[----:B-1----:R-:W-:-:S07]  /*3f00*/  FADD.FTZ R35, R29, R44 ;  /* 0x0000002c1d237221 */ /* 0x002fce0000010000 */
[----:B------:R-:W1:Y:S01]  /*3f10*/  MUFU.EX2 R15, R15 ;  /* 0x0000000f000f7308 */ /* 0x000e620000000800 */
[C---:B0-----:R-:W-:Y:S01]  /*3f20*/  FADD.FTZ R8, R38.reuse, R21 ;  /* 0x0000001526087221 */ /* 0x041fe20000010000 */
[----:B------:R-:W-:-:S06]  /*3f30*/  F2FP.F16.F32.PACK_AB R147, R38, R27 ;  /* 0x0000001b2693723e */ /* 0x000fcc00000000ff */
[----:B------:R-:W0:Y:S01]  /*3f40*/  MUFU.EX2 R2, R2 ;  /* 0x0000000200027308 */ /* 0x000e220000000800 */
[C---:B--2---:R-:W-:Y:S01]  /*3f50*/  FADD.FTZ R35, R142.reuse, R35 ;  /* 0x000000238e237221 */ /* 0x044fe20000010000 */
[----:B------:R-:W-:-:S06]  /*3f60*/  F2FP.F16.F32.PACK_AB R142, R142, R29 ;  /* 0x0000001d8e8e723e */ /* 0x000fcc00000000ff */
        /* <DEDUP_REMOVED lines=16> */
[----:B------:R-:W-:Y:S01]  /*4070*/  F2FP.F16.F32.PACK_AB R143, R0, R3 ;  /* 0x00000003008f723e */ /* 0x000fe200000000ff */
[----:B------:R-:W-:-:S05]  /*4080*/  VIADD R0, R73, UR5 ;  /* 0x0000000549007c36 */ /* 0x000fca0008000000 */
[----:B------:R-:W1:Y:S01]  /*4090*/  MUFU.EX2 R91, R91 ;  /* 0x0000005b005b7308 */ /* 0x000e620000000800 */
[----:B0-----:R-:W-:-:S07]  /*40a0*/  FADD.FTZ R21, R89, R28 ;  /* 0x0000001c59157221 */ /* 0x001fce0000010000 */
[----:B------:R-:W0:Y:S01]  /*40b0*/  MUFU.EX2 R2, R71 ;  /* 0x0000004700027308 */ /* 0x000e220000000800 */
[C---:B--2---:R-:W-:Y:S01]  /*40c0*/  FADD.FTZ R12, R20.reuse, R21 ;  /* 0x00000015140c7221 */ /* 0x044fe20000010000 */
[----:B------:R-:W-:-:S06]  /*40d0*/  F2FP.F16.F32.PACK_AB R137, R20, R89 ;  /* 0x000000591489723e */ /* 0x000fcc00000000ff */
[----:B------:R-:W2:Y:S01]  /*40e0*/  MUFU.EX2 R14, R14 ;  /* 0x0000000e000e7308 */ /* 0x000ea20000000800 */
[----:B-1----:R-:W-:-:S04]  /*40f0*/  FADD.FTZ R21, R91, R12 ;  /* 0x0000000c5b157221 */ /* 0x002fc80000010000 */
[C---:B0-----:R-:W-:Y:S01]  /*4100*/  FADD.FTZ R3, R2.reuse, R21 ;  /* 0x0000001502037221 */ /* 0x041fe20000010000 */
[----:B------:R-:W-:Y:S01]  /*4110*/  F2FP.F16.F32.PACK_AB R139, R2, R91 ;  /* 0x0000005b028b723e */ /* 0x000fe200000000ff */
[----:B------:R-:W-:Y:S02]  /*4120*/  VIADD R21, R72, 0xfffffffe ;  /* 0xfffffffe48157836 */ /* 0x000fe40000000000 */
[C---:B--2---:R-:W-:Y:S01]  /*4130*/  FADD.FTZ R8, R14.reuse, R29 ;  /* 0x0000001d0e087221 */ /* 0x044fe20000010000 */
[----:B------:R-:W-:Y:S01]  /*4140*/  F2FP.F16.F32.PACK_AB R138, R14, R25 ;  /* 0x000000190e8a723e */ /* 0x000fe200000000ff */
[----:B------:R-:W-:Y:S06]  /*4150*/  @!P5 BRA `(.L_x_985) ;  /* 0x000000000048d947 */ /* 0x000fec0003800000 */
[C---:B------:R-:W-:Y:S01]  /*4160*/  ISETP.GT.AND P1, PT, R73.reuse, RZ, PT ;  /* 0x000000ff4900720c */ /* 0x040fe20003f24270 */
[----:B------:R-:W-:-:S12]  /*4170*/  VIADD R15, R73, 0xffffffff ;  /* 0xffffffff490f7836 */ /* 0x000fd80000000000 */
[----:B------:R-:W-:Y:S05]  /*4180*/  @P1 BRA `(.L_x_986) ;  /* 0x0000000000201947 */ /* 0x000fea0003800000 */
[----:B------:R-:W0:Y:S01]  /*4190*/  LDC R12, c[0x0][0x9e4] ;  /* 0x00027900ff0c7b82 */ /* 0x000e220000000800 */
[----:B------:R-:W-:Y:S01]  /*41a0*/  IMAD.MOV R15, RZ, RZ, -R73 ;  /* 0x000000ffff0f7224 */ /* 0x000fe200078e0a49 */
[----:B0-----:R-:W-:-:S13]  /*41b0*/  ISETP.NE.AND P1, PT, R12, 0x1, PT ;  /* 0x000000010c00780c */ /* 0x001fda0003f25270 */
[----:B------:R-:W0:Y:S02]  /*41c0*/  @P1 LDC.64 R24, c[0x0][0x9e8] ;  /* 0x00027a00ff181b82 */ /* 0x000e240000000a00 */
[----:B0-----:R-:W-:-:S05]  /*41d0*/  @P1 IMAD.HI.U32 R2, R15, R24, RZ ;  /* 0x000000180f021227 */ /* 0x001fca00078e00ff */
[----:B------:R-:W-:-:S04]  /*41e0*/  @P1 SHF.R.U32.HI R15, RZ, R25, R2 ;  /* 0x00000019ff0f1219 */ /* 0x000fc80000011602 */
[----:B------:R-:W-:Y:S01]  /*41f0*/  LOP3.LUT R15, RZ, R15, RZ, 0x33, !PT ;  /* 0x0000000fff0f7212 */ /* 0x000fe200078e33ff */
[----:B------:R-:W-:Y:S06]  /*4200*/  BRA `(.L_x_987) ;  /* 0x0000000000147947 */ /* 0x000fec0003800000 */
.L_x_986:
[----:B------:R-:W0:Y:S02]  /*4210*/  LDC R12, c[0x0][0x9e4] ;  /* 0x00027900ff0c7b82 */ /* 0x000e240000000800 */
[----:B0-----:R-:W-:-:S13]  /*4220*/  ISETP.NE.AND P1, PT, R12, 0x1, PT ;  /* 0x000000010c00780c */ /* 0x001fda0003f25270 */
[----:B------:R-:W0:Y:S02]  /*4230*/  @P1 LDC.64 R24, c[0x0][0x9e8] ;  /* 0x00027a00ff181b82 */ /* 0x000e240000000a00 */
[----:B0-----:R-:W-:-:S05]  /*4240*/  @P1 IMAD.HI.U32 R2, R15, R24, RZ ;  /* 0x000000180f021227 */ /* 0x001fca00078e00ff */
[----:B------:R-:W-:-:S07]  /*4250*/  @P1 SHF.R.U32.HI R15, RZ, R25, R2 ;  /* 0x00000019ff0f1219 */ /* 0x000fce0000011602 */
.L_x_987:
[----:B------:R-:W-:-:S05]  /*4260*/  IMAD R15, R15, R12, R12 ;  /* 0x0000000c0f0f7224 */ /* 0x000fca00078e020c */
[----:B------:R-:W-:-:S07]  /*4270*/  VIMNMX R0, R0, R15, PT ;  /* 0x0000000f00007248 */ /* 0x000fce0003fe0100 */
.L_x_985:
[----:B------:R-:W-:Y:S01]  /*4280*/  IMAD.HI R12, R0, 0x2aaaaaab, RZ ;  /* 0x2aaaaaab000c7827 */ /* 0x000fe200078e02ff */
[----:B------:R-:W-:Y:S02]  /*4290*/  CS2R R86, SRZ ;  /* 0x0000000000567805 */ /* 0x000fe4000001ff00 */
[----:B------:R-:W-:Y:S02]  /*42a0*/  CS2R R84, SRZ ;  /* 0x0000000000547805 */ /* 0x000fe4000001ff00 */
[----:B------:R-:W-:Y:S01]  /*42b0*/  CS2R R82, SRZ ;  /* 0x0000000000527805 */ /* 0x000fe2000001ff00 */
[----:B------:R-:W-:Y:S01]  /*42c0*/  IMAD.MOV.U32 R2, RZ, RZ, 0x3f800000 ;  /* 0x3f800000ff027424 */ /* 0x000fe200078e00ff */
[----:B------:R-:W-:Y:S01]  /*42d0*/  SHF.R.U32.HI R15, RZ, 0x1f, R12 ;  /* 0x0000001fff0f7819 */ /* 0x000fe2000001160c */
[----:B------:R-:W-:Y:S01]  /*42e0*/  IMAD.MOV.U32 R0, RZ, RZ, 0x3f800000 ;  /* 0x3f800000ff007424 */ /* 0x000fe200078e00ff */
[----:B------:R-:W-:Y:S02]  /*42f0*/  CS2R R80, SRZ ;  /* 0x0000000000507805 */ /* 0x000fe4000001ff00 */
[----:B------:R-:W-:-:S02]  /*4300*/  CS2R R78, SRZ ;  /* 0x00000000004e7805 */ /* 0x000fc4000001ff00 */
[----:B------:R-:W-:Y:S02]  /*4310*/  LEA.HI.SX32 R12, R12, R15, 0x1c ;  /* 0x0000000f0c0c7211 */ /* 0x000fe400078fe2ff */
[----:B------:R-:W-:Y:S02]  /*4320*/  CS2R R76, SRZ ;  /* 0x00000000004c7805 */ /* 0x000fe4000001ff00 */
[----:B------:R-:W-:Y:S02]  /*4330*/  CS2R R74, SRZ ;  /* 0x00000000004a7805 */ /* 0x000fe4000001ff00 */
[----:B------:R-:W-:Y:S02]  /*4340*/  CS2R R72, SRZ ;  /* 0x0000000000487805 */ /* 0x000fe4000001ff00 */
[----:B------:R-:W-:Y:S02]  /*4350*/  VIMNMX R12, R23, R12, !PT ;  /* 0x0000000c170c7248 */ /* 0x000fe40007fe0100 */
[----:B------:R-:W-:-:S02]  /*4360*/  CS2R R70, SRZ ;  /* 0x0000000000467805 */ /* 0x000fc4000001ff00 */
[----:B------:R-:W-:Y:S02]  /*4370*/  CS2R R68, SRZ ;  /* 0x0000000000447805 */ /* 0x000fe4000001ff00 */
[----:B------:R-:W-:Y:S02]  /*4380*/  CS2R R66, SRZ ;  /* 0x0000000000427805 */ /* 0x000fe4000001ff00 */
        /* <DEDUP_REMOVED lines=22> */
[----:B------:R-:W-:Y:S06]  /*44f0*/  @!P1 BRA `(.L_x_988) ;  /* 0x0000002c007c9947 */ /* 0x000fec0003800000 */
[----:B------:R-:W-:Y:S01]  /*4500*/  IMAD.MOV.U32 R15, RZ, RZ, R11 ;  /* 0x000000ffff0f7224 */ /* 0x000fe200078e000b */
[----:B------:R-:W-:Y:S01]  /*4510*/  UMOV UR7, UR38 ;  /* 0x0000002600077c82 */ /* 0x000fe20008000000 */
[----:B------:R-:W-:Y:S01]  /*4520*/  IMAD.MOV.U32 R14, RZ, RZ, R9 ;  /* 0x000000ffff0e7224 */ /* 0x000fe200078e0009 */
[----:B------:R-:W-:Y:S01]  /*4530*/  UMOV UR4, UR39 ;  /* 0x0000002700047c82 */ /* 0x000fe20008000000 */
[----:B------:R-:W-:Y:S01]  /*4540*/  IMAD.MOV.U32 R2, RZ, RZ, 0x3f800000 ;  /* 0x3f800000ff027424 */ /* 0x000fe200078e00ff */
[----:B------:R-:W-:Y:S01]  /*4550*/  ULDC UR42, c[0x0][0x9e4] ;  /* 0x00027900002a7ab9 */ /* 0x000fe20000000800 */
[----:B------:R-:W-:Y:S01]  /*4560*/  IMAD.MOV.U32 R87, RZ, RZ, RZ ;  /* 0x000000ffff577224 */ /* 0x000fe200078e00ff */
[----:B------:R-:W-:Y:S01]  /*4570*/  ULDC UR43, c[0x0][0x9dc] ;  /* 0x00027700002b7ab9 */ /* 0x000fe20000000800 */
[----:B------:R-:W-:-:S05]  /*4580*/  ULDC UR54, c[0x0][0x9e0] ;  /* 0x0002780000367ab9 */ /* 0x000fca0000000800 */
.L_x_1007:
[----:B------:R-:W-:-:S04]  /*4590*/  UISETP.NE.AND UP0, UPT, UR4, 0x1, UPT ;  /* 0x000000010400788c */ /* 0x000fc8000bf05270 */
[----:B------:R-:W-:-:S04]  /*45a0*/  USEL UR38, URZ, 0x1, UP0 ;  /* 0x000000013f267887 */ /* 0x000fc80008000000 */
[----:B------:R-:W-:Y:S01]  /*45b0*/  ULOP3.LUT UR38, UR7, UR38, URZ, 0x3c, !UPT ;  /* 0x0000002607267292 */ /* 0x000fe2000f8e3c3f */
[----:B------:R-:W-:Y:S11]  /*45c0*/  @!P0 BRA `(.L_x_989) ;  /* 0x0000000000048947 */ /* 0x000ff60003800000 */
[----:B------:R-:W-:Y:S01]  /*45d0*/  BPT.TRAP 0x1 ;  /* 0x000000040000795c */ /* 0x000fe20000300000 */
.L_x_989:
[----:B------:R-:W-:Y:S01]  /*45e0*/  UIADD3 UR39, UR4, 0x1, URZ ;  /* 0x0000000104277890 */ /* 0x000fe2000fffe03f */
[----:B------:R-:W-:-:S03]  /*45f0*/  IMAD.U32 R9, RZ, RZ, UR38 ;  /* 0x00000026ff097e24 */ /* 0x000fc6000f8e00ff */
[----:B------:R-:W-:Y:S02]  /*4600*/  UISETP.NE.AND UP0, UPT, UR39, 0x2, UPT ;  /* 0x000000022700788c */ /* 0x000fe4000bf05270 */
[----:B------:R-:W-:Y:S02]  /*4610*/  SHF.L.U32 R9, R9, 0x1f, RZ ;  /* 0x0000001f09097819 */ /* 0x000fe400000006ff */
[----:B------:R-:W-:-:S04]  /*4620*/  USEL UR39, UR39, URZ, UP0 ;  /* 0x0000003f27277287 */ /* 0x000fc80008000000 */
[----:B------:R-:W-:-:S09]  /*4630*/  ULEA UR6, UR39, UR40, 0x3 ;  /* 0x0000002827067291 */ /* 0x000fd2000f8e183f */
[----:B------:R0:W1:Y:S01]  /*4640*/  SYNCS.PHASECHK.TRANS64.TRYWAIT P1, [UR6+0x2a830], R9 ;  /* 0x02a83009ff0075a7 */ /* 0x0000620008020146 */
[----:B------:R-:W-:Y:S05]  /*4650*/  @!P0 BRA `(.L_x_990) ;  /* 0x0000000000048947 */ /* 0x000fea0003800000 */
[----:B------:R-:W-:Y:S01]  /*4660*/  BPT.TRAP 0x1 ;  /* 0x000000040000795c */ /* 0x000fe20000300000 */
.L_x_990:
[----:B-1----:R-:W-:Y:S05]  /*4670*/  @P1 BRA `(.L_x_991) ;  /* 0x0000000000081947 */ /* 0x002fea0003800000 */
[----:B------:R-:W1:Y:S02]  /*4680*/  SYNCS.PHASECHK.TRANS64.TRYWAIT P1, [UR6+0x2a830], R9 ;  /* 0x02a83009ff0075a7 */ /* 0x000e640008020146 */
[----:B-1----:R-:W-:Y:S05]  /*4690*/  @!P1 BRA `(.L_x_992) ;  /* 0x000000e400d09947 */ /* 0x002fea0003800000 */
.L_x_991:
        /* <DEDUP_REMOVED lines=16> */
[----:B------:R-:W-:Y:S01]  /*47a0*/  R2UR UR48, R4 ;  /* 0x00000000043072ca */ /* 0x000fe200000e0000 */
[----:B------:R-:W-:Y:S01]  /*47b0*/  UIADD3 UR50, UR5, 0x2, URZ ;  /* 0x0000000205327890 */ /* 0x000fe2000fffe03f */
[----:B------:R-:W-:Y:S01]  /*47c0*/  R2UR UR49, R5 ;  /* 0x00000000053172ca */ /* 0x000fe200000e0000 */
        /* <DEDUP_REMOVED lines=116> */
.L_x_993:
[----:B------:R-:W-:Y:S01]  /*4f10*/  ULEA UR5, UR4, UR40, 0x3 ;  /* 0x0000002804057291 */ /* 0x000fe2000f8e183f */
[----:B------:R-:W-:-:S05]  /*4f20*/  IMAD.U32 R0, RZ, RZ, UR7 ;  /* 0x00000007ff007e24 */ /* 0x000fca000f8e00ff */
[----:B------:R-:W-:-:S04]  /*4f30*/  SHF.L.U32 R0, R0, 0x1f, RZ ;  /* 0x0000001f00007819 */ /* 0x000fc800000006ff */
[----:B------:R2:W3:Y:S01]  /*4f40*/  SYNCS.PHASECHK.TRANS64.TRYWAIT P1, [UR5+0x2a850], R0 ;  /* 0x02a85000ff0075a7 */ /* 0x0004e20008020145 */
[----:B------:R-:W-:Y:S05]  /*4f50*/  @!P0 BRA `(.L_x_994) ;  /* 0x0000000000048947 */ /* 0x000fea0003800000 */
[----:B------:R-:W-:Y:S01]  /*4f60*/  BPT.TRAP 0x1 ;  /* 0x000000040000795c */ /* 0x000fe20000300000 */
.L_x_994:
[----:B---3--:R-:W-:Y:S05]  /*4f70*/  @P1 BRA `(.L_x_995) ;  /* 0x0000000000081947 */ /* 0x008fea0003800000 */
[----:B------:R-:W3:Y:S02]  /*4f80*/  SYNCS.PHASECHK.TRANS64.TRYWAIT P1, [UR5+0x2a850], R0 ;  /* 0x02a85000ff0075a7 */ /* 0x000ee40008020145 */
[----:B---3--:R-:W-:Y:S05]  /*4f90*/  @!P1 BRA `(.L_x_996) ;  /* 0x000000dc00a89947 */ /* 0x008fea0003800000 */
.L_x_995:
        /* <DEDUP_REMOVED lines=38> */
.L_x_997:
[----:B------:R-:W-:Y:S01]  /*5200*/  ISETP.NE.AND P2, PT, R168, 0x1, PT ;  /* 0x00000001a800780c */ /* 0x000fe20003f45270 */
[----:B01----:R-:W-:Y:S01]  /*5210*/  IMAD.IADD R9, R22, 0x1, R17 ;  /* 0x0000000116097824 */ /* 0x003fe200078e0211 */
[----:B------:R-:W0:Y:S01]  /*5220*/  LDC R13, c[0x0][0x288] ;  /* 0x0000a200ff0d7b82 */ /* 0x000e220000000800 */
[----:B------:R-:W-:Y:S01]  /*5230*/  IMAD R20, R21, -0x60, RZ ;  /* 0xffffffa015147824 */ /* 0x000fe200078e02ff */
[----:B------:R-:W-:Y:S01]  /*5240*/  UIADD3 UR6, UR6, 0x2a840, URZ ;  /* 0x0002a84006067890 */ /* 0x000fe2000fffe03f */
[----:B------:R-:W-:Y:S01]  /*5250*/  LOP3.LUT P1, RZ, R19, 0x80000, RZ, 0xc0, !PT ;  /* 0x0008000013ff7812 */ /* 0x000fe2000782c0ff */
[----:B------:R-:W-:Y:S02]  /*5260*/  ULOP3.LUT UR4, URZ, UR43, URZ, 0x33, !UPT ;  /* 0x0000002b3f047292 */ /* 0x000fe4000f8e333f */
[----:B------:R-:W-:-:S05]  /*5270*/  UPRMT UR6, UR60, 0x654, UR6 ;  /* 0x000006543c067896 */ /* 0x000fca0008000006 */
[----:B--2---:R-:W1:Y:S08]  /*5280*/  @P2 LDC R0, c[0x0][0x44c] ;  /* 0x00011300ff002b82 */ /* 0x004e700000000800 */
[----:B------:R-:W2:Y:S01]  /*5290*/  @P2 LDC R11, c[0x0][0x450] ;  /* 0x00011400ff0b2b82 */ /* 0x000ea20000000800 */
[----:B------:R-:W-:Y:S01]  /*52a0*/  SYNCS.ARRIVE.TRANS64.RED.A1T0 RZ, [UR6], RZ ;  /* 0x000000ffffff79a7 */ /* 0x000fe20008100406 */
[----:B-1----:R-:W-:-:S05]  /*52b0*/  @P2 IMAD.HI.U32 R0, R9, R0, RZ ;  /* 0x0000000009002227 */ /* 0x002fca00078e00ff */
[----:B--2---:R-:W-:Y:S01]  /*52c0*/  @P2 SHF.R.U32.HI R9, RZ, R11, R0 ;  /* 0x0000000bff092219 */ /* 0x004fe20000011600 */
[----:B------:R-:W-:-:S04]  /*52d0*/  VIADD R11, R20, 0x1 ;  /* 0x00000001140b7836 */ /* 0x000fc80000000000 */
[----:B------:R-:W1:Y:S01]  /*52e0*/  SHFL.IDX PT, R137, R9, RZ, 0x1c1f ;  /* 0x001c1fff09897589 */ /* 0x000e6200000e0000 */
[----:B------:R-:W-:-:S04]  /*52f0*/  IMAD R11, R18, -0x2, R11 ;  /* 0xfffffffe120b7824 */ /* 0x000fc800078e020b */
[C---:B------:R-:W-:Y:S01]  /*5300*/  VIADD R140, R11.reuse, 0xffffffff ;  /* 0xffffffff0b8c7836 */ /* 0x040fe20000000000 */
[----:B0-----:R-:W-:-:S05]  /*5310*/  IADD3 R0, R11, -R13, R16 ;  /* 0x8000000d0b007210 */ /* 0x001fca0007ffe010 */
[C---:B------:R-:W-:Y:S02]  /*5320*/  VIADD R136, R0.reuse, UR54 ;  /* 0x0000003600887c36 */ /* 0x040fe40008000000 */
[----:B------:R-:W-:Y:S02]  /*5330*/  VIADD R138, R0, UR4 ;  /* 0x00000004008a7c36 */ /* 0x000fe40008000000 */
[--C-:B-1----:R-:W-:Y:S02]  /*5340*/  IMAD.IADD R0, R136, 0x1, R137.reuse ;  /* 0x0000000188007824 */ /* 0x102fe400078e0289 */
[----:B------:R-:W-:Y:S01]  /*5350*/  IMAD.IADD R2, R138, 0x1, R137 ;  /* 0x000000018a027824 */ /* 0x000fe200078e0289 */
[----:B------:R-:W-:Y:S06]  /*5360*/  @!P1 BRA `(.L_x_998) ;  /* 0x0000000000549947 */ /* 0x000fec0003800000 */
[----:B------:R-:W-:Y:S01]  /*5370*/  IADD3 R11, R16, -R13, R137 ;  /* 0x8000000d100b7210 */ /* 0x000fe20007ffe089 */
[----:B------:R-:W-:Y:S03]  /*5380*/  BSSY B0, `(.L_x_999) ;  /* 0x0000010000007945 */ /* 0x000fe60003800000 */
[----:B------:R-:W-:-:S13]  /*5390*/  ISETP.GT.AND P1, PT, R11, -0x1, PT ;  /* 0xffffffff0b00780c */ /* 0x000fda0003f24270 */
[----:B------:R-:W-:Y:S05]  /*53a0*/  @P1 BRA `(.L_x_1000) ;  /* 0x0000000000201947 */ /* 0x000fea0003800000 */
[----:B------:R-:W-:Y:S01]  /*53b0*/  IMAD.U32 R137, RZ, RZ, UR42 ;  /* 0x0000002aff897e24 */ /* 0x000fe2000f8e00ff */
[----:B------:R-:W-:-:S04]  /*53c0*/  LOP3.LUT R11, RZ, R11, RZ, 0x33, !PT ;  /* 0x0000000bff0b7212 */ /* 0x000fc800078e33ff */
[----:B------:R-:W-:-:S13]  /*53d0*/  ISETP.NE.AND P1, PT, R137, 0x1, PT ;  /* 0x000000018900780c */ /* 0x000fda0003f25270 */
[----:B------:R-:W0:Y:S02]  /*53e0*/  @P1 LDC.64 R142, c[0x0][0x9e8] ;  /* 0x00027a00ff8e1b82 */ /* 0x000e240000000a00 */
[----:B0-----:R-:W-:-:S05]  /*53f0*/  @P1 IMAD.HI.U32 R10, R11, R142, RZ ;  /* 0x0000008e0b0a1227 */ /* 0x001fca00078e00ff */
[----:B------:R-:W-:-:S04]  /*5400*/  @P1 SHF.R.U32.HI R11, RZ, R143, R10 ;  /* 0x0000008fff0b1219 */ /* 0x000fc8000001160a */
[----:B------:R-:W-:Y:S01]  /*5410*/  LOP3.LUT R11, RZ, R11, RZ, 0x33, !PT ;  /* 0x0000000bff0b7212 */ /* 0x000fe200078e33ff */
[----:B------:R-:W-:Y:S06]  /*5420*/  BRA `(.L_x_1001) ;  /* 0x0000000000147947 */ /* 0x000fec0003800000 */
.L_x_1000:
[----:B------:R-:W-:-:S05]  /*5430*/  IMAD.U32 R137, RZ, RZ, UR42 ;  /* 0x0000002aff897e24 */ /* 0x000fca000f8e00ff */
[----:B------:R-:W-:-:S13]  /*5440*/  ISETP.NE.AND P1, PT, R137, 0x1, PT ;  /* 0x000000018900780c */ /* 0x000fda0003f25270 */
[----:B------:R-:W0:Y:S02]  /*5450*/  @P1 LDC.64 R142, c[0x0][0x9e8] ;  /* 0x00027a00ff8e1b82 */ /* 0x000e240000000a00 */
[----:B0-----:R-:W-:-:S05]  /*5460*/  @P1 IMAD.HI.U32 R10, R11, R142, RZ ;  /* 0x0000008e0b0a1227 */ /* 0x001fca00078e00ff */
[----:B------:R-:W-:-:S07]  /*5470*/  @P1 SHF.R.U32.HI R11, RZ, R143, R10 ;  /* 0x0000008fff0b1219 */ /* 0x000fce000001160a */
.L_x_1001:
[----:B------:R-:W-:Y:S05]  /*5480*/  BSYNC B0 ;  /* 0x0000000000007941 */ /* 0x000fea0003800000 */
.L_x_999:
[----:B------:R-:W-:-:S05]  /*5490*/  IMAD R11, R11, R137, R140 ;  /* 0x000000890b0b7224 */ /* 0x000fca00078e028c */
[----:B------:R-:W-:Y:S02]  /*54a0*/  VIADDMNMX R0, R11, R137, R0, PT ;  /* 0x000000890b007246 */ /* 0x000fe40003800100 */
[----:B------:R-:W-:-:S07]  /*54b0*/  VIMNMX R2, R2, R11, !PT ;  /* 0x0000000b02027248 */ /* 0x000fce0007fe0100 */
.L_x_998:
[C---:B------:R-:W-:Y:S01]  /*54c0*/  ISETP.GE.AND P2, PT, R20.reuse, 0x9, PT ;  /* 0x000000091400780c */ /* 0x040fe20003f46270 */
[----:B------:R-:W0:Y:S01]  /*54d0*/  SHFL.IDX PT, R9, R9, 0x1, 0x1c1f ;  /* 0x003c1f0009097f89 */ /* 0x000e2200000e0000 */
[----:B------:R-:W-:Y:S02]  /*54e0*/  ISETP.GE.AND P1, PT, R20, 0x2, PT ;  /* 0x000000021400780c */ /* 0x000fe40003f26270 */
[C---:B------:R-:W-:Y:S02]  /*54f0*/  ISETP.GT.AND P3, PT, R2.reuse, 0x8, !P2 ;  /* 0x000000080200780c */ /* 0x040fe40005764270 */
[----:B------:R-:W-:Y:S02]  /*5500*/  ISETP.GT.AND P4, PT, R2, 0x1, !P1 ;  /* 0x000000010200780c */ /* 0x000fe40004f84270 */
[----:B------:R-:W-:Y:S02]  /*5510*/  ISETP.LT.OR P3, PT, R0, 0x9, P3 ;  /* 0x000000090000780c */ /* 0x000fe40001f61670 */
[----:B------:R-:W-:-:S02]  /*5520*/  ISETP.GE.AND P5, PT, R20, 0xa, PT ;  /* 0x0000000a1400780c */ /* 0x000fc40003fa6270 */
[----:B------:R-:W-:Y:S02]  /*5530*/  FSEL R185, R92, -INF , !P3 ;  /* 0xff8000005cb97808 */ /* 0x000fe40005800000 */
[----:B------:R-:W-:Y:S02]  /*5540*/  ISETP.LT.OR P4, PT, R0, 0x2, P4 ;  /* 0x000000020000780c */ /* 0x000fe40002781670 */
        /* <DEDUP_REMOVED lines=98> */
[----:B------:R-:W-:Y:S02]  /*5b70*/  P2R R92, PR, RZ, 0x40 ;  /* 0x00000040ff5c7803 */ /* 0x000fe40000000000 */
[----:B------:R-:W-:-:S04]  /*5b80*/  ISETP.GT.AND P6, PT, R2, RZ, !P6 ;  /* 0x000000ff0200720c */ /* 0x000fc800077c4270 */
[----:B------:R-:W-:-:S04]  /*5b90*/  ISETP.LT.OR P6, PT, R0, 0x1, P6 ;  /* 0x000000010000780c */ /* 0x000fc800037c1670 */
[----:B------:R-:W-:Y:S02]  /*5ba0*/  FSEL R191, R88, -INF , !P6 ;  /* 0xff80000058bf7808 */ /* 0x000fe40007000000 */
[----:B------:R-:W-:-:S04]  /*5bb0*/  ISETP.GE.AND P6, PT, R20, 0x5a, PT ;  /* 0x0000005a1400780c */ /* 0x000fc80003fc6270 */
[----:B------:R-:W-:Y:S02]  /*5bc0*/  P2R R20, PR, RZ, 0x40 ;  /* 0x00000040ff147803 */ /* 0x000fe40000000000 */
[----:B------:R-:W-:Y:S01]  /*5bd0*/  ISETP.GT.AND P6, PT, R2, 0x59, !P6 ;  /* 0x000000590200780c */ /* 0x000fe200077c4270 */
[----:B0-----:R-:W-:-:S03]  /*5be0*/  IMAD.IADD R2, R138, 0x1, R9 ;  /* 0x000000018a027824 */ /* 0x001fc600078e0209 */
[----:B------:R-:W-:Y:S01]  /*5bf0*/  ISETP.LT.OR P6, PT, R0, 0x5a, P6 ;  /* 0x0000005a0000780c */ /* 0x000fe200037c1670 */
[----:B------:R-:W-:-:S03]  /*5c00*/  IMAD.IADD R0, R136, 0x1, R9 ;  /* 0x0000000188007824 */ /* 0x000fc600078e0209 */
[----:B------:R-:W-:Y:S02]  /*5c10*/  FSEL R133, R133, -INF , !P6 ;  /* 0xff80000085857808 */ /* 0x000fe40007000000 */
[----:B------:R-:W-:-:S13]  /*5c20*/  LOP3.LUT P6, RZ, R19, 0x80000, RZ, 0xc0, !PT ;  /* 0x0008000013ff7812 */ /* 0x000fda00078cc0ff */
[----:B------:R-:W-:Y:S05]  /*5c30*/  @!P6 BRA `(.L_x_1002) ;  /* 0x000000000054e947 */ /* 0x000fea0003800000 */
        /* <DEDUP_REMOVED lines=12> */
.L_x_1004:
[----:B------:R-:W-:-:S05]  /*5d00*/  IMAD.U32 R10, RZ, RZ, UR42 ;  /* 0x0000002aff0a7e24 */ /* 0x000fca000f8e00ff */
[----:B------:R-:W-:-:S13]  /*5d10*/  ISETP.NE.AND P6, PT, R10, 0x1, PT ;  /* 0x000000010a00780c */ /* 0x000fda0003fc5270 */
[----:B------:R-:W0:Y:S02]  /*5d20*/  @P6 LDC.64 R150, c[0x0][0x9e8] ;  /* 0x00027a00ff966b82 */ /* 0x000e240000000a00 */
[----:B0-----:R-:W-:-:S05]  /*5d30*/  @P6 IMAD.HI.U32 R150, R9, R150, RZ ;  /* 0x0000009609966227 */ /* 0x001fca00078e00ff */
[----:B------:R-:W-:-:S07]  /*5d40*/  @P6 SHF.R.U32.HI R9, RZ, R151, R150 ;  /* 0x00000097ff096219 */ /* 0x000fce0000011696 */
.L_x_1005:
[----:B------:R-:W-:Y:S05]  /*5d50*/  BSYNC B0 ;  /* 0x0000000000007941 */ /* 0x000fea0003800000 */
.L_x_1003:
[----:B------:R-:W-:-:S05]  /*5d60*/  IMAD R9, R9, R10, R140 ;  /* 0x0000000a09097224 */ /* 0x000fca00078e028c */
[----:B------:R-:W-:Y:S02]  /*5d70*/  VIADDMNMX R0, R9, R10, R0, PT ;  /* 0x0000000a09007246 */ /* 0x000fe40003800100 */
[----:B------:R-:W-:-:S07]  /*5d80*/  VIMNMX R2, R2, R9, !PT ;  /* 0x0000000902027248 */ /* 0x000fce0007fe0100 */
.L_x_1002:
[C---:B------:R-:W-:Y:S02]  /*5d90*/  ISETP.GT.AND P1, PT, R2.reuse, 0x1, !P1 ;  /* 0x000000010200780c */ /* 0x040fe40004f24270 */
[----:B------:R-:W-:Y:S02]  /*5da0*/  ISETP.GT.AND P2, PT, R2, 0x8, !P2 ;  /* 0x000000080200780c */ /* 0x000fe40005744270 */
[C---:B------:R-:W-:Y:S02]  /*5db0*/  ISETP.LT.OR P1, PT, R0.reuse, 0x2, P1 ;  /* 0x000000020000780c */ /* 0x040fe40000f21670 */
[----:B------:R-:W-:Y:S02]  /*5dc0*/  ISETP.LT.OR P2, PT, R0, 0x9, P2 ;  /* 0x000000090000780c */ /* 0x000fe40001741670 */
[----:B------:R-:W-:Y:S02]  /*5dd0*/  FSEL R151, R91, -INF , !P1 ;  /* 0xff8000005b977808 */ /* 0x000fe40004800000 */
[----:B------:R-:W-:-:S02]  /*5de0*/  ISETP.NE.AND P1, PT, R142, RZ, PT ;  /* 0x000000ff8e00720c */ /* 0x000fc40003f25270 */
[----:B------:R-:W-:Y:S02]  /*5df0*/  FSEL R153, R94, -INF , !P2 ;  /* 0xff8000005e997808 */ /* 0x000fe40005000000 */
[----:B------:R-:W-:Y:S02]  /*5e00*/  ISETP.GT.AND P1, PT, R2, 0x9, !P1 ;  /* 0x000000090200780c */ /* 0x000fe40004f24270 */
[----:B------:R-:W-:Y:S02]  /*5e10*/  ISETP.NE.AND P2, PT, R100, RZ, PT ;  /* 0x000000ff6400720c */ /* 0x000fe40003f45270 */
[----:B------:R-:W-:Y:S02]  /*5e20*/  ISETP.LT.OR P1, PT, R0, 0xa, P1 ;  /* 0x0000000a0000780c */ /* 0x000fe40000f21670 */
[----:B------:R-:W-:Y:S02]  /*5e30*/  ISETP.NE.AND P6, PT, R148, RZ, PT ;  /* 0x000000ff9400720c */ /* 0x000fe40003fc5270 */
[----:B------:R-:W-:-:S02]  /*5e40*/  FSEL R95, R95, -INF , !P1 ;  /* 0xff8000005f5f7808 */ /* 0x000fc40004800000 */
[----:B------:R-:W-:Y:S02]  /*5e50*/  ISETP.NE.AND P1, PT, R144, RZ, PT ;  /* 0x000000ff9000720c */ /* 0x000fe40003f25270 */
[----:B------:R-:W-:Y:S02]  /*5e60*/  FMNMX.FTZ R10, R191, R14, !PT ;  /* 0x0000000ebf0a7209 */ /* 0x000fe40007810000 */
[----:B------:R-:W-:Y:S02]  /*5e70*/  ISETP.GT.AND P1, PT, R2, 0x10, !P1 ;  /* 0x000000100200780c */ /* 0x000fe40004f24270 */
[----:B------:R-:W-:Y:S02]  /*5e80*/  FMNMX.FTZ R10, R189, R10, !PT ;  /* 0x0000000abd0a7209 */ /* 0x000fe40007810000 */
        /* <DEDUP_REMOVED lines=16> */
[----:B------:R-:W-:Y:S02]  /*5f90*/  FSEL R157, R102, -INF , !P1 ;  /* 0xff800000669d7808 */ /* 0x000fe40004800000 */
        /* <DEDUP_REMOVED lines=37> */
[----:B------:R-:W-:Y:S01]  /*61f0*/  FSEL R91, R114, -INF , !P1 ;  /* 0xff800000725b7808 */ /* 0x000fe20004800000 */
[----:B------:R-:W0:Y:S01]  /*6200*/  LDC R10, c[0x0][0x988] ;  /* 0x00026200ff0a7b82 */ /* 0x000e220000000800 */
[----:B------:R-:W-:Y:S01]  /*6210*/  ISETP.NE.AND P1, PT, R112, RZ, PT ;  /* 0x000000ff7000720c */ /* 0x000fe20003f25270 */
[----:B------:R-:W1:Y:S01]  /*6220*/  SHFL.BFLY PT, R9, R88, 0x2, 0x1f ;  /* 0x0c401f0058097f89 */ /* 0x000e6200000e0000 */
[----:B------:R-:W-:-:S02]  /*6230*/  ISETP.NE.AND P6, PT, R124, RZ, PT ;  /* 0x000000ff7c00720c */ /* 0x000fc40003fc5270 */
[C---:B------:R-:W-:Y:S02]  /*6240*/  ISETP.GT.AND P1, PT, R2.reuse, 0x31, !P1 ;  /* 0x000000310200780c */ /* 0x040fe40004f24270 */
[----:B------:R-:W-:Y:S02]  /*6250*/  ISETP.GT.AND P3, PT, R2, 0x50, !P3 ;  /* 0x000000500200780c */ /* 0x000fe40005f64270 */
[C---:B------:R-:W-:Y:S02]  /*6260*/  ISETP.LT.OR P1, PT, R0.reuse, 0x32, P1 ;  /* 0x000000320000780c */ /* 0x040fe40000f21670 */
[----:B------:R-:W-:Y:S02]  /*6270*/  ISETP.LT.OR P3, PT, R0, 0x51, P3 ;  /* 0x000000510000780c */ /* 0x000fe40001f61670 */
[----:B------:R-:W-:Y:S02]  /*6280*/  FSEL R115, R115, -INF , !P1 ;  /* 0xff80000073737808 */ /* 0x000fe40004800000 */
[----:B------:R-:W-:-:S02]  /*6290*/  ISETP.NE.AND P1, PT, R156, RZ, PT ;  /* 0x000000ff9c00720c */ /* 0x000fc40003f25270 */
[C---:B------:R-:W-:Y:S02]  /*62a0*/  ISETP.GT.AND P4, PT, R2.reuse, 0x51, !P4 ;  /* 0x000000510200780c */ /* 0x040fe40006784270 */
[----:B------:R-:W-:Y:S02]  /*62b0*/  ISETP.GT.AND P1, PT, R2, 0x38, !P1 ;  /* 0x000000380200780c */ /* 0x000fe40004f24270 */
[----:B------:R-:W-:Y:S02]  /*62c0*/  FSEL R187, R130, -INF , !P3 ;  /* 0xff80000082bb7808 */ /* 0x000fe40005800000 */
[----:B------:R-:W-:Y:S02]  /*62d0*/  ISETP.LT.OR P1, PT, R0, 0x39, P1 ;  /* 0x000000390000780c */ /* 0x000fe40000f21670 */
[----:B------:R-:W-:Y:S02]  /*62e0*/  ISETP.GT.AND P5, PT, R2, 0x58, !P5 ;  /* 0x000000580200780c */ /* 0x000fe40006fa4270 */
[----:B------:R-:W-:-:S02]  /*62f0*/  FSEL R177, R118, -INF , !P1 ;  /* 0xff80000076b17808 */ /* 0x000fc40004800000 */
[----:B------:R-:W-:Y:S02]  /*6300*/  ISETP.NE.AND P1, PT, R116, RZ, PT ;  /* 0x000000ff7400720c */ /* 0x000fe40003f25270 */
[----:B------:R-:W-:Y:S02]  /*6310*/  ISETP.LT.OR P4, PT, R0, 0x52, P4 ;  /* 0x000000520000780c */ /* 0x000fe40002781670 */
[----:B------:R-:W-:Y:S02]  /*6320*/  ISETP.GT.AND P1, PT, R2, 0x39, !P1 ;  /* 0x000000390200780c */ /* 0x000fe40004f24270 */
[C---:B------:R-:W-:Y:S02]  /*6330*/  ISETP.LT.OR P5, PT, R0.reuse, 0x59, P5 ;  /* 0x000000590000780c */ /* 0x040fe40002fa1670 */
[----:B------:R-:W-:-:S04]  /*6340*/  ISETP.LT.OR P1, PT, R0, 0x3a, P1 ;  /* 0x0000003a0000780c */ /* 0x000fc80000f21670 */
[----:B------:R-:W-:Y:S02]  /*6350*/  FSEL R119, R119, -INF , !P1 ;  /* 0xff80000077777808 */ /* 0x000fe40004800000 */
[----:B------:R-:W-:-:S04]  /*6360*/  ISETP.NE.AND P1, PT, R158, RZ, PT ;  /* 0x000000ff9e00720c */ /* 0x000fc80003f25270 */
[----:B------:R-:W-:-:S04]  /*6370*/  ISETP.GT.AND P1, PT, R2, 0x40, !P1 ;  /* 0x000000400200780c */ /* 0x000fc80004f24270 */
[----:B------:R-:W-:-:S04]  /*6380*/  ISETP.LT.OR P1, PT, R0, 0x41, P1 ;  /* 0x000000410000780c */ /* 0x000fc80000f21670 */
[----:B------:R-:W-:Y:S02]  /*6390*/  FSEL R181, R122, -INF , !P1 ;  /* 0xff8000007ab57808 */ /* 0x000fe40004800000 */
[----:B------:R-:W-:-:S04]  /*63a0*/  ISETP.NE.AND P1, PT, R120, RZ, PT ;  /* 0x000000ff7800720c */ /* 0x000fc80003f25270 */
[----:B------:R-:W-:-:S04]  /*63b0*/  ISETP.GT.AND P1, PT, R2, 0x41, !P1 ;  /* 0x000000410200780c */ /* 0x000fc80004f24270 */
[----:B------:R-:W-:-:S04]  /*63c0*/  ISETP.LT.OR P1, PT, R0, 0x42, P1 ;  /* 0x000000420000780c */ /* 0x000fc80000f21670 */
[----:B------:R-:W-:Y:S02]  /*63d0*/  FSEL R123, R123, -INF , !P1 ;  /* 0xff8000007b7b7808 */ /* 0x000fe40004800000 */
[----:B------:R-:W-:-:S04]  /*63e0*/  ISETP.GT.AND P1, PT, R2, 0x48, !P2 ;  /* 0x000000480200780c */ /* 0x000fc80005724270 */
[----:B------:R-:W-:-:S04]  /*63f0*/  ISETP.LT.OR P1, PT, R0, 0x49, P1 ;  /* 0x000000490000780c */ /* 0x000fc80000f21670 */
[----:B------:R-:W-:Y:S02]  /*6400*/  FSEL R183, R126, -INF , !P1 ;  /* 0xff8000007eb77808 */ /* 0x000fe40004800000 */
[----:B------:R-:W-:Y:S02]  /*6410*/  ISETP.GT.AND P1, PT, R2, 0x49, !P6 ;  /* 0x000000490200780c */ /* 0x000fe40007724270 */
[----:B------:R-:W-:Y:S02]  /*6420*/  ISETP.NE.AND P6, PT, R92, RZ, PT ;  /* 0x000000ff5c00720c */ /* 0x000fe40003fc5270 */
[----:B------:R-:W-:Y:S02]  /*6430*/  ISETP.LT.OR P1, PT, R0, 0x4a, P1 ;  /* 0x0000004a0000780c */ /* 0x000fe40000f21670 */
[----:B-1----:R-:W-:Y:S02]  /*6440*/  FMNMX.FTZ R92, R88, R9, !PT ;  /* 0x00000009585c7209 */ /* 0x002fe40007810000 */
[----:B------:R-:W-:-:S02]  /*6450*/  FSEL R127, R127, -INF , !P1 ;  /* 0xff8000007f7f7808 */ /* 0x000fc40004800000 */
[----:B------:R-:W-:Y:S01]  /*6460*/  ISETP.GT.AND P1, PT, R2, RZ, !P6 ;  /* 0x000000ff0200720c */ /* 0x000fe20007724270 */
[----:B------:R-:W1:Y:S01]  /*6470*/  SHFL.BFLY PT, R9, R92, 0x1, 0x1f ;  /* 0x0c201f005c097f89 */ /* 0x000e6200000e0000 */
[----:B------:R-:W-:Y:S02]  /*6480*/  ISETP.NE.AND P6, PT, R20, RZ, PT ;  /* 0x000000ff1400720c */ /* 0x000fe40003fc5270 */
[----:B------:R-:W-:Y:S02]  /*6490*/  ISETP.LT.OR P1, PT, R0, 0x1, P1 ;  /* 0x000000010000780c */ /* 0x000fe40000f21670 */
[----:B------:R-:W-:Y:S02]  /*64a0*/  ISETP.GT.AND P2, PT, R2, 0x59, !P6 ;  /* 0x000000590200780c */ /* 0x000fe40007744270 */
[----:B------:R-:W-:Y:S02]  /*64b0*/  FSEL R90, R90, -INF , !P1 ;  /* 0xff8000005a5a7808 */ /* 0x000fe40004800000 */
[----:B------:R-:W-:-:S02]  /*64c0*/  ISETP.LT.OR P2, PT, R0, 0x5a, P2 ;  /* 0x0000005a0000780c */ /* 0x000fc40001741670 */
[----:B------:R-:W-:Y:S02]  /*64d0*/  FMNMX.FTZ R88, R90, R15, !PT ;  /* 0x0000000f5a587209 */ /* 0x000fe40007810000 */
[----:B------:R-:W-:Y:S02]  /*64e0*/  FSEL R135, R135, -INF , !P2 ;  /* 0xff80000087877808 */ /* 0x000fe40005000000 */
[----:B------:R-:W-:-:S04]  /*64f0*/  FMNMX.FTZ R88, R151, R88, !PT ;  /* 0x0000005897587209 */ /* 0x000fc80007810000 */
[----:B------:R-:W-:-:S04]  /*6500*/  FMNMX.FTZ R88, R153, R88, !PT ;  /* 0x0000005899587209 */ /* 0x000fc80007810000 */
[----:B------:R-:W-:Y:S02]  /*6510*/  FMNMX.FTZ R88, R95, R88, !PT ;  /* 0x000000585f587209 */ /* 0x000fe40007810000 */
[----:B-1----:R-:W-:Y:S02]  /*6520*/  FMNMX.FTZ R9, R92, R9, !PT ;  /* 0x000000095c097209 */ /* 0x002fe40007810000 */
[----:B------:R-:W-:Y:S02]  /*6530*/  FMNMX.FTZ R88, R155, R88, !PT ;  /* 0x000000589b587209 */ /* 0x000fe40007810000 */
[C---:B------:R-:W-:Y:S01]  /*6540*/  FSETP.NEU.FTZ.AND P1, PT, R9.reuse, -INF , PT ;  /* 0xff8000000900780b */ /* 0x040fe20003f3d000 */
[----:B0-----:R-:W-:Y:S01]  /*6550*/  FMUL.FTZ R20, R9, R10 ;  /* 0x0000000a09147220 */ /* 0x001fe20000410000 */
[----:B------:R-:W-:-:S04]  /*6560*/  FMNMX.FTZ R88, R99, R88, !PT ;  /* 0x0000005863587209 */ /* 0x000fc80007810000 */
[----:B------:R-:W-:Y:S02]  /*6570*/  FMNMX.FTZ R88, R157, R88, !PT ;  /* 0x000000589d587209 */ /* 0x000fe40007810000 */
[----:B------:R-:W-:Y:S02]  /*6580*/  FSEL R20, R20, RZ, P1 ;  /* 0x000000ff14147208 */ /* 0x000fe40000800000 */
[----:B------:R-:W-:-:S03]  /*6590*/  FMNMX.FTZ R88, R103, R88, !PT ;  /* 0x0000005867587209 */ /* 0x000fc60007810000 */
[--C-:B------:R-:W-:Y:S01]  /*65a0*/  FFMA.FTZ R154, R139, R10, -R20.reuse ;  /* 0x0000000a8b9a7223 */ /* 0x100fe20000010814 */
[----:B------:R-:W-:Y:S01]  /*65b0*/  FMNMX.FTZ R88, R159, R88, !PT ;  /* 0x000000589f587209 */ /* 0x000fe20007810000 */
[-CC-:B------:R-:W-:Y:S01]  /*65c0*/  FFMA.FTZ R139, R141, R10.reuse, -R20.reuse ;  /* 0x0000000a8d8b7223 */ /* 0x180fe20000010814 */
[----:B------:R-:W-:Y:S01]  /*65d0*/  FSEL R141, R131, -INF , !P4 ;  /* 0xff800000838d7808 */ /* 0x000fe20006000000 */
[--C-:B------:R-:W-:Y:S01]  /*65e0*/  FFMA.FTZ R148, R143, R10, -R20.reuse ;  /* 0x0000000a8f947223 */ /* 0x100fe20000010814 */
[----:B------:R-:W-:Y:S01]  /*65f0*/  FMNMX.FTZ R88, R107, R88, !PT ;  /* 0x000000586b587209 */ /* 0x000fe20007810000 */
[-CC-:B------:R-:W-:Y:S01]  /*6600*/  FFMA.FTZ R150, R137, R10.reuse, -R20.reuse ;  /* 0x0000000a89967223 */ /* 0x180fe20000010814 */
[----:B------:R-:W-:Y:S01]  /*6610*/  FSEL R143, R134, -INF , !P5 ;  /* 0xff800000868f7808 */ /* 0x000fe20006800000 */
[--C-:B------:R-:W-:Y:S01]  /*6620*/  FFMA.FTZ R142, R11, R10, -R20.reuse ;  /* 0x0000000a0b8e7223 */ /* 0x100fe20000010814 */
[----:B------:R-:W-:Y:S01]  /*6630*/  FMNMX.FTZ R88, R175, R88, !PT ;  /* 0x00000058af587209 */ /* 0x000fe20007810000 */
[-CC-:B------:R-:W-:Y:S01]  /*6640*/  FFMA.FTZ R146, R93, R10.reuse, -R20.reuse ;  /* 0x0000000a5d927223 */ /* 0x180fe20000010814 */
[-CC-:B------:R-:W-:Y:S01]  /*6650*/  FFMA.FTZ R93, R117, R10.reuse, -R20.reuse ;  /* 0x0000000a755d7223 */ /* 0x180fe20000010814 */
[----:B------:R-:W-:Y:S01]  /*6660*/  FSEL R117, R9, RZ, P1 ;  /* 0x000000ff09757208 */ /* 0x000fe20000800000 */
[--C-:B------:R-:W-:Y:S01]  /*6670*/  FFMA.FTZ R191, R191, R10, -R20.reuse ;  /* 0x0000000abfbf7223 */ /* 0x100fe20000010814 */
[----:B------:R-:W-:Y:S01]  /*6680*/  FMNMX.FTZ R88, R111, R88, !PT ;  /* 0x000000586f587209 */ /* 0x000fe20007810000 */
[-CC-:B------:R-:W-:Y:S01]  /*6690*/  FFMA.FTZ R156, R189, R10.reuse, -R20.reuse ;  /* 0x0000000abd9c7223 */ /* 0x180fe20000010814 */
[----:B------:R-:W-:Y:S01]  /*66a0*/  FFMA.FTZ R144, R89, R10, -R20 ;  /* 0x0000000a59907223 */ /* 0x000fe20000010814 */
[----:B------:R-:W-:Y:S01]  /*66b0*/  FADD.FTZ R117, -R117, R14 ;  /* 0x0000000e75757221 */ /* 0x000fe20000010100 */
[----:B------:R-:W-:Y:S01]  /*66c0*/  FMNMX.FTZ R88, R91, R88, !PT ;  /* 0x000000585b587209 */ /* 0x000fe20007810000 */
[----:B------:R-:W-:Y:S01]  /*66d0*/  MUFU.EX2 R191, R191 ;  /* 0x000000bf00bf7308 */ /* 0x000fe20000000800 */
[-CC-:B------:R-:W-:Y:S01]  /*66e0*/  FFMA.FTZ R89, R113, R10.reuse, -R20.reuse ;  /* 0x0000000a71597223 */ /* 0x180fe20000010814 */
[--C-:B------:R-:W-:Y:S01]  /*66f0*/  FFMA.FTZ R140, R97, R10, -R20.reuse ;  /* 0x0000000a618c7223 */ /* 0x100fe20000010814 */
[----:B------:R-:W-:Y:S01]  /*6700*/  FMNMX.FTZ R88, R115, R88, !PT ;  /* 0x0000005873587209 */ /* 0x000fe20007810000 */
[-CC-:B------:R-:W-:Y:S01]  /*6710*/  FFMA.FTZ R136, R105, R10.reuse, -R20.reuse ;  /* 0x0000000a69887223 */ /* 0x180fe20000010814 */
        /* <DEDUP_REMOVED lines=13> */
[----:B------:R-:W-:Y:S01]  /*67f0*/  FFMA.FTZ R101, R133, R10, -R20 ;  /* 0x0000000a85657223 */ /* 0x000fe20000010814 */
[----:B------:R-:W-:Y:S01]  /*6800*/  FMNMX.FTZ R88, R123, R88, !PT ;  /* 0x000000587b587209 */ /* 0x000fe20007810000 */
[----:B------:R-:W-:Y:S03]  /*6810*/  MUFU.EX2 R156, R156 ;  /* 0x0000009c009c7308 */ /* 0x000fe60000000800 */
[----:B------:R-:W-:-:S04]  /*6820*/  FMNMX.FTZ R88, R183, R88, !PT ;  /* 0x00000058b7587209 */ /* 0x000fc80007810000 */
[----:B------:R-:W-:Y:S01]  /*6830*/  FMNMX.FTZ R88, R127, R88, !PT ;  /* 0x000000587f587209 */ /* 0x000fe20007810000 */
[----:B------:R-:W-:Y:S03]  /*6840*/  MUFU.EX2 R158, R158 ;  /* 0x0000009e009e7308 */ /* 0x000fe60000000800 */
[----:B------:R-:W-:-:S04]  /*6850*/  FMNMX.FTZ R88, R187, R88, !PT ;  /* 0x00000058bb587209 */ /* 0x000fc80007810000 */
[----:B------:R-:W-:Y:S01]  /*6860*/  FMNMX.FTZ R88, R141, R88, !PT ;  /* 0x000000588d587209 */ /* 0x000fe20007810000 */
[----:B------:R-:W-:Y:S03]  /*6870*/  MUFU.EX2 R179, R179 ;  /* 0x000000b300b37308 */ /* 0x000fe60000000800 */
[----:B------:R-:W-:-:S04]  /*6880*/  FMNMX.FTZ R88, R143, R88, !PT ;  /* 0x000000588f587209 */ /* 0x000fc80007810000 */
[----:B------:R-:W-:Y:S01]  /*6890*/  FMNMX.FTZ R88, R135, R88, !PT ;  /* 0x0000005887587209 */ /* 0x000fe20007810000 */
[----:B------:R0:W-:Y:S04]  /*68a0*/  MUFU.EX2 R131, R145 ;  /* 0x0000009100837308 */ /* 0x0001e80000000800 */
[----:B------:R-:W1:Y:S04]  /*68b0*/  SHFL.BFLY PT, R137, R88, 0x2, 0x1f ;  /* 0x0c401f0058897f89 */ /* 0x000e6800000e0000 */
[----:B------:R-:W-:Y:S08]  /*68c0*/  MUFU.EX2 R152, R152 ;  /* 0x0000009800987308 */ /* 0x000ff00000000800 */
[----:B------:R-:W-:Y:S08]  /*68d0*/  MUFU.EX2 R147, R147 ;  /* 0x0000009300937308 */ /* 0x000ff00000000800 */
[----:B------:R-:W-:Y:S01]  /*68e0*/  MUFU.EX2 R154, R154 ;  /* 0x0000009a009a7308 */ /* 0x000fe20000000800 */
[----:B-1----:R-:W-:-:S07]  /*68f0*/  FMNMX.FTZ R137, R88, R137, !PT ;  /* 0x0000008958897209 */ /* 0x002fce0007810000 */
[----:B------:R-:W-:Y:S01]  /*6900*/  MUFU.EX2 R139, R139 ;  /* 0x0000008b008b7308 */ /* 0x000fe20000000800 */
[----:B------:R-:W1:Y:S07]  /*6910*/  SHFL.BFLY PT, R0, R137, 0x1, 0x1f ;  /* 0x0c201f0089007f89 */ /* 0x000e6e00000e0000 */
[----:B------:R-:W-:Y:S08]  /*6920*/  MUFU.EX2 R148, R148 ;  /* 0x0000009400947308 */ /* 0x000ff00000000800 */
[----:B------:R-:W-:Y:S08]  /*6930*/  MUFU.EX2 R150, R150 ;  /* 0x0000009600967308 */ /* 0x000ff00000000800 */
[----:B------:R-:W-:Y:S01]  /*6940*/  MUFU.EX2 R109, R109 ;  /* 0x0000006d006d7308 */ /* 0x000fe20000000800 */
[----:B-1----:R-:W-:Y:S01]  /*6950*/  FMNMX.FTZ R11, R137, R0, !PT ;  /* 0x00000000890b7209 */ /* 0x002fe20007810000 */
[----:B------:R-:W-:-:S03]  /*6960*/  FMUL.FTZ R0, R117, R10 ;  /* 0x0000000a75007220 */ /* 0x000fc60000410000 */
[C---:B------:R-:W-:Y:S01]  /*6970*/  FSETP.NEU.FTZ.AND P1, PT, R11.reuse, -INF , PT ;  /* 0xff8000000b00780b */ /* 0x040fe20003f3d000 */
[C---:B------:R-:W-:Y:S02]  /*6980*/  FMUL.FTZ R92, R11.reuse, R10 ;  /* 0x0000000a0b5c7220 */ /* 0x040fe40000410000 */
[----:B------:R-:W1:Y:S01]  /*6990*/  MUFU.EX2 R0, R0 ;  /* 0x0000000000007308 */ /* 0x000e620000000800 */
[----:B------:R-:W-:Y:S02]  /*69a0*/  FSEL R2, R11, RZ, P1 ;  /* 0x000000ff0b027208 */ /* 0x000fe40000800000 */
[----:B------:R-:W-:-:S03]  /*69b0*/  FSEL R92, R92, RZ, P1 ;  /* 0x000000ff5c5c7208 */ /* 0x000fc60000800000 */
[----:B------:R-:W-:Y:S02]  /*69c0*/  FADD.FTZ R15, -R2, R15 ;  /* 0x0000000f020f7221 */ /* 0x000fe40000010100 */
[-CC-:B------:R-:W-:Y:S01]  /*69d0*/  FFMA.FTZ R117, R90, R10.reuse, -R92.reuse ;  /* 0x0000000a5a757223 */ /* 0x180fe2000001085c */
[-CC-:B------:R-:W-:Y:S01]  /*69e0*/  FFMA.FTZ R14, R151, R10.reuse, -R92.reuse ;  /* 0x0000000a970e7223 */ /* 0x180fe2000001085c */
[-C--:B------:R-:W-:Y:S01]  /*69f0*/  FMUL.FTZ R15, R15, R10.reuse ;  /* 0x0000000a0f0f7220 */ /* 0x080fe20000410000 */
[-CC-:B------:R-:W-:Y:S01]  /*6a00*/  FFMA.FTZ R20, R153, R10.reuse, -R92.reuse ;  /* 0x0000000a99147223 */ /* 0x180fe2000001085c */
[-CC-:B------:R-:W-:Y:S01]  /*6a10*/  FFMA.FTZ R95, R95, R10.reuse, -R92.reuse ;  /* 0x0000000a5f5f7223 */ /* 0x180fe2000001085c */
[-CC-:B------:R-:W-:Y:S01]  /*6a20*/  FFMA.FTZ R153, R155, R10.reuse, -R92.reuse ;  /* 0x0000000a9b997223 */ /* 0x180fe2000001085c */
[----:B------:R-:W-:Y:S01]  /*6a30*/  MUFU.EX2 R117, R117 ;  /* 0x0000007500757308 */ /* 0x000fe20000000800 */
[-CC-:B------:R-:W-:Y:S01]  /*6a40*/  FFMA.FTZ R88, R99, R10.reuse, -R92.reuse ;  /* 0x0000000a63587223 */ /* 0x180fe2000001085c */
[--C-:B0-----:R-:W-:Y:S01]  /*6a50*/  FFMA.FTZ R145, R91, R10, -R92.reuse ;  /* 0x0000000a5b917223 */ /* 0x101fe2000001085c */
[----:B-1----:R-:W-:Y:S01]  /*6a60*/  FFMA.FTZ R91, R0, R8, R191 ;  /* 0x00000008005b7223 */ /* 0x002fe200000100bf */
[-CC-:B------:R-:W-:Y:S01]  /*6a70*/  FFMA.FTZ R155, R157, R10.reuse, -R92.reuse ;  /* 0x0000000a9d9b7223 */ /* 0x180fe2000001085c */
[-CC-:B------:R-:W-:Y:S01]  /*6a80*/  FFMA.FTZ R90, R103, R10.reuse, -R92.reuse ;  /* 0x0000000a675a7223 */ /* 0x180fe2000001085c */
[-CC-:B------:R-:W-:Y:S01]  /*6a90*/  FFMA.FTZ R149, R159, R10.reuse, -R92.reuse ;  /* 0x0000000a9f957223 */ /* 0x180fe2000001085c */
[----:B------:R-:W-:Y:S01]  /*6aa0*/  FADD.FTZ R91, R156, R91 ;  /* 0x0000005b9c5b7221 */ /* 0x000fe20000010000 */
[----:B------:R-:W0:Y:S01]  /*6ab0*/  MUFU.EX2 R2, R15 ;  /* 0x0000000f00027308 */ /* 0x000e220000000800 */
[-CC-:B------:R-:W-:Y:S01]  /*6ac0*/  FFMA.FTZ R94, R107, R10.reuse, -R92.reuse ;  /* 0x0000000a6b5e7223 */ /* 0x180fe2000001085c */
[-CC-:B------:R-:W-:Y:S01]  /*6ad0*/  FFMA.FTZ R151, R175, R10.reuse, -R92.reuse ;  /* 0x0000000aaf977223 */ /* 0x180fe2000001085c */
[----:B------:R-:W-:Y:S01]  /*6ae0*/  FADD.FTZ R8, R158, R91 ;  /* 0x0000005b9e087221 */ /* 0x000fe20000010000 */
        /* <DEDUP_REMOVED lines=12> */
[----:B------:R-:W2:Y:S01]  /*6bb0*/  MUFU.EX2 R20, R20 ;  /* 0x0000001400147308 */ /* 0x000ea20000000800 */
[----:B0-----:R-:W-:Y:S01]  /*6bc0*/  FFMA.FTZ R3, R2, R3, R117 ;  /* 0x0000000302037223 */ /* 0x001fe20000010075 */
[----:B------:R-:W-:-:S06]  /*6bd0*/  FFMA.FTZ R92, R135, R10, -R92 ;  /* 0x0000000a875c7223 */ /* 0x000fcc000001085c */
[----:B------:R-:W0:Y:S01]  /*6be0*/  MUFU.EX2 R95, R95 ;  /* 0x0000005f005f7308 */ /* 0x000e220000000800 */
[----:B-1----:R-:W-:-:S07]  /*6bf0*/  FADD.FTZ R3, R14, R3 ;  /* 0x000000030e037221 */ /* 0x002fce0000010000 */
[----:B------:R-:W1:Y:S01]  /*6c00*/  MUFU.EX2 R153, R153 ;  /* 0x0000009900997308 */ /* 0x000e620000000800 */
[----:B--2---:R-:W-:Y:S01]  /*6c10*/  FADD.FTZ R98, R20, R3 ;  /* 0x0000000314627221 */ /* 0x004fe20000010000 */
[----:B------:R-:W-:-:S04]  /*6c20*/  FADD.FTZ R3, R179, R8 ;  /* 0x00000008b3037221 */ /* 0x000fc80000010000 */
[----:B------:R-:W-:Y:S02]  /*6c30*/  FADD.FTZ R8, R152, R3 ;  /* 0x0000000398087221 */ /* 0x000fe40000010000 */
[----:B------:R-:W2:Y:S01]  /*6c40*/  MUFU.EX2 R88, R88 ;  /* 0x0000005800587308 */ /* 0x000ea20000000800 */
[----:B0-----:R-:W-:Y:S01]  /*6c50*/  FADD.FTZ R98, R95, R98 ;  /* 0x000000625f627221 */ /* 0x001fe20000010000 */
[----:B------:R-:W-:-:S06]  /*6c60*/  FADD.FTZ R15, R147, R8 ;  /* 0x00000008930f7221 */ /* 0x000fcc0000010000 */
[----:B------:R-:W0:Y:S01]  /*6c70*/  MUFU.EX2 R155, R155 ;  /* 0x0000009b009b7308 */ /* 0x000e220000000800 */
[----:B-1----:R-:W-:Y:S01]  /*6c80*/  FADD.FTZ R3, R153, R98 ;  /* 0x0000006299037221 */ /* 0x002fe20000010000 */
[----:B------:R-:W-:-:S04]  /*6c90*/  FADD.FTZ R98, R154, R15 ;  /* 0x0000000f9a627221 */ /* 0x000fc80000010000 */
[----:B------:R-:W-:Y:S02]  /*6ca0*/  FADD.FTZ R15, R139, R98 ;  /* 0x000000628b0f7221 */ /* 0x000fe40000010000 */
[----:B------:R-:W1:Y:S01]  /*6cb0*/  MUFU.EX2 R90, R90 ;  /* 0x0000005a005a7308 */ /* 0x000e620000000800 */
[----:B--2---:R-:W-:Y:S01]  /*6cc0*/  FADD.FTZ R8, R88, R3 ;  /* 0x0000000358087221 */ /* 0x004fe20000010000 */
[----:B------:R-:W-:-:S04]  /*6cd0*/  FADD.FTZ R98, R148, R15 ;  /* 0x0000000f94627221 */ /* 0x000fc80000010000 */
[----:B------:R-:W-:Y:S02]  /*6ce0*/  FADD.FTZ R15, R131, R98 ;  /* 0x00000062830f7221 */ /* 0x000fe40000010000 */
[----:B------:R-:W2:Y:S01]  /*6cf0*/  MUFU.EX2 R149, R149 ;  /* 0x0000009500957308 */ /* 0x000ea20000000800 */
[----:B0-----:R-:W-:Y:S01]  /*6d00*/  FADD.FTZ R3, R155, R8 ;  /* 0x000000089b037221 */ /* 0x001fe20000010000 */
[----:B------:R-:W-:-:S04]  /*6d10*/  FADD.FTZ R98, R150, R15 ;  /* 0x0000000f96627221 */ /* 0x000fc80000010000 */
[----:B------:R-:W-:Y:S02]  /*6d20*/  FADD.FTZ R15, R109, R98 ;  /* 0x000000626d0f7221 */ /* 0x000fe40000010000 */
        /* <DEDUP_REMOVED lines=58> */
.L_x_1006:
[----:B------:R-:W-:Y:S01]  /*70d0*/  UIADD3 UR5, UR5, 0x2a860, URZ ;  /* 0x0002a86005057890 */ /* 0x000fe2000fffe03f */
[C---:B------:R-:W-:Y:S01]  /*70e0*/  ISETP.GT.AND P1, PT, R21.reuse, R12, PT ;  /* 0x0000000c1500720c */ /* 0x040fe20003f24270 */
        /* <DEDUP_REMOVED lines=8> */
[----:B------:R-:W-:Y:S01]  /*7170*/  F2FP.F16.F32.PACK_AB R137, R15, R137 ;  /* 0x000000890f89723e */ /* 0x000fe200000000ff */
[----:B------:R-:W-:Y:S01]  /*7180*/  IMAD.MOV.U32 R15, RZ, RZ, R11 ;  /* 0x000000ffff0f7224 */ /* 0x000fe200078e000b */
[----:B------:R-:W-:Y:S01]  /*7190*/  SYNCS.ARRIVE.TRANS64.RED.A1T0 RZ, [UR5], RZ ;  /* 0x000000ffffff79a7 */ /* 0x000fe20008100405 */
        /* <DEDUP_REMOVED lines=19> */
[----:B------:R-:W-:Y:S01]  /*72d0*/  F2FP.F16.F32.PACK_AB R139, R92, R91 ;  /* 0x0000005b5c8b723e */ /* 0x000fe200000000ff */
[----:B------:R-:W-:Y:S06]  /*72e0*/  @P1 BRA `(.L_x_1007) ;  /* 0xffffffd000a81947 */ /* 0x000fec000383ffff */
.L_x_988:
[----:B------:R-:W-:Y:S01]  /*72f0*/  ISETP.NE.AND P2, PT, R168, 0x1, PT ;  /* 0x00000001a800780c */ /* 0x000fe20003f45270 */
[----:B------:R-:W-:Y:S01]  /*7300*/  VIADD R12, R17, 0x7f ;  /* 0x0000007f110c7836 */ /* 0x000fe20000000000 */
[----:B------:R-:W-:Y:S02]  /*7310*/  LOP3.LUT P1, RZ, R19, 0x80000, RZ, 0xc0, !PT ;  /* 0x0008000013ff7812 */ /* 0x000fe4000782c0ff */
[----:B------:R-:W-:-:S09]  /*7320*/  IADD3 R13, R16, 0x1, -R13 ;  /* 0x00000001100d7810 */ /* 0x000fd20007ffe80d */
[----:B------:R-:W0:Y:S08]  /*7330*/  @P2 LDC R15, c[0x0][0x44c] ;  /* 0x00011300ff0f2b82 */ /* 0x000e300000000800 */
[----:B------:R-:W1:Y:S01]  /*7340*/  @P2 LDC R14, c[0x0][0x450] ;  /* 0x00011400ff0e2b82 */ /* 0x000e620000000800 */
[----:B0-----:R-:W-:-:S05]  /*7350*/  @P2 IMAD.HI.U32 R15, R12, R15, RZ ;  /* 0x0000000f0c0f2227 */ /* 0x001fca00078e00ff */
[----:B-1----:R-:W-:-:S05]  /*7360*/  @P2 SHF.R.U32.HI R12, RZ, R14, R15 ;  /* 0x0000000eff0c2219 */ /* 0x002fca000001160f */
[----:B------:R-:W-:-:S04]  /*7370*/  IMAD.IADD R12, R13, 0x1, R12 ;  /* 0x000000010d0c7824 */ /* 0x000fc800078e020c */
[----:B------:R-:W-:Y:S01]  /*7380*/  VIADD R13, R12, -UR43 ;  /* 0x8000002b0c0d7c36 */ /* 0x000fe20008000000 */
[----:B------:R-:W-:Y:S06]  /*7390*/  @!P1 BRA `(.L_x_1008) ;  /* 0x0000000000449947 */ /* 0x000fec0003800000 */
[----:B------:R-:W-:-:S13]  /*73a0*/  ISETP.GT.AND P1, PT, R12, -0x1, PT ;  /* 0xffffffff0c00780c */ /* 0x000fda0003f24270 */
[----:B------:R-:W-:Y:S05]  /*73b0*/  @P1 BRA `(.L_x_1009) ;  /* 0x0000000000201947 */ /* 0x000fea0003800000 */
[----:B------:R-:W0:Y:S01]  /*73c0*/  LDC R89, c[0x0][0x9e4] ;  /* 0x00027900ff597b82 */ /* 0x000e220000000800 */
[----:B------:R-:W-:Y:S02]  /*73d0*/  LOP3.LUT R15, RZ, R12, RZ, 0x33, !PT ;  /* 0x0000000cff0f7212 */ /* 0x000fe400078e33ff */
[----:B0-----:R-:W-:-:S13]  /*73e0*/  ISETP.NE.AND P1, PT, R89, 0x1, PT ;  /* 0x000000015900780c */ /* 0x001fda0003f25270 */
[----:B------:R-:W0:Y:S02]  /*73f0*/  @P1 LDC.64 R90, c[0x0][0x9e8] ;  /* 0x00027a00ff5a1b82 */ /* 0x000e240000000a00 */
[----:B0-----:R-:W-:-:S05]  /*7400*/  @P1 IMAD.HI.U32 R12, R15, R90, RZ ;  /* 0x0000005a0f0c1227 */ /* 0x001fca00078e00ff */
[----:B------:R-:W-:-:S04]  /*7410*/  @P1 SHF.R.U32.HI R15, RZ, R91, R12 ;  /* 0x0000005bff0f1219 */ /* 0x000fc8000001160c */
[----:B------:R-:W-:Y:S01]  /*7420*/  LOP3.LUT R12, RZ, R15, RZ, 0x33, !PT ;  /* 0x0000000fff0c7212 */ /* 0x000fe200078e33ff */
[----:B------:R-:W-:Y:S06]  /*7430*/  BRA `(.L_x_1010) ;  /* 0x0000000000147947 */ /* 0x000fec0003800000 */
.L_x_1009:
[----:B------:R-:W0:Y:S02]  /*7440*/  LDC R89, c[0x0][0x9e4] ;  /* 0x00027900ff597b82 */ /* 0x000e240000000800 */
[----:B0-----:R-:W-:-:S13]  /*7450*/  ISETP.NE.AND P1, PT, R89, 0x1, PT ;  /* 0x000000015900780c */ /* 0x001fda0003f25270 */
[----:B------:R-:W0:Y:S02]  /*7460*/  @P1 LDC.64 R14, c[0x0][0x9e8] ;  /* 0x00027a00ff0e1b82 */ /* 0x000e240000000a00 */
[----:B0-----:R-:W-:-:S05]  /*7470*/  @P1 IMAD.HI.U32 R14, R12, R14, RZ ;  /* 0x0000000e0c0e1227 */ /* 0x001fca00078e00ff */
[----:B------:R-:W-:-:S07]  /*7480*/  @P1 SHF.R.U32.HI R12, RZ, R15, R14 ;  /* 0x0000000fff0c1219 */ /* 0x000fce000001160e */
.L_x_1010:
[----:B------:R-:W-:-:S05]  /*7490*/  IMAD R12, R12, R89, RZ ;  /* 0x000000590c0c7224 */ /* 0x000fca00078e02ff */
[----:B------:R-:W-:-:S07]  /*74a0*/  VIMNMX R13, R13, R12, !PT ;  /* 0x0000000c0d0d7248 */ /* 0x000fce0007fe0100 */
.L_x_1008:
[----:B------:R-:W-:-:S04]  /*74b0*/  VIADD R13, R13, 0x5f ;  /* 0x0000005f0d0d7836 */ /* 0x000fc80000000000 */
[----:B------:R-:W-:-:S05]  /*74c0*/  IMAD.HI R13, R13, 0x2aaaaaab, RZ ;  /* 0x2aaaaaab0d0d7827 */ /* 0x000fca00078e02ff */
[----:B------:R-:W-:-:S04]  /*74d0*/  SHF.R.U32.HI R12, RZ, 0x1f, R13 ;  /* 0x0000001fff0c7819 */ /* 0x000fc8000001160d */
[----:B------:R-:W-:-:S04]  /*74e0*/  LEA.HI.SX32 R12, R13, R12, 0x1c ;  /* 0x0000000c0d0c7211 */ /* 0x000fc800078fe2ff */
[----:B------:R-:W-:-:S04]  /*74f0*/  VIMNMX R12, R23, R12, !PT ;  /* 0x0000000c170c7248 */ /* 0x000fc80007fe0100 */
[----:B------:R-:W-:-:S13]  /*7500*/  ISETP.GE.AND P1, PT, R21, R12, PT ;  /* 0x0000000c1500720c */ /* 0x000fda0003f26270 */
[----:B------:R-:W-:Y:S05]  /*7510*/  @!P1 BRA `(.L_x_1011) ;  /* 0x0000001c000c9947 */ /* 0x000fea0003800000 */
[----:B------:R-:W-:Y:S01]  /*7520*/  IMAD.MOV.U32 R13, RZ, RZ, R11 ;  /* 0x000000ffff0d7224 */ /* 0x000fe200078e000b */
[----:B------:R-:W-:Y:S01]  /*7530*/  UMOV UR7, UR38 ;  /* 0x0000002600077c82 */ /* 0x000fe20008000000 */
[----:B------:R-:W-:Y:S01]  /*7540*/  IMAD.MOV.U32 R14, RZ, RZ, R9 ;  /* 0x000000ffff0e7224 */ /* 0x000fe200078e0009 */
[----:B------:R-:W-:-:S06]  /*7550*/  UMOV UR4, UR39 ;  /* 0x0000002700047c82 */ /* 0x000fcc0008000000 */
.L_x_1022:
[----:B------:R-:W-:-:S04]  /*7560*/  UISETP.NE.AND UP0, UPT, UR4, 0x1, UPT ;  /* 0x000000010400788c */ /* 0x000fc8000bf05270 */
[----:B------:R-:W-:-:S04]  /*7570*/  USEL UR38, URZ, 0x1, UP0 ;  /* 0x000000013f267887 */ /* 0x000fc80008000000 */
[----:B------:R-:W-:Y:S01]  /*7580*/  ULOP3.LUT UR38, UR7, UR38, URZ, 0x3c, !UPT ;  /* 0x0000002607267292 */ /* 0x000fe2000f8e3c3f */
[----:B------:R-:W-:Y:S11]  /*7590*/  @!P0 BRA `(.L_x_1012) ;  /* 0x0000000000048947 */ /* 0x000ff60003800000 */
[----:B------:R-:W-:Y:S01]  /*75a0*/  BPT.TRAP 0x1 ;  /* 0x000000040000795c */ /* 0x000fe20000300000 */
.L_x_1012:
        /* <DEDUP_REMOVED lines=9> */
.L_x_1013:
[----:B-1----:R-:W-:Y:S05]  /*7640*/  @P1 BRA `(.L_x_1014) ;  /* 0x0000000000081947 */ /* 0x002fea0003800000 */
[----:B------:R-:W1:Y:S02]  /*7650*/  SYNCS.PHASECHK.TRANS64.TRYWAIT P1, [UR6+0x2a830], R9 ;  /* 0x02a83009ff0075a7 */ /* 0x000e640008020146 */
[----:B-1----:R-:W-:Y:S05]  /*7660*/  @!P1 BRA `(.L_x_1015) ;  /* 0x000000b8000c9947 */ /* 0x002fea0003800000 */
.L_x_1014:
        /* <DEDUP_REMOVED lines=135> */
.L_x_1016:
[----:B------:R-:W-:Y:S01]  /*7ee0*/  ULEA UR5, UR4, UR40, 0x3 ;  /* 0x0000002804057291 */ /* 0x000fe2000f8e183f */
[----:B------:R-:W-:-:S05]  /*7ef0*/  IMAD.U32 R0, RZ, RZ, UR7 ;  /* 0x00000007ff007e24 */ /* 0x000fca000f8e00ff */
[----:B------:R-:W-:-:S04]  /*7f00*/  SHF.L.U32 R0, R0, 0x1f, RZ ;  /* 0x0000001f00007819 */ /* 0x000fc800000006ff */
[----:B------:R2:W3:Y:S01]  /*7f10*/  SYNCS.PHASECHK.TRANS64.TRYWAIT P1, [UR5+0x2a850], R0 ;  /* 0x02a85000ff0075a7 */ /* 0x0004e20008020145 */
[----:B------:R-:W-:Y:S05]  /*7f20*/  @!P0 BRA `(.L_x_1017) ;  /* 0x0000000000048947 */ /* 0x000fea0003800000 */
[----:B------:R-:W-:Y:S01]  /*7f30*/  BPT.TRAP 0x1 ;  /* 0x000000040000795c */ /* 0x000fe20000300000 */
.L_x_1017:
[----:B---3--:R-:W-:Y:S05]  /*7f40*/  @P1 BRA `(.L_x_1018) ;  /* 0x0000000000081947 */ /* 0x008fea0003800000 */
[----:B------:R-:W3:Y:S02]  /*7f50*/  SYNCS.PHASECHK.TRANS64.TRYWAIT P1, [UR5+0x2a850], R0 ;  /* 0x02a85000ff0075a7 */ /* 0x000ee40008020145 */
[----:B---3--:R-:W-:Y:S05]  /*7f60*/  @!P1 BRA `(.L_x_1019) ;  /* 0x000000ac00e49947 */ /* 0x008fea0003800000 */
.L_x_1018:
        /* <DEDUP_REMOVED lines=38> */
.L_x_1020:
[----:B0-2---:R-:W-:Y:S01]  /*81d0*/  FMNMX.FTZ R0, R88, R14, !PT ;  /* 0x0000000e58007209 */ /* 0x005fe20007810000 */
[----:B-1----:R-:W0:Y:S01]  /*81e0*/  LDC R10, c[0x0][0x988] ;  /* 0x00026200ff0a7b82 */ /* 0x002e220000000800 */
[----:B------:R-:W-:Y:S01]  /*81f0*/  FMNMX.FTZ R2, R90, R13, !PT ;  /* 0x0000000d5a027209 */ /* 0x000fe20007810000 */
[----:B------:R-:W-:Y:S01]  /*8200*/  UIADD3 UR6, UR6, 0x2a840, URZ ;  /* 0x0002a84006067890 */ /* 0x000fe2000fffe03f */
[----:B------:R-:W-:Y:S02]  /*8210*/  FMNMX.FTZ R9, R89, R0, !PT ;  /* 0x0000000059097209 */ /* 0x000fe40007810000 */
[----:B------:R-:W-:Y:S01]  /*8220*/  FMNMX.FTZ R11, R91, R2, !PT ;  /* 0x000000025b0b7209 */ /* 0x000fe20007810000 */
[----:B------:R-:W-:Y:S01]  /*8230*/  UPRMT UR6, UR60, 0x654, UR6 ;  /* 0x000006543c067896 */ /* 0x000fe20008000006 */
[----:B------:R-:W-:Y:S02]  /*8240*/  FMNMX.FTZ R0, R92, R9, !PT ;  /* 0x000000095c007209 */ /* 0x000fe40007810000 */
[----:B------:R-:W-:-:S02]  /*8250*/  FMNMX.FTZ R2, R94, R11, !PT ;  /* 0x0000000b5e027209 */ /* 0x000fc40007810000 */
[----:B------:R-:W-:Y:S02]  /*8260*/  FMNMX.FTZ R9, R93, R0, !PT ;  /* 0x000000005d097209 */ /* 0x000fe40007810000 */
[----:B------:R-:W-:Y:S02]  /*8270*/  FMNMX.FTZ R11, R95, R2, !PT ;  /* 0x000000025f0b7209 */ /* 0x000fe40007810000 */
[----:B------:R-:W-:Y:S01]  /*8280*/  FMNMX.FTZ R0, R96, R9, !PT ;  /* 0x0000000960007209 */ /* 0x000fe20007810000 */
[----:B------:R-:W-:Y:S01]  /*8290*/  SYNCS.ARRIVE.TRANS64.RED.A1T0 RZ, [UR6], RZ ;  /* 0x000000ffffff79a7 */ /* 0x000fe20008100406 */
        /* <DEDUP_REMOVED lines=39> */
[----:B------:R-:W1:Y:S04]  /*8510*/  SHFL.BFLY PT, R9, R0, 0x2, 0x1f ;  /* 0x0c401f0000097f89 */ /* 0x000e6800000e0000 */
[----:B------:R-:W2:Y:S01]  /*8520*/  SHFL.BFLY PT, R11, R2, 0x2, 0x1f ;  /* 0x0c401f00020b7f89 */ /* 0x000ea200000e0000 */
[----:B-1----:R-:W-:Y:S02]  /*8530*/  FMNMX.FTZ R15, R0, R9, !PT ;  /* 0x00000009000f7209 */ /* 0x002fe40007810000 */
[----:B--2---:R-:W-:-:S03]  /*8540*/  FMNMX.FTZ R136, R2, R11, !PT ;  /* 0x0000000b02887209 */ /* 0x004fc60007810000 */
[----:B------:R-:W1:Y:S04]  /*8550*/  SHFL.BFLY PT, R20, R15, 0x1, 0x1f ;  /* 0x0c201f000f147f89 */ /* 0x000e6800000e0000 */
[----:B------:R-:W2:Y:S01]  /*8560*/  SHFL.BFLY PT, R11, R136, 0x1, 0x1f ;  /* 0x0c201f00880b7f89 */ /* 0x000ea200000e0000 */
[----:B-1----:R-:W-:Y:S02]  /*8570*/  FMNMX.FTZ R9, R15, R20, !PT ;  /* 0x000000140f097209 */ /* 0x002fe40007810000 */
[----:B--2---:R-:W-:-:S03]  /*8580*/  FMNMX.FTZ R11, R136, R11, !PT ;  /* 0x0000000b880b7209 */ /* 0x004fc60007810000 */
[C---:B0-----:R-:W-:Y:S01]  /*8590*/  FMUL.FTZ R139, R9.reuse, R10 ;  /* 0x0000000a098b7220 */ /* 0x041fe20000410000 */
[----:B------:R-:W-:-:S03]  /*85a0*/  FADD.FTZ R137, -R9, R14 ;  /* 0x0000000e09897221 */ /* 0x000fc60000010100 */
[-CC-:B------:R-:W-:Y:S01]  /*85b0*/  FFMA.FTZ R156, R89, R10.reuse, -R139.reuse ;  /* 0x0000000a599c7223 */ /* 0x180fe2000001088b */
[-CC-:B------:R-:W-:Y:S01]  /*85c0*/  FFMA.FTZ R89, R97, R10.reuse, -R139.reuse ;  /* 0x0000000a61597223 */ /* 0x180fe2000001088b */
[-CC-:B------:R-:W-:Y:S01]  /*85d0*/  FFMA.FTZ R97, R105, R10.reuse, -R139.reuse ;  /* 0x0000000a69617223 */ /* 0x180fe2000001088b */
[-C--:B------:R-:W-:Y:S01]  /*85e0*/  FFMA.FTZ R105, R113, R10.reuse, -R139 ;  /* 0x0000000a71697223 */ /* 0x080fe2000001088b */
[----:B------:R-:W-:Y:S01]  /*85f0*/  FADD.FTZ R13, -R11, R13 ;  /* 0x0000000d0b0d7221 */ /* 0x000fe20000010100 */
[-CC-:B------:R-:W-:Y:S01]  /*8600*/  FFMA.FTZ R113, R121, R10.reuse, -R139.reuse ;  /* 0x0000000a79717223 */ /* 0x180fe2000001088b */
[-CC-:B------:R-:W-:Y:S01]  /*8610*/  FFMA.FTZ R121, R129, R10.reuse, -R139.reuse ;  /* 0x0000000a81797223 */ /* 0x180fe2000001088b */
[-C--:B------:R-:W-:Y:S01]  /*8620*/  FMUL.FTZ R129, R11, R10.reuse ;  /* 0x0000000a0b817220 */ /* 0x080fe20000410000 */
[-C--:B------:R-:W-:Y:S01]  /*8630*/  FMUL.FTZ R2, R13, R10.reuse ;  /* 0x0000000a0d027220 */ /* 0x080fe20000410000 */
[-C--:B------:R-:W-:Y:S01]  /*8640*/  FFMA.FTZ R13, R88, R10.reuse, -R139 ;  /* 0x0000000a580d7223 */ /* 0x080fe2000001088b */
[-C--:B------:R-:W-:Y:S01]  /*8650*/  FMUL.FTZ R137, R137, R10.reuse ;  /* 0x0000000a89897220 */ /* 0x080fe20000410000 */
        /* <DEDUP_REMOVED lines=8> */
[-CC-:B------:R-:W-:Y:S01]  /*86e0*/  FFMA.FTZ R153, R98, R10.reuse, -R129.reuse ;  /* 0x0000000a62997223 */ /* 0x180fe20000010881 */
[-C--:B------:R-:W-:Y:S01]  /*86f0*/  FFMA.FTZ R88, R99, R10.reuse, -R129 ;  /* 0x0000000a63587223 */ /* 0x080fe20000010881 */
[-C--:B------:R-:W-:Y:S01]  /*8700*/  FFMA.FTZ R154, R100, R10.reuse, -R139 ;  /* 0x0000000a649a7223 */ /* 0x080fe2000001088b */
        /* <DEDUP_REMOVED lines=15> */
[----:B------:R-:W-:Y:S01]  /*8800*/  FFMA.FTZ R146, R116, R10, -R139 ;  /* 0x0000000a74927223 */ /* 0x000fe2000001088b */
[----:B------:R-:W1:Y:S01]  /*8810*/  MUFU.EX2 R157, R157 ;  /* 0x0000009d009d7308 */ /* 0x000e620000000800 */
[----:B0-----:R-:W-:Y:S01]  /*8820*/  FFMA.FTZ R91, R0, R8, R13 ;  /* 0x00000008005b7223 */ /* 0x001fe2000001000d */
[-C--:B------:R-:W-:Y:S01]  /*8830*/  FFMA.FTZ R118, R118, R10.reuse, -R129 ;  /* 0x0000000a76767223 */ /* 0x080fe20000010881 */
[-C--:B------:R-:W-:Y:S01]  /*8840*/  FFMA.FTZ R109, R117, R10.reuse, -R139 ;  /* 0x0000000a756d7223 */ /* 0x080fe2000001088b */
[-C--:B------:R-:W-:Y:S01]  /*8850*/  FFMA.FTZ R119, R119, R10.reuse, -R129 ;  /* 0x0000000a77777223 */ /* 0x080fe20000010881 */
[-C--:B------:R-:W-:Y:S01]  /*8860*/  FFMA.FTZ R140, R120, R10.reuse, -R139 ;  /* 0x0000000a788c7223 */ /* 0x080fe2000001088b */
[-CC-:B------:R-:W-:Y:S01]  /*8870*/  FFMA.FTZ R122, R122, R10.reuse, -R129.reuse ;  /* 0x0000000a7a7a7223 */ /* 0x180fe20000010881 */
[-C--:B------:R-:W-:Y:S01]  /*8880*/  FFMA.FTZ R123, R123, R10.reuse, -R129 ;  /* 0x0000000a7b7b7223 */ /* 0x080fe20000010881 */
[----:B------:R-:W0:Y:S01]  /*8890*/  MUFU.EX2 R156, R156 ;  /* 0x0000009c009c7308 */ /* 0x000e220000000800 */
[-C--:B------:R-:W-:Y:S01]  /*88a0*/  FFMA.FTZ R142, R124, R10.reuse, -R139 ;  /* 0x0000000a7c8e7223 */ /* 0x080fe2000001088b */
[-C--:B------:R-:W-:Y:S01]  /*88b0*/  FFMA.FTZ R126, R126, R10.reuse, -R129 ;  /* 0x0000000a7e7e7223 */ /* 0x080fe20000010881 */
[-C--:B------:R-:W-:Y:S01]  /*88c0*/  FFMA.FTZ R117, R125, R10.reuse, -R139 ;  /* 0x0000000a7d757223 */ /* 0x080fe2000001088b */
[-C--:B------:R-:W-:Y:S01]  /*88d0*/  FFMA.FTZ R127, R127, R10.reuse, -R129 ;  /* 0x0000000a7f7f7223 */ /* 0x080fe20000010881 */
[-C--:B------:R-:W-:Y:S01]  /*88e0*/  FFMA.FTZ R136, R128, R10.reuse, -R139 ;  /* 0x0000000a80887223 */ /* 0x080fe2000001088b */
[-CC-:B------:R-:W-:Y:S01]  /*88f0*/  FFMA.FTZ R130, R130, R10.reuse, -R129.reuse ;  /* 0x0000000a82827223 */ /* 0x180fe20000010881 */
[-C--:B------:R-:W-:Y:S01]  /*8900*/  FFMA.FTZ R131, R131, R10.reuse, -R129 ;  /* 0x0000000a83837223 */ /* 0x080fe20000010881 */
[----:B------:R-:W2:Y:S01]  /*8910*/  MUFU.EX2 R14, R14 ;  /* 0x0000000e000e7308 */ /* 0x000ea20000000800 */
[----:B-1----:R-:W-:Y:S01]  /*8920*/  FFMA.FTZ R3, R2, R3, R157 ;  /* 0x0000000302037223 */ /* 0x002fe2000001009d */
[-C--:B------:R-:W-:Y:S01]  /*8930*/  FFMA.FTZ R138, R132, R10.reuse, -R139 ;  /* 0x0000000a848a7223 */ /* 0x080fe2000001088b */
[-C--:B------:R-:W-:Y:S01]  /*8940*/  FFMA.FTZ R134, R134, R10.reuse, -R129 ;  /* 0x0000000a86867223 */ /* 0x080fe20000010881 */
[-C--:B------:R-:W-:Y:S01]  /*8950*/  FFMA.FTZ R125, R133, R10.reuse, -R139 ;  /* 0x0000000a857d7223 */ /* 0x080fe2000001088b */
[----:B------:R-:W-:-:S03]  /*8960*/  FFMA.FTZ R129, R135, R10, -R129 ;  /* 0x0000000a87817223 */ /* 0x000fc60000010881 */
        /* <DEDUP_REMOVED lines=92> */
.L_x_1021:
        /* <DEDUP_REMOVED lines=34> */
.L_x_1011:
[----:B------:R-:W-:-:S13]  /*9150*/  ISETP.GE.AND P1, PT, R21, R23, PT ;  /* 0x000000171500720c */ /* 0x000fda0003f26270 */
[----:B------:R-:W-:Y:S05]  /*9160*/  @!P1 BRA `(.L_x_1023) ;  /* 0x0000002c00749947 */ /* 0x000fea0003800000 */
[----:B------:R-:W-:Y:S01]  /*9170*/  IMAD.MOV.U32 R13, RZ, RZ, R11 ;  /* 0x000000ffff0d7224 */ /* 0x000fe200078e000b */
[----:B------:R-:W-:Y:S01]  /*9180*/  UMOV UR6, UR38 ;  /* 0x0000002600067c82 */ /* 0x000fe20008000000 */
[----:B------:R-:W-:Y:S01]  /*9190*/  IMAD.MOV.U32 R12, RZ, RZ, R9 ;  /* 0x000000ffff0c7224 */ /* 0x000fe200078e0009 */
[----:B------:R-:W-:Y:S01]  /*91a0*/  UMOV UR4, UR39 ;  /* 0x0000002700047c82 */ /* 0x000fe20008000000 */
[----:B------:R-:W-:Y:S01]  /*91b0*/  ULDC UR42, c[0x0][0x9e4] ;  /* 0x00027900002a7ab9 */ /* 0x000fe20000000800 */
[----:B------:R-:W-:Y:S01]  /*91c0*/  ULDC UR54, c[0x0][0x9dc] ;  /* 0x0002770000367ab9 */ /* 0x000fe20000000800 */
[----:B------:R-:W-:Y:S01]  /*91d0*/  ULDC UR43, c[0x0][0x288] ;  /* 0x0000a200002b7ab9 */ /* 0x000fe20000000800 */
[----:B------:R-:W-:-:S05]  /*91e0*/  ULDC UR55, c[0x0][0x9e0] ;  /* 0x0002780000377ab9 */ /* 0x000fca0000000800 */
.L_x_1042:
[----:B------:R-:W-:-:S04]  /*91f0*/  UIADD3 UR7, UR4, 0x1, URZ ;  /* 0x0000000104077890 */ /* 0x000fc8000fffe03f */
[----:B------:R-:W-:-:S04]  /*9200*/  UISETP.NE.AND UP0, UPT, UR7, 0x2, UPT ;  /* 0x000000020700788c */ /* 0x000fc8000bf05270 */
[----:B------:R-:W-:Y:S02]  /*9210*/  USEL UR7, UR7, URZ, UP0 ;  /* 0x0000003f07077287 */ /* 0x000fe40008000000 */
[----:B------:R-:W-:-:S04]  /*9220*/  USEL UR38, URZ, 0x1, UP0 ;  /* 0x000000013f267887 */ /* 0x000fc80008000000 */
[----:B------:R-:W-:Y:S01]  /*9230*/  ULOP3.LUT UR38, UR6, UR38, URZ, 0x3c, !UPT ;  /* 0x0000002606267292 */ /* 0x000fe2000f8e3c3f */
[----:B------:R-:W-:Y:S01]  /*9240*/  UMOV UR39, UR7 ;  /* 0x0000000700277c82 */ /* 0x000fe20008000000 */
[----:B------:R-:W-:Y:S10]  /*9250*/  @!P0 BRA `(.L_x_1024) ;  /* 0x0000000000048947 */ /* 0x000ff40003800000 */
[----:B------:R-:W-:Y:S01]  /*9260*/  BPT.TRAP 0x1 ;  /* 0x000000040000795c */ /* 0x000fe20000300000 */
.L_x_1024:
[----:B------:R-:W-:Y:S01]  /*9270*/  ULEA UR5, UR39, UR40, 0x3 ;  /* 0x0000002827057291 */ /* 0x000fe2000f8e183f */
[----:B------:R-:W-:-:S05]  /*9280*/  IMAD.U32 R9, RZ, RZ, UR38 ;  /* 0x00000026ff097e24 */ /* 0x000fca000f8e00ff */
[----:B------:R-:W-:-:S04]  /*9290*/  SHF.L.U32 R9, R9, 0x1f, RZ ;  /* 0x0000001f09097819 */ /* 0x000fc800000006ff */
[----:B------:R0:W1:Y:S01]  /*92a0*/  SYNCS.PHASECHK.TRANS64.TRYWAIT P1, [UR5+0x2a830], R9 ;  /* 0x02a83009ff0075a7 */ /* 0x0000620008020145 */
[----:B------:R-:W-:Y:S05]  /*92b0*/  @!P0 BRA `(.L_x_1025) ;  /* 0x0000000000048947 */ /* 0x000fea0003800000 */
[----:B------:R-:W-:Y:S01]  /*92c0*/  BPT.TRAP 0x1 ;  /* 0x000000040000795c */ /* 0x000fe20000300000 */
.L_x_1025:
[----:B-1----:R-:W-:Y:S05]  /*92d0*/  @P1 BRA `(.L_x_1026) ;  /* 0x0000000000081947 */ /* 0x002fea0003800000 */
[----:B------:R-:W1:Y:S02]  /*92e0*/  SYNCS.PHASECHK.TRANS64.TRYWAIT P1, [UR5+0x2a830], R9 ;  /* 0x02a83009ff0075a7 */ /* 0x000e640008020145 */
[----:B-1----:R-:W-:Y:S05]  /*92f0*/  @!P1 BRA `(.L_x_1027) ;  /* 0x0000009c00189947 */ /* 0x002fea0003800000 */
.L_x_1026:
        /* <DEDUP_REMOVED lines=135> */
.L_x_1028:
[----:B------:R-:W-:Y:S01]  /*9b70*/  ULEA UR5, UR4, UR40, 0x3 ;  /* 0x0000002804057291 */ /* 0x000fe2000f8e183f */
[----:B------:R-:W-:-:S05]  /*9b80*/  IMAD.U32 R0, RZ, RZ, UR6 ;  /* 0x00000006ff007e24 */ /* 0x000fca000f8e00ff */
[----:B------:R-:W-:-:S04]  /*9b90*/  SHF.L.U32 R0, R0, 0x1f, RZ ;  /* 0x0000001f00007819 */ /* 0x000fc800000006ff */
[----:B------:R2:W3:Y:S01]  /*9ba0*/  SYNCS.PHASECHK.TRANS64.TRYWAIT P1, [UR5+0x2a850], R0 ;  /* 0x02a85000ff0075a7 */ /* 0x0004e20008020145 */
[----:B------:R-:W-:Y:S05]  /*9bb0*/  @!P0 BRA `(.L_x_1029) ;  /* 0x0000000000048947 */ /* 0x000fea0003800000 */
[----:B------:R-:W-:Y:S01]  /*9bc0*/  BPT.TRAP 0x1 ;  /* 0x000000040000795c */ /* 0x000fe20000300000 */
.L_x_1029:
[----:B---3--:R-:W-:Y:S05]  /*9bd0*/  @P1 BRA `(.L_x_1030) ;  /* 0x0000000000081947 */ /* 0x008fea0003800000 */
[----:B------:R-:W3:Y:S02]  /*9be0*/  SYNCS.PHASECHK.TRANS64.TRYWAIT P1, [UR5+0x2a850], R0 ;  /* 0x02a85000ff0075a7 */ /* 0x000ee40008020145 */
[----:B---3--:R-:W-:Y:S05]  /*9bf0*/  @!P1 BRA `(.L_x_1031) ;  /* 0x0000009000f09947 */ /* 0x008fea0003800000 */
.L_x_1030:
        /* <DEDUP_REMOVED lines=33> */
[----:B------:R-:W-:Y:S03]  /*9e10*/  HGMMA.64x128x16.F32 R24, R136, gdesc[UR8].tnspB, R24, gsb0 ;  /* 0x41e0000888187df0 */ /* 0x000fe60008000818 */
[----:B------:R-:W-:Y:S02]  /*9e20*/  WARPGROUP.DEPBAR.LE gsb0, 0x0 ;  /* 0x00008000000079c5 */ /* 0x000fe40000010000 */
[----:B------:R-:W-:Y:S05]  /*9e30*/  @!P0 BRA `(.L_x_1032) ;  /* 0x0000000000048947 */ /* 0x000fea0003800000 */
[----:B------:R-:W-:Y:S01]  /*9e40*/  BPT.TRAP 0x1 ;  /* 0x000000040000795c */ /* 0x000fe20000300000 */
.L_x_1032:
[----:B------:R-:W-:Y:S01]  /*9e50*/  ISETP.NE.AND P2, PT, R168, 0x1, PT ;  /* 0x00000001a800780c */ /* 0x000fe20003f45270 */
[----:B01----:R-:W-:Y:S01]  /*9e60*/  IMAD.IADD R9, R22, 0x1, R17 ;  /* 0x0000000116097824 */ /* 0x003fe200078e0211 */
[----:B------:R-:W-:Y:S01]  /*9e70*/  ULEA UR4, UR7, UR40, 0x3 ;  /* 0x0000002807047291 */ /* 0x000fe2000f8e183f */
[----:B------:R-:W-:Y:S01]  /*9e80*/  IMAD R14, R21, -0x60, RZ ;  /* 0xffffffa0150e7824 */ /* 0x000fe200078e02ff */
[----:B------:R-:W-:Y:S02]  /*9e90*/  LOP3.LUT P1, RZ, R19, 0x80000, RZ, 0xc0, !PT ;  /* 0x0008000013ff7812 */ /* 0x000fe4000782c0ff */
[----:B------:R-:W-:-:S04]  /*9ea0*/  UIADD3 UR4, UR4, 0x2a840, URZ ;  /* 0x0002a84004047890 */ /* 0x000fc8000fffe03f */
[----:B------:R-:W-:-:S03]  /*9eb0*/  UPRMT UR4, UR60, 0x654, UR4 ;  /* 0x000006543c047896 */ /* 0x000fc60008000004 */
[----:B--2---:R-:W0:Y:S08]  /*9ec0*/  @P2 LDC R0, c[0x0][0x44c] ;  /* 0x00011300ff002b82 */ /* 0x004e300000000800 */
[----:B------:R-:W1:Y:S01]  /*9ed0*/  @P2 LDC R11, c[0x0][0x450] ;  /* 0x00011400ff0b2b82 */ /* 0x000e620000000800 */
[----:B------:R-:W-:Y:S01]  /*9ee0*/  SYNCS.ARRIVE.TRANS64.RED.A1T0 RZ, [UR4], RZ ;  /* 0x000000ffffff79a7 */ /* 0x000fe20008100404 */
[----:B------:R-:W-:Y:S01]  /*9ef0*/  ULOP3.LUT UR4, URZ, UR54, URZ, 0x33, !UPT ;  /* 0x000000363f047292 */ /* 0x000fe2000f8e333f */
[----:B0-----:R-:W-:-:S05]  /*9f00*/  @P2 IMAD.HI.U32 R0, R9, R0, RZ ;  /* 0x0000000009002227 */ /* 0x001fca00078e00ff */
[----:B-1----:R-:W-:Y:S01]  /*9f10*/  @P2 SHF.R.U32.HI R9, RZ, R11, R0 ;  /* 0x0000000bff092219 */ /* 0x002fe20000011600 */
[----:B------:R-:W-:-:S04]  /*9f20*/  VIADD R11, R14, 0x1 ;  /* 0x000000010e0b7836 */ /* 0x000fc80000000000 */
[----:B------:R-:W0:Y:S01]  /*9f30*/  SHFL.IDX PT, R15, R9, RZ, 0x1c1f ;  /* 0x001c1fff090f7589 */ /* 0x000e2200000e0000 */
[----:B------:R-:W-:-:S04]  /*9f40*/  IMAD R11, R18, -0x2, R11 ;  /* 0xfffffffe120b7824 */ /* 0x000fc800078e020b */
[C---:B------:R-:W-:Y:S01]  /*9f50*/  VIADD R138, R11.reuse, 0xffffffff ;  /* 0xffffffff0b8a7836 */ /* 0x040fe20000000000 */
[----:B------:R-:W-:-:S05]  /*9f60*/  IADD3 R0, R11, -UR43, R16 ;  /* 0x8000002b0b007c10 */ /* 0x000fca000fffe010 */
[C---:B------:R-:W-:Y:S02]  /*9f70*/  VIADD R20, R0.reuse, UR55 ;  /* 0x0000003700147c36 */ /* 0x040fe40008000000 */
[----:B------:R-:W-:Y:S02]  /*9f80*/  VIADD R136, R0, UR4 ;  /* 0x0000000400887c36 */ /* 0x000fe40008000000 */
[--C-:B0-----:R-:W-:Y:S02]  /*9f90*/  IMAD.IADD R0, R20, 0x1, R15.reuse ;  /* 0x0000000114007824 */ /* 0x101fe400078e020f */
[----:B------:R-:W-:Y:S01]  /*9fa0*/  IMAD.IADD R2, R136, 0x1, R15 ;  /* 0x0000000188027824 */ /* 0x000fe200078e020f */
[----:B------:R-:W-:Y:S06]  /*9fb0*/  @!P1 BRA `(.L_x_1033) ;  /* 0x0000000000549947 */ /* 0x000fec0003800000 */
[----:B------:R-:W-:Y:S01]  /*9fc0*/  IADD3 R11, R16, -UR43, R15 ;  /* 0x8000002b100b7c10 */ /* 0x000fe2000fffe00f */
        /* <DEDUP_REMOVED lines=11> */
.L_x_1035:
[----:B------:R-:W-:-:S05]  /*a080*/  IMAD.U32 R15, RZ, RZ, UR42 ;  /* 0x0000002aff0f7e24 */ /* 0x000fca000f8e00ff */
[----:B------:R-:W-:-:S13]  /*a090*/  ISETP.NE.AND P1, PT, R15, 0x1, PT ;  /* 0x000000010f00780c */ /* 0x000fda0003f25270 */
[----:B------:R-:W0:Y:S02]  /*a0a0*/  @P1 LDC.64 R140, c[0x0][0x9e8] ;  /* 0x00027a00ff8c1b82 */ /* 0x000e240000000a00 */
[----:B0-----:R-:W-:-:S05]  /*a0b0*/  @P1 IMAD.HI.U32 R10, R11, R140, RZ ;  /* 0x0000008c0b0a1227 */ /* 0x001fca00078e00ff */
[----:B------:R-:W-:-:S07]  /*a0c0*/  @P1 SHF.R.U32.HI R11, RZ, R141, R10 ;  /* 0x0000008dff0b1219 */ /* 0x000fce000001160a */
.L_x_1036:
[----:B------:R-:W-:Y:S05]  /*a0d0*/  BSYNC B0 ;  /* 0x0000000000007941 */ /* 0x000fea0003800000 */
.L_x_1034:
[----:B------:R-:W-:-:S05]  /*a0e0*/  IMAD R11, R11, R15, R138 ;  /* 0x0000000f0b0b7224 */ /* 0x000fca00078e028a */
[----:B------:R-:W-:Y:S02]  /*a0f0*/  VIADDMNMX R0, R11, R15, R0, PT ;  /* 0x0000000f0b007246 */ /* 0x000fe40003800100 */
[----:B------:R-:W-:-:S07]  /*a100*/  VIMNMX R2, R2, R11, !PT ;  /* 0x0000000b02027248 */ /* 0x000fce0007fe0100 */
.L_x_1033:
        /* <DEDUP_REMOVED lines=132> */
.L_x_1039:
[----:B------:R-:W-:-:S05]  /*a950*/  IMAD.U32 R10, RZ, RZ, UR42 ;  /* 0x0000002aff0a7e24 */ /* 0x000fca000f8e00ff */
[----:B------:R-:W-:-:S13]  /*a960*/  ISETP.NE.AND P6, PT, R10, 0x1, PT ;  /* 0x000000010a00780c */ /* 0x000fda0003fc5270 */
[----:B------:R-:W0:Y:S02]  /*a970*/  @P6 LDC.64 R148, c[0x0][0x9e8] ;  /* 0x00027a00ff946b82 */ /* 0x000e240000000a00 */
[----:B0-----:R-:W-:-:S05]  /*a980*/  @P6 IMAD.HI.U32 R148, R9, R148, RZ ;  /* 0x0000009409946227 */ /* 0x001fca00078e00ff */
[----:B------:R-:W-:-:S07]  /*a990*/  @P6 SHF.R.U32.HI R9, RZ, R149, R148 ;  /* 0x00000095ff096219 */ /* 0x000fce0000011694 */
.L_x_1040:
[----:B------:R-:W-:Y:S05]  /*a9a0*/  BSYNC B0 ;  /* 0x0000000000007941 */ /* 0x000fea0003800000 */
.L_x_1038:
[----:B------:R-:W-:-:S05]  /*a9b0*/  IMAD R9, R9, R10, R138 ;  /* 0x0000000a09097224 */ /* 0x000fca00078e028a */
[----:B------:R-:W-:Y:S02]  /*a9c0*/  VIADDMNMX R0, R9, R10, R0, PT ;  /* 0x0000000a09007246 */ /* 0x000fe40003800100 */
[----:B------:R-:W-:-:S07]  /*a9d0*/  VIMNMX R2, R2, R9, !PT ;  /* 0x0000000902027248 */ /* 0x000fce0007fe0100 */
.L_x_1037:
        /* <DEDUP_REMOVED lines=88> */
[----:B-1----:R-:W-:Y:S02]  /*af60*/  FMNMX.FTZ R20, R14, R9, !PT ;  /* 0x000000090e147209 */ /* 0x002fe40007810000 */
[----:B------:R-:W-:Y:S02]  /*af70*/  ISETP.GT.AND P1, PT, R2, 0x39, !P1 ;  /* 0x000000390200780c */ /* 0x000fe40004f24270 */
[C---:B------:R-:W-:Y:S01]  /*af80*/  ISETP.LT.OR P4, PT, R0.reuse, 0x52, P4 ;  /* 0x000000520000780c */ /* 0x040fe20002781670 */
[----:B------:R-:W1:Y:S01]  /*af90*/  SHFL.BFLY PT, R9, R20, 0x1, 0x1f ;  /* 0x0c201f0014097f89 */ /* 0x000e6200000e0000 */
[C---:B------:R-:W-:Y:S02]  /*afa0*/  ISETP.LT.OR P1, PT, R0.reuse, 0x3a, P1 ;  /* 0x0000003a0000780c */ /* 0x040fe40000f21670 */
[----:B------:R-:W-:-:S02]  /*afb0*/  ISETP.LT.OR P5, PT, R0, 0x59, P5 ;  /* 0x000000590000780c */ /* 0x000fc40002fa1670 */
[----:B------:R-:W-:Y:S02]  /*afc0*/  FSEL R119, R119, -INF , !P1 ;  /* 0xff80000077777808 */ /* 0x000fe40004800000 */
[----:B------:R-:W-:-:S04]  /*afd0*/  ISETP.NE.AND P1, PT, R156, RZ, PT ;  /* 0x000000ff9c00720c */ /* 0x000fc80003f25270 */
[----:B------:R-:W-:-:S04]  /*afe0*/  ISETP.GT.AND P1, PT, R2, 0x40, !P1 ;  /* 0x000000400200780c */ /* 0x000fc80004f24270 */
[----:B------:R-:W-:-:S04]  /*aff0*/  ISETP.LT.OR P1, PT, R0, 0x41, P1 ;  /* 0x000000410000780c */ /* 0x000fc80000f21670 */
[----:B------:R-:W-:Y:S02]  /*b000*/  FSEL R179, R122, -INF , !P1 ;  /* 0xff8000007ab37808 */ /* 0x000fe40004800000 */
[----:B------:R-:W-:Y:S02]  /*b010*/  ISETP.NE.AND P1, PT, R120, RZ, PT ;  /* 0x000000ff7800720c */ /* 0x000fe40003f25270 */
[----:B-1----:R-:W-:Y:S02]  /*b020*/  FMNMX.FTZ R9, R20, R9, !PT ;  /* 0x0000000914097209 */ /* 0x002fe40007810000 */
        /* <DEDUP_REMOVED lines=8> */
[----:B------:R-:W-:-:S04]  /*b0b0*/  ISETP.LT.OR P1, PT, R0, 0x4a, P1 ;  /* 0x0000004a0000780c */ /* 0x000fc80000f21670 */
[----:B------:R-:W-:Y:S02]  /*b0c0*/  FSEL R127, R127, -INF , !P1 ;  /* 0xff8000007f7f7808 */ /* 0x000fe40004800000 */
[----:B------:R-:W-:Y:S02]  /*b0d0*/  ISETP.GT.AND P1, PT, R2, RZ, !P6 ;  /* 0x000000ff0200720c */ /* 0x000fe40007724270 */
[----:B------:R-:W-:Y:S01]  /*b0e0*/  ISETP.NE.AND P6, PT, R88, RZ, PT ;  /* 0x000000ff5800720c */ /* 0x000fe20003fc5270 */
[----:B0-----:R-:W-:Y:S01]  /*b0f0*/  FMUL.FTZ R88, R9, R10 ;  /* 0x0000000a09587220 */ /* 0x001fe20000410000 */
[----:B------:R-:W-:Y:S02]  /*b100*/  ISETP.LT.OR P1, PT, R0, 0x1, P1 ;  /* 0x000000010000780c */ /* 0x000fe40000f21670 */
[----:B------:R-:W-:Y:S02]  /*b110*/  ISETP.GT.AND P2, PT, R2, 0x59, !P6 ;  /* 0x000000590200780c */ /* 0x000fe40007744270 */
[----:B------:R-:W-:-:S02]  /*b120*/  FSEL R90, R90, -INF , !P1 ;  /* 0xff8000005a5a7808 */ /* 0x000fc40004800000 */
[----:B------:R-:W-:Y:S02]  /*b130*/  FSETP.NEU.FTZ.AND P1, PT, R9, -INF , PT ;  /* 0xff8000000900780b */ /* 0x000fe40003f3d000 */
[----:B------:R-:W-:Y:S02]  /*b140*/  FMNMX.FTZ R14, R90, R13, !PT ;  /* 0x0000000d5a0e7209 */ /* 0x000fe40007810000 */
[----:B------:R-:W-:Y:S02]  /*b150*/  FSEL R88, R88, RZ, P1 ;  /* 0x000000ff58587208 */ /* 0x000fe40000800000 */
[----:B------:R-:W-:Y:S02]  /*b160*/  FMNMX.FTZ R14, R91, R14, !PT ;  /* 0x0000000e5b0e7209 */ /* 0x000fe40007810000 */
[----:B------:R-:W-:Y:S01]  /*b170*/  ISETP.LT.OR P2, PT, R0, 0x5a, P2 ;  /* 0x0000005a0000780c */ /* 0x000fe20001741670 */
        /* <DEDUP_REMOVED lines=16> */
[--C-:B------:R-:W-:Y:S01]  /*b280*/  FFMA.FTZ R89, R117, R10, -R88.reuse ;  /* 0x0000000a75597223 */ /* 0x100fe20000010858 */
[----:B------:R-:W-:Y:S01]  /*b290*/  FMNMX.FTZ R14, R153, R14, !PT ;  /* 0x0000000e990e7209 */ /* 0x000fe20007810000 */
        /* <DEDUP_REMOVED lines=10> */
[----:B------:R-:W-:Y:S01]  /*b340*/  FMUL.FTZ R117, R117, R10 ;  /* 0x0000000a75757220 */ /* 0x000fe20000410000 */
[----:B------:R-:W-:Y:S01]  /*b350*/  FMNMX.FTZ R14, R107, R14, !PT ;  /* 0x0000000e6b0e7209 */ /* 0x000fe20007810000 */
[-CC-:B------:R-:W-:Y:S01]  /*b360*/  FFMA.FTZ R145, R145, R10.reuse, -R88.reuse ;  /* 0x0000000a91917223 */ /* 0x180fe20000010858 */
[-CC-:B------:R-:W-:Y:S01]  /*b370*/  FFMA.FTZ R140, R93, R10.reuse, -R88.reuse ;  /* 0x0000000a5d8c7223 */ /* 0x180fe20000010858 */
[--C-:B------:R-:W-:Y:S01]  /*b380*/  FFMA.FTZ R136, R101, R10, -R88.reuse ;  /* 0x0000000a65887223 */ /* 0x100fe20000010858 */
[----:B------:R-:W-:Y:S01]  /*b390*/  FMNMX.FTZ R14, R157, R14, !PT ;  /* 0x0000000e9d0e7209 */ /* 0x000fe20007810000 */
[----:B------:R-:W-:Y:S01]  /*b3a0*/  MUFU.EX2 R156, R156 ;  /* 0x0000009c009c7308 */ /* 0x000fe20000000800 */
        /* <DEDUP_REMOVED lines=23> */
[----:B------:R-:W-:-:S05]  /*b520*/  FMNMX.FTZ R14, R135, R14, !PT ;  /* 0x0000000e870e7209 */ /* 0x000fca0007810000 */
[----:B------:R-:W0:Y:S01]  /*b530*/  SHFL.BFLY PT, R109, R14, 0x2, 0x1f ;  /* 0x0c401f000e6d7f89 */ /* 0x000e2200000e0000 */
[----:B------:R-:W-:Y:S08]  /*b540*/  MUFU.EX2 R148, R148 ;  /* 0x0000009400947308 */ /* 0x000ff00000000800 */
[----:B------:R-:W-:Y:S08]  /*b550*/  MUFU.EX2 R131, R143 ;  /* 0x0000008f00837308 */ /* 0x000ff00000000800 */
[----:B------:R-:W-:Y:S01]  /*b560*/  MUFU.EX2 R150, R150 ;  /* 0x0000009600967308 */ /* 0x000fe20000000800 */
[----:B0-----:R-:W-:Y:S01]  /*b570*/  FMNMX.FTZ R0, R14, R109, !PT ;  /* 0x0000006d0e007209 */ /* 0x001fe20007810000 */
[----:B------:R-:W-:-:S06]  /*b580*/  FFMA.FTZ R109, R125, R10, -R88 ;  /* 0x0000000a7d6d7223 */ /* 0x000fcc0000010858 */
[----:B------:R-:W-:Y:S01]  /*b590*/  MUFU.EX2 R105, R105 ;  /* 0x0000006900697308 */ /* 0x000fe20000000800 */
[----:B------:R-:W0:Y:S07]  /*b5a0*/  SHFL.BFLY PT, R113, R0, 0x1, 0x1f ;  /* 0x0c201f0000717f89 */ /* 0x000e2e00000e0000 */
[----:B------:R-:W-:Y:S08]  /*b5b0*/  MUFU.EX2 R144, R144 ;  /* 0x0000009000907308 */ /* 0x000ff00000000800 */
[----:B------:R-:W-:Y:S08]  /*b5c0*/  MUFU.EX2 R15, R15 ;  /* 0x0000000f000f7308 */ /* 0x000ff00000000800 */
[----:B------:R-:W-:Y:S01]  /*b5d0*/  MUFU.EX2 R146, R146 ;  /* 0x0000009200927308 */ /* 0x000fe20000000800 */
[----:B0-----:R-:W-:-:S04]  /*b5e0*/  FMNMX.FTZ R11, R0, R113, !PT ;  /* 0x00000071000b7209 */ /* 0x001fc80007810000 */
[C---:B------:R-:W-:Y:S01]  /*b5f0*/  FSETP.NEU.FTZ.AND P1, PT, R11.reuse, -INF , PT ;  /* 0xff8000000b00780b */ /* 0x040fe20003f3d000 */
[C---:B------:R-:W-:Y:S02]  /*b600*/  FMUL.FTZ R92, R11.reuse, R10 ;  /* 0x0000000a0b5c7220 */ /* 0x040fe40000410000 */
[----:B------:R-:W0:Y:S01]  /*b610*/  MUFU.EX2 R0, R117 ;  /* 0x0000007500007308 */ /* 0x000e220000000800 */
[----:B------:R-:W-:Y:S02]  /*b620*/  FSEL R2, R11, RZ, P1 ;  /* 0x000000ff0b027208 */ /* 0x000fe40000800000 */
[----:B------:R-:W-:-:S03]  /*b630*/  FSEL R92, R92, RZ, P1 ;  /* 0x000000ff5c5c7208 */ /* 0x000fc60000800000 */
[----:B------:R-:W-:Y:S02]  /*b640*/  FADD.FTZ R13, -R2, R13 ;  /* 0x0000000d020d7221 */ /* 0x000fe40000010100 */
[----:B------:R-:W-:Y:S01]  /*b650*/  MUFU.EX2 R89, R89 ;  /* 0x0000005900597308 */ /* 0x000fe20000000800 */
[-CC-:B------:R-:W-:Y:S01]  /*b660*/  FFMA.FTZ R113, R90, R10.reuse, -R92.reuse ;  /* 0x0000000a5a717223 */ /* 0x180fe2000001085c */
[-CC-:B------:R-:W-:Y:S01]  /*b670*/  FFMA.FTZ R12, R91, R10.reuse, -R92.reuse ;  /* 0x0000000a5b0c7223 */ /* 0x180fe2000001085c */
[-C--:B------:R-:W-:Y:S01]  /*b680*/  FMUL.FTZ R13, R13, R10.reuse ;  /* 0x0000000a0d0d7220 */ /* 0x080fe20000410000 */
[-CC-:B------:R-:W-:Y:S01]  /*b690*/  FFMA.FTZ R14, R149, R10.reuse, -R92.reuse ;  /* 0x0000000a950e7223 */ /* 0x180fe2000001085c */
[-CC-:B------:R-:W-:Y:S01]  /*b6a0*/  FFMA.FTZ R91, R95, R10.reuse, -R92.reuse ;  /* 0x0000000a5f5b7223 */ /* 0x180fe2000001085c */
[-CC-:B------:R-:W-:Y:S01]  /*b6b0*/  FFMA.FTZ R20, R151, R10.reuse, -R92.reuse ;  /* 0x0000000a97147223 */ /* 0x180fe2000001085c */
[-CC-:B------:R-:W-:Y:S01]  /*b6c0*/  FFMA.FTZ R95, R99, R10.reuse, -R92.reuse ;  /* 0x0000000a635f7223 */ /* 0x180fe2000001085c */
[----:B------:R-:W-:Y:S01]  /*b6d0*/  MUFU.EX2 R113, R113 ;  /* 0x0000007100717308 */ /* 0x000fe20000000800 */
[--C-:B------:R-:W-:Y:S01]  /*b6e0*/  FFMA.FTZ R99, R103, R10, -R92.reuse ;  /* 0x0000000a67637223 */ /* 0x100fe2000001085c */
[----:B0-----:R-:W-:Y:S01]  /*b6f0*/  FFMA.FTZ R103, R0, R8, R189 ;  /* 0x0000000800677223 */ /* 0x001fe200000100bd */
[-CC-:B------:R-:W-:Y:S01]  /*b700*/  FFMA.FTZ R88, R153, R10.reuse, -R92.reuse ;  /* 0x0000000a99587223 */ /* 0x180fe2000001085c */
[-CC-:B------:R-:W-:Y:S01]  /*b710*/  FFMA.FTZ R149, R155, R10.reuse, -R92.reuse ;  /* 0x0000000a9b957223 */ /* 0x180fe2000001085c */
[-CC-:B------:R-:W-:Y:S01]  /*b720*/  FFMA.FTZ R90, R107, R10.reuse, -R92.reuse ;  /* 0x0000000a6b5a7223 */ /* 0x180fe2000001085c */
[----:B------:R-:W-:Y:S01]  /*b730*/  FADD.FTZ R103, R156, R103 ;  /* 0x000000679c677221 */ /* 0x000fe20000010000 */
[-CC-:B------:R-:W-:Y:S01]  /*b740*/  FFMA.FTZ R151, R157, R10.reuse, -R92.reuse ;  /* 0x0000000a9d977223 */ /* 0x180fe2000001085c */
[----:B------:R-:W0:Y:S01]  /*b750*/  MUFU.EX2 R2, R13 ;  /* 0x0000000d00027308 */ /* 0x000e220000000800 */
[-CC-:B------:R-:W-:Y:S01]  /*b760*/  FFMA.FTZ R111, R111, R10.reuse, -R92.reuse ;  /* 0x0000000a6f6f7223 */ /* 0x180fe2000001085c */
[----:B------:R-:W-:Y:S01]  /*b770*/  FADD.FTZ R8, R158, R103 ;  /* 0x000000679e087221 */ /* 0x000fe20000010000 */
        /* <DEDUP_REMOVED lines=12> */
[----:B------:R-:W-:Y:S01]  /*b840*/  FFMA.FTZ R92, R135, R10, -R92 ;  /* 0x0000000a875c7223 */ /* 0x000fe2000001085c */
[----:B------:R-:W2:Y:S01]  /*b850*/  MUFU.EX2 R14, R14 ;  /* 0x0000000e000e7308 */ /* 0x000ea20000000800 */
[----:B0-----:R-:W-:-:S07]  /*b860*/  FFMA.FTZ R3, R2, R3, R113 ;  /* 0x0000000302037223 */ /* 0x001fce0000010071 */
        /* <DEDUP_REMOVED lines=11> */
[----:B-1----:R-:W-:Y:S01]  /*b920*/  FADD.FTZ R94, R20, R13 ;  /* 0x0000000d145e7221 */ /* 0x002fe20000010000 */
[----:B------:R-:W-:-:S04]  /*b930*/  FADD.FTZ R3, R137, R8 ;  /* 0x0000000889037221 */ /* 0x000fc80000010000 */
[----:B------:R-:W-:Y:S02]  /*b940*/  FADD.FTZ R8, R148, R3 ;  /* 0x0000000394087221 */ /* 0x000fe40000010000 */
[----:B------:R-:W1:Y:S01]  /*b950*/  MUFU.EX2 R99, R99 ;  /* 0x0000006300637308 */ /* 0x000e620000000800 */
[----:B--2---:R-:W-:-:S07]  /*b960*/  FADD.FTZ R13, R95, R94 ;  /* 0x0000005e5f0d7221 */ /* 0x004fce0000010000 */
[----:B------:R-:W2:Y:S01]  /*b970*/  MUFU.EX2 R149, R149 ;  /* 0x0000009500957308 */ /* 0x000ea20000000800 */
[----:B0-----:R-:W-:Y:S01]  /*b980*/  FADD.FTZ R94, R88, R13 ;  /* 0x0000000d585e7221 */ /* 0x001fe20000010000 */
[----:B------:R-:W-:-:S06]  /*b990*/  FADD.FTZ R13, R131, R8 ;  /* 0x00000008830d7221 */ /* 0x000fcc0000010000 */
[----:B------:R-:W0:Y:S01]  /*b9a0*/  MUFU.EX2 R90, R90 ;  /* 0x0000005a005a7308 */ /* 0x000e220000000800 */
[----:B-1----:R-:W-:-:S07]  /*b9b0*/  FADD.FTZ R94, R99, R94 ;  /* 0x0000005e635e7221 */ /* 0x002fce0000010000 */
[----:B------:R-:W1:Y:S01]  /*b9c0*/  MUFU.EX2 R151, R151 ;  /* 0x0000009700977308 */ /* 0x000e620000000800 */
[----:B--2---:R-:W-:Y:S01]  /*b9d0*/  FADD.FTZ R3, R149, R94 ;  /* 0x0000005e95037221 */ /* 0x004fe20000010000 */
[----:B------:R-:W-:-:S06]  /*b9e0*/  FADD.FTZ R94, R150, R13 ;  /* 0x0000000d965e7221 */ /* 0x000fcc0000010000 */
        /* <DEDUP_REMOVED lines=9> */
[----:B--2---:R-:W-:Y:S01]  /*ba80*/  FADD.FTZ R8, R111, R8 ;  /* 0x000000086f087221 */ /* 0x004fe20000010000 */
[----:B------:R-:W-:-:S06]  /*ba90*/  FADD.FTZ R3, R89, R94 ;  /* 0x0000005e59037221 */ /* 0x000fcc0000010000 */
        /* <DEDUP_REMOVED lines=35> */
[----:B--2---:R-:W-:Y:S01]  /*bcd0*/  FADD.FTZ R3, R13, R8 ;  /* 0x000000080d037221 */ /* 0x004fe20000010000 */
[----:B0-----:R-:W-:-:S03]  /*bce0*/  FADD.FTZ R8, R97, R94 ;  /* 0x0000005e61087221 */ /* 0x001fc60000010000 */
[----:B-1----:R-:W-:Y:S01]  /*bcf0*/  FADD.FTZ R3, R92, R3 ;  /* 0x000000035c037221 */ /* 0x002fe20000010000 */
[----:B------:R-:W-:Y:S06]  /*bd00*/  @!P0 BRA `(.L_x_1041) ;  /* 0x0000000000048947 */ /* 0x000fec0003800000 */
[----:B------:R-:W-:Y:S01]  /*bd10*/  BPT.TRAP 0x1 ;  /* 0x000000040000795c */ /* 0x000fe20000300000 */
.L_x_1041:
[----:B------:R-:W-:Y:S01]  /*bd20*/  UIADD3 UR5, UR5, 0x2a860, URZ ;  /* 0x0002a86005057890 */ /* 0x000fe2000fffe03f */
[----:B------:R-:W-:Y:S01]  /*bd30*/  ISETP.GT.AND P1, PT, R21, R23, PT ;  /* 0x000000171500720c */ /* 0x000fe20003f24270 */
[----:B------:R-:W-:Y:S01]  /*bd40*/  UMOV UR6, UR38 ;  /* 0x0000002600067c82 */ /* 0x000fe20008000000 */
[----:B------:R-:W-:Y:S01]  /*bd50*/  F2FP.F16.F32.PACK_AB R154, R137, R154 ;  /* 0x0000009a899a723e */ /* 0x000fe200000000ff */
[----:B------:R-:W-:Y:S01]  /*bd60*/  UPRMT UR5, UR60, 0x654, UR5 ;  /* 0x000006543c057896 */ /* 0x000fe20008000005 */
[----:B------:R-:W-:Y:S01]  /*bd70*/  F2FP.F16.F32.PACK_AB R137, R139, R185 ;  /* 0x000000b98b89723e */ /* 0x000fe200000000ff */
[----:B------:R-:W-:Y:S01]  /*bd80*/  UMOV UR4, UR39 ;  /* 0x0000002700047c82 */ /* 0x000fe20008000000 */
[----:B------:R-:W-:Y:S01]  /*bd90*/  F2FP.F16.F32.PACK_AB R157, R12, R113 ;  /* 0x000000710c9d723e */ /* 0x000fe200000000ff */
[----:B------:R-:W-:Y:S01]  /*bda0*/  VIADD R21, R21, 0xffffffff ;  /* 0xffffffff15157836 */ /* 0x000fe20000000000 */
[----:B------:R-:W-:Y:S01]  /*bdb0*/  F2FP.F16.F32.PACK_AB R152, R145, R152 ;  /* 0x000000989198723e */ /* 0x000fe200000000ff */
[----:B------:R-:W-:Y:S01]  /*bdc0*/  IMAD.MOV.U32 R12, RZ, RZ, R9 ;  /* 0x000000ffff0c7224 */ /* 0x000fe200078e0009 */
        /* <DEDUP_REMOVED lines=21> */
[----:B------:R-:W-:Y:S01]  /*bf20*/  F2FP.F16.F32.PACK_AB R138, R97, R138 ;  /* 0x0000008a618a723e */ /* 0x000fe200000000ff */
[----:B------:R-:W-:Y:S06]  /*bf30*/  @P1 BRA `(.L_x_1042) ;  /* 0xffffffd000ac1947 */ /* 0x000fec000383ffff */
.L_x_1023:
        /* <DEDUP_REMOVED lines=67> */
.L_x_1043:
[----:B------:R-:W-:Y:S01]  /*c370*/  ULEA UR5, UR39, UR40, 0x3 ;  /* 0x0000002827057291 */ /* 0x000fe2000f8e183f */
[----:B------:R-:W-:-:S05]  /*c380*/  IMAD.U32 R0, RZ, RZ, UR38 ;  /* 0x00000026ff007e24 */ /* 0x000fca000f8e00ff */
[----:B------:R-:W-:-:S04]  /*c390*/  SHF.L.U32 R0, R0, 0x1f, RZ ;  /* 0x0000001f00007819 */ /* 0x000fc800000006ff */
[----:B------:R0:W1:Y:S01]  /*c3a0*/  SYNCS.PHASECHK.TRANS64.TRYWAIT P1, [UR5+0x2a850], R0 ;  /* 0x02a85000ff0075a7 */ /* 0x0000620008020145 */
[----:B------:R-:W-:Y:S05]  /*c3b0*/  @!P0 BRA `(.L_x_1044) ;  /* 0x0000000000048947 */ /* 0x000fea0003800000 */
[----:B------:R-:W-:Y:S01]  /*c3c0*/  BPT.TRAP 0x1 ;  /* 0x000000040000795c */ /* 0x000fe20000300000 */
.L_x_1044:
[----:B-1----:R-:W-:Y:S05]  /*c3d0*/  @P1 BRA `(.L_x_1045) ;  /* 0x0000000000081947 */ /* 0x002fea0003800000 */
[----:B------:R-:W1:Y:S02]  /*c3e0*/  SYNCS.PHASECHK.TRANS64.TRYWAIT P1, [UR5+0x2a850], R0 ;  /* 0x02a85000ff0075a7 */ /* 0x000e640008020145 */
[----:B-1----:R-:W-:Y:S05]  /*c3f0*/  @!P1 BRA `(.L_x_1046) ;  /* 0x0000006c00089947 */ /* 0x002fea0003800000 */
.L_x_1045:
[----:B------:R-:W-:Y:S01]  /*c400*/  UIADD3 UR40, UR40, 0x400, URZ ;  /* 0x0000040028287890 */ /* 0x000fe2000fffe03f */
[----:B------:R-:W-:Y:S01]  /*c410*/  WARPGROUP.ARRIVE ;  /* 0x00000000000079c5 */ /* 0x000fe20000000000 */
[----:B------:R-:W-:Y:S01]  /*c420*/  UMOV UR7, 0x40000040 ;  /* 0x4000004000077882 */ /* 0x000fe20000000000 */
[----:B-1----:R-:W1:Y:S01]  /*c430*/  SHFL.BFLY PT, R5, R8, 0x2, 0x1f ;  /* 0x0c401f0008057f89 */ /* 0x002e6200000e0000 */
[----:B------:R-:W-:Y:S01]  /*c440*/  USHF.R.U32.HI UR40, URZ, 0x4, UR40 ;  /* 0x000000043f287899 */ /* 0x000fe20008011628 */
[----:B------:R-:W-:Y:S02]  /*c450*/  IMAD.MOV.U32 R4, RZ, RZ, RZ ;  /* 0x000000ffff047224 */ /* 0x000fe400078e00ff */
[----:B0-----:R-:W0:Y:S01]  /*c460*/  SHFL.BFLY PT, R0, R3, 0x2, 0x1f ;  /* 0x0c401f0003007f89 */ /* 0x001e2200000e0000 */
[----:B------:R-:W-:Y:S01]  /*c470*/  ULOP3.LUT UR40, UR40, 0x3fff, URZ, 0xc0, !UPT ;  /* 0x00003fff28287892 */ /* 0x000fe2000f8ec03f */
[----:B------:R-:W-:-:S03]  /*c480*/  IMAD.MOV.U32 R88, RZ, RZ, -0x800000 ;  /* 0xff800000ff587424 */ /* 0x000fc600078e00ff */
[----:B------:R-:W-:-:S04]  /*c490*/  ULOP3.LUT UR4, UR40, 0x3000000, URZ, 0xfc, !UPT ;  /* 0x0300000028047892 */ /* 0x000fc8000f8efc3f */
[----:B------:R-:W-:-:S07]  /*c4a0*/  UIMAD UR4, UR39, 0x600, UR4 ;  /* 0x00000600270478a4 */ /* 0x000fce000f8e0204 */
[----:B------:R-:W-:Y:S02]  /*c4b0*/  UMOV UR6, UR4 ;  /* 0x0000000400067c82 */ /* 0x000fe40008000000 */
[----:B------:R-:W-:Y:S01]  /*c4c0*/  HGMMA.64x128x16.F32 R24, R156, gdesc[UR4].tnspB, R24, gsb0 ;  /* 0x41e000049c187df0 */ /* 0x000fe20008000818 */
[----:B------:R-:W-:Y:S01]  /*c4d0*/  UIADD3 UR6, UR4, 0x80, URZ ;  /* 0x0000008004067890 */ /* 0x000fe2000fffe03f */
[----:B-1----:R-:W-:Y:S01]  /*c4e0*/  FADD.FTZ R5, R5, R8 ;  /* 0x0000000805057221 */ /* 0x002fe20000010000 */
[----:B------:R-:W-:Y:S01]  /*c4f0*/  UMOV UR7, 0x40000040 ;  /* 0x4000004000077882 */ /* 0x000fe20000000000 */
[----:B------:R-:W-:Y:S02]  /*c500*/  IMAD.MOV.U32 R8, RZ, RZ, RZ ;  /* 0x000000ffff087224 */ /* 0x000fe400078e00ff */
[----:B0-----:R-:W-:Y:S02]  /*c510*/  FADD.FTZ R2, R0, R3 ;  /* 0x0000000300027221 */ /* 0x001fe40000010000 */
[----:B------:R-:W0:Y:S04]  /*c520*/  SHFL.BFLY PT, R0, R5, 0x1, 0x1f ;  /* 0x0c201f0005007f89 */ /* 0x000e2800000e0000 */
[----:B------:R-:W1:Y:S01]  /*c530*/  SHFL.BFLY PT, R7, R2, 0x1, 0x1f ;  /* 0x0c201f0002077f89 */ /* 0x000e6200000e0000 */
[----:B0-----:R-:W-:Y:S01]  /*c540*/  FADD.FTZ R12, R5, R0 ;  /* 0x00000000050c7221 */ /* 0x001fe20000010000 */
[----:B------:R-:W-:-:S02]  /*c550*/  IMAD.MOV.U32 R0, RZ, RZ, -0x800000 ;  /* 0xff800000ff007424 */ /* 0x000fc400078e00ff */
[----:B-1----:R-:W-:Y:S02]  /*c560*/  FADD.FTZ R7, R2, R7 ;  /* 0x0000000702077221 */ /* 0x002fe40000010000 */
[----:B------:R-:W-:-:S03]  /*c570*/  FSETP.NE.FTZ.AND P1, PT, R12, RZ, PT ;  /* 0x000000ff0c00720b */ /* 0x000fc60003f35000 */
[----:B------:R-:W-:-:S10]  /*c580*/  FSETP.NE.FTZ.AND P2, PT, R7, RZ, PT ;  /* 0x000000ff0700720b */ /* 0x000fd40003f55000 */
[----:B------:R-:W0:Y:S01]  /*c590*/  @P1 MUFU.LG2 R3, R12 ;  /* 0x0000000c00031308 */ /* 0x000e220000000c00 */
[C---:B------:R-:W-:Y:S02]  /*c5a0*/  @P1 FMUL.FTZ R2, R10.reuse, 0.69314718246459960938 ;  /* 0x3f3172180a021820 */ /* 0x040fe40000410000 */
[----:B------:R-:W-:-:S05]  /*c5b0*/  @P2 FMUL.FTZ R5, R10, 0.69314718246459960938 ;  /* 0x3f3172180a052820 */ /* 0x000fca0000410000 */
        /* <DEDUP_REMOVED lines=34> */
.L_x_1047:
[----:B------:R-:W-:Y:S01]  /*c7e0*/  UIADD3 UR4, UR5, 0x2a860, URZ ;  /* 0x0002a86005047890 */ /* 0x000fe2000fffe03f */
[-C--:B------:R-:W-:Y:S01]  /*c7f0*/  FMUL.FTZ R89, R40, R4.reuse ;  /* 0x0000000428597220 */ /* 0x080fe20000410000 */
[----:B------:R-:W-:Y:S01]  /*c800*/  UIADD3 UR39, UR39, 0x1, URZ ;  /* 0x0000000127277890 */ /* 0x000fe2000fffe03f */
[-C--:B------:R-:W-:Y:S01]  /*c810*/  FMUL.FTZ R90, R41, R4.reuse ;  /* 0x00000004295a7220 */ /* 0x080fe20000410000 */
[----:B------:R-:W-:Y:S01]  /*c820*/  UPRMT UR4, UR60, 0x654, UR4 ;  /* 0x000006543c047896 */ /* 0x000fe20008000004 */
[-C--:B------:R-:W-:Y:S01]  /*c830*/  FMUL.FTZ R91, R45, R4.reuse ;  /* 0x000000042d5b7220 */ /* 0x080fe20000410000 */
[----:B------:R-:W-:Y:S01]  /*c840*/  UISETP.NE.AND UP0, UPT, UR39, 0x2, UPT ;  /* 0x000000022700788c */ /* 0x000fe2000bf05270 */
[----:B------:R-:W-:Y:S01]  /*c850*/  FMUL.FTZ R40, R48, R4 ;  /* 0x0000000430287220 */ /* 0x000fe20000410000 */
[-C--:B------:R-:W-:Y:S01]  /*c860*/  FMUL.FTZ R110, R26, R8.reuse ;  /* 0x000000081a6e7220 */ /* 0x080fe20000410000 */
[-C--:B------:R-:W-:Y:S01]  /*c870*/  FMUL.FTZ R98, R50, R8.reuse ;  /* 0x0000000832627220 */ /* 0x080fe20000410000 */
[-C--:B------:R-:W-:Y:S01]  /*c880*/  FMUL.FTZ R99, R51, R8.reuse ;  /* 0x0000000833637220 */ /* 0x080fe20000410000 */
[----:B------:R-:W-:Y:S01]  /*c890*/  FMUL.FTZ R97, R54, R8 ;  /* 0x0000000836617220 */ /* 0x000fe20000410000 */
        /* <DEDUP_REMOVED lines=62> */
.L_x_969:
[----:B------:R-:W0:Y:S01]  /*cc80*/  S2R R2, SR_CgaCtaId ;  /* 0x0000000000027919 */ /* 0x000e220000008800 */
[----:B------:R-:W-:Y:S01]  /*cc90*/  MOV R23, 0x400 ;  /* 0x0000040000177802 */ /* 0x000fe20000000f00 */
[----:B------:R-:W-:Y:S01]  /*cca0*/  BSSY B0, `(.L_x_1048) ;  /* 0x00001bc000007945 */ /* 0x000fe20003800000 */
[----:B------:R-:W-:Y:S02]  /*ccb0*/  BAR.SYNC.DEFER_BLOCKING 0x5, 0x180 ;  /* 0x0146000000007b1d */ /* 0x000fe40000010000 */
[----:B0-----:R-:W-:-:S05]  /*ccc0*/  LEA R23, R2, R23, 0x18 ;  /* 0x0000001702177211 */ /* 0x001fca00078ec0ff */
[----:B------:R0:W1:Y:S01]  /*ccd0*/  LDS R16, [R23+0x2a8d0] ;  /* 0x02a8d00017107984 */ /* 0x0000620000000800 */
[----:B------:R-:W-:Y:S06]  /*cce0*/  BAR.ARV 0x4, 0x180 ;  /* 0x0106000000007b1d */ /* 0x000fec0000002000 */
[----:B------:R-:W-:Y:S05]  /*ccf0*/  @P0 BRA `(.L_x_1049) ;  /* 0x0000001000980947 */ /* 0x000fea0003800000 */
[----:B------:R-:W2:Y:S01]  /*cd00*/  S2R R2, SR_SWINHI ;  /* 0x0000000000027919 */ /* 0x000ea20000002f00 */
[----:B------:R-:W3:Y:S01]  /*cd10*/  LDC R57, c[0x0][0xbe8] ;  /* 0x0002fa00ff397b82 */ /* 0x000ee20000000800 */
[----:B------:R-:W-:Y:S01]  /*cd20*/  SHF.R.S32.HI R58, RZ, 0x1f, R164 ;  /* 0x0000001fff3a7819 */ /* 0x000fe200000114a4 */
[----:B------:R-:W-:Y:S01]  /*cd30*/  ULDC.64 UR4, c[0x0][0xb90] ;  /* 0x0002e40000047ab9 */ /* 0x000fe20000000a00 */
[----:B------:R-:W-:Y:S01]  /*cd40*/  F2FP.F16.F32.PACK_AB R7, R7, R26 ;  /* 0x0000001a0707723e */ /* 0x000fe200000000ff */
[----:B------:R-:W-:Y:S01]  /*cd50*/  IMAD.WIDE.U32 R12, R164, UR4, RZ ;  /* 0x00000004a40c7c25 */ /* 0x000fe2000f8e00ff */
[----:B------:R-:W-:Y:S01]  /*cd60*/  F2FP.F16.F32.PACK_AB R6, R29, R6 ;  /* 0x000000061d06723e */ /* 0x000fe200000000ff */
[----:B------:R-:W-:Y:S01]  /*cd70*/  ULDC UR6, c[0x0][0xa88] ;  /* 0x0002a20000067ab9 */ /* 0x000fe20000000800 */
[----:B------:R-:W-:Y:S01]  /*cd80*/  SHF.R.S32.HI R112, RZ, 0x1f, R162 ;  /* 0x0000001fff707819 */ /* 0x000fe200000114a2 */
[----:B------:R-:W-:Y:S01]  /*cd90*/  IMAD R9, R58, UR4, RZ ;  /* 0x000000043a097c24 */ /* 0x000fe2000f8e02ff */
[----:B------:R-:W-:-:S02]  /*cda0*/  F2FP.F16.F32.PACK_AB R80, R81, R80 ;  /* 0x000000505150723e */ /* 0x000fc400000000ff */
[----:B------:R-:W-:Y:S01]  /*cdb0*/  F2FP.F16.F32.PACK_AB R48, R41, R48 ;  /* 0x000000302930723e */ /* 0x000fe200000000ff */
[----:B------:R-:W-:Y:S01]  /*cdc0*/  IMAD R11, R164, UR5, R9 ;  /* 0x00000005a40b7c24 */ /* 0x000fe2000f8e0209 */
[----:B------:R-:W-:Y:S01]  /*cdd0*/  ULDC.64 UR4, c[0x0][0xb98] ;  /* 0x0002e60000047ab9 */ /* 0x000fe20000000a00 */
[----:B------:R-:W-:Y:S01]  /*cde0*/  IMAD R9, R165, 0x40, R160 ;  /* 0x00000040a5097824 */ /* 0x000fe200078e02a0 */
[----:B------:R-:W-:Y:S01]  /*cdf0*/  F2FP.F16.F32.PACK_AB R51, R54, R51 ;  /* 0x000000333633723e */ /* 0x000fe200000000ff */
[----:B------:R-:W-:Y:S01]  /*ce00*/  IMAD.IADD R13, R13, 0x1, R11 ;  /* 0x000000010d0d7824 */ /* 0x000fe200078e020b */
[----:B------:R-:W-:Y:S02]  /*ce10*/  F2FP.F16.F32.PACK_AB R81, R83, R82 ;  /* 0x000000525351723e */ /* 0x000fe400000000ff */
[----:B------:R-:W-:Y:S01]  /*ce20*/  F2FP.F16.F32.PACK_AB R82, R85, R84 ;  /* 0x000000545552723e */ /* 0x000fe200000000ff */
[----:B------:R-:W-:Y:S01]  /*ce30*/  IMAD.WIDE.U32 R12, R162, UR4, R12 ;  /* 0x00000004a20c7c25 */ /* 0x000fe2000f8e000c */
[----:B------:R-:W-:-:S02]  /*ce40*/  F2FP.F16.F32.PACK_AB R83, R87, R86 ;  /* 0x000000565753723e */ /* 0x000fc400000000ff */
[----:B------:R-:W-:Y:S02]  /*ce50*/  MOV R34, R23 ;  /* 0x0000001700227202 */ /* 0x000fe40000000f00 */
[----:B--2---:R-:W-:-:S03]  /*ce60*/  MOV R35, R2 ;  /* 0x0000000200237202 */ /* 0x004fc60000000f00 */
[----:B------:R-:W-:-:S04]  /*ce70*/  IMAD.WIDE R4, R171, 0x2, R34 ;  /* 0x00000002ab047825 */ /* 0x000fc800078e0222 */
[----:B------:R-:W-:Y:S01]  /*ce80*/  IMAD.WIDE R34, R9, 0x2, R34 ;  /* 0x0000000209227825 */ /* 0x000fe200078e0222 */
[C---:B------:R-:W-:Y:S02]  /*ce90*/  IADD3 R33, P2, R4.reuse, 0x4020, RZ ;  /* 0x0000402004217810 */ /* 0x040fe40007f5e0ff */
[C---:B------:R-:W-:Y:S02]  /*cea0*/  IADD3 R21, P6, R4.reuse, 0x20, RZ ;  /* 0x0000002004157810 */ /* 0x040fe40007fde0ff */
[----:B------:R-:W-:Y:S01]  /*ceb0*/  LOP3.LUT R10, R33, 0x380, RZ, 0xc0, !PT ;  /* 0x00000380210a7812 */ /* 0x000fe200078ec0ff */
[--C-:B------:R-:W-:Y:S01]  /*cec0*/  IMAD.X R39, RZ, RZ, R5.reuse, P2 ;  /* 0x000000ffff277224 */ /* 0x100fe200010e0605 */
[----:B------:R-:W-:Y:S01]  /*ced0*/  IADD3 R73, P1, R4, 0x4040, RZ ;  /* 0x0000404004497810 */ /* 0x000fe20007f3e0ff */
[--C-:B------:R-:W-:Y:S01]  /*cee0*/  IMAD.X R15, RZ, RZ, R5.reuse, P6 ;  /* 0x000000ffff0f7224 */ /* 0x100fe200030e0605 */
[----:B------:R-:W-:Y:S02]  /*cef0*/  SHF.R.U64 R10, R10, 0x3, RZ ;  /* 0x000000030a0a7819 */ /* 0x000fe400000012ff */
[----:B------:R-:W-:Y:S01]  /*cf00*/  IADD3 R31, P3, R4, 0x4000, RZ ;  /* 0x00004000041f7810 */ /* 0x000fe20007f7e0ff */
[----:B------:R-:W-:Y:S01]  /*cf10*/  IMAD.X R43, RZ, RZ, R5, P1 ;  /* 0x000000ffff2b7224 */ /* 0x000fe200008e0605 */
[----:B------:R-:W-:-:S02]  /*cf20*/  LOP3.LUT R38, R10, R33, RZ, 0x3c, !PT ;  /* 0x000000210a267212 */ /* 0x000fc400078e3cff */
[----:B------:R-:W-:Y:S01]  /*cf30*/  IADD3 R33, P6, R34, 0x1000, RZ ;  /* 0x0000100022217810 */ /* 0x000fe20007fde0ff */
[--C-:B------:R-:W-:Y:S01]  /*cf40*/  IMAD.X R37, RZ, RZ, R5.reuse, P3 ;  /* 0x000000ffff257224 */ /* 0x100fe200018e0605 */
[----:B---3--:R-:W-:Y:S02]  /*cf50*/  ISETP.NE.AND P1, PT, R57, 0x1, PT ;  /* 0x000000013900780c */ /* 0x008fe40003f25270 */
[----:B------:R-:W-:Y:S02]  /*cf60*/  LOP3.LUT R32, R33, 0x380, RZ, 0xc0, !PT ;  /* 0x0000038021207812 */ /* 0x000fe400078ec0ff */
[----:B------:R-:W-:Y:S02]  /*cf70*/  IADD3 R55, P4, R4, 0x60, RZ ;  /* 0x0000006004377810 */ /* 0x000fe40007f9e0ff */
[----:B------:R-:W-:Y:S02]  /*cf80*/  LOP3.LUT R14, R73, 0x380, RZ, 0xc0, !PT ;  /* 0x00000380490e7812 */ /* 0x000fe400078ec0ff */
[----:B------:R-:W-:Y:S01]  /*cf90*/  SHF.R.U64 R32, R32, 0x3, RZ ;  /* 0x0000000320207819 */ /* 0x000fe200000012ff */
[----:B------:R-:W-:Y:S01]  /*cfa0*/  IMAD.X R11, RZ, RZ, R5, P4 ;  /* 0x000000ffff0b7224 */ /* 0x000fe200020e0605 */
[----:B------:R-:W-:-:S02]  /*cfb0*/  LOP3.LUT R8, R31, 0x380, RZ, 0xc0, !PT ;  /* 0x000003801f087812 */ /* 0x000fc400078ec0ff */
[----:B------:R-:W-:Y:S01]  /*cfc0*/  SHF.R.U64 R14, R14, 0x3, RZ ;  /* 0x000000030e0e7819 */ /* 0x000fe200000012ff */
[----:B------:R-:W2:Y:S01]  /*cfd0*/  @P1 LDC R79, c[0x0][0xbf0] ;  /* 0x0002fc00ff4f1b82 */ /* 0x000ea20000000800 */
[----:B------:R-:W-:Y:S02]  /*cfe0*/  LOP3.LUT R32, R32, R33, RZ, 0x3c, !PT ;  /* 0x0000002120207212 */ /* 0x000fe400078e3cff */
[----:B------:R-:W-:Y:S02]  /*cff0*/  SHF.R.U64 R8, R8, 0x3, RZ ;  /* 0x0000000308087819 */ /* 0x000fe400000012ff */
[----:B------:R-:W-:Y:S02]  /*d000*/  IADD3 R33, P4, R34, 0x3000, RZ ;  /* 0x0000300022217810 */ /* 0x000fe40007f9e0ff */
[----:B------:R-:W-:Y:S02]  /*d010*/  LOP3.LUT R42, R14, R73, RZ, 0x3c, !PT ;  /* 0x000000490e2a7212 */ /* 0x000fe400078e3cff */
[----:B------:R-:W-:Y:S01]  /*d020*/  LOP3.LUT R36, R8, R31, RZ, 0x3c, !PT ;  /* 0x0000001f08247212 */ /* 0x000fe200078e3cff */
[----:B------:R-:W3:Y:S01]  /*d030*/  @P1 LDC R73, c[0x0][0xbec] ;  /* 0x0002fb00ff491b82 */ /* 0x000ee20000000800 */
[----:B------:R-:W-:Y:S01]  /*d040*/  LOP3.LUT R28, R33, 0x380, RZ, 0xc0, !PT ;  /* 0x00000380211c7812 */ /* 0x000fe200078ec0ff */
[----:B------:R-:W-:Y:S01]  /*d050*/  IMAD.X R29, RZ, RZ, R35, P4 ;  /* 0x000000ffff1d7224 */ /* 0x000fe200020e0623 */
[----:B------:R-:W-:-:S02]  /*d060*/  IADD3 R47, P0, R4, 0x4060, RZ ;  /* 0x00004060042f7810 */ /* 0x000fc40007f1e0ff */
[----:B------:R-:W-:Y:S02]  /*d070*/  LOP3.LUT R8, R55, 0x380, RZ, 0xc0, !PT ;  /* 0x0000038037087812 */ /* 0x000fe400078ec0ff */
[----:B------:R-:W-:Y:S02]  /*d080*/  SHF.R.U64 R28, R28, 0x3, RZ ;  /* 0x000000031c1c7819 */ /* 0x000fe400000012ff */
[----:B------:R-:W-:Y:S02]  /*d090*/  LOP3.LUT R46, R47, 0x380, RZ, 0xc0, !PT ;  /* 0x000003802f2e7812 */ /* 0x000fe400078ec0ff */
[----:B------:R-:W-:Y:S02]  /*d0a0*/  LOP3.LUT R9, R4, 0x380, RZ, 0xc0, !PT ;  /* 0x0000038004097812 */ /* 0x000fe400078ec0ff */
[----:B------:R-:W-:Y:S02]  /*d0b0*/  SHF.R.U64 R8, R8, 0x3, RZ ;  /* 0x0000000308087819 */ /* 0x000fe400000012ff */
[----:B------:R-:W-:Y:S01]  /*d0c0*/  LOP3.LUT R28, R28, R33, RZ, 0x3c, !PT ;  /* 0x000000211c1c7212 */ /* 0x000fe200078e3cff */
[----:B------:R-:W-:Y:S01]  /*d0d0*/  IMAD.X R33, RZ, RZ, R35, P6 ;  /* 0x000000ffff217224 */ /* 0x000fe200030e0623 */
[----:B------:R-:W-:-:S02]  /*d0e0*/  SHF.R.U64 R46, R46, 0x3, RZ ;  /* 0x000000032e2e7819 */ /* 0x000fc400000012ff */
[----:B------:R-:W-:Y:S02]  /*d0f0*/  SHF.R.U64 R9, R9, 0x3, RZ ;  /* 0x0000000309097819 */ /* 0x000fe400000012ff */
[----:B------:R-:W-:Y:S02]  /*d100*/  LOP3.LUT R10, R8, R55, RZ, 0x3c, !PT ;  /* 0x00000037080a7212 */ /* 0x000fe400078e3cff */
[----:B------:R-:W-:Y:S02]  /*d110*/  IADD3 R55, P6, R34, 0x7000, RZ ;  /* 0x0000700022377810 */ /* 0x000fe40007fde0ff */
[----:B------:R-:W-:Y:S02]  /*d120*/  IADD3 R25, P5, R4, 0x40, RZ ;  /* 0x0000004004197810 */ /* 0x000fe40007fbe0ff */
[----:B------:R-:W-:Y:S01]  /*d130*/  LOP3.LUT R46, R46, R47, RZ, 0x3c, !PT ;  /* 0x0000002f2e2e7212 */ /* 0x000fe200078e3cff */
[--C-:B------:R-:W-:Y:S01]  /*d140*/  IMAD.X R47, RZ, RZ, R5.reuse, P0 ;  /* 0x000000ffff2f7224 */ /* 0x100fe200000e0605 */
[----:B------:R-:W-:Y:S01]  /*d150*/  LOP3.LUT R4, R9, R4, RZ, 0x3c, !PT ;  /* 0x0000000409047212 */ /* 0x000fe200078e3cff */
[----:B------:R-:W-:Y:S01]  /*d160*/  IMAD.X R9, RZ, RZ, R5, P5 ;  /* 0x000000ffff097224 */ /* 0x000fe200028e0605 */
[----:B------:R-:W-:-:S02]  /*d170*/  LOP3.LUT R26, R55, 0x380, RZ, 0xc0, !PT ;  /* 0x00000380371a7812 */ /* 0x000fc400078ec0ff */
[----:B------:R-:W-:Y:S02]  /*d180*/  MOV R72, R4 ;  /* 0x0000000400487202 */ /* 0x000fe40000000f00 */
[----:B------:R-:W-:Y:S02]  /*d190*/  F2FP.F16.F32.PACK_AB R4, R96, R3 ;  /* 0x000000036004723e */ /* 0x000fe400000000ff */
[----:B------:R-:W-:Y:S02]  /*d1a0*/  SHF.R.U64 R26, R26, 0x3, RZ ;  /* 0x000000031a1a7819 */ /* 0x000fe400000012ff */
[----:B------:R-:W-:Y:S01]  /*d1b0*/  MOV R96, R46 ;  /* 0x0000002e00607202 */ /* 0x000fe20000000f00 */
[----:B------:R-:W-:Y:S01]  /*d1c0*/  IMAD.IADD R46, R22, 0x1, R17 ;  /* 0x00000001162e7824 */ /* 0x000fe200078e0211 */
[----:B------:R-:W-:Y:S02]  /*d1d0*/  LOP3.LUT R2, R21, 0x380, RZ, 0xc0, !PT ;  /* 0x0000038015027812 */ /* 0x000fe400078ec0ff */
[----:B------:R-:W-:-:S02]  /*d1e0*/  LOP3.LUT R26, R26, R55, RZ, 0x3c, !PT ;  /* 0x000000371a1a7212 */ /* 0x000fc400078e3cff */
[----:B------:R-:W-:Y:S01]  /*d1f0*/  MOV R55, R38 ;  /* 0x0000002600377202 */ /* 0x000fe20000000f00 */
[----:B---3--:R-:W-:Y:S01]  /*d200*/  @P1 IMAD.HI.U32 R38, R46, R73, RZ ;  /* 0x000000492e261227 */ /* 0x008fe200078e00ff */
[----:B------:R-:W-:Y:S02]  /*d210*/  SHF.R.U64 R2, R2, 0x3, RZ ;  /* 0x0000000302027819 */ /* 0x000fe400000012ff */
[----:B------:R-:W-:Y:S01]  /*d220*/  IADD3 R31, P5, R34, 0x2000, RZ ;  /* 0x00002000221f7810 */ /* 0x000fe20007fbe0ff */
[----:B------:R-:W-:Y:S01]  /*d230*/  IMAD.MOV.U32 R39, RZ, RZ, R46 ;  /* 0x000000ffff277224 */ /* 0x000fe200078e002e */
[----:B------:R-:W-:Y:S01]  /*d240*/  F2FP.F16.F32.PACK_AB R5, R27, R110 ;  /* 0x0000006e1b05723e */ /* 0x000fe200000000ff */
[----:B------:R-:W-:Y:S01]  /*d250*/  BAR.SYNC.DEFER_BLOCKING 0x1, 0x100 ;  /* 0x0044000000007b1d */ /* 0x000fe20000010000 */
[----:B--2---:R-:W-:Y:S01]  /*d260*/  @P1 SHF.R.U32.HI R39, RZ, R79, R38 ;  /* 0x0000004fff271219 */ /* 0x004fe20000011626 */
[----:B------:R-:W-:Y:S01]  /*d270*/  IMAD.IADD R38, R170, 0x1, R17 ;  /* 0x00000001aa267824 */ /* 0x000fe200078e0211 */
[----:B------:R-:W-:Y:S01]  /*d280*/  LOP3.LUT R14, R2, R21, RZ, 0x3c, !PT ;  /* 0x00000015020e7212 */ /* 0x000fe200078e3cff */
[----:B------:R-:W-:Y:S01]  /*d290*/  IMAD.X R27, RZ, RZ, R35, P6 ;  /* 0x000000ffff1b7224 */ /* 0x000fe200030e0623 */
[----:B------:R-:W-:-:S02]  /*d2a0*/  LOP3.LUT R2, R25, 0x380, RZ, 0xc0, !PT ;  /* 0x0000038019027812 */ /* 0x000fc400078ec0ff */
[----:B------:R-:W-:Y:S02]  /*d2b0*/  LOP3.LUT R30, R31, 0x380, RZ, 0xc0, !PT ;  /* 0x000003801f1e7812 */ /* 0x000fe400078ec0ff */
[----:B------:R-:W-:Y:S02]  /*d2c0*/  LOP3.LUT R3, R34, 0x380, RZ, 0xc0, !PT ;  /* 0x0000038022037812 */ /* 0x000fe400078ec0ff */
[----:B------:R-:W-:Y:S02]  /*d2d0*/  SHF.R.U64 R2, R2, 0x3, RZ ;  /* 0x0000000302027819 */ /* 0x000fe400000012ff */
[----:B------:R-:W-:Y:S02]  /*d2e0*/  SHF.R.U64 R30, R30, 0x3, RZ ;  /* 0x000000031e1e7819 */ /* 0x000fe400000012ff */
[----:B------:R-:W-:Y:S02]  /*d2f0*/  IADD3 R21, P0, R34, 0x6000, RZ ;  /* 0x0000600022157810 */ /* 0x000fe40007f1e0ff */
[----:B------:R-:W-:-:S02]  /*d300*/  SHF.R.U64 R3, R3, 0x3, RZ ;  /* 0x0000000303037819 */ /* 0x000fc400000012ff */
[----:B------:R-:W-:Y:S02]  /*d310*/  MOV R111, R10 ;  /* 0x0000000a006f7202 */ /* 0x000fe40000000f00 */
[----:B------:R-:W-:Y:S02]  /*d320*/  LOP3.LUT R8, R2, R25, RZ, 0x3c, !PT ;  /* 0x0000001902087212 */ /* 0x000fe400078e3cff */
[----:B------:R-:W-:Y:S01]  /*d330*/  LOP3.LUT R30, R30, R31, RZ, 0x3c, !PT ;  /* 0x0000001f1e1e7212 */ /* 0x000fe200078e3cff */
[----:B------:R2:W-:Y:S01]  /*d340*/  STSM.16.M88.4 [R72], R4 ;  /* 0x0000000448007844 */ /* 0x0005e20000000200 */
[C---:B------:R-:W-:Y:S02]  /*d350*/  IADD3 R31, P3, R34.reuse, 0x4000, RZ ;  /* 0x00004000221f7810 */ /* 0x040fe40007f7e0ff */
[----:B------:R-:W-:Y:S02]  /*d360*/  IADD3 R25, P2, R34, 0x5000, RZ ;  /* 0x0000500022197810 */ /* 0x000fe40007f5e0ff */
[----:B------:R-:W-:Y:S01]  /*d370*/  LOP3.LUT R34, R3, R34, RZ, 0x3c, !PT ;  /* 0x0000002203227212 */ /* 0x000fe200078e3cff */
[----:B------:R-:W-:Y:S01]  /*d380*/  IMAD.X R3, RZ, RZ, R35, P0 ;  /* 0x000000ffff037224 */ /* 0x000fe200000e0623 */
[----:B------:R-:W-:-:S02]  /*d390*/  IADD3 R12, P0, R39, R12, RZ ;  /* 0x0000000c270c7210 */ /* 0x000fc40007f1e0ff */
[----:B------:R-:W-:Y:S02]  /*d3a0*/  LOP3.LUT R2, R21, 0x380, RZ, 0xc0, !PT ;  /* 0x0000038015027812 */ /* 0x000fe400078ec0ff */
[----:B------:R-:W-:Y:S02]  /*d3b0*/  LOP3.LUT R24, R25, 0x380, RZ, 0xc0, !PT ;  /* 0x0000038019187812 */ /* 0x000fe400078ec0ff */
[----:B------:R-:W-:Y:S02]  /*d3c0*/  MOV R15, R14 ;  /* 0x0000000e000f7202 */ /* 0x000fe40000000f00 */
[----:B------:R-:W-:Y:S01]  /*d3d0*/  SHF.R.U64 R2, R2, 0x3, RZ ;  /* 0x0000000302027819 */ /* 0x000fe200000012ff */
[----:B--2---:R-:W-:Y:S01]  /*d3e0*/  IMAD.MOV R6, RZ, RZ, -R39 ;  /* 0x000000ffff067224 */ /* 0x004fe200078e0a27 */
[----:B------:R-:W-:Y:S01]  /*d3f0*/  F2FP.F16.F32.PACK_AB R7, R106, R105 ;  /* 0x000000696a07723e */ /* 0x000fe200000000ff */
[----:B------:R-:W-:Y:S01]  /*d400*/  IMAD R5, R112, UR4, RZ ;  /* 0x0000000470057c24 */ /* 0x000fe2000f8e02ff */
[----:B------:R-:W-:Y:S01]  /*d410*/  MOV R110, R36 ;  /* 0x00000024006e7202 */ /* 0x000fe20000000f00 */
[----:B------:R-:W-:Y:S01]  /*d420*/  IMAD R11, R57, R6, R46 ;  /* 0x00000006390b7224 */ /* 0x000fe200078e022e */
[----:B------:R-:W-:Y:S01]  /*d430*/  F2FP.F16.F32.PACK_AB R6, R95, R92 ;  /* 0x0000005c5f06723e */ /* 0x000fe200000000ff */
[----:B------:R-:W-:Y:S01]  /*d440*/  IMAD R4, R162, UR5, R5 ;  /* 0x00000005a2047c24 */ /* 0x000fe2000f8e0205 */
[----:B------:R-:W-:Y:S01]  /*d450*/  SHF.R.S32.HI R5, RZ, 0x1f, R39 ;  /* 0x0000001fff057819 */ /* 0x000fe20000011427 */
[----:B------:R-:W-:Y:S01]  /*d460*/  ULDC.64 UR4, c[0x0][0xb88] ;  /* 0x0002e20000047ab9 */ /* 0x000fe20000000a00 */
[----:B------:R-:W-:-:S02]  /*d470*/  SHF.R.S32.HI R10, RZ, 0x1f, R11 ;  /* 0x0000001fff0a7819 */ /* 0x000fc4000001140b */
[----:B------:R-:W-:Y:S02]  /*d480*/  IADD3.X R13, R5, R13, R4, P0, !PT ;  /* 0x0000000d050d7210 */ /* 0x000fe400007fe404 */
[----:B------:R-:W-:Y:S01]  /*d490*/  F2FP.F16.F32.PACK_AB R4, R93, R94 ;  /* 0x0000005e5d04723e */ /* 0x000fe200000000ff */
[----:B------:R-:W-:Y:S01]  /*d4a0*/  IMAD R10, R10, UR4, RZ ;  /* 0x000000040a0a7c24 */ /* 0x000fe2000f8e02ff */
[----:B------:R-:W-:Y:S01]  /*d4b0*/  F2FP.F16.F32.PACK_AB R5, R108, R107 ;  /* 0x0000006b6c05723e */ /* 0x000fe200000000ff */
[C---:B------:R-:W-:Y:S01]  /*d4c0*/  IMAD.WIDE.U32 R12, R11.reuse, UR4, R12 ;  /* 0x000000040b0c7c25 */ /* 0x040fe2000f8e000c */
[----:B------:R-:W-:Y:S02]  /*d4d0*/  MOV R14, R8 ;  /* 0x00000008000e7202 */ /* 0x000fe40000000f00 */
[----:B------:R-:W-:Y:S01]  /*d4e0*/  SHF.R.U64 R24, R24, 0x3, RZ ;  /* 0x0000000318187819 */ /* 0x000fe200000012ff */
[----:B------:R-:W-:Y:S01]  /*d4f0*/  IMAD R37, R11, UR5, R10 ;  /* 0x000000050b257c24 */ /* 0x000fe2000f8e020a */
[----:B------:R-:W-:Y:S01]  /*d500*/  F2FP.F16.F32.PACK_AB R8, R90, R89 ;  /* 0x000000595a08723e */ /* 0x000fe200000000ff */
[----:B------:R2:W-:Y:S01]  /*d510*/  STSM.16.M88.4 [R15], R4 ;  /* 0x000000040f007844 */ /* 0x0005e20000000200 */
[----:B------:R-:W-:Y:S01]  /*d520*/  LOP3.LUT R2, R2, R21, RZ, 0x3c, !PT ;  /* 0x0000001502027212 */ /* 0x000fe200078e3cff */
[----:B------:R-:W-:Y:S01]  /*d530*/  ULDC.64 UR4, c[0x0][0xb50] ;  /* 0x0002d40000047ab9 */ /* 0x000fe20000000a00 */
[----:B------:R-:W-:Y:S01]  /*d540*/  IMAD R89, R57, UR6, RZ ;  /* 0x0000000639597c24 */ /* 0x000fe2000f8e02ff */
[----:B------:R-:W-:Y:S01]  /*d550*/  LOP3.LUT P0, RZ, R167, 0x3, RZ, 0xc0, !PT ;  /* 0x00000003a7ff7812 */ /* 0x000fe2000780c0ff */
[----:B------:R-:W-:Y:S01]  /*d560*/  IMAD.X R21, RZ, RZ, R35, P3 ;  /* 0x000000ffff157224 */ /* 0x000fe200018e0623 */
[----:B------:R-:W-:-:S02]  /*d570*/  F2FP.F16.F32.PACK_AB R9, R103, R102 ;  /* 0x000000666709723e */ /* 0x000fc400000000ff */
[----:B------:R-:W-:Y:S02]  /*d580*/  F2FP.F16.F32.PACK_AB R10, R91, R44 ;  /* 0x0000002c5b0a723e */ /* 0x000fe400000000ff */
[----:B------:R-:W-:Y:S02]  /*d590*/  F2FP.F16.F32.PACK_AB R11, R104, R101 ;  /* 0x00000065680b723e */ /* 0x000fe400000000ff */
[----:B------:R-:W-:Y:S02]  /*d5a0*/  LEA R36, P3, R12, UR4, 0x2 ;  /* 0x000000040c247c11 */ /* 0x000fe4000f8610ff */
[----:B------:R-:W-:Y:S01]  /*d5b0*/  LOP3.LUT R24, R24, R25, RZ, 0x3c, !PT ;  /* 0x0000001918187212 */ /* 0x000fe200078e3cff */
[----:B------:R-:W-:Y:S01]  /*d5c0*/  IMAD.X R25, RZ, RZ, R35, P2 ;  /* 0x000000ffff197224 */ /* 0x000fe200010e0623 */
[C---:B------:R-:W-:Y:S01]  /*d5d0*/  ISETP.GE.OR P2, PT, R38.reuse, R89, P0 ;  /* 0x000000592600720c */ /* 0x040fe20000746670 */
[----:B--2---:R-:W-:Y:S01]  /*d5e0*/  VIADD R4, R38, 0x8 ;  /* 0x0000000826047836 */ /* 0x004fe20000000000 */
[----:B------:R2:W-:Y:S01]  /*d5f0*/  STSM.16.M88.4 [R14], R8 ;  /* 0x000000080e007844 */ /* 0x0005e20000000200 */
[----:B------:R-:W-:Y:S01]  /*d600*/  IMAD.IADD R5, R13, 0x1, R37 ;  /* 0x000000010d057824 */ /* 0x000fe200078e0225 */
[----:B------:R-:W-:-:S02]  /*d610*/  F2FP.F16.F32.PACK_AB R6, R53, R52 ;  /* 0x000000343506723e */ /* 0x000fc400000000ff */
[----:B------:R-:W-:Y:S01]  /*d620*/  ISETP.GE.OR P0, PT, R4, R89, P0 ;  /* 0x000000590400720c */ /* 0x000fe20000706670 */
[----:B------:R-:W-:Y:S01]  /*d630*/  SHFL.IDX PT, R72, R36, RZ, 0x1c1f ;  /* 0x001c1fff24487589 */ /* 0x000fe200000e0000 */
[----:B------:R-:W-:Y:S01]  /*d640*/  LEA.HI.X R37, R12, UR5, R5, 0x2, P3 ;  /* 0x000000050c257c11 */ /* 0x000fe200098f1405 */
[----:B------:R-:W-:Y:S01]  /*d650*/  ULDC.64 UR4, c[0x0][0xae8] ;  /* 0x0002ba0000047ab9 */ /* 0x000fe20000000a00 */
[----:B------:R-:W-:Y:S01]  /*d660*/  F2FP.F16.F32.PACK_AB R4, R49, R40 ;  /* 0x000000283104723e */ /* 0x000fe200000000ff */
[----:B------:R-:W-:Y:S01]  /*d670*/  SHFL.IDX PT, R78, R36, 0x1, 0x1c1f ;  /* 0x003c1f00244e7f89 */ /* 0x000fe200000e0000 */
[----:B------:R-:W-:Y:S02]  /*d680*/  F2FP.F16.F32.PACK_AB R5, R99, R98 ;  /* 0x000000626305723e */ /* 0x000fe400000000ff */
[----:B------:R-:W-:Y:S01]  /*d690*/  F2FP.F16.F32.PACK_AB R7, R100, R97 ;  /* 0x000000616407723e */ /* 0x000fe200000000ff */
[----:B------:R-:W3:Y:S01]  /*d6a0*/  SHFL.IDX PT, R73, R37, RZ, 0x1c1f ;  /* 0x001c1fff25497589 */ /* 0x000ee200000e0000 */
[----:B------:R-:W-:-:S02]  /*d6b0*/  F2FP.F16.F32.PACK_AB R12, R45, R56 ;  /* 0x000000382d0c723e */ /* 0x000fc400000000ff */
[----:B------:R-:W-:Y:S01]  /*d6c0*/  F2FP.F16.F32.PACK_AB R13, R59, R50 ;  /* 0x000000323b0d723e */ /* 0x000fe200000000ff */
[----:B------:R-:W-:Y:S01]  /*d6d0*/  STSM.16.M88.4 [R111], R4 ;  /* 0x000000046f007844 */ /* 0x000fe20000000200 */
[----:B--2---:R-:W-:Y:S02]  /*d6e0*/  F2FP.F16.F32.PACK_AB R14, R61, R60 ;  /* 0x0000003c3d0e723e */ /* 0x004fe400000000ff */
[----:B------:R-:W-:Y:S01]  /*d6f0*/  F2FP.F16.F32.PACK_AB R15, R63, R62 ;  /* 0x0000003e3f0f723e */ /* 0x000fe200000000ff */
[----:B------:R-:W2:Y:S01]  /*d700*/  SHFL.IDX PT, R79, R37, 0x1, 0x1c1f ;  /* 0x003c1f00254f7f89 */ /* 0x000ea200000e0000 */
[----:B------:R-:W-:Y:S02]  /*d710*/  F2FP.F16.F32.PACK_AB R8, R65, R64 ;  /* 0x000000404108723e */ /* 0x000fe400000000ff */
[----:B------:R-:W-:Y:S01]  /*d720*/  F2FP.F16.F32.PACK_AB R9, R67, R66 ;  /* 0x000000424309723e */ /* 0x000fe200000000ff */
[----:B------:R-:W-:Y:S01]  /*d730*/  STSM.16.M88.4 [R110], R12 ;  /* 0x0000000c6e007844 */ /* 0x000fe20000000200 */
[----:B------:R-:W-:-:S02]  /*d740*/  F2FP.F16.F32.PACK_AB R10, R69, R68 ;  /* 0x00000044450a723e */ /* 0x000fc400000000ff */
[----:B------:R-:W-:Y:S02]  /*d750*/  F2FP.F16.F32.PACK_AB R11, R71, R70 ;  /* 0x00000046470b723e */ /* 0x000fe400000000ff */
[----:B------:R-:W-:Y:S02]  /*d760*/  MOV R109, R42 ;  /* 0x0000002a006d7202 */ /* 0x000fe40000000f00 */
[----:B------:R-:W-:Y:S01]  /*d770*/  F2FP.F16.F32.PACK_AB R49, R75, R74 ;  /* 0x0000004a4b31723e */ /* 0x000fe200000000ff */
[----:B------:R-:W-:Y:S01]  /*d780*/  STSM.16.M88.4 [R55], R8 ;  /* 0x0000000837007844 */ /* 0x000fe20000000200 */
[----:B------:R-:W-:Y:S02]  /*d790*/  F2FP.F16.F32.PACK_AB R50, R77, R76 ;  /* 0x0000004c4d32723e */ /* 0x000fe400000000ff */
[----:B------:R-:W-:-:S03]  /*d7a0*/  LOP3.LUT R20, R31, 0x380, RZ, 0xc0, !PT ;  /* 0x000003801f147812 */ /* 0x000fc600078ec0ff */
[----:B------:R4:W-:Y:S01]  /*d7b0*/  STSM.16.M88.4 [R109], R48 ;  /* 0x000000306d007844 */ /* 0x0009e20000000200 */
[----:B------:R-:W-:-:S03]  /*d7c0*/  SHF.R.U64 R20, R20, 0x3, RZ ;  /* 0x0000000314147819 */ /* 0x000fc600000012ff */
[----:B------:R-:W-:Y:S01]  /*d7d0*/  STSM.16.M88.4 [R96], R80 ;  /* 0x0000005060007844 */ /* 0x000fe20000000200 */
[----:B------:R-:W-:Y:S01]  /*d7e0*/  LOP3.LUT R20, R20, R31, RZ, 0x3c, !PT ;  /* 0x0000001f14147212 */ /* 0x000fe200078e3cff */
[----:B------:R-:W-:Y:S01]  /*d7f0*/  IMAD.X R31, RZ, RZ, R35, P5 ;  /* 0x000000ffff1f7224 */ /* 0x000fe200028e0623 */
[----:B------:R-:W-:Y:S08]  /*d800*/  BAR.SYNC.DEFER_BLOCKING 0x1, 0x100 ;  /* 0x0044000000007b1d */ /* 0x000ff00000010000 */
[----:B----4-:R-:W4:Y:S08]  /*d810*/  @P1 LDC R49, c[0x0][0xbec] ;  /* 0x0002fb00ff311b82 */ /* 0x010f300000000800 */
[----:B------:R-:W0:Y:S01]  /*d820*/  @P1 LDC R51, c[0x0][0xbf0] ;  /* 0x0002fc00ff331b82 */ /* 0x000e220000000800 */
[----:B---3--:R-:W-:Y:S04]  /*d830*/  @!P2 ST.E desc[UR36][R72.64], R88 ;  /* 0x000000584800a985 */ /* 0x008fe8000c101924 */
[----:B--2---:R2:W-:Y:S04]  /*d840*/  @!P0 ST.E desc[UR36][R78.64], R0 ;  /* 0x000000004e008985 */ /* 0x0045e8000c101924 */
[----:B------:R3:W5:Y:S04]  /*d850*/  LD.E.128 R36, desc[UR36][R30.64] ;  /* 0x000000241e247980 */ /* 0x000768000c101d00 */
[----:B------:R1:W5:Y:S01]  /*d860*/  LD.E.128 R44, desc[UR36][R34.64] ;  /* 0x00000024222c7980 */ /* 0x000362000c101d00 */
[----:B--2---:R-:W-:-:S03]  /*d870*/  IMAD R0, R163, 0x20, R165 ;  /* 0x00000020a3007824 */ /* 0x004fc600078e02a5 */
[----:B------:R2:W5:Y:S01]  /*d880*/  LD.E.128 R4, desc[UR36][R28.64] ;  /* 0x000000241c047980 */ /* 0x000562000c101d00 */
[----:B---3--:R-:W-:-:S03]  /*d890*/  IMAD.IADD R30, R17, 0x1, R0 ;  /* 0x00000001111e7824 */ /* 0x008fc600078e0200 */
[----:B------:R3:W5:Y:S01]  /*d8a0*/  LD.E.128 R60, desc[UR36][R20.64] ;  /* 0x00000024143c7980 */ /* 0x000762000c101d00 */
[----:B-1----:R-:W-:Y:S02]  /*d8b0*/  IMAD R35, R58, UR4, RZ ;  /* 0x000000043a237c24 */ /* 0x002fe4000f8e02ff */
[----:B----4-:R-:W-:Y:S01]  /*d8c0*/  @P1 IMAD.HI.U32 R0, R30, R49, RZ ;  /* 0x000000311e001227 */ /* 0x010fe200078e00ff */
[----:B------:R1:W5:Y:S03]  /*d8d0*/  LD.E.128 R52, desc[UR36][R24.64] ;  /* 0x0000002418347980 */ /* 0x000366000c101d00 */
[C---:B------:R-:W-:Y:S01]  /*d8e0*/  IMAD R35, R164.reuse, UR5, R35 ;  /* 0x00000005a4237c24 */ /* 0x040fe2000f8e0223 */
[----:B------:R4:W5:Y:S01]  /*d8f0*/  LD.E.128 R12, desc[UR36][R2.64] ;  /* 0x00000024020c7980 */ /* 0x000962000c101d00 */
[----:B--2---:R-:W-:Y:S01]  /*d900*/  IMAD.WIDE.U32 R28, R164, UR4, RZ ;  /* 0x00000004a41c7c25 */ /* 0x004fe2000f8e00ff */
[----:B------:R-:W-:-:S02]  /*d910*/  ULDC.64 UR4, c[0x0][0xaf0] ;  /* 0x0002bc0000047ab9 */ /* 0x000fc40000000a00 */
[----:B------:R-:W5:Y:S01]  /*d920*/  LD.E.128 R40, desc[UR36][R32.64] ;  /* 0x0000002420287980 */ /* 0x000f62000c101d00 */
[----:B---3--:R-:W-:Y:S01]  /*d930*/  IMAD.MOV.U32 R21, RZ, RZ, R30 ;  /* 0x000000ffff157224 */ /* 0x008fe200078e001e */
[----:B0-----:R-:W-:Y:S01]  /*d940*/  @P1 SHF.R.U32.HI R21, RZ, R51, R0 ;  /* 0x00000033ff151219 */ /* 0x001fe20000011600 */
[----:B-1----:R-:W-:Y:S01]  /*d950*/  IMAD R25, R112, UR4, RZ ;  /* 0x0000000470197c24 */ /* 0x002fe2000f8e02ff */
[----:B------:R0:W5:Y:S01]  /*d960*/  LD.E.128 R8, desc[UR36][R26.64] ;  /* 0x000000241a087980 */ /* 0x000162000c101d00 */
[----:B----4-:R-:W-:Y:S02]  /*d970*/  IMAD.IADD R3, R29, 0x1, R35 ;  /* 0x000000011d037824 */ /* 0x010fe400078e0223 */
[----:B------:R-:W-:Y:S01]  /*d980*/  IMAD.MOV.U32 R2, RZ, RZ, R28 ;  /* 0x000000ffff027224 */ /* 0x000fe200078e001c */
[--C-:B------:R-:W-:Y:S01]  /*d990*/  SHF.R.S32.HI R0, RZ, 0x1f, R21.reuse ;  /* 0x0000001fff007819 */ /* 0x100fe20000011415 */
[----:B------:R-:W-:Y:S01]  /*d9a0*/  IMAD.MOV R20, RZ, RZ, -R21 ;  /* 0x000000ffff147224 */ /* 0x000fe200078e0a15 */
[----:B------:R-:W-:Y:S01]  /*d9b0*/  @!PT LDS RZ, [RZ] ;  /* 0x00000000fffff984 */ /* 0x000fe20000000800 */
[----:B------:R-:W-:Y:S01]  /*d9c0*/  @!PT LDS RZ, [RZ] ;  /* 0x00000000fffff984 */ /* 0x000fe20000000800 */
[----:B------:R-:W-:Y:S01]  /*d9d0*/  @!PT LDS RZ, [RZ] ;  /* 0x00000000fffff984 */ /* 0x000fe20000000800 */
[----:B------:R-:W-:Y:S01]  /*d9e0*/  @!PT LDS RZ, [RZ] ;  /* 0x00000000fffff984 */ /* 0x000fe20000000800 */
[----:B------:R1:W-:Y:S06]  /*d9f0*/  MEMBAR.ALL.CTA ;  /* 0x0000000000007992 */ /* 0x0003ec0000008000 */
[----:B-1----:R-:W1:Y:S01]  /*da00*/  FENCE.VIEW.ASYNC.S ;  /* 0x00000000000073c6 */ /* 0x002e620000000000 */
[----:B------:R-:W-:-:S02]  /*da10*/  IMAD R25, R162, UR5, R25 ;  /* 0x00000005a2197c24 */ /* 0x000fc4000f8e0219 */
[----:B------:R-:W-:Y:S01]  /*da20*/  IMAD.WIDE.U32 R2, R162, UR4, R2 ;  /* 0x00000004a2027c25 */ /* 0x000fe2000f8e0002 */
[----:B------:R-:W-:-:S03]  /*da30*/  ULDC.64 UR4, c[0x0][0xae0] ;  /* 0x0002b80000047ab9 */ /* 0x000fc60000000a00 */
[----:B------:R-:W-:Y:S02]  /*da40*/  IMAD R0, R0, UR4, RZ ;  /* 0x0000000400007c24 */ /* 0x000fe4000f8e02ff */
[----:B------:R-:W-:Y:S02]  /*da50*/  IMAD R57, R57, R20, R30 ;  /* 0x0000001439397224 */ /* 0x000fe400078e021e */
[----:B------:R-:W-:Y:S02]  /*da60*/  IMAD.IADD R3, R3, 0x1, R25 ;  /* 0x0000000103037824 */ /* 0x000fe400078e0219 */
[C---:B------:R-:W-:Y:S01]  /*da70*/  IMAD R25, R21.reuse, UR5, R0 ;  /* 0x0000000515197c24 */ /* 0x040fe2000f8e0200 */
[----:B------:R-:W-:Y:S01]  /*da80*/  SHF.R.S32.HI R0, RZ, 0x1f, R57 ;  /* 0x0000001fff007819 */ /* 0x000fe20000011439 */
[----:B------:R-:W-:Y:S01]  /*da90*/  IMAD.WIDE.U32 R2, R21, UR4, R2 ;  /* 0x0000000415027c25 */ /* 0x000fe2000f8e0002 */
[----:B------:R-:W-:-:S03]  /*daa0*/  ULDC.64 UR4, c[0x0][0xad8] ;  /* 0x0002b60000047ab9 */ /* 0x000fc60000000a00 */
[----:B------:R-:W-:Y:S02]  /*dab0*/  IMAD.IADD R3, R3, 0x1, R25 ;  /* 0x0000000103037824 */ /* 0x000fe400078e0219 */
[----:B------:R-:W-:Y:S02]  /*dac0*/  IMAD R20, R0, UR4, RZ ;  /* 0x0000000400147c24 */ /* 0x000fe4000f8e02ff */
[----:B0-----:R-:W-:Y:S02]  /*dad0*/  IMAD.IADD R26, R165, 0x1, R17 ;  /* 0x00000001a51a7824 */ /* 0x001fe400078e0211 */
[C---:B------:R-:W-:Y:S02]  /*dae0*/  IMAD R17, R57.reuse, UR5, R20 ;  /* 0x0000000539117c24 */ /* 0x040fe4000f8e0214 */
[----:B------:R-:W-:Y:S01]  /*daf0*/  IMAD.WIDE.U32 R2, R57, UR4, R2 ;  /* 0x0000000439027c25 */ /* 0x000fe2000f8e0002 */
[----:B------:R-:W-:Y:S01]  /*db00*/  ISETP.GE.AND P2, PT, R26, R89, PT ;  /* 0x000000591a00720c */ /* 0x000fe20003f46270 */
[----:B------:R-:W-:-:S02]  /*db10*/  ULDC.64 UR4, c[0x0][0xa80] ;  /* 0x0002a00000047ab9 */ /* 0x000fc40000000a00 */
[----:B------:R-:W-:Y:S02]  /*db20*/  VIADD R0, R26, 0x20 ;  /* 0x000000201a007836 */ /* 0x000fe40000000000 */
[----:B------:R-:W-:Y:S01]  /*db30*/  IMAD.IADD R3, R3, 0x1, R17 ;  /* 0x0000000103037824 */ /* 0x000fe200078e0211 */
[----:B------:R-:W-:Y:S01]  /*db40*/  LEA R17, P3, R2, UR4, 0x1 ;  /* 0x0000000402117c11 */ /* 0x000fe2000f8608ff */
[----:B------:R-:W-:Y:S01]  /*db50*/  VIADD R23, R23, 0x2a820 ;  /* 0x0002a82017177836 */ /* 0x000fe20000000000 */
[-C--:B------:R-:W-:Y:S01]  /*db60*/  ISETP.GE.AND P0, PT, R0, R89.reuse, PT ;  /* 0x000000590000720c */ /* 0x080fe20003f06270 */
[----:B------:R-:W-:Y:S01]  /*db70*/  VIADD R0, R26, 0x40 ;  /* 0x000000401a007836 */ /* 0x000fe20000000000 */
[----:B------:R-:W-:Y:S02]  /*db80*/  LEA.HI.X R24, R2, UR5, R3, 0x1, P3 ;  /* 0x0000000502187c11 */ /* 0x000fe400098f0c03 */
[----:B------:R-:W-:Y:S01]  /*db90*/  PRMT R23, RZ, 0x654, R23 ;  /* 0x00000654ff177816 */ /* 0x000fe20000000017 */
[----:B-1----:R0:W1:Y:S01]  /*dba0*/  SHFL.IDX PT, R20, R17, RZ, 0x181f ;  /* 0x00181fff11147589 */ /* 0x00206200000e0000 */
[----:B------:R-:W-:Y:S01]  /*dbb0*/  ISETP.GE.AND P1, PT, R0, R89, PT ;  /* 0x000000590000720c */ /* 0x000fe20003f26270 */
[----:B------:R-:W-:Y:S01]  /*dbc0*/  BSSY B1, `(.L_x_1050) ;  /* 0x000000d000017945 */ /* 0x000fe20003800000 */
[----:B------:R0:W-:Y:S01]  /*dbd0*/  SYNCS.ARRIVE.TRANS64.RED.A1T0 RZ, [R23+URZ], RZ ;  /* 0x000000ff17ff79a7 */ /* 0x0001e2000810043f */
[----:B------:R0:W2:Y:S02]  /*dbe0*/  SHFL.IDX PT, R0, R24, RZ, 0x181f ;  /* 0x00181fff18007589 */ /* 0x0000a400000e0000 */
[----:B------:R-:W-:Y:S08]  /*dbf0*/  @P2 BRA `(.L_x_1051) ;  /* 0x0000000000242947 */ /* 0x000ff00003800000 */
        /* <DEDUP_REMOVED lines=9> */
.L_x_1051:
[----:B------:R-:W-:Y:S05]  /*dc90*/  BSYNC B1 ;  /* 0x0000000000017941 */ /* 0x000fea0003800000 */
.L_x_1050:
        /* <DEDUP_REMOVED lines=13> */
.L_x_1053:
[----:B------:R-:W-:Y:S05]  /*dd70*/  BSYNC B1 ;  /* 0x0000000000017941 */ /* 0x000fea0003800000 */
.L_x_1052:
[----:B----4-:R4:W0:Y:S01]  /*dd80*/  SHFL.IDX PT, R0, R24, 0x2, 0x181f ;  /* 0x00581f0018007f89 */ /* 0x01082200000e0000 */
        /* <DEDUP_REMOVED lines=8> */
[-C--:B0-----:R-:W-:Y:S02]  /*de10*/  @!P2 LEA.HI.X R3, R160, R0.reuse, R173, 0x1, P0 ;  /* 0x00000000a003a211 */ /* 0x081fe400000f0cad */
[----:B------:R-:W-:-:S03]  /*de20*/  @!P3 LEA.HI.X R21, R161, R0, R172, 0x1, P1 ;  /* 0x00000000a115b211 */ /* 0x000fc600008f0cac */
[----:B-----5:R3:W-:Y:S04]  /*de30*/  @!P2 ST.E.128 desc[UR36][R2.64], R36 ;  /* 0x000000240200a985 */ /* 0x0207e8000c101d24 */
[----:B------:R3:W-:Y:S02]  /*de40*/  @!P3 ST.E.128 desc[UR36][R20.64], R12 ;  /* 0x0000000c1400b985 */ /* 0x0007e4000c101d24 */
.L_x_1055:
[----:B------:R-:W-:Y:S05]  /*de50*/  BSYNC B1 ;  /* 0x0000000000017941 */ /* 0x000fea0003800000 */
.L_x_1054:
[----:B0-----:R-:W-:Y:S01]  /*de60*/  VIADD R0, R26, 0x60 ;  /* 0x000000601a007836 */ /* 0x001fe20000000000 */
[----:B--2-4-:R-:W0:Y:S04]  /*de70*/  SHFL.IDX PT, R24, R24, 0x3, 0x181f ;  /* 0x00781f0018187f89 */ /* 0x014e2800000e0000 */
[----:B------:R-:W-:Y:S01]  /*de80*/  ISETP.GE.AND P0, PT, R0, R89, PT ;  /* 0x000000590000720c */ /* 0x000fe20003f06270 */
[----:B------:R-:W2:-:S12]  /*de90*/  SHFL.IDX PT, R17, R17, 0x3, 0x181f ;  /* 0x00781f0011117f89 */ /* 0x000e9800000e0000 */
[----:B------:R-:W-:Y:S05]  /*dea0*/  @P0 BRA `(.L_x_1056) ;  /* 0x00000008006c0947 */ /* 0x000fea0003800000 */
[----:B------:R-:W-:Y:S02]  /*deb0*/  ULDC UR4, c[0x0][0xac8] ;  /* 0x0002b20000047ab9 */ /* 0x000fe40000000800 */
[----:B------:R-:W-:-:S13]  /*dec0*/  ISETP.GE.AND P1, PT, R160, UR4, PT ;  /* 0x00000004a0007c0c */ /* 0x000fda000bf26270 */
[----:B--23--:R-:W-:-:S04]  /*ded0*/  @!P1 LEA R2, P0, R160, R17, 0x1 ;  /* 0x00000011a0029211 */ /* 0x00cfc800078008ff */
[----:B0-----:R-:W-:Y:S02]  /*dee0*/  @!P1 LEA.HI.X R3, R160, R24, R173, 0x1, P0 ;  /* 0x00000018a0039211 */ /* 0x001fe400000f0cad */
[----:B------:R-:W-:-:S03]  /*def0*/  ISETP.GE.AND P0, PT, R161, UR4, PT ;  /* 0x00000004a1007c0c */ /* 0x000fc6000bf06270 */
[----:B-----5:R4:W-:Y:S10]  /*df00*/  @!P1 ST.E.128 desc[UR36][R2.64], R4 ;  /* 0x0000000402009985 */ /* 0x0209f4000c101d24 */
[----:B------:R-:W-:Y:S05]  /*df10*/  @P0 BRA `(.L_x_1056) ;  /* 0x0000000800500947 */ /* 0x000fea0003800000 */
[----:B----4-:R-:W-:-:S04]  /*df20*/  LEA R2, P0, R161, R17, 0x1 ;  /* 0x00000011a1027211 */ /* 0x010fc800078008ff */
[----:B------:R-:W-:-:S05]  /*df30*/  LEA.HI.X R3, R161, R24, R172, 0x1, P0 ;  /* 0x00000018a1037211 */ /* 0x000fca00000f0cac */
[----:B------:R0:W-:Y:S01]  /*df40*/  ST.E.128 desc[UR36][R2.64], R8 ;  /* 0x0000000802007985 */ /* 0x0001e2000c101d24 */
[----:B------:R-:W-:Y:S05]  /*df50*/  BRA `(.L_x_1056) ;  /* 0x0000000800407947 */ /* 0x000fea0003800000 */
.L_x_1049:
[----:B------:R-:W2:Y:S01]  /*df60*/  LDC R11, c[0x0][0xbe8] ;  /* 0x0002fa00ff0b7b82 */ /* 0x000ea20000000800 */
[----:B------:R-:W-:Y:S01]  /*df70*/  ISETP.GE.AND P0, PT, R174, 0x80, PT ;  /* 0x00000080ae00780c */ /* 0x000fe20003f06270 */
[----:B------:R-:W-:Y:S01]  /*df80*/  IMAD R0, R163, 0x20, R165 ;  /* 0x00000020a3007824 */ /* 0x000fe200078e02a5 */
[----:B------:R-:W-:Y:S01]  /*df90*/  BSSY B1, `(.L_x_1057) ;  /* 0x000002e000017945 */ /* 0x000fe20003800000 */
[----:B------:R-:W-:Y:S02]  /*dfa0*/  SHF.R.S32.HI R6, RZ, 0x1f, R164 ;  /* 0x0000001fff067819 */ /* 0x000fe400000114a4 */
[----:B------:R-:W-:Y:S01]  /*dfb0*/  IMAD.IADD R12, R17, 0x1, R0 ;  /* 0x00000001110c7824 */ /* 0x000fe200078e0200 */
[----:B------:R-:W-:Y:S02]  /*dfc0*/  SHF.R.S32.HI R8, RZ, 0x1f, R162 ;  /* 0x0000001fff087819 */ /* 0x000fe400000114a2 */
[----:B--2---:R-:W-:-:S13]  /*dfd0*/  ISETP.NE.AND P1, PT, R11, 0x1, PT ;  /* 0x000000010b00780c */ /* 0x004fda0003f25270 */
[----:B------:R-:W2:Y:S08]  /*dfe0*/  @P1 LDC R13, c[0x0][0xbec] ;  /* 0x0002fb00ff0d1b82 */ /* 0x000eb00000000800 */
[----:B------:R-:W3:Y:S01]  /*dff0*/  @P1 LDC R15, c[0x0][0xbf0] ;  /* 0x0002fc00ff0f1b82 */ /* 0x000ee20000000800 */
[----:B------:R-:W-:Y:S05]  /*e000*/  @P0 BRA `(.L_x_1058) ;  /* 0x0000000000980947 */ /* 0x000fea0003800000 */
[----:B------:R-:W4:Y:S01]  /*e010*/  S2R R2, SR_TID.X ;  /* 0x0000000000027919 */ /* 0x000f220000002100 */
[----:B------:R-:W5:Y:S01]  /*e020*/  LDC R10, c[0x0][0xbe8] ;  /* 0x0002fa00ff0a7b82 */ /* 0x000f620000000800 */
[----:B------:R-:W-:Y:S02]  /*e030*/  ULDC UR4, c[0x0][0xa88] ;  /* 0x0002a20000047ab9 */ /* 0x000fe40000000800 */
[----:B-----5:R-:W-:Y:S01]  /*e040*/  IMAD R3, R10, UR4, RZ ;  /* 0x000000040a037c24 */ /* 0x020fe2000f8e02ff */
[----:B----4-:R-:W-:-:S04]  /*e050*/  IADD3 R4, R17, -0x80, R2 ;  /* 0xffffff8011047810 */ /* 0x010fc80007ffe002 */
[----:B------:R-:W-:-:S13]  /*e060*/  ISETP.GE.AND P0, PT, R4, R3, PT ;  /* 0x000000030400720c */ /* 0x000fda0003f06270 */
[----:B------:R-:W-:Y:S05]  /*e070*/  @P0 BRA `(.L_x_1058) ;  /* 0x00000000007c0947 */ /* 0x000fea0003800000 */
[----:B------:R-:W-:Y:S01]  /*e080*/  ISETP.NE.AND P0, PT, R10, 0x1, PT ;  /* 0x000000010a00780c */ /* 0x000fe20003f05270 */
[----:B------:R-:W-:Y:S01]  /*e090*/  ULDC.64 UR4, c[0x0][0xb90] ;  /* 0x0002e40000047ab9 */ /* 0x000fe20000000a00 */
[----:B------:R-:W-:Y:S02]  /*e0a0*/  IMAD.MOV.U32 R5, RZ, RZ, R4 ;  /* 0x000000ffff057224 */ /* 0x000fe400078e0004 */
[----:B------:R-:W-:-:S04]  /*e0b0*/  IMAD R7, R6, UR4, RZ ;  /* 0x0000000406077c24 */ /* 0x000fc8000f8e02ff */
[----:B------:R-:W-:-:S05]  /*e0c0*/  IMAD R7, R164, UR5, R7 ;  /* 0x00000005a4077c24 */ /* 0x000fca000f8e0207 */
[----:B------:R-:W4:Y:S08]  /*e0d0*/  @P0 LDC R3, c[0x0][0xbec] ;  /* 0x0002fb00ff030b82 */ /* 0x000f300000000800 */
[----:B------:R-:W5:Y:S01]  /*e0e0*/  @P0 LDC R9, c[0x0][0xbf0] ;  /* 0x0002fc00ff090b82 */ /* 0x000f620000000800 */
[----:B----4-:R-:W-:-:S04]  /*e0f0*/  @P0 IMAD.HI.U32 R0, R4, R3, RZ ;  /* 0x0000000304000227 */ /* 0x010fc800078e00ff */
[----:B------:R-:W-:Y:S01]  /*e100*/  IMAD.WIDE.U32 R2, R164, UR4, RZ ;  /* 0x00000004a4027c25 */ /* 0x000fe2000f8e00ff */
[----:B------:R-:W-:Y:S01]  /*e110*/  ULDC.64 UR4, c[0x0][0xb98] ;  /* 0x0002e60000047ab9 */ /* 0x000fe20000000a00 */
[----:B-----5:R-:W-:Y:S02]  /*e120*/  @P0 SHF.R.U32.HI R5, RZ, R9, R0 ;  /* 0x00000009ff050219 */ /* 0x020fe40000011600 */
[----:B------:R-:W-:Y:S02]  /*e130*/  IMAD.IADD R3, R3, 0x1, R7 ;  /* 0x0000000103037824 */ /* 0x000fe400078e0207 */
[----:B------:R-:W-:Y:S02]  /*e140*/  IMAD R9, R8, UR4, RZ ;  /* 0x0000000408097c24 */ /* 0x000fe4000f8e02ff */
[----:B------:R-:W-:Y:S02]  /*e150*/  IMAD.MOV R7, RZ, RZ, -R5 ;  /* 0x000000ffff077224 */ /* 0x000fe400078e0a05 */
[----:B------:R-:W-:-:S04]  /*e160*/  IMAD.WIDE.U32 R2, R162, UR4, R2 ;  /* 0x00000004a2027c25 */ /* 0x000fc8000f8e0002 */
[----:B------:R-:W-:Y:S01]  /*e170*/  IMAD R7, R10, R7, R4 ;  /* 0x000000070a077224 */ /* 0x000fe200078e0204 */
[----:B------:R-:W-:Y:S01]  /*e180*/  IADD3 R2, P0, R5, R2, RZ ;  /* 0x0000000205027210 */ /* 0x000fe20007f1e0ff */
[----:B------:R-:W-:Y:S01]  /*e190*/  IMAD R4, R162, UR5, R9 ;  /* 0x00000005a2047c24 */ /* 0x000fe2000f8e0209 */
[----:B------:R-:W-:Y:S01]  /*e1a0*/  SHF.R.S32.HI R9, RZ, 0x1f, R5 ;  /* 0x0000001fff097819 */ /* 0x000fe20000011405 */
[----:B------:R-:W-:Y:S01]  /*e1b0*/  ULDC.64 UR4, c[0x0][0xb88] ;  /* 0x0002e20000047ab9 */ /* 0x000fe20000000a00 */
        /* <DEDUP_REMOVED lines=11> */
.L_x_1058:
[----:B------:R-:W-:Y:S05]  /*e270*/  BSYNC B1 ;  /* 0x0000000000017941 */ /* 0x000fea0003800000 */
.L_x_1057:
[----:B------:R-:W-:Y:S01]  /*e280*/  ULDC.64 UR4, c[0x0][0xae8] ;  /* 0x0002ba0000047ab9 */ /* 0x000fe20000000a00 */
[----:B--2---:R-:W-:Y:S01]  /*e290*/  @P1 IMAD.HI.U32 R0, R12, R13, RZ ;  /* 0x0000000d0c001227 */ /* 0x004fe200078e00ff */
[----:B------:R-:W-:Y:S01]  /*e2a0*/  ULDC UR6, c[0x0][0xa88] ;  /* 0x0002a20000067ab9 */ /* 0x000fe20000000800 */
[----:B------:R-:W-:Y:S02]  /*e2b0*/  BSSY B1, `(.L_x_1059) ;  /* 0x0000030000017945 */ /* 0x000fe40003800000 */
[----:B----4-:R-:W-:Y:S02]  /*e2c0*/  IMAD R3, R6, UR4, RZ ;  /* 0x0000000406037c24 */ /* 0x010fe4000f8e02ff */
[----:B------:R-:W-:Y:S01]  /*e2d0*/  IMAD.MOV.U32 R5, RZ, RZ, R12 ;  /* 0x000000ffff057224 */ /* 0x000fe200078e000c */
[----:B---3--:R-:W-:Y:S01]  /*e2e0*/  @P1 SHF.R.U32.HI R5, RZ, R15, R0 ;  /* 0x0000000fff051219 */ /* 0x008fe20000011600 */
[C---:B------:R-:W-:Y:S02]  /*e2f0*/  IMAD R7, R164.reuse, UR5, R3 ;  /* 0x00000005a4077c24 */ /* 0x040fe4000f8e0203 */
[----:B------:R-:W-:Y:S01]  /*e300*/  IMAD.WIDE.U32 R2, R164, UR4, RZ ;  /* 0x00000004a4027c25 */ /* 0x000fe2000f8e00ff */
[----:B------:R-:W-:Y:S01]  /*e310*/  ULDC.64 UR4, c[0x0][0xaf0] ;  /* 0x0002bc0000047ab9 */ /* 0x000fe20000000a00 */
[----:B------:R-:W-:-:S02]  /*e320*/  SHF.R.S32.HI R0, RZ, 0x1f, R5 ;  /* 0x0000001fff007819 */ /* 0x000fc40000011405 */
[----:B------:R-:W-:Y:S02]  /*e330*/  IMAD R9, R8, UR4, RZ ;  /* 0x0000000408097c24 */ /* 0x000fe4000f8e02ff */
[----:B------:R-:W-:Y:S02]  /*e340*/  IMAD.IADD R3, R3, 0x1, R7 ;  /* 0x0000000103037824 */ /* 0x000fe400078e0207 */
[----:B------:R-:W-:Y:S02]  /*e350*/  IMAD.MOV R7, RZ, RZ, -R5 ;  /* 0x000000ffff077224 */ /* 0x000fe400078e0a05 */
[C---:B------:R-:W-:Y:S02]  /*e360*/  IMAD R9, R162.reuse, UR5, R9 ;  /* 0x00000005a2097c24 */ /* 0x040fe4000f8e0209 */
        /* <DEDUP_REMOVED lines=11> */
[----:B------:R-:W-:Y:S02]  /*e420*/  IMAD.IADD R6, R165, 0x1, R17 ;  /* 0x00000001a5067824 */ /* 0x000fe400078e0211 */
[----:B------:R-:W-:Y:S02]  /*e430*/  IMAD R11, R11, UR6, RZ ;  /* 0x000000060b0b7c24 */ /* 0x000fe4000f8e02ff */
        /* <DEDUP_REMOVED lines=10> */
[----:B------:R2:W3:Y:S02]  /*e4e0*/  SHFL.IDX PT, R2, R4, RZ, 0x181f ;  /* 0x00181fff04027589 */ /* 0x0004e400000e0000 */
[----:B------:R-:W-:Y:S02]  /*e4f0*/  ISETP.GE.AND P0, PT, R0, R11, PT ;  /* 0x0000000b0000720c */ /* 0x000fe40003f06270 */
[----:B------:R2:W4:Y:S01]  /*e500*/  SHFL.IDX PT, R0, R5, RZ, 0x181f ;  /* 0x00181fff05007589 */ /* 0x00052200000e0000 */
[----:B------:R-:W-:Y:S10]  /*e510*/  @P2 BRA `(.L_x_1060) ;  /* 0x0000000000242947 */ /* 0x000ff40003800000 */
[----:B------:R-:W-:Y:S02]  /*e520*/  ULDC UR4, c[0x0][0xac8] ;  /* 0x0002b20000047ab9 */ /* 0x000fe40000000800 */
[----:B------:R-:W-:Y:S02]  /*e530*/  ISETP.GE.AND P4, PT, R160, UR4, PT ;  /* 0x00000004a0007c0c */ /* 0x000fe4000bf86270 */
[----:B------:R-:W-:-:S11]  /*e540*/  ISETP.GE.AND P5, PT, R161, UR4, PT ;  /* 0x00000004a1007c0c */ /* 0x000fd6000bfa6270 */
[CC--:B---3--:R-:W-:Y:S02]  /*e550*/  @!P4 LEA R8, P2, R160.reuse, R2.reuse, 0x1 ;  /* 0x00000002a008c211 */ /* 0x0c8fe400078408ff */
[C---:B------:R-:W-:Y:S02]  /*e560*/  @!P5 LEA R2, P3, R161.reuse, R2, 0x1 ;  /* 0x00000002a102d211 */ /* 0x040fe400078608ff */
[-C--:B----4-:R-:W-:Y:S02]  /*e570*/  @!P4 LEA.HI.X R9, R160, R0.reuse, R173, 0x1, P2 ;  /* 0x00000000a009c211 */ /* 0x090fe400010f0cad */
[----:B------:R-:W-:-:S03]  /*e580*/  @!P5 LEA.HI.X R3, R161, R0, R172, 0x1, P3 ;  /* 0x00000000a103d211 */ /* 0x000fc600018f0cac */
[----:B------:R3:W-:Y:S04]  /*e590*/  @!P4 ST.E.128 desc[UR36][R8.64], RZ ;  /* 0x000000ff0800c985 */ /* 0x0007e8000c101d24 */
[----:B------:R3:W-:Y:S02]  /*e5a0*/  @!P5 ST.E.128 desc[UR36][R2.64], RZ ;  /* 0x000000ff0200d985 */ /* 0x0007e4000c101d24 */
.L_x_1060:
[----:B------:R-:W-:Y:S05]  /*e5b0*/  BSYNC B1 ;  /* 0x0000000000017941 */ /* 0x000fea0003800000 */
.L_x_1059:
[----:B----4-:R4:W0:Y:S01]  /*e5c0*/  SHFL.IDX PT, R0, R5, 0x1, 0x181f ;  /* 0x00381f0005007f89 */ /* 0x01082200000e0000 */
[----:B------:R-:W-:Y:S03]  /*e5d0*/  BSSY B1, `(.L_x_1061) ;  /* 0x000000c000017945 */ /* 0x000fe60003800000 */
[----:B---3--:R4:W3:Y:S01]  /*e5e0*/  SHFL.IDX PT, R2, R4, 0x1, 0x181f ;  /* 0x00381f0004027f89 */ /* 0x0088e200000e0000 */
        /* <DEDUP_REMOVED lines=8> */
[----:B------:R0:W-:Y:S04]  /*e670*/  @!P3 ST.E.128 desc[UR36][R8.64], RZ ;  /* 0x000000ff0800b985 */ /* 0x0001e8000c101d24 */
[----:B------:R0:W-:Y:S02]  /*e680*/  @!P4 ST.E.128 desc[UR36][R2.64], RZ ;  /* 0x000000ff0200c985 */ /* 0x0001e4000c101d24 */
.L_x_1062:
[----:B------:R-:W-:Y:S05]  /*e690*/  BSYNC B1 ;  /* 0x0000000000017941 */ /* 0x000fea0003800000 */
.L_x_1061:
[----:B0-----:R0:W0:Y:S01]  /*e6a0*/  SHFL.IDX PT, R0, R5, 0x2, 0x181f ;  /* 0x00581f0005007f89 */ /* 0x00102200000e0000 */
[----:B------:R-:W-:Y:S03]  /*e6b0*/  BSSY B1, `(.L_x_1063) ;  /* 0x000000c000017945 */ /* 0x000fe60003800000 */
[----:B---3--:R3:W0:Y:S01]  /*e6c0*/  SHFL.IDX PT, R2, R4, 0x2, 0x181f ;  /* 0x00581f0004027f89 */ /* 0x00862200000e0000 */
        /* <DEDUP_REMOVED lines=10> */
.L_x_1064:
[----:B------:R-:W-:Y:S05]  /*e770*/  BSYNC B1 ;  /* 0x0000000000017941 */ /* 0x000fea0003800000 */
.L_x_1063:
[----:B0-----:R-:W-:Y:S01]  /*e780*/  VIADD R0, R6, 0x60 ;  /* 0x0000006006007836 */ /* 0x001fe20000000000 */
[----:B--2-4-:R-:W0:Y:S04]  /*e790*/  SHFL.IDX PT, R5, R5, 0x3, 0x181f ;  /* 0x00781f0005057f89 */ /* 0x014e2800000e0000 */
[----:B------:R-:W-:Y:S01]  /*e7a0*/  ISETP.GE.AND P0, PT, R0, R11, PT ;  /* 0x0000000b0000720c */ /* 0x000fe20003f06270 */
[----:B------:R2:W4:-:S12]  /*e7b0*/  SHFL.IDX PT, R2, R4, 0x3, 0x181f ;  /* 0x00781f0004027f89 */ /* 0x00051800000e0000 */
[----:B--2---:R-:W-:Y:S05]  /*e7c0*/  @P0 BRA `(.L_x_1056) ;  /* 0x0000000000240947 */ /* 0x004fea0003800000 */
        /* <DEDUP_REMOVED lines=9> */
.L_x_1056:
[----:B------:R-:W-:Y:S05]  /*e860*/  BSYNC B0 ;  /* 0x0000000000007941 */ /* 0x000fea0003800000 */
.L_x_1048:
[----:B------:R-:W-:Y:S02]  /*e870*/  ULDC UR4, c[0x0][0xc38] ;  /* 0x00030e0000047ab9 */ /* 0x000fe40000000800 */
[----:B-1----:R-:W-:-:S13]  /*e880*/  ISETP.GE.AND P0, PT, R16, UR4, PT ;  /* 0x0000000410007c0c */ /* 0x002fda000bf06270 */
[----:B------:R-:W-:Y:S05]  /*e890*/  @!P0 BRA `(.L_x_1065) ;  /* 0xffffff2400148947 */ /* 0x000fea000383ffff */
[----:B------:R-:W-:Y:S05]  /*e8a0*/  EXIT ;  /* 0x000000000000794d */ /* 0x000fea0003800000 */
.L_x_959:
[----:B------:R-:W-:-:S08]  /*e8b0*/  NOP ;  /* 0x0000000000007918 */ /* 0x000fd00000000000 */
[----:B0-----:R-:W0:-:S00]  /*e8c0*/  USETMAXREG.DEALLOC.CTAPOOL 0x28 ;  /* 0x00000028000079c8 */ /* 0x001e0000080e0500 */
[----:B0-----:R-:W-:-:S06]  /*e8d0*/  LOP3.LUT R0, R0, 0x3, RZ, 0xc0, !PT ;  /* 0x0000000300007812 */ /* 0x001fcc00078ec0ff */
[----:B------:R-:W0:Y:S01]  /*e8e0*/  S2UR UR9, SR_CTAID.X ;  /* 0x00000000000979c3 */ /* 0x000e220000002500 */
[----:B------:R-:W-:Y:S01]  /*e8f0*/  LOP3.LUT R19, R19, 0xfffff7ff, RZ, 0xc0, !PT ;  /* 0xfffff7ff13137812 */ /* 0x000fe200078ec0ff */
[----:B------:R-:W-:Y:S01]  /*e900*/  STL [R1], RZ ;  /* 0x000000ff01007387 */ /* 0x000fe20000100800 */
[----:B------:R-:W-:Y:S02]  /*e910*/  IMAD.MOV.U32 R23, RZ, RZ, RZ ;  /* 0x000000ffff177224 */ /* 0x000fe400078e00ff */
[----:B------:R-:W-:Y:S01]  /*e920*/  IMAD.MOV.U32 R26, RZ, RZ, 0x1 ;  /* 0x00000001ff1a7424 */ /* 0x000fe200078e00ff */
[----:B------:R1:W2:Y:S02]  /*e930*/  SHFL.IDX PT, R2, R0, RZ, 0x1f ;  /* 0x00001fff00027589 */ /* 0x0002a400000e0000 */
[----:B-1----:R-:W0:Y:S01]  /*e940*/  LDC R0, c[0x0][0xc38] ;  /* 0x00030e00ff007b82 */ /* 0x002e220000000800 */
[----:B--2---:R-:W-:-:S13]  /*e950*/  ISETP.NE.AND P0, PT, R2, RZ, PT ;  /* 0x000000ff0200720c */ /* 0x004fda0003f05270 */
[----:B------:R-:W-:Y:S01]  /*e960*/  @P0 LOP3.LUT R19, R19, 0x800, RZ, 0xfc, !PT ;  /* 0x0000080013130812 */ /* 0x000fe200078efcff */
[----:B------:R-:W-:Y:S06]  /*e970*/  @P0 BAR.ARV 0x4, 0x180 ;  /* 0x0106000000000b1d */ /* 0x000fec0000002000 */
[----:B0-----:R-:W-:-:S13]  /*e980*/  ISETP.LE.AND P0, PT, R0, UR9, PT ;  /* 0x0000000900007c0c */ /* 0x001fda000bf03270 */
[----:B------:R-:W-:Y:S05]  /*e990*/  @P0 BRA `(.L_x_1066) ;  /* 0x0000003c00f40947 */ /* 0x000fea0003800000 */
[----:B------:R-:W2:Y:S01]  /*e9a0*/  LDL R3, [R1+0x4] ;  /* 0x0000040001037983 */ /* 0x000ea20000100800 */
[----:B------:R-:W-:Y:S01]  /*e9b0*/  ULDC.64 UR38, c[0x0][0x2f0] ;  /* 0x0000bc0000267ab9 */ /* 0x000fe20000000a00 */
[----:B------:R-:W-:Y:S01]  /*e9c0*/  ULDC UR7, c[0x0][0x320] ;  /* 0x0000c80000077ab9 */ /* 0x000fe20000000800 */
[----:B------:R-:W-:Y:S01]  /*e9d0*/  LOP3.LUT R19, R19, 0xfffffffe, RZ, 0xc0, !PT ;  /* 0xfffffffe13137812 */ /* 0x000fe200078ec0ff */
[----:B------:R-:W0:Y:S01]  /*e9e0*/  S2R R5, SR_TID.X ;  /* 0x0000000000057919 */ /* 0x000e220000002100 */
[----:B------:R-:W-:Y:S01]  /*e9f0*/  ULDC UR8, c[0x0][0x2b8] ;  /* 0x0000ae0000087ab9 */ /* 0x000fe20000000800 */
[----:B------:R-:W1:Y:S01]  /*ea00*/  S2UR UR6, SR_CgaCtaId ;  /* 0x00000000000679c3 */ /* 0x000e620000008800 */
[----:B------:R-:W-:Y:S01]  /*ea10*/  LOP3.LUT R19, R19, 0xfffffff7, RZ, 0xc0, !PT ;  /* 0xfffffff713137812 */ /* 0x000fe200078ec0ff */
[----:B------:R-:W-:Y:S01]  /*ea20*/  ULDC.64 UR4, c[0x0][0x418] ;  /* 0x0001060000047ab9 */ /* 0x000fe20000000a00 */
[----:B------:R3:W-:Y:S01]  /*ea30*/  STL [R1], RZ ;  /* 0x000000ff01007387 */ /* 0x0007e20000100800 */
[----:B------:R-:W-:Y:S01]  /*ea40*/  UISETP.NE.U32.AND UP0, UPT, UR4, URZ, UPT ;  /* 0x0000003f0400728c */ /* 0x000fe2000bf05070 */
[----:B------:R-:W-:Y:S01]  /*ea50*/  IMAD.U32 R34, RZ, RZ, UR9 ;  /* 0x00000009ff227e24 */ /* 0x000fe2000f8e00ff */
[----:B------:R-:W-:Y:S01]  /*ea60*/  ULDC UR40, c[0x0][0x288] ;  /* 0x0000a20000287ab9 */ /* 0x000fe20000000800 */
[----:B------:R-:W-:Y:S01]  /*ea70*/  ULDC UR4, c[0x0][0x424] ;  /* 0x0001090000047ab9 */ /* 0x000fe20000000800 */
[----:B------:R-:W-:Y:S01]  /*ea80*/  UISETP.NE.AND.EX UP0, UPT, UR5, URZ, UPT, UP0 ;  /* 0x0000003f0500728c */ /* 0x000fe2000bf05300 */
[----:B------:R-:W-:Y:S01]  /*ea90*/  IMAD.MOV.U32 R26, RZ, RZ, 0x1 ;  /* 0x00000001ff1a7424 */ /* 0x000fe200078e00ff */
[----:B------:R-:W-:Y:S01]  /*eaa0*/  ULDC UR47, c[0x0][0xc] ;  /* 0x00000300002f7ab9 */ /* 0x000fe20000000800 */
[----:B------:R-:W-:Y:S01]  /*eab0*/  UMOV UR5, 0x400 ;  /* 0x0000040000057882 */ /* 0x000fe20000000000 */
[----:B------:R-:W-:Y:S01]  /*eac0*/  USEL UR4, UR4, 0x1, UP0 ;  /* 0x0000000104047887 */ /* 0x000fe20008000000 */
[----:B------:R-:W-:-:S03]  /*ead0*/  IMAD.MOV.U32 R23, RZ, RZ, RZ ;  /* 0x000000ffff177224 */ /* 0x000fc600078e00ff */
[----:B------:R-:W-:-:S04]  /*eae0*/  UIMAD UR38, UR4, UR38, URZ ;  /* 0x00000026042672a4 */ /* 0x000fc8000f8e023f */
[----:B------:R-:W-:Y:S02]  /*eaf0*/  UIADD3 UR4, UR38, 0x5f, URZ ;  /* 0x0000005f26047890 */ /* 0x000fe4000fffe03f */
[----:B------:R-:W-:Y:S02]  /*eb00*/  UIADD3 UR49, UR38, 0x1, -UR40 ;  /* 0x0000000126317890 */ /* 0x000fe4000fffe828 */
[----:B-1----:R-:W-:Y:S02]  /*eb10*/  ULEA UR6, UR6, UR5, 0x18 ;  /* 0x0000000506067291 */ /* 0x002fe4000f8ec03f */
[----:B------:R-:W-:Y:S01]  /*eb20*/  UIMAD.WIDE UR4, UR4, 0x2aaaaaab, URZ ;  /* 0x2aaaaaab040478a5 */ /* 0x000fe2000f8e023f */
[C---:B0-----:R-:W-:Y:S01]  /*eb30*/  IMAD.SHL.U32 R30, R5.reuse, 0x8, RZ ;  /* 0x00000008051e7824 */ /* 0x041fe200078e00ff */
[----:B------:R-:W-:Y:S02]  /*eb40*/  LOP3.LUT R4, R5, 0x7f, RZ, 0xc0, !PT ;  /* 0x0000007f05047812 */ /* 0x000fe400078ec0ff */
[----:B------:R-:W-:Y:S01]  /*eb50*/  IMAD.U32 R16, RZ, RZ, UR6 ;  /* 0x00000006ff107e24 */ /* 0x000fe2000f8e00ff */
[----:B------:R-:W-:Y:S01]  /*eb60*/  USHF.R.U32.HI UR41, URZ, 0x1f, UR5 ;  /* 0x0000001f3f297899 */ /* 0x000fe20008011605 */
[----:B------:R-:W-:-:S02]  /*eb70*/  LOP3.LUT R0, R30, 0x1f8, RZ, 0xc0, !PT ;  /* 0x000001f81e007812 */ /* 0x000fc400078ec0ff */
[----:B------:R-:W-:Y:S01]  /*eb80*/  LOP3.LUT R37, R30, 0x38, RZ, 0xc0, !PT ;  /* 0x000000381e257812 */ /* 0x000fe200078ec0ff */
[----:B------:R-:W-:Y:S01]  /*eb90*/  ULEA.HI.SX32 UR41, UR5, UR41, 0x1c ;  /* 0x0000002905297291 */ /* 0x000fe2000f8fe23f */
[----:B------:R-:W-:Y:S02]  /*eba0*/  SHF.R.U32.HI R36, RZ, 0x3, R4 ;  /* 0x00000003ff247819 */ /* 0x000fe40000011604 */
[----:B------:R-:W-:Y:S02]  /*ebb0*/  LOP3.LUT R2, R37, 0x80, RZ, 0xfc, !PT ;  /* 0x0000008025027812 */ /* 0x000fe400078efcff */
[----:B--2---:R-:W-:Y:S02]  /*ebc0*/  R2UR UR10, R3 ;  /* 0x00000000030a72ca */ /* 0x004fe400000e0000 */
[----:B------:R-:W-:Y:S02]  /*ebd0*/  LOP3.LUT R3, R0, 0x38, R5, 0x78, !PT ;  /* 0x0000003800037812 */ /* 0x000fe400078e7805 */
[----:B------:R-:W-:-:S02]  /*ebe0*/  LOP3.LUT R0, R37, 0x40, RZ, 0xfc, !PT ;  /* 0x0000004025007812 */ /* 0x000fc400078efcff */
[----:B------:R-:W-:Y:S01]  /*ebf0*/  LOP3.LUT R30, R3, 0x200, R30, 0xf8, !PT ;  /* 0x00000200031e7812 */ /* 0x000fe200078ef81e */
[----:B------:R-:W-:Y:S01]  /*ec00*/  IMAD.SHL.U32 R3, R5, 0x10, RZ ;  /* 0x0000001005037824 */ /* 0x000fe200078e00ff */
[C---:B------:R-:W-:Y:S02]  /*ec10*/  ISETP.GE.AND P0, PT, R0.reuse, UR39, PT ;  /* 0x0000002700007c0c */ /* 0x040fe4000bf06270 */
[----:B------:R-:W-:Y:S01]  /*ec20*/  ISETP.GE.AND P1, PT, R0, UR7, PT ;  /* 0x0000000700007c0c */ /* 0x000fe2000bf26270 */
[----:B------:R-:W-:Y:S02]  /*ec30*/  IMAD R31, R30, 0x2, R16 ;  /* 0x000000021e1f7824 */ /* 0x000fe400078e0210 */
[----:B------:R-:W-:-:S08]  /*ec40*/  ULOP3.LUT UR48, UR10, 0x2, URZ, 0xfc, !UPT ;  /* 0x000000020a307892 */ /* 0x000fd0000f8efc3f */
[----:B------:R-:W-:Y:S02]  /*ec50*/  @P0 LOP3.LUT R19, R19, 0x8, RZ, 0xfc, !PT ;  /* 0x0000000813130812 */ /* 0x000fe400078efcff */
[----:B------:R-:W-:Y:S02]  /*ec60*/  ISETP.GE.AND P0, PT, R0, UR8, PT ;  /* 0x0000000800007c0c */ /* 0x000fe4000bf06270 */
[----:B------:R-:W-:Y:S02]  /*ec70*/  @P1 LOP3.LUT R19, R19, 0x1, RZ, 0xfc, !PT ;  /* 0x0000000113131812 */ /* 0x000fe400078efcff */
[----:B------:R-:W-:Y:S02]  /*ec80*/  ISETP.GE.AND P1, PT, R2, UR8, PT ;  /* 0x0000000802007c0c */ /* 0x000fe4000bf26270 */
[----:B------:R-:W-:Y:S02]  /*ec90*/  LOP3.LUT R19, R19, 0xfffffdff, RZ, 0xc0, !PT ;  /* 0xfffffdff13137812 */ /* 0x000fe400078ec0ff */
[----:B------:R-:W-:-:S05]  /*eca0*/  LOP3.LUT R0, R36, 0x70, R3, 0xf8, !PT ;  /* 0x0000007024007812 */ /* 0x000fca00078ef803 */
[----:B------:R-:W-:Y:S02]  /*ecb0*/  @P0 LOP3.LUT R19, R19, 0x200, RZ, 0xfc, !PT ;  /* 0x0000020013130812 */ /* 0x000fe400078efcff */
[----:B------:R-:W-:Y:S02]  /*ecc0*/  ISETP.GE.AND P0, PT, R2, UR39, PT ;  /* 0x0000002702007c0c */ /* 0x000fe4000bf06270 */
[----:B------:R-:W-:-:S11]  /*ecd0*/  LOP3.LUT R19, R19, 0xfffffffb, RZ, 0xc0, !PT ;  /* 0xfffffffb13137812 */ /* 0x000fd600078ec0ff */
[----:B------:R-:W-:Y:S02]  /*ece0*/  @P0 LOP3.LUT R19, R19, 0x4, RZ, 0xfc, !PT ;  /* 0x0000000413130812 */ /* 0x000fe400078efcff */
[----:B------:R-:W-:Y:S01]  /*ecf0*/  ISETP.GE.AND P0, PT, R37, UR39, PT ;  /* 0x0000002725007c0c */ /* 0x000fe2000bf06270 */
[----:B------:R-:W-:Y:S01]  /*ed00*/  ULDC UR39, c[0x0][0x448] ;  /* 0x0001120000277ab9 */ /* 0x000fe20000000800 */
[----:B------:R-:W-:Y:S01]  /*ed10*/  LOP3.LUT R19, R19, 0xfffffeff, RZ, 0xc0, !PT ;  /* 0xfffffeff13137812 */ /* 0x000fe200078ec0ff */
[----:B------:R-:W-:Y:S02]  /*ed20*/  UIMAD UR39, UR39, UR40, URZ ;  /* 0x00000028272772a4 */ /* 0x000fe4000f8e023f */
[----:B------:R-:W-:Y:S01]  /*ed30*/  UIADD3 UR40, UR38, -UR40, URZ ;  /* 0x8000002826287290 */ /* 0x000fe2000fffe03f */
[----:B------:R-:W-:Y:S02]  /*ed40*/  @P1 LOP3.LUT R19, R19, 0x100, RZ, 0xfc, !PT ;  /* 0x0000010013131812 */ /* 0x000fe400078efcff */
[----:B------:R-:W-:-:S02]  /*ed50*/  ISETP.GE.AND P1, PT, R37, UR7, PT ;  /* 0x0000000725007c0c */ /* 0x000fc4000bf26270 */
[----:B------:R-:W-:-:S04]  /*ed60*/  LOP3.LUT R19, R19, 0xffffffef, RZ, 0xc0, !PT ;  /* 0xffffffef13137812 */ /* 0x000fc800078ec0ff */
[----:B------:R-:W-:Y:S02]  /*ed70*/  @P0 LOP3.LUT R19, R19, 0x10, RZ, 0xfc, !PT ;  /* 0x0000001013130812 */ /* 0x000fe400078efcff */
[----:B------:R-:W-:Y:S02]  /*ed80*/  ISETP.GE.AND P0, PT, R37, UR8, PT ;  /* 0x0000000825007c0c */ /* 0x000fe4000bf06270 */
[----:B------:R-:W-:-:S04]  /*ed90*/  LOP3.LUT R19, R19, 0xfffffbff, RZ, 0xc0, !PT ;  /* 0xfffffbff13137812 */ /* 0x000fc800078ec0ff */
[----:B------:R-:W-:-:S04]  /*eda0*/  LOP3.LUT R19, R19, 0xfffffffd, RZ, 0xc0, !PT ;  /* 0xfffffffd13137812 */ /* 0x000fc800078ec0ff */
[----:B------:R-:W-:-:S04]  /*edb0*/  @P1 LOP3.LUT R19, R19, 0x2, RZ, 0xfc, !PT ;  /* 0x0000000213131812 */ /* 0x000fc800078efcff */
[----:B---3--:R-:W-:-:S07]  /*edc0*/  @P0 LOP3.LUT R19, R19, 0x400, RZ, 0xfc, !PT ;  /* 0x0000040013130812 */ /* 0x008fce00078efcff */
.L_x_1121:
[----:B------:R-:W-:Y:S01]  /*edd0*/  ULDC UR7, c[0x0][0xc60] ;  /* 0x0003180000077ab9 */ /* 0x000fe20000000800 */
[C---:B------:R-:W-:Y:S01]  /*ede0*/  R2UR UR42, R34.reuse ;  /* 0x00000000222a72ca */ /* 0x040fe200000e0000 */
[----:B------:R-:W-:Y:S01]  /*edf0*/  UISETP.NE.AND UP0, UPT, UR7, 0x1, UPT ;  /* 0x000000010700788c */ /* 0x000fe2000bf05270 */
[----:B------:R-:W-:-:S10]  /*ee00*/  R2UR UR6, R34 ;  /* 0x00000000220672ca */ /* 0x000fd400000e0000 */
[----:B------:R-:W-:Y:S01]  /*ee10*/  @UP0 ULDC UR4, c[0x0][0xc64] ;  /* 0x0003190000040ab9 */ /* 0x000fe20000000800 */
[----:B------:R-:W-:Y:S01]  /*ee20*/  @UP0 ULDC UR8, c[0x0][0xc68] ;  /* 0x00031a0000080ab9 */ /* 0x000fe20000000800 */
[----:B------:R-:W-:-:S04]  /*ee30*/  UIMAD.WIDE.U32 UR4, UR42, UR4, URZ ;  /* 0x000000042a0472a5 */ /* 0x000fc8000f8e003f */
[----:B------:R-:W-:-:S03]  /*ee40*/  @UP0 USHF.R.U32.HI UR42, URZ, UR8, UR5 ;  /* 0x000000083f2a0299 */ /* 0x000fc60008011605 */
[----:B------:R-:W-:Y:S02]  /*ee50*/  ULDC UR4, c[0x0][0xc78] ;  /* 0x00031e0000047ab9 */ /* 0x000fe40000000800 */
[----:B------:R-:W-:Y:S02]  /*ee60*/  UISETP.GE.AND UP0, UPT, UR42, UR4, UPT ;  /* 0x000000042a00728c */ /* 0x000fe4000bf06270 */
[----:B------:R-:W-:-:S04]  /*ee70*/  UIADD3 UR4, -UR42, URZ, URZ ;  /* 0x0000003f2a047290 */ /* 0x000fc8000fffe13f */
[----:B------:R-:W-:Y:S01]  /*ee80*/  PLOP3.LUT P0, PT, PT, PT, UP0, 0x40, 0x0 ;  /* 0x000000000000781c */ /* 0x000fe20003f0e808 */
[----:B------:R-:W-:-:S12]  /*ee90*/  UIMAD UR7, UR7, UR4, UR6 ;  /* 0x00000004070772a4 */ /* 0x000fd8000f8e0206 */
[----:B0----5:R-:W-:Y:S05]  /*eea0*/  @P0 BRA `(.L_x_1067) ;  /* 0x0000000000200947 */ /* 0x021fea0003800000 */
[----:B------:R-:W-:Y:S01]  /*eeb0*/  ULDC UR8, c[0x0][0xc6c] ;  /* 0x00031b0000087ab9 */ /* 0x000fe20000000800 */
[----:B------:R-:W-:Y:S01]  /*eec0*/  UMOV UR6, UR7 ;  /* 0x0000000700067c82 */ /* 0x000fe20008000000 */
[----:B------:R-:W-:-:S11]  /*eed0*/  UISETP.NE.AND UP0, UPT, UR8, 0x1, UPT ;  /* 0x000000010800788c */ /* 0x000fd6000bf05270 */
[----:B------:R-:W-:Y:S02]  /*eee0*/  @UP0 ULDC.64 UR10, c[0x0][0xc70] ;  /* 0x00031c00000a0ab9 */ /* 0x000fe40000000a00 */
[----:B------:R-:W-:-:S04]  /*eef0*/  UIMAD.WIDE.U32 UR4, UR7, UR10, URZ ;  /* 0x0000000a070472a5 */ /* 0x000fc8000f8e003f */
[----:B------:R-:W-:-:S04]  /*ef00*/  @UP0 USHF.R.U32.HI UR6, URZ, UR11, UR5 ;  /* 0x0000000b3f060299 */ /* 0x000fc80008011605 */
[----:B------:R-:W-:Y:S01]  /*ef10*/  UIMAD UR4, UR6, UR8, URZ ;  /* 0x00000008060472a4 */ /* 0x000fe2000f8e023f */
[----:B------:R-:W-:Y:S11]  /*ef20*/  BRA `(.L_x_1068) ;  /* 0x00000000001c7947 */ /* 0x000ff60003800000 */
.L_x_1067:
[----:B------:R-:W-:Y:S01]  /*ef30*/  ULDC UR8, c[0x0][0xc54] ;  /* 0x0003150000087ab9 */ /* 0x000fe20000000800 */
[----:B------:R-:W-:Y:S01]  /*ef40*/  UMOV UR6, UR7 ;  /* 0x0000000700067c82 */ /* 0x000fe20008000000 */
[----:B------:R-:W-:-:S11]  /*ef50*/  UISETP.NE.AND UP0, UPT, UR8, 0x1, UPT ;  /* 0x000000010800788c */ /* 0x000fd6000bf05270 */
[----:B------:R-:W-:Y:S02]  /*ef60*/  @UP0 ULDC.64 UR10, c[0x0][0xc58] ;  /* 0x00031600000a0ab9 */ /* 0x000fe40000000a00 */
[----:B------:R-:W-:-:S04]  /*ef70*/  UIMAD.WIDE.U32 UR4, UR7, UR10, URZ ;  /* 0x0000000a070472a5 */ /* 0x000fc8000f8e003f */
[----:B------:R-:W-:-:S04]  /*ef80*/  @UP0 USHF.R.U32.HI UR6, URZ, UR11, UR5 ;  /* 0x0000000b3f060299 */ /* 0x000fc80008011605 */
[----:B------:R-:W-:-:S12]  /*ef90*/  UIMAD UR4, UR6, UR8, URZ ;  /* 0x00000008060472a4 */ /* 0x000fd8000f8e023f */
.L_x_1068:
[----:B------:R-:W-:Y:S01]  /*efa0*/  ULDC UR5, c[0x0][0xc48] ;  /* 0x0003120000057ab9 */ /* 0x000fe20000000800 */
[----:B------:R-:W-:Y:S01]  /*efb0*/  ULDC.64 UR8, c[0x0][0xa28] ;  /* 0x00028a0000087ab9 */ /* 0x000fe20000000a00 */
[----:B------:R-:W-:Y:S01]  /*efc0*/  UISETP.NE.AND UP1, UPT, UR5, 0x1, UPT ;  /* 0x000000010500788c */ /* 0x000fe2000bf25270 */
[----:B------:R-:W-:Y:S01]  /*efd0*/  IMAD.MOV.U32 R32, RZ, RZ, RZ ;  /* 0x000000ffff207224 */ /* 0x000fe200078e00ff */
[----:B------:R-:W-:Y:S02]  /*efe0*/  UIADD3 UR4, UR7, -UR4, URZ ;  /* 0x8000000407047290 */ /* 0x000fe4000fffe03f */
[----:B------:R-:W-:Y:S01]  /*eff0*/  UISETP.NE.U32.AND UP0, UPT, UR8, URZ, UPT ;  /* 0x0000003f0800728c */ /* 0x000fe2000bf05070 */
[----:B------:R-:W-:Y:S02]  /*f000*/  ULDC UR5, c[0x0][0xc54] ;  /* 0x0003150000057ab9 */ /* 0x000fe40000000800 */
[----:B------:R-:W-:Y:S02]  /*f010*/  UIMAD UR42, UR42, UR5, UR4 ;  /* 0x000000052a2a72a4 */ /* 0x000fe4000f8e0204 */
[----:B------:R-:W-:-:S02]  /*f020*/  UISETP.NE.AND.EX UP0, UPT, UR9, URZ, UPT, UP0 ;  /* 0x0000003f0900728c */ /* 0x000fc4000bf05300 */
[----:B------:R-:W-:Y:S01]  /*f030*/  @UP1 ULDC UR4, c[0x0][0xc4c] ;  /* 0x0003130000041ab9 */ /* 0x000fe20000000800 */
[----:B------:R-:W-:Y:S01]  /*f040*/  @UP1 ULDC UR7, c[0x0][0xc50] ;  /* 0x0003140000071ab9 */ /* 0x000fe20000000800 */
[----:B------:R-:W-:Y:S02]  /*f050*/  UIMAD.WIDE.U32 UR4, UR42, UR4, URZ ;  /* 0x000000042a0472a5 */ /* 0x000fe4000f8e003f */
[----:B------:R-:W-:Y:S01]  /*f060*/  UMOV UR43, UR42 ;  /* 0x0000002a002b7c82 */ /* 0x000fe20008000000 */
[----:B------:R-:W-:Y:S01]  /*f070*/  ULOP3.LUT UR6, UR6, 0x1ffffff, URZ, 0x3c, !UPT ;  /* 0x01ffffff06067892 */ /* 0x000fe2000f8e3c3f */
[----:B------:R-:W-:Y:S01]  /*f080*/  PLOP3.LUT P0, PT, PT, PT, UP0, 0x80, 0x0 ;  /* 0x000000000000781c */ /* 0x000fe20003f0f008 */
[----:B------:R-:W-:-:S03]  /*f090*/  @UP1 USHF.R.U32.HI UR43, URZ, UR7, UR5 ;  /* 0x000000073f2b1299 */ /* 0x000fc60008011605 */
[----:B------:R-:W-:Y:S02]  /*f0a0*/  @UP0 ULDC.64 UR4, c[0x0][0xa28] ;  /* 0x00028a0000040ab9 */ /* 0x000fe40000000a00 */
[----:B------:R-:W-:-:S06]  /*f0b0*/  @UP0 UIMAD.WIDE UR4, UR43, 0x4, UR4 ;  /* 0x000000042b0408a5 */ /* 0x000fcc000f8e0204 */
[----:B------:R-:W-:Y:S01]  /*f0c0*/  IMAD.U32 R3, RZ, RZ, UR5 ;  /* 0x00000005ff037e24 */ /* 0x000fe2000f8e00ff */
[----:B------:R-:W-:Y:S01]  /*f0d0*/  ULDC UR5, c[0x0][0x448] ;  /* 0x0001120000057ab9 */ /* 0x000fe20000000800 */
[----:B------:R-:W-:Y:S01]  /*f0e0*/  IMAD.U32 R2, RZ, RZ, UR4 ;  /* 0x00000004ff027e24 */ /* 0x000fe2000f8e00ff */
[----:B------:R-:W-:Y:S01]  /*f0f0*/  ULDC UR4, c[0x0][0xc3c] ;  /* 0x00030f0000047ab9 */ /* 0x000fe20000000800 */
[----:B------:R-:W-:Y:S02]  /*f100*/  UISETP.NE.AND UP2, UPT, UR5, 0x1, UPT ;  /* 0x000000010500788c */ /* 0x000fe4000bf45270 */
[----:B------:R-:W-:Y:S01]  /*f110*/  UIADD3 UR6, UR6, UR4, URZ ;  /* 0x0000000406067290 */ /* 0x000fe2000fffe03f */
[----:B------:R0:W5:Y:S01]  /*f120*/  @P0 LDG.E R32, desc[UR36][R2.64] ;  /* 0x0000002402200981 */ /* 0x000162000c1e1900 */
[----:B------:R-:W-:Y:S02]  /*f130*/  UP2UR UR50, UPR, URZ, 0x4 ;  /* 0x000000043f327883 */ /* 0x000fe40008000000 */
[----:B------:R-:W-:-:S04]  /*f140*/  USHF.L.U32 UR44, UR6, 0x7, URZ ;  /* 0x00000007062c7899 */ /* 0x000fc8000800063f */
[----:B------:R-:W-:Y:S01]  /*f150*/  UIADD3 UR6, UR44, 0x7f, URZ ;  /* 0x0000007f2c067890 */ /* 0x000fe2000fffe03f */
[----:B------:R-:W-:Y:S01]  /*f160*/  @UP2 ULDC UR4, c[0x0][0x44c] ;  /* 0x0001130000042ab9 */ /* 0x000fe20000000800 */
[----:B------:R-:W-:Y:S02]  /*f170*/  @UP2 ULDC UR7, c[0x0][0x450] ;  /* 0x0001140000072ab9 */ /* 0x000fe40000000800 */
[----:B------:R-:W-:-:S04]  /*f180*/  UIMAD.WIDE.U32 UR4, UR6, UR4, URZ ;  /* 0x00000004060472a5 */ /* 0x000fc8000f8e003f */
[----:B------:R-:W-:-:S03]  /*f190*/  @UP2 USHF.R.U32.HI UR6, URZ, UR7, UR5 ;  /* 0x000000073f062299 */ /* 0x000fc60008011605 */
[----:B------:R-:W-:Y:S01]  /*f1a0*/  ULDC.64 UR4, c[0x0][0x9e0] ;  /* 0x0002780000047ab9 */ /* 0x000fe20000000a00 */
[----:B------:R-:W-:Y:S02]  /*f1b0*/  UIADD3 UR6, UR49, UR6, URZ ;  /* 0x0000000631067290 */ /* 0x000fe4000fffe03f */
[----:B------:R-:W-:Y:S02]  /*f1c0*/  UISETP.GE.AND UP0, UPT, UR5, 0x1, UPT ;  /* 0x000000010500788c */ /* 0x000fe4000bf06270 */
[----:B------:R-:W-:-:S04]  /*f1d0*/  UIADD3 UR4, UR6, UR4, URZ ;  /* 0x0000000406047290 */ /* 0x000fc8000fffe03f */
[----:B------:R-:W-:-:S13]  /*f1e0*/  PLOP3.LUT P0, PT, PT, PT, UP0, 0x40, 0x0 ;  /* 0x000000000000781c */ /* 0x000fda0003f0e808 */
[----:B0-----:R-:W-:Y:S05]  /*f1f0*/  @P0 BRA `(.L_x_1069) ;  /* 0x0000000000440947 */ /* 0x001fea0003800000 */
[----:B------:R-:W-:Y:S01]  /*f200*/  ISETP.LT.AND P0, PT, RZ, UR6, PT ;  /* 0x00000006ff007c0c */ /* 0x000fe2000bf01270 */
[----:B------:R-:W-:-:S12]  /*f210*/  UIADD3 UR8, UR6, -0x1, URZ ;  /* 0xffffffff06087890 */ /* 0x000fd8000fffe03f */
[----:B------:R-:W-:Y:S05]  /*f220*/  @P0 BRA `(.L_x_1070) ;  /* 0x00000000001c0947 */ /* 0x000fea0003800000 */
[----:B------:R-:W-:Y:S02]  /*f230*/  UISETP.NE.AND UP1, UPT, UR5, 0x1, UPT ;  /* 0x000000010500788c */ /* 0x000fe4000bf25270 */
[----:B------:R-:W-:-:S09]  /*f240*/  UIADD3 UR8, -UR6, URZ, URZ ;  /* 0x0000003f06087290 */ /* 0x000fd2000fffe13f */
[----:B------:R-:W-:Y:S02]  /*f250*/  @UP1 ULDC.64 UR10, c[0x0][0x9e8] ;  /* 0x00027a00000a1ab9 */ /* 0x000fe40000000a00 */
[----:B------:R-:W-:-:S04]  /*f260*/  UIMAD.WIDE.U32 UR6, UR8, UR10, URZ ;  /* 0x0000000a080672a5 */ /* 0x000fc8000f8e003f */
[----:B------:R-:W-:-:S04]  /*f270*/  @UP1 USHF.R.U32.HI UR8, URZ, UR11, UR7 ;  /* 0x0000000b3f081299 */ /* 0x000fc80008011607 */
[----:B------:R-:W-:Y:S01]  /*f280*/  ULOP3.LUT UR8, URZ, UR8, URZ, 0x33, !UPT ;  /* 0x000000083f087292 */ /* 0x000fe2000f8e333f */
[----:B------:R-:W-:Y:S11]  /*f290*/  BRA `(.L_x_1071) ;  /* 0x0000000000107947 */ /* 0x000ff60003800000 */
.L_x_1070:
[----:B------:R-:W-:-:S11]  /*f2a0*/  UISETP.NE.AND UP1, UPT, UR5, 0x1, UPT ;  /* 0x000000010500788c */ /* 0x000fd6000bf25270 */
[----:B------:R-:W-:Y:S02]  /*f2b0*/  @UP1 ULDC.64 UR10, c[0x0][0x9e8] ;  /* 0x00027a00000a1ab9 */ /* 0x000fe40000000a00 */
[----:B------:R-:W-:-:S04]  /*f2c0*/  UIMAD.WIDE.U32 UR6, UR8, UR10, URZ ;  /* 0x0000000a080672a5 */ /* 0x000fc8000f8e003f */
[----:B------:R-:W-:-:S12]  /*f2d0*/  @UP1 USHF.R.U32.HI UR8, URZ, UR11, UR7 ;  /* 0x0000000b3f081299 */ /* 0x000fd80008011607 */
.L_x_1071:
[----:B------:R-:W-:-:S04]  /*f2e0*/  UIMAD UR8, UR8, UR5, UR5 ;  /* 0x00000005080872a4 */ /* 0x000fc8000f8e0205 */
[----:B------:R-:W-:-:S04]  /*f2f0*/  UISETP.LT.AND UP1, UPT, UR4, UR8, UPT ;  /* 0x000000080400728c */ /* 0x000fc8000bf21270 */
[----:B------:R-:W-:-:S12]  /*f300*/  USEL UR4, UR4, UR8, UP1 ;  /* 0x0000000804047287 */ /* 0x000fd80008800000 */
.L_x_1069:
[----:B------:R-:W-:Y:S01]  /*f310*/  UISETP.NE.AND UP1, UPT, UR50, URZ, UPT ;  /* 0x0000003f3200728c */ /* 0x000fe2000bf25270 */
[----:B------:R-:W-:Y:S01]  /*f320*/  PLOP3.LUT P0, PT, PT, PT, UP0, 0x40, 0x0 ;  /* 0x000000000000781c */ /* 0x000fe20003f0e808 */
[----:B------:R-:W-:Y:S01]  /*f330*/  UIADD3 UR6, UR4, 0x5f, URZ ;  /* 0x0000005f04067890 */ /* 0x000fe2000fffe03f */
[----:B------:R-:W-:-:S03]  /*f340*/  UMOV UR10, UR44 ;  /* 0x0000002c000a7c82 */ /* 0x000fc60008000000 */
[----:B------:R-:W-:-:S04]  /*f350*/  UIMAD.WIDE UR6, UR6, 0x2aaaaaab, URZ ;  /* 0x2aaaaaab060678a5 */ /* 0x000fc8000f8e023f */
[----:B------:R-:W-:Y:S01]  /*f360*/  USHF.R.U32.HI UR4, URZ, 0x1f, UR7 ;  /* 0x0000001f3f047899 */ /* 0x000fe20008011607 */
[----:B------:R-:W-:Y:S02]  /*f370*/  @UP1 ULDC UR8, c[0x0][0x44c] ;  /* 0x0001130000081ab9 */ /* 0x000fe40000000800 */
[----:B------:R-:W-:Y:S01]  /*f380*/  @UP1 ULDC UR6, c[0x0][0x450] ;  /* 0x0001140000061ab9 */ /* 0x000fe20000000800 */
[----:B------:R-:W-:Y:S02]  /*f390*/  UIMAD.WIDE.U32 UR8, UR44, UR8, URZ ;  /* 0x000000082c0872a5 */ /* 0x000fe4000f8e003f */
[----:B------:R-:W-:Y:S02]  /*f3a0*/  ULEA.HI.SX32 UR4, UR7, UR4, 0x1c ;  /* 0x0000000407047291 */ /* 0x000fe4000f8fe23f */
[----:B------:R-:W-:Y:S02]  /*f3b0*/  @UP1 USHF.R.U32.HI UR10, URZ, UR6, UR9 ;  /* 0x000000063f0a1299 */ /* 0x000fe40008011609 */
[----:B------:R-:W-:-:S02]  /*f3c0*/  UISETP.LT.AND UP1, UPT, UR41, UR4, UPT ;  /* 0x000000042900728c */ /* 0x000fc4000bf21270 */
[----:B------:R-:W-:Y:S01]  /*f3d0*/  UIADD3 UR6, UR40, UR10, URZ ;  /* 0x0000000a28067290 */ /* 0x000fe2000fffe03f */
[----:B------:R-:W-:Y:S01]  /*f3e0*/  ULDC UR8, c[0x0][0x9dc] ;  /* 0x0002770000087ab9 */ /* 0x000fe20000000800 */
[----:B------:R-:W-:Y:S02]  /*f3f0*/  USEL UR45, UR41, UR4, UP1 ;  /* 0x00000004292d7287 */ /* 0x000fe40008800000 */
[----:B------:R-:W-:Y:S01]  /*f400*/  UIADD3 UR8, UR6, -UR8, URZ ;  /* 0x8000000806087290 */ /* 0x000fe2000fffe03f */
[----:B------:R-:W-:Y:S11]  /*f410*/  @P0 BRA `(.L_x_1072) ;  /* 0x0000000000480947 */ /* 0x000ff60003800000 */
[----:B------:R-:W-:Y:S02]  /*f420*/  UMOV UR4, UR6 ;  /* 0x0000000600047c82 */ /* 0x000fe40008000000 */
[----:B------:R-:W-:-:S06]  /*f430*/  UISETP.GT.AND UP0, UPT, UR4, -0x1, UPT ;  /* 0xffffffff0400788c */ /* 0x000fcc000bf04270 */
[----:B------:R-:W-:-:S13]  /*f440*/  PLOP3.LUT P0, PT, PT, PT, UP0, 0x80, 0x0 ;  /* 0x000000000000781c */ /* 0x000fda0003f0f008 */
[----:B------:R-:W-:Y:S05]  /*f450*/  @P0 BRA `(.L_x_1073) ;  /* 0x00000000001c0947 */ /* 0x000fea0003800000 */
[----:B------:R-:W-:Y:S02]  /*f460*/  UISETP.NE.AND UP0, UPT, UR5, 0x1, UPT ;  /* 0x000000010500788c */ /* 0x000fe4000bf05270 */
[----:B------:R-:W-:-:S09]  /*f470*/  ULOP3.LUT UR4, URZ, UR4, URZ, 0x33, !UPT ;  /* 0x000000043f047292 */ /* 0x000fd2000f8e333f */
[----:B------:R-:W-:Y:S02]  /*f480*/  @UP0 ULDC.64 UR10, c[0x0][0x9e8] ;  /* 0x00027a00000a0ab9 */ /* 0x000fe40000000a00 */
[----:B------:R-:W-:-:S04]  /*f490*/  UIMAD.WIDE.U32 UR6, UR4, UR10, URZ ;  /* 0x0000000a040672a5 */ /* 0x000fc8000f8e003f */
[----:B------:R-:W-:-:S04]  /*f4a0*/  @UP0 USHF.R.U32.HI UR4, URZ, UR11, UR7 ;  /* 0x0000000b3f040299 */ /* 0x000fc80008011607 */
[----:B------:R-:W-:Y:S01]  /*f4b0*/  ULOP3.LUT UR4, URZ, UR4, URZ, 0x33, !UPT ;  /* 0x000000043f047292 */ /* 0x000fe2000f8e333f */
[----:B------:R-:W-:Y:S11]  /*f4c0*/  BRA `(.L_x_1074) ;  /* 0x0000000000107947 */ /* 0x000ff60003800000 */
.L_x_1073:
[----:B------:R-:W-:-:S11]  /*f4d0*/  UISETP.NE.AND UP0, UPT, UR5, 0x1, UPT ;  /* 0x000000010500788c */ /* 0x000fd6000bf05270 */
[----:B------:R-:W-:Y:S02]  /*f4e0*/  @UP0 ULDC.64 UR10, c[0x0][0x9e8] ;  /* 0x00027a00000a0ab9 */ /* 0x000fe40000000a00 */
[----:B------:R-:W-:-:S04]  /*f4f0*/  UIMAD.WIDE.U32 UR6, UR4, UR10, URZ ;  /* 0x0000000a040672a5 */ /* 0x000fc8000f8e003f */
[----:B------:R-:W-:-:S12]  /*f500*/  @UP0 USHF.R.U32.HI UR4, URZ, UR11, UR7 ;  /* 0x0000000b3f040299 */ /* 0x000fd80008011607 */
.L_x_1074:
[----:B------:R-:W-:-:S04]  /*f510*/  UIMAD UR4, UR4, UR5, URZ ;  /* 0x00000005040472a4 */ /* 0x000fc8000f8e023f */
[----:B------:R-:W-:-:S04]  /*f520*/  UISETP.LT.AND UP0, UPT, UR8, UR4, UPT ;  /* 0x000000040800728c */ /* 0x000fc8000bf01270 */
[----:B------:R-:W-:-:S12]  /*f530*/  USEL UR8, UR8, UR4, !UP0 ;  /* 0x0000000408087287 */ /* 0x000fd8000c000000 */
.L_x_1072:
[----:B------:R-:W-:Y:S01]  /*f540*/  UIMAD.WIDE UR4, UR8, 0x2aaaaaab, URZ ;  /* 0x2aaaaaab080478a5 */ /* 0x000fe2000f8e023f */
[----:B------:R-:W-:Y:S03]  /*f550*/  BSSY B7, `(.L_x_1075) ;  /* 0x0000328000077945 */ /* 0x000fe60003800000 */
[----:B------:R-:W-:-:S04]  /*f560*/  USHF.R.U32.HI UR4, URZ, 0x1f, UR5 ;  /* 0x0000001f3f047899 */ /* 0x000fc80008011605 */
[----:B------:R-:W-:-:S04]  /*f570*/  ULEA.HI.SX32 UR4, UR5, UR4, 0x1c ;  /* 0x0000000405047291 */ /* 0x000fc8000f8fe23f */
[----:B------:R-:W-:-:S04]  /*f580*/  UISETP.LT.AND UP0, UPT, URZ, UR4, UPT ;  /* 0x000000043f00728c */ /* 0x000fc8000bf01270 */
[----:B------:R-:W-:-:S04]  /*f590*/  USEL UR46, URZ, UR4, !UP0 ;  /* 0x000000043f2e7287 */ /* 0x000fc8000c000000 */
[----:B------:R-:W-:-:S06]  /*f5a0*/  UISETP.GT.AND UP0, UPT, UR45, UR46, UPT ;  /* 0x0000002e2d00728c */ /* 0x000fcc000bf04270 */
[----:B------:R-:W-:-:S13]  /*f5b0*/  PLOP3.LUT P0, PT, PT, PT, UP0, 0x80, 0x0 ;  /* 0x000000000000781c */ /* 0x000fda0003f0f008 */
[----:B------:R-:W-:Y:S05]  /*f5c0*/  @P0 BRA `(.L_x_1076) ;  /* 0x0000000000440947 */ /* 0x000fea0003800000 */
[----:B------:R-:W0:Y:S02]  /*f5d0*/  S2R R0, SR_TID.X ;  /* 0x0000000000007919 */ /* 0x000e240000002100 */
[----:B0-----:R-:W-:-:S04]  /*f5e0*/  LOP3.LUT R0, R0, 0x7f, RZ, 0xc0, !PT ;  /* 0x0000007f00007812 */ /* 0x001fc800078ec0ff */
[----:B------:R-:W-:-:S13]  /*f5f0*/  ISETP.NE.AND P2, PT, R0, RZ, PT ;  /* 0x000000ff0000720c */ /* 0x000fda0003f45270 */
[----:B------:R-:W-:Y:S05]  /*f600*/  @P2 BRA `(.L_x_1077) ;  /* 0x0000003000702947 */ /* 0x000fea0003800000 */
[----:B------:R-:W0:Y:S01]  /*f610*/  S2R R7, SR_LANEID ;  /* 0x0000000000077919 */ /* 0x000e220000000000 */
[----:B------:R-:W-:Y:S01]  /*f620*/  VOTEU.ANY UR4, UPT, PT ;  /* 0x0000000000047886 */ /* 0x000fe200038e0100 */
[----:B------:R-:W1:Y:S01]  /*f630*/  LDC.64 R2, c[0x0][0xc80] ;  /* 0x00032000ff027b82 */ /* 0x000e620000000a00 */
[----:B------:R-:W0:Y:S08]  /*f640*/  FLO.U32 R0, UR4 ;  /* 0x0000000400007d00 */ /* 0x000e3000080e0000 */
[----:B------:R-:W1:Y:S01]  /*f650*/  POPC R5, UR4 ;  /* 0x0000000400057d09 */ /* 0x000e620008000000 */
[----:B0-----:R-:W-:-:S13]  /*f660*/  ISETP.EQ.U32.AND P0, PT, R0, R7, PT ;  /* 0x000000070000720c */ /* 0x001fda0003f02070 */
[----:B-1----:R-:W2:Y:S01]  /*f670*/  @P0 ATOMG.E.ADD.STRONG.GPU PT, R3, desc[UR36][R2.64], R5 ;  /* 0x00000005020309a8 */ /* 0x002ea200081ee1e4 */
[----:B------:R-:W0:Y:S02]  /*f680*/  S2R R4, SR_LTMASK ;  /* 0x0000000000047919 */ /* 0x000e240000003900 */
[----:B0-----:R-:W-:-:S04]  /*f690*/  LOP3.LUT R4, R4, UR4, RZ, 0xc0, !PT ;  /* 0x0000000404047c12 */ /* 0x001fc8000f8ec0ff */
[----:B------:R-:W0:Y:S01]  /*f6a0*/  POPC R7, R4 ;  /* 0x0000000400077309 */ /* 0x000e220000000000 */
[----:B--2---:R-:W0:Y:S02]  /*f6b0*/  SHFL.IDX PT, R0, R3, R0, 0x1f ;  /* 0x00001f0003007589 */ /* 0x004e2400000e0000 */
[----:B0-----:R-:W-:Y:S01]  /*f6c0*/  IADD3 R34, R0, UR47, R7 ;  /* 0x0000002f00227c10 */ /* 0x001fe2000fffe007 */
[----:B------:R-:W-:Y:S06]  /*f6d0*/  BRA `(.L_x_1077) ;  /* 0x00000030003c7947 */ /* 0x000fec0003800000 */
.L_x_1076:
[----:B------:R-:W-:Y:S01]  /*f6e0*/  VIADD R0, R16, 0x18400 ;  /* 0x0001840010007836 */ /* 0x000fe20000000000 */
[----:B------:R-:W-:Y:S04]  /*f6f0*/  BSSY B6, `(.L_x_1078) ;  /* 0x0000013000067945 */ /* 0x000fe80003800000 */
[----:B------:R-:W-:-:S13]  /*f700*/  LOP3.LUT P0, RZ, R0, 0x3ff, RZ, 0xc0, !PT ;  /* 0x000003ff00ff7812 */ /* 0x000fda000780c0ff */
[----:B------:R-:W-:Y:S05]  /*f710*/  @!P0 BRA `(.L_x_1079) ;  /* 0x0000000000408947 */ /* 0x000fea0003800000 */
[----:B------:R-:W-:Y:S01]  /*f720*/  MOV R2, 0x0 ;  /* 0x0000000000027802 */ /* 0x000fe20000000f00 */
[----:B------:R-:W-:Y:S01]  /*f730*/  ULDC.64 UR4, c[0x4][0xf0] ;  /* 0x01003c0000047ab9 */ /* 0x000fe20000000a00 */
[----:B------:R-:W-:Y:S01]  /*f740*/  ULDC.64 UR6, c[0x4][0xf8] ;  /* 0x01003e0000067ab9 */ /* 0x000fe20000000a00 */
[----:B------:R-:W-:Y:S02]  /*f750*/  IMAD.U32 R4, RZ, RZ, UR4 ;  /* 0x00000004ff047e24 */ /* 0x000fe4000f8e00ff */
[----:B------:R-:W-:Y:S01]  /*f760*/  IMAD.U32 R5, RZ, RZ, UR5 ;  /* 0x00000005ff057e24 */ /* 0x000fe2000f8e00ff */
[----:B------:R-:W0:Y:S01]  /*f770*/  LDC.64 R2, c[0x4][R2] ;  /* 0x0100000002027b82 */ /* 0x000e220000000a00 */
[----:B------:R-:W-:Y:S01]  /*f780*/  ULDC.64 UR4, c[0x4][0x70] ;  /* 0x01001c0000047ab9 */ /* 0x000fe20000000a00 */
[----:B------:R-:W-:Y:S02]  /*f790*/  IMAD.U32 R6, RZ, RZ, UR6 ;  /* 0x00000006ff067e24 */ /* 0x000fe4000f8e00ff */
[----:B------:R-:W-:-:S02]  /*f7a0*/  IMAD.U32 R7, RZ, RZ, UR7 ;  /* 0x00000007ff077e24 */ /* 0x000fc4000f8e00ff */
[----:B------:R-:W-:Y:S02]  /*f7b0*/  IMAD.U32 R10, RZ, RZ, UR4 ;  /* 0x00000004ff0a7e24 */ /* 0x000fe4000f8e00ff */
[----:B------:R-:W-:Y:S02]  /*f7c0*/  IMAD.U32 R11, RZ, RZ, UR5 ;  /* 0x00000005ff0b7e24 */ /* 0x000fe4000f8e00ff */
[----:B------:R-:W-:Y:S02]  /*f7d0*/  IMAD.MOV.U32 R8, RZ, RZ, 0x70 ;  /* 0x00000070ff087424 */ /* 0x000fe400078e00ff */
[----:B------:R-:W-:Y:S02]  /*f7e0*/  IMAD.MOV.U32 R12, RZ, RZ, 0x1 ;  /* 0x00000001ff0c7424 */ /* 0x000fe400078e00ff */
[----:B------:R-:W-:-:S07]  /*f7f0*/  IMAD.MOV.U32 R13, RZ, RZ, RZ ;  /* 0x000000ffff0d7224 */ /* 0x000fce00078e00ff */
[----:B------:R-:W-:-:S07]  /*f800*/  LEPC R20, `(.L_x_1079) ;  /* 0x000000001014794e */ /* 0x000fce0000000000 */
[----:B0----5:R-:W-:Y:S05]  /*f810*/  CALL.ABS.NOINC R2 ;  /* 0x0000000002007343 */ /* 0x021fea0003c00000 */
.L_x_1079:
[----:B------:R-:W-:Y:S05]  /*f820*/  BSYNC B6 ;  /* 0x0000000000067941 */ /* 0x000fea0003800000 */
.L_x_1078:
[----:B------:R-:W-:Y:S01]  /*f830*/  VIADD R0, R16, 0x400 ;  /* 0x0000040010007836 */ /* 0x000fe20000000000 */
[----:B------:R-:W-:Y:S04]  /*f840*/  BSSY B6, `(.L_x_1080) ;  /* 0x0000022000067945 */ /* 0x000fe80003800000 */
        /* <DEDUP_REMOVED lines=17> */
[----:B-1---5:R-:W-:Y:S05]  /*f960*/  CALL.ABS.NOINC R2 ;  /* 0x0000000002007343 */ /* 0x022fea0003c00000 */
.L_x_1082:
[----:B------:R0:W1:Y:S01]  /*f970*/  LDC.64 R2, c[0x4][R17] ;  /* 0x0100000011027b82 */ /* 0x0000620000000a00 */
[----:B------:R-:W-:Y:S01]  /*f980*/  ULDC.64 UR4, c[0x4][0xf0] ;  /* 0x01003c0000047ab9 */ /* 0x000fe20000000a00 */
[----:B------:R-:W-:Y:S01]  /*f990*/  ULDC.64 UR6, c[0x4][0xf8] ;  /* 0x01003e0000067ab9 */ /* 0x000fe20000000a00 */
[----:B------:R-:W-:Y:S02]  /*f9a0*/  IMAD.U32 R4, RZ, RZ, UR4 ;  /* 0x00000004ff047e24 */ /* 0x000fe4000f8e00ff */
        /* <DEDUP_REMOVED lines=11> */
.L_x_1081:
[----:B------:R-:W-:Y:S05]  /*fa60*/  BSYNC B6 ;  /* 0x0000000000067941 */ /* 0x000fea0003800000 */
.L_x_1080:
[----:B------:R-:W-:Y:S01]  /*fa70*/  ULDC.64 UR4, c[0x0][0x9f8] ;  /* 0x00027e0000047ab9 */ /* 0x000fe20000000a00 */
[----:B------:R-:W-:Y:S01]  /*fa80*/  IMAD.U32 R29, RZ, RZ, UR43 ;  /* 0x0000002bff1d7e24 */ /* 0x000fe2000f8e00ff */
[----:B------:R-:W-:Y:S01]  /*fa90*/  UISETP.NE.U32.AND UP0, UPT, UR4, URZ, UPT ;  /* 0x0000003f0400728c */ /* 0x000fe2000bf05070 */
[----:B------:R-:W0:Y:S03]  /*faa0*/  LDC R10, c[0x0][0x430] ;  /* 0x00010c00ff0a7b82 */ /* 0x000e260000000800 */
[----:B------:R-:W-:-:S06]  /*fab0*/  UISETP.NE.AND.EX UP0, UPT, UR5, URZ, UPT, UP0 ;  /* 0x0000003f0500728c */ /* 0x000fcc000bf05300 */
[----:B------:R-:W-:-:S05]  /*fac0*/  PLOP3.LUT P0, PT, PT, PT, UP0, 0x80, 0x0 ;  /* 0x000000000000781c */ /* 0x000fca0003f0f008 */
[----:B------:R-:W-:Y:S02]  /*fad0*/  @UP0 ULDC.64 UR4, c[0x0][0x9f8] ;  /* 0x00027e0000040ab9 */ /* 0x000fe40000000a00 */
[----:B------:R-:W-:-:S06]  /*fae0*/  @UP0 UIMAD.WIDE UR4, UR43, 0x4, UR4 ;  /* 0x000000042b0408a5 */ /* 0x000fcc000f8e0204 */
[----:B------:R-:W-:Y:S01]  /*faf0*/  IMAD.U32 R2, RZ, RZ, UR4 ;  /* 0x00000004ff027e24 */ /* 0x000fe2000f8e00ff */
[----:B------:R-:W-:Y:S01]  /*fb00*/  ULDC UR4, c[0x0][0xc48] ;  /* 0x0003120000047ab9 */ /* 0x000fe20000000800 */
[----:B------:R-:W-:-:S05]  /*fb10*/  IMAD.U32 R3, RZ, RZ, UR5 ;  /* 0x00000005ff037e24 */ /* 0x000fca000f8e00ff */
[----:B------:R1:W5:Y:S01]  /*fb20*/  @P0 LDG.E R29, desc[UR36][R2.64] ;  /* 0x00000024021d0981 */ /* 0x000362000c1e1900 */
[----:B------:R-:W-:Y:S01]  /*fb30*/  UMOV UR5, 0xffffffff ;  /* 0xffffffff00057882 */ /* 0x000fe20000000000 */
[----:B------:R-:W-:Y:S02]  /*fb40*/  IMAD.U32 R22, RZ, RZ, UR4 ;  /* 0x00000004ff167e24 */ /* 0x000fe4000f8e00ff */
[----:B------:R-:W-:Y:S05]  /*fb50*/  BRA.DIV UR5, `(.L_x_1083) ;  /* 0x0000003605487947 */ /* 0x000fea000b800000 */
.L_x_1137:
[----:B------:R-:W2:Y:S01]  /*fb60*/  S2R R0, SR_TID.X ;  /* 0x0000000000007919 */ /* 0x000ea20000002100 */
[----:B------:R-:W-:Y:S01]  /*fb70*/  UIADD3 UR4, UR45, -0x1, URZ ;  /* 0xffffffff2d047890 */ /* 0x000fe2000fffe03f */
[----:B0-----:R-:W-:Y:S02]  /*fb80*/  ISETP.NE.AND P1, PT, R10, 0x1, PT ;  /* 0x000000010a00780c */ /* 0x001fe40003f25270 */
[----:B-----5:R-:W-:Y:S02]  /*fb90*/  SHF.R.S32.HI R33, RZ, 0x1f, R29 ;  /* 0x0000001fff217819 */ /* 0x020fe4000001141d */
[----:B------:R-:W-:Y:S01]  /*fba0*/  LOP3.LUT R19, R19, 0xffffff7f, RZ, 0xc0, !PT ;  /* 0xffffff7f13137812 */ /* 0x000fe200078ec0ff */
[----:B------:R-:W-:-:S08]  /*fbb0*/  IMAD.U32 R7, RZ, RZ, UR4 ;  /* 0x00000004ff077e24 */ /* 0x000fd0000f8e00ff */
[----:B-1----:R-:W0:Y:S01]  /*fbc0*/  @P1 LDC R3, c[0x0][0x434] ;  /* 0x00010d00ff031b82 */ /* 0x002e220000000800 */
[----:B------:R-:W-:-:S07]  /*fbd0*/  @P1 LOP3.LUT R19, R19, 0x80, RZ, 0xfc, !PT ;  /* 0x0000008013131812 */ /* 0x000fce00078efcff */
[----:B------:R-:W1:Y:S01]  /*fbe0*/  @P1 LDC R5, c[0x0][0x438] ;  /* 0x00010e00ff051b82 */ /* 0x000e620000000800 */
[----:B--2---:R-:W-:-:S05]  /*fbf0*/  IMAD.SHL.U32 R8, R0, 0x10, RZ ;  /* 0x0000001000087824 */ /* 0x004fca00078e00ff */
[----:B------:R-:W-:-:S05]  /*fc00*/  LOP3.LUT R8, R36, 0x70, R8, 0xf8, !PT ;  /* 0x0000007024087812 */ /* 0x000fca00078ef808 */
[----:B------:R-:W-:-:S04]  /*fc10*/  IMAD R7, R7, 0x60, R8 ;  /* 0x0000006007077824 */ /* 0x000fc800078e0208 */
[C---:B------:R-:W-:Y:S01]  /*fc20*/  IMAD.IADD R0, R7.reuse, 0x1, R32 ;  /* 0x0000000107007824 */ /* 0x040fe200078e0220 */
[----:B------:R-:W-:-:S03]  /*fc30*/  ISETP.GE.AND P0, PT, R7, UR38, PT ;  /* 0x0000002607007c0c */ /* 0x000fc6000bf06270 */
[----:B0-----:R-:W-:Y:S01]  /*fc40*/  @P1 IMAD.HI.U32 R2, R0, R3, RZ ;  /* 0x0000000300021227 */ /* 0x001fe200078e00ff */
[----:B------:R-:W-:-:S03]  /*fc50*/  ISETP.GT.U32.OR P0, PT, R8, 0x5f, P0 ;  /* 0x0000005f0800780c */ /* 0x000fc60000704470 */
[----:B------:R-:W-:Y:S01]  /*fc60*/  IMAD.MOV.U32 R9, RZ, RZ, R0 ;  /* 0x000000ffff097224 */ /* 0x000fe200078e0000 */
[----:B-1----:R-:W-:-:S09]  /*fc70*/  @P1 SHF.R.U32.HI R9, RZ, R5, R2 ;  /* 0x00000005ff091219 */ /* 0x002fd20000011602 */
[----:B------:R-:W0:Y:S01]  /*fc80*/  @!P0 LDC.64 R6, c[0x0][0x428] ;  /* 0x00010a00ff068b82 */ /* 0x000e220000000a00 */
[----:B------:R-:W-:-:S07]  /*fc90*/  @!P0 SHF.R.S32.HI R3, RZ, 0x1f, R9 ;  /* 0x0000001fff038819 */ /* 0x000fce0000011409 */
[----:B------:R-:W1:Y:S01]  /*fca0*/  @!P0 LDC.64 R4, c[0x0][0x418] ;  /* 0x00010600ff048b82 */ /* 0x000e620000000a00 */
[----:B0-----:R-:W-:-:S04]  /*fcb0*/  @!P0 IMAD R2, R33, R6, RZ ;  /* 0x0000000621028224 */ /* 0x001fc800078e02ff */
[----:B------:R-:W-:Y:S02]  /*fcc0*/  @!P0 IMAD R7, R29, R7, R2 ;  /* 0x000000071d078224 */ /* 0x000fe400078e0202 */
[----:B------:R-:W-:-:S04]  /*fcd0*/  @!P0 IMAD.MOV.U32 R2, RZ, RZ, R9 ;  /* 0x000000ffff028224 */ /* 0x000fc800078e0009 */
[----:B------:R-:W-:-:S04]  /*fce0*/  @!P0 IMAD.WIDE.U32 R2, R29, R6, R2 ;  /* 0x000000061d028225 */ /* 0x000fc800078e0002 */
[----:B------:R-:W-:Y:S01]  /*fcf0*/  @!P0 IMAD.IADD R3, R3, 0x1, R7 ;  /* 0x0000000103038824 */ /* 0x000fe200078e0207 */
[----:B-1----:R-:W-:Y:S01]  /*fd00*/  @!P0 LEA R4, P1, R2, R4, 0x2 ;  /* 0x0000000402048211 */ /* 0x002fe200078210ff */
[----:B------:R-:W-:-:S03]  /*fd10*/  IMAD.MOV.U32 R6, RZ, RZ, RZ ;  /* 0x000000ffff067224 */ /* 0x000fc600078e00ff */
[----:B------:R-:W-:Y:S01]  /*fd20*/  @!P0 LEA.HI.X R5, R2, R5, R3, 0x2, P1 ;  /* 0x0000000502058211 */ /* 0x000fe200008f1403 */
[----:B------:R-:W-:-:S04]  /*fd30*/  IMAD.MOV R7, RZ, RZ, -R9 ;  /* 0x000000ffff077224 */ /* 0x000fc800078e0a09 */
[----:B------:R0:W5:Y:S01]  /*fd40*/  @!P0 LDG.E R6, desc[UR36][R4.64] ;  /* 0x0000002404068981 */ /* 0x000162000c1e1900 */
[----:B------:R-:W-:Y:S01]  /*fd50*/  ISETP.GT.U32.AND P0, PT, R8, 0x5f, PT ;  /* 0x0000005f0800780c */ /* 0x000fe20003f04070 */
[----:B------:R-:W-:Y:S01]  /*fd60*/  IMAD R3, RZ, RZ, -UR43 ;  /* 0x8000002bff037e24 */ /* 0x000fe2000f8e02ff */
[----:B------:R-:W-:Y:S01]  /*fd70*/  LOP3.LUT R19, R19, 0xffffffbf, RZ, 0xc0, !PT ;  /* 0xffffffbf13137812 */ /* 0x000fe200078ec0ff */
[----:B------:R-:W-:Y:S02]  /*fd80*/  IMAD.U32 R24, RZ, RZ, UR4 ;  /* 0x00000004ff187e24 */ /* 0x000fe4000f8e00ff */
[----:B------:R-:W-:Y:S02]  /*fd90*/  IMAD R22, R22, R3, UR42 ;  /* 0x0000002a16167e24 */ /* 0x000fe4000f8e0203 */
[----:B0-----:R-:W-:-:S03]  /*fda0*/  IMAD R5, R10, R7, R0 ;  /* 0x000000070a057224 */ /* 0x001fc600078e0200 */
[----:B------:R-:W-:Y:S01]  /*fdb0*/  SHF.R.S32.HI R28, RZ, 0x1f, R22 ;  /* 0x0000001fff1c7819 */ /* 0x000fe20000011416 */
[----:B------:R-:W-:-:S05]  /*fdc0*/  IMAD.U32 R0, RZ, RZ, UR48 ;  /* 0x00000030ff007e24 */ /* 0x000fca000f8e00ff */
[----:B------:R-:W-:-:S13]  /*fdd0*/  ISETP.NE.AND P2, PT, R0, 0x3, PT ;  /* 0x000000030000780c */ /* 0x000fda0003f45270 */
[----:B------:R-:W-:-:S04]  /*fde0*/  @P2 LOP3.LUT R19, R19, 0x40, RZ, 0xfc, !PT ;  /* 0x0000004013132812 */ /* 0x000fc800078efcff */
[----:B------:R-:W-:-:S04]  /*fdf0*/  LOP3.LUT R19, R19, 0xffffffdf, RZ, 0xc0, !PT ;  /* 0xffffffdf13137812 */ /* 0x000fc800078ec0ff */
[----:B------:R-:W-:Y:S01]  /*fe00*/  @P0 LOP3.LUT R19, R19, 0x20, RZ, 0xfc, !PT ;  /* 0x0000002013130812 */ /* 0x000fe200078efcff */
[----:B------:R-:W-:Y:S06]  /*fe10*/  @!P2 BRA `(.L_x_1084) ;  /* 0x000000000004a947 */ /* 0x000fec0003800000 */
[----:B------:R-:W-:Y:S01]  /*fe20*/  BPT.TRAP 0x1 ;  /* 0x000000040000795c */ /* 0x000fe20000300000 */
.L_x_1084:
[----:B------:R-:W-:Y:S01]  /*fe30*/  SHF.R.S32.HI R7, RZ, 0x1f, R5 ;  /* 0x0000001fff077819 */ /* 0x000fe20000011405 */
[----:B------:R-:W-:Y:S01]  /*fe40*/  ULDC.64 UR4, c[0x0][0x328] ;  /* 0x0000ca0000047ab9 */ /* 0x000fe20000000a00 */
[----:B-----5:R-:W-:Y:S01]  /*fe50*/  SHF.R.S32.HI R4, RZ, 0x1f, R6 ;  /* 0x0000001fff047819 */ /* 0x020fe20000011406 */
[----:B------:R-:W-:Y:S01]  /*fe60*/  IMAD.WIDE.U32 R2, R5, UR4, RZ ;  /* 0x0000000405027c25 */ /* 0x000fe2000f8e00ff */
[----:B------:R-:W-:Y:S03]  /*fe70*/  BSSY B0, `(.L_x_1085) ;  /* 0x0000015000007945 */ /* 0x000fe60003800000 */
[----:B------:R-:W-:-:S04]  /*fe80*/  IMAD R0, R7, UR4, RZ ;  /* 0x0000000407007c24 */ /* 0x000fc8000f8e02ff */
[----:B------:R-:W-:Y:S01]  /*fe90*/  IMAD R9, R5, UR5, R0 ;  /* 0x0000000505097c24 */ /* 0x000fe2000f8e0200 */
[----:B------:R-:W-:Y:S01]  /*fea0*/  ULDC.64 UR4, c[0x0][0x338] ;  /* 0x0000ce0000047ab9 */ /* 0x000fe20000000a00 */
[----:B------:R-:W-:Y:S02]  /*feb0*/  IMAD R0, R23, 0x8, R16 ;  /* 0x0000000817007824 */ /* 0x000fe400078e0210 */
        /* <DEDUP_REMOVED lines=13> */
[----:B------:R-:W-:-:S04]  /*ff90*/  SHF.L.U32 R3, R26, 0x1f, RZ ;  /* 0x0000001f1a037819 */ /* 0x000fc800000006ff */
[----:B------:R-:W0:Y:S02]  /*ffa0*/  SYNCS.PHASECHK.TRANS64.TRYWAIT P0, [R0+URZ+0x2a840], R3 ;  /* 0x02a84003000075a7 */ /* 0x000e24000800017f */
[----:B0-----:R-:W-:Y:S05]  /*ffb0*/  @!P0 BRA `(.L_x_1086) ;  /* 0x00000030005c8947 */ /* 0x001fea0003800000 */
.L_x_1138:
[----:B------:R-:W-:Y:S05]  /*ffc0*/  BSYNC B0 ;  /* 0x0000000000007941 */ /* 0x000fea0003800000 */
.L_x_1085:
[----:B------:R-:W-:Y:S01]  /*ffd0*/  ULDC.64 UR4, c[0x0][0x300] ;  /* 0x0000c00000047ab9 */ /* 0x000fe20000000a00 */
[----:B------:R-:W-:Y:S01]  /*ffe0*/  LOP3.LUT P4, RZ, R19, 0x10, RZ, 0xc0, !PT ;  /* 0x0000001013ff7812 */ /* 0x000fe2000788c0ff */
        /* <DEDUP_REMOVED lines=10> */
[----:B------:R-:W-:Y:S01]  /*10090*/  ULDC.64 UR4, c[0x0][0x308] ;  /* 0x0000c20000047ab9 */ /* 0x000fe20000000a00 */
[----:B------:R-:W-:Y:S02]  /*100a0*/  IMAD.MOV.U32 R7, RZ, RZ, -0x60 ;  /* 0xffffffa0ff077424 */ /* 0x000fe400078e00ff */
[----:B------:R-:W-:Y:S02]  /*100b0*/  IMAD.IADD R3, R3, 0x1, R5 ;  /* 0x0000000103037824 */ /* 0x000fe400078e0205 */
[----:B------:R-:W-:Y:S02]  /*100c0*/  IMAD R5, R28, UR4, RZ ;  /* 0x000000041c057c24 */ /* 0x000fe4000f8e02ff */
[----:B------:R-:W-:-:S04]  /*100d0*/  IMAD.WIDE.U32 R2, R22, UR4, R2 ;  /* 0x0000000416027c25 */ /* 0x000fc8000f8e0002 */
[----:B------:R-:W-:Y:S01]  /*100e0*/  IMAD R5, R22, UR5, R5 ;  /* 0x0000000516057c24 */ /* 0x000fe2000f8e0205 */
[----:B------:R-:W-:Y:S01]  /*100f0*/  ULDC.64 UR4, c[0x0][0x2e8] ;  /* 0x0000ba0000047ab9 */ /* 0x000fe20000000a00 */
[----:B------:R-:W-:Y:S01]  /*10100*/  IMAD R7, R24, R7, UR38 ;  /* 0x0000002618077e24 */ /* 0x000fe2000f8e0207 */
[C---:B------:R-:W-:Y:S01]  /*10110*/  LEA R4, P0, R2.reuse, UR4, 0x1 ;  /* 0x0000000402047c11 */ /* 0x040fe2000f8008ff */
[----:B------:R-:W-:Y:S01]  /*10120*/  IMAD.IADD R3, R3, 0x1, R5 ;  /* 0x0000000103037824 */ /* 0x000fe200078e0205 */
[----:B------:R-:W-:Y:S01]  /*10130*/  UMOV UR4, 0xffffffff ;  /* 0xffffffff00047882 */ /* 0x000fe20000000000 */
[----:B------:R-:W-:Y:S02]  /*10140*/  IMAD.IADD R7, R7, 0x1, -R36 ;  /* 0x0000000107077824 */ /* 0x000fe400078e0a24 */
[----:B------:R-:W-:Y:S01]  /*10150*/  IMAD R5, R23, 0x4800, R30 ;  /* 0x0000480017057824 */ /* 0x000fe200078e021e */
[----:B------:R-:W-:Y:S02]  /*10160*/  LEA.HI.X R6, R2, UR5, R3, 0x1, P0 ;  /* 0x0000000502067c11 */ /* 0x000fe400080f0c03 */
[----:B------:R-:W-:Y:S01]  /*10170*/  ISETP.GE.AND P0, PT, R7, 0x1, PT ;  /* 0x000000010700780c */ /* 0x000fe20003f06270 */
[----:B------:R-:W-:-:S12]  /*10180*/  BRA.DIV UR4, `(.L_x_1087) ;  /* 0x0000002e04fc7947 */ /* 0x000fd8000b800000 */
[----:B------:R-:W0:Y:S01]  /*10190*/  SHFL.IDX PT, R14, R4, RZ, 0x181f ;  /* 0x00181fff040e7589 */ /* 0x000e2200000e0000 */
[----:B------:R-:W-:-:S03]  /*101a0*/  @P0 IMAD R9, R5, 0x2, R16 ;  /* 0x0000000205090824 */ /* 0x000fc600078e0210 */
[----:B------:R-:W1:Y:S04]  /*101b0*/  SHFL.IDX PT, R2, R6, RZ, 0x181f ;  /* 0x00181fff06027589 */ /* 0x000e6800000e0000 */
[----:B------:R-:W-:Y:S01]  /*101c0*/  SHFL.IDX PT, R8, R6, 0x1, 0x181f ;  /* 0x00381f0006087f89 */ /* 0x000fe200000e0000 */
[----:B0-----:R-:W-:-:S05]  /*101d0*/  @P0 LEA R14, P1, R37, R14, 0x1 ;  /* 0x0000000e250e0211 */ /* 0x001fca00078208ff */
[----:B-1----:R-:W-:Y:S02]  /*101e0*/  @P0 IMAD.X R3, RZ, RZ, R2, P1 ;  /* 0x000000ffff030224 */ /* 0x002fe400008e0602 */
[----:B------:R-:W-:Y:S02]  /*101f0*/  @P0 IMAD.MOV.U32 R2, RZ, RZ, R14 ;  /* 0x000000ffff020224 */ /* 0x000fe400078e000e */
[----:B------:R-:W0:Y:S04]  /*10200*/  SHFL.IDX PT, R14, R4, 0x1, 0x181f ;  /* 0x00381f00040e7f89 */ /* 0x000e2800000e0000 */
[----:B------:R-:W-:Y:S04]  /*10210*/  @P0 LDGSTS.E.BYPASS.LTC128B.128 [R9+0x18400], desc[UR36][R2.64], !P4 ;  /* 0x1840000002090fae */ /* 0x000fe8000e101d64 */
[----:B------:R-:W-:Y:S04]  /*10220*/  @P0 LDGSTS.E.BYPASS.LTC128B.128 [R9+0x1b400], desc[UR36][R2.64+0x80], !P3 ;  /* 0x1b40008002090fae */ /* 0x000fe8000d901d64 */
[----:B------:R1:W-:Y:S01]  /*10230*/  @P0 LDGSTS.E.BYPASS.LTC128B.128 [R9+0x1e400], desc[UR36][R2.64+0x100], !P2 ;  /* 0x1e40010002090fae */ /* 0x0003e2000d101d64 */
[----:B------:R-:W-:-:S13]  /*10240*/  ISETP.GE.AND P0, PT, R7, 0x11, PT ;  /* 0x000000110700780c */ /* 0x000fda0003f06270 */
[----:B0-----:R-:W-:Y:S01]  /*10250*/  @P0 LEA R14, P1, R37, R14, 0x1 ;  /* 0x0000000e250e0211 */ /* 0x001fe200078208ff */
[----:B------:R-:W-:-:S04]  /*10260*/  @P0 IMAD R25, R5, 0x2, R16 ;  /* 0x0000000205190824 */ /* 0x000fc800078e0210 */
[----:B------:R-:W-:Y:S02]  /*10270*/  @P0 IMAD.X R21, RZ, RZ, R8, P1 ;  /* 0x000000ffff150224 */ /* 0x000fe400008e0608 */
[----:B-1----:R-:W-:Y:S01]  /*10280*/  @P0 IMAD.MOV.U32 R2, RZ, RZ, R14 ;  /* 0x000000ffff020224 */ /* 0x002fe200078e000e */
[----:B------:R-:W-:Y:S01]  /*10290*/  SHFL.IDX PT, R8, R6, 0x2, 0x181f ;  /* 0x00581f0006087f89 */ /* 0x000fe200000e0000 */
[----:B------:R-:W-:-:S03]  /*102a0*/  @P0 IMAD.MOV.U32 R3, RZ, RZ, R21 ;  /* 0x000000ffff030224 */ /* 0x000fc600078e0015 */
        /* <DEDUP_REMOVED lines=31> */
[----:B------:R0:W1:Y:S01]  /*104a0*/  SHFL.IDX PT, R8, R6, 0x5, 0x181f ;  /* 0x00b81f0006087f89 */ /* 0x00006200000e0000 */
[----:B------:R-:W-:-:S03]  /*104b0*/  @P0 IMAD.MOV.U32 R3, RZ, RZ, R9 ;  /* 0x000000ffff030224 */ /* 0x000fc600078e0009 */
[----:B------:R0:W2:Y:S04]  /*104c0*/  SHFL.IDX PT, R14, R4, 0x5, 0x181f ;  /* 0x00b81f00040e7f89 */ /* 0x0000a800000e0000 */
[----:B------:R0:W-:Y:S04]  /*104d0*/  @P0 LDGSTS.E.BYPASS.LTC128B.128 [R21+0x1a400], desc[UR36][R2.64], !P4 ;  /* 0x1a40000002150fae */ /* 0x0001e8000e101d64 */
[----:B------:R0:W-:Y:S04]  /*104e0*/  @P0 LDGSTS.E.BYPASS.LTC128B.128 [R21+0x1d400], desc[UR36][R2.64+0x80], !P3 ;  /* 0x1d40008002150fae */ /* 0x0001e8000d901d64 */
[----:B------:R0:W-:Y:S02]  /*104f0*/  @P0 LDGSTS.E.BYPASS.LTC128B.128 [R21+0x20400], desc[UR36][R2.64+0x100], !P2 ;  /* 0x2040010002150fae */ /* 0x0001e4000d101d64 */
.L_x_1152:
[----:B------:R-:W-:-:S13]  /*10500*/  ISETP.GE.AND P0, PT, R7, 0x51, PT ;  /* 0x000000510700780c */ /* 0x000fda0003f06270 */
[----:B0-2---:R-:W-:Y:S01]  /*10510*/  @P0 LEA R2, P1, R37, R14, 0x1 ;  /* 0x0000000e25020211 */ /* 0x005fe200078208ff */
[----:B------:R-:W-:-:S04]  /*10520*/  @P0 IMAD R5, R5, 0x2, R16 ;  /* 0x0000000205050824 */ /* 0x000fc800078e0210 */
[----:B-1----:R-:W-:-:S05]  /*10530*/  @P0 IMAD.X R3, RZ, RZ, R8, P1 ;  /* 0x000000ffff030224 */ /* 0x002fca00008e0608 */
        /* <DEDUP_REMOVED lines=8> */
.L_x_1088:
        /* <DEDUP_REMOVED lines=10> */
.L_x_1089:
[----:B------:R1:W-:Y:S02]  /*10660*/  SYNCS.ARRIVE.TRANS64.A1T0 RZ, [R0+URZ+0x2a830], RZ ;  /* 0x02a830ff00ff79a7 */ /* 0x0003e4000810003f */
[----:B------:R-:W-:Y:S05]  /*10670*/  WARPSYNC.ALL ;  /* 0x0000000000007948 */ /* 0x000fea0003800000 */
[----:B------:R-:W-:Y:S01]  /*10680*/  BSSY B6, `(.L_x_1090) ;  /* 0x0000015000067945 */ /* 0x000fe20003800000 */
[----:B-1----:R-:W-:Y:S01]  /*10690*/  VIADD R0, R16, 0xc400 ;  /* 0x0000c40010007836 */ /* 0x002fe20000000000 */
[----:B------:R-:W-:Y:S04]  /*106a0*/  BAR.SYNC.DEFER_BLOCKING 0x8, 0x180 ;  /* 0x0206000000007b1d */ /* 0x000fe80000010000 */
[----:B------:R-:W-:-:S13]  /*106b0*/  LOP3.LUT P0, RZ, R0, 0x3ff, RZ, 0xc0, !PT ;  /* 0x000003ff00ff7812 */ /* 0x000fda000780c0ff */
[----:B------:R-:W-:Y:S05]  /*106c0*/  @!P0 BRA `(.L_x_1091) ;  /* 0x0000000000408947 */ /* 0x000fea0003800000 */
[----:B0-----:R-:W-:Y:S01]  /*106d0*/  MOV R2, 0x0 ;  /* 0x0000000000027802 */ /* 0x001fe20000000f00 */
[----:B------:R-:W-:Y:S01]  /*106e0*/  ULDC.64 UR6, c[0x4][0xf0] ;  /* 0x01003c0000067ab9 */ /* 0x000fe20000000a00 */
[----:B------:R-:W-:Y:S01]  /*106f0*/  ULDC.64 UR8, c[0x4][0xf8] ;  /* 0x01003e0000087ab9 */ /* 0x000fe20000000a00 */
[----:B------:R-:W-:Y:S01]  /*10700*/  ULDC.64 UR4, c[0x4][0x88] ;  /* 0x0100220000047ab9 */ /* 0x000fe20000000a00 */
[----:B------:R-:W-:Y:S02]  /*10710*/  IMAD.U32 R4, RZ, RZ, UR6 ;  /* 0x00000006ff047e24 */ /* 0x000fe4000f8e00ff */
[----:B------:R-:W0:Y:S01]  /*10720*/  LDC.64 R2, c[0x4][R2] ;  /* 0x0100000002027b82 */ /* 0x000e220000000a00 */
[----:B------:R-:W-:Y:S02]  /*10730*/  IMAD.U32 R5, RZ, RZ, UR7 ;  /* 0x00000007ff057e24 */ /* 0x000fe4000f8e00ff */
        /* <DEDUP_REMOVED lines=8> */
[----:B0-----:R-:W-:Y:S05]  /*107c0*/  CALL.ABS.NOINC R2 ;  /* 0x0000000002007343 */ /* 0x001fea0003c00000 */
.L_x_1091:
[----:B------:R-:W-:Y:S05]  /*107d0*/  BSYNC B6 ;  /* 0x0000000000067941 */ /* 0x000fea0003800000 */
.L_x_1090:
[----:B0-----:R-:W0:Y:S01]  /*107e0*/  S2R R2, SR_TID.X ;  /* 0x0000000000027919 */ /* 0x001e220000002100 */
[----:B------:R-:W-:Y:S01]  /*107f0*/  UISETP.NE.AND UP0, UPT, UR50, URZ, UPT ;  /* 0x0000003f3200728c */ /* 0x000fe2000bf05270 */
[----:B------:R-:W-:Y:S01]  /*10800*/  R2UR UR6, R28 ;  /* 0x000000001c0672ca */ /* 0x000fe200000e0000 */
[----:B------:R-:W-:Y:S01]  /*10810*/  ULDC.64 UR8, c[0x0][0x2d8] ;  /* 0x0000b60000087ab9 */ /* 0x000fe20000000a00 */
[----:B------:R-:W-:Y:S02]  /*10820*/  R2UR UR7, R22 ;  /* 0x00000000160772ca */ /* 0x000fe400000e0000 */
[C---:B------:R-:W-:Y:S02]  /*10830*/  LOP3.LUT P3, RZ, R19.reuse, 0x400, RZ, 0xc0, !PT ;  /* 0x0000040013ff7812 */ /* 0x040fe4000786c0ff */
[----:B------:R-:W-:Y:S02]  /*10840*/  PLOP3.LUT P0, PT, PT, PT, UP0, 0x80, 0x0 ;  /* 0x000000000000781c */ /* 0x000fe40003f0f008 */
[----:B------:R-:W-:-:S02]  /*10850*/  LOP3.LUT P4, RZ, R19, 0x200, RZ, 0xc0, !PT ;  /* 0x0000020013ff7812 */ /* 0x000fc4000788c0ff */
[----:B------:R-:W-:Y:S01]  /*10860*/  @UP0 ULDC UR4, c[0x0][0x44c] ;  /* 0x0001130000040ab9 */ /* 0x000fe20000000800 */
[----:B------:R-:W-:Y:S02]  /*10870*/  LOP3.LUT P5, RZ, R19, 0x100, RZ, 0xc0, !PT ;  /* 0x0000010013ff7812 */ /* 0x000fe400078ac0ff */
[----:B------:R-:W-:-:S04]  /*10880*/  UIMAD UR6, UR6, UR8, URZ ;  /* 0x00000008060672a4 */ /* 0x000fc8000f8e023f */
[----:B------:R-:W-:Y:S02]  /*10890*/  UIMAD UR7, UR7, UR9, UR6 ;  /* 0x00000009070772a4 */ /* 0x000fe4000f8e0206 */
[----:B------:R-:W-:Y:S01]  /*108a0*/  USHF.R.S32.HI UR6, URZ, 0x1f, UR43 ;  /* 0x0000001f3f067899 */ /* 0x000fe2000801142b */
[----:B0-----:R-:W-:-:S05]  /*108b0*/  IMAD.SHL.U32 R2, R2, 0x10, RZ ;  /* 0x0000001002027824 */ /* 0x001fca00078e00ff */
[----:B------:R-:W-:-:S05]  /*108c0*/  LOP3.LUT R2, R36, 0x70, R2, 0xf8, !PT ;  /* 0x0000007024027812 */ /* 0x000fca00078ef802 */
[----:B------:R-:W-:-:S04]  /*108d0*/  VIADD R0, R2, UR44 ;  /* 0x0000002c02007c36 */ /* 0x000fc80008000000 */
[----:B------:R-:W-:Y:S01]  /*108e0*/  @P0 IMAD.HI.U32 R3, R0, UR4, RZ ;  /* 0x0000000400030c27 */ /* 0x000fe2000f8e00ff */
[----:B------:R-:W-:Y:S01]  /*108f0*/  PLOP3.LUT P0, PT, PT, PT, UP0, 0x80, 0x0 ;  /* 0x000000000000781c */ /* 0x000fe20003f0f008 */
[----:B------:R-:W-:Y:S02]  /*10900*/  @UP0 ULDC UR4, c[0x0][0x450] ;  /* 0x0001140000040ab9 */ /* 0x000fe40000000800 */
[----:B------:R-:W-:-:S10]  /*10910*/  IMAD.MOV.U32 R2, RZ, RZ, R0 ;  /* 0x000000ffff027224 */ /* 0x000fd400078e0000 */
[----:B------:R-:W-:Y:S02]  /*10920*/  @P0 SHF.R.U32.HI R2, RZ, UR4, R3 ;  /* 0x00000004ff020c19 */ /* 0x000fe40008011603 */
[----:B------:R-:W-:-:S03]  /*10930*/  R2UR UR4, R22 ;  /* 0x00000000160472ca */ /* 0x000fc600000e0000 */
[----:B------:R-:W-:-:S10]  /*10940*/  IMAD.MOV R5, RZ, RZ, -R2 ;  /* 0x000000ffff057224 */ /* 0x000fd400078e0a02 */
[----:B------:R-:W-:-:S03]  /*10950*/  UIMAD.WIDE.U32 UR4, UR4, UR8, URZ ;  /* 0x00000008040472a5 */ /* 0x000fc6000f8e003f */
[----:B------:R-:W-:Y:S01]  /*10960*/  ULDC.64 UR8, c[0x0][0x2e0] ;  /* 0x0000b80000087ab9 */ /* 0x000fe20000000a00 */
[----:B------:R-:W-:Y:S02]  /*10970*/  UIADD3 UR5, UR5, UR7, URZ ;  /* 0x0000000705057290 */ /* 0x000fe4000fffe03f */
[----:B------:R-:W-:Y:S01]  /*10980*/  UIMAD UR6, UR6, UR8, URZ ;  /* 0x00000008060672a4 */ /* 0x000fe2000f8e023f */
[----:B------:R-:W-:Y:S01]  /*10990*/  ULDC UR7, c[0x0][0x448] ;  /* 0x0001120000077ab9 */ /* 0x000fe20000000800 */
[----:B------:R-:W-:Y:S01]  /*109a0*/  UIMAD.WIDE.U32 UR4, UR43, UR8, UR4 ;  /* 0x000000082b0472a5 */ /* 0x000fe2000f8e0004 */
[----:B------:R-:W-:Y:S01]  /*109b0*/  IMAD R5, R5, UR7, R0 ;  /* 0x0000000705057c24 */ /* 0x000fe2000f8e0200 */
[----:B------:R-:W-:Y:S01]  /*109c0*/  UIMAD UR6, UR43, UR9, UR6 ;  /* 0x000000092b0672a4 */ /* 0x000fe2000f8e0206 */
[----:B------:R-:W-:Y:S02]  /*109d0*/  SHF.R.S32.HI R0, RZ, 0x1f, R2 ;  /* 0x0000001fff007819 */ /* 0x000fe40000011402 */
[----:B------:R-:W-:Y:S01]  /*109e0*/  ULDC.64 UR8, c[0x0][0x2d0] ;  /* 0x0000b40000087ab9 */ /* 0x000fe20000000a00 */
[----:B------:R-:W-:Y:S01]  /*109f0*/  UIADD3 UR5, UR5, UR6, URZ ;  /* 0x0000000605057290 */ /* 0x000fe2000fffe03f */
[----:B------:R-:W-:-:S02]  /*10a00*/  IMAD.U32 R9, RZ, RZ, UR8 ;  /* 0x00000008ff097e24 */ /* 0x000fc4000f8e00ff */
[----:B------:R-:W-:Y:S01]  /*10a10*/  IMAD R3, R0, UR8, RZ ;  /* 0x0000000800037c24 */ /* 0x000fe2000f8e02ff */
[----:B------:R-:W-:-:S03]  /*10a20*/  SHF.R.S32.HI R0, RZ, 0x1f, R5 ;  /* 0x0000001fff007819 */ /* 0x000fc60000011405 */
[C---:B------:R-:W-:Y:S02]  /*10a30*/  IMAD R7, R2.reuse, UR9, R3 ;  /* 0x0000000902077c24 */ /* 0x040fe4000f8e0203 */
[----:B------:R-:W-:Y:S01]  /*10a40*/  IMAD.WIDE.U32 R2, R2, R9, UR4 ;  /* 0x0000000402027e25 */ /* 0x000fe2000f8e0009 */
        /* <DEDUP_REMOVED lines=11> */
[----:B------:R-:W0:Y:S01]  /*10b00*/  SHFL.IDX PT, R14, R0, RZ, 0x181f ;  /* 0x00181fff000e7589 */ /* 0x000e2200000e0000 */
[----:B------:R-:W-:-:S03]  /*10b10*/  VIADD R4, R36, UR44 ;  /* 0x0000002c24047c36 */ /* 0x000fc60008000000 */
[----:B------:R-:W1:Y:S01]  /*10b20*/  SHFL.IDX PT, R2, R5, RZ, 0x181f ;  /* 0x00181fff05027589 */ /* 0x000e6200000e0000 */
[C---:B------:R-:W-:Y:S01]  /*10b30*/  VIADD R7, R4.reuse, 0x10 ;  /* 0x0000001004077836 */ /* 0x040fe20000000000 */
[----:B------:R-:W-:Y:S02]  /*10b40*/  ISETP.GE.AND P0, PT, R4, UR39, PT ;  /* 0x0000002704007c0c */ /* 0x000fe4000bf06270 */
[----:B------:R-:W-:Y:S11]  /*10b50*/  SHFL.IDX PT, R6, R5, 0x1, 0x181f ;  /* 0x00381f0005067f89 */ /* 0x000ff600000e0000 */
        /* <DEDUP_REMOVED lines=12> */
[----:B------:R-:W-:Y:S02]  /*10c20*/  @!P0 IMAD.MOV.U32 R3, RZ, RZ, R7 ;  /* 0x000000ffff038224 */ /* 0x000fe400078e0007 */
[----:B------:R-:W-:Y:S01]  /*10c30*/  VIADD R7, R4, 0x20 ;  /* 0x0000002004077836 */ /* 0x000fe20000000000 */
        /* <DEDUP_REMOVED lines=58> */
.L_x_1169:
[----:B------:R-:W-:-:S05]  /*10fe0*/  VIADD R4, R4, 0x70 ;  /* 0x0000007004047836 */ /* 0x000fca0000000000 */
[----:B------:R-:W-:-:S13]  /*10ff0*/  ISETP.GE.AND P0, PT, R4, UR39, PT ;  /* 0x0000002704007c0c */ /* 0x000fda000bf06270 */
[----:B0-2---:R-:W-:-:S05]  /*11000*/  @!P0 LEA R2, P1, R37, R14, 0x1 ;  /* 0x0000000e25028211 */ /* 0x005fca00078208ff */
[----:B-1----:R-:W-:-:S05]  /*11010*/  @!P0 IMAD.X R3, RZ, RZ, R6, P1 ;  /* 0x000000ffff038224 */ /* 0x002fca00008e0606 */
[----:B------:R-:W-:Y:S01]  /*11020*/  @!PT LDS RZ, [RZ] ;  /* 0x00000000fffff984 */ /* 0x000fe20000000800 */
[----:B------:R-:W-:Y:S01]  /*11030*/  @!PT LDS RZ, [RZ] ;  /* 0x00000000fffff984 */ /* 0x000fe20000000800 */
[----:B------:R-:W-:Y:S01]  /*11040*/  @!PT LDS RZ, [RZ] ;  /* 0x00000000fffff984 */ /* 0x000fe20000000800 */
[----:B------:R0:W-:Y:S04]  /*11050*/  @!P0 LDGSTS.E.BYPASS.LTC128B.128 [R31+0xfc00], desc[UR36][R2.64], !P3 ;  /* 0x0fc00000021f8fae */ /* 0x0001e8000d901d64 */
[----:B------:R0:W-:Y:S04]  /*11060*/  @!P0 LDGSTS.E.BYPASS.LTC128B.128 [R31+0x13c00], desc[UR36][R2.64+0x80], !P4 ;  /* 0x13c00080021f8fae */ /* 0x0001e8000e101d64 */
[----:B------:R0:W-:Y:S01]  /*11070*/  @!P0 LDGSTS.E.BYPASS.LTC128B.128 [R31+0x17c00], desc[UR36][R2.64+0x100], !P5 ;  /* 0x17c00100021f8fae */ /* 0x0001e2000e901d64 */
[----:B------:R-:W-:Y:S01]  /*11080*/  PLOP3.LUT P0, PT, PT, PT, PT, 0x80, 0x0 ;  /* 0x000000000000781c */ /* 0x000fe20003f0f070 */
[----:B------:R-:W-:-:S12]  /*11090*/  NOP ;  /* 0x0000000000007918 */ /* 0x000fd80000000000 */
.L_x_1093:
[----:B------:R-:W-:Y:S02]  /*110a0*/  PLOP3.LUT P1, PT, P1, P0, PT, 0xa2, 0x0 ;  /* 0x000000000000781c */ /* 0x000fe40000f21472 */
[----:B------:R-:W-:-:S08]  /*110b0*/  @P0 R2UR P1, UR4, R16 ;  /* 0x00000000100402ca */ /* 0x000fd00000020000 */
[----:B------:R-:W-:-:S05]  /*110c0*/  @P0 PLOP3.LUT P0, PT, P1, PT, PT, 0x80, 0x0 ;  /* 0x000000000000081c */ /* 0x000fca0000f0f070 */
[----:B------:R-:W-:Y:S01]  /*110d0*/  @!P1 SYNCS.ARRIVE.TRANS64.RED.A0T1 RZ, [UR4+0x2a800], RZ ;  /* 0x02a800ffffff99a7 */ /* 0x000fe20008200404 */
[----:B------:R-:W-:Y:S07]  /*110e0*/  @!P1 ARRIVES.LDGSTSBAR.64.TRANSCNT [UR4+0x2a800] ;  /* 0x02a80000ff0099b0 */ /* 0x000fee0008000a84 */
[----:B------:R-:W-:Y:S05]  /*110f0*/  @P0 BRA.U.ANY `(.L_x_1093) ;  /* 0xfffffffd00e80947 */ /* 0x000fea000393ffff */
[----:B0-----:R-:W2:Y:S02]  /*11100*/  LDL.LU R2, [R1] ;  /* 0x0000000001027983 */ /* 0x001ea40000300800 */
[----:B--2---:R-:W-:-:S05]  /*11110*/  VIADD R2, R2, 0x1 ;  /* 0x0000000102027836 */ /* 0x004fca0000000000 */
[----:B------:R0:W-:Y:S01]  /*11120*/  STL [R1], R2 ;  /* 0x0000000201007387 */ /* 0x0001e20000100800 */
        /* <DEDUP_REMOVED lines=9> */
.L_x_1170:
[----:B------:R-:W-:Y:S05]  /*111c0*/  BSYNC B0 ;  /* 0x0000000000007941 */ /* 0x000fea0003800000 */
.L_x_1094:
[----:B------:R-:W-:-:S04]  /*111d0*/  UIADD3 UR4, UR45, -0x2, URZ ;  /* 0xfffffffe2d047890 */ /* 0x000fc8000fffe03f */
[----:B------:R-:W-:-:S06]  /*111e0*/  UISETP.GE.AND UP0, UPT, UR4, UR46, UPT ;  /* 0x0000002e0400728c */ /* 0x000fcc000bf06270 */
[----:B------:R-:W-:-:S13]  /*111f0*/  PLOP3.LUT P0, PT, PT, PT, UP0, 0x40, 0x0 ;  /* 0x000000000000781c */ /* 0x000fda0003f0e808 */
[----:B------:R-:W-:Y:S05]  /*11200*/  @P0 BRA `(.L_x_1096) ;  /* 0x0000000c00c80947 */ /* 0x000fea0003800000 */
[----:B------:R-:W-:Y:S01]  /*11210*/  BSSY B0, `(.L_x_1096) ;  /* 0x00000f1000007945 */ /* 0x000fe20003800000 */
[----:B------:R-:W-:Y:S02]  /*11220*/  IMAD.MOV.U32 R20, RZ, RZ, R26 ;  /* 0x000000ffff147224 */ /* 0x000fe400078e001a */
[----:B------:R-:W-:Y:S02]  /*11230*/  IMAD.MOV.U32 R9, RZ, RZ, R23 ;  /* 0x000000ffff097224 */ /* 0x000fe400078e0017 */
[----:B------:R-:W-:Y:S02]  /*11240*/  IMAD.MOV.U32 R27, RZ, RZ, R24 ;  /* 0x000000ffff1b7224 */ /* 0x000fe400078e0018 */
[----:B------:R-:W-:-:S07]  /*11250*/  IMAD.U32 R8, RZ, RZ, UR4 ;  /* 0x00000004ff087e24 */ /* 0x000fce000f8e00ff */
.L_x_1109:
[----:B0-----:R-:W0:Y:S01]  /*11260*/  LDC R3, c[0x0][0x430] ;  /* 0x00010c00ff037b82 */ /* 0x001e220000000800 */
[----:B------:R-:W1:Y:S01]  /*11270*/  S2R R0, SR_TID.X ;  /* 0x0000000000007919 */ /* 0x000e620000002100 */
[----:B------:R-:W-:Y:S01]  /*11280*/  IMAD R10, R8, 0x60, R32 ;  /* 0x00000060080a7824 */ /* 0x000fe200078e0220 */
[----:B------:R-:W-:Y:S01]  /*11290*/  LOP3.LUT P1, RZ, R19, 0x40, RZ, 0xc0, !PT ;  /* 0x0000004013ff7812 */ /* 0x000fe2000782c0ff */
[----:B------:R-:W-:Y:S01]  /*112a0*/  VIADD R23, R9, 0x1 ;  /* 0x0000000109177836 */ /* 0x000fe20000000000 */
[----:B0-----:R-:W-:Y:S01]  /*112b0*/  ISETP.NE.AND P0, PT, R3, 0x1, PT ;  /* 0x000000010300780c */ /* 0x001fe20003f05270 */
[----:B-1----:R-:W-:-:S12]  /*112c0*/  IMAD.SHL.U32 R0, R0, 0x10, RZ ;  /* 0x0000001000007824 */ /* 0x002fd800078e00ff */
[----:B------:R-:W0:Y:S01]  /*112d0*/  @P0 LDC R3, c[0x0][0x434] ;  /* 0x00010d00ff030b82 */ /* 0x000e220000000800 */
[----:B------:R-:W-:-:S04]  /*112e0*/  LOP3.LUT R0, R36, 0x70, R0, 0xf8, !PT ;  /* 0x0000007024007812 */ /* 0x000fc800078ef800 */
[C---:B------:R-:W-:Y:S01]  /*112f0*/  ISETP.GT.U32.AND P2, PT, R0.reuse, 0x5f, PT ;  /* 0x0000005f0000780c */ /* 0x040fe20003f44070 */
[----:B------:R-:W-:Y:S02]  /*11300*/  IMAD.IADD R10, R0, 0x1, R10 ;  /* 0x00000001000a7824 */ /* 0x000fe400078e020a */
[----:B------:R-:W1:Y:S02]  /*11310*/  @P0 LDC R5, c[0x0][0x438] ;  /* 0x00010e00ff050b82 */ /* 0x000e640000000800 */
[----:B------:R-:W-:-:S08]  /*11320*/  IMAD.MOV.U32 R11, RZ, RZ, R10 ;  /* 0x000000ffff0b7224 */ /* 0x000fd000078e000a */
[----:B------:R-:W2:Y:S01]  /*11330*/  @!P2 LDC.64 R6, c[0x0][0x428] ;  /* 0x00010a00ff06ab82 */ /* 0x000ea20000000a00 */
[----:B0-----:R-:W-:-:S05]  /*11340*/  @P0 IMAD.HI.U32 R0, R10, R3, RZ ;  /* 0x000000030a000227 */ /* 0x001fca00078e00ff */
[----:B-1----:R-:W-:Y:S02]  /*11350*/  @P0 SHF.R.U32.HI R11, RZ, R5, R0 ;  /* 0x00000005ff0b0219 */ /* 0x002fe40000011600 */
[----:B------:R-:W0:Y:S02]  /*11360*/  @!P2 LDC.64 R4, c[0x0][0x418] ;  /* 0x00010600ff04ab82 */ /* 0x000e240000000a00 */
[--C-:B------:R-:W-:Y:S01]  /*11370*/  @!P2 SHF.R.S32.HI R3, RZ, 0x1f, R11.reuse ;  /* 0x0000001fff03a819 */ /* 0x100fe2000001140b */
[----:B------:R-:W-:Y:S02]  /*11380*/  @!P2 IMAD.MOV.U32 R2, RZ, RZ, R11 ;  /* 0x000000ffff02a224 */ /* 0x000fe400078e000b */
[-C--:B--2---:R-:W-:Y:S02]  /*11390*/  @!P2 IMAD R0, R33, R6.reuse, RZ ;  /* 0x000000062100a224 */ /* 0x084fe400078e02ff */
[----:B------:R-:W-:-:S04]  /*113a0*/  @!P2 IMAD.WIDE.U32 R2, R29, R6, R2 ;  /* 0x000000061d02a225 */ /* 0x000fc800078e0002 */
[----:B------:R-:W-:-:S04]  /*113b0*/  @!P2 IMAD R7, R29, R7, R0 ;  /* 0x000000071d07a224 */ /* 0x000fc800078e0200 */
[----:B------:R-:W-:Y:S01]  /*113c0*/  @!P2 IMAD.IADD R0, R7, 0x1, R3 ;  /* 0x000000010700a824 */ /* 0x000fe200078e0203 */
[----:B0-----:R-:W-:-:S04]  /*113d0*/  @!P2 LEA R4, P0, R2, R4, 0x2 ;  /* 0x000000040204a211 */ /* 0x001fc800078010ff */
[----:B------:R-:W-:Y:S01]  /*113e0*/  @!P2 LEA.HI.X R5, R2, R5, R0, 0x2, P0 ;  /* 0x000000050205a211 */ /* 0x000fe200000f1400 */
[----:B------:R-:W-:Y:S01]  /*113f0*/  IMAD.MOV.U32 R0, RZ, RZ, RZ ;  /* 0x000000ffff007224 */ /* 0x000fe200078e00ff */
[C---:B------:R-:W-:Y:S01]  /*11400*/  ISETP.NE.AND P0, PT, R23.reuse, 0x2, PT ;  /* 0x000000021700780c */ /* 0x040fe20003f05270 */
[----:B------:R-:W-:Y:S01]  /*11410*/  IMAD.MOV R7, RZ, RZ, -R11 ;  /* 0x000000ffff077224 */ /* 0x000fe200078e0a0b */
[----:B------:R-:W-:Y:S05]  /*11420*/  YIELD ;  /* 0x0000000000007946 */ /* 0x000fea0003800000 */
[----:B------:R-:W-:Y:S01]  /*11430*/  ULDC UR4, c[0x0][0x430] ;  /* 0x00010c0000047ab9 */ /* 0x000fe20000000800 */
[----:B------:R-:W-:Y:S01]  /*11440*/  SEL R3, RZ, 0x1, P0 ;  /* 0x00000001ff037807 */ /* 0x000fe20000000000 */
[----:B------:R0:W5:Y:S01]  /*11450*/  @!P2 LDG.E R0, desc[UR36][R4.64] ;  /* 0x000000240400a981 */ /* 0x000162000c1e1900 */
[----:B------:R-:W-:Y:S01]  /*11460*/  SEL R23, R23, RZ, P0 ;  /* 0x000000ff17177207 */ /* 0x000fe20000000000 */
[----:B------:R-:W-:Y:S01]  /*11470*/  IMAD.MOV.U32 R24, RZ, RZ, R8 ;  /* 0x000000ffff187224 */ /* 0x000fe200078e0008 */
[----:B------:R-:W-:Y:S01]  /*11480*/  LOP3.LUT R26, R20, R3, RZ, 0x3c, !PT ;  /* 0x00000003141a7212 */ /* 0x000fe200078e3cff */
[----:B0-----:R-:W-:Y:S01]  /*11490*/  IMAD R4, R7, UR4, R10 ;  /* 0x0000000407047c24 */ /* 0x001fe2000f8e020a */
[----:B------:R-:W-:Y:S06]  /*114a0*/  @!P1 BRA `(.L_x_1097) ;  /* 0x0000000000049947 */ /* 0x000fec0003800000 */
[----:B------:R-:W-:Y:S01]  /*114b0*/  BPT.TRAP 0x1 ;  /* 0x000000040000795c */ /* 0x000fe20000300000 */
.L_x_1097:
[----:B------:R-:W-:Y:S01]  /*114c0*/  IMAD R6, R23, 0x8, R16 ;  /* 0x0000000817067824 */ /* 0x000fe200078e0210 */
[----:B------:R-:W-:Y:S01]  /*114d0*/  SHF.L.U32 R3, R26, 0x1f, RZ ;  /* 0x0000001f1a037819 */ /* 0x000fe200000006ff */
[----:B------:R-:W-:Y:S03]  /*114e0*/  BSSY B1, `(.L_x_1098) ;  /* 0x0000003000017945 */ /* 0x000fe60003800000 */
[----:B------:R-:W0:Y:S02]  /*114f0*/  SYNCS.PHASECHK.TRANS64.TRYWAIT P0, [R6+URZ+0x2a840], R3 ;  /* 0x02a84003060075a7 */ /* 0x000e24000800017f */
[----:B0-----:R-:W-:Y:S05]  /*11500*/  @!P0 BRA `(.L_x_1099) ;  /* 0x0000002c00c08947 */ /* 0x001fea0003800000 */
.L_x_1171:
[----:B------:R-:W-:Y:S05]  /*11510*/  BSYNC B1 ;  /* 0x0000000000017941 */ /* 0x000fea0003800000 */
.L_x_1098:
[----:B------:R-:W-:Y:S01]  /*11520*/  SHF.R.S32.HI R21, RZ, 0x1f, R4 ;  /* 0x0000001fff157819 */ /* 0x000fe20000011404 */
[----:B------:R-:W-:Y:S01]  /*11530*/  ULDC.64 UR4, c[0x0][0x300] ;  /* 0x0000c00000047ab9 */ /* 0x000fe20000000a00 */
[----:B-----5:R-:W-:Y:S01]  /*11540*/  SHF.R.S32.HI R25, RZ, 0x1f, R0 ;  /* 0x0000001fff197819 */ /* 0x020fe20000011400 */
[----:B------:R-:W-:Y:S01]  /*11550*/  IMAD R8, R23, 0x4800, R30 ;  /* 0x0000480017087824 */ /* 0x000fe200078e021e */
[----:B------:R-:W-:Y:S01]  /*11560*/  LOP3.LUT P3, RZ, R19, 0x10, RZ, 0xc0, !PT ;  /* 0x0000001013ff7812 */ /* 0x000fe2000786c0ff */
        /* <DEDUP_REMOVED lines=22> */
[----:B------:R-:W-:Y:S02]  /*116d0*/  IMAD.SHL.U32 R5, R37, 0x2, RZ ;  /* 0x0000000225057824 */ /* 0x000fe400078e00ff */
[----:B------:R-:W-:Y:S01]  /*116e0*/  IMAD R8, R8, 0x2, R16 ;  /* 0x0000000208087824 */ /* 0x000fe200078e0210 */
        /* <DEDUP_REMOVED lines=10> */
[----:B------:R-:W0:Y:S02]  /*11790*/  SHFL.IDX PT, R14, R7, 0x2, 0x181f ;  /* 0x00581f00070e7f89 */ /* 0x000e2400000e0000 */
[----:B-1----:R-:W-:-:S05]  /*117a0*/  IMAD.X R3, RZ, RZ, R3, P0 ;  /* 0x000000ffff037224 */ /* 0x002fca00000e0603 */
        /* <DEDUP_REMOVED lines=24> */
.L_x_1185:
[----:B0-2---:R-:W-:-:S05]  /*11930*/  IADD3 R2, P0, R14, R5, RZ ;  /* 0x000000050e027210 */ /* 0x005fca0007f1e0ff */
[----:B-1----:R-:W-:Y:S01]  /*11940*/  IMAD.X R3, RZ, RZ, R35, P0 ;  /* 0x000000ffff037224 */ /* 0x002fe200000e0623 */
        /* <DEDUP_REMOVED lines=8> */
.L_x_1101:
        /* <DEDUP_REMOVED lines=10> */
.L_x_1102:
[----:B------:R1:W-:Y:S01]  /*11a70*/  SYNCS.ARRIVE.TRANS64.A1T0 RZ, [R6+URZ+0x2a830], RZ ;  /* 0x02a830ff06ff79a7 */ /* 0x0003e2000810003f */
[----:B------:R-:W-:Y:S05]  /*11a80*/  @!P2 BRA `(.L_x_1103) ;  /* 0x000000000004a947 */ /* 0x000fea0003800000 */
[----:B------:R-:W-:Y:S01]  /*11a90*/  BPT.TRAP 0x1 ;  /* 0x000000040000795c */ /* 0x000fe20000300000 */
.L_x_1103:
[----:B0-----:R-:W-:Y:S01]  /*11aa0*/  SHF.L.U32 R3, R20, 0x1f, RZ ;  /* 0x0000001f14037819 */ /* 0x001fe200000006ff */
[----:B-1----:R-:W-:Y:S01]  /*11ab0*/  IMAD R6, R9, 0x8, R16 ;  /* 0x0000000809067824 */ /* 0x002fe200078e0210 */
[----:B------:R-:W-:Y:S03]  /*11ac0*/  BSSY B1, `(.L_x_1104) ;  /* 0x0000003000017945 */ /* 0x000fe60003800000 */
[----:B------:R-:W0:Y:S02]  /*11ad0*/  SYNCS.PHASECHK.TRANS64.TRYWAIT P0, [R6+URZ+0x2a860], R3 ;  /* 0x02a86003060075a7 */ /* 0x000e24000800017f */
[----:B0-----:R-:W-:Y:S05]  /*11ae0*/  @!P0 BRA `(.L_x_1105) ;  /* 0x0000003000148947 */ /* 0x001fea0003800000 */
.L_x_1186:
[----:B------:R-:W-:Y:S05]  /*11af0*/  BSYNC B1 ;  /* 0x0000000000017941 */ /* 0x000fea0003800000 */
.L_x_1104:
[----:B------:R-:W-:Y:S01]  /*11b00*/  IMAD.MOV.U32 R2, RZ, RZ, -0x60 ;  /* 0xffffffa0ff027424 */ /* 0x000fe200078e00ff */
[----:B------:R-:W-:Y:S01]  /*11b10*/  UMOV UR4, 0xffffffff ;  /* 0xffffffff00047882 */ /* 0x000fe20000000000 */
[----:B------:R-:W-:Y:S01]  /*11b20*/  LOP3.LUT P2, RZ, R19, 0x2, RZ, 0xc0, !PT ;  /* 0x0000000213ff7812 */ /* 0x000fe2000784c0ff */
[----:B------:R-:W-:Y:S01]  /*11b30*/  IMAD R7, R9, 0x3000, R30 ;  /* 0x0000300009077824 */ /* 0x000fe200078e021e */
[----:B------:R-:W-:Y:S01]  /*11b40*/  LOP3.LUT P1, RZ, R19, 0x1, RZ, 0xc0, !PT ;  /* 0x0000000113ff7812 */ /* 0x000fe2000782c0ff */
[----:B0-----:R-:W-:-:S04]  /*11b50*/  IMAD R3, R27, R2, UR38 ;  /* 0x000000261b037e24 */ /* 0x001fc8000f8e0202 */
[----:B------:R-:W-:Y:S01]  /*11b60*/  IMAD.IADD R8, R3, 0x1, -R36 ;  /* 0x0000000103087824 */ /* 0x000fe200078e0a24 */
[----:B------:R-:W-:Y:S07]  /*11b70*/  BRA.DIV UR4, `(.L_x_1106) ;  /* 0x0000003204047947 */ /* 0x000fee000b800000 */
[----:B------:R-:W0:Y:S01]  /*11b80*/  SHFL.IDX PT, R14, R17, RZ, 0x181f ;  /* 0x00181fff110e7589 */ /* 0x000e2200000e0000 */
[----:B------:R-:W-:-:S03]  /*11b90*/  IMAD R7, R7, 0x2, R16 ;  /* 0x0000000207077824 */ /* 0x000fc600078e0210 */
[----:B------:R-:W1:Y:S01]  /*11ba0*/  SHFL.IDX PT, R3, R18, RZ, 0x181f ;  /* 0x00181fff12037589 */ /* 0x000e6200000e0000 */
[----:B0-----:R-:W-:-:S03]  /*11bb0*/  IADD3 R2, P0, R14, R5, RZ ;  /* 0x000000050e027210 */ /* 0x001fc60007f1e0ff */
[----:B------:R-:W0:Y:S02]  /*11bc0*/  SHFL.IDX PT, R14, R17, 0x1, 0x181f ;  /* 0x00381f00110e7f89 */ /* 0x000e2400000e0000 */
[----:B-1----:R-:W-:Y:S01]  /*11bd0*/  IMAD.X R3, RZ, RZ, R3, P0 ;  /* 0x000000ffff037224 */ /* 0x002fe200000e0603 */
[----:B------:R-:W-:-:S13]  /*11be0*/  ISETP.LT.OR P0, PT, R8, 0x1, P2 ;  /* 0x000000010800780c */ /* 0x000fda0001701670 */
[----:B------:R-:W-:Y:S01]  /*11bf0*/  LDGSTS.E.BYPASS.LTC128B.128 [R7+0x400], desc[UR36][R2.64], !P0 ;  /* 0x0040000002077fae */ /* 0x000fe2000c101d64 */
[----:B------:R-:W-:-:S13]  /*11c00*/  ISETP.LT.OR P0, PT, R8, 0x1, P1 ;  /* 0x000000010800780c */ /* 0x000fda0000f01670 */
[----:B------:R1:W-:Y:S04]  /*11c10*/  LDGSTS.E.BYPASS.LTC128B.128 [R7+0x3400], desc[UR36][R2.64+0x80], !P0 ;  /* 0x0340008002077fae */ /* 0x0003e8000c101d64 */
[----:B-1----:R-:W1:Y:S01]  /*11c20*/  SHFL.IDX PT, R3, R18, 0x1, 0x181f ;  /* 0x00381f0012037f89 */ /* 0x002e6200000e0000 */
        /* <DEDUP_REMOVED lines=25> */
[----:B------:R-:W2:Y:S04]  /*11dc0*/  SHFL.IDX PT, R18, R18, 0x5, 0x181f ;  /* 0x00b81f0012127f89 */ /* 0x000ea800000e0000 */
[----:B------:R3:W4:Y:S01]  /*11dd0*/  SHFL.IDX PT, R14, R17, 0x5, 0x181f ;  /* 0x00b81f00110e7f89 */ /* 0x00072200000e0000 */
[----:B-1----:R-:W-:Y:S01]  /*11de0*/  IMAD.X R3, RZ, RZ, R3, P0 ;  /* 0x000000ffff037224 */ /* 0x002fe200000e0603 */
[----:B------:R-:W-:-:S13]  /*11df0*/  ISETP.LT.OR P0, PT, R8, 0x41, P2 ;  /* 0x000000410800780c */ /* 0x000fda0001701670 */
[----:B------:R3:W-:Y:S01]  /*11e00*/  LDGSTS.E.BYPASS.LTC128B.128 [R7+0x2400], desc[UR36][R2.64], !P0 ;  /* 0x0240000002077fae */ /* 0x0007e2000c101d64 */
[----:B------:R-:W-:-:S13]  /*11e10*/  ISETP.LT.OR P0, PT, R8, 0x41, P1 ;  /* 0x000000410800780c */ /* 0x000fda0000f01670 */
[----:B--2-4-:R3:W-:Y:S02]  /*11e20*/  LDGSTS.E.BYPASS.LTC128B.128 [R7+0x5400], desc[UR36][R2.64+0x80], !P0 ;  /* 0x0540008002077fae */ /* 0x0147e4000c101d64 */
.L_x_1200:
[----:B0--3--:R-:W-:Y:S01]  /*11e30*/  IADD3 R2, P0, R14, R5, RZ ;  /* 0x000000050e027210 */ /* 0x009fe20007f1e0ff */
[----:B------:R-:W-:Y:S02]  /*11e40*/  ULDC.64 UR4, c[0x0][0x328] ;  /* 0x0000ca0000047ab9 */ /* 0x000fe40000000a00 */
[----:B------:R-:W-:Y:S02]  /*11e50*/  IMAD R21, R21, UR4, RZ ;  /* 0x0000000415157c24 */ /* 0x000fe4000f8e02ff */
[----:B------:R-:W-:Y:S01]  /*11e60*/  IMAD.X R3, RZ, RZ, R18, P0 ;  /* 0x000000ffff037224 */ /* 0x000fe200000e0612 */
        /* <DEDUP_REMOVED lines=17> */
.L_x_1107:
        /* <DEDUP_REMOVED lines=10> */
.L_x_1108:
[----:B------:R-:W-:Y:S01]  /*12020*/  ULDC.64 UR4, c[0x0][0x330] ;  /* 0x0000cc0000047ab9 */ /* 0x000fe20000000a00 */
[----:B------:R-:W-:Y:S01]  /*12030*/  IMAD.MOV.U32 R3, RZ, RZ, R25 ;  /* 0x000000ffff037224 */ /* 0x000fe200078e0019 */
[----:B------:R1:W-:Y:S01]  /*12040*/  SYNCS.ARRIVE.TRANS64.A1T0 RZ, [R6+URZ+0x2a850], RZ ;  /* 0x02a850ff06ff79a7 */ /* 0x0003e2000810003f */
[----:B------:R-:W-:Y:S02]  /*12050*/  IMAD R5, R28, UR4, RZ ;  /* 0x000000041c057c24 */ /* 0x000fe4000f8e02ff */
[----:B------:R-:W-:-:S04]  /*12060*/  IMAD.WIDE.U32 R2, R22, UR4, R2 ;  /* 0x0000000416027c25 */ /* 0x000fc8000f8e0002 */
[----:B------:R-:W-:Y:S01]  /*12070*/  IMAD R5, R22, UR5, R5 ;  /* 0x0000000516057c24 */ /* 0x000fe2000f8e0205 */
[----:B------:R-:W-:Y:S01]  /*12080*/  ULDC.64 UR4, c[0x0][0x318] ;  /* 0x0000c60000047ab9 */ /* 0x000fe20000000a00 */
[----:B------:R-:W-:Y:S01]  /*12090*/  VIADD R8, R24, 0xffffffff ;  /* 0xffffffff18087836 */ /* 0x000fe20000000000 */
[C---:B------:R-:W-:Y:S01]  /*120a0*/  LEA R17, P0, R2.reuse, UR4, 0x1 ;  /* 0x0000000402117c11 */ /* 0x040fe2000f8008ff */
[----:B------:R-:W-:Y:S02]  /*120b0*/  IMAD.IADD R3, R5, 0x1, R3 ;  /* 0x0000000105037824 */ /* 0x000fe400078e0203 */
[----:B------:R-:W-:Y:S02]  /*120c0*/  IMAD.MOV.U32 R20, RZ, RZ, R26 ;  /* 0x000000ffff147224 */ /* 0x000fe400078e001a */
[----:B------:R-:W-:Y:S01]  /*120d0*/  IMAD.MOV.U32 R9, RZ, RZ, R23 ;  /* 0x000000ffff097224 */ /* 0x000fe200078e0017 */
[----:B------:R-:W-:Y:S01]  /*120e0*/  LEA.HI.X R18, R2, UR5, R3, 0x1, P0 ;  /* 0x0000000502127c11 */ /* 0x000fe200080f0c03 */
[----:B------:R-:W-:Y:S01]  /*120f0*/  IMAD.MOV.U32 R27, RZ, RZ, R24 ;  /* 0x000000ffff1b7224 */ /* 0x000fe200078e0018 */
[----:B------:R-:W-:-:S13]  /*12100*/  ISETP.GT.AND P0, PT, R24, UR46, PT ;  /* 0x0000002e18007c0c */ /* 0x000fda000bf04270 */
[----:B-1----:R-:W-:Y:S05]  /*12110*/  @P0 BRA `(.L_x_1109) ;  /* 0xfffffff000500947 */ /* 0x002fea000383ffff */
[----:B------:R-:W-:Y:S05]  /*12120*/  BSYNC B0 ;  /* 0x0000000000007941 */ /* 0x000fea0003800000 */
.L_x_1096:
        /* <DEDUP_REMOVED lines=8> */
[----:B------:R-:W1:Y:S08]  /*121b0*/  FLO.U32 R0, UR4 ;  /* 0x0000000400007d00 */ /* 0x000e7000080e0000 */
[----:B------:R-:W0:Y:S01]  /*121c0*/  POPC R5, UR4 ;  /* 0x0000000400057d09 */ /* 0x000e220008000000 */
[----:B-1----:R-:W-:-:S13]  /*121d0*/  ISETP.EQ.U32.AND P0, PT, R0, R7, PT ;  /* 0x000000070000720c */ /* 0x002fda0003f02070 */
[----:B0-----:R-:W2:Y:S01]  /*121e0*/  @P0 ATOMG.E.ADD.STRONG.GPU PT, R3, desc[UR36][R2.64], R5 ;  /* 0x00000005020309a8 */ /* 0x001ea200081ee1e4 */
[----:B------:R-:W0:Y:S02]  /*121f0*/  S2R R4, SR_LTMASK ;  /* 0x0000000000047919 */ /* 0x000e240000003900 */
[----:B0-----:R-:W-:-:S04]  /*12200*/  LOP3.LUT R4, R4, UR4, RZ, 0xc0, !PT ;  /* 0x0000000404047c12 */ /* 0x001fc8000f8ec0ff */
[----:B------:R-:W0:Y:S01]  /*12210*/  POPC R7, R4 ;  /* 0x0000000400077309 */ /* 0x000e220000000000 */
[----:B--2---:R-:W0:Y:S02]  /*12220*/  SHFL.IDX PT, R0, R3, R0, 0x1f ;  /* 0x00001f0003007589 */ /* 0x004e2400000e0000 */
[----:B0-----:R-:W-:-:S07]  /*12230*/  IADD3 R34, R0, UR47, R7 ;  /* 0x0000002f00227c10 */ /* 0x001fce000fffe007 */
.L_x_1111:
[----:B------:R-:W-:Y:S05]  /*12240*/  BSYNC B0 ;  /* 0x0000000000007941 */ /* 0x000fea0003800000 */
.L_x_1110:
[----:B------:R-:W-:-:S13]  /*12250*/  LOP3.LUT P0, RZ, R19, 0x40, RZ, 0xc0, !PT ;  /* 0x0000004013ff7812 */ /* 0x000fda000780c0ff */
[----:B------:R-:W-:Y:S05]  /*12260*/  @!P0 BRA `(.L_x_1112) ;  /* 0x0000000000048947 */ /* 0x000fea0003800000 */
[----:B------:R-:W-:Y:S01]  /*12270*/  BPT.TRAP 0x1 ;  /* 0x000000040000795c */ /* 0x000fe20000300000 */
.L_x_1112:
[----:B------:R-:W-:Y:S01]  /*12280*/  IMAD R4, R23, 0x8, R16 ;  /* 0x0000000817047824 */ /* 0x000fe200078e0210 */
[----:B0-----:R-:W-:Y:S01]  /*12290*/  SHF.L.U32 R3, R26, 0x1f, RZ ;  /* 0x0000001f1a037819 */ /* 0x001fe200000006ff */
[----:B------:R-:W-:Y:S01]  /*122a0*/  IMAD.MOV.U32 R5, RZ, RZ, -0x60 ;  /* 0xffffffa0ff057424 */ /* 0x000fe200078e00ff */
[----:B------:R-:W-:Y:S02]  /*122b0*/  BSSY B0, `(.L_x_1113) ;  /* 0x0000004000007945 */ /* 0x000fe40003800000 */
[----:B------:R-:W0:Y:S01]  /*122c0*/  SYNCS.PHASECHK.TRANS64.TRYWAIT P0, [R4+URZ+0x2a860], R3 ;  /* 0x02a86003040075a7 */ /* 0x000e22000800017f */
[----:B------:R-:W-:Y:S01]  /*122d0*/  IMAD R5, R24, R5, UR38 ;  /* 0x0000002618057e24 */ /* 0x000fe2000f8e0205 */
[----:B0-----:R-:W-:Y:S06]  /*122e0*/  @!P0 BRA `(.L_x_1114) ;  /* 0x0000002c00fc8947 */ /* 0x001fec0003800000 */
.L_x_1201:
[----:B------:R-:W-:Y:S05]  /*122f0*/  BSYNC B0 ;  /* 0x0000000000007941 */ /* 0x000fea0003800000 */
.L_x_1113:
        /* <DEDUP_REMOVED lines=10> */
[----:B------:R-:W1:Y:S03]  /*123a0*/  SHFL.IDX PT, R14, R17, 0x1, 0x181f ;  /* 0x00381f00110e7f89 */ /* 0x000e6600000e0000 */
[----:B0-----:R-:W-:Y:S01]  /*123b0*/  IMAD.X R3, RZ, RZ, R0, P0 ;  /* 0x000000ffff037224 */ /* 0x001fe200000e0600 */
[----:B------:R-:W-:Y:S01]  /*123c0*/  ISETP.LT.OR P0, PT, R5, 0x1, P3 ;  /* 0x000000010500780c */ /* 0x000fe20001f01670 */
[----:B------:R-:W-:Y:S02]  /*123d0*/  IMAD R0, R7, 0x2, R16 ;  /* 0x0000000207007824 */ /* 0x000fe400078e0210 */
[----:B------:R-:W0:Y:S10]  /*123e0*/  SHFL.IDX PT, R7, R18, 0x1, 0x181f ;  /* 0x00381f0012077f89 */ /* 0x000e3400000e0000 */
        /* <DEDUP_REMOVED lines=28> */
[----:B------:R1:W2:Y:S03]  /*125b0*/  SHFL.IDX PT, R14, R17, 0x5, 0x181f ;  /* 0x00b81f00110e7f89 */ /* 0x0002a600000e0000 */
[----:B0-----:R-:W-:Y:S01]  /*125c0*/  IMAD.X R3, RZ, RZ, R7, P0 ;  /* 0x000000ffff037224 */ /* 0x001fe200000e0607 */
[----:B------:R-:W-:Y:S01]  /*125d0*/  ISETP.LT.OR P0, PT, R5, 0x41, P3 ;  /* 0x000000410500780c */ /* 0x000fe20001f01670 */
[----:B------:R1:W3:-:S12]  /*125e0*/  SHFL.IDX PT, R7, R18, 0x5, 0x181f ;  /* 0x00b81f0012077f89 */ /* 0x0002d800000e0000 */
[----:B------:R1:W-:Y:S01]  /*125f0*/  LDGSTS.E.BYPASS.LTC128B.128 [R0+0x2400], desc[UR36][R2.64], !P0 ;  /* 0x0240000002007fae */ /* 0x0003e2000c101d64 */
[----:B------:R-:W-:-:S13]  /*12600*/  ISETP.LT.OR P0, PT, R5, 0x41, P1 ;  /* 0x000000410500780c */ /* 0x000fda0000f01670 */
[----:B--23--:R1:W-:Y:S02]  /*12610*/  LDGSTS.E.BYPASS.LTC128B.128 [R0+0x5400], desc[UR36][R2.64+0x80], !P0 ;  /* 0x0540008002007fae */ /* 0x00c3e4000c101d64 */
.L_x_1215:
        /* <DEDUP_REMOVED lines=11> */
.L_x_1116:
        /* <DEDUP_REMOVED lines=10> */
.L_x_1117:
[----:B------:R1:W-:Y:S01]  /*12770*/  SYNCS.ARRIVE.TRANS64.A1T0 RZ, [R4+URZ+0x2a850], RZ ;  /* 0x02a850ff04ff79a7 */ /* 0x0003e2000810003f */
[----:B------:R-:W-:-:S05]  /*12780*/  VIADD R23, R23, 0x1 ;  /* 0x0000000117177836 */ /* 0x000fca0000000000 */
[----:B------:R-:W-:-:S04]  /*12790*/  ISETP.NE.AND P0, PT, R23, 0x2, PT ;  /* 0x000000021700780c */ /* 0x000fc80003f05270 */
[----:B0-----:R-:W-:Y:S02]  /*127a0*/  SEL R3, RZ, 0x1, P0 ;  /* 0x00000001ff037807 */ /* 0x001fe40000000000 */
[----:B------:R-:W-:Y:S02]  /*127b0*/  SEL R23, R23, RZ, P0 ;  /* 0x000000ff17177207 */ /* 0x000fe40000000000 */
[----:B-1----:R-:W-:-:S07]  /*127c0*/  LOP3.LUT R26, R26, R3, RZ, 0x3c, !PT ;  /* 0x000000031a1a7212 */ /* 0x002fce00078e3cff */
.L_x_1077:
[----:B------:R-:W-:Y:S05]  /*127d0*/  BSYNC B7 ;  /* 0x0000000000077941 */ /* 0x000fea0003800000 */
.L_x_1075:
[----:B------:R-:W-:-:S13]  /*127e0*/  LOP3.LUT P0, RZ, R19, 0x800, RZ, 0xc0, !PT ;  /* 0x0000080013ff7812 */ /* 0x000fda000780c0ff */
[----:B------:R-:W-:Y:S05]  /*127f0*/  @!P0 BRA `(.L_x_1118) ;  /* 0x0000000000248947 */ /* 0x000fea0003800000 */
[----:B------:R-:W-:Y:S05]  /*12800*/  WARPSYNC.ALL ;  /* 0x0000000000007948 */ /* 0x000fea0003800000 */
[----:B------:R-:W0:Y:S08]  /*12810*/  S2UR UR5, SR_CgaCtaId ;  /* 0x00000000000579c3 */ /* 0x000e300000008800 */
[----:B------:R-:W-:Y:S06]  /*12820*/  BAR.SYNC.DEFER_BLOCKING 0x5, 0x180 ;  /* 0x0146000000007b1d */ /* 0x000fec0000010000 */
[----:B------:R-:W-:-:S02]  /*12830*/  UMOV UR4, 0x400 ;  /* 0x0000040000047882 */ /* 0x000fc40000000000 */
[----:B0-----:R-:W-:-:S06]  /*12840*/  ULEA UR4, UR5, UR4, 0x18 ;  /* 0x0000000405047291 */ /* 0x001fcc000f8ec03f */
[----:B------:R-:W-:-:S05]  /*12850*/  IMAD.U32 R16, RZ, RZ, UR4 ;  /* 0x00000004ff107e24 */ /* 0x000fca000f8e00ff */
[----:B------:R0:W1:Y:S01]  /*12860*/  LDS R34, [R16+0x2a8d0] ;  /* 0x02a8d00010227984 */ /* 0x0000620000000800 */
[----:B------:R-:W-:Y:S06]  /*12870*/  BAR.ARV 0x4, 0x180 ;  /* 0x0106000000007b1d */ /* 0x000fec0000002000 */
[----:B------:R-:W-:Y:S05]  /*12880*/  BRA `(.L_x_1119) ;  /* 0x00000000002c7947 */ /* 0x000fea0003800000 */
.L_x_1118:
[----:B------:R-:W-:-:S03]  /*12890*/  UMOV UR4, 0xffffffff ;  /* 0xffffffff00047882 */ /* 0x000fc60000000000 */
[----:B------:R-:W-:Y:S05]  /*128a0*/  BRA.DIV UR4, `(.L_x_1120) ;  /* 0x0000003204a87947 */ /* 0x000fea000b800000 */
[----:B------:R0:W1:Y:S02]  /*128b0*/  SHFL.IDX PT, R14, R34, RZ, 0x1f ;  /* 0x00001fff220e7589 */ /* 0x00006400000e0000 */
.L_x_1218:
[----:B------:R-:W2:Y:S01]  /*128c0*/  @!P2 S2R R3, SR_CgaCtaId ;  /* 0x000000000003a919 */ /* 0x000ea20000008800 */
[----:B------:R-:W-:Y:S05]  /*128d0*/  WARPSYNC.ALL ;  /* 0x0000000000007948 */ /* 0x000fea0003800000 */
[----:B------:R-:W-:Y:S01]  /*128e0*/  BAR.SYNC.DEFER_BLOCKING 0x4, 0x180 ;  /* 0x0106000000007b1d */ /* 0x000fe20000010000 */
[----:B------:R-:W-:-:S04]  /*128f0*/  @!P2 MOV R0, 0x400 ;  /* 0x000004000000a802 */ /* 0x000fc80000000f00 */
[----:B--2---:R-:W-:-:S05]  /*12900*/  @!P2 LEA R16, R3, R0, 0x18 ;  /* 0x000000000310a211 */ /* 0x004fca00078ec0ff */
[----:B------:R0:W-:Y:S02]  /*12910*/  @!P2 STS [R16+0x2a8d0], R34 ;  /* 0x02a8d0221000a388 */ /* 0x0001e40000000800 */
[----:B01----:R-:W-:Y:S01]  /*12920*/  IMAD.MOV.U32 R34, RZ, RZ, R14 ;  /* 0x000000ffff227224 */ /* 0x003fe200078e000e */
[----:B------:R-:W-:Y:S06]  /*12930*/  BAR.ARV 0x5, 0x180 ;  /* 0x0146000000007b1d */ /* 0x000fec0000002000 */
.L_x_1119:
[----:B------:R-:W-:Y:S02]  /*12940*/  ULDC UR4, c[0x0][0xc38] ;  /* 0x00030e0000047ab9 */ /* 0x000fe40000000800 */
[----:B-1----:R-:W-:-:S13]  /*12950*/  ISETP.GE.AND P0, PT, R34, UR4, PT ;  /* 0x0000000422007c0c */ /* 0x002fda000bf06270 */
[----:B------:R-:W-:Y:S05]  /*12960*/  @!P0 BRA `(.L_x_1121) ;  /* 0xffffffc400188947 */ /* 0x000fea000383ffff */
.L_x_1066:
[----:B------:R-:W2:Y:S01]  /*12970*/  LDL.LU R0, [R1] ;  /* 0x0000000001007983 */ /* 0x000ea20000300800 */
[----:B------:R-:W-:Y:S01]  /*12980*/  BSSY B0, `(.L_x_1122) ;  /* 0x000000b000007945 */ /* 0x000fe20003800000 */
[----:B------:R-:W1:Y:S01]  /*12990*/  S2R R5, SR_CgaCtaId ;  /* 0x0000000000057919 */ /* 0x000e620000008800 */
[----:B--2---:R-:W-:-:S05]  /*129a0*/  VIADD R0, R0, 0x1 ;  /* 0x0000000100007836 */ /* 0x004fca0000000000 */
[----:B------:R-:W-:-:S04]  /*129b0*/  LEA.HI R2, R0, R0, RZ, 0x1 ;  /* 0x0000000000027211 */ /* 0x000fc800078f08ff */
[----:B------:R-:W-:Y:S02]  /*129c0*/  LOP3.LUT R3, R2, 0xfffffffe, RZ, 0xc0, !PT ;  /* 0xfffffffe02037812 */ /* 0x000fe400078ec0ff */
[----:B------:R-:W-:-:S03]  /*129d0*/  MOV R2, 0x400 ;  /* 0x0000040000027802 */ /* 0x000fc60000000f00 */
[----:B------:R-:W-:Y:S01]  /*129e0*/  IMAD.IADD R0, R0, 0x1, -R3 ;  /* 0x0000000100007824 */ /* 0x000fe200078e0a03 */
[----:B-1----:R-:W-:-:S04]  /*129f0*/  LEA R4, R5, R2, 0x18 ;  /* 0x0000000205047211 */ /* 0x002fc800078ec0ff */
[----:B------:R-:W-:-:S04]  /*12a00*/  SHF.L.U32 R0, R0, 0x1f, RZ ;  /* 0x0000001f00007819 */ /* 0x000fc800000006ff */
[----:B------:R-:W1:Y:S02]  /*12a10*/  SYNCS.PHASECHK.TRANS64.TRYWAIT P0, [R4+URZ+0x2a820], R0 ;  /* 0x02a82000040075a7 */ /* 0x000e64000800017f */
[----:B-1----:R-:W-:Y:S05]  /*12a20*/  @!P0 BRA `(.L_x_1123) ;  /* 0x0000003000708947 */ /* 0x002fea0003800000 */
.L_x_1219:
[----:B------:R-:W-:Y:S05]  /*12a30*/  BSYNC B0 ;  /* 0x0000000000007941 */ /* 0x000fea0003800000 */
.L_x_1122:
[----:B------:R-:W-:-:S03]  /*12a40*/  UMOV UR4, 0xffffffff ;  /* 0xffffffff00047882 */ /* 0x000fc60000000000 */
[----:B------:R-:W-:Y:S05]  /*12a50*/  BRA.DIV UR4, `(.L_x_1124) ;  /* 0x0000003204787947 */ /* 0x000fea000b800000 */
[----:B-1----:R-:W1:Y:S02]  /*12a60*/  S2R R0, SR_TID.X ;  /* 0x0000000000007919 */ /* 0x002e640000002100 */
[----:B-1----:R-:W-:-:S04]  /*12a70*/  SHF.R.U32.HI R0, RZ, 0x5, R0 ;  /* 0x00000005ff007819 */ /* 0x002fc80000011600 */
[----:B------:R-:W-:-:S05]  /*12a80*/  LOP3.LUT R0, R0, 0x3, RZ, 0xc0, !PT ;  /* 0x0000000300007812 */ /* 0x000fca00078ec0ff */
[----:B------:R1:W2:Y:S02]  /*12a90*/  SHFL.IDX PT, R14, R0, RZ, 0x1f ;  /* 0x00001fff000e7589 */ /* 0x0002a400000e0000 */
.L_x_1222:
[----:B--2---:R-:W-:Y:S01]  /*12aa0*/  ISETP.NE.AND P0, PT, R14, RZ, PT ;  /* 0x000000ff0e00720c */ /* 0x004fe20003f05270 */
[----:B------:R-:W-:-:S12]  /*12ab0*/  BSSY B0, `(.L_x_1125) ;  /* 0x0000026000007945 */ /* 0x000fd80003800000 */
[----:B------:R-:W-:Y:S05]  /*12ac0*/  @P0 BRA `(.L_x_1126) ;  /* 0x0000000000900947 */ /* 0x000fea0003800000 */
[----:B------:R-:W-:-:S03]  /*12ad0*/  UMOV UR4, 0xffffffff ;  /* 0xffffffff00047882 */ /* 0x000fc60000000000 */
[----:B------:R-:W-:Y:S05]  /*12ae0*/  BRA.DIV UR4, `(.L_x_1127) ;  /* 0x0000003204887947 */ /* 0x000fea000b800000 */
[----:B------:R-:W-:-:S13]  /*12af0*/  ELECT P6, URZ, PT ;  /* 0x00000000003f782f */ /* 0x000fda00038c0000 */
.L_x_1225:
[----:B------:R-:W-:Y:S05]  /*12b00*/  @!P6 BRA `(.L_x_1126) ;  /* 0x000000000080e947 */ /* 0x000fea0003800000 */
[----:B-1----:R-:W2:Y:S02]  /*12b10*/  LDL R0, [R1+0x4] ;  /* 0x0000040001007983 */ /* 0x002ea40000100800 */
[----:B--2---:R-:W-:-:S13]  /*12b20*/  R2UR UR4, R0 ;  /* 0x00000000000472ca */ /* 0x004fda00000e0000 */
[----:B------:R-:W-:-:S06]  /*12b30*/  ULOP3.LUT UR4, UR4, 0x2, URZ, 0xfc, !UPT ;  /* 0x0000000204047892 */ /* 0x000fcc000f8efc3f */
[----:B------:R-:W-:-:S05]  /*12b40*/  IMAD.U32 R0, RZ, RZ, UR4 ;  /* 0x00000004ff007e24 */ /* 0x000fca000f8e00ff */
[----:B------:R-:W-:-:S13]  /*12b50*/  ISETP.NE.AND P0, PT, R0, 0x3, PT ;  /* 0x000000030000780c */ /* 0x000fda0003f05270 */
[----:B------:R-:W-:Y:S05]  /*12b60*/  @!P0 BRA `(.L_x_1128) ;  /* 0x0000000000048947 */ /* 0x000fea0003800000 */
[----:B------:R-:W-:Y:S01]  /*12b70*/  BPT.TRAP 0x1 ;  /* 0x000000040000795c */ /* 0x000fe20000300000 */
.L_x_1128:
[C---:B------:R-:W-:Y:S01]  /*12b80*/  IMAD R5, R23.reuse, 0x8, R4 ;  /* 0x0000000817057824 */ /* 0x040fe200078e0204 */
[----:B------:R-:W-:Y:S01]  /*12b90*/  SHF.L.U32 R0, R26, 0x1f, RZ ;  /* 0x0000001f1a007819 */ /* 0x000fe200000006ff */
[----:B------:R-:W-:-:S03]  /*12ba0*/  VIADD R23, R23, 0x1 ;  /* 0x0000000117177836 */ /* 0x000fc60000000000 */
[----:B------:R-:W1:Y:S02]  /*12bb0*/  SYNCS.PHASECHK.TRANS64.TRYWAIT P1, [R5+URZ+0x2a840], R0 ;  /* 0x02a84000050075a7 */ /* 0x000e64000802017f */
[----:B------:R-:W-:-:S04]  /*12bc0*/  ISETP.NE.AND P2, PT, R23, 0x2, PT ;  /* 0x000000021700780c */ /* 0x000fc80003f45270 */
[----:B------:R-:W-:Y:S01]  /*12bd0*/  SEL R3, RZ, 0x1, P2 ;  /* 0x00000001ff037807 */ /* 0x000fe20001000000 */
[----:B-1----:R-:W-:Y:S08]  /*12be0*/  @!P1 BRA `(.L_x_1129) ;  /* 0x0000003000689947 */ /* 0x002ff00003800000 */
.L_x_1226:
[----:B------:R-:W-:Y:S02]  /*12bf0*/  SEL R23, R23, RZ, P2 ;  /* 0x000000ff17177207 */ /* 0x000fe40001000000 */
[----:B------:R-:W-:Y:S01]  /*12c00*/  LOP3.LUT R2, R26, R3, RZ, 0x3c, !PT ;  /* 0x000000031a027212 */ /* 0x000fe200078e3cff */
[----:B------:R-:W-:Y:S06]  /*12c10*/  @!P0 BRA `(.L_x_1130) ;  /* 0x0000000000048947 */ /* 0x000fec0003800000 */
[----:B------:R-:W-:Y:S01]  /*12c20*/  BPT.TRAP 0x1 ;  /* 0x000000040000795c */ /* 0x000fe20000300000 */
.L_x_1130:
[----:B------:R-:W-:Y:S01]  /*12c30*/  IMAD R23, R23, 0x8, R4 ;  /* 0x0000000817177824 */ /* 0x000fe200078e0204 */
[----:B------:R-:W-:-:S04]  /*12c40*/  SHF.L.U32 R2, R2, 0x1f, RZ ;  /* 0x0000001f02027819 */ /* 0x000fc800000006ff */
[----:B------:R-:W2:Y:S02]  /*12c50*/  SYNCS.PHASECHK.TRANS64.TRYWAIT P1, [R23+URZ+0x2a840], R2 ;  /* 0x02a84002170075a7 */ /* 0x000ea4000802017f */
[----:B--2---:R-:W-:Y:S05]  /*12c60*/  @!P1 BRA `(.L_x_1131) ;  /* 0x00000030005c9947 */ /* 0x004fea0003800000 */
.L_x_1227:
[----:B------:R-:W-:Y:S05]  /*12c70*/  @!P0 BRA `(.L_x_1132) ;  /* 0x0000000000048947 */ /* 0x000fea0003800000 */
[----:B------:R-:W-:Y:S01]  /*12c80*/  BPT.TRAP 0x1 ;  /* 0x000000040000795c */ /* 0x000fe20000300000 */
.L_x_1132:
[----:B------:R-:W3:Y:S02]  /*12c90*/  SYNCS.PHASECHK.TRANS64.TRYWAIT P1, [R5+URZ+0x2a860], R0 ;  /* 0x02a86000050075a7 */ /* 0x000ee4000802017f */
[----:B---3--:R-:W-:Y:S05]  /*12ca0*/  @!P1 BRA `(.L_x_1133) ;  /* 0x0000003000609947 */ /* 0x008fea0003800000 */
.L_x_1228:
[----:B------:R-:W-:Y:S05]  /*12cb0*/  @!P0 BRA `(.L_x_1134) ;  /* 0x0000000000048947 */ /* 0x000fea0003800000 */
[----:B------:R-:W-:Y:S01]  /*12cc0*/  BPT.TRAP 0x1 ;  /* 0x000000040000795c */ /* 0x000fe20000300000 */
.L_x_1134:
[----:B----4-:R4:W0:Y:S02]  /*12cd0*/  SYNCS.PHASECHK.TRANS64.TRYWAIT P0, [R23+URZ+0x2a860], R2 ;  /* 0x02a86002170075a7 */ /* 0x010824000800017f */
[----:B0-----:R-:W-:Y:S05]  /*12ce0*/  @!P0 NANOSLEEP.SYNCS 0x989680 ;  /* 0x009896800000895d */ /* 0x001fea0003900000 */
[----:B------:R-:W0:Y:S02]  /*12cf0*/  @!P0 SYNCS.PHASECHK.TRANS64 P0, [R23+URZ+0x2a860], R2 ;  /* 0x02a86002170085a7 */ /* 0x000e24000800007f */
[----:B0-----:R-:W-:Y:S05]  /*12d00*/  @!P0 BRA `(.L_x_1134) ;  /* 0xfffffffc00f08947 */ /* 0x001fea000383ffff */
.L_x_1126:
[----:B------:R-:W-:Y:S05]  /*12d10*/  BSYNC B0 ;  /* 0x0000000000007941 */ /* 0x000fea0003800000 */
.L_x_1125:
[----:B------:R-:W-:Y:S05]  /*12d20*/  EXIT ;  /* 0x000000000000794d */ /* 0x000fea0003800000 */
.L_x_971:
[----:B0-----:R-:W-:-:S04]  /*12d30*/  IMAD.U32 R3, RZ, RZ, UR40 ;  /* 0x00000028ff037e24 */ /* 0x001fc8000f8e00ff */
[----:B------:R0:W1:Y:S03]  /*12d40*/  SYNCS.PHASECHK.TRANS64.TRYWAIT P1, [R3+URZ+0x2a800], R0 ;  /* 0x02a80000030075a7 */ /* 0x000066000802017f */
[----:B-1----:R-:W-:Y:S05]  /*12d50*/  @!P1 NANOSLEEP.SYNCS 0x989680 ;  /* 0x009896800000995d */ /* 0x002fea0003900000 */
[----:B------:R-:W1:Y:S02]  /*12d60*/  @!P1 SYNCS.PHASECHK.TRANS64 P1, [R3+URZ+0x2a800], R0 ;  /* 0x02a80000030095a7 */ /* 0x000e64000802007f */
[----:B-1----:R-:W-:Y:S05]  /*12d70*/  @!P1 BRA `(.L_x_971) ;  /* 0xfffffffc00ec9947 */ /* 0x002fea000383ffff */
[----:B------:R-:W-:Y:S05]  /*12d80*/  BRA `(.L_x_1135) ;  /* 0xfffffeec00007947 */ /* 0x000fea000383ffff */
.L_x_975:
[----:B-1----:R1:W2:Y:S02]  /*12d90*/  SYNCS.PHASECHK.TRANS64.TRYWAIT P1, [R3+URZ+0x2a830], R0 ;  /* 0x02a83000030075a7 */ /* 0x0022a4000802017f */
[----:B--2---:R-:W-:Y:S05]  /*12da0*/  @!P1 NANOSLEEP.SYNCS 0x989680 ;  /* 0x009896800000995d */ /* 0x004fea0003900000 */
[----:B------:R-:W2:Y:S02]  /*12db0*/  @!P1 SYNCS.PHASECHK.TRANS64 P1, [R3+URZ+0x2a830], R0 ;  /* 0x02a83000030095a7 */ /* 0x000ea4000802007f */
[----:B--2---:R-:W-:Y:S05]  /*12dc0*/  @!P1 BRA `(.L_x_975) ;  /* 0xfffffffc00f09947 */ /* 0x004fea000383ffff */
[----:B------:R-:W-:Y:S05]  /*12dd0*/  BRA `(.L_x_974) ;  /* 0xfffffeec001c7947 */ /* 0x000fea000383ffff */
.L_x_992:
[----:B-1----:R-:W-:-:S04]  /*12de0*/  IMAD.U32 R10, RZ, RZ, UR6 ;  /* 0x00000006ff0a7e24 */ /* 0x002fc8000f8e00ff */
[----:B------:R1:W2:Y:S03]  /*12df0*/  SYNCS.PHASECHK.TRANS64.TRYWAIT P1, [R10+URZ+0x2a830], R9 ;  /* 0x02a830090a0075a7 */ /* 0x0002a6000802017f */
[----:B--2---:R-:W-:Y:S05]  /*12e00*/  @!P1 NANOSLEEP.SYNCS 0x989680 ;  /* 0x009896800000995d */ /* 0x004fea0003900000 */
[----:B------:R-:W2:Y:S02]  /*12e10*/  @!P1 SYNCS.PHASECHK.TRANS64 P1, [R10+URZ+0x2a830], R9 ;  /* 0x02a830090a0095a7 */ /* 0x000ea4000802007f */
[----:B--2---:R-:W-:Y:S05]  /*12e20*/  @!P1 BRA `(.L_x_992) ;  /* 0xfffffffc00ec9947 */ /* 0x004fea000383ffff */
[----:B------:R-:W-:Y:S05]  /*12e30*/  BRA `(.L_x_991) ;  /* 0xffffff1800187947 */ /* 0x000fea000383ffff */
.L_x_996:
[----:B01----:R-:W-:-:S04]  /*12e40*/  IMAD.U32 R9, RZ, RZ, UR5 ;  /* 0x00000005ff097e24 */ /* 0x003fc8000f8e00ff */
[----:B------:R0:W1:Y:S03]  /*12e50*/  SYNCS.PHASECHK.TRANS64.TRYWAIT P1, [R9+URZ+0x2a850], R0 ;  /* 0x02a85000090075a7 */ /* 0x000066000802017f */
[----:B-1----:R-:W-:Y:S05]  /*12e60*/  @!P1 NANOSLEEP.SYNCS 0x989680 ;  /* 0x009896800000995d */ /* 0x002fea0003900000 */
[----:B------:R-:W1:Y:S02]  /*12e70*/  @!P1 SYNCS.PHASECHK.TRANS64 P1, [R9+URZ+0x2a850], R0 ;  /* 0x02a85000090095a7 */ /* 0x000e64000802007f */
[----:B-1----:R-:W-:Y:S05]  /*12e80*/  @!P1 BRA `(.L_x_996) ;  /* 0xfffffffc00ec9947 */ /* 0x002fea000383ffff */
[----:B------:R-:W-:Y:S05]  /*12e90*/  BRA `(.L_x_995) ;  /* 0xffffff2000407947 */ /* 0x000fea000383ffff */
.L_x_1015:
[----:B-1----:R-:W-:-:S04]  /*12ea0*/  IMAD.U32 R10, RZ, RZ, UR6 ;  /* 0x00000006ff0a7e24 */ /* 0x002fc8000f8e00ff */
[----:B------:R1:W2:Y:S03]  /*12eb0*/  SYNCS.PHASECHK.TRANS64.TRYWAIT P1, [R10+URZ+0x2a830], R9 ;  /* 0x02a830090a0075a7 */ /* 0x0002a6000802017f */
[----:B--2---:R-:W-:Y:S05]  /*12ec0*/  @!P1 NANOSLEEP.SYNCS 0x989680 ;  /* 0x009896800000995d */ /* 0x004fea0003900000 */
[----:B------:R-:W2:Y:S02]  /*12ed0*/  @!P1 SYNCS.PHASECHK.TRANS64 P1, [R10+URZ+0x2a830], R9 ;  /* 0x02a830090a0095a7 */ /* 0x000ea4000802007f */
[----:B--2---:R-:W-:Y:S05]  /*12ee0*/  @!P1 BRA `(.L_x_1015) ;  /* 0xfffffffc00ec9947 */ /* 0x004fea000383ffff */
[----:B------:R-:W-:Y:S05]  /*12ef0*/  BRA `(.L_x_1014) ;  /* 0xffffff4400dc7947 */ /* 0x000fea000383ffff */
.L_x_1019:
[----:B01----:R-:W-:-:S04]  /*12f00*/  IMAD.U32 R9, RZ, RZ, UR5 ;  /* 0x00000005ff097e24 */ /* 0x003fc8000f8e00ff */
[----:B------:R0:W1:Y:S03]  /*12f10*/  SYNCS.PHASECHK.TRANS64.TRYWAIT P1, [R9+URZ+0x2a850], R0 ;  /* 0x02a85000090075a7 */ /* 0x000066000802017f */
[----:B-1----:R-:W-:Y:S05]  /*12f20*/  @!P1 NANOSLEEP.SYNCS 0x989680 ;  /* 0x009896800000995d */ /* 0x002fea0003900000 */
[----:B------:R-:W1:Y:S02]  /*12f30*/  @!P1 SYNCS.PHASECHK.TRANS64 P1, [R9+URZ+0x2a850], R0 ;  /* 0x02a85000090095a7 */ /* 0x000e64000802007f */
[----:B-1----:R-:W-:Y:S05]  /*12f40*/  @!P1 BRA `(.L_x_1019) ;  /* 0xfffffffc00ec9947 */ /* 0x002fea000383ffff */
[----:B------:R-:W-:Y:S05]  /*12f50*/  BRA `(.L_x_1018) ;  /* 0xffffff5000047947 */ /* 0x000fea000383ffff */
.L_x_1027:
[----:B-1----:R-:W-:-:S04]  /*12f60*/  IMAD.U32 R10, RZ, RZ, UR5 ;  /* 0x00000005ff0a7e24 */ /* 0x002fc8000f8e00ff */
[----:B------:R1:W2:Y:S03]  /*12f70*/  SYNCS.PHASECHK.TRANS64.TRYWAIT P1, [R10+URZ+0x2a830], R9 ;  /* 0x02a830090a0075a7 */ /* 0x0002a6000802017f */
[----:B--2---:R-:W-:Y:S05]  /*12f80*/  @!P1 NANOSLEEP.SYNCS 0x989680 ;  /* 0x009896800000995d */ /* 0x004fea0003900000 */
[----:B------:R-:W2:Y:S02]  /*12f90*/  @!P1 SYNCS.PHASECHK.TRANS64 P1, [R10+URZ+0x2a830], R9 ;  /* 0x02a830090a0095a7 */ /* 0x000ea4000802007f */
[----:B--2---:R-:W-:Y:S05]  /*12fa0*/  @!P1 BRA `(.L_x_1027) ;  /* 0xfffffffc00ec9947 */ /* 0x004fea000383ffff */
[----:B------:R-:W-:Y:S05]  /*12fb0*/  BRA `(.L_x_1026) ;  /* 0xffffff6000d07947 */ /* 0x000fea000383ffff */
.L_x_1031:
[----:B01----:R-:W-:-:S04]  /*12fc0*/  IMAD.U32 R9, RZ, RZ, UR5 ;  /* 0x00000005ff097e24 */ /* 0x003fc8000f8e00ff */
[----:B------:R0:W1:Y:S03]  /*12fd0*/  SYNCS.PHASECHK.TRANS64.TRYWAIT P1, [R9+URZ+0x2a850], R0 ;  /* 0x02a85000090075a7 */ /* 0x000066000802017f */
[----:B-1----:R-:W-:Y:S05]  /*12fe0*/  @!P1 NANOSLEEP.SYNCS 0x989680 ;  /* 0x009896800000995d */ /* 0x002fea0003900000 */
[----:B------:R-:W1:Y:S02]  /*12ff0*/  @!P1 SYNCS.PHASECHK.TRANS64 P1, [R9+URZ+0x2a850], R0 ;  /* 0x02a85000090095a7 */ /* 0x000e64000802007f */
[----:B-1----:R-:W-:Y:S05]  /*13000*/  @!P1 BRA `(.L_x_1031) ;  /* 0xfffffffc00ec9947 */ /* 0x002fea000383ffff */
[----:B------:R-:W-:Y:S05]  /*13010*/  BRA `(.L_x_1030) ;  /* 0xffffff6800f87947 */ /* 0x000fea000383ffff */
.L_x_1046:
[----:B-1----:R-:W-:-:S04]  /*13020*/  IMAD.U32 R5, RZ, RZ, UR5 ;  /* 0x00000005ff057e24 */ /* 0x002fc8000f8e00ff */
[----:B------:R1:W2:Y:S03]  /*13030*/  SYNCS.PHASECHK.TRANS64.TRYWAIT P1, [R5+URZ+0x2a850], R0 ;  /* 0x02a85000050075a7 */ /* 0x0002a6000802017f */
[----:B--2---:R-:W-:Y:S05]  /*13040*/  @!P1 NANOSLEEP.SYNCS 0x989680 ;  /* 0x009896800000995d */ /* 0x004fea0003900000 */
[----:B------:R-:W2:Y:S02]  /*13050*/  @!P1 SYNCS.PHASECHK.TRANS64 P1, [R5+URZ+0x2a850], R0 ;  /* 0x02a85000050095a7 */ /* 0x000ea4000802007f */
[----:B--2---:R-:W-:Y:S05]  /*13060*/  @!P1 BRA `(.L_x_1046) ;  /* 0xfffffffc00ec9947 */ /* 0x004fea000383ffff */
[----:B------:R-:W-:Y:S05]  /*13070*/  BRA `(.L_x_1045) ;  /* 0xffffff9000e07947 */ /* 0x000fea000383ffff */
.L_x_1083:
[----:B------:R-:W2:Y:S01]  /*13080*/  S2R R17, SR_TID.X ;  /* 0x0000000000117919 */ /* 0x000ea20000002100 */
[----:B------:R-:W-:Y:S02]  /*13090*/  IMAD.MOV.U32 R12, RZ, RZ, RZ ;  /* 0x000000ffff0c7224 */ /* 0x000fe400078e00ff */
[----:B------:R-:W-:Y:S02]  /*130a0*/  IMAD.MOV.U32 R11, RZ, RZ, 0x1f ;  /* 0x0000001fff0b7424 */ /* 0x000fe400078e00ff */
[----:B------:R-:W-:Y:S01]  /*130b0*/  IMAD.MOV.U32 R15, RZ, RZ, -0x1 ;  /* 0xffffffffff0f7424 */ /* 0x000fe200078e00ff */
[----:B--2---:R-:W-:-:S04]  /*130c0*/  SHF.R.U32.HI R17, RZ, 0x5, R17 ;  /* 0x00000005ff117819 */ /* 0x004fc80000011611 */
[----:B------:R-:W-:-:S05]  /*130d0*/  LOP3.LUT R17, R17, 0x3, RZ, 0xc0, !PT ;  /* 0x0000000311117812 */ /* 0x000fca00078ec0ff */
[----:B------:R-:W-:-:S07]  /*130e0*/  IMAD.MOV.U32 R13, RZ, RZ, R17 ;  /* 0x000000ffff0d7224 */ /* 0x000fce00078e0011 */
[----:B01---5:R-:W-:Y:S05]  /*130f0*/  WARPSYNC.COLLECTIVE R15, `(.L_x_1136) ;  /* 0x000000000f087348 */ /* 0x023fea0003c00000 */
[----:B------:R2:W3:Y:S02]  /*13100*/  SHFL.IDX P6, R14, R13, R12, R11 ;  /* 0x0000000c0d0e7389 */ /* 0x0004e400000c000b */
[----:B0123-5:R-:W-:Y:S01]  /*13110*/  ENDCOLLECTIVE ;  /* 0x000000000000791b */ /* 0x02ffe20003800000 */
.L_x_1136:
[----:B------:R-:W-:Y:S05]  /*13120*/  BRA `(.L_x_1137) ;  /* 0xffffffc8008c7947 */ /* 0x000fea000383ffff */
.L_x_1086:
[----:B0-----:R0:W1:Y:S02]  /*13130*/  SYNCS.PHASECHK.TRANS64.TRYWAIT P0, [R0+URZ+0x2a840], R3 ;  /* 0x02a84003000075a7 */ /* 0x001064000800017f */
[----:B-1----:R-:W-:Y:S05]  /*13140*/  @!P0 NANOSLEEP.SYNCS 0x989680 ;  /* 0x009896800000895d */ /* 0x002fea0003900000 */
[----:B------:R-:W1:Y:S02]  /*13150*/  @!P0 SYNCS.PHASECHK.TRANS64 P0, [R0+URZ+0x2a840], R3 ;  /* 0x02a84003000085a7 */ /* 0x000e64000800007f */
[----:B-1----:R-:W-:Y:S05]  /*13160*/  @!P0 BRA `(.L_x_1086) ;  /* 0xfffffffc00f08947 */ /* 0x002fea000383ffff */
[----:B------:R-:W-:Y:S05]  /*13170*/  BRA `(.L_x_1138) ;  /* 0xffffffcc00907947 */ /* 0x000fea000383ffff */
.L_x_1087:
[----:B------:R-:W-:Y:S01]  /*13180*/  BSSY B0, `(.L_x_1139) ;  /* 0x0000008000007945 */ /* 0x000fe20003800000 */
[----:B------:R-:W-:Y:S02]  /*13190*/  IMAD.MOV.U32 R13, RZ, RZ, R6 ;  /* 0x000000ffff0d7224 */ /* 0x000fe400078e0006 */
[----:B------:R-:W-:Y:S02]  /*131a0*/  IMAD.MOV.U32 R12, RZ, RZ, RZ ;  /* 0x000000ffff0c7224 */ /* 0x000fe400078e00ff */
[----:B------:R-:W-:Y:S02]  /*131b0*/  IMAD.MOV.U32 R11, RZ, RZ, 0x181f ;  /* 0x0000181fff0b7424 */ /* 0x000fe400078e00ff */
[----:B------:R-:W-:-:S07]  /*131c0*/  IMAD.MOV.U32 R15, RZ, RZ, -0x1 ;  /* 0xffffffffff0f7424 */ /* 0x000fce00078e00ff */
[----:B------:R-:W-:Y:S05]  /*131d0*/  WARPSYNC.COLLECTIVE R15, `(.L_x_1140) ;  /* 0x000000000f087348 */ /* 0x000fea0003c00000 */
[----:B------:R0:W1:Y:S02]  /*131e0*/  SHFL.IDX P6, R14, R13, R12, R11 ;  /* 0x0000000c0d0e7389 */ /* 0x00006400000c000b */
[----:B01----:R-:W-:Y:S01]  /*131f0*/  ENDCOLLECTIVE ;  /* 0x000000000000791b */ /* 0x003fe20003800000 */
.L_x_1140:
[----:B------:R-:W-:Y:S05]  /*13200*/  BSYNC B0 ;  /* 0x0000000000007941 */ /* 0x000fea0003800000 */
.L_x_1139:
[----:B------:R-:W-:Y:S02]  /*13210*/  IMAD.MOV.U32 R13, RZ, RZ, R4 ;  /* 0x000000ffff0d7224 */ /* 0x000fe400078e0004 */
[----:B------:R-:W-:Y:S02]  /*13220*/  IMAD.MOV.U32 R12, RZ, RZ, RZ ;  /* 0x000000ffff0c7224 */ /* 0x000fe400078e00ff */
[----:B------:R-:W-:Y:S02]  /*13230*/  IMAD.MOV.U32 R11, RZ, RZ, 0x181f ;  /* 0x0000181fff0b7424 */ /* 0x000fe400078e00ff */
[----:B------:R-:W-:Y:S02]  /*13240*/  IMAD.MOV.U32 R15, RZ, RZ, -0x1 ;  /* 0xffffffffff0f7424 */ /* 0x000fe400078e00ff */
[----:B------:R-:W-:Y:S02]  /*13250*/  IMAD.MOV.U32 R2, RZ, RZ, R14 ;  /* 0x000000ffff027224 */ /* 0x000fe400078e000e */
[----:B------:R-:W-:-:S07]  /*13260*/  @P0 IMAD R9, R5, 0x2, R16 ;  /* 0x0000000205090824 */ /* 0x000fce00078e0210 */
[----:B------:R-:W-:Y:S05]  /*13270*/  WARPSYNC.COLLECTIVE R15, `(.L_x_1141) ;  /* 0x000000000f087348 */ /* 0x000fea0003c00000 */
[----:B------:R0:W1:Y:S02]  /*13280*/  SHFL.IDX P6, R14, R13, R12, R11 ;  /* 0x0000000c0d0e7389 */ /* 0x00006400000c000b */
[----:B01----:R-:W-:Y:S01]  /*13290*/  ENDCOLLECTIVE ;  /* 0x000000000000791b */ /* 0x003fe20003800000 */
.L_x_1141:
[----:B------:R-:W-:Y:S02]  /*132a0*/  IMAD.MOV.U32 R13, RZ, RZ, R6 ;  /* 0x000000ffff0d7224 */ /* 0x000fe400078e0006 */
[----:B------:R-:W-:Y:S01]  /*132b0*/  IMAD.MOV.U32 R12, RZ, RZ, 0x1 ;  /* 0x00000001ff0c7424 */ /* 0x000fe200078e00ff */
[----:B------:R-:W-:-:S05]  /*132c0*/  @P0 LEA R14, P1, R37, R14, 0x1 ;  /* 0x0000000e250e0211 */ /* 0x000fca00078208ff */
[----:B------:R-:W-:Y:S02]  /*132d0*/  @P0 IMAD.X R3, RZ, RZ, R2, P1 ;  /* 0x000000ffff030224 */ /* 0x000fe400008e0602 */
[----:B------:R-:W-:-:S07]  /*132e0*/  @P0 IMAD.MOV.U32 R2, RZ, RZ, R14 ;  /* 0x000000ffff020224 */ /* 0x000fce00078e000e */
[----:B------:R-:W-:Y:S05]  /*132f0*/  WARPSYNC.COLLECTIVE R15, `(.L_x_1142) ;  /* 0x000000000f087348 */ /* 0x000fea0003c00000 */
[----:B------:R0:W1:Y:S02]  /*13300*/  SHFL.IDX P6, R14, R13, R12, R11 ;  /* 0x0000000c0d0e7389 */ /* 0x00006400000c000b */
[----:B01----:R-:W-:Y:S01]  /*13310*/  ENDCOLLECTIVE ;  /* 0x000000000000791b */ /* 0x003fe20003800000 */
.L_x_1142:
        /* <DEDUP_REMOVED lines=12> */
.L_x_1143:
[----:B------:R-:W-:Y:S02]  /*133e0*/  @P0 IMAD R25, R5, 0x2, R16 ;  /* 0x0000000205190824 */ /* 0x000fe400078e0210 */
[----:B------:R-:W-:Y:S02]  /*133f0*/  IMAD.MOV.U32 R13, RZ, RZ, R6 ;  /* 0x000000ffff0d7224 */ /* 0x000fe400078e0006 */
[----:B------:R-:W-:Y:S01]  /*13400*/  IMAD.MOV.U32 R12, RZ, RZ, 0x2 ;  /* 0x00000002ff0c7424 */ /* 0x000fe200078e00ff */
[----:B------:R-:W-:-:S05]  /*13410*/  @P0 LEA R14, P1, R37, R14, 0x1 ;  /* 0x0000000e250e0211 */ /* 0x000fca00078208ff */
[----:B------:R-:W-:-:S08]  /*13420*/  @P0 IMAD.MOV.U32 R2, RZ, RZ, R14 ;  /* 0x000000ffff020224 */ /* 0x000fd000078e000e */
[----:B------:R-:W-:Y:S05]  /*13430*/  WARPSYNC.COLLECTIVE R15, `(.L_x_1144) ;  /* 0x000000000f087348 */ /* 0x000fea0003c00000 */
[----:B------:R0:W1:Y:S02]  /*13440*/  SHFL.IDX P6, R14, R13, R12, R11 ;  /* 0x0000000c0d0e7389 */ /* 0x00006400000c000b */
[----:B01----:R-:W-:Y:S01]  /*13450*/  ENDCOLLECTIVE ;  /* 0x000000000000791b */ /* 0x003fe20003800000 */
.L_x_1144:
        /* <DEDUP_REMOVED lines=9> */
[----:B------:R-:W-:Y:S01]  /*134f0*/  ISETP.GE.AND P0, PT, R7, 0x21, PT ;  /* 0x000000210700780c */ /* 0x000fe20003f06270 */
[----:B------:R-:W-:-:S12]  /*13500*/  IMAD.MOV.U32 R8, RZ, RZ, R14 ;  /* 0x000000ffff087224 */ /* 0x000fd800078e000e */
[----:B0-----:R-:W-:Y:S05]  /*13510*/  WARPSYNC.COLLECTIVE R15, `(.L_x_1145) ;  /* 0x000000000f087348 */ /* 0x001fea0003c00000 */
[----:B------:R1:W2:Y:S02]  /*13520*/  SHFL.IDX P6, R14, R13, R12, R11 ;  /* 0x0000000c0d0e7389 */ /* 0x0002a400000c000b */
[----:B012---:R-:W-:Y:S01]  /*13530*/  ENDCOLLECTIVE ;  /* 0x000000000000791b */ /* 0x007fe20003800000 */
.L_x_1145:
        /* <DEDUP_REMOVED lines=8> */
.L_x_1146:
        /* <DEDUP_REMOVED lines=14> */
.L_x_1147:
        /* <DEDUP_REMOVED lines=8> */
.L_x_1148:
        /* <DEDUP_REMOVED lines=14> */
.L_x_1149:
        /* <DEDUP_REMOVED lines=8> */
.L_x_1150:
        /* <DEDUP_REMOVED lines=13> */
.L_x_1151:
[----:B------:R-:W-:Y:S05]  /*13950*/  BRA `(.L_x_1152) ;  /* 0xffffffc800e87947 */ /* 0x000fea000383ffff */
.L_x_1092:
[----:B------:R-:W-:Y:S02]  /*13960*/  IMAD.MOV.U32 R13, RZ, RZ, R5 ;  /* 0x000000ffff0d7224 */ /* 0x000fe400078e0005 */
[----:B------:R-:W-:Y:S02]  /*13970*/  IMAD.MOV.U32 R12, RZ, RZ, RZ ;  /* 0x000000ffff0c7224 */ /* 0x000fe400078e00ff */
[----:B------:R-:W-:Y:S02]  /*13980*/  IMAD.MOV.U32 R11, RZ, RZ, 0x181f ;  /* 0x0000181fff0b7424 */ /* 0x000fe400078e00ff */
[----:B------:R-:W-:Y:S02]  /*13990*/  IMAD.MOV.U32 R15, RZ, RZ, -0x1 ;  /* 0xffffffffff0f7424 */ /* 0x000fe400078e00ff */
[----:B------:R-:W-:-:S07]  /*139a0*/  VIADD R4, R36, UR44 ;  /* 0x0000002c24047c36 */ /* 0x000fce0008000000 */
[----:B------:R-:W-:Y:S05]  /*139b0*/  WARPSYNC.COLLECTIVE R15, `(.L_x_1153) ;  /* 0x000000000f087348 */ /* 0x000fea0003c00000 */
[----:B------:R0:W1:Y:S02]  /*139c0*/  SHFL.IDX P6, R14, R13, R12, R11 ;  /* 0x0000000c0d0e7389 */ /* 0x00006400000c000b */
[----:B01----:R-:W-:Y:S01]  /*139d0*/  ENDCOLLECTIVE ;  /* 0x000000000000791b */ /* 0x003fe20003800000 */
.L_x_1153:
[C---:B------:R-:W-:Y:S01]  /*139e0*/  VIADD R6, R4.reuse, 0x10 ;  /* 0x0000001004067836 */ /* 0x040fe20000000000 */
[----:B------:R-:W-:Y:S01]  /*139f0*/  ISETP.GE.AND P0, PT, R4, UR39, PT ;  /* 0x0000002704007c0c */ /* 0x000fe2000bf06270 */
[----:B------:R-:W-:Y:S02]  /*13a00*/  IMAD.MOV.U32 R13, RZ, RZ, R0 ;  /* 0x000000ffff0d7224 */ /* 0x000fe400078e0000 */
[----:B------:R-:W-:-:S10]  /*13a10*/  IMAD.MOV.U32 R2, RZ, RZ, R14 ;  /* 0x000000ffff027224 */ /* 0x000fd400078e000e */
[----:B------:R-:W-:Y:S05]  /*13a20*/  WARPSYNC.COLLECTIVE R15, `(.L_x_1154) ;  /* 0x000000000f087348 */ /* 0x000fea0003c00000 */
[----:B------:R0:W1:Y:S02]  /*13a30*/  SHFL.IDX P6, R14, R13, R12, R11 ;  /* 0x0000000c0d0e7389 */ /* 0x00006400000c000b */
[----:B01----:R-:W-:Y:S01]  /*13a40*/  ENDCOLLECTIVE ;  /* 0x000000000000791b */ /* 0x003fe20003800000 */
.L_x_1154:
[----:B------:R-:W-:Y:S02]  /*13a50*/  IMAD.MOV.U32 R13, RZ, RZ, R5 ;  /* 0x000000ffff0d7224 */ /* 0x000fe400078e0005 */
[----:B------:R-:W-:Y:S01]  /*13a60*/  IMAD.MOV.U32 R12, RZ, RZ, 0x1 ;  /* 0x00000001ff0c7424 */ /* 0x000fe200078e00ff */
[----:B------:R-:W-:-:S05]  /*13a70*/  @!P0 LEA R14, P1, R37, R14, 0x1 ;  /* 0x0000000e250e8211 */ /* 0x000fca00078208ff */
[----:B------:R-:W-:Y:S02]  /*13a80*/  @!P0 IMAD.X R3, RZ, RZ, R2, P1 ;  /* 0x000000ffff038224 */ /* 0x000fe400008e0602 */
[----:B------:R-:W-:-:S07]  /*13a90*/  @!P0 IMAD.MOV.U32 R2, RZ, RZ, R14 ;  /* 0x000000ffff028224 */ /* 0x000fce00078e000e */
[----:B------:R-:W-:Y:S05]  /*13aa0*/  WARPSYNC.COLLECTIVE R15, `(.L_x_1155) ;  /* 0x000000000f087348 */ /* 0x000fea0003c00000 */
[----:B------:R0:W1:Y:S02]  /*13ab0*/  SHFL.IDX P6, R14, R13, R12, R11 ;  /* 0x0000000c0d0e7389 */ /* 0x00006400000c000b */
[----:B01----:R-:W-:Y:S01]  /*13ac0*/  ENDCOLLECTIVE ;  /* 0x000000000000791b */ /* 0x003fe20003800000 */
.L_x_1155:
[----:B------:R-:W-:Y:S01]  /*13ad0*/  @!PT LDS RZ, [RZ] ;  /* 0x00000000fffff984 */ /* 0x000fe20000000800 */
[----:B------:R-:W-:Y:S01]  /*13ae0*/  @!PT LDS RZ, [RZ] ;  /* 0x00000000fffff984 */ /* 0x000fe20000000800 */
[----:B------:R-:W-:Y:S01]  /*13af0*/  @!PT LDS RZ, [RZ] ;  /* 0x00000000fffff984 */ /* 0x000fe20000000800 */
[----:B------:R0:W-:Y:S04]  /*13b00*/  @!P0 LDGSTS.E.BYPASS.LTC128B.128 [R31+0xc400], desc[UR36][R2.64], !P3 ;  /* 0x0c400000021f8fae */ /* 0x0001e8000d901d64 */
[----:B------:R0:W-:Y:S04]  /*13b10*/  @!P0 LDGSTS.E.BYPASS.LTC128B.128 [R31+0x10400], desc[UR36][R2.64+0x80], !P4 ;  /* 0x10400080021f8fae */ /* 0x0001e8000e101d64 */
[----:B------:R0:W-:Y:S01]  /*13b20*/  @!P0 LDGSTS.E.BYPASS.LTC128B.128 [R31+0x14400], desc[UR36][R2.64+0x100], !P5 ;  /* 0x14400100021f8fae */ /* 0x0001e2000e901d64 */
[----:B------:R-:W-:Y:S01]  /*13b30*/  ISETP.GE.AND P0, PT, R6, UR39, PT ;  /* 0x0000002706007c0c */ /* 0x000fe2000bf06270 */
[----:B------:R-:W-:-:S02]  /*13b40*/  IMAD.MOV.U32 R13, RZ, RZ, R0 ;  /* 0x000000ffff0d7224 */ /* 0x000fc400078e0000 */
[----:B------:R-:W-:-:S10]  /*13b50*/  IMAD.MOV.U32 R6, RZ, RZ, R14 ;  /* 0x000000ffff067224 */ /* 0x000fd400078e000e */
[----:B0-----:R-:W-:Y:S05]  /*13b60*/  WARPSYNC.COLLECTIVE R15, `(.L_x_1156) ;  /* 0x000000000f087348 */ /* 0x001fea0003c00000 */
[----:B------:R1:W2:Y:S02]  /*13b70*/  SHFL.IDX P6, R14, R13, R12, R11 ;  /* 0x0000000c0d0e7389 */ /* 0x0002a400000c000b */
[----:B012---:R-:W-:Y:S01]  /*13b80*/  ENDCOLLECTIVE ;  /* 0x000000000000791b */ /* 0x007fe20003800000 */
.L_x_1156:
[----:B------:R-:W-:Y:S02]  /*13b90*/  IMAD.MOV.U32 R13, RZ, RZ, R5 ;  /* 0x000000ffff0d7224 */ /* 0x000fe400078e0005 */
[----:B------:R-:W-:Y:S01]  /*13ba0*/  IMAD.MOV.U32 R12, RZ, RZ, 0x2 ;  /* 0x00000002ff0c7424 */ /* 0x000fe200078e00ff */
[----:B------:R-:W-:-:S05]  /*13bb0*/  @!P0 LEA R14, P1, R37, R14, 0x1 ;  /* 0x0000000e250e8211 */ /* 0x000fca00078208ff */
[----:B------:R-:W-:-:S08]  /*13bc0*/  @!P0 IMAD.MOV.U32 R2, RZ, RZ, R14 ;  /* 0x000000ffff028224 */ /* 0x000fd000078e000e */
[----:B------:R-:W-:Y:S05]  /*13bd0*/  WARPSYNC.COLLECTIVE R15, `(.L_x_1157) ;  /* 0x000000000f087348 */ /* 0x000fea0003c00000 */
[----:B------:R0:W1:Y:S02]  /*13be0*/  SHFL.IDX P6, R14, R13, R12, R11 ;  /* 0x0000000c0d0e7389 */ /* 0x00006400000c000b */
[----:B01----:R-:W-:Y:S01]  /*13bf0*/  ENDCOLLECTIVE ;  /* 0x000000000000791b */ /* 0x003fe20003800000 */
.L_x_1157:
[----:B------:R-:W-:Y:S02]  /*13c00*/  @!P0 IMAD.X R7, RZ, RZ, R6, P1 ;  /* 0x000000ffff078224 */ /* 0x000fe400008e0606 */
[----:B------:R-:W-:Y:S02]  /*13c10*/  VIADD R6, R4, 0x20 ;  /* 0x0000002004067836 */ /* 0x000fe40000000000 */
[----:B------:R-:W-:-:S05]  /*13c20*/  @!P0 IMAD.MOV.U32 R3, RZ, RZ, R7 ;  /* 0x000000ffff038224 */ /* 0x000fca00078e0007 */
[----:B------:R-:W-:Y:S01]  /*13c30*/  @!PT LDS RZ, [RZ] ;  /* 0x00000000fffff984 */ /* 0x000fe20000000800 */
[----:B------:R-:W-:Y:S01]  /*13c40*/  @!PT LDS RZ, [RZ] ;  /* 0x00000000fffff984 */ /* 0x000fe20000000800 */
[----:B------:R-:W-:Y:S01]  /*13c50*/  @!PT LDS RZ, [RZ] ;  /* 0x00000000fffff984 */ /* 0x000fe20000000800 */
[----:B------:R0:W-:Y:S01]  /*13c60*/  @!P0 LDGSTS.E.BYPASS.LTC128B.128 [R31+0xcc00], desc[UR36][R2.64], !P3 ;  /* 0x0cc00000021f8fae */ /* 0x0001e2000d901d64 */
[----:B------:R-:W-:-:S03]  /*13c70*/  IMAD.MOV.U32 R13, RZ, RZ, R0 ;  /* 0x000000ffff0d7224 */ /* 0x000fc600078e0000 */
[----:B------:R0:W-:Y:S04]  /*13c80*/  @!P0 LDGSTS.E.BYPASS.LTC128B.128 [R31+0x10c00], desc[UR36][R2.64+0x80], !P4 ;  /* 0x10c00080021f8fae */ /* 0x0001e8000e101d64 */
[----:B------:R0:W-:Y:S01]  /*13c90*/  @!P0 LDGSTS.E.BYPASS.LTC128B.128 [R31+0x14c00], desc[UR36][R2.64+0x100], !P5 ;  /* 0x14c00100021f8fae */ /* 0x0001e2000e901d64 */
[----:B------:R-:W-:Y:S01]  /*13ca0*/  ISETP.GE.AND P0, PT, R6, UR39, PT ;  /* 0x0000002706007c0c */ /* 0x000fe2000bf06270 */
[----:B------:R-:W-:-:S12]  /*13cb0*/  IMAD.MOV.U32 R6, RZ, RZ, R14 ;  /* 0x000000ffff067224 */ /* 0x000fd800078e000e */
[----:B0-----:R-:W-:Y:S05]  /*13cc0*/  WARPSYNC.COLLECTIVE R15, `(.L_x_1158) ;  /* 0x000000000f087348 */ /* 0x001fea0003c00000 */
[----:B------:R1:W2:Y:S02]  /*13cd0*/  SHFL.IDX P6, R14, R13, R12, R11 ;  /* 0x0000000c0d0e7389 */ /* 0x0002a400000c000b */
[----:B012---:R-:W-:Y:S01]  /*13ce0*/  ENDCOLLECTIVE ;  /* 0x000000000000791b */ /* 0x007fe20003800000 */
.L_x_1158:
[----:B------:R-:W-:Y:S02]  /*13cf0*/  IMAD.MOV.U32 R13, RZ, RZ, R5 ;  /* 0x000000ffff0d7224 */ /* 0x000fe400078e0005 */
[----:B------:R-:W-:Y:S01]  /*13d00*/  IMAD.MOV.U32 R12, RZ, RZ, 0x3 ;  /* 0x00000003ff0c7424 */ /* 0x000fe200078e00ff */
[----:B------:R-:W-:-:S05]  /*13d10*/  @!P0 LEA R14, P1, R37, R14, 0x1 ;  /* 0x0000000e250e8211 */ /* 0x000fca00078208ff */
[----:B------:R-:W-:-:S08]  /*13d20*/  @!P0 IMAD.MOV.U32 R2, RZ, RZ, R14 ;  /* 0x000000ffff028224 */ /* 0x000fd000078e000e */
[----:B------:R-:W-:Y:S05]  /*13d30*/  WARPSYNC.COLLECTIVE R15, `(.L_x_1159) ;  /* 0x000000000f087348 */ /* 0x000fea0003c00000 */
[----:B------:R0:W1:Y:S02]  /*13d40*/  SHFL.IDX P6, R14, R13, R12, R11 ;  /* 0x0000000c0d0e7389 */ /* 0x00006400000c000b */
[----:B01----:R-:W-:Y:S01]  /*13d50*/  ENDCOLLECTIVE ;  /* 0x000000000000791b */ /* 0x003fe20003800000 */
.L_x_1159:
        /* <DEDUP_REMOVED lines=15> */
.L_x_1160:
[----:B------:R-:W-:Y:S02]  /*13e50*/  IMAD.MOV.U32 R13, RZ, RZ, R5 ;  /* 0x000000ffff0d7224 */ /* 0x000fe400078e0005 */
[----:B------:R-:W-:Y:S01]  /*13e60*/  IMAD.MOV.U32 R12, RZ, RZ, 0x4 ;  /* 0x00000004ff0c7424 */ /* 0x000fe200078e00ff */
[----:B------:R-:W-:-:S05]  /*13e70*/  @!P0 LEA R14, P1, R37, R14, 0x1 ;  /* 0x0000000e250e8211 */ /* 0x000fca00078208ff */
[----:B------:R-:W-:-:S08]  /*13e80*/  @!P0 IMAD.MOV.U32 R2, RZ, RZ, R14 ;  /* 0x000000ffff028224 */ /* 0x000fd000078e000e */
[----:B------:R-:W-:Y:S05]  /*13e90*/  WARPSYNC.COLLECTIVE R15, `(.L_x_1161) ;  /* 0x000000000f087348 */ /* 0x000fea0003c00000 */
[----:B------:R0:W1:Y:S02]  /*13ea0*/  SHFL.IDX P6, R14, R13, R12, R11 ;  /* 0x0000000c0d0e7389 */ /* 0x00006400000c000b */
[----:B01----:R-:W-:Y:S01]  /*13eb0*/  ENDCOLLECTIVE ;  /* 0x000000000000791b */ /* 0x003fe20003800000 */
.L_x_1161:
        /* <DEDUP_REMOVED lines=15> */
.L_x_1162:
[----:B------:R-:W-:Y:S02]  /*13fb0*/  IMAD.MOV.U32 R13, RZ, RZ, R5 ;  /* 0x000000ffff0d7224 */ /* 0x000fe400078e0005 */
[----:B------:R-:W-:Y:S01]  /*13fc0*/  IMAD.MOV.U32 R12, RZ, RZ, 0x5 ;  /* 0x00000005ff0c7424 */ /* 0x000fe200078e00ff */
[----:B------:R-:W-:-:S05]  /*13fd0*/  @!P0 LEA R14, P1, R37, R14, 0x1 ;  /* 0x0000000e250e8211 */ /* 0x000fca00078208ff */
[----:B------:R-:W-:-:S08]  /*13fe0*/  @!P0 IMAD.MOV.U32 R2, RZ, RZ, R14 ;  /* 0x000000ffff028224 */ /* 0x000fd000078e000e */
[----:B------:R-:W-:Y:S05]  /*13ff0*/  WARPSYNC.COLLECTIVE R15, `(.L_x_1163) ;  /* 0x000000000f087348 */ /* 0x000fea0003c00000 */
[----:B------:R0:W1:Y:S02]  /*14000*/  SHFL.IDX P6, R14, R13, R12, R11 ;  /* 0x0000000c0d0e7389 */ /* 0x00006400000c000b */
[----:B01----:R-:W-:Y:S01]  /*14010*/  ENDCOLLECTIVE ;  /* 0x000000000000791b */ /* 0x003fe20003800000 */
.L_x_1163:
        /* <DEDUP_REMOVED lines=15> */
.L_x_1164:
[----:B------:R-:W-:Y:S02]  /*14110*/  IMAD.MOV.U32 R13, RZ, RZ, R5 ;  /* 0x000000ffff0d7224 */ /* 0x000fe400078e0005 */
[----:B------:R-:W-:Y:S01]  /*14120*/  IMAD.MOV.U32 R12, RZ, RZ, 0x6 ;  /* 0x00000006ff0c7424 */ /* 0x000fe200078e00ff */
[----:B------:R-:W-:-:S05]  /*14130*/  @!P0 LEA R14, P1, R37, R14, 0x1 ;  /* 0x0000000e250e8211 */ /* 0x000fca00078208ff */
[----:B------:R-:W-:-:S08]  /*14140*/  @!P0 IMAD.MOV.U32 R2, RZ, RZ, R14 ;  /* 0x000000ffff028224 */ /* 0x000fd000078e000e */
[----:B------:R-:W-:Y:S05]  /*14150*/  WARPSYNC.COLLECTIVE R15, `(.L_x_1165) ;  /* 0x000000000f087348 */ /* 0x000fea0003c00000 */
[----:B------:R0:W1:Y:S02]  /*14160*/  SHFL.IDX P6, R14, R13, R12, R11 ;  /* 0x0000000c0d0e7389 */ /* 0x00006400000c000b */
[----:B01----:R-:W-:Y:S01]  /*14170*/  ENDCOLLECTIVE ;  /* 0x000000000000791b */ /* 0x003fe20003800000 */
.L_x_1165:
        /* <DEDUP_REMOVED lines=15> */
.L_x_1166:
[----:B------:R-:W-:Y:S02]  /*14270*/  IMAD.MOV.U32 R13, RZ, RZ, R5 ;  /* 0x000000ffff0d7224 */ /* 0x000fe400078e0005 */
[----:B------:R-:W-:Y:S01]  /*14280*/  IMAD.MOV.U32 R12, RZ, RZ, 0x7 ;  /* 0x00000007ff0c7424 */ /* 0x000fe200078e00ff */
[----:B------:R-:W-:-:S05]  /*14290*/  @!P0 LEA R14, P1, R37, R14, 0x1 ;  /* 0x0000000e250e8211 */ /* 0x000fca00078208ff */
[----:B------:R-:W-:-:S08]  /*142a0*/  @!P0 IMAD.MOV.U32 R2, RZ, RZ, R14 ;  /* 0x000000ffff028224 */ /* 0x000fd000078e000e */
[----:B------:R-:W-:Y:S05]  /*142b0*/  WARPSYNC.COLLECTIVE R15, `(.L_x_1167) ;  /* 0x000000000f087348 */ /* 0x000fea0003c00000 */
[----:B------:R0:W1:Y:S02]  /*142c0*/  SHFL.IDX P6, R14, R13, R12, R11 ;  /* 0x0000000c0d0e7389 */ /* 0x00006400000c000b */
[----:B01----:R-:W-:Y:S01]  /*142d0*/  ENDCOLLECTIVE ;  /* 0x000000000000791b */ /* 0x003fe20003800000 */
.L_x_1167:
[----:B------:R-:W-:-:S04]  /*142e0*/  @!P0 IMAD.X R7, RZ, RZ, R6, P1 ;  /* 0x000000ffff078224 */ /* 0x000fc800008e0606 */
        /* <DEDUP_REMOVED lines=8> */
[----:B------:R-:W-:-:S07]  /*14370*/  IMAD.MOV.U32 R6, RZ, RZ, R14 ;  /* 0x000000ffff067224 */ /* 0x000fce00078e000e */
[----:B0-----:R-:W-:Y:S05]  /*14380*/  WARPSYNC.COLLECTIVE R15, `(.L_x_1168) ;  /* 0x000000000f087348 */ /* 0x001fea0003c00000 */
[----:B------:R1:W2:Y:S02]  /*14390*/  SHFL.IDX P6, R14, R13, R12, R11 ;  /* 0x0000000c0d0e7389 */ /* 0x0002a400000c000b */
[----:B012---:R-:W-:Y:S01]  /*143a0*/  ENDCOLLECTIVE ;  /* 0x000000000000791b */ /* 0x007fe20003800000 */
.L_x_1168:
[----:B------:R-:W-:Y:S05]  /*143b0*/  BRA `(.L_x_1169) ;  /* 0xffffffcc00087947 */ /* 0x000fea000383ffff */
.L_x_1095:
[----:B0-----:R0:W1:Y:S02]  /*143c0*/  SYNCS.PHASECHK.TRANS64.TRYWAIT P0, [R16+URZ+0x2a820], R3 ;  /* 0x02a82003100075a7 */ /* 0x001064000800017f */
[----:B-1----:R-:W-:Y:S05]  /*143d0*/  @!P0 NANOSLEEP.SYNCS 0x989680 ;  /* 0x009896800000895d */ /* 0x002fea0003900000 */
[----:B------:R-:W1:Y:S02]  /*143e0*/  @!P0 SYNCS.PHASECHK.TRANS64 P0, [R16+URZ+0x2a820], R3 ;  /* 0x02a82003100085a7 */ /* 0x000e64000800007f */
[----:B-1----:R-:W-:Y:S05]  /*143f0*/  @!P0 BRA `(.L_x_1095) ;  /* 0xfffffffc00f08947 */ /* 0x002fea000383ffff */
[----:B------:R-:W-:Y:S05]  /*14400*/  BRA `(.L_x_1170) ;  /* 0xffffffcc006c7947 */ /* 0x000fea000383ffff */
.L_x_1099:
[----:B0-----:R0:W1:Y:S02]  /*14410*/  SYNCS.PHASECHK.TRANS64.TRYWAIT P0, [R6+URZ+0x2a840], R3 ;  /* 0x02a84003060075a7 */ /* 0x001064000800017f */
[----:B-1----:R-:W-:Y:S05]  /*14420*/  @!P0 NANOSLEEP.SYNCS 0x989680 ;  /* 0x009896800000895d */ /* 0x002fea0003900000 */
[----:B------:R-:W1:Y:S02]  /*14430*/  @!P0 SYNCS.PHASECHK.TRANS64 P0, [R6+URZ+0x2a840], R3 ;  /* 0x02a84003060085a7 */ /* 0x000e64000800007f */
[----:B-1----:R-:W-:Y:S05]  /*14440*/  @!P0 BRA `(.L_x_1099) ;  /* 0xfffffffc00f08947 */ /* 0x002fea000383ffff */
[----:B------:R-:W-:Y:S05]  /*14450*/  BRA `(.L_x_1171) ;  /* 0xffffffd0002c7947 */ /* 0x000fea000383ffff */
.L_x_1100:
        /* <DEDUP_REMOVED lines=8> */
.L_x_1173:
[----:B------:R-:W-:Y:S05]  /*144e0*/  BSYNC B1 ;  /* 0x0000000000017941 */ /* 0x000fea0003800000 */
.L_x_1172:
[----:B------:R-:W-:Y:S02]  /*144f0*/  IMAD.MOV.U32 R13, RZ, RZ, R7 ;  /* 0x000000ffff0d7224 */ /* 0x000fe400078e0007 */
[----:B------:R-:W-:Y:S02]  /*14500*/  IMAD.MOV.U32 R12, RZ, RZ, RZ ;  /* 0x000000ffff0c7224 */ /* 0x000fe400078e00ff */
[----:B------:R-:W-:Y:S02]  /*14510*/  IMAD.MOV.U32 R11, RZ, RZ, 0x181f ;  /* 0x0000181fff0b7424 */ /* 0x000fe400078e00ff */
[----:B------:R-:W-:Y:S02]  /*14520*/  IMAD.MOV.U32 R15, RZ, RZ, -0x1 ;  /* 0xffffffffff0f7424 */ /* 0x000fe400078e00ff */
[----:B------:R-:W-:Y:S02]  /*14530*/  IMAD.MOV.U32 R3, RZ, RZ, R14 ;  /* 0x000000ffff037224 */ /* 0x000fe400078e000e */
[----:B------:R-:W-:-:S07]  /*14540*/  IMAD.SHL.U32 R5, R37, 0x2, RZ ;  /* 0x0000000225057824 */ /* 0x000fce00078e00ff */
[----:B------:R-:W-:Y:S05]  /*14550*/  WARPSYNC.COLLECTIVE R15, `(.L_x_1174) ;  /* 0x000000000f087348 */ /* 0x000fea0003c00000 */
[----:B------:R0:W1:Y:S02]  /*14560*/  SHFL.IDX P6, R14, R13, R12, R11 ;  /* 0x0000000c0d0e7389 */ /* 0x00006400000c000b */
[----:B01----:R-:W-:Y:S01]  /*14570*/  ENDCOLLECTIVE ;  /* 0x000000000000791b */ /* 0x003fe20003800000 */
.L_x_1174:
[----:B------:R-:W-:Y:S02]  /*14580*/  IMAD R8, R8, 0x2, R16 ;  /* 0x0000000208087824 */ /* 0x000fe400078e0210 */
[----:B------:R-:W-:Y:S02]  /*14590*/  IMAD.MOV.U32 R13, RZ, RZ, R10 ;  /* 0x000000ffff0d7224 */ /* 0x000fe400078e000a */
[----:B------:R-:W-:Y:S01]  /*145a0*/  IMAD.MOV.U32 R12, RZ, RZ, 0x1 ;  /* 0x00000001ff0c7424 */ /* 0x000fe200078e00ff */
[----:B------:R-:W-:-:S13]  /*145b0*/  IADD3 R2, P0, R14, R5, RZ ;  /* 0x000000050e027210 */ /* 0x000fda0007f1e0ff */
[----:B------:R-:W-:Y:S05]  /*145c0*/  WARPSYNC.COLLECTIVE R15, `(.L_x_1175) ;  /* 0x000000000f087348 */ /* 0x000fea0003c00000 */
[----:B------:R0:W1:Y:S02]  /*145d0*/  SHFL.IDX P6, R14, R13, R12, R11 ;  /* 0x0000000c0d0e7389 */ /* 0x00006400000c000b */
[----:B01----:R-:W-:Y:S01]  /*145e0*/  ENDCOLLECTIVE ;  /* 0x000000000000791b */ /* 0x003fe20003800000 */
.L_x_1175:
[----:B------:R-:W-:-:S05]  /*145f0*/  IMAD.X R3, RZ, RZ, R3, P0 ;  /* 0x000000ffff037224 */ /* 0x000fca00000e0603 */
[----:B------:R-:W-:Y:S01]  /*14600*/  @!PT LDS RZ, [RZ] ;  /* 0x00000000fffff984 */ /* 0x000fe20000000800 */
[----:B------:R-:W-:Y:S01]  /*14610*/  @!PT LDS RZ, [RZ] ;  /* 0x00000000fffff984 */ /* 0x000fe20000000800 */
[----:B------:R-:W-:Y:S01]  /*14620*/  @!PT LDS RZ, [RZ] ;  /* 0x00000000fffff984 */ /* 0x000fe20000000800 */
[----:B------:R-:W-:Y:S04]  /*14630*/  LDGSTS.E.BYPASS.LTC128B.128 [R8+0x18400], desc[UR36][R2.64], !P3 ;  /* 0x1840000002087fae */ /* 0x000fe8000d901d64 */
[----:B------:R-:W-:Y:S01]  /*14640*/  LDGSTS.E.BYPASS.LTC128B.128 [R8+0x1b400], desc[UR36][R2.64+0x80], !P2 ;  /* 0x1b40008002087fae */ /* 0x000fe2000d101d64 */
[----:B------:R-:W-:-:S03]  /*14650*/  IMAD.MOV.U32 R13, RZ, RZ, R7 ;  /* 0x000000ffff0d7224 */ /* 0x000fc600078e0007 */
[----:B------:R0:W-:Y:S02]  /*14660*/  LDGSTS.E.BYPASS.LTC128B.128 [R8+0x1e400], desc[UR36][R2.64+0x100], !P1 ;  /* 0x1e40010002087fae */ /* 0x0001e4000c901d64 */
[----:B0-----:R-:W-:-:S07]  /*14670*/  IMAD.MOV.U32 R3, RZ, RZ, R14 ;  /* 0x000000ffff037224 */ /* 0x001fce00078e000e */
[----:B------:R-:W-:Y:S05]  /*14680*/  WARPSYNC.COLLECTIVE R15, `(.L_x_1176) ;  /* 0x000000000f087348 */ /* 0x000fea0003c00000 */
[----:B------:R0:W1:Y:S02]  /*14690*/  SHFL.IDX P6, R14, R13, R12, R11 ;  /* 0x0000000c0d0e7389 */ /* 0x00006400000c000b */
[----:B01----:R-:W-:Y:S01]  /*146a0*/  ENDCOLLECTIVE ;  /* 0x000000000000791b */ /* 0x003fe20003800000 */
.L_x_1176:
[----:B------:R-:W-:Y:S02]  /*146b0*/  IMAD.MOV.U32 R13, RZ, RZ, R10 ;  /* 0x000000ffff0d7224 */ /* 0x000fe400078e000a */
[----:B------:R-:W-:Y:S01]  /*146c0*/  IMAD.MOV.U32 R12, RZ, RZ, 0x2 ;  /* 0x00000002ff0c7424 */ /* 0x000fe200078e00ff */
[----:B------:R-:W-:-:S13]  /*146d0*/  IADD3 R2, P0, R14, R5, RZ ;  /* 0x000000050e027210 */ /* 0x000fda0007f1e0ff */
[----:B------:R-:W-:Y:S05]  /*146e0*/  WARPSYNC.COLLECTIVE R15, `(.L_x_1177) ;  /* 0x000000000f087348 */ /* 0x000fea0003c00000 */
[----:B------:R0:W1:Y:S02]  /*146f0*/  SHFL.IDX P6, R14, R13, R12, R11 ;  /* 0x0000000c0d0e7389 */ /* 0x00006400000c000b */
[----:B01----:R-:W-:Y:S01]  /*14700*/  ENDCOLLECTIVE ;  /* 0x000000000000791b */ /* 0x003fe20003800000 */
.L_x_1177:
        /* <DEDUP_REMOVED lines=12> */
.L_x_1178:
[----:B------:R-:W-:Y:S02]  /*147d0*/  IMAD.MOV.U32 R13, RZ, RZ, R10 ;  /* 0x000000ffff0d7224 */ /* 0x000fe400078e000a */
[----:B------:R-:W-:Y:S01]  /*147e0*/  IMAD.MOV.U32 R12, RZ, RZ, 0x3 ;  /* 0x00000003ff0c7424 */ /* 0x000fe200078e00ff */
[----:B------:R-:W-:-:S13]  /*147f0*/  IADD3 R2, P0, R14, R5, RZ ;  /* 0x000000050e027210 */ /* 0x000fda0007f1e0ff */
[----:B------:R-:W-:Y:S05]  /*14800*/  WARPSYNC.COLLECTIVE R15, `(.L_x_1179) ;  /* 0x000000000f087348 */ /* 0x000fea0003c00000 */
[----:B------:R0:W1:Y:S02]  /*14810*/  SHFL.IDX P6, R14, R13, R12, R11 ;  /* 0x0000000c0d0e7389 */ /* 0x00006400000c000b */
[----:B01----:R-:W-:Y:S01]  /*14820*/  ENDCOLLECTIVE ;  /* 0x000000000000791b */ /* 0x003fe20003800000 */
.L_x_1179:
        /* <DEDUP_REMOVED lines=12> */
.L_x_1180:
[----:B------:R-:W-:Y:S02]  /*148f0*/  IMAD.MOV.U32 R13, RZ, RZ, R10 ;  /* 0x000000ffff0d7224 */ /* 0x000fe400078e000a */
[----:B------:R-:W-:Y:S01]  /*14900*/  IMAD.MOV.U32 R12, RZ, RZ, 0x4 ;  /* 0x00000004ff0c7424 */ /* 0x000fe200078e00ff */
[----:B------:R-:W-:-:S13]  /*14910*/  IADD3 R2, P0, R14, R5, RZ ;  /* 0x000000050e027210 */ /* 0x000fda0007f1e0ff */
[----:B------:R-:W-:Y:S05]  /*14920*/  WARPSYNC.COLLECTIVE R15, `(.L_x_1181) ;  /* 0x000000000f087348 */ /* 0x000fea0003c00000 */
[----:B------:R0:W1:Y:S02]  /*14930*/  SHFL.IDX P6, R14, R13, R12, R11 ;  /* 0x0000000c0d0e7389 */ /* 0x00006400000c000b */
[----:B01----:R-:W-:Y:S01]  /*14940*/  ENDCOLLECTIVE ;  /* 0x000000000000791b */ /* 0x003fe20003800000 */
.L_x_1181:
        /* <DEDUP_REMOVED lines=12> */
.L_x_1182:
[----:B------:R-:W-:Y:S02]  /*14a10*/  IMAD.MOV.U32 R13, RZ, RZ, R10 ;  /* 0x000000ffff0d7224 */ /* 0x000fe400078e000a */
[----:B------:R-:W-:Y:S01]  /*14a20*/  IMAD.MOV.U32 R12, RZ, RZ, 0x5 ;  /* 0x00000005ff0c7424 */ /* 0x000fe200078e00ff */
[----:B------:R-:W-:-:S13]  /*14a30*/  IADD3 R2, P0, R14, R5, RZ ;  /* 0x000000050e027210 */ /* 0x000fda0007f1e0ff */
[----:B------:R-:W-:Y:S05]  /*14a40*/  WARPSYNC.COLLECTIVE R15, `(.L_x_1183) ;  /* 0x000000000f087348 */ /* 0x000fea0003c00000 */
[----:B------:R0:W1:Y:S02]  /*14a50*/  SHFL.IDX P6, R14, R13, R12, R11 ;  /* 0x0000000c0d0e7389 */ /* 0x00006400000c000b */
[----:B01----:R-:W-:Y:S01]  /*14a60*/  ENDCOLLECTIVE ;  /* 0x000000000000791b */ /* 0x003fe20003800000 */
.L_x_1183:
        /* <DEDUP_REMOVED lines=12> */
.L_x_1184:
[----:B------:R-:W-:Y:S05]  /*14b30*/  BRA `(.L_x_1185) ;  /* 0xffffffcc007c7947 */ /* 0x000fea000383ffff */
.L_x_1105:
[----:B0-----:R0:W1:Y:S02]  /*14b40*/  SYNCS.PHASECHK.TRANS64.TRYWAIT P0, [R6+URZ+0x2a860], R3 ;  /* 0x02a86003060075a7 */ /* 0x001064000800017f */
[----:B-1----:R-:W-:Y:S05]  /*14b50*/  @!P0 NANOSLEEP.SYNCS 0x989680 ;  /* 0x009896800000895d */ /* 0x002fea0003900000 */
[----:B------:R-:W1:Y:S02]  /*14b60*/  @!P0 SYNCS.PHASECHK.TRANS64 P0, [R6+URZ+0x2a860], R3 ;  /* 0x02a86003060085a7 */ /* 0x000e64000800007f */
[----:B-1----:R-:W-:Y:S05]  /*14b70*/  @!P0 BRA `(.L_x_1105) ;  /* 0xfffffffc00f08947 */ /* 0x002fea000383ffff */
[----:B------:R-:W-:Y:S05]  /*14b80*/  BRA `(.L_x_1186) ;  /* 0xffffffcc00d87947 */ /* 0x000fea000383ffff */
.L_x_1106:
        /* <DEDUP_REMOVED lines=8> */
.L_x_1188:
[----:B------:R-:W-:Y:S05]  /*14c10*/  BSYNC B1 ;  /* 0x0000000000017941 */ /* 0x000fea0003800000 */
.L_x_1187:
[----:B------:R-:W-:Y:S02]  /*14c20*/  IMAD.MOV.U32 R13, RZ, RZ, R17 ;  /* 0x000000ffff0d7224 */ /* 0x000fe400078e0011 */
[----:B------:R-:W-:Y:S02]  /*14c30*/  IMAD.MOV.U32 R12, RZ, RZ, RZ ;  /* 0x000000ffff0c7224 */ /* 0x000fe400078e00ff */
[----:B------:R-:W-:Y:S02]  /*14c40*/  IMAD.MOV.U32 R11, RZ, RZ, 0x181f ;  /* 0x0000181fff0b7424 */ /* 0x000fe400078e00ff */
[----:B------:R-:W-:Y:S02]  /*14c50*/  IMAD.MOV.U32 R15, RZ, RZ, -0x1 ;  /* 0xffffffffff0f7424 */ /* 0x000fe400078e00ff */
[----:B------:R-:W-:Y:S02]  /*14c60*/  IMAD.MOV.U32 R3, RZ, RZ, R14 ;  /* 0x000000ffff037224 */ /* 0x000fe400078e000e */
[----:B------:R-:W-:-:S07]  /*14c70*/  IMAD R7, R7, 0x2, R16 ;  /* 0x0000000207077824 */ /* 0x000fce00078e0210 */
[----:B------:R-:W-:Y:S05]  /*14c80*/  WARPSYNC.COLLECTIVE R15, `(.L_x_1189) ;  /* 0x000000000f087348 */ /* 0x000fea0003c00000 */
[----:B------:R0:W1:Y:S02]  /*14c90*/  SHFL.IDX P6, R14, R13, R12, R11 ;  /* 0x0000000c0d0e7389 */ /* 0x00006400000c000b */
[----:B01----:R-:W-:Y:S01]  /*14ca0*/  ENDCOLLECTIVE ;  /* 0x000000000000791b */ /* 0x003fe20003800000 */
.L_x_1189:
[----:B------:R-:W-:Y:S02]  /*14cb0*/  IMAD.MOV.U32 R13, RZ, RZ, R18 ;  /* 0x000000ffff0d7224 */ /* 0x000fe400078e0012 */
[----:B------:R-:W-:Y:S01]  /*14cc0*/  IMAD.MOV.U32 R12, RZ, RZ, 0x1 ;  /* 0x00000001ff0c7424 */ /* 0x000fe200078e00ff */
[----:B------:R-:W-:-:S13]  /*14cd0*/  IADD3 R2, P0, R14, R5, RZ ;  /* 0x000000050e027210 */ /* 0x000fda0007f1e0ff */
[----:B------:R-:W-:Y:S05]  /*14ce0*/  WARPSYNC.COLLECTIVE R15, `(.L_x_1190) ;  /* 0x000000000f087348 */ /* 0x000fea0003c00000 */
[----:B------:R0:W1:Y:S02]  /*14cf0*/  SHFL.IDX P6, R14, R13, R12, R11 ;  /* 0x0000000c0d0e7389 */ /* 0x00006400000c000b */
[----:B01----:R-:W-:Y:S01]  /*14d00*/  ENDCOLLECTIVE ;  /* 0x000000000000791b */ /* 0x003fe20003800000 */
.L_x_1190:
        /* <DEDUP_REMOVED lines=13> */
.L_x_1191:
[----:B------:R-:W-:Y:S02]  /*14de0*/  IMAD.MOV.U32 R13, RZ, RZ, R18 ;  /* 0x000000ffff0d7224 */ /* 0x000fe400078e0012 */
[----:B------:R-:W-:Y:S01]  /*14df0*/  IMAD.MOV.U32 R12, RZ, RZ, 0x2 ;  /* 0x00000002ff0c7424 */ /* 0x000fe200078e00ff */
[----:B------:R-:W-:-:S13]  /*14e00*/  IADD3 R2, P0, R14, R5, RZ ;  /* 0x000000050e027210 */ /* 0x000fda0007f1e0ff */
[----:B------:R-:W-:Y:S05]  /*14e10*/  WARPSYNC.COLLECTIVE R15, `(.L_x_1192) ;  /* 0x000000000f087348 */ /* 0x000fea0003c00000 */
[----:B------:R0:W1:Y:S02]  /*14e20*/  SHFL.IDX P6, R14, R13, R12, R11 ;  /* 0x0000000c0d0e7389 */ /* 0x00006400000c000b */
[----:B01----:R-:W-:Y:S01]  /*14e30*/  ENDCOLLECTIVE ;  /* 0x000000000000791b */ /* 0x003fe20003800000 */
.L_x_1192:
        /* <DEDUP_REMOVED lines=13> */
.L_x_1193:
[----:B------:R-:W-:Y:S02]  /*14f10*/  IMAD.MOV.U32 R13, RZ, RZ, R18 ;  /* 0x000000ffff0d7224 */ /* 0x000fe400078e0012 */
[----:B------:R-:W-:Y:S01]  /*14f20*/  IMAD.MOV.U32 R12, RZ, RZ, 0x3 ;  /* 0x00000003ff0c7424 */ /* 0x000fe200078e00ff */
[----:B------:R-:W-:-:S13]  /*14f30*/  IADD3 R2, P0, R14, R5, RZ ;  /* 0x000000050e027210 */ /* 0x000fda0007f1e0ff */
[----:B------:R-:W-:Y:S05]  /*14f40*/  WARPSYNC.COLLECTIVE R15, `(.L_x_1194) ;  /* 0x000000000f087348 */ /* 0x000fea0003c00000 */
[----:B------:R0:W1:Y:S02]  /*14f50*/  SHFL.IDX P6, R14, R13, R12, R11 ;  /* 0x0000000c0d0e7389 */ /* 0x00006400000c000b */
[----:B01----:R-:W-:Y:S01]  /*14f60*/  ENDCOLLECTIVE ;  /* 0x000000000000791b */ /* 0x003fe20003800000 */
.L_x_1194:
        /* <DEDUP_REMOVED lines=13> */
.L_x_1195:
[----:B------:R-:W-:Y:S02]  /*15040*/  IMAD.MOV.U32 R13, RZ, RZ, R18 ;  /* 0x000000ffff0d7224 */ /* 0x000fe400078e0012 */
[----:B------:R-:W-:Y:S01]  /*15050*/  IMAD.MOV.U32 R12, RZ, RZ, 0x4 ;  /* 0x00000004ff0c7424 */ /* 0x000fe200078e00ff */
[----:B------:R-:W-:-:S13]  /*15060*/  IADD3 R2, P0, R14, R5, RZ ;  /* 0x000000050e027210 */ /* 0x000fda0007f1e0ff */
[----:B------:R-:W-:Y:S05]  /*15070*/  WARPSYNC.COLLECTIVE R15, `(.L_x_1196) ;  /* 0x000000000f087348 */ /* 0x000fea0003c00000 */
[----:B------:R0:W1:Y:S02]  /*15080*/  SHFL.IDX P6, R14, R13, R12, R11 ;  /* 0x0000000c0d0e7389 */ /* 0x00006400000c000b */
[----:B01----:R-:W-:Y:S01]  /*15090*/  ENDCOLLECTIVE ;  /* 0x000000000000791b */ /* 0x003fe20003800000 */
.L_x_1196:
        /* <DEDUP_REMOVED lines=13> */
.L_x_1197:
[----:B------:R-:W-:Y:S02]  /*15170*/  IMAD.MOV.U32 R13, RZ, RZ, R18 ;  /* 0x000000ffff0d7224 */ /* 0x000fe400078e0012 */
[----:B------:R-:W-:Y:S01]  /*15180*/  IMAD.MOV.U32 R12, RZ, RZ, 0x5 ;  /* 0x00000005ff0c7424 */ /* 0x000fe200078e00ff */
[----:B------:R-:W-:-:S13]  /*15190*/  IADD3 R2, P0, R14, R5, RZ ;  /* 0x000000050e027210 */ /* 0x000fda0007f1e0ff */
[----:B------:R-:W-:Y:S05]  /*151a0*/  WARPSYNC.COLLECTIVE R15, `(.L_x_1198) ;  /* 0x000000000f087348 */ /* 0x000fea0003c00000 */
[----:B------:R0:W1:Y:S02]  /*151b0*/  SHFL.IDX P6, R14, R13, R12, R11 ;  /* 0x0000000c0d0e7389 */ /* 0x00006400000c000b */
[----:B01----:R-:W-:Y:S01]  /*151c0*/  ENDCOLLECTIVE ;  /* 0x000000000000791b */ /* 0x003fe20003800000 */
.L_x_1198:
        /* <DEDUP_REMOVED lines=12> */
.L_x_1199:
[----:B------:R-:W-:Y:S01]  /*15290*/  @!PT LDS RZ, [RZ] ;  /* 0x00000000fffff984 */ /* 0x000fe20000000800 */
[----:B------:R-:W-:Y:S01]  /*152a0*/  @!PT LDS RZ, [RZ] ;  /* 0x00000000fffff984 */ /* 0x000fe20000000800 */
[----:B------:R-:W-:Y:S01]  /*152b0*/  @!PT LDS RZ, [RZ] ;  /* 0x00000000fffff984 */ /* 0x000fe20000000800 */
[----:B------:R0:W-:Y:S01]  /*152c0*/  LDGSTS.E.BYPASS.LTC128B.128 [R7+0x5400], desc[UR36][R2.64+0x80], !P0 ;  /* 0x0540008002077fae */ /* 0x0001e2000c101d64 */
[----:B------:R-:W-:Y:S05]  /*152d0*/  BRA `(.L_x_1200) ;  /* 0xffffffc800d47947 */ /* 0x000fea000383ffff */
.L_x_1114:
[----:B0-----:R0:W1:Y:S02]  /*152e0*/  SYNCS.PHASECHK.TRANS64.TRYWAIT P0, [R4+URZ+0x2a860], R3 ;  /* 0x02a86003040075a7 */ /* 0x001064000800017f */
[----:B-1----:R-:W-:Y:S05]  /*152f0*/  @!P0 NANOSLEEP.SYNCS 0x989680 ;  /* 0x009896800000895d */ /* 0x002fea0003900000 */
[----:B------:R-:W1:Y:S02]  /*15300*/  @!P0 SYNCS.PHASECHK.TRANS64 P0, [R4+URZ+0x2a860], R3 ;  /* 0x02a86003040085a7 */ /* 0x000e64000800007f */
[----:B-1----:R-:W-:Y:S05]  /*15310*/  @!P0 BRA `(.L_x_1114) ;  /* 0xfffffffc00f08947 */ /* 0x002fea000383ffff */
[----:B------:R-:W-:Y:S05]  /*15320*/  BRA `(.L_x_1201) ;  /* 0xffffffcc00f07947 */ /* 0x000fea000383ffff */
.L_x_1115:
[----:B------:R-:W-:Y:S01]  /*15330*/  BSSY B0, `(.L_x_1202) ;  /* 0x0000008000007945 */ /* 0x000fe20003800000 */
[----:B------:R-:W-:Y:S02]  /*15340*/  IMAD.MOV.U32 R13, RZ, RZ, R18 ;  /* 0x000000ffff0d7224 */ /* 0x000fe400078e0012 */
[----:B------:R-:W-:Y:S02]  /*15350*/  IMAD.MOV.U32 R12, RZ, RZ, RZ ;  /* 0x000000ffff0c7224 */ /* 0x000fe400078e00ff */
[----:B------:R-:W-:Y:S02]  /*15360*/  IMAD.MOV.U32 R11, RZ, RZ, 0x181f ;  /* 0x0000181fff0b7424 */ /* 0x000fe400078e00ff */
[----:B------:R-:W-:-:S07]  /*15370*/  IMAD.MOV.U32 R15, RZ, RZ, -0x1 ;  /* 0xffffffffff0f7424 */ /* 0x000fce00078e00ff */
[----:B0-----:R-:W-:Y:S05]  /*15380*/  WARPSYNC.COLLECTIVE R15, `(.L_x_1203) ;  /* 0x000000000f087348 */ /* 0x001fea0003c00000 */
[----:B------:R1:W2:Y:S02]  /*15390*/  SHFL.IDX P6, R14, R13, R12, R11 ;  /* 0x0000000c0d0e7389 */ /* 0x0002a400000c000b */
[----:B012---:R-:W-:Y:S01]  /*153a0*/  ENDCOLLECTIVE ;  /* 0x000000000000791b */ /* 0x007fe20003800000 */
.L_x_1203:
[----:B------:R-:W-:Y:S05]  /*153b0*/  BSYNC B0 ;  /* 0x0000000000007941 */ /* 0x000fea0003800000 */
.L_x_1202:
        /* <DEDUP_REMOVED lines=9> */
.L_x_1204:
[----:B------:R-:W-:Y:S02]  /*15450*/  IMAD.MOV.U32 R13, RZ, RZ, R18 ;  /* 0x000000ffff0d7224 */ /* 0x000fe400078e0012 */
[----:B------:R-:W-:Y:S01]  /*15460*/  IMAD.MOV.U32 R12, RZ, RZ, 0x1 ;  /* 0x00000001ff0c7424 */ /* 0x000fe200078e00ff */
[----:B------:R-:W-:-:S13]  /*15470*/  IADD3 R2, P0, R14, R6, RZ ;  /* 0x000000060e027210 */ /* 0x000fda0007f1e0ff */
[----:B------:R-:W-:Y:S05]  /*15480*/  WARPSYNC.COLLECTIVE R15, `(.L_x_1205) ;  /* 0x000000000f087348 */ /* 0x000fea0003c00000 */
[----:B------:R0:W1:Y:S02]  /*15490*/  SHFL.IDX P6, R14, R13, R12, R11 ;  /* 0x0000000c0d0e7389 */ /* 0x00006400000c000b */
[----:B01----:R-:W-:Y:S01]  /*154a0*/  ENDCOLLECTIVE ;  /* 0x000000000000791b */ /* 0x003fe20003800000 */
.L_x_1205:
[----:B------:R-:W-:Y:S01]  /*154b0*/  IMAD.X R3, RZ, RZ, R0, P0 ;  /* 0x000000ffff037224 */ /* 0x000fe200000e0600 */
[----:B------:R-:W-:Y:S01]  /*154c0*/  ISETP.LT.OR P0, PT, R5, 0x1, P3 ;  /* 0x000000010500780c */ /* 0x000fe20001f01670 */
[----:B------:R-:W-:Y:S02]  /*154d0*/  IMAD R0, R7, 0x2, R16 ;  /* 0x0000000207007824 */ /* 0x000fe400078e0210 */
[----:B------:R-:W-:-:S10]  /*154e0*/  IMAD.MOV.U32 R13, RZ, RZ, R17 ;  /* 0x000000ffff0d7224 */ /* 0x000fd400078e0011 */
        /* <DEDUP_REMOVED lines=9> */
.L_x_1206:
        /* <DEDUP_REMOVED lines=10> */
.L_x_1207:
        /* <DEDUP_REMOVED lines=12> */
.L_x_1208:
        /* <DEDUP_REMOVED lines=10> */
.L_x_1209:
        /* <DEDUP_REMOVED lines=12> */
.L_x_1210:
        /* <DEDUP_REMOVED lines=10> */
.L_x_1211:
        /* <DEDUP_REMOVED lines=12> */
.L_x_1212:
        /* <DEDUP_REMOVED lines=10> */
.L_x_1213:
        /* <DEDUP_REMOVED lines=12> */
.L_x_1214:
[----:B------:R-:W-:Y:S01]  /*15b00*/  @!PT LDS RZ, [RZ] ;  /* 0x00000000fffff984 */ /* 0x000fe20000000800 */
[----:B------:R-:W-:Y:S01]  /*15b10*/  @!PT LDS RZ, [RZ] ;  /* 0x00000000fffff984 */ /* 0x000fe20000000800 */
[----:B------:R-:W-:Y:S01]  /*15b20*/  @!PT LDS RZ, [RZ] ;  /* 0x00000000fffff984 */ /* 0x000fe20000000800 */
[----:B------:R0:W-:Y:S01]  /*15b30*/  LDGSTS.E.BYPASS.LTC128B.128 [R0+0x5400], desc[UR36][R2.64+0x80], !P0 ;  /* 0x0540008002007fae */ /* 0x0001e2000c101d64 */
[----:B------:R-:W-:Y:S05]  /*15b40*/  BRA `(.L_x_1215) ;  /* 0xffffffc800b47947 */ /* 0x000fea000383ffff */
.L_x_1120:
[----:B------:R-:W-:Y:S01]  /*15b50*/  BSSY B0, `(.L_x_1216) ;  /* 0x0000008000007945 */ /* 0x000fe20003800000 */
[----:B------:R-:W-:Y:S02]  /*15b60*/  IMAD.MOV.U32 R13, RZ, RZ, R34 ;  /* 0x000000ffff0d7224 */ /* 0x000fe400078e0022 */
[----:B------:R-:W-:Y:S02]  /*15b70*/  IMAD.MOV.U32 R12, RZ, RZ, RZ ;  /* 0x000000ffff0c7224 */ /* 0x000fe400078e00ff */
[----:B------:R-:W-:Y:S02]  /*15b80*/  IMAD.MOV.U32 R11, RZ, RZ, 0x1f ;  /* 0x0000001fff0b7424 */ /* 0x000fe400078e00ff */
[----:B------:R-:W-:-:S07]  /*15b90*/  IMAD.MOV.U32 R15, RZ, RZ, -0x1 ;  /* 0xffffffffff0f7424 */ /* 0x000fce00078e00ff */
[----:B-----5:R-:W-:Y:S05]  /*15ba0*/  WARPSYNC.COLLECTIVE R15, `(.L_x_1217) ;  /* 0x000000000f087348 */ /* 0x020fea0003c00000 */
[----:B------:R0:W1:Y:S02]  /*15bb0*/  SHFL.IDX P6, R14, R13, R12, R11 ;  /* 0x0000000c0d0e7389 */ /* 0x00006400000c000b */
[----:B01---5:R-:W-:Y:S01]  /*15bc0*/  ENDCOLLECTIVE ;  /* 0x000000000000791b */ /* 0x023fe20003800000 */
.L_x_1217:
[----:B------:R-:W-:Y:S05]  /*15bd0*/  BSYNC B0 ;  /* 0x0000000000007941 */ /* 0x000fea0003800000 */
.L_x_1216:
[----:B------:R-:W-:Y:S05]  /*15be0*/  BRA `(.L_x_1218) ;  /* 0xffffffcc00347947 */ /* 0x000fea000383ffff */
.L_x_1123:
[----:B-1----:R1:W2:Y:S02]  /*15bf0*/  SYNCS.PHASECHK.TRANS64.TRYWAIT P0, [R4+URZ+0x2a820], R0 ;  /* 0x02a82000040075a7 */ /* 0x0022a4000800017f */
[----:B--2---:R-:W-:Y:S05]  /*15c00*/  @!P0 NANOSLEEP.SYNCS 0x989680 ;  /* 0x009896800000895d */ /* 0x004fea0003900000 */
[----:B------:R-:W2:Y:S02]  /*15c10*/  @!P0 SYNCS.PHASECHK.TRANS64 P0, [R4+URZ+0x2a820], R0 ;  /* 0x02a82000040085a7 */ /* 0x000ea4000800007f */
[----:B--2---:R-:W-:Y:S05]  /*15c20*/  @!P0 BRA `(.L_x_1123) ;  /* 0xfffffffc00f08947 */ /* 0x004fea000383ffff */
[----:B------:R-:W-:Y:S05]  /*15c30*/  BRA `(.L_x_1219) ;  /* 0xffffffcc007c7947 */ /* 0x000fea000383ffff */
.L_x_1124:
[----:B------:R-:W2:Y:S01]  /*15c40*/  S2R R2, SR_TID.X ;  /* 0x0000000000027919 */ /* 0x000ea20000002100 */
[----:B------:R-:W-:Y:S01]  /*15c50*/  BSSY B0, `(.L_x_1220) ;  /* 0x000000a000007945 */ /* 0x000fe20003800000 */
        /* <DEDUP_REMOVED lines=9> */
.L_x_1221:
[----:B------:R-:W-:Y:S05]  /*15cf0*/  BSYNC B0 ;  /* 0x0000000000007941 */ /* 0x000fea0003800000 */
.L_x_1220:
[----:B------:R-:W-:Y:S05]  /*15d00*/  BRA `(.L_x_1222) ;  /* 0xffffffcc00647947 */ /* 0x000fea000383ffff */
.L_x_1127:
[----:B------:R-:W-:Y:S01]  /*15d10*/  BSSY B1, `(.L_x_1223) ;  /* 0x0000006000017945 */ /* 0x000fe20003800000 */
[----:B------:R-:W-:-:S07]  /*15d20*/  IMAD.MOV.U32 R15, RZ, RZ, -0x1 ;  /* 0xffffffffff0f7424 */ /* 0x000fce00078e00ff */
[----:B01---5:R-:W-:Y:S05]  /*15d30*/  WARPSYNC.COLLECTIVE R15, `(.L_x_1224) ;  /* 0x000000000f0c7348 */ /* 0x023fea0003c00000 */
[----:B------:R-:W-:Y:S02]  /*15d40*/  ELECT P6, UR62, PT ;  /* 0x00000000003e782f */ /* 0x000fe400038c0000 */
[----:B------:R-:W-:Y:S01]  /*15d50*/  MOV R14, UR62 ;  /* 0x0000003e000e7c02 */ /* 0x000fe20008000f00 */
[----:B01---5:R-:W-:Y:S10]  /*15d60*/  ENDCOLLECTIVE ;  /* 0x000000000000791b */ /* 0x023ff40003800000 */
.L_x_1224:
[----:B------:R-:W-:Y:S05]  /*15d70*/  BSYNC B1 ;  /* 0x0000000000017941 */ /* 0x000fea0003800000 */
.L_x_1223:
[----:B------:R-:W-:Y:S05]  /*15d80*/  BRA `(.L_x_1225) ;  /* 0xffffffcc005c7947 */ /* 0x000fea000383ffff */
.L_x_1129:
[----:B-1----:R1:W2:Y:S02]  /*15d90*/  SYNCS.PHASECHK.TRANS64.TRYWAIT P1, [R5+URZ+0x2a840], R0 ;  /* 0x02a84000050075a7 */ /* 0x0022a4000802017f */
[----:B--2---:R-:W-:Y:S05]  /*15da0*/  @!P1 NANOSLEEP.SYNCS 0x989680 ;  /* 0x009896800000995d */ /* 0x004fea0003900000 */
[----:B------:R-:W2:Y:S02]  /*15db0*/  @!P1 SYNCS.PHASECHK.TRANS64 P1, [R5+URZ+0x2a840], R0 ;  /* 0x02a84000050095a7 */ /* 0x000ea4000802007f */
[----:B--2---:R-:W-:Y:S05]  /*15dc0*/  @!P1 BRA `(.L_x_1129) ;  /* 0xfffffffc00f09947 */ /* 0x004fea000383ffff */
[----:B------:R-:W-:Y:S05]  /*15dd0*/  BRA `(.L_x_1226) ;  /* 0xffffffcc00847947 */ /* 0x000fea000383ffff */
.L_x_1131:
[----:B--2---:R2:W3:Y:S02]  /*15de0*/  SYNCS.PHASECHK.TRANS64.TRYWAIT P1, [R23+URZ+0x2a840], R2 ;  /* 0x02a84002170075a7 */ /* 0x0044e4000802017f */
[----:B---3--:R-:W-:Y:S05]  /*15df0*/  @!P1 NANOSLEEP.SYNCS 0x989680 ;  /* 0x009896800000995d */ /* 0x008fea0003900000 */
[----:B------:R-:W3:Y:S02]  /*15e00*/  @!P1 SYNCS.PHASECHK.TRANS64 P1, [R23+URZ+0x2a840], R2 ;  /* 0x02a84002170095a7 */ /* 0x000ee4000802007f */
[----:B---3--:R-:W-:Y:S05]  /*15e10*/  @!P1 BRA `(.L_x_1131) ;  /* 0xfffffffc00f09947 */ /* 0x008fea000383ffff */
[----:B------:R-:W-:Y:S05]  /*15e20*/  BRA `(.L_x_1227) ;  /* 0xffffffcc00907947 */ /* 0x000fea000383ffff */
.L_x_1133:
[----:B---3--:R3:W4:Y:S02]  /*15e30*/  SYNCS.PHASECHK.TRANS64.TRYWAIT P1, [R5+URZ+0x2a860], R0 ;  /* 0x02a86000050075a7 */ /* 0x008724000802017f */
[----:B----4-:R-:W-:Y:S05]  /*15e40*/  @!P1 NANOSLEEP.SYNCS 0x989680 ;  /* 0x009896800000995d */ /* 0x010fea0003900000 */
[----:B------:R-:W4:Y:S02]  /*15e50*/  @!P1 SYNCS.PHASECHK.TRANS64 P1, [R5+URZ+0x2a860], R0 ;  /* 0x02a86000050095a7 */ /* 0x000f24000802007f */
[----:B----4-:R-:W-:Y:S05]  /*15e60*/  @!P1 BRA `(.L_x_1133) ;  /* 0xfffffffc00f09947 */ /* 0x010fea000383ffff */
[----:B------:R-:W-:Y:S05]  /*15e70*/  BRA `(.L_x_1228) ;  /* 0xffffffcc008c7947 */ /* 0x000fea000383ffff */
.L_x_1229:
        /* <DEDUP_REMOVED lines=16> */
.L_x_15524:


//--------------------- .text._ZN7cutlass13device_kernelIN5flash11enable_sm90INS1_16FlashAttnFwdSm90INS1_25CollectiveMainloopFwdSm90ILi2EN4cute5tupleIJNS5_1CILi1EEES8_S8_EEENS6_IJNS7_ILi128EEENS7_ILi96EEENS7_ILi192EEEEEELi128ENS_6half_tEfNS_4arch4Sm90ELb0ELb1ELb0ELb1ELb1ELb0ELb0ELb1ELb1ELb1ELb0ELb0EEENS1_21CollectiveEpilogueFwdINS6_IJSA_SA_SB_EEES9_SE_SG_Li256ELb1ELb1ELb0ELb0EEENS1_36VarlenDynamicPersistentTileSchedulerILi128ELi96ELi256ELi128ELb0ELb1ELb1ELb1ELb0ELb1EEEEEEEEEvNT_6ParamsE --------------------------
	.section	.text._ZN7cutlass13device_kernelIN5flash11enable_sm90INS1_16FlashAttnFwdSm90INS1_25CollectiveMainloopFwdSm90ILi2EN4cute5tupleIJNS5_1CILi1EEES8_S8_EEENS6_IJNS7_ILi128EEENS7_ILi96EEENS7_ILi192EEEEEELi128ENS_6half_tEfNS_4arch4Sm90ELb0ELb1ELb0ELb1ELb1ELb0ELb0ELb1ELb1ELb1ELb0ELb0EEENS1_21CollectiveEpilogueFwdINS6_IJSA_SA_SB_EEES9_SE_SG_Li256ELb1ELb1ELb0ELb0EEENS1_36VarlenDynamicPersistentTileSchedulerILi128ELi96ELi256ELi128ELb0ELb1ELb1ELb1ELb0ELb1EEEEEEEEEvNT_6ParamsE,"ax",@progbits
	.align	128
.text._ZN7cutlass13device_kernelIN5flash11enable_sm90INS1_16FlashAttnFwdSm90INS1_25CollectiveMainloopFwdSm90ILi2EN4cute5tupleIJNS5_1CILi1EEES8_S8_EEENS6_IJNS7_ILi128EEENS7_ILi96EEENS7_ILi192EEEEEELi128ENS_6half_tEfNS_4arch4Sm90ELb0ELb1ELb0ELb1ELb1ELb0ELb0ELb1ELb1ELb1ELb0ELb0EEENS1_21CollectiveEpilogueFwdINS6_IJSA_SA_SB_EEES9_SE_SG_Li256ELb1ELb1ELb0ELb0EEENS1_36VarlenDynamicPersistentTileSchedulerILi128ELi96ELi256ELi128ELb0ELb1ELb1ELb1ELb0ELb1EEEEEEEEEvNT_6ParamsE:
        .type           _ZN7cutlass13device_kernelIN5flash11enable_sm90INS1_16FlashAttnFwdSm90INS1_25CollectiveMainloopFwdSm90ILi2EN4cute5tupleIJNS5_1CILi1EEES8_S8_EEENS6_IJNS7_ILi128EEENS7_ILi96EEENS7_ILi192EEEEEELi128ENS_6half_tEfNS_4arch4Sm90ELb0ELb1ELb0ELb1ELb1ELb0ELb0ELb1ELb1ELb1ELb0ELb0EEENS1_21CollectiveEpilogueFwdINS6_IJSA_SA_SB_EEES9_SE_SG_Li256ELb1ELb1ELb0ELb0EEENS1_36VarlenDynamicPersistentTileSchedulerILi128ELi96ELi256ELi128ELb0ELb1ELb1ELb1ELb0ELb1EEEEEEEEEvNT_6ParamsE,@function
        .size           _ZN7cutlass13device_kernelIN5flash11enable_sm90INS1_16FlashAttnFwdSm90INS1_25CollectiveMainloopFwdSm90ILi2EN4cute5tupleIJNS5_1CILi1EEES8_S8_EEENS6_IJNS7_ILi128EEENS7_ILi96EEENS7_ILi192EEEEEELi128ENS_6half_tEfNS_4arch4Sm90ELb0ELb1ELb0ELb1ELb1ELb0ELb0ELb1ELb1ELb1ELb0ELb0EEENS1_21CollectiveEpilogueFwdINS6_IJSA_SA_SB_EEES9_SE_SG_Li256ELb1ELb1ELb0ELb0EEENS1_36VarlenDynamicPersistentTileSchedulerILi128ELi96ELi256ELi128ELb0ELb1ELb1ELb1ELb0ELb1EEEEEEEEEvNT_6ParamsE,(.L_x_15525 - _ZN7cutlass13device_kernelIN5flash11enable_sm90INS1_16FlashAttnFwdSm90INS1_25CollectiveMainloopFwdSm90ILi2EN4cute5tupleIJNS5_1CILi1EEES8_S8_EEENS6_IJNS7_ILi128EEENS7_ILi96EEENS7_ILi192EEEEEELi128ENS_6half_tEfNS_4arch4Sm90ELb0ELb1ELb0ELb1ELb1ELb0ELb0ELb1ELb1ELb1ELb0ELb0EEENS1_21CollectiveEpilogueFwdINS6_IJSA_SA_SB_EEES9_SE_SG_Li256ELb1ELb1ELb0ELb0EEENS1_36VarlenDynamicPersistentTileSchedulerILi128ELi96ELi256ELi128ELb0ELb1ELb1ELb1ELb0ELb1EEEEEEEEEvNT_6ParamsE)
        .other          _ZN7cutlass13device_kernelIN5flash11enable_sm90INS1_16FlashAttnFwdSm90INS1_25CollectiveMainloopFwdSm90ILi2EN4cute5tupleIJNS5_1CILi1EEES8_S8_EEENS6_IJNS7_ILi128EEENS7_ILi96EEENS7_ILi192EEEEEELi128ENS_6half_tEfNS_4arch4Sm90ELb0ELb1ELb0ELb1ELb1ELb0ELb0ELb1ELb1ELb1ELb0ELb0EEENS1_21CollectiveEpilogueFwdINS6_IJSA_SA_SB_EEES9_SE_SG_Li256ELb1ELb1ELb0ELb0EEENS1_36VarlenDynamicPersistentTileSchedulerILi128ELi96ELi256ELi128ELb0ELb1ELb1ELb1ELb0ELb1EEEEEEEEEvNT_6ParamsE,@"STO_CUDA_ENTRY STV_DEFAULT"
_ZN7cutlass13device_kernelIN5flash11enable_sm90INS1_16FlashAttnFwdSm90INS1_25CollectiveMainloopFwdSm90ILi2EN4cute5tupleIJNS5_1CILi1EEES8_S8_EEENS6_IJNS7_ILi128EEENS7_ILi96EEENS7_ILi192EEEEEELi128ENS_6half_tEfNS_4arch4Sm90ELb0ELb1ELb0ELb1ELb1ELb0ELb0ELb1ELb1ELb1ELb0ELb0EEENS1_21CollectiveEpilogueFwdINS6_IJSA_SA_SB_EEES9_SE_SG_Li256ELb1ELb1ELb0ELb0EEENS1_36VarlenDynamicPersistentTileSchedulerILi128ELi96ELi256ELi128ELb0ELb1ELb1ELb1ELb0ELb1EEEEEEEEEvNT_6ParamsE:
        /* <DEDUP_REMOVED lines=45> */
.L_x_1230:
        /* <DEDUP_REMOVED lines=22> */
.L_x_1231:
        /* <DEDUP_REMOVED lines=18> */
.L_x_1232:
        /* <DEDUP_REMOVED lines=22> */
.L_x_1233:
        /* <DEDUP_REMOVED lines=23> */
.L_x_1234:
        /* <DEDUP_REMOVED lines=10> */
.L_x_1236:
[----:B------:R-:W-:-:S08]  /*08c0*/  NOP ;  /* 0x0000000000007918 */ /* 0x000fd00000000000 */
[----:B------:R-:W1:Y:S02]  /*08d0*/  USETMAXREG.TRY_ALLOC.CTAPOOL UP0, 0xe8 ;  /* 0x000000e8000079c8 */ /* 0x000e640008000600 */
[----:B-1----:R-:W-:-:S13]  /*08e0*/  PLOP3.LUT P0, PT, PT, PT, UP0, 0x80, 0x0 ;  /* 0x000000000000781c */ /* 0x002fda0003f0f008 */
[----:B------:R-:W-:Y:S05]  /*08f0*/  @!P0 BRA `(.L_x_1236) ;  /* 0xfffffffc00f08947 */ /* 0x000fea000383ffff */
[----:B------:R-:W1:Y:S08]  /*0900*/  S2UR UR5, SR_CgaCtaId ;  /* 0x00000000000579c3 */ /* 0x000e700000008800 */
[----:B------:R-:W-:Y:S06]  /*0910*/  BAR.ARV 0x8, 0x180 ;  /* 0x0206000000007b1d */ /* 0x000fec0000002000 */
[----:B------:R-:W-:-:S02]  /*0920*/  UMOV UR4, 0x400 ;  /* 0x0000040000047882 */ /* 0x000fc40000000000 */
[----:B------:R-:W-:Y:S01]  /*0930*/  BAR.SYNC.DEFER_BLOCKING 0x5, 0x180 ;  /* 0x0146000000007b1d */ /* 0x000fe20000010000 */
[----:B-1----:R-:W-:-:S09]  /*0940*/  ULEA UR4, UR5, UR4, 0x18 ;  /* 0x0000000405047291 */ /* 0x002fd2000f8ec03f */
[----:B------:R-:W1:Y:S01]  /*0950*/  LDS.128 R44, [UR4+0x2a8d0] ;  /* 0x02a8d004ff2c7984 */ /* 0x000e620008000c00 */
[----:B------:R-:W-:Y:S01]  /*0960*/  ULDC UR4, c[0x0][0xc3c] ;  /* 0x00030f0000047ab9 */ /* 0x000fe20000000800 */
[----:B------:R-:W-:Y:S06]  /*0970*/  BAR.ARV 0x4, 0x180 ;  /* 0x0106000000007b1d */ /* 0x000fec0000002000 */
[----:B-1----:R-:W-:-:S13]  /*0980*/  ISETP.GE.AND P0, PT, R47, UR4, PT ;  /* 0x000000042f007c0c */ /* 0x002fda000bf06270 */
[----:B------:R-:W-:Y:S05]  /*0990*/  @P0 EXIT ;  /* 0x000000000000094d */ /* 0x000fea0003800000 */
[----:B0-----:R-:W2:Y:S01]  /*09a0*/  LDL R2, [R1+0x18] ;  /* 0x0000180001027983 */ /* 0x001ea20000100800 */
[----:B------:R-:W-:Y:S01]  /*09b0*/  IMAD.MOV.U32 R166, RZ, RZ, RZ ;  /* 0x000000ffffa67224 */ /* 0x000fe200078e00ff */
[----:B------:R-:W-:Y:S01]  /*09c0*/  UMOV UR38, URZ ;  /* 0x0000003f00267c82 */ /* 0x000fe20008000000 */
[----:B------:R-:W-:Y:S01]  /*09d0*/  UMOV UR39, URZ ;  /* 0x0000003f00277c82 */ /* 0x000fe20008000000 */
[----:B------:R-:W0:Y:S02]  /*09e0*/  S2R R0, SR_TID.X ;  /* 0x0000000000007919 */ /* 0x000e240000002100 */
[----:B0-----:R-:W-:-:S05]  /*09f0*/  VIADD R174, R0, 0xffffff80 ;  /* 0xffffff8000ae7836 */ /* 0x001fca0000000000 */
[----:B------:R-:W-:-:S04]  /*0a00*/  SHF.R.S32.HI R3, RZ, 0x1f, R174 ;  /* 0x0000001fff037819 */ /* 0x000fc800000114ae */
[CC--:B------:R-:W-:Y:S02]  /*0a10*/  LEA.HI R0, R3.reuse, R174.reuse, RZ, 0x7 ;  /* 0x000000ae03007211 */ /* 0x0c0fe400078f38ff */
[CC--:B------:R-:W-:Y:S02]  /*0a20*/  LEA.HI R4, R3.reuse, R174.reuse, RZ, 0x5 ;  /* 0x000000ae03047211 */ /* 0x0c0fe400078f28ff */
[----:B------:R-:W-:Y:S02]  /*0a30*/  LOP3.LUT R167, R0, 0xffffff80, RZ, 0xc0, !PT ;  /* 0xffffff8000a77812 */ /* 0x000fe400078ec0ff */
[----:B------:R-:W-:Y:S01]  /*0a40*/  LEA.HI R11, R3, R174, RZ, 0x2 ;  /* 0x000000ae030b7211 */ /* 0x000fe200078f10ff */
[----:B------:R-:W-:Y:S01]  /*0a50*/  IMAD.SHL.U32 R4, R4, 0x20, RZ ;  /* 0x0000002004047824 */ /* 0x000fe200078e00ff */
[----:B------:R-:W-:Y:S01]  /*0a60*/  SHF.R.S32.HI R169, RZ, 0x7, R0 ;  /* 0x00000007ffa97819 */ /* 0x000fe20000011400 */
[----:B------:R-:W-:Y:S01]  /*0a70*/  IMAD.IADD R167, R174, 0x1, -R167 ;  /* 0x00000001aea77824 */ /* 0x000fe200078e0aa7 */
[----:B------:R-:W-:-:S02]  /*0a80*/  LOP3.LUT R11, R11, 0xfffffffc, RZ, 0xc0, !PT ;  /* 0xfffffffc0b0b7812 */ /* 0x000fc400078ec0ff */
[----:B------:R-:W-:Y:S02]  /*0a90*/  LOP3.LUT R4, R4, 0xfffffc00, RZ, 0xc0, !PT ;  /* 0xfffffc0004047812 */ /* 0x000fe400078ec0ff */
[----:B------:R-:W-:Y:S01]  /*0aa0*/  SHF.R.S32.HI R6, RZ, 0x1f, R167 ;  /* 0x0000001fff067819 */ /* 0x000fe200000114a7 */
[----:B------:R-:W-:Y:S01]  /*0ab0*/  IMAD.IADD R11, R174, 0x1, -R11 ;  /* 0x00000001ae0b7824 */ /* 0x000fe200078e0a0b */
[----:B------:R-:W-:Y:S02]  /*0ac0*/  LEA.HI R0, R0, R169, RZ, 0x1 ;  /* 0x000000a900007211 */ /* 0x000fe400078f08ff */
[CC--:B------:R-:W-:Y:S02]  /*0ad0*/  LEA.HI R8, R6.reuse, R167.reuse, RZ, 0x2 ;  /* 0x000000a706087211 */ /* 0x0c0fe400078f10ff */
[----:B------:R-:W-:Y:S02]  /*0ae0*/  LEA.HI R6, R6, R167, RZ, 0x5 ;  /* 0x000000a706067211 */ /* 0x000fe400078f28ff */
[----:B------:R-:W-:-:S02]  /*0af0*/  SHF.R.S32.HI R9, RZ, 0x2, R8 ;  /* 0x00000002ff097819 */ /* 0x000fc40000011408 */
[----:B------:R-:W-:Y:S02]  /*0b00*/  SHF.R.S32.HI R10, RZ, 0x1f, R8 ;  /* 0x0000001fff0a7819 */ /* 0x000fe40000011408 */
[----:B------:R-:W-:Y:S02]  /*0b10*/  SHF.R.S32.HI R6, RZ, 0x5, R6 ;  /* 0x00000005ff067819 */ /* 0x000fe40000011406 */
[----:B------:R-:W-:Y:S02]  /*0b20*/  LEA.HI R10, R10, R9, RZ, 0x3 ;  /* 0x000000090a0a7211 */ /* 0x000fe400078f18ff */
[----:B------:R-:W-:Y:S02]  /*0b30*/  LOP3.LUT R0, R0, 0x3fffffe, RZ, 0xc0, !PT ;  /* 0x03fffffe00007812 */ /* 0x000fe400078ec0ff */
[----:B------:R-:W-:Y:S02]  /*0b40*/  LOP3.LUT R10, R10, 0xfffffff8, RZ, 0xc0, !PT ;  /* 0xfffffff80a0a7812 */ /* 0x000fe400078ec0ff */
[----:B------:R-:W-:Y:S01]  /*0b50*/  LOP3.LUT R8, R8, 0x7ffffffc, RZ, 0xc0, !PT ;  /* 0x7ffffffc08087812 */ /* 0x000fe200078ec0ff */
[----:B------:R-:W-:-:S02]  /*0b60*/  IMAD.IADD R0, R169, 0x1, -R0 ;  /* 0x00000001a9007824 */ /* 0x000fc400078e0a00 */
[----:B------:R-:W-:Y:S02]  /*0b70*/  IMAD.IADD R9, R9, 0x1, -R10 ;  /* 0x0000000109097824 */ /* 0x000fe400078e0a0a */
[----:B------:R-:W-:Y:S02]  /*0b80*/  IMAD.IADD R19, R167, 0x1, -R8 ;  /* 0x00000001a7137824 */ /* 0x000fe400078e0a08 */
[----:B------:R-:W-:-:S04]  /*0b90*/  IMAD R9, R6, 0x10, R9 ;  /* 0x0000001006097824 */ /* 0x000fc800078e0209 */
[----:B------:R-:W-:Y:S01]  /*0ba0*/  IMAD R170, R0, 0x40, R9 ;  /* 0x0000004000aa7824 */ /* 0x000fe200078e0209 */
[----:B--2---:R-:W-:Y:S02]  /*0bb0*/  R2UR UR4, R2 ;  /* 0x00000000020472ca */ /* 0x004fe400000e0000 */
[CC--:B------:R-:W-:Y:S02]  /*0bc0*/  LEA.HI R2, R3.reuse, R174.reuse, RZ, 0x4 ;  /* 0x000000ae03027211 */ /* 0x0c0fe400078f20ff */
[----:B------:R-:W-:Y:S02]  /*0bd0*/  LEA.HI R3, R3, R174, RZ, 0x3 ;  /* 0x000000ae03037211 */ /* 0x000fe400078f18ff */
[----:B------:R-:W-:Y:S02]  /*0be0*/  SHF.R.S32.HI R7, RZ, 0x4, R2 ;  /* 0x00000004ff077819 */ /* 0x000fe40000011402 */
[C---:B------:R-:W-:Y:S02]  /*0bf0*/  LOP3.LUT R5, R2.reuse, 0x3fffff0, RZ, 0xc0, !PT ;  /* 0x03fffff002057812 */ /* 0x040fe400078ec0ff */
[----:B------:R-:W-:-:S02]  /*0c00*/  LEA.HI R2, R2, R7, RZ, 0x1 ;  /* 0x0000000702027211 */ /* 0x000fc400078f08ff */
[----:B------:R-:W-:Y:S01]  /*0c10*/  SHF.R.S32.HI R165, RZ, 0x3, R3 ;  /* 0x00000003ffa57819 */ /* 0x000fe20000011403 */
[----:B------:R-:W-:Y:S01]  /*0c20*/  IMAD.IADD R5, R174, 0x1, -R5 ;  /* 0x00000001ae057824 */ /* 0x000fe200078e0a05 */
[----:B------:R-:W-:Y:S01]  /*0c30*/  LOP3.LUT R2, R2, 0x1ffffffe, RZ, 0xc0, !PT ;  /* 0x1ffffffe02027812 */ /* 0x000fe200078ec0ff */
[----:B------:R-:W-:Y:S02]  /*0c40*/  ULOP3.LUT UR61, UR4, 0x1, URZ, 0xfc, !UPT ;  /* 0x00000001043d7892 */ /* 0x000fe4000f8efc3f */
[----:B------:R-:W-:Y:S01]  /*0c50*/  IMAD R5, R5, 0x40, R4 ;  /* 0x0000004005057824 */ /* 0x000fe200078e0204 */
[----:B------:R-:W-:Y:S01]  /*0c60*/  LEA.HI R4, R11, R11, RZ, 0x1 ;  /* 0x0000000b0b047211 */ /* 0x000fe200078f08ff */
[----:B------:R-:W-:Y:S01]  /*0c70*/  IMAD.IADD R2, R7, 0x1, -R2 ;  /* 0x0000000107027824 */ /* 0x000fe200078e0a02 */
[----:B------:R-:W-:Y:S02]  /*0c80*/  LOP3.LUT R7, R3, 0xfffffff8, RZ, 0xc0, !PT ;  /* 0xfffffff803077812 */ /* 0x000fe400078ec0ff */
[----:B------:R-:W-:Y:S01]  /*0c90*/  LOP3.LUT R4, R4, 0x1ffffffe, RZ, 0xc0, !PT ;  /* 0x1ffffffe04047812 */ /* 0x000fe200078ec0ff */
[----:B------:R-:W-:-:S02]  /*0ca0*/  IMAD R171, R2, 0x8, R5 ;  /* 0x0000000802ab7824 */ /* 0x000fc400078e0205 */
[----:B------:R-:W-:Y:S02]  /*0cb0*/  IMAD.IADD R162, R174, 0x1, -R7 ;  /* 0x00000001aea27824 */ /* 0x000fe400078e0a07 */
[----:B------:R-:W-:Y:S02]  /*0cc0*/  IMAD.IADD R11, R11, 0x1, -R4 ;  /* 0x000000010b0b7824 */ /* 0x000fe400078e0a04 */
[----:B------:R-:W-:Y:S02]  /*0cd0*/  IMAD.SHL.U32 R160, R162, 0x8, RZ ;  /* 0x00000008a2a07824 */ /* 0x000fe400078e00ff */
[----:B------:R-:W-:Y:S02]  /*0ce0*/  IMAD R22, R11, 0x8, R170 ;  /* 0x000000080b167824 */ /* 0x000fe400078e02aa */
[----:B------:R-:W-:Y:S01]  /*0cf0*/  VIADD R161, R160, 0x40 ;  /* 0x00000040a0a17836 */ /* 0x000fe20000000000 */
[----:B------:R-:W-:-:S04]  /*0d00*/  SHF.R.S32.HI R173, RZ, 0x1f, R160 ;  /* 0x0000001fffad7819 */ /* 0x000fc800000114a0 */
[----:B------:R-:W-:-:S07]  /*0d10*/  SHF.R.S32.HI R172, RZ, 0x1f, R161 ;  /* 0x0000001fffac7819 */ /* 0x000fce00000114a1 */
.L_x_1344:
[----:B0---4-:R-:W0:Y:S01]  /*0d20*/  LDC.64 R2, c[0x0][0xa28] ;  /* 0x00028a00ff027b82 */ /* 0x011e220000000a00 */
[----:B------:R-:W-:Y:S01]  /*0d30*/  IMAD.MOV.U32 R7, RZ, RZ, RZ ;  /* 0x000000ffff077224 */ /* 0x000fe200078e00ff */
[----:B------:R-:W-:Y:S01]  /*0d40*/  ULDC.64 UR4, c[0x0][0x418] ;  /* 0x0001060000047ab9 */ /* 0x000fe20000000a00 */
[----:B------:R-:W-:-:S05]  /*0d50*/  ULDC.64 UR6, c[0x0][0xa20] ;  /* 0x0002880000067ab9 */ /* 0x000fca0000000a00 */
[----:B--2---:R-:W1:Y:S01]  /*0d60*/  LDC.64 R4, c[0x0][0xa18] ;  /* 0x00028600ff047b82 */ /* 0x004e620000000a00 */
[----:B0-----:R-:W-:-:S04]  /*0d70*/  ISETP.NE.U32.AND P0, PT, R2, RZ, PT ;  /* 0x000000ff0200720c */ /* 0x001fc80003f05070 */
[----:B------:R-:W-:Y:S02]  /*0d80*/  ISETP.NE.AND.EX P0, PT, R3, RZ, PT, P0 ;  /* 0x000000ff0300720c */ /* 0x000fe40003f05300 */
[----:B-1----:R-:W-:-:S04]  /*0d90*/  ISETP.NE.U32.AND P1, PT, R4, RZ, PT ;  /* 0x000000ff0400720c */ /* 0x002fc80003f25070 */
[----:B------:R-:W-:-:S07]  /*0da0*/  ISETP.NE.AND.EX P1, PT, R5, RZ, PT, P1 ;  /* 0x000000ff0500720c */ /* 0x000fce0003f25310 */
[----:B------:R-:W0:Y:S08]  /*0db0*/  @P0 LDC.64 R2, c[0x0][0xa28] ;  /* 0x00028a00ff020b82 */ /* 0x000e300000000a00 */
[----:B------:R-:W1:Y:S01]  /*0dc0*/  @P1 LDC.64 R4, c[0x0][0xa18] ;  /* 0x00028600ff041b82 */ /* 0x000e620000000a00 */
[----:B0-----:R-:W-:-:S05]  /*0dd0*/  @P0 IMAD.WIDE R2, R47, 0x4, R2 ;  /* 0x000000042f020825 */ /* 0x001fca00078e0202 */
[----:B------:R0:W5:Y:S01]  /*0de0*/  @P0 LDG.E R7, desc[UR36][R2.64] ;  /* 0x0000002402070981 */ /* 0x000162000c1e1900 */
[----:B-1----:R-:W-:-:S05]  /*0df0*/  @P1 IMAD.WIDE R4, R47, 0x4, R4 ;  /* 0x000000042f041825 */ /* 0x002fca00078e0204 */
[----:B------:R0:W5:Y:S01]  /*0e00*/  @P1 LDG.E R17, desc[UR36][R4.64] ;  /* 0x0000002404111981 */ /* 0x000162000c1e1900 */
[----:B------:R-:W-:Y:S01]  /*0e10*/  UISETP.NE.U32.AND UP0, UPT, UR4, URZ, UPT ;  /* 0x0000003f0400728c */ /* 0x000fe2000bf05070 */
[----:B------:R-:W-:Y:S01]  /*0e20*/  ISETP.NE.U32.AND P2, PT, RZ, UR6, PT ;  /* 0x00000006ff007c0c */ /* 0x000fe2000bf45070 */
[----:B------:R-:W-:Y:S01]  /*0e30*/  IMAD.MOV.U32 R163, RZ, RZ, R46 ;  /* 0x000000ffffa37224 */ /* 0x000fe200078e002e */
[----:B------:R-:W-:Y:S01]  /*0e40*/  ULDC UR4, c[0x0][0x424] ;  /* 0x0001090000047ab9 */ /* 0x000fe20000000800 */
[----:B------:R-:W-:Y:S01]  /*0e50*/  UISETP.NE.AND.EX UP0, UPT, UR5, URZ, UPT, UP0 ;  /* 0x0000003f0500728c */ /* 0x000fe2000bf05300 */
[----:B------:R-:W-:Y:S02]  /*0e60*/  ISETP.NE.AND.EX P2, PT, RZ, UR7, PT, P2 ;  /* 0x00000007ff007c0c */ /* 0x000fe4000bf45320 */
[----:B------:R-:W-:Y:S01]  /*0e70*/  ULDC UR5, c[0x0][0x2f0] ;  /* 0x0000bc0000057ab9 */ /* 0x000fe20000000800 */
[----:B------:R-:W-:-:S04]  /*0e80*/  USEL UR4, UR4, 0x1, UP0 ;  /* 0x0000000104047887 */ /* 0x000fc80008000000 */
[----:B------:R-:W-:Y:S01]  /*0e90*/  UIMAD UR4, UR4, UR5, URZ ;  /* 0x00000005040472a4 */ /* 0x000fe2000f8e023f */
[----:B0--3--:R-:W-:Y:S11]  /*0ea0*/  @P1 BRA `(.L_x_1237) ;  /* 0x0000000000281947 */ /* 0x009ff60003800000 */
[----:B------:R-:W-:Y:S01]  /*0eb0*/  ULDC.64 UR6, c[0x0][0xa00] ;  /* 0x0002800000067ab9 */ /* 0x000fe20000000a00 */
[----:B-----5:R-:W0:Y:S01]  /*0ec0*/  LDC R17, c[0x0][0x288] ;  /* 0x0000a200ff117b82 */ /* 0x020e220000000800 */
[----:B------:R-:W-:-:S04]  /*0ed0*/  ISETP.NE.U32.AND P0, PT, RZ, UR6, PT ;  /* 0x00000006ff007c0c */ /* 0x000fc8000bf05070 */
[----:B------:R-:W-:-:S13]  /*0ee0*/  ISETP.NE.AND.EX P0, PT, RZ, UR7, PT, P0 ;  /* 0x00000007ff007c0c */ /* 0x000fda000bf05300 */
[----:B------:R-:W-:Y:S05]  /*0ef0*/  @!P0 BRA `(.L_x_1237) ;  /* 0x0000000000148947 */ /* 0x000fea0003800000 */
[----:B------:R-:W1:Y:S02]  /*0f00*/  LDC.64 R2, c[0x0][0xa00] ;  /* 0x00028000ff027b82 */ /* 0x000e640000000a00 */
[----:B-1----:R-:W-:-:S05]  /*0f10*/  IMAD.WIDE R2, R47, 0x4, R2 ;  /* 0x000000042f027825 */ /* 0x002fca00078e0202 */
[----:B0-----:R-:W2:Y:S04]  /*0f20*/  LDG.E R17, desc[UR36][R2.64] ;  /* 0x0000002402117981 */ /* 0x001ea8000c1e1900 */
[----:B------:R-:W2:Y:S02]  /*0f30*/  LDG.E R0, desc[UR36][R2.64+0x4] ;  /* 0x0000042402007981 */ /* 0x000ea4000c1e1900 */
[----:B--2---:R-:W-:-:S07]  /*0f40*/  IMAD.IADD R17, R0, 0x1, -R17 ;  /* 0x0000000100117824 */ /* 0x004fce00078e0a11 */
.L_x_1237:
[----:B------:R-:W-:Y:S02]  /*0f50*/  IMAD.U32 R16, RZ, RZ, UR4 ;  /* 0x00000004ff107e24 */ /* 0x000fe4000f8e00ff */
[----:B------:R-:W-:Y:S01]  /*0f60*/  IMAD.MOV.U32 R164, RZ, RZ, R47 ;  /* 0x000000ffffa47224 */ /* 0x000fe200078e002f */
[----:B------:R-:W-:Y:S06]  /*0f70*/  @!P2 BRA `(.L_x_1238) ;  /* 0x000000000010a947 */ /* 0x000fec0003800000 */
[----:B------:R-:W1:Y:S02]  /*0f80*/  LDC.64 R2, c[0x0][0xa20] ;  /* 0x00028800ff027b82 */ /* 0x000e640000000a00 */
[----:B-1----:R-:W-:-:S05]  /*0f90*/  IMAD.WIDE R2, R47, 0x4, R2 ;  /* 0x000000042f027825 */ /* 0x002fca00078e0202 */
[----:B------:R1:W5:Y:S01]  /*0fa0*/  LDG.E R16, desc[UR36][R2.64] ;  /* 0x0000002402107981 */ /* 0x000362000c1e1900 */
[----:B------:R-:W-:Y:S05]  /*0fb0*/  BRA `(.L_x_1239) ;  /* 0x0000000000247947 */ /* 0x000fea0003800000 */
.L_x_1238:
[----:B------:R-:W-:Y:S02]  /*0fc0*/  ULDC.64 UR4, c[0x0][0xa08] ;  /* 0x0002820000047ab9 */ /* 0x000fe40000000a00 */
[----:B------:R-:W-:-:S04]  /*0fd0*/  ISETP.NE.U32.AND P0, PT, RZ, UR4, PT ;  /* 0x00000004ff007c0c */ /* 0x000fc8000bf05070 */
[----:B------:R-:W-:-:S13]  /*0fe0*/  ISETP.NE.AND.EX P0, PT, RZ, UR5, PT, P0 ;  /* 0x00000005ff007c0c */ /* 0x000fda000bf05300 */
[----:B------:R-:W-:Y:S05]  /*0ff0*/  @!P0 BRA `(.L_x_1239) ;  /* 0x0000000000148947 */ /* 0x000fea0003800000 */
[----:B------:R-:W1:Y:S02]  /*1000*/  LDC.64 R2, c[0x0][0xa08] ;  /* 0x00028200ff027b82 */ /* 0x000e640000000a00 */
[----:B-1----:R-:W-:-:S05]  /*1010*/  IMAD.WIDE R2, R47, 0x4, R2 ;  /* 0x000000042f027825 */ /* 0x002fca00078e0202 */
[----:B------:R-:W2:Y:S04]  /*1020*/  LDG.E R16, desc[UR36][R2.64] ;  /* 0x0000002402107981 */ /* 0x000ea8000c1e1900 */
[----:B------:R-:W2:Y:S02]  /*1030*/  LDG.E R5, desc[UR36][R2.64+0x4] ;  /* 0x0000042402057981 */ /* 0x000ea4000c1e1900 */
[----:B--2---:R-:W-:-:S07]  /*1040*/  IMAD.IADD R16, R5, 0x1, -R16 ;  /* 0x0000000105107824 */ /* 0x004fce00078e0a10 */
.L_x_1239:
[----:B------:R-:W2:Y:S01]  /*1050*/  LDL.LU R4, [R1] ;  /* 0x0000000001047983 */ /* 0x000ea20000300800 */
[----:B------:R-:W3:Y:S01]  /*1060*/  LDC R168, c[0x0][0x448] ;  /* 0x00011200ffa87b82 */ /* 0x000ee20000000800 */
[----:B------:R-:W-:Y:S02]  /*1070*/  IMAD.SHL.U32 R18, R45, 0x80, RZ ;  /* 0x000000802d127824 */ /* 0x000fe400078e00ff */
[----:B-----5:R-:W-:Y:S02]  /*1080*/  IMAD.IADD R16, R16, 0x1, -R7 ;  /* 0x0000000110107824 */ /* 0x020fe400078e0a07 */
[----:B------:R-:W-:-:S03]  /*1090*/  VIADD R0, R18, 0x7f ;  /* 0x0000007f12007836 */ /* 0x000fc60000000000 */
[----:B------:R-:W4:Y:S01]  /*10a0*/  LDC.64 R8, c[0x0][0x9e0] ;  /* 0x00027800ff087b82 */ /* 0x000f220000000a00 */
[----:B---3--:R-:W-:Y:S02]  /*10b0*/  ISETP.NE.AND P2, PT, R168, 0x1, PT ;  /* 0x00000001a800780c */ /* 0x008fe40003f45270 */
[----:B----4-:R-:W-:-:S11]  /*10c0*/  ISETP.GE.AND P1, PT, R9, 0x1, PT ;  /* 0x000000010900780c */ /* 0x010fd60003f26270 */
[----:B-1----:R-:W1:Y:S08]  /*10d0*/  @P2 LDC R3, c[0x0][0x44c] ;  /* 0x00011300ff032b82 */ /* 0x002e700000000800 */
[----:B------:R-:W3:Y:S01]  /*10e0*/  @P2 LDC R5, c[0x0][0x450] ;  /* 0x00011400ff052b82 */ /* 0x000ee20000000800 */
[----:B-1----:R-:W-:Y:S01]  /*10f0*/  @P2 IMAD.HI.U32 R2, R0, R3, RZ ;  /* 0x0000000300022227 */ /* 0x002fe200078e00ff */
[----:B0-----:R-:W-:-:S04]  /*1100*/  IADD3 R3, R16, 0x1, -R17 ;  /* 0x0000000110037810 */ /* 0x001fc80007ffe811 */
[----:B---3--:R-:W-:-:S05]  /*1110*/  @P2 SHF.R.U32.HI R0, RZ, R5, R2 ;  /* 0x00000005ff002219 */ /* 0x008fca0000011602 */
[----:B------:R-:W-:-:S04]  /*1120*/  IMAD.IADD R3, R3, 0x1, R0 ;  /* 0x0000000103037824 */ /* 0x000fc800078e0200 */
[----:B------:R-:W-:Y:S01]  /*1130*/  IMAD.IADD R0, R3, 0x1, R8 ;  /* 0x0000000103007824 */ /* 0x000fe200078e0208 */
[----:B--2---:R-:W-:-:S04]  /*1140*/  LOP3.LUT R4, R4, 0xffefffff, RZ, 0xc0, !PT ;  /* 0xffefffff04047812 */ /* 0x004fc800078ec0ff */
[----:B------:R-:W-:-:S04]  /*1150*/  @P2 LOP3.LUT R4, R4, 0x100000, RZ, 0xfc, !PT ;  /* 0x0010000004042812 */ /* 0x000fc800078efcff */
[----:B------:R-:W-:-:S04]  /*1160*/  LOP3.LUT R4, R4, 0xfff7ffff, RZ, 0xc0, !PT ;  /* 0xfff7ffff04047812 */ /* 0x000fc800078ec0ff */
[----:B------:R-:W-:-:S05]  /*1170*/  @P1 LOP3.LUT R4, R4, 0x80000, RZ, 0xfc, !PT ;  /* 0x0008000004041812 */ /* 0x000fca00078efcff */
[----:B------:R0:W-:Y:S01]  /*1180*/  STL [R1], R4 ;  /* 0x0000000401007387 */ /* 0x0001e20000100800 */
[----:B------:R-:W-:Y:S05]  /*1190*/  @!P1 BRA `(.L_x_1240) ;  /* 0x0000000000409947 */ /* 0x000fea0003800000 */
[C---:B------:R-:W-:Y:S01]  /*11a0*/  ISETP.GT.AND P0, PT, R3.reuse, RZ, PT ;  /* 0x000000ff0300720c */ /* 0x040fe20003f04270 */
[----:B------:R-:W-:-:S12]  /*11b0*/  VIADD R2, R3, 0xffffffff ;  /* 0xffffffff03027836 */ /* 0x000fd80000000000 */
[----:B------:R-:W-:Y:S05]  /*11c0*/  @P0 BRA `(.L_x_1241) ;  /* 0x00000000001c0947 */ /* 0x000fea0003800000 */
[----:B------:R-:W-:Y:S01]  /*11d0*/  ISETP.NE.AND P0, PT, R9, 0x1, PT ;  /* 0x000000010900780c */ /* 0x000fe20003f05270 */
[----:B------:R-:W-:-:S12]  /*11e0*/  IMAD.MOV R3, RZ, RZ, -R3 ;  /* 0x000000ffff037224 */ /* 0x000fd800078e0a03 */
[----:B0-----:R-:W0:Y:S02]  /*11f0*/  @P0 LDC.64 R4, c[0x0][0x9e8] ;  /* 0x00027a00ff040b82 */ /* 0x001e240000000a00 */
[----:B0-----:R-:W-:-:S05]  /*1200*/  @P0 IMAD.HI.U32 R2, R3, R4, RZ ;  /* 0x0000000403020227 */ /* 0x001fca00078e00ff */
[----:B------:R-:W-:-:S04]  /*1210*/  @P0 SHF.R.U32.HI R3, RZ, R5, R2 ;  /* 0x00000005ff030219 */ /* 0x000fc80000011602 */
[----:B------:R-:W-:Y:S01]  /*1220*/  LOP3.LUT R2, RZ, R3, RZ, 0x33, !PT ;  /* 0x00000003ff027212 */ /* 0x000fe200078e33ff */
[----:B------:R-:W-:Y:S06]  /*1230*/  BRA `(.L_x_1242) ;  /* 0x0000000000107947 */ /* 0x000fec0003800000 */
.L_x_1241:
[----:B------:R-:W-:-:S13]  /*1240*/  ISETP.NE.AND P0, PT, R9, 0x1, PT ;  /* 0x000000010900780c */ /* 0x000fda0003f05270 */
[----:B0-----:R-:W0:Y:S02]  /*1250*/  @P0 LDC.64 R4, c[0x0][0x9e8] ;  /* 0x00027a00ff040b82 */ /* 0x001e240000000a00 */
[----:B0-----:R-:W-:-:S05]  /*1260*/  @P0 IMAD.HI.U32 R4, R2, R4, RZ ;  /* 0x0000000402040227 */ /* 0x001fca00078e00ff */
[----:B------:R-:W-:-:S07]  /*1270*/  @P0 SHF.R.U32.HI R2, RZ, R5, R4 ;  /* 0x00000005ff020219 */ /* 0x000fce0000011604 */
.L_x_1242:
[----:B------:R-:W-:-:S05]  /*1280*/  IMAD R3, R2, R9, R9 ;  /* 0x0000000902037224 */ /* 0x000fca00078e0209 */
[----:B------:R-:W-:-:S07]  /*1290*/  VIMNMX R0, R0, R3, PT ;  /* 0x0000000300007248 */ /* 0x000fce0003fe0100 */
.L_x_1240:
[----:B------:R-:W1:Y:S01]  /*12a0*/  @P2 LDC R3, c[0x0][0x44c] ;  /* 0x00011300ff032b82 */ /* 0x000e620000000800 */
[----:B------:R-:W-:Y:S01]  /*12b0*/  VIADD R2, R0, 0x5f ;  /* 0x0000005f00027836 */ /* 0x000fe20000000000 */
[----:B------:R-:W-:Y:S01]  /*12c0*/  ULDC UR4, c[0x0][0x9dc] ;  /* 0x0002770000047ab9 */ /* 0x000fe20000000800 */
[----:B------:R-:W-:Y:S02]  /*12d0*/  VIADD R0, R16, 0x5f ;  /* 0x0000005f10007836 */ /* 0x000fe40000000000 */
[----:B0-----:R-:W-:Y:S02]  /*12e0*/  IMAD.MOV.U32 R4, RZ, RZ, R18 ;  /* 0x000000ffff047224 */ /* 0x001fe400078e0012 */
[----:B------:R-:W-:Y:S01]  /*12f0*/  IMAD.HI R0, R0, 0x2aaaaaab, RZ ;  /* 0x2aaaaaab00007827 */ /* 0x000fe200078e02ff */
[----:B------:R-:W0:Y:S03]  /*1300*/  @P2 LDC R6, c[0x0][0x450] ;  /* 0x00011400ff062b82 */ /* 0x000e260000000800 */
[----:B------:R-:W-:-:S04]  /*1310*/  IMAD.HI R2, R2, 0x2aaaaaab, RZ ;  /* 0x2aaaaaab02027827 */ /* 0x000fc800078e02ff */
[----:B------:R-:W-:Y:S01]  /*1320*/  IMAD.IADD R73, R16, 0x1, -R17 ;  /* 0x0000000110497824 */ /* 0x000fe200078e0a11 */
[----:B------:R-:W-:-:S04]  /*1330*/  SHF.R.U32.HI R5, RZ, 0x1f, R2 ;  /* 0x0000001fff057819 */ /* 0x000fc80000011602 */
[----:B------:R-:W-:Y:S01]  /*1340*/  LEA.HI.SX32 R72, R2, R5, 0x1c ;  /* 0x0000000502487211 */ /* 0x000fe200078fe2ff */
[----:B-1----:R-:W-:-:S05]  /*1350*/  @P2 IMAD.HI.U32 R3, R18, R3, RZ ;  /* 0x0000000312032227 */ /* 0x002fca00078e00ff */
[----:B0-----:R-:W-:Y:S02]  /*1360*/  @P2 SHF.R.U32.HI R4, RZ, R6, R3 ;  /* 0x00000006ff042219 */ /* 0x001fe40000011603 */
[----:B------:R-:W-:-:S04]  /*1370*/  SHF.R.U32.HI R3, RZ, 0x1f, R0 ;  /* 0x0000001fff037819 */ /* 0x000fc80000011600 */
[----:B------:R-:W-:Y:S01]  /*1380*/  LEA.HI.SX32 R3, R0, R3, 0x1c ;  /* 0x0000000300037211 */ /* 0x000fe200078fe2ff */
[----:B------:R-:W-:-:S03]  /*1390*/  IMAD.IADD R0, R73, 0x1, R4 ;  /* 0x0000000149007824 */ /* 0x000fc600078e0204 */
[----:B------:R-:W-:Y:S01]  /*13a0*/  VIMNMX R72, R3, R72, PT ;  /* 0x0000004803487248 */ /* 0x000fe20003fe0100 */
        /* <DEDUP_REMOVED lines=11> */
.L_x_1244:
[----:B------:R-:W-:-:S13]  /*1460*/  ISETP.NE.AND P0, PT, R9, 0x1, PT ;  /* 0x000000010900780c */ /* 0x000fda0003f05270 */
[----:B------:R-:W0:Y:S02]  /*1470*/  @P0 LDC.64 R4, c[0x0][0x9e8] ;  /* 0x00027a00ff040b82 */ /* 0x000e240000000a00 */
[----:B0-----:R-:W-:-:S05]  /*1480*/  @P0 IMAD.HI.U32 R4, R0, R4, RZ ;  /* 0x0000000400040227 */ /* 0x001fca00078e00ff */
[----:B------:R-:W-:-:S07]  /*1490*/  @P0 SHF.R.U32.HI R0, RZ, R5, R4 ;  /* 0x00000005ff000219 */ /* 0x000fce0000011604 */
.L_x_1245:
[----:B------:R-:W-:-:S05]  /*14a0*/  IMAD R3, R0, R9, RZ ;  /* 0x0000000900037224 */ /* 0x000fca00078e02ff */
[----:B------:R-:W-:-:S07]  /*14b0*/  VIMNMX R2, R2, R3, !PT ;  /* 0x0000000302027248 */ /* 0x000fce0007fe0100 */
.L_x_1243:
        /* <DEDUP_REMOVED lines=37> */
[----:B------:R-:W-:Y:S02]  /*1710*/  IMAD.MOV.U32 R8, RZ, RZ, RZ ;  /* 0x000000ffff087224 */ /* 0x000fe400078e00ff */
[----:B------:R-:W-:Y:S02]  /*1720*/  IMAD.MOV.U32 R91, RZ, RZ, RZ ;  /* 0x000000ffff5b7224 */ /* 0x000fe400078e00ff */
[----:B------:R-:W-:-:S02]  /*1730*/  IMAD.MOV.U32 R10, RZ, RZ, RZ ;  /* 0x000000ffff0a7224 */ /* 0x000fc400078e00ff */
        /* <DEDUP_REMOVED lines=35> */
.L_x_1247:
        /* <DEDUP_REMOVED lines=8> */
.L_x_1439:
[----:B------:R-:W-:Y:S05]  /*19f0*/  @!P0 BRA `(.L_x_1249) ;  /* 0x0000000000048947 */ /* 0x000fea0003800000 */
[----:B------:R-:W-:Y:S01]  /*1a00*/  BPT.TRAP 0x1 ;  /* 0x000000040000795c */ /* 0x000fe20000300000 */
.L_x_1249:
[----:B0-----:R-:W-:Y:S02]  /*1a10*/  IMAD.U32 R3, RZ, RZ, UR39 ;  /* 0x00000027ff037e24 */ /* 0x001fe4000f8e00ff */
[----:B------:R-:W-:-:S03]  /*1a20*/  IMAD.U32 R0, RZ, RZ, UR38 ;  /* 0x00000026ff007e24 */ /* 0x000fc6000f8e00ff */
[----:B------:R-:W-:Y:S02]  /*1a30*/  LEA R3, R3, UR40, 0x3 ;  /* 0x0000002803037c11 */ /* 0x000fe4000f8e18ff */
[----:B------:R-:W-:-:S04]  /*1a40*/  SHF.L.U32 R0, R0, 0x1f, RZ ;  /* 0x0000001f00007819 */ /* 0x000fc800000006ff */
[----:B------:R0:W1:Y:S01]  /*1a50*/  SYNCS.PHASECHK.TRANS64.TRYWAIT P1, [R3+URZ+0x2a830], R0 ;  /* 0x02a83000030075a7 */ /* 0x000062000802017f */
[----:B------:R-:W-:Y:S05]  /*1a60*/  @!P0 BRA `(.L_x_1250) ;  /* 0x0000000000048947 */ /* 0x000fea0003800000 */
[----:B------:R-:W-:Y:S01]  /*1a70*/  BPT.TRAP 0x1 ;  /* 0x000000040000795c */ /* 0x000fe20000300000 */
.L_x_1250:
[----:B-1----:R-:W-:Y:S05]  /*1a80*/  @P1 BRA `(.L_x_1251) ;  /* 0x0000000000081947 */ /* 0x002fea0003800000 */
[----:B------:R-:W1:Y:S02]  /*1a90*/  SYNCS.PHASECHK.TRANS64.TRYWAIT P1, [R3+URZ+0x2a830], R0 ;  /* 0x02a83000030075a7 */ /* 0x000e64000802017f */
[----:B-1----:R-:W-:Y:S05]  /*1aa0*/  @!P1 BRA `(.L_x_1252) ;  /* 0x0000012c00cc9947 */ /* 0x002fea0003800000 */
.L_x_1251:
        /* <DEDUP_REMOVED lines=99> */
.L_x_1253:
[----:B------:R-:W2:Y:S01]  /*20e0*/  LDL R90, [R1] ;  /* 0x00000000015a7983 */ /* 0x000ea20000100800 */
[----:B------:R-:W-:Y:S01]  /*20f0*/  ISETP.NE.AND P2, PT, R168, 0x1, PT ;  /* 0x00000001a800780c */ /* 0x000fe20003f45270 */
[----:B------:R-:W-:Y:S01]  /*2100*/  IMAD.IADD R2, R22, 0x1, R18 ;  /* 0x0000000116027824 */ /* 0x000fe200078e0212 */
[----:B------:R-:W-:Y:S01]  /*2110*/  R2UR UR4, R3 ;  /* 0x00000000030472ca */ /* 0x000fe200000e0000 */
[----:B01----:R-:W-:Y:S01]  /*2120*/  IMAD.MOV.U32 R3, RZ, RZ, -0x60 ;  /* 0xffffffa0ff037424 */ /* 0x003fe200078e00ff */
[----:B------:R-:W-:Y:S01]  /*2130*/  ULDC UR43, c[0x0][0x9dc] ;  /* 0x00027700002b7ab9 */ /* 0x000fe20000000800 */
[----:B------:R-:W-:Y:S02]  /*2140*/  ULDC UR5, c[0x0][0x9e0] ;  /* 0x0002780000057ab9 */ /* 0x000fe40000000800 */
[----:B------:R-:W-:-:S04]  /*2150*/  IMAD R8, R72, R3, 0x61 ;  /* 0x0000006148087424 */ /* 0x000fc800078e0203 */
[----:B------:R-:W-:Y:S02]  /*2160*/  IMAD R3, R19, -0x2, R8 ;  /* 0xfffffffe13037824 */ /* 0x000fe400078e0208 */
[----:B------:R-:W0:Y:S01]  /*2170*/  @P2 LDC R9, c[0x0][0x44c] ;  /* 0x00011300ff092b82 */ /* 0x000e220000000800 */
[----:B------:R-:W-:Y:S01]  /*2180*/  VIADD R14, R8, 0xffffffff ;  /* 0xffffffff080e7836 */ /* 0x000fe20000000000 */
[----:B------:R-:W-:Y:S01]  /*2190*/  UIADD3 UR4, UR4, 0x2a840, URZ ;  /* 0x0002a84004047890 */ /* 0x000fe2000fffe03f */
[----:B------:R-:W-:-:S03]  /*21a0*/  VIADD R20, R3, 0xffffffff ;  /* 0xffffffff03147836 */ /* 0x000fc60000000000 */
[----:B------:R-:W-:Y:S02]  /*21b0*/  UPRMT UR4, UR60, 0x654, UR4 ;  /* 0x000006543c047896 */ /* 0x000fe40008000004 */
[----:B------:R-:W1:Y:S07]  /*21c0*/  @P2 LDC R11, c[0x0][0x450] ;  /* 0x00011400ff0b2b82 */ /* 0x000e6e0000000800 */
[----:B------:R-:W-:Y:S01]  /*21d0*/  SYNCS.ARRIVE.TRANS64.RED.A1T0 RZ, [UR4], RZ ;  /* 0x000000ffffff79a7 */ /* 0x000fe20008100404 */
[----:B------:R-:W-:Y:S01]  /*21e0*/  ULOP3.LUT UR4, URZ, UR43, URZ, 0x33, !UPT ;  /* 0x0000002b3f047292 */ /* 0x000fe2000f8e333f */
[----:B0-----:R-:W-:Y:S01]  /*21f0*/  @P2 IMAD.HI.U32 R0, R2, R9, RZ ;  /* 0x0000000902002227 */ /* 0x001fe200078e00ff */
[----:B------:R-:W-:-:S05]  /*2200*/  IADD3 R9, -R17, R3, R16 ;  /* 0x0000000311097210 */ /* 0x000fca0007ffe110 */
[C---:B------:R-:W-:Y:S01]  /*2210*/  VIADD R13, R9.reuse, UR5 ;  /* 0x00000005090d7c36 */ /* 0x040fe20008000000 */
[----:B-1----:R-:W-:Y:S01]  /*2220*/  @P2 SHF.R.U32.HI R2, RZ, R11, R0 ;  /* 0x0000000bff022219 */ /* 0x002fe20000011600 */
[----:B------:R-:W-:Y:S02]  /*2230*/  IMAD R0, R72, -0x60, R16 ;  /* 0xffffffa048007824 */ /* 0x000fe400078e0210 */
[----:B------:R-:W-:Y:S02]  /*2240*/  VIADD R12, R9, UR4 ;  /* 0x00000004090c7c36 */ /* 0x000fe40008000000 */
[----:B------:R-:W0:Y:S01]  /*2250*/  SHFL.IDX PT, R11, R2, RZ, 0x1c1f ;  /* 0x001c1fff020b7589 */ /* 0x000e2200000e0000 */
[----:B------:R-:W-:-:S04]  /*2260*/  VIADD R0, R0, 0x60 ;  /* 0x0000006000007836 */ /* 0x000fc80000000000 */
[----:B------:R-:W-:-:S05]  /*2270*/  IMAD R10, R19, -0x2, R0 ;  /* 0xfffffffe130a7824 */ /* 0x000fca00078e0200 */
[----:B0-----:R-:W-:Y:S01]  /*2280*/  VIADDMNMX R0, R11, R13, R10, PT ;  /* 0x0000000d0b007246 */ /* 0x001fe2000380010a */
[----:B------:R-:W-:Y:S01]  /*2290*/  IMAD.IADD R3, R12, 0x1, R11 ;  /* 0x000000010c037824 */ /* 0x000fe200078e020b */
[----:B--2---:R-:W-:-:S13]  /*22a0*/  LOP3.LUT P1, RZ, R90, 0x80000, RZ, 0xc0, !PT ;  /* 0x000800005aff7812 */ /* 0x004fda000782c0ff */
[----:B------:R-:W-:Y:S05]  /*22b0*/  @!P1 BRA `(.L_x_1254) ;  /* 0x00000000005c9947 */ /* 0x000fea0003800000 */
[----:B------:R-:W-:Y:S01]  /*22c0*/  IADD3 R9, -R17, R16, R11 ;  /* 0x0000001011097210 */ /* 0x000fe20007ffe10b */
        /* <DEDUP_REMOVED lines=12> */
.L_x_1256:
[----:B------:R-:W-:Y:S02]  /*2390*/  ULDC UR4, c[0x0][0x9e4] ;  /* 0x0002790000047ab9 */ /* 0x000fe40000000800 */
[----:B------:R-:W-:-:S05]  /*23a0*/  IMAD.U32 R11, RZ, RZ, UR4 ;  /* 0x00000004ff0b7e24 */ /* 0x000fca000f8e00ff */
[----:B------:R-:W-:-:S13]  /*23b0*/  ISETP.NE.AND P1, PT, R11, 0x1, PT ;  /* 0x000000010b00780c */ /* 0x000fda0003f25270 */
[----:B------:R-:W0:Y:S02]  /*23c0*/  @P1 LDC.64 R74, c[0x0][0x9e8] ;  /* 0x00027a00ff4a1b82 */ /* 0x000e240000000a00 */
[----:B0-----:R-:W-:-:S05]  /*23d0*/  @P1 IMAD.HI.U32 R8, R9, R74, RZ ;  /* 0x0000004a09081227 */ /* 0x001fca00078e00ff */
[----:B------:R-:W-:-:S07]  /*23e0*/  @P1 SHF.R.U32.HI R9, RZ, R75, R8 ;  /* 0x0000004bff091219 */ /* 0x000fce0000011608 */
.L_x_1257:
[----:B------:R-:W-:Y:S05]  /*23f0*/  BSYNC B0 ;  /* 0x0000000000007941 */ /* 0x000fea0003800000 */
.L_x_1255:
[----:B------:R-:W-:-:S05]  /*2400*/  IMAD R9, R9, R11, R20 ;  /* 0x0000000b09097224 */ /* 0x000fca00078e0214 */
[----:B------:R-:W-:Y:S02]  /*2410*/  VIADDMNMX R0, R9, R11, R0, PT ;  /* 0x0000000b09007246 */ /* 0x000fe40003800100 */
[----:B------:R-:W-:-:S07]  /*2420*/  VIMNMX R3, R3, R9, !PT ;  /* 0x0000000903037248 */ /* 0x000fce0007fe0100 */
.L_x_1254:
        /* <DEDUP_REMOVED lines=133> */
.L_x_1260:
[----:B------:R-:W-:Y:S02]  /*2c80*/  ULDC UR4, c[0x0][0x9e4] ;  /* 0x0002790000047ab9 */ /* 0x000fe40000000800 */
[----:B------:R-:W-:-:S05]  /*2c90*/  IMAD.U32 R9, RZ, RZ, UR4 ;  /* 0x00000004ff097e24 */ /* 0x000fca000f8e00ff */
[----:B------:R-:W-:-:S13]  /*2ca0*/  ISETP.NE.AND P5, PT, R9, 0x1, PT ;  /* 0x000000010900780c */ /* 0x000fda0003fa5270 */
[----:B------:R-:W0:Y:S02]  /*2cb0*/  @P5 LDC.64 R12, c[0x0][0x9e8] ;  /* 0x00027a00ff0c5b82 */ /* 0x000e240000000a00 */
[----:B0-----:R-:W-:-:S05]  /*2cc0*/  @P5 IMAD.HI.U32 R2, R3, R12, RZ ;  /* 0x0000000c03025227 */ /* 0x001fca00078e00ff */
[----:B------:R-:W-:-:S07]  /*2cd0*/  @P5 SHF.R.U32.HI R3, RZ, R13, R2 ;  /* 0x0000000dff035219 */ /* 0x000fce0000011602 */
.L_x_1261:
[----:B------:R-:W-:Y:S05]  /*2ce0*/  BSYNC B0 ;  /* 0x0000000000007941 */ /* 0x000fea0003800000 */
.L_x_1259:
[----:B------:R-:W-:-:S05]  /*2cf0*/  IMAD R3, R3, R9, R20 ;  /* 0x0000000903037224 */ /* 0x000fca00078e0214 */
[----:B------:R-:W-:Y:S02]  /*2d00*/  VIADDMNMX R0, R3, R9, R0, PT ;  /* 0x0000000903007246 */ /* 0x000fe40003800100 */
[----:B------:R-:W-:-:S07]  /*2d10*/  VIMNMX R8, R8, R3, !PT ;  /* 0x0000000308087248 */ /* 0x000fce0007fe0100 */
.L_x_1258:
        /* <DEDUP_REMOVED lines=178> */
[----:B------:R3:W-:Y:S08]  /*3840*/  MUFU.EX2 R95, R12 ;  /* 0x0000000c005f7308 */ /* 0x0007f00000000800 */
        /* <DEDUP_REMOVED lines=69> */
[----:B------:R3:W4:Y:S01]  /*3ca0*/  MUFU.EX2 R32, R43 ;  /* 0x0000002b00207308 */ /* 0x0007220000000800 */
[----:B------:R-:W-:Y:S01]  /*3cb0*/  FADD.FTZ R39, R97, R42 ;  /* 0x0000002a61277221 */ /* 0x000fe20000010000 */
[----:B-1----:R-:W-:Y:S01]  /*3cc0*/  FADD.FTZ R35, R31, R40 ;  /* 0x000000281f237221 */ /* 0x002fe20000010000 */
[----:B------:R-:W-:Y:S02]  /*3cd0*/  F2FP.F16.F32.PACK_AB R155, R30, R31 ;  /* 0x0000001f1e9b723e */ /* 0x000fe400000000ff */
[----:B------:R-:W-:Y:S01]  /*3ce0*/  FADD.FTZ R44, R150, R39 ;  /* 0x00000027962c7221 */ /* 0x000fe20000010000 */
[----:B------:R-:W-:Y:S01]  /*3cf0*/  FADD.FTZ R42, R30, R35 ;  /* 0x000000231e2a7221 */ /* 0x000fe20000010000 */
[C---:B------:R-:W-:Y:S01]  /*3d00*/  F2FP.F16.F32.PACK_AB R150, R99.reuse, R150 ;  /* 0x000000966396723e */ /* 0x040fe200000000ff */
[----:B------:R-:W1:Y:S01]  /*3d10*/  MUFU.EX2 R83, R83 ;  /* 0x0000005300537308 */ /* 0x000e620000000800 */
[----:B------:R-:W-:Y:S01]  /*3d20*/  FADD.FTZ R44, R99, R44 ;  /* 0x0000002c632c7221 */ /* 0x000fe20000010000 */
[----:B--2---:R-:W-:Y:S01]  /*3d30*/  FADD.FTZ R35, R81, R42 ;  /* 0x0000002a51237221 */ /* 0x004fe20000010000 */
[----:B---3--:R-:W2:Y:S02]  /*3d40*/  @P5 LDC R43, c[0x0][0x44c] ;  /* 0x00011300ff2b5b82 */ /* 0x008ea40000000800 */
[----:B------:R-:W-:-:S03]  /*3d50*/  FADD.FTZ R39, R37, R44 ;  /* 0x0000002c25277221 */ /* 0x000fc60000010000 */
[----:B------:R-:W3:Y:S01]  /*3d60*/  MUFU.EX2 R33, R33 ;  /* 0x0000002100217308 */ /* 0x000ee20000000800 */
[----:B----4-:R-:W-:Y:S01]  /*3d70*/  FADD.FTZ R42, R32, R35 ;  /* 0x00000023202a7221 */ /* 0x010fe20000010000 */
[C---:B------:R-:W-:Y:S01]  /*3d80*/  FADD.FTZ R44, R144.reuse, R39 ;  /* 0x00000027902c7221 */ /* 0x040fe20000010000 */
[----:B------:R-:W-:Y:S02]  /*3d90*/  F2FP.F16.F32.PACK_AB R144, R144, R37 ;  /* 0x000000259090723e */ /* 0x000fe400000000ff */
[----:B------:R-:W-:-:S03]  /*3da0*/  F2FP.F16.F32.PACK_AB R149, R32, R81 ;  /* 0x000000512095723e */ /* 0x000fc600000000ff */
[----:B------:R-:W4:Y:S01]  /*3db0*/  MUFU.EX2 R34, R47 ;  /* 0x0000002f00227308 */ /* 0x000f220000000800 */
[----:B-1----:R-:W-:-:S07]  /*3dc0*/  FADD.FTZ R35, R83, R42 ;  /* 0x0000002a53237221 */ /* 0x002fce0000010000 */
[----:B------:R-:W1:Y:S01]  /*3dd0*/  MUFU.EX2 R146, R53 ;  /* 0x0000003500927308 */ /* 0x000e620000000800 */
[----:B---3--:R-:W-:Y:S01]  /*3de0*/  FADD.FTZ R39, R33, R44 ;  /* 0x0000002c21277221 */ /* 0x008fe20000010000 */
[----:B--2---:R-:W-:-:S06]  /*3df0*/  @P5 IMAD.HI.U32 R43, R18, R43, RZ ;  /* 0x0000002b122b5227 */ /* 0x004fcc00078e00ff */
[----:B------:R-:W2:Y:S01]  /*3e00*/  MUFU.EX2 R85, R85 ;  /* 0x0000005500557308 */ /* 0x000ea20000000800 */
[----:B----4-:R-:W-:Y:S01]  /*3e10*/  FADD.FTZ R42, R34, R35 ;  /* 0x00000023222a7221 */ /* 0x010fe20000010000 */
[----:B0-----:R-:W-:Y:S02]  /*3e20*/  @P5 SHF.R.U32.HI R46, RZ, R48, R43 ;  /* 0x00000030ff2e5219 */ /* 0x001fe4000001162b */
[----:B------:R-:W-:Y:S02]  /*3e30*/  LOP3.LUT P5, RZ, R90, 0x80000, RZ, 0xc0, !PT ;  /* 0x000800005aff7812 */ /* 0x000fe400078ac0ff */
[----:B------:R-:W-:Y:S01]  /*3e40*/  F2FP.F16.F32.PACK_AB R151, R34, R83 ;  /* 0x000000532297723e */ /* 0x000fe200000000ff */
[----:B------:R-:W-:Y:S01]  /*3e50*/  IMAD.IADD R73, R73, 0x1, R46 ;  /* 0x0000000149497824 */ /* 0x000fe200078e022e */
[----:B------:R-:W0:Y:S01]  /*3e60*/  MUFU.EX2 R29, R29 ;  /* 0x0000001d001d7308 */ /* 0x000e220000000800 */
[C---:B-1----:R-:W-:Y:S01]  /*3e70*/  FADD.FTZ R44, R146.reuse, R39 ;  /* 0x00000027922c7221 */ /* 0x042fe20000010000 */
[----:B------:R-:W-:-:S06]  /*3e80*/  F2FP.F16.F32.PACK_AB R146, R146, R33 ;  /* 0x000000219292723e */ /* 0x000fcc00000000ff */
[----:B------:R-:W1:Y:S01]  /*3e90*/  MUFU.EX2 R36, R51 ;  /* 0x0000003300247308 */ /* 0x000e620000000800 */
[----:B--2---:R-:W-:-:S07]  /*3ea0*/  FADD.FTZ R15, R85, R42 ;  /* 0x0000002a550f7221 */ /* 0x004fce0000010000 */
[----:B------:R-:W2:Y:S01]  /*3eb0*/  MUFU.EX2 R140, R57 ;  /* 0x00000039008c7308 */ /* 0x000ea20000000800 */
[----:B0-----:R-:W-:-:S07]  /*3ec0*/  FADD.FTZ R35, R29, R44 ;  /* 0x0000002c1d237221 */ /* 0x001fce0000010000 */
[----:B------:R-:W0:Y:S01]  /*3ed0*/  MUFU.EX2 R27, R27 ;  /* 0x0000001b001b7308 */ /* 0x000e220000000800 */
[C---:B-1----:R-:W-:Y:S01]  /*3ee0*/  FADD.FTZ R42, R36.reuse, R15 ;  /* 0x0000000f242a7221 */ /* 0x042fe20000010000 */
[----:B------:R-:W-:-:S06]  /*3ef0*/  F2FP.F16.F32.PACK_AB R145, R36, R85 ;  /* 0x000000552491723e */ /* 0x000fcc00000000ff */
[----:B------:R-:W1:Y:S01]  /*3f00*/  MUFU.EX2 R25, R25 ;  /* 0x0000001900197308 */ /* 0x000e620000000800 */
[C---:B--2---:R-:W-:Y:S01]  /*3f10*/  FADD.FTZ R44, R140.reuse, R35 ;  /* 0x000000238c2c7221 */ /* 0x044fe20000010000 */
[----:B------:R-:W-:-:S06]  /*3f20*/  F2FP.F16.F32.PACK_AB R140, R140, R29 ;  /* 0x0000001d8c8c723e */ /* 0x000fcc00000000ff */
[----:B------:R-:W2:Y:S01]  /*3f30*/  MUFU.EX2 R38, R55 ;  /* 0x0000003700267308 */ /* 0x000ea20000000800 */
[----:B0-----:R-:W-:-:S07]  /*3f40*/  FADD.FTZ R15, R27, R42 ;  /* 0x0000002a1b0f7221 */ /* 0x001fce0000010000 */
[----:B------:R-:W0:Y:S01]  /*3f50*/  MUFU.EX2 R142, R61 ;  /* 0x0000003d008e7308 */ /* 0x000e220000000800 */
[----:B-1----:R-:W-:-:S07]  /*3f60*/  FADD.FTZ R35, R25, R44 ;  /* 0x0000002c19237221 */ /* 0x002fce0000010000 */
[----:B------:R-:W1:Y:S01]  /*3f70*/  MUFU.EX2 R13, R13 ;  /* 0x0000000d000d7308 */ /* 0x000e620000000800 */
[C---:B--2---:R-:W-:Y:S01]  /*3f80*/  FADD.FTZ R8, R38.reuse, R15 ;  /* 0x0000000f26087221 */ /* 0x044fe20000010000 */
[----:B------:R-:W-:-:S06]  /*3f90*/  F2FP.F16.F32.PACK_AB R147, R38, R27 ;  /* 0x0000001b2693723e */ /* 0x000fcc00000000ff */
[----:B------:R-:W2:Y:S01]  /*3fa0*/  MUFU.EX2 R2, R2 ;  /* 0x0000000200027308 */ /* 0x000ea20000000800 */
[C---:B0-----:R-:W-:Y:S01]  /*3fb0*/  FADD.FTZ R35, R142.reuse, R35 ;  /* 0x000000238e237221 */ /* 0x041fe20000010000 */
[----:B------:R-:W-:-:S06]  /*3fc0*/  F2FP.F16.F32.PACK_AB R142, R142, R25 ;  /* 0x000000198e8e723e */ /* 0x000fcc00000000ff */
[----:B------:R-:W0:Y:S01]  /*3fd0*/  MUFU.EX2 R40, R59 ;  /* 0x0000003b00287308 */ /* 0x000e220000000800 */
[----:B-1----:R-:W-:-:S07]  /*3fe0*/  FADD.FTZ R15, R13, R8 ;  /* 0x000000080d0f7221 */ /* 0x002fce0000010000 */
[----:B------:R-:W1:Y:S01]  /*3ff0*/  MUFU.EX2 R65, R65 ;  /* 0x0000004100417308 */ /* 0x000e620000000800 */
[----:B--2---:R-:W-:-:S07]  /*4000*/  FADD.FTZ R28, R2, R35 ;  /* 0x00000023021c7221 */ /* 0x004fce0000010000 */
[----:B------:R-:W2:Y:S01]  /*4010*/  MUFU.EX2 R3, R3 ;  /* 0x0000000300037308 */ /* 0x000ea20000000800 */
[C---:B0-----:R-:W-:Y:S01]  /*4020*/  FADD.FTZ R8, R40.reuse, R15 ;  /* 0x0000000f28087221 */ /* 0x041fe20000010000 */
[----:B------:R-:W-:-:S06]  /*4030*/  F2FP.F16.F32.PACK_AB R141, R40, R13 ;  /* 0x0000000d288d723e */ /* 0x000fcc00000000ff */
        /* <DEDUP_REMOVED lines=9> */
[----:B------:R-:W-:Y:S01]  /*40d0*/  F2FP.F16.F32.PACK_AB R143, R0, R3 ;  /* 0x00000003008f723e */ /* 0x000fe200000000ff */
[----:B------:R-:W-:-:S05]  /*40e0*/  VIADD R0, R73, UR5 ;  /* 0x0000000549007c36 */ /* 0x000fca0008000000 */
[----:B------:R-:W1:Y:S01]  /*40f0*/  MUFU.EX2 R89, R89 ;  /* 0x0000005900597308 */ /* 0x000e620000000800 */
[----:B--2---:R-:W-:-:S07]  /*4100*/  FADD.FTZ R15, R87, R28 ;  /* 0x0000001c570f7221 */ /* 0x004fce0000010000 */
[----:B------:R-:W2:Y:S01]  /*4110*/  MUFU.EX2 R2, R71 ;  /* 0x0000004700027308 */ /* 0x000ea20000000800 */
[C---:B0-----:R-:W-:Y:S01]  /*4120*/  FADD.FTZ R12, R20.reuse, R15 ;  /* 0x0000000f140c7221 */ /* 0x041fe20000010000 */
[----:B------:R-:W-:-:S06]  /*4130*/  F2FP.F16.F32.PACK_AB R137, R20, R87 ;  /* 0x000000571489723e */ /* 0x000fcc00000000ff */
[----:B------:R-:W0:Y:S01]  /*4140*/  MUFU.EX2 R14, R14 ;  /* 0x0000000e000e7308 */ /* 0x000e220000000800 */
[----:B-1----:R-:W-:-:S04]  /*4150*/  FADD.FTZ R15, R89, R12 ;  /* 0x0000000c590f7221 */ /* 0x002fc80000010000 */
[C---:B--2---:R-:W-:Y:S01]  /*4160*/  FADD.FTZ R3, R2.reuse, R15 ;  /* 0x0000000f02037221 */ /* 0x044fe20000010000 */
[----:B------:R-:W-:Y:S01]  /*4170*/  F2FP.F16.F32.PACK_AB R139, R2, R89 ;  /* 0x00000059028b723e */ /* 0x000fe200000000ff */
[----:B------:R-:W-:Y:S02]  /*4180*/  VIADD R15, R72, 0xfffffffe ;  /* 0xfffffffe480f7836 */ /* 0x000fe40000000000 */
[C---:B0-----:R-:W-:Y:S01]  /*4190*/  FADD.FTZ R8, R14.reuse, R25 ;  /* 0x000000190e087221 */ /* 0x041fe20000010000 */
        /* <DEDUP_REMOVED lines=13> */
.L_x_1263:
[----:B------:R-:W0:Y:S02]  /*4270*/  LDC R12, c[0x0][0x9e4] ;  /* 0x00027900ff0c7b82 */ /* 0x000e240000000800 */
[----:B0-----:R-:W-:-:S13]  /*4280*/  ISETP.NE.AND P1, PT, R12, 0x1, PT ;  /* 0x000000010c00780c */ /* 0x001fda0003f25270 */
[----:B------:R-:W0:Y:S02]  /*4290*/  @P1 LDC.64 R20, c[0x0][0x9e8] ;  /* 0x00027a00ff141b82 */ /* 0x000e240000000a00 */
[----:B0-----:R-:W-:-:S05]  /*42a0*/  @P1 IMAD.HI.U32 R2, R13, R20, RZ ;  /* 0x000000140d021227 */ /* 0x001fca00078e00ff */
[----:B------:R-:W-:-:S07]  /*42b0*/  @P1 SHF.R.U32.HI R13, RZ, R21, R2 ;  /* 0x00000015ff0d1219 */ /* 0x000fce0000011602 */
.L_x_1264:
[----:B------:R-:W-:-:S05]  /*42c0*/  IMAD R13, R13, R12, R12 ;  /* 0x0000000c0d0d7224 */ /* 0x000fca00078e020c */
[----:B------:R-:W-:-:S07]  /*42d0*/  VIMNMX R0, R0, R13, PT ;  /* 0x0000000d00007248 */ /* 0x000fce0003fe0100 */
.L_x_1262:
        /* <DEDUP_REMOVED lines=49> */
.L_x_1284:
[----:B------:R-:W-:-:S04]  /*45f0*/  UISETP.NE.AND UP0, UPT, UR4, 0x1, UPT ;  /* 0x000000010400788c */ /* 0x000fc8000bf05270 */
[----:B------:R-:W-:-:S04]  /*4600*/  USEL UR38, URZ, 0x1, UP0 ;  /* 0x000000013f267887 */ /* 0x000fc80008000000 */
[----:B------:R-:W-:Y:S01]  /*4610*/  ULOP3.LUT UR38, UR7, UR38, URZ, 0x3c, !UPT ;  /* 0x0000002607267292 */ /* 0x000fe2000f8e3c3f */
[----:B------:R-:W-:Y:S11]  /*4620*/  @!P0 BRA `(.L_x_1266) ;  /* 0x0000000000048947 */ /* 0x000ff60003800000 */
[----:B------:R-:W-:Y:S01]  /*4630*/  BPT.TRAP 0x1 ;  /* 0x000000040000795c */ /* 0x000fe20000300000 */
.L_x_1266:
        /* <DEDUP_REMOVED lines=9> */
.L_x_1267:
[----:B-1----:R-:W-:Y:S05]  /*46d0*/  @P1 BRA `(.L_x_1268) ;  /* 0x0000000000081947 */ /* 0x002fea0003800000 */
[----:B------:R-:W1:Y:S02]  /*46e0*/  SYNCS.PHASECHK.TRANS64.TRYWAIT P1, [UR6+0x2a830], R9 ;  /* 0x02a83009ff0075a7 */ /* 0x000e640008020146 */
[----:B-1----:R-:W-:Y:S05]  /*46f0*/  @!P1 BRA `(.L_x_1269) ;  /* 0x0000010000cc9947 */ /* 0x002fea0003800000 */
.L_x_1268:
        /* <DEDUP_REMOVED lines=135> */
.L_x_1270:
[----:B------:R-:W-:Y:S01]  /*4f70*/  ULEA UR5, UR4, UR40, 0x3 ;  /* 0x0000002804057291 */ /* 0x000fe2000f8e183f */
[----:B------:R-:W-:-:S05]  /*4f80*/  IMAD.U32 R0, RZ, RZ, UR7 ;  /* 0x00000007ff007e24 */ /* 0x000fca000f8e00ff */
[----:B------:R-:W-:-:S04]  /*4f90*/  SHF.L.U32 R0, R0, 0x1f, RZ ;  /* 0x0000001f00007819 */ /* 0x000fc800000006ff */
[----:B------:R2:W3:Y:S01]  /*4fa0*/  SYNCS.PHASECHK.TRANS64.TRYWAIT P1, [UR5+0x2a850], R0 ;  /* 0x02a85000ff0075a7 */ /* 0x0004e20008020145 */
[----:B------:R-:W-:Y:S05]  /*4fb0*/  @!P0 BRA `(.L_x_1271) ;  /* 0x0000000000048947 */ /* 0x000fea0003800000 */
[----:B------:R-:W-:Y:S01]  /*4fc0*/  BPT.TRAP 0x1 ;  /* 0x000000040000795c */ /* 0x000fe20000300000 */
.L_x_1271:
[----:B---3--:R-:W-:Y:S05]  /*4fd0*/  @P1 BRA `(.L_x_1272) ;  /* 0x0000000000081947 */ /* 0x008fea0003800000 */
[----:B------:R-:W3:Y:S02]  /*4fe0*/  SYNCS.PHASECHK.TRANS64.TRYWAIT P1, [UR5+0x2a850], R0 ;  /* 0x02a85000ff0075a7 */ /* 0x000ee40008020145 */
[----:B---3--:R-:W-:Y:S05]  /*4ff0*/  @!P1 BRA `(.L_x_1273) ;  /* 0x000000f800a49947 */ /* 0x008fea0003800000 */
.L_x_1272:
        /* <DEDUP_REMOVED lines=38> */
.L_x_1274:
[----:B------:R-:W3:Y:S01]  /*5260*/  LDL R148, [R1] ;  /* 0x0000000001947983 */ /* 0x000ee20000100800 */
[----:B------:R-:W-:Y:S01]  /*5270*/  ISETP.NE.AND P2, PT, R168, 0x1, PT ;  /* 0x00000001a800780c */ /* 0x000fe20003f45270 */
[----:B01----:R-:W-:Y:S01]  /*5280*/  IMAD.IADD R9, R22, 0x1, R18 ;  /* 0x0000000116097824 */ /* 0x003fe200078e0212 */
[----:B------:R-:W-:Y:S01]  /*5290*/  UIADD3 UR6, UR6, 0x2a840, URZ ;  /* 0x0002a84006067890 */ /* 0x000fe2000fffe03f */
[----:B------:R-:W-:Y:S01]  /*52a0*/  IMAD R20, R15, -0x60, RZ ;  /* 0xffffffa00f147824 */ /* 0x000fe200078e02ff */
[----:B------:R-:W-:Y:S02]  /*52b0*/  ULOP3.LUT UR4, URZ, UR43, URZ, 0x33, !UPT ;  /* 0x0000002b3f047292 */ /* 0x000fe4000f8e333f */
[----:B------:R-:W-:-:S07]  /*52c0*/  UPRMT UR6, UR60, 0x654, UR6 ;  /* 0x000006543c067896 */ /* 0x000fce0008000006 */
[----:B--2---:R-:W0:Y:S08]  /*52d0*/  @P2 LDC R0, c[0x0][0x44c] ;  /* 0x00011300ff002b82 */ /* 0x004e300000000800 */
[----:B------:R-:W1:Y:S01]  /*52e0*/  @P2 LDC R11, c[0x0][0x450] ;  /* 0x00011400ff0b2b82 */ /* 0x000e620000000800 */
[----:B------:R-:W-:Y:S01]  /*52f0*/  SYNCS.ARRIVE.TRANS64.RED.A1T0 RZ, [UR6], RZ ;  /* 0x000000ffffff79a7 */ /* 0x000fe20008100406 */
[----:B0-----:R-:W-:-:S05]  /*5300*/  @P2 IMAD.HI.U32 R0, R9, R0, RZ ;  /* 0x0000000009002227 */ /* 0x001fca00078e00ff */
[----:B-1----:R-:W-:Y:S01]  /*5310*/  @P2 SHF.R.U32.HI R9, RZ, R11, R0 ;  /* 0x0000000bff092219 */ /* 0x002fe20000011600 */
[----:B------:R-:W-:-:S04]  /*5320*/  VIADD R0, R20, 0x1 ;  /* 0x0000000114007836 */ /* 0x000fc80000000000 */
[----:B------:R-:W0:Y:S01]  /*5330*/  SHFL.IDX PT, R11, R9, RZ, 0x1c1f ;  /* 0x001c1fff090b7589 */ /* 0x000e2200000e0000 */
[----:B------:R-:W-:-:S04]  /*5340*/  IMAD R0, R19, -0x2, R0 ;  /* 0xfffffffe13007824 */ /* 0x000fc800078e0200 */
[----:B------:R-:W-:Y:S01]  /*5350*/  VIADD R140, R0, 0xffffffff ;  /* 0xffffffff008c7836 */ /* 0x000fe20000000000 */
[----:B------:R-:W-:-:S05]  /*5360*/  IADD3 R2, -R17, R0, R16 ;  /* 0x0000000011027210 */ /* 0x000fca0007ffe110 */
[C---:B------:R-:W-:Y:S02]  /*5370*/  VIADD R136, R2.reuse, UR54 ;  /* 0x0000003602887c36 */ /* 0x040fe40008000000 */
[----:B------:R-:W-:Y:S02]  /*5380*/  VIADD R138, R2, UR4 ;  /* 0x00000004028a7c36 */ /* 0x000fe40008000000 */
[--C-:B0-----:R-:W-:Y:S02]  /*5390*/  IMAD.IADD R0, R136, 0x1, R11.reuse ;  /* 0x0000000188007824 */ /* 0x101fe400078e020b */
[----:B------:R-:W-:Y:S01]  /*53a0*/  IMAD.IADD R2, R138, 0x1, R11 ;  /* 0x000000018a027824 */ /* 0x000fe200078e020b */
[----:B---3--:R-:W-:-:S13]  /*53b0*/  LOP3.LUT P1, RZ, R148, 0x80000, RZ, 0xc0, !PT ;  /* 0x0008000094ff7812 */ /* 0x008fda000782c0ff */
[----:B------:R-:W-:Y:S05]  /*53c0*/  @!P1 BRA `(.L_x_1275) ;  /* 0x0000000000549947 */ /* 0x000fea0003800000 */
[----:B------:R-:W-:Y:S01]  /*53d0*/  IADD3 R11, -R17, R16, R11 ;  /* 0x00000010110b7210 */ /* 0x000fe20007ffe10b */
        /* <DEDUP_REMOVED lines=11> */
.L_x_1277:
[----:B------:R-:W-:-:S05]  /*5490*/  IMAD.U32 R21, RZ, RZ, UR42 ;  /* 0x0000002aff157e24 */ /* 0x000fca000f8e00ff */
[----:B------:R-:W-:-:S13]  /*54a0*/  ISETP.NE.AND P1, PT, R21, 0x1, PT ;  /* 0x000000011500780c */ /* 0x000fda0003f25270 */
[----:B------:R-:W0:Y:S02]  /*54b0*/  @P1 LDC.64 R142, c[0x0][0x9e8] ;  /* 0x00027a00ff8e1b82 */ /* 0x000e240000000a00 */
[----:B0-----:R-:W-:-:S05]  /*54c0*/  @P1 IMAD.HI.U32 R10, R11, R142, RZ ;  /* 0x0000008e0b0a1227 */ /* 0x001fca00078e00ff */
[----:B------:R-:W-:-:S07]  /*54d0*/  @P1 SHF.R.U32.HI R11, RZ, R143, R10 ;  /* 0x0000008fff0b1219 */ /* 0x000fce000001160a */
.L_x_1278:
[----:B------:R-:W-:Y:S05]  /*54e0*/  BSYNC B0 ;  /* 0x0000000000007941 */ /* 0x000fea0003800000 */
.L_x_1276:
[----:B------:R-:W-:-:S05]  /*54f0*/  IMAD R11, R11, R21, R140 ;  /* 0x000000150b0b7224 */ /* 0x000fca00078e028c */
[----:B------:R-:W-:Y:S02]  /*5500*/  VIADDMNMX R0, R11, R21, R0, PT ;  /* 0x000000150b007246 */ /* 0x000fe40003800100 */
[----:B------:R-:W-:-:S07]  /*5510*/  VIMNMX R2, R2, R11, !PT ;  /* 0x0000000b02027248 */ /* 0x000fce0007fe0100 */
.L_x_1275:
        /* <DEDUP_REMOVED lines=132> */
.L_x_1281:
[----:B------:R-:W-:-:S05]  /*5d60*/  IMAD.U32 R10, RZ, RZ, UR42 ;  /* 0x0000002aff0a7e24 */ /* 0x000fca000f8e00ff */
[----:B------:R-:W-:-:S13]  /*5d70*/  ISETP.NE.AND P6, PT, R10, 0x1, PT ;  /* 0x000000010a00780c */ /* 0x000fda0003fc5270 */
[----:B------:R-:W0:Y:S02]  /*5d80*/  @P6 LDC.64 R148, c[0x0][0x9e8] ;  /* 0x00027a00ff946b82 */ /* 0x000e240000000a00 */
[----:B0-----:R-:W-:-:S05]  /*5d90*/  @P6 IMAD.HI.U32 R148, R9, R148, RZ ;  /* 0x0000009409946227 */ /* 0x001fca00078e00ff */
[----:B------:R-:W-:-:S07]  /*5da0*/  @P6 SHF.R.U32.HI R9, RZ, R149, R148 ;  /* 0x00000095ff096219 */ /* 0x000fce0000011694 */
.L_x_1282:
[----:B------:R-:W-:Y:S05]  /*5db0*/  BSYNC B0 ;  /* 0x0000000000007941 */ /* 0x000fea0003800000 */
.L_x_1280:
[----:B------:R-:W-:-:S05]  /*5dc0*/  IMAD R9, R9, R10, R140 ;  /* 0x0000000a09097224 */ /* 0x000fca00078e028c */
[----:B------:R-:W-:Y:S02]  /*5dd0*/  VIADDMNMX R0, R9, R10, R0, PT ;  /* 0x0000000a09007246 */ /* 0x000fe40003800100 */
[----:B------:R-:W-:-:S07]  /*5de0*/  VIMNMX R2, R2, R9, !PT ;  /* 0x0000000902027248 */ /* 0x000fce0007fe0100 */
.L_x_1279:
        /* <DEDUP_REMOVED lines=125> */
[----:B------:R-:W-:Y:S02]  /*65c0*/  FMNMX.FTZ R88, R99, R88, !PT ;  /* 0x0000005863587209 */ /* 0x000fe40007810000 */
[----:B------:R-:W-:-:S02]  /*65d0*/  FSEL R2, R9, RZ, P1 ;  /* 0x000000ff09027208 */ /* 0x000fc40000800000 */
        /* <DEDUP_REMOVED lines=18> */
[----:B------:R-:W-:Y:S01]  /*6700*/  FADD.FTZ R97, -R2, R13 ;  /* 0x0000000d02617221 */ /* 0x000fe20000010100 */
        /* <DEDUP_REMOVED lines=18> */
[----:B------:R-:W-:Y:S01]  /*6830*/  FFMA.FTZ R13, R133, R10, -R20 ;  /* 0x0000000a850d7223 */ /* 0x000fe20000010814 */
[----:B------:R-:W-:Y:S02]  /*6840*/  MUFU.EX2 R189, R189 ;  /* 0x000000bd00bd7308 */ /* 0x000fe40000000800 */
[----:B------:R-:W-:-:S04]  /*6850*/  FMNMX.FTZ R88, R123, R88, !PT ;  /* 0x000000587b587209 */ /* 0x000fc80007810000 */
[----:B------:R-:W-:Y:S02]  /*6860*/  FMNMX.FTZ R88, R181, R88, !PT ;  /* 0x00000058b5587209 */ /* 0x000fe40007810000 */
[----:B------:R-:W-:Y:S02]  /*6870*/  MUFU.EX2 R156, R156 ;  /* 0x0000009c009c7308 */ /* 0x000fe40000000800 */
[----:B------:R-:W-:-:S04]  /*6880*/  FMNMX.FTZ R88, R127, R88, !PT ;  /* 0x000000587f587209 */ /* 0x000fc80007810000 */
[----:B------:R-:W-:Y:S02]  /*6890*/  FMNMX.FTZ R88, R185, R88, !PT ;  /* 0x00000058b9587209 */ /* 0x000fe40007810000 */
[----:B------:R-:W-:Y:S02]  /*68a0*/  MUFU.EX2 R158, R158 ;  /* 0x0000009e009e7308 */ /* 0x000fe40000000800 */
[----:B------:R-:W-:-:S04]  /*68b0*/  FMNMX.FTZ R88, R139, R88, !PT ;  /* 0x000000588b587209 */ /* 0x000fc80007810000 */
[----:B------:R-:W-:Y:S02]  /*68c0*/  FMNMX.FTZ R88, R141, R88, !PT ;  /* 0x000000588d587209 */ /* 0x000fe40007810000 */
[----:B------:R-:W-:Y:S02]  /*68d0*/  MUFU.EX2 R177, R177 ;  /* 0x000000b100b17308 */ /* 0x000fe40000000800 */
        /* <DEDUP_REMOVED lines=12> */
[----:B0-----:R-:W-:Y:S01]  /*69a0*/  FMNMX.FTZ R11, R0, R113, !PT ;  /* 0x00000071000b7209 */ /* 0x001fe20007810000 */
[----:B------:R-:W-:-:S03]  /*69b0*/  FMUL.FTZ R0, R97, R10 ;  /* 0x0000000a61007220 */ /* 0x000fc60000410000 */
[C---:B------:R-:W-:Y:S01]  /*69c0*/  FSETP.NEU.FTZ.AND P1, PT, R11.reuse, -INF , PT ;  /* 0xff8000000b00780b */ /* 0x040fe20003f3d000 */
[----:B------:R-:W-:Y:S02]  /*69d0*/  FMUL.FTZ R94, R11, R10 ;  /* 0x0000000a0b5e7220 */ /* 0x000fe40000410000 */
[----:B------:R-:W-:Y:S03]  /*69e0*/  MUFU.EX2 R105, R105 ;  /* 0x0000006900697308 */ /* 0x000fe60000000800 */
[----:B------:R-:W-:-:S05]  /*69f0*/  FSEL R94, R94, RZ, P1 ;  /* 0x000000ff5e5e7208 */ /* 0x000fca0000800000 */
[----:B------:R-:W0:Y:S01]  /*6a00*/  MUFU.EX2 R0, R0 ;  /* 0x0000000000007308 */ /* 0x000e220000000800 */
[-CC-:B------:R-:W-:Y:S01]  /*6a10*/  FFMA.FTZ R90, R99, R10.reuse, -R94.reuse ;  /* 0x0000000a635a7223 */ /* 0x180fe2000001085e */
[----:B------:R-:W-:Y:S01]  /*6a20*/  FSEL R99, R11, RZ, P1 ;  /* 0x000000ff0b637208 */ /* 0x000fe20000800000 */
[-CC-:B------:R-:W-:Y:S01]  /*6a30*/  FFMA.FTZ R97, R191, R10.reuse, -R94.reuse ;  /* 0x0000000abf617223 */ /* 0x180fe2000001085e */
[-CC-:B------:R-:W-:Y:S01]  /*6a40*/  FFMA.FTZ R20, R149, R10.reuse, -R94.reuse ;  /* 0x0000000a95147223 */ /* 0x180fe2000001085e */
[-CC-:B------:R-:W-:Y:S01]  /*6a50*/  FFMA.FTZ R88, R151, R10.reuse, -R94.reuse ;  /* 0x0000000a97587223 */ /* 0x180fe2000001085e */
[-C--:B------:R-:W-:Y:S01]  /*6a60*/  FFMA.FTZ R95, R95, R10.reuse, -R94 ;  /* 0x0000000a5f5f7223 */ /* 0x080fe2000001085e */
[----:B------:R-:W-:Y:S01]  /*6a70*/  FADD.FTZ R99, -R99, R14 ;  /* 0x0000000e63637221 */ /* 0x000fe20000010100 */
[-CC-:B------:R-:W-:Y:S01]  /*6a80*/  FFMA.FTZ R153, R153, R10.reuse, -R94.reuse ;  /* 0x0000000a99997223 */ /* 0x180fe2000001085e */
[----:B------:R-:W-:Y:S01]  /*6a90*/  MUFU.EX2 R97, R97 ;  /* 0x0000006100617308 */ /* 0x000fe20000000800 */
[-CC-:B------:R-:W-:Y:S01]  /*6aa0*/  FFMA.FTZ R14, R91, R10.reuse, -R94.reuse ;  /* 0x0000000a5b0e7223 */ /* 0x180fe2000001085e */
[-C--:B------:R-:W-:Y:S01]  /*6ab0*/  FMUL.FTZ R99, R99, R10.reuse ;  /* 0x0000000a63637220 */ /* 0x080fe20000410000 */
[-CC-:B------:R-:W-:Y:S01]  /*6ac0*/  FFMA.FTZ R155, R155, R10.reuse, -R94.reuse ;  /* 0x0000000a9b9b7223 */ /* 0x180fe2000001085e */
[-CC-:B------:R-:W-:Y:S01]  /*6ad0*/  FFMA.FTZ R92, R103, R10.reuse, -R94.reuse ;  /* 0x0000000a675c7223 */ /* 0x180fe2000001085e */
[-CC-:B------:R-:W-:Y:S01]  /*6ae0*/  FFMA.FTZ R149, R157, R10.reuse, -R94.reuse ;  /* 0x0000000a9d957223 */ /* 0x180fe2000001085e */
[-CC-:B------:R-:W-:Y:S01]  /*6af0*/  FFMA.FTZ R96, R107, R10.reuse, -R94.reuse ;  /* 0x0000000a6b607223 */ /* 0x180fe2000001085e */
[--C-:B------:R-:W-:Y:S01]  /*6b00*/  FFMA.FTZ R151, R159, R10, -R94.reuse ;  /* 0x0000000a9f977223 */ /* 0x100fe2000001085e */
[----:B------:R-:W1:Y:S01]  /*6b10*/  MUFU.EX2 R2, R99 ;  /* 0x0000006300027308 */ /* 0x000e620000000800 */
[----:B0-----:R-:W-:Y:S01]  /*6b20*/  FFMA.FTZ R91, R0, R8, R189 ;  /* 0x00000008005b7223 */ /* 0x001fe200000100bd */
[-CC-:B------:R-:W-:Y:S01]  /*6b30*/  FFMA.FTZ R98, R111, R10.reuse, -R94.reuse ;  /* 0x0000000a6f627223 */ /* 0x180fe2000001085e */
[-CC-:B------:R-:W-:Y:S01]  /*6b40*/  FFMA.FTZ R115, R115, R10.reuse, -R94.reuse ;  /* 0x0000000a73737223 */ /* 0x180fe2000001085e */
[-CC-:B------:R-:W-:Y:S01]  /*6b50*/  FFMA.FTZ R175, R175, R10.reuse, -R94.reuse ;  /* 0x0000000aafaf7223 */ /* 0x180fe2000001085e */
[----:B------:R-:W-:Y:S01]  /*6b60*/  FADD.FTZ R91, R156, R91 ;  /* 0x0000005b9c5b7221 */ /* 0x000fe20000010000 */
[-CC-:B------:R-:W-:Y:S01]  /*6b70*/  FFMA.FTZ R119, R119, R10.reuse, -R94.reuse ;  /* 0x0000000a77777223 */ /* 0x180fe2000001085e */
[-CC-:B------:R-:W-:Y:S01]  /*6b80*/  FFMA.FTZ R179, R179, R10.reuse, -R94.reuse ;  /* 0x0000000ab3b37223 */ /* 0x180fe2000001085e */
[----:B------:R-:W0:Y:S01]  /*6b90*/  MUFU.EX2 R20, R20 ;  /* 0x0000001400147308 */ /* 0x000e220000000800 */
[----:B------:R-:W-:Y:S01]  /*6ba0*/  FADD.FTZ R8, R158, R91 ;  /* 0x0000005b9e087221 */ /* 0x000fe20000010000 */
[-CC-:B------:R-:W-:Y:S01]  /*6bb0*/  FFMA.FTZ R123, R123, R10.reuse, -R94.reuse ;  /* 0x0000000a7b7b7223 */ /* 0x180fe2000001085e */
[-CC-:B------:R-:W-:Y:S01]  /*6bc0*/  FFMA.FTZ R181, R181, R10.reuse, -R94.reuse ;  /* 0x0000000ab5b57223 */ /* 0x180fe2000001085e */
[-CC-:B------:R-:W-:Y:S01]  /*6bd0*/  FFMA.FTZ R127, R127, R10.reuse, -R94.reuse ;  /* 0x0000000a7f7f7223 */ /* 0x180fe2000001085e */
[-CC-:B------:R-:W-:Y:S01]  /*6be0*/  FFMA.FTZ R185, R185, R10.reuse, -R94.reuse ;  /* 0x0000000ab9b97223 */ /* 0x180fe2000001085e */
[-CC-:B------:R-:W-:Y:S01]  /*6bf0*/  FFMA.FTZ R139, R139, R10.reuse, -R94.reuse ;  /* 0x0000000a8b8b7223 */ /* 0x180fe2000001085e */
[-CC-:B------:R-:W-:Y:S01]  /*6c00*/  FFMA.FTZ R141, R141, R10.reuse, -R94.reuse ;  /* 0x0000000a8d8d7223 */ /* 0x180fe2000001085e */
[----:B------:R-:W2:Y:S01]  /*6c10*/  MUFU.EX2 R88, R88 ;  /* 0x0000005800587308 */ /* 0x000ea20000000800 */
[----:B-1----:R-:W-:Y:S01]  /*6c20*/  FFMA.FTZ R3, R2, R3, R97 ;  /* 0x0000000302037223 */ /* 0x002fe20000010061 */
[----:B------:R-:W-:-:S06]  /*6c30*/  FFMA.FTZ R94, R135, R10, -R94 ;  /* 0x0000000a875e7223 */ /* 0x000fcc000001085e */
[----:B------:R-:W1:Y:S01]  /*6c40*/  MUFU.EX2 R95, R95 ;  /* 0x0000005f005f7308 */ /* 0x000e620000000800 */
[----:B0-----:R-:W-:-:S07]  /*6c50*/  FADD.FTZ R3, R20, R3 ;  /* 0x0000000314037221 */ /* 0x001fce0000010000 */
[----:B------:R-:W0:Y:S01]  /*6c60*/  MUFU.EX2 R153, R153 ;  /* 0x0000009900997308 */ /* 0x000e220000000800 */
[----:B--2---:R-:W-:Y:S01]  /*6c70*/  FADD.FTZ R100, R88, R3 ;  /* 0x0000000358647221 */ /* 0x004fe20000010000 */
[----:B------:R-:W-:-:S04]  /*6c80*/  FADD.FTZ R3, R177, R8 ;  /* 0x00000008b1037221 */ /* 0x000fc80000010000 */
[----:B------:R-:W-:Y:S02]  /*6c90*/  FADD.FTZ R8, R152, R3 ;  /* 0x0000000398087221 */ /* 0x000fe40000010000 */
[----:B------:R-:W2:Y:S01]  /*6ca0*/  MUFU.EX2 R90, R90 ;  /* 0x0000005a005a7308 */ /* 0x000ea20000000800 */
[----:B-1----:R-:W-:Y:S01]  /*6cb0*/  FADD.FTZ R100, R95, R100 ;  /* 0x000000645f647221 */ /* 0x002fe20000010000 */
[----:B------:R-:W-:-:S06]  /*6cc0*/  FADD.FTZ R91, R145, R8 ;  /* 0x00000008915b7221 */ /* 0x000fcc0000010000 */
[----:B------:R-:W1:Y:S01]  /*6cd0*/  MUFU.EX2 R155, R155 ;  /* 0x0000009b009b7308 */ /* 0x000e620000000800 */
[----:B0-----:R-:W-:Y:S01]  /*6ce0*/  FADD.FTZ R3, R153, R100 ;  /* 0x0000006499037221 */ /* 0x001fe20000010000 */
[----:B------:R-:W-:-:S04]  /*6cf0*/  FADD.FTZ R100, R154, R91 ;  /* 0x0000005b9a647221 */ /* 0x000fc80000010000 */
[----:B------:R-:W-:Y:S02]  /*6d00*/  FADD.FTZ R91, R137, R100 ;  /* 0x00000064895b7221 */ /* 0x000fe40000010000 */
[----:B------:R-:W0:Y:S01]  /*6d10*/  MUFU.EX2 R92, R92 ;  /* 0x0000005c005c7308 */ /* 0x000e220000000800 */
[----:B--2---:R-:W-:Y:S01]  /*6d20*/  FADD.FTZ R8, R90, R3 ;  /* 0x000000035a087221 */ /* 0x004fe20000010000 */
[----:B------:R-:W-:-:S04]  /*6d30*/  FADD.FTZ R100, R148, R91 ;  /* 0x0000005b94647221 */ /* 0x000fc80000010000 */
[----:B------:R-:W-:Y:S02]  /*6d40*/  FADD.FTZ R91, R131, R100 ;  /* 0x00000064835b7221 */ /* 0x000fe40000010000 */
[----:B------:R-:W2:Y:S01]  /*6d50*/  MUFU.EX2 R149, R149 ;  /* 0x0000009500957308 */ /* 0x000ea20000000800 */
[----:B-1----:R-:W-:Y:S01]  /*6d60*/  FADD.FTZ R3, R155, R8 ;  /* 0x000000089b037221 */ /* 0x002fe20000010000 */
[----:B------:R-:W-:-:S04]  /*6d70*/  FADD.FTZ R100, R150, R91 ;  /* 0x0000005b96647221 */ /* 0x000fc80000010000 */
[----:B------:R-:W-:Y:S02]  /*6d80*/  FADD.FTZ R91, R105, R100 ;  /* 0x00000064695b7221 */ /* 0x000fe40000010000 */
        /* <DEDUP_REMOVED lines=54> */
[----:B0-----:R-:W-:-:S03]  /*70f0*/  FADD.FTZ R8, R13, R8 ;  /* 0x000000080d087221 */ /* 0x001fc60000010000 */
[----:B--2---:R-:W-:Y:S01]  /*7100*/  FADD.FTZ R3, R94, R3 ;  /* 0x000000035e037221 */ /* 0x004fe20000010000 */
[----:B------:R-:W-:Y:S06]  /*7110*/  @!P0 BRA `(.L_x_1283) ;  /* 0x0000000000048947 */ /* 0x000fec0003800000 */
[----:B------:R-:W-:Y:S01]  /*7120*/  BPT.TRAP 0x1 ;  /* 0x000000040000795c */ /* 0x000fe20000300000 */
.L_x_1283:
[----:B------:R-:W-:Y:S01]  /*7130*/  UIADD3 UR5, UR5, 0x2a860, URZ ;  /* 0x0002a86005057890 */ /* 0x000fe2000fffe03f */
[----:B------:R-:W-:Y:S01]  /*7140*/  ISETP.GT.AND P1, PT, R15, R12, PT ;  /* 0x0000000c0f00720c */ /* 0x000fe20003f24270 */
[----:B------:R-:W-:Y:S01]  /*7150*/  UMOV UR7, UR38 ;  /* 0x0000002600077c82 */ /* 0x000fe20008000000 */
[----:B------:R-:W-:Y:S01]  /*7160*/  UMOV UR4, UR39 ;  /* 0x0000002700047c82 */ /* 0x000fe20008000000 */
[----:B------:R-:W-:Y:S01]  /*7170*/  UPRMT UR5, UR60, 0x654, UR5 ;  /* 0x000006543c057896 */ /* 0x000fe20008000005 */
[----:B------:R-:W-:Y:S01]  /*7180*/  F2FP.F16.F32.PACK_AB R152, R145, R152 ;  /* 0x000000989198723e */ /* 0x000fe200000000ff */
[----:B------:R-:W-:Y:S01]  /*7190*/  VIADD R15, R15, 0xffffffff ;  /* 0xffffffff0f0f7836 */ /* 0x000fe20000000000 */
[----:B------:R-:W-:Y:S02]  /*71a0*/  F2FP.F16.F32.PACK_AB R154, R137, R154 ;  /* 0x0000009a899a723e */ /* 0x000fe400000000ff */
[----:B------:R-:W-:Y:S01]  /*71b0*/  F2FP.F16.F32.PACK_AB R145, R115, R14 ;  /* 0x0000000e7391723e */ /* 0x000fe200000000ff */
[----:B------:R-:W-:Y:S01]  /*71c0*/  IMAD.MOV.U32 R14, RZ, RZ, R11 ;  /* 0x000000ffff0e7224 */ /* 0x000fe200078e000b */
[----:B------:R-:W-:-:S02]  /*71d0*/  F2FP.F16.F32.PACK_AB R137, R139, R100 ;  /* 0x000000648b89723e */ /* 0x000fc400000000ff */
[----:B------:R-:W-:Y:S01]  /*71e0*/  SYNCS.ARRIVE.TRANS64.RED.A1T0 RZ, [UR5], RZ ;  /* 0x000000ffffff79a7 */ /* 0x000fe20008100405 */
[----:B------:R-:W-:Y:S01]  /*71f0*/  F2FP.F16.F32.PACK_AB R138, R13, R138 ;  /* 0x0000008a0d8a723e */ /* 0x000fe200000000ff */
[----:B------:R-:W-:Y:S01]  /*7200*/  IMAD.MOV.U32 R13, RZ, RZ, R9 ;  /* 0x000000ffff0d7224 */ /* 0x000fe200078e0009 */
        /* <DEDUP_REMOVED lines=20> */
.L_x_1265:
[----:B------:R-:W2:Y:S01]  /*7350*/  LDL R12, [R1] ;  /* 0x00000000010c7983 */ /* 0x000ea20000100800 */
[----:B------:R-:W-:Y:S02]  /*7360*/  ISETP.NE.AND P2, PT, R168, 0x1, PT ;  /* 0x00000001a800780c */ /* 0x000fe40003f45270 */
[----:B------:R-:W-:-:S11]  /*7370*/  IADD3 R21, R16, 0x1, -R17 ;  /* 0x0000000110157810 */ /* 0x000fd60007ffe811 */
[----:B------:R-:W0:Y:S08]  /*7380*/  @P2 LDC R13, c[0x0][0x44c] ;  /* 0x00011300ff0d2b82 */ /* 0x000e300000000800 */
[----:B------:R-:W1:Y:S01]  /*7390*/  @P2 LDC R14, c[0x0][0x450] ;  /* 0x00011400ff0e2b82 */ /* 0x000e620000000800 */
[----:B--2---:R-:W-:Y:S01]  /*73a0*/  LOP3.LUT P1, RZ, R12, 0x80000, RZ, 0xc0, !PT ;  /* 0x000800000cff7812 */ /* 0x004fe2000782c0ff */
[----:B------:R-:W-:-:S04]  /*73b0*/  VIADD R12, R18, 0x7f ;  /* 0x0000007f120c7836 */ /* 0x000fc80000000000 */
        /* <DEDUP_REMOVED lines=15> */
.L_x_1286:
[----:B------:R-:W0:Y:S02]  /*74b0*/  LDC R89, c[0x0][0x9e4] ;  /* 0x00027900ff597b82 */ /* 0x000e240000000800 */
[----:B0-----:R-:W-:-:S13]  /*74c0*/  ISETP.NE.AND P1, PT, R89, 0x1, PT ;  /* 0x000000015900780c */ /* 0x001fda0003f25270 */
[----:B------:R-:W0:Y:S02]  /*74d0*/  @P1 LDC.64 R20, c[0x0][0x9e8] ;  /* 0x00027a00ff141b82 */ /* 0x000e240000000a00 */
[----:B0-----:R-:W-:-:S05]  /*74e0*/  @P1 IMAD.HI.U32 R14, R12, R20, RZ ;  /* 0x000000140c0e1227 */ /* 0x001fca00078e00ff */
[----:B------:R-:W-:-:S07]  /*74f0*/  @P1 SHF.R.U32.HI R12, RZ, R21, R14 ;  /* 0x00000015ff0c1219 */ /* 0x000fce000001160e */
.L_x_1287:
[----:B------:R-:W-:-:S05]  /*7500*/  IMAD R12, R12, R89, RZ ;  /* 0x000000590c0c7224 */ /* 0x000fca00078e02ff */
[----:B------:R-:W-:-:S07]  /*7510*/  VIMNMX R13, R13, R12, !PT ;  /* 0x0000000c0d0d7248 */ /* 0x000fce0007fe0100 */
.L_x_1285:
        /* <DEDUP_REMOVED lines=11> */
.L_x_1299:
[----:B------:R-:W-:-:S04]  /*75d0*/  UISETP.NE.AND UP0, UPT, UR4, 0x1, UPT ;  /* 0x000000010400788c */ /* 0x000fc8000bf05270 */
[----:B------:R-:W-:-:S04]  /*75e0*/  USEL UR38, URZ, 0x1, UP0 ;  /* 0x000000013f267887 */ /* 0x000fc80008000000 */
[----:B------:R-:W-:Y:S01]  /*75f0*/  ULOP3.LUT UR38, UR7, UR38, URZ, 0x3c, !UPT ;  /* 0x0000002607267292 */ /* 0x000fe2000f8e3c3f */
[----:B------:R-:W-:Y:S11]  /*7600*/  @!P0 BRA `(.L_x_1289) ;  /* 0x0000000000048947 */ /* 0x000ff60003800000 */
[----:B------:R-:W-:Y:S01]  /*7610*/  BPT.TRAP 0x1 ;  /* 0x000000040000795c */ /* 0x000fe20000300000 */
.L_x_1289:
        /* <DEDUP_REMOVED lines=9> */
.L_x_1290:
[----:B-1----:R-:W-:Y:S05]  /*76b0*/  @P1 BRA `(.L_x_1291) ;  /* 0x0000000000081947 */ /* 0x002fea0003800000 */
[----:B------:R-:W1:Y:S02]  /*76c0*/  SYNCS.PHASECHK.TRANS64.TRYWAIT P1, [UR6+0x2a830], R9 ;  /* 0x02a83009ff0075a7 */ /* 0x000e640008020146 */
[----:B-1----:R-:W-:Y:S05]  /*76d0*/  @!P1 BRA `(.L_x_1292) ;  /* 0x000000d400049947 */ /* 0x002fea0003800000 */
.L_x_1291:
        /* <DEDUP_REMOVED lines=135> */
.L_x_1293:
[----:B------:R-:W-:Y:S01]  /*7f50*/  ULEA UR5, UR4, UR40, 0x3 ;  /* 0x0000002804057291 */ /* 0x000fe2000f8e183f */
[----:B------:R-:W-:-:S05]  /*7f60*/  IMAD.U32 R0, RZ, RZ, UR7 ;  /* 0x00000007ff007e24 */ /* 0x000fca000f8e00ff */
[----:B------:R-:W-:-:S04]  /*7f70*/  SHF.L.U32 R0, R0, 0x1f, RZ ;  /* 0x0000001f00007819 */ /* 0x000fc800000006ff */
[----:B------:R2:W3:Y:S01]  /*7f80*/  SYNCS.PHASECHK.TRANS64.TRYWAIT P1, [UR5+0x2a850], R0 ;  /* 0x02a85000ff0075a7 */ /* 0x0004e20008020145 */
[----:B------:R-:W-:Y:S05]  /*7f90*/  @!P0 BRA `(.L_x_1294) ;  /* 0x0000000000048947 */ /* 0x000fea0003800000 */
[----:B------:R-:W-:Y:S01]  /*7fa0*/  BPT.TRAP 0x1 ;  /* 0x000000040000795c */ /* 0x000fe20000300000 */
.L_x_1294:
[----:B---3--:R-:W-:Y:S05]  /*7fb0*/  @P1 BRA `(.L_x_1295) ;  /* 0x0000000000081947 */ /* 0x008fea0003800000 */
[----:B------:R-:W3:Y:S02]  /*7fc0*/  SYNCS.PHASECHK.TRANS64.TRYWAIT P1, [UR5+0x2a850], R0 ;  /* 0x02a85000ff0075a7 */ /* 0x000ee40008020145 */
[----:B---3--:R-:W-:Y:S05]  /*7fd0*/  @!P1 BRA `(.L_x_1296) ;  /* 0x000000c800dc9947 */ /* 0x008fea0003800000 */
.L_x_1295:
        /* <DEDUP_REMOVED lines=38> */
.L_x_1297:
        /* <DEDUP_REMOVED lines=65> */
[-C--:B------:R-:W-:Y:S01]  /*8650*/  FMUL.FTZ R136, R13, R10.reuse ;  /* 0x0000000a0d887220 */ /* 0x080fe20000410000 */
[-CC-:B------:R-:W-:Y:S01]  /*8660*/  FFMA.FTZ R105, R113, R10.reuse, -R137.reuse ;  /* 0x0000000a71697223 */ /* 0x180fe20000010889 */
[----:B------:R-:W-:Y:S01]  /*8670*/  FADD.FTZ R13, -R11, R14 ;  /* 0x0000000e0b0d7221 */ /* 0x000fe20000010100 */
[-CC-:B------:R-:W-:Y:S01]  /*8680*/  FFMA.FTZ R113, R121, R10.reuse, -R137.reuse ;  /* 0x0000000a79717223 */ /* 0x180fe20000010889 */
[-CC-:B------:R-:W-:Y:S01]  /*8690*/  FFMA.FTZ R121, R129, R10.reuse, -R137.reuse ;  /* 0x0000000a81797223 */ /* 0x180fe20000010889 */
[-C--:B------:R-:W-:Y:S01]  /*86a0*/  FMUL.FTZ R129, R11, R10.reuse ;  /* 0x0000000a0b817220 */ /* 0x080fe20000410000 */
[-C--:B------:R-:W-:Y:S01]  /*86b0*/  FMUL.FTZ R2, R13, R10.reuse ;  /* 0x0000000a0d027220 */ /* 0x080fe20000410000 */
[-C--:B------:R-:W-:Y:S01]  /*86c0*/  FFMA.FTZ R13, R88, R10.reuse, -R137 ;  /* 0x0000000a580d7223 */ /* 0x080fe20000010889 */
[----:B------:R-:W-:Y:S01]  /*86d0*/  MUFU.EX2 R0, R136 ;  /* 0x0000008800007308 */ /* 0x000fe20000000800 */
[-CC-:B------:R-:W-:Y:S01]  /*86e0*/  FFMA.FTZ R157, R90, R10.reuse, -R129.reuse ;  /* 0x0000000a5a9d7223 */ /* 0x180fe20000010881 */
[-C--:B------:R-:W-:Y:S01]  /*86f0*/  FFMA.FTZ R14, R91, R10.reuse, -R129 ;  /* 0x0000000a5b0e7223 */ /* 0x080fe20000010881 */
[-C--:B------:R-:W-:Y:S01]  /*8700*/  FFMA.FTZ R158, R92, R10.reuse, -R137 ;  /* 0x0000000a5c9e7223 */ /* 0x080fe20000010889 */
[-C--:B------:R-:W-:Y:S01]  /*8710*/  FFMA.FTZ R159, R94, R10.reuse, -R129 ;  /* 0x0000000a5e9f7223 */ /* 0x080fe20000010881 */
[-C--:B------:R-:W-:Y:S01]  /*8720*/  FFMA.FTZ R21, R93, R10.reuse, -R137 ;  /* 0x0000000a5d157223 */ /* 0x080fe20000010889 */
[-C--:B------:R-:W-:Y:S01]  /*8730*/  FFMA.FTZ R20, R95, R10.reuse, -R129 ;  /* 0x0000000a5f147223 */ /* 0x080fe20000010881 */
[-C--:B------:R-:W-:Y:S01]  /*8740*/  FFMA.FTZ R152, R96, R10.reuse, -R137 ;  /* 0x0000000a60987223 */ /* 0x080fe20000010889 */
[----:B------:R-:W0:Y:S01]  /*8750*/  MUFU.EX2 R13, R13 ;  /* 0x0000000d000d7308 */ /* 0x000e220000000800 */
[-CC-:B------:R-:W-:Y:S01]  /*8760*/  FFMA.FTZ R153, R98, R10.reuse, -R129.reuse ;  /* 0x0000000a62997223 */ /* 0x180fe20000010881 */
[-C--:B------:R-:W-:Y:S01]  /*8770*/  FFMA.FTZ R88, R99, R10.reuse, -R129 ;  /* 0x0000000a63587223 */ /* 0x080fe20000010881 */
[-C--:B------:R-:W-:Y:S01]  /*8780*/  FFMA.FTZ R154, R100, R10.reuse, -R137 ;  /* 0x0000000a649a7223 */ /* 0x080fe20000010889 */
[-C--:B------:R-:W-:Y:S01]  /*8790*/  FFMA.FTZ R155, R102, R10.reuse, -R129 ;  /* 0x0000000a669b7223 */ /* 0x080fe20000010881 */
[-C--:B------:R-:W-:Y:S01]  /*87a0*/  FFMA.FTZ R93, R101, R10.reuse, -R137 ;  /* 0x0000000a655d7223 */ /* 0x080fe20000010889 */
[-C--:B------:R-:W-:Y:S01]  /*87b0*/  FFMA.FTZ R90, R103, R10.reuse, -R129 ;  /* 0x0000000a675a7223 */ /* 0x080fe20000010881 */
        /* <DEDUP_REMOVED lines=8> */
[----:B------:R-:W-:Y:S01]  /*8840*/  FFMA.FTZ R144, R112, R10, -R137 ;  /* 0x0000000a70907223 */ /* 0x000fe20000010889 */
[----:B------:R-:W1:Y:S01]  /*8850*/  MUFU.EX2 R157, R157 ;  /* 0x0000009d009d7308 */ /* 0x000e620000000800 */
[----:B0-----:R-:W-:Y:S01]  /*8860*/  FFMA.FTZ R91, R0, R8, R13 ;  /* 0x00000008005b7223 */ /* 0x001fe2000001000d */
[-CC-:B------:R-:W-:Y:S01]  /*8870*/  FFMA.FTZ R145, R114, R10.reuse, -R129.reuse ;  /* 0x0000000a72917223 */ /* 0x180fe20000010881 */
[-C--:B------:R-:W-:Y:S01]  /*8880*/  FFMA.FTZ R115, R115, R10.reuse, -R129 ;  /* 0x0000000a73737223 */ /* 0x080fe20000010881 */
[-C--:B------:R-:W-:Y:S01]  /*8890*/  FFMA.FTZ R146, R116, R10.reuse, -R137 ;  /* 0x0000000a74927223 */ /* 0x080fe20000010889 */
[-C--:B------:R-:W-:Y:S01]  /*88a0*/  FFMA.FTZ R118, R118, R10.reuse, -R129 ;  /* 0x0000000a76767223 */ /* 0x080fe20000010881 */
[-C--:B------:R-:W-:Y:S01]  /*88b0*/  FFMA.FTZ R109, R117, R10.reuse, -R137 ;  /* 0x0000000a756d7223 */ /* 0x080fe20000010889 */
[-C--:B------:R-:W-:Y:S01]  /*88c0*/  FFMA.FTZ R119, R119, R10.reuse, -R129 ;  /* 0x0000000a77777223 */ /* 0x080fe20000010881 */
[----:B------:R-:W0:Y:S01]  /*88d0*/  MUFU.EX2 R156, R156 ;  /* 0x0000009c009c7308 */ /* 0x000e220000000800 */
[-C--:B------:R-:W-:Y:S01]  /*88e0*/  FFMA.FTZ R140, R120, R10.reuse, -R137 ;  /* 0x0000000a788c7223 */ /* 0x080fe20000010889 */
[-CC-:B------:R-:W-:Y:S01]  /*88f0*/  FFMA.FTZ R122, R122, R10.reuse, -R129.reuse ;  /* 0x0000000a7a7a7223 */ /* 0x180fe20000010881 */
[-C--:B------:R-:W-:Y:S01]  /*8900*/  FFMA.FTZ R123, R123, R10.reuse, -R129 ;  /* 0x0000000a7b7b7223 */ /* 0x080fe20000010881 */
[-C--:B------:R-:W-:Y:S01]  /*8910*/  FFMA.FTZ R142, R124, R10.reuse, -R137 ;  /* 0x0000000a7c8e7223 */ /* 0x080fe20000010889 */
[-C--:B------:R-:W-:Y:S01]  /*8920*/  FFMA.FTZ R126, R126, R10.reuse, -R129 ;  /* 0x0000000a7e7e7223 */ /* 0x080fe20000010881 */
[-C--:B------:R-:W-:Y:S01]  /*8930*/  FFMA.FTZ R117, R125, R10.reuse, -R137 ;  /* 0x0000000a7d757223 */ /* 0x080fe20000010889 */
[-C--:B------:R-:W-:Y:S01]  /*8940*/  FFMA.FTZ R127, R127, R10.reuse, -R129 ;  /* 0x0000000a7f7f7223 */ /* 0x080fe20000010881 */
[----:B------:R-:W2:Y:S01]  /*8950*/  MUFU.EX2 R14, R14 ;  /* 0x0000000e000e7308 */ /* 0x000ea20000000800 */
[----:B-1----:R-:W-:Y:S01]  /*8960*/  FFMA.FTZ R3, R2, R3, R157 ;  /* 0x0000000302037223 */ /* 0x002fe2000001009d */
[-C--:B------:R-:W-:Y:S01]  /*8970*/  FFMA.FTZ R136, R128, R10.reuse, -R137 ;  /* 0x0000000a80887223 */ /* 0x080fe20000010889 */
[-CC-:B------:R-:W-:Y:S01]  /*8980*/  FFMA.FTZ R130, R130, R10.reuse, -R129.reuse ;  /* 0x0000000a82827223 */ /* 0x180fe20000010881 */
[-C--:B------:R-:W-:Y:S01]  /*8990*/  FFMA.FTZ R131, R131, R10.reuse, -R129 ;  /* 0x0000000a83837223 */ /* 0x080fe20000010881 */
[-CC-:B------:R-:W-:Y:S01]  /*89a0*/  FFMA.FTZ R138, R132, R10.reuse, -R137.reuse ;  /* 0x0000000a848a7223 */ /* 0x180fe20000010889 */
[-C--:B------:R-:W-:Y:S01]  /*89b0*/  FFMA.FTZ R125, R133, R10.reuse, -R137 ;  /* 0x0000000a857d7223 */ /* 0x080fe20000010889 */
[-C--:B------:R-:W-:Y:S01]  /*89c0*/  FFMA.FTZ R134, R134, R10.reuse, -R129 ;  /* 0x0000000a86867223 */ /* 0x080fe20000010881 */
        /* <DEDUP_REMOVED lines=93> */
.L_x_1298:
        /* <DEDUP_REMOVED lines=34> */
.L_x_1288:
        /* <DEDUP_REMOVED lines=8> */
[----:B------:R-:W-:-:S05]  /*9240*/  ULDC UR54, c[0x0][0x9e0] ;  /* 0x0002780000367ab9 */ /* 0x000fca0000000800 */
.L_x_1319:
        /* <DEDUP_REMOVED lines=8> */
.L_x_1301:
[----:B------:R-:W-:Y:S01]  /*92d0*/  ULEA UR5, UR39, UR40, 0x3 ;  /* 0x0000002827057291 */ /* 0x000fe2000f8e183f */
[----:B------:R-:W-:-:S05]  /*92e0*/  IMAD.U32 R9, RZ, RZ, UR38 ;  /* 0x00000026ff097e24 */ /* 0x000fca000f8e00ff */
[----:B------:R-:W-:-:S04]  /*92f0*/  SHF.L.U32 R9, R9, 0x1f, RZ ;  /* 0x0000001f09097819 */ /* 0x000fc800000006ff */
[----:B------:R0:W1:Y:S01]  /*9300*/  SYNCS.PHASECHK.TRANS64.TRYWAIT P1, [UR5+0x2a830], R9 ;  /* 0x02a83009ff0075a7 */ /* 0x0000620008020145 */
[----:B------:R-:W-:Y:S05]  /*9310*/  @!P0 BRA `(.L_x_1302) ;  /* 0x0000000000048947 */ /* 0x000fea0003800000 */
[----:B------:R-:W-:Y:S01]  /*9320*/  BPT.TRAP 0x1 ;  /* 0x000000040000795c */ /* 0x000fe20000300000 */
.L_x_1302:
[----:B-1----:R-:W-:Y:S05]  /*9330*/  @P1 BRA `(.L_x_1303) ;  /* 0x0000000000081947 */ /* 0x002fea0003800000 */
[----:B------:R-:W1:Y:S02]  /*9340*/  SYNCS.PHASECHK.TRANS64.TRYWAIT P1, [UR5+0x2a830], R9 ;  /* 0x02a83009ff0075a7 */ /* 0x000e640008020145 */
[----:B-1----:R-:W-:Y:S05]  /*9350*/  @!P1 BRA `(.L_x_1304) ;  /* 0x000000b800149947 */ /* 0x002fea0003800000 */
.L_x_1303:
        /* <DEDUP_REMOVED lines=135> */
.L_x_1305:
[----:B------:R-:W-:Y:S01]  /*9bd0*/  ULEA UR5, UR4, UR40, 0x3 ;  /* 0x0000002804057291 */ /* 0x000fe2000f8e183f */
[----:B------:R-:W-:-:S05]  /*9be0*/  IMAD.U32 R0, RZ, RZ, UR6 ;  /* 0x00000006ff007e24 */ /* 0x000fca000f8e00ff */
[----:B------:R-:W-:-:S04]  /*9bf0*/  SHF.L.U32 R0, R0, 0x1f, RZ ;  /* 0x0000001f00007819 */ /* 0x000fc800000006ff */
[----:B------:R2:W3:Y:S01]  /*9c00*/  SYNCS.PHASECHK.TRANS64.TRYWAIT P1, [UR5+0x2a850], R0 ;  /* 0x02a85000ff0075a7 */ /* 0x0004e20008020145 */
[----:B------:R-:W-:Y:S05]  /*9c10*/  @!P0 BRA `(.L_x_1306) ;  /* 0x0000000000048947 */ /* 0x000fea0003800000 */
[----:B------:R-:W-:Y:S01]  /*9c20*/  BPT.TRAP 0x1 ;  /* 0x000000040000795c */ /* 0x000fe20000300000 */
.L_x_1306:
[----:B---3--:R-:W-:Y:S05]  /*9c30*/  @P1 BRA `(.L_x_1307) ;  /* 0x0000000000081947 */ /* 0x008fea0003800000 */
[----:B------:R-:W3:Y:S02]  /*9c40*/  SYNCS.PHASECHK.TRANS64.TRYWAIT P1, [UR5+0x2a850], R0 ;  /* 0x02a85000ff0075a7 */ /* 0x000ee40008020145 */
[----:B---3--:R-:W-:Y:S05]  /*9c50*/  @!P1 BRA `(.L_x_1308) ;  /* 0x000000ac00ec9947 */ /* 0x008fea0003800000 */
.L_x_1307:
        /* <DEDUP_REMOVED lines=38> */
.L_x_1309:
[----:B------:R-:W3:Y:S01]  /*9ec0*/  LDL R148, [R1] ;  /* 0x0000000001947983 */ /* 0x000ee20000100800 */
[----:B------:R-:W-:Y:S01]  /*9ed0*/  ISETP.NE.AND P2, PT, R168, 0x1, PT ;  /* 0x00000001a800780c */ /* 0x000fe20003f45270 */
[----:B01----:R-:W-:Y:S01]  /*9ee0*/  IMAD.IADD R9, R22, 0x1, R18 ;  /* 0x0000000116097824 */ /* 0x003fe200078e0212 */
[----:B------:R-:W-:Y:S01]  /*9ef0*/  ULEA UR4, UR7, UR40, 0x3 ;  /* 0x0000002807047291 */ /* 0x000fe2000f8e183f */
[----:B------:R-:W-:-:S03]  /*9f00*/  IMAD R14, R15, -0x60, RZ ;  /* 0xffffffa00f0e7824 */ /* 0x000fc600078e02ff */
        /* <DEDUP_REMOVED lines=31> */
.L_x_1312:
[----:B------:R-:W-:-:S05]  /*a100*/  IMAD.U32 R21, RZ, RZ, UR42 ;  /* 0x0000002aff157e24 */ /* 0x000fca000f8e00ff */
[----:B------:R-:W-:-:S13]  /*a110*/  ISETP.NE.AND P1, PT, R21, 0x1, PT ;  /* 0x000000011500780c */ /* 0x000fda0003f25270 */
[----:B------:R-:W0:Y:S02]  /*a120*/  @P1 LDC.64 R140, c[0x0][0x9e8] ;  /* 0x00027a00ff8c1b82 */ /* 0x000e240000000a00 */
[----:B0-----:R-:W-:-:S05]  /*a130*/  @P1 IMAD.HI.U32 R10, R11, R140, RZ ;  /* 0x0000008c0b0a1227 */ /* 0x001fca00078e00ff */
[----:B------:R-:W-:-:S07]  /*a140*/  @P1 SHF.R.U32.HI R11, RZ, R141, R10 ;  /* 0x0000008dff0b1219 */ /* 0x000fce000001160a */
.L_x_1313:
[----:B------:R-:W-:Y:S05]  /*a150*/  BSYNC B0 ;  /* 0x0000000000007941 */ /* 0x000fea0003800000 */
.L_x_1311:
[----:B------:R-:W-:-:S05]  /*a160*/  IMAD R11, R11, R21, R138 ;  /* 0x000000150b0b7224 */ /* 0x000fca00078e028a */
[----:B------:R-:W-:Y:S02]  /*a170*/  VIADDMNMX R0, R11, R21, R0, PT ;  /* 0x000000150b007246 */ /* 0x000fe40003800100 */
[----:B------:R-:W-:-:S07]  /*a180*/  VIMNMX R2, R2, R11, !PT ;  /* 0x0000000b02027248 */ /* 0x000fce0007fe0100 */
.L_x_1310:
        /* <DEDUP_REMOVED lines=132> */
.L_x_1316:
[----:B------:R-:W-:-:S05]  /*a9d0*/  IMAD.U32 R10, RZ, RZ, UR42 ;  /* 0x0000002aff0a7e24 */ /* 0x000fca000f8e00ff */
[----:B------:R-:W-:-:S13]  /*a9e0*/  ISETP.NE.AND P6, PT, R10, 0x1, PT ;  /* 0x000000010a00780c */ /* 0x000fda0003fc5270 */
[----:B------:R-:W0:Y:S02]  /*a9f0*/  @P6 LDC.64 R148, c[0x0][0x9e8] ;  /* 0x00027a00ff946b82 */ /* 0x000e240000000a00 */
[----:B0-----:R-:W-:-:S05]  /*aa00*/  @P6 IMAD.HI.U32 R148, R9, R148, RZ ;  /* 0x0000009409946227 */ /* 0x001fca00078e00ff */
[----:B------:R-:W-:-:S07]  /*aa10*/  @P6 SHF.R.U32.HI R9, RZ, R149, R148 ;  /* 0x00000095ff096219 */ /* 0x000fce0000011694 */
.L_x_1317:
[----:B------:R-:W-:Y:S05]  /*aa20*/  BSYNC B0 ;  /* 0x0000000000007941 */ /* 0x000fea0003800000 */
.L_x_1315:
[----:B------:R-:W-:-:S05]  /*aa30*/  IMAD R9, R9, R10, R138 ;  /* 0x0000000a09097224 */ /* 0x000fca00078e028a */
[----:B------:R-:W-:Y:S02]  /*aa40*/  VIADDMNMX R0, R9, R10, R0, PT ;  /* 0x0000000a09007246 */ /* 0x000fe40003800100 */
[----:B------:R-:W-:-:S07]  /*aa50*/  VIMNMX R2, R2, R9, !PT ;  /* 0x0000000902027248 */ /* 0x000fce0007fe0100 */
.L_x_1314:
        /* <DEDUP_REMOVED lines=256> */
[----:B------:R-:W-:-:S06]  /*ba60*/  FADD.FTZ R96, R144, R91 ;  /* 0x0000005b90607221 */ /* 0x000fcc0000010000 */
        /* <DEDUP_REMOVED lines=51> */
.L_x_1318:
        /* <DEDUP_REMOVED lines=34> */
.L_x_1300:
        /* <DEDUP_REMOVED lines=67> */
.L_x_1320:
[----:B------:R-:W-:Y:S01]  /*c3f0*/  ULEA UR5, UR39, UR40, 0x3 ;  /* 0x0000002827057291 */ /* 0x000fe2000f8e183f */
[----:B------:R-:W-:-:S05]  /*c400*/  IMAD.U32 R0, RZ, RZ, UR38 ;  /* 0x00000026ff007e24 */ /* 0x000fca000f8e00ff */
[----:B------:R-:W-:-:S04]  /*c410*/  SHF.L.U32 R0, R0, 0x1f, RZ ;  /* 0x0000001f00007819 */ /* 0x000fc800000006ff */
[----:B------:R0:W1:Y:S01]  /*c420*/  SYNCS.PHASECHK.TRANS64.TRYWAIT P1, [UR5+0x2a850], R0 ;  /* 0x02a85000ff0075a7 */ /* 0x0000620008020145 */
[----:B------:R-:W-:Y:S05]  /*c430*/  @!P0 BRA `(.L_x_1321) ;  /* 0x0000000000048947 */ /* 0x000fea0003800000 */
[----:B------:R-:W-:Y:S01]  /*c440*/  BPT.TRAP 0x1 ;  /* 0x000000040000795c */ /* 0x000fe20000300000 */
.L_x_1321:
[----:B-1----:R-:W-:Y:S05]  /*c450*/  @P1 BRA `(.L_x_1322) ;  /* 0x0000000000081947 */ /* 0x002fea0003800000 */
[----:B------:R-:W1:Y:S02]  /*c460*/  SYNCS.PHASECHK.TRANS64.TRYWAIT P1, [UR5+0x2a850], R0 ;  /* 0x02a85000ff0075a7 */ /* 0x000e640008020145 */
[----:B-1----:R-:W-:Y:S05]  /*c470*/  @!P1 BRA `(.L_x_1323) ;  /* 0x0000008400fc9947 */ /* 0x002fea0003800000 */
.L_x_1322:
[----:B------:R-:W-:Y:S01]  /*c480*/  UIADD3 UR40, UR40, 0x400, URZ ;  /* 0x0000040028287890 */ /* 0x000fe2000fffe03f */
[----:B------:R-:W-:Y:S01]  /*c490*/  WARPGROUP.ARRIVE ;  /* 0x00000000000079c5 */ /* 0x000fe20000000000 */
[----:B------:R-:W-:Y:S01]  /*c4a0*/  UMOV UR7, 0x40000040 ;  /* 0x4000004000077882 */ /* 0x000fe20000000000 */
[----:B-1----:R-:W1:Y:S01]  /*c4b0*/  SHFL.BFLY PT, R5, R8, 0x2, 0x1f ;  /* 0x0c401f0008057f89 */ /* 0x002e6200000e0000 */
[----:B------:R-:W-:Y:S01]  /*c4c0*/  USHF.R.U32.HI UR40, URZ, 0x4, UR40 ;  /* 0x000000043f287899 */ /* 0x000fe20008011628 */
[----:B------:R-:W-:Y:S02]  /*c4d0*/  IMAD.MOV.U32 R13, RZ, RZ, RZ ;  /* 0x000000ffff0d7224 */ /* 0x000fe400078e00ff */
[----:B0-----:R-:W0:Y:S01]  /*c4e0*/  SHFL.BFLY PT, R0, R3, 0x2, 0x1f ;  /* 0x0c401f0003007f89 */ /* 0x001e2200000e0000 */
[----:B------:R-:W-:-:S04]  /*c4f0*/  ULOP3.LUT UR40, UR40, 0x3fff, URZ, 0xc0, !UPT ;  /* 0x00003fff28287892 */ /* 0x000fc8000f8ec03f */
[----:B------:R-:W-:-:S04]  /*c500*/  ULOP3.LUT UR4, UR40, 0x3000000, URZ, 0xfc, !UPT ;  /* 0x0300000028047892 */ /* 0x000fc8000f8efc3f */
[----:B------:R-:W-:-:S07]  /*c510*/  UIMAD UR4, UR39, 0x600, UR4 ;  /* 0x00000600270478a4 */ /* 0x000fce000f8e0204 */
[----:B------:R-:W-:Y:S02]  /*c520*/  UMOV UR6, UR4 ;  /* 0x0000000400067c82 */ /* 0x000fe40008000000 */
[----:B------:R-:W-:Y:S01]  /*c530*/  HGMMA.64x128x16.F32 R24, R156, gdesc[UR4].tnspB, R24, gsb0 ;  /* 0x41e000049c187df0 */ /* 0x000fe20008000818 */
[----:B------:R-:W-:Y:S01]  /*c540*/  UIADD3 UR6, UR4, 0x80, URZ ;  /* 0x0000008004067890 */ /* 0x000fe2000fffe03f */
[----:B-1----:R-:W-:Y:S01]  /*c550*/  FADD.FTZ R5, R5, R8 ;  /* 0x0000000805057221 */ /* 0x002fe20000010000 */
[----:B------:R-:W-:Y:S01]  /*c560*/  UMOV UR7, 0x40000040 ;  /* 0x4000004000077882 */ /* 0x000fe20000000000 */
[----:B0-----:R-:W-:Y:S01]  /*c570*/  FADD.FTZ R2, R0, R3 ;  /* 0x0000000300027221 */ /* 0x001fe20000010000 */
[----:B------:R-:W-:Y:S02]  /*c580*/  IMAD.MOV.U32 R3, RZ, RZ, RZ ;  /* 0x000000ffff037224 */ /* 0x000fe400078e00ff */
[----:B------:R-:W0:Y:S04]  /*c590*/  SHFL.BFLY PT, R0, R5, 0x1, 0x1f ;  /* 0x0c201f0005007f89 */ /* 0x000e2800000e0000 */
[----:B------:R-:W1:Y:S01]  /*c5a0*/  SHFL.BFLY PT, R7, R2, 0x1, 0x1f ;  /* 0x0c201f0002077f89 */ /* 0x000e6200000e0000 */
[----:B0-----:R-:W-:Y:S01]  /*c5b0*/  FADD.FTZ R12, R5, R0 ;  /* 0x00000000050c7221 */ /* 0x001fe20000010000 */
[----:B------:R-:W-:-:S02]  /*c5c0*/  IMAD.MOV.U32 R0, RZ, RZ, -0x800000 ;  /* 0xff800000ff007424 */ /* 0x000fc400078e00ff */
[----:B-1----:R-:W-:Y:S02]  /*c5d0*/  FADD.FTZ R14, R2, R7 ;  /* 0x00000007020e7221 */ /* 0x002fe40000010000 */
[----:B------:R-:W-:Y:S01]  /*c5e0*/  FSETP.NE.FTZ.AND P1, PT, R12, RZ, PT ;  /* 0x000000ff0c00720b */ /* 0x000fe20003f35000 */
[----:B------:R-:W-:Y:S02]  /*c5f0*/  IMAD.MOV.U32 R2, RZ, RZ, -0x800000 ;  /* 0xff800000ff027424 */ /* 0x000fe400078e00ff */
        /* <DEDUP_REMOVED lines=38> */
.L_x_1324:
        /* <DEDUP_REMOVED lines=9> */
[----:B------:R-:W-:Y:S01]  /*c8f0*/  FMUL.FTZ R7, R31, R13 ;  /* 0x0000000d1f077220 */ /* 0x000fe20000410000 */
        /* <DEDUP_REMOVED lines=64> */
.L_x_1246:
        /* <DEDUP_REMOVED lines=9> */
[----:B------:R-:W-:Y:S02]  /*cd90*/  F2FP.F16.F32.PACK_AB R7, R7, R8 ;  /* 0x000000080707723e */ /* 0x000fe400000000ff */
[----:B------:R-:W-:Y:S01]  /*cda0*/  F2FP.F16.F32.PACK_AB R6, R6, R91 ;  /* 0x0000005b0606723e */ /* 0x000fe200000000ff */
[----:B------:R-:W-:Y:S01]  /*cdb0*/  BAR.SYNC.DEFER_BLOCKING 0x1, 0x100 ;  /* 0x0044000000007b1d */ /* 0x000fe20000010000 */
        /* <DEDUP_REMOVED lines=10> */
[----:B------:R-:W-:Y:S02]  /*ce60*/  MOV R16, R3 ;  /* 0x0000000300107202 */ /* 0x000fe40000000f00 */
[----:B--2---:R-:W-:-:S03]  /*ce70*/  MOV R17, R4 ;  /* 0x0000000400117202 */ /* 0x004fc60000000f00 */
[----:B------:R-:W-:-:S03]  /*ce80*/  IMAD.WIDE R4, R171, 0x2, R16 ;  /* 0x00000002ab047825 */ /* 0x000fc600078e0210 */
[C---:B------:R-:W-:Y:S02]  /*ce90*/  LOP3.LUT R9, R4.reuse, 0x380, RZ, 0xc0, !PT ;  /* 0x0000038004097812 */ /* 0x040fe400078ec0ff */
[C---:B------:R-:W-:Y:S02]  /*cea0*/  IADD3 R23, P6, R4.reuse, 0x20, RZ ;  /* 0x0000002004177810 */ /* 0x040fe40007fde0ff */
[----:B------:R-:W-:Y:S02]  /*ceb0*/  IADD3 R97, P4, R4, 0x60, RZ ;  /* 0x0000006004617810 */ /* 0x000fe40007f9e0ff */
[----:B------:R-:W-:Y:S01]  /*cec0*/  SHF.R.U64 R9, R9, 0x3, RZ ;  /* 0x0000000309097819 */ /* 0x000fe200000012ff */
[--C-:B------:R-:W-:Y:S01]  /*ced0*/  IMAD.X R27, RZ, RZ, R5.reuse, P6 ;  /* 0x000000ffff1b7224 */ /* 0x100fe200030e0605 */
[----:B------:R-:W-:Y:S01]  /*cee0*/  LOP3.LUT R14, R23, 0x380, RZ, 0xc0, !PT ;  /* 0x00000380170e7812 */ /* 0x000fe200078ec0ff */
[----:B------:R-:W-:Y:S01]  /*cef0*/  IMAD.X R15, RZ, RZ, R5, P4 ;  /* 0x000000ffff0f7224 */ /* 0x000fe200020e0605 */
[----:B-1----:R-:W-:-:S02]  /*cf00*/  LOP3.LUT R44, R97, 0x380, RZ, 0xc0, !PT ;  /* 0x00000380612c7812 */ /* 0x002fc400078ec0ff */
[C---:B------:R-:W-:Y:S02]  /*cf10*/  IADD3 R73, P5, R4.reuse, 0x40, RZ ;  /* 0x0000004004497810 */ /* 0x040fe40007fbe0ff */
[C---:B------:R-:W-:Y:S02]  /*cf20*/  IADD3 R99, P3, R4.reuse, 0x4000, RZ ;  /* 0x0000400004637810 */ /* 0x040fe40007f7e0ff */
[C---:B------:R-:W-:Y:S01]  /*cf30*/  IADD3 R101, P2, R4.reuse, 0x4020, RZ ;  /* 0x0000402004657810 */ /* 0x040fe20007f5e0ff */
[--C-:B------:R-:W-:Y:S01]  /*cf40*/  IMAD.X R25, RZ, RZ, R5.reuse, P5 ;  /* 0x000000ffff197224 */ /* 0x100fe200028e0605 */
[C---:B------:R-:W-:Y:S01]  /*cf50*/  IADD3 R90, P1, R4.reuse, 0x4040, RZ ;  /* 0x00004040045a7810 */ /* 0x040fe20007f3e0ff */
[--C-:B------:R-:W-:Y:S01]  /*cf60*/  IMAD.X R21, RZ, RZ, R5.reuse, P3 ;  /* 0x000000ffff157224 */ /* 0x100fe200018e0605 */
[----:B------:R-:W-:Y:S01]  /*cf70*/  IADD3 R103, P0, R4, 0x4060, RZ ;  /* 0x0000406004677810 */ /* 0x000fe20007f1e0ff */
[--C-:B------:R-:W-:Y:S01]  /*cf80*/  IMAD.X R13, RZ, RZ, R5.reuse, P2 ;  /* 0x000000ffff0d7224 */ /* 0x100fe200010e0605 */
[----:B------:R-:W-:Y:S01]  /*cf90*/  LOP3.LUT R4, R9, R4, RZ, 0x3c, !PT ;  /* 0x0000000409047212 */ /* 0x000fe200078e3cff */
[--C-:B------:R-:W-:Y:S01]  /*cfa0*/  IMAD.X R11, RZ, RZ, R5.reuse, P1 ;  /* 0x000000ffff0b7224 */ /* 0x100fe200008e0605 */
[----:B------:R-:W-:Y:S01]  /*cfb0*/  SHF.R.U64 R14, R14, 0x3, RZ ;  /* 0x000000030e0e7819 */ /* 0x000fe200000012ff */
[----:B------:R-:W-:Y:S01]  /*cfc0*/  IMAD.X R9, RZ, RZ, R5, P0 ;  /* 0x000000ffff097224 */ /* 0x000fe200000e0605 */
[----:B------:R-:W-:-:S02]  /*cfd0*/  SHF.R.U64 R44, R44, 0x3, RZ ;  /* 0x000000032c2c7819 */ /* 0x000fc400000012ff */
[----:B------:R-:W-:Y:S02]  /*cfe0*/  MOV R94, R4 ;  /* 0x00000004005e7202 */ /* 0x000fe40000000f00 */
[----:B------:R-:W-:Y:S02]  /*cff0*/  LOP3.LUT R26, R14, R23, RZ, 0x3c, !PT ;  /* 0x000000170e1a7212 */ /* 0x000fe400078e3cff */
[----:B------:R-:W-:Y:S02]  /*d000*/  F2FP.F16.F32.PACK_AB R5, R10, R93 ;  /* 0x0000005d0a05723e */ /* 0x000fe400000000ff */
[----:B------:R-:W-:Y:S02]  /*d010*/  LOP3.LUT R14, R44, R97, RZ, 0x3c, !PT ;  /* 0x000000612c0e7212 */ /* 0x000fe400078e3cff */
[----:B------:R-:W-:Y:S01]  /*d020*/  LOP3.LUT R10, R101, 0x380, RZ, 0xc0, !PT ;  /* 0x00000380650a7812 */ /* 0x000fe200078ec0ff */
[----:B------:R-:W1:Y:S01]  /*d030*/  LDC.64 R96, c[0x0][0xc00] ;  /* 0x00030000ff607b82 */ /* 0x000e620000000a00 */
[----:B------:R-:W-:-:S02]  /*d040*/  LOP3.LUT R23, R90, 0x380, RZ, 0xc0, !PT ;  /* 0x000003805a177812 */ /* 0x000fc400078ec0ff */
[----:B------:R-:W-:Y:S02]  /*d050*/  LOP3.LUT R44, R103, 0x380, RZ, 0xc0, !PT ;  /* 0x00000380672c7812 */ /* 0x000fe400078ec0ff */
[----:B------:R-:W-:Y:S02]  /*d060*/  LOP3.LUT R20, R73, 0x380, RZ, 0xc0, !PT ;  /* 0x0000038049147812 */ /* 0x000fe400078ec0ff */
[----:B------:R-:W-:Y:S02]  /*d070*/  LOP3.LUT R72, R99, 0x380, RZ, 0xc0, !PT ;  /* 0x0000038063487812 */ /* 0x000fe400078ec0ff */
[----:B------:R-:W-:Y:S02]  /*d080*/  SHF.R.U64 R10, R10, 0x3, RZ ;  /* 0x000000030a0a7819 */ /* 0x000fe400000012ff */
[----:B------:R-:W-:Y:S02]  /*d090*/  SHF.R.U64 R23, R23, 0x3, RZ ;  /* 0x0000000317177819 */ /* 0x000fe400000012ff */
[----:B------:R-:W-:-:S02]  /*d0a0*/  SHF.R.U64 R44, R44, 0x3, RZ ;  /* 0x000000032c2c7819 */ /* 0x000fc400000012ff */
[----:B------:R-:W-:Y:S02]  /*d0b0*/  SHF.R.U64 R20, R20, 0x3, RZ ;  /* 0x0000000314147819 */ /* 0x000fe400000012ff */
[----:B------:R-:W-:Y:S02]  /*d0c0*/  F2FP.F16.F32.PACK_AB R4, R12, R95 ;  /* 0x0000005f0c04723e */ /* 0x000fe400000000ff */
[----:B------:R-:W-:Y:S02]  /*d0d0*/  SHF.R.U64 R72, R72, 0x3, RZ ;  /* 0x0000000348487819 */ /* 0x000fe400000012ff */
[----:B------:R-:W-:Y:S01]  /*d0e0*/  LOP3.LUT R12, R10, R101, RZ, 0x3c, !PT ;  /* 0x000000650a0c7212 */ /* 0x000fe200078e3cff */
[----:B------:R2:W-:Y:S01]  /*d0f0*/  STSM.16.M88.4 [R94], R4 ;  /* 0x000000045e007844 */ /* 0x0005e20000000200 */
[----:B------:R-:W-:Y:S02]  /*d100*/  LOP3.LUT R10, R23, R90, RZ, 0x3c, !PT ;  /* 0x0000005a170a7212 */ /* 0x000fe400078e3cff */
[----:B------:R-:W-:-:S02]  /*d110*/  LOP3.LUT R8, R44, R103, RZ, 0x3c, !PT ;  /* 0x000000672c087212 */ /* 0x000fc400078e3cff */
[----:B------:R-:W-:Y:S02]  /*d120*/  LOP3.LUT R24, R20, R73, RZ, 0x3c, !PT ;  /* 0x0000004914187212 */ /* 0x000fe400078e3cff */
[----:B------:R-:W-:Y:S02]  /*d130*/  LOP3.LUT R20, R72, R99, RZ, 0x3c, !PT ;  /* 0x0000006348147212 */ /* 0x000fe400078e3cff */
[----:B------:R-:W-:Y:S02]  /*d140*/  MOV R72, R10 ;  /* 0x0000000a00487202 */ /* 0x000fe40000000f00 */
[----:B------:R-:W-:Y:S02]  /*d150*/  MOV R44, R8 ;  /* 0x00000008002c7202 */ /* 0x000fe40000000f00 */
[----:B------:R-:W-:Y:S02]  /*d160*/  MOV R92, R26 ;  /* 0x0000001a005c7202 */ /* 0x000fe40000000f00 */
[----:B------:R-:W-:-:S02]  /*d170*/  F2FP.F16.F32.PACK_AB R8, R88, R89 ;  /* 0x000000595808723e */ /* 0x000fc400000000ff */
[----:B------:R-:W-:Y:S02]  /*d180*/  F2FP.F16.F32.PACK_AB R9, R35, R34 ;  /* 0x000000222309723e */ /* 0x000fe400000000ff */
[----:B------:R-:W-:Y:S02]  /*d190*/  F2FP.F16.F32.PACK_AB R10, R37, R36 ;  /* 0x00000024250a723e */ /* 0x000fe400000000ff */
[----:B------:R-:W-:Y:S02]  /*d1a0*/  F2FP.F16.F32.PACK_AB R11, R39, R38 ;  /* 0x00000026270b723e */ /* 0x000fe400000000ff */
[----:B------:R-:W-:Y:S02]  /*d1b0*/  MOV R91, R24 ;  /* 0x00000018005b7202 */ /* 0x000fe40000000f00 */
[----:B--2---:R-:W-:Y:S01]  /*d1c0*/  F2FP.F16.F32.PACK_AB R4, R41, R40 ;  /* 0x000000282904723e */ /* 0x004fe200000000ff */
[----:B------:R-:W-:Y:S01]  /*d1d0*/  STSM.16.M88.4 [R92], R8 ;  /* 0x000000085c007844 */ /* 0x000fe20000000200 */
[----:B------:R-:W-:-:S02]  /*d1e0*/  F2FP.F16.F32.PACK_AB R5, R43, R42 ;  /* 0x0000002a2b05723e */ /* 0x000fc400000000ff */
[----:B------:R-:W-:Y:S02]  /*d1f0*/  F2FP.F16.F32.PACK_AB R6, R32, R33 ;  /* 0x000000212006723e */ /* 0x000fe400000000ff */
[----:B------:R-:W-:Y:S02]  /*d200*/  F2FP.F16.F32.PACK_AB R7, R30, R31 ;  /* 0x0000001f1e07723e */ /* 0x000fe400000000ff */
[----:B------:R-:W-:Y:S02]  /*d210*/  MOV R90, R14 ;  /* 0x0000000e005a7202 */ /* 0x000fe40000000f00 */
[----:B------:R-:W-:Y:S01]  /*d220*/  MOV R73, R12 ;  /* 0x0000000c00497202 */ /* 0x000fe20000000f00 */
[----:B------:R2:W-:Y:S01]  /*d230*/  STSM.16.M88.4 [R91], R4 ;  /* 0x000000045b007844 */ /* 0x0005e20000000200 */
[----:B------:R-:W-:Y:S02]  /*d240*/  F2FP.F16.F32.PACK_AB R12, R49, R48 ;  /* 0x00000030310c723e */ /* 0x000fe400000000ff */
[----:B------:R-:W-:-:S02]  /*d250*/  F2FP.F16.F32.PACK_AB R13, R51, R50 ;  /* 0x00000032330d723e */ /* 0x000fc400000000ff */
[----:B------:R-:W-:Y:S02]  /*d260*/  F2FP.F16.F32.PACK_AB R14, R53, R52 ;  /* 0x00000034350e723e */ /* 0x000fe400000000ff */
[----:B------:R-:W-:Y:S01]  /*d270*/  F2FP.F16.F32.PACK_AB R15, R55, R54 ;  /* 0x00000036370f723e */ /* 0x000fe200000000ff */
[----:B------:R-:W-:Y:S01]  /*d280*/  ULDC UR4, c[0x0][0xa88] ;  /* 0x0002a20000047ab9 */ /* 0x000fe20000000800 */
[----:B------:R-:W-:Y:S01]  /*d290*/  MOV R23, R20 ;  /* 0x0000001400177202 */ /* 0x000fe20000000f00 */
[----:B------:R-:W3:Y:S01]  /*d2a0*/  LDC R52, c[0x0][0xbe8] ;  /* 0x0002fa00ff347b82 */ /* 0x000ee20000000800 */
[----:B------:R-:W-:Y:S01]  /*d2b0*/  F2FP.F16.F32.PACK_AB R24, R57, R56 ;  /* 0x000000383918723e */ /* 0x000fe200000000ff */
[----:B------:R-:W-:Y:S01]  /*d2c0*/  STSM.16.M88.4 [R90], R12 ;  /* 0x0000000c5a007844 */ /* 0x000fe20000000200 */
[----:B------:R-:W-:Y:S02]  /*d2d0*/  F2FP.F16.F32.PACK_AB R25, R59, R58 ;  /* 0x0000003a3b19723e */ /* 0x000fe400000000ff */
[----:B------:R-:W-:-:S02]  /*d2e0*/  F2FP.F16.F32.PACK_AB R26, R61, R60 ;  /* 0x0000003c3d1a723e */ /* 0x000fc400000000ff */
[----:B------:R-:W-:Y:S01]  /*d2f0*/  F2FP.F16.F32.PACK_AB R27, R63, R62 ;  /* 0x0000003e3f1b723e */ /* 0x000fe200000000ff */
[----:B--2---:R-:W2:Y:S01]  /*d300*/  LDC.64 R4, c[0x0][0xc08] ;  /* 0x00030200ff047b82 */ /* 0x004ea20000000a00 */
[----:B------:R-:W-:Y:S02]  /*d310*/  F2FP.F16.F32.PACK_AB R30, R77, R76 ;  /* 0x0000004c4d1e723e */ /* 0x000fe400000000ff */
[----:B------:R-:W-:Y:S01]  /*d320*/  F2FP.F16.F32.PACK_AB R31, R79, R78 ;  /* 0x0000004e4f1f723e */ /* 0x000fe200000000ff */
[----:B------:R4:W-:Y:S01]  /*d330*/  STSM.16.M88.4 [R23], R24 ;  /* 0x0000001817007844 */ /* 0x0009e20000000200 */
[----:B-1----:R-:W-:-:S03]  /*d340*/  ISETP.NE.U32.AND P0, PT, R96, RZ, PT ;  /* 0x000000ff6000720c */ /* 0x002fc60003f05070 */
[----:B------:R-:W1:Y:S01]  /*d350*/  LDC.64 R20, c[0x0][0xc00] ;  /* 0x00030000ff147b82 */ /* 0x000e620000000a00 */
[----:B------:R0:W-:Y:S01]  /*d360*/  STSM.16.M88.4 [R73], R64 ;  /* 0x0000004049007844 */ /* 0x0001e20000000200 */
[----:B------:R-:W-:-:S03]  /*d370*/  ISETP.NE.AND.EX P0, PT, R97, RZ, PT, P0 ;  /* 0x000000ff6100720c */ /* 0x000fc60003f05300 */
[----:B------:R0:W-:Y:S04]  /*d380*/  STSM.16.M88.4 [R72], R28 ;  /* 0x0000001c48007844 */ /* 0x0001e80000000200 */
[----:B------:R0:W-:Y:S01]  /*d390*/  STSM.16.M88.4 [R44], R80 ;  /* 0x000000502c007844 */ /* 0x0001e20000000200 */
[----:B------:R-:W-:Y:S02]  /*d3a0*/  IMAD.U32 R7, RZ, RZ, UR4 ;  /* 0x00000004ff077e24 */ /* 0x000fe4000f8e00ff */
[----:B----4-:R-:W-:Y:S01]  /*d3b0*/  IMAD.MOV.U32 R23, RZ, RZ, RZ ;  /* 0x000000ffff177224 */ /* 0x010fe200078e00ff */
[----:B------:R-:W-:Y:S01]  /*d3c0*/  BAR.SYNC.DEFER_BLOCKING 0x1, 0x100 ;  /* 0x0044000000007b1d */ /* 0x000fe20000010000 */
[----:B--2---:R-:W-:-:S04]  /*d3d0*/  ISETP.NE.U32.AND P2, PT, R4, RZ, PT ;  /* 0x000000ff0400720c */ /* 0x004fc80003f45070 */
[----:B------:R-:W-:Y:S01]  /*d3e0*/  ISETP.NE.AND.EX P2, PT, R5, RZ, PT, P2 ;  /* 0x000000ff0500720c */ /* 0x000fe20003f45320 */
[----:B-1----:R-:W-:-:S12]  /*d3f0*/  IMAD.WIDE R20, R164, 0x4, R20 ;  /* 0x00000004a4147825 */ /* 0x002fd800078e0214 */
[----:B------:R-:W1:Y:S01]  /*d400*/  @P2 LDC.64 R4, c[0x0][0xc08] ;  /* 0x00030200ff042b82 */ /* 0x000e620000000a00 */
[----:B------:R0:W5:Y:S01]  /*d410*/  @P0 LDG.E R23, desc[UR36][R20.64] ;  /* 0x0000002414170981 */ /* 0x000162000c1e1900 */
[----:B---3--:R-:W-:-:S13]  /*d420*/  ISETP.NE.AND P1, PT, R52, 0x1, PT ;  /* 0x000000013400780c */ /* 0x008fda0003f25270 */
[----:B------:R-:W2:Y:S01]  /*d430*/  @P1 LDC R6, c[0x0][0xbec] ;  /* 0x0002fb00ff061b82 */ /* 0x000ea20000000800 */
[----:B-1----:R-:W-:-:S07]  /*d440*/  @P2 IMAD.WIDE R4, R164, 0x4, R4 ;  /* 0x00000004a4042825 */ /* 0x002fce00078e0204 */
[----:B------:R-:W1:Y:S01]  /*d450*/  @P1 LDC R11, c[0x0][0xbf0] ;  /* 0x0002fc00ff0b1b82 */ /* 0x000e620000000800 */
[----:B------:R0:W5:Y:S01]  /*d460*/  @P2 LDG.E R7, desc[UR36][R4.64] ;  /* 0x0000002404072981 */ /* 0x000162000c1e1900 */
[----:B------:R-:W-:Y:S05]  /*d470*/  @P2 BRA `(.L_x_1327) ;  /* 0x0000000000102947 */ /* 0x000fea0003800000 */
[----:B------:R-:W-:Y:S05]  /*d480*/  @!P0 BRA `(.L_x_1327) ;  /* 0x00000000000c8947 */ /* 0x000fea0003800000 */
[----:B0-----:R-:W3:Y:S04]  /*d490*/  LDG.E R4, desc[UR36][R20.64] ;  /* 0x0000002414047981 */ /* 0x001ee8000c1e1900 */
[----:B-----5:R-:W3:Y:S02]  /*d4a0*/  LDG.E R7, desc[UR36][R20.64+0x4] ;  /* 0x0000042414077981 */ /* 0x020ee4000c1e1900 */
[----:B---3--:R-:W-:-:S07]  /*d4b0*/  IMAD.IADD R7, R7, 0x1, -R4 ;  /* 0x0000000107077824 */ /* 0x008fce00078e0a04 */
.L_x_1327:
[----:B0-----:R-:W-:Y:S01]  /*d4c0*/  SHF.R.S32.HI R44, RZ, 0x1f, R163 ;  /* 0x0000001fff2c7819 */ /* 0x001fe200000114a3 */
[----:B------:R-:W-:Y:S01]  /*d4d0*/  IMAD.IADD R15, R22, 0x1, R18 ;  /* 0x00000001160f7824 */ /* 0x000fe200078e0212 */
[----:B------:R-:W-:Y:S01]  /*d4e0*/  ULDC.64 UR4, c[0x0][0xb90] ;  /* 0x0002e40000047ab9 */ /* 0x000fe20000000a00 */
[--C-:B-----5:R-:W-:Y:S01]  /*d4f0*/  SHF.R.S32.HI R21, RZ, 0x1f, R23.reuse ;  /* 0x0000001fff157819 */ /* 0x120fe20000011417 */
[----:B------:R-:W-:Y:S01]  /*d500*/  IMAD.MOV.U32 R20, RZ, RZ, R23 ;  /* 0x000000ffff147224 */ /* 0x000fe200078e0017 */
[----:B------:R-:W-:Y:S01]  /*d510*/  SHF.R.S32.HI R8, RZ, 0x1f, R164 ;  /* 0x0000001fff087819 */ /* 0x000fe200000114a4 */
[----:B------:R-:W-:Y:S01]  /*d520*/  IMAD R4, R44, UR4, RZ ;  /* 0x000000042c047c24 */ /* 0x000fe2000f8e02ff */
[----:B------:R-:W-:Y:S01]  /*d530*/  SEL R53, R164, RZ, !P0 ;  /* 0x000000ffa4357207 */ /* 0x000fe20004000000 */
[----:B--2---:R-:W-:-:S04]  /*d540*/  @P1 IMAD.HI.U32 R6, R15, R6, RZ ;  /* 0x000000060f061227 */ /* 0x004fc800078e00ff */
[----:B------:R-:W-:Y:S01]  /*d550*/  IMAD.MOV.U32 R9, RZ, RZ, R15 ;  /* 0x000000ffff097224 */ /* 0x000fe200078e000f */
[----:B-1----:R-:W-:Y:S01]  /*d560*/  @P1 SHF.R.U32.HI R9, RZ, R11, R6 ;  /* 0x0000000bff091219 */ /* 0x002fe20000011606 */
[C---:B------:R-:W-:Y:S02]  /*d570*/  IMAD R13, R163.reuse, UR5, R4 ;  /* 0x00000005a30d7c24 */ /* 0x040fe4000f8e0204 */
[----:B------:R-:W-:Y:S01]  /*d580*/  IMAD.WIDE.U32 R4, R163, UR4, R20 ;  /* 0x00000004a3047c25 */ /* 0x000fe2000f8e0014 */
[----:B------:R-:W-:Y:S01]  /*d590*/  SEL R20, R8, RZ, !P0 ;  /* 0x000000ff08147207 */ /* 0x000fe20004000000 */
[----:B------:R-:W-:Y:S02]  /*d5a0*/  ULDC.64 UR4, c[0x0][0xb98] ;  /* 0x0002e60000047ab9 */ /* 0x000fe40000000a00 */
[----:B------:R-:W-:Y:S02]  /*d5b0*/  IMAD R11, R165, 0x40, R160 ;  /* 0x00000040a50b7824 */ /* 0x000fe400078e02a0 */
[----:B------:R-:W-:-:S02]  /*d5c0*/  IMAD.IADD R5, R5, 0x1, R13 ;  /* 0x0000000105057824 */ /* 0x000fc400078e020d */
        /* <DEDUP_REMOVED lines=12> */
[----:B------:R-:W-:Y:S01]  /*d690*/  SHF.R.S32.HI R6, RZ, 0x1f, R11 ;  /* 0x0000001fff067819 */ /* 0x000fe2000001140b */
[----:B------:R-:W-:Y:S01]  /*d6a0*/  IMAD.IADD R24, R170, 0x1, R18 ;  /* 0x00000001aa187824 */ /* 0x000fe200078e0212 */
[----:B------:R-:W-:Y:S01]  /*d6b0*/  IADD3.X R5, R13, R5, R8, P2, !PT ;  /* 0x000000050d057210 */ /* 0x000fe200017fe408 */
[----:B------:R-:W-:Y:S01]  /*d6c0*/  IMAD R55, R7, R52, RZ ;  /* 0x0000003407377224 */ /* 0x000fe200078e02ff */
[----:B------:R-:W-:Y:S01]  /*d6d0*/  IADD3 R9, P3, R16, 0x2000, RZ ;  /* 0x0000200010097810 */ /* 0x000fe20007f7e0ff */
[----:B------:R-:W-:Y:S01]  /*d6e0*/  IMAD R10, R6, UR4, RZ ;  /* 0x00000004060a7c24 */ /* 0x000fe2000f8e02ff */
[----:B------:R-:W-:Y:S01]  /*d6f0*/  IADD3 R15, P0, R16, 0x1000, RZ ;  /* 0x00001000100f7810 */ /* 0x000fe20007f1e0ff */
[----:B------:R-:W-:Y:S01]  /*d700*/  IMAD.WIDE.U32 R4, R11, UR4, R4 ;  /* 0x000000040b047c25 */ /* 0x000fe2000f8e0004 */
[----:B------:R-:W-:-:S02]  /*d710*/  LOP3.LUT R8, R9, 0x380, RZ, 0xc0, !PT ;  /* 0x0000038009087812 */ /* 0x000fc400078ec0ff */
[----:B------:R-:W-:Y:S01]  /*d720*/  LOP3.LUT R36, R37, 0x380, RZ, 0xc0, !PT ;  /* 0x0000038025247812 */ /* 0x000fe200078ec0ff */
[----:B------:R-:W-:Y:S01]  /*d730*/  IMAD R13, R11, UR5, R10 ;  /* 0x000000050b0d7c24 */ /* 0x000fe2000f8e020a */
[----:B------:R-:W-:Y:S01]  /*d740*/  ULDC.64 UR4, c[0x0][0xb50] ;  /* 0x0002d40000047ab9 */ /* 0x000fe20000000a00 */
[----:B------:R-:W-:Y:S01]  /*d750*/  SHF.R.U64 R6, R8, 0x3, RZ ;  /* 0x0000000308067819 */ /* 0x000fe200000012ff */
[----:B------:R-:W-:Y:S01]  /*d760*/  IMAD.X R7, RZ, RZ, R17, P3 ;  /* 0x000000ffff077224 */ /* 0x000fe200018e0611 */
[----:B------:R-:W-:Y:S01]  /*d770*/  LEA R10, P4, R4, UR4, 0x2 ;  /* 0x00000004040a7c11 */ /* 0x000fe2000f8810ff */
[----:B------:R-:W-:Y:S01]  /*d780*/  IMAD.IADD R5, R5, 0x1, R13 ;  /* 0x0000000105057824 */ /* 0x000fe200078e020d */
[----:B------:R-:W-:Y:S01]  /*d790*/  LOP3.LUT R6, R6, R9, RZ, 0x3c, !PT ;  /* 0x0000000906067212 */ /* 0x000fe200078e3cff */
[----:B------:R-:W-:Y:S01]  /*d7a0*/  IMAD.X R13, RZ, RZ, R17, P0 ;  /* 0x000000ffff0d7224 */ /* 0x000fe200000e0611 */
[----:B------:R-:W-:Y:S01]  /*d7b0*/  IADD3 R9, P2, R16, 0x3000, RZ ;  /* 0x0000300010097810 */ /* 0x000fe20007f5e0ff */
[----:B------:R-:W-:Y:S01]  /*d7c0*/  SHFL.IDX PT, R48, R10, RZ, 0x1c1f ;  /* 0x001c1fff0a307589 */ /* 0x000fe200000e0000 */
[----:B------:R-:W-:Y:S01]  /*d7d0*/  LEA.HI.X R14, R4, UR5, R5, 0x2, P4 ;  /* 0x00000005040e7c11 */ /* 0x000fe2000a0f1405 */
[----:B------:R-:W-:Y:S01]  /*d7e0*/  VIADD R4, R24, 0x8 ;  /* 0x0000000818047836 */ /* 0x000fe20000000000 */
[----:B------:R-:W-:Y:S01]  /*d7f0*/  LOP3.LUT R8, R9, 0x380, RZ, 0xc0, !PT ;  /* 0x0000038009087812 */ /* 0x000fe200078ec0ff */
[----:B------:R-:W-:Y:S01]  /*d800*/  SHFL.IDX PT, R50, R10, 0x1, 0x1c1f ;  /* 0x003c1f000a327f89 */ /* 0x000fe200000e0000 */
[----:B------:R-:W-:Y:S01]  /*d810*/  LOP3.LUT P0, RZ, R167, 0x3, RZ, 0xc0, !PT ;  /* 0x00000003a7ff7812 */ /* 0x000fe2000780c0ff */
[----:B------:R-:W-:Y:S01]  /*d820*/  ULDC.64 UR4, c[0x0][0xaa0] ;  /* 0x0002a80000047ab9 */ /* 0x000fe20000000a00 */
[----:B------:R-:W-:Y:S01]  /*d830*/  SHF.R.U64 R8, R8, 0x3, RZ ;  /* 0x0000000308087819 */ /* 0x000fe200000012ff */
[----:B------:R-:W0:Y:S01]  /*d840*/  SHFL.IDX PT, R49, R14, RZ, 0x1c1f ;  /* 0x001c1fff0e317589 */ /* 0x000e2200000e0000 */
[----:B------:R-:W-:-:S02]  /*d850*/  IADD3 R33, P4, R16, 0x6000, RZ ;  /* 0x0000600010217810 */ /* 0x000fc40007f9e0ff */
[----:B------:R-:W-:Y:S01]  /*d860*/  LOP3.LUT R8, R8, R9, RZ, 0x3c, !PT ;  /* 0x0000000908087212 */ /* 0x000fe200078e3cff */
[----:B------:R-:W1:Y:S01]  /*d870*/  SHFL.IDX PT, R51, R14, 0x1, 0x1c1f ;  /* 0x003c1f000e337f89 */ /* 0x000e6200000e0000 */
[----:B------:R-:W-:Y:S01]  /*d880*/  IMAD.X R9, RZ, RZ, R17, P2 ;  /* 0x000000ffff097224 */ /* 0x000fe200010e0611 */
[-C--:B------:R-:W-:Y:S02]  /*d890*/  ISETP.GE.OR P2, PT, R24, R55.reuse, P0 ;  /* 0x000000371800720c */ /* 0x080fe40000746670 */
[----:B------:R-:W-:Y:S02]  /*d8a0*/  ISETP.GE.OR P0, PT, R4, R55, P0 ;  /* 0x000000370400720c */ /* 0x000fe40000706670 */
[----:B------:R-:W-:Y:S02]  /*d8b0*/  LOP3.LUT R11, R16, 0x380, RZ, 0xc0, !PT ;  /* 0x00000380100b7812 */ /* 0x000fe400078ec0ff */
[----:B------:R-:W-:Y:S02]  /*d8c0*/  LOP3.LUT R32, R33, 0x380, RZ, 0xc0, !PT ;  /* 0x0000038021207812 */ /* 0x000fe400078ec0ff */
[----:B------:R-:W-:-:S02]  /*d8d0*/  SHF.R.U64 R11, R11, 0x3, RZ ;  /* 0x000000030b0b7819 */ /* 0x000fc400000012ff */
[----:B------:R-:W-:Y:S02]  /*d8e0*/  IADD3 R5, P3, R16, 0x7000, RZ ;  /* 0x0000700010057810 */ /* 0x000fe40007f7e0ff */
[----:B------:R-:W-:Y:S02]  /*d8f0*/  SHF.R.U64 R40, R40, 0x3, RZ ;  /* 0x0000000328287819 */ /* 0x000fe400000012ff */
[----:B------:R-:W-:Y:S01]  /*d900*/  SHF.R.U64 R36, R36, 0x3, RZ ;  /* 0x0000000324247819 */ /* 0x000fe200000012ff */
[--C-:B------:R-:W-:Y:S01]  /*d910*/  IMAD.X R29, RZ, RZ, R17.reuse, P3 ;  /* 0x000000ffff1d7224 */ /* 0x100fe200018e0611 */
[----:B------:R-:W-:Y:S02]  /*d920*/  SHF.R.U64 R32, R32, 0x3, RZ ;  /* 0x0000000320207819 */ /* 0x000fe400000012ff */
[----:B------:R-:W-:Y:S01]  /*d930*/  LOP3.LUT R16, R11, R16, RZ, 0x3c, !PT ;  /* 0x000000100b107212 */ /* 0x000fe200078e3cff */
[----:B0-----:R0:W-:Y:S01]  /*d940*/  @!P2 ST.E desc[UR36][R48.64], R2 ;  /* 0x000000023000a985 */ /* 0x0011e2000c101924 */
[----:B------:R-:W-:Y:S01]  /*d950*/  LOP3.LUT R40, R40, R41, RZ, 0x3c, !PT ;  /* 0x0000002928287212 */ /* 0x000fe200078e3cff */
[--C-:B------:R-:W-:Y:S01]  /*d960*/  IMAD.X R41, RZ, RZ, R17.reuse, P6 ;  /* 0x000000ffff297224 */ /* 0x100fe200030e0611 */
[----:B------:R-:W-:Y:S01]  /*d970*/  LOP3.LUT R36, R36, R37, RZ, 0x3c, !PT ;  /* 0x0000002524247212 */ /* 0x000fe200078e3cff */
[----:B-1----:R1:W-:Y:S01]  /*d980*/  @!P0 ST.E desc[UR36][R50.64], R0 ;  /* 0x0000000032008985 */ /* 0x0023e2000c101924 */
[----:B------:R-:W-:Y:S01]  /*d990*/  LOP3.LUT R32, R32, R33, RZ, 0x3c, !PT ;  /* 0x0000002120207212 */ /* 0x000fe200078e3cff */
[--C-:B------:R-:W-:Y:S01]  /*d9a0*/  IMAD.X R37, RZ, RZ, R17.reuse, P5 ;  /* 0x000000ffff257224 */ /* 0x100fe200028e0611 */
[----:B------:R-:W-:Y:S01]  /*d9b0*/  LOP3.LUT R12, R15, 0x380, RZ, 0xc0, !PT ;  /* 0x000003800f0c7812 */ /* 0x000fe200078ec0ff */
[----:B------:R-:W-:Y:S01]  /*d9c0*/  IMAD.X R33, RZ, RZ, R17, P4 ;  /* 0x000000ffff217224 */ /* 0x000fe200020e0611 */
[----:B------:R2:W5:Y:S01]  /*d9d0*/  LD.E.128 R24, desc[UR36][R16.64] ;  /* 0x0000002410187980 */ /* 0x000562000c101d00 */
[----:B------:R-:W-:Y:S01]  /*d9e0*/  LOP3.LUT R4, R5, 0x380, RZ, 0xc0, !PT ;  /* 0x0000038005047812 */ /* 0x000fe200078ec0ff */
[----:B0-----:R-:W0:Y:S01]  /*d9f0*/  @P1 LDC R49, c[0x0][0xbec] ;  /* 0x0002fb00ff311b82 */ /* 0x001e220000000800 */
[----:B------:R-:W-:Y:S01]  /*da00*/  SHF.R.U64 R12, R12, 0x3, RZ ;  /* 0x000000030c0c7819 */ /* 0x000fe200000012ff */
[----:B------:R-:W5:Y:S01]  /*da10*/  LD.E.128 R8, desc[UR36][R8.64] ;  /* 0x0000002408087980 */ /* 0x000f62000c101d00 */
[----:B------:R-:W-:Y:S01]  /*da20*/  SHF.R.U64 R4, R4, 0x3, RZ ;  /* 0x0000000304047819 */ /* 0x000fe200000012ff */
[----:B-1----:R-:W-:Y:S01]  /*da30*/  IMAD R0, R21, UR4, RZ ;  /* 0x0000000415007c24 */ /* 0x002fe2000f8e02ff */
[----:B------:R-:W-:Y:S01]  /*da40*/  LOP3.LUT R12, R12, R15, RZ, 0x3c, !PT ;  /* 0x0000000f0c0c7212 */ /* 0x000fe200078e3cff */
[----:B------:R-:W5:Y:S01]  /*da50*/  LD.E.128 R40, desc[UR36][R40.64] ;  /* 0x0000002428287980 */ /* 0x000f62000c101d00 */
[----:B--2---:R-:W-:Y:S01]  /*da60*/  IMAD.WIDE.U32 R16, R23, UR4, RZ ;  /* 0x0000000417107c25 */ /* 0x004fe2000f8e00ff */
[----:B------:R-:W-:-:S02]  /*da70*/  LOP3.LUT R28, R4, R5, RZ, 0x3c, !PT ;  /* 0x00000005041c7212 */ /* 0x000fc400078e3cff */
[----:B------:R-:W5:Y:S01]  /*da80*/  LD.E.128 R4, desc[UR36][R6.64] ;  /* 0x0000002406047980 */ /* 0x000f62000c101d00 */
[----:B------:R-:W-:Y:S01]  /*da90*/  IMAD R21, R23, UR5, R0 ;  /* 0x0000000517157c24 */ /* 0x000fe2000f8e0200 */
[----:B------:R-:W-:Y:S01]  /*daa0*/  ULDC.64 UR4, c[0x0][0xae8] ;  /* 0x0002ba0000047ab9 */ /* 0x000fe20000000a00 */
[----:B------:R-:W1:Y:S01]  /*dab0*/  @P1 LDC R23, c[0x0][0xbf0] ;  /* 0x0002fc00ff171b82 */ /* 0x000e620000000800 */
[----:B------:R-:W5:Y:S01]  /*dac0*/  LD.E.128 R12, desc[UR36][R12.64] ;  /* 0x000000240c0c7980 */ /* 0x000f62000c101d00 */
[----:B------:R-:W-:Y:S02]  /*dad0*/  IMAD.IADD R17, R17, 0x1, R21 ;  /* 0x0000000111117824 */ /* 0x000fe400078e0215 */
[----:B------:R-:W-:Y:S01]  /*dae0*/  IMAD R21, R162, 0x20, R165 ;  /* 0x00000020a2157824 */ /* 0x000fe200078e02a5 */
[----:B------:R-:W5:Y:S01]  /*daf0*/  LD.E.128 R36, desc[UR36][R36.64] ;  /* 0x0000002424247980 */ /* 0x000f62000c101d00 */
[----:B------:R-:W-:Y:S02]  /*db00*/  IMAD R0, R44, UR4, RZ ;  /* 0x000000042c007c24 */ /* 0x000fe4000f8e02ff */
[----:B------:R-:W-:Y:S01]  /*db10*/  IMAD.IADD R44, R18, 0x1, R21 ;  /* 0x00000001122c7824 */ /* 0x000fe200078e0215 */
[----:B------:R-:W5:Y:S01]  /*db20*/  LD.E.128 R32, desc[UR36][R32.64] ;  /* 0x0000002420207980 */ /* 0x000f62000c101d00 */
[----:B------:R-:W-:-:S02]  /*db30*/  IMAD R21, R163, UR5, R0 ;  /* 0x00000005a3157c24 */ /* 0x000fc4000f8e0200 */
[----:B------:R-:W-:Y:S01]  /*db40*/  IMAD.WIDE.U32 R16, R163, UR4, R16 ;  /* 0x00000004a3107c25 */ /* 0x000fe2000f8e0010 */
[----:B------:R-:W-:Y:S01]  /*db50*/  ULDC.64 UR4, c[0x0][0xaf0] ;  /* 0x0002bc0000047ab9 */ /* 0x000fe20000000a00 */
[----:B------:R-:W5:Y:S02]  /*db60*/  LD.E.128 R28, desc[UR36][R28.64] ;  /* 0x000000241c1c7980 */ /* 0x000f64000c101d00 */
[----:B0-----:R-:W-:Y:S01]  /*db70*/  @P1 IMAD.HI.U32 R0, R44, R49, RZ ;  /* 0x000000312c001227 */ /* 0x001fe200078e00ff */
[----:B------:R-:W-:Y:S01]  /*db80*/  @!PT LDS RZ, [RZ] ;  /* 0x00000000fffff984 */ /* 0x000fe20000000800 */
[----:B------:R-:W-:Y:S01]  /*db90*/  @!PT LDS RZ, [RZ] ;  /* 0x00000000fffff984 */ /* 0x000fe20000000800 */
[----:B------:R-:W-:Y:S01]  /*dba0*/  @!PT LDS RZ, [RZ] ;  /* 0x00000000fffff984 */ /* 0x000fe20000000800 */
[----:B------:R-:W-:Y:S01]  /*dbb0*/  @!PT LDS RZ, [RZ] ;  /* 0x00000000fffff984 */ /* 0x000fe20000000800 */
[----:B------:R0:W-:Y:S06]  /*dbc0*/  MEMBAR.ALL.CTA ;  /* 0x0000000000007992 */ /* 0x0001ec0000008000 */
[----:B0-----:R-:W0:Y:S01]  /*dbd0*/  FENCE.VIEW.ASYNC.S ;  /* 0x00000000000073c6 */ /* 0x001e220000000000 */
[----:B------:R-:W-:-:S02]  /*dbe0*/  IMAD.IADD R17, R17, 0x1, R21 ;  /* 0x0000000111117824 */ /* 0x000fc400078e0215 */
[----:B------:R-:W-:Y:S02]  /*dbf0*/  IMAD.MOV.U32 R21, RZ, RZ, R44 ;  /* 0x000000ffff157224 */ /* 0x000fe400078e002c */
[----:B------:R-:W-:Y:S01]  /*dc00*/  IMAD R2, R20, UR4, RZ ;  /* 0x0000000414027c24 */ /* 0x000fe2000f8e02ff */
[----:B-1----:R-:W-:Y:S01]  /*dc10*/  @P1 SHF.R.U32.HI R21, RZ, R23, R0 ;  /* 0x00000017ff151219 */ /* 0x002fe20000011600 */
[----:B------:R-:W-:-:S03]  /*dc20*/  IMAD.WIDE.U32 R16, R53, UR4, R16 ;  /* 0x0000000435107c25 */ /* 0x000fc6000f8e0010 */
[--C-:B------:R-:W-:Y:S01]  /*dc30*/  SHF.R.S32.HI R0, RZ, 0x1f, R21.reuse ;  /* 0x0000001fff007819 */ /* 0x100fe20000011415 */
[----:B------:R-:W-:Y:S01]  /*dc40*/  IMAD R23, R53, UR5, R2 ;  /* 0x0000000535177c24 */ /* 0x000fe2000f8e0202 */
[----:B------:R-:W-:Y:S01]  /*dc50*/  ULDC.64 UR4, c[0x0][0xae0] ;  /* 0x0002b80000047ab9 */ /* 0x000fe20000000a00 */
[----:B------:R-:W-:Y:S02]  /*dc60*/  IMAD.MOV R49, RZ, RZ, -R21 ;  /* 0x000000ffff317224 */ /* 0x000fe400078e0a15 */
[----:B------:R-:W-:Y:S02]  /*dc70*/  IMAD.IADD R17, R17, 0x1, R23 ;  /* 0x0000000111117824 */ /* 0x000fe400078e0217 */
[----:B------:R-:W-:Y:S02]  /*dc80*/  IMAD R0, R0, UR4, RZ ;  /* 0x0000000400007c24 */ /* 0x000fe4000f8e02ff */
[----:B------:R-:W-:Y:S02]  /*dc90*/  IMAD R23, R52, R49, R44 ;  /* 0x0000003134177224 */ /* 0x000fe400078e022c */
[----:B------:R-:W-:-:S02]  /*dca0*/  IMAD R49, R21, UR5, R0 ;  /* 0x0000000515317c24 */ /* 0x000fc4000f8e0200 */
[----:B------:R-:W-:Y:S01]  /*dcb0*/  IMAD.WIDE.U32 R16, R21, UR4, R16 ;  /* 0x0000000415107c25 */ /* 0x000fe2000f8e0010 */
[----:B------:R-:W-:Y:S01]  /*dcc0*/  SHF.R.S32.HI R0, RZ, 0x1f, R23 ;  /* 0x0000001fff007819 */ /* 0x000fe20000011417 */
[----:B------:R-:W-:Y:S02]  /*dcd0*/  ULDC.64 UR4, c[0x0][0xad8] ;  /* 0x0002b60000047ab9 */ /* 0x000fe40000000a00 */
[----:B------:R-:W-:Y:S02]  /*dce0*/  IMAD.IADD R17, R17, 0x1, R49 ;  /* 0x0000000111117824 */ /* 0x000fe400078e0231 */
[----:B------:R-:W-:Y:S02]  /*dcf0*/  IMAD R2, R0, UR4, RZ ;  /* 0x0000000400027c24 */ /* 0x000fe4000f8e02ff */
[----:B------:R-:W-:Y:S02]  /*dd00*/  IMAD.IADD R44, R165, 0x1, R18 ;  /* 0x00000001a52c7824 */ /* 0x000fe400078e0212 */
[----:B------:R-:W-:-:S02]  /*dd10*/  IMAD R21, R23, UR5, R2 ;  /* 0x0000000517157c24 */ /* 0x000fc4000f8e0202 */
[----:B------:R-:W-:Y:S01]  /*dd20*/  IMAD.WIDE.U32 R16, R23, UR4, R16 ;  /* 0x0000000417107c25 */ /* 0x000fe2000f8e0010 */
[CC--:B------:R-:W-:Y:S01]  /*dd30*/  ISETP.GE.AND P2, PT, R44.reuse, R55.reuse, PT ;  /* 0x000000372c00720c */ /* 0x0c0fe20003f46270 */
[----:B------:R-:W-:Y:S02]  /*dd40*/  ULDC.64 UR4, c[0x0][0xa80] ;  /* 0x0002a00000047ab9 */ /* 0x000fe40000000a00 */
[----:B------:R-:W-:Y:S01]  /*dd50*/  VIADD R0, R44, 0x20 ;  /* 0x000000202c007836 */ /* 0x000fe20000000000 */
[----:B------:R-:W-:Y:S01]  /*dd60*/  LEA R18, P3, R16, UR4, 0x1 ;  /* 0x0000000410127c11 */ /* 0x000fe2000f8608ff */
[----:B------:R-:W-:Y:S02]  /*dd70*/  IMAD.IADD R17, R17, 0x1, R21 ;  /* 0x0000000111117824 */ /* 0x000fe400078e0215 */
[----:B------:R-:W-:Y:S01]  /*dd80*/  VIADD R3, R3, 0x2a820 ;  /* 0x0002a82003037836 */ /* 0x000fe20000000000 */
[----:B------:R-:W-:Y:S01]  /*dd90*/  ISETP.GE.AND P0, PT, R0, R55, PT ;  /* 0x000000370000720c */ /* 0x000fe20003f06270 */
[----:B------:R-:W-:Y:S01]  /*dda0*/  VIADD R0, R44, 0x40 ;  /* 0x000000402c007836 */ /* 0x000fe20000000000 */
[----:B------:R-:W-:-:S02]  /*ddb0*/  LEA.HI.X R20, R16, UR5, R17, 0x1, P3 ;  /* 0x0000000510147c11 */ /* 0x000fc400098f0c11 */
[----:B------:R-:W-:Y:S01]  /*ddc0*/  PRMT R3, RZ, 0x654, R3 ;  /* 0x00000654ff037816 */ /* 0x000fe20000000003 */
[----:B0-----:R0:W1:Y:S01]  /*ddd0*/  SHFL.IDX PT, R16, R18, RZ, 0x181f ;  /* 0x00181fff12107589 */ /* 0x00106200000e0000 */
        /* <DEDUP_REMOVED lines=10> */
[-C--:B0-2---:R-:W-:Y:S02]  /*de80*/  @!P2 LEA.HI.X R3, R160, R0.reuse, R173, 0x1, P4 ;  /* 0x00000000a003a211 */ /* 0x085fe400020f0cad */
[----:B------:R-:W-:-:S03]  /*de90*/  @!P3 LEA.HI.X R17, R161, R0, R172, 0x1, P5 ;  /* 0x00000000a111b211 */ /* 0x000fc600028f0cac */
[----:B-----5:R3:W-:Y:S04]  /*dea0*/  @!P2 ST.E.128 desc[UR36][R2.64], R24 ;  /* 0x000000180200a985 */ /* 0x0207e8000c101d24 */
[----:B------:R3:W-:Y:S02]  /*deb0*/  @!P3 ST.E.128 desc[UR36][R16.64], R40 ;  /* 0x000000281000b985 */ /* 0x0007e4000c101d24 */
.L_x_1329:
[----:B------:R-:W-:Y:S05]  /*dec0*/  BSYNC B1 ;  /* 0x0000000000017941 */ /* 0x000fea0003800000 */
.L_x_1328:
        /* <DEDUP_REMOVED lines=9> */
[-C--:B0---4-:R-:W-:Y:S02]  /*df60*/  @!P3 LEA.HI.X R3, R160, R0.reuse, R173, 0x1, P0 ;  /* 0x00000000a003b211 */ /* 0x091fe400000f0cad */
[----:B------:R-:W-:-:S03]  /*df70*/  @!P4 LEA.HI.X R17, R161, R0, R172, 0x1, P2 ;  /* 0x00000000a111c211 */ /* 0x000fc600010f0cac */
[----:B-----5:R3:W-:Y:S04]  /*df80*/  @!P3 ST.E.128 desc[UR36][R2.64], R12 ;  /* 0x0000000c0200b985 */ /* 0x0207e8000c101d24 */
[----:B------:R3:W-:Y:S02]  /*df90*/  @!P4 ST.E.128 desc[UR36][R16.64], R36 ;  /* 0x000000241000c985 */ /* 0x0007e4000c101d24 */
.L_x_1331:
[----:B------:R-:W-:Y:S05]  /*dfa0*/  BSYNC B1 ;  /* 0x0000000000017941 */ /* 0x000fea0003800000 */
.L_x_1330:
        /* <DEDUP_REMOVED lines=13> */
.L_x_1333:
[----:B------:R-:W-:Y:S05]  /*e080*/  BSYNC B1 ;  /* 0x0000000000017941 */ /* 0x000fea0003800000 */
.L_x_1332:
        /* <DEDUP_REMOVED lines=12> */
[----:B----4-:R-:W-:-:S04]  /*e150*/  LEA R2, P0, R161, R18, 0x1 ;  /* 0x00000012a1027211 */ /* 0x010fc800078008ff */
[----:B------:R-:W-:-:S05]  /*e160*/  LEA.HI.X R3, R161, R20, R172, 0x1, P0 ;  /* 0x00000014a1037211 */ /* 0x000fca00000f0cac */
[----:B------:R0:W-:Y:S01]  /*e170*/  ST.E.128 desc[UR36][R2.64], R28 ;  /* 0x0000001c02007985 */ /* 0x0001e2000c101d24 */
[----:B------:R-:W-:Y:S05]  /*e180*/  BRA `(.L_x_1334) ;  /* 0x0000000800b07947 */ /* 0x000fea0003800000 */
.L_x_1326:
[----:B------:R-:W2:Y:S08]  /*e190*/  LDC.64 R4, c[0x0][0xc00] ;  /* 0x00030000ff047b82 */ /* 0x000eb00000000a00 */
[----:B0-----:R-:W0:Y:S01]  /*e1a0*/  LDC.64 R2, c[0x0][0xc00] ;  /* 0x00030000ff027b82 */ /* 0x001e220000000a00 */
[----:B------:R-:W-:Y:S01]  /*e1b0*/  ULDC UR4, c[0x0][0xa88] ;  /* 0x0002a20000047ab9 */ /* 0x000fe20000000800 */
[----:B------:R-:W-:-:S06]  /*e1c0*/  IMAD.MOV.U32 R6, RZ, RZ, RZ ;  /* 0x000000ffff067224 */ /* 0x000fcc00078e00ff */
[----:B------:R-:W3:Y:S01]  /*e1d0*/  LDC R17, c[0x0][0xbe8] ;  /* 0x0002fa00ff117b82 */ /* 0x000ee20000000800 */
[----:B--2---:R-:W-:-:S04]  /*e1e0*/  ISETP.NE.U32.AND P0, PT, R4, RZ, PT ;  /* 0x000000ff0400720c */ /* 0x004fc80003f05070 */
[----:B------:R-:W-:-:S03]  /*e1f0*/  ISETP.NE.AND.EX P0, PT, R5, RZ, PT, P0 ;  /* 0x000000ff0500720c */ /* 0x000fc60003f05300 */
[----:B------:R-:W2:Y:S01]  /*e200*/  LDC.64 R4, c[0x0][0xc08] ;  /* 0x00030200ff047b82 */ /* 0x000ea20000000a00 */
[----:B0-----:R-:W-:-:S04]  /*e210*/  IMAD.WIDE R2, R164, 0x4, R2 ;  /* 0x00000004a4027825 */ /* 0x001fc800078e0202 */
[----:B------:R-:W-:-:S05]  /*e220*/  IMAD.U32 R0, RZ, RZ, UR4 ;  /* 0x00000004ff007e24 */ /* 0x000fca000f8e00ff */
[----:B------:R0:W5:Y:S01]  /*e230*/  @P0 LDG.E R6, desc[UR36][R2.64] ;  /* 0x0000002402060981 */ /* 0x000162000c1e1900 */
[----:B--2---:R-:W-:-:S04]  /*e240*/  ISETP.NE.U32.AND P1, PT, R4, RZ, PT ;  /* 0x000000ff0400720c */ /* 0x004fc80003f25070 */
[----:B------:R-:W-:-:S13]  /*e250*/  ISETP.NE.AND.EX P1, PT, R5, RZ, PT, P1 ;  /* 0x000000ff0500720c */ /* 0x000fda0003f25310 */
[----:B------:R-:W2:Y:S02]  /*e260*/  @P1 LDC.64 R4, c[0x0][0xc08] ;  /* 0x00030200ff041b82 */ /* 0x000ea40000000a00 */
[----:B--2---:R-:W-:-:S05]  /*e270*/  @P1 IMAD.WIDE R4, R164, 0x4, R4 ;  /* 0x00000004a4041825 */ /* 0x004fca00078e0204 */
[----:B------:R0:W5:Y:S01]  /*e280*/  @P1 LDG.E R0, desc[UR36][R4.64] ;  /* 0x0000002404001981 */ /* 0x000162000c1e1900 */
[----:B---3--:R-:W-:Y:S02]  /*e290*/  ISETP.NE.AND P2, PT, R17, 0x1, PT ;  /* 0x000000011100780c */ /* 0x008fe40003f45270 */
[----:B------:R-:W-:Y:S02]  /*e2a0*/  ISETP.GE.AND P3, PT, R174, 0x80, PT ;  /* 0x00000080ae00780c */ /* 0x000fe40003f66270 */
[----:B------:R-:W-:-:S09]  /*e2b0*/  SHF.R.S32.HI R7, RZ, 0x1f, R164 ;  /* 0x0000001fff077819 */ /* 0x000fd200000114a4 */
[----:B------:R-:W2:Y:S08]  /*e2c0*/  @P2 LDC R16, c[0x0][0xbec] ;  /* 0x0002fb00ff102b82 */ /* 0x000eb00000000800 */
[----:B------:R-:W3:Y:S01]  /*e2d0*/  @P2 LDC R21, c[0x0][0xbf0] ;  /* 0x0002fc00ff152b82 */ /* 0x000ee20000000800 */
[----:B0-----:R-:W-:Y:S05]  /*e2e0*/  @P1 BRA `(.L_x_1335) ;  /* 0x0000000000101947 */ /* 0x001fea0003800000 */
[----:B------:R-:W-:Y:S05]  /*e2f0*/  @!P0 BRA `(.L_x_1335) ;  /* 0x00000000000c8947 */ /* 0x000fea0003800000 */
[----:B------:R-:W4:Y:S04]  /*e300*/  LDG.E R5, desc[UR36][R2.64] ;  /* 0x0000002402057981 */ /* 0x000f28000c1e1900 */
[----:B-----5:R-:W4:Y:S02]  /*e310*/  LDG.E R0, desc[UR36][R2.64+0x4] ;  /* 0x0000042402007981 */ /* 0x020f24000c1e1900 */
[----:B----4-:R-:W-:-:S07]  /*e320*/  IMAD.IADD R0, R0, 0x1, -R5 ;  /* 0x0000000100007824 */ /* 0x010fce00078e0a05 */
.L_x_1335:
[----:B------:R-:W-:Y:S01]  /*e330*/  BSSY B1, `(.L_x_1336) ;  /* 0x000002d000017945 */ /* 0x000fe20003800000 */
[----:B------:R-:W-:Y:S02]  /*e340*/  SHF.R.S32.HI R10, RZ, 0x1f, R163 ;  /* 0x0000001fff0a7819 */ /* 0x000fe400000114a3 */
[----:B------:R-:W-:Y:S02]  /*e350*/  SEL R13, R164, RZ, !P0 ;  /* 0x000000ffa40d7207 */ /* 0x000fe40004000000 */
[----:B------:R-:W-:Y:S02]  /*e360*/  SEL R12, R7, RZ, !P0 ;  /* 0x000000ff070c7207 */ /* 0x000fe40004000000 */
[----:B-----5:R-:W-:Y:S01]  /*e370*/  SHF.R.S32.HI R11, RZ, 0x1f, R6 ;  /* 0x0000001fff0b7819 */ /* 0x020fe20000011406 */
[----:B------:R-:W-:Y:S06]  /*e380*/  @P3 BRA `(.L_x_1337) ;  /* 0x00000000009c3947 */ /* 0x000fec0003800000 */
[----:B------:R-:W0:Y:S01]  /*e390*/  S2R R3, SR_TID.X ;  /* 0x0000000000037919 */ /* 0x000e220000002100 */
[----:B------:R-:W4:Y:S02]  /*e3a0*/  LDC R14, c[0x0][0xbe8] ;  /* 0x0002fa00ff0e7b82 */ /* 0x000f240000000800 */
[----:B----4-:R-:W-:Y:S01]  /*e3b0*/  IMAD R2, R0, R14, RZ ;  /* 0x0000000e00027224 */ /* 0x010fe200078e02ff */
[----:B0-----:R-:W-:-:S04]  /*e3c0*/  IADD3 R9, R18, -0x80, R3 ;  /* 0xffffff8012097810 */ /* 0x001fc80007ffe003 */
[----:B------:R-:W-:-:S13]  /*e3d0*/  ISETP.GE.AND P0, PT, R9, R2, PT ;  /* 0x000000020900720c */ /* 0x000fda0003f06270 */
[----:B------:R-:W-:Y:S05]  /*e3e0*/  @P0 BRA `(.L_x_1337) ;  /* 0x0000000000840947 */ /* 0x000fea0003800000 */
[----:B------:R-:W-:Y:S01]  /*e3f0*/  ISETP.NE.AND P0, PT, R14, 0x1, PT ;  /* 0x000000010e00780c */ /* 0x000fe20003f05270 */
[----:B------:R-:W-:Y:S01]  /*e400*/  ULDC.64 UR4, c[0x0][0xb90] ;  /* 0x0002e40000047ab9 */ /* 0x000fe20000000a00 */
[----:B------:R-:W-:Y:S02]  /*e410*/  IMAD.MOV.U32 R2, RZ, RZ, R6 ;  /* 0x000000ffff027224 */ /* 0x000fe400078e0006 */
[----:B------:R-:W-:Y:S02]  /*e420*/  IMAD R8, R10, UR4, RZ ;  /* 0x000000040a087c24 */ /* 0x000fe4000f8e02ff */
[----:B------:R-:W-:Y:S02]  /*e430*/  IMAD.MOV.U32 R3, RZ, RZ, R11 ;  /* 0x000000ffff037224 */ /* 0x000fe400078e000b */
[----:B------:R-:W-:Y:S02]  /*e440*/  IMAD.MOV.U32 R5, RZ, RZ, R9 ;  /* 0x000000ffff057224 */ /* 0x000fe400078e0009 */
[----:B------:R-:W-:-:S03]  /*e450*/  IMAD.WIDE.U32 R2, R163, UR4, R2 ;  /* 0x00000004a3027c25 */ /* 0x000fc6000f8e0002 */
[----:B------:R-:W0:Y:S01]  /*e460*/  @P0 LDC R4, c[0x0][0xbec] ;  /* 0x0002fb00ff040b82 */ /* 0x000e220000000800 */
[----:B------:R-:W-:Y:S01]  /*e470*/  IMAD R7, R163, UR5, R8 ;  /* 0x00000005a3077c24 */ /* 0x000fe2000f8e0208 */
[----:B------:R-:W-:-:S03]  /*e480*/  ULDC.64 UR4, c[0x0][0xb98] ;  /* 0x0002e60000047ab9 */ /* 0x000fc60000000a00 */
[----:B------:R-:W-:-:S03]  /*e490*/  IMAD.IADD R3, R3, 0x1, R7 ;  /* 0x0000000103037824 */ /* 0x000fc600078e0207 */
[----:B------:R-:W4:Y:S01]  /*e4a0*/  @P0 LDC R15, c[0x0][0xbf0] ;  /* 0x0002fc00ff0f0b82 */ /* 0x000f220000000800 */
[----:B------:R-:W-:-:S04]  /*e4b0*/  IMAD.WIDE.U32 R2, R13, UR4, R2 ;  /* 0x000000040d027c25 */ /* 0x000fc8000f8e0002 */
[----:B0-----:R-:W-:-:S05]  /*e4c0*/  @P0 IMAD.HI.U32 R4, R9, R4, RZ ;  /* 0x0000000409040227 */ /* 0x001fca00078e00ff */
[----:B----4-:R-:W-:Y:S01]  /*e4d0*/  @P0 SHF.R.U32.HI R5, RZ, R15, R4 ;  /* 0x0000000fff050219 */ /* 0x010fe20000011604 */
[----:B------:R-:W-:-:S03]  /*e4e0*/  IMAD R4, R12, UR4, RZ ;  /* 0x000000040c047c24 */ /* 0x000fc6000f8e02ff */
[----:B------:R-:W-:Y:S01]  /*e4f0*/  IADD3 R2, P0, R5, R2, RZ ;  /* 0x0000000205027210 */ /* 0x000fe20007f1e0ff */
[----:B------:R-:W-:Y:S02]  /*e500*/  IMAD.MOV R7, RZ, RZ, -R5 ;  /* 0x000000ffff077224 */ /* 0x000fe400078e0a05 */
[----:B------:R-:W-:Y:S01]  /*e510*/  IMAD R8, R13, UR5, R4 ;  /* 0x000000050d087c24 */ /* 0x000fe2000f8e0204 */
[----:B------:R-:W-:Y:S01]  /*e520*/  ULDC.64 UR4, c[0x0][0xb88] ;  /* 0x0002e20000047ab9 */ /* 0x000fe20000000a00 */
[----:B------:R-:W-:Y:S01]  /*e530*/  IMAD R7, R14, R7, R9 ;  /* 0x000000070e077224 */ /* 0x000fe200078e0209 */
[----:B------:R-:W-:-:S04]  /*e540*/  SHF.R.S32.HI R9, RZ, 0x1f, R5 ;  /* 0x0000001fff097819 */ /* 0x000fc80000011405 */
        /* <DEDUP_REMOVED lines=11> */
.L_x_1337:
[----:B------:R-:W-:Y:S05]  /*e600*/  BSYNC B1 ;  /* 0x0000000000017941 */ /* 0x000fea0003800000 */
.L_x_1336:
[----:B------:R-:W-:Y:S01]  /*e610*/  ULDC.64 UR4, c[0x0][0xaa0] ;  /* 0x0002a80000047ab9 */ /* 0x000fe20000000a00 */
[----:B------:R-:W-:Y:S01]  /*e620*/  IMAD R7, R162, 0x20, R165 ;  /* 0x00000020a2077824 */ /* 0x000fe200078e02a5 */
[----:B------:R-:W-:Y:S01]  /*e630*/  BSSY B1, `(.L_x_1338) ;  /* 0x0000037000017945 */ /* 0x000fe20003800000 */
[----:B0-----:R-:W-:Y:S02]  /*e640*/  IMAD R3, R11, UR4, RZ ;  /* 0x000000040b037c24 */ /* 0x001fe4000f8e02ff */
[----:B------:R-:W-:Y:S02]  /*e650*/  IMAD.IADD R9, R18, 0x1, R7 ;  /* 0x0000000112097824 */ /* 0x000fe400078e0207 */
[C---:B------:R-:W-:Y:S02]  /*e660*/  IMAD R5, R6.reuse, UR5, R3 ;  /* 0x0000000506057c24 */ /* 0x040fe4000f8e0203 */
[----:B------:R-:W-:Y:S01]  /*e670*/  IMAD.WIDE.U32 R2, R6, UR4, RZ ;  /* 0x0000000406027c25 */ /* 0x000fe2000f8e00ff */
[----:B------:R-:W-:-:S03]  /*e680*/  ULDC.64 UR4, c[0x0][0xae8] ;  /* 0x0002ba0000047ab9 */ /* 0x000fc60000000a00 */
[----:B------:R-:W-:Y:S02]  /*e690*/  IMAD.IADD R3, R3, 0x1, R5 ;  /* 0x0000000103037824 */ /* 0x000fe400078e0205 */
[----:B------:R-:W-:Y:S02]  /*e6a0*/  IMAD R6, R10, UR4, RZ ;  /* 0x000000040a067c24 */ /* 0x000fe4000f8e02ff */
[----:B--2---:R-:W-:-:S04]  /*e6b0*/  @P2 IMAD.HI.U32 R4, R9, R16, RZ ;  /* 0x0000001009042227 */ /* 0x004fc800078e00ff */
[C---:B------:R-:W-:Y:S02]  /*e6c0*/  IMAD R7, R163.reuse, UR5, R6 ;  /* 0x00000005a3077c24 */ /* 0x040fe4000f8e0206 */
[----:B------:R-:W-:Y:S01]  /*e6d0*/  IMAD.WIDE.U32 R2, R163, UR4, R2 ;  /* 0x00000004a3027c25 */ /* 0x000fe2000f8e0002 */
[----:B------:R-:W-:-:S03]  /*e6e0*/  ULDC.64 UR4, c[0x0][0xaf0] ;  /* 0x0002bc0000047ab9 */ /* 0x000fc60000000a00 */
        /* <DEDUP_REMOVED lines=16> */
[----:B------:R-:W-:Y:S02]  /*e7f0*/  IMAD.IADD R3, R3, 0x1, R9 ;  /* 0x0000000103037824 */ /* 0x000fe400078e0209 */
[----:B------:R-:W-:Y:S02]  /*e800*/  IMAD R4, R4, UR4, RZ ;  /* 0x0000000404047c24 */ /* 0x000fe4000f8e02ff */
[----:B------:R-:W-:Y:S02]  /*e810*/  IMAD.IADD R18, R165, 0x1, R18 ;  /* 0x00000001a5127824 */ /* 0x000fe400078e0212 */
        /* <DEDUP_REMOVED lines=24> */
.L_x_1339:
[----:B------:R-:W-:Y:S05]  /*e9a0*/  BSYNC B1 ;  /* 0x0000000000017941 */ /* 0x000fea0003800000 */
.L_x_1338:
        /* <DEDUP_REMOVED lines=13> */
.L_x_1341:
[----:B------:R-:W-:Y:S05]  /*ea80*/  BSYNC B1 ;  /* 0x0000000000017941 */ /* 0x000fea0003800000 */
.L_x_1340:
        /* <DEDUP_REMOVED lines=13> */
.L_x_1343:
[----:B------:R-:W-:Y:S05]  /*eb60*/  BSYNC B1 ;  /* 0x0000000000017941 */ /* 0x000fea0003800000 */
.L_x_1342:
        /* <DEDUP_REMOVED lines=14> */
.L_x_1334:
[----:B------:R-:W-:Y:S05]  /*ec50*/  BSYNC B0 ;  /* 0x0000000000007941 */ /* 0x000fea0003800000 */
.L_x_1325:
[----:B------:R-:W-:Y:S02]  /*ec60*/  ULDC UR4, c[0x0][0xc3c] ;  /* 0x00030f0000047ab9 */ /* 0x000fe40000000800 */
[----:B-1----:R-:W-:-:S13]  /*ec70*/  ISETP.GE.AND P0, PT, R47, UR4, PT ;  /* 0x000000042f007c0c */ /* 0x002fda000bf06270 */
[----:B------:R-:W-:Y:S05]  /*ec80*/  @!P0 BRA `(.L_x_1344) ;  /* 0xffffff2000248947 */ /* 0x000fea000383ffff */
[----:B------:R-:W-:Y:S05]  /*ec90*/  EXIT ;  /* 0x000000000000794d */ /* 0x000fea0003800000 */
.L_x_1235:
[----:B------:R-:W-:-:S08]  /*eca0*/  NOP ;  /* 0x0000000000007918 */ /* 0x000fd00000000000 */
[----:B0-----:R-:W0:-:S00]  /*ecb0*/  USETMAXREG.DEALLOC.CTAPOOL 0x28 ;  /* 0x00000028000079c8 */ /* 0x001e0000080e0500 */
[----:B0-----:R-:W2:Y:S01]  /*ecc0*/  LDL.LU R2, [R1] ;  /* 0x0000000001027983 */ /* 0x001ea20000300800 */
[----:B------:R-:W-:-:S06]  /*ecd0*/  LOP3.LUT R0, R0, 0x3, RZ, 0xc0, !PT ;  /* 0x0000000300007812 */ /* 0x000fcc00078ec0ff */
[----:B------:R-:W0:Y:S02]  /*ece0*/  SHFL.IDX PT, R0, R0, RZ, 0x1f ;  /* 0x00001fff00007589 */ /* 0x000e2400000e0000 */
[----:B0-----:R-:W-:Y:S01]  /*ecf0*/  ISETP.NE.AND P0, PT, R0, RZ, PT ;  /* 0x000000ff0000720c */ /* 0x001fe20003f05270 */
[----:B------:R-:W-:Y:S01]  /*ed00*/  IMAD.MOV.U32 R0, RZ, RZ, RZ ;  /* 0x000000ffff007224 */ /* 0x000fe200078e00ff */
[----:B--2---:R-:W-:-:S11]  /*ed10*/  LOP3.LUT R2, R2, 0xfffffeff, RZ, 0xc0, !PT ;  /* 0xfffffeff02027812 */ /* 0x004fd600078ec0ff */
[----:B------:R-:W-:-:S05]  /*ed20*/  @P0 LOP3.LUT R2, R2, 0x100, RZ, 0xfc, !PT ;  /* 0x0000010002020812 */ /* 0x000fca00078efcff */
[----:B------:R0:W-:Y:S01]  /*ed30*/  STL [R1], R2 ;  /* 0x0000000201007387 */ /* 0x0001e20000100800 */
[----:B------:R-:W-:Y:S05]  /*ed40*/  @!P0 BRA `(.L_x_1345) ;  /* 0x00000000001c8947 */ /* 0x000fea0003800000 */
[----:B------:R-:W1:Y:S08]  /*ed50*/  S2UR UR5, SR_CgaCtaId ;  /* 0x00000000000579c3 */ /* 0x000e700000008800 */
[----:B------:R-:W-:Y:S06]  /*ed60*/  BAR.SYNC.DEFER_BLOCKING 0x5, 0x180 ;  /* 0x0146000000007b1d */ /* 0x000fec0000010000 */
[----:B------:R-:W-:-:S02]  /*ed70*/  UMOV UR4, 0x400 ;  /* 0x0000040000047882 */ /* 0x000fc40000000000 */
[----:B-1----:R-:W-:-:S09]  /*ed80*/  ULEA UR4, UR5, UR4, 0x18 ;  /* 0x0000000405047291 */ /* 0x002fd2000f8ec03f */
[----:B------:R-:W1:Y:S01]  /*ed90*/  LDS.128 R16, [UR4+0x2a8d0] ;  /* 0x02a8d004ff107984 */ /* 0x000e620008000c00 */
[----:B------:R-:W-:Y:S06]  /*eda0*/  BAR.ARV 0x4, 0x180 ;  /* 0x0106000000007b1d */ /* 0x000fec0000002000 */
[----:B------:R-:W-:Y:S05]  /*edb0*/  BRA `(.L_x_1346) ;  /* 0x00000008008c7947 */ /* 0x000fea0003800000 */
.L_x_1345:
[----:B0-----:R-:W0:Y:S01]  /*edc0*/  S2R R2, SR_TID.X ;  /* 0x0000000000027919 */ /* 0x001e220000002100 */
        /* <DEDUP_REMOVED lines=39> */
.L_x_1351:
        /* <DEDUP_REMOVED lines=12> */
.L_x_1350:
[----:B------:R-:W-:Y:S05]  /*f100*/  BSYNC B0 ;  /* 0x0000000000007941 */ /* 0x000fea0003800000 */
.L_x_1349:
[----:B0----5:R-:W0:Y:S02]  /*f110*/  SHFL.UP PT, R2, R0, 0x1, RZ ;  /* 0x0420000000027989 */ /* 0x021e2400000e00ff */
        /* <DEDUP_REMOVED lines=19> */
.L_x_1347:
[----:B------:R-:W-:-:S04]  /*f250*/  IMAD.IADD R11, R4, 0x1, -R3 ;  /* 0x00000001040b7824 */ /* 0x000fc800078e0a03 */
[----:B------:R-:W-:-:S05]  /*f260*/  IMAD R2, R6, UR5, R11 ;  /* 0x0000000506027c24 */ /* 0x000fca000f8e020b */
[----:B------:R-:W-:Y:S02]  /*f270*/  ISETP.GT.AND P0, PT, R2, UR6, PT ;  /* 0x0000000602007c0c */ /* 0x000fe4000bf04270 */
[----:B------:R-:W0:Y:S11]  /*f280*/  LDC.64 R2, c[0x0][0xc90] ;  /* 0x00032400ff027b82 */ /* 0x000e360000000a00 */
[----:B------:R-:W-:-:S04]  /*f290*/  VOTE.ANY R8, PT, !P0 ;  /* 0x0000000000087806 */ /* 0x000fc800040e0100 */
[----:B------:R-:W1:Y:S02]  /*f2a0*/  POPC R13, R8 ;  /* 0x00000008000d7309 */ /* 0x000e640000000000 */
[----:B-1----:R-:W-:-:S04]  /*f2b0*/  VIADD R19, R13, UR4 ;  /* 0x000000040d137c36 */ /* 0x002fc80008000000 */
[----:B0-----:R-:W-:-:S05]  /*f2c0*/  IMAD.WIDE R2, R19, 0x4, R2 ;  /* 0x0000000413027825 */ /* 0x001fca00078e0202 */
[----:B------:R-:W2:Y:S01]  /*f2d0*/  LDG.E R7, desc[UR36][R2.64] ;  /* 0x0000002402077981 */ /* 0x000ea2000c1e1900 */
[----:B------:R-:W-:-:S03]  /*f2e0*/  ISETP.NE.AND P0, PT, R8, RZ, PT ;  /* 0x000000ff0800720c */ /* 0x000fc60003f05270 */
[----:B------:R-:W2:Y:S02]  /*f2f0*/  SHFL.IDX PT, R0, R0, R13, 0x1f ;  /* 0x00001f0d00007589 */ /* 0x000ea400000e0000 */
[----:B--2---:R-:W-:-:S05]  /*f300*/  IMAD R4, R0, R7, RZ ;  /* 0x0000000700047224 */ /* 0x004fca00078e02ff */
[----:B------:R-:W-:-:S04]  /*f310*/  IABS R12, R4 ;  /* 0x00000004000c7213 */ /* 0x000fc80000000000 */
[----:B------:R-:W0:Y:S08]  /*f320*/  I2F.RP R9, R12 ;  /* 0x0000000c00097306 */ /* 0x000e300000209400 */
[----:B0-----:R-:W0:Y:S02]  /*f330*/  MUFU.RCP R9, R9 ;  /* 0x0000000900097308 */ /* 0x001e240000001000 */
[----:B0-----:R-:W-:-:S06]  /*f340*/  VIADD R10, R9, 0xffffffe ;  /* 0x0ffffffe090a7836 */ /* 0x001fcc0000000000 */
[----:B------:R0:W1:Y:S01]  /*f350*/  F2I.FTZ.U32.TRUNC.NTZ R3, R10 ;  /* 0x0000000a00037305 */ /* 0x000062000021f000 */
[----:B------:R-:W-:Y:S05]  /*f360*/  @!P0 BRA `(.L_x_1352) ;  /* 0x0000000000088947 */ /* 0x000fea0003800000 */
[----:B------:R-:W-:-:S05]  /*f370*/  VIADD R9, R13, 0xffffffff ;  /* 0xffffffff0d097836 */ /* 0x000fca0000000000 */
[----:B------:R2:W3:Y:S02]  /*f380*/  SHFL.IDX PT, R16, R6, R9, 0x1f ;  /* 0x00001f0906107589 */ /* 0x0004e400000e0000 */
.L_x_1352:
[----:B-1----:R-:W-:Y:S02]  /*f390*/  IMAD.MOV R2, RZ, RZ, -R3 ;  /* 0x000000ffff027224 */ /* 0x002fe400078e0a03 */
[----:B---3--:R-:W-:Y:S02]  /*f3a0*/  IMAD R16, R16, UR5, R11 ;  /* 0x0000000510107c24 */ /* 0x008fe4000f8e020b */
[----:B------:R-:W-:Y:S01]  /*f3b0*/  IMAD.MOV.U32 R11, RZ, RZ, R2 ;  /* 0x000000ffff0b7224 */ /* 0x000fe200078e0002 */
[----:B------:R-:W-:Y:S02]  /*f3c0*/  IABS R2, R4 ;  /* 0x0000000400027213 */ /* 0x000fe40000000000 */
[----:B--2---:R-:W-:Y:S01]  /*f3d0*/  IADD3 R9, -R16, UR6, RZ ;  /* 0x0000000610097c10 */ /* 0x004fe2000fffe1ff */
[----:B------:R-:W-:Y:S02]  /*f3e0*/  IMAD R11, R11, R12, RZ ;  /* 0x0000000c0b0b7224 */ /* 0x000fe400078e02ff */
[----:B------:R-:W-:Y:S01]  /*f3f0*/  IMAD.MOV R8, RZ, RZ, -R2 ;  /* 0x000000ffff087224 */ /* 0x000fe200078e0a02 */
[----:B------:R-:W-:Y:S01]  /*f400*/  IABS R6, R9 ;  /* 0x0000000900067213 */ /* 0x000fe20000000000 */
[----:B------:R-:W-:-:S04]  /*f410*/  IMAD.MOV.U32 R2, RZ, RZ, RZ ;  /* 0x000000ffff027224 */ /* 0x000fc800078e00ff */
[----:B------:R-:W-:-:S04]  /*f420*/  IMAD.HI.U32 R2, R3, R11, R2 ;  /* 0x0000000b03027227 */ /* 0x000fc800078e0002 */
[----:B------:R-:W-:Y:S02]  /*f430*/  IMAD.MOV.U32 R3, RZ, RZ, R6 ;  /* 0x000000ffff037224 */ /* 0x000fe400078e0006 */
        /* <DEDUP_REMOVED lines=12> */
[----:B------:R-:W-:-:S05]  /*f500*/  @!P1 LOP3.LUT R2, RZ, R4, RZ, 0x33, !PT ;  /* 0x00000004ff029212 */ /* 0x000fca00078e33ff */
[----:B------:R-:W-:Y:S02]  /*f510*/  IMAD R11, R7, R2, RZ ;  /* 0x00000002070b7224 */ /* 0x000fe400078e02ff */
[----:B------:R-:W-:Y:S02]  /*f520*/  IMAD.MOV R2, RZ, RZ, -R2 ;  /* 0x000000ffff027224 */ /* 0x000fe400078e0a02 */
[----:B------:R-:W-:Y:S02]  /*f530*/  IMAD.MOV R6, RZ, RZ, -R11 ;  /* 0x000000ffff067224 */ /* 0x000fe400078e0a0b */
[----:B------:R-:W-:Y:S02]  /*f540*/  IMAD R4, R4, R2, R9 ;  /* 0x0000000204047224 */ /* 0x000fe400078e0209 */
[----:B------:R-:W-:Y:S01]  /*f550*/  IMAD.MOV.U32 R2, RZ, RZ, RZ ;  /* 0x000000ffff027224 */ /* 0x000fe200078e00ff */
[----:B------:R-:W-:Y:S02]  /*f560*/  VIADDMNMX R13, R6, UR5, R7, PT ;  /* 0x00000005060d7c46 */ /* 0x000fe4000b800107 */
[----:B------:R-:W-:-:S02]  /*f570*/  IABS R9, R4 ;  /* 0x0000000400097213 */ /* 0x000fc40000000000 */
[-C--:B------:R-:W-:Y:S01]  /*f580*/  IABS R8, R13.reuse ;  /* 0x0000000d00087213 */ /* 0x080fe20000000000 */
[----:B------:R-:W-:Y:S01]  /*f590*/  IMAD.MOV R18, RZ, RZ, -R13 ;  /* 0x000000ffff127224 */ /* 0x000fe200078e0a0d */
[----:B0-----:R-:W-:Y:S02]  /*f5a0*/  IABS R10, R13 ;  /* 0x0000000d000a7213 */ /* 0x001fe40000000000 */
[----:B------:R-:W0:Y:S08]  /*f5b0*/  I2F.RP R6, R8 ;  /* 0x0000000800067306 */ /* 0x000e300000209400 */
[----:B0-----:R-:W0:Y:S02]  /*f5c0*/  MUFU.RCP R6, R6 ;  /* 0x0000000600067308 */ /* 0x001e240000001000 */
[----:B0-----:R-:W-:-:S06]  /*f5d0*/  VIADD R3, R6, 0xffffffe ;  /* 0x0ffffffe06037836 */ /* 0x001fcc0000000000 */
[----:B------:R-:W0:Y:S02]  /*f5e0*/  F2I.FTZ.U32.TRUNC.NTZ R3, R3 ;  /* 0x0000000300037305 */ /* 0x000e24000021f000 */
[----:B0-----:R-:W-:-:S04]  /*f5f0*/  IMAD.MOV R7, RZ, RZ, -R3 ;  /* 0x000000ffff077224 */ /* 0x001fc800078e0a03 */
[----:B------:R-:W-:-:S04]  /*f600*/  IMAD R7, R7, R8, RZ ;  /* 0x0000000807077224 */ /* 0x000fc800078e02ff */
[----:B------:R-:W-:-:S04]  /*f610*/  IMAD.HI.U32 R2, R3, R7, R2 ;  /* 0x0000000703027227 */ /* 0x000fc800078e0002 */
[----:B------:R-:W-:Y:S02]  /*f620*/  IMAD.MOV R3, RZ, RZ, -R10 ;  /* 0x000000ffff037224 */ /* 0x000fe400078e0a0a */
        /* <DEDUP_REMOVED lines=8> */
[----:B------:R-:W-:Y:S01]  /*f6b0*/  ISETP.GE.AND P2, PT, R3, RZ, PT ;  /* 0x000000ff0300720c */ /* 0x000fe20003f46270 */
[----:B------:R-:W-:-:S06]  /*f6c0*/  IMAD.IADD R3, R4, 0x1, R11 ;  /* 0x0000000104037824 */ /* 0x000fcc00078e020b */
[----:B------:R-:W-:-:S06]  /*f6d0*/  @P0 VIADD R2, R2, 0x1 ;  /* 0x0000000102020836 */ /* 0x000fcc0000000000 */
[----:B------:R-:W-:Y:S01]  /*f6e0*/  @!P2 IMAD.MOV R2, RZ, RZ, -R2 ;  /* 0x000000ffff02a224 */ /* 0x000fe200078e0a02 */
[----:B------:R-:W-:-:S04]  /*f6f0*/  @!P1 LOP3.LUT R2, RZ, R13, RZ, 0x33, !PT ;  /* 0x0000000dff029212 */ /* 0x000fc800078e33ff */
[----:B------:R-:W-:Y:S01]  /*f700*/  LOP3.LUT R17, RZ, R2, RZ, 0x33, !PT ;  /* 0x00000002ff117212 */ /* 0x000fe200078e33ff */
[----:B------:R-:W-:-:S04]  /*f710*/  IMAD R18, R2, R18, R3 ;  /* 0x0000001202127224 */ /* 0x000fc800078e0203 */
[----:B------:R-:W-:Y:S01]  /*f720*/  IMAD.IADD R17, R0, 0x1, R17 ;  /* 0x0000000100117824 */ /* 0x000fe200078e0211 */
[----:B------:R-:W-:Y:S06]  /*f730*/  BRA `(.L_x_1353) ;  /* 0x0000000000147947 */ /* 0x000fec0003800000 */
.L_x_1348:
[----:B------:R-:W-:Y:S01]  /*f740*/  ULDC UR4, c[0x0][0xc3c] ;  /* 0x00030f0000047ab9 */ /* 0x000fe20000000800 */
[----:B------:R-:W-:Y:S02]  /*f750*/  IMAD.MOV.U32 R17, RZ, RZ, RZ ;  /* 0x000000ffff117224 */ /* 0x000fe400078e00ff */
[----:B------:R-:W-:Y:S02]  /*f760*/  IMAD.U32 R16, RZ, RZ, UR6 ;  /* 0x00000006ff107e24 */ /* 0x000fe4000f8e00ff */
[----:B------:R-:W-:Y:S02]  /*f770*/  IMAD.MOV.U32 R18, RZ, RZ, RZ ;  /* 0x000000ffff127224 */ /* 0x000fe400078e00ff */
[----:B------:R-:W-:-:S07]  /*f780*/  IMAD.U32 R19, RZ, RZ, UR4 ;  /* 0x00000004ff137e24 */ /* 0x000fce000f8e00ff */
.L_x_1353:
[----:B------:R-:W-:-:S13]  /*f790*/  ISETP.NE.AND P0, PT, R5, RZ, PT ;  /* 0x000000ff0500720c */ /* 0x000fda0003f05270 */
[----:B------:R-:W0:Y:S01]  /*f7a0*/  @!P0 S2R R3, SR_CgaCtaId ;  /* 0x0000000000038919 */ /* 0x000e220000008800 */
[----:B------:R-:W-:-:S04]  /*f7b0*/  @!P0 MOV R0, 0x400 ;  /* 0x0000040000008802 */ /* 0x000fc80000000f00 */
[----:B0-----:R-:W-:-:S05]  /*f7c0*/  @!P0 LEA R0, R3, R0, 0x18 ;  /* 0x0000000003008211 */ /* 0x001fca00078ec0ff */
[----:B------:R2:W-:Y:S01]  /*f7d0*/  @!P0 STS.128 [R0+0x2a8d0], R16 ;  /* 0x02a8d01000008388 */ /* 0x0005e20000000c00 */
[----:B------:R-:W-:Y:S06]  /*f7e0*/  BAR.ARV 0x5, 0x180 ;  /* 0x0146000000007b1d */ /* 0x000fec0000002000 */
.L_x_1346:
[----:B------:R3:W-:Y:S01]  /*f7f0*/  STL [R1+0x14], RZ ;  /* 0x000014ff01007387 */ /* 0x0007e20000100800 */
[----:B------:R-:W-:Y:S01]  /*f800*/  ULDC UR4, c[0x0][0xc3c] ;  /* 0x00030f0000047ab9 */ /* 0x000fe20000000800 */
[----:B------:R-:W-:Y:S01]  /*f810*/  IMAD.MOV.U32 R27, RZ, RZ, 0x1 ;  /* 0x00000001ff1b7424 */ /* 0x000fe200078e00ff */
[----:B-1----:R-:W-:Y:S01]  /*f820*/  ISETP.GE.AND P0, PT, R19, UR4, PT ;  /* 0x0000000413007c0c */ /* 0x002fe2000bf06270 */
[----:B------:R-:W-:-:S12]  /*f830*/  IMAD.MOV.U32 R25, RZ, RZ, RZ ;  /* 0x000000ffff197224 */ /* 0x000fd800078e00ff */
[----:B---3--:R-:W-:Y:S05]  /*f840*/  @P0 BRA `(.L_x_1354) ;  /* 0x0000004c005c0947 */ /* 0x008fea0003800000 */
[----:B--2---:R-:W2:Y:S01]  /*f850*/  LDL R0, [R1+0x18] ;  /* 0x0000180001007983 */ /* 0x004ea20000100800 */
[----:B------:R-:W1:Y:S01]  /*f860*/  S2UR UR5, SR_CgaCtaId ;  /* 0x00000000000579c3 */ /* 0x000e620000008800 */
[----:B------:R-:W-:Y:S01]  /*f870*/  BSSY B8, `(.L_x_1354) ;  /* 0x00004d4000087945 */ /* 0x000fe20003800000 */
[----:B------:R-:W-:Y:S01]  /*f880*/  IMAD.MOV.U32 R27, RZ, RZ, 0x1 ;  /* 0x00000001ff1b7424 */ /* 0x000fe200078e00ff */
[----:B------:R-:W3:Y:S01]  /*f890*/  S2R R5, SR_TID.X ;  /* 0x0000000000057919 */ /* 0x000ee20000002100 */
[----:B------:R-:W-:Y:S01]  /*f8a0*/  IMAD.MOV.U32 R25, RZ, RZ, RZ ;  /* 0x000000ffff197224 */ /* 0x000fe200078e00ff */
[----:B------:R-:W-:Y:S01]  /*f8b0*/  ULDC UR39, c[0x0][0xc] ;  /* 0x0000030000277ab9 */ /* 0x000fe20000000800 */
[----:B------:R4:W-:Y:S01]  /*f8c0*/  STL [R1+0x14], RZ ;  /* 0x000014ff01007387 */ /* 0x0009e20000100800 */
[C---:B---3--:R-:W-:Y:S02]  /*f8d0*/  LOP3.LUT R4, R5.reuse, 0x7f, RZ, 0xc0, !PT ;  /* 0x0000007f05047812 */ /* 0x048fe400078ec0ff */
[----:B--2---:R-:W-:Y:S01]  /*f8e0*/  R2UR UR4, R0 ;  /* 0x00000000000472ca */ /* 0x004fe200000e0000 */
[----:B------:R-:W-:-:S05]  /*f8f0*/  IMAD.SHL.U32 R0, R5, 0x8, RZ ;  /* 0x0000000805007824 */ /* 0x000fca00078e00ff */
[----:B0-----:R-:W-:-:S04]  /*f900*/  LOP3.LUT R2, R0, 0x1f8, RZ, 0xc0, !PT ;  /* 0x000001f800027812 */ /* 0x001fc800078ec0ff */
[----:B------:R-:W-:Y:S01]  /*f910*/  LOP3.LUT R3, R2, 0x38, R5, 0x78, !PT ;  /* 0x0000003802037812 */ /* 0x000fe200078e7805 */
[----:B------:R-:W-:Y:S01]  /*f920*/  IMAD.SHL.U32 R2, R5, 0x10, RZ ;  /* 0x0000001005027824 */ /* 0x000fe200078e00ff */
[----:B------:R-:W-:Y:S01]  /*f930*/  SHF.R.U32.HI R5, RZ, 0x3, R4 ;  /* 0x00000003ff057819 */ /* 0x000fe20000011604 */
[----:B------:R-:W-:Y:S01]  /*f940*/  ULOP3.LUT UR38, UR4, 0x2, URZ, 0xfc, !UPT ;  /* 0x0000000204267892 */ /* 0x000fe2000f8efc3f */
[----:B------:R-:W-:Y:S02]  /*f950*/  LOP3.LUT R32, R3, 0x200, R0, 0xf8, !PT ;  /* 0x0000020003207812 */ /* 0x000fe400078ef800 */
[----:B------:R-:W-:Y:S01]  /*f960*/  UMOV UR4, 0x400 ;  /* 0x0000040000047882 */ /* 0x000fe20000000000 */
[----:B------:R-:W-:Y:S01]  /*f970*/  LOP3.LUT R4, R0, 0x38, RZ, 0xc0, !PT ;  /* 0x0000003800047812 */ /* 0x000fe200078ec0ff */
[----:B-1----:R-:W-:Y:S01]  /*f980*/  ULEA UR4, UR5, UR4, 0x18 ;  /* 0x0000000405047291 */ /* 0x002fe2000f8ec03f */
[----:B------:R-:W-:Y:S02]  /*f990*/  LOP3.LUT R3, R5, 0x70, R2, 0xf8, !PT ;  /* 0x0000007005037812 */ /* 0x000fe400078ef802 */
[----:B------:R-:W-:-:S02]  /*f9a0*/  LOP3.LUT R2, R4, 0x40, RZ, 0xfc, !PT ;  /* 0x0000004004027812 */ /* 0x000fc400078efcff */
[----:B------:R-:W-:Y:S01]  /*f9b0*/  LOP3.LUT R0, R4, 0x80, RZ, 0xfc, !PT ;  /* 0x0000008004007812 */ /* 0x000fe200078efcff */
[----:B------:R-:W-:-:S04]  /*f9c0*/  IMAD.U32 R22, RZ, RZ, UR4 ;  /* 0x00000004ff167e24 */ /* 0x000fc8000f8e00ff */
[----:B----4-:R-:W-:-:S07]  /*f9d0*/  IMAD R33, R32, 0x2, R22 ;  /* 0x0000000220217824 */ /* 0x010fce00078e0216 */
.L_x_1425:
[----:B------:R-:W-:Y:S05]  /*f9e0*/  YIELD ;  /* 0x0000000000007946 */ /* 0x000fea0003800000 */
[----:B------:R-:W-:Y:S01]  /*f9f0*/  ULDC.64 UR4, c[0x0][0xa28] ;  /* 0x00028a0000047ab9 */ /* 0x000fe20000000a00 */
[----:B-1----:R-:W2:Y:S01]  /*fa00*/  LDL.LU R6, [R1] ;  /* 0x0000000001067983 */ /* 0x002ea20000300800 */
[----:B------:R-:W-:Y:S01]  /*fa10*/  ISETP.NE.U32.AND P0, PT, RZ, UR4, PT ;  /* 0x00000004ff007c0c */ /* 0x000fe2000bf05070 */
[----:B------:R-:W-:-:S03]  /*fa20*/  IMAD.MOV.U32 R36, RZ, RZ, RZ ;  /* 0x000000ffff247224 */ /* 0x000fc600078e00ff */
[----:B------:R-:W-:Y:S01]  /*fa30*/  ISETP.NE.AND.EX P0, PT, RZ, UR5, PT, P0 ;  /* 0x00000005ff007c0c */ /* 0x000fe2000bf05300 */
[----:B------:R-:W-:-:S12]  /*fa40*/  ULDC.64 UR4, c[0x0][0xa18] ;  /* 0x0002860000047ab9 */ /* 0x000fd80000000a00 */
[----:B0-----:R-:W0:Y:S02]  /*fa50*/  @P0 LDC.64 R2, c[0x0][0xa28] ;  /* 0x00028a00ff020b82 */ /* 0x001e240000000a00 */
[----:B0-----:R-:W-:-:S05]  /*fa60*/  @P0 IMAD.WIDE R2, R19, 0x4, R2 ;  /* 0x0000000413020825 */ /* 0x001fca00078e0202 */
[----:B------:R0:W5:Y:S01]  /*fa70*/  @P0 LDG.E R36, desc[UR36][R2.64] ;  /* 0x0000002402240981 */ /* 0x000162000c1e1900 */
[----:B------:R-:W-:Y:S01]  /*fa80*/  ISETP.NE.U32.AND P0, PT, RZ, UR4, PT ;  /* 0x00000004ff007c0c */ /* 0x000fe2000bf05070 */
[----:B------:R-:W-:-:S03]  /*fa90*/  IMAD.MOV.U32 R34, RZ, RZ, RZ ;  /* 0x000000ffff227224 */ /* 0x000fc600078e00ff */
[----:B------:R-:W-:Y:S01]  /*faa0*/  ISETP.NE.AND.EX P1, PT, RZ, UR5, PT, P0 ;  /* 0x00000005ff007c0c */ /* 0x000fe2000bf25300 */
[----:B------:R-:W-:Y:S02]  /*fab0*/  ULDC.64 UR4, c[0x0][0xa00] ;  /* 0x0002800000047ab9 */ /* 0x000fe40000000a00 */
[----:B------:R-:W-:Y:S01]  /*fac0*/  ISETP.NE.U32.AND P0, PT, RZ, UR4, PT ;  /* 0x00000004ff007c0c */ /* 0x000fe2000bf05070 */
[----:B0-----:R-:W0:Y:S03]  /*fad0*/  LDC.64 R2, c[0x0][0xa00] ;  /* 0x00028000ff027b82 */ /* 0x001e260000000a00 */
[----:B------:R-:W-:Y:S01]  /*fae0*/  ISETP.NE.AND.EX P2, PT, RZ, UR5, PT, P0 ;  /* 0x00000005ff007c0c */ /* 0x000fe2000bf45300 */
[----:B------:R-:W-:-:S05]  /*faf0*/  ULDC.64 UR4, c[0x0][0x418] ;  /* 0x0001060000047ab9 */ /* 0x000fca0000000a00 */
[----:B------:R-:W1:Y:S01]  /*fb00*/  @P1 LDC.64 R4, c[0x0][0xa18] ;  /* 0x00028600ff041b82 */ /* 0x000e620000000a00 */
[----:B0-----:R-:W-:-:S06]  /*fb10*/  IMAD.WIDE R2, R19, 0x4, R2 ;  /* 0x0000000413027825 */ /* 0x001fcc00078e0202 */
[----:B------:R0:W5:Y:S01]  /*fb20*/  @P2 LDG.E R34, desc[UR36][R2.64] ;  /* 0x0000002402222981 */ /* 0x000162000c1e1900 */
[----:B-1----:R-:W-:-:S05]  /*fb30*/  @P1 IMAD.WIDE R4, R19, 0x4, R4 ;  /* 0x0000000413041825 */ /* 0x002fca00078e0204 */
[----:B------:R0:W5:Y:S01]  /*fb40*/  @P1 LDG.E R29, desc[UR36][R4.64] ;  /* 0x00000024041d1981 */ /* 0x000162000c1e1900 */
[----:B------:R-:W-:-:S03]  /*fb50*/  UISETP.NE.U32.AND UP0, UPT, UR4, URZ, UPT ;  /* 0x0000003f0400728c */ /* 0x000fc6000bf05070 */
[----:B------:R-:W-:Y:S01]  /*fb60*/  ULDC UR4, c[0x0][0x424] ;  /* 0x0001090000047ab9 */ /* 0x000fe20000000800 */
[----:B------:R-:W-:-:S03]  /*fb70*/  UISETP.NE.AND.EX UP0, UPT, UR5, URZ, UPT, UP0 ;  /* 0x0000003f0500728c */ /* 0x000fc6000bf05300 */
[----:B------:R-:W-:Y:S01]  /*fb80*/  ULDC UR5, c[0x0][0x2f0] ;  /* 0x0000bc0000057ab9 */ /* 0x000fe20000000800 */
[----:B------:R-:W-:-:S04]  /*fb90*/  USEL UR4, UR4, 0x1, UP0 ;  /* 0x0000000104047887 */ /* 0x000fc80008000000 */
[----:B------:R-:W-:-:S06]  /*fba0*/  UIMAD UR4, UR4, UR5, URZ ;  /* 0x00000005040472a4 */ /* 0x000fcc000f8e023f */
[----:B------:R-:W-:Y:S01]  /*fbb0*/  IMAD.U32 R35, RZ, RZ, UR4 ;  /* 0x00000004ff237e24 */ /* 0x000fe2000f8e00ff */
[----:B--2---:R-:W-:-:S04]  /*fbc0*/  LOP3.LUT R6, R6, 0xffffff7f, RZ, 0xc0, !PT ;  /* 0xffffff7f06067812 */ /* 0x004fc800078ec0ff */
[----:B------:R-:W-:-:S05]  /*fbd0*/  @P2 LOP3.LUT R6, R6, 0x80, RZ, 0xfc, !PT ;  /* 0x0000008006062812 */ /* 0x000fca00078efcff */
[----:B------:R0:W-:Y:S01]  /*fbe0*/  STL [R1], R6 ;  /* 0x0000000601007387 */ /* 0x0001e20000100800 */
[----:B---3--:R-:W-:Y:S05]  /*fbf0*/  @P1 BRA `(.L_x_1355) ;  /* 0x0000000000181947 */ /* 0x008fea0003800000 */
[----:B------:R-:W-:Y:S02]  /*fc00*/  ULDC UR4, c[0x0][0x288] ;  /* 0x0000a20000047ab9 */ /* 0x000fe40000000800 */
[----:B-----5:R-:W-:Y:S01]  /*fc10*/  IMAD.U32 R29, RZ, RZ, UR4 ;  /* 0x00000004ff1d7e24 */ /* 0x020fe2000f8e00ff */
[----:B------:R-:W-:Y:S06]  /*fc20*/  @!P2 BRA `(.L_x_1355) ;  /* 0x00000000000ca947 */ /* 0x000fec0003800000 */
[----:B------:R-:W2:Y:S04]  /*fc30*/  LDG.E R0, desc[UR36][R2.64] ;  /* 0x0000002402007981 */ /* 0x000ea8000c1e1900 */
[----:B------:R-:W2:Y:S02]  /*fc40*/  LDG.E R29, desc[UR36][R2.64+0x4] ;  /* 0x00000424021d7981 */ /* 0x000ea4000c1e1900 */
[----:B--2---:R-:W-:-:S07]  /*fc50*/  IMAD.IADD R29, R29, 0x1, -R0 ;  /* 0x000000011d1d7824 */ /* 0x004fce00078e0a00 */
.L_x_1355:
[----:B------:R-:W-:Y:S02]  /*fc60*/  ULDC.64 UR4, c[0x0][0xa20] ;  /* 0x0002880000047ab9 */ /* 0x000fe40000000a00 */
[----:B------:R-:W-:-:S04]  /*fc70*/  ISETP.NE.U32.AND P0, PT, RZ, UR4, PT ;  /* 0x00000004ff007c0c */ /* 0x000fc8000bf05070 */
[----:B------:R-:W-:-:S13]  /*fc80*/  ISETP.NE.AND.EX P0, PT, RZ, UR5, PT, P0 ;  /* 0x00000005ff007c0c */ /* 0x000fda000bf05300 */
[----:B------:R-:W-:Y:S05]  /*fc90*/  @!P0 BRA `(.L_x_1356) ;  /* 0x0000000000108947 */ /* 0x000fea0003800000 */
[----:B0-----:R-:W0:Y:S02]  /*fca0*/  LDC.64 R2, c[0x0][0xa20] ;  /* 0x00028800ff027b82 */ /* 0x001e240000000a00 */
[----:B0-----:R-:W-:-:S05]  /*fcb0*/  IMAD.WIDE R2, R19, 0x4, R2 ;  /* 0x0000000413027825 */ /* 0x001fca00078e0202 */
[----:B------:R0:W5:Y:S01]  /*fcc0*/  LDG.E R35, desc[UR36][R2.64] ;  /* 0x0000002402237981 */ /* 0x000162000c1e1900 */
[----:B------:R-:W-:Y:S05]  /*fcd0*/  BRA `(.L_x_1357) ;  /* 0x0000000000247947 */ /* 0x000fea0003800000 */
.L_x_1356:
        /* <DEDUP_REMOVED lines=8> */
[----:B--2---:R-:W-:-:S07]  /*fd60*/  IMAD.IADD R35, R0, 0x1, -R35 ;  /* 0x0000000100237824 */ /* 0x004fce00078e0a23 */
.L_x_1357:
[----:B------:R-:W1:Y:S01]  /*fd70*/  LDC R0, c[0x0][0x448] ;  /* 0x00011200ff007b82 */ /* 0x000e620000000800 */
[----:B------:R-:W-:Y:S02]  /*fd80*/  IMAD.MOV.U32 R24, RZ, RZ, R6 ;  /* 0x000000ffff187224 */ /* 0x000fe400078e0006 */
[----:B------:R-:W-:Y:S02]  /*fd90*/  IMAD.SHL.U32 R26, R17, 0x80, RZ ;  /* 0x00000080111a7824 */ /* 0x000fe400078e00ff */
[----:B-----5:R-:W-:Y:S01]  /*fda0*/  IMAD.IADD R35, R35, 0x1, -R36 ;  /* 0x0000000123237824 */ /* 0x020fe200078e0a24 */
[----:B------:R-:W-:Y:S02]  /*fdb0*/  LOP3.LUT R24, R24, 0xffffffbf, RZ, 0xc0, !PT ;  /* 0xffffffbf18187812 */ /* 0x000fe400078ec0ff */
[----:B0-----:R-:W0:Y:S01]  /*fdc0*/  LDC.64 R2, c[0x0][0x9e0] ;  /* 0x00027800ff027b82 */ /* 0x001e220000000a00 */
[----:B-1----:R-:W-:Y:S01]  /*fdd0*/  ISETP.NE.AND P2, PT, R0, 0x1, PT ;  /* 0x000000010000780c */ /* 0x002fe20003f45270 */
[----:B------:R-:W-:Y:S01]  /*fde0*/  VIADD R0, R26, 0x7f ;  /* 0x0000007f1a007836 */ /* 0x000fe20000000000 */
[----:B0-----:R-:W-:-:S11]  /*fdf0*/  ISETP.GE.AND P1, PT, R3, 0x1, PT ;  /* 0x000000010300780c */ /* 0x001fd60003f26270 */
[----:B------:R-:W0:Y:S01]  /*fe00*/  @P2 LDC R5, c[0x0][0x44c] ;  /* 0x00011300ff052b82 */ /* 0x000e220000000800 */
[----:B------:R-:W-:-:S05]  /*fe10*/  @P2 LOP3.LUT R24, R24, 0x40, RZ, 0xfc, !PT ;  /* 0x0000004018182812 */ /* 0x000fca00078efcff */
[----:B------:R1:W-:Y:S02]  /*fe20*/  STL [R1], R24 ;  /* 0x0000001801007387 */ /* 0x0003e40000100800 */
[----:B------:R-:W2:Y:S01]  /*fe30*/  @P2 LDC R7, c[0x0][0x450] ;  /* 0x00011400ff072b82 */ /* 0x000ea20000000800 */
[----:B0-----:R-:W-:Y:S01]  /*fe40*/  @P2 IMAD.HI.U32 R4, R0, R5, RZ ;  /* 0x0000000500042227 */ /* 0x001fe200078e00ff */
[----:B------:R-:W-:-:S04]  /*fe50*/  IADD3 R5, R35, 0x1, -R29 ;  /* 0x0000000123057810 */ /* 0x000fc80007ffe81d */
[----:B--2---:R-:W-:-:S05]  /*fe60*/  @P2 SHF.R.U32.HI R0, RZ, R7, R4 ;  /* 0x00000007ff002219 */ /* 0x004fca0000011604 */
[----:B------:R-:W-:-:S04]  /*fe70*/  IMAD.IADD R7, R5, 0x1, R0 ;  /* 0x0000000105077824 */ /* 0x000fc800078e0200 */
[----:B------:R-:W-:Y:S01]  /*fe80*/  IMAD.IADD R2, R7, 0x1, R2 ;  /* 0x0000000107027824 */ /* 0x000fe200078e0202 */
[----:B-1----:R-:W-:Y:S06]  /*fe90*/  @!P1 BRA `(.L_x_1358) ;  /* 0x0000000000489947 */ /* 0x002fec0003800000 */
[C---:B------:R-:W-:Y:S01]  /*fea0*/  ISETP.GT.AND P0, PT, R7.reuse, RZ, PT ;  /* 0x000000ff0700720c */ /* 0x040fe20003f04270 */
[----:B------:R-:W-:Y:S01]  /*feb0*/  BSSY B0, `(.L_x_1359) ;  /* 0x000000e000007945 */ /* 0x000fe20003800000 */
[----:B------:R-:W-:-:S11]  /*fec0*/  VIADD R0, R7, 0xffffffff ;  /* 0xffffffff07007836 */ /* 0x000fd60000000000 */
        /* <DEDUP_REMOVED lines=8> */
.L_x_1360:
[----:B------:R-:W-:-:S13]  /*ff50*/  ISETP.NE.AND P0, PT, R3, 0x1, PT ;  /* 0x000000010300780c */ /* 0x000fda0003f05270 */
[----:B------:R-:W0:Y:S02]  /*ff60*/  @P0 LDC.64 R4, c[0x0][0x9e8] ;  /* 0x00027a00ff040b82 */ /* 0x000e240000000a00 */
[----:B0-----:R-:W-:-:S05]  /*ff70*/  @P0 IMAD.HI.U32 R4, R0, R4, RZ ;  /* 0x0000000400040227 */ /* 0x001fca00078e00ff */
[----:B------:R-:W-:-:S07]  /*ff80*/  @P0 SHF.R.U32.HI R0, RZ, R5, R4 ;  /* 0x00000005ff000219 */ /* 0x000fce0000011604 */
.L_x_1361:
[----:B------:R-:W-:Y:S05]  /*ff90*/  BSYNC B0 ;  /* 0x0000000000007941 */ /* 0x000fea0003800000 */
.L_x_1359:
[----:B------:R-:W-:-:S05]  /*ffa0*/  IMAD R5, R0, R3, R3 ;  /* 0x0000000300057224 */ /* 0x000fca00078e0203 */
[----:B------:R-:W-:-:S07]  /*ffb0*/  VIMNMX R2, R2, R5, PT ;  /* 0x0000000502027248 */ /* 0x000fce0003fe0100 */
.L_x_1358:
[----:B------:R-:W0:Y:S01]  /*ffc0*/  @P2 LDC R5, c[0x0][0x44c] ;  /* 0x00011300ff052b82 */ /* 0x000e220000000800 */
[----:B------:R-:W-:Y:S01]  /*ffd0*/  VIADD R2, R2, 0x5f ;  /* 0x0000005f02027836 */ /* 0x000fe20000000000 */
[----:B------:R-:W-:Y:S01]  /*ffe0*/  ULDC UR4, c[0x0][0x9dc] ;  /* 0x0002770000047ab9 */ /* 0x000fe20000000800 */
[----:B------:R-:W-:-:S05]  /*fff0*/  IMAD.MOV.U32 R0, RZ, RZ, R26 ;  /* 0x000000ffff007224 */ /* 0x000fca00078e001a */
[----:B------:R-:W1:Y:S01]  /*10000*/  @P2 LDC R7, c[0x0][0x450] ;  /* 0x00011400ff072b82 */ /* 0x000e620000000800 */
[----:B0-----:R-:W-:-:S05]  /*10010*/  @P2 IMAD.HI.U32 R4, R26, R5, RZ ;  /* 0x000000051a042227 */ /* 0x001fca00078e00ff */
[----:B-1----:R-:W-:Y:S01]  /*10020*/  @P2 SHF.R.U32.HI R0, RZ, R7, R4 ;  /* 0x00000007ff002219 */ /* 0x002fe20000011604 */
[----:B------:R-:W-:-:S04]  /*10030*/  IMAD.HI R4, R2, 0x2aaaaaab, RZ ;  /* 0x2aaaaaab02047827 */ /* 0x000fc800078e02ff */
[----:B------:R-:W-:Y:S01]  /*10040*/  VIADD R2, R35, 0x5f ;  /* 0x0000005f23027836 */ /* 0x000fe20000000000 */
[----:B------:R-:W-:-:S03]  /*10050*/  SHF.R.U32.HI R5, RZ, 0x1f, R4 ;  /* 0x0000001fff057819 */ /* 0x000fc60000011604 */
[----:B------:R-:W-:Y:S01]  /*10060*/  IMAD.HI R2, R2, 0x2aaaaaab, RZ ;  /* 0x2aaaaaab02027827 */ /* 0x000fe200078e02ff */
[----:B------:R-:W-:-:S04]  /*10070*/  LEA.HI.SX32 R4, R4, R5, 0x1c ;  /* 0x0000000504047211 */ /* 0x000fc800078fe2ff */
[----:B------:R-:W-:-:S04]  /*10080*/  SHF.R.U32.HI R5, RZ, 0x1f, R2 ;  /* 0x0000001fff057819 */ /* 0x000fc80000011602 */
[----:B------:R-:W-:Y:S02]  /*10090*/  LEA.HI.SX32 R5, R2, R5, 0x1c ;  /* 0x0000000502057211 */ /* 0x000fe400078fe2ff */
[----:B------:R-:W-:Y:S02]  /*100a0*/  IADD3 R2, R0, R35, -R29 ;  /* 0x0000002300027210 */ /* 0x000fe40007ffe81d */
[----:B------:R-:W-:-:S03]  /*100b0*/  VIMNMX R23, R5, R4, PT ;  /* 0x0000000405177248 */ /* 0x000fc60003fe0100 */
[----:B------:R-:W-:Y:S02]  /*100c0*/  VIADD R0, R2, -UR4 ;  /* 0x8000000402007c36 */ /* 0x000fe40008000000 */
[----:B------:R0:W-:Y:S01]  /*100d0*/  STL [R1+0x10], R23 ;  /* 0x0000101701007387 */ /* 0x0001e20000100800 */
[----:B------:R-:W-:Y:S05]  /*100e0*/  @!P1 BRA `(.L_x_1362) ;  /* 0x0000000000449947 */ /* 0x000fea0003800000 */
[----:B------:R-:W-:Y:S01]  /*100f0*/  ISETP.GT.AND P0, PT, R2, -0x1, PT ;  /* 0xffffffff0200780c */ /* 0x000fe20003f04270 */
[----:B------:R-:W-:-:S12]  /*10100*/  BSSY B0, `(.L_x_1363) ;  /* 0x000000d000007945 */ /* 0x000fd80003800000 */
[----:B------:R-:W-:Y:S05]  /*10110*/  @P0 BRA `(.L_x_1364) ;  /* 0x00000000001c0947 */ /* 0x000fea0003800000 */
[----:B------:R-:W-:Y:S02]  /*10120*/  ISETP.NE.AND P0, PT, R3, 0x1, PT ;  /* 0x000000010300780c */ /* 0x000fe40003f05270 */
[----:B------:R-:W-:-:S11]  /*10130*/  LOP3.LUT R7, RZ, R2, RZ, 0x33, !PT ;  /* 0x00000002ff077212 */ /* 0x000fd600078e33ff */
[----:B------:R-:W1:Y:S02]  /*10140*/  @P0 LDC.64 R4, c[0x0][0x9e8] ;  /* 0x00027a00ff040b82 */ /* 0x000e640000000a00 */
[----:B-1----:R-:W-:-:S05]  /*10150*/  @P0 IMAD.HI.U32 R4, R7, R4, RZ ;  /* 0x0000000407040227 */ /* 0x002fca00078e00ff */
[----:B------:R-:W-:-:S04]  /*10160*/  @P0 SHF.R.U32.HI R7, RZ, R5, R4 ;  /* 0x00000005ff070219 */ /* 0x000fc80000011604 */
[----:B------:R-:W-:Y:S01]  /*10170*/  LOP3.LUT R2, RZ, R7, RZ, 0x33, !PT ;  /* 0x00000007ff027212 */ /* 0x000fe200078e33ff */
[----:B------:R-:W-:Y:S06]  /*10180*/  BRA `(.L_x_1365) ;  /* 0x0000000000107947 */ /* 0x000fec0003800000 */
.L_x_1364:
[----:B------:R-:W-:-:S13]  /*10190*/  ISETP.NE.AND P0, PT, R3, 0x1, PT ;  /* 0x000000010300780c */ /* 0x000fda0003f05270 */
[----:B------:R-:W1:Y:S02]  /*101a0*/  @P0 LDC.64 R4, c[0x0][0x9e8] ;  /* 0x00027a00ff040b82 */ /* 0x000e640000000a00 */
[----:B-1----:R-:W-:-:S05]  /*101b0*/  @P0 IMAD.HI.U32 R4, R2, R4, RZ ;  /* 0x0000000402040227 */ /* 0x002fca00078e00ff */
[----:B------:R-:W-:-:S07]  /*101c0*/  @P0 SHF.R.U32.HI R2, RZ, R5, R4 ;  /* 0x00000005ff020219 */ /* 0x000fce0000011604 */
.L_x_1365:
[----:B------:R-:W-:Y:S05]  /*101d0*/  BSYNC B0 ;  /* 0x0000000000007941 */ /* 0x000fea0003800000 */
.L_x_1363:
[----:B------:R-:W-:-:S05]  /*101e0*/  IMAD R3, R2, R3, RZ ;  /* 0x0000000302037224 */ /* 0x000fca00078e02ff */
[----:B------:R-:W-:-:S07]  /*101f0*/  VIMNMX R0, R0, R3, !PT ;  /* 0x0000000300007248 */ /* 0x000fce0007fe0100 */
.L_x_1362:
[----:B------:R-:W-:Y:S01]  /*10200*/  IMAD.HI R0, R0, 0x2aaaaaab, RZ ;  /* 0x2aaaaaab00007827 */ /* 0x000fe200078e02ff */
[----:B------:R-:W-:Y:S04]  /*10210*/  BSSY B7, `(.L_x_1366) ;  /* 0x0000377000077945 */ /* 0x000fe80003800000 */
[----:B------:R-:W-:-:S04]  /*10220*/  SHF.R.U32.HI R3, RZ, 0x1f, R0 ;  /* 0x0000001fff037819 */ /* 0x000fc80000011600 */
[----:B------:R-:W-:-:S04]  /*10230*/  LEA.HI.SX32 R3, R0, R3, 0x1c ;  /* 0x0000000300037211 */ /* 0x000fc800078fe2ff */
[----:B------:R-:W-:-:S04]  /*10240*/  VIMNMX R37, RZ, R3, !PT ;  /* 0x00000003ff257248 */ /* 0x000fc80007fe0100 */
[----:B------:R-:W-:-:S13]  /*10250*/  ISETP.GT.AND P0, PT, R23, R37, PT ;  /* 0x000000251700720c */ /* 0x000fda0003f04270 */
        /* <DEDUP_REMOVED lines=8> */
[----:B------:R-:W1:Y:S08]  /*102e0*/  FLO.U32 R0, UR4 ;  /* 0x0000000400007d00 */ /* 0x000e7000080e0000 */
[----:B------:R-:W2:Y:S01]  /*102f0*/  POPC R5, UR4 ;  /* 0x0000000400057d09 */ /* 0x000ea20008000000 */
[----:B-1----:R-:W-:-:S13]  /*10300*/  ISETP.EQ.U32.AND P0, PT, R0, R7, PT ;  /* 0x000000070000720c */ /* 0x002fda0003f02070 */
[----:B--2---:R-:W2:Y:S01]  /*10310*/  @P0 ATOMG.E.ADD.STRONG.GPU PT, R3, desc[UR36][R2.64], R5 ;  /* 0x00000005020309a8 */ /* 0x004ea200081ee1e4 */
[----:B------:R-:W1:Y:S02]  /*10320*/  S2R R4, SR_LTMASK ;  /* 0x0000000000047919 */ /* 0x000e640000003900 */
[----:B-1----:R-:W-:-:S04]  /*10330*/  LOP3.LUT R4, R4, UR4, RZ, 0xc0, !PT ;  /* 0x0000000404047c12 */ /* 0x002fc8000f8ec0ff */
[----:B------:R-:W1:Y:S01]  /*10340*/  POPC R7, R4 ;  /* 0x0000000400077309 */ /* 0x000e620000000000 */
[----:B--2---:R-:W1:Y:S02]  /*10350*/  SHFL.IDX PT, R0, R3, R0, 0x1f ;  /* 0x00001f0003007589 */ /* 0x004e6400000e0000 */
[----:B-1----:R-:W-:Y:S01]  /*10360*/  IADD3 R16, R0, UR39, R7 ;  /* 0x0000002700107c10 */ /* 0x002fe2000fffe007 */
[----:B------:R-:W-:Y:S06]  /*10370*/  BRA `(.L_x_1368) ;  /* 0x0000003400807947 */ /* 0x000fec0003800000 */
.L_x_1367:
        /* <DEDUP_REMOVED lines=8> */
[----:B------:R-:W-:Y:S02]  /*10400*/  IMAD.U32 R4, RZ, RZ, UR6 ;  /* 0x00000006ff047e24 */ /* 0x000fe4000f8e00ff */
[----:B------:R-:W1:Y:S01]  /*10410*/  LDC.64 R2, c[0x4][R2] ;  /* 0x0100000002027b82 */ /* 0x000e620000000a00 */
        /* <DEDUP_REMOVED lines=9> */
[----:B01----:R-:W-:Y:S05]  /*104b0*/  CALL.ABS.NOINC R2 ;  /* 0x0000000002007343 */ /* 0x003fea0003c00000 */
.L_x_1370:
[----:B------:R-:W-:Y:S05]  /*104c0*/  BSYNC B6 ;  /* 0x0000000000067941 */ /* 0x000fea0003800000 */
.L_x_1369:
        /* <DEDUP_REMOVED lines=9> */
[----:B------:R-:W-:Y:S02]  /*10560*/  IMAD.U32 R4, RZ, RZ, UR6 ;  /* 0x00000006ff047e24 */ /* 0x000fe4000f8e00ff */
[----:B------:R-:W-:Y:S02]  /*10570*/  IMAD.U32 R5, RZ, RZ, UR7 ;  /* 0x00000007ff057e24 */ /* 0x000fe4000f8e00ff */
[----:B------:R-:W-:Y:S02]  /*10580*/  IMAD.U32 R6, RZ, RZ, UR8 ;  /* 0x00000008ff067e24 */ /* 0x000fe4000f8e00ff */
[----:B------:R-:W-:-:S02]  /*10590*/  IMAD.U32 R7, RZ, RZ, UR9 ;  /* 0x00000009ff077e24 */ /* 0x000fc4000f8e00ff */
[----:B------:R-:W-:Y:S02]  /*105a0*/  IMAD.U32 R10, RZ, RZ, UR4 ;  /* 0x00000004ff0a7e24 */ /* 0x000fe4000f8e00ff */
[----:B------:R-:W-:Y:S02]  /*105b0*/  IMAD.U32 R11, RZ, RZ, UR5 ;  /* 0x00000005ff0b7e24 */ /* 0x000fe4000f8e00ff */
[----:B------:R-:W-:Y:S02]  /*105c0*/  IMAD.MOV.U32 R8, RZ, RZ, 0x70 ;  /* 0x00000070ff087424 */ /* 0x000fe400078e00ff */
[----:B------:R-:W-:Y:S02]  /*105d0*/  IMAD.MOV.U32 R12, RZ, RZ, 0x1 ;  /* 0x00000001ff0c7424 */ /* 0x000fe400078e00ff */
[----:B-1----:R-:W-:-:S07]  /*105e0*/  IMAD.MOV.U32 R13, RZ, RZ, RZ ;  /* 0x000000ffff0d7224 */ /* 0x002fce00078e00ff */
[----:B------:R-:W-:-:S07]  /*105f0*/  LEPC R20, `(.L_x_1373) ;  /* 0x000000001014794e */ /* 0x000fce0000000000 */
[----:B0-2---:R-:W-:Y:S05]  /*10600*/  CALL.ABS.NOINC R2 ;  /* 0x0000000002007343 */ /* 0x005fea0003c00000 */
.L_x_1373:
[----:B------:R0:W1:Y:S01]  /*10610*/  LDC.64 R2, c[0x4][R17] ;  /* 0x0100000011027b82 */ /* 0x0000620000000a00 */
[----:B------:R-:W-:Y:S01]  /*10620*/  ULDC.64 UR6, c[0x4][0xf0] ;  /* 0x01003c0000067ab9 */ /* 0x000fe20000000a00 */
[----:B------:R-:W-:Y:S01]  /*10630*/  ULDC.64 UR8, c[0x4][0xf8] ;  /* 0x01003e0000087ab9 */ /* 0x000fe20000000a00 */
[----:B------:R-:W-:Y:S01]  /*10640*/  ULDC.64 UR4, c[0x4][0x80] ;  /* 0x0100200000047ab9 */ /* 0x000fe20000000a00 */
        /* <DEDUP_REMOVED lines=8> */
[----:B0-----:R-:W-:-:S07]  /*106d0*/  IMAD.MOV.U32 R13, RZ, RZ, RZ ;  /* 0x000000ffff0d7224 */ /* 0x001fce00078e00ff */
[----:B------:R-:W-:-:S07]  /*106e0*/  LEPC R20, `(.L_x_1372) ;  /* 0x000000001014794e */ /* 0x000fce0000000000 */
[----:B-1----:R-:W-:Y:S05]  /*106f0*/  CALL.ABS.NOINC R2 ;  /* 0x0000000002007343 */ /* 0x002fea0003c00000 */
.L_x_1372:
[----:B------:R-:W-:Y:S05]  /*10700*/  BSYNC B6 ;  /* 0x0000000000067941 */ /* 0x000fea0003800000 */
.L_x_1371:
[----:B------:R-:W1:Y:S01]  /*10710*/  S2R R2, SR_TID.X ;  /* 0x0000000000027919 */ /* 0x000e620000002100 */
[----:B------:R-:W-:Y:S01]  /*10720*/  ULDC.64 UR4, c[0x0][0x9f8] ;  /* 0x00027e0000047ab9 */ /* 0x000fe20000000a00 */
[----:B------:R-:W-:Y:S01]  /*10730*/  IMAD.MOV.U32 R31, RZ, RZ, R19 ;  /* 0x000000ffff1f7224 */ /* 0x000fe200078e0013 */
[----:B------:R-:W-:Y:S01]  /*10740*/  ISETP.NE.U32.AND P0, PT, RZ, UR4, PT ;  /* 0x00000004ff007c0c */ /* 0x000fe2000bf05070 */
[----:B------:R-:W2:Y:S01]  /*10750*/  S2R R21, SR_TID.X ;  /* 0x0000000000157919 */ /* 0x000ea20000002100 */
[----:B------:R-:W3:Y:S01]  /*10760*/  LDC R8, c[0x0][0x430] ;  /* 0x00010c00ff087b82 */ /* 0x000ee20000000800 */
[----:B------:R-:W-:Y:S01]  /*10770*/  IMAD.MOV.U32 R20, RZ, RZ, R24 ;  /* 0x000000ffff147224 */ /* 0x000fe200078e0018 */
[----:B------:R-:W-:Y:S01]  /*10780*/  ISETP.NE.AND.EX P0, PT, RZ, UR5, PT, P0 ;  /* 0x00000005ff007c0c */ /* 0x000fe2000bf05300 */
[----:B------:R-:W-:Y:S01]  /*10790*/  ULDC UR4, c[0x0][0x320] ;  /* 0x0000c80000047ab9 */ /* 0x000fe20000000800 */
[----:B-1----:R-:W-:-:S11]  /*107a0*/  LOP3.LUT R17, R2, 0x7f, RZ, 0xc0, !PT ;  /* 0x0000007f02117812 */ /* 0x002fd600078ec0ff */
[----:B------:R-:W1:Y:S01]  /*107b0*/  @P0 LDC.64 R2, c[0x0][0x9f8] ;  /* 0x00027e00ff020b82 */ /* 0x000e620000000a00 */
[----:B---3--:R-:W-:Y:S02]  /*107c0*/  ISETP.NE.AND P1, PT, R8, 0x1, PT ;  /* 0x000000010800780c */ /* 0x008fe40003f25270 */
[----:B------:R-:W-:Y:S01]  /*107d0*/  SHF.R.U32.HI R24, RZ, 0x3, R17 ;  /* 0x00000003ff187819 */ /* 0x000fe20000011611 */
[----:B-1----:R-:W-:-:S10]  /*107e0*/  @P0 IMAD.WIDE R2, R19, 0x4, R2 ;  /* 0x0000000413020825 */ /* 0x002fd400078e0202 */
[----:B------:R-:W1:Y:S01]  /*107f0*/  @P1 LDC R7, c[0x0][0x434] ;  /* 0x00010d00ff071b82 */ /* 0x000e620000000800 */
[----:B------:R3:W4:Y:S01]  /*10800*/  @P0 LDG.E R31, desc[UR36][R2.64] ;  /* 0x00000024021f0981 */ /* 0x000722000c1e1900 */
[----:B--2---:R-:W-:Y:S01]  /*10810*/  IMAD.SHL.U32 R17, R21, 0x10, RZ ;  /* 0x0000001015117824 */ /* 0x004fe200078e00ff */
[----:B------:R-:W-:-:S05]  /*10820*/  LOP3.LUT R20, R20, 0xffffffdf, RZ, 0xc0, !PT ;  /* 0xffffffdf14147812 */ /* 0x000fca00078ec0ff */
[----:B------:R-:W2:Y:S01]  /*10830*/  @P1 LDC R5, c[0x0][0x438] ;  /* 0x00010e00ff051b82 */ /* 0x000ea20000000800 */
[----:B------:R-:W-:Y:S01]  /*10840*/  LOP3.LUT R17, R24, 0x70, R17, 0xf8, !PT ;  /* 0x0000007018117812 */ /* 0x000fe200078ef811 */
[----:B------:R-:W-:Y:S01]  /*10850*/  VIADD R24, R23, 0xffffffff ;  /* 0xffffffff17187836 */ /* 0x000fe20000000000 */
[----:B------:R-:W-:Y:S01]  /*10860*/  @P1 LOP3.LUT R20, R20, 0x20, RZ, 0xfc, !PT ;  /* 0x0000002014141812 */ /* 0x000fe200078efcff */
[----:B0-----:R-:W0:Y:S02]  /*10870*/  S2R R23, SR_TID.X ;  /* 0x0000000000177919 */ /* 0x001e240000002100 */
[----:B------:R-:W-:-:S05]  /*10880*/  IMAD R0, R24, 0x60, R17 ;  /* 0x0000006018007824 */ /* 0x000fca00078e0211 */
[C---:B------:R-:W-:Y:S01]  /*10890*/  ISETP.GE.AND P0, PT, R0.reuse, R35, PT ;  /* 0x000000230000720c */ /* 0x040fe20003f06270 */
[----:B------:R-:W-:-:S03]  /*108a0*/  IMAD.IADD R0, R0, 0x1, R36 ;  /* 0x0000000100007824 */ /* 0x000fc600078e0224 */
[----:B------:R-:W-:Y:S01]  /*108b0*/  ISETP.GT.U32.OR P0, PT, R17, 0x5f, P0 ;  /* 0x0000005f1100780c */ /* 0x000fe20000704470 */
[----:B-1----:R-:W-:-:S04]  /*108c0*/  @P1 IMAD.HI.U32 R6, R0, R7, RZ ;  /* 0x0000000700061227 */ /* 0x002fc800078e00ff */
[----:B------:R-:W-:Y:S01]  /*108d0*/  IMAD.MOV.U32 R4, RZ, RZ, R0 ;  /* 0x000000ffff047224 */ /* 0x000fe200078e0000 */
[----:B--2---:R-:W-:-:S07]  /*108e0*/  @P1 SHF.R.U32.HI R4, RZ, R5, R6 ;  /* 0x00000005ff041219 */ /* 0x004fce0000011606 */
[----:B---3--:R-:W1:Y:S01]  /*108f0*/  @!P0 LDC.64 R2, c[0x0][0x428] ;  /* 0x00010a00ff028b82 */ /* 0x008e620000000a00 */
[----:B------:R-:W-:-:S04]  /*10900*/  IMAD.MOV R5, RZ, RZ, -R4 ;  /* 0x000000ffff057224 */ /* 0x000fc800078e0a04 */
[----:B------:R-:W-:Y:S01]  /*10910*/  IMAD R0, R8, R5, R0 ;  /* 0x0000000508007224 */ /* 0x000fe200078e0200 */
[----:B------:R-:W-:Y:S01]  /*10920*/  @!P0 SHF.R.S32.HI R5, RZ, 0x1f, R4 ;  /* 0x0000001fff058819 */ /* 0x000fe20000011404 */
[----:B0-----:R-:W-:-:S05]  /*10930*/  IMAD.SHL.U32 R23, R23, 0x8, RZ ;  /* 0x0000000817177824 */ /* 0x001fca00078e00ff */
[----:B------:R-:W-:-:S04]  /*10940*/  LOP3.LUT R23, R23, 0x38, RZ, 0xc0, !PT ;  /* 0x0000003817177812 */ /* 0x000fc800078ec0ff */
[C---:B------:R-:W-:Y:S02]  /*10950*/  LOP3.LUT R9, R23.reuse, 0x40, RZ, 0xfc, !PT ;  /* 0x0000004017097812 */ /* 0x040fe400078efcff */
[----:B------:R-:W-:Y:S02]  /*10960*/  ISETP.GE.AND P1, PT, R23, UR4, PT ;  /* 0x0000000417007c0c */ /* 0x000fe4000bf26270 */
[----:B------:R-:W-:Y:S01]  /*10970*/  ISETP.GE.AND P2, PT, R9, UR4, PT ;  /* 0x0000000409007c0c */ /* 0x000fe2000bf46270 */
[----:B------:R-:W-:Y:S01]  /*10980*/  ULDC UR4, c[0x0][0x2f4] ;  /* 0x0000bd0000047ab9 */ /* 0x000fe20000000800 */
[----:B------:R-:W-:Y:S02]  /*10990*/  SEL R28, RZ, 0x1, P1 ;  /* 0x00000001ff1c7807 */ /* 0x000fe40000800000 */
[----:B------:R-:W-:Y:S02]  /*109a0*/  LOP3.LUT R20, R20, 0xfffffffb, RZ, 0xc0, !PT ;  /* 0xfffffffb14147812 */ /* 0x000fe400078ec0ff */
[----:B------:R-:W-:Y:S01]  /*109b0*/  LOP3.LUT R8, R23, 0x80, RZ, 0xfc, !PT ;  /* 0x0000008017087812 */ /* 0x000fe200078efcff */
[----:B------:R-:W-:Y:S01]  /*109c0*/  UMOV UR5, 0xffffffff ;  /* 0xffffffff00057882 */ /* 0x000fe20000000000 */
[----:B----4-:R-:W-:Y:S01]  /*109d0*/  SHF.R.S32.HI R6, RZ, 0x1f, R31 ;  /* 0x0000001fff067819 */ /* 0x010fe2000001141f */
[----:B-1----:R-:W-:-:S04]  /*109e0*/  @!P0 IMAD.WIDE.U32 R4, R31, R2, R4 ;  /* 0x000000021f048225 */ /* 0x002fc800078e0004 */
[----:B------:R0:W-:Y:S02]  /*109f0*/  STL [R1+0x4], R6 ;  /* 0x0000040601007387 */ /* 0x0001e40000100800 */
[----:B0-----:R-:W-:Y:S01]  /*10a00*/  @!P0 IMAD R6, R6, R2, RZ ;  /* 0x0000000206068224 */ /* 0x001fe200078e02ff */
[----:B------:R-:W-:-:S03]  /*10a10*/  SEL R2, RZ, 0xffffffff, P2 ;  /* 0xffffffffff027807 */ /* 0x000fc60001000000 */
[----:B------:R-:W-:Y:S02]  /*10a20*/  @!P0 IMAD R6, R31, R3, R6 ;  /* 0x000000031f068224 */ /* 0x000fe400078e0206 */
[----:B------:R-:W-:Y:S01]  /*10a30*/  IMAD.SHL.U32 R3, R2, 0x2, RZ ;  /* 0x0000000202037824 */ /* 0x000fe200078e00ff */
[----:B------:R-:W-:Y:S01]  /*10a40*/  ISETP.GE.AND P2, PT, R23, UR4, PT ;  /* 0x0000000417007c0c */ /* 0x000fe2000bf46270 */
[----:B------:R-:W-:-:S03]  /*10a50*/  @!P0 IMAD.IADD R6, R5, 0x1, R6 ;  /* 0x0000000105068824 */ /* 0x000fc600078e0206 */
[----:B------:R-:W-:Y:S02]  /*10a60*/  LOP3.LUT R28, R3, 0x2, R28, 0xe2, !PT ;  /* 0x00000002031c7812 */ /* 0x000fe400078ee21c */
[----:B------:R-:W0:Y:S07]  /*10a70*/  @!P0 LDC.64 R2, c[0x0][0x418] ;  /* 0x00010600ff028b82 */ /* 0x000e2e0000000a00 */
[----:B------:R-:W-:Y:S02]  /*10a80*/  @P2 LOP3.LUT R20, R20, 0x4, RZ, 0xfc, !PT ;  /* 0x0000000414142812 */ /* 0x000fe400078efcff */
[----:B0-----:R-:W-:-:S04]  /*10a90*/  @!P0 LEA R2, P1, R4, R2, 0x2 ;  /* 0x0000000204028211 */ /* 0x001fc800078210ff */
[----:B------:R-:W-:Y:S01]  /*10aa0*/  @!P0 LEA.HI.X R3, R4, R3, R6, 0x2, P1 ;  /* 0x0000000304038211 */ /* 0x000fe200008f1406 */
[----:B------:R-:W-:Y:S01]  /*10ab0*/  IMAD.MOV.U32 R4, RZ, RZ, RZ ;  /* 0x000000ffff047224 */ /* 0x000fe200078e00ff */
[----:B------:R-:W-:Y:S02]  /*10ac0*/  ISETP.GE.AND P1, PT, R9, UR4, PT ;  /* 0x0000000409007c0c */ /* 0x000fe4000bf26270 */
[----:B------:R-:W-:-:S03]  /*10ad0*/  LOP3.LUT R20, R20, 0xfffffffd, RZ, 0xc0, !PT ;  /* 0xfffffffd14147812 */ /* 0x000fc600078ec0ff */
[----:B------:R0:W5:Y:S01]  /*10ae0*/  @!P0 LDG.E R4, desc[UR36][R2.64] ;  /* 0x0000002402048981 */ /* 0x000162000c1e1900 */
[----:B------:R-:W-:-:S07]  /*10af0*/  ISETP.GE.AND P0, PT, R8, UR4, PT ;  /* 0x0000000408007c0c */ /* 0x000fce000bf06270 */
[----:B------:R-:W-:Y:S01]  /*10b00*/  @P1 LOP3.LUT R20, R20, 0x2, RZ, 0xfc, !PT ;  /* 0x0000000214141812 */ /* 0x000fe200078efcff */
[----:B0-----:R-:W-:-:S03]  /*10b10*/  IMAD.U32 R2, RZ, RZ, UR38 ;  /* 0x00000026ff027e24 */ /* 0x001fc6000f8e00ff */
[----:B------:R-:W-:-:S04]  /*10b20*/  LOP3.LUT R20, R20, 0xfffffffe, RZ, 0xc0, !PT ;  /* 0xfffffffe14147812 */ /* 0x000fc800078ec0ff */
[----:B------:R-:W-:-:S05]  /*10b30*/  @P0 LOP3.LUT R20, R20, 0x1, RZ, 0xfc, !PT ;  /* 0x0000000114140812 */ /* 0x000fca00078efcff */
[----:B------:R0:W-:Y:S01]  /*10b40*/  STL [R1], R20 ;  /* 0x0000001401007387 */ /* 0x0001e20000100800 */
[----:B------:R-:W-:Y:S05]  /*10b50*/  BRA.DIV UR5, `(.L_x_1374) ;  /* 0x00000042055c7947 */ /* 0x000fea000b800000 */
.L_x_1442:
[----:B------:R-:W-:Y:S01]  /*10b60*/  ISETP.NE.AND P0, PT, R2, 0x3, PT ;  /* 0x000000030200780c */ /* 0x000fe20003f05270 */
[----:B------:R-:W-:Y:S01]  /*10b70*/  IMAD.MOV.U32 R3, RZ, RZ, R20 ;  /* 0x000000ffff037224 */ /* 0x000fe200078e0014 */
[----:B------:R-:W-:Y:S02]  /*10b80*/  ISETP.GT.U32.AND P1, PT, R17, 0x5f, PT ;  /* 0x0000005f1100780c */ /* 0x000fe40003f24070 */
[----:B------:R-:W-:Y:S02]  /*10b90*/  SHF.R.S32.HI R30, RZ, 0x1f, R18 ;  /* 0x0000001fff1e7819 */ /* 0x000fe40000011412 */
[----:B------:R-:W-:-:S07]  /*10ba0*/  LOP3.LUT R3, R3, 0xffffffef, RZ, 0xc0, !PT ;  /* 0xffffffef03037812 */ /* 0x000fce00078ec0ff */
[----:B------:R-:W-:-:S04]  /*10bb0*/  @P0 LOP3.LUT R3, R3, 0x10, RZ, 0xfc, !PT ;  /* 0x0000001003030812 */ /* 0x000fc800078efcff */
[----:B------:R-:W-:-:S04]  /*10bc0*/  LOP3.LUT R3, R3, 0xfffffff7, RZ, 0xc0, !PT ;  /* 0xfffffff703037812 */ /* 0x000fc800078ec0ff */
[----:B------:R-:W-:-:S05]  /*10bd0*/  @P1 LOP3.LUT R3, R3, 0x8, RZ, 0xfc, !PT ;  /* 0x0000000803031812 */ /* 0x000fca00078efcff */
[----:B------:R1:W-:Y:S01]  /*10be0*/  STL [R1], R3 ;  /* 0x0000000301007387 */ /* 0x0003e20000100800 */
[----:B------:R-:W-:Y:S05]  /*10bf0*/  @!P0 BRA `(.L_x_1375) ;  /* 0x0000000000048947 */ /* 0x000fea0003800000 */
[----:B------:R-:W-:Y:S01]  /*10c00*/  BPT.TRAP 0x1 ;  /* 0x000000040000795c */ /* 0x000fe20000300000 */
.L_x_1375:
[----:B------:R-:W-:Y:S01]  /*10c10*/  SHF.R.S32.HI R5, RZ, 0x1f, R0 ;  /* 0x0000001fff057819 */ /* 0x000fe20000011400 */
[----:B------:R-:W-:Y:S01]  /*10c20*/  ULDC.64 UR4, c[0x0][0x328] ;  /* 0x0000ca0000047ab9 */ /* 0x000fe20000000a00 */
[----:B------:R-:W-:Y:S03]  /*10c30*/  BSSY B0, `(.L_x_1376) ;  /* 0x0000017000007945 */ /* 0x000fe60003800000 */
[----:B-1----:R-:W-:-:S04]  /*10c40*/  IMAD R3, R5, UR4, RZ ;  /* 0x0000000405037c24 */ /* 0x002fc8000f8e02ff */
[C---:B------:R-:W-:Y:S02]  /*10c50*/  IMAD R6, R0.reuse, UR5, R3 ;  /* 0x0000000500067c24 */ /* 0x040fe4000f8e0203 */
[----:B------:R-:W-:Y:S01]  /*10c60*/  IMAD.WIDE.U32 R2, R0, UR4, RZ ;  /* 0x0000000400027c25 */ /* 0x000fe2000f8e00ff */
        /* <DEDUP_REMOVED lines=14> */
[----:B------:R-:W-:Y:S01]  /*10d50*/  LEA.HI.X R23, R2, UR5, R7, 0x1, P0 ;  /* 0x0000000502177c11 */ /* 0x000fe200080f0c07 */
[----:B------:R-:W-:Y:S01]  /*10d60*/  IMAD R7, R25, 0x8, R22 ;  /* 0x0000000819077824 */ /* 0x000fe200078e0216 */
[----:B------:R-:W-:-:S04]  /*10d70*/  SHF.L.U32 R2, R27, 0x1f, RZ ;  /* 0x0000001f1b027819 */ /* 0x000fc800000006ff */
[----:B------:R-:W1:Y:S02]  /*10d80*/  SYNCS.PHASECHK.TRANS64.TRYWAIT P0, [R7+URZ+0x2a840], R2 ;  /* 0x02a84002070075a7 */ /* 0x000e64000800017f */
[----:B-1----:R-:W-:Y:S05]  /*10d90*/  @!P0 BRA `(.L_x_1377) ;  /* 0x0000003c00fc8947 */ /* 0x002fea0003800000 */
.L_x_1443:
[----:B------:R-:W-:Y:S05]  /*10da0*/  BSYNC B0 ;  /* 0x0000000000007941 */ /* 0x000fea0003800000 */
.L_x_1376:
[----:B------:R-:W2:Y:S01]  /*10db0*/  LDL R3, [R1] ;  /* 0x0000000001037983 */ /* 0x000ea20000100800 */
[----:B------:R-:W-:Y:S02]  /*10dc0*/  ULDC.64 UR4, c[0x0][0x300] ;  /* 0x0000c00000047ab9 */ /* 0x000fe40000000a00 */
[----:B------:R-:W-:Y:S01]  /*10dd0*/  IMAD R5, R5, UR4, RZ ;  /* 0x0000000405057c24 */ /* 0x000fe2000f8e02ff */
[----:B------:R-:W3:Y:S03]  /*10de0*/  S2R R8, SR_TID.X ;  /* 0x0000000000087919 */ /* 0x000ee60000002100 */
[----:B------:R-:W-:Y:S01]  /*10df0*/  IMAD R5, R0, UR5, R5 ;  /* 0x0000000500057c24 */ /* 0x000fe2000f8e0205 */
[----:B---3--:R-:W-:-:S04]  /*10e00*/  LOP3.LUT R8, R8, 0x7f, RZ, 0xc0, !PT ;  /* 0x0000007f08087812 */ /* 0x008fc800078ec0ff */
[----:B------:R-:W-:Y:S02]  /*10e10*/  SHF.R.U32.HI R9, RZ, 0x3, R8 ;  /* 0x00000003ff097819 */ /* 0x000fe40000011608 */
[----:B------:R-:W3:Y:S01]  /*10e20*/  S2R R8, SR_TID.X ;  /* 0x0000000000087919 */ /* 0x000ee20000002100 */
[C---:B--2---:R-:W-:Y:S02]  /*10e30*/  LOP3.LUT P4, RZ, R3.reuse, 0x4, RZ, 0xc0, !PT ;  /* 0x0000000403ff7812 */ /* 0x044fe4000788c0ff */
[C---:B------:R-:W-:Y:S02]  /*10e40*/  LOP3.LUT P3, RZ, R3.reuse, 0x2, RZ, 0xc0, !PT ;  /* 0x0000000203ff7812 */ /* 0x040fe4000786c0ff */
[----:B------:R-:W-:Y:S01]  /*10e50*/  LOP3.LUT P2, RZ, R3, 0x1, RZ, 0xc0, !PT ;  /* 0x0000000103ff7812 */ /* 0x000fe2000784c0ff */
[----:B-1----:R-:W-:Y:S01]  /*10e60*/  IMAD.WIDE.U32 R2, R0, UR4, RZ ;  /* 0x0000000400027c25 */ /* 0x002fe2000f8e00ff */
[----:B------:R-:W-:-:S03]  /*10e70*/  ULDC.64 UR4, c[0x0][0x310] ;  /* 0x0000c40000047ab9 */ /* 0x000fc60000000a00 */
[----:B------:R-:W-:Y:S02]  /*10e80*/  IMAD.IADD R3, R3, 0x1, R5 ;  /* 0x0000000103037824 */ /* 0x000fe400078e0205 */
[----:B------:R-:W-:Y:S02]  /*10e90*/  IMAD R6, R6, UR4, RZ ;  /* 0x0000000406067c24 */ /* 0x000fe4000f8e02ff */
[----:B------:R-:W-:-:S04]  /*10ea0*/  IMAD.WIDE.U32 R2, R4, UR4, R2 ;  /* 0x0000000404027c25 */ /* 0x000fc8000f8e0002 */
[----:B------:R-:W-:Y:S01]  /*10eb0*/  IMAD R6, R4, UR5, R6 ;  /* 0x0000000504067c24 */ /* 0x000fe2000f8e0206 */
[----:B------:R-:W-:Y:S01]  /*10ec0*/  ULDC.64 UR4, c[0x0][0x308] ;  /* 0x0000c20000047ab9 */ /* 0x000fe20000000a00 */
[----:B------:R-:W-:Y:S02]  /*10ed0*/  IMAD R5, R25, 0x4800, R32 ;  /* 0x0000480019057824 */ /* 0x000fe400078e0220 */
[----:B------:R-:W-:Y:S02]  /*10ee0*/  IMAD.IADD R3, R3, 0x1, R6 ;  /* 0x0000000103037824 */ /* 0x000fe400078e0206 */
[----:B------:R-:W-:Y:S02]  /*10ef0*/  IMAD R0, R30, UR4, RZ ;  /* 0x000000041e007c24 */ /* 0x000fe4000f8e02ff */
[----:B------:R-:W-:-:S04]  /*10f00*/  IMAD.WIDE.U32 R2, R18, UR4, R2 ;  /* 0x0000000412027c25 */ /* 0x000fc8000f8e0002 */
[----:B------:R-:W-:Y:S01]  /*10f10*/  IMAD R0, R18, UR5, R0 ;  /* 0x0000000512007c24 */ /* 0x000fe2000f8e0200 */
[----:B------:R-:W-:Y:S01]  /*10f20*/  ULDC.64 UR4, c[0x0][0x2e8] ;  /* 0x0000ba0000047ab9 */ /* 0x000fe20000000a00 */
[----:B------:R-:W-:Y:S01]  /*10f30*/  IMAD R6, R24, -0x60, R35 ;  /* 0xffffffa018067824 */ /* 0x000fe200078e0223 */
[----:B------:R-:W-:Y:S01]  /*10f40*/  LEA R4, P0, R2, UR4, 0x1 ;  /* 0x0000000402047c11 */ /* 0x000fe2000f8008ff */
[----:B------:R-:W-:Y:S01]  /*10f50*/  IMAD.IADD R0, R3, 0x1, R0 ;  /* 0x0000000103007824 */ /* 0x000fe200078e0200 */
[----:B------:R-:W-:Y:S01]  /*10f60*/  UMOV UR4, 0xffffffff ;  /* 0xffffffff00047882 */ /* 0x000fe20000000000 */
[----:B------:R-:W-:Y:S02]  /*10f70*/  IMAD.IADD R6, R6, 0x1, -R9 ;  /* 0x0000000106067824 */ /* 0x000fe400078e0a09 */
[----:B---3--:R-:W-:Y:S01]  /*10f80*/  IMAD.SHL.U32 R9, R8, 0x8, RZ ;  /* 0x0000000808097824 */ /* 0x008fe200078e00ff */
[----:B------:R-:W-:Y:S02]  /*10f90*/  LEA.HI.X R0, R2, UR5, R0, 0x1, P0 ;  /* 0x0000000502007c11 */ /* 0x000fe400080f0c00 */
[----:B------:R-:W-:-:S02]  /*10fa0*/  ISETP.GE.AND P0, PT, R6, 0x1, PT ;  /* 0x000000010600780c */ /* 0x000fc40003f06270 */
[----:B------:R-:W-:Y:S01]  /*10fb0*/  LOP3.LUT R9, R9, 0x38, RZ, 0xc0, !PT ;  /* 0x0000003809097812 */ /* 0x000fe200078ec0ff */
[----:B------:R-:W-:Y:S10]  /*10fc0*/  BRA.DIV UR4, `(.L_x_1378) ;  /* 0x0000003e04847947 */ /* 0x000ff4000b800000 */
[----:B------:R-:W1:Y:S01]  /*10fd0*/  SHFL.IDX PT, R3, R4, RZ, 0x181f ;  /* 0x00181fff04037589 */ /* 0x000e6200000e0000 */
[----:B------:R-:W-:-:S03]  /*10fe0*/  @P0 IMAD R8, R5, 0x2, R22 ;  /* 0x0000000205080824 */ /* 0x000fc600078e0216 */
[----:B------:R-:W2:Y:S01]  /*10ff0*/  SHFL.IDX PT, R2, R0, RZ, 0x181f ;  /* 0x00181fff00027589 */ /* 0x000ea200000e0000 */
[----:B-1----:R-:W-:-:S05]  /*11000*/  @P0 LEA R3, P1, R9, R3, 0x1 ;  /* 0x0000000309030211 */ /* 0x002fca00078208ff */
[----:B--2---:R-:W-:Y:S01]  /*11010*/  @P0 IMAD.X R2, RZ, RZ, R2, P1 ;  /* 0x000000ffff020224 */ /* 0x004fe200008e0602 */
        /* <DEDUP_REMOVED lines=8> */
[----:B-1----:R-:W1:Y:S01]  /*110a0*/  SHFL.IDX PT, R3, R4, 0x1, 0x181f ;  /* 0x00381f0004037f89 */ /* 0x002e6200000e0000 */
[----:B------:R-:W-:-:S03]  /*110b0*/  @P1 IMAD R8, R5, 0x2, R22 ;  /* 0x0000000205081824 */ /* 0x000fc600078e0216 */
[----:B------:R-:W2:Y:S01]  /*110c0*/  SHFL.IDX PT, R2, R0, 0x1, 0x181f ;  /* 0x00381f0000027f89 */ /* 0x000ea200000e0000 */
[----:B-1----:R-:W-:-:S05]  /*110d0*/  @P1 LEA R3, P0, R9, R3, 0x1 ;  /* 0x0000000309031211 */ /* 0x002fca00078008ff */
[----:B--2---:R-:W-:-:S05]  /*110e0*/  @P1 IMAD.X R2, RZ, RZ, R2, P0 ;  /* 0x000000ffff021224 */ /* 0x004fca00000e0602 */
[----:B------:R-:W-:-:S04]  /*110f0*/  @P1 LOP3.LUT R3, R3, R2, RZ, 0x3c, !PT ;  /* 0x0000000203031212 */ /* 0x000fc800078e3cff */
[----:B------:R-:W-:-:S04]  /*11100*/  @P1 LOP3.LUT R2, R3, R2, RZ, 0x3c, !PT ;  /* 0x0000000203021212 */ /* 0x000fc800078e3cff */
[----:B------:R-:W-:-:S05]  /*11110*/  @P1 LOP3.LUT R3, R3, R2, RZ, 0x3c, !PT ;  /* 0x0000000203031212 */ /* 0x000fca00078e3cff */
[----:B------:R-:W-:Y:S04]  /*11120*/  @P1 LDGSTS.E.BYPASS.LTC128B.128 [R8+0x18c00], desc[UR36][R2.64], !P4 ;  /* 0x18c0000002081fae */ /* 0x000fe8000e101d64 */
[----:B------:R-:W-:Y:S04]  /*11130*/  @P1 LDGSTS.E.BYPASS.LTC128B.128 [R8+0x1bc00], desc[UR36][R2.64+0x80], !P3 ;  /* 0x1bc0008002081fae */ /* 0x000fe8000d901d64 */
[----:B------:R1:W-:Y:S01]  /*11140*/  @P1 LDGSTS.E.BYPASS.LTC128B.128 [R8+0x1ec00], desc[UR36][R2.64+0x100], !P2 ;  /* 0x1ec0010002081fae */ /* 0x0003e2000d101d64 */
[----:B------:R-:W-:-:S03]  /*11150*/  ISETP.GE.AND P1, PT, R6, 0x21, PT ;  /* 0x000000210600780c */ /* 0x000fc60003f26270 */
[----:B-1----:R-:W1:Y:S10]  /*11160*/  SHFL.IDX PT, R3, R4, 0x2, 0x181f ;  /* 0x00581f0004037f89 */ /* 0x002e7400000e0000 */
[----:B------:R-:W-:Y:S01]  /*11170*/  @P1 IMAD R8, R5, 0x2, R22 ;  /* 0x0000000205081824 */ /* 0x000fe200078e0216 */
        /* <DEDUP_REMOVED lines=24> */
[----:B------:R-:W2:Y:S04]  /*11300*/  SHFL.IDX PT, R2, R0, 0x4, 0x181f ;  /* 0x00981f0000027f89 */ /* 0x000ea800000e0000 */
[----:B------:R-:W3:Y:S01]  /*11310*/  SHFL.IDX PT, R0, R0, 0x5, 0x181f ;  /* 0x00b81f0000007f89 */ /* 0x000ee200000e0000 */
[----:B-1----:R-:W-:-:S05]  /*11320*/  @P1 LEA R3, P0, R9, R3, 0x1 ;  /* 0x0000000309031211 */ /* 0x002fca00078008ff */
[----:B--2---:R-:W-:-:S05]  /*11330*/  @P1 IMAD.X R2, RZ, RZ, R2, P0 ;  /* 0x000000ffff021224 */ /* 0x004fca00000e0602 */
[----:B------:R-:W-:-:S04]  /*11340*/  @P1 LOP3.LUT R3, R3, R2, RZ, 0x3c, !PT ;  /* 0x0000000203031212 */ /* 0x000fc800078e3cff */
[----:B------:R-:W-:-:S04]  /*11350*/  @P1 LOP3.LUT R2, R3, R2, RZ, 0x3c, !PT ;  /* 0x0000000203021212 */ /* 0x000fc800078e3cff */
[----:B------:R-:W-:-:S05]  /*11360*/  @P1 LOP3.LUT R3, R3, R2, RZ, 0x3c, !PT ;  /* 0x0000000203031212 */ /* 0x000fca00078e3cff */
[----:B------:R-:W-:Y:S04]  /*11370*/  @P1 LDGSTS.E.BYPASS.LTC128B.128 [R8+0x1a400], desc[UR36][R2.64], !P4 ;  /* 0x1a40000002081fae */ /* 0x000fe8000e101d64 */
[----:B------:R-:W-:Y:S04]  /*11380*/  @P1 LDGSTS.E.BYPASS.LTC128B.128 [R8+0x1d400], desc[UR36][R2.64+0x80], !P3 ;  /* 0x1d40008002081fae */ /* 0x000fe8000d901d64 */
[----:B------:R1:W-:Y:S04]  /*11390*/  @P1 LDGSTS.E.BYPASS.LTC128B.128 [R8+0x20400], desc[UR36][R2.64+0x100], !P2 ;  /* 0x2040010002081fae */ /* 0x0003e8000d101d64 */
[----:B-1-3--:R1:W2:Y:S02]  /*113a0*/  SHFL.IDX PT, R2, R4, 0x5, 0x181f ;  /* 0x00b81f0004027f89 */ /* 0x00a2a400000e0000 */
.L_x_1457:
[----:B------:R-:W-:-:S13]  /*113b0*/  ISETP.GE.AND P0, PT, R6, 0x51, PT ;  /* 0x000000510600780c */ /* 0x000fda0003f06270 */
[----:B--2---:R-:W-:Y:S01]  /*113c0*/  @P0 LEA R2, P1, R9, R2, 0x1 ;  /* 0x0000000209020211 */ /* 0x004fe200078208ff */
        /* <DEDUP_REMOVED lines=10> */
.L_x_1379:
[----:B------:R-:W-:Y:S02]  /*11470*/  PLOP3.LUT P1, PT, P1, P0, PT, 0xa2, 0x0 ;  /* 0x000000000000781c */ /* 0x000fe40000f21472 */
[----:B------:R-:W-:-:S08]  /*11480*/  @P0 R2UR P1, UR4, R7 ;  /* 0x00000000070402ca */ /* 0x000fd00000020000 */
[----:B------:R-:W-:-:S05]  /*11490*/  @P0 PLOP3.LUT P0, PT, P1, PT, PT, 0x80, 0x0 ;  /* 0x000000000000081c */ /* 0x000fca0000f0f070 */
[----:B------:R-:W-:Y:S01]  /*114a0*/  @!P1 SYNCS.ARRIVE.TRANS64.RED.A0T1 RZ, [UR4+0x2a830], RZ ;  /* 0x02a830ffffff99a7 */ /* 0x000fe20008200404 */
[----:B------:R-:W-:Y:S07]  /*114b0*/  @!P1 ARRIVES.LDGSTSBAR.64.TRANSCNT [UR4+0x2a830] ;  /* 0x02a83000ff0099b0 */ /* 0x000fee0008000a84 */
[----:B------:R-:W-:Y:S05]  /*114c0*/  @P0 BRA.U.ANY `(.L_x_1379) ;  /* 0xfffffffd00e80947 */ /* 0x000fea000393ffff */
[----:B------:R-:W-:Y:S01]  /*114d0*/  NOP ;  /* 0x0000000000007918 */ /* 0x000fe20000000000 */
[----:B------:R-:W3:Y:S02]  /*114e0*/  LDL R0, [R1] ;  /* 0x0000000001007983 */ /* 0x000ee40000100800 */
[----:B---3--:R-:W-:-:S13]  /*114f0*/  LOP3.LUT P2, RZ, R0, 0x10, RZ, 0xc0, !PT ;  /* 0x0000001000ff7812 */ /* 0x008fda000784c0ff */
[----:B------:R-:W-:Y:S05]  /*11500*/  @!P2 BRA `(.L_x_1380) ;  /* 0x000000000004a947 */ /* 0x000fea0003800000 */
[----:B------:R-:W-:Y:S01]  /*11510*/  BPT.TRAP 0x1 ;  /* 0x000000040000795c */ /* 0x000fe20000300000 */
.L_x_1380:
[----:B------:R3:W-:Y:S02]  /*11520*/  SYNCS.ARRIVE.TRANS64.A1T0 RZ, [R7+URZ+0x2a830], RZ ;  /* 0x02a830ff07ff79a7 */ /* 0x0007e4000810003f */
[----:B------:R-:W-:Y:S05]  /*11530*/  WARPSYNC.ALL ;  /* 0x0000000000007948 */ /* 0x000fea0003800000 */
[----:B------:R-:W-:Y:S01]  /*11540*/  ULDC.64 UR4, c[0x0][0x298] ;  /* 0x0000a60000047ab9 */ /* 0x000fe20000000a00 */
[----:B--2---:R-:W-:Y:S01]  /*11550*/  VIADD R2, R22, 0xc400 ;  /* 0x0000c40016027836 */ /* 0x004fe20000000000 */
[----:B------:R-:W-:Y:S01]  /*11560*/  SHF.R.S32.HI R0, RZ, 0x1f, R34 ;  /* 0x0000001fff007819 */ /* 0x000fe20000011422 */
[----:B-1----:R-:W-:Y:S01]  /*11570*/  IMAD.WIDE.U32 R4, R34, UR4, RZ ;  /* 0x0000000422047c25 */ /* 0x002fe2000f8e00ff */
[----:B------:R-:W-:Y:S01]  /*11580*/  BSSY B6, `(.L_x_1381) ;  /* 0x0000018000067945 */ /* 0x000fe20003800000 */
[----:B------:R-:W-:Y:S01]  /*11590*/  BAR.SYNC.DEFER_BLOCKING 0x8, 0x180 ;  /* 0x0206000000007b1d */ /* 0x000fe20000010000 */
[----:B------:R-:W-:Y:S01]  /*115a0*/  LOP3.LUT P0, RZ, R2, 0x3ff, RZ, 0xc0, !PT ;  /* 0x000003ff02ff7812 */ /* 0x000fe2000780c0ff */
[----:B------:R-:W-:-:S04]  /*115b0*/  IMAD R3, R0, UR4, RZ ;  /* 0x0000000400037c24 */ /* 0x000fc8000f8e02ff */
[----:B------:R-:W-:Y:S01]  /*115c0*/  IMAD R0, R34, UR5, R3 ;  /* 0x0000000522007c24 */ /* 0x000fe2000f8e0203 */
[----:B------:R1:W-:Y:S03]  /*115d0*/  STL.64 [R1+0x8], R4 ;  /* 0x0000080401007387 */ /* 0x0003e60000100a00 */
[----:B------:R-:W-:-:S04]  /*115e0*/  IMAD.IADD R34, R5, 0x1, R0 ;  /* 0x0000000105227824 */ /* 0x000fc800078e0200 */
[----:B------:R-:W-:Y:S05]  /*115f0*/  @!P0 BRA `(.L_x_1382) ;  /* 0x0000000000408947 */ /* 0x000fea0003800000 */
[----:B------:R-:W-:Y:S01]  /*11600*/  MOV R2, 0x0 ;  /* 0x0000000000027802 */ /* 0x000fe20000000f00 */
[----:B------:R-:W-:Y:S01]  /*11610*/  ULDC.64 UR6, c[0x4][0xf0] ;  /* 0x01003c0000067ab9 */ /* 0x000fe20000000a00 */
[----:B------:R-:W-:Y:S01]  /*11620*/  ULDC.64 UR8, c[0x4][0xf8] ;  /* 0x01003e0000087ab9 */ /* 0x000fe20000000a00 */
[----:B------:R-:W-:Y:S01]  /*11630*/  ULDC.64 UR4, c[0x4][0x88] ;  /* 0x0100220000047ab9 */ /* 0x000fe20000000a00 */
[----:B-1----:R-:W-:Y:S02]  /*11640*/  IMAD.U32 R4, RZ, RZ, UR6 ;  /* 0x00000006ff047e24 */ /* 0x002fe4000f8e00ff */
[----:B------:R-:W1:Y:S01]  /*11650*/  LDC.64 R2, c[0x4][R2] ;  /* 0x0100000002027b82 */ /* 0x000e620000000a00 */
[----:B------:R-:W-:Y:S02]  /*11660*/  IMAD.U32 R5, RZ, RZ, UR7 ;  /* 0x00000007ff057e24 */ /* 0x000fe4000f8e00ff */
[----:B------:R-:W-:Y:S02]  /*11670*/  IMAD.U32 R6, RZ, RZ, UR8 ;  /* 0x00000008ff067e24 */ /* 0x000fe4000f8e00ff */
[----:B---3--:R-:W-:-:S02]  /*11680*/  IMAD.U32 R7, RZ, RZ, UR9 ;  /* 0x00000009ff077e24 */ /* 0x008fc4000f8e00ff */
[----:B------:R-:W-:Y:S02]  /*11690*/  IMAD.U32 R10, RZ, RZ, UR4 ;  /* 0x00000004ff0a7e24 */ /* 0x000fe4000f8e00ff */
[----:B------:R-:W-:Y:S02]  /*116a0*/  IMAD.U32 R11, RZ, RZ, UR5 ;  /* 0x00000005ff0b7e24 */ /* 0x000fe4000f8e00ff */
[----:B------:R-:W-:Y:S02]  /*116b0*/  IMAD.MOV.U32 R8, RZ, RZ, 0x70 ;  /* 0x00000070ff087424 */ /* 0x000fe400078e00ff */
[----:B------:R-:W-:Y:S02]  /*116c0*/  IMAD.MOV.U32 R12, RZ, RZ, 0x1 ;  /* 0x00000001ff0c7424 */ /* 0x000fe400078e00ff */
[----:B------:R-:W-:-:S07]  /*116d0*/  IMAD.MOV.U32 R13, RZ, RZ, RZ ;  /* 0x000000ffff0d7224 */ /* 0x000fce00078e00ff */
[----:B0-----:R-:W-:-:S07]  /*116e0*/  LEPC R20, `(.L_x_1382) ;  /* 0x000000001014794e */ /* 0x001fce0000000000 */
[----:B-1----:R-:W-:Y:S05]  /*116f0*/  CALL.ABS.NOINC R2 ;  /* 0x0000000002007343 */ /* 0x002fea0003c00000 */
.L_x_1382:
[----:B------:R-:W-:Y:S05]  /*11700*/  BSYNC B6 ;  /* 0x0000000000067941 */ /* 0x000fea0003800000 */
.L_x_1381:
[----:B0-----:R-:W2:Y:S01]  /*11710*/  LDL.LU.64 R20, [R1+0x8] ;  /* 0x0000080001147983 */ /* 0x001ea20000300a00 */
[----:B------:R-:W-:-:S03]  /*11720*/  ULDC.64 UR4, c[0x0][0x2d8] ;  /* 0x0000b60000047ab9 */ /* 0x000fc60000000a00 */
[----:B------:R-:W4:Y:S01]  /*11730*/  LDL R2, [R1] ;  /* 0x0000000001027983 */ /* 0x000f220000100800 */
[----:B------:R-:W-:Y:S02]  /*11740*/  IMAD R0, R30, UR4, RZ ;  /* 0x000000041e007c24 */ /* 0x000fe4000f8e02ff */
[----:B------:R-:W-:Y:S01]  /*11750*/  IMAD.MOV.U32 R3, RZ, RZ, R34 ;  /* 0x000000ffff037224 */ /* 0x000fe200078e0022 */
[----:B------:R-:W3:Y:S01]  /*11760*/  S2R R9, SR_TID.X ;  /* 0x0000000000097919 */ /* 0x000ee20000002100 */
[----:B-1----:R-:W-:Y:S01]  /*11770*/  IMAD R5, R18, UR5, R0 ;  /* 0x0000000512057c24 */ /* 0x002fe2000f8e0200 */
[----:B------:R-:W-:Y:S01]  /*11780*/  SHF.R.S32.HI R0, RZ, 0x1f, R19 ;  /* 0x0000001fff007819 */ /* 0x000fe20000011413 */
[----:B---3--:R-:W-:-:S05]  /*11790*/  IMAD.SHL.U32 R7, R9, 0x8, RZ ;  /* 0x0000000809077824 */ /* 0x008fca00078e00ff */
[----:B------:R-:W-:Y:S01]  /*117a0*/  LOP3.LUT R7, R7, 0x38, RZ, 0xc0, !PT ;  /* 0x0000003807077812 */ /* 0x000fe200078ec0ff */
[----:B--2---:R-:W0:Y:S01]  /*117b0*/  S2R R21, SR_TID.X ;  /* 0x0000000000157919 */ /* 0x004e220000002100 */
[----:B----4-:R-:W-:Y:S01]  /*117c0*/  LOP3.LUT P6, RZ, R2, 0x80, RZ, 0xc0, !PT ;  /* 0x0000008002ff7812 */ /* 0x010fe200078cc0ff */
[----:B------:R-:W-:Y:S02]  /*117d0*/  IMAD.MOV.U32 R2, RZ, RZ, R20 ;  /* 0x000000ffff027224 */ /* 0x000fe400078e0014 */
[----:B------:R-:W1:Y:S01]  /*117e0*/  LDC R20, c[0x0][0x448] ;  /* 0x00011200ff147b82 */ /* 0x000e620000000800 */
[----:B------:R-:W-:Y:S01]  /*117f0*/  SEL R0, R0, RZ, !P6 ;  /* 0x000000ff00007207 */ /* 0x000fe20007000000 */
[----:B------:R-:W-:Y:S01]  /*11800*/  IMAD.WIDE.U32 R2, R18, UR4, R2 ;  /* 0x0000000412027c25 */ /* 0x000fe2000f8e0002 */
[----:B------:R-:W-:Y:S01]  /*11810*/  SEL R4, R19, RZ, !P6 ;  /* 0x000000ff13047207 */ /* 0x000fe20007000000 */
[----:B------:R-:W-:Y:S02]  /*11820*/  ULDC.64 UR4, c[0x0][0x2e0] ;  /* 0x0000b80000047ab9 */ /* 0x000fe40000000a00 */
[----:B------:R-:W-:-:S02]  /*11830*/  IMAD.IADD R3, R3, 0x1, R5 ;  /* 0x0000000103037824 */ /* 0x000fc400078e0205 */
[----:B------:R-:W-:Y:S02]  /*11840*/  IMAD R0, R0, UR4, RZ ;  /* 0x0000000400007c24 */ /* 0x000fe4000f8e02ff */
[----:B------:R-:W-:-:S04]  /*11850*/  IMAD.WIDE.U32 R2, R4, UR4, R2 ;  /* 0x0000000404027c25 */ /* 0x000fc8000f8e0002 */
[----:B------:R-:W-:Y:S01]  /*11860*/  IMAD R0, R4, UR5, R0 ;  /* 0x0000000504007c24 */ /* 0x000fe2000f8e0200 */
[----:B------:R-:W-:-:S03]  /*11870*/  ULDC.64 UR4, c[0x0][0x2d0] ;  /* 0x0000b40000047ab9 */ /* 0x000fc60000000a00 */
[----:B------:R-:W-:Y:S01]  /*11880*/  IMAD.IADD R3, R3, 0x1, R0 ;  /* 0x0000000103037824 */ /* 0x000fe200078e0200 */
[----:B-1----:R-:W-:Y:S02]  /*11890*/  ISETP.NE.AND P6, PT, R20, 0x1, PT ;  /* 0x000000011400780c */ /* 0x002fe40003fc5270 */
[----:B------:R-:W1:Y:S01]  /*118a0*/  S2R R20, SR_TID.X ;  /* 0x0000000000147919 */ /* 0x000e620000002100 */
[----:B0-----:R-:W-:-:S04]  /*118b0*/  LOP3.LUT R21, R21, 0x7f, RZ, 0xc0, !PT ;  /* 0x0000007f15157812 */ /* 0x001fc800078ec0ff */
[----:B------:R-:W-:-:S06]  /*118c0*/  SHF.R.U32.HI R21, RZ, 0x3, R21 ;  /* 0x00000003ff157819 */ /* 0x000fcc0000011615 */
[----:B------:R-:W0:Y:S08]  /*118d0*/  @P6 LDC R6, c[0x0][0x44c] ;  /* 0x00011300ff066b82 */ /* 0x000e300000000800 */
[----:B------:R-:W2:Y:S01]  /*118e0*/  @P6 LDC R5, c[0x0][0x450] ;  /* 0x00011400ff056b82 */ /* 0x000ea20000000800 */
[----:B-1----:R-:W-:-:S05]  /*118f0*/  IMAD.SHL.U32 R20, R20, 0x10, RZ ;  /* 0x0000001014147824 */ /* 0x002fca00078e00ff */
[----:B------:R-:W-:Y:S01]  /*11900*/  LOP3.LUT R20, R21, 0x70, R20, 0xf8, !PT ;  /* 0x0000007015147812 */ /* 0x000fe200078ef814 */
[----:B------:R-:W-:-:S04]  /*11910*/  IMAD.SHL.U32 R21, R9, 0x8, RZ ;  /* 0x0000000809157824 */ /* 0x000fc800078e00ff */
[----:B------:R-:W-:Y:S01]  /*11920*/  IMAD.IADD R0, R20, 0x1, R26 ;  /* 0x0000000114007824 */ /* 0x000fe200078e021a */
[----:B------:R-:W-:Y:S02]  /*11930*/  LOP3.LUT R21, R21, 0x38, RZ, 0xc0, !PT ;  /* 0x0000003815157812 */ /* 0x000fe400078ec0ff */
[----:B------:R-:W-:Y:S01]  /*11940*/  LOP3.LUT R20, R9, 0x7f, RZ, 0xc0, !PT ;  /* 0x0000007f09147812 */ /* 0x000fe200078ec0ff */
[----:B0-----:R-:W-:Y:S01]  /*11950*/  @P6 IMAD.HI.U32 R6, R0, R6, RZ ;  /* 0x0000000600066227 */ /* 0x001fe200078e00ff */
[C---:B------:R-:W-:Y:S02]  /*11960*/  LOP3.LUT R8, R21.reuse, 0x40, RZ, 0xfc, !PT ;  /* 0x0000004015087812 */ /* 0x040fe400078efcff */
[----:B------:R-:W-:Y:S01]  /*11970*/  LOP3.LUT R9, R21, 0x80, RZ, 0xfc, !PT ;  /* 0x0000008015097812 */ /* 0x000fe200078efcff */
[----:B------:R-:W-:Y:S01]  /*11980*/  IMAD.MOV.U32 R4, RZ, RZ, R0 ;  /* 0x000000ffff047224 */ /* 0x000fe200078e0000 */
[----:B--2---:R-:W-:Y:S02]  /*11990*/  @P6 SHF.R.U32.HI R4, RZ, R5, R6 ;  /* 0x00000005ff046219 */ /* 0x004fe40000011606 */
[----:B------:R-:W0:Y:S03]  /*119a0*/  LDC R6, c[0x0][0x448] ;  /* 0x00011200ff067b82 */ /* 0x000e260000000800 */
[----:B------:R-:W-:-:S02]  /*119b0*/  IMAD.MOV R5, RZ, RZ, -R4 ;  /* 0x000000ffff057224 */ /* 0x000fc400078e0a04 */
[----:B------:R-:W-:-:S04]  /*119c0*/  IMAD.WIDE.U32 R2, R4, UR4, R2 ;  /* 0x0000000404027c25 */ /* 0x000fc8000f8e0002 */
[----:B0-----:R-:W-:Y:S01]  /*119d0*/  IMAD R0, R6, R5, R0 ;  /* 0x0000000506007224 */ /* 0x001fe200078e0200 */
[----:B------:R-:W-:-:S05]  /*119e0*/  SHF.R.S32.HI R5, RZ, 0x1f, R4 ;  /* 0x0000001fff057819 */ /* 0x000fca0000011404 */
[----:B------:R-:W-:-:S04]  /*119f0*/  IMAD R5, R5, UR4, RZ ;  /* 0x0000000405057c24 */ /* 0x000fc8000f8e02ff */
        /* <DEDUP_REMOVED lines=8> */
[C---:B------:R-:W-:Y:S01]  /*11a80*/  LEA R0, P0, R2.reuse, UR4, 0x1 ;  /* 0x0000000402007c11 */ /* 0x040fe2000f8008ff */
[----:B------:R-:W-:Y:S01]  /*11a90*/  IMAD.IADD R4, R3, 0x1, R5 ;  /* 0x0000000103047824 */ /* 0x000fe200078e0205 */
[----:B------:R-:W-:Y:S02]  /*11aa0*/  ULDC UR4, c[0x0][0x2b8] ;  /* 0x0000ae0000047ab9 */ /* 0x000fe40000000800 */
[----:B------:R-:W-:Y:S02]  /*11ab0*/  ISETP.GE.AND P3, PT, R7, UR4, PT ;  /* 0x0000000407007c0c */ /* 0x000fe4000bf66270 */
[----:B------:R-:W-:Y:S01]  /*11ac0*/  LEA.HI.X R4, R2, UR5, R4, 0x1, P0 ;  /* 0x0000000502047c11 */ /* 0x000fe200080f0c04 */
[----:B------:R-:W-:Y:S01]  /*11ad0*/  UMOV UR5, 0xffffffff ;  /* 0xffffffff00057882 */ /* 0x000fe20000000000 */
[----:B------:R-:W-:-:S02]  /*11ae0*/  ISETP.GE.AND P2, PT, R8, UR4, PT ;  /* 0x0000000408007c0c */ /* 0x000fc4000bf46270 */
[----:B------:R-:W-:Y:S02]  /*11af0*/  ISETP.GE.AND P0, PT, R9, UR4, PT ;  /* 0x0000000409007c0c */ /* 0x000fe4000bf06270 */
[----:B------:R-:W-:Y:S01]  /*11b00*/  SHF.R.U32.HI R8, RZ, 0x3, R20 ;  /* 0x00000003ff087819 */ /* 0x000fe20000011614 */
[----:B------:R-:W-:Y:S10]  /*11b10*/  BRA.DIV UR5, `(.L_x_1383) ;  /* 0x0000003a05d87947 */ /* 0x000ff4000b800000 */
[----:B------:R-:W0:Y:S01]  /*11b20*/  SHFL.IDX PT, R3, R0, RZ, 0x181f ;  /* 0x00181fff00037589 */ /* 0x000e2200000e0000 */
[----:B------:R-:W-:Y:S02]  /*11b30*/  IMAD R29, R29, R6, RZ ;  /* 0x000000061d1d7224 */ /* 0x000fe400078e02ff */
[----:B------:R-:W-:Y:S01]  /*11b40*/  IMAD.IADD R26, R8, 0x1, R26 ;  /* 0x00000001081a7824 */ /* 0x000fe200078e021a */
[----:B------:R-:W1:Y:S04]  /*11b50*/  SHFL.IDX PT, R2, R4, RZ, 0x181f ;  /* 0x00181fff04027589 */ /* 0x000e6800000e0000 */
[----:B------:R-:W-:Y:S01]  /*11b60*/  ISETP.GE.AND P1, PT, R26, R29, PT ;  /* 0x0000001d1a00720c */ /* 0x000fe20003f26270 */
[----:B------:R-:W-:-:S12]  /*11b70*/  SHFL.IDX PT, R14, R0, 0x7, 0x181f ;  /* 0x00f81f00000e7f89 */ /* 0x000fd800000e0000 */
[----:B0-----:R-:W-:-:S05]  /*11b80*/  @!P1 LEA R5, P4, R7, R3, 0x1 ;  /* 0x0000000307059211 */ /* 0x001fca00078808ff */
[----:B-1----:R-:W-:Y:S02]  /*11b90*/  @!P1 IMAD.X R3, RZ, RZ, R2, P4 ;  /* 0x000000ffff039224 */ /* 0x002fe400020e0602 */
        /* <DEDUP_REMOVED lines=65> */
[----:B-1----:R-:W-:Y:S02]  /*11fb0*/  @!P1 IMAD.X R6, RZ, RZ, R2, P4 ;  /* 0x000000ffff069224 */ /* 0x002fe400020e0602 */
[----:B------:R-:W-:Y:S02]  /*11fc0*/  @!P1 IMAD.MOV.U32 R2, RZ, RZ, R5 ;  /* 0x000000ffff029224 */ /* 0x000fe400078e0005 */
[----:B------:R-:W-:-:S05]  /*11fd0*/  @!P1 IMAD.MOV.U32 R3, RZ, RZ, R6 ;  /* 0x000000ffff039224 */ /* 0x000fca00078e0006 */
[----:B------:R0:W-:Y:S04]  /*11fe0*/  @!P1 LDGSTS.E.BYPASS.LTC128B.128 [R33+0xf400], desc[UR36][R2.64], !P3 ;  /* 0x0f40000002219fae */ /* 0x0001e8000d901d64 */
[----:B------:R0:W-:Y:S04]  /*11ff0*/  @!P1 LDGSTS.E.BYPASS.LTC128B.128 [R33+0x13400], desc[UR36][R2.64+0x80], !P2 ;  /* 0x1340008002219fae */ /* 0x0001e8000d101d64 */
[----:B--2---:R0:W-:Y:S02]  /*12000*/  @!P1 LDGSTS.E.BYPASS.LTC128B.128 [R33+0x17400], desc[UR36][R2.64+0x100], !P0 ;  /* 0x1740010002219fae */ /* 0x0041e4000c101d64 */
.L_x_1474:
[----:B------:R-:W-:Y:S01]  /*12010*/  VIADD R26, R26, 0x70 ;  /* 0x000000701a1a7836 */ /* 0x000fe20000000000 */
[----:B------:R-:W-:Y:S04]  /*12020*/  BSSY B0, `(.L_x_1384) ;  /* 0x000000b000007945 */ /* 0x000fe80003800000 */
[----:B------:R-:W-:-:S13]  /*12030*/  ISETP.GE.AND P1, PT, R26, R29, PT ;  /* 0x0000001d1a00720c */ /* 0x000fda0003f26270 */
[----:B------:R-:W-:Y:S05]  /*12040*/  @P1 BRA `(.L_x_1385) ;  /* 0x0000000000201947 */ /* 0x000fea0003800000 */
[----:B0-----:R-:W-:-:S05]  /*12050*/  LEA R2, P1, R7, R14, 0x1 ;  /* 0x0000000e07027211 */ /* 0x001fca00078208ff */
[----:B------:R-:W-:-:S05]  /*12060*/  IMAD.X R3, RZ, RZ, R4, P1 ;  /* 0x000000ffff037224 */ /* 0x000fca00008e0604 */
[----:B------:R-:W-:Y:S01]  /*12070*/  @!PT LDS RZ, [RZ] ;  /* 0x00000000fffff984 */ /* 0x000fe20000000800 */
[----:B------:R-:W-:Y:S01]  /*12080*/  @!PT LDS RZ, [RZ] ;  /* 0x00000000fffff984 */ /* 0x000fe20000000800 */
[----:B------:R-:W-:Y:S01]  /*12090*/  @!PT LDS RZ, [RZ] ;  /* 0x00000000fffff984 */ /* 0x000fe20000000800 */
[----:B------:R1:W-:Y:S04]  /*120a0*/  LDGSTS.E.BYPASS.LTC128B.128 [R33+0xfc00], desc[UR36][R2.64], !P3 ;  /* 0x0fc0000002217fae */ /* 0x0003e8000d901d64 */
[----:B------:R1:W-:Y:S04]  /*120b0*/  LDGSTS.E.BYPASS.LTC128B.128 [R33+0x13c00], desc[UR36][R2.64+0x80], !P2 ;  /* 0x13c0008002217fae */ /* 0x0003e8000d101d64 */
[----:B------:R1:W-:Y:S02]  /*120c0*/  LDGSTS.E.BYPASS.LTC128B.128 [R33+0x17c00], desc[UR36][R2.64+0x100], !P0 ;  /* 0x17c0010002217fae */ /* 0x0003e4000c101d64 */
.L_x_1385:
[----:B------:R-:W-:Y:S05]  /*120d0*/  BSYNC B0 ;  /* 0x0000000000007941 */ /* 0x000fea0003800000 */
.L_x_1384:
[----:B------:R-:W-:Y:S01]  /*120e0*/  NOP ;  /* 0x0000000000007918 */ /* 0x000fe20000000000 */
[----:B------:R-:W-:-:S13]  /*120f0*/  PLOP3.LUT P0, PT, PT, PT, PT, 0x80, 0x0 ;  /* 0x000000000000781c */ /* 0x000fda0003f0f070 */
.L_x_1386:
[----:B------:R-:W-:Y:S02]  /*12100*/  PLOP3.LUT P1, PT, P1, P0, PT, 0xa2, 0x0 ;  /* 0x000000000000781c */ /* 0x000fe40000f21472 */
[----:B------:R-:W-:-:S08]  /*12110*/  @P0 R2UR P1, UR4, R22 ;  /* 0x00000000160402ca */ /* 0x000fd00000020000 */
[----:B------:R-:W-:-:S05]  /*12120*/  @P0 PLOP3.LUT P0, PT, P1, PT, PT, 0x80, 0x0 ;  /* 0x000000000000081c */ /* 0x000fca0000f0f070 */
[----:B------:R-:W-:Y:S01]  /*12130*/  @!P1 SYNCS.ARRIVE.TRANS64.RED.A0T1 RZ, [UR4+0x2a800], RZ ;  /* 0x02a800ffffff99a7 */ /* 0x000fe20008200404 */
[----:B------:R-:W-:Y:S07]  /*12140*/  @!P1 ARRIVES.LDGSTSBAR.64.TRANSCNT [UR4+0x2a800] ;  /* 0x02a80000ff0099b0 */ /* 0x000fee0008000a84 */
[----:B------:R-:W-:Y:S05]  /*12150*/  @P0 BRA.U.ANY `(.L_x_1386) ;  /* 0xfffffffd00e80947 */ /* 0x000fea000393ffff */
[----:B01----:R-:W2:Y:S04]  /*12160*/  LDL.LU R3, [R1+0x14] ;  /* 0x0000140001037983 */ /* 0x003ea80000300800 */
[----:B------:R-:W3:Y:S01]  /*12170*/  LDL.LU R2, [R1+0x10] ;  /* 0x0000100001027983 */ /* 0x000ee20000300800 */
[----:B--2---:R-:W-:-:S05]  /*12180*/  VIADD R3, R3, 0x1 ;  /* 0x0000000103037836 */ /* 0x004fca0000000000 */
[----:B------:R-:W-:Y:S01]  /*12190*/  LEA.HI R0, R3, R3, RZ, 0x1 ;  /* 0x0000000303007211 */ /* 0x000fe200078f08ff */
[----:B------:R0:W-:Y:S03]  /*121a0*/  STL [R1+0x14], R3 ;  /* 0x0000140301007387 */ /* 0x0001e60000100800 */
[----:B------:R-:W-:-:S05]  /*121b0*/  LOP3.LUT R0, R0, 0xfffffffe, RZ, 0xc0, !PT ;  /* 0xfffffffe00007812 */ /* 0x000fca00078ec0ff */
[----:B0-----:R-:W-:Y:S02]  /*121c0*/  IMAD.IADD R3, R3, 0x1, -R0 ;  /* 0x0000000103037824 */ /* 0x001fe400078e0a00 */
[----:B---3--:R-:W-:-:S03]  /*121d0*/  VIADD R0, R2, 0xfffffffe ;  /* 0xfffffffe02007836 */ /* 0x008fc60000000000 */
[----:B------:R-:W-:Y:S01]  /*121e0*/  SHF.L.U32 R3, R3, 0x1f, RZ ;  /* 0x0000001f03037819 */ /* 0x000fe200000006ff */
[----:B------:R-:W-:Y:S01]  /*121f0*/  NOP ;  /* 0x0000000000007918 */ /* 0x000fe20000000000 */
[----:B------:R0:W-:Y:S01]  /*12200*/  SYNCS.ARRIVE.TRANS64.A1T0 RZ, [R22+URZ+0x2a800], RZ ;  /* 0x02a800ff16ff79a7 */ /* 0x0001e2000810003f */
[----:B------:R-:W-:Y:S01]  /*12210*/  BSSY B0, `(.L_x_1387) ;  /* 0x0000003000007945 */ /* 0x000fe20003800000 */
[----:B------:R-:W1:Y:S03]  /*12220*/  SYNCS.PHASECHK.TRANS64.TRYWAIT P0, [R22+URZ+0x2a820], R3 ;  /* 0x02a82003160075a7 */ /* 0x000e66000800017f */
[----:B01----:R-:W-:Y:S05]  /*12230*/  @!P0 BRA `(.L_x_1388) ;  /* 0x0000003c00c88947 */ /* 0x003fea0003800000 */
.L_x_1475:
[----:B------:R-:W-:Y:S05]  /*12240*/  BSYNC B0 ;  /* 0x0000000000007941 */ /* 0x000fea0003800000 */
.L_x_1387:
[----:B------:R-:W-:Y:S01]  /*12250*/  ISETP.GE.AND P0, PT, R0, R37, PT ;  /* 0x000000250000720c */ /* 0x000fe20003f06270 */
[----:B------:R-:W-:-:S12]  /*12260*/  BSSY B0, `(.L_x_1389) ;  /* 0x00000ff000007945 */ /* 0x000fd80003800000 */
[----:B------:R-:W-:Y:S05]  /*12270*/  @!P0 BRA `(.L_x_1390) ;  /* 0x0000000c00f48947 */ /* 0x000fea0003800000 */
[----:B------:R-:W-:Y:S02]  /*12280*/  IMAD.MOV.U32 R20, RZ, RZ, R27 ;  /* 0x000000ffff147224 */ /* 0x000fe400078e001b */
[----:B------:R-:W-:Y:S02]  /*12290*/  IMAD.MOV.U32 R10, RZ, RZ, R25 ;  /* 0x000000ffff0a7224 */ /* 0x000fe400078e0019 */
[----:B------:R-:W-:-:S07]  /*122a0*/  IMAD.MOV.U32 R29, RZ, RZ, R24 ;  /* 0x000000ffff1d7224 */ /* 0x000fce00078e0018 */
.L_x_1403:
[----:B------:R-:W1:Y:S01]  /*122b0*/  S2R R2, SR_TID.X ;  /* 0x0000000000027919 */ /* 0x000e620000002100 */
[----:B0-----:R-:W0:Y:S01]  /*122c0*/  LDC R3, c[0x0][0x430] ;  /* 0x00010c00ff037b82 */ /* 0x001e220000000800 */
[----:B------:R-:W2:Y:S01]  /*122d0*/  LDL R7, [R1+0x4] ;  /* 0x0000040001077983 */ /* 0x000ea20000100800 */
[----:B------:R-:W3:Y:S01]  /*122e0*/  S2R R5, SR_TID.X ;  /* 0x0000000000057919 */ /* 0x000ee20000002100 */
[----:B-1----:R-:W-:-:S04]  /*122f0*/  LOP3.LUT R2, R2, 0x7f, RZ, 0xc0, !PT ;  /* 0x0000007f02027812 */ /* 0x002fc800078ec0ff */
[----:B------:R-:W-:Y:S02]  /*12300*/  SHF.R.U32.HI R4, RZ, 0x3, R2 ;  /* 0x00000003ff047819 */ /* 0x000fe40000011602 */
[----:B------:R-:W4:Y:S01]  /*12310*/  LDL R2, [R1] ;  /* 0x0000000001027983 */ /* 0x000f220000100800 */
[----:B0-----:R-:W-:Y:S01]  /*12320*/  ISETP.NE.AND P0, PT, R3, 0x1, PT ;  /* 0x000000010300780c */ /* 0x001fe20003f05270 */
[----:B---3--:R-:W-:-:S05]  /*12330*/  IMAD.SHL.U32 R6, R5, 0x10, RZ ;  /* 0x0000001005067824 */ /* 0x008fca00078e00ff */
[----:B------:R-:W-:-:S04]  /*12340*/  LOP3.LUT R6, R4, 0x70, R6, 0xf8, !PT ;  /* 0x0000007004067812 */ /* 0x000fc800078ef806 */
[----:B------:R-:W-:-:S03]  /*12350*/  ISETP.GT.U32.AND P2, PT, R6, 0x5f, PT ;  /* 0x0000005f0600780c */ /* 0x000fc60003f44070 */
[----:B------:R-:W0:Y:S01]  /*12360*/  @P0 LDC R3, c[0x0][0x434] ;  /* 0x00010d00ff030b82 */ /* 0x000e220000000800 */
[----:B------:R-:W-:-:S09]  /*12370*/  IMAD R8, R0, 0x60, R36 ;  /* 0x0000006000087824 */ /* 0x000fd200078e0224 */
[----:B------:R-:W1:Y:S01]  /*12380*/  @!P2 LDC.64 R4, c[0x0][0x428] ;  /* 0x00010a00ff04ab82 */ /* 0x000e620000000a00 */
[----:B------:R-:W-:-:S04]  /*12390*/  IMAD.IADD R8, R6, 0x1, R8 ;  /* 0x0000000106087824 */ /* 0x000fc800078e0208 */
[----:B------:R-:W-:Y:S02]  /*123a0*/  IMAD.MOV.U32 R6, RZ, RZ, R8 ;  /* 0x000000ffff067224 */ /* 0x000fe400078e0008 */
[----:B0-----:R-:W-:Y:S01]  /*123b0*/  @P0 IMAD.HI.U32 R3, R8, R3, RZ ;  /* 0x0000000308030227 */ /* 0x001fe200078e00ff */
[----:B----4-:R-:W-:Y:S02]  /*123c0*/  LOP3.LUT P1, RZ, R2, 0x10, RZ, 0xc0, !PT ;  /* 0x0000001002ff7812 */ /* 0x010fe4000782c0ff */
[----:B------:R-:W0:Y:S02]  /*123d0*/  @P0 LDC R2, c[0x0][0x438] ;  /* 0x00010e00ff020b82 */ /* 0x000e240000000800 */
[----:B0-----:R-:W-:-:S04]  /*123e0*/  @P0 SHF.R.U32.HI R6, RZ, R2, R3 ;  /* 0x00000002ff060219 */ /* 0x001fc80000011603 */
[--C-:B------:R-:W-:Y:S01]  /*123f0*/  @!P2 SHF.R.S32.HI R3, RZ, 0x1f, R6.reuse ;  /* 0x0000001fff03a819 */ /* 0x100fe20000011406 */
[----:B------:R-:W-:-:S04]  /*12400*/  @!P2 IMAD.MOV.U32 R2, RZ, RZ, R6 ;  /* 0x000000ffff02a224 */ /* 0x000fc800078e0006 */
[----:B-1----:R-:W-:-:S04]  /*12410*/  @!P2 IMAD.WIDE.U32 R2, R31, R4, R2 ;  /* 0x000000041f02a225 */ /* 0x002fc800078e0002 */
        /* <DEDUP_REMOVED lines=8> */
[----:B------:R-:W-:Y:S01]  /*124a0*/  VIADD R25, R10, 0x1 ;  /* 0x000000010a197836 */ /* 0x000fe20000000000 */
[----:B------:R-:W-:Y:S05]  /*124b0*/  YIELD ;  /* 0x0000000000007946 */ /* 0x000fea0003800000 */
[----:B------:R-:W-:Y:S01]  /*124c0*/  ISETP.NE.AND P0, PT, R25, 0x2, PT ;  /* 0x000000021900780c */ /* 0x000fe20003f05270 */
[----:B------:R-:W-:Y:S01]  /*124d0*/  IMAD.MOV R3, RZ, RZ, -R6 ;  /* 0x000000ffff037224 */ /* 0x000fe200078e0a06 */
[----:B------:R-:W-:Y:S02]  /*124e0*/  ULDC UR4, c[0x0][0x430] ;  /* 0x00010c0000047ab9 */ /* 0x000fe40000000800 */
[----:B------:R-:W-:Y:S01]  /*124f0*/  SEL R27, RZ, 0x1, P0 ;  /* 0x00000001ff1b7807 */ /* 0x000fe20000000000 */
[----:B------:R-:W-:Y:S01]  /*12500*/  IMAD R8, R3, UR4, R8 ;  /* 0x0000000403087c24 */ /* 0x000fe2000f8e0208 */
[----:B------:R-:W-:Y:S01]  /*12510*/  SEL R25, R25, RZ, P0 ;  /* 0x000000ff19197207 */ /* 0x000fe20000000000 */
[----:B------:R-:W-:Y:S01]  /*12520*/  IMAD.MOV.U32 R24, RZ, RZ, R0 ;  /* 0x000000ffff187224 */ /* 0x000fe200078e0000 */
[----:B------:R-:W-:Y:S01]  /*12530*/  LOP3.LUT R27, R20, R27, RZ, 0x3c, !PT ;  /* 0x0000001b141b7212 */ /* 0x000fe200078e3cff */
[----:B0-----:R-:W-:Y:S06]  /*12540*/  @!P1 BRA `(.L_x_1391) ;  /* 0x0000000000049947 */ /* 0x001fec0003800000 */
[----:B------:R-:W-:Y:S01]  /*12550*/  BPT.TRAP 0x1 ;  /* 0x000000040000795c */ /* 0x000fe20000300000 */
.L_x_1391:
[----:B------:R-:W-:Y:S01]  /*12560*/  IMAD R6, R25, 0x8, R22 ;  /* 0x0000000819067824 */ /* 0x000fe200078e0216 */
[----:B------:R-:W-:Y:S01]  /*12570*/  SHF.L.U32 R3, R27, 0x1f, RZ ;  /* 0x0000001f1b037819 */ /* 0x000fe200000006ff */
[----:B------:R-:W-:Y:S03]  /*12580*/  BSSY B1, `(.L_x_1392) ;  /* 0x0000003000017945 */ /* 0x000fe60003800000 */
[----:B------:R-:W0:Y:S02]  /*12590*/  SYNCS.PHASECHK.TRANS64.TRYWAIT P0, [R6+URZ+0x2a840], R3 ;  /* 0x02a84003060075a7 */ /* 0x000e24000800017f */
[----:B0-----:R-:W-:Y:S05]  /*125a0*/  @!P0 BRA `(.L_x_1393) ;  /* 0x0000003c00008947 */ /* 0x001fea0003800000 */
.L_x_1476:
[----:B------:R-:W-:Y:S05]  /*125b0*/  BSYNC B1 ;  /* 0x0000000000017941 */ /* 0x000fea0003800000 */
.L_x_1392:
[----:B------:R-:W2:Y:S01]  /*125c0*/  LDL R0, [R1] ;  /* 0x0000000001007983 */ /* 0x000ea20000100800 */
[----:B------:R-:W-:Y:S01]  /*125d0*/  SHF.R.S32.HI R21, RZ, 0x1f, R8 ;  /* 0x0000001fff157819 */ /* 0x000fe20000011408 */
[----:B------:R-:W-:Y:S01]  /*125e0*/  ULDC.64 UR4, c[0x0][0x300] ;  /* 0x0000c00000047ab9 */ /* 0x000fe20000000a00 */
[----:B-----5:R-:W-:Y:S01]  /*125f0*/  SHF.R.S32.HI R26, RZ, 0x1f, R7 ;  /* 0x0000001fff1a7819 */ /* 0x020fe20000011407 */
[----:B0-----:R-:W-:-:S04]  /*12600*/  IMAD.WIDE.U32 R2, R8, UR4, RZ ;  /* 0x0000000408027c25 */ /* 0x001fc8000f8e00ff */
[----:B------:R-:W-:Y:S01]  /*12610*/  IMAD R4, R25, 0x4800, R32 ;  /* 0x0000480019047824 */ /* 0x000fe200078e0220 */
[C---:B--2---:R-:W-:Y:S02]  /*12620*/  LOP3.LUT P3, RZ, R0.reuse, 0x4, RZ, 0xc0, !PT ;  /* 0x0000000400ff7812 */ /* 0x044fe4000786c0ff */
[C---:B------:R-:W-:Y:S02]  /*12630*/  LOP3.LUT P2, RZ, R0.reuse, 0x2, RZ, 0xc0, !PT ;  /* 0x0000000200ff7812 */ /* 0x040fe4000784c0ff */
[----:B------:R-:W-:Y:S01]  /*12640*/  LOP3.LUT P1, RZ, R0, 0x1, RZ, 0xc0, !PT ;  /* 0x0000000100ff7812 */ /* 0x000fe2000782c0ff */
[----:B------:R-:W-:-:S04]  /*12650*/  IMAD R0, R21, UR4, RZ ;  /* 0x0000000415007c24 */ /* 0x000fc8000f8e02ff */
        /* <DEDUP_REMOVED lines=23> */
[----:B------:R-:W-:-:S05]  /*127d0*/  LOP3.LUT R11, R11, 0x38, RZ, 0xc0, !PT ;  /* 0x000000380b0b7812 */ /* 0x000fca00078ec0ff */
[----:B------:R-:W-:-:S05]  /*127e0*/  IMAD.SHL.U32 R0, R11, 0x2, RZ ;  /* 0x000000020b007824 */ /* 0x000fca00078e00ff */
        /* <DEDUP_REMOVED lines=34> */
.L_x_1490:
        /* <DEDUP_REMOVED lines=10> */
.L_x_1395:
[----:B------:R-:W-:Y:S02]  /*12ab0*/  PLOP3.LUT P1, PT, P1, P0, PT, 0xa2, 0x0 ;  /* 0x000000000000781c */ /* 0x000fe40000f21472 */
[----:B------:R-:W-:-:S08]  /*12ac0*/  @P0 R2UR P1, UR4, R6 ;  /* 0x00000000060402ca */ /* 0x000fd00000020000 */
[----:B------:R-:W-:-:S05]  /*12ad0*/  @P0 PLOP3.LUT P0, PT, P1, PT, PT, 0x80, 0x0 ;  /* 0x000000000000081c */ /* 0x000fca0000f0f070 */
[----:B------:R-:W-:Y:S01]  /*12ae0*/  @!P1 SYNCS.ARRIVE.TRANS64.RED.A0T1 RZ, [UR4+0x2a830], RZ ;  /* 0x02a830ffffff99a7 */ /* 0x000fe20008200404 */
[----:B------:R-:W-:Y:S07]  /*12af0*/  @!P1 ARRIVES.LDGSTSBAR.64.TRANSCNT [UR4+0x2a830] ;  /* 0x02a83000ff0099b0 */ /* 0x000fee0008000a84 */
[----:B------:R-:W-:Y:S05]  /*12b00*/  @P0 BRA.U.ANY `(.L_x_1395) ;  /* 0xfffffffd00e80947 */ /* 0x000fea000393ffff */
[----:B------:R-:W-:Y:S01]  /*12b10*/  NOP ;  /* 0x0000000000007918 */ /* 0x000fe20000000000 */
[----:B-1----:R-:W2:Y:S02]  /*12b20*/  LDL R2, [R1] ;  /* 0x0000000001027983 */ /* 0x002ea40000100800 */
[----:B--2---:R-:W-:-:S13]  /*12b30*/  LOP3.LUT P2, RZ, R2, 0x10, RZ, 0xc0, !PT ;  /* 0x0000001002ff7812 */ /* 0x004fda000784c0ff */
[----:B------:R-:W-:Y:S05]  /*12b40*/  @!P2 BRA `(.L_x_1396) ;  /* 0x000000000004a947 */ /* 0x000fea0003800000 */
[----:B------:R-:W-:Y:S01]  /*12b50*/  BPT.TRAP 0x1 ;  /* 0x000000040000795c */ /* 0x000fe20000300000 */
.L_x_1396:
[----:B------:R1:W-:Y:S01]  /*12b60*/  SYNCS.ARRIVE.TRANS64.A1T0 RZ, [R6+URZ+0x2a830], RZ ;  /* 0x02a830ff06ff79a7 */ /* 0x0003e2000810003f */
[----:B------:R-:W-:Y:S05]  /*12b70*/  @!P2 BRA `(.L_x_1397) ;  /* 0x000000000004a947 */ /* 0x000fea0003800000 */
[----:B------:R-:W-:Y:S01]  /*12b80*/  BPT.TRAP 0x1 ;  /* 0x000000040000795c */ /* 0x000fe20000300000 */
.L_x_1397:
[----:B------:R-:W-:Y:S01]  /*12b90*/  SHF.L.U32 R2, R20, 0x1f, RZ ;  /* 0x0000001f14027819 */ /* 0x000fe200000006ff */
[----:B0-----:R-:W-:Y:S01]  /*12ba0*/  IMAD R5, R10, 0x8, R22 ;  /* 0x000000080a057824 */ /* 0x001fe200078e0216 */
[----:B------:R-:W-:Y:S03]  /*12bb0*/  BSSY B1, `(.L_x_1398) ;  /* 0x0000003000017945 */ /* 0x000fe60003800000 */
[----:B------:R-:W0:Y:S02]  /*12bc0*/  SYNCS.PHASECHK.TRANS64.TRYWAIT P0, [R5+URZ+0x2a860], R2 ;  /* 0x02a86002050075a7 */ /* 0x000e24000800017f */
[----:B0-----:R-:W-:Y:S05]  /*12bd0*/  @!P0 BRA `(.L_x_1399) ;  /* 0x0000003c00648947 */ /* 0x001fea0003800000 */
.L_x_1491:
[----:B------:R-:W-:Y:S05]  /*12be0*/  BSYNC B1 ;  /* 0x0000000000017941 */ /* 0x000fea0003800000 */
.L_x_1398:
[----:B------:R-:W2:Y:S01]  /*12bf0*/  S2R R3, SR_TID.X ;  /* 0x0000000000037919 */ /* 0x000ea20000002100 */
[----:B------:R-:W-:Y:S01]  /*12c00*/  UMOV UR4, 0xffffffff ;  /* 0xffffffff00047882 */ /* 0x000fe20000000000 */
[----:B-1----:R-:W-:Y:S01]  /*12c10*/  IMAD R6, R29, -0x60, R35 ;  /* 0xffffffa01d067824 */ /* 0x002fe200078e0223 */
[----:B------:R-:W-:Y:S01]  /*12c20*/  LOP3.LUT P0, RZ, R28, 0x2, RZ, 0xc0, !PT ;  /* 0x000000021cff7812 */ /* 0x000fe2000780c0ff */
[----:B------:R-:W-:Y:S01]  /*12c30*/  IMAD R4, R10, 0x3000, R32 ;  /* 0x000030000a047824 */ /* 0x000fe200078e0220 */
[----:B--2---:R-:W-:-:S04]  /*12c40*/  LOP3.LUT R3, R3, 0x7f, RZ, 0xc0, !PT ;  /* 0x0000007f03037812 */ /* 0x004fc800078ec0ff */
[----:B------:R-:W-:-:S05]  /*12c50*/  SHF.R.U32.HI R3, RZ, 0x3, R3 ;  /* 0x00000003ff037819 */ /* 0x000fca0000011603 */
[----:B------:R-:W-:Y:S01]  /*12c60*/  IMAD.IADD R6, R6, 0x1, -R3 ;  /* 0x0000000106067824 */ /* 0x000fe200078e0a03 */
[----:B------:R-:W-:Y:S06]  /*12c70*/  BRA.DIV UR4, `(.L_x_1400) ;  /* 0x0000003e04507947 */ /* 0x000fec000b800000 */
[----:B0-----:R-:W0:Y:S01]  /*12c80*/  SHFL.IDX PT, R2, R17, RZ, 0x181f ;  /* 0x00181fff11027589 */ /* 0x001e2200000e0000 */
        /* <DEDUP_REMOVED lines=44> */
.L_x_1505:
        /* <DEDUP_REMOVED lines=19> */
[----:B------:R-:W-:-:S04]  /*13080*/  IMAD R9, R7, UR5, R26 ;  /* 0x0000000507097c24 */ /* 0x000fc8000f8e021a */
[----:B------:R-:W-:-:S07]  /*13090*/  IMAD.IADD R9, R3, 0x1, R9 ;  /* 0x0000000103097824 */ /* 0x000fce00078e0209 */
.L_x_1401:
[----:B------:R-:W-:Y:S02]  /*130a0*/  PLOP3.LUT P1, PT, P1, P0, PT, 0xa2, 0x0 ;  /* 0x000000000000781c */ /* 0x000fe40000f21472 */
[----:B------:R-:W-:-:S08]  /*130b0*/  @P0 R2UR P1, UR4, R5 ;  /* 0x00000000050402ca */ /* 0x000fd00000020000 */
[----:B------:R-:W-:-:S05]  /*130c0*/  @P0 PLOP3.LUT P0, PT, P1, PT, PT, 0x80, 0x0 ;  /* 0x000000000000081c */ /* 0x000fca0000f0f070 */
[----:B------:R-:W-:Y:S01]  /*130d0*/  @!P1 SYNCS.ARRIVE.TRANS64.RED.A0T1 RZ, [UR4+0x2a850], RZ ;  /* 0x02a850ffffff99a7 */ /* 0x000fe20008200404 */
[----:B------:R-:W-:Y:S07]  /*130e0*/  @!P1 ARRIVES.LDGSTSBAR.64.TRANSCNT [UR4+0x2a850] ;  /* 0x02a85000ff0099b0 */ /* 0x000fee0008000a84 */
[----:B------:R-:W-:Y:S05]  /*130f0*/  @P0 BRA.U.ANY `(.L_x_1401) ;  /* 0xfffffffd00e80947 */ /* 0x000fea000393ffff */
[----:B------:R-:W-:Y:S01]  /*13100*/  NOP ;  /* 0x0000000000007918 */ /* 0x000fe20000000000 */
[----:B------:R-:W2:Y:S02]  /*13110*/  LDL R0, [R1] ;  /* 0x0000000001007983 */ /* 0x000ea40000100800 */
[----:B--2---:R-:W-:-:S13]  /*13120*/  LOP3.LUT P2, RZ, R0, 0x10, RZ, 0xc0, !PT ;  /* 0x0000001000ff7812 */ /* 0x004fda000784c0ff */
[----:B------:R-:W-:Y:S05]  /*13130*/  @!P2 BRA `(.L_x_1402) ;  /* 0x000000000004a947 */ /* 0x000fea0003800000 */
[----:B------:R-:W-:Y:S01]  /*13140*/  BPT.TRAP 0x1 ;  /* 0x000000040000795c */ /* 0x000fe20000300000 */
.L_x_1402:
        /* <DEDUP_REMOVED lines=12> */
[----:B------:R-:W-:Y:S01]  /*13210*/  LEA.HI.X R23, R2, UR5, R23, 0x1, P0 ;  /* 0x0000000502177c11 */ /* 0x000fe200080f0c17 */
[----:B------:R-:W-:Y:S01]  /*13220*/  IMAD.MOV.U32 R29, RZ, RZ, R24 ;  /* 0x000000ffff1d7224 */ /* 0x000fe200078e0018 */
[----:B------:R-:W-:-:S13]  /*13230*/  ISETP.GT.AND P0, PT, R24, R37, PT ;  /* 0x000000251800720c */ /* 0x000fda0003f04270 */
[----:B-1----:R-:W-:Y:S05]  /*13240*/  @P0 BRA `(.L_x_1403) ;  /* 0xfffffff000180947 */ /* 0x002fea000383ffff */
.L_x_1390:
[----:B------:R-:W-:Y:S05]  /*13250*/  BSYNC B0 ;  /* 0x0000000000007941 */ /* 0x000fea0003800000 */
.L_x_1389:
        /* <DEDUP_REMOVED lines=17> */
.L_x_1405:
[----:B------:R-:W-:Y:S05]  /*13370*/  BSYNC B0 ;  /* 0x0000000000007941 */ /* 0x000fea0003800000 */
.L_x_1404:
[----:B------:R-:W2:Y:S02]  /*13380*/  LDL R0, [R1] ;  /* 0x0000000001007983 */ /* 0x000ea40000100800 */
[----:B--2---:R-:W-:-:S13]  /*13390*/  LOP3.LUT P0, RZ, R0, 0x10, RZ, 0xc0, !PT ;  /* 0x0000001000ff7812 */ /* 0x004fda000780c0ff */
[----:B------:R-:W-:Y:S05]  /*133a0*/  @!P0 BRA `(.L_x_1406) ;  /* 0x0000000000048947 */ /* 0x000fea0003800000 */
[----:B------:R-:W-:Y:S01]  /*133b0*/  BPT.TRAP 0x1 ;  /* 0x000000040000795c */ /* 0x000fe20000300000 */
.L_x_1406:
[----:B------:R-:W-:Y:S01]  /*133c0*/  IMAD R0, R25, 0x8, R22 ;  /* 0x0000000819007824 */ /* 0x000fe200078e0216 */
[----:B0-----:R-:W-:Y:S01]  /*133d0*/  SHF.L.U32 R3, R27, 0x1f, RZ ;  /* 0x0000001f1b037819 */ /* 0x001fe200000006ff */
[----:B------:R-:W-:Y:S01]  /*133e0*/  BSSY B0, `(.L_x_1407) ;  /* 0x0000004000007945 */ /* 0x000fe20003800000 */
[----:B------:R-:W-:Y:S02]  /*133f0*/  IMAD R6, R24, -0x60, R35 ;  /* 0xffffffa018067824 */ /* 0x000fe400078e0223 */
[----:B------:R-:W0:Y:S02]  /*13400*/  SYNCS.PHASECHK.TRANS64.TRYWAIT P0, [R0+URZ+0x2a860], R3 ;  /* 0x02a86003000075a7 */ /* 0x000e24000800017f */
[----:B0-----:R-:W-:Y:S05]  /*13410*/  @!P0 BRA `(.L_x_1408) ;  /* 0x0000003c00588947 */ /* 0x001fea0003800000 */
.L_x_1506:
[----:B------:R-:W-:Y:S05]  /*13420*/  BSYNC B0 ;  /* 0x0000000000007941 */ /* 0x000fea0003800000 */
.L_x_1407:
        /* <DEDUP_REMOVED lines=8> */
[----:B------:R-:W-:Y:S01]  /*134b0*/  LOP3.LUT P0, RZ, R28, 0x2, RZ, 0xc0, !PT ;  /* 0x000000021cff7812 */ /* 0x000fe2000780c0ff */
[----:B------:R-:W-:Y:S01]  /*134c0*/  IMAD R4, R7, 0x2, R22 ;  /* 0x0000000207047824 */ /* 0x000fe200078e0216 */
[----:B------:R-:W2:Y:S02]  /*134d0*/  SHFL.IDX PT, R14, R17, RZ, 0x181f ;  /* 0x00181fff110e7589 */ /* 0x000ea400000e0000 */
[----:B------:R-:W-:Y:S02]  /*134e0*/  ISETP.LT.OR P3, PT, R6, 0x1, !P0 ;  /* 0x000000010600780c */ /* 0x000fe40004761670 */
        /* <DEDUP_REMOVED lines=16> */
[----:B------:R-:W-:Y:S02]  /*135f0*/  ISETP.LT.OR P3, PT, R6, 0x11, !P0 ;  /* 0x000000110600780c */ /* 0x000fe40004761670 */
        /* <DEDUP_REMOVED lines=28> */
.L_x_1520:
        /* <DEDUP_REMOVED lines=11> */
.L_x_1410:
[----:B------:R-:W-:Y:S02]  /*13870*/  PLOP3.LUT P1, PT, P1, P0, PT, 0xa2, 0x0 ;  /* 0x000000000000781c */ /* 0x000fe40000f21472 */
[----:B------:R-:W-:-:S08]  /*13880*/  @P0 R2UR P1, UR4, R0 ;  /* 0x00000000000402ca */ /* 0x000fd00000020000 */
[----:B------:R-:W-:-:S05]  /*13890*/  @P0 PLOP3.LUT P0, PT, P1, PT, PT, 0x80, 0x0 ;  /* 0x000000000000081c */ /* 0x000fca0000f0f070 */
[----:B------:R-:W-:Y:S01]  /*138a0*/  @!P1 SYNCS.ARRIVE.TRANS64.RED.A0T1 RZ, [UR4+0x2a850], RZ ;  /* 0x02a850ffffff99a7 */ /* 0x000fe20008200404 */
[----:B------:R-:W-:Y:S07]  /*138b0*/  @!P1 ARRIVES.LDGSTSBAR.64.TRANSCNT [UR4+0x2a850] ;  /* 0x02a85000ff0099b0 */ /* 0x000fee0008000a84 */
[----:B------:R-:W-:Y:S05]  /*138c0*/  @P0 BRA.U.ANY `(.L_x_1410) ;  /* 0xfffffffd00e80947 */ /* 0x000fea000393ffff */
[----:B------:R-:W-:Y:S01]  /*138d0*/  NOP ;  /* 0x0000000000007918 */ /* 0x000fe20000000000 */
[----:B0-----:R-:W2:Y:S02]  /*138e0*/  LDL R2, [R1] ;  /* 0x0000000001027983 */ /* 0x001ea40000100800 */
[----:B--2---:R-:W-:-:S13]  /*138f0*/  LOP3.LUT P2, RZ, R2, 0x10, RZ, 0xc0, !PT ;  /* 0x0000001002ff7812 */ /* 0x004fda000784c0ff */
[----:B------:R-:W-:Y:S05]  /*13900*/  @!P2 BRA `(.L_x_1411) ;  /* 0x000000000004a947 */ /* 0x000fea0003800000 */
[----:B------:R-:W-:Y:S01]  /*13910*/  BPT.TRAP 0x1 ;  /* 0x000000040000795c */ /* 0x000fe20000300000 */
.L_x_1411:
[----:B------:R-:W-:Y:S01]  /*13920*/  VIADD R25, R25, 0x1 ;  /* 0x0000000119197836 */ /* 0x000fe20000000000 */
[----:B------:R0:W-:Y:S04]  /*13930*/  SYNCS.ARRIVE.TRANS64.A1T0 RZ, [R0+URZ+0x2a850], RZ ;  /* 0x02a850ff00ff79a7 */ /* 0x0001e8000810003f */
[----:B------:R-:W-:-:S04]  /*13940*/  ISETP.NE.AND P0, PT, R25, 0x2, PT ;  /* 0x000000021900780c */ /* 0x000fc80003f05270 */
[----:B0-----:R-:W-:Y:S02]  /*13950*/  SEL R0, RZ, 0x1, P0 ;  /* 0x00000001ff007807 */ /* 0x001fe40000000000 */
[----:B------:R-:W-:Y:S02]  /*13960*/  SEL R25, R25, RZ, P0 ;  /* 0x000000ff19197207 */ /* 0x000fe40000000000 */
[----:B------:R-:W-:-:S07]  /*13970*/  LOP3.LUT R27, R27, R0, RZ, 0x3c, !PT ;  /* 0x000000001b1b7212 */ /* 0x000fce00078e3cff */
.L_x_1368:
[----:B------:R-:W-:Y:S05]  /*13980*/  BSYNC B7 ;  /* 0x0000000000077941 */ /* 0x000fea0003800000 */
.L_x_1366:
[----:B------:R-:W2:Y:S02]  /*13990*/  LDL R0, [R1] ;  /* 0x0000000001007983 */ /* 0x000ea40000100800 */
[----:B--2---:R-:W-:-:S13]  /*139a0*/  LOP3.LUT P0, RZ, R0, 0x100, RZ, 0xc0, !PT ;  /* 0x0000010000ff7812 */ /* 0x004fda000780c0ff */
        /* <DEDUP_REMOVED lines=10> */
.L_x_1412:
        /* <DEDUP_REMOVED lines=14> */
[----:B------:R-:W-:Y:S01]  /*13b30*/  SHFL.IDX PT, R0, R16, RZ, 0x1f ;  /* 0x00001fff10007589 */ /* 0x000fe200000e0000 */
[C---:B------:R-:W-:Y:S02]  /*13b40*/  ISETP.GE.U32.AND P4, PT, R8.reuse, 0x8, PT ;  /* 0x000000080800780c */ /* 0x040fe40003f86070 */
[C---:B------:R-:W-:Y:S01]  /*13b50*/  ISETP.GE.U32.AND P5, PT, R8.reuse, 0x10, PT ;  /* 0x000000100800780c */ /* 0x040fe20003fa6070 */
[----:B------:R-:W-:Y:S01]  /*13b60*/  SHFL.IDX PT, R4, R16, 0x1, 0x1f ;  /* 0x00201f0010047f89 */ /* 0x000fe200000e0000 */
[----:B--2---:R-:W-:Y:S01]  /*13b70*/  @!P1 IMAD.MOV.U32 R5, RZ, RZ, R2 ;  /* 0x000000ffff059224 */ /* 0x004fe200078e0002 */
[----:B------:R-:W-:-:S04]  /*13b80*/  ISETP.NE.AND P1, PT, R8, RZ, PT ;  /* 0x000000ff0800720c */ /* 0x000fc80003f25270 */
        /* <DEDUP_REMOVED lines=16> */
.L_x_1530:
[----:B------:R-:W-:Y:S02]  /*13c90*/  ULDC UR4, c[0x0][0xc38] ;  /* 0x00030e0000047ab9 */ /* 0x000fe40000000800 */
[----:B------:R-:W-:-:S04]  /*13ca0*/  IMAD.U32 R7, RZ, RZ, UR4 ;  /* 0x00000004ff077e24 */ /* 0x000fc8000f8e00ff */
[----:B--2---:R-:W-:-:S04]  /*13cb0*/  IMAD R14, R14, R7, RZ ;  /* 0x000000070e0e7224 */ /* 0x004fc800078e02ff */
[----:B------:R-:W-:-:S05]  /*13cc0*/  IMAD.IADD R9, R4, 0x1, R14 ;  /* 0x0000000104097824 */ /* 0x000fca00078e020e */
[----:B------:R-:W-:-:S13]  /*13cd0*/  ISETP.GT.AND P6, PT, R9, R0, PT ;  /* 0x000000000900720c */ /* 0x000fda0003fc4270 */
[----:B------:R-:W-:Y:S05]  /*13ce0*/  @P6 BRA `(.L_x_1415) ;  /* 0x00000000009c6947 */ /* 0x000fea0003800000 */
.L_x_1420:
[----:B------:R-:W2:Y:S01]  /*13cf0*/  LDC R2, c[0x0][0xc3c] ;  /* 0x00030f00ff027b82 */ /* 0x000ea20000000800 */
[----:B------:R-:W-:-:S05]  /*13d00*/  VIADD R19, R19, 0x1f ;  /* 0x0000001f13137836 */ /* 0x000fca0000000000 */
        /* <DEDUP_REMOVED lines=12> */
.L_x_1418:
[----:B------:R-:W-:Y:S05]  /*13dd0*/  BSYNC B0 ;  /* 0x0000000000007941 */ /* 0x000fea0003800000 */
.L_x_1417:
[----:B------:R-:W-:-:S03]  /*13de0*/  UMOV UR4, 0xffffffff ;  /* 0xffffffff00047882 */ /* 0x000fc60000000000 */
[----:B------:R-:W-:Y:S05]  /*13df0*/  BRA.DIV UR4, `(.L_x_1419) ;  /* 0x0000004204047947 */ /* 0x000fea000b800000 */
[----:B-----5:R-:W3:Y:S02]  /*13e00*/  SHFL.UP PT, R14, R5, 0x1, RZ ;  /* 0x04200000050e7989 */ /* 0x020ee400000e00ff */
[----:B---3--:R-:W-:-:S05]  /*13e10*/  SEL R14, R14, RZ, P1 ;  /* 0x000000ff0e0e7207 */ /* 0x008fca0000800000 */
[----:B------:R-:W-:-:S05]  /*13e20*/  IMAD.IADD R13, R5, 0x1, R14 ;  /* 0x00000001050d7824 */ /* 0x000fca00078e020e */
[----:B------:R-:W2:Y:S02]  /*13e30*/  SHFL.UP PT, R14, R13, 0x2, RZ ;  /* 0x044000000d0e7989 */ /* 0x000ea400000e00ff */
[----:B--2---:R-:W-:-:S05]  /*13e40*/  SEL R2, R14, RZ, P2 ;  /* 0x000000ff0e027207 */ /* 0x004fca0001000000 */
        /* <DEDUP_REMOVED lines=9> */
[----:B-1----:R-:W-:-:S05]  /*13ee0*/  IMAD.IADD R6, R4, 0x1, R7 ;  /* 0x0000000104067824 */ /* 0x002fca00078e0207 */
[----:B------:R1:W2:Y:S02]  /*13ef0*/  SHFL.IDX PT, R14, R6, 0x1f, 0x1f ;  /* 0x03e01f00060e7f89 */ /* 0x0002a400000e0000 */
.L_x_1538:
[----:B------:R-:W-:Y:S02]  /*13f00*/  ULDC UR4, c[0x0][0xc38] ;  /* 0x00030e0000047ab9 */ /* 0x000fe40000000800 */
[----:B------:R-:W-:-:S04]  /*13f10*/  IMAD.U32 R7, RZ, RZ, UR4 ;  /* 0x00000004ff077e24 */ /* 0x000fc8000f8e00ff */
[----:B--2---:R-:W-:-:S04]  /*13f20*/  IMAD R14, R14, R7, RZ ;  /* 0x000000070e0e7224 */ /* 0x004fc800078e02ff */
[----:B------:R-:W-:-:S05]  /*13f30*/  IMAD.IADD R9, R14, 0x1, R9 ;  /* 0x000000010e097824 */ /* 0x000fca00078e0209 */
[----:B------:R-:W-:-:S13]  /*13f40*/  ISETP.GT.AND P6, PT, R9, R0, PT ;  /* 0x000000000900720c */ /* 0x000fda0003fc4270 */
[----:B------:R-:W-:Y:S05]  /*13f50*/  @!P6 BRA `(.L_x_1420) ;  /* 0xfffffffc0064e947 */ /* 0x000fea000383ffff */
.L_x_1415:
        /* <DEDUP_REMOVED lines=8> */
.L_x_1542:
[----:B------:R-:W-:Y:S01]  /*13fe0*/  ISETP.NE.AND P0, PT, R2, RZ, PT ;  /* 0x000000ff0200720c */ /* 0x000fe20003f05270 */
[----:B------:R-:W-:-:S12]  /*13ff0*/  IMAD.MOV.U32 R14, RZ, RZ, RZ ;  /* 0x000000ffff0e7224 */ /* 0x000fd800078e00ff */
[----:B------:R-:W-:Y:S05]  /*14000*/  @!P0 BRA `(.L_x_1422) ;  /* 0x0000000000108947 */ /* 0x000fea0003800000 */
[----:B------:R-:W-:Y:S01]  /*14010*/  UMOV UR4, 0xffffffff ;  /* 0xffffffff00047882 */ /* 0x000fe20000000000 */
[----:B------:R-:W-:Y:S02]  /*14020*/  VIADD R12, R4, 0xffffffff ;  /* 0xffffffff040c7836 */ /* 0x000fe40000000000 */
[----:B------:R-:W-:Y:S05]  /*14030*/  BRA.DIV UR4, `(.L_x_1423) ;  /* 0x0000004204787947 */ /* 0x000fea000b800000 */
[----:B------:R4:W0:Y:S02]  /*14040*/  SHFL.IDX PT, R14, R6, R12, 0x1f ;  /* 0x00001f0c060e7589 */ /* 0x00082400000e0000 */
.L_x_1422:
[----:B------:R-:W5:Y:S01]  /*14050*/  LDC.64 R2, c[0x0][0xc90] ;  /* 0x00032400ff027b82 */ /* 0x000f620000000a00 */
[----:B------:R-:W-:-:S04]  /*14060*/  IMAD.IADD R19, R4, 0x1, R19 ;  /* 0x0000000104137824 */ /* 0x000fc800078e0213 */
[----:B-----5:R-:W-:-:S05]  /*14070*/  IMAD.WIDE R2, R19, 0x4, R2 ;  /* 0x0000000413027825 */ /* 0x020fca00078e0202 */
[----:B-1--4-:R1:W2:Y:S01]  /*14080*/  LDG.E R6, desc[UR36][R2.64] ;  /* 0x0000002402067981 */ /* 0x0122a2000c1e1900 */
[----:B0-----:R-:W-:Y:S02]  /*14090*/  IMAD R16, R14, R7, R16 ;  /* 0x000000070e107224 */ /* 0x001fe400078e0210 */
[----:B-1----:R-:W-:Y:S02]  /*140a0*/  IMAD.MOV.U32 R2, RZ, RZ, RZ ;  /* 0x000000ffff027224 */ /* 0x002fe400078e00ff */
[----:B--23--:R-:W-:-:S05]  /*140b0*/  IMAD R4, R5, R6, RZ ;  /* 0x0000000605047224 */ /* 0x00cfca00078e02ff */
[----:B------:R-:W-:-:S04]  /*140c0*/  IABS R8, R4 ;  /* 0x0000000400087213 */ /* 0x000fc80000000000 */
[----:B------:R-:W0:Y:S08]  /*140d0*/  I2F.RP R10, R8 ;  /* 0x00000008000a7306 */ /* 0x000e300000209400 */
[----:B0-----:R-:W0:Y:S02]  /*140e0*/  MUFU.RCP R10, R10 ;  /* 0x0000000a000a7308 */ /* 0x001e240000001000 */
[----:B0-----:R-:W-:-:S06]  /*140f0*/  VIADD R11, R10, 0xffffffe ;  /* 0x0ffffffe0a0b7836 */ /* 0x001fcc0000000000 */
[----:B------:R-:W0:Y:S02]  /*14100*/  F2I.FTZ.U32.TRUNC.NTZ R3, R11 ;  /* 0x0000000b00037305 */ /* 0x000e24000021f000 */
[----:B0-----:R-:W-:-:S04]  /*14110*/  IMAD.MOV R9, RZ, RZ, -R3 ;  /* 0x000000ffff097224 */ /* 0x001fc800078e0a03 */
        /* <DEDUP_REMOVED lines=11> */
[----:B------:R-:W-:Y:S02]  /*141d0*/  @!P1 IMAD.IADD R3, R3, 0x1, -R8 ;  /* 0x0000000103039824 */ /* 0x000fe400078e0a08 */
[----:B------:R-:W-:Y:S01]  /*141e0*/  @!P1 VIADD R2, R2, 0x1 ;  /* 0x0000000102029836 */ /* 0x000fe20000000000 */
[----:B------:R-:W-:Y:S02]  /*141f0*/  ISETP.NE.AND P1, PT, R4, RZ, PT ;  /* 0x000000ff0400720c */ /* 0x000fe40003f25270 */
[----:B------:R-:W-:-:S13]  /*14200*/  ISETP.GE.U32.AND P0, PT, R3, R8, PT ;  /* 0x000000080300720c */ /* 0x000fda0003f06070 */
[----:B------:R-:W-:-:S04]  /*14210*/  @P0 VIADD R2, R2, 0x1 ;  /* 0x0000000102020836 */ /* 0x000fc80000000000 */
[----:B------:R-:W-:Y:S01]  /*14220*/  @!P2 IMAD.MOV R2, RZ, RZ, -R2 ;  /* 0x000000ffff02a224 */ /* 0x000fe200078e0a02 */
[----:B------:R-:W-:-:S05]  /*14230*/  @!P1 LOP3.LUT R2, RZ, R4, RZ, 0x33, !PT ;  /* 0x00000004ff029212 */ /* 0x000fca00078e33ff */
[----:B------:R-:W-:Y:S02]  /*14240*/  IMAD R0, R6, R2, RZ ;  /* 0x0000000206007224 */ /* 0x000fe400078e02ff */
[----:B------:R-:W-:Y:S02]  /*14250*/  IMAD.MOV R2, RZ, RZ, -R2 ;  /* 0x000000ffff027224 */ /* 0x000fe400078e0a02 */
[----:B------:R-:W-:Y:S02]  /*14260*/  IMAD.MOV R3, RZ, RZ, -R0 ;  /* 0x000000ffff037224 */ /* 0x000fe400078e0a00 */
[----:B------:R-:W-:-:S03]  /*14270*/  IMAD R9, R4, R2, R9 ;  /* 0x0000000204097224 */ /* 0x000fc600078e0209 */
[----:B------:R-:W-:-:S04]  /*14280*/  VIADDMNMX R6, R3, R7, R6, PT ;  /* 0x0000000703067246 */ /* 0x000fc80003800106 */
[-C--:B------:R-:W-:Y:S02]  /*14290*/  IABS R7, R6.reuse ;  /* 0x0000000600077213 */ /* 0x080fe40000000000 */
[----:B------:R-:W-:Y:S02]  /*142a0*/  IABS R4, R6 ;  /* 0x0000000600047213 */ /* 0x000fe40000000000 */
[----:B------:R-:W0:Y:S03]  /*142b0*/  I2F.RP R8, R7 ;  /* 0x0000000700087306 */ /* 0x000e260000209400 */
[----:B------:R-:W-:-:S05]  /*142c0*/  IMAD.MOV R4, RZ, RZ, -R4 ;  /* 0x000000ffff047224 */ /* 0x000fca00078e0a04 */
[----:B0-----:R-:W0:Y:S02]  /*142d0*/  MUFU.RCP R8, R8 ;  /* 0x0000000800087308 */ /* 0x001e240000001000 */
[----:B0-----:R-:W-:-:S06]  /*142e0*/  VIADD R3, R8, 0xffffffe ;  /* 0x0ffffffe08037836 */ /* 0x001fcc0000000000 */
[----:B------:R-:W0:Y:S02]  /*142f0*/  F2I.FTZ.U32.TRUNC.NTZ R3, R3 ;  /* 0x0000000300037305 */ /* 0x000e24000021f000 */
[----:B0-----:R-:W-:-:S04]  /*14300*/  IMAD.MOV R2, RZ, RZ, -R3 ;  /* 0x000000ffff027224 */ /* 0x001fc800078e0a03 */
[----:B------:R-:W-:Y:S02]  /*14310*/  IMAD R11, R2, R7, RZ ;  /* 0x00000007020b7224 */ /* 0x000fe400078e02ff */
[----:B------:R-:W-:-:S04]  /*14320*/  IMAD.MOV.U32 R2, RZ, RZ, RZ ;  /* 0x000000ffff027224 */ /* 0x000fc800078e00ff */
[----:B------:R-:W-:Y:S01]  /*14330*/  IMAD.HI.U32 R2, R3, R11, R2 ;  /* 0x0000000b03027227 */ /* 0x000fe200078e0002 */
[----:B------:R-:W-:Y:S02]  /*14340*/  IABS R11, R9 ;  /* 0x00000009000b7213 */ /* 0x000fe40000000000 */
[C---:B------:R-:W-:Y:S01]  /*14350*/  LOP3.LUT R3, R9.reuse, R6, RZ, 0x3c, !PT ;  /* 0x0000000609037212 */ /* 0x040fe200078e3cff */
[----:B------:R-:W-:Y:S02]  /*14360*/  IMAD.IADD R9, R9, 0x1, R0 ;  /* 0x0000000109097824 */ /* 0x000fe400078e0200 */
[----:B------:R-:W-:Y:S01]  /*14370*/  IMAD.HI.U32 R2, R2, R11, RZ ;  /* 0x0000000b02027227 */ /* 0x000fe200078e00ff */
[----:B------:R-:W-:-:S03]  /*14380*/  ISETP.GE.AND P2, PT, R3, RZ, PT ;  /* 0x000000ff0300720c */ /* 0x000fc60003f46270 */
[----:B------:R-:W-:-:S05]  /*14390*/  IMAD R4, R2, R4, R11 ;  /* 0x0000000402047224 */ /* 0x000fca00078e020b */
[----:B------:R-:W-:-:S13]  /*143a0*/  ISETP.GT.U32.AND P1, PT, R7, R4, PT ;  /* 0x000000040700720c */ /* 0x000fda0003f24070 */
[----:B------:R-:W-:Y:S02]  /*143b0*/  @!P1 IMAD.IADD R4, R4, 0x1, -R7 ;  /* 0x0000000104049824 */ /* 0x000fe400078e0a07 */
[----:B------:R-:W-:Y:S01]  /*143c0*/  @!P1 VIADD R2, R2, 0x1 ;  /* 0x0000000102029836 */ /* 0x000fe20000000000 */
[----:B------:R-:W-:Y:S02]  /*143d0*/  ISETP.NE.AND P1, PT, R6, RZ, PT ;  /* 0x000000ff0600720c */ /* 0x000fe40003f25270 */
[----:B------:R-:W-:-:S13]  /*143e0*/  ISETP.GE.U32.AND P0, PT, R4, R7, PT ;  /* 0x000000070400720c */ /* 0x000fda0003f06070 */
[----:B------:R-:W-:-:S04]  /*143f0*/  @P0 VIADD R2, R2, 0x1 ;  /* 0x0000000102020836 */ /* 0x000fc80000000000 */
[----:B------:R-:W-:Y:S01]  /*14400*/  @!P2 IMAD.MOV R2, RZ, RZ, -R2 ;  /* 0x000000ffff02a224 */ /* 0x000fe200078e0a02 */
[----:B------:R-:W-:Y:S01]  /*14410*/  @!P1 LOP3.LUT R2, RZ, R6, RZ, 0x33, !PT ;  /* 0x00000006ff029212 */ /* 0x000fe200078e33ff */
[----:B------:R-:W-:-:S04]  /*14420*/  IMAD.MOV R6, RZ, RZ, -R6 ;  /* 0x000000ffff067224 */ /* 0x000fc800078e0a06 */
[----:B------:R-:W-:Y:S01]  /*14430*/  IMAD R18, R2, R6, R9 ;  /* 0x0000000602127224 */ /* 0x000fe200078e0209 */
[----:B------:R-:W-:-:S05]  /*14440*/  LOP3.LUT R2, RZ, R2, RZ, 0x33, !PT ;  /* 0x00000002ff027212 */ /* 0x000fca00078e33ff */
[----:B------:R-:W-:Y:S01]  /*14450*/  IMAD.IADD R17, R5, 0x1, R2 ;  /* 0x0000000105117824 */ /* 0x000fe200078e0202 */
[----:B------:R-:W-:Y:S06]  /*14460*/  BRA `(.L_x_1424) ;  /* 0x00000000001c7947 */ /* 0x000fec0003800000 */
.L_x_1416:
[----:B------:R-:W-:Y:S01]  /*14470*/  UMOV UR4, URZ ;  /* 0x0000003f00047c82 */ /* 0x000fe20008000000 */
[----:B------:R-:W-:Y:S01]  /*14480*/  UMOV UR5, URZ ;  /* 0x0000003f00057c82 */ /* 0x000fe20008000000 */
[----:B------:R-:W-:Y:S01]  /*14490*/  ULDC UR6, c[0x0][0xc3c] ;  /* 0x00030f0000067ab9 */ /* 0x000fe20000000800 */
[----:B------:R-:W-:Y:S02]  /*144a0*/  IMAD.MOV.U32 R16, RZ, RZ, R0 ;  /* 0x000000ffff107224 */ /* 0x000fe400078e0000 */
[----:B------:R-:W-:Y:S02]  /*144b0*/  IMAD.U32 R17, RZ, RZ, UR4 ;  /* 0x00000004ff117e24 */ /* 0x000fe4000f8e00ff */
[----:B------:R-:W-:Y:S02]  /*144c0*/  IMAD.U32 R18, RZ, RZ, UR5 ;  /* 0x00000005ff127e24 */ /* 0x000fe4000f8e00ff */
[----:B------:R-:W-:-:S07]  /*144d0*/  IMAD.U32 R19, RZ, RZ, UR6 ;  /* 0x00000006ff137e24 */ /* 0x000fce000f8e00ff */
.L_x_1424:
[----:B------:R-:W2:Y:S01]  /*144e0*/  S2R R0, SR_TID.X ;  /* 0x0000000000007919 */ /* 0x000ea20000002100 */
        /* <DEDUP_REMOVED lines=9> */
.L_x_1413:
[----:B------:R-:W-:Y:S02]  /*14580*/  ULDC UR4, c[0x0][0xc3c] ;  /* 0x00030f0000047ab9 */ /* 0x000fe40000000800 */
[----:B--2---:R-:W-:-:S13]  /*14590*/  ISETP.GE.AND P0, PT, R19, UR4, PT ;  /* 0x0000000413007c0c */ /* 0x004fda000bf06270 */
[----:B------:R-:W-:Y:S05]  /*145a0*/  @!P0 BRA `(.L_x_1425) ;  /* 0xffffffb4000c8947 */ /* 0x000fea000383ffff */
[----:B------:R-:W-:Y:S05]  /*145b0*/  BSYNC B8 ;  /* 0x0000000000087941 */ /* 0x000fea0003800000 */
.L_x_1354:
[----:B--2---:R-:W2:Y:S01]  /*145c0*/  LDL.LU R0, [R1+0x14] ;  /* 0x0000140001007983 */ /* 0x004ea20000300800 */
[----:B------:R-:W-:Y:S01]  /*145d0*/  BSSY B0, `(.L_x_1426) ;  /* 0x000000b000007945 */ /* 0x000fe20003800000 */
[----:B------:R-:W4:Y:S01]  /*145e0*/  S2R R5, SR_CgaCtaId ;  /* 0x0000000000057919 */ /* 0x000f220000008800 */
[----:B--2---:R-:W-:-:S05]  /*145f0*/  VIADD R0, R0, 0x1 ;  /* 0x0000000100007836 */ /* 0x004fca0000000000 */
[----:B0-----:R-:W-:-:S04]  /*14600*/  LEA.HI R2, R0, R0, RZ, 0x1 ;  /* 0x0000000000027211 */ /* 0x001fc800078f08ff */
[----:B------:R-:W-:Y:S02]  /*14610*/  LOP3.LUT R3, R2, 0xfffffffe, RZ, 0xc0, !PT ;  /* 0xfffffffe02037812 */ /* 0x000fe400078ec0ff */
[----:B------:R-:W-:-:S03]  /*14620*/  MOV R2, 0x400 ;  /* 0x0000040000027802 */ /* 0x000fc60000000f00 */
[----:B------:R-:W-:Y:S01]  /*14630*/  IMAD.IADD R0, R0, 0x1, -R3 ;  /* 0x0000000100007824 */ /* 0x000fe200078e0a03 */
[----:B----4-:R-:W-:-:S04]  /*14640*/  LEA R5, R5, R2, 0x18 ;  /* 0x0000000205057211 */ /* 0x010fc800078ec0ff */
[----:B------:R-:W-:-:S04]  /*14650*/  SHF.L.U32 R0, R0, 0x1f, RZ ;  /* 0x0000001f00007819 */ /* 0x000fc800000006ff */
[----:B------:R-:W0:Y:S02]  /*14660*/  SYNCS.PHASECHK.TRANS64.TRYWAIT P0, [R5+URZ+0x2a820], R0 ;  /* 0x02a82000050075a7 */ /* 0x000e24000800017f */
[----:B0-----:R-:W-:Y:S05]  /*14670*/  @!P0 BRA `(.L_x_1427) ;  /* 0x0000003c000c8947 */ /* 0x001fea0003800000 */
.L_x_1545:
[----:B------:R-:W-:Y:S05]  /*14680*/  BSYNC B0 ;  /* 0x0000000000007941 */ /* 0x000fea0003800000 */
.L_x_1426:
[----:B------:R-:W-:-:S03]  /*14690*/  UMOV UR4, 0xffffffff ;  /* 0xffffffff00047882 */ /* 0x000fc60000000000 */
[----:B------:R-:W-:Y:S05]  /*146a0*/  BRA.DIV UR4, `(.L_x_1428) ;  /* 0x0000003e04147947 */ /* 0x000fea000b800000 */
[----:B0-----:R-:W0:Y:S02]  /*146b0*/  S2R R0, SR_TID.X ;  /* 0x0000000000007919 */ /* 0x001e240000002100 */
[----:B0-----:R-:W-:-:S04]  /*146c0*/  SHF.R.U32.HI R0, RZ, 0x5, R0 ;  /* 0x00000005ff007819 */ /* 0x001fc80000011600 */
[----:B------:R-:W-:-:S05]  /*146d0*/  LOP3.LUT R0, R0, 0x3, RZ, 0xc0, !PT ;  /* 0x0000000300007812 */ /* 0x000fca00078ec0ff */
[----:B------:R0:W2:Y:S02]  /*146e0*/  SHFL.IDX PT, R14, R0, RZ, 0x1f ;  /* 0x00001fff000e7589 */ /* 0x0000a400000e0000 */
.L_x_1548:
[----:B--2---:R-:W-:Y:S01]  /*146f0*/  ISETP.NE.AND P0, PT, R14, RZ, PT ;  /* 0x000000ff0e00720c */ /* 0x004fe20003f05270 */
[----:B------:R-:W-:-:S12]  /*14700*/  BSSY B0, `(.L_x_1429) ;  /* 0x0000026000007945 */ /* 0x000fd80003800000 */
[----:B------:R-:W-:Y:S05]  /*14710*/  @P0 BRA `(.L_x_1430) ;  /* 0x0000000000900947 */ /* 0x000fea0003800000 */
[----:B------:R-:W-:-:S03]  /*14720*/  UMOV UR4, 0xffffffff ;  /* 0xffffffff00047882 */ /* 0x000fc60000000000 */
[----:B------:R-:W-:Y:S05]  /*14730*/  BRA.DIV UR4, `(.L_x_1431) ;  /* 0x0000003e04247947 */ /* 0x000fea000b800000 */
[----:B------:R-:W-:-:S13]  /*14740*/  ELECT P6, URZ, PT ;  /* 0x00000000003f782f */ /* 0x000fda00038c0000 */
.L_x_1551:
        /* <DEDUP_REMOVED lines=8> */
.L_x_1432:
[----:B------:R-:W-:Y:S01]  /*147d0*/  IMAD R3, R25, 0x8, R5 ;  /* 0x0000000819037824 */ /* 0x000fe200078e0205 */
[----:B------:R-:W-:Y:S01]  /*147e0*/  SHF.L.U32 R2, R27, 0x1f, RZ ;  /* 0x0000001f1b027819 */ /* 0x000fe200000006ff */
[----:B------:R-:W-:-:S03]  /*147f0*/  VIADD R25, R25, 0x1 ;  /* 0x0000000119197836 */ /* 0x000fc60000000000 */
[----:B------:R-:W0:Y:S02]  /*14800*/  SYNCS.PHASECHK.TRANS64.TRYWAIT P1, [R3+URZ+0x2a840], R2 ;  /* 0x02a84002030075a7 */ /* 0x000e24000802017f */
[----:B------:R-:W-:-:S04]  /*14810*/  ISETP.NE.AND P2, PT, R25, 0x2, PT ;  /* 0x000000021900780c */ /* 0x000fc80003f45270 */
[----:B------:R-:W-:Y:S01]  /*14820*/  SEL R0, RZ, 0x1, P2 ;  /* 0x00000001ff007807 */ /* 0x000fe20001000000 */
[----:B0-----:R-:W-:Y:S08]  /*14830*/  @!P1 BRA `(.L_x_1433) ;  /* 0x0000003c00049947 */ /* 0x001ff00003800000 */
.L_x_1552:
[----:B------:R-:W-:Y:S02]  /*14840*/  SEL R25, R25, RZ, P2 ;  /* 0x000000ff19197207 */ /* 0x000fe40001000000 */
[----:B------:R-:W-:Y:S01]  /*14850*/  LOP3.LUT R0, R27, R0, RZ, 0x3c, !PT ;  /* 0x000000001b007212 */ /* 0x000fe200078e3cff */
[----:B------:R-:W-:Y:S06]  /*14860*/  @!P0 BRA `(.L_x_1434) ;  /* 0x0000000000048947 */ /* 0x000fec0003800000 */
[----:B------:R-:W-:Y:S01]  /*14870*/  BPT.TRAP 0x1 ;  /* 0x000000040000795c */ /* 0x000fe20000300000 */
.L_x_1434:
[----:B------:R-:W-:Y:S01]  /*14880*/  IMAD R25, R25, 0x8, R5 ;  /* 0x0000000819197824 */ /* 0x000fe200078e0205 */
[----:B------:R-:W-:-:S04]  /*14890*/  SHF.L.U32 R0, R0, 0x1f, RZ ;  /* 0x0000001f00007819 */ /* 0x000fc800000006ff */
[----:B------:R-:W2:Y:S02]  /*148a0*/  SYNCS.PHASECHK.TRANS64.TRYWAIT P1, [R25+URZ+0x2a840], R0 ;  /* 0x02a84000190075a7 */ /* 0x000ea4000802017f */
[----:B--2---:R-:W-:Y:S05]  /*148b0*/  @!P1 BRA `(.L_x_1435) ;  /* 0x0000003800f89947 */ /* 0x004fea0003800000 */
.L_x_1553:
[----:B------:R-:W-:Y:S05]  /*148c0*/  @!P0 BRA `(.L_x_1436) ;  /* 0x0000000000048947 */ /* 0x000fea0003800000 */
[----:B------:R-:W-:Y:S01]  /*148d0*/  BPT.TRAP 0x1 ;  /* 0x000000040000795c */ /* 0x000fe20000300000 */
.L_x_1436:
[----:B------:R-:W4:Y:S02]  /*148e0*/  SYNCS.PHASECHK.TRANS64.TRYWAIT P1, [R3+URZ+0x2a860], R2 ;  /* 0x02a86002030075a7 */ /* 0x000f24000802017f */
[----:B----4-:R-:W-:Y:S05]  /*148f0*/  @!P1 BRA `(.L_x_1437) ;  /* 0x0000003800fc9947 */ /* 0x010fea0003800000 */
.L_x_1554:
[----:B------:R-:W-:Y:S05]  /*14900*/  @!P0 BRA `(.L_x_1438) ;  /* 0x0000000000048947 */ /* 0x000fea0003800000 */
[----:B------:R-:W-:Y:S01]  /*14910*/  BPT.TRAP 0x1 ;  /* 0x000000040000795c */ /* 0x000fe20000300000 */
.L_x_1438:
[----:B------:R0:W0:Y:S02]  /*14920*/  SYNCS.PHASECHK.TRANS64.TRYWAIT P0, [R25+URZ+0x2a860], R0 ;  /* 0x02a86000190075a7 */ /* 0x000024000800017f */
[----:B0-----:R-:W-:Y:S05]  /*14930*/  @!P0 NANOSLEEP.SYNCS 0x989680 ;  /* 0x009896800000895d */ /* 0x001fea0003900000 */
[----:B------:R-:W0:Y:S02]  /*14940*/  @!P0 SYNCS.PHASECHK.TRANS64 P0, [R25+URZ+0x2a860], R0 ;  /* 0x02a86000190085a7 */ /* 0x000e24000800007f */
[----:B0-----:R-:W-:Y:S05]  /*14950*/  @!P0 BRA `(.L_x_1438) ;  /* 0xfffffffc00f08947 */ /* 0x001fea000383ffff */
.L_x_1430:
[----:B------:R-:W-:Y:S05]  /*14960*/  BSYNC B0 ;  /* 0x0000000000007941 */ /* 0x000fea0003800000 */
.L_x_1429:
[----:B------:R-:W-:Y:S05]  /*14970*/  EXIT ;  /* 0x000000000000794d */ /* 0x000fea0003800000 */
.L_x_1248:
[----:B0-----:R-:W-:-:S04]  /*14980*/  IMAD.U32 R3, RZ, RZ, UR40 ;  /* 0x00000028ff037e24 */ /* 0x001fc8000f8e00ff */
[----:B------:R0:W1:Y:S03]  /*14990*/  SYNCS.PHASECHK.TRANS64.TRYWAIT P1, [R3+URZ+0x2a800], R0 ;  /* 0x02a80000030075a7 */ /* 0x000066000802017f */
[----:B-1----:R-:W-:Y:S05]  /*149a0*/  @!P1 NANOSLEEP.SYNCS 0x989680 ;  /* 0x009896800000995d */ /* 0x002fea0003900000 */
[----:B------:R-:W1:Y:S02]  /*149b0*/  @!P1 SYNCS.PHASECHK.TRANS64 P1, [R3+URZ+0x2a800], R0 ;  /* 0x02a80000030095a7 */ /* 0x000e64000802007f */
[----:B-1----:R-:W-:Y:S05]  /*149c0*/  @!P1 BRA `(.L_x_1248) ;  /* 0xfffffffc00ec9947 */ /* 0x002fea000383ffff */
[----:B------:R-:W-:Y:S05]  /*149d0*/  BRA `(.L_x_1439) ;  /* 0xfffffed000047947 */ /* 0x000fea000383ffff */
.L_x_1252:
[----:B-1----:R1:W2:Y:S02]  /*149e0*/  SYNCS.PHASECHK.TRANS64.TRYWAIT P1, [R3+URZ+0x2a830], R0 ;  /* 0x02a83000030075a7 */ /* 0x0022a4000802017f */
[----:B--2---:R-:W-:Y:S05]  /*149f0*/  @!P1 NANOSLEEP.SYNCS 0x989680 ;  /* 0x009896800000995d */ /* 0x004fea0003900000 */
[----:B------:R-:W2:Y:S02]  /*14a00*/  @!P1 SYNCS.PHASECHK.TRANS64 P1, [R3+URZ+0x2a830], R0 ;  /* 0x02a83000030095a7 */ /* 0x000ea4000802007f */
[----:B--2---:R-:W-:Y:S05]  /*14a10*/  @!P1 BRA `(.L_x_1252) ;  /* 0xfffffffc00f09947 */ /* 0x004fea000383ffff */
[----:B------:R-:W-:Y:S05]  /*14a20*/  BRA `(.L_x_1251) ;  /* 0xfffffed000207947 */ /* 0x000fea000383ffff */
.L_x_1269:
[----:B-1----:R-:W-:-:S04]  /*14a30*/  IMAD.U32 R10, RZ, RZ, UR6 ;  /* 0x00000006ff0a7e24 */ /* 0x002fc8000f8e00ff */
[----:B------:R1:W2:Y:S03]  /*14a40*/  SYNCS.PHASECHK.TRANS64.TRYWAIT P1, [R10+URZ+0x2a830], R9 ;  /* 0x02a830090a0075a7 */ /* 0x0002a6000802017f */
[----:B--2---:R-:W-:Y:S05]  /*14a50*/  @!P1 NANOSLEEP.SYNCS 0x989680 ;  /* 0x009896800000995d */ /* 0x004fea0003900000 */
[----:B------:R-:W2:Y:S02]  /*14a60*/  @!P1 SYNCS.PHASECHK.TRANS64 P1, [R10+URZ+0x2a830], R9 ;  /* 0x02a830090a0095a7 */ /* 0x000ea4000802007f */
[----:B--2---:R-:W-:Y:S05]  /*14a70*/  @!P1 BRA `(.L_x_1269) ;  /* 0xfffffffc00ec9947 */ /* 0x004fea000383ffff */
[----:B------:R-:W-:Y:S05]  /*14a80*/  BRA `(.L_x_1268) ;  /* 0xfffffefc001c7947 */ /* 0x000fea000383ffff */
.L_x_1273:
[----:B01----:R-:W-:-:S04]  /*14a90*/  IMAD.U32 R9, RZ, RZ, UR5 ;  /* 0x00000005ff097e24 */ /* 0x003fc8000f8e00ff */
[----:B------:R0:W1:Y:S03]  /*14aa0*/  SYNCS.PHASECHK.TRANS64.TRYWAIT P1, [R9+URZ+0x2a850], R0 ;  /* 0x02a85000090075a7 */ /* 0x000066000802017f */
[----:B-1----:R-:W-:Y:S05]  /*14ab0*/  @!P1 NANOSLEEP.SYNCS 0x989680 ;  /* 0x009896800000995d */ /* 0x002fea0003900000 */
[----:B------:R-:W1:Y:S02]  /*14ac0*/  @!P1 SYNCS.PHASECHK.TRANS64 P1, [R9+URZ+0x2a850], R0 ;  /* 0x02a85000090095a7 */ /* 0x000e64000802007f */
[----:B-1----:R-:W-:Y:S05]  /*14ad0*/  @!P1 BRA `(.L_x_1273) ;  /* 0xfffffffc00ec9947 */ /* 0x002fea000383ffff */
[----:B------:R-:W-:Y:S05]  /*14ae0*/  BRA `(.L_x_1272) ;  /* 0xffffff0400447947 */ /* 0x000fea000383ffff */
.L_x_1292:
[----:B-1----:R-:W-:-:S04]  /*14af0*/  IMAD.U32 R10, RZ, RZ, UR6 ;  /* 0x00000006ff0a7e24 */ /* 0x002fc8000f8e00ff */
[----:B------:R1:W2:Y:S03]  /*14b00*/  SYNCS.PHASECHK.TRANS64.TRYWAIT P1, [R10+URZ+0x2a830], R9 ;  /* 0x02a830090a0075a7 */ /* 0x0002a6000802017f */
[----:B--2---:R-:W-:Y:S05]  /*14b10*/  @!P1 NANOSLEEP.SYNCS 0x989680 ;  /* 0x009896800000995d */ /* 0x004fea0003900000 */
[----:B------:R-:W2:Y:S02]  /*14b20*/  @!P1 SYNCS.PHASECHK.TRANS64 P1, [R10+URZ+0x2a830], R9 ;  /* 0x02a830090a0095a7 */ /* 0x000ea4000802007f */
[----:B--2---:R-:W-:Y:S05]  /*14b30*/  @!P1 BRA `(.L_x_1292) ;  /* 0xfffffffc00ec9947 */ /* 0x004fea000383ffff */
[----:B------:R-:W-:Y:S05]  /*14b40*/  BRA `(.L_x_1291) ;  /* 0xffffff2800e47947 */ /* 0x000fea000383ffff */
.L_x_1296:
[----:B01----:R-:W-:-:S04]  /*14b50*/  IMAD.U32 R9, RZ, RZ, UR5 ;  /* 0x00000005ff097e24 */ /* 0x003fc8000f8e00ff */
[----:B------:R0:W1:Y:S03]  /*14b60*/  SYNCS.PHASECHK.TRANS64.TRYWAIT P1, [R9+URZ+0x2a850], R0 ;  /* 0x02a85000090075a7 */ /* 0x000066000802017f */
[----:B-1----:R-:W-:Y:S05]  /*14b70*/  @!P1 NANOSLEEP.SYNCS 0x989680 ;  /* 0x009896800000995d */ /* 0x002fea0003900000 */
[----:B------:R-:W1:Y:S02]  /*14b80*/  @!P1 SYNCS.PHASECHK.TRANS64 P1, [R9+URZ+0x2a850], R0 ;  /* 0x02a85000090095a7 */ /* 0x000e64000802007f */
[----:B-1----:R-:W-:Y:S05]  /*14b90*/  @!P1 BRA `(.L_x_1296) ;  /* 0xfffffffc00ec9947 */ /* 0x002fea000383ffff */
[----:B------:R-:W-:Y:S05]  /*14ba0*/  BRA `(.L_x_1295) ;  /* 0xffffff34000c7947 */ /* 0x000fea000383ffff */
.L_x_1304:
[----:B-1----:R-:W-:-:S04]  /*14bb0*/  IMAD.U32 R10, RZ, RZ, UR5 ;  /* 0x00000005ff0a7e24 */ /* 0x002fc8000f8e00ff */
[----:B------:R1:W2:Y:S03]  /*14bc0*/  SYNCS.PHASECHK.TRANS64.TRYWAIT P1, [R10+URZ+0x2a830], R9 ;  /* 0x02a830090a0075a7 */ /* 0x0002a6000802017f */
[----:B--2---:R-:W-:Y:S05]  /*14bd0*/  @!P1 NANOSLEEP.SYNCS 0x989680 ;  /* 0x009896800000995d */ /* 0x004fea0003900000 */
[----:B------:R-:W2:Y:S02]  /*14be0*/  @!P1 SYNCS.PHASECHK.TRANS64 P1, [R10+URZ+0x2a830], R9 ;  /* 0x02a830090a0095a7 */ /* 0x000ea4000802007f */
[----:B--2---:R-:W-:Y:S05]  /*14bf0*/  @!P1 BRA `(.L_x_1304) ;  /* 0xfffffffc00ec9947 */ /* 0x004fea000383ffff */
[----:B------:R-:W-:Y:S05]  /*14c00*/  BRA `(.L_x_1303) ;  /* 0xffffff4400d47947 */ /* 0x000fea000383ffff */
.L_x_1308:
[----:B01----:R-:W-:-:S04]  /*14c10*/  IMAD.U32 R9, RZ, RZ, UR5 ;  /* 0x00000005ff097e24 */ /* 0x003fc8000f8e00ff */
[----:B------:R0:W1:Y:S03]  /*14c20*/  SYNCS.PHASECHK.TRANS64.TRYWAIT P1, [R9+URZ+0x2a850], R0 ;  /* 0x02a85000090075a7 */ /* 0x000066000802017f */
[----:B-1----:R-:W-:Y:S05]  /*14c30*/  @!P1 NANOSLEEP.SYNCS 0x989680 ;  /* 0x009896800000995d */ /* 0x002fea0003900000 */
[----:B------:R-:W1:Y:S02]  /*14c40*/  @!P1 SYNCS.PHASECHK.TRANS64 P1, [R9+URZ+0x2a850], R0 ;  /* 0x02a85000090095a7 */ /* 0x000e64000802007f */
[----:B-1----:R-:W-:Y:S05]  /*14c50*/  @!P1 BRA `(.L_x_1308) ;  /* 0xfffffffc00ec9947 */ /* 0x002fea000383ffff */
[----:B------:R-:W-:Y:S05]  /*14c60*/  BRA `(.L_x_1307) ;  /* 0xffffff4c00fc7947 */ /* 0x000fea000383ffff */
.L_x_1323:
[----:B-1----:R-:W-:-:S04]  /*14c70*/  IMAD.U32 R5, RZ, RZ, UR5 ;  /* 0x00000005ff057e24 */ /* 0x002fc8000f8e00ff */
[----:B------:R1:W2:Y:S03]  /*14c80*/  SYNCS.PHASECHK.TRANS64.TRYWAIT P1, [R5+URZ+0x2a850], R0 ;  /* 0x02a85000050075a7 */ /* 0x0002a6000802017f */
[----:B--2---:R-:W-:Y:S05]  /*14c90*/  @!P1 NANOSLEEP.SYNCS 0x989680 ;  /* 0x009896800000995d */ /* 0x004fea0003900000 */
[----:B------:R-:W2:Y:S02]  /*14ca0*/  @!P1 SYNCS.PHASECHK.TRANS64 P1, [R5+URZ+0x2a850], R0 ;  /* 0x02a85000050095a7 */ /* 0x000ea4000802007f */
[----:B--2---:R-:W-:Y:S05]  /*14cb0*/  @!P1 BRA `(.L_x_1323) ;  /* 0xfffffffc00ec9947 */ /* 0x004fea000383ffff */
[----:B------:R-:W-:Y:S05]  /*14cc0*/  BRA `(.L_x_1322) ;  /* 0xffffff7400ec7947 */ /* 0x000fea000383ffff */
.L_x_1374:
[----:B------:R-:W-:Y:S01]  /*14cd0*/  SHF.R.U32.HI R7, RZ, 0x5, R21 ;  /* 0x00000005ff077819 */ /* 0x000fe20000011615 */
[----:B------:R-:W-:Y:S01]  /*14ce0*/  BSSY B0, `(.L_x_1440) ;  /* 0x0000009000007945 */ /* 0x000fe20003800000 */
[----:B------:R-:W-:Y:S02]  /*14cf0*/  IMAD.MOV.U32 R12, RZ, RZ, RZ ;  /* 0x000000ffff0c7224 */ /* 0x000fe400078e00ff */
[----:B------:R-:W-:Y:S01]  /*14d00*/  LOP3.LUT R7, R7, 0x3, RZ, 0xc0, !PT ;  /* 0x0000000307077812 */ /* 0x000fe200078ec0ff */
[----:B------:R-:W-:Y:S02]  /*14d10*/  IMAD.MOV.U32 R11, RZ, RZ, 0x1f ;  /* 0x0000001fff0b7424 */ /* 0x000fe400078e00ff */
[----:B------:R-:W-:Y:S02]  /*14d20*/  IMAD.MOV.U32 R15, RZ, RZ, -0x1 ;  /* 0xffffffffff0f7424 */ /* 0x000fe400078e00ff */
[----:B------:R-:W-:-:S07]  /*14d30*/  IMAD.MOV.U32 R13, RZ, RZ, R7 ;  /* 0x000000ffff0d7224 */ /* 0x000fce00078e0007 */
[----:B0----5:R-:W-:Y:S05]  /*14d40*/  WARPSYNC.COLLECTIVE R15, `(.L_x_1441) ;  /* 0x000000000f087348 */ /* 0x021fea0003c00000 */
[----:B------:R1:W2:Y:S02]  /*14d50*/  SHFL.IDX P6, R14, R13, R12, R11 ;  /* 0x0000000c0d0e7389 */ /* 0x0002a400000c000b */
[----:B012--5:R-:W-:Y:S01]  /*14d60*/  ENDCOLLECTIVE ;  /* 0x000000000000791b */ /* 0x027fe20003800000 */
.L_x_1441:
[----:B------:R-:W-:Y:S05]  /*14d70*/  BSYNC B0 ;  /* 0x0000000000007941 */ /* 0x000fea0003800000 */
.L_x_1440:
[----:B------:R-:W-:Y:S05]  /*14d80*/  BRA `(.L_x_1442) ;  /* 0xffffffbc00747947 */ /* 0x000fea000383ffff */
.L_x_1377:
[----:B-1----:R1:W2:Y:S02]  /*14d90*/  SYNCS.PHASECHK.TRANS64.TRYWAIT P0, [R7+URZ+0x2a840], R2 ;  /* 0x02a84002070075a7 */ /* 0x0022a4000800017f */
[----:B--2---:R-:W-:Y:S05]  /*14da0*/  @!P0 NANOSLEEP.SYNCS 0x989680 ;  /* 0x009896800000895d */ /* 0x004fea0003900000 */
[----:B------:R-:W2:Y:S02]  /*14db0*/  @!P0 SYNCS.PHASECHK.TRANS64 P0, [R7+URZ+0x2a840], R2 ;  /* 0x02a84002070085a7 */ /* 0x000ea4000800007f */
[----:B--2---:R-:W-:Y:S05]  /*14dc0*/  @!P0 BRA `(.L_x_1377) ;  /* 0xfffffffc00f08947 */ /* 0x004fea000383ffff */
[----:B------:R-:W-:Y:S05]  /*14dd0*/  BRA `(.L_x_1443) ;  /* 0xffffffbc00f07947 */ /* 0x000fea000383ffff */
.L_x_1378:
        /* <DEDUP_REMOVED lines=8> */
.L_x_1445:
[----:B------:R-:W-:Y:S05]  /*14e60*/  BSYNC B0 ;  /* 0x0000000000007941 */ /* 0x000fea0003800000 */
.L_x_1444:
        /* <DEDUP_REMOVED lines=9> */
.L_x_1446:
[----:B------:R-:W-:Y:S02]  /*14f00*/  IMAD.MOV.U32 R13, RZ, RZ, R0 ;  /* 0x000000ffff0d7224 */ /* 0x000fe400078e0000 */
[----:B------:R-:W-:Y:S02]  /*14f10*/  IMAD.MOV.U32 R12, RZ, RZ, 0x1 ;  /* 0x00000001ff0c7424 */ /* 0x000fe400078e00ff */
[----:B------:R-:W-:-:S07]  /*14f20*/  IMAD.MOV.U32 R3, RZ, RZ, R14 ;  /* 0x000000ffff037224 */ /* 0x000fce00078e000e */
[----:B------:R-:W-:Y:S05]  /*14f30*/  WARPSYNC.COLLECTIVE R15, `(.L_x_1447) ;  /* 0x000000000f087348 */ /* 0x000fea0003c00000 */
[----:B------:R0:W1:Y:S02]  /*14f40*/  SHFL.IDX P6, R14, R13, R12, R11 ;  /* 0x0000000c0d0e7389 */ /* 0x00006400000c000b */
[----:B01----:R-:W-:Y:S01]  /*14f50*/  ENDCOLLECTIVE ;  /* 0x000000000000791b */ /* 0x003fe20003800000 */
.L_x_1447:
        /* <DEDUP_REMOVED lines=13> */
[----:B0-----:R-:W-:-:S07]  /*15030*/  IMAD.MOV.U32 R2, RZ, RZ, R14 ;  /* 0x000000ffff027224 */ /* 0x001fce00078e000e */
[----:B------:R-:W-:Y:S05]  /*15040*/  WARPSYNC.COLLECTIVE R15, `(.L_x_1448) ;  /* 0x000000000f087348 */ /* 0x000fea0003c00000 */
[----:B------:R0:W1:Y:S02]  /*15050*/  SHFL.IDX P6, R14, R13, R12, R11 ;  /* 0x0000000c0d0e7389 */ /* 0x00006400000c000b */
[----:B01----:R-:W-:Y:S01]  /*15060*/  ENDCOLLECTIVE ;  /* 0x000000000000791b */ /* 0x003fe20003800000 */
.L_x_1448:
[----:B------:R-:W-:Y:S02]  /*15070*/  @P1 IMAD R8, R5, 0x2, R22 ;  /* 0x0000000205081824 */ /* 0x000fe400078e0216 */
[----:B------:R-:W-:Y:S02]  /*15080*/  IMAD.MOV.U32 R13, RZ, RZ, R0 ;  /* 0x000000ffff0d7224 */ /* 0x000fe400078e0000 */
[----:B------:R-:W-:Y:S02]  /*15090*/  IMAD.MOV.U32 R12, RZ, RZ, 0x2 ;  /* 0x00000002ff0c7424 */ /* 0x000fe400078e00ff */
[----:B------:R-:W-:-:S07]  /*150a0*/  IMAD.MOV.U32 R3, RZ, RZ, R14 ;  /* 0x000000ffff037224 */ /* 0x000fce00078e000e */
[----:B------:R-:W-:Y:S05]  /*150b0*/  WARPSYNC.COLLECTIVE R15, `(.L_x_1449) ;  /* 0x000000000f087348 */ /* 0x000fea0003c00000 */
[----:B------:R0:W1:Y:S02]  /*150c0*/  SHFL.IDX P6, R14, R13, R12, R11 ;  /* 0x0000000c0d0e7389 */ /* 0x00006400000c000b */
[----:B01----:R-:W-:Y:S01]  /*150d0*/  ENDCOLLECTIVE ;  /* 0x000000000000791b */ /* 0x003fe20003800000 */
.L_x_1449:
        /* <DEDUP_REMOVED lines=17> */
.L_x_1450:
[----:B------:R-:W-:Y:S02]  /*151f0*/  @P1 IMAD R8, R5, 0x2, R22 ;  /* 0x0000000205081824 */ /* 0x000fe400078e0216 */
[----:B------:R-:W-:Y:S02]  /*15200*/  IMAD.MOV.U32 R13, RZ, RZ, R0 ;  /* 0x000000ffff0d7224 */ /* 0x000fe400078e0000 */
[----:B------:R-:W-:Y:S02]  /*15210*/  IMAD.MOV.U32 R12, RZ, RZ, 0x3 ;  /* 0x00000003ff0c7424 */ /* 0x000fe400078e00ff */
[----:B------:R-:W-:-:S07]  /*15220*/  IMAD.MOV.U32 R3, RZ, RZ, R14 ;  /* 0x000000ffff037224 */ /* 0x000fce00078e000e */
[----:B------:R-:W-:Y:S05]  /*15230*/  WARPSYNC.COLLECTIVE R15, `(.L_x_1451) ;  /* 0x000000000f087348 */ /* 0x000fea0003c00000 */
[----:B------:R0:W1:Y:S02]  /*15240*/  SHFL.IDX P6, R14, R13, R12, R11 ;  /* 0x0000000c0d0e7389 */ /* 0x00006400000c000b */
[----:B01----:R-:W-:Y:S01]  /*15250*/  ENDCOLLECTIVE ;  /* 0x000000000000791b */ /* 0x003fe20003800000 */
.L_x_1451:
        /* <DEDUP_REMOVED lines=17> */
.L_x_1452:
[----:B------:R-:W-:Y:S02]  /*15370*/  @P1 IMAD R8, R5, 0x2, R22 ;  /* 0x0000000205081824 */ /* 0x000fe400078e0216 */
[----:B------:R-:W-:Y:S02]  /*15380*/  IMAD.MOV.U32 R13, RZ, RZ, R0 ;  /* 0x000000ffff0d7224 */ /* 0x000fe400078e0000 */
[----:B------:R-:W-:Y:S02]  /*15390*/  IMAD.MOV.U32 R12, RZ, RZ, 0x4 ;  /* 0x00000004ff0c7424 */ /* 0x000fe400078e00ff */
[----:B------:R-:W-:-:S07]  /*153a0*/  IMAD.MOV.U32 R3, RZ, RZ, R14 ;  /* 0x000000ffff037224 */ /* 0x000fce00078e000e */
[----:B------:R-:W-:Y:S05]  /*153b0*/  WARPSYNC.COLLECTIVE R15, `(.L_x_1453) ;  /* 0x000000000f087348 */ /* 0x000fea0003c00000 */
[----:B------:R0:W1:Y:S02]  /*153c0*/  SHFL.IDX P6, R14, R13, R12, R11 ;  /* 0x0000000c0d0e7389 */ /* 0x00006400000c000b */
[----:B01----:R-:W-:Y:S01]  /*153d0*/  ENDCOLLECTIVE ;  /* 0x000000000000791b */ /* 0x003fe20003800000 */
.L_x_1453:
        /* <DEDUP_REMOVED lines=17> */
.L_x_1454:
[----:B------:R-:W-:Y:S02]  /*154f0*/  @P1 IMAD R8, R5, 0x2, R22 ;  /* 0x0000000205081824 */ /* 0x000fe400078e0216 */
[----:B------:R-:W-:Y:S02]  /*15500*/  IMAD.MOV.U32 R13, RZ, RZ, R0 ;  /* 0x000000ffff0d7224 */ /* 0x000fe400078e0000 */
[----:B------:R-:W-:Y:S02]  /*15510*/  IMAD.MOV.U32 R12, RZ, RZ, 0x5 ;  /* 0x00000005ff0c7424 */ /* 0x000fe400078e00ff */
[----:B------:R-:W-:-:S07]  /*15520*/  IMAD.MOV.U32 R3, RZ, RZ, R14 ;  /* 0x000000ffff037224 */ /* 0x000fce00078e000e */
[----:B------:R-:W-:Y:S05]  /*15530*/  WARPSYNC.COLLECTIVE R15, `(.L_x_1455) ;  /* 0x000000000f087348 */ /* 0x000fea0003c00000 */
[----:B------:R0:W1:Y:S02]  /*15540*/  SHFL.IDX P6, R14, R13, R12, R11 ;  /* 0x0000000c0d0e7389 */ /* 0x00006400000c000b */
[----:B01----:R-:W-:Y:S01]  /*15550*/  ENDCOLLECTIVE ;  /* 0x000000000000791b */ /* 0x003fe20003800000 */
.L_x_1455:
[----:B------:R-:W-:-:S05]  /*15560*/  @P1 LEA R3, P0, R9, R3, 0x1 ;  /* 0x0000000309031211 */ /* 0x000fca00078008ff */
[----:B------:R-:W-:-:S05]  /*15570*/  @P1 IMAD.X R2, RZ, RZ, R2, P0 ;  /* 0x000000ffff021224 */ /* 0x000fca00000e0602 */
[----:B------:R-:W-:Y:S01]  /*15580*/  @P1 LOP3.LUT R3, R3, R2, RZ, 0x3c, !PT ;  /* 0x0000000203031212 */ /* 0x000fe200078e3cff */
[----:B------:R-:W-:-:S03]  /*15590*/  IMAD.MOV.U32 R13, RZ, RZ, R4 ;  /* 0x000000ffff0d7224 */ /* 0x000fc600078e0004 */
[----:B------:R-:W-:-:S04]  /*155a0*/  @P1 LOP3.LUT R2, R3, R2, RZ, 0x3c, !PT ;  /* 0x0000000203021212 */ /* 0x000fc800078e3cff */
[----:B------:R-:W-:Y:S01]  /*155b0*/  @P1 LOP3.LUT R3, R3, R2, RZ, 0x3c, !PT ;  /* 0x0000000203031212 */ /* 0x000fe200078e3cff */
[----:B------:R-:W-:-:S07]  /*155c0*/  IMAD.MOV.U32 R0, RZ, RZ, R14 ;  /* 0x000000ffff007224 */ /* 0x000fce00078e000e */
[----:B------:R-:W-:Y:S05]  /*155d0*/  WARPSYNC.COLLECTIVE R15, `(.L_x_1456) ;  /* 0x000000000f087348 */ /* 0x000fea0003c00000 */
[----:B------:R0:W1:Y:S02]  /*155e0*/  SHFL.IDX P6, R14, R13, R12, R11 ;  /* 0x0000000c0d0e7389 */ /* 0x00006400000c000b */
[----:B01----:R-:W-:Y:S01]  /*155f0*/  ENDCOLLECTIVE ;  /* 0x000000000000791b */ /* 0x003fe20003800000 */
.L_x_1456:
        /* <DEDUP_REMOVED lines=8> */
.L_x_1383:
[----:B------:R-:W-:Y:S02]  /*15680*/  IMAD.MOV.U32 R13, RZ, RZ, R4 ;  /* 0x000000ffff0d7224 */ /* 0x000fe400078e0004 */
[----:B------:R-:W-:Y:S02]  /*15690*/  IMAD.MOV.U32 R12, RZ, RZ, RZ ;  /* 0x000000ffff0c7224 */ /* 0x000fe400078e00ff */
[----:B------:R-:W-:Y:S02]  /*156a0*/  IMAD.MOV.U32 R11, RZ, RZ, 0x181f ;  /* 0x0000181fff0b7424 */ /* 0x000fe400078e00ff */
[----:B------:R-:W-:Y:S02]  /*156b0*/  IMAD.MOV.U32 R15, RZ, RZ, -0x1 ;  /* 0xffffffffff0f7424 */ /* 0x000fe400078e00ff */
[----:B------:R-:W-:Y:S02]  /*156c0*/  IMAD R29, R29, R6, RZ ;  /* 0x000000061d1d7224 */ /* 0x000fe400078e02ff */
[----:B------:R-:W-:-:S07]  /*156d0*/  IMAD.IADD R26, R8, 0x1, R26 ;  /* 0x00000001081a7824 */ /* 0x000fce00078e021a */
[----:B------:R-:W-:Y:S05]  /*156e0*/  WARPSYNC.COLLECTIVE R15, `(.L_x_1458) ;  /* 0x000000000f087348 */ /* 0x000fea0003c00000 */
[----:B------:R0:W1:Y:S02]  /*156f0*/  SHFL.IDX P6, R14, R13, R12, R11 ;  /* 0x0000000c0d0e7389 */ /* 0x00006400000c000b */
[----:B01----:R-:W-:Y:S01]  /*15700*/  ENDCOLLECTIVE ;  /* 0x000000000000791b */ /* 0x003fe20003800000 */
.L_x_1458:
[C---:B------:R-:W-:Y:S01]  /*15710*/  VIADD R6, R26.reuse, 0x10 ;  /* 0x000000101a067836 */ /* 0x040fe20000000000 */
[----:B------:R-:W-:Y:S01]  /*15720*/  ISETP.GE.AND P1, PT, R26, R29, PT ;  /* 0x0000001d1a00720c */ /* 0x000fe20003f26270 */
[----:B------:R-:W-:Y:S02]  /*15730*/  IMAD.MOV.U32 R13, RZ, RZ, R0 ;  /* 0x000000ffff0d7224 */ /* 0x000fe400078e0000 */
[----:B------:R-:W-:-:S10]  /*15740*/  IMAD.MOV.U32 R2, RZ, RZ, R14 ;  /* 0x000000ffff027224 */ /* 0x000fd400078e000e */
[----:B------:R-:W-:Y:S05]  /*15750*/  WARPSYNC.COLLECTIVE R15, `(.L_x_1459) ;  /* 0x000000000f087348 */ /* 0x000fea0003c00000 */
[----:B------:R0:W1:Y:S02]  /*15760*/  SHFL.IDX P6, R14, R13, R12, R11 ;  /* 0x0000000c0d0e7389 */ /* 0x00006400000c000b */
[----:B01----:R-:W-:Y:S01]  /*15770*/  ENDCOLLECTIVE ;  /* 0x000000000000791b */ /* 0x003fe20003800000 */
.L_x_1459:
[----:B------:R-:W-:Y:S02]  /*15780*/  IMAD.MOV.U32 R13, RZ, RZ, R4 ;  /* 0x000000ffff0d7224 */ /* 0x000fe400078e0004 */
[----:B------:R-:W-:Y:S02]  /*15790*/  IMAD.MOV.U32 R12, RZ, RZ, 0x1 ;  /* 0x00000001ff0c7424 */ /* 0x000fe400078e00ff */
[----:B------:R-:W-:-:S07]  /*157a0*/  IMAD.MOV.U32 R3, RZ, RZ, R14 ;  /* 0x000000ffff037224 */ /* 0x000fce00078e000e */
[----:B------:R-:W-:Y:S05]  /*157b0*/  WARPSYNC.COLLECTIVE R15, `(.L_x_1460) ;  /* 0x000000000f087348 */ /* 0x000fea0003c00000 */
[----:B------:R0:W1:Y:S02]  /*157c0*/  SHFL.IDX P6, R14, R13, R12, R11 ;  /* 0x0000000c0d0e7389 */ /* 0x00006400000c000b */
[----:B01----:R-:W-:Y:S01]  /*157d0*/  ENDCOLLECTIVE ;  /* 0x000000000000791b */ /* 0x003fe20003800000 */
.L_x_1460:
[----:B------:R-:W-:-:S05]  /*157e0*/  @!P1 LEA R5, P4, R7, R3, 0x1 ;  /* 0x0000000307059211 */ /* 0x000fca00078808ff */
[----:B------:R-:W-:Y:S02]  /*157f0*/  @!P1 IMAD.X R3, RZ, RZ, R2, P4 ;  /* 0x000000ffff039224 */ /* 0x000fe400020e0602 */
[----:B------:R-:W-:Y:S02]  /*15800*/  @!P1 IMAD.MOV.U32 R2, RZ, RZ, R5 ;  /* 0x000000ffff029224 */ /* 0x000fe400078e0005 */
[----:B------:R-:W-:-:S03]  /*15810*/  IMAD.MOV.U32 R13, RZ, RZ, R0 ;  /* 0x000000ffff0d7224 */ /* 0x000fc600078e0000 */
        /* <DEDUP_REMOVED lines=11> */
.L_x_1461:
[----:B------:R-:W-:Y:S02]  /*158d0*/  IMAD.MOV.U32 R13, RZ, RZ, R4 ;  /* 0x000000ffff0d7224 */ /* 0x000fe400078e0004 */
[----:B------:R-:W-:Y:S02]  /*158e0*/  IMAD.MOV.U32 R12, RZ, RZ, 0x2 ;  /* 0x00000002ff0c7424 */ /* 0x000fe400078e00ff */
[----:B------:R-:W-:-:S07]  /*158f0*/  IMAD.MOV.U32 R3, RZ, RZ, R14 ;  /* 0x000000ffff037224 */ /* 0x000fce00078e000e */
[----:B------:R-:W-:Y:S05]  /*15900*/  WARPSYNC.COLLECTIVE R15, `(.L_x_1462) ;  /* 0x000000000f087348 */ /* 0x000fea0003c00000 */
[----:B------:R0:W1:Y:S02]  /*15910*/  SHFL.IDX P6, R14, R13, R12, R11 ;  /* 0x0000000c0d0e7389 */ /* 0x00006400000c000b */
[----:B01----:R-:W-:Y:S01]  /*15920*/  ENDCOLLECTIVE ;  /* 0x000000000000791b */ /* 0x003fe20003800000 */
.L_x_1462:
[----:B------:R-:W-:-:S05]  /*15930*/  @!P1 LEA R5, P4, R7, R3, 0x1 ;  /* 0x0000000307059211 */ /* 0x000fca00078808ff */
[----:B------:R-:W-:Y:S02]  /*15940*/  @!P1 IMAD.X R6, RZ, RZ, R2, P4 ;  /* 0x000000ffff069224 */ /* 0x000fe400020e0602 */
[----:B------:R-:W-:Y:S02]  /*15950*/  @!P1 IMAD.MOV.U32 R2, RZ, RZ, R5 ;  /* 0x000000ffff029224 */ /* 0x000fe400078e0005 */
[----:B------:R-:W-:Y:S02]  /*15960*/  @!P1 IMAD.MOV.U32 R3, RZ, RZ, R6 ;  /* 0x000000ffff039224 */ /* 0x000fe400078e0006 */
[----:B------:R-:W-:Y:S02]  /*15970*/  IMAD.MOV.U32 R13, RZ, RZ, R0 ;  /* 0x000000ffff0d7224 */ /* 0x000fe400078e0000 */
[----:B------:R-:W-:Y:S01]  /*15980*/  VIADD R6, R26, 0x20 ;  /* 0x000000201a067836 */ /* 0x000fe20000000000 */
        /* <DEDUP_REMOVED lines=11> */
.L_x_1463:
[----:B------:R-:W-:Y:S02]  /*15a40*/  IMAD.MOV.U32 R13, RZ, RZ, R4 ;  /* 0x000000ffff0d7224 */ /* 0x000fe400078e0004 */
[----:B------:R-:W-:Y:S02]  /*15a50*/  IMAD.MOV.U32 R12, RZ, RZ, 0x3 ;  /* 0x00000003ff0c7424 */ /* 0x000fe400078e00ff */
[----:B------:R-:W-:-:S07]  /*15a60*/  IMAD.MOV.U32 R3, RZ, RZ, R14 ;  /* 0x000000ffff037224 */ /* 0x000fce00078e000e */
[----:B------:R-:W-:Y:S05]  /*15a70*/  WARPSYNC.COLLECTIVE R15, `(.L_x_1464) ;  /* 0x000000000f087348 */ /* 0x000fea0003c00000 */
[----:B------:R0:W1:Y:S02]  /*15a80*/  SHFL.IDX P6, R14, R13, R12, R11 ;  /* 0x0000000c0d0e7389 */ /* 0x00006400000c000b */
[----:B01----:R-:W-:Y:S01]  /*15a90*/  ENDCOLLECTIVE ;  /* 0x000000000000791b */ /* 0x003fe20003800000 */
.L_x_1464:
        /* <DEDUP_REMOVED lines=17> */
.L_x_1465:
[----:B------:R-:W-:Y:S02]  /*15bb0*/  IMAD.MOV.U32 R13, RZ, RZ, R4 ;  /* 0x000000ffff0d7224 */ /* 0x000fe400078e0004 */
[----:B------:R-:W-:Y:S02]  /*15bc0*/  IMAD.MOV.U32 R12, RZ, RZ, 0x4 ;  /* 0x00000004ff0c7424 */ /* 0x000fe400078e00ff */
[----:B------:R-:W-:-:S07]  /*15bd0*/  IMAD.MOV.U32 R3, RZ, RZ, R14 ;  /* 0x000000ffff037224 */ /* 0x000fce00078e000e */
[----:B------:R-:W-:Y:S05]  /*15be0*/  WARPSYNC.COLLECTIVE R15, `(.L_x_1466) ;  /* 0x000000000f087348 */ /* 0x000fea0003c00000 */
[----:B------:R0:W1:Y:S02]  /*15bf0*/  SHFL.IDX P6, R14, R13, R12, R11 ;  /* 0x0000000c0d0e7389 */ /* 0x00006400000c000b */
[----:B01----:R-:W-:Y:S01]  /*15c00*/  ENDCOLLECTIVE ;  /* 0x000000000000791b */ /* 0x003fe20003800000 */
.L_x_1466:
        /* <DEDUP_REMOVED lines=17> */
.L_x_1467:
[----:B------:R-:W-:Y:S02]  /*15d20*/  IMAD.MOV.U32 R13, RZ, RZ, R4 ;  /* 0x000000ffff0d7224 */ /* 0x000fe400078e0004 */
[----:B------:R-:W-:Y:S02]  /*15d30*/  IMAD.MOV.U32 R12, RZ, RZ, 0x5 ;  /* 0x00000005ff0c7424 */ /* 0x000fe400078e00ff */
[----:B------:R-:W-:-:S07]  /*15d40*/  IMAD.MOV.U32 R3, RZ, RZ, R14 ;  /* 0x000000ffff037224 */ /* 0x000fce00078e000e */
[----:B------:R-:W-:Y:S05]  /*15d50*/  WARPSYNC.COLLECTIVE R15, `(.L_x_1468) ;  /* 0x000000000f087348 */ /* 0x000fea0003c00000 */
[----:B------:R0:W1:Y:S02]  /*15d60*/  SHFL.IDX P6, R14, R13, R12, R11 ;  /* 0x0000000c0d0e7389 */ /* 0x00006400000c000b */
[----:B01----:R-:W-:Y:S01]  /*15d70*/  ENDCOLLECTIVE ;  /* 0x000000000000791b */ /* 0x003fe20003800000 */
.L_x_1468:
        /* <DEDUP_REMOVED lines=17> */
.L_x_1469:
[----:B------:R-:W-:Y:S02]  /*15e90*/  IMAD.MOV.U32 R13, RZ, RZ, R4 ;  /* 0x000000ffff0d7224 */ /* 0x000fe400078e0004 */
[----:B------:R-:W-:Y:S02]  /*15ea0*/  IMAD.MOV.U32 R12, RZ, RZ, 0x6 ;  /* 0x00000006ff0c7424 */ /* 0x000fe400078e00ff */
[----:B------:R-:W-:-:S07]  /*15eb0*/  IMAD.MOV.U32 R3, RZ, RZ, R14 ;  /* 0x000000ffff037224 */ /* 0x000fce00078e000e */
[----:B------:R-:W-:Y:S05]  /*15ec0*/  WARPSYNC.COLLECTIVE R15, `(.L_x_1470) ;  /* 0x000000000f087348 */ /* 0x000fea0003c00000 */
[----:B------:R0:W1:Y:S02]  /*15ed0*/  SHFL.IDX P6, R14, R13, R12, R11 ;  /* 0x0000000c0d0e7389 */ /* 0x00006400000c000b */
[----:B01----:R-:W-:Y:S01]  /*15ee0*/  ENDCOLLECTIVE ;  /* 0x000000000000791b */ /* 0x003fe20003800000 */
.L_x_1470:
        /* <DEDUP_REMOVED lines=17> */
.L_x_1471:
[----:B------:R-:W-:Y:S02]  /*16000*/  IMAD.MOV.U32 R13, RZ, RZ, R4 ;  /* 0x000000ffff0d7224 */ /* 0x000fe400078e0004 */
[----:B------:R-:W-:Y:S02]  /*16010*/  IMAD.MOV.U32 R12, RZ, RZ, 0x7 ;  /* 0x00000007ff0c7424 */ /* 0x000fe400078e00ff */
[----:B------:R-:W-:-:S07]  /*16020*/  IMAD.MOV.U32 R3, RZ, RZ, R14 ;  /* 0x000000ffff037224 */ /* 0x000fce00078e000e */
[----:B------:R-:W-:Y:S05]  /*16030*/  WARPSYNC.COLLECTIVE R15, `(.L_x_1472) ;  /* 0x000000000f087348 */ /* 0x000fea0003c00000 */
[----:B------:R0:W1:Y:S02]  /*16040*/  SHFL.IDX P6, R14, R13, R12, R11 ;  /* 0x0000000c0d0e7389 */ /* 0x00006400000c000b */
[----:B01----:R-:W-:Y:S01]  /*16050*/  ENDCOLLECTIVE ;  /* 0x000000000000791b */ /* 0x003fe20003800000 */
.L_x_1472:
[----:B------:R-:W-:-:S05]  /*16060*/  @!P1 LEA R5, P4, R7, R3, 0x1 ;  /* 0x0000000307059211 */ /* 0x000fca00078808ff */
[----:B------:R-:W-:Y:S02]  /*16070*/  @!P1 IMAD.X R6, RZ, RZ, R2, P4 ;  /* 0x000000ffff069224 */ /* 0x000fe400020e0602 */
[----:B------:R-:W-:Y:S02]  /*16080*/  @!P1 IMAD.MOV.U32 R2, RZ, RZ, R5 ;  /* 0x000000ffff029224 */ /* 0x000fe400078e0005 */
[----:B------:R-:W-:Y:S02]  /*16090*/  @!P1 IMAD.MOV.U32 R3, RZ, RZ, R6 ;  /* 0x000000ffff039224 */ /* 0x000fe400078e0006 */
[----:B------:R-:W-:-:S03]  /*160a0*/  IMAD.MOV.U32 R13, RZ, RZ, R0 ;  /* 0x000000ffff0d7224 */ /* 0x000fc600078e0000 */
        /* <DEDUP_REMOVED lines=10> */
.L_x_1473:
[----:B------:R-:W-:Y:S05]  /*16150*/  BRA `(.L_x_1474) ;  /* 0xffffffbc00ac7947 */ /* 0x000fea000383ffff */
.L_x_1388:
[----:B0-----:R0:W1:Y:S02]  /*16160*/  SYNCS.PHASECHK.TRANS64.TRYWAIT P0, [R22+URZ+0x2a820], R3 ;  /* 0x02a82003160075a7 */ /* 0x001064000800017f */
[----:B-1----:R-:W-:Y:S05]  /*16170*/  @!P0 NANOSLEEP.SYNCS 0x989680 ;  /* 0x009896800000895d */ /* 0x002fea0003900000 */
[----:B------:R-:W1:Y:S02]  /*16180*/  @!P0 SYNCS.PHASECHK.TRANS64 P0, [R22+URZ+0x2a820], R3 ;  /* 0x02a82003160085a7 */ /* 0x000e64000800007f */
[----:B-1----:R-:W-:Y:S05]  /*16190*/  @!P0 BRA `(.L_x_1388) ;  /* 0xfffffffc00f08947 */ /* 0x002fea000383ffff */
[----:B------:R-:W-:Y:S05]  /*161a0*/  BRA `(.L_x_1475) ;  /* 0xffffffc000247947 */ /* 0x000fea000383ffff */
.L_x_1393:
[----:B0-----:R0:W1:Y:S02]  /*161b0*/  SYNCS.PHASECHK.TRANS64.TRYWAIT P0, [R6+URZ+0x2a840], R3 ;  /* 0x02a84003060075a7 */ /* 0x001064000800017f */
[----:B-1----:R-:W-:Y:S05]  /*161c0*/  @!P0 NANOSLEEP.SYNCS 0x989680 ;  /* 0x009896800000895d */ /* 0x002fea0003900000 */
[----:B------:R-:W1:Y:S02]  /*161d0*/  @!P0 SYNCS.PHASECHK.TRANS64 P0, [R6+URZ+0x2a840], R3 ;  /* 0x02a84003060085a7 */ /* 0x000e64000800007f */
[----:B-1----:R-:W-:Y:S05]  /*161e0*/  @!P0 BRA `(.L_x_1393) ;  /* 0xfffffffc00f08947 */ /* 0x002fea000383ffff */
[----:B------:R-:W-:Y:S05]  /*161f0*/  BRA `(.L_x_1476) ;  /* 0xffffffc000ec7947 */ /* 0x000fea000383ffff */
.L_x_1394:
        /* <DEDUP_REMOVED lines=8> */
.L_x_1478:
[----:B------:R-:W-:Y:S05]  /*16280*/  BSYNC B1 ;  /* 0x0000000000017941 */ /* 0x000fea0003800000 */
.L_x_1477:
[----:B------:R-:W0:Y:S01]  /*16290*/  S2R R34, SR_TID.X ;  /* 0x0000000000227919 */ /* 0x000e220000002100 */
[----:B------:R-:W-:Y:S02]  /*162a0*/  IMAD.MOV.U32 R13, RZ, RZ, R9 ;  /* 0x000000ffff0d7224 */ /* 0x000fe400078e0009 */
[----:B------:R-:W-:Y:S02]  /*162b0*/  IMAD.MOV.U32 R12, RZ, RZ, RZ ;  /* 0x000000ffff0c7224 */ /* 0x000fe400078e00ff */
[----:B------:R-:W-:Y:S02]  /*162c0*/  IMAD.MOV.U32 R11, RZ, RZ, 0x181f ;  /* 0x0000181fff0b7424 */ /* 0x000fe400078e00ff */
[----:B------:R-:W-:Y:S02]  /*162d0*/  IMAD.MOV.U32 R15, RZ, RZ, -0x1 ;  /* 0xffffffffff0f7424 */ /* 0x000fe400078e00ff */
[----:B------:R-:W-:Y:S02]  /*162e0*/  IMAD.MOV.U32 R3, RZ, RZ, R14 ;  /* 0x000000ffff037224 */ /* 0x000fe400078e000e */
[----:B------:R-:W-:-:S07]  /*162f0*/  IMAD R4, R4, 0x2, R22 ;  /* 0x0000000204047824 */ /* 0x000fce00078e0216 */
[----:B0-----:R-:W-:Y:S05]  /*16300*/  WARPSYNC.COLLECTIVE R15, `(.L_x_1479) ;  /* 0x000000000f087348 */ /* 0x001fea0003c00000 */
[----:B------:R1:W2:Y:S02]  /*16310*/  SHFL.IDX P6, R14, R13, R12, R11 ;  /* 0x0000000c0d0e7389 */ /* 0x0002a400000c000b */
[----:B012---:R-:W-:Y:S01]  /*16320*/  ENDCOLLECTIVE ;  /* 0x000000000000791b */ /* 0x007fe20003800000 */
.L_x_1479:
[----:B------:R-:W-:Y:S02]  /*16330*/  IMAD.MOV.U32 R13, RZ, RZ, R5 ;  /* 0x000000ffff0d7224 */ /* 0x000fe400078e0005 */
[----:B------:R-:W-:Y:S02]  /*16340*/  IMAD.MOV.U32 R12, RZ, RZ, 0x1 ;  /* 0x00000001ff0c7424 */ /* 0x000fe400078e00ff */
[----:B------:R-:W-:Y:S02]  /*16350*/  IMAD.SHL.U32 R34, R34, 0x8, RZ ;  /* 0x0000000822227824 */ /* 0x000fe400078e00ff */
[----:B------:R-:W-:-:S03]  /*16360*/  IMAD.MOV.U32 R2, RZ, RZ, R14 ;  /* 0x000000ffff027224 */ /* 0x000fc600078e000e */
[----:B------:R-:W-:-:S07]  /*16370*/  LOP3.LUT R34, R34, 0x38, RZ, 0xc0, !PT ;  /* 0x0000003822227812 */ /* 0x000fce00078ec0ff */
[----:B------:R-:W-:Y:S05]  /*16380*/  WARPSYNC.COLLECTIVE R15, `(.L_x_1480) ;  /* 0x000000000f087348 */ /* 0x000fea0003c00000 */
[----:B------:R0:W1:Y:S02]  /*16390*/  SHFL.IDX P6, R14, R13, R12, R11 ;  /* 0x0000000c0d0e7389 */ /* 0x00006400000c000b */
[----:B01----:R-:W-:Y:S01]  /*163a0*/  ENDCOLLECTIVE ;  /* 0x000000000000791b */ /* 0x003fe20003800000 */
.L_x_1480:
[----:B------:R-:W-:-:S05]  /*163b0*/  IMAD.SHL.U32 R0, R34, 0x2, RZ ;  /* 0x0000000222007824 */ /* 0x000fca00078e00ff */
[----:B------:R-:W-:-:S05]  /*163c0*/  IADD3 R2, P0, R2, R0, RZ ;  /* 0x0000000002027210 */ /* 0x000fca0007f1e0ff */
[----:B------:R-:W-:Y:S02]  /*163d0*/  IMAD.X R3, RZ, RZ, R3, P0 ;  /* 0x000000ffff037224 */ /* 0x000fe400000e0603 */
[----:B------:R-:W-:-:S03]  /*163e0*/  IMAD.MOV.U32 R13, RZ, RZ, R9 ;  /* 0x000000ffff0d7224 */ /* 0x000fc600078e0009 */
        /* <DEDUP_REMOVED lines=10> */
.L_x_1481:
[----:B------:R-:W-:Y:S02]  /*16490*/  IMAD.MOV.U32 R13, RZ, RZ, R5 ;  /* 0x000000ffff0d7224 */ /* 0x000fe400078e0005 */
[----:B------:R-:W-:Y:S02]  /*164a0*/  IMAD.MOV.U32 R12, RZ, RZ, 0x2 ;  /* 0x00000002ff0c7424 */ /* 0x000fe400078e00ff */
[----:B------:R-:W-:-:S07]  /*164b0*/  IMAD.MOV.U32 R2, RZ, RZ, R14 ;  /* 0x000000ffff027224 */ /* 0x000fce00078e000e */
[----:B------:R-:W-:Y:S05]  /*164c0*/  WARPSYNC.COLLECTIVE R15, `(.L_x_1482) ;  /* 0x000000000f087348 */ /* 0x000fea0003c00000 */
[----:B------:R0:W1:Y:S02]  /*164d0*/  SHFL.IDX P6, R14, R13, R12, R11 ;  /* 0x0000000c0d0e7389 */ /* 0x00006400000c000b */
[----:B01----:R-:W-:Y:S01]  /*164e0*/  ENDCOLLECTIVE ;  /* 0x000000000000791b */ /* 0x003fe20003800000 */
.L_x_1482:
[----:B------:R-:W-:-:S05]  /*164f0*/  IADD3 R2, P0, R2, R0, RZ ;  /* 0x0000000002027210 */ /* 0x000fca0007f1e0ff */
[----:B------:R-:W-:-:S05]  /*16500*/  IMAD.X R3, RZ, RZ, R3, P0 ;  /* 0x000000ffff037224 */ /* 0x000fca00000e0603 */
        /* <DEDUP_REMOVED lines=11> */
.L_x_1483:
[----:B------:R-:W-:Y:S02]  /*165c0*/  IMAD.MOV.U32 R13, RZ, RZ, R5 ;  /* 0x000000ffff0d7224 */ /* 0x000fe400078e0005 */
[----:B------:R-:W-:Y:S02]  /*165d0*/  IMAD.MOV.U32 R12, RZ, RZ, 0x3 ;  /* 0x00000003ff0c7424 */ /* 0x000fe400078e00ff */
[----:B------:R-:W-:-:S07]  /*165e0*/  IMAD.MOV.U32 R2, RZ, RZ, R14 ;  /* 0x000000ffff027224 */ /* 0x000fce00078e000e */
[----:B------:R-:W-:Y:S05]  /*165f0*/  WARPSYNC.COLLECTIVE R15, `(.L_x_1484) ;  /* 0x000000000f087348 */ /* 0x000fea0003c00000 */
[----:B------:R0:W1:Y:S02]  /*16600*/  SHFL.IDX P6, R14, R13, R12, R11 ;  /* 0x0000000c0d0e7389 */ /* 0x00006400000c000b */
[----:B01----:R-:W-:Y:S01]  /*16610*/  ENDCOLLECTIVE ;  /* 0x000000000000791b */ /* 0x003fe20003800000 */
.L_x_1484:
        /* <DEDUP_REMOVED lines=13> */
.L_x_1485:
[----:B------:R-:W-:Y:S02]  /*166f0*/  IMAD.MOV.U32 R13, RZ, RZ, R5 ;  /* 0x000000ffff0d7224 */ /* 0x000fe400078e0005 */
[----:B------:R-:W-:Y:S02]  /*16700*/  IMAD.MOV.U32 R12, RZ, RZ, 0x4 ;  /* 0x00000004ff0c7424 */ /* 0x000fe400078e00ff */
[----:B------:R-:W-:-:S07]  /*16710*/  IMAD.MOV.U32 R2, RZ, RZ, R14 ;  /* 0x000000ffff027224 */ /* 0x000fce00078e000e */
[----:B------:R-:W-:Y:S05]  /*16720*/  WARPSYNC.COLLECTIVE R15, `(.L_x_1486) ;  /* 0x000000000f087348 */ /* 0x000fea0003c00000 */
[----:B------:R0:W1:Y:S02]  /*16730*/  SHFL.IDX P6, R14, R13, R12, R11 ;  /* 0x0000000c0d0e7389 */ /* 0x00006400000c000b */
[----:B01----:R-:W-:Y:S01]  /*16740*/  ENDCOLLECTIVE ;  /* 0x000000000000791b */ /* 0x003fe20003800000 */
.L_x_1486:
        /* <DEDUP_REMOVED lines=13> */
.L_x_1487:
[----:B------:R-:W-:Y:S02]  /*16820*/  IMAD.MOV.U32 R13, RZ, RZ, R5 ;  /* 0x000000ffff0d7224 */ /* 0x000fe400078e0005 */
[----:B------:R-:W-:Y:S02]  /*16830*/  IMAD.MOV.U32 R12, RZ, RZ, 0x5 ;  /* 0x00000005ff0c7424 */ /* 0x000fe400078e00ff */
[----:B------:R-:W-:-:S07]  /*16840*/  IMAD.MOV.U32 R2, RZ, RZ, R14 ;  /* 0x000000ffff027224 */ /* 0x000fce00078e000e */
[----:B------:R-:W-:Y:S05]  /*16850*/  WARPSYNC.COLLECTIVE R15, `(.L_x_1488) ;  /* 0x000000000f087348 */ /* 0x000fea0003c00000 */
[----:B------:R0:W1:Y:S02]  /*16860*/  SHFL.IDX P6, R14, R13, R12, R11 ;  /* 0x0000000c0d0e7389 */ /* 0x00006400000c000b */
[----:B01----:R-:W-:Y:S01]  /*16870*/  ENDCOLLECTIVE ;  /* 0x000000000000791b */ /* 0x003fe20003800000 */
.L_x_1488:
        /* <DEDUP_REMOVED lines=13> */
.L_x_1489:
[----:B------:R-:W-:Y:S01]  /*16950*/  IMAD.MOV.U32 R2, RZ, RZ, R14 ;  /* 0x000000ffff027224 */ /* 0x000fe200078e000e */
[----:B------:R-:W-:Y:S06]  /*16960*/  BRA `(.L_x_1490) ;  /* 0xffffffc000287947 */ /* 0x000fec000383ffff */
.L_x_1399:
[----:B0-----:R0:W2:Y:S02]  /*16970*/  SYNCS.PHASECHK.TRANS64.TRYWAIT P0, [R5+URZ+0x2a860], R2 ;  /* 0x02a86002050075a7 */ /* 0x0010a4000800017f */
[----:B--2---:R-:W-:Y:S05]  /*16980*/  @!P0 NANOSLEEP.SYNCS 0x989680 ;  /* 0x009896800000895d */ /* 0x004fea0003900000 */
[----:B------:R-:W2:Y:S02]  /*16990*/  @!P0 SYNCS.PHASECHK.TRANS64 P0, [R5+URZ+0x2a860], R2 ;  /* 0x02a86002050085a7 */ /* 0x000ea4000800007f */
[----:B--2---:R-:W-:Y:S05]  /*169a0*/  @!P0 BRA `(.L_x_1399) ;  /* 0xfffffffc00f08947 */ /* 0x004fea000383ffff */
[----:B------:R-:W-:Y:S05]  /*169b0*/  BRA `(.L_x_1491) ;  /* 0xffffffc000887947 */ /* 0x000fea000383ffff */
.L_x_1400:
        /* <DEDUP_REMOVED lines=8> */
.L_x_1493:
[----:B------:R-:W-:Y:S05]  /*16a40*/  BSYNC B1 ;  /* 0x0000000000017941 */ /* 0x000fea0003800000 */
.L_x_1492:
        /* <DEDUP_REMOVED lines=9> */
.L_x_1494:
[----:B------:R-:W-:Y:S02]  /*16ae0*/  IMAD.MOV.U32 R13, RZ, RZ, R23 ;  /* 0x000000ffff0d7224 */ /* 0x000fe400078e0017 */
[----:B------:R-:W-:Y:S02]  /*16af0*/  IMAD.MOV.U32 R12, RZ, RZ, 0x1 ;  /* 0x00000001ff0c7424 */ /* 0x000fe400078e00ff */
[----:B------:R-:W-:-:S07]  /*16b00*/  IMAD.MOV.U32 R2, RZ, RZ, R14 ;  /* 0x000000ffff027224 */ /* 0x000fce00078e000e */
[----:B------:R-:W-:Y:S05]  /*16b10*/  WARPSYNC.COLLECTIVE R15, `(.L_x_1495) ;  /* 0x000000000f087348 */ /* 0x000fea0003c00000 */
[----:B------:R0:W1:Y:S02]  /*16b20*/  SHFL.IDX P6, R14, R13, R12, R11 ;  /* 0x0000000c0d0e7389 */ /* 0x00006400000c000b */
[----:B01----:R-:W-:Y:S01]  /*16b30*/  ENDCOLLECTIVE ;  /* 0x000000000000791b */ /* 0x003fe20003800000 */
.L_x_1495:
        /* <DEDUP_REMOVED lines=15> */
.L_x_1496:
[----:B------:R-:W-:Y:S02]  /*16c30*/  IMAD.MOV.U32 R13, RZ, RZ, R23 ;  /* 0x000000ffff0d7224 */ /* 0x000fe400078e0017 */
[----:B------:R-:W-:Y:S02]  /*16c40*/  IMAD.MOV.U32 R12, RZ, RZ, 0x2 ;  /* 0x00000002ff0c7424 */ /* 0x000fe400078e00ff */
[----:B------:R-:W-:-:S07]  /*16c50*/  IMAD.MOV.U32 R2, RZ, RZ, R14 ;  /* 0x000000ffff027224 */ /* 0x000fce00078e000e */
[----:B------:R-:W-:Y:S05]  /*16c60*/  WARPSYNC.COLLECTIVE R15, `(.L_x_1497) ;  /* 0x000000000f087348 */ /* 0x000fea0003c00000 */
[----:B------:R0:W1:Y:S02]  /*16c70*/  SHFL.IDX P6, R14, R13, R12, R11 ;  /* 0x0000000c0d0e7389 */ /* 0x00006400000c000b */
[----:B01----:R-:W-:Y:S01]  /*16c80*/  ENDCOLLECTIVE ;  /* 0x000000000000791b */ /* 0x003fe20003800000 */
.L_x_1497:
        /* <DEDUP_REMOVED lines=14> */
.L_x_1498:
[----:B------:R-:W-:Y:S02]  /*16d70*/  IMAD.MOV.U32 R13, RZ, RZ, R23 ;  /* 0x000000ffff0d7224 */ /* 0x000fe400078e0017 */
[----:B------:R-:W-:Y:S02]  /*16d80*/  IMAD.MOV.U32 R12, RZ, RZ, 0x3 ;  /* 0x00000003ff0c7424 */ /* 0x000fe400078e00ff */
[----:B------:R-:W-:-:S07]  /*16d90*/  IMAD.MOV.U32 R2, RZ, RZ, R14 ;  /* 0x000000ffff027224 */ /* 0x000fce00078e000e */
[----:B------:R-:W-:Y:S05]  /*16da0*/  WARPSYNC.COLLECTIVE R15, `(.L_x_1499) ;  /* 0x000000000f087348 */ /* 0x000fea0003c00000 */
[----:B------:R0:W1:Y:S02]  /*16db0*/  SHFL.IDX P6, R14, R13, R12, R11 ;  /* 0x0000000c0d0e7389 */ /* 0x00006400000c000b */
[----:B01----:R-:W-:Y:S01]  /*16dc0*/  ENDCOLLECTIVE ;  /* 0x000000000000791b */ /* 0x003fe20003800000 */
.L_x_1499:
        /* <DEDUP_REMOVED lines=14> */
.L_x_1500:
[----:B------:R-:W-:Y:S02]  /*16eb0*/  IMAD.MOV.U32 R13, RZ, RZ, R23 ;  /* 0x000000ffff0d7224 */ /* 0x000fe400078e0017 */
[----:B------:R-:W-:Y:S02]  /*16ec0*/  IMAD.MOV.U32 R12, RZ, RZ, 0x4 ;  /* 0x00000004ff0c7424 */ /* 0x000fe400078e00ff */
[----:B------:R-:W-:-:S07]  /*16ed0*/  IMAD.MOV.U32 R2, RZ, RZ, R14 ;  /* 0x000000ffff027224 */ /* 0x000fce00078e000e */
[----:B------:R-:W-:Y:S05]  /*16ee0*/  WARPSYNC.COLLECTIVE R15, `(.L_x_1501) ;  /* 0x000000000f087348 */ /* 0x000fea0003c00000 */
[----:B------:R0:W1:Y:S02]  /*16ef0*/  SHFL.IDX P6, R14, R13, R12, R11 ;  /* 0x0000000c0d0e7389 */ /* 0x00006400000c000b */
[----:B01----:R-:W-:Y:S01]  /*16f00*/  ENDCOLLECTIVE ;  /* 0x000000000000791b */ /* 0x003fe20003800000 */
.L_x_1501:
        /* <DEDUP_REMOVED lines=14> */
.L_x_1502:
[----:B------:R-:W-:Y:S02]  /*16ff0*/  IMAD.MOV.U32 R13, RZ, RZ, R23 ;  /* 0x000000ffff0d7224 */ /* 0x000fe400078e0017 */
[----:B------:R-:W-:Y:S02]  /*17000*/  IMAD.MOV.U32 R12, RZ, RZ, 0x5 ;  /* 0x00000005ff0c7424 */ /* 0x000fe400078e00ff */
[----:B------:R-:W-:-:S07]  /*17010*/  IMAD.MOV.U32 R2, RZ, RZ, R14 ;  /* 0x000000ffff027224 */ /* 0x000fce00078e000e */
[----:B------:R-:W-:Y:S05]  /*17020*/  WARPSYNC.COLLECTIVE R15, `(.L_x_1503) ;  /* 0x000000000f087348 */ /* 0x000fea0003c00000 */
[----:B------:R0:W1:Y:S02]  /*17030*/  SHFL.IDX P6, R14, R13, R12, R11 ;  /* 0x0000000c0d0e7389 */ /* 0x00006400000c000b */
[----:B01----:R-:W-:Y:S01]  /*17040*/  ENDCOLLECTIVE ;  /* 0x000000000000791b */ /* 0x003fe20003800000 */
.L_x_1503:
        /* <DEDUP_REMOVED lines=8> */
[----:B------:R-:W-:Y:S01]  /*170d0*/  ISETP.LT.OR P2, PT, R6, 0x41, !P0 ;  /* 0x000000410600780c */ /* 0x000fe20004741670 */
[----:B------:R-:W-:-:S12]  /*170e0*/  IMAD.MOV.U32 R23, RZ, RZ, R14 ;  /* 0x000000ffff177224 */ /* 0x000fd800078e000e */
[----:B0-----:R-:W-:Y:S05]  /*170f0*/  WARPSYNC.COLLECTIVE R15, `(.L_x_1504) ;  /* 0x000000000f087348 */ /* 0x001fea0003c00000 */
[----:B------:R1:W2:Y:S02]  /*17100*/  SHFL.IDX P6, R14, R13, R12, R11 ;  /* 0x0000000c0d0e7389 */ /* 0x0002a400000c000b */
[----:B012---:R-:W-:Y:S01]  /*17110*/  ENDCOLLECTIVE ;  /* 0x000000000000791b */ /* 0x007fe20003800000 */
.L_x_1504:
[----:B------:R-:W-:Y:S01]  /*17120*/  @!PT LDS RZ, [RZ] ;  /* 0x00000000fffff984 */ /* 0x000fe20000000800 */
[----:B------:R-:W-:Y:S01]  /*17130*/  @!PT LDS RZ, [RZ] ;  /* 0x00000000fffff984 */ /* 0x000fe20000000800 */
[----:B------:R-:W-:Y:S01]  /*17140*/  @!PT LDS RZ, [RZ] ;  /* 0x00000000fffff984 */ /* 0x000fe20000000800 */
[----:B------:R0:W-:Y:S02]  /*17150*/  LDGSTS.E.BYPASS.LTC128B.128 [R4+0x5400], desc[UR36][R2.64+0x80], !P2 ;  /* 0x0540008002047fae */ /* 0x0001e4000d101d64 */
[----:B0-----:R-:W-:Y:S01]  /*17160*/  IMAD.MOV.U32 R2, RZ, RZ, R14 ;  /* 0x000000ffff027224 */ /* 0x001fe200078e000e */
[----:B------:R-:W-:Y:S06]  /*17170*/  BRA `(.L_x_1505) ;  /* 0xffffffbc00747947 */ /* 0x000fec000383ffff */
.L_x_1408:
[----:B0-----:R0:W1:Y:S02]  /*17180*/  SYNCS.PHASECHK.TRANS64.TRYWAIT P0, [R0+URZ+0x2a860], R3 ;  /* 0x02a86003000075a7 */ /* 0x001064000800017f */
[----:B-1----:R-:W-:Y:S05]  /*17190*/  @!P0 NANOSLEEP.SYNCS 0x989680 ;  /* 0x009896800000895d */ /* 0x002fea0003900000 */
[----:B------:R-:W1:Y:S02]  /*171a0*/  @!P0 SYNCS.PHASECHK.TRANS64 P0, [R0+URZ+0x2a860], R3 ;  /* 0x02a86003000085a7 */ /* 0x000e64000800007f */
[----:B-1----:R-:W-:Y:S05]  /*171b0*/  @!P0 BRA `(.L_x_1408) ;  /* 0xfffffffc00f08947 */ /* 0x002fea000383ffff */
[----:B------:R-:W-:Y:S05]  /*171c0*/  BRA `(.L_x_1506) ;  /* 0xffffffc000947947 */ /* 0x000fea000383ffff */
.L_x_1409:
        /* <DEDUP_REMOVED lines=8> */
.L_x_1508:
[----:B------:R-:W-:Y:S05]  /*17250*/  BSYNC B0 ;  /* 0x0000000000007941 */ /* 0x000fea0003800000 */
.L_x_1507:
[----:B------:R-:W0:Y:S01]  /*17260*/  S2R R4, SR_TID.X ;  /* 0x0000000000047919 */ /* 0x000e220000002100 */
[----:B------:R-:W-:Y:S01]  /*17270*/  IMAD.MOV.U32 R13, RZ, RZ, R17 ;  /* 0x000000ffff0d7224 */ /* 0x000fe200078e0011 */
[C---:B------:R-:W-:Y:S01]  /*17280*/  LOP3.LUT R2, R28.reuse, 0x1, RZ, 0xc0, !PT ;  /* 0x000000011c027812 */ /* 0x040fe200078ec0ff */
[----:B------:R-:W-:Y:S01]  /*17290*/  IMAD.MOV.U32 R12, RZ, RZ, RZ ;  /* 0x000000ffff0c7224 */ /* 0x000fe200078e00ff */
[----:B------:R-:W-:Y:S01]  /*172a0*/  LOP3.LUT P0, RZ, R28, 0x2, RZ, 0xc0, !PT ;  /* 0x000000021cff7812 */ /* 0x000fe2000780c0ff */
[----:B------:R-:W-:Y:S01]  /*172b0*/  IMAD.MOV.U32 R11, RZ, RZ, 0x181f ;  /* 0x0000181fff0b7424 */ /* 0x000fe200078e00ff */
[----:B------:R-:W-:Y:S01]  /*172c0*/  ISETP.NE.U32.AND P1, PT, R2, 0x1, PT ;  /* 0x000000010200780c */ /* 0x000fe20003f25070 */
[----:B------:R-:W-:Y:S01]  /*172d0*/  IMAD.MOV.U32 R15, RZ, RZ, -0x1 ;  /* 0xffffffffff0f7424 */ /* 0x000fe200078e00ff */
[C---:B------:R-:W-:Y:S01]  /*172e0*/  ISETP.LT.OR P4, PT, R6.reuse, 0x1, !P0 ;  /* 0x000000010600780c */ /* 0x040fe20004781670 */
[----:B------:R-:W-:Y:S01]  /*172f0*/  IMAD.MOV.U32 R3, RZ, RZ, R14 ;  /* 0x000000ffff037224 */ /* 0x000fe200078e000e */
[----:B------:R-:W-:-:S13]  /*17300*/  ISETP.LT.OR P3, PT, R6, 0x1, P1 ;  /* 0x000000010600780c */ /* 0x000fda0000f61670 */
[----:B0-----:R-:W-:Y:S05]  /*17310*/  WARPSYNC.COLLECTIVE R15, `(.L_x_1509) ;  /* 0x000000000f087348 */ /* 0x001fea0003c00000 */
[----:B------:R1:W2:Y:S02]  /*17320*/  SHFL.IDX P6, R14, R13, R12, R11 ;  /* 0x0000000c0d0e7389 */ /* 0x0002a400000c000b */
[----:B012---:R-:W-:Y:S01]  /*17330*/  ENDCOLLECTIVE ;  /* 0x000000000000791b */ /* 0x007fe20003800000 */
.L_x_1509:
[----:B------:R-:W-:Y:S02]  /*17340*/  IMAD.MOV.U32 R13, RZ, RZ, R23 ;  /* 0x000000ffff0d7224 */ /* 0x000fe400078e0017 */
[----:B------:R-:W-:Y:S02]  /*17350*/  IMAD.MOV.U32 R12, RZ, RZ, 0x1 ;  /* 0x00000001ff0c7424 */ /* 0x000fe400078e00ff */
[----:B------:R-:W-:-:S05]  /*17360*/  IMAD.SHL.U32 R4, R4, 0x8, RZ ;  /* 0x0000000804047824 */ /* 0x000fca00078e00ff */
[----:B------:R-:W-:-:S05]  /*17370*/  LOP3.LUT R4, R4, 0x38, RZ, 0xc0, !PT ;  /* 0x0000003804047812 */ /* 0x000fca00078ec0ff */
[----:B------:R-:W-:Y:S02]  /*17380*/  IMAD.SHL.U32 R5, R4, 0x2, RZ ;  /* 0x0000000204057824 */ /* 0x000fe400078e00ff */
[----:B------:R-:W-:-:S03]  /*17390*/  IMAD R4, R7, 0x2, R22 ;  /* 0x0000000207047824 */ /* 0x000fc600078e0216 */
[----:B------:R-:W-:-:S13]  /*173a0*/  IADD3 R2, P2, R14, R5, RZ ;  /* 0x000000050e027210 */ /* 0x000fda0007f5e0ff */
[----:B------:R-:W-:Y:S05]  /*173b0*/  WARPSYNC.COLLECTIVE R15, `(.L_x_1510) ;  /* 0x000000000f087348 */ /* 0x000fea0003c00000 */
[----:B------:R0:W1:Y:S02]  /*173c0*/  SHFL.IDX P6, R14, R13, R12, R11 ;  /* 0x0000000c0d0e7389 */ /* 0x00006400000c000b */
[----:B01----:R-:W-:Y:S01]  /*173d0*/  ENDCOLLECTIVE ;  /* 0x000000000000791b */ /* 0x003fe20003800000 */
.L_x_1510:
        /* <DEDUP_REMOVED lines=13> */
.L_x_1511:
[----:B------:R-:W-:Y:S02]  /*174b0*/  IMAD.MOV.U32 R13, RZ, RZ, R23 ;  /* 0x000000ffff0d7224 */ /* 0x000fe400078e0017 */
[----:B------:R-:W-:Y:S01]  /*174c0*/  IMAD.MOV.U32 R12, RZ, RZ, 0x2 ;  /* 0x00000002ff0c7424 */ /* 0x000fe200078e00ff */
[----:B------:R-:W-:-:S13]  /*174d0*/  IADD3 R2, P2, R14, R5, RZ ;  /* 0x000000050e027210 */ /* 0x000fda0007f5e0ff */
[----:B------:R-:W-:Y:S05]  /*174e0*/  WARPSYNC.COLLECTIVE R15, `(.L_x_1512) ;  /* 0x000000000f087348 */ /* 0x000fea0003c00000 */
[----:B------:R0:W1:Y:S02]  /*174f0*/  SHFL.IDX P6, R14, R13, R12, R11 ;  /* 0x0000000c0d0e7389 */ /* 0x00006400000c000b */
[----:B01----:R-:W-:Y:S01]  /*17500*/  ENDCOLLECTIVE ;  /* 0x000000000000791b */ /* 0x003fe20003800000 */
.L_x_1512:
        /* <DEDUP_REMOVED lines=13> */
.L_x_1513:
[----:B------:R-:W-:Y:S02]  /*175e0*/  IMAD.MOV.U32 R13, RZ, RZ, R23 ;  /* 0x000000ffff0d7224 */ /* 0x000fe400078e0017 */
[----:B------:R-:W-:Y:S02]  /*175f0*/  IMAD.MOV.U32 R12, RZ, RZ, 0x3 ;  /* 0x00000003ff0c7424 */ /* 0x000fe400078e00ff */
[----:B------:R-:W-:-:S07]  /*17600*/  IMAD.MOV.U32 R10, RZ, RZ, R14 ;  /* 0x000000ffff0a7224 */ /* 0x000fce00078e000e */
[----:B------:R-:W-:Y:S05]  /*17610*/  WARPSYNC.COLLECTIVE R15, `(.L_x_1514) ;  /* 0x000000000f087348 */ /* 0x000fea0003c00000 */
[----:B------:R0:W1:Y:S02]  /*17620*/  SHFL.IDX P6, R14, R13, R12, R11 ;  /* 0x0000000c0d0e7389 */ /* 0x00006400000c000b */
[----:B01----:R-:W-:Y:S01]  /*17630*/  ENDCOLLECTIVE ;  /* 0x000000000000791b */ /* 0x003fe20003800000 */
.L_x_1514:
[----:B------:R-:W-:-:S05]  /*17640*/  IADD3 R2, P2, R10, R5, RZ ;  /* 0x000000050a027210 */ /* 0x000fca0007f5e0ff */
[----:B------:R-:W-:-:S05]  /*17650*/  IMAD.X R3, RZ, RZ, R7, P2 ;  /* 0x000000ffff037224 */ /* 0x000fca00010e0607 */
[----:B------:R-:W-:Y:S01]  /*17660*/  @!PT LDS RZ, [RZ] ;  /* 0x00000000fffff984 */ /* 0x000fe20000000800 */
[----:B------:R-:W-:Y:S01]  /*17670*/  @!PT LDS RZ, [RZ] ;  /* 0x00000000fffff984 */ /* 0x000fe20000000800 */
[----:B------:R-:W-:Y:S01]  /*17680*/  @!PT LDS RZ, [RZ] ;  /* 0x00000000fffff984 */ /* 0x000fe20000000800 */
[----:B------:R0:W-:Y:S01]  /*17690*/  LDGSTS.E.BYPASS.LTC128B.128 [R4+0x1400], desc[UR36][R2.64], !P3 ;  /* 0x0140000002047fae */ /* 0x0001e2000d901d64 */
[----:B------:R-:W-:Y:S01]  /*176a0*/  IMAD.MOV.U32 R13, RZ, RZ, R17 ;  /* 0x000000ffff0d7224 */ /* 0x000fe200078e0011 */
[C---:B------:R-:W-:Y:S02]  /*176b0*/  ISETP.LT.OR P3, PT, R6.reuse, 0x31, P1 ;  /* 0x000000310600780c */ /* 0x040fe40000f61670 */
[----:B------:R0:W-:Y:S01]  /*176c0*/  LDGSTS.E.BYPASS.LTC128B.128 [R4+0x4400], desc[UR36][R2.64+0x80], !P4 ;  /* 0x0440008002047fae */ /* 0x0001e2000e101d64 */
[----:B------:R-:W-:Y:S01]  /*176d0*/  ISETP.LT.OR P4, PT, R6, 0x31, !P0 ;  /* 0x000000310600780c */ /* 0x000fe20004781670 */
[----:B------:R-:W-:-:S12]  /*176e0*/  IMAD.MOV.U32 R8, RZ, RZ, R14 ;  /* 0x000000ffff087224 */ /* 0x000fd800078e000e */
[----:B0-----:R-:W-:Y:S05]  /*176f0*/  WARPSYNC.COLLECTIVE R15, `(.L_x_1515) ;  /* 0x000000000f087348 */ /* 0x001fea0003c00000 */
[----:B------:R1:W2:Y:S02]  /*17700*/  SHFL.IDX P6, R14, R13, R12, R11 ;  /* 0x0000000c0d0e7389 */ /* 0x0002a400000c000b */
[----:B012---:R-:W-:Y:S01]  /*17710*/  ENDCOLLECTIVE ;  /* 0x000000000000791b */ /* 0x007fe20003800000 */
.L_x_1515:
[----:B------:R-:W-:Y:S02]  /*17720*/  IMAD.MOV.U32 R13, RZ, RZ, R23 ;  /* 0x000000ffff0d7224 */ /* 0x000fe400078e0017 */
[----:B------:R-:W-:Y:S01]  /*17730*/  IMAD.MOV.U32 R12, RZ, RZ, 0x4 ;  /* 0x00000004ff0c7424 */ /* 0x000fe200078e00ff */
[----:B------:R-:W-:-:S13]  /*17740*/  IADD3 R2, P2, R14, R5, RZ ;  /* 0x000000050e027210 */ /* 0x000fda0007f5e0ff */
[----:B------:R-:W-:Y:S05]  /*17750*/  WARPSYNC.COLLECTIVE R15, `(.L_x_1516) ;  /* 0x000000000f087348 */ /* 0x000fea0003c00000 */
[----:B------:R0:W1:Y:S02]  /*17760*/  SHFL.IDX P6, R14, R13, R12, R11 ;  /* 0x0000000c0d0e7389 */ /* 0x00006400000c000b */
[----:B01----:R-:W-:Y:S01]  /*17770*/  ENDCOLLECTIVE ;  /* 0x000000000000791b */ /* 0x003fe20003800000 */
.L_x_1516:
        /* <DEDUP_REMOVED lines=13> */
.L_x_1517:
[----:B------:R-:W-:Y:S02]  /*17850*/  IMAD.MOV.U32 R13, RZ, RZ, R23 ;  /* 0x000000ffff0d7224 */ /* 0x000fe400078e0017 */
[----:B------:R-:W-:Y:S02]  /*17860*/  IMAD.MOV.U32 R12, RZ, RZ, 0x5 ;  /* 0x00000005ff0c7424 */ /* 0x000fe400078e00ff */
[----:B------:R-:W-:-:S07]  /*17870*/  IMAD.MOV.U32 R10, RZ, RZ, R14 ;  /* 0x000000ffff0a7224 */ /* 0x000fce00078e000e */
[----:B------:R-:W-:Y:S05]  /*17880*/  WARPSYNC.COLLECTIVE R15, `(.L_x_1518) ;  /* 0x000000000f087348 */ /* 0x000fea0003c00000 */
[----:B------:R0:W1:Y:S02]  /*17890*/  SHFL.IDX P6, R14, R13, R12, R11 ;  /* 0x0000000c0d0e7389 */ /* 0x00006400000c000b */
[----:B01----:R-:W-:Y:S01]  /*178a0*/  ENDCOLLECTIVE ;  /* 0x000000000000791b */ /* 0x003fe20003800000 */
.L_x_1518:
        /* <DEDUP_REMOVED lines=8> */
[----:B------:R-:W-:-:S07]  /*17930*/  IMAD.MOV.U32 R23, RZ, RZ, R14 ;  /* 0x000000ffff177224 */ /* 0x000fce00078e000e */
[----:B0-----:R-:W-:Y:S05]  /*17940*/  WARPSYNC.COLLECTIVE R15, `(.L_x_1519) ;  /* 0x000000000f087348 */ /* 0x001fea0003c00000 */
[----:B------:R1:W2:Y:S02]  /*17950*/  SHFL.IDX P6, R14, R13, R12, R11 ;  /* 0x0000000c0d0e7389 */ /* 0x0002a400000c000b */
[----:B012---:R-:W-:Y:S01]  /*17960*/  ENDCOLLECTIVE ;  /* 0x000000000000791b */ /* 0x007fe20003800000 */
.L_x_1519:
[----:B------:R-:W-:Y:S05]  /*17970*/  BRA `(.L_x_1520) ;  /* 0xffffffbc00907947 */ /* 0x000fea000383ffff */
.L_x_1414:
        /* <DEDUP_REMOVED lines=8> */
.L_x_1522:
[----:B------:R-:W-:Y:S05]  /*17a00*/  BSYNC B0 ;  /* 0x0000000000007941 */ /* 0x000fea0003800000 */
.L_x_1521:
[----:B------:R-:W-:Y:S02]  /*17a10*/  IMAD.MOV.U32 R13, RZ, RZ, R16 ;  /* 0x000000ffff0d7224 */ /* 0x000fe400078e0010 */
[----:B------:R-:W-:Y:S02]  /*17a20*/  IMAD.MOV.U32 R12, RZ, RZ, 0x1 ;  /* 0x00000001ff0c7424 */ /* 0x000fe400078e00ff */
[----:B------:R-:W-:Y:S02]  /*17a30*/  IMAD.MOV.U32 R11, RZ, RZ, 0x1f ;  /* 0x0000001fff0b7424 */ /* 0x000fe400078e00ff */
[----:B------:R-:W-:Y:S02]  /*17a40*/  IMAD.MOV.U32 R15, RZ, RZ, -0x1 ;  /* 0xffffffffff0f7424 */ /* 0x000fe400078e00ff */
[----:B------:R-:W-:Y:S02]  /*17a50*/  IMAD.IADD R5, R19, 0x1, R8 ;  /* 0x0000000113057824 */ /* 0x000fe400078e0208 */
[----:B------:R-:W-:-:S07]  /*17a60*/  IMAD.MOV.U32 R0, RZ, RZ, R14 ;  /* 0x000000ffff007224 */ /* 0x000fce00078e000e */
[----:B------:R-:W-:Y:S05]  /*17a70*/  WARPSYNC.COLLECTIVE R15, `(.L_x_1523) ;  /* 0x000000000f087348 */ /* 0x000fea0003c00000 */
[----:B------:R0:W1:Y:S02]  /*17a80*/  SHFL.IDX P6, R14, R13, R12, R11 ;  /* 0x0000000c0d0e7389 */ /* 0x00006400000c000b */
[----:B01----:R-:W-:Y:S01]  /*17a90*/  ENDCOLLECTIVE ;  /* 0x000000000000791b */ /* 0x003fe20003800000 */
.L_x_1523:
[----:B------:R-:W-:Y:S02]  /*17aa0*/  ULDC UR4, c[0x0][0xc3c] ;  /* 0x00030f0000047ab9 */ /* 0x000fe40000000800 */
[----:B------:R-:W-:-:S13]  /*17ab0*/  ISETP.GE.OR P1, PT, R5, UR4, !P0 ;  /* 0x0000000405007c0c */ /* 0x000fda000c726670 */
[----:B------:R-:W0:Y:S01]  /*17ac0*/  @!P1 LDC.64 R2, c[0x0][0xc80] ;  /* 0x00032000ff029b82 */ /* 0x000e220000000a00 */
[----:B------:R-:W-:Y:S02]  /*17ad0*/  IMAD.MOV.U32 R11, RZ, RZ, RZ ;  /* 0x000000ffff0b7224 */ /* 0x000fe400078e00ff */
[----:B------:R-:W-:Y:S02]  /*17ae0*/  IMAD.MOV.U32 R4, RZ, RZ, R14 ;  /* 0x000000ffff047224 */ /* 0x000fe400078e000e */
[----:B0-----:R-:W-:-:S06]  /*17af0*/  @!P1 IMAD.WIDE R2, R5, 0x4, R2 ;  /* 0x0000000405029825 */ /* 0x001fcc00078e0202 */
[----:B------:R-:W2:Y:S01]  /*17b00*/  @!P1 LDG.E R2, desc[UR36][R2.64] ;  /* 0x0000002402029981 */ /* 0x000ea2000c1e1900 */
[----:B------:R-:W-:Y:S01]  /*17b10*/  IMAD.MOV.U32 R5, RZ, RZ, RZ ;  /* 0x000000ffff057224 */ /* 0x000fe200078e00ff */
[C---:B------:R-:W-:Y:S02]  /*17b20*/  ISETP.GE.U32.AND P2, PT, R8.reuse, 0x2, PT ;  /* 0x000000020800780c */ /* 0x040fe40003f46070 */
[C---:B------:R-:W-:Y:S02]  /*17b30*/  ISETP.GE.U32.AND P3, PT, R8.reuse, 0x4, PT ;  /* 0x000000040800780c */ /* 0x040fe40003f66070 */
[C---:B------:R-:W-:Y:S02]  /*17b40*/  ISETP.GE.U32.AND P4, PT, R8.reuse, 0x8, PT ;  /* 0x000000080800780c */ /* 0x040fe40003f86070 */
[C---:B------:R-:W-:Y:S01]  /*17b50*/  ISETP.GE.U32.AND P5, PT, R8.reuse, 0x10, PT ;  /* 0x000000100800780c */ /* 0x040fe20003fa6070 */
[----:B--2---:R-:W-:Y:S01]  /*17b60*/  @!P1 IMAD.MOV.U32 R5, RZ, RZ, R2 ;  /* 0x000000ffff059224 */ /* 0x004fe200078e0002 */
[----:B------:R-:W-:-:S03]  /*17b70*/  ISETP.NE.AND P1, PT, R8, RZ, PT ;  /* 0x000000ff0800720c */ /* 0x000fc60003f25270 */
[----:B------:R-:W-:-:S10]  /*17b80*/  IMAD.MOV.U32 R13, RZ, RZ, R5 ;  /* 0x000000ffff0d7224 */ /* 0x000fd400078e0005 */
[----:B------:R-:W-:Y:S05]  /*17b90*/  WARPSYNC.COLLECTIVE R15, `(.L_x_1524) ;  /* 0x000000000f087348 */ /* 0x000fea0003c00000 */
[----:B------:R0:W1:Y:S02]  /*17ba0*/  SHFL.UP P6, R14, R13, R12, R11 ;  /* 0x0400000c0d0e7389 */ /* 0x00006400000c000b */
[----:B01----:R-:W-:Y:S01]  /*17bb0*/  ENDCOLLECTIVE ;  /* 0x000000000000791b */ /* 0x003fe20003800000 */
.L_x_1524:
[----:B------:R-:W-:Y:S01]  /*17bc0*/  IMAD.MOV.U32 R12, RZ, RZ, 0x2 ;  /* 0x00000002ff0c7424 */ /* 0x000fe200078e00ff */
[----:B------:R-:W-:-:S05]  /*17bd0*/  SEL R6, R14, RZ, P1 ;  /* 0x000000ff0e067207 */ /* 0x000fca0000800000 */
[----:B------:R-:W-:-:S04]  /*17be0*/  IMAD.IADD R6, R5, 0x1, R6 ;  /* 0x0000000105067824 */ /* 0x000fc800078e0206 */
[----:B------:R-:W-:-:S07]  /*17bf0*/  IMAD.MOV.U32 R13, RZ, RZ, R6 ;  /* 0x000000ffff0d7224 */ /* 0x000fce00078e0006 */
[----:B------:R-:W-:Y:S05]  /*17c00*/  WARPSYNC.COLLECTIVE R15, `(.L_x_1525) ;  /* 0x000000000f087348 */ /* 0x000fea0003c00000 */
[----:B------:R0:W1:Y:S02]  /*17c10*/  SHFL.UP P6, R14, R13, R12, R11 ;  /* 0x0400000c0d0e7389 */ /* 0x00006400000c000b */
[----:B01----:R-:W-:Y:S01]  /*17c20*/  ENDCOLLECTIVE ;  /* 0x000000000000791b */ /* 0x003fe20003800000 */
.L_x_1525:
[----:B------:R-:W-:Y:S01]  /*17c30*/  IMAD.MOV.U32 R12, RZ, RZ, 0x4 ;  /* 0x00000004ff0c7424 */ /* 0x000fe200078e00ff */
[----:B------:R-:W-:-:S05]  /*17c40*/  SEL R7, R14, RZ, P2 ;  /* 0x000000ff0e077207 */ /* 0x000fca0001000000 */
[----:B------:R-:W-:-:S04]  /*17c50*/  IMAD.IADD R7, R6, 0x1, R7 ;  /* 0x0000000106077824 */ /* 0x000fc800078e0207 */
[----:B------:R-:W-:-:S07]  /*17c60*/  IMAD.MOV.U32 R13, RZ, RZ, R7 ;  /* 0x000000ffff0d7224 */ /* 0x000fce00078e0007 */
[----:B------:R-:W-:Y:S05]  /*17c70*/  WARPSYNC.COLLECTIVE R15, `(.L_x_1526) ;  /* 0x000000000f087348 */ /* 0x000fea0003c00000 */
[----:B------:R0:W1:Y:S02]  /*17c80*/  SHFL.UP P6, R14, R13, R12, R11 ;  /* 0x0400000c0d0e7389 */ /* 0x00006400000c000b */
[----:B01----:R-:W-:Y:S01]  /*17c90*/  ENDCOLLECTIVE ;  /* 0x000000000000791b */ /* 0x003fe20003800000 */
.L_x_1526:
[----:B------:R-:W-:Y:S01]  /*17ca0*/  IMAD.MOV.U32 R12, RZ, RZ, 0x8 ;  /* 0x00000008ff0c7424 */ /* 0x000fe200078e00ff */
[----:B------:R-:W-:-:S05]  /*17cb0*/  SEL R2, R14, RZ, P3 ;  /* 0x000000ff0e027207 */ /* 0x000fca0001800000 */
[----:B------:R-:W-:-:S04]  /*17cc0*/  IMAD.IADD R2, R7, 0x1, R2 ;  /* 0x0000000107027824 */ /* 0x000fc800078e0202 */
[----:B------:R-:W-:-:S07]  /*17cd0*/  IMAD.MOV.U32 R13, RZ, RZ, R2 ;  /* 0x000000ffff0d7224 */ /* 0x000fce00078e0002 */
[----:B------:R-:W-:Y:S05]  /*17ce0*/  WARPSYNC.COLLECTIVE R15, `(.L_x_1527) ;  /* 0x000000000f087348 */ /* 0x000fea0003c00000 */
[----:B------:R0:W1:Y:S02]  /*17cf0*/  SHFL.UP P6, R14, R13, R12, R11 ;  /* 0x0400000c0d0e7389 */ /* 0x00006400000c000b */
[----:B01----:R-:W-:Y:S01]  /*17d00*/  ENDCOLLECTIVE ;  /* 0x000000000000791b */ /* 0x003fe20003800000 */
.L_x_1527:
[----:B------:R-:W-:Y:S01]  /*17d10*/  IMAD.MOV.U32 R12, RZ, RZ, 0x10 ;  /* 0x00000010ff0c7424 */ /* 0x000fe200078e00ff */
[----:B------:R-:W-:-:S05]  /*17d20*/  SEL R3, R14, RZ, P4 ;  /* 0x000000ff0e037207 */ /* 0x000fca0002000000 */
[----:B------:R-:W-:-:S04]  /*17d30*/  IMAD.IADD R3, R2, 0x1, R3 ;  /* 0x0000000102037824 */ /* 0x000fc800078e0203 */
[----:B------:R-:W-:-:S07]  /*17d40*/  IMAD.MOV.U32 R13, RZ, RZ, R3 ;  /* 0x000000ffff0d7224 */ /* 0x000fce00078e0003 */
[----:B------:R-:W-:Y:S05]  /*17d50*/  WARPSYNC.COLLECTIVE R15, `(.L_x_1528) ;  /* 0x000000000f087348 */ /* 0x000fea0003c00000 */
[----:B------:R0:W1:Y:S02]  /*17d60*/  SHFL.UP P6, R14, R13, R12, R11 ;  /* 0x0400000c0d0e7389 */ /* 0x00006400000c000b */
[----:B01----:R-:W-:Y:S01]  /*17d70*/  ENDCOLLECTIVE ;  /* 0x000000000000791b */ /* 0x003fe20003800000 */
.L_x_1528:
[----:B------:R-:W-:Y:S02]  /*17d80*/  IMAD.MOV.U32 R12, RZ, RZ, 0x1f ;  /* 0x0000001fff0c7424 */ /* 0x000fe400078e00ff */
[----:B------:R-:W-:Y:S01]  /*17d90*/  IMAD.MOV.U32 R11, RZ, RZ, 0x1f ;  /* 0x0000001fff0b7424 */ /* 0x000fe200078e00ff */
[----:B------:R-:W-:-:S05]  /*17da0*/  SEL R6, R14, RZ, P5 ;  /* 0x000000ff0e067207 */ /* 0x000fca0002800000 */
[----:B------:R-:W-:-:S04]  /*17db0*/  IMAD.IADD R6, R3, 0x1, R6 ;  /* 0x0000000103067824 */ /* 0x000fc800078e0206 */
[----:B------:R-:W-:-:S07]  /*17dc0*/  IMAD.MOV.U32 R13, RZ, RZ, R6 ;  /* 0x000000ffff0d7224 */ /* 0x000fce00078e0006 */
[----:B------:R-:W-:Y:S05]  /*17dd0*/  WARPSYNC.COLLECTIVE R15, `(.L_x_1529) ;  /* 0x000000000f087348 */ /* 0x000fea0003c00000 */
[----:B------:R0:W1:Y:S02]  /*17de0*/  SHFL.IDX P6, R14, R13, R12, R11 ;  /* 0x0000000c0d0e7389 */ /* 0x00006400000c000b */
[----:B01----:R-:W-:Y:S01]  /*17df0*/  ENDCOLLECTIVE ;  /* 0x000000000000791b */ /* 0x003fe20003800000 */
.L_x_1529:
[----:B------:R-:W-:Y:S05]  /*17e00*/  BRA `(.L_x_1530) ;  /* 0xffffffbc00a07947 */ /* 0x000fea000383ffff */
.L_x_1419:
[----:B------:R-:W-:Y:S01]  /*17e10*/  BSSY B0, `(.L_x_1531) ;  /* 0x0000008000007945 */ /* 0x000fe20003800000 */
[----:B-----5:R-:W-:Y:S02]  /*17e20*/  IMAD.MOV.U32 R13, RZ, RZ, R5 ;  /* 0x000000ffff0d7224 */ /* 0x020fe400078e0005 */
[----:B------:R-:W-:Y:S02]  /*17e30*/  IMAD.MOV.U32 R12, RZ, RZ, 0x1 ;  /* 0x00000001ff0c7424 */ /* 0x000fe400078e00ff */
[----:B------:R-:W-:Y:S02]  /*17e40*/  IMAD.MOV.U32 R11, RZ, RZ, RZ ;  /* 0x000000ffff0b7224 */ /* 0x000fe400078e00ff */
[----:B------:R-:W-:-:S07]  /*17e50*/  IMAD.MOV.U32 R15, RZ, RZ, -0x1 ;  /* 0xffffffffff0f7424 */ /* 0x000fce00078e00ff */
[----:B012---:R-:W-:Y:S05]  /*17e60*/  WARPSYNC.COLLECTIVE R15, `(.L_x_1532) ;  /* 0x000000000f087348 */ /* 0x007fea0003c00000 */
[----:B------:R3:W4:Y:S02]  /*17e70*/  SHFL.UP P6, R14, R13, R12, R11 ;  /* 0x0400000c0d0e7389 */ /* 0x00072400000c000b */
[----:B01234-:R-:W-:Y:S01]  /*17e80*/  ENDCOLLECTIVE ;  /* 0x000000000000791b */ /* 0x01ffe20003800000 */
.L_x_1532:
[----:B------:R-:W-:Y:S05]  /*17e90*/  BSYNC B0 ;  /* 0x0000000000007941 */ /* 0x000fea0003800000 */
.L_x_1531:
[----:B------:R-:W-:Y:S01]  /*17ea0*/  SEL R14, R14, RZ, P1 ;  /* 0x000000ff0e0e7207 */ /* 0x000fe20000800000 */
[----:B------:R-:W-:Y:S02]  /*17eb0*/  IMAD.MOV.U32 R12, RZ, RZ, 0x2 ;  /* 0x00000002ff0c7424 */ /* 0x000fe400078e00ff */
[----:B------:R-:W-:Y:S02]  /*17ec0*/  IMAD.MOV.U32 R11, RZ, RZ, RZ ;  /* 0x000000ffff0b7224 */ /* 0x000fe400078e00ff */
[----:B------:R-:W-:Y:S02]  /*17ed0*/  IMAD.IADD R13, R5, 0x1, R14 ;  /* 0x00000001050d7824 */ /* 0x000fe400078e020e */
[----:B------:R-:W-:-:S07]  /*17ee0*/  IMAD.MOV.U32 R15, RZ, RZ, -0x1 ;  /* 0xffffffffff0f7424 */ /* 0x000fce00078e00ff */
[----:B------:R-:W-:Y:S05]  /*17ef0*/  WARPSYNC.COLLECTIVE R15, `(.L_x_1533) ;  /* 0x000000000f087348 */ /* 0x000fea0003c00000 */
[----:B------:R0:W1:Y:S02]  /*17f00*/  SHFL.UP P6, R14, R13, R12, R11 ;  /* 0x0400000c0d0e7389 */ /* 0x00006400000c000b */
[----:B01----:R-:W-:Y:S01]  /*17f10*/  ENDCOLLECTIVE ;  /* 0x000000000000791b */ /* 0x003fe20003800000 */
.L_x_1533:
[----:B------:R-:W-:Y:S01]  /*17f20*/  IMAD.MOV.U32 R12, RZ, RZ, 0x4 ;  /* 0x00000004ff0c7424 */ /* 0x000fe200078e00ff */
[----:B------:R-:W-:-:S05]  /*17f30*/  SEL R2, R14, RZ, P2 ;  /* 0x000000ff0e027207 */ /* 0x000fca0001000000 */
[----:B------:R-:W-:-:S04]  /*17f40*/  IMAD.IADD R2, R13, 0x1, R2 ;  /* 0x000000010d027824 */ /* 0x000fc800078e0202 */
[----:B------:R-:W-:-:S07]  /*17f50*/  IMAD.MOV.U32 R13, RZ, RZ, R2 ;  /* 0x000000ffff0d7224 */ /* 0x000fce00078e0002 */
[----:B------:R-:W-:Y:S05]  /*17f60*/  WARPSYNC.COLLECTIVE R15, `(.L_x_1534) ;  /* 0x000000000f087348 */ /* 0x000fea0003c00000 */
[----:B------:R0:W1:Y:S02]  /*17f70*/  SHFL.UP P6, R14, R13, R12, R11 ;  /* 0x0400000c0d0e7389 */ /* 0x00006400000c000b */
[----:B01----:R-:W-:Y:S01]  /*17f80*/  ENDCOLLECTIVE ;  /* 0x000000000000791b */ /* 0x003fe20003800000 */
.L_x_1534:
[----:B------:R-:W-:Y:S01]  /*17f90*/  IMAD.MOV.U32 R12, RZ, RZ, 0x8 ;  /* 0x00000008ff0c7424 */ /* 0x000fe200078e00ff */
[----:B------:R-:W-:-:S05]  /*17fa0*/  SEL R3, R14, RZ, P3 ;  /* 0x000000ff0e037207 */ /* 0x000fca0001800000 */
[----:B------:R-:W-:-:S04]  /*17fb0*/  IMAD.IADD R3, R2, 0x1, R3 ;  /* 0x0000000102037824 */ /* 0x000fc800078e0203 */
[----:B------:R-:W-:-:S07]  /*17fc0*/  IMAD.MOV.U32 R13, RZ, RZ, R3 ;  /* 0x000000ffff0d7224 */ /* 0x000fce00078e0003 */
[----:B------:R-:W-:Y:S05]  /*17fd0*/  WARPSYNC.COLLECTIVE R15, `(.L_x_1535) ;  /* 0x000000000f087348 */ /* 0x000fea0003c00000 */
[----:B------:R0:W1:Y:S02]  /*17fe0*/  SHFL.UP P6, R14, R13, R12, R11 ;  /* 0x0400000c0d0e7389 */ /* 0x00006400000c000b */
[----:B01----:R-:W-:Y:S01]  /*17ff0*/  ENDCOLLECTIVE ;  /* 0x000000000000791b */ /* 0x003fe20003800000 */
.L_x_1535:
[----:B------:R-:W-:Y:S01]  /*18000*/  IMAD.MOV.U32 R12, RZ, RZ, 0x10 ;  /* 0x00000010ff0c7424 */ /* 0x000fe200078e00ff */
[----:B------:R-:W-:-:S05]  /*18010*/  SEL R4, R14, RZ, P4 ;  /* 0x000000ff0e047207 */ /* 0x000fca0002000000 */
[----:B------:R-:W-:-:S04]  /*18020*/  IMAD.IADD R4, R3, 0x1, R4 ;  /* 0x0000000103047824 */ /* 0x000fc800078e0204 */
[----:B------:R-:W-:-:S07]  /*18030*/  IMAD.MOV.U32 R13, RZ, RZ, R4 ;  /* 0x000000ffff0d7224 */ /* 0x000fce00078e0004 */
[----:B------:R-:W-:Y:S05]  /*18040*/  WARPSYNC.COLLECTIVE R15, `(.L_x_1536) ;  /* 0x000000000f087348 */ /* 0x000fea0003c00000 */
[----:B------:R0:W1:Y:S02]  /*18050*/  SHFL.UP P6, R14, R13, R12, R11 ;  /* 0x0400000c0d0e7389 */ /* 0x00006400000c000b */
[----:B01----:R-:W-:Y:S01]  /*18060*/  ENDCOLLECTIVE ;  /* 0x000000000000791b */ /* 0x003fe20003800000 */
.L_x_1536:
        /* <DEDUP_REMOVED lines=8> */
.L_x_1537:
[----:B------:R-:W-:Y:S05]  /*180f0*/  BRA `(.L_x_1538) ;  /* 0xffffffbc00807947 */ /* 0x000fea000383ffff */
.L_x_1421:
[----:B------:R-:W-:Y:S01]  /*18100*/  BSSY B0, `(.L_x_1539) ;  /* 0x0000006000007945 */ /* 0x000fe20003800000 */
[----:B------:R-:W-:Y:S01]  /*18110*/  PLOP3.LUT P6, PT, P6, PT, PT, 0x8, 0x0 ;  /* 0x000000000000781c */ /* 0x000fe200037ce170 */
[----:B------:R-:W-:-:S12]  /*18120*/  IMAD.MOV.U32 R15, RZ, RZ, -0x1 ;  /* 0xffffffffff0f7424 */ /* 0x000fd800078e00ff */
[----:B01----:R-:W-:Y:S05]  /*18130*/  WARPSYNC.COLLECTIVE R15, `(.L_x_1540) ;  /* 0x000000000f087348 */ /* 0x003fea0003c00000 */
[----:B------:R-:W-:Y:S01]  /*18140*/  VOTE.ANY R14, PT, P6 ;  /* 0x00000000000e7806 */ /* 0x000fe200030e0100 */
[----:B01----:R-:W-:Y:S06]  /*18150*/  ENDCOLLECTIVE ;  /* 0x000000000000791b */ /* 0x003fec0003800000 */
.L_x_1540:
[----:B------:R-:W-:Y:S05]  /*18160*/  BSYNC B0 ;  /* 0x0000000000007941 */ /* 0x000fea0003800000 */
.L_x_1539:
[----:B------:R-:W-:Y:S02]  /*18170*/  IMAD.MOV.U32 R2, RZ, RZ, R14 ;  /* 0x000000ffff027224 */ /* 0x000fe400078e000e */
[----:B------:R-:W-:Y:S02]  /*18180*/  IMAD.MOV.U32 R13, RZ, RZ, R5 ;  /* 0x000000ffff0d7224 */ /* 0x000fe400078e0005 */
[----:B------:R-:W0:Y:S01]  /*18190*/  POPC R4, R2 ;  /* 0x0000000200047309 */ /* 0x000e220000000000 */
[----:B------:R-:W-:Y:S02]  /*181a0*/  IMAD.MOV.U32 R11, RZ, RZ, 0x1f ;  /* 0x0000001fff0b7424 */ /* 0x000fe400078e00ff */
[----:B------:R-:W-:Y:S02]  /*181b0*/  IMAD.MOV.U32 R15, RZ, RZ, -0x1 ;  /* 0xffffffffff0f7424 */ /* 0x000fe400078e00ff */
[----:B0-----:R-:W-:-:S07]  /*181c0*/  IMAD.MOV.U32 R12, RZ, RZ, R4 ;  /* 0x000000ffff0c7224 */ /* 0x001fce00078e0004 */
[----:B------:R-:W-:Y:S05]  /*181d0*/  WARPSYNC.COLLECTIVE R15, `(.L_x_1541) ;  /* 0x000000000f087348 */ /* 0x000fea0003c00000 */
[----:B------:R0:W1:Y:S02]  /*181e0*/  SHFL.IDX P6, R14, R13, R12, R11 ;  /* 0x0000000c0d0e7389 */ /* 0x00006400000c000b */
[----:B01----:R-:W-:Y:S01]  /*181f0*/  ENDCOLLECTIVE ;  /* 0x000000000000791b */ /* 0x003fe20003800000 */
.L_x_1541:
[----:B------:R-:W-:Y:S01]  /*18200*/  IMAD.MOV.U32 R5, RZ, RZ, R14 ;  /* 0x000000ffff057224 */ /* 0x000fe200078e000e */
[----:B------:R-:W-:Y:S06]  /*18210*/  BRA `(.L_x_1542) ;  /* 0xffffffbc00707947 */ /* 0x000fec000383ffff */
.L_x_1423:
[----:B------:R-:W-:Y:S01]  /*18220*/  BSSY B0, `(.L_x_1543) ;  /* 0x0000007000007945 */ /* 0x000fe20003800000 */
[----:B------:R-:W-:Y:S02]  /*18230*/  IMAD.MOV.U32 R13, RZ, RZ, R6 ;  /* 0x000000ffff0d7224 */ /* 0x000fe400078e0006 */
[----:B------:R-:W-:Y:S02]  /*18240*/  IMAD.MOV.U32 R11, RZ, RZ, 0x1f ;  /* 0x0000001fff0b7424 */ /* 0x000fe400078e00ff */
[----:B------:R-:W-:-:S07]  /*18250*/  IMAD.MOV.U32 R15, RZ, RZ, -0x1 ;  /* 0xffffffffff0f7424 */ /* 0x000fce00078e00ff */
[----:B0123--:R-:W-:Y:S05]  /*18260*/  WARPSYNC.COLLECTIVE R15, `(.L_x_1544) ;  /* 0x000000000f087348 */ /* 0x00ffea0003c00000 */
[----:B------:R4:W0:Y:S02]  /*18270*/  SHFL.IDX P6, R14, R13, R12, R11 ;  /* 0x0000000c0d0e7389 */ /* 0x00082400000c000b */
[----:B01234-:R-:W-:Y:S01]  /*18280*/  ENDCOLLECTIVE ;  /* 0x000000000000791b */ /* 0x01ffe20003800000 */
.L_x_1544:
[----:B------:R-:W-:Y:S05]  /*18290*/  BSYNC B0 ;  /* 0x0000000000007941 */ /* 0x000fea0003800000 */
.L_x_1543:
[----:B------:R-:W-:Y:S05]  /*182a0*/  BRA `(.L_x_1422) ;  /* 0xffffffbc00687947 */ /* 0x000fea000383ffff */
.L_x_1427:
[----:B0-----:R0:W2:Y:S02]  /*182b0*/  SYNCS.PHASECHK.TRANS64.TRYWAIT P0, [R5+URZ+0x2a820], R0 ;  /* 0x02a82000050075a7 */ /* 0x0010a4000800017f */
[----:B--2---:R-:W-:Y:S05]  /*182c0*/  @!P0 NANOSLEEP.SYNCS 0x989680 ;  /* 0x009896800000895d */ /* 0x004fea0003900000 */
[----:B------:R-:W2:Y:S02]  /*182d0*/  @!P0 SYNCS.PHASECHK.TRANS64 P0, [R5+URZ+0x2a820], R0 ;  /* 0x02a82000050085a7 */ /* 0x000ea4000800007f */
[----:B--2---:R-:W-:Y:S05]  /*182e0*/  @!P0 BRA `(.L_x_1427) ;  /* 0xfffffffc00f08947 */ /* 0x004fea000383ffff */
[----:B------:R-:W-:Y:S05]  /*182f0*/  BRA `(.L_x_1545) ;  /* 0xffffffc000e07947 */ /* 0x000fea000383ffff */
.L_x_1428:
        /* <DEDUP_REMOVED lines=11> */
.L_x_1547:
[----:B------:R-:W-:Y:S05]  /*183b0*/  BSYNC B0 ;  /* 0x0000000000007941 */ /* 0x000fea0003800000 */
.L_x_1546:
[----:B------:R-:W-:Y:S05]  /*183c0*/  BRA `(.L_x_1548) ;  /* 0xffffffc000c87947 */ /* 0x000fea000383ffff */
.L_x_1431:
[----:B------:R-:W-:Y:S01]  /*183d0*/  BSSY B1, `(.L_x_1549) ;  /* 0x0000006000017945 */ /* 0x000fe20003800000 */
[----:B------:R-:W-:-:S07]  /*183e0*/  IMAD.MOV.U32 R15, RZ, RZ, -0x1 ;  /* 0xffffffffff0f7424 */ /* 0x000fce00078e00ff */
[----:B01-3--:R-:W-:Y:S05]  /*183f0*/  WARPSYNC.COLLECTIVE R15, `(.L_x_1550) ;  /* 0x000000000f0c7348 */ /* 0x00bfea0003c00000 */
[----:B------:R-:W-:Y:S02]  /*18400*/  ELECT P6, UR62, PT ;  /* 0x00000000003e782f */ /* 0x000fe400038c0000 */
[----:B------:R-:W-:Y:S01]  /*18410*/  MOV R14, UR62 ;  /* 0x0000003e000e7c02 */ /* 0x000fe20008000f00 */
[----:B01-3--:R-:W-:Y:S10]  /*18420*/  ENDCOLLECTIVE ;  /* 0x000000000000791b */ /* 0x00bff40003800000 */
.L_x_1550:
[----:B------:R-:W-:Y:S05]  /*18430*/  BSYNC B1 ;  /* 0x0000000000017941 */ /* 0x000fea0003800000 */
.L_x_1549:
[----:B------:R-:W-:Y:S05]  /*18440*/  BRA `(.L_x_1551) ;  /* 0xffffffc000c07947 */ /* 0x000fea000383ffff */
.L_x_1433:
[----:B0-----:R0:W2:Y:S02]  /*18450*/  SYNCS.PHASECHK.TRANS64.TRYWAIT P1, [R3+URZ+0x2a840], R2 ;  /* 0x02a84002030075a7 */ /* 0x0010a4000802017f */
[----:B--2---:R-:W-:Y:S05]  /*18460*/  @!P1 NANOSLEEP.SYNCS 0x989680 ;  /* 0x009896800000995d */ /* 0x004fea0003900000 */
[----:B------:R-:W2:Y:S02]  /*18470*/  @!P1 SYNCS.PHASECHK.TRANS64 P1, [R3+URZ+0x2a840], R2 ;  /* 0x02a84002030095a7 */ /* 0x000ea4000802007f */
[----:B--2---:R-:W-:Y:S05]  /*18480*/  @!P1 BRA `(.L_x_1433) ;  /* 0xfffffffc00f09947 */ /* 0x004fea000383ffff */
[----:B------:R-:W-:Y:S05]  /*18490*/  BRA `(.L_x_1552) ;  /* 0xffffffc000e87947 */ /* 0x000fea000383ffff */
.L_x_1435:
[----:B--2---:R2:W4:Y:S02]  /*184a0*/  SYNCS.PHASECHK.TRANS64.TRYWAIT P1, [R25+URZ+0x2a840], R0 ;  /* 0x02a84000190075a7 */ /* 0x004524000802017f */
[----:B----4-:R-:W-:Y:S05]  /*184b0*/  @!P1 NANOSLEEP.SYNCS 0x989680 ;  /* 0x009896800000995d */ /* 0x010fea0003900000 */
[----:B------:R-:W4:Y:S02]  /*184c0*/  @!P1 SYNCS.PHASECHK.TRANS64 P1, [R25+URZ+0x2a840], R0 ;  /* 0x02a84000190095a7 */ /* 0x000f24000802007f */
[----:B----4-:R-:W-:Y:S05]  /*184d0*/  @!P1 BRA `(.L_x_1435) ;  /* 0xfffffffc00f09947 */ /* 0x010fea000383ffff */
[----:B------:R-:W-:Y:S05]  /*184e0*/  BRA `(.L_x_1553) ;  /* 0xffffffc000f47947 */ /* 0x000fea000383ffff */
.L_x_1437:
[----:B----4-:R4:W0:Y:S02]  /*184f0*/  SYNCS.PHASECHK.TRANS64.TRYWAIT P1, [R3+URZ+0x2a860], R2 ;  /* 0x02a86002030075a7 */ /* 0x010824000802017f */
[----:B0-----:R-:W-:Y:S05]  /*18500*/  @!P1 NANOSLEEP.SYNCS 0x989680 ;  /* 0x009896800000995d */ /* 0x001fea0003900000 */
[----:B------:R-:W0:Y:S02]  /*18510*/  @!P1 SYNCS.PHASECHK.TRANS64 P1, [R3+URZ+0x2a860], R2 ;  /* 0x02a86002030095a7 */ /* 0x000e24000802007f */
[----:B0-----:R-:W-:Y:S05]  /*18520*/  @!P1 BRA `(.L_x_1437) ;  /* 0xfffffffc00f09947 */ /* 0x001fea000383ffff */
[----:B------:R-:W-:Y:S05]  /*18530*/  BRA `(.L_x_1554) ;  /* 0xffffffc000f07947 */ /* 0x000fea000383ffff */
.L_x_1555:
        /* <DEDUP_REMOVED lines=12> */
.L_x_15525:


//--------------------- .text._ZN7cutlass13device_kernelIN5flash11enable_sm90INS1_16FlashAttnFwdSm90INS1_25CollectiveMainloopFwdSm90ILi2EN4cute5tupleIJNS5_1CILi1EEES8_S8_EEENS6_IJNS7_ILi128EEENS7_ILi96EEENS7_ILi192EEEEEELi128ENS_6half_tEfNS_4arch4Sm90ELb0ELb1ELb0ELb1ELb1ELb1ELb0ELb1ELb1ELb1ELb0ELb0EEENS1_21CollectiveEpilogueFwdINS6_IJSA_SA_SB_EEES9_SE_SG_Li256ELb1ELb1ELb0ELb0EEENS1_36VarlenDynamicPersistentTileSchedulerILi128ELi96ELi256ELi128ELb0ELb1ELb1ELb1ELb0ELb1EEEEEEEEEvNT_6ParamsE --------------------------
	.section	.text._ZN7cutlass13device_kernelIN5flash11enable_sm90INS1_16FlashAttnFwdSm90INS1_25CollectiveMainloopFwdSm90ILi2EN4cute5tupleIJNS5_1CILi1EEES8_S8_EEENS6_IJNS7_ILi128EEENS7_ILi96EEENS7_ILi192EEEEEELi128ENS_6half_tEfNS_4arch4Sm90ELb0ELb1ELb0ELb1ELb1ELb1ELb0ELb1ELb1ELb1ELb0ELb0EEENS1_21CollectiveEpilogueFwdINS6_IJSA_SA_SB_EEES9_SE_SG_Li256ELb1ELb1ELb0ELb0EEENS1_36VarlenDynamicPersistentTileSchedulerILi128ELi96ELi256ELi128ELb0ELb1ELb1ELb1ELb0ELb1EEEEEEEEEvNT_6ParamsE,"ax",@progbits
	.align	128
.text._ZN7cutlass13device_kernelIN5flash11enable_sm90INS1_16FlashAttnFwdSm90INS1_25CollectiveMainloopFwdSm90ILi2EN4cute5tupleIJNS5_1CILi1EEES8_S8_EEENS6_IJNS7_ILi128EEENS7_ILi96EEENS7_ILi192EEEEEELi128ENS_6half_tEfNS_4arch4Sm90ELb0ELb1ELb0ELb1ELb1ELb1ELb0ELb1ELb1ELb1ELb0ELb0EEENS1_21CollectiveEpilogueFwdINS6_IJSA_SA_SB_EEES9_SE_SG_Li256ELb1ELb1ELb0ELb0EEENS1_36VarlenDynamicPersistentTileSchedulerILi128ELi96ELi256ELi128ELb0ELb1ELb1ELb1ELb0ELb1EEEEEEEEEvNT_6ParamsE:
        .type           _ZN7cutlass13device_kernelIN5flash11enable_sm90INS1_16FlashAttnFwdSm90INS1_25CollectiveMainloopFwdSm90ILi2EN4cute5tupleIJNS5_1CILi1EEES8_S8_EEENS6_IJNS7_ILi128EEENS7_ILi96EEENS7_ILi192EEEEEELi128ENS_6half_tEfNS_4arch4Sm90ELb0ELb1ELb0ELb1ELb1ELb1ELb0ELb1ELb1ELb1ELb0ELb0EEENS1_21CollectiveEpilogueFwdINS6_IJSA_SA_SB_EEES9_SE_SG_Li256ELb1ELb1ELb0ELb0EEENS1_36VarlenDynamicPersistentTileSchedulerILi128ELi96ELi256ELi128ELb0ELb1ELb1ELb1ELb0ELb1EEEEEEEEEvNT_6ParamsE,@function
        .size           _ZN7cutlass13device_kernelIN5flash11enable_sm90INS1_16FlashAttnFwdSm90INS1_25CollectiveMainloopFwdSm90ILi2EN4cute5tupleIJNS5_1CILi1EEES8_S8_EEENS6_IJNS7_ILi128EEENS7_ILi96EEENS7_ILi192EEEEEELi128ENS_6half_tEfNS_4arch4Sm90ELb0ELb1ELb0ELb1ELb1ELb1ELb0ELb1ELb1ELb1ELb0ELb0EEENS1_21CollectiveEpilogueFwdINS6_IJSA_SA_SB_EEES9_SE_SG_Li256ELb1ELb1ELb0ELb0EEENS1_36VarlenDynamicPersistentTileSchedulerILi128ELi96ELi256ELi128ELb0ELb1ELb1ELb1ELb0ELb1EEEEEEEEEvNT_6ParamsE,(.L_x_15526 - _ZN7cutlass13device_kernelIN5flash11enable_sm90INS1_16FlashAttnFwdSm90INS1_25CollectiveMainloopFwdSm90ILi2EN4cute5tupleIJNS5_1CILi1EEES8_S8_EEENS6_IJNS7_ILi128EEENS7_ILi96EEENS7_ILi192EEEEEELi128ENS_6half_tEfNS_4arch4Sm90ELb0ELb1ELb0ELb1ELb1ELb1ELb0ELb1ELb1ELb1ELb0ELb0EEENS1_21CollectiveEpilogueFwdINS6_IJSA_SA_SB_EEES9_SE_SG_Li256ELb1ELb1ELb0ELb0EEENS1_36VarlenDynamicPersistentTileSchedulerILi128ELi96ELi256ELi128ELb0ELb1ELb1ELb1ELb0ELb1EEEEEEEEEvNT_6ParamsE)
        .other          _ZN7cutlass13device_kernelIN5flash11enable_sm90INS1_16FlashAttnFwdSm90INS1_25CollectiveMainloopFwdSm90ILi2EN4cute5tupleIJNS5_1CILi1EEES8_S8_EEENS6_IJNS7_ILi128EEENS7_ILi96EEENS7_ILi192EEEEEELi128ENS_6half_tEfNS_4arch4Sm90ELb0ELb1ELb0ELb1ELb1ELb1ELb0ELb1ELb1ELb1ELb0ELb0EEENS1_21CollectiveEpilogueFwdINS6_IJSA_SA_SB_EEES9_SE_SG_Li256ELb1ELb1ELb0ELb0EEENS1_36VarlenDynamicPersistentTileSchedulerILi128ELi96ELi256ELi128ELb0ELb1ELb1ELb1ELb0ELb1EEEEEEEEEvNT_6ParamsE,@"STO_CUDA_ENTRY STV_DEFAULT"
_ZN7cutlass13device_kernelIN5flash11enable_sm90INS1_16FlashAttnFwdSm90INS1_25CollectiveMainloopFwdSm90ILi2EN4cute5tupleIJNS5_1CILi1EEES8_S8_EEENS6_IJNS7_ILi128EEENS7_ILi96EEENS7_ILi192EEEEEELi128ENS_6half_tEfNS_4arch4Sm90ELb0ELb1ELb0ELb1ELb1ELb1ELb0ELb1ELb1ELb1ELb0ELb0EEENS1_21CollectiveEpilogueFwdINS6_IJSA_SA_SB_EEES9_SE_SG_Li256ELb1ELb1ELb0ELb0EEENS1_36VarlenDynamicPersistentTileSchedulerILi128ELi96ELi256ELi128ELb0ELb1ELb1ELb1ELb0ELb1EEEEEEEEEvNT_6ParamsE:
        /* <DEDUP_REMOVED lines=18> */
.L_x_1557:
[----:B------:R-:W-:Y:S05]  /*0120*/  BSYNC B0 ;  /* 0x0000000000007941 */ /* 0x000fea0003800000 */
.L_x_1556:
        /* <DEDUP_REMOVED lines=41> */
.L_x_1558:
        /* <DEDUP_REMOVED lines=22> */
.L_x_1559:
        /* <DEDUP_REMOVED lines=18> */
.L_x_1560:
        /* <DEDUP_REMOVED lines=22> */
.L_x_1561:
        /* <DEDUP_REMOVED lines=22> */
.L_x_1562:
        /* <DEDUP_REMOVED lines=10> */
.L_x_1565:
[----:B------:R-:W-:-:S08]  /*09a0*/  NOP ;  /* 0x0000000000007918 */ /* 0x000fd00000000000 */
[----:B------:R-:W1:Y:S02]  /*09b0*/  USETMAXREG.TRY_ALLOC.CTAPOOL UP0, 0xe8 ;  /* 0x000000e8000079c8 */ /* 0x000e640008000600 */
[----:B-1----:R-:W-:-:S13]  /*09c0*/  PLOP3.LUT P0, PT, PT, PT, UP0, 0x80, 0x0 ;  /* 0x000000000000781c */ /* 0x002fda0003f0f008 */
[----:B------:R-:W-:Y:S05]  /*09d0*/  @!P0 BRA `(.L_x_1565) ;  /* 0xfffffffc00f08947 */ /* 0x000fea000383ffff */
[----:B------:R-:W1:Y:S08]  /*09e0*/  S2UR UR4, SR_CgaCtaId ;  /* 0x00000000000479c3 */ /* 0x000e700000008800 */
[----:B------:R-:W-:Y:S06]  /*09f0*/  BAR.ARV 0x8, 0x180 ;  /* 0x0206000000007b1d */ /* 0x000fec0000002000 */
[----:B0-----:R-:W-:-:S02]  /*0a00*/  MOV R3, 0x400 ;  /* 0x0000040000037802 */ /* 0x001fc40000000f00 */
[----:B------:R-:W-:Y:S01]  /*0a10*/  BAR.SYNC.DEFER_BLOCKING 0x5, 0x180 ;  /* 0x0146000000007b1d */ /* 0x000fe20000010000 */
[----:B-1----:R-:W-:-:S05]  /*0a20*/  IMAD.U32 R172, RZ, RZ, UR4 ;  /* 0x00000004ffac7e24 */ /* 0x002fca000f8e00ff */
[----:B------:R-:W-:Y:S01]  /*0a30*/  ULDC UR4, c[0x0][0xc3c] ;  /* 0x00030f0000047ab9 */ /* 0x000fe20000000800 */
[----:B------:R-:W-:-:S05]  /*0a40*/  LEA R18, R172, R3, 0x18 ;  /* 0x00000003ac127211 */ /* 0x000fca00078ec0ff */
[----:B------:R-:W0:Y:S01]  /*0a50*/  LDS.128 R28, [R18+0x2a8d0] ;  /* 0x02a8d000121c7984 */ /* 0x000e220000000c00 */
[----:B------:R-:W-:Y:S06]  /*0a60*/  BAR.ARV 0x4, 0x180 ;  /* 0x0106000000007b1d */ /* 0x000fec0000002000 */
[----:B0-----:R-:W-:-:S13]  /*0a70*/  ISETP.GE.AND P0, PT, R31, UR4, PT ;  /* 0x000000041f007c0c */ /* 0x001fda000bf06270 */
[----:B------:R-:W-:Y:S05]  /*0a80*/  @P0 BRA `(.L_x_1566) ;  /* 0x0000027000680947 */ /* 0x000fea0003800000 */
[----:B------:R-:W2:Y:S01]  /*0a90*/  LDL R2, [R1+0x40] ;  /* 0x0000400001027983 */ /* 0x000ea20000100800 */
[----:B------:R-:W-:Y:S01]  /*0aa0*/  VIADD R0, R0, 0xffffff80 ;  /* 0xffffff8000007836 */ /* 0x000fe20000000000 */
[----:B------:R-:W-:Y:S01]  /*0ab0*/  R2UR UR4, R18 ;  /* 0x00000000120472ca */ /* 0x000fe200000e0000 */
[----:B------:R-:W-:Y:S01]  /*0ac0*/  IMAD.MOV.U32 R197, RZ, RZ, RZ ;  /* 0x000000ffffc57224 */ /* 0x000fe200078e00ff */
[----:B------:R-:W-:Y:S01]  /*0ad0*/  MOV R19, RZ ;  /* 0x000000ff00137202 */ /* 0x000fe20000000f00 */
[----:B------:R-:W-:Y:S01]  /*0ae0*/  IMAD.MOV.U32 R175, RZ, RZ, RZ ;  /* 0x000000ffffaf7224 */ /* 0x000fe200078e00ff */
[----:B------:R-:W-:Y:S01]  /*0af0*/  SHF.R.S32.HI R3, RZ, 0x1f, R0 ;  /* 0x0000001fff037819 */ /* 0x000fe20000011400 */
[----:B------:R-:W-:Y:S02]  /*0b00*/  IMAD.MOV.U32 R163, RZ, RZ, RZ ;  /* 0x000000ffffa37224 */ /* 0x000fe400078e00ff */
[----:B------:R-:W-:Y:S01]  /*0b10*/  IMAD.MOV.U32 R160, RZ, RZ, RZ ;  /* 0x000000ffffa07224 */ /* 0x000fe200078e00ff */
[----:B------:R-:W-:-:S02]  /*0b20*/  LEA.HI R5, R3, R0, RZ, 0x7 ;  /* 0x0000000003057211 */ /* 0x000fc400078f38ff */
[----:B------:R-:W-:Y:S02]  /*0b30*/  LEA.HI R199, R3, R0, RZ, 0x3 ;  /* 0x0000000003c77211 */ /* 0x000fe400078f18ff */
[----:B------:R-:W-:Y:S01]  /*0b40*/  LOP3.LUT R7, R5, 0xffffff80, RZ, 0xc0, !PT ;  /* 0xffffff8005077812 */ /* 0x000fe200078ec0ff */
[----:B------:R-:W-:Y:S01]  /*0b50*/  UIADD3 UR4, UR4, 0xc400, URZ ;  /* 0x0000c40004047890 */ /* 0x000fe2000fffe03f */
[----:B------:R-:W-:-:S03]  /*0b60*/  SHF.R.S32.HI R220, RZ, 0x7, R5 ;  /* 0x00000007ffdc7819 */ /* 0x000fc60000011405 */
[----:B------:R-:W-:-:S05]  /*0b70*/  IMAD.IADD R208, R0, 0x1, -R7 ;  /* 0x0000000100d07824 */ /* 0x000fca00078e0a07 */
[----:B------:R-:W-:-:S04]  /*0b80*/  SHF.R.S32.HI R9, RZ, 0x1f, R208 ;  /* 0x0000001fff097819 */ /* 0x000fc800000114d0 */
[CC--:B------:R-:W-:Y:S02]  /*0b90*/  LEA.HI R8, R9.reuse, R208.reuse, RZ, 0x2 ;  /* 0x000000d009087211 */ /* 0x0c0fe400078f10ff */
[----:B------:R-:W-:Y:S02]  /*0ba0*/  LEA.HI R9, R9, R208, RZ, 0x5 ;  /* 0x000000d009097211 */ /* 0x000fe400078f28ff */
[--C-:B------:R-:W-:Y:S02]  /*0bb0*/  SHF.R.S32.HI R6, RZ, 0x2, R8.reuse ;  /* 0x00000002ff067819 */ /* 0x100fe40000011408 */
[----:B------:R-:W-:Y:S02]  /*0bc0*/  SHF.R.S32.HI R11, RZ, 0x1f, R8 ;  /* 0x0000001fff0b7819 */ /* 0x000fe40000011408 */
[----:B------:R-:W-:Y:S02]  /*0bd0*/  SHF.R.S32.HI R9, RZ, 0x5, R9 ;  /* 0x00000005ff097819 */ /* 0x000fe40000011409 */
[----:B------:R-:W-:-:S04]  /*0be0*/  LEA.HI R11, R11, R6, RZ, 0x3 ;  /* 0x000000060b0b7211 */ /* 0x000fc800078f18ff */
[----:B------:R-:W-:-:S04]  /*0bf0*/  LOP3.LUT R11, R11, 0xfffffff8, RZ, 0xc0, !PT ;  /* 0xfffffff80b0b7812 */ /* 0x000fc800078ec0ff */
[----:B------:R-:W-:Y:S02]  /*0c00*/  IADD3 R6, R6, -R11, RZ ;  /* 0x8000000b06067210 */ /* 0x000fe40007ffe0ff */
[----:B------:R-:W-:Y:S02]  /*0c10*/  LOP3.LUT R11, R199, 0xfffffff8, RZ, 0xc0, !PT ;  /* 0xfffffff8c70b7812 */ /* 0x000fe400078ec0ff */
[----:B------:R-:W-:Y:S01]  /*0c20*/  SHF.R.S32.HI R199, RZ, 0x3, R199 ;  /* 0x00000003ffc77819 */ /* 0x000fe200000114c7 */
[----:B------:R-:W-:Y:S01]  /*0c30*/  IMAD R10, R9, 0x10, R6 ;  /* 0x00000010090a7824 */ /* 0x000fe200078e0206 */
[----:B------:R-:W-:Y:S02]  /*0c40*/  LEA.HI R6, R3, R0, RZ, 0x2 ;  /* 0x0000000003067211 */ /* 0x000fe400078f10ff */
[----:B------:R-:W-:Y:S02]  /*0c50*/  IADD3 R194, R0, -R11, RZ ;  /* 0x8000000b00c27210 */ /* 0x000fe40007ffe0ff */
[----:B------:R-:W-:-:S02]  /*0c60*/  SHF.R.S32.HI R174, RZ, 0x2, R6 ;  /* 0x00000002ffae7819 */ /* 0x000fc40000011406 */
[----:B------:R-:W-:Y:S01]  /*0c70*/  SHF.R.S32.HI R9, RZ, 0x1f, R6 ;  /* 0x0000001fff097819 */ /* 0x000fe20000011406 */
[----:B------:R-:W-:Y:S02]  /*0c80*/  IMAD.SHL.U32 R192, R194, 0x8, RZ ;  /* 0x00000008c2c07824 */ /* 0x000fe400078e00ff */
[----:B------:R-:W-:Y:S01]  /*0c90*/  VIADD R219, R174, 0x40 ;  /* 0x00000040aedb7836 */ /* 0x000fe20000000000 */
[----:B------:R-:W-:Y:S02]  /*0ca0*/  LEA.HI R9, R9, R174, RZ, 0x3 ;  /* 0x000000ae09097211 */ /* 0x000fe400078f18ff */
[----:B------:R-:W-:Y:S01]  /*0cb0*/  IADD3 R193, R192, 0x40, RZ ;  /* 0x00000040c0c17810 */ /* 0x000fe20007ffe0ff */
[----:B------:R-:W-:Y:S01]  /*0cc0*/  IMAD.SHL.U32 R181, R219, 0x40, RZ ;  /* 0x00000040dbb57824 */ /* 0x000fe200078e00ff */
[----:B------:R-:W-:Y:S02]  /*0cd0*/  LOP3.LUT R9, R9, 0xfffffff8, RZ, 0xc0, !PT ;  /* 0xfffffff809097812 */ /* 0x000fe400078ec0ff */
[----:B------:R-:W-:-:S02]  /*0ce0*/  SHF.R.S32.HI R225, RZ, 0x1f, R192 ;  /* 0x0000001fffe17819 */ /* 0x000fc400000114c0 */
[----:B------:R-:W-:Y:S01]  /*0cf0*/  LOP3.LUT R181, R181, 0x1c0, RZ, 0xc0, !PT ;  /* 0x000001c0b5b57812 */ /* 0x000fe200078ec0ff */
[----:B------:R-:W-:Y:S01]  /*0d00*/  IMAD.IADD R207, R174, 0x1, -R9 ;  /* 0x00000001aecf7824 */ /* 0x000fe200078e0a09 */
[----:B------:R-:W-:Y:S02]  /*0d10*/  SHF.R.S32.HI R224, RZ, 0x1f, R193 ;  /* 0x0000001fffe07819 */ /* 0x000fe400000114c1 */
[----:B------:R-:W-:Y:S01]  /*0d20*/  SHF.R.U32.HI R218, RZ, 0x3, R181 ;  /* 0x00000003ffda7819 */ /* 0x000fe200000116b5 */
[----:B------:R-:W-:-:S05]  /*0d30*/  IMAD.SHL.U32 R184, R207, 0x40, RZ ;  /* 0x00000040cfb87824 */ /* 0x000fca00078e00ff */
[----:B------:R-:W-:-:S04]  /*0d40*/  LOP3.LUT R184, R184, 0x1c0, RZ, 0xc0, !PT ;  /* 0x000001c0b8b87812 */ /* 0x000fc800078ec0ff */
[----:B------:R-:W-:Y:S02]  /*0d50*/  SHF.R.U32.HI R185, RZ, 0x3, R184 ;  /* 0x00000003ffb97819 */ /* 0x000fe400000116b8 */
[----:B--2---:R-:W-:Y:S02]  /*0d60*/  R2UR UR5, R2 ;  /* 0x00000000020572ca */ /* 0x004fe400000e0000 */
[----:B------:R-:W-:-:S04]  /*0d70*/  LEA.HI R2, R3, R0, RZ, 0x4 ;  /* 0x0000000003027211 */ /* 0x000fc800078f20ff */
[----:B------:R-:W-:-:S04]  /*0d80*/  SHF.R.S32.HI R7, RZ, 0x4, R2 ;  /* 0x00000004ff077819 */ /* 0x000fc80000011402 */
[----:B------:R-:W-:-:S03]  /*0d90*/  LEA.HI R4, R2, R7, RZ, 0x1 ;  /* 0x0000000702047211 */ /* 0x000fc600078f08ff */
[----:B------:R-:W-:Y:S01]  /*0da0*/  ULOP3.LUT UR5, UR5, 0x1, URZ, 0xfc, !UPT ;  /* 0x0000000105057892 */ /* 0x000fe2000f8efc3f */
[----:B------:R-:W-:-:S05]  /*0db0*/  LOP3.LUT R4, R4, 0x1ffffffe, RZ, 0xc0, !PT ;  /* 0x1ffffffe04047812 */ /* 0x000fca00078ec0ff */
[----:B------:R-:W-:Y:S01]  /*0dc0*/  IMAD.IADD R7, R7, 0x1, -R4 ;  /* 0x0000000107077824 */ /* 0x000fe200078e0a04 */
[----:B------:R-:W-:Y:S02]  /*0dd0*/  LEA.HI R4, R3, R0, RZ, 0x5 ;  /* 0x0000000003047211 */ /* 0x000fe400078f28ff */
[----:B------:R-:W-:Y:S02]  /*0de0*/  LOP3.LUT R3, R2, 0x3fffff0, RZ, 0xc0, !PT ;  /* 0x03fffff002037812 */ /* 0x000fe400078ec0ff */
[----:B------:R-:W-:Y:S02]  /*0df0*/  LEA.HI R2, R5, R220, RZ, 0x1 ;  /* 0x000000dc05027211 */ /* 0x000fe400078f08ff */
[----:B------:R-:W-:Y:S01]  /*0e00*/  LOP3.LUT R5, R6, 0xfffffffc, RZ, 0xc0, !PT ;  /* 0xfffffffc06057812 */ /* 0x000fe200078ec0ff */
[----:B------:R-:W-:Y:S01]  /*0e10*/  IMAD.IADD R3, R0, 0x1, -R3 ;  /* 0x0000000100037824 */ /* 0x000fe200078e0a03 */
[----:B------:R-:W-:Y:S02]  /*0e20*/  SHF.R.S32.HI R4, RZ, 0x5, R4 ;  /* 0x00000005ff047819 */ /* 0x000fe40000011404 */
[----:B------:R-:W-:Y:S01]  /*0e30*/  LOP3.LUT R13, R2, 0x3fffffe, RZ, 0xc0, !PT ;  /* 0x03fffffe020d7812 */ /* 0x000fe200078ec0ff */
[----:B------:R-:W-:Y:S01]  /*0e40*/  IMAD.IADD R198, R0, 0x1, -R5 ;  /* 0x0000000100c67824 */ /* 0x000fe200078e0a05 */
[----:B------:R-:W-:Y:S01]  /*0e50*/  SHF.R.S32.HI R0, RZ, 0x1f, R219 ;  /* 0x0000001fff007819 */ /* 0x000fe200000114db */
[----:B------:R-:W-:-:S02]  /*0e60*/  IMAD R2, R4, 0x10, R3 ;  /* 0x0000001004027824 */ /* 0x000fc400078e0203 */
[----:B------:R-:W-:Y:S01]  /*0e70*/  IMAD.SHL.U32 R186, R4, 0x200, RZ ;  /* 0x0000020004ba7824 */ /* 0x000fe200078e00ff */
[----:B------:R-:W-:Y:S01]  /*0e80*/  SHF.L.U32 R164, R198, 0x2, RZ ;  /* 0x00000002c6a47819 */ /* 0x000fe200000006ff */
[----:B------:R-:W-:Y:S01]  /*0e90*/  IMAD R222, R2, 0x8, R7 ;  /* 0x0000000802de7824 */ /* 0x000fe200078e0207 */
[----:B------:R-:W-:Y:S01]  /*0ea0*/  LEA.HI R0, R0, R219, RZ, 0x3 ;  /* 0x000000db00007211 */ /* 0x000fe200078f18ff */
[----:B------:R-:W-:Y:S02]  /*0eb0*/  IMAD.SHL.U32 R16, R198, 0x8, RZ ;  /* 0x00000008c6107824 */ /* 0x000fe400078e00ff */
[C---:B------:R-:W-:Y:S02]  /*0ec0*/  VIADD R177, R164.reuse, 0x20 ;  /* 0x00000020a4b17836 */ /* 0x040fe40000000000 */
[----:B------:R-:W-:Y:S01]  /*0ed0*/  VIADD R176, R164, 0x40 ;  /* 0x00000040a4b07836 */ /* 0x000fe20000000000 */
[----:B------:R-:W-:Y:S01]  /*0ee0*/  SHF.R.S32.HI R17, RZ, 0x1f, R16 ;  /* 0x0000001fff117819 */ /* 0x000fe20000011410 */
[----:B------:R-:W-:Y:S01]  /*0ef0*/  IMAD.SHL.U32 R0, R0, 0x40, RZ ;  /* 0x0000004000007824 */ /* 0x000fe200078e00ff */
[C---:B------:R-:W-:Y:S01]  /*0f00*/  IADD3 R168, R164.reuse, R177, RZ ;  /* 0x000000b1a4a87210 */ /* 0x040fe20007ffe0ff */
[----:B------:R-:W-:Y:S01]  /*0f10*/  IMAD.IADD R169, R164, 0x1, R176 ;  /* 0x00000001a4a97824 */ /* 0x000fe200078e02b0 */
[----:B------:R-:W-:Y:S01]  /*0f20*/  SHF.R.S32.HI R205, RZ, 0x1f, R177 ;  /* 0x0000001fffcd7819 */ /* 0x000fe200000114b1 */
[----:B------:R-:W-:Y:S01]  /*0f30*/  IMAD.IADD R13, R220, 0x1, -R13 ;  /* 0x00000001dc0d7824 */ /* 0x000fe200078e0a0d */
[----:B------:R-:W-:Y:S01]  /*0f40*/  SHF.R.S32.HI R3, RZ, 0x1f, R168 ;  /* 0x0000001fff037819 */ /* 0x000fe200000114a8 */
[----:B------:R-:W-:Y:S01]  /*0f50*/  VIADD R23, R16, 0x60 ;  /* 0x0000006010177836 */ /* 0x000fe20000000000 */
[----:B------:R-:W-:Y:S01]  /*0f60*/  LOP3.LUT R188, R0, 0xfffffe00, RZ, 0xc0, !PT ;  /* 0xfffffe0000bc7812 */ /* 0x000fe200078ec0ff */
[----:B------:R-:W-:Y:S01]  /*0f70*/  IMAD R221, R13, 0x40, R10 ;  /* 0x000000400ddd7824 */ /* 0x000fe200078e020a */
[CC--:B------:R-:W-:Y:S01]  /*0f80*/  LEA.HI R170, R3.reuse, R168.reuse, RZ, 0x3 ;  /* 0x000000a803aa7211 */ /* 0x0c0fe200078f18ff */
[C---:B------:R-:W-:Y:S01]  /*0f90*/  VIADD R161, R16.reuse, 0x80 ;  /* 0x0000008010a17836 */ /* 0x040fe20000000000 */
[----:B------:R-:W-:Y:S01]  /*0fa0*/  LEA.HI R3, R3, R168, RZ, 0x6 ;  /* 0x000000a803037211 */ /* 0x000fe200078f30ff */
[----:B------:R-:W-:Y:S01]  /*0fb0*/  VIADD R162, R16, 0xa0 ;  /* 0x000000a010a27836 */ /* 0x000fe20000000000 */
[----:B------:R-:W-:Y:S01]  /*0fc0*/  SHF.R.S32.HI R0, RZ, 0x1f, R169 ;  /* 0x0000001fff007819 */ /* 0x000fe200000114a9 */
[----:B------:R-:W-:Y:S01]  /*0fd0*/  VIADD R179, R164, 0x10 ;  /* 0x00000010a4b37836 */ /* 0x000fe20000000000 */
[--C-:B------:R-:W-:Y:S01]  /*0fe0*/  LOP3.LUT R5, R181, 0x38, R170.reuse, 0xf8, !PT ;  /* 0x00000038b5057812 */ /* 0x100fe200078ef8aa */
[----:B------:R-:W-:Y:S01]  /*0ff0*/  IMAD.SHL.U32 R3, R3, 0x80, RZ ;  /* 0x0000008003037824 */ /* 0x000fe200078e00ff */
[-C--:B------:R-:W-:Y:S01]  /*1000*/  LEA.HI R2, R0, R169.reuse, RZ, 0x6 ;  /* 0x000000a900027211 */ /* 0x080fe200078f30ff */
[----:B------:R-:W-:Y:S01]  /*1010*/  VIADD R178, R164, 0x30 ;  /* 0x00000030a4b27836 */ /* 0x000fe20000000000 */
[----:B------:R-:W-:Y:S01]  /*1020*/  LEA.HI R171, R0, R169, RZ, 0x3 ;  /* 0x000000a900ab7211 */ /* 0x000fe200078f18ff */
[----:B------:R-:W-:Y:S01]  /*1030*/  VIADD R180, R164, 0x50 ;  /* 0x00000050a4b47836 */ /* 0x000fe20000000000 */
[----:B------:R-:W-:Y:S01]  /*1040*/  LOP3.LUT R0, R184, 0x38, R170, 0xf8, !PT ;  /* 0x00000038b8007812 */ /* 0x000fe200078ef8aa */
[----:B------:R-:W-:Y:S01]  /*1050*/  IMAD.SHL.U32 R4, R2, 0x80, RZ ;  /* 0x0000008002047824 */ /* 0x000fe200078e00ff */
[----:B------:R-:W-:Y:S01]  /*1060*/  LOP3.LUT R3, R3, 0xffffe000, RZ, 0xc0, !PT ;  /* 0xffffe00003037812 */ /* 0x000fe200078ec0ff */
[----:B------:R-:W-:Y:S01]  /*1070*/  IMAD.SHL.U32 R222, R222, 0x8, RZ ;  /* 0x00000008dede7824 */ /* 0x000fe200078e00ff */
[----:B------:R-:W-:-:S02]  /*1080*/  LOP3.LUT R0, R0, R185, RZ, 0x3c, !PT ;  /* 0x000000b900007212 */ /* 0x000fc400078e3cff */
[----:B------:R-:W-:Y:S02]  /*1090*/  LOP3.LUT R6, R5, R218, RZ, 0x3c, !PT ;  /* 0x000000da05067212 */ /* 0x000fe400078e3cff */
[-C--:B------:R-:W-:Y:S01]  /*10a0*/  IADD3 R217, R0, R3.reuse, R186 ;  /* 0x0000000300d97210 */ /* 0x080fe20007ffe0ba */
[----:B------:R-:W-:Y:S01]  /*10b0*/  IMAD.U32 R0, RZ, RZ, UR5 ;  /* 0x00000005ff007e24 */ /* 0x000fe2000f8e00ff */
[----:B------:R-:W-:Y:S02]  /*10c0*/  LOP3.LUT R5, R4, 0xffffe000, RZ, 0xc0, !PT ;  /* 0xffffe00004057812 */ /* 0x000fe400078ec0ff */
[----:B------:R-:W-:Y:S02]  /*10d0*/  MOV R4, UR4 ;  /* 0x0000000400047c02 */ /* 0x000fe40008000f00 */
[----:B------:R0:W-:Y:S01]  /*10e0*/  STL [R1+0x30], R0 ;  /* 0x0000300001007387 */ /* 0x0001e20000100800 */
[----:B------:R-:W-:Y:S02]  /*10f0*/  IADD3 R6, R6, R3, R188 ;  /* 0x0000000306067210 */ /* 0x000fe40007ffe0bc */
[--C-:B------:R-:W-:Y:S01]  /*1100*/  LOP3.LUT R2, R184, 0x38, R171.reuse, 0xf8, !PT ;  /* 0x00000038b8027812 */ /* 0x100fe200078ef8ab */
[----:B------:R1:W-:Y:S01]  /*1110*/  STL [R1+0x34], R4 ;  /* 0x0000340401007387 */ /* 0x0003e20000100800 */
[----:B------:R-:W-:-:S02]  /*1120*/  LOP3.LUT R7, R181, 0x38, R171, 0xf8, !PT ;  /* 0x00000038b5077812 */ /* 0x000fc400078ef8ab */
[----:B------:R-:W-:Y:S02]  /*1130*/  LOP3.LUT R2, R2, R185, RZ, 0x3c, !PT ;  /* 0x000000b902027212 */ /* 0x000fe400078e3cff */
[----:B------:R-:W-:Y:S02]  /*1140*/  LOP3.LUT R7, R7, R218, RZ, 0x3c, !PT ;  /* 0x000000da07077212 */ /* 0x000fe400078e3cff */
[----:B0-----:R-:W-:Y:S02]  /*1150*/  LEA.HI R0, R198, R198, RZ, 0x1 ;  /* 0x000000c6c6007211 */ /* 0x001fe400078f08ff */
[-C--:B------:R-:W-:Y:S02]  /*1160*/  IADD3 R2, R2, R5.reuse, R186 ;  /* 0x0000000502027210 */ /* 0x080fe40007ffe0ba */
[----:B------:R-:W-:Y:S02]  /*1170*/  LOP3.LUT R3, R0, 0x1ffffffe, RZ, 0xc0, !PT ;  /* 0x1ffffffe00037812 */ /* 0x000fe400078ec0ff */
[----:B------:R-:W-:-:S02]  /*1180*/  IADD3 R7, R7, R5, R188 ;  /* 0x0000000507077210 */ /* 0x000fc40007ffe0bc */
[----:B------:R-:W-:Y:S01]  /*1190*/  LOP3.LUT R5, R8, 0x7ffffffc, RZ, 0xc0, !PT ;  /* 0x7ffffffc08057812 */ /* 0x000fe200078ec0ff */
[----:B------:R-:W-:Y:S01]  /*11a0*/  IMAD.IADD R0, R198, 0x1, -R3 ;  /* 0x00000001c6007824 */ /* 0x000fe200078e0a03 */
[----:B------:R-:W-:Y:S02]  /*11b0*/  LOP3.LUT R3, R181, 0x38, R16, 0xf8, !PT ;  /* 0x00000038b5037812 */ /* 0x000fe400078ef810 */
[----:B------:R-:W-:Y:S01]  /*11c0*/  SHF.R.S32.HI R173, RZ, 0x1f, R23 ;  /* 0x0000001fffad7819 */ /* 0x000fe20000011417 */
[----:B------:R-:W-:Y:S01]  /*11d0*/  IMAD.IADD R190, R208, 0x1, -R5 ;  /* 0x00000001d0be7824 */ /* 0x000fe200078e0a05 */
[----:B------:R-:W-:Y:S02]  /*11e0*/  LOP3.LUT R3, R188, R3, R218, 0xf6, !PT ;  /* 0x00000003bc037212 */ /* 0x000fe400078ef6da */
[----:B------:R-:W-:Y:S02]  /*11f0*/  SHF.R.S32.HI R183, RZ, 0x1f, R161 ;  /* 0x0000001fffb77819 */ /* 0x000fe400000114a1 */
[----:B------:R-:W-:-:S02]  /*1200*/  SHF.R.S32.HI R182, RZ, 0x1f, R162 ;  /* 0x0000001fffb67819 */ /* 0x000fc400000114a2 */
[----:B------:R-:W-:Y:S02]  /*1210*/  SHF.R.S32.HI R206, RZ, 0x1f, R179 ;  /* 0x0000001fffce7819 */ /* 0x000fe400000114b3 */
[----:B------:R-:W-:Y:S02]  /*1220*/  SHF.R.S32.HI R203, RZ, 0x1f, R178 ;  /* 0x0000001fffcb7819 */ /* 0x000fe400000114b2 */
[----:B------:R-:W-:Y:S02]  /*1230*/  SHF.R.S32.HI R202, RZ, 0x1f, R176 ;  /* 0x0000001fffca7819 */ /* 0x000fe400000114b0 */
[----:B------:R-:W-:Y:S02]  /*1240*/  SHF.R.S32.HI R201, RZ, 0x1f, R180 ;  /* 0x0000001fffc97819 */ /* 0x000fe400000114b4 */
[----:B------:R-:W-:Y:S02]  /*1250*/  SHF.R.S32.HI R170, RZ, 0x3, R170 ;  /* 0x00000003ffaa7819 */ /* 0x000fe400000114aa */
[----:B------:R-:W-:-:S02]  /*1260*/  SHF.R.S32.HI R171, RZ, 0x3, R171 ;  /* 0x00000003ffab7819 */ /* 0x000fc400000114ab */
[----:B------:R-:W-:Y:S02]  /*1270*/  LEA R216, R3, UR4, 0x1 ;  /* 0x0000000403d87c11 */ /* 0x000fe4000f8e08ff */
[----:B------:R-:W-:Y:S02]  /*1280*/  LEA R217, R217, UR4, 0x1 ;  /* 0x00000004d9d97c11 */ /* 0x000fe4000f8e08ff */
[----:B------:R-:W-:Y:S02]  /*1290*/  LEA R214, R6, UR4, 0x1 ;  /* 0x0000000406d67c11 */ /* 0x000fe4000f8e08ff */
[----:B------:R-:W-:Y:S02]  /*12a0*/  LEA R215, R2, UR4, 0x1 ;  /* 0x0000000402d77c11 */ /* 0x000fe4000f8e08ff */
[----:B------:R-:W-:Y:S02]  /*12b0*/  LEA R213, R7, UR4, 0x1 ;  /* 0x0000000407d57c11 */ /* 0x000fe4000f8e08ff */
[----:B-1----:R-:W-:-:S07]  /*12c0*/  LEA R191, R0, R221, 0x3 ;  /* 0x000000dd00bf7211 */ /* 0x002fce00078e18ff */
.L_x_1866:
[----:B------:R-:W-:Y:S01]  /*12d0*/  ULDC.64 UR4, c[0x0][0xa28] ;  /* 0x00028a0000047ab9 */ /* 0x000fe20000000a00 */
[----:B0-2---:R-:W0:Y:S01]  /*12e0*/  LDC.64 R4, c[0x0][0xa08] ;  /* 0x00028200ff047b82 */ /* 0x005e220000000a00 */
[----:B------:R-:W-:Y:S01]  /*12f0*/  ISETP.NE.U32.AND P0, PT, RZ, UR4, PT ;  /* 0x00000004ff007c0c */ /* 0x000fe2000bf05070 */
[----:B------:R-:W-:Y:S01]  /*1300*/  IMAD.MOV.U32 R0, RZ, RZ, RZ ;  /* 0x000000ffff007224 */ /* 0x000fe200078e00ff */
[----:B------:R-:W-:Y:S01]  /*1310*/  ULDC.64 UR6, c[0x0][0xa20] ;  /* 0x0002880000067ab9 */ /* 0x000fe20000000a00 */
[----:B------:R-:W-:Y:S01]  /*1320*/  IMAD.MOV.U32 R130, RZ, RZ, RZ ;  /* 0x000000ffff827224 */ /* 0x000fe200078e00ff */
[----:B------:R-:W-:Y:S01]  /*1330*/  ISETP.NE.AND.EX P0, PT, RZ, UR5, PT, P0 ;  /* 0x00000005ff007c0c */ /* 0x000fe2000bf05300 */
[----:B------:R-:W-:Y:S02]  /*1340*/  ULDC.64 UR4, c[0x0][0xa18] ;  /* 0x0002860000047ab9 */ /* 0x000fe40000000a00 */
[----:B------:R-:W-:-:S04]  /*1350*/  ISETP.NE.U32.AND P1, PT, RZ, UR4, PT ;  /* 0x00000004ff007c0c */ /* 0x000fc8000bf25070 */
[----:B------:R-:W-:Y:S01]  /*1360*/  ISETP.NE.AND.EX P1, PT, RZ, UR5, PT, P1 ;  /* 0x00000005ff007c0c */ /* 0x000fe2000bf25310 */
[----:B------:R-:W-:Y:S02]  /*1370*/  ULDC.64 UR4, c[0x0][0xa08] ;  /* 0x0002820000047ab9 */ /* 0x000fe40000000a00 */
[----:B------:R-:W-:-:S03]  /*1380*/  ISETP.NE.U32.AND P3, PT, RZ, UR4, PT ;  /* 0x00000004ff007c0c */ /* 0x000fc6000bf65070 */
[----:B----4-:R-:W1:Y:S01]  /*1390*/  @P0 LDC.64 R2, c[0x0][0xa28] ;  /* 0x00028a00ff020b82 */ /* 0x010e620000000a00 */
[----:B------:R-:W-:Y:S01]  /*13a0*/  ISETP.NE.AND.EX P3, PT, RZ, UR5, PT, P3 ;  /* 0x00000005ff007c0c */ /* 0x000fe2000bf65330 */
[----:B0-----:R-:W-:-:S06]  /*13b0*/  IMAD.WIDE R8, R31, 0x4, R4 ;  /* 0x000000041f087825 */ /* 0x001fcc00078e0204 */
[----:B------:R-:W0:Y:S01]  /*13c0*/  @P1 LDC.64 R6, c[0x0][0xa18] ;  /* 0x00028600ff061b82 */ /* 0x000e220000000a00 */
[----:B------:R-:W-:Y:S02]  /*13d0*/  ULDC UR4, c[0x0][0x288] ;  /* 0x0000a20000047ab9 */ /* 0x000fe40000000800 */
[----:B------:R-:W-:Y:S01]  /*13e0*/  IMAD.U32 R166, RZ, RZ, UR4 ;  /* 0x00000004ffa67e24 */ /* 0x000fe2000f8e00ff */
[----:B------:R-:W-:Y:S02]  /*13f0*/  ULDC.64 UR4, c[0x0][0x418] ;  /* 0x0001060000047ab9 */ /* 0x000fe40000000a00 */
[----:B------:R2:W5:Y:S01]  /*1400*/  @P3 LDG.E R130, desc[UR60][R8.64] ;  /* 0x0000003c08823981 */ /* 0x000562000c1e1900 */
[----:B-1----:R-:W-:-:S05]  /*1410*/  @P0 IMAD.WIDE R2, R31, 0x4, R2 ;  /* 0x000000041f020825 */ /* 0x002fca00078e0202 */
[----:B------:R2:W5:Y:S01]  /*1420*/  @P0 LDG.E R0, desc[UR60][R2.64] ;  /* 0x0000003c02000981 */ /* 0x000562000c1e1900 */
[----:B0-----:R-:W-:-:S05]  /*1430*/  @P1 IMAD.WIDE R4, R31, 0x4, R6 ;  /* 0x000000041f041825 */ /* 0x001fca00078e0206 */
[----:B------:R2:W5:Y:S01]  /*1440*/  @P1 LDG.E R166, desc[UR60][R4.64] ;  /* 0x0000003c04a61981 */ /* 0x000562000c1e1900 */
[----:B------:R-:W-:-:S03]  /*1450*/  UISETP.NE.U32.AND UP0, UPT, UR4, URZ, UPT ;  /* 0x0000003f0400728c */ /* 0x000fc6000bf05070 */
[----:B------:R-:W-:Y:S01]  /*1460*/  ULDC UR4, c[0x0][0x424] ;  /* 0x0001090000047ab9 */ /* 0x000fe20000000800 */
[----:B------:R-:W-:Y:S01]  /*1470*/  UISETP.NE.AND.EX UP0, UPT, UR5, URZ, UPT, UP0 ;  /* 0x0000003f0500728c */ /* 0x000fe2000bf05300 */
[----:B------:R-:W-:Y:S02]  /*1480*/  ISETP.NE.U32.AND P2, PT, RZ, UR6, PT ;  /* 0x00000006ff007c0c */ /* 0x000fe4000bf45070 */
[----:B------:R-:W-:Y:S01]  /*1490*/  ULDC UR5, c[0x0][0x2f0] ;  /* 0x0000bc0000057ab9 */ /* 0x000fe20000000800 */
[----:B------:R-:W-:Y:S01]  /*14a0*/  USEL UR4, UR4, 0x1, UP0 ;  /* 0x0000000104047887 */ /* 0x000fe20008000000 */
[----:B------:R-:W-:-:S03]  /*14b0*/  ISETP.NE.AND.EX P2, PT, RZ, UR7, PT, P2 ;  /* 0x00000007ff007c0c */ /* 0x000fc6000bf45320 */
[----:B------:R-:W-:-:S03]  /*14c0*/  UIMAD UR4, UR4, UR5, URZ ;  /* 0x00000005040472a4 */ /* 0x000fc6000f8e023f */
[----:B------:R-:W-:Y:S01]  /*14d0*/  ULDC UR5, c[0x0][0x348] ;  /* 0x0000d20000057ab9 */ /* 0x000fe20000000800 */
[----:B------:R-:W-:Y:S02]  /*14e0*/  IMAD.MOV.U32 R195, RZ, RZ, R30 ;  /* 0x000000ffffc37224 */ /* 0x000fe400078e001e */
[----:B------:R-:W-:Y:S01]  /*14f0*/  IMAD.MOV.U32 R196, RZ, RZ, R31 ;  /* 0x000000ffffc47224 */ /* 0x000fe200078e001f */
[----:B--23--:R-:W-:Y:S06]  /*1500*/  @P1 BRA `(.L_x_1567) ;  /* 0x0000000000241947 */ /* 0x00cfec0003800000 */
        /* <DEDUP_REMOVED lines=8> */
[----:B--2---:R-:W-:-:S07]  /*1590*/  IADD3 R166, -R166, R5, RZ ;  /* 0x00000005a6a67210 */ /* 0x004fce0007ffe1ff */
.L_x_1567:
[----:B------:R-:W-:Y:S02]  /*15a0*/  IMAD.U32 R24, RZ, RZ, UR5 ;  /* 0x00000005ff187e24 */ /* 0x000fe4000f8e00ff */
[----:B------:R-:W-:Y:S01]  /*15b0*/  IMAD.U32 R25, RZ, RZ, UR4 ;  /* 0x00000004ff197e24 */ /* 0x000fe2000f8e00ff */
[----:B------:R-:W-:Y:S06]  /*15c0*/  @!P2 BRA `(.L_x_1568) ;  /* 0x000000000010a947 */ /* 0x000fec0003800000 */
[----:B------:R-:W0:Y:S02]  /*15d0*/  LDC.64 R2, c[0x0][0xa20] ;  /* 0x00028800ff027b82 */ /* 0x000e240000000a00 */
[----:B0-----:R-:W-:-:S05]  /*15e0*/  IMAD.WIDE R2, R31, 0x4, R2 ;  /* 0x000000041f027825 */ /* 0x001fca00078e0202 */
[----:B------:R0:W5:Y:S01]  /*15f0*/  LDG.E R25, desc[UR60][R2.64] ;  /* 0x0000003c02197981 */ /* 0x000162000c1e1900 */
[----:B------:R-:W-:Y:S05]  /*1600*/  BRA `(.L_x_1569) ;  /* 0x0000000000107947 */ /* 0x000fea0003800000 */
.L_x_1568:
[----:B------:R-:W-:Y:S05]  /*1610*/  @!P3 BRA `(.L_x_1569) ;  /* 0x00000000000cb947 */ /* 0x000fea0003800000 */
[----:B------:R-:W2:Y:S04]  /*1620*/  LDG.E R2, desc[UR60][R8.64] ;  /* 0x0000003c08027981 */ /* 0x000ea8000c1e1900 */
[----:B------:R-:W2:Y:S02]  /*1630*/  LDG.E R25, desc[UR60][R8.64+0x4] ;  /* 0x0000043c08197981 */ /* 0x000ea4000c1e1900 */
[----:B--2---:R-:W-:-:S07]  /*1640*/  IMAD.IADD R25, R25, 0x1, -R2 ;  /* 0x0000000119197824 */ /* 0x004fce00078e0a02 */
.L_x_1569:
[----:B------:R-:W-:Y:S01]  /*1650*/  ULDC.64 UR4, c[0x0][0xa10] ;  /* 0x0002840000047ab9 */ /* 0x000fe20000000a00 */
[----:B0-----:R-:W0:Y:S01]  /*1660*/  LDC R2, c[0x0][0x448] ;  /* 0x00011200ff027b82 */ /* 0x001e220000000800 */
[----:B------:R-:W-:-:S04]  /*1670*/  ISETP.NE.U32.AND P0, PT, RZ, UR4, PT ;  /* 0x00000004ff007c0c */ /* 0x000fc8000bf05070 */
[----:B------:R-:W-:Y:S01]  /*1680*/  ISETP.NE.AND.EX P0, PT, RZ, UR5, PT, P0 ;  /* 0x00000005ff007c0c */ /* 0x000fe2000bf05300 */
[----:B------:R-:W-:Y:S02]  /*1690*/  ULDC.64 UR4, c[0x0][0xa30] ;  /* 0x00028c0000047ab9 */ /* 0x000fe40000000a00 */
[----:B------:R-:W-:-:S04]  /*16a0*/  ISETP.NE.U32.AND P1, PT, RZ, UR4, PT ;  /* 0x00000004ff007c0c */ /* 0x000fc8000bf25070 */
[----:B------:R-:W-:-:S06]  /*16b0*/  ISETP.NE.AND.EX P1, PT, RZ, UR5, PT, P1 ;  /* 0x00000005ff007c0c */ /* 0x000fcc000bf25310 */
[----:B------:R-:W1:Y:S08]  /*16c0*/  @P0 LDC.64 R4, c[0x0][0xa10] ;  /* 0x00028400ff040b82 */ /* 0x000e700000000a00 */
[----:B------:R-:W2:Y:S01]  /*16d0*/  @P1 LDC.64 R6, c[0x0][0xa30] ;  /* 0x00028c00ff061b82 */ /* 0x000ea20000000a00 */
[----:B-1----:R-:W-:-:S05]  /*16e0*/  @P0 IMAD.WIDE R4, R31, 0x4, R4 ;  /* 0x000000041f040825 */ /* 0x002fca00078e0204 */
[----:B------:R-:W3:Y:S04]  /*16f0*/  @P0 LDG.E R8, desc[UR60][R4.64] ;  /* 0x0000003c04080981 */ /* 0x000ee8000c1e1900 */
[----:B------:R1:W3:Y:S01]  /*1700*/  @P0 LDG.E R9, desc[UR60][R4.64+0x4] ;  /* 0x0000043c04090981 */ /* 0x0002e2000c1e1900 */
[----:B-----5:R-:W-:Y:S02]  /*1710*/  IMAD.MOV.U32 R141, RZ, RZ, R25 ;  /* 0x000000ffff8d7224 */ /* 0x020fe400078e0019 */
[----:B--2---:R-:W-:-:S05]  /*1720*/  @P1 IMAD.WIDE R6, R31, 0x4, R6 ;  /* 0x000000041f061825 */ /* 0x004fca00078e0206 */
[----:B------:R2:W5:Y:S01]  /*1730*/  @P1 LDG.E R141, desc[UR60][R6.64] ;  /* 0x0000003c068d1981 */ /* 0x000562000c1e1900 */
[----:B0-----:R-:W-:Y:S02]  /*1740*/  ISETP.NE.AND P1, PT, R2, 0x1, PT ;  /* 0x000000010200780c */ /* 0x001fe40003f25270 */
[----:B------:R-:W0:Y:S01]  /*1750*/  LDC.64 R2, c[0x0][0x9e0] ;  /* 0x00027800ff027b82 */ /* 0x000e220000000a00 */
[----:B------:R-:W-:-:S05]  /*1760*/  SHF.L.U32 R187, R29, 0x7, RZ ;  /* 0x000000071dbb7819 */ /* 0x000fca00000006ff */
[----:B-1----:R-:W-:-:S05]  /*1770*/  VIADD R4, R187, 0x7f ;  /* 0x0000007fbb047836 */ /* 0x002fca0000000000 */
[----:B------:R-:W1:Y:S08]  /*1780*/  @P1 LDC R11, c[0x0][0x44c] ;  /* 0x00011300ff0b1b82 */ /* 0x000e700000000800 */
[----:B------:R-:W4:Y:S01]  /*1790*/  @P1 LDC R10, c[0x0][0x450] ;  /* 0x00011400ff0a1b82 */ /* 0x000f220000000800 */
[----:B0-----:R-:W-:Y:S01]  /*17a0*/  ISETP.GE.AND P2, PT, R3, 0x1, PT ;  /* 0x000000010300780c */ /* 0x001fe20003f46270 */
[----:B-1----:R-:W-:-:S05]  /*17b0*/  @P1 IMAD.HI.U32 R5, R4, R11, RZ ;  /* 0x0000000b04051227 */ /* 0x002fca00078e00ff */
[----:B----4-:R-:W-:Y:S01]  /*17c0*/  @P1 SHF.R.U32.HI R4, RZ, R10, R5 ;  /* 0x0000000aff041219 */ /* 0x010fe20000011605 */
[----:B---3--:R-:W-:Y:S02]  /*17d0*/  @P0 IMAD.IADD R24, R9, 0x1, -R8 ;  /* 0x0000000109180824 */ /* 0x008fe400078e0a08 */
[----:B------:R-:W-:-:S04]  /*17e0*/  IMAD.IADD R9, R25, 0x1, -R0 ;  /* 0x0000000119097824 */ /* 0x000fc800078e0a00 */
[----:B------:R-:W-:-:S04]  /*17f0*/  IMAD.IADD R167, R9, 0x1, R24 ;  /* 0x0000000109a77824 */ /* 0x000fc800078e0218 */
[C---:B------:R-:W-:Y:S01]  /*1800*/  VIADD R0, R167.reuse, 0x5f ;  /* 0x0000005fa7007836 */ /* 0x040fe20000000000 */
[----:B------:R-:W-:-:S03]  /*1810*/  IADD3 R5, R167, 0x1, -R166 ;  /* 0x00000001a7057810 */ /* 0x000fc60007ffe8a6 */
[----:B------:R-:W-:-:S04]  /*1820*/  IMAD.HI R0, R0, 0x2aaaaaab, RZ ;  /* 0x2aaaaaab00007827 */ /* 0x000fc800078e02ff */
[----:B------:R-:W-:Y:S01]  /*1830*/  IMAD.IADD R5, R5, 0x1, R4 ;  /* 0x0000000105057824 */ /* 0x000fe200078e0204 */
[----:B------:R-:W-:-:S04]  /*1840*/  SHF.R.U32.HI R143, RZ, 0x1f, R0 ;  /* 0x0000001fff8f7819 */ /* 0x000fc80000011600 */
[----:B------:R-:W-:Y:S02]  /*1850*/  LEA.HI.SX32 R143, R0, R143, 0x1c ;  /* 0x0000008f008f7211 */ /* 0x000fe400078fe2ff */
[----:B------:R-:W-:Y:S01]  /*1860*/  IADD3 R2, R5, R2, RZ ;  /* 0x0000000205027210 */ /* 0x000fe20007ffe0ff */
[----:B--2---:R-:W-:Y:S06]  /*1870*/  @!P2 BRA `(.L_x_1570) ;  /* 0x000000000048a947 */ /* 0x004fec0003800000 */
        /* <DEDUP_REMOVED lines=11> */
.L_x_1572:
[----:B------:R-:W-:-:S13]  /*1930*/  ISETP.NE.AND P0, PT, R3, 0x1, PT ;  /* 0x000000010300780c */ /* 0x000fda0003f05270 */
[----:B------:R-:W0:Y:S02]  /*1940*/  @P0 LDC.64 R4, c[0x0][0x9e8] ;  /* 0x00027a00ff040b82 */ /* 0x000e240000000a00 */
[----:B0-----:R-:W-:-:S05]  /*1950*/  @P0 IMAD.HI.U32 R4, R0, R4, RZ ;  /* 0x0000000400040227 */ /* 0x001fca00078e00ff */
[----:B------:R-:W-:-:S07]  /*1960*/  @P0 SHF.R.U32.HI R0, RZ, R5, R4 ;  /* 0x00000005ff000219 */ /* 0x000fce0000011604 */
.L_x_1573:
[----:B------:R-:W-:Y:S05]  /*1970*/  BSYNC B0 ;  /* 0x0000000000007941 */ /* 0x000fea0003800000 */
.L_x_1571:
[----:B------:R-:W-:-:S05]  /*1980*/  IMAD R5, R0, R3, R3 ;  /* 0x0000000300057224 */ /* 0x000fca00078e0203 */
[----:B------:R-:W-:-:S07]  /*1990*/  VIMNMX R2, R2, R5, PT ;  /* 0x0000000502027248 */ /* 0x000fce0003fe0100 */
.L_x_1570:
[----:B------:R-:W0:Y:S01]  /*19a0*/  @P1 LDC R0, c[0x0][0x44c] ;  /* 0x00011300ff001b82 */ /* 0x000e220000000800 */
[----:B------:R-:W-:Y:S01]  /*19b0*/  IMAD.MOV.U32 R5, RZ, RZ, R187 ;  /* 0x000000ffff057224 */ /* 0x000fe200078e00bb */
[----:B------:R-:W-:Y:S01]  /*19c0*/  ULDC UR4, c[0x0][0x9dc] ;  /* 0x0002770000047ab9 */ /* 0x000fe20000000800 */
[----:B------:R-:W-:-:S05]  /*19d0*/  IMAD.IADD R142, R167, 0x1, -R166 ;  /* 0x00000001a78e7824 */ /* 0x000fca00078e0aa6 */
[----:B------:R-:W1:Y:S01]  /*19e0*/  @P1 LDC R7, c[0x0][0x450] ;  /* 0x00011400ff071b82 */ /* 0x000e620000000800 */
[----:B0-----:R-:W-:-:S05]  /*19f0*/  @P1 IMAD.HI.U32 R0, R187, R0, RZ ;  /* 0x00000000bb001227 */ /* 0x001fca00078e00ff */
[----:B-1----:R-:W-:-:S05]  /*1a00*/  @P1 SHF.R.U32.HI R5, RZ, R7, R0 ;  /* 0x00000007ff051219 */ /* 0x002fca0000011600 */
[----:B------:R-:W-:-:S05]  /*1a10*/  IMAD.IADD R0, R142, 0x1, R5 ;  /* 0x000000018e007824 */ /* 0x000fca00078e0205 */
[----:B------:R-:W-:Y:S01]  /*1a20*/  IADD3 R4, R0, -UR4, RZ ;  /* 0x8000000400047c10 */ /* 0x000fe2000fffe0ff */
[----:B------:R-:W-:Y:S06]  /*1a30*/  @!P2 BRA `(.L_x_1574) ;  /* 0x000000000044a947 */ /* 0x000fec0003800000 */
[----:B------:R-:W-:Y:S01]  /*1a40*/  ISETP.GT.AND P0, PT, R0, -0x1, PT ;  /* 0xffffffff0000780c */ /* 0x000fe20003f04270 */
[----:B------:R-:W-:-:S12]  /*1a50*/  BSSY B0, `(.L_x_1575) ;  /* 0x000000d000007945 */ /* 0x000fd80003800000 */
        /* <DEDUP_REMOVED lines=8> */
.L_x_1576:
[----:B------:R-:W-:-:S13]  /*1ae0*/  ISETP.NE.AND P0, PT, R3, 0x1, PT ;  /* 0x000000010300780c */ /* 0x000fda0003f05270 */
[----:B------:R-:W0:Y:S02]  /*1af0*/  @P0 LDC.64 R6, c[0x0][0x9e8] ;  /* 0x00027a00ff060b82 */ /* 0x000e240000000a00 */
[----:B0-----:R-:W-:-:S05]  /*1b00*/  @P0 IMAD.HI.U32 R6, R0, R6, RZ ;  /* 0x0000000600060227 */ /* 0x001fca00078e00ff */
[----:B------:R-:W-:-:S07]  /*1b10*/  @P0 SHF.R.U32.HI R0, RZ, R7, R6 ;  /* 0x00000007ff000219 */ /* 0x000fce0000011606 */
.L_x_1577:
[----:B------:R-:W-:Y:S05]  /*1b20*/  BSYNC B0 ;  /* 0x0000000000007941 */ /* 0x000fea0003800000 */
.L_x_1575:
[----:B------:R-:W-:-:S05]  /*1b30*/  IMAD R3, R0, R3, RZ ;  /* 0x0000000300037224 */ /* 0x000fca00078e02ff */
[----:B------:R-:W-:-:S07]  /*1b40*/  VIMNMX R4, R4, R3, !PT ;  /* 0x0000000304047248 */ /* 0x000fce0007fe0100 */
.L_x_1574:
[----:B------:R-:W-:Y:S02]  /*1b50*/  VIADD R2, R2, 0x5f ;  /* 0x0000005f02027836 */ /* 0x000fe40000000000 */
[----:B------:R-:W-:-:S04]  /*1b60*/  IMAD.HI R4, R4, 0x2aaaaaab, RZ ;  /* 0x2aaaaaab04047827 */ /* 0x000fc800078e02ff */
[----:B------:R-:W-:Y:S01]  /*1b70*/  IMAD.HI R2, R2, 0x2aaaaaab, RZ ;  /* 0x2aaaaaab02027827 */ /* 0x000fe200078e02ff */
[----:B------:R-:W-:-:S04]  /*1b80*/  SHF.R.U32.HI R5, RZ, 0x1f, R4 ;  /* 0x0000001fff057819 */ /* 0x000fc80000011604 */
[----:B------:R-:W-:Y:S02]  /*1b90*/  SHF.R.U32.HI R3, RZ, 0x1f, R2 ;  /* 0x0000001fff037819 */ /* 0x000fe40000011602 */
[----:B------:R-:W-:Y:S02]  /*1ba0*/  LEA.HI.SX32 R5, R4, R5, 0x1c ;  /* 0x0000000504057211 */ /* 0x000fe400078fe2ff */
[----:B------:R-:W-:Y:S02]  /*1bb0*/  LEA.HI.SX32 R2, R2, R3, 0x1c ;  /* 0x0000000302027211 */ /* 0x000fe400078fe2ff */
[----:B------:R-:W-:Y:S02]  /*1bc0*/  VIMNMX R5, RZ, R5, !PT ;  /* 0x00000005ff057248 */ /* 0x000fe40007fe0100 */
[----:B------:R-:W-:-:S03]  /*1bd0*/  VIMNMX R2, R143, R2, PT ;  /* 0x000000028f027248 */ /* 0x000fc60003fe0100 */
[--C-:B------:R-:W-:Y:S02]  /*1be0*/  IMAD R5, R5, 0x60, -R9.reuse ;  /* 0x0000006005057824 */ /* 0x100fe400078e0a09 */
[----:B------:R-:W-:-:S03]  /*1bf0*/  IMAD R3, R2, 0x60, -R9 ;  /* 0x0000006002037824 */ /* 0x000fc600078e0a09 */
[----:B------:R-:W-:Y:S02]  /*1c00*/  VIMNMX R5, RZ, R5, !PT ;  /* 0x00000005ff057248 */ /* 0x000fe40007fe0100 */
[----:B------:R-:W-:-:S03]  /*1c10*/  VIMNMX R0, R3, R24, PT ;  /* 0x0000001803007248 */ /* 0x000fc60003fe0100 */
[----:B------:R-:W-:Y:S01]  /*1c20*/  IMAD.WIDE.U32 R126, R5, -0x55555555, RZ ;  /* 0xaaaaaaab057e7825 */ /* 0x000fe200078e00ff */
[----:B------:R-:W-:-:S04]  /*1c30*/  ISETP.GT.AND P0, PT, R0, R5, PT ;  /* 0x000000050000720c */ /* 0x000fc80003f04270 */
[----:B------:R-:W-:-:S05]  /*1c40*/  SHF.R.U32.HI R126, RZ, 0x6, R127 ;  /* 0x00000006ff7e7819 */ /* 0x000fca000001167f */
[----:B------:R-:W-:-:S04]  /*1c50*/  IMAD.MOV.U32 R2, RZ, RZ, R126 ;  /* 0x000000ffff027224 */ /* 0x000fc800078e007e */
[----:B------:R-:W-:-:S04]  /*1c60*/  @P0 VIADD R0, R0, 0x5f ;  /* 0x0000005f00000836 */ /* 0x000fc80000000000 */
[----:B------:R-:W-:-:S05]  /*1c70*/  @P0 IMAD.HI R0, R0, 0x2aaaaaab, RZ ;  /* 0x2aaaaaab00000827 */ /* 0x000fca00078e02ff */
[----:B------:R-:W-:-:S04]  /*1c80*/  @P0 SHF.R.U32.HI R3, RZ, 0x1f, R0 ;  /* 0x0000001fff030819 */ /* 0x000fc80000011600 */
[----:B------:R-:W-:Y:S02]  /*1c90*/  @P0 LEA.HI.SX32 R2, R0, R3, 0x1c ;  /* 0x0000000300020211 */ /* 0x000fe400078fe2ff */
[----:B------:R-:W-:Y:S02]  /*1ca0*/  PLOP3.LUT P0, PT, PT, PT, PT, 0x80, 0x0 ;  /* 0x000000000000781c */ /* 0x000fe40003f0f070 */
[----:B------:R-:W-:-:S13]  /*1cb0*/  ISETP.GT.AND P1, PT, R2, R126, PT ;  /* 0x0000007e0200720c */ /* 0x000fda0003f24270 */
[----:B------:R-:W-:Y:S05]  /*1cc0*/  @!P1 BRA `(.L_x_1578) ;  /* 0x0000008c00e49947 */ /* 0x000fea0003800000 */
        /* <DEDUP_REMOVED lines=9> */
[----:B------:R-:W-:Y:S01]  /*1d60*/  MOV R5, UR5 ;  /* 0x0000000500057c02 */ /* 0x000fe20008000f00 */
        /* <DEDUP_REMOVED lines=9> */
[----:B-1---5:R-:W-:Y:S05]  /*1e00*/  CALL.ABS.NOINC R14 ;  /* 0x000000000e007343 */ /* 0x022fea0003c00000 */
.L_x_1580:
[----:B------:R-:W-:Y:S05]  /*1e10*/  BSYNC B6 ;  /* 0x0000000000067941 */ /* 0x000fea0003800000 */
.L_x_1579:
        /* <DEDUP_REMOVED lines=20> */
.L_x_1582:
[----:B------:R-:W-:Y:S05]  /*1f60*/  BSYNC B6 ;  /* 0x0000000000067941 */ /* 0x000fea0003800000 */
.L_x_1581:
[----:B------:R-:W-:Y:S01]  /*1f70*/  ULDC.64 UR4, c[0x0][0x9f8] ;  /* 0x00027e0000047ab9 */ /* 0x000fe20000000a00 */
[----:B------:R-:W-:Y:S01]  /*1f80*/  MOV R101, R31 ;  /* 0x0000001f00657202 */ /* 0x000fe20000000f00 */
[----:B------:R-:W0:Y:S01]  /*1f90*/  LDC.64 R94, c[0x0][0x3f8] ;  /* 0x0000fe00ff5e7b82 */ /* 0x000e220000000a00 */
[----:B------:R-:W-:Y:S01]  /*1fa0*/  ISETP.NE.U32.AND P0, PT, RZ, UR4, PT ;  /* 0x00000004ff007c0c */ /* 0x000fe2000bf05070 */
[----:B------:R-:W-:-:S03]  /*1fb0*/  ULDC UR4, c[0x0][0x2f4] ;  /* 0x0000bd0000047ab9 */ /* 0x000fc60000000800 */
[----:B------:R-:W-:Y:S01]  /*1fc0*/  ISETP.NE.AND.EX P0, PT, RZ, UR5, PT, P0 ;  /* 0x00000005ff007c0c */ /* 0x000fe2000bf05300 */
[----:B------:R-:W-:Y:S02]  /*1fd0*/  ULDC UR5, c[0x0][0x320] ;  /* 0x0000c80000057ab9 */ /* 0x000fe40000000800 */
[----:B------:R-:W1:Y:S08]  /*1fe0*/  LDC R125, c[0x0][0x3f4] ;  /* 0x0000fd00ff7d7b82 */ /* 0x000e700000000800 */
[----:B------:R-:W2:Y:S08]  /*1ff0*/  LDC.64 R88, c[0x0][0x408] ;  /* 0x00010200ff587b82 */ /* 0x000eb00000000a00 */
[----:B------:R-:W3:Y:S02]  /*2000*/  @P0 LDC.64 R4, c[0x0][0x9f8] ;  /* 0x00027e00ff040b82 */ /* 0x000ee40000000a00 */
[----:B---3--:R-:W-:-:S05]  /*2010*/  @P0 IMAD.WIDE R4, R31, 0x4, R4 ;  /* 0x000000041f040825 */ /* 0x008fca00078e0204 */
[----:B------:R3:W4:Y:S01]  /*2020*/  @P0 LDG.E R101, desc[UR60][R4.64] ;  /* 0x0000003c04650981 */ /* 0x000722000c1e1900 */
[----:B------:R-:W-:Y:S01]  /*2030*/  ISETP.GE.AND P1, PT, R168, UR4, PT ;  /* 0x00000004a8007c0c */ /* 0x000fe2000bf26270 */
[--C-:B0-----:R-:W-:Y:S01]  /*2040*/  IMAD.WIDE.U32 R96, R174, R94, R16.reuse ;  /* 0x0000005eae607225 */ /* 0x101fe200078e0010 */
[----:B------:R-:W-:Y:S01]  /*2050*/  ISETP.GE.AND P0, PT, R16, UR4, PT ;  /* 0x0000000410007c0c */ /* 0x000fe2000bf06270 */
[----:B------:R-:W0:Y:S01]  /*2060*/  S2R R144, SR_TID.X ;  /* 0x0000000000907919 */ /* 0x000e220000002100 */
[----:B------:R-:W-:Y:S01]  /*2070*/  SEL R3, RZ, 0xffffffff, P1 ;  /* 0xffffffffff037807 */ /* 0x000fe20000800000 */
[----:B--2---:R-:W-:Y:S01]  /*2080*/  IMAD.WIDE.U32 R90, R174, R88, R16 ;  /* 0x00000058ae5a7225 */ /* 0x004fe200078e0010 */
[----:B------:R-:W-:Y:S02]  /*2090*/  SEL R0, RZ, 0x1, P0 ;  /* 0x00000001ff007807 */ /* 0x000fe40000000000 */
[----:B------:R-:W-:Y:S01]  /*20a0*/  ISETP.GE.AND P0, PT, R168, UR5, PT ;  /* 0x00000005a8007c0c */ /* 0x000fe2000bf06270 */
[----:B------:R-:W-:Y:S01]  /*20b0*/  IMAD.SHL.U32 R3, R3, 0x2, RZ ;  /* 0x0000000203037824 */ /* 0x000fe200078e00ff */
[----:B------:R-:W-:Y:S01]  /*20c0*/  ISETP.GE.AND P1, PT, R23, UR4, PT ;  /* 0x0000000417007c0c */ /* 0x000fe2000bf26270 */
[----:B------:R-:W-:Y:S01]  /*20d0*/  IMAD.MOV.U32 R127, RZ, RZ, 0x20 ;  /* 0x00000020ff7f7424 */ /* 0x000fe200078e00ff */
[----:B------:R-:W-:Y:S01]  /*20e0*/  SHF.R.S32.HI R7, RZ, 0x1f, R174 ;  /* 0x0000001fff077819 */ /* 0x000fe200000114ae */
[----:B------:R-:W-:Y:S01]  /*20f0*/  IMAD R133, R89, 0x60, RZ ;  /* 0x0000006059857824 */ /* 0x000fe200078e02ff */
[----:B------:R-:W-:Y:S01]  /*2100*/  LOP3.LUT R0, R3, 0x2, R0, 0xe2, !PT ;  /* 0x0000000203007812 */ /* 0x000fe200078ee200 */
[----:B------:R-:W-:Y:S01]  /*2110*/  IMAD.SHL.U32 R107, R94, 0x40, RZ ;  /* 0x000000405e6b7824 */ /* 0x000fe200078e00ff */
[----:B------:R-:W-:Y:S01]  /*2120*/  SEL R3, RZ, 0xffffffff, P0 ;  /* 0xffffffffff037807 */ /* 0x000fe20000000000 */
[----:B------:R-:W-:Y:S01]  /*2130*/  IMAD.IADD R130, R130, 0x1, R25 ;  /* 0x0000000182827824 */ /* 0x000fe200078e0219 */
[----:B------:R-:W-:Y:S01]  /*2140*/  ISETP.GE.AND P0, PT, R169, UR4, PT ;  /* 0x00000004a9007c0c */ /* 0x000fe2000bf06270 */
[----:B------:R-:W-:Y:S01]  /*2150*/  IMAD R113, R198, 0x40, R174 ;  /* 0x00000040c6717824 */ /* 0x000fe200078e02ae */
[----:B---3--:R-:W-:Y:S01]  /*2160*/  SEL R4, RZ, 0x8, P1 ;  /* 0x00000008ff047807 */ /* 0x008fe20000800000 */
[----:B------:R-:W-:Y:S01]  /*2170*/  IMAD.SHL.U32 R6, R3, 0x2, RZ ;  /* 0x0000000203067824 */ /* 0x000fe200078e00ff */
[----:B------:R-:W-:-:S02]  /*2180*/  SEL R3, RZ, 0x4, P0 ;  /* 0x00000004ff037807 */ /* 0x000fc40000000000 */
[--C-:B------:R-:W-:Y:S02]  /*2190*/  SHF.R.S32.HI R165, RZ, 0x1f, R164.reuse ;  /* 0x0000001fffa57819 */ /* 0x100fe400000114a4 */
[----:B------:R-:W-:Y:S01]  /*21a0*/  LOP3.LUT R0, R4, R0, R3, 0xfe, !PT ;  /* 0x0000000004007212 */ /* 0x000fe200078efe03 */
[-C--:B------:R-:W-:Y:S01]  /*21b0*/  IMAD R3, R7, R94.reuse, RZ ;  /* 0x0000005e07037224 */ /* 0x080fe200078e02ff */
[----:B------:R-:W-:Y:S01]  /*21c0*/  ISETP.GE.AND P0, PT, R161, UR4, PT ;  /* 0x00000004a1007c0c */ /* 0x000fe2000bf06270 */
[----:B------:R-:W-:Y:S01]  /*21d0*/  IMAD.WIDE.U32 R98, R174, R94, R164 ;  /* 0x0000005eae627225 */ /* 0x000fe200078e00a4 */
[----:B------:R-:W-:Y:S02]  /*21e0*/  ISETP.GE.AND P1, PT, R169, UR5, PT ;  /* 0x00000005a9007c0c */ /* 0x000fe4000bf26270 */
[----:B-1----:R-:W-:Y:S01]  /*21f0*/  ISETP.GE.AND P3, PT, R16, R125, PT ;  /* 0x0000007d1000720c */ /* 0x002fe20003f66270 */
[----:B------:R-:W-:Y:S01]  /*2200*/  IMAD R9, R174, R95, R3 ;  /* 0x0000005fae097224 */ /* 0x000fe200078e0203 */
[----:B------:R-:W-:Y:S01]  /*2210*/  SEL R3, RZ, 0x10, P0 ;  /* 0x00000010ff037807 */ /* 0x000fe20000000000 */
[-C--:B------:R-:W-:Y:S01]  /*2220*/  IMAD R7, R7, R88.reuse, RZ ;  /* 0x0000005807077224 */ /* 0x080fe200078e02ff */
[----:B------:R-:W-:Y:S01]  /*2230*/  ISETP.GE.AND P2, PT, R16, UR5, PT ;  /* 0x0000000510007c0c */ /* 0x000fe2000bf46270 */
[----:B------:R-:W-:Y:S01]  /*2240*/  IMAD.IADD R99, R99, 0x1, R9 ;  /* 0x0000000163637824 */ /* 0x000fe200078e0209 */
[----:B------:R-:W-:Y:S01]  /*2250*/  SEL R4, RZ, 0x4, P1 ;  /* 0x00000004ff047807 */ /* 0x000fe20000800000 */
[----:B------:R-:W-:Y:S01]  /*2260*/  IMAD.IADD R97, R9, 0x1, R97 ;  /* 0x0000000109617824 */ /* 0x000fe200078e0261 */
[----:B------:R-:W-:Y:S01]  /*2270*/  LOP3.LUT R9, R0, R3, RZ, 0xfc, !PT ;  /* 0x0000000300097212 */ /* 0x000fe200078efcff */
[C---:B------:R-:W-:Y:S01]  /*2280*/  IMAD R11, R174.reuse, R89, R7 ;  /* 0x00000059ae0b7224 */ /* 0x040fe200078e0207 */
[----:B------:R-:W-:Y:S01]  /*2290*/  ISETP.GE.AND P1, PT, R169, R125, PT ;  /* 0x0000007da900720c */ /* 0x000fe20003f26270 */
[----:B------:R-:W-:Y:S01]  /*22a0*/  IMAD.WIDE.U32 R92, R174, R88, R164 ;  /* 0x00000058ae5c7225 */ /* 0x000fe200078e00a4 */
[----:B------:R-:W-:-:S02]  /*22b0*/  SEL R3, R125, RZ, P3 ;  /* 0x000000ff7d037207 */ /* 0x000fc40001800000 */
[----:B------:R-:W-:Y:S01]  /*22c0*/  SEL R5, RZ, 0x1, P2 ;  /* 0x00000001ff057807 */ /* 0x000fe20001000000 */
[----:B------:R-:W-:Y:S01]  /*22d0*/  IMAD.IADD R91, R11, 0x1, R91 ;  /* 0x000000010b5b7824 */ /* 0x000fe200078e025b */
[----:B------:R-:W-:Y:S01]  /*22e0*/  ISETP.GE.AND P2, PT, R168, R125, PT ;  /* 0x0000007da800720c */ /* 0x000fe20003f46270 */
[----:B------:R-:W-:Y:S01]  /*22f0*/  IMAD.IADD R3, R16, 0x1, R3 ;  /* 0x0000000110037824 */ /* 0x000fe200078e0203 */
[----:B------:R-:W-:Y:S01]  /*2300*/  SEL R0, R125, RZ, P1 ;  /* 0x000000ff7d007207 */ /* 0x000fe20000800000 */
[----:B-----5:R-:W-:Y:S01]  /*2310*/  IMAD.WIDE.U32 R90, R141, R88, R90 ;  /* 0x000000588d5a7225 */ /* 0x020fe200078e005a */
[----:B------:R-:W-:Y:S02]  /*2320*/  SEL R7, R125, RZ, P2 ;  /* 0x000000ff7d077207 */ /* 0x000fe40001000000 */
[----:B------:R-:W-:Y:S01]  /*2330*/  LOP3.LUT R5, R6, 0x2, R5, 0xe2, !PT ;  /* 0x0000000206057812 */ /* 0x000fe200078ee205 */
[----:B------:R-:W-:Y:S01]  /*2340*/  IMAD.IADD R10, R169, 0x1, R0 ;  /* 0x00000001a90a7824 */ /* 0x000fe200078e0200 */
[----:B------:R-:W-:Y:S01]  /*2350*/  SHF.R.S32.HI R0, RZ, 0x1f, R3 ;  /* 0x0000001fff007819 */ /* 0x000fe20000011403 */
[----:B------:R-:W-:Y:S01]  /*2360*/  IMAD.IADD R7, R168, 0x1, R7 ;  /* 0x00000001a8077824 */ /* 0x000fe200078e0207 */
[----:B------:R-:W-:Y:S01]  /*2370*/  LOP3.LUT R5, R5, R4, RZ, 0xfc, !PT ;  /* 0x0000000405057212 */ /* 0x000fe200078efcff */
[----:B------:R-:W-:Y:S01]  /*2380*/  IMAD.WIDE.U32 R98, R141, R94, R98 ;  /* 0x0000005e8d627225 */ /* 0x000fe200078e0062 */
[----:B------:R-:W-:-:S02]  /*2390*/  LEA.HI R6, R0, R3, RZ, 0x3 ;  /* 0x0000000300067211 */ /* 0x000fc400078f18ff */
[----:B------:R-:W-:Y:S01]  /*23a0*/  LEA.HI R0, R0, R3, RZ, 0x6 ;  /* 0x0000000300007211 */ /* 0x000fe200078f30ff */
[----:B------:R-:W-:Y:S01]  /*23b0*/  IMAD.WIDE.U32 R96, R141, R94, R96 ;  /* 0x0000005e8d607225 */ /* 0x000fe200078e0060 */
[----:B------:R-:W-:Y:S02]  /*23c0*/  SHF.R.S32.HI R4, RZ, 0x1f, R7 ;  /* 0x0000001fff047819 */ /* 0x000fe40000011407 */
[----:B------:R-:W-:Y:S01]  /*23d0*/  SHF.R.S32.HI R3, RZ, 0x6, R0 ;  /* 0x00000006ff037819 */ /* 0x000fe20000011400 */
[----:B------:R-:W-:Y:S01]  /*23e0*/  IMAD.SHL.U32 R125, R125, 0x2, RZ ;  /* 0x000000027d7d7824 */ /* 0x000fe200078e00ff */
[CC--:B------:R-:W-:Y:S02]  /*23f0*/  LEA.HI R8, R4.reuse, R7.reuse, RZ, 0x6 ;  /* 0x0000000704087211 */ /* 0x0c0fe400078f30ff */
[----:B------:R-:W-:Y:S01]  /*2400*/  LEA.HI R7, R4, R7, RZ, 0x3 ;  /* 0x0000000704077211 */ /* 0x000fe200078f18ff */
[C---:B------:R-:W-:Y:S01]  /*2410*/  IMAD R140, R3.reuse, 0x1800, R186 ;  /* 0x00001800038c7824 */ /* 0x040fe200078e02ba */
[----:B------:R-:W-:Y:S01]  /*2420*/  LOP3.LUT R0, R184, 0x38, R6, 0xf8, !PT ;  /* 0x00000038b8007812 */ /* 0x000fe200078ef806 */
[----:B------:R-:W-:Y:S01]  /*2430*/  IMAD R138, R3, 0x1800, R188 ;  /* 0x00001800038a7824 */ /* 0x000fe200078e02bc */
[----:B------:R-:W-:-:S02]  /*2440*/  SHF.R.S32.HI R15, RZ, 0x1f, R10 ;  /* 0x0000001fff0f7819 */ /* 0x000fc4000001140a */
[----:B------:R-:W-:Y:S02]  /*2450*/  IADD3 R93, R93, R11, RZ ;  /* 0x0000000b5d5d7210 */ /* 0x000fe40007ffe0ff */
[----:B------:R-:W-:Y:S02]  /*2460*/  SHF.R.S32.HI R11, RZ, 0x6, R8 ;  /* 0x00000006ff0b7819 */ /* 0x000fe40000011408 */
[----:B------:R-:W-:Y:S01]  /*2470*/  LOP3.LUT R4, R184, 0x38, R7, 0xf8, !PT ;  /* 0x00000038b8047812 */ /* 0x000fe200078ef807 */
[----:B------:R-:W-:Y:S01]  /*2480*/  IMAD.WIDE.U32 R92, R141, R88, R92 ;  /* 0x000000588d5c7225 */ /* 0x000fe200078e005c */
[-C--:B------:R-:W-:Y:S02]  /*2490*/  LOP3.LUT R3, R0, R185.reuse, RZ, 0x3c, !PT ;  /* 0x000000b900037212 */ /* 0x080fe400078e3cff */
[-C--:B------:R-:W-:Y:S01]  /*24a0*/  LEA.HI R12, R15, R10.reuse, RZ, 0x3 ;  /* 0x0000000a0f0c7211 */ /* 0x080fe200078f18ff */
[----:B------:R-:W-:Y:S01]  /*24b0*/  IMAD R139, R11, 0x1800, R186 ;  /* 0x000018000b8b7824 */ /* 0x000fe200078e02ba */
[----:B------:R-:W-:Y:S01]  /*24c0*/  LEA.HI R10, R15, R10, RZ, 0x6 ;  /* 0x0000000a0f0a7211 */ /* 0x000fe200078f30ff */
[----:B------:R-:W-:Y:S01]  /*24d0*/  IMAD.IADD R140, R140, 0x1, R3 ;  /* 0x000000018c8c7824 */ /* 0x000fe200078e0203 */
[----:B------:R-:W-:Y:S01]  /*24e0*/  LOP3.LUT R4, R4, R185, RZ, 0x3c, !PT ;  /* 0x000000b904047212 */ /* 0x000fe200078e3cff */
[----:B------:R-:W-:Y:S01]  /*24f0*/  IMAD R136, R11, 0x1800, R188 ;  /* 0x000018000b887824 */ /* 0x000fe200078e02bc */
[----:B------:R-:W-:Y:S01]  /*2500*/  SHF.R.S32.HI R3, RZ, 0x6, R10 ;  /* 0x00000006ff037819 */ /* 0x000fe2000001140a */
[----:B------:R-:W-:Y:S01]  /*2510*/  IMAD R11, R95, 0x60, RZ ;  /* 0x000000605f0b7824 */ /* 0x000fe200078e02ff */
[----:B------:R-:W-:Y:S01]  /*2520*/  LOP3.LUT R15, R181, 0x38, R12, 0xf8, !PT ;  /* 0x00000038b50f7812 */ /* 0x000fe200078ef80c */
[----:B------:R-:W-:Y:S01]  /*2530*/  IMAD.IADD R139, R139, 0x1, R4 ;  /* 0x000000018b8b7824 */ /* 0x000fe200078e0204 */
[----:B------:R-:W-:Y:S01]  /*2540*/  LOP3.LUT R13, R181, 0x38, R6, 0xf8, !PT ;  /* 0x00000038b50d7812 */ /* 0x000fe200078ef806 */
[----:B------:R-:W-:Y:S01]  /*2550*/  IMAD R135, R3, 0x1800, R188 ;  /* 0x0000180003877824 */ /* 0x000fe200078e02bc */
[-C--:B------:R-:W-:Y:S01]  /*2560*/  LOP3.LUT R4, R15, R218.reuse, RZ, 0x3c, !PT ;  /* 0x000000da0f047212 */ /* 0x080fe200078e3cff */
[----:B------:R-:W-:Y:S01]  /*2570*/  IMAD R137, R3, 0x1800, R186 ;  /* 0x0000180003897824 */ /* 0x000fe200078e02ba */
[----:B------:R-:W-:-:S02]  /*2580*/  LOP3.LUT R13, R13, R218, RZ, 0x3c, !PT ;  /* 0x000000da0d0d7212 */ /* 0x000fc400078e3cff */
[----:B------:R-:W-:Y:S01]  /*2590*/  LOP3.LUT R0, R184, 0x38, R12, 0xf8, !PT ;  /* 0x00000038b8007812 */ /* 0x000fe200078ef80c */
[----:B------:R-:W-:Y:S01]  /*25a0*/  IMAD.IADD R135, R135, 0x1, R4 ;  /* 0x0000000187877824 */ /* 0x000fe200078e0204 */
[----:B------:R-:W-:Y:S02]  /*25b0*/  SHF.R.S32.HI R21, RZ, 0x1f, R141 ;  /* 0x0000001fff157819 */ /* 0x000fe4000001148d */
[----:B------:R-:W-:Y:S02]  /*25c0*/  IADD3 R138, R138, R13, RZ ;  /* 0x0000000d8a8a7210 */ /* 0x000fe40007ffe0ff */
[----:B------:R-:W-:Y:S01]  /*25d0*/  LOP3.LUT R4, R184, 0x18, R16, 0xf8, !PT ;  /* 0x00000018b8047812 */ /* 0x000fe200078ef810 */
[----:B------:R-:W-:Y:S01]  /*25e0*/  IMAD R8, R21, R94, RZ ;  /* 0x0000005e15087224 */ /* 0x000fe200078e02ff */
[----:B------:R-:W-:Y:S02]  /*25f0*/  LOP3.LUT R13, R181, 0x38, R7, 0xf8, !PT ;  /* 0x00000038b50d7812 */ /* 0x000fe400078ef807 */
[----:B------:R-:W-:Y:S01]  /*2600*/  LOP3.LUT R0, R0, R185, RZ, 0x3c, !PT ;  /* 0x000000b900007212 */ /* 0x000fe200078e3cff */
[----:B------:R-:W-:Y:S01]  /*2610*/  IMAD R103, R141, R95, R8 ;  /* 0x0000005f8d677224 */ /* 0x000fe200078e0208 */
[----:B------:R-:W-:-:S02]  /*2620*/  ISETP.GE.AND P4, PT, R23, UR5, PT ;  /* 0x0000000517007c0c */ /* 0x000fc4000bf86270 */
[----:B------:R-:W-:Y:S01]  /*2630*/  ISETP.GE.AND P0, PT, R162, UR4, PT ;  /* 0x00000004a2007c0c */ /* 0x000fe2000bf06270 */
[----:B------:R-:W-:Y:S01]  /*2640*/  IMAD.IADD R137, R137, 0x1, R0 ;  /* 0x0000000189897824 */ /* 0x000fe200078e0200 */
[----:B------:R-:W-:Y:S01]  /*2650*/  LOP3.LUT R3, R4, R185, RZ, 0x3c, !PT ;  /* 0x000000b904037212 */ /* 0x000fe200078e3cff */
[----:B------:R-:W-:Y:S01]  /*2660*/  IMAD R0, R21, R88, RZ ;  /* 0x0000005815007224 */ /* 0x000fe200078e02ff */
[----:B------:R-:W-:Y:S01]  /*2670*/  LOP3.LUT R13, R13, R218, RZ, 0x3c, !PT ;  /* 0x000000da0d0d7212 */ /* 0x000fe200078e3cff */
[----:B------:R-:W-:Y:S01]  /*2680*/  IMAD.IADD R105, R99, 0x1, R103 ;  /* 0x0000000163697824 */ /* 0x000fe200078e0267 */
[----:B------:R-:W-:Y:S01]  /*2690*/  SEL R4, RZ, 0x8, P4 ;  /* 0x00000008ff047807 */ /* 0x000fe20002000000 */
[----:B------:R-:W-:Y:S01]  /*26a0*/  IMAD.IADD R3, R186, 0x1, R3 ;  /* 0x00000001ba037824 */ /* 0x000fe200078e0203 */
[----:B------:R-:W-:Y:S01]  /*26b0*/  LOP3.LUT P5, RZ, R207, 0x4, RZ, 0xc0, !PT ;  /* 0x00000004cfff7812 */ /* 0x000fe200078ac0ff */
[----:B------:R-:W-:Y:S01]  /*26c0*/  IMAD.IADD R136, R136, 0x1, R13 ;  /* 0x0000000188887824 */ /* 0x000fe200078e020d */
[----:B------:R-:W-:Y:S01]  /*26d0*/  SEL R8, RZ, 0x20, P0 ;  /* 0x00000020ff087807 */ /* 0x000fe20000000000 */
[----:B------:R-:W-:Y:S01]  /*26e0*/  IMAD R13, R141, R89, R0 ;  /* 0x000000598d0d7224 */ /* 0x000fe200078e0200 */
[----:B------:R-:W-:Y:S01]  /*26f0*/  LOP3.LUT R20, R5, R4, RZ, 0xfc, !PT ;  /* 0x0000000405147212 */ /* 0x000fe200078efcff */
[----:B------:R-:W-:Y:S01]  /*2700*/  IMAD.IADD R103, R103, 0x1, R97 ;  /* 0x0000000167677824 */ /* 0x000fe200078e0261 */
[----:B------:R-:W-:Y:S01]  /*2710*/  LOP3.LUT R4, R5, 0x1, RZ, 0xc0, !PT ;  /* 0x0000000105047812 */ /* 0x000fe200078ec0ff */
[----:B------:R-:W-:Y:S01]  /*2720*/  IMAD.IADD R104, R93, 0x1, R13 ;  /* 0x000000015d687824 */ /* 0x000fe200078e020d */
[C---:B------:R-:W-:Y:S01]  /*2730*/  SHF.L.U64.HI R108, R88.reuse, 0x6, R89 ;  /* 0x00000006586c7819 */ /* 0x040fe20000010259 */
[----:B------:R-:W-:Y:S01]  /*2740*/  IMAD.IADD R102, R13, 0x1, R91 ;  /* 0x000000010d667824 */ /* 0x000fe200078e025b */
[C---:B------:R-:W-:Y:S01]  /*2750*/  SHF.L.U32 R109, R88.reuse, 0x6, RZ ;  /* 0x00000006586d7819 */ /* 0x040fe200000006ff */
[----:B------:R-:W-:Y:S01]  /*2760*/  IMAD.WIDE.U32 R88, R88, 0x60, RZ ;  /* 0x0000006058587825 */ /* 0x000fe200078e00ff */
[----:B------:R-:W-:-:S02]  /*2770*/  SHF.R.S32.HI R118, RZ, 0x3, R6 ;  /* 0x00000003ff767819 */ /* 0x000fc40000011406 */
[----:B------:R-:W-:Y:S02]  /*2780*/  LOP3.LUT R5, R6, 0xfffffff8, RZ, 0xc0, !PT ;  /* 0xfffffff806057812 */ /* 0x000fe400078ec0ff */
[C---:B------:R-:W-:Y:S01]  /*2790*/  SHF.L.U64.HI R106, R94.reuse, 0x6, R95 ;  /* 0x000000065e6a7819 */ /* 0x040fe2000001025f */
[----:B------:R-:W-:Y:S01]  /*27a0*/  IMAD.WIDE.U32 R94, R94, 0x60, RZ ;  /* 0x000000605e5e7825 */ /* 0x000fe200078e00ff */
[----:B------:R-:W-:Y:S02]  /*27b0*/  SEL R127, R127, 0xffffffe0, !P5 ;  /* 0xffffffe07f7f7807 */ /* 0x000fe40006800000 */
[----:B------:R-:W-:Y:S01]  /*27c0*/  SHF.R.S32.HI R117, RZ, 0x3, R7 ;  /* 0x00000003ff757819 */ /* 0x000fe20000011407 */
[----:B------:R-:W-:Y:S01]  /*27d0*/  IMAD.IADD R132, R95, 0x1, R11 ;  /* 0x000000015f847824 */ /* 0x000fe200078e020b */
[----:B------:R-:W-:Y:S01]  /*27e0*/  LOP3.LUT R6, R7, 0xfffffff8, RZ, 0xc0, !PT ;  /* 0xfffffff807067812 */ /* 0x000fe200078ec0ff */
[----:B------:R-:W-:Y:S01]  /*27f0*/  IMAD.IADD R134, R127, 0x1, R3 ;  /* 0x000000017f867824 */ /* 0x000fe200078e0203 */
[----:B------:R-:W-:-:S02]  /*2800*/  LOP3.LUT R27, R9, R8, RZ, 0xfc, !PT ;  /* 0x00000008091b7212 */ /* 0x000fc400078efcff */
[----:B------:R-:W-:Y:S02]  /*2810*/  LOP3.LUT R7, R12, 0xfffffff8, RZ, 0xc0, !PT ;  /* 0xfffffff80c077812 */ /* 0x000fe400078ec0ff */
[----:B------:R-:W-:Y:S02]  /*2820*/  LOP3.LUT R8, R9, 0x1, RZ, 0xc0, !PT ;  /* 0x0000000109087812 */ /* 0x000fe400078ec0ff */
[C---:B------:R-:W-:Y:S02]  /*2830*/  LOP3.LUT R9, R20.reuse, 0x2, RZ, 0xc0, !PT ;  /* 0x0000000214097812 */ /* 0x040fe400078ec0ff */
[----:B------:R-:W-:Y:S02]  /*2840*/  LOP3.LUT R10, R20, 0x4, RZ, 0xc0, !PT ;  /* 0x00000004140a7812 */ /* 0x000fe400078ec0ff */
[C---:B------:R-:W-:Y:S02]  /*2850*/  LOP3.LUT R21, R27.reuse, 0x2, RZ, 0xc0, !PT ;  /* 0x000000021b157812 */ /* 0x040fe400078ec0ff */
[----:B------:R-:W-:-:S02]  /*2860*/  LOP3.LUT R25, R27, 0x4, RZ, 0xc0, !PT ;  /* 0x000000041b197812 */ /* 0x000fc400078ec0ff */
[C---:B------:R-:W-:Y:S02]  /*2870*/  LOP3.LUT R100, R27.reuse, 0x8, RZ, 0xc0, !PT ;  /* 0x000000081b647812 */ /* 0x040fe400078ec0ff */
[----:B------:R-:W-:Y:S02]  /*2880*/  LOP3.LUT R26, R27, 0x10, RZ, 0xc0, !PT ;  /* 0x000000101b1a7812 */ /* 0x000fe400078ec0ff */
[----:B------:R-:W-:Y:S02]  /*2890*/  SHF.R.S32.HI R0, RZ, 0x1f, R30 ;  /* 0x0000001fff007819 */ /* 0x000fe4000001141e */
[----:B0-----:R-:W-:Y:S02]  /*28a0*/  LEA.HI R144, R144, 0x8, RZ, 0x19 ;  /* 0x0000000890907811 */ /* 0x001fe400078fc8ff */
[----:B------:R-:W-:Y:S02]  /*28b0*/  IADD3 R133, R89, R133, RZ ;  /* 0x0000008559857210 */ /* 0x000fe40007ffe0ff */
[----:B------:R-:W-:-:S02]  /*28c0*/  SHF.R.S32.HI R114, RZ, 0x3, R12 ;  /* 0x00000003ff727819 */ /* 0x000fc4000001140c */
[----:B------:R-:W-:Y:S02]  /*28d0*/  LOP3.LUT R20, R20, 0x8, RZ, 0xc0, !PT ;  /* 0x0000000814147812 */ /* 0x000fe400078ec0ff */
[----:B------:R-:W-:Y:S02]  /*28e0*/  SHF.R.S32.HI R112, RZ, 0x1f, R5 ;  /* 0x0000001fff707819 */ /* 0x000fe40000011405 */
[----:B------:R-:W-:Y:S02]  /*28f0*/  SHF.R.S32.HI R111, RZ, 0x1f, R6 ;  /* 0x0000001fff6f7819 */ /* 0x000fe40000011406 */
[----:B------:R-:W-:Y:S02]  /*2900*/  SHF.R.S32.HI R110, RZ, 0x1f, R7 ;  /* 0x0000001fff6e7819 */ /* 0x000fe40000011407 */
[----:B------:R-:W-:Y:S02]  /*2910*/  LOP3.LUT R27, R27, 0x20, RZ, 0xc0, !PT ;  /* 0x000000201b1b7812 */ /* 0x000fe400078ec0ff */
[----:B----4-:R-:W-:-:S07]  /*2920*/  SHF.R.S32.HI R129, RZ, 0x1f, R101 ;  /* 0x0000001fff817819 */ /* 0x010fce0000011465 */
.L_x_1688:
[----:B0-----:R-:W0:Y:S01]  /*2930*/  LDC R32, c[0x0][0x430] ;  /* 0x00010c00ff207b82 */ /* 0x001e220000000800 */
[----:B------:R-:W-:-:S05]  /*2940*/  IADD3 R2, R2, -0x1, RZ ;  /* 0xffffffff02027810 */ /* 0x000fca0007ffe0ff */
[----:B------:R-:W-:Y:S02]  /*2950*/  IMAD R11, R2, 0x60, R113 ;  /* 0x00000060020b7824 */ /* 0x000fe400078e0271 */
[----:B------:R-:W1:Y:S02]  /*2960*/  LDC R124, c[0x0][0x3f4] ;  /* 0x0000fd00ff7c7b82 */ /* 0x000e640000000800 */
[----:B------:R-:W-:Y:S01]  /*2970*/  IMAD.IADD R33, R130, 0x1, R11 ;  /* 0x0000000182217824 */ /* 0x000fe200078e020b */
[----:B------:R-:W-:-:S03]  /*2980*/  ISETP.GE.AND P0, PT, R11, R24, PT ;  /* 0x000000180b00720c */ /* 0x000fc60003f06270 */
[----:B------:R-:W-:Y:S01]  /*2990*/  IMAD.MOV.U32 R11, RZ, RZ, R33 ;  /* 0x000000ffff0b7224 */ /* 0x000fe200078e0021 */
[----:B------:R-:W-:Y:S02]  /*29a0*/  ISETP.GT.OR P0, PT, R113, 0x5f, P0 ;  /* 0x0000005f7100780c */ /* 0x000fe40000704670 */
[----:B0-----:R-:W-:-:S11]  /*29b0*/  ISETP.NE.AND P4, PT, R32, 0x1, PT ;  /* 0x000000012000780c */ /* 0x001fd60003f85270 */
        /* <DEDUP_REMOVED lines=8> */
[----:B------:R-:W-:Y:S02]  /*2a40*/  @!P0 IMAD R31, R101, R15, R28 ;  /* 0x0000000f651f8224 */ /* 0x000fe400078e021c */
[----:B------:R-:W-:-:S04]  /*2a50*/  @!P0 IMAD.MOV.U32 R28, RZ, RZ, R11 ;  /* 0x000000ffff1c8224 */ /* 0x000fc800078e000b */
[----:B------:R-:W-:-:S04]  /*2a60*/  @!P0 IMAD.WIDE.U32 R14, R101, R14, R28 ;  /* 0x0000000e650e8225 */ /* 0x000fc800078e001c */
[----:B------:R-:W-:Y:S01]  /*2a70*/  @!P0 IMAD.IADD R15, R15, 0x1, R31 ;  /* 0x000000010f0f8824 */ /* 0x000fe200078e021f */
[----:B--2---:R-:W-:Y:S01]  /*2a80*/  @!P0 LEA R12, P4, R14, R12, 0x2 ;  /* 0x0000000c0e0c8211 */ /* 0x004fe200078810ff */
[----:B------:R-:W-:-:S03]  /*2a90*/  IMAD.MOV.U32 R28, RZ, RZ, RZ ;  /* 0x000000ffff1c7224 */ /* 0x000fc600078e00ff */
[----:B------:R-:W-:-:S05]  /*2aa0*/  @!P0 LEA.HI.X R13, R14, R13, R15, 0x2, P4 ;  /* 0x0000000d0e0d8211 */ /* 0x000fca00020f140f */
[----:B------:R0:W5:Y:S01]  /*2ab0*/  @!P0 LDG.E R28, desc[UR60][R12.64] ;  /* 0x0000003c0c1c8981 */ /* 0x000162000c1e1900 */
[----:B-1----:R-:W-:Y:S01]  /*2ac0*/  ISETP.GE.AND P0, PT, R124, 0x1, PT ;  /* 0x000000017c00780c */ /* 0x002fe20003f06270 */
[----:B------:R-:W-:Y:S05]  /*2ad0*/  YIELD ;  /* 0x0000000000007946 */ /* 0x000fea0003800000 */
[----:B------:R-:W-:Y:S01]  /*2ae0*/  IADD3 R29, -R11, RZ, RZ ;  /* 0x000000ff0b1d7210 */ /* 0x000fe20007ffe1ff */
[C---:B------:R-:W-:Y:S01]  /*2af0*/  IMAD R11, R19.reuse, 0x4800, R134 ;  /* 0x00004800130b7824 */ /* 0x040fe200078e0286 */
[----:B------:R-:W-:Y:S01]  /*2b00*/  ISETP.GT.AND P4, PT, R2, R126, PT ;  /* 0x0000007e0200720c */ /* 0x000fe20003f84270 */
[----:B------:R-:W-:Y:S02]  /*2b10*/  BSSY B0, `(.L_x_1583) ;  /* 0x00007a1000007945 */ /* 0x000fe40003800000 */
[----:B------:R-:W-:Y:S01]  /*2b20*/  IMAD R29, R32, R29, R33 ;  /* 0x0000001d201d7224 */ /* 0x000fe200078e0221 */
[----:B------:R-:W-:Y:S01]  /*2b30*/  P2R R123, PR, RZ, 0x10 ;  /* 0x00000010ff7b7803 */ /* 0x000fe20000000000 */
[----:B------:R-:W-:-:S02]  /*2b40*/  IMAD R33, R19, 0x4800, R3 ;  /* 0x0000480013217824 */ /* 0x000fc400078e0203 */
[--C-:B------:R-:W-:Y:S02]  /*2b50*/  IMAD R32, R11, 0x2, R122.reuse ;  /* 0x000000020b207824 */ /* 0x100fe400078e027a */
[----:B------:R-:W-:Y:S01]  /*2b60*/  IMAD R33, R33, 0x2, R122 ;  /* 0x0000000221217824 */ /* 0x000fe200078e027a */
        /* <DEDUP_REMOVED lines=8> */
[-C--:B------:R-:W-:Y:S02]  /*2bf0*/  IMAD R34, R133, R2.reuse, RZ ;  /* 0x0000000285227224 */ /* 0x080fe400078e02ff */
[----:B------:R-:W-:Y:S01]  /*2c00*/  IMAD R11, R29, UR5, R14 ;  /* 0x000000051d0b7c24 */ /* 0x000fe2000f8e020e */
[----:B------:R-:W-:Y:S01]  /*2c10*/  ULDC.64 UR4, c[0x0][0x310] ;  /* 0x0000c40000047ab9 */ /* 0x000fe20000000a00 */
[----:B------:R-:W-:-:S02]  /*2c20*/  IMAD R14, R132, R2, RZ ;  /* 0x00000002840e7224 */ /* 0x000fc400078e02ff */
[----:B------:R-:W-:Y:S02]  /*2c30*/  IMAD R15, R84, UR4, RZ ;  /* 0x00000004540f7c24 */ /* 0x000fe4000f8e02ff */
[----:B------:R-:W-:Y:S01]  /*2c40*/  IMAD.IADD R13, R13, 0x1, R11 ;  /* 0x000000010d0d7824 */ /* 0x000fe200078e020b */
[----:B------:R-:W-:Y:S01]  /*2c50*/  SHF.R.S32.HI R11, RZ, 0x1f, R2 ;  /* 0x0000001fff0b7819 */ /* 0x000fe20000011402 */
[C---:B------:R-:W-:Y:S02]  /*2c60*/  IMAD R15, R28.reuse, UR5, R15 ;  /* 0x000000051c0f7c24 */ /* 0x040fe4000f8e020f */
[----:B------:R-:W-:Y:S01]  /*2c70*/  IMAD.WIDE.U32 R12, R28, UR4, R12 ;  /* 0x000000041c0c7c25 */ /* 0x000fe2000f8e000c */
[----:B------:R-:W-:-:S03]  /*2c80*/  ULDC.64 UR4, c[0x0][0x308] ;  /* 0x0000c20000047ab9 */ /* 0x000fc60000000a00 */
[----:B------:R-:W-:Y:S02]  /*2c90*/  IMAD.IADD R13, R13, 0x1, R15 ;  /* 0x000000010d0d7824 */ /* 0x000fe400078e020f */
[----:B------:R-:W-:Y:S02]  /*2ca0*/  IMAD R15, R0, UR4, RZ ;  /* 0x00000004000f7c24 */ /* 0x000fe4000f8e02ff */
[----:B------:R-:W-:Y:S02]  /*2cb0*/  IMAD R39, R11, R88, R34 ;  /* 0x000000580b277224 */ /* 0x000fe400078e0222 */
[C---:B------:R-:W-:Y:S02]  /*2cc0*/  IMAD R115, R30.reuse, UR5, R15 ;  /* 0x000000051e737c24 */ /* 0x040fe4000f8e020f */
[----:B------:R-:W-:Y:S01]  /*2cd0*/  IMAD.WIDE.U32 R34, R30, UR4, R12 ;  /* 0x000000041e227c25 */ /* 0x000fe2000f8e000c */
[----:B------:R-:W-:-:S03]  /*2ce0*/  ULDC.64 UR4, c[0x0][0x2e8] ;  /* 0x0000ba0000047ab9 */ /* 0x000fc60000000a00 */
[----:B------:R-:W-:Y:S01]  /*2cf0*/  IMAD.IADD R115, R35, 0x1, R115 ;  /* 0x0000000123737824 */ /* 0x000fe200078e0273 */
[----:B------:R-:W-:Y:S01]  /*2d00*/  LEA R116, P4, R34, UR4, 0x1 ;  /* 0x0000000422747c11 */ /* 0x000fe2000f8808ff */
[----:B------:R-:W-:Y:S02]  /*2d10*/  IMAD R37, R11, R94, R14 ;  /* 0x0000005e0b257224 */ /* 0x000fe400078e020e */
[----:B------:R-:W-:Y:S01]  /*2d20*/  IMAD R85, R2, -0x60, R24 ;  /* 0xffffffa002557824 */ /* 0x000fe200078e0218 */
[----:B------:R-:W-:Y:S01]  /*2d30*/  LEA.HI.X R115, R34, UR5, R115, 0x1, P4 ;  /* 0x0000000522737c11 */ /* 0x000fe2000a0f0c73 */
[----:B------:R-:W-:-:S03]  /*2d40*/  IMAD.WIDE.U32 R14, R94, R2, RZ ;  /* 0x000000025e0e7225 */ /* 0x000fc600078e00ff */
[----:B------:R-:W-:Y:S01]  /*2d50*/  VIMNMX R85, R85, 0x60, PT ;  /* 0x0000006055557848 */ /* 0x000fe20003fe0100 */
[----:B------:R-:W-:Y:S01]  /*2d60*/  IMAD.WIDE.U32 R12, R88, R2, RZ ;  /* 0x00000002580c7225 */ /* 0x000fe200078e00ff */
[----:B------:R-:W-:-:S03]  /*2d70*/  IADD3 R11, R15, R37, RZ ;  /* 0x000000250f0b7210 */ /* 0x000fc60007ffe0ff */
        /* <DEDUP_REMOVED lines=22> */
[----:B------:R-:W-:Y:S01]  /*2ee0*/  CS2R R78, SRZ ;  /* 0x00000000004e7805 */ /* 0x000fe2000001ff00 */
[----:B------:R-:W-:Y:S01]  /*2ef0*/  IMAD.X R38, R11, 0x1, R105, P5 ;  /* 0x000000010b267824 */ /* 0x000fe200028e0669 */
[----:B------:R-:W-:Y:S01]  /*2f00*/  LEA R36, P5, R37, UR4, 0x1 ;  /* 0x0000000425247c11 */ /* 0x000fe2000f8a08ff */
[----:B------:R-:W-:Y:S01]  /*2f10*/  IMAD.X R40, R82, 0x1, R104, P0 ;  /* 0x0000000152287824 */ /* 0x000fe200000e0668 */
[----:B------:R-:W-:Y:S02]  /*2f20*/  ISETP.GE.AND P0, PT, R164, R124, PT ;  /* 0x0000007ca400720c */ /* 0x000fe40003f06270 */
[----:B------:R-:W-:-:S02]  /*2f30*/  CS2R R74, SRZ ;  /* 0x00000000004a7805 */ /* 0x000fc4000001ff00 */
[----:B------:R-:W-:Y:S02]  /*2f40*/  LEA.HI.X R37, R37, UR5, R38, 0x1, P5 ;  /* 0x0000000525257c11 */ /* 0x000fe4000a8f0c26 */
[----:B------:R-:W-:Y:S02]  /*2f50*/  CS2R R80, SRZ ;  /* 0x0000000000507805 */ /* 0x000fe4000001ff00 */
[C---:B------:R-:W-:Y:S02]  /*2f60*/  LEA R38, P5, R39.reuse, UR6, 0x1 ;  /* 0x0000000627267c11 */ /* 0x040fe4000f8a08ff */
[----:B------:R-:W-:Y:S02]  /*2f70*/  CS2R R76, SRZ ;  /* 0x00000000004c7805 */ /* 0x000fe4000001ff00 */
[----:B------:R-:W-:Y:S02]  /*2f80*/  LEA.HI.X R39, R39, UR7, R40, 0x1, P5 ;  /* 0x0000000727277c11 */ /* 0x000fe4000a8f0c28 */
        /* <DEDUP_REMOVED lines=25> */
.L_x_1587:
[----:B------:R-:W-:Y:S05]  /*3120*/  BSYNC B1 ;  /* 0x0000000000017941 */ /* 0x000fea0003800000 */
.L_x_1586:
        /* <DEDUP_REMOVED lines=13> */
[----:B------:R-:W-:Y:S01]  /*3200*/  CS2R R56, SRZ ;  /* 0x0000000000387805 */ /* 0x000fe2000001ff00 */
[----:B------:R-:W-:Y:S01]  /*3210*/  IMAD.MOV.U32 R86, RZ, RZ, R59 ;  /* 0x000000ffff567224 */ /* 0x000fe200078e003b */
        /* <DEDUP_REMOVED lines=41> */
.L_x_1589:
[----:B------:R-:W-:Y:S05]  /*34b0*/  BSYNC B1 ;  /* 0x0000000000017941 */ /* 0x000fea0003800000 */
.L_x_1588:
[----:B------:R-:W2:Y:S01]  /*34c0*/  LDL R11, [R1+0x30] ;  /* 0x00003000010b7983 */ /* 0x000ea20000100800 */
[----:B0-----:R-:W-:Y:S01]  /*34d0*/  IMAD.MOV.U32 R12, RZ, RZ, R63 ;  /* 0x000000ffff0c7224 */ /* 0x001fe200078e003f */
[----:B------:R-:W-:Y:S01]  /*34e0*/  PRMT R155, R83, 0x5410, R86 ;  /* 0x00005410539b7816 */ /* 0x000fe20000000056 */
[----:B------:R-:W-:Y:S02]  /*34f0*/  IMAD.MOV.U32 R14, RZ, RZ, R67 ;  /* 0x000000ffff0e7224 */ /* 0x000fe400078e0043 */
[----:B------:R-:W-:-:S03]  /*3500*/  IMAD.MOV.U32 R13, RZ, RZ, R66 ;  /* 0x000000ffff0d7224 */ /* 0x000fc600078e0042 */
[----:B------:R-:W-:Y:S01]  /*3510*/  PRMT R159, R14, 0x7610, R159 ;  /* 0x000076100e9f7816 */ /* 0x000fe2000000009f */
[----:B------:R-:W-:Y:S01]  /*3520*/  IMAD.MOV.U32 R14, RZ, RZ, R75 ;  /* 0x000000ffff0e7224 */ /* 0x000fe200078e004b */
[----:B------:R-:W-:Y:S02]  /*3530*/  PRMT R189, R189, 0x5410, R13 ;  /* 0x00005410bdbd7816 */ /* 0x000fe4000000000d */
[----:B------:R-:W-:-:S04]  /*3540*/  MOV R13, R74 ;  /* 0x0000004a000d7202 */ /* 0x000fc80000000f00 */
[----:B------:R-:W-:Y:S01]  /*3550*/  PRMT R204, R13, 0x5410, R14 ;  /* 0x000054100dcc7816 */ /* 0x000fe2000000000e */
[----:B------:R-:W-:Y:S02]  /*3560*/  IMAD.MOV.U32 R13, RZ, RZ, R60 ;  /* 0x000000ffff0d7224 */ /* 0x000fe400078e003c */
[----:B------:R-:W-:-:S05]  /*3570*/  IMAD.MOV.U32 R14, RZ, RZ, R61 ;  /* 0x000000ffff0e7224 */ /* 0x000fca00078e003d */
        /* <DEDUP_REMOVED lines=8> */
[----:B-----5:R-:W-:Y:S02]  /*3600*/  IMAD.MOV.U32 R14, RZ, RZ, R34 ;  /* 0x000000ffff0e7224 */ /* 0x020fe400078e0022 */
[----:B------:R-:W-:Y:S01]  /*3610*/  IMAD.MOV.U32 R13, RZ, RZ, R81 ;  /* 0x000000ffff0d7224 */ /* 0x000fe200078e0051 */
[----:B--2---:R-:W-:Y:S02]  /*3620*/  R2UR UR4, R11 ;  /* 0x000000000b0472ca */ /* 0x004fe400000e0000 */
[----:B------:R-:W-:-:S04]  /*3630*/  MOV R11, R62 ;  /* 0x0000003e000b7202 */ /* 0x000fc80000000f00 */
[----:B------:R-:W-:Y:S01]  /*3640*/  PRMT R157, R12, 0x5410, R11 ;  /* 0x000054100c9d7816 */ /* 0x000fe2000000000b */
[----:B------:R-:W-:Y:S02]  /*3650*/  IMAD.MOV.U32 R11, RZ, RZ, R70 ;  /* 0x000000ffff0b7224 */ /* 0x000fe400078e0046 */
[----:B------:R-:W-:-:S04]  /*3660*/  IMAD.MOV.U32 R12, RZ, RZ, R71 ;  /* 0x000000ffff0c7224 */ /* 0x000fc800078e0047 */
[----:B------:R-:W-:Y:S01]  /*3670*/  UISETP.NE.AND UP0, UPT, UR4, 0x3, UPT ;  /* 0x000000030400788c */ /* 0x000fe2000bf05270 */
[----:B------:R-:W-:Y:S01]  /*3680*/  PRMT R200, R11, 0x5410, R12 ;  /* 0x000054100bc87816 */ /* 0x000fe2000000000c */
[----:B------:R-:W-:Y:S02]  /*3690*/  IMAD.MOV.U32 R12, RZ, RZ, R79 ;  /* 0x000000ffff0c7224 */ /* 0x000fe400078e004f */
[----:B------:R-:W-:Y:S02]  /*36a0*/  IMAD.MOV.U32 R11, RZ, RZ, R78 ;  /* 0x000000ffff0b7224 */ /* 0x000fe400078e004e */
[----:B------:R-:W-:Y:S02]  /*36b0*/  PLOP3.LUT P0, PT, PT, PT, UP0, 0x80, 0x0 ;  /* 0x000000000000781c */ /* 0x000fe40003f0f008 */
[----:B------:R-:W-:Y:S01]  /*36c0*/  PRMT R209, R12, 0x7610, R209 ;  /* 0x000076100cd17816 */ /* 0x000fe200000000d1 */
[----:B------:R-:W-:Y:S01]  /*36d0*/  IMAD.MOV.U32 R12, RZ, RZ, R65 ;  /* 0x000000ffff0c7224 */ /* 0x000fe200078e0041 */
[----:B------:R-:W-:-:S02]  /*36e0*/  PRMT R152, R11, 0x7610, R152 ;  /* 0x000076100b987816 */ /* 0x000fc40000000098 */
[----:B------:R-:W-:-:S04]  /*36f0*/  MOV R11, R64 ;  /* 0x00000040000b7202 */ /* 0x000fc80000000f00 */
[----:B------:R-:W-:Y:S01]  /*3700*/  PRMT R158, R12, 0x5410, R11 ;  /* 0x000054100c9e7816 */ /* 0x000fe2000000000b */
[----:B------:R-:W-:Y:S02]  /*3710*/  IMAD.MOV.U32 R12, RZ, RZ, R72 ;  /* 0x000000ffff0c7224 */ /* 0x000fe400078e0048 */
[----:B------:R-:W-:-:S03]  /*3720*/  IMAD.MOV.U32 R11, RZ, RZ, R77 ;  /* 0x000000ffff0b7224 */ /* 0x000fc600078e004d */
[----:B------:R-:W-:Y:S01]  /*3730*/  PRMT R209, R209, 0x5410, R12 ;  /* 0x00005410d1d17816 */ /* 0x000fe2000000000c */
[----:B------:R-:W-:Y:S01]  /*3740*/  IMAD.MOV.U32 R12, RZ, RZ, R80 ;  /* 0x000000ffff0c7224 */ /* 0x000fe200078e0050 */
[----:B------:R-:W-:Y:S01]  /*3750*/  PRMT R211, R11, 0x7610, R211 ;  /* 0x000076100bd37816 */ /* 0x000fe200000000d3 */
[----:B------:R-:W-:-:S03]  /*3760*/  IMAD.MOV.U32 R11, RZ, RZ, R35 ;  /* 0x000000ffff0b7224 */ /* 0x000fc600078e0023 */
[----:B------:R-:W-:Y:S01]  /*3770*/  PRMT R152, R152, 0x5410, R12 ;  /* 0x0000541098987816 */ /* 0x000fe2000000000c */
[----:B------:R-:W-:Y:S01]  /*3780*/  IMAD.MOV.U32 R12, RZ, RZ, R42 ;  /* 0x000000ffff0c7224 */ /* 0x000fe200078e002a */
[----:B------:R-:W-:Y:S01]  /*3790*/  PRMT R83, R14, 0x5410, R11 ;  /* 0x000054100e537816 */ /* 0x000fe2000000000b */
[----:B------:R-:W-:Y:S01]  /*37a0*/  IMAD.MOV.U32 R11, RZ, RZ, R43 ;  /* 0x000000ffff0b7224 */ /* 0x000fe200078e002b */
[----:B------:R-:W-:Y:S01]  /*37b0*/  PRMT R211, R211, 0x5410, R13 ;  /* 0x00005410d3d37816 */ /* 0x000fe2000000000d */
[----:B------:R-:W-:Y:S01]  /*37c0*/  IMAD.MOV.U32 R13, RZ, RZ, R39 ;  /* 0x000000ffff0d7224 */ /* 0x000fe200078e0027 */
[----:B------:R-:W-:Y:S02]  /*37d0*/  MOV R14, R38 ;  /* 0x00000026000e7202 */ /* 0x000fe40000000f00 */
[----:B------:R-:W-:Y:S01]  /*37e0*/  PRMT R131, R12, 0x5410, R11 ;  /* 0x000054100c837816 */ /* 0x000fe2000000000b */
[----:B------:R-:W-:Y:S01]  /*37f0*/  IMAD.MOV.U32 R11, RZ, RZ, R51 ;  /* 0x000000ffff0b7224 */ /* 0x000fe200078e0033 */
[----:B------:R-:W-:-:S02]  /*3800*/  MOV R12, R50 ;  /* 0x00000032000c7202 */ /* 0x000fc40000000f00 */
[----:B------:R-:W-:Y:S01]  /*3810*/  PRMT R121, R14, 0x5410, R13 ;  /* 0x000054100e797816 */ /* 0x000fe2000000000d */
[----:B------:R-:W-:Y:S01]  /*3820*/  IMAD.MOV.U32 R14, RZ, RZ, R46 ;  /* 0x000000ffff0e7224 */ /* 0x000fe200078e002e */
[----:B------:R-:W-:Y:S01]  /*3830*/  PRMT R148, R12, 0x5410, R11 ;  /* 0x000054100c947816 */ /* 0x000fe2000000000b */
[----:B------:R-:W-:Y:S02]  /*3840*/  IMAD.MOV.U32 R13, RZ, RZ, R47 ;  /* 0x000000ffff0d7224 */ /* 0x000fe400078e002f */
[----:B------:R-:W-:Y:S02]  /*3850*/  IMAD.MOV.U32 R12, RZ, RZ, R36 ;  /* 0x000000ffff0c7224 */ /* 0x000fe400078e0024 */
[----:B------:R-:W-:Y:S01]  /*3860*/  IMAD.MOV.U32 R11, RZ, RZ, R37 ;  /* 0x000000ffff0b7224 */ /* 0x000fe200078e0025 */
[----:B------:R-:W-:Y:S01]  /*3870*/  PRMT R146, R14, 0x5410, R13 ;  /* 0x000054100e927816 */ /* 0x000fe2000000000d */
[----:B------:R-:W-:Y:S02]  /*3880*/  IMAD.MOV.U32 R14, RZ, RZ, R54 ;  /* 0x000000ffff0e7224 */ /* 0x000fe400078e0036 */
[----:B------:R-:W-:Y:S01]  /*3890*/  IMAD.MOV.U32 R13, RZ, RZ, R55 ;  /* 0x000000ffff0d7224 */ /* 0x000fe200078e0037 */
[----:B------:R-:W-:Y:S01]  /*38a0*/  PRMT R120, R12, 0x5410, R11 ;  /* 0x000054100c787816 */ /* 0x000fe2000000000b */
[----:B------:R-:W-:-:S02]  /*38b0*/  IMAD.MOV.U32 R12, RZ, RZ, R44 ;  /* 0x000000ffff0c7224 */ /* 0x000fc400078e002c */
[----:B------:R-:W-:Y:S01]  /*38c0*/  IMAD.MOV.U32 R11, RZ, RZ, R45 ;  /* 0x000000ffff0b7224 */ /* 0x000fe200078e002d */
[----:B------:R-:W-:Y:S01]  /*38d0*/  PRMT R153, R14, 0x5410, R13 ;  /* 0x000054100e997816 */ /* 0x000fe2000000000d */
[----:B------:R-:W-:Y:S01]  /*38e0*/  IMAD.MOV.U32 R13, RZ, RZ, R41 ;  /* 0x000000ffff0d7224 */ /* 0x000fe200078e0029 */
[----:B------:R-:W-:Y:S02]  /*38f0*/  MOV R14, R40 ;  /* 0x00000028000e7202 */ /* 0x000fe40000000f00 */
[----:B------:R-:W-:Y:S01]  /*3900*/  PRMT R145, R12, 0x5410, R11 ;  /* 0x000054100c917816 */ /* 0x000fe2000000000b */
[----:B------:R-:W-:Y:S01]  /*3910*/  IMAD.MOV.U32 R11, RZ, RZ, R53 ;  /* 0x000000ffff0b7224 */ /* 0x000fe200078e0035 */
[----:B------:R-:W-:Y:S02]  /*3920*/  MOV R12, R52 ;  /* 0x00000034000c7202 */ /* 0x000fe40000000f00 */
[----:B------:R-:W-:Y:S01]  /*3930*/  PRMT R128, R14, 0x5410, R13 ;  /* 0x000054100e807816 */ /* 0x000fe2000000000d */
[----:B------:R-:W-:Y:S01]  /*3940*/  IMAD.MOV.U32 R14, RZ, RZ, R48 ;  /* 0x000000ffff0e7224 */ /* 0x000fe200078e0030 */
[----:B------:R-:W-:Y:S01]  /*3950*/  PRMT R151, R12, 0x5410, R11 ;  /* 0x000054100c977816 */ /* 0x000fe2000000000b */
[----:B------:R-:W-:-:S02]  /*3960*/  IMAD.MOV.U32 R13, RZ, RZ, R49 ;  /* 0x000000ffff0d7224 */ /* 0x000fc400078e0031 */
[----:B------:R-:W-:Y:S02]  /*3970*/  IMAD.MOV.U32 R12, RZ, RZ, R56 ;  /* 0x000000ffff0c7224 */ /* 0x000fe400078e0038 */
[----:B------:R-:W-:Y:S01]  /*3980*/  IMAD.MOV.U32 R11, RZ, RZ, R57 ;  /* 0x000000ffff0b7224 */ /* 0x000fe200078e0039 */
[----:B------:R-:W-:-:S04]  /*3990*/  PRMT R147, R14, 0x5410, R13 ;  /* 0x000054100e937816 */ /* 0x000fc8000000000d */
[----:B------:R-:W-:Y:S01]  /*39a0*/  PRMT R154, R12, 0x5410, R11 ;  /* 0x000054100c9a7816 */ /* 0x000fe2000000000b */
[----:B------:R-:W-:Y:S06]  /*39b0*/  @!P0 BRA `(.L_x_1590) ;  /* 0x0000000000048947 */ /* 0x000fec0003800000 */
[----:B------:R-:W-:Y:S01]  /*39c0*/  BPT.TRAP 0x1 ;  /* 0x000000040000795c */ /* 0x000fe20000300000 */
.L_x_1590:
[----:B------:R-:W-:Y:S01]  /*39d0*/  IMAD R86, R19, 0x8, R18 ;  /* 0x0000000813567824 */ /* 0x000fe200078e0212 */
[----:B------:R-:W-:Y:S01]  /*39e0*/  SHF.L.U32 R87, R175, 0x1f, RZ ;  /* 0x0000001faf577819 */ /* 0x000fe200000006ff */
[----:B------:R-:W-:Y:S03]  /*39f0*/  BSSY B1, `(.L_x_1591) ;  /* 0x0000003000017945 */ /* 0x000fe60003800000 */
[----:B------:R-:W0:Y:S02]  /*3a00*/  SYNCS.PHASECHK.TRANS64.TRYWAIT P6, [R86+URZ+0x2a890], R87 ;  /* 0x02a89057560075a7 */ /* 0x000e2400080c017f */
[----:B0-----:R-:W-:Y:S05]  /*3a10*/  @!P6 BRA `(.L_x_1592) ;  /* 0x00000240008ce947 */ /* 0x001fea0003800000 */
.L_x_2005:
[----:B------:R-:W-:Y:S05]  /*3a20*/  BSYNC B1 ;  /* 0x0000000000017941 */ /* 0x000fea0003800000 */
.L_x_1591:
[----:B------:R-:W-:-:S03]  /*3a30*/  UMOV UR4, 0xffffffff ;  /* 0xffffffff00047882 */ /* 0x000fc60000000000 */
[----:B------:R-:W-:Y:S05]  /*3a40*/  BRA.DIV UR4, `(.L_x_1593) ;  /* 0x0000024204947947 */ /* 0x000fea000b800000 */
[----:B------:R1:W2:Y:S04]  /*3a50*/  SHFL.IDX PT, R82, R115, RZ, 0x1c1f ;  /* 0x001c1fff73527589 */ /* 0x0002a800000e0000 */
[----:B------:R1:W3:Y:S02]  /*3a60*/  SHFL.IDX PT, R11, R116, RZ, 0x1c1f ;  /* 0x001c1fff740b7589 */ /* 0x0002e400000e0000 */
.L_x_2009:
        /* <DEDUP_REMOVED lines=9> */
[----:B------:R-:W-:Y:S01]  /*3b00*/  SHF.R.U64 R150, R80, 0x10, R81 ;  /* 0x0000001050967819 */ /* 0x000fe20000001251 */
[----:B0-----:R-:W-:Y:S01]  /*3b10*/  IMAD.MOV.U32 R80, RZ, RZ, R13 ;  /* 0x000000ffff507224 */ /* 0x001fe200078e000d */
[----:B------:R-:W-:-:S03]  /*3b20*/  SHF.R.U64 R78, R78, 0x10, R79 ;  /* 0x000000104e4e7819 */ /* 0x000fc6000000124f */
[----:B------:R-:W-:Y:S02]  /*3b30*/  HADD2.F32 R150, -RZ, R150.H0_H0 ;  /* 0x20000096ff967230 */ /* 0x000fe40000004100 */
[--C-:B------:R-:W-:Y:S02]  /*3b40*/  HADD2.F32 R13, -RZ, R80.reuse.H1_H1 ;  /* 0x30000050ff0d7230 */ /* 0x100fe40000004100 */
[----:B------:R-:W-:Y:S02]  /*3b50*/  HADD2.F32 R80, -RZ, R80.H0_H0 ;  /* 0x20000050ff507230 */ /* 0x000fe40000004100 */
[----:B------:R-:W-:Y:S02]  /*3b60*/  HADD2.F32 R78, -RZ, R78.H0_H0 ;  /* 0x2000004eff4e7230 */ /* 0x000fe40000004100 */
        /* <DEDUP_REMOVED lines=16> */
[----:B------:R-:W-:Y:S02]  /*3c70*/  HADD2.F32 R80, -RZ, R152.H1_H1 ;  /* 0x30000098ff507230 */ /* 0x000fe40000004100 */
[----:B------:R-:W-:Y:S01]  /*3c80*/  FFMA.FTZ R13, R13, R78, R15 ;  /* 0x0000004e0d0d7223 */ /* 0x000fe2000001000f */
[----:B------:R-:W-:Y:S02]  /*3c90*/  IMAD.MOV.U32 R78, RZ, RZ, R14 ;  /* 0x000000ffff4e7224 */ /* 0x000fe400078e000e */
[----:B------:R-:W-:-:S02]  /*3ca0*/  HADD2.F32 R14, -RZ, R79.H1_H1 ;  /* 0x3000004fff0e7230 */ /* 0x000fc40000004100 */
[----:B------:R-:W-:Y:S02]  /*3cb0*/  HADD2.F32 R15, -RZ, R79.H0_H0 ;  /* 0x2000004fff0f7230 */ /* 0x000fe40000004100 */
[----:B------:R-:W-:Y:S02]  /*3cc0*/  HADD2.F32 R79, -RZ, R152.H0_H0 ;  /* 0x20000098ff4f7230 */ /* 0x000fe40000004100 */
[-C--:B------:R-:W-:Y:S01]  /*3cd0*/  FMUL.FTZ R81, R14, R80.reuse ;  /* 0x000000500e517220 */ /* 0x080fe20000410000 */
[----:B------:R-:W-:Y:S02]  /*3ce0*/  HADD2.F32 R152, -RZ, R211.H1_H1 ;  /* 0x300000d3ff987230 */ /* 0x000fe40000004100 */
[C---:B------:R-:W-:Y:S01]  /*3cf0*/  FMUL.FTZ R80, R15.reuse, R80 ;  /* 0x000000500f507220 */ /* 0x040fe20000410000 */
[----:B------:R-:W-:-:S03]  /*3d00*/  FFMA.FTZ R15, R15, R79, -R81 ;  /* 0x0000004f0f0f7223 */ /* 0x000fc60000010851 */
[----:B------:R-:W-:Y:S01]  /*3d10*/  FFMA.FTZ R14, R14, R79, R80 ;  /* 0x0000004f0e0e7223 */ /* 0x000fe20000010050 */
[--C-:B------:R-:W-:Y:S02]  /*3d20*/  HADD2.F32 R80, -RZ, R78.reuse.H0_H0 ;  /* 0x2000004eff507230 */ /* 0x100fe40000004100 */
[----:B------:R-:W-:Y:S02]  /*3d30*/  HADD2.F32 R78, -RZ, R78.H1_H1 ;  /* 0x3000004eff4e7230 */ /* 0x000fe40000004100 */
[----:B------:R-:W-:Y:S01]  /*3d40*/  HADD2.F32 R79, -RZ, R209.H0_H0 ;  /* 0x200000d1ff4f7230 */ /* 0x000fe20000004100 */
[----:B------:R-:W-:Y:S02]  /*3d50*/  F2FP.F16.F32.PACK_AB R14, R14, R15 ;  /* 0x0000000f0e0e723e */ /* 0x000fe400000000ff */
        /* <DEDUP_REMOVED lines=10> */
.L_x_1599:
[----:B------:R-:W-:Y:S05]  /*3e00*/  BSYNC B3 ;  /* 0x0000000000037941 */ /* 0x000fea0003800000 */
.L_x_1598:
[----:B---3--:R-:W-:-:S04]  /*3e10*/  LEA R78, P4, R16, R11, 0x1 ;  /* 0x0000000b104e7211 */ /* 0x008fc800078808ff */
[----:B--2---:R-:W-:-:S05]  /*3e20*/  LEA.HI.X R79, R16, R82, R17, 0x1, P4 ;  /* 0x00000052104f7211 */ /* 0x004fca00020f0c11 */
[----:B0-----:R4:W-:Y:S04]  /*3e30*/  ST.E.128 desc[UR60][R78.64], R12 ;  /* 0x0000000c4e007985 */ /* 0x0019e8000c101d3c */
.L_x_1597:
[----:B------:R-:W-:Y:S05]  /*3e40*/  BSYNC B2 ;  /* 0x0000000000027941 */ /* 0x000fea0003800000 */
.L_x_1596:
        /* <DEDUP_REMOVED lines=8> */
[----:B0-----:R-:W-:Y:S01]  /*3ed0*/  IMAD.MOV.U32 R76, RZ, RZ, R13 ;  /* 0x000000ffff4c7224 */ /* 0x001fe200078e000d */
[----:B------:R-:W-:Y:S01]  /*3ee0*/  SHF.R.U64 R74, R74, 0x10, R75 ;  /* 0x000000104a4a7819 */ /* 0x000fe2000000124b */
[----:B------:R-:W-:Y:S02]  /*3ef0*/  HADD2.F32 R80, -RZ, R211.H0_H0 ;  /* 0x200000d3ff507230 */ /* 0x000fe40000004100 */
        /* <DEDUP_REMOVED lines=9> */
[----:B------:R-:W-:Y:S01]  /*3f90*/  SHF.R.U32.HI R74, RZ, 0x10, R75 ;  /* 0x00000010ff4a7819 */ /* 0x000fe2000001164b */
[----:B------:R-:W-:Y:S02]  /*3fa0*/  IMAD.MOV.U32 R75, RZ, RZ, R12 ;  /* 0x000000ffff4b7224 */ /* 0x000fe400078e000c */
        /* <DEDUP_REMOVED lines=30> */
[----:B------:R-:W-:Y:S01]  /*4190*/  F2FP.F16.F32.PACK_AB R77, R80, R77 ;  /* 0x0000004d504d723e */ /* 0x000fe200000000ff */
[----:B------:R-:W-:-:S04]  /*41a0*/  IMAD.MOV.U32 R15, RZ, RZ, R74 ;  /* 0x000000ffff0f7224 */ /* 0x000fc800078e004a */
[----:B------:R-:W-:-:S07]  /*41b0*/  IMAD.MOV.U32 R14, RZ, RZ, R77 ;  /* 0x000000ffff0e7224 */ /* 0x000fce00078e004d */
.L_x_1603:
[----:B------:R-:W-:Y:S05]  /*41c0*/  BSYNC B3 ;  /* 0x0000000000037941 */ /* 0x000fea0003800000 */
.L_x_1602:
[----:B------:R-:W-:Y:S02]  /*41d0*/  IMAD.SHL.U32 R76, R170, 0x8, RZ ;  /* 0x00000008aa4c7824 */ /* 0x000fe400078e00ff */
[----:B---3--:R-:W-:Y:S02]  /*41e0*/  IMAD.MOV.U32 R74, RZ, RZ, R11 ;  /* 0x000000ffff4a7224 */ /* 0x008fe400078e000b */
[----:B--2---:R-:W-:Y:S02]  /*41f0*/  IMAD.MOV.U32 R75, RZ, RZ, R82 ;  /* 0x000000ffff4b7224 */ /* 0x004fe400078e0052 */
[----:B------:R-:W-:-:S05]  /*4200*/  IMAD.WIDE R74, R76, 0x2, R74 ;  /* 0x000000024c4a7825 */ /* 0x000fca00078e024a */
[----:B0-----:R0:W-:Y:S02]  /*4210*/  ST.E.128 desc[UR60][R74.64], R12 ;  /* 0x0000000c4a007985 */ /* 0x0011e4000c101d3c */
.L_x_1601:
[----:B------:R-:W-:Y:S05]  /*4220*/  BSYNC B2 ;  /* 0x0000000000027941 */ /* 0x000fea0003800000 */
.L_x_1600:
[----:B------:R-:W-:Y:S01]  /*4230*/  ISETP.NE.AND P4, PT, R25, RZ, PT ;  /* 0x000000ff1900720c */ /* 0x000fe20003f85270 */
[----:B------:R-:W-:-:S12]  /*4240*/  BSSY B2, `(.L_x_1604) ;  /* 0x000003a000027945 */ /* 0x000fd80003800000 */
[----:B------:R-:W-:Y:S05]  /*4250*/  @!P4 BRA `(.L_x_1605) ;  /* 0x0000000000e0c947 */ /* 0x000fea0003800000 */
[----:B0---4-:R0:W4:Y:S01]  /*4260*/  LDS.128 R12, [R33+0x3000] ;  /* 0x00300000210c7984 */ /* 0x0111220000000c00 */
[----:B------:R-:W-:Y:S01]  /*4270*/  ISETP.GE.AND P4, PT, R177, R124, PT ;  /* 0x0000007cb100720c */ /* 0x000fe20003f86270 */
[----:B---3--:R-:W-:Y:S01]  /*4280*/  IMAD.MOV.U32 R74, RZ, RZ, R11 ;  /* 0x000000ffff4a7224 */ /* 0x008fe200078e000b */
[----:B------:R-:W-:Y:S01]  /*4290*/  SHF.L.U32 R76, R171, 0x3, RZ ;  /* 0x00000003ab4c7819 */ /* 0x000fe200000006ff */
[----:B--2---:R-:W-:Y:S01]  /*42a0*/  IMAD.MOV.U32 R75, RZ, RZ, R82 ;  /* 0x000000ffff4b7224 */ /* 0x004fe200078e0052 */
[----:B------:R-:W-:Y:S03]  /*42b0*/  BSSY B3, `(.L_x_1606) ;  /* 0x0000031000037945 */ /* 0x000fe60003800000 */
[----:B------:R-:W-:-:S06]  /*42c0*/  IMAD.WIDE R74, R76, 0x2, R74 ;  /* 0x000000024c4a7825 */ /* 0x000fcc00078e024a */
        /* <DEDUP_REMOVED lines=9> */
[CC--:B------:R-:W-:Y:S01]  /*4360*/  FMUL.FTZ R77, R13.reuse, R72.reuse ;  /* 0x000000480d4d7220 */ /* 0x0c0fe20000410000 */
[----:B------:R-:W-:Y:S02]  /*4370*/  HADD2.F32 R78, -RZ, R200.H0_H0 ;  /* 0x200000c8ff4e7230 */ /* 0x000fe40000004100 */
[C---:B------:R-:W-:Y:S01]  /*4380*/  FMUL.FTZ R72, R76.reuse, R72 ;  /* 0x000000484c487220 */ /* 0x040fe20000410000 */
[----:B------:R-:W-:Y:S02]  /*4390*/  HADD2.F32 R80, -RZ, R210.H0_H0 ;  /* 0x200000d2ff507230 */ /* 0x000fe40000004100 */
[-C--:B------:R-:W-:Y:S01]  /*43a0*/  FFMA.FTZ R76, R76, R70.reuse, -R77 ;  /* 0x000000464c4c7223 */ /* 0x080fe2000001084d */
[----:B------:R-:W-:Y:S01]  /*43b0*/  FFMA.FTZ R72, R13, R70, R72 ;  /* 0x000000460d487223 */ /* 0x000fe20000010048 */
[----:B------:R-:W-:Y:S01]  /*43c0*/  SHF.R.U32.HI R13, RZ, 0x10, R73 ;  /* 0x00000010ff0d7819 */ /* 0x000fe20000011649 */
[----:B------:R-:W-:Y:S01]  /*43d0*/  IMAD.MOV.U32 R70, RZ, RZ, R15 ;  /* 0x000000ffff467224 */ /* 0x000fe200078e000f */
[----:B------:R-:W-:-:S02]  /*43e0*/  SHF.R.U32.HI R73, RZ, 0x10, R71 ;  /* 0x00000010ff497819 */ /* 0x000fc40000011647 */
[----:B------:R-:W-:Y:S01]  /*43f0*/  F2FP.F16.F32.PACK_AB R72, R72, R76 ;  /* 0x0000004c4848723e */ /* 0x000fe200000000ff */
[----:B------:R-:W-:Y:S02]  /*4400*/  HADD2.F32 R15, -RZ, R13.H0_H0 ;  /* 0x2000000dff0f7230 */ /* 0x000fe40000004100 */
[--C-:B------:R-:W-:Y:S02]  /*4410*/  HADD2.F32 R13, -RZ, R70.reuse.H1_H1 ;  /* 0x30000046ff0d7230 */ /* 0x100fe40000004100 */
[----:B------:R-:W-:Y:S02]  /*4420*/  HADD2.F32 R71, -RZ, R70.H0_H0 ;  /* 0x20000046ff477230 */ /* 0x000fe40000004100 */
[----:B------:R-:W-:Y:S02]  /*4430*/  HADD2.F32 R70, -RZ, R73.H0_H0 ;  /* 0x20000049ff467230 */ /* 0x000fe40000004100 */
[----:B------:R-:W-:Y:S01]  /*4440*/  FMUL.FTZ R77, R13, R15 ;  /* 0x0000000f0d4d7220 */ /* 0x000fe20000410000 */
[----:B------:R-:W-:-:S02]  /*4450*/  IMAD.MOV.U32 R73, RZ, RZ, R14 ;  /* 0x000000ffff497224 */ /* 0x000fc400078e000e */
[C---:B------:R-:W-:Y:S01]  /*4460*/  FMUL.FTZ R14, R71.reuse, R15 ;  /* 0x0000000f470e7220 */ /* 0x040fe20000410000 */
[-C--:B------:R-:W-:Y:S01]  /*4470*/  FFMA.FTZ R15, R71, R70.reuse, -R77 ;  /* 0x00000046470f7223 */ /* 0x080fe2000001084d */
[--C-:B------:R-:W-:Y:S02]  /*4480*/  HADD2.F32 R77, -RZ, R12.reuse.H1_H1 ;  /* 0x3000000cff4d7230 */ /* 0x100fe40000004100 */
[----:B------:R-:W-:Y:S01]  /*4490*/  FFMA.FTZ R13, R13, R70, R14 ;  /* 0x000000460d0d7223 */ /* 0x000fe2000001000e */
[----:B------:R-:W-:Y:S02]  /*44a0*/  HADD2.F32 R14, -RZ, R12.H0_H0 ;  /* 0x2000000cff0e7230 */ /* 0x000fe40000004100 */
[--C-:B------:R-:W-:Y:S02]  /*44b0*/  HADD2.F32 R70, -RZ, R73.reuse.H1_H1 ;  /* 0x30000049ff467230 */ /* 0x100fe40000004100 */
[----:B------:R-:W-:Y:S01]  /*44c0*/  FMUL.FTZ R12, R77, R79 ;  /* 0x0000004f4d0c7220 */ /* 0x000fe20000410000 */
[----:B------:R-:W-:-:S02]  /*44d0*/  HADD2.F32 R73, -RZ, R73.H0_H0 ;  /* 0x20000049ff497230 */ /* 0x000fc40000004100 */
[C---:B------:R-:W-:Y:S01]  /*44e0*/  FMUL.FTZ R79, R14.reuse, R79 ;  /* 0x0000004f0e4f7220 */ /* 0x040fe20000410000 */
[----:B------:R-:W-:Y:S02]  /*44f0*/  HADD2.F32 R71, -RZ, R200.H1_H1 ;  /* 0x300000c8ff477230 */ /* 0x000fe40000004100 */
[----:B------:R-:W-:Y:S01]  /*4500*/  FFMA.FTZ R14, R14, R78, -R12 ;  /* 0x0000004e0e0e7223 */ /* 0x000fe2000001080c */
[CC--:B------:R-:W-:Y:S01]  /*4510*/  FMUL.FTZ R12, R70.reuse, R80.reuse ;  /* 0x00000050460c7220 */ /* 0x0c0fe20000410000 */
[----:B------:R-:W-:Y:S01]  /*4520*/  FMUL.FTZ R80, R73, R80 ;  /* 0x0000005049507220 */ /* 0x000fe20000410000 */
[----:B------:R-:W-:Y:S01]  /*4530*/  FFMA.FTZ R79, R77, R78, R79 ;  /* 0x0000004e4d4f7223 */ /* 0x000fe2000001004f */
[----:B------:R-:W-:Y:S01]  /*4540*/  F2FP.F16.F32.PACK_AB R15, R13, R15 ;  /* 0x0000000f0d0f723e */ /* 0x000fe200000000ff */
[-C--:B------:R-:W-:Y:S01]  /*4550*/  FFMA.FTZ R12, R73, R71.reuse, -R12 ;  /* 0x00000047490c7223 */ /* 0x080fe2000001080c */
[----:B------:R-:W-:Y:S01]  /*4560*/  FFMA.FTZ R80, R70, R71, R80 ;  /* 0x0000004746507223 */ /* 0x000fe20000010050 */
[----:B------:R-:W-:Y:S01]  /*4570*/  IMAD.MOV.U32 R13, RZ, RZ, R72 ;  /* 0x000000ffff0d7224 */ /* 0x000fe200078e0048 */
[----:B------:R-:W-:-:S03]  /*4580*/  F2FP.F16.F32.PACK_AB R14, R79, R14 ;  /* 0x0000000e4f0e723e */ /* 0x000fc600000000ff */
[----:B------:R-:W-:Y:S02]  /*4590*/  F2FP.F16.F32.PACK_AB R80, R80, R12 ;  /* 0x0000000c5050723e */ /* 0x000fe400000000ff */
[----:B------:R-:W-:-:S03]  /*45a0*/  MOV R12, R14 ;  /* 0x0000000e000c7202 */ /* 0x000fc60000000f00 */
[----:B------:R-:W-:-:S07]  /*45b0*/  IMAD.MOV.U32 R14, RZ, RZ, R80 ;  /* 0x000000ffff0e7224 */ /* 0x000fce00078e0050 */
.L_x_1607:
[----:B------:R-:W-:Y:S05]  /*45c0*/  BSYNC B3 ;  /* 0x0000000000037941 */ /* 0x000fea0003800000 */
.L_x_1606:
[----:B----4-:R0:W-:Y:S02]  /*45d0*/  ST.E.128 desc[UR60][R74.64], R12 ;  /* 0x0000000c4a007985 */ /* 0x0101e4000c101d3c */
.L_x_1605:
[----:B------:R-:W-:Y:S05]  /*45e0*/  BSYNC B2 ;  /* 0x0000000000027941 */ /* 0x000fea0003800000 */
.L_x_1604:
        /* <DEDUP_REMOVED lines=10> */
[----:B----4-:R-:W-:Y:S01]  /*4690*/  HADD2.F32 R73, -RZ, R15.H0_H0 ;  /* 0x2000000fff497230 */ /* 0x010fe20000004100 */
[----:B------:R-:W-:Y:S02]  /*46a0*/  SHF.R.U64 R68, R68, 0x10, R69 ;  /* 0x0000001044447819 */ /* 0x000fe40000001245 */
[----:B------:R-:W-:Y:S01]  /*46b0*/  SHF.R.U32.HI R66, RZ, 0x10, R67 ;  /* 0x00000010ff427819 */ /* 0x000fe20000011643 */
[----:B------:R-:W-:Y:S01]  /*46c0*/  IMAD.MOV.U32 R67, RZ, RZ, R13 ;  /* 0x000000ffff437224 */ /* 0x000fe200078e000d */
[----:B------:R-:W-:Y:S01]  /*46d0*/  SHF.R.U32.HI R69, RZ, 0x10, R69 ;  /* 0x00000010ff457819 */ /* 0x000fe20000011645 */
[----:B------:R-:W-:Y:S02]  /*46e0*/  IMAD.MOV.U32 R13, RZ, RZ, R14 ;  /* 0x000000ffff0d7224 */ /* 0x000fe400078e000e */
[----:B------:R-:W-:Y:S02]  /*46f0*/  HADD2.F32 R75, -RZ, R68.H0_H0 ;  /* 0x20000044ff4b7230 */ /* 0x000fe40000004100 */
[----:B------:R-:W-:-:S02]  /*4700*/  HADD2.F32 R14, -RZ, R69.H0_H0 ;  /* 0x20000045ff0e7230 */ /* 0x000fc40000004100 */
[--C-:B------:R-:W-:Y:S02]  /*4710*/  HADD2.F32 R69, -RZ, R67.reuse.H1_H1 ;  /* 0x30000043ff457230 */ /* 0x100fe40000004100 */
[----:B------:R-:W-:Y:S02]  /*4720*/  HADD2.F32 R74, -RZ, R67.H0_H0 ;  /* 0x20000043ff4a7230 */ /* 0x000fe40000004100 */
[----:B------:R-:W-:Y:S02]  /*4730*/  HADD2.F32 R68, -RZ, R15.H1_H1 ;  /* 0x3000000fff447230 */ /* 0x000fe40000004100 */
[-C--:B------:R-:W-:Y:S01]  /*4740*/  FMUL.FTZ R15, R69, R75.reuse ;  /* 0x0000004b450f7220 */ /* 0x080fe20000410000 */
[----:B------:R-:W-:Y:S02]  /*4750*/  HADD2.F32 R72, -RZ, R72.H0_H0 ;  /* 0x20000048ff487230 */ /* 0x000fe40000004100 */
[----:B------:R-:W-:Y:S01]  /*4760*/  FMUL.FTZ R76, R74, R75 ;  /* 0x0000004b4a4c7220 */ /* 0x000fe20000410000 */
[----:B------:R-:W-:-:S02]  /*4770*/  HADD2.F32 R67, -RZ, R66.H0_H0 ;  /* 0x20000042ff437230 */ /* 0x000fc40000004100 */
[-C--:B------:R-:W-:Y:S01]  /*4780*/  FMUL.FTZ R66, R68, R14.reuse ;  /* 0x0000000e44427220 */ /* 0x080fe20000410000 */
[----:B------:R-:W-:Y:S01]  /*4790*/  FMUL.FTZ R75, R73, R14 ;  /* 0x0000000e494b7220 */ /* 0x000fe20000410000 */
[-C--:B------:R-:W-:Y:S01]  /*47a0*/  FFMA.FTZ R14, R74, R72.reuse, -R15 ;  /* 0x000000484a0e7223 */ /* 0x080fe2000001080f */
[----:B------:R-:W-:Y:S01]  /*47b0*/  FFMA.FTZ R15, R69, R72, R76 ;  /* 0x00000048450f7223 */ /* 0x000fe2000001004c */
[-C--:B------:R-:W-:Y:S01]  /*47c0*/  FFMA.FTZ R66, R73, R67.reuse, -R66 ;  /* 0x0000004349427223 */ /* 0x080fe20000010842 */
[----:B------:R-:W-:Y:S01]  /*47d0*/  FFMA.FTZ R68, R68, R67, R75 ;  /* 0x0000004344447223 */ /* 0x000fe2000001004b */
[----:B------:R-:W-:Y:S02]  /*47e0*/  HADD2.F32 R69, -RZ, R189.H0_H0 ;  /* 0x200000bdff457230 */ /* 0x000fe40000004100 */
[--C-:B------:R-:W-:Y:S01]  /*47f0*/  HADD2.F32 R73, -RZ, R12.reuse.H1_H1 ;  /* 0x3000000cff497230 */ /* 0x100fe20000004100 */
[----:B------:R-:W-:Y:S01]  /*4800*/  F2FP.F16.F32.PACK_AB R14, R15, R14 ;  /* 0x0000000e0f0e723e */ /* 0x000fe200000000ff */
[----:B------:R-:W-:Y:S01]  /*4810*/  HADD2.F32 R74, -RZ, R12.H0_H0 ;  /* 0x2000000cff4a7230 */ /* 0x000fe20000004100 */
[----:B------:R-:W-:Y:S01]  /*4820*/  F2FP.F16.F32.PACK_AB R66, R68, R66 ;  /* 0x000000424442723e */ /* 0x000fe200000000ff */
[----:B------:R-:W-:-:S02]  /*4830*/  HADD2.F32 R67, -RZ, R159.H1_H1 ;  /* 0x3000009fff437230 */ /* 0x000fc40000004100 */
[--C-:B------:R-:W-:Y:S02]  /*4840*/  HADD2.F32 R12, -RZ, R13.reuse.H1_H1 ;  /* 0x3000000dff0c7230 */ /* 0x100fe40000004100 */
[-C--:B------:R-:W-:Y:S01]  /*4850*/  FMUL.FTZ R77, R74, R69.reuse ;  /* 0x000000454a4d7220 */ /* 0x080fe20000410000 */
[----:B------:R-:W-:Y:S02]  /*4860*/  HADD2.F32 R76, -RZ, R13.H0_H0 ;  /* 0x2000000dff4c7230 */ /* 0x000fe40000004100 */
[----:B------:R-:W-:Y:S01]  /*4870*/  FMUL.FTZ R13, R73, R69 ;  /* 0x00000045490d7220 */ /* 0x000fe20000410000 */
[----:B------:R-:W-:Y:S02]  /*4880*/  HADD2.F32 R72, -RZ, R189.H1_H1 ;  /* 0x300000bdff487230 */ /* 0x000fe40000004100 */
[-C--:B------:R-:W-:Y:S01]  /*4890*/  FMUL.FTZ R69, R12, R67.reuse ;  /* 0x000000430c457220 */ /* 0x080fe20000410000 */
[----:B------:R-:W-:Y:S02]  /*48a0*/  HADD2.F32 R75, -RZ, R159.H0_H0 ;  /* 0x2000009fff4b7230 */ /* 0x000fe40000004100 */
[----:B------:R-:W-:Y:S01]  /*48b0*/  FMUL.FTZ R67, R76, R67 ;  /* 0x000000434c437220 */ /* 0x000fe20000410000 */
[----:B------:R-:W-:-:S02]  /*48c0*/  IMAD.MOV.U32 R15, RZ, RZ, R66 ;  /* 0x000000ffff0f7224 */ /* 0x000fc400078e0042 */
[-C--:B------:R-:W-:Y:S01]  /*48d0*/  FFMA.FTZ R13, R74, R72.reuse, -R13 ;  /* 0x000000484a0d7223 */ /* 0x080fe2000001080d */
[----:B------:R-:W-:Y:S01]  /*48e0*/  FFMA.FTZ R77, R73, R72, R77 ;  /* 0x00000048494d7223 */ /* 0x000fe2000001004d */
[-C--:B------:R-:W-:Y:S01]  /*48f0*/  FFMA.FTZ R69, R76, R75.reuse, -R69 ;  /* 0x0000004b4c457223 */ /* 0x080fe20000010845 */
[----:B------:R-:W-:-:S03]  /*4900*/  FFMA.FTZ R67, R12, R75, R67 ;  /* 0x0000004b0c437223 */ /* 0x000fc60000010043 */
[----:B------:R-:W-:Y:S02]  /*4910*/  F2FP.F16.F32.PACK_AB R13, R77, R13 ;  /* 0x0000000d4d0d723e */ /* 0x000fe400000000ff */
[----:B------:R-:W-:-:S03]  /*4920*/  F2FP.F16.F32.PACK_AB R67, R67, R69 ;  /* 0x000000454343723e */ /* 0x000fc600000000ff */
[----:B------:R-:W-:Y:S01]  /*4930*/  IMAD.MOV.U32 R12, RZ, RZ, R13 ;  /* 0x000000ffff0c7224 */ /* 0x000fe200078e000d */
[----:B------:R-:W-:Y:S01]  /*4940*/  MOV R13, R14 ;  /* 0x0000000e000d7202 */ /* 0x000fe20000000f00 */
[----:B------:R-:W-:-:S07]  /*4950*/  IMAD.MOV.U32 R14, RZ, RZ, R67 ;  /* 0x000000ffff0e7224 */ /* 0x000fce00078e0043 */
.L_x_1611:
[----:B------:R-:W-:Y:S05]  /*4960*/  BSYNC B3 ;  /* 0x0000000000037941 */ /* 0x000fea0003800000 */
.L_x_1610:
[----:B----4-:R0:W-:Y:S02]  /*4970*/  ST.E.128 desc[UR60][R70.64], R12 ;  /* 0x0000000c46007985 */ /* 0x0101e4000c101d3c */
.L_x_1609:
[----:B------:R-:W-:Y:S05]  /*4980*/  BSYNC B2 ;  /* 0x0000000000027941 */ /* 0x000fea0003800000 */
.L_x_1608:
        /* <DEDUP_REMOVED lines=26> */
[----:B------:R-:W-:Y:S02]  /*4b30*/  HADD2.F32 R62, -RZ, R12.H1_H1 ;  /* 0x3000000cff3e7230 */ /* 0x000fe40000004100 */
[C---:B------:R-:W-:Y:S01]  /*4b40*/  FMUL.FTZ R65, R15.reuse, R65 ;  /* 0x000000410f417220 */ /* 0x040fe20000410000 */
[----:B------:R-:W-:Y:S01]  /*4b50*/  FFMA.FTZ R64, R15, R70, -R64 ;  /* 0x000000460f407223 */ /* 0x000fe20000010840 */
[----:B------:R-:W-:-:S02]  /*4b60*/  HADD2.F32 R15, -RZ, R158.H1_H1 ;  /* 0x3000009eff0f7230 */ /* 0x000fc40000004100 */
[----:B------:R-:W-:Y:S02]  /*4b70*/  HADD2.F32 R12, -RZ, R12.H0_H0 ;  /* 0x2000000cff0c7230 */ /* 0x000fe40000004100 */
[----:B------:R-:W-:Y:S01]  /*4b80*/  FFMA.FTZ R65, R69, R70, R65 ;  /* 0x0000004645417223 */ /* 0x000fe20000010041 */
[----:B------:R-:W-:Y:S02]  /*4b90*/  HADD2.F32 R158, -RZ, R158.H0_H0 ;  /* 0x2000009eff9e7230 */ /* 0x000fe40000004100 */
[-C--:B------:R-:W-:Y:S01]  /*4ba0*/  FMUL.FTZ R69, R62, R15.reuse ;  /* 0x0000000f3e457220 */ /* 0x080fe20000410000 */
[--C-:B------:R-:W-:Y:S02]  /*4bb0*/  HADD2.F32 R68, -RZ, R14.reuse.H1_H1 ;  /* 0x3000000eff447230 */ /* 0x100fe40000004100 */
[----:B------:R-:W-:Y:S01]  /*4bc0*/  FMUL.FTZ R70, R12, R15 ;  /* 0x0000000f0c467220 */ /* 0x000fe20000410000 */
[----:B------:R-:W-:Y:S01]  /*4bd0*/  HADD2.F32 R14, -RZ, R14.H0_H0 ;  /* 0x2000000eff0e7230 */ /* 0x000fe20000004100 */
[----:B------:R-:W-:Y:S01]  /*4be0*/  F2FP.F16.F32.PACK_AB R64, R65, R64 ;  /* 0x000000404140723e */ /* 0x000fe200000000ff */
[----:B------:R-:W-:-:S02]  /*4bf0*/  HADD2.F32 R13, -RZ, R157.H1_H1 ;  /* 0x3000009dff0d7230 */ /* 0x000fc40000004100 */
[-C--:B------:R-:W-:Y:S01]  /*4c00*/  FMUL.FTZ R15, R68, R158.reuse ;  /* 0x0000009e440f7220 */ /* 0x080fe20000410000 */
[----:B------:R-:W-:Y:S02]  /*4c10*/  HADD2.F32 R157, -RZ, R157.H0_H0 ;  /* 0x2000009dff9d7230 */ /* 0x000fe40000004100 */
[----:B------:R-:W-:Y:S01]  /*4c20*/  FMUL.FTZ R158, R14, R158 ;  /* 0x0000009e0e9e7220 */ /* 0x000fe20000410000 */
[-C--:B------:R-:W-:Y:S01]  /*4c30*/  FFMA.FTZ R69, R12, R13.reuse, -R69 ;  /* 0x0000000d0c457223 */ /* 0x080fe20000010845 */
[----:B------:R-:W-:Y:S01]  /*4c40*/  FFMA.FTZ R70, R62, R13, R70 ;  /* 0x0000000d3e467223 */ /* 0x000fe20000010046 */
[-C--:B------:R-:W-:Y:S01]  /*4c50*/  FFMA.FTZ R15, R14, R157.reuse, -R15 ;  /* 0x0000009d0e0f7223 */ /* 0x080fe2000001080f */
[----:B------:R-:W-:Y:S01]  /*4c60*/  FFMA.FTZ R158, R68, R157, R158 ;  /* 0x0000009d449e7223 */ /* 0x000fe2000001009e */
[----:B------:R-:W-:Y:S02]  /*4c70*/  F2FP.F16.F32.PACK_AB R13, R71, R63 ;  /* 0x0000003f470d723e */ /* 0x000fe400000000ff */
[----:B------:R-:W-:-:S02]  /*4c80*/  F2FP.F16.F32.PACK_AB R12, R70, R69 ;  /* 0x00000045460c723e */ /* 0x000fc400000000ff */
[----:B------:R-:W-:Y:S01]  /*4c90*/  F2FP.F16.F32.PACK_AB R14, R158, R15 ;  /* 0x0000000f9e0e723e */ /* 0x000fe200000000ff */
[----:B------:R-:W-:-:S07]  /*4ca0*/  IMAD.MOV.U32 R15, RZ, RZ, R64 ;  /* 0x000000ffff0f7224 */ /* 0x000fce00078e0040 */
.L_x_1615:
[----:B------:R-:W-:Y:S05]  /*4cb0*/  BSYNC B3 ;  /* 0x0000000000037941 */ /* 0x000fea0003800000 */
.L_x_1614:
[----:B----4-:R0:W-:Y:S02]  /*4cc0*/  ST.E.128 desc[UR60][R66.64], R12 ;  /* 0x0000000c42007985 */ /* 0x0101e4000c101d3c */
.L_x_1613:
[----:B------:R-:W-:Y:S05]  /*4cd0*/  BSYNC B2 ;  /* 0x0000000000027941 */ /* 0x000fea0003800000 */
.L_x_1612:
        /* <DEDUP_REMOVED lines=51> */
.L_x_1617:
[----:B------:R-:W-:Y:S05]  /*5010*/  BSYNC B2 ;  /* 0x0000000000027941 */ /* 0x000fea0003800000 */
.L_x_1616:
[----:B----4-:R0:W-:Y:S02]  /*5020*/  ST.E.128 desc[UR60][R62.64], R12 ;  /* 0x0000000c3e007985 */ /* 0x0101e4000c101d3c */
.L_x_1595:
[----:B------:R-:W-:Y:S05]  /*5030*/  BSYNC B1 ;  /* 0x0000000000017941 */ /* 0x000fea0003800000 */
.L_x_1594:
[----:B------:R-:W-:-:S03]  /*5040*/  UMOV UR4, 0xffffffff ;  /* 0xffffffff00047882 */ /* 0x000fc60000000000 */
[----:B------:R-:W-:Y:S05]  /*5050*/  BRA.DIV UR4, `(.L_x_1618) ;  /* 0x0000022e045c7947 */ /* 0x000fea000b800000 */
[----:B-1----:R-:W1:Y:S04]  /*5060*/  SHFL.IDX PT, R115, R115, 0x1, 0x1c1f ;  /* 0x003c1f0073737f89 */ /* 0x002e6800000e0000 */
[----:B------:R-:W0:Y:S02]  /*5070*/  SHFL.IDX PT, R116, R116, 0x1, 0x1c1f ;  /* 0x003c1f0074747f89 */ /* 0x000e2400000e0000 */
.L_x_2013:
        /* <DEDUP_REMOVED lines=10> */
[--C-:B---3--:R-:W-:Y:S02]  /*5120*/  SHF.R.U64 R11, R56, 0x10, R57.reuse ;  /* 0x00000010380b7819 */ /* 0x108fe40000001239 */
[----:B------:R-:W-:Y:S02]  /*5130*/  SHF.R.U32.HI R62, RZ, 0x10, R57 ;  /* 0x00000010ff3e7819 */ /* 0x000fe40000011639 */
[--C-:B------:R-:W-:Y:S01]  /*5140*/  SHF.R.U64 R61, R54, 0x10, R55.reuse ;  /* 0x00000010363d7819 */ /* 0x100fe20000001237 */
[----:B----4-:R-:W-:Y:S01]  /*5150*/  IMAD.MOV.U32 R54, RZ, RZ, R12 ;  /* 0x000000ffff367224 */ /* 0x010fe200078e000c */
[----:B------:R-:W-:Y:S01]  /*5160*/  SHF.R.U32.HI R60, RZ, 0x10, R55 ;  /* 0x00000010ff3c7819 */ /* 0x000fe20000011637 */
[----:B------:R-:W-:Y:S02]  /*5170*/  HADD2.F32 R57, -RZ, R11.H0_H0 ;  /* 0x2000000bff397230 */ /* 0x000fe40000004100 */
[----:B------:R-:W-:Y:S02]  /*5180*/  HADD2.F32 R12, -RZ, R13.H1_H1 ;  /* 0x3000000dff0c7230 */ /* 0x000fe40000004100 */
[----:B------:R-:W-:-:S02]  /*5190*/  HADD2.F32 R62, -RZ, R62.H0_H0 ;  /* 0x2000003eff3e7230 */ /* 0x000fc40000004100 */
[----:B------:R-:W-:Y:S02]  /*51a0*/  HADD2.F32 R11, -RZ, R13.H0_H0 ;  /* 0x2000000dff0b7230 */ /* 0x000fe40000004100 */
[-C--:B------:R-:W-:Y:S01]  /*51b0*/  FMUL.FTZ R64, R12, R57.reuse ;  /* 0x000000390c407220 */ /* 0x080fe20000410000 */
[--C-:B------:R-:W-:Y:S02]  /*51c0*/  HADD2.F32 R55, -RZ, R15.reuse.H1_H1 ;  /* 0x3000000fff377230 */ /* 0x100fe40000004100 */
[----:B------:R-:W-:Y:S02]  /*51d0*/  HADD2.F32 R13, -RZ, R15.H0_H0 ;  /* 0x2000000fff0d7230 */ /* 0x000fe40000004100 */
[----:B------:R-:W-:Y:S01]  /*51e0*/  FMUL.FTZ R57, R11, R57 ;  /* 0x000000390b397220 */ /* 0x000fe20000410000 */
[----:B------:R-:W-:Y:S02]  /*51f0*/  HADD2.F32 R56, -RZ, R61.H0_H0 ;  /* 0x2000003dff387230 */ /* 0x000fe40000004100 */
[----:B------:R-:W-:Y:S01]  /*5200*/  FMUL.FTZ R66, R55, R62 ;  /* 0x0000003e37427220 */ /* 0x000fe20000410000 */
[----:B------:R-:W-:-:S02]  /*5210*/  HADD2.F32 R60, -RZ, R60.H0_H0 ;  /* 0x2000003cff3c7230 */ /* 0x000fc40000004100 */
[----:B------:R-:W-:Y:S01]  /*5220*/  FMUL.FTZ R62, R13, R62 ;  /* 0x0000003e0d3e7220 */ /* 0x000fe20000410000 */
[----:B------:R-:W-:Y:S02]  /*5230*/  HADD2.F32 R15, -RZ, R54.H1_H1 ;  /* 0x30000036ff0f7230 */ /* 0x000fe40000004100 */
[----:B------:R-:W-:Y:S01]  /*5240*/  FFMA.FTZ R12, R12, R56, R57 ;  /* 0x000000380c0c7223 */ /* 0x000fe20000010039 */
[----:B------:R-:W-:Y:S02]  /*5250*/  HADD2.F32 R57, -RZ, R154.H0_H0 ;  /* 0x2000009aff397230 */ /* 0x000fe40000004100 */
[----:B------:R-:W-:Y:S01]  /*5260*/  FFMA.FTZ R62, R55, R60, R62 ;  /* 0x0000003c373e7223 */ /* 0x000fe2000001003e */
[----:B------:R-:W-:Y:S02]  /*5270*/  HADD2.F32 R54, -RZ, R54.H0_H0 ;  /* 0x20000036ff367230 */ /* 0x000fe40000004100 */
[----:B------:R-:W-:Y:S01]  /*5280*/  FFMA.FTZ R11, R11, R56, -R64 ;  /* 0x000000380b0b7223 */ /* 0x000fe20000010840 */
[----:B------:R-:W-:-:S02]  /*5290*/  HADD2.F32 R154, -RZ, R154.H1_H1 ;  /* 0x3000009aff9a7230 */ /* 0x000fc40000004100 */
[----:B------:R-:W-:Y:S01]  /*52a0*/  FFMA.FTZ R13, R13, R60, -R66 ;  /* 0x0000003c0d0d7223 */ /* 0x000fe20000010842 */
[--C-:B------:R-:W-:Y:S02]  /*52b0*/  HADD2.F32 R55, -RZ, R14.reuse.H1_H1 ;  /* 0x3000000eff377230 */ /* 0x100fe40000004100 */
[-C--:B------:R-:W-:Y:S01]  /*52c0*/  FMUL.FTZ R61, R15, R57.reuse ;  /* 0x000000390f3d7220 */ /* 0x080fe20000410000 */
[----:B------:R-:W-:Y:S02]  /*52d0*/  HADD2.F32 R14, -RZ, R14.H0_H0 ;  /* 0x2000000eff0e7230 */ /* 0x000fe40000004100 */
[----:B------:R-:W-:Y:S01]  /*52e0*/  FMUL.FTZ R60, R54, R57 ;  /* 0x00000039363c7220 */ /* 0x000fe20000410000 */
[--C-:B------:R-:W-:Y:S02]  /*52f0*/  HADD2.F32 R56, -RZ, R153.reuse.H0_H0 ;  /* 0x20000099ff387230 */ /* 0x100fe40000004100 */
[----:B------:R-:W-:Y:S01]  /*5300*/  FMUL.FTZ R57, R55, R154 ;  /* 0x0000009a37397220 */ /* 0x000fe20000410000 */
[----:B------:R-:W-:-:S02]  /*5310*/  HADD2.F32 R153, -RZ, R153.H1_H1 ;  /* 0x30000099ff997230 */ /* 0x000fc40000004100 */
        /* <DEDUP_REMOVED lines=8> */
[----:B------:R-:W-:Y:S02]  /*53a0*/  F2FP.F16.F32.PACK_AB R12, R60, R61 ;  /* 0x0000003d3c0c723e */ /* 0x000fe400000000ff */
[----:B------:R-:W-:-:S07]  /*53b0*/  F2FP.F16.F32.PACK_AB R14, R154, R57 ;  /* 0x000000399a0e723e */ /* 0x000fce00000000ff */
.L_x_1623:
[----:B------:R-:W-:Y:S05]  /*53c0*/  BSYNC B2 ;  /* 0x0000000000027941 */ /* 0x000fea0003800000 */
.L_x_1622:
[----:B----4-:R0:W-:Y:S02]  /*53d0*/  ST.E.128 desc[UR60][R58.64], R12 ;  /* 0x0000000c3a007985 */ /* 0x0101e4000c101d3c */
.L_x_1621:
[----:B------:R-:W-:Y:S05]  /*53e0*/  BSYNC B1 ;  /* 0x0000000000017941 */ /* 0x000fea0003800000 */
.L_x_1620:
[----:B------:R-:W-:Y:S01]  /*53f0*/  ISETP.NE.AND P4, PT, R21, RZ, PT ;  /* 0x000000ff1500720c */ /* 0x000fe20003f85270 */
[----:B------:R-:W-:-:S12]  /*5400*/  BSSY B1, `(.L_x_1624) ;  /* 0x0000034000017945 */ /* 0x000fd80003800000 */
[----:B------:R-:W-:Y:S05]  /*5410*/  @!P4 BRA `(.L_x_1625) ;  /* 0x0000000000c8c947 */ /* 0x000fea0003800000 */
[----:B0---4-:R0:W4:Y:S01]  /*5420*/  LDS.128 R12, [R32+0x2000] ;  /* 0x00200000200c7984 */ /* 0x0111220000000c00 */
[----:B------:R-:W-:Y:S01]  /*5430*/  ISETP.GE.AND P4, PT, R179, R124, PT ;  /* 0x0000007cb300720c */ /* 0x000fe20003f86270 */
[----:B---3--:R-:W-:Y:S01]  /*5440*/  IMAD.SHL.U32 R11, R170, 0x8, RZ ;  /* 0x00000008aa0b7824 */ /* 0x008fe200078e00ff */
[----:B------:R-:W-:Y:S01]  /*5450*/  BSSY B2, `(.L_x_1626) ;  /* 0x000002d000027945 */ /* 0x000fe20003800000 */
[----:B------:R-:W-:Y:S02]  /*5460*/  IMAD.MOV.U32 R54, RZ, RZ, R116 ;  /* 0x000000ffff367224 */ /* 0x000fe400078e0074 */
[----:B-1----:R-:W-:Y:S02]  /*5470*/  IMAD.MOV.U32 R55, RZ, RZ, R115 ;  /* 0x000000ffff377224 */ /* 0x002fe400078e0073 */
        /* <DEDUP_REMOVED lines=42> */
.L_x_1627:
[----:B------:R-:W-:Y:S05]  /*5720*/  BSYNC B2 ;  /* 0x0000000000027941 */ /* 0x000fea0003800000 */
.L_x_1626:
[----:B----4-:R0:W-:Y:S02]  /*5730*/  ST.E.128 desc[UR60][R54.64], R12 ;  /* 0x0000000c36007985 */ /* 0x0101e4000c101d3c */
.L_x_1625:
[----:B------:R-:W-:Y:S05]  /*5740*/  BSYNC B1 ;  /* 0x0000000000017941 */ /* 0x000fea0003800000 */
.L_x_1624:
        /* <DEDUP_REMOVED lines=51> */
.L_x_1631:
[----:B------:R-:W-:Y:S05]  /*5a80*/  BSYNC B2 ;  /* 0x0000000000027941 */ /* 0x000fea0003800000 */
.L_x_1630:
[----:B----4-:R0:W-:Y:S02]  /*5a90*/  ST.E.128 desc[UR60][R50.64], R12 ;  /* 0x0000000c32007985 */ /* 0x0101e4000c101d3c */
.L_x_1629:
[----:B------:R-:W-:Y:S05]  /*5aa0*/  BSYNC B1 ;  /* 0x0000000000017941 */ /* 0x000fea0003800000 */
.L_x_1628:
        /* <DEDUP_REMOVED lines=49> */
.L_x_1635:
[----:B------:R-:W-:Y:S05]  /*5dc0*/  BSYNC B2 ;  /* 0x0000000000027941 */ /* 0x000fea0003800000 */
.L_x_1634:
[----:B----4-:R0:W-:Y:S02]  /*5dd0*/  ST.E.128 desc[UR60][R46.64], R12 ;  /* 0x0000000c2e007985 */ /* 0x0101e4000c101d3c */
.L_x_1633:
[----:B------:R-:W-:Y:S05]  /*5de0*/  BSYNC B1 ;  /* 0x0000000000017941 */ /* 0x000fea0003800000 */
.L_x_1632:
        /* <DEDUP_REMOVED lines=25> */
[----:B------:R-:W-:Y:S01]  /*5f80*/  FFMA.FTZ R41, R11, R38, R44 ;  /* 0x000000260b297223 */ /* 0x000fe2000001002c */
[----:B------:R-:W-:Y:S02]  /*5f90*/  HADD2.F32 R11, -RZ, R12.H1_H1 ;  /* 0x3000000cff0b7230 */ /* 0x000fe40000004100 */
[----:B------:R-:W-:Y:S01]  /*5fa0*/  FFMA.FTZ R45, R33, R40, R46 ;  /* 0x00000028212d7223 */ /* 0x000fe2000001002e */
[----:B------:R-:W-:Y:S01]  /*5fb0*/  FFMA.FTZ R48, R13, R38, -R48 ;  /* 0x000000260d307223 */ /* 0x000fe20000010830 */
[----:B------:R-:W-:-:S02]  /*5fc0*/  HADD2.F32 R33, -RZ, R128.H0_H0 ;  /* 0x20000080ff217230 */ /* 0x000fc40000004100 */
[----:B------:R-:W-:Y:S01]  /*5fd0*/  FFMA.FTZ R50, R15, R40, -R50 ;  /* 0x000000280f327223 */ /* 0x000fe20000010832 */
[----:B------:R-:W-:Y:S02]  /*5fe0*/  HADD2.F32 R12, -RZ, R12.H0_H0 ;  /* 0x2000000cff0c7230 */ /* 0x000fe40000004100 */
[----:B------:R-:W-:Y:S02]  /*5ff0*/  HADD2.F32 R128, -RZ, R128.H1_H1 ;  /* 0x30000080ff807230 */ /* 0x000fe40000004100 */
[-C--:B------:R-:W-:Y:S01]  /*6000*/  FMUL.FTZ R39, R11, R33.reuse ;  /* 0x000000210b277220 */ /* 0x080fe20000410000 */
[--C-:B------:R-:W-:Y:S02]  /*6010*/  HADD2.F32 R13, -RZ, R14.reuse.H1_H1 ;  /* 0x3000000eff0d7230 */ /* 0x100fe40000004100 */
[----:B------:R-:W-:Y:S01]  /*6020*/  FMUL.FTZ R38, R12, R33 ;  /* 0x000000210c267220 */ /* 0x000fe20000410000 */
[----:B------:R-:W-:Y:S02]  /*6030*/  HADD2.F32 R14, -RZ, R14.H0_H0 ;  /* 0x2000000eff0e7230 */ /* 0x000fe40000004100 */
[----:B------:R-:W-:-:S02]  /*6040*/  HADD2.F32 R15, -RZ, R121.H0_H0 ;  /* 0x20000079ff0f7230 */ /* 0x000fc40000004100 */
[-C--:B------:R-:W-:Y:S01]  /*6050*/  FMUL.FTZ R33, R13, R128.reuse ;  /* 0x000000800d217220 */ /* 0x080fe20000410000 */
[----:B------:R-:W-:Y:S02]  /*6060*/  HADD2.F32 R121, -RZ, R121.H1_H1 ;  /* 0x30000079ff797230 */ /* 0x000fe40000004100 */
[----:B------:R-:W-:Y:S01]  /*6070*/  FMUL.FTZ R128, R14, R128 ;  /* 0x000000800e807220 */ /* 0x000fe20000410000 */
[-C--:B------:R-:W-:Y:S01]  /*6080*/  FFMA.FTZ R39, R12, R15.reuse, -R39 ;  /* 0x0000000f0c277223 */ /* 0x080fe20000010827 */
[----:B------:R-:W-:Y:S01]  /*6090*/  FFMA.FTZ R38, R11, R15, R38 ;  /* 0x0000000f0b267223 */ /* 0x000fe20000010026 */
[-C--:B------:R-:W-:Y:S01]  /*60a0*/  FFMA.FTZ R33, R14, R121.reuse, -R33 ;  /* 0x000000790e217223 */ /* 0x080fe20000010821 */
[----:B------:R-:W-:Y:S01]  /*60b0*/  FFMA.FTZ R128, R13, R121, R128 ;  /* 0x000000790d807223 */ /* 0x000fe20000010080 */
[----:B------:R-:W-:Y:S02]  /*60c0*/  F2FP.F16.F32.PACK_AB R13, R41, R48 ;  /* 0x00000030290d723e */ /* 0x000fe400000000ff */
[----:B------:R-:W-:-:S02]  /*60d0*/  F2FP.F16.F32.PACK_AB R15, R45, R50 ;  /* 0x000000322d0f723e */ /* 0x000fc400000000ff */
[----:B------:R-:W-:Y:S02]  /*60e0*/  F2FP.F16.F32.PACK_AB R12, R38, R39 ;  /* 0x00000027260c723e */ /* 0x000fe400000000ff */
[----:B------:R-:W-:-:S07]  /*60f0*/  F2FP.F16.F32.PACK_AB R14, R128, R33 ;  /* 0x00000021800e723e */ /* 0x000fce00000000ff */
.L_x_1639:
[----:B------:R-:W-:Y:S05]  /*6100*/  BSYNC B2 ;  /* 0x0000000000027941 */ /* 0x000fea0003800000 */
.L_x_1638:
[----:B----4-:R0:W-:Y:S02]  /*6110*/  ST.E.128 desc[UR60][R42.64], R12 ;  /* 0x0000000c2a007985 */ /* 0x0101e4000c101d3c */
.L_x_1637:
[----:B------:R-:W-:Y:S05]  /*6120*/  BSYNC B1 ;  /* 0x0000000000017941 */ /* 0x000fea0003800000 */
.L_x_1636:
        /* <DEDUP_REMOVED lines=48> */
.L_x_1641:
[----:B------:R-:W-:Y:S05]  /*6430*/  BSYNC B1 ;  /* 0x0000000000017941 */ /* 0x000fea0003800000 */
.L_x_1640:
[----:B----4-:R0:W-:Y:S01]  /*6440*/  ST.E.128 desc[UR60][R38.64], R12 ;  /* 0x0000000c26007985 */ /* 0x0101e2000c101d3c */
[----:B------:R-:W-:Y:S05]  /*6450*/  BRA `(.L_x_1619) ;  /* 0x0000004000307947 */ /* 0x000fea0003800000 */
.L_x_1585:
        /* <DEDUP_REMOVED lines=20> */
[----:B------:R-:W-:Y:S01]  /*65a0*/  CS2R R40, SRZ ;  /* 0x0000000000287805 */ /* 0x000fe2000001ff00 */
[----:B------:R-:W-:Y:S01]  /*65b0*/  IMAD.X R34, R11, 0x1, R103, P0 ;  /* 0x000000010b227824 */ /* 0x000fe200000e0667 */
[----:B------:R-:W-:Y:S02]  /*65c0*/  LEA R56, P0, R33, UR4, 0x1 ;  /* 0x0000000421387c11 */ /* 0x000fe4000f8008ff */
[----:B------:R-:W-:-:S02]  /*65d0*/  CS2R R54, SRZ ;  /* 0x0000000000367805 */ /* 0x000fc4000001ff00 */
        /* <DEDUP_REMOVED lines=23> */
.L_x_1643:
[----:B------:R-:W-:Y:S05]  /*6750*/  BSYNC B1 ;  /* 0x0000000000017941 */ /* 0x000fea0003800000 */
.L_x_1642:
        /* <DEDUP_REMOVED lines=47> */
.L_x_1645:
[----:B------:R-:W-:Y:S05]  /*6a50*/  BSYNC B1 ;  /* 0x0000000000017941 */ /* 0x000fea0003800000 */
.L_x_1644:
[----:B------:R-:W2:Y:S01]  /*6a60*/  LDL R11, [R1+0x30] ;  /* 0x00003000010b7983 */ /* 0x000ea20000100800 */
[----:B0-----:R-:W-:Y:S01]  /*6a70*/  IMAD.MOV.U32 R12, RZ, RZ, R33 ;  /* 0x000000ffff0c7224 */ /* 0x001fe200078e0021 */
[----:B------:R-:W-:Y:S01]  /*6a80*/  PRMT R209, R80, 0x5410, R81 ;  /* 0x0000541050d17816 */ /* 0x000fe20000000051 */
[----:B------:R-:W-:Y:S02]  /*6a90*/  IMAD.MOV.U32 R13, RZ, RZ, R38 ;  /* 0x000000ffff0d7224 */ /* 0x000fe400078e0026 */
[----:B------:R-:W-:-:S03]  /*6aa0*/  IMAD.MOV.U32 R14, RZ, RZ, R42 ;  /* 0x000000ffff0e7224 */ /* 0x000fc600078e002a */
[----:B------:R-:W-:Y:S02]  /*6ab0*/  PRMT R223, R13, 0x7610, R223 ;  /* 0x000076100ddf7816 */ /* 0x000fe400000000df */
[----:B------:R-:W-:Y:S02]  /*6ac0*/  MOV R13, R37 ;  /* 0x00000025000d7202 */ /* 0x000fe40000000f00 */
[----:B------:R-:W-:Y:S01]  /*6ad0*/  PRMT R228, R14, 0x7610, R228 ;  /* 0x000076100ee47816 */ /* 0x000fe200000000e4 */
[----:B------:R-:W-:-:S05]  /*6ae0*/  IMAD.MOV.U32 R14, RZ, RZ, R46 ;  /* 0x000000ffff0e7224 */ /* 0x000fca00078e002e */
[----:B------:R-:W-:Y:S01]  /*6af0*/  PRMT R211, R14, 0x7610, R211 ;  /* 0x000076100ed37816 */ /* 0x000fe200000000d3 */
[----:B------:R-:W-:-:S05]  /*6b00*/  IMAD.MOV.U32 R14, RZ, RZ, R50 ;  /* 0x000000ffff0e7224 */ /* 0x000fca00078e0032 */
[----:B------:R-:W-:Y:S01]  /*6b10*/  PRMT R223, R223, 0x5410, R14 ;  /* 0x00005410dfdf7816 */ /* 0x000fe2000000000e */
[----:B------:R-:W-:Y:S01]  /*6b20*/  IMAD.MOV.U32 R14, RZ, RZ, R54 ;  /* 0x000000ffff0e7224 */ /* 0x000fe200078e0036 */
[----:B--2---:R-:W-:Y:S01]  /*6b30*/  R2UR UR4, R11 ;  /* 0x000000000b0472ca */ /* 0x004fe200000e0000 */
[----:B------:R-:W-:-:S05]  /*6b40*/  IMAD.MOV.U32 R11, RZ, RZ, R32 ;  /* 0x000000ffff0b7224 */ /* 0x000fca00078e0020 */
[----:B------:R-:W-:Y:S01]  /*6b50*/  PRMT R210, R11, 0x5410, R12 ;  /* 0x000054100bd27816 */ /* 0x000fe2000000000c */
[----:B------:R-:W-:Y:S02]  /*6b60*/  IMAD.MOV.U32 R11, RZ, RZ, R39 ;  /* 0x000000ffff0b7224 */ /* 0x000fe400078e0027 */
[----:B------:R-:W-:-:S03]  /*6b70*/  IMAD.MOV.U32 R12, RZ, RZ, R36 ;  /* 0x000000ffff0c7224 */ /* 0x000fc600078e0024 */
[----:B------:R-:W-:Y:S01]  /*6b80*/  PRMT R227, R11, 0x5410, R13 ;  /* 0x000054100be37816 */ /* 0x000fe2000000000d */
[----:B------:R-:W-:Y:S01]  /*6b90*/  IMAD.MOV.U32 R13, RZ, RZ, R41 ;  /* 0x000000ffff0d7224 */ /* 0x000fe200078e0029 */
[----:B------:R-:W-:Y:S01]  /*6ba0*/  PRMT R226, R12, 0x7610, R226 ;  /* 0x000076100ce27816 */ /* 0x000fe200000000e2 */
[----:B------:R-:W-:Y:S01]  /*6bb0*/  IMAD.MOV.U32 R12, RZ, RZ, R40 ;  /* 0x000000ffff0c7224 */ /* 0x000fe200078e0028 */
[----:B------:R-:W-:Y:S01]  /*6bc0*/  UISETP.NE.AND UP0, UPT, UR4, 0x3, UPT ;  /* 0x000000030400788c */ /* 0x000fe2000bf05270 */
[----:B------:R-:W-:Y:S01]  /*6bd0*/  IMAD.MOV.U32 R11, RZ, RZ, R43 ;  /* 0x000000ffff0b7224 */ /* 0x000fe200078e002b */
[----:B------:R-:W-:Y:S01]  /*6be0*/  PRMT R157, R13, 0x7610, R157 ;  /* 0x000076100d9d7816 */ /* 0x000fe2000000009d */
[----:B------:R-:W-:Y:S01]  /*6bf0*/  IMAD.MOV.U32 R13, RZ, RZ, R45 ;  /* 0x000000ffff0d7224 */ /* 0x000fe200078e002d */
[----:B------:R-:W-:Y:S01]  /*6c00*/  PRMT R229, R12, 0x7610, R229 ;  /* 0x000076100ce57816 */ /* 0x000fe200000000e5 */
[----:B------:R-:W-:Y:S01]  /*6c10*/  IMAD.MOV.U32 R12, RZ, RZ, R44 ;  /* 0x000000ffff0c7224 */ /* 0x000fe200078e002c */
[----:B------:R-:W-:-:S02]  /*6c20*/  PRMT R228, R228, 0x5410, R11 ;  /* 0x00005410e4e47816 */ /* 0x000fc4000000000b */
[----:B------:R-:W-:Y:S02]  /*6c30*/  MOV R11, R47 ;  /* 0x0000002f000b7202 */ /* 0x000fe40000000f00 */
[----:B------:R-:W-:Y:S01]  /*6c40*/  PRMT R212, R12, 0x5410, R13 ;  /* 0x000054100cd47816 */ /* 0x000fe2000000000d */
[----:B------:R-:W-:Y:S01]  /*6c50*/  IMAD.MOV.U32 R12, RZ, RZ, R48 ;  /* 0x000000ffff0c7224 */ /* 0x000fe200078e0030 */
[----:B------:R-:W-:Y:S01]  /*6c60*/  PRMT R211, R211, 0x5410, R11 ;  /* 0x00005410d3d37816 */ /* 0x000fe2000000000b */
[----:B------:R-:W-:Y:S01]  /*6c70*/  IMAD.MOV.U32 R11, RZ, RZ, R51 ;  /* 0x000000ffff0b7224 */ /* 0x000fe200078e0033 */
[----:B------:R-:W-:Y:S02]  /*6c80*/  MOV R13, R49 ;  /* 0x00000031000d7202 */ /* 0x000fe40000000f00 */
[----:B------:R-:W-:Y:S01]  /*6c90*/  PRMT R226, R226, 0x5410, R12 ;  /* 0x00005410e2e27816 */ /* 0x000fe2000000000c */
[----:B------:R-:W-:Y:S01]  /*6ca0*/  IMAD.MOV.U32 R12, RZ, RZ, R53 ;  /* 0x000000ffff0c7224 */ /* 0x000fe200078e0035 */
[----:B------:R-:W-:Y:S01]  /*6cb0*/  PRMT R229, R229, 0x5410, R11 ;  /* 0x00005410e5e57816 */ /* 0x000fe2000000000b */
[----:B------:R0:W-:Y:S01]  /*6cc0*/  STL.S16 [R1+0x38], R13 ;  /* 0x0000380d01007387 */ /* 0x0001e20000100600 */
[----:B-----5:R-:W-:Y:S01]  /*6cd0*/  IMAD.MOV.U32 R11, RZ, RZ, R58 ;  /* 0x000000ffff0b7224 */ /* 0x020fe200078e003a */
[----:B------:R-:W-:-:S02]  /*6ce0*/  PLOP3.LUT P0, PT, PT, PT, UP0, 0x80, 0x0 ;  /* 0x000000000000781c */ /* 0x000fc40003f0f008 */
[----:B------:R1:W-:Y:S01]  /*6cf0*/  STL.S16 [R1+0x3a], R14 ;  /* 0x00003a0e01007387 */ /* 0x0003e20000100600 */
[----:B------:R-:W-:Y:S01]  /*6d00*/  PRMT R156, R12, 0x7610, R156 ;  /* 0x000076100c9c7816 */ /* 0x000fe2000000009c */
[----:B------:R-:W-:Y:S01]  /*6d10*/  IMAD.MOV.U32 R12, RZ, RZ, R57 ;  /* 0x000000ffff0c7224 */ /* 0x000fe200078e0039 */
[----:B------:R-:W-:Y:S01]  /*6d20*/  PRMT R145, R11, 0x7610, R145 ;  /* 0x000076100b917816 */ /* 0x000fe20000000091 */
[----:B------:R-:W-:Y:S02]  /*6d30*/  IMAD.MOV.U32 R11, RZ, RZ, R62 ;  /* 0x000000ffff0b7224 */ /* 0x000fe400078e003e */
[----:B0-----:R-:W-:-:S03]  /*6d40*/  IMAD.MOV.U32 R13, RZ, RZ, R55 ;  /* 0x000000ffff0d7224 */ /* 0x001fc600078e0037 */
[----:B------:R-:W-:Y:S01]  /*6d50*/  PRMT R149, R11, 0x7610, R149 ;  /* 0x000076100b957816 */ /* 0x000fe20000000095 */
[----:B-1----:R-:W-:Y:S01]  /*6d60*/  IMAD.MOV.U32 R14, RZ, RZ, R52 ;  /* 0x000000ffff0e7224 */ /* 0x002fe200078e0034 */
[----:B------:R0:W-:Y:S01]  /*6d70*/  STL.S16 [R1+0x3c], R13 ;  /* 0x00003c0d01007387 */ /* 0x0001e20000100600 */
[----:B------:R-:W-:-:S03]  /*6d80*/  IMAD.MOV.U32 R11, RZ, RZ, R66 ;  /* 0x000000ffff0b7224 */ /* 0x000fc600078e0042 */
[----:B------:R1:W-:Y:S02]  /*6d90*/  STL.S16 [R1+0x3e], R14 ;  /* 0x00003e0e01007387 */ /* 0x0003e40000100600 */
[----:B------:R-:W-:Y:S01]  /*6da0*/  PRMT R159, R11, 0x7610, R159 ;  /* 0x000076100b9f7816 */ /* 0x000fe2000000009f */
[----:B------:R-:W-:Y:S02]  /*6db0*/  IMAD.MOV.U32 R11, RZ, RZ, R70 ;  /* 0x000000ffff0b7224 */ /* 0x000fe400078e0046 */
[----:B0-----:R-:W-:-:S03]  /*6dc0*/  IMAD.MOV.U32 R13, RZ, RZ, R56 ;  /* 0x000000ffff0d7224 */ /* 0x001fc600078e0038 */
[----:B------:R-:W-:Y:S01]  /*6dd0*/  PRMT R147, R11, 0x7610, R147 ;  /* 0x000076100b937816 */ /* 0x000fe20000000093 */
[----:B------:R-:W-:Y:S01]  /*6de0*/  IMAD.MOV.U32 R11, RZ, RZ, R74 ;  /* 0x000000ffff0b7224 */ /* 0x000fe200078e004a */
[----:B-1----:R-:W-:Y:S02]  /*6df0*/  MOV R14, R59 ;  /* 0x0000003b000e7202 */ /* 0x002fe40000000f00 */
[----:B------:R-:W-:Y:S01]  /*6e00*/  PRMT R146, R13, 0x5410, R12 ;  /* 0x000054100d927816 */ /* 0x000fe2000000000c */
[----:B------:R-:W-:Y:S01]  /*6e10*/  IMAD.MOV.U32 R13, RZ, RZ, R60 ;  /* 0x000000ffff0d7224 */ /* 0x000fe200078e003c */
[----:B------:R-:W-:Y:S02]  /*6e20*/  MOV R12, R61 ;  /* 0x0000003d000c7202 */ /* 0x000fe40000000f00 */
[----:B------:R-:W-:Y:S01]  /*6e30*/  PRMT R145, R145, 0x5410, R14 ;  /* 0x0000541091917816 */ /* 0x000fe2000000000e */
[----:B------:R-:W-:Y:S01]  /*6e40*/  IMAD.MOV.U32 R14, RZ, RZ, R63 ;  /* 0x000000ffff0e7224 */ /* 0x000fe200078e003f */
[----:B------:R-:W-:Y:S01]  /*6e50*/  PRMT R150, R13, 0x5410, R12 ;  /* 0x000054100d967816 */ /* 0x000fe2000000000c */
[----:B------:R-:W-:Y:S01]  /*6e60*/  IMAD.MOV.U32 R13, RZ, RZ, R64 ;  /* 0x000000ffff0d7224 */ /* 0x000fe200078e0040 */
[----:B------:R-:W-:Y:S01]  /*6e70*/  PRMT R151, R11, 0x7610, R151 ;  /* 0x000076100b977816 */ /* 0x000fe20000000097 */
[----:B------:R-:W-:Y:S01]  /*6e80*/  IMAD.MOV.U32 R12, RZ, RZ, R65 ;  /* 0x000000ffff0c7224 */ /* 0x000fe200078e0041 */
[----:B------:R-:W-:Y:S01]  /*6e90*/  PRMT R149, R149, 0x5410, R14 ;  /* 0x0000541095957816 */ /* 0x000fe2000000000e */
[----:B------:R-:W-:Y:S01]  /*6ea0*/  IMAD.MOV.U32 R14, RZ, RZ, R67 ;  /* 0x000000ffff0e7224 */ /* 0x000fe200078e0043 */
[----:B------:R-:W-:-:S02]  /*6eb0*/  MOV R11, R73 ;  /* 0x00000049000b7202 */ /* 0x000fc40000000f00 */
[----:B------:R-:W-:Y:S01]  /*6ec0*/  PRMT R189, R13, 0x5410, R12 ;  /* 0x000054100dbd7816 */ /* 0x000fe2000000000c */
[----:B------:R-:W-:Y:S01]  /*6ed0*/  IMAD.MOV.U32 R13, RZ, RZ, R68 ;  /* 0x000000ffff0d7224 */ /* 0x000fe200078e0044 */
[----:B------:R-:W-:Y:S01]  /*6ee0*/  PRMT R159, R159, 0x5410, R14 ;  /* 0x000054109f9f7816 */ /* 0x000fe2000000000e */
[----:B------:R-:W-:Y:S01]  /*6ef0*/  IMAD.MOV.U32 R12, RZ, RZ, R69 ;  /* 0x000000ffff0c7224 */ /* 0x000fe200078e0045 */
[----:B------:R-:W-:-:S04]  /*6f00*/  MOV R14, R71 ;  /* 0x00000047000e7202 */ /* 0x000fc80000000f00 */
[----:B------:R-:W-:Y:S01]  /*6f10*/  PRMT R148, R13, 0x5410, R12 ;  /* 0x000054100d947816 */ /* 0x000fe2000000000c */
[----:B------:R-:W-:Y:S01]  /*6f20*/  IMAD.MOV.U32 R13, RZ, RZ, R75 ;  /* 0x000000ffff0d7224 */ /* 0x000fe200078e004b */
[----:B------:R-:W-:Y:S01]  /*6f30*/  PRMT R147, R147, 0x5410, R14 ;  /* 0x0000541093937816 */ /* 0x000fe2000000000e */
[----:B------:R-:W-:Y:S02]  /*6f40*/  IMAD.MOV.U32 R12, RZ, RZ, R72 ;  /* 0x000000ffff0c7224 */ /* 0x000fe400078e0048 */
[----:B------:R-:W-:Y:S01]  /*6f50*/  IMAD.MOV.U32 R14, RZ, RZ, R78 ;  /* 0x000000ffff0e7224 */ /* 0x000fe200078e004e */
[----:B------:R-:W-:Y:S01]  /*6f60*/  PRMT R151, R151, 0x5410, R13 ;  /* 0x0000541097977816 */ /* 0x000fe2000000000d */
[----:B------:R-:W-:Y:S01]  /*6f70*/  IMAD.MOV.U32 R13, RZ, RZ, R79 ;  /* 0x000000ffff0d7224 */ /* 0x000fe200078e004f */
[----:B------:R-:W-:Y:S01]  /*6f80*/  PRMT R152, R12, 0x5410, R11 ;  /* 0x000054100c987816 */ /* 0x000fe2000000000b */
[----:B------:R-:W-:Y:S02]  /*6f90*/  IMAD.MOV.U32 R12, RZ, RZ, R76 ;  /* 0x000000ffff0c7224 */ /* 0x000fe400078e004c */
[----:B------:R-:W-:Y:S01]  /*6fa0*/  IMAD.MOV.U32 R11, RZ, RZ, R77 ;  /* 0x000000ffff0b7224 */ /* 0x000fe200078e004d */
[----:B------:R-:W-:-:S04]  /*6fb0*/  PRMT R200, R14, 0x5410, R13 ;  /* 0x000054100ec87816 */ /* 0x000fc8000000000d */
[----:B------:R-:W-:Y:S01]  /*6fc0*/  PRMT R204, R12, 0x5410, R11 ;  /* 0x000054100ccc7816 */ /* 0x000fe2000000000b */
[----:B------:R-:W-:Y:S06]  /*6fd0*/  @!P0 BRA `(.L_x_1646) ;  /* 0x0000000000048947 */ /* 0x000fec0003800000 */
[----:B------:R-:W-:Y:S01]  /*6fe0*/  BPT.TRAP 0x1 ;  /* 0x000000040000795c */ /* 0x000fe20000300000 */
.L_x_1646:
[----:B------:R-:W-:Y:S01]  /*6ff0*/  IMAD R86, R19, 0x8, R18 ;  /* 0x0000000813567824 */ /* 0x000fe200078e0212 */
[----:B------:R-:W-:Y:S01]  /*7000*/  SHF.L.U32 R87, R175, 0x1f, RZ ;  /* 0x0000001faf577819 */ /* 0x000fe200000006ff */
[----:B------:R-:W0:Y:S01]  /*7010*/  LDC R128, c[0x0][0x2f4] ;  /* 0x0000bd00ff807b82 */ /* 0x000e220000000800 */
[----:B------:R-:W-:Y:S02]  /*7020*/  BSSY B1, `(.L_x_1647) ;  /* 0x0000003000017945 */ /* 0x000fe40003800000 */
[----:B------:R-:W1:Y:S02]  /*7030*/  SYNCS.PHASECHK.TRANS64.TRYWAIT P6, [R86+URZ+0x2a890], R87 ;  /* 0x02a89057560075a7 */ /* 0x000e6400080c017f */
[----:B-1----:R-:W-:Y:S05]  /*7040*/  @!P6 BRA `(.L_x_1648) ;  /* 0x0000020c00ace947 */ /* 0x002fea0003800000 */
.L_x_2014:
[----:B------:R-:W-:Y:S05]  /*7050*/  BSYNC B1 ;  /* 0x0000000000017941 */ /* 0x000fea0003800000 */
.L_x_1647:
[----:B------:R-:W-:Y:S01]  /*7060*/  UMOV UR4, 0xffffffff ;  /* 0xffffffff00047882 */ /* 0x000fe20000000000 */
[----:B0-----:R-:W-:Y:S02]  /*7070*/  IADD3 R131, -R125, R128, RZ ;  /* 0x000000807d837210 */ /* 0x001fe40007ffe1ff */
[----:B------:R-:W-:Y:S05]  /*7080*/  BRA.DIV UR4, `(.L_x_1649) ;  /* 0x0000020e04b07947 */ /* 0x000fea000b800000 */
[----:B------:R0:W2:Y:S04]  /*7090*/  SHFL.IDX PT, R121, R115, RZ, 0x1c1f ;  /* 0x001c1fff73797589 */ /* 0x0000a800000e0000 */
[----:B------:R0:W3:Y:S02]  /*70a0*/  SHFL.IDX PT, R11, R116, RZ, 0x1c1f ;  /* 0x001c1fff740b7589 */ /* 0x0000e400000e0000 */
.L_x_2018:
        /* <DEDUP_REMOVED lines=18> */
[----:B------:R-:W-:-:S05]  /*71d0*/  LOP3.LUT R12, R12, R185, RZ, 0x3c, !PT ;  /* 0x000000b90c0c7212 */ /* 0x000fca00078e3cff */
[----:B------:R-:W-:-:S04]  /*71e0*/  IMAD.IADD R12, R13, 0x1, R12 ;  /* 0x000000010d0c7824 */ /* 0x000fc800078e020c */
        /* <DEDUP_REMOVED lines=13> */
[----:B------:R-:W-:-:S04]  /*72c0*/  FMUL.FTZ R81, R13, R156 ;  /* 0x0000009c0d517220 */ /* 0x000fc80000410000 */
[CC--:B------:R-:W-:Y:S01]  /*72d0*/  FFMA.FTZ R81, R158.reuse, R157.reuse, -R81 ;  /* 0x0000009d9e517223 */ /* 0x0c0fe20000010851 */
[----:B------:R-:W-:Y:S02]  /*72e0*/  FMUL.FTZ R156, R158, R156 ;  /* 0x0000009c9e9c7220 */ /* 0x000fe40000410000 */
[----:B------:R-:W3:Y:S01]  /*72f0*/  LDL.S16 R158, [R1+0x3c] ;  /* 0x00003c00019e7983 */ /* 0x000ee20000100600 */
[----:B------:R-:W-:Y:S01]  /*7300*/  SHF.R.U64 R40, R40, 0x10, R41 ;  /* 0x0000001028287819 */ /* 0x000fe20000001229 */
[----:B------:R-:W-:Y:S01]  /*7310*/  FFMA.FTZ R13, R13, R157, R156 ;  /* 0x0000009d0d0d7223 */ /* 0x000fe2000001009c */
[----:B------:R-:W-:Y:S01]  /*7320*/  SHF.R.U32.HI R156, RZ, 0x10, R53 ;  /* 0x00000010ff9c7819 */ /* 0x000fe20000011635 */
[----:B------:R-:W-:Y:S01]  /*7330*/  HADD2.F32 R155, -RZ, R155.H1_H1 ;  /* 0x3000009bff9b7230 */ /* 0x000fe20000004100 */
[----:B------:R-:W-:Y:S02]  /*7340*/  SHF.R.U32.HI R41, RZ, 0x10, R41 ;  /* 0x00000010ff297819 */ /* 0x000fe40000011629 */
[----:B------:R-:W-:Y:S01]  /*7350*/  SHF.R.U64 R53, R52, 0x10, R53 ;  /* 0x0000001034357819 */ /* 0x000fe20000001235 */
[----:B------:R-:W-:-:S02]  /*7360*/  HADD2.F32 R156, -RZ, R156.H0_H0 ;  /* 0x2000009cff9c7230 */ /* 0x000fc40000004100 */
[----:B------:R-:W-:Y:S02]  /*7370*/  HADD2.F32 R52, -RZ, R154.H1_H1 ;  /* 0x3000009aff347230 */ /* 0x000fe40000004100 */
[----:B------:R-:W-:Y:S02]  /*7380*/  HADD2.F32 R41, -RZ, R41.H0_H0 ;  /* 0x20000029ff297230 */ /* 0x000fe40000004100 */
[-C--:B------:R-:W-:Y:S01]  /*7390*/  FMUL.FTZ R154, R155, R156.reuse ;  /* 0x0000009c9b9a7220 */ /* 0x080fe20000410000 */
[----:B------:R-:W-:-:S03]  /*73a0*/  FMUL.FTZ R156, R52, R156 ;  /* 0x0000009c349c7220 */ /* 0x000fc60000410000 */
[-C--:B------:R-:W-:Y:S01]  /*73b0*/  FFMA.FTZ R52, R52, R41.reuse, -R154 ;  /* 0x0000002934347223 */ /* 0x080fe2000001089a */
[----:B------:R-:W-:Y:S02]  /*73c0*/  HADD2.F32 R154, -RZ, R83.H0_H0 ;  /* 0x20000053ff9a7230 */ /* 0x000fe40000004100 */
[----:B------:R-:W-:Y:S01]  /*73d0*/  FFMA.FTZ R41, R155, R41, R156 ;  /* 0x000000299b297223 */ /* 0x000fe2000001009c */
[----:B------:R-:W-:Y:S02]  /*73e0*/  HADD2.F32 R155, -RZ, R228.H1_H1 ;  /* 0x300000e4ff9b7230 */ /* 0x000fe40000004100 */
[----:B------:R-:W-:Y:S02]  /*73f0*/  HADD2.F32 R156, -RZ, R15.H0_H0 ;  /* 0x2000000fff9c7230 */ /* 0x000fe40000004100 */
[----:B---3--:R-:W-:-:S05]  /*7400*/  HADD2.F32 R157, -RZ, R158.H0_H0 ;  /* 0x2000009eff9d7230 */ /* 0x008fca0000004100 */
[----:B------:R-:W-:-:S04]  /*7410*/  FMUL.FTZ R158, R154, R157 ;  /* 0x0000009d9a9e7220 */ /* 0x000fc80000410000 */
[C---:B------:R-:W-:Y:S01]  /*7420*/  FFMA.FTZ R158, R156.reuse, R155, -R158 ;  /* 0x0000009b9c9e7223 */ /* 0x040fe2000001089e */
[----:B------:R-:W-:Y:S02]  /*7430*/  FMUL.FTZ R156, R156, R157 ;  /* 0x0000009d9c9c7220 */ /* 0x000fe40000410000 */
[----:B------:R-:W3:Y:S01]  /*7440*/  LDL.LU.S16 R157, [R1+0x3e] ;  /* 0x00003e00019d7983 */ /* 0x000ee20000300600 */
[--C-:B------:R-:W-:Y:S01]  /*7450*/  SHF.R.U64 R42, R42, 0x10, R43.reuse ;  /* 0x000000102a2a7819 */ /* 0x100fe2000000122b */
[----:B------:R-:W-:Y:S01]  /*7460*/  FFMA.FTZ R156, R154, R155, R156 ;  /* 0x0000009b9a9c7223 */ /* 0x000fe2000001009c */
[----:B------:R-:W-:Y:S01]  /*7470*/  SHF.R.U32.HI R154, RZ, 0x10, R43 ;  /* 0x00000010ff9a7819 */ /* 0x000fe2000001162b */
[----:B------:R-:W-:Y:S01]  /*7480*/  HADD2.F32 R15, -RZ, R15.H1_H1 ;  /* 0x3000000fff0f7230 */ /* 0x000fe20000004100 */
[--C-:B------:R-:W-:Y:S01]  /*7490*/  SHF.R.U64 R43, R54, 0x10, R55.reuse ;  /* 0x00000010362b7819 */ /* 0x100fe20000001237 */
[----:B------:R-:W-:Y:S01]  /*74a0*/  HADD2.F32 R54, -RZ, R83.H1_H1 ;  /* 0x30000053ff367230 */ /* 0x000fe20000004100 */
[----:B------:R-:W-:Y:S01]  /*74b0*/  SHF.R.U32.HI R55, RZ, 0x10, R55 ;  /* 0x00000010ff377819 */ /* 0x000fe20000011637 */
[----:B------:R-:W-:-:S04]  /*74c0*/  HADD2.F32 R154, -RZ, R154.H0_H0 ;  /* 0x2000009aff9a7230 */ /* 0x000fc80000004100 */
[----:B------:R-:W-:-:S05]  /*74d0*/  HADD2.F32 R55, -RZ, R55.H0_H0 ;  /* 0x20000037ff377230 */ /* 0x000fca0000004100 */
[----:B------:R-:W-:-:S04]  /*74e0*/  FMUL.FTZ R83, R54, R55 ;  /* 0x0000003736537220 */ /* 0x000fc80000410000 */
[C---:B------:R-:W-:Y:S01]  /*74f0*/  FFMA.FTZ R83, R15.reuse, R154, -R83 ;  /* 0x0000009a0f537223 */ /* 0x040fe20000010853 */
[----:B------:R-:W-:Y:S01]  /*7500*/  FMUL.FTZ R15, R15, R55 ;  /* 0x000000370f0f7220 */ /* 0x000fe20000410000 */
[----:B------:R-:W-:-:S03]  /*7510*/  HADD2.F32 R55, -RZ, R229.H0_H0 ;  /* 0x200000e5ff377230 */ /* 0x000fc60000004100 */
[----:B------:R-:W-:Y:S01]  /*7520*/  FFMA.FTZ R15, R54, R154, R15 ;  /* 0x0000009a360f7223 */ /* 0x000fe2000001000f */
[----:B------:R-:W-:Y:S02]  /*7530*/  HADD2.F32 R54, -RZ, R80.H0_H0 ;  /* 0x20000050ff367230 */ /* 0x000fe40000004100 */
[----:B------:R-:W-:Y:S02]  /*7540*/  HADD2.F32 R154, -RZ, R12.H0_H0 ;  /* 0x2000000cff9a7230 */ /* 0x000fe40000004100 */
[----:B---3--:R-:W-:-:S05]  /*7550*/  HADD2.F32 R157, -RZ, R157.H0_H0 ;  /* 0x2000009dff9d7230 */ /* 0x008fca0000004100 */
[-C--:B------:R-:W-:Y:S01]  /*7560*/  FMUL.FTZ R155, R54, R157.reuse ;  /* 0x0000009d369b7220 */ /* 0x080fe20000410000 */
[----:B------:R-:W-:-:S03]  /*7570*/  FMUL.FTZ R157, R154, R157 ;  /* 0x0000009d9a9d7220 */ /* 0x000fc60000410000 */
[-C--:B------:R-:W-:Y:S02]  /*7580*/  FFMA.FTZ R155, R154, R55.reuse, -R155 ;  /* 0x000000379a9b7223 */ /* 0x080fe4000001089b */
[----:B------:R-:W3:Y:S01]  /*7590*/  LDL.S16 R154, [R1+0x3a] ;  /* 0x00003a00019a7983 */ /* 0x000ee20000100600 */
[----:B------:R-:W-:Y:S02]  /*75a0*/  HADD2.F32 R53, -RZ, R53.H0_H0 ;  /* 0x20000035ff357230 */ /* 0x000fe40000004100 */
[----:B------:R-:W-:Y:S01]  /*75b0*/  FFMA.FTZ R157, R54, R55, R157 ;  /* 0x00000037369d7223 */ /* 0x000fe2000001009d */
[----:B------:R-:W-:Y:S01]  /*75c0*/  HADD2.F32 R80, -RZ, R80.H1_H1 ;  /* 0x30000050ff507230 */ /* 0x000fe20000004100 */
[----:B------:R-:W-:Y:S01]  /*75d0*/  F2FP.F16.F32.PACK_AB R52, R52, R81 ;  /* 0x000000513434723e */ /* 0x000fe200000000ff */
[----:B------:R-:W-:Y:S01]  /*75e0*/  HADD2.F32 R12, -RZ, R12.H1_H1 ;  /* 0x3000000cff0c7230 */ /* 0x000fe20000004100 */
[----:B------:R-:W-:Y:S01]  /*75f0*/  F2FP.F16.F32.PACK_AB R83, R83, R158 ;  /* 0x0000009e5353723e */ /* 0x000fe200000000ff */
[----:B------:R-:W-:-:S02]  /*7600*/  HADD2.F32 R40, -RZ, R40.H0_H0 ;  /* 0x20000028ff287230 */ /* 0x000fc40000004100 */
[-C--:B------:R-:W-:Y:S01]  /*7610*/  FMUL.FTZ R54, R80, R53.reuse ;  /* 0x0000003550367220 */ /* 0x080fe20000410000 */
[----:B------:R-:W-:Y:S02]  /*7620*/  HADD2.F32 R55, -RZ, R14.H0_H0 ;  /* 0x2000000eff377230 */ /* 0x000fe40000004100 */
[C---:B------:R-:W-:Y:S01]  /*7630*/  FMUL.FTZ R53, R12.reuse, R53 ;  /* 0x000000350c357220 */ /* 0x040fe20000410000 */
[----:B------:R-:W-:Y:S02]  /*7640*/  HADD2.F32 R43, -RZ, R43.H0_H0 ;  /* 0x2000002bff2b7230 */ /* 0x000fe40000004100 */
[-C--:B------:R-:W-:Y:S01]  /*7650*/  FFMA.FTZ R12, R12, R40.reuse, -R54 ;  /* 0x000000280c0c7223 */ /* 0x080fe20000010836 */
[----:B------:R-:W-:Y:S02]  /*7660*/  HADD2.F32 R54, -RZ, R228.H0_H0 ;  /* 0x200000e4ff367230 */ /* 0x000fe40000004100 */
[----:B------:R-:W-:Y:S01]  /*7670*/  FFMA.FTZ R40, R80, R40, R53 ;  /* 0x0000002850287223 */ /* 0x000fe20000010035 */
[--C-:B------:R-:W-:Y:S01]  /*7680*/  HADD2.F32 R53, -RZ, R82.reuse.H0_H0 ;  /* 0x20000052ff357230 */ /* 0x100fe20000004100 */
        /* <DEDUP_REMOVED lines=11> */
[----:B---3--:R-:W-:-:S05]  /*7740*/  HADD2.F32 R154, -RZ, R154.H0_H0 ;  /* 0x2000009aff9a7230 */ /* 0x008fca0000004100 */
        /* <DEDUP_REMOVED lines=8> */
[----:B------:R-:W-:Y:S01]  /*77d0*/  F2FP.F16.F32.PACK_AB R53, R53, R80 ;  /* 0x000000503535723e */ /* 0x000fe200000000ff */
[----:B------:R-:W-:Y:S01]  /*77e0*/  IMAD.MOV.U32 R80, RZ, RZ, R40 ;  /* 0x000000ffff507224 */ /* 0x000fe200078e0028 */
[----:B------:R-:W-:-:S03]  /*77f0*/  F2FP.F16.F32.PACK_AB R43, R43, R154 ;  /* 0x0000009a2b2b723e */ /* 0x000fc600000000ff */
[----:B------:R-:W-:Y:S02]  /*7800*/  IMAD.MOV.U32 R14, RZ, RZ, R53 ;  /* 0x000000ffff0e7224 */ /* 0x000fe400078e0035 */
[----:B------:R-:W-:-:S07]  /*7810*/  IMAD.MOV.U32 R82, RZ, RZ, R43 ;  /* 0x000000ffff527224 */ /* 0x000fce00078e002b */
.L_x_1655:
[----:B------:R-:W-:Y:S05]  /*7820*/  BSYNC B3 ;  /* 0x0000000000037941 */ /* 0x000fea0003800000 */
.L_x_1654:
[----:B------:R-:W-:-:S04]  /*7830*/  LEA R40, P4, R5, R11, 0x1 ;  /* 0x0000000b05287211 */ /* 0x000fc800078808ff */
[----:B--2---:R-:W-:Y:S02]  /*7840*/  LEA.HI.X R41, R5, R121, R112, 0x1, P4 ;  /* 0x0000007905297211 */ /* 0x004fe400020f0c70 */
[----:B------:R-:W-:-:S03]  /*7850*/  ISETP.GE.AND P4, PT, R153, R128, PT ;  /* 0x000000809900720c */ /* 0x000fc60003f86270 */
[----:B----4-:R2:W-:Y:S10]  /*7860*/  ST.E.128 desc[UR60][R40.64], R12 ;  /* 0x0000000c28007985 */ /* 0x0105f4000c101d3c */
[----:B--2---:R-:W-:-:S05]  /*7870*/  @!P4 IMAD.WIDE R12, R153, 0x2, R120 ;  /* 0x00000002990cc825 */ /* 0x004fca00078e0278 */
[----:B---3--:R3:W-:Y:S02]  /*7880*/  @!P4 ST.E.128 desc[UR60][R12.64], R80 ;  /* 0x000000500c00c985 */ /* 0x0087e4000c101d3c */
.L_x_1653:
[----:B------:R-:W-:Y:S05]  /*7890*/  BSYNC B2 ;  /* 0x0000000000027941 */ /* 0x000fea0003800000 */
.L_x_1652:
[----:B------:R-:W-:Y:S01]  /*78a0*/  ISETP.NE.AND P4, PT, R21, RZ, PT ;  /* 0x000000ff1500720c */ /* 0x000fe20003f85270 */
[----:B------:R-:W-:-:S12]  /*78b0*/  BSSY B2, `(.L_x_1656) ;  /* 0x0000079000027945 */ /* 0x000fd80003800000 */
[----:B------:R-:W-:Y:S05]  /*78c0*/  @!P4 BRA `(.L_x_1657) ;  /* 0x0000000400dcc947 */ /* 0x000fea0003800000 */
[----:B---3--:R-:W-:Y:S01]  /*78d0*/  SEL R12, R125, R131, !P2 ;  /* 0x000000837d0c7207 */ /* 0x008fe20005000000 */
[----:B------:R-:W-:Y:S01]  /*78e0*/  BSSY B3, `(.L_x_1658) ;  /* 0x0000072000037945 */ /* 0x000fe20003800000 */
[----:B------:R-:W-:Y:S02]  /*78f0*/  ISETP.GE.AND P6, PT, R168, R124, PT ;  /* 0x0000007ca800720c */ /* 0x000fe40003fc6270 */
[----:B------:R-:W-:Y:S02]  /*7900*/  SHF.R.S32.HI R13, RZ, 0x1f, R12 ;  /* 0x0000001fff0d7819 */ /* 0x000fe4000001140c */
[C---:B------:R-:W-:Y:S02]  /*7910*/  LEA R52, P4, R6.reuse, R11, 0x1 ;  /* 0x0000000b06347211 */ /* 0x040fe400078808ff */
[----:B------:R-:W-:Y:S02]  /*7920*/  LEA.HI R13, R13, R12, RZ, 0x4 ;  /* 0x0000000c0d0d7211 */ /* 0x000fe400078f20ff */
[----:B--2---:R-:W-:-:S02]  /*7930*/  LEA.HI.X R53, R6, R121, R111, 0x1, P4 ;  /* 0x0000007906357211 */ /* 0x004fc400020f0c6f */
        /* <DEDUP_REMOVED lines=12> */
[----:B------:R-:W-:-:S03]  /*7a00*/  IMAD R12, R12, 0x2, R18 ;  /* 0x000000020c0c7824 */ /* 0x000fc600078e0212 */
[----:B------:R-:W-:-:S03]  /*7a10*/  LEA R40, R40, R18, 0x1 ;  /* 0x0000001228287211 */ /* 0x000fc600078e08ff */
[----:B------:R-:W2:Y:S04]  /*7a20*/  LDS.128 R12, [R12+0x18400] ;  /* 0x018400000c0c7984 */ /* 0x000ea80000000c00 */
[----:B------:R-:W3:Y:S01]  /*7a30*/  LDS.128 R40, [R40+0x18400] ;  /* 0x0184000028287984 */ /* 0x000ee20000000c00 */
[----:B------:R-:W-:Y:S05]  /*7a40*/  @P6 BRA `(.L_x_1659) ;  /* 0x00000004006c6947 */ /* 0x000fea0003800000 */
[----:B------:R-:W4:Y:S01]  /*7a50*/  LDL.LU.S16 R55, [R1+0x38] ;  /* 0x0000380001377983 */ /* 0x000f220000300600 */
[----:B---3--:R-:W-:Y:S01]  /*7a60*/  IMAD.MOV.U32 R81, RZ, RZ, R41 ;  /* 0x000000ffff517224 */ /* 0x008fe200078e0029 */
[----:B------:R-:W-:Y:S01]  /*7a70*/  SHF.R.U64 R48, R48, 0x10, R49 ;  /* 0x0000001030307819 */ /* 0x000fe20000001231 */
[----:B--2---:R-:W-:Y:S01]  /*7a80*/  IMAD.MOV.U32 R41, RZ, RZ, R13 ;  /* 0x000000ffff297224 */ /* 0x004fe200078e000d */
[----:B------:R-:W-:Y:S01]  /*7a90*/  SHF.R.U64 R36, R36, 0x10, R37 ;  /* 0x0000001024247819 */ /* 0x000fe20000001225 */
[----:B------:R-:W-:Y:S01]  /*7aa0*/  HADD2.F32 R13, -RZ, R227.H1_H1 ;  /* 0x300000e3ff0d7230 */ /* 0x000fe20000004100 */
[----:B------:R-:W-:Y:S01]  /*7ab0*/  SHF.R.U64 R50, R50, 0x10, R51 ;  /* 0x0000001032327819 */ /* 0x000fe20000001233 */
[----:B------:R-:W-:Y:S01]  /*7ac0*/  HADD2.F32 R153, -RZ, R229.H1_H1 ;  /* 0x300000e5ff997230 */ /* 0x000fe20000004100 */
[----:B------:R-:W-:Y:S01]  /*7ad0*/  SHF.R.U64 R38, R38, 0x10, R39 ;  /* 0x0000001026267819 */ /* 0x000fe20000001227 */
[--C-:B------:R-:W-:Y:S02]  /*7ae0*/  HADD2.F32 R80, -RZ, R41.reuse.H0_H0 ;  /* 0x20000029ff507230 */ /* 0x100fe40000004100 */
[----:B------:R-:W-:-:S02]  /*7af0*/  HADD2.F32 R41, -RZ, R41.H1_H1 ;  /* 0x30000029ff297230 */ /* 0x000fc40000004100 */
[----:B------:R-:W-:Y:S02]  /*7b00*/  HADD2.F32 R155, -RZ, R226.H1_H1 ;  /* 0x300000e2ff9b7230 */ /* 0x000fe40000004100 */
[----:B------:R-:W-:Y:S02]  /*7b10*/  HADD2.F32 R48, -RZ, R48.H0_H0 ;  /* 0x20000030ff307230 */ /* 0x000fe40000004100 */
[----:B------:R-:W-:Y:S02]  /*7b20*/  HADD2.F32 R36, -RZ, R36.H0_H0 ;  /* 0x20000024ff247230 */ /* 0x000fe40000004100 */
[----:B------:R-:W-:Y:S02]  /*7b30*/  HADD2.F32 R50, -RZ, R50.H0_H0 ;  /* 0x20000032ff327230 */ /* 0x000fe40000004100 */
[----:B------:R-:W-:Y:S02]  /*7b40*/  HADD2.F32 R38, -RZ, R38.H0_H0 ;  /* 0x20000026ff267230 */ /* 0x000fe40000004100 */
[----:B----4-:R-:W-:-:S02]  /*7b50*/  HADD2.F32 R82, -RZ, R55.H0_H0 ;  /* 0x20000037ff527230 */ /* 0x010fc40000004100 */
[----:B------:R-:W-:-:S05]  /*7b60*/  HADD2.F32 R55, -RZ, R81.H0_H0 ;  /* 0x20000051ff377230 */ /* 0x000fca0000004100 */
[-C--:B------:R-:W-:Y:S01]  /*7b70*/  FMUL.FTZ R83, R55, R82.reuse ;  /* 0x0000005237537220 */ /* 0x080fe20000410000 */
[----:B------:R-:W-:-:S03]  /*7b80*/  FMUL.FTZ R82, R80, R82 ;  /* 0x0000005250527220 */ /* 0x000fc60000410000 */
[-C--:B------:R-:W-:Y:S01]  /*7b90*/  FFMA.FTZ R80, R80, R13.reuse, -R83 ;  /* 0x0000000d50507223 */ /* 0x080fe20000010853 */
[----:B------:R-:W-:Y:S01]  /*7ba0*/  FFMA.FTZ R55, R55, R13, R82 ;  /* 0x0000000d37377223 */ /* 0x000fe20000010052 */
[----:B------:R-:W-:Y:S01]  /*7bb0*/  SHF.R.U32.HI R82, RZ, 0x10, R49 ;  /* 0x00000010ff527819 */ /* 0x000fe20000011631 */
[----:B------:R-:W-:Y:S01]  /*7bc0*/  HADD2.F32 R13, -RZ, R81.H1_H1 ;  /* 0x30000051ff0d7230 */ /* 0x000fe20000004100 */
[----:B------:R-:W-:Y:S01]  /*7bd0*/  SHF.R.U32.HI R81, RZ, 0x10, R37 ;  /* 0x00000010ff517819 */ /* 0x000fe20000011625 */
[----:B------:R-:W-:Y:S02]  /*7be0*/  HADD2.F32 R49, -RZ, R226.H0_H0 ;  /* 0x200000e2ff317230 */ /* 0x000fe40000004100 */
[----:B------:R-:W-:Y:S02]  /*7bf0*/  HADD2.F32 R82, -RZ, R82.H0_H0 ;  /* 0x20000052ff527230 */ /* 0x000fe40000004100 */
[----:B------:R-:W-:Y:S02]  /*7c00*/  HADD2.F32 R81, -RZ, R81.H0_H0 ;  /* 0x20000051ff517230 */ /* 0x000fe40000004100 */
[----:B------:R-:W-:-:S02]  /*7c10*/  HADD2.F32 R37, -RZ, R14.H0_H0 ;  /* 0x2000000eff257230 */ /* 0x000fc40000004100 */
[-C--:B------:R-:W-:Y:S01]  /*7c20*/  FMUL.FTZ R83, R13, R82.reuse ;  /* 0x000000520d537220 */ /* 0x080fe20000410000 */
[C---:B------:R-:W-:Y:S01]  /*7c30*/  FMUL.FTZ R82, R41.reuse, R82 ;  /* 0x0000005229527220 */ /* 0x040fe20000410000 */
[----:B------:R-:W-:Y:S02]  /*7c40*/  HADD2.F32 R14, -RZ, R14.H1_H1 ;  /* 0x3000000eff0e7230 */ /* 0x000fe40000004100 */
[-C--:B------:R-:W-:Y:S01]  /*7c50*/  FFMA.FTZ R41, R41, R81.reuse, -R83 ;  /* 0x0000005129297223 */ /* 0x080fe20000010853 */
[----:B------:R-:W-:Y:S01]  /*7c60*/  FFMA.FTZ R13, R13, R81, R82 ;  /* 0x000000510d0d7223 */ /* 0x000fe20000010052 */
[----:B------:R-:W-:Y:S02]  /*7c70*/  IMAD.MOV.U32 R81, RZ, RZ, R43 ;  /* 0x000000ffff517224 */ /* 0x000fe400078e002b */
[----:B------:R-:W-:Y:S01]  /*7c80*/  HADD2.F32 R43, -RZ, R15.H0_H0 ;  /* 0x2000000fff2b7230 */ /* 0x000fe20000004100 */
[----:B------:R-:W-:Y:S01]  /*7c90*/  F2FP.F16.F32.PACK_AB R41, R41, R80 ;  /* 0x000000502929723e */ /* 0x000fe200000000ff */
[----:B------:R-:W-:Y:S01]  /*7ca0*/  HADD2.F32 R83, -RZ, R227.H0_H0 ;  /* 0x200000e3ff537230 */ /* 0x000fe20000004100 */
[----:B------:R-:W-:Y:S01]  /*7cb0*/  F2FP.F16.F32.PACK_AB R55, R13, R55 ;  /* 0x000000370d37723e */ /* 0x000fe200000000ff */
[----:B------:R-:W-:-:S02]  /*7cc0*/  HADD2.F32 R82, -RZ, R81.H0_H0 ;  /* 0x20000051ff527230 */ /* 0x000fc40000004100 */
[----:B------:R-:W-:Y:S02]  /*7cd0*/  HADD2.F32 R81, -RZ, R81.H1_H1 ;  /* 0x30000051ff517230 */ /* 0x000fe40000004100 */
[----:B------:R-:W-:Y:S02]  /*7ce0*/  HADD2.F32 R15, -RZ, R15.H1_H1 ;  /* 0x3000000fff0f7230 */ /* 0x000fe40000004100 */
[CC--:B------:R-:W-:Y:S01]  /*7cf0*/  FMUL.FTZ R154, R82.reuse, R153.reuse ;  /* 0x00000099529a7220 */ /* 0x0c0fe20000410000 */
[C---:B------:R-:W-:Y:S01]  /*7d00*/  FMUL.FTZ R153, R43.reuse, R153 ;  /* 0x000000992b997220 */ /* 0x040fe20000410000 */
[----:B------:R-:W-:Y:S02]  /*7d10*/  IMAD.MOV.U32 R13, RZ, RZ, R41 ;  /* 0x000000ffff0d7224 */ /* 0x000fe400078e0029 */
[-C--:B------:R-:W-:Y:S01]  /*7d20*/  FFMA.FTZ R43, R43, R83.reuse, -R154 ;  /* 0x000000532b2b7223 */ /* 0x080fe2000001089a */
[----:B------:R-:W-:Y:S01]  /*7d30*/  FFMA.FTZ R153, R82, R83, R153 ;  /* 0x0000005352997223 */ /* 0x000fe20000010099 */
[----:B------:R-:W-:Y:S01]  /*7d40*/  SHF.R.U32.HI R82, RZ, 0x10, R51 ;  /* 0x00000010ff527819 */ /* 0x000fe20000011633 */
[----:B------:R-:W-:Y:S01]  /*7d50*/  IMAD.MOV.U32 R41, RZ, RZ, R55 ;  /* 0x000000ffff297224 */ /* 0x000fe200078e0037 */
[----:B------:R-:W-:-:S03]  /*7d60*/  SHF.R.U32.HI R83, RZ, 0x10, R39 ;  /* 0x00000010ff537819 */ /* 0x000fc60000011627 */
[----:B------:R-:W-:Y:S02]  /*7d70*/  HADD2.F32 R82, -RZ, R82.H0_H0 ;  /* 0x20000052ff527230 */ /* 0x000fe40000004100 */
[----:B------:R-:W-:-:S03]  /*7d80*/  HADD2.F32 R83, -RZ, R83.H0_H0 ;  /* 0x20000053ff537230 */ /* 0x000fc60000004100 */
        /* <DEDUP_REMOVED lines=10> */
[C---:B------:R-:W-:Y:S01]  /*7e30*/  FMUL.FTZ R155, R81.reuse, R155 ;  /* 0x0000009b519b7220 */ /* 0x040fe20000410000 */
[----:B------:R-:W-:Y:S01]  /*7e40*/  F2FP.F16.F32.PACK_AB R82, R82, R153 ;  /* 0x000000995252723e */ /* 0x000fe200000000ff */
[----:B------:R-:W-:-:S02]  /*7e50*/  FFMA.FTZ R83, R81, R49, -R83 ;  /* 0x0000003151537223 */ /* 0x000fc40000010853 */
[----:B------:R-:W-:Y:S01]  /*7e60*/  FFMA.FTZ R155, R15, R49, R155 ;  /* 0x000000310f9b7223 */ /* 0x000fe2000001009b */
[-C--:B------:R-:W-:Y:S01]  /*7e70*/  FMUL.FTZ R15, R40, R48.reuse ;  /* 0x00000030280f7220 */ /* 0x080fe20000410000 */
[C---:B------:R-:W-:Y:S01]  /*7e80*/  FMUL.FTZ R48, R12.reuse, R48 ;  /* 0x000000300c307220 */ /* 0x040fe20000410000 */
[--C-:B------:R-:W-:Y:S02]  /*7e90*/  HADD2.F32 R49, -RZ, R223.reuse.H1_H1 ;  /* 0x300000dfff317230 */ /* 0x100fe40000004100 */
[-C--:B------:R-:W-:Y:S01]  /*7ea0*/  FFMA.FTZ R15, R12, R36.reuse, -R15 ;  /* 0x000000240c0f7223 */ /* 0x080fe2000001080f */
[--C-:B------:R-:W-:Y:S02]  /*7eb0*/  HADD2.F32 R12, -RZ, R42.reuse.H0_H0 ;  /* 0x2000002aff0c7230 */ /* 0x100fe40000004100 */
[----:B------:R-:W-:Y:S01]  /*7ec0*/  FFMA.FTZ R48, R40, R36, R48 ;  /* 0x0000002428307223 */ /* 0x000fe20000010030 */
[----:B------:R-:W-:Y:S02]  /*7ed0*/  HADD2.F32 R36, -RZ, R223.H0_H0 ;  /* 0x200000dfff247230 */ /* 0x000fe40000004100 */
[----:B------:R-:W-:-:S02]  /*7ee0*/  HADD2.F32 R42, -RZ, R42.H1_H1 ;  /* 0x3000002aff2a7230 */ /* 0x000fc40000004100 */
[CC--:B------:R-:W-:Y:S01]  /*7ef0*/  FMUL.FTZ R40, R12.reuse, R49.reuse ;  /* 0x000000310c287220 */ /* 0x0c0fe20000410000 */
[----:B------:R-:W-:Y:S01]  /*7f00*/  FMUL.FTZ R49, R37, R49 ;  /* 0x0000003125317220 */ /* 0x000fe20000410000 */
[----:B------:R-:W-:Y:S02]  /*7f10*/  F2FP.F16.F32.PACK_AB R15, R15, R83 ;  /* 0x000000530f0f723e */ /* 0x000fe400000000ff */
[-C--:B------:R-:W-:Y:S01]  /*7f20*/  FFMA.FTZ R40, R37, R36.reuse, -R40 ;  /* 0x0000002425287223 */ /* 0x080fe20000010828 */
[----:B------:R-:W-:Y:S01]  /*7f30*/  FFMA.FTZ R49, R12, R36, R49 ;  /* 0x000000240c317223 */ /* 0x000fe20000010031 */
[-C--:B------:R-:W-:Y:S01]  /*7f40*/  FMUL.FTZ R12, R42, R50.reuse ;  /* 0x000000322a0c7220 */ /* 0x080fe20000410000 */
[----:B------:R-:W-:Y:S01]  /*7f50*/  FMUL.FTZ R50, R14, R50 ;  /* 0x000000320e327220 */ /* 0x000fe20000410000 */
[----:B------:R-:W-:Y:S02]  /*7f60*/  F2FP.F16.F32.PACK_AB R48, R48, R155 ;  /* 0x0000009b3030723e */ /* 0x000fe400000000ff */
[-C--:B------:R-:W-:Y:S01]  /*7f70*/  FFMA.FTZ R12, R14, R38.reuse, -R12 ;  /* 0x000000260e0c7223 */ /* 0x080fe2000001080c */
[----:B------:R-:W-:-:S04]  /*7f80*/  FFMA.FTZ R50, R42, R38, R50 ;  /* 0x000000262a327223 */ /* 0x000fc80000010032 */
[----:B------:R-:W-:Y:S01]  /*7f90*/  F2FP.F16.F32.PACK_AB R14, R12, R40 ;  /* 0x000000280c0e723e */ /* 0x000fe200000000ff */
[----:B------:R-:W-:Y:S01]  /*7fa0*/  IMAD.MOV.U32 R12, RZ, RZ, R15 ;  /* 0x000000ffff0c7224 */ /* 0x000fe200078e000f */
[----:B------:R-:W-:Y:S01]  /*7fb0*/  F2FP.F16.F32.PACK_AB R49, R50, R49 ;  /* 0x000000313231723e */ /* 0x000fe200000000ff */
[----:B------:R-:W-:Y:S01]  /*7fc0*/  IMAD.MOV.U32 R15, RZ, RZ, R43 ;  /* 0x000000ffff0f7224 */ /* 0x000fe200078e002b */
[----:B------:R-:W-:Y:S01]  /*7fd0*/  MOV R40, R48 ;  /* 0x0000003000287202 */ /* 0x000fe20000000f00 */
[----:B------:R-:W-:Y:S02]  /*7fe0*/  IMAD.MOV.U32 R43, RZ, RZ, R82 ;  /* 0x000000ffff2b7224 */ /* 0x000fe400078e0052 */
[----:B------:R-:W-:-:S07]  /*7ff0*/  IMAD.MOV.U32 R42, RZ, RZ, R49 ;  /* 0x000000ffff2a7224 */ /* 0x000fce00078e0031 */
.L_x_1659:
[----:B------:R-:W-:Y:S05]  /*8000*/  BSYNC B3 ;  /* 0x0000000000037941 */ /* 0x000fea0003800000 */
.L_x_1658:
[----:B------:R-:W-:Y:S01]  /*8010*/  @!P4 IMAD.WIDE R36, R54, 0x2, R120 ;  /* 0x000000023624c825 */ /* 0x000fe200078e0278 */
[----:B--2---:R4:W-:Y:S04]  /*8020*/  ST.E.128 desc[UR60][R52.64], R12 ;  /* 0x0000000c34007985 */ /* 0x0049e8000c101d3c */
[----:B---3--:R4:W-:Y:S02]  /*8030*/  @!P4 ST.E.128 desc[UR60][R36.64], R40 ;  /* 0x000000282400c985 */ /* 0x0089e4000c101d3c */
.L_x_1657:
[----:B------:R-:W-:Y:S05]  /*8040*/  BSYNC B2 ;  /* 0x0000000000027941 */ /* 0x000fea0003800000 */
.L_x_1656:
        /* <DEDUP_REMOVED lines=17> */
[----:B------:R-:W-:-:S04]  /*8160*/  LOP3.LUT R14, R14, R185, RZ, 0x3c, !PT ;  /* 0x000000b90e0e7212 */ /* 0x000fc800078e3cff */
[----:B------:R-:W-:Y:S01]  /*8170*/  IADD3 R14, R13, R14, RZ ;  /* 0x0000000e0d0e7210 */ /* 0x000fe20007ffe0ff */
[----:B------:R-:W-:-:S04]  /*8180*/  IMAD R13, R19, 0x4800, R137 ;  /* 0x00004800130d7824 */ /* 0x000fc800078e0289 */
[----:B------:R-:W-:Y:S02]  /*8190*/  IMAD R36, R19, 0x4800, R14 ;  /* 0x0000480013247824 */ /* 0x000fe400078e020e */
[--C-:B------:R-:W-:Y:S02]  /*81a0*/  IMAD R13, R13, 0x2, R18.reuse ;  /* 0x000000020d0d7824 */ /* 0x100fe400078e0212 */
[----:B------:R-:W-:Y:S02]  /*81b0*/  IMAD R36, R36, 0x2, R18 ;  /* 0x0000000224247824 */ /* 0x000fe400078e0212 */
[----:B------:R-:W-:Y:S02]  /*81c0*/  @!P4 IMAD.WIDE R120, R12, 0x2, R120 ;  /* 0x000000020c78c825 */ /* 0x000fe400078e0278 */
[----:B------:R-:W2:Y:S04]  /*81d0*/  LDS.128 R12, [R13+0x18400] ;  /* 0x018400000d0c7984 */ /* 0x000ea80000000c00 */
[----:B------:R-:W3:Y:S01]  /*81e0*/  LDS.128 R36, [R36+0x18400] ;  /* 0x0184000024247984 */ /* 0x000ee20000000c00 */
[----:B------:R-:W-:Y:S05]  /*81f0*/  @P6 BRA `(.L_x_1661) ;  /* 0x0000000400486947 */ /* 0x000fea0003800000 */
[----:B------:R-:W-:Y:S01]  /*8200*/  SHF.R.U64 R11, R32, 0x10, R33 ;  /* 0x00000010200b7819 */ /* 0x000fe20000001221 */
[--C-:B---3--:R-:W-:Y:S01]  /*8210*/  HADD2.F32 R48, -RZ, R37.reuse.H1_H1 ;  /* 0x30000025ff307230 */ /* 0x108fe20000004100 */
[----:B------:R-:W-:Y:S01]  /*8220*/  SHF.R.U64 R42, R46, 0x10, R47 ;  /* 0x000000102e2a7819 */ /* 0x000fe2000000122f */
[--C-:B------:R-:W-:Y:S01]  /*8230*/  HADD2.F32 R43, -RZ, R210.reuse.H1_H1 ;  /* 0x300000d2ff2b7230 */ /* 0x100fe20000004100 */
[----:B------:R-:W-:Y:S01]  /*8240*/  SHF.R.U64 R32, R44, 0x10, R45 ;  /* 0x000000102c207819 */ /* 0x000fe2000000122d */
[----:B------:R-:W-:Y:S01]  /*8250*/  HADD2.F32 R210, -RZ, R210.H0_H0 ;  /* 0x200000d2ffd27230 */ /* 0x000fe20000004100 */
[----:B------:R-:W-:Y:S01]  /*8260*/  SHF.R.U32.HI R46, RZ, 0x10, R47 ;  /* 0x00000010ff2e7819 */ /* 0x000fe2000001162f */
[----:B------:R-:W-:Y:S01]  /*8270*/  HADD2.F32 R47, -RZ, R37.H0_H0 ;  /* 0x20000025ff2f7230 */ /* 0x000fe20000004100 */
[----:B------:R-:W-:Y:S01]  /*8280*/  SHF.R.U32.HI R33, RZ, 0x10, R33 ;  /* 0x00000010ff217819 */ /* 0x000fe20000011621 */
[----:B--2---:R-:W-:Y:S01]  /*8290*/  HADD2.F32 R37, -RZ, R13.H0_H0 ;  /* 0x2000000dff257230 */ /* 0x004fe20000004100 */
[----:B------:R-:W-:Y:S01]  /*82a0*/  SHF.R.U32.HI R44, RZ, 0x10, R45 ;  /* 0x00000010ff2c7819 */ /* 0x000fe2000001162d */
[----:B------:R-:W-:Y:S01]  /*82b0*/  HADD2.F32 R45, -RZ, R212.H1_H1 ;  /* 0x300000d4ff2d7230 */ /* 0x000fe20000004100 */
[--C-:B------:R-:W-:Y:S01]  /*82c0*/  SHF.R.U64 R34, R34, 0x10, R35.reuse ;  /* 0x0000001022227819 */ /* 0x100fe20000001223 */
[----:B------:R-:W-:Y:S01]  /*82d0*/  HADD2.F32 R49, -RZ, R33.H0_H0 ;  /* 0x20000021ff317230 */ /* 0x000fe20000004100 */
[----:B------:R-:W-:Y:S01]  /*82e0*/  SHF.R.U32.HI R35, RZ, 0x10, R35 ;  /* 0x00000010ff237819 */ /* 0x000fe20000011623 */
[----:B------:R-:W-:-:S02]  /*82f0*/  HADD2.F32 R44, -RZ, R44.H0_H0 ;  /* 0x2000002cff2c7230 */ /* 0x000fc40000004100 */
[-C--:B------:R-:W-:Y:S01]  /*8300*/  FMUL.FTZ R33, R47, R45.reuse ;  /* 0x0000002d2f217220 */ /* 0x080fe20000410000 */
[----:B------:R-:W-:Y:S02]  /*8310*/  HADD2.F32 R13, -RZ, R13.H1_H1 ;  /* 0x3000000dff0d7230 */ /* 0x000fe40000004100 */
        /* <DEDUP_REMOVED lines=10> */
[----:B------:R-:W-:Y:S02]  /*83c0*/  HADD2.F32 R37, -RZ, R211.H1_H1 ;  /* 0x300000d3ff257230 */ /* 0x000fe40000004100 */
[----:B------:R-:W-:Y:S02]  /*83d0*/  HADD2.F32 R39, -RZ, R15.H0_H0 ;  /* 0x2000000fff277230 */ /* 0x000fe40000004100 */
[----:B------:R-:W-:Y:S02]  /*83e0*/  HADD2.F32 R48, -RZ, R35.H0_H0 ;  /* 0x20000023ff307230 */ /* 0x000fe40000004100 */
[----:B------:R-:W-:Y:S01]  /*83f0*/  FMUL.FTZ R35, R43, R37 ;  /* 0x000000252b237220 */ /* 0x000fe20000410000 */
[----:B------:R-:W-:-:S02]  /*8400*/  HADD2.F32 R15, -RZ, R15.H1_H1 ;  /* 0x3000000fff0f7230 */ /* 0x000fc40000004100 */
[----:B------:R-:W-:Y:S01]  /*8410*/  FMUL.FTZ R49, R39, R37 ;  /* 0x0000002527317220 */ /* 0x000fe20000410000 */
[-C--:B------:R-:W-:Y:S01]  /*8420*/  FMUL.FTZ R37, R47, R46.reuse ;  /* 0x0000002e2f257220 */ /* 0x080fe20000410000 */
[----:B------:R-:W-:Y:S02]  /*8430*/  HADD2.F32 R13, -RZ, R209.H1_H1 ;  /* 0x300000d1ff0d7230 */ /* 0x000fe40000004100 */
[C---:B------:R-:W-:Y:S01]  /*8440*/  FMUL.FTZ R46, R15.reuse, R46 ;  /* 0x0000002e0f2e7220 */ /* 0x040fe20000410000 */
[----:B------:R-:W-:Y:S01]  /*8450*/  FFMA.FTZ R37, R15, R48, -R37 ;  /* 0x000000300f257223 */ /* 0x000fe20000010825 */
[----:B------:R-:W-:Y:S02]  /*8460*/  HADD2.F32 R212, -RZ, R212.H0_H0 ;  /* 0x200000d4ffd47230 */ /* 0x000fe40000004100 */
[-C--:B------:R-:W-:Y:S01]  /*8470*/  FFMA.FTZ R35, R39, R13.reuse, -R35 ;  /* 0x0000000d27237223 */ /* 0x080fe20000010823 */
[----:B------:R-:W-:Y:S02]  /*8480*/  HADD2.F32 R15, -RZ, R36.H0_H0 ;  /* 0x20000024ff0f7230 */ /* 0x000fe40000004100 */
[----:B------:R-:W-:Y:S01]  /*8490*/  FFMA.FTZ R49, R43, R13, R49 ;  /* 0x0000000d2b317223 */ /* 0x000fe20000010031 */
[----:B------:R-:W-:-:S02]  /*84a0*/  HADD2.F32 R32, -RZ, R32.H0_H0 ;  /* 0x20000020ff207230 */ /* 0x000fc40000004100 */
[----:B------:R-:W-:Y:S01]  /*84b0*/  FFMA.FTZ R46, R47, R48, R46 ;  /* 0x000000302f2e7223 */ /* 0x000fe2000001002e */
[----:B------:R-:W-:Y:S01]  /*84c0*/  HADD2.F32 R36, -RZ, R36.H1_H1 ;  /* 0x30000024ff247230 */ /* 0x000fe20000004100 */
[----:B------:R-:W-:Y:S01]  /*84d0*/  F2FP.F16.F32.PACK_AB R35, R37, R35 ;  /* 0x000000232523723e */ /* 0x000fe200000000ff */
[--C-:B------:R-:W-:Y:S01]  /*84e0*/  HADD2.F32 R13, -RZ, R12.reuse.H0_H0 ;  /* 0x2000000cff0d7230 */ /* 0x100fe20000004100 */
[----:B------:R-:W-:Y:S01]  /*84f0*/  F2FP.F16.F32.PACK_AB R37, R44, R50 ;  /* 0x000000322c25723e */ /* 0x000fe200000000ff */
[----:B------:R-:W-:Y:S02]  /*8500*/  HADD2.F32 R39, -RZ, R11.H0_H0 ;  /* 0x2000000bff277230 */ /* 0x000fe40000004100 */
[----:B------:R-:W-:Y:S01]  /*8510*/  FMUL.FTZ R11, R15, R212 ;  /* 0x000000d40f0b7220 */ /* 0x000fe20000410000 */
[----:B------:R-:W-:Y:S02]  /*8520*/  HADD2.F32 R12, -RZ, R12.H1_H1 ;  /* 0x3000000cff0c7230 */ /* 0x000fe40000004100 */
[----:B------:R-:W-:Y:S01]  /*8530*/  FMUL.FTZ R43, R36, R32 ;  /* 0x00000020242b7220 */ /* 0x000fe20000410000 */
[C---:B------:R-:W-:Y:S01]  /*8540*/  FMUL.FTZ R212, R13.reuse, R212 ;  /* 0x000000d40dd47220 */ /* 0x040fe20000410000 */
[----:B------:R-:W-:Y:S01]  /*8550*/  FFMA.FTZ R11, R13, R210, -R11 ;  /* 0x000000d20d0b7223 */ /* 0x000fe2000001080b */
[----:B------:R-:W-:-:S02]  /*8560*/  HADD2.F32 R13, -RZ, R38.H0_H0 ;  /* 0x20000026ff0d7230 */ /* 0x000fc40000004100 */
[C---:B------:R-:W-:Y:S01]  /*8570*/  FMUL.FTZ R32, R12.reuse, R32 ;  /* 0x000000200c207220 */ /* 0x040fe20000410000 */
[-C--:B------:R-:W-:Y:S01]  /*8580*/  FFMA.FTZ R43, R12, R39.reuse, -R43 ;  /* 0x000000270c2b7223 */ /* 0x080fe2000001082b */
[----:B------:R-:W-:Y:S02]  /*8590*/  HADD2.F32 R211, -RZ, R211.H0_H0 ;  /* 0x200000d3ffd37230 */ /* 0x000fe40000004100 */
[----:B------:R-:W-:Y:S01]  /*85a0*/  FFMA.FTZ R212, R15, R210, R212 ;  /* 0x000000d20fd47223 */ /* 0x000fe200000100d4 */
[----:B------:R-:W-:Y:S02]  /*85b0*/  HADD2.F32 R42, -RZ, R42.H0_H0 ;  /* 0x2000002aff2a7230 */ /* 0x000fe40000004100 */
[----:B------:R-:W-:Y:S01]  /*85c0*/  FFMA.FTZ R32, R36, R39, R32 ;  /* 0x0000002724207223 */ /* 0x000fe20000010020 */
[----:B------:R-:W-:Y:S02]  /*85d0*/  HADD2.F32 R12, -RZ, R14.H0_H0 ;  /* 0x2000000eff0c7230 */ /* 0x000fe40000004100 */
[----:B------:R-:W-:Y:S01]  /*85e0*/  FMUL.FTZ R15, R13, R211 ;  /* 0x000000d30d0f7220 */ /* 0x000fe20000410000 */
[----:B------:R-:W-:Y:S01]  /*85f0*/  HADD2.F32 R38, -RZ, R38.H1_H1 ;  /* 0x30000026ff267230 */ /* 0x000fe20000004100 */
[----:B------:R-:W-:Y:S01]  /*8600*/  F2FP.F16.F32.PACK_AB R39, R46, R49 ;  /* 0x000000312e27723e */ /* 0x000fe200000000ff */
[----:B------:R-:W-:-:S02]  /*8610*/  HADD2.F32 R14, -RZ, R14.H1_H1 ;  /* 0x3000000eff0e7230 */ /* 0x000fc40000004100 */
[----:B------:R-:W-:Y:S01]  /*8620*/  FMUL.FTZ R211, R12, R211 ;  /* 0x000000d30cd37220 */ /* 0x000fe20000410000 */
[----:B------:R-:W-:Y:S02]  /*8630*/  HADD2.F32 R209, -RZ, R209.H0_H0 ;  /* 0x200000d1ffd17230 */ /* 0x000fe40000004100 */
        /* <DEDUP_REMOVED lines=8> */
[----:B------:R-:W-:-:S02]  /*86c0*/  F2FP.F16.F32.PACK_AB R13, R45, R33 ;  /* 0x000000212d0d723e */ /* 0x000fc400000000ff */
[----:B------:R-:W-:Y:S02]  /*86d0*/  F2FP.F16.F32.PACK_AB R12, R43, R11 ;  /* 0x0000000b2b0c723e */ /* 0x000fe400000000ff */
[----:B------:R-:W-:Y:S01]  /*86e0*/  F2FP.F16.F32.PACK_AB R14, R36, R15 ;  /* 0x0000000f240e723e */ /* 0x000fe200000000ff */
[----:B------:R-:W-:Y:S01]  /*86f0*/  IMAD.MOV.U32 R36, RZ, RZ, R32 ;  /* 0x000000ffff247224 */ /* 0x000fe200078e0020 */
[----:B------:R-:W-:Y:S01]  /*8700*/  F2FP.F16.F32.PACK_AB R38, R42, R211 ;  /* 0x000000d32a26723e */ /* 0x000fe200000000ff */
[----:B------:R-:W-:-:S07]  /*8710*/  IMAD.MOV.U32 R15, RZ, RZ, R35 ;  /* 0x000000ffff0f7224 */ /* 0x000fce00078e0023 */
.L_x_1661:
[----:B------:R-:W-:Y:S05]  /*8720*/  BSYNC B2 ;  /* 0x0000000000027941 */ /* 0x000fea0003800000 */
.L_x_1660:
[----:B--2---:R2:W-:Y:S04]  /*8730*/  ST.E.128 desc[UR60][R40.64], R12 ;  /* 0x0000000c28007985 */ /* 0x0045e8000c101d3c */
[----:B---3--:R2:W-:Y:S02]  /*8740*/  @!P4 ST.E.128 desc[UR60][R120.64], R36 ;  /* 0x000000247800c985 */ /* 0x0085e4000c101d3c */
.L_x_1651:
[----:B------:R-:W-:Y:S05]  /*8750*/  BSYNC B1 ;  /* 0x0000000000017941 */ /* 0x000fea0003800000 */
.L_x_1650:
[----:B------:R-:W-:-:S03]  /*8760*/  UMOV UR4, 0xffffffff ;  /* 0xffffffff00047882 */ /* 0x000fc60000000000 */
[----:B------:R-:W-:Y:S05]  /*8770*/  BRA.DIV UR4, `(.L_x_1662) ;  /* 0x000001fa04407947 */ /* 0x000fea000b800000 */
[----:B0-----:R-:W0:Y:S04]  /*8780*/  SHFL.IDX PT, R115, R115, 0x1, 0x1c1f ;  /* 0x003c1f0073737f89 */ /* 0x001e2800000e0000 */
[----:B------:R-:W0:Y:S02]  /*8790*/  SHFL.IDX PT, R116, R116, 0x1, 0x1c1f ;  /* 0x003c1f0074747f89 */ /* 0x000e2400000e0000 */
.L_x_2022:
[----:B------:R-:W-:Y:S05]  /*87a0*/  @P5 BRA `(.L_x_1619) ;  /* 0x0000001c005c5947 */ /* 0x000fea0003800000 */
[----:B------:R-:W-:Y:S01]  /*87b0*/  ISETP.NE.AND P4, PT, R8, RZ, PT ;  /* 0x000000ff0800720c */ /* 0x000fe20003f85270 */
[----:B------:R-:W-:Y:S01]  /*87c0*/  BSSY B1, `(.L_x_1663) ;  /* 0x0000072000017945 */ /* 0x000fe20003800000 */
[----:B0-2-4-:R-:W-:Y:S01]  /*87d0*/  IMAD.MOV.U32 R36, RZ, RZ, R116 ;  /* 0x000000ffff247224 */ /* 0x015fe200078e0074 */
[----:B------:R-:W-:-:S10]  /*87e0*/  MOV R37, R115 ;  /* 0x0000007300257202 */ /* 0x000fd40000000f00 */
[----:B------:R-:W-:Y:S05]  /*87f0*/  @!P4 BRA `(.L_x_1664) ;  /* 0x0000000400b8c947 */ /* 0x000fea0003800000 */
[----:B---3--:R-:W-:Y:S01]  /*8800*/  SEL R11, R125, R131, !P3 ;  /* 0x000000837d0b7207 */ /* 0x008fe20005800000 */
[----:B------:R-:W-:Y:S01]  /*8810*/  BSSY B2, `(.L_x_1665) ;  /* 0x000006a000027945 */ /* 0x000fe20003800000 */
[C---:B------:R-:W-:Y:S02]  /*8820*/  LEA R38, P5, R5.reuse, R116, 0x1 ;  /* 0x0000007405267211 */ /* 0x040fe400078a08ff */
[----:B------:R-:W-:Y:S02]  /*8830*/  SHF.R.S32.HI R12, RZ, 0x1f, R11 ;  /* 0x0000001fff0c7819 */ /* 0x000fe4000001140b */
        /* <DEDUP_REMOVED lines=14> */
[----:B------:R-:W-:Y:S02]  /*8920*/  IMAD R13, R19, 0x4800, R12 ;  /* 0x00004800130d7824 */ /* 0x000fe400078e020c */
[--C-:B------:R-:W-:Y:S02]  /*8930*/  IMAD R11, R11, 0x2, R18.reuse ;  /* 0x000000020b0b7824 */ /* 0x100fe400078e0212 */
[----:B------:R-:W-:Y:S02]  /*8940*/  IMAD R32, R13, 0x2, R18 ;  /* 0x000000020d207824 */ /* 0x000fe400078e0212 */
[----:B------:R-:W-:Y:S01]  /*8950*/  @!P4 IMAD.WIDE R40, R41, 0x2, R36 ;  /* 0x000000022928c825 */ /* 0x000fe200078e0224 */
[----:B------:R0:W2:Y:S04]  /*8960*/  LDS.128 R12, [R11+0x18400] ;  /* 0x018400000b0c7984 */ /* 0x0000a80000000c00 */
[----:B------:R-:W3:Y:S01]  /*8970*/  LDS.128 R32, [R32+0x18400] ;  /* 0x0184000020207984 */ /* 0x000ee20000000c00 */
[----:B------:R-:W-:Y:S05]  /*8980*/  @P5 BRA `(.L_x_1666) ;  /* 0x0000000400485947 */ /* 0x000fea0003800000 */
[--C-:B------:R-:W-:Y:S01]  /*8990*/  SHF.R.U64 R42, R76, 0x10, R77.reuse ;  /* 0x000000104c2a7819 */ /* 0x100fe2000000124d */
[----:B------:R-:W-:Y:S01]  /*89a0*/  HADD2.F32 R49, -RZ, R204.H1_H1 ;  /* 0x300000ccff317230 */ /* 0x000fe20000004100 */
[----:B------:R-:W-:Y:S01]  /*89b0*/  SHF.R.U32.HI R76, RZ, 0x10, R77 ;  /* 0x00000010ff4c7819 */ /* 0x000fe2000001164d */
[--C-:B---3--:R-:W-:Y:S01]  /*89c0*/  HADD2.F32 R46, -RZ, R33.reuse.H0_H0 ;  /* 0x20000021ff2e7230 */ /* 0x108fe20000004100 */
[--C-:B0-----:R-:W-:Y:S01]  /*89d0*/  SHF.R.U64 R11, R64, 0x10, R65.reuse ;  /* 0x00000010400b7819 */ /* 0x101fe20000001241 */
[----:B------:R-:W-:Y:S01]  /*89e0*/  HADD2.F32 R48, -RZ, R33.H1_H1 ;  /* 0x30000021ff307230 */ /* 0x000fe20000004100 */
[----:B------:R-:W-:Y:S01]  /*89f0*/  SHF.R.U32.HI R64, RZ, 0x10, R65 ;  /* 0x00000010ff407819 */ /* 0x000fe20000011641 */
[--C-:B--2---:R-:W-:Y:S01]  /*8a00*/  HADD2.F32 R52, -RZ, R13.reuse.H0_H0 ;  /* 0x2000000dff347230 */ /* 0x104fe20000004100 */
[--C-:B------:R-:W-:Y:S01]  /*8a10*/  SHF.R.U64 R44, R78, 0x10, R79.reuse ;  /* 0x000000104e2c7819 */ /* 0x100fe2000000124f */
[----:B------:R-:W-:Y:S01]  /*8a20*/  HADD2.F32 R33, -RZ, R76.H0_H0 ;  /* 0x2000004cff217230 */ /* 0x000fe20000004100 */
[----:B------:R-:W-:Y:S01]  /*8a30*/  SHF.R.U32.HI R78, RZ, 0x10, R79 ;  /* 0x00000010ff4e7819 */ /* 0x000fe2000001164f */
[----:B------:R-:W-:-:S02]  /*8a40*/  HADD2.F32 R50, -RZ, R13.H1_H1 ;  /* 0x3000000dff327230 */ /* 0x000fc40000004100 */
[-C--:B------:R-:W-:Y:S01]  /*8a50*/  FMUL.FTZ R13, R46, R49.reuse ;  /* 0x000000312e0d7220 */ /* 0x080fe20000410000 */
[----:B------:R-:W-:Y:S02]  /*8a60*/  HADD2.F32 R45, -RZ, R189.H1_H1 ;  /* 0x300000bdff2d7230 */ /* 0x000fe40000004100 */
[----:B------:R-:W-:Y:S01]  /*8a70*/  FMUL.FTZ R49, R52, R49 ;  /* 0x0000003134317220 */ /* 0x000fe20000410000 */
[----:B------:R-:W-:Y:S02]  /*8a80*/  HADD2.F32 R47, -RZ, R64.H0_H0 ;  /* 0x20000040ff2f7230 */ /* 0x000fe40000004100 */
[-C--:B------:R-:W-:Y:S01]  /*8a90*/  FMUL.FTZ R51, R48, R33.reuse ;  /* 0x0000002130337220 */ /* 0x080fe20000410000 */
[----:B------:R-:W-:Y:S01]  /*8aa0*/  FMUL.FTZ R53, R50, R33 ;  /* 0x0000002132357220 */ /* 0x000fe20000410000 */
[----:B------:R-:W-:Y:S01]  /*8ab0*/  SHF.R.U64 R43, R66, 0x10, R67 ;  /* 0x00000010422b7819 */ /* 0x000fe20000001243 */
[-C--:B------:R-:W-:Y:S01]  /*8ac0*/  FFMA.FTZ R33, R46, R45.reuse, R49 ;  /* 0x0000002d2e217223 */ /* 0x080fe20000010031 */
[----:B------:R-:W-:Y:S01]  /*8ad0*/  SHF.R.U32.HI R66, RZ, 0x10, R67 ;  /* 0x00000010ff427819 */ /* 0x000fe20000011643 */
[----:B------:R-:W-:Y:S01]  /*8ae0*/  FFMA.FTZ R13, R52, R45, -R13 ;  /* 0x0000002d340d7223 */ /* 0x000fe2000001080d */
[----:B------:R-:W-:Y:S01]  /*8af0*/  FFMA.FTZ R46, R50, R47, -R51 ;  /* 0x0000002f322e7223 */ /* 0x000fe20000010833 */
[----:B------:R-:W-:-:S02]  /*8b00*/  HADD2.F32 R49, -RZ, R200.H1_H1 ;  /* 0x300000c8ff317230 */ /* 0x000fc40000004100 */
[----:B------:R-:W-:Y:S01]  /*8b10*/  FFMA.FTZ R48, R48, R47, R53 ;  /* 0x0000002f30307223 */ /* 0x000fe20000010035 */
[----:B------:R-:W-:Y:S02]  /*8b20*/  HADD2.F32 R54, -RZ, R15.H0_H0 ;  /* 0x2000000fff367230 */ /* 0x000fe40000004100 */
[--C-:B------:R-:W-:Y:S01]  /*8b30*/  HADD2.F32 R50, -RZ, R35.reuse.H0_H0 ;  /* 0x20000023ff327230 */ /* 0x100fe20000004100 */
[----:B------:R-:W-:Y:S01]  /*8b40*/  F2FP.F16.F32.PACK_AB R13, R46, R13 ;  /* 0x0000000d2e0d723e */ /* 0x000fe200000000ff */
[----:B------:R-:W-:Y:S02]  /*8b50*/  HADD2.F32 R52, -RZ, R35.H1_H1 ;  /* 0x30000023ff347230 */ /* 0x000fe40000004100 */
[----:B------:R-:W-:Y:S01]  /*8b60*/  FMUL.FTZ R35, R54, R49 ;  /* 0x0000003136237220 */ /* 0x000fe20000410000 */
[----:B------:R-:W-:Y:S01]  /*8b70*/  HADD2.F32 R78, -RZ, R78.H0_H0 ;  /* 0x2000004eff4e7230 */ /* 0x000fe20000004100 */
[----:B------:R-:W-:Y:S01]  /*8b80*/  F2FP.F16.F32.PACK_AB R33, R48, R33 ;  /* 0x000000213021723e */ /* 0x000fe200000000ff */
[----:B------:R-:W-:-:S02]  /*8b90*/  HADD2.F32 R45, -RZ, R159.H1_H1 ;  /* 0x3000009fff2d7230 */ /* 0x000fc40000004100 */
[----:B------:R-:W-:Y:S02]  /*8ba0*/  HADD2.F32 R47, -RZ, R15.H1_H1 ;  /* 0x3000000fff2f7230 */ /* 0x000fe40000004100 */
[----:B------:R-:W-:Y:S01]  /*8bb0*/  FMUL.FTZ R15, R50, R49 ;  /* 0x00000031320f7220 */ /* 0x000fe20000410000 */
[----:B------:R-:W-:Y:S02]  /*8bc0*/  HADD2.F32 R66, -RZ, R66.H0_H0 ;  /* 0x20000042ff427230 */ /* 0x000fe40000004100 */
[-C--:B------:R-:W-:Y:S01]  /*8bd0*/  FMUL.FTZ R64, R52, R78.reuse ;  /* 0x0000004e34407220 */ /* 0x080fe20000410000 */
[-C--:B------:R-:W-:Y:S01]  /*8be0*/  FFMA.FTZ R35, R50, R45.reuse, R35 ;  /* 0x0000002d32237223 */ /* 0x080fe20000010023 */
[C---:B------:R-:W-:Y:S01]  /*8bf0*/  FMUL.FTZ R49, R47.reuse, R78 ;  /* 0x0000004e2f317220 */ /* 0x040fe20000410000 */
[----:B------:R-:W-:Y:S01]  /*8c00*/  FFMA.FTZ R15, R54, R45, -R15 ;  /* 0x0000002d360f7223 */ /* 0x000fe2000001080f */
[----:B------:R-:W-:Y:S01]  /*8c10*/  FFMA.FTZ R50, R47, R66, -R64 ;  /* 0x000000422f327223 */ /* 0x000fe20000010840 */
[----:B------:R-:W-:-:S02]  /*8c20*/  HADD2.F32 R51, -RZ, R42.H0_H0 ;  /* 0x2000002aff337230 */ /* 0x000fc40000004100 */
[----:B------:R-:W-:Y:S01]  /*8c30*/  FFMA.FTZ R52, R52, R66, R49 ;  /* 0x0000004234347223 */ /* 0x000fe20000010031 */
[----:B------:R-:W-:Y:S02]  /*8c40*/  HADD2.F32 R204, -RZ, R204.H0_H0 ;  /* 0x200000ccffcc7230 */ /* 0x000fe40000004100 */
[----:B------:R-:W-:Y:S01]  /*8c50*/  HADD2.F32 R45, -RZ, R32.H0_H0 ;  /* 0x20000020ff2d7230 */ /* 0x000fe20000004100 */
[----:B------:R-:W-:Y:S01]  /*8c60*/  F2FP.F16.F32.PACK_AB R15, R50, R15 ;  /* 0x0000000f320f723e */ /* 0x000fe200000000ff */
[----:B------:R-:W-:Y:S01]  /*8c70*/  HADD2.F32 R42, -RZ, R12.H0_H0 ;  /* 0x2000000cff2a7230 */ /* 0x000fe20000004100 */
[----:B------:R-:W-:Y:S01]  /*8c80*/  F2FP.F16.F32.PACK_AB R35, R52, R35 ;  /* 0x000000233423723e */ /* 0x000fe200000000ff */
[----:B------:R-:W-:Y:S02]  /*8c90*/  HADD2.F32 R47, -RZ, R32.H1_H1 ;  /* 0x30000020ff2f7230 */ /* 0x000fe40000004100 */
[----:B------:R-:W-:Y:S02]  /*8ca0*/  HADD2.F32 R32, -RZ, R12.H1_H1 ;  /* 0x3000000cff207230 */ /* 0x000fe40000004100 */
[----:B------:R-:W-:Y:S01]  /*8cb0*/  FMUL.FTZ R12, R42, R204 ;  /* 0x000000cc2a0c7220 */ /* 0x000fe20000410000 */
[----:B------:R-:W-:-:S02]  /*8cc0*/  HADD2.F32 R189, -RZ, R189.H0_H0 ;  /* 0x200000bdffbd7230 */ /* 0x000fc40000004100 */
[-C--:B------:R-:W-:Y:S01]  /*8cd0*/  FMUL.FTZ R53, R47, R51.reuse ;  /* 0x000000332f357220 */ /* 0x080fe20000410000 */
[----:B------:R-:W-:Y:S02]  /*8ce0*/  HADD2.F32 R49, -RZ, R11.H0_H0 ;  /* 0x2000000bff317230 */ /* 0x000fe40000004100 */
[C---:B------:R-:W-:Y:S01]  /*8cf0*/  FMUL.FTZ R54, R32.reuse, R51 ;  /* 0x0000003320367220 */ /* 0x040fe20000410000 */
[C---:B------:R-:W-:Y:S01]  /*8d00*/  FMUL.FTZ R11, R45.reuse, R204 ;  /* 0x000000cc2d0b7220 */ /* 0x040fe20000410000 */
[----:B------:R-:W-:Y:S01]  /*8d10*/  FFMA.FTZ R12, R45, R189, R12 ;  /* 0x000000bd2d0c7223 */ /* 0x000fe2000001000c */
[----:B------:R-:W-:Y:S02]  /*8d20*/  HADD2.F32 R159, -RZ, R159.H0_H0 ;  /* 0x2000009fff9f7230 */ /* 0x000fe40000004100 */
[-C--:B------:R-:W-:Y:S01]  /*8d30*/  FFMA.FTZ R32, R32, R49.reuse, -R53 ;  /* 0x0000003120207223 */ /* 0x080fe20000010835 */
[----:B------:R-:W-:Y:S01]  /*8d40*/  FFMA.FTZ R45, R47, R49, R54 ;  /* 0x000000312f2d7223 */ /* 0x000fe20000010036 */
[----:B------:R-:W-:-:S02]  /*8d50*/  HADD2.F32 R49, -RZ, R44.H0_H0 ;  /* 0x2000002cff317230 */ /* 0x000fc40000004100 */
[----:B------:R-:W-:Y:S01]  /*8d60*/  FFMA.FTZ R11, R42, R189, -R11 ;  /* 0x000000bd2a0b7223 */ /* 0x000fe2000001080b */
[----:B------:R-:W-:Y:S02]  /*8d70*/  HADD2.F32 R44, -RZ, R34.H0_H0 ;  /* 0x20000022ff2c7230 */ /* 0x000fe40000004100 */
[----:B------:R-:W-:Y:S02]  /*8d80*/  HADD2.F32 R47, -RZ, R200.H0_H0 ;  /* 0x200000c8ff2f7230 */ /* 0x000fe40000004100 */
[----:B------:R-:W-:Y:S01]  /*8d90*/  HADD2.F32 R42, -RZ, R14.H0_H0 ;  /* 0x2000000eff2a7230 */ /* 0x000fe20000004100 */
[----:B------:R-:W-:Y:S01]  /*8da0*/  F2FP.F16.F32.PACK_AB R32, R32, R11 ;  /* 0x0000000b2020723e */ /* 0x000fe200000000ff */
[----:B------:R-:W-:Y:S02]  /*8db0*/  HADD2.F32 R34, -RZ, R34.H1_H1 ;  /* 0x30000022ff227230 */ /* 0x000fe40000004100 */
[----:B------:R-:W-:Y:S01]  /*8dc0*/  FMUL.FTZ R51, R44, R47 ;  /* 0x0000002f2c337220 */ /* 0x000fe20000410000 */
[----:B------:R-:W-:-:S02]  /*8dd0*/  HADD2.F32 R14, -RZ, R14.H1_H1 ;  /* 0x3000000eff0e7230 */ /* 0x000fc40000004100 */
[----:B------:R-:W-:Y:S01]  /*8de0*/  FMUL.FTZ R47, R42, R47 ;  /* 0x0000002f2a2f7220 */ /* 0x000fe20000410000 */
[----:B------:R-:W-:Y:S02]  /*8df0*/  HADD2.F32 R43, -RZ, R43.H0_H0 ;  /* 0x2000002bff2b7230 */ /* 0x000fe40000004100 */
[----:B------:R-:W-:Y:S01]  /*8e00*/  FMUL.FTZ R53, R34, R49 ;  /* 0x0000003122357220 */ /* 0x000fe20000410000 */
[----:B------:R-:W-:Y:S01]  /*8e10*/  FFMA.FTZ R51, R42, R159, -R51 ;  /* 0x0000009f2a337223 */ /* 0x000fe20000010833 */
[----:B------:R-:W-:Y:S01]  /*8e20*/  FMUL.FTZ R49, R14, R49 ;  /* 0x000000310e317220 */ /* 0x000fe20000410000 */
[----:B------:R-:W-:Y:S01]  /*8e30*/  FFMA.FTZ R47, R44, R159, R47 ;  /* 0x0000009f2c2f7223 */ /* 0x000fe2000001002f */
[-C--:B------:R-:W-:Y:S01]  /*8e40*/  FFMA.FTZ R14, R14, R43.reuse, -R53 ;  /* 0x0000002b0e0e7223 */ /* 0x080fe20000010835 */
[----:B------:R-:W-:Y:S01]  /*8e50*/  F2FP.F16.F32.PACK_AB R42, R45, R12 ;  /* 0x0000000c2d2a723e */ /* 0x000fe200000000ff */
[----:B------:R-:W-:Y:S01]  /*8e60*/  FFMA.FTZ R34, R34, R43, R49 ;  /* 0x0000002b22227223 */ /* 0x000fe20000010031 */
[----:B------:R-:W-:-:S02]  /*8e70*/  IMAD.MOV.U32 R12, RZ, RZ, R32 ;  /* 0x000000ffff0c7224 */ /* 0x000fc400078e0020 */
[----:B------:R-:W-:Y:S02]  /*8e80*/  F2FP.F16.F32.PACK_AB R14, R14, R51 ;  /* 0x000000330e0e723e */ /* 0x000fe400000000ff */
[----:B------:R-:W-:Y:S02]  /*8e90*/  F2FP.F16.F32.PACK_AB R34, R34, R47 ;  /* 0x0000002f2222723e */ /* 0x000fe400000000ff */
[----:B------:R-:W-:-:S07]  /*8ea0*/  MOV R32, R42 ;  /* 0x0000002a00207202 */ /* 0x000fce0000000f00 */
.L_x_1666:
[----:B------:R-:W-:Y:S05]  /*8eb0*/  BSYNC B2 ;  /* 0x0000000000027941 */ /* 0x000fea0003800000 */
.L_x_1665:
[----:B--2---:R2:W-:Y:S04]  /*8ec0*/  ST.E.128 desc[UR60][R38.64], R12 ;  /* 0x0000000c26007985 */ /* 0x0045e8000c101d3c */
[----:B---3--:R2:W-:Y:S02]  /*8ed0*/  @!P4 ST.E.128 desc[UR60][R40.64], R32 ;  /* 0x000000202800c985 */ /* 0x0085e4000c101d3c */
.L_x_1664:
[----:B------:R-:W-:Y:S05]  /*8ee0*/  BSYNC B1 ;  /* 0x0000000000017941 */ /* 0x000fea0003800000 */
.L_x_1663:
[----:B------:R-:W-:Y:S01]  /*8ef0*/  ISETP.NE.AND P4, PT, R21, RZ, PT ;  /* 0x000000ff1500720c */ /* 0x000fe20003f85270 */
[----:B------:R-:W-:-:S12]  /*8f00*/  BSSY B1, `(.L_x_1667) ;  /* 0x0000073000017945 */ /* 0x000fd80003800000 */
[----:B------:R-:W-:Y:S05]  /*8f10*/  @!P4 BRA `(.L_x_1668) ;  /* 0x0000000400c4c947 */ /* 0x000fea0003800000 */
[----:B0--3--:R-:W-:Y:S01]  /*8f20*/  SEL R11, R125, R131, !P2 ;  /* 0x000000837d0b7207 */ /* 0x009fe20005000000 */
[----:B------:R-:W-:Y:S01]  /*8f30*/  BSSY B2, `(.L_x_1669) ;  /* 0x000006d000027945 */ /* 0x000fe20003800000 */
[C---:B--2---:R-:W-:Y:S02]  /*8f40*/  LEA R38, P5, R6.reuse, R116, 0x1 ;  /* 0x0000007406267211 */ /* 0x044fe400078a08ff */
        /* <DEDUP_REMOVED lines=22> */
[----:B---3--:R-:W-:Y:S01]  /*90b0*/  IMAD.MOV.U32 R45, RZ, RZ, R33 ;  /* 0x000000ffff2d7224 */ /* 0x008fe200078e0021 */
[----:B------:R-:W-:Y:S01]  /*90c0*/  SHF.R.U32.HI R51, RZ, 0x10, R73 ;  /* 0x00000010ff337819 */ /* 0x000fe20000011649 */
[----:B------:R-:W-:Y:S01]  /*90d0*/  IMAD.MOV.U32 R47, RZ, RZ, R35 ;  /* 0x000000ffff2f7224 */ /* 0x000fe200078e0023 */
[----:B--2---:R-:W-:Y:S01]  /*90e0*/  MOV R33, R15 ;  /* 0x0000000f00217202 */ /* 0x004fe20000000f00 */
[----:B------:R-:W-:Y:S01]  /*90f0*/  HADD2.F32 R50, -RZ, R152.H1_H1 ;  /* 0x30000098ff327230 */ /* 0x000fe20000004100 */
[----:B------:R-:W-:Y:S01]  /*9100*/  SHF.R.U32.HI R49, RZ, 0x10, R61 ;  /* 0x00000010ff317819 */ /* 0x000fe2000001163d */
[----:B------:R-:W-:Y:S01]  /*9110*/  HADD2.F32 R35, -RZ, R45.H0_H0 ;  /* 0x2000002dff237230 */ /* 0x000fe20000004100 */
[--C-:B------:R-:W-:Y:S01]  /*9120*/  SHF.R.U64 R44, R74, 0x10, R75.reuse ;  /* 0x000000104a2c7819 */ /* 0x100fe2000000124b */
[----:B------:R-:W-:Y:S01]  /*9130*/  HADD2.F32 R15, -RZ, R13.H0_H0 ;  /* 0x2000000dff0f7230 */ /* 0x000fe20000004100 */
[----:B------:R-:W-:Y:S01]  /*9140*/  SHF.R.U32.HI R74, RZ, 0x10, R75 ;  /* 0x00000010ff4a7819 */ /* 0x000fe2000001164b */
[----:B------:R-:W-:-:S02]  /*9150*/  HADD2.F32 R51, -RZ, R51.H0_H0 ;  /* 0x20000033ff337230 */ /* 0x000fc40000004100 */
[-C--:B------:R-:W-:Y:S01]  /*9160*/  FMUL.FTZ R52, R35, R50.reuse ;  /* 0x0000003223347220 */ /* 0x080fe20000410000 */
[----:B------:R-:W-:Y:S02]  /*9170*/  HADD2.F32 R46, -RZ, R13.H1_H1 ;  /* 0x3000000dff2e7230 */ /* 0x000fe40000004100 */
[C---:B------:R-:W-:Y:S01]  /*9180*/  FMUL.FTZ R50, R15.reuse, R50 ;  /* 0x000000320f327220 */ /* 0x040fe20000410000 */
[----:B------:R-:W-:Y:S01]  /*9190*/  HADD2.F32 R48, -RZ, R150.H1_H1 ;  /* 0x30000096ff307230 */ /* 0x000fe20000004100 */
[--C-:B------:R-:W-:Y:S01]  /*91a0*/  SHF.R.U64 R42, R62, 0x10, R63.reuse ;  /* 0x000000103e2a7819 */ /* 0x100fe2000000123f */
[----:B------:R-:W-:Y:S02]  /*91b0*/  HADD2.F32 R45, -RZ, R45.H1_H1 ;  /* 0x3000002dff2d7230 */ /* 0x000fe40000004100 */
[-C--:B------:R-:W-:Y:S01]  /*91c0*/  FMUL.FTZ R54, R46, R51.reuse ;  /* 0x000000332e367220 */ /* 0x080fe20000410000 */
[----:B------:R-:W-:Y:S02]  /*91d0*/  HADD2.F32 R49, -RZ, R49.H0_H0 ;  /* 0x20000031ff317230 */ /* 0x000fe40000004100 */
[-C--:B------:R-:W-:Y:S01]  /*91e0*/  FFMA.FTZ R13, R15, R48.reuse, -R52 ;  /* 0x000000300f0d7223 */ /* 0x080fe20000010834 */
[----:B------:R-:W-:Y:S01]  /*91f0*/  FFMA.FTZ R15, R35, R48, R50 ;  /* 0x00000030230f7223 */ /* 0x000fe20000010032 */
[C---:B------:R-:W-:Y:S01]  /*9200*/  FMUL.FTZ R53, R45.reuse, R51 ;  /* 0x000000332d357220 */ /* 0x040fe20000410000 */
[----:B------:R-:W-:Y:S01]  /*9210*/  SHF.R.U32.HI R62, RZ, 0x10, R63 ;  /* 0x00000010ff3e7819 */ /* 0x000fe2000001163f */
[----:B------:R-:W-:Y:S01]  /*9220*/  FFMA.FTZ R48, R45, R49, R54 ;  /* 0x000000312d307223 */ /* 0x000fe20000010036 */
[----:B------:R-:W-:Y:S01]  /*9230*/  HADD2.F32 R54, -RZ, R151.H1_H1 ;  /* 0x30000097ff367230 */ /* 0x000fe20000004100 */
[----:B0-----:R-:W-:Y:S01]  /*9240*/  SHF.R.U64 R11, R60, 0x10, R61 ;  /* 0x000000103c0b7819 */ /* 0x001fe2000000123d */
[----:B------:R-:W-:-:S02]  /*9250*/  HADD2.F32 R45, -RZ, R47.H0_H0 ;  /* 0x2000002fff2d7230 */ /* 0x000fc40000004100 */
[----:B------:R-:W-:Y:S01]  /*9260*/  FFMA.FTZ R46, R46, R49, -R53 ;  /* 0x000000312e2e7223 */ /* 0x000fe20000010835 */
[----:B------:R-:W-:Y:S01]  /*9270*/  HADD2.F32 R47, -RZ, R47.H1_H1 ;  /* 0x3000002fff2f7230 */ /* 0x000fe20000004100 */
[----:B------:R-:W-:Y:S01]  /*9280*/  SHF.R.U64 R43, R72, 0x10, R73 ;  /* 0x00000010482b7819 */ /* 0x000fe20000001249 */
[--C-:B------:R-:W-:Y:S02]  /*9290*/  HADD2.F32 R35, -RZ, R33.reuse.H0_H0 ;  /* 0x20000021ff237230 */ /* 0x100fe40000004100 */
[-C--:B------:R-:W-:Y:S01]  /*92a0*/  FMUL.FTZ R60, R45, R54.reuse ;  /* 0x000000362d3c7220 */ /* 0x080fe20000410000 */
[----:B------:R-:W-:Y:S01]  /*92b0*/  HADD2.F32 R74, -RZ, R74.H0_H0 ;  /* 0x2000004aff4a7230 */ /* 0x000fe20000004100 */
[----:B------:R-:W-:Y:S01]  /*92c0*/  F2FP.F16.F32.PACK_AB R13, R46, R13 ;  /* 0x0000000d2e0d723e */ /* 0x000fe200000000ff */
[----:B------:R-:W-:Y:S02]  /*92d0*/  HADD2.F32 R50, -RZ, R33.H1_H1 ;  /* 0x30000021ff327230 */ /* 0x000fe40000004100 */
[----:B------:R-:W-:Y:S01]  /*92e0*/  FMUL.FTZ R54, R35, R54 ;  /* 0x0000003623367220 */ /* 0x000fe20000410000 */
[----:B------:R-:W-:-:S02]  /*92f0*/  HADD2.F32 R52, -RZ, R149.H1_H1 ;  /* 0x30000095ff347230 */ /* 0x000fc40000004100 */
[-C--:B------:R-:W-:Y:S01]  /*9300*/  FMUL.FTZ R49, R47, R74.reuse ;  /* 0x0000004a2f317220 */ /* 0x080fe20000410000 */
[----:B------:R-:W-:Y:S02]  /*9310*/  HADD2.F32 R62, -RZ, R62.H0_H0 ;  /* 0x2000003eff3e7230 */ /* 0x000fe40000004100 */
[C---:B------:R-:W-:Y:S01]  /*9320*/  FMUL.FTZ R74, R50.reuse, R74 ;  /* 0x0000004a324a7220 */ /* 0x040fe20000410000 */
[----:B------:R-:W-:Y:S02]  /*9330*/  HADD2.F32 R152, -RZ, R152.H0_H0 ;  /* 0x20000098ff987230 */ /* 0x000fe40000004100 */
[-C--:B------:R-:W-:Y:S01]  /*9340*/  FFMA.FTZ R33, R35, R52.reuse, -R60 ;  /* 0x0000003423217223 */ /* 0x080fe2000001083c */
[----:B------:R-:W-:Y:S01]  /*9350*/  FFMA.FTZ R35, R45, R52, R54 ;  /* 0x000000342d237223 */ /* 0x000fe20000010036 */
[-C--:B------:R-:W-:Y:S01]  /*9360*/  FFMA.FTZ R52, R47, R62.reuse, R74 ;  /* 0x0000003e2f347223 */ /* 0x080fe2000001004a */
[----:B------:R-:W-:Y:S02]  /*9370*/  HADD2.F32 R47, -RZ, R43.H0_H0 ;  /* 0x2000002bff2f7230 */ /* 0x000fe40000004100 */
[----:B------:R-:W-:Y:S01]  /*9380*/  FFMA.FTZ R50, R50, R62, -R49 ;  /* 0x0000003e32327223 */ /* 0x000fe20000010831 */
[----:B------:R-:W-:-:S02]  /*9390*/  HADD2.F32 R45, -RZ, R32.H0_H0 ;  /* 0x20000020ff2d7230 */ /* 0x000fc40000004100 */
[----:B------:R-:W-:Y:S01]  /*93a0*/  HADD2.F32 R43, -RZ, R12.H0_H0 ;  /* 0x2000000cff2b7230 */ /* 0x000fe20000004100 */
[----:B------:R-:W-:Y:S01]  /*93b0*/  F2FP.F16.F32.PACK_AB R35, R52, R35 ;  /* 0x000000233423723e */ /* 0x000fe200000000ff */
[----:B------:R-:W-:Y:S02]  /*93c0*/  HADD2.F32 R32, -RZ, R32.H1_H1 ;  /* 0x30000020ff207230 */ /* 0x000fe40000004100 */
[-C--:B------:R-:W-:Y:S01]  /*93d0*/  FMUL.FTZ R54, R45, R152.reuse ;  /* 0x000000982d367220 */ /* 0x080fe20000410000 */
[----:B------:R-:W-:Y:S02]  /*93e0*/  HADD2.F32 R12, -RZ, R12.H1_H1 ;  /* 0x3000000cff0c7230 */ /* 0x000fe40000004100 */
[----:B------:R-:W-:Y:S01]  /*93f0*/  FMUL.FTZ R152, R43, R152 ;  /* 0x000000982b987220 */ /* 0x000fe20000410000 */
[----:B------:R-:W-:Y:S02]  /*9400*/  HADD2.F32 R11, -RZ, R11.H0_H0 ;  /* 0x2000000bff0b7230 */ /* 0x000fe40000004100 */
[----:B------:R-:W-:Y:S01]  /*9410*/  FMUL.FTZ R49, R32, R47 ;  /* 0x0000002f20317220 */ /* 0x000fe20000410000 */
[----:B------:R-:W-:-:S02]  /*9420*/  HADD2.F32 R150, -RZ, R150.H0_H0 ;  /* 0x20000096ff967230 */ /* 0x000fc40000004100 */
[C---:B------:R-:W-:Y:S01]  /*9430*/  FMUL.FTZ R47, R12.reuse, R47 ;  /* 0x0000002f0c2f7220 */ /* 0x040fe20000410000 */
[----:B------:R-:W-:Y:S02]  /*9440*/  HADD2.F32 R151, -RZ, R151.H0_H0 ;  /* 0x20000097ff977230 */ /* 0x000fe40000004100 */
[-C--:B------:R-:W-:Y:S01]  /*9450*/  FFMA.FTZ R49, R12, R11.reuse, -R49 ;  /* 0x0000000b0c317223 */ /* 0x080fe20000010831 */
[----:B------:R-:W-:Y:S02]  /*9460*/  HADD2.F32 R12, -RZ, R34.H0_H0 ;  /* 0x20000022ff0c7230 */ /* 0x000fe40000004100 */
[-C--:B------:R-:W-:Y:S01]  /*9470*/  FFMA.FTZ R152, R45, R150.reuse, R152 ;  /* 0x000000962d987223 */ /* 0x080fe20000010098 */
[----:B------:R-:W-:Y:S01]  /*9480*/  FFMA.FTZ R47, R32, R11, R47 ;  /* 0x0000000b202f7223 */ /* 0x000fe2000001002f */
[----:B------:R-:W-:Y:S02]  /*9490*/  HADD2.F32 R45, -RZ, R44.H0_H0 ;  /* 0x2000002cff2d7230 */ /* 0x000fe40000004100 */
[----:B------:R-:W-:Y:S01]  /*94a0*/  FFMA.FTZ R54, R43, R150, -R54 ;  /* 0x000000962b367223 */ /* 0x000fe20000010836 */
[----:B------:R-:W-:-:S02]  /*94b0*/  HADD2.F32 R11, -RZ, R14.H0_H0 ;  /* 0x2000000eff0b7230 */ /* 0x000fc40000004100 */
[----:B------:R-:W-:Y:S01]  /*94c0*/  FMUL.FTZ R32, R12, R151 ;  /* 0x000000970c207220 */ /* 0x000fe20000410000 */
[----:B------:R-:W-:Y:S01]  /*94d0*/  HADD2.F32 R34, -RZ, R34.H1_H1 ;  /* 0x30000022ff227230 */ /* 0x000fe20000004100 */
[----:B------:R-:W-:Y:S01]  /*94e0*/  F2FP.F16.F32.PACK_AB R50, R50, R33 ;  /* 0x000000213232723e */ /* 0x000fe200000000ff */
[----:B------:R-:W-:Y:S02]  /*94f0*/  HADD2.F32 R14, -RZ, R14.H1_H1 ;  /* 0x3000000eff0e7230 */ /* 0x000fe40000004100 */
        /* <DEDUP_REMOVED lines=12> */
[----:B------:R-:W-:-:S02]  /*95c0*/  F2FP.F16.F32.PACK_AB R12, R49, R54 ;  /* 0x00000036310c723e */ /* 0x000fc400000000ff */
[----:B------:R-:W-:Y:S01]  /*95d0*/  F2FP.F16.F32.PACK_AB R14, R51, R32 ;  /* 0x00000020330e723e */ /* 0x000fe200000000ff */
[----:B------:R-:W-:Y:S01]  /*95e0*/  IMAD.MOV.U32 R32, RZ, RZ, R152 ;  /* 0x000000ffff207224 */ /* 0x000fe200078e0098 */
[----:B------:R-:W-:-:S07]  /*95f0*/  F2FP.F16.F32.PACK_AB R34, R34, R151 ;  /* 0x000000972222723e */ /* 0x000fce00000000ff */
.L_x_1670:
[----:B------:R-:W-:Y:S05]  /*9600*/  BSYNC B2 ;  /* 0x0000000000027941 */ /* 0x000fea0003800000 */
.L_x_1669:
[----:B--2---:R4:W-:Y:S04]  /*9610*/  ST.E.128 desc[UR60][R38.64], R12 ;  /* 0x0000000c26007985 */ /* 0x0049e8000c101d3c */
[----:B---3--:R4:W-:Y:S02]  /*9620*/  @!P4 ST.E.128 desc[UR60][R40.64], R32 ;  /* 0x000000202800c985 */ /* 0x0089e4000c101d3c */
.L_x_1668:
[----:B------:R-:W-:Y:S05]  /*9630*/  BSYNC B1 ;  /* 0x0000000000017941 */ /* 0x000fea0003800000 */
.L_x_1667:
        /* <DEDUP_REMOVED lines=11> */
[----:B0-----:R-:W-:-:S03]  /*96f0*/  IMAD.SHL.U32 R11, R131, 0x8, RZ ;  /* 0x00000008830b7824 */ /* 0x001fc600078e00ff */
[----:B------:R-:W-:Y:S02]  /*9700*/  LEA.HI R12, R12, R131, RZ, 0x3 ;  /* 0x000000830c0c7211 */ /* 0x000fe400078f18ff */
[----:B------:R-:W-:Y:S02]  /*9710*/  LOP3.LUT R13, R181, 0x38, R11, 0xf8, !PT ;  /* 0x00000038b50d7812 */ /* 0x000fe400078ef80b */
[----:B------:R-:W-:Y:S02]  /*9720*/  SHF.R.S32.HI R15, RZ, 0x3, R12 ;  /* 0x00000003ff0f7819 */ /* 0x000fe4000001140c */
[----:B------:R-:W-:-:S03]  /*9730*/  LOP3.LUT R13, R13, R218, RZ, 0x3c, !PT ;  /* 0x000000da0d0d7212 */ /* 0x000fc600078e3cff */
[----:B------:R-:W-:-:S04]  /*9740*/  IMAD R12, R15, 0x1800, R188 ;  /* 0x000018000f0c7824 */ /* 0x000fc800078e02bc */
[----:B------:R-:W-:Y:S02]  /*9750*/  IMAD.IADD R12, R12, 0x1, R13 ;  /* 0x000000010c0c7824 */ /* 0x000fe400078e020d */
[C---:B------:R-:W-:Y:S02]  /*9760*/  IMAD R13, R19.reuse, 0x4800, R135 ;  /* 0x00004800130d7824 */ /* 0x040fe400078e0287 */
[----:B------:R-:W-:-:S03]  /*9770*/  IMAD R15, R19, 0x4800, R12 ;  /* 0x00004800130f7824 */ /* 0x000fc600078e020c */
[----:B------:R-:W-:Y:S01]  /*9780*/  LEA R13, R13, R18, 0x1 ;  /* 0x000000120d0d7211 */ /* 0x000fe200078e08ff */
[----:B------:R-:W-:-:S05]  /*9790*/  IMAD R32, R15, 0x2, R18 ;  /* 0x000000020f207824 */ /* 0x000fca00078e0212 */
[----:B------:R-:W0:Y:S04]  /*97a0*/  LDS.128 R12, [R13+0x18400] ;  /* 0x018400000d0c7984 */ /* 0x000e280000000c00 */
[----:B------:R-:W2:Y:S01]  /*97b0*/  LDS.128 R32, [R32+0x18400] ;  /* 0x0184000020207984 */ /* 0x000ea20000000c00 */
[----:B------:R-:W-:Y:S05]  /*97c0*/  @P5 BRA `(.L_x_1672) ;  /* 0x00000004005c5947 */ /* 0x000fea0003800000 */
[----:B0-----:R-:W-:Y:S01]  /*97d0*/  IMAD.MOV.U32 R44, RZ, RZ, R12 ;  /* 0x000000ffff2c7224 */ /* 0x001fe200078e000c */
[----:B------:R-:W-:Y:S01]  /*97e0*/  SHF.R.U32.HI R50, RZ, 0x10, R69 ;  /* 0x00000010ff327819 */ /* 0x000fe20000011645 */
[----:B--2---:R-:W-:Y:S01]  /*97f0*/  IMAD.MOV.U32 R12, RZ, RZ, R33 ;  /* 0x000000ffff0c7224 */ /* 0x004fe200078e0021 */
[----:B------:R-:W-:Y:S01]  /*9800*/  MOV R46, R35 ;  /* 0x00000023002e7202 */ /* 0x000fe20000000f00 */
[----:B------:R-:W-:Y:S01]  /*9810*/  IMAD.MOV.U32 R45, RZ, RZ, R32 ;  /* 0x000000ffff2d7224 */ /* 0x000fe200078e0020 */
[----:B------:R-:W-:Y:S01]  /*9820*/  SHF.R.U32.HI R48, RZ, 0x10, R57 ;  /* 0x00000010ff307819 */ /* 0x000fe20000011639 */
[----:B------:R-:W-:Y:S01]  /*9830*/  HADD2.F32 R49, -RZ, R148.H1_H1 ;  /* 0x30000094ff317230 */ /* 0x000fe20000004100 */
[----:B------:R-:W-:Y:S01]  /*9840*/  SHF.R.U32.HI R51, RZ, 0x10, R71 ;  /* 0x00000010ff337819 */ /* 0x000fe20000011647 */
[--C-:B------:R-:W-:Y:S01]  /*9850*/  HADD2.F32 R32, -RZ, R12.reuse.H0_H0 ;  /* 0x2000000cff207230 */ /* 0x100fe20000004100 */
[--C-:B------:R-:W-:Y:S01]  /*9860*/  SHF.R.U64 R40, R58, 0x10, R59.reuse ;  /* 0x000000103a287819 */ /* 0x100fe2000000123b */
[----:B------:R-:W-:Y:S01]  /*9870*/  HADD2.F32 R35, -RZ, R12.H1_H1 ;  /* 0x3000000cff237230 */ /* 0x000fe20000004100 */
[----:B------:R-:W-:Y:S01]  /*9880*/  SHF.R.U32.HI R58, RZ, 0x10, R59 ;  /* 0x00000010ff3a7819 */ /* 0x000fe2000001163b */
[----:B------:R-:W-:Y:S01]  /*9890*/  IMAD.MOV.U32 R33, RZ, RZ, R15 ;  /* 0x000000ffff217224 */ /* 0x000fe200078e000f */
[----:B------:R-:W-:Y:S01]  /*98a0*/  SHF.R.U64 R43, R68, 0x10, R69 ;  /* 0x00000010442b7819 */ /* 0x000fe20000001245 */
[--C-:B------:R-:W-:Y:S01]  /*98b0*/  HADD2.F32 R12, -RZ, R13.reuse.H0_H0 ;  /* 0x2000000dff0c7230 */ /* 0x100fe20000004100 */
[----:B------:R-:W-:Y:S01]  /*98c0*/  SHF.R.U64 R42, R56, 0x10, R57 ;  /* 0x00000010382a7819 */ /* 0x000fe20000001239 */
        /* <DEDUP_REMOVED lines=15> */
[----:B------:R-:W-:Y:S02]  /*99c0*/  HADD2.F32 R46, -RZ, R46.H1_H1 ;  /* 0x3000002eff2e7230 */ /* 0x000fe40000004100 */
[----:B------:R-:W-:Y:S02]  /*99d0*/  HADD2.F32 R51, -RZ, R51.H0_H0 ;  /* 0x20000033ff337230 */ /* 0x000fe40000004100 */
[----:B------:R-:W-:Y:S01]  /*99e0*/  FMUL.FTZ R52, R47, R50 ;  /* 0x000000322f347220 */ /* 0x000fe20000410000 */
[----:B------:R-:W-:Y:S01]  /*99f0*/  HADD2.F32 R35, -RZ, R33.H0_H0 ;  /* 0x20000021ff237230 */ /* 0x000fe20000004100 */
[----:B------:R-:W-:Y:S01]  /*9a00*/  F2FP.F16.F32.PACK_AB R15, R15, R12 ;  /* 0x0000000c0f0f723e */ /* 0x000fe200000000ff */
[----:B------:R-:W-:-:S02]  /*9a10*/  HADD2.F32 R48, -RZ, R145.H1_H1 ;  /* 0x30000091ff307230 */ /* 0x000fc40000004100 */
[-C--:B------:R-:W-:Y:S01]  /*9a20*/  FMUL.FTZ R54, R46, R51.reuse ;  /* 0x000000332e367220 */ /* 0x080fe20000410000 */
[----:B------:R-:W-:Y:S02]  /*9a30*/  HADD2.F32 R33, -RZ, R33.H1_H1 ;  /* 0x30000021ff217230 */ /* 0x000fe40000004100 */
[C---:B------:R-:W-:Y:S01]  /*9a40*/  FMUL.FTZ R50, R35.reuse, R50 ;  /* 0x0000003223327220 */ /* 0x040fe20000410000 */
        /* <DEDUP_REMOVED lines=8> */
[----:B------:R-:W-:Y:S02]  /*9ad0*/  HADD2.F32 R43, -RZ, R43.H0_H0 ;  /* 0x2000002bff2b7230 */ /* 0x000fe40000004100 */
[----:B------:R-:W-:Y:S01]  /*9ae0*/  FMUL.FTZ R46, R35, R148 ;  /* 0x00000094232e7220 */ /* 0x000fe20000410000 */
[----:B------:R-:W-:Y:S02]  /*9af0*/  HADD2.F32 R45, -RZ, R45.H1_H1 ;  /* 0x3000002dff2d7230 */ /* 0x000fe40000004100 */
[----:B------:R-:W-:Y:S01]  /*9b00*/  FFMA.FTZ R50, R47, R48, R50 ;  /* 0x000000302f327223 */ /* 0x000fe20000010032 */
[----:B------:R-:W-:-:S02]  /*9b10*/  HADD2.F32 R146, -RZ, R146.H0_H0 ;  /* 0x20000092ff927230 */ /* 0x000fc40000004100 */
[----:B------:R-:W-:Y:S01]  /*9b20*/  FMUL.FTZ R148, R33, R148 ;  /* 0x0000009421947220 */ /* 0x000fe20000410000 */
[----:B------:R-:W-:Y:S02]  /*9b30*/  HADD2.F32 R44, -RZ, R44.H1_H1 ;  /* 0x3000002cff2c7230 */ /* 0x000fe40000004100 */
[-C--:B------:R-:W-:Y:S01]  /*9b40*/  FMUL.FTZ R47, R45, R43.reuse ;  /* 0x0000002b2d2f7220 */ /* 0x080fe20000410000 */
[----:B------:R-:W-:Y:S02]  /*9b50*/  HADD2.F32 R42, -RZ, R42.H0_H0 ;  /* 0x2000002aff2a7230 */ /* 0x000fe40000004100 */
[-C--:B------:R-:W-:Y:S01]  /*9b60*/  FFMA.FTZ R148, R35, R146.reuse, R148 ;  /* 0x0000009223947223 */ /* 0x080fe20000010094 */
[----:B------:R-:W-:Y:S01]  /*9b70*/  FFMA.FTZ R46, R33, R146, -R46 ;  /* 0x00000092212e7223 */ /* 0x000fe2000001082e */
[C---:B------:R-:W-:Y:S01]  /*9b80*/  FMUL.FTZ R48, R44.reuse, R43 ;  /* 0x0000002b2c307220 */ /* 0x040fe20000410000 */
[----:B------:R-:W-:Y:S02]  /*9b90*/  HADD2.F32 R35, -RZ, R34.H0_H0 ;  /* 0x20000022ff237230 */ /* 0x000fe40000004100 */
[----:B------:R-:W-:Y:S01]  /*9ba0*/  FFMA.FTZ R47, R44, R42, -R47 ;  /* 0x0000002a2c2f7223 */ /* 0x000fe2000001082f */
[----:B------:R-:W-:-:S02]  /*9bb0*/  HADD2.F32 R44, -RZ, R147.H0_H0 ;  /* 0x20000093ff2c7230 */ /* 0x000fc40000004100 */
[----:B------:R-:W-:Y:S01]  /*9bc0*/  FFMA.FTZ R45, R45, R42, R48 ;  /* 0x0000002a2d2d7223 */ /* 0x000fe20000010030 */
[----:B------:R-:W-:Y:S01]  /*9bd0*/  HADD2.F32 R43, -RZ, R41.H0_H0 ;  /* 0x20000029ff2b7230 */ /* 0x000fe20000004100 */
[----:B------:R-:W-:Y:S01]  /*9be0*/  F2FP.F16.F32.PACK_AB R51, R51, R52 ;  /* 0x000000343333723e */ /* 0x000fe200000000ff */
[----:B------:R-:W-:Y:S01]  /*9bf0*/  HADD2.F32 R33, -RZ, R14.H0_H0 ;  /* 0x2000000eff217230 */ /* 0x000fe20000004100 */
[----:B------:R-:W-:Y:S01]  /*9c00*/  F2FP.F16.F32.PACK_AB R12, R47, R46 ;  /* 0x0000002e2f0c723e */ /* 0x000fe200000000ff */
[----:B------:R-:W-:Y:S02]  /*9c10*/  HADD2.F32 R34, -RZ, R34.H1_H1 ;  /* 0x30000022ff227230 */ /* 0x000fe40000004100 */
[----:B------:R-:W-:Y:S02]  /*9c20*/  HADD2.F32 R14, -RZ, R14.H1_H1 ;  /* 0x3000000eff0e7230 */ /* 0x000fe40000004100 */
[----:B------:R-:W-:Y:S02]  /*9c30*/  HADD2.F32 R41, -RZ, R40.H0_H0 ;  /* 0x20000028ff297230 */ /* 0x000fe40000004100 */
[----:B------:R-:W-:Y:S01]  /*9c40*/  FMUL.FTZ R40, R35, R44 ;  /* 0x0000002c23287220 */ /* 0x000fe20000410000 */
[----:B------:R-:W-:-:S02]  /*9c50*/  HADD2.F32 R42, -RZ, R145.H0_H0 ;  /* 0x20000091ff2a7230 */ /* 0x000fc40000004100 */
[-C--:B------:R-:W-:Y:S01]  /*9c60*/  FMUL.FTZ R49, R34, R43.reuse ;  /* 0x0000002b22317220 */ /* 0x080fe20000410000 */
[C---:B------:R-:W-:Y:S01]  /*9c70*/  FMUL.FTZ R44, R33.reuse, R44 ;  /* 0x0000002c212c7220 */ /* 0x040fe20000410000 */
[C---:B------:R-:W-:Y:S01]  /*9c80*/  FMUL.FTZ R43, R14.reuse, R43 ;  /* 0x0000002b0e2b7220 */ /* 0x040fe20000410000 */
[-C--:B------:R-:W-:Y:S02]  /*9c90*/  FFMA.FTZ R40, R33, R42.reuse, -R40 ;  /* 0x0000002a21287223 */ /* 0x080fe40000010828 */
        /* <DEDUP_REMOVED lines=10> */
.L_x_1672:
[----:B------:R-:W-:Y:S05]  /*9d40*/  BSYNC B1 ;  /* 0x0000000000017941 */ /* 0x000fea0003800000 */
.L_x_1671:
[----:B0-----:R0:W-:Y:S01]  /*9d50*/  ST.E.128 desc[UR60][R38.64], R12 ;  /* 0x0000000c26007985 */ /* 0x0011e2000c101d3c */
[----:B------:R-:W-:-:S13]  /*9d60*/  ISETP.GE.AND P4, PT, R11, R128, PT ;  /* 0x000000800b00720c */ /* 0x000fda0003f86270 */
[----:B------:R-:W-:Y:S05]  /*9d70*/  @P4 BRA `(.L_x_1619) ;  /* 0x0000000400e84947 */ /* 0x000fea0003800000 */
[----:B------:R-:W-:-:S05]  /*9d80*/  IMAD.WIDE R36, R11, 0x2, R36 ;  /* 0x000000020b247825 */ /* 0x000fca00078e0224 */
[----:B--2---:R2:W-:Y:S01]  /*9d90*/  ST.E.128 desc[UR60][R36.64], R32 ;  /* 0x0000002024007985 */ /* 0x0045e2000c101d3c */
[----:B------:R-:W-:Y:S05]  /*9da0*/  BRA `(.L_x_1619) ;  /* 0x0000000400dc7947 */ /* 0x000fea0003800000 */
.L_x_1584:
[----:B------:R-:W2:Y:S02]  /*9db0*/  LDL R11, [R1+0x30] ;  /* 0x00003000010b7983 */ /* 0x000ea40000100800 */
[----:B--2---:R-:W-:-:S13]  /*9dc0*/  R2UR UR4, R11 ;  /* 0x000000000b0472ca */ /* 0x004fda00000e0000 */
[----:B------:R-:W-:-:S06]  /*9dd0*/  UISETP.NE.AND UP0, UPT, UR4, 0x3, UPT ;  /* 0x000000030400788c */ /* 0x000fcc000bf05270 */
[----:B------:R-:W-:-:S13]  /*9de0*/  PLOP3.LUT P0, PT, PT, PT, UP0, 0x80, 0x0 ;  /* 0x000000000000781c */ /* 0x000fda0003f0f008 */
[----:B------:R-:W-:Y:S05]  /*9df0*/  @!P0 BRA `(.L_x_1673) ;  /* 0x0000000000048947 */ /* 0x000fea0003800000 */
[----:B------:R-:W-:Y:S01]  /*9e00*/  BPT.TRAP 0x1 ;  /* 0x000000040000795c */ /* 0x000fe20000300000 */
.L_x_1673:
[----:B------:R-:W-:Y:S01]  /*9e10*/  IMAD R86, R19, 0x8, R18 ;  /* 0x0000000813567824 */ /* 0x000fe200078e0212 */
[----:B------:R-:W-:Y:S01]  /*9e20*/  SHF.L.U32 R87, R175, 0x1f, RZ ;  /* 0x0000001faf577819 */ /* 0x000fe200000006ff */
[----:B------:R-:W-:Y:S01]  /*9e30*/  BSSY B1, `(.L_x_1674) ;  /* 0x0000004000017945 */ /* 0x000fe20003800000 */
[----:B------:R-:W-:Y:S02]  /*9e40*/  SHF.R.S32.HI R31, RZ, 0x1f, R29 ;  /* 0x0000001fff1f7819 */ /* 0x000fe4000001141d */
[----:B------:R-:W0:Y:S02]  /*9e50*/  SYNCS.PHASECHK.TRANS64.TRYWAIT P4, [R86+URZ+0x2a890], R87 ;  /* 0x02a89057560075a7 */ /* 0x000e24000808017f */
[----:B0-----:R-:W-:Y:S05]  /*9e60*/  @!P4 BRA `(.L_x_1675) ;  /* 0x000001e000d0c947 */ /* 0x001fea0003800000 */
.L_x_2023:
[----:B------:R-:W-:Y:S05]  /*9e70*/  BSYNC B1 ;  /* 0x0000000000017941 */ /* 0x000fea0003800000 */
.L_x_1674:
        /* <DEDUP_REMOVED lines=27> */
.L_x_2027:
        /* <DEDUP_REMOVED lines=12> */
[----:B--2---:R-:W-:Y:S02]  /*a0f0*/  @!P5 IMAD.MOV.U32 R34, RZ, RZ, R37 ;  /* 0x000000ffff22d224 */ /* 0x004fe400078e0025 */
[----:B------:R-:W-:Y:S02]  /*a100*/  @!P5 IMAD.MOV.U32 R35, RZ, RZ, R36 ;  /* 0x000000ffff23d224 */ /* 0x000fe400078e0024 */
[----:B------:R-:W-:-:S05]  /*a110*/  @!P5 IMAD.WIDE R34, R11, 0x2, R34 ;  /* 0x000000020b22d825 */ /* 0x000fca00078e0222 */
        /* <DEDUP_REMOVED lines=22> */
.L_x_1678:
[----:B------:R-:W-:Y:S05]  /*a280*/  BSYNC B1 ;  /* 0x0000000000017941 */ /* 0x000fea0003800000 */
.L_x_1677:
[----:B------:R-:W-:-:S03]  /*a290*/  UMOV UR4, 0xffffffff ;  /* 0xffffffff00047882 */ /* 0x000fc60000000000 */
[----:B------:R-:W-:Y:S05]  /*a2a0*/  BRA.DIV UR4, `(.L_x_1679) ;  /* 0x000001e204207947 */ /* 0x000fea000b800000 */
[----:B--2---:R2:W0:Y:S04]  /*a2b0*/  SHFL.IDX PT, R36, R39, 0x1, 0x1c1f ;  /* 0x003c1f0027247f89 */ /* 0x00442800000e0000 */
[----:B---3--:R2:W3:Y:S02]  /*a2c0*/  SHFL.IDX PT, R37, R38, 0x1, 0x1c1f ;  /* 0x003c1f0026257f89 */ /* 0x0084e400000e0000 */
.L_x_2031:
        /* <DEDUP_REMOVED lines=12> */
[----:B0-----:R-:W-:Y:S02]  /*a390*/  @!P5 IMAD.MOV.U32 R34, RZ, RZ, R37 ;  /* 0x000000ffff22d224 */ /* 0x001fe400078e0025 */
[----:B------:R-:W-:Y:S02]  /*a3a0*/  @!P5 IMAD.MOV.U32 R35, RZ, RZ, R36 ;  /* 0x000000ffff23d224 */ /* 0x000fe400078e0024 */
[----:B------:R-:W-:-:S05]  /*a3b0*/  @!P5 IMAD.WIDE R34, R11, 0x2, R34 ;  /* 0x000000020b22d825 */ /* 0x000fca00078e0222 */
        /* <DEDUP_REMOVED lines=22> */
.L_x_1619:
[----:B------:R-:W-:Y:S05]  /*a520*/  BSYNC B0 ;  /* 0x0000000000007941 */ /* 0x000fea0003800000 */
.L_x_1583:
        /* <DEDUP_REMOVED lines=17> */
.L_x_1681:
[----:B------:R-:W-:Y:S05]  /*a640*/  BSYNC B0 ;  /* 0x0000000000007941 */ /* 0x000fea0003800000 */
.L_x_1680:
[----:B------:R-:W3:Y:S01]  /*a650*/  SYNCS.PHASECHK.TRANS64.TRYWAIT P0, [R86+URZ+0x2a8b0], R87 ;  /* 0x02a8b057560075a7 */ /* 0x000ee2000800017f */
[----:B------:R-:W-:Y:S04]  /*a660*/  BSSY B0, `(.L_x_1682) ;  /* 0x0000002000007945 */ /* 0x000fe80003800000 */
[----:B---3--:R-:W-:Y:S05]  /*a670*/  @!P0 BRA `(.L_x_1683) ;  /* 0x000001dc00788947 */ /* 0x008fea0003800000 */
.L_x_2032:
[----:B------:R-:W-:Y:S05]  /*a680*/  BSYNC B0 ;  /* 0x0000000000007941 */ /* 0x000fea0003800000 */
.L_x_1682:
[----:B------:R-:W-:Y:S01]  /*a690*/  ULDC.64 UR4, c[0x0][0x328] ;  /* 0x0000ca0000047ab9 */ /* 0x000fe20000000a00 */
[----:B------:R-:W-:Y:S01]  /*a6a0*/  IMAD.IADD R85, R85, 0x1, -R174 ;  /* 0x0000000155557824 */ /* 0x000fe200078e0aae */
[----:B------:R-:W-:Y:S01]  /*a6b0*/  BSSY B0, `(.L_x_1684) ;  /* 0x000002e000007945 */ /* 0x000fe20003800000 */
[----:B--2-4-:R-:W-:Y:S02]  /*a6c0*/  IMAD R14, R31, UR4, RZ ;  /* 0x000000041f0e7c24 */ /* 0x014fe4000f8e02ff */
[----:B------:R-:W-:Y:S01]  /*a6d0*/  IMAD.WIDE.U32 R12, R29, UR4, RZ ;  /* 0x000000041d0c7c25 */ /* 0x000fe2000f8e00ff */
[----:B------:R-:W-:-:S03]  /*a6e0*/  ISETP.GE.AND P0, PT, R85, 0x1, PT ;  /* 0x000000015500780c */ /* 0x000fc60003f06270 */
[----:B------:R-:W-:Y:S01]  /*a6f0*/  IMAD R29, R29, UR5, R14 ;  /* 0x000000051d1d7c24 */ /* 0x000fe2000f8e020e */
[----:B------:R-:W-:Y:S01]  /*a700*/  ULDC.64 UR4, c[0x0][0x338] ;  /* 0x0000ce0000047ab9 */ /* 0x000fe20000000a00 */
[----:B------:R-:W-:Y:S02]  /*a710*/  IMAD R14, R19, 0x3000, R3 ;  /* 0x00003000130e7824 */ /* 0x000fe400078e0203 */
[----:B0-----:R-:W-:Y:S02]  /*a720*/  IMAD R11, R84, UR4, RZ ;  /* 0x00000004540b7c24 */ /* 0x001fe4000f8e02ff */
[----:B------:R-:W-:Y:S02]  /*a730*/  IMAD.IADD R13, R13, 0x1, R29 ;  /* 0x000000010d0d7824 */ /* 0x000fe400078e021d */
        /* <DEDUP_REMOVED lines=8> */
[----:B------:R-:W-:Y:S01]  /*a7c0*/  IMAD.IADD R28, R127, 0x1, R14 ;  /* 0x000000017f1c7824 */ /* 0x000fe200078e020e */
[----:B------:R-:W-:Y:S01]  /*a7d0*/  IADD3 R11, R13, R11, RZ ;  /* 0x0000000b0d0b7210 */ /* 0x000fe20007ffe0ff */
[--C-:B------:R-:W-:Y:S01]  /*a7e0*/  IMAD R34, R14, 0x2, R119.reuse ;  /* 0x000000020e227824 */ /* 0x100fe200078e0277 */
[----:B------:R-:W-:Y:S01]  /*a7f0*/  LEA R31, P5, R12, UR4, 0x1 ;  /* 0x000000040c1f7c11 */ /* 0x000fe2000f8a08ff */
[----:B------:R-:W-:-:S03]  /*a800*/  IMAD R35, R28, 0x2, R119 ;  /* 0x000000021c237824 */ /* 0x000fc600078e0277 */
        /* <DEDUP_REMOVED lines=9> */
[----:B------:R-:W-:Y:S01]  /*a8a0*/  @P0 IMAD.SHL.U32 R37, R170, 0x8, RZ ;  /* 0x00000008aa250824 */ /* 0x000fe200078e00ff */
[----:B-----5:R2:W-:Y:S01]  /*a8b0*/  @P5 ST.E.128 desc[UR60][R32.64], R12 ;  /* 0x0000000c20005985 */ /* 0x0205e2000c101d3c */
[----:B------:R-:W-:-:S03]  /*a8c0*/  ISETP.NE.AND P5, PT, R10, RZ, PT ;  /* 0x000000ff0a00720c */ /* 0x000fc60003fa5270 */
[----:B------:R-:W4:Y:S01]  /*a8d0*/  @P0 LDS.128 R12, [R35] ;  /* 0x00000000230c0984 */ /* 0x000f220000000c00 */
[----:B--2---:R-:W-:-:S09]  /*a8e0*/  @P0 IMAD.WIDE R32, R37, 0x2, R28 ;  /* 0x0000000225200825 */ /* 0x004fd200078e021c */
[----:B------:R-:W-:Y:S01]  /*a8f0*/  @P5 IMAD.SHL.U32 R37, R171, 0x8, RZ ;  /* 0x00000008ab255824 */ /* 0x000fe200078e00ff */
[----:B----4-:R2:W-:Y:S01]  /*a900*/  @P0 ST.E.128 desc[UR60][R32.64], R12 ;  /* 0x0000000c20000985 */ /* 0x0105e2000c101d3c */
[----:B------:R-:W-:-:S03]  /*a910*/  ISETP.NE.AND P0, PT, R20, RZ, PT ;  /* 0x000000ff1400720c */ /* 0x000fc60003f05270 */
[----:B------:R-:W4:Y:S01]  /*a920*/  @P5 LDS.128 R12, [R34+0x3000] ;  /* 0x00300000220c5984 */ /* 0x000f220000000c00 */
[----:B--2---:R-:W-:-:S05]  /*a930*/  @P5 IMAD.WIDE R32, R37, 0x2, R28 ;  /* 0x0000000225205825 */ /* 0x004fca00078e021c */
[----:B----4-:R-:W-:Y:S04]  /*a940*/  @P5 ST.E.128 desc[UR60][R32.64], R12 ;  /* 0x0000000c20005985 */ /* 0x010fe8000c101d3c */
[C---:B------:R-:W-:Y:S01]  /*a950*/  @P0 LEA R28, P5, R23.reuse, R28, 0x1 ;  /* 0x0000001c171c0211 */ /* 0x040fe200078a08ff */
[----:B------:R-:W2:Y:S03]  /*a960*/  @P0 LDS.128 R12, [R35+0x3000] ;  /* 0x00300000230c0984 */ /* 0x000ea60000000c00 */
[----:B------:R-:W-:-:S05]  /*a970*/  @P0 LEA.HI.X R29, R23, R29, R173, 0x1, P5 ;  /* 0x0000001d171d0211 */ /* 0x000fca00028f0cad */
[----:B--2---:R2:W-:Y:S04]  /*a980*/  @P0 ST.E.128 desc[UR60][R28.64], R12 ;  /* 0x0000000c1c000985 */ /* 0x0045e8000c101d3c */
.L_x_1685:
[----:B------:R-:W-:Y:S05]  /*a990*/  BSYNC B0 ;  /* 0x0000000000007941 */ /* 0x000fea0003800000 */
.L_x_1684:
[----:B------:R-:W-:Y:S01]  /*a9a0*/  ISETP.GE.AND P0, PT, R85, 0x41, PT ;  /* 0x000000415500780c */ /* 0x000fe20003f06270 */
[----:B--2-4-:R2:W4:Y:S01]  /*a9b0*/  SHFL.IDX PT, R29, R11, 0x1, 0x1c1f ;  /* 0x003c1f000b1d7f89 */ /* 0x01452200000e0000 */
[----:B------:R-:W-:Y:S03]  /*a9c0*/  BSSY B0, `(.L_x_1686) ;  /* 0x0000017000007945 */ /* 0x000fe60003800000 */
[----:B------:R2:W0:Y:S08]  /*a9d0*/  SHFL.IDX PT, R28, R31, 0x1, 0x1c1f ;  /* 0x003c1f001f1c7f89 */ /* 0x00043000000e0000 */
[----:B--2---:R-:W-:Y:S05]  /*a9e0*/  @!P0 BRA `(.L_x_1687) ;  /* 0x0000000000508947 */ /* 0x004fea0003800000 */
[----:B------:R-:W-:-:S13]  /*a9f0*/  ISETP.NE.AND P5, PT, R4, RZ, PT ;  /* 0x000000ff0400720c */ /* 0x000fda0003fa5270 */
[----:B------:R-:W2:Y:S01]  /*aa00*/  @P5 LDS.128 R12, [R34+0x2000] ;  /* 0x00200000220c5984 */ /* 0x000ea20000000c00 */
[----:B0-----:R-:W-:-:S04]  /*aa10*/  @P5 LEA R32, P0, R16, R28, 0x1 ;  /* 0x0000001c10205211 */ /* 0x001fc800078008ff */
[----:B----4-:R-:W-:Y:S02]  /*aa20*/  @P5 LEA.HI.X R33, R16, R29, R17, 0x1, P0 ;  /* 0x0000001d10215211 */ /* 0x010fe400000f0c11 */
[----:B------:R-:W-:-:S13]  /*aa30*/  ISETP.NE.AND P0, PT, R9, RZ, PT ;  /* 0x000000ff0900720c */ /* 0x000fda0003f05270 */
[----:B------:R-:W-:Y:S01]  /*aa40*/  @P0 SHF.L.U32 R11, R170, 0x3, RZ ;  /* 0x00000003aa0b0819 */ /* 0x000fe200000006ff */
[----:B--2---:R0:W-:Y:S01]  /*aa50*/  @P5 ST.E.128 desc[UR60][R32.64], R12 ;  /* 0x0000000c20005985 */ /* 0x0041e2000c101d3c */
[----:B------:R-:W-:-:S03]  /*aa60*/  ISETP.NE.AND P5, PT, R10, RZ, PT ;  /* 0x000000ff0a00720c */ /* 0x000fc60003fa5270 */
[----:B------:R-:W2:Y:S01]  /*aa70*/  @P0 LDS.128 R12, [R35+0x2000] ;  /* 0x00200000230c0984 */ /* 0x000ea20000000c00 */
[----:B0-----:R-:W-:-:S09]  /*aa80*/  @P0 IMAD.WIDE R32, R11, 0x2, R28 ;  /* 0x000000020b200825 */ /* 0x001fd200078e021c */
[----:B------:R-:W-:Y:S01]  /*aa90*/  @P5 IMAD.SHL.U32 R11, R171, 0x8, RZ ;  /* 0x00000008ab0b5824 */ /* 0x000fe200078e00ff */
[----:B--2---:R0:W-:Y:S01]  /*aaa0*/  @P0 ST.E.128 desc[UR60][R32.64], R12 ;  /* 0x0000000c20000985 */ /* 0x0041e2000c101d3c */
[----:B------:R-:W-:-:S03]  /*aab0*/  ISETP.NE.AND P0, PT, R20, RZ, PT ;  /* 0x000000ff1400720c */ /* 0x000fc60003f05270 */
[----:B------:R-:W2:Y:S01]  /*aac0*/  @P5 LDS.128 R12, [R34+0x5000] ;  /* 0x00500000220c5984 */ /* 0x000ea20000000c00 */
[----:B0-----:R-:W-:-:S05]  /*aad0*/  @P5 IMAD.WIDE R32, R11, 0x2, R28 ;  /* 0x000000020b205825 */ /* 0x001fca00078e021c */
[----:B--2---:R-:W-:Y:S04]  /*aae0*/  @P5 ST.E.128 desc[UR60][R32.64], R12 ;  /* 0x0000000c20005985 */ /* 0x004fe8000c101d3c */
[C---:B------:R-:W-:Y:S01]  /*aaf0*/  @P0 LEA R28, P5, R23.reuse, R28, 0x1 ;  /* 0x0000001c171c0211 */ /* 0x040fe200078a08ff */
[----:B------:R-:W0:Y:S03]  /*ab00*/  @P0 LDS.128 R12, [R35+0x5000] ;  /* 0x00500000230c0984 */ /* 0x000e260000000c00 */
[----:B------:R-:W-:-:S05]  /*ab10*/  @P0 LEA.HI.X R29, R23, R29, R173, 0x1, P5 ;  /* 0x0000001d171d0211 */ /* 0x000fca00028f0cad */
[----:B0-----:R2:W-:Y:S04]  /*ab20*/  @P0 ST.E.128 desc[UR60][R28.64], R12 ;  /* 0x0000000c1c000985 */ /* 0x0015e8000c101d3c */
.L_x_1687:
[----:B------:R-:W-:Y:S05]  /*ab30*/  BSYNC B0 ;  /* 0x0000000000007941 */ /* 0x000fea0003800000 */
.L_x_1686:
[----:B------:R-:W-:Y:S01]  /*ab40*/  @!PT LDS RZ, [RZ] ;  /* 0x00000000fffff984 */ /* 0x000fe20000000800 */
[----:B------:R-:W-:Y:S01]  /*ab50*/  @!PT LDS RZ, [RZ] ;  /* 0x00000000fffff984 */ /* 0x000fe20000000800 */
[----:B------:R-:W-:Y:S01]  /*ab60*/  @!PT LDS RZ, [RZ] ;  /* 0x00000000fffff984 */ /* 0x000fe20000000800 */
[----:B------:R-:W-:Y:S01]  /*ab70*/  @!PT LDS RZ, [RZ] ;  /* 0x00000000fffff984 */ /* 0x000fe20000000800 */
[----:B------:R5:W-:Y:S06]  /*ab80*/  MEMBAR.ALL.CTA ;  /* 0x0000000000007992 */ /* 0x000bec0000008000 */
[----:B-----5:R-:W5:Y:S01]  /*ab90*/  FENCE.VIEW.ASYNC.S ;  /* 0x00000000000073c6 */ /* 0x020f620000000000 */
[----:B-1-3--:R-:W-:Y:S01]  /*aba0*/  @!P4 VIADD R86, R86, 0x2a8c0 ;  /* 0x0002a8c05656c836 */ /* 0x00afe20000000000 */
[----:B-----5:R1:W-:Y:S01]  /*abb0*/  BAR.SYNC.DEFER_BLOCKING R144, 0x80 ;  /* 0x000200900000751d */ /* 0x0203e20000010000 */
[----:B------:R-:W-:Y:S01]  /*abc0*/  ISETP.NE.AND P5, PT, R123, RZ, PT ;  /* 0x000000ff7b00720c */ /* 0x000fe20003fa5270 */
[----:B------:R-:W-:-:S02]  /*abd0*/  VIADD R19, R19, 0x1 ;  /* 0x0000000113137836 */ /* 0x000fc40000000000 */
[----:B------:R-:W-:Y:S02]  /*abe0*/  @!P4 PRMT R86, RZ, 0x654, R86 ;  /* 0x00000654ff56c816 */ /* 0x000fe40000000056 */
[----:B------:R-:W-:Y:S02]  /*abf0*/  PLOP3.LUT P0, PT, PT, PT, PT, 0x8, 0x0 ;  /* 0x000000000000781c */ /* 0x000fe40003f0e170 */
[----:B------:R1:W-:Y:S01]  /*ac00*/  @!P4 SYNCS.ARRIVE.TRANS64.RED.A1T0 RZ, [R86+URZ], RZ ;  /* 0x000000ff56ffc9a7 */ /* 0x0003e2000810043f */
[----:B------:R-:W-:-:S04]  /*ac10*/  ISETP.NE.AND P4, PT, R19, 0x2, PT ;  /* 0x000000021300780c */ /* 0x000fc80003f85270 */
[----:B--2---:R-:W-:Y:S02]  /*ac20*/  SEL R12, RZ, 0x1, P4 ;  /* 0x00000001ff0c7807 */ /* 0x004fe40002000000 */
[----:B------:R-:W-:Y:S02]  /*ac30*/  SEL R19, R19, RZ, P4 ;  /* 0x000000ff13137207 */ /* 0x000fe40002000000 */
[----:B------:R-:W-:Y:S01]  /*ac40*/  LOP3.LUT R175, R175, R12, RZ, 0x3c, !PT ;  /* 0x0000000cafaf7212 */ /* 0x000fe200078e3cff */
[----:B-1----:R-:W-:Y:S06]  /*ac50*/  @P5 BRA `(.L_x_1688) ;  /* 0xffffff7c00345947 */ /* 0x002fec000383ffff */
.L_x_1578:
[----:B------:R-:W1:Y:S01]  /*ac60*/  LDC R0, c[0x0][0x448] ;  /* 0x00011200ff007b82 */ /* 0x000e620000000800 */
[----:B------:R-:W-:Y:S01]  /*ac70*/  IADD3 R5, R167, 0x1, -R166 ;  /* 0x00000001a7057810 */ /* 0x000fe20007ffe8a6 */
[----:B------:R-:W-:Y:S06]  /*ac80*/  BSSY B0, `(.L_x_1689) ;  /* 0x000000d000007945 */ /* 0x000fec0003800000 */
[----:B------:R-:W2:Y:S01]  /*ac90*/  LDC.64 R6, c[0x0][0x9e0] ;  /* 0x00027800ff067b82 */ /* 0x000ea20000000a00 */
[----:B-1----:R-:W-:Y:S01]  /*aca0*/  ISETP.NE.AND P1, PT, R0, 0x1, PT ;  /* 0x000000010000780c */ /* 0x002fe20003f25270 */
[----:B------:R-:W-:Y:S01]  /*acb0*/  VIADD R0, R187, 0x7f ;  /* 0x0000007fbb007836 */ /* 0x000fe20000000000 */
[----:B--2---:R-:W-:-:S11]  /*acc0*/  ISETP.GE.AND P2, PT, R7, 0x1, PT ;  /* 0x000000010700780c */ /* 0x004fd60003f46270 */
[----:B------:R-:W1:Y:S08]  /*acd0*/  @P1 LDC R3, c[0x0][0x44c] ;  /* 0x00011300ff031b82 */ /* 0x000e700000000800 */
[----:B------:R-:W2:Y:S01]  /*ace0*/  @P1 LDC R2, c[0x0][0x450] ;  /* 0x00011400ff021b82 */ /* 0x000ea20000000800 */
[----:B-1----:R-:W-:-:S05]  /*acf0*/  @P1 IMAD.HI.U32 R3, R0, R3, RZ ;  /* 0x0000000300031227 */ /* 0x002fca00078e00ff */
[----:B--2---:R-:W-:-:S05]  /*ad00*/  @P1 SHF.R.U32.HI R0, RZ, R2, R3 ;  /* 0x00000002ff001219 */ /* 0x004fca0000011603 */
[----:B------:R-:W-:Y:S01]  /*ad10*/  IMAD.IADD R3, R5, 0x1, R0 ;  /* 0x0000000105037824 */ /* 0x000fe200078e0200 */
[----:B------:R-:W-:Y:S06]  /*ad20*/  @P0 BRA `(.L_x_1690) ;  /* 0x0000000000080947 */ /* 0x000fec0003800000 */
[----:B------:R-:W1:Y:S02]  /*ad30*/  FENCE.VIEW.ASYNC.G ;  /* 0x00000000000073c6 */ /* 0x000e640000000100 */
[----:B-1----:R-:W-:Y:S06]  /*ad40*/  BAR.ARV 0xc, 0x180 ;  /* 0x0306000000007b1d */ /* 0x002fec0000002000 */
.L_x_1690:
[----:B------:R-:W-:Y:S05]  /*ad50*/  BSYNC B0 ;  /* 0x0000000000007941 */ /* 0x000fea0003800000 */
.L_x_1689:
[----:B------:R-:W-:Y:S01]  /*ad60*/  IADD3 R0, R3, R6, RZ ;  /* 0x0000000603007210 */ /* 0x000fe20007ffe0ff */
[----:B------:R-:W-:Y:S06]  /*ad70*/  @!P2 BRA `(.L_x_1691) ;  /* 0x000000000048a947 */ /* 0x000fec0003800000 */
[C---:B------:R-:W-:Y:S01]  /*ad80*/  ISETP.GT.AND P0, PT, R3.reuse, RZ, PT ;  /* 0x000000ff0300720c */ /* 0x040fe20003f04270 */
[----:B------:R-:W-:Y:S01]  /*ad90*/  BSSY B0, `(.L_x_1692) ;  /* 0x000000e000007945 */ /* 0x000fe20003800000 */
[----:B------:R-:W-:-:S11]  /*ada0*/  VIADD R2, R3, 0xffffffff ;  /* 0xffffffff03027836 */ /* 0x000fd60000000000 */
[----:B------:R-:W-:Y:S05]  /*adb0*/  @P0 BRA `(.L_x_1693) ;  /* 0x00000000001c0947 */ /* 0x000fea0003800000 */
[----:B------:R-:W-:Y:S01]  /*adc0*/  ISETP.NE.AND P0, PT, R7, 0x1, PT ;  /* 0x000000010700780c */ /* 0x000fe20003f05270 */
[----:B------:R-:W-:-:S12]  /*add0*/  IMAD.MOV R3, RZ, RZ, -R3 ;  /* 0x000000ffff037224 */ /* 0x000fd800078e0a03 */
[----:B------:R-:W1:Y:S02]  /*ade0*/  @P0 LDC.64 R4, c[0x0][0x9e8] ;  /* 0x00027a00ff040b82 */ /* 0x000e640000000a00 */
[----:B-1----:R-:W-:-:S05]  /*adf0*/  @P0 IMAD.HI.U32 R2, R3, R4, RZ ;  /* 0x0000000403020227 */ /* 0x002fca00078e00ff */
[----:B------:R-:W-:-:S04]  /*ae00*/  @P0 SHF.R.U32.HI R3, RZ, R5, R2 ;  /* 0x00000005ff030219 */ /* 0x000fc80000011602 */
[----:B------:R-:W-:Y:S01]  /*ae10*/  LOP3.LUT R2, RZ, R3, RZ, 0x33, !PT ;  /* 0x00000003ff027212 */ /* 0x000fe200078e33ff */
[----:B------:R-:W-:Y:S06]  /*ae20*/  BRA `(.L_x_1694) ;  /* 0x0000000000107947 */ /* 0x000fec0003800000 */
.L_x_1693:
[----:B------:R-:W-:-:S13]  /*ae30*/  ISETP.NE.AND P0, PT, R7, 0x1, PT ;  /* 0x000000010700780c */ /* 0x000fda0003f05270 */
[----:B------:R-:W1:Y:S02]  /*ae40*/  @P0 LDC.64 R4, c[0x0][0x9e8] ;  /* 0x00027a00ff040b82 */ /* 0x000e640000000a00 */
[----:B-1----:R-:W-:-:S05]  /*ae50*/  @P0 IMAD.HI.U32 R4, R2, R4, RZ ;  /* 0x0000000402040227 */ /* 0x002fca00078e00ff */
[----:B------:R-:W-:-:S07]  /*ae60*/  @P0 SHF.R.U32.HI R2, RZ, R5, R4 ;  /* 0x00000005ff020219 */ /* 0x000fce0000011604 */
.L_x_1694:
[----:B------:R-:W-:Y:S05]  /*ae70*/  BSYNC B0 ;  /* 0x0000000000007941 */ /* 0x000fea0003800000 */
.L_x_1692:
[----:B------:R-:W-:-:S05]  /*ae80*/  IMAD R3, R2, R7, R7 ;  /* 0x0000000702037224 */ /* 0x000fca00078e0207 */
[----:B------:R-:W-:-:S07]  /*ae90*/  VIMNMX R0, R0, R3, PT ;  /* 0x0000000300007248 */ /* 0x000fce0003fe0100 */
.L_x_1691:
[----:B------:R-:W1:Y:S01]  /*aea0*/  @P1 LDC R2, c[0x0][0x44c] ;  /* 0x00011300ff021b82 */ /* 0x000e620000000800 */
[----:B------:R-:W-:Y:S01]  /*aeb0*/  VIADD R0, R0, 0x5f ;  /* 0x0000005f00007836 */ /* 0x000fe20000000000 */
[----:B------:R-:W-:Y:S01]  /*aec0*/  ULDC UR4, c[0x0][0x9dc] ;  /* 0x0002770000047ab9 */ /* 0x000fe20000000800 */
[----:B------:R-:W-:Y:S02]  /*aed0*/  IMAD.MOV.U32 R5, RZ, RZ, R187 ;  /* 0x000000ffff057224 */ /* 0x000fe400078e00bb */
[----:B------:R-:W-:-:S03]  /*aee0*/  IMAD.HI R0, R0, 0x2aaaaaab, RZ ;  /* 0x2aaaaaab00007827 */ /* 0x000fc600078e02ff */
[----:B------:R-:W2:Y:S02]  /*aef0*/  @P1 LDC R9, c[0x0][0x450] ;  /* 0x00011400ff091b82 */ /* 0x000ea40000000800 */
[----:B------:R-:W-:Y:S01]  /*af00*/  SHF.R.U32.HI R3, RZ, 0x1f, R0 ;  /* 0x0000001fff037819 */ /* 0x000fe20000011600 */
[----:B-1----:R-:W-:-:S05]  /*af10*/  @P1 IMAD.HI.U32 R2, R187, R2, RZ ;  /* 0x00000002bb021227 */ /* 0x002fca00078e00ff */
[----:B--2---:R-:W-:Y:S02]  /*af20*/  @P1 SHF.R.U32.HI R5, RZ, R9, R2 ;  /* 0x00000009ff051219 */ /* 0x004fe40000011602 */
[----:B------:R-:W-:-:S03]  /*af30*/  LEA.HI.SX32 R2, R0, R3, 0x1c ;  /* 0x0000000300027211 */ /* 0x000fc600078fe2ff */
[----:B------:R-:W-:Y:S01]  /*af40*/  IMAD.IADD R0, R142, 0x1, R5 ;  /* 0x000000018e007824 */ /* 0x000fe200078e0205 */
[----:B------:R-:W-:-:S04]  /*af50*/  VIMNMX R2, R143, R2, PT ;  /* 0x000000028f027248 */ /* 0x000fc80003fe0100 */
[----:B------:R-:W-:Y:S01]  /*af60*/  IADD3 R3, R0, -UR4, RZ ;  /* 0x8000000400037c10 */ /* 0x000fe2000fffe0ff */
[----:B------:R-:W-:Y:S06]  /*af70*/  @!P2 BRA `(.L_x_1695) ;  /* 0x000000000044a947 */ /* 0x000fec0003800000 */
        /* <DEDUP_REMOVED lines=10> */
.L_x_1697:
[----:B------:R-:W-:-:S13]  /*b020*/  ISETP.NE.AND P0, PT, R7, 0x1, PT ;  /* 0x000000010700780c */ /* 0x000fda0003f05270 */
[----:B------:R-:W1:Y:S02]  /*b030*/  @P0 LDC.64 R4, c[0x0][0x9e8] ;  /* 0x00027a00ff040b82 */ /* 0x000e640000000a00 */
[----:B-1----:R-:W-:-:S05]  /*b040*/  @P0 IMAD.HI.U32 R4, R0, R4, RZ ;  /* 0x0000000400040227 */ /* 0x002fca00078e00ff */
[----:B------:R-:W-:-:S07]  /*b050*/  @P0 SHF.R.U32.HI R0, RZ, R5, R4 ;  /* 0x00000005ff000219 */ /* 0x000fce0000011604 */
.L_x_1698:
[----:B------:R-:W-:Y:S05]  /*b060*/  BSYNC B0 ;  /* 0x0000000000007941 */ /* 0x000fea0003800000 */
.L_x_1696:
[----:B------:R-:W-:-:S05]  /*b070*/  IMAD R0, R0, R7, RZ ;  /* 0x0000000700007224 */ /* 0x000fca00078e02ff */
[----:B------:R-:W-:-:S07]  /*b080*/  VIMNMX R3, R3, R0, !PT ;  /* 0x0000000003037248 */ /* 0x000fce0007fe0100 */
.L_x_1695:
[----:B------:R-:W-:Y:S01]  /*b090*/  IMAD.HI R3, R3, 0x2aaaaaab, RZ ;  /* 0x2aaaaaab03037827 */ /* 0x000fe200078e02ff */
[----:B------:R-:W-:Y:S02]  /*b0a0*/  PLOP3.LUT P0, PT, PT, PT, PT, 0x80, 0x0 ;  /* 0x000000000000781c */ /* 0x000fe40003f0f070 */
[----:B------:R-:W-:Y:S02]  /*b0b0*/  CS2R R20, SRZ ;  /* 0x0000000000147805 */ /* 0x000fe4000001ff00 */
[----:B------:R-:W-:Y:S02]  /*b0c0*/  CS2R R86, SRZ ;  /* 0x0000000000567805 */ /* 0x000fe4000001ff00 */
[----:B------:R-:W-:Y:S02]  /*b0d0*/  CS2R R84, SRZ ;  /* 0x0000000000547805 */ /* 0x000fe4000001ff00 */
[----:B------:R-:W-:Y:S02]  /*b0e0*/  SHF.R.U32.HI R0, RZ, 0x1f, R3 ;  /* 0x0000001fff007819 */ /* 0x000fe40000011603 */
[----:B------:R-:W-:-:S02]  /*b0f0*/  CS2R R82, SRZ ;  /* 0x0000000000527805 */ /* 0x000fc4000001ff00 */
[----:B------:R-:W-:Y:S02]  /*b100*/  CS2R R80, SRZ ;  /* 0x0000000000507805 */ /* 0x000fe4000001ff00 */
[----:B------:R-:W-:Y:S02]  /*b110*/  CS2R R42, SRZ ;  /* 0x00000000002a7805 */ /* 0x000fe4000001ff00 */
[----:B------:R-:W-:Y:S01]  /*b120*/  LEA.HI.SX32 R189, R3, R0, 0x1c ;  /* 0x0000000003bd7211 */ /* 0x000fe200078fe2ff */
[----:B------:R-:W-:Y:S01]  /*b130*/  IMAD.MOV.U32 R0, RZ, RZ, RZ ;  /* 0x000000ffff007224 */ /* 0x000fe200078e00ff */
[----:B------:R-:W-:Y:S02]  /*b140*/  CS2R R38, SRZ ;  /* 0x0000000000267805 */ /* 0x000fe4000001ff00 */
[----:B------:R-:W-:Y:S02]  /*b150*/  CS2R R76, SRZ ;  /* 0x00000000004c7805 */ /* 0x000fe4000001ff00 */
[----:B------:R-:W-:-:S02]  /*b160*/  VIMNMX R189, RZ, R189, !PT ;  /* 0x000000bdffbd7248 */ /* 0x000fc40007fe0100 */
[----:B------:R-:W-:Y:S02]  /*b170*/  CS2R R36, SRZ ;  /* 0x0000000000247805 */ /* 0x000fe4000001ff00 */
[----:B------:R-:W-:Y:S02]  /*b180*/  CS2R R72, SRZ ;  /* 0x0000000000487805 */ /* 0x000fe4000001ff00 */
[----:B------:R-:W-:Y:S02]  /*b190*/  CS2R R46, SRZ ;  /* 0x00000000002e7805 */ /* 0x000fe4000001ff00 */
[----:B------:R-:W-:Y:S02]  /*b1a0*/  ISETP.GT.AND P1, PT, R2, R189, PT ;  /* 0x000000bd0200720c */ /* 0x000fe40003f24270 */
        /* <DEDUP_REMOVED lines=22> */
[----:B------:R-:W-:-:S02]  /*b310*/  IMAD.MOV.U32 R32, RZ, RZ, RZ ;  /* 0x000000ffff207224 */ /* 0x000fc400078e00ff */
[----:B------:R-:W-:Y:S01]  /*b320*/  IMAD.MOV.U32 R99, RZ, RZ, RZ ;  /* 0x000000ffff637224 */ /* 0x000fe200078e00ff */
[----:B------:R-:W-:Y:S06]  /*b330*/  @!P1 BRA `(.L_x_1699) ;  /* 0x0000013400189947 */ /* 0x000fec0003800000 */
[----:B------:R-:W2:Y:S04]  /*b340*/  LDL R4, [R1+0x34] ;  /* 0x0000340001047983 */ /* 0x000ea80000100800 */
[----:B------:R-:W1:Y:S02]  /*b350*/  SHFL.IDX PT, R0, R220, RZ, 0x1f ;  /* 0x00001fffdc007589 */ /* 0x000e6400000e0000 */
[----:B-1----:R-:W-:-:S04]  /*b360*/  LEA.HI R3, R0, R0, RZ, 0x1 ;  /* 0x0000000000037211 */ /* 0x002fc800078f08ff */
        /* <DEDUP_REMOVED lines=12> */
[----:B------:R-:W-:Y:S01]  /*b430*/  IMAD.U32 R4, RZ, RZ, UR4 ;  /* 0x00000004ff047e24 */ /* 0x000fe2000f8e00ff */
[----:B------:R1:W2:Y:S01]  /*b440*/  LDC.64 R14, c[0x4][R0] ;  /* 0x01000000000e7b82 */ /* 0x0002a20000000a00 */
[----:B------:R-:W-:Y:S01]  /*b450*/  IMAD.U32 R5, RZ, RZ, UR5 ;  /* 0x00000005ff057e24 */ /* 0x000fe2000f8e00ff */
[----:B------:R-:W-:Y:S01]  /*b460*/  ULDC.64 UR4, c[0x4][0x38] ;  /* 0x01000e0000047ab9 */ /* 0x000fe20000000a00 */
[----:B------:R-:W-:Y:S01]  /*b470*/  IMAD.U32 R6, RZ, RZ, UR6 ;  /* 0x00000006ff067e24 */ /* 0x000fe2000f8e00ff */
[----:B------:R-:W-:Y:S01]  /*b480*/  MOV R10, UR4 ;  /* 0x00000004000a7c02 */ /* 0x000fe20008000f00 */
[----:B------:R-:W-:Y:S02]  /*b490*/  IMAD.U32 R7, RZ, RZ, UR7 ;  /* 0x00000007ff077e24 */ /* 0x000fe4000f8e00ff */
[----:B0-----:R-:W-:-:S02]  /*b4a0*/  IMAD.U32 R11, RZ, RZ, UR5 ;  /* 0x00000005ff0b7e24 */ /* 0x001fc4000f8e00ff */
[----:B------:R-:W-:Y:S02]  /*b4b0*/  IMAD.MOV.U32 R8, RZ, RZ, 0x70 ;  /* 0x00000070ff087424 */ /* 0x000fe400078e00ff */
[----:B------:R-:W-:Y:S02]  /*b4c0*/  IMAD.MOV.U32 R12, RZ, RZ, 0x1 ;  /* 0x00000001ff0c7424 */ /* 0x000fe400078e00ff */
[----:B-1----:R-:W-:-:S07]  /*b4d0*/  IMAD.MOV.U32 R13, RZ, RZ, RZ ;  /* 0x000000ffff0d7224 */ /* 0x002fce00078e00ff */
[----:B------:R-:W-:-:S07]  /*b4e0*/  LEPC R20, `(.L_x_1700) ;  /* 0x000000001014794e */ /* 0x000fce0000000000 */
[----:B--2-45:R-:W-:Y:S05]  /*b4f0*/  CALL.ABS.NOINC R14 ;  /* 0x000000000e007343 */ /* 0x034fea0003c00000 */
.L_x_1700:
[----:B------:R-:W-:Y:S02]  /*b500*/  ULDC UR4, c[0x0][0x3f4] ;  /* 0x0000fd0000047ab9 */ /* 0x000fe40000000800 */
[----:B------:R-:W-:-:S13]  /*b510*/  ISETP.LT.AND P0, PT, RZ, UR4, PT ;  /* 0x00000004ff007c0c */ /* 0x000fda000bf01270 */
[----:B------:R-:W-:Y:S05]  /*b520*/  @P0 BRA `(.L_x_1701) ;  /* 0x00000000003c0947 */ /* 0x000fea0003800000 */
[----:B------:R-:W-:-:S04]  /*b530*/  LEA.HI R0, R197, R197, RZ, 0x1 ;  /* 0x000000c5c5007211 */ /* 0x000fc800078f08ff */
[----:B------:R-:W-:-:S05]  /*b540*/  LOP3.LUT R0, R0, 0xfffffffe, RZ, 0xc0, !PT ;  /* 0xfffffffe00007812 */ /* 0x000fca00078ec0ff */
[----:B------:R-:W-:-:S05]  /*b550*/  IMAD.IADD R0, R197, 0x1, -R0 ;  /* 0x00000001c5007824 */ /* 0x000fca00078e0a00 */
[----:B------:R-:W-:-:S04]  /*b560*/  SHF.L.U32 R3, R0, 0x1f, RZ ;  /* 0x0000001f00037819 */ /* 0x000fc800000006ff */
[----:B------:R1:W2:Y:S03]  /*b570*/  SYNCS.PHASECHK.TRANS64.TRYWAIT P0, [R18+URZ+0x2a800], R3 ;  /* 0x02a80003120075a7 */ /* 0x0002a6000800017f */
[----:B--2---:R-:W-:Y:S05]  /*b580*/  @!P0 NANOSLEEP.SYNCS 0x989680 ;  /* 0x009896800000895d */ /* 0x004fea0003900000 */
[----:B------:R-:W2:Y:S01]  /*b590*/  @!P0 SYNCS.PHASECHK.TRANS64 P0, [R18+URZ+0x2a800], R3 ;  /* 0x02a80003120085a7 */ /* 0x000ea2000800007f */
[----:B------:R-:W-:Y:S04]  /*b5a0*/  BSSY B0, `(.L_x_1702) ;  /* 0x0000006000007945 */ /* 0x000fe80003800000 */
[----:B--2---:R-:W-:Y:S05]  /*b5b0*/  @P0 BRA `(.L_x_1703) ;  /* 0x0000000000100947 */ /* 0x004fea0003800000 */
.L_x_1704:
[----:B--2---:R2:W3:Y:S02]  /*b5c0*/  SYNCS.PHASECHK.TRANS64.TRYWAIT P0, [R18+URZ+0x2a800], R3 ;  /* 0x02a80003120075a7 */ /* 0x0044e4000800017f */
[----:B---3--:R-:W-:Y:S05]  /*b5d0*/  @!P0 NANOSLEEP.SYNCS 0x989680 ;  /* 0x009896800000895d */ /* 0x008fea0003900000 */
[----:B------:R-:W3:Y:S02]  /*b5e0*/  @!P0 SYNCS.PHASECHK.TRANS64 P0, [R18+URZ+0x2a800], R3 ;  /* 0x02a80003120085a7 */ /* 0x000ee4000800007f */
[----:B---3--:R-:W-:Y:S05]  /*b5f0*/  @!P0 BRA `(.L_x_1704) ;  /* 0xfffffffc00f08947 */ /* 0x008fea000383ffff */
.L_x_1703:
[----:B------:R-:W-:Y:S05]  /*b600*/  BSYNC B0 ;  /* 0x0000000000007941 */ /* 0x000fea0003800000 */
.L_x_1702:
[----:B------:R-:W-:Y:S05]  /*b610*/  BRA `(.L_x_1705) ;  /* 0x0000006c001c7947 */ /* 0x000fea0003800000 */
.L_x_1701:
[----:B------:R-:W2:Y:S01]  /*b620*/  LDL R0, [R1+0x34] ;  /* 0x0000340001007983 */ /* 0x000ea20000100800 */
[----:B------:R-:W-:Y:S02]  /*b630*/  ULDC.64 UR6, c[0x0][0x408] ;  /* 0x0001020000067ab9 */ /* 0x000fe40000000a00 */
[----:B-----5:R-:W-:Y:S01]  /*b640*/  IMAD.WIDE.U32 R24, R141, UR6, RZ ;  /* 0x000000068d187c25 */ /* 0x020fe2000f8e00ff */
[----:B--2---:R-:W-:Y:S02]  /*b650*/  R2UR UR4, R0 ;  /* 0x00000000000472ca */ /* 0x004fe400000e0000 */
[----:B------:R-:W-:-:S11]  /*b660*/  SHF.R.S32.HI R0, RZ, 0x1f, R141 ;  /* 0x0000001fff007819 */ /* 0x000fd6000001148d */
[----:B------:R-:W-:-:S03]  /*b670*/  ULOP3.LUT UP0, URZ, UR4, 0x3ff, URZ, 0xc0, !UPT ;  /* 0x000003ff043f7892 */ /* 0x000fc6000f80c03f */
[----:B------:R-:W-:Y:S02]  /*b680*/  ULDC.64 UR4, c[0x0][0x3f8] ;  /* 0x0000fe0000047ab9 */ /* 0x000fe40000000a00 */
[C---:B------:R-:W-:Y:S01]  /*b690*/  IMAD R4, R0.reuse, UR4, RZ ;  /* 0x0000000400047c24 */ /* 0x040fe2000f8e02ff */
[----:B------:R-:W-:Y:S01]  /*b6a0*/  PLOP3.LUT P0, PT, PT, PT, UP0, 0x80, 0x0 ;  /* 0x000000000000781c */ /* 0x000fe20003f0f008 */
[----:B------:R-:W-:Y:S02]  /*b6b0*/  IMAD R0, R0, UR6, RZ ;  /* 0x0000000600007c24 */ /* 0x000fe4000f8e02ff */
[----:B------:R-:W-:-:S04]  /*b6c0*/  IMAD.WIDE.U32 R26, R141, UR4, RZ ;  /* 0x000000048d1a7c25 */ /* 0x000fc8000f8e00ff */
[C---:B----4-:R-:W-:Y:S02]  /*b6d0*/  IMAD R29, R141.reuse, UR5, R4 ;  /* 0x000000058d1d7c24 */ /* 0x050fe4000f8e0204 */
[----:B0-----:R-:W-:-:S03]  /*b6e0*/  IMAD R31, R141, UR7, R0 ;  /* 0x000000078d1f7c24 */ /* 0x001fc6000f8e0200 */
[----:B------:R-:W-:Y:S01]  /*b6f0*/  IADD3 R29, R29, R27, RZ ;  /* 0x0000001b1d1d7210 */ /* 0x000fe20007ffe0ff */
[----:B------:R-:W-:Y:S01]  /*b700*/  IMAD.IADD R31, R31, 0x1, R25 ;  /* 0x000000011f1f7824 */ /* 0x000fe200078e0219 */
[----:B------:R-:W-:Y:S06]  /*b710*/  @!P0 BRA `(.L_x_1706) ;  /* 0x0000000000408947 */ /* 0x000fec0003800000 */
        /* <DEDUP_REMOVED lines=15> */
[----:B-1----:R-:W-:Y:S05]  /*b810*/  CALL.ABS.NOINC R14 ;  /* 0x000000000e007343 */ /* 0x002fea0003c00000 */
.L_x_1706:
[----:B------:R-:W-:Y:S01]  /*b820*/  ULDC.U8 UR4, c[0x0][0x410] ;  /* 0x0001040000047ab9 */ /* 0x000fe20000000000 */
[----:B------:R-:W-:Y:S01]  /*b830*/  BSSY B0, `(.L_x_1707) ;  /* 0x000069d000007945 */ /* 0x000fe20003800000 */
[----:B------:R-:W-:Y:S01]  /*b840*/  ISETP.NE.AND P0, PT, RZ, UR4, PT ;  /* 0x00000004ff007c0c */ /* 0x000fe2000bf05270 */
[----:B------:R-:W-:-:S12]  /*b850*/  IMAD.IADD R9, R174, 0x1, R187 ;  /* 0x00000001ae097824 */ /* 0x000fd800078e02bb */
[----:B------:R-:W-:Y:S05]  /*b860*/  @!P0 BRA `(.L_x_1708) ;  /* 0x0000003400648947 */ /* 0x000fea0003800000 */
[----:B------:R-:W0:Y:S01]  /*b870*/  LDC R21, c[0x0][0x448] ;  /* 0x00011200ff157b82 */ /* 0x000e220000000800 */
[----:B------:R-:W-:Y:S01]  /*b880*/  LEA R3, R198, R9, 0x6 ;  /* 0x00000009c6037211 */ /* 0x000fe200078e30ff */
[----:B------:R-:W-:Y:S01]  /*b890*/  ULDC.64 UR4, c[0x0][0x3f8] ;  /* 0x0000fe0000047ab9 */ /* 0x000fe20000000a00 */
[----:B------:R-:W-:Y:S01]  /*b8a0*/  ULDC.64 UR6, c[0x0][0x408] ;  /* 0x0001020000067ab9 */ /* 0x000fe20000000a00 */
[----:B------:R-:W-:Y:S02]  /*b8b0*/  IMAD.MOV.U32 R10, RZ, RZ, R26 ;  /* 0x000000ffff0a7224 */ /* 0x000fe400078e001a */
[----:B------:R-:W-:Y:S02]  /*b8c0*/  IMAD.MOV.U32 R11, RZ, RZ, R29 ;  /* 0x000000ffff0b7224 */ /* 0x000fe400078e001d */
[----:B------:R-:W-:Y:S02]  /*b8d0*/  IMAD.MOV.U32 R12, RZ, RZ, R24 ;  /* 0x000000ffff0c7224 */ /* 0x000fe400078e0018 */
[----:B------:R-:W-:Y:S01]  /*b8e0*/  IMAD.MOV.U32 R13, RZ, RZ, R31 ;  /* 0x000000ffff0d7224 */ /* 0x000fe200078e001f */
[----:B0-----:R-:W-:-:S13]  /*b8f0*/  ISETP.NE.AND P0, PT, R21, 0x1, PT ;  /* 0x000000011500780c */ /* 0x001fda0003f05270 */
[----:B------:R-:W0:Y:S08]  /*b900*/  @P0 LDC R0, c[0x0][0x44c] ;  /* 0x00011300ff000b82 */ /* 0x000e300000000800 */
[----:B------:R-:W1:Y:S01]  /*b910*/  @P0 LDC R5, c[0x0][0x450] ;  /* 0x00011400ff050b82 */ /* 0x000e620000000800 */
[----:B0-----:R-:W-:-:S05]  /*b920*/  @P0 IMAD.HI.U32 R0, R3, R0, RZ ;  /* 0x0000000003000227 */ /* 0x001fca00078e00ff */
[----:B-1----:R-:W-:-:S04]  /*b930*/  @P0 SHF.R.U32.HI R3, RZ, R5, R0 ;  /* 0x00000005ff030219 */ /* 0x002fc80000011600 */
[----:B------:R-:W-:Y:S01]  /*b940*/  SHF.R.S32.HI R0, RZ, 0x1f, R3 ;  /* 0x0000001fff007819 */ /* 0x000fe20000011403 */
[----:B------:R-:W-:-:S04]  /*b950*/  IMAD.WIDE.U32 R10, R3, UR4, R10 ;  /* 0x00000004030a7c25 */ /* 0x000fc8000f8e000a */
[C---:B------:R-:W-:Y:S02]  /*b960*/  IMAD R4, R0.reuse, UR4, RZ ;  /* 0x0000000400047c24 */ /* 0x040fe4000f8e02ff */
[----:B------:R-:W-:Y:S02]  /*b970*/  IMAD R0, R0, UR6, RZ ;  /* 0x0000000600007c24 */ /* 0x000fe4000f8e02ff */
[C---:B------:R-:W-:Y:S01]  /*b980*/  IMAD R7, R3.reuse, UR5, R4 ;  /* 0x0000000503077c24 */ /* 0x040fe2000f8e0204 */
[----:B------:R-:W-:Y:S01]  /*b990*/  ULDC.64 UR4, c[0x0][0x3e8] ;  /* 0x0000fa0000047ab9 */ /* 0x000fe20000000a00 */
[C---:B------:R-:W-:Y:S01]  /*b9a0*/  IMAD.WIDE.U32 R12, R3.reuse, UR6, R12 ;  /* 0x00000006030c7c25 */ /* 0x040fe2000f8e000c */
[----:B------:R-:W-:Y:S01]  /*b9b0*/  LEA R6, P0, R10, UR4, 0x1 ;  /* 0x000000040a067c11 */ /* 0x000fe2000f8008ff */
[----:B------:R-:W-:Y:S02]  /*b9c0*/  UMOV UR4, 0xffffffff ;  /* 0xffffffff00047882 */ /* 0x000fe40000000000 */
[----:B------:R-:W-:Y:S01]  /*b9d0*/  IMAD R3, R3, UR7, R0 ;  /* 0x0000000703037c24 */ /* 0x000fe2000f8e0200 */
[----:B------:R-:W-:Y:S01]  /*b9e0*/  ULDC.64 UR6, c[0x0][0x400] ;  /* 0x0001000000067ab9 */ /* 0x000fe20000000a00 */
[----:B------:R-:W-:Y:S01]  /*b9f0*/  IMAD.IADD R7, R11, 0x1, R7 ;  /* 0x000000010b077824 */ /* 0x000fe200078e0207 */
[----:B------:R-:W-:-:S02]  /*ba00*/  LEA R4, P1, R12, UR6, 0x1 ;  /* 0x000000060c047c11 */ /* 0x000fc4000f8208ff */
[----:B------:R-:W-:Y:S02]  /*ba10*/  IADD3 R3, R13, R3, RZ ;  /* 0x000000030d037210 */ /* 0x000fe40007ffe0ff */
[----:B------:R-:W-:Y:S02]  /*ba20*/  LEA.HI.X R7, R10, UR5, R7, 0x1, P0 ;  /* 0x000000050a077c11 */ /* 0x000fe400080f0c07 */
[----:B------:R-:W-:Y:S01]  /*ba30*/  LEA.HI.X R8, R12, UR7, R3, 0x1, P1 ;  /* 0x000000070c087c11 */ /* 0x000fe200088f0c03 */
[----:B------:R-:W-:Y:S06]  /*ba40*/  BRA.DIV UR4, `(.L_x_1709) ;  /* 0x000001ca04987947 */ /* 0x000fec000b800000 */
[----:B------:R0:W1:Y:S04]  /*ba50*/  SHFL.IDX PT, R3, R7, RZ, 0x1c1f ;  /* 0x001c1fff07037589 */ /* 0x00006800000e0000 */
[----:B------:R0:W2:Y:S04]  /*ba60*/  SHFL.IDX PT, R0, R6, RZ, 0x1c1f ;  /* 0x001c1fff06007589 */ /* 0x0000a800000e0000 */
[----:B------:R0:W3:Y:S04]  /*ba70*/  SHFL.IDX PT, R5, R8, RZ, 0x1c1f ;  /* 0x001c1fff08057589 */ /* 0x0000e800000e0000 */
[----:B------:R0:W4:Y:S02]  /*ba80*/  SHFL.IDX PT, R14, R4, RZ, 0x1c1f ;  /* 0x001c1fff040e7589 */ /* 0x00012400000e0000 */
.L_x_2038:
[----:B------:R-:W-:Y:S01]  /*ba90*/  IMAD R84, R166, R21, RZ ;  /* 0x00000015a6547224 */ /* 0x000fe200078e02ff */
[----:B------:R-:W-:Y:S01]  /*baa0*/  BSSY B1, `(.L_x_1710) ;  /* 0x0000051000017945 */ /* 0x000fe20003800000 */
[----:B------:R-:W-:Y:S02]  /*bab0*/  CS2R R60, SRZ ;  /* 0x00000000003c7805 */ /* 0x000fe4000001ff00 */
[----:B------:R-:W-:Y:S02]  /*bac0*/  CS2R R56, SRZ ;  /* 0x0000000000387805 */ /* 0x000fe4000001ff00 */
[----:B------:R-:W-:Y:S02]  /*bad0*/  CS2R R50, SRZ ;  /* 0x0000000000327805 */ /* 0x000fe4000001ff00 */
[----:B------:R-:W-:Y:S02]  /*bae0*/  ISETP.GE.AND P0, PT, R9, R84, PT ;  /* 0x000000540900720c */ /* 0x000fe40003f06270 */
        /* <DEDUP_REMOVED lines=10> */
[----:B------:R-:W-:Y:S01]  /*bb90*/  ULDC UR4, c[0x0][0x3f4] ;  /* 0x0000fd0000047ab9 */ /* 0x000fe20000000800 */
[----:B------:R-:W-:Y:S02]  /*bba0*/  CS2R R58, SRZ ;  /* 0x00000000003a7805 */ /* 0x000fe4000001ff00 */
[----:B------:R-:W-:Y:S02]  /*bbb0*/  ISETP.GE.AND P3, PT, R179, UR4, PT ;  /* 0x00000004b3007c0c */ /* 0x000fe4000bf66270 */
[----:B------:R-:W-:Y:S02]  /*bbc0*/  CS2R R60, SRZ ;  /* 0x00000000003c7805 */ /* 0x000fe4000001ff00 */
[----:B------:R-:W-:Y:S02]  /*bbd0*/  ISETP.GE.AND P2, PT, R177, UR4, PT ;  /* 0x00000004b1007c0c */ /* 0x000fe4000bf46270 */
[----:B------:R-:W-:Y:S02]  /*bbe0*/  ISETP.GE.AND P1, PT, R178, UR4, PT ;  /* 0x00000004b2007c0c */ /* 0x000fe4000bf26270 */
[----:B------:R-:W-:-:S02]  /*bbf0*/  ISETP.GE.AND P0, PT, R176, UR4, PT ;  /* 0x00000004b0007c0c */ /* 0x000fc4000bf06270 */
[----:B------:R-:W-:-:S03]  /*bc00*/  ISETP.GE.AND P4, PT, R164, UR4, PT ;  /* 0x00000004a4007c0c */ /* 0x000fc6000bf86270 */
[C---:B------:R-:W-:Y:S01]  /*bc10*/  @!P3 IMAD.SHL.U32 R29, R179.reuse, 0x2, RZ ;  /* 0x00000002b31db824 */ /* 0x040fe200078e00ff */
[----:B------:R-:W-:-:S03]  /*bc20*/  @!P3 SHF.L.U64.HI R10, R179, 0x1, R206 ;  /* 0x00000001b30ab819 */ /* 0x000fc600000102ce */
[C---:B------:R-:W-:Y:S01]  /*bc30*/  @!P2 IMAD.SHL.U32 R31, R177.reuse, 0x2, RZ ;  /* 0x00000002b11fa824 */ /* 0x040fe200078e00ff */
[----:B------:R-:W-:Y:S01]  /*bc40*/  @!P2 SHF.L.U64.HI R20, R177, 0x1, R205 ;  /* 0x00000001b114a819 */ /* 0x000fe200000102cd */
[----:B------:R-:W-:Y:S01]  /*bc50*/  @!P1 IMAD.SHL.U32 R33, R178, 0x2, RZ ;  /* 0x00000002b2219824 */ /* 0x000fe200078e00ff */
[-C--:B--2---:R-:W-:Y:S01]  /*bc60*/  @!P3 IADD3 R26, P6, R0, R29.reuse, RZ ;  /* 0x0000001d001ab210 */ /* 0x084fe20007fde0ff */
[----:B------:R-:W-:Y:S01]  /*bc70*/  @!P0 IMAD.SHL.U32 R41, R176, 0x2, RZ ;  /* 0x00000002b0298824 */ /* 0x000fe200078e00ff */
[----:B----4-:R-:W-:Y:S01]  /*bc80*/  @!P3 IADD3 R28, P5, R14, R29, RZ ;  /* 0x0000001d0e1cb210 */ /* 0x010fe20007fbe0ff */
[----:B---3--:R-:W-:Y:S01]  /*bc90*/  @!P4 IMAD.MOV.U32 R15, RZ, RZ, R5 ;  /* 0x000000ffff0fc224 */ /* 0x008fe200078e0005 */
[----:B------:R-:W-:Y:S01]  /*bca0*/  @!P1 SHF.L.U64.HI R24, R178, 0x1, R203 ;  /* 0x00000001b2189819 */ /* 0x000fe200000102cb */
[--C-:B-1----:R-:W-:Y:S01]  /*bcb0*/  @!P3 IMAD.X R27, R3, 0x1, R10.reuse, P6 ;  /* 0x00000001031bb824 */ /* 0x102fe200030e060a */
[-C--:B------:R-:W-:Y:S01]  /*bcc0*/  @!P2 IADD3 R12, P6, R0, R31.reuse, RZ ;  /* 0x0000001f000ca210 */ /* 0x080fe20007fde0ff */
[----:B------:R-:W-:Y:S01]  /*bcd0*/  @!P3 IMAD.X R29, R5, 0x1, R10, P5 ;  /* 0x00000001051db824 */ /* 0x000fe200028e060a */
[----:B------:R-:W-:-:S02]  /*bce0*/  @!P2 IADD3 R30, P5, R14, R31, RZ ;  /* 0x0000001f0e1ea210 */ /* 0x000fc40007fbe0ff */
[----:B------:R-:W-:Y:S02]  /*bcf0*/  @!P2 IADD3.X R13, R3, R20, RZ, P6, !PT ;  /* 0x00000014030da210 */ /* 0x000fe400037fe4ff */
[-C--:B------:R-:W-:Y:S01]  /*bd00*/  @!P1 IADD3 R10, P6, R0, R33.reuse, RZ ;  /* 0x00000021000a9210 */ /* 0x080fe20007fde0ff */
[----:B------:R-:W-:Y:S01]  /*bd10*/  @!P2 IMAD.X R31, R5, 0x1, R20, P5 ;  /* 0x00000001051fa824 */ /* 0x000fe200028e0614 */
[----:B------:R-:W-:Y:S01]  /*bd20*/  ISETP.GE.AND P5, PT, R180, UR4, PT ;  /* 0x00000004b4007c0c */ /* 0x000fe2000bfa6270 */
[----:B------:R-:W-:Y:S01]  /*bd30*/  @!P4 IMAD.MOV.U32 R20, RZ, RZ, R0 ;  /* 0x000000ffff14c224 */ /* 0x000fe200078e0000 */
[----:B------:R-:W-:Y:S01]  /*bd40*/  @!P0 SHF.L.U64.HI R38, R176, 0x1, R202 ;  /* 0x00000001b0268819 */ /* 0x000fe200000102ca */
[----:B------:R-:W-:Y:S01]  /*bd50*/  @!P1 IMAD.X R11, R3, 0x1, R24, P6 ;  /* 0x00000001030b9824 */ /* 0x000fe200030e0618 */
[----:B------:R-:W-:Y:S02]  /*bd60*/  @!P1 IADD3 R32, P6, R14, R33, RZ ;  /* 0x000000210e209210 */ /* 0x000fe40007fde0ff */
[----:B------:R-:W-:-:S03]  /*bd70*/  @!P4 MOV R21, R3 ;  /* 0x000000030015c202 */ /* 0x000fc60000000f00 */
[----:B------:R-:W-:Y:S01]  /*bd80*/  @!P1 IMAD.X R33, R5, 0x1, R24, P6 ;  /* 0x0000000105219824 */ /* 0x000fe200030e0618 */
[----:B------:R-:W-:Y:S01]  /*bd90*/  @!P0 IADD3 R34, P6, R0, R41, RZ ;  /* 0x0000002900228210 */ /* 0x000fe20007fde0ff */
[----:B------:R-:W-:-:S04]  /*bda0*/  @!P4 IMAD.WIDE R20, R164, 0x2, R20 ;  /* 0x00000002a414c825 */ /* 0x000fc800078e0214 */
[----:B------:R-:W-:Y:S01]  /*bdb0*/  @!P4 IMAD.WIDE R24, R164, 0x2, R14 ;  /* 0x00000002a418c825 */ /* 0x000fe200078e020e */
[----:B------:R1:W5:Y:S03]  /*bdc0*/  @!P4 LD.E.64 R58, desc[UR60][R20.64] ;  /* 0x0000003c143ac980 */ /* 0x000366000c101b00 */
[----:B------:R-:W-:Y:S01]  /*bdd0*/  @!P0 IMAD.X R35, R3, 0x1, R38, P6 ;  /* 0x0000000103238824 */ /* 0x000fe200030e0626 */
[----:B------:R-:W-:Y:S01]  /*bde0*/  @!P0 IADD3 R40, P6, R14, R41, RZ ;  /* 0x000000290e288210 */ /* 0x000fe20007fde0ff */
[C---:B------:R-:W-:Y:S01]  /*bdf0*/  @!P5 IMAD.SHL.U32 R15, R180.reuse, 0x2, RZ ;  /* 0x00000002b40fd824 */ /* 0x040fe200078e00ff */
[----:B------:R1:W5:Y:S01]  /*be00*/  @!P4 LD.E.64 R60, desc[UR60][R24.64] ;  /* 0x0000003c183cc980 */ /* 0x000362000c101b00 */
[----:B------:R-:W-:Y:S02]  /*be10*/  @!P5 SHF.L.U64.HI R36, R180, 0x1, R201 ;  /* 0x00000001b424d819 */ /* 0x000fe400000102c9 */
[----:B------:R-:W-:-:S02]  /*be20*/  CS2R R54, SRZ ;  /* 0x0000000000367805 */ /* 0x000fc4000001ff00 */
[----:B------:R-:W-:Y:S02]  /*be30*/  @!P0 IADD3.X R41, R5, R38, RZ, P6, !PT ;  /* 0x0000002605298210 */ /* 0x000fe400037fe4ff */
[----:B------:R-:W-:Y:S02]  /*be40*/  CS2R R56, SRZ ;  /* 0x0000000000387805 */ /* 0x000fe4000001ff00 */
[-C--:B------:R-:W-:Y:S02]  /*be50*/  @!P5 IADD3 R62, P4, R0, R15.reuse, RZ ;  /* 0x0000000f003ed210 */ /* 0x080fe40007f9e0ff */
[----:B------:R-:W-:Y:S02]  /*be60*/  @!P5 IADD3 R14, P6, R14, R15, RZ ;  /* 0x0000000f0e0ed210 */ /* 0x000fe40007fde0ff */
[----:B------:R-:W-:Y:S02]  /*be70*/  CS2R R52, SRZ ;  /* 0x0000000000347805 */ /* 0x000fe4000001ff00 */
[----:B------:R-:W-:Y:S01]  /*be80*/  CS2R R50, SRZ ;  /* 0x0000000000327805 */ /* 0x000fe2000001ff00 */
[--C-:B------:R-:W-:Y:S01]  /*be90*/  @!P5 IMAD.X R63, R3, 0x1, R36.reuse, P4 ;  /* 0x00000001033fd824 */ /* 0x100fe200020e0624 */
[----:B------:R-:W-:Y:S01]  /*bea0*/  CS2R R48, SRZ ;  /* 0x0000000000307805 */ /* 0x000fe2000001ff00 */
[----:B------:R-:W-:Y:S01]  /*beb0*/  @!P5 IMAD.X R15, R5, 0x1, R36, P6 ;  /* 0x00000001050fd824 */ /* 0x000fe200030e0624 */
[----:B------:R-:W-:-:S02]  /*bec0*/  CS2R R46, SRZ ;  /* 0x00000000002e7805 */ /* 0x000fc4000001ff00 */
[----:B------:R-:W-:Y:S02]  /*bed0*/  CS2R R44, SRZ ;  /* 0x00000000002c7805 */ /* 0x000fe4000001ff00 */
[----:B------:R-:W-:Y:S02]  /*bee0*/  CS2R R42, SRZ ;  /* 0x00000000002a7805 */ /* 0x000fe4000001ff00 */
[----:B------:R-:W-:Y:S02]  /*bef0*/  CS2R R36, SRZ ;  /* 0x0000000000247805 */ /* 0x000fe4000001ff00 */
[----:B------:R-:W-:Y:S01]  /*bf00*/  CS2R R38, SRZ ;  /* 0x0000000000267805 */ /* 0x000fe2000001ff00 */
[----:B------:R1:W5:Y:S04]  /*bf10*/  @!P3 LD.E.64 R54, desc[UR60][R26.64] ;  /* 0x0000003c1a36b980 */ /* 0x000368000c101b00 */
        /* <DEDUP_REMOVED lines=8> */
[----:B------:R1:W5:Y:S02]  /*bfa0*/  @!P5 LD.E.64 R38, desc[UR60][R14.64] ;  /* 0x0000003c0e26d980 */ /* 0x000364000c101b00 */
.L_x_1711:
[----:B------:R-:W-:Y:S05]  /*bfb0*/  BSYNC B1 ;  /* 0x0000000000017941 */ /* 0x000fea0003800000 */
.L_x_1710:
[----:B-1---5:R-:W-:Y:S01]  /*bfc0*/  IMAD.MOV.U32 R10, RZ, RZ, R57 ;  /* 0x000000ffff0a7224 */ /* 0x022fe200078e0039 */
[----:B---3--:R-:W-:Y:S01]  /*bfd0*/  MOV R5, R56 ;  /* 0x0000003800057202 */ /* 0x008fe20000000f00 */
[----:B--2---:R-:W-:Y:S01]  /*bfe0*/  IMAD.MOV.U32 R0, RZ, RZ, R60 ;  /* 0x000000ffff007224 */ /* 0x004fe200078e003c */
[----:B------:R-:W-:Y:S01]  /*bff0*/  UMOV UR4, 0xffffffff ;  /* 0xffffffff00047882 */ /* 0x000fe20000000000 */
        /* <DEDUP_REMOVED lines=8> */
[----:B------:R-:W-:Y:S02]  /*c080*/  CS2R R30, SRZ ;  /* 0x00000000001e7805 */ /* 0x000fe4000001ff00 */
[----:B------:R-:W-:Y:S01]  /*c090*/  PRMT R82, R10, 0x5410, R5 ;  /* 0x000054100a527816 */ /* 0x000fe20000000005 */
[----:B------:R-:W-:Y:S01]  /*c0a0*/  IMAD.MOV.U32 R5, RZ, RZ, R38 ;  /* 0x000000ffff057224 */ /* 0x000fe200078e0026 */
[----:B------:R-:W-:Y:S01]  /*c0b0*/  PRMT R83, R0, 0x5410, R3 ;  /* 0x0000541000537816 */ /* 0x000fe20000000003 */
[----:B------:R-:W-:Y:S02]  /*c0c0*/  IMAD.MOV.U32 R10, RZ, RZ, R39 ;  /* 0x000000ffff0a7224 */ /* 0x000fe400078e0027 */
        /* <DEDUP_REMOVED lines=23> */
[----:B------:R-:W-:Y:S06]  /*c240*/  BRA.DIV UR4, `(.L_x_1712) ;  /* 0x000001c604087947 */ /* 0x000fec000b800000 */
[----:B------:R1:W2:Y:S04]  /*c250*/  SHFL.IDX PT, R3, R7, 0x1, 0x1c1f ;  /* 0x003c1f0007037f89 */ /* 0x0002a800000e0000 */
[----:B------:R1:W3:Y:S04]  /*c260*/  SHFL.IDX PT, R0, R6, 0x1, 0x1c1f ;  /* 0x003c1f0006007f89 */ /* 0x0002e800000e0000 */
[----:B------:R1:W1:Y:S04]  /*c270*/  SHFL.IDX PT, R5, R8, 0x1, 0x1c1f ;  /* 0x003c1f0008057f89 */ /* 0x00026800000e0000 */
[----:B0-----:R-:W0:Y:S02]  /*c280*/  SHFL.IDX PT, R4, R4, 0x1, 0x1c1f ;  /* 0x003c1f0004047f89 */ /* 0x001e2400000e0000 */
.L_x_2044:
[----:B------:R-:W-:Y:S01]  /*c290*/  VIADD R9, R9, 0x40 ;  /* 0x0000004009097836 */ /* 0x000fe20000000000 */
[----:B-1----:R-:W-:Y:S01]  /*c2a0*/  LOP3.LUT R6, R184, 0x18, R16, 0xf8, !PT ;  /* 0x00000018b8067812 */ /* 0x002fe200078ef810 */
[----:B------:R-:W-:Y:S01]  /*c2b0*/  BSSY B1, `(.L_x_1713) ;  /* 0x0000053000017945 */ /* 0x000fe20003800000 */
[----:B------:R-:W-:Y:S02]  /*c2c0*/  LOP3.LUT P0, RZ, R207, 0x4, RZ, 0xc0, !PT ;  /* 0x00000004cfff7812 */ /* 0x000fe4000780c0ff */
[----:B------:R-:W-:Y:S02]  /*c2d0*/  CS2R R32, SRZ ;  /* 0x0000000000207805 */ /* 0x000fe4000001ff00 */
[----:B------:R-:W-:Y:S02]  /*c2e0*/  ISETP.GE.AND P1, PT, R9, R84, PT ;  /* 0x000000540900720c */ /* 0x000fe40003f26270 */
[----:B------:R-:W-:Y:S02]  /*c2f0*/  CS2R R26, SRZ ;  /* 0x00000000001a7805 */ /* 0x000fe4000001ff00 */
[----:B------:R-:W-:-:S02]  /*c300*/  LOP3.LUT R7, R6, R185, RZ, 0x3c, !PT ;  /* 0x000000b906077212 */ /* 0x000fc400078e3cff */
[----:B------:R-:W-:Y:S02]  /*c310*/  CS2R R20, SRZ ;  /* 0x0000000000147805 */ /* 0x000fe4000001ff00 */
[----:B------:R-:W-:Y:S02]  /*c320*/  CS2R R12, SRZ ;  /* 0x00000000000c7805 */ /* 0x000fe4000001ff00 */
[----:B------:R-:W-:Y:S02]  /*c330*/  CS2R R8, SRZ ;  /* 0x0000000000087805 */ /* 0x000fe4000001ff00 */
[----:B------:R-:W-:Y:S01]  /*c340*/  CS2R R40, SRZ ;  /* 0x0000000000287805 */ /* 0x000fe2000001ff00 */
[----:B------:R-:W-:Y:S01]  /*c350*/  IMAD.IADD R7, R186, 0x1, R7 ;  /* 0x00000001ba077824 */ /* 0x000fe200078e0207 */
[----:B------:R-:W-:Y:S02]  /*c360*/  CS2R R34, SRZ ;  /* 0x0000000000227805 */ /* 0x000fe4000001ff00 */
[----:B------:R-:W-:-:S02]  /*c370*/  CS2R R28, SRZ ;  /* 0x00000000001c7805 */ /* 0x000fc4000001ff00 */
[----:B------:R-:W-:Y:S02]  /*c380*/  CS2R R24, SRZ ;  /* 0x0000000000187805 */ /* 0x000fe4000001ff00 */
[----:B----4-:R-:W-:Y:S01]  /*c390*/  CS2R R14, SRZ ;  /* 0x00000000000e7805 */ /* 0x010fe2000001ff00 */
[----:B------:R-:W-:Y:S01]  /*c3a0*/  IMAD R62, R7, 0x2, R18 ;  /* 0x00000002073e7824 */ /* 0x000fe200078e0212 */
        /* <DEDUP_REMOVED lines=8> */
[----:B------:R-:W-:-:S05]  /*c430*/  ISETP.GE.AND P1, PT, R176, UR4, PT ;  /* 0x00000004b0007c0c */ /* 0x000fca000bf26270 */
[C---:B------:R-:W-:Y:S02]  /*c440*/  @!P4 SHF.L.U32 R9, R179.reuse, 0x1, RZ ;  /* 0x00000001b309c819 */ /* 0x040fe400000006ff */
[----:B------:R-:W-:Y:S02]  /*c450*/  @!P4 SHF.L.U64.HI R6, R179, 0x1, R206 ;  /* 0x00000001b306c819 */ /* 0x000fe400000102ce */
[C---:B------:R-:W-:Y:S01]  /*c460*/  @!P3 IMAD.SHL.U32 R73, R177.reuse, 0x2, RZ ;  /* 0x00000002b149b824 */ /* 0x040fe200078e00ff */
[-C--:B---3--:R-:W-:Y:S01]  /*c470*/  @!P4 IADD3 R10, P5, R0, R9.reuse, RZ ;  /* 0x00000009000ac210 */ /* 0x088fe20007fbe0ff */
[----:B------:R-:W-:Y:S01]  /*c480*/  @!P2 IMAD.SHL.U32 R67, R178, 0x2, RZ ;  /* 0x00000002b243a824 */ /* 0x000fe200078e00ff */
[----:B0-----:R-:W-:Y:S01]  /*c490*/  @!P4 IADD3 R8, P6, R4, R9, RZ ;  /* 0x000000090408c210 */ /* 0x001fe20007fde0ff */
[----:B------:R-:W-:Y:S01]  /*c4a0*/  @!P1 IMAD.SHL.U32 R7, R176, 0x2, RZ ;  /* 0x00000002b0079824 */ /* 0x000fe200078e00ff */
[----:B------:R-:W-:Y:S01]  /*c4b0*/  @!P3 SHF.L.U64.HI R12, R177, 0x1, R205 ;  /* 0x00000001b10cb819 */ /* 0x000fe200000102cd */
[--C-:B--2---:R-:W-:Y:S01]  /*c4c0*/  @!P4 IMAD.X R11, R3, 0x1, R6.reuse, P5 ;  /* 0x00000001030bc824 */ /* 0x104fe200028e0606 */
[----:B------:R-:W-:Y:S01]  /*c4d0*/  @!P3 IADD3 R76, P5, R0, R73, RZ ;  /* 0x00000049004cb210 */ /* 0x000fe20007fbe0ff */
[----:B------:R-:W-:Y:S01]  /*c4e0*/  @!P4 IMAD.X R9, R5, 0x1, R6, P6 ;  /* 0x000000010509c824 */ /* 0x000fe200030e0606 */
[----:B------:R-:W-:-:S02]  /*c4f0*/  @!P2 SHF.L.U64.HI R14, R178, 0x1, R203 ;  /* 0x00000001b20ea819 */ /* 0x000fc400000102cb */
[----:B------:R-:W-:Y:S02]  /*c500*/  @!P3 IADD3.X R77, R3, R12, RZ, P5, !PT ;  /* 0x0000000c034db210 */ /* 0x000fe40002ffe4ff */
[----:B------:R-:W-:Y:S02]  /*c510*/  @!P3 IADD3 R72, P6, R4, R73, RZ ;  /* 0x000000490448b210 */ /* 0x000fe40007fde0ff */
[-C--:B------:R-:W-:Y:S02]  /*c520*/  @!P2 IADD3 R70, P5, R0, R67.reuse, RZ ;  /* 0x000000430046a210 */ /* 0x080fe40007fbe0ff */
[----:B------:R-:W-:Y:S01]  /*c530*/  @!P1 SHF.L.U64.HI R20, R176, 0x1, R202 ;  /* 0x00000001b0149819 */ /* 0x000fe200000102ca */
[----:B------:R-:W-:Y:S01]  /*c540*/  @!P3 IMAD.X R73, R5, 0x1, R12, P6 ;  /* 0x000000010549b824 */ /* 0x000fe200030e060c */
[----:B------:R-:W-:Y:S01]  /*c550*/  @!P2 IADD3 R66, P6, R4, R67, RZ ;  /* 0x000000430442a210 */ /* 0x000fe20007fde0ff */
[----:B------:R-:W-:Y:S01]  /*c560*/  @!P2 IMAD.X R71, R3, 0x1, R14, P5 ;  /* 0x000000010347a824 */ /* 0x000fe200028e060e */
[----:B------:R-:W-:-:S03]  /*c570*/  @!P1 IADD3 R64, P5, R0, R7, RZ ;  /* 0x0000000700409210 */ /* 0x000fc60007fbe0ff */
[----:B------:R-:W-:Y:S01]  /*c580*/  @!P2 IMAD.X R67, R5, 0x1, R14, P6 ;  /* 0x000000010543a824 */ /* 0x000fe200030e060e */
[----:B------:R-:W-:Y:S02]  /*c590*/  @!P1 IADD3.X R65, R3, R20, RZ, P5, !PT ;  /* 0x0000001403419210 */ /* 0x000fe40002ffe4ff */
[----:B------:R-:W-:Y:S02]  /*c5a0*/  @!P1 IADD3 R6, P5, R4, R7, RZ ;  /* 0x0000000704069210 */ /* 0x000fe40007fbe0ff */
[----:B------:R-:W-:-:S03]  /*c5b0*/  ISETP.GE.AND P6, PT, R164, UR4, PT ;  /* 0x00000004a4007c0c */ /* 0x000fc6000bfc6270 */
[----:B------:R-:W-:Y:S01]  /*c5c0*/  @!P1 IMAD.X R7, R5, 0x1, R20, P5 ;  /* 0x0000000105079824 */ /* 0x000fe200028e0614 */
[----:B------:R-:W-:-:S09]  /*c5d0*/  ISETP.GE.AND P5, PT, R180, UR4, PT ;  /* 0x00000004b4007c0c */ /* 0x000fd2000bfa6270 */
[----:B------:R-:W-:Y:S02]  /*c5e0*/  @!P6 IMAD.MOV.U32 R12, RZ, RZ, R0 ;  /* 0x000000ffff0ce224 */ /* 0x000fe400078e0000 */
[----:B------:R-:W-:Y:S02]  /*c5f0*/  @!P6 IMAD.MOV.U32 R13, RZ, RZ, R3 ;  /* 0x000000ffff0de224 */ /* 0x000fe400078e0003 */
[----:B------:R-:W-:-:S04]  /*c600*/  @!P6 IMAD.WIDE R14, R164, 0x2, R4 ;  /* 0x00000002a40ee825 */ /* 0x000fc800078e0204 */
[----:B------:R-:W-:Y:S01]  /*c610*/  @!P6 IMAD.WIDE R12, R164, 0x2, R12 ;  /* 0x00000002a40ce825 */ /* 0x000fe200078e020c */
[----:B------:R0:W5:Y:S03]  /*c620*/  @!P6 LD.E.64 R30, desc[UR60][R14.64] ;  /* 0x0000003c0e1ee980 */ /* 0x000166000c101b00 */
[C---:B------:R-:W-:Y:S01]  /*c630*/  @!P5 IMAD.SHL.U32 R21, R180.reuse, 0x2, RZ ;  /* 0x00000002b415d824 */ /* 0x040fe200078e00ff */
[----:B------:R1:W5:Y:S01]  /*c640*/  @!P6 LD.E.64 R40, desc[UR60][R12.64] ;  /* 0x0000003c0c28e980 */ /* 0x000362000c101b00 */
[----:B------:R-:W-:-:S03]  /*c650*/  @!P5 SHF.L.U64.HI R20, R180, 0x1, R201 ;  /* 0x00000001b414d819 */ /* 0x000fc600000102c9 */
[-C--:B------:R-:W-:Y:S02]  /*c660*/  @!P5 IADD3 R74, P6, R0, R21.reuse, RZ ;  /* 0x00000015004ad210 */ /* 0x080fe40007fde0ff */
[----:B------:R-:W-:Y:S02]  /*c670*/  CS2R R34, SRZ ;  /* 0x0000000000227805 */ /* 0x000fe4000001ff00 */
[----:B------:R-:W-:Y:S02]  /*c680*/  CS2R R32, SRZ ;  /* 0x0000000000207805 */ /* 0x000fe4000001ff00 */
[----:B------:R-:W-:Y:S02]  /*c690*/  @!P5 IADD3.X R75, R3, R20, RZ, P6, !PT ;  /* 0x00000014034bd210 */ /* 0x000fe400037fe4ff */
[----:B------:R-:W-:Y:S01]  /*c6a0*/  @!P5 IADD3 R4, P6, R4, R21, RZ ;  /* 0x000000150404d210 */ /* 0x000fe20007fde0ff */
[----:B------:R2:W5:Y:S01]  /*c6b0*/  @!P4 LD.E.64 R34, desc[UR60][R10.64] ;  /* 0x0000003c0a22c980 */ /* 0x000562000c101b00 */
[----:B------:R-:W-:-:S02]  /*c6c0*/  CS2R R28, SRZ ;  /* 0x00000000001c7805 */ /* 0x000fc4000001ff00 */
[----:B------:R-:W-:Y:S02]  /*c6d0*/  CS2R R26, SRZ ;  /* 0x00000000001a7805 */ /* 0x000fe4000001ff00 */
[----:B------:R-:W-:Y:S01]  /*c6e0*/  CS2R R24, SRZ ;  /* 0x0000000000187805 */ /* 0x000fe2000001ff00 */
[----:B------:R-:W-:Y:S01]  /*c6f0*/  @!P5 IMAD.X R5, R5, 0x1, R20, P6 ;  /* 0x000000010505d824 */ /* 0x000fe200030e0614 */
[----:B------:R3:W5:Y:S01]  /*c700*/  @!P4 LD.E.64 R32, desc[UR60][R8.64] ;  /* 0x0000003c0820c980 */ /* 0x000762000c101b00 */
[----:B------:R-:W-:Y:S02]  /*c710*/  CS2R R20, SRZ ;  /* 0x0000000000147805 */ /* 0x000fe4000001ff00 */
[----:B0-----:R-:W-:Y:S02]  /*c720*/  CS2R R14, SRZ ;  /* 0x00000000000e7805 */ /* 0x001fe4000001ff00 */
[----:B-1----:R-:W-:Y:S01]  /*c730*/  CS2R R12, SRZ ;  /* 0x00000000000c7805 */ /* 0x002fe2000001ff00 */
[----:B------:R1:W5:Y:S01]  /*c740*/  @!P3 LD.E.64 R28, desc[UR60][R76.64] ;  /* 0x0000003c4c1cb980 */ /* 0x000362000c101b00 */
[----:B--2---:R-:W-:-:S03]  /*c750*/  CS2R R10, SRZ ;  /* 0x00000000000a7805 */ /* 0x004fc6000001ff00 */
[----:B------:R1:W5:Y:S01]  /*c760*/  @!P3 LD.E.64 R26, desc[UR60][R72.64] ;  /* 0x0000003c481ab980 */ /* 0x000362000c101b00 */
[----:B---3--:R-:W-:-:S03]  /*c770*/  CS2R R8, SRZ ;  /* 0x0000000000087805 */ /* 0x008fc6000001ff00 */
[----:B------:R1:W5:Y:S04]  /*c780*/  @!P2 LD.E.64 R24, desc[UR60][R70.64] ;  /* 0x0000003c4618a980 */ /* 0x000368000c101b00 */
[----:B------:R1:W5:Y:S04]  /*c790*/  @!P2 LD.E.64 R20, desc[UR60][R66.64] ;  /* 0x0000003c4214a980 */ /* 0x000368000c101b00 */
[----:B------:R1:W5:Y:S04]  /*c7a0*/  @!P1 LD.E.64 R14, desc[UR60][R64.64] ;  /* 0x0000003c400e9980 */ /* 0x000368000c101b00 */
[----:B------:R1:W5:Y:S04]  /*c7b0*/  @!P1 LD.E.64 R12, desc[UR60][R6.64] ;  /* 0x0000003c060c9980 */ /* 0x000368000c101b00 */
[----:B------:R1:W5:Y:S04]  /*c7c0*/  @!P5 LD.E.64 R10, desc[UR60][R74.64] ;  /* 0x0000003c4a0ad980 */ /* 0x000368000c101b00 */
[----:B------:R1:W5:Y:S02]  /*c7d0*/  @!P5 LD.E.64 R8, desc[UR60][R4.64] ;  /* 0x0000003c0408d980 */ /* 0x000364000c101b00 */
.L_x_1714:
[----:B------:R-:W-:Y:S05]  /*c7e0*/  BSYNC B1 ;  /* 0x0000000000017941 */ /* 0x000fea0003800000 */
.L_x_1713:
[----:B01---5:R-:W-:Y:S01]  /*c7f0*/  IMAD.MOV.U32 R4, RZ, RZ, R30 ;  /* 0x000000ffff047224 */ /* 0x023fe200078e001e */
[----:B--2---:R-:W-:Y:S01]  /*c800*/  LEA.HI R3, R197, R197, RZ, 0x1 ;  /* 0x000000c5c5037211 */ /* 0x004fe200078f08ff */
[C---:B------:R-:W-:Y:S01]  /*c810*/  VIADD R5, R62.reuse, 0xc400 ;  /* 0x0000c4003e057836 */ /* 0x040fe20000000000 */
[----:B------:R-:W-:Y:S01]  /*c820*/  MOV R63, R34 ;  /* 0x00000022003f7202 */ /* 0x000fe20000000f00 */
[----:B---3--:R-:W-:Y:S01]  /*c830*/  VIADD R0, R62, 0xc440 ;  /* 0x0000c4403e007836 */ /* 0x008fe20000000000 */
[----:B------:R-:W-:Y:S01]  /*c840*/  PRMT R75, R4, 0x7610, R75 ;  /* 0x00007610044b7816 */ /* 0x000fe2000000004b */
[----:B------:R-:W-:Y:S01]  /*c850*/  IMAD.MOV.U32 R6, RZ, RZ, R32 ;  /* 0x000000ffff067224 */ /* 0x000fe200078e0020 */
[----:B------:R-:W-:Y:S01]  /*c860*/  LOP3.LUT R4, R3, 0xfffffffe, RZ, 0xc0, !PT ;  /* 0xfffffffe03047812 */ /* 0x000fe200078ec0ff */
[----:B------:R-:W-:Y:S01]  /*c870*/  IMAD.MOV.U32 R7, RZ, RZ, R33 ;  /* 0x000000ffff077224 */ /* 0x000fe200078e0021 */
[----:B------:R-:W-:Y:S01]  /*c880*/  @P0 IADD3 R0, R5, -0x40, RZ ;  /* 0xffffffc005000810 */ /* 0x000fe20007ffe0ff */
[----:B------:R-:W-:Y:S01]  /*c890*/  IMAD.MOV.U32 R5, RZ, RZ, R31 ;  /* 0x000000ffff057224 */ /* 0x000fe200078e001f */
[----:B------:R-:W-:Y:S01]  /*c8a0*/  MOV R3, R26 ;  /* 0x0000001a00037202 */ /* 0x000fe20000000f00 */
[----:B------:R-:W-:Y:S01]  /*c8b0*/  IMAD.IADD R4, R197, 0x1, -R4 ;  /* 0x00000001c5047824 */ /* 0x000fe200078e0a04 */
[----:B------:R-:W-:Y:S01]  /*c8c0*/  PRMT R73, R6, 0x5410, R7 ;  /* 0x0000541006497816 */ /* 0x000fe20000000007 */
[----:B------:R-:W-:Y:S01]  /*c8d0*/  IMAD.MOV.U32 R6, RZ, RZ, R27 ;  /* 0x000000ffff067224 */ /* 0x000fe200078e001b */
[----:B------:R-:W-:Y:S01]  /*c8e0*/  PRMT R75, R75, 0x5410, R5 ;  /* 0x000054104b4b7816 */ /* 0x000fe20000000005 */
[----:B------:R-:W-:Y:S01]  /*c8f0*/  IMAD.MOV.U32 R7, RZ, RZ, R20 ;  /* 0x000000ffff077224 */ /* 0x000fe200078e0014 */
[----:B------:R-:W-:Y:S01]  /*c900*/  SHF.L.U32 R5, R4, 0x1f, RZ ;  /* 0x0000001f04057819 */ /* 0x000fe200000006ff */
[----:B------:R-:W-:Y:S01]  /*c910*/  IMAD.MOV.U32 R4, RZ, RZ, R12 ;  /* 0x000000ffff047224 */ /* 0x000fe200078e000c */
[----:B------:R-:W-:Y:S01]  /*c920*/  PRMT R70, R3, 0x5410, R6 ;  /* 0x0000541003467816 */ /* 0x000fe20000000006 */
[----:B------:R-:W-:Y:S01]  /*c930*/  IMAD.MOV.U32 R3, RZ, RZ, R21 ;  /* 0x000000ffff037224 */ /* 0x000fe200078e0015 */
[----:B------:R-:W0:Y:S01]  /*c940*/  SYNCS.PHASECHK.TRANS64.TRYWAIT P0, [R18+URZ+0x2a800], R5 ;  /* 0x02a80005120075a7 */ /* 0x000e22000800017f */
[----:B------:R-:W-:Y:S01]  /*c950*/  PRMT R66, R7, 0x7610, R66 ;  /* 0x0000761007427816 */ /* 0x000fe20000000042 */
[----:B------:R-:W-:Y:S01]  /*c960*/  IMAD.MOV.U32 R7, RZ, RZ, R8 ;  /* 0x000000ffff077224 */ /* 0x000fe200078e0008 */
[----:B------:R-:W-:Y:S01]  /*c970*/  MOV R6, R13 ;  /* 0x0000000d00067202 */ /* 0x000fe20000000f00 */
[----:B------:R-:W-:Y:S01]  /*c980*/  BSSY B1, `(.L_x_1715) ;  /* 0x000001a000017945 */ /* 0x000fe20003800000 */
[----:B------:R-:W-:-:S02]  /*c990*/  PRMT R66, R66, 0x5410, R3 ;  /* 0x0000541042427816 */ /* 0x000fc40000000003 */
        /* <DEDUP_REMOVED lines=8> */
[----:B------:R-:W-:Y:S01]  /*ca20*/  VIADDMNMX R72, R84, -R187, 0x80, PT ;  /* 0x0000008054487446 */ /* 0x000fe200038009bb */
[----:B------:R-:W-:Y:S01]  /*ca30*/  IMAD.MOV.U32 R63, RZ, RZ, R15 ;  /* 0x000000ffff3f7224 */ /* 0x000fe200078e000f */
[----:B------:R-:W-:Y:S01]  /*ca40*/  PRMT R76, R6, 0x5410, R7 ;  /* 0x00005410064c7816 */ /* 0x000fe20000000007 */
[----:B------:R-:W-:Y:S01]  /*ca50*/  IMAD.MOV.U32 R6, RZ, RZ, R28 ;  /* 0x000000ffff067224 */ /* 0x000fe200078e001c */
[----:B------:R-:W-:Y:S01]  /*ca60*/  PRMT R74, R74, 0x5410, R4 ;  /* 0x000054104a4a7816 */ /* 0x000fe20000000004 */
[----:B------:R-:W-:Y:S01]  /*ca70*/  IMAD.MOV.U32 R7, RZ, RZ, R29 ;  /* 0x000000ffff077224 */ /* 0x000fe200078e001d */
[----:B------:R-:W-:Y:S01]  /*ca80*/  ISETP.GE.AND P1, PT, R174, R72, PT ;  /* 0x00000048ae00720c */ /* 0x000fe20003f26270 */
[----:B------:R-:W-:-:S03]  /*ca90*/  IMAD.MOV.U32 R4, RZ, RZ, R24 ;  /* 0x000000ffff047224 */ /* 0x000fc600078e0018 */
[----:B------:R-:W-:Y:S01]  /*caa0*/  PRMT R71, R6, 0x5410, R7 ;  /* 0x0000541006477816 */ /* 0x000fe20000000007 */
[----:B------:R-:W-:Y:S01]  /*cab0*/  IMAD.MOV.U32 R7, RZ, RZ, R14 ;  /* 0x000000ffff077224 */ /* 0x000fe200078e000e */
[----:B------:R-:W-:-:S04]  /*cac0*/  MOV R6, R25 ;  /* 0x0000001900067202 */ /* 0x000fc80000000f00 */
[----:B------:R-:W-:Y:S01]  /*cad0*/  PRMT R67, R4, 0x5410, R6 ;  /* 0x0000541004437816 */ /* 0x000fe20000000006 */
[----:B------:R-:W-:Y:S01]  /*cae0*/  IMAD.MOV.U32 R4, RZ, RZ, R10 ;  /* 0x000000ffff047224 */ /* 0x000fe200078e000a */
[----:B------:R-:W-:Y:S01]  /*caf0*/  PRMT R65, R7, 0x5410, R63 ;  /* 0x0000541007417816 */ /* 0x000fe2000000003f */
[----:B------:R-:W-:Y:S01]  /*cb00*/  IMAD.MOV.U32 R6, RZ, RZ, R11 ;  /* 0x000000ffff067224 */ /* 0x000fe200078e000b */
[----:B0-----:R-:W-:Y:S06]  /*cb10*/  @!P0 BRA `(.L_x_1716) ;  /* 0x000001bc00488947 */ /* 0x001fec0003800000 */
.L_x_2045:
[----:B------:R-:W-:Y:S05]  /*cb20*/  BSYNC B1 ;  /* 0x0000000000017941 */ /* 0x000fea0003800000 */
.L_x_1715:
        /* <DEDUP_REMOVED lines=13> */
[----:B------:R-:W-:Y:S01]  /*cc00*/  SHF.R.U32.HI R90, RZ, 0x10, R61 ;  /* 0x00000010ff5a7819 */ /* 0x000fe2000001163d */
[--C-:B------:R-:W-:Y:S01]  /*cc10*/  HADD2.F32 R77, -RZ, R89.reuse.H1_H1 ;  /* 0x30000059ff4d7230 */ /* 0x100fe20000004100 */
[----:B------:R-:W-:Y:S01]  /*cc20*/  SHF.R.U32.HI R84, RZ, 0x10, R59 ;  /* 0x00000010ff547819 */ /* 0x000fe2000001163b */
[----:B------:R-:W-:Y:S01]  /*cc30*/  HADD2.F32 R89, -RZ, R89.H0_H0 ;  /* 0x20000059ff597230 */ /* 0x000fe20000004100 */
[----:B------:R-:W-:Y:S01]  /*cc40*/  SHF.R.U64 R93, R60, 0x10, R61 ;  /* 0x000000103c5d7819 */ /* 0x000fe2000000123d */
[----:B------:R-:W-:Y:S01]  /*cc50*/  HADD2.F32 R90, -RZ, R90.H0_H0 ;  /* 0x2000005aff5a7230 */ /* 0x000fe20000004100 */
[----:B------:R-:W-:Y:S01]  /*cc60*/  SHF.R.U64 R94, R58, 0x10, R59 ;  /* 0x000000103a5e7819 */ /* 0x000fe2000000123b */
[----:B------:R-:W-:Y:S02]  /*cc70*/  HADD2.F32 R84, -RZ, R84.H0_H0 ;  /* 0x20000054ff547230 */ /* 0x000fe40000004100 */
[----:B0-----:R-:W-:-:S02]  /*cc80*/  HADD2.F32 R61, -RZ, R7.H1_H1 ;  /* 0x30000007ff3d7230 */ /* 0x001fc40000004100 */
[----:B------:R-:W-:Y:S02]  /*cc90*/  HADD2.F32 R60, -RZ, R7.H0_H0 ;  /* 0x20000007ff3c7230 */ /* 0x000fe40000004100 */
[--C-:B------:R-:W-:Y:S02]  /*cca0*/  HADD2.F32 R7, -RZ, R4.reuse.H0_H0 ;  /* 0x20000004ff077230 */ /* 0x100fe40000004100 */
[C---:B------:R-:W-:Y:S01]  /*ccb0*/  FMUL.FTZ R91, R61.reuse, R90 ;  /* 0x0000005a3d5b7220 */ /* 0x040fe20000410000 */
[----:B------:R-:W-:Y:S01]  /*ccc0*/  FMUL.FTZ R61, R61, R84 ;  /* 0x000000543d3d7220 */ /* 0x000fe20000410000 */
[----:B------:R-:W-:Y:S02]  /*ccd0*/  HADD2.F32 R4, -RZ, R4.H1_H1 ;  /* 0x30000004ff047230 */ /* 0x000fe40000004100 */
[--C-:B------:R-:W-:Y:S02]  /*cce0*/  HADD2.F32 R58, -RZ, R6.reuse.H0_H0 ;  /* 0x20000006ff3a7230 */ /* 0x100fe40000004100 */
[----:B------:R-:W-:Y:S01]  /*ccf0*/  FFMA.FTZ R90, R60, R90, R61 ;  /* 0x0000005a3c5a7223 */ /* 0x000fe2000001003d */
[----:B------:R-:W-:-:S02]  /*cd00*/  HADD2.F32 R59, -RZ, R6.H1_H1 ;  /* 0x30000006ff3b7230 */ /* 0x000fc40000004100 */
[----:B------:R-:W-:Y:S01]  /*cd10*/  FFMA.FTZ R91, R60, R84, -R91 ;  /* 0x000000543c5b7223 */ /* 0x000fe2000001085b */
[--C-:B------:R-:W-:Y:S02]  /*cd20*/  HADD2.F32 R61, -RZ, R88.reuse.H1_H1 ;  /* 0x30000058ff3d7230 */ /* 0x100fe40000004100 */
[C---:B------:R-:W-:Y:S01]  /*cd30*/  FMUL.FTZ R92, R4.reuse, R89 ;  /* 0x00000059045c7220 */ /* 0x040fe20000410000 */
[--C-:B------:R-:W-:Y:S02]  /*cd40*/  HADD2.F32 R6, -RZ, R5.reuse.H0_H0 ;  /* 0x20000005ff067230 */ /* 0x100fe40000004100 */
[-C--:B------:R-:W-:Y:S01]  /*cd50*/  FMUL.FTZ R84, R4, R77.reuse ;  /* 0x0000004d04547220 */ /* 0x080fe20000410000 */
[----:B------:R-:W-:Y:S02]  /*cd60*/  HADD2.F32 R88, -RZ, R88.H0_H0 ;  /* 0x20000058ff587230 */ /* 0x000fe40000004100 */
[----:B------:R-:W-:Y:S01]  /*cd70*/  FFMA.FTZ R92, R7, R77, -R92 ;  /* 0x0000004d075c7223 */ /* 0x000fe2000001085c */
[----:B------:R-:W-:-:S02]  /*cd80*/  HADD2.F32 R5, -RZ, R5.H1_H1 ;  /* 0x30000005ff057230 */ /* 0x000fc40000004100 */
[----:B------:R-:W-:Y:S01]  /*cd90*/  FFMA.FTZ R89, R7, R89, R84 ;  /* 0x0000005907597223 */ /* 0x000fe20000010054 */
[----:B------:R-:W-:Y:S02]  /*cda0*/  HADD2.F32 R60, -RZ, R93.H0_H0 ;  /* 0x2000005dff3c7230 */ /* 0x000fe40000004100 */
[CC--:B------:R-:W-:Y:S01]  /*cdb0*/  FMUL.FTZ R77, R59.reuse, R61.reuse ;  /* 0x0000003d3b4d7220 */ /* 0x0c0fe20000410000 */
[----:B------:R-:W-:Y:S02]  /*cdc0*/  HADD2.F32 R4, -RZ, R94.H0_H0 ;  /* 0x2000005eff047230 */ /* 0x000fe40000004100 */
[----:B------:R-:W-:Y:S01]  /*cdd0*/  FMUL.FTZ R84, R59, R88 ;  /* 0x000000583b547220 */ /* 0x000fe20000410000 */
[C---:B------:R-:W-:Y:S01]  /*cde0*/  FMUL.FTZ R7, R5.reuse, R60 ;  /* 0x0000003c05077220 */ /* 0x040fe20000410000 */
[C---:B------:R-:W-:Y:S01]  /*cdf0*/  FFMA.FTZ R77, R58.reuse, R88, -R77 ;  /* 0x000000583a4d7223 */ /* 0x040fe2000001084d */
[-C--:B------:R-:W-:Y:S01]  /*ce00*/  FMUL.FTZ R59, R5, R4.reuse ;  /* 0x00000004053b7220 */ /* 0x080fe20000410000 */
[----:B------:R-:W-:Y:S01]  /*ce10*/  FFMA.FTZ R84, R58, R61, R84 ;  /* 0x0000003d3a547223 */ /* 0x000fe20000010054 */
[----:B------:R-:W-:Y:S01]  /*ce20*/  FFMA.FTZ R5, R6, R4, -R7 ;  /* 0x0000000406057223 */ /* 0x000fe20000010807 */
[----:B------:R-:W-:Y:S01]  /*ce30*/  F2FP.F16.F32.PACK_AB R7, R90, R91 ;  /* 0x0000005b5a07723e */ /* 0x000fe200000000ff */
[----:B------:R-:W-:Y:S01]  /*ce40*/  FFMA.FTZ R60, R6, R60, R59 ;  /* 0x0000003c063c7223 */ /* 0x000fe2000001003b */
[----:B------:R-:W-:-:S02]  /*ce50*/  F2FP.F16.F32.PACK_AB R4, R89, R92 ;  /* 0x0000005c5904723e */ /* 0x000fc400000000ff */
[----:B------:R-:W-:Y:S02]  /*ce60*/  F2FP.F16.F32.PACK_AB R6, R84, R77 ;  /* 0x0000004d5406723e */ /* 0x000fe400000000ff */
[----:B------:R-:W-:-:S05]  /*ce70*/  F2FP.F16.F32.PACK_AB R5, R60, R5 ;  /* 0x000000053c05723e */ /* 0x000fca00000000ff */
[----:B------:R0:W-:Y:S02]  /*ce80*/  STS.128 [R62+0xc400], R4 ;  /* 0x00c400043e007388 */ /* 0x0001e40000000c00 */
.L_x_1720:
[----:B------:R-:W-:Y:S05]  /*ce90*/  BSYNC B2 ;  /* 0x0000000000027941 */ /* 0x000fea0003800000 */
.L_x_1719:
[----:B------:R-:W-:Y:S04]  /*cea0*/  BSSY B2, `(.L_x_1721) ;  /* 0x000002c000027945 */ /* 0x000fe80003800000 */
[----:B------:R-:W-:Y:S05]  /*ceb0*/  @P1 BRA `(.L_x_1722) ;  /* 0x0000000000a81947 */ /* 0x000fea0003800000 */
[----:B0-----:R-:W0:Y:S01]  /*cec0*/  LDS.128 R4, [R0] ;  /* 0x0000000000047984 */ /* 0x001e220000000c00 */
[----:B------:R-:W-:Y:S01]  /*ced0*/  SHF.R.U32.HI R59, RZ, 0x10, R55 ;  /* 0x00000010ff3b7819 */ /* 0x000fe20000011637 */
[----:B------:R-:W-:Y:S01]  /*cee0*/  HADD2.F32 R58, -RZ, R87.H0_H0 ;  /* 0x20000057ff3a7230 */ /* 0x000fe20000004100 */
[--C-:B------:R-:W-:Y:S01]  /*cef0*/  SHF.R.U32.HI R61, RZ, 0x10, R57.reuse ;  /* 0x00000010ff3d7819 */ /* 0x100fe20000011639 */
[--C-:B------:R-:W-:Y:S01]  /*cf00*/  HADD2.F32 R60, -RZ, R86.reuse.H0_H0 ;  /* 0x20000056ff3c7230 */ /* 0x100fe20000004100 */
[----:B------:R-:W-:Y:S01]  /*cf10*/  SHF.R.U64 R89, R56, 0x10, R57 ;  /* 0x0000001038597819 */ /* 0x000fe20000001239 */
[----:B------:R-:W-:Y:S01]  /*cf20*/  HADD2.F32 R59, -RZ, R59.H0_H0 ;  /* 0x2000003bff3b7230 */ /* 0x000fe20000004100 */
[----:B------:R-:W-:Y:S01]  /*cf30*/  SHF.R.U64 R91, R54, 0x10, R55 ;  /* 0x00000010365b7819 */ /* 0x000fe20000001237 */
[----:B------:R-:W-:Y:S02]  /*cf40*/  HADD2.F32 R61, -RZ, R61.H0_H0 ;  /* 0x2000003dff3d7230 */ /* 0x000fe40000004100 */
[----:B------:R-:W-:-:S02]  /*cf50*/  HADD2.F32 R86, -RZ, R86.H1_H1 ;  /* 0x30000056ff567230 */ /* 0x000fc40000004100 */
[----:B------:R-:W-:Y:S02]  /*cf60*/  HADD2.F32 R87, -RZ, R87.H1_H1 ;  /* 0x30000057ff577230 */ /* 0x000fe40000004100 */
[--C-:B0-----:R-:W-:Y:S02]  /*cf70*/  HADD2.F32 R57, -RZ, R7.reuse.H1_H1 ;  /* 0x30000007ff397230 */ /* 0x101fe40000004100 */
[----:B------:R-:W-:Y:S02]  /*cf80*/  HADD2.F32 R56, -RZ, R7.H0_H0 ;  /* 0x20000007ff387230 */ /* 0x000fe40000004100 */
[--C-:B------:R-:W-:Y:S02]  /*cf90*/  HADD2.F32 R7, -RZ, R4.reuse.H0_H0 ;  /* 0x20000004ff077230 */ /* 0x100fe40000004100 */
[C---:B------:R-:W-:Y:S01]  /*cfa0*/  FMUL.FTZ R88, R57.reuse, R59 ;  /* 0x0000003b39587220 */ /* 0x040fe20000410000 */
[----:B------:R-:W-:Y:S02]  /*cfb0*/  HADD2.F32 R4, -RZ, R4.H1_H1 ;  /* 0x30000004ff047230 */ /* 0x000fe40000004100 */
[----:B------:R-:W-:Y:S01]  /*cfc0*/  FMUL.FTZ R77, R57, R61 ;  /* 0x0000003d394d7220 */ /* 0x000fe20000410000 */
[----:B------:R-:W-:-:S02]  /*cfd0*/  HADD2.F32 R54, -RZ, R6.H0_H0 ;  /* 0x20000006ff367230 */ /* 0x000fc40000004100 */
[----:B------:R-:W-:Y:S01]  /*cfe0*/  FFMA.FTZ R90, R56, R61, R88 ;  /* 0x0000003d385a7223 */ /* 0x000fe20000010058 */
[----:B------:R-:W-:Y:S02]  /*cff0*/  HADD2.F32 R55, -RZ, R6.H1_H1 ;  /* 0x30000006ff377230 */ /* 0x000fe40000004100 */
[----:B------:R-:W-:Y:S01]  /*d000*/  FMUL.FTZ R84, R4, R60 ;  /* 0x0000003c04547220 */ /* 0x000fe20000410000 */
[--C-:B------:R-:W-:Y:S02]  /*d010*/  HADD2.F32 R6, -RZ, R5.reuse.H0_H0 ;  /* 0x20000005ff067230 */ /* 0x100fe40000004100 */
[----:B------:R-:W-:Y:S01]  /*d020*/  FFMA.FTZ R77, R56, R59, -R77 ;  /* 0x0000003b384d7223 */ /* 0x000fe2000001084d */
[-C--:B------:R-:W-:Y:S01]  /*d030*/  FMUL.FTZ R88, R4, R58.reuse ;  /* 0x0000003a04587220 */ /* 0x080fe20000410000 */
[----:B------:R-:W-:Y:S02]  /*d040*/  HADD2.F32 R5, -RZ, R5.H1_H1 ;  /* 0x30000005ff057230 */ /* 0x000fe40000004100 */
[----:B------:R-:W-:Y:S01]  /*d050*/  FFMA.FTZ R84, R7, R58, -R84 ;  /* 0x0000003a07547223 */ /* 0x000fe20000010854 */
[----:B------:R-:W-:-:S02]  /*d060*/  HADD2.F32 R56, -RZ, R89.H0_H0 ;  /* 0x20000059ff387230 */ /* 0x000fc40000004100 */
[----:B------:R-:W-:Y:S01]  /*d070*/  FFMA.FTZ R57, R7, R60, R88 ;  /* 0x0000003c07397223 */ /* 0x000fe20000010058 */
[----:B------:R-:W-:Y:S02]  /*d080*/  HADD2.F32 R4, -RZ, R91.H0_H0 ;  /* 0x2000005bff047230 */ /* 0x000fe40000004100 */
[C---:B------:R-:W-:Y:S01]  /*d090*/  FMUL.FTZ R59, R55.reuse, R86 ;  /* 0x00000056373b7220 */ /* 0x040fe20000410000 */
[-C--:B------:R-:W-:Y:S01]  /*d0a0*/  FMUL.FTZ R61, R55, R87.reuse ;  /* 0x00000057373d7220 */ /* 0x080fe20000410000 */
[C---:B------:R-:W-:Y:S01]  /*d0b0*/  FMUL.FTZ R7, R5.reuse, R56 ;  /* 0x0000003805077220 */ /* 0x040fe20000410000 */
[----:B------:R-:W-:Y:S01]  /*d0c0*/  FMUL.FTZ R55, R5, R4 ;  /* 0x0000000405377220 */ /* 0x000fe20000410000 */
[C---:B------:R-:W-:Y:S01]  /*d0d0*/  FFMA.FTZ R59, R54.reuse, R87, -R59 ;  /* 0x00000057363b7223 */ /* 0x040fe2000001083b */
[----:B------:R-:W-:Y:S01]  /*d0e0*/  FFMA.FTZ R54, R54, R86, R61 ;  /* 0x0000005636367223 */ /* 0x000fe2000001003d */
[C---:B------:R-:W-:Y:S01]  /*d0f0*/  FFMA.FTZ R5, R6.reuse, R4, -R7 ;  /* 0x0000000406057223 */ /* 0x040fe20000010807 */
[----:B------:R-:W-:Y:S01]  /*d100*/  FFMA.FTZ R56, R6, R56, R55 ;  /* 0x0000003806387223 */ /* 0x000fe20000010037 */
[----:B------:R-:W-:-:S02]  /*d110*/  F2FP.F16.F32.PACK_AB R7, R90, R77 ;  /* 0x0000004d5a07723e */ /* 0x000fc400000000ff */
[----:B------:R-:W-:Y:S02]  /*d120*/  F2FP.F16.F32.PACK_AB R6, R54, R59 ;  /* 0x0000003b3606723e */ /* 0x000fe400000000ff */
[----:B------:R-:W-:Y:S02]  /*d130*/  F2FP.F16.F32.PACK_AB R4, R57, R84 ;  /* 0x000000543904723e */ /* 0x000fe400000000ff */
[----:B------:R-:W-:-:S05]  /*d140*/  F2FP.F16.F32.PACK_AB R5, R56, R5 ;  /* 0x000000053805723e */ /* 0x000fca00000000ff */
[----:B------:R1:W-:Y:S02]  /*d150*/  STS.128 [R0], R4 ;  /* 0x0000000400007388 */ /* 0x0003e40000000c00 */
.L_x_1722:
[----:B------:R-:W-:Y:S05]  /*d160*/  BSYNC B2 ;  /* 0x0000000000027941 */ /* 0x000fea0003800000 */
.L_x_1721:
[----:B------:R-:W-:Y:S04]  /*d170*/  BSSY B2, `(.L_x_1723) ;  /* 0x000002c000027945 */ /* 0x000fe80003800000 */
[----:B------:R-:W-:Y:S05]  /*d180*/  @P2 BRA `(.L_x_1724) ;  /* 0x0000000000a82947 */ /* 0x000fea0003800000 */
[----:B01----:R-:W0:Y:S01]  /*d190*/  LDS.128 R4, [R62+0x10400] ;  /* 0x010400003e047984 */ /* 0x003e220000000c00 */
[----:B------:R-:W-:Y:S01]  /*d1a0*/  SHF.R.U32.HI R55, RZ, 0x10, R53 ;  /* 0x00000010ff377819 */ /* 0x000fe20000011635 */
[----:B------:R-:W-:Y:S01]  /*d1b0*/  HADD2.F32 R54, -RZ, R85.H0_H0 ;  /* 0x20000055ff367230 */ /* 0x000fe20000004100 */
[----:B------:R-:W-:Y:S01]  /*d1c0*/  SHF.R.U32.HI R57, RZ, 0x10, R51 ;  /* 0x00000010ff397819 */ /* 0x000fe20000011633 */
[----:B------:R-:W-:Y:S01]  /*d1d0*/  HADD2.F32 R56, -RZ, R83.H0_H0 ;  /* 0x20000053ff387230 */ /* 0x000fe20000004100 */
        /* <DEDUP_REMOVED lines=27> */
[-C--:B------:R-:W-:Y:S01]  /*d390*/  FMUL.FTZ R51, R5, R4.reuse ;  /* 0x0000000405337220 */ /* 0x080fe20000410000 */
        /* <DEDUP_REMOVED lines=8> */
[----:B------:R2:W-:Y:S02]  /*d420*/  STS.128 [R62+0x10400], R4 ;  /* 0x010400043e007388 */ /* 0x0005e40000000c00 */
.L_x_1724:
[----:B------:R-:W-:Y:S05]  /*d430*/  BSYNC B2 ;  /* 0x0000000000027941 */ /* 0x000fea0003800000 */
.L_x_1723:
[----:B------:R-:W-:Y:S04]  /*d440*/  BSSY B2, `(.L_x_1725) ;  /* 0x000002c000027945 */ /* 0x000fe80003800000 */
[----:B------:R-:W-:Y:S05]  /*d450*/  @P3 BRA `(.L_x_1726) ;  /* 0x0000000000a83947 */ /* 0x000fea0003800000 */
[----:B012---:R-:W0:Y:S01]  /*d460*/  LDS.128 R4, [R0+0x4000] ;  /* 0x0040000000047984 */ /* 0x007e220000000c00 */
[----:B------:R-:W-:Y:S01]  /*d470*/  SHF.R.U32.HI R51, RZ, 0x10, R49 ;  /* 0x00000010ff337819 */ /* 0x000fe20000011631 */
[----:B------:R-:W-:Y:S01]  /*d480*/  HADD2.F32 R50, -RZ, R81.H1_H1 ;  /* 0x30000051ff327230 */ /* 0x000fe20000004100 */
[----:B------:R-:W-:Y:S01]  /*d490*/  SHF.R.U32.HI R53, RZ, 0x10, R47 ;  /* 0x00000010ff357819 */ /* 0x000fe2000001162f */
[--C-:B------:R-:W-:Y:S01]  /*d4a0*/  HADD2.F32 R52, -RZ, R82.reuse.H1_H1 ;  /* 0x30000052ff347230 */ /* 0x100fe20000004100 */
[----:B------:R-:W-:Y:S01]  /*d4b0*/  SHF.R.U64 R59, R48, 0x10, R49 ;  /* 0x00000010303b7819 */ /* 0x000fe20000001231 */
[----:B------:R-:W-:Y:S01]  /*d4c0*/  HADD2.F32 R51, -RZ, R51.H0_H0 ;  /* 0x20000033ff337230 */ /* 0x000fe20000004100 */
[----:B------:R-:W-:Y:S01]  /*d4d0*/  SHF.R.U64 R57, R46, 0x10, R47 ;  /* 0x000000102e397819 */ /* 0x000fe2000000122f */
[----:B------:R-:W-:Y:S02]  /*d4e0*/  HADD2.F32 R53, -RZ, R53.H0_H0 ;  /* 0x20000035ff357230 */ /* 0x000fe40000004100 */
[----:B------:R-:W-:-:S02]  /*d4f0*/  HADD2.F32 R82, -RZ, R82.H0_H0 ;  /* 0x20000052ff527230 */ /* 0x000fc40000004100 */
[----:B------:R-:W-:Y:S02]  /*d500*/  HADD2.F32 R81, -RZ, R81.H0_H0 ;  /* 0x20000051ff517230 */ /* 0x000fe40000004100 */
        /* <DEDUP_REMOVED lines=31> */
.L_x_1726:
[----:B------:R-:W-:Y:S05]  /*d700*/  BSYNC B2 ;  /* 0x0000000000027941 */ /* 0x000fea0003800000 */
.L_x_1725:
[----:B------:R-:W-:Y:S04]  /*d710*/  BSSY B2, `(.L_x_1727) ;  /* 0x000002c000027945 */ /* 0x000fe80003800000 */
[----:B------:R-:W-:Y:S05]  /*d720*/  @P4 BRA `(.L_x_1728) ;  /* 0x0000000000a84947 */ /* 0x000fea0003800000 */
[----:B0123--:R-:W0:Y:S01]  /*d730*/  LDS.128 R4, [R62+0x14400] ;  /* 0x014400003e047984 */ /* 0x00fe220000000c00 */
        /* <DEDUP_REMOVED lines=41> */
.L_x_1728:
[----:B------:R-:W-:Y:S05]  /*d9d0*/  BSYNC B2 ;  /* 0x0000000000027941 */ /* 0x000fea0003800000 */
.L_x_1727:
[----:B------:R-:W-:Y:S05]  /*d9e0*/  @P5 BRA `(.L_x_1718) ;  /* 0x0000000000a85947 */ /* 0x000fea0003800000 */
[----:B01234-:R-:W0:Y:S01]  /*d9f0*/  LDS.128 R4, [R0+0x8000] ;  /* 0x0080000000047984 */ /* 0x01fe220000000c00 */
[----:B------:R-:W-:Y:S01]  /*da00*/  SHF.R.U32.HI R43, RZ, 0x10, R37 ;  /* 0x00000010ff2b7819 */ /* 0x000fe20000011625 */
[----:B------:R-:W-:Y:S01]  /*da10*/  HADD2.F32 R42, -RZ, R78.H0_H0 ;  /* 0x2000004eff2a7230 */ /* 0x000fe20000004100 */
[--C-:B------:R-:W-:Y:S01]  /*da20*/  SHF.R.U32.HI R45, RZ, 0x10, R39.reuse ;  /* 0x00000010ff2d7819 */ /* 0x100fe20000011627 */
        /* <DEDUP_REMOVED lines=25> */
[CC--:B------:R-:W-:Y:S01]  /*dbc0*/  FMUL.FTZ R43, R37.reuse, R69.reuse ;  /* 0x00000045252b7220 */ /* 0x0c0fe20000410000 */
[----:B------:R-:W-:Y:S01]  /*dbd0*/  FMUL.FTZ R42, R37, R78 ;  /* 0x0000004e252a7220 */ /* 0x000fe20000410000 */
        /* <DEDUP_REMOVED lines=11> */
.L_x_1718:
[----:B------:R-:W-:Y:S05]  /*dc90*/  BSYNC B1 ;  /* 0x0000000000017941 */ /* 0x000fea0003800000 */
.L_x_1717:
        /* <DEDUP_REMOVED lines=12> */
[--C-:B------:R-:W-:Y:S01]  /*dd60*/  SHF.R.U64 R47, R40, 0x10, R41.reuse ;  /* 0x00000010282f7819 */ /* 0x100fe20000001229 */
[----:B------:R-:W-:Y:S01]  /*dd70*/  HADD2.F32 R38, -RZ, R76.H0_H0 ;  /* 0x2000004cff267230 */ /* 0x000fe20000004100 */
[----:B------:R-:W-:Y:S01]  /*dd80*/  SHF.R.U32.HI R39, RZ, 0x10, R41 ;  /* 0x00000010ff277819 */ /* 0x000fe20000011629 */
[--C-:B------:R-:W-:Y:S01]  /*dd90*/  HADD2.F32 R40, -RZ, R75.reuse.H0_H0 ;  /* 0x2000004bff287230 */ /* 0x100fe20000004100 */
[--C-:B------:R-:W-:Y:S01]  /*dda0*/  SHF.R.U32.HI R41, RZ, 0x10, R31.reuse ;  /* 0x00000010ff297819 */ /* 0x100fe2000001161f */
[----:B------:R-:W-:Y:S01]  /*ddb0*/  HADD2.F32 R75, -RZ, R75.H1_H1 ;  /* 0x3000004bff4b7230 */ /* 0x000fe20000004100 */
[----:B------:R-:W-:Y:S01]  /*ddc0*/  SHF.R.U64 R45, R30, 0x10, R31 ;  /* 0x000000101e2d7819 */ /* 0x000fe2000000121f */
[----:B------:R-:W-:Y:S02]  /*ddd0*/  HADD2.F32 R39, -RZ, R39.H0_H0 ;  /* 0x20000027ff277230 */ /* 0x000fe40000004100 */
[----:B------:R-:W-:-:S02]  /*dde0*/  HADD2.F32 R41, -RZ, R41.H0_H0 ;  /* 0x20000029ff297230 */ /* 0x000fc40000004100 */
        /* <DEDUP_REMOVED lines=32> */
.L_x_1731:
[----:B------:R-:W-:Y:S05]  /*dff0*/  BSYNC B1 ;  /* 0x0000000000017941 */ /* 0x000fea0003800000 */
.L_x_1730:
[----:B------:R-:W-:Y:S04]  /*e000*/  BSSY B1, `(.L_x_1732) ;  /* 0x000002c000017945 */ /* 0x000fe80003800000 */
[----:B------:R-:W-:Y:S05]  /*e010*/  @P1 BRA `(.L_x_1733) ;  /* 0x0000000000a81947 */ /* 0x000fea0003800000 */
[----:B0-----:R-:W0:Y:S01]  /*e020*/  LDS.128 R4, [R0+0x2000] ;  /* 0x0020000000047984 */ /* 0x001e220000000c00 */
        /* <DEDUP_REMOVED lines=41> */
.L_x_1733:
[----:B------:R-:W-:Y:S05]  /*e2c0*/  BSYNC B1 ;  /* 0x0000000000017941 */ /* 0x000fea0003800000 */
.L_x_1732:
[----:B------:R-:W-:Y:S04]  /*e2d0*/  BSSY B1, `(.L_x_1734) ;  /* 0x000002c000017945 */ /* 0x000fe80003800000 */
[----:B------:R-:W-:Y:S05]  /*e2e0*/  @P2 BRA `(.L_x_1735) ;  /* 0x0000000000a82947 */ /* 0x000fea0003800000 */
[----:B01----:R-:W0:Y:S01]  /*e2f0*/  LDS.128 R4, [R62+0x12400] ;  /* 0x012400003e047984 */ /* 0x003e220000000c00 */
[----:B------:R-:W-:Y:S01]  /*e300*/  SHF.R.U32.HI R31, RZ, 0x10, R29 ;  /* 0x00000010ff1f7819 */ /* 0x000fe2000001161d */
[----:B------:R-:W-:Y:S01]  /*e310*/  HADD2.F32 R30, -RZ, R71.H0_H0 ;  /* 0x20000047ff1e7230 */ /* 0x000fe20000004100 */
[----:B------:R-:W-:Y:S01]  /*e320*/  SHF.R.U32.HI R33, RZ, 0x10, R27 ;  /* 0x00000010ff217819 */ /* 0x000fe2000001161b */
        /* <DEDUP_REMOVED lines=38> */
.L_x_1735:
[----:B------:R-:W-:Y:S05]  /*e590*/  BSYNC B1 ;  /* 0x0000000000017941 */ /* 0x000fea0003800000 */
.L_x_1734:
[----:B------:R-:W-:Y:S04]  /*e5a0*/  BSSY B1, `(.L_x_1736) ;  /* 0x000002c000017945 */ /* 0x000fe80003800000 */
[----:B------:R-:W-:Y:S05]  /*e5b0*/  @P3 BRA `(.L_x_1737) ;  /* 0x0000000000a83947 */ /* 0x000fea0003800000 */
[----:B012---:R-:W0:Y:S01]  /*e5c0*/  LDS.128 R4, [R0+0x6000] ;  /* 0x0060000000047984 */ /* 0x007e220000000c00 */
        /* <DEDUP_REMOVED lines=41> */
.L_x_1737:
[----:B------:R-:W-:Y:S05]  /*e860*/  BSYNC B1 ;  /* 0x0000000000017941 */ /* 0x000fea0003800000 */
.L_x_1736:
[----:B------:R-:W-:Y:S04]  /*e870*/  BSSY B1, `(.L_x_1738) ;  /* 0x000002c000017945 */ /* 0x000fe80003800000 */
[----:B------:R-:W-:Y:S05]  /*e880*/  @P4 BRA `(.L_x_1739) ;  /* 0x0000000000a84947 */ /* 0x000fea0003800000 */
[----:B0123--:R-:W0:Y:S01]  /*e890*/  LDS.128 R4, [R62+0x16400] ;  /* 0x016400003e047984 */ /* 0x00fe220000000c00 */
        /* <DEDUP_REMOVED lines=41> */
.L_x_1739:
[----:B------:R-:W-:Y:S05]  /*eb30*/  BSYNC B1 ;  /* 0x0000000000017941 */ /* 0x000fea0003800000 */
.L_x_1738:
[----:B------:R-:W-:Y:S05]  /*eb40*/  @P5 BRA `(.L_x_1729) ;  /* 0x0000003400ac5947 */ /* 0x000fea0003800000 */
[----:B01234-:R-:W0:Y:S01]  /*eb50*/  LDS.128 R4, [R0+0xa000] ;  /* 0x00a0000000047984 */ /* 0x01fe220000000c00 */
        /* <DEDUP_REMOVED lines=9> */
[--C-:B0-----:R-:W-:Y:S02]  /*ebf0*/  HADD2.F32 R11, -RZ, R7.reuse.H1_H1 ;  /* 0x30000007ff0b7230 */ /* 0x101fe40000004100 */
[----:B------:R-:W-:Y:S02]  /*ec00*/  HADD2.F32 R10, -RZ, R7.H0_H0 ;  /* 0x20000007ff0a7230 */ /* 0x000fe40000004100 */
[--C-:B------:R-:W-:Y:S02]  /*ec10*/  HADD2.F32 R7, -RZ, R4.reuse.H0_H0 ;  /* 0x20000004ff077230 */ /* 0x100fe40000004100 */
[C---:B------:R-:W-:Y:S01]  /*ec20*/  FMUL.FTZ R21, R11.reuse, R15 ;  /* 0x0000000f0b157220 */ /* 0x040fe20000410000 */
[----:B------:R-:W-:Y:S02]  /*ec30*/  HADD2.F32 R4, -RZ, R4.H1_H1 ;  /* 0x30000004ff047230 */ /* 0x000fe40000004100 */
[----:B------:R-:W-:Y:S01]  /*ec40*/  FMUL.FTZ R24, R11, R13 ;  /* 0x0000000d0b187220 */ /* 0x000fe20000410000 */
[----:B------:R-:W-:-:S02]  /*ec50*/  HADD2.F32 R8, -RZ, R6.H0_H0 ;  /* 0x20000006ff087230 */ /* 0x000fc40000004100 */
[C---:B------:R-:W-:Y:S01]  /*ec60*/  FFMA.FTZ R21, R10.reuse, R13, -R21 ;  /* 0x0000000d0a157223 */ /* 0x040fe20000010815 */
[----:B------:R-:W-:Y:S02]  /*ec70*/  HADD2.F32 R9, -RZ, R6.H1_H1 ;  /* 0x30000006ff097230 */ /* 0x000fe40000004100 */
[----:B------:R-:W-:Y:S01]  /*ec80*/  FFMA.FTZ R26, R10, R15, R24 ;  /* 0x0000000f0a1a7223 */ /* 0x000fe20000010018 */
[----:B------:R-:W-:Y:S02]  /*ec90*/  HADD2.F32 R6, -RZ, R5.H0_H0 ;  /* 0x20000005ff067230 */ /* 0x000fe40000004100 */
[C---:B------:R-:W-:Y:S01]  /*eca0*/  FMUL.FTZ R20, R4.reuse, R14 ;  /* 0x0000000e04147220 */ /* 0x040fe20000410000 */
[----:B------:R-:W-:Y:S01]  /*ecb0*/  FMUL.FTZ R24, R4, R12 ;  /* 0x0000000c04187220 */ /* 0x000fe20000410000 */
[----:B------:R-:W-:Y:S02]  /*ecc0*/  HADD2.F32 R10, -RZ, R3.H1_H1 ;  /* 0x30000003ff0a7230 */ /* 0x000fe40000004100 */
[----:B------:R-:W-:Y:S01]  /*ecd0*/  FMUL.FTZ R15, R9, R63 ;  /* 0x0000003f090f7220 */ /* 0x000fe20000410000 */
[----:B------:R-:W-:-:S02]  /*ece0*/  HADD2.F32 R5, -RZ, R5.H1_H1 ;  /* 0x30000005ff057230 */ /* 0x000fc40000004100 */
[C---:B------:R-:W-:Y:S01]  /*ecf0*/  FFMA.FTZ R20, R7.reuse, R12, -R20 ;  /* 0x0000000c07147223 */ /* 0x040fe20000010814 */
[----:B------:R-:W-:Y:S02]  /*ed00*/  HADD2.F32 R4, -RZ, R25.H0_H0 ;  /* 0x20000019ff047230 */ /* 0x000fe40000004100 */
[----:B------:R-:W-:Y:S01]  /*ed10*/  FFMA.FTZ R11, R7, R14, R24 ;  /* 0x0000000e070b7223 */ /* 0x000fe20000010018 */
[----:B------:R-:W-:Y:S02]  /*ed20*/  HADD2.F32 R3, -RZ, R27.H0_H0 ;  /* 0x2000001bff037230 */ /* 0x000fe40000004100 */
[-C--:B------:R-:W-:Y:S01]  /*ed30*/  FMUL.FTZ R13, R9, R10.reuse ;  /* 0x0000000a090d7220 */ /* 0x080fe20000410000 */
[C---:B------:R-:W-:Y:S01]  /*ed40*/  FFMA.FTZ R10, R8.reuse, R10, R15 ;  /* 0x0000000a080a7223 */ /* 0x040fe2000001000f */
[C---:B------:R-:W-:Y:S01]  /*ed50*/  FMUL.FTZ R7, R5.reuse, R4 ;  /* 0x0000000405077220 */ /* 0x040fe20000410000 */
[----:B------:R-:W-:Y:S01]  /*ed60*/  FMUL.FTZ R9, R5, R3 ;  /* 0x0000000305097220 */ /* 0x000fe20000410000 */
[----:B------:R-:W-:-:S02]  /*ed70*/  FFMA.FTZ R13, R8, R63, -R13 ;  /* 0x0000003f080d7223 */ /* 0x000fc4000001080d */
[----:B------:R-:W-:Y:S01]  /*ed80*/  FFMA.FTZ R5, R6, R3, -R7 ;  /* 0x0000000306057223 */ /* 0x000fe20000010807 */
[----:B------:R-:W-:Y:S01]  /*ed90*/  F2FP.F16.F32.PACK_AB R7, R26, R21 ;  /* 0x000000151a07723e */ /* 0x000fe200000000ff */
[----:B------:R-:W-:Y:S01]  /*eda0*/  FFMA.FTZ R8, R6, R4, R9 ;  /* 0x0000000406087223 */ /* 0x000fe20000010009 */
[----:B------:R-:W-:Y:S02]  /*edb0*/  F2FP.F16.F32.PACK_AB R4, R11, R20 ;  /* 0x000000140b04723e */ /* 0x000fe400000000ff */
[----:B------:R-:W-:Y:S02]  /*edc0*/  F2FP.F16.F32.PACK_AB R6, R10, R13 ;  /* 0x0000000d0a06723e */ /* 0x000fe400000000ff */
[----:B------:R-:W-:-:S05]  /*edd0*/  F2FP.F16.F32.PACK_AB R5, R8, R5 ;  /* 0x000000050805723e */ /* 0x000fca00000000ff */
[----:B------:R0:W-:Y:S01]  /*ede0*/  STS.128 [R0+0xa000], R4 ;  /* 0x00a0000400007388 */ /* 0x0001e20000000c00 */
[----:B------:R-:W-:Y:S05]  /*edf0*/  BRA `(.L_x_1729) ;  /* 0x0000003400007947 */ /* 0x000fea0003800000 */
.L_x_1708:
[----:B------:R-:W0:Y:S01]  /*ee00*/  LDC R25, c[0x0][0x448] ;  /* 0x00011200ff197b82 */ /* 0x000e220000000800 */
[----:B------:R-:W-:Y:S01]  /*ee10*/  LEA R3, R198, R9, 0x6 ;  /* 0x00000009c6037211 */ /* 0x000fe200078e30ff */
[----:B------:R-:W-:Y:S01]  /*ee20*/  ULDC.64 UR4, c[0x0][0x3f8] ;  /* 0x0000fe0000047ab9 */ /* 0x000fe20000000a00 */
[----:B------:R-:W-:Y:S01]  /*ee30*/  ULDC.64 UR6, c[0x0][0x408] ;  /* 0x0001020000067ab9 */ /* 0x000fe20000000a00 */
[----:B------:R-:W-:Y:S02]  /*ee40*/  IMAD.MOV.U32 R4, RZ, RZ, R26 ;  /* 0x000000ffff047224 */ /* 0x000fe400078e001a */
[----:B------:R-:W-:Y:S02]  /*ee50*/  IMAD.MOV.U32 R10, RZ, RZ, R24 ;  /* 0x000000ffff0a7224 */ /* 0x000fe400078e0018 */
[----:B------:R-:W-:Y:S01]  /*ee60*/  IMAD.MOV.U32 R11, RZ, RZ, R31 ;  /* 0x000000ffff0b7224 */ /* 0x000fe200078e001f */
[----:B0-----:R-:W-:-:S13]  /*ee70*/  ISETP.NE.AND P0, PT, R25, 0x1, PT ;  /* 0x000000011900780c */ /* 0x001fda0003f05270 */
[----:B------:R-:W0:Y:S08]  /*ee80*/  @P0 LDC R0, c[0x0][0x44c] ;  /* 0x00011300ff000b82 */ /* 0x000e300000000800 */
[----:B------:R-:W1:Y:S01]  /*ee90*/  @P0 LDC R5, c[0x0][0x450] ;  /* 0x00011400ff050b82 */ /* 0x000e620000000800 */
[----:B0-----:R-:W-:-:S05]  /*eea0*/  @P0 IMAD.HI.U32 R0, R3, R0, RZ ;  /* 0x0000000003000227 */ /* 0x001fca00078e00ff */
[----:B-1----:R-:W-:Y:S01]  /*eeb0*/  @P0 SHF.R.U32.HI R3, RZ, R5, R0 ;  /* 0x00000005ff030219 */ /* 0x002fe20000011600 */
[----:B------:R-:W-:-:S03]  /*eec0*/  IMAD.MOV.U32 R5, RZ, RZ, R29 ;  /* 0x000000ffff057224 */ /* 0x000fc600078e001d */
[----:B------:R-:W-:Y:S01]  /*eed0*/  SHF.R.S32.HI R0, RZ, 0x1f, R3 ;  /* 0x0000001fff007819 */ /* 0x000fe20000011403 */
[----:B------:R-:W-:-:S04]  /*eee0*/  IMAD.WIDE.U32 R4, R3, UR4, R4 ;  /* 0x0000000403047c25 */ /* 0x000fc8000f8e0004 */
[C---:B------:R-:W-:Y:S02]  /*eef0*/  IMAD R6, R0.reuse, UR4, RZ ;  /* 0x0000000400067c24 */ /* 0x040fe4000f8e02ff */
[----:B------:R-:W-:Y:S02]  /*ef00*/  IMAD R0, R0, UR6, RZ ;  /* 0x0000000600007c24 */ /* 0x000fe4000f8e02ff */
[C---:B------:R-:W-:Y:S01]  /*ef10*/  IMAD R7, R3.reuse, UR5, R6 ;  /* 0x0000000503077c24 */ /* 0x040fe2000f8e0206 */
[----:B------:R-:W-:Y:S01]  /*ef20*/  ULDC.64 UR4, c[0x0][0x3e8] ;  /* 0x0000fa0000047ab9 */ /* 0x000fe20000000a00 */
[----:B------:R-:W-:Y:S01]  /*ef30*/  IMAD.WIDE.U32 R10, R3, UR6, R10 ;  /* 0x00000006030a7c25 */ /* 0x000fe2000f8e000a */
[----:B------:R-:W-:Y:S01]  /*ef40*/  LEA R6, P0, R4, UR4, 0x1 ;  /* 0x0000000404067c11 */ /* 0x000fe2000f8008ff */
[----:B------:R-:W-:Y:S01]  /*ef50*/  UMOV UR4, 0xffffffff ;  /* 0xffffffff00047882 */ /* 0x000fe20000000000 */
[----:B------:R-:W-:Y:S01]  /*ef60*/  IADD3 R7, R5, R7, RZ ;  /* 0x0000000705077210 */ /* 0x000fe20007ffe0ff */
[----:B------:R-:W-:Y:S01]  /*ef70*/  IMAD R21, R3, UR7, R0 ;  /* 0x0000000703157c24 */ /* 0x000fe2000f8e0200 */
[----:B------:R-:W-:-:S02]  /*ef80*/  ULDC.64 UR6, c[0x0][0x400] ;  /* 0x0001000000067ab9 */ /* 0x000fc40000000a00 */
[----:B------:R-:W-:Y:S01]  /*ef90*/  LEA R20, P1, R10, UR6, 0x1 ;  /* 0x000000060a147c11 */ /* 0x000fe2000f8208ff */
[----:B------:R-:W-:Y:S01]  /*efa0*/  IMAD.IADD R21, R11, 0x1, R21 ;  /* 0x000000010b157824 */ /* 0x000fe200078e0215 */
[----:B------:R-:W-:-:S04]  /*efb0*/  LEA.HI.X R7, R4, UR5, R7, 0x1, P0 ;  /* 0x0000000504077c11 */ /* 0x000fc800080f0c07 */
[----:B------:R-:W-:Y:S01]  /*efc0*/  LEA.HI.X R21, R10, UR7, R21, 0x1, P1 ;  /* 0x000000070a157c11 */ /* 0x000fe200088f0c15 */
[----:B------:R-:W-:Y:S06]  /*efd0*/  BRA.DIV UR4, `(.L_x_1740) ;  /* 0x0000019a042c7947 */ /* 0x000fec000b800000 */
[----:B------:R0:W1:Y:S04]  /*efe0*/  SHFL.IDX PT, R3, R7, RZ, 0x1c1f ;  /* 0x001c1fff07037589 */ /* 0x00006800000e0000 */
[----:B------:R0:W2:Y:S04]  /*eff0*/  SHFL.IDX PT, R0, R6, RZ, 0x1c1f ;  /* 0x001c1fff06007589 */ /* 0x0000a800000e0000 */
[----:B------:R0:W3:Y:S04]  /*f000*/  SHFL.IDX PT, R5, R21, RZ, 0x1c1f ;  /* 0x001c1fff15057589 */ /* 0x0000e800000e0000 */
[----:B------:R0:W4:Y:S02]  /*f010*/  SHFL.IDX PT, R14, R20, RZ, 0x1c1f ;  /* 0x001c1fff140e7589 */ /* 0x00012400000e0000 */
.L_x_2051:
        /* <DEDUP_REMOVED lines=17> */
[----:B--2---:R-:W-:Y:S01]  /*f130*/  IMAD.MOV.U32 R12, RZ, RZ, R0 ;  /* 0x000000ffff0c7224 */ /* 0x004fe200078e0000 */
[----:B------:R-:W-:Y:S01]  /*f140*/  ISETP.GE.AND P2, PT, R16, UR4, PT ;  /* 0x0000000410007c0c */ /* 0x000fe2000bf46270 */
[----:B-1----:R-:W-:Y:S01]  /*f150*/  IMAD.MOV.U32 R13, RZ, RZ, R3 ;  /* 0x000000ffff0d7224 */ /* 0x002fe200078e0003 */
[----:B------:R-:W-:Y:S01]  /*f160*/  ISETP.GE.AND P3, PT, R168, UR4, PT ;  /* 0x00000004a8007c0c */ /* 0x000fe2000bf66270 */
[----:B----4-:R-:W-:Y:S01]  /*f170*/  IMAD.MOV.U32 R24, RZ, RZ, R14 ;  /* 0x000000ffff187224 */ /* 0x010fe200078e000e */
[----:B------:R-:W-:Y:S01]  /*f180*/  ISETP.GE.AND P4, PT, R169, UR4, PT ;  /* 0x00000004a9007c0c */ /* 0x000fe2000bf86270 */
[----:B---3--:R-:W-:Y:S01]  /*f190*/  IMAD.MOV.U32 R25, RZ, RZ, R5 ;  /* 0x000000ffff197224 */ /* 0x008fe200078e0005 */
[----:B------:R-:W-:Y:S02]  /*f1a0*/  CS2R R28, SRZ ;  /* 0x00000000001c7805 */ /* 0x000fe4000001ff00 */
[----:B------:R-:W-:-:S02]  /*f1b0*/  CS2R R30, SRZ ;  /* 0x00000000001e7805 */ /* 0x000fc4000001ff00 */
[----:B------:R-:W-:Y:S02]  /*f1c0*/  CS2R R40, SRZ ;  /* 0x0000000000287805 */ /* 0x000fe4000001ff00 */
[----:B------:R-:W-:Y:S01]  /*f1d0*/  CS2R R42, SRZ ;  /* 0x00000000002a7805 */ /* 0x000fe2000001ff00 */
[----:B------:R-:W-:Y:S02]  /*f1e0*/  @!P2 IMAD.SHL.U32 R11, R16, 0x2, RZ ;  /* 0x00000002100ba824 */ /* 0x000fe400078e00ff */
[----:B------:R-:W-:Y:S02]  /*f1f0*/  @!P3 SHF.L.U32 R27, R170, 0x3, RZ ;  /* 0x00000003aa1bb819 */ /* 0x000fe400000006ff */
[----:B------:R-:W-:Y:S01]  /*f200*/  @!P4 IMAD.SHL.U32 R49, R171, 0x8, RZ ;  /* 0x00000008ab31c824 */ /* 0x000fe200078e00ff */
[----:B------:R-:W-:Y:S02]  /*f210*/  @!P2 IADD3 R50, P0, R0, R11, RZ ;  /* 0x0000000b0032a210 */ /* 0x000fe40007f1e0ff */
[----:B------:R-:W-:-:S02]  /*f220*/  @!P2 SHF.L.U64.HI R0, R16, 0x1, R17 ;  /* 0x000000011000a819 */ /* 0x000fc40000010211 */
[----:B------:R-:W-:Y:S01]  /*f230*/  @!P2 IADD3 R4, P1, R14, R11, RZ ;  /* 0x0000000b0e04a210 */ /* 0x000fe20007f3e0ff */
[--C-:B------:R-:W-:Y:S01]  /*f240*/  @!P3 IMAD.WIDE R10, R27, 0x2, R12.reuse ;  /* 0x000000021b0ab825 */ /* 0x100fe200078e020c */
[----:B------:R-:W-:Y:S02]  /*f250*/  CS2R R36, SRZ ;  /* 0x0000000000247805 */ /* 0x000fe4000001ff00 */
[----:B------:R-:W-:Y:S02]  /*f260*/  CS2R R38, SRZ ;  /* 0x0000000000267805 */ /* 0x000fe4000001ff00 */
[----:B------:R-:W-:Y:S01]  /*f270*/  CS2R R32, SRZ ;  /* 0x0000000000207805 */ /* 0x000fe2000001ff00 */
[----:B------:R-:W-:Y:S01]  /*f280*/  @!P4 IMAD.WIDE R14, R49, 0x2, R12 ;  /* 0x00000002310ec825 */ /* 0x000fe200078e020c */
[----:B------:R-:W-:Y:S02]  /*f290*/  CS2R R34, SRZ ;  /* 0x0000000000227805 */ /* 0x000fe4000001ff00 */
[----:B------:R-:W-:-:S02]  /*f2a0*/  CS2R R44, SRZ ;  /* 0x00000000002c7805 */ /* 0x000fc4000001ff00 */
[----:B------:R-:W-:Y:S01]  /*f2b0*/  CS2R R46, SRZ ;  /* 0x00000000002e7805 */ /* 0x000fe2000001ff00 */
[--C-:B------:R-:W-:Y:S01]  /*f2c0*/  @!P3 IMAD.WIDE R12, R27, 0x2, R24.reuse ;  /* 0x000000021b0cb825 */ /* 0x100fe200078e0218 */
[----:B------:R-:W-:Y:S02]  /*f2d0*/  CS2R R26, SRZ ;  /* 0x00000000001a7805 */ /* 0x000fe4000001ff00 */
[----:B------:R-:W-:Y:S01]  /*f2e0*/  @!P2 IADD3.X R5, R5, R0, RZ, P1, !PT ;  /* 0x000000000505a210 */ /* 0x000fe20000ffe4ff */
[----:B------:R1:W5:Y:S01]  /*f2f0*/  @!P3 LD.E.128 R28, desc[UR60][R10.64] ;  /* 0x0000003c0a1cb980 */ /* 0x000362000c101d00 */
[----:B------:R-:W-:Y:S01]  /*f300*/  @!P4 IMAD.WIDE R48, R49, 0x2, R24 ;  /* 0x000000023130c825 */ /* 0x000fe200078e0218 */
[----:B------:R-:W-:Y:S02]  /*f310*/  CS2R R24, SRZ ;  /* 0x0000000000187805 */ /* 0x000fe4000001ff00 */
[----:B------:R1:W5:Y:S01]  /*f320*/  @!P3 LD.E.128 R40, desc[UR60][R12.64] ;  /* 0x0000003c0c28b980 */ /* 0x000362000c101d00 */
[----:B------:R-:W-:-:S03]  /*f330*/  @!P2 IMAD.X R51, R3, 0x1, R0, P0 ;  /* 0x000000010333a824 */ /* 0x000fc600000e0600 */
[----:B------:R1:W5:Y:S04]  /*f340*/  @!P4 LD.E.128 R24, desc[UR60][R14.64] ;  /* 0x0000003c0e18c980 */ /* 0x000368000c101d00 */
[----:B------:R1:W5:Y:S04]  /*f350*/  @!P4 LD.E.128 R36, desc[UR60][R48.64] ;  /* 0x0000003c3024c980 */ /* 0x000368000c101d00 */
[----:B------:R1:W5:Y:S04]  /*f360*/  @!P2 LD.E.128 R32, desc[UR60][R50.64] ;  /* 0x0000003c3220a980 */ /* 0x000368000c101d00 */
[----:B------:R1:W5:Y:S02]  /*f370*/  @!P2 LD.E.128 R44, desc[UR60][R4.64] ;  /* 0x0000003c042ca980 */ /* 0x000364000c101d00 */
.L_x_1742:
[----:B------:R-:W-:Y:S05]  /*f380*/  BSYNC B1 ;  /* 0x0000000000017941 */ /* 0x000fea0003800000 */
.L_x_1741:
[----:B-1---5:R-:W-:Y:S01]  /*f390*/  IMAD.MOV.U32 R3, RZ, RZ, R45 ;  /* 0x000000ffff037224 */ /* 0x022fe200078e002d */
[----:B------:R-:W-:Y:S01]  /*f3a0*/  UMOV UR4, 0xffffffff ;  /* 0xffffffff00047882 */ /* 0x000fe20000000000 */
[----:B------:R-:W-:Y:S02]  /*f3b0*/  IMAD.MOV.U32 R4, RZ, RZ, R46 ;  /* 0x000000ffff047224 */ /* 0x000fe400078e002e */
[----:B---3--:R-:W-:Y:S01]  /*f3c0*/  IMAD.MOV.U32 R5, RZ, RZ, R47 ;  /* 0x000000ffff057224 */ /* 0x008fe200078e002f */
[----:B------:R-:W-:Y:S01]  /*f3d0*/  PRMT R90, R3, 0x7610, R90 ;  /* 0x00007610035a7816 */ /* 0x000fe2000000005a */
[----:B--2---:R-:W-:Y:S01]  /*f3e0*/  IMAD.MOV.U32 R0, RZ, RZ, R44 ;  /* 0x000000ffff007224 */ /* 0x004fe200078e002c */
        /* <DEDUP_REMOVED lines=13> */
[----:B------:R-:W-:Y:S01]  /*f4c0*/  PRMT R75, R3, 0x5410, R0 ;  /* 0x00005410034b7816 */ /* 0x000fe20000000000 */
[----:B------:R-:W-:Y:S01]  /*f4d0*/  IMAD.MOV.U32 R0, RZ, RZ, R32 ;  /* 0x000000ffff007224 */ /* 0x000fe200078e0020 */
[----:B------:R-:W-:Y:S01]  /*f4e0*/  PRMT R74, R5, 0x5410, R4 ;  /* 0x00005410054a7816 */ /* 0x000fe20000000004 */
[----:B------:R-:W-:Y:S01]  /*f4f0*/  IMAD.MOV.U32 R3, RZ, RZ, R33 ;  /* 0x000000ffff037224 */ /* 0x000fe200078e0021 */
[----:B------:R-:W-:Y:S01]  /*f500*/  MOV R4, R34 ;  /* 0x0000002200047202 */ /* 0x000fe20000000f00 */
[----:B------:R-:W-:Y:S01]  /*f510*/  IMAD.MOV.U32 R5, RZ, RZ, R35 ;  /* 0x000000ffff057224 */ /* 0x000fe200078e0023 */
[----:B------:R-:W-:Y:S01]  /*f520*/  PRMT R89, R0, 0x7610, R89 ;  /* 0x0000761000597816 */ /* 0x000fe20000000059 */
        /* <DEDUP_REMOVED lines=10> */
[----:B------:R-:W-:Y:S02]  /*f5d0*/  IMAD.MOV.U32 R4, RZ, RZ, R26 ;  /* 0x000000ffff047224 */ /* 0x000fe400078e001a */
[----:B------:R-:W-:Y:S02]  /*f5e0*/  IMAD.MOV.U32 R5, RZ, RZ, R27 ;  /* 0x000000ffff057224 */ /* 0x000fe400078e001b */
[----:B------:R-:W-:-:S03]  /*f5f0*/  IMAD.MOV.U32 R3, RZ, RZ, R25 ;  /* 0x000000ffff037224 */ /* 0x000fc600078e0019 */
[----:B------:R-:W-:Y:S02]  /*f600*/  PRMT R77, R4, 0x5410, R5 ;  /* 0x00005410044d7816 */ /* 0x000fe40000000005 */
[----:B------:R-:W-:Y:S02]  /*f610*/  CS2R R4, SRZ ;  /* 0x0000000000047805 */ /* 0x000fe4000001ff00 */
[----:B------:R-:W-:Y:S01]  /*f620*/  PRMT R76, R0, 0x5410, R3 ;  /* 0x00005410004c7816 */ /* 0x000fe20000000003 */
[----:B------:R-:W-:Y:S06]  /*f630*/  BRA.DIV UR4, `(.L_x_1743) ;  /* 0x0000019604047947 */ /* 0x000fec000b800000 */
[----:B------:R1:W2:Y:S04]  /*f640*/  SHFL.IDX PT, R3, R7, 0x1, 0x1c1f ;  /* 0x003c1f0007037f89 */ /* 0x0002a800000e0000 */
[----:B------:R1:W3:Y:S04]  /*f650*/  SHFL.IDX PT, R0, R6, 0x1, 0x1c1f ;  /* 0x003c1f0006007f89 */ /* 0x0002e800000e0000 */
[----:B0-----:R-:W0:Y:S04]  /*f660*/  SHFL.IDX PT, R21, R21, 0x1, 0x1c1f ;  /* 0x003c1f0015157f89 */ /* 0x001e2800000e0000 */
[----:B-1----:R-:W0:Y:S02]  /*f670*/  SHFL.IDX PT, R20, R20, 0x1, 0x1c1f ;  /* 0x003c1f0014147f89 */ /* 0x002e2400000e0000 */
.L_x_2057:
[----:B------:R-:W-:Y:S01]  /*f680*/  IADD3 R11, R9, 0x40, RZ ;  /* 0x00000040090b7810 */ /* 0x000fe20007ffe0ff */
[----:B------:R-:W-:Y:S01]  /*f690*/  BSSY B1, `(.L_x_1744) ;  /* 0x0000032000017945 */ /* 0x000fe20003800000 */
[----:B------:R-:W-:Y:S02]  /*f6a0*/  CS2R R6, SRZ ;  /* 0x0000000000067805 */ /* 0x000fe4000001ff00 */
[----:B------:R-:W-:Y:S02]  /*f6b0*/  CS2R R8, SRZ ;  /* 0x0000000000087805 */ /* 0x000fe4000001ff00 */
[----:B------:R-:W-:Y:S02]  /*f6c0*/  ISETP.GE.AND P0, PT, R11, R92, PT ;  /* 0x0000005c0b00720c */ /* 0x000fe40003f06270 */
[----:B------:R-:W-:Y:S02]  /*f6d0*/  CS2R R10, SRZ ;  /* 0x00000000000a7805 */ /* 0x000fe4000001ff00 */
[----:B------:R-:W-:-:S02]  /*f6e0*/  CS2R R12, SRZ ;  /* 0x00000000000c7805 */ /* 0x000fc4000001ff00 */
[----:B----4-:R-:W-:Y:S02]  /*f6f0*/  CS2R R14, SRZ ;  /* 0x00000000000e7805 */ /* 0x010fe4000001ff00 */
[----:B------:R-:W-:Y:S02]  /*f700*/  CS2R R48, SRZ ;  /* 0x0000000000307805 */ /* 0x000fe4000001ff00 */
[----:B------:R-:W-:Y:S02]  /*f710*/  CS2R R50, SRZ ;  /* 0x0000000000327805 */ /* 0x000fe4000001ff00 */
[----:B------:R-:W-:Y:S02]  /*f720*/  CS2R R52, SRZ ;  /* 0x0000000000347805 */ /* 0x000fe4000001ff00 */
[----:B------:R-:W-:Y:S02]  /*f730*/  CS2R R54, SRZ ;  /* 0x0000000000367805 */ /* 0x000fe4000001ff00 */
[----:B------:R-:W-:-:S02]  /*f740*/  CS2R R56, SRZ ;  /* 0x0000000000387805 */ /* 0x000fc4000001ff00 */
[----:B------:R-:W-:Y:S01]  /*f750*/  CS2R R58, SRZ ;  /* 0x00000000003a7805 */ /* 0x000fe2000001ff00 */
[----:B------:R-:W-:Y:S06]  /*f760*/  @P0 BRA `(.L_x_1745) ;  /* 0x0000000000900947 */ /* 0x000fec0003800000 */
[----:B------:R-:W-:Y:S01]  /*f770*/  ULDC UR4, c[0x0][0x3f4] ;  /* 0x0000fd0000047ab9 */ /* 0x000fe20000000800 */
[----:B---3--:R-:W-:Y:S01]  /*f780*/  IMAD.MOV.U32 R4, RZ, RZ, R0 ;  /* 0x000000ffff047224 */ /* 0x008fe200078e0000 */
[----:B------:R-:W-:Y:S01]  /*f790*/  ISETP.GE.AND P2, PT, R16, UR4, PT ;  /* 0x0000000410007c0c */ /* 0x000fe2000bf46270 */
[----:B--2---:R-:W-:Y:S01]  /*f7a0*/  IMAD.MOV.U32 R5, RZ, RZ, R3 ;  /* 0x000000ffff057224 */ /* 0x004fe200078e0003 */
[----:B------:R-:W-:Y:S02]  /*f7b0*/  ISETP.GE.AND P4, PT, R169, UR4, PT ;  /* 0x00000004a9007c0c */ /* 0x000fe4000bf86270 */
[----:B------:R-:W-:Y:S02]  /*f7c0*/  CS2R R52, SRZ ;  /* 0x0000000000347805 */ /* 0x000fe4000001ff00 */
[----:B------:R-:W-:Y:S02]  /*f7d0*/  ISETP.GE.AND P3, PT, R168, UR4, PT ;  /* 0x00000004a8007c0c */ /* 0x000fe4000bf66270 */
[----:B------:R-:W-:-:S02]  /*f7e0*/  CS2R R54, SRZ ;  /* 0x0000000000367805 */ /* 0x000fc4000001ff00 */
[----:B------:R-:W-:Y:S02]  /*f7f0*/  CS2R R8, SRZ ;  /* 0x0000000000087805 */ /* 0x000fe4000001ff00 */
[----:B------:R-:W-:Y:S02]  /*f800*/  CS2R R10, SRZ ;  /* 0x00000000000a7805 */ /* 0x000fe4000001ff00 */
[----:B------:R-:W-:Y:S02]  /*f810*/  CS2R R56, SRZ ;  /* 0x0000000000387805 */ /* 0x000fe4000001ff00 */
[----:B------:R-:W-:Y:S01]  /*f820*/  CS2R R58, SRZ ;  /* 0x00000000003a7805 */ /* 0x000fe2000001ff00 */
[----:B------:R-:W-:Y:S01]  /*f830*/  @!P2 IMAD.SHL.U32 R63, R16, 0x2, RZ ;  /* 0x00000002103fa824 */ /* 0x000fe200078e00ff */
[----:B------:R-:W-:Y:S01]  /*f840*/  @!P4 SHF.L.U32 R65, R171, 0x3, RZ ;  /* 0x00000003ab41c819 */ /* 0x000fe200000006ff */
[----:B------:R-:W-:-:S03]  /*f850*/  @!P3 IMAD.SHL.U32 R73, R170, 0x8, RZ ;  /* 0x00000008aa49b824 */ /* 0x000fc600078e00ff */
[-C--:B------:R-:W-:Y:S02]  /*f860*/  @!P2 IADD3 R60, P0, R0, R63.reuse, RZ ;  /* 0x0000003f003ca210 */ /* 0x080fe40007f1e0ff */
[----:B0-----:R-:W-:Y:S01]  /*f870*/  @!P2 IADD3 R62, P1, R20, R63, RZ ;  /* 0x0000003f143ea210 */ /* 0x001fe20007f3e0ff */
        /* <DEDUP_REMOVED lines=9> */
[--C-:B------:R-:W-:Y:S01]  /*f910*/  @!P3 IMAD.WIDE R72, R73, 0x2, R20.reuse ;  /* 0x000000024948b825 */ /* 0x100fe200078e0214 */
[----:B------:R1:W5:Y:S03]  /*f920*/  @!P3 LD.E.128 R52, desc[UR60][R66.64] ;  /* 0x0000003c4234b980 */ /* 0x000366000c101d00 */
[----:B------:R-:W-:Y:S01]  /*f930*/  @!P4 IMAD.WIDE R64, R65, 0x2, R20 ;  /* 0x000000024140c825 */ /* 0x000fe200078e0214 */
[----:B------:R1:W5:Y:S03]  /*f940*/  @!P3 LD.E.128 R8, desc[UR60][R72.64] ;  /* 0x0000003c4808b980 */ /* 0x000366000c101d00 */
[--C-:B------:R-:W-:Y:S01]  /*f950*/  @!P2 IMAD.X R61, R3, 0x1, R0.reuse, P0 ;  /* 0x00000001033da824 */ /* 0x100fe200000e0600 */
[----:B------:R1:W5:Y:S01]  /*f960*/  @!P4 LD.E.128 R56, desc[UR60][R70.64] ;  /* 0x0000003c4638c980 */ /* 0x000362000c101d00 */
[----:B------:R-:W-:-:S03]  /*f970*/  @!P2 IMAD.X R63, R21, 0x1, R0, P1 ;  /* 0x00000001153fa824 */ /* 0x000fc600008e0600 */
[----:B------:R1:W5:Y:S04]  /*f980*/  @!P4 LD.E.128 R12, desc[UR60][R64.64] ;  /* 0x0000003c400cc980 */ /* 0x000368000c101d00 */
[----:B------:R1:W5:Y:S04]  /*f990*/  @!P2 LD.E.128 R48, desc[UR60][R60.64] ;  /* 0x0000003c3c30a980 */ /* 0x000368000c101d00 */
[----:B------:R1:W5:Y:S02]  /*f9a0*/  @!P2 LD.E.128 R4, desc[UR60][R62.64] ;  /* 0x0000003c3e04a980 */ /* 0x000364000c101d00 */
.L_x_1745:
[----:B------:R-:W-:Y:S05]  /*f9b0*/  BSYNC B1 ;  /* 0x0000000000017941 */ /* 0x000fea0003800000 */
.L_x_1744:
[----:B---3--:R-:W-:Y:S01]  /*f9c0*/  LEA.HI R0, R197, R197, RZ, 0x1 ;  /* 0x000000c5c5007211 */ /* 0x008fe200078f08ff */
[----:B--2--5:R-:W-:Y:S01]  /*f9d0*/  IMAD.MOV.U32 R3, RZ, RZ, R4 ;  /* 0x000000ffff037224 */ /* 0x024fe200078e0004 */
[----:B-1----:R-:W-:Y:S01]  /*f9e0*/  MOV R60, R10 ;  /* 0x0000000a003c7202 */ /* 0x002fe20000000f00 */
[----:B0-----:R-:W-:Y:S01]  /*f9f0*/  IMAD.MOV.U32 R20, RZ, RZ, R5 ;  /* 0x000000ffff147224 */ /* 0x001fe200078e0005 */
[----:B------:R-:W-:Y:S01]  /*fa00*/  LOP3.LUT R0, R0, 0xfffffffe, RZ, 0xc0, !PT ;  /* 0xfffffffe00007812 */ /* 0x000fe200078ec0ff */
[----:B------:R-:W-:Y:S01]  /*fa10*/  IMAD.MOV.U32 R21, RZ, RZ, R7 ;  /* 0x000000ffff157224 */ /* 0x000fe200078e0007 */
[----:B------:R-:W-:Y:S01]  /*fa20*/  PRMT R70, R60, 0x7610, R70 ;  /* 0x000076103c467816 */ /* 0x000fe20000000046 */
[----:B------:R-:W-:Y:S01]  /*fa30*/  IMAD.MOV.U32 R60, RZ, RZ, R14 ;  /* 0x000000ffff3c7224 */ /* 0x000fe200078e000e */
[----:B------:R-:W-:Y:S01]  /*fa40*/  PRMT R78, R3, 0x5410, R20 ;  /* 0x00005410034e7816 */ /* 0x000fe20000000014 */
[----:B------:R-:W-:Y:S01]  /*fa50*/  IMAD.IADD R0, R197, 0x1, -R0 ;  /* 0x00000001c5007824 */ /* 0x000fe200078e0a00 */
[----:B------:R-:W-:Y:S01]  /*fa60*/  MOV R3, R6 ;  /* 0x0000000600037202 */ /* 0x000fe20000000f00 */
[----:B------:R-:W-:Y:S01]  /*fa70*/  IMAD.MOV.U32 R20, RZ, RZ, R9 ;  /* 0x000000ffff147224 */ /* 0x000fe200078e0009 */
[----:B------:R-:W-:Y:S01]  /*fa80*/  VIADDMNMX R73, R92, -R187, 0x80, PT ;  /* 0x000000805c497446 */ /* 0x000fe200038009bb */
[----:B------:R-:W-:Y:S01]  /*fa90*/  IMAD.MOV.U32 R61, RZ, RZ, R49 ;  /* 0x000000ffff3d7224 */ /* 0x000fe200078e0031 */
[----:B------:R-:W-:Y:S01]  /*faa0*/  PRMT R79, R3, 0x5410, R21 ;  /* 0x00005410034f7816 */ /* 0x000fe20000000015 */
[----:B------:R-:W-:Y:S01]  /*fab0*/  IMAD.MOV.U32 R3, RZ, RZ, R8 ;  /* 0x000000ffff037224 */ /* 0x000fe200078e0008 */
[----:B------:R-:W-:Y:S01]  /*fac0*/  SHF.L.U32 R21, R0, 0x1f, RZ ;  /* 0x0000001f00157819 */ /* 0x000fe200000006ff */
[----:B------:R-:W-:Y:S01]  /*fad0*/  IMAD.MOV.U32 R0, RZ, RZ, R11 ;  /* 0x000000ffff007224 */ /* 0x000fe200078e000b */
[----:B------:R-:W-:Y:S01]  /*fae0*/  BSSY B1, `(.L_x_1746) ;  /* 0x000001d000017945 */ /* 0x000fe20003800000 */
[----:B------:R-:W-:Y:S01]  /*faf0*/  IMAD.MOV.U32 R62, RZ, RZ, R50 ;  /* 0x000000ffff3e7224 */ /* 0x000fe200078e0032 */
[----:B------:R-:W0:Y:S01]  /*fb00*/  SYNCS.PHASECHK.TRANS64.TRYWAIT P0, [R18+URZ+0x2a800], R21 ;  /* 0x02a80015120075a7 */ /* 0x000e22000800017f */
[----:B------:R-:W-:Y:S01]  /*fb10*/  PRMT R69, R3, 0x5410, R20 ;  /* 0x0000541003457816 */ /* 0x000fe20000000014 */
[----:B------:R-:W-:Y:S01]  /*fb20*/  IMAD.MOV.U32 R3, RZ, RZ, R12 ;  /* 0x000000ffff037224 */ /* 0x000fe200078e000c */
[----:B------:R-:W-:Y:S01]  /*fb30*/  PRMT R70, R70, 0x5410, R0 ;  /* 0x0000541046467816 */ /* 0x000fe20000000000 */
[----:B------:R-:W-:Y:S01]  /*fb40*/  IMAD.MOV.U32 R20, RZ, RZ, R13 ;  /* 0x000000ffff147224 */ /* 0x000fe200078e000d */
[----:B------:R-:W-:-:S02]  /*fb50*/  PRMT R81, R62, 0x7610, R81 ;  /* 0x000076103e517816 */ /* 0x000fc40000000051 */
[----:B------:R-:W-:Y:S02]  /*fb60*/  MOV R62, R57 ;  /* 0x00000039003e7202 */ /* 0x000fe40000000f00 */
[----:B------:R-:W-:Y:S02]  /*fb70*/  PRMT R0, R3, 0x5410, R20 ;  /* 0x0000541003007816 */ /* 0x000fe40000000014 */
[----:B------:R-:W-:Y:S01]  /*fb80*/  PRMT R3, R60, 0x7610, R3 ;  /* 0x000076103c037816 */ /* 0x000fe20000000003 */
[----:B------:R-:W-:Y:S01]  /*fb90*/  IMAD.MOV.U32 R60, RZ, RZ, R48 ;  /* 0x000000ffff3c7224 */ /* 0x000fe200078e0030 */
[----:B------:R-:W-:Y:S02]  /*fba0*/  MOV R20, R15 ;  /* 0x0000000f00147202 */ /* 0x000fe40000000f00 */
[----:B------:R-:W-:Y:S02]  /*fbb0*/  ISETP.GE.AND P1, PT, R174, R73, PT ;  /* 0x00000049ae00720c */ /* 0x000fe40003f26270 */
        /* <DEDUP_REMOVED lines=8> */
[----:B------:R-:W-:Y:S02]  /*fc40*/  IMAD.MOV.U32 R60, RZ, RZ, R55 ;  /* 0x000000ffff3c7224 */ /* 0x000fe400078e0037 */
[----:B------:R-:W-:-:S03]  /*fc50*/  IMAD.MOV.U32 R61, RZ, RZ, R56 ;  /* 0x000000ffff3d7224 */ /* 0x000fc600078e0038 */
[----:B------:R-:W-:Y:S01]  /*fc60*/  PRMT R72, R20, 0x5410, R60 ;  /* 0x0000541014487816 */ /* 0x000fe2000000003c */
[----:B------:R-:W-:Y:S01]  /*fc70*/  IMAD.MOV.U32 R60, RZ, RZ, R58 ;  /* 0x000000ffff3c7224 */ /* 0x000fe200078e003a */
[----:B------:R-:W-:Y:S01]  /*fc80*/  PRMT R20, R61, 0x5410, R62 ;  /* 0x000054103d147816 */ /* 0x000fe2000000003e */
[----:B------:R-:W-:Y:S01]  /*fc90*/  IMAD.MOV.U32 R61, RZ, RZ, R59 ;  /* 0x000000ffff3d7224 */ /* 0x000fe200078e003b */
[----:B0-----:R-:W-:Y:S06]  /*fca0*/  @!P0 BRA `(.L_x_1747) ;  /* 0x0000018c00dc8947 */ /* 0x001fec0003800000 */
.L_x_2058:
[----:B------:R-:W-:Y:S05]  /*fcb0*/  BSYNC B1 ;  /* 0x0000000000017941 */ /* 0x000fea0003800000 */
.L_x_1746:
[----:B------:R-:W-:Y:S01]  /*fcc0*/  BSSY B1, `(.L_x_1748) ;  /* 0x000012c000017945 */ /* 0x000fe20003800000 */
[----:B0-----:R-:W-:-:S03]  /*fcd0*/  PRMT R21, R60, 0x5410, R61 ;  /* 0x000054103c157816 */ /* 0x001fc6000000003d */
[----:B------:R-:W-:Y:S05]  /*fce0*/  @P1 BRA `(.L_x_1749) ;  /* 0x0000001000a41947 */ /* 0x000fea0003800000 */
[----:B------:R-:W0:Y:S01]  /*fcf0*/  LDC R87, c[0x0][0x3f4] ;  /* 0x0000fd00ff577b82 */ /* 0x000e220000000800 */
[----:B------:R-:W-:Y:S01]  /*fd00*/  BSSY B2, `(.L_x_1750) ;  /* 0x0000067000027945 */ /* 0x000fe20003800000 */
[-C--:B0-----:R-:W-:Y:S02]  /*fd10*/  ISETP.GE.AND P0, PT, R16, R87.reuse, PT ;  /* 0x000000571000720c */ /* 0x081fe40003f06270 */
[-C--:B------:R-:W-:Y:S02]  /*fd20*/  ISETP.GE.AND P1, PT, R168, R87.reuse, PT ;  /* 0x00000057a800720c */ /* 0x080fe40003f26270 */
[----:B------:R-:W-:-:S09]  /*fd30*/  ISETP.GE.AND P2, PT, R169, R87, PT ;  /* 0x00000057a900720c */ /* 0x000fd20003f46270 */
[----:B------:R-:W-:Y:S05]  /*fd40*/  @P0 BRA `(.L_x_1751) ;  /* 0x0000000400880947 */ /* 0x000fea0003800000 */
[----:B------:R-:W-:Y:S01]  /*fd50*/  LEA.HI R62, R87, R198, RZ, 0x1d ;  /* 0x000000c6573e7211 */ /* 0x000fe200078fe8ff */
[--C-:B------:R-:W-:Y:S01]  /*fd60*/  HADD2.F32 R101, -RZ, R90.reuse.H0_H0 ;  /* 0x2000005aff657230 */ /* 0x100fe20000004100 */
[----:B------:R-:W-:Y:S01]  /*fd70*/  LOP3.LUT R60, R184, 0x38, R16, 0xf8, !PT ;  /* 0x00000038b83c7812 */ /* 0x000fe200078ef810 */
[----:B------:R-:W-:Y:S01]  /*fd80*/  HADD2.F32 R100, -RZ, R90.H1_H1 ;  /* 0x3000005aff647230 */ /* 0x000fe20000004100 */
[----:B------:R-:W-:Y:S01]  /*fd90*/  SHF.R.S32.HI R65, RZ, 0x1f, R62 ;  /* 0x0000001fff417819 */ /* 0x000fe2000001143e */
[----:B------:R-:W-:Y:S01]  /*fda0*/  IMAD.SHL.U32 R63, R62, 0x8, RZ ;  /* 0x000000083e3f7824 */ /* 0x000fe200078e00ff */
[----:B------:R-:W-:Y:S02]  /*fdb0*/  LOP3.LUT R61, R60, R185, RZ, 0x3c, !PT ;  /* 0x000000b93c3d7212 */ /* 0x000fe400078e3cff */
[----:B------:R-:W-:Y:S02]  /*fdc0*/  LEA.HI R65, R65, R62, RZ, 0x3 ;  /* 0x0000003e41417211 */ /* 0x000fe400078f18ff */
[----:B------:R-:W-:Y:S01]  /*fdd0*/  LOP3.LUT R60, R184, 0x38, R63, 0xf8, !PT ;  /* 0x00000038b83c7812 */ /* 0x000fe200078ef83f */
[----:B------:R-:W-:Y:S01]  /*fde0*/  IMAD.IADD R61, R186, 0x1, R61 ;  /* 0x00000001ba3d7824 */ /* 0x000fe200078e023d */
[----:B------:R-:W-:-:S02]  /*fdf0*/  SHF.L.U32 R65, R65, 0xa, RZ ;  /* 0x0000000a41417819 */ /* 0x000fc400000006ff */
[----:B------:R-:W-:Y:S01]  /*fe00*/  LOP3.LUT R64, R60, R185, RZ, 0x3c, !PT ;  /* 0x000000b93c407212 */ /* 0x000fe200078e3cff */
[----:B------:R-:W-:Y:S01]  /*fe10*/  IMAD R91, R61, 0x2, R18 ;  /* 0x000000023d5b7824 */ /* 0x000fe200078e0212 */
[----:B------:R-:W-:Y:S02]  /*fe20*/  LOP3.LUT R65, R65, 0x7fffe000, RZ, 0xc0, !PT ;  /* 0x7fffe00041417812 */ /* 0x000fe400078ec0ff */
[----:B------:R-:W-:Y:S02]  /*fe30*/  SHF.R.U32.HI R102, RZ, 0x10, R33 ;  /* 0x00000010ff667819 */ /* 0x000fe40000011621 */
[----:B------:R-:W-:Y:S01]  /*fe40*/  IADD3 R65, R64, R65, R186 ;  /* 0x0000004140417210 */ /* 0x000fe20007ffe0ba */
[----:B------:R-:W0:Y:S01]  /*fe50*/  LDS.128 R60, [R91+0xc400] ;  /* 0x00c400005b3c7984 */ /* 0x000e220000000c00 */
[----:B------:R-:W-:Y:S02]  /*fe60*/  SHF.R.U32.HI R103, RZ, 0x10, R45 ;  /* 0x00000010ff677819 */ /* 0x000fe4000001162d */
[----:B------:R-:W-:Y:S01]  /*fe70*/  SHF.R.U64 R32, R32, 0x10, R33 ;  /* 0x0000001020207819 */ /* 0x000fe20000001221 */
[----:B------:R-:W-:Y:S01]  /*fe80*/  IMAD R92, R65, 0x2, R18 ;  /* 0x00000002415c7824 */ /* 0x000fe200078e0212 */
[----:B------:R-:W-:Y:S01]  /*fe90*/  SHF.R.U64 R44, R44, 0x10, R45 ;  /* 0x000000102c2c7819 */ /* 0x000fe2000000122d */
[----:B------:R-:W-:Y:S01]  /*fea0*/  HADD2.F32 R103, -RZ, R103.H0_H0 ;  /* 0x20000067ff677230 */ /* 0x000fe20000004100 */
[----:B------:R-:W-:-:S02]  /*feb0*/  SHF.R.U64 R33, R34, 0x10, R35 ;  /* 0x0000001022217819 */ /* 0x000fc40000001223 */
[----:B------:R-:W1:Y:S01]  /*fec0*/  LDS.128 R64, [R92+0xc400] ;  /* 0x00c400005c407984 */ /* 0x000e620000000c00 */
[--C-:B------:R-:W-:Y:S02]  /*fed0*/  SHF.R.U64 R34, R46, 0x10, R47.reuse ;  /* 0x000000102e227819 */ /* 0x100fe4000000122f */
[----:B------:R-:W-:Y:S01]  /*fee0*/  SHF.R.U32.HI R46, RZ, 0x10, R47 ;  /* 0x00000010ff2e7819 */ /* 0x000fe2000001162f */
[----:B------:R-:W-:Y:S01]  /*fef0*/  HADD2.F32 R33, -RZ, R33.H0_H0 ;  /* 0x20000021ff217230 */ /* 0x000fe20000004100 */
[----:B------:R-:W-:Y:S01]  /*ff00*/  SHF.R.U32.HI R35, RZ, 0x10, R35 ;  /* 0x00000010ff237819 */ /* 0x000fe20000011623 */
[--C-:B0-----:R-:W-:Y:S02]  /*ff10*/  HADD2.F32 R94, -RZ, R61.reuse.H0_H0 ;  /* 0x2000003dff5e7230 */ /* 0x101fe40000004100 */
[----:B------:R-:W-:Y:S02]  /*ff20*/  HADD2.F32 R96, -RZ, R61.H1_H1 ;  /* 0x3000003dff607230 */ /* 0x000fe40000004100 */
[----:B------:R-:W-:-:S02]  /*ff30*/  HADD2.F32 R95, -RZ, R60.H0_H0 ;  /* 0x2000003cff5f7230 */ /* 0x000fc40000004100 */
[----:B------:R-:W-:Y:S02]  /*ff40*/  HADD2.F32 R45, -RZ, R62.H0_H0 ;  /* 0x2000003eff2d7230 */ /* 0x000fe40000004100 */
[----:B------:R-:W-:Y:S02]  /*ff50*/  HADD2.F32 R47, -RZ, R63.H0_H0 ;  /* 0x2000003fff2f7230 */ /* 0x000fe40000004100 */
[--C-:B-1----:R-:W-:Y:S02]  /*ff60*/  HADD2.F32 R61, -RZ, R65.reuse.H0_H0 ;  /* 0x20000041ff3d7230 */ /* 0x102fe40000004100 */
[----:B------:R-:W-:Y:S02]  /*ff70*/  HADD2.F32 R90, -RZ, R65.H1_H1 ;  /* 0x30000041ff5a7230 */ /* 0x000fe40000004100 */
[--C-:B------:R-:W-:Y:S02]  /*ff80*/  HADD2.F32 R99, -RZ, R67.reuse.H0_H0 ;  /* 0x20000043ff637230 */ /* 0x100fe40000004100 */
[----:B------:R-:W-:Y:S01]  /*ff90*/  FMUL.FTZ R65, R61, R101 ;  /* 0x000000653d417220 */ /* 0x000fe20000410000 */
[----:B------:R-:W-:-:S02]  /*ffa0*/  HADD2.F32 R93, -RZ, R67.H1_H1 ;  /* 0x30000043ff5d7230 */ /* 0x000fc40000004100 */
[-C--:B------:R-:W-:Y:S01]  /*ffb0*/  FMUL.FTZ R105, R61, R100.reuse ;  /* 0x000000643d697220 */ /* 0x080fe20000410000 */
[----:B------:R-:W-:Y:S02]  /*ffc0*/  HADD2.F32 R67, -RZ, R102.H0_H0 ;  /* 0x20000066ff437230 */ /* 0x000fe40000004100 */
[C---:B------:R-:W-:Y:S01]  /*ffd0*/  FFMA.FTZ R61, R94.reuse, R100, -R65 ;  /* 0x000000645e3d7223 */ /* 0x040fe20000010841 */
[----:B------:R-:W-:Y:S02]  /*ffe0*/  HADD2.F32 R97, -RZ, R64.H0_H0 ;  /* 0x20000040ff617230 */ /* 0x000fe40000004100 */
[----:B------:R-:W-:Y:S01]  /*fff0*/  FFMA.FTZ R65, R94, R101, R105 ;  /* 0x000000655e417223 */ /* 0x000fe20000010069 */
[--C-:B------:R-:W-:Y:S02]  /*10000*/  HADD2.F32 R102, -RZ, R89.reuse.H1_H1 ;  /* 0x30000059ff667230 */ /* 0x100fe40000004100 */
[----:B------:R-:W-:Y:S01]  /*10010*/  FMUL.FTZ R107, R90, R103 ;  /* 0x000000675a6b7220 */ /* 0x000fe20000410000 */
[----:B------:R-:W-:-:S02]  /*10020*/  HADD2.F32 R100, -RZ, R89.H0_H0 ;  /* 0x20000059ff647230 */ /* 0x000fc40000004100 */
[-C--:B------:R-:W-:Y:S01]  /*10030*/  FMUL.FTZ R101, R90, R67.reuse ;  /* 0x000000435a657220 */ /* 0x080fe20000410000 */
[----:B------:R-:W-:Y:S02]  /*10040*/  HADD2.F32 R98, -RZ, R66.H0_H0 ;  /* 0x20000042ff627230 */ /* 0x000fe40000004100 */
[C---:B------:R-:W-:Y:S01]  /*10050*/  FMUL.FTZ R104, R97.reuse, R102 ;  /* 0x0000006661687220 */ /* 0x040fe20000410000 */
[--C-:B------:R-:W-:Y:S02]  /*10060*/  HADD2.F32 R89, -RZ, R88.reuse.H1_H1 ;  /* 0x30000058ff597230 */ /* 0x100fe40000004100 */
[C---:B------:R-:W-:Y:S01]  /*10070*/  FFMA.FTZ R90, R96.reuse, R67, -R107 ;  /* 0x00000043605a7223 */ /* 0x040fe2000001086b */
[----:B------:R-:W-:Y:S01]  /*10080*/  FFMA.FTZ R94, R96, R103, R101 ;  /* 0x00000067605e7223 */ /* 0x000fe20000010065 */
[-C--:B------:R-:W-:Y:S01]  /*10090*/  FMUL.FTZ R97, R97, R100.reuse ;  /* 0x0000006461617220 */ /* 0x080fe20000410000 */
[----:B------:R-:W-:Y:S01]  /*100a0*/  FFMA.FTZ R67, R95, R100, -R104 ;  /* 0x000000645f437223 */ /* 0x000fe20000010868 */
[----:B------:R-:W-:-:S02]  /*100b0*/  HADD2.F32 R88, -RZ, R88.H0_H0 ;  /* 0x20000058ff587230 */ /* 0x000fc40000004100 */
[C---:B------:R-:W-:Y:S01]  /*100c0*/  FMUL.FTZ R100, R98.reuse, R89 ;  /* 0x0000005962647220 */ /* 0x040fe20000410000 */
[--C-:B------:R-:W-:Y:S02]  /*100d0*/  HADD2.F32 R96, -RZ, R86.reuse.H0_H0 ;  /* 0x20000056ff607230 */ /* 0x100fe40000004100 */
[----:B------:R-:W-:Y:S01]  /*100e0*/  FFMA.FTZ R97, R95, R102, R97 ;  /* 0x000000665f617223 */ /* 0x000fe20000010061 */
[----:B------:R-:W-:Y:S02]  /*100f0*/  HADD2.F32 R86, -RZ, R86.H1_H1 ;  /* 0x30000056ff567230 */ /* 0x000fe40000004100 */
[-C--:B------:R-:W-:Y:S01]  /*10100*/  FMUL.FTZ R98, R98, R88.reuse ;  /* 0x0000005862627220 */ /* 0x080fe20000410000 */
[----:B------:R-:W-:Y:S01]  /*10110*/  FFMA.FTZ R100, R45, R88, -R100 ;  /* 0x000000582d647223 */ /* 0x000fe20000010864 */
[----:B------:R-:W-:Y:S02]  /*10120*/  HADD2.F32 R88, -RZ, R46.H0_H0 ;  /* 0x2000002eff587230 */ /* 0x000fe40000004100 */
[----:B------:R-:W-:Y:S01]  /*10130*/  FMUL.FTZ R102, R99, R86 ;  /* 0x0000005663667220 */ /* 0x000fe20000410000 */
[----:B------:R-:W-:-:S02]  /*10140*/  HADD2.F32 R46, -RZ, R35.H0_H0 ;  /* 0x20000023ff2e7230 */ /* 0x000fc40000004100 */
[-C--:B------:R-:W-:Y:S01]  /*10150*/  FMUL.FTZ R99, R99, R96.reuse ;  /* 0x0000006063637220 */ /* 0x080fe20000410000 */
[----:B------:R-:W-:Y:S02]  /*10160*/  HADD2.F32 R63, -RZ, R63.H1_H1 ;  /* 0x3000003fff3f7230 */ /* 0x000fe40000004100 */
[----:B------:R-:W-:Y:S01]  /*10170*/  FFMA.FTZ R98, R45, R89, R98 ;  /* 0x000000592d627223 */ /* 0x000fe20000010062 */
[C---:B------:R-:W-:Y:S01]  /*10180*/  FFMA.FTZ R102, R47.reuse, R96, -R102 ;  /* 0x000000602f667223 */ /* 0x040fe20000010866 */
[----:B------:R-:W-:Y:S01]  /*10190*/  FFMA.FTZ R99, R47, R86, R99 ;  /* 0x000000562f637223 */ /* 0x000fe20000010063 */
[----:B------:R-:W-:Y:S02]  /*101a0*/  HADD2.F32 R64, -RZ, R64.H1_H1 ;  /* 0x30000040ff407230 */ /* 0x000fe40000004100 */
[C---:B------:R-:W-:Y:S01]  /*101b0*/  FMUL.FTZ R104, R93.reuse, R88 ;  /* 0x000000585d687220 */ /* 0x040fe20000410000 */
[----:B------:R-:W-:Y:S02]  /*101c0*/  HADD2.F32 R66, -RZ, R66.H1_H1 ;  /* 0x30000042ff427230 */ /* 0x000fe40000004100 */
[----:B------:R-:W-:Y:S01]  /*101d0*/  FMUL.FTZ R86, R93, R46 ;  /* 0x0000002e5d567220 */ /* 0x000fe20000410000 */
[----:B------:R-:W-:-:S02]  /*101e0*/  HADD2.F32 R45, -RZ, R44.H0_H0 ;  /* 0x2000002cff2d7230 */ /* 0x000fc40000004100 */
[C---:B------:R-:W-:Y:S01]  /*101f0*/  FFMA.FTZ R93, R63.reuse, R46, -R104 ;  /* 0x0000002e3f5d7223 */ /* 0x040fe20000010868 */
[----:B------:R-:W-:Y:S02]  /*10200*/  HADD2.F32 R47, -RZ, R34.H0_H0 ;  /* 0x20000022ff2f7230 */ /* 0x000fe40000004100 */
[----:B------:R-:W-:Y:S01]  /*10210*/  FFMA.FTZ R86, R63, R88, R86 ;  /* 0x000000583f567223 */ /* 0x000fe20000010056 */
[----:B------:R-:W-:Y:S02]  /*10220*/  HADD2.F32 R35, -RZ, R32.H0_H0 ;  /* 0x20000020ff237230 */ /* 0x000fe40000004100 */
[----:B------:R-:W-:Y:S01]  /*10230*/  FMUL.FTZ R63, R64, R45 ;  /* 0x0000002d403f7220 */ /* 0x000fe20000410000 */
[----:B------:R-:W-:Y:S02]  /*10240*/  HADD2.F32 R60, -RZ, R60.H1_H1 ;  /* 0x3000003cff3c7230 */ /* 0x000fe40000004100 */
[----:B------:R-:W-:Y:S01]  /*10250*/  FMUL.FTZ R89, R66, R47 ;  /* 0x0000002f42597220 */ /* 0x000fe20000410000 */
[----:B------:R-:W-:-:S02]  /*10260*/  HADD2.F32 R62, -RZ, R62.H1_H1 ;  /* 0x3000003eff3e7230 */ /* 0x000fc40000004100 */
[----:B------:R-:W-:Y:S01]  /*10270*/  FMUL.FTZ R64, R64, R35 ;  /* 0x0000002340407220 */ /* 0x000fe20000410000 */
[----:B------:R-:W-:Y:S01]  /*10280*/  FMUL.FTZ R66, R66, R33 ;  /* 0x0000002142427220 */ /* 0x000fe20000410000 */
[----:B------:R-:W-:Y:S01]  /*10290*/  FFMA.FTZ R32, R60, R35, -R63 ;  /* 0x000000233c207223 */ /* 0x000fe2000001083f */
[----:B------:R-:W-:Y:S01]  /*102a0*/  F2FP.F16.F32.PACK_AB R35, R93, R102 ;  /* 0x000000665d23723e */ /* 0x000fe200000000ff */
[----:B------:R-:W-:Y:S01]  /*102b0*/  FFMA.FTZ R89, R62, R33, -R89 ;  /* 0x000000213e597223 */ /* 0x000fe20000010859 */
[----:B------:R-:W-:Y:S01]  /*102c0*/  FFMA.FTZ R44, R60, R45, R64 ;  /* 0x0000002d3c2c7223 */ /* 0x000fe20000010040 */
[----:B------:R-:W-:Y:S01]  /*102d0*/  FFMA.FTZ R63, R62, R47, R66 ;  /* 0x0000002f3e3f7223 */ /* 0x000fe20000010042 */
[----:B------:R-:W-:Y:S02]  /*102e0*/  F2FP.F16.F32.PACK_AB R33, R90, R61 ;  /* 0x0000003d5a21723e */ /* 0x000fe400000000ff */
[----:B------:R-:W-:Y:S02]  /*102f0*/  F2FP.F16.F32.PACK_AB R32, R32, R67 ;  /* 0x000000432020723e */ /* 0x000fe400000000ff */
[----:B------:R-:W-:-:S02]  /*10300*/  F2FP.F16.F32.PACK_AB R34, R89, R100 ;  /* 0x000000645922723e */ /* 0x000fc400000000ff */
[----:B------:R-:W-:Y:S02]  /*10310*/  F2FP.F16.F32.PACK_AB R47, R86, R99 ;  /* 0x00000063562f723e */ /* 0x000fe400000000ff */
[----:B------:R-:W-:Y:S01]  /*10320*/  F2FP.F16.F32.PACK_AB R45, R94, R65 ;  /* 0x000000415e2d723e */ /* 0x000fe200000000ff */
[----:B------:R0:W-:Y:S01]  /*10330*/  STS.128 [R91+0xc400], R32 ;  /* 0x00c400205b007388 */ /* 0x0001e20000000c00 */
[----:B------:R-:W-:Y:S02]  /*10340*/  F2FP.F16.F32.PACK_AB R44, R44, R97 ;  /* 0x000000612c2c723e */ /* 0x000fe400000000ff */
[----:B------:R-:W-:-:S05]  /*10350*/  F2FP.F16.F32.PACK_AB R46, R63, R98 ;  /* 0x000000623f2e723e */ /* 0x000fca00000000ff */
[----:B------:R0:W-:Y:S02]  /*10360*/  STS.128 [R92+0xc400], R44 ;  /* 0x00c4002c5c007388 */ /* 0x0001e40000000c00 */
.L_x_1751:
[----:B------:R-:W-:Y:S05]  /*10370*/  BSYNC B2 ;  /* 0x0000000000027941 */ /* 0x000fea0003800000 */
.L_x_1750:
[----:B------:R-:W-:Y:S04]  /*10380*/  BSSY B2, `(.L_x_1752) ;  /* 0x0000060000027945 */ /* 0x000fe80003800000 */
[----:B------:R-:W-:Y:S05]  /*10390*/  @P1 BRA `(.L_x_1753) ;  /* 0x0000000400781947 */ /* 0x000fea0003800000 */
[----:B0-----:R-:W-:Y:S01]  /*103a0*/  LEA.HI R32, R87, R170, RZ, 0x1d ;  /* 0x000000aa57207211 */ /* 0x001fe200078fe8ff */
[----:B------:R-:W-:Y:S01]  /*103b0*/  HADD2.F32 R66, -RZ, R84.H1_H1 ;  /* 0x30000054ff427230 */ /* 0x000fe20000004100 */
[----:B------:R-:W-:Y:S01]  /*103c0*/  SHF.R.U32.HI R67, RZ, 0x10, R29 ;  /* 0x00000010ff437819 */ /* 0x000fe2000001161d */
[--C-:B------:R-:W-:Y:S01]  /*103d0*/  HADD2.F32 R86, -RZ, R82.reuse.H1_H1 ;  /* 0x30000052ff567230 */ /* 0x100fe20000004100 */
[----:B------:R-:W-:Y:S01]  /*103e0*/  SHF.R.S32.HI R35, RZ, 0x1f, R32 ;  /* 0x0000001fff237819 */ /* 0x000fe20000011420 */
[----:B------:R-:W-:Y:S01]  /*103f0*/  IMAD.SHL.U32 R33, R32, 0x8, RZ ;  /* 0x0000000820217824 */ /* 0x000fe200078e00ff */
[----:B------:R-:W-:Y:S01]  /*10400*/  SHF.R.U32.HI R65, RZ, 0x10, R41 ;  /* 0x00000010ff417819 */ /* 0x000fe20000011629 */
[----:B------:R-:W-:Y:S01]  /*10410*/  HADD2.F32 R82, -RZ, R82.H0_H0 ;  /* 0x20000052ff527230 */ /* 0x000fe20000004100 */
[----:B------:R-:W-:Y:S01]  /*10420*/  LEA.HI R35, R35, R32, RZ, 0x3 ;  /* 0x0000002023237211 */ /* 0x000fe200078f18ff */
[----:B------:R-:W-:Y:S01]  /*10430*/  HADD2.F32 R84, -RZ, R84.H0_H0 ;  /* 0x20000054ff547230 */ /* 0x000fe20000004100 */
[----:B------:R-:W-:Y:S01]  /*10440*/  LOP3.LUT R32, R184, 0x38, R33, 0xf8, !PT ;  /* 0x00000038b8207812 */ /* 0x000fe200078ef821 */
[----:B------:R-:W-:Y:S01]  /*10450*/  HADD2.F32 R65, -RZ, R65.H0_H0 ;  /* 0x20000041ff417230 */ /* 0x000fe20000004100 */
[----:B------:R-:W-:Y:S01]  /*10460*/  SHF.R.U64 R40, R40, 0x10, R41 ;  /* 0x0000001028287819 */ /* 0x000fe20000001229 */
[----:B------:R-:W-:Y:S01]  /*10470*/  IMAD.SHL.U32 R35, R35, 0x400, RZ ;  /* 0x0000040023237824 */ /* 0x000fe200078e00ff */
[----:B------:R-:W-:-:S02]  /*10480*/  LOP3.LUT R44, R32, R185, RZ, 0x3c, !PT ;  /* 0x000000b9202c7212 */ /* 0x000fc400078e3cff */
[----:B------:R-:W-:Y:S02]  /*10490*/  SHF.R.U64 R28, R28, 0x10, R29 ;  /* 0x000000101c1c7819 */ /* 0x000fe4000000121d */
[----:B------:R-:W-:Y:S02]  /*104a0*/  LOP3.LUT R45, R35, 0x7fffe000, RZ, 0xc0, !PT ;  /* 0x7fffe000232d7812 */ /* 0x000fe400078ec0ff */
[----:B------:R-:W0:Y:S01]  /*104b0*/  LDS.128 R32, [R217] ;  /* 0x00000000d9207984 */ /* 0x000e220000000c00 */
[--C-:B------:R-:W-:Y:S02]  /*104c0*/  SHF.R.U64 R29, R30, 0x10, R31.reuse ;  /* 0x000000101e1d7819 */ /* 0x100fe4000000121f */
[----:B------:R-:W-:Y:S02]  /*104d0*/  IADD3 R45, R44, R45, R186 ;  /* 0x0000002d2c2d7210 */ /* 0x000fe40007ffe0ba */
[----:B------:R-:W-:Y:S01]  /*104e0*/  SHF.R.U32.HI R91, RZ, 0x10, R31 ;  /* 0x00000010ff5b7819 */ /* 0x000fe2000001161f */
[----:B------:R-:W-:Y:S01]  /*104f0*/  HADD2.F32 R29, -RZ, R29.H0_H0 ;  /* 0x2000001dff1d7230 */ /* 0x000fe20000004100 */
[----:B------:R-:W-:-:S02]  /*10500*/  LEA R60, R45, R18, 0x1 ;  /* 0x000000122d3c7211 */ /* 0x000fc400078e08ff */
[--C-:B------:R-:W-:Y:S02]  /*10510*/  SHF.R.U32.HI R89, RZ, 0x10, R43.reuse ;  /* 0x00000010ff597819 */ /* 0x100fe4000001162b */
[----:B------:R-:W-:Y:S01]  /*10520*/  SHF.R.U64 R30, R42, 0x10, R43 ;  /* 0x000000102a1e7819 */ /* 0x000fe2000000122b */
[----:B------:R-:W1:Y:S01]  /*10530*/  LDS.128 R44, [R60+0xc400] ;  /* 0x00c400003c2c7984 */ /* 0x000e620000000c00 */
[--C-:B0-----:R-:W-:Y:S02]  /*10540*/  HADD2.F32 R41, -RZ, R33.reuse.H0_H0 ;  /* 0x20000021ff297230 */ /* 0x101fe40000004100 */
[----:B------:R-:W-:Y:S02]  /*10550*/  HADD2.F32 R33, -RZ, R33.H1_H1 ;  /* 0x30000021ff217230 */ /* 0x000fe40000004100 */
[----:B------:R-:W-:Y:S02]  /*10560*/  HADD2.F32 R31, -RZ, R32.H0_H0 ;  /* 0x20000020ff1f7230 */ /* 0x000fe40000004100 */
[----:B------:R-:W-:-:S02]  /*10570*/  HADD2.F32 R42, -RZ, R34.H0_H0 ;  /* 0x20000022ff2a7230 */ /* 0x000fc40000004100 */
        /* <DEDUP_REMOVED lines=8> */
[C---:B------:R-:W-:Y:S01]  /*10600*/  FFMA.FTZ R88, R41.reuse, R66, -R88 ;  /* 0x0000004229587223 */ /* 0x040fe20000010858 */
[----:B------:R-:W-:Y:S01]  /*10610*/  FFMA.FTZ R90, R41, R86, R90 ;  /* 0x00000056295a7223 */ /* 0x000fe2000001005a */
[C---:B------:R-:W-:Y:S01]  /*10620*/  FMUL.FTZ R66, R62.reuse, R65 ;  /* 0x000000413e427220 */ /* 0x040fe20000410000 */
[-C--:B------:R-:W-:Y:S01]  /*10630*/  FMUL.FTZ R86, R62, R61.reuse ;  /* 0x0000003d3e567220 */ /* 0x080fe20000410000 */
[----:B------:R-:W-:Y:S01]  /*10640*/  FMUL.FTZ R62, R45, R82 ;  /* 0x000000522d3e7220 */ /* 0x000fe20000410000 */
[----:B------:R-:W-:Y:S02]  /*10650*/  HADD2.F32 R63, -RZ, R46.H0_H0 ;  /* 0x2000002eff3f7230 */ /* 0x000fe40000004100 */
[C---:B------:R-:W-:Y:S01]  /*10660*/  FFMA.FTZ R61, R33.reuse, R61, -R66 ;  /* 0x0000003d213d7223 */ /* 0x040fe20000010842 */
[----:B------:R-:W-:Y:S01]  /*10670*/  FFMA.FTZ R65, R33, R65, R86 ;  /* 0x0000004121417223 */ /* 0x000fe20000010056 */
[----:B------:R-:W-:Y:S02]  /*10680*/  HADD2.F32 R41, -RZ, R83.H0_H0 ;  /* 0x20000053ff297230 */ /* 0x000fe40000004100 */
[----:B------:R-:W-:Y:S01]  /*10690*/  FMUL.FTZ R45, R45, R84 ;  /* 0x000000542d2d7220 */ /* 0x000fe20000410000 */
[----:B------:R-:W-:-:S02]  /*106a0*/  HADD2.F32 R33, -RZ, R85.H0_H0 ;  /* 0x20000055ff217230 */ /* 0x000fc40000004100 */
[C---:B------:R-:W-:Y:S01]  /*106b0*/  FFMA.FTZ R84, R31.reuse, R84, -R62 ;  /* 0x000000541f547223 */ /* 0x040fe2000001083e */
[----:B------:R-:W-:Y:S02]  /*106c0*/  HADD2.F32 R64, -RZ, R47.H0_H0 ;  /* 0x2000002fff407230 */ /* 0x000fe40000004100 */
[----:B------:R-:W-:Y:S01]  /*106d0*/  FFMA.FTZ R45, R31, R82, R45 ;  /* 0x000000521f2d7223 */ /* 0x000fe2000001002d */
[----:B------:R-:W-:Y:S02]  /*106e0*/  HADD2.F32 R83, -RZ, R83.H1_H1 ;  /* 0x30000053ff537230 */ /* 0x000fe40000004100 */
[C---:B------:R-:W-:Y:S01]  /*106f0*/  FMUL.FTZ R31, R63.reuse, R41 ;  /* 0x000000293f1f7220 */ /* 0x040fe20000410000 */
[----:B------:R-:W-:Y:S02]  /*10700*/  HADD2.F32 R85, -RZ, R85.H1_H1 ;  /* 0x30000055ff557230 */ /* 0x000fe40000004100 */
[----:B------:R-:W-:Y:S01]  /*10710*/  FMUL.FTZ R67, R63, R33 ;  /* 0x000000213f437220 */ /* 0x000fe20000410000 */
[----:B------:R-:W-:-:S02]  /*10720*/  HADD2.F32 R47, -RZ, R47.H1_H1 ;  /* 0x3000002fff2f7230 */ /* 0x000fc40000004100 */
[----:B------:R-:W-:Y:S01]  /*10730*/  FMUL.FTZ R82, R64, R83 ;  /* 0x0000005340527220 */ /* 0x000fe20000410000 */
[----:B------:R-:W-:Y:S02]  /*10740*/  HADD2.F32 R66, -RZ, R89.H0_H0 ;  /* 0x20000059ff427230 */ /* 0x000fe40000004100 */
[----:B------:R-:W-:Y:S01]  /*10750*/  FFMA.FTZ R63, R42, R33, -R31 ;  /* 0x000000212a3f7223 */ /* 0x000fe2000001081f */
[----:B------:R-:W-:Y:S02]  /*10760*/  HADD2.F32 R62, -RZ, R91.H0_H0 ;  /* 0x2000005bff3e7230 */ /* 0x000fe40000004100 */
[----:B------:R-:W-:Y:S01]  /*10770*/  FMUL.FTZ R64, R64, R85 ;  /* 0x0000005540407220 */ /* 0x000fe20000410000 */
[----:B------:R-:W-:Y:S01]  /*10780*/  FFMA.FTZ R67, R42, R41, R67 ;  /* 0x000000292a437223 */ /* 0x000fe20000010043 */
[----:B------:R-:W-:Y:S02]  /*10790*/  HADD2.F32 R44, -RZ, R44.H1_H1 ;  /* 0x3000002cff2c7230 */ /* 0x000fe40000004100 */
[----:B------:R-:W-:Y:S01]  /*107a0*/  FMUL.FTZ R42, R47, R66 ;  /* 0x000000422f2a7220 */ /* 0x000fe20000410000 */
[----:B------:R-:W-:-:S02]  /*107b0*/  HADD2.F32 R46, -RZ, R46.H1_H1 ;  /* 0x3000002eff2e7230 */ /* 0x000fc40000004100 */
[-C--:B------:R-:W-:Y:S01]  /*107c0*/  FMUL.FTZ R86, R47, R62.reuse ;  /* 0x0000003e2f567220 */ /* 0x080fe20000410000 */
[----:B------:R-:W-:Y:S02]  /*107d0*/  HADD2.F32 R33, -RZ, R40.H0_H0 ;  /* 0x20000028ff217230 */ /* 0x000fe40000004100 */
[C---:B------:R-:W-:Y:S01]  /*107e0*/  FFMA.FTZ R82, R43.reuse, R85, -R82 ;  /* 0x000000552b527223 */ /* 0x040fe20000010852 */
[----:B------:R-:W-:Y:S02]  /*107f0*/  HADD2.F32 R41, -RZ, R30.H0_H0 ;  /* 0x2000001eff297230 */ /* 0x000fe40000004100 */
[----:B------:R-:W-:Y:S01]  /*10800*/  FFMA.FTZ R64, R43, R83, R64 ;  /* 0x000000532b407223 */ /* 0x000fe20000010040 */
[----:B------:R-:W-:Y:S02]  /*10810*/  HADD2.F32 R31, -RZ, R28.H0_H0 ;  /* 0x2000001cff1f7230 */ /* 0x000fe40000004100 */
[----:B------:R-:W-:Y:S01]  /*10820*/  FFMA.FTZ R83, R35, R62, -R42 ;  /* 0x0000003e23537223 */ /* 0x000fe2000001082a */
[----:B------:R-:W-:-:S02]  /*10830*/  HADD2.F32 R32, -RZ, R32.H1_H1 ;  /* 0x30000020ff207230 */ /* 0x000fc40000004100 */
[----:B------:R-:W-:Y:S01]  /*10840*/  FFMA.FTZ R85, R35, R66, R86 ;  /* 0x0000004223557223 */ /* 0x000fe20000010056 */
[----:B------:R-:W-:Y:S02]  /*10850*/  HADD2.F32 R34, -RZ, R34.H1_H1 ;  /* 0x30000022ff227230 */ /* 0x000fe40000004100 */
[----:B------:R-:W-:Y:S01]  /*10860*/  FMUL.FTZ R35, R44, R33 ;  /* 0x000000212c237220 */ /* 0x000fe20000410000 */
[----:B------:R-:W-:Y:S01]  /*10870*/  FMUL.FTZ R47, R46, R41 ;  /* 0x000000292e2f7220 */ /* 0x000fe20000410000 */
[----:B------:R-:W-:Y:S01]  /*10880*/  FMUL.FTZ R44, R44, R31 ;  /* 0x0000001f2c2c7220 */ /* 0x000fe20000410000 */
[----:B------:R-:W-:Y:S01]  /*10890*/  FMUL.FTZ R46, R46, R29 ;  /* 0x0000001d2e2e7220 */ /* 0x000fe20000410000 */
[----:B------:R-:W-:Y:S01]  /*108a0*/  FFMA.FTZ R43, R32, R31, -R35 ;  /* 0x0000001f202b7223 */ /* 0x000fe20000010823 */
[----:B------:R-:W-:Y:S01]  /*108b0*/  FFMA.FTZ R30, R34, R29, -R47 ;  /* 0x0000001d221e7223 */ /* 0x000fe2000001082f */
[----:B------:R-:W-:Y:S01]  /*108c0*/  FFMA.FTZ R32, R32, R33, R44 ;  /* 0x0000002120207223 */ /* 0x000fe2000001002c */
        /* <DEDUP_REMOVED lines=8> */
[----:B------:R-:W-:-:S02]  /*10950*/  F2FP.F16.F32.PACK_AB R32, R32, R45 ;  /* 0x0000002d2020723e */ /* 0x000fc400000000ff */
[----:B------:R-:W-:-:S05]  /*10960*/  F2FP.F16.F32.PACK_AB R34, R34, R67 ;  /* 0x000000432222723e */ /* 0x000fca00000000ff */
[----:B------:R1:W-:Y:S02]  /*10970*/  STS.128 [R60+0xc400], R32 ;  /* 0x00c400203c007388 */ /* 0x0003e40000000c00 */
.L_x_1753:
[----:B------:R-:W-:Y:S05]  /*10980*/  BSYNC B2 ;  /* 0x0000000000027941 */ /* 0x000fea0003800000 */
.L_x_1752:
[----:B------:R-:W-:Y:S05]  /*10990*/  @P2 BRA `(.L_x_1749) ;  /* 0x0000000400782947 */ /* 0x000fea0003800000 */
[----:B------:R-:W-:Y:S01]  /*109a0*/  LEA.HI R87, R87, R171, RZ, 0x1d ;  /* 0x000000ab57577211 */ /* 0x000fe200078fe8ff */
[----:B------:R-:W-:Y:S01]  /*109b0*/  HADD2.F32 R41, -RZ, R76.H1_H1 ;  /* 0x3000004cff297230 */ /* 0x000fe20000004100 */
[----:B0-----:R-:W-:Y:S01]  /*109c0*/  SHF.R.U32.HI R44, RZ, 0x10, R37 ;  /* 0x00000010ff2c7819 */ /* 0x001fe20000011625 */
[--C-:B------:R-:W-:Y:S01]  /*109d0*/  HADD2.F32 R42, -RZ, R75.reuse.H0_H0 ;  /* 0x2000004bff2a7230 */ /* 0x100fe20000004100 */
[----:B-1----:R-:W-:Y:S01]  /*109e0*/  SHF.R.S32.HI R28, RZ, 0x1f, R87 ;  /* 0x0000001fff1c7819 */ /* 0x002fe20000011457 */
[----:B------:R-:W-:Y:S01]  /*109f0*/  IMAD.SHL.U32 R29, R87, 0x8, RZ ;  /* 0x00000008571d7824 */ /* 0x000fe200078e00ff */
[----:B------:R-:W-:Y:S01]  /*10a00*/  SHF.R.U64 R61, R36, 0x10, R37 ;  /* 0x00000010243d7819 */ /* 0x000fe20000001225 */
[----:B------:R-:W-:Y:S01]  /*10a10*/  HADD2.F32 R44, -RZ, R44.H0_H0 ;  /* 0x2000002cff2c7230 */ /* 0x000fe20000004100 */
[----:B------:R-:W-:Y:S01]  /*10a20*/  LEA.HI R87, R28, R87, RZ, 0x3 ;  /* 0x000000571c577211 */ /* 0x000fe200078f18ff */
[----:B------:R-:W-:Y:S01]  /*10a30*/  HADD2.F32 R75, -RZ, R75.H1_H1 ;  /* 0x3000004bff4b7230 */ /* 0x000fe20000004100 */
[----:B------:R-:W-:Y:S01]  /*10a40*/  LOP3.LUT R28, R184, 0x38, R29, 0xf8, !PT ;  /* 0x00000038b81c7812 */ /* 0x000fe200078ef81d */
[----:B------:R-:W-:Y:S01]  /*10a50*/  HADD2.F32 R76, -RZ, R76.H0_H0 ;  /* 0x2000004cff4c7230 */ /* 0x000fe20000004100 */
[----:B------:R-:W-:Y:S01]  /*10a60*/  SHF.R.U32.HI R43, RZ, 0x10, R25 ;  /* 0x00000010ff2b7819 */ /* 0x000fe20000011619 */
[----:B------:R-:W-:Y:S01]  /*10a70*/  IMAD.SHL.U32 R87, R87, 0x400, RZ ;  /* 0x0000040057577824 */ /* 0x000fe200078e00ff */
[----:B------:R-:W-:-:S02]  /*10a80*/  LOP3.LUT R32, R28, R185, RZ, 0x3c, !PT ;  /* 0x000000b91c207212 */ /* 0x000fc400078e3cff */
[----:B------:R-:W0:Y:S01]  /*10a90*/  LDS.128 R28, [R215] ;  /* 0x00000000d71c7984 */ /* 0x000e220000000c00 */
[----:B------:R-:W-:Y:S02]  /*10aa0*/  SHF.R.U64 R65, R24, 0x10, R25 ;  /* 0x0000001018417819 */ /* 0x000fe40000001219 */
[----:B------:R-:W-:Y:S02]  /*10ab0*/  LOP3.LUT R87, R87, 0x7fffe000, RZ, 0xc0, !PT ;  /* 0x7fffe00057577812 */ /* 0x000fe400078ec0ff */
[--C-:B------:R-:W-:Y:S02]  /*10ac0*/  SHF.R.U64 R47, R38, 0x10, R39.reuse ;  /* 0x00000010262f7819 */ /* 0x100fe40000001227 */
[----:B------:R-:W-:Y:S02]  /*10ad0*/  IADD3 R87, R32, R87, R186 ;  /* 0x0000005720577210 */ /* 0x000fe40007ffe0ba */
[----:B------:R-:W-:Y:S02]  /*10ae0*/  SHF.R.U32.HI R45, RZ, 0x10, R39 ;  /* 0x00000010ff2d7819 */ /* 0x000fe40000011627 */
[--C-:B------:R-:W-:Y:S01]  /*10af0*/  SHF.R.U32.HI R63, RZ, 0x10, R27.reuse ;  /* 0x00000010ff3f7819 */ /* 0x100fe2000001161b */
[----:B------:R-:W-:Y:S01]  /*10b00*/  IMAD R40, R87, 0x2, R18 ;  /* 0x0000000257287824 */ /* 0x000fe200078e0212 */
[----:B------:R-:W-:-:S04]  /*10b10*/  SHF.R.U64 R64, R26, 0x10, R27 ;  /* 0x000000101a407819 */ /* 0x000fc8000000121b */
[----:B------:R-:W1:Y:S01]  /*10b20*/  LDS.128 R32, [R40+0xc400] ;  /* 0x00c4000028207984 */ /* 0x000e620000000c00 */
[--C-:B0-----:R-:W-:Y:S02]  /*10b30*/  HADD2.F32 R25, -RZ, R29.reuse.H0_H0 ;  /* 0x2000001dff197230 */ /* 0x101fe40000004100 */
[----:B------:R-:W-:Y:S02]  /*10b40*/  HADD2.F32 R29, -RZ, R29.H1_H1 ;  /* 0x3000001dff1d7230 */ /* 0x000fe40000004100 */
[----:B------:R-:W-:Y:S02]  /*10b50*/  HADD2.F32 R24, -RZ, R28.H0_H0 ;  /* 0x2000001cff187230 */ /* 0x000fe40000004100 */
[----:B------:R-:W-:Y:S02]  /*10b60*/  HADD2.F32 R26, -RZ, R30.H0_H0 ;  /* 0x2000001eff1a7230 */ /* 0x000fe40000004100 */
[--C-:B------:R-:W-:Y:S02]  /*10b70*/  HADD2.F32 R27, -RZ, R31.reuse.H0_H0 ;  /* 0x2000001fff1b7230 */ /* 0x100fe40000004100 */
[----:B------:R-:W-:-:S02]  /*10b80*/  HADD2.F32 R31, -RZ, R31.H1_H1 ;  /* 0x3000001fff1f7230 */ /* 0x000fc40000004100 */
[----:B------:R-:W-:Y:S02]  /*10b90*/  HADD2.F32 R28, -RZ, R28.H1_H1 ;  /* 0x3000001cff1c7230 */ /* 0x000fe40000004100 */
[----:B------:R-:W-:Y:S02]  /*10ba0*/  HADD2.F32 R30, -RZ, R30.H1_H1 ;  /* 0x3000001eff1e7230 */ /* 0x000fe40000004100 */
[--C-:B-1----:R-:W-:Y:S02]  /*10bb0*/  HADD2.F32 R36, -RZ, R33.reuse.H0_H0 ;  /* 0x20000021ff247230 */ /* 0x102fe40000004100 */
[----:B------:R-:W-:Y:S02]  /*10bc0*/  HADD2.F32 R37, -RZ, R33.H1_H1 ;  /* 0x30000021ff257230 */ /* 0x000fe40000004100 */
[----:B------:R-:W-:Y:S02]  /*10bd0*/  HADD2.F32 R33, -RZ, R32.H0_H0 ;  /* 0x20000020ff217230 */ /* 0x000fe40000004100 */
[C---:B------:R-:W-:Y:S01]  /*10be0*/  FMUL.FTZ R46, R36.reuse, R42 ;  /* 0x0000002a242e7220 */ /* 0x040fe20000410000 */
[----:B------:R-:W-:Y:S01]  /*10bf0*/  FMUL.FTZ R60, R36, R41 ;  /* 0x00000029243c7220 */ /* 0x000fe20000410000 */
[----:B------:R-:W-:-:S02]  /*10c00*/  HADD2.F32 R36, -RZ, R43.H0_H0 ;  /* 0x2000002bff247230 */ /* 0x000fc40000004100 */
[----:B------:R-:W-:Y:S01]  /*10c10*/  FMUL.FTZ R62, R37, R44 ;  /* 0x0000002c253e7220 */ /* 0x000fe20000410000 */
[C---:B------:R-:W-:Y:S01]  /*10c20*/  FFMA.FTZ R46, R25.reuse, R41, -R46 ;  /* 0x00000029192e7223 */ /* 0x040fe2000001082e */
[----:B------:R-:W-:Y:S01]  /*10c30*/  FFMA.FTZ R60, R25, R42, R60 ;  /* 0x0000002a193c7223 */ /* 0x000fe2000001003c */
[----:B------:R-:W-:Y:S01]  /*10c40*/  FMUL.FTZ R25, R33, R75 ;  /* 0x0000004b21197220 */ /* 0x000fe20000410000 */
[-C--:B------:R-:W-:Y:S01]  /*10c50*/  FMUL.FTZ R42, R37, R36.reuse ;  /* 0x00000024252a7220 */ /* 0x080fe20000410000 */
[----:B------:R-:W-:Y:S01]  /*10c60*/  FFMA.FTZ R41, R29, R36, -R62 ;  /* 0x000000241d297223 */ /* 0x000fe2000001083e */
[-C--:B------:R-:W-:Y:S01]  /*10c70*/  FMUL.FTZ R36, R33, R76.reuse ;  /* 0x0000004c21247220 */ /* 0x080fe20000410000 */
[----:B------:R-:W-:Y:S01]  /*10c80*/  FFMA.FTZ R76, R24, R76, -R25 ;  /* 0x0000004c184c7223 */ /* 0x000fe20000010819 */
[----:B------:R-:W-:Y:S02]  /*10c90*/  HADD2.F32 R38, -RZ, R34.H0_H0 ;  /* 0x20000022ff267230 */ /* 0x000fe40000004100 */
[----:B------:R-:W-:Y:S01]  /*10ca0*/  FFMA.FTZ R43, R29, R44, R42 ;  /* 0x0000002c1d2b7223 */ /* 0x000fe2000001002a */
[----:B------:R-:W-:-:S02]  /*10cb0*/  HADD2.F32 R37, -RZ, R74.H1_H1 ;  /* 0x3000004aff257230 */ /* 0x000fc40000004100 */
[----:B------:R-:W-:Y:S01]  /*10cc0*/  FFMA.FTZ R75, R24, R75, R36 ;  /* 0x0000004b184b7223 */ /* 0x000fe20000010024 */
[----:B------:R-:W-:Y:S02]  /*10cd0*/  HADD2.F32 R25, -RZ, R77.H0_H0 ;  /* 0x2000004dff197230 */ /* 0x000fe40000004100 */
[----:B------:R-:W-:Y:S02]  /*10ce0*/  HADD2.F32 R39, -RZ, R35.H0_H0 ;  /* 0x20000023ff277230 */ /* 0x000fe40000004100 */
[C---:B------:R-:W-:Y:S01]  /*10cf0*/  FMUL.FTZ R29, R38.reuse, R37 ;  /* 0x00000025261d7220 */ /* 0x040fe20000410000 */
[----:B------:R-:W-:Y:S02]  /*10d00*/  HADD2.F32 R74, -RZ, R74.H0_H0 ;  /* 0x2000004aff4a7230 */ /* 0x000fe40000004100 */
[-C--:B------:R-:W-:Y:S01]  /*10d10*/  FMUL.FTZ R33, R38, R25.reuse ;  /* 0x0000001926217220 */ /* 0x080fe20000410000 */
[----:B------:R-:W-:Y:S02]  /*10d20*/  HADD2.F32 R24, -RZ, R77.H1_H1 ;  /* 0x3000004dff187230 */ /* 0x000fe40000004100 */
[----:B------:R-:W-:Y:S01]  /*10d30*/  FFMA.FTZ R42, R26, R25, -R29 ;  /* 0x000000191a2a7223 */ /* 0x000fe2000001081d */
[----:B------:R-:W-:-:S02]  /*10d40*/  HADD2.F32 R35, -RZ, R35.H1_H1 ;  /* 0x30000023ff237230 */ /* 0x000fc40000004100 */
[C---:B------:R-:W-:Y:S01]  /*10d50*/  FMUL.FTZ R44, R39.reuse, R74 ;  /* 0x0000004a272c7220 */ /* 0x040fe20000410000 */
[----:B------:R-:W-:Y:S02]  /*10d60*/  HADD2.F32 R38, -RZ, R45.H0_H0 ;  /* 0x2000002dff267230 */ /* 0x000fe40000004100 */
[-C--:B------:R-:W-:Y:S01]  /*10d70*/  FMUL.FTZ R39, R39, R24.reuse ;  /* 0x0000001827277220 */ /* 0x080fe20000410000 */
[----:B------:R-:W-:Y:S02]  /*10d80*/  HADD2.F32 R36, -RZ, R63.H0_H0 ;  /* 0x2000003fff247230 */ /* 0x000fe40000004100 */
[----:B------:R-:W-:Y:S01]  /*10d90*/  FFMA.FTZ R37, R26, R37, R33 ;  /* 0x000000251a257223 */ /* 0x000fe20000010021 */
[----:B------:R-:W-:Y:S01]  /*10da0*/  FFMA.FTZ R44, R27, R24, -R44 ;  /* 0x000000181b2c7223 */ /* 0x000fe2000001082c */
[----:B------:R-:W-:Y:S02]  /*10db0*/  HADD2.F32 R32, -RZ, R32.H1_H1 ;  /* 0x30000020ff207230 */ /* 0x000fe40000004100 */
[----:B------:R-:W-:Y:S01]  /*10dc0*/  FMUL.FTZ R26, R35, R38 ;  /* 0x00000026231a7220 */ /* 0x000fe20000410000 */
[----:B------:R-:W-:-:S02]  /*10dd0*/  HADD2.F32 R34, -RZ, R34.H1_H1 ;  /* 0x30000022ff227230 */ /* 0x000fc40000004100 */
[----:B------:R-:W-:Y:S01]  /*10de0*/  FFMA.FTZ R74, R27, R74, R39 ;  /* 0x0000004a1b4a7223 */ /* 0x000fe20000010027 */
[-C--:B------:R-:W-:Y:S01]  /*10df0*/  FMUL.FTZ R24, R35, R36.reuse ;  /* 0x0000002423187220 */ /* 0x080fe20000410000 */
[----:B------:R-:W-:Y:S02]  /*10e00*/  HADD2.F32 R29, -RZ, R61.H0_H0 ;  /* 0x2000003dff1d7230 */ /* 0x000fe40000004100 */
[C---:B------:R-:W-:Y:S01]  /*10e10*/  FFMA.FTZ R45, R31.reuse, R36, -R26 ;  /* 0x000000241f2d7223 */ /* 0x040fe2000001081a */
[----:B------:R-:W-:Y:S02]  /*10e20*/  HADD2.F32 R33, -RZ, R47.H0_H0 ;  /* 0x2000002fff217230 */ /* 0x000fe40000004100 */
[----:B------:R-:W-:Y:S01]  /*10e30*/  FFMA.FTZ R47, R31, R38, R24 ;  /* 0x000000261f2f7223 */ /* 0x000fe20000010018 */
[----:B------:R-:W-:Y:S02]  /*10e40*/  HADD2.F32 R25, -RZ, R65.H0_H0 ;  /* 0x20000041ff197230 */ /* 0x000fe40000004100 */
[----:B------:R-:W-:Y:S01]  /*10e50*/  FMUL.FTZ R31, R32, R29 ;  /* 0x0000001d201f7220 */ /* 0x000fe20000410000 */
[----:B------:R-:W-:-:S02]  /*10e60*/  HADD2.F32 R27, -RZ, R64.H0_H0 ;  /* 0x20000040ff1b7230 */ /* 0x000fc40000004100 */
[----:B------:R-:W-:Y:S01]  /*10e70*/  FMUL.FTZ R39, R34, R33 ;  /* 0x0000002122277220 */ /* 0x000fe20000410000 */
[-C--:B------:R-:W-:Y:S01]  /*10e80*/  FMUL.FTZ R32, R32, R25.reuse ;  /* 0x0000001920207220 */ /* 0x080fe20000410000 */
[----:B------:R-:W-:Y:S01]  /*10e90*/  FFMA.FTZ R35, R28, R25, -R31 ;  /* 0x000000191c237223 */ /* 0x000fe2000001081f */
[-C--:B------:R-:W-:Y:S01]  /*10ea0*/  FMUL.FTZ R34, R34, R27.reuse ;  /* 0x0000001b22227220 */ /* 0x080fe20000410000 */
[----:B------:R-:W-:Y:S01]  /*10eb0*/  FFMA.FTZ R39, R30, R27, -R39 ;  /* 0x0000001b1e277223 */ /* 0x000fe20000010827 */
[----:B------:R-:W-:Y:S01]  /*10ec0*/  FFMA.FTZ R28, R28, R29, R32 ;  /* 0x0000001d1c1c7223 */ /* 0x000fe20000010020 */
[----:B------:R-:W-:Y:S01]  /*10ed0*/  F2FP.F16.F32.PACK_AB R27, R45, R44 ;  /* 0x0000002c2d1b723e */ /* 0x000fe200000000ff */
[----:B------:R-:W-:Y:S01]  /*10ee0*/  FFMA.FTZ R30, R30, R33, R34 ;  /* 0x000000211e1e7223 */ /* 0x000fe20000010022 */
[----:B------:R-:W-:Y:S02]  /*10ef0*/  F2FP.F16.F32.PACK_AB R25, R41, R46 ;  /* 0x0000002e2919723e */ /* 0x000fe400000000ff */
[----:B------:R-:W-:-:S02]  /*10f00*/  F2FP.F16.F32.PACK_AB R24, R35, R76 ;  /* 0x0000004c2318723e */ /* 0x000fc400000000ff */
[----:B------:R-:W-:Y:S02]  /*10f10*/  F2FP.F16.F32.PACK_AB R26, R39, R42 ;  /* 0x0000002a271a723e */ /* 0x000fe400000000ff */
[----:B------:R-:W-:Y:S02]  /*10f20*/  F2FP.F16.F32.PACK_AB R31, R47, R74 ;  /* 0x0000004a2f1f723e */ /* 0x000fe400000000ff */
[----:B------:R-:W-:Y:S01]  /*10f30*/  F2FP.F16.F32.PACK_AB R29, R43, R60 ;  /* 0x0000003c2b1d723e */ /* 0x000fe200000000ff */
[----:B------:R2:W-:Y:S01]  /*10f40*/  STS.128 [R215], R24 ;  /* 0x00000018d7007388 */ /* 0x0005e20000000c00 */
[----:B------:R-:W-:Y:S02]  /*10f50*/  F2FP.F16.F32.PACK_AB R28, R28, R75 ;  /* 0x0000004b1c1c723e */ /* 0x000fe400000000ff */
[----:B------:R-:W-:-:S05]  /*10f60*/  F2FP.F16.F32.PACK_AB R30, R30, R37 ;  /* 0x000000251e1e723e */ /* 0x000fca00000000ff */
[----:B------:R2:W-:Y:S02]  /*10f70*/  STS.128 [R40+0xc400], R28 ;  /* 0x00c4001c28007388 */ /* 0x0005e40000000c00 */
.L_x_1749:
[----:B------:R-:W-:Y:S05]  /*10f80*/  BSYNC B1 ;  /* 0x0000000000017941 */ /* 0x000fea0003800000 */
.L_x_1748:
[----:B------:R-:W-:-:S13]  /*10f90*/  ISETP.GE.AND P0, PT, R219, R73, PT ;  /* 0x00000049db00720c */ /* 0x000fda0003f06270 */
[----:B------:R-:W-:Y:S05]  /*10fa0*/  @P0 BRA `(.L_x_1729) ;  /* 0x0000001000940947 */ /* 0x000fea0003800000 */
[----:B01----:R-:W0:Y:S01]  /*10fb0*/  LDC R33, c[0x0][0x3f4] ;  /* 0x0000fd00ff217b82 */ /* 0x003e220000000800 */
[----:B------:R-:W-:Y:S01]  /*10fc0*/  BSSY B1, `(.L_x_1754) ;  /* 0x0000063000017945 */ /* 0x000fe20003800000 */
[-C--:B0-----:R-:W-:Y:S02]  /*10fd0*/  ISETP.GE.AND P0, PT, R16, R33.reuse, PT ;  /* 0x000000211000720c */ /* 0x081fe40003f06270 */
[-C--:B------:R-:W-:Y:S02]  /*10fe0*/  ISETP.GE.AND P1, PT, R168, R33.reuse, PT ;  /* 0x00000021a800720c */ /* 0x080fe40003f26270 */
[----:B------:R-:W-:-:S09]  /*10ff0*/  ISETP.GE.AND P2, PT, R169, R33, PT ;  /* 0x00000021a900720c */ /* 0x000fd20003f46270 */
[----:B------:R-:W-:Y:S05]  /*11000*/  @P0 BRA `(.L_x_1755) ;  /* 0x0000000400780947 */ /* 0x000fea0003800000 */
[----:B--2---:R-:W-:Y:S01]  /*11010*/  LEA.HI R24, R33, R198, RZ, 0x1d ;  /* 0x000000c621187211 */ /* 0x004fe200078fe8ff */
        /* <DEDUP_REMOVED lines=11> */
[----:B------:R-:W-:-:S02]  /*110d0*/  SHF.L.U32 R24, R24, 0xa, RZ ;  /* 0x0000000a18187819 */ /* 0x000fc400000006ff */
[----:B------:R-:W-:Y:S02]  /*110e0*/  LOP3.LUT R29, R25, R218, RZ, 0x3c, !PT ;  /* 0x000000da191d7212 */ /* 0x000fe400078e3cff */
[----:B------:R-:W-:Y:S02]  /*110f0*/  LOP3.LUT R28, R24, 0x7fffe000, RZ, 0xc0, !PT ;  /* 0x7fffe000181c7812 */ /* 0x000fe400078ec0ff */
[----:B------:R-:W0:Y:S01]  /*11100*/  LDS.128 R24, [R216] ;  /* 0x00000000d8187984 */ /* 0x000e220000000c00 */
[----:B------:R-:W-:Y:S02]  /*11110*/  SHF.R.U64 R60, R48, 0x10, R49 ;  /* 0x00000010303c7819 */ /* 0x000fe40000001231 */
[----:B------:R-:W-:Y:S02]  /*11120*/  IADD3 R29, R29, R28, R188 ;  /* 0x0000001c1d1d7210 */ /* 0x000fe40007ffe0bc */
[----:B------:R-:W-:Y:S02]  /*11130*/  SHF.R.U64 R48, R4, 0x10, R5 ;  /* 0x0000001004307819 */ /* 0x000fe40000001205 */
[----:B------:R-:W-:Y:S01]  /*11140*/  SHF.R.U64 R49, R50, 0x10, R51 ;  /* 0x0000001032317819 */ /* 0x000fe20000001233 */
[----:B------:R-:W-:Y:S01]  /*11150*/  IMAD R32, R29, 0x2, R18 ;  /* 0x000000021d207824 */ /* 0x000fe200078e0212 */
[----:B------:R-:W-:-:S02]  /*11160*/  SHF.R.U64 R47, R6, 0x10, R7 ;  /* 0x00000010062f7819 */ /* 0x000fc40000001207 */
[----:B------:R-:W-:Y:S02]  /*11170*/  SHF.R.U32.HI R50, RZ, 0x10, R51 ;  /* 0x00000010ff327819 */ /* 0x000fe40000011633 */
[----:B------:R-:W1:Y:S01]  /*11180*/  LDS.128 R28, [R32+0xc400] ;  /* 0x00c40000201c7984 */ /* 0x000e620000000c00 */
[----:B------:R-:W-:Y:S01]  /*11190*/  SHF.R.U32.HI R43, RZ, 0x10, R7 ;  /* 0x00000010ff2b7819 */ /* 0x000fe20000011607 */
[--C-:B0-----:R-:W-:Y:S02]  /*111a0*/  HADD2.F32 R5, -RZ, R25.reuse.H0_H0 ;  /* 0x20000019ff057230 */ /* 0x101fe40000004100 */
[----:B------:R-:W-:Y:S02]  /*111b0*/  HADD2.F32 R4, -RZ, R24.H0_H0 ;  /* 0x20000018ff047230 */ /* 0x000fe40000004100 */
[----:B------:R-:W-:Y:S02]  /*111c0*/  HADD2.F32 R25, -RZ, R25.H1_H1 ;  /* 0x30000019ff197230 */ /* 0x000fe40000004100 */
[----:B------:R-:W-:-:S02]  /*111d0*/  HADD2.F32 R6, -RZ, R26.H0_H0 ;  /* 0x2000001aff067230 */ /* 0x000fc40000004100 */
[--C-:B------:R-:W-:Y:S02]  /*111e0*/  HADD2.F32 R7, -RZ, R27.reuse.H0_H0 ;  /* 0x2000001bff077230 */ /* 0x100fe40000004100 */
[----:B------:R-:W-:Y:S02]  /*111f0*/  HADD2.F32 R27, -RZ, R27.H1_H1 ;  /* 0x3000001bff1b7230 */ /* 0x000fe40000004100 */
[----:B------:R-:W-:Y:S02]  /*11200*/  HADD2.F32 R24, -RZ, R24.H1_H1 ;  /* 0x30000018ff187230 */ /* 0x000fe40000004100 */
[--C-:B-1----:R-:W-:Y:S02]  /*11210*/  HADD2.F32 R34, -RZ, R29.reuse.H0_H0 ;  /* 0x2000001dff227230 */ /* 0x102fe40000004100 */
[----:B------:R-:W-:Y:S02]  /*11220*/  HADD2.F32 R35, -RZ, R29.H1_H1 ;  /* 0x3000001dff237230 */ /* 0x000fe40000004100 */
[----:B------:R-:W-:-:S02]  /*11230*/  HADD2.F32 R29, -RZ, R28.H0_H0 ;  /* 0x2000001cff1d7230 */ /* 0x000fc40000004100 */
[CC--:B------:R-:W-:Y:S01]  /*11240*/  FMUL.FTZ R42, R34.reuse, R39.reuse ;  /* 0x00000027222a7220 */ /* 0x0c0fe20000410000 */
[-C--:B------:R-:W-:Y:S01]  /*11250*/  FMUL.FTZ R44, R34, R38.reuse ;  /* 0x00000026222c7220 */ /* 0x080fe20000410000 */
[----:B------:R-:W-:Y:S02]  /*11260*/  HADD2.F32 R34, -RZ, R41.H0_H0 ;  /* 0x20000029ff227230 */ /* 0x000fe40000004100 */
[C---:B------:R-:W-:Y:S01]  /*11270*/  FFMA.FTZ R42, R5.reuse, R38, -R42 ;  /* 0x00000026052a7223 */ /* 0x040fe2000001082a */
[----:B------:R-:W-:Y:S01]  /*11280*/  FFMA.FTZ R44, R5, R39, R44 ;  /* 0x00000027052c7223 */ /* 0x000fe2000001002c */
[----:B------:R-:W-:Y:S01]  /*11290*/  FMUL.FTZ R5, R29, R78 ;  /* 0x0000004e1d057220 */ /* 0x000fe20000410000 */
[C---:B------:R-:W-:Y:S01]  /*112a0*/  FMUL.FTZ R38, R35.reuse, R40 ;  /* 0x0000002823267220 */ /* 0x040fe20000410000 */
[----:B------:R-:W-:Y:S01]  /*112b0*/  FMUL.FTZ R46, R35, R34 ;  /* 0x00000022232e7220 */ /* 0x000fe20000410000 */
[----:B------:R-:W-:Y:S02]  /*112c0*/  HADD2.F32 R36, -RZ, R30.H0_H0 ;  /* 0x2000001eff247230 */ /* 0x000fe40000004100 */
[----:B------:R-:W-:Y:S01]  /*112d0*/  FMUL.FTZ R29, R29, R80 ;  /* 0x000000501d1d7220 */ /* 0x000fe20000410000 */
[----:B------:R-:W-:-:S02]  /*112e0*/  HADD2.F32 R35, -RZ, R79.H0_H0 ;  /* 0x2000004fff237230 */ /* 0x000fc40000004100 */
[C---:B------:R-:W-:Y:S01]  /*112f0*/  FFMA.FTZ R80, R4.reuse, R80, -R5 ;  /* 0x0000005004507223 */ /* 0x040fe20000010805 */
[C---:B------:R-:W-:Y:S01]  /*11300*/  FFMA.FTZ R39, R25.reuse, R34, -R38 ;  /* 0x0000002219277223 */ /* 0x040fe20000010826 */
[----:B------:R-:W-:Y:S02]  /*11310*/  HADD2.F32 R5, -RZ, R81.H0_H0 ;  /* 0x20000051ff057230 */ /* 0x000fe40000004100 */
[----:B------:R-:W-:Y:S01]  /*11320*/  FFMA.FTZ R41, R25, R40, R46 ;  /* 0x0000002819297223 */ /* 0x000fe2000001002e */
[----:B------:R-:W-:Y:S02]  /*11330*/  HADD2.F32 R37, -RZ, R31.H0_H0 ;  /* 0x2000001fff257230 */ /* 0x000fe40000004100 */
[----:B------:R-:W-:Y:S01]  /*11340*/  FFMA.FTZ R78, R4, R78, R29 ;  /* 0x0000004e044e7223 */ /* 0x000fe2000001001d */
[----:B------:R-:W-:Y:S02]  /*11350*/  HADD2.F32 R38, -RZ, R79.H1_H1 ;  /* 0x3000004fff267230 */ /* 0x000fe40000004100 */
[----:B------:R-:W-:Y:S01]  /*11360*/  FMUL.FTZ R25, R36, R35 ;  /* 0x0000002324197220 */ /* 0x000fe20000410000 */
[----:B------:R-:W-:-:S02]  /*11370*/  HADD2.F32 R4, -RZ, R81.H1_H1 ;  /* 0x30000051ff047230 */ /* 0x000fc40000004100 */
[-C--:B------:R-:W-:Y:S01]  /*11380*/  FMUL.FTZ R29, R36, R5.reuse ;  /* 0x00000005241d7220 */ /* 0x080fe20000410000 */
[----:B------:R-:W-:Y:S02]  /*11390*/  HADD2.F32 R31, -RZ, R31.H1_H1 ;  /* 0x3000001fff1f7230 */ /* 0x000fe40000004100 */
[C---:B------:R-:W-:Y:S01]  /*113a0*/  FFMA.FTZ R40, R6.reuse, R5, -R25 ;  /* 0x0000000506287223 */ /* 0x040fe20000010819 */
[----:B------:R-:W-:Y:S02]  /*113b0*/  HADD2.F32 R36, -RZ, R43.H0_H0 ;  /* 0x2000002bff247230 */ /* 0x000fe40000004100 */
[C---:B------:R-:W-:Y:S01]  /*113c0*/  FMUL.FTZ R46, R37.reuse, R38 ;  /* 0x00000026252e7220 */ /* 0x040fe20000410000 */
[----:B------:R-:W-:Y:S02]  /*113d0*/  HADD2.F32 R34, -RZ, R50.H0_H0 ;  /* 0x20000032ff227230 */ /* 0x000fe40000004100 */
[-C--:B------:R-:W-:Y:S01]  /*113e0*/  FMUL.FTZ R5, R37, R4.reuse ;  /* 0x0000000425057220 */ /* 0x080fe20000410000 */
[----:B------:R-:W-:Y:S01]  /*113f0*/  FFMA.FTZ R37, R6, R35, R29 ;  /* 0x0000002306257223 */ /* 0x000fe2000001001d */
[----:B------:R-:W-:Y:S01]  /*11400*/  FFMA.FTZ R46, R7, R4, -R46 ;  /* 0x00000004072e7223 */ /* 0x000fe2000001082e */
[----:B------:R-:W-:-:S02]  /*11410*/  HADD2.F32 R28, -RZ, R28.H1_H1 ;  /* 0x3000001cff1c7230 */ /* 0x000fc40000004100 */
[----:B------:R-:W-:Y:S01]  /*11420*/  FMUL.FTZ R6, R31, R36 ;  /* 0x000000241f067220 */ /* 0x000fe20000410000 */
[----:B------:R-:W-:Y:S02]  /*11430*/  HADD2.F32 R30, -RZ, R30.H1_H1 ;  /* 0x3000001eff1e7230 */ /* 0x000fe40000004100 */
[----:B------:R-:W-:Y:S01]  /*11440*/  FFMA.FTZ R38, R7, R38, R5 ;  /* 0x0000002607267223 */ /* 0x000fe20000010005 */
[-C--:B------:R-:W-:Y:S01]  /*11450*/  FMUL.FTZ R4, R31, R34.reuse ;  /* 0x000000221f047220 */ /* 0x080fe20000410000 */
[----:B------:R-:W-:Y:S02]  /*11460*/  HADD2.F32 R25, -RZ, R48.H0_H0 ;  /* 0x20000030ff197230 */ /* 0x000fe40000004100 */
[C---:B------:R-:W-:Y:S01]  /*11470*/  FFMA.FTZ R45, R27.reuse, R34, -R6 ;  /* 0x000000221b2d7223 */ /* 0x040fe20000010806 */
[----:B------:R-:W-:Y:S02]  /*11480*/  HADD2.F32 R29, -RZ, R47.H0_H0 ;  /* 0x2000002fff1d7230 */ /* 0x000fe40000004100 */
[----:B------:R-:W-:Y:S01]  /*11490*/  FFMA.FTZ R47, R27, R36, R4 ;  /* 0x000000241b2f7223 */ /* 0x000fe20000010004 */
[----:B------:R-:W-:-:S02]  /*114a0*/  HADD2.F32 R5, -RZ, R60.H0_H0 ;  /* 0x2000003cff057230 */ /* 0x000fc40000004100 */
[----:B------:R-:W-:Y:S01]  /*114b0*/  FMUL.FTZ R27, R28, R25 ;  /* 0x000000191c1b7220 */ /* 0x000fe20000410000 */
[----:B------:R-:W-:Y:S02]  /*114c0*/  HADD2.F32 R7, -RZ, R49.H0_H0 ;  /* 0x20000031ff077230 */ /* 0x000fe40000004100 */
[----:B------:R-:W-:Y:S01]  /*114d0*/  FMUL.FTZ R43, R30, R29 ;  /* 0x0000001d1e2b7220 */ /* 0x000fe20000410000 */
[----:B------:R-:W-:Y:S02]  /*114e0*/  HADD2.F32 R26, -RZ, R26.H1_H1 ;  /* 0x3000001aff1a7230 */ /* 0x000fe40000004100 */
[-C--:B------:R-:W-:Y:S01]  /*114f0*/  FMUL.FTZ R28, R28, R5.reuse ;  /* 0x000000051c1c7220 */ /* 0x080fe20000410000 */
[----:B------:R-:W-:Y:S01]  /*11500*/  FFMA.FTZ R31, R24, R5, -R27 ;  /* 0x00000005181f7223 */ /* 0x000fe2000001081b */
[-C--:B------:R-:W-:Y:S01]  /*11510*/  FMUL.FTZ R30, R30, R7.reuse ;  /* 0x000000071e1e7220 */ /* 0x080fe20000410000 */
[----:B------:R-:W-:Y:S01]  /*11520*/  F2FP.F16.F32.PACK_AB R5, R39, R42 ;  /* 0x0000002a2705723e */ /* 0x000fe200000000ff */
[----:B------:R-:W-:Y:S01]  /*11530*/  FFMA.FTZ R43, R26, R7, -R43 ;  /* 0x000000071a2b7223 */ /* 0x000fe2000001082b */
        /* <DEDUP_REMOVED lines=11> */
.L_x_1755:
[----:B------:R-:W-:Y:S05]  /*115f0*/  BSYNC B1 ;  /* 0x0000000000017941 */ /* 0x000fea0003800000 */
.L_x_1754:
[----:B------:R-:W-:Y:S04]  /*11600*/  BSSY B1, `(.L_x_1756) ;  /* 0x0000060000017945 */ /* 0x000fe80003800000 */
[----:B------:R-:W-:Y:S05]  /*11610*/  @P1 BRA `(.L_x_1757) ;  /* 0x0000000400781947 */ /* 0x000fea0003800000 */
[----:B0-----:R-:W-:Y:S01]  /*11620*/  LEA.HI R4, R33, R170, RZ, 0x1d ;  /* 0x000000aa21047211 */ /* 0x001fe200078fe8ff */
[----:B------:R-:W-:Y:S01]  /*11630*/  HADD2.F32 R35, -RZ, R69.H1_H1 ;  /* 0x30000045ff237230 */ /* 0x000fe20000004100 */
[----:B------:R-:W-:Y:S01]  /*11640*/  SHF.R.U32.HI R36, RZ, 0x10, R9 ;  /* 0x00000010ff247819 */ /* 0x000fe20000011609 */
[----:B------:R-:W-:Y:S01]  /*11650*/  HADD2.F32 R34, -RZ, R71.H1_H1 ;  /* 0x30000047ff227230 */ /* 0x000fe20000004100 */
[----:B------:R-:W-:Y:S01]  /*11660*/  SHF.R.S32.HI R5, RZ, 0x1f, R4 ;  /* 0x0000001fff057819 */ /* 0x000fe20000011404 */
[----:B------:R-:W-:Y:S01]  /*11670*/  IMAD.SHL.U32 R6, R4, 0x8, RZ ;  /* 0x0000000804067824 */ /* 0x000fe200078e00ff */
[----:B------:R-:W-:Y:S01]  /*11680*/  SHF.R.U64 R46, R52, 0x10, R53 ;  /* 0x00000010342e7819 */ /* 0x000fe20000001235 */
[----:B------:R-:W-:Y:S01]  /*11690*/  HADD2.F32 R36, -RZ, R36.H0_H0 ;  /* 0x20000024ff247230 */ /* 0x000fe20000004100 */
[----:B------:R-:W-:Y:S02]  /*116a0*/  LEA.HI R4, R5, R4, RZ, 0x3 ;  /* 0x0000000405047211 */ /* 0x000fe400078f18ff */
[----:B------:R-:W-:-:S02]  /*116b0*/  LOP3.LUT R5, R181, 0x38, R6, 0xf8, !PT ;  /* 0x00000038b5057812 */ /* 0x000fc400078ef806 */
[----:B------:R-:W-:Y:S01]  /*116c0*/  SHF.R.U64 R44, R8, 0x10, R9 ;  /* 0x00000010082c7819 */ /* 0x000fe20000001209 */
[----:B------:R-:W-:Y:S01]  /*116d0*/  IMAD.SHL.U32 R4, R4, 0x400, RZ ;  /* 0x0000040004047824 */ /* 0x000fe200078e00ff */
[----:B--2---:R-:W-:Y:S02]  /*116e0*/  LOP3.LUT R25, R5, R218, RZ, 0x3c, !PT ;  /* 0x000000da05197212 */ /* 0x004fe400078e3cff */
[----:B------:R-:W-:Y:S02]  /*116f0*/  SHF.R.U32.HI R52, RZ, 0x10, R53 ;  /* 0x00000010ff347819 */ /* 0x000fe40000011635 */
[----:B------:R-:W-:Y:S02]  /*11700*/  LOP3.LUT R24, R4, 0x7fffe000, RZ, 0xc0, !PT ;  /* 0x7fffe00004187812 */ /* 0x000fe400078ec0ff */
[----:B------:R-:W0:Y:S01]  /*11710*/  LDS.128 R4, [R214] ;  /* 0x00000000d6047984 */ /* 0x000e220000000c00 */
[----:B------:R-:W-:Y:S02]  /*11720*/  SHF.R.U64 R43, R10, 0x10, R11 ;  /* 0x000000100a2b7819 */ /* 0x000fe4000000120b */
[----:B------:R-:W-:-:S02]  /*11730*/  IADD3 R25, R25, R24, R188 ;  /* 0x0000001819197210 */ /* 0x000fc40007ffe0bc */
[--C-:B------:R-:W-:Y:S02]  /*11740*/  SHF.R.U64 R45, R54, 0x10, R55.reuse ;  /* 0x00000010362d7819 */ /* 0x100fe40000001237 */
[----:B------:R-:W-:Y:S01]  /*11750*/  SHF.R.U32.HI R54, RZ, 0x10, R55 ;  /* 0x00000010ff367819 */ /* 0x000fe20000011637 */
[----:B------:R-:W-:Y:S01]  /*11760*/  IMAD R28, R25, 0x2, R18 ;  /* 0x00000002191c7824 */ /* 0x000fe200078e0212 */
[----:B------:R-:W-:-:S04]  /*11770*/  SHF.R.U32.HI R41, RZ, 0x10, R11 ;  /* 0x00000010ff297819 */ /* 0x000fc8000001160b */
        /* <DEDUP_REMOVED lines=16> */
[----:B------:R-:W-:Y:S02]  /*11880*/  HADD2.F32 R34, -RZ, R69.H0_H0 ;  /* 0x20000045ff227230 */ /* 0x000fe40000004100 */
[----:B------:R-:W-:Y:S01]  /*11890*/  FFMA.FTZ R39, R8, R35, R39 ;  /* 0x0000002308277223 */ /* 0x000fe20000010027 */
[----:B------:R-:W-:Y:S02]  /*118a0*/  HADD2.F32 R8, -RZ, R71.H0_H0 ;  /* 0x20000047ff087230 */ /* 0x000fe40000004100 */
[-C--:B------:R-:W-:Y:S01]  /*118b0*/  FMUL.FTZ R40, R30, R29.reuse ;  /* 0x0000001d1e287220 */ /* 0x080fe20000410000 */
[----:B------:R-:W-:Y:S01]  /*118c0*/  FFMA.FTZ R38, R9, R29, -R38 ;  /* 0x0000001d09267223 */ /* 0x000fe20000010826 */
[----:B------:R-:W-:Y:S01]  /*118d0*/  FMUL.FTZ R30, R25, R34 ;  /* 0x00000022191e7220 */ /* 0x000fe20000410000 */
[----:B------:R-:W-:-:S02]  /*118e0*/  HADD2.F32 R31, -RZ, R26.H0_H0 ;  /* 0x2000001aff1f7230 */ /* 0x000fc40000004100 */
[-C--:B------:R-:W-:Y:S01]  /*118f0*/  FMUL.FTZ R25, R25, R8.reuse ;  /* 0x0000000819197220 */ /* 0x080fe20000410000 */
[----:B------:R-:W-:Y:S02]  /*11900*/  HADD2.F32 R29, -RZ, R70.H0_H0 ;  /* 0x20000046ff1d7230 */ /* 0x000fe40000004100 */
[C---:B------:R-:W-:Y:S01]  /*11910*/  FFMA.FTZ R35, R5.reuse, R8, -R30 ;  /* 0x0000000805237223 */ /* 0x040fe2000001081e */
[--C-:B------:R-:W-:Y:S02]  /*11920*/  HADD2.F32 R8, -RZ, R72.reuse.H0_H0 ;  /* 0x20000048ff087230 */ /* 0x100fe40000004100 */
[----:B------:R-:W-:Y:S01]  /*11930*/  FFMA.FTZ R34, R5, R34, R25 ;  /* 0x0000002205227223 */ /* 0x000fe20000010019 */
[----:B------:R-:W-:Y:S02]  /*11940*/  HADD2.F32 R32, -RZ, R27.H0_H0 ;  /* 0x2000001bff207230 */ /* 0x000fe40000004100 */
[----:B------:R-:W-:Y:S01]  /*11950*/  FMUL.FTZ R5, R31, R29 ;  /* 0x0000001d1f057220 */ /* 0x000fe20000410000 */
[----:B------:R-:W-:-:S02]  /*11960*/  HADD2.F32 R72, -RZ, R72.H1_H1 ;  /* 0x30000048ff487230 */ /* 0x000fc40000004100 */
[----:B------:R-:W-:Y:S01]  /*11970*/  FFMA.FTZ R40, R9, R36, R40 ;  /* 0x0000002409287223 */ /* 0x000fe20000010028 */
[----:B------:R-:W-:Y:S02]  /*11980*/  HADD2.F32 R70, -RZ, R70.H1_H1 ;  /* 0x30000046ff467230 */ /* 0x000fe40000004100 */
[-C--:B------:R-:W-:Y:S01]  /*11990*/  FMUL.FTZ R9, R31, R8.reuse ;  /* 0x000000081f097220 */ /* 0x080fe20000410000 */
[----:B------:R-:W-:Y:S01]  /*119a0*/  FFMA.FTZ R31, R10, R8, -R5 ;  /* 0x000000080a1f7223 */ /* 0x000fe20000010805 */
[----:B------:R-:W-:Y:S02]  /*119b0*/  HADD2.F32 R27, -RZ, R27.H1_H1 ;  /* 0x3000001bff1b7230 */ /* 0x000fe40000004100 */
[C---:B------:R-:W-:Y:S01]  /*119c0*/  FMUL.FTZ R5, R32.reuse, R72 ;  /* 0x0000004820057220 */ /* 0x040fe20000410000 */
[----:B------:R-:W-:Y:S02]  /*119d0*/  HADD2.F32 R30, -RZ, R41.H0_H0 ;  /* 0x20000029ff1e7230 */ /* 0x000fe40000004100 */
[----:B------:R-:W-:Y:S01]  /*119e0*/  FMUL.FTZ R36, R32, R70 ;  /* 0x0000004620247220 */ /* 0x000fe20000410000 */
[----:B------:R-:W-:-:S02]  /*119f0*/  HADD2.F32 R8, -RZ, R54.H0_H0 ;  /* 0x20000036ff087230 */ /* 0x000fc40000004100 */
[C---:B------:R-:W-:Y:S01]  /*11a00*/  FFMA.FTZ R70, R11.reuse, R70, R5 ;  /* 0x000000460b467223 */ /* 0x040fe20000010005 */
[----:B------:R-:W-:Y:S02]  /*11a10*/  HADD2.F32 R24, -RZ, R24.H1_H1 ;  /* 0x30000018ff187230 */ /* 0x000fe40000004100 */
[----:B------:R-:W-:Y:S01]  /*11a20*/  FFMA.FTZ R36, R11, R72, -R36 ;  /* 0x000000480b247223 */ /* 0x000fe20000010824 */
[C---:B------:R-:W-:Y:S01]  /*11a30*/  FMUL.FTZ R32, R27.reuse, R30 ;  /* 0x0000001e1b207220 */ /* 0x040fe20000410000 */
[-C--:B------:R-:W-:Y:S01]  /*11a40*/  FMUL.FTZ R42, R27, R8.reuse ;  /* 0x000000081b2a7220 */ /* 0x080fe20000410000 */
[----:B------:R-:W-:Y:S02]  /*11a50*/  HADD2.F32 R11, -RZ, R44.H0_H0 ;  /* 0x2000002cff0b7230 */ /* 0x000fe40000004100 */
[----:B------:R-:W-:Y:S01]  /*11a60*/  FFMA.FTZ R10, R10, R29, R9 ;  /* 0x0000001d0a0a7223 */ /* 0x000fe20000010009 */
[----:B------:R-:W-:Y:S02]  /*11a70*/  HADD2.F32 R5, -RZ, R46.H0_H0 ;  /* 0x2000002eff057230 */ /* 0x000fe40000004100 */
[----:B------:R-:W-:Y:S01]  /*11a80*/  FFMA.FTZ R41, R7, R8, -R32 ;  /* 0x0000000807297223 */ /* 0x000fe20000010820 */
[----:B------:R-:W-:-:S02]  /*11a90*/  HADD2.F32 R26, -RZ, R26.H1_H1 ;  /* 0x3000001aff1a7230 */ /* 0x000fc40000004100 */
[----:B------:R-:W-:Y:S02]  /*11aa0*/  HADD2.F32 R25, -RZ, R43.H0_H0 ;  /* 0x2000002bff197230 */ /* 0x000fe40000004100 */
[----:B------:R-:W-:Y:S01]  /*11ab0*/  FFMA.FTZ R43, R7, R30, R42 ;  /* 0x0000001e072b7223 */ /* 0x000fe2000001002a */
[----:B------:R-:W-:Y:S02]  /*11ac0*/  HADD2.F32 R9, -RZ, R45.H0_H0 ;  /* 0x2000002dff097230 */ /* 0x000fe40000004100 */
[C---:B------:R-:W-:Y:S01]  /*11ad0*/  FMUL.FTZ R7, R24.reuse, R11 ;  /* 0x0000000b18077220 */ /* 0x040fe20000410000 */
[----:B------:R-:W-:Y:S02]  /*11ae0*/  HADD2.F32 R6, -RZ, R6.H1_H1 ;  /* 0x30000006ff067230 */ /* 0x000fe40000004100 */
        /* <DEDUP_REMOVED lines=17> */
.L_x_1757:
[----:B------:R-:W-:Y:S05]  /*11c00*/  BSYNC B1 ;  /* 0x0000000000017941 */ /* 0x000fea0003800000 */
.L_x_1756:
[----:B------:R-:W-:Y:S05]  /*11c10*/  @P2 BRA `(.L_x_1729) ;  /* 0x0000000400782947 */ /* 0x000fea0003800000 */
[----:B------:R-:W-:Y:S01]  /*11c20*/  LEA.HI R33, R33, R171, RZ, 0x1d ;  /* 0x000000ab21217211 */ /* 0x000fe200078fe8ff */
[----:B--2---:R-:W-:Y:S01]  /*11c30*/  HADD2.F32 R29, -RZ, R20.H1_H1 ;  /* 0x30000014ff1d7230 */ /* 0x004fe20000004100 */
[----:B0-----:R-:W-:Y:S01]  /*11c40*/  SHF.R.U32.HI R32, RZ, 0x10, R13 ;  /* 0x00000010ff207819 */ /* 0x001fe2000001160d */
[--C-:B------:R-:W-:Y:S01]  /*11c50*/  HADD2.F32 R31, -RZ, R0.reuse.H1_H1 ;  /* 0x30000000ff1f7230 */ /* 0x100fe20000004100 */
[----:B-1----:R-:W-:Y:S01]  /*11c60*/  SHF.R.S32.HI R6, RZ, 0x1f, R33 ;  /* 0x0000001fff067819 */ /* 0x002fe20000011421 */
[----:B------:R-:W-:Y:S01]  /*11c70*/  HADD2.F32 R30, -RZ, R0.H0_H0 ;  /* 0x20000000ff1e7230 */ /* 0x000fe20000004100 */
[----:B------:R-:W-:Y:S01]  /*11c80*/  SHF.L.U32 R4, R33, 0x3, RZ ;  /* 0x0000000321047819 */ /* 0x000fe200000006ff */
[----:B------:R-:W-:Y:S01]  /*11c90*/  HADD2.F32 R32, -RZ, R32.H0_H0 ;  /* 0x20000020ff207230 */ /* 0x000fe20000004100 */
[----:B------:R-:W-:Y:S01]  /*11ca0*/  LEA.HI R6, R6, R33, RZ, 0x3 ;  /* 0x0000002106067211 */ /* 0x000fe200078f18ff */
[----:B------:R-:W-:Y:S01]  /*11cb0*/  HADD2.F32 R20, -RZ, R20.H0_H0 ;  /* 0x20000014ff147230 */ /* 0x000fe20000004100 */
[----:B------:R-:W-:-:S02]  /*11cc0*/  LOP3.LUT R5, R181, 0x38, R4, 0xf8, !PT ;  /* 0x00000038b5057812 */ /* 0x000fc400078ef804 */
[--C-:B------:R-:W-:Y:S01]  /*11cd0*/  SHF.R.U64 R40, R56, 0x10, R57.reuse ;  /* 0x0000001038287819 */ /* 0x100fe20000001239 */
[----:B------:R-:W-:Y:S01]  /*11ce0*/  IMAD.SHL.U32 R6, R6, 0x400, RZ ;  /* 0x0000040006067824 */ /* 0x000fe200078e00ff */
[----:B------:R-:W-:Y:S02]  /*11cf0*/  LOP3.LUT R9, R5, R218, RZ, 0x3c, !PT ;  /* 0x000000da05097212 */ /* 0x000fe400078e3cff */
[----:B------:R-:W-:Y:S02]  /*11d00*/  SHF.R.U32.HI R56, RZ, 0x10, R57 ;  /* 0x00000010ff387819 */ /* 0x000fe40000011639 */
[----:B------:R-:W-:Y:S02]  /*11d10*/  LOP3.LUT R8, R6, 0x7fffe000, RZ, 0xc0, !PT ;  /* 0x7fffe00006087812 */ /* 0x000fe400078ec0ff */
[----:B------:R-:W0:Y:S01]  /*11d20*/  LDS.128 R4, [R213] ;  /* 0x00000000d5047984 */ /* 0x000e220000000c00 */
[----:B------:R-:W-:Y:S02]  /*11d30*/  SHF.R.U64 R38, R12, 0x10, R13 ;  /* 0x000000100c267819 */ /* 0x000fe4000000120d */
[----:B------:R-:W-:-:S02]  /*11d40*/  IADD3 R9, R9, R8, R188 ;  /* 0x0000000809097210 */ /* 0x000fc40007ffe0bc */
[----:B------:R-:W-:Y:S02]  /*11d50*/  SHF.R.U64 R37, R14, 0x10, R15 ;  /* 0x000000100e257819 */ /* 0x000fe4000000120f */
[--C-:B------:R-:W-:Y:S01]  /*11d60*/  SHF.R.U64 R39, R58, 0x10, R59.reuse ;  /* 0x000000103a277819 */ /* 0x100fe2000000123b */
[----:B------:R-:W-:Y:S01]  /*11d70*/  IMAD R24, R9, 0x2, R18 ;  /* 0x0000000209187824 */ /* 0x000fe200078e0212 */
[----:B------:R-:W-:Y:S02]  /*11d80*/  SHF.R.U32.HI R58, RZ, 0x10, R59 ;  /* 0x00000010ff3a7819 */ /* 0x000fe4000001163b */
[----:B------:R-:W-:Y:S02]  /*11d90*/  SHF.R.U32.HI R36, RZ, 0x10, R15 ;  /* 0x00000010ff247819 */ /* 0x000fe4000001160f */
[----:B------:R-:W1:Y:S01]  /*11da0*/  LDS.128 R8, [R24+0xc400] ;  /* 0x00c4000018087984 */ /* 0x000e620000000c00 */
[--C-:B0-----:R-:W-:Y:S02]  /*11db0*/  HADD2.F32 R13, -RZ, R5.reuse.H1_H1 ;  /* 0x30000005ff0d7230 */ /* 0x101fe40000004100 */
[----:B------:R-:W-:-:S02]  /*11dc0*/  HADD2.F32 R12, -RZ, R5.H0_H0 ;  /* 0x20000005ff0c7230 */ /* 0x000fc40000004100 */
[----:B------:R-:W-:Y:S02]  /*11dd0*/  HADD2.F32 R5, -RZ, R4.H0_H0 ;  /* 0x20000004ff057230 */ /* 0x000fe40000004100 */
[----:B------:R-:W-:Y:S02]  /*11de0*/  HADD2.F32 R14, -RZ, R6.H0_H0 ;  /* 0x20000006ff0e7230 */ /* 0x000fe40000004100 */
[--C-:B------:R-:W-:Y:S02]  /*11df0*/  HADD2.F32 R15, -RZ, R7.reuse.H0_H0 ;  /* 0x20000007ff0f7230 */ /* 0x100fe40000004100 */
[----:B------:R-:W-:Y:S02]  /*11e00*/  HADD2.F32 R7, -RZ, R7.H1_H1 ;  /* 0x30000007ff077230 */ /* 0x000fe40000004100 */
[----:B------:R-:W-:Y:S02]  /*11e10*/  HADD2.F32 R4, -RZ, R4.H1_H1 ;  /* 0x30000004ff047230 */ /* 0x000fe40000004100 */
[----:B-1----:R-:W-:-:S02]  /*11e20*/  HADD2.F32 R25, -RZ, R9.H0_H0 ;  /* 0x20000009ff197230 */ /* 0x002fc40000004100 */
[----:B------:R-:W-:Y:S02]  /*11e30*/  HADD2.F32 R26, -RZ, R9.H1_H1 ;  /* 0x30000009ff1a7230 */ /* 0x000fe40000004100 */
[----:B------:R-:W-:Y:S02]  /*11e40*/  HADD2.F32 R9, -RZ, R8.H0_H0 ;  /* 0x20000008ff097230 */ /* 0x000fe40000004100 */
[C---:B------:R-:W-:Y:S01]  /*11e50*/  FMUL.FTZ R33, R25.reuse, R31 ;  /* 0x0000001f19217220 */ /* 0x040fe20000410000 */
[-C--:B------:R-:W-:Y:S01]  /*11e60*/  FMUL.FTZ R35, R25, R29.reuse ;  /* 0x0000001d19237220 */ /* 0x080fe20000410000 */
[----:B------:R-:W-:Y:S02]  /*11e70*/  HADD2.F32 R25, -RZ, R56.H0_H0 ;  /* 0x20000038ff197230 */ /* 0x000fe40000004100 */
[----:B------:R-:W-:Y:S01]  /*11e80*/  FMUL.FTZ R0, R26, R32 ;  /* 0x000000201a007220 */ /* 0x000fe20000410000 */
[C---:B------:R-:W-:Y:S01]  /*11e90*/  FFMA.FTZ R33, R12.reuse, R29, -R33 ;  /* 0x0000001d0c217223 */ /* 0x040fe20000010821 */
[----:B------:R-:W-:Y:S01]  /*11ea0*/  FFMA.FTZ R35, R12, R31, R35 ;  /* 0x0000001f0c237223 */ /* 0x000fe20000010023 */
[----:B------:R-:W-:-:S02]  /*11eb0*/  HADD2.F32 R27, -RZ, R10.H0_H0 ;  /* 0x2000000aff1b7230 */ /* 0x000fc40000004100 */
[-C--:B------:R-:W-:Y:S01]  /*11ec0*/  FMUL.FTZ R34, R26, R25.reuse ;  /* 0x000000191a227220 */ /* 0x080fe20000410000 */
[----:B------:R-:W-:Y:S01]  /*11ed0*/  FFMA.FTZ R26, R13, R25, -R0 ;  /* 0x000000190d1a7223 */ /* 0x000fe20000010800 */
[C---:B------:R-:W-:Y:S01]  /*11ee0*/  FMUL.FTZ R0, R9.reuse, R30 ;  /* 0x0000001e09007220 */ /* 0x040fe20000410000 */
[----:B------:R-:W-:Y:S02]  /*11ef0*/  HADD2.F32 R12, -RZ, R3.H0_H0 ;  /* 0x20000003ff0c7230 */ /* 0x000fe40000004100 */
[----:B------:R-:W-:Y:S01]  /*11f00*/  FMUL.FTZ R9, R9, R20 ;  /* 0x0000001409097220 */ /* 0x000fe20000410000 */
[----:B------:R-:W-:Y:S01]  /*11f10*/  FFMA.FTZ R34, R13, R32, R34 ;  /* 0x000000200d227223 */ /* 0x000fe20000010022 */
[C---:B------:R-:W-:Y:S01]  /*11f20*/  FFMA.FTZ R13, R5.reuse, R20, -R0 ;  /* 0x00000014050d7223 */ /* 0x040fe20000010800 */
[----:B------:R-:W-:Y:S02]  /*11f30*/  HADD2.F32 R0, -RZ, R21.H0_H0 ;  /* 0x20000015ff007230 */ /* 0x000fe40000004100 */
[----:B------:R-:W-:Y:S01]  /*11f40*/  FFMA.FTZ R30, R5, R30, R9 ;  /* 0x0000001e051e7223 */ /* 0x000fe20000010009 */
[----:B------:R-:W-:Y:S01]  /*11f50*/  FMUL.FTZ R5, R27, R12 ;  /* 0x0000000c1b057220 */ /* 0x000fe20000410000 */
[----:B------:R-:W-:-:S02]  /*11f60*/  HADD2.F32 R28, -RZ, R11.H0_H0 ;  /* 0x2000000bff1c7230 */ /* 0x000fc40000004100 */
[----:B------:R-:W-:Y:S02]  /*11f70*/  HADD2.F32 R3, -RZ, R3.H1_H1 ;  /* 0x30000003ff037230 */ /* 0x000fe40000004100 */
[-C--:B------:R-:W-:Y:S01]  /*11f80*/  FMUL.FTZ R27, R27, R0.reuse ;  /* 0x000000001b1b7220 */ /* 0x080fe20000410000 */
[----:B------:R-:W-:Y:S02]  /*11f90*/  HADD2.F32 R21, -RZ, R21.H1_H1 ;  /* 0x30000015ff157230 */ /* 0x000fe40000004100 */
[----:B------:R-:W-:Y:S01]  /*11fa0*/  FFMA.FTZ R25, R14, R0, -R5 ;  /* 0x000000000e197223 */ /* 0x000fe20000010805 */
[----:B------:R-:W-:Y:S02]  /*11fb0*/  HADD2.F32 R11, -RZ, R11.H1_H1 ;  /* 0x3000000bff0b7230 */ /* 0x000fe40000004100 */
[C---:B------:R-:W-:Y:S01]  /*11fc0*/  FMUL.FTZ R32, R28.reuse, R3 ;  /* 0x000000031c207220 */ /* 0x040fe20000410000 */
[----:B------:R-:W-:Y:S02]  /*11fd0*/  HADD2.F32 R20, -RZ, R36.H0_H0 ;  /* 0x20000024ff147230 */ /* 0x000fe40000004100 */
[----:B------:R-:W-:Y:S01]  /*11fe0*/  FMUL.FTZ R28, R28, R21 ;  /* 0x000000151c1c7220 */ /* 0x000fe20000410000 */
[----:B------:R-:W-:-:S02]  /*11ff0*/  HADD2.F32 R0, -RZ, R58.H0_H0 ;  /* 0x2000003aff007230 */ /* 0x000fc40000004100 */
[----:B------:R-:W-:Y:S01]  /*12000*/  FFMA.FTZ R27, R14, R12, R27 ;  /* 0x0000000c0e1b7223 */ /* 0x000fe2000001001b */
[----:B------:R-:W-:Y:S02]  /*12010*/  HADD2.F32 R8, -RZ, R8.H1_H1 ;  /* 0x30000008ff087230 */ /* 0x000fe40000004100 */
[C---:B------:R-:W-:Y:S01]  /*12020*/  FMUL.FTZ R12, R11.reuse, R20 ;  /* 0x000000140b0c7220 */ /* 0x040fe20000410000 */
[----:B------:R-:W-:Y:S02]  /*12030*/  HADD2.F32 R10, -RZ, R10.H1_H1 ;  /* 0x3000000aff0a7230 */ /* 0x000fe40000004100 */
[----:B------:R-:W-:Y:S01]  /*12040*/  FMUL.FTZ R14, R11, R0 ;  /* 0x000000000b0e7220 */ /* 0x000fe20000410000 */
[C---:B------:R-:W-:Y:S01]  /*12050*/  FFMA.FTZ R28, R15.reuse, R3, R28 ;  /* 0x000000030f1c7223 */ /* 0x040fe2000001001c */
[----:B------:R-:W-:Y:S02]  /*12060*/  HADD2.F32 R9, -RZ, R38.H0_H0 ;  /* 0x20000026ff097230 */ /* 0x000fe40000004100 */
[----:B------:R-:W-:Y:S01]  /*12070*/  FFMA.FTZ R32, R15, R21, -R32 ;  /* 0x000000150f207223 */ /* 0x000fe20000010820 */
        /* <DEDUP_REMOVED lines=24> */
.L_x_1729:
[----:B------:R-:W-:Y:S05]  /*12200*/  BSYNC B0 ;  /* 0x0000000000007941 */ /* 0x000fea0003800000 */
.L_x_1707:
        /* <DEDUP_REMOVED lines=8> */
.L_x_1705:
[----:B01-3--:R-:W3:Y:S02]  /*12290*/  LDL R0, [R1+0x30] ;  /* 0x0000300001007983 */ /* 0x00bee40000100800 */
[----:B---3--:R-:W-:-:S13]  /*122a0*/  R2UR UR4, R0 ;  /* 0x00000000000472ca */ /* 0x008fda00000e0000 */
[----:B------:R-:W-:-:S05]  /*122b0*/  IMAD.U32 R0, RZ, RZ, UR4 ;  /* 0x00000004ff007e24 */ /* 0x000fca000f8e00ff */
[----:B------:R-:W-:-:S13]  /*122c0*/  ISETP.NE.AND P0, PT, R0, 0x3, PT ;  /* 0x000000030000780c */ /* 0x000fda0003f05270 */
[----:B------:R-:W-:Y:S05]  /*122d0*/  @!P0 BRA `(.L_x_1758) ;  /* 0x0000000000048947 */ /* 0x000fea0003800000 */
[----:B------:R-:W-:Y:S01]  /*122e0*/  BPT.TRAP 0x1 ;  /* 0x000000040000795c */ /* 0x000fe20000300000 */
.L_x_1758:
[----:B------:R-:W-:Y:S01]  /*122f0*/  IMAD R9, R160, 0x8, R18 ;  /* 0x00000008a0097824 */ /* 0x000fe200078e0212 */
[----:B------:R-:W-:-:S04]  /*12300*/  SHF.L.U32 R0, R163, 0x1f, RZ ;  /* 0x0000001fa3007819 */ /* 0x000fc800000006ff */
[----:B------:R0:W1:Y:S01]  /*12310*/  SYNCS.PHASECHK.TRANS64.TRYWAIT P1, [R9+URZ+0x2a830], R0 ;  /* 0x02a83000090075a7 */ /* 0x000062000802017f */
[----:B------:R-:W-:Y:S05]  /*12320*/  @!P0 BRA `(.L_x_1759) ;  /* 0x0000000000048947 */ /* 0x000fea0003800000 */
[----:B------:R-:W-:Y:S01]  /*12330*/  BPT.TRAP 0x1 ;  /* 0x000000040000795c */ /* 0x000fe20000300000 */
.L_x_1759:
[----:B-1----:R-:W-:Y:S05]  /*12340*/  @P1 BRA `(.L_x_1760) ;  /* 0x0000000000081947 */ /* 0x002fea0003800000 */
[----:B------:R-:W1:Y:S02]  /*12350*/  SYNCS.PHASECHK.TRANS64.TRYWAIT P1, [R9+URZ+0x2a830], R0 ;  /* 0x02a83000090075a7 */ /* 0x000e64000802017f */
[----:B-1----:R-:W-:Y:S05]  /*12360*/  @!P1 BRA `(.L_x_1761) ;  /* 0x0000016800409947 */ /* 0x002fea0003800000 */
.L_x_1760:
[----:B------:R-:W-:Y:S05]  /*12370*/  WARPSYNC.ALL ;  /* 0x0000000000007948 */ /* 0x000fea0003800000 */
[----:B01----:R-:W-:Y:S01]  /*12380*/  IADD3 R0, R18, 0x18400, RZ ;  /* 0x0001840012007810 */ /* 0x003fe20007ffe0ff */
[----:B--2-4-:R-:W-:Y:S01]  /*12390*/  IMAD.MOV.U32 R5, RZ, RZ, 0x40000040 ;  /* 0x40000040ff057424 */ /* 0x014fe200078e00ff */
[----:B------:R-:W-:Y:S01]  /*123a0*/  R2UR UR4, R68 ;  /* 0x00000000440472ca */ /* 0x000fe200000e0000 */
[----:B------:R-:W-:Y:S01]  /*123b0*/  UMOV UR9, 0x40000040 ;  /* 0x4000004000097882 */ /* 0x000fe20000000000 */
[----:B------:R-:W-:Y:S01]  /*123c0*/  SHF.R.U32.HI R0, RZ, 0x4, R0 ;  /* 0x00000004ff007819 */ /* 0x000fe20000011600 */
[----:B------:R-:W-:Y:S01]  /*123d0*/  WARPGROUP.ARRIVE ;  /* 0x00000000000079c5 */ /* 0x000fe20000000000 */
[----:B------:R-:W-:Y:S01]  /*123e0*/  R2UR UR11, R5 ;  /* 0x00000000050b72ca */ /* 0x000fe200000e0000 */
[----:B------:R-:W-:Y:S01]  /*123f0*/  IMAD.U32 R11, RZ, RZ, UR9 ;  /* 0x00000009ff0b7e24 */ /* 0x000fe2000f8e00ff */
[----:B------:R-:W-:Y:S01]  /*12400*/  LOP3.LUT R0, R0, 0x3fff, RZ, 0xc0, !PT ;  /* 0x00003fff00007812 */ /* 0x000fe200078ec0ff */
[----:B------:R-:W-:Y:S01]  /*12410*/  UMOV UR57, 0x40000040 ;  /* 0x4000004000397882 */ /* 0x000fe20000000000 */
[----:B------:R-:W-:Y:S01]  /*12420*/  MOV R7, 0x40000040 ;  /* 0x4000004000077802 */ /* 0x000fe20000000f00 */
[----:B------:R-:W-:Y:S01]  /*12430*/  UMOV UR53, 0x40000040 ;  /* 0x4000004000357882 */ /* 0x000fe20000000000 */
[----:B------:R-:W-:Y:S01]  /*12440*/  LOP3.LUT R8, R0, 0x10000, RZ, 0xfc, !PT ;  /* 0x0001000000087812 */ /* 0x000fe200078efcff */
[----:B------:R-:W-:Y:S01]  /*12450*/  UMOV UR49, 0x40000040 ;  /* 0x4000004000317882 */ /* 0x000fe20000000000 */
[----:B------:R-:W-:Y:S01]  /*12460*/  UMOV UR45, 0x40000040 ;  /* 0x40000040002d7882 */ /* 0x000fe20000000000 */
[----:B------:R-:W-:Y:S01]  /*12470*/  ULOP3.LUT UR4, UR4, 0x10000, URZ, 0xfc, !UPT ;  /* 0x0001000004047892 */ /* 0x000fe2000f8efc3f */
[----:B------:R-:W-:Y:S01]  /*12480*/  MOV R5, 0x40000040 ;  /* 0x4000004000057802 */ /* 0x000fe20000000f00 */
[----:B------:R-:W-:Y:S01]  /*12490*/  IMAD R4, R160, 0x900, R8 ;  /* 0x00000900a0047824 */ /* 0x000fe200078e0208 */
[----:B------:R-:W-:Y:S01]  /*124a0*/  UMOV UR41, 0x40000040 ;  /* 0x4000004000297882 */ /* 0x000fe20000000000 */
[----:B------:R-:W-:Y:S01]  /*124b0*/  UIADD3 UR5, UR4, 0x2, URZ ;  /* 0x0000000204057890 */ /* 0x000fe2000fffe03f */
[----:B------:R-:W-:Y:S01]  /*124c0*/  R2UR UR39, R5 ;  /* 0x00000000052772ca */ /* 0x000fe200000e0000 */
[C---:B------:R-:W-:Y:S01]  /*124d0*/  VIADD R6, R4.reuse, 0x2 ;  /* 0x0000000204067836 */ /* 0x040fe20000000000 */
[----:B------:R-:W-:Y:S01]  /*124e0*/  R2UR UR10, R4 ;  /* 0x00000000040a72ca */ /* 0x000fe200000e0000 */
[----:B------:R-:W-:Y:S01]  /*124f0*/  UMOV UR8, UR4 ;  /* 0x0000000400087c82 */ /* 0x000fe20008000000 */
[----:B------:R-:W-:Y:S01]  /*12500*/  UIADD3 UR56, UR4, 0x404, URZ ;  /* 0x0000040404387890 */ /* 0x000fe2000fffe03f */
[----:B------:R-:W-:Y:S01]  /*12510*/  IMAD.U32 R10, RZ, RZ, UR8 ;  /* 0x00000008ff0a7e24 */ /* 0x000fe2000f8e00ff */
[----:B------:R-:W-:-:S02]  /*12520*/  UIADD3 UR52, UR4, 0x406, URZ ;  /* 0x0000040604347890 */ /* 0x000fc4000fffe03f */
[----:B------:R-:W-:Y:S02]  /*12530*/  UIADD3 UR48, UR4, 0x800, URZ ;  /* 0x0000080004307890 */ /* 0x000fe4000fffe03f */
[----:B------:R0:W-:Y:S01]  /*12540*/  STL.64 [R1+0x28], R10 ;  /* 0x0000280a01007387 */ /* 0x0001e20000100a00 */
[----:B------:R-:W-:Y:S02]  /*12550*/  UIADD3 UR44, UR4, 0x802, URZ ;  /* 0x00000802042c7890 */ /* 0x000fe4000fffe03f */
[----:B------:R-:W-:Y:S02]  /*12560*/  UIADD3 UR40, UR4, 0x804, URZ ;  /* 0x0000080404287890 */ /* 0x000fe4000fffe03f */
[----:B------:R-:W-:Y:S01]  /*12570*/  HGMMA.64x96x16.F32 R24, gdesc[UR8], RZ, !UPT, gsb0 ;  /* 0x01600000081879f0 */ /* 0x000fe2000c0008ff */
[----:B------:R-:W-:Y:S01]  /*12580*/  R2UR UR10, R6 ;  /* 0x00000000060a72ca */ /* 0x000fe200000e0000 */
[----:B------:R-:W-:Y:S01]  /*12590*/  UMOV UR8, UR5 ;  /* 0x0000000500087c82 */ /* 0x000fe20008000000 */
[----:B------:R-:W-:Y:S01]  /*125a0*/  R2UR UR11, R7 ;  /* 0x00000000070b72ca */ /* 0x000fe200000e0000 */
[----:B------:R-:W-:Y:S01]  /*125b0*/  UMOV UR9, 0x40000040 ;  /* 0x4000004000097882 */ /* 0x000fe20000000000 */
[----:B------:R-:W-:Y:S01]  /*125c0*/  VIADD R6, R4, 0x4 ;  /* 0x0000000404067836 */ /* 0x000fe20000000000 */
[----:B------:R-:W-:Y:S01]  /*125d0*/  UIADD3 UR5, UR4, 0x4, URZ ;  /* 0x0000000404057890 */ /* 0x000fe2000fffe03f */
[----:B------:R-:W-:Y:S01]  /*125e0*/  IMAD.MOV.U32 R7, RZ, RZ, 0x40000040 ;  /* 0x40000040ff077424 */ /* 0x000fe200078e00ff */
[----:B------:R-:W-:Y:S01]  /*125f0*/  UIADD3 UR36, UR4, 0x806, URZ ;  /* 0x0000080604247890 */ /* 0x000fe2000fffe03f */
[----:B0-----:R-:W-:Y:S01]  /*12600*/  IMAD.U32 R10, RZ, RZ, UR8 ;  /* 0x00000008ff0a7e24 */ /* 0x001fe2000f8e00ff */
[----:B------:R-:W-:Y:S01]  /*12610*/  UMOV UR37, 0x40000040 ;  /* 0x4000004000257882 */ /* 0x000fe20000000000 */
        /* <DEDUP_REMOVED lines=50> */
[----:B0-----:R-:W-:Y:S02]  /*12940*/  IMAD.U32 R10, RZ, RZ, UR8 ;  /* 0x00000008ff0a7e24 */ /* 0x001fe4000f8e00ff */
[----:B------:R-:W-:Y:S01]  /*12950*/  IMAD.U32 R11, RZ, RZ, UR9 ;  /* 0x00000009ff0b7e24 */ /* 0x000fe2000f8e00ff */
[----:B------:R-:W-:Y:S01]  /*12960*/  R2UR UR58, R6 ;  /* 0x00000000063a72ca */ /* 0x000fe200000e0000 */
[----:B------:R-:W-:Y:S01]  /*12970*/  VIADD R6, R4, 0x306 ;  /* 0x0000030604067836 */ /* 0x000fe20000000000 */
[----:B------:R-:W-:Y:S01]  /*12980*/  R2UR UR59, R7 ;  /* 0x00000000073b72ca */ /* 0x000fe200000e0000 */
[----:B------:R-:W-:Y:S01]  /*12990*/  IMAD.MOV.U32 R7, RZ, RZ, 0x40000040 ;  /* 0x40000040ff077424 */ /* 0x000fe200078e00ff */
[----:B------:R0:W-:Y:S02]  /*129a0*/  STL.64 [R1], R10 ;  /* 0x0000000a01007387 */ /* 0x0001e40000100a00 */
        /* <DEDUP_REMOVED lines=11> */
[----:B------:R-:W-:Y:S02]  /*12a60*/  IMAD.MOV.U32 R7, RZ, RZ, 0x40000040 ;  /* 0x40000040ff077424 */ /* 0x000fe400078e00ff */
[----:B------:R-:W-:Y:S01]  /*12a70*/  VIADD R4, R4, 0x606 ;  /* 0x0000060604047836 */ /* 0x000fe20000000000 */
        /* <DEDUP_REMOVED lines=27> */
.L_x_1762:
[----:B------:R-:W0:Y:S01]  /*12c30*/  LDC R200, c[0x0][0x448] ;  /* 0x00011200ffc87b82 */ /* 0x000e220000000800 */
[----:B------:R-:W-:Y:S01]  /*12c40*/  IMAD.IADD R0, R191, 0x1, R187 ;  /* 0x00000001bf007824 */ /* 0x000fe200078e02bb */
[----:B------:R-:W-:Y:S01]  /*12c50*/  LOP3.LUT R22, R22, 0xffefffff, RZ, 0xc0, !PT ;  /* 0xffefffff16167812 */ /* 0x000fe200078ec0ff */
[----:B------:R-:W-:Y:S01]  /*12c60*/  IMAD.MOV.U32 R5, RZ, RZ, -0x60 ;  /* 0xffffffa0ff057424 */ /* 0x000fe200078e00ff */
[----:B------:R-:W-:Y:S01]  /*12c70*/  ULDC UR4, c[0x0][0x9dc] ;  /* 0x0002770000047ab9 */ /* 0x000fe20000000800 */
[----:B------:R-:W-:Y:S02]  /*12c80*/  IMAD.MOV.U32 R7, RZ, RZ, R0 ;  /* 0x000000ffff077224 */ /* 0x000fe400078e0000 */
[----:B------:R-:W-:Y:S01]  /*12c90*/  IMAD R5, R2, R5, 0x61 ;  /* 0x0000006102057424 */ /* 0x000fe200078e0205 */
[----:B------:R-:W1:Y:S03]  /*12ca0*/  LDC.64 R12, c[0x0][0x9e0] ;  /* 0x00027800ff0c7b82 */ /* 0x000e660000000a00 */
[----:B------:R-:W-:Y:S01]  /*12cb0*/  VIADD R73, R5, 0xffffffff ;  /* 0xffffffff05497836 */ /* 0x000fe20000000000 */
[----:B0-----:R-:W-:-:S13]  /*12cc0*/  ISETP.NE.AND P1, PT, R200, 0x1, PT ;  /* 0x00000001c800780c */ /* 0x001fda0003f25270 */
[----:B------:R-:W0:Y:S01]  /*12cd0*/  @P1 LDC R3, c[0x0][0x44c] ;  /* 0x00011300ff031b82 */ /* 0x000e220000000800 */
[----:B------:R-:W-:-:S04]  /*12ce0*/  @P1 LOP3.LUT R22, R22, 0x100000, RZ, 0xfc, !PT ;  /* 0x0010000016161812 */ /* 0x000fc800078efcff */
[----:B------:R-:W-:-:S03]  /*12cf0*/  LOP3.LUT R22, R22, 0xfff7ffff, RZ, 0xc0, !PT ;  /* 0xfff7ffff16167812 */ /* 0x000fc600078ec0ff */
[----:B------:R-:W2:Y:S01]  /*12d00*/  @P1 LDC R4, c[0x0][0x450] ;  /* 0x00011400ff041b82 */ /* 0x000ea20000000800 */
[----:B0-----:R-:W-:-:S04]  /*12d10*/  @P1 IMAD.HI.U32 R3, R0, R3, RZ ;  /* 0x0000000300031227 */ /* 0x001fc800078e00ff */
[----:B------:R-:W-:Y:S01]  /*12d20*/  IMAD R0, R2, -0x60, R167 ;  /* 0xffffffa002007824 */ /* 0x000fe200078e02a7 */
[----:B--2---:R-:W-:Y:S01]  /*12d30*/  @P1 SHF.R.U32.HI R7, RZ, R4, R3 ;  /* 0x00000004ff071219 */ /* 0x004fe20000011603 */
[----:B------:R-:W-:Y:S01]  /*12d40*/  VIADD R3, R9, 0x2a840 ;  /* 0x0002a84009037836 */ /* 0x000fe20000000000 */
[----:B-1----:R-:W-:Y:S01]  /*12d50*/  ISETP.GE.AND P1, PT, R13, 0x1, PT ;  /* 0x000000010d00780c */ /* 0x002fe20003f26270 */
[----:B------:R-:W-:Y:S01]  /*12d60*/  IMAD R4, R190, -0x2, R5 ;  /* 0xfffffffebe047824 */ /* 0x000fe200078e0205 */
[----:B------:R-:W-:Y:S01]  /*12d70*/  MOV R9, UR4 ;  /* 0x0000000400097c02 */ /* 0x000fe20008000f00 */
[----:B------:R-:W0:Y:S01]  /*12d80*/  SHFL.IDX PT, R6, R7, RZ, 0x1c1f ;  /* 0x001c1fff07067589 */ /* 0x000e2200000e0000 */
[----:B------:R-:W-:Y:S02]  /*12d90*/  PRMT R3, R172, 0x654, R3 ;  /* 0x00000654ac037816 */ /* 0x000fe40000000003 */
[----:B------:R-:W-:Y:S02]  /*12da0*/  IADD3 R11, -R166, R4, R167 ;  /* 0x00000004a60b7210 */ /* 0x000fe40007ffe1a7 */
[----:B------:R1:W-:Y:S01]  /*12db0*/  SYNCS.ARRIVE.TRANS64.RED.A1T0 RZ, [R3+URZ], RZ ;  /* 0x000000ff03ff79a7 */ /* 0x0003e2000810043f */
[----:B------:R-:W-:-:S02]  /*12dc0*/  IADD3 R74, R4, -0x1, RZ ;  /* 0xffffffff044a7810 */ /* 0x000fc40007ffe0ff */
[----:B------:R-:W-:Y:S02]  /*12dd0*/  IMAD.IADD R15, R11, 0x1, R12 ;  /* 0x000000010b0f7824 */ /* 0x000fe400078e020c */
[----:B------:R-:W-:Y:S01]  /*12de0*/  @P1 LOP3.LUT R22, R22, 0x80000, RZ, 0xfc, !PT ;  /* 0x0008000016161812 */ /* 0x000fe200078efcff */
[----:B-1----:R-:W-:Y:S01]  /*12df0*/  VIADD R3, R0, 0x60 ;  /* 0x0000006000037836 */ /* 0x002fe20000000000 */
[----:B------:R-:W-:-:S03]  /*12e00*/  LOP3.LUT R0, RZ, R9, RZ, 0x33, !PT ;  /* 0x00000009ff007212 */ /* 0x000fc600078e33ff */
[----:B------:R-:W-:Y:S02]  /*12e10*/  IMAD R100, R190, -0x2, R3 ;  /* 0xfffffffebe647824 */ /* 0x000fe400078e0203 */
[----:B------:R-:W-:-:S04]  /*12e20*/  IMAD.IADD R21, R11, 0x1, R0 ;  /* 0x000000010b157824 */ /* 0x000fc800078e0200 */
[----:B0-----:R-:W-:Y:S01]  /*12e30*/  IMAD.IADD R3, R21, 0x1, R6 ;  /* 0x0000000115037824 */ /* 0x001fe200078e0206 */
[----:B------:R-:W-:Y:S01]  /*12e40*/  VIADDMNMX R72, R6, R15, R100, PT ;  /* 0x0000000f06487246 */ /* 0x000fe20003800164 */
[----:B------:R-:W-:Y:S06]  /*12e50*/  @!P1 BRA `(.L_x_1763) ;  /* 0x00000000004c9947 */ /* 0x000fec0003800000 */
[----:B------:R-:W-:Y:S01]  /*12e60*/  IADD3 R0, -R166, R167, R6 ;  /* 0x000000a7a6007210 */ /* 0x000fe20007ffe106 */
[----:B------:R-:W-:Y:S03]  /*12e70*/  BSSY B0, `(.L_x_1764) ;  /* 0x000000e000007945 */ /* 0x000fe60003800000 */
        /* <DEDUP_REMOVED lines=9> */
.L_x_1765:
[----:B------:R-:W-:-:S13]  /*12f10*/  ISETP.NE.AND P1, PT, R13, 0x1, PT ;  /* 0x000000010d00780c */ /* 0x000fda0003f25270 */
[----:B------:R-:W0:Y:S02]  /*12f20*/  @P1 LDC.64 R4, c[0x0][0x9e8] ;  /* 0x00027a00ff041b82 */ /* 0x000e240000000a00 */
[----:B0-----:R-:W-:-:S05]  /*12f30*/  @P1 IMAD.HI.U32 R4, R0, R4, RZ ;  /* 0x0000000400041227 */ /* 0x001fca00078e00ff */
[----:B------:R-:W-:-:S07]  /*12f40*/  @P1 SHF.R.U32.HI R0, RZ, R5, R4 ;  /* 0x00000005ff001219 */ /* 0x000fce0000011604 */
.L_x_1766:
[----:B------:R-:W-:Y:S05]  /*12f50*/  BSYNC B0 ;  /* 0x0000000000007941 */ /* 0x000fea0003800000 */
.L_x_1764:
[----:B------:R-:W-:-:S05]  /*12f60*/  IMAD R0, R0, R13, R74 ;  /* 0x0000000d00007224 */ /* 0x000fca00078e024a */
[----:B------:R-:W-:Y:S02]  /*12f70*/  VIMNMX R3, R3, R0, !PT ;  /* 0x0000000003037248 */ /* 0x000fe40007fe0100 */
[----:B------:R-:W-:-:S07]  /*12f80*/  VIADDMNMX R72, R0, R13, R72, PT ;  /* 0x0000000d00487246 */ /* 0x000fce0003800148 */
.L_x_1763:
        /* <DEDUP_REMOVED lines=31> */
[C---:B------:R-:W-:Y:S02]  /*13180*/  ISETP.LT.OR P2, PT, R72.reuse, 0x1a, P2 ;  /* 0x0000001a4800780c */ /* 0x040fe40001741670 */
        /* <DEDUP_REMOVED lines=65> */
[----:B------:R-:W-:Y:S02]  /*135a0*/  P2R R11, PR, RZ, 0x10 ;  /* 0x00000010ff0b7803 */ /* 0x000fe40000000000 */
[----:B------:R-:W-:Y:S02]  /*135b0*/  FSEL R64, R64, -INF , !P2 ;  /* 0xff80000040407808 */ /* 0x000fe40005000000 */
[----:B------:R-:W-:Y:S02]  /*135c0*/  ISETP.GE.AND P2, PT, R73, 0x52, PT ;  /* 0x000000524900780c */ /* 0x000fe40003f46270 */
[----:B0-----:R-:W-:Y:S02]  /*135d0*/  VIADDMNMX R100, R4, R15, R100, PT ;  /* 0x0000000f04647246 */ /* 0x001fe40003800164 */
        /* <DEDUP_REMOVED lines=13> */
[----:B------:R-:W-:Y:S01]  /*136b0*/  ISETP.GT.AND P5, PT, R3, 0x59, !P5 ;  /* 0x000000590300780c */ /* 0x000fe20006fa4270 */
[----:B------:R-:W-:-:S03]  /*136c0*/  IMAD.IADD R3, R21, 0x1, R4 ;  /* 0x0000000115037824 */ /* 0x000fc600078e0204 */
[----:B------:R-:W-:-:S04]  /*136d0*/  ISETP.LT.OR P5, PT, R72, 0x5a, P5 ;  /* 0x0000005a4800780c */ /* 0x000fc80002fa1670 */
[----:B------:R-:W-:Y:S02]  /*136e0*/  FSEL R24, R69, -INF , !P5 ;  /* 0xff80000045187808 */ /* 0x000fe40006800000 */
[----:B------:R-:W-:-:S13]  /*136f0*/  ISETP.GE.AND P5, PT, R13, 0x1, PT ;  /* 0x000000010d00780c */ /* 0x000fda0003fa6270 */
[----:B------:R-:W-:Y:S05]  /*13700*/  @!P5 BRA `(.L_x_1767) ;  /* 0x00000000004cd947 */ /* 0x000fea0003800000 */
        /* <DEDUP_REMOVED lines=11> */
.L_x_1769:
[----:B------:R-:W-:-:S13]  /*137c0*/  ISETP.NE.AND P5, PT, R13, 0x1, PT ;  /* 0x000000010d00780c */ /* 0x000fda0003fa5270 */
[----:B------:R-:W0:Y:S02]  /*137d0*/  @P5 LDC.64 R4, c[0x0][0x9e8] ;  /* 0x00027a00ff045b82 */ /* 0x000e240000000a00 */
[----:B0-----:R-:W-:-:S05]  /*137e0*/  @P5 IMAD.HI.U32 R4, R7, R4, RZ ;  /* 0x0000000407045227 */ /* 0x001fca00078e00ff */
[----:B------:R-:W-:-:S07]  /*137f0*/  @P5 SHF.R.U32.HI R7, RZ, R5, R4 ;  /* 0x00000005ff075219 */ /* 0x000fce0000011604 */
.L_x_1770:
[----:B------:R-:W-:Y:S05]  /*13800*/  BSYNC B0 ;  /* 0x0000000000007941 */ /* 0x000fea0003800000 */
.L_x_1768:
[----:B------:R-:W-:-:S05]  /*13810*/  IMAD R4, R7, R13, R74 ;  /* 0x0000000d07047224 */ /* 0x000fca00078e024a */
[----:B------:R-:W-:Y:S02]  /*13820*/  VIMNMX R3, R3, R4, !PT ;  /* 0x0000000403037248 */ /* 0x000fe40007fe0100 */
[----:B------:R-:W-:-:S07]  /*13830*/  VIADDMNMX R100, R4, R13, R100, PT ;  /* 0x0000000d04647246 */ /* 0x000fce0003800164 */
.L_x_1767:
[C---:B------:R-:W-:Y:S01]  /*13840*/  ISETP.GT.AND P1, PT, R3.reuse, 0x1, !P1 ;  /* 0x000000010300780c */ /* 0x040fe20004f24270 */
[----:B------:R-:W-:Y:S01]  /*13850*/  ULDC UR4, c[0x0][0x988] ;  /* 0x0002620000047ab9 */ /* 0x000fe20000000800 */
[----:B------:R-:W-:Y:S02]  /*13860*/  ISETP.GT.AND P6, PT, R3, 0x8, !P6 ;  /* 0x000000080300780c */ /* 0x000fe400077c4270 */
[C---:B------:R-:W-:Y:S02]  /*13870*/  ISETP.LT.OR P1, PT, R100.reuse, 0x2, P1 ;  /* 0x000000026400780c */ /* 0x040fe40000f21670 */
[----:B------:R-:W-:Y:S02]  /*13880*/  ISETP.LT.OR P6, PT, R100, 0x9, P6 ;  /* 0x000000096400780c */ /* 0x000fe400037c1670 */
[----:B------:R-:W-:Y:S02]  /*13890*/  FSEL R82, R27, -INF , !P1 ;  /* 0xff8000001b527808 */ /* 0x000fe40004800000 */
[----:B------:R-:W-:-:S02]  /*138a0*/  ISETP.NE.AND P1, PT, R11, RZ, PT ;  /* 0x000000ff0b00720c */ /* 0x000fc40003f25270 */
[----:B------:R-:W-:Y:S02]  /*138b0*/  FSEL R30, R30, -INF , !P6 ;  /* 0xff8000001e1e7808 */ /* 0x000fe40007000000 */
[----:B------:R-:W-:Y:S02]  /*138c0*/  ISETP.GT.AND P1, PT, R3, 0x9, !P1 ;  /* 0x000000090300780c */ /* 0x000fe40004f24270 */
[----:B------:R-:W-:Y:S02]  /*138d0*/  FMNMX.FTZ R5, R156, R104, !PT ;  /* 0x000000689c057209 */ /* 0x000fe40007810000 */
        /* <DEDUP_REMOVED lines=8> */
[----:B------:R-:W-:-:S02]  /*13960*/  ISETP.NE.AND P5, PT, R75, RZ, PT ;  /* 0x000000ff4b00720c */ /* 0x000fc40003fa5270 */
        /* <DEDUP_REMOVED lines=8> */
[----:B------:R-:W-:Y:S02]  /*139f0*/  ISETP.GT.AND P1, PT, R3, 0x18, !P6 ;  /* 0x000000180300780c */ /* 0x000fe40007724270 */
[----:B------:R-:W-:Y:S02]  /*13a00*/  ISETP.NE.AND P6, PT, R76, RZ, PT ;  /* 0x000000ff4c00720c */ /* 0x000fe40003fc5270 */
        /* <DEDUP_REMOVED lines=35> */
[----:B------:R-:W-:Y:S01]  /*13c40*/  FSEL R72, R47, -INF , !P1 ;  /* 0xff8000002f487808 */ /* 0x000fe20004800000 */
[----:B------:R-:W-:Y:S01]  /*13c50*/  IMAD.MOV.U32 R47, RZ, RZ, R187 ;  /* 0x000000ffff2f7224 */ /* 0x000fe200078e00bb */
[----:B------:R-:W-:Y:S02]  /*13c60*/  ISETP.NE.AND P1, PT, R45, RZ, PT ;  /* 0x000000ff2d00720c */ /* 0x000fe40003f25270 */
[----:B------:R-:W-:-:S02]  /*13c70*/  FMNMX.FTZ R5, R68, R5, !PT ;  /* 0x0000000544057209 */ /* 0x000fc40007810000 */
[C---:B------:R-:W-:Y:S02]  /*13c80*/  ISETP.GT.AND P1, PT, R3.reuse, 0x30, !P1 ;  /* 0x000000300300780c */ /* 0x040fe40004f24270 */
[----:B------:R-:W-:Y:S01]  /*13c90*/  FMNMX.FTZ R7, R24, R5, !PT ;  /* 0x0000000518077209 */ /* 0x000fe20007810000 */
[----:B------:R-:W-:Y:S01]  /*13ca0*/  IMAD.U32 R5, RZ, RZ, UR4 ;  /* 0x00000004ff057e24 */ /* 0x000fe2000f8e00ff */
[----:B------:R-:W-:Y:S02]  /*13cb0*/  ISETP.LT.OR P1, PT, R100, 0x31, P1 ;  /* 0x000000316400780c */ /* 0x000fe40000f21670 */
[----:B------:R-:W-:Y:S01]  /*13cc0*/  ISETP.GT.AND P4, PT, R3, RZ, !P4 ;  /* 0x000000ff0300720c */ /* 0x000fe20006784270 */
[----:B------:R-:W0:Y:S01]  /*13cd0*/  SHFL.BFLY PT, R4, R7, 0x2, 0x1f ;  /* 0x0c401f0007047f89 */ /* 0x000e2200000e0000 */
[----:B------:R-:W-:Y:S02]  /*13ce0*/  FSEL R50, R50, -INF , !P1 ;  /* 0xff80000032327808 */ /* 0x000fe40004800000 */
[----:B------:R-:W-:-:S02]  /*13cf0*/  ISETP.NE.AND P1, PT, R81, RZ, PT ;  /* 0x000000ff5100720c */ /* 0x000fc40003f25270 */
[----:B------:R-:W-:Y:S02]  /*13d00*/  ISETP.LT.OR P4, PT, R100, 0x1, P4 ;  /* 0x000000016400780c */ /* 0x000fe40002781670 */
[----:B------:R-:W-:Y:S02]  /*13d10*/  ISETP.GT.AND P1, PT, R3, 0x31, !P1 ;  /* 0x000000310300780c */ /* 0x000fe40004f24270 */
[----:B------:R-:W-:Y:S02]  /*13d20*/  FSEL R26, R26, -INF , !P4 ;  /* 0xff8000001a1a7808 */ /* 0x000fe40006000000 */
[----:B------:R-:W-:Y:S02]  /*13d30*/  ISETP.LT.OR P1, PT, R100, 0x32, P1 ;  /* 0x000000326400780c */ /* 0x000fe40000f21670 */
[----:B------:R-:W-:Y:S02]  /*13d40*/  ISETP.NE.AND P5, PT, R57, RZ, PT ;  /* 0x000000ff3900720c */ /* 0x000fe40003fa5270 */
[----:B------:R-:W-:-:S02]  /*13d50*/  FSEL R84, R51, -INF , !P1 ;  /* 0xff80000033547808 */ /* 0x000fc40004800000 */
[----:B------:R-:W-:Y:S02]  /*13d60*/  ISETP.NE.AND P1, PT, R49, RZ, PT ;  /* 0x000000ff3100720c */ /* 0x000fe40003f25270 */
[C---:B------:R-:W-:Y:S02]  /*13d70*/  ISETP.GT.AND P2, PT, R3.reuse, 0x51, !P2 ;  /* 0x000000510300780c */ /* 0x040fe40005744270 */
[C---:B------:R-:W-:Y:S02]  /*13d80*/  ISETP.GT.AND P1, PT, R3.reuse, 0x38, !P1 ;  /* 0x000000380300780c */ /* 0x040fe40004f24270 */
[----:B------:R-:W-:Y:S02]  /*13d90*/  ISETP.GT.AND P3, PT, R3, 0x58, !P3 ;  /* 0x000000580300780c */ /* 0x000fe40005f64270 */
[----:B------:R-:W-:Y:S02]  /*13da0*/  ISETP.LT.OR P1, PT, R100, 0x39, P1 ;  /* 0x000000396400780c */ /* 0x000fe40000f21670 */
[----:B0-----:R-:W-:-:S02]  /*13db0*/  FMNMX.FTZ R11, R7, R4, !PT ;  /* 0x00000004070b7209 */ /* 0x001fc40007810000 */
[----:B------:R-:W-:Y:S02]  /*13dc0*/  FSEL R54, R54, -INF , !P1 ;  /* 0xff80000036367808 */ /* 0x000fe40004800000 */
[----:B------:R-:W-:Y:S01]  /*13dd0*/  ISETP.NE.AND P1, PT, R83, RZ, PT ;  /* 0x000000ff5300720c */ /* 0x000fe20003f25270 */
[----:B------:R-:W0:Y:S01]  /*13de0*/  SHFL.BFLY PT, R4, R11, 0x1, 0x1f ;  /* 0x0c201f000b047f89 */ /* 0x000e2200000e0000 */
[----:B------:R-:W-:Y:S02]  /*13df0*/  FMNMX.FTZ R7, R26, R82, !PT ;  /* 0x000000521a077209 */ /* 0x000fe40007810000 */
[----:B------:R-:W-:Y:S02]  /*13e00*/  ISETP.GT.AND P1, PT, R3, 0x39, !P1 ;  /* 0x000000390300780c */ /* 0x000fe40004f24270 */
[----:B------:R-:W-:Y:S02]  /*13e10*/  FMNMX.FTZ R7, R30, R7, !PT ;  /* 0x000000071e077209 */ /* 0x000fe40007810000 */
[----:B------:R-:W-:-:S02]  /*13e20*/  ISETP.LT.OR P1, PT, R100, 0x3a, P1 ;  /* 0x0000003a6400780c */ /* 0x000fc40000f21670 */
[----:B------:R-:W-:Y:S02]  /*13e30*/  FMNMX.FTZ R7, R80, R7, !PT ;  /* 0x0000000750077209 */ /* 0x000fe40007810000 */
[----:B------:R-:W-:Y:S02]  /*13e40*/  FSEL R88, R55, -INF , !P1 ;  /* 0xff80000037587808 */ /* 0x000fe40004800000 */
[----:B------:R-:W-:Y:S02]  /*13e50*/  ISETP.NE.AND P1, PT, R53, RZ, PT ;  /* 0x000000ff3500720c */ /* 0x000fe40003f25270 */
[C---:B------:R-:W-:Y:S02]  /*13e60*/  ISETP.LT.OR P2, PT, R100.reuse, 0x52, P2 ;  /* 0x000000526400780c */ /* 0x040fe40001741670 */
[----:B------:R-:W-:Y:S02]  /*13e70*/  ISETP.GT.AND P1, PT, R3, 0x40, !P1 ;  /* 0x000000400300780c */ /* 0x000fe40004f24270 */
[----:B------:R-:W-:-:S02]  /*13e80*/  ISETP.LT.OR P3, PT, R100, 0x59, P3 ;  /* 0x000000596400780c */ /* 0x000fc40001f61670 */
[----:B------:R-:W-:Y:S02]  /*13e90*/  ISETP.LT.OR P1, PT, R100, 0x41, P1 ;  /* 0x000000416400780c */ /* 0x000fe40000f21670 */
[----:B------:R-:W-:Y:S02]  /*13ea0*/  FSEL R70, R70, -INF , !P3 ;  /* 0xff80000046467808 */ /* 0x000fe40005800000 */
[----:B------:R-:W-:Y:S02]  /*13eb0*/  FSEL R58, R58, -INF , !P1 ;  /* 0xff8000003a3a7808 */ /* 0x000fe40004800000 */
[----:B------:R-:W-:Y:S02]  /*13ec0*/  ISETP.GT.AND P1, PT, R3, 0x41, !P6 ;  /* 0x000000410300780c */ /* 0x000fe40007724270 */
[----:B0-----:R-:W-:Y:S02]  /*13ed0*/  FMNMX.FTZ R4, R11, R4, !PT ;  /* 0x000000040b047209 */ /* 0x001fe40007810000 */
[----:B------:R-:W-:-:S02]  /*13ee0*/  ISETP.LT.OR P1, PT, R100, 0x42, P1 ;  /* 0x000000426400780c */ /* 0x000fc40000f21670 */
[----:B------:R-:W-:Y:S01]  /*13ef0*/  FMNMX.FTZ R11, R34, R7, !PT ;  /* 0x00000007220b7209 */ /* 0x000fe20007810000 */
[----:B------:R-:W-:Y:S01]  /*13f00*/  FMUL.FTZ R15, R4, R5 ;  /* 0x00000005040f7220 */ /* 0x000fe20000410000 */
[----:B------:R-:W-:Y:S02]  /*13f10*/  FSEL R92, R59, -INF , !P1 ;  /* 0xff8000003b5c7808 */ /* 0x000fe40004800000 */
[----:B------:R-:W-:Y:S02]  /*13f20*/  ISETP.GT.AND P1, PT, R3, 0x48, !P5 ;  /* 0x000000480300780c */ /* 0x000fe40006f24270 */
[----:B------:R-:W-:Y:S02]  /*13f30*/  FMNMX.FTZ R11, R78, R11, !PT ;  /* 0x0000000b4e0b7209 */ /* 0x000fe40007810000 */
[----:B------:R-:W-:Y:S02]  /*13f40*/  ISETP.LT.OR P1, PT, R100, 0x49, P1 ;  /* 0x000000496400780c */ /* 0x000fe40000f21670 */
[----:B------:R-:W-:-:S02]  /*13f50*/  FMNMX.FTZ R11, R38, R11, !PT ;  /* 0x0000000b260b7209 */ /* 0x000fc40007810000 */
[----:B------:R-:W-:Y:S02]  /*13f60*/  FSEL R62, R62, -INF , !P1 ;  /* 0xff8000003e3e7808 */ /* 0x000fe40004800000 */
[----:B------:R-:W-:Y:S02]  /*13f70*/  FSETP.NEU.FTZ.AND P1, PT, R4, -INF , PT ;  /* 0xff8000000400780b */ /* 0x000fe40003f3d000 */
[----:B------:R-:W-:Y:S02]  /*13f80*/  FMNMX.FTZ R11, R76, R11, !PT ;  /* 0x0000000b4c0b7209 */ /* 0x000fe40007810000 */
[----:B------:R-:W-:Y:S02]  /*13f90*/  FSEL R39, R15, RZ, P1 ;  /* 0x000000ff0f277208 */ /* 0x000fe40000800000 */
[----:B------:R-:W-:Y:S02]  /*13fa0*/  FMNMX.FTZ R15, R42, R11, !PT ;  /* 0x0000000b2a0f7209 */ /* 0x000fe40007810000 */
[----:B------:R-:W-:Y:S01]  /*13fb0*/  ISETP.NE.AND P5, PT, R85, RZ, PT ;  /* 0x000000ff5500720c */ /* 0x000fe20003fa5270 */
[--C-:B------:R-:W-:Y:S01]  /*13fc0*/  FFMA.FTZ R36, R36, R5, -R39.reuse ;  /* 0x0000000524247223 */ /* 0x100fe20000010827 */
[----:B------:R-:W-:Y:S01]  /*13fd0*/  FMNMX.FTZ R15, R74, R15, !PT ;  /* 0x0000000f4a0f7209 */ /* 0x000fe20007810000 */
[-CC-:B------:R-:W-:Y:S01]  /*13fe0*/  FFMA.FTZ R29, R32, R5.reuse, -R39.reuse ;  /* 0x00000005201d7223 */ /* 0x180fe20000010827 */
[----:B------:R-:W-:Y:S01]  /*13ff0*/  ISETP.GT.AND P1, PT, R3, 0x49, !P5 ;  /* 0x000000490300780c */ /* 0x000fe20006f24270 */
[--C-:B------:R-:W-:Y:S01]  /*14000*/  FFMA.FTZ R27, R0, R5, -R39.reuse ;  /* 0x00000005001b7223 */ /* 0x100fe20000010827 */
[----:B------:R-:W-:Y:S01]  /*14010*/  FMNMX.FTZ R15, R46, R15, !PT ;  /* 0x0000000f2e0f7209 */ /* 0x000fe20007810000 */
[-CC-:B------:R-:W-:Y:S01]  /*14020*/  FFMA.FTZ R31, R20, R5.reuse, -R39.reuse ;  /* 0x00000005141f7223 */ /* 0x180fe20000010827 */
[----:B------:R-:W-:Y:S01]  /*14030*/  ISETP.LT.OR P1, PT, R100, 0x4a, P1 ;  /* 0x0000004a6400780c */ /* 0x000fe20000f21670 */
[--C-:B------:R-:W-:Y:S01]  /*14040*/  FFMA.FTZ R156, R156, R5, -R39.reuse ;  /* 0x000000059c9c7223 */ /* 0x100fe20000010827 */
[----:B------:R-:W-:Y:S01]  /*14050*/  FMNMX.FTZ R15, R72, R15, !PT ;  /* 0x0000000f480f7209 */ /* 0x000fe20007810000 */
[-CC-:B------:R-:W-:Y:S01]  /*14060*/  FFMA.FTZ R104, R104, R5.reuse, -R39.reuse ;  /* 0x0000000568687223 */ /* 0x180fe20000010827 */
[----:B------:R-:W-:Y:S01]  /*14070*/  ISETP.NE.AND P6, PT, R61, RZ, PT ;  /* 0x000000ff3d00720c */ /* 0x000fe20003fc5270 */
[--C-:B------:R-:W-:Y:S01]  /*14080*/  FFMA.FTZ R37, R6, R5, -R39.reuse ;  /* 0x0000000506257223 */ /* 0x100fe20000010827 */
[----:B------:R-:W-:Y:S01]  /*14090*/  FMNMX.FTZ R21, R50, R15, !PT ;  /* 0x0000000f32157209 */ /* 0x000fe20007810000 */
[--C-:B------:R-:W-:Y:S01]  /*140a0*/  FFMA.FTZ R158, R98, R5, -R39.reuse ;  /* 0x00000005629e7223 */ /* 0x100fe20000010827 */
[----:B------:R-:W-:Y:S01]  /*140b0*/  FSEL R102, R63, -INF , !P1 ;  /* 0xff8000003f667808 */ /* 0x000fe20004800000 */
[----:B------:R-:W-:Y:S01]  /*140c0*/  MUFU.EX2 R156, R156 ;  /* 0x0000009c009c7308 */ /* 0x000fe20000000800 */
[----:B------:R-:W-:Y:S01]  /*140d0*/  FMNMX.FTZ R21, R84, R21, !PT ;  /* 0x0000001554157209 */ /* 0x000fe20007810000 */
[-CC-:B------:R-:W-:Y:S01]  /*140e0*/  FFMA.FTZ R96, R96, R5.reuse, -R39.reuse ;  /* 0x0000000560607223 */ /* 0x180fe20000010827 */
[----:B------:R-:W-:Y:S01]  /*140f0*/  ISETP.GT.AND P1, PT, R3, 0x50, !P6 ;  /* 0x000000500300780c */ /* 0x000fe20007724270 */
[--C-:B------:R-:W-:Y:S01]  /*14100*/  FFMA.FTZ R152, R94, R5, -R39.reuse ;  /* 0x000000055e987223 */ /* 0x100fe20000010827 */
[----:B------:R-:W-:Y:S01]  /*14110*/  FMNMX.FTZ R21, R54, R21, !PT ;  /* 0x0000001536157209 */ /* 0x000fe20007810000 */
[--C-:B------:R-:W-:Y:S01]  /*14120*/  FFMA.FTZ R90, R90, R5, -R39.reuse ;  /* 0x000000055a5a7223 */ /* 0x100fe20000010827 */
[----:B------:R-:W-:Y:S01]  /*14130*/  ISETP.LT.OR P1, PT, R100, 0x51, P1 ;  /* 0x000000516400780c */ /* 0x000fe20000f21670 */
[----:B------:R-:W0:Y:S01]  /*14140*/  MUFU.EX2 R7, R104 ;  /* 0x0000006800077308 */ /* 0x000e220000000800 */
[----:B------:R-:W-:Y:S01]  /*14150*/  FMNMX.FTZ R21, R88, R21, !PT ;  /* 0x0000001558157209 */ /* 0x000fe20007810000 */
[-CC-:B------:R-:W-:Y:S01]  /*14160*/  FFMA.FTZ R154, R86, R5.reuse, -R39.reuse ;  /* 0x00000005569a7223 */ /* 0x180fe20000010827 */
[----:B------:R-:W-:Y:S01]  /*14170*/  ISETP.NE.AND P5, PT, R65, RZ, PT ;  /* 0x000000ff4100720c */ /* 0x000fe20003fa5270 */
[--C-:B------:R-:W-:Y:S01]  /*14180*/  FFMA.FTZ R35, R10, R5, -R39.reuse ;  /* 0x000000050a237223 */ /* 0x100fe20000010827 */
[----:B------:R-:W-:Y:S01]  /*14190*/  FMNMX.FTZ R25, R58, R21, !PT ;  /* 0x000000153a197209 */ /* 0x000fe20007810000 */
[--C-:B------:R-:W-:Y:S01]  /*141a0*/  FFMA.FTZ R148, R40, R5, -R39.reuse ;  /* 0x0000000528947223 */ /* 0x100fe20000010827 */
[----:B------:R-:W-:Y:S01]  /*141b0*/  FSEL R66, R66, -INF , !P1 ;  /* 0xff80000042427808 */ /* 0x000fe20004800000 */
[----:B------:R1:W-:Y:S01]  /*141c0*/  MUFU.EX2 R21, R36 ;  /* 0x0000002400157308 */ /* 0x0003e20000000800 */
[----:B------:R-:W-:Y:S01]  /*141d0*/  FMNMX.FTZ R25, R92, R25, !PT ;  /* 0x000000195c197209 */ /* 0x000fe20007810000 */
[-CC-:B------:R-:W-:Y:S01]  /*141e0*/  FFMA.FTZ R33, R14, R5.reuse, -R39.reuse ;  /* 0x000000050e217223 */ /* 0x180fe20000010827 */
[----:B------:R-:W-:Y:S01]  /*141f0*/  ISETP.GT.AND P4, PT, R3, 0x59, !P5 ;  /* 0x000000590300780c */ /* 0x000fe20006f84270 */
[--C-:B------:R-:W-:Y:S01]  /*14200*/  FFMA.FTZ R150, R44, R5, -R39.reuse ;  /* 0x000000052c967223 */ /* 0x100fe20000010827 */
[----:B------:R-:W-:Y:S01]  /*14210*/  FMNMX.FTZ R25, R62, R25, !PT ;  /* 0x000000193e197209 */ /* 0x000fe20007810000 */
[----:B------:R-:W-:Y:S01]  /*14220*/  FFMA.FTZ R144, R48, R5, -R39 ;  /* 0x0000000530907223 */ /* 0x000fe20000010827 */
[----:B------:R-:W-:Y:S01]  /*14230*/  ISETP.LT.OR P4, PT, R100, 0x5a, P4 ;  /* 0x0000005a6400780c */ /* 0x000fe20002781670 */
[----:B------:R-:W2:Y:S01]  /*14240*/  MUFU.EX2 R158, R158 ;  /* 0x0000009e009e7308 */ /* 0x000ea20000000800 */
[----:B------:R-:W-:Y:S01]  /*14250*/  FMNMX.FTZ R25, R102, R25, !PT ;  /* 0x0000001966197209 */ /* 0x000fe20007810000 */
[----:B0-----:R-:W-:Y:S01]  /*14260*/  FADD.FTZ R43, R156, R7 ;  /* 0x000000079c2b7221 */ /* 0x001fe20000010000 */
[----:B-1----:R-:W-:Y:S01]  /*14270*/  FSEL R36, R67, -INF , !P2 ;  /* 0xff80000043247808 */ /* 0x002fe20005000000 */
[--C-:B------:R-:W-:Y:S01]  /*14280*/  FFMA.FTZ R146, R52, R5, -R39.reuse ;  /* 0x0000000534927223 */ /* 0x100fe20000010827 */
[----:B------:R-:W-:Y:S01]  /*14290*/  FMNMX.FTZ R3, R66, R25, !PT ;  /* 0x0000001942037209 */ /* 0x000fe20007810000 */
[--C-:B------:R-:W-:Y:S01]  /*142a0*/  FFMA.FTZ R140, R56, R5, -R39.reuse ;  /* 0x00000005388c7223 */ /* 0x100fe20000010827 */
[----:B------:R-:W-:Y:S01]  /*142b0*/  FSEL R32, R71, -INF , !P4 ;  /* 0xff80000047207808 */ /* 0x000fe20006000000 */
[----:B------:R-:W0:Y:S01]  /*142c0*/  MUFU.EX2 R11, R96 ;  /* 0x00000060000b7308 */ /* 0x000e220000000800 */
[----:B------:R-:W-:Y:S01]  /*142d0*/  FMNMX.FTZ R3, R36, R3, !PT ;  /* 0x0000000324037209 */ /* 0x000fe20007810000 */
[-CC-:B------:R-:W-:Y:S01]  /*142e0*/  FFMA.FTZ R136, R64, R5.reuse, -R39.reuse ;  /* 0x0000000540887223 */ /* 0x180fe20000010827 */
[----:B------:R-:W-:Y:S01]  /*142f0*/  FFMA.FTZ R138, R68, R5, -R39 ;  /* 0x00000005448a7223 */ /* 0x000fe20000010827 */
[----:B------:R-:W-:-:S02]  /*14300*/  ISETP.NE.AND P5, PT, R200, 0x1, PT ;  /* 0x00000001c800780c */ /* 0x000fc40003fa5270 */
[----:B------:R-:W-:Y:S02]  /*14310*/  FMNMX.FTZ R3, R70, R3, !PT ;  /* 0x0000000346037209 */ /* 0x000fe40007810000 */
[----:B------:R-:W1:Y:S01]  /*14320*/  MUFU.EX2 R152, R152 ;  /* 0x0000009800987308 */ /* 0x000e620000000800 */
[----:B------:R-:W-:Y:S02]  /*14330*/  F2FP.F16.F32.PACK_AB R156, R7, R156 ;  /* 0x0000009c079c723e */ /* 0x000fe400000000ff */
[----:B------:R-:W-:-:S05]  /*14340*/  FMNMX.FTZ R3, R32, R3, !PT ;  /* 0x0000000320037209 */ /* 0x000fca0007810000 */
[----:B------:R-:W3:Y:S01]  /*14350*/  SHFL.BFLY PT, R0, R3, 0x2, 0x1f ;  /* 0x0c401f0003007f89 */ /* 0x000ee200000e0000 */
[----:B------:R-:W4:Y:S01]  /*14360*/  MUFU.EX2 R15, R90 ;  /* 0x0000005a000f7308 */ /* 0x000f220000000800 */
[----:B------:R-:W4:Y:S07]  /*14370*/  @P5 LDC R49, c[0x0][0x450] ;  /* 0x00011400ff315b82 */ /* 0x000f2e0000000800 */
[----:B------:R2:W-:Y:S08]  /*14380*/  MUFU.EX2 R25, R29 ;  /* 0x0000001d00197308 */ /* 0x0005f00000000800 */
[----:B------:R-:W4:Y:S01]  /*14390*/  MUFU.EX2 R154, R154 ;  /* 0x0000009a009a7308 */ /* 0x000f220000000800 */
[----:B--2---:R-:W-:Y:S01]  /*143a0*/  FFMA.FTZ R29, R28, R5, -R39 ;  /* 0x000000051c1d7223 */ /* 0x004fe20000010827 */
[----:B------:R-:W-:Y:S01]  /*143b0*/  FADD.FTZ R28, R158, R43 ;  /* 0x0000002b9e1c7221 */ /* 0x000fe20000010000 */
[----:B0-----:R-:W-:-:S03]  /*143c0*/  F2FP.F16.F32.PACK_AB R158, R11, R158 ;  /* 0x0000009e0b9e723e */ /* 0x001fc600000000ff */
[----:B------:R-:W-:Y:S01]  /*143d0*/  FADD.FTZ R43, R11, R28 ;  /* 0x0000001c0b2b7221 */ /* 0x000fe20000010000 */
[----:B---3--:R-:W-:Y:S01]  /*143e0*/  FMNMX.FTZ R20, R3, R0, !PT ;  /* 0x0000000003147209 */ /* 0x008fe20007810000 */
[----:B------:R-:W0:Y:S01]  /*143f0*/  MUFU.EX2 R148, R148 ;  /* 0x0000009400947308 */ /* 0x000e220000000800 */
[-CC-:B------:R-:W-:Y:S01]  /*14400*/  FFMA.FTZ R0, R60, R5.reuse, -R39.reuse ;  /* 0x000000053c007223 */ /* 0x180fe20000010827 */
[----:B------:R-:W-:Y:S02]  /*14410*/  FFMA.FTZ R39, R24, R5, -R39 ;  /* 0x0000000518277223 */ /* 0x000fe40000010827 */
[----:B------:R-:W2:Y:S04]  /*14420*/  SHFL.BFLY PT, R3, R20, 0x1, 0x1f ;  /* 0x0c201f0014037f89 */ /* 0x000ea800000e0000 */
[----:B------:R-:W-:Y:S08]  /*14430*/  MUFU.EX2 R150, R150 ;  /* 0x0000009600967308 */ /* 0x000ff00000000800 */
[----:B------:R-:W-:Y:S08]  /*14440*/  MUFU.EX2 R27, R27 ;  /* 0x0000001b001b7308 */ /* 0x000ff00000000800 */
[----:B------:R-:W-:Y:S01]  /*14450*/  MUFU.EX2 R144, R144 ;  /* 0x0000009000907308 */ /* 0x000fe20000000800 */
[----:B--2---:R-:W-:-:S04]  /*14460*/  FMNMX.FTZ R3, R20, R3, !PT ;  /* 0x0000000314037209 */ /* 0x004fc80007810000 */
[C---:B------:R-:W-:Y:S01]  /*14470*/  FSETP.NEU.FTZ.AND P1, PT, R3.reuse, -INF , PT ;  /* 0xff8000000300780b */ /* 0x040fe20003f3d000 */
[----:B------:R-:W-:Y:S02]  /*14480*/  FMUL.FTZ R6, R3, R5 ;  /* 0x0000000503067220 */ /* 0x000fe40000410000 */
[----:B------:R-:W-:Y:S03]  /*14490*/  MUFU.EX2 R29, R29 ;  /* 0x0000001d001d7308 */ /* 0x000fe60000000800 */
[----:B------:R-:W-:-:S05]  /*144a0*/  FSEL R41, R6, RZ, P1 ;  /* 0x000000ff06297208 */ /* 0x000fca0000800000 */
[----:B------:R-:W-:Y:S01]  /*144b0*/  MUFU.EX2 R146, R146 ;  /* 0x0000009200927308 */ /* 0x000fe20000000800 */
[-CC-:B------:R-:W-:Y:S01]  /*144c0*/  FFMA.FTZ R157, R26, R5.reuse, -R41.reuse ;  /* 0x000000051a9d7223 */ /* 0x180fe20000010829 */
[-CC-:B------:R-:W-:Y:S01]  /*144d0*/  FFMA.FTZ R6, R82, R5.reuse, -R41.reuse ;  /* 0x0000000552067223 */ /* 0x180fe20000010829 */
[-CC-:B------:R-:W-:Y:S01]  /*144e0*/  FFMA.FTZ R159, R30, R5.reuse, -R41.reuse ;  /* 0x000000051e9f7223 */ /* 0x180fe20000010829 */
[-CC-:B------:R-:W-:Y:S01]  /*144f0*/  FFMA.FTZ R10, R80, R5.reuse, -R41.reuse ;  /* 0x00000005500a7223 */ /* 0x180fe20000010829 */
[-CC-:B------:R-:W-:Y:S01]  /*14500*/  FFMA.FTZ R153, R34, R5.reuse, -R41.reuse ;  /* 0x0000000522997223 */ /* 0x180fe20000010829 */
[-CC-:B------:R-:W-:Y:S01]  /*14510*/  FFMA.FTZ R14, R78, R5.reuse, -R41.reuse ;  /* 0x000000054e0e7223 */ /* 0x180fe20000010829 */
[-C--:B------:R-:W-:Y:S01]  /*14520*/  FFMA.FTZ R155, R38, R5.reuse, -R41 ;  /* 0x00000005269b7223 */ /* 0x080fe20000010829 */
[----:B------:R-:W-:Y:S01]  /*14530*/  MUFU.EX2 R157, R157 ;  /* 0x0000009d009d7308 */ /* 0x000fe20000000800 */
[----:B-1----:R-:W-:Y:S01]  /*14540*/  FADD.FTZ R30, R152, R43 ;  /* 0x0000002b981e7221 */ /* 0x002fe20000010000 */
[-CC-:B------:R-:W-:Y:S01]  /*14550*/  FFMA.FTZ R20, R76, R5.reuse, -R41.reuse ;  /* 0x000000054c147223 */ /* 0x180fe20000010829 */
[-CC-:B------:R-:W-:Y:S01]  /*14560*/  FFMA.FTZ R149, R42, R5.reuse, -R41.reuse ;  /* 0x000000052a957223 */ /* 0x180fe20000010829 */
[-CC-:B------:R-:W-:Y:S01]  /*14570*/  FFMA.FTZ R24, R74, R5.reuse, -R41.reuse ;  /* 0x000000054a187223 */ /* 0x180fe20000010829 */
[----:B----4-:R-:W-:Y:S01]  /*14580*/  FADD.FTZ R45, R15, R30 ;  /* 0x0000001e0f2d7221 */ /* 0x010fe20000010000 */
[-CC-:B------:R-:W-:Y:S01]  /*14590*/  FFMA.FTZ R151, R46, R5.reuse, -R41.reuse ;  /* 0x000000052e977223 */ /* 0x180fe20000010829 */
[-C--:B------:R-:W-:Y:S01]  /*145a0*/  FFMA.FTZ R26, R72, R5.reuse, -R41 ;  /* 0x00000005481a7223 */ /* 0x080fe20000010829 */
[----:B------:R-:W1:Y:S01]  /*145b0*/  MUFU.EX2 R6, R6 ;  /* 0x0000000600067308 */ /* 0x000e620000000800 */
[----:B------:R-:W-:Y:S01]  /*145c0*/  FADD.FTZ R30, R154, R45 ;  /* 0x0000002d9a1e7221 */ /* 0x000fe20000010000 */
[-CC-:B------:R-:W-:Y:S01]  /*145d0*/  FFMA.FTZ R50, R50, R5.reuse, -R41.reuse ;  /* 0x0000000532327223 */ /* 0x180fe20000010829 */
[-CC-:B------:R-:W-:Y:S01]  /*145e0*/  FFMA.FTZ R84, R84, R5.reuse, -R41.reuse ;  /* 0x0000000554547223 */ /* 0x180fe20000010829 */
[-CC-:B------:R-:W-:Y:S01]  /*145f0*/  FFMA.FTZ R54, R54, R5.reuse, -R41.reuse ;  /* 0x0000000536367223 */ /* 0x180fe20000010829 */
[----:B------:R-:W-:Y:S01]  /*14600*/  FADD.FTZ R45, R21, R30 ;  /* 0x0000001e152d7221 */ /* 0x000fe20000010000 */
[----:B------:R-:W2:Y:S01]  /*14610*/  @P5 LDC R34, c[0x0][0x44c] ;  /* 0x00011300ff225b82 */ /* 0x000ea20000000800 */
[-C--:B------:R-:W-:Y:S01]  /*14620*/  FFMA.FTZ R88, R88, R5.reuse, -R41 ;  /* 0x0000000558587223 */ /* 0x080fe20000010829 */
[----:B------:R-:W3:Y:S01]  /*14630*/  MUFU.EX2 R159, R159 ;  /* 0x0000009f009f7308 */ /* 0x000ee20000000800 */
[----:B0-----:R-:W-:Y:S01]  /*14640*/  FADD.FTZ R30, R148, R45 ;  /* 0x0000002d941e7221 */ /* 0x001fe20000010000 */
[-CC-:B------:R-:W-:Y:S01]  /*14650*/  FFMA.FTZ R58, R58, R5.reuse, -R41.reuse ;  /* 0x000000053a3a7223 */ /* 0x180fe20000010829 */
[-CC-:B------:R-:W-:Y:S01]  /*14660*/  FFMA.FTZ R92, R92, R5.reuse, -R41.reuse ;  /* 0x000000055c5c7223 */ /* 0x180fe20000010829 */
[-CC-:B------:R-:W-:Y:S01]  /*14670*/  FFMA.FTZ R62, R62, R5.reuse, -R41.reuse ;  /* 0x000000053e3e7223 */ /* 0x180fe20000010829 */
[----:B------:R-:W-:Y:S01]  /*14680*/  FADD.FTZ R45, R25, R30 ;  /* 0x0000001e192d7221 */ /* 0x000fe20000010000 */
[-CC-:B------:R-:W-:Y:S01]  /*14690*/  FFMA.FTZ R102, R102, R5.reuse, -R41.reuse ;  /* 0x0000000566667223 */ /* 0x180fe20000010829 */
[-C--:B------:R-:W-:Y:S01]  /*146a0*/  FFMA.FTZ R66, R66, R5.reuse, -R41 ;  /* 0x0000000542427223 */ /* 0x080fe20000010829 */
[----:B------:R-:W0:Y:S01]  /*146b0*/  MUFU.EX2 R10, R10 ;  /* 0x0000000a000a7308 */ /* 0x000e220000000800 */
[----:B-1----:R-:W-:Y:S01]  /*146c0*/  FADD.FTZ R28, R157, R6 ;  /* 0x000000069d1c7221 */ /* 0x002fe20000010000 */
[----:B------:R-:W-:Y:S01]  /*146d0*/  FADD.FTZ R30, R150, R45 ;  /* 0x0000002d961e7221 */ /* 0x000fe20000010000 */
[-CC-:B------:R-:W-:Y:S01]  /*146e0*/  FFMA.FTZ R36, R36, R5.reuse, -R41.reuse ;  /* 0x0000000524247223 */ /* 0x180fe20000010829 */
[-CC-:B------:R-:W-:Y:S01]  /*146f0*/  FFMA.FTZ R70, R70, R5.reuse, -R41.reuse ;  /* 0x0000000546467223 */ /* 0x180fe20000010829 */
[----:B------:R-:W-:Y:S01]  /*14700*/  FFMA.FTZ R32, R32, R5, -R41 ;  /* 0x0000000520207223 */ /* 0x000fe20000010829 */
[----:B------:R-:W-:Y:S01]  /*14710*/  FADD.FTZ R45, R27, R30 ;  /* 0x0000001e1b2d7221 */ /* 0x000fe20000010000 */
[----:B------:R-:W-:Y:S01]  /*14720*/  F2FP.F16.F32.PACK_AB R157, R6, R157 ;  /* 0x0000009d069d723e */ /* 0x000fe200000000ff */
[----:B------:R-:W1:Y:S01]  /*14730*/  MUFU.EX2 R153, R153 ;  /* 0x0000009900997308 */ /* 0x000e620000000800 */
[----:B---3--:R-:W-:Y:S01]  /*14740*/  FADD.FTZ R43, R159, R28 ;  /* 0x0000001c9f2b7221 */ /* 0x008fe20000010000 */
[----:B------:R-:W-:Y:S01]  /*14750*/  FADD.FTZ R30, R144, R45 ;  /* 0x0000002d901e7221 */ /* 0x000fe20000010000 */
[----:B------:R-:W-:-:S02]  /*14760*/  F2FP.F16.F32.PACK_AB R152, R15, R152 ;  /* 0x000000980f98723e */ /* 0x000fc400000000ff */
[----:B------:R-:W-:Y:S01]  /*14770*/  F2FP.F16.F32.PACK_AB R154, R21, R154 ;  /* 0x0000009a159a723e */ /* 0x000fe200000000ff */
[----:B--2---:R-:W-:Y:S01]  /*14780*/  @P5 IMAD.HI.U32 R34, R187, R34, RZ ;  /* 0x00000022bb225227 */ /* 0x004fe200078e00ff */
[----:B------:R-:W-:Y:S01]  /*14790*/  F2FP.F16.F32.PACK_AB R148, R25, R148 ;  /* 0x000000941994723e */ /* 0x000fe200000000ff */
[----:B------:R-:W2:Y:S02]  /*147a0*/  MUFU.EX2 R14, R14 ;  /* 0x0000000e000e7308 */ /* 0x000ea40000000800 */
[C---:B0-----:R-:W-:Y:S01]  /*147b0*/  FADD.FTZ R28, R10.reuse, R43 ;  /* 0x0000002b0a1c7221 */ /* 0x041fe20000010000 */
[----:B------:R-:W-:Y:S01]  /*147c0*/  F2FP.F16.F32.PACK_AB R159, R10, R159 ;  /* 0x0000009f0a9f723e */ /* 0x000fe200000000ff */
[----:B------:R-:W-:Y:S01]  /*147d0*/  VIADD R10, R2, 0xfffffffe ;  /* 0xfffffffe020a7836 */ /* 0x000fe20000000000 */
[----:B------:R-:W-:Y:S02]  /*147e0*/  @P5 SHF.R.U32.HI R47, RZ, R49, R34 ;  /* 0x00000031ff2f5219 */ /* 0x000fe40000011622 */
[----:B------:R-:W-:Y:S01]  /*147f0*/  ISETP.GE.AND P5, PT, R13, 0x1, PT ;  /* 0x000000010d00780c */ /* 0x000fe20003fa6270 */
[----:B------:R-:W0:Y:S01]  /*14800*/  MUFU.EX2 R155, R155 ;  /* 0x0000009b009b7308 */ /* 0x000e220000000800 */
[----:B-1----:R-:W-:Y:S01]  /*14810*/  FADD.FTZ R43, R153, R28 ;  /* 0x0000001c992b7221 */ /* 0x002fe20000010000 */
[----:B------:R-:W-:-:S02]  /*14820*/  IADD3 R45, R142, R47, RZ ;  /* 0x0000002f8e2d7210 */ /* 0x000fc40007ffe0ff */
[----:B------:R-:W-:Y:S02]  /*14830*/  F2FP.F16.F32.PACK_AB R150, R27, R150 ;  /* 0x000000961b96723e */ /* 0x000fe400000000ff */
[----:B------:R-:W-:Y:S01]  /*14840*/  F2FP.F16.F32.PACK_AB R144, R29, R144 ;  /* 0x000000901d90723e */ /* 0x000fe200000000ff */
[----:B------:R-:W-:Y:S01]  /*14850*/  IMAD.IADD R12, R45, 0x1, R12 ;  /* 0x000000012d0c7824 */ /* 0x000fe200078e020c */
[----:B------:R-:W1:Y:S01]  /*14860*/  MUFU.EX2 R20, R20 ;  /* 0x0000001400147308 */ /* 0x000e620000000800 */
[C---:B--2---:R-:W-:Y:S01]  /*14870*/  FADD.FTZ R28, R14.reuse, R43 ;  /* 0x0000002b0e1c7221 */ /* 0x044fe20000010000 */
[----:B------:R-:W-:-:S06]  /*14880*/  F2FP.F16.F32.PACK_AB R153, R14, R153 ;  /* 0x000000990e99723e */ /* 0x000fcc00000000ff */
[----:B------:R-:W2:Y:S01]  /*14890*/  MUFU.EX2 R149, R149 ;  /* 0x0000009500957308 */ /* 0x000ea20000000800 */
[----:B0-----:R-:W-:-:S07]  /*148a0*/  FADD.FTZ R43, R155, R28 ;  /* 0x0000001c9b2b7221 */ /* 0x001fce0000010000 */
[----:B------:R-:W0:Y:S01]  /*148b0*/  MUFU.EX2 R24, R24 ;  /* 0x0000001800187308 */ /* 0x000e220000000800 */
[C---:B-1----:R-:W-:Y:S01]  /*148c0*/  FADD.FTZ R28, R20.reuse, R43 ;  /* 0x0000002b141c7221 */ /* 0x042fe20000010000 */
[----:B------:R-:W-:-:S06]  /*148d0*/  F2FP.F16.F32.PACK_AB R155, R20, R155 ;  /* 0x0000009b149b723e */ /* 0x000fcc00000000ff */
[----:B------:R-:W1:Y:S01]  /*148e0*/  MUFU.EX2 R151, R151 ;  /* 0x0000009700977308 */ /* 0x000e620000000800 */
[----:B--2---:R-:W-:-:S07]  /*148f0*/  FADD.FTZ R43, R149, R28 ;  /* 0x0000001c952b7221 */ /* 0x004fce0000010000 */
[----:B------:R-:W2:Y:S01]  /*14900*/  MUFU.EX2 R26, R26 ;  /* 0x0000001a001a7308 */ /* 0x000ea20000000800 */
[C---:B0-----:R-:W-:Y:S01]  /*14910*/  FADD.FTZ R28, R24.reuse, R43 ;  /* 0x0000002b181c7221 */ /* 0x041fe20000010000 */
[----:B------:R-:W-:Y:S01]  /*14920*/  FADD.FTZ R43, R29, R30 ;  /* 0x0000001e1d2b7221 */ /* 0x000fe20000010000 */
[----:B------:R-:W-:-:S05]  /*14930*/  F2FP.F16.F32.PACK_AB R149, R24, R149 ;  /* 0x000000951895723e */ /* 0x000fca00000000ff */
[----:B------:R-:W0:Y:S01]  /*14940*/  MUFU.EX2 R31, R31 ;  /* 0x0000001f001f7308 */ /* 0x000e220000000800 */
[----:B-1----:R-:W-:Y:S01]  /*14950*/  FADD.FTZ R41, R151, R28 ;  /* 0x0000001c97297221 */ /* 0x002fe20000010000 */
[----:B------:R-:W-:-:S06]  /*14960*/  FADD.FTZ R28, R146, R43 ;  /* 0x0000002b921c7221 */ /* 0x000fcc0000010000 */
        /* <DEDUP_REMOVED lines=26> */
[----:B-----5:R-:W2:Y:S01]  /*14b10*/  MUFU.EX2 R141, R92 ;  /* 0x0000005c008d7308 */ /* 0x020ea20000000800 */
        /* <DEDUP_REMOVED lines=17> */
[----:B-1----:R-:W-:-:S07]  /*14c30*/  FADD.FTZ R0, R66, R11 ;  /* 0x0000000b42007221 */ /* 0x002fce0000010000 */
[----:B------:R-:W1:Y:S01]  /*14c40*/  MUFU.EX2 R139, R32 ;  /* 0x00000020008b7308 */ /* 0x000e620000000800 */
[C---:B--2---:R-:W-:Y:S01]  /*14c50*/  FADD.FTZ R11, R137.reuse, R0 ;  /* 0x00000000890b7221 */ /* 0x044fe20000010000 */
[----:B------:R-:W-:-:S06]  /*14c60*/  F2FP.F16.F32.PACK_AB R137, R137, R66 ;  /* 0x000000428989723e */ /* 0x000fcc00000000ff */
[----:B------:R-:W2:Y:S01]  /*14c70*/  MUFU.EX2 R39, R39 ;  /* 0x0000002700277308 */ /* 0x000ea20000000800 */
[----:B0-----:R-:W-:-:S04]  /*14c80*/  FADD.FTZ R6, R70, R11 ;  /* 0x0000000b46067221 */ /* 0x001fc80000010000 */
[C---:B-1----:R-:W-:Y:S01]  /*14c90*/  FADD.FTZ R6, R139.reuse, R6 ;  /* 0x000000068b067221 */ /* 0x042fe20000010000 */
[----:B------:R-:W-:Y:S01]  /*14ca0*/  F2FP.F16.F32.PACK_AB R139, R139, R70 ;  /* 0x000000468b8b723e */ /* 0x000fe200000000ff */
[C---:B--2---:R-:W-:Y:S01]  /*14cb0*/  FADD.FTZ R7, R39.reuse, R28 ;  /* 0x0000001c27077221 */ /* 0x044fe20000010000 */
[----:B------:R-:W-:Y:S01]  /*14cc0*/  F2FP.F16.F32.PACK_AB R138, R39, R138 ;  /* 0x0000008a278a723e */ /* 0x000fe200000000ff */
[----:B------:R-:W-:Y:S06]  /*14cd0*/  @!P5 BRA `(.L_x_1771) ;  /* 0x000000000048d947 */ /* 0x000fec0003800000 */
        /* <DEDUP_REMOVED lines=11> */
.L_x_1773:
[----:B------:R-:W-:-:S13]  /*14d90*/  ISETP.NE.AND P1, PT, R13, 0x1, PT ;  /* 0x000000010d00780c */ /* 0x000fda0003f25270 */
[----:B------:R-:W0:Y:S02]  /*14da0*/  @P1 LDC.64 R14, c[0x0][0x9e8] ;  /* 0x00027a00ff0e1b82 */ /* 0x000e240000000a00 */
[----:B0-----:R-:W-:-:S05]  /*14db0*/  @P1 IMAD.HI.U32 R2, R0, R14, RZ ;  /* 0x0000000e00021227 */ /* 0x001fca00078e00ff */
[----:B------:R-:W-:-:S07]  /*14dc0*/  @P1 SHF.R.U32.HI R0, RZ, R15, R2 ;  /* 0x0000000fff001219 */ /* 0x000fce0000011602 */
.L_x_1774:
[----:B------:R-:W-:Y:S05]  /*14dd0*/  BSYNC B0 ;  /* 0x0000000000007941 */ /* 0x000fea0003800000 */
.L_x_1772:
[----:B------:R-:W-:-:S05]  /*14de0*/  IMAD R13, R0, R13, R13 ;  /* 0x0000000d000d7224 */ /* 0x000fca00078e020d */
[----:B------:R-:W-:-:S07]  /*14df0*/  VIMNMX R12, R12, R13, PT ;  /* 0x0000000d0c0c7248 */ /* 0x000fce0003fe0100 */
.L_x_1771:
[----:B------:R-:W-:Y:S01]  /*14e00*/  IMAD.HI R12, R12, 0x2aaaaaab, RZ ;  /* 0x2aaaaaab0c0c7827 */ /* 0x000fe200078e02ff */
[----:B------:R-:W-:Y:S01]  /*14e10*/  ULDC UR39, c[0x0][0x9e4] ;  /* 0x0002790000277ab9 */ /* 0x000fe20000000800 */
[----:B------:R-:W-:Y:S01]  /*14e20*/  ULDC UR38, c[0x0][0x9e4] ;  /* 0x0002790000267ab9 */ /* 0x000fe20000000800 */
[----:B------:R-:W-:Y:S01]  /*14e30*/  ULDC UR50, c[0x0][0x9dc] ;  /* 0x0002770000327ab9 */ /* 0x000fe20000000800 */
[----:B------:R-:W-:Y:S01]  /*14e40*/  ULDC UR42, c[0x0][0x9dc] ;  /* 0x00027700002a7ab9 */ /* 0x000fe20000000800 */
[----:B------:R-:W-:Y:S01]  /*14e50*/  SHF.R.U32.HI R11, RZ, 0x1f, R12 ;  /* 0x0000001fff0b7819 */ /* 0x000fe2000001160c */
[----:B------:R-:W-:Y:S01]  /*14e60*/  ULDC UR43, c[0x0][0x988] ;  /* 0x00026200002b7ab9 */ /* 0x000fe20000000800 */
[----:B------:R-:W-:Y:S01]  /*14e70*/  ULDC UR47, c[0x0][0x988] ;  /* 0x00026200002f7ab9 */ /* 0x000fe20000000800 */
[----:B------:R-:W-:Y:S01]  /*14e80*/  ULDC UR46, c[0x0][0x988] ;  /* 0x00026200002e7ab9 */ /* 0x000fe20000000800 */
[----:B------:R-:W-:Y:S01]  /*14e90*/  LEA.HI.SX32 R12, R12, R11, 0x1c ;  /* 0x0000000b0c0c7211 */ /* 0x000fe200078fe2ff */
[----:B------:R-:W-:Y:S01]  /*14ea0*/  ULDC UR54, c[0x0][0x9e0] ;  /* 0x0002780000367ab9 */ /* 0x000fe20000000800 */
[----:B------:R-:W-:Y:S01]  /*14eb0*/  ULDC UR51, c[0x0][0x9e0] ;  /* 0x0002780000337ab9 */ /* 0x000fe20000000800 */
[----:B------:R-:W-:Y:S01]  /*14ec0*/  BSSY B1, `(.L_x_1775) ;  /* 0x0000352000017945 */ /* 0x000fe20003800000 */
[----:B------:R-:W-:Y:S01]  /*14ed0*/  VIMNMX R11, R189, R12, !PT ;  /* 0x0000000cbd0b7248 */ /* 0x000fe20007fe0100 */
[----:B------:R-:W-:Y:S01]  /*14ee0*/  IMAD.MOV.U32 R0, RZ, RZ, 0x3f800000 ;  /* 0x3f800000ff007424 */ /* 0x000fe200078e00ff */
[----:B------:R-:W-:-:S02]  /*14ef0*/  MOV R2, 0x3f800000 ;  /* 0x3f80000000027802 */ /* 0x000fc40000000f00 */
[----:B------:R-:W-:Y:S02]  /*14f00*/  CS2R R86, SRZ ;  /* 0x0000000000567805 */ /* 0x000fe4000001ff00 */
[----:B------:R-:W-:Y:S02]  /*14f10*/  ISETP.GE.AND P1, PT, R10, R11, PT ;  /* 0x0000000b0a00720c */ /* 0x000fe40003f26270 */
        /* <DEDUP_REMOVED lines=31> */
[----:B------:R-:W-:Y:S06]  /*15110*/  @!P1 BRA `(.L_x_1776) ;  /* 0x0000003000b09947 */ /* 0x000fec0003800000 */
[----:B------:R-:W-:Y:S01]  /*15120*/  BSSY B0, `(.L_x_1777) ;  /* 0x0000327000007945 */ /* 0x000fe20003800000 */
[----:B------:R-:W-:Y:S02]  /*15130*/  IMAD.MOV.U32 R2, RZ, RZ, 0x3f800000 ;  /* 0x3f800000ff027424 */ /* 0x000fe400078e00ff */
[----:B------:R-:W-:-:S07]  /*15140*/  IMAD.MOV.U32 R87, RZ, RZ, RZ ;  /* 0x000000ffff577224 */ /* 0x000fce00078e00ff */
.L_x_1798:
[----:B------:R-:W-:-:S05]  /*15150*/  VIADD R20, R160, 0x1 ;  /* 0x00000001a0147836 */ /* 0x000fca0000000000 */
[----:B------:R-:W-:-:S04]  /*15160*/  ISETP.NE.AND P1, PT, R20, 0x2, PT ;  /* 0x000000021400780c */ /* 0x000fc80003f25270 */
[----:B------:R-:W-:Y:S02]  /*15170*/  SEL R12, RZ, 0x1, P1 ;  /* 0x00000001ff0c7807 */ /* 0x000fe40000800000 */
[----:B------:R-:W-:Y:S02]  /*15180*/  SEL R20, R20, RZ, P1 ;  /* 0x000000ff14147207 */ /* 0x000fe40000800000 */
[----:B------:R-:W-:Y:S01]  /*15190*/  LOP3.LUT R21, R163, R12, RZ, 0x3c, !PT ;  /* 0x0000000ca3157212 */ /* 0x000fe200078e3cff */
[----:B------:R-:W-:Y:S06]  /*151a0*/  @!P0 BRA `(.L_x_1778) ;  /* 0x0000000000048947 */ /* 0x000fec0003800000 */
[----:B------:R-:W-:Y:S01]  /*151b0*/  BPT.TRAP 0x1 ;  /* 0x000000040000795c */ /* 0x000fe20000300000 */
.L_x_1778:
[----:B------:R-:W-:Y:S02]  /*151c0*/  LEA R5, R20, R18, 0x3 ;  /* 0x0000001214057211 */ /* 0x000fe400078e18ff */
[----:B------:R-:W-:-:S04]  /*151d0*/  SHF.L.U32 R14, R21, 0x1f, RZ ;  /* 0x0000001f150e7819 */ /* 0x000fc800000006ff */
[----:B------:R0:W1:Y:S01]  /*151e0*/  SYNCS.PHASECHK.TRANS64.TRYWAIT P1, [R5+URZ+0x2a830], R14 ;  /* 0x02a8300e050075a7 */ /* 0x000062000802017f */
[----:B------:R-:W-:Y:S05]  /*151f0*/  @!P0 BRA `(.L_x_1779) ;  /* 0x0000000000048947 */ /* 0x000fea0003800000 */
[----:B------:R-:W-:Y:S01]  /*15200*/  BPT.TRAP 0x1 ;  /* 0x000000040000795c */ /* 0x000fe20000300000 */
.L_x_1779:
[----:B------:R-:W-:Y:S01]  /*15210*/  BSSY B2, `(.L_x_1780) ;  /* 0x0000006000027945 */ /* 0x000fe20003800000 */
[----:B------:R-:W-:Y:S02]  /*15220*/  IMAD R12, R20, 0x900, R8 ;  /* 0x00000900140c7824 */ /* 0x000fe400078e0208 */
[----:B------:R-:W-:Y:S01]  /*15230*/  IMAD.MOV.U32 R13, RZ, RZ, 0x40000040 ;  /* 0x40000040ff0d7424 */ /* 0x000fe200078e00ff */
[----:B-1----:R-:W-:Y:S06]  /*15240*/  @P1 BRA `(.L_x_1781) ;  /* 0x0000000000081947 */ /* 0x002fec0003800000 */
[----:B------:R-:W1:Y:S02]  /*15250*/  SYNCS.PHASECHK.TRANS64.TRYWAIT P1, [R5+URZ+0x2a830], R14 ;  /* 0x02a8300e050075a7 */ /* 0x000e64000802017f */
[----:B-1----:R-:W-:Y:S05]  /*15260*/  @!P1 BRA `(.L_x_1782) ;  /* 0x0000013800949947 */ /* 0x002fea0003800000 */
.L_x_1781:
[----:B------:R-:W-:Y:S05]  /*15270*/  BSYNC B2 ;  /* 0x0000000000027941 */ /* 0x000fea0003800000 */
.L_x_1780:
[----:B------:R-:W2:Y:S04]  /*15280*/  LDL.64 R88, [R1+0x28] ;  /* 0x0000280001587983 */ /* 0x000ea80000100a00 */
[----:B------:R-:W3:Y:S04]  /*15290*/  LDL.64 R226, [R1+0x20] ;  /* 0x0000200001e27983 */ /* 0x000ee80000100a00 */
[----:B------:R-:W4:Y:S01]  /*152a0*/  LDL.64 R210, [R1+0x18] ;  /* 0x0000180001d27983 */ /* 0x000f220000100a00 */
[C---:B------:R-:W-:Y:S02]  /*152b0*/  R2UR UR6, R12.reuse ;  /* 0x000000000c0672ca */ /* 0x040fe400000e0000 */
[----:B------:R-:W-:Y:S01]  /*152c0*/  R2UR UR7, R13 ;  /* 0x000000000d0772ca */ /* 0x000fe200000e0000 */
[----:B------:R0:W-:Y:S04]  /*152d0*/  STL.64 [R1+0x48], R4 ;  /* 0x0000480401007387 */ /* 0x0001e80000100a00 */
[----:B01----:R-:W4:Y:S01]  /*152e0*/  LDL.64 R4, [R1+0x10] ;  /* 0x0000100001047983 */ /* 0x003f220000100a00 */
[----:B------:R-:W-:-:S02]  /*152f0*/  VIADD R14, R12, 0x2 ;  /* 0x000000020c0e7836 */ /* 0x000fc40000000000 */
[----:B------:R-:W-:Y:S01]  /*15300*/  IMAD.MOV.U32 R15, RZ, RZ, 0x40000040 ;  /* 0x40000040ff0f7424 */ /* 0x000fe200078e00ff */
[----:B--2---:R-:W-:Y:S02]  /*15310*/  R2UR UR4, R88 ;  /* 0x00000000580472ca */ /* 0x004fe400000e0000 */
[----:B------:R-:W-:Y:S02]  /*15320*/  R2UR UR5, R89 ;  /* 0x00000000590572ca */ /* 0x000fe400000e0000 */
[----:B------:R-:W-:-:S11]  /*15330*/  WARPGROUP.ARRIVE ;  /* 0x00000000000079c5 */ /* 0x000fd60000000000 */
[----:B------:R-:W-:Y:S01]  /*15340*/  HGMMA.64x96x16.F32 R88, gdesc[UR4], RZ, !UPT, gsb0 ;  /* 0x01600000045879f0 */ /* 0x000fe2000c0008ff */
[----:B---3--:R-:W-:Y:S02]  /*15350*/  R2UR UR4, R226 ;  /* 0x00000000e20472ca */ /* 0x008fe400000e0000 */
[----:B------:R-:W-:Y:S02]  /*15360*/  R2UR UR5, R227 ;  /* 0x00000000e30572ca */ /* 0x000fe400000e0000 */
[----:B------:R-:W2:Y:S01]  /*15370*/  LDL.64 R226, [R1+0x8] ;  /* 0x0000080001e27983 */ /* 0x000ea20000100a00 */
[----:B------:R-:W-:Y:S02]  /*15380*/  R2UR UR6, R14 ;  /* 0x000000000e0672ca */ /* 0x000fe400000e0000 */
[----:B------:R-:W-:Y:S01]  /*15390*/  R2UR UR7, R15 ;  /* 0x000000000f0772ca */ /* 0x000fe200000e0000 */
[----:B------:R-:W-:Y:S01]  /*153a0*/  VIADD R14, R12, 0x4 ;  /* 0x000000040c0e7836 */ /* 0x000fe20000000000 */
[----:B------:R-:W-:Y:S01]  /*153b0*/  MOV R15, 0x40000040 ;  /* 0x40000040000f7802 */ /* 0x000fe20000000f00 */
[----:B------:R-:W-:-:S02]  /*153c0*/  WARPGROUP.DEPBAR.LE gsb0, 0x0 ;  /* 0x00008000000079c5 */ /* 0x000fc40000010000 */
[----:B------:R-:W-:-:S08]  /*153d0*/  WARPGROUP.ARRIVE ;  /* 0x00000000000079c5 */ /* 0x000fd00000000000 */
[----:B------:R-:W-:Y:S01]  /*153e0*/  HGMMA.64x96x16.F32 R88, gdesc[UR4], R88, gsb0 ;  /* 0x01600000045879f0 */ /* 0x000fe20008000858 */
[----:B----4-:R-:W-:Y:S02]  /*153f0*/  R2UR UR4, R210 ;  /* 0x00000000d20472ca */ /* 0x010fe400000e0000 */
[----:B------:R-:W-:Y:S02]  /*15400*/  R2UR UR5, R211 ;  /* 0x00000000d30572ca */ /* 0x000fe400000e0000 */
[----:B------:R-:W3:Y:S01]  /*15410*/  LDL.64 R210, [R1] ;  /* 0x0000000001d27983 */ /* 0x000ee20000100a00 */
        /* <DEDUP_REMOVED lines=11> */
[----:B------:R-:W-:Y:S01]  /*154d0*/  VIADD R14, R12, 0x300 ;  /* 0x000003000c0e7836 */ /* 0x000fe20000000000 */
[----:B------:R0:W5:Y:S01]  /*154e0*/  LDL.LU.64 R4, [R1+0x48] ;  /* 0x0000480001047983 */ /* 0x0001620000300a00 */
[----:B------:R-:W-:Y:S01]  /*154f0*/  IMAD.MOV.U32 R15, RZ, RZ, 0x40000040 ;  /* 0x40000040ff0f7424 */ /* 0x000fe200078e00ff */
[----:B------:R-:W-:-:S02]  /*15500*/  WARPGROUP.DEPBAR.LE gsb0, 0x0 ;  /* 0x00008000000079c5 */ /* 0x000fc40000010000 */
[----:B------:R-:W-:-:S07]  /*15510*/  WARPGROUP.ARRIVE ;  /* 0x00000000000079c5 */ /* 0x000fce0000000000 */
[----:B------:R-:W-:Y:S01]  /*15520*/  HGMMA.64x96x16.F32 R88, gdesc[UR4], R88, gsb0 ;  /* 0x01600000045879f0 */ /* 0x000fe20008000858 */
[----:B------:R-:W-:Y:S02]  /*15530*/  R2UR UR6, R14 ;  /* 0x000000000e0672ca */ /* 0x000fe400000e0000 */
[----:B------:R-:W-:Y:S02]  /*15540*/  R2UR UR7, R15 ;  /* 0x000000000f0772ca */ /* 0x000fe400000e0000 */
[----:B--2---:R-:W-:Y:S02]  /*15550*/  R2UR UR4, R226 ;  /* 0x00000000e20472ca */ /* 0x004fe400000e0000 */
        /* <DEDUP_REMOVED lines=132> */
[----:B0-----:R-:W-:Y:S05]  /*15da0*/  @!P0 BRA `(.L_x_1783) ;  /* 0x0000000000048947 */ /* 0x001fea0003800000 */
[----:B------:R-:W-:Y:S01]  /*15db0*/  BPT.TRAP 0x1 ;  /* 0x000000040000795c */ /* 0x000fe20000300000 */
.L_x_1783:
[----:B------:R-:W-:Y:S01]  /*15dc0*/  SHF.L.U32 R2, R163, 0x1f, RZ ;  /* 0x0000001fa3027819 */ /* 0x000fe200000006ff */
[----:B------:R-:W-:-:S04]  /*15dd0*/  IMAD R14, R160, 0x8, R18 ;  /* 0x00000008a00e7824 */ /* 0x000fc800078e0212 */
[----:B------:R0:W1:Y:S01]  /*15de0*/  SYNCS.PHASECHK.TRANS64.TRYWAIT P1, [R14+URZ+0x2a850], R2 ;  /* 0x02a850020e0075a7 */ /* 0x000062000802017f */
[----:B------:R-:W-:Y:S05]  /*15df0*/  @!P0 BRA `(.L_x_1784) ;  /* 0x0000000000048947 */ /* 0x000fea0003800000 */
[----:B------:R-:W-:Y:S01]  /*15e00*/  BPT.TRAP 0x1 ;  /* 0x000000040000795c */ /* 0x000fe20000300000 */
.L_x_1784:
[----:B------:R-:W-:Y:S01]  /*15e10*/  IADD3 R0, R18, 0x400, RZ ;  /* 0x0000040012007810 */ /* 0x000fe20007ffe0ff */
[----:B------:R-:W-:Y:S03]  /*15e20*/  BSSY B2, `(.L_x_1785) ;  /* 0x0000008000027945 */ /* 0x000fe60003800000 */
[----:B------:R-:W-:-:S04]  /*15e30*/  SHF.R.U32.HI R0, RZ, 0x4, R0 ;  /* 0x00000004ff007819 */ /* 0x000fc80000011600 */
[----:B------:R-:W-:-:S04]  /*15e40*/  LOP3.LUT R0, R0, 0x3fff, RZ, 0xc0, !PT ;  /* 0x00003fff00007812 */ /* 0x000fc800078ec0ff */
[----:B------:R-:W-:-:S05]  /*15e50*/  LOP3.LUT R0, R0, 0x3000000, RZ, 0xfc, !PT ;  /* 0x0300000000007812 */ /* 0x000fca00078efcff */
[----:B------:R-:W-:Y:S01]  /*15e60*/  IMAD R0, R160, 0x600, R0 ;  /* 0x00000600a0007824 */ /* 0x000fe200078e0200 */
[----:B-1----:R-:W-:Y:S06]  /*15e70*/  @P1 BRA `(.L_x_1786) ;  /* 0x0000000000081947 */ /* 0x002fec0003800000 */
[----:B------:R-:W1:Y:S02]  /*15e80*/  SYNCS.PHASECHK.TRANS64.TRYWAIT P1, [R14+URZ+0x2a850], R2 ;  /* 0x02a850020e0075a7 */ /* 0x000e64000802017f */
[----:B-1----:R-:W-:Y:S05]  /*15e90*/  @!P1 BRA `(.L_x_1787) ;  /* 0x0000012c009c9947 */ /* 0x002fea0003800000 */
.L_x_1786:
[----:B------:R-:W-:Y:S05]  /*15ea0*/  BSYNC B2 ;  /* 0x0000000000027941 */ /* 0x000fea0003800000 */
.L_x_1785:
[----:B------:R-:W-:Y:S01]  /*15eb0*/  IMAD.MOV.U32 R12, RZ, RZ, R0 ;  /* 0x000000ffff0c7224 */ /* 0x000fe200078e0000 */
[----:B------:R-:W-:Y:S01]  /*15ec0*/  WARPGROUP.ARRIVE ;  /* 0x00000000000079c5 */ /* 0x000fe20000000000 */
[----:B------:R-:W-:-:S03]  /*15ed0*/  IMAD.MOV.U32 R13, RZ, RZ, 0x40000040 ;  /* 0x40000040ff0d7424 */ /* 0x000fc600078e00ff */
        /* <DEDUP_REMOVED lines=41> */
.L_x_1788:
[----:B------:R-:W-:Y:S01]  /*16170*/  ISETP.NE.AND P2, PT, R200, 0x1, PT ;  /* 0x00000001c800780c */ /* 0x000fe20003f45270 */
[----:B01----:R-:W-:Y:S01]  /*16180*/  IMAD.IADD R2, R191, 0x1, R187 ;  /* 0x00000001bf027824 */ /* 0x003fe200078e02bb */
[----:B------:R-:W-:Y:S01]  /*16190*/  LOP3.LUT P1, RZ, R22, 0x80000, RZ, 0xc0, !PT ;  /* 0x0008000016ff7812 */ /* 0x000fe2000782c0ff */
[----:B------:R-:W-:Y:S02]  /*161a0*/  IMAD R139, R10, -0x60, RZ ;  /* 0xffffffa00a8b7824 */ /* 0x000fe400078e02ff */
[----:B-----5:R-:W-:-:S05]  /*161b0*/  VIADD R5, R5, 0x2a840 ;  /* 0x0002a84005057836 */ /* 0x020fca0000000000 */
[----:B------:R-:W-:-:S03]  /*161c0*/  PRMT R5, R172, 0x654, R5 ;  /* 0x00000654ac057816 */ /* 0x000fc60000000005 */
[----:B------:R-:W0:Y:S08]  /*161d0*/  @P2 LDC R9, c[0x0][0x44c] ;  /* 0x00011300ff092b82 */ /* 0x000e300000000800 */
[----:B------:R-:W1:Y:S01]  /*161e0*/  @P2 LDC R0, c[0x0][0x450] ;  /* 0x00011400ff002b82 */ /* 0x000e620000000800 */
[----:B------:R2:W-:Y:S01]  /*161f0*/  SYNCS.ARRIVE.TRANS64.RED.A1T0 RZ, [R5+URZ], RZ ;  /* 0x000000ff05ff79a7 */ /* 0x0005e2000810043f */
[----:B0-----:R-:W-:-:S05]  /*16200*/  @P2 IMAD.HI.U32 R9, R2, R9, RZ ;  /* 0x0000000902092227 */ /* 0x001fca00078e00ff */
[----:B-1----:R-:W-:Y:S02]  /*16210*/  @P2 SHF.R.U32.HI R2, RZ, R0, R9 ;  /* 0x00000000ff022219 */ /* 0x002fe40000011609 */
[----:B------:R-:W-:-:S03]  /*16220*/  IADD3 R9, R139, 0x1, RZ ;  /* 0x000000018b097810 */ /* 0x000fc60007ffe0ff */
[----:B------:R-:W0:Y:S02]  /*16230*/  SHFL.IDX PT, R141, R2, RZ, 0x1c1f ;  /* 0x001c1fff028d7589 */ /* 0x000e2400000e0000 */
[----:B------:R-:W-:Y:S02]  /*16240*/  IMAD R0, R190, -0x2, R9 ;  /* 0xfffffffebe007824 */ /* 0x000fe400078e0209 */
[----:B------:R-:W-:-:S03]  /*16250*/  IMAD.U32 R9, RZ, RZ, UR50 ;  /* 0x00000032ff097e24 */ /* 0x000fc6000f8e00ff */
[----:B------:R-:W-:Y:S01]  /*16260*/  IADD3 R137, -R166, R0, R167 ;  /* 0x00000000a6897210 */ /* 0x000fe20007ffe1a7 */
[----:B------:R-:W-:Y:S01]  /*16270*/  VIADD R0, R0, 0xffffffff ;  /* 0xffffffff00007836 */ /* 0x000fe20000000000 */
[----:B------:R-:W-:-:S03]  /*16280*/  LOP3.LUT R12, RZ, R9, RZ, 0x33, !PT ;  /* 0x00000009ff0c7212 */ /* 0x000fc600078e33ff */
[----:B------:R-:W-:Y:S02]  /*16290*/  VIADD R138, R137, UR54 ;  /* 0x00000036898a7c36 */ /* 0x000fe40008000000 */
[----:B------:R-:W-:-:S03]  /*162a0*/  IMAD.IADD R137, R12, 0x1, R137 ;  /* 0x000000010c897824 */ /* 0x000fc600078e0289 */
[----:B0-----:R-:W-:Y:S01]  /*162b0*/  IADD3 R15, R138, R141, RZ ;  /* 0x0000008d8a0f7210 */ /* 0x001fe20007ffe0ff */
[----:B--2---:R-:W-:Y:S01]  /*162c0*/  IMAD.IADD R5, R137, 0x1, R141 ;  /* 0x0000000189057824 */ /* 0x004fe200078e028d */
[----:B------:R-:W-:Y:S06]  /*162d0*/  @!P1 BRA `(.L_x_1789) ;  /* 0x0000000000549947 */ /* 0x000fec0003800000 */
        /* <DEDUP_REMOVED lines=12> */
.L_x_1791:
[----:B------:R-:W-:-:S05]  /*163a0*/  IMAD.U32 R136, RZ, RZ, UR39 ;  /* 0x00000027ff887e24 */ /* 0x000fca000f8e00ff */
[----:B------:R-:W-:-:S13]  /*163b0*/  ISETP.NE.AND P1, PT, R136, 0x1, PT ;  /* 0x000000018800780c */ /* 0x000fda0003f25270 */
[----:B------:R-:W0:Y:S02]  /*163c0*/  @P1 LDC.64 R12, c[0x0][0x9e8] ;  /* 0x00027a00ff0c1b82 */ /* 0x000e240000000a00 */
[----:B0-----:R-:W-:-:S05]  /*163d0*/  @P1 IMAD.HI.U32 R12, R141, R12, RZ ;  /* 0x0000000c8d0c1227 */ /* 0x001fca00078e00ff */
[----:B------:R-:W-:-:S07]  /*163e0*/  @P1 SHF.R.U32.HI R141, RZ, R13, R12 ;  /* 0x0000000dff8d1219 */ /* 0x000fce000001160c */
.L_x_1792:
[----:B------:R-:W-:Y:S05]  /*163f0*/  BSYNC B2 ;  /* 0x0000000000027941 */ /* 0x000fea0003800000 */
.L_x_1790:
[----:B------:R-:W-:-:S05]  /*16400*/  IMAD R12, R141, R136, R0 ;  /* 0x000000888d0c7224 */ /* 0x000fca00078e0200 */
[----:B------:R-:W-:Y:S02]  /*16410*/  VIADDMNMX R15, R12, R136, R15, PT ;  /* 0x000000880c0f7246 */ /* 0x000fe4000380010f */
[----:B------:R-:W-:-:S07]  /*16420*/  VIMNMX R5, R5, R12, !PT ;  /* 0x0000000c05057248 */ /* 0x000fce0007fe0100 */
.L_x_1789:
[C---:B------:R-:W-:Y:S01]  /*16430*/  ISETP.GE.AND P1, PT, R139.reuse, 0x2, PT ;  /* 0x000000028b00780c */ /* 0x040fe20003f26270 */
[----:B------:R-:W0:Y:S01]  /*16440*/  SHFL.IDX PT, R2, R2, 0x1, 0x1c1f ;  /* 0x003c1f0002027f89 */ /* 0x000e2200000e0000 */
[----:B------:R-:W-:Y:S02]  /*16450*/  ISETP.GE.AND P2, PT, R139, 0x9, PT ;  /* 0x000000098b00780c */ /* 0x000fe40003f46270 */
[----:B------:R-:W-:Y:S02]  /*16460*/  ISETP.GT.AND P4, PT, R5, 0x1, !P1 ;  /* 0x000000010500780c */ /* 0x000fe40004f84270 */
[----:B------:R-:W-:Y:S02]  /*16470*/  ISETP.GE.AND P5, PT, R139, 0xa, PT ;  /* 0x0000000a8b00780c */ /* 0x000fe40003fa6270 */
[----:B------:R-:W-:Y:S02]  /*16480*/  ISETP.GT.AND P3, PT, R5, 0x8, !P2 ;  /* 0x000000080500780c */ /* 0x000fe40005764270 */
[----:B------:R-:W-:-:S02]  /*16490*/  ISETP.LT.OR P4, PT, R15, 0x2, P4 ;  /* 0x000000020f00780c */ /* 0x000fc40002781670 */
[----:B------:R-:W-:Y:S02]  /*164a0*/  ISETP.LT.OR P3, PT, R15, 0x9, P3 ;  /* 0x000000090f00780c */ /* 0x000fe40001f61670 */
[----:B------:R-:W-:Y:S02]  /*164b0*/  FSEL R136, R89, -INF , !P4 ;  /* 0xff80000059887808 */ /* 0x000fe40006000000 */
[----:B------:R-:W-:Y:S02]  /*164c0*/  ISETP.GE.AND P4, PT, R139, 0x11, PT ;  /* 0x000000118b00780c */ /* 0x000fe40003f86270 */
[----:B------:R-:W-:Y:S02]  /*164d0*/  LOP3.LUT R22, R22, 0xfffffffb, RZ, 0xc0, !PT ;  /* 0xfffffffb16167812 */ /* 0x000fe400078ec0ff */
[----:B------:R-:W-:Y:S02]  /*164e0*/  FSEL R92, R92, -INF , !P3 ;  /* 0xff8000005c5c7808 */ /* 0x000fe40005800000 */
[----:B------:R-:W-:-:S02]  /*164f0*/  ISETP.GT.AND P3, PT, R5, 0x9, !P5 ;  /* 0x000000090500780c */ /* 0x000fc40006f64270 */
[----:B------:R-:W-:Y:S01]  /*16500*/  @P5 LOP3.LUT R22, R22, 0x4, RZ, 0xfc, !PT ;  /* 0x0000000416165812 */ /* 0x000fe200078efcff */
[----:B0-----:R-:W-:Y:S01]  /*16510*/  IMAD.IADD R138, R138, 0x1, R2 ;  /* 0x000000018a8a7824 */ /* 0x001fe200078e0202 */
[----:B------:R-:W-:Y:S02]  /*16520*/  ISETP.LT.OR P3, PT, R15, 0xa, P3 ;  /* 0x0000000a0f00780c */ /* 0x000fe40001f61670 */
[----:B------:R-:W-:Y:S02]  /*16530*/  LOP3.LUT R22, R22, 0xfffffff7, RZ, 0xc0, !PT ;  /* 0xfffffff716167812 */ /* 0x000fe400078ec0ff */
[----:B------:R-:W-:Y:S02]  /*16540*/  FSEL R140, R93, -INF , !P3 ;  /* 0xff8000005d8c7808 */ /* 0x000fe40005800000 */
[----:B------:R-:W-:Y:S02]  /*16550*/  @P4 LOP3.LUT R22, R22, 0x8, RZ, 0xfc, !PT ;  /* 0x0000000816164812 */ /* 0x000fe400078efcff */
[----:B------:R-:W-:-:S02]  /*16560*/  ISETP.GT.AND P3, PT, R5, 0x10, !P4 ;  /* 0x000000100500780c */ /* 0x000fc40006764270 */
[----:B------:R-:W-:Y:S02]  /*16570*/  ISETP.GE.AND P4, PT, R139, 0x12, PT ;  /* 0x000000128b00780c */ /* 0x000fe40003f86270 */
[----:B------:R-:W-:Y:S02]  /*16580*/  ISETP.LT.OR P3, PT, R15, 0x11, P3 ;  /* 0x000000110f00780c */ /* 0x000fe40001f61670 */
[----:B------:R-:W-:Y:S02]  /*16590*/  LOP3.LUT R22, R22, 0xffffffef, RZ, 0xc0, !PT ;  /* 0xffffffef16167812 */ /* 0x000fe400078ec0ff */
[----:B------:R-:W-:Y:S02]  /*165a0*/  FSEL R96, R96, -INF , !P3 ;  /* 0xff80000060607808 */ /* 0x000fe40005800000 */
[----:B------:R-:W-:Y:S02]  /*165b0*/  ISETP.GT.AND P3, PT, R5, 0x11, !P4 ;  /* 0x000000110500780c */ /* 0x000fe40006764270 */
[----:B------:R-:W-:-:S02]  /*165c0*/  IADD3 R137, R137, R2, RZ ;  /* 0x0000000289897210 */ /* 0x000fc40007ffe0ff */
[----:B------:R-:W-:Y:S02]  /*165d0*/  ISETP.LT.OR P3, PT, R15, 0x12, P3 ;  /* 0x000000120f00780c */ /* 0x000fe40001f61670 */
[----:B------:R-:W-:Y:S02]  /*165e0*/  @P4 LOP3.LUT R22, R22, 0x10, RZ, 0xfc, !PT ;  /* 0x0000001016164812 */ /* 0x000fe400078efcff */
[----:B------:R-:W-:Y:S02]  /*165f0*/  ISETP.GE.AND P4, PT, R139, 0x19, PT ;  /* 0x000000198b00780c */ /* 0x000fe40003f86270 */
[----:B------:R-:W-:Y:S02]  /*16600*/  LOP3.LUT R22, R22, 0xfffbffff, RZ, 0xc0, !PT ;  /* 0xfffbffff16167812 */ /* 0x000fe400078ec0ff */
[----:B------:R-:W-:Y:S02]  /*16610*/  FSEL R142, R97, -INF , !P3 ;  /* 0xff800000618e7808 */ /* 0x000fe40005800000 */
[----:B------:R-:W-:-:S04]  /*16620*/  ISETP.GT.AND P3, PT, R5, 0x18, !P4 ;  /* 0x000000180500780c */ /* 0x000fc80006764270 */
[----:B------:R-:W-:-:S03]  /*16630*/  ISETP.LT.OR P3, PT, R15, 0x19, P3 ;  /* 0x000000190f00780c */ /* 0x000fc60001f61670 */
        /* <DEDUP_REMOVED lines=68> */
[----:B------:R-:W-:Y:S02]  /*16a80*/  FSEL R154, R121, -INF , !P3 ;  /* 0xff800000799a7808 */ /* 0x000fe40005800000 */
[----:B------:R-:W-:Y:S02]  /*16a90*/  LOP3.LUT R22, R22, 0xffffffbf, RZ, 0xc0, !PT ;  /* 0xffffffbf16167812 */ /* 0x000fe400078ec0ff */
[----:B------:R-:W-:-:S04]  /*16aa0*/  ISETP.GT.AND P3, PT, R5, 0x48, !P4 ;  /* 0x000000480500780c */ /* 0x000fc80006764270 */
[----:B------:R-:W-:-:S03]  /*16ab0*/  ISETP.LT.OR P3, PT, R15, 0x49, P3 ;  /* 0x000000490f00780c */ /* 0x000fc60001f61670 */
[----:B------:R-:W-:Y:S02]  /*16ac0*/  @P4 LOP3.LUT R22, R22, 0x40, RZ, 0xfc, !PT ;  /* 0x0000004016164812 */ /* 0x000fe400078efcff */
[----:B------:R-:W-:Y:S02]  /*16ad0*/  ISETP.GE.AND P4, PT, R139, 0x4a, PT ;  /* 0x0000004a8b00780c */ /* 0x000fe40003f86270 */
[----:B------:R-:W-:Y:S02]  /*16ae0*/  FSEL R124, R124, -INF , !P3 ;  /* 0xff8000007c7c7808 */ /* 0x000fe40005800000 */
[----:B------:R-:W-:Y:S02]  /*16af0*/  ISETP.GT.AND P3, PT, R5, 0x49, !P4 ;  /* 0x000000490500780c */ /* 0x000fe40006764270 */
[----:B------:R-:W-:Y:S02]  /*16b00*/  LOP3.LUT R22, R22, 0xffffffdf, RZ, 0xc0, !PT ;  /* 0xffffffdf16167812 */ /* 0x000fe400078ec0ff */
[----:B------:R-:W-:-:S04]  /*16b10*/  ISETP.LT.OR P3, PT, R15, 0x4a, P3 ;  /* 0x0000004a0f00780c */ /* 0x000fc80001f61670 */
[----:B------:R-:W-:Y:S02]  /*16b20*/  FSEL R156, R125, -INF , !P3 ;  /* 0xff8000007d9c7808 */ /* 0x000fe40005800000 */
[----:B------:R-:W-:Y:S02]  /*16b30*/  ISETP.GE.AND P3, PT, R139, 0x51, PT ;  /* 0x000000518b00780c */ /* 0x000fe40003f66270 */
[----:B------:R-:W-:Y:S02]  /*16b40*/  @P4 LOP3.LUT R22, R22, 0x20, RZ, 0xfc, !PT ;  /* 0x0000002016164812 */ /* 0x000fe400078efcff */
[----:B------:R-:W-:Y:S02]  /*16b50*/  ISETP.GT.AND P4, PT, R5, 0x50, !P3 ;  /* 0x000000500500780c */ /* 0x000fe40005f84270 */
[----:B------:R-:W-:Y:S02]  /*16b60*/  LOP3.LUT R22, R22, 0xfffffffd, RZ, 0xc0, !PT ;  /* 0xfffffffd16167812 */ /* 0x000fe400078ec0ff */
        /* <DEDUP_REMOVED lines=10> */
[----:B------:R-:W-:-:S13]  /*16c10*/  ISETP.GE.AND P6, PT, R139, 0x1, PT ;  /* 0x000000018b00780c */ /* 0x000fda0003fc6270 */
[----:B------:R-:W-:Y:S02]  /*16c20*/  @P6 LOP3.LUT R22, R22, 0x2, RZ, 0xfc, !PT ;  /* 0x0000000216166812 */ /* 0x000fe400078efcff */
[----:B------:R-:W-:Y:S02]  /*16c30*/  ISETP.GT.AND P6, PT, R5, RZ, !P6 ;  /* 0x000000ff0500720c */ /* 0x000fe400077c4270 */
[----:B------:R-:W-:Y:S02]  /*16c40*/  LOP3.LUT R22, R22, 0xfffffffe, RZ, 0xc0, !PT ;  /* 0xfffffffe16167812 */ /* 0x000fe400078ec0ff */
[----:B------:R-:W-:-:S04]  /*16c50*/  ISETP.LT.OR P6, PT, R15, 0x1, P6 ;  /* 0x000000010f00780c */ /* 0x000fc800037c1670 */
[----:B------:R-:W-:Y:S02]  /*16c60*/  FSEL R88, R88, -INF , !P6 ;  /* 0xff80000058587808 */ /* 0x000fe40007000000 */
[----:B------:R-:W-:-:S13]  /*16c70*/  ISETP.GE.AND P6, PT, R139, 0x5a, PT ;  /* 0x0000005a8b00780c */ /* 0x000fda0003fc6270 */
[----:B------:R-:W-:Y:S02]  /*16c80*/  @P6 LOP3.LUT R22, R22, 0x1, RZ, 0xfc, !PT ;  /* 0x0000000116166812 */ /* 0x000fe400078efcff */
[----:B------:R-:W-:-:S04]  /*16c90*/  ISETP.GT.AND P6, PT, R5, 0x59, !P6 ;  /* 0x000000590500780c */ /* 0x000fc800077c4270 */
[----:B------:R-:W-:-:S04]  /*16ca0*/  ISETP.LT.OR P6, PT, R15, 0x5a, P6 ;  /* 0x0000005a0f00780c */ /* 0x000fc800037c1670 */
        /* <DEDUP_REMOVED lines=15> */
.L_x_1795:
[----:B------:R-:W-:-:S05]  /*16da0*/  IMAD.U32 R15, RZ, RZ, UR39 ;  /* 0x00000027ff0f7e24 */ /* 0x000fca000f8e00ff */
[----:B------:R-:W-:-:S13]  /*16db0*/  ISETP.NE.AND P6, PT, R15, 0x1, PT ;  /* 0x000000010f00780c */ /* 0x000fda0003fc5270 */
[----:B------:R-:W0:Y:S02]  /*16dc0*/  @P6 LDC.64 R12, c[0x0][0x9e8] ;  /* 0x00027a00ff0c6b82 */ /* 0x000e240000000a00 */
[----:B0-----:R-:W-:-:S05]  /*16dd0*/  @P6 IMAD.HI.U32 R12, R5, R12, RZ ;  /* 0x0000000c050c6227 */ /* 0x001fca00078e00ff */
[----:B------:R-:W-:-:S07]  /*16de0*/  @P6 SHF.R.U32.HI R5, RZ, R13, R12 ;  /* 0x0000000dff056219 */ /* 0x000fce000001160c */
.L_x_1796:
[----:B------:R-:W-:Y:S05]  /*16df0*/  BSYNC B2 ;  /* 0x0000000000027941 */ /* 0x000fea0003800000 */
.L_x_1794:
[----:B------:R-:W-:-:S05]  /*16e00*/  IMAD R0, R5, R15, R0 ;  /* 0x0000000f05007224 */ /* 0x000fca00078e0200 */
[----:B------:R-:W-:Y:S02]  /*16e10*/  VIADDMNMX R138, R0, R15, R138, PT ;  /* 0x0000000f008a7246 */ /* 0x000fe4000380018a */
[----:B------:R-:W-:-:S07]  /*16e20*/  VIMNMX R137, R137, R0, !PT ;  /* 0x0000000089897248 */ /* 0x000fce0007fe0100 */
.L_x_1793:
[C---:B------:R-:W-:Y:S02]  /*16e30*/  ISETP.GT.AND P1, PT, R137.reuse, 0x1, !P1 ;  /* 0x000000018900780c */ /* 0x040fe40004f24270 */
[----:B------:R-:W-:Y:S02]  /*16e40*/  ISETP.GT.AND P2, PT, R137, 0x8, !P2 ;  /* 0x000000088900780c */ /* 0x000fe40005744270 */
[C---:B------:R-:W-:Y:S02]  /*16e50*/  ISETP.LT.OR P1, PT, R138.reuse, 0x2, P1 ;  /* 0x000000028a00780c */ /* 0x040fe40000f21670 */
[----:B------:R-:W-:Y:S02]  /*16e60*/  ISETP.LT.OR P2, PT, R138, 0x9, P2 ;  /* 0x000000098a00780c */ /* 0x000fe40001741670 */
[----:B------:R-:W-:Y:S02]  /*16e70*/  FSEL R2, R91, -INF , !P1 ;  /* 0xff8000005b027808 */ /* 0x000fe40004800000 */
[----:B------:R-:W-:-:S02]  /*16e80*/  LOP3.LUT P1, RZ, R22, 0x4, RZ, 0xc0, !PT ;  /* 0x0000000416ff7812 */ /* 0x000fc4000782c0ff */
[----:B------:R-:W-:Y:S02]  /*16e90*/  FSEL R94, R94, -INF , !P2 ;  /* 0xff8000005e5e7808 */ /* 0x000fe40005000000 */
[----:B------:R-:W-:Y:S02]  /*16ea0*/  ISETP.GT.AND P1, PT, R137, 0x9, !P1 ;  /* 0x000000098900780c */ /* 0x000fe40004f24270 */
[----:B------:R-:W-:Y:S02]  /*16eb0*/  LOP3.LUT P2, RZ, R22, 0x20000, RZ, 0xc0, !PT ;  /* 0x0002000016ff7812 */ /* 0x000fe4000784c0ff */
[----:B------:R-:W-:Y:S02]  /*16ec0*/  ISETP.LT.OR P1, PT, R138, 0xa, P1 ;  /* 0x0000000a8a00780c */ /* 0x000fe40000f21670 */
[----:B------:R-:W-:Y:S02]  /*16ed0*/  LOP3.LUT P6, RZ, R22, 0x10000, RZ, 0xc0, !PT ;  /* 0x0001000016ff7812 */ /* 0x000fe400078cc0ff */
[----:B------:R-:W-:-:S02]  /*16ee0*/  FSEL R204, R95, -INF , !P1 ;  /* 0xff8000005fcc7808 */ /* 0x000fc40004800000 */
[----:B------:R-:W-:Y:S02]  /*16ef0*/  LOP3.LUT P1, RZ, R22, 0x8, RZ, 0xc0, !PT ;  /* 0x0000000816ff7812 */ /* 0x000fe4000782c0ff */
[----:B------:R-:W-:Y:S02]  /*16f00*/  FMNMX.FTZ R5, R88, R4, !PT ;  /* 0x0000000458057209 */ /* 0x000fe40007810000 */
[----:B------:R-:W-:Y:S02]  /*16f10*/  ISETP.GT.AND P1, PT, R137, 0x10, !P1 ;  /* 0x000000108900780c */ /* 0x000fe40004f24270 */
[----:B------:R-:W-:Y:S02]  /*16f20*/  FMNMX.FTZ R5, R136, R5, !PT ;  /* 0x0000000588057209 */ /* 0x000fe40007810000 */
[----:B------:R-:W-:Y:S02]  /*16f30*/  ISETP.LT.OR P1, PT, R138, 0x11, P1 ;  /* 0x000000118a00780c */ /* 0x000fe40000f21670 */
[----:B------:R-:W-:-:S02]  /*16f40*/  FMNMX.FTZ R5, R92, R5, !PT ;  /* 0x000000055c057209 */ /* 0x000fc40007810000 */
[----:B------:R-:W-:Y:S02]  /*16f50*/  FSEL R98, R98, -INF , !P1 ;  /* 0xff80000062627808 */ /* 0x000fe40004800000 */
[----:B------:R-:W-:Y:S02]  /*16f60*/  LOP3.LUT P1, RZ, R22, 0x10, RZ, 0xc0, !PT ;  /* 0x0000001016ff7812 */ /* 0x000fe4000782c0ff */
[----:B------:R-:W-:Y:S02]  /*16f70*/  FMNMX.FTZ R5, R140, R5, !PT ;  /* 0x000000058c057209 */ /* 0x000fe40007810000 */
[----:B------:R-:W-:Y:S02]  /*16f80*/  ISETP.GT.AND P1, PT, R137, 0x11, !P1 ;  /* 0x000000118900780c */ /* 0x000fe40004f24270 */
[----:B------:R-:W-:Y:S02]  /*16f90*/  FMNMX.FTZ R5, R96, R5, !PT ;  /* 0x0000000560057209 */ /* 0x000fe40007810000 */
[----:B------:R-:W-:-:S02]  /*16fa0*/  ISETP.LT.OR P1, PT, R138, 0x12, P1 ;  /* 0x000000128a00780c */ /* 0x000fc40000f21670 */
[----:B------:R-:W-:Y:S02]  /*16fb0*/  FMNMX.FTZ R5, R142, R5, !PT ;  /* 0x000000058e057209 */ /* 0x000fe40007810000 */
[----:B------:R-:W-:Y:S02]  /*16fc0*/  FSEL R210, R99, -INF , !P1 ;  /* 0xff80000063d27808 */ /* 0x000fe40004800000 */
[----:B------:R-:W-:Y:S02]  /*16fd0*/  LOP3.LUT P1, RZ, R22, 0x40000, RZ, 0xc0, !PT ;  /* 0x0004000016ff7812 */ /* 0x000fe4000782c0ff */
[----:B------:R-:W-:Y:S02]  /*16fe0*/  FMNMX.FTZ R5, R100, R5, !PT ;  /* 0x0000000564057209 */ /* 0x000fe40007810000 */
[----:B------:R-:W-:Y:S02]  /*16ff0*/  ISETP.GT.AND P1, PT, R137, 0x18, !P1 ;  /* 0x000000188900780c */ /* 0x000fe40004f24270 */
[----:B------:R-:W-:-:S02]  /*17000*/  FMNMX.FTZ R5, R144, R5, !PT ;  /* 0x0000000590057209 */ /* 0x000fc40007810000 */
[----:B------:R-:W-:Y:S02]  /*17010*/  ISETP.LT.OR P1, PT, R138, 0x19, P1 ;  /* 0x000000198a00780c */ /* 0x000fe40000f21670 */
[----:B------:R-:W-:Y:S02]  /*17020*/  FMNMX.FTZ R5, R104, R5, !PT ;  /* 0x0000000568057209 */ /* 0x000fe40007810000 */
[----:B------:R-:W-:Y:S02]  /*17030*/  FSEL R102, R102, -INF , !P1 ;  /* 0xff80000066667808 */ /* 0x000fe40004800000 */
[----:B------:R-:W-:Y:S02]  /*17040*/  ISETP.GT.AND P1, PT, R137, 0x19, !P2 ;  /* 0x000000198900780c */ /* 0x000fe40005724270 */
[----:B------:R-:W-:Y:S02]  /*17050*/  FMNMX.FTZ R5, R146, R5, !PT ;  /* 0x0000000592057209 */ /* 0x000fe40007810000 */
        /* <DEDUP_REMOVED lines=22> */
[----:B------:R-:W-:Y:S02]  /*171c0*/  LOP3.LUT P1, RZ, R22, 0x2000, RZ, 0xc0, !PT ;  /* 0x0000200016ff7812 */ /* 0x000fe4000782c0ff */
[----:B------:R-:W-:Y:S02]  /*171d0*/  FMNMX.FTZ R5, R156, R5, !PT ;  /* 0x000000059c057209 */ /* 0x000fe40007810000 */
[----:B------:R-:W-:-:S02]  /*171e0*/  ISETP.GT.AND P1, PT, R137, 0x29, !P1 ;  /* 0x000000298900780c */ /* 0x000fc40004f24270 */
[----:B------:R-:W-:Y:S02]  /*171f0*/  FMNMX.FTZ R5, R128, R5, !PT ;  /* 0x0000000580057209 */ /* 0x000fe40007810000 */
[----:B------:R-:W-:Y:S02]  /*17200*/  ISETP.LT.OR P1, PT, R138, 0x2a, P1 ;  /* 0x0000002a8a00780c */ /* 0x000fe40000f21670 */
[----:B------:R-:W-:Y:S02]  /*17210*/  FMNMX.FTZ R5, R158, R5, !PT ;  /* 0x000000059e057209 */ /* 0x000fe40007810000 */
[----:B------:R-:W-:Y:S02]  /*17220*/  FSEL R228, R111, -INF , !P1 ;  /* 0xff8000006fe47808 */ /* 0x000fe40004800000 */
[----:B------:R-:W-:Y:S02]  /*17230*/  LOP3.LUT P1, RZ, R22, 0x1000, RZ, 0xc0, !PT ;  /* 0x0000100016ff7812 */ /* 0x000fe4000782c0ff */
[----:B------:R-:W-:-:S02]  /*17240*/  FMNMX.FTZ R5, R132, R5, !PT ;  /* 0x0000000584057209 */ /* 0x000fc40007810000 */
[----:B------:R-:W-:Y:S02]  /*17250*/  ISETP.GT.AND P1, PT, R137, 0x30, !P1 ;  /* 0x000000308900780c */ /* 0x000fe40004f24270 */
[----:B------:R-:W-:Y:S02]  /*17260*/  FMNMX.FTZ R0, R160, R5, !PT ;  /* 0x00000005a0007209 */ /* 0x000fe40007810000 */
[----:B------:R-:W-:Y:S02]  /*17270*/  ISETP.LT.OR P1, PT, R138, 0x31, P1 ;  /* 0x000000318a00780c */ /* 0x000fe40000f21670 */
[----:B------:R-:W-:Y:S01]  /*17280*/  LOP3.LUT P2, RZ, R22, 0x40, RZ, 0xc0, !PT ;  /* 0x0000004016ff7812 */ /* 0x000fe2000784c0ff */
[----:B------:R-:W0:Y:S01]  /*17290*/  SHFL.BFLY PT, R5, R0, 0x2, 0x1f ;  /* 0x0c401f0000057f89 */ /* 0x000e2200000e0000 */
[----:B------:R-:W-:Y:S02]  /*172a0*/  FSEL R114, R114, -INF , !P1 ;  /* 0xff80000072727808 */ /* 0x000fe40004800000 */
[----:B------:R-:W-:-:S02]  /*172b0*/  LOP3.LUT P1, RZ, R22, 0x800, RZ, 0xc0, !PT ;  /* 0x0000080016ff7812 */ /* 0x000fc4000782c0ff */
[----:B------:R-:W-:Y:S02]  /*172c0*/  LOP3.LUT P6, RZ, R22, 0x20, RZ, 0xc0, !PT ;  /* 0x0000002016ff7812 */ /* 0x000fe400078cc0ff */
[C---:B------:R-:W-:Y:S02]  /*172d0*/  ISETP.GT.AND P1, PT, R137.reuse, 0x31, !P1 ;  /* 0x000000318900780c */ /* 0x040fe40004f24270 */
[----:B------:R-:W-:Y:S02]  /*172e0*/  ISETP.GT.AND P3, PT, R137, 0x50, !P3 ;  /* 0x000000508900780c */ /* 0x000fe40005f64270 */
[C---:B------:R-:W-:Y:S02]  /*172f0*/  ISETP.LT.OR P1, PT, R138.reuse, 0x32, P1 ;  /* 0x000000328a00780c */ /* 0x040fe40000f21670 */
[----:B------:R-:W-:Y:S02]  /*17300*/  ISETP.LT.OR P3, PT, R138, 0x51, P3 ;  /* 0x000000518a00780c */ /* 0x000fe40001f61670 */
[----:B------:R-:W-:-:S02]  /*17310*/  FSEL R115, R115, -INF , !P1 ;  /* 0xff80000073737808 */ /* 0x000fc40004800000 */
[----:B------:R-:W-:Y:S02]  /*17320*/  LOP3.LUT P1, RZ, R22, 0x400, RZ, 0xc0, !PT ;  /* 0x0000040016ff7812 */ /* 0x000fe4000782c0ff */
[C---:B------:R-:W-:Y:S02]  /*17330*/  ISETP.GT.AND P4, PT, R137.reuse, 0x51, !P4 ;  /* 0x000000518900780c */ /* 0x040fe40006784270 */
[----:B------:R-:W-:Y:S02]  /*17340*/  ISETP.GT.AND P1, PT, R137, 0x38, !P1 ;  /* 0x000000388900780c */ /* 0x000fe40004f24270 */
[----:B------:R-:W-:Y:S02]  /*17350*/  FSEL R130, R130, -INF , !P3 ;  /* 0xff80000082827808 */ /* 0x000fe40005800000 */
[----:B------:R-:W-:Y:S02]  /*17360*/  ISETP.LT.OR P1, PT, R138, 0x39, P1 ;  /* 0x000000398a00780c */ /* 0x000fe40000f21670 */
[----:B0-----:R-:W-:Y:S01]  /*17370*/  FMNMX.FTZ R13, R0, R5, !PT ;  /* 0x00000005000d7209 */ /* 0x001fe20007810000 */
[----:B------:R-:W-:Y:S01]  /*17380*/  IMAD.U32 R5, RZ, RZ, UR47 ;  /* 0x0000002fff057e24 */ /* 0x000fe2000f8e00ff */
[----:B------:R-:W-:-:S02]  /*17390*/  FSEL R118, R118, -INF , !P1 ;  /* 0xff80000076767808 */ /* 0x000fc40004800000 */
[----:B------:R-:W-:Y:S01]  /*173a0*/  LOP3.LUT P1, RZ, R22, 0x200, RZ, 0xc0, !PT ;  /* 0x0000020016ff7812 */ /* 0x000fe2000782c0ff */
[----:B------:R-:W0:Y:S01]  /*173b0*/  SHFL.BFLY PT, R12, R13, 0x1, 0x1f ;  /* 0x0c201f000d0c7f89 */ /* 0x000e2200000e0000 */
[C---:B------:R-:W-:Y:S02]  /*173c0*/  ISETP.GT.AND P5, PT, R137.reuse, 0x58, !P5 ;  /* 0x000000588900780c */ /* 0x040fe40006fa4270 */
[----:B------:R-:W-:Y:S02]  /*173d0*/  ISETP.GT.AND P1, PT, R137, 0x39, !P1 ;  /* 0x000000398900780c */ /* 0x000fe40004f24270 */
[C---:B------:R-:W-:Y:S02]  /*173e0*/  ISETP.LT.OR P4, PT, R138.reuse, 0x52, P4 ;  /* 0x000000528a00780c */ /* 0x040fe40002781670 */
[C---:B------:R-:W-:Y:S02]  /*173f0*/  ISETP.LT.OR P1, PT, R138.reuse, 0x3a, P1 ;  /* 0x0000003a8a00780c */ /* 0x040fe40000f21670 */
[----:B------:R-:W-:-:S02]  /*17400*/  ISETP.LT.OR P5, PT, R138, 0x59, P5 ;  /* 0x000000598a00780c */ /* 0x000fc40002fa1670 */
[----:B------:R-:W-:Y:S02]  /*17410*/  FSEL R119, R119, -INF , !P1 ;  /* 0xff80000077777808 */ /* 0x000fe40004800000 */
[----:B------:R-:W-:Y:S02]  /*17420*/  LOP3.LUT P1, RZ, R22, 0x100, RZ, 0xc0, !PT ;  /* 0x0000010016ff7812 */ /* 0x000fe4000782c0ff */
[----:B------:R-:W-:Y:S02]  /*17430*/  FSEL R131, R131, -INF , !P4 ;  /* 0xff80000083837808 */ /* 0x000fe40006000000 */
[----:B------:R-:W-:Y:S02]  /*17440*/  ISETP.GT.AND P1, PT, R137, 0x40, !P1 ;  /* 0x000000408900780c */ /* 0x000fe40004f24270 */
[----:B------:R-:W-:Y:S02]  /*17450*/  FSEL R134, R134, -INF , !P5 ;  /* 0xff80000086867808 */ /* 0x000fe40006800000 */
[----:B------:R-:W-:-:S02]  /*17460*/  ISETP.LT.OR P1, PT, R138, 0x41, P1 ;  /* 0x000000418a00780c */ /* 0x000fc40000f21670 */
[----:B0-----:R-:W-:Y:S02]  /*17470*/  FMNMX.FTZ R12, R13, R12, !PT ;  /* 0x0000000c0d0c7209 */ /* 0x001fe40007810000 */
[----:B------:R-:W-:Y:S02]  /*17480*/  FSEL R122, R122, -INF , !P1 ;  /* 0xff8000007a7a7808 */ /* 0x000fe40004800000 */
[----:B------:R-:W-:Y:S01]  /*17490*/  LOP3.LUT P1, RZ, R22, 0x80, RZ, 0xc0, !PT ;  /* 0x0000008016ff7812 */ /* 0x000fe2000782c0ff */
[----:B------:R-:W-:-:S03]  /*174a0*/  FMUL.FTZ R99, R12, R5 ;  /* 0x000000050c637220 */ /* 0x000fc60000410000 */
[----:B------:R-:W-:-:S04]  /*174b0*/  ISETP.GT.AND P1, PT, R137, 0x41, !P1 ;  /* 0x000000418900780c */ /* 0x000fc80004f24270 */
[----:B------:R-:W-:-:S04]  /*174c0*/  ISETP.LT.OR P1, PT, R138, 0x42, P1 ;  /* 0x000000428a00780c */ /* 0x000fc80000f21670 */
[----:B------:R-:W-:Y:S02]  /*174d0*/  FSEL R123, R123, -INF , !P1 ;  /* 0xff8000007b7b7808 */ /* 0x000fe40004800000 */
[----:B------:R-:W-:-:S04]  /*174e0*/  ISETP.GT.AND P1, PT, R137, 0x48, !P2 ;  /* 0x000000488900780c */ /* 0x000fc80005724270 */
[----:B------:R-:W-:-:S04]  /*174f0*/  ISETP.LT.OR P1, PT, R138, 0x49, P1 ;  /* 0x000000498a00780c */ /* 0x000fc80000f21670 */
[----:B------:R-:W-:Y:S02]  /*17500*/  FSEL R126, R126, -INF , !P1 ;  /* 0xff8000007e7e7808 */ /* 0x000fe40004800000 */
[----:B------:R-:W-:Y:S02]  /*17510*/  ISETP.GT.AND P1, PT, R137, 0x49, !P6 ;  /* 0x000000498900780c */ /* 0x000fe40007724270 */
[----:B------:R-:W-:Y:S02]  /*17520*/  LOP3.LUT P6, RZ, R22, 0x2, RZ, 0xc0, !PT ;  /* 0x0000000216ff7812 */ /* 0x000fe400078cc0ff */
[----:B------:R-:W-:-:S04]  /*17530*/  ISETP.LT.OR P1, PT, R138, 0x4a, P1 ;  /* 0x0000004a8a00780c */ /* 0x000fc80000f21670 */
[----:B------:R-:W-:Y:S02]  /*17540*/  FSEL R127, R127, -INF , !P1 ;  /* 0xff8000007f7f7808 */ /* 0x000fe40004800000 */
[C---:B------:R-:W-:Y:S02]  /*17550*/  ISETP.GT.AND P1, PT, R137.reuse, RZ, !P6 ;  /* 0x000000ff8900720c */ /* 0x040fe40007724270 */
[----:B------:R-:W-:Y:S02]  /*17560*/  LOP3.LUT P6, RZ, R22, 0x1, RZ, 0xc0, !PT ;  /* 0x0000000116ff7812 */ /* 0x000fe400078cc0ff */
        /* <DEDUP_REMOVED lines=11> */
[----:B------:R-:W-:Y:S01]  /*17620*/  FSEL R113, R12, RZ, P1 ;  /* 0x000000ff0c717208 */ /* 0x000fe20000800000 */
        /* <DEDUP_REMOVED lines=23> */
[----:B------:R-:W-:-:S02]  /*177a0*/  FFMA.FTZ R138, R132, R5, -R99 ;  /* 0x00000005848a7223 */ /* 0x000fc40000010863 */
        /* <DEDUP_REMOVED lines=8> */
[----:B------:R-:W-:Y:S01]  /*17830*/  FMNMX.FTZ R0, R118, R13, !PT ;  /* 0x0000000d76007209 */ /* 0x000fe20007810000 */
[-CC-:B------:R-:W-:Y:S01]  /*17840*/  FFMA.FTZ R13, R104, R5.reuse, -R99.reuse ;  /* 0x00000005680d7223 */ /* 0x180fe20000010863 */
[----:B------:R-:W-:Y:S02]  /*17850*/  FFMA.FTZ R104, R158, R5, -R99 ;  /* 0x000000059e687223 */ /* 0x000fe40000010863 */
[----:B------:R-:W-:Y:S01]  /*17860*/  FMNMX.FTZ R97, R119, R0, !PT ;  /* 0x0000000077617209 */ /* 0x000fe20007810000 */
[----:B------:R-:W-:Y:S03]  /*17870*/  MUFU.EX2 R93, R93 ;  /* 0x0000005d005d7308 */ /* 0x000fe60000000800 */
[----:B------:R-:W-:-:S04]  /*17880*/  FMNMX.FTZ R0, R122, R97, !PT ;  /* 0x000000617a007209 */ /* 0x000fc80007810000 */
[----:B------:R-:W-:Y:S01]  /*17890*/  FMNMX.FTZ R97, R123, R0, !PT ;  /* 0x000000007b617209 */ /* 0x000fe20007810000 */
[----:B------:R-:W-:Y:S03]  /*178a0*/  MUFU.EX2 R15, R15 ;  /* 0x0000000f000f7308 */ /* 0x000fe60000000800 */
[----:B------:R-:W-:Y:S01]  /*178b0*/  FMNMX.FTZ R0, R126, R97, !PT ;  /* 0x000000617e007209 */ /* 0x000fe20007810000 */
[-CC-:B------:R-:W-:Y:S01]  /*178c0*/  FFMA.FTZ R97, R108, R5.reuse, -R99.reuse ;  /* 0x000000056c617223 */ /* 0x180fe20000010863 */
[----:B------:R-:W-:Y:S01]  /*178d0*/  FFMA.FTZ R108, R148, R5, -R99 ;  /* 0x00000005946c7223 */ /* 0x000fe20000010863 */
[----:B------:R-:W-:Y:S02]  /*178e0*/  FSEL R148, R135, -INF , !P2 ;  /* 0xff80000087947808 */ /* 0x000fe40005000000 */
[----:B------:R-:W-:Y:S01]  /*178f0*/  FMNMX.FTZ R101, R127, R0, !PT ;  /* 0x000000007f657209 */ /* 0x000fe20007810000 */
[----:B------:R-:W-:Y:S03]  /*17900*/  MUFU.EX2 R96, R96 ;  /* 0x0000006000607308 */ /* 0x000fe60000000800 */
[----:B------:R-:W-:-:S04]  /*17910*/  FMNMX.FTZ R0, R130, R101, !PT ;  /* 0x0000006582007209 */ /* 0x000fc80007810000 */
[----:B------:R-:W-:Y:S01]  /*17920*/  FMNMX.FTZ R101, R131, R0, !PT ;  /* 0x0000000083657209 */ /* 0x000fe20007810000 */
[----:B------:R-:W-:Y:S03]  /*17930*/  MUFU.EX2 R13, R13 ;  /* 0x0000000d000d7308 */ /* 0x000fe60000000800 */
[----:B------:R-:W-:-:S04]  /*17940*/  FMNMX.FTZ R101, R134, R101, !PT ;  /* 0x0000006586657209 */ /* 0x000fc80007810000 */
[----:B------:R-:W-:Y:S01]  /*17950*/  FMNMX.FTZ R101, R148, R101, !PT ;  /* 0x0000006594657209 */ /* 0x000fe20007810000 */
[----:B------:R-:W-:Y:S04]  /*17960*/  MUFU.EX2 R92, R92 ;  /* 0x0000005c005c7308 */ /* 0x000fe80000000800 */
[----:B------:R-:W0:Y:S04]  /*17970*/  SHFL.BFLY PT, R0, R101, 0x2, 0x1f ;  /* 0x0c401f0065007f89 */ /* 0x000e2800000e0000 */
[----:B------:R-:W-:Y:S08]  /*17980*/  MUFU.EX2 R97, R97 ;  /* 0x0000006100617308 */ /* 0x000ff00000000800 */
[----:B------:R-:W-:Y:S08]  /*17990*/  MUFU.EX2 R108, R108 ;  /* 0x0000006c006c7308 */ /* 0x000ff00000000800 */
[----:B------:R-:W-:Y:S01]  /*179a0*/  MUFU.EX2 R144, R144 ;  /* 0x0000009000907308 */ /* 0x000fe20000000800 */
[----:B0-----:R-:W-:Y:S01]  /*179b0*/  FMNMX.FTZ R0, R101, R0, !PT ;  /* 0x0000000065007209 */ /* 0x001fe20007810000 */
[-CC-:B------:R-:W-:Y:S01]  /*179c0*/  FFMA.FTZ R101, R128, R5.reuse, -R99.reuse ;  /* 0x0000000580657223 */ /* 0x180fe20000010863 */
[----:B------:R-:W-:-:S05]  /*179d0*/  FFMA.FTZ R99, R160, R5, -R99 ;  /* 0x00000005a0637223 */ /* 0x000fca0000010863 */
[----:B------:R-:W-:Y:S01]  /*179e0*/  MUFU.EX2 R109, R109 ;  /* 0x0000006d006d7308 */ /* 0x000fe20000000800 */
[----:B------:R-:W0:Y:S07]  /*179f0*/  SHFL.BFLY PT, R111, R0, 0x1, 0x1f ;  /* 0x0c201f00006f7f89 */ /* 0x000e2e00000e0000 */
[----:B------:R-:W-:Y:S08]  /*17a00*/  MUFU.EX2 R146, R146 ;  /* 0x0000009200927308 */ /* 0x000ff00000000800 */
[----:B------:R-:W-:Y:S08]  /*17a10*/  MUFU.EX2 R107, R107 ;  /* 0x0000006b006b7308 */ /* 0x000ff00000000800 */
[----:B------:R-:W-:Y:S01]  /*17a20*/  MUFU.EX2 R140, R140 ;  /* 0x0000008c008c7308 */ /* 0x000fe20000000800 */
[----:B0-----:R-:W-:Y:S01]  /*17a30*/  FMNMX.FTZ R100, R0, R111, !PT ;  /* 0x0000006f00647209 */ /* 0x001fe20007810000 */
[----:B------:R-:W-:-:S03]  /*17a40*/  FADD.FTZ R0, -R113, R4 ;  /* 0x0000000471007221 */ /* 0x000fc60000010100 */
[C---:B------:R-:W-:Y:S01]  /*17a50*/  FSETP.NEU.FTZ.AND P1, PT, R100.reuse, -INF , PT ;  /* 0xff8000006400780b */ /* 0x040fe20003f3d000 */
[-C--:B------:R-:W-:Y:S01]  /*17a60*/  FMUL.FTZ R111, R100, R5.reuse ;  /* 0x00000005646f7220 */ /* 0x080fe20000410000 */
[----:B------:R-:W-:Y:S01]  /*17a70*/  FMUL.FTZ R0, R0, R5 ;  /* 0x0000000500007220 */ /* 0x000fe20000410000 */
[----:B------:R-:W-:Y:S03]  /*17a80*/  MUFU.EX2 R105, R105 ;  /* 0x0000006900697308 */ /* 0x000fe60000000800 */
[----:B------:R-:W-:-:S05]  /*17a90*/  FSEL R111, R111, RZ, P1 ;  /* 0x000000ff6f6f7208 */ /* 0x000fca0000800000 */
[-CC-:B------:R-:W-:Y:S01]  /*17aa0*/  FFMA.FTZ R116, R2, R5.reuse, -R111.reuse ;  /* 0x0000000502747223 */ /* 0x180fe2000001086f */
[----:B------:R-:W-:Y:S01]  /*17ab0*/  FSEL R2, R100, RZ, P1 ;  /* 0x000000ff64027208 */ /* 0x000fe20000800000 */
[-CC-:B------:R-:W-:Y:S01]  /*17ac0*/  FFMA.FTZ R157, R90, R5.reuse, -R111.reuse ;  /* 0x000000055a9d7223 */ /* 0x180fe2000001086f */
[----:B------:R-:W0:Y:S01]  /*17ad0*/  MUFU.EX2 R0, R0 ;  /* 0x0000000000007308 */ /* 0x000e220000000800 */
[-CC-:B------:R-:W-:Y:S01]  /*17ae0*/  FFMA.FTZ R159, R94, R5.reuse, -R111.reuse ;  /* 0x000000055e9f7223 */ /* 0x180fe2000001086f */
[-C--:B------:R-:W-:Y:S01]  /*17af0*/  FFMA.FTZ R112, R204, R5.reuse, -R111 ;  /* 0x00000005cc707223 */ /* 0x080fe2000001086f */
[----:B------:R-:W-:Y:S01]  /*17b00*/  FADD.FTZ R2, -R2, R3 ;  /* 0x0000000302027221 */ /* 0x000fe20000010100 */
[-CC-:B------:R-:W-:Y:S01]  /*17b10*/  FFMA.FTZ R153, R98, R5.reuse, -R111.reuse ;  /* 0x0000000562997223 */ /* 0x180fe2000001086f */
[-CC-:B------:R-:W-:Y:S01]  /*17b20*/  FFMA.FTZ R94, R210, R5.reuse, -R111.reuse ;  /* 0x00000005d25e7223 */ /* 0x180fe2000001086f */
[-CC-:B------:R-:W-:Y:S01]  /*17b30*/  FFMA.FTZ R155, R102, R5.reuse, -R111.reuse ;  /* 0x00000005669b7223 */ /* 0x180fe2000001086f */
[-C--:B------:R-:W-:Y:S01]  /*17b40*/  FMUL.FTZ R2, R2, R5.reuse ;  /* 0x0000000502027220 */ /* 0x080fe20000410000 */
[----:B------:R-:W-:Y:S01]  /*17b50*/  MUFU.EX2 R157, R157 ;  /* 0x0000009d009d7308 */ /* 0x000fe20000000800 */
[-CC-:B------:R-:W-:Y:S01]  /*17b60*/  FFMA.FTZ R90, R212, R5.reuse, -R111.reuse ;  /* 0x00000005d45a7223 */ /* 0x180fe2000001086f */
[-CC-:B------:R-:W-:Y:S01]  /*17b70*/  FFMA.FTZ R149, R106, R5.reuse, -R111.reuse ;  /* 0x000000056a957223 */ /* 0x180fe2000001086f */
[-CC-:B------:R-:W-:Y:S01]  /*17b80*/  FFMA.FTZ R4, R226, R5.reuse, -R111.reuse ;  /* 0x00000005e2047223 */ /* 0x180fe2000001086f */
[-CC-:B------:R-:W-:Y:S01]  /*17b90*/  FFMA.FTZ R151, R110, R5.reuse, -R111.reuse ;  /* 0x000000056e977223 */ /* 0x180fe2000001086f */
[-CC-:B------:R-:W-:Y:S01]  /*17ba0*/  FFMA.FTZ R120, R228, R5.reuse, -R111.reuse ;  /* 0x00000005e4787223 */ /* 0x180fe2000001086f */
[-CC-:B------:R-:W-:Y:S01]  /*17bb0*/  FFMA.FTZ R145, R114, R5.reuse, -R111.reuse ;  /* 0x0000000572917223 */ /* 0x180fe2000001086f */
[----:B------:R-:W-:Y:S01]  /*17bc0*/  FFMA.FTZ R114, R115, R5, -R111 ;  /* 0x0000000573727223 */ /* 0x000fe2000001086f */
        /* <DEDUP_REMOVED lines=9> */
[-CC-:B------:R-:W-:Y:S01]  /*17c60*/  FFMA.FTZ R102, R127, R5.reuse, -R111.reuse ;  /* 0x000000057f667223 */ /* 0x180fe2000001086f */
[-CC-:B------:R-:W-:Y:S01]  /*17c70*/  FFMA.FTZ R137, R130, R5.reuse, -R111.reuse ;  /* 0x0000000582897223 */ /* 0x180fe2000001086f */
[----:B------:R-:W-:-:S05]  /*17c80*/  FFMA.FTZ R139, R134, R5, -R111 ;  /* 0x00000005868b7223 */ /* 0x000fca000001086f */
[----:B------:R-:W2:Y:S01]  /*17c90*/  MUFU.EX2 R159, R159 ;  /* 0x0000009f009f7308 */ /* 0x000ea20000000800 */
[----:B-1----:R-:W-:-:S07]  /*17ca0*/  FFMA.FTZ R3, R2, R6, R157 ;  /* 0x0000000602037223 */ /* 0x002fce000001009d */
        /* <DEDUP_REMOVED lines=9> */
[----:B-1----:R-:W-:-:S07]  /*17d40*/  FADD.FTZ R6, R112, R7 ;  /* 0x0000000770067221 */ /* 0x002fce0000010000 */
[----:B------:R-:W1:Y:S01]  /*17d50*/  MUFU.EX2 R155, R155 ;  /* 0x0000009b009b7308 */ /* 0x000e620000000800 */
[----:B0-----:R-:W-:-:S07]  /*17d60*/  FADD.FTZ R3, R153, R6 ;  /* 0x0000000699037221 */ /* 0x001fce0000010000 */
[----:B------:R-:W0:Y:S01]  /*17d70*/  MUFU.EX2 R90, R90 ;  /* 0x0000005a005a7308 */ /* 0x000e220000000800 */
[----:B--2---:R-:W-:Y:S01]  /*17d80*/  FADD.FTZ R6, R94, R3 ;  /* 0x000000035e067221 */ /* 0x004fe20000010000 */
[----:B------:R-:W-:-:S06]  /*17d90*/  FADD.FTZ R3, R15, R98 ;  /* 0x000000620f037221 */ /* 0x000fcc0000010000 */
[----:B------:R-:W2:Y:S01]  /*17da0*/  MUFU.EX2 R149, R149 ;  /* 0x0000009500957308 */ /* 0x000ea20000000800 */
[----:B-1----:R-:W-:Y:S01]  /*17db0*/  FADD.FTZ R7, R155, R6 ;  /* 0x000000069b077221 */ /* 0x002fe20000010000 */
[----:B------:R-:W-:-:S04]  /*17dc0*/  FADD.FTZ R6, R96, R3 ;  /* 0x0000000360067221 */ /* 0x000fc80000010000 */
[----:B------:R-:W-:Y:S02]  /*17dd0*/  FADD.FTZ R3, R13, R6 ;  /* 0x000000060d037221 */ /* 0x000fe40000010000 */
[----:B------:R-:W1:Y:S01]  /*17de0*/  MUFU.EX2 R4, R4 ;  /* 0x0000000400047308 */ /* 0x000e620000000800 */
[----:B0-----:R-:W-:Y:S01]  /*17df0*/  FADD.FTZ R98, R90, R7 ;  /* 0x000000075a627221 */ /* 0x001fe20000010000 */
[----:B------:R-:W-:-:S04]  /*17e00*/  FADD.FTZ R6, R92, R3 ;  /* 0x000000035c067221 */ /* 0x000fc80000010000 */
[----:B------:R-:W-:Y:S02]  /*17e10*/  FADD.FTZ R3, R97, R6 ;  /* 0x0000000661037221 */ /* 0x000fe40000010000 */
[----:B------:R-:W0:Y:S01]  /*17e20*/  MUFU.EX2 R151, R151 ;  /* 0x0000009700977308 */ /* 0x000e220000000800 */
[----:B--2---:R-:W-:Y:S01]  /*17e30*/  FADD.FTZ R7, R149, R98 ;  /* 0x0000006295077221 */ /* 0x004fe20000010000 */
[----:B------:R-:W-:-:S06]  /*17e40*/  FADD.FTZ R3, R108, R3 ;  /* 0x000000036c037221 */ /* 0x000fcc0000010000 */
[----:B------:R-:W2:Y:S01]  /*17e50*/  MUFU.EX2 R120, R120 ;  /* 0x0000007800787308 */ /* 0x000ea20000000800 */
[----:B-1----:R-:W-:-:S07]  /*17e60*/  FADD.FTZ R98, R4, R7 ;  /* 0x0000000704627221 */ /* 0x002fce0000010000 */
[----:B------:R-:W1:Y:S01]  /*17e70*/  MUFU.EX2 R145, R145 ;  /* 0x0000009100917308 */ /* 0x000e620000000800 */
[----:B0-----:R-:W-:Y:S01]  /*17e80*/  FADD.FTZ R7, R151, R98 ;  /* 0x0000006297077221 */ /* 0x001fe20000010000 */
[----:B------:R-:W-:-:S06]  /*17e90*/  FADD.FTZ R98, R144, R3 ;  /* 0x0000000390627221 */ /* 0x000fcc0000010000 */
[----:B------:R-:W0:Y:S01]  /*17ea0*/  MUFU.EX2 R114, R114 ;  /* 0x0000007200727308 */ /* 0x000e220000000800 */
[----:B--2---:R-:W-:Y:S01]  /*17eb0*/  FADD.FTZ R6, R120, R7 ;  /* 0x0000000778067221 */ /* 0x004fe20000010000 */
[----:B------:R-:W-:Y:S01]  /*17ec0*/  FADD.FTZ R7, R109, R98 ;  /* 0x000000626d077221 */ /* 0x000fe20000010000 */
[----:B------:R-:W-:-:S03]  /*17ed0*/  FFMA.FTZ R98, R131, R5, -R111 ;  /* 0x0000000583627223 */ /* 0x000fc6000001086f */
[----:B------:R-:W-:Y:S02]  /*17ee0*/  FADD.FTZ R118, R146, R7 ;  /* 0x0000000792767221 */ /* 0x000fe40000010000 */
[----:B------:R-:W2:Y:S01]  /*17ef0*/  MUFU.EX2 R147, R147 ;  /* 0x0000009300937308 */ /* 0x000ea20000000800 */
[----:B-1----:R-:W-:Y:S01]  /*17f00*/  FADD.FTZ R3, R145, R6 ;  /* 0x0000000691037221 */ /* 0x002fe20000010000 */
[----:B------:R-:W-:-:S04]  /*17f10*/  FADD.FTZ R7, R107, R118 ;  /* 0x000000766b077221 */ /* 0x000fc80000010000 */
[----:B------:R-:W-:Y:S02]  /*17f20*/  FADD.FTZ R118, R140, R7 ;  /* 0x000000078c767221 */ /* 0x000fe40000010000 */
[----:B------:R-:W1:Y:S01]  /*17f30*/  MUFU.EX2 R110, R110 ;  /* 0x0000006e006e7308 */ /* 0x000e620000000800 */
[----:B0-----:R-:W-:Y:S01]  /*17f40*/  FADD.FTZ R6, R114, R3 ;  /* 0x0000000372067221 */ /* 0x001fe20000010000 */
[----:B------:R-:W-:Y:S01]  /*17f50*/  FADD.FTZ R7, R105, R118 ;  /* 0x0000007669077221 */ /* 0x000fe20000010000 */
[----:B------:R-:W-:-:S05]  /*17f60*/  FFMA.FTZ R118, R148, R5, -R111 ;  /* 0x0000000594767223 */ /* 0x000fca000001086f */
        /* <DEDUP_REMOVED lines=32> */
.L_x_1797:
[----:B------:R-:W-:Y:S01]  /*18170*/  ISETP.GT.AND P1, PT, R10, R11, PT ;  /* 0x0000000b0a00720c */ /* 0x000fe20003f24270 */
[----:B------:R-:W-:Y:S01]  /*18180*/  VIADD R3, R14, 0x2a860 ;  /* 0x0002a8600e037836 */ /* 0x000fe20000000000 */
[----:B------:R-:W-:Y:S01]  /*18190*/  F2FP.F16.F32.PACK_AB R158, R136, R89 ;  /* 0x00000059889e723e */ /* 0x000fe200000000ff */
[----:B------:R-:W-:Y:S01]  /*181a0*/  IMAD.MOV.U32 R163, RZ, RZ, R21 ;  /* 0x000000ffffa37224 */ /* 0x000fe200078e0015 */
[----:B------:R-:W-:Y:S01]  /*181b0*/  F2FP.F16.F32.PACK_AB R149, R4, R149 ;  /* 0x000000950495723e */ /* 0x000fe200000000ff */
[----:B------:R-:W-:Y:S01]  /*181c0*/  IMAD.MOV.U32 R4, RZ, RZ, R12 ;  /* 0x000000ffff047224 */ /* 0x000fe200078e000c */
[----:B------:R-:W-:Y:S01]  /*181d0*/  PRMT R3, R172, 0x654, R3 ;  /* 0x00000654ac037816 */ /* 0x000fe20000000003 */
[----:B------:R-:W-:Y:S01]  /*181e0*/  IMAD.MOV.U32 R160, RZ, RZ, R20 ;  /* 0x000000ffffa07224 */ /* 0x000fe200078e0014 */
[----:B------:R-:W-:Y:S02]  /*181f0*/  F2FP.F16.F32.PACK_AB R156, R95, R91 ;  /* 0x0000005b5f9c723e */ /* 0x000fe400000000ff */
[----:B------:R0:W-:Y:S01]  /*18200*/  SYNCS.ARRIVE.TRANS64.RED.A1T0 RZ, [R3+URZ], RZ ;  /* 0x000000ff03ff79a7 */ /* 0x0001e2000810043f */
[----:B------:R-:W-:-:S02]  /*18210*/  F2FP.F16.F32.PACK_AB R157, R116, R157 ;  /* 0x0000009d749d723e */ /* 0x000fc400000000ff */
[----:B------:R-:W-:Y:S02]  /*18220*/  F2FP.F16.F32.PACK_AB R159, R112, R159 ;  /* 0x0000009f709f723e */ /* 0x000fe400000000ff */
[----:B------:R-:W-:Y:S02]  /*18230*/  F2FP.F16.F32.PACK_AB R152, R93, R88 ;  /* 0x000000585d98723e */ /* 0x000fe400000000ff */
[----:B------:R-:W-:Y:S01]  /*18240*/  F2FP.F16.F32.PACK_AB R153, R94, R153 ;  /* 0x000000995e99723e */ /* 0x000fe200000000ff */
[----:B0-----:R-:W-:Y:S01]  /*18250*/  IMAD.MOV.U32 R3, RZ, RZ, R100 ;  /* 0x000000ffff037224 */ /* 0x001fe200078e0064 */
        /* <DEDUP_REMOVED lines=17> */
[----:B------:R-:W-:Y:S01]  /*18370*/  IADD3 R10, R10, -0x1, RZ ;  /* 0xffffffff0a0a7810 */ /* 0x000fe20007ffe0ff */
[----:B------:R-:W-:Y:S06]  /*18380*/  @P1 BRA `(.L_x_1798) ;  /* 0xffffffcc00701947 */ /* 0x000fec000383ffff */
[----:B------:R-:W-:Y:S05]  /*18390*/  BSYNC B0 ;  /* 0x0000000000007941 */ /* 0x000fea0003800000 */
.L_x_1777:
[----:B------:R-:W-:Y:S01]  /*183a0*/  MOV R3, R100 ;  /* 0x0000006400037202 */ /* 0x000fe20000000f00 */
[----:B------:R-:W-:Y:S02]  /*183b0*/  IMAD.MOV.U32 R4, RZ, RZ, R12 ;  /* 0x000000ffff047224 */ /* 0x000fe400078e000c */
[----:B------:R-:W-:Y:S02]  /*183c0*/  IMAD.MOV.U32 R160, RZ, RZ, R20 ;  /* 0x000000ffffa07224 */ /* 0x000fe400078e0014 */
[----:B------:R-:W-:-:S07]  /*183d0*/  IMAD.MOV.U32 R163, RZ, RZ, R21 ;  /* 0x000000ffffa37224 */ /* 0x000fce00078e0015 */
.L_x_1776:
[----:B------:R-:W-:Y:S05]  /*183e0*/  BSYNC B1 ;  /* 0x0000000000017941 */ /* 0x000fea0003800000 */
.L_x_1775:
[----:B------:R-:W0:Y:S01]  /*183f0*/  LDC R204, c[0x0][0x448] ;  /* 0x00011200ffcc7b82 */ /* 0x000e220000000800 */
[----:B------:R-:W-:Y:S01]  /*18400*/  VIADD R11, R187, 0x7f ;  /* 0x0000007fbb0b7836 */ /* 0x000fe20000000000 */
[----:B------:R-:W-:Y:S02]  /*18410*/  LOP3.LUT R22, R22, 0xfff7ffff, RZ, 0xc0, !PT ;  /* 0xfff7ffff16167812 */ /* 0x000fe400078ec0ff */
[----:B------:R-:W-:-:S04]  /*18420*/  IADD3 R14, R167, 0x1, -R166 ;  /* 0x00000001a70e7810 */ /* 0x000fc80007ffe8a6 */
[----:B------:R-:W1:Y:S01]  /*18430*/  LDC R200, c[0x0][0x9e4] ;  /* 0x00027900ffc87b82 */ /* 0x000e620000000800 */
[----:B0-----:R-:W-:-:S13]  /*18440*/  ISETP.NE.AND P1, PT, R204, 0x1, PT ;  /* 0x00000001cc00780c */ /* 0x001fda0003f25270 */
[----:B------:R-:W0:Y:S01]  /*18450*/  @P1 LDC R12, c[0x0][0x44c] ;  /* 0x00011300ff0c1b82 */ /* 0x000e220000000800 */
[----:B------:R-:W-:-:S04]  /*18460*/  @P1 LOP3.LUT R22, R22, 0x80000, RZ, 0xfc, !PT ;  /* 0x0008000016161812 */ /* 0x000fc800078efcff */
[----:B------:R-:W-:-:S03]  /*18470*/  LOP3.LUT R22, R22, 0xffefffff, RZ, 0xc0, !PT ;  /* 0xffefffff16167812 */ /* 0x000fc600078ec0ff */
[----:B------:R-:W2:Y:S01]  /*18480*/  @P1 LDC R13, c[0x0][0x450] ;  /* 0x00011400ff0d1b82 */ /* 0x000ea20000000800 */
[----:B0-----:R-:W-:-:S05]  /*18490*/  @P1 IMAD.HI.U32 R12, R11, R12, RZ ;  /* 0x0000000c0b0c1227 */ /* 0x001fca00078e00ff */
[----:B--2---:R-:W-:Y:S02]  /*184a0*/  @P1 SHF.R.U32.HI R11, RZ, R13, R12 ;  /* 0x0000000dff0b1219 */ /* 0x004fe4000001160c */
[----:B-1----:R-:W-:Y:S02]  /*184b0*/  ISETP.GE.AND P1, PT, R200, 0x1, PT ;  /* 0x00000001c800780c */ /* 0x002fe40003f26270 */
[----:B------:R-:W-:-:S05]  /*184c0*/  IADD3 R12, R14, R11, RZ ;  /* 0x0000000b0e0c7210 */ /* 0x000fca0007ffe0ff */
[----:B------:R-:W-:-:S06]  /*184d0*/  IMAD.IADD R11, R12, 0x1, -R9 ;  /* 0x000000010c0b7824 */ /* 0x000fcc00078e0a09 */
[----:B------:R-:W-:Y:S01]  /*184e0*/  @P1 LOP3.LUT R22, R22, 0x100000, RZ, 0xfc, !PT ;  /* 0x0010000016161812 */ /* 0x000fe200078efcff */
[----:B------:R-:W-:Y:S06]  /*184f0*/  @!P1 BRA `(.L_x_1799) ;  /* 0x0000000000489947 */ /* 0x000fec0003800000 */
[----:B------:R-:W-:Y:S01]  /*18500*/  IMAD.MOV.U32 R9, RZ, RZ, R12 ;  /* 0x000000ffff097224 */ /* 0x000fe200078e000c */
[----:B------:R-:W-:Y:S04]  /*18510*/  BSSY B0, `(.L_x_1800) ;  /* 0x000000e000007945 */ /* 0x000fe80003800000 */
        /* <DEDUP_REMOVED lines=9> */
.L_x_1801:
[----:B------:R-:W-:-:S13]  /*185b0*/  ISETP.NE.AND P1, PT, R200, 0x1, PT ;  /* 0x00000001c800780c */ /* 0x000fda0003f25270 */
[----:B------:R-:W0:Y:S02]  /*185c0*/  @P1 LDC.64 R12, c[0x0][0x9e8] ;  /* 0x00027a00ff0c1b82 */ /* 0x000e240000000a00 */
[----:B0-----:R-:W-:-:S05]  /*185d0*/  @P1 IMAD.HI.U32 R12, R9, R12, RZ ;  /* 0x0000000c090c1227 */ /* 0x001fca00078e00ff */
[----:B------:R-:W-:-:S07]  /*185e0*/  @P1 SHF.R.U32.HI R9, RZ, R13, R12 ;  /* 0x0000000dff091219 */ /* 0x000fce000001160c */
.L_x_1802:
[----:B------:R-:W-:Y:S05]  /*185f0*/  BSYNC B0 ;  /* 0x0000000000007941 */ /* 0x000fea0003800000 */
.L_x_1800:
[----:B------:R-:W-:-:S05]  /*18600*/  IMAD R12, R9, R200, RZ ;  /* 0x000000c8090c7224 */ /* 0x000fca00078e02ff */
[----:B------:R-:W-:-:S07]  /*18610*/  VIMNMX R11, R11, R12, !PT ;  /* 0x0000000c0b0b7248 */ /* 0x000fce0007fe0100 */
.L_x_1799:
[----:B------:R-:W-:Y:S01]  /*18620*/  VIADD R11, R11, 0x5f ;  /* 0x0000005f0b0b7836 */ /* 0x000fe20000000000 */
[----:B------:R-:W-:Y:S03]  /*18630*/  BSSY B0, `(.L_x_1803) ;  /* 0x000020a000007945 */ /* 0x000fe60003800000 */
[----:B------:R-:W-:-:S05]  /*18640*/  IMAD.HI R11, R11, 0x2aaaaaab, RZ ;  /* 0x2aaaaaab0b0b7827 */ /* 0x000fca00078e02ff */
[----:B------:R-:W-:-:S04]  /*18650*/  SHF.R.U32.HI R12, RZ, 0x1f, R11 ;  /* 0x0000001fff0c7819 */ /* 0x000fc8000001160b */
[----:B------:R-:W-:-:S04]  /*18660*/  LEA.HI.SX32 R12, R11, R12, 0x1c ;  /* 0x0000000c0b0c7211 */ /* 0x000fc800078fe2ff */
[----:B------:R-:W-:-:S04]  /*18670*/  VIMNMX R13, R189, R12, !PT ;  /* 0x0000000cbd0d7248 */ /* 0x000fc80007fe0100 */
[----:B------:R-:W-:-:S13]  /*18680*/  ISETP.GE.AND P1, PT, R10, R13, PT ;  /* 0x0000000d0a00720c */ /* 0x000fda0003f26270 */
[----:B------:R-:W-:Y:S05]  /*18690*/  @!P1 BRA `(.L_x_1804) ;  /* 0x00000020000c9947 */ /* 0x000fea0003800000 */
[----:B------:R-:W-:Y:S01]  /*186a0*/  BSSY B1, `(.L_x_1804) ;  /* 0x0000202000017945 */ /* 0x000fe20003800000 */
[----:B------:R-:W-:Y:S01]  /*186b0*/  IMAD.MOV.U32 R12, RZ, RZ, R3 ;  /* 0x000000ffff0c7224 */ /* 0x000fe200078e0003 */
[----:B------:R-:W-:Y:S01]  /*186c0*/  MOV R9, R4 ;  /* 0x0000000400097202 */ /* 0x000fe20000000f00 */
[----:B------:R-:W-:Y:S02]  /*186d0*/  IMAD.MOV.U32 R14, RZ, RZ, R10 ;  /* 0x000000ffff0e7224 */ /* 0x000fe400078e000a */
[----:B------:R-:W-:Y:S02]  /*186e0*/  IMAD.MOV.U32 R20, RZ, RZ, R163 ;  /* 0x000000ffff147224 */ /* 0x000fe400078e00a3 */
[----:B------:R-:W-:-:S07]  /*186f0*/  IMAD.MOV.U32 R21, RZ, RZ, R160 ;  /* 0x000000ffff157224 */ /* 0x000fce00078e00a0 */
.L_x_1817:
[----:B------:R-:W-:-:S04]  /*18700*/  ISETP.NE.AND P1, PT, R21, 0x1, PT ;  /* 0x000000011500780c */ /* 0x000fc80003f25270 */
[----:B------:R-:W-:-:S04]  /*18710*/  SEL R163, RZ, 0x1, P1 ;  /* 0x00000001ffa37807 */ /* 0x000fc80000800000 */
[----:B------:R-:W-:Y:S01]  /*18720*/  LOP3.LUT R163, R20, R163, RZ, 0x3c, !PT ;  /* 0x000000a314a37212 */ /* 0x000fe200078e3cff */
[----:B------:R-:W-:Y:S06]  /*18730*/  @!P0 BRA `(.L_x_1805) ;  /* 0x0000000000048947 */ /* 0x000fec0003800000 */
[----:B------:R-:W-:Y:S01]  /*18740*/  BPT.TRAP 0x1 ;  /* 0x000000040000795c */ /* 0x000fe20000300000 */
.L_x_1805:
        /* <DEDUP_REMOVED lines=8> */
.L_x_1806:
[----:B------:R-:W-:Y:S01]  /*187d0*/  BSSY B2, `(.L_x_1807) ;  /* 0x0000006000027945 */ /* 0x000fe20003800000 */
[----:B------:R-:W-:Y:S02]  /*187e0*/  IMAD R4, R160, 0x900, R8 ;  /* 0x00000900a0047824 */ /* 0x000fe400078e0208 */
[----:B------:R-:W-:Y:S01]  /*187f0*/  IMAD.MOV.U32 R5, RZ, RZ, 0x40000040 ;  /* 0x40000040ff057424 */ /* 0x000fe200078e00ff */
[----:B-1----:R-:W-:Y:S06]  /*18800*/  @P1 BRA `(.L_x_1808) ;  /* 0x0000000000081947 */ /* 0x002fec0003800000 */
[----:B------:R-:W1:Y:S02]  /*18810*/  SYNCS.PHASECHK.TRANS64.TRYWAIT P1, [R15+URZ+0x2a830], R10 ;  /* 0x02a8300a0f0075a7 */ /* 0x000e64000802017f */
[----:B-1----:R-:W-:Y:S05]  /*18820*/  @!P1 BRA `(.L_x_1809) ;  /* 0x00000104004c9947 */ /* 0x002fea0003800000 */
.L_x_1808:
[----:B------:R-:W-:Y:S05]  /*18830*/  BSYNC B2 ;  /* 0x0000000000027941 */ /* 0x000fea0003800000 */
.L_x_1807:
[----:B------:R-:W2:Y:S04]  /*18840*/  LDL.64 R88, [R1+0x28] ;  /* 0x0000280001587983 */ /* 0x000ea80000100a00 */
[----:B------:R-:W3:Y:S04]  /*18850*/  LDL.64 R226, [R1+0x20] ;  /* 0x0000200001e27983 */ /* 0x000ee80000100a00 */
[----:B------:R-:W4:Y:S01]  /*18860*/  LDL.64 R210, [R1+0x18] ;  /* 0x0000180001d27983 */ /* 0x000f220000100a00 */
[C---:B------:R-:W-:Y:S02]  /*18870*/  R2UR UR6, R4.reuse ;  /* 0x00000000040672ca */ /* 0x040fe400000e0000 */
[----:B------:R-:W-:Y:S01]  /*18880*/  R2UR UR7, R5 ;  /* 0x00000000050772ca */ /* 0x000fe200000e0000 */
[----:B------:R0:W-:Y:S04]  /*18890*/  STL.64 [R1+0x48], R6 ;  /* 0x0000480601007387 */ /* 0x0001e80000100a00 */
[----:B0-----:R-:W4:Y:S01]  /*188a0*/  LDL.64 R6, [R1+0x10] ;  /* 0x0000100001067983 */ /* 0x001f220000100a00 */
[----:B-1----:R-:W-:-:S02]  /*188b0*/  VIADD R10, R4, 0x2 ;  /* 0x00000002040a7836 */ /* 0x002fc40000000000 */
        /* <DEDUP_REMOVED lines=172> */
.L_x_1810:
[----:B------:R-:W-:Y:S01]  /*19380*/  SHF.L.U32 R2, R20, 0x1f, RZ ;  /* 0x0000001f14027819 */ /* 0x000fe200000006ff */
[----:B------:R-:W-:-:S04]  /*19390*/  IMAD R10, R21, 0x8, R18 ;  /* 0x00000008150a7824 */ /* 0x000fc800078e0212 */
[----:B------:R0:W1:Y:S01]  /*193a0*/  SYNCS.PHASECHK.TRANS64.TRYWAIT P1, [R10+URZ+0x2a850], R2 ;  /* 0x02a850020a0075a7 */ /* 0x000062000802017f */
[----:B------:R-:W-:Y:S05]  /*193b0*/  @!P0 BRA `(.L_x_1811) ;  /* 0x0000000000048947 */ /* 0x000fea0003800000 */
[----:B------:R-:W-:Y:S01]  /*193c0*/  BPT.TRAP 0x1 ;  /* 0x000000040000795c */ /* 0x000fe20000300000 */
.L_x_1811:
        /* <DEDUP_REMOVED lines=9> */
.L_x_1813:
[----:B------:R-:W-:Y:S05]  /*19460*/  BSYNC B2 ;  /* 0x0000000000027941 */ /* 0x000fea0003800000 */
.L_x_1812:
[----:B01----:R-:W-:Y:S01]  /*19470*/  IMAD.MOV.U32 R2, RZ, RZ, R0 ;  /* 0x000000ffff027224 */ /* 0x003fe200078e0000 */
        /* <DEDUP_REMOVED lines=43> */
.L_x_1815:
        /* <DEDUP_REMOVED lines=59> */
[C---:B------:R-:W-:Y:S01]  /*19ae0*/  FMUL.FTZ R12, R4.reuse, R5 ;  /* 0x00000005040c7220 */ /* 0x040fe20000410000 */
[----:B------:R-:W-:-:S03]  /*19af0*/  FADD.FTZ R136, -R4, R9 ;  /* 0x0000000904887221 */ /* 0x000fc60000010100 */
[-CC-:B------:R-:W-:Y:S01]  /*19b00*/  FFMA.FTZ R154, R100, R5.reuse, -R12.reuse ;  /* 0x00000005649a7223 */ /* 0x180fe2000001080c */
[-C--:B------:R-:W-:Y:S01]  /*19b10*/  FMUL.FTZ R100, R3, R5.reuse ;  /* 0x0000000503647220 */ /* 0x080fe20000410000 */
[-CC-:B------:R-:W-:Y:S01]  /*19b20*/  FFMA.FTZ R156, R88, R5.reuse, -R12.reuse ;  /* 0x00000005589c7223 */ /* 0x180fe2000001080c */
[-C--:B------:R-:W-:Y:S01]  /*19b30*/  FMUL.FTZ R136, R136, R5.reuse ;  /* 0x0000000588887220 */ /* 0x080fe20000410000 */
[-C--:B------:R-:W-:Y:S01]  /*19b40*/  FFMA.FTZ R139, R89, R5.reuse, -R12 ;  /* 0x00000005598b7223 */ /* 0x080fe2000001080c */
[-CC-:B------:R-:W-:Y:S01]  /*19b50*/  FFMA.FTZ R157, R90, R5.reuse, -R100.reuse ;  /* 0x000000055a9d7223 */ /* 0x180fe20000010864 */
[-C--:B------:R-:W-:Y:S01]  /*19b60*/  FFMA.FTZ R91, R91, R5.reuse, -R100 ;  /* 0x000000055b5b7223 */ /* 0x080fe20000010864 */
[----:B------:R-:W-:Y:S01]  /*19b70*/  MUFU.EX2 R0, R136 ;  /* 0x0000008800007308 */ /* 0x000fe20000000800 */
[-C--:B------:R-:W-:Y:S01]  /*19b80*/  FFMA.FTZ R158, R92, R5.reuse, -R12 ;  /* 0x000000055c9e7223 */ /* 0x080fe2000001080c */
        /* <DEDUP_REMOVED lines=21> */
[----:B------:R-:W-:Y:S01]  /*19ce0*/  FFMA.FTZ R145, R114, R5, -R100 ;  /* 0x0000000572917223 */ /* 0x000fe20000010864 */
[----:B------:R-:W1:Y:S01]  /*19cf0*/  MUFU.EX2 R157, R157 ;  /* 0x0000009d009d7308 */ /* 0x000e620000000800 */
[----:B0----5:R-:W-:Y:S01]  /*19d00*/  FFMA.FTZ R90, R0, R7, R156 ;  /* 0x00000007005a7223 */ /* 0x021fe2000001009c */
[-C--:B------:R-:W-:Y:S01]  /*19d10*/  FFMA.FTZ R88, R113, R5.reuse, -R12 ;  /* 0x0000000571587223 */ /* 0x080fe2000001080c */
[-C--:B------:R-:W-:Y:S01]  /*19d20*/  FFMA.FTZ R101, R115, R5.reuse, -R100 ;  /* 0x0000000573657223 */ /* 0x080fe20000010864 */
[-C--:B------:R-:W-:Y:S01]  /*19d30*/  FFMA.FTZ R146, R116, R5.reuse, -R12 ;  /* 0x0000000574927223 */ /* 0x080fe2000001080c */
[-C--:B------:R-:W-:Y:S01]  /*19d40*/  FFMA.FTZ R147, R118, R5.reuse, -R100 ;  /* 0x0000000576937223 */ /* 0x080fe20000010864 */
[-C--:B------:R-:W-:Y:S01]  /*19d50*/  FFMA.FTZ R21, R117, R5.reuse, -R12 ;  /* 0x0000000575157223 */ /* 0x080fe2000001080c */
[-C--:B------:R-:W-:Y:S01]  /*19d60*/  FFMA.FTZ R102, R119, R5.reuse, -R100 ;  /* 0x0000000577667223 */ /* 0x080fe20000010864 */
[----:B------:R-:W0:Y:S01]  /*19d70*/  MUFU.EX2 R139, R139 ;  /* 0x0000008b008b7308 */ /* 0x000e220000000800 */
[-C--:B------:R-:W-:Y:S01]  /*19d80*/  FFMA.FTZ R140, R120, R5.reuse, -R12 ;  /* 0x00000005788c7223 */ /* 0x080fe2000001080c */
[-C--:B------:R-:W-:Y:S01]  /*19d90*/  FFMA.FTZ R141, R122, R5.reuse, -R100 ;  /* 0x000000057a8d7223 */ /* 0x080fe20000010864 */
[-CC-:B------:R-:W-:Y:S01]  /*19da0*/  FFMA.FTZ R20, R121, R5.reuse, -R12.reuse ;  /* 0x0000000579147223 */ /* 0x180fe2000001080c */
[-C--:B------:R-:W-:Y:S01]  /*19db0*/  FFMA.FTZ R142, R124, R5.reuse, -R12 ;  /* 0x000000057c8e7223 */ /* 0x080fe2000001080c */
[-C--:B------:R-:W-:Y:S01]  /*19dc0*/  FFMA.FTZ R143, R126, R5.reuse, -R100 ;  /* 0x000000057e8f7223 */ /* 0x080fe20000010864 */
[-C--:B------:R-:W-:Y:S01]  /*19dd0*/  FFMA.FTZ R11, R125, R5.reuse, -R12 ;  /* 0x000000057d0b7223 */ /* 0x080fe2000001080c */
[-C--:B------:R-:W-:Y:S01]  /*19de0*/  FFMA.FTZ R104, R127, R5.reuse, -R100 ;  /* 0x000000057f687223 */ /* 0x080fe20000010864 */
[----:B------:R-:W2:Y:S01]  /*19df0*/  MUFU.EX2 R91, R91 ;  /* 0x0000005b005b7308 */ /* 0x000ea20000000800 */
[----:B-1----:R-:W-:Y:S01]  /*19e00*/  FFMA.FTZ R6, R2, R6, R157 ;  /* 0x0000000602067223 */ /* 0x002fe2000001009d */
[-CC-:B------:R-:W-:Y:S01]  /*19e10*/  FFMA.FTZ R136, R128, R5.reuse, -R12.reuse ;  /* 0x0000000580887223 */ /* 0x180fe2000001080c */
[-CC-:B------:R-:W-:Y:S01]  /*19e20*/  FFMA.FTZ R9, R129, R5.reuse, -R12.reuse ;  /* 0x0000000581097223 */ /* 0x180fe2000001080c */
[-C--:B------:R-:W-:Y:S01]  /*19e30*/  FFMA.FTZ R138, R132, R5.reuse, -R12 ;  /* 0x00000005848a7223 */ /* 0x080fe2000001080c */
[-C--:B------:R-:W-:Y:S01]  /*19e40*/  FFMA.FTZ R134, R134, R5.reuse, -R100 ;  /* 0x0000000586867223 */ /* 0x080fe20000010864 */
[----:B------:R-:W-:-:S02]  /*19e50*/  FFMA.FTZ R12, R133, R5, -R12 ;  /* 0x00000005850c7223 */ /* 0x000fc4000001080c */
        /* <DEDUP_REMOVED lines=43> */
[----:B-1----:R-:W-:Y:S01]  /*1a110*/  FADD.FTZ R7, R89, R90 ;  /* 0x0000005a59077221 */ /* 0x002fe20000010000 */
[-CC-:B------:R-:W-:Y:S01]  /*1a120*/  FFMA.FTZ R90, R130, R5.reuse, -R100.reuse ;  /* 0x00000005825a7223 */ /* 0x180fe20000010864 */
[----:B------:R-:W-:-:S05]  /*1a130*/  FFMA.FTZ R100, R135, R5, -R100 ;  /* 0x0000000587647223 */ /* 0x000fca0000010864 */
        /* <DEDUP_REMOVED lines=18> */
[----:B------:R-:W-:-:S05]  /*1a260*/  VIADD R7, R15, 0x2a840 ;  /* 0x0002a8400f077836 */ /* 0x000fca0000000000 */
[----:B------:R-:W-:Y:S01]  /*1a270*/  PRMT R7, R172, 0x654, R7 ;  /* 0x00000654ac077816 */ /* 0x000fe20000000007 */
[----:B------:R-:W1:Y:S01]  /*1a280*/  MUFU.EX2 R20, R20 ;  /* 0x0000001400147308 */ /* 0x000e620000000800 */
[----:B0-----:R-:W-:Y:S02]  /*1a290*/  FADD.FTZ R107, R140, R107 ;  /* 0x0000006b8c6b7221 */ /* 0x001fe40000010000 */
[----:B------:R0:W-:Y:S05]  /*1a2a0*/  SYNCS.ARRIVE.TRANS64.RED.A1T0 RZ, [R7+URZ], RZ ;  /* 0x000000ff07ff79a7 */ /* 0x0001ea000810043f */
[----:B------:R-:W3:Y:S01]  /*1a2b0*/  MUFU.EX2 R103, R103 ;  /* 0x0000006700677308 */ /* 0x000ee20000000800 */
[----:B--2---:R-:W-:-:S07]  /*1a2c0*/  FADD.FTZ R6, R141, R6 ;  /* 0x000000068d067221 */ /* 0x004fce0000010000 */
[----:B------:R-:W2:Y:S01]  /*1a2d0*/  MUFU.EX2 R142, R142 ;  /* 0x0000008e008e7308 */ /* 0x000ea20000000800 */
[----:B-1----:R-:W-:-:S07]  /*1a2e0*/  FADD.FTZ R107, R20, R107 ;  /* 0x0000006b146b7221 */ /* 0x002fce0000010000 */
[----:B------:R-:W1:Y:S01]  /*1a2f0*/  MUFU.EX2 R143, R143 ;  /* 0x0000008f008f7308 */ /* 0x000e620000000800 */
[----:B---3--:R-:W-:-:S07]  /*1a300*/  FADD.FTZ R6, R103, R6 ;  /* 0x0000000667067221 */ /* 0x008fce0000010000 */
        /* <DEDUP_REMOVED lines=24> */
.L_x_1816:
[----:B------:R-:W-:Y:S02]  /*1a490*/  ISETP.GT.AND P1, PT, R14, R13, PT ;  /* 0x0000000d0e00720c */ /* 0x000fe40003f24270 */
[----:B------:R-:W-:Y:S01]  /*1a4a0*/  IADD3 R107, R10, 0x2a860, RZ ;  /* 0x0002a8600a6b7810 */ /* 0x000fe20007ffe0ff */
[----:B------:R-:W-:Y:S01]  /*1a4b0*/  VIADD R10, R14, 0xffffffff ;  /* 0xffffffff0e0a7836 */ /* 0x000fe20000000000 */
[----:B------:R-:W-:Y:S02]  /*1a4c0*/  F2FP.F16.F32.PACK_AB R156, R139, R156 ;  /* 0x0000009c8b9c723e */ /* 0x000fe400000000ff */
[----:B------:R-:W-:Y:S01]  /*1a4d0*/  PRMT R107, R172, 0x654, R107 ;  /* 0x00000654ac6b7816 */ /* 0x000fe2000000006b */
[----:B------:R-:W-:Y:S01]  /*1a4e0*/  IMAD.MOV.U32 R14, RZ, RZ, R10 ;  /* 0x000000ffff0e7224 */ /* 0x000fe200078e000a */
[----:B------:R-:W-:Y:S02]  /*1a4f0*/  F2FP.F16.F32.PACK_AB R158, R137, R158 ;  /* 0x0000009e899e723e */ /* 0x000fe400000000ff */
[----:B------:R0:W-:Y:S01]  /*1a500*/  SYNCS.ARRIVE.TRANS64.RED.A1T0 RZ, [R107+URZ], RZ ;  /* 0x000000ff6bff79a7 */ /* 0x0001e2000810043f */
[----:B------:R-:W-:-:S02]  /*1a510*/  F2FP.F16.F32.PACK_AB R146, R21, R146 ;  /* 0x000000921592723e */ /* 0x000fc400000000ff */
[----:B------:R-:W-:Y:S01]  /*1a520*/  F2FP.F16.F32.PACK_AB R140, R20, R140 ;  /* 0x0000008c148c723e */ /* 0x000fe200000000ff */
[----:B------:R-:W-:Y:S01]  /*1a530*/  IMAD.MOV.U32 R20, RZ, RZ, R163 ;  /* 0x000000ffff147224 */ /* 0x000fe200078e00a3 */
[----:B------:R-:W-:Y:S01]  /*1a540*/  F2FP.F16.F32.PACK_AB R136, R9, R136 ;  /* 0x000000880988723e */ /* 0x000fe200000000ff */
[----:B------:R-:W-:Y:S01]  /*1a550*/  IMAD.MOV.U32 R9, RZ, RZ, R4 ;  /* 0x000000ffff097224 */ /* 0x000fe200078e0004 */
[----:B------:R-:W-:Y:S01]  /*1a560*/  F2FP.F16.F32.PACK_AB R138, R12, R138 ;  /* 0x0000008a0c8a723e */ /* 0x000fe200000000ff */
[----:B------:R-:W-:Y:S01]  /*1a570*/  IMAD.MOV.U32 R12, RZ, RZ, R3 ;  /* 0x000000ffff0c7224 */ /* 0x000fe200078e0003 */
        /* <DEDUP_REMOVED lines=18> */
[----:B------:R-:W-:Y:S01]  /*1a6a0*/  MOV R21, R160 ;  /* 0x000000a000157202 */ /* 0x000fe20000000f00 */
[----:B0-----:R-:W-:Y:S06]  /*1a6b0*/  @P1 BRA `(.L_x_1817) ;  /* 0xffffffe000101947 */ /* 0x001fec000383ffff */
[----:B------:R-:W-:Y:S05]  /*1a6c0*/  BSYNC B1 ;  /* 0x0000000000017941 */ /* 0x000fea0003800000 */
.L_x_1804:
[----:B------:R-:W-:Y:S05]  /*1a6d0*/  BSYNC B0 ;  /* 0x0000000000007941 */ /* 0x000fea0003800000 */
.L_x_1803:
[----:B------:R-:W-:Y:S01]  /*1a6e0*/  ISETP.GE.AND P1, PT, R10, R189, PT ;  /* 0x000000bd0a00720c */ /* 0x000fe20003f26270 */
[----:B------:R-:W-:-:S12]  /*1a6f0*/  BSSY B0, `(.L_x_1818) ;  /* 0x000032a000007945 */ /* 0x000fd80003800000 */
[----:B------:R-:W-:Y:S05]  /*1a700*/  @!P1 BRA `(.L_x_1819) ;  /* 0x0000003000a09947 */ /* 0x000fea0003800000 */
[----:B------:R-:W-:Y:S01]  /*1a710*/  IMAD.MOV.U32 R11, RZ, RZ, R3 ;  /* 0x000000ffff0b7224 */ /* 0x000fe200078e0003 */
[----:B------:R-:W-:Y:S01]  /*1a720*/  MOV R20, R160 ;  /* 0x000000a000147202 */ /* 0x000fe20000000f00 */
[----:B------:R-:W-:Y:S02]  /*1a730*/  IMAD.MOV.U32 R9, RZ, RZ, R4 ;  /* 0x000000ffff097224 */ /* 0x000fe400078e0004 */
[----:B------:R-:W-:-:S07]  /*1a740*/  IMAD.MOV.U32 R15, RZ, RZ, R163 ;  /* 0x000000ffff0f7224 */ /* 0x000fce00078e00a3 */
.L_x_1840:
[----:B------:R-:W-:-:S04]  /*1a750*/  ISETP.NE.AND P1, PT, R20, 0x1, PT ;  /* 0x000000011400780c */ /* 0x000fc80003f25270 */
[----:B------:R-:W-:-:S04]  /*1a760*/  SEL R4, RZ, 0x1, P1 ;  /* 0x00000001ff047807 */ /* 0x000fc80000800000 */
[----:B------:R-:W-:Y:S01]  /*1a770*/  LOP3.LUT R163, R15, R4, RZ, 0x3c, !PT ;  /* 0x000000040fa37212 */ /* 0x000fe200078e3cff */
[----:B------:R-:W-:Y:S06]  /*1a780*/  @!P0 BRA `(.L_x_1820) ;  /* 0x0000000000048947 */ /* 0x000fec0003800000 */
[----:B------:R-:W-:Y:S01]  /*1a790*/  BPT.TRAP 0x1 ;  /* 0x000000040000795c */ /* 0x000fe20000300000 */
.L_x_1820:
[----:B------:R-:W-:Y:S01]  /*1a7a0*/  VIADD R160, R20, 0x1 ;  /* 0x0000000114a07836 */ /* 0x000fe20000000000 */
[----:B------:R-:W-:-:S04]  /*1a7b0*/  SHF.L.U32 R3, R163, 0x1f, RZ ;  /* 0x0000001fa3037819 */ /* 0x000fc800000006ff */
[----:B------:R-:W-:-:S04]  /*1a7c0*/  ISETP.NE.AND P1, PT, R160, 0x2, PT ;  /* 0x00000002a000780c */ /* 0x000fc80003f25270 */
[----:B------:R-:W-:-:S05]  /*1a7d0*/  SEL R160, R160, RZ, P1 ;  /* 0x000000ffa0a07207 */ /* 0x000fca0000800000 */
[----:B------:R-:W-:-:S04]  /*1a7e0*/  IMAD R14, R160, 0x8, R18 ;  /* 0x00000008a00e7824 */ /* 0x000fc800078e0212 */
[----:B------:R0:W1:Y:S01]  /*1a7f0*/  SYNCS.PHASECHK.TRANS64.TRYWAIT P1, [R14+URZ+0x2a830], R3 ;  /* 0x02a830030e0075a7 */ /* 0x000062000802017f */
[----:B------:R-:W-:Y:S05]  /*1a800*/  @!P0 BRA `(.L_x_1821) ;  /* 0x0000000000048947 */ /* 0x000fea0003800000 */
[----:B------:R-:W-:Y:S01]  /*1a810*/  BPT.TRAP 0x1 ;  /* 0x000000040000795c */ /* 0x000fe20000300000 */
.L_x_1821:
[----:B------:R-:W-:Y:S01]  /*1a820*/  BSSY B1, `(.L_x_1822) ;  /* 0x0000006000017945 */ /* 0x000fe20003800000 */
[----:B------:R-:W-:Y:S02]  /*1a830*/  IMAD R4, R160, 0x900, R8 ;  /* 0x00000900a0047824 */ /* 0x000fe400078e0208 */
[----:B------:R-:W-:Y:S01]  /*1a840*/  IMAD.MOV.U32 R5, RZ, RZ, 0x40000040 ;  /* 0x40000040ff057424 */ /* 0x000fe200078e00ff */
[----:B-1----:R-:W-:Y:S06]  /*1a850*/  @P1 BRA `(.L_x_1823) ;  /* 0x0000000000081947 */ /* 0x002fec0003800000 */
[----:B------:R-:W1:Y:S02]  /*1a860*/  SYNCS.PHASECHK.TRANS64.TRYWAIT P1, [R14+URZ+0x2a830], R3 ;  /* 0x02a830030e0075a7 */ /* 0x000e64000802017f */
[----:B-1----:R-:W-:Y:S05]  /*1a870*/  @!P1 BRA `(.L_x_1824) ;  /* 0x000000e400609947 */ /* 0x002fea0003800000 */
.L_x_1823:
[----:B------:R-:W-:Y:S05]  /*1a880*/  BSYNC B1 ;  /* 0x0000000000017941 */ /* 0x000fea0003800000 */
.L_x_1822:
[----:B------:R-:W2:Y:S04]  /*1a890*/  LDL.64 R88, [R1+0x28] ;  /* 0x0000280001587983 */ /* 0x000ea80000100a00 */
[----:B------:R-:W3:Y:S04]  /*1a8a0*/  LDL.64 R226, [R1+0x20] ;  /* 0x0000200001e27983 */ /* 0x000ee80000100a00 */
[----:B------:R-:W4:Y:S01]  /*1a8b0*/  LDL.64 R210, [R1+0x18] ;  /* 0x0000180001d27983 */ /* 0x000f220000100a00 */
[C---:B------:R-:W-:Y:S02]  /*1a8c0*/  R2UR UR6, R4.reuse ;  /* 0x00000000040672ca */ /* 0x040fe400000e0000 */
[----:B------:R-:W-:Y:S01]  /*1a8d0*/  R2UR UR7, R5 ;  /* 0x00000000050772ca */ /* 0x000fe200000e0000 */
[----:B------:R0:W-:Y:S04]  /*1a8e0*/  STL.64 [R1+0x48], R6 ;  /* 0x0000480601007387 */ /* 0x0001e80000100a00 */
[----:B0-----:R-:W4:Y:S01]  /*1a8f0*/  LDL.64 R6, [R1+0x10] ;  /* 0x0000100001067983 */ /* 0x001f220000100a00 */
[----:B------:R-:W-:Y:S01]  /*1a900*/  VIADD R12, R4, 0x2 ;  /* 0x00000002040c7836 */ /* 0x000fe20000000000 */
[----:B------:R-:W-:-:S02]  /*1a910*/  MOV R13, 0x40000040 ;  /* 0x40000040000d7802 */ /* 0x000fc40000000f00 */
        /* <DEDUP_REMOVED lines=9> */
[----:B------:R-:W-:Y:S02]  /*1a9b0*/  VIADD R12, R4, 0x4 ;  /* 0x00000004040c7836 */ /* 0x000fe40000000000 */
[----:B------:R-:W-:Y:S01]  /*1a9c0*/  IMAD.MOV.U32 R13, RZ, RZ, 0x40000040 ;  /* 0x40000040ff0d7424 */ /* 0x000fe200078e00ff */
[----:B------:R-:W-:-:S02]  /*1a9d0*/  WARPGROUP.DEPBAR.LE gsb0, 0x0 ;  /* 0x00008000000079c5 */ /* 0x000fc40000010000 */
[----:B------:R-:W-:-:S07]  /*1a9e0*/  WARPGROUP.ARRIVE ;  /* 0x00000000000079c5 */ /* 0x000fce0000000000 */
        /* <DEDUP_REMOVED lines=17> */
[----:B------:R0:W5:Y:S01]  /*1ab00*/  LDL.LU.64 R6, [R1+0x48] ;  /* 0x0000480001067983 */ /* 0x0001620000300a00 */
[----:B------:R-:W-:-:S02]  /*1ab10*/  WARPGROUP.DEPBAR.LE gsb0, 0x0 ;  /* 0x00008000000079c5 */ /* 0x000fc40000010000 */
[----:B------:R-:W-:-:S07]  /*1ab20*/  WARPGROUP.ARRIVE ;  /* 0x00000000000079c5 */ /* 0x000fce0000000000 */
[----:B------:R-:W-:Y:S01]  /*1ab30*/  HGMMA.64x96x16.F32 R88, gdesc[UR4], R88, gsb0 ;  /* 0x01600000045879f0 */ /* 0x000fe20008000858 */
[----:B------:R-:W-:Y:S02]  /*1ab40*/  R2UR UR6, R12 ;  /* 0x000000000c0672ca */ /* 0x000fe400000e0000 */
[----:B------:R-:W-:Y:S02]  /*1ab50*/  R2UR UR7, R13 ;  /* 0x000000000d0772ca */ /* 0x000fe400000e0000 */
[----:B--2---:R-:W-:Y:S02]  /*1ab60*/  R2UR UR4, R226 ;  /* 0x00000000e20472ca */ /* 0x004fe400000e0000 */
        /* <DEDUP_REMOVED lines=8> */
[----:B---3--:R-:W-:Y:S02]  /*1abf0*/  R2UR UR4, R210 ;  /* 0x00000000d20472ca */ /* 0x008fe400000e0000 */
[----:B------:R-:W-:Y:S01]  /*1ac00*/  R2UR UR5, R211 ;  /* 0x00000000d30572ca */ /* 0x000fe200000e0000 */
[----:B------:R-:W-:Y:S01]  /*1ac10*/  VIADD R12, R4, 0x304 ;  /* 0x00000304040c7836 */ /* 0x000fe20000000000 */
[----:B------:R-:W-:Y:S01]  /*1ac20*/  MOV R13, 0x40000040 ;  /* 0x40000040000d7802 */ /* 0x000fe20000000f00 */
[----:B------:R-:W-:-:S02]  /*1ac30*/  WARPGROUP.DEPBAR.LE gsb0, 0x0 ;  /* 0x00008000000079c5 */ /* 0x000fc40000010000 */
[----:B------:R-:W-:-:S08]  /*1ac40*/  WARPGROUP.ARRIVE ;  /* 0x00000000000079c5 */ /* 0x000fd00000000000 */
        /* <DEDUP_REMOVED lines=120> */
.L_x_1825:
[----:B------:R-:W-:Y:S01]  /*1b3d0*/  SHF.L.U32 R2, R15, 0x1f, RZ ;  /* 0x0000001f0f027819 */ /* 0x000fe200000006ff */
[----:B------:R-:W-:-:S04]  /*1b3e0*/  IMAD R12, R20, 0x8, R18 ;  /* 0x00000008140c7824 */ /* 0x000fc800078e0212 */
[----:B------:R0:W2:Y:S01]  /*1b3f0*/  SYNCS.PHASECHK.TRANS64.TRYWAIT P1, [R12+URZ+0x2a850], R2 ;  /* 0x02a850020c0075a7 */ /* 0x0000a2000802017f */
[----:B------:R-:W-:Y:S05]  /*1b400*/  @!P0 BRA `(.L_x_1826) ;  /* 0x0000000000048947 */ /* 0x000fea0003800000 */
[----:B------:R-:W-:Y:S01]  /*1b410*/  BPT.TRAP 0x1 ;  /* 0x000000040000795c */ /* 0x000fe20000300000 */
.L_x_1826:
[----:B------:R-:W-:Y:S01]  /*1b420*/  VIADD R0, R18, 0x400 ;  /* 0x0000040012007836 */ /* 0x000fe20000000000 */
[----:B------:R-:W-:Y:S04]  /*1b430*/  BSSY B1, `(.L_x_1827) ;  /* 0x0000008000017945 */ /* 0x000fe80003800000 */
[----:B------:R-:W-:-:S04]  /*1b440*/  SHF.R.U32.HI R0, RZ, 0x4, R0 ;  /* 0x00000004ff007819 */ /* 0x000fc80000011600 */
[----:B------:R-:W-:-:S04]  /*1b450*/  LOP3.LUT R0, R0, 0x3fff, RZ, 0xc0, !PT ;  /* 0x00003fff00007812 */ /* 0x000fc800078ec0ff */
[----:B------:R-:W-:-:S05]  /*1b460*/  LOP3.LUT R0, R0, 0x3000000, RZ, 0xfc, !PT ;  /* 0x0300000000007812 */ /* 0x000fca00078efcff */
[----:B------:R-:W-:Y:S01]  /*1b470*/  IMAD R0, R20, 0x600, R0 ;  /* 0x0000060014007824 */ /* 0x000fe200078e0200 */
[----:B--2---:R-:W-:Y:S06]  /*1b480*/  @P1 BRA `(.L_x_1828) ;  /* 0x0000000000081947 */ /* 0x004fec0003800000 */
[----:B------:R-:W2:Y:S02]  /*1b490*/  SYNCS.PHASECHK.TRANS64.TRYWAIT P1, [R12+URZ+0x2a850], R2 ;  /* 0x02a850020c0075a7 */ /* 0x000ea4000802017f */
[----:B--2---:R-:W-:Y:S05]  /*1b4a0*/  @!P1 BRA `(.L_x_1829) ;  /* 0x000000d800689947 */ /* 0x004fea0003800000 */
.L_x_1828:
[----:B------:R-:W-:Y:S05]  /*1b4b0*/  BSYNC B1 ;  /* 0x0000000000017941 */ /* 0x000fea0003800000 */
.L_x_1827:
[----:B0-2---:R-:W-:Y:S01]  /*1b4c0*/  IMAD.MOV.U32 R2, RZ, RZ, R0 ;  /* 0x000000ffff027224 */ /* 0x005fe200078e0000 */
[----:B------:R-:W-:Y:S01]  /*1b4d0*/  WARPGROUP.ARRIVE ;  /* 0x00000000000079c5 */ /* 0x000fe20000000000 */
[----:B-1----:R-:W-:-:S03]  /*1b4e0*/  IMAD.MOV.U32 R3, RZ, RZ, 0x40000040 ;  /* 0x40000040ff037424 */ /* 0x002fc600078e00ff */
[----:B------:R-:W-:Y:S02]  /*1b4f0*/  R2UR UR6, R2 ;  /* 0x00000000020672ca */ /* 0x000fe400000e0000 */
[----:B------:R-:W-:Y:S01]  /*1b500*/  R2UR UR7, R3 ;  /* 0x00000000030772ca */ /* 0x000fe200000e0000 */
[----:B------:R-:W-:Y:S01]  /*1b510*/  IMAD.MOV.U32 R3, RZ, RZ, 0x40000040 ;  /* 0x40000040ff037424 */ /* 0x000fe200078e00ff */
[----:B------:R-:W-:-:S11]  /*1b520*/  IADD3 R2, R0, 0x80, RZ ;  /* 0x0000008000027810 */ /* 0x000fd60007ffe0ff */
        /* <DEDUP_REMOVED lines=37> */
.L_x_1830:
[----:B------:R-:W-:Y:S01]  /*1b780*/  ISETP.NE.AND P1, PT, R204, 0x1, PT ;  /* 0x00000001cc00780c */ /* 0x000fe20003f25270 */
[----:B------:R-:W-:Y:S01]  /*1b790*/  IMAD R21, R10, -0x60, RZ ;  /* 0xffffffa00a157824 */ /* 0x000fe200078e02ff */
[----:B------:R-:W-:Y:S01]  /*1b7a0*/  IADD3 R4, R191, R187, RZ ;  /* 0x000000bbbf047210 */ /* 0x000fe20007ffe0ff */
[----:B------:R-:W-:Y:S02]  /*1b7b0*/  ULOP3.LUT UR4, URZ, UR42, URZ, 0x33, !UPT ;  /* 0x0000002a3f047292 */ /* 0x000fe4000f8e333f */
[----:B------:R-:W-:-:S04]  /*1b7c0*/  VIADD R5, R21, 0x1 ;  /* 0x0000000115057836 */ /* 0x000fc80000000000 */
[----:B------:R-:W-:-:S04]  /*1b7d0*/  IMAD R5, R190, -0x2, R5 ;  /* 0xfffffffebe057824 */ /* 0x000fc800078e0205 */
[----:B------:R-:W0:Y:S01]  /*1b7e0*/  @P1 LDC R3, c[0x0][0x44c] ;  /* 0x00011300ff031b82 */ /* 0x000e220000000800 */
[----:B------:R-:W-:-:S05]  /*1b7f0*/  IADD3 R15, -R166, R5, R167 ;  /* 0x00000005a60f7210 */ /* 0x000fca0007ffe1a7 */
[C---:B------:R-:W-:Y:S02]  /*1b800*/  VIADD R20, R15.reuse, UR51 ;  /* 0x000000330f147c36 */ /* 0x040fe40008000000 */
[----:B------:R-:W1:Y:S01]  /*1b810*/  @P1 LDC R0, c[0x0][0x450] ;  /* 0x00011400ff001b82 */ /* 0x000e620000000800 */
[----:B------:R-:W-:Y:S02]  /*1b820*/  VIADD R15, R15, UR4 ;  /* 0x000000040f0f7c36 */ /* 0x000fe40008000000 */
[----:B0-----:R-:W-:-:S05]  /*1b830*/  @P1 IMAD.HI.U32 R3, R4, R3, RZ ;  /* 0x0000000304031227 */ /* 0x001fca00078e00ff */
[----:B-1----:R-:W-:Y:S01]  /*1b840*/  @P1 SHF.R.U32.HI R4, RZ, R0, R3 ;  /* 0x00000000ff041219 */ /* 0x002fe20000011603 */
[----:B------:R-:W-:Y:S01]  /*1b850*/  VIADD R3, R14, 0x2a840 ;  /* 0x0002a8400e037836 */ /* 0x000fe20000000000 */
[----:B------:R-:W-:Y:S02]  /*1b860*/  ISETP.GE.AND P1, PT, R200, 0x1, PT ;  /* 0x00000001c800780c */ /* 0x000fe40003f26270 */
[----:B------:R-:W-:Y:S01]  /*1b870*/  IADD3 R0, R5, -0x1, RZ ;  /* 0xffffffff05007810 */ /* 0x000fe20007ffe0ff */
[----:B------:R-:W0:Y:S01]  /*1b880*/  SHFL.IDX PT, R137, R4, RZ, 0x1c1f ;  /* 0x001c1fff04897589 */ /* 0x000e2200000e0000 */
[----:B------:R-:W-:-:S04]  /*1b890*/  PRMT R3, R172, 0x654, R3 ;  /* 0x00000654ac037816 */ /* 0x000fc80000000003 */
[----:B------:R1:W-:Y:S01]  /*1b8a0*/  SYNCS.ARRIVE.TRANS64.RED.A1T0 RZ, [R3+URZ], RZ ;  /* 0x000000ff03ff79a7 */ /* 0x0003e2000810043f */
[--C-:B0-----:R-:W-:Y:S02]  /*1b8b0*/  IMAD.IADD R13, R20, 0x1, R137.reuse ;  /* 0x00000001140d7824 */ /* 0x101fe400078e0289 */
[----:B------:R-:W-:Y:S02]  /*1b8c0*/  IMAD.IADD R5, R15, 0x1, R137 ;  /* 0x000000010f057824 */ /* 0x000fe400078e0289 */
[----:B-1----:R-:W-:Y:S05]  /*1b8d0*/  @!P1 BRA `(.L_x_1831) ;  /* 0x0000000000549947 */ /* 0x002fea0003800000 */
        /* <DEDUP_REMOVED lines=12> */
.L_x_1833:
[----:B------:R-:W-:-:S05]  /*1b9a0*/  IMAD.U32 R14, RZ, RZ, UR38 ;  /* 0x00000026ff0e7e24 */ /* 0x000fca000f8e00ff */
[----:B------:R-:W-:-:S13]  /*1b9b0*/  ISETP.NE.AND P1, PT, R14, 0x1, PT ;  /* 0x000000010e00780c */ /* 0x000fda0003f25270 */
[----:B------:R-:W0:Y:S02]  /*1b9c0*/  @P1 LDC.64 R2, c[0x0][0x9e8] ;  /* 0x00027a00ff021b82 */ /* 0x000e240000000a00 */
[----:B0-----:R-:W-:-:S05]  /*1b9d0*/  @P1 IMAD.HI.U32 R2, R137, R2, RZ ;  /* 0x0000000289021227 */ /* 0x001fca00078e00ff */
[----:B------:R-:W-:-:S07]  /*1b9e0*/  @P1 SHF.R.U32.HI R137, RZ, R3, R2 ;  /* 0x00000003ff891219 */ /* 0x000fce0000011602 */
.L_x_1834:
[----:B------:R-:W-:Y:S05]  /*1b9f0*/  BSYNC B1 ;  /* 0x0000000000017941 */ /* 0x000fea0003800000 */
.L_x_1832:
[----:B------:R-:W-:-:S05]  /*1ba00*/  IMAD R2, R137, R14, R0 ;  /* 0x0000000e89027224 */ /* 0x000fca00078e0200 */
[----:B------:R-:W-:Y:S02]  /*1ba10*/  VIADDMNMX R13, R2, R14, R13, PT ;  /* 0x0000000e020d7246 */ /* 0x000fe4000380010d */
[----:B------:R-:W-:-:S07]  /*1ba20*/  VIMNMX R5, R5, R2, !PT ;  /* 0x0000000205057248 */ /* 0x000fce0007fe0100 */
.L_x_1831:
        /* <DEDUP_REMOVED lines=151> */
.L_x_1837:
[----:B------:R-:W-:-:S05]  /*1c3a0*/  IMAD.U32 R13, RZ, RZ, UR38 ;  /* 0x00000026ff0d7e24 */ /* 0x000fca000f8e00ff */
[----:B------:R-:W-:-:S13]  /*1c3b0*/  ISETP.NE.AND P6, PT, R13, 0x1, PT ;  /* 0x000000010d00780c */ /* 0x000fda0003fc5270 */
[----:B------:R-:W0:Y:S02]  /*1c3c0*/  @P6 LDC.64 R2, c[0x0][0x9e8] ;  /* 0x00027a00ff026b82 */ /* 0x000e240000000a00 */
[----:B0-----:R-:W-:-:S05]  /*1c3d0*/  @P6 IMAD.HI.U32 R2, R5, R2, RZ ;  /* 0x0000000205026227 */ /* 0x001fca00078e00ff */
[----:B------:R-:W-:-:S07]  /*1c3e0*/  @P6 SHF.R.U32.HI R5, RZ, R3, R2 ;  /* 0x00000003ff056219 */ /* 0x000fce0000011602 */
.L_x_1838:
[----:B------:R-:W-:Y:S05]  /*1c3f0*/  BSYNC B1 ;  /* 0x0000000000017941 */ /* 0x000fea0003800000 */
.L_x_1836:
[----:B------:R-:W-:-:S05]  /*1c400*/  IMAD R0, R5, R13, R0 ;  /* 0x0000000d05007224 */ /* 0x000fca00078e0200 */
[----:B------:R-:W-:Y:S02]  /*1c410*/  VIADDMNMX R20, R0, R13, R20, PT ;  /* 0x0000000d00147246 */ /* 0x000fe40003800114 */
[----:B------:R-:W-:-:S07]  /*1c420*/  VIMNMX R15, R15, R0, !PT ;  /* 0x000000000f0f7248 */ /* 0x000fce0007fe0100 */
.L_x_1835:
[C---:B------:R-:W-:Y:S01]  /*1c430*/  ISETP.GT.AND P1, PT, R15.reuse, 0x1, !P1 ;  /* 0x000000010f00780c */ /* 0x040fe20004f24270 */
[----:B------:R-:W-:Y:S01]  /*1c440*/  IMAD.U32 R5, RZ, RZ, UR43 ;  /* 0x0000002bff057e24 */ /* 0x000fe2000f8e00ff */
        /* <DEDUP_REMOVED lines=83> */
[----:B0-----:R-:W-:-:S02]  /*1c980*/  FMNMX.FTZ R13, R0, R3, !PT ;  /* 0x00000003000d7209 */ /* 0x001fc40007810000 */
[----:B------:R-:W-:Y:S02]  /*1c990*/  FSEL R118, R118, -INF , !P1 ;  /* 0xff80000076767808 */ /* 0x000fe40004800000 */
[----:B------:R-:W-:Y:S01]  /*1c9a0*/  LOP3.LUT P1, RZ, R22, 0x200, RZ, 0xc0, !PT ;  /* 0x0000020016ff7812 */ /* 0x000fe2000782c0ff */
[----:B------:R-:W0:Y:S01]  /*1c9b0*/  SHFL.BFLY PT, R4, R13, 0x1, 0x1f ;  /* 0x0c201f000d047f89 */ /* 0x000e2200000e0000 */
[C---:B------:R-:W-:Y:S02]  /*1c9c0*/  ISETP.GT.AND P5, PT, R15.reuse, 0x58, !P5 ;  /* 0x000000580f00780c */ /* 0x040fe40006fa4270 */
[----:B------:R-:W-:Y:S02]  /*1c9d0*/  ISETP.GT.AND P1, PT, R15, 0x39, !P1 ;  /* 0x000000390f00780c */ /* 0x000fe40004f24270 */
[C---:B------:R-:W-:Y:S02]  /*1c9e0*/  ISETP.LT.OR P4, PT, R20.reuse, 0x52, P4 ;  /* 0x000000521400780c */ /* 0x040fe40002781670 */
[----:B------:R-:W-:-:S02]  /*1c9f0*/  ISETP.LT.OR P1, PT, R20, 0x3a, P1 ;  /* 0x0000003a1400780c */ /* 0x000fc40000f21670 */
[----:B------:R-:W-:Y:S02]  /*1ca00*/  ISETP.LT.OR P5, PT, R20, 0x59, P5 ;  /* 0x000000591400780c */ /* 0x000fe40002fa1670 */
[----:B------:R-:W-:Y:S02]  /*1ca10*/  FSEL R119, R119, -INF , !P1 ;  /* 0xff80000077777808 */ /* 0x000fe40004800000 */
[----:B------:R-:W-:Y:S02]  /*1ca20*/  LOP3.LUT P1, RZ, R22, 0x100, RZ, 0xc0, !PT ;  /* 0x0000010016ff7812 */ /* 0x000fe4000782c0ff */
[----:B------:R-:W-:Y:S02]  /*1ca30*/  FSEL R134, R134, -INF , !P5 ;  /* 0xff80000086867808 */ /* 0x000fe40006800000 */
[----:B------:R-:W-:-:S04]  /*1ca40*/  ISETP.GT.AND P1, PT, R15, 0x40, !P1 ;  /* 0x000000400f00780c */ /* 0x000fc80004f24270 */
[----:B------:R-:W-:Y:S02]  /*1ca50*/  ISETP.LT.OR P1, PT, R20, 0x41, P1 ;  /* 0x000000411400780c */ /* 0x000fe40000f21670 */
        /* <DEDUP_REMOVED lines=55> */
[----:B------:R-:W-:Y:S01]  /*1cdd0*/  FSEL R108, R4, RZ, P1 ;  /* 0x000000ff046c7208 */ /* 0x000fe20000800000 */
[----:B------:R-:W-:Y:S01]  /*1cde0*/  MUFU.EX2 R89, R89 ;  /* 0x0000005900597308 */ /* 0x000fe20000000800 */
[----:B------:R-:W-:-:S03]  /*1cdf0*/  FMNMX.FTZ R13, R110, R13, !PT ;  /* 0x0000000d6e0d7209 */ /* 0x000fc60007810000 */
[----:B------:R-:W-:Y:S01]  /*1ce00*/  FADD.FTZ R108, -R108, R9 ;  /* 0x000000096c6c7221 */ /* 0x000fe20000010100 */
[----:B------:R-:W-:-:S03]  /*1ce10*/  FMNMX.FTZ R13, R228, R13, !PT ;  /* 0x0000000de40d7209 */ /* 0x000fc60007810000 */
[----:B------:R-:W-:Y:S01]  /*1ce20*/  MUFU.EX2 R95, R95 ;  /* 0x0000005f005f7308 */ /* 0x000fe20000000800 */
[----:B------:R-:W-:-:S04]  /*1ce30*/  FMNMX.FTZ R0, R114, R13, !PT ;  /* 0x0000000d72007209 */ /* 0x000fc80007810000 */
[----:B------:R-:W-:-:S03]  /*1ce40*/  FMNMX.FTZ R13, R115, R0, !PT ;  /* 0x00000000730d7209 */ /* 0x000fc60007810000 */
[----:B------:R-:W-:Y:S01]  /*1ce50*/  MUFU.EX2 R88, R88 ;  /* 0x0000005800587308 */ /* 0x000fe20000000800 */
[----:B------:R-:W-:Y:S01]  /*1ce60*/  FMNMX.FTZ R0, R118, R13, !PT ;  /* 0x0000000d76007209 */ /* 0x000fe20007810000 */
[----:B------:R-:W-:Y:S01]  /*1ce70*/  FFMA.FTZ R13, R104, R5, -R3 ;  /* 0x00000005680d7223 */ /* 0x000fe20000010803 */
[----:B------:R-:W-:Y:S02]  /*1ce80*/  FSEL R104, R135, -INF , !P2 ;  /* 0xff80000087687808 */ /* 0x000fe40005000000 */
[----:B------:R-:W-:-:S03]  /*1ce90*/  FMNMX.FTZ R97, R119, R0, !PT ;  /* 0x0000000077617209 */ /* 0x000fc60007810000 */
[----:B------:R-:W-:Y:S01]  /*1cea0*/  MUFU.EX2 R93, R93 ;  /* 0x0000005d005d7308 */ /* 0x000fe20000000800 */
[----:B------:R-:W-:-:S04]  /*1ceb0*/  FMNMX.FTZ R0, R122, R97, !PT ;  /* 0x000000617a007209 */ /* 0x000fc80007810000 */
        /* <DEDUP_REMOVED lines=10> */
[----:B------:R-:W-:Y:S02]  /*1cf60*/  MUFU.EX2 R91, R91 ;  /* 0x0000005b005b7308 */ /* 0x000fe40000000800 */
[----:B------:R-:W0:Y:S06]  /*1cf70*/  SHFL.BFLY PT, R0, R97, 0x2, 0x1f ;  /* 0x0c401f0061007f89 */ /* 0x000e2c00000e0000 */
[----:B------:R-:W-:Y:S08]  /*1cf80*/  MUFU.EX2 R13, R13 ;  /* 0x0000000d000d7308 */ /* 0x000ff00000000800 */
[----:B------:R-:W-:Y:S08]  /*1cf90*/  MUFU.EX2 R92, R92 ;  /* 0x0000005c005c7308 */ /* 0x000ff00000000800 */
[----:B------:R-:W-:Y:S01]  /*1cfa0*/  MUFU.EX2 R15, R15 ;  /* 0x0000000f000f7308 */ /* 0x000fe20000000800 */
[----:B0-----:R-:W-:Y:S01]  /*1cfb0*/  FMNMX.FTZ R0, R97, R0, !PT ;  /* 0x0000000061007209 */ /* 0x001fe20007810000 */
[----:B------:R-:W-:-:S04]  /*1cfc0*/  FFMA.FTZ R97, R154, R5, -R3 ;  /* 0x000000059a617223 */ /* 0x000fc80000010803 */
[----:B------:R-:W0:Y:S02]  /*1cfd0*/  SHFL.BFLY PT, R107, R0, 0x1, 0x1f ;  /* 0x0c201f00006b7f89 */ /* 0x000e2400000e0000 */
[----:B------:R-:W-:Y:S08]  /*1cfe0*/  MUFU.EX2 R20, R20 ;  /* 0x0000001400147308 */ /* 0x000ff00000000800 */
[----:B------:R-:W-:Y:S08]  /*1cff0*/  MUFU.EX2 R144, R144 ;  /* 0x0000009000907308 */ /* 0x000ff00000000800 */
[----:B------:R-:W-:Y:S01]  /*1d000*/  MUFU.EX2 R105, R105 ;  /* 0x0000006900697308 */ /* 0x000fe20000000800 */
[----:B0-----:R-:W-:Y:S01]  /*1d010*/  FMNMX.FTZ R3, R0, R107, !PT ;  /* 0x0000006b00037209 */ /* 0x001fe20007810000 */
[----:B------:R-:W-:-:S06]  /*1d020*/  FMUL.FTZ R0, R108, R5 ;  /* 0x000000056c007220 */ /* 0x000fcc0000410000 */
[----:B------:R-:W-:Y:S01]  /*1d030*/  MUFU.EX2 R146, R146 ;  /* 0x0000009200927308 */ /* 0x000fe20000000800 */
[C---:B------:R-:W-:Y:S01]  /*1d040*/  FSETP.NEU.FTZ.AND P1, PT, R3.reuse, -INF , PT ;  /* 0xff8000000300780b */ /* 0x040fe20003f3d000 */
[----:B------:R-:W-:-:S05]  /*1d050*/  FMUL.FTZ R107, R3, R5 ;  /* 0x00000005036b7220 */ /* 0x000fca0000410000 */
[----:B------:R-:W-:Y:S01]  /*1d060*/  FSEL R107, R107, RZ, P1 ;  /* 0x000000ff6b6b7208 */ /* 0x000fe20000800000 */
[----:B------:R-:W0:Y:S04]  /*1d070*/  MUFU.EX2 R0, R0 ;  /* 0x0000000000007308 */ /* 0x000e280000000800 */
[-CC-:B------:R-:W-:Y:S01]  /*1d080*/  FFMA.FTZ R112, R2, R5.reuse, -R107.reuse ;  /* 0x0000000502707223 */ /* 0x180fe2000001086b */
[----:B------:R-:W-:Y:S01]  /*1d090*/  FSEL R2, R3, RZ, P1 ;  /* 0x000000ff03027208 */ /* 0x000fe20000800000 */
[-CC-:B------:R-:W-:Y:S01]  /*1d0a0*/  FFMA.FTZ R157, R90, R5.reuse, -R107.reuse ;  /* 0x000000055a9d7223 */ /* 0x180fe2000001086b */
[-CC-:B------:R-:W-:Y:S01]  /*1d0b0*/  FFMA.FTZ R159, R94, R5.reuse, -R107.reuse ;  /* 0x000000055e9f7223 */ /* 0x180fe2000001086b */
[-CC-:B------:R-:W-:Y:S01]  /*1d0c0*/  FFMA.FTZ R108, R158, R5.reuse, -R107.reuse ;  /* 0x000000059e6c7223 */ /* 0x180fe2000001086b */
[-C--:B------:R-:W-:Y:S01]  /*1d0d0*/  FFMA.FTZ R153, R98, R5.reuse, -R107 ;  /* 0x0000000562997223 */ /* 0x080fe2000001086b */
[----:B------:R-:W-:Y:S01]  /*1d0e0*/  FADD.FTZ R2, -R2, R11 ;  /* 0x0000000b02027221 */ /* 0x000fe20000010100 */
[----:B------:R-:W-:Y:S01]  /*1d0f0*/  MUFU.EX2 R112, R112 ;  /* 0x0000007000707308 */ /* 0x000fe20000000800 */
[-CC-:B------:R-:W-:Y:S01]  /*1d100*/  FFMA.FTZ R98, R210, R5.reuse, -R107.reuse ;  /* 0x00000005d2627223 */ /* 0x180fe2000001086b */
[-CC-:B------:R-:W-:Y:S01]  /*1d110*/  FFMA.FTZ R151, R110, R5.reuse, -R107.reuse ;  /* 0x000000056e977223 */ /* 0x180fe2000001086b */
[-C--:B------:R-:W-:Y:S01]  /*1d120*/  FMUL.FTZ R2, R2, R5.reuse ;  /* 0x0000000502027220 */ /* 0x080fe20000410000 */
[-CC-:B------:R-:W-:Y:S01]  /*1d130*/  FFMA.FTZ R155, R102, R5.reuse, -R107.reuse ;  /* 0x00000005669b7223 */ /* 0x180fe2000001086b */
[----:B------:R-:W-:Y:S01]  /*1d140*/  FFMA.FTZ R94, R212, R5, -R107 ;  /* 0x00000005d45e7223 */ /* 0x000fe2000001086b */
[----:B0----5:R-:W-:Y:S01]  /*1d150*/  FFMA.FTZ R110, R0, R7, R89 ;  /* 0x00000007006e7223 */ /* 0x021fe20000010059 */
[-CC-:B------:R-:W-:Y:S01]  /*1d160*/  FFMA.FTZ R145, R114, R5.reuse, -R107.reuse ;  /* 0x0000000572917223 */ /* 0x180fe2000001086b */
[----:B------:R-:W-:Y:S01]  /*1d170*/  MUFU.EX2 R157, R157 ;  /* 0x0000009d009d7308 */ /* 0x000fe20000000800 */
[-CC-:B------:R-:W-:Y:S01]  /*1d180*/  FFMA.FTZ R149, R106, R5.reuse, -R107.reuse ;  /* 0x000000056a957223 */ /* 0x180fe2000001086b */
[----:B------:R-:W-:Y:S01]  /*1d190*/  FADD.FTZ R11, R95, R110 ;  /* 0x0000006e5f0b7221 */ /* 0x000fe20000010000 */
[-CC-:B------:R-:W-:Y:S01]  /*1d1a0*/  FFMA.FTZ R90, R226, R5.reuse, -R107.reuse ;  /* 0x00000005e25a7223 */ /* 0x180fe2000001086b */
[-CC-:B------:R-:W-:Y:S01]  /*1d1b0*/  FFMA.FTZ R102, R228, R5.reuse, -R107.reuse ;  /* 0x00000005e4667223 */ /* 0x180fe2000001086b */
[-C--:B------:R-:W-:Y:S01]  /*1d1c0*/  FFMA.FTZ R106, R115, R5.reuse, -R107 ;  /* 0x00000005736a7223 */ /* 0x080fe2000001086b */
        /* <DEDUP_REMOVED lines=13> */
[----:B0-----:R-:W-:-:S04]  /*1d2a0*/  FFMA.FTZ R7, R2, R6, R157 ;  /* 0x0000000602077223 */ /* 0x001fc8000001009d */
[----:B------:R-:W-:-:S03]  /*1d2b0*/  FADD.FTZ R6, R112, R7 ;  /* 0x0000000770067221 */ /* 0x000fc60000010000 */
[----:B------:R-:W0:Y:S01]  /*1d2c0*/  MUFU.EX2 R153, R153 ;  /* 0x0000009900997308 */ /* 0x000e220000000800 */
[----:B-1----:R-:W-:-:S07]  /*1d2d0*/  FADD.FTZ R7, R159, R6 ;  /* 0x000000069f077221 */ /* 0x002fce0000010000 */
[----:B------:R-:W1:Y:S01]  /*1d2e0*/  MUFU.EX2 R98, R98 ;  /* 0x0000006200627308 */ /* 0x000e620000000800 */
[----:B--2---:R-:W-:Y:S01]  /*1d2f0*/  FADD.FTZ R6, R108, R7 ;  /* 0x000000076c067221 */ /* 0x004fe20000010000 */
[----:B------:R-:W-:Y:S01]  /*1d300*/  FADD.FTZ R7, R21, R114 ;  /* 0x0000007215077221 */ /* 0x000fe20000010000 */
[----:B------:R-:W-:-:S03]  /*1d310*/  FFMA.FTZ R114, R123, R5, -R107 ;  /* 0x000000057b727223 */ /* 0x000fc6000001086b */
        /* <DEDUP_REMOVED lines=10> */
[----:B0-----:R-:W-:Y:S01]  /*1d3c0*/  FADD.FTZ R6, R94, R7 ;  /* 0x000000075e067221 */ /* 0x001fe20000010000 */
[----:B------:R-:W-:Y:S01]  /*1d3d0*/  FADD.FTZ R7, R13, R116 ;  /* 0x000000740d077221 */ /* 0x000fe20000010000 */
[----:B------:R-:W-:-:S05]  /*1d3e0*/  FFMA.FTZ R116, R127, R5, -R107 ;  /* 0x000000057f747223 */ /* 0x000fca000001086b */
        /* <DEDUP_REMOVED lines=56> */
.L_x_1839:
[C---:B------:R-:W-:Y:S01]  /*1d770*/  ISETP.GT.AND P1, PT, R10.reuse, R189, PT ;  /* 0x000000bd0a00720c */ /* 0x040fe20003f24270 */
[----:B------:R-:W-:Y:S01]  /*1d780*/  VIADD R10, R10, 0xffffffff ;  /* 0xffffffff0a0a7836 */ /* 0x000fe20000000000 */
[----:B------:R-:W-:Y:S02]  /*1d790*/  IADD3 R11, R12, 0x2a860, RZ ;  /* 0x0002a8600c0b7810 */ /* 0x000fe40007ffe0ff */
        /* <DEDUP_REMOVED lines=30> */
[----:B------:R-:W-:Y:S06]  /*1d980*/  @P1 BRA `(.L_x_1840) ;  /* 0xffffffcc00701947 */ /* 0x000fec000383ffff */
.L_x_1819:
[----:B------:R-:W-:Y:S05]  /*1d990*/  BSYNC B0 ;  /* 0x0000000000007941 */ /* 0x000fea0003800000 */
.L_x_1818:
        /* <DEDUP_REMOVED lines=67> */
.L_x_1841:
[----:B------:R-:W-:Y:S01]  /*1ddd0*/  IMAD R13, R160, 0x8, R18 ;  /* 0x00000008a00d7824 */ /* 0x000fe200078e0212 */
[----:B------:R-:W-:-:S04]  /*1dde0*/  SHF.L.U32 R2, R163, 0x1f, RZ ;  /* 0x0000001fa3027819 */ /* 0x000fc800000006ff */
[----:B------:R0:W1:Y:S01]  /*1ddf0*/  SYNCS.PHASECHK.TRANS64.TRYWAIT P1, [R13+URZ+0x2a850], R2 ;  /* 0x02a850020d0075a7 */ /* 0x000062000802017f */
[----:B------:R-:W-:Y:S05]  /*1de00*/  @!P0 BRA `(.L_x_1842) ;  /* 0x0000000000048947 */ /* 0x000fea0003800000 */
[----:B------:R-:W-:Y:S01]  /*1de10*/  BPT.TRAP 0x1 ;  /* 0x000000040000795c */ /* 0x000fe20000300000 */
.L_x_1842:
        /* <DEDUP_REMOVED lines=9> */
.L_x_1844:
[----:B------:R-:W-:Y:S05]  /*1deb0*/  BSYNC B0 ;  /* 0x0000000000007941 */ /* 0x000fea0003800000 */
.L_x_1843:
[----:B------:R-:W-:Y:S01]  /*1dec0*/  IMAD.MOV.U32 R8, RZ, RZ, R0 ;  /* 0x000000ffff087224 */ /* 0x000fe200078e0000 */
[----:B------:R-:W-:Y:S01]  /*1ded0*/  WARPGROUP.ARRIVE ;  /* 0x00000000000079c5 */ /* 0x000fe20000000000 */
[----:B------:R-:W-:Y:S02]  /*1dee0*/  IMAD.MOV.U32 R9, RZ, RZ, 0x40000040 ;  /* 0x40000040ff097424 */ /* 0x000fe400078e00ff */
[----:B------:R-:W-:Y:S01]  /*1def0*/  IMAD.MOV.U32 R10, RZ, RZ, RZ ;  /* 0x000000ffff0a7224 */ /* 0x000fe200078e00ff */
[----:B------:R-:W-:Y:S01]  /*1df00*/  R2UR UR6, R8 ;  /* 0x00000000080672ca */ /* 0x000fe200000e0000 */
[----:B------:R-:W-:Y:S01]  /*1df10*/  IMAD.MOV.U32 R20, RZ, RZ, -0x800000 ;  /* 0xff800000ff147424 */ /* 0x000fe200078e00ff */
        /* <DEDUP_REMOVED lines=29> */
[----:B------:R-:W2:Y:S02]  /*1e0f0*/  SHFL.BFLY PT, R0, R7, 0x2, 0x1f ;  /* 0x0c401f0007007f89 */ /* 0x000ea400000e0000 */
[----:B--2---:R-:W-:Y:S01]  /*1e100*/  FADD.FTZ R0, R0, R7 ;  /* 0x0000000700007221 */ /* 0x004fe20000010000 */
[----:B------:R-:W-:Y:S02]  /*1e110*/  WARPGROUP.DEPBAR.LE gsb0, 0x0 ;  /* 0x00008000000079c5 */ /* 0x000fe40000010000 */
[----:B------:R-:W-:-:S06]  /*1e120*/  WARPGROUP.ARRIVE ;  /* 0x00000000000079c5 */ /* 0x000fcc0000000000 */
[----:B------:R-:W-:Y:S01]  /*1e130*/  HGMMA.64x128x16.F32 R24, R140, gdesc[UR4].tnspB, R24, gsb0 ;  /* 0x41e000048c187df0 */ /* 0x000fe20008000818 */
[----:B------:R-:W-:Y:S02]  /*1e140*/  R2UR UR6, R8 ;  /* 0x00000000080672ca */ /* 0x000fe400000e0000 */
[----:B------:R-:W-:Y:S02]  /*1e150*/  R2UR UR7, R9 ;  /* 0x00000000090772ca */ /* 0x000fe400000e0000 */
[----:B------:R-:W0:Y:S01]  /*1e160*/  SHFL.BFLY PT, R9, R6, 0x2, 0x1f ;  /* 0x0c401f0006097f89 */ /* 0x000e2200000e0000 */
[----:B------:R-:W-:Y:S01]  /*1e170*/  MOV R8, RZ ;  /* 0x000000ff00087202 */ /* 0x000fe20000000f00 */
[----:B01----:R-:W-:Y:S02]  /*1e180*/  FADD.FTZ R2, R9, R6 ;  /* 0x0000000609027221 */ /* 0x003fe40000010000 */
        /* <DEDUP_REMOVED lines=23> */
.L_x_1846:
[----:B------:R-:W-:Y:S01]  /*1e300*/  VIADD R3, R13, 0x2a860 ;  /* 0x0002a8600d037836 */ /* 0x000fe20000000000 */
[----:B------:R-:W-:Y:S01]  /*1e310*/  IADD3 R160, R160, 0x1, RZ ;  /* 0x00000001a0a07810 */ /* 0x000fe20007ffe0ff */
[-C--:B------:R-:W-:Y:S01]  /*1e320*/  FMUL.FTZ R21, R36, R8.reuse ;  /* 0x0000000824157220 */ /* 0x080fe20000410000 */
[----:B------:R-:W-:Y:S01]  /*1e330*/  FMUL.FTZ R36, R72, R8 ;  /* 0x0000000848247220 */ /* 0x000fe20000410000 */
[----:B0-----:R-:W-:Y:S01]  /*1e340*/  FMUL.FTZ R93, R34, R10 ;  /* 0x0000000a225d7220 */ /* 0x001fe20000410000 */
[----:B------:R-:W-:Y:S01]  /*1e350*/  PRMT R3, R172, 0x654, R3 ;  /* 0x00000654ac037816 */ /* 0x000fe20000000003 */
[-C--:B------:R-:W-:Y:S01]  /*1e360*/  FMUL.FTZ R88, R32, R8.reuse ;  /* 0x0000000820587220 */ /* 0x080fe20000410000 */
[----:B------:R-:W-:Y:S01]  /*1e370*/  ISETP.NE.AND P1, PT, R160, 0x2, PT ;  /* 0x00000002a000780c */ /* 0x000fe20003f25270 */
[----:B------:R-:W-:Y:S01]  /*1e380*/  FMUL.FTZ R90, R37, R8 ;  /* 0x00000008255a7220 */ /* 0x000fe20000410000 */
[----:B------:R1:W-:Y:S01]  /*1e390*/  SYNCS.ARRIVE.TRANS64.RED.A1T0 RZ, [R3+URZ], RZ ;  /* 0x000000ff03ff79a7 */ /* 0x0003e2000810043f */
[-C--:B------:R-:W-:Y:S01]  /*1e3a0*/  FMUL.FTZ R99, R26, R10.reuse ;  /* 0x0000000a1a637220 */ /* 0x080fe20000410000 */
[----:B------:R-:W-:Y:S01]  /*1e3b0*/  SEL R2, RZ, 0x1, P1 ;  /* 0x00000001ff027807 */ /* 0x000fe20000800000 */
        /* <DEDUP_REMOVED lines=59> */
[----:B------:R-:W-:Y:S01]  /*1e770*/  LOP3.LUT R163, R163, R2, RZ, 0x3c, !PT ;  /* 0x00000002a3a37212 */ /* 0x000fe200078e3cff */
[----:B------:R-:W-:Y:S01]  /*1e780*/  VIADD R197, R197, 0x1 ;  /* 0x00000001c5c57836 */ /* 0x000fe20000000000 */
[----:B-1----:R-:W-:-:S07]  /*1e790*/  SEL R160, R160, RZ, P1 ;  /* 0x000000ffa0a07207 */ /* 0x002fce0000800000 */
.L_x_1699:
[----:B------:R-:W1:Y:S08]  /*1e7a0*/  S2UR UR4, SR_CgaCtaId ;  /* 0x00000000000479c3 */ /* 0x000e700000008800 */
[----:B------:R-:W-:Y:S01]  /*1e7b0*/  BAR.SYNC.DEFER_BLOCKING 0x5, 0x180 ;  /* 0x0146000000007b1d */ /* 0x000fe20000010000 */
[----:B------:R-:W-:-:S05]  /*1e7c0*/  MOV R3, 0x400 ;  /* 0x0000040000037802 */ /* 0x000fca0000000f00 */
[----:B------:R-:W-:Y:S01]  /*1e7d0*/  BSSY B0, `(.L_x_1847) ;  /* 0x00001f3000007945 */ /* 0x000fe20003800000 */
[----:B-1----:R-:W-:-:S05]  /*1e7e0*/  IMAD.U32 R172, RZ, RZ, UR4 ;  /* 0x00000004ffac7e24 */ /* 0x002fca000f8e00ff */
[----:B------:R-:W-:-:S05]  /*1e7f0*/  LEA R18, R172, R3, 0x18 ;  /* 0x00000003ac127211 */ /* 0x000fca00078ec0ff */
[----:B0---4-:R0:W1:Y:S01]  /*1e800*/  LDS.128 R28, [R18+0x2a8d0] ;  /* 0x02a8d000121c7984 */ /* 0x0110620000000c00 */
[----:B------:R-:W-:Y:S06]  /*1e810*/  BAR.ARV 0x4, 0x180 ;  /* 0x0106000000007b1d */ /* 0x000fec0000002000 */
[----:B------:R-:W-:Y:S05]  /*1e820*/  @P0 BRA `(.L_x_1848) ;  /* 0x0000001400000947 */ /* 0x000fea0003800000 */
[----:B------:R-:W2:Y:S01]  /*1e830*/  S2R R5, SR_SWINHI ;  /* 0x0000000000057919 */ /* 0x000ea20000002f00 */
        /* <DEDUP_REMOVED lines=9> */
[----:B--2---:R-:W-:-:S03]  /*1e8d0*/  MOV R3, R5 ;  /* 0x0000000500037202 */ /* 0x004fc60000000f00 */
[----:B------:R-:W-:-:S03]  /*1e8e0*/  IMAD.WIDE R4, R222, 0x2, R2 ;  /* 0x00000002de047825 */ /* 0x000fc600078e0202 */
[C---:B------:R-:W-:Y:S02]  /*1e8f0*/  LOP3.LUT R15, R4.reuse, 0x380, RZ, 0xc0, !PT ;  /* 0x00000380040f7812 */ /* 0x040fe400078ec0ff */
[C---:B------:R-:W-:Y:S02]  /*1e900*/  IADD3 R107, P0, R4.reuse, 0x4060, RZ ;  /* 0x00004060046b7810 */ /* 0x040fe40007f1e0ff */
[----:B------:R-:W-:Y:S01]  /*1e910*/  SHF.R.U64 R15, R15, 0x3, RZ ;  /* 0x000000030f0f7819 */ /* 0x000fe200000012ff */
[----:B------:R-:W-:Y:S01]  /*1e920*/  BAR.SYNC.DEFER_BLOCKING 0x1, 0x100 ;  /* 0x0044000000007b1d */ /* 0x000fe20000010000 */
[C---:B------:R-:W-:Y:S01]  /*1e930*/  IADD3 R71, P6, R4.reuse, 0x20, RZ ;  /* 0x0000002004477810 */ /* 0x040fe20007fde0ff */
[--C-:B------:R-:W-:Y:S01]  /*1e940*/  IMAD.X R33, RZ, RZ, R5.reuse, P0 ;  /* 0x000000ffff217224 */ /* 0x100fe200000e0605 */
[C---:B------:R-:W-:Y:S02]  /*1e950*/  IADD3 R75, P5, R4.reuse, 0x40, RZ ;  /* 0x00000040044b7810 */ /* 0x040fe40007fbe0ff */
[C---:B------:R-:W-:Y:S01]  /*1e960*/  IADD3 R79, P4, R4.reuse, 0x60, RZ ;  /* 0x00000060044f7810 */ /* 0x040fe20007f9e0ff */
[--C-:B------:R-:W-:Y:S01]  /*1e970*/  IMAD.X R9, RZ, RZ, R5.reuse, P6 ;  /* 0x000000ffff097224 */ /* 0x100fe200030e0605 */
[C---:B------:R-:W-:Y:S01]  /*1e980*/  IADD3 R101, P3, R4.reuse, 0x4000, RZ ;  /* 0x0000400004657810 */ /* 0x040fe20007f7e0ff */
[----:B------:R-:W-:Y:S01]  /*1e990*/  IMAD.X R11, RZ, RZ, R5, P5 ;  /* 0x000000ffff0b7224 */ /* 0x000fe200028e0605 */
[----:B------:R-:W-:-:S02]  /*1e9a0*/  IADD3 R103, P2, R4, 0x4020, RZ ;  /* 0x0000402004677810 */ /* 0x000fc40007f5e0ff */
[----:B------:R-:W-:Y:S02]  /*1e9b0*/  IADD3 R105, P1, R4, 0x4040, RZ ;  /* 0x0000404004697810 */ /* 0x000fe40007f3e0ff */
[----:B------:R-:W-:Y:S01]  /*1e9c0*/  ISETP.NE.U32.AND P0, PT, RZ, UR4, PT ;  /* 0x00000004ff007c0c */ /* 0x000fe2000bf05070 */
[--C-:B------:R-:W-:Y:S01]  /*1e9d0*/  IMAD.X R25, RZ, RZ, R5.reuse, P2 ;  /* 0x000000ffff197224 */ /* 0x100fe200010e0605 */
[----:B------:R-:W-:Y:S01]  /*1e9e0*/  LOP3.LUT R4, R15, R4, RZ, 0x3c, !PT ;  /* 0x000000040f047212 */ /* 0x000fe200078e3cff */
[--C-:B------:R-:W-:Y:S01]  /*1e9f0*/  IMAD.X R15, RZ, RZ, R5.reuse, P3 ;  /* 0x000000ffff0f7224 */ /* 0x100fe200018e0605 */
[----:B------:R-:W-:Y:S01]  /*1ea00*/  ISETP.NE.AND.EX P0, PT, RZ, UR5, PT, P0 ;  /* 0x00000005ff007c0c */ /* 0x000fe2000bf05300 */
[----:B------:R-:W-:Y:S01]  /*1ea10*/  ULDC.64 UR4, c[0x0][0xc08] ;  /* 0x0003020000047ab9 */ /* 0x000fe20000000a00 */
[----:B------:R-:W-:Y:S01]  /*1ea20*/  LOP3.LUT R8, R71, 0x380, RZ, 0xc0, !PT ;  /* 0x0000038047087812 */ /* 0x000fe200078ec0ff */
[----:B------:R-:W-:Y:S01]  /*1ea30*/  IMAD.X R27, RZ, RZ, R5, P1 ;  /* 0x000000ffff1b7224 */ /* 0x000fe200008e0605 */
[----:B------:R-:W-:-:S02]  /*1ea40*/  LOP3.LUT R10, R75, 0x380, RZ, 0xc0, !PT ;  /* 0x000003804b0a7812 */ /* 0x000fc400078ec0ff */
[----:B------:R-:W-:Y:S02]  /*1ea50*/  MOV R96, R4 ;  /* 0x0000000400607202 */ /* 0x000fe40000000f00 */
[----:B------:R-:W-:Y:S02]  /*1ea60*/  IADD3.X R13, RZ, R5, RZ, P4, !PT ;  /* 0x00000005ff0d7210 */ /* 0x000fe400027fe4ff */
[----:B------:R-:W-:Y:S02]  /*1ea70*/  LOP3.LUT R12, R79, 0x380, RZ, 0xc0, !PT ;  /* 0x000003804f0c7812 */ /* 0x000fe400078ec0ff */
[----:B------:R-:W-:Y:S02]  /*1ea80*/  LOP3.LUT R14, R101, 0x380, RZ, 0xc0, !PT ;  /* 0x00000380650e7812 */ /* 0x000fe400078ec0ff */
[----:B------:R-:W-:Y:S02]  /*1ea90*/  F2FP.F16.F32.PACK_AB R4, R91, R24 ;  /* 0x000000185b04723e */ /* 0x000fe400000000ff */
[----:B------:R-:W-:-:S02]  /*1eaa0*/  F2FP.F16.F32.PACK_AB R5, R32, R99 ;  /* 0x000000632005723e */ /* 0x000fc400000000ff */
[----:B------:R-:W-:Y:S02]  /*1eab0*/  LOP3.LUT R24, R103, 0x380, RZ, 0xc0, !PT ;  /* 0x0000038067187812 */ /* 0x000fe400078ec0ff */
[----:B-1----:R-:W-:Y:S01]  /*1eac0*/  LOP3.LUT R28, R105, 0x380, RZ, 0xc0, !PT ;  /* 0x00000380691c7812 */ /* 0x002fe200078ec0ff */
[----:B------:R1:W-:Y:S01]  /*1ead0*/  STSM.16.M88.4 [R96], R4 ;  /* 0x0000000460007844 */ /* 0x0003e20000000200 */
[----:B------:R-:W-:Y:S02]  /*1eae0*/  ISETP.NE.U32.AND P2, PT, RZ, UR4, PT ;  /* 0x00000004ff007c0c */ /* 0x000fe4000bf45070 */
[----:B------:R-:W-:Y:S02]  /*1eaf0*/  LOP3.LUT R32, R107, 0x380, RZ, 0xc0, !PT ;  /* 0x000003806b207812 */ /* 0x000fe400078ec0ff */
[----:B------:R-:W-:Y:S02]  /*1eb00*/  SHF.R.U64 R8, R8, 0x3, RZ ;  /* 0x0000000308087819 */ /* 0x000fe400000012ff */
[----:B------:R-:W-:-:S02]  /*1eb10*/  SHF.R.U64 R10, R10, 0x3, RZ ;  /* 0x000000030a0a7819 */ /* 0x000fc400000012ff */
[----:B------:R-:W-:Y:S02]  /*1eb20*/  SHF.R.U64 R12, R12, 0x3, RZ ;  /* 0x000000030c0c7819 */ /* 0x000fe400000012ff */
[----:B------:R-:W-:Y:S02]  /*1eb30*/  SHF.R.U64 R14, R14, 0x3, RZ ;  /* 0x000000030e0e7819 */ /* 0x000fe400000012ff */
[----:B------:R-:W-:Y:S02]  /*1eb40*/  SHF.R.U64 R24, R24, 0x3, RZ ;  /* 0x0000000318187819 */ /* 0x000fe400000012ff */
[----:B------:R-:W-:Y:S02]  /*1eb50*/  SHF.R.U64 R28, R28, 0x3, RZ ;  /* 0x000000031c1c7819 */ /* 0x000fe400000012ff */
[----:B------:R-:W-:Y:S02]  /*1eb60*/  ISETP.NE.AND.EX P2, PT, RZ, UR5, PT, P2 ;  /* 0x00000005ff007c0c */ /* 0x000fe4000bf45320 */
[----:B------:R-:W-:-:S02]  /*1eb70*/  SHF.R.U64 R32, R32, 0x3, RZ ;  /* 0x0000000320207819 */ /* 0x000fc400000012ff */
[----:B------:R-:W-:Y:S02]  /*1eb80*/  LOP3.LUT R8, R8, R71, RZ, 0x3c, !PT ;  /* 0x0000004708087212 */ /* 0x000fe400078e3cff */
[----:B------:R-:W-:Y:S02]  /*1eb90*/  LOP3.LUT R10, R10, R75, RZ, 0x3c, !PT ;  /* 0x0000004b0a0a7212 */ /* 0x000fe400078e3cff */
[----:B------:R-:W-:Y:S02]  /*1eba0*/  LOP3.LUT R12, R12, R79, RZ, 0x3c, !PT ;  /* 0x0000004f0c0c7212 */ /* 0x000fe400078e3cff */
[----:B------:R-:W-:Y:S02]  /*1ebb0*/  LOP3.LUT R14, R14, R101, RZ, 0x3c, !PT ;  /* 0x000000650e0e7212 */ /* 0x000fe400078e3cff */
[----:B------:R-:W-:Y:S02]  /*1ebc0*/  LOP3.LUT R24, R24, R103, RZ, 0x3c, !PT ;  /* 0x0000006718187212 */ /* 0x000fe400078e3cff */
[----:B------:R-:W-:-:S02]  /*1ebd0*/  LOP3.LUT R26, R28, R105, RZ, 0x3c, !PT ;  /* 0x000000691c1a7212 */ /* 0x000fc400078e3cff */
[----:B------:R-:W-:Y:S02]  /*1ebe0*/  LOP3.LUT R32, R32, R107, RZ, 0x3c, !PT ;  /* 0x0000006b20207212 */ /* 0x000fe400078e3cff */
[----:B------:R-:W-:Y:S02]  /*1ebf0*/  MOV R79, R8 ;  /* 0x00000008004f7202 */ /* 0x000fe40000000f00 */
[----:B------:R-:W-:Y:S02]  /*1ec00*/  MOV R78, R10 ;  /* 0x0000000a004e7202 */ /* 0x000fe40000000f00 */
[----:B-1----:R-:W-:Y:S02]  /*1ec10*/  F2FP.F16.F32.PACK_AB R4, R89, R88 ;  /* 0x000000585904723e */ /* 0x002fe400000000ff */
[----:B------:R-:W-:Y:S02]  /*1ec20*/  F2FP.F16.F32.PACK_AB R5, R94, R93 ;  /* 0x0000005d5e05723e */ /* 0x000fe400000000ff */
[----:B------:R-:W-:-:S02]  /*1ec30*/  F2FP.F16.F32.PACK_AB R6, R90, R21 ;  /* 0x000000155a06723e */ /* 0x000fc400000000ff */
[----:B------:R-:W-:Y:S01]  /*1ec40*/  F2FP.F16.F32.PACK_AB R7, R95, R92 ;  /* 0x0000005c5f07723e */ /* 0x000fe200000000ff */
[----:B------:R-:W-:Y:S01]  /*1ec50*/  ULDC UR4, c[0x0][0xa88] ;  /* 0x0002a20000047ab9 */ /* 0x000fe20000000800 */
[----:B------:R-:W-:Y:S01]  /*1ec60*/  MOV R75, R12 ;  /* 0x0000000c004b7202 */ /* 0x000fe20000000f00 */
[----:B------:R-:W1:Y:S01]  /*1ec70*/  LDC R21, c[0x0][0xbe8] ;  /* 0x0002fa00ff157b82 */ /* 0x000e620000000800 */
[----:B------:R-:W-:Y:S01]  /*1ec80*/  MOV R74, R14 ;  /* 0x0000000e004a7202 */ /* 0x000fe20000000f00 */
[----:B------:R-:W-:Y:S01]  /*1ec90*/  STSM.16.M88.4 [R79], R4 ;  /* 0x000000044f007844 */ /* 0x000fe20000000200 */
[----:B------:R-:W-:Y:S02]  /*1eca0*/  F2FP.F16.F32.PACK_AB R8, R41, R40 ;  /* 0x000000282908723e */ /* 0x000fe400000000ff */
[----:B------:R-:W-:Y:S02]  /*1ecb0*/  F2FP.F16.F32.PACK_AB R9, R43, R72 ;  /* 0x000000482b09723e */ /* 0x000fe400000000ff */
[----:B------:R-:W-:Y:S01]  /*1ecc0*/  F2FP.F16.F32.PACK_AB R10, R45, R44 ;  /* 0x0000002c2d0a723e */ /* 0x000fe200000000ff */
[----:B------:R-:W2:Y:S01]  /*1ecd0*/  LDC.64 R40, c[0x0][0xc00] ;  /* 0x00030000ff287b82 */ /* 0x000ea20000000a00 */
[----:B------:R-:W-:-:S02]  /*1ece0*/  F2FP.F16.F32.PACK_AB R11, R47, R34 ;  /* 0x000000222f0b723e */ /* 0x000fc400000000ff */
[----:B------:R-:W-:Y:S02]  /*1ecf0*/  MOV R71, R24 ;  /* 0x0000001800477202 */ /* 0x000fe40000000f00 */
[----:B------:R-:W-:Y:S01]  /*1ed00*/  MOV R70, R26 ;  /* 0x0000001a00467202 */ /* 0x000fe20000000f00 */
[----:B------:R3:W-:Y:S01]  /*1ed10*/  STSM.16.M88.4 [R78], R8 ;  /* 0x000000084e007844 */ /* 0x0007e20000000200 */
[----:B------:R-:W-:Y:S02]  /*1ed20*/  F2FP.F16.F32.PACK_AB R12, R49, R48 ;  /* 0x00000030310c723e */ /* 0x000fe400000000ff */
[----:B------:R-:W-:Y:S02]  /*1ed30*/  F2FP.F16.F32.PACK_AB R13, R51, R50 ;  /* 0x00000032330d723e */ /* 0x000fe400000000ff */
[----:B------:R-:W-:Y:S02]  /*1ed40*/  F2FP.F16.F32.PACK_AB R14, R53, R52 ;  /* 0x00000034350e723e */ /* 0x000fe400000000ff */
[----:B------:R-:W-:-:S02]  /*1ed50*/  F2FP.F16.F32.PACK_AB R15, R55, R54 ;  /* 0x00000036370f723e */ /* 0x000fc400000000ff */
[----:B------:R-:W-:Y:S02]  /*1ed60*/  MOV R28, R32 ;  /* 0x00000020001c7202 */ /* 0x000fe40000000f00 */
[----:B------:R-:W-:Y:S01]  /*1ed70*/  F2FP.F16.F32.PACK_AB R24, R57, R56 ;  /* 0x000000383918723e */ /* 0x000fe200000000ff */
[----:B------:R-:W-:Y:S01]  /*1ed80*/  STSM.16.M88.4 [R75], R12 ;  /* 0x0000000c4b007844 */ /* 0x000fe20000000200 */
[----:B------:R-:W-:Y:S02]  /*1ed90*/  F2FP.F16.F32.PACK_AB R25, R59, R58 ;  /* 0x0000003a3b19723e */ /* 0x000fe400000000ff */
[----:B------:R-:W-:Y:S01]  /*1eda0*/  F2FP.F16.F32.PACK_AB R26, R61, R60 ;  /* 0x0000003c3d1a723e */ /* 0x000fe200000000ff */
[----:B---3--:R-:W3:Y:S01]  /*1edb0*/  @P2 LDC.64 R8, c[0x0][0xc08] ;  /* 0x00030200ff082b82 */ /* 0x008ee20000000a00 */
[----:B------:R-:W-:Y:S01]  /*1edc0*/  F2FP.F16.F32.PACK_AB R27, R63, R62 ;  /* 0x0000003e3f1b723e */ /* 0x000fe200000000ff */
[----:B--2---:R-:W-:Y:S01]  /*1edd0*/  IMAD.WIDE R40, R196, 0x4, R40 ;  /* 0x00000004c4287825 */ /* 0x004fe200078e0228 */
[----:B------:R-:W-:-:S02]  /*1ede0*/  F2FP.F16.F32.PACK_AB R32, R65, R64 ;  /* 0x000000404120723e */ /* 0x000fc400000000ff */
[----:B------:R-:W-:Y:S01]  /*1edf0*/  F2FP.F16.F32.PACK_AB R33, R67, R66 ;  /* 0x000000424321723e */ /* 0x000fe200000000ff */
[----:B------:R-:W-:Y:S01]  /*1ee00*/  STSM.16.M88.4 [R74], R24 ;  /* 0x000000184a007844 */ /* 0x000fe20000000200 */
[----:B------:R-:W-:Y:S02]  /*1ee10*/  F2FP.F16.F32.PACK_AB R34, R69, R68 ;  /* 0x000000444522723e */ /* 0x000fe400000000ff */
[----:B------:R-:W-:Y:S02]  /*1ee20*/  F2FP.F16.F32.PACK_AB R4, R81, R80 ;  /* 0x000000505104723e */ /* 0x000fe400000000ff */
[----:B------:R-:W-:Y:S01]  /*1ee30*/  F2FP.F16.F32.PACK_AB R5, R83, R82 ;  /* 0x000000525305723e */ /* 0x000fe200000000ff */
[----:B------:R-:W-:Y:S01]  /*1ee40*/  STSM.16.M88.4 [R71], R32 ;  /* 0x0000002047007844 */ /* 0x000fe20000000200 */
[----:B------:R-:W-:Y:S02]  /*1ee50*/  F2FP.F16.F32.PACK_AB R6, R85, R84 ;  /* 0x000000545506723e */ /* 0x000fe400000000ff */
[----:B------:R-:W-:Y:S01]  /*1ee60*/  F2FP.F16.F32.PACK_AB R7, R87, R86 ;  /* 0x000000565707723e */ /* 0x000fe200000000ff */
[----:B------:R-:W-:Y:S01]  /*1ee70*/  STSM.16.M88.4 [R70], R36 ;  /* 0x0000002446007844 */ /* 0x000fe20000000200 */
[----:B------:R-:W-:-:S03]  /*1ee80*/  MOV R48, RZ ;  /* 0x000000ff00307202 */ /* 0x000fc60000000f00 */
[----:B------:R2:W-:Y:S01]  /*1ee90*/  STSM.16.M88.4 [R28], R4 ;  /* 0x000000041c007844 */ /* 0x0005e20000000200 */
[----:B------:R-:W-:Y:S01]  /*1eea0*/  BAR.SYNC.DEFER_BLOCKING 0x1, 0x100 ;  /* 0x0044000000007b1d */ /* 0x000fe20000010000 */
[----:B--2---:R-:W-:Y:S02]  /*1eeb0*/  IMAD.U32 R6, RZ, RZ, UR4 ;  /* 0x00000004ff067e24 */ /* 0x004fe4000f8e00ff */
[----:B---3--:R-:W-:-:S03]  /*1eec0*/  @P2 IMAD.WIDE R4, R196, 0x4, R8 ;  /* 0x00000004c4042825 */ /* 0x008fc600078e0208 */
[----:B------:R2:W5:Y:S01]  /*1eed0*/  @P0 LDG.E R48, desc[UR60][R40.64] ;  /* 0x0000003c28300981 */ /* 0x000562000c1e1900 */
[----:B-1----:R-:W-:-:S03]  /*1eee0*/  ISETP.NE.AND P1, PT, R21, 0x1, PT ;  /* 0x000000011500780c */ /* 0x002fc60003f25270 */
[----:B------:R2:W5:Y:S10]  /*1eef0*/  @P2 LDG.E R6, desc[UR60][R4.64] ;  /* 0x0000003c04062981 */ /* 0x000574000c1e1900 */
[----:B------:R-:W1:Y:S08]  /*1ef00*/  @P1 LDC R10, c[0x0][0xbec] ;  /* 0x0002fb00ff0a1b82 */ /* 0x000e700000000800 */
[----:B------:R-:W3:Y:S01]  /*1ef10*/  @P1 LDC R13, c[0x0][0xbf0] ;  /* 0x0002fc00ff0d1b82 */ /* 0x000ee20000000800 */
[----:B--2---:R-:W-:Y:S05]  /*1ef20*/  @P2 BRA `(.L_x_1849) ;  /* 0x0000000000102947 */ /* 0x004fea0003800000 */
[----:B------:R-:W-:Y:S05]  /*1ef30*/  @!P0 BRA `(.L_x_1849) ;  /* 0x00000000000c8947 */ /* 0x000fea0003800000 */
[----:B------:R-:W2:Y:S04]  /*1ef40*/  LDG.E R5, desc[UR60][R40.64] ;  /* 0x0000003c28057981 */ /* 0x000ea8000c1e1900 */
[----:B-----5:R-:W2:Y:S02]  /*1ef50*/  LDG.E R6, desc[UR60][R40.64+0x4] ;  /* 0x0000043c28067981 */ /* 0x020ea4000c1e1900 */
[----:B--2---:R-:W-:-:S07]  /*1ef60*/  IMAD.IADD R6, R6, 0x1, -R5 ;  /* 0x0000000106067824 */ /* 0x004fce00078e0a05 */
.L_x_1849:
[----:B------:R-:W-:Y:S01]  /*1ef70*/  SHF.R.S32.HI R54, RZ, 0x1f, R195 ;  /* 0x0000001fff367819 */ /* 0x000fe200000114c3 */
[--C-:B------:R-:W-:Y:S01]  /*1ef80*/  IMAD.IADD R15, R191, 0x1, R187.reuse ;  /* 0x00000001bf0f7824 */ /* 0x100fe200078e02bb */
[----:B------:R-:W-:Y:S01]  /*1ef90*/  ULDC.64 UR4, c[0x0][0xb90] ;  /* 0x0002e40000047ab9 */ /* 0x000fe20000000a00 */
[----:B-----5:R-:W-:Y:S01]  /*1efa0*/  SHF.R.S32.HI R49, RZ, 0x1f, R48 ;  /* 0x0000001fff317819 */ /* 0x020fe20000011430 */
[----:B------:R-:W-:Y:S01]  /*1efb0*/  IMAD.IADD R14, R221, 0x1, R187 ;  /* 0x00000001dd0e7824 */ /* 0x000fe200078e02bb */
[----:B------:R-:W-:Y:S01]  /*1efc0*/  LEA R9, R199, R192, 0x6 ;  /* 0x000000c0c7097211 */ /* 0x000fe200078e30ff */
[----:B------:R-:W-:Y:S01]  /*1efd0*/  IMAD R4, R54, UR4, RZ ;  /* 0x0000000436047c24 */ /* 0x000fe2000f8e02ff */
[----:B------:R-:W-:Y:S01]  /*1efe0*/  SEL R55, R196, RZ, !P0 ;  /* 0x000000ffc4377207 */ /* 0x000fe20004000000 */
[----:B-1----:R-:W-:Y:S01]  /*1eff0*/  @P1 IMAD.HI.U32 R8, R15, R10, RZ ;  /* 0x0000000a0f081227 */ /* 0x002fe200078e00ff */
[----:B------:R-:W-:-:S03]  /*1f000*/  SHF.R.S32.HI R10, RZ, 0x1f, R196 ;  /* 0x0000001fff0a7819 */ /* 0x000fc600000114c4 */
[----:B------:R-:W-:Y:S01]  /*1f010*/  IMAD.MOV.U32 R7, RZ, RZ, R15 ;  /* 0x000000ffff077224 */ /* 0x000fe200078e000f */
[----:B---3--:R-:W-:Y:S01]  /*1f020*/  @P1 SHF.R.U32.HI R7, RZ, R13, R8 ;  /* 0x0000000dff071219 */ /* 0x008fe20000011608 */
[C---:B------:R-:W-:Y:S01]  /*1f030*/  IMAD R11, R195.reuse, UR5, R4 ;  /* 0x00000005c30b7c24 */ /* 0x040fe2000f8e0204 */
[----:B------:R-:W-:Y:S01]  /*1f040*/  SEL R28, R10, RZ, !P0 ;  /* 0x000000ff0a1c7207 */ /* 0x000fe20004000000 */
[----:B------:R-:W-:Y:S01]  /*1f050*/  IMAD.WIDE.U32 R4, R195, UR4, R48 ;  /* 0x00000004c3047c25 */ /* 0x000fe2000f8e0030 */
[----:B------:R-:W-:-:S03]  /*1f060*/  ULDC.64 UR4, c[0x0][0xb98] ;  /* 0x0002e60000047ab9 */ /* 0x000fc60000000a00 */
[----:B------:R-:W-:Y:S01]  /*1f070*/  IMAD.IADD R5, R5, 0x1, R11 ;  /* 0x0000000105057824 */ /* 0x000fe200078e020b */
[--C-:B------:R-:W-:Y:S01]  /*1f080*/  SHF.R.S32.HI R11, RZ, 0x1f, R7.reuse ;  /* 0x0000001fff0b7819 */ /* 0x100fe20000011407 */
[----:B------:R-:W-:Y:S02]  /*1f090*/  IMAD.MOV R10, RZ, RZ, -R7 ;  /* 0x000000ffff0a7224 */ /* 0x000fe400078e0a07 */
[----:B------:R-:W-:-:S04]  /*1f0a0*/  IMAD.WIDE.U32 R4, R55, UR4, R4 ;  /* 0x0000000437047c25 */ /* 0x000fc8000f8e0004 */
[----:B------:R-:W-:Y:S01]  /*1f0b0*/  IMAD.WIDE R2, R9, 0x2, R2 ;  /* 0x0000000209027825 */ /* 0x000fe200078e0202 */
[----:B------:R-:W-:-:S03]  /*1f0c0*/  IADD3 R4, P2, R7, R4, RZ ;  /* 0x0000000407047210 */ /* 0x000fc60007f5e0ff */
[----:B------:R-:W-:Y:S01]  /*1f0d0*/  IMAD R8, R28, UR4, RZ ;  /* 0x000000041c087c24 */ /* 0x000fe2000f8e02ff */
[C---:B------:R-:W-:Y:S01]  /*1f0e0*/  IADD3 R13, P3, R2.reuse, 0x2000, RZ ;  /* 0x00002000020d7810 */ /* 0x040fe20007f7e0ff */
[----:B------:R-:W-:Y:S01]  /*1f0f0*/  IMAD R9, R21, R10, R15 ;  /* 0x0000000a15097224 */ /* 0x000fe200078e020f */
[----:B------:R-:W-:Y:S01]  /*1f100*/  IADD3 R15, P0, R2, 0x1000, RZ ;  /* 0x00001000020f7810 */ /* 0x000fe20007f1e0ff */
[----:B------:R-:W-:Y:S01]  /*1f110*/  IMAD R8, R55, UR5, R8 ;  /* 0x0000000537087c24 */ /* 0x000fe2000f8e0208 */
[----:B------:R-:W-:Y:S01]  /*1f120*/  ULDC.64 UR4, c[0x0][0xb88] ;  /* 0x0002e20000047ab9 */ /* 0x000fe20000000a00 */
[----:B------:R-:W-:Y:S01]  /*1f130*/  IMAD R57, R6, R21, RZ ;  /* 0x0000001506397224 */ /* 0x000fe200078e02ff */
[----:B------:R-:W-:Y:S02]  /*1f140*/  SHF.R.S32.HI R7, RZ, 0x1f, R9 ;  /* 0x0000001fff077819 */ /* 0x000fe40000011409 */
[----:B------:R-:W-:Y:S02]  /*1f150*/  IADD3.X R5, R11, R5, R8, P2, !PT ;  /* 0x000000050b057210 */ /* 0x000fe400017fe408 */
[----:B------:R-:W-:Y:S01]  /*1f160*/  IADD3 R25, P2, R2, 0x3000, RZ ;  /* 0x0000300002197810 */ /* 0x000fe20007f5e0ff */
[----:B------:R-:W-:Y:S01]  /*1f170*/  IMAD R10, R7, UR4, RZ ;  /* 0x00000004070a7c24 */ /* 0x000fe2000f8e02ff */
[----:B------:R-:W-:Y:S01]  /*1f180*/  LOP3.LUT R12, R13, 0x380, RZ, 0xc0, !PT ;  /* 0x000003800d0c7812 */ /* 0x000fe200078ec0ff */
[----:B------:R-:W-:Y:S01]  /*1f190*/  IMAD.WIDE.U32 R4, R9, UR4, R4 ;  /* 0x0000000409047c25 */ /* 0x000fe2000f8e0004 */
[----:B------:R-:W-:-:S02]  /*1f1a0*/  LOP3.LUT R24, R25, 0x380, RZ, 0xc0, !PT ;  /* 0x0000038019187812 */ /* 0x000fc400078ec0ff */
[----:B------:R-:W-:Y:S01]  /*1f1b0*/  SHF.R.U64 R12, R12, 0x3, RZ ;  /* 0x000000030c0c7819 */ /* 0x000fe200000012ff */
[----:B------:R-:W-:Y:S01]  /*1f1c0*/  IMAD R7, R9, UR5, R10 ;  /* 0x0000000509077c24 */ /* 0x000fe2000f8e020a */
[----:B------:R-:W-:Y:S01]  /*1f1d0*/  ULDC.64 UR4, c[0x0][0xb50] ;  /* 0x0002d40000047ab9 */ /* 0x000fe20000000a00 */
[----:B------:R-:W-:Y:S02]  /*1f1e0*/  SHF.R.U64 R24, R24, 0x3, RZ ;  /* 0x0000000318187819 */ /* 0x000fe400000012ff */
[----:B------:R-:W-:Y:S01]  /*1f1f0*/  IMAD.IADD R5, R5, 0x1, R7 ;  /* 0x0000000105057824 */ /* 0x000fe200078e0207 */
[C---:B------:R-:W-:Y:S02]  /*1f200*/  LEA R10, P4, R4.reuse, UR4, 0x2 ;  /* 0x00000004040a7c11 */ /* 0x040fe4000f8810ff */
[----:B------:R-:W-:Y:S02]  /*1f210*/  IADD3.X R9, RZ, R3, RZ, P0, !PT ;  /* 0x00000003ff097210 */ /* 0x000fe400007fe4ff */
[----:B------:R-:W-:Y:S01]  /*1f220*/  LEA.HI.X R11, R4, UR5, R5, 0x2, P4 ;  /* 0x00000005040b7c11 */ /* 0x000fe2000a0f1405 */
[----:B------:R-:W-:Y:S01]  /*1f230*/  SHFL.IDX PT, R50, R10, RZ, 0x1c1f ;  /* 0x001c1fff0a327589 */ /* 0x000fe200000e0000 */
[----:B------:R-:W-:Y:S01]  /*1f240*/  LOP3.LUT P0, RZ, R208, 0x3, RZ, 0xc0, !PT ;  /* 0x00000003d0ff7812 */ /* 0x000fe2000780c0ff */
[----:B------:R-:W-:Y:S01]  /*1f250*/  VIADD R4, R14, 0x8 ;  /* 0x000000080e047836 */ /* 0x000fe20000000000 */
[----:B------:R-:W-:Y:S01]  /*1f260*/  LOP3.LUT R24, R24, R25, RZ, 0x3c, !PT ;  /* 0x0000001918187212 */ /* 0x000fe200078e3cff */
[----:B------:R-:W1:Y:S01]  /*1f270*/  SHFL.IDX PT, R51, R11, RZ, 0x1c1f ;  /* 0x001c1fff0b337589 */ /* 0x000e6200000e0000 */
[----:B------:R-:W-:Y:S01]  /*1f280*/  IMAD.X R25, RZ, RZ, R3, P2 ;  /* 0x000000ffff197224 */ /* 0x000fe200010e0603 */
[-C--:B------:R-:W-:Y:S01]  /*1f290*/  ISETP.GE.OR P2, PT, R14, R57.reuse, P0 ;  /* 0x000000390e00720c */ /* 0x080fe20000746670 */
[----:B------:R-:W-:Y:S01]  /*1f2a0*/  ULDC.64 UR4, c[0x0][0xaa0] ;  /* 0x0002a80000047ab9 */ /* 0x000fe20000000a00 */
[----:B------:R-:W-:Y:S01]  /*1f2b0*/  SHFL.IDX PT, R52, R10, 0x1, 0x1c1f ;  /* 0x003c1f000a347f89 */ /* 0x000fe200000e0000 */
[----:B------:R-:W-:-:S02]  /*1f2c0*/  ISETP.GE.OR P0, PT, R4, R57, P0 ;  /* 0x000000390400720c */ /* 0x000fc40000706670 */
[----:B------:R-:W-:Y:S01]  /*1f2d0*/  LOP3.LUT R12, R12, R13, RZ, 0x3c, !PT ;  /* 0x0000000d0c0c7212 */ /* 0x000fe200078e3cff */
[----:B------:R-:W2:Y:S01]  /*1f2e0*/  SHFL.IDX PT, R53, R11, 0x1, 0x1c1f ;  /* 0x003c1f000b357f89 */ /* 0x000ea200000e0000 */
[----:B------:R-:W-:Y:S01]  /*1f2f0*/  IMAD.X R13, RZ, RZ, R3, P3 ;  /* 0x000000ffff0d7224 */ /* 0x000fe200018e0603 */
[C---:B------:R-:W-:Y:S02]  /*1f300*/  IADD3 R5, P3, R2.reuse, 0x7000, RZ ;  /* 0x0000700002057810 */ /* 0x040fe40007f7e0ff */
[C---:B------:R-:W-:Y:S02]  /*1f310*/  IADD3 R33, P6, R2.reuse, 0x4000, RZ ;  /* 0x0000400002217810 */ /* 0x040fe40007fde0ff */
[C---:B------:R-:W-:Y:S02]  /*1f320*/  IADD3 R37, P5, R2.reuse, 0x5000, RZ ;  /* 0x0000500002257810 */ /* 0x040fe40007fbe0ff */
[C---:B------:R-:W-:Y:S02]  /*1f330*/  IADD3 R41, P4, R2.reuse, 0x6000, RZ ;  /* 0x0000600002297810 */ /* 0x040fe40007f9e0ff */
[----:B------:R-:W-:-:S02]  /*1f340*/  LOP3.LUT R7, R2, 0x380, RZ, 0xc0, !PT ;  /* 0x0000038002077812 */ /* 0x000fc400078ec0ff */
[----:B------:R-:W-:Y:S01]  /*1f350*/  LOP3.LUT R8, R15, 0x380, RZ, 0xc0, !PT ;  /* 0x000003800f087812 */ /* 0x000fe200078ec0ff */
[----:B-1----:R1:W-:Y:S01]  /*1f360*/  @!P2 ST.E desc[UR60][R50.64], R0 ;  /* 0x000000003200a985 */ /* 0x0023e2000c10193c */
[----:B------:R-:W-:Y:S01]  /*1f370*/  LOP3.LUT R4, R5, 0x380, RZ, 0xc0, !PT ;  /* 0x0000038005047812 */ /* 0x000fe200078ec0ff */
[----:B------:R-:W-:Y:S01]  /*1f380*/  IMAD R49, R49, UR4, RZ ;  /* 0x0000000431317c24 */ /* 0x000fe2000f8e02ff */
[----:B------:R-:W-:Y:S01]  /*1f390*/  LOP3.LUT R32, R33, 0x380, RZ, 0xc0, !PT ;  /* 0x0000038021207812 */ /* 0x000fe200078ec0ff */
[----:B------:R-:W-:Y:S01]  /*1f3a0*/  IMAD.X R45, RZ, RZ, R3, P3 ;  /* 0x000000ffff2d7224 */ /* 0x000fe200018e0603 */
[----:B------:R-:W-:Y:S02]  /*1f3b0*/  LOP3.LUT R36, R37, 0x380, RZ, 0xc0, !PT ;  /* 0x0000038025247812 */ /* 0x000fe400078ec0ff */
[----:B------:R-:W-:Y:S01]  /*1f3c0*/  LOP3.LUT R40, R41, 0x380, RZ, 0xc0, !PT ;  /* 0x0000038029287812 */ /* 0x000fe200078ec0ff */
[----:B--2---:R2:W-:Y:S01]  /*1f3d0*/  @!P0 ST.E desc[UR60][R52.64], R20 ;  /* 0x0000001434008985 */ /* 0x0045e2000c10193c */
[----:B------:R-:W-:-:S02]  /*1f3e0*/  SHF.R.U64 R7, R7, 0x3, RZ ;  /* 0x0000000307077819 */ /* 0x000fc400000012ff */
[----:B------:R-:W-:Y:S01]  /*1f3f0*/  SHF.R.U64 R4, R4, 0x3, RZ ;  /* 0x0000000304047819 */ /* 0x000fe200000012ff */
[----:B-1----:R-:W1:Y:S01]  /*1f400*/  @P1 LDC R51, c[0x0][0xbec] ;  /* 0x0002fb00ff331b82 */ /* 0x002e620000000800 */
[----:B------:R-:W-:Y:S01]  /*1f410*/  SHF.R.U64 R32, R32, 0x3, RZ ;  /* 0x0000000320207819 */ /* 0x000fe200000012ff */
[----:B------:R-:W-:Y:S01]  /*1f420*/  IMAD R0, R194, 0x20, R199 ;  /* 0x00000020c2007824 */ /* 0x000fe200078e02c7 */
[----:B------:R-:W-:Y:S01]  /*1f430*/  SHF.R.U64 R36, R36, 0x3, RZ ;  /* 0x0000000324247819 */ /* 0x000fe200000012ff */
[----:B------:R-:W-:Y:S01]  /*1f440*/  IMAD R49, R48, UR5, R49 ;  /* 0x0000000530317c24 */ /* 0x000fe2000f8e0231 */
[----:B------:R-:W-:Y:S01]  /*1f450*/  SHF.R.U64 R40, R40, 0x3, RZ ;  /* 0x0000000328287819 */ /* 0x000fe200000012ff */
[----:B------:R-:W5:Y:S01]  /*1f460*/  LD.E.128 R24, desc[UR60][R24.64] ;  /* 0x0000003c18187980 */ /* 0x000f62000c101d00 */
[----:B------:R-:W-:Y:S01]  /*1f470*/  LOP3.LUT R2, R7, R2, RZ, 0x3c, !PT ;  /* 0x0000000207027212 */ /* 0x000fe200078e3cff */
[----:B--2---:R-:W2:Y:S01]  /*1f480*/  @P1 LDC R53, c[0x0][0xbf0] ;  /* 0x0002fc00ff351b82 */ /* 0x004ea20000000800 */
[----:B------:R-:W-:Y:S01]  /*1f490*/  LOP3.LUT R32, R32, R33, RZ, 0x3c, !PT ;  /* 0x0000002120207212 */ /* 0x000fe200078e3cff */
[----:B------:R-:W-:Y:S01]  /*1f4a0*/  IMAD.X R33, RZ, RZ, R3, P6 ;  /* 0x000000ffff217224 */ /* 0x000fe200030e0603 */
[----:B------:R-:W-:-:S02]  /*1f4b0*/  LOP3.LUT R36, R36, R37, RZ, 0x3c, !PT ;  /* 0x0000002524247212 */ /* 0x000fc400078e3cff */
[----:B------:R-:W-:Y:S01]  /*1f4c0*/  LOP3.LUT R40, R40, R41, RZ, 0x3c, !PT ;  /* 0x0000002928287212 */ /* 0x000fe200078e3cff */
[----:B------:R-:W-:Y:S01]  /*1f4d0*/  IMAD.X R41, RZ, RZ, R3, P4 ;  /* 0x000000ffff297224 */ /* 0x000fe200020e0603 */
[----:B------:R-:W-:Y:S01]  /*1f4e0*/  LOP3.LUT R44, R4, R5, RZ, 0x3c, !PT ;  /* 0x00000005042c7212 */ /* 0x000fe200078e3cff */
[----:B------:R-:W5:Y:S01]  /*1f4f0*/  LD.E.128 R32, desc[UR60][R32.64] ;  /* 0x0000003c20207980 */ /* 0x000f62000c101d00 */
[----:B------:R-:W-:Y:S02]  /*1f500*/  IADD3.X R37, RZ, R3, RZ, P5, !PT ;  /* 0x00000003ff257210 */ /* 0x000fe40002ffe4ff */
[----:B------:R-:W-:Y:S01]  /*1f510*/  SHF.R.U64 R8, R8, 0x3, RZ ;  /* 0x0000000308087819 */ /* 0x000fe200000012ff */
[----:B------:R3:W5:Y:S03]  /*1f520*/  LD.E.128 R4, desc[UR60][R2.64] ;  /* 0x0000003c02047980 */ /* 0x000766000c101d00 */
[----:B------:R-:W-:Y:S01]  /*1f530*/  LOP3.LUT R8, R8, R15, RZ, 0x3c, !PT ;  /* 0x0000000f08087212 */ /* 0x000fe200078e3cff */
[----:B------:R-:W5:Y:S04]  /*1f540*/  LD.E.128 R36, desc[UR60][R36.64] ;  /* 0x0000003c24247980 */ /* 0x000f68000c101d00 */
[----:B------:R-:W5:Y:S01]  /*1f550*/  LD.E.128 R12, desc[UR60][R12.64] ;  /* 0x0000003c0c0c7980 */ /* 0x000f62000c101d00 */
[----:B---3--:R-:W-:Y:S01]  /*1f560*/  IMAD.WIDE.U32 R2, R48, UR4, RZ ;  /* 0x0000000430027c25 */ /* 0x008fe2000f8e00ff */
[----:B------:R-:W-:Y:S01]  /*1f570*/  ULDC.64 UR4, c[0x0][0xae8] ;  /* 0x0002ba0000047ab9 */ /* 0x000fe20000000a00 */
[----:B------:R-:W-:Y:S01]  /*1f580*/  IADD3 R48, R187, R0, RZ ;  /* 0x00000000bb307210 */ /* 0x000fe20007ffe0ff */
[----:B------:R-:W5:Y:S01]  /*1f590*/  LD.E.128 R8, desc[UR60][R8.64] ;  /* 0x0000003c08087980 */ /* 0x000f62000c101d00 */
[----:B------:R-:W-:-:S02]  /*1f5a0*/  IMAD.IADD R3, R3, 0x1, R49 ;  /* 0x0000000103037824 */ /* 0x000fc400078e0231 */
[----:B------:R-:W-:Y:S01]  /*1f5b0*/  IMAD R20, R54, UR4, RZ ;  /* 0x0000000436147c24 */ /* 0x000fe2000f8e02ff */
[----:B------:R-:W5:Y:S01]  /*1f5c0*/  LD.E.128 R40, desc[UR60][R40.64] ;  /* 0x0000003c28287980 */ /* 0x000f62000c101d00 */
[----:B------:R-:W-:-:S03]  /*1f5d0*/  IMAD.WIDE.U32 R2, R195, UR4, R2 ;  /* 0x00000004c3027c25 */ /* 0x000fc6000f8e0002 */
[----:B------:R-:W5:Y:S01]  /*1f5e0*/  LD.E.128 R44, desc[UR60][R44.64] ;  /* 0x0000003c2c2c7980 */ /* 0x000f62000c101d00 */
[----:B------:R-:W-:Y:S01]  /*1f5f0*/  IMAD R49, R195, UR5, R20 ;  /* 0x00000005c3317c24 */ /* 0x000fe2000f8e0214 */
[----:B------:R-:W-:Y:S01]  /*1f600*/  ULDC.64 UR4, c[0x0][0xaf0] ;  /* 0x0002bc0000047ab9 */ /* 0x000fe20000000a00 */
[----:B-1----:R-:W-:Y:S01]  /*1f610*/  @P1 IMAD.HI.U32 R0, R48, R51, RZ ;  /* 0x0000003330001227 */ /* 0x002fe200078e00ff */
[----:B------:R-:W-:Y:S01]  /*1f620*/  @!PT LDS RZ, [RZ] ;  /* 0x00000000fffff984 */ /* 0x000fe20000000800 */
[----:B------:R-:W-:Y:S01]  /*1f630*/  @!PT LDS RZ, [RZ] ;  /* 0x00000000fffff984 */ /* 0x000fe20000000800 */
[----:B------:R-:W-:Y:S01]  /*1f640*/  @!PT LDS RZ, [RZ] ;  /* 0x00000000fffff984 */ /* 0x000fe20000000800 */
[----:B------:R-:W-:Y:S01]  /*1f650*/  @!PT LDS RZ, [RZ] ;  /* 0x00000000fffff984 */ /* 0x000fe20000000800 */
[----:B------:R1:W-:Y:S06]  /*1f660*/  MEMBAR.ALL.CTA ;  /* 0x0000000000007992 */ /* 0x0003ec0000008000 */
[----:B-1----:R-:W1:Y:S01]  /*1f670*/  FENCE.VIEW.ASYNC.S ;  /* 0x00000000000073c6 */ /* 0x002e620000000000 */
[----:B------:R-:W-:-:S02]  /*1f680*/  IMAD.IADD R3, R3, 0x1, R49 ;  /* 0x0000000103037824 */ /* 0x000fc400078e0231 */
[----:B------:R-:W-:Y:S01]  /*1f690*/  IMAD.MOV.U32 R49, RZ, RZ, R48 ;  /* 0x000000ffff317224 */ /* 0x000fe200078e0030 */
[----:B--2---:R-:W-:Y:S01]  /*1f6a0*/  @P1 SHF.R.U32.HI R49, RZ, R53, R0 ;  /* 0x00000035ff311219 */ /* 0x004fe20000011600 */
[----:B------:R-:W-:-:S03]  /*1f6b0*/  IMAD R20, R28, UR4, RZ ;  /* 0x000000041c147c24 */ /* 0x000fc6000f8e02ff */
[--C-:B------:R-:W-:Y:S01]  /*1f6c0*/  SHF.R.S32.HI R0, RZ, 0x1f, R49.reuse ;  /* 0x0000001fff007819 */ /* 0x100fe20000011431 */
[C---:B------:R-:W-:Y:S02]  /*1f6d0*/  IMAD R51, R55.reuse, UR5, R20 ;  /* 0x0000000537337c24 */ /* 0x040fe4000f8e0214 */
[----:B------:R-:W-:Y:S02]  /*1f6e0*/  IMAD.MOV R20, RZ, RZ, -R49 ;  /* 0x000000ffff147224 */ /* 0x000fe400078e0a31 */
        /* <DEDUP_REMOVED lines=8> */
[----:B------:R-:W-:Y:S01]  /*1f770*/  IADD3 R50, R199, R187, RZ ;  /* 0x000000bbc7327210 */ /* 0x000fe20007ffe0ff */
[----:B------:R-:W-:-:S02]  /*1f780*/  ULDC.64 UR4, c[0x0][0xad8] ;  /* 0x0002b60000047ab9 */ /* 0x000fc40000000a00 */
        /* <DEDUP_REMOVED lines=8> */
[----:B------:R-:W-:Y:S01]  /*1f810*/  VIADD R0, R18, 0x2a820 ;  /* 0x0002a82012007836 */ /* 0x000fe20000000000 */
[----:B------:R-:W-:-:S02]  /*1f820*/  IADD3 R3, R3, R49, RZ ;  /* 0x0000003103037210 */ /* 0x000fc40007ffe0ff */
[----:B------:R-:W-:Y:S01]  /*1f830*/  LEA R28, P3, R2, UR4, 0x1 ;  /* 0x00000004021c7c11 */ /* 0x000fe2000f8608ff */
[----:B------:R-:W-:Y:S01]  /*1f840*/  VIADD R20, R50, 0x40 ;  /* 0x0000004032147836 */ /* 0x000fe20000000000 */
[----:B------:R-:W-:Y:S02]  /*1f850*/  PRMT R0, RZ, 0x654, R0 ;  /* 0x00000654ff007816 */ /* 0x000fe40000000000 */
[----:B------:R-:W-:Y:S01]  /*1f860*/  LEA.HI.X R48, R2, UR5, R3, 0x1, P3 ;  /* 0x0000000502307c11 */ /* 0x000fe200098f0c03 */
[----:B------:R-:W-:Y:S01]  /*1f870*/  BSSY B1, `(.L_x_1850) ;  /* 0x000000f000017945 */ /* 0x000fe20003800000 */
[----:B------:R-:W-:Y:S01]  /*1f880*/  ISETP.GE.AND P1, PT, R20, R57, PT ;  /* 0x000000391400720c */ /* 0x000fe20003f26270 */
[----:B-1----:R1:W-:Y:S01]  /*1f890*/  SYNCS.ARRIVE.TRANS64.RED.A1T0 RZ, [R0+URZ], RZ ;  /* 0x000000ff00ff79a7 */ /* 0x0023e2000810043f */
[----:B------:R2:W3:Y:S04]  /*1f8a0*/  SHFL.IDX PT, R20, R28, RZ, 0x181f ;  /* 0x00181fff1c147589 */ /* 0x0004e800000e0000 */
[----:B-1----:R2:W1:Y:S01]  /*1f8b0*/  SHFL.IDX PT, R0, R48, RZ, 0x181f ;  /* 0x00181fff30007589 */ /* 0x00246200000e0000 */
[----:B------:R-:W-:Y:S06]  /*1f8c0*/  @P2 BRA `(.L_x_1851) ;  /* 0x0000000000242947 */ /* 0x000fec0003800000 */
[----:B------:R-:W-:Y:S02]  /*1f8d0*/  ULDC UR4, c[0x0][0xac8] ;  /* 0x0002b20000047ab9 */ /* 0x000fe40000000800 */
[----:B------:R-:W-:Y:S02]  /*1f8e0*/  ISETP.GE.AND P2, PT, R192, UR4, PT ;  /* 0x00000004c0007c0c */ /* 0x000fe4000bf46270 */
[----:B------:R-:W-:-:S11]  /*1f8f0*/  ISETP.GE.AND P3, PT, R193, UR4, PT ;  /* 0x00000004c1007c0c */ /* 0x000fd6000bf66270 */
[CC--:B---3--:R-:W-:Y:S02]  /*1f900*/  @!P2 LEA R2, P4, R192.reuse, R20.reuse, 0x1 ;  /* 0x00000014c002a211 */ /* 0x0c8fe400078808ff */
[C---:B------:R-:W-:Y:S02]  /*1f910*/  @!P3 LEA R20, P5, R193.reuse, R20, 0x1 ;  /* 0x00000014c114b211 */ /* 0x040fe400078a08ff */
[-C--:B-1----:R-:W-:Y:S02]  /*1f920*/  @!P2 LEA.HI.X R3, R192, R0.reuse, R225, 0x1, P4 ;  /* 0x00000000c003a211 */ /* 0x082fe400020f0ce1 */
[----:B------:R-:W-:-:S03]  /*1f930*/  @!P3 LEA.HI.X R21, R193, R0, R224, 0x1, P5 ;  /* 0x00000000c115b211 */ /* 0x000fc600028f0ce0 */
[----:B-----5:R4:W-:Y:S04]  /*1f940*/  @!P2 ST.E.128 desc[UR60][R2.64], R4 ;  /* 0x000000040200a985 */ /* 0x0209e8000c101d3c */
[----:B------:R4:W-:Y:S02]  /*1f950*/  @!P3 ST.E.128 desc[UR60][R20.64], R32 ;  /* 0x000000201400b985 */ /* 0x0009e4000c101d3c */
.L_x_1851:
[----:B------:R-:W-:Y:S05]  /*1f960*/  BSYNC B1 ;  /* 0x0000000000017941 */ /* 0x000fea0003800000 */
.L_x_1850:
[----:B-1----:R1:W0:Y:S01]  /*1f970*/  SHFL.IDX PT, R0, R48, 0x1, 0x181f ;  /* 0x00381f0030007f89 */ /* 0x00222200000e0000 */
        /* <DEDUP_REMOVED lines=12> */
.L_x_1853:
[----:B------:R-:W-:Y:S05]  /*1fa40*/  BSYNC B1 ;  /* 0x0000000000017941 */ /* 0x000fea0003800000 */
.L_x_1852:
        /* <DEDUP_REMOVED lines=13> */
.L_x_1855:
[----:B------:R-:W-:Y:S05]  /*1fb20*/  BSYNC B1 ;  /* 0x0000000000017941 */ /* 0x000fea0003800000 */
.L_x_1854:
[----:B0-----:R-:W-:Y:S01]  /*1fb30*/  VIADD R0, R50, 0x60 ;  /* 0x0000006032007836 */ /* 0x001fe20000000000 */
[----:B-12---:R-:W0:Y:S04]  /*1fb40*/  SHFL.IDX PT, R48, R48, 0x3, 0x181f ;  /* 0x00781f0030307f89 */ /* 0x006e2800000e0000 */
[----:B------:R-:W-:Y:S01]  /*1fb50*/  ISETP.GE.AND P0, PT, R0, R57, PT ;  /* 0x000000390000720c */ /* 0x000fe20003f06270 */
[----:B----4-:R-:W1:-:S12]  /*1fb60*/  SHFL.IDX PT, R28, R28, 0x3, 0x181f ;  /* 0x00781f001c1c7f89 */ /* 0x010e5800000e0000 */
[----:B------:R-:W-:Y:S05]  /*1fb70*/  @P0 BRA `(.L_x_1856) ;  /* 0x0000000800e00947 */ /* 0x000fea0003800000 */
[----:B------:R-:W-:Y:S02]  /*1fb80*/  ULDC UR4, c[0x0][0xac8] ;  /* 0x0002b20000047ab9 */ /* 0x000fe40000000800 */
[----:B------:R-:W-:-:S13]  /*1fb90*/  ISETP.GE.AND P1, PT, R192, UR4, PT ;  /* 0x00000004c0007c0c */ /* 0x000fda000bf26270 */
[----:B-1----:R-:W-:-:S04]  /*1fba0*/  @!P1 LEA R2, P0, R192, R28, 0x1 ;  /* 0x0000001cc0029211 */ /* 0x002fc800078008ff */
[----:B0-----:R-:W-:Y:S02]  /*1fbb0*/  @!P1 LEA.HI.X R3, R192, R48, R225, 0x1, P0 ;  /* 0x00000030c0039211 */ /* 0x001fe400000f0ce1 */
[----:B------:R-:W-:-:S03]  /*1fbc0*/  ISETP.GE.AND P0, PT, R193, UR4, PT ;  /* 0x00000004c1007c0c */ /* 0x000fc6000bf06270 */
[----:B------:R2:W-:Y:S10]  /*1fbd0*/  @!P1 ST.E.128 desc[UR60][R2.64], R24 ;  /* 0x0000001802009985 */ /* 0x0005f4000c101d3c */
[----:B------:R-:W-:Y:S05]  /*1fbe0*/  @P0 BRA `(.L_x_1856) ;  /* 0x0000000800c40947 */ /* 0x000fea0003800000 */
[----:B--2---:R-:W-:-:S04]  /*1fbf0*/  LEA R2, P0, R193, R28, 0x1 ;  /* 0x0000001cc1027211 */ /* 0x004fc800078008ff */
[----:B------:R-:W-:-:S05]  /*1fc00*/  LEA.HI.X R3, R193, R48, R224, 0x1, P0 ;  /* 0x00000030c1037211 */ /* 0x000fca00000f0ce0 */
[----:B------:R4:W-:Y:S01]  /*1fc10*/  ST.E.128 desc[UR60][R2.64], R44 ;  /* 0x0000002c02007985 */ /* 0x0009e2000c101d3c */
[----:B------:R-:W-:Y:S05]  /*1fc20*/  BRA `(.L_x_1856) ;  /* 0x0000000800b47947 */ /* 0x000fea0003800000 */
.L_x_1848:
[----:B------:R-:W-:Y:S01]  /*1fc30*/  ULDC.64 UR4, c[0x0][0xc00] ;  /* 0x0003000000047ab9 */ /* 0x000fe20000000a00 */
[----:B------:R-:W2:Y:S01]  /*1fc40*/  LDC.64 R2, c[0x0][0xc00] ;  /* 0x00030000ff027b82 */ /* 0x000ea20000000a00 */
[----:B------:R-:W-:Y:S01]  /*1fc50*/  ISETP.NE.U32.AND P0, PT, RZ, UR4, PT ;  /* 0x00000004ff007c0c */ /* 0x000fe2000bf05070 */
[----:B------:R-:W-:-:S03]  /*1fc60*/  IMAD.MOV.U32 R6, RZ, RZ, RZ ;  /* 0x000000ffff067224 */ /* 0x000fc600078e00ff */
[----:B------:R-:W-:Y:S01]  /*1fc70*/  ISETP.NE.AND.EX P0, PT, RZ, UR5, PT, P0 ;  /* 0x00000005ff007c0c */ /* 0x000fe2000bf05300 */
[----:B------:R-:W-:Y:S02]  /*1fc80*/  ULDC.64 UR4, c[0x0][0xc08] ;  /* 0x0003020000047ab9 */ /* 0x000fe40000000a00 */
[----:B------:R-:W-:Y:S01]  /*1fc90*/  ISETP.NE.U32.AND P1, PT, RZ, UR4, PT ;  /* 0x00000004ff007c0c */ /* 0x000fe2000bf25070 */
[----:B------:R-:W3:Y:S03]  /*1fca0*/  LDC R21, c[0x0][0xbe8] ;  /* 0x0002fa00ff157b82 */ /* 0x000ee60000000800 */
[----:B------:R-:W-:Y:S01]  /*1fcb0*/  ISETP.NE.AND.EX P1, PT, RZ, UR5, PT, P1 ;  /* 0x00000005ff007c0c */ /* 0x000fe2000bf25310 */
[----:B--2---:R-:W-:-:S12]  /*1fcc0*/  IMAD.WIDE R2, R196, 0x4, R2 ;  /* 0x00000004c4027825 */ /* 0x004fd800078e0202 */
[----:B------:R-:W2:Y:S01]  /*1fcd0*/  @P1 LDC.64 R4, c[0x0][0xc08] ;  /* 0x00030200ff041b82 */ /* 0x000ea20000000a00 */
[----:B------:R-:W-:Y:S02]  /*1fce0*/  ULDC UR4, c[0x0][0xa88] ;  /* 0x0002a20000047ab9 */ /* 0x000fe40000000800 */
[----:B------:R-:W-:Y:S01]  /*1fcf0*/  IMAD.U32 R0, RZ, RZ, UR4 ;  /* 0x00000004ff007e24 */ /* 0x000fe2000f8e00ff */
[----:B------:R4:W5:Y:S01]  /*1fd00*/  @P0 LDG.E R6, desc[UR60][R2.64] ;  /* 0x0000003c02060981 */ /* 0x000962000c1e1900 */
[----:B--2---:R-:W-:-:S05]  /*1fd10*/  @P1 IMAD.WIDE R4, R196, 0x4, R4 ;  /* 0x00000004c4041825 */ /* 0x004fca00078e0204 */
[----:B------:R4:W5:Y:S01]  /*1fd20*/  @P1 LDG.E R0, desc[UR60][R4.64] ;  /* 0x0000003c04001981 */ /* 0x000962000c1e1900 */
[----:B---3--:R-:W-:Y:S01]  /*1fd30*/  ISETP.NE.AND P2, PT, R21, 0x1, PT ;  /* 0x000000011500780c */ /* 0x008fe20003f45270 */
[----:B------:R-:W2:-:S12]  /*1fd40*/  S2R R8, SR_TID.X ;  /* 0x0000000000087919 */ /* 0x000e980000002100 */
[----:B------:R-:W3:Y:S08]  /*1fd50*/  @P2 LDC R20, c[0x0][0xbec] ;  /* 0x0002fb00ff142b82 */ /* 0x000ef00000000800 */
[----:B------:R-:W0:Y:S01]  /*1fd60*/  @P2 LDC R25, c[0x0][0xbf0] ;  /* 0x0002fc00ff192b82 */ /* 0x000e220000000800 */
[----:B--2---:R-:W-:-:S05]  /*1fd70*/  VIADD R7, R8, 0xffffff80 ;  /* 0xffffff8008077836 */ /* 0x004fca0000000000 */
[----:B------:R-:W-:Y:S02]  /*1fd80*/  ISETP.GE.AND P3, PT, R7, 0x80, PT ;  /* 0x000000800700780c */ /* 0x000fe40003f66270 */
[----:B------:R-:W-:Y:S01]  /*1fd90*/  SHF.R.S32.HI R7, RZ, 0x1f, R196 ;  /* 0x0000001fff077819 */ /* 0x000fe200000114c4 */
[----:B----4-:R-:W-:Y:S10]  /*1fda0*/  @P1 BRA `(.L_x_1857) ;  /* 0x0000000000101947 */ /* 0x010ff40003800000 */
[----:B------:R-:W-:Y:S05]  /*1fdb0*/  @!P0 BRA `(.L_x_1857) ;  /* 0x00000000000c8947 */ /* 0x000fea0003800000 */
[----:B------:R-:W2:Y:S04]  /*1fdc0*/  LDG.E R5, desc[UR60][R2.64] ;  /* 0x0000003c02057981 */ /* 0x000ea8000c1e1900 */
[----:B-----5:R-:W2:Y:S02]  /*1fdd0*/  LDG.E R0, desc[UR60][R2.64+0x4] ;  /* 0x0000043c02007981 */ /* 0x020ea4000c1e1900 */
[----:B--2---:R-:W-:-:S07]  /*1fde0*/  IADD3 R0, -R5, R0, RZ ;  /* 0x0000000005007210 */ /* 0x004fce0007ffe1ff */
.L_x_1857:
[----:B------:R-:W-:Y:S01]  /*1fdf0*/  BSSY B1, `(.L_x_1858) ;  /* 0x000002c000017945 */ /* 0x000fe20003800000 */
[----:B------:R-:W-:Y:S02]  /*1fe00*/  SHF.R.S32.HI R10, RZ, 0x1f, R195 ;  /* 0x0000001fff0a7819 */ /* 0x000fe400000114c3 */
[----:B------:R-:W-:Y:S02]  /*1fe10*/  SEL R13, R196, RZ, !P0 ;  /* 0x000000ffc40d7207 */ /* 0x000fe40004000000 */
[----:B------:R-:W-:Y:S02]  /*1fe20*/  SEL R12, R7, RZ, !P0 ;  /* 0x000000ff070c7207 */ /* 0x000fe40004000000 */
[----:B-----5:R-:W-:Y:S01]  /*1fe30*/  SHF.R.S32.HI R11, RZ, 0x1f, R6 ;  /* 0x0000001fff0b7819 */ /* 0x020fe20000011406 */
[----:B------:R-:W-:Y:S06]  /*1fe40*/  @P3 BRA `(.L_x_1859) ;  /* 0x0000000000983947 */ /* 0x000fec0003800000 */
[----:B------:R-:W2:Y:S01]  /*1fe50*/  LDC R14, c[0x0][0xbe8] ;  /* 0x0002fa00ff0e7b82 */ /* 0x000ea20000000800 */
[----:B------:R-:W-:Y:S01]  /*1fe60*/  IADD3 R9, R187, -0x80, R8 ;  /* 0xffffff80bb097810 */ /* 0x000fe20007ffe008 */
[----:B--2---:R-:W-:-:S05]  /*1fe70*/  IMAD R2, R0, R14, RZ ;  /* 0x0000000e00027224 */ /* 0x004fca00078e02ff */
        /* <DEDUP_REMOVED lines=18> */
[----:B------:R-:W-:Y:S01]  /*1ffa0*/  IADD3 R7, -R5, RZ, RZ ;  /* 0x000000ff05077210 */ /* 0x000fe20007ffe1ff */
[----:B------:R-:W-:Y:S01]  /*1ffb0*/  IMAD R8, R13, UR5, R4 ;  /* 0x000000050d087c24 */ /* 0x000fe2000f8e0204 */
[----:B------:R-:W-:Y:S01]  /*1ffc0*/  IADD3 R2, P0, R5, R2, RZ ;  /* 0x0000000205027210 */ /* 0x000fe20007f1e0ff */
[----:B------:R-:W-:Y:S02]  /*1ffd0*/  ULDC.64 UR4, c[0x0][0xb88] ;  /* 0x0002e20000047ab9 */ /* 0x000fe40000000a00 */
        /* <DEDUP_REMOVED lines=13> */
.L_x_1859:
[----:B------:R-:W-:Y:S05]  /*200b0*/  BSYNC B1 ;  /* 0x0000000000017941 */ /* 0x000fea0003800000 */
.L_x_1858:
[----:B------:R-:W-:Y:S01]  /*200c0*/  ULDC.64 UR4, c[0x0][0xaa0] ;  /* 0x0002a80000047ab9 */ /* 0x000fe20000000a00 */
[----:B--2---:R-:W-:Y:S01]  /*200d0*/  IMAD R4, R194, 0x20, R199 ;  /* 0x00000020c2047824 */ /* 0x004fe200078e02c7 */
[----:B------:R-:W-:Y:S01]  /*200e0*/  BSSY B1, `(.L_x_1860) ;  /* 0x0000037000017945 */ /* 0x000fe20003800000 */
[----:B------:R-:W-:-:S03]  /*200f0*/  IMAD R3, R11, UR4, RZ ;  /* 0x000000040b037c24 */ /* 0x000fc6000f8e02ff */
[----:B------:R-:W-:Y:S01]  /*20100*/  IADD3 R9, R187, R4, RZ ;  /* 0x00000004bb097210 */ /* 0x000fe20007ffe0ff */
[C---:B------:R-:W-:Y:S02]  /*20110*/  IMAD R5, R6.reuse, UR5, R3 ;  /* 0x0000000506057c24 */ /* 0x040fe4000f8e0203 */
[----:B------:R-:W-:Y:S01]  /*20120*/  IMAD.WIDE.U32 R2, R6, UR4, RZ ;  /* 0x0000000406027c25 */ /* 0x000fe2000f8e00ff */
[----:B------:R-:W-:-:S03]  /*20130*/  ULDC.64 UR4, c[0x0][0xae8] ;  /* 0x0002ba0000047ab9 */ /* 0x000fc60000000a00 */
[----:B------:R-:W-:Y:S02]  /*20140*/  IMAD.IADD R3, R3, 0x1, R5 ;  /* 0x0000000103037824 */ /* 0x000fe400078e0205 */
[----:B------:R-:W-:Y:S02]  /*20150*/  IMAD R6, R10, UR4, RZ ;  /* 0x000000040a067c24 */ /* 0x000fe4000f8e02ff */
[----:B---3--:R-:W-:-:S04]  /*20160*/  @P2 IMAD.HI.U32 R4, R9, R20, RZ ;  /* 0x0000001409042227 */ /* 0x008fc800078e00ff */
[C---:B------:R-:W-:Y:S02]  /*20170*/  IMAD R7, R195.reuse, UR5, R6 ;  /* 0x00000005c3077c24 */ /* 0x040fe4000f8e0206 */
[----:B------:R-:W-:Y:S01]  /*20180*/  IMAD.WIDE.U32 R2, R195, UR4, R2 ;  /* 0x00000004c3027c25 */ /* 0x000fe2000f8e0002 */
[----:B------:R-:W-:-:S03]  /*20190*/  ULDC.64 UR4, c[0x0][0xaf0] ;  /* 0x0002bc0000047ab9 */ /* 0x000fc60000000a00 */
[----:B------:R-:W-:Y:S01]  /*201a0*/  IMAD.MOV.U32 R5, RZ, RZ, R9 ;  /* 0x000000ffff057224 */ /* 0x000fe200078e0009 */
[----:B0-----:R-:W-:Y:S01]  /*201b0*/  @P2 SHF.R.U32.HI R5, RZ, R25, R4 ;  /* 0x00000019ff052219 */ /* 0x001fe20000011604 */
        /* <DEDUP_REMOVED lines=14> */
[----:B------:R-:W-:Y:S01]  /*202a0*/  IMAD.IADD R6, R199, 0x1, R187 ;  /* 0x00000001c7067824 */ /* 0x000fe200078e02bb */
        /* <DEDUP_REMOVED lines=26> */
.L_x_1861:
[----:B------:R-:W-:Y:S05]  /*20450*/  BSYNC B1 ;  /* 0x0000000000017941 */ /* 0x000fea0003800000 */
.L_x_1860:
        /* <DEDUP_REMOVED lines=13> */
.L_x_1863:
[----:B------:R-:W-:Y:S05]  /*20530*/  BSYNC B1 ;  /* 0x0000000000017941 */ /* 0x000fea0003800000 */
.L_x_1862:
        /* <DEDUP_REMOVED lines=13> */
.L_x_1865:
[----:B------:R-:W-:Y:S05]  /*20610*/  BSYNC B1 ;  /* 0x0000000000017941 */ /* 0x000fea0003800000 */
.L_x_1864:
[----:B0-----:R-:W-:Y:S01]  /*20620*/  IADD3 R0, R6, 0x60, RZ ;  /* 0x0000006006007810 */ /* 0x001fe20007ffe0ff */
[----:B---3--:R-:W0:Y:S03]  /*20630*/  SHFL.IDX PT, R5, R5, 0x3, 0x181f ;  /* 0x00781f0005057f89 */ /* 0x008e2600000e0000 */
        /* <DEDUP_REMOVED lines=12> */
.L_x_1856:
[----:B------:R-:W-:Y:S05]  /*20700*/  BSYNC B0 ;  /* 0x0000000000007941 */ /* 0x000fea0003800000 */
.L_x_1847:
[----:B------:R-:W-:Y:S02]  /*20710*/  ULDC UR4, c[0x0][0xc3c] ;  /* 0x00030f0000047ab9 */ /* 0x000fe40000000800 */
[----:B-1----:R-:W-:-:S13]  /*20720*/  ISETP.GE.AND P0, PT, R31, UR4, PT ;  /* 0x000000041f007c0c */ /* 0x002fda000bf06270 */
[----:B------:R-:W-:Y:S05]  /*20730*/  @!P0 BRA `(.L_x_1866) ;  /* 0xfffffe0800e48947 */ /* 0x000fea000383ffff */
[----:B------:R-:W-:Y:S05]  /*20740*/  BRA `(.L_x_1566) ;  /* 0x0000007400387947 */ /* 0x000fea0003800000 */
.L_x_1564:
        /* <DEDUP_REMOVED lines=16> */
.L_x_1867:
        /* <DEDUP_REMOVED lines=31> */
[----:B------:R-:W1:Y:S02]  /*20a40*/  SHFL.IDX PT, R6, R8, 0x1f, 0x1f ;  /* 0x03e01f0008067f89 */ /* 0x000e6400000e0000 */
[----:B-1----:R-:W-:-:S04]  /*20a50*/  IMAD R6, R6, UR5, RZ ;  /* 0x0000000506067c24 */ /* 0x002fc8000f8e02ff */
[----:B------:R-:W-:Y:S01]  /*20a60*/  IMAD.MOV.U32 R3, RZ, RZ, R6 ;  /* 0x000000ffff037224 */ /* 0x000fe200078e0006 */
[----:B0-----:R-:W-:-:S13]  /*20a70*/  ISETP.GT.AND P6, PT, R6, UR6, PT ;  /* 0x0000000606007c0c */ /* 0x001fda000bfc4270 */
[----:B------:R-:W-:Y:S05]  /*20a80*/  @P6 BRA `(.L_x_1869) ;  /* 0x0000000000986947 */ /* 0x000fea0003800000 */
[----:B------:R-:W0:Y:S01]  /*20a90*/  LDC R10, c[0x0][0xc3c] ;  /* 0x00030f00ff0a7b82 */ /* 0x000e220000000800 */
[----:B------:R-:W-:Y:S01]  /*20aa0*/  IMAD.MOV.U32 R6, RZ, RZ, R3 ;  /* 0x000000ffff067224 */ /* 0x000fe200078e0003 */
[----:B------:R-:W-:Y:S01]  /*20ab0*/  UMOV UR4, URZ ;  /* 0x0000003f00047c82 */ /* 0x000fe20008000000 */
[----:B------:R-:W-:Y:S01]  /*20ac0*/  ULDC UR7, c[0x0][0xc3c] ;  /* 0x00030f0000077ab9 */ /* 0x000fe20000000800 */
[----:B------:R-:W-:-:S05]  /*20ad0*/  ULDC UR5, c[0x0][0xc38] ;  /* 0x00030e0000057ab9 */ /* 0x000fca0000000800 */
.L_x_1873:
[----:B------:R-:W-:Y:S01]  /*20ae0*/  UIADD3 UR4, UR4, 0x1f, URZ ;  /* 0x0000001f04047890 */ /* 0x000fe2000fffe03f */
[----:B------:R-:W-:-:S05]  /*20af0*/  MOV R19, UR7 ;  /* 0x0000000700137c02 */ /* 0x000fca0008000f00 */
        /* <DEDUP_REMOVED lines=10> */
.L_x_1872:
[----:B------:R-:W-:Y:S05]  /*20ba0*/  BSYNC B0 ;  /* 0x0000000000007941 */ /* 0x000fea0003800000 */
.L_x_1871:
[----:B0----5:R-:W0:Y:S02]  /*20bb0*/  SHFL.UP PT, R2, R4, 0x1, RZ ;  /* 0x0420000004027989 */ /* 0x021e2400000e00ff */
[----:B0-----:R-:W-:-:S05]  /*20bc0*/  SEL R3, R2, RZ, P1 ;  /* 0x000000ff02037207 */ /* 0x001fca0000800000 */
[----:B------:R-:W-:-:S05]  /*20bd0*/  IMAD.IADD R3, R4, 0x1, R3 ;  /* 0x0000000104037824 */ /* 0x000fca00078e0203 */
        /* <DEDUP_REMOVED lines=17> */
.L_x_1869:
[----:B------:R-:W-:-:S04]  /*20cf0*/  IMAD.IADD R13, R6, 0x1, -R3 ;  /* 0x00000001060d7824 */ /* 0x000fc800078e0a03 */
[----:B------:R-:W-:-:S05]  /*20d00*/  IMAD R2, R8, UR5, R13 ;  /* 0x0000000508027c24 */ /* 0x000fca000f8e020d */
[----:B------:R-:W-:Y:S02]  /*20d10*/  ISETP.GT.AND P0, PT, R2, UR6, PT ;  /* 0x0000000602007c0c */ /* 0x000fe4000bf04270 */
[----:B------:R-:W0:Y:S11]  /*20d20*/  LDC.64 R2, c[0x0][0xc90] ;  /* 0x00032400ff027b82 */ /* 0x000e360000000a00 */
[----:B------:R-:W-:-:S04]  /*20d30*/  VOTE.ANY R9, PT, !P0 ;  /* 0x0000000000097806 */ /* 0x000fc800040e0100 */
[----:B------:R-:W1:Y:S02]  /*20d40*/  POPC R15, R9 ;  /* 0x00000009000f7309 */ /* 0x000e640000000000 */
[----:B-1----:R-:W-:-:S05]  /*20d50*/  IADD3 R19, R15, UR4, RZ ;  /* 0x000000040f137c10 */ /* 0x002fca000fffe0ff */
        /* <DEDUP_REMOVED lines=13> */
.L_x_1874:
[----:B---3--:R-:W-:Y:S01]  /*20e30*/  IMAD R16, R16, UR5, R13 ;  /* 0x0000000510107c24 */ /* 0x008fe2000f8e020d */
[----:B------:R-:W-:Y:S01]  /*20e40*/  IABS R2, R6 ;  /* 0x0000000600027213 */ /* 0x000fe20000000000 */
[----:B01----:R-:W-:-:S03]  /*20e50*/  IMAD.MOV R11, RZ, RZ, -R3 ;  /* 0x000000ffff0b7224 */ /* 0x003fc600078e0a03 */
[----:B--2---:R-:W-:Y:S01]  /*20e60*/  IADD3 R9, -R16, UR6, RZ ;  /* 0x0000000610097c10 */ /* 0x004fe2000fffe1ff */
[----:B------:R-:W-:Y:S01]  /*20e70*/  IMAD.MOV R10, RZ, RZ, -R2 ;  /* 0x000000ffff0a7224 */ /* 0x000fe200078e0a02 */
[----:B------:R-:W-:Y:S01]  /*20e80*/  MOV R2, RZ ;  /* 0x000000ff00027202 */ /* 0x000fe20000000f00 */
[----:B------:R-:W-:Y:S01]  /*20e90*/  IMAD R11, R11, R12, RZ ;  /* 0x0000000c0b0b7224 */ /* 0x000fe200078e02ff */
[----:B------:R-:W-:-:S03]  /*20ea0*/  IABS R8, R9 ;  /* 0x0000000900087213 */ /* 0x000fc60000000000 */
        /* <DEDUP_REMOVED lines=12> */
[----:B------:R-:W-:-:S06]  /*20f70*/  @P0 IADD3 R2, R2, 0x1, RZ ;  /* 0x0000000102020810 */ /* 0x000fcc0007ffe0ff */
[----:B------:R-:W-:Y:S01]  /*20f80*/  @!P2 IMAD.MOV R2, RZ, RZ, -R2 ;  /* 0x000000ffff02a224 */ /* 0x000fe200078e0a02 */
[----:B------:R-:W-:-:S05]  /*20f90*/  @!P1 LOP3.LUT R2, RZ, R6, RZ, 0x33, !PT ;  /* 0x00000006ff029212 */ /* 0x000fca00078e33ff */
[----:B------:R-:W-:Y:S02]  /*20fa0*/  IMAD R8, R7, R2, RZ ;  /* 0x0000000207087224 */ /* 0x000fe400078e02ff */
[----:B------:R-:W-:Y:S02]  /*20fb0*/  IMAD.MOV R2, RZ, RZ, -R2 ;  /* 0x000000ffff027224 */ /* 0x000fe400078e0a02 */
[----:B------:R-:W-:Y:S02]  /*20fc0*/  IMAD.MOV R10, RZ, RZ, -R8 ;  /* 0x000000ffff0a7224 */ /* 0x000fe400078e0a08 */
[----:B------:R-:W-:Y:S02]  /*20fd0*/  IMAD R13, R6, R2, R9 ;  /* 0x00000002060d7224 */ /* 0x000fe400078e0209 */
[----:B------:R-:W-:Y:S01]  /*20fe0*/  IMAD.MOV.U32 R2, RZ, RZ, RZ ;  /* 0x000000ffff027224 */ /* 0x000fe200078e00ff */
[----:B------:R-:W-:-:S04]  /*20ff0*/  VIADDMNMX R18, R10, UR5, R7, PT ;  /* 0x000000050a127c46 */ /* 0x000fc8000b800107 */
[-C--:B------:R-:W-:Y:S02]  /*21000*/  IABS R10, R18.reuse ;  /* 0x00000012000a7213 */ /* 0x080fe40000000000 */
[----:B------:R-:W-:Y:S02]  /*21010*/  IABS R6, R18 ;  /* 0x0000001200067213 */ /* 0x000fe40000000000 */
[----:B------:R-:W0:Y:S08]  /*21020*/  I2F.RP R7, R10 ;  /* 0x0000000a00077306 */ /* 0x000e300000209400 */
[----:B0-----:R-:W0:Y:S02]  /*21030*/  MUFU.RCP R7, R7 ;  /* 0x0000000700077308 */ /* 0x001e240000001000 */
[----:B0-----:R-:W-:-:S06]  /*21040*/  VIADD R3, R7, 0xffffffe ;  /* 0x0ffffffe07037836 */ /* 0x001fcc0000000000 */
[----:B------:R-:W0:Y:S02]  /*21050*/  F2I.FTZ.U32.TRUNC.NTZ R3, R3 ;  /* 0x0000000300037305 */ /* 0x000e24000021f000 */
[----:B0-----:R-:W-:-:S05]  /*21060*/  IADD3 R11, RZ, -R3, RZ ;  /* 0x80000003ff0b7210 */ /* 0x001fca0007ffe0ff */
[----:B------:R-:W-:Y:S01]  /*21070*/  IMAD.MOV.U32 R9, RZ, RZ, R11 ;  /* 0x000000ffff097224 */ /* 0x000fe200078e000b */
[----:B------:R-:W-:-:S03]  /*21080*/  IABS R11, R13 ;  /* 0x0000000d000b7213 */ /* 0x000fc60000000000 */
[----:B------:R-:W-:-:S04]  /*21090*/  IMAD R9, R9, R10, RZ ;  /* 0x0000000a09097224 */ /* 0x000fc800078e02ff */
[----:B------:R-:W-:-:S04]  /*210a0*/  IMAD.HI.U32 R2, R3, R9, R2 ;  /* 0x0000000903027227 */ /* 0x000fc800078e0002 */
[----:B------:R-:W-:Y:S02]  /*210b0*/  IMAD.MOV R3, RZ, RZ, -R6 ;  /* 0x000000ffff037224 */ /* 0x000fe400078e0a06 */
[----:B------:R-:W-:-:S04]  /*210c0*/  IMAD.HI.U32 R2, R2, R11, RZ ;  /* 0x0000000b02027227 */ /* 0x000fc800078e00ff */
[----:B------:R-:W-:-:S05]  /*210d0*/  IMAD R3, R2, R3, R11 ;  /* 0x0000000302037224 */ /* 0x000fca00078e020b */
[----:B------:R-:W-:-:S13]  /*210e0*/  ISETP.GT.U32.AND P1, PT, R10, R3, PT ;  /* 0x000000030a00720c */ /* 0x000fda0003f24070 */
[----:B------:R-:W-:Y:S01]  /*210f0*/  @!P1 IMAD.IADD R3, R3, 0x1, -R10 ;  /* 0x0000000103039824 */ /* 0x000fe200078e0a0a */
[----:B------:R-:W-:Y:S02]  /*21100*/  @!P1 IADD3 R2, R2, 0x1, RZ ;  /* 0x0000000102029810 */ /* 0x000fe40007ffe0ff */
[----:B------:R-:W-:Y:S02]  /*21110*/  ISETP.NE.AND P1, PT, R18, RZ, PT ;  /* 0x000000ff1200720c */ /* 0x000fe40003f25270 */
[----:B------:R-:W-:Y:S02]  /*21120*/  ISETP.GE.U32.AND P0, PT, R3, R10, PT ;  /* 0x0000000a0300720c */ /* 0x000fe40003f06070 */
[----:B------:R-:W-:-:S04]  /*21130*/  LOP3.LUT R3, R13, R18, RZ, 0x3c, !PT ;  /* 0x000000120d037212 */ /* 0x000fc800078e3cff */
[----:B------:R-:W-:Y:S01]  /*21140*/  ISETP.GE.AND P2, PT, R3, RZ, PT ;  /* 0x000000ff0300720c */ /* 0x000fe20003f46270 */
[----:B------:R-:W-:-:S06]  /*21150*/  IMAD.IADD R3, R13, 0x1, R8 ;  /* 0x000000010d037824 */ /* 0x000fcc00078e0208 */
[----:B------:R-:W-:-:S06]  /*21160*/  @P0 VIADD R2, R2, 0x1 ;  /* 0x0000000102020836 */ /* 0x000fcc0000000000 */
[----:B------:R-:W-:Y:S01]  /*21170*/  @!P2 IMAD.MOV R2, RZ, RZ, -R2 ;  /* 0x000000ffff02a224 */ /* 0x000fe200078e0a02 */
[----:B------:R-:W-:Y:S01]  /*21180*/  @!P1 LOP3.LUT R2, RZ, R18, RZ, 0x33, !PT ;  /* 0x00000012ff029212 */ /* 0x000fe200078e33ff */
[----:B------:R-:W-:-:S03]  /*21190*/  IMAD.MOV R18, RZ, RZ, -R18 ;  /* 0x000000ffff127224 */ /* 0x000fc600078e0a12 */
[----:B------:R-:W-:Y:S01]  /*211a0*/  LOP3.LUT R17, RZ, R2, RZ, 0x33, !PT ;  /* 0x00000002ff117212 */ /* 0x000fe200078e33ff */
[----:B------:R-:W-:-:S03]  /*211b0*/  IMAD R18, R2, R18, R3 ;  /* 0x0000001202127224 */ /* 0x000fc600078e0203 */
[----:B------:R-:W-:Y:S01]  /*211c0*/  IADD3 R17, R4, R17, RZ ;  /* 0x0000001104117210 */ /* 0x000fe20007ffe0ff */
[----:B------:R-:W-:Y:S06]  /*211d0*/  BRA `(.L_x_1875) ;  /* 0x00000000000c7947 */ /* 0x000fec0003800000 */
.L_x_1870:
[----:B------:R-:W-:Y:S02]  /*211e0*/  IMAD.MOV.U32 R17, RZ, RZ, RZ ;  /* 0x000000ffff117224 */ /* 0x000fe400078e00ff */
[----:B------:R-:W-:Y:S02]  /*211f0*/  IMAD.U32 R16, RZ, RZ, UR6 ;  /* 0x00000006ff107e24 */ /* 0x000fe4000f8e00ff */
[----:B------:R-:W-:-:S07]  /*21200*/  IMAD.MOV.U32 R18, RZ, RZ, RZ ;  /* 0x000000ffff127224 */ /* 0x000fce00078e00ff */
.L_x_1875:
[----:B------:R-:W-:-:S13]  /*21210*/  ISETP.NE.AND P0, PT, R5, RZ, PT ;  /* 0x000000ff0500720c */ /* 0x000fda0003f05270 */
[----:B------:R-:W0:Y:S01]  /*21220*/  @!P0 S2R R3, SR_CgaCtaId ;  /* 0x0000000000038919 */ /* 0x000e220000008800 */
[----:B------:R-:W-:-:S04]  /*21230*/  @!P0 MOV R2, 0x400 ;  /* 0x0000040000028802 */ /* 0x000fc80000000f00 */
[----:B0-----:R-:W-:-:S05]  /*21240*/  @!P0 LEA R2, R3, R2, 0x18 ;  /* 0x0000000203028211 */ /* 0x001fca00078ec0ff */
[----:B------:R0:W-:Y:S01]  /*21250*/  @!P0 STS.128 [R2+0x2a8d0], R16 ;  /* 0x02a8d01002008388 */ /* 0x0001e20000000c00 */
[----:B------:R-:W-:Y:S06]  /*21260*/  BAR.ARV 0x5, 0x180 ;  /* 0x0146000000007b1d */ /* 0x000fec0000002000 */
.L_x_1868:
[----:B------:R2:W-:Y:S01]  /*21270*/  STL [R1+0x28], RZ ;  /* 0x000028ff01007387 */ /* 0x0005e20000100800 */
[----:B------:R-:W-:Y:S01]  /*21280*/  ULDC UR4, c[0x0][0xc3c] ;  /* 0x00030f0000047ab9 */ /* 0x000fe20000000800 */
[----:B------:R-:W-:Y:S01]  /*21290*/  IMAD.MOV.U32 R29, RZ, RZ, 0x1 ;  /* 0x00000001ff1d7424 */ /* 0x000fe200078e00ff */
[----:B-1----:R-:W-:Y:S02]  /*212a0*/  ISETP.GE.AND P0, PT, R19, UR4, PT ;  /* 0x0000000413007c0c */ /* 0x002fe4000bf06270 */
[----:B------:R-:W-:-:S11]  /*212b0*/  MOV R27, RZ ;  /* 0x000000ff001b7202 */ /* 0x000fd60000000f00 */
[----:B--2---:R-:W-:Y:S05]  /*212c0*/  @P0 BRA `(.L_x_1876) ;  /* 0x0000006400740947 */ /* 0x004fea0003800000 */
[----:B0-----:R-:W2:Y:S01]  /*212d0*/  LDL R2, [R1+0x40] ;  /* 0x0000400001027983 */ /* 0x001ea20000100800 */
[----:B------:R-:W0:Y:S01]  /*212e0*/  S2UR UR5, SR_CgaCtaId ;  /* 0x00000000000579c3 */ /* 0x000e220000008800 */
[----:B------:R-:W-:Y:S01]  /*212f0*/  LOP3.LUT R4, R0, 0x7f, RZ, 0xc0, !PT ;  /* 0x0000007f00047812 */ /* 0x000fe200078ec0ff */
[----:B------:R-:W-:Y:S01]  /*21300*/  BSSY B8, `(.L_x_1876) ;  /* 0x0000659000087945 */ /* 0x000fe20003800000 */
[----:B------:R1:W-:Y:S01]  /*21310*/  STL [R1+0x28], RZ ;  /* 0x000028ff01007387 */ /* 0x0003e20000100800 */
[----:B------:R-:W-:Y:S01]  /*21320*/  IMAD.MOV.U32 R31, RZ, RZ, 0x1 ;  /* 0x00000001ff1f7424 */ /* 0x000fe200078e00ff */
[----:B------:R-:W-:Y:S01]  /*21330*/  MOV R25, RZ ;  /* 0x000000ff00197202 */ /* 0x000fe20000000f00 */
[----:B------:R-:W-:Y:S01]  /*21340*/  IMAD.SHL.U32 R36, R4, 0x8, RZ ;  /* 0x0000000804247824 */ /* 0x000fe200078e00ff */
[----:B------:R-:W-:Y:S01]  /*21350*/  ULDC.64 UR36, c[0x0][0x198] ;  /* 0x0000660000247ab9 */ /* 0x000fe20000000a00 */
[----:B------:R-:W-:Y:S01]  /*21360*/  IMAD.MOV.U32 R27, RZ, RZ, RZ ;  /* 0x000000ffff1b7224 */ /* 0x000fe200078e00ff */
[----:B------:R-:W-:Y:S01]  /*21370*/  ULDC UR38, c[0x0][0xc] ;  /* 0x0000030000267ab9 */ /* 0x000fe20000000800 */
[----:B------:R-:W-:Y:S01]  /*21380*/  IMAD.MOV.U32 R29, RZ, RZ, 0x1 ;  /* 0x00000001ff1d7424 */ /* 0x000fe200078e00ff */
[----:B--2---:R-:W-:Y:S01]  /*21390*/  R2UR UR4, R2 ;  /* 0x00000000020472ca */ /* 0x004fe200000e0000 */
[----:B------:R-:W-:-:S05]  /*213a0*/  IMAD.SHL.U32 R2, R0, 0x8, RZ ;  /* 0x0000000800027824 */ /* 0x000fca00078e00ff */
[C---:B------:R-:W-:Y:S02]  /*213b0*/  LOP3.LUT R3, R2.reuse, 0x1f8, RZ, 0xc0, !PT ;  /* 0x000001f802037812 */ /* 0x040fe400078ec0ff */
[----:B------:R-:W-:Y:S02]  /*213c0*/  LOP3.LUT R2, R2, 0x38, RZ, 0xc0, !PT ;  /* 0x0000003802027812 */ /* 0x000fe400078ec0ff */
[----:B------:R-:W-:Y:S01]  /*213d0*/  LOP3.LUT R3, R3, 0x38, R0, 0x78, !PT ;  /* 0x0000003803037812 */ /* 0x000fe200078e7800 */
[----:B------:R-:W-:Y:S02]  /*213e0*/  IMAD.SHL.U32 R0, R0, 0x10, RZ ;  /* 0x0000001000007824 */ /* 0x000fe400078e00ff */
        /* <DEDUP_REMOVED lines=8> */
[----:B------:R-:W-:-:S03]  /*21470*/  LOP3.LUT R0, R2, 0x80, RZ, 0xfc, !PT ;  /* 0x0000008002007812 */ /* 0x000fc600078efcff */
[----:B-1----:R-:W-:-:S07]  /*21480*/  IMAD R37, R36, 0x2, R23 ;  /* 0x0000000224257824 */ /* 0x002fce00078e0217 */
.L_x_1993:
[----:B------:R-:W-:Y:S05]  /*21490*/  YIELD ;  /* 0x0000000000007946 */ /* 0x000fea0003800000 */
[----:B------:R-:W-:Y:S01]  /*214a0*/  ULDC.64 UR4, c[0x0][0xa28] ;  /* 0x00028a0000047ab9 */ /* 0x000fe20000000a00 */
[----:B------:R-:W-:Y:S01]  /*214b0*/  MOV R11, RZ ;  /* 0x000000ff000b7202 */ /* 0x000fe20000000f00 */
[----:B0-----:R-:W0:Y:S01]  /*214c0*/  LDC.64 R4, c[0x0][0xa00] ;  /* 0x00028000ff047b82 */ /* 0x001e220000000a00 */
[----:B------:R-:W-:Y:S01]  /*214d0*/  ISETP.NE.U32.AND P0, PT, RZ, UR4, PT ;  /* 0x00000004ff007c0c */ /* 0x000fe2000bf05070 */
[----:B------:R-:W-:-:S03]  /*214e0*/  ULDC.64 UR6, c[0x0][0xa10] ;  /* 0x0002840000067ab9 */ /* 0x000fc60000000a00 */
[----:B------:R-:W-:Y:S01]  /*214f0*/  ISETP.NE.AND.EX P0, PT, RZ, UR5, PT, P0 ;  /* 0x00000005ff007c0c */ /* 0x000fe2000bf05300 */
[----:B------:R-:W-:-:S12]  /*21500*/  ULDC.64 UR4, c[0x0][0xa18] ;  /* 0x0002860000047ab9 */ /* 0x000fd80000000a00 */
[----:B-1----:R-:W1:Y:S01]  /*21510*/  @P0 LDC.64 R2, c[0x0][0xa28] ;  /* 0x00028a00ff020b82 */ /* 0x002e620000000a00 */
[----:B------:R-:W-:Y:S01]  /*21520*/  ISETP.NE.U32.AND P1, PT, RZ, UR6, PT ;  /* 0x00000006ff007c0c */ /* 0x000fe2000bf25070 */
[----:B-1----:R-:W-:-:S05]  /*21530*/  @P0 IMAD.WIDE R2, R19, 0x4, R2 ;  /* 0x0000000413020825 */ /* 0x002fca00078e0202 */
[----:B--2---:R1:W2:Y:S01]  /*21540*/  @P0 LDG.E R11, desc[UR60][R2.64] ;  /* 0x0000003c020b0981 */ /* 0x0042a2000c1e1900 */
[----:B------:R-:W-:Y:S01]  /*21550*/  ISETP.NE.U32.AND P0, PT, RZ, UR4, PT ;  /* 0x00000004ff007c0c */ /* 0x000fe2000bf05070 */
[----:B------:R-:W-:Y:S01]  /*21560*/  IMAD.MOV.U32 R35, RZ, RZ, RZ ;  /* 0x000000ffff237224 */ /* 0x000fe200078e00ff */
[----:B------:R-:W-:Y:S01]  /*21570*/  ISETP.NE.AND.EX P1, PT, RZ, UR7, PT, P1 ;  /* 0x00000007ff007c0c */ /* 0x000fe2000bf25310 */
[----:B------:R-:W-:Y:S01]  /*21580*/  IMAD.MOV.U32 R0, RZ, RZ, RZ ;  /* 0x000000ffff007224 */ /* 0x000fe200078e00ff */
[----:B------:R-:W-:Y:S01]  /*21590*/  ISETP.NE.AND.EX P2, PT, RZ, UR5, PT, P0 ;  /* 0x00000005ff007c0c */ /* 0x000fe2000bf45300 */
[----:B------:R-:W-:Y:S01]  /*215a0*/  ULDC.64 UR4, c[0x0][0xa00] ;  /* 0x0002800000047ab9 */ /* 0x000fe20000000a00 */
[----:B0-----:R-:W-:Y:S01]  /*215b0*/  IMAD.WIDE R4, R19, 0x4, R4 ;  /* 0x0000000413047825 */ /* 0x001fe200078e0204 */
[----:B------:R-:W-:Y:S01]  /*215c0*/  ISETP.NE.U32.AND P0, PT, RZ, UR4, PT ;  /* 0x00000004ff007c0c */ /* 0x000fe2000bf05070 */
[----:B-1----:R-:W0:Y:S03]  /*215d0*/  LDC.64 R2, c[0x0][0xa10] ;  /* 0x00028400ff027b82 */ /* 0x002e260000000a00 */
[----:B------:R-:W-:-:S06]  /*215e0*/  ISETP.NE.AND.EX P0, PT, RZ, UR5, PT, P0 ;  /* 0x00000005ff007c0c */ /* 0x000fcc000bf05300 */
[----:B------:R-:W1:Y:S07]  /*215f0*/  @P2 LDC.64 R6, c[0x0][0xa18] ;  /* 0x00028600ff062b82 */ /* 0x000e6e0000000a00 */
[----:B------:R-:W5:Y:S01]  /*21600*/  @P0 LDG.E R35, desc[UR60][R4.64] ;  /* 0x0000003c04230981 */ /* 0x000f62000c1e1900 */
[----:B0-----:R-:W-:-:S05]  /*21610*/  IMAD.WIDE R2, R19, 0x4, R2 ;  /* 0x0000000413027825 */ /* 0x001fca00078e0202 */
[----:B------:R-:W5:Y:S01]  /*21620*/  @P1 LDG.E R0, desc[UR60][R2.64] ;  /* 0x0000003c02001981 */ /* 0x000f62000c1e1900 */
[----:B------:R-:W-:Y:S02]  /*21630*/  ULDC UR4, c[0x0][0x288] ;  /* 0x0000a20000047ab9 */ /* 0x000fe40000000800 */
[----:B------:R-:W-:Y:S01]  /*21640*/  IMAD.U32 R32, RZ, RZ, UR4 ;  /* 0x00000004ff207e24 */ /* 0x000fe2000f8e00ff */
[----:B------:R-:W-:Y:S02]  /*21650*/  ULDC.64 UR4, c[0x0][0x418] ;  /* 0x0001060000047ab9 */ /* 0x000fe40000000a00 */
[----:B------:R-:W-:-:S03]  /*21660*/  UISETP.NE.U32.AND UP0, UPT, UR4, URZ, UPT ;  /* 0x0000003f0400728c */ /* 0x000fc6000bf05070 */
[----:B------:R-:W-:Y:S01]  /*21670*/  ULDC UR4, c[0x0][0x424] ;  /* 0x0001090000047ab9 */ /* 0x000fe20000000800 */
[----:B------:R-:W-:Y:S01]  /*21680*/  UISETP.NE.AND.EX UP0, UPT, UR5, URZ, UPT, UP0 ;  /* 0x0000003f0500728c */ /* 0x000fe2000bf05300 */
[----:B-1----:R-:W-:Y:S02]  /*21690*/  @P2 IMAD.WIDE R6, R19, 0x4, R6 ;  /* 0x0000000413062825 */ /* 0x002fe400078e0206 */
[----:B------:R-:W-:Y:S01]  /*216a0*/  ULDC UR5, c[0x0][0x2f0] ;  /* 0x0000bc0000057ab9 */ /* 0x000fe20000000800 */
[----:B------:R-:W-:Y:S02]  /*216b0*/  USEL UR4, UR4, 0x1, UP0 ;  /* 0x0000000104047887 */ /* 0x000fe40008000000 */
[----:B------:R0:W5:Y:S02]  /*216c0*/  @P2 LDG.E R32, desc[UR60][R6.64] ;  /* 0x0000003c06202981 */ /* 0x000164000c1e1900 */
[----:B------:R-:W-:-:S03]  /*216d0*/  UIMAD UR4, UR4, UR5, URZ ;  /* 0x00000005040472a4 */ /* 0x000fc6000f8e023f */
[----:B------:R-:W-:-:S03]  /*216e0*/  ULDC UR5, c[0x0][0x348] ;  /* 0x0000d20000057ab9 */ /* 0x000fc60000000800 */
[----:B------:R-:W-:Y:S01]  /*216f0*/  MOV R10, UR4 ;  /* 0x00000004000a7c02 */ /* 0x000fe20008000f00 */
[----:B0-----:R-:W-:Y:S01]  /*21700*/  IMAD.U32 R6, RZ, RZ, UR5 ;  /* 0x00000005ff067e24 */ /* 0x001fe2000f8e00ff */
[----:B--2---:R0:W-:Y:S01]  /*21710*/  STL [R1+0x4], R11 ;  /* 0x0000040b01007387 */ /* 0x0041e20000100800 */
[----:B------:R-:W-:Y:S05]  /*21720*/  @P2 BRA `(.L_x_1877) ;  /* 0x0000000000102947 */ /* 0x000fea0003800000 */
[----:B------:R-:W-:Y:S05]  /*21730*/  @!P0 BRA `(.L_x_1877) ;  /* 0x00000000000c8947 */ /* 0x000fea0003800000 */
[----:B------:R-:W2:Y:S04]  /*21740*/  LDG.E R7, desc[UR60][R4.64] ;  /* 0x0000003c04077981 */ /* 0x000ea8000c1e1900 */
[----:B-----5:R-:W2:Y:S02]  /*21750*/  LDG.E R32, desc[UR60][R4.64+0x4] ;  /* 0x0000043c04207981 */ /* 0x020ea4000c1e1900 */
[----:B--2---:R-:W-:-:S07]  /*21760*/  IMAD.IADD R32, R32, 0x1, -R7 ;  /* 0x0000000120207824 */ /* 0x004fce00078e0a07 */
.L_x_1877:
[----:B------:R-:W-:Y:S02]  /*21770*/  ULDC.64 UR4, c[0x0][0xa20] ;  /* 0x0002880000047ab9 */ /* 0x000fe40000000a00 */
[----:B------:R-:W-:-:S04]  /*21780*/  ISETP.NE.U32.AND P0, PT, RZ, UR4, PT ;  /* 0x00000004ff007c0c */ /* 0x000fc8000bf05070 */
[----:B------:R-:W-:-:S13]  /*21790*/  ISETP.NE.AND.EX P0, PT, RZ, UR5, PT, P0 ;  /* 0x00000005ff007c0c */ /* 0x000fda000bf05300 */
[----:B------:R-:W-:Y:S05]  /*217a0*/  @!P0 BRA `(.L_x_1878) ;  /* 0x0000000000108947 */ /* 0x000fea0003800000 */
[----:B------:R-:W1:Y:S02]  /*217b0*/  LDC.64 R4, c[0x0][0xa20] ;  /* 0x00028800ff047b82 */ /* 0x000e640000000a00 */
[----:B-1----:R-:W-:-:S05]  /*217c0*/  IMAD.WIDE R4, R19, 0x4, R4 ;  /* 0x0000000413047825 */ /* 0x002fca00078e0204 */
[----:B------:R1:W5:Y:S01]  /*217d0*/  LDG.E R10, desc[UR60][R4.64] ;  /* 0x0000003c040a7981 */ /* 0x000362000c1e1900 */
[----:B------:R-:W-:Y:S05]  /*217e0*/  BRA `(.L_x_1879) ;  /* 0x0000000000247947 */ /* 0x000fea0003800000 */
.L_x_1878:
        /* <DEDUP_REMOVED lines=9> */
.L_x_1879:
[----:B-1----:R-:W2:Y:S01]  /*21880*/  @P1 LDG.E R5, desc[UR60][R2.64] ;  /* 0x0000003c02051981 */ /* 0x002ea2000c1e1900 */
[----:B------:R-:W1:Y:S03]  /*21890*/  LDC R7, c[0x0][0x448] ;  /* 0x00011200ff077b82 */ /* 0x000e660000000800 */
[----:B------:R3:W2:Y:S01]  /*218a0*/  @P1 LDG.E R4, desc[UR60][R2.64+0x4] ;  /* 0x0000043c02041981 */ /* 0x0006a2000c1e1900 */
[----:B------:R-:W-:Y:S02]  /*218b0*/  IMAD.SHL.U32 R28, R17, 0x80, RZ ;  /* 0x00000080111c7824 */ /* 0x000fe400078e00ff */
[----:B-----5:R-:W-:Y:S02]  /*218c0*/  IMAD.IADD R10, R10, 0x1, -R11 ;  /* 0x000000010a0a7824 */ /* 0x020fe400078e0a0b */
[----:B---3--:R-:W3:Y:S01]  /*218d0*/  LDC.64 R2, c[0x0][0x9e0] ;  /* 0x00027800ff027b82 */ /* 0x008ee20000000a00 */
[----:B-1----:R-:W-:-:S02]  /*218e0*/  ISETP.NE.AND P2, PT, R7, 0x1, PT ;  /* 0x000000010700780c */ /* 0x002fc40003f45270 */
[----:B------:R-:W-:-:S11]  /*218f0*/  IADD3 R7, R28, 0x7f, RZ ;  /* 0x0000007f1c077810 */ /* 0x000fd60007ffe0ff */
[----:B------:R-:W1:Y:S01]  /*21900*/  @P2 LDC R8, c[0x0][0x44c] ;  /* 0x00011300ff082b82 */ /* 0x000e620000000800 */
[----:B---3--:R-:W-:-:S07]  /*21910*/  ISETP.GE.AND P3, PT, R3, 0x1, PT ;  /* 0x000000010300780c */ /* 0x008fce0003f66270 */
[----:B------:R-:W3:Y:S01]  /*21920*/  @P2 LDC R9, c[0x0][0x450] ;  /* 0x00011400ff092b82 */ /* 0x000ee20000000800 */
[----:B--2---:R-:W-:Y:S02]  /*21930*/  @P1 IMAD.IADD R6, R4, 0x1, -R5 ;  /* 0x0000000104061824 */ /* 0x004fe400078e0a05 */
[----:B-1----:R-:W-:-:S04]  /*21940*/  @P2 IMAD.HI.U32 R4, R7, R8, RZ ;  /* 0x0000000807042227 */ /* 0x002fc800078e00ff */
[----:B------:R-:W-:Y:S01]  /*21950*/  IMAD.IADD R13, R10, 0x1, R6 ;  /* 0x000000010a0d7824 */ /* 0x000fe200078e0206 */
[----:B---3--:R-:W-:-:S03]  /*21960*/  @P2 SHF.R.U32.HI R7, RZ, R9, R4 ;  /* 0x00000009ff072219 */ /* 0x008fc60000011604 */
[C---:B------:R-:W-:Y:S01]  /*21970*/  VIADD R4, R13.reuse, 0x5f ;  /* 0x0000005f0d047836 */ /* 0x040fe20000000000 */
[----:B------:R1:W-:Y:S01]  /*21980*/  STL [R1], R13 ;  /* 0x0000000d01007387 */ /* 0x0003e20000100800 */
[----:B------:R-:W-:Y:S02]  /*21990*/  IADD3 R8, R13, 0x1, -R32 ;  /* 0x000000010d087810 */ /* 0x000fe40007ffe820 */
[----:B------:R-:W-:-:S04]  /*219a0*/  IMAD.HI R4, R4, 0x2aaaaaab, RZ ;  /* 0x2aaaaaab04047827 */ /* 0x000fc800078e02ff */
[----:B------:R-:W-:Y:S01]  /*219b0*/  IMAD.IADD R7, R8, 0x1, R7 ;  /* 0x0000000108077824 */ /* 0x000fe200078e0207 */
[----:B------:R-:W-:-:S04]  /*219c0*/  SHF.R.U32.HI R9, RZ, 0x1f, R4 ;  /* 0x0000001fff097819 */ /* 0x000fc80000011604 */
[----:B------:R-:W-:Y:S02]  /*219d0*/  LEA.HI.SX32 R9, R4, R9, 0x1c ;  /* 0x0000000904097211 */ /* 0x000fe400078fe2ff */
[----:B------:R-:W-:Y:S01]  /*219e0*/  IADD3 R2, R7, R2, RZ ;  /* 0x0000000207027210 */ /* 0x000fe20007ffe0ff */
[----:B-1----:R-:W-:Y:S06]  /*219f0*/  @!P3 BRA `(.L_x_1880) ;  /* 0x000000000048b947 */ /* 0x002fec0003800000 */
[C---:B------:R-:W-:Y:S01]  /*21a00*/  ISETP.GT.AND P0, PT, R7.reuse, RZ, PT ;  /* 0x000000ff0700720c */ /* 0x040fe20003f04270 */
[----:B------:R-:W-:Y:S01]  /*21a10*/  BSSY B0, `(.L_x_1881) ;  /* 0x000000e000007945 */ /* 0x000fe20003800000 */
[----:B0-----:R-:W-:-:S11]  /*21a20*/  VIADD R11, R7, 0xffffffff ;  /* 0xffffffff070b7836 */ /* 0x001fd60000000000 */
        /* <DEDUP_REMOVED lines=8> */
.L_x_1882:
[----:B------:R-:W-:-:S13]  /*21ab0*/  ISETP.NE.AND P0, PT, R3, 0x1, PT ;  /* 0x000000010300780c */ /* 0x000fda0003f05270 */
[----:B------:R-:W0:Y:S02]  /*21ac0*/  @P0 LDC.64 R4, c[0x0][0x9e8] ;  /* 0x00027a00ff040b82 */ /* 0x000e240000000a00 */
[----:B0-----:R-:W-:-:S05]  /*21ad0*/  @P0 IMAD.HI.U32 R4, R11, R4, RZ ;  /* 0x000000040b040227 */ /* 0x001fca00078e00ff */
[----:B------:R-:W-:-:S07]  /*21ae0*/  @P0 SHF.R.U32.HI R11, RZ, R5, R4 ;  /* 0x00000005ff0b0219 */ /* 0x000fce0000011604 */
.L_x_1883:
[----:B------:R-:W-:Y:S05]  /*21af0*/  BSYNC B0 ;  /* 0x0000000000007941 */ /* 0x000fea0003800000 */
.L_x_1881:
[----:B------:R-:W-:-:S05]  /*21b00*/  IMAD R11, R11, R3, R3 ;  /* 0x000000030b0b7224 */ /* 0x000fca00078e0203 */
[----:B------:R-:W-:-:S07]  /*21b10*/  VIMNMX R2, R2, R11, PT ;  /* 0x0000000b02027248 */ /* 0x000fce0003fe0100 */
.L_x_1880:
[----:B------:R-:W1:Y:S01]  /*21b20*/  @P2 LDC R5, c[0x0][0x44c] ;  /* 0x00011300ff052b82 */ /* 0x000e620000000800 */
[----:B------:R-:W-:Y:S01]  /*21b30*/  IMAD.MOV.U32 R4, RZ, RZ, R28 ;  /* 0x000000ffff047224 */ /* 0x000fe200078e001c */
[----:B------:R-:W-:Y:S01]  /*21b40*/  ULDC UR4, c[0x0][0x9dc] ;  /* 0x0002770000047ab9 */ /* 0x000fe20000000800 */
[----:B------:R-:W-:-:S05]  /*21b50*/  IMAD.IADD R7, R13, 0x1, -R32 ;  /* 0x000000010d077824 */ /* 0x000fca00078e0a20 */
[----:B------:R-:W2:Y:S01]  /*21b60*/  @P2 LDC R12, c[0x0][0x450] ;  /* 0x00011400ff0c2b82 */ /* 0x000ea20000000800 */
[----:B-1----:R-:W-:-:S05]  /*21b70*/  @P2 IMAD.HI.U32 R5, R28, R5, RZ ;  /* 0x000000051c052227 */ /* 0x002fca00078e00ff */
[----:B--2---:R-:W-:-:S04]  /*21b80*/  @P2 SHF.R.U32.HI R4, RZ, R12, R5 ;  /* 0x0000000cff042219 */ /* 0x004fc80000011605 */
[----:B------:R-:W-:-:S05]  /*21b90*/  IADD3 R12, R7, R4, RZ ;  /* 0x00000004070c7210 */ /* 0x000fca0007ffe0ff */
[----:B0-----:R-:W-:Y:S01]  /*21ba0*/  VIADD R11, R12, -UR4 ;  /* 0x800000040c0b7c36 */ /* 0x001fe20008000000 */
        /* <DEDUP_REMOVED lines=11> */
.L_x_1886:
[----:B------:R-:W-:-:S13]  /*21c60*/  ISETP.NE.AND P0, PT, R3, 0x1, PT ;  /* 0x000000010300780c */ /* 0x000fda0003f05270 */
[----:B------:R-:W0:Y:S02]  /*21c70*/  @P0 LDC.64 R4, c[0x0][0x9e8] ;  /* 0x00027a00ff040b82 */ /* 0x000e240000000a00 */
[----:B0-----:R-:W-:-:S05]  /*21c80*/  @P0 IMAD.HI.U32 R4, R12, R4, RZ ;  /* 0x000000040c040227 */ /* 0x001fca00078e00ff */
[----:B------:R-:W-:-:S07]  /*21c90*/  @P0 SHF.R.U32.HI R12, RZ, R5, R4 ;  /* 0x00000005ff0c0219 */ /* 0x000fce0000011604 */
.L_x_1887:
[----:B------:R-:W-:Y:S05]  /*21ca0*/  BSYNC B0 ;  /* 0x0000000000007941 */ /* 0x000fea0003800000 */
.L_x_1885:
[----:B------:R-:W-:-:S05]  /*21cb0*/  IMAD R12, R12, R3, RZ ;  /* 0x000000030c0c7224 */ /* 0x000fca00078e02ff */
[----:B------:R-:W-:-:S07]  /*21cc0*/  VIMNMX R11, R11, R12, !PT ;  /* 0x0000000c0b0b7248 */ /* 0x000fce0007fe0100 */
.L_x_1884:
[----:B------:R-:W-:Y:S01]  /*21cd0*/  VIADD R2, R2, 0x5f ;  /* 0x0000005f02027836 */ /* 0x000fe20000000000 */
[----:B------:R-:W-:Y:S01]  /*21ce0*/  BSSY B0, `(.L_x_1888) ;  /* 0x000013a000007945 */ /* 0x000fe20003800000 */
        /* <DEDUP_REMOVED lines=11> */
[----:B------:R-:W-:-:S04]  /*21da0*/  VIMNMX R4, R5, R6, PT ;  /* 0x0000000605047248 */ /* 0x000fc80003fe0100 */
[----:B------:R-:W-:Y:S01]  /*21db0*/  ISETP.GT.AND P0, PT, R4, R3, PT ;  /* 0x000000030400720c */ /* 0x000fe20003f04270 */
[----:B------:R-:W-:-:S05]  /*21dc0*/  IMAD.WIDE.U32 R2, R3, -0x55555555, RZ ;  /* 0xaaaaaaab03027825 */ /* 0x000fca00078e00ff */
[----:B------:R-:W-:-:S05]  /*21dd0*/  SHF.R.U32.HI R5, RZ, 0x6, R3 ;  /* 0x00000006ff057819 */ /* 0x000fca0000011603 */
[----:B------:R-:W-:Y:S02]  /*21de0*/  IMAD.MOV.U32 R2, RZ, RZ, R5 ;  /* 0x000000ffff027224 */ /* 0x000fe400078e0005 */
[----:B------:R-:W-:-:S04]  /*21df0*/  @P0 VIADD R4, R4, 0x5f ;  /* 0x0000005f04040836 */ /* 0x000fc80000000000 */
        /* <DEDUP_REMOVED lines=13> */
.L_x_2061:
[----:B-1----:R-:W-:Y:S02]  /*21ed0*/  ISETP.NE.AND P0, PT, R14, RZ, PT ;  /* 0x000000ff0e00720c */ /* 0x002fe40003f05270 */
[----:B------:R-:W-:-:S11]  /*21ee0*/  PLOP3.LUT P6, PT, PT, PT, PT, 0x8, 0x0 ;  /* 0x000000000000781c */ /* 0x000fd60003fce170 */
[----:B------:R-:W-:Y:S05]  /*21ef0*/  @P0 BRA `(.L_x_1891) ;  /* 0x00000000000c0947 */ /* 0x000fea0003800000 */
[----:B------:R-:W-:-:S03]  /*21f00*/  UMOV UR4, 0xffffffff ;  /* 0xffffffff00047882 */ /* 0x000fc60000000000 */
[----:B------:R-:W-:Y:S05]  /*21f10*/  BRA.DIV UR4, `(.L_x_1892) ;  /* 0x0000007204287947 */ /* 0x000fea000b800000 */
[----:B------:R-:W-:-:S13]  /*21f20*/  ELECT P6, URZ, PT ;  /* 0x00000000003f782f */ /* 0x000fda00038c0000 */
.L_x_1891:
        /* <DEDUP_REMOVED lines=9> */
.L_x_2064:
[----:B------:R-:W-:Y:S05]  /*21fc0*/  BSYNC B1 ;  /* 0x0000000000017941 */ /* 0x000fea0003800000 */
.L_x_1893:
        /* <DEDUP_REMOVED lines=10> */
.L_x_2065:
[----:B------:R-:W-:Y:S05]  /*22070*/  BSYNC B2 ;  /* 0x0000000000027941 */ /* 0x000fea0003800000 */
.L_x_1897:
        /* <DEDUP_REMOVED lines=9> */
.L_x_1900:
[----:B------:R-:W-:Y:S05]  /*22110*/  BSYNC B2 ;  /* 0x0000000000027941 */ /* 0x000fea0003800000 */
.L_x_1899:
[----:B------:R-:W-:Y:S01]  /*22120*/  IMAD.MOV.U32 R14, RZ, RZ, RZ ;  /* 0x000000ffff0e7224 */ /* 0x000fe200078e00ff */
[----:B------:R-:W-:Y:S01]  /*22130*/  UIADD3 UR4, UP0, UR36, 0x570, URZ ;  /* 0x0000057024047890 */ /* 0x000fe2000ff1e03f */
[----:B0-----:R-:W-:Y:S01]  /*22140*/  IMAD R6, R2, 0x60, R0 ;  /* 0x0000006002067824 */ /* 0x001fe200078e0200 */
[----:B------:R-:W-:Y:S01]  /*22150*/  PLOP3.LUT P0, PT, PT, PT, PT, 0x80, 0x0 ;  /* 0x000000000000781c */ /* 0x000fe20003f0f070 */
[----:B------:R-:W-:Y:S01]  /*22160*/  IMAD R11, R25, 0x9000, R23 ;  /* 0x00009000190b7824 */ /* 0x000fe200078e0217 */
[----:B------:R-:W-:Y:S01]  /*22170*/  R2UR UR10, R14 ;  /* 0x000000000e0a72ca */ /* 0x000fe200000e0000 */
[----:B------:R-:W-:Y:S01]  /*22180*/  VIADD R10, R3, 0x2a890 ;  /* 0x0002a890030a7836 */ /* 0x000fe20000000000 */
[----:B------:R-:W-:Y:S01]  /*22190*/  IADD3 R6, R6, -0x60, RZ ;  /* 0xffffffa006067810 */ /* 0x000fe20007ffe0ff */
[----:B------:R-:W-:Y:S01]  /*221a0*/  VIADD R13, R11, 0x18400 ;  /* 0x000184000b0d7836 */ /* 0x000fe20000000000 */
[----:B------:R-:W-:Y:S01]  /*221b0*/  UIADD3.X UR5, URZ, UR37, URZ, UP0, !UPT ;  /* 0x000000253f057290 */ /* 0x000fe200087fe43f */
[----:B------:R-:W-:Y:S01]  /*221c0*/  UMOV UR6, 0x0 ;  /* 0x0000000000067882 */ /* 0x000fe20000000000 */
[----:B------:R-:W-:-:S10]  /*221d0*/  UMOV UR7, 0x12f00000 ;  /* 0x12f0000000077882 */ /* 0x000fd40000000000 */
.L_x_1901:
        /* <DEDUP_REMOVED lines=10> */
[----:B------:R-:W-:Y:S01]  /*22280*/  IMAD.MOV.U32 R15, RZ, RZ, 0x40 ;  /* 0x00000040ff0f7424 */ /* 0x000fe200078e00ff */
[----:B------:R-:W-:Y:S01]  /*22290*/  PLOP3.LUT P0, PT, PT, PT, PT, 0x80, 0x0 ;  /* 0x000000000000781c */ /* 0x000fe20003f0f070 */
[----:B------:R-:W-:Y:S01]  /*222a0*/  VIADD R13, R11, 0x1b400 ;  /* 0x0001b4000b0d7836 */ /* 0x000fe20000000000 */
[----:B------:R-:W-:Y:S01]  /*222b0*/  UMOV UR6, 0x0 ;  /* 0x0000000000067882 */ /* 0x000fe20000000000 */
[----:B------:R-:W-:Y:S01]  /*222c0*/  UMOV UR7, 0x12f00000 ;  /* 0x12f0000000077882 */ /* 0x000fe20000000000 */
[----:B------:R-:W-:-:S15]  /*222d0*/  R2UR UR10, R15 ;  /* 0x000000000f0a72ca */ /* 0x000fde00000e0000 */
.L_x_1902:
        /* <DEDUP_REMOVED lines=15> */
.L_x_1903:
        /* <DEDUP_REMOVED lines=13> */
.L_x_2066:
[----:B------:R-:W-:Y:S05]  /*224a0*/  BSYNC B2 ;  /* 0x0000000000027941 */ /* 0x000fea0003800000 */
.L_x_1904:
[----:B------:R-:W-:Y:S01]  /*224b0*/  BSSY B2, `(.L_x_1906) ;  /* 0x000000b000027945 */ /* 0x000fe20003800000 */
[----:B------:R-:W-:Y:S02]  /*224c0*/  IMAD.MOV.U32 R10, RZ, RZ, 0x0 ;  /* 0x00000000ff0a7424 */ /* 0x000fe400078e00ff */
[----:B------:R-:W-:Y:S01]  /*224d0*/  IMAD.MOV.U32 R11, RZ, RZ, 0x12f00000 ;  /* 0x12f00000ff0b7424 */ /* 0x000fe200078e00ff */
[----:B------:R-:W-:Y:S06]  /*224e0*/  @P1 BRA `(.L_x_1907) ;  /* 0x00000000001c1947 */ /* 0x000fec0003800000 */
[----:B------:R-:W2:Y:S01]  /*224f0*/  S2R R13, SR_TID.X ;  /* 0x00000000000d7919 */ /* 0x000ea20000002100 */
[----:B01----:R-:W-:-:S04]  /*22500*/  IMAD.MOV.U32 R12, RZ, RZ, 0x6000 ;  /* 0x00006000ff0c7424 */ /* 0x003fc800078e00ff */
[----:B------:R3:W-:Y:S01]  /*22510*/  SYNCS.ARRIVE.TRANS64 RZ, [R3+URZ+0x2a8b0], R12 ;  /* 0x02a8b00c03ff79a7 */ /* 0x0007e2000800003f */
[----:B--2---:R-:W-:-:S04]  /*22520*/  LOP3.LUT R13, R13, 0x1f, RZ, 0xc0, !PT ;  /* 0x0000001f0d0d7812 */ /* 0x004fc800078ec0ff */
[----:B------:R-:W-:-:S13]  /*22530*/  ISETP.NE.AND P0, PT, R13, RZ, PT ;  /* 0x000000ff0d00720c */ /* 0x000fda0003f05270 */
[----:B---3--:R-:W-:Y:S05]  /*22540*/  @!P0 BRA `(.L_x_1907) ;  /* 0x0000000000048947 */ /* 0x008fea0003800000 */
[----:B------:R-:W-:Y:S01]  /*22550*/  BPT.TRAP 0x1 ;  /* 0x000000040000795c */ /* 0x000fe20000300000 */
.L_x_1907:
[----:B------:R-:W-:Y:S05]  /*22560*/  BSYNC B2 ;  /* 0x0000000000027941 */ /* 0x000fea0003800000 */
.L_x_1906:
        /* <DEDUP_REMOVED lines=9> */
.L_x_1908:
        /* <DEDUP_REMOVED lines=10> */
[----:B------:R-:W-:Y:S01]  /*226a0*/  R2UR UR10, R15 ;  /* 0x000000000f0a72ca */ /* 0x000fe200000e0000 */
[----:B------:R-:W-:Y:S01]  /*226b0*/  VIADD R12, R12, 0x3400 ;  /* 0x000034000c0c7836 */ /* 0x000fe20000000000 */
[----:B------:R-:W-:Y:S02]  /*226c0*/  R2UR UR6, R10 ;  /* 0x000000000a0672ca */ /* 0x000fe400000e0000 */
[----:B------:R-:W-:Y:S02]  /*226d0*/  R2UR UR7, R11 ;  /* 0x000000000b0772ca */ /* 0x000fe400000e0000 */
[----:B------:R-:W-:-:S13]  /*226e0*/  PLOP3.LUT P0, PT, PT, PT, PT, 0x80, 0x0 ;  /* 0x000000000000781c */ /* 0x000fda0003f0f070 */
.L_x_1909:
        /* <DEDUP_REMOVED lines=10> */
.L_x_1896:
[----:B------:R-:W-:Y:S05]  /*22790*/  BSYNC B1 ;  /* 0x0000000000017941 */ /* 0x000fea0003800000 */
.L_x_1895:
[----:B------:R-:W-:Y:S01]  /*227a0*/  VIADD R12, R2, 0xfffffffe ;  /* 0xfffffffe020c7836 */ /* 0x000fe20000000000 */
[----:B------:R-:W-:Y:S01]  /*227b0*/  PLOP3.LUT P0, PT, PT, PT, PT, 0x8, 0x0 ;  /* 0x000000000000781c */ /* 0x000fe20003f0e170 */
[----:B------:R-:W-:-:S03]  /*227c0*/  VIADD R25, R25, 0x1 ;  /* 0x0000000119197836 */ /* 0x000fc60000000000 */
[----:B------:R-:W-:Y:S02]  /*227d0*/  ISETP.GE.AND P2, PT, R12, R5, PT ;  /* 0x000000050c00720c */ /* 0x000fe40003f46270 */
[----:B------:R-:W-:-:S04]  /*227e0*/  ISETP.NE.AND P1, PT, R25, 0x2, PT ;  /* 0x000000021900780c */ /* 0x000fc80003f25270 */
[----:B------:R-:W-:Y:S02]  /*227f0*/  SEL R2, RZ, 0x1, P1 ;  /* 0x00000001ff027807 */ /* 0x000fe40000800000 */
[----:B------:R-:W-:Y:S02]  /*22800*/  SEL R25, R25, RZ, P1 ;  /* 0x000000ff19197207 */ /* 0x000fe40000800000 */
[----:B------:R-:W-:-:S03]  /*22810*/  LOP3.LUT R31, R31, R2, RZ, 0x3c, !PT ;  /* 0x000000021f1f7212 */ /* 0x000fc600078e3cff */
[----:B------:R-:W-:Y:S05]  /*22820*/  @!P2 BRA `(.L_x_1889) ;  /* 0x000000080014a947 */ /* 0x000fea0003800000 */
.L_x_1925:
        /* <DEDUP_REMOVED lines=11> */
.L_x_2067:
[----:B------:R-:W-:Y:S05]  /*228e0*/  BSYNC B2 ;  /* 0x0000000000027941 */ /* 0x000fea0003800000 */
.L_x_1912:
[----:B------:R-:W-:Y:S04]  /*228f0*/  BSSY B2, `(.L_x_1914) ;  /* 0x0000009000027945 */ /* 0x000fe80003800000 */
[----:B------:R-:W-:Y:S05]  /*22900*/  @P2 BRA `(.L_x_1915) ;  /* 0x00000000001c2947 */ /* 0x000fea0003800000 */
[----:B------:R-:W2:Y:S01]  /*22910*/  S2R R3, SR_TID.X ;  /* 0x0000000000037919 */ /* 0x000ea20000002100 */
[----:B0-----:R-:W-:-:S04]  /*22920*/  MOV R6, 0x9000 ;  /* 0x0000900000067802 */ /* 0x001fc80000000f00 */
[----:B------:R3:W-:Y:S01]  /*22930*/  SYNCS.ARRIVE.TRANS64 RZ, [R11+URZ+0x2a890], R6 ;  /* 0x02a890060bff79a7 */ /* 0x0007e2000800003f */
[----:B--2---:R-:W-:-:S04]  /*22940*/  LOP3.LUT R3, R3, 0x1f, RZ, 0xc0, !PT ;  /* 0x0000001f03037812 */ /* 0x004fc800078ec0ff */
[----:B------:R-:W-:-:S13]  /*22950*/  ISETP.NE.AND P1, PT, R3, RZ, PT ;  /* 0x000000ff0300720c */ /* 0x000fda0003f25270 */
[----:B---3--:R-:W-:Y:S05]  /*22960*/  @!P1 BRA `(.L_x_1915) ;  /* 0x0000000000049947 */ /* 0x008fea0003800000 */
[----:B------:R-:W-:Y:S01]  /*22970*/  BPT.TRAP 0x1 ;  /* 0x000000040000795c */ /* 0x000fe20000300000 */
.L_x_1915:
[----:B------:R-:W-:Y:S05]  /*22980*/  BSYNC B2 ;  /* 0x0000000000027941 */ /* 0x000fea0003800000 */
.L_x_1914:
[----:B------:R-:W-:Y:S01]  /*22990*/  IMAD.MOV.U32 R10, RZ, RZ, RZ ;  /* 0x000000ffff0a7224 */ /* 0x000fe200078e00ff */
[----:B------:R-:W-:Y:S01]  /*229a0*/  UIADD3 UR4, UP0, UR36, 0x570, URZ ;  /* 0x0000057024047890 */ /* 0x000fe2000ff1e03f */
[----:B------:R-:W-:Y:S01]  /*229b0*/  IMAD R3, R25, 0x9000, R23 ;  /* 0x0000900019037824 */ /* 0x000fe200078e0217 */
[----:B------:R-:W-:Y:S01]  /*229c0*/  PLOP3.LUT P1, PT, PT, PT, PT, 0x80, 0x0 ;  /* 0x000000000000781c */ /* 0x000fe20003f2f070 */
[----:B0-----:R-:W-:Y:S01]  /*229d0*/  IMAD R6, R12, 0x60, R0 ;  /* 0x000000600c067824 */ /* 0x001fe200078e0200 */
[----:B------:R-:W-:Y:S01]  /*229e0*/  R2UR UR10, R10 ;  /* 0x000000000a0a72ca */ /* 0x000fe200000e0000 */
[----:B------:R-:W-:Y:S01]  /*229f0*/  VIADD R14, R11, 0x2a890 ;  /* 0x0002a8900b0e7836 */ /* 0x000fe20000000000 */
[----:B------:R-:W-:Y:S01]  /*22a00*/  UIADD3.X UR5, URZ, UR37, URZ, UP0, !UPT ;  /* 0x000000253f057290 */ /* 0x000fe200087fe43f */
[----:B------:R-:W-:Y:S01]  /*22a10*/  VIADD R13, R3, 0x18400 ;  /* 0x00018400030d7836 */ /* 0x000fe20000000000 */
[----:B------:R-:W-:Y:S01]  /*22a20*/  UMOV UR6, 0x0 ;  /* 0x0000000000067882 */ /* 0x000fe20000000000 */
[----:B------:R-:W-:-:S10]  /*22a30*/  UMOV UR7, 0x12f00000 ;  /* 0x12f0000000077882 */ /* 0x000fd40000000000 */
.L_x_1916:
        /* <DEDUP_REMOVED lines=12> */
[----:B------:R-:W-:Y:S01]  /*22b00*/  UMOV UR6, 0x0 ;  /* 0x0000000000067882 */ /* 0x000fe20000000000 */
[----:B------:R-:W-:Y:S01]  /*22b10*/  IADD3 R15, R3, 0x1b400, RZ ;  /* 0x0001b400030f7810 */ /* 0x000fe20007ffe0ff */
[----:B------:R-:W-:Y:S01]  /*22b20*/  UMOV UR7, 0x12f00000 ;  /* 0x12f0000000077882 */ /* 0x000fe20000000000 */
[----:B------:R-:W-:-:S15]  /*22b30*/  R2UR UR10, R13 ;  /* 0x000000000d0a72ca */ /* 0x000fde00000e0000 */
.L_x_1917:
        /* <DEDUP_REMOVED lines=11> */
[----:B------:R-:W-:Y:S01]  /*22bf0*/  VIADD R3, R3, 0x1e400 ;  /* 0x0001e40003037836 */ /* 0x000fe20000000000 */
[----:B------:R-:W-:Y:S01]  /*22c00*/  UMOV UR6, 0x0 ;  /* 0x0000000000067882 */ /* 0x000fe20000000000 */
[----:B------:R-:W-:Y:S01]  /*22c10*/  UMOV UR7, 0x12f00000 ;  /* 0x12f0000000077882 */ /* 0x000fe20000000000 */
[----:B------:R-:W-:-:S09]  /*22c20*/  UMOV UR10, 0x80 ;  /* 0x00000080000a7882 */ /* 0x000fd20000000000 */
.L_x_1918:
        /* <DEDUP_REMOVED lines=13> */
.L_x_2068:
[----:B------:R-:W-:Y:S05]  /*22d00*/  BSYNC B2 ;  /* 0x0000000000027941 */ /* 0x000fea0003800000 */
.L_x_1919:
[----:B------:R-:W-:Y:S01]  /*22d10*/  BSSY B2, `(.L_x_1921) ;  /* 0x000000b000027945 */ /* 0x000fe20003800000 */
[----:B01----:R-:W-:Y:S02]  /*22d20*/  IMAD.MOV.U32 R2, RZ, RZ, 0x0 ;  /* 0x00000000ff027424 */ /* 0x003fe400078e00ff */
[----:B------:R-:W-:Y:S01]  /*22d30*/  IMAD.MOV.U32 R3, RZ, RZ, 0x12f00000 ;  /* 0x12f00000ff037424 */ /* 0x000fe200078e00ff */
[----:B------:R-:W-:Y:S06]  /*22d40*/  @P2 BRA `(.L_x_1922) ;  /* 0x00000000001c2947 */ /* 0x000fec0003800000 */
[----:B------:R-:W0:Y:S01]  /*22d50*/  S2R R15, SR_TID.X ;  /* 0x00000000000f7919 */ /* 0x000e220000002100 */
[----:B------:R-:W-:-:S04]  /*22d60*/  IMAD.MOV.U32 R14, RZ, RZ, 0x6000 ;  /* 0x00006000ff0e7424 */ /* 0x000fc800078e00ff */
[----:B------:R1:W-:Y:S01]  /*22d70*/  SYNCS.ARRIVE.TRANS64 RZ, [R11+URZ+0x2a8b0], R14 ;  /* 0x02a8b00e0bff79a7 */ /* 0x0003e2000800003f */
[----:B0-----:R-:W-:-:S04]  /*22d80*/  LOP3.LUT R15, R15, 0x1f, RZ, 0xc0, !PT ;  /* 0x0000001f0f0f7812 */ /* 0x001fc800078ec0ff */
[----:B------:R-:W-:-:S13]  /*22d90*/  ISETP.NE.AND P1, PT, R15, RZ, PT ;  /* 0x000000ff0f00720c */ /* 0x000fda0003f25270 */
[----:B-1----:R-:W-:Y:S05]  /*22da0*/  @!P1 BRA `(.L_x_1922) ;  /* 0x0000000000049947 */ /* 0x002fea0003800000 */
[----:B------:R-:W-:Y:S01]  /*22db0*/  BPT.TRAP 0x1 ;  /* 0x000000040000795c */ /* 0x000fe20000300000 */
.L_x_1922:
[----:B------:R-:W-:Y:S05]  /*22dc0*/  BSYNC B2 ;  /* 0x0000000000027941 */ /* 0x000fea0003800000 */
.L_x_1921:
[----:B------:R-:W-:Y:S01]  /*22dd0*/  R2UR UR6, R2 ;  /* 0x00000000020672ca */ /* 0x000fe200000e0000 */
[----:B------:R-:W-:Y:S01]  /*22de0*/  UIADD3 UR4, UP0, UR36, 0x670, URZ ;  /* 0x0000067024047890 */ /* 0x000fe2000ff1e03f */
[----:B------:R-:W-:Y:S02]  /*22df0*/  R2UR UR7, R3 ;  /* 0x00000000030772ca */ /* 0x000fe400000e0000 */
[----:B------:R-:W-:Y:S01]  /*22e00*/  R2UR UR10, R10 ;  /* 0x000000000a0a72ca */ /* 0x000fe200000e0000 */
[----:B------:R-:W-:Y:S01]  /*22e10*/  IMAD R10, R25, 0x6000, R23 ;  /* 0x00006000190a7824 */ /* 0x000fe200078e0217 */
[----:B------:R-:W-:Y:S01]  /*22e20*/  PLOP3.LUT P1, PT, PT, PT, PT, 0x80, 0x0 ;  /* 0x000000000000781c */ /* 0x000fe20003f2f070 */
[----:B------:R-:W-:Y:S01]  /*22e30*/  UIADD3.X UR5, URZ, UR37, URZ, UP0, !UPT ;  /* 0x000000253f057290 */ /* 0x000fe200087fe43f */
[----:B------:R-:W-:Y:S01]  /*22e40*/  IADD3 R11, R11, 0x2a8b0, RZ ;  /* 0x0002a8b00b0b7810 */ /* 0x000fe20007ffe0ff */
[----:B------:R-:W-:-:S10]  /*22e50*/  VIADD R14, R10, 0x400 ;  /* 0x000004000a0e7836 */ /* 0x000fd40000000000 */
.L_x_1923:
        /* <DEDUP_REMOVED lines=15> */
.L_x_1924:
        /* <DEDUP_REMOVED lines=10> */
.L_x_1911:
[----:B------:R-:W-:Y:S05]  /*22ff0*/  BSYNC B1 ;  /* 0x0000000000017941 */ /* 0x000fea0003800000 */
.L_x_1910:
[C---:B------:R-:W-:Y:S01]  /*23000*/  ISETP.GT.AND P2, PT, R12.reuse, R5, PT ;  /* 0x000000050c00720c */ /* 0x040fe20003f44270 */
[----:B------:R-:W-:Y:S02]  /*23010*/  VIADD R25, R25, 0x1 ;  /* 0x0000000119197836 */ /* 0x000fe40000000000 */
[----:B------:R-:W-:-:S03]  /*23020*/  VIADD R12, R12, 0xffffffff ;  /* 0xffffffff0c0c7836 */ /* 0x000fc60000000000 */
[----:B------:R-:W-:-:S04]  /*23030*/  ISETP.NE.AND P1, PT, R25, 0x2, PT ;  /* 0x000000021900780c */ /* 0x000fc80003f25270 */
[----:B------:R-:W-:Y:S02]  /*23040*/  SEL R2, RZ, 0x1, P1 ;  /* 0x00000001ff027807 */ /* 0x000fe40000800000 */
[----:B------:R-:W-:Y:S02]  /*23050*/  SEL R25, R25, RZ, P1 ;  /* 0x000000ff19197207 */ /* 0x000fe40000800000 */
[----:B------:R-:W-:Y:S01]  /*23060*/  LOP3.LUT R31, R31, R2, RZ, 0x3c, !PT ;  /* 0x000000021f1f7212 */ /* 0x000fe200078e3cff */
[----:B------:R-:W-:Y:S06]  /*23070*/  @P2 BRA `(.L_x_1925) ;  /* 0xfffffff400ec2947 */ /* 0x000fec000383ffff */
.L_x_1889:
[----:B------:R-:W-:Y:S05]  /*23080*/  BSYNC B0 ;  /* 0x0000000000007941 */ /* 0x000fea0003800000 */
.L_x_1888:
[----:B------:R-:W1:Y:S01]  /*23090*/  LDC R0, c[0x0][0x448] ;  /* 0x00011200ff007b82 */ /* 0x000e620000000800 */
[----:B------:R-:W-:Y:S01]  /*230a0*/  IADD3 R5, R28, 0x7f, RZ ;  /* 0x0000007f1c057810 */ /* 0x000fe20007ffe0ff */
[----:B------:R-:W-:Y:S06]  /*230b0*/  @!P0 WARPSYNC.ALL ;  /* 0x0000000000008948 */ /* 0x000fec0003800000 */
[----:B------:R-:W2:Y:S08]  /*230c0*/  LDC.64 R2, c[0x0][0x9e0] ;  /* 0x00027800ff027b82 */ /* 0x000eb00000000a00 */
[----:B------:R-:W-:Y:S01]  /*230d0*/  @!P0 BAR.SYNC.DEFER_BLOCKING 0xc, 0x180 ;  /* 0x0306000000008b1d */ /* 0x000fe20000010000 */
[----:B-1----:R-:W-:-:S02]  /*230e0*/  ISETP.NE.AND P1, PT, R0, 0x1, PT ;  /* 0x000000010000780c */ /* 0x002fc40003f25270 */
[----:B--2---:R-:W-:-:S11]  /*230f0*/  ISETP.GE.AND P2, PT, R3, 0x1, PT ;  /* 0x000000010300780c */ /* 0x004fd60003f46270 */
[----:B------:R-:W1:Y:S08]  /*23100*/  @P1 LDC R0, c[0x0][0x44c] ;  /* 0x00011300ff001b82 */ /* 0x000e700000000800 */
[----:B------:R-:W2:Y:S01]  /*23110*/  @P1 LDC R11, c[0x0][0x450] ;  /* 0x00011400ff0b1b82 */ /* 0x000ea20000000800 */
[----:B-1----:R-:W-:-:S05]  /*23120*/  @P1 IMAD.HI.U32 R0, R5, R0, RZ ;  /* 0x0000000005001227 */ /* 0x002fca00078e00ff */
[----:B--2---:R-:W-:-:S05]  /*23130*/  @P1 SHF.R.U32.HI R5, RZ, R11, R0 ;  /* 0x0000000bff051219 */ /* 0x004fca0000011600 */
[----:B------:R-:W-:-:S04]  /*23140*/  IMAD.IADD R11, R8, 0x1, R5 ;  /* 0x00000001080b7824 */ /* 0x000fc800078e0205 */
[----:B------:R-:W-:Y:S01]  /*23150*/  IMAD.IADD R2, R11, 0x1, R2 ;  /* 0x000000010b027824 */ /* 0x000fe200078e0202 */
        /* <DEDUP_REMOVED lines=12> */
.L_x_1928:
[----:B------:R-:W-:-:S13]  /*23220*/  ISETP.NE.AND P0, PT, R3, 0x1, PT ;  /* 0x000000010300780c */ /* 0x000fda0003f05270 */
[----:B------:R-:W1:Y:S02]  /*23230*/  @P0 LDC.64 R4, c[0x0][0x9e8] ;  /* 0x00027a00ff040b82 */ /* 0x000e640000000a00 */
[----:B-1----:R-:W-:-:S05]  /*23240*/  @P0 IMAD.HI.U32 R4, R0, R4, RZ ;  /* 0x0000000400040227 */ /* 0x002fca00078e00ff */
[----:B------:R-:W-:-:S07]  /*23250*/  @P0 SHF.R.U32.HI R0, RZ, R5, R4 ;  /* 0x00000005ff000219 */ /* 0x000fce0000011604 */
.L_x_1929:
[----:B------:R-:W-:Y:S05]  /*23260*/  BSYNC B0 ;  /* 0x0000000000007941 */ /* 0x000fea0003800000 */
.L_x_1927:
[----:B------:R-:W-:-:S05]  /*23270*/  IMAD R5, R0, R3, R3 ;  /* 0x0000000300057224 */ /* 0x000fca00078e0203 */
[----:B------:R-:W-:-:S07]  /*23280*/  VIMNMX R2, R2, R5, PT ;  /* 0x0000000502027248 */ /* 0x000fce0003fe0100 */
.L_x_1926:
[----:B------:R-:W1:Y:S01]  /*23290*/  @P1 LDC R5, c[0x0][0x44c] ;  /* 0x00011300ff051b82 */ /* 0x000e620000000800 */
[----:B------:R-:W-:Y:S01]  /*232a0*/  VIADD R2, R2, 0x5f ;  /* 0x0000005f02027836 */ /* 0x000fe20000000000 */
[----:B------:R-:W-:Y:S01]  /*232b0*/  MOV R0, R28 ;  /* 0x0000001c00007202 */ /* 0x000fe20000000f00 */
[----:B------:R-:W-:Y:S02]  /*232c0*/  ULDC UR4, c[0x0][0x9dc] ;  /* 0x0002770000047ab9 */ /* 0x000fe40000000800 */
[----:B------:R-:W-:-:S03]  /*232d0*/  IMAD.HI R2, R2, 0x2aaaaaab, RZ ;  /* 0x2aaaaaab02027827 */ /* 0x000fc600078e02ff */
[----:B------:R-:W2:Y:S01]  /*232e0*/  @P1 LDC R4, c[0x0][0x450] ;  /* 0x00011400ff041b82 */ /* 0x000ea20000000800 */
[----:B-1----:R-:W-:-:S05]  /*232f0*/  @P1 IMAD.HI.U32 R5, R28, R5, RZ ;  /* 0x000000051c051227 */ /* 0x002fca00078e00ff */
[----:B--2---:R-:W-:Y:S02]  /*23300*/  @P1 SHF.R.U32.HI R0, RZ, R4, R5 ;  /* 0x00000004ff001219 */ /* 0x004fe40000011605 */
[----:B------:R-:W-:-:S03]  /*23310*/  SHF.R.U32.HI R5, RZ, 0x1f, R2 ;  /* 0x0000001fff057819 */ /* 0x000fc60000011602 */
[----:B------:R-:W-:Y:S01]  /*23320*/  IMAD.IADD R7, R7, 0x1, R0 ;  /* 0x0000000107077824 */ /* 0x000fe200078e0200 */
[----:B------:R-:W-:-:S03]  /*23330*/  LEA.HI.SX32 R2, R2, R5, 0x1c ;  /* 0x0000000502027211 */ /* 0x000fc600078fe2ff */
[----:B------:R-:W-:Y:S01]  /*23340*/  VIADD R0, R7, -UR4 ;  /* 0x8000000407007c36 */ /* 0x000fe20008000000 */
[----:B------:R-:W-:-:S05]  /*23350*/  VIMNMX R24, R9, R2, PT ;  /* 0x0000000209187248 */ /* 0x000fca0003fe0100 */
[----:B------:R1:W-:Y:S01]  /*23360*/  STL [R1+0x24], R24 ;  /* 0x0000241801007387 */ /* 0x0003e20000100800 */
[----:B------:R-:W-:Y:S05]  /*23370*/  @!P2 BRA `(.L_x_1930) ;  /* 0x000000000044a947 */ /* 0x000fea0003800000 */
[----:B------:R-:W-:Y:S01]  /*23380*/  ISETP.GT.AND P0, PT, R7, -0x1, PT ;  /* 0xffffffff0700780c */ /* 0x000fe20003f04270 */
[----:B------:R-:W-:-:S12]  /*23390*/  BSSY B0, `(.L_x_1931) ;  /* 0x000000d000007945 */ /* 0x000fd80003800000 */
[----:B------:R-:W-:Y:S05]  /*233a0*/  @P0 BRA `(.L_x_1932) ;  /* 0x00000000001c0947 */ /* 0x000fea0003800000 */
[----:B------:R-:W-:Y:S02]  /*233b0*/  ISETP.NE.AND P0, PT, R3, 0x1, PT ;  /* 0x000000010300780c */ /* 0x000fe40003f05270 */
[----:B------:R-:W-:-:S11]  /*233c0*/  LOP3.LUT R7, RZ, R7, RZ, 0x33, !PT ;  /* 0x00000007ff077212 */ /* 0x000fd600078e33ff */
[----:B------:R-:W2:Y:S02]  /*233d0*/  @P0 LDC.64 R4, c[0x0][0x9e8] ;  /* 0x00027a00ff040b82 */ /* 0x000ea40000000a00 */
[----:B--2---:R-:W-:-:S05]  /*233e0*/  @P0 IMAD.HI.U32 R4, R7, R4, RZ ;  /* 0x0000000407040227 */ /* 0x004fca00078e00ff */
[----:B------:R-:W-:-:S04]  /*233f0*/  @P0 SHF.R.U32.HI R7, RZ, R5, R4 ;  /* 0x00000005ff070219 */ /* 0x000fc80000011604 */
[----:B------:R-:W-:Y:S01]  /*23400*/  LOP3.LUT R7, RZ, R7, RZ, 0x33, !PT ;  /* 0x00000007ff077212 */ /* 0x000fe200078e33ff */
[----:B------:R-:W-:Y:S06]  /*23410*/  BRA `(.L_x_1933) ;  /* 0x0000000000107947 */ /* 0x000fec0003800000 */
.L_x_1932:
[----:B------:R-:W-:-:S13]  /*23420*/  ISETP.NE.AND P0, PT, R3, 0x1, PT ;  /* 0x000000010300780c */ /* 0x000fda0003f05270 */
[----:B------:R-:W2:Y:S02]  /*23430*/  @P0 LDC.64 R4, c[0x0][0x9e8] ;  /* 0x00027a00ff040b82 */ /* 0x000ea40000000a00 */
[----:B--2---:R-:W-:-:S05]  /*23440*/  @P0 IMAD.HI.U32 R4, R7, R4, RZ ;  /* 0x0000000407040227 */ /* 0x004fca00078e00ff */
[----:B------:R-:W-:-:S07]  /*23450*/  @P0 SHF.R.U32.HI R7, RZ, R5, R4 ;  /* 0x00000005ff070219 */ /* 0x000fce0000011604 */
.L_x_1933:
[----:B------:R-:W-:Y:S05]  /*23460*/  BSYNC B0 ;  /* 0x0000000000007941 */ /* 0x000fea0003800000 */
.L_x_1931:
[----:B------:R-:W-:-:S05]  /*23470*/  IMAD R3, R7, R3, RZ ;  /* 0x0000000307037224 */ /* 0x000fca00078e02ff */
[----:B------:R-:W-:-:S07]  /*23480*/  VIMNMX R0, R0, R3, !PT ;  /* 0x0000000300007248 */ /* 0x000fce0007fe0100 */
.L_x_1930:
[----:B------:R-:W-:Y:S01]  /*23490*/  IMAD.HI R0, R0, 0x2aaaaaab, RZ ;  /* 0x2aaaaaab00007827 */ /* 0x000fe200078e02ff */
[----:B------:R-:W-:Y:S04]  /*234a0*/  BSSY B7, `(.L_x_1934) ;  /* 0x000037d000077945 */ /* 0x000fe80003800000 */
[----:B------:R-:W-:-:S04]  /*234b0*/  SHF.R.U32.HI R3, RZ, 0x1f, R0 ;  /* 0x0000001fff037819 */ /* 0x000fc80000011600 */
[----:B------:R-:W-:-:S04]  /*234c0*/  LEA.HI.SX32 R3, R0, R3, 0x1c ;  /* 0x0000000300037211 */ /* 0x000fc800078fe2ff */
[----:B------:R-:W-:-:S04]  /*234d0*/  VIMNMX R2, RZ, R3, !PT ;  /* 0x00000003ff027248 */ /* 0x000fc80007fe0100 */
[----:B------:R-:W-:Y:S01]  /*234e0*/  ISETP.GT.AND P0, PT, R24, R2, PT ;  /* 0x000000021800720c */ /* 0x000fe20003f04270 */
[----:B------:R2:W-:-:S12]  /*234f0*/  STL [R1+0x8], R2 ;  /* 0x0000080201007387 */ /* 0x0005d80000100800 */
[----:B--2---:R-:W-:Y:S05]  /*23500*/  @P0 BRA `(.L_x_1935) ;  /* 0x0000000000440947 */ /* 0x004fea0003800000 */
[----:B------:R-:W2:Y:S02]  /*23510*/  S2R R2, SR_TID.X ;  /* 0x0000000000027919 */ /* 0x000ea40000002100 */
[----:B--2---:R-:W-:-:S04]  /*23520*/  LOP3.LUT R2, R2, 0x7f, RZ, 0xc0, !PT ;  /* 0x0000007f02027812 */ /* 0x004fc800078ec0ff */
[----:B------:R-:W-:-:S13]  /*23530*/  ISETP.NE.AND P0, PT, R2, RZ, PT ;  /* 0x000000ff0200720c */ /* 0x000fda0003f05270 */
[----:B------:R-:W-:Y:S05]  /*23540*/  @P0 BRA `(.L_x_1936) ;  /* 0x0000003400c80947 */ /* 0x000fea0003800000 */
[----:B------:R-:W2:Y:S01]  /*23550*/  S2R R5, SR_LANEID ;  /* 0x0000000000057919 */ /* 0x000ea20000000000 */
[----:B------:R-:W-:Y:S01]  /*23560*/  VOTEU.ANY UR4, UPT, PT ;  /* 0x0000000000047886 */ /* 0x000fe200038e0100 */
[----:B------:R-:W3:Y:S01]  /*23570*/  LDC.64 R2, c[0x0][0xc60] ;  /* 0x00031800ff027b82 */ /* 0x000ee20000000a00 */
[----:B------:R-:W2:Y:S02]  /*23580*/  FLO.U32 R0, UR4 ;  /* 0x0000000400007d00 */ /* 0x000ea400080e0000 */
[----:B--2---:R-:W-:-:S06]  /*23590*/  ISETP.EQ.U32.AND P0, PT, R0, R5, PT ;  /* 0x000000050000720c */ /* 0x004fcc0003f02070 */
[----:B------:R-:W3:Y:S07]  /*235a0*/  POPC R5, UR4 ;  /* 0x0000000400057d09 */ /* 0x000eee0008000000 */
[----:B---3--:R-:W2:Y:S01]  /*235b0*/  @P0 ATOMG.E.ADD.STRONG.GPU PT, R3, desc[UR60][R2.64], R5 ;  /* 0x00000005020309a8 */ /* 0x008ea200081ee1fc */
[----:B------:R-:W3:Y:S02]  /*235c0*/  S2R R4, SR_LTMASK ;  /* 0x0000000000047919 */ /* 0x000ee40000003900 */
[----:B---3--:R-:W-:-:S04]  /*235d0*/  LOP3.LUT R4, R4, UR4, RZ, 0xc0, !PT ;  /* 0x0000000404047c12 */ /* 0x008fc8000f8ec0ff */
[----:B------:R-:W3:Y:S01]  /*235e0*/  POPC R7, R4 ;  /* 0x0000000400077309 */ /* 0x000ee20000000000 */
[----:B--2---:R-:W3:Y:S02]  /*235f0*/  SHFL.IDX PT, R0, R3, R0, 0x1f ;  /* 0x00001f0003007589 */ /* 0x004ee400000e0000 */
[----:B---3--:R-:W-:Y:S01]  /*23600*/  IADD3 R16, R0, UR38, R7 ;  /* 0x0000002600107c10 */ /* 0x008fe2000fffe007 */
[----:B------:R-:W-:Y:S06]  /*23610*/  BRA `(.L_x_1936) ;  /* 0x0000003400947947 */ /* 0x000fec0003800000 */
.L_x_1935:
        /* <DEDUP_REMOVED lines=10> */
[----:B------:R-:W2:Y:S01]  /*236c0*/  LDC.64 R2, c[0x4][R2] ;  /* 0x0100000002027b82 */ /* 0x000ea20000000a00 */
[----:B0-----:R-:W-:Y:S01]  /*236d0*/  IMAD.U32 R6, RZ, RZ, UR8 ;  /* 0x00000008ff067e24 */ /* 0x001fe2000f8e00ff */
[----:B------:R-:W-:Y:S01]  /*236e0*/  MOV R11, UR5 ;  /* 0x00000005000b7c02 */ /* 0x000fe20008000f00 */
[----:B------:R-:W-:Y:S02]  /*236f0*/  IMAD.U32 R7, RZ, RZ, UR9 ;  /* 0x00000009ff077e24 */ /* 0x000fe4000f8e00ff */
[----:B------:R-:W-:-:S02]  /*23700*/  IMAD.U32 R10, RZ, RZ, UR4 ;  /* 0x00000004ff0a7e24 */ /* 0x000fc4000f8e00ff */
[----:B------:R-:W-:Y:S02]  /*23710*/  IMAD.MOV.U32 R8, RZ, RZ, 0x70 ;  /* 0x00000070ff087424 */ /* 0x000fe400078e00ff */
[----:B------:R-:W-:Y:S02]  /*23720*/  IMAD.MOV.U32 R12, RZ, RZ, 0x1 ;  /* 0x00000001ff0c7424 */ /* 0x000fe400078e00ff */
[----:B------:R-:W-:-:S07]  /*23730*/  IMAD.MOV.U32 R13, RZ, RZ, RZ ;  /* 0x000000ffff0d7224 */ /* 0x000fce00078e00ff */
[----:B------:R-:W-:-:S07]  /*23740*/  LEPC R20, `(.L_x_1938) ;  /* 0x000000001014794e */ /* 0x000fce0000000000 */
[----:B-12---:R-:W-:Y:S05]  /*23750*/  CALL.ABS.NOINC R2 ;  /* 0x0000000002007343 */ /* 0x006fea0003c00000 */
.L_x_1938:
[----:B------:R-:W-:Y:S05]  /*23760*/  BSYNC B6 ;  /* 0x0000000000067941 */ /* 0x000fea0003800000 */
.L_x_1937:
        /* <DEDUP_REMOVED lines=8> */
[----:B------:R2:W3:Y:S01]  /*237f0*/  LDC.64 R2, c[0x4][R17] ;  /* 0x0100000011027b82 */ /* 0x0004e20000000a00 */
[----:B------:R-:W-:Y:S01]  /*23800*/  MOV R4, UR6 ;  /* 0x0000000600047c02 */ /* 0x000fe20008000f00 */
[----:B------:R-:W-:Y:S01]  /*23810*/  IMAD.U32 R5, RZ, RZ, UR7 ;  /* 0x00000007ff057e24 */ /* 0x000fe2000f8e00ff */
[----:B------:R-:W-:Y:S01]  /*23820*/  MOV R11, UR5 ;  /* 0x00000005000b7c02 */ /* 0x000fe20008000f00 */
[----:B0-----:R-:W-:Y:S02]  /*23830*/  IMAD.U32 R6, RZ, RZ, UR8 ;  /* 0x00000008ff067e24 */ /* 0x001fe4000f8e00ff */
[----:B------:R-:W-:-:S02]  /*23840*/  IMAD.U32 R7, RZ, RZ, UR9 ;  /* 0x00000009ff077e24 */ /* 0x000fc4000f8e00ff */
[----:B------:R-:W-:Y:S02]  /*23850*/  IMAD.U32 R10, RZ, RZ, UR4 ;  /* 0x00000004ff0a7e24 */ /* 0x000fe4000f8e00ff */
[----:B------:R-:W-:Y:S02]  /*23860*/  IMAD.MOV.U32 R8, RZ, RZ, 0x70 ;  /* 0x00000070ff087424 */ /* 0x000fe400078e00ff */
[----:B------:R-:W-:Y:S02]  /*23870*/  IMAD.MOV.U32 R12, RZ, RZ, 0x1 ;  /* 0x00000001ff0c7424 */ /* 0x000fe400078e00ff */
[----:B--2---:R-:W-:-:S07]  /*23880*/  IMAD.MOV.U32 R13, RZ, RZ, RZ ;  /* 0x000000ffff0d7224 */ /* 0x004fce00078e00ff */
[----:B------:R-:W-:-:S07]  /*23890*/  LEPC R20, `(.L_x_1941) ;  /* 0x000000001014794e */ /* 0x000fce0000000000 */
[----:B-1-3--:R-:W-:Y:S05]  /*238a0*/  CALL.ABS.NOINC R2 ;  /* 0x0000000002007343 */ /* 0x00afea0003c00000 */
.L_x_1941:
[----:B------:R0:W1:Y:S01]  /*238b0*/  LDC.64 R2, c[0x4][R17] ;  /* 0x0100000011027b82 */ /* 0x0000620000000a00 */
[----:B------:R-:W-:Y:S01]  /*238c0*/  ULDC.64 UR4, c[0x4][0xf0] ;  /* 0x01003c0000047ab9 */ /* 0x000fe20000000a00 */
[----:B------:R-:W-:Y:S01]  /*238d0*/  ULDC.64 UR6, c[0x4][0xf8] ;  /* 0x01003e0000067ab9 */ /* 0x000fe20000000a00 */
[----:B------:R-:W-:Y:S01]  /*238e0*/  ULDC.64 UR8, c[0x4][0x80] ;  /* 0x0100200000087ab9 */ /* 0x000fe20000000a00 */
[----:B------:R-:W-:Y:S01]  /*238f0*/  IMAD.U32 R4, RZ, RZ, UR4 ;  /* 0x00000004ff047e24 */ /* 0x000fe2000f8e00ff */
[----:B------:R-:W-:Y:S01]  /*23900*/  MOV R5, UR5 ;  /* 0x0000000500057c02 */ /* 0x000fe20008000f00 */
        /* <DEDUP_REMOVED lines=9> */
.L_x_1940:
[----:B------:R-:W-:Y:S05]  /*239a0*/  BSYNC B6 ;  /* 0x0000000000067941 */ /* 0x000fea0003800000 */
.L_x_1939:
[----:B------:R-:W-:Y:S01]  /*239b0*/  ULDC.64 UR4, c[0x0][0x9f8] ;  /* 0x00027e0000047ab9 */ /* 0x000fe20000000a00 */
[----:B------:R-:W2:Y:S01]  /*239c0*/  LDL R20, [R1] ;  /* 0x0000000001147983 */ /* 0x000ea20000100800 */
[----:B------:R-:W-:-:S03]  /*239d0*/  ISETP.NE.U32.AND P0, PT, RZ, UR4, PT ;  /* 0x00000004ff007c0c */ /* 0x000fc6000bf05070 */
[----:B------:R-:W3:Y:S01]  /*239e0*/  LDL R17, [R1+0x4] ;  /* 0x0000040001117983 */ /* 0x000ee20000100800 */
[----:B------:R-:W-:Y:S01]  /*239f0*/  ISETP.NE.AND.EX P0, PT, RZ, UR5, PT, P0 ;  /* 0x00000005ff007c0c */ /* 0x000fe2000bf05300 */
[----:B------:R-:W-:Y:S01]  /*23a00*/  IMAD.MOV.U32 R34, RZ, RZ, R19 ;  /* 0x000000ffff227224 */ /* 0x000fe200078e0013 */
[----:B------:R-:W4:Y:S01]  /*23a10*/  LDC R0, c[0x0][0x430] ;  /* 0x00010c00ff007b82 */ /* 0x000f220000000800 */
[----:B------:R-:W0:Y:S01]  /*23a20*/  S2R R21, SR_TID.X ;  /* 0x0000000000157919 */ /* 0x000e220000002100 */
[----:B------:R-:W-:-:S09]  /*23a30*/  ULDC UR4, c[0x0][0x320] ;  /* 0x0000c80000047ab9 */ /* 0x000fd20000000800 */
[----:B------:R-:W1:Y:S01]  /*23a40*/  @P0 LDC.64 R2, c[0x0][0x9f8] ;  /* 0x00027e00ff020b82 */ /* 0x000e620000000a00 */
[----:B0-----:R-:W-:Y:S01]  /*23a50*/  LOP3.LUT R21, R21, 0x7f, RZ, 0xc0, !PT ;  /* 0x0000007f15157812 */ /* 0x001fe200078ec0ff */
[----:B-1----:R-:W-:-:S03]  /*23a60*/  @P0 IMAD.WIDE R2, R19, 0x4, R2 ;  /* 0x0000000413020825 */ /* 0x002fc600078e0202 */
[----:B------:R-:W-:Y:S02]  /*23a70*/  SHF.R.U32.HI R26, RZ, 0x3, R21 ;  /* 0x00000003ff1a7819 */ /* 0x000fe40000011615 */
[----:B------:R0:W3:Y:S01]  /*23a80*/  @P0 LDG.E R34, desc[UR60][R2.64] ;  /* 0x0000003c02220981 */ /* 0x0000e2000c1e1900 */
[----:B----4-:R-:W-:Y:S01]  /*23a90*/  ISETP.NE.AND P1, PT, R0, 0x1, PT ;  /* 0x000000010000780c */ /* 0x010fe20003f25270 */
[----:B------:R-:W1:-:S12]  /*23aa0*/  S2R R21, SR_TID.X ;  /* 0x0000000000157919 */ /* 0x000e580000002100 */
[----:B------:R-:W4:Y:S08]  /*23ab0*/  @P1 LDC R4, c[0x0][0x434] ;  /* 0x00010d00ff041b82 */ /* 0x000f300000000800 */
[----:B------:R-:W0:Y:S01]  /*23ac0*/  @P1 LDC R6, c[0x0][0x438] ;  /* 0x00010e00ff061b82 */ /* 0x000e220000000800 */
[----:B-1----:R-:W-:-:S05]  /*23ad0*/  IMAD.SHL.U32 R21, R21, 0x10, RZ ;  /* 0x0000001015157824 */ /* 0x002fca00078e00ff */
[----:B------:R-:W-:Y:S02]  /*23ae0*/  LOP3.LUT R21, R26, 0x70, R21, 0xf8, !PT ;  /* 0x000000701a157812 */ /* 0x000fe400078ef815 */
[----:B------:R-:W-:-:S05]  /*23af0*/  IADD3 R26, R24, -0x1, RZ ;  /* 0xffffffff181a7810 */ /* 0x000fca0007ffe0ff */
[----:B------:R-:W-:Y:S01]  /*23b00*/  IMAD R5, R26, 0x60, R21 ;  /* 0x000000601a057824 */ /* 0x000fe200078e0215 */
[----:B------:R-:W-:Y:S01]  /*23b10*/  LOP3.LUT R22, R22, 0xfffffff7, RZ, 0xc0, !PT ;  /* 0xfffffff716167812 */ /* 0x000fe200078ec0ff */
[----:B------:R-:W-:-:S03]  /*23b20*/  UMOV UR5, 0xffffffff ;  /* 0xffffffff00057882 */ /* 0x000fc60000000000 */
[----:B--2---:R-:W-:Y:S02]  /*23b30*/  ISETP.GE.AND P0, PT, R5, R20, PT ;  /* 0x000000140500720c */ /* 0x004fe40003f06270 */
[----:B------:R-:W1:Y:S02]  /*23b40*/  S2R R20, SR_TID.X ;  /* 0x0000000000147919 */ /* 0x000e640000002100 */
[----:B------:R-:W-:Y:S01]  /*23b50*/  ISETP.GT.U32.OR P0, PT, R21, 0x5f, P0 ;  /* 0x0000005f1500780c */ /* 0x000fe20000704470 */
[----:B---3--:R-:W-:-:S04]  /*23b60*/  IMAD.IADD R5, R5, 0x1, R17 ;  /* 0x0000000105057824 */ /* 0x008fc800078e0211 */
[----:B----4-:R-:W-:-:S04]  /*23b70*/  @P1 IMAD.HI.U32 R7, R5, R4, RZ ;  /* 0x0000000405071227 */ /* 0x010fc800078e00ff */
[----:B------:R-:W-:Y:S01]  /*23b80*/  IMAD.MOV.U32 R4, RZ, RZ, R5 ;  /* 0x000000ffff047224 */ /* 0x000fe200078e0005 */
[----:B0-----:R-:W-:-:S03]  /*23b90*/  @P1 SHF.R.U32.HI R4, RZ, R6, R7 ;  /* 0x00000006ff041219 */ /* 0x001fc60000011607 */
[----:B------:R-:W0:Y:S02]  /*23ba0*/  @!P0 LDC.64 R2, c[0x0][0x428] ;  /* 0x00010a00ff028b82 */ /* 0x000e240000000a00 */
[----:B------:R-:W-:-:S04]  /*23bb0*/  IMAD.MOV R6, RZ, RZ, -R4 ;  /* 0x000000ffff067224 */ /* 0x000fc800078e0a04 */
[----:B------:R-:W-:Y:S01]  /*23bc0*/  IMAD R0, R0, R6, R5 ;  /* 0x0000000600007224 */ /* 0x000fe200078e0205 */
[----:B------:R-:W-:Y:S01]  /*23bd0*/  @!P0 SHF.R.S32.HI R5, RZ, 0x1f, R4 ;  /* 0x0000001fff058819 */ /* 0x000fe20000011404 */
[----:B-1----:R-:W-:-:S05]  /*23be0*/  IMAD.SHL.U32 R20, R20, 0x8, RZ ;  /* 0x0000000814147824 */ /* 0x002fca00078e00ff */
[----:B------:R-:W-:-:S04]  /*23bf0*/  LOP3.LUT R20, R20, 0x38, RZ, 0xc0, !PT ;  /* 0x0000003814147812 */ /* 0x000fc800078ec0ff */
[C---:B------:R-:W-:Y:S02]  /*23c00*/  LOP3.LUT R17, R20.reuse, 0x40, RZ, 0xfc, !PT ;  /* 0x0000004014117812 */ /* 0x040fe400078efcff */
[----:B------:R-:W-:Y:S02]  /*23c10*/  ISETP.GE.AND P1, PT, R20, UR4, PT ;  /* 0x0000000414007c0c */ /* 0x000fe4000bf26270 */
[----:B------:R-:W-:Y:S01]  /*23c20*/  SHF.R.S32.HI R8, RZ, 0x1f, R34 ;  /* 0x0000001fff087819 */ /* 0x000fe20000011422 */
[-C--:B0-----:R-:W-:Y:S01]  /*23c30*/  @!P0 IMAD.WIDE.U32 R4, R34, R2.reuse, R4 ;  /* 0x0000000222048225 */ /* 0x081fe200078e0004 */
[----:B------:R-:W-:Y:S01]  /*23c40*/  ISETP.GE.AND P2, PT, R17, UR4, PT ;  /* 0x0000000411007c0c */ /* 0x000fe2000bf46270 */
[----:B------:R-:W-:Y:S01]  /*23c50*/  ULDC UR4, c[0x0][0x2f4] ;  /* 0x0000bd0000047ab9 */ /* 0x000fe20000000800 */
[----:B------:R-:W-:Y:S01]  /*23c60*/  SEL R30, RZ, 0x1, P1 ;  /* 0x00000001ff1e7807 */ /* 0x000fe20000800000 */
[----:B------:R-:W-:Y:S01]  /*23c70*/  @!P0 IMAD R6, R8, R2, RZ ;  /* 0x0000000208068224 */ /* 0x000fe200078e02ff */
[----:B------:R-:W-:Y:S01]  /*23c80*/  SEL R2, RZ, 0xffffffff, P2 ;  /* 0xffffffffff027807 */ /* 0x000fe20001000000 */
[----:B------:R0:W-:Y:S02]  /*23c90*/  STL [R1+0xc], R8 ;  /* 0x00000c0801007387 */ /* 0x0001e40000100800 */
[----:B------:R-:W-:Y:S01]  /*23ca0*/  @!P0 IMAD R6, R34, R3, R6 ;  /* 0x0000000322068224 */ /* 0x000fe200078e0206 */
[----:B------:R-:W-:-:S03]  /*23cb0*/  SHF.L.U32 R3, R2, 0x1, RZ ;  /* 0x0000000102037819 */ /* 0x000fc600000006ff */
[----:B------:R-:W-:Y:S01]  /*23cc0*/  @!P0 IMAD.IADD R6, R5, 0x1, R6 ;  /* 0x0000000105068824 */ /* 0x000fe200078e0206 */
[----:B------:R-:W-:Y:S02]  /*23cd0*/  LOP3.LUT R30, R3, 0x2, R30, 0xe2, !PT ;  /* 0x00000002031e7812 */ /* 0x000fe400078ee21e */
[----:B------:R-:W1:Y:S01]  /*23ce0*/  @!P0 LDC.64 R2, c[0x0][0x418] ;  /* 0x00010600ff028b82 */ /* 0x000e620000000a00 */
[----:B------:R-:W-:Y:S01]  /*23cf0*/  IMAD.U32 R5, RZ, RZ, UR39 ;  /* 0x00000027ff057e24 */ /* 0x000fe2000f8e00ff */
[----:B-1----:R-:W-:-:S04]  /*23d00*/  @!P0 LEA R2, P1, R4, R2, 0x2 ;  /* 0x0000000204028211 */ /* 0x002fc800078210ff */
[----:B------:R-:W-:Y:S01]  /*23d10*/  @!P0 LEA.HI.X R3, R4, R3, R6, 0x2, P1 ;  /* 0x0000000304038211 */ /* 0x000fe200008f1406 */
[----:B------:R-:W-:-:S06]  /*23d20*/  IMAD.MOV.U32 R4, RZ, RZ, RZ ;  /* 0x000000ffff047224 */ /* 0x000fcc00078e00ff */
[----:B------:R1:W5:Y:S01]  /*23d30*/  @!P0 LDG.E R4, desc[UR60][R2.64] ;  /* 0x0000003c02048981 */ /* 0x000362000c1e1900 */
[----:B------:R-:W-:Y:S02]  /*23d40*/  ISETP.GT.U32.AND P0, PT, R21, 0x5f, PT ;  /* 0x0000005f1500780c */ /* 0x000fe40003f04070 */
[----:B------:R-:W-:Y:S02]  /*23d50*/  ISETP.NE.AND P3, PT, R5, 0x3, PT ;  /* 0x000000030500780c */ /* 0x000fe40003f65270 */
[C---:B------:R-:W-:Y:S02]  /*23d60*/  ISETP.GE.AND P2, PT, R20.reuse, UR4, PT ;  /* 0x0000000414007c0c */ /* 0x040fe4000bf46270 */
[----:B0-----:R-:W-:Y:S02]  /*23d70*/  LOP3.LUT R8, R20, 0x80, RZ, 0xfc, !PT ;  /* 0x0000008014087812 */ /* 0x001fe400078efcff */
[----:B------:R-:W-:-:S05]  /*23d80*/  ISETP.GE.AND P1, PT, R17, UR4, PT ;  /* 0x0000000411007c0c */ /* 0x000fca000bf26270 */
[----:B------:R-:W-:Y:S02]  /*23d90*/  @P0 LOP3.LUT R22, R22, 0x8, RZ, 0xfc, !PT ;  /* 0x0000000816160812 */ /* 0x000fe400078efcff */
[----:B------:R-:W-:Y:S02]  /*23da0*/  ISETP.GE.AND P0, PT, R8, UR4, PT ;  /* 0x0000000408007c0c */ /* 0x000fe4000bf06270 */
[----:B------:R-:W-:-:S04]  /*23db0*/  LOP3.LUT R22, R22, 0xffffffef, RZ, 0xc0, !PT ;  /* 0xffffffef16167812 */ /* 0x000fc800078ec0ff */
[----:B------:R-:W-:-:S04]  /*23dc0*/  @P3 LOP3.LUT R22, R22, 0x10, RZ, 0xfc, !PT ;  /* 0x0000001016163812 */ /* 0x000fc800078efcff */
[----:B------:R-:W-:-:S04]  /*23dd0*/  LOP3.LUT R22, R22, 0xfffffffb, RZ, 0xc0, !PT ;  /* 0xfffffffb16167812 */ /* 0x000fc800078ec0ff */
[----:B------:R-:W-:-:S04]  /*23de0*/  @P2 LOP3.LUT R22, R22, 0x4, RZ, 0xfc, !PT ;  /* 0x0000000416162812 */ /* 0x000fc800078efcff */
[----:B------:R-:W-:-:S04]  /*23df0*/  LOP3.LUT R22, R22, 0xfffffffe, RZ, 0xc0, !PT ;  /* 0xfffffffe16167812 */ /* 0x000fc800078ec0ff */
[----:B------:R-:W-:-:S04]  /*23e00*/  LOP3.LUT R22, R22, 0xfffffffd, RZ, 0xc0, !PT ;  /* 0xfffffffd16167812 */ /* 0x000fc800078ec0ff */
[----:B------:R-:W-:-:S04]  /*23e10*/  @P1 LOP3.LUT R22, R22, 0x2, RZ, 0xfc, !PT ;  /* 0x0000000216161812 */ /* 0x000fc800078efcff */
[----:B------:R-:W-:Y:S01]  /*23e20*/  @P0 LOP3.LUT R22, R22, 0x1, RZ, 0xfc, !PT ;  /* 0x0000000116160812 */ /* 0x000fe200078efcff */
[----:B-1----:R-:W-:Y:S06]  /*23e30*/  BRA.DIV UR5, `(.L_x_1942) ;  /* 0x0000005205e47947 */ /* 0x002fec000b800000 */
.L_x_2071:
[----:B------:R-:W-:Y:S01]  /*23e40*/  SHF.R.S32.HI R33, RZ, 0x1f, R18 ;  /* 0x0000001fff217819 */ /* 0x000fe20000011412 */
[----:B------:R-:W-:Y:S06]  /*23e50*/  @!P3 BRA `(.L_x_1943) ;  /* 0x000000000004b947 */ /* 0x000fec0003800000 */
[----:B------:R-:W-:Y:S01]  /*23e60*/  BPT.TRAP 0x1 ;  /* 0x000000040000795c */ /* 0x000fe20000300000 */
.L_x_1943:
[----:B------:R-:W-:Y:S01]  /*23e70*/  SHF.R.S32.HI R5, RZ, 0x1f, R0 ;  /* 0x0000001fff057819 */ /* 0x000fe20000011400 */
[----:B------:R-:W-:Y:S01]  /*23e80*/  ULDC.64 UR4, c[0x0][0x328] ;  /* 0x0000ca0000047ab9 */ /* 0x000fe20000000a00 */
[----:B------:R-:W-:Y:S03]  /*23e90*/  BSSY B0, `(.L_x_1944) ;  /* 0x0000017000007945 */ /* 0x000fe60003800000 */
[----:B------:R-:W-:-:S04]  /*23ea0*/  IMAD R3, R5, UR4, RZ ;  /* 0x0000000405037c24 */ /* 0x000fc8000f8e02ff */
        /* <DEDUP_REMOVED lines=8> */
[----:B------:R-:W-:-:S04]  /*23f30*/  ULDC.64 UR4, c[0x0][0x330] ;  /* 0x0000cc0000047ab9 */ /* 0x000fc80000000a00 */
[----:B------:R-:W-:Y:S01]  /*23f40*/  IADD3 R3, R3, R7, RZ ;  /* 0x0000000703037210 */ /* 0x000fe20007ffe0ff */
        /* <DEDUP_REMOVED lines=9> */
[----:B------:R-:W0:Y:S02]  /*23fe0*/  SYNCS.PHASECHK.TRANS64.TRYWAIT P0, [R7+URZ+0x2a840], R2 ;  /* 0x02a84002070075a7 */ /* 0x000e24000800017f */
[----:B0-----:R-:W-:Y:S05]  /*23ff0*/  @!P0 BRA `(.L_x_1945) ;  /* 0x0000005000a88947 */ /* 0x001fea0003800000 */
.L_x_2072:
[----:B------:R-:W-:Y:S05]  /*24000*/  BSYNC B0 ;  /* 0x0000000000007941 */ /* 0x000fea0003800000 */
.L_x_1944:
[----:B------:R-:W2:Y:S01]  /*24010*/  LDL R9, [R1] ;  /* 0x0000000001097983 */ /* 0x000ea20000100800 */
[----:B------:R-:W-:Y:S01]  /*24020*/  ULDC.64 UR4, c[0x0][0x300] ;  /* 0x0000c00000047ab9 */ /* 0x000fe20000000a00 */
[----:B------:R-:W-:Y:S01]  /*24030*/  LOP3.LUT P4, RZ, R22, 0x4, RZ, 0xc0, !PT ;  /* 0x0000000416ff7812 */ /* 0x000fe2000788c0ff */
[----:B------:R-:W-:Y:S01]  /*24040*/  IMAD R5, R5, UR4, RZ ;  /* 0x0000000405057c24 */ /* 0x000fe2000f8e02ff */
[----:B------:R-:W1:Y:S01]  /*24050*/  S2R R8, SR_TID.X ;  /* 0x0000000000087919 */ /* 0x000e620000002100 */
[----:B0-----:R-:W-:Y:S01]  /*24060*/  IMAD.WIDE.U32 R2, R0, UR4, RZ ;  /* 0x0000000400027c25 */ /* 0x001fe2000f8e00ff */
[C---:B------:R-:W-:Y:S02]  /*24070*/  LOP3.LUT P3, RZ, R22.reuse, 0x2, RZ, 0xc0, !PT ;  /* 0x0000000216ff7812 */ /* 0x040fe4000786c0ff */
[----:B------:R-:W-:Y:S01]  /*24080*/  LOP3.LUT P2, RZ, R22, 0x1, RZ, 0xc0, !PT ;  /* 0x0000000116ff7812 */ /* 0x000fe2000784c0ff */
[----:B------:R-:W-:Y:S01]  /*24090*/  IMAD R5, R0, UR5, R5 ;  /* 0x0000000500057c24 */ /* 0x000fe2000f8e0205 */
[----:B------:R-:W-:-:S02]  /*240a0*/  ULDC.64 UR4, c[0x0][0x310] ;  /* 0x0000c40000047ab9 */ /* 0x000fc40000000a00 */
        /* <DEDUP_REMOVED lines=10> */
[----:B------:R-:W-:Y:S01]  /*24150*/  IMAD R5, R27, 0x4800, R36 ;  /* 0x000048001b057824 */ /* 0x000fe200078e0224 */
[----:B------:R-:W-:Y:S01]  /*24160*/  LEA R4, P0, R2, UR4, 0x1 ;  /* 0x0000000402047c11 */ /* 0x000fe2000f8008ff */
[----:B------:R-:W-:Y:S01]  /*24170*/  UMOV UR4, 0xffffffff ;  /* 0xffffffff00047882 */ /* 0x000fe20000000000 */
[----:B------:R-:W-:Y:S02]  /*24180*/  IADD3 R0, R3, R0, RZ ;  /* 0x0000000003007210 */ /* 0x000fe40007ffe0ff */
[----:B-1----:R-:W-:Y:S02]  /*24190*/  LOP3.LUT R8, R8, 0x7f, RZ, 0xc0, !PT ;  /* 0x0000007f08087812 */ /* 0x002fe400078ec0ff */
[----:B------:R-:W-:Y:S02]  /*241a0*/  LEA.HI.X R0, R2, UR5, R0, 0x1, P0 ;  /* 0x0000000502007c11 */ /* 0x000fe400080f0c00 */
[----:B------:R-:W-:Y:S01]  /*241b0*/  SHF.R.U32.HI R8, RZ, 0x3, R8 ;  /* 0x00000003ff087819 */ /* 0x000fe20000011608 */
[----:B--2---:R-:W-:-:S02]  /*241c0*/  IMAD R6, R26, -0x60, R9 ;  /* 0xffffffa01a067824 */ /* 0x004fc400078e0209 */
[----:B------:R-:W0:Y:S02]  /*241d0*/  S2R R9, SR_TID.X ;  /* 0x0000000000097919 */ /* 0x000e240000002100 */
        /* <DEDUP_REMOVED lines=67> */
.L_x_2086:
        /* <DEDUP_REMOVED lines=12> */
.L_x_1947:
        /* <DEDUP_REMOVED lines=10> */
.L_x_1948:
[----:B------:R2:W-:Y:S02]  /*24770*/  SYNCS.ARRIVE.TRANS64.A1T0 RZ, [R7+URZ+0x2a830], RZ ;  /* 0x02a830ff07ff79a7 */ /* 0x0005e4000810003f */
[----:B------:R-:W-:Y:S05]  /*24780*/  WARPSYNC.ALL ;  /* 0x0000000000007948 */ /* 0x000fea0003800000 */
[----:B------:R-:W-:Y:S01]  /*24790*/  ULDC.64 UR4, c[0x0][0xa00] ;  /* 0x0002800000047ab9 */ /* 0x000fe20000000a00 */
[----:B------:R-:W-:Y:S01]  /*247a0*/  IADD3 R0, R23, 0xc400, RZ ;  /* 0x0000c40017007810 */ /* 0x000fe20007ffe0ff */
[----:B------:R-:W-:Y:S01]  /*247b0*/  BSSY B6, `(.L_x_1949) ;  /* 0x0000022000067945 */ /* 0x000fe20003800000 */
[----:B------:R-:W-:Y:S01]  /*247c0*/  BAR.SYNC.DEFER_BLOCKING 0x8, 0x180 ;  /* 0x0206000000007b1d */ /* 0x000fe20000010000 */
[----:B------:R-:W-:Y:S02]  /*247d0*/  ISETP.NE.U32.AND P0, PT, RZ, UR4, PT ;  /* 0x00000004ff007c0c */ /* 0x000fe4000bf05070 */
[----:B------:R-:W-:-:S02]  /*247e0*/  LOP3.LUT P1, RZ, R0, 0x3ff, RZ, 0xc0, !PT ;  /* 0x000003ff00ff7812 */ /* 0x000fc4000782c0ff */
[----:B------:R-:W-:Y:S01]  /*247f0*/  ISETP.NE.AND.EX P0, PT, RZ, UR5, PT, P0 ;  /* 0x00000005ff007c0c */ /* 0x000fe2000bf05300 */
[----:B------:R-:W-:Y:S01]  /*24800*/  ULDC.64 UR4, c[0x0][0x298] ;  /* 0x0000a60000047ab9 */ /* 0x000fe20000000a00 */
[----:B------:R-:W-:Y:S02]  /*24810*/  SHF.R.S32.HI R0, RZ, 0x1f, R19 ;  /* 0x0000001fff007819 */ /* 0x000fe40000011413 */
[----:B-1----:R-:W-:Y:S02]  /*24820*/  SEL R2, R19, RZ, !P0 ;  /* 0x000000ff13027207 */ /* 0x002fe40004000000 */
[----:B------:R-:W-:-:S05]  /*24830*/  SEL R0, R0, RZ, !P0 ;  /* 0x000000ff00007207 */ /* 0x000fca0004000000 */
[----:B------:R1:W-:Y:S04]  /*24840*/  STL [R1+0x30], R0 ;  /* 0x0000300001007387 */ /* 0x0003e80000100800 */
[----:B------:R3:W-:Y:S01]  /*24850*/  STL [R1+0x20], R2 ;  /* 0x0000200201007387 */ /* 0x0007e20000100800 */
[----:B-1----:R-:W-:Y:S01]  /*24860*/  SHF.R.S32.HI R0, RZ, 0x1f, R35 ;  /* 0x0000001fff007819 */ /* 0x002fe20000011423 */
[----:B---3--:R-:W-:-:S04]  /*24870*/  IMAD.WIDE.U32 R2, R35, UR4, RZ ;  /* 0x0000000423027c25 */ /* 0x008fc8000f8e00ff */
[----:B------:R-:W-:Y:S01]  /*24880*/  IMAD R0, R0, UR4, RZ ;  /* 0x0000000400007c24 */ /* 0x000fe2000f8e02ff */
[----:B------:R1:W-:Y:S03]  /*24890*/  STL.64 [R1+0x18], R2 ;  /* 0x0000180201007387 */ /* 0x0003e60000100a00 */
[----:B------:R-:W-:-:S04]  /*248a0*/  IMAD R0, R35, UR5, R0 ;  /* 0x0000000523007c24 */ /* 0x000fc8000f8e0200 */
[----:B------:R-:W-:Y:S01]  /*248b0*/  IMAD.IADD R35, R3, 0x1, R0 ;  /* 0x0000000103237824 */ /* 0x000fe200078e0200 */
[----:B------:R-:W-:Y:S06]  /*248c0*/  @!P1 BRA `(.L_x_1950) ;  /* 0x0000000000409947 */ /* 0x000fec0003800000 */
[----:B-1----:R-:W-:Y:S01]  /*248d0*/  MOV R2, 0x0 ;  /* 0x0000000000027802 */ /* 0x002fe20000000f00 */
[----:B------:R-:W-:Y:S01]  /*248e0*/  ULDC.64 UR4, c[0x4][0xf0] ;  /* 0x01003c0000047ab9 */ /* 0x000fe20000000a00 */
[----:B------:R-:W-:Y:S01]  /*248f0*/  ULDC.64 UR6, c[0x4][0xf8] ;  /* 0x01003e0000067ab9 */ /* 0x000fe20000000a00 */
[----:B------:R-:W-:Y:S01]  /*24900*/  ULDC.64 UR8, c[0x4][0x88] ;  /* 0x0100220000087ab9 */ /* 0x000fe20000000a00 */
[----:B0-----:R-:W-:Y:S01]  /*24910*/  IMAD.U32 R4, RZ, RZ, UR4 ;  /* 0x00000004ff047e24 */ /* 0x001fe2000f8e00ff */
[----:B--2---:R-:W-:Y:S01]  /*24920*/  MOV R7, UR7 ;  /* 0x0000000700077c02 */ /* 0x004fe20008000f00 */
[----:B------:R-:W0:Y:S01]  /*24930*/  LDC.64 R2, c[0x4][R2] ;  /* 0x0100000002027b82 */ /* 0x000e220000000a00 */
[----:B------:R-:W-:Y:S01]  /*24940*/  IMAD.U32 R5, RZ, RZ, UR5 ;  /* 0x00000005ff057e24 */ /* 0x000fe2000f8e00ff */
[----:B------:R-:W-:Y:S01]  /*24950*/  MOV R13, RZ ;  /* 0x000000ff000d7202 */ /* 0x000fe20000000f00 */
[----:B------:R-:W-:Y:S02]  /*24960*/  IMAD.U32 R6, RZ, RZ, UR6 ;  /* 0x00000006ff067e24 */ /* 0x000fe4000f8e00ff */
[----:B------:R-:W-:-:S02]  /*24970*/  IMAD.U32 R10, RZ, RZ, UR8 ;  /* 0x00000008ff0a7e24 */ /* 0x000fc4000f8e00ff */
[----:B------:R-:W-:Y:S02]  /*24980*/  IMAD.U32 R11, RZ, RZ, UR9 ;  /* 0x00000009ff0b7e24 */ /* 0x000fe4000f8e00ff */
[----:B------:R-:W-:Y:S02]  /*24990*/  IMAD.MOV.U32 R8, RZ, RZ, 0x70 ;  /* 0x00000070ff087424 */ /* 0x000fe400078e00ff */
[----:B------:R-:W-:-:S07]  /*249a0*/  IMAD.MOV.U32 R12, RZ, RZ, 0x1 ;  /* 0x00000001ff0c7424 */ /* 0x000fce00078e00ff */
[----:B------:R-:W-:-:S07]  /*249b0*/  LEPC R20, `(.L_x_1950) ;  /* 0x000000001014794e */ /* 0x000fce0000000000 */
[----:B0-----:R-:W-:Y:S05]  /*249c0*/  CALL.ABS.NOINC R2 ;  /* 0x0000000002007343 */ /* 0x001fea0003c00000 */
.L_x_1950:
[----:B------:R-:W-:Y:S05]  /*249d0*/  BSYNC B6 ;  /* 0x0000000000067941 */ /* 0x000fea0003800000 */
.L_x_1949:
[----:B------:R-:W3:Y:S01]  /*249e0*/  LDL.LU R20, [R1+0x30] ;  /* 0x0000300001147983 */ /* 0x000ee20000300800 */
[----:B------:R-:W-:Y:S01]  /*249f0*/  ULDC.64 UR4, c[0x0][0x2d8] ;  /* 0x0000b60000047ab9 */ /* 0x000fe20000000a00 */
[----:B--2---:R-:W2:Y:S02]  /*24a00*/  LDC R7, c[0x0][0x448] ;  /* 0x00011200ff077b82 */ /* 0x004ea40000000800 */
[----:B------:R-:W4:Y:S04]  /*24a10*/  LDL.LU R21, [R1+0x20] ;  /* 0x0000200001157983 */ /* 0x000f280000300800 */
[----:B-1----:R-:W5:Y:S01]  /*24a20*/  LDL.LU.64 R2, [R1+0x18] ;  /* 0x0000180001027983 */ /* 0x002f620000300a00 */
[----:B------:R-:W-:Y:S01]  /*24a30*/  IMAD R0, R33, UR4, RZ ;  /* 0x0000000421007c24 */ /* 0x000fe2000f8e02ff */
[----:B------:R-:W1:Y:S03]  /*24a40*/  S2R R8, SR_TID.X ;  /* 0x0000000000087919 */ /* 0x000e660000002100 */
[----:B------:R-:W-:Y:S01]  /*24a50*/  IMAD R0, R18, UR5, R0 ;  /* 0x0000000512007c24 */ /* 0x000fe2000f8e0200 */
[----:B--2---:R-:W-:-:S13]  /*24a60*/  ISETP.NE.AND P0, PT, R7, 0x1, PT ;  /* 0x000000010700780c */ /* 0x004fda0003f05270 */
[----:B------:R-:W2:Y:S01]  /*24a70*/  @P0 LDC R6, c[0x0][0x44c] ;  /* 0x00011300ff060b82 */ /* 0x000ea20000000800 */
[----:B-1----:R-:W-:-:S04]  /*24a80*/  SHF.L.U32 R8, R8, 0x3, RZ ;  /* 0x0000000308087819 */ /* 0x002fc800000006ff */
[----:B------:R-:W-:Y:S01]  /*24a90*/  LOP3.LUT R8, R8, 0x38, RZ, 0xc0, !PT ;  /* 0x0000003808087812 */ /* 0x000fe200078ec0ff */
[----:B-----5:R-:W-:Y:S02]  /*24aa0*/  IMAD.MOV.U32 R3, RZ, RZ, R35 ;  /* 0x000000ffff037224 */ /* 0x020fe400078e0023 */
[----:B------:R-:W-:Y:S01]  /*24ab0*/  IMAD.WIDE.U32 R2, R18, UR4, R2 ;  /* 0x0000000412027c25 */ /* 0x000fe2000f8e0002 */
[----:B------:R-:W-:-:S03]  /*24ac0*/  ULDC.64 UR4, c[0x0][0x2e0] ;  /* 0x0000b80000047ab9 */ /* 0x000fc60000000a00 */
[----:B------:R-:W-:Y:S02]  /*24ad0*/  IMAD.IADD R3, R3, 0x1, R0 ;  /* 0x0000000103037824 */ /* 0x000fe400078e0200 */
[----:B---3--:R-:W-:Y:S02]  /*24ae0*/  IMAD R0, R20, UR4, RZ ;  /* 0x0000000414007c24 */ /* 0x008fe4000f8e02ff */
[----:B------:R-:W1:Y:S01]  /*24af0*/  S2R R20, SR_TID.X ;  /* 0x0000000000147919 */ /* 0x000e620000002100 */
[----:B----4-:R-:W-:-:S04]  /*24b00*/  IMAD.WIDE.U32 R2, R21, UR4, R2 ;  /* 0x0000000415027c25 */ /* 0x010fc8000f8e0002 */
[----:B------:R-:W-:Y:S01]  /*24b10*/  IMAD R0, R21, UR5, R0 ;  /* 0x0000000515007c24 */ /* 0x000fe2000f8e0200 */
[----:B------:R-:W-:-:S03]  /*24b20*/  ULDC.64 UR4, c[0x0][0x2d0] ;  /* 0x0000b40000047ab9 */ /* 0x000fc60000000a00 */
[----:B------:R-:W-:Y:S02]  /*24b30*/  IMAD.IADD R3, R3, 0x1, R0 ;  /* 0x0000000103037824 */ /* 0x000fe400078e0200 */
[----:B------:R-:W3:Y:S01]  /*24b40*/  @P0 LDC R0, c[0x0][0x450] ;  /* 0x00011400ff000b82 */ /* 0x000ee20000000800 */
[----:B-1----:R-:W-:-:S04]  /*24b50*/  LOP3.LUT R20, R20, 0x7f, RZ, 0xc0, !PT ;  /* 0x0000007f14147812 */ /* 0x002fc800078ec0ff */
[----:B------:R-:W-:Y:S02]  /*24b60*/  SHF.R.U32.HI R21, RZ, 0x3, R20 ;  /* 0x00000003ff157819 */ /* 0x000fe40000011614 */
[----:B------:R-:W1:Y:S02]  /*24b70*/  S2R R20, SR_TID.X ;  /* 0x0000000000147919 */ /* 0x000e640000002100 */
[----:B-1----:R-:W-:-:S05]  /*24b80*/  IMAD.SHL.U32 R20, R20, 0x10, RZ ;  /* 0x0000001014147824 */ /* 0x002fca00078e00ff */
[----:B------:R-:W-:Y:S02]  /*24b90*/  LOP3.LUT R20, R21, 0x70, R20, 0xf8, !PT ;  /* 0x0000007015147812 */ /* 0x000fe400078ef814 */
[----:B------:R-:W1:Y:S02]  /*24ba0*/  S2R R21, SR_TID.X ;  /* 0x0000000000157919 */ /* 0x000e640000002100 */
[----:B------:R-:W-:Y:S02]  /*24bb0*/  IADD3 R5, R20, R28, RZ ;  /* 0x0000001c14057210 */ /* 0x000fe40007ffe0ff */
[----:B------:R-:W4:Y:S03]  /*24bc0*/  S2R R20, SR_TID.X ;  /* 0x0000000000147919 */ /* 0x000f260000002100 */
[----:B--2---:R-:W-:-:S04]  /*24bd0*/  @P0 IMAD.HI.U32 R6, R5, R6, RZ ;  /* 0x0000000605060227 */ /* 0x004fc800078e00ff */
[----:B0-----:R-:W-:Y:S01]  /*24be0*/  IMAD.MOV.U32 R4, RZ, RZ, R5 ;  /* 0x000000ffff047224 */ /* 0x001fe200078e0005 */
[----:B---3--:R-:W-:-:S05]  /*24bf0*/  @P0 SHF.R.U32.HI R4, RZ, R0, R6 ;  /* 0x00000000ff040219 */ /* 0x008fca0000011606 */
[----:B------:R-:W-:Y:S02]  /*24c00*/  IMAD.MOV R0, RZ, RZ, -R4 ;  /* 0x000000ffff007224 */ /* 0x000fe400078e0a04 */
[----:B------:R-:W-:-:S04]  /*24c10*/  IMAD.WIDE.U32 R2, R4, UR4, R2 ;  /* 0x0000000404027c25 */ /* 0x000fc8000f8e0002 */
[----:B------:R-:W-:Y:S01]  /*24c20*/  IMAD R0, R7, R0, R5 ;  /* 0x0000000007007224 */ /* 0x000fe200078e0205 */
[----:B------:R-:W-:-:S05]  /*24c30*/  SHF.R.S32.HI R5, RZ, 0x1f, R4 ;  /* 0x0000001fff057819 */ /* 0x000fca0000011404 */
[----:B------:R-:W-:Y:S02]  /*24c40*/  IMAD R5, R5, UR4, RZ ;  /* 0x0000000405057c24 */ /* 0x000fe4000f8e02ff */
[----:B-1----:R-:W-:Y:S02]  /*24c50*/  IMAD.SHL.U32 R21, R21, 0x8, RZ ;  /* 0x0000000815157824 */ /* 0x002fe400078e00ff */
[----:B------:R-:W-:Y:S01]  /*24c60*/  IMAD R5, R4, UR5, R5 ;  /* 0x0000000504057c24 */ /* 0x000fe2000f8e0205 */
[----:B------:R-:W-:Y:S01]  /*24c70*/  SHF.R.S32.HI R4, RZ, 0x1f, R0 ;  /* 0x0000001fff047819 */ /* 0x000fe20000011400 */
[----:B------:R-:W-:Y:S01]  /*24c80*/  ULDC.64 UR4, c[0x0][0x2c8] ;  /* 0x0000b20000047ab9 */ /* 0x000fe20000000a00 */
[----:B------:R-:W-:Y:S01]  /*24c90*/  LOP3.LUT R21, R21, 0x38, RZ, 0xc0, !PT ;  /* 0x0000003815157812 */ /* 0x000fe200078ec0ff */
[----:B------:R-:W-:Y:S01]  /*24ca0*/  IMAD.IADD R3, R3, 0x1, R5 ;  /* 0x0000000103037824 */ /* 0x000fe200078e0205 */
[----:B----4-:R-:W-:Y:S01]  /*24cb0*/  LOP3.LUT R20, R20, 0x7f, RZ, 0xc0, !PT ;  /* 0x0000007f14147812 */ /* 0x010fe200078ec0ff */
[----:B------:R-:W-:Y:S01]  /*24cc0*/  IMAD R4, R4, UR4, RZ ;  /* 0x0000000404047c24 */ /* 0x000fe2000f8e02ff */
[C---:B------:R-:W-:Y:S01]  /*24cd0*/  LOP3.LUT R9, R21.reuse, 0x40, RZ, 0xfc, !PT ;  /* 0x0000004015097812 */ /* 0x040fe200078efcff */
[----:B------:R-:W-:Y:S01]  /*24ce0*/  IMAD.WIDE.U32 R2, R0, UR4, R2 ;  /* 0x0000000400027c25 */ /* 0x000fe2000f8e0002 */
[----:B------:R-:W-:-:S03]  /*24cf0*/  LOP3.LUT R10, R21, 0x80, RZ, 0xfc, !PT ;  /* 0x00000080150a7812 */ /* 0x000fc600078efcff */
[----:B------:R-:W-:Y:S01]  /*24d00*/  IMAD R4, R0, UR5, R4 ;  /* 0x0000000500047c24 */ /* 0x000fe2000f8e0204 */
[----:B------:R-:W-:Y:S02]  /*24d10*/  ULDC.64 UR4, c[0x0][0x280] ;  /* 0x0000a00000047ab9 */ /* 0x000fe40000000a00 */
[----:B------:R-:W-:Y:S01]  /*24d20*/  LEA R0, P0, R2, UR4, 0x1 ;  /* 0x0000000402007c11 */ /* 0x000fe2000f8008ff */
        /* <DEDUP_REMOVED lines=12> */
[----:B------:R-:W1:Y:S03]  /*24df0*/  SHFL.IDX PT, R2, R4, RZ, 0x181f ;  /* 0x00181fff04027589 */ /* 0x000e6600000e0000 */
[C---:B------:R-:W-:Y:S01]  /*24e00*/  VIADD R5, R28.reuse, 0x10 ;  /* 0x000000101c057836 */ /* 0x040fe20000000000 */
[----:B------:R-:W-:Y:S01]  /*24e10*/  ISETP.GE.AND P1, PT, R28, R32, PT ;  /* 0x000000201c00720c */ /* 0x000fe20003f26270 */
[----:B------:R-:W-:-:S12]  /*24e20*/  SHFL.IDX PT, R14, R0, 0x7, 0x181f ;  /* 0x00f81f00000e7f89 */ /* 0x000fd800000e0000 */
[----:B0-----:R-:W-:-:S05]  /*24e30*/  @!P1 LEA R3, P4, R8, R3, 0x1 ;  /* 0x0000000308039211 */ /* 0x001fca00078808ff */
[----:B-1----:R-:W-:-:S05]  /*24e40*/  @!P1 IMAD.X R2, RZ, RZ, R2, P4 ;  /* 0x000000ffff029224 */ /* 0x002fca00020e0602 */
[----:B------:R-:W-:-:S04]  /*24e50*/  @!P1 LOP3.LUT R3, R3, R2, RZ, 0x3c, !PT ;  /* 0x0000000203039212 */ /* 0x000fc800078e3cff */
[----:B------:R-:W-:-:S04]  /*24e60*/  @!P1 LOP3.LUT R2, R3, R2, RZ, 0x3c, !PT ;  /* 0x0000000203029212 */ /* 0x000fc800078e3cff */
[----:B------:R-:W-:-:S05]  /*24e70*/  @!P1 LOP3.LUT R3, R3, R2, RZ, 0x3c, !PT ;  /* 0x0000000203039212 */ /* 0x000fca00078e3cff */
[----:B------:R-:W-:Y:S04]  /*24e80*/  @!P1 LDGSTS.E.BYPASS.LTC128B.128 [R37+0xc400], desc[UR60][R2.64], !P3 ;  /* 0x0c40000002259fae */ /* 0x000fe8000d901d7c */
[----:B------:R-:W-:Y:S04]  /*24e90*/  @!P1 LDGSTS.E.BYPASS.LTC128B.128 [R37+0x10400], desc[UR60][R2.64+0x80], !P2 ;  /* 0x1040008002259fae */ /* 0x000fe8000d101d7c */
[----:B------:R0:W-:Y:S01]  /*24ea0*/  @!P1 LDGSTS.E.BYPASS.LTC128B.128 [R37+0x14400], desc[UR60][R2.64+0x100], !P0 ;  /* 0x1440010002259fae */ /* 0x0001e2000c101d7c */
[----:B------:R-:W-:Y:S01]  /*24eb0*/  ISETP.GE.AND P1, PT, R5, R32, PT ;  /* 0x000000200500720c */ /* 0x000fe20003f26270 */
[----:B------:R-:W-:-:S02]  /*24ec0*/  VIADD R5, R28, 0x20 ;  /* 0x000000201c057836 */ /* 0x000fc40000000000 */
[----:B0-----:R-:W0:Y:S04]  /*24ed0*/  SHFL.IDX PT, R3, R0, 0x1, 0x181f ;  /* 0x00381f0000037f89 */ /* 0x001e2800000e0000 */
[----:B------:R-:W1:Y:S06]  /*24ee0*/  SHFL.IDX PT, R2, R4, 0x1, 0x181f ;  /* 0x00381f0004027f89 */ /* 0x000e6c00000e0000 */
[----:B0-----:R-:W-:-:S04]  /*24ef0*/  @!P1 LEA R3, P4, R8, R3, 0x1 ;  /* 0x0000000308039211 */ /* 0x001fc800078808ff */
[----:B-1----:R-:W-:-:S04]  /*24f00*/  @!P1 IADD3.X R2, RZ, R2, RZ, P4, !PT ;  /* 0x00000002ff029210 */ /* 0x002fc800027fe4ff */
        /* <DEDUP_REMOVED lines=18> */
[----:B------:R-:W-:Y:S02]  /*25030*/  ISETP.GE.AND P1, PT, R5, R32, PT ;  /* 0x000000200500720c */ /* 0x000fe40003f26270 */
[----:B------:R-:W-:Y:S01]  /*25040*/  IADD3 R5, R28, 0x40, RZ ;  /* 0x000000401c057810 */ /* 0x000fe20007ffe0ff */
        /* <DEDUP_REMOVED lines=34> */
[----:B------:R-:W-:-:S03]  /*25270*/  ISETP.GE.AND P1, PT, R5, R32, PT ;  /* 0x000000200500720c */ /* 0x000fc60003f26270 */
[----:B0-----:R-:W0:Y:S04]  /*25280*/  SHFL.IDX PT, R3, R0, 0x6, 0x181f ;  /* 0x00d81f0000037f89 */ /* 0x001e2800000e0000 */
[----:B------:R-:W1:Y:S04]  /*25290*/  SHFL.IDX PT, R2, R4, 0x6, 0x181f ;  /* 0x00d81f0004027f89 */ /* 0x000e6800000e0000 */
[----:B------:R-:W2:Y:S02]  /*252a0*/  SHFL.IDX PT, R4, R4, 0x7, 0x181f ;  /* 0x00f81f0004047f89 */ /* 0x000ea400000e0000 */
[----:B0-----:R-:W-:-:S04]  /*252b0*/  @!P1 LEA R3, P4, R8, R3, 0x1 ;  /* 0x0000000308039211 */ /* 0x001fc800078808ff */
[----:B-1----:R-:W-:-:S04]  /*252c0*/  @!P1 IADD3.X R2, RZ, R2, RZ, P4, !PT ;  /* 0x00000002ff029210 */ /* 0x002fc800027fe4ff */
[----:B------:R-:W-:-:S04]  /*252d0*/  @!P1 LOP3.LUT R3, R3, R2, RZ, 0x3c, !PT ;  /* 0x0000000203039212 */ /* 0x000fc800078e3cff */
[----:B------:R-:W-:-:S04]  /*252e0*/  @!P1 LOP3.LUT R2, R3, R2, RZ, 0x3c, !PT ;  /* 0x0000000203029212 */ /* 0x000fc800078e3cff */
[----:B------:R-:W-:-:S05]  /*252f0*/  @!P1 LOP3.LUT R3, R3, R2, RZ, 0x3c, !PT ;  /* 0x0000000203039212 */ /* 0x000fca00078e3cff */
[----:B------:R0:W-:Y:S04]  /*25300*/  @!P1 LDGSTS.E.BYPASS.LTC128B.128 [R37+0xf400], desc[UR60][R2.64], !P3 ;  /* 0x0f40000002259fae */ /* 0x0001e8000d901d7c */
[----:B------:R0:W-:Y:S04]  /*25310*/  @!P1 LDGSTS.E.BYPASS.LTC128B.128 [R37+0x13400], desc[UR60][R2.64+0x80], !P2 ;  /* 0x1340008002259fae */ /* 0x0001e8000d101d7c */
[----:B--2---:R0:W-:Y:S02]  /*25320*/  @!P1 LDGSTS.E.BYPASS.LTC128B.128 [R37+0x17400], desc[UR60][R2.64+0x100], !P0 ;  /* 0x1740010002259fae */ /* 0x0041e4000c101d7c */
.L_x_2103:
        /* <DEDUP_REMOVED lines=12> */
.L_x_1953:
[----:B------:R-:W-:Y:S05]  /*253f0*/  BSYNC B0 ;  /* 0x0000000000007941 */ /* 0x000fea0003800000 */
.L_x_1952:
[----:B------:R-:W-:Y:S01]  /*25400*/  NOP ;  /* 0x0000000000007918 */ /* 0x000fe20000000000 */
[----:B------:R-:W-:-:S13]  /*25410*/  PLOP3.LUT P0, PT, PT, PT, PT, 0x80, 0x0 ;  /* 0x000000000000781c */ /* 0x000fda0003f0f070 */
.L_x_1954:
        /* <DEDUP_REMOVED lines=8> */
[----:B------:R-:W-:Y:S01]  /*254a0*/  LEA.HI R0, R2, R2, RZ, 0x1 ;  /* 0x0000000202007211 */ /* 0x000fe200078f08ff */
[----:B------:R0:W-:Y:S03]  /*254b0*/  STL [R1+0x28], R2 ;  /* 0x0000280201007387 */ /* 0x0001e60000100800 */
[----:B------:R-:W-:-:S05]  /*254c0*/  LOP3.LUT R0, R0, 0xfffffffe, RZ, 0xc0, !PT ;  /* 0xfffffffe00007812 */ /* 0x000fca00078ec0ff */
[----:B------:R-:W-:-:S05]  /*254d0*/  IMAD.IADD R0, R2, 0x1, -R0 ;  /* 0x0000000102007824 */ /* 0x000fca00078e0a00 */
[----:B0-----:R-:W-:Y:S01]  /*254e0*/  SHF.L.U32 R2, R0, 0x1f, RZ ;  /* 0x0000001f00027819 */ /* 0x001fe200000006ff */
[----:B------:R-:W-:Y:S01]  /*254f0*/  NOP ;  /* 0x0000000000007918 */ /* 0x000fe20000000000 */
[----:B------:R-:W2:Y:S01]  /*25500*/  LDL.LU R3, [R1+0x24] ;  /* 0x0000240001037983 */ /* 0x000ea20000300800 */
[----:B------:R0:W-:Y:S01]  /*25510*/  SYNCS.ARRIVE.TRANS64.A1T0 RZ, [R23+URZ+0x2a800], RZ ;  /* 0x02a800ff17ff79a7 */ /* 0x0001e2000810003f */
[----:B------:R-:W-:Y:S01]  /*25520*/  BSSY B0, `(.L_x_1955) ;  /* 0x0000004000007945 */ /* 0x000fe20003800000 */
[----:B------:R-:W1:Y:S01]  /*25530*/  SYNCS.PHASECHK.TRANS64.TRYWAIT P0, [R23+URZ+0x2a820], R2 ;  /* 0x02a82002170075a7 */ /* 0x000e62000800017f */
[----:B--2---:R-:W-:Y:S02]  /*25540*/  IADD3 R0, R3, -0x2, RZ ;  /* 0xfffffffe03007810 */ /* 0x004fe40007ffe0ff */
[----:B01----:R-:W-:Y:S05]  /*25550*/  @!P0 BRA `(.L_x_1956) ;  /* 0x0000005000648947 */ /* 0x003fea0003800000 */
.L_x_2104:
[----:B------:R-:W-:Y:S05]  /*25560*/  BSYNC B0 ;  /* 0x0000000000007941 */ /* 0x000fea0003800000 */
.L_x_1955:
[----:B------:R-:W2:Y:S01]  /*25570*/  LDL R3, [R1+0x8] ;  /* 0x0000080001037983 */ /* 0x000ea20000100800 */
[----:B------:R-:W-:Y:S01]  /*25580*/  BSSY B0, `(.L_x_1957) ;  /* 0x00000fd000007945 */ /* 0x000fe20003800000 */
[----:B--2---:R-:W-:-:S13]  /*25590*/  ISETP.GE.AND P0, PT, R0, R3, PT ;  /* 0x000000030000720c */ /* 0x004fda0003f06270 */
[----:B------:R-:W-:Y:S05]  /*255a0*/  @!P0 BRA `(.L_x_1958) ;  /* 0x0000000c00e88947 */ /* 0x000fea0003800000 */
[----:B------:R-:W-:Y:S02]  /*255b0*/  IMAD.MOV.U32 R10, RZ, RZ, R27 ;  /* 0x000000ffff0a7224 */ /* 0x000fe400078e001b */
[----:B------:R-:W-:Y:S02]  /*255c0*/  IMAD.MOV.U32 R20, RZ, RZ, R29 ;  /* 0x000000ffff147224 */ /* 0x000fe400078e001d */
[----:B------:R-:W-:-:S07]  /*255d0*/  IMAD.MOV.U32 R32, RZ, RZ, R26 ;  /* 0x000000ffff207224 */ /* 0x000fce00078e001a */
.L_x_1971:
[----:B0-----:R-:W2:Y:S01]  /*255e0*/  LDL R2, [R1+0x4] ;  /* 0x0000040001027983 */ /* 0x001ea20000100800 */
[----:B------:R-:W0:Y:S03]  /*255f0*/  LDC R7, c[0x0][0x430] ;  /* 0x00010c00ff077b82 */ /* 0x000e260000000800 */
[----:B------:R-:W3:Y:S01]  /*25600*/  LDL R8, [R1+0xc] ;  /* 0x00000c0001087983 */ /* 0x000ee20000100800 */
[----:B------:R-:W1:Y:S01]  /*25610*/  S2R R3, SR_TID.X ;  /* 0x0000000000037919 */ /* 0x000e620000002100 */
[----:B------:R-:W4:Y:S01]  /*25620*/  S2R R9, SR_TID.X ;  /* 0x0000000000097919 */ /* 0x000f220000002100 */
[----:B0-----:R-:W-:-:S13]  /*25630*/  ISETP.NE.AND P0, PT, R7, 0x1, PT ;  /* 0x000000010700780c */ /* 0x001fda0003f05270 */
[----:B------:R-:W0:Y:S01]  /*25640*/  @P0 LDC R5, c[0x0][0x434] ;  /* 0x00010d00ff050b82 */ /* 0x000e220000000800 */
[----:B-1----:R-:W-:-:S04]  /*25650*/  LOP3.LUT R3, R3, 0x7f, RZ, 0xc0, !PT ;  /* 0x0000007f03037812 */ /* 0x002fc800078ec0ff */
[----:B------:R-:W-:Y:S01]  /*25660*/  SHF.R.U32.HI R3, RZ, 0x3, R3 ;  /* 0x00000003ff037819 */ /* 0x000fe20000011603 */
[----:B----4-:R-:W-:-:S05]  /*25670*/  IMAD.SHL.U32 R9, R9, 0x10, RZ ;  /* 0x0000001009097824 */ /* 0x010fca00078e00ff */
[----:B------:R-:W-:Y:S02]  /*25680*/  LOP3.LUT R9, R3, 0x70, R9, 0xf8, !PT ;  /* 0x0000007003097812 */ /* 0x000fe400078ef809 */
[----:B------:R-:W1:Y:S02]  /*25690*/  @P0 LDC R3, c[0x0][0x438] ;  /* 0x00010e00ff030b82 */ /* 0x000e640000000800 */
[----:B------:R-:W-:Y:S01]  /*256a0*/  ISETP.GT.U32.AND P2, PT, R9, 0x5f, PT ;  /* 0x0000005f0900780c */ /* 0x000fe20003f44070 */
[----:B--2---:R-:W-:-:S05]  /*256b0*/  IMAD R4, R0, 0x60, R2 ;  /* 0x0000006000047824 */ /* 0x004fca00078e0202 */
[----:B------:R-:W-:-:S05]  /*256c0*/  IADD3 R4, R9, R4, RZ ;  /* 0x0000000409047210 */ /* 0x000fca0007ffe0ff */
[----:B0-----:R-:W-:-:S04]  /*256d0*/  @P0 IMAD.HI.U32 R6, R4, R5, RZ ;  /* 0x0000000504060227 */ /* 0x001fc800078e00ff */
[----:B------:R-:W-:Y:S01]  /*256e0*/  IMAD.MOV.U32 R2, RZ, RZ, R4 ;  /* 0x000000ffff027224 */ /* 0x000fe200078e0004 */
[----:B-1----:R-:W-:-:S05]  /*256f0*/  @P0 SHF.R.U32.HI R2, RZ, R3, R6 ;  /* 0x00000003ff020219 */ /* 0x002fca0000011606 */
[----:B------:R-:W-:-:S04]  /*25700*/  IMAD.MOV R3, RZ, RZ, -R2 ;  /* 0x000000ffff037224 */ /* 0x000fc800078e0a02 */
[----:B------:R-:W-:Y:S02]  /*25710*/  IMAD R7, R7, R3, R4 ;  /* 0x0000000307077224 */ /* 0x000fe400078e0204 */
[----:B------:R-:W3:Y:S01]  /*25720*/  @!P2 LDC.64 R4, c[0x0][0x428] ;  /* 0x00010a00ff04ab82 */ /* 0x000ee20000000a00 */
[--C-:B------:R-:W-:Y:S01]  /*25730*/  @!P2 SHF.R.S32.HI R3, RZ, 0x1f, R2.reuse ;  /* 0x0000001fff03a819 */ /* 0x100fe20000011402 */
[-C--:B---3--:R-:W-:Y:S02]  /*25740*/  @!P2 IMAD R6, R8, R4.reuse, RZ ;  /* 0x000000040806a224 */ /* 0x088fe400078e02ff */
[----:B------:R-:W-:-:S04]  /*25750*/  @!P2 IMAD.WIDE.U32 R2, R34, R4, R2 ;  /* 0x000000042202a225 */ /* 0x000fc800078e0002 */
[----:B------:R-:W-:Y:S02]  /*25760*/  @!P2 IMAD R6, R34, R5, R6 ;  /* 0x000000052206a224 */ /* 0x000fe400078e0206 */
[----:B------:R-:W0:Y:S02]  /*25770*/  @!P2 LDC.64 R4, c[0x0][0x418] ;  /* 0x00010600ff04ab82 */ /* 0x000e240000000a00 */
[----:B------:R-:W-:Y:S02]  /*25780*/  @!P2 IMAD.IADD R3, R6, 0x1, R3 ;  /* 0x000000010603a824 */ /* 0x000fe400078e0203 */
        /* <DEDUP_REMOVED lines=14> */
.L_x_1959:
[----:B------:R-:W-:Y:S01]  /*25870*/  IMAD R5, R27, 0x8, R23 ;  /* 0x000000081b057824 */ /* 0x000fe200078e0217 */
[----:B------:R-:W-:Y:S01]  /*25880*/  SHF.L.U32 R0, R29, 0x1f, RZ ;  /* 0x0000001f1d007819 */ /* 0x000fe200000006ff */
[----:B------:R-:W-:Y:S03]  /*25890*/  BSSY B1, `(.L_x_1960) ;  /* 0x0000003000017945 */ /* 0x000fe60003800000 */
[----:B------:R-:W0:Y:S02]  /*258a0*/  SYNCS.PHASECHK.TRANS64.TRYWAIT P0, [R5+URZ+0x2a840], R0 ;  /* 0x02a84000050075a7 */ /* 0x000e24000800017f */
[----:B0-----:R-:W-:Y:S05]  /*258b0*/  @!P0 BRA `(.L_x_1961) ;  /* 0x0000004c00a08947 */ /* 0x001fea0003800000 */
.L_x_2105:
[----:B------:R-:W-:Y:S05]  /*258c0*/  BSYNC B1 ;  /* 0x0000000000017941 */ /* 0x000fea0003800000 */
.L_x_1960:
        /* <DEDUP_REMOVED lines=26> */
[----:B------:R-:W0:Y:S01]  /*25a70*/  S2R R11, SR_TID.X ;  /* 0x00000000000b7919 */ /* 0x000e220000002100 */
[----:B------:R-:W-:Y:S01]  /*25a80*/  IMAD R4, R4, 0x2, R23 ;  /* 0x0000000204047824 */ /* 0x000fe200078e0217 */
[----:B------:R-:W1:Y:S04]  /*25a90*/  SHFL.IDX PT, R2, R9, RZ, 0x181f ;  /* 0x00181fff09027589 */ /* 0x000e6800000e0000 */
[----:B------:R-:W2:Y:S04]  /*25aa0*/  SHFL.IDX PT, R3, R8, RZ, 0x181f ;  /* 0x00181fff08037589 */ /* 0x000ea800000e0000 */
[----:B------:R-:W-:Y:S01]  /*25ab0*/  SHFL.IDX PT, R35, R8, 0x2, 0x181f ;  /* 0x00581f0008237f89 */ /* 0x000fe200000e0000 */
[----:B0-----:R-:W-:-:S05]  /*25ac0*/  IMAD.SHL.U32 R11, R11, 0x8, RZ ;  /* 0x000000080b0b7824 */ /* 0x001fca00078e00ff */
[----:B------:R-:W-:-:S05]  /*25ad0*/  LOP3.LUT R11, R11, 0x38, RZ, 0xc0, !PT ;  /* 0x000000380b0b7812 */ /* 0x000fca00078ec0ff */
[----:B------:R-:W-:-:S05]  /*25ae0*/  IMAD.SHL.U32 R0, R11, 0x2, RZ ;  /* 0x000000020b007824 */ /* 0x000fca00078e00ff */
[----:B-1----:R-:W-:-:S05]  /*25af0*/  IADD3 R2, P0, R2, R0, RZ ;  /* 0x0000000002027210 */ /* 0x002fca0007f1e0ff */
[----:B--2---:R-:W-:-:S05]  /*25b00*/  IMAD.X R3, RZ, RZ, R3, P0 ;  /* 0x000000ffff037224 */ /* 0x004fca00000e0603 */
        /* <DEDUP_REMOVED lines=32> */
.L_x_2119:
        /* <DEDUP_REMOVED lines=10> */
.L_x_1963:
        /* <DEDUP_REMOVED lines=10> */
.L_x_1964:
[----:B------:R2:W-:Y:S01]  /*25e50*/  SYNCS.ARRIVE.TRANS64.A1T0 RZ, [R5+URZ+0x2a830], RZ ;  /* 0x02a830ff05ff79a7 */ /* 0x0005e2000810003f */
[----:B------:R-:W-:Y:S05]  /*25e60*/  @!P2 BRA `(.L_x_1965) ;  /* 0x000000000004a947 */ /* 0x000fea0003800000 */
[----:B------:R-:W-:Y:S01]  /*25e70*/  BPT.TRAP 0x1 ;  /* 0x000000040000795c */ /* 0x000fe20000300000 */
.L_x_1965:
[----:B-1----:R-:W-:Y:S01]  /*25e80*/  SHF.L.U32 R2, R20, 0x1f, RZ ;  /* 0x0000001f14027819 */ /* 0x002fe200000006ff */
[----:B------:R-:W-:Y:S01]  /*25e90*/  BSSY B1, `(.L_x_1966) ;  /* 0x0000004000017945 */ /* 0x000fe20003800000 */
[----:B--2---:R-:W-:-:S04]  /*25ea0*/  LEA R5, R10, R23, 0x3 ;  /* 0x000000170a057211 */ /* 0x004fc800078e18ff */
[----:B------:R-:W1:Y:S02]  /*25eb0*/  SYNCS.PHASECHK.TRANS64.TRYWAIT P0, [R5+URZ+0x2a860], R2 ;  /* 0x02a86002050075a7 */ /* 0x000e64000800017f */
[----:B-1----:R-:W-:Y:S05]  /*25ec0*/  @!P0 BRA `(.L_x_1967) ;  /* 0x00000050000c8947 */ /* 0x002fea0003800000 */
.L_x_2120:
[----:B------:R-:W-:Y:S05]  /*25ed0*/  BSYNC B1 ;  /* 0x0000000000017941 */ /* 0x000fea0003800000 */
.L_x_1966:
[----:B------:R-:W0:Y:S01]  /*25ee0*/  LDL R4, [R1] ;  /* 0x0000000001047983 */ /* 0x000e220000100800 */
[----:B------:R-:W2:Y:S01]  /*25ef0*/  S2R R3, SR_TID.X ;  /* 0x0000000000037919 */ /* 0x000ea20000002100 */
[----:B------:R-:W-:Y:S01]  /*25f00*/  UMOV UR4, 0xffffffff ;  /* 0xffffffff00047882 */ /* 0x000fe20000000000 */
[----:B------:R-:W-:Y:S02]  /*25f10*/  LOP3.LUT P0, RZ, R30, 0x2, RZ, 0xc0, !PT ;  /* 0x000000021eff7812 */ /* 0x000fe4000780c0ff */
[----:B--2---:R-:W-:-:S04]  /*25f20*/  LOP3.LUT R3, R3, 0x7f, RZ, 0xc0, !PT ;  /* 0x0000007f03037812 */ /* 0x004fc800078ec0ff */
[----:B------:R-:W-:Y:S01]  /*25f30*/  SHF.R.U32.HI R3, RZ, 0x3, R3 ;  /* 0x00000003ff037819 */ /* 0x000fe20000011603 */
[----:B0-----:R-:W-:Y:S02]  /*25f40*/  IMAD R8, R32, -0x60, R4 ;  /* 0xffffffa020087824 */ /* 0x001fe400078e0204 */
[----:B------:R-:W-:Y:S02]  /*25f50*/  IMAD R4, R10, 0x3000, R36 ;  /* 0x000030000a047824 */ /* 0x000fe400078e0224 */
[----:B------:R-:W-:Y:S01]  /*25f60*/  IMAD.IADD R8, R8, 0x1, -R3 ;  /* 0x0000000108087824 */ /* 0x000fe200078e0a03 */
[----:B------:R-:W-:Y:S06]  /*25f70*/  BRA.DIV UR4, `(.L_x_1968) ;  /* 0x0000004e04f47947 */ /* 0x000fec000b800000 */
[----:B-1----:R-:W0:Y:S01]  /*25f80*/  SHFL.IDX PT, R2, R17, RZ, 0x181f ;  /* 0x00181fff11027589 */ /* 0x002e2200000e0000 */
        /* <DEDUP_REMOVED lines=44> */
.L_x_2134:
[C---:B------:R-:W-:Y:S01]  /*26250*/  ISETP.LT.OR P1, PT, R8.reuse, 0x51, !P1 ;  /* 0x000000510800780c */ /* 0x040fe20004f21670 */
[----:B------:R-:W-:Y:S01]  /*26260*/  ULDC.64 UR4, c[0x0][0x328] ;  /* 0x0000ca0000047ab9 */ /* 0x000fe20000000a00 */
[----:B------:R-:W-:Y:S02]  /*26270*/  ISETP.LT.OR P0, PT, R8, 0x51, !P0 ;  /* 0x000000510800780c */ /* 0x000fe40004701670 */
[----:B-1----:R-:W-:Y:S01]  /*26280*/  IADD3 R2, P2, R2, R0, RZ ;  /* 0x0000000002027210 */ /* 0x002fe20007f5e0ff */
[----:B------:R-:W-:-:S04]  /*26290*/  IMAD R0, R21, UR4, RZ ;  /* 0x0000000415007c24 */ /* 0x000fc8000f8e02ff */
[----:B------:R-:W-:Y:S02]  /*262a0*/  IMAD.X R3, RZ, RZ, R24, P2 ;  /* 0x000000ffff037224 */ /* 0x000fe400010e0618 */
[----:B------:R-:W-:-:S03]  /*262b0*/  IMAD R9, R7, UR5, R0 ;  /* 0x0000000507097c24 */ /* 0x000fc6000f8e0200 */
        /* <DEDUP_REMOVED lines=14> */
.L_x_1969:
        /* <DEDUP_REMOVED lines=10> */
.L_x_1970:
[----:B------:R-:W2:Y:S01]  /*26440*/  LDL R0, [R1+0x8] ;  /* 0x0000080001007983 */ /* 0x000ea20000100800 */
[----:B------:R-:W-:Y:S01]  /*26450*/  ULDC.64 UR4, c[0x0][0x330] ;  /* 0x0000cc0000047ab9 */ /* 0x000fe20000000a00 */
[----:B------:R1:W-:Y:S01]  /*26460*/  SYNCS.ARRIVE.TRANS64.A1T0 RZ, [R5+URZ+0x2a850], RZ ;  /* 0x02a850ff05ff79a7 */ /* 0x0003e2000810003f */
[----:B------:R-:W-:Y:S01]  /*26470*/  IMAD.MOV.U32 R3, RZ, RZ, R7 ;  /* 0x000000ffff037224 */ /* 0x000fe200078e0007 */
[----:B------:R-:W-:Y:S01]  /*26480*/  MOV R20, R29 ;  /* 0x0000001d00147202 */ /* 0x000fe20000000f00 */
[----:B------:R-:W-:Y:S02]  /*26490*/  IMAD.MOV.U32 R10, RZ, RZ, R27 ;  /* 0x000000ffff0a7224 */ /* 0x000fe400078e001b */
        /* <DEDUP_REMOVED lines=8> */
[C---:B--2---:R-:W-:Y:S01]  /*26520*/  ISETP.GT.AND P0, PT, R26.reuse, R0, PT ;  /* 0x000000001a00720c */ /* 0x044fe20003f04270 */
[----:B------:R-:W-:-:S12]  /*26530*/  VIADD R0, R26, 0xffffffff ;  /* 0xffffffff1a007836 */ /* 0x000fd80000000000 */
[----:B------:R-:W-:Y:S05]  /*26540*/  @P0 BRA `(.L_x_1971) ;  /* 0xfffffff000240947 */ /* 0x000fea000383ffff */
.L_x_1958:
[----:B------:R-:W-:Y:S05]  /*26550*/  BSYNC B0 ;  /* 0x0000000000007941 */ /* 0x000fea0003800000 */
.L_x_1957:
[----:B0-----:R-:W0:Y:S01]  /*26560*/  S2R R2, SR_TID.X ;  /* 0x0000000000027919 */ /* 0x001e220000002100 */
[----:B------:R-:W-:Y:S01]  /*26570*/  BSSY B0, `(.L_x_1972) ;  /* 0x0000010000007945 */ /* 0x000fe20003800000 */
[----:B0-----:R-:W-:-:S04]  /*26580*/  LOP3.LUT R2, R2, 0x7f, RZ, 0xc0, !PT ;  /* 0x0000007f02027812 */ /* 0x001fc800078ec0ff */
[----:B------:R-:W-:-:S13]  /*26590*/  ISETP.NE.AND P0, PT, R2, RZ, PT ;  /* 0x000000ff0200720c */ /* 0x000fda0003f05270 */
[----:B------:R-:W-:Y:S05]  /*265a0*/  @P0 BRA `(.L_x_1973) ;  /* 0x0000000000300947 */ /* 0x000fea0003800000 */
[----:B------:R-:W0:Y:S01]  /*265b0*/  S2R R5, SR_LANEID ;  /* 0x0000000000057919 */ /* 0x000e220000000000 */
[----:B------:R-:W-:Y:S01]  /*265c0*/  VOTEU.ANY UR4, UPT, PT ;  /* 0x0000000000047886 */ /* 0x000fe200038e0100 */
[----:B------:R-:W1:Y:S01]  /*265d0*/  LDC.64 R2, c[0x0][0xc60] ;  /* 0x00031800ff027b82 */ /* 0x000e620000000a00 */
[----:B------:R-:W0:Y:S02]  /*265e0*/  FLO.U32 R0, UR4 ;  /* 0x0000000400007d00 */ /* 0x000e2400080e0000 */
[----:B0-----:R-:W-:-:S06]  /*265f0*/  ISETP.EQ.U32.AND P0, PT, R0, R5, PT ;  /* 0x000000050000720c */ /* 0x001fcc0003f02070 */
[----:B------:R-:W1:Y:S07]  /*26600*/  POPC R5, UR4 ;  /* 0x0000000400057d09 */ /* 0x000e6e0008000000 */
[----:B-1----:R-:W2:Y:S01]  /*26610*/  @P0 ATOMG.E.ADD.STRONG.GPU PT, R3, desc[UR60][R2.64], R5 ;  /* 0x00000005020309a8 */ /* 0x002ea200081ee1fc */
[----:B------:R-:W0:Y:S02]  /*26620*/  S2R R4, SR_LTMASK ;  /* 0x0000000000047919 */ /* 0x000e240000003900 */
[----:B0-----:R-:W-:-:S04]  /*26630*/  LOP3.LUT R4, R4, UR4, RZ, 0xc0, !PT ;  /* 0x0000000404047c12 */ /* 0x001fc8000f8ec0ff */
[----:B------:R-:W0:Y:S01]  /*26640*/  POPC R7, R4 ;  /* 0x0000000400077309 */ /* 0x000e220000000000 */
[----:B--2---:R-:W0:Y:S02]  /*26650*/  SHFL.IDX PT, R0, R3, R0, 0x1f ;  /* 0x00001f0003007589 */ /* 0x004e2400000e0000 */
[----:B0-----:R-:W-:-:S07]  /*26660*/  IADD3 R16, R0, UR38, R7 ;  /* 0x0000002600107c10 */ /* 0x001fce000fffe007 */
.L_x_1973:
[----:B------:R-:W-:Y:S05]  /*26670*/  BSYNC B0 ;  /* 0x0000000000007941 */ /* 0x000fea0003800000 */
.L_x_1972:
[----:B------:R-:W-:-:S13]  /*26680*/  LOP3.LUT P0, RZ, R22, 0x10, RZ, 0xc0, !PT ;  /* 0x0000001016ff7812 */ /* 0x000fda000780c0ff */
[----:B------:R-:W-:Y:S05]  /*26690*/  @!P0 BRA `(.L_x_1974) ;  /* 0x0000000000048947 */ /* 0x000fea0003800000 */
[----:B------:R-:W-:Y:S01]  /*266a0*/  BPT.TRAP 0x1 ;  /* 0x000000040000795c */ /* 0x000fe20000300000 */
.L_x_1974:
[----:B------:R-:W2:Y:S01]  /*266b0*/  LDL.LU R2, [R1] ;  /* 0x0000000001027983 */ /* 0x000ea20000300800 */
[----:B------:R-:W-:Y:S01]  /*266c0*/  IMAD R0, R27, 0x8, R23 ;  /* 0x000000081b007824 */ /* 0x000fe200078e0217 */
[----:B------:R-:W-:Y:S01]  /*266d0*/  SHF.L.U32 R3, R29, 0x1f, RZ ;  /* 0x0000001f1d037819 */ /* 0x000fe200000006ff */
[----:B------:R-:W-:Y:S03]  /*266e0*/  BSSY B0, `(.L_x_1975) ;  /* 0x0000004000007945 */ /* 0x000fe60003800000 */
[----:B------:R-:W0:Y:S01]  /*266f0*/  SYNCS.PHASECHK.TRANS64.TRYWAIT P0, [R0+URZ+0x2a860], R3 ;  /* 0x02a86003000075a7 */ /* 0x000e22000800017f */
[----:B--2---:R-:W-:Y:S01]  /*26700*/  IMAD R6, R26, -0x60, R2 ;  /* 0xffffffa01a067824 */ /* 0x004fe200078e0202 */
[----:B0-----:R-:W-:Y:S06]  /*26710*/  @!P0 BRA `(.L_x_1976) ;  /* 0x0000004c00fc8947 */ /* 0x001fec0003800000 */
.L_x_2135:
[----:B------:R-:W-:Y:S05]  /*26720*/  BSYNC B0 ;  /* 0x0000000000007941 */ /* 0x000fea0003800000 */
.L_x_1975:
        /* <DEDUP_REMOVED lines=18> */
[----:B-1----:R-:W-:-:S05]  /*26850*/  IMAD.SHL.U32 R7, R7, 0x8, RZ ;  /* 0x0000000807077824 */ /* 0x002fca00078e00ff */
[----:B------:R-:W-:-:S04]  /*26860*/  LOP3.LUT R7, R7, 0x38, RZ, 0xc0, !PT ;  /* 0x0000003807077812 */ /* 0x000fc800078ec0ff */
[----:B------:R-:W-:Y:S02]  /*26870*/  SHF.L.U32 R5, R7, 0x1, RZ ;  /* 0x0000000107057819 */ /* 0x000fe400000006ff */
[----:B------:R-:W-:Y:S02]  /*26880*/  SHFL.IDX PT, R7, R24, 0x2, 0x181f ;  /* 0x00581f0018077f89 */ /* 0x000fe400000e0000 */
        /* <DEDUP_REMOVED lines=35> */
.L_x_2149:
        /* <DEDUP_REMOVED lines=11> */
.L_x_1978:
        /* <DEDUP_REMOVED lines=10> */
.L_x_1979:
[----:B------:R-:W-:Y:S01]  /*26c10*/  VIADD R27, R27, 0x1 ;  /* 0x000000011b1b7836 */ /* 0x000fe20000000000 */
[----:B------:R1:W-:Y:S04]  /*26c20*/  SYNCS.ARRIVE.TRANS64.A1T0 RZ, [R0+URZ+0x2a850], RZ ;  /* 0x02a850ff00ff79a7 */ /* 0x0003e8000810003f */
[----:B------:R-:W-:-:S04]  /*26c30*/  ISETP.NE.AND P0, PT, R27, 0x2, PT ;  /* 0x000000021b00780c */ /* 0x000fc80003f05270 */
[----:B-1----:R-:W-:Y:S02]  /*26c40*/  SEL R0, RZ, 0x1, P0 ;  /* 0x00000001ff007807 */ /* 0x002fe40000000000 */
[----:B------:R-:W-:Y:S02]  /*26c50*/  SEL R27, R27, RZ, P0 ;  /* 0x000000ff1b1b7207 */ /* 0x000fe40000000000 */
[----:B------:R-:W-:-:S07]  /*26c60*/  LOP3.LUT R29, R29, R0, RZ, 0x3c, !PT ;  /* 0x000000001d1d7212 */ /* 0x000fce00078e3cff */
.L_x_1936:
[----:B------:R-:W-:Y:S05]  /*26c70*/  BSYNC B7 ;  /* 0x0000000000077941 */ /* 0x000fea0003800000 */
.L_x_1934:
[----:B------:R-:W-:-:S13]  /*26c80*/  LOP3.LUT P0, RZ, R22, 0x20, RZ, 0xc0, !PT ;  /* 0x0000002016ff7812 */ /* 0x000fda000780c0ff */
[----:B------:R-:W-:Y:S05]  /*26c90*/  @!P0 BRA `(.L_x_1980) ;  /* 0x0000000000248947 */ /* 0x000fea0003800000 */
[----:B------:R-:W-:Y:S05]  /*26ca0*/  WARPSYNC.ALL ;  /* 0x0000000000007948 */ /* 0x000fea0003800000 */
[----:B------:R-:W2:Y:S08]  /*26cb0*/  S2UR UR5, SR_CgaCtaId ;  /* 0x00000000000579c3 */ /* 0x000eb00000008800 */
[----:B------:R-:W-:Y:S06]  /*26cc0*/  BAR.SYNC.DEFER_BLOCKING 0x5, 0x180 ;  /* 0x0146000000007b1d */ /* 0x000fec0000010000 */
[----:B------:R-:W-:-:S02]  /*26cd0*/  UMOV UR4, 0x400 ;  /* 0x0000040000047882 */ /* 0x000fc40000000000 */
[----:B--2---:R-:W-:-:S06]  /*26ce0*/  ULEA UR4, UR5, UR4, 0x18 ;  /* 0x0000000405047291 */ /* 0x004fcc000f8ec03f */
[----:B0-----:R-:W-:-:S05]  /*26cf0*/  IMAD.U32 R23, RZ, RZ, UR4 ;  /* 0x00000004ff177e24 */ /* 0x001fca000f8e00ff */
[----:B------:R2:W3:Y:S01]  /*26d00*/  LDS.128 R16, [R23+0x2a8d0] ;  /* 0x02a8d00017107984 */ /* 0x0004e20000000c00 */
[----:B------:R-:W-:Y:S06]  /*26d10*/  BAR.ARV 0x4, 0x180 ;  /* 0x0106000000007b1d */ /* 0x000fec0000002000 */
[----:B------:R-:W-:Y:S05]  /*26d20*/  BRA `(.L_x_1981) ;  /* 0x0000000800cc7947 */ /* 0x000fea0003800000 */
.L_x_1980:
[----:B------:R-:W2:Y:S01]  /*26d30*/  S2R R8, SR_TID.X ;  /* 0x0000000000087919 */ /* 0x000ea20000002100 */
[----:B------:R-:W-:Y:S01]  /*26d40*/  UMOV UR4, 0xffffffff ;  /* 0xffffffff00047882 */ /* 0x000fe20000000000 */
[----:B--2---:R-:W-:-:S04]  /*26d50*/  LOP3.LUT R8, R8, 0x1f, RZ, 0xc0, !PT ;  /* 0x0000001f08087812 */ /* 0x004fc800078ec0ff */
[----:B------:R-:W-:Y:S01]  /*26d60*/  ISETP.NE.AND P0, PT, R8, 0x1f, PT ;  /* 0x0000001f0800780c */ /* 0x000fe20003f05270 */
[----:B------:R-:W-:-:S12]  /*26d70*/  BRA.DIV UR4, `(.L_x_1982) ;  /* 0x0000005204647947 */ /* 0x000fd8000b800000 */
[----:B------:R-:W-:Y:S01]  /*26d80*/  IADD3 R5, R19, R8, RZ ;  /* 0x0000000813057210 */ /* 0x000fe20007ffe0ff */
[----:B------:R-:W-:-:S03]  /*26d90*/  ULDC UR4, c[0x0][0xc3c] ;  /* 0x00030f0000047ab9 */ /* 0x000fc60000000800 */
[----:B------:R-:W-:-:S13]  /*26da0*/  ISETP.GE.OR P1, PT, R5, UR4, !P0 ;  /* 0x0000000405007c0c */ /* 0x000fda000c726670 */
[----:B0-----:R-:W0:Y:S02]  /*26db0*/  @!P1 LDC.64 R2, c[0x0][0xc80] ;  /* 0x00032000ff029b82 */ /* 0x001e240000000a00 */
[----:B0-----:R-:W-:-:S06]  /*26dc0*/  @!P1 IMAD.WIDE R2, R5, 0x4, R2 ;  /* 0x0000000405029825 */ /* 0x001fcc00078e0202 */
        /* <DEDUP_REMOVED lines=10> */
[----:B------:R-:W0:Y:S02]  /*26e70*/  SHFL.UP PT, R14, R5, 0x1, RZ ;  /* 0x04200000050e7989 */ /* 0x000e2400000e00ff */
        /* <DEDUP_REMOVED lines=14> */
[----:B------:R0:W2:Y:S02]  /*26f60*/  SHFL.IDX PT, R14, R2, 0x1f, 0x1f ;  /* 0x03e01f00020e7f89 */ /* 0x0000a400000e0000 */
.L_x_2159:
[----:B------:R-:W-:Y:S02]  /*26f70*/  ULDC UR4, c[0x0][0xc38] ;  /* 0x00030e0000047ab9 */ /* 0x000fe40000000800 */
[----:B------:R-:W-:-:S04]  /*26f80*/  IMAD.U32 R7, RZ, RZ, UR4 ;  /* 0x00000004ff077e24 */ /* 0x000fc8000f8e00ff */
[----:B--2---:R-:W-:-:S04]  /*26f90*/  IMAD R14, R14, R7, RZ ;  /* 0x000000070e0e7224 */ /* 0x004fc800078e02ff */
[----:B------:R-:W-:-:S05]  /*26fa0*/  IMAD.IADD R9, R4, 0x1, R14 ;  /* 0x0000000104097824 */ /* 0x000fca00078e020e */
[----:B------:R-:W-:-:S13]  /*26fb0*/  ISETP.GT.AND P6, PT, R9, R0, PT ;  /* 0x000000000900720c */ /* 0x000fda0003fc4270 */
[----:B------:R-:W-:Y:S05]  /*26fc0*/  @P6 BRA `(.L_x_1983) ;  /* 0x00000000009c6947 */ /* 0x000fea0003800000 */
.L_x_1988:
[----:B0-----:R-:W0:Y:S01]  /*26fd0*/  LDC R2, c[0x0][0xc3c] ;  /* 0x00030f00ff027b82 */ /* 0x001e220000000800 */
[----:B------:R-:W-:-:S04]  /*26fe0*/  IADD3 R19, R19, 0x1f, RZ ;  /* 0x0000001f13137810 */ /* 0x000fc80007ffe0ff */
[----:B0-----:R-:W-:-:S13]  /*26ff0*/  ISETP.GE.AND P6, PT, R19, R2, PT ;  /* 0x000000021300720c */ /* 0x001fda0003fc6270 */
[----:B------:R-:W-:Y:S05]  /*27000*/  @P6 BRA `(.L_x_1984) ;  /* 0x0000000400d06947 */ /* 0x000fea0003800000 */
[----:B------:R-:W0:Y:S01]  /*27010*/  S2R R3, SR_TID.X ;  /* 0x0000000000037919 */ /* 0x000e220000002100 */
[----:B------:R-:W-:Y:S01]  /*27020*/  BSSY B0, `(.L_x_1985) ;  /* 0x0000009000007945 */ /* 0x000fe20003800000 */
[----:B------:R-:W-:Y:S01]  /*27030*/  IMAD.MOV.U32 R5, RZ, RZ, RZ ;  /* 0x000000ffff057224 */ /* 0x000fe200078e00ff */
[----:B0-----:R-:W-:-:S05]  /*27040*/  LOP3.LUT R3, R3, 0x1f, RZ, 0xc0, !PT ;  /* 0x0000001f03037812 */ /* 0x001fca00078ec0ff */
[----:B------:R-:W-:-:S05]  /*27050*/  IMAD.IADD R7, R19, 0x1, R3 ;  /* 0x0000000113077824 */ /* 0x000fca00078e0203 */
[----:B------:R-:W-:-:S13]  /*27060*/  ISETP.GE.OR P6, PT, R7, R2, !P0 ;  /* 0x000000020700720c */ /* 0x000fda00047c6670 */
[----:B------:R-:W-:Y:S05]  /*27070*/  @P6 BRA `(.L_x_1986) ;  /* 0x00000000000c6947 */ /* 0x000fea0003800000 */
[----:B------:R-:W0:Y:S02]  /*27080*/  LDC.64 R2, c[0x0][0xc80] ;  /* 0x00032000ff027b82 */ /* 0x000e240000000a00 */
[----:B0-----:R-:W-:-:S05]  /*27090*/  IMAD.WIDE R2, R7, 0x4, R2 ;  /* 0x0000000407027825 */ /* 0x001fca00078e0202 */
[----:B------:R0:W5:Y:S02]  /*270a0*/  LDG.E R5, desc[UR60][R2.64] ;  /* 0x0000003c02057981 */ /* 0x000164000c1e1900 */
.L_x_1986:
[----:B------:R-:W-:Y:S05]  /*270b0*/  BSYNC B0 ;  /* 0x0000000000007941 */ /* 0x000fea0003800000 */
.L_x_1985:
[----:B------:R-:W-:-:S03]  /*270c0*/  UMOV UR4, 0xffffffff ;  /* 0xffffffff00047882 */ /* 0x000fc60000000000 */
[----:B------:R-:W-:Y:S05]  /*270d0*/  BRA.DIV UR4, `(.L_x_1987) ;  /* 0x0000005204b07947 */ /* 0x000fea000b800000 */
[----:B-----5:R-:W2:Y:S02]  /*270e0*/  SHFL.UP PT, R14, R5, 0x1, RZ ;  /* 0x04200000050e7989 */ /* 0x020ea400000e00ff */
[----:B--2---:R-:W-:-:S05]  /*270f0*/  SEL R14, R14, RZ, P1 ;  /* 0x000000ff0e0e7207 */ /* 0x004fca0000800000 */
        /* <DEDUP_REMOVED lines=14> */
.L_x_2167:
[----:B------:R-:W-:Y:S02]  /*271e0*/  ULDC UR4, c[0x0][0xc38] ;  /* 0x00030e0000047ab9 */ /* 0x000fe40000000800 */
[----:B------:R-:W-:-:S04]  /*271f0*/  IMAD.U32 R7, RZ, RZ, UR4 ;  /* 0x00000004ff077e24 */ /* 0x000fc8000f8e00ff */
[----:B--2---:R-:W-:-:S04]  /*27200*/  IMAD R14, R14, R7, RZ ;  /* 0x000000070e0e7224 */ /* 0x004fc800078e02ff */
[----:B------:R-:W-:-:S05]  /*27210*/  IMAD.IADD R9, R14, 0x1, R9 ;  /* 0x000000010e097824 */ /* 0x000fca00078e0209 */
[----:B------:R-:W-:-:S13]  /*27220*/  ISETP.GT.AND P6, PT, R9, R0, PT ;  /* 0x000000000900720c */ /* 0x000fda0003fc4270 */
[----:B------:R-:W-:Y:S05]  /*27230*/  @!P6 BRA `(.L_x_1988) ;  /* 0xfffffffc0064e947 */ /* 0x000fea000383ffff */
.L_x_1983:
[----:B------:R-:W-:Y:S01]  /*27240*/  IADD3 R16, -R14, R9, RZ ;  /* 0x000000090e107210 */ /* 0x000fe20007ffe1ff */
[----:B------:R-:W-:-:S04]  /*27250*/  UMOV UR4, 0xffffffff ;  /* 0xffffffff00047882 */ /* 0x000fc80000000000 */
[----:B------:R-:W-:-:S05]  /*27260*/  IMAD R3, R2, R7, R16 ;  /* 0x0000000702037224 */ /* 0x000fca00078e0210 */
[----:B------:R-:W-:Y:S01]  /*27270*/  ISETP.GT.AND P6, PT, R3, R0, PT ;  /* 0x000000000300720c */ /* 0x000fe20003fc4270 */
[----:B------:R-:W-:-:S12]  /*27280*/  BRA.DIV UR4, `(.L_x_1989) ;  /* 0x0000005604007947 */ /* 0x000fd8000b800000 */
[----:B------:R-:W-:-:S04]  /*27290*/  VOTE.ANY R3, PT, !P6 ;  /* 0x0000000000037806 */ /* 0x000fc800070e0100 */
[----:B------:R-:W2:Y:S02]  /*272a0*/  POPC R4, R3 ;  /* 0x0000000300047309 */ /* 0x000ea40000000000 */
[----:B--2---:R2:W3:Y:S02]  /*272b0*/  SHFL.IDX PT, R5, R5, R4, 0x1f ;  /* 0x00001f0405057589 */ /* 0x0044e400000e0000 */
.L_x_2171:
[----:B------:R-:W-:Y:S01]  /*272c0*/  ISETP.NE.AND P0, PT, R3, RZ, PT ;  /* 0x000000ff0300720c */ /* 0x000fe20003f05270 */
[----:B------:R-:W-:-:S12]  /*272d0*/  IMAD.MOV.U32 R14, RZ, RZ, RZ ;  /* 0x000000ffff0e7224 */ /* 0x000fd800078e00ff */
[----:B------:R-:W-:Y:S05]  /*272e0*/  @!P0 BRA `(.L_x_1990) ;  /* 0x0000000000108947 */ /* 0x000fea0003800000 */
[----:B------:R-:W-:Y:S01]  /*272f0*/  UMOV UR4, 0xffffffff ;  /* 0xffffffff00047882 */ /* 0x000fe20000000000 */
[----:B------:R-:W-:Y:S02]  /*27300*/  VIADD R12, R4, 0xffffffff ;  /* 0xffffffff040c7836 */ /* 0x000fe40000000000 */
[----:B------:R-:W-:Y:S05]  /*27310*/  BRA.DIV UR4, `(.L_x_1991) ;  /* 0x0000005604247947 */ /* 0x000fea000b800000 */
[----:B------:R4:W0:Y:S02]  /*27320*/  SHFL.IDX PT, R14, R2, R12, 0x1f ;  /* 0x00001f0c020e7589 */ /* 0x00082400000e0000 */
.L_x_1990:
[----:B0---4-:R-:W0:Y:S01]  /*27330*/  LDC.64 R2, c[0x0][0xc90] ;  /* 0x00032400ff027b82 */ /* 0x011e220000000a00 */
[----:B------:R-:W-:-:S04]  /*27340*/  IMAD.IADD R19, R4, 0x1, R19 ;  /* 0x0000000104137824 */ /* 0x000fc800078e0213 */
[----:B0-----:R-:W-:-:S05]  /*27350*/  IMAD.WIDE R2, R19, 0x4, R2 ;  /* 0x0000000413027825 */ /* 0x001fca00078e0202 */
[----:B------:R0:W2:Y:S01]  /*27360*/  LDG.E R6, desc[UR60][R2.64] ;  /* 0x0000003c02067981 */ /* 0x0000a2000c1e1900 */
[----:B------:R-:W-:Y:S02]  /*27370*/  IMAD R16, R14, R7, R16 ;  /* 0x000000070e107224 */ /* 0x000fe400078e0210 */
[----:B0-----:R-:W-:Y:S02]  /*27380*/  IMAD.MOV.U32 R2, RZ, RZ, RZ ;  /* 0x000000ffff027224 */ /* 0x001fe400078e00ff */
[----:B--23--:R-:W-:-:S05]  /*27390*/  IMAD R4, R5, R6, RZ ;  /* 0x0000000605047224 */ /* 0x00cfca00078e02ff */
[----:B------:R-:W-:-:S04]  /*273a0*/  IABS R8, R4 ;  /* 0x0000000400087213 */ /* 0x000fc80000000000 */
[----:B------:R-:W0:Y:S08]  /*273b0*/  I2F.RP R10, R8 ;  /* 0x00000008000a7306 */ /* 0x000e300000209400 */
[----:B0-----:R-:W0:Y:S02]  /*273c0*/  MUFU.RCP R10, R10 ;  /* 0x0000000a000a7308 */ /* 0x001e240000001000 */
[----:B0-----:R-:W-:-:S06]  /*273d0*/  VIADD R11, R10, 0xffffffe ;  /* 0x0ffffffe0a0b7836 */ /* 0x001fcc0000000000 */
[----:B------:R-:W0:Y:S02]  /*273e0*/  F2I.FTZ.U32.TRUNC.NTZ R3, R11 ;  /* 0x0000000b00037305 */ /* 0x000e24000021f000 */
[----:B0-----:R-:W-:-:S05]  /*273f0*/  IADD3 R9, RZ, -R3, RZ ;  /* 0x80000003ff097210 */ /* 0x001fca0007ffe0ff */
        /* <DEDUP_REMOVED lines=15> */
[----:B------:R-:W-:-:S04]  /*274f0*/  @P0 VIADD R2, R2, 0x1 ;  /* 0x0000000102020836 */ /* 0x000fc80000000000 */
[----:B------:R-:W-:Y:S01]  /*27500*/  @!P2 IMAD.MOV R2, RZ, RZ, -R2 ;  /* 0x000000ffff02a224 */ /* 0x000fe200078e0a02 */
[----:B------:R-:W-:-:S05]  /*27510*/  @!P1 LOP3.LUT R2, RZ, R4, RZ, 0x33, !PT ;  /* 0x00000004ff029212 */ /* 0x000fca00078e33ff */
[----:B------:R-:W-:Y:S01]  /*27520*/  IMAD R0, R6, R2, RZ ;  /* 0x0000000206007224 */ /* 0x000fe200078e02ff */
[----:B------:R-:W-:-:S03]  /*27530*/  IADD3 R2, -R2, RZ, RZ ;  /* 0x000000ff02027210 */ /* 0x000fc60007ffe1ff */
        /* <DEDUP_REMOVED lines=21> */
[----:B------:R-:W-:Y:S01]  /*27690*/  @!P1 IMAD.IADD R4, R4, 0x1, -R7 ;  /* 0x0000000104049824 */ /* 0x000fe200078e0a07 */
[----:B------:R-:W-:Y:S02]  /*276a0*/  @!P1 IADD3 R2, R2, 0x1, RZ ;  /* 0x0000000102029810 */ /* 0x000fe40007ffe0ff */
[----:B------:R-:W-:Y:S02]  /*276b0*/  ISETP.NE.AND P1, PT, R6, RZ, PT ;  /* 0x000000ff0600720c */ /* 0x000fe40003f25270 */
[----:B------:R-:W-:-:S13]  /*276c0*/  ISETP.GE.U32.AND P0, PT, R4, R7, PT ;  /* 0x000000070400720c */ /* 0x000fda0003f06070 */
[----:B------:R-:W-:-:S04]  /*276d0*/  @P0 VIADD R2, R2, 0x1 ;  /* 0x0000000102020836 */ /* 0x000fc80000000000 */
[----:B------:R-:W-:Y:S01]  /*276e0*/  @!P2 IMAD.MOV R2, RZ, RZ, -R2 ;  /* 0x000000ffff02a224 */ /* 0x000fe200078e0a02 */
[----:B------:R-:W-:Y:S01]  /*276f0*/  @!P1 LOP3.LUT R2, RZ, R6, RZ, 0x33, !PT ;  /* 0x00000006ff029212 */ /* 0x000fe200078e33ff */
[----:B------:R-:W-:-:S04]  /*27700*/  IMAD.MOV R6, RZ, RZ, -R6 ;  /* 0x000000ffff067224 */ /* 0x000fc800078e0a06 */
[----:B------:R-:W-:Y:S01]  /*27710*/  IMAD R18, R2, R6, R9 ;  /* 0x0000000602127224 */ /* 0x000fe200078e0209 */
[----:B------:R-:W-:-:S04]  /*27720*/  LOP3.LUT R2, RZ, R2, RZ, 0x33, !PT ;  /* 0x00000002ff027212 */ /* 0x000fc800078e33ff */
[----:B------:R-:W-:Y:S01]  /*27730*/  IADD3 R17, R5, R2, RZ ;  /* 0x0000000205117210 */ /* 0x000fe20007ffe0ff */
[----:B------:R-:W-:Y:S06]  /*27740*/  BRA `(.L_x_1992) ;  /* 0x00000000001c7947 */ /* 0x000fec0003800000 */
.L_x_1984:
[----:B------:R-:W-:Y:S01]  /*27750*/  UMOV UR4, URZ ;  /* 0x0000003f00047c82 */ /* 0x000fe20008000000 */
[----:B------:R-:W-:Y:S01]  /*27760*/  UMOV UR5, URZ ;  /* 0x0000003f00057c82 */ /* 0x000fe20008000000 */
[----:B------:R-:W-:Y:S01]  /*27770*/  ULDC UR6, c[0x0][0xc3c] ;  /* 0x00030f0000067ab9 */ /* 0x000fe20000000800 */
[----:B------:R-:W-:Y:S02]  /*27780*/  IMAD.MOV.U32 R16, RZ, RZ, R0 ;  /* 0x000000ffff107224 */ /* 0x000fe400078e0000 */
[----:B------:R-:W-:Y:S02]  /*27790*/  IMAD.U32 R17, RZ, RZ, UR4 ;  /* 0x00000004ff117e24 */ /* 0x000fe4000f8e00ff */
[----:B------:R-:W-:Y:S02]  /*277a0*/  IMAD.U32 R18, RZ, RZ, UR5 ;  /* 0x00000005ff127e24 */ /* 0x000fe4000f8e00ff */
[----:B------:R-:W-:-:S07]  /*277b0*/  IMAD.U32 R19, RZ, RZ, UR6 ;  /* 0x00000006ff137e24 */ /* 0x000fce000f8e00ff */
.L_x_1992:
[----:B------:R-:W0:Y:S01]  /*277c0*/  S2R R0, SR_TID.X ;  /* 0x0000000000007919 */ /* 0x000e220000002100 */
[----:B------:R-:W-:Y:S05]  /*277d0*/  WARPSYNC.ALL ;  /* 0x0000000000007948 */ /* 0x000fea0003800000 */
[----:B------:R-:W-:Y:S01]  /*277e0*/  BAR.SYNC.DEFER_BLOCKING 0x4, 0x180 ;  /* 0x0106000000007b1d */ /* 0x000fe20000010000 */
[----:B0-----:R-:W-:-:S04]  /*277f0*/  LOP3.LUT R0, R0, 0x1f, RZ, 0xc0, !PT ;  /* 0x0000001f00007812 */ /* 0x001fc800078ec0ff */
[----:B------:R-:W-:-:S13]  /*27800*/  ISETP.NE.AND P0, PT, R0, RZ, PT ;  /* 0x000000ff0000720c */ /* 0x000fda0003f05270 */
[----:B------:R-:W0:Y:S01]  /*27810*/  @!P0 S2R R3, SR_CgaCtaId ;  /* 0x0000000000038919 */ /* 0x000e220000008800 */
[----:B------:R-:W-:-:S04]  /*27820*/  @!P0 MOV R0, 0x400 ;  /* 0x0000040000008802 */ /* 0x000fc80000000f00 */
[----:B0-----:R-:W-:-:S05]  /*27830*/  @!P0 LEA R23, R3, R0, 0x18 ;  /* 0x0000000003178211 */ /* 0x001fca00078ec0ff */
[----:B------:R0:W-:Y:S01]  /*27840*/  @!P0 STS.128 [R23+0x2a8d0], R16 ;  /* 0x02a8d01017008388 */ /* 0x0001e20000000c00 */
[----:B------:R-:W-:Y:S06]  /*27850*/  BAR.ARV 0x5, 0x180 ;  /* 0x0146000000007b1d */ /* 0x000fec0000002000 */
.L_x_1981:
[----:B------:R-:W-:Y:S02]  /*27860*/  ULDC UR4, c[0x0][0xc3c] ;  /* 0x00030f0000047ab9 */ /* 0x000fe40000000800 */
[----:B---3--:R-:W-:-:S13]  /*27870*/  ISETP.GE.AND P0, PT, R19, UR4, PT ;  /* 0x0000000413007c0c */ /* 0x008fda000bf06270 */
[----:B------:R-:W-:Y:S05]  /*27880*/  @!P0 BRA `(.L_x_1993) ;  /* 0xffffff9c00008947 */ /* 0x000fea000383ffff */
[----:B------:R-:W-:Y:S05]  /*27890*/  BSYNC B8 ;  /* 0x0000000000087941 */ /* 0x000fea0003800000 */
.L_x_1876:
[----:B------:R-:W3:Y:S01]  /*278a0*/  LDL.LU R0, [R1+0x28] ;  /* 0x0000280001007983 */ /* 0x000ee20000300800 */
[----:B------:R-:W-:Y:S01]  /*278b0*/  BSSY B0, `(.L_x_1994) ;  /* 0x000000b000007945 */ /* 0x000fe20003800000 */
[----:B------:R-:W4:Y:S01]  /*278c0*/  S2R R5, SR_CgaCtaId ;  /* 0x0000000000057919 */ /* 0x000f220000008800 */
[----:B---3--:R-:W-:-:S04]  /*278d0*/  IADD3 R0, R0, 0x1, RZ ;  /* 0x0000000100007810 */ /* 0x008fc80007ffe0ff */
        /* <DEDUP_REMOVED lines=8> */
.L_x_2174:
[----:B------:R-:W-:Y:S05]  /*27960*/  BSYNC B0 ;  /* 0x0000000000007941 */ /* 0x000fea0003800000 */
.L_x_1994:
[----:B------:R-:W-:-:S03]  /*27970*/  UMOV UR4, 0xffffffff ;  /* 0xffffffff00047882 */ /* 0x000fc60000000000 */
[----:B------:R-:W-:Y:S05]  /*27980*/  BRA.DIV UR4, `(.L_x_1996) ;  /* 0x0000004e04c07947 */ /* 0x000fea000b800000 */
[----:B0-----:R-:W0:Y:S02]  /*27990*/  S2R R0, SR_TID.X ;  /* 0x0000000000007919 */ /* 0x001e240000002100 */
[----:B0-----:R-:W-:-:S04]  /*279a0*/  SHF.R.U32.HI R0, RZ, 0x5, R0 ;  /* 0x00000005ff007819 */ /* 0x001fc80000011600 */
[----:B------:R-:W-:-:S05]  /*279b0*/  LOP3.LUT R0, R0, 0x3, RZ, 0xc0, !PT ;  /* 0x0000000300007812 */ /* 0x000fca00078ec0ff */
[----:B------:R0:W3:Y:S02]  /*279c0*/  SHFL.IDX PT, R14, R0, RZ, 0x1f ;  /* 0x00001fff000e7589 */ /* 0x0000e400000e0000 */
.L_x_2177:
[----:B---3--:R-:W-:-:S13]  /*279d0*/  ISETP.NE.AND P0, PT, R14, RZ, PT ;  /* 0x000000ff0e00720c */ /* 0x008fda0003f05270 */
[----:B------:R-:W-:Y:S05]  /*279e0*/  @P0 BRA `(.L_x_1566) ;  /* 0x0000000000900947 */ /* 0x000fea0003800000 */
[----:B------:R-:W-:-:S03]  /*279f0*/  UMOV UR4, 0xffffffff ;  /* 0xffffffff00047882 */ /* 0x000fc60000000000 */
[----:B------:R-:W-:Y:S05]  /*27a00*/  BRA.DIV UR4, `(.L_x_1997) ;  /* 0x0000004e04d47947 */ /* 0x000fea000b800000 */
[----:B------:R-:W-:-:S13]  /*27a10*/  ELECT P6, URZ, PT ;  /* 0x00000000003f782f */ /* 0x000fda00038c0000 */
.L_x_2180:
[----:B------:R-:W-:Y:S05]  /*27a20*/  @!P6 BRA `(.L_x_1566) ;  /* 0x000000000080e947 */ /* 0x000fea0003800000 */
[----:B0-----:R-:W3:Y:S02]  /*27a30*/  LDL R0, [R1+0x40] ;  /* 0x0000400001007983 */ /* 0x001ee40000100800 */
[----:B---3--:R-:W-:-:S13]  /*27a40*/  R2UR UR4, R0 ;  /* 0x00000000000472ca */ /* 0x008fda00000e0000 */
[----:B------:R-:W-:-:S06]  /*27a50*/  ULOP3.LUT UR4, UR4, 0x2, URZ, 0xfc, !UPT ;  /* 0x0000000204047892 */ /* 0x000fcc000f8efc3f */
[----:B------:R-:W-:-:S05]  /*27a60*/  IMAD.U32 R0, RZ, RZ, UR4 ;  /* 0x00000004ff007e24 */ /* 0x000fca000f8e00ff */
[----:B------:R-:W-:-:S13]  /*27a70*/  ISETP.NE.AND P0, PT, R0, 0x3, PT ;  /* 0x000000030000780c */ /* 0x000fda0003f05270 */
[----:B------:R-:W-:Y:S05]  /*27a80*/  @!P0 BRA `(.L_x_1998) ;  /* 0x0000000000048947 */ /* 0x000fea0003800000 */
[----:B------:R-:W-:Y:S01]  /*27a90*/  BPT.TRAP 0x1 ;  /* 0x000000040000795c */ /* 0x000fe20000300000 */
.L_x_1998:
[----:B------:R-:W-:Y:S01]  /*27aa0*/  IMAD R3, R27, 0x8, R5 ;  /* 0x000000081b037824 */ /* 0x000fe200078e0205 */
[----:B------:R-:W-:Y:S01]  /*27ab0*/  SHF.L.U32 R2, R29, 0x1f, RZ ;  /* 0x0000001f1d027819 */ /* 0x000fe200000006ff */
[----:B------:R-:W-:-:S03]  /*27ac0*/  VIADD R27, R27, 0x1 ;  /* 0x000000011b1b7836 */ /* 0x000fc60000000000 */
[----:B------:R-:W0:Y:S02]  /*27ad0*/  SYNCS.PHASECHK.TRANS64.TRYWAIT P1, [R3+URZ+0x2a840], R2 ;  /* 0x02a84002030075a7 */ /* 0x000e24000802017f */
[----:B------:R-:W-:-:S04]  /*27ae0*/  ISETP.NE.AND P2, PT, R27, 0x2, PT ;  /* 0x000000021b00780c */ /* 0x000fc80003f45270 */
[----:B------:R-:W-:Y:S01]  /*27af0*/  SEL R0, RZ, 0x1, P2 ;  /* 0x00000001ff007807 */ /* 0x000fe20001000000 */
[----:B0-----:R-:W-:Y:S08]  /*27b00*/  @!P1 BRA `(.L_x_1999) ;  /* 0x0000004c00b49947 */ /* 0x001ff00003800000 */
.L_x_2181:
[----:B------:R-:W-:Y:S02]  /*27b10*/  SEL R27, R27, RZ, P2 ;  /* 0x000000ff1b1b7207 */ /* 0x000fe40001000000 */
[----:B------:R-:W-:Y:S01]  /*27b20*/  LOP3.LUT R0, R29, R0, RZ, 0x3c, !PT ;  /* 0x000000001d007212 */ /* 0x000fe200078e3cff */
[----:B------:R-:W-:Y:S06]  /*27b30*/  @!P0 BRA `(.L_x_2000) ;  /* 0x0000000000048947 */ /* 0x000fec0003800000 */
[----:B------:R-:W-:Y:S01]  /*27b40*/  BPT.TRAP 0x1 ;  /* 0x000000040000795c */ /* 0x000fe20000300000 */
.L_x_2000:
[----:B------:R-:W-:Y:S02]  /*27b50*/  LEA R27, R27, R5, 0x3 ;  /* 0x000000051b1b7211 */ /* 0x000fe400078e18ff */
[----:B------:R-:W-:-:S04]  /*27b60*/  SHF.L.U32 R0, R0, 0x1f, RZ ;  /* 0x0000001f00007819 */ /* 0x000fc800000006ff */
[----:B------:R-:W3:Y:S02]  /*27b70*/  SYNCS.PHASECHK.TRANS64.TRYWAIT P1, [R27+URZ+0x2a840], R0 ;  /* 0x02a840001b0075a7 */ /* 0x000ee4000802017f */
[----:B---3--:R-:W-:Y:S05]  /*27b80*/  @!P1 BRA `(.L_x_2001) ;  /* 0x0000004c00a89947 */ /* 0x008fea0003800000 */
.L_x_2182:
[----:B------:R-:W-:Y:S05]  /*27b90*/  @!P0 BRA `(.L_x_2002) ;  /* 0x0000000000048947 */ /* 0x000fea0003800000 */
[----:B------:R-:W-:Y:S01]  /*27ba0*/  BPT.TRAP 0x1 ;  /* 0x000000040000795c */ /* 0x000fe20000300000 */
.L_x_2002:
[----:B------:R-:W4:Y:S02]  /*27bb0*/  SYNCS.PHASECHK.TRANS64.TRYWAIT P1, [R3+URZ+0x2a860], R2 ;  /* 0x02a86002030075a7 */ /* 0x000f24000802017f */
[----:B----4-:R-:W-:Y:S05]  /*27bc0*/  @!P1 BRA `(.L_x_2003) ;  /* 0x0000004c00ac9947 */ /* 0x010fea0003800000 */
.L_x_2183:
[----:B------:R-:W-:Y:S05]  /*27bd0*/  @!P0 BRA `(.L_x_2004) ;  /* 0x0000000000048947 */ /* 0x000fea0003800000 */
[----:B------:R-:W-:Y:S01]  /*27be0*/  BPT.TRAP 0x1 ;  /* 0x000000040000795c */ /* 0x000fe20000300000 */
.L_x_2004:
[----:B------:R0:W0:Y:S02]  /*27bf0*/  SYNCS.PHASECHK.TRANS64.TRYWAIT P0, [R27+URZ+0x2a860], R0 ;  /* 0x02a860001b0075a7 */ /* 0x000024000800017f */
[----:B0-----:R-:W-:Y:S05]  /*27c00*/  @!P0 NANOSLEEP.SYNCS 0x989680 ;  /* 0x009896800000895d */ /* 0x001fea0003900000 */
[----:B------:R-:W0:Y:S02]  /*27c10*/  @!P0 SYNCS.PHASECHK.TRANS64 P0, [R27+URZ+0x2a860], R0 ;  /* 0x02a860001b0085a7 */ /* 0x000e24000800007f */
[----:B0-----:R-:W-:Y:S05]  /*27c20*/  @!P0 BRA `(.L_x_2004) ;  /* 0xfffffffc00f08947 */ /* 0x001fea000383ffff */
.L_x_1566:
[----:B------:R-:W-:Y:S05]  /*27c30*/  BSYNC B9 ;  /* 0x0000000000097941 */ /* 0x000fea0003800000 */
.L_x_1563:
[----:B------:R-:W-:Y:S05]  /*27c40*/  EXIT ;  /* 0x000000000000794d */ /* 0x000fea0003800000 */
.L_x_1592:
[----:B0-----:R0:W1:Y:S02]  /*27c50*/  SYNCS.PHASECHK.TRANS64.TRYWAIT P6, [R86+URZ+0x2a890], R87 ;  /* 0x02a89057560075a7 */ /* 0x00106400080c017f */
[----:B-1----:R-:W-:Y:S05]  /*27c60*/  @!P6 NANOSLEEP.SYNCS 0x989680 ;  /* 0x009896800000e95d */ /* 0x002fea0003900000 */
[----:B------:R-:W1:Y:S02]  /*27c70*/  @!P6 SYNCS.PHASECHK.TRANS64 P6, [R86+URZ+0x2a890], R87 ;  /* 0x02a890575600e5a7 */ /* 0x000e6400080c007f */
[----:B-1----:R-:W-:Y:S05]  /*27c80*/  @!P6 BRA `(.L_x_1592) ;  /* 0xfffffffc00f0e947 */ /* 0x002fea000383ffff */
[----:B------:R-:W-:Y:S05]  /*27c90*/  BRA `(.L_x_2005) ;  /* 0xfffffdbc00607947 */ /* 0x000fea000383ffff */
.L_x_1593:
        /* <DEDUP_REMOVED lines=8> */
.L_x_2007:
[----:B------:R-:W-:Y:S05]  /*27d20*/  BSYNC B1 ;  /* 0x0000000000017941 */ /* 0x000fea0003800000 */
.L_x_2006:
[----:B------:R-:W-:Y:S01]  /*27d30*/  IMAD.MOV.U32 R13, RZ, RZ, R116 ;  /* 0x000000ffff0d7224 */ /* 0x000fe200078e0074 */
[----:B------:R-:W-:Y:S01]  /*27d40*/  MOV R82, R14 ;  /* 0x0000000e00527202 */ /* 0x000fe20000000f00 */
[----:B------:R-:W-:Y:S02]  /*27d50*/  IMAD.MOV.U32 R12, RZ, RZ, RZ ;  /* 0x000000ffff0c7224 */ /* 0x000fe400078e00ff */
[----:B------:R-:W-:Y:S02]  /*27d60*/  IMAD.MOV.U32 R11, RZ, RZ, 0x1c1f ;  /* 0x00001c1fff0b7424 */ /* 0x000fe400078e00ff */
[----:B------:R-:W-:-:S07]  /*27d70*/  IMAD.MOV.U32 R15, RZ, RZ, -0x1 ;  /* 0xffffffffff0f7424 */ /* 0x000fce00078e00ff */
[----:B------:R-:W-:Y:S05]  /*27d80*/  WARPSYNC.COLLECTIVE R15, `(.L_x_2008) ;  /* 0x000000000f087348 */ /* 0x000fea0003c00000 */
[----:B------:R0:W1:Y:S02]  /*27d90*/  SHFL.IDX P6, R14, R13, R12, R11 ;  /* 0x0000000c0d0e7389 */ /* 0x00006400000c000b */
[----:B01----:R-:W-:Y:S01]  /*27da0*/  ENDCOLLECTIVE ;  /* 0x000000000000791b */ /* 0x003fe20003800000 */
.L_x_2008:
[----:B------:R-:W-:Y:S01]  /*27db0*/  MOV R11, R14 ;  /* 0x0000000e000b7202 */ /* 0x000fe20000000f00 */
[----:B------:R-:W-:Y:S06]  /*27dc0*/  BRA `(.L_x_2009) ;  /* 0xfffffdbc00287947 */ /* 0x000fec000383ffff */
.L_x_1618:
[----:B------:R-:W-:Y:S01]  /*27dd0*/  BSSY B1, `(.L_x_2010) ;  /* 0x0000008000017945 */ /* 0x000fe20003800000 */
[----:B0---4-:R-:W-:Y:S02]  /*27de0*/  IMAD.MOV.U32 R13, RZ, RZ, R115 ;  /* 0x000000ffff0d7224 */ /* 0x011fe400078e0073 */
[----:B------:R-:W-:Y:S02]  /*27df0*/  IMAD.MOV.U32 R12, RZ, RZ, 0x1 ;  /* 0x00000001ff0c7424 */ /* 0x000fe400078e00ff */
[----:B---3--:R-:W-:Y:S02]  /*27e00*/  IMAD.MOV.U32 R11, RZ, RZ, 0x1c1f ;  /* 0x00001c1fff0b7424 */ /* 0x008fe400078e00ff */
[----:B------:R-:W-:-:S07]  /*27e10*/  IMAD.MOV.U32 R15, RZ, RZ, -0x1 ;  /* 0xffffffffff0f7424 */ /* 0x000fce00078e00ff */
[----:B-12---:R-:W-:Y:S05]  /*27e20*/  WARPSYNC.COLLECTIVE R15, `(.L_x_2011) ;  /* 0x000000000f087348 */ /* 0x006fea0003c00000 */
[----:B------:R0:W3:Y:S02]  /*27e30*/  SHFL.IDX P6, R14, R13, R12, R11 ;  /* 0x0000000c0d0e7389 */ /* 0x0000e400000c000b */
[----:B0123--:R-:W-:Y:S01]  /*27e40*/  ENDCOLLECTIVE ;  /* 0x000000000000791b */ /* 0x00ffe20003800000 */
.L_x_2011:
[----:B------:R-:W-:Y:S05]  /*27e50*/  BSYNC B1 ;  /* 0x0000000000017941 */ /* 0x000fea0003800000 */
.L_x_2010:
[----:B------:R-:W-:Y:S01]  /*27e60*/  IMAD.MOV.U32 R13, RZ, RZ, R116 ;  /* 0x000000ffff0d7224 */ /* 0x000fe200078e0074 */
[----:B------:R-:W-:Y:S01]  /*27e70*/  MOV R115, R14 ;  /* 0x0000000e00737202 */ /* 0x000fe20000000f00 */
[----:B------:R-:W-:Y:S02]  /*27e80*/  IMAD.MOV.U32 R12, RZ, RZ, 0x1 ;  /* 0x00000001ff0c7424 */ /* 0x000fe400078e00ff */
[----:B------:R-:W-:Y:S02]  /*27e90*/  IMAD.MOV.U32 R11, RZ, RZ, 0x1c1f ;  /* 0x00001c1fff0b7424 */ /* 0x000fe400078e00ff */
[----:B------:R-:W-:-:S07]  /*27ea0*/  IMAD.MOV.U32 R15, RZ, RZ, -0x1 ;  /* 0xffffffffff0f7424 */ /* 0x000fce00078e00ff */
[----:B------:R-:W-:Y:S05]  /*27eb0*/  WARPSYNC.COLLECTIVE R15, `(.L_x_2012) ;  /* 0x000000000f087348 */ /* 0x000fea0003c00000 */
[----:B------:R0:W1:Y:S02]  /*27ec0*/  SHFL.IDX P6, R14, R13, R12, R11 ;  /* 0x0000000c0d0e7389 */ /* 0x00006400000c000b */
[----:B01----:R-:W-:Y:S01]  /*27ed0*/  ENDCOLLECTIVE ;  /* 0x000000000000791b */ /* 0x003fe20003800000 */
.L_x_2012:
[----:B------:R-:W-:Y:S01]  /*27ee0*/  MOV R116, R14 ;  /* 0x0000000e00747202 */ /* 0x000fe20000000f00 */
[----:B------:R-:W-:Y:S06]  /*27ef0*/  BRA `(.L_x_2013) ;  /* 0xfffffdd000607947 */ /* 0x000fec000383ffff */
.L_x_1648:
[----:B-1----:R1:W2:Y:S02]  /*27f00*/  SYNCS.PHASECHK.TRANS64.TRYWAIT P6, [R86+URZ+0x2a890], R87 ;  /* 0x02a89057560075a7 */ /* 0x0022a400080c017f */
[----:B--2---:R-:W-:Y:S05]  /*27f10*/  @!P6 NANOSLEEP.SYNCS 0x989680 ;  /* 0x009896800000e95d */ /* 0x004fea0003900000 */
[----:B------:R-:W2:Y:S02]  /*27f20*/  @!P6 SYNCS.PHASECHK.TRANS64 P6, [R86+URZ+0x2a890], R87 ;  /* 0x02a890575600e5a7 */ /* 0x000ea400080c007f */
[----:B--2---:R-:W-:Y:S05]  /*27f30*/  @!P6 BRA `(.L_x_1648) ;  /* 0xfffffffc00f0e947 */ /* 0x004fea000383ffff */
[----:B------:R-:W-:Y:S05]  /*27f40*/  BRA `(.L_x_2014) ;  /* 0xfffffdf000407947 */ /* 0x000fea000383ffff */
.L_x_1649:
[----:B------:R-:W-:Y:S01]  /*27f50*/  BSSY B1, `(.L_x_2015) ;  /* 0x0000008000017945 */ /* 0x000fe20003800000 */
[----:B------:R-:W-:Y:S02]  /*27f60*/  IMAD.MOV.U32 R13, RZ, RZ, R115 ;  /* 0x000000ffff0d7224 */ /* 0x000fe400078e0073 */
[----:B------:R-:W-:Y:S02]  /*27f70*/  IMAD.MOV.U32 R12, RZ, RZ, RZ ;  /* 0x000000ffff0c7224 */ /* 0x000fe400078e00ff */
[----:B------:R-:W-:Y:S02]  /*27f80*/  IMAD.MOV.U32 R11, RZ, RZ, 0x1c1f ;  /* 0x00001c1fff0b7424 */ /* 0x000fe400078e00ff */
[----:B------:R-:W-:-:S07]  /*27f90*/  IMAD.MOV.U32 R15, RZ, RZ, -0x1 ;  /* 0xffffffffff0f7424 */ /* 0x000fce00078e00ff */
[----:B-1----:R-:W-:Y:S05]  /*27fa0*/  WARPSYNC.COLLECTIVE R15, `(.L_x_2016) ;  /* 0x000000000f087348 */ /* 0x002fea0003c00000 */
[----:B------:R0:W2:Y:S02]  /*27fb0*/  SHFL.IDX P6, R14, R13, R12, R11 ;  /* 0x0000000c0d0e7389 */ /* 0x0000a400000c000b */
[----:B012---:R-:W-:Y:S01]  /*27fc0*/  ENDCOLLECTIVE ;  /* 0x000000000000791b */ /* 0x007fe20003800000 */
.L_x_2016:
[----:B------:R-:W-:Y:S05]  /*27fd0*/  BSYNC B1 ;  /* 0x0000000000017941 */ /* 0x000fea0003800000 */
.L_x_2015:
        /* <DEDUP_REMOVED lines=8> */
.L_x_2017:
[----:B------:R-:W-:Y:S01]  /*28060*/  MOV R11, R14 ;  /* 0x0000000e000b7202 */ /* 0x000fe20000000f00 */
[----:B------:R-:W-:Y:S06]  /*28070*/  BRA `(.L_x_2018) ;  /* 0xfffffdf0000c7947 */ /* 0x000fec000383ffff */
.L_x_1662:
[----:B------:R-:W-:Y:S01]  /*28080*/  BSSY B1, `(.L_x_2019) ;  /* 0x0000008000017945 */ /* 0x000fe20003800000 */
[----:B--234-:R-:W-:Y:S02]  /*28090*/  IMAD.MOV.U32 R13, RZ, RZ, R115 ;  /* 0x000000ffff0d7224 */ /* 0x01cfe400078e0073 */
[----:B------:R-:W-:Y:S02]  /*280a0*/  IMAD.MOV.U32 R12, RZ, RZ, 0x1 ;  /* 0x00000001ff0c7424 */ /* 0x000fe400078e00ff */
[----:B------:R-:W-:Y:S02]  /*280b0*/  IMAD.MOV.U32 R11, RZ, RZ, 0x1c1f ;  /* 0x00001c1fff0b7424 */ /* 0x000fe400078e00ff */
[----:B------:R-:W-:-:S07]  /*280c0*/  IMAD.MOV.U32 R15, RZ, RZ, -0x1 ;  /* 0xffffffffff0f7424 */ /* 0x000fce00078e00ff */
[----:B01----:R-:W-:Y:S05]  /*280d0*/  WARPSYNC.COLLECTIVE R15, `(.L_x_2020) ;  /* 0x000000000f087348 */ /* 0x003fea0003c00000 */
[----:B------:R2:W3:Y:S02]  /*280e0*/  SHFL.IDX P6, R14, R13, R12, R11 ;  /* 0x0000000c0d0e7389 */ /* 0x0004e400000c000b */
[----:B0123--:R-:W-:Y:S01]  /*280f0*/  ENDCOLLECTIVE ;  /* 0x000000000000791b */ /* 0x00ffe20003800000 */
.L_x_2020:
[----:B------:R-:W-:Y:S05]  /*28100*/  BSYNC B1 ;  /* 0x0000000000017941 */ /* 0x000fea0003800000 */
.L_x_2019:
        /* <DEDUP_REMOVED lines=8> */
.L_x_2021:
[----:B------:R-:W-:Y:S01]  /*28190*/  MOV R116, R14 ;  /* 0x0000000e00747202 */ /* 0x000fe20000000f00 */
[----:B------:R-:W-:Y:S06]  /*281a0*/  BRA `(.L_x_2022) ;  /* 0xfffffe04007c7947 */ /* 0x000fec000383ffff */
.L_x_1675:
[----:B0-----:R0:W1:Y:S02]  /*281b0*/  SYNCS.PHASECHK.TRANS64.TRYWAIT P4, [R86+URZ+0x2a890], R87 ;  /* 0x02a89057560075a7 */ /* 0x001064000808017f */
[----:B-1----:R-:W-:Y:S05]  /*281c0*/  @!P4 NANOSLEEP.SYNCS 0x989680 ;  /* 0x009896800000c95d */ /* 0x002fea0003900000 */
[----:B------:R-:W1:Y:S02]  /*281d0*/  @!P4 SYNCS.PHASECHK.TRANS64 P4, [R86+URZ+0x2a890], R87 ;  /* 0x02a890575600c5a7 */ /* 0x000e64000808007f */
[----:B-1----:R-:W-:Y:S05]  /*281e0*/  @!P4 BRA `(.L_x_1675) ;  /* 0xfffffffc00f0c947 */ /* 0x002fea000383ffff */
[----:B------:R-:W-:Y:S05]  /*281f0*/  BRA `(.L_x_2023) ;  /* 0xfffffe1c001c7947 */ /* 0x000fea000383ffff */
.L_x_1676:
        /* <DEDUP_REMOVED lines=8> */
.L_x_2025:
[----:B------:R-:W-:Y:S05]  /*28280*/  BSYNC B1 ;  /* 0x0000000000017941 */ /* 0x000fea0003800000 */
.L_x_2024:
        /* <DEDUP_REMOVED lines=8> */
.L_x_2026:
[----:B------:R-:W-:Y:S01]  /*28310*/  MOV R37, R14 ;  /* 0x0000000e00257202 */ /* 0x000fe20000000f00 */
[----:B------:R-:W-:Y:S06]  /*28320*/  BRA `(.L_x_2027) ;  /* 0xfffffe1c00407947 */ /* 0x000fec000383ffff */
.L_x_1679:
[----:B------:R-:W-:Y:S01]  /*28330*/  BSSY B1, `(.L_x_2028) ;  /* 0x0000008000017945 */ /* 0x000fe20003800000 */
[----:B----4-:R-:W-:Y:S02]  /*28340*/  IMAD.MOV.U32 R13, RZ, RZ, R39 ;  /* 0x000000ffff0d7224 */ /* 0x010fe400078e0027 */
[----:B------:R-:W-:Y:S02]  /*28350*/  IMAD.MOV.U32 R12, RZ, RZ, 0x1 ;  /* 0x00000001ff0c7424 */ /* 0x000fe400078e00ff */
[----:B------:R-:W-:Y:S02]  /*28360*/  IMAD.MOV.U32 R11, RZ, RZ, 0x1c1f ;  /* 0x00001c1fff0b7424 */ /* 0x000fe400078e00ff */
[----:B------:R-:W-:-:S07]  /*28370*/  IMAD.MOV.U32 R15, RZ, RZ, -0x1 ;  /* 0xffffffffff0f7424 */ /* 0x000fce00078e00ff */
[----:B0123--:R-:W-:Y:S05]  /*28380*/  WARPSYNC.COLLECTIVE R15, `(.L_x_2029) ;  /* 0x000000000f087348 */ /* 0x00ffea0003c00000 */
[----:B------:R4:W0:Y:S02]  /*28390*/  SHFL.IDX P6, R14, R13, R12, R11 ;  /* 0x0000000c0d0e7389 */ /* 0x00082400000c000b */
[----:B01234-:R-:W-:Y:S01]  /*283a0*/  ENDCOLLECTIVE ;  /* 0x000000000000791b */ /* 0x01ffe20003800000 */
.L_x_2029:
[----:B------:R-:W-:Y:S05]  /*283b0*/  BSYNC B1 ;  /* 0x0000000000017941 */ /* 0x000fea0003800000 */
.L_x_2028:
        /* <DEDUP_REMOVED lines=8> */
.L_x_2030:
[----:B------:R-:W-:Y:S01]  /*28440*/  MOV R37, R14 ;  /* 0x0000000e00257202 */ /* 0x000fe20000000f00 */
[----:B------:R-:W-:Y:S06]  /*28450*/  BRA `(.L_x_2031) ;  /* 0xfffffe1c009c7947 */ /* 0x000fec000383ffff */
.L_x_1683:
[----:B---3--:R3:W0:Y:S02]  /*28460*/  SYNCS.PHASECHK.TRANS64.TRYWAIT P0, [R86+URZ+0x2a8b0], R87 ;  /* 0x02a8b057560075a7 */ /* 0x008624000800017f */
[----:B0-----:R-:W-:Y:S05]  /*28470*/  @!P0 NANOSLEEP.SYNCS 0x989680 ;  /* 0x009896800000895d */ /* 0x001fea0003900000 */
[----:B------:R-:W0:Y:S02]  /*28480*/  @!P0 SYNCS.PHASECHK.TRANS64 P0, [R86+URZ+0x2a8b0], R87 ;  /* 0x02a8b057560085a7 */ /* 0x000e24000800007f */
[----:B0-----:R-:W-:Y:S05]  /*28490*/  @!P0 BRA `(.L_x_1683) ;  /* 0xfffffffc00f08947 */ /* 0x001fea000383ffff */
[----:B------:R-:W-:Y:S05]  /*284a0*/  BRA `(.L_x_2032) ;  /* 0xfffffe2000747947 */ /* 0x000fea000383ffff */
.L_x_1709:
        /* <DEDUP_REMOVED lines=8> */
.L_x_2034:
[----:B------:R-:W-:Y:S05]  /*28530*/  BSYNC B1 ;  /* 0x0000000000017941 */ /* 0x000fea0003800000 */
.L_x_2033:
        /* <DEDUP_REMOVED lines=8> */
.L_x_2035:
[----:B------:R-:W-:Y:S01]  /*285c0*/  IMAD.MOV.U32 R13, RZ, RZ, R8 ;  /* 0x000000ffff0d7224 */ /* 0x000fe200078e0008 */
[----:B------:R-:W-:-:S07]  /*285d0*/  MOV R0, R14 ;  /* 0x0000000e00007202 */ /* 0x000fce0000000f00 */
[----:B------:R-:W-:Y:S05]  /*285e0*/  WARPSYNC.COLLECTIVE R15, `(.L_x_2036) ;  /* 0x000000000f087348 */ /* 0x000fea0003c00000 */
[----:B------:R0:W1:Y:S02]  /*285f0*/  SHFL.IDX P6, R14, R13, R12, R11 ;  /* 0x0000000c0d0e7389 */ /* 0x00006400000c000b */
[----:B01----:R-:W-:Y:S01]  /*28600*/  ENDCOLLECTIVE ;  /* 0x000000000000791b */ /* 0x003fe20003800000 */
.L_x_2036:
[----:B------:R-:W-:Y:S02]  /*28610*/  IMAD.MOV.U32 R13, RZ, RZ, R4 ;  /* 0x000000ffff0d7224 */ /* 0x000fe400078e0004 */
[----:B------:R-:W-:-:S07]  /*28620*/  IMAD.MOV.U32 R5, RZ, RZ, R14 ;  /* 0x000000ffff057224 */ /* 0x000fce00078e000e */
[----:B------:R-:W-:Y:S05]  /*28630*/  WARPSYNC.COLLECTIVE R15, `(.L_x_2037) ;  /* 0x000000000f087348 */ /* 0x000fea0003c00000 */
[----:B------:R0:W1:Y:S02]  /*28640*/  SHFL.IDX P6, R14, R13, R12, R11 ;  /* 0x0000000c0d0e7389 */ /* 0x00006400000c000b */
[----:B01----:R-:W-:Y:S01]  /*28650*/  ENDCOLLECTIVE ;  /* 0x000000000000791b */ /* 0x003fe20003800000 */
.L_x_2037:
[----:B------:R-:W-:Y:S05]  /*28660*/  BRA `(.L_x_2038) ;  /* 0xfffffe3400087947 */ /* 0x000fea000383ffff */
.L_x_1712:
[----:B------:R-:W-:Y:S01]  /*28670*/  BSSY B1, `(.L_x_2039) ;  /* 0x0000008000017945 */ /* 0x000fe20003800000 */
[----:B------:R-:W-:Y:S01]  /*28680*/  IMAD.MOV.U32 R13, RZ, RZ, R7 ;  /* 0x000000ffff0d7224 */ /* 0x000fe200078e0007 */
[----:B------:R-:W-:Y:S01]  /*28690*/  MOV R12, 0x1 ;  /* 0x00000001000c7802 */ /* 0x000fe20000000f00 */
[----:B------:R-:W-:Y:S02]  /*286a0*/  IMAD.MOV.U32 R11, RZ, RZ, 0x1c1f ;  /* 0x00001c1fff0b7424 */ /* 0x000fe400078e00ff */
[----:B------:R-:W-:-:S07]  /*286b0*/  IMAD.MOV.U32 R15, RZ, RZ, -0x1 ;  /* 0xffffffffff0f7424 */ /* 0x000fce00078e00ff */
[----:B0---4-:R-:W-:Y:S05]  /*286c0*/  WARPSYNC.COLLECTIVE R15, `(.L_x_2040) ;  /* 0x000000000f087348 */ /* 0x011fea0003c00000 */
[----:B----4-:R1:W2:Y:S02]  /*286d0*/  SHFL.IDX P6, R14, R13, R12, R11 ;  /* 0x0000000c0d0e7389 */ /* 0x0102a400000c000b */
[----:B012---:R-:W-:Y:S01]  /*286e0*/  ENDCOLLECTIVE ;  /* 0x000000000000791b */ /* 0x007fe20003800000 */
.L_x_2040:
[----:B------:R-:W-:Y:S05]  /*286f0*/  BSYNC B1 ;  /* 0x0000000000017941 */ /* 0x000fea0003800000 */
.L_x_2039:
[----:B------:R-:W-:Y:S01]  /*28700*/  IMAD.MOV.U32 R13, RZ, RZ, R6 ;  /* 0x000000ffff0d7224 */ /* 0x000fe200078e0006 */
[----:B------:R-:W-:Y:S01]  /*28710*/  MOV R12, 0x1 ;  /* 0x00000001000c7802 */ /* 0x000fe20000000f00 */
[----:B------:R-:W-:Y:S02]  /*28720*/  IMAD.MOV.U32 R11, RZ, RZ, 0x1c1f ;  /* 0x00001c1fff0b7424 */ /* 0x000fe400078e00ff */
[----:B------:R-:W-:Y:S02]  /*28730*/  IMAD.MOV.U32 R15, RZ, RZ, -0x1 ;  /* 0xffffffffff0f7424 */ /* 0x000fe400078e00ff */
[----:B------:R-:W-:-:S07]  /*28740*/  IMAD.MOV.U32 R3, RZ, RZ, R14 ;  /* 0x000000ffff037224 */ /* 0x000fce00078e000e */
[----:B------:R-:W-:Y:S05]  /*28750*/  WARPSYNC.COLLECTIVE R15, `(.L_x_2041) ;  /* 0x000000000f087348 */ /* 0x000fea0003c00000 */
[----:B------:R0:W1:Y:S02]  /*28760*/  SHFL.IDX P6, R14, R13, R12, R11 ;  /* 0x0000000c0d0e7389 */ /* 0x00006400000c000b */
[----:B01----:R-:W-:Y:S01]  /*28770*/  ENDCOLLECTIVE ;  /* 0x000000000000791b */ /* 0x003fe20003800000 */
.L_x_2041:
[----:B------:R-:W-:Y:S02]  /*28780*/  IMAD.MOV.U32 R13, RZ, RZ, R8 ;  /* 0x000000ffff0d7224 */ /* 0x000fe400078e0008 */
[----:B------:R-:W-:-:S07]  /*28790*/  IMAD.MOV.U32 R0, RZ, RZ, R14 ;  /* 0x000000ffff007224 */ /* 0x000fce00078e000e */
[----:B------:R-:W-:Y:S05]  /*287a0*/  WARPSYNC.COLLECTIVE R15, `(.L_x_2042) ;  /* 0x000000000f087348 */ /* 0x000fea0003c00000 */
[----:B------:R0:W1:Y:S02]  /*287b0*/  SHFL.IDX P6, R14, R13, R12, R11 ;  /* 0x0000000c0d0e7389 */ /* 0x00006400000c000b */
[----:B01----:R-:W-:Y:S01]  /*287c0*/  ENDCOLLECTIVE ;  /* 0x000000000000791b */ /* 0x003fe20003800000 */
.L_x_2042:
[----:B------:R-:W-:Y:S01]  /*287d0*/  IMAD.MOV.U32 R13, RZ, RZ, R4 ;  /* 0x000000ffff0d7224 */ /* 0x000fe200078e0004 */
[----:B------:R-:W-:-:S07]  /*287e0*/  MOV R5, R14 ;  /* 0x0000000e00057202 */ /* 0x000fce0000000f00 */
[----:B------:R-:W-:Y:S05]  /*287f0*/  WARPSYNC.COLLECTIVE R15, `(.L_x_2043) ;  /* 0x000000000f087348 */ /* 0x000fea0003c00000 */
[----:B------:R0:W1:Y:S02]  /*28800*/  SHFL.IDX P6, R14, R13, R12, R11 ;  /* 0x0000000c0d0e7389 */ /* 0x00006400000c000b */
[----:B01----:R-:W-:Y:S01]  /*28810*/  ENDCOLLECTIVE ;  /* 0x000000000000791b */ /* 0x003fe20003800000 */
.L_x_2043:
[----:B------:R-:W-:Y:S01]  /*28820*/  IMAD.MOV.U32 R4, RZ, RZ, R14 ;  /* 0x000000ffff047224 */ /* 0x000fe200078e000e */
[----:B------:R-:W-:Y:S06]  /*28830*/  BRA `(.L_x_2044) ;  /* 0xfffffe3800947947 */ /* 0x000fec000383ffff */
.L_x_1716:
[----:B0-----:R0:W1:Y:S02]  /*28840*/  SYNCS.PHASECHK.TRANS64.TRYWAIT P0, [R18+URZ+0x2a800], R5 ;  /* 0x02a80005120075a7 */ /* 0x001064000800017f */
[----:B-1----:R-:W-:Y:S05]  /*28850*/  @!P0 NANOSLEEP.SYNCS 0x989680 ;  /* 0x009896800000895d */ /* 0x002fea0003900000 */
[----:B------:R-:W1:Y:S02]  /*28860*/  @!P0 SYNCS.PHASECHK.TRANS64 P0, [R18+URZ+0x2a800], R5 ;  /* 0x02a80005120085a7 */ /* 0x000e64000800007f */
[----:B-1----:R-:W-:Y:S05]  /*28870*/  @!P0 BRA `(.L_x_1716) ;  /* 0xfffffffc00f08947 */ /* 0x002fea000383ffff */
[----:B------:R-:W-:Y:S05]  /*28880*/  BRA `(.L_x_2045) ;  /* 0xfffffe4000a47947 */ /* 0x000fea000383ffff */
.L_x_1740:
        /* <DEDUP_REMOVED lines=8> */
.L_x_2047:
[----:B------:R-:W-:Y:S05]  /*28910*/  BSYNC B1 ;  /* 0x0000000000017941 */ /* 0x000fea0003800000 */
.L_x_2046:
[----:B------:R-:W-:Y:S01]  /*28920*/  IMAD.MOV.U32 R13, RZ, RZ, R6 ;  /* 0x000000ffff0d7224 */ /* 0x000fe200078e0006 */
[----:B------:R-:W-:Y:S01]  /*28930*/  MOV R11, 0x1c1f ;  /* 0x00001c1f000b7802 */ /* 0x000fe20000000f00 */
[----:B------:R-:W-:Y:S02]  /*28940*/  IMAD.MOV.U32 R12, RZ, RZ, RZ ;  /* 0x000000ffff0c7224 */ /* 0x000fe400078e00ff */
[----:B------:R-:W-:Y:S02]  /*28950*/  IMAD.MOV.U32 R15, RZ, RZ, -0x1 ;  /* 0xffffffffff0f7424 */ /* 0x000fe400078e00ff */
[----:B------:R-:W-:-:S07]  /*28960*/  IMAD.MOV.U32 R3, RZ, RZ, R14 ;  /* 0x000000ffff037224 */ /* 0x000fce00078e000e */
[----:B------:R-:W-:Y:S05]  /*28970*/  WARPSYNC.COLLECTIVE R15, `(.L_x_2048) ;  /* 0x000000000f087348 */ /* 0x000fea0003c00000 */
[----:B------:R0:W1:Y:S02]  /*28980*/  SHFL.IDX P6, R14, R13, R12, R11 ;  /* 0x0000000c0d0e7389 */ /* 0x00006400000c000b */
[----:B01----:R-:W-:Y:S01]  /*28990*/  ENDCOLLECTIVE ;  /* 0x000000000000791b */ /* 0x003fe20003800000 */
.L_x_2048:
[----:B------:R-:W-:Y:S02]  /*289a0*/  IMAD.MOV.U32 R13, RZ, RZ, R21 ;  /* 0x000000ffff0d7224 */ /* 0x000fe400078e0015 */
[----:B------:R-:W-:-:S07]  /*289b0*/  IMAD.MOV.U32 R0, RZ, RZ, R14 ;  /* 0x000000ffff007224 */ /* 0x000fce00078e000e */
[----:B------:R-:W-:Y:S05]  /*289c0*/  WARPSYNC.COLLECTIVE R15, `(.L_x_2049) ;  /* 0x000000000f087348 */ /* 0x000fea0003c00000 */
[----:B------:R0:W1:Y:S02]  /*289d0*/  SHFL.IDX P6, R14, R13, R12, R11 ;  /* 0x0000000c0d0e7389 */ /* 0x00006400000c000b */
[----:B01----:R-:W-:Y:S01]  /*289e0*/  ENDCOLLECTIVE ;  /* 0x000000000000791b */ /* 0x003fe20003800000 */
.L_x_2049:
[----:B------:R-:W-:Y:S01]  /*289f0*/  MOV R13, R20 ;  /* 0x00000014000d7202 */ /* 0x000fe20000000f00 */
[----:B------:R-:W-:-:S07]  /*28a00*/  IMAD.MOV.U32 R5, RZ, RZ, R14 ;  /* 0x000000ffff057224 */ /* 0x000fce00078e000e */
[----:B------:R-:W-:Y:S05]  /*28a10*/  WARPSYNC.COLLECTIVE R15, `(.L_x_2050) ;  /* 0x000000000f087348 */ /* 0x000fea0003c00000 */
[----:B------:R0:W1:Y:S02]  /*28a20*/  SHFL.IDX P6, R14, R13, R12, R11 ;  /* 0x0000000c0d0e7389 */ /* 0x00006400000c000b */
[----:B01----:R-:W-:Y:S01]  /*28a30*/  ENDCOLLECTIVE ;  /* 0x000000000000791b */ /* 0x003fe20003800000 */
.L_x_2050:
[----:B------:R-:W-:Y:S05]  /*28a40*/  BRA `(.L_x_2051) ;  /* 0xfffffe6400747947 */ /* 0x000fea000383ffff */
.L_x_1743:
[----:B------:R-:W-:Y:S01]  /*28a50*/  BSSY B1, `(.L_x_2052) ;  /* 0x0000008000017945 */ /* 0x000fe20003800000 */
[----:B------:R-:W-:Y:S02]  /*28a60*/  IMAD.MOV.U32 R13, RZ, RZ, R7 ;  /* 0x000000ffff0d7224 */ /* 0x000fe400078e0007 */
[----:B------:R-:W-:Y:S02]  /*28a70*/  IMAD.MOV.U32 R12, RZ, RZ, 0x1 ;  /* 0x00000001ff0c7424 */ /* 0x000fe400078e00ff */
[----:B------:R-:W-:Y:S02]  /*28a80*/  IMAD.MOV.U32 R11, RZ, RZ, 0x1c1f ;  /* 0x00001c1fff0b7424 */ /* 0x000fe400078e00ff */
[----:B------:R-:W-:-:S07]  /*28a90*/  IMAD.MOV.U32 R15, RZ, RZ, -0x1 ;  /* 0xffffffffff0f7424 */ /* 0x000fce00078e00ff */
[----:B0---4-:R-:W-:Y:S05]  /*28aa0*/  WARPSYNC.COLLECTIVE R15, `(.L_x_2053) ;  /* 0x000000000f087348 */ /* 0x011fea0003c00000 */
[----:B----4-:R1:W2:Y:S02]  /*28ab0*/  SHFL.IDX P6, R14, R13, R12, R11 ;  /* 0x0000000c0d0e7389 */ /* 0x0102a400000c000b */
[----:B012---:R-:W-:Y:S01]  /*28ac0*/  ENDCOLLECTIVE ;  /* 0x000000000000791b */ /* 0x007fe20003800000 */
.L_x_2053:
[----:B------:R-:W-:Y:S05]  /*28ad0*/  BSYNC B1 ;  /* 0x0000000000017941 */ /* 0x000fea0003800000 */
.L_x_2052:
        /* <DEDUP_REMOVED lines=8> */
.L_x_2054:
[----:B------:R-:W-:Y:S01]  /*28b60*/  IMAD.MOV.U32 R13, RZ, RZ, R21 ;  /* 0x000000ffff0d7224 */ /* 0x000fe200078e0015 */
[----:B------:R-:W-:-:S07]  /*28b70*/  MOV R0, R14 ;  /* 0x0000000e00007202 */ /* 0x000fce0000000f00 */
[----:B------:R-:W-:Y:S05]  /*28b80*/  WARPSYNC.COLLECTIVE R15, `(.L_x_2055) ;  /* 0x000000000f087348 */ /* 0x000fea0003c00000 */
[----:B------:R0:W1:Y:S02]  /*28b90*/  SHFL.IDX P6, R14, R13, R12, R11 ;  /* 0x0000000c0d0e7389 */ /* 0x00006400000c000b */
[----:B01----:R-:W-:Y:S01]  /*28ba0*/  ENDCOLLECTIVE ;  /* 0x000000000000791b */ /* 0x003fe20003800000 */
.L_x_2055:
[----:B------:R-:W-:Y:S02]  /*28bb0*/  IMAD.MOV.U32 R13, RZ, RZ, R20 ;  /* 0x000000ffff0d7224 */ /* 0x000fe400078e0014 */
[----:B------:R-:W-:-:S07]  /*28bc0*/  IMAD.MOV.U32 R21, RZ, RZ, R14 ;  /* 0x000000ffff157224 */ /* 0x000fce00078e000e */
[----:B------:R-:W-:Y:S05]  /*28bd0*/  WARPSYNC.COLLECTIVE R15, `(.L_x_2056) ;  /* 0x000000000f087348 */ /* 0x000fea0003c00000 */
[----:B------:R0:W1:Y:S02]  /*28be0*/  SHFL.IDX P6, R14, R13, R12, R11 ;  /* 0x0000000c0d0e7389 */ /* 0x00006400000c000b */
[----:B01----:R-:W-:Y:S01]  /*28bf0*/  ENDCOLLECTIVE ;  /* 0x000000000000791b */ /* 0x003fe20003800000 */
.L_x_2056:
[----:B------:R-:W-:Y:S01]  /*28c00*/  IMAD.MOV.U32 R20, RZ, RZ, R14 ;  /* 0x000000ffff147224 */ /* 0x000fe200078e000e */
[----:B------:R-:W-:Y:S06]  /*28c10*/  BRA `(.L_x_2057) ;  /* 0xfffffe6800987947 */ /* 0x000fec000383ffff */
.L_x_1747:
[----:B0-----:R0:W1:Y:S02]  /*28c20*/  SYNCS.PHASECHK.TRANS64.TRYWAIT P0, [R18+URZ+0x2a800], R21 ;  /* 0x02a80015120075a7 */ /* 0x001064000800017f */
[----:B-1----:R-:W-:Y:S05]  /*28c30*/  @!P0 NANOSLEEP.SYNCS 0x989680 ;  /* 0x009896800000895d */ /* 0x002fea0003900000 */
[----:B------:R-:W1:Y:S02]  /*28c40*/  @!P0 SYNCS.PHASECHK.TRANS64 P0, [R18+URZ+0x2a800], R21 ;  /* 0x02a80015120085a7 */ /* 0x000e64000800007f */
[----:B-1----:R-:W-:Y:S05]  /*28c50*/  @!P0 BRA `(.L_x_1747) ;  /* 0xfffffffc00f08947 */ /* 0x002fea000383ffff */
[----:B------:R-:W-:Y:S05]  /*28c60*/  BRA `(.L_x_2058) ;  /* 0xfffffe7000107947 */ /* 0x000fea000383ffff */
.L_x_1761:
[----:B-1----:R1:W3:Y:S02]  /*28c70*/  SYNCS.PHASECHK.TRANS64.TRYWAIT P1, [R9+URZ+0x2a830], R0 ;  /* 0x02a83000090075a7 */ /* 0x0022e4000802017f */
[----:B---3--:R-:W-:Y:S05]  /*28c80*/  @!P1 NANOSLEEP.SYNCS 0x989680 ;  /* 0x009896800000995d */ /* 0x008fea0003900000 */
[----:B------:R-:W3:Y:S02]  /*28c90*/  @!P1 SYNCS.PHASECHK.TRANS64 P1, [R9+URZ+0x2a830], R0 ;  /* 0x02a83000090095a7 */ /* 0x000ee4000802007f */
[----:B---3--:R-:W-:Y:S05]  /*28ca0*/  @!P1 BRA `(.L_x_1761) ;  /* 0xfffffffc00f09947 */ /* 0x008fea000383ffff */
[----:B------:R-:W-:Y:S05]  /*28cb0*/  BRA `(.L_x_1760) ;  /* 0xfffffe9400ac7947 */ /* 0x000fea000383ffff */
.L_x_1782:
[----:B-1----:R1:W2:Y:S02]  /*28cc0*/  SYNCS.PHASECHK.TRANS64.TRYWAIT P1, [R5+URZ+0x2a830], R14 ;  /* 0x02a8300e050075a7 */ /* 0x0022a4000802017f */
[----:B--2---:R-:W-:Y:S05]  /*28cd0*/  @!P1 NANOSLEEP.SYNCS 0x989680 ;  /* 0x009896800000995d */ /* 0x004fea0003900000 */
[----:B------:R-:W2:Y:S02]  /*28ce0*/  @!P1 SYNCS.PHASECHK.TRANS64 P1, [R5+URZ+0x2a830], R14 ;  /* 0x02a8300e050095a7 */ /* 0x000ea4000802007f */
[----:B--2---:R-:W-:Y:S05]  /*28cf0*/  @!P1 BRA `(.L_x_1782) ;  /* 0xfffffffc00f09947 */ /* 0x004fea000383ffff */
[----:B------:R-:W-:Y:S05]  /*28d00*/  BRA `(.L_x_1781) ;  /* 0xfffffec400587947 */ /* 0x000fea000383ffff */
.L_x_1787:
[----:B-1----:R1:W2:Y:S02]  /*28d10*/  SYNCS.PHASECHK.TRANS64.TRYWAIT P1, [R14+URZ+0x2a850], R2 ;  /* 0x02a850020e0075a7 */ /* 0x0022a4000802017f */
[----:B--2---:R-:W-:Y:S05]  /*28d20*/  @!P1 NANOSLEEP.SYNCS 0x989680 ;  /* 0x009896800000995d */ /* 0x004fea0003900000 */
[----:B------:R-:W2:Y:S02]  /*28d30*/  @!P1 SYNCS.PHASECHK.TRANS64 P1, [R14+URZ+0x2a850], R2 ;  /* 0x02a850020e0095a7 */ /* 0x000ea4000802007f */
[----:B--2---:R-:W-:Y:S05]  /*28d40*/  @!P1 BRA `(.L_x_1787) ;  /* 0xfffffffc00f09947 */ /* 0x004fea000383ffff */
[----:B------:R-:W-:Y:S05]  /*28d50*/  BRA `(.L_x_1786) ;  /* 0xfffffed000507947 */ /* 0x000fea000383ffff */
.L_x_1809:
[----:B-1----:R1:W2:Y:S02]  /*28d60*/  SYNCS.PHASECHK.TRANS64.TRYWAIT P1, [R15+URZ+0x2a830], R10 ;  /* 0x02a8300a0f0075a7 */ /* 0x0022a4000802017f */
[----:B--2---:R-:W-:Y:S05]  /*28d70*/  @!P1 NANOSLEEP.SYNCS 0x989680 ;  /* 0x009896800000995d */ /* 0x004fea0003900000 */
[----:B------:R-:W2:Y:S02]  /*28d80*/  @!P1 SYNCS.PHASECHK.TRANS64 P1, [R15+URZ+0x2a830], R10 ;  /* 0x02a8300a0f0095a7 */ /* 0x000ea4000802007f */
[----:B--2---:R-:W-:Y:S05]  /*28d90*/  @!P1 BRA `(.L_x_1809) ;  /* 0xfffffffc00f09947 */ /* 0x004fea000383ffff */
[----:B------:R-:W-:Y:S05]  /*28da0*/  BRA `(.L_x_1808) ;  /* 0xfffffef800a07947 */ /* 0x000fea000383ffff */
.L_x_1814:
[----:B-1----:R1:W2:Y:S02]  /*28db0*/  SYNCS.PHASECHK.TRANS64.TRYWAIT P1, [R10+URZ+0x2a850], R2 ;  /* 0x02a850020a0075a7 */ /* 0x0022a4000802017f */
[----:B--2---:R-:W-:Y:S05]  /*28dc0*/  @!P1 NANOSLEEP.SYNCS 0x989680 ;  /* 0x009896800000995d */ /* 0x004fea0003900000 */
[----:B------:R-:W2:Y:S02]  /*28dd0*/  @!P1 SYNCS.PHASECHK.TRANS64 P1, [R10+URZ+0x2a850], R2 ;  /* 0x02a850020a0095a7 */ /* 0x000ea4000802007f */
[----:B--2---:R-:W-:Y:S05]  /*28de0*/  @!P1 BRA `(.L_x_1814) ;  /* 0xfffffffc00f09947 */ /* 0x004fea000383ffff */
[----:B------:R-:W-:Y:S05]  /*28df0*/  BRA `(.L_x_1813) ;  /* 0xffffff0400987947 */ /* 0x000fea000383ffff */
.L_x_1824:
[----:B-1----:R1:W2:Y:S02]  /*28e00*/  SYNCS.PHASECHK.TRANS64.TRYWAIT P1, [R14+URZ+0x2a830], R3 ;  /* 0x02a830030e0075a7 */ /* 0x0022a4000802017f */
[----:B--2---:R-:W-:Y:S05]  /*28e10*/  @!P1 NANOSLEEP.SYNCS 0x989680 ;  /* 0x009896800000995d */ /* 0x004fea0003900000 */
[----:B------:R-:W2:Y:S02]  /*28e20*/  @!P1 SYNCS.PHASECHK.TRANS64 P1, [R14+URZ+0x2a830], R3 ;  /* 0x02a830030e0095a7 */ /* 0x000ea4000802007f */
[----:B--2---:R-:W-:Y:S05]  /*28e30*/  @!P1 BRA `(.L_x_1824) ;  /* 0xfffffffc00f09947 */ /* 0x004fea000383ffff */
[----:B------:R-:W-:Y:S05]  /*28e40*/  BRA `(.L_x_1823) ;  /* 0xffffff18008c7947 */ /* 0x000fea000383ffff */
.L_x_1829:
[----:B--2---:R2:W3:Y:S02]  /*28e50*/  SYNCS.PHASECHK.TRANS64.TRYWAIT P1, [R12+URZ+0x2a850], R2 ;  /* 0x02a850020c0075a7 */ /* 0x0044e4000802017f */
[----:B---3--:R-:W-:Y:S05]  /*28e60*/  @!P1 NANOSLEEP.SYNCS 0x989680 ;  /* 0x009896800000995d */ /* 0x008fea0003900000 */
[----:B------:R-:W3:Y:S02]  /*28e70*/  @!P1 SYNCS.PHASECHK.TRANS64 P1, [R12+URZ+0x2a850], R2 ;  /* 0x02a850020c0095a7 */ /* 0x000ee4000802007f */
[----:B---3--:R-:W-:Y:S05]  /*28e80*/  @!P1 BRA `(.L_x_1829) ;  /* 0xfffffffc00f09947 */ /* 0x008fea000383ffff */
[----:B------:R-:W-:Y:S05]  /*28e90*/  BRA `(.L_x_1828) ;  /* 0xffffff2400847947 */ /* 0x000fea000383ffff */
.L_x_1845:
[----:B-1----:R1:W2:Y:S02]  /*28ea0*/  SYNCS.PHASECHK.TRANS64.TRYWAIT P1, [R13+URZ+0x2a850], R2 ;  /* 0x02a850020d0075a7 */ /* 0x0022a4000802017f */
[----:B--2---:R-:W-:Y:S05]  /*28eb0*/  @!P1 NANOSLEEP.SYNCS 0x989680 ;  /* 0x009896800000995d */ /* 0x004fea0003900000 */
[----:B------:R-:W2:Y:S02]  /*28ec0*/  @!P1 SYNCS.PHASECHK.TRANS64 P1, [R13+URZ+0x2a850], R2 ;  /* 0x02a850020d0095a7 */ /* 0x000ea4000802007f */
[----:B--2---:R-:W-:Y:S05]  /*28ed0*/  @!P1 BRA `(.L_x_1845) ;  /* 0xfffffffc00f09947 */ /* 0x004fea000383ffff */
[----:B------:R-:W-:Y:S05]  /*28ee0*/  BRA `(.L_x_1844) ;  /* 0xffffff4c00f07947 */ /* 0x000fea000383ffff */
.L_x_1890:
[----:B------:R-:W0:Y:S01]  /*28ef0*/  S2R R12, SR_TID.X ;  /* 0x00000000000c7919 */ /* 0x000e220000002100 */
[----:B------:R-:W-:Y:S01]  /*28f00*/  BSSY B1, `(.L_x_2059) ;  /* 0x000000a000017945 */ /* 0x000fe20003800000 */
[----:B------:R-:W-:Y:S02]  /*28f10*/  IMAD.MOV.U32 R11, RZ, RZ, 0x1f ;  /* 0x0000001fff0b7424 */ /* 0x000fe400078e00ff */
[----:B------:R-:W-:Y:S01]  /*28f20*/  IMAD.MOV.U32 R15, RZ, RZ, -0x1 ;  /* 0xffffffffff0f7424 */ /* 0x000fe200078e00ff */
[----:B0-----:R-:W-:-:S04]  /*28f30*/  SHF.R.U32.HI R12, RZ, 0x5, R12 ;  /* 0x00000005ff0c7819 */ /* 0x001fc8000001160c */
[----:B------:R-:W-:-:S04]  /*28f40*/  LOP3.LUT R12, R12, 0x3, RZ, 0xc0, !PT ;  /* 0x000000030c0c7812 */ /* 0x000fc800078ec0ff */
[----:B------:R-:W-:Y:S01]  /*28f50*/  MOV R13, R12 ;  /* 0x0000000c000d7202 */ /* 0x000fe20000000f00 */
[----:B------:R-:W-:-:S07]  /*28f60*/  IMAD.MOV.U32 R12, RZ, RZ, RZ ;  /* 0x000000ffff0c7224 */ /* 0x000fce00078e00ff */
[----:B------:R-:W-:Y:S05]  /*28f70*/  WARPSYNC.COLLECTIVE R15, `(.L_x_2060) ;  /* 0x000000000f087348 */ /* 0x000fea0003c00000 */
[----:B------:R0:W1:Y:S02]  /*28f80*/  SHFL.IDX P6, R14, R13, R12, R11 ;  /* 0x0000000c0d0e7389 */ /* 0x00006400000c000b */
[----:B01----:R-:W-:Y:S01]  /*28f90*/  ENDCOLLECTIVE ;  /* 0x000000000000791b */ /* 0x003fe20003800000 */
.L_x_2060:
[----:B------:R-:W-:Y:S05]  /*28fa0*/  BSYNC B1 ;  /* 0x0000000000017941 */ /* 0x000fea0003800000 */
.L_x_2059:
[----:B------:R-:W-:Y:S05]  /*28fb0*/  BRA `(.L_x_2061) ;  /* 0xffffff8c00c47947 */ /* 0x000fea000383ffff */
.L_x_1892:
[----:B------:R-:W-:Y:S01]  /*28fc0*/  BSSY B1, `(.L_x_2062) ;  /* 0x0000006000017945 */ /* 0x000fe20003800000 */
[----:B------:R-:W-:-:S07]  /*28fd0*/  IMAD.MOV.U32 R15, RZ, RZ, -0x1 ;  /* 0xffffffffff0f7424 */ /* 0x000fce00078e00ff */
[----:B0-----:R-:W-:Y:S05]  /*28fe0*/  WARPSYNC.COLLECTIVE R15, `(.L_x_2063) ;  /* 0x000000000f0c7348 */ /* 0x001fea0003c00000 */
[----:B------:R-:W-:Y:S02]  /*28ff0*/  ELECT P6, UR62, PT ;  /* 0x00000000003e782f */ /* 0x000fe400038c0000 */
[----:B------:R-:W-:Y:S01]  /*29000*/  MOV R14, UR62 ;  /* 0x0000003e000e7c02 */ /* 0x000fe20008000f00 */
[----:B0-----:R-:W-:Y:S10]  /*29010*/  ENDCOLLECTIVE ;  /* 0x000000000000791b */ /* 0x001ff40003800000 */
.L_x_2063:
[----:B------:R-:W-:Y:S05]  /*29020*/  BSYNC B1 ;  /* 0x0000000000017941 */ /* 0x000fea0003800000 */
.L_x_2062:
[----:B------:R-:W-:Y:S05]  /*29030*/  BRA `(.L_x_1891) ;  /* 0xffffff8c00bc7947 */ /* 0x000fea000383ffff */
.L_x_1894:
[----:B0-----:R0:W1:Y:S02]  /*29040*/  SYNCS.PHASECHK.TRANS64.TRYWAIT P0, [R23+URZ+0x2a820], R6 ;  /* 0x02a82006170075a7 */ /* 0x001064000800017f */
[----:B-1----:R-:W-:Y:S05]  /*29050*/  @!P0 NANOSLEEP.SYNCS 0x989680 ;  /* 0x009896800000895d */ /* 0x002fea0003900000 */
[----:B------:R-:W1:Y:S02]  /*29060*/  @!P0 SYNCS.PHASECHK.TRANS64 P0, [R23+URZ+0x2a820], R6 ;  /* 0x02a82006170085a7 */ /* 0x000e64000800007f */
[----:B-1----:R-:W-:Y:S05]  /*29070*/  @!P0 BRA `(.L_x_1894) ;  /* 0xfffffffc00f08947 */ /* 0x002fea000383ffff */
[----:B------:R-:W-:Y:S05]  /*29080*/  BRA `(.L_x_2064) ;  /* 0xffffff8c00cc7947 */ /* 0x000fea000383ffff */
.L_x_1898:
[----:B-1----:R1:W2:Y:S02]  /*29090*/  SYNCS.PHASECHK.TRANS64.TRYWAIT P0, [R3+URZ+0x2a8a0], R12 ;  /* 0x02a8a00c030075a7 */ /* 0x0022a4000800017f */
[----:B--2---:R-:W-:Y:S05]  /*290a0*/  @!P0 NANOSLEEP.SYNCS 0x989680 ;  /* 0x009896800000895d */ /* 0x004fea0003900000 */
[----:B------:R-:W2:Y:S02]  /*290b0*/  @!P0 SYNCS.PHASECHK.TRANS64 P0, [R3+URZ+0x2a8a0], R12 ;  /* 0x02a8a00c030085a7 */ /* 0x000ea4000800007f */
[----:B--2---:R-:W-:Y:S05]  /*290c0*/  @!P0 BRA `(.L_x_1898) ;  /* 0xfffffffc00f08947 */ /* 0x004fea000383ffff */
[----:B------:R-:W-:Y:S05]  /*290d0*/  BRA `(.L_x_2065) ;  /* 0xffffff8c00e47947 */ /* 0x000fea000383ffff */
.L_x_1905:
[----:B0-----:R0:W2:Y:S02]  /*290e0*/  SYNCS.PHASECHK.TRANS64.TRYWAIT P0, [R3+URZ+0x2a8c0], R12 ;  /* 0x02a8c00c030075a7 */ /* 0x0010a4000800017f */
[----:B--2---:R-:W-:Y:S05]  /*290f0*/  @!P0 NANOSLEEP.SYNCS 0x989680 ;  /* 0x009896800000895d */ /* 0x004fea0003900000 */
[----:B------:R-:W2:Y:S02]  /*29100*/  @!P0 SYNCS.PHASECHK.TRANS64 P0, [R3+URZ+0x2a8c0], R12 ;  /* 0x02a8c00c030085a7 */ /* 0x000ea4000800007f */
[----:B--2---:R-:W-:Y:S05]  /*29110*/  @!P0 BRA `(.L_x_1905) ;  /* 0xfffffffc00f08947 */ /* 0x004fea000383ffff */
[----:B------:R-:W-:Y:S05]  /*29120*/  BRA `(.L_x_2066) ;  /* 0xffffff9000dc7947 */ /* 0x000fea000383ffff */
.L_x_1913:
[----:B-1----:R1:W2:Y:S02]  /*29130*/  SYNCS.PHASECHK.TRANS64.TRYWAIT P1, [R11+URZ+0x2a8a0], R2 ;  /* 0x02a8a0020b0075a7 */ /* 0x0022a4000802017f */
[----:B--2---:R-:W-:Y:S05]  /*29140*/  @!P1 NANOSLEEP.SYNCS 0x989680 ;  /* 0x009896800000995d */ /* 0x004fea0003900000 */
[----:B------:R-:W2:Y:S02]  /*29150*/  @!P1 SYNCS.PHASECHK.TRANS64 P1, [R11+URZ+0x2a8a0], R2 ;  /* 0x02a8a0020b0095a7 */ /* 0x000ea4000802007f */
[----:B--2---:R-:W-:Y:S05]  /*29160*/  @!P1 BRA `(.L_x_1913) ;  /* 0xfffffffc00f09947 */ /* 0x004fea000383ffff */
[----:B------:R-:W-:Y:S05]  /*29170*/  BRA `(.L_x_2067) ;  /* 0xffffff9400d87947 */ /* 0x000fea000383ffff */
.L_x_1920:
[----:B0-----:R0:W2:Y:S02]  /*29180*/  SYNCS.PHASECHK.TRANS64.TRYWAIT P1, [R11+URZ+0x2a8c0], R2 ;  /* 0x02a8c0020b0075a7 */ /* 0x0010a4000802017f */
[----:B--2---:R-:W-:Y:S05]  /*29190*/  @!P1 NANOSLEEP.SYNCS 0x989680 ;  /* 0x009896800000995d */ /* 0x004fea0003900000 */
[----:B------:R-:W2:Y:S02]  /*291a0*/  @!P1 SYNCS.PHASECHK.TRANS64 P1, [R11+URZ+0x2a8c0], R2 ;  /* 0x02a8c0020b0095a7 */ /* 0x000ea4000802007f */
[----:B--2---:R-:W-:Y:S05]  /*291b0*/  @!P1 BRA `(.L_x_1920) ;  /* 0xfffffffc00f09947 */ /* 0x004fea000383ffff */
[----:B------:R-:W-:Y:S05]  /*291c0*/  BRA `(.L_x_2068) ;  /* 0xffffff9800cc7947 */ /* 0x000fea000383ffff */
.L_x_1942:
[----:B------:R-:W0:Y:S01]  /*291d0*/  S2R R7, SR_TID.X ;  /* 0x0000000000077919 */ /* 0x000e220000002100 */
[----:B------:R-:W-:Y:S01]  /*291e0*/  BSSY B0, `(.L_x_2069) ;  /* 0x000000a000007945 */ /* 0x000fe20003800000 */
[----:B------:R-:W-:Y:S02]  /*291f0*/  IMAD.MOV.U32 R12, RZ, RZ, RZ ;  /* 0x000000ffff0c7224 */ /* 0x000fe400078e00ff */
[----:B------:R-:W-:Y:S02]  /*29200*/  IMAD.MOV.U32 R11, RZ, RZ, 0x1f ;  /* 0x0000001fff0b7424 */ /* 0x000fe400078e00ff */
[----:B------:R-:W-:Y:S01]  /*29210*/  IMAD.MOV.U32 R15, RZ, RZ, -0x1 ;  /* 0xffffffffff0f7424 */ /* 0x000fe200078e00ff */
[----:B0-----:R-:W-:-:S04]  /*29220*/  SHF.R.U32.HI R7, RZ, 0x5, R7 ;  /* 0x00000005ff077819 */ /* 0x001fc80000011607 */
[----:B------:R-:W-:-:S04]  /*29230*/  LOP3.LUT R7, R7, 0x3, RZ, 0xc0, !PT ;  /* 0x0000000307077812 */ /* 0x000fc800078ec0ff */
[----:B------:R-:W-:-:S07]  /*29240*/  MOV R13, R7 ;  /* 0x00000007000d7202 */ /* 0x000fce0000000f00 */
[----:B-----5:R-:W-:Y:S05]  /*29250*/  WARPSYNC.COLLECTIVE R15, `(.L_x_2070) ;  /* 0x000000000f087348 */ /* 0x020fea0003c00000 */
[----:B------:R0:W1:Y:S02]  /*29260*/  SHFL.IDX P6, R14, R13, R12, R11 ;  /* 0x0000000c0d0e7389 */ /* 0x00006400000c000b */
[----:B01---5:R-:W-:Y:S01]  /*29270*/  ENDCOLLECTIVE ;  /* 0x000000000000791b */ /* 0x023fe20003800000 */
.L_x_2070:
[----:B------:R-:W-:Y:S05]  /*29280*/  BSYNC B0 ;  /* 0x0000000000007941 */ /* 0x000fea0003800000 */
.L_x_2069:
[----:B------:R-:W-:Y:S05]  /*29290*/  BRA `(.L_x_2071) ;  /* 0xffffffa800e87947 */ /* 0x000fea000383ffff */
.L_x_1945:
[----:B0-----:R0:W1:Y:S02]  /*292a0*/  SYNCS.PHASECHK.TRANS64.TRYWAIT P0, [R7+URZ+0x2a840], R2 ;  /* 0x02a84002070075a7 */ /* 0x001064000800017f */
[----:B-1----:R-:W-:Y:S05]  /*292b0*/  @!P0 NANOSLEEP.SYNCS 0x989680 ;  /* 0x009896800000895d */ /* 0x002fea0003900000 */
[----:B------:R-:W1:Y:S02]  /*292c0*/  @!P0 SYNCS.PHASECHK.TRANS64 P0, [R7+URZ+0x2a840], R2 ;  /* 0x02a84002070085a7 */ /* 0x000e64000800007f */
[----:B-1----:R-:W-:Y:S05]  /*292d0*/  @!P0 BRA `(.L_x_1945) ;  /* 0xfffffffc00f08947 */ /* 0x002fea000383ffff */
[----:B------:R-:W-:Y:S05]  /*292e0*/  BRA `(.L_x_2072) ;  /* 0xffffffac00447947 */ /* 0x000fea000383ffff */
.L_x_1946:
        /* <DEDUP_REMOVED lines=8> */
.L_x_2074:
[----:B------:R-:W-:Y:S05]  /*29370*/  BSYNC B0 ;  /* 0x0000000000007941 */ /* 0x000fea0003800000 */
.L_x_2073:
[----:B------:R-:W-:Y:S01]  /*29380*/  IMAD.MOV.U32 R13, RZ, RZ, R4 ;  /* 0x000000ffff0d7224 */ /* 0x000fe200078e0004 */
[----:B------:R-:W-:Y:S01]  /*29390*/  MOV R12, RZ ;  /* 0x000000ff000c7202 */ /* 0x000fe20000000f00 */
[----:B------:R-:W-:Y:S01]  /*293a0*/  IMAD.MOV.U32 R11, RZ, RZ, 0x181f ;  /* 0x0000181fff0b7424 */ /* 0x000fe200078e00ff */
[----:B------:R-:W-:Y:S01]  /*293b0*/  @P0 LEA R8, R5, R23, 0x1 ;  /* 0x0000001705080211 */ /* 0x000fe200078e08ff */
[----:B------:R-:W-:Y:S02]  /*293c0*/  IMAD.MOV.U32 R15, RZ, RZ, -0x1 ;  /* 0xffffffffff0f7424 */ /* 0x000fe400078e00ff */
[----:B------:R-:W-:-:S07]  /*293d0*/  IMAD.MOV.U32 R2, RZ, RZ, R14 ;  /* 0x000000ffff027224 */ /* 0x000fce00078e000e */
[----:B------:R-:W-:Y:S05]  /*293e0*/  WARPSYNC.COLLECTIVE R15, `(.L_x_2075) ;  /* 0x000000000f087348 */ /* 0x000fea0003c00000 */
[----:B------:R0:W1:Y:S02]  /*293f0*/  SHFL.IDX P6, R14, R13, R12, R11 ;  /* 0x0000000c0d0e7389 */ /* 0x00006400000c000b */
[----:B01----:R-:W-:Y:S01]  /*29400*/  ENDCOLLECTIVE ;  /* 0x000000000000791b */ /* 0x003fe20003800000 */
.L_x_2075:
[----:B------:R-:W-:Y:S02]  /*29410*/  IMAD.MOV.U32 R13, RZ, RZ, R0 ;  /* 0x000000ffff0d7224 */ /* 0x000fe400078e0000 */
[----:B------:R-:W-:Y:S02]  /*29420*/  IMAD.MOV.U32 R12, RZ, RZ, 0x1 ;  /* 0x00000001ff0c7424 */ /* 0x000fe400078e00ff */
[----:B------:R-:W-:-:S07]  /*29430*/  IMAD.MOV.U32 R3, RZ, RZ, R14 ;  /* 0x000000ffff037224 */ /* 0x000fce00078e000e */
[----:B------:R-:W-:Y:S05]  /*29440*/  WARPSYNC.COLLECTIVE R15, `(.L_x_2076) ;  /* 0x000000000f087348 */ /* 0x000fea0003c00000 */
[----:B------:R0:W1:Y:S02]  /*29450*/  SHFL.IDX P6, R14, R13, R12, R11 ;  /* 0x0000000c0d0e7389 */ /* 0x00006400000c000b */
[----:B01----:R-:W-:Y:S01]  /*29460*/  ENDCOLLECTIVE ;  /* 0x000000000000791b */ /* 0x003fe20003800000 */
.L_x_2076:
        /* <DEDUP_REMOVED lines=17> */
.L_x_2077:
[----:B------:R-:W-:Y:S02]  /*29580*/  @P1 IMAD R8, R5, 0x2, R23 ;  /* 0x0000000205081824 */ /* 0x000fe400078e0217 */
[----:B------:R-:W-:Y:S02]  /*29590*/  IMAD.MOV.U32 R13, RZ, RZ, R0 ;  /* 0x000000ffff0d7224 */ /* 0x000fe400078e0000 */
[----:B------:R-:W-:Y:S01]  /*295a0*/  IMAD.MOV.U32 R12, RZ, RZ, 0x2 ;  /* 0x00000002ff0c7424 */ /* 0x000fe200078e00ff */
[----:B------:R-:W-:-:S07]  /*295b0*/  MOV R3, R14 ;  /* 0x0000000e00037202 */ /* 0x000fce0000000f00 */
[----:B------:R-:W-:Y:S05]  /*295c0*/  WARPSYNC.COLLECTIVE R15, `(.L_x_2078) ;  /* 0x000000000f087348 */ /* 0x000fea0003c00000 */
[----:B------:R0:W1:Y:S02]  /*295d0*/  SHFL.IDX P6, R14, R13, R12, R11 ;  /* 0x0000000c0d0e7389 */ /* 0x00006400000c000b */
[----:B01----:R-:W-:Y:S01]  /*295e0*/  ENDCOLLECTIVE ;  /* 0x000000000000791b */ /* 0x003fe20003800000 */
.L_x_2078:
        /* <DEDUP_REMOVED lines=17> */
.L_x_2079:
[----:B------:R-:W-:Y:S01]  /*29700*/  @P1 IMAD R8, R5, 0x2, R23 ;  /* 0x0000000205081824 */ /* 0x000fe200078e0217 */
[----:B------:R-:W-:Y:S01]  /*29710*/  MOV R13, R0 ;  /* 0x00000000000d7202 */ /* 0x000fe20000000f00 */
[----:B------:R-:W-:Y:S02]  /*29720*/  IMAD.MOV.U32 R12, RZ, RZ, 0x3 ;  /* 0x00000003ff0c7424 */ /* 0x000fe400078e00ff */
[----:B------:R-:W-:-:S07]  /*29730*/  IMAD.MOV.U32 R3, RZ, RZ, R14 ;  /* 0x000000ffff037224 */ /* 0x000fce00078e000e */
[----:B------:R-:W-:Y:S05]  /*29740*/  WARPSYNC.COLLECTIVE R15, `(.L_x_2080) ;  /* 0x000000000f087348 */ /* 0x000fea0003c00000 */
[----:B------:R0:W1:Y:S02]  /*29750*/  SHFL.IDX P6, R14, R13, R12, R11 ;  /* 0x0000000c0d0e7389 */ /* 0x00006400000c000b */
[----:B01----:R-:W-:Y:S01]  /*29760*/  ENDCOLLECTIVE ;  /* 0x000000000000791b */ /* 0x003fe20003800000 */
.L_x_2080:
        /* <DEDUP_REMOVED lines=17> */
.L_x_2081:
[----:B------:R-:W-:Y:S02]  /*29880*/  @P1 IMAD R8, R5, 0x2, R23 ;  /* 0x0000000205081824 */ /* 0x000fe400078e0217 */
[----:B------:R-:W-:Y:S02]  /*29890*/  IMAD.MOV.U32 R13, RZ, RZ, R0 ;  /* 0x000000ffff0d7224 */ /* 0x000fe400078e0000 */
[----:B------:R-:W-:Y:S02]  /*298a0*/  IMAD.MOV.U32 R12, RZ, RZ, 0x4 ;  /* 0x00000004ff0c7424 */ /* 0x000fe400078e00ff */
[----:B------:R-:W-:-:S07]  /*298b0*/  IMAD.MOV.U32 R3, RZ, RZ, R14 ;  /* 0x000000ffff037224 */ /* 0x000fce00078e000e */
[----:B------:R-:W-:Y:S05]  /*298c0*/  WARPSYNC.COLLECTIVE R15, `(.L_x_2082) ;  /* 0x000000000f087348 */ /* 0x000fea0003c00000 */
[----:B------:R0:W1:Y:S02]  /*298d0*/  SHFL.IDX P6, R14, R13, R12, R11 ;  /* 0x0000000c0d0e7389 */ /* 0x00006400000c000b */
[----:B01----:R-:W-:Y:S01]  /*298e0*/  ENDCOLLECTIVE ;  /* 0x000000000000791b */ /* 0x003fe20003800000 */
.L_x_2082:
[----:B------:R-:W-:-:S04]  /*298f0*/  @P1 LEA R3, P0, R9, R3, 0x1 ;  /* 0x0000000309031211 */ /* 0x000fc800078008ff */
[----:B------:R-:W-:-:S04]  /*29900*/  @P1 IADD3.X R2, RZ, R2, RZ, P0, !PT ;  /* 0x00000002ff021210 */ /* 0x000fc800007fe4ff */
        /* <DEDUP_REMOVED lines=15> */
.L_x_2083:
[----:B------:R-:W-:Y:S02]  /*29a00*/  @P1 IMAD R8, R5, 0x2, R23 ;  /* 0x0000000205081824 */ /* 0x000fe400078e0217 */
[----:B------:R-:W-:Y:S01]  /*29a10*/  IMAD.MOV.U32 R13, RZ, RZ, R0 ;  /* 0x000000ffff0d7224 */ /* 0x000fe200078e0000 */
[----:B------:R-:W-:Y:S01]  /*29a20*/  MOV R12, 0x5 ;  /* 0x00000005000c7802 */ /* 0x000fe20000000f00 */
[----:B------:R-:W-:-:S07]  /*29a30*/  IMAD.MOV.U32 R3, RZ, RZ, R14 ;  /* 0x000000ffff037224 */ /* 0x000fce00078e000e */
[----:B------:R-:W-:Y:S05]  /*29a40*/  WARPSYNC.COLLECTIVE R15, `(.L_x_2084) ;  /* 0x000000000f087348 */ /* 0x000fea0003c00000 */
[----:B------:R0:W1:Y:S02]  /*29a50*/  SHFL.IDX P6, R14, R13, R12, R11 ;  /* 0x0000000c0d0e7389 */ /* 0x00006400000c000b */
[----:B01----:R-:W-:Y:S01]  /*29a60*/  ENDCOLLECTIVE ;  /* 0x000000000000791b */ /* 0x003fe20003800000 */
.L_x_2084:
        /* <DEDUP_REMOVED lines=10> */
.L_x_2085:
        /* <DEDUP_REMOVED lines=8> */
.L_x_1951:
[----:B------:R-:W-:Y:S01]  /*29b90*/  IMAD.MOV.U32 R13, RZ, RZ, R4 ;  /* 0x000000ffff0d7224 */ /* 0x000fe200078e0004 */
[----:B------:R-:W-:Y:S01]  /*29ba0*/  MOV R12, RZ ;  /* 0x000000ff000c7202 */ /* 0x000fe20000000f00 */
[----:B------:R-:W-:Y:S02]  /*29bb0*/  IMAD.MOV.U32 R11, RZ, RZ, 0x181f ;  /* 0x0000181fff0b7424 */ /* 0x000fe400078e00ff */
[----:B------:R-:W-:Y:S02]  /*29bc0*/  IMAD.MOV.U32 R15, RZ, RZ, -0x1 ;  /* 0xffffffffff0f7424 */ /* 0x000fe400078e00ff */
[----:B------:R-:W-:Y:S02]  /*29bd0*/  IMAD R32, R32, R7, RZ ;  /* 0x0000000720207224 */ /* 0x000fe400078e02ff */
[----:B------:R-:W-:-:S07]  /*29be0*/  IMAD.IADD R28, R9, 0x1, R28 ;  /* 0x00000001091c7824 */ /* 0x000fce00078e021c */
[----:B------:R-:W-:Y:S05]  /*29bf0*/  WARPSYNC.COLLECTIVE R15, `(.L_x_2087) ;  /* 0x000000000f087348 */ /* 0x000fea0003c00000 */
[----:B------:R0:W1:Y:S02]  /*29c00*/  SHFL.IDX P6, R14, R13, R12, R11 ;  /* 0x0000000c0d0e7389 */ /* 0x00006400000c000b */
[----:B01----:R-:W-:Y:S01]  /*29c10*/  ENDCOLLECTIVE ;  /* 0x000000000000791b */ /* 0x003fe20003800000 */
.L_x_2087:
[C---:B------:R-:W-:Y:S01]  /*29c20*/  VIADD R5, R28.reuse, 0x10 ;  /* 0x000000101c057836 */ /* 0x040fe20000000000 */
[----:B------:R-:W-:Y:S01]  /*29c30*/  ISETP.GE.AND P1, PT, R28, R32, PT ;  /* 0x000000201c00720c */ /* 0x000fe20003f26270 */
[----:B------:R-:W-:Y:S02]  /*29c40*/  IMAD.MOV.U32 R13, RZ, RZ, R0 ;  /* 0x000000ffff0d7224 */ /* 0x000fe400078e0000 */
[----:B------:R-:W-:-:S10]  /*29c50*/  IMAD.MOV.U32 R2, RZ, RZ, R14 ;  /* 0x000000ffff027224 */ /* 0x000fd400078e000e */
[----:B------:R-:W-:Y:S05]  /*29c60*/  WARPSYNC.COLLECTIVE R15, `(.L_x_2088) ;  /* 0x000000000f087348 */ /* 0x000fea0003c00000 */
[----:B------:R0:W1:Y:S02]  /*29c70*/  SHFL.IDX P6, R14, R13, R12, R11 ;  /* 0x0000000c0d0e7389 */ /* 0x00006400000c000b */
[----:B01----:R-:W-:Y:S01]  /*29c80*/  ENDCOLLECTIVE ;  /* 0x000000000000791b */ /* 0x003fe20003800000 */
.L_x_2088:
[----:B------:R-:W-:Y:S01]  /*29c90*/  IMAD.MOV.U32 R13, RZ, RZ, R4 ;  /* 0x000000ffff0d7224 */ /* 0x000fe200078e0004 */
[----:B------:R-:W-:Y:S02]  /*29ca0*/  MOV R12, 0x1 ;  /* 0x00000001000c7802 */ /* 0x000fe40000000f00 */
[----:B------:R-:W-:-:S07]  /*29cb0*/  MOV R3, R14 ;  /* 0x0000000e00037202 */ /* 0x000fce0000000f00 */
[----:B------:R-:W-:Y:S05]  /*29cc0*/  WARPSYNC.COLLECTIVE R15, `(.L_x_2089) ;  /* 0x000000000f087348 */ /* 0x000fea0003c00000 */
[----:B------:R0:W1:Y:S02]  /*29cd0*/  SHFL.IDX P6, R14, R13, R12, R11 ;  /* 0x0000000c0d0e7389 */ /* 0x00006400000c000b */
[----:B01----:R-:W-:Y:S01]  /*29ce0*/  ENDCOLLECTIVE ;  /* 0x000000000000791b */ /* 0x003fe20003800000 */
.L_x_2089:
[----:B------:R-:W-:-:S05]  /*29cf0*/  @!P1 LEA R3, P4, R8, R3, 0x1 ;  /* 0x0000000308039211 */ /* 0x000fca00078808ff */
[----:B------:R-:W-:-:S05]  /*29d00*/  @!P1 IMAD.X R2, RZ, RZ, R2, P4 ;  /* 0x000000ffff029224 */ /* 0x000fca00020e0602 */
[----:B------:R-:W-:Y:S01]  /*29d10*/  @!P1 LOP3.LUT R3, R3, R2, RZ, 0x3c, !PT ;  /* 0x0000000203039212 */ /* 0x000fe200078e3cff */
[----:B------:R-:W-:-:S03]  /*29d20*/  IMAD.MOV.U32 R13, RZ, RZ, R0 ;  /* 0x000000ffff0d7224 */ /* 0x000fc600078e0000 */
[----:B------:R-:W-:-:S04]  /*29d30*/  @!P1 LOP3.LUT R2, R3, R2, RZ, 0x3c, !PT ;  /* 0x0000000203029212 */ /* 0x000fc800078e3cff */
[----:B------:R-:W-:-:S05]  /*29d40*/  @!P1 LOP3.LUT R3, R3, R2, RZ, 0x3c, !PT ;  /* 0x0000000203039212 */ /* 0x000fca00078e3cff */
[----:B------:R-:W-:Y:S01]  /*29d50*/  @!PT LDS RZ, [RZ] ;  /* 0x00000000fffff984 */ /* 0x000fe20000000800 */
[----:B------:R-:W-:Y:S01]  /*29d60*/  @!PT LDS RZ, [RZ] ;  /* 0x00000000fffff984 */ /* 0x000fe20000000800 */
[----:B------:R-:W-:Y:S01]  /*29d70*/  @!PT LDS RZ, [RZ] ;  /* 0x00000000fffff984 */ /* 0x000fe20000000800 */
[----:B------:R-:W-:Y:S04]  /*29d80*/  @!P1 LDGSTS.E.BYPASS.LTC128B.128 [R37+0xc400], desc[UR60][R2.64], !P3 ;  /* 0x0c40000002259fae */ /* 0x000fe8000d901d7c */
[----:B------:R-:W-:Y:S04]  /*29d90*/  @!P1 LDGSTS.E.BYPASS.LTC128B.128 [R37+0x10400], desc[UR60][R2.64+0x80], !P2 ;  /* 0x1040008002259fae */ /* 0x000fe8000d101d7c */
[----:B------:R0:W-:Y:S01]  /*29da0*/  @!P1 LDGSTS.E.BYPASS.LTC128B.128 [R37+0x14400], desc[UR60][R2.64+0x100], !P0 ;  /* 0x1440010002259fae */ /* 0x0001e2000c101d7c */
[----:B------:R-:W-:Y:S02]  /*29db0*/  ISETP.GE.AND P1, PT, R5, R32, PT ;  /* 0x000000200500720c */ /* 0x000fe40003f26270 */
[----:B------:R-:W-:Y:S01]  /*29dc0*/  IADD3 R5, R28, 0x20, RZ ;  /* 0x000000201c057810 */ /* 0x000fe20007ffe0ff */
[----:B0-----:R-:W-:-:S10]  /*29dd0*/  IMAD.MOV.U32 R2, RZ, RZ, R14 ;  /* 0x000000ffff027224 */ /* 0x001fd400078e000e */
[----:B------:R-:W-:Y:S05]  /*29de0*/  WARPSYNC.COLLECTIVE R15, `(.L_x_2090) ;  /* 0x000000000f087348 */ /* 0x000fea0003c00000 */
[----:B------:R0:W1:Y:S02]  /*29df0*/  SHFL.IDX P6, R14, R13, R12, R11 ;  /* 0x0000000c0d0e7389 */ /* 0x00006400000c000b */
[----:B01----:R-:W-:Y:S01]  /*29e00*/  ENDCOLLECTIVE ;  /* 0x000000000000791b */ /* 0x003fe20003800000 */
.L_x_2090:
[----:B------:R-:W-:Y:S02]  /*29e10*/  IMAD.MOV.U32 R13, RZ, RZ, R4 ;  /* 0x000000ffff0d7224 */ /* 0x000fe400078e0004 */
[----:B------:R-:W-:Y:S02]  /*29e20*/  IMAD.MOV.U32 R12, RZ, RZ, 0x2 ;  /* 0x00000002ff0c7424 */ /* 0x000fe400078e00ff */
[----:B------:R-:W-:-:S07]  /*29e30*/  IMAD.MOV.U32 R3, RZ, RZ, R14 ;  /* 0x000000ffff037224 */ /* 0x000fce00078e000e */
[----:B------:R-:W-:Y:S05]  /*29e40*/  WARPSYNC.COLLECTIVE R15, `(.L_x_2091) ;  /* 0x000000000f087348 */ /* 0x000fea0003c00000 */
[----:B------:R0:W1:Y:S02]  /*29e50*/  SHFL.IDX P6, R14, R13, R12, R11 ;  /* 0x0000000c0d0e7389 */ /* 0x00006400000c000b */
[----:B01----:R-:W-:Y:S01]  /*29e60*/  ENDCOLLECTIVE ;  /* 0x000000000000791b */ /* 0x003fe20003800000 */
.L_x_2091:
        /* <DEDUP_REMOVED lines=12> */
[----:B------:R-:W-:Y:S01]  /*29f30*/  ISETP.GE.AND P1, PT, R5, R32, PT ;  /* 0x000000200500720c */ /* 0x000fe20003f26270 */
[----:B------:R-:W-:-:S02]  /*29f40*/  VIADD R5, R28, 0x30 ;  /* 0x000000301c057836 */ /* 0x000fc40000000000 */
[----:B0-----:R-:W-:-:S10]  /*29f50*/  IMAD.MOV.U32 R2, RZ, RZ, R14 ;  /* 0x000000ffff027224 */ /* 0x001fd400078e000e */
[----:B------:R-:W-:Y:S05]  /*29f60*/  WARPSYNC.COLLECTIVE R15, `(.L_x_2092) ;  /* 0x000000000f087348 */ /* 0x000fea0003c00000 */
[----:B------:R0:W1:Y:S02]  /*29f70*/  SHFL.IDX P6, R14, R13, R12, R11 ;  /* 0x0000000c0d0e7389 */ /* 0x00006400000c000b */
[----:B01----:R-:W-:Y:S01]  /*29f80*/  ENDCOLLECTIVE ;  /* 0x000000000000791b */ /* 0x003fe20003800000 */
.L_x_2092:
[----:B------:R-:W-:Y:S02]  /*29f90*/  IMAD.MOV.U32 R13, RZ, RZ, R4 ;  /* 0x000000ffff0d7224 */ /* 0x000fe400078e0004 */
[----:B------:R-:W-:Y:S01]  /*29fa0*/  IMAD.MOV.U32 R12, RZ, RZ, 0x3 ;  /* 0x00000003ff0c7424 */ /* 0x000fe200078e00ff */
[----:B------:R-:W-:-:S07]  /*29fb0*/  MOV R3, R14 ;  /* 0x0000000e00037202 */ /* 0x000fce0000000f00 */
[----:B------:R-:W-:Y:S05]  /*29fc0*/  WARPSYNC.COLLECTIVE R15, `(.L_x_2093) ;  /* 0x000000000f087348 */ /* 0x000fea0003c00000 */
[----:B------:R0:W1:Y:S02]  /*29fd0*/  SHFL.IDX P6, R14, R13, R12, R11 ;  /* 0x0000000c0d0e7389 */ /* 0x00006400000c000b */
[----:B01----:R-:W-:Y:S01]  /*29fe0*/  ENDCOLLECTIVE ;  /* 0x000000000000791b */ /* 0x003fe20003800000 */
.L_x_2093:
        /* <DEDUP_REMOVED lines=13> */
[----:B------:R-:W-:Y:S01]  /*2a0c0*/  VIADD R5, R28, 0x40 ;  /* 0x000000401c057836 */ /* 0x000fe20000000000 */
[----:B0-----:R-:W-:-:S11]  /*2a0d0*/  MOV R2, R14 ;  /* 0x0000000e00027202 */ /* 0x001fd60000000f00 */
[----:B------:R-:W-:Y:S05]  /*2a0e0*/  WARPSYNC.COLLECTIVE R15, `(.L_x_2094) ;  /* 0x000000000f087348 */ /* 0x000fea0003c00000 */
[----:B------:R0:W1:Y:S02]  /*2a0f0*/  SHFL.IDX P6, R14, R13, R12, R11 ;  /* 0x0000000c0d0e7389 */ /* 0x00006400000c000b */
[----:B01----:R-:W-:Y:S01]  /*2a100*/  ENDCOLLECTIVE ;  /* 0x000000000000791b */ /* 0x003fe20003800000 */
.L_x_2094:
[----:B------:R-:W-:Y:S01]  /*2a110*/  MOV R13, R4 ;  /* 0x00000004000d7202 */ /* 0x000fe20000000f00 */
[----:B------:R-:W-:Y:S02]  /*2a120*/  IMAD.MOV.U32 R12, RZ, RZ, 0x4 ;  /* 0x00000004ff0c7424 */ /* 0x000fe400078e00ff */
[----:B------:R-:W-:-:S07]  /*2a130*/  IMAD.MOV.U32 R3, RZ, RZ, R14 ;  /* 0x000000ffff037224 */ /* 0x000fce00078e000e */
[----:B------:R-:W-:Y:S05]  /*2a140*/  WARPSYNC.COLLECTIVE R15, `(.L_x_2095) ;  /* 0x000000000f087348 */ /* 0x000fea0003c00000 */
[----:B------:R0:W1:Y:S02]  /*2a150*/  SHFL.IDX P6, R14, R13, R12, R11 ;  /* 0x0000000c0d0e7389 */ /* 0x00006400000c000b */
[----:B01----:R-:W-:Y:S01]  /*2a160*/  ENDCOLLECTIVE ;  /* 0x000000000000791b */ /* 0x003fe20003800000 */
.L_x_2095:
        /* <DEDUP_REMOVED lines=18> */
.L_x_2096:
[----:B------:R-:W-:Y:S02]  /*2a290*/  IMAD.MOV.U32 R13, RZ, RZ, R4 ;  /* 0x000000ffff0d7224 */ /* 0x000fe400078e0004 */
[----:B------:R-:W-:Y:S02]  /*2a2a0*/  IMAD.MOV.U32 R12, RZ, RZ, 0x5 ;  /* 0x00000005ff0c7424 */ /* 0x000fe400078e00ff */
[----:B------:R-:W-:-:S07]  /*2a2b0*/  IMAD.MOV.U32 R3, RZ, RZ, R14 ;  /* 0x000000ffff037224 */ /* 0x000fce00078e000e */
[----:B------:R-:W-:Y:S05]  /*2a2c0*/  WARPSYNC.COLLECTIVE R15, `(.L_x_2097) ;  /* 0x000000000f087348 */ /* 0x000fea0003c00000 */
[----:B------:R0:W1:Y:S02]  /*2a2d0*/  SHFL.IDX P6, R14, R13, R12, R11 ;  /* 0x0000000c0d0e7389 */ /* 0x00006400000c000b */
[----:B01----:R-:W-:Y:S01]  /*2a2e0*/  ENDCOLLECTIVE ;  /* 0x000000000000791b */ /* 0x003fe20003800000 */
.L_x_2097:
[----:B------:R-:W-:-:S04]  /*2a2f0*/  @!P1 LEA R3, P4, R8, R3, 0x1 ;  /* 0x0000000308039211 */ /* 0x000fc800078808ff */
[----:B------:R-:W-:-:S04]  /*2a300*/  @!P1 IADD3.X R2, RZ, R2, RZ, P4, !PT ;  /* 0x00000002ff029210 */ /* 0x000fc800027fe4ff */
[----:B------:R-:W-:Y:S02]  /*2a310*/  @!P1 LOP3.LUT R3, R3, R2, RZ, 0x3c, !PT ;  /* 0x0000000203039212 */ /* 0x000fe400078e3cff */
[----:B------:R-:W-:Y:S02]  /*2a320*/  MOV R13, R0 ;  /* 0x00000000000d7202 */ /* 0x000fe40000000f00 */
        /* <DEDUP_REMOVED lines=14> */
.L_x_2098:
[----:B------:R-:W-:Y:S01]  /*2a410*/  IMAD.MOV.U32 R13, RZ, RZ, R4 ;  /* 0x000000ffff0d7224 */ /* 0x000fe200078e0004 */
[----:B------:R-:W-:Y:S01]  /*2a420*/  MOV R12, 0x6 ;  /* 0x00000006000c7802 */ /* 0x000fe20000000f00 */
[----:B------:R-:W-:-:S07]  /*2a430*/  IMAD.MOV.U32 R3, RZ, RZ, R14 ;  /* 0x000000ffff037224 */ /* 0x000fce00078e000e */
[----:B------:R-:W-:Y:S05]  /*2a440*/  WARPSYNC.COLLECTIVE R15, `(.L_x_2099) ;  /* 0x000000000f087348 */ /* 0x000fea0003c00000 */
[----:B------:R0:W1:Y:S02]  /*2a450*/  SHFL.IDX P6, R14, R13, R12, R11 ;  /* 0x0000000c0d0e7389 */ /* 0x00006400000c000b */
[----:B01----:R-:W-:Y:S01]  /*2a460*/  ENDCOLLECTIVE ;  /* 0x000000000000791b */ /* 0x003fe20003800000 */
.L_x_2099:
        /* <DEDUP_REMOVED lines=17> */
.L_x_2100:
[----:B------:R-:W-:Y:S01]  /*2a580*/  MOV R13, R4 ;  /* 0x00000004000d7202 */ /* 0x000fe20000000f00 */
[----:B------:R-:W-:Y:S02]  /*2a590*/  IMAD.MOV.U32 R12, RZ, RZ, 0x7 ;  /* 0x00000007ff0c7424 */ /* 0x000fe400078e00ff */
[----:B------:R-:W-:-:S07]  /*2a5a0*/  IMAD.MOV.U32 R3, RZ, RZ, R14 ;  /* 0x000000ffff037224 */ /* 0x000fce00078e000e */
[----:B------:R-:W-:Y:S05]  /*2a5b0*/  WARPSYNC.COLLECTIVE R15, `(.L_x_2101) ;  /* 0x000000000f087348 */ /* 0x000fea0003c00000 */
[----:B------:R0:W1:Y:S02]  /*2a5c0*/  SHFL.IDX P6, R14, R13, R12, R11 ;  /* 0x0000000c0d0e7389 */ /* 0x00006400000c000b */
[----:B01----:R-:W-:Y:S01]  /*2a5d0*/  ENDCOLLECTIVE ;  /* 0x000000000000791b */ /* 0x003fe20003800000 */
.L_x_2101:
[----:B------:R-:W-:-:S05]  /*2a5e0*/  @!P1 LEA R3, P4, R8, R3, 0x1 ;  /* 0x0000000308039211 */ /* 0x000fca00078808ff */
[----:B------:R-:W-:-:S05]  /*2a5f0*/  @!P1 IMAD.X R2, RZ, RZ, R2, P4 ;  /* 0x000000ffff029224 */ /* 0x000fca00020e0602 */
[----:B------:R-:W-:Y:S01]  /*2a600*/  @!P1 LOP3.LUT R3, R3, R2, RZ, 0x3c, !PT ;  /* 0x0000000203039212 */ /* 0x000fe200078e3cff */
[----:B------:R-:W-:-:S03]  /*2a610*/  IMAD.MOV.U32 R13, RZ, RZ, R0 ;  /* 0x000000ffff0d7224 */ /* 0x000fc600078e0000 */
[----:B------:R-:W-:-:S04]  /*2a620*/  @!P1 LOP3.LUT R2, R3, R2, RZ, 0x3c, !PT ;  /* 0x0000000203029212 */ /* 0x000fc800078e3cff */
[----:B------:R-:W-:Y:S01]  /*2a630*/  @!P1 LOP3.LUT R3, R3, R2, RZ, 0x3c, !PT ;  /* 0x0000000203039212 */ /* 0x000fe200078e3cff */
[----:B------:R-:W-:-:S04]  /*2a640*/  IMAD.MOV.U32 R4, RZ, RZ, R14 ;  /* 0x000000ffff047224 */ /* 0x000fc800078e000e */
[----:B------:R-:W-:Y:S01]  /*2a650*/  @!PT LDS RZ, [RZ] ;  /* 0x00000000fffff984 */ /* 0x000fe20000000800 */
[----:B------:R-:W-:Y:S01]  /*2a660*/  @!PT LDS RZ, [RZ] ;  /* 0x00000000fffff984 */ /* 0x000fe20000000800 */
[----:B------:R-:W-:Y:S01]  /*2a670*/  @!PT LDS RZ, [RZ] ;  /* 0x00000000fffff984 */ /* 0x000fe20000000800 */
[----:B------:R0:W-:Y:S04]  /*2a680*/  @!P1 LDGSTS.E.BYPASS.LTC128B.128 [R37+0xf400], desc[UR60][R2.64], !P3 ;  /* 0x0f40000002259fae */ /* 0x0001e8000d901d7c */
[----:B------:R0:W-:Y:S04]  /*2a690*/  @!P1 LDGSTS.E.BYPASS.LTC128B.128 [R37+0x13400], desc[UR60][R2.64+0x80], !P2 ;  /* 0x1340008002259fae */ /* 0x0001e8000d101d7c */
[----:B------:R0:W-:Y:S02]  /*2a6a0*/  @!P1 LDGSTS.E.BYPASS.LTC128B.128 [R37+0x17400], desc[UR60][R2.64+0x100], !P0 ;  /* 0x1740010002259fae */ /* 0x0001e4000c101d7c */
[----:B0-----:R-:W-:Y:S05]  /*2a6b0*/  WARPSYNC.COLLECTIVE R15, `(.L_x_2102) ;  /* 0x000000000f087348 */ /* 0x001fea0003c00000 */
[----:B------:R1:W2:Y:S02]  /*2a6c0*/  SHFL.IDX P6, R14, R13, R12, R11 ;  /* 0x0000000c0d0e7389 */ /* 0x0002a400000c000b */
[----:B012---:R-:W-:Y:S01]  /*2a6d0*/  ENDCOLLECTIVE ;  /* 0x000000000000791b */ /* 0x007fe20003800000 */
.L_x_2102:
[----:B------:R-:W-:Y:S05]  /*2a6e0*/  BRA `(.L_x_2103) ;  /* 0xffffffac00107947 */ /* 0x000fea000383ffff */
.L_x_1956:
[----:B0-----:R0:W1:Y:S02]  /*2a6f0*/  SYNCS.PHASECHK.TRANS64.TRYWAIT P0, [R23+URZ+0x2a820], R2 ;  /* 0x02a82002170075a7 */ /* 0x001064000800017f */
[----:B-1----:R-:W-:Y:S05]  /*2a700*/  @!P0 NANOSLEEP.SYNCS 0x989680 ;  /* 0x009896800000895d */ /* 0x002fea0003900000 */
[----:B------:R-:W1:Y:S02]  /*2a710*/  @!P0 SYNCS.PHASECHK.TRANS64 P0, [R23+URZ+0x2a820], R2 ;  /* 0x02a82002170085a7 */ /* 0x000e64000800007f */
[----:B-1----:R-:W-:Y:S05]  /*2a720*/  @!P0 BRA `(.L_x_1956) ;  /* 0xfffffffc00f08947 */ /* 0x002fea000383ffff */
[----:B------:R-:W-:Y:S05]  /*2a730*/  BRA `(.L_x_2104) ;  /* 0xffffffac00887947 */ /* 0x000fea000383ffff */
.L_x_1961:
[----:B0-----:R0:W1:Y:S02]  /*2a740*/  SYNCS.PHASECHK.TRANS64.TRYWAIT P0, [R5+URZ+0x2a840], R0 ;  /* 0x02a84000050075a7 */ /* 0x001064000800017f */
[----:B-1----:R-:W-:Y:S05]  /*2a750*/  @!P0 NANOSLEEP.SYNCS 0x989680 ;  /* 0x009896800000895d */ /* 0x002fea0003900000 */
[----:B------:R-:W1:Y:S02]  /*2a760*/  @!P0 SYNCS.PHASECHK.TRANS64 P0, [R5+URZ+0x2a840], R0 ;  /* 0x02a84000050085a7 */ /* 0x000e64000800007f */
[----:B-1----:R-:W-:Y:S05]  /*2a770*/  @!P0 BRA `(.L_x_1961) ;  /* 0xfffffffc00f08947 */ /* 0x002fea000383ffff */
[----:B------:R-:W-:Y:S05]  /*2a780*/  BRA `(.L_x_2105) ;  /* 0xffffffb0004c7947 */ /* 0x000fea000383ffff */
.L_x_1962:
        /* <DEDUP_REMOVED lines=8> */
.L_x_2107:
[----:B------:R-:W-:Y:S05]  /*2a810*/  BSYNC B1 ;  /* 0x0000000000017941 */ /* 0x000fea0003800000 */
.L_x_2106:
[----:B------:R-:W0:Y:S01]  /*2a820*/  S2R R35, SR_TID.X ;  /* 0x0000000000237919 */ /* 0x000e220000002100 */
[----:B------:R-:W-:Y:S01]  /*2a830*/  IMAD.MOV.U32 R13, RZ, RZ, R9 ;  /* 0x000000ffff0d7224 */ /* 0x000fe200078e0009 */
[----:B------:R-:W-:Y:S01]  /*2a840*/  MOV R12, RZ ;  /* 0x000000ff000c7202 */ /* 0x000fe20000000f00 */
[----:B------:R-:W-:Y:S02]  /*2a850*/  IMAD.MOV.U32 R11, RZ, RZ, 0x181f ;  /* 0x0000181fff0b7424 */ /* 0x000fe400078e00ff */
[----:B------:R-:W-:Y:S02]  /*2a860*/  IMAD.MOV.U32 R15, RZ, RZ, -0x1 ;  /* 0xffffffffff0f7424 */ /* 0x000fe400078e00ff */
[----:B------:R-:W-:Y:S02]  /*2a870*/  IMAD.MOV.U32 R3, RZ, RZ, R14 ;  /* 0x000000ffff037224 */ /* 0x000fe400078e000e */
[----:B------:R-:W-:-:S07]  /*2a880*/  IMAD R4, R4, 0x2, R23 ;  /* 0x0000000204047824 */ /* 0x000fce00078e0217 */
[----:B0-----:R-:W-:Y:S05]  /*2a890*/  WARPSYNC.COLLECTIVE R15, `(.L_x_2108) ;  /* 0x000000000f087348 */ /* 0x001fea0003c00000 */
[----:B------:R1:W2:Y:S02]  /*2a8a0*/  SHFL.IDX P6, R14, R13, R12, R11 ;  /* 0x0000000c0d0e7389 */ /* 0x0002a400000c000b */
[----:B012---:R-:W-:Y:S01]  /*2a8b0*/  ENDCOLLECTIVE ;  /* 0x000000000000791b */ /* 0x007fe20003800000 */
.L_x_2108:
[----:B------:R-:W-:Y:S02]  /*2a8c0*/  IMAD.MOV.U32 R13, RZ, RZ, R8 ;  /* 0x000000ffff0d7224 */ /* 0x000fe400078e0008 */
[----:B------:R-:W-:Y:S02]  /*2a8d0*/  IMAD.MOV.U32 R12, RZ, RZ, 0x1 ;  /* 0x00000001ff0c7424 */ /* 0x000fe400078e00ff */
[----:B------:R-:W-:Y:S02]  /*2a8e0*/  IMAD.SHL.U32 R35, R35, 0x8, RZ ;  /* 0x0000000823237824 */ /* 0x000fe400078e00ff */
[----:B------:R-:W-:-:S07]  /*2a8f0*/  IMAD.MOV.U32 R2, RZ, RZ, R14 ;  /* 0x000000ffff027224 */ /* 0x000fce00078e000e */
[----:B------:R-:W-:Y:S05]  /*2a900*/  WARPSYNC.COLLECTIVE R15, `(.L_x_2109) ;  /* 0x000000000f087348 */ /* 0x000fea0003c00000 */
[----:B------:R0:W1:Y:S02]  /*2a910*/  SHFL.IDX P6, R14, R13, R12, R11 ;  /* 0x0000000c0d0e7389 */ /* 0x00006400000c000b */
[----:B01----:R-:W-:Y:S01]  /*2a920*/  ENDCOLLECTIVE ;  /* 0x000000000000791b */ /* 0x003fe20003800000 */
.L_x_2109:
[----:B------:R-:W-:-:S04]  /*2a930*/  LOP3.LUT R35, R35, 0x38, RZ, 0xc0, !PT ;  /* 0x0000003823237812 */ /* 0x000fc800078ec0ff */
[----:B------:R-:W-:-:S04]  /*2a940*/  SHF.L.U32 R0, R35, 0x1, RZ ;  /* 0x0000000123007819 */ /* 0x000fc800000006ff */
        /* <DEDUP_REMOVED lines=9> */
[----:B0-----:R-:W-:-:S07]  /*2a9e0*/  MOV R3, R14 ;  /* 0x0000000e00037202 */ /* 0x001fce0000000f00 */
[----:B------:R-:W-:Y:S05]  /*2a9f0*/  WARPSYNC.COLLECTIVE R15, `(.L_x_2110) ;  /* 0x000000000f087348 */ /* 0x000fea0003c00000 */
[----:B------:R0:W1:Y:S02]  /*2aa00*/  SHFL.IDX P6, R14, R13, R12, R11 ;  /* 0x0000000c0d0e7389 */ /* 0x00006400000c000b */
[----:B01----:R-:W-:Y:S01]  /*2aa10*/  ENDCOLLECTIVE ;  /* 0x000000000000791b */ /* 0x003fe20003800000 */
.L_x_2110:
[----:B------:R-:W-:Y:S01]  /*2aa20*/  IMAD.MOV.U32 R13, RZ, RZ, R8 ;  /* 0x000000ffff0d7224 */ /* 0x000fe200078e0008 */
[----:B------:R-:W-:Y:S01]  /*2aa30*/  MOV R12, 0x2 ;  /* 0x00000002000c7802 */ /* 0x000fe20000000f00 */
[----:B------:R-:W-:-:S07]  /*2aa40*/  IMAD.MOV.U32 R2, RZ, RZ, R14 ;  /* 0x000000ffff027224 */ /* 0x000fce00078e000e */
[----:B------:R-:W-:Y:S05]  /*2aa50*/  WARPSYNC.COLLECTIVE R15, `(.L_x_2111) ;  /* 0x000000000f087348 */ /* 0x000fea0003c00000 */
[----:B------:R0:W1:Y:S02]  /*2aa60*/  SHFL.IDX P6, R14, R13, R12, R11 ;  /* 0x0000000c0d0e7389 */ /* 0x00006400000c000b */
[----:B01----:R-:W-:Y:S01]  /*2aa70*/  ENDCOLLECTIVE ;  /* 0x000000000000791b */ /* 0x003fe20003800000 */
.L_x_2111:
        /* <DEDUP_REMOVED lines=13> */
.L_x_2112:
[----:B------:R-:W-:Y:S01]  /*2ab50*/  MOV R13, R8 ;  /* 0x00000008000d7202 */ /* 0x000fe20000000f00 */
[----:B------:R-:W-:Y:S02]  /*2ab60*/  IMAD.MOV.U32 R12, RZ, RZ, 0x3 ;  /* 0x00000003ff0c7424 */ /* 0x000fe400078e00ff */
[----:B------:R-:W-:-:S07]  /*2ab70*/  IMAD.MOV.U32 R2, RZ, RZ, R14 ;  /* 0x000000ffff027224 */ /* 0x000fce00078e000e */
[----:B------:R-:W-:Y:S05]  /*2ab80*/  WARPSYNC.COLLECTIVE R15, `(.L_x_2113) ;  /* 0x000000000f087348 */ /* 0x000fea0003c00000 */
[----:B------:R0:W1:Y:S02]  /*2ab90*/  SHFL.IDX P6, R14, R13, R12, R11 ;  /* 0x0000000c0d0e7389 */ /* 0x00006400000c000b */
[----:B01----:R-:W-:Y:S01]  /*2aba0*/  ENDCOLLECTIVE ;  /* 0x000000000000791b */ /* 0x003fe20003800000 */
.L_x_2113:
        /* <DEDUP_REMOVED lines=13> */
.L_x_2114:
[----:B------:R-:W-:Y:S02]  /*2ac80*/  IMAD.MOV.U32 R13, RZ, RZ, R8 ;  /* 0x000000ffff0d7224 */ /* 0x000fe400078e0008 */
[----:B------:R-:W-:Y:S02]  /*2ac90*/  IMAD.MOV.U32 R12, RZ, RZ, 0x4 ;  /* 0x00000004ff0c7424 */ /* 0x000fe400078e00ff */
[----:B------:R-:W-:-:S07]  /*2aca0*/  IMAD.MOV.U32 R2, RZ, RZ, R14 ;  /* 0x000000ffff027224 */ /* 0x000fce00078e000e */
[----:B------:R-:W-:Y:S05]  /*2acb0*/  WARPSYNC.COLLECTIVE R15, `(.L_x_2115) ;  /* 0x000000000f087348 */ /* 0x000fea0003c00000 */
[----:B------:R0:W1:Y:S02]  /*2acc0*/  SHFL.IDX P6, R14, R13, R12, R11 ;  /* 0x0000000c0d0e7389 */ /* 0x00006400000c000b */
[----:B01----:R-:W-:Y:S01]  /*2acd0*/  ENDCOLLECTIVE ;  /* 0x000000000000791b */ /* 0x003fe20003800000 */
.L_x_2115:
        /* <DEDUP_REMOVED lines=13> */
.L_x_2116:
[----:B------:R-:W-:Y:S02]  /*2adb0*/  IMAD.MOV.U32 R13, RZ, RZ, R8 ;  /* 0x000000ffff0d7224 */ /* 0x000fe400078e0008 */
[----:B------:R-:W-:Y:S01]  /*2adc0*/  IMAD.MOV.U32 R12, RZ, RZ, 0x5 ;  /* 0x00000005ff0c7424 */ /* 0x000fe200078e00ff */
[----:B------:R-:W-:-:S07]  /*2add0*/  MOV R2, R14 ;  /* 0x0000000e00027202 */ /* 0x000fce0000000f00 */
[----:B------:R-:W-:Y:S05]  /*2ade0*/  WARPSYNC.COLLECTIVE R15, `(.L_x_2117) ;  /* 0x000000000f087348 */ /* 0x000fea0003c00000 */
[----:B------:R0:W1:Y:S02]  /*2adf0*/  SHFL.IDX P6, R14, R13, R12, R11 ;  /* 0x0000000c0d0e7389 */ /* 0x00006400000c000b */
[----:B01----:R-:W-:Y:S01]  /*2ae00*/  ENDCOLLECTIVE ;  /* 0x000000000000791b */ /* 0x003fe20003800000 */
.L_x_2117:
        /* <DEDUP_REMOVED lines=13> */
.L_x_2118:
[----:B------:R-:W-:Y:S01]  /*2aee0*/  IMAD.MOV.U32 R2, RZ, RZ, R14 ;  /* 0x000000ffff027224 */ /* 0x000fe200078e000e */
[----:B------:R-:W-:Y:S06]  /*2aef0*/  BRA `(.L_x_2119) ;  /* 0xffffffac00847947 */ /* 0x000fec000383ffff */
.L_x_1967:
[----:B-1----:R1:W2:Y:S02]  /*2af00*/  SYNCS.PHASECHK.TRANS64.TRYWAIT P0, [R5+URZ+0x2a860], R2 ;  /* 0x02a86002050075a7 */ /* 0x0022a4000800017f */
[----:B--2---:R-:W-:Y:S05]  /*2af10*/  @!P0 NANOSLEEP.SYNCS 0x989680 ;  /* 0x009896800000895d */ /* 0x004fea0003900000 */
[----:B------:R-:W2:Y:S02]  /*2af20*/  @!P0 SYNCS.PHASECHK.TRANS64 P0, [R5+URZ+0x2a860], R2 ;  /* 0x02a86002050085a7 */ /* 0x000ea4000800007f */
[----:B--2---:R-:W-:Y:S05]  /*2af30*/  @!P0 BRA `(.L_x_1967) ;  /* 0xfffffffc00f08947 */ /* 0x004fea000383ffff */
[----:B------:R-:W-:Y:S05]  /*2af40*/  BRA `(.L_x_2120) ;  /* 0xffffffac00e07947 */ /* 0x000fea000383ffff */
.L_x_1968:
[----:B------:R-:W-:Y:S01]  /*2af50*/  BSSY B1, `(.L_x_2121) ;  /* 0x0000008000017945 */ /* 0x000fe20003800000 */
[----:B------:R-:W-:Y:S01]  /*2af60*/  IMAD.MOV.U32 R13, RZ, RZ, R24 ;  /* 0x000000ffff0d7224 */ /* 0x000fe200078e0018 */
[----:B------:R-:W-:Y:S01]  /*2af70*/  MOV R15, 0xffffffff ;  /* 0xffffffff000f7802 */ /* 0x000fe20000000f00 */
[----:B------:R-:W-:Y:S02]  /*2af80*/  IMAD.MOV.U32 R12, RZ, RZ, RZ ;  /* 0x000000ffff0c7224 */ /* 0x000fe400078e00ff */
[----:B------:R-:W-:-:S07]  /*2af90*/  IMAD.MOV.U32 R11, RZ, RZ, 0x181f ;  /* 0x0000181fff0b7424 */ /* 0x000fce00078e00ff */
[----:B-1----:R-:W-:Y:S05]  /*2afa0*/  WARPSYNC.COLLECTIVE R15, `(.L_x_2122) ;  /* 0x000000000f087348 */ /* 0x002fea0003c00000 */
[----:B------:R0:W2:Y:S02]  /*2afb0*/  SHFL.IDX P6, R14, R13, R12, R11 ;  /* 0x0000000c0d0e7389 */ /* 0x0000a400000c000b */
[----:B012---:R-:W-:Y:S01]  /*2afc0*/  ENDCOLLECTIVE ;  /* 0x000000000000791b */ /* 0x007fe20003800000 */
.L_x_2122:
[----:B------:R-:W-:Y:S05]  /*2afd0*/  BSYNC B1 ;  /* 0x0000000000017941 */ /* 0x000fea0003800000 */
.L_x_2121:
        /* <DEDUP_REMOVED lines=9> */
.L_x_2123:
[----:B------:R-:W-:Y:S01]  /*2b070*/  IMAD.MOV.U32 R13, RZ, RZ, R24 ;  /* 0x000000ffff0d7224 */ /* 0x000fe200078e0018 */
[----:B------:R-:W-:Y:S01]  /*2b080*/  MOV R12, 0x1 ;  /* 0x00000001000c7802 */ /* 0x000fe20000000f00 */
[----:B------:R-:W-:-:S07]  /*2b090*/  IMAD.MOV.U32 R2, RZ, RZ, R14 ;  /* 0x000000ffff027224 */ /* 0x000fce00078e000e */
[----:B------:R-:W-:Y:S05]  /*2b0a0*/  WARPSYNC.COLLECTIVE R15, `(.L_x_2124) ;  /* 0x000000000f087348 */ /* 0x000fea0003c00000 */
[----:B------:R0:W1:Y:S02]  /*2b0b0*/  SHFL.IDX P6, R14, R13, R12, R11 ;  /* 0x0000000c0d0e7389 */ /* 0x00006400000c000b */
[----:B01----:R-:W-:Y:S01]  /*2b0c0*/  ENDCOLLECTIVE ;  /* 0x000000000000791b */ /* 0x003fe20003800000 */
.L_x_2124:
        /* <DEDUP_REMOVED lines=15> */
.L_x_2125:
[----:B------:R-:W-:Y:S01]  /*2b1c0*/  MOV R13, R24 ;  /* 0x00000018000d7202 */ /* 0x000fe20000000f00 */
[----:B------:R-:W-:Y:S02]  /*2b1d0*/  IMAD.MOV.U32 R12, RZ, RZ, 0x2 ;  /* 0x00000002ff0c7424 */ /* 0x000fe400078e00ff */
[----:B------:R-:W-:-:S07]  /*2b1e0*/  IMAD.MOV.U32 R2, RZ, RZ, R14 ;  /* 0x000000ffff027224 */ /* 0x000fce00078e000e */
[----:B------:R-:W-:Y:S05]  /*2b1f0*/  WARPSYNC.COLLECTIVE R15, `(.L_x_2126) ;  /* 0x000000000f087348 */ /* 0x000fea0003c00000 */
[----:B------:R0:W1:Y:S02]  /*2b200*/  SHFL.IDX P6, R14, R13, R12, R11 ;  /* 0x0000000c0d0e7389 */ /* 0x00006400000c000b */
[----:B01----:R-:W-:Y:S01]  /*2b210*/  ENDCOLLECTIVE ;  /* 0x000000000000791b */ /* 0x003fe20003800000 */
.L_x_2126:
        /* <DEDUP_REMOVED lines=14> */
.L_x_2127:
[----:B------:R-:W-:Y:S02]  /*2b300*/  IMAD.MOV.U32 R13, RZ, RZ, R24 ;  /* 0x000000ffff0d7224 */ /* 0x000fe400078e0018 */
[----:B------:R-:W-:Y:S02]  /*2b310*/  IMAD.MOV.U32 R12, RZ, RZ, 0x3 ;  /* 0x00000003ff0c7424 */ /* 0x000fe400078e00ff */
[----:B------:R-:W-:-:S07]  /*2b320*/  IMAD.MOV.U32 R2, RZ, RZ, R14 ;  /* 0x000000ffff027224 */ /* 0x000fce00078e000e */
[----:B------:R-:W-:Y:S05]  /*2b330*/  WARPSYNC.COLLECTIVE R15, `(.L_x_2128) ;  /* 0x000000000f087348 */ /* 0x000fea0003c00000 */
[----:B------:R0:W1:Y:S02]  /*2b340*/  SHFL.IDX P6, R14, R13, R12, R11 ;  /* 0x0000000c0d0e7389 */ /* 0x00006400000c000b */
[----:B01----:R-:W-:Y:S01]  /*2b350*/  ENDCOLLECTIVE ;  /* 0x000000000000791b */ /* 0x003fe20003800000 */
.L_x_2128:
        /* <DEDUP_REMOVED lines=14> */
.L_x_2129:
[----:B------:R-:W-:Y:S02]  /*2b440*/  IMAD.MOV.U32 R13, RZ, RZ, R24 ;  /* 0x000000ffff0d7224 */ /* 0x000fe400078e0018 */
[----:B------:R-:W-:Y:S01]  /*2b450*/  IMAD.MOV.U32 R12, RZ, RZ, 0x4 ;  /* 0x00000004ff0c7424 */ /* 0x000fe200078e00ff */
[----:B------:R-:W-:-:S07]  /*2b460*/  MOV R2, R14 ;  /* 0x0000000e00027202 */ /* 0x000fce0000000f00 */
[----:B------:R-:W-:Y:S05]  /*2b470*/  WARPSYNC.COLLECTIVE R15, `(.L_x_2130) ;  /* 0x000000000f087348 */ /* 0x000fea0003c00000 */
[----:B------:R0:W1:Y:S02]  /*2b480*/  SHFL.IDX P6, R14, R13, R12, R11 ;  /* 0x0000000c0d0e7389 */ /* 0x00006400000c000b */
[----:B01----:R-:W-:Y:S01]  /*2b490*/  ENDCOLLECTIVE ;  /* 0x000000000000791b */ /* 0x003fe20003800000 */
.L_x_2130:
        /* <DEDUP_REMOVED lines=14> */
.L_x_2131:
[----:B------:R-:W-:Y:S02]  /*2b580*/  IMAD.MOV.U32 R13, RZ, RZ, R24 ;  /* 0x000000ffff0d7224 */ /* 0x000fe400078e0018 */
[----:B------:R-:W-:Y:S02]  /*2b590*/  IMAD.MOV.U32 R12, RZ, RZ, 0x5 ;  /* 0x00000005ff0c7424 */ /* 0x000fe400078e00ff */
[----:B------:R-:W-:-:S07]  /*2b5a0*/  IMAD.MOV.U32 R2, RZ, RZ, R14 ;  /* 0x000000ffff027224 */ /* 0x000fce00078e000e */
[----:B------:R-:W-:Y:S05]  /*2b5b0*/  WARPSYNC.COLLECTIVE R15, `(.L_x_2132) ;  /* 0x000000000f087348 */ /* 0x000fea0003c00000 */
[----:B------:R0:W1:Y:S02]  /*2b5c0*/  SHFL.IDX P6, R14, R13, R12, R11 ;  /* 0x0000000c0d0e7389 */ /* 0x00006400000c000b */
[----:B01----:R-:W-:Y:S01]  /*2b5d0*/  ENDCOLLECTIVE ;  /* 0x000000000000791b */ /* 0x003fe20003800000 */
.L_x_2132:
        /* <DEDUP_REMOVED lines=13> */
.L_x_2133:
[----:B------:R-:W-:Y:S01]  /*2b6b0*/  @!PT LDS RZ, [RZ] ;  /* 0x00000000fffff984 */ /* 0x000fe20000000800 */
[----:B------:R-:W-:Y:S01]  /*2b6c0*/  @!PT LDS RZ, [RZ] ;  /* 0x00000000fffff984 */ /* 0x000fe20000000800 */
[----:B------:R-:W-:Y:S01]  /*2b6d0*/  @!PT LDS RZ, [RZ] ;  /* 0x00000000fffff984 */ /* 0x000fe20000000800 */
[----:B------:R0:W-:Y:S02]  /*2b6e0*/  LDGSTS.E.BYPASS.LTC128B.128 [R4+0x5400], desc[UR60][R2.64+0x80], !P2 ;  /* 0x0540008002047fae */ /* 0x0001e4000d101d7c */
[----:B0-----:R-:W-:Y:S01]  /*2b6f0*/  IMAD.MOV.U32 R2, RZ, RZ, R14 ;  /* 0x000000ffff027224 */ /* 0x001fe200078e000e */
[----:B------:R-:W-:Y:S06]  /*2b700*/  BRA `(.L_x_2134) ;  /* 0xffffffa800d07947 */ /* 0x000fec000383ffff */
.L_x_1976:
[----:B0-----:R0:W1:Y:S02]  /*2b710*/  SYNCS.PHASECHK.TRANS64.TRYWAIT P0, [R0+URZ+0x2a860], R3 ;  /* 0x02a86003000075a7 */ /* 0x001064000800017f */
[----:B-1----:R-:W-:Y:S05]  /*2b720*/  @!P0 NANOSLEEP.SYNCS 0x989680 ;  /* 0x009896800000895d */ /* 0x002fea0003900000 */
[----:B------:R-:W1:Y:S02]  /*2b730*/  @!P0 SYNCS.PHASECHK.TRANS64 P0, [R0+URZ+0x2a860], R3 ;  /* 0x02a86003000085a7 */ /* 0x000e64000800007f */
[----:B-1----:R-:W-:Y:S05]  /*2b740*/  @!P0 BRA `(.L_x_1976) ;  /* 0xfffffffc00f08947 */ /* 0x002fea000383ffff */
[----:B------:R-:W-:Y:S05]  /*2b750*/  BRA `(.L_x_2135) ;  /* 0xffffffac00f07947 */ /* 0x000fea000383ffff */
.L_x_1977:
        /* <DEDUP_REMOVED lines=8> */
.L_x_2137:
[----:B------:R-:W-:Y:S05]  /*2b7e0*/  BSYNC B0 ;  /* 0x0000000000007941 */ /* 0x000fea0003800000 */
.L_x_2136:
        /* <DEDUP_REMOVED lines=12> */
.L_x_2138:
[C---:B------:R-:W-:Y:S02]  /*2b8b0*/  ISETP.LT.OR P4, PT, R6.reuse, 0x1, !P0 ;  /* 0x000000010600780c */ /* 0x040fe40004781670 */
[----:B------:R-:W-:Y:S02]  /*2b8c0*/  ISETP.LT.OR P3, PT, R6, 0x1, P1 ;  /* 0x000000010600780c */ /* 0x000fe40000f61670 */
[----:B------:R-:W-:Y:S01]  /*2b8d0*/  LEA R4, R4, R23, 0x1 ;  /* 0x0000001704047211 */ /* 0x000fe200078e08ff */
[----:B------:R-:W-:Y:S02]  /*2b8e0*/  IMAD.MOV.U32 R13, RZ, RZ, R24 ;  /* 0x000000ffff0d7224 */ /* 0x000fe400078e0018 */
[----:B------:R-:W-:Y:S02]  /*2b8f0*/  IMAD.MOV.U32 R12, RZ, RZ, 0x1 ;  /* 0x00000001ff0c7424 */ /* 0x000fe400078e00ff */
[----:B------:R-:W-:-:S05]  /*2b900*/  IMAD.SHL.U32 R5, R5, 0x8, RZ ;  /* 0x0000000805057824 */ /* 0x000fca00078e00ff */
[----:B------:R-:W-:-:S05]  /*2b910*/  LOP3.LUT R5, R5, 0x38, RZ, 0xc0, !PT ;  /* 0x0000003805057812 */ /* 0x000fca00078ec0ff */
[----:B------:R-:W-:-:S05]  /*2b920*/  IMAD.SHL.U32 R5, R5, 0x2, RZ ;  /* 0x0000000205057824 */ /* 0x000fca00078e00ff */
[----:B------:R-:W-:-:S13]  /*2b930*/  IADD3 R2, P2, R14, R5, RZ ;  /* 0x000000050e027210 */ /* 0x000fda0007f5e0ff */
[----:B------:R-:W-:Y:S05]  /*2b940*/  WARPSYNC.COLLECTIVE R15, `(.L_x_2139) ;  /* 0x000000000f087348 */ /* 0x000fea0003c00000 */
[----:B------:R0:W1:Y:S02]  /*2b950*/  SHFL.IDX P6, R14, R13, R12, R11 ;  /* 0x0000000c0d0e7389 */ /* 0x00006400000c000b */
[----:B01----:R-:W-:Y:S01]  /*2b960*/  ENDCOLLECTIVE ;  /* 0x000000000000791b */ /* 0x003fe20003800000 */
.L_x_2139:
        /* <DEDUP_REMOVED lines=13> */
.L_x_2140:
[----:B------:R-:W-:Y:S02]  /*2ba40*/  IMAD.MOV.U32 R13, RZ, RZ, R24 ;  /* 0x000000ffff0d7224 */ /* 0x000fe400078e0018 */
[----:B------:R-:W-:Y:S01]  /*2ba50*/  IMAD.MOV.U32 R12, RZ, RZ, 0x2 ;  /* 0x00000002ff0c7424 */ /* 0x000fe200078e00ff */
[----:B------:R-:W-:-:S13]  /*2ba60*/  IADD3 R2, P2, R14, R5, RZ ;  /* 0x000000050e027210 */ /* 0x000fda0007f5e0ff */
[----:B------:R-:W-:Y:S05]  /*2ba70*/  WARPSYNC.COLLECTIVE R15, `(.L_x_2141) ;  /* 0x000000000f087348 */ /* 0x000fea0003c00000 */
[----:B------:R0:W1:Y:S02]  /*2ba80*/  SHFL.IDX P6, R14, R13, R12, R11 ;  /* 0x0000000c0d0e7389 */ /* 0x00006400000c000b */
[----:B01----:R-:W-:Y:S01]  /*2ba90*/  ENDCOLLECTIVE ;  /* 0x000000000000791b */ /* 0x003fe20003800000 */
.L_x_2141:
        /* <DEDUP_REMOVED lines=13> */
.L_x_2142:
[----:B------:R-:W-:Y:S02]  /*2bb70*/  IMAD.MOV.U32 R13, RZ, RZ, R24 ;  /* 0x000000ffff0d7224 */ /* 0x000fe400078e0018 */
[----:B------:R-:W-:Y:S01]  /*2bb80*/  IMAD.MOV.U32 R12, RZ, RZ, 0x3 ;  /* 0x00000003ff0c7424 */ /* 0x000fe200078e00ff */
[----:B------:R-:W-:-:S07]  /*2bb90*/  MOV R10, R14 ;  /* 0x0000000e000a7202 */ /* 0x000fce0000000f00 */
[----:B------:R-:W-:Y:S05]  /*2bba0*/  WARPSYNC.COLLECTIVE R15, `(.L_x_2143) ;  /* 0x000000000f087348 */ /* 0x000fea0003c00000 */
[----:B------:R0:W1:Y:S02]  /*2bbb0*/  SHFL.IDX P6, R14, R13, R12, R11 ;  /* 0x0000000c0d0e7389 */ /* 0x00006400000c000b */
[----:B01----:R-:W-:Y:S01]  /*2bbc0*/  ENDCOLLECTIVE ;  /* 0x000000000000791b */ /* 0x003fe20003800000 */
.L_x_2143:
        /* <DEDUP_REMOVED lines=14> */
.L_x_2144:
[----:B------:R-:W-:Y:S02]  /*2bcb0*/  IMAD.MOV.U32 R13, RZ, RZ, R24 ;  /* 0x000000ffff0d7224 */ /* 0x000fe400078e0018 */
[----:B------:R-:W-:Y:S01]  /*2bcc0*/  IMAD.MOV.U32 R12, RZ, RZ, 0x4 ;  /* 0x00000004ff0c7424 */ /* 0x000fe200078e00ff */
[----:B------:R-:W-:-:S13]  /*2bcd0*/  IADD3 R2, P2, R14, R5, RZ ;  /* 0x000000050e027210 */ /* 0x000fda0007f5e0ff */
[----:B------:R-:W-:Y:S05]  /*2bce0*/  WARPSYNC.COLLECTIVE R15, `(.L_x_2145) ;  /* 0x000000000f087348 */ /* 0x000fea0003c00000 */
[----:B------:R0:W1:Y:S02]  /*2bcf0*/  SHFL.IDX P6, R14, R13, R12, R11 ;  /* 0x0000000c0d0e7389 */ /* 0x00006400000c000b */
[----:B01----:R-:W-:Y:S01]  /*2bd00*/  ENDCOLLECTIVE ;  /* 0x000000000000791b */ /* 0x003fe20003800000 */
.L_x_2145:
        /* <DEDUP_REMOVED lines=13> */
.L_x_2146:
[----:B------:R-:W-:Y:S02]  /*2bde0*/  IMAD.MOV.U32 R13, RZ, RZ, R24 ;  /* 0x000000ffff0d7224 */ /* 0x000fe400078e0018 */
[----:B------:R-:W-:Y:S02]  /*2bdf0*/  IMAD.MOV.U32 R12, RZ, RZ, 0x5 ;  /* 0x00000005ff0c7424 */ /* 0x000fe400078e00ff */
[----:B------:R-:W-:-:S07]  /*2be00*/  IMAD.MOV.U32 R10, RZ, RZ, R14 ;  /* 0x000000ffff0a7224 */ /* 0x000fce00078e000e */
[----:B------:R-:W-:Y:S05]  /*2be10*/  WARPSYNC.COLLECTIVE R15, `(.L_x_2147) ;  /* 0x000000000f087348 */ /* 0x000fea0003c00000 */
[----:B------:R0:W1:Y:S02]  /*2be20*/  SHFL.IDX P6, R14, R13, R12, R11 ;  /* 0x0000000c0d0e7389 */ /* 0x00006400000c000b */
[----:B01----:R-:W-:Y:S01]  /*2be30*/  ENDCOLLECTIVE ;  /* 0x000000000000791b */ /* 0x003fe20003800000 */
.L_x_2147:
        /* <DEDUP_REMOVED lines=12> */
.L_x_2148:
[----:B------:R-:W-:Y:S05]  /*2bf00*/  BRA `(.L_x_2149) ;  /* 0xffffffa800ec7947 */ /* 0x000fea000383ffff */
.L_x_1982:
[----:B------:R-:W-:Y:S01]  /*2bf10*/  BSSY B0, `(.L_x_2150) ;  /* 0x0000008000007945 */ /* 0x000fe20003800000 */
[----:B------:R-:W-:Y:S01]  /*2bf20*/  IMAD.MOV.U32 R13, RZ, RZ, R16 ;  /* 0x000000ffff0d7224 */ /* 0x000fe200078e0010 */
[----:B------:R-:W-:Y:S01]  /*2bf30*/  MOV R15, 0xffffffff ;  /* 0xffffffff000f7802 */ /* 0x000fe20000000f00 */
[----:B------:R-:W-:Y:S02]  /*2bf40*/  IMAD.MOV.U32 R12, RZ, RZ, RZ ;  /* 0x000000ffff0c7224 */ /* 0x000fe400078e00ff */
[----:B------:R-:W-:-:S07]  /*2bf50*/  IMAD.MOV.U32 R11, RZ, RZ, 0x1f ;  /* 0x0000001fff0b7424 */ /* 0x000fce00078e00ff */
[----:B01----:R-:W-:Y:S05]  /*2bf60*/  WARPSYNC.COLLECTIVE R15, `(.L_x_2151) ;  /* 0x000000000f087348 */ /* 0x003fea0003c00000 */
[----:B------:R2:W3:Y:S02]  /*2bf70*/  SHFL.IDX P6, R14, R13, R12, R11 ;  /* 0x0000000c0d0e7389 */ /* 0x0004e400000c000b */
[----:B0123--:R-:W-:Y:S01]  /*2bf80*/  ENDCOLLECTIVE ;  /* 0x000000000000791b */ /* 0x00ffe20003800000 */
.L_x_2151:
[----:B------:R-:W-:Y:S05]  /*2bf90*/  BSYNC B0 ;  /* 0x0000000000007941 */ /* 0x000fea0003800000 */
.L_x_2150:
        /* <DEDUP_REMOVED lines=9> */
.L_x_2152:
        /* <DEDUP_REMOVED lines=18> */
.L_x_2153:
[----:B------:R-:W-:Y:S01]  /*2c150*/  IMAD.MOV.U32 R12, RZ, RZ, 0x2 ;  /* 0x00000002ff0c7424 */ /* 0x000fe200078e00ff */
[----:B------:R-:W-:-:S05]  /*2c160*/  SEL R6, R14, RZ, P1 ;  /* 0x000000ff0e067207 */ /* 0x000fca0000800000 */
[----:B------:R-:W-:-:S04]  /*2c170*/  IMAD.IADD R6, R5, 0x1, R6 ;  /* 0x0000000105067824 */ /* 0x000fc800078e0206 */
[----:B------:R-:W-:-:S07]  /*2c180*/  IMAD.MOV.U32 R13, RZ, RZ, R6 ;  /* 0x000000ffff0d7224 */ /* 0x000fce00078e0006 */
[----:B------:R-:W-:Y:S05]  /*2c190*/  WARPSYNC.COLLECTIVE R15, `(.L_x_2154) ;  /* 0x000000000f087348 */ /* 0x000fea0003c00000 */
[----:B------:R0:W1:Y:S02]  /*2c1a0*/  SHFL.UP P6, R14, R13, R12, R11 ;  /* 0x0400000c0d0e7389 */ /* 0x00006400000c000b */
[----:B01----:R-:W-:Y:S01]  /*2c1b0*/  ENDCOLLECTIVE ;  /* 0x000000000000791b */ /* 0x003fe20003800000 */
.L_x_2154:
[----:B------:R-:W-:Y:S01]  /*2c1c0*/  IMAD.MOV.U32 R12, RZ, RZ, 0x4 ;  /* 0x00000004ff0c7424 */ /* 0x000fe200078e00ff */
[----:B------:R-:W-:-:S04]  /*2c1d0*/  SEL R7, R14, RZ, P2 ;  /* 0x000000ff0e077207 */ /* 0x000fc80001000000 */
[----:B------:R-:W-:-:S05]  /*2c1e0*/  IADD3 R7, R6, R7, RZ ;  /* 0x0000000706077210 */ /* 0x000fca0007ffe0ff */
[----:B------:R-:W-:-:S07]  /*2c1f0*/  IMAD.MOV.U32 R13, RZ, RZ, R7 ;  /* 0x000000ffff0d7224 */ /* 0x000fce00078e0007 */
[----:B------:R-:W-:Y:S05]  /*2c200*/  WARPSYNC.COLLECTIVE R15, `(.L_x_2155) ;  /* 0x000000000f087348 */ /* 0x000fea0003c00000 */
[----:B------:R0:W1:Y:S02]  /*2c210*/  SHFL.UP P6, R14, R13, R12, R11 ;  /* 0x0400000c0d0e7389 */ /* 0x00006400000c000b */
[----:B01----:R-:W-:Y:S01]  /*2c220*/  ENDCOLLECTIVE ;  /* 0x000000000000791b */ /* 0x003fe20003800000 */
.L_x_2155:
[----:B------:R-:W-:Y:S02]  /*2c230*/  MOV R12, 0x8 ;  /* 0x00000008000c7802 */ /* 0x000fe40000000f00 */
[----:B------:R-:W-:-:S05]  /*2c240*/  SEL R2, R14, RZ, P3 ;  /* 0x000000ff0e027207 */ /* 0x000fca0001800000 */
[----:B------:R-:W-:-:S04]  /*2c250*/  IMAD.IADD R2, R7, 0x1, R2 ;  /* 0x0000000107027824 */ /* 0x000fc800078e0202 */
[----:B------:R-:W-:-:S07]  /*2c260*/  IMAD.MOV.U32 R13, RZ, RZ, R2 ;  /* 0x000000ffff0d7224 */ /* 0x000fce00078e0002 */
[----:B------:R-:W-:Y:S05]  /*2c270*/  WARPSYNC.COLLECTIVE R15, `(.L_x_2156) ;  /* 0x000000000f087348 */ /* 0x000fea0003c00000 */
[----:B------:R0:W1:Y:S02]  /*2c280*/  SHFL.UP P6, R14, R13, R12, R11 ;  /* 0x0400000c0d0e7389 */ /* 0x00006400000c000b */
[----:B01----:R-:W-:Y:S01]  /*2c290*/  ENDCOLLECTIVE ;  /* 0x000000000000791b */ /* 0x003fe20003800000 */
.L_x_2156:
[----:B------:R-:W-:Y:S01]  /*2c2a0*/  IMAD.MOV.U32 R12, RZ, RZ, 0x10 ;  /* 0x00000010ff0c7424 */ /* 0x000fe200078e00ff */
[----:B------:R-:W-:-:S05]  /*2c2b0*/  SEL R3, R14, RZ, P4 ;  /* 0x000000ff0e037207 */ /* 0x000fca0002000000 */
[----:B------:R-:W-:-:S04]  /*2c2c0*/  IMAD.IADD R3, R2, 0x1, R3 ;  /* 0x0000000102037824 */ /* 0x000fc800078e0203 */
[----:B------:R-:W-:-:S07]  /*2c2d0*/  IMAD.MOV.U32 R13, RZ, RZ, R3 ;  /* 0x000000ffff0d7224 */ /* 0x000fce00078e0003 */
[----:B------:R-:W-:Y:S05]  /*2c2e0*/  WARPSYNC.COLLECTIVE R15, `(.L_x_2157) ;  /* 0x000000000f087348 */ /* 0x000fea0003c00000 */
[----:B------:R0:W1:Y:S02]  /*2c2f0*/  SHFL.UP P6, R14, R13, R12, R11 ;  /* 0x0400000c0d0e7389 */ /* 0x00006400000c000b */
[----:B01----:R-:W-:Y:S01]  /*2c300*/  ENDCOLLECTIVE ;  /* 0x000000000000791b */ /* 0x003fe20003800000 */
.L_x_2157:
        /* <DEDUP_REMOVED lines=8> */
.L_x_2158:
[----:B------:R-:W-:Y:S05]  /*2c390*/  BRA `(.L_x_2159) ;  /* 0xffffffa800f47947 */ /* 0x000fea000383ffff */
.L_x_1987:
[----:B------:R-:W-:Y:S01]  /*2c3a0*/  BSSY B0, `(.L_x_2160) ;  /* 0x0000008000007945 */ /* 0x000fe20003800000 */
[----:B-----5:R-:W-:Y:S01]  /*2c3b0*/  IMAD.MOV.U32 R13, RZ, RZ, R5 ;  /* 0x000000ffff0d7224 */ /* 0x020fe200078e0005 */
[----:B------:R-:W-:Y:S01]  /*2c3c0*/  MOV R11, RZ ;  /* 0x000000ff000b7202 */ /* 0x000fe20000000f00 */
[----:B------:R-:W-:Y:S02]  /*2c3d0*/  IMAD.MOV.U32 R12, RZ, RZ, 0x1 ;  /* 0x00000001ff0c7424 */ /* 0x000fe400078e00ff */
[----:B------:R-:W-:-:S07]  /*2c3e0*/  IMAD.MOV.U32 R15, RZ, RZ, -0x1 ;  /* 0xffffffffff0f7424 */ /* 0x000fce00078e00ff */
[----:B01----:R-:W-:Y:S05]  /*2c3f0*/  WARPSYNC.COLLECTIVE R15, `(.L_x_2161) ;  /* 0x000000000f087348 */ /* 0x003fea0003c00000 */
[----:B------:R2:W3:Y:S02]  /*2c400*/  SHFL.UP P6, R14, R13, R12, R11 ;  /* 0x0400000c0d0e7389 */ /* 0x0004e400000c000b */
[----:B0123--:R-:W-:Y:S01]  /*2c410*/  ENDCOLLECTIVE ;  /* 0x000000000000791b */ /* 0x00ffe20003800000 */
.L_x_2161:
[----:B------:R-:W-:Y:S05]  /*2c420*/  BSYNC B0 ;  /* 0x0000000000007941 */ /* 0x000fea0003800000 */
.L_x_2160:
        /* <DEDUP_REMOVED lines=8> */
.L_x_2162:
[----:B------:R-:W-:Y:S01]  /*2c4b0*/  IMAD.MOV.U32 R12, RZ, RZ, 0x4 ;  /* 0x00000004ff0c7424 */ /* 0x000fe200078e00ff */
[----:B------:R-:W-:-:S05]  /*2c4c0*/  SEL R2, R14, RZ, P2 ;  /* 0x000000ff0e027207 */ /* 0x000fca0001000000 */
[----:B------:R-:W-:-:S04]  /*2c4d0*/  IMAD.IADD R2, R13, 0x1, R2 ;  /* 0x000000010d027824 */ /* 0x000fc800078e0202 */
[----:B------:R-:W-:-:S07]  /*2c4e0*/  IMAD.MOV.U32 R13, RZ, RZ, R2 ;  /* 0x000000ffff0d7224 */ /* 0x000fce00078e0002 */
[----:B------:R-:W-:Y:S05]  /*2c4f0*/  WARPSYNC.COLLECTIVE R15, `(.L_x_2163) ;  /* 0x000000000f087348 */ /* 0x000fea0003c00000 */
[----:B------:R0:W1:Y:S02]  /*2c500*/  SHFL.UP P6, R14, R13, R12, R11 ;  /* 0x0400000c0d0e7389 */ /* 0x00006400000c000b */
[----:B01----:R-:W-:Y:S01]  /*2c510*/  ENDCOLLECTIVE ;  /* 0x000000000000791b */ /* 0x003fe20003800000 */
.L_x_2163:
[----:B------:R-:W-:Y:S01]  /*2c520*/  IMAD.MOV.U32 R12, RZ, RZ, 0x8 ;  /* 0x00000008ff0c7424 */ /* 0x000fe200078e00ff */
[----:B------:R-:W-:-:S05]  /*2c530*/  SEL R3, R14, RZ, P3 ;  /* 0x000000ff0e037207 */ /* 0x000fca0001800000 */
[----:B------:R-:W-:-:S05]  /*2c540*/  IMAD.IADD R3, R2, 0x1, R3 ;  /* 0x0000000102037824 */ /* 0x000fca00078e0203 */
[----:B------:R-:W-:-:S07]  /*2c550*/  MOV R13, R3 ;  /* 0x00000003000d7202 */ /* 0x000fce0000000f00 */
[----:B------:R-:W-:Y:S05]  /*2c560*/  WARPSYNC.COLLECTIVE R15, `(.L_x_2164) ;  /* 0x000000000f087348 */ /* 0x000fea0003c00000 */
[----:B------:R0:W1:Y:S02]  /*2c570*/  SHFL.UP P6, R14, R13, R12, R11 ;  /* 0x0400000c0d0e7389 */ /* 0x00006400000c000b */
[----:B01----:R-:W-:Y:S01]  /*2c580*/  ENDCOLLECTIVE ;  /* 0x000000000000791b */ /* 0x003fe20003800000 */
.L_x_2164:
[----:B------:R-:W-:Y:S01]  /*2c590*/  IMAD.MOV.U32 R12, RZ, RZ, 0x10 ;  /* 0x00000010ff0c7424 */ /* 0x000fe200078e00ff */
[----:B------:R-:W-:-:S05]  /*2c5a0*/  SEL R4, R14, RZ, P4 ;  /* 0x000000ff0e047207 */ /* 0x000fca0002000000 */
[----:B------:R-:W-:-:S04]  /*2c5b0*/  IMAD.IADD R4, R3, 0x1, R4 ;  /* 0x0000000103047824 */ /* 0x000fc800078e0204 */
[----:B------:R-:W-:-:S07]  /*2c5c0*/  IMAD.MOV.U32 R13, RZ, RZ, R4 ;  /* 0x000000ffff0d7224 */ /* 0x000fce00078e0004 */
[----:B------:R-:W-:Y:S05]  /*2c5d0*/  WARPSYNC.COLLECTIVE R15, `(.L_x_2165) ;  /* 0x000000000f087348 */ /* 0x000fea0003c00000 */
[----:B------:R0:W1:Y:S02]  /*2c5e0*/  SHFL.UP P6, R14, R13, R12, R11 ;  /* 0x0400000c0d0e7389 */ /* 0x00006400000c000b */
[----:B01----:R-:W-:Y:S01]  /*2c5f0*/  ENDCOLLECTIVE ;  /* 0x000000000000791b */ /* 0x003fe20003800000 */
.L_x_2165:
        /* <DEDUP_REMOVED lines=8> */
.L_x_2166:
[----:B------:R-:W-:Y:S05]  /*2c680*/  BRA `(.L_x_2167) ;  /* 0xffffffa800d47947 */ /* 0x000fea000383ffff */
.L_x_1989:
[----:B------:R-:W-:Y:S01]  /*2c690*/  BSSY B0, `(.L_x_2168) ;  /* 0x0000006000007945 */ /* 0x000fe20003800000 */
[----:B------:R-:W-:Y:S01]  /*2c6a0*/  PLOP3.LUT P6, PT, P6, PT, PT, 0x8, 0x0 ;  /* 0x000000000000781c */ /* 0x000fe200037ce170 */
[----:B------:R-:W-:-:S12]  /*2c6b0*/  IMAD.MOV.U32 R15, RZ, RZ, -0x1 ;  /* 0xffffffffff0f7424 */ /* 0x000fd800078e00ff */
[----:B01----:R-:W-:Y:S05]  /*2c6c0*/  WARPSYNC.COLLECTIVE R15, `(.L_x_2169) ;  /* 0x000000000f087348 */ /* 0x003fea0003c00000 */
[----:B------:R-:W-:Y:S01]  /*2c6d0*/  VOTE.ANY R14, PT, P6 ;  /* 0x00000000000e7806 */ /* 0x000fe200030e0100 */
[----:B01----:R-:W-:Y:S06]  /*2c6e0*/  ENDCOLLECTIVE ;  /* 0x000000000000791b */ /* 0x003fec0003800000 */
.L_x_2169:
[----:B------:R-:W-:Y:S05]  /*2c6f0*/  BSYNC B0 ;  /* 0x0000000000007941 */ /* 0x000fea0003800000 */
.L_x_2168:
        /* <DEDUP_REMOVED lines=9> */
.L_x_2170:
[----:B------:R-:W-:Y:S01]  /*2c790*/  MOV R5, R14 ;  /* 0x0000000e00057202 */ /* 0x000fe20000000f00 */
[----:B------:R-:W-:Y:S06]  /*2c7a0*/  BRA `(.L_x_2171) ;  /* 0xffffffa800c47947 */ /* 0x000fec000383ffff */
.L_x_1991:
[----:B------:R-:W-:Y:S01]  /*2c7b0*/  BSSY B0, `(.L_x_2172) ;  /* 0x0000007000007945 */ /* 0x000fe20003800000 */
[----:B------:R-:W-:Y:S02]  /*2c7c0*/  IMAD.MOV.U32 R13, RZ, RZ, R2 ;  /* 0x000000ffff0d7224 */ /* 0x000fe400078e0002 */
[----:B------:R-:W-:Y:S02]  /*2c7d0*/  IMAD.MOV.U32 R11, RZ, RZ, 0x1f ;  /* 0x0000001fff0b7424 */ /* 0x000fe400078e00ff */
[----:B------:R-:W-:-:S07]  /*2c7e0*/  IMAD.MOV.U32 R15, RZ, RZ, -0x1 ;  /* 0xffffffffff0f7424 */ /* 0x000fce00078e00ff */
[----:B0123--:R-:W-:Y:S05]  /*2c7f0*/  WARPSYNC.COLLECTIVE R15, `(.L_x_2173) ;  /* 0x000000000f087348 */ /* 0x00ffea0003c00000 */
[----:B------:R4:W0:Y:S02]  /*2c800*/  SHFL.IDX P6, R14, R13, R12, R11 ;  /* 0x0000000c0d0e7389 */ /* 0x00082400000c000b */
[----:B01234-:R-:W-:Y:S01]  /*2c810*/  ENDCOLLECTIVE ;  /* 0x000000000000791b */ /* 0x01ffe20003800000 */
.L_x_2173:
[----:B------:R-:W-:Y:S05]  /*2c820*/  BSYNC B0 ;  /* 0x0000000000007941 */ /* 0x000fea0003800000 */
.L_x_2172:
[----:B------:R-:W-:Y:S05]  /*2c830*/  BRA `(.L_x_1990) ;  /* 0xffffffa800bc7947 */ /* 0x000fea000383ffff */
.L_x_1995:
[----:B0-----:R0:W3:Y:S02]  /*2c840*/  SYNCS.PHASECHK.TRANS64.TRYWAIT P0, [R5+URZ+0x2a820], R0 ;  /* 0x02a82000050075a7 */ /* 0x0010e4000800017f */
[----:B---3--:R-:W-:Y:S05]  /*2c850*/  @!P0 NANOSLEEP.SYNCS 0x989680 ;  /* 0x009896800000895d */ /* 0x008fea0003900000 */
[----:B------:R-:W3:Y:S02]  /*2c860*/  @!P0 SYNCS.PHASECHK.TRANS64 P0, [R5+URZ+0x2a820], R0 ;  /* 0x02a82000050085a7 */ /* 0x000ee4000800007f */
[----:B---3--:R-:W-:Y:S05]  /*2c870*/  @!P0 BRA `(.L_x_1995) ;  /* 0xfffffffc00f08947 */ /* 0x008fea000383ffff */
[----:B------:R-:W-:Y:S05]  /*2c880*/  BRA `(.L_x_2174) ;  /* 0xffffffb000347947 */ /* 0x000fea000383ffff */
.L_x_1996:
[----:B------:R-:W3:Y:S01]  /*2c890*/  S2R R2, SR_TID.X ;  /* 0x0000000000027919 */ /* 0x000ee20000002100 */
[----:B------:R-:W-:Y:S01]  /*2c8a0*/  BSSY B0, `(.L_x_2175) ;  /* 0x000000a000007945 */ /* 0x000fe20003800000 */
[----:B------:R-:W-:Y:S01]  /*2c8b0*/  MOV R12, RZ ;  /* 0x000000ff000c7202 */ /* 0x000fe20000000f00 */
[----:B------:R-:W-:Y:S02]  /*2c8c0*/  IMAD.MOV.U32 R11, RZ, RZ, 0x1f ;  /* 0x0000001fff0b7424 */ /* 0x000fe400078e00ff */
[----:B------:R-:W-:Y:S01]  /*2c8d0*/  IMAD.MOV.U32 R15, RZ, RZ, -0x1 ;  /* 0xffffffffff0f7424 */ /* 0x000fe200078e00ff */
[----:B---3--:R-:W-:-:S04]  /*2c8e0*/  SHF.R.U32.HI R2, RZ, 0x5, R2 ;  /* 0x00000005ff027819 */ /* 0x008fc80000011602 */
[----:B------:R-:W-:-:S05]  /*2c8f0*/  LOP3.LUT R2, R2, 0x3, RZ, 0xc0, !PT ;  /* 0x0000000302027812 */ /* 0x000fca00078ec0ff */
[----:B------:R-:W-:-:S07]  /*2c900*/  IMAD.MOV.U32 R13, RZ, RZ, R2 ;  /* 0x000000ffff0d7224 */ /* 0x000fce00078e0002 */
[----:B012---:R-:W-:Y:S05]  /*2c910*/  WARPSYNC.COLLECTIVE R15, `(.L_x_2176) ;  /* 0x000000000f087348 */ /* 0x007fea0003c00000 */
[----:B------:R3:W4:Y:S02]  /*2c920*/  SHFL.IDX P6, R14, R13, R12, R11 ;  /* 0x0000000c0d0e7389 */ /* 0x00072400000c000b */
[----:B01234-:R-:W-:Y:S01]  /*2c930*/  ENDCOLLECTIVE ;  /* 0x000000000000791b */ /* 0x01ffe20003800000 */
.L_x_2176:
[----:B------:R-:W-:Y:S05]  /*2c940*/  BSYNC B0 ;  /* 0x0000000000007941 */ /* 0x000fea0003800000 */
.L_x_2175:
[----:B------:R-:W-:Y:S05]  /*2c950*/  BRA `(.L_x_2177) ;  /* 0xffffffb0001c7947 */ /* 0x000fea000383ffff */
.L_x_1997:
[----:B------:R-:W-:Y:S01]  /*2c960*/  BSSY B0, `(.L_x_2178) ;  /* 0x0000006000007945 */ /* 0x000fe20003800000 */
[----:B------:R-:W-:-:S07]  /*2c970*/  IMAD.MOV.U32 R15, RZ, RZ, -0x1 ;  /* 0xffffffffff0f7424 */ /* 0x000fce00078e00ff */
[----:B012---:R-:W-:Y:S05]  /*2c980*/  WARPSYNC.COLLECTIVE R15, `(.L_x_2179) ;  /* 0x000000000f0c7348 */ /* 0x007fea0003c00000 */
[----:B------:R-:W-:Y:S02]  /*2c990*/  ELECT P6, UR62, PT ;  /* 0x00000000003e782f */ /* 0x000fe400038c0000 */
[----:B------:R-:W-:Y:S01]  /*2c9a0*/  MOV R14, UR62 ;  /* 0x0000003e000e7c02 */ /* 0x000fe20008000f00 */
[----:B012---:R-:W-:Y:S10]  /*2c9b0*/  ENDCOLLECTIVE ;  /* 0x000000000000791b */ /* 0x007ff40003800000 */
.L_x_2179:
[----:B------:R-:W-:Y:S05]  /*2c9c0*/  BSYNC B0 ;  /* 0x0000000000007941 */ /* 0x000fea0003800000 */
.L_x_2178:
[----:B------:R-:W-:Y:S05]  /*2c9d0*/  BRA `(.L_x_2180) ;  /* 0xffffffb000107947 */ /* 0x000fea000383ffff */
.L_x_1999:
[----:B0-----:R0:W3:Y:S02]  /*2c9e0*/  SYNCS.PHASECHK.TRANS64.TRYWAIT P1, [R3+URZ+0x2a840], R2 ;  /* 0x02a84002030075a7 */ /* 0x0010e4000802017f */
[----:B---3--:R-:W-:Y:S05]  /*2c9f0*/  @!P1 NANOSLEEP.SYNCS 0x989680 ;  /* 0x009896800000995d */ /* 0x008fea0003900000 */
[----:B------:R-:W3:Y:S02]  /*2ca00*/  @!P1 SYNCS.PHASECHK.TRANS64 P1, [R3+URZ+0x2a840], R2 ;  /* 0x02a84002030095a7 */ /* 0x000ee4000802007f */
[----:B---3--:R-:W-:Y:S05]  /*2ca10*/  @!P1 BRA `(.L_x_1999) ;  /* 0xfffffffc00f09947 */ /* 0x008fea000383ffff */
[----:B------:R-:W-:Y:S05]  /*2ca20*/  BRA `(.L_x_2181) ;  /* 0xffffffb000387947 */ /* 0x000fea000383ffff */
.L_x_2001:
[----:B---3--:R3:W4:Y:S02]  /*2ca30*/  SYNCS.PHASECHK.TRANS64.TRYWAIT P1, [R27+URZ+0x2a840], R0 ;  /* 0x02a840001b0075a7 */ /* 0x008724000802017f */
[----:B----4-:R-:W-:Y:S05]  /*2ca40*/  @!P1 NANOSLEEP.SYNCS 0x989680 ;  /* 0x009896800000995d */ /* 0x010fea0003900000 */
[----:B------:R-:W4:Y:S02]  /*2ca50*/  @!P1 SYNCS.PHASECHK.TRANS64 P1, [R27+URZ+0x2a840], R0 ;  /* 0x02a840001b0095a7 */ /* 0x000f24000802007f */
[----:B----4-:R-:W-:Y:S05]  /*2ca60*/  @!P1 BRA `(.L_x_2001) ;  /* 0xfffffffc00f09947 */ /* 0x010fea000383ffff */
[----:B------:R-:W-:Y:S05]  /*2ca70*/  BRA `(.L_x_2182) ;  /* 0xffffffb000447947 */ /* 0x000fea000383ffff */
.L_x_2003:
[----:B----4-:R4:W0:Y:S02]  /*2ca80*/  SYNCS.PHASECHK.TRANS64.TRYWAIT P1, [R3+URZ+0x2a860], R2 ;  /* 0x02a86002030075a7 */ /* 0x010824000802017f */
[----:B0-----:R-:W-:Y:S05]  /*2ca90*/  @!P1 NANOSLEEP.SYNCS 0x989680 ;  /* 0x009896800000995d */ /* 0x001fea0003900000 */
[----:B------:R-:W0:Y:S02]  /*2caa0*/  @!P1 SYNCS.PHASECHK.TRANS64 P1, [R3+URZ+0x2a860], R2 ;  /* 0x02a86002030095a7 */ /* 0x000e24000802007f */
[----:B0-----:R-:W-:Y:S05]  /*2cab0*/  @!P1 BRA `(.L_x_2003) ;  /* 0xfffffffc00f09947 */ /* 0x001fea000383ffff */
[----:B------:R-:W-:Y:S05]  /*2cac0*/  BRA `(.L_x_2183) ;  /* 0xffffffb000407947 */ /* 0x000fea000383ffff */
.L_x_2184:
        /* <DEDUP_REMOVED lines=11> */
.L_x_15526:


//--------------------- .text._ZN7cutlass13device_kernelIN5flash11enable_sm90INS1_16FlashAttnFwdSm90INS1_25CollectiveMainloopFwdSm90ILi2EN4cute5tupleIJNS5_1CILi1EEES8_S8_EEENS6_IJNS7_ILi128EEENS7_ILi96EEENS7_ILi192EEEEEELi128ENS_6half_tEfNS_4arch4Sm90ELb1ELb0ELb0ELb0ELb1ELb0ELb0ELb1ELb1ELb1ELb0ELb0EEENS1_21CollectiveEpilogueFwdINS6_IJSA_SA_SB_EEES9_SE_SG_Li256ELb0ELb1ELb0ELb0EEENS1_30DynamicPersistentTileSchedulerILi256ELi128ELb0ELb1ELb1EEEEEEEEEvNT_6ParamsE --------------------------
	.section	.text._ZN7cutlass13device_kernelIN5flash11enable_sm90INS1_16FlashAttnFwdSm90INS1_25CollectiveMainloopFwdSm90ILi2EN4cute5tupleIJNS5_1CILi1EEES8_S8_EEENS6_IJNS7_ILi128EEENS7_ILi96EEENS7_ILi192EEEEEELi128ENS_6half_tEfNS_4arch4Sm90ELb1ELb0ELb0ELb0ELb1ELb0ELb0ELb1ELb1ELb1ELb0ELb0EEENS1_21CollectiveEpilogueFwdINS6_IJSA_SA_SB_EEES9_SE_SG_Li256ELb0ELb1ELb0ELb0EEENS1_30DynamicPersistentTileSchedulerILi256ELi128ELb0ELb1ELb1EEEEEEEEEvNT_6ParamsE,"ax",@progbits
	.align	128
.text._ZN7cutlass13device_kernelIN5flash11enable_sm90INS1_16FlashAttnFwdSm90INS1_25CollectiveMainloopFwdSm90ILi2EN4cute5tupleIJNS5_1CILi1EEES8_S8_EEENS6_IJNS7_ILi128EEENS7_ILi96EEENS7_ILi192EEEEEELi128ENS_6half_tEfNS_4arch4Sm90ELb1ELb0ELb0ELb0ELb1ELb0ELb0ELb1ELb1ELb1ELb0ELb0EEENS1_21CollectiveEpilogueFwdINS6_IJSA_SA_SB_EEES9_SE_SG_Li256ELb0ELb1ELb0ELb0EEENS1_30DynamicPersistentTileSchedulerILi256ELi128ELb0ELb1ELb1EEEEEEEEEvNT_6ParamsE:
        .type           _ZN7cutlass13device_kernelIN5flash11enable_sm90INS1_16FlashAttnFwdSm90INS1_25CollectiveMainloopFwdSm90ILi2EN4cute5tupleIJNS5_1CILi1EEES8_S8_EEENS6_IJNS7_ILi128EEENS7_ILi96EEENS7_ILi192EEEEEELi128ENS_6half_tEfNS_4arch4Sm90ELb1ELb0ELb0ELb0ELb1ELb0ELb0ELb1ELb1ELb1ELb0ELb0EEENS1_21CollectiveEpilogueFwdINS6_IJSA_SA_SB_EEES9_SE_SG_Li256ELb0ELb1ELb0ELb0EEENS1_30DynamicPersistentTileSchedulerILi256ELi128ELb0ELb1ELb1EEEEEEEEEvNT_6ParamsE,@function
        .size           _ZN7cutlass13device_kernelIN5flash11enable_sm90INS1_16FlashAttnFwdSm90INS1_25CollectiveMainloopFwdSm90ILi2EN4cute5tupleIJNS5_1CILi1EEES8_S8_EEENS6_IJNS7_ILi128EEENS7_ILi96EEENS7_ILi192EEEEEELi128ENS_6half_tEfNS_4arch4Sm90ELb1ELb0ELb0ELb0ELb1ELb0ELb0ELb1ELb1ELb1ELb0ELb0EEENS1_21CollectiveEpilogueFwdINS6_IJSA_SA_SB_EEES9_SE_SG_Li256ELb0ELb1ELb0ELb0EEENS1_30DynamicPersistentTileSchedulerILi256ELi128ELb0ELb1ELb1EEEEEEEEEvNT_6ParamsE,(.L_x_15527 - _ZN7cutlass13device_kernelIN5flash11enable_sm90INS1_16FlashAttnFwdSm90INS1_25CollectiveMainloopFwdSm90ILi2EN4cute5tupleIJNS5_1CILi1EEES8_S8_EEENS6_IJNS7_ILi128EEENS7_ILi96EEENS7_ILi192EEEEEELi128ENS_6half_tEfNS_4arch4Sm90ELb1ELb0ELb0ELb0ELb1ELb0ELb0ELb1ELb1ELb1ELb0ELb0EEENS1_21CollectiveEpilogueFwdINS6_IJSA_SA_SB_EEES9_SE_SG_Li256ELb0ELb1ELb0ELb0EEENS1_30DynamicPersistentTileSchedulerILi256ELi128ELb0ELb1ELb1EEEEEEEEEvNT_6ParamsE)
        .other          _ZN7cutlass13device_kernelIN5flash11enable_sm90INS1_16FlashAttnFwdSm90INS1_25CollectiveMainloopFwdSm90ILi2EN4cute5tupleIJNS5_1CILi1EEES8_S8_EEENS6_IJNS7_ILi128EEENS7_ILi96EEENS7_ILi192EEEEEELi128ENS_6half_tEfNS_4arch4Sm90ELb1ELb0ELb0ELb0ELb1ELb0ELb0ELb1ELb1ELb1ELb0ELb0EEENS1_21CollectiveEpilogueFwdINS6_IJSA_SA_SB_EEES9_SE_SG_Li256ELb0ELb1ELb0ELb0EEENS1_30DynamicPersistentTileSchedulerILi256ELi128ELb0ELb1ELb1EEEEEEEEEvNT_6ParamsE,@"STO_CUDA_ENTRY STV_DEFAULT"
_ZN7cutlass13device_kernelIN5flash11enable_sm90INS1_16FlashAttnFwdSm90INS1_25CollectiveMainloopFwdSm90ILi2EN4cute5tupleIJNS5_1CILi1EEES8_S8_EEENS6_IJNS7_ILi128EEENS7_ILi96EEENS7_ILi192EEEEEELi128ENS_6half_tEfNS_4arch4Sm90ELb1ELb0ELb0ELb0ELb1ELb0ELb0ELb1ELb1ELb1ELb0ELb0EEENS1_21CollectiveEpilogueFwdINS6_IJSA_SA_SB_EEES9_SE_SG_Li256ELb0ELb1ELb0ELb0EEENS1_30DynamicPersistentTileSchedulerILi256ELi128ELb0ELb1ELb1EEEEEEEEEvNT_6ParamsE:
        /* <DEDUP_REMOVED lines=45> */
.L_x_2185:
        /* <DEDUP_REMOVED lines=22> */
.L_x_2186:
        /* <DEDUP_REMOVED lines=18> */
.L_x_2187:
        /* <DEDUP_REMOVED lines=22> */
.L_x_2188:
        /* <DEDUP_REMOVED lines=23> */
.L_x_2189:
        /* <DEDUP_REMOVED lines=10> */
.L_x_2191:
        /* <DEDUP_REMOVED lines=16> */
[----:B0-----:R-:W-:-:S05]  /*09c0*/  VIADD R173, R2, 0xffffff80 ;  /* 0xffffff8002ad7836 */ /* 0x001fca0000000000 */
[----:B------:R-:W-:-:S04]  /*09d0*/  SHF.R.S32.HI R0, RZ, 0x1f, R173 ;  /* 0x0000001fff007819 */ /* 0x000fc800000114ad */
[CC--:B------:R-:W-:Y:S02]  /*09e0*/  LEA.HI R2, R0.reuse, R173.reuse, RZ, 0x7 ;  /* 0x000000ad00027211 */ /* 0x0c0fe400078f38ff */
[-C--:B------:R-:W-:Y:S02]  /*09f0*/  LEA.HI R4, R0, R173.reuse, RZ, 0x5 ;  /* 0x000000ad00047211 */ /* 0x080fe400078f28ff */
[----:B------:R-:W-:Y:S02]  /*0a00*/  LOP3.LUT R164, R2, 0xffffff80, RZ, 0xc0, !PT ;  /* 0xffffff8002a47812 */ /* 0x000fe400078ec0ff */
[----:B------:R-:W-:Y:S01]  /*0a10*/  LEA.HI R11, R0, R173, RZ, 0x2 ;  /* 0x000000ad000b7211 */ /* 0x000fe200078f10ff */
[----:B------:R-:W-:Y:S01]  /*0a20*/  IMAD.SHL.U32 R5, R4, 0x20, RZ ;  /* 0x0000002004057824 */ /* 0x000fe200078e00ff */
[----:B------:R-:W-:Y:S01]  /*0a30*/  SHF.R.S32.HI R165, RZ, 0x7, R2 ;  /* 0x00000007ffa57819 */ /* 0x000fe20000011402 */
[----:B------:R-:W-:-:S03]  /*0a40*/  IMAD.IADD R164, R173, 0x1, -R164 ;  /* 0x00000001ada47824 */ /* 0x000fc600078e0aa4 */
[----:B------:R-:W-:Y:S02]  /*0a50*/  LOP3.LUT R5, R5, 0xfffffc00, RZ, 0xc0, !PT ;  /* 0xfffffc0005057812 */ /* 0x000fe400078ec0ff */
[----:B------:R-:W-:Y:S02]  /*0a60*/  SHF.R.S32.HI R7, RZ, 0x1f, R164 ;  /* 0x0000001fff077819 */ /* 0x000fe400000114a4 */
        /* <DEDUP_REMOVED lines=8> */
[----:B------:R-:W-:-:S03]  /*0af0*/  LOP3.LUT R10, R10, 0xfffffff8, RZ, 0xc0, !PT ;  /* 0xfffffff80a0a7812 */ /* 0x000fc600078ec0ff */
[----:B------:R-:W-:Y:S02]  /*0b00*/  IMAD.IADD R2, R165, 0x1, -R2 ;  /* 0x00000001a5027824 */ /* 0x000fe400078e0a02 */
[----:B------:R-:W-:-:S04]  /*0b10*/  IMAD.IADD R10, R9, 0x1, -R10 ;  /* 0x00000001090a7824 */ /* 0x000fc800078e0a0a */
        /* <DEDUP_REMOVED lines=8> */
[----:B------:R-:W-:Y:S01]  /*0ba0*/  LOP3.LUT R160, R0, 0xfffffff8, RZ, 0xc0, !PT ;  /* 0xfffffff800a07812 */ /* 0x000fe200078ec0ff */
[----:B------:R-:W-:Y:S01]  /*0bb0*/  IMAD.IADD R4, R173, 0x1, -R4 ;  /* 0x00000001ad047824 */ /* 0x000fe200078e0a04 */
[----:B------:R-:W-:Y:S01]  /*0bc0*/  LOP3.LUT R3, R3, 0x1ffffffe, RZ, 0xc0, !PT ;  /* 0x1ffffffe03037812 */ /* 0x000fe200078ec0ff */
[----:B------:R-:W-:Y:S01]  /*0bd0*/  ULOP3.LUT UR5, UR5, 0x1, URZ, 0xfc, !UPT ;  /* 0x0000000105057892 */ /* 0x000fe2000f8efc3f */
[----:B------:R-:W-:Y:S01]  /*0be0*/  SHF.R.S32.HI R162, RZ, 0x3, R0 ;  /* 0x00000003ffa27819 */ /* 0x000fe20000011400 */
[----:B------:R-:W-:Y:S01]  /*0bf0*/  IMAD.IADD R160, R173, 0x1, -R160 ;  /* 0x00000001ada07824 */ /* 0x000fe200078e0aa0 */
[----:B------:R-:W-:Y:S01]  /*0c00*/  LEA R4, R4, R5, 0x6 ;  /* 0x0000000504047211 */ /* 0x000fe200078e30ff */
[----:B------:R-:W-:Y:S01]  /*0c10*/  IMAD.IADD R3, R6, 0x1, -R3 ;  /* 0x0000000106037824 */ /* 0x000fe200078e0a03 */
[----:B------:R-:W-:Y:S01]  /*0c20*/  LOP3.LUT R6, R11, 0xfffffffc, RZ, 0xc0, !PT ;  /* 0xfffffffc0b067812 */ /* 0x000fe200078ec0ff */
[----:B------:R-:W-:Y:S02]  /*0c30*/  IMAD.SHL.U32 R17, R160, 0x8, RZ ;  /* 0x00000008a0117824 */ /* 0x000fe400078e00ff */
[----:B------:R-:W-:Y:S01]  /*0c40*/  IMAD.U32 R168, RZ, RZ, UR5 ;  /* 0x00000005ffa87e24 */ /* 0x000fe2000f8e00ff */
[----:B------:R-:W-:Y:S01]  /*0c50*/  LEA R167, R3, R4, 0x3 ;  /* 0x0000000403a77211 */ /* 0x000fe200078e18ff */
[----:B------:R-:W-:Y:S01]  /*0c60*/  IMAD.IADD R6, R173, 0x1, -R6 ;  /* 0x00000001ad067824 */ /* 0x000fe200078e0a06 */
[----:B------:R-:W-:-:S02]  /*0c70*/  LOP3.LUT R3, R8, 0x7ffffffc, RZ, 0xc0, !PT ;  /* 0x7ffffffc08037812 */ /* 0x000fc400078ec0ff */
[----:B------:R-:W-:Y:S02]  /*0c80*/  IADD3 R22, R17, 0x40, RZ ;  /* 0x0000004011167810 */ /* 0x000fe40007ffe0ff */
[----:B------:R-:W-:Y:S01]  /*0c90*/  LEA.HI R5, R6, R6, RZ, 0x1 ;  /* 0x0000000606057211 */ /* 0x000fe200078f08ff */
[----:B------:R-:W-:Y:S01]  /*0ca0*/  IMAD.IADD R18, R164, 0x1, -R3 ;  /* 0x00000001a4127824 */ /* 0x000fe200078e0a03 */
[----:B------:R-:W-:Y:S02]  /*0cb0*/  SHF.R.S32.HI R172, RZ, 0x1f, R17 ;  /* 0x0000001fffac7819 */ /* 0x000fe40000011411 */
[----:B------:R-:W-:Y:S02]  /*0cc0*/  LOP3.LUT R5, R5, 0x1ffffffe, RZ, 0xc0, !PT ;  /* 0x1ffffffe05057812 */ /* 0x000fe400078ec0ff */
[----:B------:R-:W-:-:S03]  /*0cd0*/  SHF.R.S32.HI R169, RZ, 0x1f, R22 ;  /* 0x0000001fffa97819 */ /* 0x000fc60000011416 */
[----:B------:R-:W-:-:S04]  /*0ce0*/  IMAD.IADD R5, R6, 0x1, -R5 ;  /* 0x0000000106057824 */ /* 0x000fc800078e0a05 */
[----:B------:R-:W-:-:S07]  /*0cf0*/  IMAD R19, R5, 0x8, R166 ;  /* 0x0000000805137824 */ /* 0x000fce00078e02a6 */
.L_x_2248:
[----:B0-2---:R-:W0:Y:S01]  /*0d00*/  LDC R3, c[0x0][0xc60] ;  /* 0x00031800ff037b82 */ /* 0x005e220000000800 */
[----:B------:R-:W-:Y:S01]  /*0d10*/  IMAD.MOV.U32 R0, RZ, RZ, R36 ;  /* 0x000000ffff007224 */ /* 0x000fe200078e0024 */
[----:B------:R-:W-:Y:S01]  /*0d20*/  ULDC UR4, c[0x0][0xc78] ;  /* 0x00031e0000047ab9 */ /* 0x000fe20000000800 */
[----:B0-----:R-:W-:-:S13]  /*0d30*/  ISETP.NE.AND P0, PT, R3, 0x1, PT ;  /* 0x000000010300780c */ /* 0x001fda0003f05270 */
[----:B-----5:R-:W0:Y:S08]  /*0d40*/  @P0 LDC R5, c[0x0][0xc64] ;  /* 0x00031900ff050b82 */ /* 0x020e300000000800 */
[----:B------:R-:W1:Y:S01]  /*0d50*/  @P0 LDC R7, c[0x0][0xc68] ;  /* 0x00031a00ff070b82 */ /* 0x000e620000000800 */
[----:B0---4-:R-:W-:-:S05]  /*0d60*/  @P0 IMAD.HI.U32 R2, R36, R5, RZ ;  /* 0x0000000524020227 */ /* 0x011fca00078e00ff */
[----:B-1----:R-:W-:-:S04]  /*0d70*/  @P0 SHF.R.U32.HI R0, RZ, R7, R2 ;  /* 0x00000007ff000219 */ /* 0x002fc80000011602 */
[----:B------:R-:W-:Y:S01]  /*0d80*/  ISETP.GE.AND P0, PT, R0, UR4, PT ;  /* 0x0000000400007c0c */ /* 0x000fe2000bf06270 */
[----:B------:R-:W-:-:S04]  /*0d90*/  IMAD.MOV R2, RZ, RZ, -R0 ;  /* 0x000000ffff027224 */ /* 0x000fc800078e0a00 */
[----:B------:R-:W-:-:S08]  /*0da0*/  IMAD R13, R3, R2, R36 ;  /* 0x00000002030d7224 */ /* 0x000fd000078e0224 */
[----:B---3--:R-:W-:Y:S05]  /*0db0*/  @!P0 BRA `(.L_x_2192) ;  /* 0x0000000000208947 */ /* 0x008fea0003800000 */
        /* <DEDUP_REMOVED lines=8> */
.L_x_2192:
[----:B------:R-:W0:Y:S01]  /*0e40*/  LDC R3, c[0x0][0xc54] ;  /* 0x00031500ff037b82 */ /* 0x000e220000000800 */
[----:B------:R-:W-:Y:S01]  /*0e50*/  IMAD.MOV.U32 R2, RZ, RZ, R13 ;  /* 0x000000ffff027224 */ /* 0x000fe200078e000d */
[----:B0-----:R-:W-:-:S13]  /*0e60*/  ISETP.NE.AND P0, PT, R3, 0x1, PT ;  /* 0x000000010300780c */ /* 0x001fda0003f05270 */
[----:B------:R-:W0:Y:S02]  /*0e70*/  @P0 LDC.64 R4, c[0x0][0xc58] ;  /* 0x00031600ff040b82 */ /* 0x000e240000000a00 */
[----:B0-----:R-:W-:-:S05]  /*0e80*/  @P0 IMAD.HI.U32 R4, R13, R4, RZ ;  /* 0x000000040d040227 */ /* 0x001fca00078e00ff */
[----:B------:R-:W-:-:S05]  /*0e90*/  @P0 SHF.R.U32.HI R2, RZ, R5, R4 ;  /* 0x00000005ff020219 */ /* 0x000fca0000011604 */
[----:B------:R-:W-:-:S07]  /*0ea0*/  IMAD R3, R2, R3, RZ ;  /* 0x0000000302037224 */ /* 0x000fce00078e02ff */
.L_x_2193:
[----:B------:R-:W0:Y:S01]  /*0eb0*/  LDC R171, c[0x0][0x448] ;  /* 0x00011200ffab7b82 */ /* 0x000e220000000800 */
[----:B------:R-:W-:Y:S01]  /*0ec0*/  LOP3.LUT R2, RZ, R2, RZ, 0x33, !PT ;  /* 0x00000002ff027212 */ /* 0x000fe200078e33ff */
[----:B------:R-:W-:Y:S01]  /*0ed0*/  ULDC UR4, c[0x0][0xc3c] ;  /* 0x00030f0000047ab9 */ /* 0x000fe20000000800 */
[----:B------:R-:W-:Y:S01]  /*0ee0*/  ULDC.64 UR6, c[0x0][0x418] ;  /* 0x0001060000067ab9 */ /* 0x000fe20000000a00 */
[----:B------:R-:W-:Y:S01]  /*0ef0*/  ULDC UR5, c[0x0][0x424] ;  /* 0x0001090000057ab9 */ /* 0x000fe20000000800 */
[----:B------:R-:W-:Y:S01]  /*0f00*/  IADD3 R2, R2, UR4, RZ ;  /* 0x0000000402027c10 */ /* 0x000fe2000fffe0ff */
[----:B------:R-:W-:Y:S01]  /*0f10*/  UISETP.NE.U32.AND UP0, UPT, UR6, URZ, UPT ;  /* 0x0000003f0600728c */ /* 0x000fe2000bf05070 */
[----:B------:R-:W-:Y:S01]  /*0f20*/  IMAD.IADD R3, R13, 0x1, -R3 ;  /* 0x000000010d037824 */ /* 0x000fe200078e0a03 */
[----:B------:R-:W1:Y:S01]  /*0f30*/  LDC R161, c[0x0][0xc48] ;  /* 0x00031200ffa17b82 */ /* 0x000e620000000800 */
[----:B------:R-:W-:Y:S01]  /*0f40*/  ULDC UR4, c[0x0][0x288] ;  /* 0x0000a20000047ab9 */ /* 0x000fe20000000800 */
[----:B------:R-:W-:Y:S01]  /*0f50*/  IMAD.SHL.U32 R16, R2, 0x80, RZ ;  /* 0x0000008002107824 */ /* 0x000fe200078e00ff */
[----:B------:R-:W-:Y:S01]  /*0f60*/  UISETP.NE.AND.EX UP0, UPT, UR7, URZ, UPT, UP0 ;  /* 0x0000003f0700728c */ /* 0x000fe2000bf05300 */
[----:B------:R-:W-:Y:S01]  /*0f70*/  CS2R R88, SRZ ;  /* 0x0000000000587805 */ /* 0x000fe2000001ff00 */
[----:B------:R-:W-:Y:S01]  /*0f80*/  UIADD3 UR4, -UR4, 0x60, URZ ;  /* 0x0000006004047890 */ /* 0x000fe2000fffe13f */
[----:B------:R-:W-:Y:S01]  /*0f90*/  VIADD R2, R16, 0x7f ;  /* 0x0000007f10027836 */ /* 0x000fe20000000000 */
[----:B------:R-:W-:Y:S01]  /*0fa0*/  USEL UR8, UR5, 0x1, UP0 ;  /* 0x0000000105087887 */ /* 0x000fe20008000000 */
[----:B------:R-:W-:Y:S01]  /*0fb0*/  CS2R R86, SRZ ;  /* 0x0000000000567805 */ /* 0x000fe2000001ff00 */
[----:B------:R-:W-:Y:S01]  /*0fc0*/  ULDC UR6, c[0x0][0x2f0] ;  /* 0x0000bc0000067ab9 */ /* 0x000fe20000000800 */
[----:B------:R-:W-:Y:S01]  /*0fd0*/  ULDC UR7, c[0x0][0xc54] ;  /* 0x0003150000077ab9 */ /* 0x000fe20000000800 */
[----:B------:R-:W-:Y:S01]  /*0fe0*/  UIMAD UR4, UR8, UR6, UR4 ;  /* 0x00000006080472a4 */ /* 0x000fe2000f8e0204 */
[----:B------:R-:W-:Y:S01]  /*0ff0*/  IMAD R6, R0, UR7, R3 ;  /* 0x0000000700067c24 */ /* 0x000fe2000f8e0203 */
[----:B------:R-:W-:Y:S01]  /*1000*/  CS2R R84, SRZ ;  /* 0x0000000000547805 */ /* 0x000fe2000001ff00 */
[----:B------:R-:W-:Y:S01]  /*1010*/  IMAD.U32 R170, RZ, RZ, UR8 ;  /* 0x00000008ffaa7e24 */ /* 0x000fe2000f8e00ff */
[----:B------:R-:W-:-:S02]  /*1020*/  CS2R R82, SRZ ;  /* 0x0000000000527805 */ /* 0x000fc4000001ff00 */
[----:B0-----:R-:W-:Y:S01]  /*1030*/  ISETP.NE.AND P1, PT, R171, 0x1, PT ;  /* 0x00000001ab00780c */ /* 0x001fe20003f25270 */
[----:B------:R-:W-:Y:S01]  /*1040*/  IMAD.MOV.U32 R23, RZ, RZ, R6 ;  /* 0x000000ffff177224 */ /* 0x000fe200078e0006 */
[----:B------:R-:W-:Y:S01]  /*1050*/  CS2R R80, SRZ ;  /* 0x0000000000507805 */ /* 0x000fe2000001ff00 */
[----:B------:R-:W-:Y:S01]  /*1060*/  IMAD.MOV.U32 R78, RZ, RZ, RZ ;  /* 0x000000ffff4e7224 */ /* 0x000fe200078e00ff */
[----:B------:R-:W-:Y:S02]  /*1070*/  CS2R R54, SRZ ;  /* 0x0000000000367805 */ /* 0x000fe4000001ff00 */
[----:B------:R-:W-:Y:S02]  /*1080*/  CS2R R76, SRZ ;  /* 0x00000000004c7805 */ /* 0x000fe4000001ff00 */
[----:B------:R-:W-:Y:S01]  /*1090*/  CS2R R74, SRZ ;  /* 0x00000000004a7805 */ /* 0x000fe2000001ff00 */
[----:B------:R-:W-:Y:S01]  /*10a0*/  IMAD.MOV.U32 R73, RZ, RZ, RZ ;  /* 0x000000ffff497224 */ /* 0x000fe200078e00ff */
[----:B-1----:R-:W-:-:S02]  /*10b0*/  ISETP.NE.AND P0, PT, R161, 0x1, PT ;  /* 0x00000001a100780c */ /* 0x002fc40003f05270 */
[----:B------:R-:W-:Y:S02]  /*10c0*/  CS2R R52, SRZ ;  /* 0x0000000000347805 */ /* 0x000fe4000001ff00 */
[----:B------:R-:W-:Y:S02]  /*10d0*/  CS2R R70, SRZ ;  /* 0x0000000000467805 */ /* 0x000fe4000001ff00 */
[----:B------:R-:W-:Y:S02]  /*10e0*/  CS2R R68, SRZ ;  /* 0x0000000000447805 */ /* 0x000fe4000001ff00 */
[----:B------:R-:W-:Y:S01]  /*10f0*/  CS2R R66, SRZ ;  /* 0x0000000000427805 */ /* 0x000fe2000001ff00 */
[----:B------:R-:W0:Y:S01]  /*1100*/  @P1 LDC R9, c[0x0][0x44c] ;  /* 0x00011300ff091b82 */ /* 0x000e220000000800 */
[----:B------:R-:W-:Y:S01]  /*1110*/  CS2R R64, SRZ ;  /* 0x0000000000407805 */ /* 0x000fe2000001ff00 */
[----:B------:R-:W-:Y:S01]  /*1120*/  IMAD.MOV.U32 R63, RZ, RZ, RZ ;  /* 0x000000ffff3f7224 */ /* 0x000fe200078e00ff */
[----:B------:R-:W-:-:S02]  /*1130*/  CS2R R50, SRZ ;  /* 0x0000000000327805 */ /* 0x000fc4000001ff00 */
[----:B------:R-:W-:Y:S01]  /*1140*/  CS2R R44, SRZ ;  /* 0x00000000002c7805 */ /* 0x000fe2000001ff00 */
[----:B------:R-:W-:Y:S01]  /*1150*/  IMAD.MOV.U32 R60, RZ, RZ, RZ ;  /* 0x000000ffff3c7224 */ /* 0x000fe200078e00ff */
[----:B------:R-:W-:Y:S02]  /*1160*/  CS2R R58, SRZ ;  /* 0x00000000003a7805 */ /* 0x000fe4000001ff00 */
[----:B------:R-:W-:Y:S01]  /*1170*/  CS2R R56, SRZ ;  /* 0x0000000000387805 */ /* 0x000fe2000001ff00 */
[----:B------:R-:W1:Y:S01]  /*1180*/  @P1 LDC R11, c[0x0][0x450] ;  /* 0x00011400ff0b1b82 */ /* 0x000e620000000800 */
[----:B------:R-:W-:Y:S02]  /*1190*/  CS2R R100, SRZ ;  /* 0x0000000000647805 */ /* 0x000fe4000001ff00 */
[----:B------:R-:W-:Y:S02]  /*11a0*/  CS2R R96, SRZ ;  /* 0x0000000000607805 */ /* 0x000fe4000001ff00 */
[----:B------:R-:W-:-:S02]  /*11b0*/  CS2R R48, SRZ ;  /* 0x0000000000307805 */ /* 0x000fc4000001ff00 */
[----:B------:R-:W-:Y:S02]  /*11c0*/  CS2R R102, SRZ ;  /* 0x0000000000667805 */ /* 0x000fe4000001ff00 */
[----:B------:R-:W-:Y:S02]  /*11d0*/  CS2R R98, SRZ ;  /* 0x0000000000627805 */ /* 0x000fe4000001ff00 */
[----:B------:R-:W-:Y:S02]  /*11e0*/  CS2R R92, SRZ ;  /* 0x00000000005c7805 */ /* 0x000fe4000001ff00 */
[----:B------:R-:W-:Y:S01]  /*11f0*/  CS2R R104, SRZ ;  /* 0x0000000000687805 */ /* 0x000fe2000001ff00 */
[----:B------:R-:W2:Y:S01]  /*1200*/  @P0 LDC R5, c[0x0][0xc4c] ;  /* 0x00031300ff050b82 */ /* 0x000ea20000000800 */
[----:B------:R-:W-:Y:S01]  /*1210*/  CS2R R90, SRZ ;  /* 0x00000000005a7805 */ /* 0x000fe2000001ff00 */
[----:B------:R-:W-:Y:S01]  /*1220*/  IMAD.MOV.U32 R106, RZ, RZ, RZ ;  /* 0x000000ffff6a7224 */ /* 0x000fe200078e00ff */
[----:B------:R-:W-:-:S02]  /*1230*/  MOV R108, RZ ;  /* 0x000000ff006c7202 */ /* 0x000fc40000000f00 */
[----:B------:R-:W-:Y:S02]  /*1240*/  CS2R R94, SRZ ;  /* 0x00000000005e7805 */ /* 0x000fe4000001ff00 */
[----:B------:R-:W-:Y:S01]  /*1250*/  CS2R R26, SRZ ;  /* 0x00000000001a7805 */ /* 0x000fe2000001ff00 */
[----:B------:R-:W-:Y:S02]  /*1260*/  IMAD.MOV.U32 R29, RZ, RZ, RZ ;  /* 0x000000ffff1d7224 */ /* 0x000fe400078e00ff */
[----:B0-----:R-:W-:Y:S01]  /*1270*/  @P1 IMAD.HI.U32 R4, R2, R9, RZ ;  /* 0x0000000902041227 */ /* 0x001fe200078e00ff */
[----:B------:R-:W0:Y:S03]  /*1280*/  @P0 LDC R7, c[0x0][0xc50] ;  /* 0x00031400ff070b82 */ /* 0x000e260000000800 */
[----:B------:R-:W-:Y:S01]  /*1290*/  IMAD.MOV.U32 R110, RZ, RZ, RZ ;  /* 0x000000ffff6e7224 */ /* 0x000fe200078e00ff */
[----:B-1----:R-:W-:-:S05]  /*12a0*/  @P1 SHF.R.U32.HI R2, RZ, R11, R4 ;  /* 0x0000000bff021219 */ /* 0x002fca0000011604 */
[----:B------:R-:W-:Y:S01]  /*12b0*/  VIADD R2, R2, UR4 ;  /* 0x0000000402027c36 */ /* 0x000fe20008000000 */
[----:B------:R-:W-:Y:S01]  /*12c0*/  UIMAD UR4, UR8, UR6, 0x5f ;  /* 0x0000005f080474a4 */ /* 0x000fe2000f8e0206 */
[----:B--2---:R-:W-:-:S03]  /*12d0*/  @P0 IMAD.HI.U32 R0, R6, R5, RZ ;  /* 0x0000000506000227 */ /* 0x004fc600078e00ff */
[----:B------:R-:W-:Y:S01]  /*12e0*/  UIMAD.WIDE UR4, UR4, 0x2aaaaaab, URZ ;  /* 0x2aaaaaab040478a5 */ /* 0x000fe2000f8e023f */
[----:B------:R-:W-:-:S03]  /*12f0*/  IMAD.HI R2, R2, 0x2aaaaaab, RZ ;  /* 0x2aaaaaab02027827 */ /* 0x000fc600078e02ff */
[----:B------:R-:W-:Y:S02]  /*1300*/  USHF.R.U32.HI UR4, URZ, 0x1f, UR5 ;  /* 0x0000001f3f047899 */ /* 0x000fe40008011605 */
[----:B------:R-:W-:Y:S02]  /*1310*/  SHF.R.U32.HI R3, RZ, 0x1f, R2 ;  /* 0x0000001fff037819 */ /* 0x000fe40000011602 */
[----:B------:R-:W-:Y:S01]  /*1320*/  ULEA.HI.SX32 UR4, UR5, UR4, 0x1c ;  /* 0x0000000405047291 */ /* 0x000fe2000f8fe23f */
[----:B0-----:R-:W-:Y:S02]  /*1330*/  @P0 SHF.R.U32.HI R23, RZ, R7, R0 ;  /* 0x00000007ff170219 */ /* 0x001fe40000011600 */
[----:B------:R-:W-:Y:S02]  /*1340*/  LEA.HI.SX32 R3, R2, R3, 0x1c ;  /* 0x0000000302037211 */ /* 0x000fe400078fe2ff */
[----:B------:R-:W-:Y:S02]  /*1350*/  IADD3 R0, -R23, RZ, RZ ;  /* 0x000000ff17007210 */ /* 0x000fe40007ffe1ff */
[----:B------:R-:W-:Y:S01]  /*1360*/  VIMNMX R72, R3, UR4, PT ;  /* 0x0000000403487c48 */ /* 0x000fe2000bfe0100 */
[----:B------:R-:W-:Y:S01]  /*1370*/  IMAD.MOV.U32 R3, RZ, RZ, RZ ;  /* 0x000000ffff037224 */ /* 0x000fe200078e00ff */
[----:B------:R-:W-:Y:S01]  /*1380*/  PLOP3.LUT P0, PT, PT, PT, PT, 0x80, 0x0 ;  /* 0x000000000000781c */ /* 0x000fe20003f0f070 */
[----:B------:R-:W-:Y:S01]  /*1390*/  IMAD R161, R161, R0, R6 ;  /* 0x00000000a1a17224 */ /* 0x000fe200078e0206 */
[----:B------:R-:W-:Y:S01]  /*13a0*/  ISETP.GE.AND P1, PT, R72, 0x1, PT ;  /* 0x000000014800780c */ /* 0x000fe20003f26270 */
[----:B------:R-:W-:Y:S01]  /*13b0*/  IMAD.MOV.U32 R0, RZ, RZ, RZ ;  /* 0x000000ffff007224 */ /* 0x000fe200078e00ff */
[----:B------:R-:W-:-:S11]  /*13c0*/  CS2R R6, SRZ ;  /* 0x0000000000067805 */ /* 0x000fd6000001ff00 */
[----:B------:R-:W-:Y:S05]  /*13d0*/  @!P1 BRA `(.L_x_2194) ;  /* 0x0000006c00e49947 */ /* 0x000fea0003800000 */
        /* <DEDUP_REMOVED lines=31> */
.L_x_2195:
[----:B------:R-:W-:Y:S02]  /*15d0*/  LEA.HI R0, R163, R163, RZ, 0x1 ;  /* 0x000000a3a3007211 */ /* 0x000fe400078f08ff */
[----:B------:R-:W-:Y:S02]  /*15e0*/  R2UR UR4, R168 ;  /* 0x00000000a80472ca */ /* 0x000fe400000e0000 */
[----:B------:R-:W-:-:S05]  /*15f0*/  LOP3.LUT R0, R0, 0xfffffffe, RZ, 0xc0, !PT ;  /* 0xfffffffe00007812 */ /* 0x000fca00078ec0ff */
[----:B------:R-:W-:-:S05]  /*1600*/  IMAD.IADD R0, R163, 0x1, -R0 ;  /* 0x00000001a3007824 */ /* 0x000fca00078e0a00 */
[----:B------:R-:W-:Y:S02]  /*1610*/  SHF.L.U32 R0, R0, 0x1f, RZ ;  /* 0x0000001f00007819 */ /* 0x000fe400000006ff */
[----:B------:R-:W-:Y:S02]  /*1620*/  MOV R2, UR4 ;  /* 0x0000000400027c02 */ /* 0x000fe40008000f00 */
[----:B------:R-:W0:Y:S02]  /*1630*/  SYNCS.PHASECHK.TRANS64.TRYWAIT P1, [UR39+0x2a800], R0 ;  /* 0x02a80000ff0075a7 */ /* 0x000e240008020167 */
[----:B------:R-:W-:Y:S01]  /*1640*/  ISETP.NE.AND P0, PT, R2, 0x3, PT ;  /* 0x000000030200780c */ /* 0x000fe20003f05270 */
[----:B0-----:R-:W-:-:S12]  /*1650*/  @!P1 BRA `(.L_x_2196) ;  /* 0x000000c8008c9947 */ /* 0x001fd80003800000 */
.L_x_2312:
[----:B------:R-:W-:Y:S05]  /*1660*/  @!P0 BRA `(.L_x_2197) ;  /* 0x0000000000048947 */ /* 0x000fea0003800000 */
[----:B------:R-:W-:Y:S01]  /*1670*/  BPT.TRAP 0x1 ;  /* 0x000000040000795c */ /* 0x000fe20000300000 */
.L_x_2197:
[----:B0-----:R-:W-:Y:S02]  /*1680*/  IMAD.U32 R0, RZ, RZ, UR38 ;  /* 0x00000026ff007e24 */ /* 0x001fe4000f8e00ff */
[----:B------:R-:W-:-:S03]  /*1690*/  IMAD.U32 R3, RZ, RZ, UR60 ;  /* 0x0000003cff037e24 */ /* 0x000fc6000f8e00ff */
[----:B------:R-:W-:Y:S02]  /*16a0*/  LEA R0, R0, UR39, 0x3 ;  /* 0x0000002700007c11 */ /* 0x000fe4000f8e18ff */
[----:B------:R-:W-:-:S04]  /*16b0*/  SHF.L.U32 R3, R3, 0x1f, RZ ;  /* 0x0000001f03037819 */ /* 0x000fc800000006ff */
[----:B------:R0:W1:Y:S01]  /*16c0*/  SYNCS.PHASECHK.TRANS64.TRYWAIT P1, [R0+URZ+0x2a830], R3 ;  /* 0x02a83003000075a7 */ /* 0x000062000802017f */
[----:B------:R-:W-:Y:S05]  /*16d0*/  @!P0 BRA `(.L_x_2198) ;  /* 0x0000000000048947 */ /* 0x000fea0003800000 */
[----:B------:R-:W-:Y:S01]  /*16e0*/  BPT.TRAP 0x1 ;  /* 0x000000040000795c */ /* 0x000fe20000300000 */
.L_x_2198:
[----:B-1----:R-:W-:Y:S05]  /*16f0*/  @P1 BRA `(.L_x_2199) ;  /* 0x0000000000081947 */ /* 0x002fea0003800000 */
[----:B------:R-:W1:Y:S02]  /*1700*/  SYNCS.PHASECHK.TRANS64.TRYWAIT P1, [R0+URZ+0x2a830], R3 ;  /* 0x02a83003000075a7 */ /* 0x000e64000802017f */
[----:B-1----:R-:W-:Y:S05]  /*1710*/  @!P1 BRA `(.L_x_2200) ;  /* 0x000000c800749947 */ /* 0x002fea0003800000 */
.L_x_2199:
        /* <DEDUP_REMOVED lines=22> */
[----:B------:R-:W-:Y:S02]  /*1880*/  UIADD3 UR8, UR5, 0x2, URZ ;  /* 0x0000000205087890 */ /* 0x000fe4000fffe03f */
[----:B------:R-:W-:Y:S01]  /*1890*/  UIADD3 UR10, UR4, 0x2, URZ ;  /* 0x00000002040a7890 */ /* 0x000fe2000fffe03f */
[----:B------:R-:W-:Y:S01]  /*18a0*/  UMOV UR9, 0x40000040 ;  /* 0x4000004000097882 */ /* 0x000fe20000000000 */
        /* <DEDUP_REMOVED lines=70> */
.L_x_2201:
[----:B------:R-:W-:Y:S01]  /*1d10*/  ISETP.NE.AND P4, PT, R171, 0x1, PT ;  /* 0x00000001ab00780c */ /* 0x000fe20003f85270 */
[----:B------:R-:W-:Y:S01]  /*1d20*/  IMAD.IADD R4, R19, 0x1, R16 ;  /* 0x0000000113047824 */ /* 0x000fe200078e0210 */
[----:B------:R-:W2:Y:S01]  /*1d30*/  LDC R5, c[0x0][0x2f0] ;  /* 0x0000bc00ff057b82 */ /* 0x000ea20000000800 */
[----:B------:R-:W-:Y:S01]  /*1d40*/  R2UR UR5, R170 ;  /* 0x00000000aa0572ca */ /* 0x000fe200000e0000 */
[----:B------:R-:W-:-:S06]  /*1d50*/  ULDC UR4, c[0x0][0x988] ;  /* 0x0002620000047ab9 */ /* 0x000fcc0000000800 */
[----:B------:R-:W3:Y:S08]  /*1d60*/  LDC R8, c[0x0][0x288] ;  /* 0x0000a200ff087b82 */ /* 0x000ef00000000800 */
[----:B01----:R-:W0:Y:S08]  /*1d70*/  @P4 LDC R3, c[0x0][0x44c] ;  /* 0x00011300ff034b82 */ /* 0x003e300000000800 */
[----:B------:R-:W1:Y:S01]  /*1d80*/  @P4 LDC R9, c[0x0][0x450] ;  /* 0x00011400ff094b82 */ /* 0x000e620000000800 */
[----:B0-----:R-:W-:-:S05]  /*1d90*/  @P4 IMAD.HI.U32 R2, R4, R3, RZ ;  /* 0x0000000304024227 */ /* 0x001fca00078e00ff */
[----:B-1----:R-:W-:Y:S01]  /*1da0*/  @P4 SHF.R.U32.HI R4, RZ, R9, R2 ;  /* 0x00000009ff044219 */ /* 0x002fe20000011602 */
[----:B------:R-:W-:-:S04]  /*1db0*/  IMAD R2, R72, -0x60, RZ ;  /* 0xffffffa048027824 */ /* 0x000fc800078e02ff */
[----:B------:R-:W3:Y:S01]  /*1dc0*/  SHFL.IDX PT, R9, R4, 0x1, 0x1c1f ;  /* 0x003c1f0004097f89 */ /* 0x000ee200000e0000 */
[----:B------:R-:W-:Y:S02]  /*1dd0*/  VIADD R3, R2, 0x61 ;  /* 0x0000006102037836 */ /* 0x000fe40000000000 */
[----:B--2---:R-:W-:Y:S01]  /*1de0*/  IMAD R2, R5, UR5, R2 ;  /* 0x0000000505027c24 */ /* 0x004fe2000f8e0202 */
[----:B------:R-:W-:Y:S01]  /*1df0*/  SHFL.IDX PT, R4, R4, RZ, 0x1c1f ;  /* 0x001c1fff04047589 */ /* 0x000fe200000e0000 */
[----:B------:R-:W-:-:S03]  /*1e00*/  IMAD R10, R18, -0x2, R3 ;  /* 0xfffffffe120a7824 */ /* 0x000fc600078e0203 */
[----:B------:R-:W-:Y:S01]  /*1e10*/  IADD3 R11, R2, 0x60, RZ ;  /* 0x00000060020b7810 */ /* 0x000fe20007ffe0ff */
[----:B------:R-:W-:-:S04]  /*1e20*/  IMAD R3, R5, UR5, R10 ;  /* 0x0000000505037c24 */ /* 0x000fc8000f8e020a */
[----:B------:R-:W-:Y:S01]  /*1e30*/  IMAD R2, R18, -0x2, R11 ;  /* 0xfffffffe12027824 */ /* 0x000fe200078e020b */
[----:B---3--:R-:W-:Y:S01]  /*1e40*/  IADD3 R9, R9, -R8, R3 ;  /* 0x8000000809097210 */ /* 0x008fe20007ffe003 */
[----:B------:R-:W-:-:S03]  /*1e50*/  IMAD.IADD R3, R3, 0x1, -R8 ;  /* 0x0000000103037824 */ /* 0x000fc600078e0a08 */
[----:B------:R-:W-:-:S04]  /*1e60*/  VIMNMX R9, R2, R9, PT ;  /* 0x0000000902097248 */ /* 0x000fc80003fe0100 */
[C---:B------:R-:W-:Y:S02]  /*1e70*/  ISETP.GT.AND P1, PT, R9.reuse, RZ, PT ;  /* 0x000000ff0900720c */ /* 0x040fe40003f24270 */
[C---:B------:R-:W-:Y:S02]  /*1e80*/  ISETP.GT.AND P2, PT, R9.reuse, 0x1, PT ;  /* 0x000000010900780c */ /* 0x040fe40003f44270 */
[----:B------:R-:W-:Y:S02]  /*1e90*/  ISETP.GT.AND P3, PT, R9, 0x8, PT ;  /* 0x000000080900780c */ /* 0x000fe40003f64270 */
[----:B------:R-:W-:Y:S02]  /*1ea0*/  FSEL R73, R26, -INF , P1 ;  /* 0xff8000001a497808 */ /* 0x000fe40000800000 */
[----:B------:R-:W-:Y:S02]  /*1eb0*/  FSEL R10, R27, -INF , P2 ;  /* 0xff8000001b0a7808 */ /* 0x000fe40001000000 */
[----:B------:R-:W-:-:S02]  /*1ec0*/  ISETP.GT.AND P1, PT, R9, 0x9, PT ;  /* 0x000000090900780c */ /* 0x000fc40003f24270 */
[----:B------:R-:W-:Y:S02]  /*1ed0*/  FSEL R75, R30, -INF , P3 ;  /* 0xff8000001e4b7808 */ /* 0x000fe40001800000 */
[----:B------:R-:W-:Y:S02]  /*1ee0*/  FMNMX.FTZ R12, R73, R10, !PT ;  /* 0x0000000a490c7209 */ /* 0x000fe40007810000 */
[----:B------:R-:W-:Y:S02]  /*1ef0*/  ISETP.GT.AND P2, PT, R9, 0x10, PT ;  /* 0x000000100900780c */ /* 0x000fe40003f44270 */
[----:B------:R-:W-:Y:S02]  /*1f00*/  FSEL R77, R31, -INF , P1 ;  /* 0xff8000001f4d7808 */ /* 0x000fe40000800000 */
[----:B------:R-:W-:Y:S02]  /*1f10*/  FMNMX.FTZ R12, R75, R12, !PT ;  /* 0x0000000c4b0c7209 */ /* 0x000fe40007810000 */
        /* <DEDUP_REMOVED lines=20> */
[----:B------:R-:W-:Y:S01]  /*2060*/  FMNMX.FTZ R12, R89, R12, !PT ;  /* 0x0000000c590c7209 */ /* 0x000fe20007810000 */
[----:B------:R-:W0:Y:S01]  /*2070*/  @P4 LDC R46, c[0x0][0x450] ;  /* 0x00011400ff2e4b82 */ /* 0x000e220000000800 */
        /* <DEDUP_REMOVED lines=36> */
[----:B------:R-:W-:Y:S02]  /*22c0*/  FSEL R71, R71, -INF , P1 ;  /* 0xff80000047477808 */ /* 0x000fe40000800000 */
[----:B------:R-:W-:-:S04]  /*22d0*/  FMNMX.FTZ R12, R107, R12, !PT ;  /* 0x0000000c6b0c7209 */ /* 0x000fc80007810000 */
[----:B------:R-:W-:-:S05]  /*22e0*/  FMNMX.FTZ R12, R71, R12, !PT ;  /* 0x0000000c470c7209 */ /* 0x000fca0007810000 */
[----:B------:R-:W1:Y:S02]  /*22f0*/  SHFL.BFLY PT, R9, R12, 0x2, 0x1f ;  /* 0x0c401f000c097f89 */ /* 0x000e6400000e0000 */
[----:B-1----:R-:W-:Y:S02]  /*2300*/  FMNMX.FTZ R13, R12, R9, !PT ;  /* 0x000000090c0d7209 */ /* 0x002fe40007810000 */
[----:B------:R-:W-:Y:S01]  /*2310*/  VIADDMNMX R9, R4, R3, R2, PT ;  /* 0x0000000304097246 */ /* 0x000fe20003800102 */
[----:B------:R-:W-:Y:S01]  /*2320*/  IMAD.U32 R2, RZ, RZ, UR4 ;  /* 0x00000004ff027e24 */ /* 0x000fe2000f8e00ff */
[----:B------:R-:W-:Y:S01]  /*2330*/  R2UR UR4, R0 ;  /* 0x00000000000472ca */ /* 0x000fe200000e0000 */
[----:B------:R-:W1:Y:S01]  /*2340*/  SHFL.BFLY PT, R14, R13, 0x1, 0x1f ;  /* 0x0c201f000d0e7f89 */ /* 0x000e6200000e0000 */
[C---:B------:R-:W-:Y:S02]  /*2350*/  ISETP.GT.AND P1, PT, R9.reuse, RZ, PT ;  /* 0x000000ff0900720c */ /* 0x040fe40003f24270 */
[----:B------:R-:W-:-:S02]  /*2360*/  ISETP.GT.AND P2, PT, R9, 0x1, PT ;  /* 0x000000010900780c */ /* 0x000fc40003f44270 */
[----:B------:R-:W-:Y:S02]  /*2370*/  ISETP.GT.AND P3, PT, R9, 0x8, PT ;  /* 0x000000080900780c */ /* 0x000fe40003f64270 */
[----:B------:R-:W-:Y:S02]  /*2380*/  FSEL R11, R24, -INF , P1 ;  /* 0xff800000180b7808 */ /* 0x000fe40000800000 */
[----:B------:R-:W-:Y:S02]  /*2390*/  FSEL R25, R25, -INF , P2 ;  /* 0xff80000019197808 */ /* 0x000fe40001000000 */
[----:B------:R-:W-:Y:S01]  /*23a0*/  ISETP.GT.AND P1, PT, R9, 0x9, PT ;  /* 0x000000090900780c */ /* 0x000fe20003f24270 */
[----:B------:R-:W-:Y:S01]  /*23b0*/  UIADD3 UR4, UR4, 0x2a840, URZ ;  /* 0x0002a84004047890 */ /* 0x000fe2000fffe03f */
[----:B------:R-:W-:Y:S02]  /*23c0*/  FMNMX.FTZ R4, R11, R25, !PT ;  /* 0x000000190b047209 */ /* 0x000fe40007810000 */
[----:B------:R-:W-:-:S02]  /*23d0*/  ISETP.GT.AND P2, PT, R9, 0x10, PT ;  /* 0x000000100900780c */ /* 0x000fc40003f44270 */
[----:B------:R-:W-:Y:S02]  /*23e0*/  FSEL R29, R29, -INF , P1 ;  /* 0xff8000001d1d7808 */ /* 0x000fe40000800000 */
[----:B------:R-:W-:Y:S02]  /*23f0*/  ISETP.GT.AND P1, PT, R9, 0x11, PT ;  /* 0x000000110900780c */ /* 0x000fe40003f24270 */
[----:B------:R-:W-:Y:S02]  /*2400*/  FSEL R15, R32, -INF , P2 ;  /* 0xff800000200f7808 */ /* 0x000fe40001000000 */
[----:B------:R-:W-:Y:S02]  /*2410*/  FSEL R33, R33, -INF , P1 ;  /* 0xff80000021217808 */ /* 0x000fe40000800000 */
[----:B-1----:R-:W-:Y:S02]  /*2420*/  FMNMX.FTZ R3, R13, R14, !PT ;  /* 0x0000000e0d037209 */ /* 0x002fe40007810000 */
[----:B------:R-:W-:-:S02]  /*2430*/  FSEL R13, R28, -INF , P3 ;  /* 0xff8000001c0d7808 */ /* 0x000fc40001800000 */
[----:B------:R-:W-:Y:S01]  /*2440*/  ISETP.GT.AND P3, PT, R9, 0x18, PT ;  /* 0x000000180900780c */ /* 0x000fe20003f64270 */
[----:B------:R-:W-:Y:S01]  /*2450*/  FMUL.FTZ R12, R3, R2 ;  /* 0x00000002030c7220 */ /* 0x000fe20000410000 */
[----:B------:R-:W-:Y:S02]  /*2460*/  FMNMX.FTZ R4, R13, R4, !PT ;  /* 0x000000040d047209 */ /* 0x000fe40007810000 */
[----:B------:R-:W-:Y:S02]  /*2470*/  FSETP.NEU.FTZ.AND P2, PT, R3, -INF , PT ;  /* 0xff8000000300780b */ /* 0x000fe40003f5d000 */
[----:B------:R-:W-:Y:S02]  /*2480*/  FMNMX.FTZ R4, R29, R4, !PT ;  /* 0x000000041d047209 */ /* 0x000fe40007810000 */
[----:B------:R-:W-:Y:S02]  /*2490*/  ISETP.GT.AND P1, PT, R9, 0x19, PT ;  /* 0x000000190900780c */ /* 0x000fe40003f24270 */
[----:B------:R-:W-:-:S02]  /*24a0*/  FMNMX.FTZ R4, R15, R4, !PT ;  /* 0x000000040f047209 */ /* 0x000fc40007810000 */
[----:B------:R-:W-:Y:S02]  /*24b0*/  FSEL R21, R36, -INF , P3 ;  /* 0xff80000024157808 */ /* 0x000fe40001800000 */
[----:B------:R-:W-:Y:S02]  /*24c0*/  FMNMX.FTZ R4, R33, R4, !PT ;  /* 0x0000000421047209 */ /* 0x000fe40007810000 */
[----:B------:R-:W-:Y:S02]  /*24d0*/  FSEL R14, R12, RZ, P2 ;  /* 0x000000ff0c0e7208 */ /* 0x000fe40001000000 */
[----:B------:R-:W-:Y:S02]  /*24e0*/  ISETP.GT.AND P2, PT, R9, 0x20, PT ;  /* 0x000000200900780c */ /* 0x000fe40003f44270 */
[----:B------:R-:W-:Y:S01]  /*24f0*/  FSEL R37, R37, -INF , P1 ;  /* 0xff80000025257808 */ /* 0x000fe20000800000 */
[--C-:B------:R-:W-:Y:S01]  /*2500*/  FFMA.FTZ R157, R73, R2, -R14.reuse ;  /* 0x00000002499d7223 */ /* 0x100fe2000001080e */
[----:B------:R-:W-:Y:S01]  /*2510*/  FMNMX.FTZ R4, R21, R4, !PT ;  /* 0x0000000415047209 */ /* 0x000fe20007810000 */
[-CC-:B------:R-:W-:Y:S01]  /*2520*/  FFMA.FTZ R10, R10, R2.reuse, -R14.reuse ;  /* 0x000000020a0a7223 */ /* 0x180fe2000001080e */
[----:B------:R-:W-:Y:S01]  /*2530*/  ISETP.GT.AND P1, PT, R9, 0x21, PT ;  /* 0x000000210900780c */ /* 0x000fe20003f24270 */
[--C-:B------:R-:W-:Y:S01]  /*2540*/  FFMA.FTZ R159, R75, R2, -R14.reuse ;  /* 0x000000024b9f7223 */ /* 0x100fe2000001080e */
[----:B------:R-:W-:Y:S01]  /*2550*/  FSEL R27, R40, -INF , P2 ;  /* 0xff800000281b7808 */ /* 0x000fe20001000000 */
[----:B------:R-:W-:Y:S01]  /*2560*/  MUFU.EX2 R157, R157 ;  /* 0x0000009d009d7308 */ /* 0x000fe20000000800 */
[----:B------:R-:W-:Y:S01]  /*2570*/  FMNMX.FTZ R4, R37, R4, !PT ;  /* 0x0000000425047209 */ /* 0x000fe20007810000 */
[-CC-:B------:R-:W-:Y:S01]  /*2580*/  FFMA.FTZ R77, R77, R2.reuse, -R14.reuse ;  /* 0x000000024d4d7223 */ /* 0x180fe2000001080e */
[----:B------:R-:W-:Y:S01]  /*2590*/  ISETP.GT.AND P2, PT, R9, 0x28, PT ;  /* 0x000000280900780c */ /* 0x000fe20003f44270 */
[-CC-:B------:R-:W-:Y:S01]  /*25a0*/  FFMA.FTZ R79, R79, R2.reuse, -R14.reuse ;  /* 0x000000024f4f7223 */ /* 0x180fe2000001080e */
[----:B------:R-:W-:Y:S01]  /*25b0*/  FSEL R41, R41, -INF , P1 ;  /* 0xff80000029297808 */ /* 0x000fe20000800000 */
[--C-:B------:R-:W-:Y:S01]  /*25c0*/  FFMA.FTZ R81, R81, R2, -R14.reuse ;  /* 0x0000000251517223 */ /* 0x100fe2000001080e */
[----:B------:R-:W-:Y:S01]  /*25d0*/  FMNMX.FTZ R4, R27, R4, !PT ;  /* 0x000000041b047209 */ /* 0x000fe20007810000 */
[----:B------:R-:W1:Y:S01]  /*25e0*/  MUFU.EX2 R10, R10 ;  /* 0x0000000a000a7308 */ /* 0x000e620000000800 */
[----:B------:R-:W-:Y:S01]  /*25f0*/  ISETP.GT.AND P1, PT, R9, 0x29, PT ;  /* 0x000000290900780c */ /* 0x000fe20003f24270 */
[----:B------:R-:W-:Y:S01]  /*2600*/  FFMA.FTZ R83, R83, R2, -R14 ;  /* 0x0000000253537223 */ /* 0x000fe2000001080e */
[----:B------:R-:W-:Y:S01]  /*2610*/  FSEL R31, R44, -INF , P2 ;  /* 0xff8000002c1f7808 */ /* 0x000fe20001000000 */
[----:B------:R-:W-:Y:S01]  /*2620*/  IMAD R44, R5, UR5, -R8 ;  /* 0x00000005052c7c24 */ /* 0x000fe2000f8e0a08 */
[----:B------:R-:W-:Y:S01]  /*2630*/  FMNMX.FTZ R4, R41, R4, !PT ;  /* 0x0000000429047209 */ /* 0x000fe20007810000 */
[-CC-:B------:R-:W-:Y:S01]  /*2640*/  FFMA.FTZ R85, R85, R2.reuse, -R14.reuse ;  /* 0x0000000255557223 */ /* 0x180fe2000001080e */
[----:B------:R-:W-:Y:S01]  /*2650*/  ISETP.GT.AND P2, PT, R9, 0x30, PT ;  /* 0x000000300900780c */ /* 0x000fe20003f44270 */
[----:B------:R-:W-:Y:S01]  /*2660*/  MUFU.EX2 R159, R159 ;  /* 0x0000009f009f7308 */ /* 0x000fe20000000800 */
[----:B------:R-:W-:Y:S01]  /*2670*/  FSEL R45, R45, -INF , P1 ;  /* 0xff8000002d2d7808 */ /* 0x000fe20000800000 */
[--C-:B------:R-:W-:Y:S01]  /*2680*/  FFMA.FTZ R87, R87, R2, -R14.reuse ;  /* 0x0000000257577223 */ /* 0x100fe2000001080e */
[----:B------:R-:W-:Y:S01]  /*2690*/  FMNMX.FTZ R4, R31, R4, !PT ;  /* 0x000000041f047209 */ /* 0x000fe20007810000 */
[-CC-:B------:R-:W-:Y:S01]  /*26a0*/  FFMA.FTZ R89, R89, R2.reuse, -R14.reuse ;  /* 0x0000000259597223 */ /* 0x180fe2000001080e */
[----:B------:R-:W-:Y:S01]  /*26b0*/  ISETP.GT.AND P1, PT, R9, 0x31, PT ;  /* 0x000000310900780c */ /* 0x000fe20003f24270 */
[----:B------:R-:W-:Y:S01]  /*26c0*/  FFMA.FTZ R91, R91, R2, -R14 ;  /* 0x000000025b5b7223 */ /* 0x000fe2000001080e */
[----:B------:R-:W-:Y:S01]  /*26d0*/  FSEL R35, R48, -INF , P2 ;  /* 0xff80000030237808 */ /* 0x000fe20001000000 */
[----:B------:R-:W-:Y:S01]  /*26e0*/  MUFU.EX2 R20, R77 ;  /* 0x0000004d00147308 */ /* 0x000fe20000000800 */
[----:B------:R-:W-:Y:S01]  /*26f0*/  FMNMX.FTZ R4, R45, R4, !PT ;  /* 0x000000042d047209 */ /* 0x000fe20007810000 */
[----:B-1----:R-:W-:Y:S01]  /*2700*/  FADD.FTZ R42, R157, R10 ;  /* 0x0000000a9d2a7221 */ /* 0x002fe20000010000 */
[----:B------:R-:W-:Y:S01]  /*2710*/  ISETP.GT.AND P2, PT, R9, 0x38, PT ;  /* 0x000000380900780c */ /* 0x000fe20003f44270 */
[-CC-:B------:R-:W-:Y:S01]  /*2720*/  FFMA.FTZ R93, R93, R2.reuse, -R14.reuse ;  /* 0x000000025d5d7223 */ /* 0x180fe2000001080e */
[----:B------:R-:W-:Y:S01]  /*2730*/  FSEL R49, R49, -INF , P1 ;  /* 0xff80000031317808 */ /* 0x000fe20000800000 */
[--C-:B------:R-:W-:Y:S01]  /*2740*/  FFMA.FTZ R95, R95, R2, -R14.reuse ;  /* 0x000000025f5f7223 */ /* 0x100fe2000001080e */
[----:B------:R-:W-:Y:S01]  /*2750*/  FMNMX.FTZ R4, R35, R4, !PT ;  /* 0x0000000423047209 */ /* 0x000fe20007810000 */
[----:B------:R-:W-:Y:S01]  /*2760*/  MUFU.EX2 R79, R79 ;  /* 0x0000004f004f7308 */ /* 0x000fe20000000800 */
[----:B------:R-:W-:Y:S01]  /*2770*/  ISETP.GT.AND P1, PT, R9, 0x39, PT ;  /* 0x000000390900780c */ /* 0x000fe20003f24270 */
[-CC-:B------:R-:W-:Y:S01]  /*2780*/  FFMA.FTZ R97, R97, R2.reuse, -R14.reuse ;  /* 0x0000000261617223 */ /* 0x180fe2000001080e */
[----:B------:R-:W-:Y:S01]  /*2790*/  FSEL R39, R52, -INF , P2 ;  /* 0xff80000034277808 */ /* 0x000fe20001000000 */
[--C-:B------:R-:W-:Y:S01]  /*27a0*/  FFMA.FTZ R99, R99, R2, -R14.reuse ;  /* 0x0000000263637223 */ /* 0x100fe2000001080e */
[----:B------:R-:W-:Y:S01]  /*27b0*/  FMNMX.FTZ R4, R49, R4, !PT ;  /* 0x0000000431047209 */ /* 0x000fe20007810000 */
[-CC-:B------:R-:W-:Y:S01]  /*27c0*/  FFMA.FTZ R55, R55, R2.reuse, -R14.reuse ;  /* 0x0000000237377223 */ /* 0x180fe2000001080e */
[----:B------:R-:W-:Y:S01]  /*27d0*/  ISETP.GT.AND P2, PT, R9, 0x40, PT ;  /* 0x000000400900780c */ /* 0x000fe20003f44270 */
[----:B------:R-:W1:Y:S01]  /*27e0*/  MUFU.EX2 R24, R81 ;  /* 0x0000005100187308 */ /* 0x000e620000000800 */
        /* <DEDUP_REMOVED lines=11> */
[----:B------:R-:W2:Y:S01]  /*28a0*/  S2UR UR5, SR_CgaCtaId ;  /* 0x00000000000579c3 */ /* 0x000ea20000008800 */
[----:B------:R-:W-:Y:S01]  /*28b0*/  FSEL R57, R57, -INF , P1 ;  /* 0xff80000039397808 */ /* 0x000fe20000800000 */
[--C-:B------:R-:W-:Y:S01]  /*28c0*/  FFMA.FTZ R105, R105, R2, -R14.reuse ;  /* 0x0000000269697223 */ /* 0x100fe2000001080e */
[----:B------:R-:W-:Y:S01]  /*28d0*/  FMNMX.FTZ R4, R43, R4, !PT ;  /* 0x000000042b047209 */ /* 0x000fe20007810000 */
[----:B------:R3:W4:Y:S01]  /*28e0*/  MUFU.EX2 R26, R85 ;  /* 0x00000055001a7308 */ /* 0x0007220000000800 */
[----:B------:R-:W-:Y:S01]  /*28f0*/  ISETP.GT.AND P1, PT, R9, 0x49, PT ;  /* 0x000000490900780c */ /* 0x000fe20003f24270 */
[-CC-:B------:R-:W-:Y:S01]  /*2900*/  FFMA.FTZ R67, R67, R2.reuse, -R14.reuse ;  /* 0x0000000243437223 */ /* 0x180fe2000001080e */
[----:B------:R-:W-:Y:S01]  /*2910*/  FSEL R47, R60, -INF , P2 ;  /* 0xff8000003c2f7808 */ /* 0x000fe20001000000 */
[--C-:B------:R-:W-:Y:S01]  /*2920*/  FFMA.FTZ R107, R107, R2, -R14.reuse ;  /* 0x000000026b6b7223 */ /* 0x100fe2000001080e */
[----:B------:R-:W-:Y:S01]  /*2930*/  FMNMX.FTZ R4, R57, R4, !PT ;  /* 0x0000000439047209 */ /* 0x000fe20007810000 */
[----:B------:R-:W-:Y:S01]  /*2940*/  FFMA.FTZ R14, R71, R2, -R14 ;  /* 0x00000002470e7223 */ /* 0x000fe2000001080e */
[----:B------:R-:W-:Y:S01]  /*2950*/  ISETP.GT.AND P2, PT, R9, 0x50, PT ;  /* 0x000000500900780c */ /* 0x000fe20003f44270 */
[----:B------:R-:W-:Y:S01]  /*2960*/  MUFU.EX2 R87, R87 ;  /* 0x0000005700577308 */ /* 0x000fe20000000800 */
[----:B------:R-:W-:-:S02]  /*2970*/  FSEL R61, R61, -INF , P1 ;  /* 0xff8000003d3d7808 */ /* 0x000fc40000800000 */
[----:B---3--:R-:W-:Y:S02]  /*2980*/  CS2R R84, SRZ ;  /* 0x0000000000547805 */ /* 0x008fe4000001ff00 */
[----:B------:R-:W-:Y:S02]  /*2990*/  FMNMX.FTZ R4, R47, R4, !PT ;  /* 0x000000042f047209 */ /* 0x000fe40007810000 */
[----:B------:R-:W-:Y:S02]  /*29a0*/  CS2R R80, SRZ ;  /* 0x0000000000507805 */ /* 0x000fe4000001ff00 */
[----:B------:R-:W-:Y:S02]  /*29b0*/  ISETP.GT.AND P1, PT, R9, 0x51, PT ;  /* 0x000000510900780c */ /* 0x000fe40003f24270 */
[----:B------:R-:W-:Y:S02]  /*29c0*/  CS2R R76, SRZ ;  /* 0x00000000004c7805 */ /* 0x000fe4000001ff00 */
[----:B------:R-:W-:Y:S01]  /*29d0*/  FSEL R51, R64, -INF , P2 ;  /* 0xff80000040337808 */ /* 0x000fe20001000000 */
[----:B------:R-:W3:Y:S01]  /*29e0*/  MUFU.EX2 R28, R89 ;  /* 0x00000059001c7308 */ /* 0x000ee20000000800 */
[----:B------:R-:W-:-:S02]  /*29f0*/  FMNMX.FTZ R4, R61, R4, !PT ;  /* 0x000000043d047209 */ /* 0x000fc40007810000 */
[----:B------:R-:W-:Y:S02]  /*2a00*/  CS2R R74, SRZ ;  /* 0x00000000004a7805 */ /* 0x000fe4000001ff00 */
[----:B------:R-:W-:Y:S01]  /*2a10*/  ISETP.GT.AND P2, PT, R9, 0x58, PT ;  /* 0x000000580900780c */ /* 0x000fe20003f44270 */
[----:B--2---:R-:W-:Y:S01]  /*2a20*/  UPRMT UR4, UR5, 0x654, UR4 ;  /* 0x0000065405047896 */ /* 0x004fe20008000004 */
[----:B------:R-:W-:Y:S02]  /*2a30*/  FSEL R65, R65, -INF , P1 ;  /* 0xff80000041417808 */ /* 0x000fe40000800000 */
[----:B------:R-:W-:Y:S02]  /*2a40*/  CS2R R70, SRZ ;  /* 0x0000000000467805 */ /* 0x000fe4000001ff00 */
[----:B------:R-:W-:Y:S01]  /*2a50*/  FMNMX.FTZ R4, R51, R4, !PT ;  /* 0x0000000433047209 */ /* 0x000fe20007810000 */
[----:B------:R-:W-:Y:S01]  /*2a60*/  MUFU.EX2 R91, R91 ;  /* 0x0000005b005b7308 */ /* 0x000fe20000000800 */
[----:B------:R-:W-:-:S02]  /*2a70*/  ISETP.GT.AND P1, PT, R9, 0x59, PT ;  /* 0x000000590900780c */ /* 0x000fc40003f24270 */
[----:B------:R-:W-:Y:S02]  /*2a80*/  FSEL R9, R68, -INF , P2 ;  /* 0xff80000044097808 */ /* 0x000fe40001000000 */
[----:B------:R-:W-:Y:S01]  /*2a90*/  FMNMX.FTZ R4, R65, R4, !PT ;  /* 0x0000000441047209 */ /* 0x000fe20007810000 */
[----:B------:R-:W-:Y:S01]  /*2aa0*/  SYNCS.ARRIVE.TRANS64.RED.A1T0 RZ, [UR4], RZ ;  /* 0x000000ffffff79a7 */ /* 0x000fe20008100404 */
[----:B------:R-:W-:Y:S01]  /*2ab0*/  FSEL R69, R69, -INF , P1 ;  /* 0xff80000045457808 */ /* 0x000fe20000800000 */
[----:B------:R-:W2:Y:S01]  /*2ac0*/  MUFU.EX2 R30, R93 ;  /* 0x0000005d001e7308 */ /* 0x000ea20000000800 */
[----:B------:R-:W-:Y:S02]  /*2ad0*/  FMNMX.FTZ R4, R9, R4, !PT ;  /* 0x0000000409047209 */ /* 0x000fe40007810000 */
[----:B------:R-:W-:Y:S01]  /*2ae0*/  F2FP.F16.F32.PACK_AB R157, R10, R157 ;  /* 0x0000009d0a9d723e */ /* 0x000fe200000000ff */
[----:B------:R-:W-:Y:S01]  /*2af0*/  VIADD R10, R72, 0xfffffffe ;  /* 0xfffffffe480a7836 */ /* 0x000fe20000000000 */
[----:B------:R-:W-:-:S02]  /*2b00*/  FMNMX.FTZ R4, R69, R4, !PT ;  /* 0x0000000445047209 */ /* 0x000fc40007810000 */
[----:B-1----:R-:W-:Y:S01]  /*2b10*/  F2FP.F16.F32.PACK_AB R153, R24, R79 ;  /* 0x0000004f1899723e */ /* 0x002fe200000000ff */
[----:B------:R-:W-:Y:S01]  /*2b20*/  MUFU.EX2 R95, R95 ;  /* 0x0000005f005f7308 */ /* 0x000fe20000000800 */
[----:B----4-:R-:W-:Y:S01]  /*2b30*/  F2FP.F16.F32.PACK_AB R155, R26, R83 ;  /* 0x000000531a9b723e */ /* 0x010fe200000000ff */
[----:B------:R-:W1:Y:S01]  /*2b40*/  SHFL.BFLY PT, R73, R4, 0x2, 0x1f ;  /* 0x0c401f0004497f89 */ /* 0x000e6200000e0000 */
[----:B---3--:R-:W-:-:S05]  /*2b50*/  F2FP.F16.F32.PACK_AB R149, R28, R87 ;  /* 0x000000571c95723e */ /* 0x008fca00000000ff */
[----:B------:R-:W3:Y:S01]  /*2b60*/  MUFU.EX2 R32, R97 ;  /* 0x0000006100207308 */ /* 0x000ee20000000800 */
[----:B--2---:R-:W-:-:S07]  /*2b70*/  F2FP.F16.F32.PACK_AB R151, R30, R91 ;  /* 0x0000005b1e97723e */ /* 0x004fce00000000ff */
[----:B------:R-:W-:Y:S08]  /*2b80*/  MUFU.EX2 R99, R99 ;  /* 0x0000006300637308 */ /* 0x000ff00000000800 */
[----:B------:R2:W4:Y:S01]  /*2b90*/  MUFU.EX2 R34, R55 ;  /* 0x0000003700227308 */ /* 0x0005220000000800 */
[----:B---3--:R-:W-:Y:S02]  /*2ba0*/  F2FP.F16.F32.PACK_AB R145, R32, R95 ;  /* 0x0000005f2091723e */ /* 0x008fe400000000ff */
[----:B-1----:R-:W-:-:S05]  /*2bb0*/  FMNMX.FTZ R73, R4, R73, !PT ;  /* 0x0000004904497209 */ /* 0x002fca0007810000 */
[----:B------:R-:W1:Y:S01]  /*2bc0*/  SHFL.BFLY PT, R4, R73, 0x1, 0x1f ;  /* 0x0c201f0049047f89 */ /* 0x000e6200000e0000 */
[----:B------:R-:W-:Y:S01]  /*2bd0*/  MUFU.EX2 R101, R101 ;  /* 0x0000006500657308 */ /* 0x000fe20000000800 */
[----:B--2---:R-:W-:-:S07]  /*2be0*/  CS2R R54, SRZ ;  /* 0x0000000000367805 */ /* 0x004fce000001ff00 */
[----:B------:R2:W3:Y:S01]  /*2bf0*/  MUFU.EX2 R36, R59 ;  /* 0x0000003b00247308 */ /* 0x0004e20000000800 */
[----:B----4-:R-:W-:-:S07]  /*2c00*/  F2FP.F16.F32.PACK_AB R147, R34, R99 ;  /* 0x000000632293723e */ /* 0x010fce00000000ff */
[----:B------:R-:W-:Y:S01]  /*2c10*/  MUFU.EX2 R103, R103 ;  /* 0x0000006700677308 */ /* 0x000fe20000000800 */
[----:B--2---:R-:W-:Y:S02]  /*2c20*/  CS2R R58, SRZ ;  /* 0x00000000003a7805 */ /* 0x004fe4000001ff00 */
[----:B-1----:R-:W-:-:S05]  /*2c30*/  FMNMX.FTZ R4, R73, R4, !PT ;  /* 0x0000000449047209 */ /* 0x002fca0007810000 */
[----:B------:R1:W-:Y:S01]  /*2c40*/  MUFU.EX2 R38, R63 ;  /* 0x0000003f00267308 */ /* 0x0003e20000000800 */
[----:B---3--:R-:W-:Y:S02]  /*2c50*/  F2FP.F16.F32.PACK_AB R141, R36, R101 ;  /* 0x00000065248d723e */ /* 0x008fe400000000ff */
[----:B------:R-:W-:Y:S02]  /*2c60*/  CS2R R72, SRZ ;  /* 0x0000000000487805 */ /* 0x000fe4000001ff00 */
[C---:B------:R-:W-:Y:S01]  /*2c70*/  FSETP.NEU.FTZ.AND P1, PT, R4.reuse, -INF , PT ;  /* 0xff8000000400780b */ /* 0x040fe20003f3d000 */
[----:B------:R-:W-:Y:S02]  /*2c80*/  FMUL.FTZ R12, R4, R2 ;  /* 0x00000002040c7220 */ /* 0x000fe40000410000 */
[----:B------:R-:W-:Y:S03]  /*2c90*/  MUFU.EX2 R105, R105 ;  /* 0x0000006900697308 */ /* 0x000fe60000000800 */
[----:B------:R-:W-:-:S02]  /*2ca0*/  FSEL R12, R12, RZ, P1 ;  /* 0x000000ff0c0c7208 */ /* 0x000fc40000800000 */
[----:B-1----:R-:W-:-:S03]  /*2cb0*/  CS2R R62, SRZ ;  /* 0x00000000003e7805 */ /* 0x002fc6000001ff00 */
        /* <DEDUP_REMOVED lines=13> */
[----:B-1----:R-:W1:Y:S01]  /*2d90*/  @P4 LDC R25, c[0x0][0x44c] ;  /* 0x00011300ff194b82 */ /* 0x002e620000000800 */
[-CC-:B------:R-:W-:Y:S01]  /*2da0*/  FFMA.FTZ R45, R45, R2.reuse, -R12.reuse ;  /* 0x000000022d2d7223 */ /* 0x180fe2000001080c */
[-CC-:B------:R-:W-:Y:S01]  /*2db0*/  FFMA.FTZ R35, R35, R2.reuse, -R12.reuse ;  /* 0x0000000223237223 */ /* 0x180fe2000001080c */
[-CC-:B------:R-:W-:Y:S01]  /*2dc0*/  FFMA.FTZ R49, R49, R2.reuse, -R12.reuse ;  /* 0x0000000231317223 */ /* 0x180fe2000001080c */
[-CC-:B------:R-:W-:Y:S01]  /*2dd0*/  FFMA.FTZ R39, R39, R2.reuse, -R12.reuse ;  /* 0x0000000227277223 */ /* 0x180fe2000001080c */
[-CC-:B------:R-:W-:Y:S01]  /*2de0*/  FFMA.FTZ R53, R53, R2.reuse, -R12.reuse ;  /* 0x0000000235357223 */ /* 0x180fe2000001080c */
[-CC-:B------:R-:W-:Y:S01]  /*2df0*/  FFMA.FTZ R43, R43, R2.reuse, -R12.reuse ;  /* 0x000000022b2b7223 */ /* 0x180fe2000001080c */
[----:B------:R-:W3:Y:S01]  /*2e00*/  MUFU.EX2 R13, R13 ;  /* 0x0000000d000d7308 */ /* 0x000ee20000000800 */
[-CC-:B------:R-:W-:Y:S01]  /*2e10*/  FFMA.FTZ R57, R57, R2.reuse, -R12.reuse ;  /* 0x0000000239397223 */ /* 0x180fe2000001080c */
[-CC-:B------:R-:W-:Y:S01]  /*2e20*/  FFMA.FTZ R47, R47, R2.reuse, -R12.reuse ;  /* 0x000000022f2f7223 */ /* 0x180fe2000001080c */
[-CC-:B------:R-:W-:Y:S01]  /*2e30*/  FFMA.FTZ R61, R61, R2.reuse, -R12.reuse ;  /* 0x000000023d3d7223 */ /* 0x180fe2000001080c */
[-CC-:B------:R-:W-:Y:S01]  /*2e40*/  FFMA.FTZ R51, R51, R2.reuse, -R12.reuse ;  /* 0x0000000233337223 */ /* 0x180fe2000001080c */
[-CC-:B------:R-:W-:Y:S01]  /*2e50*/  FFMA.FTZ R65, R65, R2.reuse, -R12.reuse ;  /* 0x0000000241417223 */ /* 0x180fe2000001080c */
[-CC-:B------:R-:W-:Y:S01]  /*2e60*/  FFMA.FTZ R9, R9, R2.reuse, -R12.reuse ;  /* 0x0000000209097223 */ /* 0x180fe2000001080c */
[----:B------:R-:W-:Y:S01]  /*2e70*/  FFMA.FTZ R12, R69, R2, -R12 ;  /* 0x00000002450c7223 */ /* 0x000fe2000001080c */
[----:B------:R4:W5:Y:S01]  /*2e80*/  MUFU.EX2 R158, R29 ;  /* 0x0000001d009e7308 */ /* 0x0009620000000800 */
[----:B--2---:R-:W-:Y:S01]  /*2e90*/  FADD.FTZ R8, R11, R156 ;  /* 0x0000009c0b087221 */ /* 0x004fe20000010000 */
[----:B------:R-:W-:-:S02]  /*2ea0*/  F2FP.F16.F32.PACK_AB R156, R156, R11 ;  /* 0x0000000b9c9c723e */ /* 0x000fc400000000ff */
[----:B------:R-:W-:Y:S02]  /*2eb0*/  CS2R R68, SRZ ;  /* 0x0000000000447805 */ /* 0x000fe4000001ff00 */
[----:B------:R-:W-:Y:S02]  /*2ec0*/  F2FP.F16.F32.PACK_AB R143, R38, R103 ;  /* 0x00000067268f723e */ /* 0x000fe400000000ff */
[----:B------:R-:W2:Y:S01]  /*2ed0*/  MUFU.EX2 R15, R15 ;  /* 0x0000000f000f7308 */ /* 0x000ea20000000800 */
[----:B-1----:R-:W-:-:S04]  /*2ee0*/  @P4 IMAD.HI.U32 R25, R16, R25, RZ ;  /* 0x0000001910194227 */ /* 0x002fc800078e00ff */
[----:B---3--:R-:W-:Y:S01]  /*2ef0*/  FADD.FTZ R5, R13, R8 ;  /* 0x000000080d057221 */ /* 0x008fe20000010000 */
[----:B----4-:R-:W-:Y:S01]  /*2f00*/  IMAD.MOV.U32 R29, RZ, RZ, R16 ;  /* 0x000000ffff1d7224 */ /* 0x010fe200078e0010 */
[----:B0-----:R-:W-:Y:S01]  /*2f10*/  @P4 SHF.R.U32.HI R29, RZ, R46, R25 ;  /* 0x0000002eff1d4219 */ /* 0x001fe20000011619 */
[----:B------:R-:W-:Y:S01]  /*2f20*/  FADD.FTZ R25, R159, R42 ;  /* 0x0000002a9f197221 */ /* 0x000fe20000010000 */
[----:B------:R-:W0:Y:S01]  /*2f30*/  MUFU.EX2 R152, R33 ;  /* 0x0000002100987308 */ /* 0x000e220000000800 */
[C---:B-----5:R-:W-:Y:S01]  /*2f40*/  FADD.FTZ R0, R158.reuse, R5 ;  /* 0x000000059e007221 */ /* 0x060fe20000010000 */
[----:B------:R-:W-:Y:S01]  /*2f50*/  F2FP.F16.F32.PACK_AB R158, R158, R13 ;  /* 0x0000000d9e9e723e */ /* 0x000fe200000000ff */
[----:B------:R-:W-:Y:S01]  /*2f60*/  FADD.FTZ R8, R20, R25 ;  /* 0x0000001914087221 */ /* 0x000fe20000010000 */
[----:B------:R-:W-:Y:S01]  /*2f70*/  IMAD.IADD R44, R44, 0x1, R29 ;  /* 0x000000012c2c7824 */ /* 0x000fe200078e021d */
[----:B------:R-:W-:Y:S02]  /*2f80*/  F2FP.F16.F32.PACK_AB R159, R20, R159 ;  /* 0x0000009f149f723e */ /* 0x000fe400000000ff */
[----:B------:R-:W-:Y:S01]  /*2f90*/  FADD.FTZ R25, R79, R8 ;  /* 0x000000084f197221 */ /* 0x000fe20000010000 */
[----:B------:R-:W1:Y:S01]  /*2fa0*/  MUFU.EX2 R21, R21 ;  /* 0x0000001500157308 */ /* 0x000e620000000800 */
[----:B--2---:R-:W-:Y:S01]  /*2fb0*/  FADD.FTZ R5, R15, R0 ;  /* 0x000000000f057221 */ /* 0x004fe20000010000 */
[----:B------:R-:W-:-:S04]  /*2fc0*/  IMAD.HI R44, R44, 0x2aaaaaab, RZ ;  /* 0x2aaaaaab2c2c7827 */ /* 0x000fc800078e02ff */
[----:B------:R-:W-:Y:S01]  /*2fd0*/  FADD.FTZ R8, R24, R25 ;  /* 0x0000001918087221 */ /* 0x000fe20000010000 */
[----:B------:R-:W-:-:S03]  /*2fe0*/  CS2R R78, SRZ ;  /* 0x00000000004e7805 */ /* 0x000fc6000001ff00 */
[----:B------:R-:W-:Y:S01]  /*2ff0*/  FADD.FTZ R25, R83, R8 ;  /* 0x0000000853197221 */ /* 0x000fe20000010000 */
[----:B------:R-:W2:Y:S01]  /*3000*/  MUFU.EX2 R154, R37 ;  /* 0x00000025009a7308 */ /* 0x000ea20000000800 */
[----:B0-----:R-:W-:Y:S01]  /*3010*/  FADD.FTZ R0, R152, R5 ;  /* 0x0000000598007221 */ /* 0x001fe20000010000 */
[----:B------:R-:W-:Y:S01]  /*3020*/  SHF.R.U32.HI R29, RZ, 0x1f, R44 ;  /* 0x0000001fff1d7819 */ /* 0x000fe2000001162c */
[----:B------:R-:W-:Y:S01]  /*3030*/  FADD.FTZ R8, R26, R25 ;  /* 0x000000191a087221 */ /* 0x000fe20000010000 */
[----:B------:R-:W-:Y:S02]  /*3040*/  F2FP.F16.F32.PACK_AB R152, R152, R15 ;  /* 0x0000000f9898723e */ /* 0x000fe400000000ff */
[----:B------:R-:W-:Y:S02]  /*3050*/  CS2R R82, SRZ ;  /* 0x0000000000527805 */ /* 0x000fe4000001ff00 */
[----:B------:R-:W-:Y:S01]  /*3060*/  LEA.HI.SX32 R29, R44, R29, 0x1c ;  /* 0x0000001d2c1d7211 */ /* 0x000fe200078fe2ff */
[----:B------:R-:W-:Y:S01]  /*3070*/  FADD.FTZ R25, R87, R8 ;  /* 0x0000000857197221 */ /* 0x000fe20000010000 */
[----:B------:R-:W0:Y:S01]  /*3080*/  MUFU.EX2 R27, R27 ;  /* 0x0000001b001b7308 */ /* 0x000e220000000800 */
[----:B-1----:R-:W-:Y:S01]  /*3090*/  FADD.FTZ R5, R21, R0 ;  /* 0x0000000015057221 */ /* 0x002fe20000010000 */
[----:B------:R-:W-:Y:S01]  /*30a0*/  VIMNMX R13, RZ, R29, !PT ;  /* 0x0000001dff0d7248 */ /* 0x000fe20007fe0100 */
[----:B------:R-:W-:Y:S01]  /*30b0*/  FADD.FTZ R8, R28, R25 ;  /* 0x000000191c087221 */ /* 0x000fe20000010000 */
[----:B------:R-:W-:-:S02]  /*30c0*/  CS2R R86, SRZ ;  /* 0x0000000000567805 */ /* 0x000fc4000001ff00 */
[----:B------:R-:W-:Y:S02]  /*30d0*/  CS2R R28, SRZ ;  /* 0x00000000001c7805 */ /* 0x000fe4000001ff00 */
[----:B------:R-:W-:Y:S01]  /*30e0*/  ISETP.GE.AND P1, PT, R10, R13, PT ;  /* 0x0000000d0a00720c */ /* 0x000fe20003f26270 */
[----:B------:R-:W-:Y:S01]  /*30f0*/  FADD.FTZ R25, R91, R8 ;  /* 0x000000085b197221 */ /* 0x000fe20000010000 */
[----:B------:R-:W1:Y:S01]  /*3100*/  MUFU.EX2 R148, R41 ;  /* 0x0000002900947308 */ /* 0x000e620000000800 */
[C---:B--2---:R-:W-:Y:S01]  /*3110*/  FADD.FTZ R0, R154.reuse, R5 ;  /* 0x000000059a007221 */ /* 0x044fe20000010000 */
[----:B------:R-:W-:Y:S01]  /*3120*/  F2FP.F16.F32.PACK_AB R154, R154, R21 ;  /* 0x000000159a9a723e */ /* 0x000fe200000000ff */
[----:B------:R-:W-:-:S04]  /*3130*/  FADD.FTZ R8, R30, R25 ;  /* 0x000000191e087221 */ /* 0x000fc80000010000 */
[----:B------:R-:W-:Y:S01]  /*3140*/  FADD.FTZ R25, R95, R8 ;  /* 0x000000085f197221 */ /* 0x000fe20000010000 */
[----:B------:R-:W2:Y:S01]  /*3150*/  MUFU.EX2 R31, R31 ;  /* 0x0000001f001f7308 */ /* 0x000ea20000000800 */
[----:B0-----:R-:W-:Y:S02]  /*3160*/  FADD.FTZ R5, R27, R0 ;  /* 0x000000001b057221 */ /* 0x001fe40000010000 */
[----:B------:R-:W-:Y:S01]  /*3170*/  FADD.FTZ R8, R32, R25 ;  /* 0x0000001920087221 */ /* 0x000fe20000010000 */
[----:B------:R-:W-:-:S03]  /*3180*/  CS2R R32, SRZ ;  /* 0x0000000000207805 */ /* 0x000fc6000001ff00 */
[----:B------:R-:W-:Y:S01]  /*3190*/  FADD.FTZ R25, R99, R8 ;  /* 0x0000000863197221 */ /* 0x000fe20000010000 */
[----:B------:R0:W3:Y:S01]  /*31a0*/  MUFU.EX2 R150, R45 ;  /* 0x0000002d00967308 */ /* 0x0000e20000000800 */
[C---:B-1----:R-:W-:Y:S01]  /*31b0*/  FADD.FTZ R0, R148.reuse, R5 ;  /* 0x0000000594007221 */ /* 0x042fe20000010000 */
[----:B------:R-:W-:Y:S01]  /*31c0*/  F2FP.F16.F32.PACK_AB R148, R148, R27 ;  /* 0x0000001b9494723e */ /* 0x000fe200000000ff */
[----:B------:R-:W-:Y:S01]  /*31d0*/  FADD.FTZ R8, R34, R25 ;  /* 0x0000001922087221 */ /* 0x000fe20000010000 */
[----:B------:R-:W-:-:S03]  /*31e0*/  CS2R R26, SRZ ;  /* 0x00000000001a7805 */ /* 0x000fc6000001ff00 */
[----:B------:R-:W-:Y:S01]  /*31f0*/  FADD.FTZ R25, R101, R8 ;  /* 0x0000000865197221 */ /* 0x000fe20000010000 */
[----:B------:R-:W1:Y:S01]  /*3200*/  MUFU.EX2 R35, R35 ;  /* 0x0000002300237308 */ /* 0x000e620000000800 */
[----:B--2---:R-:W-:Y:S01]  /*3210*/  FADD.FTZ R5, R31, R0 ;  /* 0x000000001f057221 */ /* 0x004fe20000010000 */
[----:B0-----:R-:W-:Y:S01]  /*3220*/  CS2R R44, SRZ ;  /* 0x00000000002c7805 */ /* 0x001fe2000001ff00 */
[----:B------:R-:W-:Y:S01]  /*3230*/  FADD.FTZ R8, R36, R25 ;  /* 0x0000001924087221 */ /* 0x000fe20000010000 */
[----:B------:R-:W-:Y:S02]  /*3240*/  CS2R R36, SRZ ;  /* 0x0000000000247805 */ /* 0x000fe4000001ff00 */
[----:B------:R-:W-:Y:S01]  /*3250*/  CS2R R24, SRZ ;  /* 0x0000000000187805 */ /* 0x000fe2000001ff00 */
[----:B------:R-:W-:Y:S01]  /*3260*/  FADD.FTZ R11, R103, R8 ;  /* 0x00000008670b7221 */ /* 0x000fe20000010000 */
[----:B------:R0:W2:Y:S01]  /*3270*/  MUFU.EX2 R144, R49 ;  /* 0x0000003100907308 */ /* 0x0000a20000000800 */
[C---:B---3--:R-:W-:Y:S01]  /*3280*/  FADD.FTZ R0, R150.reuse, R5 ;  /* 0x0000000596007221 */ /* 0x048fe20000010000 */
[----:B------:R-:W-:Y:S01]  /*3290*/  F2FP.F16.F32.PACK_AB R150, R150, R31 ;  /* 0x0000001f9696723e */ /* 0x000fe200000000ff */
[----:B------:R-:W-:Y:S01]  /*32a0*/  FADD.FTZ R8, R38, R11 ;  /* 0x0000000b26087221 */ /* 0x000fe20000010000 */
[----:B------:R-:W-:-:S03]  /*32b0*/  CS2R R30, SRZ ;  /* 0x00000000001e7805 */ /* 0x000fc6000001ff00 */
[----:B------:R-:W-:Y:S01]  /*32c0*/  FADD.FTZ R11, R105, R8 ;  /* 0x00000008690b7221 */ /* 0x000fe20000010000 */
[----:B------:R-:W3:Y:S01]  /*32d0*/  MUFU.EX2 R39, R39 ;  /* 0x0000002700277308 */ /* 0x000ee20000000800 */
[----:B-1----:R-:W-:Y:S01]  /*32e0*/  FADD.FTZ R5, R35, R0 ;  /* 0x0000000023057221 */ /* 0x002fe20000010000 */
[----:B0-----:R-:W-:-:S06]  /*32f0*/  CS2R R48, SRZ ;  /* 0x0000000000307805 */ /* 0x001fcc000001ff00 */
[----:B------:R0:W1:Y:S01]  /*3300*/  MUFU.EX2 R146, R53 ;  /* 0x0000003500927308 */ /* 0x0000620000000800 */
[C---:B--2---:R-:W-:Y:S01]  /*3310*/  FADD.FTZ R0, R144.reuse, R5 ;  /* 0x0000000590007221 */ /* 0x044fe20000010000 */
[----:B------:R-:W-:Y:S02]  /*3320*/  F2FP.F16.F32.PACK_AB R144, R144, R35 ;  /* 0x000000239090723e */ /* 0x000fe400000000ff */
[----:B------:R-:W-:-:S04]  /*3330*/  CS2R R34, SRZ ;  /* 0x0000000000227805 */ /* 0x000fc8000001ff00 */
[----:B------:R-:W2:Y:S01]  /*3340*/  MUFU.EX2 R43, R43 ;  /* 0x0000002b002b7308 */ /* 0x000ea20000000800 */
[----:B---3--:R-:W-:Y:S01]  /*3350*/  FADD.FTZ R5, R39, R0 ;  /* 0x0000000027057221 */ /* 0x008fe20000010000 */
[----:B0-----:R-:W-:-:S06]  /*3360*/  CS2R R52, SRZ ;  /* 0x0000000000347805 */ /* 0x001fcc000001ff00 */
[----:B------:R0:W3:Y:S01]  /*3370*/  MUFU.EX2 R140, R57 ;  /* 0x00000039008c7308 */ /* 0x0000e20000000800 */
[C---:B-1----:R-:W-:Y:S01]  /*3380*/  FADD.FTZ R0, R146.reuse, R5 ;  /* 0x0000000592007221 */ /* 0x042fe20000010000 */
[----:B------:R-:W-:Y:S02]  /*3390*/  F2FP.F16.F32.PACK_AB R146, R146, R39 ;  /* 0x000000279292723e */ /* 0x000fe400000000ff */
[----:B------:R-:W-:-:S04]  /*33a0*/  CS2R R38, SRZ ;  /* 0x0000000000267805 */ /* 0x000fc8000001ff00 */
[----:B------:R-:W1:Y:S01]  /*33b0*/  MUFU.EX2 R47, R47 ;  /* 0x0000002f002f7308 */ /* 0x000e620000000800 */
[----:B--2---:R-:W-:Y:S01]  /*33c0*/  FADD.FTZ R5, R43, R0 ;  /* 0x000000002b057221 */ /* 0x004fe20000010000 */
[----:B0-----:R-:W-:-:S06]  /*33d0*/  CS2R R56, SRZ ;  /* 0x0000000000387805 */ /* 0x001fcc000001ff00 */
[----:B------:R0:W2:Y:S01]  /*33e0*/  MUFU.EX2 R142, R61 ;  /* 0x0000003d008e7308 */ /* 0x0000a20000000800 */
[C---:B---3--:R-:W-:Y:S01]  /*33f0*/  FADD.FTZ R0, R140.reuse, R5 ;  /* 0x000000058c007221 */ /* 0x048fe20000010000 */
[----:B------:R-:W-:Y:S02]  /*3400*/  F2FP.F16.F32.PACK_AB R140, R140, R43 ;  /* 0x0000002b8c8c723e */ /* 0x000fe400000000ff */
[----:B------:R-:W-:-:S04]  /*3410*/  CS2R R42, SRZ ;  /* 0x00000000002a7805 */ /* 0x000fc8000001ff00 */
[----:B------:R-:W3:Y:S01]  /*3420*/  MUFU.EX2 R51, R51 ;  /* 0x0000003300337308 */ /* 0x000ee20000000800 */
[----:B-1----:R-:W-:Y:S01]  /*3430*/  FADD.FTZ R5, R47, R0 ;  /* 0x000000002f057221 */ /* 0x002fe20000010000 */
[----:B0-----:R-:W-:-:S06]  /*3440*/  CS2R R60, SRZ ;  /* 0x00000000003c7805 */ /* 0x001fcc000001ff00 */
[----:B------:R0:W1:Y:S01]  /*3450*/  MUFU.EX2 R136, R65 ;  /* 0x0000004100887308 */ /* 0x0000620000000800 */
[C---:B--2---:R-:W-:Y:S01]  /*3460*/  FADD.FTZ R0, R142.reuse, R5 ;  /* 0x000000058e007221 */ /* 0x044fe20000010000 */
[----:B------:R-:W-:Y:S02]  /*3470*/  F2FP.F16.F32.PACK_AB R142, R142, R47 ;  /* 0x0000002f8e8e723e */ /* 0x000fe400000000ff */
[----:B------:R-:W-:-:S04]  /*3480*/  CS2R R46, SRZ ;  /* 0x00000000002e7805 */ /* 0x000fc8000001ff00 */
[----:B------:R2:W4:Y:S01]  /*3490*/  MUFU.EX2 R40, R67 ;  /* 0x0000004300287308 */ /* 0x0005220000000800 */
[----:B---3--:R-:W-:Y:S01]  /*34a0*/  FADD.FTZ R5, R51, R0 ;  /* 0x0000000033057221 */ /* 0x008fe20000010000 */
[----:B0-----:R-:W-:-:S06]  /*34b0*/  CS2R R64, SRZ ;  /* 0x0000000000407805 */ /* 0x001fcc000001ff00 */
[----:B------:R-:W0:Y:S01]  /*34c0*/  MUFU.EX2 R9, R9 ;  /* 0x0000000900097308 */ /* 0x000e220000000800 */
[C---:B-1----:R-:W-:Y:S01]  /*34d0*/  FADD.FTZ R0, R136.reuse, R5 ;  /* 0x0000000588007221 */ /* 0x042fe20000010000 */
[----:B------:R-:W-:Y:S02]  /*34e0*/  F2FP.F16.F32.PACK_AB R136, R136, R51 ;  /* 0x000000338888723e */ /* 0x000fe400000000ff */
[----:B--2---:R-:W-:Y:S02]  /*34f0*/  CS2R R66, SRZ ;  /* 0x0000000000427805 */ /* 0x004fe4000001ff00 */
[----:B------:R-:W-:Y:S02]  /*3500*/  CS2R R50, SRZ ;  /* 0x0000000000327805 */ /* 0x000fe4000001ff00 */
[----:B------:R-:W1:Y:S01]  /*3510*/  MUFU.EX2 R107, R107 ;  /* 0x0000006b006b7308 */ /* 0x000e620000000800 */
[C---:B----4-:R-:W-:Y:S01]  /*3520*/  FADD.FTZ R8, R40.reuse, R11 ;  /* 0x0000000b28087221 */ /* 0x050fe20000010000 */
[----:B------:R-:W-:-:S02]  /*3530*/  F2FP.F16.F32.PACK_AB R137, R40, R105 ;  /* 0x000000692889723e */ /* 0x000fc400000000ff */
[----:B------:R-:W-:-:S04]  /*3540*/  CS2R R40, SRZ ;  /* 0x0000000000287805 */ /* 0x000fc8000001ff00 */
[----:B------:R-:W2:Y:S01]  /*3550*/  MUFU.EX2 R12, R12 ;  /* 0x0000000c000c7308 */ /* 0x000ea20000000800 */
[----:B0-----:R-:W-:Y:S01]  /*3560*/  FADD.FTZ R5, R9, R0 ;  /* 0x0000000009057221 */ /* 0x001fe20000010000 */
[----:B------:R-:W-:-:S06]  /*3570*/  IMAD.MOV.U32 R0, RZ, RZ, 0x3f800000 ;  /* 0x3f800000ff007424 */ /* 0x000fcc00078e00ff */
[----:B------:R-:W0:Y:S01]  /*3580*/  MUFU.EX2 R14, R14 ;  /* 0x0000000e000e7308 */ /* 0x000e220000000800 */
[----:B-1----:R-:W-:Y:S01]  /*3590*/  FADD.FTZ R11, R107, R8 ;  /* 0x000000086b0b7221 */ /* 0x002fe20000010000 */
[C---:B--2---:R-:W-:Y:S01]  /*35a0*/  FADD.FTZ R8, R12.reuse, R5 ;  /* 0x000000050c087221 */ /* 0x044fe20000010000 */
[----:B------:R-:W-:Y:S02]  /*35b0*/  F2FP.F16.F32.PACK_AB R138, R12, R9 ;  /* 0x000000090c8a723e */ /* 0x000fe400000000ff */
[----:B------:R-:W-:Y:S01]  /*35c0*/  MOV R9, 0x3f800000 ;  /* 0x3f80000000097802 */ /* 0x000fe20000000f00 */
[C---:B0-----:R-:W-:Y:S01]  /*35d0*/  FADD.FTZ R5, R14.reuse, R11 ;  /* 0x0000000b0e057221 */ /* 0x041fe20000010000 */
[----:B------:R-:W-:Y:S01]  /*35e0*/  F2FP.F16.F32.PACK_AB R139, R14, R107 ;  /* 0x0000006b0e8b723e */ /* 0x000fe200000000ff */
[----:B------:R-:W-:Y:S06]  /*35f0*/  @!P1 BRA `(.L_x_2202) ;  /* 0x0000002000e89947 */ /* 0x000fec0003800000 */
[----:B------:R-:W-:Y:S01]  /*3600*/  IMAD.MOV.U32 R12, RZ, RZ, R3 ;  /* 0x000000ffff0c7224 */ /* 0x000fe200078e0003 */
[----:B------:R-:W-:Y:S01]  /*3610*/  UMOV UR7, UR60 ;  /* 0x0000003c00077c82 */ /* 0x000fe20008000000 */
[----:B------:R-:W-:Y:S01]  /*3620*/  IMAD.MOV.U32 R11, RZ, RZ, R4 ;  /* 0x000000ffff0b7224 */ /* 0x000fe200078e0004 */
[----:B------:R-:W-:Y:S01]  /*3630*/  UMOV UR4, UR38 ;  /* 0x0000002600047c82 */ /* 0x000fe20008000000 */
[----:B------:R-:W-:Y:S01]  /*3640*/  IMAD.MOV.U32 R0, RZ, RZ, 0x3f800000 ;  /* 0x3f800000ff007424 */ /* 0x000fe200078e00ff */
[----:B------:R-:W-:Y:S01]  /*3650*/  ULDC UR58, c[0x0][0x288] ;  /* 0x0000a200003a7ab9 */ /* 0x000fe20000000800 */
[----:B------:R-:W-:-:S07]  /*3660*/  IMAD.MOV.U32 R87, RZ, RZ, RZ ;  /* 0x000000ffff577224 */ /* 0x000fce00078e00ff */
.L_x_2213:
[----:B------:R-:W-:-:S04]  /*3670*/  UISETP.NE.AND UP0, UPT, UR4, 0x1, UPT ;  /* 0x000000010400788c */ /* 0x000fc8000bf05270 */
[----:B------:R-:W-:-:S04]  /*3680*/  USEL UR60, URZ, 0x1, UP0 ;  /* 0x000000013f3c7887 */ /* 0x000fc80008000000 */
[----:B------:R-:W-:Y:S01]  /*3690*/  ULOP3.LUT UR60, UR7, UR60, URZ, 0x3c, !UPT ;  /* 0x0000003c073c7292 */ /* 0x000fe2000f8e3c3f */
[----:B------:R-:W-:Y:S11]  /*36a0*/  @!P0 BRA `(.L_x_2203) ;  /* 0x0000000000048947 */ /* 0x000ff60003800000 */
[----:B------:R-:W-:Y:S01]  /*36b0*/  BPT.TRAP 0x1 ;  /* 0x000000040000795c */ /* 0x000fe20000300000 */
.L_x_2203:
        /* <DEDUP_REMOVED lines=9> */
.L_x_2204:
[----:B-1----:R-:W-:Y:S05]  /*3750*/  @P1 BRA `(.L_x_2205) ;  /* 0x0000000000081947 */ /* 0x002fea0003800000 */
[----:B------:R-:W1:Y:S02]  /*3760*/  SYNCS.PHASECHK.TRANS64.TRYWAIT P1, [UR6+0x2a830], R2 ;  /* 0x02a83002ff0075a7 */ /* 0x000e640008020146 */
[----:B-1----:R-:W-:Y:S05]  /*3770*/  @!P1 BRA `(.L_x_2206) ;  /* 0x000000a800709947 */ /* 0x002fea0003800000 */
.L_x_2205:
        /* <DEDUP_REMOVED lines=39> */
[----:B------:R-:W-:Y:S01]  /*39f0*/  UMOV UR52, UR56 ;  /* 0x0000003800347c82 */ /* 0x000fe20008000000 */
[----:B------:R-:W-:Y:S01]  /*3a00*/  UMOV UR53, UR57 ;  /* 0x0000003900357c82 */ /* 0x000fe20008000000 */
        /* <DEDUP_REMOVED lines=90> */
.L_x_2207:
[----:B------:R-:W-:Y:S01]  /*3fb0*/  ULEA UR5, UR4, UR39, 0x3 ;  /* 0x0000002704057291 */ /* 0x000fe2000f8e183f */
[----:B------:R-:W-:-:S05]  /*3fc0*/  IMAD.U32 R0, RZ, RZ, UR7 ;  /* 0x00000007ff007e24 */ /* 0x000fca000f8e00ff */
[----:B------:R-:W-:-:S04]  /*3fd0*/  SHF.L.U32 R0, R0, 0x1f, RZ ;  /* 0x0000001f00007819 */ /* 0x000fc800000006ff */
[----:B------:R2:W3:Y:S01]  /*3fe0*/  SYNCS.PHASECHK.TRANS64.TRYWAIT P1, [UR5+0x2a850], R0 ;  /* 0x02a85000ff0075a7 */ /* 0x0004e20008020145 */
[----:B------:R-:W-:Y:S05]  /*3ff0*/  @!P0 BRA `(.L_x_2208) ;  /* 0x0000000000048947 */ /* 0x000fea0003800000 */
[----:B------:R-:W-:Y:S01]  /*4000*/  BPT.TRAP 0x1 ;  /* 0x000000040000795c */ /* 0x000fe20000300000 */
.L_x_2208:
[----:B---3--:R-:W-:Y:S05]  /*4010*/  @P1 BRA `(.L_x_2209) ;  /* 0x0000000000081947 */ /* 0x008fea0003800000 */
[----:B------:R-:W3:Y:S02]  /*4020*/  SYNCS.PHASECHK.TRANS64.TRYWAIT P1, [UR5+0x2a850], R0 ;  /* 0x02a85000ff0075a7 */ /* 0x000ee40008020145 */
[----:B---3--:R-:W-:Y:S05]  /*4030*/  @!P1 BRA `(.L_x_2210) ;  /* 0x000000a000589947 */ /* 0x008fea0003800000 */
.L_x_2209:
        /* <DEDUP_REMOVED lines=38> */
.L_x_2211:
[----:B------:R-:W-:Y:S01]  /*42a0*/  ISETP.NE.AND P1, PT, R171, 0x1, PT ;  /* 0x00000001ab00780c */ /* 0x000fe20003f25270 */
[----:B------:R-:W3:Y:S01]  /*42b0*/  LDC R4, c[0x0][0x2f0] ;  /* 0x0000bc00ff047b82 */ /* 0x000ee20000000800 */
[----:B-12---:R-:W-:Y:S01]  /*42c0*/  IADD3 R0, R19, R16, RZ ;  /* 0x0000001013007210 */ /* 0x006fe20007ffe0ff */
[----:B------:R-:W-:Y:S01]  /*42d0*/  UIADD3 UR6, UR6, 0x2a840, URZ ;  /* 0x0002a84006067890 */ /* 0x000fe2000fffe03f */
[----:B------:R-:W-:-:S09]  /*42e0*/  R2UR UR4, R170 ;  /* 0x00000000aa0472ca */ /* 0x000fd200000e0000 */
[----:B------:R-:W0:Y:S08]  /*42f0*/  @P1 LDC R3, c[0x0][0x44c] ;  /* 0x00011300ff031b82 */ /* 0x000e300000000800 */
[----:B------:R-:W1:Y:S01]  /*4300*/  @P1 LDC R9, c[0x0][0x450] ;  /* 0x00011400ff091b82 */ /* 0x000e620000000800 */
[----:B0-----:R-:W-:-:S04]  /*4310*/  @P1 IMAD.HI.U32 R2, R0, R3, RZ ;  /* 0x0000000300021227 */ /* 0x001fc800078e00ff */
[----:B------:R-:W-:Y:S01]  /*4320*/  IMAD.MOV.U32 R3, RZ, RZ, -0x60 ;  /* 0xffffffa0ff037424 */ /* 0x000fe200078e00ff */
[----:B-1----:R-:W-:-:S03]  /*4330*/  @P1 SHF.R.U32.HI R0, RZ, R9, R2 ;  /* 0x00000009ff001219 */ /* 0x002fc60000011602 */
[----:B------:R-:W-:Y:S02]  /*4340*/  IMAD R3, R10, R3, 0x1 ;  /* 0x000000010a037424 */ /* 0x000fe400078e0203 */
[----:B------:R-:W0:Y:S02]  /*4350*/  SHFL.IDX PT, R9, R0, RZ, 0x1c1f ;  /* 0x001c1fff00097589 */ /* 0x000e2400000e0000 */
[----:B------:R-:W-:Y:S02]  /*4360*/  IMAD R3, R18, -0x2, R3 ;  /* 0xfffffffe12037824 */ /* 0x000fe400078e0203 */
[----:B------:R-:W1:Y:S02]  /*4370*/  SHFL.IDX PT, R143, R0, 0x1, 0x1c1f ;  /* 0x003c1f00008f7f89 */ /* 0x000e6400000e0000 */
[----:B---3--:R-:W-:Y:S01]  /*4380*/  IMAD R4, R4, UR4, R3 ;  /* 0x0000000404047c24 */ /* 0x008fe2000f8e0203 */
[----:B------:R-:W2:Y:S04]  /*4390*/  S2UR UR4, SR_CgaCtaId ;  /* 0x00000000000479c3 */ /* 0x000ea80000008800 */
[----:B0-----:R-:W-:-:S04]  /*43a0*/  IADD3 R2, R9, -UR58, R4 ;  /* 0x8000003a09027c10 */ /* 0x001fc8000fffe004 */
[C---:B------:R-:W-:Y:S02]  /*43b0*/  ISETP.GT.AND P1, PT, R2.reuse, RZ, PT ;  /* 0x000000ff0200720c */ /* 0x040fe40003f24270 */
[----:B------:R-:W-:Y:S01]  /*43c0*/  ISETP.GT.AND P2, PT, R2, 0x1, PT ;  /* 0x000000010200780c */ /* 0x000fe20003f44270 */
[----:B--2---:R-:W-:Y:S01]  /*43d0*/  UPRMT UR6, UR4, 0x654, UR6 ;  /* 0x0000065404067896 */ /* 0x004fe20008000006 */
[----:B------:R-:W-:Y:S02]  /*43e0*/  FSEL R151, R88, -INF , P1 ;  /* 0xff80000058977808 */ /* 0x000fe40000800000 */
[----:B------:R-:W-:Y:S02]  /*43f0*/  ISETP.GT.AND P1, PT, R2, 0x8, PT ;  /* 0x000000080200780c */ /* 0x000fe40003f24270 */
[----:B------:R-:W-:Y:S02]  /*4400*/  FSEL R153, R89, -INF , P2 ;  /* 0xff80000059997808 */ /* 0x000fe40001000000 */
[----:B------:R-:W-:-:S02]  /*4410*/  FMNMX.FTZ R14, R151, R11, !PT ;  /* 0x0000000b970e7209 */ /* 0x000fc40007810000 */
[----:B------:R-:W-:Y:S01]  /*4420*/  ISETP.GT.AND P2, PT, R2, 0x9, PT ;  /* 0x000000090200780c */ /* 0x000fe20003f44270 */
[----:B------:R-:W-:Y:S01]  /*4430*/  SYNCS.ARRIVE.TRANS64.RED.A1T0 RZ, [UR6], RZ ;  /* 0x000000ffffff79a7 */ /* 0x000fe20008100406 */
        /* <DEDUP_REMOVED lines=60> */
[----:B------:R-:W-:Y:S01]  /*4800*/  FSEL R137, R132, -INF , P1 ;  /* 0xff80000084897808 */ /* 0x000fe20000800000 */
[----:B------:R-:W0:Y:S01]  /*4810*/  LDC R2, c[0x0][0x988] ;  /* 0x00026200ff027b82 */ /* 0x000e220000000800 */
[----:B------:R-:W-:Y:S02]  /*4820*/  FMNMX.FTZ R14, R129, R14, !PT ;  /* 0x0000000e810e7209 */ /* 0x000fe40007810000 */
[----:B------:R-:W-:Y:S02]  /*4830*/  FSEL R133, R133, -INF , P2 ;  /* 0xff80000085857808 */ /* 0x000fe40001000000 */
[----:B------:R-:W-:-:S04]  /*4840*/  FMNMX.FTZ R14, R137, R14, !PT ;  /* 0x0000000e890e7209 */ /* 0x000fc80007810000 */
[----:B------:R-:W-:Y:S02]  /*4850*/  FMNMX.FTZ R20, R133, R14, !PT ;  /* 0x0000000e85147209 */ /* 0x000fe40007810000 */
[----:B-1----:R-:W-:-:S03]  /*4860*/  IADD3 R14, R143, -UR58, R4 ;  /* 0x8000003a8f0e7c10 */ /* 0x002fc6000fffe004 */
[----:B------:R-:W1:Y:S01]  /*4870*/  SHFL.BFLY PT, R145, R20, 0x2, 0x1f ;  /* 0x0c401f0014917f89 */ /* 0x000e6200000e0000 */
[C---:B------:R-:W-:Y:S02]  /*4880*/  ISETP.GT.AND P1, PT, R14.reuse, RZ, PT ;  /* 0x000000ff0e00720c */ /* 0x040fe40003f24270 */
[----:B------:R-:W-:Y:S02]  /*4890*/  ISETP.GT.AND P2, PT, R14, 0x1, PT ;  /* 0x000000010e00780c */ /* 0x000fe40003f44270 */
[----:B------:R-:W-:Y:S02]  /*48a0*/  FSEL R143, R90, -INF , P1 ;  /* 0xff8000005a8f7808 */ /* 0x000fe40000800000 */
[C---:B------:R-:W-:Y:S02]  /*48b0*/  ISETP.GT.AND P3, PT, R14.reuse, 0x8, PT ;  /* 0x000000080e00780c */ /* 0x040fe40003f64270 */
[----:B------:R-:W-:Y:S02]  /*48c0*/  FMNMX.FTZ R0, R143, R12, !PT ;  /* 0x0000000c8f007209 */ /* 0x000fe40007810000 */
[----:B------:R-:W-:-:S02]  /*48d0*/  ISETP.GT.AND P4, PT, R14, 0x9, PT ;  /* 0x000000090e00780c */ /* 0x000fc40003f84270 */
[----:B------:R-:W-:Y:S02]  /*48e0*/  FSEL R147, R94, -INF , P3 ;  /* 0xff8000005e937808 */ /* 0x000fe40001800000 */
[----:B------:R-:W-:Y:S02]  /*48f0*/  FSEL R95, R95, -INF , P4 ;  /* 0xff8000005f5f7808 */ /* 0x000fe40002000000 */
[----:B------:R-:W-:-:S04]  /*4900*/  ISETP.GT.AND P3, PT, R14, 0x11, PT ;  /* 0x000000110e00780c */ /* 0x000fc80003f64270 */
[----:B------:R-:W-:Y:S02]  /*4910*/  FSEL R99, R99, -INF , P3 ;  /* 0xff80000063637808 */ /* 0x000fe40001800000 */
[----:B------:R-:W-:Y:S02]  /*4920*/  ISETP.GT.AND P3, PT, R14, 0x19, PT ;  /* 0x000000190e00780c */ /* 0x000fe40003f64270 */
[----:B-1----:R-:W-:-:S05]  /*4930*/  FMNMX.FTZ R88, R20, R145, !PT ;  /* 0x0000009114587209 */ /* 0x002fca0007810000 */
[----:B------:R-:W1:Y:S02]  /*4940*/  SHFL.BFLY PT, R145, R88, 0x1, 0x1f ;  /* 0x0c201f0058917f89 */ /* 0x000e6400000e0000 */
[----:B-1----:R-:W-:Y:S02]  /*4950*/  FMNMX.FTZ R4, R88, R145, !PT ;  /* 0x0000009158047209 */ /* 0x002fe40007810000 */
[----:B------:R-:W-:Y:S02]  /*4960*/  FSEL R145, R91, -INF , P2 ;  /* 0xff8000005b917808 */ /* 0x000fe40001000000 */
[----:B------:R-:W-:Y:S01]  /*4970*/  ISETP.GT.AND P2, PT, R14, 0x10, PT ;  /* 0x000000100e00780c */ /* 0x000fe20003f44270 */
[C---:B0-----:R-:W-:Y:S01]  /*4980*/  FMUL.FTZ R88, R4.reuse, R2 ;  /* 0x0000000204587220 */ /* 0x041fe20000410000 */
[----:B------:R-:W-:Y:S02]  /*4990*/  FMNMX.FTZ R20, R145, R0, !PT ;  /* 0x0000000091147209 */ /* 0x000fe40007810000 */
[----:B------:R-:W-:-:S02]  /*49a0*/  FSETP.NEU.FTZ.AND P1, PT, R4, -INF , PT ;  /* 0xff8000000400780b */ /* 0x000fc40003f3d000 */
[----:B------:R-:W-:Y:S02]  /*49b0*/  FMNMX.FTZ R20, R147, R20, !PT ;  /* 0x0000001493147209 */ /* 0x000fe40007810000 */
[----:B------:R-:W-:Y:S02]  /*49c0*/  FSEL R149, R98, -INF , P2 ;  /* 0xff80000062957808 */ /* 0x000fe40001000000 */
[----:B------:R-:W-:Y:S02]  /*49d0*/  FMNMX.FTZ R20, R95, R20, !PT ;  /* 0x000000145f147209 */ /* 0x000fe40007810000 */
[----:B------:R-:W-:Y:S02]  /*49e0*/  FSEL R0, R88, RZ, P1 ;  /* 0x000000ff58007208 */ /* 0x000fe40000800000 */
[----:B------:R-:W-:Y:S02]  /*49f0*/  ISETP.GT.AND P2, PT, R14, 0x18, PT ;  /* 0x000000180e00780c */ /* 0x000fe40003f44270 */
[----:B------:R-:W-:Y:S01]  /*4a00*/  FMNMX.FTZ R20, R149, R20, !PT ;  /* 0x0000001495147209 */ /* 0x000fe20007810000 */
[-CC-:B------:R-:W-:Y:S01]  /*4a10*/  FFMA.FTZ R156, R151, R2.reuse, -R0.reuse ;  /* 0x00000002979c7223 */ /* 0x180fe20000010800 */
[----:B------:R-:W-:Y:S01]  /*4a20*/  FSEL R151, R102, -INF , P2 ;  /* 0xff80000066977808 */ /* 0x000fe20001000000 */
[--C-:B------:R-:W-:Y:S01]  /*4a30*/  FFMA.FTZ R91, R153, R2, -R0.reuse ;  /* 0x00000002995b7223 */ /* 0x100fe20000010800 */
[----:B------:R-:W-:Y:S01]  /*4a40*/  FMNMX.FTZ R20, R99, R20, !PT ;  /* 0x0000001463147209 */ /* 0x000fe20007810000 */
[-CC-:B------:R-:W-:Y:S01]  /*4a50*/  FFMA.FTZ R158, R157, R2.reuse, -R0.reuse ;  /* 0x000000029d9e7223 */ /* 0x180fe20000010800 */
[C---:B------:R-:W-:Y:S01]  /*4a60*/  ISETP.GT.AND P2, PT, R14.reuse, 0x20, PT ;  /* 0x000000200e00780c */ /* 0x040fe20003f44270 */
[-CC-:B------:R-:W-:Y:S01]  /*4a70*/  FFMA.FTZ R88, R141, R2.reuse, -R0.reuse ;  /* 0x000000028d587223 */ /* 0x180fe20000010800 */
[----:B------:R-:W-:Y:S01]  /*4a80*/  FSEL R153, R103, -INF , P3 ;  /* 0xff80000067997808 */ /* 0x000fe20001800000 */
[--C-:B------:R-:W-:Y:S01]  /*4a90*/  FFMA.FTZ R103, R175, R2, -R0.reuse ;  /* 0x00000002af677223 */ /* 0x100fe20000010800 */
[----:B------:R-:W-:Y:S01]  /*4aa0*/  FMNMX.FTZ R20, R151, R20, !PT ;  /* 0x0000001497147209 */ /* 0x000fe20007810000 */
[-CC-:B------:R-:W-:Y:S01]  /*4ab0*/  FFMA.FTZ R152, R177, R2.reuse, -R0.reuse ;  /* 0x00000002b1987223 */ /* 0x180fe20000010800 */
[----:B------:R-:W-:Y:S01]  /*4ac0*/  ISETP.GT.AND P3, PT, R14, 0x21, PT ;  /* 0x000000210e00780c */ /* 0x000fe20003f64270 */
        /* <DEDUP_REMOVED lines=38> */
[----:B------:R-:W-:Y:S02]  /*4d30*/  FMNMX.FTZ R20, R115, R20, !PT ;  /* 0x0000001473147209 */ /* 0x000fe40007810000 */
[C---:B------:R-:W-:Y:S02]  /*4d40*/  ISETP.GT.AND P2, PT, R14.reuse, 0x40, PT ;  /* 0x000000400e00780c */ /* 0x040fe40003f44270 */
[----:B------:R-:W-:Y:S01]  /*4d50*/  FSEL R141, R119, -INF , P3 ;  /* 0xff800000778d7808 */ /* 0x000fe20001800000 */
[----:B------:R-:W-:Y:S01]  /*4d60*/  MUFU.EX2 R91, R91 ;  /* 0x0000005b005b7308 */ /* 0x000fe20000000800 */
[----:B------:R-:W-:Y:S02]  /*4d70*/  FMNMX.FTZ R20, R175, R20, !PT ;  /* 0x00000014af147209 */ /* 0x000fe40007810000 */
[----:B------:R-:W-:Y:S02]  /*4d80*/  ISETP.GT.AND P3, PT, R14, 0x41, PT ;  /* 0x000000410e00780c */ /* 0x000fe40003f64270 */
[----:B------:R-:W-:-:S02]  /*4d90*/  FSEL R177, R122, -INF , P2 ;  /* 0xff8000007ab17808 */ /* 0x000fc40001000000 */
[----:B------:R-:W-:Y:S01]  /*4da0*/  FMNMX.FTZ R20, R141, R20, !PT ;  /* 0x000000148d147209 */ /* 0x000fe20007810000 */
[----:B------:R-:W-:Y:S01]  /*4db0*/  MUFU.EX2 R158, R158 ;  /* 0x0000009e009e7308 */ /* 0x000fe20000000800 */
[C---:B------:R-:W-:Y:S02]  /*4dc0*/  ISETP.GT.AND P2, PT, R14.reuse, 0x48, PT ;  /* 0x000000480e00780c */ /* 0x040fe40003f44270 */
[----:B------:R-:W-:Y:S02]  /*4dd0*/  FSEL R123, R123, -INF , P3 ;  /* 0xff8000007b7b7808 */ /* 0x000fe40001800000 */
[----:B------:R-:W-:Y:S02]  /*4de0*/  FMNMX.FTZ R20, R177, R20, !PT ;  /* 0x00000014b1147209 */ /* 0x000fe40007810000 */
[----:B------:R-:W-:Y:S01]  /*4df0*/  ISETP.GT.AND P3, PT, R14, 0x49, PT ;  /* 0x000000490e00780c */ /* 0x000fe20003f64270 */
[----:B------:R0:W-:Y:S01]  /*4e00*/  MUFU.EX2 R119, R88 ;  /* 0x0000005800777308 */ /* 0x0001e20000000800 */
        /* <DEDUP_REMOVED lines=14> */
[----:B------:R-:W-:Y:S01]  /*4ef0*/  MUFU.EX2 R154, R154 ;  /* 0x0000009a009a7308 */ /* 0x000fe20000000800 */
[----:B------:R-:W-:-:S02]  /*4f00*/  FSEL R181, R134, -INF , P2 ;  /* 0xff80000086b57808 */ /* 0x000fc40001000000 */
[----:B------:R-:W-:Y:S02]  /*4f10*/  FMNMX.FTZ R20, R131, R20, !PT ;  /* 0x0000001483147209 */ /* 0x000fe40007810000 */
[----:B------:R-:W-:Y:S02]  /*4f20*/  FSEL R135, R135, -INF , P3 ;  /* 0xff80000087877808 */ /* 0x000fe40001800000 */
[----:B------:R-:W-:Y:S01]  /*4f30*/  FMNMX.FTZ R20, R181, R20, !PT ;  /* 0x00000014b5147209 */ /* 0x000fe20007810000 */
[----:B------:R-:W-:Y:S01]  /*4f40*/  MUFU.EX2 R101, R101 ;  /* 0x0000006500657308 */ /* 0x000fe20000000800 */
[----:B------:R-:W-:Y:S02]  /*4f50*/  FSEL R0, R4, RZ, P1 ;  /* 0x000000ff04007208 */ /* 0x000fe40000800000 */
[----:B------:R-:W-:-:S05]  /*4f60*/  FMNMX.FTZ R20, R135, R20, !PT ;  /* 0x0000001487147209 */ /* 0x000fca0007810000 */
[----:B------:R-:W1:Y:S01]  /*4f70*/  SHFL.BFLY PT, R3, R20, 0x2, 0x1f ;  /* 0x0c401f0014037f89 */ /* 0x000e6200000e0000 */
        /* <DEDUP_REMOVED lines=10> */
[----:B------:R-:W-:-:S03]  /*5020*/  FADD.FTZ R9, -R0, R11 ;  /* 0x0000000b00097221 */ /* 0x000fc60000010100 */
[C---:B------:R-:W-:Y:S01]  /*5030*/  FSETP.NEU.FTZ.AND P2, PT, R3.reuse, -INF , PT ;  /* 0xff8000000300780b */ /* 0x040fe20003f5d000 */
[-C--:B------:R-:W-:Y:S01]  /*5040*/  FMUL.FTZ R92, R3, R2.reuse ;  /* 0x00000002035c7220 */ /* 0x080fe20000410000 */
[----:B------:R-:W-:Y:S01]  /*5050*/  FMUL.FTZ R9, R9, R2 ;  /* 0x0000000209097220 */ /* 0x000fe20000410000 */
[----:B------:R-:W-:Y:S01]  /*5060*/  MUFU.EX2 R15, R15 ;  /* 0x0000000f000f7308 */ /* 0x000fe20000000800 */
[----:B------:R-:W-:Y:S02]  /*5070*/  FSEL R11, R3, RZ, P2 ;  /* 0x000000ff030b7208 */ /* 0x000fe40001000000 */
[----:B------:R-:W-:-:S03]  /*5080*/  FSEL R92, R92, RZ, P2 ;  /* 0x000000ff5c5c7208 */ /* 0x000fc60001000000 */
[----:B------:R-:W-:Y:S02]  /*5090*/  FADD.FTZ R11, -R11, R12 ;  /* 0x0000000c0b0b7221 */ /* 0x000fe40000010100 */
[-CC-:B------:R-:W-:Y:S01]  /*50a0*/  FFMA.FTZ R117, R143, R2.reuse, -R92.reuse ;  /* 0x000000028f757223 */ /* 0x180fe2000001085c */
[-CC-:B------:R-:W-:Y:S01]  /*50b0*/  FFMA.FTZ R14, R145, R2.reuse, -R92.reuse ;  /* 0x00000002910e7223 */ /* 0x180fe2000001085c */
[-C--:B------:R-:W-:Y:S01]  /*50c0*/  FMUL.FTZ R11, R11, R2.reuse ;  /* 0x000000020b0b7220 */ /* 0x080fe20000410000 */
[----:B------:R-:W1:Y:S01]  /*50d0*/  MUFU.EX2 R9, R9 ;  /* 0x0000000900097308 */ /* 0x000e620000000800 */
[-CC-:B------:R-:W-:Y:S01]  /*50e0*/  FFMA.FTZ R20, R147, R2.reuse, -R92.reuse ;  /* 0x0000000293147223 */ /* 0x180fe2000001085c */
[-CC-:B------:R-:W-:Y:S01]  /*50f0*/  FFMA.FTZ R95, R95, R2.reuse, -R92.reuse ;  /* 0x000000025f5f7223 */ /* 0x180fe2000001085c */
[-CC-:B0-----:R-:W-:Y:S01]  /*5100*/  FFMA.FTZ R88, R149, R2.reuse, -R92.reuse ;  /* 0x0000000295587223 */ /* 0x181fe2000001085c */
        /* <DEDUP_REMOVED lines=12> */
[----:B------:R0:W2:Y:S01]  /*51d0*/  MUFU.EX2 R0, R11 ;  /* 0x0000000b00007308 */ /* 0x0000a20000000800 */
[----:B-1----:R-:W-:Y:S01]  /*51e0*/  FFMA.FTZ R8, R9, R8, R156 ;  /* 0x0000000809087223 */ /* 0x002fe2000001009c */
[-CC-:B------:R-:W-:Y:S01]  /*51f0*/  FFMA.FTZ R177, R177, R2.reuse, -R92.reuse ;  /* 0x00000002b1b17223 */ /* 0x180fe2000001085c */
[-CC-:B------:R-:W-:Y:S01]  /*5200*/  FFMA.FTZ R123, R123, R2.reuse, -R92.reuse ;  /* 0x000000027b7b7223 */ /* 0x180fe2000001085c */
[-CC-:B------:R-:W-:Y:S01]  /*5210*/  FFMA.FTZ R139, R139, R2.reuse, -R92.reuse ;  /* 0x000000028b8b7223 */ /* 0x180fe2000001085c */
[-CC-:B------:R-:W-:Y:S01]  /*5220*/  FFMA.FTZ R127, R127, R2.reuse, -R92.reuse ;  /* 0x000000027f7f7223 */ /* 0x180fe2000001085c */
[-CC-:B------:R-:W-:Y:S01]  /*5230*/  FFMA.FTZ R179, R179, R2.reuse, -R92.reuse ;  /* 0x00000002b3b37223 */ /* 0x180fe2000001085c */
[-C--:B------:R-:W-:Y:S01]  /*5240*/  FFMA.FTZ R131, R131, R2.reuse, -R92 ;  /* 0x0000000283837223 */ /* 0x080fe2000001085c */
[----:B------:R-:W1:Y:S01]  /*5250*/  MUFU.EX2 R14, R14 ;  /* 0x0000000e000e7308 */ /* 0x000e620000000800 */
[----:B0-----:R-:W-:Y:S01]  /*5260*/  FADD.FTZ R11, R91, R8 ;  /* 0x000000085b0b7221 */ /* 0x001fe20000010000 */
[-CC-:B------:R-:W-:Y:S01]  /*5270*/  FFMA.FTZ R181, R181, R2.reuse, -R92.reuse ;  /* 0x00000002b5b57223 */ /* 0x180fe2000001085c */
[----:B------:R-:W-:-:S02]  /*5280*/  FFMA.FTZ R92, R135, R2, -R92 ;  /* 0x00000002875c7223 */ /* 0x000fc4000001085c */
[----:B------:R-:W-:-:S03]  /*5290*/  FADD.FTZ R8, R158, R11 ;  /* 0x0000000b9e087221 */ /* 0x000fc60000010000 */
[----:B------:R-:W0:Y:S01]  /*52a0*/  MUFU.EX2 R20, R20 ;  /* 0x0000001400147308 */ /* 0x000e220000000800 */
[----:B--2---:R-:W-:-:S07]  /*52b0*/  FFMA.FTZ R5, R0, R5, R117 ;  /* 0x0000000500057223 */ /* 0x004fce0000010075 */
[----:B------:R-:W2:Y:S01]  /*52c0*/  MUFU.EX2 R95, R95 ;  /* 0x0000005f005f7308 */ /* 0x000ea20000000800 */
[----:B-1----:R-:W-:-:S07]  /*52d0*/  FADD.FTZ R5, R14, R5 ;  /* 0x000000050e057221 */ /* 0x002fce0000010000 */
        /* <DEDUP_REMOVED lines=31> */
[----:B0-----:R-:W-:Y:S01]  /*54d0*/  FADD.FTZ R8, R111, R8 ;  /* 0x000000086f087221 */ /* 0x001fe20000010000 */
[----:B------:R-:W-:-:S06]  /*54e0*/  FADD.FTZ R5, R15, R12 ;  /* 0x0000000c0f057221 */ /* 0x000fcc0000010000 */
        /* <DEDUP_REMOVED lines=40> */
.L_x_2212:
[----:B------:R-:W0:Y:S01]  /*5770*/  S2UR UR4, SR_CgaCtaId ;  /* 0x00000000000479c3 */ /* 0x000e220000008800 */
[----:B------:R-:W-:Y:S01]  /*5780*/  UIADD3 UR5, UR5, 0x2a860, URZ ;  /* 0x0002a86005057890 */ /* 0x000fe2000fffe03f */
[C---:B------:R-:W-:Y:S01]  /*5790*/  ISETP.GT.AND P1, PT, R10.reuse, R13, PT ;  /* 0x0000000d0a00720c */ /* 0x040fe20003f24270 */
[----:B------:R-:W-:Y:S01]  /*57a0*/  UMOV UR7, UR60 ;  /* 0x0000003c00077c82 */ /* 0x000fe20008000000 */
[----:B------:R-:W-:Y:S01]  /*57b0*/  F2FP.F16.F32.PACK_AB R147, R141, R147 ;  /* 0x000000938d93723e */ /* 0x000fe200000000ff */
[----:B------:R-:W-:Y:S01]  /*57c0*/  VIADD R10, R10, 0xffffffff ;  /* 0xffffffff0a0a7836 */ /* 0x000fe20000000000 */
[----:B------:R-:W-:Y:S01]  /*57d0*/  F2FP.F16.F32.PACK_AB R143, R127, R139 ;  /* 0x0000008b7f8f723e */ /* 0x000fe200000000ff */
[----:B------:R-:W-:Y:S01]  /*57e0*/  IMAD.MOV.U32 R12, RZ, RZ, R3 ;  /* 0x000000ffff0c7224 */ /* 0x000fe200078e0003 */
[----:B------:R-:W-:Y:S01]  /*57f0*/  F2FP.F16.F32.PACK_AB R156, R91, R156 ;  /* 0x0000009c5b9c723e */ /* 0x000fe200000000ff */
[----:B------:R-:W-:Y:S01]  /*5800*/  IMAD.MOV.U32 R11, RZ, RZ, R4 ;  /* 0x000000ffff0b7224 */ /* 0x000fe200078e0004 */
[----:B------:R-:W-:-:S02]  /*5810*/  F2FP.F16.F32.PACK_AB R157, R14, R117 ;  /* 0x000000750e9d723e */ /* 0x000fc400000000ff */
[----:B------:R-:W-:Y:S02]  /*5820*/  F2FP.F16.F32.PACK_AB R158, R103, R158 ;  /* 0x0000009e679e723e */ /* 0x000fe400000000ff */
[----:B------:R-:W-:Y:S02]  /*5830*/  F2FP.F16.F32.PACK_AB R159, R95, R20 ;  /* 0x000000145f9f723e */ /* 0x000fe400000000ff */
[----:B------:R-:W-:Y:S02]  /*5840*/  F2FP.F16.F32.PACK_AB R152, R119, R152 ;  /* 0x000000987798723e */ /* 0x000fe400000000ff */
[----:B------:R-:W-:Y:S02]  /*5850*/  F2FP.F16.F32.PACK_AB R153, R99, R88 ;  /* 0x000000586399723e */ /* 0x000fe400000000ff */
[----:B------:R-:W-:Y:S02]  /*5860*/  F2FP.F16.F32.PACK_AB R154, R101, R154 ;  /* 0x0000009a659a723e */ /* 0x000fe400000000ff */
[----:B------:R-:W-:Y:S01]  /*5870*/  F2FP.F16.F32.PACK_AB R155, R121, R90 ;  /* 0x0000005a799b723e */ /* 0x000fe200000000ff */
[----:B0-----:R-:W-:Y:S01]  /*5880*/  UPRMT UR5, UR4, 0x654, UR5 ;  /* 0x0000065404057896 */ /* 0x001fe20008000005 */
[----:B------:R-:W-:-:S02]  /*5890*/  F2FP.F16.F32.PACK_AB R148, R21, R148 ;  /* 0x000000941594723e */ /* 0x000fc400000000ff */
[----:B------:R-:W-:Y:S01]  /*58a0*/  UMOV UR4, UR38 ;  /* 0x0000002600047c82 */ /* 0x000fe20008000000 */
[----:B------:R-:W-:Y:S02]  /*58b0*/  F2FP.F16.F32.PACK_AB R149, R94, R149 ;  /* 0x000000955e95723e */ /* 0x000fe400000000ff */
[----:B------:R-:W-:Y:S02]  /*58c0*/  F2FP.F16.F32.PACK_AB R150, R105, R150 ;  /* 0x000000966996723e */ /* 0x000fe400000000ff */
[----:B------:R-:W-:Y:S01]  /*58d0*/  F2FP.F16.F32.PACK_AB R151, R111, R151 ;  /* 0x000000976f97723e */ /* 0x000fe200000000ff */
[----:B------:R-:W-:Y:S01]  /*58e0*/  SYNCS.ARRIVE.TRANS64.RED.A1T0 RZ, [UR5], RZ ;  /* 0x000000ffffff79a7 */ /* 0x000fe20008100405 */
        /* <DEDUP_REMOVED lines=11> */
.L_x_2202:
[----:B------:R-:W-:-:S13]  /*59a0*/  ISETP.GE.AND P1, PT, R10, RZ, PT ;  /* 0x000000ff0a00720c */ /* 0x000fda0003f26270 */
[----:B------:R-:W-:Y:S05]  /*59b0*/  @!P1 BRA `(.L_x_2214) ;  /* 0x0000001c00189947 */ /* 0x000fea0003800000 */
[----:B------:R-:W-:Y:S01]  /*59c0*/  IMAD.MOV.U32 R11, RZ, RZ, R3 ;  /* 0x000000ffff0b7224 */ /* 0x000fe200078e0003 */
[----:B------:R-:W-:Y:S01]  /*59d0*/  UMOV UR6, UR60 ;  /* 0x0000003c00067c82 */ /* 0x000fe20008000000 */
[----:B------:R-:W-:Y:S01]  /*59e0*/  IMAD.MOV.U32 R13, RZ, RZ, R4 ;  /* 0x000000ffff0d7224 */ /* 0x000fe200078e0004 */
[----:B------:R-:W-:-:S06]  /*59f0*/  UMOV UR4, UR38 ;  /* 0x0000002600047c82 */ /* 0x000fcc0008000000 */
.L_x_2225:
        /* <DEDUP_REMOVED lines=8> */
.L_x_2215:
[----:B------:R-:W-:Y:S01]  /*5a80*/  ULEA UR5, UR38, UR39, 0x3 ;  /* 0x0000002726057291 */ /* 0x000fe2000f8e183f */
[----:B------:R-:W-:-:S04]  /*5a90*/  MOV R2, UR60 ;  /* 0x0000003c00027c02 */ /* 0x000fc80008000f00 */
[----:B------:R-:W-:-:S04]  /*5aa0*/  SHF.L.U32 R2, R2, 0x1f, RZ ;  /* 0x0000001f02027819 */ /* 0x000fc800000006ff */
[----:B------:R0:W1:Y:S01]  /*5ab0*/  SYNCS.PHASECHK.TRANS64.TRYWAIT P1, [UR5+0x2a830], R2 ;  /* 0x02a83002ff0075a7 */ /* 0x0000620008020145 */
[----:B------:R-:W-:Y:S05]  /*5ac0*/  @!P0 BRA `(.L_x_2216) ;  /* 0x0000000000048947 */ /* 0x000fea0003800000 */
[----:B------:R-:W-:Y:S01]  /*5ad0*/  BPT.TRAP 0x1 ;  /* 0x000000040000795c */ /* 0x000fe20000300000 */
.L_x_2216:
[----:B-1----:R-:W-:Y:S05]  /*5ae0*/  @P1 BRA `(.L_x_2217) ;  /* 0x0000000000081947 */ /* 0x002fea0003800000 */
[----:B------:R-:W1:Y:S02]  /*5af0*/  SYNCS.PHASECHK.TRANS64.TRYWAIT P1, [UR5+0x2a830], R2 ;  /* 0x02a83002ff0075a7 */ /* 0x000e640008020145 */
[----:B-1----:R-:W-:Y:S05]  /*5b00*/  @!P1 BRA `(.L_x_2218) ;  /* 0x0000008400bc9947 */ /* 0x002fea0003800000 */
.L_x_2217:
        /* <DEDUP_REMOVED lines=131> */
.L_x_2219:
[----:B------:R-:W-:Y:S01]  /*6340*/  ULEA UR5, UR4, UR39, 0x3 ;  /* 0x0000002704057291 */ /* 0x000fe2000f8e183f */
[----:B------:R-:W-:-:S05]  /*6350*/  IMAD.U32 R0, RZ, RZ, UR6 ;  /* 0x00000006ff007e24 */ /* 0x000fca000f8e00ff */
[----:B------:R-:W-:-:S04]  /*6360*/  SHF.L.U32 R0, R0, 0x1f, RZ ;  /* 0x0000001f00007819 */ /* 0x000fc800000006ff */
[----:B------:R2:W3:Y:S01]  /*6370*/  SYNCS.PHASECHK.TRANS64.TRYWAIT P1, [UR5+0x2a850], R0 ;  /* 0x02a85000ff0075a7 */ /* 0x0004e20008020145 */
[----:B------:R-:W-:Y:S05]  /*6380*/  @!P0 BRA `(.L_x_2220) ;  /* 0x0000000000048947 */ /* 0x000fea0003800000 */
[----:B------:R-:W-:Y:S01]  /*6390*/  BPT.TRAP 0x1 ;  /* 0x000000040000795c */ /* 0x000fe20000300000 */
.L_x_2220:
[----:B---3--:R-:W-:Y:S05]  /*63a0*/  @P1 BRA `(.L_x_2221) ;  /* 0x0000000000081947 */ /* 0x008fea0003800000 */
[----:B------:R-:W3:Y:S02]  /*63b0*/  SYNCS.PHASECHK.TRANS64.TRYWAIT P1, [UR5+0x2a850], R0 ;  /* 0x02a85000ff0075a7 */ /* 0x000ee40008020145 */
[----:B---3--:R-:W-:Y:S05]  /*63c0*/  @!P1 BRA `(.L_x_2222) ;  /* 0x0000007c00a49947 */ /* 0x008fea0003800000 */
.L_x_2221:
[----:B------:R-:W-:Y:S01]  /*63d0*/  UIADD3 UR6, UR39, 0x400, URZ ;  /* 0x0000040027067890 */ /* 0x000fe2000fffe03f */
[----:B------:R-:W-:Y:S01]  /*63e0*/  WARPGROUP.ARRIVE ;  /* 0x00000000000079c5 */ /* 0x000fe20000000000 */
[----:B------:R-:W-:Y:S02]  /*63f0*/  UMOV UR11, 0x40000040 ;  /* 0x40000040000b7882 */ /* 0x000fe40000000000 */
[----:B------:R-:W-:-:S04]  /*6400*/  USHF.R.U32.HI UR6, URZ, 0x4, UR6 ;  /* 0x000000043f067899 */ /* 0x000fc80008011606 */
[----:B------:R-:W-:-:S04]  /*6410*/  ULOP3.LUT UR6, UR6, 0x3fff, URZ, 0xc0, !UPT ;  /* 0x00003fff06067892 */ /* 0x000fc8000f8ec03f */
        /* <DEDUP_REMOVED lines=37> */
.L_x_2223:
[----:B-12---:R-:W-:Y:S01]  /*6670*/  FMNMX.FTZ R0, R88, R13, !PT ;  /* 0x0000000d58007209 */ /* 0x006fe20007810000 */
[----:B------:R-:W1:Y:S01]  /*6680*/  S2UR UR6, SR_CgaCtaId ;  /* 0x00000000000679c3 */ /* 0x000e620000008800 */
[----:B0-----:R-:W-:Y:S01]  /*6690*/  FMNMX.FTZ R2, R90, R11, !PT ;  /* 0x0000000b5a027209 */ /* 0x001fe20007810000 */
[----:B------:R-:W-:Y:S01]  /*66a0*/  ULEA UR4, UR7, UR39, 0x3 ;  /* 0x0000002707047291 */ /* 0x000fe2000f8e183f */
[----:B------:R-:W-:Y:S02]  /*66b0*/  FMNMX.FTZ R3, R89, R0, !PT ;  /* 0x0000000059037209 */ /* 0x000fe40007810000 */
[----:B------:R-:W-:Y:S01]  /*66c0*/  FMNMX.FTZ R9, R91, R2, !PT ;  /* 0x000000025b097209 */ /* 0x000fe20007810000 */
[----:B------:R-:W-:Y:S01]  /*66d0*/  UIADD3 UR4, UR4, 0x2a840, URZ ;  /* 0x0002a84004047890 */ /* 0x000fe2000fffe03f */
        /* <DEDUP_REMOVED lines=8> */
[----:B------:R-:W-:Y:S01]  /*6760*/  FMNMX.FTZ R0, R100, R3, !PT ;  /* 0x0000000364007209 */ /* 0x000fe20007810000 */
[----:B-1----:R-:W-:Y:S01]  /*6770*/  UPRMT UR4, UR6, 0x654, UR4 ;  /* 0x0000065406047896 */ /* 0x002fe20008000004 */
[----:B------:R-:W-:Y:S02]  /*6780*/  FMNMX.FTZ R2, R102, R9, !PT ;  /* 0x0000000966027209 */ /* 0x000fe40007810000 */
[----:B------:R-:W-:Y:S02]  /*6790*/  FMNMX.FTZ R3, R101, R0, !PT ;  /* 0x0000000065037209 */ /* 0x000fe40007810000 */
[----:B------:R-:W-:Y:S02]  /*67a0*/  FMNMX.FTZ R9, R103, R2, !PT ;  /* 0x0000000267097209 */ /* 0x000fe40007810000 */
[----:B------:R-:W-:Y:S02]  /*67b0*/  FMNMX.FTZ R0, R104, R3, !PT ;  /* 0x0000000368007209 */ /* 0x000fe40007810000 */
[----:B------:R-:W-:Y:S01]  /*67c0*/  FMNMX.FTZ R2, R106, R9, !PT ;  /* 0x000000096a027209 */ /* 0x000fe20007810000 */
[----:B------:R-:W-:Y:S01]  /*67d0*/  SYNCS.ARRIVE.TRANS64.RED.A1T0 RZ, [UR4], RZ ;  /* 0x000000ffffff79a7 */ /* 0x000fe20008100404 */
        /* <DEDUP_REMOVED lines=33> */
[----:B-1----:R-:W-:-:S03]  /*69f0*/  FMNMX.FTZ R14, R9, R2, !PT ;  /* 0x00000002090e7209 */ /* 0x002fc60007810000 */
[----:B------:R-:W0:Y:S01]  /*6a00*/  SHFL.BFLY PT, R3, R12, 0x1, 0x1f ;  /* 0x0c201f000c037f89 */ /* 0x000e2200000e0000 */
[----:B------:R-:W1:Y:S03]  /*6a10*/  LDC R2, c[0x0][0x988] ;  /* 0x00026200ff027b82 */ /* 0x000e660000000800 */
[----:B------:R-:W2:Y:S01]  /*6a20*/  SHFL.BFLY PT, R15, R14, 0x1, 0x1f ;  /* 0x0c201f000e0f7f89 */ /* 0x000ea200000e0000 */
[----:B0-----:R-:W-:Y:S02]  /*6a30*/  FMNMX.FTZ R4, R12, R3, !PT ;  /* 0x000000030c047209 */ /* 0x001fe40007810000 */
[----:B--2---:R-:W-:-:S03]  /*6a40*/  FMNMX.FTZ R3, R14, R15, !PT ;  /* 0x0000000f0e037209 */ /* 0x004fc60007810000 */
[CC--:B-1----:R-:W-:Y:S01]  /*6a50*/  FMUL.FTZ R137, R4.reuse, R2.reuse ;  /* 0x0000000204897220 */ /* 0x0c2fe20000410000 */
[----:B------:R-:W-:Y:S01]  /*6a60*/  FADD.FTZ R13, -R4, R13 ;  /* 0x0000000d040d7221 */ /* 0x000fe20000010100 */
[----:B------:R-:W-:Y:S02]  /*6a70*/  FADD.FTZ R11, -R3, R11 ;  /* 0x0000000b030b7221 */ /* 0x000fe40000010100 */
[-CC-:B------:R-:W-:Y:S01]  /*6a80*/  FFMA.FTZ R156, R88, R2.reuse, -R137.reuse ;  /* 0x00000002589c7223 */ /* 0x180fe20000010889 */
[-C--:B------:R-:W-:Y:S01]  /*6a90*/  FMUL.FTZ R13, R13, R2.reuse ;  /* 0x000000020d0d7220 */ /* 0x080fe20000410000 */
[-CC-:B------:R-:W-:Y:S01]  /*6aa0*/  FFMA.FTZ R158, R92, R2.reuse, -R137.reuse ;  /* 0x000000025c9e7223 */ /* 0x180fe20000010889 */
[-C--:B------:R-:W-:Y:S01]  /*6ab0*/  FMUL.FTZ R0, R11, R2.reuse ;  /* 0x000000020b007220 */ /* 0x080fe20000410000 */
[-CC-:B------:R-:W-:Y:S01]  /*6ac0*/  FFMA.FTZ R11, R89, R2.reuse, -R137.reuse ;  /* 0x00000002590b7223 */ /* 0x180fe20000010889 */
[-CC-:B------:R-:W-:Y:S01]  /*6ad0*/  FFMA.FTZ R89, R105, R2.reuse, -R137.reuse ;  /* 0x0000000269597223 */ /* 0x180fe20000010889 */
[-CC-:B------:R-:W-:Y:S01]  /*6ae0*/  FFMA.FTZ R105, R121, R2.reuse, -R137.reuse ;  /* 0x0000000279697223 */ /* 0x180fe20000010889 */
[-C--:B------:R-:W-:Y:S01]  /*6af0*/  FMUL.FTZ R121, R3, R2.reuse ;  /* 0x0000000203797220 */ /* 0x080fe20000410000 */
[----:B------:R-:W-:Y:S01]  /*6b00*/  MUFU.EX2 R9, R13 ;  /* 0x0000000d00097308 */ /* 0x000fe20000000800 */
[-CC-:B------:R-:W-:Y:S01]  /*6b10*/  FFMA.FTZ R93, R93, R2.reuse, -R137.reuse ;  /* 0x000000025d5d7223 */ /* 0x180fe20000010889 */
[-C--:B------:R-:W-:Y:S01]  /*6b20*/  FFMA.FTZ R152, R96, R2.reuse, -R137 ;  /* 0x0000000260987223 */ /* 0x080fe20000010889 */
[-CC-:B------:R-:W-:Y:S01]  /*6b30*/  FFMA.FTZ R157, R90, R2.reuse, -R121.reuse ;  /* 0x000000025a9d7223 */ /* 0x180fe20000010879 */
[-CC-:B------:R-:W-:Y:S01]  /*6b40*/  FFMA.FTZ R12, R91, R2.reuse, -R121.reuse ;  /* 0x000000025b0c7223 */ /* 0x180fe20000010879 */
[-CC-:B------:R-:W-:Y:S01]  /*6b50*/  FFMA.FTZ R159, R94, R2.reuse, -R121.reuse ;  /* 0x000000025e9f7223 */ /* 0x180fe20000010879 */
        /* <DEDUP_REMOVED lines=14> */
[-CC-:B------:R-:W-:Y:S01]  /*6c40*/  FFMA.FTZ R110, R110, R2.reuse, -R121.reuse ;  /* 0x000000026e6e7223 */ /* 0x180fe20000010879 */
[-C--:B------:R-:W-:Y:S01]  /*6c50*/  FFMA.FTZ R111, R111, R2.reuse, -R121 ;  /* 0x000000026f6f7223 */ /* 0x080fe20000010879 */
        /* <DEDUP_REMOVED lines=15> */
[-CC-:B------:R-:W-:Y:S01]  /*6d50*/  FFMA.FTZ R126, R126, R2.reuse, -R121.reuse ;  /* 0x000000027e7e7223 */ /* 0x180fe20000010879 */
[-C--:B------:R-:W-:Y:S01]  /*6d60*/  FFMA.FTZ R127, R127, R2.reuse, -R121 ;  /* 0x000000027f7f7223 */ /* 0x080fe20000010879 */
[-C--:B------:R-:W-:Y:S01]  /*6d70*/  FFMA.FTZ R136, R128, R2.reuse, -R137 ;  /* 0x0000000280887223 */ /* 0x080fe20000010889 */
[----:B------:R-:W2:Y:S01]  /*6d80*/  MUFU.EX2 R12, R12 ;  /* 0x0000000c000c7308 */ /* 0x000ea20000000800 */
[----:B-1----:R-:W-:Y:S01]  /*6d90*/  FFMA.FTZ R5, R0, R5, R157 ;  /* 0x0000000500057223 */ /* 0x002fe2000001009d */
[-C--:B------:R-:W-:Y:S01]  /*6da0*/  FFMA.FTZ R130, R130, R2.reuse, -R121 ;  /* 0x0000000282827223 */ /* 0x080fe20000010879 */
[-C--:B------:R-:W-:Y:S01]  /*6db0*/  FFMA.FTZ R113, R129, R2.reuse, -R137 ;  /* 0x0000000281717223 */ /* 0x080fe20000010889 */
[-C--:B------:R-:W-:Y:S01]  /*6dc0*/  FFMA.FTZ R131, R131, R2.reuse, -R121 ;  /* 0x0000000283837223 */ /* 0x080fe20000010879 */
[-CC-:B------:R-:W-:Y:S01]  /*6dd0*/  FFMA.FTZ R138, R132, R2.reuse, -R137.reuse ;  /* 0x00000002848a7223 */ /* 0x180fe20000010889 */
[-C--:B------:R-:W-:Y:S01]  /*6de0*/  FFMA.FTZ R117, R133, R2.reuse, -R137 ;  /* 0x0000000285757223 */ /* 0x080fe20000010889 */
[-CC-:B------:R-:W-:Y:S01]  /*6df0*/  FFMA.FTZ R134, R134, R2.reuse, -R121.reuse ;  /* 0x0000000286867223 */ /* 0x180fe20000010879 */
[----:B------:R-:W1:Y:S01]  /*6e00*/  MUFU.EX2 R158, R158 ;  /* 0x0000009e009e7308 */ /* 0x000e620000000800 */
[----:B0-----:R-:W-:Y:S01]  /*6e10*/  FADD.FTZ R91, R11, R8 ;  /* 0x000000080b5b7221 */ /* 0x001fe20000010000 */
[----:B------:R-:W-:-:S06]  /*6e20*/  FFMA.FTZ R121, R135, R2, -R121 ;  /* 0x0000000287797223 */ /* 0x000fcc0000010879 */
[----:B------:R-:W0:Y:S01]  /*6e30*/  MUFU.EX2 R159, R159 ;  /* 0x0000009f009f7308 */ /* 0x000e220000000800 */
[----:B--2---:R-:W-:-:S07]  /*6e40*/  FADD.FTZ R8, R12, R5 ;  /* 0x000000050c087221 */ /* 0x004fce0000010000 */
[----:B------:R2:W3:Y:S01]  /*6e50*/  MUFU.EX2 R13, R93 ;  /* 0x0000005d000d7308 */ /* 0x0004e20000000800 */
[----:B-1----:R-:W-:-:S07]  /*6e60*/  FADD.FTZ R88, R158, R91 ;  /* 0x0000005b9e587221 */ /* 0x002fce0000010000 */
[----:B------:R-:W1:Y:S01]  /*6e70*/  MUFU.EX2 R14, R14 ;  /* 0x0000000e000e7308 */ /* 0x000e620000000800 */
[----:B0-----:R-:W-:Y:S01]  /*6e80*/  FADD.FTZ R5, R159, R8 ;  /* 0x000000089f057221 */ /* 0x001fe20000010000 */
[-CC-:B--2---:R-:W-:Y:S01]  /*6e90*/  FFMA.FTZ R93, R109, R2.reuse, -R137.reuse ;  /* 0x000000026d5d7223 */ /* 0x184fe20000010889 */
[----:B------:R-:W-:-:S05]  /*6ea0*/  FFMA.FTZ R109, R125, R2, -R137 ;  /* 0x000000027d6d7223 */ /* 0x000fca0000010889 */
        /* <DEDUP_REMOVED lines=84> */
.L_x_2224:
[----:B------:R-:W0:Y:S01]  /*73f0*/  S2UR UR4, SR_CgaCtaId ;  /* 0x00000000000479c3 */ /* 0x000e220000008800 */
[----:B------:R-:W-:Y:S01]  /*7400*/  UIADD3 UR5, UR5, 0x2a860, URZ ;  /* 0x0002a86005057890 */ /* 0x000fe2000fffe03f */
[C---:B------:R-:W-:Y:S01]  /*7410*/  ISETP.GT.AND P1, PT, R10.reuse, RZ, PT ;  /* 0x000000ff0a00720c */ /* 0x040fe20003f24270 */
        /* <DEDUP_REMOVED lines=32> */
.L_x_2214:
        /* <DEDUP_REMOVED lines=67> */
.L_x_2226:
[----:B------:R-:W-:Y:S01]  /*7a50*/  ULEA UR5, UR38, UR39, 0x3 ;  /* 0x0000002726057291 */ /* 0x000fe2000f8e183f */
[----:B------:R-:W-:-:S05]  /*7a60*/  IMAD.U32 R0, RZ, RZ, UR60 ;  /* 0x0000003cff007e24 */ /* 0x000fca000f8e00ff */
[----:B------:R-:W-:-:S04]  /*7a70*/  SHF.L.U32 R0, R0, 0x1f, RZ ;  /* 0x0000001f00007819 */ /* 0x000fc800000006ff */
[----:B------:R0:W1:Y:S01]  /*7a80*/  SYNCS.PHASECHK.TRANS64.TRYWAIT P1, [UR5+0x2a850], R0 ;  /* 0x02a85000ff0075a7 */ /* 0x0000620008020145 */
[----:B------:R-:W-:Y:S05]  /*7a90*/  @!P0 BRA `(.L_x_2227) ;  /* 0x0000000000048947 */ /* 0x000fea0003800000 */
[----:B------:R-:W-:Y:S01]  /*7aa0*/  BPT.TRAP 0x1 ;  /* 0x000000040000795c */ /* 0x000fe20000300000 */
.L_x_2227:
[----:B-1----:R-:W-:Y:S05]  /*7ab0*/  @P1 BRA `(.L_x_2228) ;  /* 0x0000000000081947 */ /* 0x002fea0003800000 */
[----:B------:R-:W1:Y:S02]  /*7ac0*/  SYNCS.PHASECHK.TRANS64.TRYWAIT P1, [UR5+0x2a850], R0 ;  /* 0x02a85000ff0075a7 */ /* 0x000e640008020145 */
[----:B-1----:R-:W-:Y:S05]  /*7ad0*/  @!P1 BRA `(.L_x_2229) ;  /* 0x0000006400f89947 */ /* 0x002fea0003800000 */
.L_x_2228:
[----:B------:R-:W-:Y:S01]  /*7ae0*/  UIADD3 UR39, UR39, 0x400, URZ ;  /* 0x0000040027277890 */ /* 0x000fe2000fffe03f */
[----:B------:R-:W-:Y:S01]  /*7af0*/  WARPGROUP.ARRIVE ;  /* 0x00000000000079c5 */ /* 0x000fe20000000000 */
[----:B------:R-:W-:Y:S01]  /*7b00*/  UMOV UR7, 0x40000040 ;  /* 0x4000004000077882 */ /* 0x000fe20000000000 */
[----:B-1----:R-:W1:Y:S01]  /*7b10*/  SHFL.BFLY PT, R7, R8, 0x2, 0x1f ;  /* 0x0c401f0008077f89 */ /* 0x002e6200000e0000 */
[----:B------:R-:W-:Y:S01]  /*7b20*/  USHF.R.U32.HI UR39, URZ, 0x4, UR39 ;  /* 0x000000043f277899 */ /* 0x000fe20008011627 */
[----:B------:R-:W-:Y:S02]  /*7b30*/  IMAD.MOV.U32 R88, RZ, RZ, -0x800000 ;  /* 0xff800000ff587424 */ /* 0x000fe400078e00ff */
        /* <DEDUP_REMOVED lines=56> */
.L_x_2230:
[----:B------:R-:W0:Y:S01]  /*7ec0*/  S2UR UR6, SR_CgaCtaId ;  /* 0x00000000000679c3 */ /* 0x000e220000008800 */
[----:B------:R-:W-:Y:S01]  /*7ed0*/  UIADD3 UR4, UR5, 0x2a860, URZ ;  /* 0x0002a86005047890 */ /* 0x000fe2000fffe03f */
[----:B------:R-:W-:Y:S01]  /*7ee0*/  FMUL.FTZ R100, R51, R9 ;  /* 0x0000000933647220 */ /* 0x000fe20000410000 */
[----:B------:R-:W-:Y:S01]  /*7ef0*/  UIADD3 UR38, UR38, 0x1, URZ ;  /* 0x0000000126267890 */ /* 0x000fe2000fffe03f */
[----:B------:R-:W-:Y:S01]  /*7f00*/  FMUL.FTZ R89, R44, R5 ;  /* 0x000000052c597220 */ /* 0x000fe20000410000 */
[----:B------:R-:W-:Y:S01]  /*7f10*/  FMUL.FTZ R51, R55, R9 ;  /* 0x0000000937337220 */ /* 0x000fe20000410000 */
[-C--:B------:R-:W-:Y:S01]  /*7f20*/  FMUL.FTZ R92, R45, R5.reuse ;  /* 0x000000052d5c7220 */ /* 0x080fe20000410000 */
[----:B------:R-:W-:Y:S01]  /*7f30*/  UISETP.NE.AND UP0, UPT, UR38, 0x2, UPT ;  /* 0x000000022600788c */ /* 0x000fe2000bf05270 */
[----:B------:R-:W-:Y:S01]  /*7f40*/  FMUL.FTZ R44, R52, R5 ;  /* 0x00000005342c7220 */ /* 0x000fe20000410000 */
        /* <DEDUP_REMOVED lines=15> */
[----:B0-----:R-:W-:Y:S01]  /*8040*/  UPRMT UR4, UR6, 0x654, UR4 ;  /* 0x0000065406047896 */ /* 0x001fe20008000004 */
        /* <DEDUP_REMOVED lines=50> */
.L_x_2194:
        /* <DEDUP_REMOVED lines=10> */
[----:B------:R-:W-:Y:S01]  /*8410*/  IMAD R9, R162, 0x40, R17 ;  /* 0x00000040a2097824 */ /* 0x000fe200078e0211 */
[----:B------:R-:W-:Y:S01]  /*8420*/  SHF.R.S32.HI R62, RZ, 0x1f, R161 ;  /* 0x0000001fff3e7819 */ /* 0x000fe200000114a1 */
[----:B------:R-:W-:Y:S01]  /*8430*/  ULDC.64 UR4, c[0x0][0xb90] ;  /* 0x0002e40000047ab9 */ /* 0x000fe20000000a00 */
[----:B------:R-:W-:Y:S01]  /*8440*/  F2FP.F16.F32.PACK_AB R7, R7, R26 ;  /* 0x0000001a0707723e */ /* 0x000fe200000000ff */
[----:B------:R-:W-:Y:S01]  /*8450*/  IMAD.WIDE.U32 R12, R161, UR4, RZ ;  /* 0x00000004a10c7c25 */ /* 0x000fe2000f8e00ff */
[----:B------:R-:W-:Y:S01]  /*8460*/  F2FP.F16.F32.PACK_AB R6, R29, R6 ;  /* 0x000000061d06723e */ /* 0x000fe200000000ff */
[----:B------:R-:W-:Y:S01]  /*8470*/  ULDC UR6, c[0x0][0xa88] ;  /* 0x0002a20000067ab9 */ /* 0x000fe20000000800 */
[----:B------:R-:W-:Y:S02]  /*8480*/  SHF.R.S32.HI R112, RZ, 0x1f, R23 ;  /* 0x0000001fff707819 */ /* 0x000fe40000011417 */
[----:B------:R-:W-:-:S02]  /*8490*/  F2FP.F16.F32.PACK_AB R80, R81, R80 ;  /* 0x000000505150723e */ /* 0x000fc400000000ff */
[----:B------:R-:W-:Y:S02]  /*84a0*/  F2FP.F16.F32.PACK_AB R52, R73, R52 ;  /* 0x000000344934723e */ /* 0x000fe400000000ff */
[----:B------:R-:W-:Y:S02]  /*84b0*/  F2FP.F16.F32.PACK_AB R55, R78, R55 ;  /* 0x000000374e37723e */ /* 0x000fe400000000ff */
[----:B------:R-:W-:Y:S02]  /*84c0*/  F2FP.F16.F32.PACK_AB R81, R83, R82 ;  /* 0x000000525351723e */ /* 0x000fe400000000ff */
[----:B------:R-:W-:Y:S02]  /*84d0*/  F2FP.F16.F32.PACK_AB R82, R85, R84 ;  /* 0x000000545552723e */ /* 0x000fe400000000ff */
[----:B------:R-:W-:Y:S02]  /*84e0*/  F2FP.F16.F32.PACK_AB R83, R87, R86 ;  /* 0x000000565753723e */ /* 0x000fe400000000ff */
[----:B------:R-:W-:-:S02]  /*84f0*/  MOV R34, R37 ;  /* 0x0000002500227202 */ /* 0x000fc40000000f00 */
[----:B--2---:R-:W-:Y:S01]  /*8500*/  MOV R35, R2 ;  /* 0x0000000200237202 */ /* 0x004fe20000000f00 */
[----:B------:R-:W-:Y:S02]  /*8510*/  IMAD R2, R62, UR4, RZ ;  /* 0x000000043e027c24 */ /* 0x000fe4000f8e02ff */
[----:B------:R-:W-:-:S04]  /*8520*/  IMAD.WIDE R4, R167, 0x2, R34 ;  /* 0x00000002a7047825 */ /* 0x000fc800078e0222 */
[----:B------:R-:W-:Y:S01]  /*8530*/  IMAD.WIDE R34, R9, 0x2, R34 ;  /* 0x0000000209227825 */ /* 0x000fe200078e0222 */
[C---:B------:R-:W-:Y:S02]  /*8540*/  IADD3 R33, P2, R4.reuse, 0x4020, RZ ;  /* 0x0000402004217810 */ /* 0x040fe40007f5e0ff */
[C---:B------:R-:W-:Y:S01]  /*8550*/  IADD3 R21, P6, R4.reuse, 0x20, RZ ;  /* 0x0000002004157810 */ /* 0x040fe20007fde0ff */
[----:B------:R-:W-:Y:S01]  /*8560*/  IMAD R11, R161, UR5, R2 ;  /* 0x00000005a10b7c24 */ /* 0x000fe2000f8e0202 */
[----:B------:R-:W-:Y:S01]  /*8570*/  LOP3.LUT R10, R33, 0x380, RZ, 0xc0, !PT ;  /* 0x00000380210a7812 */ /* 0x000fe200078ec0ff */
[--C-:B------:R-:W-:Y:S01]  /*8580*/  IMAD.X R41, RZ, RZ, R5.reuse, P2 ;  /* 0x000000ffff297224 */ /* 0x100fe200010e0605 */
[----:B------:R-:W-:Y:S01]  /*8590*/  IADD3 R107, P1, R4, 0x4040, RZ ;  /* 0x00004040046b7810 */ /* 0x000fe20007f3e0ff */
[----:B------:R-:W-:Y:S01]  /*85a0*/  IMAD.X R15, RZ, RZ, R5, P6 ;  /* 0x000000ffff0f7224 */ /* 0x000fe200030e0605 */
[----:B------:R-:W-:Y:S01]  /*85b0*/  SHF.R.U64 R10, R10, 0x3, RZ ;  /* 0x000000030a0a7819 */ /* 0x000fe200000012ff */
[----:B------:R-:W-:Y:S01]  /*85c0*/  IMAD.IADD R13, R13, 0x1, R11 ;  /* 0x000000010d0d7824 */ /* 0x000fe200078e020b */
[----:B------:R-:W-:Y:S01]  /*85d0*/  IADD3 R31, P3, R4, 0x4000, RZ ;  /* 0x00004000041f7810 */ /* 0x000fe20007f7e0ff */
[----:B------:R-:W-:Y:S01]  /*85e0*/  ULDC.64 UR4, c[0x0][0xb98] ;  /* 0x0002e60000047ab9 */ /* 0x000fe20000000a00 */
[----:B------:R-:W-:Y:S01]  /*85f0*/  LOP3.LUT R40, R10, R33, RZ, 0x3c, !PT ;  /* 0x000000210a287212 */ /* 0x000fe200078e3cff */
[----:B------:R-:W-:Y:S01]  /*8600*/  IMAD.WIDE.U32 R12, R23, UR4, R12 ;  /* 0x00000004170c7c25 */ /* 0x000fe2000f8e000c */
[----:B------:R-:W-:-:S02]  /*8610*/  IADD3 R33, P6, R34, 0x1000, RZ ;  /* 0x0000100022217810 */ /* 0x000fc40007fde0ff */
[----:B------:R-:W-:Y:S01]  /*8620*/  IADD3 R79, P4, R4, 0x60, RZ ;  /* 0x00000060044f7810 */ /* 0x000fe20007f9e0ff */
[--C-:B------:R-:W-:Y:S01]  /*8630*/  IMAD.X R39, RZ, RZ, R5.reuse, P3 ;  /* 0x000000ffff277224 */ /* 0x100fe200018e0605 */
[----:B------:R-:W-:Y:S02]  /*8640*/  LOP3.LUT R32, R33, 0x380, RZ, 0xc0, !PT ;  /* 0x0000038021207812 */ /* 0x000fe400078ec0ff */
[----:B------:R-:W-:Y:S01]  /*8650*/  IADD3.X R43, RZ, R5, RZ, P1, !PT ;  /* 0x00000005ff2b7210 */ /* 0x000fe20000ffe4ff */
[----:B------:R-:W-:Y:S01]  /*8660*/  IMAD.X R11, RZ, RZ, R5, P4 ;  /* 0x000000ffff0b7224 */ /* 0x000fe200020e0605 */
[----:B------:R-:W-:Y:S02]  /*8670*/  SHF.R.U64 R32, R32, 0x3, RZ ;  /* 0x0000000320207819 */ /* 0x000fe400000012ff */
[----:B---3--:R-:W-:Y:S02]  /*8680*/  ISETP.NE.AND P1, PT, R61, 0x1, PT ;  /* 0x000000013d00780c */ /* 0x008fe40003f25270 */
[----:B------:R-:W-:-:S02]  /*8690*/  LOP3.LUT R8, R31, 0x380, RZ, 0xc0, !PT ;  /* 0x000003801f087812 */ /* 0x000fc400078ec0ff */
[----:B------:R-:W-:Y:S02]  /*86a0*/  LOP3.LUT R32, R32, R33, RZ, 0x3c, !PT ;  /* 0x0000002120207212 */ /* 0x000fe400078e3cff */
[----:B------:R-:W-:Y:S02]  /*86b0*/  SHF.R.U64 R8, R8, 0x3, RZ ;  /* 0x0000000308087819 */ /* 0x000fe400000012ff */
[----:B------:R-:W-:Y:S02]  /*86c0*/  IADD3 R33, P4, R34, 0x3000, RZ ;  /* 0x0000300022217810 */ /* 0x000fe40007f9e0ff */
[----:B------:R-:W-:Y:S02]  /*86d0*/  LOP3.LUT R38, R8, R31, RZ, 0x3c, !PT ;  /* 0x0000001f08267212 */ /* 0x000fe400078e3cff */
[----:B------:R-:W-:Y:S01]  /*86e0*/  LOP3.LUT R28, R33, 0x380, RZ, 0xc0, !PT ;  /* 0x00000380211c7812 */ /* 0x000fe200078ec0ff */
[----:B------:R-:W2:Y:S01]  /*86f0*/  @P1 LDC R109, c[0x0][0xbec] ;  /* 0x0002fb00ff6d1b82 */ /* 0x000ea20000000800 */
[----:B------:R-:W-:Y:S01]  /*8700*/  LOP3.LUT R8, R79, 0x380, RZ, 0xc0, !PT ;  /* 0x000003804f087812 */ /* 0x000fe200078ec0ff */
[----:B------:R-:W-:Y:S01]  /*8710*/  IMAD.X R29, RZ, RZ, R35, P4 ;  /* 0x000000ffff1d7224 */ /* 0x000fe200020e0623 */
[----:B------:R-:W-:-:S02]  /*8720*/  SHF.R.U64 R28, R28, 0x3, RZ ;  /* 0x000000031c1c7819 */ /* 0x000fc400000012ff */
[----:B------:R-:W-:Y:S02]  /*8730*/  IADD3 R47, P0, R4, 0x4060, RZ ;  /* 0x00004060042f7810 */ /* 0x000fe40007f1e0ff */
[----:B------:R-:W-:Y:S01]  /*8740*/  SHF.R.U64 R8, R8, 0x3, RZ ;  /* 0x0000000308087819 */ /* 0x000fe200000012ff */
[----:B------:R-:W3:Y:S01]  /*8750*/  @P1 LDC R111, c[0x0][0xbf0] ;  /* 0x0002fc00ff6f1b82 */ /* 0x000ee20000000800 */
[----:B------:R-:W-:Y:S01]  /*8760*/  LOP3.LUT R28, R28, R33, RZ, 0x3c, !PT ;  /* 0x000000211c1c7212 */ /* 0x000fe200078e3cff */
[----:B------:R-:W-:Y:S01]  /*8770*/  IMAD.X R33, RZ, RZ, R35, P6 ;  /* 0x000000ffff217224 */ /* 0x000fe200030e0623 */
[----:B------:R-:W-:Y:S02]  /*8780*/  LOP3.LUT R46, R47, 0x380, RZ, 0xc0, !PT ;  /* 0x000003802f2e7812 */ /* 0x000fe400078ec0ff */
[----:B------:R-:W-:Y:S02]  /*8790*/  LOP3.LUT R10, R8, R79, RZ, 0x3c, !PT ;  /* 0x0000004f080a7212 */ /* 0x000fe400078e3cff */
[----:B------:R-:W-:-:S02]  /*87a0*/  IADD3 R79, P6, R34, 0x7000, RZ ;  /* 0x00007000224f7810 */ /* 0x000fc40007fde0ff */
[----:B------:R-:W-:Y:S02]  /*87b0*/  SHF.R.U64 R46, R46, 0x3, RZ ;  /* 0x000000032e2e7819 */ /* 0x000fe400000012ff */
[----:B------:R-:W-:Y:S02]  /*87c0*/  LOP3.LUT R26, R79, 0x380, RZ, 0xc0, !PT ;  /* 0x000003804f1a7812 */ /* 0x000fe400078ec0ff */
[----:B------:R-:W-:Y:S01]  /*87d0*/  LOP3.LUT R46, R46, R47, RZ, 0x3c, !PT ;  /* 0x0000002f2e2e7212 */ /* 0x000fe200078e3cff */
[----:B------:R-:W-:Y:S01]  /*87e0*/  IMAD.X R47, RZ, RZ, R5, P0 ;  /* 0x000000ffff2f7224 */ /* 0x000fe200000e0605 */
[----:B------:R-:W-:Y:S02]  /*87f0*/  LOP3.LUT R14, R107, 0x380, RZ, 0xc0, !PT ;  /* 0x000003806b0e7812 */ /* 0x000fe400078ec0ff */
[----:B------:R-:W-:Y:S02]  /*8800*/  SHF.R.U64 R26, R26, 0x3, RZ ;  /* 0x000000031a1a7819 */ /* 0x000fe400000012ff */
[----:B------:R-:W-:-:S02]  /*8810*/  LOP3.LUT R9, R4, 0x380, RZ, 0xc0, !PT ;  /* 0x0000038004097812 */ /* 0x000fc400078ec0ff */
[----:B------:R-:W-:Y:S02]  /*8820*/  SHF.R.U64 R14, R14, 0x3, RZ ;  /* 0x000000030e0e7819 */ /* 0x000fe400000012ff */
[----:B------:R-:W-:Y:S02]  /*8830*/  LOP3.LUT R26, R26, R79, RZ, 0x3c, !PT ;  /* 0x0000004f1a1a7212 */ /* 0x000fe400078e3cff */
[----:B------:R-:W-:Y:S02]  /*8840*/  SHF.R.U64 R9, R9, 0x3, RZ ;  /* 0x0000000309097819 */ /* 0x000fe400000012ff */
[----:B------:R-:W-:Y:S01]  /*8850*/  MOV R79, R46 ;  /* 0x0000002e004f7202 */ /* 0x000fe20000000f00 */
[----:B------:R-:W-:Y:S01]  /*8860*/  IMAD.IADD R46, R19, 0x1, R16 ;  /* 0x00000001132e7824 */ /* 0x000fe200078e0210 */
[----:B------:R-:W-:Y:S01]  /*8870*/  BAR.SYNC.DEFER_BLOCKING 0x1, 0x100 ;  /* 0x0044000000007b1d */ /* 0x000fe20000010000 */
[----:B------:R-:W-:Y:S02]  /*8880*/  IADD3 R25, P5, R4, 0x40, RZ ;  /* 0x0000004004197810 */ /* 0x000fe40007fbe0ff */
[----:B------:R-:W-:-:S02]  /*8890*/  LOP3.LUT R2, R21, 0x380, RZ, 0xc0, !PT ;  /* 0x0000038015027812 */ /* 0x000fc400078ec0ff */
[----:B------:R-:W-:Y:S02]  /*88a0*/  LOP3.LUT R42, R14, R107, RZ, 0x3c, !PT ;  /* 0x0000006b0e2a7212 */ /* 0x000fe400078e3cff */
[----:B------:R-:W-:Y:S01]  /*88b0*/  LOP3.LUT R4, R9, R4, RZ, 0x3c, !PT ;  /* 0x0000000409047212 */ /* 0x000fe200078e3cff */
[----:B------:R-:W-:Y:S01]  /*88c0*/  IMAD.X R9, RZ, RZ, R5, P5 ;  /* 0x000000ffff097224 */ /* 0x000fe200028e0605 */
[----:B------:R-:W-:Y:S01]  /*88d0*/  MOV R107, R40 ;  /* 0x00000028006b7202 */ /* 0x000fe20000000f00 */
[----:B--2---:R-:W-:Y:S01]  /*88e0*/  @P1 IMAD.HI.U32 R40, R46, R109, RZ ;  /* 0x0000006d2e281227 */ /* 0x004fe200078e00ff */
[----:B------:R-:W-:Y:S02]  /*88f0*/  SHF.R.U64 R2, R2, 0x3, RZ ;  /* 0x0000000302027819 */ /* 0x000fe400000012ff */
[----:B------:R-:W-:Y:S02]  /*8900*/  IADD3 R31, P5, R34, 0x2000, RZ ;  /* 0x00002000221f7810 */ /* 0x000fe40007fbe0ff */
[----:B------:R-:W-:-:S02]  /*8910*/  MOV R72, R4 ;  /* 0x0000000400487202 */ /* 0x000fc40000000f00 */
[----:B------:R-:W-:Y:S02]  /*8920*/  F2FP.F16.F32.PACK_AB R4, R98, R3 ;  /* 0x000000036204723e */ /* 0x000fe400000000ff */
[----:B------:R-:W-:Y:S01]  /*8930*/  F2FP.F16.F32.PACK_AB R5, R27, R110 ;  /* 0x0000006e1b05723e */ /* 0x000fe200000000ff */
[----:B------:R-:W-:Y:S01]  /*8940*/  IMAD.X R27, RZ, RZ, R35, P6 ;  /* 0x000000ffff1b7224 */ /* 0x000fe200030e0623 */
[----:B------:R-:W-:Y:S02]  /*8950*/  MOV R41, R46 ;  /* 0x0000002e00297202 */ /* 0x000fe40000000f00 */
[----:B---3--:R-:W-:Y:S01]  /*8960*/  @P1 SHF.R.U32.HI R41, RZ, R111, R40 ;  /* 0x0000006fff291219 */ /* 0x008fe20000011628 */
[----:B------:R2:W-:Y:S01]  /*8970*/  STSM.16.M88.4 [R72], R4 ;  /* 0x0000000448007844 */ /* 0x0005e20000000200 */
[----:B------:R-:W-:Y:S02]  /*8980*/  LOP3.LUT R14, R2, R21, RZ, 0x3c, !PT ;  /* 0x00000015020e7212 */ /* 0x000fe400078e3cff */
[----:B------:R-:W-:-:S02]  /*8990*/  LOP3.LUT R2, R25, 0x380, RZ, 0xc0, !PT ;  /* 0x0000038019027812 */ /* 0x000fc400078ec0ff */
[----:B------:R-:W-:Y:S02]  /*89a0*/  LOP3.LUT R30, R31, 0x380, RZ, 0xc0, !PT ;  /* 0x000003801f1e7812 */ /* 0x000fe400078ec0ff */
[----:B------:R-:W-:Y:S02]  /*89b0*/  LOP3.LUT R3, R34, 0x380, RZ, 0xc0, !PT ;  /* 0x0000038022037812 */ /* 0x000fe400078ec0ff */
[----:B------:R-:W-:Y:S02]  /*89c0*/  SHF.R.U64 R2, R2, 0x3, RZ ;  /* 0x0000000302027819 */ /* 0x000fe400000012ff */
[----:B------:R-:W-:Y:S02]  /*89d0*/  SHF.R.U64 R30, R30, 0x3, RZ ;  /* 0x000000031e1e7819 */ /* 0x000fe400000012ff */
[----:B------:R-:W-:Y:S02]  /*89e0*/  IADD3 R21, P0, R34, 0x6000, RZ ;  /* 0x0000600022157810 */ /* 0x000fe40007f1e0ff */
[----:B------:R-:W-:Y:S01]  /*89f0*/  SHF.R.U64 R3, R3, 0x3, RZ ;  /* 0x0000000303037819 */ /* 0x000fe200000012ff */
[----:B--2---:R-:W-:Y:S01]  /*8a00*/  IMAD.MOV R6, RZ, RZ, -R41 ;  /* 0x000000ffff067224 */ /* 0x004fe200078e0a29 */
[----:B------:R-:W-:Y:S01]  /*8a10*/  MOV R110, R10 ;  /* 0x0000000a006e7202 */ /* 0x000fe20000000f00 */
[----:B------:R-:W-:Y:S01]  /*8a20*/  IMAD R4, R112, UR4, RZ ;  /* 0x0000000470047c24 */ /* 0x000fe2000f8e02ff */
[----:B------:R-:W-:Y:S01]  /*8a30*/  LOP3.LUT R8, R2, R25, RZ, 0x3c, !PT ;  /* 0x0000001902087212 */ /* 0x000fe200078e3cff */
[----:B------:R-:W-:Y:S01]  /*8a40*/  IMAD R11, R61, R6, R46 ;  /* 0x000000063d0b7224 */ /* 0x000fe200078e022e */
[----:B------:R-:W-:Y:S01]  /*8a50*/  LOP3.LUT R30, R30, R31, RZ, 0x3c, !PT ;  /* 0x0000001f1e1e7212 */ /* 0x000fe200078e3cff */
[----:B------:R-:W-:Y:S01]  /*8a60*/  IMAD R4, R23, UR5, R4 ;  /* 0x0000000517047c24 */ /* 0x000fe2000f8e0204 */
[C---:B------:R-:W-:Y:S01]  /*8a70*/  IADD3 R31, P3, R34.reuse, 0x4000, RZ ;  /* 0x00004000221f7810 */ /* 0x040fe20007f7e0ff */
[----:B------:R-:W-:Y:S01]  /*8a80*/  ULDC.64 UR4, c[0x0][0xb88] ;  /* 0x0002e20000047ab9 */ /* 0x000fe20000000a00 */
[----:B------:R-:W-:Y:S01]  /*8a90*/  IADD3 R25, P2, R34, 0x5000, RZ ;  /* 0x0000500022197810 */ /* 0x000fe20007f5e0ff */
[----:B------:R-:W-:Y:S01]  /*8aa0*/  IMAD R72, R61, UR6, RZ ;  /* 0x000000063d487c24 */ /* 0x000fe2000f8e02ff */
[----:B------:R-:W-:Y:S01]  /*8ab0*/  LOP3.LUT R34, R3, R34, RZ, 0x3c, !PT ;  /* 0x0000002203227212 */ /* 0x000fe200078e3cff */
[----:B------:R-:W-:Y:S01]  /*8ac0*/  IMAD.X R3, RZ, RZ, R35, P0 ;  /* 0x000000ffff037224 */ /* 0x000fe200000e0623 */
[----:B------:R-:W-:-:S02]  /*8ad0*/  SHF.R.S32.HI R5, RZ, 0x1f, R41 ;  /* 0x0000001fff057819 */ /* 0x000fc40000011429 */
[----:B------:R-:W-:Y:S01]  /*8ae0*/  IADD3 R12, P0, R41, R12, RZ ;  /* 0x0000000c290c7210 */ /* 0x000fe20007f1e0ff */
[----:B------:R-:W-:Y:S01]  /*8af0*/  IMAD.IADD R41, R166, 0x1, R16 ;  /* 0x00000001a6297824 */ /* 0x000fe200078e0210 */
[----:B------:R-:W-:Y:S02]  /*8b00*/  SHF.R.S32.HI R10, RZ, 0x1f, R11 ;  /* 0x0000001fff0a7819 */ /* 0x000fe4000001140b */
[----:B------:R-:W-:Y:S02]  /*8b10*/  LOP3.LUT R2, R21, 0x380, RZ, 0xc0, !PT ;  /* 0x0000038015027812 */ /* 0x000fe400078ec0ff */
[----:B------:R-:W-:Y:S01]  /*8b20*/  IADD3.X R13, R5, R13, R4, P0, !PT ;  /* 0x0000000d050d7210 */ /* 0x000fe200007fe404 */
[----:B------:R-:W-:Y:S01]  /*8b30*/  IMAD R10, R10, UR4, RZ ;  /* 0x000000040a0a7c24 */ /* 0x000fe2000f8e02ff */
[----:B------:R-:W-:Y:S02]  /*8b40*/  LOP3.LUT R24, R25, 0x380, RZ, 0xc0, !PT ;  /* 0x0000038019187812 */ /* 0x000fe400078ec0ff */
[----:B------:R-:W-:Y:S01]  /*8b50*/  MOV R15, R14 ;  /* 0x0000000e000f7202 */ /* 0x000fe20000000f00 */
[----:B------:R-:W-:Y:S01]  /*8b60*/  IMAD.WIDE.U32 R12, R11, UR4, R12 ;  /* 0x000000040b0c7c25 */ /* 0x000fe2000f8e000c */
[----:B------:R-:W-:-:S02]  /*8b70*/  F2FP.F16.F32.PACK_AB R4, R94, R95 ;  /* 0x0000005f5e04723e */ /* 0x000fc400000000ff */
[----:B------:R-:W-:Y:S02]  /*8b80*/  F2FP.F16.F32.PACK_AB R5, R108, R105 ;  /* 0x000000696c05723e */ /* 0x000fe400000000ff */
[----:B------:R-:W-:Y:S02]  /*8b90*/  F2FP.F16.F32.PACK_AB R6, R96, R93 ;  /* 0x0000005d6006723e */ /* 0x000fe400000000ff */
[----:B------:R-:W-:Y:S02]  /*8ba0*/  F2FP.F16.F32.PACK_AB R7, R106, R103 ;  /* 0x000000676a07723e */ /* 0x000fe400000000ff */
[----:B------:R-:W-:Y:S02]  /*8bb0*/  SHF.R.U64 R2, R2, 0x3, RZ ;  /* 0x0000000302027819 */ /* 0x000fe400000012ff */
[----:B------:R-:W-:Y:S01]  /*8bc0*/  MOV R109, R38 ;  /* 0x00000026006d7202 */ /* 0x000fe20000000f00 */
[----:B------:R-:W-:Y:S01]  /*8bd0*/  IMAD R39, R11, UR5, R10 ;  /* 0x000000050b277c24 */ /* 0x000fe2000f8e020a */
[----:B------:R-:W-:Y:S01]  /*8be0*/  SHF.R.U64 R24, R24, 0x3, RZ ;  /* 0x0000000318187819 */ /* 0x000fe200000012ff */
[----:B------:R2:W-:Y:S01]  /*8bf0*/  STSM.16.M88.4 [R15], R4 ;  /* 0x000000040f007844 */ /* 0x0005e20000000200 */
[----:B------:R-:W-:Y:S01]  /*8c00*/  LOP3.LUT R2, R2, R21, RZ, 0x3c, !PT ;  /* 0x0000001502027212 */ /* 0x000fe200078e3cff */
[----:B------:R-:W-:Y:S01]  /*8c10*/  ULDC.64 UR4, c[0x0][0xb50] ;  /* 0x0002d40000047ab9 */ /* 0x000fe20000000a00 */
[----:B------:R-:W-:Y:S01]  /*8c20*/  IMAD.X R21, RZ, RZ, R35, P3 ;  /* 0x000000ffff157224 */ /* 0x000fe200018e0623 */
[----:B------:R-:W-:-:S02]  /*8c30*/  MOV R14, R8 ;  /* 0x00000008000e7202 */ /* 0x000fc40000000f00 */
[----:B------:R-:W-:Y:S02]  /*8c40*/  LOP3.LUT P0, RZ, R164, 0x3, RZ, 0xc0, !PT ;  /* 0x00000003a4ff7812 */ /* 0x000fe4000780c0ff */
[----:B------:R-:W-:Y:S02]  /*8c50*/  F2FP.F16.F32.PACK_AB R8, R91, R90 ;  /* 0x0000005a5b08723e */ /* 0x000fe400000000ff */
[----:B------:R-:W-:Y:S02]  /*8c60*/  F2FP.F16.F32.PACK_AB R9, R104, R101 ;  /* 0x000000656809723e */ /* 0x000fe400000000ff */
[----:B------:R-:W-:Y:S02]  /*8c70*/  F2FP.F16.F32.PACK_AB R10, R92, R89 ;  /* 0x000000595c0a723e */ /* 0x000fe400000000ff */
[----:B------:R-:W-:Y:S01]  /*8c80*/  F2FP.F16.F32.PACK_AB R11, R102, R99 ;  /* 0x00000063660b723e */ /* 0x000fe200000000ff */
[----:B--2---:R-:W-:Y:S01]  /*8c90*/  VIADD R5, R41, 0x8 ;  /* 0x0000000829057836 */ /* 0x004fe20000000000 */
[----:B------:R-:W-:Y:S01]  /*8ca0*/  LEA R40, P3, R12, UR4, 0x2 ;  /* 0x000000040c287c11 */ /* 0x000fe2000f8610ff */
[----:B------:R-:W-:Y:S01]  /*8cb0*/  IMAD.IADD R7, R13, 0x1, R39 ;  /* 0x000000010d077824 */ /* 0x000fe200078e0227 */
[----:B------:R-:W-:Y:S01]  /*8cc0*/  LOP3.LUT R24, R24, R25, RZ, 0x3c, !PT ;  /* 0x0000001918187212 */ /* 0x000fe200078e3cff */
[----:B------:R-:W-:Y:S01]  /*8cd0*/  IMAD.X R25, RZ, RZ, R35, P2 ;  /* 0x000000ffff197224 */ /* 0x000fe200010e0623 */
[-C--:B------:R-:W-:Y:S01]  /*8ce0*/  ISETP.GE.OR P2, PT, R41, R72.reuse, P0 ;  /* 0x000000482900720c */ /* 0x080fe20000746670 */
[----:B------:R2:W-:Y:S01]  /*8cf0*/  STSM.16.M88.4 [R14], R8 ;  /* 0x000000080e007844 */ /* 0x0005e20000000200 */
[----:B------:R-:W-:-:S02]  /*8d00*/  ISETP.GE.OR P0, PT, R5, R72, P0 ;  /* 0x000000480500720c */ /* 0x000fc40000706670 */
[----:B------:R-:W-:Y:S01]  /*8d10*/  LEA.HI.X R41, R12, UR5, R7, 0x2, P3 ;  /* 0x000000050c297c11 */ /* 0x000fe200098f1407 */
[----:B------:R-:W-:Y:S01]  /*8d20*/  SHFL.IDX PT, R38, R40, RZ, 0x1c1f ;  /* 0x001c1fff28267589 */ /* 0x000fe200000e0000 */
[----:B------:R-:W-:Y:S01]  /*8d30*/  F2FP.F16.F32.PACK_AB R4, R49, R48 ;  /* 0x000000303104723e */ /* 0x000fe200000000ff */
[----:B------:R-:W-:Y:S01]  /*8d40*/  ULDC.64 UR4, c[0x0][0xae8] ;  /* 0x0002ba0000047ab9 */ /* 0x000fe20000000a00 */
[----:B------:R-:W-:Y:S01]  /*8d50*/  F2FP.F16.F32.PACK_AB R5, R100, R97 ;  /* 0x000000616405723e */ /* 0x000fe200000000ff */
[----:B------:R-:W3:Y:S01]  /*8d60*/  SHFL.IDX PT, R39, R41, RZ, 0x1c1f ;  /* 0x001c1fff29277589 */ /* 0x000ee200000e0000 */
[----:B------:R-:W-:Y:S02]  /*8d70*/  F2FP.F16.F32.PACK_AB R6, R53, R44 ;  /* 0x0000002c3506723e */ /* 0x000fe400000000ff */
[----:B------:R-:W-:Y:S01]  /*8d80*/  F2FP.F16.F32.PACK_AB R7, R51, R54 ;  /* 0x000000363307723e */ /* 0x000fe200000000ff */
[----:B------:R-:W-:Y:S01]  /*8d90*/  SHFL.IDX PT, R90, R40, 0x1, 0x1c1f ;  /* 0x003c1f00285a7f89 */ /* 0x000fe200000e0000 */
        /* <DEDUP_REMOVED lines=19> */
[----:B------:R-:W-:Y:S02]  /*8ed0*/  LOP3.LUT R20, R20, R31, RZ, 0x3c, !PT ;  /* 0x0000001f14147212 */ /* 0x000fe400078e3cff */
[----:B------:R-:W-:Y:S01]  /*8ee0*/  IADD3.X R31, RZ, R35, RZ, P5, !PT ;  /* 0x00000023ff1f7210 */ /* 0x000fe20002ffe4ff */
[----:B------:R-:W-:Y:S08]  /*8ef0*/  BAR.SYNC.DEFER_BLOCKING 0x1, 0x100 ;  /* 0x0044000000007b1d */ /* 0x000ff00000010000 */
[----:B----4-:R-:W4:Y:S01]  /*8f00*/  @P1 LDC R52, c[0x0][0xbec] ;  /* 0x0002fb00ff341b82 */ /* 0x010f220000000800 */
[----:B---3--:R3:W-:Y:S04]  /*8f10*/  @!P2 ST.E desc[UR36][R38.64], R88 ;  /* 0x000000582600a985 */ /* 0x0087e8000c101924 */
[----:B--2---:R4:W-:Y:S04]  /*8f20*/  @!P0 ST.E desc[UR36][R90.64], R0 ;  /* 0x000000005a008985 */ /* 0x0049e8000c101924 */
[----:B------:R2:W5:Y:S01]  /*8f30*/  LD.E.128 R44, desc[UR36][R32.64] ;  /* 0x00000024202c7980 */ /* 0x000562000c101d00 */
[----:B---3--:R-:W3:Y:S01]  /*8f40*/  @P1 LDC R39, c[0x0][0xbf0] ;  /* 0x0002fc00ff271b82 */ /* 0x008ee20000000800 */
[----:B------:R-:W-:-:S02]  /*8f50*/  IMAD R62, R62, UR4, RZ ;  /* 0x000000043e3e7c24 */ /* 0x000fc4000f8e02ff */
[----:B------:R0:W5:Y:S01]  /*8f60*/  LD.E.128 R40, desc[UR36][R30.64] ;  /* 0x000000241e287980 */ /* 0x000162000c101d00 */
[----:B--2---:R-:W-:-:S03]  /*8f70*/  IMAD R33, R160, 0x20, R162 ;  /* 0x00000020a0217824 */ /* 0x004fc600078e02a2 */
[----:B------:R2:W5:Y:S01]  /*8f80*/  LD.E.128 R4, desc[UR36][R28.64] ;  /* 0x000000241c047980 */ /* 0x000562000c101d00 */
[----:B------:R-:W-:-:S03]  /*8f90*/  IMAD.IADD R33, R16, 0x1, R33 ;  /* 0x0000000110217824 */ /* 0x000fc600078e0221 */
[----:B------:R1:W5:Y:S01]  /*8fa0*/  LD.E.128 R64, desc[UR36][R20.64] ;  /* 0x0000002414407980 */ /* 0x000362000c101d00 */
[----:B0-----:R-:W-:Y:S02]  /*8fb0*/  IMAD R31, R161, UR5, R62 ;  /* 0x00000005a11f7c24 */ /* 0x001fe4000f8e023e */
[----:B----4-:R-:W-:Y:S01]  /*8fc0*/  @P1 IMAD.HI.U32 R0, R33, R52, RZ ;  /* 0x0000003421001227 */ /* 0x010fe200078e00ff */
[----:B------:R0:W5:Y:S03]  /*8fd0*/  LD.E.128 R12, desc[UR36][R2.64] ;  /* 0x00000024020c7980 */ /* 0x000166000c101d00 */
[----:B--2---:R-:W-:Y:S01]  /*8fe0*/  IMAD.WIDE.U32 R28, R161, UR4, RZ ;  /* 0x00000004a11c7c25 */ /* 0x004fe2000f8e00ff */
[----:B------:R-:W-:Y:S01]  /*8ff0*/  ULDC.64 UR4, c[0x0][0xaf0] ;  /* 0x0002bc0000047ab9 */ /* 0x000fe20000000a00 */
[----:B------:R2:W5:Y:S02]  /*9000*/  LD.E.128 R56, desc[UR36][R24.64] ;  /* 0x0000002418387980 */ /* 0x000564000c101d00 */
[----:B-1----:R-:W-:-:S02]  /*9010*/  IMAD.MOV.U32 R21, RZ, RZ, R33 ;  /* 0x000000ffff157224 */ /* 0x002fc400078e0021 */
[----:B------:R-:W-:Y:S01]  /*9020*/  IMAD R20, R112, UR4, RZ ;  /* 0x0000000470147c24 */ /* 0x000fe2000f8e02ff */
[----:B---3--:R-:W-:Y:S01]  /*9030*/  @P1 SHF.R.U32.HI R21, RZ, R39, R0 ;  /* 0x00000027ff151219 */ /* 0x008fe20000011600 */
[----:B0-----:R-:W-:Y:S01]  /*9040*/  IMAD.MOV.U32 R2, RZ, RZ, R28 ;  /* 0x000000ffff027224 */ /* 0x001fe200078e001c */
[----:B------:R-:W-:Y:S01]  /*9050*/  IADD3 R3, R29, R31, RZ ;  /* 0x0000001f1d037210 */ /* 0x000fe20007ffe0ff */
[----:B------:R0:W5:Y:S01]  /*9060*/  LD.E.128 R48, desc[UR36][R34.64] ;  /* 0x0000002422307980 */ /* 0x000162000c101d00 */
[--C-:B------:R-:W-:Y:S01]  /*9070*/  SHF.R.S32.HI R0, RZ, 0x1f, R21.reuse ;  /* 0x0000001fff007819 */ /* 0x100fe20000011415 */
[C---:B--2---:R-:W-:Y:S02]  /*9080*/  IMAD R25, R23.reuse, UR5, R20 ;  /* 0x0000000517197c24 */ /* 0x044fe4000f8e0214 */
[----:B------:R-:W-:Y:S01]  /*9090*/  IMAD.MOV R20, RZ, RZ, -R21 ;  /* 0x000000ffff147224 */ /* 0x000fe200078e0a15 */
[----:B------:R0:W5:Y:S01]  /*90a0*/  LD.E.128 R8, desc[UR36][R26.64] ;  /* 0x000000241a087980 */ /* 0x000162000c101d00 */
[----:B------:R-:W-:Y:S01]  /*90b0*/  IMAD.WIDE.U32 R2, R23, UR4, R2 ;  /* 0x0000000417027c25 */ /* 0x000fe2000f8e0002 */
[----:B------:R-:W-:Y:S01]  /*90c0*/  ULDC.64 UR4, c[0x0][0xae0] ;  /* 0x0002b80000047ab9 */ /* 0x000fe20000000a00 */
[----:B------:R-:W-:Y:S01]  /*90d0*/  @!PT LDS RZ, [RZ] ;  /* 0x00000000fffff984 */ /* 0x000fe20000000800 */
[----:B------:R-:W-:Y:S01]  /*90e0*/  @!PT LDS RZ, [RZ] ;  /* 0x00000000fffff984 */ /* 0x000fe20000000800 */
[----:B------:R-:W-:Y:S01]  /*90f0*/  @!PT LDS RZ, [RZ] ;  /* 0x00000000fffff984 */ /* 0x000fe20000000800 */
[----:B------:R-:W-:Y:S01]  /*9100*/  @!PT LDS RZ, [RZ] ;  /* 0x00000000fffff984 */ /* 0x000fe20000000800 */
[----:B------:R1:W-:Y:S06]  /*9110*/  MEMBAR.ALL.CTA ;  /* 0x0000000000007992 */ /* 0x0003ec0000008000 */
[----:B-1----:R-:W1:Y:S01]  /*9120*/  FENCE.VIEW.ASYNC.S ;  /* 0x00000000000073c6 */ /* 0x002e620000000000 */
[----:B------:R-:W-:-:S02]  /*9130*/  IMAD R0, R0, UR4, RZ ;  /* 0x0000000400007c24 */ /* 0x000fc4000f8e02ff */
        /* <DEDUP_REMOVED lines=9> */
[C---:B------:R-:W-:Y:S02]  /*91d0*/  IMAD R23, R61.reuse, UR5, R0 ;  /* 0x000000053d177c24 */ /* 0x040fe4000f8e0200 */
[----:B------:R-:W-:Y:S01]  /*91e0*/  IMAD.WIDE.U32 R2, R61, UR4, R2 ;  /* 0x000000043d027c25 */ /* 0x000fe2000f8e0002 */
[CC--:B------:R-:W-:Y:S01]  /*91f0*/  ISETP.GE.AND P2, PT, R25.reuse, R72.reuse, PT ;  /* 0x000000481900720c */ /* 0x0c0fe20003f46270 */
[----:B------:R-:W-:Y:S01]  /*9200*/  ULDC.64 UR4, c[0x0][0xa80] ;  /* 0x0002a00000047ab9 */ /* 0x000fe20000000a00 */
[----:B------:R-:W-:Y:S01]  /*9210*/  IADD3 R21, R25, 0x20, RZ ;  /* 0x0000002019157810 */ /* 0x000fe20007ffe0ff */
[----:B------:R-:W-:Y:S01]  /*9220*/  IMAD.IADD R3, R3, 0x1, R23 ;  /* 0x0000000103037824 */ /* 0x000fe200078e0217 */
[C---:B------:R-:W-:Y:S01]  /*9230*/  LEA R0, P3, R2.reuse, UR4, 0x1 ;  /* 0x0000000402007c11 */ /* 0x040fe2000f8608ff */
[----:B------:R-:W-:Y:S01]  /*9240*/  VIADD R37, R37, 0x2a820 ;  /* 0x0002a82025257836 */ /* 0x000fe20000000000 */
[----:B------:R-:W-:Y:S01]  /*9250*/  ISETP.GE.AND P0, PT, R21, R72, PT ;  /* 0x000000481500720c */ /* 0x000fe20003f06270 */
[----:B------:R-:W-:Y:S01]  /*9260*/  VIADD R21, R25, 0x40 ;  /* 0x0000004019157836 */ /* 0x000fe20000000000 */
[----:B------:R-:W-:-:S02]  /*9270*/  LEA.HI.X R16, R2, UR5, R3, 0x1, P3 ;  /* 0x0000000502107c11 */ /* 0x000fc400098f0c03 */
        /* <DEDUP_REMOVED lines=16> */
.L_x_2234:
[----:B------:R-:W-:Y:S05]  /*9380*/  BSYNC B1 ;  /* 0x0000000000017941 */ /* 0x000fea0003800000 */
.L_x_2233:
[----:B--23--:R2:W3:Y:S01]  /*9390*/  SHFL.IDX PT, R21, R16, 0x1, 0x181f ;  /* 0x00381f0010157f89 */ /* 0x00c4e200000e0000 */
[----:B------:R-:W-:Y:S03]  /*93a0*/  BSSY B1, `(.L_x_2235) ;  /* 0x000000c000017945 */ /* 0x000fe60003800000 */
[----:B-1----:R2:W1:Y:S01]  /*93b0*/  SHFL.IDX PT, R20, R0, 0x1, 0x181f ;  /* 0x00381f0000147f89 */ /* 0x00246200000e0000 */
        /* <DEDUP_REMOVED lines=10> */
.L_x_2236:
[----:B------:R-:W-:Y:S05]  /*9460*/  BSYNC B1 ;  /* 0x0000000000017941 */ /* 0x000fea0003800000 */
.L_x_2235:
[----:B---34-:R3:W4:Y:S01]  /*9470*/  SHFL.IDX PT, R21, R16, 0x2, 0x181f ;  /* 0x00581f0010157f89 */ /* 0x01872200000e0000 */
        /* <DEDUP_REMOVED lines=12> */
.L_x_2238:
[----:B------:R-:W-:Y:S05]  /*9540*/  BSYNC B1 ;  /* 0x0000000000017941 */ /* 0x000fea0003800000 */
.L_x_2237:
[----:B-1----:R-:W-:Y:S01]  /*9550*/  VIADD R3, R25, 0x60 ;  /* 0x0000006019037836 */ /* 0x002fe20000000000 */
[----:B0-23--:R-:W0:Y:S04]  /*9560*/  SHFL.IDX PT, R16, R16, 0x3, 0x181f ;  /* 0x00781f0010107f89 */ /* 0x00de2800000e0000 */
[----:B------:R-:W-:Y:S01]  /*9570*/  ISETP.GE.AND P0, PT, R3, R72, PT ;  /* 0x000000480300720c */ /* 0x000fe20003f06270 */
[----:B------:R-:W1:-:S12]  /*9580*/  SHFL.IDX PT, R0, R0, 0x3, 0x181f ;  /* 0x00781f0000007f89 */ /* 0x000e5800000e0000 */
[----:B------:R-:W-:Y:S05]  /*9590*/  @P0 BRA `(.L_x_2239) ;  /* 0x00000008006c0947 */ /* 0x000fea0003800000 */
[----:B------:R-:W-:Y:S02]  /*95a0*/  ULDC UR4, c[0x0][0xac8] ;  /* 0x0002b20000047ab9 */ /* 0x000fe40000000800 */
[----:B------:R-:W-:-:S13]  /*95b0*/  ISETP.GE.AND P1, PT, R17, UR4, PT ;  /* 0x0000000411007c0c */ /* 0x000fda000bf26270 */
[----:B-1----:R-:W-:-:S04]  /*95c0*/  @!P1 LEA R2, P0, R17, R0, 0x1 ;  /* 0x0000000011029211 */ /* 0x002fc800078008ff */
[----:B0-----:R-:W-:Y:S02]  /*95d0*/  @!P1 LEA.HI.X R3, R17, R16, R172, 0x1, P0 ;  /* 0x0000001011039211 */ /* 0x001fe400000f0cac */
[----:B------:R-:W-:-:S03]  /*95e0*/  ISETP.GE.AND P0, PT, R22, UR4, PT ;  /* 0x0000000416007c0c */ /* 0x000fc6000bf06270 */
[----:B-----5:R0:W-:Y:S10]  /*95f0*/  @!P1 ST.E.128 desc[UR36][R2.64], R4 ;  /* 0x0000000402009985 */ /* 0x0201f4000c101d24 */
[----:B------:R-:W-:Y:S05]  /*9600*/  @P0 BRA `(.L_x_2239) ;  /* 0x0000000800500947 */ /* 0x000fea0003800000 */
[----:B0-----:R-:W-:-:S04]  /*9610*/  LEA R2, P0, R22, R0, 0x1 ;  /* 0x0000000016027211 */ /* 0x001fc800078008ff */
[----:B------:R-:W-:-:S05]  /*9620*/  LEA.HI.X R3, R22, R16, R169, 0x1, P0 ;  /* 0x0000001016037211 */ /* 0x000fca00000f0ca9 */
[----:B------:R0:W-:Y:S01]  /*9630*/  ST.E.128 desc[UR36][R2.64], R8 ;  /* 0x0000000802007985 */ /* 0x0001e2000c101d24 */
[----:B------:R-:W-:Y:S05]  /*9640*/  BRA `(.L_x_2239) ;  /* 0x0000000800407947 */ /* 0x000fea0003800000 */
.L_x_2232:
        /* <DEDUP_REMOVED lines=20> */
[----:B------:R-:W-:Y:S01]  /*9790*/  MOV R5, R6 ;  /* 0x0000000600057202 */ /* 0x000fe20000000f00 */
[----:B------:R-:W-:-:S04]  /*97a0*/  IMAD R4, R8, UR4, RZ ;  /* 0x0000000408047c24 */ /* 0x000fc8000f8e02ff */
[----:B------:R-:W-:-:S06]  /*97b0*/  IMAD R7, R161, UR5, R4 ;  /* 0x00000005a1077c24 */ /* 0x000fcc000f8e0204 */
        /* <DEDUP_REMOVED lines=26> */
.L_x_2241:
[----:B------:R-:W-:Y:S05]  /*9960*/  BSYNC B1 ;  /* 0x0000000000017941 */ /* 0x000fea0003800000 */
.L_x_2240:
[----:B------:R-:W-:Y:S01]  /*9970*/  ULDC.64 UR4, c[0x0][0xae8] ;  /* 0x0002ba0000047ab9 */ /* 0x000fe20000000a00 */
[----:B--2---:R-:W-:Y:S01]  /*9980*/  @P1 IMAD.HI.U32 R0, R13, R14, RZ ;  /* 0x0000000e0d001227 */ /* 0x004fe200078e00ff */
[----:B------:R-:W-:Y:S01]  /*9990*/  ULDC UR6, c[0x0][0xa88] ;  /* 0x0002a20000067ab9 */ /* 0x000fe20000000800 */
[----:B------:R-:W-:Y:S02]  /*99a0*/  BSSY B1, `(.L_x_2242) ;  /* 0x0000030000017945 */ /* 0x000fe40003800000 */
[----:B------:R-:W-:Y:S02]  /*99b0*/  IMAD R2, R8, UR4, RZ ;  /* 0x0000000408027c24 */ /* 0x000fe4000f8e02ff */
[----:B----4-:R-:W-:Y:S01]  /*99c0*/  IMAD.MOV.U32 R5, RZ, RZ, R13 ;  /* 0x000000ffff057224 */ /* 0x010fe200078e000d */
[----:B---3--:R-:W-:Y:S01]  /*99d0*/  @P1 SHF.R.U32.HI R5, RZ, R15, R0 ;  /* 0x0000000fff051219 */ /* 0x008fe20000011600 */
[C---:B------:R-:W-:Y:S02]  /*99e0*/  IMAD R7, R161.reuse, UR5, R2 ;  /* 0x00000005a1077c24 */ /* 0x040fe4000f8e0202 */
[----:B------:R-:W-:Y:S01]  /*99f0*/  IMAD.WIDE.U32 R2, R161, UR4, RZ ;  /* 0x00000004a1027c25 */ /* 0x000fe2000f8e00ff */
[----:B------:R-:W-:Y:S01]  /*9a00*/  ULDC.64 UR4, c[0x0][0xaf0] ;  /* 0x0002bc0000047ab9 */ /* 0x000fe20000000a00 */
[----:B------:R-:W-:-:S02]  /*9a10*/  SHF.R.S32.HI R0, RZ, 0x1f, R5 ;  /* 0x0000001fff007819 */ /* 0x000fc40000011405 */
[----:B------:R-:W-:Y:S02]  /*9a20*/  IMAD R4, R10, UR4, RZ ;  /* 0x000000040a047c24 */ /* 0x000fe4000f8e02ff */
[----:B------:R-:W-:Y:S02]  /*9a30*/  IMAD.IADD R3, R3, 0x1, R7 ;  /* 0x0000000103037824 */ /* 0x000fe400078e0207 */
[----:B------:R-:W-:Y:S01]  /*9a40*/  IMAD R7, R23, UR5, R4 ;  /* 0x0000000517077c24 */ /* 0x000fe2000f8e0204 */
[----:B------:R-:W-:Y:S01]  /*9a50*/  IADD3 R4, -R5, RZ, RZ ;  /* 0x000000ff05047210 */ /* 0x000fe20007ffe1ff */
[----:B------:R-:W-:Y:S01]  /*9a60*/  IMAD.WIDE.U32 R2, R23, UR4, R2 ;  /* 0x0000000417027c25 */ /* 0x000fe2000f8e0002 */
[----:B------:R-:W-:-:S03]  /*9a70*/  ULDC.64 UR4, c[0x0][0xae0] ;  /* 0x0002b80000047ab9 */ /* 0x000fc60000000a00 */
        /* <DEDUP_REMOVED lines=34> */
.L_x_2243:
[----:B------:R-:W-:Y:S05]  /*9ca0*/  BSYNC B1 ;  /* 0x0000000000017941 */ /* 0x000fea0003800000 */
.L_x_2242:
        /* <DEDUP_REMOVED lines=13> */
.L_x_2245:
[----:B------:R-:W-:Y:S05]  /*9d80*/  BSYNC B1 ;  /* 0x0000000000017941 */ /* 0x000fea0003800000 */
.L_x_2244:
        /* <DEDUP_REMOVED lines=13> */
.L_x_2247:
[----:B------:R-:W-:Y:S05]  /*9e60*/  BSYNC B1 ;  /* 0x0000000000017941 */ /* 0x000fea0003800000 */
.L_x_2246:
[----:B0-----:R-:W-:Y:S01]  /*9e70*/  IADD3 R0, R16, 0x60, RZ ;  /* 0x0000006010007810 */ /* 0x001fe20007ffe0ff */
[----:B--2-4-:R-:W0:Y:S03]  /*9e80*/  SHFL.IDX PT, R5, R5, 0x3, 0x181f ;  /* 0x00781f0005057f89 */ /* 0x014e2600000e0000 */
        /* <DEDUP_REMOVED lines=12> */
.L_x_2239:
[----:B------:R-:W-:Y:S05]  /*9f50*/  BSYNC B0 ;  /* 0x0000000000007941 */ /* 0x000fea0003800000 */
.L_x_2231:
[----:B------:R-:W-:Y:S02]  /*9f60*/  ULDC UR4, c[0x0][0xc38] ;  /* 0x00030e0000047ab9 */ /* 0x000fe40000000800 */
[----:B-1----:R-:W-:-:S13]  /*9f70*/  ISETP.GE.AND P0, PT, R36, UR4, PT ;  /* 0x0000000424007c0c */ /* 0x002fda000bf06270 */
[----:B------:R-:W-:Y:S05]  /*9f80*/  @!P0 BRA `(.L_x_2248) ;  /* 0xffffff6c005c8947 */ /* 0x000fea000383ffff */
[----:B------:R-:W-:Y:S05]  /*9f90*/  EXIT ;  /* 0x000000000000794d */ /* 0x000fea0003800000 */
.L_x_2190:
        /* <DEDUP_REMOVED lines=31> */
[----:B------:R-:W-:Y:S01]  /*a190*/  MOV R23, RZ ;  /* 0x000000ff00177202 */ /* 0x000fe20000000f00 */
[----:B------:R-:W-:Y:S01]  /*a1a0*/  UMOV UR5, 0x400 ;  /* 0x0000040000057882 */ /* 0x000fe20000000000 */
[----:B------:R-:W-:Y:S01]  /*a1b0*/  USEL UR4, UR4, 0x1, UP0 ;  /* 0x0000000104047887 */ /* 0x000fe20008000000 */
[----:B------:R-:W-:-:S03]  /*a1c0*/  ULDC UR46, c[0x0][0xc] ;  /* 0x00000300002e7ab9 */ /* 0x000fc60000000800 */
[----:B------:R-:W-:-:S04]  /*a1d0*/  UIMAD UR38, UR4, UR38, URZ ;  /* 0x00000026042672a4 */ /* 0x000fc8000f8e023f */
[----:B------:R-:W-:Y:S02]  /*a1e0*/  UIADD3 UR4, UR38, 0x5f, URZ ;  /* 0x0000005f26047890 */ /* 0x000fe4000fffe03f */
        /* <DEDUP_REMOVED lines=30> */
[C---:B------:R-:W-:Y:S01]  /*a3d0*/  ISETP.GE.AND P0, PT, R37.reuse, UR39, PT ;  /* 0x0000002725007c0c */ /* 0x040fe2000bf06270 */
[----:B------:R-:W-:Y:S01]  /*a3e0*/  ULDC UR39, c[0x0][0x448] ;  /* 0x0001120000277ab9 */ /* 0x000fe20000000800 */
[----:B------:R-:W-:Y:S01]  /*a3f0*/  LOP3.LUT R16, R16, 0xfffffeff, RZ, 0xc0, !PT ;  /* 0xfffffeff10107812 */ /* 0x000fe200078ec0ff */
[----:B------:R-:W-:Y:S02]  /*a400*/  UIMAD UR39, UR39, UR40, URZ ;  /* 0x00000028272772a4 */ /* 0x000fe4000f8e023f */
[----:B------:R-:W-:Y:S01]  /*a410*/  UIADD3 UR40, UR38, 0x60, -UR40 ;  /* 0x0000006026287890 */ /* 0x000fe2000fffe828 */
        /* <DEDUP_REMOVED lines=9> */
.L_x_2298:
        /* <DEDUP_REMOVED lines=22> */
.L_x_2250:
[----:B------:R-:W-:Y:S01]  /*a610*/  ULDC UR8, c[0x0][0xc54] ;  /* 0x0003150000087ab9 */ /* 0x000fe20000000800 */
[----:B------:R-:W-:Y:S01]  /*a620*/  UMOV UR6, UR7 ;  /* 0x0000000700067c82 */ /* 0x000fe20008000000 */
[----:B------:R-:W-:-:S11]  /*a630*/  UISETP.NE.AND UP0, UPT, UR8, 0x1, UPT ;  /* 0x000000010800788c */ /* 0x000fd6000bf05270 */
[----:B------:R-:W-:Y:S02]  /*a640*/  @UP0 ULDC.64 UR10, c[0x0][0xc58] ;  /* 0x00031600000a0ab9 */ /* 0x000fe40000000a00 */
[----:B------:R-:W-:-:S04]  /*a650*/  UIMAD.WIDE.U32 UR4, UR7, UR10, URZ ;  /* 0x0000000a070472a5 */ /* 0x000fc8000f8e003f */
[----:B------:R-:W-:-:S04]  /*a660*/  @UP0 USHF.R.U32.HI UR6, URZ, UR11, UR5 ;  /* 0x0000000b3f060299 */ /* 0x000fc80008011605 */
[----:B------:R-:W-:-:S12]  /*a670*/  UIMAD UR4, UR6, UR8, URZ ;  /* 0x00000008060472a4 */ /* 0x000fd8000f8e023f */
.L_x_2251:
        /* <DEDUP_REMOVED lines=25> */
[----:B------:R-:W-:Y:S01]  /*a810*/  UP2UR UR48, UPR, URZ, 0x4 ;  /* 0x000000043f307883 */ /* 0x000fe20008000000 */
[----:B------:R-:W-:Y:S01]  /*a820*/  BSSY B7, `(.L_x_2252) ;  /* 0x0000331000077945 */ /* 0x000fe20003800000 */
[----:B------:R-:W-:-:S04]  /*a830*/  USHF.L.U32 UR6, UR44, 0x7, URZ ;  /* 0x000000072c067899 */ /* 0x000fc8000800063f */
[----:B------:R-:W-:Y:S01]  /*a840*/  UIADD3 UR6, UR6, 0x7f, URZ ;  /* 0x0000007f06067890 */ /* 0x000fe2000fffe03f */
[----:B------:R-:W-:Y:S01]  /*a850*/  @UP2 ULDC UR4, c[0x0][0x44c] ;  /* 0x0001130000042ab9 */ /* 0x000fe20000000800 */
[----:B------:R-:W-:Y:S02]  /*a860*/  @UP2 ULDC UR7, c[0x0][0x450] ;  /* 0x0001140000072ab9 */ /* 0x000fe40000000800 */
[----:B------:R-:W-:-:S04]  /*a870*/  UIMAD.WIDE.U32 UR4, UR6, UR4, URZ ;  /* 0x00000004060472a5 */ /* 0x000fc8000f8e003f */
[----:B------:R-:W-:-:S04]  /*a880*/  @UP2 USHF.R.U32.HI UR6, URZ, UR7, UR5 ;  /* 0x000000073f062299 */ /* 0x000fc80008011605 */
[----:B------:R-:W-:-:S04]  /*a890*/  UIADD3 UR4, UR40, UR6, URZ ;  /* 0x0000000628047290 */ /* 0x000fc8000fffe03f */
[----:B------:R-:W-:-:S04]  /*a8a0*/  UIMAD.WIDE UR4, UR4, 0x2aaaaaab, URZ ;  /* 0x2aaaaaab040478a5 */ /* 0x000fc8000f8e023f */
[----:B------:R-:W-:-:S04]  /*a8b0*/  USHF.R.U32.HI UR4, URZ, 0x1f, UR5 ;  /* 0x0000001f3f047899 */ /* 0x000fc80008011605 */
[----:B------:R-:W-:-:S04]  /*a8c0*/  ULEA.HI.SX32 UR4, UR5, UR4, 0x1c ;  /* 0x0000000405047291 */ /* 0x000fc8000f8fe23f */
[----:B------:R-:W-:-:S04]  /*a8d0*/  UISETP.LT.AND UP0, UPT, UR41, UR4, UPT ;  /* 0x000000042900728c */ /* 0x000fc8000bf01270 */
[----:B------:R-:W-:-:S06]  /*a8e0*/  USEL UR45, UR41, UR4, UP0 ;  /* 0x00000004292d7287 */ /* 0x000fcc0008000000 */
[----:B------:R-:W-:-:S13]  /*a8f0*/  ISETP.LT.AND P0, PT, RZ, UR45, PT ;  /* 0x0000002dff007c0c */ /* 0x000fda000bf01270 */
[----:B0-----:R-:W-:Y:S05]  /*a900*/  @P0 BRA `(.L_x_2253) ;  /* 0x0000000000440947 */ /* 0x001fea0003800000 */
        /* <DEDUP_REMOVED lines=17> */
.L_x_2253:
        /* <DEDUP_REMOVED lines=8> */
[----:B------:R-:W-:Y:S01]  /*aaa0*/  IMAD.U32 R5, RZ, RZ, UR5 ;  /* 0x00000005ff057e24 */ /* 0x000fe2000f8e00ff */
[----:B------:R-:W-:Y:S01]  /*aab0*/  ULDC.64 UR4, c[0x4][0x70] ;  /* 0x01001c0000047ab9 */ /* 0x000fe20000000a00 */
[----:B------:R-:W0:Y:S01]  /*aac0*/  LDC.64 R2, c[0x4][R2] ;  /* 0x0100000002027b82 */ /* 0x000e220000000a00 */
[----:B------:R-:W-:Y:S01]  /*aad0*/  IMAD.U32 R6, RZ, RZ, UR6 ;  /* 0x00000006ff067e24 */ /* 0x000fe2000f8e00ff */
[----:B------:R-:W-:Y:S01]  /*aae0*/  MOV R12, 0x1 ;  /* 0x00000001000c7802 */ /* 0x000fe20000000f00 */
[----:B------:R-:W-:Y:S02]  /*aaf0*/  IMAD.U32 R7, RZ, RZ, UR7 ;  /* 0x00000007ff077e24 */ /* 0x000fe4000f8e00ff */
[----:B------:R-:W-:-:S02]  /*ab00*/  IMAD.U32 R10, RZ, RZ, UR4 ;  /* 0x00000004ff0a7e24 */ /* 0x000fc4000f8e00ff */
[----:B------:R-:W-:Y:S02]  /*ab10*/  IMAD.U32 R11, RZ, RZ, UR5 ;  /* 0x00000005ff0b7e24 */ /* 0x000fe4000f8e00ff */
[----:B------:R-:W-:Y:S02]  /*ab20*/  IMAD.MOV.U32 R8, RZ, RZ, 0x70 ;  /* 0x00000070ff087424 */ /* 0x000fe400078e00ff */
[----:B------:R-:W-:-:S07]  /*ab30*/  IMAD.MOV.U32 R13, RZ, RZ, RZ ;  /* 0x000000ffff0d7224 */ /* 0x000fce00078e00ff */
[----:B------:R-:W-:-:S07]  /*ab40*/  LEPC R20, `(.L_x_2256) ;  /* 0x000000001014794e */ /* 0x000fce0000000000 */
[----:B0----5:R-:W-:Y:S05]  /*ab50*/  CALL.ABS.NOINC R2 ;  /* 0x0000000002007343 */ /* 0x021fea0003c00000 */
.L_x_2256:
[----:B------:R-:W-:Y:S05]  /*ab60*/  BSYNC B6 ;  /* 0x0000000000067941 */ /* 0x000fea0003800000 */
.L_x_2255:
        /* <DEDUP_REMOVED lines=20> */
.L_x_2259:
[----:B------:R0:W1:Y:S01]  /*acb0*/  LDC.64 R2, c[0x4][R18] ;  /* 0x0100000012027b82 */ /* 0x0000620000000a00 */
[----:B------:R-:W-:Y:S01]  /*acc0*/  ULDC.64 UR4, c[0x4][0xf0] ;  /* 0x01003c0000047ab9 */ /* 0x000fe20000000a00 */
[----:B------:R-:W-:Y:S01]  /*acd0*/  ULDC.64 UR6, c[0x4][0xf8] ;  /* 0x01003e0000067ab9 */ /* 0x000fe20000000a00 */
[----:B------:R-:W-:Y:S01]  /*ace0*/  IMAD.U32 R4, RZ, RZ, UR4 ;  /* 0x00000004ff047e24 */ /* 0x000fe2000f8e00ff */
[----:B------:R-:W-:Y:S01]  /*acf0*/  MOV R6, UR6 ;  /* 0x0000000600067c02 */ /* 0x000fe20008000f00 */
[----:B------:R-:W-:Y:S01]  /*ad00*/  IMAD.U32 R5, RZ, RZ, UR5 ;  /* 0x00000005ff057e24 */ /* 0x000fe2000f8e00ff */
[----:B------:R-:W-:Y:S01]  /*ad10*/  ULDC.64 UR4, c[0x4][0x80] ;  /* 0x0100200000047ab9 */ /* 0x000fe20000000a00 */
[----:B------:R-:W-:Y:S02]  /*ad20*/  IMAD.U32 R7, RZ, RZ, UR7 ;  /* 0x00000007ff077e24 */ /* 0x000fe4000f8e00ff */
[----:B------:R-:W-:Y:S02]  /*ad30*/  IMAD.U32 R10, RZ, RZ, UR4 ;  /* 0x00000004ff0a7e24 */ /* 0x000fe4000f8e00ff */
[----:B------:R-:W-:-:S02]  /*ad40*/  IMAD.U32 R11, RZ, RZ, UR5 ;  /* 0x00000005ff0b7e24 */ /* 0x000fc4000f8e00ff */
[----:B------:R-:W-:Y:S02]  /*ad50*/  IMAD.MOV.U32 R8, RZ, RZ, 0x70 ;  /* 0x00000070ff087424 */ /* 0x000fe400078e00ff */
[----:B------:R-:W-:Y:S02]  /*ad60*/  IMAD.MOV.U32 R12, RZ, RZ, 0x1 ;  /* 0x00000001ff0c7424 */ /* 0x000fe400078e00ff */
[----:B0-----:R-:W-:-:S07]  /*ad70*/  IMAD.MOV.U32 R13, RZ, RZ, RZ ;  /* 0x000000ffff0d7224 */ /* 0x001fce00078e00ff */
[----:B------:R-:W-:-:S07]  /*ad80*/  LEPC R20, `(.L_x_2258) ;  /* 0x000000001014794e */ /* 0x000fce0000000000 */
[----:B-1----:R-:W-:Y:S05]  /*ad90*/  CALL.ABS.NOINC R2 ;  /* 0x0000000002007343 */ /* 0x002fea0003c00000 */
.L_x_2258:
[----:B------:R-:W-:Y:S05]  /*ada0*/  BSYNC B6 ;  /* 0x0000000000067941 */ /* 0x000fea0003800000 */
.L_x_2257:
[----:B------:R-:W-:Y:S01]  /*adb0*/  ULDC.64 UR4, c[0x0][0x9f8] ;  /* 0x00027e0000047ab9 */ /* 0x000fe20000000a00 */
[----:B------:R-:W-:Y:S01]  /*adc0*/  MOV R29, UR43 ;  /* 0x0000002b001d7c02 */ /* 0x000fe20008000f00 */
        /* <DEDUP_REMOVED lines=13> */
.L_x_2314:
        /* <DEDUP_REMOVED lines=15> */
[----:B------:R-:W-:Y:S02]  /*af90*/  ISETP.GT.U32.OR P0, PT, R8, 0x5f, P0 ;  /* 0x0000005f0800780c */ /* 0x000fe40000704470 */
[----:B------:R-:W-:Y:S02]  /*afa0*/  MOV R9, R0 ;  /* 0x0000000000097202 */ /* 0x000fe40000000f00 */
        /* <DEDUP_REMOVED lines=16> */
[----:B------:R-:W-:Y:S02]  /*b0b0*/  LOP3.LUT R16, R16, 0xffffffbf, RZ, 0xc0, !PT ;  /* 0xffffffbf10107812 */ /* 0x000fe400078ec0ff */
[----:B------:R-:W-:Y:S01]  /*b0c0*/  MOV R24, UR4 ;  /* 0x0000000400187c02 */ /* 0x000fe20008000f00 */
        /* <DEDUP_REMOVED lines=10> */
.L_x_2261:
        /* <DEDUP_REMOVED lines=21> */
[----:B------:R-:W-:-:S04]  /*b2c0*/  SHF.L.U32 R3, R26, 0x1f, RZ ;  /* 0x0000001f1a037819 */ /* 0x000fc800000006ff */
[----:B------:R-:W-:-:S06]  /*b2d0*/  LEA.HI.X R19, R2, UR5, R19, 0x1, P0 ;  /* 0x0000000502137c11 */ /* 0x000fcc00080f0c13 */
[----:B------:R-:W0:Y:S02]  /*b2e0*/  SYNCS.PHASECHK.TRANS64.TRYWAIT P0, [R0+URZ+0x2a840], R3 ;  /* 0x02a84003000075a7 */ /* 0x000e24000800017f */
[----:B0-----:R-:W-:Y:S05]  /*b2f0*/  @!P0 BRA `(.L_x_2263) ;  /* 0x0000003000348947 */ /* 0x001fea0003800000 */
.L_x_2315:
[----:B------:R-:W-:Y:S05]  /*b300*/  BSYNC B0 ;  /* 0x0000000000007941 */ /* 0x000fea0003800000 */
.L_x_2262:
        /* <DEDUP_REMOVED lines=21> */
[----:B------:R-:W-:Y:S01]  /*b460*/  UMOV UR4, 0xffffffff ;  /* 0xffffffff00047882 */ /* 0x000fe20000000000 */
[----:B------:R-:W-:Y:S01]  /*b470*/  IADD3 R3, R3, R5, RZ ;  /* 0x0000000503037210 */ /* 0x000fe20007ffe0ff */
        /* <DEDUP_REMOVED lines=17> */
[----:B0-----:R-:W-:Y:S02]  /*b590*/  @P0 LEA R14, P1, R37, R14, 0x1 ;  /* 0x0000000e250e0211 */ /* 0x001fe400078208ff */
[----:B------:R-:W-:-:S03]  /*b5a0*/  @P0 LEA R25, R5, R17, 0x1 ;  /* 0x0000001105190211 */ /* 0x000fc600078e08ff */
        /* <DEDUP_REMOVED lines=21> */
[----:B------:R-:W-:-:S03]  /*b700*/  @P0 IMAD R25, R5, 0x2, R17 ;  /* 0x0000000205190824 */ /* 0x000fc600078e0211 */
[----:B------:R-:W-:Y:S01]  /*b710*/  @P0 IADD3.X R9, RZ, R8, RZ, P1, !PT ;  /* 0x00000008ff090210 */ /* 0x000fe20000ffe4ff */
[----:B-1----:R-:W-:Y:S01]  /*b720*/  @P0 IMAD.MOV.U32 R2, RZ, RZ, R14 ;  /* 0x000000ffff020224 */ /* 0x002fe200078e000e */
[----:B------:R-:W-:Y:S03]  /*b730*/  SHFL.IDX PT, R8, R6, 0x4, 0x181f ;  /* 0x00981f0006087f89 */ /* 0x000fe600000e0000 */
[----:B------:R-:W-:Y:S01]  /*b740*/  @P0 IMAD.MOV.U32 R3, RZ, RZ, R9 ;  /* 0x000000ffff030224 */ /* 0x000fe200078e0009 */
        /* <DEDUP_REMOVED lines=9> */
[----:B------:R0:W1:Y:S02]  /*b7e0*/  SHFL.IDX PT, R8, R6, 0x5, 0x181f ;  /* 0x00b81f0006087f89 */ /* 0x00006400000e0000 */
[----:B------:R-:W-:Y:S02]  /*b7f0*/  @P0 MOV R3, R9 ;  /* 0x0000000900030202 */ /* 0x000fe40000000f00 */
[----:B------:R0:W2:Y:S04]  /*b800*/  SHFL.IDX PT, R14, R4, 0x5, 0x181f ;  /* 0x00b81f00040e7f89 */ /* 0x0000a800000e0000 */
[----:B------:R0:W-:Y:S04]  /*b810*/  @P0 LDGSTS.E.BYPASS.LTC128B.128 [R21+0x1a400], desc[UR36][R2.64], !P4 ;  /* 0x1a40000002150fae */ /* 0x0001e8000e101d64 */
[----:B------:R0:W-:Y:S04]  /*b820*/  @P0 LDGSTS.E.BYPASS.LTC128B.128 [R21+0x1d400], desc[UR36][R2.64+0x80], !P3 ;  /* 0x1d40008002150fae */ /* 0x0001e8000d901d64 */
[----:B------:R0:W-:Y:S02]  /*b830*/  @P0 LDGSTS.E.BYPASS.LTC128B.128 [R21+0x20400], desc[UR36][R2.64+0x100], !P2 ;  /* 0x2040010002150fae */ /* 0x0001e4000d101d64 */
.L_x_2329:
        /* <DEDUP_REMOVED lines=12> */
.L_x_2265:
        /* <DEDUP_REMOVED lines=10> */
.L_x_2266:
        /* <DEDUP_REMOVED lines=22> */
[----:B0-----:R-:W-:Y:S05]  /*bb00*/  CALL.ABS.NOINC R2 ;  /* 0x0000000002007343 */ /* 0x001fea0003c00000 */
.L_x_2268:
[----:B------:R-:W-:Y:S05]  /*bb10*/  BSYNC B6 ;  /* 0x0000000000067941 */ /* 0x000fea0003800000 */
.L_x_2267:
[----:B0-----:R-:W0:Y:S01]  /*bb20*/  S2R R2, SR_TID.X ;  /* 0x0000000000027919 */ /* 0x001e220000002100 */
[----:B------:R-:W-:Y:S01]  /*bb30*/  UISETP.NE.AND UP0, UPT, UR48, URZ, UPT ;  /* 0x0000003f3000728c */ /* 0x000fe2000bf05270 */
[----:B------:R-:W-:Y:S01]  /*bb40*/  MOV R0, UR44 ;  /* 0x0000002c00007c02 */ /* 0x000fe20008000f00 */
[----:B------:R-:W-:Y:S01]  /*bb50*/  ULDC.64 UR8, c[0x0][0x2d8] ;  /* 0x0000b60000087ab9 */ /* 0x000fe20000000a00 */
[----:B------:R-:W-:Y:S02]  /*bb60*/  R2UR UR6, R28 ;  /* 0x000000001c0672ca */ /* 0x000fe400000e0000 */
[----:B------:R-:W-:Y:S02]  /*bb70*/  R2UR UR7, R22 ;  /* 0x00000000160772ca */ /* 0x000fe400000e0000 */
[----:B------:R-:W-:Y:S02]  /*bb80*/  PLOP3.LUT P0, PT, PT, PT, UP0, 0x80, 0x0 ;  /* 0x000000000000781c */ /* 0x000fe40003f0f008 */
[----:B------:R-:W-:-:S02]  /*bb90*/  LOP3.LUT P3, RZ, R16, 0x400, RZ, 0xc0, !PT ;  /* 0x0000040010ff7812 */ /* 0x000fc4000786c0ff */
[----:B------:R-:W-:Y:S01]  /*bba0*/  @UP0 ULDC UR4, c[0x0][0x44c] ;  /* 0x0001130000040ab9 */ /* 0x000fe20000000800 */
[C---:B------:R-:W-:Y:S02]  /*bbb0*/  LOP3.LUT P4, RZ, R16.reuse, 0x200, RZ, 0xc0, !PT ;  /* 0x0000020010ff7812 */ /* 0x040fe4000788c0ff */
[----:B------:R-:W-:Y:S02]  /*bbc0*/  LOP3.LUT P5, RZ, R16, 0x100, RZ, 0xc0, !PT ;  /* 0x0000010010ff7812 */ /* 0x000fe400078ac0ff */
[----:B------:R-:W-:-:S04]  /*bbd0*/  UIMAD UR6, UR6, UR8, URZ ;  /* 0x00000008060672a4 */ /* 0x000fc8000f8e023f */
[----:B------:R-:W-:Y:S02]  /*bbe0*/  UIMAD UR7, UR7, UR9, UR6 ;  /* 0x00000009070772a4 */ /* 0x000fe4000f8e0206 */
[----:B------:R-:W-:Y:S01]  /*bbf0*/  USHF.R.S32.HI UR6, URZ, 0x1f, UR43 ;  /* 0x0000001f3f067899 */ /* 0x000fe2000801142b */
[----:B0-----:R-:W-:-:S05]  /*bc00*/  IMAD.SHL.U32 R2, R2, 0x10, RZ ;  /* 0x0000001002027824 */ /* 0x001fca00078e00ff */
[----:B------:R-:W-:-:S05]  /*bc10*/  LOP3.LUT R2, R36, 0x70, R2, 0xf8, !PT ;  /* 0x0000007024027812 */ /* 0x000fca00078ef802 */
[----:B------:R-:W-:-:S04]  /*bc20*/  IMAD R0, R0, 0x80, R2 ;  /* 0x0000008000007824 */ /* 0x000fc800078e0202 */
        /* <DEDUP_REMOVED lines=35> */
[----:B------:R-:W-:-:S03]  /*be60*/  MOV R3, UR44 ;  /* 0x0000002c00037c02 */ /* 0x000fc60008000f00 */
[----:B------:R-:W1:Y:S02]  /*be70*/  SHFL.IDX PT, R2, R5, RZ, 0x181f ;  /* 0x00181fff05027589 */ /* 0x000e6400000e0000 */
[----:B------:R-:W-:Y:S02]  /*be80*/  IMAD R4, R3, 0x80, R36 ;  /* 0x0000008003047824 */ /* 0x000fe400078e0224 */
[----:B------:R-:W-:Y:S02]  /*be90*/  SHFL.IDX PT, R6, R5, 0x1, 0x181f ;  /* 0x00381f0005067f89 */ /* 0x000fe400000e0000 */
[C---:B------:R-:W-:Y:S01]  /*bea0*/  VIADD R7, R4.reuse, 0x10 ;  /* 0x0000001004077836 */ /* 0x040fe20000000000 */
[----:B------:R-:W-:-:S13]  /*beb0*/  ISETP.GE.AND P0, PT, R4, UR39, PT ;  /* 0x0000002704007c0c */ /* 0x000fda000bf06270 */
        /* <DEDUP_REMOVED lines=11> */
[----:B------:R-:W-:Y:S02]  /*bf70*/  SHFL.IDX PT, R6, R5, 0x2, 0x181f ;  /* 0x00581f0005067f89 */ /* 0x000fe400000e0000 */
[----:B------:R-:W-:Y:S01]  /*bf80*/  @!P0 MOV R3, R7 ;  /* 0x0000000700038202 */ /* 0x000fe20000000f00 */
        /* <DEDUP_REMOVED lines=17> */
[----:B0-----:R-:W-:-:S04]  /*c0a0*/  @!P0 LEA R14, P1, R37, R14, 0x1 ;  /* 0x0000000e250e8211 */ /* 0x001fc800078208ff */
[----:B-1----:R-:W-:Y:S01]  /*c0b0*/  @!P0 MOV R2, R14 ;  /* 0x0000000e00028202 */ /* 0x002fe20000000f00 */
[----:B------:R-:W-:Y:S01]  /*c0c0*/  @!P0 IMAD.X R7, RZ, RZ, R6, P1 ;  /* 0x000000ffff078224 */ /* 0x000fe200008e0606 */
[----:B------:R-:W0:Y:S03]  /*c0d0*/  SHFL.IDX PT, R14, R0, 0x4, 0x181f ;  /* 0x00981f00000e7f89 */ /* 0x000e2600000e0000 */
[----:B------:R-:W-:Y:S01]  /*c0e0*/  @!P0 IMAD.MOV.U32 R3, RZ, RZ, R7 ;  /* 0x000000ffff038224 */ /* 0x000fe200078e0007 */
[----:B------:R-:W1:Y:S01]  /*c0f0*/  SHFL.IDX PT, R6, R5, 0x4, 0x181f ;  /* 0x00981f0005067f89 */ /* 0x000e6200000e0000 */
[----:B------:R-:W-:-:S03]  /*c100*/  VIADD R7, R4, 0x40 ;  /* 0x0000004004077836 */ /* 0x000fc60000000000 */
[----:B------:R-:W-:Y:S04]  /*c110*/  @!P0 LDGSTS.E.BYPASS.LTC128B.128 [R31+0xdc00], desc[UR36][R2.64], !P3 ;  /* 0x0dc00000021f8fae */ /* 0x000fe8000d901d64 */
[----:B------:R-:W-:Y:S04]  /*c120*/  @!P0 LDGSTS.E.BYPASS.LTC128B.128 [R31+0x11c00], desc[UR36][R2.64+0x80], !P4 ;  /* 0x11c00080021f8fae */ /* 0x000fe8000e101d64 */
[----:B------:R2:W-:Y:S01]  /*c130*/  @!P0 LDGSTS.E.BYPASS.LTC128B.128 [R31+0x15c00], desc[UR36][R2.64+0x100], !P5 ;  /* 0x15c00100021f8fae */ /* 0x0005e2000e901d64 */
[----:B------:R-:W-:-:S13]  /*c140*/  ISETP.GE.AND P0, PT, R7, UR39, PT ;  /* 0x0000002707007c0c */ /* 0x000fda000bf06270 */
[----:B0-----:R-:W-:-:S05]  /*c150*/  @!P0 LEA R14, P1, R37, R14, 0x1 ;  /* 0x0000000e250e8211 */ /* 0x001fca00078208ff */
[----:B-1----:R-:W-:Y:S02]  /*c160*/  @!P0 IMAD.X R7, RZ, RZ, R6, P1 ;  /* 0x000000ffff078224 */ /* 0x002fe400008e0606 */
[----:B--2---:R-:W-:Y:S01]  /*c170*/  @!P0 IMAD.MOV.U32 R2, RZ, RZ, R14 ;  /* 0x000000ffff028224 */ /* 0x004fe200078e000e */
        /* <DEDUP_REMOVED lines=9> */
[----:B------:R-:W-:Y:S01]  /*c210*/  @!P0 IADD3.X R7, RZ, R6, RZ, P1, !PT ;  /* 0x00000006ff078210 */ /* 0x000fe20000ffe4ff */
[----:B-1----:R-:W-:Y:S01]  /*c220*/  @!P0 IMAD.MOV.U32 R2, RZ, RZ, R14 ;  /* 0x000000ffff028224 */ /* 0x002fe200078e000e */
[----:B------:R-:W-:Y:S03]  /*c230*/  SHFL.IDX PT, R6, R5, 0x6, 0x181f ;  /* 0x00d81f0005067f89 */ /* 0x000fe600000e0000 */
[----:B------:R-:W-:Y:S01]  /*c240*/  @!P0 IMAD.MOV.U32 R3, RZ, RZ, R7 ;  /* 0x000000ffff038224 */ /* 0x000fe200078e0007 */
[----:B------:R-:W0:Y:S01]  /*c250*/  SHFL.IDX PT, R14, R0, 0x6, 0x181f ;  /* 0x00d81f00000e7f89 */ /* 0x000e2200000e0000 */
[----:B------:R-:W-:-:S03]  /*c260*/  VIADD R7, R4, 0x60 ;  /* 0x0000006004077836 */ /* 0x000fc60000000000 */
        /* <DEDUP_REMOVED lines=13> */
.L_x_2346:
[----:B------:R-:W-:-:S04]  /*c340*/  IADD3 R4, R4, 0x70, RZ ;  /* 0x0000007004047810 */ /* 0x000fc80007ffe0ff */
        /* <DEDUP_REMOVED lines=11> */
.L_x_2270:
        /* <DEDUP_REMOVED lines=18> */
.L_x_2347:
[----:B------:R-:W-:Y:S05]  /*c520*/  BSYNC B0 ;  /* 0x0000000000007941 */ /* 0x000fea0003800000 */
.L_x_2271:
[----:B------:R-:W-:-:S06]  /*c530*/  UISETP.GE.AND UP0, UPT, UR45, 0x2, UPT ;  /* 0x000000022d00788c */ /* 0x000fcc000bf06270 */
[----:B------:R-:W-:-:S13]  /*c540*/  PLOP3.LUT P0, PT, PT, PT, UP0, 0x40, 0x0 ;  /* 0x000000000000781c */ /* 0x000fda0003f0e808 */
[----:B------:R-:W-:Y:S05]  /*c550*/  @P0 BRA `(.L_x_2273) ;  /* 0x0000000c00cc0947 */ /* 0x000fea0003800000 */
[----:B------:R-:W-:Y:S01]  /*c560*/  UIADD3 UR4, UR45, -0x2, URZ ;  /* 0xfffffffe2d047890 */ /* 0x000fe2000fffe03f */
[----:B------:R-:W-:Y:S01]  /*c570*/  BSSY B0, `(.L_x_2273) ;  /* 0x00000f1000007945 */ /* 0x000fe20003800000 */
[----:B------:R-:W-:Y:S02]  /*c580*/  IMAD.MOV.U32 R20, RZ, RZ, R26 ;  /* 0x000000ffff147224 */ /* 0x000fe400078e001a */
[----:B------:R-:W-:Y:S02]  /*c590*/  IMAD.MOV.U32 R9, RZ, RZ, R23 ;  /* 0x000000ffff097224 */ /* 0x000fe400078e0017 */
[----:B------:R-:W-:Y:S01]  /*c5a0*/  IMAD.MOV.U32 R27, RZ, RZ, R24 ;  /* 0x000000ffff1b7224 */ /* 0x000fe200078e0018 */
[----:B------:R-:W-:-:S07]  /*c5b0*/  MOV R8, UR4 ;  /* 0x0000000400087c02 */ /* 0x000fce0008000f00 */
.L_x_2286:
[----:B------:R-:W1:Y:S01]  /*c5c0*/  LDC R3, c[0x0][0x430] ;  /* 0x00010c00ff037b82 */ /* 0x000e620000000800 */
[----:B0-----:R-:W0:Y:S01]  /*c5d0*/  S2R R0, SR_TID.X ;  /* 0x0000000000007919 */ /* 0x001e220000002100 */
[----:B------:R-:W-:Y:S01]  /*c5e0*/  IMAD R10, R8, 0x60, R32 ;  /* 0x00000060080a7824 */ /* 0x000fe200078e0220 */
[----:B------:R-:W-:Y:S01]  /*c5f0*/  LOP3.LUT P1, RZ, R16, 0x40, RZ, 0xc0, !PT ;  /* 0x0000004010ff7812 */ /* 0x000fe2000782c0ff */
[----:B------:R-:W-:Y:S01]  /*c600*/  VIADD R23, R9, 0x1 ;  /* 0x0000000109177836 */ /* 0x000fe20000000000 */
[----:B-1----:R-:W-:Y:S01]  /*c610*/  ISETP.NE.AND P0, PT, R3, 0x1, PT ;  /* 0x000000010300780c */ /* 0x002fe20003f05270 */
[----:B0-----:R-:W-:-:S12]  /*c620*/  IMAD.SHL.U32 R0, R0, 0x10, RZ ;  /* 0x0000001000007824 */ /* 0x001fd800078e00ff */
        /* <DEDUP_REMOVED lines=17> */
[----:B------:R-:W-:Y:S02]  /*c740*/  @!P2 LEA.HI.X R5, R2, R5, R0, 0x2, P0 ;  /* 0x000000050205a211 */ /* 0x000fe400000f1400 */
[----:B------:R-:W-:Y:S01]  /*c750*/  MOV R0, RZ ;  /* 0x000000ff00007202 */ /* 0x000fe20000000f00 */
[----:B------:R-:W-:Y:S01]  /*c760*/  IMAD.MOV R7, RZ, RZ, -R11 ;  /* 0x000000ffff077224 */ /* 0x000fe200078e0a0b */
[C---:B------:R-:W-:Y:S01]  /*c770*/  ISETP.NE.AND P0, PT, R23.reuse, 0x2, PT ;  /* 0x000000021700780c */ /* 0x040fe20003f05270 */
        /* <DEDUP_REMOVED lines=10> */
.L_x_2274:
[----:B------:R-:W-:Y:S01]  /*c820*/  IMAD R6, R23, 0x8, R17 ;  /* 0x0000000817067824 */ /* 0x000fe200078e0211 */
[----:B------:R-:W-:Y:S01]  /*c830*/  SHF.L.U32 R3, R26, 0x1f, RZ ;  /* 0x0000001f1a037819 */ /* 0x000fe200000006ff */
[----:B------:R-:W-:Y:S03]  /*c840*/  BSSY B1, `(.L_x_2275) ;  /* 0x0000003000017945 */ /* 0x000fe60003800000 */
[----:B------:R-:W0:Y:S02]  /*c850*/  SYNCS.PHASECHK.TRANS64.TRYWAIT P0, [R6+URZ+0x2a840], R3 ;  /* 0x02a84003060075a7 */ /* 0x000e24000800017f */
[----:B0-----:R-:W-:Y:S05]  /*c860*/  @!P0 BRA `(.L_x_2276) ;  /* 0x0000002c00948947 */ /* 0x001fea0003800000 */
.L_x_2348:
[----:B------:R-:W-:Y:S05]  /*c870*/  BSYNC B1 ;  /* 0x0000000000017941 */ /* 0x000fea0003800000 */
.L_x_2275:
        /* <DEDUP_REMOVED lines=27> */
[----:B------:R-:W-:Y:S01]  /*ca30*/  SHF.L.U32 R5, R37, 0x1, RZ ;  /* 0x0000000125057819 */ /* 0x000fe200000006ff */
[----:B------:R-:W-:Y:S02]  /*ca40*/  IMAD R8, R8, 0x2, R17 ;  /* 0x0000000208087824 */ /* 0x000fe400078e0211 */
        /* <DEDUP_REMOVED lines=36> */
.L_x_2362:
        /* <DEDUP_REMOVED lines=10> */
.L_x_2278:
        /* <DEDUP_REMOVED lines=10> */
.L_x_2279:
[----:B------:R1:W-:Y:S01]  /*cdd0*/  SYNCS.ARRIVE.TRANS64.A1T0 RZ, [R6+URZ+0x2a830], RZ ;  /* 0x02a830ff06ff79a7 */ /* 0x0003e2000810003f */
[----:B------:R-:W-:Y:S05]  /*cde0*/  @!P2 BRA `(.L_x_2280) ;  /* 0x000000000004a947 */ /* 0x000fea0003800000 */
[----:B------:R-:W-:Y:S01]  /*cdf0*/  BPT.TRAP 0x1 ;  /* 0x000000040000795c */ /* 0x000fe20000300000 */
.L_x_2280:
[----:B0-----:R-:W-:Y:S01]  /*ce00*/  SHF.L.U32 R3, R20, 0x1f, RZ ;  /* 0x0000001f14037819 */ /* 0x001fe200000006ff */
[----:B-1----:R-:W-:Y:S01]  /*ce10*/  IMAD R6, R9, 0x8, R17 ;  /* 0x0000000809067824 */ /* 0x002fe200078e0211 */
[----:B------:R-:W-:Y:S03]  /*ce20*/  BSSY B1, `(.L_x_2281) ;  /* 0x0000003000017945 */ /* 0x000fe60003800000 */
[----:B------:R-:W0:Y:S02]  /*ce30*/  SYNCS.PHASECHK.TRANS64.TRYWAIT P0, [R6+URZ+0x2a860], R3 ;  /* 0x02a86003060075a7 */ /* 0x000e24000800017f */
[----:B0-----:R-:W-:Y:S05]  /*ce40*/  @!P0 BRA `(.L_x_2282) ;  /* 0x0000002c00e88947 */ /* 0x001fea0003800000 */
.L_x_2363:
[----:B------:R-:W-:Y:S05]  /*ce50*/  BSYNC B1 ;  /* 0x0000000000017941 */ /* 0x000fea0003800000 */
.L_x_2281:
[----:B------:R-:W-:Y:S01]  /*ce60*/  IMAD.MOV.U32 R2, RZ, RZ, -0x60 ;  /* 0xffffffa0ff027424 */ /* 0x000fe200078e00ff */
[----:B------:R-:W-:Y:S01]  /*ce70*/  UMOV UR4, 0xffffffff ;  /* 0xffffffff00047882 */ /* 0x000fe20000000000 */
[C---:B------:R-:W-:Y:S01]  /*ce80*/  LOP3.LUT P2, RZ, R16.reuse, 0x2, RZ, 0xc0, !PT ;  /* 0x0000000210ff7812 */ /* 0x040fe2000784c0ff */
        /* <DEDUP_REMOVED lines=17> */
[----:B------:R-:W0:Y:S01]  /*cfa0*/  SHFL.IDX PT, R14, R18, 0x2, 0x181f ;  /* 0x00581f00120e7f89 */ /* 0x000e2200000e0000 */
[----:B-1----:R-:W-:Y:S02]  /*cfb0*/  IADD3.X R3, RZ, R3, RZ, P0, !PT ;  /* 0x00000003ff037210 */ /* 0x002fe400007fe4ff */
        /* <DEDUP_REMOVED lines=22> */
[----:B------:R-:W0:Y:S04]  /*d120*/  SHFL.IDX PT, R19, R19, 0x5, 0x181f ;  /* 0x00b81f0013137f89 */ /* 0x000e2800000e0000 */
[----:B------:R2:W3:Y:S01]  /*d130*/  SHFL.IDX PT, R14, R18, 0x5, 0x181f ;  /* 0x00b81f00120e7f89 */ /* 0x0004e200000e0000 */
[----:B-1----:R-:W-:Y:S01]  /*d140*/  IMAD.X R3, RZ, RZ, R3, P0 ;  /* 0x000000ffff037224 */ /* 0x002fe200000e0603 */
[----:B------:R-:W-:-:S13]  /*d150*/  ISETP.LT.OR P0, PT, R8, 0x41, P2 ;  /* 0x000000410800780c */ /* 0x000fda0001701670 */
[----:B------:R2:W-:Y:S01]  /*d160*/  LDGSTS.E.BYPASS.LTC128B.128 [R7+0x2400], desc[UR36][R2.64], !P0 ;  /* 0x0240000002077fae */ /* 0x0005e2000c101d64 */
[----:B------:R-:W-:-:S13]  /*d170*/  ISETP.LT.OR P0, PT, R8, 0x41, P1 ;  /* 0x000000410800780c */ /* 0x000fda0000f01670 */
[----:B0--3--:R2:W-:Y:S02]  /*d180*/  LDGSTS.E.BYPASS.LTC128B.128 [R7+0x5400], desc[UR36][R2.64+0x80], !P0 ;  /* 0x0540008002077fae */ /* 0x0095e4000c101d64 */
.L_x_2377:
[----:B0-2---:R-:W-:Y:S01]  /*d190*/  IADD3 R2, P0, R14, R5, RZ ;  /* 0x000000050e027210 */ /* 0x005fe20007f1e0ff */
        /* <DEDUP_REMOVED lines=18> */
[----:B------:R-:W-:-:S05]  /*d2c0*/  IMAD R25, R0, UR5, R25 ;  /* 0x0000000500197c24 */ /* 0x000fca000f8e0219 */
[----:B------:R-:W-:-:S07]  /*d2d0*/  IADD3 R25, R3, R25, RZ ;  /* 0x0000001903197210 */ /* 0x000fce0007ffe0ff */
.L_x_2284:
        /* <DEDUP_REMOVED lines=10> */
.L_x_2285:
        /* <DEDUP_REMOVED lines=13> */
[----:B------:R-:W-:Y:S02]  /*d450*/  LEA.HI.X R19, R2, UR5, R19, 0x1, P0 ;  /* 0x0000000502137c11 */ /* 0x000fe400080f0c13 */
[----:B------:R-:W-:-:S13]  /*d460*/  ISETP.GT.AND P0, PT, R24, RZ, PT ;  /* 0x000000ff1800720c */ /* 0x000fda0003f04270 */
[----:B-1----:R-:W-:Y:S05]  /*d470*/  @P0 BRA `(.L_x_2286) ;  /* 0xfffffff000500947 */ /* 0x002fea000383ffff */
[----:B------:R-:W-:Y:S05]  /*d480*/  BSYNC B0 ;  /* 0x0000000000007941 */ /* 0x000fea0003800000 */
.L_x_2273:
        /* <DEDUP_REMOVED lines=16> */
[----:B0-----:R-:W-:-:S07]  /*d590*/  IADD3 R34, R0, UR46, R7 ;  /* 0x0000002e00227c10 */ /* 0x001fce000fffe007 */
.L_x_2288:
[----:B------:R-:W-:Y:S05]  /*d5a0*/  BSYNC B0 ;  /* 0x0000000000007941 */ /* 0x000fea0003800000 */
.L_x_2287:
[----:B------:R-:W-:-:S13]  /*d5b0*/  LOP3.LUT P0, RZ, R16, 0x40, RZ, 0xc0, !PT ;  /* 0x0000004010ff7812 */ /* 0x000fda000780c0ff */
[----:B------:R-:W-:Y:S05]  /*d5c0*/  @!P0 BRA `(.L_x_2289) ;  /* 0x0000000000048947 */ /* 0x000fea0003800000 */
[----:B------:R-:W-:Y:S01]  /*d5d0*/  BPT.TRAP 0x1 ;  /* 0x000000040000795c */ /* 0x000fe20000300000 */
.L_x_2289:
[----:B------:R-:W-:Y:S01]  /*d5e0*/  IMAD R4, R23, 0x8, R17 ;  /* 0x0000000817047824 */ /* 0x000fe200078e0211 */
[----:B------:R-:W-:Y:S01]  /*d5f0*/  SHF.L.U32 R3, R26, 0x1f, RZ ;  /* 0x0000001f1a037819 */ /* 0x000fe200000006ff */
[----:B------:R-:W-:Y:S01]  /*d600*/  IMAD.MOV.U32 R5, RZ, RZ, -0x60 ;  /* 0xffffffa0ff057424 */ /* 0x000fe200078e00ff */
[----:B------:R-:W-:Y:S02]  /*d610*/  BSSY B0, `(.L_x_2290) ;  /* 0x0000004000007945 */ /* 0x000fe40003800000 */
[----:B------:R-:W0:Y:S01]  /*d620*/  SYNCS.PHASECHK.TRANS64.TRYWAIT P0, [R4+URZ+0x2a860], R3 ;  /* 0x02a86003040075a7 */ /* 0x000e22000800017f */
[----:B------:R-:W-:Y:S01]  /*d630*/  IMAD R5, R24, R5, UR38 ;  /* 0x0000002618057e24 */ /* 0x000fe2000f8e0205 */
[----:B0-----:R-:W-:Y:S06]  /*d640*/  @!P0 BRA `(.L_x_2291) ;  /* 0x0000002c00d08947 */ /* 0x001fec0003800000 */
.L_x_2378:
[----:B------:R-:W-:Y:S05]  /*d650*/  BSYNC B0 ;  /* 0x0000000000007941 */ /* 0x000fea0003800000 */
.L_x_2290:
[----:B------:R-:W-:Y:S01]  /*d660*/  UMOV UR4, 0xffffffff ;  /* 0xffffffff00047882 */ /* 0x000fe20000000000 */
[C---:B------:R-:W-:Y:S01]  /*d670*/  LOP3.LUT P3, RZ, R16.reuse, 0x2, RZ, 0xc0, !PT ;  /* 0x0000000210ff7812 */ /* 0x040fe2000786c0ff */
[----:B------:R-:W-:Y:S01]  /*d680*/  IMAD R8, R23, 0x3000, R30 ;  /* 0x0000300017087824 */ /* 0x000fe200078e021e */
[----:B------:R-:W-:Y:S01]  /*d690*/  LOP3.LUT P1, RZ, R16, 0x1, RZ, 0xc0, !PT ;  /* 0x0000000110ff7812 */ /* 0x000fe2000782c0ff */
[----:B------:R-:W-:Y:S01]  /*d6a0*/  IMAD.IADD R5, R5, 0x1, -R36 ;  /* 0x0000000105057824 */ /* 0x000fe200078e0a24 */
[----:B------:R-:W-:Y:S11]  /*d6b0*/  BRA.DIV UR4, `(.L_x_2292) ;  /* 0x0000002e04c87947 */ /* 0x000ff6000b800000 */
[----:B------:R-:W1:Y:S01]  /*d6c0*/  SHFL.IDX PT, R14, R18, RZ, 0x181f ;  /* 0x00181fff120e7589 */ /* 0x000e6200000e0000 */
[----:B------:R-:W-:-:S03]  /*d6d0*/  IMAD.SHL.U32 R6, R37, 0x2, RZ ;  /* 0x0000000225067824 */ /* 0x000fc600078e00ff */
[----:B------:R-:W0:Y:S04]  /*d6e0*/  SHFL.IDX PT, R0, R19, RZ, 0x181f ;  /* 0x00181fff13007589 */ /* 0x000e2800000e0000 */
[----:B------:R-:W-:Y:S01]  /*d6f0*/  SHFL.IDX PT, R7, R19, 0x1, 0x181f ;  /* 0x00381f0013077f89 */ /* 0x000fe200000e0000 */
[----:B-1----:R-:W-:-:S03]  /*d700*/  IADD3 R2, P0, R14, R6, RZ ;  /* 0x000000060e027210 */ /* 0x002fc60007f1e0ff */
[----:B------:R-:W1:Y:S02]  /*d710*/  SHFL.IDX PT, R14, R18, 0x1, 0x181f ;  /* 0x00381f00120e7f89 */ /* 0x000e6400000e0000 */
[----:B0-----:R-:W-:Y:S01]  /*d720*/  IMAD.X R3, RZ, RZ, R0, P0 ;  /* 0x000000ffff037224 */ /* 0x001fe200000e0600 */
[----:B------:R-:W-:Y:S02]  /*d730*/  ISETP.LT.OR P0, PT, R5, 0x1, P3 ;  /* 0x000000010500780c */ /* 0x000fe40001f01670 */
[----:B------:R-:W-:-:S11]  /*d740*/  LEA R0, R8, R17, 0x1 ;  /* 0x0000001108007211 */ /* 0x000fd600078e08ff */
[----:B------:R-:W-:Y:S01]  /*d750*/  LDGSTS.E.BYPASS.LTC128B.128 [R0+0x400], desc[UR36][R2.64], !P0 ;  /* 0x0040000002007fae */ /* 0x000fe2000c101d64 */
[----:B------:R-:W-:-:S13]  /*d760*/  ISETP.LT.OR P0, PT, R5, 0x1, P1 ;  /* 0x000000010500780c */ /* 0x000fda0000f01670 */
[----:B------:R1:W-:Y:S02]  /*d770*/  LDGSTS.E.BYPASS.LTC128B.128 [R0+0x3400], desc[UR36][R2.64+0x80], !P0 ;  /* 0x0340008002007fae */ /* 0x0003e4000c101d64 */
[----:B-1----:R-:W-:Y:S02]  /*d780*/  IADD3 R2, P0, R14, R6, RZ ;  /* 0x000000060e027210 */ /* 0x002fe40007f1e0ff */
[----:B------:R-:W0:Y:S03]  /*d790*/  SHFL.IDX PT, R14, R18, 0x2, 0x181f ;  /* 0x00581f00120e7f89 */ /* 0x000e2600000e0000 */
[----:B------:R-:W-:Y:S01]  /*d7a0*/  IMAD.X R3, RZ, RZ, R7, P0 ;  /* 0x000000ffff037224 */ /* 0x000fe200000e0607 */
[----:B------:R-:W-:Y:S01]  /*d7b0*/  ISETP.LT.OR P0, PT, R5, 0x11, P3 ;  /* 0x000000110500780c */ /* 0x000fe20001f01670 */
[----:B------:R-:W1:-:S12]  /*d7c0*/  SHFL.IDX PT, R7, R19, 0x2, 0x181f ;  /* 0x00581f0013077f89 */ /* 0x000e5800000e0000 */
[----:B------:R-:W-:Y:S01]  /*d7d0*/  LDGSTS.E.BYPASS.LTC128B.128 [R0+0xc00], desc[UR36][R2.64], !P0 ;  /* 0x00c0000002007fae */ /* 0x000fe2000c101d64 */
[----:B------:R-:W-:-:S13]  /*d7e0*/  ISETP.LT.OR P0, PT, R5, 0x11, P1 ;  /* 0x000000110500780c */ /* 0x000fda0000f01670 */
[----:B------:R0:W-:Y:S02]  /*d7f0*/  LDGSTS.E.BYPASS.LTC128B.128 [R0+0x3c00], desc[UR36][R2.64+0x80], !P0 ;  /* 0x03c0008002007fae */ /* 0x0001e4000c101d64 */
[----:B0-----:R-:W-:Y:S02]  /*d800*/  IADD3 R2, P0, R14, R6, RZ ;  /* 0x000000060e027210 */ /* 0x001fe40007f1e0ff */
[----:B------:R-:W0:Y:S03]  /*d810*/  SHFL.IDX PT, R14, R18, 0x3, 0x181f ;  /* 0x00781f00120e7f89 */ /* 0x000e2600000e0000 */
[----:B-1----:R-:W-:Y:S01]  /*d820*/  IMAD.X R3, RZ, RZ, R7, P0 ;  /* 0x000000ffff037224 */ /* 0x002fe200000e0607 */
        /* <DEDUP_REMOVED lines=14> */
[----:B------:R0:W2:Y:S03]  /*d910*/  SHFL.IDX PT, R14, R18, 0x5, 0x181f ;  /* 0x00b81f00120e7f89 */ /* 0x0000a600000e0000 */
[----:B-1----:R-:W-:Y:S01]  /*d920*/  IMAD.X R3, RZ, RZ, R7, P0 ;  /* 0x000000ffff037224 */ /* 0x002fe200000e0607 */
[----:B------:R-:W-:Y:S01]  /*d930*/  ISETP.LT.OR P0, PT, R5, 0x41, P3 ;  /* 0x000000410500780c */ /* 0x000fe20001f01670 */
[----:B------:R0:W1:-:S12]  /*d940*/  SHFL.IDX PT, R7, R19, 0x5, 0x181f ;  /* 0x00b81f0013077f89 */ /* 0x00005800000e0000 */
[----:B------:R0:W-:Y:S01]  /*d950*/  LDGSTS.E.BYPASS.LTC128B.128 [R0+0x2400], desc[UR36][R2.64], !P0 ;  /* 0x0240000002007fae */ /* 0x0001e2000c101d64 */
[----:B------:R-:W-:-:S13]  /*d960*/  ISETP.LT.OR P0, PT, R5, 0x41, P1 ;  /* 0x000000410500780c */ /* 0x000fda0000f01670 */
[----:B-12---:R0:W-:Y:S02]  /*d970*/  LDGSTS.E.BYPASS.LTC128B.128 [R0+0x5400], desc[UR36][R2.64+0x80], !P0 ;  /* 0x0540008002007fae */ /* 0x0061e4000c101d64 */
.L_x_2392:
        /* <DEDUP_REMOVED lines=11> */
.L_x_2293:
        /* <DEDUP_REMOVED lines=10> */
.L_x_2294:
[----:B------:R1:W-:Y:S01]  /*dad0*/  SYNCS.ARRIVE.TRANS64.A1T0 RZ, [R4+URZ+0x2a850], RZ ;  /* 0x02a850ff04ff79a7 */ /* 0x0003e2000810003f */
[----:B------:R-:W-:-:S04]  /*dae0*/  IADD3 R23, R23, 0x1, RZ ;  /* 0x0000000117177810 */ /* 0x000fc80007ffe0ff */
[----:B------:R-:W-:-:S04]  /*daf0*/  ISETP.NE.AND P0, PT, R23, 0x2, PT ;  /* 0x000000021700780c */ /* 0x000fc80003f05270 */
[----:B0-----:R-:W-:Y:S02]  /*db00*/  SEL R3, RZ, 0x1, P0 ;  /* 0x00000001ff037807 */ /* 0x001fe40000000000 */
[----:B------:R-:W-:Y:S02]  /*db10*/  SEL R23, R23, RZ, P0 ;  /* 0x000000ff17177207 */ /* 0x000fe40000000000 */
[----:B-1----:R-:W-:-:S07]  /*db20*/  LOP3.LUT R26, R26, R3, RZ, 0x3c, !PT ;  /* 0x000000031a1a7212 */ /* 0x002fce00078e3cff */
.L_x_2254:
[----:B------:R-:W-:Y:S05]  /*db30*/  BSYNC B7 ;  /* 0x0000000000077941 */ /* 0x000fea0003800000 */
.L_x_2252:
        /* <DEDUP_REMOVED lines=11> */
.L_x_2295:
[----:B------:R-:W-:-:S03]  /*dbf0*/  UMOV UR4, 0xffffffff ;  /* 0xffffffff00047882 */ /* 0x000fc60000000000 */
[----:B------:R-:W-:Y:S05]  /*dc00*/  BRA.DIV UR4, `(.L_x_2297) ;  /* 0x00000032047c7947 */ /* 0x000fea000b800000 */
[----:B------:R0:W1:Y:S02]  /*dc10*/  SHFL.IDX PT, R14, R34, RZ, 0x1f ;  /* 0x00001fff220e7589 */ /* 0x00006400000e0000 */
.L_x_2395:
        /* <DEDUP_REMOVED lines=8> */
.L_x_2296:
[----:B------:R-:W-:Y:S02]  /*dca0*/  ULDC UR4, c[0x0][0xc38] ;  /* 0x00030e0000047ab9 */ /* 0x000fe40000000800 */
[----:B-1----:R-:W-:-:S13]  /*dcb0*/  ISETP.GE.AND P0, PT, R34, UR4, PT ;  /* 0x0000000422007c0c */ /* 0x002fda000bf06270 */
[----:B------:R-:W-:Y:S05]  /*dcc0*/  @!P0 BRA `(.L_x_2298) ;  /* 0xffffffc400f88947 */ /* 0x000fea000383ffff */
.L_x_2249:
        /* <DEDUP_REMOVED lines=12> */
.L_x_2396:
[----:B------:R-:W-:Y:S05]  /*dd90*/  BSYNC B0 ;  /* 0x0000000000007941 */ /* 0x000fea0003800000 */
.L_x_2299:
[----:B------:R-:W-:-:S03]  /*dda0*/  UMOV UR4, 0xffffffff ;  /* 0xffffffff00047882 */ /* 0x000fc60000000000 */
[----:B------:R-:W-:Y:S05]  /*ddb0*/  BRA.DIV UR4, `(.L_x_2301) ;  /* 0x00000032044c7947 */ /* 0x000fea000b800000 */
[----:B-1----:R-:W1:Y:S02]  /*ddc0*/  S2R R0, SR_TID.X ;  /* 0x0000000000007919 */ /* 0x002e640000002100 */
[----:B-1----:R-:W-:-:S04]  /*ddd0*/  SHF.R.U32.HI R0, RZ, 0x5, R0 ;  /* 0x00000005ff007819 */ /* 0x002fc80000011600 */
[----:B------:R-:W-:-:S05]  /*dde0*/  LOP3.LUT R0, R0, 0x3, RZ, 0xc0, !PT ;  /* 0x0000000300007812 */ /* 0x000fca00078ec0ff */
[----:B------:R1:W2:Y:S02]  /*ddf0*/  SHFL.IDX PT, R14, R0, RZ, 0x1f ;  /* 0x00001fff000e7589 */ /* 0x0002a400000e0000 */
.L_x_2399:
[----:B--2---:R-:W-:Y:S01]  /*de00*/  ISETP.NE.AND P0, PT, R14, RZ, PT ;  /* 0x000000ff0e00720c */ /* 0x004fe20003f05270 */
[----:B------:R-:W-:-:S12]  /*de10*/  BSSY B0, `(.L_x_2302) ;  /* 0x0000026000007945 */ /* 0x000fd80003800000 */
[----:B------:R-:W-:Y:S05]  /*de20*/  @P0 BRA `(.L_x_2303) ;  /* 0x0000000000900947 */ /* 0x000fea0003800000 */
[----:B------:R-:W-:-:S03]  /*de30*/  UMOV UR4, 0xffffffff ;  /* 0xffffffff00047882 */ /* 0x000fc60000000000 */
[----:B------:R-:W-:Y:S05]  /*de40*/  BRA.DIV UR4, `(.L_x_2304) ;  /* 0x00000032045c7947 */ /* 0x000fea000b800000 */
[----:B------:R-:W-:-:S13]  /*de50*/  ELECT P6, URZ, PT ;  /* 0x00000000003f782f */ /* 0x000fda00038c0000 */
.L_x_2402:
        /* <DEDUP_REMOVED lines=8> */
.L_x_2305:
[C---:B------:R-:W-:Y:S01]  /*dee0*/  LEA R5, R23.reuse, R4, 0x3 ;  /* 0x0000000417057211 */ /* 0x040fe200078e18ff */
[----:B------:R-:W-:Y:S01]  /*def0*/  VIADD R23, R23, 0x1 ;  /* 0x0000000117177836 */ /* 0x000fe20000000000 */
[----:B------:R-:W-:-:S04]  /*df00*/  SHF.L.U32 R0, R26, 0x1f, RZ ;  /* 0x0000001f1a007819 */ /* 0x000fc800000006ff */
[----:B------:R-:W1:Y:S01]  /*df10*/  SYNCS.PHASECHK.TRANS64.TRYWAIT P1, [R5+URZ+0x2a840], R0 ;  /* 0x02a84000050075a7 */ /* 0x000e62000802017f */
[----:B------:R-:W-:-:S04]  /*df20*/  ISETP.NE.AND P2, PT, R23, 0x2, PT ;  /* 0x000000021700780c */ /* 0x000fc80003f45270 */
[----:B------:R-:W-:Y:S01]  /*df30*/  SEL R3, RZ, 0x1, P2 ;  /* 0x00000001ff037807 */ /* 0x000fe20001000000 */
[----:B-1----:R-:W-:Y:S08]  /*df40*/  @!P1 BRA `(.L_x_2306) ;  /* 0x00000030003c9947 */ /* 0x002ff00003800000 */
.L_x_2403:
[----:B------:R-:W-:Y:S02]  /*df50*/  SEL R23, R23, RZ, P2 ;  /* 0x000000ff17177207 */ /* 0x000fe40001000000 */
[----:B------:R-:W-:Y:S01]  /*df60*/  LOP3.LUT R2, R26, R3, RZ, 0x3c, !PT ;  /* 0x000000031a027212 */ /* 0x000fe200078e3cff */
[----:B------:R-:W-:Y:S06]  /*df70*/  @!P0 BRA `(.L_x_2307) ;  /* 0x0000000000048947 */ /* 0x000fec0003800000 */
[----:B------:R-:W-:Y:S01]  /*df80*/  BPT.TRAP 0x1 ;  /* 0x000000040000795c */ /* 0x000fe20000300000 */
.L_x_2307:
[----:B------:R-:W-:Y:S01]  /*df90*/  IMAD R23, R23, 0x8, R4 ;  /* 0x0000000817177824 */ /* 0x000fe200078e0204 */
[----:B------:R-:W-:-:S04]  /*dfa0*/  SHF.L.U32 R2, R2, 0x1f, RZ ;  /* 0x0000001f02027819 */ /* 0x000fc800000006ff */
[----:B------:R-:W2:Y:S02]  /*dfb0*/  SYNCS.PHASECHK.TRANS64.TRYWAIT P1, [R23+URZ+0x2a840], R2 ;  /* 0x02a84002170075a7 */ /* 0x000ea4000802017f */
[----:B--2---:R-:W-:Y:S05]  /*dfc0*/  @!P1 BRA `(.L_x_2308) ;  /* 0x0000003000309947 */ /* 0x004fea0003800000 */
.L_x_2404:
[----:B------:R-:W-:Y:S05]  /*dfd0*/  @!P0 BRA `(.L_x_2309) ;  /* 0x0000000000048947 */ /* 0x000fea0003800000 */
[----:B------:R-:W-:Y:S01]  /*dfe0*/  BPT.TRAP 0x1 ;  /* 0x000000040000795c */ /* 0x000fe20000300000 */
.L_x_2309:
[----:B------:R-:W3:Y:S02]  /*dff0*/  SYNCS.PHASECHK.TRANS64.TRYWAIT P1, [R5+URZ+0x2a860], R0 ;  /* 0x02a86000050075a7 */ /* 0x000ee4000802017f */
[----:B---3--:R-:W-:Y:S05]  /*e000*/  @!P1 BRA `(.L_x_2310) ;  /* 0x0000003000349947 */ /* 0x008fea0003800000 */
.L_x_2405:
[----:B------:R-:W-:Y:S05]  /*e010*/  @!P0 BRA `(.L_x_2311) ;  /* 0x0000000000048947 */ /* 0x000fea0003800000 */
[----:B------:R-:W-:Y:S01]  /*e020*/  BPT.TRAP 0x1 ;  /* 0x000000040000795c */ /* 0x000fe20000300000 */
.L_x_2311:
[----:B----4-:R4:W0:Y:S02]  /*e030*/  SYNCS.PHASECHK.TRANS64.TRYWAIT P0, [R23+URZ+0x2a860], R2 ;  /* 0x02a86002170075a7 */ /* 0x010824000800017f */
[----:B0-----:R-:W-:Y:S05]  /*e040*/  @!P0 NANOSLEEP.SYNCS 0x989680 ;  /* 0x009896800000895d */ /* 0x001fea0003900000 */
[----:B------:R-:W0:Y:S02]  /*e050*/  @!P0 SYNCS.PHASECHK.TRANS64 P0, [R23+URZ+0x2a860], R2 ;  /* 0x02a86002170085a7 */ /* 0x000e24000800007f */
[----:B0-----:R-:W-:Y:S05]  /*e060*/  @!P0 BRA `(.L_x_2311) ;  /* 0xfffffffc00f08947 */ /* 0x001fea000383ffff */
.L_x_2303:
[----:B------:R-:W-:Y:S05]  /*e070*/  BSYNC B0 ;  /* 0x0000000000007941 */ /* 0x000fea0003800000 */
.L_x_2302:
[----:B------:R-:W-:Y:S05]  /*e080*/  EXIT ;  /* 0x000000000000794d */ /* 0x000fea0003800000 */
.L_x_2196:
[----:B0-----:R-:W-:-:S04]  /*e090*/  IMAD.U32 R3, RZ, RZ, UR39 ;  /* 0x00000027ff037e24 */ /* 0x001fc8000f8e00ff */
[----:B------:R0:W1:Y:S03]  /*e0a0*/  SYNCS.PHASECHK.TRANS64.TRYWAIT P1, [R3+URZ+0x2a800], R0 ;  /* 0x02a80000030075a7 */ /* 0x000066000802017f */
[----:B-1----:R-:W-:Y:S05]  /*e0b0*/  @!P1 NANOSLEEP.SYNCS 0x989680 ;  /* 0x009896800000995d */ /* 0x002fea0003900000 */
[----:B------:R-:W1:Y:S02]  /*e0c0*/  @!P1 SYNCS.PHASECHK.TRANS64 P1, [R3+URZ+0x2a800], R0 ;  /* 0x02a80000030095a7 */ /* 0x000e64000802007f */
[----:B-1----:R-:W-:Y:S05]  /*e0d0*/  @!P1 BRA `(.L_x_2196) ;  /* 0xfffffffc00ec9947 */ /* 0x002fea000383ffff */
[----:B------:R-:W-:Y:S05]  /*e0e0*/  BRA `(.L_x_2312) ;  /* 0xffffff34005c7947 */ /* 0x000fea000383ffff */
.L_x_2200:
[----:B-1----:R1:W2:Y:S02]  /*e0f0*/  SYNCS.PHASECHK.TRANS64.TRYWAIT P1, [R0+URZ+0x2a830], R3 ;  /* 0x02a83003000075a7 */ /* 0x0022a4000802017f */
[----:B--2---:R-:W-:Y:S05]  /*e100*/  @!P1 NANOSLEEP.SYNCS 0x989680 ;  /* 0x009896800000995d */ /* 0x004fea0003900000 */
[----:B------:R-:W2:Y:S02]  /*e110*/  @!P1 SYNCS.PHASECHK.TRANS64 P1, [R0+URZ+0x2a830], R3 ;  /* 0x02a83003000095a7 */ /* 0x000ea4000802007f */
[----:B--2---:R-:W-:Y:S05]  /*e120*/  @!P1 BRA `(.L_x_2200) ;  /* 0xfffffffc00f09947 */ /* 0x004fea000383ffff */
[----:B------:R-:W-:Y:S05]  /*e130*/  BRA `(.L_x_2199) ;  /* 0xffffff3400787947 */ /* 0x000fea000383ffff */
.L_x_2206:
[----:B-1----:R-:W-:-:S04]  /*e140*/  IMAD.U32 R3, RZ, RZ, UR6 ;  /* 0x00000006ff037e24 */ /* 0x002fc8000f8e00ff */
[----:B------:R1:W2:Y:S03]  /*e150*/  SYNCS.PHASECHK.TRANS64.TRYWAIT P1, [R3+URZ+0x2a830], R2 ;  /* 0x02a83002030075a7 */ /* 0x0002a6000802017f */
[----:B--2---:R-:W-:Y:S05]  /*e160*/  @!P1 NANOSLEEP.SYNCS 0x989680 ;  /* 0x009896800000995d */ /* 0x004fea0003900000 */
[----:B------:R-:W2:Y:S02]  /*e170*/  @!P1 SYNCS.PHASECHK.TRANS64 P1, [R3+URZ+0x2a830], R2 ;  /* 0x02a83002030095a7 */ /* 0x000ea4000802007f */
[----:B--2---:R-:W-:Y:S05]  /*e180*/  @!P1 BRA `(.L_x_2206) ;  /* 0xfffffffc00ec9947 */ /* 0x004fea000383ffff */
[----:B------:R-:W-:Y:S05]  /*e190*/  BRA `(.L_x_2205) ;  /* 0xffffff5400787947 */ /* 0x000fea000383ffff */
.L_x_2210:
[----:B-1----:R-:W-:-:S04]  /*e1a0*/  IMAD.U32 R3, RZ, RZ, UR5 ;  /* 0x00000005ff037e24 */ /* 0x002fc8000f8e00ff */
[----:B------:R1:W3:Y:S03]  /*e1b0*/  SYNCS.PHASECHK.TRANS64.TRYWAIT P1, [R3+URZ+0x2a850], R0 ;  /* 0x02a85000030075a7 */ /* 0x0002e6000802017f */
[----:B---3--:R-:W-:Y:S05]  /*e1c0*/  @!P1 NANOSLEEP.SYNCS 0x989680 ;  /* 0x009896800000995d */ /* 0x008fea0003900000 */
[----:B------:R-:W3:Y:S02]  /*e1d0*/  @!P1 SYNCS.PHASECHK.TRANS64 P1, [R3+URZ+0x2a850], R0 ;  /* 0x02a85000030095a7 */ /* 0x000ee4000802007f */
[----:B---3--:R-:W-:Y:S05]  /*e1e0*/  @!P1 BRA `(.L_x_2210) ;  /* 0xfffffffc00ec9947 */ /* 0x008fea000383ffff */
[----:B------:R-:W-:Y:S05]  /*e1f0*/  BRA `(.L_x_2209) ;  /* 0xffffff5c00907947 */ /* 0x000fea000383ffff */
.L_x_2218:
[----:B-1----:R-:W-:-:S04]  /*e200*/  MOV R3, UR5 ;  /* 0x0000000500037c02 */ /* 0x002fc80008000f00 */
[----:B------:R1:W2:Y:S03]  /*e210*/  SYNCS.PHASECHK.TRANS64.TRYWAIT P1, [R3+URZ+0x2a830], R2 ;  /* 0x02a83002030075a7 */ /* 0x0002a6000802017f */
[----:B--2---:R-:W-:Y:S05]  /*e220*/  @!P1 NANOSLEEP.SYNCS 0x989680 ;  /* 0x009896800000995d */ /* 0x004fea0003900000 */
[----:B------:R-:W2:Y:S02]  /*e230*/  @!P1 SYNCS.PHASECHK.TRANS64 P1, [R3+URZ+0x2a830], R2 ;  /* 0x02a83002030095a7 */ /* 0x000ea4000802007f */
[----:B--2---:R-:W-:Y:S05]  /*e240*/  @!P1 BRA `(.L_x_2218) ;  /* 0xfffffffc00ec9947 */ /* 0x004fea000383ffff */
[----:B------:R-:W-:Y:S05]  /*e250*/  BRA `(.L_x_2217) ;  /* 0xffffff78002c7947 */ /* 0x000fea000383ffff */
.L_x_2222:
[----:B-1----:R-:W-:-:S04]  /*e260*/  IMAD.U32 R3, RZ, RZ, UR5 ;  /* 0x00000005ff037e24 */ /* 0x002fc8000f8e00ff */
[----:B------:R1:W3:Y:S03]  /*e270*/  SYNCS.PHASECHK.TRANS64.TRYWAIT P1, [R3+URZ+0x2a850], R0 ;  /* 0x02a85000030075a7 */ /* 0x0002e6000802017f */
[----:B---3--:R-:W-:Y:S05]  /*e280*/  @!P1 NANOSLEEP.SYNCS 0x989680 ;  /* 0x009896800000995d */ /* 0x008fea0003900000 */
[----:B------:R-:W3:Y:S02]  /*e290*/  @!P1 SYNCS.PHASECHK.TRANS64 P1, [R3+URZ+0x2a850], R0 ;  /* 0x02a85000030095a7 */ /* 0x000ee4000802007f */
[----:B---3--:R-:W-:Y:S05]  /*e2a0*/  @!P1 BRA `(.L_x_2222) ;  /* 0xfffffffc00ec9947 */ /* 0x008fea000383ffff */
[----:B------:R-:W-:Y:S05]  /*e2b0*/  BRA `(.L_x_2221) ;  /* 0xffffff8000447947 */ /* 0x000fea000383ffff */
.L_x_2229:
[----:B-1----:R-:W-:-:S04]  /*e2c0*/  IMAD.U32 R7, RZ, RZ, UR5 ;  /* 0x00000005ff077e24 */ /* 0x002fc8000f8e00ff */
[----:B------:R1:W2:Y:S03]  /*e2d0*/  SYNCS.PHASECHK.TRANS64.TRYWAIT P1, [R7+URZ+0x2a850], R0 ;  /* 0x02a85000070075a7 */ /* 0x0002a6000802017f */
[----:B--2---:R-:W-:Y:S05]  /*e2e0*/  @!P1 NANOSLEEP.SYNCS 0x989680 ;  /* 0x009896800000995d */ /* 0x004fea0003900000 */
[----:B------:R-:W2:Y:S02]  /*e2f0*/  @!P1 SYNCS.PHASECHK.TRANS64 P1, [R7+URZ+0x2a850], R0 ;  /* 0x02a85000070095a7 */ /* 0x000ea4000802007f */
[----:B--2---:R-:W-:Y:S05]  /*e300*/  @!P1 BRA `(.L_x_2229) ;  /* 0xfffffffc00ec9947 */ /* 0x004fea000383ffff */
[----:B------:R-:W-:Y:S05]  /*e310*/  BRA `(.L_x_2228) ;  /* 0xffffff9400f07947 */ /* 0x000fea000383ffff */
.L_x_2260:
[----:B------:R-:W2:Y:S01]  /*e320*/  S2R R18, SR_TID.X ;  /* 0x0000000000127919 */ /* 0x000ea20000002100 */
[----:B------:R-:W-:Y:S01]  /*e330*/  IMAD.MOV.U32 R12, RZ, RZ, RZ ;  /* 0x000000ffff0c7224 */ /* 0x000fe200078e00ff */
[----:B------:R-:W-:Y:S01]  /*e340*/  MOV R15, 0xffffffff ;  /* 0xffffffff000f7802 */ /* 0x000fe20000000f00 */
[----:B------:R-:W-:Y:S01]  /*e350*/  IMAD.MOV.U32 R11, RZ, RZ, 0x1f ;  /* 0x0000001fff0b7424 */ /* 0x000fe200078e00ff */
[----:B--2---:R-:W-:-:S04]  /*e360*/  SHF.R.U32.HI R18, RZ, 0x5, R18 ;  /* 0x00000005ff127819 */ /* 0x004fc80000011612 */
[----:B------:R-:W-:-:S05]  /*e370*/  LOP3.LUT R18, R18, 0x3, RZ, 0xc0, !PT ;  /* 0x0000000312127812 */ /* 0x000fca00078ec0ff */
[----:B------:R-:W-:-:S07]  /*e380*/  IMAD.MOV.U32 R13, RZ, RZ, R18 ;  /* 0x000000ffff0d7224 */ /* 0x000fce00078e0012 */
[----:B01---5:R-:W-:Y:S05]  /*e390*/  WARPSYNC.COLLECTIVE R15, `(.L_x_2313) ;  /* 0x000000000f087348 */ /* 0x023fea0003c00000 */
[----:B------:R2:W3:Y:S02]  /*e3a0*/  SHFL.IDX P6, R14, R13, R12, R11 ;  /* 0x0000000c0d0e7389 */ /* 0x0004e400000c000b */
[----:B0123-5:R-:W-:Y:S01]  /*e3b0*/  ENDCOLLECTIVE ;  /* 0x000000000000791b */ /* 0x02ffe20003800000 */
.L_x_2313:
[----:B------:R-:W-:Y:S05]  /*e3c0*/  BRA `(.L_x_2314) ;  /* 0xffffffc800b47947 */ /* 0x000fea000383ffff */
.L_x_2263:
[----:B0-----:R0:W1:Y:S02]  /*e3d0*/  SYNCS.PHASECHK.TRANS64.TRYWAIT P0, [R0+URZ+0x2a840], R3 ;  /* 0x02a84003000075a7 */ /* 0x001064000800017f */
[----:B-1----:R-:W-:Y:S05]  /*e3e0*/  @!P0 NANOSLEEP.SYNCS 0x989680 ;  /* 0x009896800000895d */ /* 0x002fea0003900000 */
[----:B------:R-:W1:Y:S02]  /*e3f0*/  @!P0 SYNCS.PHASECHK.TRANS64 P0, [R0+URZ+0x2a840], R3 ;  /* 0x02a84003000085a7 */ /* 0x000e64000800007f */
[----:B-1----:R-:W-:Y:S05]  /*e400*/  @!P0 BRA `(.L_x_2263) ;  /* 0xfffffffc00f08947 */ /* 0x002fea000383ffff */
[----:B------:R-:W-:Y:S05]  /*e410*/  BRA `(.L_x_2315) ;  /* 0xffffffcc00b87947 */ /* 0x000fea000383ffff */
.L_x_2264:
        /* <DEDUP_REMOVED lines=8> */
.L_x_2317:
[----:B------:R-:W-:Y:S05]  /*e4a0*/  BSYNC B0 ;  /* 0x0000000000007941 */ /* 0x000fea0003800000 */
.L_x_2316:
[----:B------:R-:W-:Y:S01]  /*e4b0*/  MOV R13, R4 ;  /* 0x00000004000d7202 */ /* 0x000fe20000000f00 */
        /* <DEDUP_REMOVED lines=8> */
.L_x_2318:
[----:B------:R-:W-:Y:S02]  /*e540*/  IMAD.MOV.U32 R13, RZ, RZ, R6 ;  /* 0x000000ffff0d7224 */ /* 0x000fe400078e0006 */
[----:B------:R-:W-:Y:S01]  /*e550*/  IMAD.MOV.U32 R12, RZ, RZ, 0x1 ;  /* 0x00000001ff0c7424 */ /* 0x000fe200078e00ff */
[----:B------:R-:W-:-:S05]  /*e560*/  @P0 LEA R14, P1, R37, R14, 0x1 ;  /* 0x0000000e250e0211 */ /* 0x000fca00078208ff */
[----:B------:R-:W-:Y:S01]  /*e570*/  @P0 IMAD.X R3, RZ, RZ, R2, P1 ;  /* 0x000000ffff030224 */ /* 0x000fe200008e0602 */
[----:B------:R-:W-:-:S07]  /*e580*/  @P0 MOV R2, R14 ;  /* 0x0000000e00020202 */ /* 0x000fce0000000f00 */
[----:B------:R-:W-:Y:S05]  /*e590*/  WARPSYNC.COLLECTIVE R15, `(.L_x_2319) ;  /* 0x000000000f087348 */ /* 0x000fea0003c00000 */
[----:B------:R0:W1:Y:S02]  /*e5a0*/  SHFL.IDX P6, R14, R13, R12, R11 ;  /* 0x0000000c0d0e7389 */ /* 0x00006400000c000b */
[----:B01----:R-:W-:Y:S01]  /*e5b0*/  ENDCOLLECTIVE ;  /* 0x000000000000791b */ /* 0x003fe20003800000 */
.L_x_2319:
        /* <DEDUP_REMOVED lines=12> */
.L_x_2320:
[----:B------:R-:W-:Y:S01]  /*e680*/  @P0 LEA R25, R5, R17, 0x1 ;  /* 0x0000001105190211 */ /* 0x000fe200078e08ff */
[----:B------:R-:W-:Y:S02]  /*e690*/  IMAD.MOV.U32 R13, RZ, RZ, R6 ;  /* 0x000000ffff0d7224 */ /* 0x000fe400078e0006 */
[----:B------:R-:W-:Y:S01]  /*e6a0*/  IMAD.MOV.U32 R12, RZ, RZ, 0x2 ;  /* 0x00000002ff0c7424 */ /* 0x000fe200078e00ff */
[----:B------:R-:W-:-:S05]  /*e6b0*/  @P0 LEA R14, P1, R37, R14, 0x1 ;  /* 0x0000000e250e0211 */ /* 0x000fca00078208ff */
[----:B------:R-:W-:-:S08]  /*e6c0*/  @P0 IMAD.MOV.U32 R2, RZ, RZ, R14 ;  /* 0x000000ffff020224 */ /* 0x000fd000078e000e */
[----:B------:R-:W-:Y:S05]  /*e6d0*/  WARPSYNC.COLLECTIVE R15, `(.L_x_2321) ;  /* 0x000000000f087348 */ /* 0x000fea0003c00000 */
[----:B------:R0:W1:Y:S02]  /*e6e0*/  SHFL.IDX P6, R14, R13, R12, R11 ;  /* 0x0000000c0d0e7389 */ /* 0x00006400000c000b */
[----:B01----:R-:W-:Y:S01]  /*e6f0*/  ENDCOLLECTIVE ;  /* 0x000000000000791b */ /* 0x003fe20003800000 */
.L_x_2321:
[----:B------:R-:W-:-:S04]  /*e700*/  @P0 IMAD.X R21, RZ, RZ, R8, P1 ;  /* 0x000000ffff150224 */ /* 0x000fc800008e0608 */
[----:B------:R-:W-:-:S05]  /*e710*/  @P0 IMAD.MOV.U32 R3, RZ, RZ, R21 ;  /* 0x000000ffff030224 */ /* 0x000fca00078e0015 */
        /* <DEDUP_REMOVED lines=12> */
.L_x_2322:
[----:B------:R-:W-:Y:S02]  /*e7e0*/  @P0 IMAD R21, R5, 0x2, R17 ;  /* 0x0000000205150824 */ /* 0x000fe400078e0211 */
[----:B------:R-:W-:Y:S01]  /*e7f0*/  IMAD.MOV.U32 R13, RZ, RZ, R6 ;  /* 0x000000ffff0d7224 */ /* 0x000fe200078e0006 */
[----:B------:R-:W-:Y:S02]  /*e800*/  MOV R12, 0x3 ;  /* 0x00000003000c7802 */ /* 0x000fe40000000f00 */
[----:B------:R-:W-:-:S05]  /*e810*/  @P0 LEA R14, P1, R37, R14, 0x1 ;  /* 0x0000000e250e0211 */ /* 0x000fca00078208ff */
[----:B------:R-:W-:-:S08]  /*e820*/  @P0 IMAD.MOV.U32 R2, RZ, RZ, R14 ;  /* 0x000000ffff020224 */ /* 0x000fd000078e000e */
[----:B------:R-:W-:Y:S05]  /*e830*/  WARPSYNC.COLLECTIVE R15, `(.L_x_2323) ;  /* 0x000000000f087348 */ /* 0x000fea0003c00000 */
[----:B------:R0:W1:Y:S02]  /*e840*/  SHFL.IDX P6, R14, R13, R12, R11 ;  /* 0x0000000c0d0e7389 */ /* 0x00006400000c000b */
[----:B01----:R-:W-:Y:S01]  /*e850*/  ENDCOLLECTIVE ;  /* 0x000000000000791b */ /* 0x003fe20003800000 */
.L_x_2323:
        /* <DEDUP_REMOVED lines=14> */
.L_x_2324:
        /* <DEDUP_REMOVED lines=8> */
.L_x_2325:
[----:B------:R-:W-:-:S05]  /*e9c0*/  @P0 IMAD.X R9, RZ, RZ, R8, P1 ;  /* 0x000000ffff090224 */ /* 0x000fca00008e0608 */
[----:B------:R-:W-:-:S05]  /*e9d0*/  @P0 MOV R3, R9 ;  /* 0x0000000900030202 */ /* 0x000fca0000000f00 */
        /* <DEDUP_REMOVED lines=12> */
.L_x_2326:
        /* <DEDUP_REMOVED lines=8> */
.L_x_2327:
        /* <DEDUP_REMOVED lines=9> */
[----:B------:R-:W-:-:S07]  /*ebb0*/  IMAD.MOV.U32 R8, RZ, RZ, R14 ;  /* 0x000000ffff087224 */ /* 0x000fce00078e000e */
[----:B0-----:R-:W-:Y:S05]  /*ebc0*/  WARPSYNC.COLLECTIVE R15, `(.L_x_2328) ;  /* 0x000000000f087348 */ /* 0x001fea0003c00000 */
[----:B------:R1:W2:Y:S02]  /*ebd0*/  SHFL.IDX P6, R14, R13, R12, R11 ;  /* 0x0000000c0d0e7389 */ /* 0x0002a400000c000b */
[----:B012---:R-:W-:Y:S01]  /*ebe0*/  ENDCOLLECTIVE ;  /* 0x000000000000791b */ /* 0x007fe20003800000 */
.L_x_2328:
[----:B------:R-:W-:Y:S05]  /*ebf0*/  BRA `(.L_x_2329) ;  /* 0xffffffcc00107947 */ /* 0x000fea000383ffff */
.L_x_2269:
[----:B------:R-:W-:Y:S02]  /*ec00*/  IMAD.MOV.U32 R13, RZ, RZ, R5 ;  /* 0x000000ffff0d7224 */ /* 0x000fe400078e0005 */
[----:B------:R-:W-:Y:S02]  /*ec10*/  IMAD.MOV.U32 R12, RZ, RZ, RZ ;  /* 0x000000ffff0c7224 */ /* 0x000fe400078e00ff */
[----:B------:R-:W-:Y:S02]  /*ec20*/  IMAD.MOV.U32 R11, RZ, RZ, 0x181f ;  /* 0x0000181fff0b7424 */ /* 0x000fe400078e00ff */
[----:B------:R-:W-:Y:S02]  /*ec30*/  IMAD.MOV.U32 R15, RZ, RZ, -0x1 ;  /* 0xffffffffff0f7424 */ /* 0x000fe400078e00ff */
[----:B------:R-:W-:-:S07]  /*ec40*/  IMAD.U32 R3, RZ, RZ, UR44 ;  /* 0x0000002cff037e24 */ /* 0x000fce000f8e00ff */
[----:B------:R-:W-:Y:S05]  /*ec50*/  WARPSYNC.COLLECTIVE R15, `(.L_x_2330) ;  /* 0x000000000f087348 */ /* 0x000fea0003c00000 */
[----:B------:R0:W1:Y:S02]  /*ec60*/  SHFL.IDX P6, R14, R13, R12, R11 ;  /* 0x0000000c0d0e7389 */ /* 0x00006400000c000b */
[----:B01----:R-:W-:Y:S01]  /*ec70*/  ENDCOLLECTIVE ;  /* 0x000000000000791b */ /* 0x003fe20003800000 */
.L_x_2330:
[----:B------:R-:W-:-:S04]  /*ec80*/  IMAD R4, R3, 0x80, R36 ;  /* 0x0000008003047824 */ /* 0x000fc800078e0224 */
[C---:B------:R-:W-:Y:S01]  /*ec90*/  VIADD R6, R4.reuse, 0x10 ;  /* 0x0000001004067836 */ /* 0x040fe20000000000 */
[----:B------:R-:W-:Y:S02]  /*eca0*/  ISETP.GE.AND P0, PT, R4, UR39, PT ;  /* 0x0000002704007c0c */ /* 0x000fe4000bf06270 */
[----:B------:R-:W-:Y:S01]  /*ecb0*/  MOV R13, R0 ;  /* 0x00000000000d7202 */ /* 0x000fe20000000f00 */
[----:B------:R-:W-:-:S10]  /*ecc0*/  IMAD.MOV.U32 R2, RZ, RZ, R14 ;  /* 0x000000ffff027224 */ /* 0x000fd400078e000e */
[----:B------:R-:W-:Y:S05]  /*ecd0*/  WARPSYNC.COLLECTIVE R15, `(.L_x_2331) ;  /* 0x000000000f087348 */ /* 0x000fea0003c00000 */
[----:B------:R0:W1:Y:S02]  /*ece0*/  SHFL.IDX P6, R14, R13, R12, R11 ;  /* 0x0000000c0d0e7389 */ /* 0x00006400000c000b */
[----:B01----:R-:W-:Y:S01]  /*ecf0*/  ENDCOLLECTIVE ;  /* 0x000000000000791b */ /* 0x003fe20003800000 */
.L_x_2331:
[----:B------:R-:W-:Y:S01]  /*ed00*/  MOV R13, R5 ;  /* 0x00000005000d7202 */ /* 0x000fe20000000f00 */
[----:B------:R-:W-:Y:S01]  /*ed10*/  IMAD.MOV.U32 R12, RZ, RZ, 0x1 ;  /* 0x00000001ff0c7424 */ /* 0x000fe200078e00ff */
[----:B------:R-:W-:-:S05]  /*ed20*/  @!P0 LEA R14, P1, R37, R14, 0x1 ;  /* 0x0000000e250e8211 */ /* 0x000fca00078208ff */
[----:B------:R-:W-:Y:S02]  /*ed30*/  @!P0 IMAD.X R3, RZ, RZ, R2, P1 ;  /* 0x000000ffff038224 */ /* 0x000fe400008e0602 */
[----:B------:R-:W-:-:S07]  /*ed40*/  @!P0 IMAD.MOV.U32 R2, RZ, RZ, R14 ;  /* 0x000000ffff028224 */ /* 0x000fce00078e000e */
[----:B------:R-:W-:Y:S05]  /*ed50*/  WARPSYNC.COLLECTIVE R15, `(.L_x_2332) ;  /* 0x000000000f087348 */ /* 0x000fea0003c00000 */
[----:B------:R0:W1:Y:S02]  /*ed60*/  SHFL.IDX P6, R14, R13, R12, R11 ;  /* 0x0000000c0d0e7389 */ /* 0x00006400000c000b */
[----:B01----:R-:W-:Y:S01]  /*ed70*/  ENDCOLLECTIVE ;  /* 0x000000000000791b */ /* 0x003fe20003800000 */
.L_x_2332:
        /* <DEDUP_REMOVED lines=12> */
.L_x_2333:
[----:B------:R-:W-:Y:S02]  /*ee40*/  IMAD.MOV.U32 R13, RZ, RZ, R5 ;  /* 0x000000ffff0d7224 */ /* 0x000fe400078e0005 */
[----:B------:R-:W-:Y:S01]  /*ee50*/  IMAD.MOV.U32 R12, RZ, RZ, 0x2 ;  /* 0x00000002ff0c7424 */ /* 0x000fe200078e00ff */
[----:B------:R-:W-:-:S05]  /*ee60*/  @!P0 LEA R14, P1, R37, R14, 0x1 ;  /* 0x0000000e250e8211 */ /* 0x000fca00078208ff */
[----:B------:R-:W-:-:S08]  /*ee70*/  @!P0 IMAD.MOV.U32 R2, RZ, RZ, R14 ;  /* 0x000000ffff028224 */ /* 0x000fd000078e000e */
[----:B------:R-:W-:Y:S05]  /*ee80*/  WARPSYNC.COLLECTIVE R15, `(.L_x_2334) ;  /* 0x000000000f087348 */ /* 0x000fea0003c00000 */
[----:B------:R0:W1:Y:S02]  /*ee90*/  SHFL.IDX P6, R14, R13, R12, R11 ;  /* 0x0000000c0d0e7389 */ /* 0x00006400000c000b */
[----:B01----:R-:W-:Y:S01]  /*eea0*/  ENDCOLLECTIVE ;  /* 0x000000000000791b */ /* 0x003fe20003800000 */
.L_x_2334:
        /* <DEDUP_REMOVED lines=15> */
.L_x_2335:
[----:B------:R-:W-:Y:S02]  /*efa0*/  IMAD.MOV.U32 R13, RZ, RZ, R5 ;  /* 0x000000ffff0d7224 */ /* 0x000fe400078e0005 */
[----:B------:R-:W-:Y:S01]  /*efb0*/  IMAD.MOV.U32 R12, RZ, RZ, 0x3 ;  /* 0x00000003ff0c7424 */ /* 0x000fe200078e00ff */
[----:B------:R-:W-:-:S04]  /*efc0*/  @!P0 LEA R14, P1, R37, R14, 0x1 ;  /* 0x0000000e250e8211 */ /* 0x000fc800078208ff */
[----:B------:R-:W-:Y:S01]  /*efd0*/  @!P0 IADD3.X R7, RZ, R6, RZ, P1, !PT ;  /* 0x00000006ff078210 */ /* 0x000fe20000ffe4ff */
[----:B------:R-:W-:-:S08]  /*efe0*/  @!P0 IMAD.MOV.U32 R2, RZ, RZ, R14 ;  /* 0x000000ffff028224 */ /* 0x000fd000078e000e */
[----:B------:R-:W-:Y:S05]  /*eff0*/  WARPSYNC.COLLECTIVE R15, `(.L_x_2336) ;  /* 0x000000000f087348 */ /* 0x000fea0003c00000 */
[----:B------:R0:W1:Y:S02]  /*f000*/  SHFL.IDX P6, R14, R13, R12, R11 ;  /* 0x0000000c0d0e7389 */ /* 0x00006400000c000b */
[----:B01----:R-:W-:Y:S01]  /*f010*/  ENDCOLLECTIVE ;  /* 0x000000000000791b */ /* 0x003fe20003800000 */
.L_x_2336:
[----:B------:R-:W-:Y:S02]  /*f020*/  VIADD R6, R4, 0x30 ;  /* 0x0000003004067836 */ /* 0x000fe40000000000 */
[----:B------:R-:W-:-:S05]  /*f030*/  @!P0 IMAD.MOV.U32 R3, RZ, RZ, R7 ;  /* 0x000000ffff038224 */ /* 0x000fca00078e0007 */
[----:B------:R-:W-:Y:S01]  /*f040*/  @!PT LDS RZ, [RZ] ;  /* 0x00000000fffff984 */ /* 0x000fe20000000800 */
[----:B------:R-:W-:Y:S01]  /*f050*/  @!PT LDS RZ, [RZ] ;  /* 0x00000000fffff984 */ /* 0x000fe20000000800 */
[----:B------:R-:W-:Y:S01]  /*f060*/  @!PT LDS RZ, [RZ] ;  /* 0x00000000fffff984 */ /* 0x000fe20000000800 */
[----:B------:R0:W-:Y:S04]  /*f070*/  @!P0 LDGSTS.E.BYPASS.LTC128B.128 [R31+0xd400], desc[UR36][R2.64], !P3 ;  /* 0x0d400000021f8fae */ /* 0x0001e8000d901d64 */
[----:B------:R0:W-:Y:S01]  /*f080*/  @!P0 LDGSTS.E.BYPASS.LTC128B.128 [R31+0x11400], desc[UR36][R2.64+0x80], !P4 ;  /* 0x11400080021f8fae */ /* 0x0001e2000e101d64 */
[----:B------:R-:W-:-:S03]  /*f090*/  IMAD.MOV.U32 R13, RZ, RZ, R0 ;  /* 0x000000ffff0d7224 */ /* 0x000fc600078e0000 */
[----:B------:R0:W-:Y:S01]  /*f0a0*/  @!P0 LDGSTS.E.BYPASS.LTC128B.128 [R31+0x15400], desc[UR36][R2.64+0x100], !P5 ;  /* 0x15400100021f8fae */ /* 0x0001e2000e901d64 */
[----:B------:R-:W-:Y:S02]  /*f0b0*/  ISETP.GE.AND P0, PT, R6, UR39, PT ;  /* 0x0000002706007c0c */ /* 0x000fe4000bf06270 */
[----:B------:R-:W-:-:S11]  /*f0c0*/  MOV R6, R14 ;  /* 0x0000000e00067202 */ /* 0x000fd60000000f00 */
[----:B0-----:R-:W-:Y:S05]  /*f0d0*/  WARPSYNC.COLLECTIVE R15, `(.L_x_2337) ;  /* 0x000000000f087348 */ /* 0x001fea0003c00000 */
[----:B------:R1:W2:Y:S02]  /*f0e0*/  SHFL.IDX P6, R14, R13, R12, R11 ;  /* 0x0000000c0d0e7389 */ /* 0x0002a400000c000b */
[----:B012---:R-:W-:Y:S01]  /*f0f0*/  ENDCOLLECTIVE ;  /* 0x000000000000791b */ /* 0x007fe20003800000 */
.L_x_2337:
[----:B------:R-:W-:Y:S01]  /*f100*/  MOV R13, R5 ;  /* 0x00000005000d7202 */ /* 0x000fe20000000f00 */
[----:B------:R-:W-:Y:S01]  /*f110*/  IMAD.MOV.U32 R12, RZ, RZ, 0x4 ;  /* 0x00000004ff0c7424 */ /* 0x000fe200078e00ff */
[----:B------:R-:W-:-:S05]  /*f120*/  @!P0 LEA R14, P1, R37, R14, 0x1 ;  /* 0x0000000e250e8211 */ /* 0x000fca00078208ff */
[----:B------:R-:W-:-:S08]  /*f130*/  @!P0 IMAD.MOV.U32 R2, RZ, RZ, R14 ;  /* 0x000000ffff028224 */ /* 0x000fd000078e000e */
[----:B------:R-:W-:Y:S05]  /*f140*/  WARPSYNC.COLLECTIVE R15, `(.L_x_2338) ;  /* 0x000000000f087348 */ /* 0x000fea0003c00000 */
[----:B------:R0:W1:Y:S02]  /*f150*/  SHFL.IDX P6, R14, R13, R12, R11 ;  /* 0x0000000c0d0e7389 */ /* 0x00006400000c000b */
[----:B01----:R-:W-:Y:S01]  /*f160*/  ENDCOLLECTIVE ;  /* 0x000000000000791b */ /* 0x003fe20003800000 */
.L_x_2338:
        /* <DEDUP_REMOVED lines=15> */
.L_x_2339:
[----:B------:R-:W-:Y:S02]  /*f260*/  IMAD.MOV.U32 R13, RZ, RZ, R5 ;  /* 0x000000ffff0d7224 */ /* 0x000fe400078e0005 */
[----:B------:R-:W-:Y:S01]  /*f270*/  IMAD.MOV.U32 R12, RZ, RZ, 0x5 ;  /* 0x00000005ff0c7424 */ /* 0x000fe200078e00ff */
[----:B------:R-:W-:-:S05]  /*f280*/  @!P0 LEA R14, P1, R37, R14, 0x1 ;  /* 0x0000000e250e8211 */ /* 0x000fca00078208ff */
[----:B------:R-:W-:-:S08]  /*f290*/  @!P0 IMAD.MOV.U32 R2, RZ, RZ, R14 ;  /* 0x000000ffff028224 */ /* 0x000fd000078e000e */
[----:B------:R-:W-:Y:S05]  /*f2a0*/  WARPSYNC.COLLECTIVE R15, `(.L_x_2340) ;  /* 0x000000000f087348 */ /* 0x000fea0003c00000 */
[----:B------:R0:W1:Y:S02]  /*f2b0*/  SHFL.IDX P6, R14, R13, R12, R11 ;  /* 0x0000000c0d0e7389 */ /* 0x00006400000c000b */
[----:B01----:R-:W-:Y:S01]  /*f2c0*/  ENDCOLLECTIVE ;  /* 0x000000000000791b */ /* 0x003fe20003800000 */
.L_x_2340:
        /* <DEDUP_REMOVED lines=15> */
.L_x_2341:
        /* <DEDUP_REMOVED lines=8> */
.L_x_2342:
        /* <DEDUP_REMOVED lines=14> */
.L_x_2343:
[----:B------:R-:W-:Y:S01]  /*f520*/  IMAD.MOV.U32 R13, RZ, RZ, R5 ;  /* 0x000000ffff0d7224 */ /* 0x000fe200078e0005 */
[----:B------:R-:W-:Y:S02]  /*f530*/  MOV R12, 0x7 ;  /* 0x00000007000c7802 */ /* 0x000fe40000000f00 */
[----:B------:R-:W-:-:S05]  /*f540*/  @!P0 LEA R14, P1, R37, R14, 0x1 ;  /* 0x0000000e250e8211 */ /* 0x000fca00078208ff */
[----:B------:R-:W-:-:S08]  /*f550*/  @!P0 IMAD.MOV.U32 R2, RZ, RZ, R14 ;  /* 0x000000ffff028224 */ /* 0x000fd000078e000e */
[----:B------:R-:W-:Y:S05]  /*f560*/  WARPSYNC.COLLECTIVE R15, `(.L_x_2344) ;  /* 0x000000000f087348 */ /* 0x000fea0003c00000 */
[----:B------:R0:W1:Y:S02]  /*f570*/  SHFL.IDX P6, R14, R13, R12, R11 ;  /* 0x0000000c0d0e7389 */ /* 0x00006400000c000b */
[----:B01----:R-:W-:Y:S01]  /*f580*/  ENDCOLLECTIVE ;  /* 0x000000000000791b */ /* 0x003fe20003800000 */
.L_x_2344:
        /* <DEDUP_REMOVED lines=13> */
.L_x_2345:
[----:B------:R-:W-:Y:S05]  /*f660*/  BRA `(.L_x_2346) ;  /* 0xffffffcc00347947 */ /* 0x000fea000383ffff */
.L_x_2272:
[----:B0-----:R0:W1:Y:S02]  /*f670*/  SYNCS.PHASECHK.TRANS64.TRYWAIT P0, [R17+URZ+0x2a820], R0 ;  /* 0x02a82000110075a7 */ /* 0x001064000800017f */
[----:B-1----:R-:W-:Y:S05]  /*f680*/  @!P0 NANOSLEEP.SYNCS 0x989680 ;  /* 0x009896800000895d */ /* 0x002fea0003900000 */
[----:B------:R-:W1:Y:S02]  /*f690*/  @!P0 SYNCS.PHASECHK.TRANS64 P0, [R17+URZ+0x2a820], R0 ;  /* 0x02a82000110085a7 */ /* 0x000e64000800007f */
[----:B-1----:R-:W-:Y:S05]  /*f6a0*/  @!P0 BRA `(.L_x_2272) ;  /* 0xfffffffc00f08947 */ /* 0x002fea000383ffff */
[----:B------:R-:W-:Y:S05]  /*f6b0*/  BRA `(.L_x_2347) ;  /* 0xffffffcc00987947 */ /* 0x000fea000383ffff */
.L_x_2276:
[----:B0-----:R0:W1:Y:S02]  /*f6c0*/  SYNCS.PHASECHK.TRANS64.TRYWAIT P0, [R6+URZ+0x2a840], R3 ;  /* 0x02a84003060075a7 */ /* 0x001064000800017f */
[----:B-1----:R-:W-:Y:S05]  /*f6d0*/  @!P0 NANOSLEEP.SYNCS 0x989680 ;  /* 0x009896800000895d */ /* 0x002fea0003900000 */
[----:B------:R-:W1:Y:S02]  /*f6e0*/  @!P0 SYNCS.PHASECHK.TRANS64 P0, [R6+URZ+0x2a840], R3 ;  /* 0x02a84003060085a7 */ /* 0x000e64000800007f */
[----:B-1----:R-:W-:Y:S05]  /*f6f0*/  @!P0 BRA `(.L_x_2276) ;  /* 0xfffffffc00f08947 */ /* 0x002fea000383ffff */
[----:B------:R-:W-:Y:S05]  /*f700*/  BRA `(.L_x_2348) ;  /* 0xffffffd000587947 */ /* 0x000fea000383ffff */
.L_x_2277:
        /* <DEDUP_REMOVED lines=8> */
.L_x_2350:
[----:B------:R-:W-:Y:S05]  /*f790*/  BSYNC B1 ;  /* 0x0000000000017941 */ /* 0x000fea0003800000 */
.L_x_2349:
[----:B------:R-:W-:Y:S01]  /*f7a0*/  IMAD.MOV.U32 R13, RZ, RZ, R7 ;  /* 0x000000ffff0d7224 */ /* 0x000fe200078e0007 */
[----:B------:R-:W-:Y:S01]  /*f7b0*/  SHF.L.U32 R5, R37, 0x1, RZ ;  /* 0x0000000125057819 */ /* 0x000fe200000006ff */
        /* <DEDUP_REMOVED lines=8> */
.L_x_2351:
[----:B------:R-:W-:Y:S02]  /*f840*/  IMAD.MOV.U32 R13, RZ, RZ, R10 ;  /* 0x000000ffff0d7224 */ /* 0x000fe400078e000a */
[----:B------:R-:W-:Y:S01]  /*f850*/  IMAD.MOV.U32 R12, RZ, RZ, 0x1 ;  /* 0x00000001ff0c7424 */ /* 0x000fe200078e00ff */
[----:B------:R-:W-:-:S13]  /*f860*/  IADD3 R2, P0, R14, R5, RZ ;  /* 0x000000050e027210 */ /* 0x000fda0007f1e0ff */
[----:B------:R-:W-:Y:S05]  /*f870*/  WARPSYNC.COLLECTIVE R15, `(.L_x_2352) ;  /* 0x000000000f087348 */ /* 0x000fea0003c00000 */
[----:B------:R0:W1:Y:S02]  /*f880*/  SHFL.IDX P6, R14, R13, R12, R11 ;  /* 0x0000000c0d0e7389 */ /* 0x00006400000c000b */
[----:B01----:R-:W-:Y:S01]  /*f890*/  ENDCOLLECTIVE ;  /* 0x000000000000791b */ /* 0x003fe20003800000 */
.L_x_2352:
[----:B------:R-:W-:-:S05]  /*f8a0*/  IMAD.X R3, RZ, RZ, R3, P0 ;  /* 0x000000ffff037224 */ /* 0x000fca00000e0603 */
        /* <DEDUP_REMOVED lines=11> */
.L_x_2353:
[----:B------:R-:W-:Y:S02]  /*f960*/  IMAD.MOV.U32 R13, RZ, RZ, R10 ;  /* 0x000000ffff0d7224 */ /* 0x000fe400078e000a */
[----:B------:R-:W-:Y:S01]  /*f970*/  IMAD.MOV.U32 R12, RZ, RZ, 0x2 ;  /* 0x00000002ff0c7424 */ /* 0x000fe200078e00ff */
[----:B------:R-:W-:-:S13]  /*f980*/  IADD3 R2, P0, R14, R5, RZ ;  /* 0x000000050e027210 */ /* 0x000fda0007f1e0ff */
[----:B------:R-:W-:Y:S05]  /*f990*/  WARPSYNC.COLLECTIVE R15, `(.L_x_2354) ;  /* 0x000000000f087348 */ /* 0x000fea0003c00000 */
[----:B------:R0:W1:Y:S02]  /*f9a0*/  SHFL.IDX P6, R14, R13, R12, R11 ;  /* 0x0000000c0d0e7389 */ /* 0x00006400000c000b */
[----:B01----:R-:W-:Y:S01]  /*f9b0*/  ENDCOLLECTIVE ;  /* 0x000000000000791b */ /* 0x003fe20003800000 */
.L_x_2354:
        /* <DEDUP_REMOVED lines=12> */
.L_x_2355:
[----:B------:R-:W-:Y:S02]  /*fa80*/  IMAD.MOV.U32 R13, RZ, RZ, R10 ;  /* 0x000000ffff0d7224 */ /* 0x000fe400078e000a */
[----:B------:R-:W-:Y:S01]  /*fa90*/  IMAD.MOV.U32 R12, RZ, RZ, 0x3 ;  /* 0x00000003ff0c7424 */ /* 0x000fe200078e00ff */
[----:B------:R-:W-:-:S13]  /*faa0*/  IADD3 R2, P0, R14, R5, RZ ;  /* 0x000000050e027210 */ /* 0x000fda0007f1e0ff */
[----:B------:R-:W-:Y:S05]  /*fab0*/  WARPSYNC.COLLECTIVE R15, `(.L_x_2356) ;  /* 0x000000000f087348 */ /* 0x000fea0003c00000 */
[----:B------:R0:W1:Y:S02]  /*fac0*/  SHFL.IDX P6, R14, R13, R12, R11 ;  /* 0x0000000c0d0e7389 */ /* 0x00006400000c000b */
[----:B01----:R-:W-:Y:S01]  /*fad0*/  ENDCOLLECTIVE ;  /* 0x000000000000791b */ /* 0x003fe20003800000 */
.L_x_2356:
[----:B------:R-:W-:-:S05]  /*fae0*/  IADD3.X R3, RZ, R35, RZ, P0, !PT ;  /* 0x00000023ff037210 */ /* 0x000fca00007fe4ff */
        /* <DEDUP_REMOVED lines=11> */
.L_x_2357:
[----:B------:R-:W-:Y:S01]  /*fba0*/  MOV R13, R10 ;  /* 0x0000000a000d7202 */ /* 0x000fe20000000f00 */
[----:B------:R-:W-:Y:S01]  /*fbb0*/  IMAD.MOV.U32 R12, RZ, RZ, 0x4 ;  /* 0x00000004ff0c7424 */ /* 0x000fe200078e00ff */
[----:B------:R-:W-:-:S13]  /*fbc0*/  IADD3 R2, P0, R14, R5, RZ ;  /* 0x000000050e027210 */ /* 0x000fda0007f1e0ff */
[----:B------:R-:W-:Y:S05]  /*fbd0*/  WARPSYNC.COLLECTIVE R15, `(.L_x_2358) ;  /* 0x000000000f087348 */ /* 0x000fea0003c00000 */
[----:B------:R0:W1:Y:S02]  /*fbe0*/  SHFL.IDX P6, R14, R13, R12, R11 ;  /* 0x0000000c0d0e7389 */ /* 0x00006400000c000b */
[----:B01----:R-:W-:Y:S01]  /*fbf0*/  ENDCOLLECTIVE ;  /* 0x000000000000791b */ /* 0x003fe20003800000 */
.L_x_2358:
        /* <DEDUP_REMOVED lines=12> */
.L_x_2359:
[----:B------:R-:W-:Y:S01]  /*fcc0*/  IMAD.MOV.U32 R13, RZ, RZ, R10 ;  /* 0x000000ffff0d7224 */ /* 0x000fe200078e000a */
[----:B------:R-:W-:Y:S02]  /*fcd0*/  MOV R12, 0x5 ;  /* 0x00000005000c7802 */ /* 0x000fe40000000f00 */
[----:B------:R-:W-:-:S13]  /*fce0*/  IADD3 R2, P0, R14, R5, RZ ;  /* 0x000000050e027210 */ /* 0x000fda0007f1e0ff */
[----:B------:R-:W-:Y:S05]  /*fcf0*/  WARPSYNC.COLLECTIVE R15, `(.L_x_2360) ;  /* 0x000000000f087348 */ /* 0x000fea0003c00000 */
[----:B------:R0:W1:Y:S02]  /*fd00*/  SHFL.IDX P6, R14, R13, R12, R11 ;  /* 0x0000000c0d0e7389 */ /* 0x00006400000c000b */
[----:B01----:R-:W-:Y:S01]  /*fd10*/  ENDCOLLECTIVE ;  /* 0x000000000000791b */ /* 0x003fe20003800000 */
.L_x_2360:
        /* <DEDUP_REMOVED lines=12> */
.L_x_2361:
[----:B------:R-:W-:Y:S05]  /*fde0*/  BRA `(.L_x_2362) ;  /* 0xffffffcc00a87947 */ /* 0x000fea000383ffff */
.L_x_2282:
[----:B0-----:R0:W1:Y:S02]  /*fdf0*/  SYNCS.PHASECHK.TRANS64.TRYWAIT P0, [R6+URZ+0x2a860], R3 ;  /* 0x02a86003060075a7 */ /* 0x001064000800017f */
[----:B-1----:R-:W-:Y:S05]  /*fe00*/  @!P0 NANOSLEEP.SYNCS 0x989680 ;  /* 0x009896800000895d */ /* 0x002fea0003900000 */
[----:B------:R-:W1:Y:S02]  /*fe10*/  @!P0 SYNCS.PHASECHK.TRANS64 P0, [R6+URZ+0x2a860], R3 ;  /* 0x02a86003060085a7 */ /* 0x000e64000800007f */
[----:B-1----:R-:W-:Y:S05]  /*fe20*/  @!P0 BRA `(.L_x_2282) ;  /* 0xfffffffc00f08947 */ /* 0x002fea000383ffff */
[----:B------:R-:W-:Y:S05]  /*fe30*/  BRA `(.L_x_2363) ;  /* 0xffffffd000047947 */ /* 0x000fea000383ffff */
.L_x_2283:
        /* <DEDUP_REMOVED lines=8> */
.L_x_2365:
[----:B------:R-:W-:Y:S05]  /*fec0*/  BSYNC B1 ;  /* 0x0000000000017941 */ /* 0x000fea0003800000 */
.L_x_2364:
        /* <DEDUP_REMOVED lines=9> */
.L_x_2366:
[----:B------:R-:W-:Y:S02]  /*ff60*/  IMAD.MOV.U32 R13, RZ, RZ, R19 ;  /* 0x000000ffff0d7224 */ /* 0x000fe400078e0013 */
[----:B------:R-:W-:Y:S01]  /*ff70*/  IMAD.MOV.U32 R12, RZ, RZ, 0x1 ;  /* 0x00000001ff0c7424 */ /* 0x000fe200078e00ff */
[----:B------:R-:W-:-:S13]  /*ff80*/  IADD3 R2, P0, R14, R5, RZ ;  /* 0x000000050e027210 */ /* 0x000fda0007f1e0ff */
[----:B------:R-:W-:Y:S05]  /*ff90*/  WARPSYNC.COLLECTIVE R15, `(.L_x_2367) ;  /* 0x000000000f087348 */ /* 0x000fea0003c00000 */
[----:B------:R0:W1:Y:S02]  /*ffa0*/  SHFL.IDX P6, R14, R13, R12, R11 ;  /* 0x0000000c0d0e7389 */ /* 0x00006400000c000b */
[----:B01----:R-:W-:Y:S01]  /*ffb0*/  ENDCOLLECTIVE ;  /* 0x000000000000791b */ /* 0x003fe20003800000 */
.L_x_2367:
[----:B------:R-:W-:Y:S02]  /*ffc0*/  IADD3.X R3, RZ, R3, RZ, P0, !PT ;  /* 0x00000003ff037210 */ /* 0x000fe400007fe4ff */
        /* <DEDUP_REMOVED lines=12> */
.L_x_2368:
[----:B------:R-:W-:Y:S02]  /*10090*/  IMAD.MOV.U32 R13, RZ, RZ, R19 ;  /* 0x000000ffff0d7224 */ /* 0x000fe400078e0013 */
[----:B------:R-:W-:Y:S01]  /*100a0*/  IMAD.MOV.U32 R12, RZ, RZ, 0x2 ;  /* 0x00000002ff0c7424 */ /* 0x000fe200078e00ff */
[----:B------:R-:W-:-:S13]  /*100b0*/  IADD3 R2, P0, R14, R5, RZ ;  /* 0x000000050e027210 */ /* 0x000fda0007f1e0ff */
[----:B------:R-:W-:Y:S05]  /*100c0*/  WARPSYNC.COLLECTIVE R15, `(.L_x_2369) ;  /* 0x000000000f087348 */ /* 0x000fea0003c00000 */
[----:B------:R0:W1:Y:S02]  /*100d0*/  SHFL.IDX P6, R14, R13, R12, R11 ;  /* 0x0000000c0d0e7389 */ /* 0x00006400000c000b */
[----:B01----:R-:W-:Y:S01]  /*100e0*/  ENDCOLLECTIVE ;  /* 0x000000000000791b */ /* 0x003fe20003800000 */
.L_x_2369:
        /* <DEDUP_REMOVED lines=13> */
.L_x_2370:
[----:B------:R-:W-:Y:S01]  /*101c0*/  MOV R13, R19 ;  /* 0x00000013000d7202 */ /* 0x000fe20000000f00 */
[----:B------:R-:W-:Y:S01]  /*101d0*/  IMAD.MOV.U32 R12, RZ, RZ, 0x3 ;  /* 0x00000003ff0c7424 */ /* 0x000fe200078e00ff */
[----:B------:R-:W-:-:S13]  /*101e0*/  IADD3 R2, P0, R14, R5, RZ ;  /* 0x000000050e027210 */ /* 0x000fda0007f1e0ff */
[----:B------:R-:W-:Y:S05]  /*101f0*/  WARPSYNC.COLLECTIVE R15, `(.L_x_2371) ;  /* 0x000000000f087348 */ /* 0x000fea0003c00000 */
[----:B------:R0:W1:Y:S02]  /*10200*/  SHFL.IDX P6, R14, R13, R12, R11 ;  /* 0x0000000c0d0e7389 */ /* 0x00006400000c000b */
[----:B01----:R-:W-:Y:S01]  /*10210*/  ENDCOLLECTIVE ;  /* 0x000000000000791b */ /* 0x003fe20003800000 */
.L_x_2371:
        /* <DEDUP_REMOVED lines=13> */
.L_x_2372:
[----:B------:R-:W-:Y:S01]  /*102f0*/  IMAD.MOV.U32 R13, RZ, RZ, R19 ;  /* 0x000000ffff0d7224 */ /* 0x000fe200078e0013 */
[----:B------:R-:W-:Y:S02]  /*10300*/  MOV R12, 0x4 ;  /* 0x00000004000c7802 */ /* 0x000fe40000000f00 */
[----:B------:R-:W-:-:S13]  /*10310*/  IADD3 R2, P0, R14, R5, RZ ;  /* 0x000000050e027210 */ /* 0x000fda0007f1e0ff */
[----:B------:R-:W-:Y:S05]  /*10320*/  WARPSYNC.COLLECTIVE R15, `(.L_x_2373) ;  /* 0x000000000f087348 */ /* 0x000fea0003c00000 */
[----:B------:R0:W1:Y:S02]  /*10330*/  SHFL.IDX P6, R14, R13, R12, R11 ;  /* 0x0000000c0d0e7389 */ /* 0x00006400000c000b */
[----:B01----:R-:W-:Y:S01]  /*10340*/  ENDCOLLECTIVE ;  /* 0x000000000000791b */ /* 0x003fe20003800000 */
.L_x_2373:
        /* <DEDUP_REMOVED lines=13> */
.L_x_2374:
[----:B------:R-:W-:Y:S02]  /*10420*/  IMAD.MOV.U32 R13, RZ, RZ, R19 ;  /* 0x000000ffff0d7224 */ /* 0x000fe400078e0013 */
[----:B------:R-:W-:Y:S01]  /*10430*/  IMAD.MOV.U32 R12, RZ, RZ, 0x5 ;  /* 0x00000005ff0c7424 */ /* 0x000fe200078e00ff */
[----:B------:R-:W-:-:S13]  /*10440*/  IADD3 R2, P0, R14, R5, RZ ;  /* 0x000000050e027210 */ /* 0x000fda0007f1e0ff */
[----:B------:R-:W-:Y:S05]  /*10450*/  WARPSYNC.COLLECTIVE R15, `(.L_x_2375) ;  /* 0x000000000f087348 */ /* 0x000fea0003c00000 */
[----:B------:R0:W1:Y:S02]  /*10460*/  SHFL.IDX P6, R14, R13, R12, R11 ;  /* 0x0000000c0d0e7389 */ /* 0x00006400000c000b */
[----:B01----:R-:W-:Y:S01]  /*10470*/  ENDCOLLECTIVE ;  /* 0x000000000000791b */ /* 0x003fe20003800000 */
.L_x_2375:
        /* <DEDUP_REMOVED lines=12> */
.L_x_2376:
[----:B------:R-:W-:Y:S01]  /*10540*/  @!PT LDS RZ, [RZ] ;  /* 0x00000000fffff984 */ /* 0x000fe20000000800 */
[----:B------:R-:W-:Y:S01]  /*10550*/  @!PT LDS RZ, [RZ] ;  /* 0x00000000fffff984 */ /* 0x000fe20000000800 */
[----:B------:R-:W-:Y:S01]  /*10560*/  @!PT LDS RZ, [RZ] ;  /* 0x00000000fffff984 */ /* 0x000fe20000000800 */
[----:B------:R0:W-:Y:S01]  /*10570*/  LDGSTS.E.BYPASS.LTC128B.128 [R7+0x5400], desc[UR36][R2.64+0x80], !P0 ;  /* 0x0540008002077fae */ /* 0x0001e2000c101d64 */
[----:B------:R-:W-:Y:S05]  /*10580*/  BRA `(.L_x_2377) ;  /* 0xffffffcc00007947 */ /* 0x000fea000383ffff */
.L_x_2291:
[----:B0-----:R0:W1:Y:S02]  /*10590*/  SYNCS.PHASECHK.TRANS64.TRYWAIT P0, [R4+URZ+0x2a860], R3 ;  /* 0x02a86003040075a7 */ /* 0x001064000800017f */
[----:B-1----:R-:W-:Y:S05]  /*105a0*/  @!P0 NANOSLEEP.SYNCS 0x989680 ;  /* 0x009896800000895d */ /* 0x002fea0003900000 */
[----:B------:R-:W1:Y:S02]  /*105b0*/  @!P0 SYNCS.PHASECHK.TRANS64 P0, [R4+URZ+0x2a860], R3 ;  /* 0x02a86003040085a7 */ /* 0x000e64000800007f */
[----:B-1----:R-:W-:Y:S05]  /*105c0*/  @!P0 BRA `(.L_x_2291) ;  /* 0xfffffffc00f08947 */ /* 0x002fea000383ffff */
[----:B------:R-:W-:Y:S05]  /*105d0*/  BRA `(.L_x_2378) ;  /* 0xffffffd0001c7947 */ /* 0x000fea000383ffff */
.L_x_2292:
        /* <DEDUP_REMOVED lines=8> */
.L_x_2380:
[----:B------:R-:W-:Y:S05]  /*10660*/  BSYNC B0 ;  /* 0x0000000000007941 */ /* 0x000fea0003800000 */
.L_x_2379:
[----:B------:R-:W-:Y:S01]  /*10670*/  IMAD.MOV.U32 R13, RZ, RZ, R18 ;  /* 0x000000ffff0d7224 */ /* 0x000fe200078e0012 */
[----:B------:R-:W-:Y:S01]  /*10680*/  MOV R0, R14 ;  /* 0x0000000e00007202 */ /* 0x000fe20000000f00 */
[----:B------:R-:W-:Y:S02]  /*10690*/  IMAD.MOV.U32 R12, RZ, RZ, RZ ;  /* 0x000000ffff0c7224 */ /* 0x000fe400078e00ff */
[----:B------:R-:W-:Y:S02]  /*106a0*/  IMAD.MOV.U32 R11, RZ, RZ, 0x181f ;  /* 0x0000181fff0b7424 */ /* 0x000fe400078e00ff */
[----:B------:R-:W-:Y:S02]  /*106b0*/  IMAD.MOV.U32 R15, RZ, RZ, -0x1 ;  /* 0xffffffffff0f7424 */ /* 0x000fe400078e00ff */
[----:B------:R-:W-:-:S07]  /*106c0*/  IMAD.SHL.U32 R6, R37, 0x2, RZ ;  /* 0x0000000225067824 */ /* 0x000fce00078e00ff */
[----:B------:R-:W-:Y:S05]  /*106d0*/  WARPSYNC.COLLECTIVE R15, `(.L_x_2381) ;  /* 0x000000000f087348 */ /* 0x000fea0003c00000 */
[----:B------:R0:W1:Y:S02]  /*106e0*/  SHFL.IDX P6, R14, R13, R12, R11 ;  /* 0x0000000c0d0e7389 */ /* 0x00006400000c000b */
[----:B01----:R-:W-:Y:S01]  /*106f0*/  ENDCOLLECTIVE ;  /* 0x000000000000791b */ /* 0x003fe20003800000 */
.L_x_2381:
[----:B------:R-:W-:Y:S02]  /*10700*/  IMAD.MOV.U32 R13, RZ, RZ, R19 ;  /* 0x000000ffff0d7224 */ /* 0x000fe400078e0013 */
[----:B------:R-:W-:Y:S01]  /*10710*/  IMAD.MOV.U32 R12, RZ, RZ, 0x1 ;  /* 0x00000001ff0c7424 */ /* 0x000fe200078e00ff */
[----:B------:R-:W-:-:S13]  /*10720*/  IADD3 R2, P0, R14, R6, RZ ;  /* 0x000000060e027210 */ /* 0x000fda0007f1e0ff */
[----:B------:R-:W-:Y:S05]  /*10730*/  WARPSYNC.COLLECTIVE R15, `(.L_x_2382) ;  /* 0x000000000f087348 */ /* 0x000fea0003c00000 */
[----:B------:R0:W1:Y:S02]  /*10740*/  SHFL.IDX P6, R14, R13, R12, R11 ;  /* 0x0000000c0d0e7389 */ /* 0x00006400000c000b */
[----:B01----:R-:W-:Y:S01]  /*10750*/  ENDCOLLECTIVE ;  /* 0x000000000000791b */ /* 0x003fe20003800000 */
.L_x_2382:
[----:B------:R-:W-:Y:S01]  /*10760*/  IADD3.X R3, RZ, R0, RZ, P0, !PT ;  /* 0x00000000ff037210 */ /* 0x000fe200007fe4ff */
[----:B------:R-:W-:Y:S01]  /*10770*/  IMAD R0, R8, 0x2, R17 ;  /* 0x0000000208007824 */ /* 0x000fe200078e0211 */
        /* <DEDUP_REMOVED lines=11> */
.L_x_2383:
        /* <DEDUP_REMOVED lines=10> */
.L_x_2384:
[----:B------:R-:W-:Y:S02]  /*108d0*/  IADD3.X R3, RZ, R7, RZ, P0, !PT ;  /* 0x00000007ff037210 */ /* 0x000fe400007fe4ff */
        /* <DEDUP_REMOVED lines=11> */
.L_x_2385:
        /* <DEDUP_REMOVED lines=10> */
.L_x_2386:
        /* <DEDUP_REMOVED lines=12> */
.L_x_2387:
        /* <DEDUP_REMOVED lines=10> */
.L_x_2388:
        /* <DEDUP_REMOVED lines=12> */
.L_x_2389:
        /* <DEDUP_REMOVED lines=10> */
.L_x_2390:
        /* <DEDUP_REMOVED lines=12> */
.L_x_2391:
[----:B------:R-:W-:Y:S01]  /*10db0*/  @!PT LDS RZ, [RZ] ;  /* 0x00000000fffff984 */ /* 0x000fe20000000800 */
[----:B------:R-:W-:Y:S01]  /*10dc0*/  @!PT LDS RZ, [RZ] ;  /* 0x00000000fffff984 */ /* 0x000fe20000000800 */
[----:B------:R-:W-:Y:S01]  /*10dd0*/  @!PT LDS RZ, [RZ] ;  /* 0x00000000fffff984 */ /* 0x000fe20000000800 */
[----:B------:R1:W-:Y:S01]  /*10de0*/  LDGSTS.E.BYPASS.LTC128B.128 [R0+0x5400], desc[UR36][R2.64+0x80], !P0 ;  /* 0x0540008002007fae */ /* 0x0003e2000c101d64 */
[----:B------:R-:W-:Y:S05]  /*10df0*/  BRA `(.L_x_2392) ;  /* 0xffffffc800e07947 */ /* 0x000fea000383ffff */
.L_x_2297:
        /* <DEDUP_REMOVED lines=8> */
.L_x_2394:
[----:B------:R-:W-:Y:S05]  /*10e80*/  BSYNC B0 ;  /* 0x0000000000007941 */ /* 0x000fea0003800000 */
.L_x_2393:
[----:B------:R-:W-:Y:S05]  /*10e90*/  BRA `(.L_x_2395) ;  /* 0xffffffcc00607947 */ /* 0x000fea000383ffff */
.L_x_2300:
[----:B-1----:R1:W2:Y:S02]  /*10ea0*/  SYNCS.PHASECHK.TRANS64.TRYWAIT P0, [R4+URZ+0x2a820], R0 ;  /* 0x02a82000040075a7 */ /* 0x0022a4000800017f */
[----:B--2---:R-:W-:Y:S05]  /*10eb0*/  @!P0 NANOSLEEP.SYNCS 0x989680 ;  /* 0x009896800000895d */ /* 0x004fea0003900000 */
[----:B------:R-:W2:Y:S02]  /*10ec0*/  @!P0 SYNCS.PHASECHK.TRANS64 P0, [R4+URZ+0x2a820], R0 ;  /* 0x02a82000040085a7 */ /* 0x000ea4000800007f */
[----:B--2---:R-:W-:Y:S05]  /*10ed0*/  @!P0 BRA `(.L_x_2300) ;  /* 0xfffffffc00f08947 */ /* 0x004fea000383ffff */
[----:B------:R-:W-:Y:S05]  /*10ee0*/  BRA `(.L_x_2396) ;  /* 0xffffffcc00a87947 */ /* 0x000fea000383ffff */
.L_x_2301:
[----:B------:R-:W2:Y:S01]  /*10ef0*/  S2R R2, SR_TID.X ;  /* 0x0000000000027919 */ /* 0x000ea20000002100 */
[----:B------:R-:W-:Y:S01]  /*10f00*/  BSSY B0, `(.L_x_2397) ;  /* 0x000000a000007945 */ /* 0x000fe20003800000 */
[----:B------:R-:W-:Y:S02]  /*10f10*/  IMAD.MOV.U32 R12, RZ, RZ, RZ ;  /* 0x000000ffff0c7224 */ /* 0x000fe400078e00ff */
[----:B------:R-:W-:Y:S02]  /*10f20*/  IMAD.MOV.U32 R11, RZ, RZ, 0x1f ;  /* 0x0000001fff0b7424 */ /* 0x000fe400078e00ff */
[----:B------:R-:W-:Y:S01]  /*10f30*/  IMAD.MOV.U32 R15, RZ, RZ, -0x1 ;  /* 0xffffffffff0f7424 */ /* 0x000fe200078e00ff */
[----:B--2---:R-:W-:-:S04]  /*10f40*/  SHF.R.U32.HI R2, RZ, 0x5, R2 ;  /* 0x00000005ff027819 */ /* 0x004fc80000011602 */
[----:B------:R-:W-:-:S04]  /*10f50*/  LOP3.LUT R2, R2, 0x3, RZ, 0xc0, !PT ;  /* 0x0000000302027812 */ /* 0x000fc800078ec0ff */
[----:B------:R-:W-:-:S07]  /*10f60*/  MOV R13, R2 ;  /* 0x00000002000d7202 */ /* 0x000fce0000000f00 */
[----:B01---5:R-:W-:Y:S05]  /*10f70*/  WARPSYNC.COLLECTIVE R15, `(.L_x_2398) ;  /* 0x000000000f087348 */ /* 0x023fea0003c00000 */
[----:B------:R2:W3:Y:S02]  /*10f80*/  SHFL.IDX P6, R14, R13, R12, R11 ;  /* 0x0000000c0d0e7389 */ /* 0x0004e400000c000b */
[----:B0123-5:R-:W-:Y:S01]  /*10f90*/  ENDCOLLECTIVE ;  /* 0x000000000000791b */ /* 0x02ffe20003800000 */
.L_x_2398:
[----:B------:R-:W-:Y:S05]  /*10fa0*/  BSYNC B0 ;  /* 0x0000000000007941 */ /* 0x000fea0003800000 */
.L_x_2397:
[----:B------:R-:W-:Y:S05]  /*10fb0*/  BRA `(.L_x_2399) ;  /* 0xffffffcc00907947 */ /* 0x000fea000383ffff */
.L_x_2304:
[----:B------:R-:W-:Y:S01]  /*10fc0*/  BSSY B1, `(.L_x_2400) ;  /* 0x0000006000017945 */ /* 0x000fe20003800000 */
[----:B------:R-:W-:-:S07]  /*10fd0*/  IMAD.MOV.U32 R15, RZ, RZ, -0x1 ;  /* 0xffffffffff0f7424 */ /* 0x000fce00078e00ff */
[----:B01---5:R-:W-:Y:S05]  /*10fe0*/  WARPSYNC.COLLECTIVE R15, `(.L_x_2401) ;  /* 0x000000000f0c7348 */ /* 0x023fea0003c00000 */
[----:B------:R-:W-:Y:S02]  /*10ff0*/  ELECT P6, UR62, PT ;  /* 0x00000000003e782f */ /* 0x000fe400038c0000 */
[----:B------:R-:W-:Y:S01]  /*11000*/  MOV R14, UR62 ;  /* 0x0000003e000e7c02 */ /* 0x000fe20008000f00 */
[----:B01---5:R-:W-:Y:S10]  /*11010*/  ENDCOLLECTIVE ;  /* 0x000000000000791b */ /* 0x023ff40003800000 */
.L_x_2401:
[----:B------:R-:W-:Y:S05]  /*11020*/  BSYNC B1 ;  /* 0x0000000000017941 */ /* 0x000fea0003800000 */
.L_x_2400:
[----:B------:R-:W-:Y:S05]  /*11030*/  BRA `(.L_x_2402) ;  /* 0xffffffcc00887947 */ /* 0x000fea000383ffff */
.L_x_2306:
[----:B-1----:R1:W2:Y:S02]  /*11040*/  SYNCS.PHASECHK.TRANS64.TRYWAIT P1, [R5+URZ+0x2a840], R0 ;  /* 0x02a84000050075a7 */ /* 0x0022a4000802017f */
[----:B--2---:R-:W-:Y:S05]  /*11050*/  @!P1 NANOSLEEP.SYNCS 0x989680 ;  /* 0x009896800000995d */ /* 0x004fea0003900000 */
[----:B------:R-:W2:Y:S02]  /*11060*/  @!P1 SYNCS.PHASECHK.TRANS64 P1, [R5+URZ+0x2a840], R0 ;  /* 0x02a84000050095a7 */ /* 0x000ea4000802007f */
[----:B--2---:R-:W-:Y:S05]  /*11070*/  @!P1 BRA `(.L_x_2306) ;  /* 0xfffffffc00f09947 */ /* 0x004fea000383ffff */
[----:B------:R-:W-:Y:S05]  /*11080*/  BRA `(.L_x_2403) ;  /* 0xffffffcc00b07947 */ /* 0x000fea000383ffff */
.L_x_2308:
[----:B--2---:R2:W3:Y:S02]  /*11090*/  SYNCS.PHASECHK.TRANS64.TRYWAIT P1, [R23+URZ+0x2a840], R2 ;  /* 0x02a84002170075a7 */ /* 0x0044e4000802017f */
[----:B---3--:R-:W-:Y:S05]  /*110a0*/  @!P1 NANOSLEEP.SYNCS 0x989680 ;  /* 0x009896800000995d */ /* 0x008fea0003900000 */
[----:B------:R-:W3:Y:S02]  /*110b0*/  @!P1 SYNCS.PHASECHK.TRANS64 P1, [R23+URZ+0x2a840], R2 ;  /* 0x02a84002170095a7 */ /* 0x000ee4000802007f */
[----:B---3--:R-:W-:Y:S05]  /*110c0*/  @!P1 BRA `(.L_x_2308) ;  /* 0xfffffffc00f09947 */ /* 0x008fea000383ffff */
[----:B------:R-:W-:Y:S05]  /*110d0*/  BRA `(.L_x_2404) ;  /* 0xffffffcc00bc7947 */ /* 0x000fea000383ffff */
.L_x_2310:
[----:B---3--:R3:W4:Y:S02]  /*110e0*/  SYNCS.PHASECHK.TRANS64.TRYWAIT P1, [R5+URZ+0x2a860], R0 ;  /* 0x02a86000050075a7 */ /* 0x008724000802017f */
[----:B----4-:R-:W-:Y:S05]  /*110f0*/  @!P1 NANOSLEEP.SYNCS 0x989680 ;  /* 0x009896800000995d */ /* 0x010fea0003900000 */
[----:B------:R-:W4:Y:S02]  /*11100*/  @!P1 SYNCS.PHASECHK.TRANS64 P1, [R5+URZ+0x2a860], R0 ;  /* 0x02a86000050095a7 */ /* 0x000f24000802007f */
[----:B----4-:R-:W-:Y:S05]  /*11110*/  @!P1 BRA `(.L_x_2310) ;  /* 0xfffffffc00f09947 */ /* 0x010fea000383ffff */
[----:B------:R-:W-:Y:S05]  /*11120*/  BRA `(.L_x_2405) ;  /* 0xffffffcc00b87947 */ /* 0x000fea000383ffff */
.L_x_2406:
        /* <DEDUP_REMOVED lines=13> */
.L_x_15527:


//--------------------- .text._ZN7cutlass13device_kernelIN5flash11enable_sm90INS1_16FlashAttnFwdSm90INS1_25CollectiveMainloopFwdSm90ILi2EN4cute5tupleIJNS5_1CILi1EEES8_S8_EEENS6_IJNS7_ILi128EEENS7_ILi96EEENS7_ILi192EEEEEELi128ENS_6half_tEfNS_4arch4Sm90ELb1ELb0ELb0ELb1ELb1ELb0ELb0ELb1ELb1ELb1ELb0ELb0EEENS1_21CollectiveEpilogueFwdINS6_IJSA_SA_SB_EEES9_SE_SG_Li256ELb1ELb1ELb0ELb0EEENS1_36VarlenDynamicPersistentTileSchedulerILi128ELi96ELi256ELi128ELb0ELb1ELb1ELb1ELb1ELb1EEEEEEEEEvNT_6ParamsE --------------------------
	.section	.text._ZN7cutlass13device_kernelIN5flash11enable_sm90INS1_16FlashAttnFwdSm90INS1_25CollectiveMainloopFwdSm90ILi2EN4cute5tupleIJNS5_1CILi1EEES8_S8_EEENS6_IJNS7_ILi128EEENS7_ILi96EEENS7_ILi192EEEEEELi128ENS_6half_tEfNS_4arch4Sm90ELb1ELb0ELb0ELb1ELb1ELb0ELb0ELb1ELb1ELb1ELb0ELb0EEENS1_21CollectiveEpilogueFwdINS6_IJSA_SA_SB_EEES9_SE_SG_Li256ELb1ELb1ELb0ELb0EEENS1_36VarlenDynamicPersistentTileSchedulerILi128ELi96ELi256ELi128ELb0ELb1ELb1ELb1ELb1ELb1EEEEEEEEEvNT_6ParamsE,"ax",@progbits
	.align	128
.text._ZN7cutlass13device_kernelIN5flash11enable_sm90INS1_16FlashAttnFwdSm90INS1_25CollectiveMainloopFwdSm90ILi2EN4cute5tupleIJNS5_1CILi1EEES8_S8_EEENS6_IJNS7_ILi128EEENS7_ILi96EEENS7_ILi192EEEEEELi128ENS_6half_tEfNS_4arch4Sm90ELb1ELb0ELb0ELb1ELb1ELb0ELb0ELb1ELb1ELb1ELb0ELb0EEENS1_21CollectiveEpilogueFwdINS6_IJSA_SA_SB_EEES9_SE_SG_Li256ELb1ELb1ELb0ELb0EEENS1_36VarlenDynamicPersistentTileSchedulerILi128ELi96ELi256ELi128ELb0ELb1ELb1ELb1ELb1ELb1EEEEEEEEEvNT_6ParamsE:
        .type           _ZN7cutlass13device_kernelIN5flash11enable_sm90INS1_16FlashAttnFwdSm90INS1_25CollectiveMainloopFwdSm90ILi2EN4cute5tupleIJNS5_1CILi1EEES8_S8_EEENS6_IJNS7_ILi128EEENS7_ILi96EEENS7_ILi192EEEEEELi128ENS_6half_tEfNS_4arch4Sm90ELb1ELb0ELb0ELb1ELb1ELb0ELb0ELb1ELb1ELb1ELb0ELb0EEENS1_21CollectiveEpilogueFwdINS6_IJSA_SA_SB_EEES9_SE_SG_Li256ELb1ELb1ELb0ELb0EEENS1_36VarlenDynamicPersistentTileSchedulerILi128ELi96ELi256ELi128ELb0ELb1ELb1ELb1ELb1ELb1EEEEEEEEEvNT_6ParamsE,@function
        .size           _ZN7cutlass13device_kernelIN5flash11enable_sm90INS1_16FlashAttnFwdSm90INS1_25CollectiveMainloopFwdSm90ILi2EN4cute5tupleIJNS5_1CILi1EEES8_S8_EEENS6_IJNS7_ILi128EEENS7_ILi96EEENS7_ILi192EEEEEELi128ENS_6half_tEfNS_4arch4Sm90ELb1ELb0ELb0ELb1ELb1ELb0ELb0ELb1ELb1ELb1ELb0ELb0EEENS1_21CollectiveEpilogueFwdINS6_IJSA_SA_SB_EEES9_SE_SG_Li256ELb1ELb1ELb0ELb0EEENS1_36VarlenDynamicPersistentTileSchedulerILi128ELi96ELi256ELi128ELb0ELb1ELb1ELb1ELb1ELb1EEEEEEEEEvNT_6ParamsE,(.L_x_15528 - _ZN7cutlass13device_kernelIN5flash11enable_sm90INS1_16FlashAttnFwdSm90INS1_25CollectiveMainloopFwdSm90ILi2EN4cute5tupleIJNS5_1CILi1EEES8_S8_EEENS6_IJNS7_ILi128EEENS7_ILi96EEENS7_ILi192EEEEEELi128ENS_6half_tEfNS_4arch4Sm90ELb1ELb0ELb0ELb1ELb1ELb0ELb0ELb1ELb1ELb1ELb0ELb0EEENS1_21CollectiveEpilogueFwdINS6_IJSA_SA_SB_EEES9_SE_SG_Li256ELb1ELb1ELb0ELb0EEENS1_36VarlenDynamicPersistentTileSchedulerILi128ELi96ELi256ELi128ELb0ELb1ELb1ELb1ELb1ELb1EEEEEEEEEvNT_6ParamsE)
        .other          _ZN7cutlass13device_kernelIN5flash11enable_sm90INS1_16FlashAttnFwdSm90INS1_25CollectiveMainloopFwdSm90ILi2EN4cute5tupleIJNS5_1CILi1EEES8_S8_EEENS6_IJNS7_ILi128EEENS7_ILi96EEENS7_ILi192EEEEEELi128ENS_6half_tEfNS_4arch4Sm90ELb1ELb0ELb0ELb1ELb1ELb0ELb0ELb1ELb1ELb1ELb0ELb0EEENS1_21CollectiveEpilogueFwdINS6_IJSA_SA_SB_EEES9_SE_SG_Li256ELb1ELb1ELb0ELb0EEENS1_36VarlenDynamicPersistentTileSchedulerILi128ELi96ELi256ELi128ELb0ELb1ELb1ELb1ELb1ELb1EEEEEEEEEvNT_6ParamsE,@"STO_CUDA_ENTRY STV_DEFAULT"
_ZN7cutlass13device_kernelIN5flash11enable_sm90INS1_16FlashAttnFwdSm90INS1_25CollectiveMainloopFwdSm90ILi2EN4cute5tupleIJNS5_1CILi1EEES8_S8_EEENS6_IJNS7_ILi128EEENS7_ILi96EEENS7_ILi192EEEEEELi128ENS_6half_tEfNS_4arch4Sm90ELb1ELb0ELb0ELb1ELb1ELb0ELb0ELb1ELb1ELb1ELb0ELb0EEENS1_21CollectiveEpilogueFwdINS6_IJSA_SA_SB_EEES9_SE_SG_Li256ELb1ELb1ELb0ELb0EEENS1_36VarlenDynamicPersistentTileSchedulerILi128ELi96ELi256ELi128ELb0ELb1ELb1ELb1ELb1ELb1EEEEEEEEEvNT_6ParamsE:
        /* <DEDUP_REMOVED lines=45> */
.L_x_2407:
        /* <DEDUP_REMOVED lines=22> */
.L_x_2408:
        /* <DEDUP_REMOVED lines=18> */
.L_x_2409:
        /* <DEDUP_REMOVED lines=22> */
.L_x_2410:
        /* <DEDUP_REMOVED lines=23> */
.L_x_2411:
        /* <DEDUP_REMOVED lines=10> */
.L_x_2413:
        /* <DEDUP_REMOVED lines=15> */
[----:B------:R-:W-:Y:S01]  /*09b0*/  MOV R164, RZ ;  /* 0x000000ff00a47202 */ /* 0x000fe20000000f00 */
[----:B------:R-:W-:Y:S01]  /*09c0*/  UMOV UR60, URZ ;  /* 0x0000003f003c7c82 */ /* 0x000fe20008000000 */
[----:B------:R-:W-:Y:S01]  /*09d0*/  UMOV UR38, URZ ;  /* 0x0000003f00267c82 */ /* 0x000fe20008000000 */
[----:B------:R-:W0:Y:S02]  /*09e0*/  S2R R0, SR_TID.X ;  /* 0x0000000000007919 */ /* 0x000e240000002100 */
[----:B0-----:R-:W-:-:S05]  /*09f0*/  VIADD R175, R0, 0xffffff80 ;  /* 0xffffff8000af7836 */ /* 0x001fca0000000000 */
[----:B------:R-:W-:-:S04]  /*0a00*/  SHF.R.S32.HI R0, RZ, 0x1f, R175 ;  /* 0x0000001fff007819 */ /* 0x000fc800000114af */
[CC--:B------:R-:W-:Y:S02]  /*0a10*/  LEA.HI R3, R0.reuse, R175.reuse, RZ, 0x7 ;  /* 0x000000af00037211 */ /* 0x0c0fe400078f38ff */
[CC--:B------:R-:W-:Y:S02]  /*0a20*/  LEA.HI R4, R0.reuse, R175.reuse, RZ, 0x5 ;  /* 0x000000af00047211 */ /* 0x0c0fe400078f28ff */
[----:B------:R-:W-:Y:S02]  /*0a30*/  LEA.HI R10, R0, R175, RZ, 0x2 ;  /* 0x000000af000a7211 */ /* 0x000fe400078f10ff */
[----:B------:R-:W-:Y:S01]  /*0a40*/  SHF.R.S32.HI R166, RZ, 0x7, R3 ;  /* 0x00000007ffa67819 */ /* 0x000fe20000011403 */
[----:B------:R-:W-:Y:S01]  /*0a50*/  IMAD.SHL.U32 R6, R4, 0x20, RZ ;  /* 0x0000002004067824 */ /* 0x000fe200078e00ff */
[----:B------:R-:W-:-:S04]  /*0a60*/  LOP3.LUT R10, R10, 0xfffffffc, RZ, 0xc0, !PT ;  /* 0xfffffffc0a0a7812 */ /* 0x000fc800078ec0ff */
[----:B------:R-:W-:Y:S02]  /*0a70*/  LOP3.LUT R7, R6, 0xfffffc00, RZ, 0xc0, !PT ;  /* 0xfffffc0006077812 */ /* 0x000fe400078ec0ff */
[----:B------:R-:W-:Y:S02]  /*0a80*/  IADD3 R10, R175, -R10, RZ ;  /* 0x8000000aaf0a7210 */ /* 0x000fe40007ffe0ff */
[----:B--2---:R-:W-:Y:S02]  /*0a90*/  R2UR UR4, R2 ;  /* 0x00000000020472ca */ /* 0x004fe400000e0000 */
[C---:B------:R-:W-:Y:S02]  /*0aa0*/  LOP3.LUT R2, R3.reuse, 0xffffff80, RZ, 0xc0, !PT ;  /* 0xffffff8003027812 */ /* 0x040fe400078ec0ff */
[----:B------:R-:W-:-:S03]  /*0ab0*/  LEA.HI R3, R3, R166, RZ, 0x1 ;  /* 0x000000a603037211 */ /* 0x000fc600078f08ff */
[----:B------:R-:W-:Y:S01]  /*0ac0*/  IMAD.IADD R165, R175, 0x1, -R2 ;  /* 0x00000001afa57824 */ /* 0x000fe200078e0a02 */
[CC--:B------:R-:W-:Y:S02]  /*0ad0*/  LEA.HI R2, R0.reuse, R175.reuse, RZ, 0x4 ;  /* 0x000000af00027211 */ /* 0x0c0fe400078f20ff */
[----:B------:R-:W-:Y:S02]  /*0ae0*/  LEA.HI R0, R0, R175, RZ, 0x3 ;  /* 0x000000af00007211 */ /* 0x000fe400078f18ff */
[----:B------:R-:W-:Y:S01]  /*0af0*/  SHF.R.S32.HI R8, RZ, 0x1f, R165 ;  /* 0x0000001fff087819 */ /* 0x000fe200000114a5 */
[----:B------:R-:W-:Y:S01]  /*0b00*/  ULOP3.LUT UR4, UR4, 0x1, URZ, 0xfc, !UPT ;  /* 0x0000000104047892 */ /* 0x000fe2000f8efc3f */
[----:B------:R-:W-:Y:S02]  /*0b10*/  SHF.R.S32.HI R5, RZ, 0x4, R2 ;  /* 0x00000004ff057819 */ /* 0x000fe40000011402 */
[----:B------:R-:W-:Y:S02]  /*0b20*/  LEA.HI R9, R8, R165, RZ, 0x2 ;  /* 0x000000a508097211 */ /* 0x000fe400078f10ff */
[----:B------:R-:W-:Y:S01]  /*0b30*/  LOP3.LUT R4, R2, 0x3fffff0, RZ, 0xc0, !PT ;  /* 0x03fffff002047812 */ /* 0x000fe200078ec0ff */
[----:B------:R-:W-:Y:S01]  /*0b40*/  IMAD.U32 R169, RZ, RZ, UR4 ;  /* 0x00000004ffa97e24 */ /* 0x000fe2000f8e00ff */
[----:B------:R-:W-:-:S02]  /*0b50*/  SHF.R.S32.HI R6, RZ, 0x2, R9 ;  /* 0x00000002ff067819 */ /* 0x000fc40000011409 */
[----:B------:R-:W-:Y:S01]  /*0b60*/  SHF.R.S32.HI R11, RZ, 0x1f, R9 ;  /* 0x0000001fff0b7819 */ /* 0x000fe20000011409 */
[----:B------:R-:W-:Y:S01]  /*0b70*/  IMAD.IADD R4, R175, 0x1, -R4 ;  /* 0x00000001af047824 */ /* 0x000fe200078e0a04 */
[----:B------:R-:W-:Y:S02]  /*0b80*/  LEA.HI R2, R2, R5, RZ, 0x1 ;  /* 0x0000000502027211 */ /* 0x000fe400078f08ff */
[----:B------:R-:W-:Y:S01]  /*0b90*/  LEA.HI R11, R11, R6, RZ, 0x3 ;  /* 0x000000060b0b7211 */ /* 0x000fe200078f18ff */
[----:B------:R-:W-:Y:S01]  /*0ba0*/  IMAD R7, R4, 0x40, R7 ;  /* 0x0000004004077824 */ /* 0x000fe200078e0207 */
[----:B------:R-:W-:Y:S02]  /*0bb0*/  LOP3.LUT R160, R0, 0xfffffff8, RZ, 0xc0, !PT ;  /* 0xfffffff800a07812 */ /* 0x000fe400078ec0ff */
[----:B------:R-:W-:Y:S02]  /*0bc0*/  LOP3.LUT R11, R11, 0xfffffff8, RZ, 0xc0, !PT ;  /* 0xfffffff80b0b7812 */ /* 0x000fe400078ec0ff */
[----:B------:R-:W-:Y:S01]  /*0bd0*/  LEA.HI R8, R8, R165, RZ, 0x5 ;  /* 0x000000a508087211 */ /* 0x000fe200078f28ff */
[----:B------:R-:W-:Y:S01]  /*0be0*/  IMAD.IADD R160, R175, 0x1, -R160 ;  /* 0x00000001afa07824 */ /* 0x000fe200078e0aa0 */
[----:B------:R-:W-:Y:S01]  /*0bf0*/  LOP3.LUT R2, R2, 0x1ffffffe, RZ, 0xc0, !PT ;  /* 0x1ffffffe02027812 */ /* 0x000fe200078ec0ff */
[----:B------:R-:W-:Y:S01]  /*0c00*/  IMAD.IADD R11, R6, 0x1, -R11 ;  /* 0x00000001060b7824 */ /* 0x000fe200078e0a0b */
[----:B------:R-:W-:Y:S01]  /*0c10*/  SHF.R.S32.HI R8, RZ, 0x5, R8 ;  /* 0x00000005ff087819 */ /* 0x000fe20000011408 */
[----:B------:R-:W-:Y:S01]  /*0c20*/  IMAD.SHL.U32 R17, R160, 0x8, RZ ;  /* 0x00000008a0117824 */ /* 0x000fe200078e00ff */
[----:B------:R-:W-:Y:S01]  /*0c30*/  LEA.HI R4, R10, R10, RZ, 0x1 ;  /* 0x0000000a0a047211 */ /* 0x000fe200078f08ff */
[----:B------:R-:W-:Y:S01]  /*0c40*/  IMAD.IADD R2, R5, 0x1, -R2 ;  /* 0x0000000105027824 */ /* 0x000fe200078e0a02 */
[----:B------:R-:W-:Y:S01]  /*0c50*/  LOP3.LUT R3, R3, 0x3fffffe, RZ, 0xc0, !PT ;  /* 0x03fffffe03037812 */ /* 0x000fe200078ec0ff */
[----:B------:R-:W-:Y:S01]  /*0c60*/  IMAD R8, R8, 0x10, R11 ;  /* 0x0000001008087824 */ /* 0x000fe200078e020b */
[----:B------:R-:W-:Y:S01]  /*0c70*/  LOP3.LUT R5, R4, 0x1ffffffe, RZ, 0xc0, !PT ;  /* 0x1ffffffe04057812 */ /* 0x000fe200078ec0ff */
[----:B------:R-:W-:Y:S01]  /*0c80*/  VIADD R23, R17, 0x40 ;  /* 0x0000004011177836 */ /* 0x000fe20000000000 */
[----:B------:R-:W-:Y:S01]  /*0c90*/  LOP3.LUT R18, R9, 0x7ffffffc, RZ, 0xc0, !PT ;  /* 0x7ffffffc09127812 */ /* 0x000fe200078ec0ff */
[----:B------:R-:W-:Y:S01]  /*0ca0*/  IMAD.IADD R3, R166, 0x1, -R3 ;  /* 0x00000001a6037824 */ /* 0x000fe200078e0a03 */
[----:B------:R-:W-:Y:S01]  /*0cb0*/  SHF.R.S32.HI R163, RZ, 0x3, R0 ;  /* 0x00000003ffa37819 */ /* 0x000fe20000011400 */
[----:B------:R-:W-:Y:S01]  /*0cc0*/  IMAD.IADD R10, R10, 0x1, -R5 ;  /* 0x000000010a0a7824 */ /* 0x000fe200078e0a05 */
[----:B------:R-:W-:Y:S01]  /*0cd0*/  SHF.R.S32.HI R174, RZ, 0x1f, R17 ;  /* 0x0000001fffae7819 */ /* 0x000fe20000011411 */
[----:B------:R-:W-:Y:S01]  /*0ce0*/  IMAD R167, R3, 0x40, R8 ;  /* 0x0000004003a77824 */ /* 0x000fe200078e0208 */
[----:B------:R-:W-:Y:S01]  /*0cf0*/  SHF.R.S32.HI R173, RZ, 0x1f, R23 ;  /* 0x0000001fffad7819 */ /* 0x000fe20000011417 */
[----:B------:R-:W-:-:S02]  /*0d00*/  IMAD R168, R2, 0x8, R7 ;  /* 0x0000000802a87824 */ /* 0x000fc400078e0207 */
[----:B------:R-:W-:Y:S02]  /*0d10*/  IMAD.IADD R18, R165, 0x1, -R18 ;  /* 0x00000001a5127824 */ /* 0x000fe400078e0a12 */
[----:B------:R-:W-:-:S07]  /*0d20*/  IMAD R19, R10, 0x8, R167 ;  /* 0x000000080a137824 */ /* 0x000fce00078e02a7 */
.L_x_2473:
[----:B0---4-:R-:W0:Y:S01]  /*0d30*/  LDC.64 R2, c[0x0][0xc88] ;  /* 0x00032200ff027b82 */ /* 0x011e220000000a00 */
[----:B------:R-:W-:Y:S01]  /*0d40*/  ULDC.64 UR4, c[0x0][0xa28] ;  /* 0x00028a0000047ab9 */ /* 0x000fe20000000a00 */
[----:B------:R-:W-:Y:S01]  /*0d50*/  ULDC.64 UR6, c[0x0][0xa18] ;  /* 0x0002860000067ab9 */ /* 0x000fe20000000a00 */
[----:B------:R-:W-:Y:S01]  /*0d60*/  IMAD.MOV.U32 R7, RZ, RZ, RZ ;  /* 0x000000ffff077224 */ /* 0x000fe200078e00ff */
[----:B------:R-:W-:Y:S01]  /*0d70*/  ULDC.64 UR8, c[0x0][0xa20] ;  /* 0x0002880000087ab9 */ /* 0x000fe20000000a00 */
[----:B0-----:R-:W-:-:S05]  /*0d80*/  IMAD.WIDE R2, R47, 0x4, R2 ;  /* 0x000000042f027825 */ /* 0x001fca00078e0202 */
[----:B--2---:R-:W2:Y:S01]  /*0d90*/  LDG.E R22, desc[UR36][R2.64] ;  /* 0x0000002402167981 */ /* 0x004ea2000c1e1900 */
[----:B------:R-:W-:Y:S02]  /*0da0*/  ISETP.NE.U32.AND P0, PT, RZ, UR4, PT ;  /* 0x00000004ff007c0c */ /* 0x000fe4000bf05070 */
[----:B------:R-:W-:Y:S02]  /*0db0*/  ISETP.NE.U32.AND P1, PT, RZ, UR6, PT ;  /* 0x00000006ff007c0c */ /* 0x000fe4000bf25070 */
[----:B------:R-:W-:Y:S02]  /*0dc0*/  ISETP.NE.AND.EX P0, PT, RZ, UR5, PT, P0 ;  /* 0x00000005ff007c0c */ /* 0x000fe4000bf05300 */
[----:B------:R-:W-:Y:S02]  /*0dd0*/  ISETP.NE.AND.EX P1, PT, RZ, UR7, PT, P1 ;  /* 0x00000007ff007c0c */ /* 0x000fe4000bf25310 */
[----:B--2---:R-:W-:-:S09]  /*0de0*/  SHF.R.S32.HI R162, RZ, 0x1f, R22 ;  /* 0x0000001fffa27819 */ /* 0x004fd20000011416 */
[----:B---3--:R-:W-:-:S04]  /*0df0*/  @P0 LEA R4, P2, R22, UR4, 0x2 ;  /* 0x0000000416040c11 */ /* 0x008fc8000f8410ff */
[C---:B------:R-:W-:Y:S01]  /*0e00*/  @P0 LEA.HI.X R5, R22.reuse, UR5, R162, 0x2, P2 ;  /* 0x0000000516050c11 */ /* 0x040fe200090f14a2 */
[----:B------:R-:W-:Y:S01]  /*0e10*/  ULDC.64 UR4, c[0x0][0x418] ;  /* 0x0001060000047ab9 */ /* 0x000fe20000000a00 */
[----:B------:R-:W-:-:S03]  /*0e20*/  @P1 LEA R2, P2, R22, UR6, 0x2 ;  /* 0x0000000616021c11 */ /* 0x000fc6000f8410ff */
[----:B------:R0:W5:Y:S01]  /*0e30*/  @P0 LDG.E R7, desc[UR36][R4.64] ;  /* 0x0000002404070981 */ /* 0x000162000c1e1900 */
[----:B------:R-:W-:-:S05]  /*0e40*/  @P1 LEA.HI.X R3, R22, UR7, R162, 0x2, P2 ;  /* 0x0000000716031c11 */ /* 0x000fca00090f14a2 */
[----:B------:R0:W5:Y:S01]  /*0e50*/  @P1 LDG.E R171, desc[UR36][R2.64] ;  /* 0x0000002402ab1981 */ /* 0x000162000c1e1900 */
[----:B------:R-:W-:Y:S01]  /*0e60*/  UISETP.NE.U32.AND UP0, UPT, UR4, URZ, UPT ;  /* 0x0000003f0400728c */ /* 0x000fe2000bf05070 */
[----:B------:R-:W-:Y:S02]  /*0e70*/  ISETP.NE.U32.AND P2, PT, RZ, UR8, PT ;  /* 0x00000008ff007c0c */ /* 0x000fe4000bf45070 */
[----:B------:R-:W-:Y:S01]  /*0e80*/  ULDC UR4, c[0x0][0x424] ;  /* 0x0001090000047ab9 */ /* 0x000fe20000000800 */
[----:B------:R-:W-:Y:S01]  /*0e90*/  UISETP.NE.AND.EX UP0, UPT, UR5, URZ, UPT, UP0 ;  /* 0x0000003f0500728c */ /* 0x000fe2000bf05300 */
[----:B------:R-:W-:Y:S02]  /*0ea0*/  ISETP.NE.AND.EX P2, PT, RZ, UR9, PT, P2 ;  /* 0x00000009ff007c0c */ /* 0x000fe4000bf45320 */
[----:B------:R-:W-:Y:S01]  /*0eb0*/  ULDC UR5, c[0x0][0x2f0] ;  /* 0x0000bc0000057ab9 */ /* 0x000fe20000000800 */
[----:B------:R-:W-:-:S04]  /*0ec0*/  USEL UR4, UR4, 0x1, UP0 ;  /* 0x0000000104047887 */ /* 0x000fc80008000000 */
[----:B------:R-:W-:Y:S01]  /*0ed0*/  UIMAD UR4, UR4, UR5, URZ ;  /* 0x00000005040472a4 */ /* 0x000fe2000f8e023f */
[----:B0-----:R-:W-:Y:S11]  /*0ee0*/  @P1 BRA `(.L_x_2414) ;  /* 0x0000000000281947 */ /* 0x001ff60003800000 */
        /* <DEDUP_REMOVED lines=10> */
.L_x_2414:
[----:B------:R-:W-:Y:S02]  /*0f90*/  IMAD.U32 R170, RZ, RZ, UR4 ;  /* 0x00000004ffaa7e24 */ /* 0x000fe4000f8e00ff */
[----:B------:R-:W-:Y:S01]  /*0fa0*/  IMAD.MOV.U32 R161, RZ, RZ, R46 ;  /* 0x000000ffffa17224 */ /* 0x000fe200078e002e */
[----:B------:R-:W-:Y:S06]  /*0fb0*/  @!P2 BRA `(.L_x_2415) ;  /* 0x000000000010a947 */ /* 0x000fec0003800000 */
[----:B------:R-:W-:-:S04]  /*0fc0*/  LEA R2, P0, R22, UR8, 0x2 ;  /* 0x0000000816027c11 */ /* 0x000fc8000f8010ff */
[----:B------:R-:W-:-:S05]  /*0fd0*/  LEA.HI.X R3, R22, UR9, R162, 0x2, P0 ;  /* 0x0000000916037c11 */ /* 0x000fca00080f14a2 */
[----:B------:R1:W5:Y:S01]  /*0fe0*/  LDG.E R170, desc[UR36][R2.64] ;  /* 0x0000002402aa7981 */ /* 0x000362000c1e1900 */
[----:B------:R-:W-:Y:S05]  /*0ff0*/  BRA `(.L_x_2416) ;  /* 0x0000000000247947 */ /* 0x000fea0003800000 */
.L_x_2415:
        /* <DEDUP_REMOVED lines=8> */
[----:B--2---:R-:W-:-:S07]  /*1080*/  IADD3 R170, -R170, R5, RZ ;  /* 0x00000005aaaa7210 */ /* 0x004fce0007ffe1ff */
.L_x_2416:
[----:B------:R-:W2:Y:S01]  /*1090*/  LDC R172, c[0x0][0x448] ;  /* 0x00011200ffac7b82 */ /* 0x000ea20000000800 */
[----:B------:R-:W-:Y:S01]  /*10a0*/  IMAD.SHL.U32 R16, R45, 0x80, RZ ;  /* 0x000000802d107824 */ /* 0x000fe200078e00ff */
[----:B------:R-:W-:Y:S01]  /*10b0*/  CS2R R86, SRZ ;  /* 0x0000000000567805 */ /* 0x000fe2000001ff00 */
[----:B-----5:R-:W-:Y:S01]  /*10c0*/  IMAD.IADD R170, R170, 0x1, -R7 ;  /* 0x00000001aaaa7824 */ /* 0x020fe200078e0a07 */
[----:B------:R-:W-:Y:S01]  /*10d0*/  CS2R R84, SRZ ;  /* 0x0000000000547805 */ /* 0x000fe2000001ff00 */
[----:B------:R-:W-:Y:S01]  /*10e0*/  VIADD R0, R16, 0x7f ;  /* 0x0000007f10007836 */ /* 0x000fe20000000000 */
[----:B------:R-:W-:Y:S01]  /*10f0*/  CS2R R82, SRZ ;  /* 0x0000000000527805 */ /* 0x000fe2000001ff00 */
[----:B------:R-:W-:Y:S01]  /*1100*/  IMAD.MOV.U32 R20, RZ, RZ, RZ ;  /* 0x000000ffff147224 */ /* 0x000fe200078e00ff */
[----:B------:R-:W-:Y:S02]  /*1110*/  CS2R R80, SRZ ;  /* 0x0000000000507805 */ /* 0x000fe4000001ff00 */
[----:B------:R-:W-:-:S02]  /*1120*/  CS2R R78, SRZ ;  /* 0x00000000004e7805 */ /* 0x000fc4000001ff00 */
[----:B------:R-:W-:Y:S02]  /*1130*/  CS2R R76, SRZ ;  /* 0x00000000004c7805 */ /* 0x000fe4000001ff00 */
[----:B------:R-:W-:Y:S02]  /*1140*/  CS2R R74, SRZ ;  /* 0x00000000004a7805 */ /* 0x000fe4000001ff00 */
[----:B------:R-:W-:Y:S02]  /*1150*/  CS2R R36, SRZ ;  /* 0x0000000000247805 */ /* 0x000fe4000001ff00 */
        /* <DEDUP_REMOVED lines=11> */
[----:B--2---:R-:W-:Y:S02]  /*1210*/  ISETP.NE.AND P0, PT, R172, 0x1, PT ;  /* 0x00000001ac00780c */ /* 0x004fe40003f05270 */
        /* <DEDUP_REMOVED lines=9> */
[----:B------:R-:W-:-:S02]  /*12b0*/  MOV R93, RZ ;  /* 0x000000ff005d7202 */ /* 0x000fc40000000f00 */
[----:B------:R-:W-:Y:S01]  /*12c0*/  CS2R R6, SRZ ;  /* 0x0000000000067805 */ /* 0x000fe2000001ff00 */
[----:B------:R-:W-:Y:S01]  /*12d0*/  IMAD.MOV.U32 R8, RZ, RZ, RZ ;  /* 0x000000ffff087224 */ /* 0x000fe200078e00ff */
[----:B-1----:R-:W1:Y:S01]  /*12e0*/  @P0 LDC R3, c[0x0][0x44c] ;  /* 0x00011300ff030b82 */ /* 0x002e620000000800 */
[----:B------:R-:W-:Y:S02]  /*12f0*/  IMAD.MOV.U32 R95, RZ, RZ, RZ ;  /* 0x000000ffff5f7224 */ /* 0x000fe400078e00ff */
[----:B------:R-:W-:Y:S02]  /*1300*/  IMAD.MOV.U32 R10, RZ, RZ, RZ ;  /* 0x000000ffff0a7224 */ /* 0x000fe400078e00ff */
[----:B------:R-:W-:Y:S02]  /*1310*/  IMAD.MOV.U32 R97, RZ, RZ, RZ ;  /* 0x000000ffff617224 */ /* 0x000fe400078e00ff */
[----:B------:R-:W-:Y:S01]  /*1320*/  IMAD.MOV.U32 R12, RZ, RZ, RZ ;  /* 0x000000ffff0c7224 */ /* 0x000fe200078e00ff */
[----:B------:R-:W2:Y:S01]  /*1330*/  @P0 LDC R5, c[0x0][0x450] ;  /* 0x00011400ff050b82 */ /* 0x000ea20000000800 */
[----:B------:R-:W-:-:S02]  /*1340*/  IMAD.MOV.U32 R99, RZ, RZ, RZ ;  /* 0x000000ffff637224 */ /* 0x000fc400078e00ff */
[----:B-1----:R-:W-:Y:S01]  /*1350*/  @P0 IMAD.HI.U32 R2, R0, R3, RZ ;  /* 0x0000000300020227 */ /* 0x002fe200078e00ff */
[----:B0-----:R-:W-:-:S04]  /*1360*/  IADD3 R3, R170, 0x60, -R171 ;  /* 0x00000060aa037810 */ /* 0x001fc80007ffe8ab */
[----:B--2---:R-:W-:Y:S01]  /*1370*/  @P0 SHF.R.U32.HI R0, RZ, R5, R2 ;  /* 0x00000005ff000219 */ /* 0x004fe20000011602 */
[----:B------:R-:W-:Y:S01]  /*1380*/  VIADD R2, R170, 0x5f ;  /* 0x0000005faa027836 */ /* 0x000fe20000000000 */
[----:B------:R-:W-:-:S03]  /*1390*/  PLOP3.LUT P0, PT, PT, PT, PT, 0x80, 0x0 ;  /* 0x000000000000781c */ /* 0x000fc60003f0f070 */
[----:B------:R-:W-:Y:S02]  /*13a0*/  IMAD.IADD R0, R3, 0x1, R0 ;  /* 0x0000000103007824 */ /* 0x000fe400078e0200 */
[----:B------:R-:W-:-:S04]  /*13b0*/  IMAD.HI R2, R2, 0x2aaaaaab, RZ ;  /* 0x2aaaaaab02027827 */ /* 0x000fc800078e02ff */
[----:B------:R-:W-:Y:S01]  /*13c0*/  IMAD.HI R0, R0, 0x2aaaaaab, RZ ;  /* 0x2aaaaaab00007827 */ /* 0x000fe200078e02ff */
[----:B------:R-:W-:-:S04]  /*13d0*/  SHF.R.U32.HI R3, RZ, 0x1f, R2 ;  /* 0x0000001fff037819 */ /* 0x000fc80000011602 */
[----:B------:R-:W-:Y:S02]  /*13e0*/  SHF.R.U32.HI R5, RZ, 0x1f, R0 ;  /* 0x0000001fff057819 */ /* 0x000fe40000011600 */
[----:B------:R-:W-:Y:S02]  /*13f0*/  LEA.HI.SX32 R3, R2, R3, 0x1c ;  /* 0x0000000302037211 */ /* 0x000fe400078fe2ff */
[----:B------:R-:W-:Y:S01]  /*1400*/  LEA.HI.SX32 R2, R0, R5, 0x1c ;  /* 0x0000000500027211 */ /* 0x000fe200078fe2ff */
[----:B------:R-:W-:-:S03]  /*1410*/  IMAD.MOV.U32 R0, RZ, RZ, RZ ;  /* 0x000000ffff007224 */ /* 0x000fc600078e00ff */
[----:B------:R-:W-:-:S04]  /*1420*/  VIMNMX R73, R3, R2, PT ;  /* 0x0000000203497248 */ /* 0x000fc80003fe0100 */
[----:B------:R-:W-:-:S13]  /*1430*/  ISETP.GE.AND P1, PT, R73, 0x1, PT ;  /* 0x000000014900780c */ /* 0x000fda0003f26270 */
        /* <DEDUP_REMOVED lines=32> */
.L_x_2418:
[----:B------:R-:W-:Y:S02]  /*1640*/  LEA.HI R0, R164, R164, RZ, 0x1 ;  /* 0x000000a4a4007211 */ /* 0x000fe400078f08ff */
[----:B------:R-:W-:Y:S02]  /*1650*/  R2UR UR4, R169 ;  /* 0x00000000a90472ca */ /* 0x000fe400000e0000 */
[----:B------:R-:W-:-:S05]  /*1660*/  LOP3.LUT R3, R0, 0xfffffffe, RZ, 0xc0, !PT ;  /* 0xfffffffe00037812 */ /* 0x000fca00078ec0ff */
[----:B------:R-:W-:-:S05]  /*1670*/  IMAD.IADD R0, R164, 0x1, -R3 ;  /* 0x00000001a4007824 */ /* 0x000fca00078e0a03 */
[----:B------:R-:W-:Y:S01]  /*1680*/  SHF.L.U32 R0, R0, 0x1f, RZ ;  /* 0x0000001f00007819 */ /* 0x000fe200000006ff */
[----:B------:R-:W-:-:S03]  /*1690*/  IMAD.U32 R2, RZ, RZ, UR4 ;  /* 0x00000004ff027e24 */ /* 0x000fc6000f8e00ff */
[----:B------:R-:W0:Y:S02]  /*16a0*/  SYNCS.PHASECHK.TRANS64.TRYWAIT P1, [UR39+0x2a800], R0 ;  /* 0x02a80000ff0075a7 */ /* 0x000e240008020167 */
[----:B------:R-:W-:Y:S01]  /*16b0*/  ISETP.NE.AND P0, PT, R2, 0x3, PT ;  /* 0x000000030200780c */ /* 0x000fe20003f05270 */
[----:B0-----:R-:W-:-:S12]  /*16c0*/  @!P1 BRA `(.L_x_2419) ;  /* 0x000000e400509947 */ /* 0x001fd80003800000 */
.L_x_2560:
[----:B------:R-:W-:Y:S05]  /*16d0*/  @!P0 BRA `(.L_x_2420) ;  /* 0x0000000000048947 */ /* 0x000fea0003800000 */
[----:B------:R-:W-:Y:S01]  /*16e0*/  BPT.TRAP 0x1 ;  /* 0x000000040000795c */ /* 0x000fe20000300000 */
.L_x_2420:
[----:B0-----:R-:W-:Y:S01]  /*16f0*/  IMAD.U32 R3, RZ, RZ, UR60 ;  /* 0x0000003cff037e24 */ /* 0x001fe2000f8e00ff */
[----:B------:R-:W-:-:S04]  /*1700*/  MOV R0, UR38 ;  /* 0x0000002600007c02 */ /* 0x000fc80008000f00 */
[----:B------:R-:W-:Y:S02]  /*1710*/  LEA R0, R0, UR39, 0x3 ;  /* 0x0000002700007c11 */ /* 0x000fe4000f8e18ff */
[----:B------:R-:W-:-:S04]  /*1720*/  SHF.L.U32 R3, R3, 0x1f, RZ ;  /* 0x0000001f03037819 */ /* 0x000fc800000006ff */
[----:B------:R0:W1:Y:S01]  /*1730*/  SYNCS.PHASECHK.TRANS64.TRYWAIT P1, [R0+URZ+0x2a830], R3 ;  /* 0x02a83003000075a7 */ /* 0x000062000802017f */
[----:B------:R-:W-:Y:S05]  /*1740*/  @!P0 BRA `(.L_x_2421) ;  /* 0x0000000000048947 */ /* 0x000fea0003800000 */
[----:B------:R-:W-:Y:S01]  /*1750*/  BPT.TRAP 0x1 ;  /* 0x000000040000795c */ /* 0x000fe20000300000 */
.L_x_2421:
[----:B-1----:R-:W-:Y:S05]  /*1760*/  @P1 BRA `(.L_x_2422) ;  /* 0x0000000000081947 */ /* 0x002fea0003800000 */
[----:B------:R-:W1:Y:S02]  /*1770*/  SYNCS.PHASECHK.TRANS64.TRYWAIT P1, [R0+URZ+0x2a830], R3 ;  /* 0x02a83003000075a7 */ /* 0x000e64000802017f */
[----:B-1----:R-:W-:Y:S05]  /*1780*/  @!P1 BRA `(.L_x_2423) ;  /* 0x000000e400389947 */ /* 0x002fea0003800000 */
.L_x_2422:
        /* <DEDUP_REMOVED lines=95> */
.L_x_2424:
[----:B------:R-:W-:Y:S01]  /*1d80*/  ISETP.NE.AND P4, PT, R172, 0x1, PT ;  /* 0x00000001ac00780c */ /* 0x000fe20003f85270 */
[----:B------:R-:W-:Y:S01]  /*1d90*/  IMAD.IADD R2, R19, 0x1, R16 ;  /* 0x0000000113027824 */ /* 0x000fe200078e0210 */
[----:B------:R-:W-:Y:S01]  /*1da0*/  ULDC UR4, c[0x0][0x988] ;  /* 0x0002620000047ab9 */ /* 0x000fe20000000800 */
[----:B------:R-:W2:Y:S10]  /*1db0*/  S2UR UR5, SR_CgaCtaId ;  /* 0x00000000000579c3 */ /* 0x000eb40000008800 */
[----:B01----:R-:W0:Y:S08]  /*1dc0*/  @P4 LDC R3, c[0x0][0x44c] ;  /* 0x00011300ff034b82 */ /* 0x003e300000000800 */
[----:B------:R-:W1:Y:S01]  /*1dd0*/  @P4 LDC R4, c[0x0][0x450] ;  /* 0x00011400ff044b82 */ /* 0x000e620000000800 */
[----:B0-----:R-:W-:-:S05]  /*1de0*/  @P4 IMAD.HI.U32 R3, R2, R3, RZ ;  /* 0x0000000302034227 */ /* 0x001fca00078e00ff */
[----:B-1----:R-:W-:Y:S01]  /*1df0*/  @P4 SHF.R.U32.HI R2, RZ, R4, R3 ;  /* 0x00000004ff024219 */ /* 0x002fe20000011603 */
[----:B------:R-:W-:Y:S02]  /*1e00*/  IMAD.MOV.U32 R4, RZ, RZ, -0x60 ;  /* 0xffffffa0ff047424 */ /* 0x000fe400078e00ff */
[C---:B------:R-:W-:Y:S02]  /*1e10*/  IMAD R3, R73.reuse, -0x60, R170 ;  /* 0xffffffa049037824 */ /* 0x040fe400078e02aa */
[----:B------:R-:W0:Y:S01]  /*1e20*/  SHFL.IDX PT, R8, R2, 0x1, 0x1c1f ;  /* 0x003c1f0002087f89 */ /* 0x000e2200000e0000 */
[----:B------:R-:W-:Y:S02]  /*1e30*/  IMAD R5, R73, R4, 0x61 ;  /* 0x0000006149057424 */ /* 0x000fe400078e0204 */
[----:B------:R-:W-:Y:S01]  /*1e40*/  VIADD R3, R3, 0x60 ;  /* 0x0000006003037836 */ /* 0x000fe20000000000 */
[----:B------:R-:W1:Y:S01]  /*1e50*/  SHFL.IDX PT, R2, R2, RZ, 0x1c1f ;  /* 0x001c1fff02027589 */ /* 0x000e6200000e0000 */
[----:B------:R-:W-:-:S02]  /*1e60*/  IMAD R5, R18, -0x2, R5 ;  /* 0xfffffffe12057824 */ /* 0x000fc400078e0205 */
[----:B------:R-:W-:-:S03]  /*1e70*/  IMAD R3, R18, -0x2, R3 ;  /* 0xfffffffe12037824 */ /* 0x000fc600078e0203 */
[----:B------:R-:W-:-:S04]  /*1e80*/  IADD3 R4, -R171, R5, R170 ;  /* 0x00000005ab047210 */ /* 0x000fc80007ffe1aa */
[----:B0-----:R-:W-:-:S04]  /*1e90*/  VIADDMNMX R8, R8, R4, R3, PT ;  /* 0x0000000408087246 */ /* 0x001fc80003800103 */
        /* <DEDUP_REMOVED lines=8> */
[C---:B------:R-:W-:Y:S02]  /*1f20*/  ISETP.GT.AND P2, PT, R8.reuse, 0x10, PT ;  /* 0x000000100800780c */ /* 0x040fe40003f44270 */
[----:B------:R-:W-:Y:S02]  /*1f30*/  FSEL R31, R31, -INF , P1 ;  /* 0xff8000001f1f7808 */ /* 0x000fe40000800000 */
[----:B------:R-:W-:Y:S02]  /*1f40*/  FMNMX.FTZ R10, R75, R10, !PT ;  /* 0x0000000a4b0a7209 */ /* 0x000fe40007810000 */
        /* <DEDUP_REMOVED lines=57> */
[----:B------:R-:W-:Y:S02]  /*22e0*/  FSEL R71, R71, -INF , P1 ;  /* 0xff80000047477808 */ /* 0x000fe40000800000 */
[----:B------:R-:W-:Y:S02]  /*22f0*/  FMNMX.FTZ R10, R103, R10, !PT ;  /* 0x0000000a670a7209 */ /* 0x000fe40007810000 */
[----:B-1----:R-:W-:Y:S01]  /*2300*/  VIADDMNMX R4, R2, R4, R3, PT ;  /* 0x0000000402047246 */ /* 0x002fe20003800103 */
[----:B------:R-:W-:Y:S01]  /*2310*/  IMAD.U32 R2, RZ, RZ, UR4 ;  /* 0x00000004ff027e24 */ /* 0x000fe2000f8e00ff */
[----:B------:R-:W-:-:S02]  /*2320*/  FMNMX.FTZ R10, R71, R10, !PT ;  /* 0x0000000a470a7209 */ /* 0x000fc40007810000 */
[C---:B------:R-:W-:Y:S02]  /*2330*/  ISETP.GT.AND P1, PT, R4.reuse, RZ, PT ;  /* 0x000000ff0400720c */ /* 0x040fe40003f24270 */
[C---:B------:R-:W-:Y:S01]  /*2340*/  ISETP.GT.AND P2, PT, R4.reuse, 0x1, PT ;  /* 0x000000010400780c */ /* 0x040fe20003f44270 */
[----:B------:R-:W0:Y:S01]  /*2350*/  SHFL.BFLY PT, R5, R10, 0x2, 0x1f ;  /* 0x0c401f000a057f89 */ /* 0x000e2200000e0000 */
[----:B------:R-:W-:Y:S02]  /*2360*/  ISETP.GT.AND P3, PT, R4, 0x8, PT ;  /* 0x000000080400780c */ /* 0x000fe40003f64270 */
[----:B------:R-:W-:Y:S02]  /*2370*/  FSEL R25, R25, -INF , P2 ;  /* 0xff80000019197808 */ /* 0x000fe40001000000 */
[----:B------:R-:W-:Y:S02]  /*2380*/  FSEL R9, R28, -INF , P3 ;  /* 0xff8000001c097808 */ /* 0x000fe40001800000 */
[----:B------:R-:W-:-:S02]  /*2390*/  ISETP.GT.AND P2, PT, R4, 0x10, PT ;  /* 0x000000100400780c */ /* 0x000fc40003f44270 */
[----:B------:R-:W-:Y:S02]  /*23a0*/  ISETP.GT.AND P3, PT, R4, 0x18, PT ;  /* 0x000000180400780c */ /* 0x000fe40003f64270 */
[----:B------:R-:W-:Y:S02]  /*23b0*/  FSEL R11, R32, -INF , P2 ;  /* 0xff800000200b7808 */ /* 0x000fe40001000000 */
[----:B------:R-:W-:Y:S02]  /*23c0*/  FSEL R13, R36, -INF , P3 ;  /* 0xff800000240d7808 */ /* 0x000fe40001800000 */
[----:B------:R-:W-:Y:S02]  /*23d0*/  R2UR UR4, R0 ;  /* 0x00000000000472ca */ /* 0x000fe400000e0000 */
[----:B0-----:R-:W-:-:S11]  /*23e0*/  FMNMX.FTZ R8, R10, R5, !PT ;  /* 0x000000050a087209 */ /* 0x001fd60007810000 */
[----:B------:R-:W-:Y:S01]  /*23f0*/  UIADD3 UR4, UR4, 0x2a840, URZ ;  /* 0x0002a84004047890 */ /* 0x000fe2000fffe03f */
[----:B------:R-:W0:Y:S03]  /*2400*/  SHFL.BFLY PT, R5, R8, 0x1, 0x1f ;  /* 0x0c201f0008057f89 */ /* 0x000e2600000e0000 */
[----:B--2---:R-:W-:-:S09]  /*2410*/  UPRMT UR4, UR5, 0x654, UR4 ;  /* 0x0000065405047896 */ /* 0x004fd20008000004 */
[----:B------:R-:W-:Y:S01]  /*2420*/  SYNCS.ARRIVE.TRANS64.RED.A1T0 RZ, [UR4], RZ ;  /* 0x000000ffffff79a7 */ /* 0x000fe20008100404 */
[----:B0-----:R-:W-:Y:S02]  /*2430*/  FMNMX.FTZ R3, R8, R5, !PT ;  /* 0x0000000508037209 */ /* 0x001fe40007810000 */
[----:B------:R-:W-:Y:S02]  /*2440*/  FSEL R5, R24, -INF , P1 ;  /* 0xff80000018057808 */ /* 0x000fe40000800000 */
[----:B------:R-:W-:Y:S01]  /*2450*/  ISETP.GT.AND P1, PT, R4, 0x9, PT ;  /* 0x000000090400780c */ /* 0x000fe20003f24270 */
[----:B------:R-:W-:Y:S01]  /*2460*/  FMUL.FTZ R10, R3, R2 ;  /* 0x00000002030a7220 */ /* 0x000fe20000410000 */
[----:B------:R-:W-:Y:S02]  /*2470*/  FMNMX.FTZ R8, R5, R25, !PT ;  /* 0x0000001905087209 */ /* 0x000fe40007810000 */
[----:B------:R-:W-:Y:S02]  /*2480*/  FSEL R29, R29, -INF , P1 ;  /* 0xff8000001d1d7808 */ /* 0x000fe40000800000 */
[----:B------:R-:W-:-:S02]  /*2490*/  FMNMX.FTZ R8, R9, R8, !PT ;  /* 0x0000000809087209 */ /* 0x000fc40007810000 */
[C---:B------:R-:W-:Y:S02]  /*24a0*/  ISETP.GT.AND P1, PT, R4.reuse, 0x11, PT ;  /* 0x000000110400780c */ /* 0x040fe40003f24270 */
[----:B------:R-:W-:Y:S02]  /*24b0*/  FMNMX.FTZ R8, R29, R8, !PT ;  /* 0x000000081d087209 */ /* 0x000fe40007810000 */
[----:B------:R-:W-:Y:S02]  /*24c0*/  FSEL R33, R33, -INF , P1 ;  /* 0xff80000021217808 */ /* 0x000fe40000800000 */
[----:B------:R-:W-:Y:S02]  /*24d0*/  FMNMX.FTZ R8, R11, R8, !PT ;  /* 0x000000080b087209 */ /* 0x000fe40007810000 */
[----:B------:R-:W-:Y:S02]  /*24e0*/  FSETP.NEU.FTZ.AND P2, PT, R3, -INF , PT ;  /* 0xff8000000300780b */ /* 0x000fe40003f5d000 */
[----:B------:R-:W-:-:S02]  /*24f0*/  ISETP.GT.AND P1, PT, R4, 0x19, PT ;  /* 0x000000190400780c */ /* 0x000fc40003f24270 */
[----:B------:R-:W-:Y:S02]  /*2500*/  FMNMX.FTZ R8, R33, R8, !PT ;  /* 0x0000000821087209 */ /* 0x000fe40007810000 */
[----:B------:R-:W-:Y:S02]  /*2510*/  FSEL R10, R10, RZ, P2 ;  /* 0x000000ff0a0a7208 */ /* 0x000fe40001000000 */
[C---:B------:R-:W-:Y:S02]  /*2520*/  ISETP.GT.AND P2, PT, R4.reuse, 0x20, PT ;  /* 0x000000200400780c */ /* 0x040fe40003f44270 */
        /* <DEDUP_REMOVED lines=9> */
[----:B------:R-:W0:Y:S01]  /*25c0*/  @P4 LDC R40, c[0x0][0x450] ;  /* 0x00011400ff284b82 */ /* 0x000e220000000800 */
[C---:B------:R-:W-:Y:S01]  /*25d0*/  ISETP.GT.AND P2, PT, R4.reuse, 0x28, PT ;  /* 0x000000280400780c */ /* 0x040fe20003f44270 */
[----:B------:R-:W-:Y:S01]  /*25e0*/  MUFU.EX2 R159, R75 ;  /* 0x0000004b009f7308 */ /* 0x000fe20000000800 */
        /* <DEDUP_REMOVED lines=10> */
[C---:B------:R-:W-:Y:S01]  /*2690*/  ISETP.GT.AND P2, PT, R4.reuse, 0x30, PT ;  /* 0x000000300400780c */ /* 0x040fe20003f44270 */
        /* <DEDUP_REMOVED lines=28> */
[----:B------:R1:W2:Y:S01]  /*2860*/  MUFU.EX2 R20, R79 ;  /* 0x0000004f00147308 */ /* 0x0002a20000000800 */
        /* <DEDUP_REMOVED lines=11> */
[----:B------:R-:W-:Y:S01]  /*2920*/  FFMA.FTZ R10, R71, R2, -R10 ;  /* 0x00000002470a7223 */ /* 0x000fe2000001080a */
[----:B------:R-:W-:-:S02]  /*2930*/  ISETP.GT.AND P1, PT, R4, 0x49, PT ;  /* 0x000000490400780c */ /* 0x000fc40003f24270 */
[----:B-1----:R-:W-:Y:S02]  /*2940*/  CS2R R78, SRZ ;  /* 0x00000000004e7805 */ /* 0x002fe4000001ff00 */
[----:B------:R-:W-:Y:S01]  /*2950*/  FSEL R39, R60, -INF , P2 ;  /* 0xff8000003c277808 */ /* 0x000fe20001000000 */
[----:B------:R1:W3:Y:S01]  /*2960*/  MUFU.EX2 R24, R83 ;  /* 0x0000005300187308 */ /* 0x0002e20000000800 */
[----:B------:R-:W-:Y:S02]  /*2970*/  FMNMX.FTZ R8, R57, R8, !PT ;  /* 0x0000000839087209 */ /* 0x000fe40007810000 */
[----:B------:R-:W-:Y:S02]  /*2980*/  CS2R R70, SRZ ;  /* 0x0000000000467805 */ /* 0x000fe4000001ff00 */
[----:B------:R-:W-:Y:S02]  /*2990*/  ISETP.GT.AND P2, PT, R4, 0x50, PT ;  /* 0x000000500400780c */ /* 0x000fe40003f44270 */
[----:B------:R-:W-:-:S02]  /*29a0*/  FSEL R61, R61, -INF , P1 ;  /* 0xff8000003d3d7808 */ /* 0x000fc40000800000 */
[----:B------:R-:W-:Y:S01]  /*29b0*/  FMNMX.FTZ R8, R39, R8, !PT ;  /* 0x0000000827087209 */ /* 0x000fe20007810000 */
[----:B------:R-:W-:Y:S01]  /*29c0*/  MUFU.EX2 R85, R85 ;  /* 0x0000005500557308 */ /* 0x000fe20000000800 */
[----:B------:R-:W-:Y:S02]  /*29d0*/  ISETP.GT.AND P1, PT, R4, 0x51, PT ;  /* 0x000000510400780c */ /* 0x000fe40003f24270 */
[----:B-1----:R-:W-:Y:S02]  /*29e0*/  CS2R R82, SRZ ;  /* 0x0000000000527805 */ /* 0x002fe4000001ff00 */
[----:B------:R-:W-:Y:S02]  /*29f0*/  FSEL R43, R64, -INF , P2 ;  /* 0xff800000402b7808 */ /* 0x000fe40001000000 */
[----:B------:R-:W-:Y:S02]  /*2a00*/  FMNMX.FTZ R8, R61, R8, !PT ;  /* 0x000000083d087209 */ /* 0x000fe40007810000 */
[----:B------:R-:W-:Y:S01]  /*2a10*/  ISETP.GT.AND P2, PT, R4, 0x58, PT ;  /* 0x000000580400780c */ /* 0x000fe20003f44270 */
[----:B------:R1:W4:Y:S01]  /*2a20*/  MUFU.EX2 R26, R87 ;  /* 0x00000057001a7308 */ /* 0x0003220000000800 */
[----:B------:R-:W-:-:S02]  /*2a30*/  FSEL R65, R65, -INF , P1 ;  /* 0xff80000041417808 */ /* 0x000fc40000800000 */
[----:B------:R-:W-:Y:S02]  /*2a40*/  FMNMX.FTZ R8, R43, R8, !PT ;  /* 0x000000082b087209 */ /* 0x000fe40007810000 */
[----:B------:R-:W-:Y:S02]  /*2a50*/  ISETP.GT.AND P1, PT, R4, 0x59, PT ;  /* 0x000000590400780c */ /* 0x000fe40003f24270 */
[----:B------:R-:W-:Y:S01]  /*2a60*/  FSEL R47, R68, -INF , P2 ;  /* 0xff800000442f7808 */ /* 0x000fe20001000000 */
[----:B------:R-:W-:Y:S01]  /*2a70*/  MUFU.EX2 R89, R89 ;  /* 0x0000005900597308 */ /* 0x000fe20000000800 */
[----:B------:R-:W-:Y:S02]  /*2a80*/  FMNMX.FTZ R8, R65, R8, !PT ;  /* 0x0000000841087209 */ /* 0x000fe40007810000 */
[----:B-1----:R-:W-:Y:S02]  /*2a90*/  CS2R R86, SRZ ;  /* 0x0000000000567805 */ /* 0x002fe4000001ff00 */
[----:B------:R-:W-:-:S02]  /*2aa0*/  FSEL R69, R69, -INF , P1 ;  /* 0xff80000045457808 */ /* 0x000fc40000800000 */
[----:B------:R-:W-:Y:S02]  /*2ab0*/  FMNMX.FTZ R8, R47, R8, !PT ;  /* 0x000000082f087209 */ /* 0x000fe40007810000 */
[----:B--2---:R-:W-:Y:S01]  /*2ac0*/  F2FP.F16.F32.PACK_AB R153, R20, R77 ;  /* 0x0000004d1499723e */ /* 0x004fe200000000ff */
[----:B------:R-:W1:Y:S01]  /*2ad0*/  MUFU.EX2 R28, R91 ;  /* 0x0000005b001c7308 */ /* 0x000e620000000800 */
[----:B------:R-:W-:Y:S02]  /*2ae0*/  FMNMX.FTZ R8, R69, R8, !PT ;  /* 0x0000000845087209 */ /* 0x000fe40007810000 */
[----:B---3--:R-:W-:Y:S02]  /*2af0*/  F2FP.F16.F32.PACK_AB R155, R24, R81 ;  /* 0x00000051189b723e */ /* 0x008fe400000000ff */
[----:B----4-:R-:W-:Y:S01]  /*2b00*/  F2FP.F16.F32.PACK_AB R149, R26, R85 ;  /* 0x000000551a95723e */ /* 0x010fe200000000ff */
[----:B------:R-:W2:Y:S02]  /*2b10*/  SHFL.BFLY PT, R75, R8, 0x2, 0x1f ;  /* 0x0c401f00084b7f89 */ /* 0x000ea400000e0000 */
[----:B------:R-:W-:Y:S08]  /*2b20*/  MUFU.EX2 R93, R93 ;  /* 0x0000005d005d7308 */ /* 0x000ff00000000800 */
[----:B------:R3:W4:Y:S01]  /*2b30*/  MUFU.EX2 R30, R51 ;  /* 0x00000033001e7308 */ /* 0x0007220000000800 */
[----:B-1----:R-:W-:-:S07]  /*2b40*/  F2FP.F16.F32.PACK_AB R151, R28, R89 ;  /* 0x000000591c97723e */ /* 0x002fce00000000ff */
[----:B------:R-:W-:Y:S01]  /*2b50*/  MUFU.EX2 R95, R95 ;  /* 0x0000005f005f7308 */ /* 0x000fe20000000800 */
[----:B---3--:R-:W-:Y:S02]  /*2b60*/  CS2R R50, SRZ ;  /* 0x0000000000327805 */ /* 0x008fe4000001ff00 */
[----:B--2---:R-:W-:-:S05]  /*2b70*/  FMNMX.FTZ R75, R8, R75, !PT ;  /* 0x0000004b084b7209 */ /* 0x004fca0007810000 */
[----:B------:R1:W2:Y:S01]  /*2b80*/  MUFU.EX2 R32, R55 ;  /* 0x0000003700207308 */ /* 0x0002a20000000800 */
[----:B----4-:R-:W-:Y:S01]  /*2b90*/  F2FP.F16.F32.PACK_AB R145, R30, R93 ;  /* 0x0000005d1e91723e */ /* 0x010fe200000000ff */
[----:B------:R-:W3:Y:S06]  /*2ba0*/  SHFL.BFLY PT, R4, R75, 0x1, 0x1f ;  /* 0x0c201f004b047f89 */ /* 0x000eec00000e0000 */
[----:B------:R-:W-:Y:S01]  /*2bb0*/  MUFU.EX2 R97, R97 ;  /* 0x0000006100617308 */ /* 0x000fe20000000800 */
[----:B-1----:R-:W-:-:S07]  /*2bc0*/  CS2R R54, SRZ ;  /* 0x0000000000367805 */ /* 0x002fce000001ff00 */
[----:B------:R1:W4:Y:S01]  /*2bd0*/  MUFU.EX2 R34, R59 ;  /* 0x0000003b00227308 */ /* 0x0003220000000800 */
[----:B--2---:R-:W-:-:S07]  /*2be0*/  F2FP.F16.F32.PACK_AB R147, R32, R95 ;  /* 0x0000005f2093723e */ /* 0x004fce00000000ff */
[----:B------:R-:W-:Y:S01]  /*2bf0*/  MUFU.EX2 R99, R99 ;  /* 0x0000006300637308 */ /* 0x000fe20000000800 */
[----:B-1----:R-:W-:Y:S02]  /*2c00*/  CS2R R58, SRZ ;  /* 0x00000000003a7805 */ /* 0x002fe4000001ff00 */
[----:B---3--:R-:W-:Y:S02]  /*2c10*/  FMNMX.FTZ R4, R75, R4, !PT ;  /* 0x000000044b047209 */ /* 0x008fe40007810000 */
[----:B------:R-:W-:Y:S02]  /*2c20*/  CS2R R74, SRZ ;  /* 0x00000000004a7805 */ /* 0x000fe4000001ff00 */
[C---:B------:R-:W-:Y:S01]  /*2c30*/  FSETP.NEU.FTZ.AND P1, PT, R4.reuse, -INF , PT ;  /* 0xff8000000400780b */ /* 0x040fe20003f3d000 */
[----:B------:R-:W-:Y:S01]  /*2c40*/  FMUL.FTZ R8, R4, R2 ;  /* 0x0000000204087220 */ /* 0x000fe20000410000 */
[----:B------:R-:W1:Y:S01]  /*2c50*/  MUFU.EX2 R36, R63 ;  /* 0x0000003f00247308 */ /* 0x000e620000000800 */
[----:B----4-:R-:W-:-:S03]  /*2c60*/  F2FP.F16.F32.PACK_AB R141, R34, R97 ;  /* 0x00000061228d723e */ /* 0x010fc600000000ff */
[----:B------:R-:W-:-:S04]  /*2c70*/  FSEL R8, R8, RZ, P1 ;  /* 0x000000ff08087208 */ /* 0x000fc80000800000 */
        /* <DEDUP_REMOVED lines=17> */
[----:B--2---:R-:W2:Y:S01]  /*2d90*/  @P4 LDC R29, c[0x0][0x44c] ;  /* 0x00011300ff1d4b82 */ /* 0x004ea20000000800 */
[-CC-:B------:R-:W-:Y:S01]  /*2da0*/  FFMA.FTZ R31, R31, R2.reuse, -R8.reuse ;  /* 0x000000021f1f7223 */ /* 0x180fe20000010808 */
[-CC-:B------:R-:W-:Y:S01]  /*2db0*/  FFMA.FTZ R53, R53, R2.reuse, -R8.reuse ;  /* 0x0000000235357223 */ /* 0x180fe20000010808 */
[-CC-:B------:R-:W-:Y:S01]  /*2dc0*/  FFMA.FTZ R35, R35, R2.reuse, -R8.reuse ;  /* 0x0000000223237223 */ /* 0x180fe20000010808 */
[-CC-:B------:R-:W-:Y:S01]  /*2dd0*/  FFMA.FTZ R57, R57, R2.reuse, -R8.reuse ;  /* 0x0000000239397223 */ /* 0x180fe20000010808 */
[-CC-:B------:R-:W-:Y:S01]  /*2de0*/  FFMA.FTZ R39, R39, R2.reuse, -R8.reuse ;  /* 0x0000000227277223 */ /* 0x180fe20000010808 */
[-CC-:B------:R-:W-:Y:S01]  /*2df0*/  FFMA.FTZ R61, R61, R2.reuse, -R8.reuse ;  /* 0x000000023d3d7223 */ /* 0x180fe20000010808 */
[----:B------:R3:W4:Y:S01]  /*2e00*/  MUFU.EX2 R156, R25 ;  /* 0x00000019009c7308 */ /* 0x0007220000000800 */
[-CC-:B------:R-:W-:Y:S01]  /*2e10*/  FFMA.FTZ R43, R43, R2.reuse, -R8.reuse ;  /* 0x000000022b2b7223 */ /* 0x180fe20000010808 */
[-CC-:B------:R-:W-:Y:S01]  /*2e20*/  FFMA.FTZ R65, R65, R2.reuse, -R8.reuse ;  /* 0x0000000241417223 */ /* 0x180fe20000010808 */
[-CC-:B------:R-:W-:Y:S01]  /*2e30*/  FFMA.FTZ R47, R47, R2.reuse, -R8.reuse ;  /* 0x000000022f2f7223 */ /* 0x180fe20000010808 */
[----:B------:R-:W-:Y:S01]  /*2e40*/  FFMA.FTZ R8, R69, R2, -R8 ;  /* 0x0000000245087223 */ /* 0x000fe20000010808 */
[----:B-1----:R-:W-:-:S02]  /*2e50*/  F2FP.F16.F32.PACK_AB R143, R36, R99 ;  /* 0x00000063248f723e */ /* 0x002fc400000000ff */
[----:B------:R-:W-:Y:S02]  /*2e60*/  CS2R R68, SRZ ;  /* 0x0000000000447805 */ /* 0x000fe4000001ff00 */
[----:B------:R-:W-:Y:S01]  /*2e70*/  CS2R R62, SRZ ;  /* 0x00000000003e7805 */ /* 0x000fe2000001ff00 */
[----:B------:R-:W1:Y:S01]  /*2e80*/  MUFU.EX2 R9, R9 ;  /* 0x0000000900097308 */ /* 0x000e620000000800 */
[----:B---3--:R-:W-:-:S07]  /*2e90*/  IMAD.MOV.U32 R25, RZ, RZ, R16 ;  /* 0x000000ffff197224 */ /* 0x008fce00078e0010 */
[----:B------:R-:W3:Y:S01]  /*2ea0*/  MUFU.EX2 R11, R11 ;  /* 0x0000000b000b7308 */ /* 0x000ee20000000800 */
[----:B--2---:R-:W-:-:S04]  /*2eb0*/  @P4 IMAD.HI.U32 R29, R16, R29, RZ ;  /* 0x0000001d101d4227 */ /* 0x004fc800078e00ff */
[----:B----4-:R-:W-:Y:S01]  /*2ec0*/  FADD.FTZ R0, R5, R156 ;  /* 0x0000009c05007221 */ /* 0x010fe20000010000 */
[----:B------:R-:W-:Y:S02]  /*2ed0*/  F2FP.F16.F32.PACK_AB R156, R156, R5 ;  /* 0x000000059c9c723e */ /* 0x000fe400000000ff */
[----:B0-----:R-:W-:Y:S01]  /*2ee0*/  @P4 SHF.R.U32.HI R25, RZ, R40, R29 ;  /* 0x00000028ff194219 */ /* 0x001fe2000001161d */
[----:B------:R-:W-:Y:S01]  /*2ef0*/  FADD.FTZ R40, R157, R12 ;  /* 0x0000000c9d287221 */ /* 0x000fe20000010000 */
[----:B------:R0:W2:Y:S01]  /*2f00*/  MUFU.EX2 R152, R33 ;  /* 0x0000002100987308 */ /* 0x0000a20000000800 */
[----:B------:R-:W-:Y:S02]  /*2f10*/  F2FP.F16.F32.PACK_AB R157, R12, R157 ;  /* 0x0000009d0c9d723e */ /* 0x000fe400000000ff */
[----:B------:R-:W-:Y:S01]  /*2f20*/  IADD3 R25, R25, R170, -R171 ;  /* 0x000000aa19197210 */ /* 0x000fe20007ffe8ab */
[----:B------:R-:W-:Y:S01]  /*2f30*/  FADD.FTZ R29, R159, R40 ;  /* 0x000000289f1d7221 */ /* 0x000fe20000010000 */
[----:B------:R-:W-:-:S03]  /*2f40*/  F2FP.F16.F32.PACK_AB R159, R14, R159 ;  /* 0x0000009f0e9f723e */ /* 0x000fc600000000ff */
[----:B------:R-:W4:Y:S01]  /*2f50*/  MUFU.EX2 R13, R13 ;  /* 0x0000000d000d7308 */ /* 0x000f220000000800 */
[----:B0-----:R-:W-:-:S04]  /*2f60*/  IMAD.HI R33, R25, 0x2aaaaaab, RZ ;  /* 0x2aaaaaab19217827 */ /* 0x001fc800078e02ff */
[----:B-1----:R-:W-:Y:S01]  /*2f70*/  FADD.FTZ R25, R9, R0 ;  /* 0x0000000009197221 */ /* 0x002fe20000010000 */
[----:B------:R-:W-:-:S03]  /*2f80*/  FADD.FTZ R40, R14, R29 ;  /* 0x0000001d0e287221 */ /* 0x000fc60000010000 */
[C---:B------:R-:W-:Y:S01]  /*2f90*/  FADD.FTZ R0, R158.reuse, R25 ;  /* 0x000000199e007221 */ /* 0x040fe20000010000 */
[----:B------:R-:W-:Y:S01]  /*2fa0*/  FADD.FTZ R29, R77, R40 ;  /* 0x000000284d1d7221 */ /* 0x000fe20000010000 */
[----:B------:R-:W0:Y:S01]  /*2fb0*/  MUFU.EX2 R154, R37 ;  /* 0x00000025009a7308 */ /* 0x000e220000000800 */
[----:B------:R-:W-:Y:S01]  /*2fc0*/  F2FP.F16.F32.PACK_AB R158, R158, R9 ;  /* 0x000000099e9e723e */ /* 0x000fe200000000ff */
[----:B---3--:R-:W-:Y:S01]  /*2fd0*/  FADD.FTZ R25, R11, R0 ;  /* 0x000000000b197221 */ /* 0x008fe20000010000 */
[----:B------:R-:W-:Y:S01]  /*2fe0*/  FADD.FTZ R40, R20, R29 ;  /* 0x0000001d14287221 */ /* 0x000fe20000010000 */
[----:B------:R-:W-:Y:S02]  /*2ff0*/  SHF.R.U32.HI R42, RZ, 0x1f, R33 ;  /* 0x0000001fff2a7819 */ /* 0x000fe40000011621 */
[----:B------:R-:W-:Y:S01]  /*3000*/  CS2R R76, SRZ ;  /* 0x00000000004c7805 */ /* 0x000fe2000001ff00 */
[----:B--2---:R-:W-:Y:S01]  /*3010*/  FADD.FTZ R0, R152, R25 ;  /* 0x0000001998007221 */ /* 0x004fe20000010000 */
[----:B------:R-:W-:Y:S01]  /*3020*/  FADD.FTZ R29, R81, R40 ;  /* 0x00000028511d7221 */ /* 0x000fe20000010000 */
[----:B------:R-:W1:Y:S01]  /*3030*/  MUFU.EX2 R15, R15 ;  /* 0x0000000f000f7308 */ /* 0x000e620000000800 */
[----:B------:R-:W-:Y:S01]  /*3040*/  LEA.HI.SX32 R88, R33, R42, 0x1c ;  /* 0x0000002a21587211 */ /* 0x000fe200078fe2ff */
[----:B----4-:R-:W-:Y:S01]  /*3050*/  FADD.FTZ R25, R13, R0 ;  /* 0x000000000d197221 */ /* 0x010fe20000010000 */
[----:B------:R-:W-:Y:S01]  /*3060*/  FADD.FTZ R40, R24, R29 ;  /* 0x0000001d18287221 */ /* 0x000fe20000010000 */
[----:B------:R-:W-:-:S02]  /*3070*/  F2FP.F16.F32.PACK_AB R152, R152, R11 ;  /* 0x0000000b9898723e */ /* 0x000fc400000000ff */
[----:B------:R-:W-:Y:S01]  /*3080*/  CS2R R80, SRZ ;  /* 0x0000000000507805 */ /* 0x000fe2000001ff00 */
[----:B------:R-:W-:Y:S01]  /*3090*/  FADD.FTZ R29, R85, R40 ;  /* 0x00000028551d7221 */ /* 0x000fe20000010000 */
[----:B------:R2:W3:Y:S01]  /*30a0*/  MUFU.EX2 R148, R41 ;  /* 0x0000002900947308 */ /* 0x0004e20000000800 */
[C---:B0-----:R-:W-:Y:S01]  /*30b0*/  FADD.FTZ R0, R154.reuse, R25 ;  /* 0x000000199a007221 */ /* 0x041fe20000010000 */
[----:B------:R-:W-:Y:S01]  /*30c0*/  F2FP.F16.F32.PACK_AB R154, R154, R13 ;  /* 0x0000000d9a9a723e */ /* 0x000fe200000000ff */
[----:B------:R-:W-:Y:S01]  /*30d0*/  FADD.FTZ R40, R26, R29 ;  /* 0x0000001d1a287221 */ /* 0x000fe20000010000 */
[----:B------:R-:W-:Y:S02]  /*30e0*/  VIMNMX R13, RZ, R88, !PT ;  /* 0x00000058ff0d7248 */ /* 0x000fe40007fe0100 */
[----:B------:R-:W-:Y:S01]  /*30f0*/  CS2R R84, SRZ ;  /* 0x0000000000547805 */ /* 0x000fe2000001ff00 */
[----:B------:R-:W-:Y:S01]  /*3100*/  FADD.FTZ R29, R89, R40 ;  /* 0x00000028591d7221 */ /* 0x000fe20000010000 */
[----:B------:R-:W0:Y:S01]  /*3110*/  MUFU.EX2 R21, R21 ;  /* 0x0000001500157308 */ /* 0x000e220000000800 */
[----:B-1----:R-:W-:Y:S01]  /*3120*/  FADD.FTZ R25, R15, R0 ;  /* 0x000000000f197221 */ /* 0x002fe20000010000 */
[----:B--2---:R-:W-:Y:S01]  /*3130*/  CS2R R40, SRZ ;  /* 0x0000000000287805 */ /* 0x004fe2000001ff00 */
[----:B------:R-:W-:-:S04]  /*3140*/  FADD.FTZ R12, R28, R29 ;  /* 0x0000001d1c0c7221 */ /* 0x000fc80000010000 */
        /* <DEDUP_REMOVED lines=8> */
[----:B0-----:R-:W-:Y:S01]  /*31d0*/  FADD.FTZ R25, R21, R0 ;  /* 0x0000000015197221 */ /* 0x001fe20000010000 */
[----:B-1----:R-:W-:Y:S01]  /*31e0*/  CS2R R44, SRZ ;  /* 0x00000000002c7805 */ /* 0x002fe2000001ff00 */
[----:B------:R-:W-:Y:S01]  /*31f0*/  FADD.FTZ R12, R32, R5 ;  /* 0x00000005200c7221 */ /* 0x000fe20000010000 */
[----:B------:R-:W-:-:S03]  /*3200*/  CS2R R32, SRZ ;  /* 0x0000000000207805 */ /* 0x000fc6000001ff00 */
[----:B------:R-:W-:Y:S01]  /*3210*/  FADD.FTZ R9, R97, R12 ;  /* 0x0000000c61097221 */ /* 0x000fe20000010000 */
[----:B------:R0:W1:Y:S01]  /*3220*/  MUFU.EX2 R144, R49 ;  /* 0x0000003100907308 */ /* 0x0000620000000800 */
[C---:B--2---:R-:W-:Y:S01]  /*3230*/  FADD.FTZ R0, R150.reuse, R25 ;  /* 0x0000001996007221 */ /* 0x044fe20000010000 */
[----:B------:R-:W-:Y:S01]  /*3240*/  F2FP.F16.F32.PACK_AB R150, R150, R21 ;  /* 0x000000159696723e */ /* 0x000fe200000000ff */
[----:B------:R-:W-:-:S04]  /*3250*/  FADD.FTZ R12, R34, R9 ;  /* 0x00000009220c7221 */ /* 0x000fc80000010000 */
[----:B------:R-:W-:Y:S01]  /*3260*/  FADD.FTZ R9, R99, R12 ;  /* 0x0000000c63097221 */ /* 0x000fe20000010000 */
[----:B------:R-:W2:Y:S01]  /*3270*/  MUFU.EX2 R31, R31 ;  /* 0x0000001f001f7308 */ /* 0x000ea20000000800 */
[----:B---3--:R-:W-:Y:S01]  /*3280*/  FADD.FTZ R25, R27, R0 ;  /* 0x000000001b197221 */ /* 0x008fe20000010000 */
[----:B0-----:R-:W-:Y:S01]  /*3290*/  CS2R R48, SRZ ;  /* 0x0000000000307805 */ /* 0x001fe2000001ff00 */
[----:B------:R-:W-:Y:S01]  /*32a0*/  FADD.FTZ R12, R36, R9 ;  /* 0x00000009240c7221 */ /* 0x000fe20000010000 */
[----:B------:R-:W-:-:S03]  /*32b0*/  CS2R R36, SRZ ;  /* 0x0000000000247805 */ /* 0x000fc6000001ff00 */
[----:B------:R-:W-:Y:S01]  /*32c0*/  FADD.FTZ R9, R101, R12 ;  /* 0x0000000c65097221 */ /* 0x000fe20000010000 */
        /* <DEDUP_REMOVED lines=10> */
[----:B------:R-:W-:Y:S02]  /*3370*/  CS2R R30, SRZ ;  /* 0x00000000001e7805 */ /* 0x000fe4000001ff00 */
[----:B------:R-:W-:Y:S02]  /*3380*/  CS2R R24, SRZ ;  /* 0x0000000000187805 */ /* 0x000fe4000001ff00 */
        /* <DEDUP_REMOVED lines=12> */
[----:B------:R-:W-:-:S06]  /*3450*/  F2FP.F16.F32.PACK_AB R142, R142, R39 ;  /* 0x000000278e8e723e */ /* 0x000fcc00000000ff */
[----:B------:R1:W4:Y:S01]  /*3460*/  MUFU.EX2 R38, R67 ;  /* 0x0000004300267308 */ /* 0x0003220000000800 */
[----:B--2---:R-:W-:Y:S01]  /*3470*/  FADD.FTZ R5, R43, R0 ;  /* 0x000000002b057221 */ /* 0x004fe20000010000 */
[----:B0-----:R-:W-:-:S06]  /*3480*/  CS2R R64, SRZ ;  /* 0x0000000000407805 */ /* 0x001fcc000001ff00 */
[----:B------:R-:W0:Y:S01]  /*3490*/  MUFU.EX2 R47, R47 ;  /* 0x0000002f002f7308 */ /* 0x000e220000000800 */
[C---:B---3--:R-:W-:Y:S01]  /*34a0*/  FADD.FTZ R0, R136.reuse, R5 ;  /* 0x0000000588007221 */ /* 0x048fe20000010000 */
[----:B------:R-:W-:Y:S02]  /*34b0*/  F2FP.F16.F32.PACK_AB R136, R136, R43 ;  /* 0x0000002b8888723e */ /* 0x000fe400000000ff */
[----:B-1----:R-:W-:Y:S02]  /*34c0*/  CS2R R66, SRZ ;  /* 0x0000000000427805 */ /* 0x002fe4000001ff00 */
[----:B------:R-:W-:Y:S02]  /*34d0*/  CS2R R42, SRZ ;  /* 0x00000000002a7805 */ /* 0x000fe4000001ff00 */
[----:B------:R-:W1:Y:S01]  /*34e0*/  MUFU.EX2 R103, R103 ;  /* 0x0000006700677308 */ /* 0x000e620000000800 */
[----:B----4-:R-:W-:-:S07]  /*34f0*/  F2FP.F16.F32.PACK_AB R137, R38, R101 ;  /* 0x000000652689723e */ /* 0x010fce00000000ff */
[----:B------:R2:W3:Y:S01]  /*3500*/  MUFU.EX2 R138, R8 ;  /* 0x00000008008a7308 */ /* 0x0004e20000000800 */
[----:B0-----:R-:W-:Y:S01]  /*3510*/  FADD.FTZ R5, R47, R0 ;  /* 0x000000002f057221 */ /* 0x001fe20000010000 */
[----:B------:R-:W-:-:S06]  /*3520*/  IMAD.MOV.U32 R0, RZ, RZ, 0x3f800000 ;  /* 0x3f800000ff007424 */ /* 0x000fcc00078e00ff */
[----:B------:R-:W0:Y:S01]  /*3530*/  MUFU.EX2 R10, R10 ;  /* 0x0000000a000a7308 */ /* 0x000e220000000800 */
[----:B--2---:R-:W-:Y:S01]  /*3540*/  FADD.FTZ R8, R38, R9 ;  /* 0x0000000926087221 */ /* 0x004fe20000010000 */
[----:B------:R-:W-:-:S03]  /*3550*/  CS2R R38, SRZ ;  /* 0x0000000000267805 */ /* 0x000fc6000001ff00 */
[----:B-1----:R-:W-:Y:S01]  /*3560*/  FADD.FTZ R9, R103, R8 ;  /* 0x0000000867097221 */ /* 0x002fe20000010000 */
[C---:B---3--:R-:W-:Y:S01]  /*3570*/  FADD.FTZ R8, R138.reuse, R5 ;  /* 0x000000058a087221 */ /* 0x048fe20000010000 */
[----:B------:R-:W-:Y:S02]  /*3580*/  F2FP.F16.F32.PACK_AB R138, R138, R47 ;  /* 0x0000002f8a8a723e */ /* 0x000fe400000000ff */
[----:B------:R-:W-:Y:S01]  /*3590*/  CS2R R46, SRZ ;  /* 0x00000000002e7805 */ /* 0x000fe2000001ff00 */
[C---:B0-----:R-:W-:Y:S01]  /*35a0*/  FADD.FTZ R5, R10.reuse, R9 ;  /* 0x000000090a057221 */ /* 0x041fe20000010000 */
[----:B------:R-:W-:Y:S01]  /*35b0*/  F2FP.F16.F32.PACK_AB R139, R10, R103 ;  /* 0x000000670a8b723e */ /* 0x000fe200000000ff */
[----:B------:R-:W-:Y:S01]  /*35c0*/  IMAD.MOV.U32 R9, RZ, RZ, 0x3f800000 ;  /* 0x3f800000ff097424 */ /* 0x000fe200078e00ff */
[----:B------:R-:W-:Y:S02]  /*35d0*/  IADD3 R10, R73, -0x2, RZ ;  /* 0xfffffffe490a7810 */ /* 0x000fe40007ffe0ff */
[----:B------:R-:W-:-:S02]  /*35e0*/  CS2R R72, SRZ ;  /* 0x0000000000487805 */ /* 0x000fc4000001ff00 */
[----:B------:R-:W-:-:S13]  /*35f0*/  ISETP.GE.AND P1, PT, R10, R13, PT ;  /* 0x0000000d0a00720c */ /* 0x000fda0003f26270 */
[----:B------:R-:W-:Y:S05]  /*3600*/  @!P1 BRA `(.L_x_2425) ;  /* 0x0000002000dc9947 */ /* 0x000fea0003800000 */
[----:B------:R-:W-:Y:S01]  /*3610*/  IMAD.MOV.U32 R12, RZ, RZ, R3 ;  /* 0x000000ffff0c7224 */ /* 0x000fe200078e0003 */
[----:B------:R-:W-:Y:S01]  /*3620*/  UMOV UR7, UR60 ;  /* 0x0000003c00077c82 */ /* 0x000fe20008000000 */
[----:B------:R-:W-:Y:S01]  /*3630*/  IMAD.MOV.U32 R11, RZ, RZ, R4 ;  /* 0x000000ffff0b7224 */ /* 0x000fe200078e0004 */
[----:B------:R-:W-:Y:S01]  /*3640*/  UMOV UR4, UR38 ;  /* 0x0000002600047c82 */ /* 0x000fe20008000000 */
[----:B------:R-:W-:Y:S02]  /*3650*/  IMAD.MOV.U32 R0, RZ, RZ, 0x3f800000 ;  /* 0x3f800000ff007424 */ /* 0x000fe400078e00ff */
[----:B------:R-:W-:-:S07]  /*3660*/  IMAD.MOV.U32 R87, RZ, RZ, RZ ;  /* 0x000000ffff577224 */ /* 0x000fce00078e00ff */
.L_x_2436:
[----:B------:R-:W-:-:S04]  /*3670*/  UISETP.NE.AND UP0, UPT, UR4, 0x1, UPT ;  /* 0x000000010400788c */ /* 0x000fc8000bf05270 */
[----:B------:R-:W-:-:S04]  /*3680*/  USEL UR60, URZ, 0x1, UP0 ;  /* 0x000000013f3c7887 */ /* 0x000fc80008000000 */
[----:B------:R-:W-:Y:S01]  /*3690*/  ULOP3.LUT UR60, UR7, UR60, URZ, 0x3c, !UPT ;  /* 0x0000003c073c7292 */ /* 0x000fe2000f8e3c3f */
[----:B------:R-:W-:Y:S11]  /*36a0*/  @!P0 BRA `(.L_x_2426) ;  /* 0x0000000000048947 */ /* 0x000ff60003800000 */
[----:B------:R-:W-:Y:S01]  /*36b0*/  BPT.TRAP 0x1 ;  /* 0x000000040000795c */ /* 0x000fe20000300000 */
.L_x_2426:
        /* <DEDUP_REMOVED lines=9> */
.L_x_2427:
[----:B-1----:R-:W-:Y:S05]  /*3750*/  @P1 BRA `(.L_x_2428) ;  /* 0x0000000000081947 */ /* 0x002fea0003800000 */
[----:B------:R-:W1:Y:S02]  /*3760*/  SYNCS.PHASECHK.TRANS64.TRYWAIT P1, [UR6+0x2a830], R2 ;  /* 0x02a83002ff0075a7 */ /* 0x000e640008020146 */
[----:B-1----:R-:W-:Y:S05]  /*3770*/  @!P1 BRA `(.L_x_2429) ;  /* 0x000000c400509947 */ /* 0x002fea0003800000 */
.L_x_2428:
        /* <DEDUP_REMOVED lines=131> */
.L_x_2430:
[----:B------:R-:W-:Y:S01]  /*3fb0*/  ULEA UR5, UR4, UR39, 0x3 ;  /* 0x0000002704057291 */ /* 0x000fe2000f8e183f */
[----:B------:R-:W-:-:S05]  /*3fc0*/  IMAD.U32 R0, RZ, RZ, UR7 ;  /* 0x00000007ff007e24 */ /* 0x000fca000f8e00ff */
[----:B------:R-:W-:-:S04]  /*3fd0*/  SHF.L.U32 R0, R0, 0x1f, RZ ;  /* 0x0000001f00007819 */ /* 0x000fc800000006ff */
[----:B------:R2:W3:Y:S01]  /*3fe0*/  SYNCS.PHASECHK.TRANS64.TRYWAIT P1, [UR5+0x2a850], R0 ;  /* 0x02a85000ff0075a7 */ /* 0x0004e20008020145 */
[----:B------:R-:W-:Y:S05]  /*3ff0*/  @!P0 BRA `(.L_x_2431) ;  /* 0x0000000000048947 */ /* 0x000fea0003800000 */
[----:B------:R-:W-:Y:S01]  /*4000*/  BPT.TRAP 0x1 ;  /* 0x000000040000795c */ /* 0x000fe20000300000 */
.L_x_2431:
[----:B---3--:R-:W-:Y:S05]  /*4010*/  @P1 BRA `(.L_x_2432) ;  /* 0x0000000000081947 */ /* 0x008fea0003800000 */
[----:B------:R-:W3:Y:S02]  /*4020*/  SYNCS.PHASECHK.TRANS64.TRYWAIT P1, [UR5+0x2a850], R0 ;  /* 0x02a85000ff0075a7 */ /* 0x000ee40008020145 */
[----:B---3--:R-:W-:Y:S05]  /*4030*/  @!P1 BRA `(.L_x_2433) ;  /* 0x000000bc00389947 */ /* 0x008fea0003800000 */
.L_x_2432:
        /* <DEDUP_REMOVED lines=38> */
.L_x_2434:
[----:B------:R-:W-:Y:S01]  /*42a0*/  ISETP.NE.AND P1, PT, R172, 0x1, PT ;  /* 0x00000001ac00780c */ /* 0x000fe20003f25270 */
[----:B------:R-:W3:Y:S01]  /*42b0*/  S2UR UR4, SR_CgaCtaId ;  /* 0x00000000000479c3 */ /* 0x000ee20000008800 */
[----:B-12---:R-:W-:Y:S01]  /*42c0*/  IADD3 R0, R19, R16, RZ ;  /* 0x0000001013007210 */ /* 0x006fe20007ffe0ff */
[----:B------:R-:W-:-:S10]  /*42d0*/  UIADD3 UR6, UR6, 0x2a840, URZ ;  /* 0x0002a84006067890 */ /* 0x000fd4000fffe03f */
[----:B------:R-:W0:Y:S08]  /*42e0*/  @P1 LDC R3, c[0x0][0x44c] ;  /* 0x00011300ff031b82 */ /* 0x000e300000000800 */
[----:B------:R-:W1:Y:S01]  /*42f0*/  @P1 LDC R9, c[0x0][0x450] ;  /* 0x00011400ff091b82 */ /* 0x000e620000000800 */
[----:B---3--:R-:W-:-:S09]  /*4300*/  UPRMT UR6, UR4, 0x654, UR6 ;  /* 0x0000065404067896 */ /* 0x008fd20008000006 */
[----:B------:R-:W-:Y:S01]  /*4310*/  SYNCS.ARRIVE.TRANS64.RED.A1T0 RZ, [UR6], RZ ;  /* 0x000000ffffff79a7 */ /* 0x000fe20008100406 */
[----:B0-----:R-:W-:-:S04]  /*4320*/  @P1 IMAD.HI.U32 R2, R0, R3, RZ ;  /* 0x0000000300021227 */ /* 0x001fc800078e00ff */
[----:B------:R-:W-:Y:S01]  /*4330*/  IMAD.MOV.U32 R3, RZ, RZ, -0x60 ;  /* 0xffffffa0ff037424 */ /* 0x000fe200078e00ff */
[----:B-1----:R-:W-:-:S03]  /*4340*/  @P1 SHF.R.U32.HI R0, RZ, R9, R2 ;  /* 0x00000009ff001219 */ /* 0x002fc60000011602 */
[----:B------:R-:W-:Y:S02]  /*4350*/  IMAD R3, R10, R3, 0x1 ;  /* 0x000000010a037424 */ /* 0x000fe400078e0203 */
[----:B------:R-:W0:Y:S02]  /*4360*/  SHFL.IDX PT, R9, R0, RZ, 0x1c1f ;  /* 0x001c1fff00097589 */ /* 0x000e2400000e0000 */
[----:B------:R-:W-:Y:S02]  /*4370*/  IMAD R3, R18, -0x2, R3 ;  /* 0xfffffffe12037824 */ /* 0x000fe400078e0203 */
[----:B------:R-:W1:Y:S03]  /*4380*/  SHFL.IDX PT, R143, R0, 0x1, 0x1c1f ;  /* 0x003c1f00008f7f89 */ /* 0x000e6600000e0000 */
[----:B------:R-:W-:-:S05]  /*4390*/  IADD3 R4, -R171, R3, R170 ;  /* 0x00000003ab047210 */ /* 0x000fca0007ffe1aa */
[----:B0-----:R-:W-:-:S05]  /*43a0*/  IMAD.IADD R2, R4, 0x1, R9 ;  /* 0x0000000104027824 */ /* 0x001fca00078e0209 */
[C---:B------:R-:W-:Y:S02]  /*43b0*/  ISETP.GT.AND P1, PT, R2.reuse, RZ, PT ;  /* 0x000000ff0200720c */ /* 0x040fe40003f24270 */
[----:B------:R-:W-:Y:S02]  /*43c0*/  ISETP.GT.AND P2, PT, R2, 0x1, PT ;  /* 0x000000010200780c */ /* 0x000fe40003f44270 */
[----:B------:R-:W-:Y:S02]  /*43d0*/  FSEL R151, R88, -INF , P1 ;  /* 0xff80000058977808 */ /* 0x000fe40000800000 */
        /* <DEDUP_REMOVED lines=69> */
[----:B------:R-:W-:Y:S01]  /*4830*/  FMNMX.FTZ R20, R133, R14, !PT ;  /* 0x0000000e85147209 */ /* 0x000fe20007810000 */
[----:B-1----:R-:W-:-:S04]  /*4840*/  IMAD.IADD R14, R4, 0x1, R143 ;  /* 0x00000001040e7824 */ /* 0x002fc800078e028f */
        /* <DEDUP_REMOVED lines=240> */
.L_x_2435:
        /* <DEDUP_REMOVED lines=35> */
.L_x_2425:
[----:B------:R-:W-:-:S13]  /*5980*/  ISETP.GE.AND P1, PT, R10, RZ, PT ;  /* 0x000000ff0a00720c */ /* 0x000fda0003f26270 */
[----:B------:R-:W-:Y:S05]  /*5990*/  @!P1 BRA `(.L_x_2437) ;  /* 0x0000001c00189947 */ /* 0x000fea0003800000 */
[----:B------:R-:W-:Y:S01]  /*59a0*/  IMAD.MOV.U32 R11, RZ, RZ, R3 ;  /* 0x000000ffff0b7224 */ /* 0x000fe200078e0003 */
[----:B------:R-:W-:Y:S01]  /*59b0*/  UMOV UR6, UR60 ;  /* 0x0000003c00067c82 */ /* 0x000fe20008000000 */
[----:B------:R-:W-:Y:S01]  /*59c0*/  IMAD.MOV.U32 R13, RZ, RZ, R4 ;  /* 0x000000ffff0d7224 */ /* 0x000fe200078e0004 */
[----:B------:R-:W-:-:S06]  /*59d0*/  UMOV UR4, UR38 ;  /* 0x0000002600047c82 */ /* 0x000fcc0008000000 */
.L_x_2448:
        /* <DEDUP_REMOVED lines=8> */
.L_x_2438:
[----:B------:R-:W-:Y:S01]  /*5a60*/  ULEA UR5, UR38, UR39, 0x3 ;  /* 0x0000002726057291 */ /* 0x000fe2000f8e183f */
[----:B------:R-:W-:-:S04]  /*5a70*/  MOV R2, UR60 ;  /* 0x0000003c00027c02 */ /* 0x000fc80008000f00 */
[----:B------:R-:W-:-:S04]  /*5a80*/  SHF.L.U32 R2, R2, 0x1f, RZ ;  /* 0x0000001f02027819 */ /* 0x000fc800000006ff */
[----:B------:R0:W1:Y:S01]  /*5a90*/  SYNCS.PHASECHK.TRANS64.TRYWAIT P1, [UR5+0x2a830], R2 ;  /* 0x02a83002ff0075a7 */ /* 0x0000620008020145 */
[----:B------:R-:W-:Y:S05]  /*5aa0*/  @!P0 BRA `(.L_x_2439) ;  /* 0x0000000000048947 */ /* 0x000fea0003800000 */
[----:B------:R-:W-:Y:S01]  /*5ab0*/  BPT.TRAP 0x1 ;  /* 0x000000040000795c */ /* 0x000fe20000300000 */
.L_x_2439:
[----:B-1----:R-:W-:Y:S05]  /*5ac0*/  @P1 BRA `(.L_x_2440) ;  /* 0x0000000000081947 */ /* 0x002fea0003800000 */
[----:B------:R-:W1:Y:S02]  /*5ad0*/  SYNCS.PHASECHK.TRANS64.TRYWAIT P1, [UR5+0x2a830], R2 ;  /* 0x02a83002ff0075a7 */ /* 0x000e640008020145 */
[----:B-1----:R-:W-:Y:S05]  /*5ae0*/  @!P1 BRA `(.L_x_2441) ;  /* 0x000000a000a49947 */ /* 0x002fea0003800000 */
.L_x_2440:
        /* <DEDUP_REMOVED lines=131> */
.L_x_2442:
[----:B------:R-:W-:Y:S01]  /*6320*/  ULEA UR5, UR4, UR39, 0x3 ;  /* 0x0000002704057291 */ /* 0x000fe2000f8e183f */
[----:B------:R-:W-:-:S05]  /*6330*/  IMAD.U32 R0, RZ, RZ, UR6 ;  /* 0x00000006ff007e24 */ /* 0x000fca000f8e00ff */
[----:B------:R-:W-:-:S04]  /*6340*/  SHF.L.U32 R0, R0, 0x1f, RZ ;  /* 0x0000001f00007819 */ /* 0x000fc800000006ff */
[----:B------:R2:W3:Y:S01]  /*6350*/  SYNCS.PHASECHK.TRANS64.TRYWAIT P1, [UR5+0x2a850], R0 ;  /* 0x02a85000ff0075a7 */ /* 0x0004e20008020145 */
[----:B------:R-:W-:Y:S05]  /*6360*/  @!P0 BRA `(.L_x_2443) ;  /* 0x0000000000048947 */ /* 0x000fea0003800000 */
[----:B------:R-:W-:Y:S01]  /*6370*/  BPT.TRAP 0x1 ;  /* 0x000000040000795c */ /* 0x000fe20000300000 */
.L_x_2443:
[----:B---3--:R-:W-:Y:S05]  /*6380*/  @P1 BRA `(.L_x_2444) ;  /* 0x0000000000081947 */ /* 0x008fea0003800000 */
[----:B------:R-:W3:Y:S02]  /*6390*/  SYNCS.PHASECHK.TRANS64.TRYWAIT P1, [UR5+0x2a850], R0 ;  /* 0x02a85000ff0075a7 */ /* 0x000ee40008020145 */
[----:B---3--:R-:W-:Y:S05]  /*63a0*/  @!P1 BRA `(.L_x_2445) ;  /* 0x00000098008c9947 */ /* 0x008fea0003800000 */
.L_x_2444:
        /* <DEDUP_REMOVED lines=42> */
.L_x_2446:
        /* <DEDUP_REMOVED lines=216> */
.L_x_2447:
        /* <DEDUP_REMOVED lines=35> */
.L_x_2437:
        /* <DEDUP_REMOVED lines=67> */
.L_x_2449:
[----:B------:R-:W-:Y:S01]  /*7a30*/  ULEA UR5, UR38, UR39, 0x3 ;  /* 0x0000002726057291 */ /* 0x000fe2000f8e183f */
[----:B------:R-:W-:-:S05]  /*7a40*/  IMAD.U32 R0, RZ, RZ, UR60 ;  /* 0x0000003cff007e24 */ /* 0x000fca000f8e00ff */
[----:B------:R-:W-:-:S04]  /*7a50*/  SHF.L.U32 R0, R0, 0x1f, RZ ;  /* 0x0000001f00007819 */ /* 0x000fc800000006ff */
[----:B------:R0:W1:Y:S01]  /*7a60*/  SYNCS.PHASECHK.TRANS64.TRYWAIT P1, [UR5+0x2a850], R0 ;  /* 0x02a85000ff0075a7 */ /* 0x0000620008020145 */
[----:B------:R-:W-:Y:S05]  /*7a70*/  @!P0 BRA `(.L_x_2450) ;  /* 0x0000000000048947 */ /* 0x000fea0003800000 */
[----:B------:R-:W-:Y:S01]  /*7a80*/  BPT.TRAP 0x1 ;  /* 0x000000040000795c */ /* 0x000fe20000300000 */
.L_x_2450:
[----:B-1----:R-:W-:Y:S05]  /*7a90*/  @P1 BRA `(.L_x_2451) ;  /* 0x0000000000081947 */ /* 0x002fea0003800000 */
[----:B------:R-:W1:Y:S02]  /*7aa0*/  SYNCS.PHASECHK.TRANS64.TRYWAIT P1, [UR5+0x2a850], R0 ;  /* 0x02a85000ff0075a7 */ /* 0x000e640008020145 */
[----:B-1----:R-:W-:Y:S05]  /*7ab0*/  @!P1 BRA `(.L_x_2452) ;  /* 0x0000008000e09947 */ /* 0x002fea0003800000 */
.L_x_2451:
        /* <DEDUP_REMOVED lines=20> */
[----:B------:R-:W-:Y:S01]  /*7c00*/  MOV R0, 0xff800000 ;  /* 0xff80000000007802 */ /* 0x000fe20000000f00 */
[----:B-1----:R-:W-:-:S03]  /*7c10*/  FADD.FTZ R12, R6, R9 ;  /* 0x00000009060c7221 */ /* 0x002fc60000010000 */
[----:B------:R-:W-:Y:S01]  /*7c20*/  FSETP.NE.FTZ.AND P1, PT, R11, RZ, PT ;  /* 0x000000ff0b00720b */ /* 0x000fe20003f35000 */
[----:B------:R-:W-:Y:S01]  /*7c30*/  IMAD.MOV.U32 R9, RZ, RZ, RZ ;  /* 0x000000ffff097224 */ /* 0x000fe200078e00ff */
        /* <DEDUP_REMOVED lines=38> */
.L_x_2453:
[----:B------:R-:W0:Y:S01]  /*7ea0*/  S2UR UR6, SR_CgaCtaId ;  /* 0x00000000000679c3 */ /* 0x000e220000008800 */
[----:B------:R-:W-:Y:S01]  /*7eb0*/  UIADD3 UR4, UR5, 0x2a860, URZ ;  /* 0x0002a86005047890 */ /* 0x000fe2000fffe03f */
[-C--:B------:R-:W-:Y:S01]  /*7ec0*/  FMUL.FTZ R89, R40, R5.reuse ;  /* 0x0000000528597220 */ /* 0x080fe20000410000 */
[----:B------:R-:W-:Y:S01]  /*7ed0*/  UIADD3 UR38, UR38, 0x1, URZ ;  /* 0x0000000126267890 */ /* 0x000fe2000fffe03f */
[-C--:B------:R-:W-:Y:S01]  /*7ee0*/  FMUL.FTZ R93, R32, R5.reuse ;  /* 0x00000005205d7220 */ /* 0x080fe20000410000 */
[-C--:B------:R-:W-:Y:S01]  /*7ef0*/  FMUL.FTZ R90, R33, R5.reuse ;  /* 0x00000005215a7220 */ /* 0x080fe20000410000 */
[-C--:B------:R-:W-:Y:S01]  /*7f00*/  FMUL.FTZ R91, R36, R5.reuse ;  /* 0x00000005245b7220 */ /* 0x080fe20000410000 */
[----:B------:R-:W-:Y:S01]  /*7f10*/  UISETP.NE.AND UP0, UPT, UR38, 0x2, UPT ;  /* 0x000000022600788c */ /* 0x000fe2000bf05270 */
[-C--:B------:R-:W-:Y:S01]  /*7f20*/  FMUL.FTZ R88, R37, R5.reuse ;  /* 0x0000000525587220 */ /* 0x080fe20000410000 */
[----:B------:R-:W-:Y:S01]  /*7f30*/  FMUL.FTZ R40, R41, R5 ;  /* 0x0000000529287220 */ /* 0x000fe20000410000 */
        /* <DEDUP_REMOVED lines=65> */
.L_x_2417:
        /* <DEDUP_REMOVED lines=19> */
[----:B------:R-:W-:Y:S02]  /*8480*/  MOV R2, R21 ;  /* 0x0000001500027202 */ /* 0x000fe40000000f00 */
[----:B--2---:R-:W-:-:S03]  /*8490*/  MOV R3, R4 ;  /* 0x0000000400037202 */ /* 0x004fc60000000f00 */
[----:B------:R-:W-:-:S03]  /*84a0*/  IMAD.WIDE R4, R168, 0x2, R2 ;  /* 0x00000002a8047825 */ /* 0x000fc600078e0202 */
[C---:B------:R-:W-:Y:S02]  /*84b0*/  IADD3 R71, P6, R4.reuse, 0x20, RZ ;  /* 0x0000002004477810 */ /* 0x040fe40007fde0ff */
[C---:B------:R-:W-:Y:S02]  /*84c0*/  LOP3.LUT R9, R4.reuse, 0x380, RZ, 0xc0, !PT ;  /* 0x0000038004097812 */ /* 0x040fe400078ec0ff */
[----:B------:R-:W-:Y:S01]  /*84d0*/  LOP3.LUT R14, R71, 0x380, RZ, 0xc0, !PT ;  /* 0x00000380470e7812 */ /* 0x000fe200078ec0ff */
[--C-:B------:R-:W-:Y:S01]  /*84e0*/  IMAD.X R29, RZ, RZ, R5.reuse, P6 ;  /* 0x000000ffff1d7224 */ /* 0x100fe200030e0605 */
[----:B------:R-:W-:Y:S02]  /*84f0*/  IADD3 R101, P4, R4, 0x60, RZ ;  /* 0x0000006004657810 */ /* 0x000fe40007f9e0ff */
[----:B------:R-:W-:Y:S02]  /*8500*/  SHF.R.U64 R14, R14, 0x3, RZ ;  /* 0x000000030e0e7819 */ /* 0x000fe400000012ff */
[----:B------:R-:W-:Y:S01]  /*8510*/  SHF.R.U64 R9, R9, 0x3, RZ ;  /* 0x0000000309097819 */ /* 0x000fe200000012ff */
[----:B------:R-:W-:Y:S01]  /*8520*/  IMAD.X R15, RZ, RZ, R5, P4 ;  /* 0x000000ffff0f7224 */ /* 0x000fe200020e0605 */
[----:B------:R-:W-:-:S02]  /*8530*/  LOP3.LUT R28, R14, R71, RZ, 0x3c, !PT ;  /* 0x000000470e1c7212 */ /* 0x000fc400078e3cff */
[----:B-1----:R-:W-:Y:S02]  /*8540*/  LOP3.LUT R44, R101, 0x380, RZ, 0xc0, !PT ;  /* 0x00000380652c7812 */ /* 0x002fe400078ec0ff */
[----:B------:R-:W-:Y:S02]  /*8550*/  MOV R95, R28 ;  /* 0x0000001c005f7202 */ /* 0x000fe40000000f00 */
[----:B------:R-:W1:Y:S08]  /*8560*/  LDC.64 R28, c[0x0][0xc00] ;  /* 0x00030000ff1c7b82 */ /* 0x000e700000000a00 */
[----:B------:R-:W-:Y:S01]  /*8570*/  BAR.SYNC.DEFER_BLOCKING 0x1, 0x100 ;  /* 0x0044000000007b1d */ /* 0x000fe20000010000 */
[----:B------:R-:W-:-:S02]  /*8580*/  IADD3 R73, P5, R4, 0x40, RZ ;  /* 0x0000004004497810 */ /* 0x000fc40007fbe0ff */
        /* <DEDUP_REMOVED lines=11> */
[----:B------:R-:W-:-:S02]  /*8640*/  MOV R96, R4 ;  /* 0x0000000400607202 */ /* 0x000fc40000000f00 */
[----:B------:R-:W-:Y:S02]  /*8650*/  F2FP.F16.F32.PACK_AB R5, R10, R97 ;  /* 0x000000610a05723e */ /* 0x000fe400000000ff */
[----:B------:R-:W-:Y:S02]  /*8660*/  LOP3.LUT R14, R44, R101, RZ, 0x3c, !PT ;  /* 0x000000652c0e7212 */ /* 0x000fe400078e3cff */
[----:B------:R-:W-:Y:S02]  /*8670*/  LOP3.LUT R10, R105, 0x380, RZ, 0xc0, !PT ;  /* 0x00000380690a7812 */ /* 0x000fe400078ec0ff */
[----:B------:R-:W-:Y:S02]  /*8680*/  LOP3.LUT R44, R107, 0x380, RZ, 0xc0, !PT ;  /* 0x000003806b2c7812 */ /* 0x000fe400078ec0ff */
[----:B------:R-:W-:Y:S02]  /*8690*/  LOP3.LUT R71, R92, 0x380, RZ, 0xc0, !PT ;  /* 0x000003805c477812 */ /* 0x000fe400078ec0ff */
[----:B------:R-:W-:-:S02]  /*86a0*/  LOP3.LUT R24, R73, 0x380, RZ, 0xc0, !PT ;  /* 0x0000038049187812 */ /* 0x000fc400078ec0ff */
[----:B------:R-:W-:Y:S02]  /*86b0*/  LOP3.LUT R72, R103, 0x380, RZ, 0xc0, !PT ;  /* 0x0000038067487812 */ /* 0x000fe400078ec0ff */
[----:B------:R-:W-:Y:S02]  /*86c0*/  SHF.R.U64 R10, R10, 0x3, RZ ;  /* 0x000000030a0a7819 */ /* 0x000fe400000012ff */
[----:B------:R-:W-:Y:S02]  /*86d0*/  SHF.R.U64 R44, R44, 0x3, RZ ;  /* 0x000000032c2c7819 */ /* 0x000fe400000012ff */
[----:B------:R-:W-:Y:S02]  /*86e0*/  SHF.R.U64 R71, R71, 0x3, RZ ;  /* 0x0000000347477819 */ /* 0x000fe400000012ff */
[----:B------:R-:W-:Y:S02]  /*86f0*/  SHF.R.U64 R24, R24, 0x3, RZ ;  /* 0x0000000318187819 */ /* 0x000fe400000012ff */
[----:B------:R-:W-:-:S02]  /*8700*/  F2FP.F16.F32.PACK_AB R4, R12, R99 ;  /* 0x000000630c04723e */ /* 0x000fc400000000ff */
[----:B------:R-:W-:Y:S02]  /*8710*/  SHF.R.U64 R72, R72, 0x3, RZ ;  /* 0x0000000348487819 */ /* 0x000fe400000012ff */
[----:B------:R-:W-:Y:S01]  /*8720*/  LOP3.LUT R12, R10, R105, RZ, 0x3c, !PT ;  /* 0x000000690a0c7212 */ /* 0x000fe200078e3cff */
[----:B------:R2:W-:Y:S01]  /*8730*/  STSM.16.M88.4 [R96], R4 ;  /* 0x0000000460007844 */ /* 0x0005e20000000200 */
[----:B------:R-:W-:Y:S02]  /*8740*/  LOP3.LUT R10, R44, R107, RZ, 0x3c, !PT ;  /* 0x0000006b2c0a7212 */ /* 0x000fe400078e3cff */
[----:B------:R-:W-:Y:S02]  /*8750*/  LOP3.LUT R8, R71, R92, RZ, 0x3c, !PT ;  /* 0x0000005c47087212 */ /* 0x000fe400078e3cff */
[----:B------:R-:W-:Y:S02]  /*8760*/  LOP3.LUT R26, R24, R73, RZ, 0x3c, !PT ;  /* 0x00000049181a7212 */ /* 0x000fe400078e3cff */
[----:B------:R-:W-:-:S02]  /*8770*/  LOP3.LUT R24, R72, R103, RZ, 0x3c, !PT ;  /* 0x0000006748187212 */ /* 0x000fc400078e3cff */
[----:B------:R-:W-:Y:S02]  /*8780*/  MOV R71, R10 ;  /* 0x0000000a00477202 */ /* 0x000fe40000000f00 */
[----:B------:R-:W-:Y:S02]  /*8790*/  MOV R44, R8 ;  /* 0x00000008002c7202 */ /* 0x000fe40000000f00 */
[----:B-1----:R-:W-:Y:S02]  /*87a0*/  ISETP.NE.U32.AND P0, PT, R28, RZ, PT ;  /* 0x000000ff1c00720c */ /* 0x002fe40003f05070 */
[----:B------:R-:W-:Y:S02]  /*87b0*/  F2FP.F16.F32.PACK_AB R8, R90, R93 ;  /* 0x0000005d5a08723e */ /* 0x000fe400000000ff */
[----:B------:R-:W-:Y:S02]  /*87c0*/  F2FP.F16.F32.PACK_AB R9, R35, R34 ;  /* 0x000000222309723e */ /* 0x000fe400000000ff */
[----:B------:R-:W-:-:S02]  /*87d0*/  F2FP.F16.F32.PACK_AB R10, R88, R91 ;  /* 0x0000005b580a723e */ /* 0x000fc400000000ff */
[----:B------:R-:W-:Y:S02]  /*87e0*/  F2FP.F16.F32.PACK_AB R11, R39, R38 ;  /* 0x00000026270b723e */ /* 0x000fe400000000ff */
[----:B------:R-:W-:Y:S02]  /*87f0*/  MOV R94, R26 ;  /* 0x0000001a005e7202 */ /* 0x000fe40000000f00 */
[----:B------:R-:W-:Y:S01]  /*8800*/  MOV R92, R14 ;  /* 0x0000000e005c7202 */ /* 0x000fe20000000f00 */
[----:B------:R-:W-:Y:S01]  /*8810*/  STSM.16.M88.4 [R95], R8 ;  /* 0x000000085f007844 */ /* 0x000fe20000000200 */
[----:B------:R-:W-:Y:S02]  /*8820*/  MOV R72, R12 ;  /* 0x0000000c00487202 */ /* 0x000fe40000000f00 */
[----:B--2---:R-:W-:Y:S02]  /*8830*/  F2FP.F16.F32.PACK_AB R4, R40, R89 ;  /* 0x000000592804723e */ /* 0x004fe400000000ff */
[----:B------:R-:W-:-:S02]  /*8840*/  F2FP.F16.F32.PACK_AB R5, R43, R42 ;  /* 0x0000002a2b05723e */ /* 0x000fc400000000ff */
[----:B------:R-:W-:Y:S02]  /*8850*/  F2FP.F16.F32.PACK_AB R6, R32, R41 ;  /* 0x000000292006723e */ /* 0x000fe400000000ff */
[----:B------:R-:W-:Y:S02]  /*8860*/  F2FP.F16.F32.PACK_AB R7, R30, R33 ;  /* 0x000000211e07723e */ /* 0x000fe400000000ff */
[----:B------:R-:W-:Y:S01]  /*8870*/  MOV R73, R24 ;  /* 0x0000001800497202 */ /* 0x000fe20000000f00 */
[----:B------:R-:W1:Y:S01]  /*8880*/  LDC.64 R32, c[0x0][0xc00] ;  /* 0x00030000ff207b82 */ /* 0x000e620000000a00 */
[----:B------:R-:W-:Y:S01]  /*8890*/  F2FP.F16.F32.PACK_AB R12, R49, R48 ;  /* 0x00000030310c723e */ /* 0x000fe200000000ff */
[----:B------:R2:W-:Y:S01]  /*88a0*/  STSM.16.M88.4 [R94], R4 ;  /* 0x000000045e007844 */ /* 0x0005e20000000200 */
[----:B------:R-:W-:Y:S02]  /*88b0*/  F2FP.F16.F32.PACK_AB R13, R51, R50 ;  /* 0x00000032330d723e */ /* 0x000fe400000000ff */
[----:B------:R-:W-:-:S02]  /*88c0*/  F2FP.F16.F32.PACK_AB R14, R53, R52 ;  /* 0x00000034350e723e */ /* 0x000fc400000000ff */
[----:B------:R-:W-:Y:S02]  /*88d0*/  F2FP.F16.F32.PACK_AB R15, R55, R54 ;  /* 0x00000036370f723e */ /* 0x000fe400000000ff */
[----:B------:R-:W-:Y:S01]  /*88e0*/  F2FP.F16.F32.PACK_AB R24, R57, R56 ;  /* 0x000000383918723e */ /* 0x000fe200000000ff */
[----:B------:R-:W3:Y:S01]  /*88f0*/  LDC R54, c[0x0][0xbe8] ;  /* 0x0002fa00ff367b82 */ /* 0x000ee20000000800 */
[----:B------:R-:W-:Y:S01]  /*8900*/  F2FP.F16.F32.PACK_AB R25, R59, R58 ;  /* 0x0000003a3b19723e */ /* 0x000fe200000000ff */
[----:B------:R4:W-:Y:S01]  /*8910*/  STSM.16.M88.4 [R92], R12 ;  /* 0x0000000c5c007844 */ /* 0x0009e20000000200 */
[----:B------:R-:W-:Y:S02]  /*8920*/  F2FP.F16.F32.PACK_AB R26, R61, R60 ;  /* 0x0000003c3d1a723e */ /* 0x000fe400000000ff */
[----:B------:R-:W-:Y:S02]  /*8930*/  F2FP.F16.F32.PACK_AB R27, R63, R62 ;  /* 0x0000003e3f1b723e */ /* 0x000fe400000000ff */
[----:B------:R-:W-:-:S02]  /*8940*/  ISETP.NE.AND.EX P0, PT, R29, RZ, PT, P0 ;  /* 0x000000ff1d00720c */ /* 0x000fc40003f05300 */
[----:B------:R-:W-:Y:S01]  /*8950*/  F2FP.F16.F32.PACK_AB R28, R65, R64 ;  /* 0x00000040411c723e */ /* 0x000fe200000000ff */
[----:B------:R4:W-:Y:S01]  /*8960*/  STSM.16.M88.4 [R73], R24 ;  /* 0x0000001849007844 */ /* 0x0009e20000000200 */
[----:B------:R-:W-:Y:S02]  /*8970*/  F2FP.F16.F32.PACK_AB R29, R67, R66 ;  /* 0x00000042431d723e */ /* 0x000fe400000000ff */
[----:B------:R-:W-:Y:S01]  /*8980*/  F2FP.F16.F32.PACK_AB R30, R69, R68 ;  /* 0x00000044451e723e */ /* 0x000fe200000000ff */
[----:B-1----:R-:W-:Y:S01]  /*8990*/  IMAD.WIDE R32, R22, 0x4, R32 ;  /* 0x0000000416207825 */ /* 0x002fe200078e0220 */
[----:B------:R-:W-:Y:S02]  /*89a0*/  F2FP.F16.F32.PACK_AB R38, R77, R76 ;  /* 0x0000004c4d26723e */ /* 0x000fe400000000ff */
[----:B------:R-:W-:Y:S01]  /*89b0*/  F2FP.F16.F32.PACK_AB R39, R79, R78 ;  /* 0x0000004e4f27723e */ /* 0x000fe200000000ff */
[----:B------:R4:W-:Y:S01]  /*89c0*/  STSM.16.M88.4 [R72], R28 ;  /* 0x0000001c48007844 */ /* 0x0009e20000000200 */
[----:B------:R-:W-:-:S02]  /*89d0*/  ISETP.NE.U32.AND P2, PT, RZ, UR4, PT ;  /* 0x00000004ff007c0c */ /* 0x000fc4000bf45070 */
[----:B------:R-:W-:Y:S01]  /*89e0*/  MOV R48, RZ ;  /* 0x000000ff00307202 */ /* 0x000fe20000000f00 */
[----:B------:R4:W-:Y:S01]  /*89f0*/  STSM.16.M88.4 [R71], R36 ;  /* 0x0000002447007844 */ /* 0x0009e20000000200 */
[----:B------:R-:W-:-:S03]  /*8a00*/  ISETP.NE.AND.EX P2, PT, RZ, UR5, PT, P2 ;  /* 0x00000005ff007c0c */ /* 0x000fc6000bf45320 */
[----:B------:R4:W-:Y:S01]  /*8a10*/  STSM.16.M88.4 [R44], R80 ;  /* 0x000000502c007844 */ /* 0x0009e20000000200 */
[----:B------:R-:W-:Y:S09]  /*8a20*/  BAR.SYNC.DEFER_BLOCKING 0x1, 0x100 ;  /* 0x0044000000007b1d */ /* 0x000ff20000010000 */
[----:B--2---:R-:W-:Y:S01]  /*8a30*/  @P2 LEA R4, P3, R22, UR4, 0x2 ;  /* 0x0000000416042c11 */ /* 0x004fe2000f8610ff */
[----:B------:R-:W-:-:S02]  /*8a40*/  ULDC UR4, c[0x0][0xa88] ;  /* 0x0002a20000047ab9 */ /* 0x000fc40000000800 */
[----:B------:R-:W-:Y:S01]  /*8a50*/  IMAD.U32 R7, RZ, RZ, UR4 ;  /* 0x00000004ff077e24 */ /* 0x000fe2000f8e00ff */
[----:B------:R-:W-:Y:S01]  /*8a60*/  @P2 LEA.HI.X R5, R22, UR5, R162, 0x2, P3 ;  /* 0x0000000516052c11 */ /* 0x000fe200098f14a2 */
[----:B------:R4:W5:Y:S01]  /*8a70*/  @P0 LDG.E R48, desc[UR36][R32.64] ;  /* 0x0000002420300981 */ /* 0x000962000c1e1900 */
[----:B---3--:R-:W-:-:S03]  /*8a80*/  ISETP.NE.AND P1, PT, R54, 0x1, PT ;  /* 0x000000013600780c */ /* 0x008fc60003f25270 */
[----:B------:R4:W5:Y:S10]  /*8a90*/  @P2 LDG.E R7, desc[UR36][R4.64] ;  /* 0x0000002404072981 */ /* 0x000974000c1e1900 */
[----:B------:R-:W1:Y:S08]  /*8aa0*/  @P1 LDC R6, c[0x0][0xbec] ;  /* 0x0002fb00ff061b82 */ /* 0x000e700000000800 */
[----:B------:R-:W2:Y:S01]  /*8ab0*/  @P1 LDC R11, c[0x0][0xbf0] ;  /* 0x0002fc00ff0b1b82 */ /* 0x000ea20000000800 */
[----:B----4-:R-:W-:Y:S05]  /*8ac0*/  @P2 BRA `(.L_x_2456) ;  /* 0x0000000000102947 */ /* 0x010fea0003800000 */
[----:B------:R-:W-:Y:S05]  /*8ad0*/  @!P0 BRA `(.L_x_2456) ;  /* 0x00000000000c8947 */ /* 0x000fea0003800000 */
[----:B------:R-:W3:Y:S04]  /*8ae0*/  LDG.E R4, desc[UR36][R32.64] ;  /* 0x0000002420047981 */ /* 0x000ee8000c1e1900 */
[----:B-----5:R-:W3:Y:S02]  /*8af0*/  LDG.E R7, desc[UR36][R32.64+0x4] ;  /* 0x0000042420077981 */ /* 0x020ee4000c1e1900 */
[----:B---3--:R-:W-:-:S07]  /*8b00*/  IMAD.IADD R7, R7, 0x1, -R4 ;  /* 0x0000000107077824 */ /* 0x008fce00078e0a04 */
.L_x_2456:
[----:B------:R-:W-:Y:S01]  /*8b10*/  SHF.R.S32.HI R44, RZ, 0x1f, R161 ;  /* 0x0000001fff2c7819 */ /* 0x000fe200000114a1 */
[----:B------:R-:W-:Y:S01]  /*8b20*/  IMAD.IADD R15, R19, 0x1, R16 ;  /* 0x00000001130f7824 */ /* 0x000fe200078e0210 */
[----:B------:R-:W-:Y:S01]  /*8b30*/  ULDC.64 UR4, c[0x0][0xb90] ;  /* 0x0002e40000047ab9 */ /* 0x000fe20000000a00 */
[----:B-----5:R-:W-:Y:S01]  /*8b40*/  SHF.R.S32.HI R49, RZ, 0x1f, R48 ;  /* 0x0000001fff317819 */ /* 0x020fe20000011430 */
[----:B------:R-:W-:Y:S01]  /*8b50*/  IMAD R57, R7, R54, RZ ;  /* 0x0000003607397224 */ /* 0x000fe200078e02ff */
[----:B------:R-:W-:Y:S01]  /*8b60*/  SEL R162, R162, RZ, !P0 ;  /* 0x000000ffa2a27207 */ /* 0x000fe20004000000 */
[----:B------:R-:W-:Y:S01]  /*8b70*/  IMAD R4, R44, UR4, RZ ;  /* 0x000000042c047c24 */ /* 0x000fe2000f8e02ff */
[----:B------:R-:W-:Y:S01]  /*8b80*/  SEL R55, R22, RZ, !P0 ;  /* 0x000000ff16377207 */ /* 0x000fe20004000000 */
[----:B-1----:R-:W-:Y:S01]  /*8b90*/  @P1 IMAD.HI.U32 R6, R15, R6, RZ ;  /* 0x000000060f061227 */ /* 0x002fe200078e00ff */
[----:B------:R-:W-:-:S03]  /*8ba0*/  IADD3 R22, R167, R16, RZ ;  /* 0x00000010a7167210 */ /* 0x000fc60007ffe0ff */
[----:B------:R-:W-:Y:S01]  /*8bb0*/  IMAD.MOV.U32 R9, RZ, RZ, R15 ;  /* 0x000000ffff097224 */ /* 0x000fe200078e000f */
[----:B--2---:R-:W-:Y:S01]  /*8bc0*/  @P1 SHF.R.U32.HI R9, RZ, R11, R6 ;  /* 0x0000000bff091219 */ /* 0x004fe20000011606 */
[C---:B------:R-:W-:Y:S02]  /*8bd0*/  IMAD R13, R161.reuse, UR5, R4 ;  /* 0x00000005a10d7c24 */ /* 0x040fe4000f8e0204 */
[----:B------:R-:W-:Y:S01]  /*8be0*/  IMAD.WIDE.U32 R4, R161, UR4, R48 ;  /* 0x00000004a1047c25 */ /* 0x000fe2000f8e0030 */
[----:B------:R-:W-:-:S03]  /*8bf0*/  ULDC.64 UR4, c[0x0][0xb98] ;  /* 0x0002e60000047ab9 */ /* 0x000fc60000000a00 */
[----:B------:R-:W-:Y:S02]  /*8c00*/  IMAD R11, R163, 0x40, R17 ;  /* 0x00000040a30b7824 */ /* 0x000fe400078e0211 */
[----:B------:R-:W-:Y:S02]  /*8c10*/  IMAD.IADD R5, R5, 0x1, R13 ;  /* 0x0000000105057824 */ /* 0x000fe400078e020d */
        /* <DEDUP_REMOVED lines=13> */
[----:B------:R-:W-:Y:S02]  /*8cf0*/  IADD3.X R5, R13, R5, R8, P2, !PT ;  /* 0x000000050d057210 */ /* 0x000fe400017fe408 */
[----:B------:R-:W-:Y:S01]  /*8d00*/  IADD3 R9, P3, R2, 0x2000, RZ ;  /* 0x0000200002097810 */ /* 0x000fe20007f7e0ff */
[----:B------:R-:W-:Y:S01]  /*8d10*/  IMAD R10, R6, UR4, RZ ;  /* 0x00000004060a7c24 */ /* 0x000fe2000f8e02ff */
[----:B------:R-:W-:Y:S01]  /*8d20*/  IADD3 R15, P0, R2, 0x1000, RZ ;  /* 0x00001000020f7810 */ /* 0x000fe20007f1e0ff */
[----:B------:R-:W-:Y:S01]  /*8d30*/  IMAD.WIDE.U32 R4, R11, UR4, R4 ;  /* 0x000000040b047c25 */ /* 0x000fe2000f8e0004 */
[----:B------:R-:W-:Y:S02]  /*8d40*/  LOP3.LUT R8, R9, 0x380, RZ, 0xc0, !PT ;  /* 0x0000038009087812 */ /* 0x000fe400078ec0ff */
        /* <DEDUP_REMOVED lines=18> */
[----:B------:R-:W1:Y:S01]  /*8e70*/  SHFL.IDX PT, R51, R14, RZ, 0x1c1f ;  /* 0x001c1fff0e337589 */ /* 0x000e6200000e0000 */
[----:B------:R-:W-:-:S02]  /*8e80*/  IADD3 R33, P4, R2, 0x6000, RZ ;  /* 0x0000600002217810 */ /* 0x000fc40007f9e0ff */
[----:B------:R-:W-:Y:S01]  /*8e90*/  LOP3.LUT R8, R8, R9, RZ, 0x3c, !PT ;  /* 0x0000000908087212 */ /* 0x000fe200078e3cff */
[----:B------:R-:W2:Y:S01]  /*8ea0*/  SHFL.IDX PT, R53, R14, 0x1, 0x1c1f ;  /* 0x003c1f000e357f89 */ /* 0x000ea200000e0000 */
        /* <DEDUP_REMOVED lines=9> */
[----:B------:R-:W-:Y:S01]  /*8f40*/  IMAD R49, R49, UR4, RZ ;  /* 0x0000000431317c24 */ /* 0x000fe2000f8e02ff */
[----:B------:R-:W-:Y:S01]  /*8f50*/  SHF.R.U64 R32, R32, 0x3, RZ ;  /* 0x0000000320207819 */ /* 0x000fe200000012ff */
[--C-:B------:R-:W-:Y:S01]  /*8f60*/  IMAD.X R29, RZ, RZ, R3.reuse, P3 ;  /* 0x000000ffff1d7224 */ /* 0x100fe200018e0603 */
[----:B-1----:R1:W-:Y:S01]  /*8f70*/  @!P2 ST.E desc[UR36][R50.64], R20 ;  /* 0x000000143200a985 */ /* 0x0023e2000c101924 */
[----:B------:R-:W-:Y:S02]  /*8f80*/  LOP3.LUT R2, R11, R2, RZ, 0x3c, !PT ;  /* 0x000000020b027212 */ /* 0x000fe400078e3cff */
[----:B------:R-:W-:Y:S01]  /*8f90*/  LOP3.LUT R40, R40, R41, RZ, 0x3c, !PT ;  /* 0x0000002928287212 */ /* 0x000fe200078e3cff */
[----:B--2---:R2:W-:Y:S01]  /*8fa0*/  @!P0 ST.E desc[UR36][R52.64], R0 ;  /* 0x0000000034008985 */ /* 0x0045e2000c101924 */
[----:B------:R-:W-:Y:S01]  /*8fb0*/  LOP3.LUT R36, R36, R37, RZ, 0x3c, !PT ;  /* 0x0000002524247212 */ /* 0x000fe200078e3cff */
[--C-:B------:R-:W-:Y:S01]  /*8fc0*/  IMAD.X R41, RZ, RZ, R3.reuse, P6 ;  /* 0x000000ffff297224 */ /* 0x100fe200030e0603 */
[----:B------:R-:W-:Y:S01]  /*8fd0*/  LOP3.LUT R32, R32, R33, RZ, 0x3c, !PT ;  /* 0x0000002120207212 */ /* 0x000fe200078e3cff */
[--C-:B------:R-:W-:Y:S01]  /*8fe0*/  IMAD.X R37, RZ, RZ, R3.reuse, P5 ;  /* 0x000000ffff257224 */ /* 0x100fe200028e0603 */
[----:B------:R3:W5:Y:S01]  /*8ff0*/  LD.E.128 R24, desc[UR36][R2.64] ;  /* 0x0000002402187980 */ /* 0x000762000c101d00 */
[----:B------:R-:W-:Y:S01]  /*9000*/  IMAD.X R33, RZ, RZ, R3, P4 ;  /* 0x000000ffff217224 */ /* 0x000fe200020e0603 */
[----:B------:R-:W-:Y:S01]  /*9010*/  LOP3.LUT R12, R15, 0x380, RZ, 0xc0, !PT ;  /* 0x000003800f0c7812 */ /* 0x000fe200078ec0ff */
[----:B-1----:R-:W1:Y:S01]  /*9020*/  @P1 LDC R51, c[0x0][0xbec] ;  /* 0x0002fb00ff331b82 */ /* 0x002e620000000800 */
[----:B------:R-:W-:Y:S01]  /*9030*/  IMAD R49, R48, UR5, R49 ;  /* 0x0000000530317c24 */ /* 0x000fe2000f8e0231 */
[----:B------:R-:W-:Y:S01]  /*9040*/  LOP3.LUT R4, R5, 0x380, RZ, 0xc0, !PT ;  /* 0x0000038005047812 */ /* 0x000fe200078ec0ff */
[----:B------:R-:W5:Y:S01]  /*9050*/  LD.E.128 R8, desc[UR36][R8.64] ;  /* 0x0000002408087980 */ /* 0x000f62000c101d00 */
[----:B------:R-:W-:-:S02]  /*9060*/  SHF.R.U64 R12, R12, 0x3, RZ ;  /* 0x000000030c0c7819 */ /* 0x000fc400000012ff */
[----:B------:R-:W-:Y:S02]  /*9070*/  SHF.R.U64 R4, R4, 0x3, RZ ;  /* 0x0000000304047819 */ /* 0x000fe400000012ff */
[----:B--2---:R-:W2:Y:S01]  /*9080*/  @P1 LDC R53, c[0x0][0xbf0] ;  /* 0x0002fc00ff351b82 */ /* 0x004ea20000000800 */
[----:B---3--:R-:W-:Y:S01]  /*9090*/  IMAD.WIDE.U32 R2, R48, UR4, RZ ;  /* 0x0000000430027c25 */ /* 0x008fe2000f8e00ff */
[----:B------:R-:W-:Y:S01]  /*90a0*/  ULDC.64 UR4, c[0x0][0xae8] ;  /* 0x0002ba0000047ab9 */ /* 0x000fe20000000a00 */
[----:B------:R-:W-:Y:S01]  /*90b0*/  LOP3.LUT R12, R12, R15, RZ, 0x3c, !PT ;  /* 0x0000000f0c0c7212 */ /* 0x000fe200078e3cff */
[----:B------:R-:W5:Y:S01]  /*90c0*/  LD.E.128 R40, desc[UR36][R40.64] ;  /* 0x0000002428287980 */ /* 0x000f62000c101d00 */
[----:B------:R-:W-:Y:S02]  /*90d0*/  LOP3.LUT R28, R4, R5, RZ, 0x3c, !PT ;  /* 0x00000005041c7212 */ /* 0x000fe400078e3cff */
[----:B------:R-:W-:Y:S01]  /*90e0*/  IADD3 R3, R3, R49, RZ ;  /* 0x0000003103037210 */ /* 0x000fe20007ffe0ff */
[----:B------:R-:W-:Y:S01]  /*90f0*/  IMAD R49, R160, 0x20, R163 ;  /* 0x00000020a0317824 */ /* 0x000fe200078e02a3 */
[----:B------:R-:W5:Y:S01]  /*9100*/  LD.E.128 R12, desc[UR36][R12.64] ;  /* 0x000000240c0c7980 */ /* 0x000f62000c101d00 */
[----:B------:R-:W-:-:S02]  /*9110*/  IMAD R0, R44, UR4, RZ ;  /* 0x000000042c007c24 */ /* 0x000fc4000f8e02ff */
[----:B------:R-:W-:Y:S01]  /*9120*/  IMAD.IADD R22, R16, 0x1, R49 ;  /* 0x0000000110167824 */ /* 0x000fe200078e0231 */
[----:B------:R-:W5:Y:S01]  /*9130*/  LD.E.128 R4, desc[UR36][R6.64] ;  /* 0x0000002406047980 */ /* 0x000f62000c101d00 */
[C---:B------:R-:W-:Y:S02]  /*9140*/  IMAD R49, R161.reuse, UR5, R0 ;  /* 0x00000005a1317c24 */ /* 0x040fe4000f8e0200 */
[----:B------:R-:W-:Y:S01]  /*9150*/  IMAD.WIDE.U32 R2, R161, UR4, R2 ;  /* 0x00000004a1027c25 */ /* 0x000fe2000f8e0002 */
[----:B------:R-:W-:Y:S01]  /*9160*/  ULDC.64 UR4, c[0x0][0xaf0] ;  /* 0x0002bc0000047ab9 */ /* 0x000fe20000000a00 */
[----:B------:R-:W5:Y:S02]  /*9170*/  LD.E.128 R36, desc[UR36][R36.64] ;  /* 0x0000002424247980 */ /* 0x000f64000c101d00 */
[----:B-1----:R-:W-:Y:S02]  /*9180*/  @P1 IMAD.HI.U32 R0, R22, R51, RZ ;  /* 0x0000003316001227 */ /* 0x002fe400078e00ff */
[----:B------:R-:W5:Y:S02]  /*9190*/  LD.E.128 R32, desc[UR36][R32.64] ;  /* 0x0000002420207980 */ /* 0x000f64000c101d00 */
[----:B------:R-:W-:-:S02]  /*91a0*/  IMAD.IADD R3, R3, 0x1, R49 ;  /* 0x0000000103037824 */ /* 0x000fc400078e0231 */
[----:B------:R-:W-:Y:S01]  /*91b0*/  IMAD.MOV.U32 R49, RZ, RZ, R22 ;  /* 0x000000ffff317224 */ /* 0x000fe200078e0016 */
[----:B--2---:R-:W-:Y:S01]  /*91c0*/  @P1 SHF.R.U32.HI R49, RZ, R53, R0 ;  /* 0x00000035ff311219 */ /* 0x004fe20000011600 */
[----:B------:R-:W-:Y:S01]  /*91d0*/  IMAD R20, R162, UR4, RZ ;  /* 0x00000004a2147c24 */ /* 0x000fe2000f8e02ff */
[----:B------:R-:W5:Y:S01]  /*91e0*/  LD.E.128 R28, desc[UR36][R28.64] ;  /* 0x000000241c1c7980 */ /* 0x000f62000c101d00 */
[C---:B------:R-:W-:Y:S01]  /*91f0*/  IMAD.WIDE.U32 R2, R55.reuse, UR4, R2 ;  /* 0x0000000437027c25 */ /* 0x040fe2000f8e0002 */
[--C-:B------:R-:W-:Y:S01]  /*9200*/  SHF.R.S32.HI R0, RZ, 0x1f, R49.reuse ;  /* 0x0000001fff007819 */ /* 0x100fe20000011431 */
[----:B------:R-:W-:Y:S01]  /*9210*/  @!PT LDS RZ, [RZ] ;  /* 0x00000000fffff984 */ /* 0x000fe20000000800 */
[----:B------:R-:W-:Y:S01]  /*9220*/  @!PT LDS RZ, [RZ] ;  /* 0x00000000fffff984 */ /* 0x000fe20000000800 */
[----:B------:R-:W-:Y:S01]  /*9230*/  @!PT LDS RZ, [RZ] ;  /* 0x00000000fffff984 */ /* 0x000fe20000000800 */
[----:B------:R-:W-:Y:S01]  /*9240*/  @!PT LDS RZ, [RZ] ;  /* 0x00000000fffff984 */ /* 0x000fe20000000800 */
[----:B------:R1:W-:Y:S06]  /*9250*/  MEMBAR.ALL.CTA ;  /* 0x0000000000007992 */ /* 0x0003ec0000008000 */
[----:B-1----:R-:W1:Y:S01]  /*9260*/  FENCE.VIEW.ASYNC.S ;  /* 0x00000000000073c6 */ /* 0x002e620000000000 */
[----:B------:R-:W-:Y:S01]  /*9270*/  IMAD R51, R55, UR5, R20 ;  /* 0x0000000537337c24 */ /* 0x000fe2000f8e0214 */
[----:B------:R-:W-:Y:S01]  /*9280*/  ULDC.64 UR4, c[0x0][0xae0] ;  /* 0x0002b80000047ab9 */ /* 0x000fe20000000a00 */
[----:B------:R-:W-:-:S02]  /*9290*/  IMAD.MOV R53, RZ, RZ, -R49 ;  /* 0x000000ffff357224 */ /* 0x000fc400078e0a31 */
        /* <DEDUP_REMOVED lines=8> */
[----:B------:R-:W-:Y:S02]  /*9320*/  IMAD.IADD R3, R3, 0x1, R53 ;  /* 0x0000000103037824 */ /* 0x000fe400078e0235 */
[----:B------:R-:W-:Y:S02]  /*9330*/  IMAD R16, R0, UR4, RZ ;  /* 0x0000000400107c24 */ /* 0x000fe4000f8e02ff */
[----:B------:R-:W-:Y:S01]  /*9340*/  IMAD.WIDE.U32 R2, R51, UR4, R2 ;  /* 0x0000000433027c25 */ /* 0x000fe2000f8e0002 */
[----:B------:R-:W-:-:S03]  /*9350*/  ISETP.GE.AND P2, PT, R44, R57, PT ;  /* 0x000000392c00720c */ /* 0x000fc60003f46270 */
[----:B------:R-:W-:Y:S01]  /*9360*/  IMAD R49, R51, UR5, R16 ;  /* 0x0000000533317c24 */ /* 0x000fe2000f8e0210 */
[----:B------:R-:W-:Y:S01]  /*9370*/  IADD3 R0, R44, 0x20, RZ ;  /* 0x000000202c007810 */ /* 0x000fe20007ffe0ff */
[----:B------:R-:W-:Y:S01]  /*9380*/  ULDC.64 UR4, c[0x0][0xa80] ;  /* 0x0002a00000047ab9 */ /* 0x000fe20000000a00 */
[----:B0-----:R-:W-:Y:S01]  /*9390*/  VIADD R21, R21, 0x2a820 ;  /* 0x0002a82015157836 */ /* 0x001fe20000000000 */
[----:B------:R-:W-:Y:S01]  /*93a0*/  LEA R16, P3, R2, UR4, 0x1 ;  /* 0x0000000402107c11 */ /* 0x000fe2000f8608ff */
[----:B------:R-:W-:Y:S01]  /*93b0*/  IMAD.IADD R3, R3, 0x1, R49 ;  /* 0x0000000103037824 */ /* 0x000fe200078e0231 */
[-C--:B------:R-:W-:Y:S01]  /*93c0*/  ISETP.GE.AND P0, PT, R0, R57.reuse, PT ;  /* 0x000000390000720c */ /* 0x080fe20003f06270 */
[----:B------:R-:W-:Y:S01]  /*93d0*/  VIADD R0, R44, 0x40 ;  /* 0x000000402c007836 */ /* 0x000fe20000000000 */
[----:B------:R-:W-:Y:S02]  /*93e0*/  PRMT R21, RZ, 0x654, R21 ;  /* 0x00000654ff157816 */ /* 0x000fe40000000015 */
[----:B------:R-:W-:Y:S01]  /*93f0*/  LEA.HI.X R22, R2, UR5, R3, 0x1, P3 ;  /* 0x0000000502167c11 */ /* 0x000fe200098f0c03 */
[----:B-1----:R0:W1:Y:S01]  /*9400*/  SHFL.IDX PT, R20, R16, RZ, 0x181f ;  /* 0x00181fff10147589 */ /* 0x00206200000e0000 */
[----:B------:R-:W-:Y:S01]  /*9410*/  ISETP.GE.AND P1, PT, R0, R57, PT ;  /* 0x000000390000720c */ /* 0x000fe20003f26270 */
[----:B------:R0:W-:Y:S01]  /*9420*/  SYNCS.ARRIVE.TRANS64.RED.A1T0 RZ, [R21+URZ], RZ ;  /* 0x000000ff15ff79a7 */ /* 0x0001e2000810043f */
[----:B------:R-:W-:Y:S01]  /*9430*/  BSSY B1, `(.L_x_2457) ;  /* 0x000000c000017945 */ /* 0x000fe20003800000 */
[----:B------:R0:W2:Y:S03]  /*9440*/  SHFL.IDX PT, R0, R22, RZ, 0x181f ;  /* 0x00181fff16007589 */ /* 0x0000a600000e0000 */
[----:B------:R-:W-:Y:S07]  /*9450*/  @P2 BRA `(.L_x_2458) ;  /* 0x0000000000242947 */ /* 0x000fee0003800000 */
[----:B------:R-:W-:Y:S02]  /*9460*/  ULDC UR4, c[0x0][0xac8] ;  /* 0x0002b20000047ab9 */ /* 0x000fe40000000800 */
[----:B------:R-:W-:Y:S02]  /*9470*/  ISETP.GE.AND P2, PT, R17, UR4, PT ;  /* 0x0000000411007c0c */ /* 0x000fe4000bf46270 */
[----:B------:R-:W-:-:S11]  /*9480*/  ISETP.GE.AND P3, PT, R23, UR4, PT ;  /* 0x0000000417007c0c */ /* 0x000fd6000bf66270 */
[-C--:B-1----:R-:W-:Y:S02]  /*9490*/  @!P2 LEA R2, P4, R17, R20.reuse, 0x1 ;  /* 0x000000141102a211 */ /* 0x082fe400078808ff */
[----:B------:R-:W-:Y:S02]  /*94a0*/  @!P3 LEA R20, P5, R23, R20, 0x1 ;  /* 0x000000141714b211 */ /* 0x000fe400078a08ff */
[-C--:B--2---:R-:W-:Y:S02]  /*94b0*/  @!P2 LEA.HI.X R3, R17, R0.reuse, R174, 0x1, P4 ;  /* 0x000000001103a211 */ /* 0x084fe400020f0cae */
[----:B0-----:R-:W-:-:S03]  /*94c0*/  @!P3 LEA.HI.X R21, R23, R0, R173, 0x1, P5 ;  /* 0x000000001715b211 */ /* 0x001fc600028f0cad */
[----:B-----5:R3:W-:Y:S04]  /*94d0*/  @!P2 ST.E.128 desc[UR36][R2.64], R24 ;  /* 0x000000180200a985 */ /* 0x0207e8000c101d24 */
[----:B------:R3:W-:Y:S02]  /*94e0*/  @!P3 ST.E.128 desc[UR36][R20.64], R40 ;  /* 0x000000281400b985 */ /* 0x0007e4000c101d24 */
.L_x_2458:
[----:B------:R-:W-:Y:S05]  /*94f0*/  BSYNC B1 ;  /* 0x0000000000017941 */ /* 0x000fea0003800000 */
.L_x_2457:
[----:B--2---:R2:W4:Y:S01]  /*9500*/  SHFL.IDX PT, R0, R22, 0x1, 0x181f ;  /* 0x00381f0016007f89 */ /* 0x00452200000e0000 */
[----:B------:R-:W-:Y:S03]  /*9510*/  BSSY B1, `(.L_x_2459) ;  /* 0x000000c000017945 */ /* 0x000fe60003800000 */
[----:B-1-3--:R2:W1:Y:S01]  /*9520*/  SHFL.IDX PT, R20, R16, 0x1, 0x181f ;  /* 0x00381f0010147f89 */ /* 0x00a46200000e0000 */
[----:B------:R-:W-:Y:S05]  /*9530*/  @P0 BRA `(.L_x_2460) ;  /* 0x0000000000240947 */ /* 0x000fea0003800000 */
[----:B------:R-:W-:Y:S02]  /*9540*/  ULDC UR4, c[0x0][0xac8] ;  /* 0x0002b20000047ab9 */ /* 0x000fe40000000800 */
[----:B------:R-:W-:Y:S02]  /*9550*/  ISETP.GE.AND P3, PT, R17, UR4, PT ;  /* 0x0000000411007c0c */ /* 0x000fe4000bf66270 */
[----:B------:R-:W-:-:S11]  /*9560*/  ISETP.GE.AND P4, PT, R23, UR4, PT ;  /* 0x0000000417007c0c */ /* 0x000fd6000bf86270 */
[-C--:B-1----:R-:W-:Y:S02]  /*9570*/  @!P3 LEA R2, P0, R17, R20.reuse, 0x1 ;  /* 0x000000141102b211 */ /* 0x082fe400078008ff */
[----:B------:R-:W-:Y:S02]  /*9580*/  @!P4 LEA R20, P2, R23, R20, 0x1 ;  /* 0x000000141714c211 */ /* 0x000fe400078408ff */
[-C--:B----4-:R-:W-:Y:S02]  /*9590*/  @!P3 LEA.HI.X R3, R17, R0.reuse, R174, 0x1, P0 ;  /* 0x000000001103b211 */ /* 0x090fe400000f0cae */
[----:B0-----:R-:W-:-:S03]  /*95a0*/  @!P4 LEA.HI.X R21, R23, R0, R173, 0x1, P2 ;  /* 0x000000001715c211 */ /* 0x001fc600010f0cad */
[----:B-----5:R3:W-:Y:S04]  /*95b0*/  @!P3 ST.E.128 desc[UR36][R2.64], R12 ;  /* 0x0000000c0200b985 */ /* 0x0207e8000c101d24 */
[----:B------:R3:W-:Y:S02]  /*95c0*/  @!P4 ST.E.128 desc[UR36][R20.64], R36 ;  /* 0x000000241400c985 */ /* 0x0007e4000c101d24 */
.L_x_2460:
[----:B------:R-:W-:Y:S05]  /*95d0*/  BSYNC B1 ;  /* 0x0000000000017941 */ /* 0x000fea0003800000 */
.L_x_2459:
[----:B----4-:R4:W0:Y:S01]  /*95e0*/  SHFL.IDX PT, R0, R22, 0x2, 0x181f ;  /* 0x00581f0016007f89 */ /* 0x01082200000e0000 */
[----:B------:R-:W-:Y:S03]  /*95f0*/  BSSY B1, `(.L_x_2461) ;  /* 0x000000c000017945 */ /* 0x000fe60003800000 */
[----:B---3-5:R4:W3:Y:S01]  /*9600*/  SHFL.IDX PT, R12, R16, 0x2, 0x181f ;  /* 0x00581f00100c7f89 */ /* 0x0288e200000e0000 */
[----:B------:R-:W-:Y:S05]  /*9610*/  @P1 BRA `(.L_x_2462) ;  /* 0x0000000000241947 */ /* 0x000fea0003800000 */
[----:B------:R-:W-:Y:S02]  /*9620*/  ULDC UR4, c[0x0][0xac8] ;  /* 0x0002b20000047ab9 */ /* 0x000fe40000000800 */
[----:B------:R-:W-:Y:S02]  /*9630*/  ISETP.GE.AND P2, PT, R17, UR4, PT ;  /* 0x0000000411007c0c */ /* 0x000fe4000bf46270 */
[----:B------:R-:W-:-:S11]  /*9640*/  ISETP.GE.AND P3, PT, R23, UR4, PT ;  /* 0x0000000417007c0c */ /* 0x000fd6000bf66270 */
[-C--:B---3--:R-:W-:Y:S02]  /*9650*/  @!P2 LEA R2, P0, R17, R12.reuse, 0x1 ;  /* 0x0000000c1102a211 */ /* 0x088fe400078008ff */
[----:B------:R-:W-:Y:S02]  /*9660*/  @!P3 LEA R12, P1, R23, R12, 0x1 ;  /* 0x0000000c170cb211 */ /* 0x000fe400078208ff */
[-C--:B0-----:R-:W-:Y:S02]  /*9670*/  @!P2 LEA.HI.X R3, R17, R0.reuse, R174, 0x1, P0 ;  /* 0x000000001103a211 */ /* 0x081fe400000f0cae */
[----:B------:R-:W-:-:S03]  /*9680*/  @!P3 LEA.HI.X R13, R23, R0, R173, 0x1, P1 ;  /* 0x00000000170db211 */ /* 0x000fc600008f0cad */
[----:B------:R0:W-:Y:S04]  /*9690*/  @!P2 ST.E.128 desc[UR36][R2.64], R4 ;  /* 0x000000040200a985 */ /* 0x0001e8000c101d24 */
[----:B------:R0:W-:Y:S02]  /*96a0*/  @!P3 ST.E.128 desc[UR36][R12.64], R32 ;  /* 0x000000200c00b985 */ /* 0x0001e4000c101d24 */
.L_x_2462:
[----:B------:R-:W-:Y:S05]  /*96b0*/  BSYNC B1 ;  /* 0x0000000000017941 */ /* 0x000fea0003800000 */
.L_x_2461:
        /* <DEDUP_REMOVED lines=16> */
.L_x_2455:
[----:B------:R-:W2:Y:S01]  /*97c0*/  LDC.64 R4, c[0x0][0xc00] ;  /* 0x00030000ff047b82 */ /* 0x000ea20000000a00 */
[C---:B------:R-:W-:Y:S01]  /*97d0*/  IMAD.SHL.U32 R3, R22.reuse, 0x4, RZ ;  /* 0x0000000416037824 */ /* 0x040fe200078e00ff */
[----:B------:R-:W-:Y:S01]  /*97e0*/  SHF.L.U64.HI R0, R22, 0x2, R162 ;  /* 0x0000000216007819 */ /* 0x000fe200000102a2 */
[----:B------:R-:W-:Y:S01]  /*97f0*/  ULDC.64 UR4, c[0x0][0xc08] ;  /* 0x0003020000047ab9 */ /* 0x000fe20000000a00 */
[----:B------:R-:W-:-:S04]  /*9800*/  IMAD.MOV.U32 R6, RZ, RZ, RZ ;  /* 0x000000ffff067224 */ /* 0x000fc800078e00ff */
[----:B0-----:R-:W0:Y:S01]  /*9810*/  LDC R21, c[0x0][0xbe8] ;  /* 0x0002fa00ff157b82 */ /* 0x001e220000000800 */
        /* <DEDUP_REMOVED lines=9> */
[----:B------:R-:W-:Y:S01]  /*98b0*/  @P1 IADD3.X R3, R0, UR5, RZ, P2, !PT ;  /* 0x0000000500031c10 */ /* 0x000fe200097fe4ff */
[----:B------:R-:W-:-:S06]  /*98c0*/  IMAD.U32 R0, RZ, RZ, UR4 ;  /* 0x00000004ff007e24 */ /* 0x000fcc000f8e00ff */
        /* <DEDUP_REMOVED lines=9> */
[----:B--2---:R-:W-:-:S07]  /*9960*/  IADD3 R0, -R3, R0, RZ ;  /* 0x0000000003007210 */ /* 0x004fce0007ffe1ff */
.L_x_2464:
        /* <DEDUP_REMOVED lines=8> */
[----:B----4-:R-:W-:Y:S01]  /*99f0*/  IMAD R2, R0, R12, RZ ;  /* 0x0000000c00027224 */ /* 0x010fe200078e02ff */
[----:B--2---:R-:W-:-:S04]  /*9a00*/  IADD3 R9, R16, -0x80, R3 ;  /* 0xffffff8010097810 */ /* 0x004fc80007ffe003 */
        /* <DEDUP_REMOVED lines=35> */
.L_x_2466:
[----:B------:R-:W-:Y:S05]  /*9c40*/  BSYNC B1 ;  /* 0x0000000000017941 */ /* 0x000fea0003800000 */
.L_x_2465:
[----:B------:R-:W-:Y:S01]  /*9c50*/  ULDC.64 UR4, c[0x0][0xaa0] ;  /* 0x0002a80000047ab9 */ /* 0x000fe20000000a00 */
[----:B------:R-:W-:Y:S01]  /*9c60*/  IMAD R7, R160, 0x20, R163 ;  /* 0x00000020a0077824 */ /* 0x000fe200078e02a3 */
[----:B------:R-:W-:Y:S01]  /*9c70*/  BSSY B1, `(.L_x_2467) ;  /* 0x0000037000017945 */ /* 0x000fe20003800000 */
[----:B--2---:R-:W-:Y:S02]  /*9c80*/  IMAD R3, R11, UR4, RZ ;  /* 0x000000040b037c24 */ /* 0x004fe4000f8e02ff */
[----:B------:R-:W-:Y:S02]  /*9c90*/  IMAD.IADD R9, R16, 0x1, R7 ;  /* 0x0000000110097824 */ /* 0x000fe400078e0207 */
[C---:B------:R-:W-:Y:S02]  /*9ca0*/  IMAD R5, R6.reuse, UR5, R3 ;  /* 0x0000000506057c24 */ /* 0x040fe4000f8e0203 */
[----:B------:R-:W-:Y:S01]  /*9cb0*/  IMAD.WIDE.U32 R2, R6, UR4, RZ ;  /* 0x0000000406027c25 */ /* 0x000fe2000f8e00ff */
[----:B------:R-:W-:-:S03]  /*9cc0*/  ULDC.64 UR4, c[0x0][0xae8] ;  /* 0x0002ba0000047ab9 */ /* 0x000fc60000000a00 */
[----:B------:R-:W-:Y:S01]  /*9cd0*/  IMAD R6, R10, UR4, RZ ;  /* 0x000000040a067c24 */ /* 0x000fe2000f8e02ff */
[----:B------:R-:W-:Y:S01]  /*9ce0*/  IADD3 R3, R3, R5, RZ ;  /* 0x0000000503037210 */ /* 0x000fe20007ffe0ff */
[----:B0-----:R-:W-:-:S04]  /*9cf0*/  @P2 IMAD.HI.U32 R4, R9, R14, RZ ;  /* 0x0000000e09042227 */ /* 0x001fc800078e00ff */
        /* <DEDUP_REMOVED lines=40> */
[-C--:B--2---:R-:W-:Y:S02]  /*9f80*/  @!P4 LEA R6, P2, R17, R2.reuse, 0x1 ;  /* 0x000000021106c211 */ /* 0x084fe400078408ff */
[----:B------:R-:W-:Y:S02]  /*9f90*/  @!P5 LEA R2, P3, R23, R2, 0x1 ;  /* 0x000000021702d211 */ /* 0x000fe400078608ff */
[-C--:B---3--:R-:W-:Y:S02]  /*9fa0*/  @!P4 LEA.HI.X R7, R17, R0.reuse, R174, 0x1, P2 ;  /* 0x000000001107c211 */ /* 0x088fe400010f0cae */
[----:B------:R-:W-:-:S03]  /*9fb0*/  @!P5 LEA.HI.X R3, R23, R0, R173, 0x1, P3 ;  /* 0x000000001703d211 */ /* 0x000fc600018f0cad */
[----:B------:R4:W-:Y:S04]  /*9fc0*/  @!P4 ST.E.128 desc[UR36][R6.64], RZ ;  /* 0x000000ff0600c985 */ /* 0x0009e8000c101d24 */
[----:B------:R4:W-:Y:S02]  /*9fd0*/  @!P5 ST.E.128 desc[UR36][R2.64], RZ ;  /* 0x000000ff0200d985 */ /* 0x0009e4000c101d24 */
.L_x_2468:
[----:B------:R-:W-:Y:S05]  /*9fe0*/  BSYNC B1 ;  /* 0x0000000000017941 */ /* 0x000fea0003800000 */
.L_x_2467:
[----:B---3--:R3:W0:Y:S01]  /*9ff0*/  SHFL.IDX PT, R0, R5, 0x1, 0x181f ;  /* 0x00381f0005007f89 */ /* 0x00862200000e0000 */
[----:B------:R-:W-:Y:S03]  /*a000*/  BSSY B1, `(.L_x_2469) ;  /* 0x000000c000017945 */ /* 0x000fe60003800000 */
[----:B--2-4-:R3:W2:Y:S01]  /*a010*/  SHFL.IDX PT, R2, R4, 0x1, 0x181f ;  /* 0x00381f0004027f89 */ /* 0x0146a200000e0000 */
[----:B------:R-:W-:Y:S05]  /*a020*/  @P1 BRA `(.L_x_2470) ;  /* 0x0000000000241947 */ /* 0x000fea0003800000 */
[----:B------:R-:W-:Y:S02]  /*a030*/  ULDC UR4, c[0x0][0xac8] ;  /* 0x0002b20000047ab9 */ /* 0x000fe40000000800 */
[----:B------:R-:W-:Y:S02]  /*a040*/  ISETP.GE.AND P3, PT, R17, UR4, PT ;  /* 0x0000000411007c0c */ /* 0x000fe4000bf66270 */
[----:B------:R-:W-:-:S11]  /*a050*/  ISETP.GE.AND P4, PT, R23, UR4, PT ;  /* 0x0000000417007c0c */ /* 0x000fd6000bf86270 */
[-C--:B--2---:R-:W-:Y:S02]  /*a060*/  @!P3 LEA R6, P1, R17, R2.reuse, 0x1 ;  /* 0x000000021106b211 */ /* 0x084fe400078208ff */
[----:B------:R-:W-:Y:S02]  /*a070*/  @!P4 LEA R2, P2, R23, R2, 0x1 ;  /* 0x000000021702c211 */ /* 0x000fe400078408ff */
[-C--:B0-----:R-:W-:Y:S02]  /*a080*/  @!P3 LEA.HI.X R7, R17, R0.reuse, R174, 0x1, P1 ;  /* 0x000000001107b211 */ /* 0x081fe400008f0cae */
[----:B------:R-:W-:-:S03]  /*a090*/  @!P4 LEA.HI.X R3, R23, R0, R173, 0x1, P2 ;  /* 0x000000001703c211 */ /* 0x000fc600010f0cad */
[----:B------:R4:W-:Y:S04]  /*a0a0*/  @!P3 ST.E.128 desc[UR36][R6.64], RZ ;  /* 0x000000ff0600b985 */ /* 0x0009e8000c101d24 */
[----:B------:R4:W-:Y:S02]  /*a0b0*/  @!P4 ST.E.128 desc[UR36][R2.64], RZ ;  /* 0x000000ff0200c985 */ /* 0x0009e4000c101d24 */
.L_x_2470:
[----:B------:R-:W-:Y:S05]  /*a0c0*/  BSYNC B1 ;  /* 0x0000000000017941 */ /* 0x000fea0003800000 */
.L_x_2469:
[----:B0-----:R0:W0:Y:S01]  /*a0d0*/  SHFL.IDX PT, R0, R5, 0x2, 0x181f ;  /* 0x00581f0005007f89 */ /* 0x00102200000e0000 */
[----:B------:R-:W-:Y:S03]  /*a0e0*/  BSSY B1, `(.L_x_2471) ;  /* 0x000000c000017945 */ /* 0x000fe60003800000 */
[----:B--2-4-:R2:W4:Y:S01]  /*a0f0*/  SHFL.IDX PT, R2, R4, 0x2, 0x181f ;  /* 0x00581f0004027f89 */ /* 0x01452200000e0000 */
[----:B------:R-:W-:Y:S05]  /*a100*/  @P0 BRA `(.L_x_2472) ;  /* 0x0000000000240947 */ /* 0x000fea0003800000 */
[----:B------:R-:W-:Y:S02]  /*a110*/  ULDC UR4, c[0x0][0xac8] ;  /* 0x0002b20000047ab9 */ /* 0x000fe40000000800 */
[----:B------:R-:W-:Y:S02]  /*a120*/  ISETP.GE.AND P2, PT, R17, UR4, PT ;  /* 0x0000000411007c0c */ /* 0x000fe4000bf46270 */
[----:B------:R-:W-:-:S11]  /*a130*/  ISETP.GE.AND P3, PT, R23, UR4, PT ;  /* 0x0000000417007c0c */ /* 0x000fd6000bf66270 */
[-C--:B----4-:R-:W-:Y:S02]  /*a140*/  @!P2 LEA R6, P0, R17, R2.reuse, 0x1 ;  /* 0x000000021106a211 */ /* 0x090fe400078008ff */
[----:B------:R-:W-:Y:S02]  /*a150*/  @!P3 LEA R2, P1, R23, R2, 0x1 ;  /* 0x000000021702b211 */ /* 0x000fe400078208ff */
[-C--:B0-----:R-:W-:Y:S02]  /*a160*/  @!P2 LEA.HI.X R7, R17, R0.reuse, R174, 0x1, P0 ;  /* 0x000000001107a211 */ /* 0x081fe400000f0cae */
[----:B------:R-:W-:-:S03]  /*a170*/  @!P3 LEA.HI.X R3, R23, R0, R173, 0x1, P1 ;  /* 0x000000001703b211 */ /* 0x000fc600008f0cad */
[----:B------:R0:W-:Y:S04]  /*a180*/  @!P2 ST.E.128 desc[UR36][R6.64], RZ ;  /* 0x000000ff0600a985 */ /* 0x0001e8000c101d24 */
[----:B------:R0:W-:Y:S02]  /*a190*/  @!P3 ST.E.128 desc[UR36][R2.64], RZ ;  /* 0x000000ff0200b985 */ /* 0x0001e4000c101d24 */
.L_x_2472:
[----:B------:R-:W-:Y:S05]  /*a1a0*/  BSYNC B1 ;  /* 0x0000000000017941 */ /* 0x000fea0003800000 */
.L_x_2471:
[----:B0-----:R-:W-:Y:S01]  /*a1b0*/  VIADD R0, R16, 0x60 ;  /* 0x0000006010007836 */ /* 0x001fe20000000000 */
[----:B------:R0:W0:Y:S04]  /*a1c0*/  SHFL.IDX PT, R6, R5, 0x3, 0x181f ;  /* 0x00781f0005067f89 */ /* 0x00002800000e0000 */
[----:B------:R-:W-:Y:S01]  /*a1d0*/  ISETP.GE.AND P0, PT, R0, R21, PT ;  /* 0x000000150000720c */ /* 0x000fe20003f06270 */
[----:B----4-:R4:W0:-:S12]  /*a1e0*/  SHFL.IDX PT, R2, R4, 0x3, 0x181f ;  /* 0x00781f0004027f89 */ /* 0x01081800000e0000 */
[----:B----4-:R-:W-:Y:S05]  /*a1f0*/  @P0 BRA `(.L_x_2463) ;  /* 0x0000000000240947 */ /* 0x010fea0003800000 */
[----:B------:R-:W-:Y:S02]  /*a200*/  ULDC UR4, c[0x0][0xac8] ;  /* 0x0002b20000047ab9 */ /* 0x000fe40000000800 */
[----:B------:R-:W-:Y:S02]  /*a210*/  ISETP.GE.AND P2, PT, R17, UR4, PT ;  /* 0x0000000411007c0c */ /* 0x000fe4000bf46270 */
[----:B------:R-:W-:-:S11]  /*a220*/  ISETP.GE.AND P3, PT, R23, UR4, PT ;  /* 0x0000000417007c0c */ /* 0x000fd6000bf66270 */
[-C--:B0-23--:R-:W-:Y:S02]  /*a230*/  @!P2 LEA R4, P0, R17, R2.reuse, 0x1 ;  /* 0x000000021104a211 */ /* 0x08dfe400078008ff */
[----:B------:R-:W-:Y:S02]  /*a240*/  @!P3 LEA R2, P1, R23, R2, 0x1 ;  /* 0x000000021702b211 */ /* 0x000fe400078208ff */
[-C--:B------:R-:W-:Y:S02]  /*a250*/  @!P2 LEA.HI.X R5, R17, R6.reuse, R174, 0x1, P0 ;  /* 0x000000061105a211 */ /* 0x080fe400000f0cae */
[----:B------:R-:W-:-:S03]  /*a260*/  @!P3 LEA.HI.X R3, R23, R6, R173, 0x1, P1 ;  /* 0x000000061703b211 */ /* 0x000fc600008f0cad */
[----:B------:R4:W-:Y:S04]  /*a270*/  @!P2 ST.E.128 desc[UR36][R4.64], RZ ;  /* 0x000000ff0400a985 */ /* 0x0009e8000c101d24 */
[----:B------:R4:W-:Y:S02]  /*a280*/  @!P3 ST.E.128 desc[UR36][R2.64], RZ ;  /* 0x000000ff0200b985 */ /* 0x0009e4000c101d24 */
.L_x_2463:
[----:B------:R-:W-:Y:S05]  /*a290*/  BSYNC B0 ;  /* 0x0000000000007941 */ /* 0x000fea0003800000 */
.L_x_2454:
[----:B------:R-:W-:Y:S02]  /*a2a0*/  ULDC UR4, c[0x0][0xc3c] ;  /* 0x00030f0000047ab9 */ /* 0x000fe40000000800 */
[----:B-1----:R-:W-:-:S13]  /*a2b0*/  ISETP.GE.AND P0, PT, R47, UR4, PT ;  /* 0x000000042f007c0c */ /* 0x002fda000bf06270 */
[----:B------:R-:W-:Y:S05]  /*a2c0*/  @!P0 BRA `(.L_x_2473) ;  /* 0xffffff6800988947 */ /* 0x000fea000383ffff */
[----:B------:R-:W-:Y:S05]  /*a2d0*/  EXIT ;  /* 0x000000000000794d */ /* 0x000fea0003800000 */
.L_x_2412:
[----:B------:R-:W-:-:S08]  /*a2e0*/  NOP ;  /* 0x0000000000007918 */ /* 0x000fd00000000000 */
[----:B0-----:R-:W0:-:S00]  /*a2f0*/  USETMAXREG.DEALLOC.CTAPOOL 0x28 ;  /* 0x00000028000079c8 */ /* 0x001e0000080e0500 */
[----:B0-----:R-:W-:Y:S02]  /*a300*/  LOP3.LUT R0, R0, 0x3, RZ, 0xc0, !PT ;  /* 0x0000000300007812 */ /* 0x001fe400078ec0ff */
[----:B------:R-:W-:-:S04]  /*a310*/  LOP3.LUT R23, R23, 0xfffffeff, RZ, 0xc0, !PT ;  /* 0xfffffeff17177812 */ /* 0x000fc800078ec0ff */
[----:B------:R-:W0:Y:S02]  /*a320*/  SHFL.IDX PT, R0, R0, RZ, 0x1f ;  /* 0x00001fff00007589 */ /* 0x000e2400000e0000 */
[----:B0-----:R-:W-:Y:S01]  /*a330*/  ISETP.NE.AND P0, PT, R0, RZ, PT ;  /* 0x000000ff0000720c */ /* 0x001fe20003f05270 */
[----:B------:R-:W-:-:S12]  /*a340*/  IMAD.MOV.U32 R0, RZ, RZ, RZ ;  /* 0x000000ffff007224 */ /* 0x000fd800078e00ff */
        /* <DEDUP_REMOVED lines=9> */
.L_x_2474:
        /* <DEDUP_REMOVED lines=40> */
.L_x_2480:
        /* <DEDUP_REMOVED lines=12> */
.L_x_2479:
[----:B------:R-:W-:Y:S05]  /*a720*/  BSYNC B0 ;  /* 0x0000000000007941 */ /* 0x000fea0003800000 */
.L_x_2478:
        /* <DEDUP_REMOVED lines=15> */
[----:B------:R-:W0:Y:S02]  /*a820*/  SHFL.IDX PT, R3, R6, 0x1f, 0x1f ;  /* 0x03e01f0006037f89 */ /* 0x000e2400000e0000 */
[----:B0-----:R-:W-:-:S04]  /*a830*/  IMAD R3, R3, UR5, RZ ;  /* 0x0000000503037c24 */ /* 0x001fc8000f8e02ff */
[----:B------:R-:W-:-:S05]  /*a840*/  IMAD.IADD R4, R3, 0x1, R4 ;  /* 0x0000000103047824 */ /* 0x000fca00078e0204 */
[----:B------:R-:W-:-:S13]  /*a850*/  ISETP.GT.AND P6, PT, R4, UR6, PT ;  /* 0x0000000604007c0c */ /* 0x000fda000bfc4270 */
[----:B------:R-:W-:Y:S05]  /*a860*/  @!P6 BRA `(.L_x_2480) ;  /* 0xfffffffc007ce947 */ /* 0x000fea000383ffff */
.L_x_2476:
        /* <DEDUP_REMOVED lines=20> */
.L_x_2481:
[----:B-1----:R-:W-:Y:S02]  /*a9b0*/  IMAD.MOV R2, RZ, RZ, -R3 ;  /* 0x000000ffff027224 */ /* 0x002fe400078e0a03 */
[----:B---3--:R-:W-:Y:S02]  /*a9c0*/  IMAD R16, R16, UR5, R11 ;  /* 0x0000000510107c24 */ /* 0x008fe4000f8e020b */
[----:B------:R-:W-:Y:S01]  /*a9d0*/  IMAD.MOV.U32 R11, RZ, RZ, R2 ;  /* 0x000000ffff0b7224 */ /* 0x000fe200078e0002 */
[----:B------:R-:W-:Y:S02]  /*a9e0*/  IABS R2, R4 ;  /* 0x0000000400027213 */ /* 0x000fe40000000000 */
[----:B--2---:R-:W-:Y:S01]  /*a9f0*/  IADD3 R9, -R16, UR6, RZ ;  /* 0x0000000610097c10 */ /* 0x004fe2000fffe1ff */
[----:B------:R-:W-:Y:S02]  /*aa00*/  IMAD R11, R11, R12, RZ ;  /* 0x0000000c0b0b7224 */ /* 0x000fe400078e02ff */
[----:B------:R-:W-:Y:S01]  /*aa10*/  IMAD.MOV R8, RZ, RZ, -R2 ;  /* 0x000000ffff087224 */ /* 0x000fe200078e0a02 */
[----:B------:R-:W-:-:S02]  /*aa20*/  MOV R2, RZ ;  /* 0x000000ff00027202 */ /* 0x000fc40000000f00 */
        /* <DEDUP_REMOVED lines=16> */
[----:B------:R-:W-:Y:S01]  /*ab30*/  IMAD R11, R7, R2, RZ ;  /* 0x00000002070b7224 */ /* 0x000fe200078e02ff */
[----:B------:R-:W-:-:S03]  /*ab40*/  IADD3 R2, -R2, RZ, RZ ;  /* 0x000000ff02027210 */ /* 0x000fc60007ffe1ff */
[----:B------:R-:W-:Y:S02]  /*ab50*/  IMAD.MOV R6, RZ, RZ, -R11 ;  /* 0x000000ffff067224 */ /* 0x000fe400078e0a0b */
[----:B------:R-:W-:Y:S02]  /*ab60*/  IMAD R4, R4, R2, R9 ;  /* 0x0000000204047224 */ /* 0x000fe400078e0209 */
[----:B------:R-:W-:Y:S01]  /*ab70*/  IMAD.MOV.U32 R2, RZ, RZ, RZ ;  /* 0x000000ffff027224 */ /* 0x000fe200078e00ff */
[----:B------:R-:W-:Y:S02]  /*ab80*/  VIADDMNMX R13, R6, UR5, R7, PT ;  /* 0x00000005060d7c46 */ /* 0x000fe4000b800107 */
[----:B------:R-:W-:Y:S02]  /*ab90*/  IABS R9, R4 ;  /* 0x0000000400097213 */ /* 0x000fe40000000000 */
[-C--:B------:R-:W-:Y:S02]  /*aba0*/  IABS R8, R13.reuse ;  /* 0x0000000d00087213 */ /* 0x080fe40000000000 */
[----:B0-----:R-:W-:-:S02]  /*abb0*/  IABS R10, R13 ;  /* 0x0000000d000a7213 */ /* 0x001fc40000000000 */
[----:B------:R-:W0:Y:S01]  /*abc0*/  I2F.RP R6, R8 ;  /* 0x0000000800067306 */ /* 0x000e220000209400 */
[----:B------:R-:W-:-:S07]  /*abd0*/  IADD3 R18, -R13, RZ, RZ ;  /* 0x000000ff0d127210 */ /* 0x000fce0007ffe1ff */
        /* <DEDUP_REMOVED lines=24> */
.L_x_2477:
[----:B------:R-:W-:Y:S01]  /*ad60*/  ULDC UR4, c[0x0][0xc3c] ;  /* 0x00030f0000047ab9 */ /* 0x000fe20000000800 */
[----:B------:R-:W-:Y:S02]  /*ad70*/  IMAD.MOV.U32 R17, RZ, RZ, RZ ;  /* 0x000000ffff117224 */ /* 0x000fe400078e00ff */
[----:B------:R-:W-:Y:S02]  /*ad80*/  IMAD.U32 R16, RZ, RZ, UR6 ;  /* 0x00000006ff107e24 */ /* 0x000fe4000f8e00ff */
[----:B------:R-:W-:Y:S02]  /*ad90*/  IMAD.MOV.U32 R18, RZ, RZ, RZ ;  /* 0x000000ffff127224 */ /* 0x000fe400078e00ff */
[----:B------:R-:W-:-:S07]  /*ada0*/  IMAD.U32 R19, RZ, RZ, UR4 ;  /* 0x00000004ff137e24 */ /* 0x000fce000f8e00ff */
.L_x_2482:
[----:B------:R-:W-:-:S13]  /*adb0*/  ISETP.NE.AND P0, PT, R5, RZ, PT ;  /* 0x000000ff0500720c */ /* 0x000fda0003f05270 */
[----:B------:R-:W0:Y:S01]  /*adc0*/  @!P0 S2R R3, SR_CgaCtaId ;  /* 0x0000000000038919 */ /* 0x000e220000008800 */
[----:B------:R-:W-:-:S04]  /*add0*/  @!P0 MOV R0, 0x400 ;  /* 0x0000040000008802 */ /* 0x000fc80000000f00 */
[----:B0-----:R-:W-:-:S05]  /*ade0*/  @!P0 LEA R0, R3, R0, 0x18 ;  /* 0x0000000003008211 */ /* 0x001fca00078ec0ff */
[----:B------:R1:W-:Y:S01]  /*adf0*/  @!P0 STS.128 [R0+0x2a8d0], R16 ;  /* 0x02a8d01000008388 */ /* 0x0003e20000000c00 */
[----:B------:R-:W-:Y:S06]  /*ae00*/  BAR.ARV 0x5, 0x180 ;  /* 0x0146000000007b1d */ /* 0x000fec0000002000 */
.L_x_2475:
[----:B------:R2:W-:Y:S01]  /*ae10*/  STL [R1+0x18], RZ ;  /* 0x000018ff01007387 */ /* 0x0005e20000100800 */
[----:B------:R-:W-:Y:S01]  /*ae20*/  ULDC UR4, c[0x0][0xc3c] ;  /* 0x00030f0000047ab9 */ /* 0x000fe20000000800 */
[----:B------:R-:W-:Y:S01]  /*ae30*/  IMAD.MOV.U32 R28, RZ, RZ, 0x1 ;  /* 0x00000001ff1c7424 */ /* 0x000fe200078e00ff */
[----:B0-----:R-:W-:Y:S01]  /*ae40*/  ISETP.GE.AND P0, PT, R19, UR4, PT ;  /* 0x0000000413007c0c */ /* 0x001fe2000bf06270 */
[----:B------:R-:W-:-:S12]  /*ae50*/  IMAD.MOV.U32 R27, RZ, RZ, RZ ;  /* 0x000000ffff1b7224 */ /* 0x000fd800078e00ff */
[----:B--2---:R-:W-:Y:S05]  /*ae60*/  @P0 BRA `(.L_x_2483) ;  /* 0x0000004800780947 */ /* 0x004fea0003800000 */
[----:B-1----:R-:W2:Y:S01]  /*ae70*/  LDL R0, [R1+0x1c] ;  /* 0x00001c0001007983 */ /* 0x002ea20000100800 */
[----:B------:R-:W0:Y:S01]  /*ae80*/  S2UR UR5, SR_CgaCtaId ;  /* 0x00000000000579c3 */ /* 0x000e220000008800 */
[----:B------:R-:W-:Y:S01]  /*ae90*/  BSSY B8, `(.L_x_2483) ;  /* 0x000049b000087945 */ /* 0x000fe20003800000 */
[----:B------:R-:W-:Y:S01]  /*aea0*/  IMAD.MOV.U32 R28, RZ, RZ, 0x1 ;  /* 0x00000001ff1c7424 */ /* 0x000fe200078e00ff */
[----:B------:R-:W1:Y:S01]  /*aeb0*/  S2R R4, SR_TID.X ;  /* 0x0000000000047919 */ /* 0x000e620000002100 */
[----:B------:R-:W-:Y:S01]  /*aec0*/  IMAD.MOV.U32 R27, RZ, RZ, RZ ;  /* 0x000000ffff1b7224 */ /* 0x000fe200078e00ff */
[----:B------:R-:W-:Y:S01]  /*aed0*/  ULDC UR39, c[0x0][0xc] ;  /* 0x0000030000277ab9 */ /* 0x000fe20000000800 */
[----:B------:R3:W-:Y:S01]  /*aee0*/  STL [R1+0x18], RZ ;  /* 0x000018ff01007387 */ /* 0x0007e20000100800 */
[----:B-1----:R-:W-:Y:S02]  /*aef0*/  LOP3.LUT R3, R4, 0x7f, RZ, 0xc0, !PT ;  /* 0x0000007f04037812 */ /* 0x002fe400078ec0ff */
[----:B--2---:R-:W-:-:S02]  /*af00*/  R2UR UR4, R0 ;  /* 0x00000000000472ca */ /* 0x004fc400000e0000 */
[----:B------:R-:W-:-:S04]  /*af10*/  SHF.L.U32 R0, R4, 0x3, RZ ;  /* 0x0000000304007819 */ /* 0x000fc800000006ff */
[----:B------:R-:W-:-:S04]  /*af20*/  LOP3.LUT R2, R0, 0x1f8, RZ, 0xc0, !PT ;  /* 0x000001f800027812 */ /* 0x000fc800078ec0ff */
[----:B------:R-:W-:Y:S01]  /*af30*/  LOP3.LUT R33, R2, 0x38, R4, 0x78, !PT ;  /* 0x0000003802217812 */ /* 0x000fe200078e7804 */
[----:B------:R-:W-:Y:S01]  /*af40*/  IMAD.SHL.U32 R2, R4, 0x10, RZ ;  /* 0x0000001004027824 */ /* 0x000fe200078e00ff */
[----:B------:R-:W-:Y:S01]  /*af50*/  SHF.R.U32.HI R4, RZ, 0x3, R3 ;  /* 0x00000003ff047819 */ /* 0x000fe20000011603 */
[----:B------:R-:W-:Y:S01]  /*af60*/  ULOP3.LUT UR38, UR4, 0x2, URZ, 0xfc, !UPT ;  /* 0x0000000204267892 */ /* 0x000fe2000f8efc3f */
[----:B------:R-:W-:Y:S02]  /*af70*/  LOP3.LUT R33, R33, 0x200, R0, 0xf8, !PT ;  /* 0x0000020021217812 */ /* 0x000fe400078ef800 */
[----:B------:R-:W-:Y:S01]  /*af80*/  UMOV UR4, 0x400 ;  /* 0x0000040000047882 */ /* 0x000fe20000000000 */
[----:B------:R-:W-:Y:S01]  /*af90*/  LOP3.LUT R3, R0, 0x38, RZ, 0xc0, !PT ;  /* 0x0000003800037812 */ /* 0x000fe200078ec0ff */
[----:B0-----:R-:W-:Y:S01]  /*afa0*/  ULEA UR4, UR5, UR4, 0x18 ;  /* 0x0000000405047291 */ /* 0x001fe2000f8ec03f */
[----:B------:R-:W-:Y:S02]  /*afb0*/  LOP3.LUT R4, R4, 0x70, R2, 0xf8, !PT ;  /* 0x0000007004047812 */ /* 0x000fe400078ef802 */
[----:B------:R-:W-:-:S02]  /*afc0*/  LOP3.LUT R2, R3, 0x40, RZ, 0xfc, !PT ;  /* 0x0000004003027812 */ /* 0x000fc400078efcff */
[----:B------:R-:W-:Y:S01]  /*afd0*/  LOP3.LUT R0, R3, 0x80, RZ, 0xfc, !PT ;  /* 0x0000008003007812 */ /* 0x000fe200078efcff */
[----:B------:R-:W-:-:S04]  /*afe0*/  IMAD.U32 R22, RZ, RZ, UR4 ;  /* 0x00000004ff167e24 */ /* 0x000fc8000f8e00ff */
[----:B---3--:R-:W-:-:S07]  /*aff0*/  IMAD R34, R33, 0x2, R22 ;  /* 0x0000000221227824 */ /* 0x008fce00078e0216 */
.L_x_2546:
[----:B0-----:R-:W0:Y:S02]  /*b000*/  LDC.64 R30, c[0x0][0xc88] ;  /* 0x00032200ff1e7b82 */ /* 0x001e240000000a00 */
[----:B0-----:R-:W-:-:S06]  /*b010*/  IMAD.WIDE R30, R19, 0x4, R30 ;  /* 0x00000004131e7825 */ /* 0x001fcc00078e021e */
[----:B--2---:R-:W2:Y:S01]  /*b020*/  LDG.E R30, desc[UR36][R30.64] ;  /* 0x000000241e1e7981 */ /* 0x004ea2000c1e1900 */
[----:B------:R-:W-:Y:S05]  /*b030*/  YIELD ;  /* 0x0000000000007946 */ /* 0x000fea0003800000 */
[----:B------:R-:W-:Y:S01]  /*b040*/  ULDC.64 UR4, c[0x0][0xa28] ;  /* 0x00028a0000047ab9 */ /* 0x000fe20000000a00 */
[----:B------:R-:W-:Y:S01]  /*b050*/  IMAD.MOV.U32 R37, RZ, RZ, RZ ;  /* 0x000000ffff257224 */ /* 0x000fe200078e00ff */
[----:B------:R-:W-:Y:S01]  /*b060*/  ISETP.NE.U32.AND P0, PT, RZ, UR4, PT ;  /* 0x00000004ff007c0c */ /* 0x000fe2000bf05070 */
[----:B------:R-:W-:-:S03]  /*b070*/  ULDC.64 UR6, c[0x0][0xa18] ;  /* 0x0002860000067ab9 */ /* 0x000fc60000000a00 */
[----:B------:R-:W-:Y:S02]  /*b080*/  ISETP.NE.AND.EX P0, PT, RZ, UR5, PT, P0 ;  /* 0x00000005ff007c0c */ /* 0x000fe4000bf05300 */
[----:B------:R-:W-:Y:S02]  /*b090*/  MOV R35, RZ ;  /* 0x000000ff00237202 */ /* 0x000fe40000000f00 */
[----:B--2---:R-:W-:-:S09]  /*b0a0*/  SHF.R.S32.HI R0, RZ, 0x1f, R30 ;  /* 0x0000001fff007819 */ /* 0x004fd2000001141e */
[C---:B------:R-:W-:Y:S01]  /*b0b0*/  @P0 LEA R2, P1, R30.reuse, UR4, 0x2 ;  /* 0x000000041e020c11 */ /* 0x040fe2000f8210ff */
[C---:B------:R-:W-:Y:S01]  /*b0c0*/  IMAD.SHL.U32 R24, R30.reuse, 0x4, RZ ;  /* 0x000000041e187824 */ /* 0x040fe200078e00ff */
[C-C-:B------:R-:W-:Y:S01]  /*b0d0*/  SHF.L.U64.HI R25, R30.reuse, 0x2, R0.reuse ;  /* 0x000000021e197819 */ /* 0x140fe20000010200 */
[----:B------:R0:W-:Y:S01]  /*b0e0*/  STL [R1+0xc], R0 ;  /* 0x00000c0001007387 */ /* 0x0001e20000100800 */
[----:B------:R-:W-:Y:S01]  /*b0f0*/  @P0 LEA.HI.X R3, R30, UR5, R0, 0x2, P1 ;  /* 0x000000051e030c11 */ /* 0x000fe200088f1400 */
[----:B------:R-:W-:-:S04]  /*b100*/  ULDC.64 UR4, c[0x0][0xa00] ;  /* 0x0002800000047ab9 */ /* 0x000fc80000000a00 */
[----:B------:R1:W5:Y:S01]  /*b110*/  @P0 LDG.E R37, desc[UR36][R2.64] ;  /* 0x0000002402250981 */ /* 0x000362000c1e1900 */
        /* <DEDUP_REMOVED lines=19> */
[----:B------:R-:W-:Y:S01]  /*b250*/  IMAD.U32 R36, RZ, RZ, UR4 ;  /* 0x00000004ff247e24 */ /* 0x000fe2000f8e00ff */
[----:B--2---:R1:W-:Y:S01]  /*b260*/  @P0 STL [R1+0x4], R0 ;  /* 0x0000040001000387 */ /* 0x0043e20000100800 */
[----:B------:R-:W-:Y:S05]  /*b270*/  @P0 BRA `(.L_x_2484) ;  /* 0x0000000000200947 */ /* 0x000fea0003800000 */
        /* <DEDUP_REMOVED lines=8> */
.L_x_2484:
        /* <DEDUP_REMOVED lines=9> */
.L_x_2485:
        /* <DEDUP_REMOVED lines=9> */
.L_x_2486:
[----:B------:R-:W3:Y:S01]  /*b420*/  LDL R4, [R1+0x4] ;  /* 0x0000040001047983 */ /* 0x000ee20000100800 */
[----:B012---:R-:W0:Y:S01]  /*b430*/  LDC R0, c[0x0][0x448] ;  /* 0x00011200ff007b82 */ /* 0x007e220000000800 */
[----:B-----5:R-:W-:Y:S01]  /*b440*/  IADD3 R36, -R37, R36, RZ ;  /* 0x0000002425247210 */ /* 0x020fe20007ffe1ff */
[----:B------:R-:W-:Y:S01]  /*b450*/  BSSY B7, `(.L_x_2487) ;  /* 0x000037d000077945 */ /* 0x000fe20003800000 */
[----:B------:R-:W-:Y:S02]  /*b460*/  LOP3.LUT R23, R23, 0xffffff7f, RZ, 0xc0, !PT ;  /* 0xffffff7f17177812 */ /* 0x000fe400078ec0ff */
[----:B0-----:R-:W-:Y:S01]  /*b470*/  ISETP.NE.AND P0, PT, R0, 0x1, PT ;  /* 0x000000010000780c */ /* 0x001fe20003f05270 */
[----:B------:R-:W-:-:S04]  /*b480*/  IMAD.SHL.U32 R0, R17, 0x80, RZ ;  /* 0x0000008011007824 */ /* 0x000fc800078e00ff */
[----:B------:R-:W-:-:S08]  /*b490*/  VIADD R0, R0, 0x7f ;  /* 0x0000007f00007836 */ /* 0x000fd00000000000 */
[----:B------:R-:W0:Y:S01]  /*b4a0*/  @P0 LDC R3, c[0x0][0x44c] ;  /* 0x00011300ff030b82 */ /* 0x000e220000000800 */
[----:B------:R-:W-:-:S07]  /*b4b0*/  @P0 LOP3.LUT R23, R23, 0x80, RZ, 0xfc, !PT ;  /* 0x0000008017170812 */ /* 0x000fce00078efcff */
[----:B------:R-:W1:Y:S01]  /*b4c0*/  @P0 LDC R5, c[0x0][0x450] ;  /* 0x00011400ff050b82 */ /* 0x000e620000000800 */
[----:B0-----:R-:W-:-:S05]  /*b4d0*/  @P0 IMAD.HI.U32 R2, R0, R3, RZ ;  /* 0x0000000300020227 */ /* 0x001fca00078e00ff */
[----:B-1----:R-:W-:Y:S01]  /*b4e0*/  @P0 SHF.R.U32.HI R0, RZ, R5, R2 ;  /* 0x00000005ff000219 */ /* 0x002fe20000011602 */
[----:B------:R-:W-:-:S04]  /*b4f0*/  VIADD R2, R36, 0x5f ;  /* 0x0000005f24027836 */ /* 0x000fc80000000000 */
[----:B------:R-:W-:Y:S01]  /*b500*/  IMAD.HI R2, R2, 0x2aaaaaab, RZ ;  /* 0x2aaaaaab02027827 */ /* 0x000fe200078e02ff */
[----:B---3--:R-:W-:-:S05]  /*b510*/  IADD3 R3, R36, 0x60, -R4 ;  /* 0x0000006024037810 */ /* 0x008fca0007ffe804 */
[----:B------:R-:W-:Y:S01]  /*b520*/  IMAD.IADD R0, R3, 0x1, R0 ;  /* 0x0000000103007824 */ /* 0x000fe200078e0200 */
[----:B------:R-:W-:-:S03]  /*b530*/  SHF.R.U32.HI R3, RZ, 0x1f, R2 ;  /* 0x0000001fff037819 */ /* 0x000fc60000011602 */
[----:B------:R-:W-:Y:S01]  /*b540*/  IMAD.HI R0, R0, 0x2aaaaaab, RZ ;  /* 0x2aaaaaab00007827 */ /* 0x000fe200078e02ff */
[----:B------:R-:W-:-:S04]  /*b550*/  LEA.HI.SX32 R3, R2, R3, 0x1c ;  /* 0x0000000302037211 */ /* 0x000fc800078fe2ff */
[----:B------:R-:W-:-:S04]  /*b560*/  SHF.R.U32.HI R5, RZ, 0x1f, R0 ;  /* 0x0000001fff057819 */ /* 0x000fc80000011600 */
[----:B------:R-:W-:-:S04]  /*b570*/  LEA.HI.SX32 R0, R0, R5, 0x1c ;  /* 0x0000000500007211 */ /* 0x000fc800078fe2ff */
[----:B------:R-:W-:-:S04]  /*b580*/  VIMNMX R29, R3, R0, PT ;  /* 0x00000000031d7248 */ /* 0x000fc80003fe0100 */
[----:B------:R-:W-:Y:S01]  /*b590*/  ISETP.GT.AND P0, PT, R29, RZ, PT ;  /* 0x000000ff1d00720c */ /* 0x000fe20003f04270 */
[----:B------:R0:W-:-:S12]  /*b5a0*/  STL [R1+0x8], R29 ;  /* 0x0000081d01007387 */ /* 0x0001d80000100800 */
        /* <DEDUP_REMOVED lines=18> */
.L_x_2488:
        /* <DEDUP_REMOVED lines=20> */
.L_x_2491:
[----:B------:R-:W-:Y:S05]  /*b810*/  BSYNC B6 ;  /* 0x0000000000067941 */ /* 0x000fea0003800000 */
.L_x_2490:
        /* <DEDUP_REMOVED lines=20> */
.L_x_2494:
        /* <DEDUP_REMOVED lines=15> */
.L_x_2493:
[----:B------:R-:W-:Y:S05]  /*ba50*/  BSYNC B6 ;  /* 0x0000000000067941 */ /* 0x000fea0003800000 */
.L_x_2492:
[----:B------:R-:W-:Y:S01]  /*ba60*/  ULDC.64 UR4, c[0x0][0x9f8] ;  /* 0x00027e0000047ab9 */ /* 0x000fe20000000a00 */
[----:B------:R-:W0:Y:S01]  /*ba70*/  S2R R2, SR_TID.X ;  /* 0x0000000000027919 */ /* 0x000e220000002100 */
[----:B------:R-:W-:Y:S01]  /*ba80*/  ISETP.NE.U32.AND P0, PT, RZ, UR4, PT ;  /* 0x00000004ff007c0c */ /* 0x000fe2000bf05070 */
[----:B------:R-:W1:Y:S01]  /*ba90*/  LDC R6, c[0x0][0x430] ;  /* 0x00010c00ff067b82 */ /* 0x000e620000000800 */
[----:B------:R-:W2:Y:S02]  /*baa0*/  S2R R21, SR_TID.X ;  /* 0x0000000000157919 */ /* 0x000ea40000002100 */
[----:B------:R-:W-:-:S13]  /*bab0*/  ISETP.NE.AND.EX P0, PT, RZ, UR5, PT, P0 ;  /* 0x00000005ff007c0c */ /* 0x000fda000bf05300 */
[----:B------:R-:W-:Y:S01]  /*bac0*/  @P0 IADD3 R24, P1, R24, UR4, RZ ;  /* 0x0000000418180c10 */ /* 0x000fe2000ff3e0ff */
[----:B------:R-:W-:Y:S01]  /*bad0*/  VIADD R26, R29, 0xffffffff ;  /* 0xffffffff1d1a7836 */ /* 0x000fe20000000000 */
[----:B------:R-:W-:Y:S01]  /*bae0*/  LOP3.LUT R23, R23, 0xffffffdf, RZ, 0xc0, !PT ;  /* 0xffffffdf17177812 */ /* 0x000fe200078ec0ff */
[----:B------:R-:W-:Y:S01]  /*baf0*/  ULDC UR4, c[0x0][0x320] ;  /* 0x0000c80000047ab9 */ /* 0x000fe20000000800 */
[----:B------:R-:W-:-:S05]  /*bb00*/  @P0 IADD3.X R25, R25, UR5, RZ, P1, !PT ;  /* 0x0000000519190c10 */ /* 0x000fca0008ffe4ff */
[----:B------:R-:W3:Y:S01]  /*bb10*/  @P0 LDG.E R31, desc[UR36][R24.64] ;  /* 0x00000024181f0981 */ /* 0x000ee2000c1e1900 */
[----:B-1----:R-:W-:Y:S02]  /*bb20*/  ISETP.NE.AND P2, PT, R6, 0x1, PT ;  /* 0x000000010600780c */ /* 0x002fe40003f45270 */
[----:B0-----:R-:W-:Y:S01]  /*bb30*/  LOP3.LUT R2, R2, 0x7f, RZ, 0xc0, !PT ;  /* 0x0000007f02027812 */ /* 0x001fe200078ec0ff */
[----:B------:R-:W0:Y:S03]  /*bb40*/  S2R R29, SR_TID.X ;  /* 0x00000000001d7919 */ /* 0x000e260000002100 */
[----:B------:R-:W-:Y:S02]  /*bb50*/  SHF.R.U32.HI R2, RZ, 0x3, R2 ;  /* 0x00000003ff027819 */ /* 0x000fe40000011602 */
[----:B--2---:R-:W-:-:S05]  /*bb60*/  SHF.L.U32 R20, R21, 0x4, RZ ;  /* 0x0000000415147819 */ /* 0x004fca00000006ff */
[----:B------:R-:W1:Y:S01]  /*bb70*/  @P2 LDC R0, c[0x0][0x438] ;  /* 0x00010e00ff002b82 */ /* 0x000e620000000800 */
[----:B------:R-:W-:-:S05]  /*bb80*/  LOP3.LUT R20, R2, 0x70, R20, 0xf8, !PT ;  /* 0x0000007002147812 */ /* 0x000fca00078ef814 */
[----:B------:R-:W-:Y:S02]  /*bb90*/  IMAD R3, R26, 0x60, R20 ;  /* 0x000000601a037824 */ /* 0x000fe400078e0214 */
[----:B------:R-:W2:Y:S03]  /*bba0*/  @P2 LDC R2, c[0x0][0x434] ;  /* 0x00010d00ff022b82 */ /* 0x000ea60000000800 */
[----:B------:R-:W-:-:S04]  /*bbb0*/  ISETP.GE.AND P0, PT, R3, R36, PT ;  /* 0x000000240300720c */ /* 0x000fc80003f06270 */
[----:B------:R-:W-:Y:S01]  /*bbc0*/  ISETP.GT.U32.OR P0, PT, R20, 0x5f, P0 ;  /* 0x0000005f1400780c */ /* 0x000fe20000704470 */
[----:B------:R-:W-:Y:S02]  /*bbd0*/  IMAD.IADD R3, R3, 0x1, R37 ;  /* 0x0000000103037824 */ /* 0x000fe400078e0225 */
[----:B0-----:R-:W-:-:S10]  /*bbe0*/  IMAD.SHL.U32 R10, R29, 0x8, RZ ;  /* 0x000000081d0a7824 */ /* 0x001fd400078e00ff */
[----:B------:R-:W0:Y:S01]  /*bbf0*/  @!P0 LDC.64 R4, c[0x0][0x428] ;  /* 0x00010a00ff048b82 */ /* 0x000e220000000a00 */
[----:B--2---:R-:W-:Y:S01]  /*bc00*/  @P2 IMAD.HI.U32 R7, R3, R2, RZ ;  /* 0x0000000203072227 */ /* 0x004fe200078e00ff */
[----:B------:R-:W-:-:S03]  /*bc10*/  LOP3.LUT R10, R10, 0x38, RZ, 0xc0, !PT ;  /* 0x000000380a0a7812 */ /* 0x000fc600078ec0ff */
[----:B------:R-:W-:Y:S01]  /*bc20*/  IMAD.MOV.U32 R2, RZ, RZ, R3 ;  /* 0x000000ffff027224 */ /* 0x000fe200078e0003 */
[----:B-1----:R-:W-:Y:S02]  /*bc30*/  @P2 SHF.R.U32.HI R2, RZ, R0, R7 ;  /* 0x00000000ff022219 */ /* 0x002fe40000011607 */
[----:B------:R-:W-:-:S03]  /*bc40*/  LOP3.LUT R32, R10, 0x40, RZ, 0xfc, !PT ;  /* 0x000000400a207812 */ /* 0x000fc600078efcff */
[--C-:B------:R-:W-:Y:S01]  /*bc50*/  IMAD.MOV R0, RZ, RZ, -R2.reuse ;  /* 0x000000ffff007224 */ /* 0x100fe200078e0a02 */
[----:B------:R-:W-:Y:S02]  /*bc60*/  @P2 LOP3.LUT R23, R23, 0x20, RZ, 0xfc, !PT ;  /* 0x0000002017172812 */ /* 0x000fe400078efcff */
[----:B------:R-:W-:Y:S01]  /*bc70*/  ISETP.GE.AND P2, PT, R32, UR4, PT ;  /* 0x0000000420007c0c */ /* 0x000fe2000bf46270 */
[----:B------:R-:W-:Y:S01]  /*bc80*/  IMAD R0, R6, R0, R3 ;  /* 0x0000000006007224 */ /* 0x000fe200078e0203 */
[----:B------:R-:W-:Y:S02]  /*bc90*/  @!P0 SHF.R.S32.HI R3, RZ, 0x1f, R2 ;  /* 0x0000001fff038819 */ /* 0x000fe40000011402 */
[----:B------:R-:W-:Y:S02]  /*bca0*/  SEL R29, RZ, 0xffffffff, P2 ;  /* 0xffffffffff1d7807 */ /* 0x000fe40001000000 */
[----:B------:R-:W-:Y:S01]  /*bcb0*/  ISETP.GE.AND P1, PT, R10, UR4, PT ;  /* 0x000000040a007c0c */ /* 0x000fe2000bf26270 */
[----:B------:R-:W-:-:S02]  /*bcc0*/  ULDC UR4, c[0x0][0x2f4] ;  /* 0x0000bd0000047ab9 */ /* 0x000fc40000000800 */
[----:B------:R-:W-:Y:S01]  /*bcd0*/  IMAD.SHL.U32 R29, R29, 0x2, RZ ;  /* 0x000000021d1d7824 */ /* 0x000fe200078e00ff */
[C---:B------:R-:W-:Y:S02]  /*bce0*/  ISETP.GE.AND P2, PT, R10.reuse, UR4, PT ;  /* 0x000000040a007c0c */ /* 0x040fe4000bf46270 */
[----:B------:R-:W-:Y:S02]  /*bcf0*/  LOP3.LUT R23, R23, 0xfffffffb, RZ, 0xc0, !PT ;  /* 0xfffffffb17177812 */ /* 0x000fe400078ec0ff */
[----:B------:R-:W-:-:S09]  /*bd00*/  LOP3.LUT R9, R10, 0x80, RZ, 0xfc, !PT ;  /* 0x000000800a097812 */ /* 0x000fd200078efcff */
[----:B------:R-:W-:-:S04]  /*bd10*/  @P2 LOP3.LUT R23, R23, 0x4, RZ, 0xfc, !PT ;  /* 0x0000000417172812 */ /* 0x000fc800078efcff */
[----:B------:R-:W-:Y:S01]  /*bd20*/  LOP3.LUT R23, R23, 0xfffffffd, RZ, 0xc0, !PT ;  /* 0xfffffffd17177812 */ /* 0x000fe200078ec0ff */
[----:B------:R-:W-:Y:S01]  /*bd30*/  UMOV UR5, 0xffffffff ;  /* 0xffffffff00057882 */ /* 0x000fe20000000000 */
[----:B---3--:R-:W-:-:S05]  /*bd40*/  SHF.R.S32.HI R6, RZ, 0x1f, R31 ;  /* 0x0000001fff067819 */ /* 0x008fca000001141f */
[----:B------:R1:W-:Y:S01]  /*bd50*/  STL [R1], R6 ;  /* 0x0000000601007387 */ /* 0x0003e20000100800 */
[-C--:B0-----:R-:W-:Y:S02]  /*bd60*/  @!P0 IMAD R8, R6, R4.reuse, RZ ;  /* 0x0000000406088224 */ /* 0x081fe400078e02ff */
[----:B-1----:R-:W-:Y:S01]  /*bd70*/  @!P0 IMAD.WIDE.U32 R6, R31, R4, R2 ;  /* 0x000000041f068225 */ /* 0x002fe200078e0002 */
[----:B------:R-:W-:-:S04]  /*bd80*/  SEL R2, RZ, 0x1, P1 ;  /* 0x00000001ff027807 */ /* 0x000fc80000800000 */
[----:B------:R-:W-:Y:S02]  /*bd90*/  LOP3.LUT R29, R29, 0x2, R2, 0xe2, !PT ;  /* 0x000000021d1d7812 */ /* 0x000fe400078ee202 */
[----:B------:R-:W0:Y:S01]  /*bda0*/  @!P0 LDC.64 R2, c[0x0][0x418] ;  /* 0x00010600ff028b82 */ /* 0x000e220000000a00 */
[----:B------:R-:W-:-:S04]  /*bdb0*/  @!P0 IMAD R5, R31, R5, R8 ;  /* 0x000000051f058224 */ /* 0x000fc800078e0208 */
[----:B------:R-:W-:Y:S01]  /*bdc0*/  @!P0 IMAD.IADD R5, R7, 0x1, R5 ;  /* 0x0000000107058824 */ /* 0x000fe200078e0205 */
[----:B------:R-:W-:Y:S02]  /*bdd0*/  MOV R4, RZ ;  /* 0x000000ff00047202 */ /* 0x000fe40000000f00 */
[----:B0-----:R-:W-:-:S04]  /*bde0*/  @!P0 LEA R2, P1, R6, R2, 0x2 ;  /* 0x0000000206028211 */ /* 0x001fc800078210ff */
[----:B------:R-:W-:Y:S02]  /*bdf0*/  @!P0 LEA.HI.X R3, R6, R3, R5, 0x2, P1 ;  /* 0x0000000306038211 */ /* 0x000fe400008f1405 */
[----:B------:R-:W-:-:S03]  /*be00*/  ISETP.GE.AND P1, PT, R32, UR4, PT ;  /* 0x0000000420007c0c */ /* 0x000fc6000bf26270 */
[----:B------:R0:W5:Y:S01]  /*be10*/  @!P0 LDG.E R4, desc[UR36][R2.64] ;  /* 0x0000002402048981 */ /* 0x000162000c1e1900 */
[----:B------:R-:W-:-:S09]  /*be20*/  ISETP.GE.AND P0, PT, R9, UR4, PT ;  /* 0x0000000409007c0c */ /* 0x000fd2000bf06270 */
[----:B------:R-:W-:-:S04]  /*be30*/  @P1 LOP3.LUT R23, R23, 0x2, RZ, 0xfc, !PT ;  /* 0x0000000217171812 */ /* 0x000fc800078efcff */
[----:B------:R-:W-:Y:S01]  /*be40*/  LOP3.LUT R23, R23, 0xfffffffe, RZ, 0xc0, !PT ;  /* 0xfffffffe17177812 */ /* 0x000fe200078ec0ff */
[----:B0-----:R-:W-:-:S03]  /*be50*/  IMAD.U32 R2, RZ, RZ, UR38 ;  /* 0x00000026ff027e24 */ /* 0x001fc6000f8e00ff */
[----:B------:R-:W-:Y:S01]  /*be60*/  @P0 LOP3.LUT R23, R23, 0x1, RZ, 0xfc, !PT ;  /* 0x0000000117170812 */ /* 0x000fe200078efcff */
[----:B------:R-:W-:Y:S06]  /*be70*/  BRA.DIV UR5, `(.L_x_2495) ;  /* 0x0000004205087947 */ /* 0x000fec000b800000 */
.L_x_2563:
[----:B------:R-:W-:Y:S02]  /*be80*/  ISETP.NE.AND P0, PT, R2, 0x3, PT ;  /* 0x000000030200780c */ /* 0x000fe40003f05270 */
[----:B------:R-:W-:Y:S02]  /*be90*/  ISETP.GT.U32.AND P1, PT, R20, 0x5f, PT ;  /* 0x0000005f1400780c */ /* 0x000fe40003f24070 */
[----:B------:R-:W-:Y:S02]  /*bea0*/  LOP3.LUT R23, R23, 0xffffffef, RZ, 0xc0, !PT ;  /* 0xffffffef17177812 */ /* 0x000fe400078ec0ff */
[----:B------:R-:W-:-:S07]  /*beb0*/  SHF.R.S32.HI R32, RZ, 0x1f, R18 ;  /* 0x0000001fff207819 */ /* 0x000fce0000011412 */
[----:B------:R-:W-:-:S04]  /*bec0*/  @P0 LOP3.LUT R23, R23, 0x10, RZ, 0xfc, !PT ;  /* 0x0000001017170812 */ /* 0x000fc800078efcff */
[----:B------:R-:W-:-:S04]  /*bed0*/  LOP3.LUT R23, R23, 0xfffffff7, RZ, 0xc0, !PT ;  /* 0xfffffff717177812 */ /* 0x000fc800078ec0ff */
[----:B------:R-:W-:Y:S01]  /*bee0*/  @P1 LOP3.LUT R23, R23, 0x8, RZ, 0xfc, !PT ;  /* 0x0000000817171812 */ /* 0x000fe200078efcff */
[----:B------:R-:W-:Y:S06]  /*bef0*/  @!P0 BRA `(.L_x_2496) ;  /* 0x0000000000048947 */ /* 0x000fec0003800000 */
[----:B------:R-:W-:Y:S01]  /*bf00*/  BPT.TRAP 0x1 ;  /* 0x000000040000795c */ /* 0x000fe20000300000 */
.L_x_2496:
        /* <DEDUP_REMOVED lines=25> */
.L_x_2564:
[----:B------:R-:W-:Y:S05]  /*c0a0*/  BSYNC B0 ;  /* 0x0000000000007941 */ /* 0x000fea0003800000 */
.L_x_2497:
        /* <DEDUP_REMOVED lines=21> */
[----:B------:R-:W-:Y:S01]  /*c200*/  LEA R4, P0, R2, UR4, 0x1 ;  /* 0x0000000402047c11 */ /* 0x000fe2000f8008ff */
[----:B------:R-:W-:Y:S01]  /*c210*/  UMOV UR4, 0xffffffff ;  /* 0xffffffff00047882 */ /* 0x000fe20000000000 */
[----:B------:R-:W-:Y:S01]  /*c220*/  SHF.R.U32.HI R9, RZ, 0x3, R8 ;  /* 0x00000003ff097819 */ /* 0x000fe20000011608 */
[----:B------:R-:W-:Y:S01]  /*c230*/  IMAD R5, R27, 0x4800, R33 ;  /* 0x000048001b057824 */ /* 0x000fe200078e0221 */
[----:B------:R-:W0:Y:S01]  /*c240*/  S2R R8, SR_TID.X ;  /* 0x0000000000087919 */ /* 0x000e220000002100 */
[----:B------:R-:W-:Y:S02]  /*c250*/  IADD3 R0, R3, R0, RZ ;  /* 0x0000000003007210 */ /* 0x000fe40007ffe0ff */
[----:B------:R-:W-:-:S02]  /*c260*/  IMAD.IADD R6, R6, 0x1, -R9 ;  /* 0x0000000106067824 */ /* 0x000fc400078e0a09 */
[----:B------:R-:W-:-:S03]  /*c270*/  LEA.HI.X R0, R2, UR5, R0, 0x1, P0 ;  /* 0x0000000502007c11 */ /* 0x000fc600080f0c00 */
        /* <DEDUP_REMOVED lines=66> */
.L_x_2578:
        /* <DEDUP_REMOVED lines=12> */
.L_x_2500:
        /* <DEDUP_REMOVED lines=10> */
.L_x_2501:
[----:B------:R2:W5:Y:S01]  /*c800*/  LDL.LU R0, [R1+0xc] ;  /* 0x00000c0001007983 */ /* 0x0005620000300800 */
[----:B------:R-:W-:Y:S01]  /*c810*/  LOP3.LUT P0, RZ, R23, 0x40, RZ, 0xc0, !PT ;  /* 0x0000004017ff7812 */ /* 0x000fe2000780c0ff */
[----:B------:R2:W-:-:S12]  /*c820*/  SYNCS.ARRIVE.TRANS64.A1T0 RZ, [R7+URZ+0x2a830], RZ ;  /* 0x02a830ff07ff79a7 */ /* 0x0005d8000810003f */
[----:B------:R-:W-:Y:S05]  /*c830*/  WARPSYNC.ALL ;  /* 0x0000000000007948 */ /* 0x000fea0003800000 */
[----:B------:R-:W-:Y:S01]  /*c840*/  ULDC.64 UR4, c[0x0][0x298] ;  /* 0x0000a60000047ab9 */ /* 0x000fe20000000a00 */
[----:B-1----:R-:W-:Y:S01]  /*c850*/  VIADD R2, R22, 0xc400 ;  /* 0x0000c40016027836 */ /* 0x002fe20000000000 */
[----:B------:R-:W-:Y:S01]  /*c860*/  SEL R30, R30, RZ, !P0 ;  /* 0x000000ff1e1e7207 */ /* 0x000fe20004000000 */
[----:B0-----:R-:W-:Y:S01]  /*c870*/  IMAD.WIDE.U32 R4, R35, UR4, RZ ;  /* 0x0000000423047c25 */ /* 0x001fe2000f8e00ff */
        /* <DEDUP_REMOVED lines=8> */
[----:B------:R-:W-:-:S05]  /*c900*/  IMAD R0, R35, UR5, R0 ;  /* 0x0000000523007c24 */ /* 0x000fca000f8e0200 */
[----:B------:R-:W-:Y:S01]  /*c910*/  IADD3 R35, R5, R0, RZ ;  /* 0x0000000005237210 */ /* 0x000fe20007ffe0ff */
[----:B-1----:R-:W-:Y:S06]  /*c920*/  @!P0 BRA `(.L_x_2503) ;  /* 0x0000000000408947 */ /* 0x002fec0003800000 */
[----:B------:R-:W-:Y:S01]  /*c930*/  MOV R2, 0x0 ;  /* 0x0000000000027802 */ /* 0x000fe20000000f00 */
[----:B------:R-:W-:Y:S01]  /*c940*/  ULDC.64 UR6, c[0x4][0xf0] ;  /* 0x01003c0000067ab9 */ /* 0x000fe20000000a00 */
[----:B------:R-:W-:Y:S01]  /*c950*/  ULDC.64 UR8, c[0x4][0xf8] ;  /* 0x01003e0000087ab9 */ /* 0x000fe20000000a00 */
[----:B------:R-:W-:Y:S01]  /*c960*/  ULDC.64 UR4, c[0x4][0x88] ;  /* 0x0100220000047ab9 */ /* 0x000fe20000000a00 */
[----:B------:R-:W-:Y:S01]  /*c970*/  IMAD.U32 R4, RZ, RZ, UR6 ;  /* 0x00000006ff047e24 */ /* 0x000fe2000f8e00ff */
[----:B------:R-:W-:Y:S01]  /*c980*/  MOV R12, 0x1 ;  /* 0x00000001000c7802 */ /* 0x000fe20000000f00 */
[----:B------:R-:W0:Y:S01]  /*c990*/  LDC.64 R2, c[0x4][R2] ;  /* 0x0100000002027b82 */ /* 0x000e220000000a00 */
[----:B------:R-:W-:Y:S02]  /*c9a0*/  IMAD.U32 R5, RZ, RZ, UR7 ;  /* 0x00000007ff057e24 */ /* 0x000fe4000f8e00ff */
[----:B------:R-:W-:Y:S02]  /*c9b0*/  IMAD.U32 R6, RZ, RZ, UR8 ;  /* 0x00000008ff067e24 */ /* 0x000fe4000f8e00ff */
[----:B--2---:R-:W-:-:S02]  /*c9c0*/  IMAD.U32 R7, RZ, RZ, UR9 ;  /* 0x00000009ff077e24 */ /* 0x004fc4000f8e00ff */
[----:B------:R-:W-:Y:S02]  /*c9d0*/  IMAD.U32 R10, RZ, RZ, UR4 ;  /* 0x00000004ff0a7e24 */ /* 0x000fe4000f8e00ff */
[----:B------:R-:W-:Y:S02]  /*c9e0*/  IMAD.U32 R11, RZ, RZ, UR5 ;  /* 0x00000005ff0b7e24 */ /* 0x000fe4000f8e00ff */
[----:B------:R-:W-:Y:S02]  /*c9f0*/  IMAD.MOV.U32 R8, RZ, RZ, 0x70 ;  /* 0x00000070ff087424 */ /* 0x000fe400078e00ff */
[----:B------:R-:W-:-:S07]  /*ca00*/  IMAD.MOV.U32 R13, RZ, RZ, RZ ;  /* 0x000000ffff0d7224 */ /* 0x000fce00078e00ff */
[----:B------:R-:W-:-:S07]  /*ca10*/  LEPC R20, `(.L_x_2503) ;  /* 0x000000001014794e */ /* 0x000fce0000000000 */
[----:B0-----:R-:W-:Y:S05]  /*ca20*/  CALL.ABS.NOINC R2 ;  /* 0x0000000002007343 */ /* 0x001fea0003c00000 */
.L_x_2503:
[----:B------:R-:W-:Y:S05]  /*ca30*/  BSYNC B6 ;  /* 0x0000000000067941 */ /* 0x000fea0003800000 */
.L_x_2502:
[----:B------:R-:W3:Y:S01]  /*ca40*/  LDL.LU R2, [R1+0xc] ;  /* 0x00000c0001027983 */ /* 0x000ee20000300800 */
[----:B------:R-:W-:-:S03]  /*ca50*/  ULDC.64 UR4, c[0x0][0x2d8] ;  /* 0x0000b60000047ab9 */ /* 0x000fc60000000a00 */
[----:B------:R-:W4:Y:S01]  /*ca60*/  LDL.LU.64 R20, [R1+0x10] ;  /* 0x0000100001147983 */ /* 0x000f220000300a00 */
[----:B------:R-:W-:Y:S02]  /*ca70*/  IMAD.MOV.U32 R3, RZ, RZ, R35 ;  /* 0x000000ffff037224 */ /* 0x000fe400078e0023 */
[----:B------:R-:W-:Y:S01]  /*ca80*/  IMAD R0, R32, UR4, RZ ;  /* 0x0000000420007c24 */ /* 0x000fe2000f8e02ff */
[----:B------:R0:W5:Y:S03]  /*ca90*/  LDL R10, [R1+0x4] ;  /* 0x00000400010a7983 */ /* 0x0001660000100800 */
[----:B------:R-:W-:Y:S01]  /*caa0*/  IMAD R0, R18, UR5, R0 ;  /* 0x0000000512007c24 */ /* 0x000fe2000f8e0200 */
[----:B------:R-:W1:Y:S02]  /*cab0*/  S2R R11, SR_TID.X ;  /* 0x00000000000b7919 */ /* 0x000e640000002100 */
[----:B-1----:R-:W-:-:S05]  /*cac0*/  IMAD.SHL.U32 R8, R11, 0x8, RZ ;  /* 0x000000080b087824 */ /* 0x002fca00078e00ff */
[----:B------:R-:W-:Y:S01]  /*cad0*/  LOP3.LUT R8, R8, 0x38, RZ, 0xc0, !PT ;  /* 0x0000003808087812 */ /* 0x000fe200078ec0ff */
[----:B---3--:R-:W-:Y:S02]  /*cae0*/  IMAD.MOV.U32 R4, RZ, RZ, R2 ;  /* 0x000000ffff047224 */ /* 0x008fe400078e0002 */
[----:B----4-:R-:W-:Y:S01]  /*caf0*/  IMAD.MOV.U32 R2, RZ, RZ, R20 ;  /* 0x000000ffff027224 */ /* 0x010fe200078e0014 */
[----:B------:R-:W1:Y:S01]  /*cb00*/  S2R R21, SR_TID.X ;  /* 0x0000000000157919 */ /* 0x000e620000002100 */
[----:B------:R-:W3:Y:S02]  /*cb10*/  LDC R20, c[0x0][0x448] ;  /* 0x00011200ff147b82 */ /* 0x000ee40000000800 */
[----:B------:R-:W-:Y:S01]  /*cb20*/  IMAD.WIDE.U32 R2, R18, UR4, R2 ;  /* 0x0000000412027c25 */ /* 0x000fe2000f8e0002 */
[----:B------:R-:W-:-:S03]  /*cb30*/  ULDC.64 UR4, c[0x0][0x2e0] ;  /* 0x0000b80000047ab9 */ /* 0x000fc60000000a00 */
[----:B------:R-:W-:Y:S02]  /*cb40*/  IMAD.IADD R3, R3, 0x1, R0 ;  /* 0x0000000103037824 */ /* 0x000fe400078e0200 */
[----:B------:R-:W-:Y:S02]  /*cb50*/  IMAD R4, R4, UR4, RZ ;  /* 0x0000000404047c24 */ /* 0x000fe4000f8e02ff */
[----:B------:R-:W-:-:S04]  /*cb60*/  IMAD.WIDE.U32 R2, R30, UR4, R2 ;  /* 0x000000041e027c25 */ /* 0x000fc8000f8e0002 */
[----:B------:R-:W-:Y:S01]  /*cb70*/  IMAD R4, R30, UR5, R4 ;  /* 0x000000051e047c24 */ /* 0x000fe2000f8e0204 */
[----:B------:R-:W-:Y:S01]  /*cb80*/  ULDC.64 UR4, c[0x0][0x2d0] ;  /* 0x0000b40000047ab9 */ /* 0x000fe20000000a00 */
[----:B---3--:R-:W-:Y:S02]  /*cb90*/  ISETP.NE.AND P6, PT, R20, 0x1, PT ;  /* 0x000000011400780c */ /* 0x008fe40003fc5270 */
[----:B------:R-:W3:Y:S01]  /*cba0*/  S2R R20, SR_TID.X ;  /* 0x0000000000147919 */ /* 0x000ee20000002100 */
[----:B-1----:R-:W-:-:S04]  /*cbb0*/  LOP3.LUT R21, R21, 0x7f, RZ, 0xc0, !PT ;  /* 0x0000007f15157812 */ /* 0x002fc800078ec0ff */
[----:B------:R-:W-:-:S06]  /*cbc0*/  SHF.R.U32.HI R21, RZ, 0x3, R21 ;  /* 0x00000003ff157819 */ /* 0x000fcc0000011615 */
[----:B--2---:R-:W1:Y:S08]  /*cbd0*/  @P6 LDC R7, c[0x0][0x44c] ;  /* 0x00011300ff076b82 */ /* 0x004e700000000800 */
[----:B------:R-:W2:Y:S01]  /*cbe0*/  @P6 LDC R6, c[0x0][0x450] ;  /* 0x00011400ff066b82 */ /* 0x000ea20000000800 */
[----:B---3--:R-:W-:-:S05]  /*cbf0*/  IMAD.SHL.U32 R20, R20, 0x10, RZ ;  /* 0x0000001014147824 */ /* 0x008fca00078e00ff */
[----:B------:R-:W-:-:S05]  /*cc00*/  LOP3.LUT R20, R21, 0x70, R20, 0xf8, !PT ;  /* 0x0000007015147812 */ /* 0x000fca00078ef814 */
[----:B------:R-:W-:-:S04]  /*cc10*/  IMAD R5, R17, 0x80, R20 ;  /* 0x0000008011057824 */ /* 0x000fc800078e0214 */
[----:B-1----:R-:W-:Y:S01]  /*cc20*/  @P6 IMAD.HI.U32 R7, R5, R7, RZ ;  /* 0x0000000705076227 */ /* 0x002fe200078e00ff */
[----:B------:R-:W-:-:S04]  /*cc30*/  MOV R0, R5 ;  /* 0x0000000500007202 */ /* 0x000fc80000000f00 */
[----:B--2---:R-:W-:Y:S02]  /*cc40*/  @P6 SHF.R.U32.HI R0, RZ, R6, R7 ;  /* 0x00000006ff006219 */ /* 0x004fe40000011607 */
[----:B------:R-:W1:Y:S01]  /*cc50*/  LDC R6, c[0x0][0x448] ;  /* 0x00011200ff067b82 */ /* 0x000e620000000800 */
[----:B------:R-:W-:Y:S02]  /*cc60*/  IMAD.IADD R3, R3, 0x1, R4 ;  /* 0x0000000103037824 */ /* 0x000fe400078e0204 */
[----:B------:R-:W-:Y:S02]  /*cc70*/  IMAD.MOV R4, RZ, RZ, -R0 ;  /* 0x000000ffff047224 */ /* 0x000fe400078e0a00 */
[----:B------:R-:W-:-:S04]  /*cc80*/  IMAD.WIDE.U32 R2, R0, UR4, R2 ;  /* 0x0000000400027c25 */ /* 0x000fc8000f8e0002 */
[----:B-1----:R-:W-:Y:S01]  /*cc90*/  IMAD R4, R6, R4, R5 ;  /* 0x0000000406047224 */ /* 0x002fe200078e0205 */
[----:B------:R-:W-:-:S05]  /*cca0*/  SHF.R.S32.HI R5, RZ, 0x1f, R0 ;  /* 0x0000001fff057819 */ /* 0x000fca0000011400 */
[----:B------:R-:W-:-:S04]  /*ccb0*/  IMAD R5, R5, UR4, RZ ;  /* 0x0000000405057c24 */ /* 0x000fc8000f8e02ff */
[----:B------:R-:W-:Y:S01]  /*ccc0*/  IMAD R5, R0, UR5, R5 ;  /* 0x0000000500057c24 */ /* 0x000fe2000f8e0205 */
[----:B------:R-:W-:Y:S01]  /*ccd0*/  SHF.R.S32.HI R0, RZ, 0x1f, R4 ;  /* 0x0000001fff007819 */ /* 0x000fe20000011404 */
[----:B------:R-:W-:Y:S02]  /*cce0*/  ULDC.64 UR4, c[0x0][0x2c8] ;  /* 0x0000b20000047ab9 */ /* 0x000fe40000000a00 */
[----:B------:R-:W-:Y:S02]  /*ccf0*/  IMAD.IADD R3, R3, 0x1, R5 ;  /* 0x0000000103037824 */ /* 0x000fe400078e0205 */
[----:B------:R-:W-:Y:S02]  /*cd00*/  IMAD R5, R0, UR4, RZ ;  /* 0x0000000400057c24 */ /* 0x000fe4000f8e02ff */
[----:B------:R-:W-:Y:S02]  /*cd10*/  IMAD.SHL.U32 R21, R11, 0x8, RZ ;  /* 0x000000080b157824 */ /* 0x000fe400078e00ff */
[----:B------:R-:W-:-:S02]  /*cd20*/  IMAD R0, R4, UR5, R5 ;  /* 0x0000000504007c24 */ /* 0x000fc4000f8e0205 */
[----:B------:R-:W-:Y:S01]  /*cd30*/  IMAD.WIDE.U32 R2, R4, UR4, R2 ;  /* 0x0000000404027c25 */ /* 0x000fe2000f8e0002 */
        /* <DEDUP_REMOVED lines=14> */
[----:B0-----:R-:W-:Y:S10]  /*ce20*/  BRA.DIV UR5, `(.L_x_2504) ;  /* 0x0000003a05887947 */ /* 0x001ff4000b800000 */
[----:B------:R-:W0:Y:S01]  /*ce30*/  SHFL.IDX PT, R14, R0, RZ, 0x181f ;  /* 0x00181fff000e7589 */ /* 0x000e2200000e0000 */
[----:B-----5:R-:W-:Y:S02]  /*ce40*/  IMAD R5, R10, R6, RZ ;  /* 0x000000060a057224 */ /* 0x020fe400078e02ff */
[----:B------:R-:W-:Y:S01]  /*ce50*/  IMAD R17, R17, 0x80, R9 ;  /* 0x0000008011117824 */ /* 0x000fe200078e0209 */
[----:B------:R-:W1:Y:S03]  /*ce60*/  SHFL.IDX PT, R2, R4, RZ, 0x181f ;  /* 0x00181fff04027589 */ /* 0x000e6600000e0000 */
[C---:B------:R-:W-:Y:S01]  /*ce70*/  VIADD R6, R17.reuse, 0x10 ;  /* 0x0000001011067836 */ /* 0x040fe20000000000 */
[----:B------:R-:W-:-:S13]  /*ce80*/  ISETP.GE.AND P1, PT, R17, R5, PT ;  /* 0x000000051100720c */ /* 0x000fda0003f26270 */
[----:B0-----:R-:W-:-:S04]  /*ce90*/  @!P1 LEA R14, P4, R8, R14, 0x1 ;  /* 0x0000000e080e9211 */ /* 0x001fc800078808ff */
[----:B-1----:R-:W-:Y:S01]  /*cea0*/  @!P1 IADD3.X R3, RZ, R2, RZ, P4, !PT ;  /* 0x00000002ff039210 */ /* 0x002fe200027fe4ff */
[----:B------:R-:W-:Y:S02]  /*ceb0*/  @!P1 IMAD.MOV.U32 R2, RZ, RZ, R14 ;  /* 0x000000ffff029224 */ /* 0x000fe400078e000e */
[----:B------:R-:W0:Y:S04]  /*cec0*/  SHFL.IDX PT, R14, R0, 0x1, 0x181f ;  /* 0x00381f00000e7f89 */ /* 0x000e2800000e0000 */
[----:B------:R-:W-:Y:S04]  /*ced0*/  @!P1 LDGSTS.E.BYPASS.LTC128B.128 [R34+0xc400], desc[UR36][R2.64], !P3 ;  /* 0x0c40000002229fae */ /* 0x000fe8000d901d64 */
[----:B------:R-:W-:Y:S04]  /*cee0*/  @!P1 LDGSTS.E.BYPASS.LTC128B.128 [R34+0x10400], desc[UR36][R2.64+0x80], !P2 ;  /* 0x1040008002229fae */ /* 0x000fe8000d101d64 */
[----:B------:R1:W-:Y:S01]  /*cef0*/  @!P1 LDGSTS.E.BYPASS.LTC128B.128 [R34+0x14400], desc[UR36][R2.64+0x100], !P0 ;  /* 0x1440010002229fae */ /* 0x0003e2000c101d64 */
[----:B------:R-:W-:Y:S01]  /*cf00*/  ISETP.GE.AND P1, PT, R6, R5, PT ;  /* 0x000000050600720c */ /* 0x000fe20003f26270 */
[----:B------:R-:W-:-:S02]  /*cf10*/  VIADD R6, R17, 0x20 ;  /* 0x0000002011067836 */ /* 0x000fc40000000000 */
[----:B-1----:R-:W1:Y:S10]  /*cf20*/  SHFL.IDX PT, R2, R4, 0x1, 0x181f ;  /* 0x00381f0004027f89 */ /* 0x002e7400000e0000 */
[----:B0-----:R-:W-:-:S05]  /*cf30*/  @!P1 LEA R14, P4, R8, R14, 0x1 ;  /* 0x0000000e080e9211 */ /* 0x001fca00078808ff */
[----:B-1----:R-:W-:Y:S02]  /*cf40*/  @!P1 IMAD.X R7, RZ, RZ, R2, P4 ;  /* 0x000000ffff079224 */ /* 0x002fe400020e0602 */
[----:B------:R-:W-:Y:S02]  /*cf50*/  @!P1 IMAD.MOV.U32 R2, RZ, RZ, R14 ;  /* 0x000000ffff029224 */ /* 0x000fe400078e000e */
[----:B------:R-:W-:Y:S01]  /*cf60*/  @!P1 IMAD.MOV.U32 R3, RZ, RZ, R7 ;  /* 0x000000ffff039224 */ /* 0x000fe200078e0007 */
        /* <DEDUP_REMOVED lines=8> */
[----:B-1----:R-:W-:Y:S01]  /*cff0*/  @!P1 IMAD.X R7, RZ, RZ, R2, P4 ;  /* 0x000000ffff079224 */ /* 0x002fe200020e0602 */
[----:B------:R-:W-:Y:S02]  /*d000*/  @!P1 MOV R2, R14 ;  /* 0x0000000e00029202 */ /* 0x000fe40000000f00 */
[----:B------:R-:W0:Y:S01]  /*d010*/  SHFL.IDX PT, R14, R0, 0x3, 0x181f ;  /* 0x00781f00000e7f89 */ /* 0x000e2200000e0000 */
[----:B------:R-:W-:-:S05]  /*d020*/  @!P1 IMAD.MOV.U32 R3, RZ, RZ, R7 ;  /* 0x000000ffff039224 */ /* 0x000fca00078e0007 */
        /* <DEDUP_REMOVED lines=36> */
[----:B------:R-:W-:-:S03]  /*d270*/  ISETP.GE.AND P1, PT, R6, R5, PT ;  /* 0x000000050600720c */ /* 0x000fc60003f26270 */
[----:B-1----:R-:W1:Y:S10]  /*d280*/  SHFL.IDX PT, R2, R4, 0x6, 0x181f ;  /* 0x00d81f0004027f89 */ /* 0x002e7400000e0000 */
[----:B0-----:R-:W-:Y:S01]  /*d290*/  @!P1 LEA R14, P4, R8, R14, 0x1 ;  /* 0x0000000e080e9211 */ /* 0x001fe200078808ff */
[----:B------:R-:W0:Y:S04]  /*d2a0*/  SHFL.IDX PT, R4, R4, 0x7, 0x181f ;  /* 0x00f81f0004047f89 */ /* 0x000e2800000e0000 */
[----:B-1----:R-:W-:Y:S01]  /*d2b0*/  @!P1 IMAD.X R7, RZ, RZ, R2, P4 ;  /* 0x000000ffff079224 */ /* 0x002fe200020e0602 */
[----:B------:R-:W-:-:S02]  /*d2c0*/  @!P1 MOV R2, R14 ;  /* 0x0000000e00029202 */ /* 0x000fc40000000f00 */
[----:B------:R1:W2:Y:S01]  /*d2d0*/  SHFL.IDX PT, R14, R0, 0x7, 0x181f ;  /* 0x00f81f00000e7f89 */ /* 0x0002a200000e0000 */
[----:B------:R-:W-:-:S05]  /*d2e0*/  @!P1 IMAD.MOV.U32 R3, RZ, RZ, R7 ;  /* 0x000000ffff039224 */ /* 0x000fca00078e0007 */
[----:B------:R1:W-:Y:S04]  /*d2f0*/  @!P1 LDGSTS.E.BYPASS.LTC128B.128 [R34+0xf400], desc[UR36][R2.64], !P3 ;  /* 0x0f40000002229fae */ /* 0x0003e8000d901d64 */
[----:B------:R1:W-:Y:S04]  /*d300*/  @!P1 LDGSTS.E.BYPASS.LTC128B.128 [R34+0x13400], desc[UR36][R2.64+0x80], !P2 ;  /* 0x1340008002229fae */ /* 0x0003e8000d101d64 */
[----:B0-----:R1:W-:Y:S02]  /*d310*/  @!P1 LDGSTS.E.BYPASS.LTC128B.128 [R34+0x17400], desc[UR36][R2.64+0x100], !P0 ;  /* 0x1740010002229fae */ /* 0x0013e4000c101d64 */
.L_x_2595:
[----:B-1----:R-:W-:Y:S01]  /*d320*/  VIADD R0, R17, 0x70 ;  /* 0x0000007011007836 */ /* 0x002fe20000000000 */
[----:B------:R-:W-:Y:S04]  /*d330*/  BSSY B0, `(.L_x_2505) ;  /* 0x000000b000007945 */ /* 0x000fe80003800000 */
[----:B------:R-:W-:-:S13]  /*d340*/  ISETP.GE.AND P1, PT, R0, R5, PT ;  /* 0x000000050000720c */ /* 0x000fda0003f26270 */
[----:B------:R-:W-:Y:S05]  /*d350*/  @P1 BRA `(.L_x_2506) ;  /* 0x0000000000201947 */ /* 0x000fea0003800000 */
[----:B--2---:R-:W-:-:S05]  /*d360*/  LEA R2, P1, R8, R14, 0x1 ;  /* 0x0000000e08027211 */ /* 0x004fca00078208ff */
[----:B------:R-:W-:-:S05]  /*d370*/  IMAD.X R3, RZ, RZ, R4, P1 ;  /* 0x000000ffff037224 */ /* 0x000fca00008e0604 */
[----:B------:R-:W-:Y:S01]  /*d380*/  @!PT LDS RZ, [RZ] ;  /* 0x00000000fffff984 */ /* 0x000fe20000000800 */
[----:B------:R-:W-:Y:S01]  /*d390*/  @!PT LDS RZ, [RZ] ;  /* 0x00000000fffff984 */ /* 0x000fe20000000800 */
[----:B------:R-:W-:Y:S01]  /*d3a0*/  @!PT LDS RZ, [RZ] ;  /* 0x00000000fffff984 */ /* 0x000fe20000000800 */
[----:B------:R0:W-:Y:S04]  /*d3b0*/  LDGSTS.E.BYPASS.LTC128B.128 [R34+0xfc00], desc[UR36][R2.64], !P3 ;  /* 0x0fc0000002227fae */ /* 0x0001e8000d901d64 */
[----:B------:R0:W-:Y:S04]  /*d3c0*/  LDGSTS.E.BYPASS.LTC128B.128 [R34+0x13c00], desc[UR36][R2.64+0x80], !P2 ;  /* 0x13c0008002227fae */ /* 0x0001e8000d101d64 */
[----:B------:R0:W-:Y:S02]  /*d3d0*/  LDGSTS.E.BYPASS.LTC128B.128 [R34+0x17c00], desc[UR36][R2.64+0x100], !P0 ;  /* 0x17c0010002227fae */ /* 0x0001e4000c101d64 */
.L_x_2506:
[----:B------:R-:W-:Y:S05]  /*d3e0*/  BSYNC B0 ;  /* 0x0000000000007941 */ /* 0x000fea0003800000 */
.L_x_2505:
[----:B------:R-:W-:Y:S01]  /*d3f0*/  NOP ;  /* 0x0000000000007918 */ /* 0x000fe20000000000 */
[----:B------:R-:W-:-:S13]  /*d400*/  PLOP3.LUT P0, PT, PT, PT, PT, 0x80, 0x0 ;  /* 0x000000000000781c */ /* 0x000fda0003f0f070 */
.L_x_2507:
[----:B------:R-:W-:Y:S02]  /*d410*/  PLOP3.LUT P1, PT, P1, P0, PT, 0xa2, 0x0 ;  /* 0x000000000000781c */ /* 0x000fe40000f21472 */
[----:B------:R-:W-:-:S08]  /*d420*/  @P0 R2UR P1, UR4, R22 ;  /* 0x00000000160402ca */ /* 0x000fd00000020000 */
[----:B------:R-:W-:-:S05]  /*d430*/  @P0 PLOP3.LUT P0, PT, P1, PT, PT, 0x80, 0x0 ;  /* 0x000000000000081c */ /* 0x000fca0000f0f070 */
[----:B------:R-:W-:Y:S01]  /*d440*/  @!P1 SYNCS.ARRIVE.TRANS64.RED.A0T1 RZ, [UR4+0x2a800], RZ ;  /* 0x02a800ffffff99a7 */ /* 0x000fe20008200404 */
[----:B------:R-:W-:Y:S07]  /*d450*/  @!P1 ARRIVES.LDGSTSBAR.64.TRANSCNT [UR4+0x2a800] ;  /* 0x02a80000ff0099b0 */ /* 0x000fee0008000a84 */
[----:B------:R-:W-:Y:S05]  /*d460*/  @P0 BRA.U.ANY `(.L_x_2507) ;  /* 0xfffffffd00e80947 */ /* 0x000fea000393ffff */
[----:B0-----:R-:W3:Y:S02]  /*d470*/  LDL.LU R2, [R1+0x18] ;  /* 0x0000180001027983 */ /* 0x001ee40000300800 */
[----:B---3--:R-:W-:-:S05]  /*d480*/  VIADD R2, R2, 0x1 ;  /* 0x0000000102027836 */ /* 0x008fca0000000000 */
        /* <DEDUP_REMOVED lines=10> */
.L_x_2596:
[----:B------:R-:W-:Y:S05]  /*d530*/  BSYNC B0 ;  /* 0x0000000000007941 */ /* 0x000fea0003800000 */
.L_x_2508:
[----:B------:R-:W3:Y:S01]  /*d540*/  LDL R0, [R1+0x8] ;  /* 0x0000080001007983 */ /* 0x000ee20000100800 */
[----:B------:R-:W-:Y:S01]  /*d550*/  BSSY B0, `(.L_x_2510) ;  /* 0x00000fc000007945 */ /* 0x000fe20003800000 */
[----:B---3--:R-:W-:-:S13]  /*d560*/  ISETP.GE.AND P0, PT, R0, 0x2, PT ;  /* 0x000000020000780c */ /* 0x008fda0003f06270 */
[----:B------:R-:W-:Y:S05]  /*d570*/  @!P0 BRA `(.L_x_2511) ;  /* 0x0000000c00e48947 */ /* 0x000fea0003800000 */
[----:B------:R-:W-:Y:S01]  /*d580*/  VIADD R0, R0, 0xfffffffe ;  /* 0xfffffffe00007836 */ /* 0x000fe20000000000 */
[----:B------:R-:W-:Y:S01]  /*d590*/  MOV R10, R27 ;  /* 0x0000001b000a7202 */ /* 0x000fe20000000f00 */
[----:B------:R-:W-:Y:S02]  /*d5a0*/  IMAD.MOV.U32 R17, RZ, RZ, R28 ;  /* 0x000000ffff117224 */ /* 0x000fe400078e001c */
[----:B------:R-:W-:-:S07]  /*d5b0*/  IMAD.MOV.U32 R30, RZ, RZ, R26 ;  /* 0x000000ffff1e7224 */ /* 0x000fce00078e001a */
.L_x_2524:
[----:B------:R-:W3:Y:S01]  /*d5c0*/  LDL R7, [R1] ;  /* 0x0000000001077983 */ /* 0x000ee20000100800 */
[----:B------:R-:W1:Y:S01]  /*d5d0*/  S2R R2, SR_TID.X ;  /* 0x0000000000027919 */ /* 0x000e620000002100 */
[----:B------:R-:W4:Y:S01]  /*d5e0*/  S2R R4, SR_TID.X ;  /* 0x0000000000047919 */ /* 0x000f220000002100 */
[----:B-1----:R-:W-:-:S04]  /*d5f0*/  LOP3.LUT R2, R2, 0x7f, RZ, 0xc0, !PT ;  /* 0x0000007f02027812 */ /* 0x002fc800078ec0ff */
[----:B0-----:R-:W-:Y:S01]  /*d600*/  SHF.R.U32.HI R3, RZ, 0x3, R2 ;  /* 0x00000003ff037819 */ /* 0x001fe20000011602 */
[----:B----4-:R-:W-:Y:S01]  /*d610*/  IMAD.SHL.U32 R8, R4, 0x10, RZ ;  /* 0x0000001004087824 */ /* 0x010fe200078e00ff */
[----:B------:R-:W0:Y:S04]  /*d620*/  LDC R2, c[0x0][0x430] ;  /* 0x00010c00ff027b82 */ /* 0x000e280000000800 */
[----:B------:R-:W-:-:S04]  /*d630*/  LOP3.LUT R8, R3, 0x70, R8, 0xf8, !PT ;  /* 0x0000007003087812 */ /* 0x000fc800078ef808 */
[----:B------:R-:W-:Y:S01]  /*d640*/  ISETP.GT.U32.AND P2, PT, R8, 0x5f, PT ;  /* 0x0000005f0800780c */ /* 0x000fe20003f44070 */
[----:B------:R-:W-:-:S12]  /*d650*/  IMAD R6, R0, 0x60, R37 ;  /* 0x0000006000067824 */ /* 0x000fd800078e0225 */
[----:B------:R-:W3:Y:S01]  /*d660*/  @!P2 LDC.64 R4, c[0x0][0x428] ;  /* 0x00010a00ff04ab82 */ /* 0x000ee20000000a00 */
[----:B0-----:R-:W-:-:S13]  /*d670*/  ISETP.NE.AND P0, PT, R2, 0x1, PT ;  /* 0x000000010200780c */ /* 0x001fda0003f05270 */
[----:B------:R-:W0:Y:S08]  /*d680*/  @P0 LDC R3, c[0x0][0x434] ;  /* 0x00010d00ff030b82 */ /* 0x000e300000000800 */
[----:B------:R-:W1:Y:S01]  /*d690*/  @P0 LDC R2, c[0x0][0x438] ;  /* 0x00010e00ff020b82 */ /* 0x000e620000000800 */
[----:B------:R-:W-:-:S04]  /*d6a0*/  IMAD.IADD R6, R8, 0x1, R6 ;  /* 0x0000000108067824 */ /* 0x000fc800078e0206 */
[----:B------:R-:W-:Y:S02]  /*d6b0*/  IMAD.MOV.U32 R8, RZ, RZ, R6 ;  /* 0x000000ffff087224 */ /* 0x000fe400078e0006 */
[----:B0-----:R-:W-:-:S05]  /*d6c0*/  @P0 IMAD.HI.U32 R3, R6, R3, RZ ;  /* 0x0000000306030227 */ /* 0x001fca00078e00ff */
[----:B-1----:R-:W-:-:S04]  /*d6d0*/  @P0 SHF.R.U32.HI R8, RZ, R2, R3 ;  /* 0x00000002ff080219 */ /* 0x002fc80000011603 */
[----:B------:R-:W-:Y:S01]  /*d6e0*/  @!P2 SHF.R.S32.HI R3, RZ, 0x1f, R8 ;  /* 0x0000001fff03a819 */ /* 0x000fe20000011408 */
[----:B---3--:R-:W-:-:S04]  /*d6f0*/  @!P2 IMAD R2, R7, R4, RZ ;  /* 0x000000040702a224 */ /* 0x008fc800078e02ff */
[----:B------:R-:W-:Y:S02]  /*d700*/  @!P2 IMAD R7, R31, R5, R2 ;  /* 0x000000051f07a224 */ /* 0x000fe400078e0202 */
[----:B------:R-:W-:-:S04]  /*d710*/  @!P2 IMAD.MOV.U32 R2, RZ, RZ, R8 ;  /* 0x000000ffff02a224 */ /* 0x000fc800078e0008 */
[----:B------:R-:W-:Y:S02]  /*d720*/  @!P2 IMAD.WIDE.U32 R2, R31, R4, R2 ;  /* 0x000000041f02a225 */ /* 0x000fe400078e0002 */
[----:B------:R-:W0:Y:S02]  /*d730*/  @!P2 LDC.64 R4, c[0x0][0x418] ;  /* 0x00010600ff04ab82 */ /* 0x000e240000000a00 */
[----:B------:R-:W-:Y:S01]  /*d740*/  @!P2 IMAD.IADD R7, R7, 0x1, R3 ;  /* 0x000000010707a824 */ /* 0x000fe200078e0203 */
[----:B0-----:R-:W-:-:S04]  /*d750*/  @!P2 LEA R4, P0, R2, R4, 0x2 ;  /* 0x000000040204a211 */ /* 0x001fc800078010ff */
[----:B------:R-:W-:Y:S02]  /*d760*/  @!P2 LEA.HI.X R5, R2, R5, R7, 0x2, P0 ;  /* 0x000000050205a211 */ /* 0x000fe400000f1407 */
[----:B------:R-:W-:-:S06]  /*d770*/  MOV R7, RZ ;  /* 0x000000ff00077202 */ /* 0x000fcc0000000f00 */
[----:B------:R0:W5:Y:S01]  /*d780*/  @!P2 LDG.E R7, desc[UR36][R4.64] ;  /* 0x000000240407a981 */ /* 0x000162000c1e1900 */
[----:B------:R-:W-:Y:S01]  /*d790*/  LOP3.LUT P1, RZ, R23, 0x10, RZ, 0xc0, !PT ;  /* 0x0000001017ff7812 */ /* 0x000fe2000782c0ff */
[----:B------:R-:W-:Y:S01]  /*d7a0*/  VIADD R27, R10, 0x1 ;  /* 0x000000010a1b7836 */ /* 0x000fe20000000000 */
[----:B------:R-:W-:Y:S05]  /*d7b0*/  YIELD ;  /* 0x0000000000007946 */ /* 0x000fea0003800000 */
[----:B------:R-:W-:Y:S01]  /*d7c0*/  ISETP.NE.AND P0, PT, R27, 0x2, PT ;  /* 0x000000021b00780c */ /* 0x000fe20003f05270 */
[----:B------:R-:W-:Y:S01]  /*d7d0*/  IMAD.MOV R3, RZ, RZ, -R8 ;  /* 0x000000ffff037224 */ /* 0x000fe200078e0a08 */
[----:B------:R-:W-:-:S02]  /*d7e0*/  ULDC UR4, c[0x0][0x430] ;  /* 0x00010c0000047ab9 */ /* 0x000fc40000000800 */
[----:B------:R-:W-:Y:S01]  /*d7f0*/  SEL R28, RZ, 0x1, P0 ;  /* 0x00000001ff1c7807 */ /* 0x000fe20000000000 */
[----:B------:R-:W-:Y:S01]  /*d800*/  IMAD R6, R3, UR4, R6 ;  /* 0x0000000403067c24 */ /* 0x000fe2000f8e0206 */
[----:B------:R-:W-:Y:S01]  /*d810*/  SEL R27, R27, RZ, P0 ;  /* 0x000000ff1b1b7207 */ /* 0x000fe20000000000 */
[----:B------:R-:W-:Y:S01]  /*d820*/  IMAD.MOV.U32 R26, RZ, RZ, R0 ;  /* 0x000000ffff1a7224 */ /* 0x000fe200078e0000 */
[----:B------:R-:W-:Y:S01]  /*d830*/  LOP3.LUT R28, R17, R28, RZ, 0x3c, !PT ;  /* 0x0000001c111c7212 */ /* 0x000fe200078e3cff */
[----:B0-----:R-:W-:Y:S06]  /*d840*/  @!P1 BRA `(.L_x_2512) ;  /* 0x0000000000049947 */ /* 0x001fec0003800000 */
[----:B------:R-:W-:Y:S01]  /*d850*/  BPT.TRAP 0x1 ;  /* 0x000000040000795c */ /* 0x000fe20000300000 */
.L_x_2512:
[----:B------:R-:W-:Y:S01]  /*d860*/  IMAD R5, R27, 0x8, R22 ;  /* 0x000000081b057824 */ /* 0x000fe200078e0216 */
[----:B------:R-:W-:Y:S01]  /*d870*/  SHF.L.U32 R0, R28, 0x1f, RZ ;  /* 0x0000001f1c007819 */ /* 0x000fe200000006ff */
[----:B------:R-:W-:Y:S03]  /*d880*/  BSSY B1, `(.L_x_2513) ;  /* 0x0000003000017945 */ /* 0x000fe60003800000 */
[----:B------:R-:W0:Y:S02]  /*d890*/  SYNCS.PHASECHK.TRANS64.TRYWAIT P0, [R5+URZ+0x2a840], R0 ;  /* 0x02a84000050075a7 */ /* 0x000e24000800017f */
[----:B0-----:R-:W-:Y:S05]  /*d8a0*/  @!P0 BRA `(.L_x_2514) ;  /* 0x0000003800988947 */ /* 0x001fea0003800000 */
.L_x_2597:
[----:B------:R-:W-:Y:S05]  /*d8b0*/  BSYNC B1 ;  /* 0x0000000000017941 */ /* 0x000fea0003800000 */
.L_x_2513:
[----:B------:R-:W-:Y:S01]  /*d8c0*/  SHF.R.S32.HI R20, RZ, 0x1f, R6 ;  /* 0x0000001fff147819 */ /* 0x000fe20000011406 */
[----:B------:R-:W-:Y:S01]  /*d8d0*/  ULDC.64 UR4, c[0x0][0x300] ;  /* 0x0000c00000047ab9 */ /* 0x000fe20000000a00 */
[----:B-----5:R-:W-:Y:S01]  /*d8e0*/  SHF.R.S32.HI R21, RZ, 0x1f, R7 ;  /* 0x0000001fff157819 */ /* 0x020fe20000011407 */
[----:B------:R-:W-:Y:S01]  /*d8f0*/  IMAD R4, R27, 0x4800, R33 ;  /* 0x000048001b047824 */ /* 0x000fe200078e0221 */
[C---:B------:R-:W-:Y:S01]  /*d900*/  LOP3.LUT P3, RZ, R23.reuse, 0x4, RZ, 0xc0, !PT ;  /* 0x0000000417ff7812 */ /* 0x040fe2000786c0ff */
[----:B------:R-:W-:Y:S01]  /*d910*/  IMAD R3, R20, UR4, RZ ;  /* 0x0000000414037c24 */ /* 0x000fe2000f8e02ff */
[C---:B------:R-:W-:Y:S02]  /*d920*/  LOP3.LUT P2, RZ, R23.reuse, 0x2, RZ, 0xc0, !PT ;  /* 0x0000000217ff7812 */ /* 0x040fe4000784c0ff */
[----:B------:R-:W-:Y:S01]  /*d930*/  LOP3.LUT P1, RZ, R23, 0x1, RZ, 0xc0, !PT ;  /* 0x0000000117ff7812 */ /* 0x000fe2000782c0ff */
[C---:B0-----:R-:W-:Y:S02]  /*d940*/  IMAD R0, R6.reuse, UR5, R3 ;  /* 0x0000000506007c24 */ /* 0x041fe4000f8e0203 */
        /* <DEDUP_REMOVED lines=58> */
[----:B-1-3--:R0:W3:Y:S02]  /*dcf0*/  SHFL.IDX PT, R2, R9, 0x5, 0x181f ;  /* 0x00b81f0009027f89 */ /* 0x00a0e400000e0000 */
.L_x_2611:
[----:B---3--:R-:W-:-:S05]  /*dd00*/  IADD3 R2, P0, R2, R0, RZ ;  /* 0x0000000002027210 */ /* 0x008fca0007f1e0ff */
        /* <DEDUP_REMOVED lines=9> */
.L_x_2516:
        /* <DEDUP_REMOVED lines=10> */
.L_x_2517:
[----:B------:R3:W-:Y:S01]  /*de40*/  SYNCS.ARRIVE.TRANS64.A1T0 RZ, [R5+URZ+0x2a830], RZ ;  /* 0x02a830ff05ff79a7 */ /* 0x0007e2000810003f */
[----:B------:R-:W-:Y:S05]  /*de50*/  @!P2 BRA `(.L_x_2518) ;  /* 0x000000000004a947 */ /* 0x000fea0003800000 */
[----:B------:R-:W-:Y:S01]  /*de60*/  BPT.TRAP 0x1 ;  /* 0x000000040000795c */ /* 0x000fe20000300000 */
.L_x_2518:
[----:B-1----:R-:W-:Y:S01]  /*de70*/  SHF.L.U32 R2, R17, 0x1f, RZ ;  /* 0x0000001f11027819 */ /* 0x002fe200000006ff */
[----:B------:R-:W-:Y:S01]  /*de80*/  BSSY B1, `(.L_x_2519) ;  /* 0x0000004000017945 */ /* 0x000fe20003800000 */
[----:B---3--:R-:W-:-:S04]  /*de90*/  LEA R5, R10, R22, 0x3 ;  /* 0x000000160a057211 */ /* 0x008fc800078e18ff */
[----:B------:R-:W1:Y:S02]  /*dea0*/  SYNCS.PHASECHK.TRANS64.TRYWAIT P0, [R5+URZ+0x2a860], R2 ;  /* 0x02a86002050075a7 */ /* 0x000e64000800017f */
[----:B-1----:R-:W-:Y:S05]  /*deb0*/  @!P0 BRA `(.L_x_2520) ;  /* 0x0000003c00048947 */ /* 0x002fea0003800000 */
.L_x_2612:
[----:B------:R-:W-:Y:S05]  /*dec0*/  BSYNC B1 ;  /* 0x0000000000017941 */ /* 0x000fea0003800000 */
.L_x_2519:
[----:B------:R-:W3:Y:S01]  /*ded0*/  S2R R3, SR_TID.X ;  /* 0x0000000000037919 */ /* 0x000ee20000002100 */
[----:B------:R-:W-:Y:S01]  /*dee0*/  UMOV UR4, 0xffffffff ;  /* 0xffffffff00047882 */ /* 0x000fe20000000000 */
[----:B0-----:R-:W-:Y:S01]  /*def0*/  IMAD R8, R30, -0x60, R36 ;  /* 0xffffffa01e087824 */ /* 0x001fe200078e0224 */
[----:B------:R-:W-:Y:S01]  /*df00*/  LOP3.LUT P0, RZ, R29, 0x2, RZ, 0xc0, !PT ;  /* 0x000000021dff7812 */ /* 0x000fe2000780c0ff */
[----:B------:R-:W-:Y:S01]  /*df10*/  IMAD R4, R10, 0x3000, R33 ;  /* 0x000030000a047824 */ /* 0x000fe200078e0221 */
[----:B---3--:R-:W-:-:S04]  /*df20*/  LOP3.LUT R3, R3, 0x7f, RZ, 0xc0, !PT ;  /* 0x0000007f03037812 */ /* 0x008fc800078ec0ff */
[----:B------:R-:W-:-:S05]  /*df30*/  SHF.R.U32.HI R3, RZ, 0x3, R3 ;  /* 0x00000003ff037819 */ /* 0x000fca0000011603 */
[----:B------:R-:W-:Y:S01]  /*df40*/  IMAD.IADD R8, R8, 0x1, -R3 ;  /* 0x0000000108087824 */ /* 0x000fe200078e0a03 */
[----:B------:R-:W-:Y:S06]  /*df50*/  BRA.DIV UR4, `(.L_x_2521) ;  /* 0x0000003a04f07947 */ /* 0x000fec000b800000 */
[----:B-1----:R-:W0:Y:S01]  /*df60*/  SHFL.IDX PT, R2, R24, RZ, 0x181f ;  /* 0x00181fff18027589 */ /* 0x002e2200000e0000 */
[----:B------:R-:W-:-:S03]  /*df70*/  IMAD R4, R4, 0x2, R22 ;  /* 0x0000000204047824 */ /* 0x000fc600078e0216 */
[----:B------:R-:W1:Y:S04]  /*df80*/  SHFL.IDX PT, R3, R25, RZ, 0x181f ;  /* 0x00181fff19037589 */ /* 0x000e6800000e0000 */
[----:B--2---:R-:W-:Y:S01]  /*df90*/  SHFL.IDX PT, R14, R24, 0x5, 0x181f ;  /* 0x00b81f00180e7f89 */ /* 0x004fe200000e0000 */
[----:B0-----:R-:W-:-:S05]  /*dfa0*/  IADD3 R2, P1, R2, R0, RZ ;  /* 0x0000000002027210 */ /* 0x001fca0007f3e0ff */
[----:B-1----:R-:W-:Y:S01]  /*dfb0*/  IMAD.X R3, RZ, RZ, R3, P1 ;  /* 0x000000ffff037224 */ /* 0x002fe200008e0603 */
[----:B------:R-:W-:-:S04]  /*dfc0*/  LOP3.LUT P1, RZ, R29, 0x1, RZ, 0xc0, !PT ;  /* 0x000000011dff7812 */ /* 0x000fc8000782c0ff */
        /* <DEDUP_REMOVED lines=34> */
[----:B------:R0:W-:Y:S01]  /*e1f0*/  LDGSTS.E.BYPASS.LTC128B.128 [R4+0x2400], desc[UR36][R2.64], !P2 ;  /* 0x0240000002047fae */ /* 0x0001e2000d101d64 */
[----:B------:R-:W-:-:S13]  /*e200*/  ISETP.LT.OR P2, PT, R8, 0x41, !P0 ;  /* 0x000000410800780c */ /* 0x000fda0004741670 */
[----:B--2---:R0:W-:Y:S02]  /*e210*/  LDGSTS.E.BYPASS.LTC128B.128 [R4+0x5400], desc[UR36][R2.64+0x80], !P2 ;  /* 0x0540008002047fae */ /* 0x0041e4000d101d64 */
.L_x_2626:
[C---:B------:R-:W-:Y:S01]  /*e220*/  ISETP.LT.OR P1, PT, R8.reuse, 0x51, !P1 ;  /* 0x000000510800780c */ /* 0x040fe20004f21670 */
[----:B------:R-:W-:Y:S01]  /*e230*/  ULDC.64 UR4, c[0x0][0x328] ;  /* 0x0000ca0000047ab9 */ /* 0x000fe20000000a00 */
[----:B------:R-:W-:Y:S01]  /*e240*/  ISETP.LT.OR P0, PT, R8, 0x51, !P0 ;  /* 0x000000510800780c */ /* 0x000fe20004701670 */
[----:B------:R-:W-:Y:S01]  /*e250*/  IMAD R9, R20, UR4, RZ ;  /* 0x0000000414097c24 */ /* 0x000fe2000f8e02ff */
[----:B01----:R-:W-:-:S03]  /*e260*/  IADD3 R2, P2, R14, R0, RZ ;  /* 0x000000000e027210 */ /* 0x003fc60007f5e0ff */
[----:B------:R-:W-:Y:S01]  /*e270*/  IMAD R9, R6, UR5, R9 ;  /* 0x0000000506097c24 */ /* 0x000fe2000f8e0209 */
[----:B------:R-:W-:-:S05]  /*e280*/  IADD3.X R3, RZ, R25, RZ, P2, !PT ;  /* 0x00000019ff037210 */ /* 0x000fca00017fe4ff */
[----:B------:R-:W-:Y:S01]  /*e290*/  @!PT LDS RZ, [RZ] ;  /* 0x00000000fffff984 */ /* 0x000fe20000000800 */
[----:B------:R-:W-:Y:S01]  /*e2a0*/  @!PT LDS RZ, [RZ] ;  /* 0x00000000fffff984 */ /* 0x000fe20000000800 */
[----:B------:R-:W-:Y:S01]  /*e2b0*/  @!PT LDS RZ, [RZ] ;  /* 0x00000000fffff984 */ /* 0x000fe20000000800 */
[----:B------:R-:W-:Y:S04]  /*e2c0*/  LDGSTS.E.BYPASS.LTC128B.128 [R4+0x2c00], desc[UR36][R2.64], !P1 ;  /* 0x02c0000002047fae */ /* 0x000fe8000c901d64 */
        /* <DEDUP_REMOVED lines=10> */
.L_x_2522:
        /* <DEDUP_REMOVED lines=10> */
.L_x_2523:
        /* <DEDUP_REMOVED lines=16> */
.L_x_2511:
[----:B------:R-:W-:Y:S05]  /*e510*/  BSYNC B0 ;  /* 0x0000000000007941 */ /* 0x000fea0003800000 */
.L_x_2510:
        /* <DEDUP_REMOVED lines=11> */
[----:B0-----:R-:W3:Y:S01]  /*e5d0*/  @P0 ATOMG.E.ADD.STRONG.GPU PT, R3, desc[UR36][R2.64], R5 ;  /* 0x00000005020309a8 */ /* 0x001ee200081ee1e4 */
[----:B------:R-:W0:Y:S02]  /*e5e0*/  S2R R4, SR_LTMASK ;  /* 0x0000000000047919 */ /* 0x000e240000003900 */
[----:B0-----:R-:W-:-:S04]  /*e5f0*/  LOP3.LUT R4, R4, UR4, RZ, 0xc0, !PT ;  /* 0x0000000404047c12 */ /* 0x001fc8000f8ec0ff */
[----:B------:R-:W0:Y:S01]  /*e600*/  POPC R7, R4 ;  /* 0x0000000400077309 */ /* 0x000e220000000000 */
[----:B---3--:R-:W0:Y:S02]  /*e610*/  SHFL.IDX PT, R0, R3, R0, 0x1f ;  /* 0x00001f0003007589 */ /* 0x008e2400000e0000 */
[----:B0-----:R-:W-:-:S07]  /*e620*/  IADD3 R16, R0, UR39, R7 ;  /* 0x0000002700107c10 */ /* 0x001fce000fffe007 */
.L_x_2526:
[----:B------:R-:W-:Y:S05]  /*e630*/  BSYNC B0 ;  /* 0x0000000000007941 */ /* 0x000fea0003800000 */
.L_x_2525:
[----:B------:R-:W-:-:S13]  /*e640*/  LOP3.LUT P0, RZ, R23, 0x10, RZ, 0xc0, !PT ;  /* 0x0000001017ff7812 */ /* 0x000fda000780c0ff */
[----:B------:R-:W-:Y:S05]  /*e650*/  @!P0 BRA `(.L_x_2527) ;  /* 0x0000000000048947 */ /* 0x000fea0003800000 */
[----:B------:R-:W-:Y:S01]  /*e660*/  BPT.TRAP 0x1 ;  /* 0x000000040000795c */ /* 0x000fe20000300000 */
.L_x_2527:
[----:B------:R-:W-:Y:S01]  /*e670*/  IMAD R0, R27, 0x8, R22 ;  /* 0x000000081b007824 */ /* 0x000fe200078e0216 */
[----:B0-----:R-:W-:Y:S01]  /*e680*/  SHF.L.U32 R3, R28, 0x1f, RZ ;  /* 0x0000001f1c037819 */ /* 0x001fe200000006ff */
[----:B------:R-:W-:Y:S01]  /*e690*/  BSSY B0, `(.L_x_2528) ;  /* 0x0000004000007945 */ /* 0x000fe20003800000 */
[----:B------:R-:W-:Y:S02]  /*e6a0*/  IMAD R6, R26, -0x60, R36 ;  /* 0xffffffa01a067824 */ /* 0x000fe400078e0224 */
[----:B------:R-:W0:Y:S02]  /*e6b0*/  SYNCS.PHASECHK.TRANS64.TRYWAIT P0, [R0+URZ+0x2a860], R3 ;  /* 0x02a86003000075a7 */ /* 0x000e24000800017f */
[----:B0-----:R-:W-:Y:S05]  /*e6c0*/  @!P0 BRA `(.L_x_2529) ;  /* 0x0000003c00008947 */ /* 0x001fea0003800000 */
.L_x_2627:
[----:B------:R-:W-:Y:S05]  /*e6d0*/  BSYNC B0 ;  /* 0x0000000000007941 */ /* 0x000fea0003800000 */
.L_x_2528:
        /* <DEDUP_REMOVED lines=10> */
[----:B--2---:R-:W2:Y:S02]  /*e780*/  SHFL.IDX PT, R14, R24, RZ, 0x181f ;  /* 0x00181fff180e7589 */ /* 0x004ea400000e0000 */
        /* <DEDUP_REMOVED lines=27> */
[----:B------:R-:W2:Y:S02]  /*e940*/  SHFL.IDX PT, R10, R24, 0x4, 0x181f ;  /* 0x00981f00180a7f89 */ /* 0x000ea400000e0000 */
[----:B------:R-:W-:Y:S02]  /*e950*/  IADD3.X R3, RZ, R7, RZ, P4, !PT ;  /* 0x00000007ff037210 */ /* 0x000fe400027fe4ff */
        /* <DEDUP_REMOVED lines=17> */
.L_x_2641:
        /* <DEDUP_REMOVED lines=11> */
.L_x_2531:
        /* <DEDUP_REMOVED lines=10> */
.L_x_2532:
[----:B------:R1:W-:Y:S01]  /*ebc0*/  SYNCS.ARRIVE.TRANS64.A1T0 RZ, [R0+URZ+0x2a850], RZ ;  /* 0x02a850ff00ff79a7 */ /* 0x0003e2000810003f */
[----:B------:R-:W-:-:S05]  /*ebd0*/  VIADD R27, R27, 0x1 ;  /* 0x000000011b1b7836 */ /* 0x000fca0000000000 */
[----:B------:R-:W-:-:S04]  /*ebe0*/  ISETP.NE.AND P0, PT, R27, 0x2, PT ;  /* 0x000000021b00780c */ /* 0x000fc80003f05270 */
[----:B0-----:R-:W-:Y:S02]  /*ebf0*/  SEL R3, RZ, 0x1, P0 ;  /* 0x00000001ff037807 */ /* 0x001fe40000000000 */
[----:B------:R-:W-:Y:S02]  /*ec00*/  SEL R27, R27, RZ, P0 ;  /* 0x000000ff1b1b7207 */ /* 0x000fe40000000000 */
[----:B-1----:R-:W-:-:S07]  /*ec10*/  LOP3.LUT R28, R28, R3, RZ, 0x3c, !PT ;  /* 0x000000031c1c7212 */ /* 0x002fce00078e3cff */
.L_x_2489:
[----:B------:R-:W-:Y:S05]  /*ec20*/  BSYNC B7 ;  /* 0x0000000000077941 */ /* 0x000fea0003800000 */
.L_x_2487:
        /* <DEDUP_REMOVED lines=8> */
[----:B------:R0:W1:Y:S01]  /*ecb0*/  LDS.128 R16, [R22+0x2a8d0] ;  /* 0x02a8d00016107984 */ /* 0x0000620000000c00 */
[----:B------:R-:W-:Y:S06]  /*ecc0*/  BAR.ARV 0x4, 0x180 ;  /* 0x0106000000007b1d */ /* 0x000fec0000002000 */
[----:B------:R-:W-:Y:S05]  /*ecd0*/  BRA `(.L_x_2534) ;  /* 0x0000000800cc7947 */ /* 0x000fea0003800000 */
.L_x_2533:
[----:B------:R-:W0:Y:S01]  /*ece0*/  S2R R0, SR_TID.X ;  /* 0x0000000000007919 */ /* 0x000e220000002100 */
[----:B------:R-:W-:Y:S01]  /*ecf0*/  UMOV UR4, 0xffffffff ;  /* 0xffffffff00047882 */ /* 0x000fe20000000000 */
[----:B0-----:R-:W-:-:S04]  /*ed00*/  LOP3.LUT R8, R0, 0x1f, RZ, 0xc0, !PT ;  /* 0x0000001f00087812 */ /* 0x001fc800078ec0ff */
[----:B------:R-:W-:Y:S01]  /*ed10*/  ISETP.NE.AND P0, PT, R8, 0x1f, PT ;  /* 0x0000001f0800780c */ /* 0x000fe20003f05270 */
[----:B------:R-:W-:-:S12]  /*ed20*/  BRA.DIV UR4, `(.L_x_2535) ;  /* 0x0000003e04687947 */ /* 0x000fd8000b800000 */
[----:B------:R-:W-:Y:S01]  /*ed30*/  IMAD.IADD R5, R19, 0x1, R8 ;  /* 0x0000000113057824 */ /* 0x000fe200078e0208 */
[----:B------:R-:W-:-:S04]  /*ed40*/  ULDC UR4, c[0x0][0xc3c] ;  /* 0x00030f0000047ab9 */ /* 0x000fc80000000800 */
[----:B------:R-:W-:-:S13]  /*ed50*/  ISETP.GE.OR P1, PT, R5, UR4, !P0 ;  /* 0x0000000405007c0c */ /* 0x000fda000c726670 */
[----:B------:R-:W0:Y:S02]  /*ed60*/  @!P1 LDC.64 R2, c[0x0][0xc80] ;  /* 0x00032000ff029b82 */ /* 0x000e240000000a00 */
[----:B0-----:R-:W-:-:S06]  /*ed70*/  @!P1 IMAD.WIDE R2, R5, 0x4, R2 ;  /* 0x0000000405029825 */ /* 0x001fcc00078e0202 */
[----:B------:R-:W2:Y:S01]  /*ed80*/  @!P1 LDG.E R2, desc[UR36][R2.64] ;  /* 0x0000002402029981 */ /* 0x000ea2000c1e1900 */
[----:B------:R-:W-:Y:S01]  /*ed90*/  IMAD.MOV.U32 R5, RZ, RZ, RZ ;  /* 0x000000ffff057224 */ /* 0x000fe200078e00ff */
[C---:B------:R-:W-:Y:S02]  /*eda0*/  ISETP.GE.U32.AND P2, PT, R8.reuse, 0x2, PT ;  /* 0x000000020800780c */ /* 0x040fe40003f46070 */
[C---:B------:R-:W-:Y:S01]  /*edb0*/  ISETP.GE.U32.AND P3, PT, R8.reuse, 0x4, PT ;  /* 0x000000040800780c */ /* 0x040fe20003f66070 */
[----:B------:R-:W-:Y:S01]  /*edc0*/  SHFL.IDX PT, R0, R16, RZ, 0x1f ;  /* 0x00001fff10007589 */ /* 0x000fe200000e0000 */
[C---:B------:R-:W-:Y:S02]  /*edd0*/  ISETP.GE.U32.AND P4, PT, R8.reuse, 0x8, PT ;  /* 0x000000080800780c */ /* 0x040fe40003f86070 */
[----:B------:R-:W-:Y:S01]  /*ede0*/  ISETP.GE.U32.AND P5, PT, R8, 0x10, PT ;  /* 0x000000100800780c */ /* 0x000fe20003fa6070 */
[----:B------:R-:W-:Y:S01]  /*edf0*/  SHFL.IDX PT, R4, R16, 0x1, 0x1f ;  /* 0x00201f0010047f89 */ /* 0x000fe200000e0000 */
[----:B--2---:R-:W-:-:S02]  /*ee00*/  @!P1 MOV R5, R2 ;  /* 0x0000000200059202 */ /* 0x004fc40000000f00 */
[----:B------:R-:W-:-:S03]  /*ee10*/  ISETP.NE.AND P1, PT, R8, RZ, PT ;  /* 0x000000ff0800720c */ /* 0x000fc60003f25270 */
        /* <DEDUP_REMOVED lines=15> */
[----:B------:R0:W1:Y:S02]  /*ef10*/  SHFL.IDX PT, R14, R6, 0x1f, 0x1f ;  /* 0x03e01f00060e7f89 */ /* 0x00006400000e0000 */
.L_x_2651:
[----:B------:R-:W-:Y:S02]  /*ef20*/  ULDC UR4, c[0x0][0xc38] ;  /* 0x00030e0000047ab9 */ /* 0x000fe40000000800 */
[----:B------:R-:W-:-:S04]  /*ef30*/  IMAD.U32 R7, RZ, RZ, UR4 ;  /* 0x00000004ff077e24 */ /* 0x000fc8000f8e00ff */
[----:B-1----:R-:W-:-:S04]  /*ef40*/  IMAD R14, R14, R7, RZ ;  /* 0x000000070e0e7224 */ /* 0x002fc800078e02ff */
[----:B------:R-:W-:-:S05]  /*ef50*/  IMAD.IADD R9, R4, 0x1, R14 ;  /* 0x0000000104097824 */ /* 0x000fca00078e020e */
[----:B------:R-:W-:-:S13]  /*ef60*/  ISETP.GT.AND P6, PT, R9, R0, PT ;  /* 0x000000000900720c */ /* 0x000fda0003fc4270 */
[----:B------:R-:W-:Y:S05]  /*ef70*/  @P6 BRA `(.L_x_2536) ;  /* 0x00000000009c6947 */ /* 0x000fea0003800000 */
.L_x_2541:
[----:B------:R-:W1:Y:S01]  /*ef80*/  LDC R2, c[0x0][0xc3c] ;  /* 0x00030f00ff027b82 */ /* 0x000e620000000800 */
[----:B------:R-:W-:-:S04]  /*ef90*/  IADD3 R19, R19, 0x1f, RZ ;  /* 0x0000001f13137810 */ /* 0x000fc80007ffe0ff */
[----:B-1----:R-:W-:-:S13]  /*efa0*/  ISETP.GE.AND P6, PT, R19, R2, PT ;  /* 0x000000021300720c */ /* 0x002fda0003fc6270 */
[----:B------:R-:W-:Y:S05]  /*efb0*/  @P6 BRA `(.L_x_2537) ;  /* 0x0000000400d06947 */ /* 0x000fea0003800000 */
[----:B------:R-:W1:Y:S01]  /*efc0*/  S2R R3, SR_TID.X ;  /* 0x0000000000037919 */ /* 0x000e620000002100 */
[----:B------:R-:W-:Y:S01]  /*efd0*/  BSSY B0, `(.L_x_2538) ;  /* 0x0000009000007945 */ /* 0x000fe20003800000 */
[----:B------:R-:W-:Y:S01]  /*efe0*/  IMAD.MOV.U32 R5, RZ, RZ, RZ ;  /* 0x000000ffff057224 */ /* 0x000fe200078e00ff */
[----:B-1----:R-:W-:-:S05]  /*eff0*/  LOP3.LUT R3, R3, 0x1f, RZ, 0xc0, !PT ;  /* 0x0000001f03037812 */ /* 0x002fca00078ec0ff */
[----:B------:R-:W-:-:S05]  /*f000*/  IMAD.IADD R7, R19, 0x1, R3 ;  /* 0x0000000113077824 */ /* 0x000fca00078e0203 */
[----:B------:R-:W-:-:S13]  /*f010*/  ISETP.GE.OR P6, PT, R7, R2, !P0 ;  /* 0x000000020700720c */ /* 0x000fda00047c6670 */
[----:B------:R-:W-:Y:S05]  /*f020*/  @P6 BRA `(.L_x_2539) ;  /* 0x00000000000c6947 */ /* 0x000fea0003800000 */
[----:B------:R-:W1:Y:S02]  /*f030*/  LDC.64 R2, c[0x0][0xc80] ;  /* 0x00032000ff027b82 */ /* 0x000e640000000a00 */
[----:B-1----:R-:W-:-:S05]  /*f040*/  IMAD.WIDE R2, R7, 0x4, R2 ;  /* 0x0000000407027825 */ /* 0x002fca00078e0202 */
[----:B------:R1:W5:Y:S02]  /*f050*/  LDG.E R5, desc[UR36][R2.64] ;  /* 0x0000002402057981 */ /* 0x000364000c1e1900 */
.L_x_2539:
[----:B------:R-:W-:Y:S05]  /*f060*/  BSYNC B0 ;  /* 0x0000000000007941 */ /* 0x000fea0003800000 */
.L_x_2538:
[----:B------:R-:W-:-:S03]  /*f070*/  UMOV UR4, 0xffffffff ;  /* 0xffffffff00047882 */ /* 0x000fc60000000000 */
[----:B------:R-:W-:Y:S05]  /*f080*/  BRA.DIV UR4, `(.L_x_2540) ;  /* 0x0000003e04b47947 */ /* 0x000fea000b800000 */
[----:B-----5:R-:W2:Y:S02]  /*f090*/  SHFL.UP PT, R14, R5, 0x1, RZ ;  /* 0x04200000050e7989 */ /* 0x020ea400000e00ff */
[----:B--2---:R-:W-:-:S05]  /*f0a0*/  SEL R14, R14, RZ, P1 ;  /* 0x000000ff0e0e7207 */ /* 0x004fca0000800000 */
        /* <DEDUP_REMOVED lines=12> */
[----:B0-----:R-:W-:-:S05]  /*f170*/  IMAD.IADD R6, R4, 0x1, R7 ;  /* 0x0000000104067824 */ /* 0x001fca00078e0207 */
[----:B------:R0:W1:Y:S02]  /*f180*/  SHFL.IDX PT, R14, R6, 0x1f, 0x1f ;  /* 0x03e01f00060e7f89 */ /* 0x00006400000e0000 */
.L_x_2659:
[----:B------:R-:W-:Y:S02]  /*f190*/  ULDC UR4, c[0x0][0xc38] ;  /* 0x00030e0000047ab9 */ /* 0x000fe40000000800 */
[----:B------:R-:W-:-:S05]  /*f1a0*/  MOV R7, UR4 ;  /* 0x0000000400077c02 */ /* 0x000fca0008000f00 */
[----:B-1----:R-:W-:-:S04]  /*f1b0*/  IMAD R14, R14, R7, RZ ;  /* 0x000000070e0e7224 */ /* 0x002fc800078e02ff */
[----:B------:R-:W-:-:S05]  /*f1c0*/  IMAD.IADD R9, R14, 0x1, R9 ;  /* 0x000000010e097824 */ /* 0x000fca00078e0209 */
[----:B------:R-:W-:-:S13]  /*f1d0*/  ISETP.GT.AND P6, PT, R9, R0, PT ;  /* 0x000000000900720c */ /* 0x000fda0003fc4270 */
[----:B------:R-:W-:Y:S05]  /*f1e0*/  @!P6 BRA `(.L_x_2541) ;  /* 0xfffffffc0064e947 */ /* 0x000fea000383ffff */
.L_x_2536:
        /* <DEDUP_REMOVED lines=8> */
.L_x_2663:
[----:B------:R-:W-:Y:S01]  /*f270*/  ISETP.NE.AND P0, PT, R2, RZ, PT ;  /* 0x000000ff0200720c */ /* 0x000fe20003f05270 */
[----:B------:R-:W-:-:S12]  /*f280*/  IMAD.MOV.U32 R14, RZ, RZ, RZ ;  /* 0x000000ffff0e7224 */ /* 0x000fd800078e00ff */
[----:B------:R-:W-:Y:S05]  /*f290*/  @!P0 BRA `(.L_x_2543) ;  /* 0x0000000000108947 */ /* 0x000fea0003800000 */
[----:B------:R-:W-:Y:S01]  /*f2a0*/  UMOV UR4, 0xffffffff ;  /* 0xffffffff00047882 */ /* 0x000fe20000000000 */
[----:B------:R-:W-:Y:S02]  /*f2b0*/  VIADD R12, R4, 0xffffffff ;  /* 0xffffffff040c7836 */ /* 0x000fe40000000000 */
[----:B------:R-:W-:Y:S05]  /*f2c0*/  BRA.DIV UR4, `(.L_x_2544) ;  /* 0x0000004204287947 */ /* 0x000fea000b800000 */
[----:B------:R3:W4:Y:S02]  /*f2d0*/  SHFL.IDX PT, R14, R6, R12, 0x1f ;  /* 0x00001f0c060e7589 */ /* 0x00072400000e0000 */
.L_x_2543:
[----:B------:R-:W5:Y:S01]  /*f2e0*/  LDC.64 R2, c[0x0][0xc90] ;  /* 0x00032400ff027b82 */ /* 0x000f620000000a00 */
[----:B------:R-:W-:-:S04]  /*f2f0*/  IMAD.IADD R19, R4, 0x1, R19 ;  /* 0x0000000104137824 */ /* 0x000fc800078e0213 */
[----:B-----5:R-:W-:-:S05]  /*f300*/  IMAD.WIDE R2, R19, 0x4, R2 ;  /* 0x0000000413027825 */ /* 0x020fca00078e0202 */
[----:B0--3--:R0:W1:Y:S01]  /*f310*/  LDG.E R6, desc[UR36][R2.64] ;  /* 0x0000002402067981 */ /* 0x009062000c1e1900 */
[----:B----4-:R-:W-:Y:S01]  /*f320*/  IMAD R16, R14, R7, R16 ;  /* 0x000000070e107224 */ /* 0x010fe200078e0210 */
[----:B0-----:R-:W-:Y:S01]  /*f330*/  MOV R2, RZ ;  /* 0x000000ff00027202 */ /* 0x001fe20000000f00 */
[----:B-12---:R-:W-:-:S05]  /*f340*/  IMAD R4, R5, R6, RZ ;  /* 0x0000000605047224 */ /* 0x006fca00078e02ff */
        /* <DEDUP_REMOVED lines=34> */
[----:B0-----:R-:W-:-:S06]  /*f570*/  IADD3 R3, R8, 0xffffffe, RZ ;  /* 0x0ffffffe08037810 */ /* 0x001fcc0007ffe0ff */
        /* <DEDUP_REMOVED lines=16> */
[----:B------:R-:W-:-:S05]  /*f680*/  @P0 VIADD R2, R2, 0x1 ;  /* 0x0000000102020836 */ /* 0x000fca0000000000 */
[----:B------:R-:W-:Y:S02]  /*f690*/  @!P2 IADD3 R2, -R2, RZ, RZ ;  /* 0x000000ff0202a210 */ /* 0x000fe40007ffe1ff */
[----:B------:R-:W-:Y:S01]  /*f6a0*/  @!P1 LOP3.LUT R2, RZ, R6, RZ, 0x33, !PT ;  /* 0x00000006ff029212 */ /* 0x000fe200078e33ff */
[----:B------:R-:W-:-:S04]  /*f6b0*/  IMAD.MOV R6, RZ, RZ, -R6 ;  /* 0x000000ffff067224 */ /* 0x000fc800078e0a06 */
[----:B------:R-:W-:Y:S01]  /*f6c0*/  IMAD R18, R2, R6, R9 ;  /* 0x0000000602127224 */ /* 0x000fe200078e0209 */
[----:B------:R-:W-:-:S05]  /*f6d0*/  LOP3.LUT R2, RZ, R2, RZ, 0x33, !PT ;  /* 0x00000002ff027212 */ /* 0x000fca00078e33ff */
[----:B------:R-:W-:Y:S01]  /*f6e0*/  IMAD.IADD R17, R5, 0x1, R2 ;  /* 0x0000000105117824 */ /* 0x000fe200078e0202 */
[----:B------:R-:W-:Y:S06]  /*f6f0*/  BRA `(.L_x_2545) ;  /* 0x00000000001c7947 */ /* 0x000fec0003800000 */
.L_x_2537:
[----:B------:R-:W-:Y:S01]  /*f700*/  UMOV UR4, URZ ;  /* 0x0000003f00047c82 */ /* 0x000fe20008000000 */
[----:B------:R-:W-:Y:S01]  /*f710*/  UMOV UR5, URZ ;  /* 0x0000003f00057c82 */ /* 0x000fe20008000000 */
[----:B------:R-:W-:Y:S01]  /*f720*/  ULDC UR6, c[0x0][0xc3c] ;  /* 0x00030f0000067ab9 */ /* 0x000fe20000000800 */
[----:B------:R-:W-:Y:S02]  /*f730*/  IMAD.MOV.U32 R16, RZ, RZ, R0 ;  /* 0x000000ffff107224 */ /* 0x000fe400078e0000 */
[----:B------:R-:W-:Y:S02]  /*f740*/  IMAD.U32 R17, RZ, RZ, UR4 ;  /* 0x00000004ff117e24 */ /* 0x000fe4000f8e00ff */
[----:B------:R-:W-:Y:S02]  /*f750*/  IMAD.U32 R18, RZ, RZ, UR5 ;  /* 0x00000005ff127e24 */ /* 0x000fe4000f8e00ff */
[----:B------:R-:W-:-:S07]  /*f760*/  IMAD.U32 R19, RZ, RZ, UR6 ;  /* 0x00000006ff137e24 */ /* 0x000fce000f8e00ff */
.L_x_2545:
[----:B------:R-:W1:Y:S01]  /*f770*/  S2R R0, SR_TID.X ;  /* 0x0000000000007919 */ /* 0x000e620000002100 */
        /* <DEDUP_REMOVED lines=9> */
.L_x_2534:
[----:B------:R-:W-:Y:S02]  /*f810*/  ULDC UR4, c[0x0][0xc3c] ;  /* 0x00030f0000047ab9 */ /* 0x000fe40000000800 */
[----:B-1----:R-:W-:-:S13]  /*f820*/  ISETP.GE.AND P0, PT, R19, UR4, PT ;  /* 0x0000000413007c0c */ /* 0x002fda000bf06270 */
[----:B------:R-:W-:Y:S05]  /*f830*/  @!P0 BRA `(.L_x_2546) ;  /* 0xffffffb400f08947 */ /* 0x000fea000383ffff */
[----:B------:R-:W-:Y:S05]  /*f840*/  BSYNC B8 ;  /* 0x0000000000087941 */ /* 0x000fea0003800000 */
.L_x_2483:
[----:B-1----:R-:W3:Y:S01]  /*f850*/  LDL.LU R0, [R1+0x18] ;  /* 0x0000180001007983 */ /* 0x002ee20000300800 */
[----:B------:R-:W-:Y:S01]  /*f860*/  BSSY B0, `(.L_x_2547) ;  /* 0x000000b000007945 */ /* 0x000fe20003800000 */
[----:B------:R-:W1:Y:S01]  /*f870*/  S2R R5, SR_CgaCtaId ;  /* 0x0000000000057919 */ /* 0x000e620000008800 */
[----:B---3--:R-:W-:-:S04]  /*f880*/  IADD3 R0, R0, 0x1, RZ ;  /* 0x0000000100007810 */ /* 0x008fc80007ffe0ff */
        /* <DEDUP_REMOVED lines=8> */
.L_x_2666:
[----:B------:R-:W-:Y:S05]  /*f910*/  BSYNC B0 ;  /* 0x0000000000007941 */ /* 0x000fea0003800000 */
.L_x_2547:
[----:B------:R-:W-:-:S03]  /*f920*/  UMOV UR4, 0xffffffff ;  /* 0xffffffff00047882 */ /* 0x000fc60000000000 */
[----:B------:R-:W-:Y:S05]  /*f930*/  BRA.DIV UR4, `(.L_x_2549) ;  /* 0x0000003a04c47947 */ /* 0x000fea000b800000 */
[----:B-1----:R-:W1:Y:S02]  /*f940*/  S2R R0, SR_TID.X ;  /* 0x0000000000007919 */ /* 0x002e640000002100 */
[----:B-1----:R-:W-:-:S04]  /*f950*/  SHF.R.U32.HI R0, RZ, 0x5, R0 ;  /* 0x00000005ff007819 */ /* 0x002fc80000011600 */
[----:B------:R-:W-:-:S05]  /*f960*/  LOP3.LUT R0, R0, 0x3, RZ, 0xc0, !PT ;  /* 0x0000000300007812 */ /* 0x000fca00078ec0ff */
[----:B------:R1:W3:Y:S02]  /*f970*/  SHFL.IDX PT, R14, R0, RZ, 0x1f ;  /* 0x00001fff000e7589 */ /* 0x0002e400000e0000 */
.L_x_2669:
[----:B---3--:R-:W-:Y:S01]  /*f980*/  ISETP.NE.AND P0, PT, R14, RZ, PT ;  /* 0x000000ff0e00720c */ /* 0x008fe20003f05270 */
[----:B------:R-:W-:-:S12]  /*f990*/  BSSY B0, `(.L_x_2550) ;  /* 0x0000026000007945 */ /* 0x000fd80003800000 */
[----:B------:R-:W-:Y:S05]  /*f9a0*/  @P0 BRA `(.L_x_2551) ;  /* 0x0000000000900947 */ /* 0x000fea0003800000 */
[----:B------:R-:W-:-:S03]  /*f9b0*/  UMOV UR4, 0xffffffff ;  /* 0xffffffff00047882 */ /* 0x000fc60000000000 */
[----:B------:R-:W-:Y:S05]  /*f9c0*/  BRA.DIV UR4, `(.L_x_2552) ;  /* 0x0000003a04d47947 */ /* 0x000fea000b800000 */
[----:B------:R-:W-:-:S13]  /*f9d0*/  ELECT P6, URZ, PT ;  /* 0x00000000003f782f */ /* 0x000fda00038c0000 */
.L_x_2672:
[----:B------:R-:W-:Y:S05]  /*f9e0*/  @!P6 BRA `(.L_x_2551) ;  /* 0x000000000080e947 */ /* 0x000fea0003800000 */
[----:B-1----:R-:W3:Y:S02]  /*f9f0*/  LDL R0, [R1+0x1c] ;  /* 0x00001c0001007983 */ /* 0x002ee40000100800 */
[----:B---3--:R-:W-:-:S13]  /*fa00*/  R2UR UR4, R0 ;  /* 0x00000000000472ca */ /* 0x008fda00000e0000 */
[----:B------:R-:W-:-:S06]  /*fa10*/  ULOP3.LUT UR4, UR4, 0x2, URZ, 0xfc, !UPT ;  /* 0x0000000204047892 */ /* 0x000fcc000f8efc3f */
[----:B------:R-:W-:-:S05]  /*fa20*/  IMAD.U32 R0, RZ, RZ, UR4 ;  /* 0x00000004ff007e24 */ /* 0x000fca000f8e00ff */
[----:B------:R-:W-:-:S13]  /*fa30*/  ISETP.NE.AND P0, PT, R0, 0x3, PT ;  /* 0x000000030000780c */ /* 0x000fda0003f05270 */
[----:B------:R-:W-:Y:S05]  /*fa40*/  @!P0 BRA `(.L_x_2553) ;  /* 0x0000000000048947 */ /* 0x000fea0003800000 */
[----:B------:R-:W-:Y:S01]  /*fa50*/  BPT.TRAP 0x1 ;  /* 0x000000040000795c */ /* 0x000fe20000300000 */
.L_x_2553:
[C---:B------:R-:W-:Y:S01]  /*fa60*/  IMAD R5, R27.reuse, 0x8, R4 ;  /* 0x000000081b057824 */ /* 0x040fe200078e0204 */
[----:B------:R-:W-:Y:S01]  /*fa70*/  SHF.L.U32 R0, R28, 0x1f, RZ ;  /* 0x0000001f1c007819 */ /* 0x000fe200000006ff */
[----:B------:R-:W-:-:S03]  /*fa80*/  VIADD R27, R27, 0x1 ;  /* 0x000000011b1b7836 */ /* 0x000fc60000000000 */
[----:B------:R-:W1:Y:S02]  /*fa90*/  SYNCS.PHASECHK.TRANS64.TRYWAIT P1, [R5+URZ+0x2a840], R0 ;  /* 0x02a84000050075a7 */ /* 0x000e64000802017f */
[----:B------:R-:W-:-:S04]  /*faa0*/  ISETP.NE.AND P2, PT, R27, 0x2, PT ;  /* 0x000000021b00780c */ /* 0x000fc80003f45270 */
[----:B------:R-:W-:Y:S01]  /*fab0*/  SEL R3, RZ, 0x1, P2 ;  /* 0x00000001ff037807 */ /* 0x000fe20001000000 */
[----:B-1----:R-:W-:Y:S08]  /*fac0*/  @!P1 BRA `(.L_x_2554) ;  /* 0x0000003800b49947 */ /* 0x002ff00003800000 */
.L_x_2673:
[----:B------:R-:W-:Y:S02]  /*fad0*/  SEL R27, R27, RZ, P2 ;  /* 0x000000ff1b1b7207 */ /* 0x000fe40001000000 */
[----:B------:R-:W-:Y:S01]  /*fae0*/  LOP3.LUT R2, R28, R3, RZ, 0x3c, !PT ;  /* 0x000000031c027212 */ /* 0x000fe200078e3cff */
[----:B------:R-:W-:Y:S06]  /*faf0*/  @!P0 BRA `(.L_x_2555) ;  /* 0x0000000000048947 */ /* 0x000fec0003800000 */
[----:B------:R-:W-:Y:S01]  /*fb00*/  BPT.TRAP 0x1 ;  /* 0x000000040000795c */ /* 0x000fe20000300000 */
.L_x_2555:
[----:B------:R-:W-:Y:S01]  /*fb10*/  IMAD R27, R27, 0x8, R4 ;  /* 0x000000081b1b7824 */ /* 0x000fe200078e0204 */
[----:B------:R-:W-:-:S04]  /*fb20*/  SHF.L.U32 R2, R2, 0x1f, RZ ;  /* 0x0000001f02027819 */ /* 0x000fc800000006ff */
[----:B------:R-:W3:Y:S02]  /*fb30*/  SYNCS.PHASECHK.TRANS64.TRYWAIT P1, [R27+URZ+0x2a840], R2 ;  /* 0x02a840021b0075a7 */ /* 0x000ee4000802017f */
[----:B---3--:R-:W-:Y:S05]  /*fb40*/  @!P1 BRA `(.L_x_2556) ;  /* 0x0000003800a89947 */ /* 0x008fea0003800000 */
.L_x_2674:
[----:B------:R-:W-:Y:S05]  /*fb50*/  @!P0 BRA `(.L_x_2557) ;  /* 0x0000000000048947 */ /* 0x000fea0003800000 */
[----:B------:R-:W-:Y:S01]  /*fb60*/  BPT.TRAP 0x1 ;  /* 0x000000040000795c */ /* 0x000fe20000300000 */
.L_x_2557:
[----:B------:R-:W4:Y:S02]  /*fb70*/  SYNCS.PHASECHK.TRANS64.TRYWAIT P1, [R5+URZ+0x2a860], R0 ;  /* 0x02a86000050075a7 */ /* 0x000f24000802017f */
[----:B----4-:R-:W-:Y:S05]  /*fb80*/  @!P1 BRA `(.L_x_2558) ;  /* 0x0000003800ac9947 */ /* 0x010fea0003800000 */
.L_x_2675:
[----:B------:R-:W-:Y:S05]  /*fb90*/  @!P0 BRA `(.L_x_2559) ;  /* 0x0000000000048947 */ /* 0x000fea0003800000 */
[----:B------:R-:W-:Y:S01]  /*fba0*/  BPT.TRAP 0x1 ;  /* 0x000000040000795c */ /* 0x000fe20000300000 */
.L_x_2559:
[----:B------:R0:W0:Y:S02]  /*fbb0*/  SYNCS.PHASECHK.TRANS64.TRYWAIT P0, [R27+URZ+0x2a860], R2 ;  /* 0x02a860021b0075a7 */ /* 0x000024000800017f */
[----:B0-----:R-:W-:Y:S05]  /*fbc0*/  @!P0 NANOSLEEP.SYNCS 0x989680 ;  /* 0x009896800000895d */ /* 0x001fea0003900000 */
[----:B------:R-:W0:Y:S02]  /*fbd0*/  @!P0 SYNCS.PHASECHK.TRANS64 P0, [R27+URZ+0x2a860], R2 ;  /* 0x02a860021b0085a7 */ /* 0x000e24000800007f */
[----:B0-----:R-:W-:Y:S05]  /*fbe0*/  @!P0 BRA `(.L_x_2559) ;  /* 0xfffffffc00f08947 */ /* 0x001fea000383ffff */
.L_x_2551:
[----:B------:R-:W-:Y:S05]  /*fbf0*/  BSYNC B0 ;  /* 0x0000000000007941 */ /* 0x000fea0003800000 */
.L_x_2550:
[----:B------:R-:W-:Y:S05]  /*fc00*/  EXIT ;  /* 0x000000000000794d */ /* 0x000fea0003800000 */
.L_x_2419:
[----:B0-----:R-:W-:-:S04]  /*fc10*/  IMAD.U32 R3, RZ, RZ, UR39 ;  /* 0x00000027ff037e24 */ /* 0x001fc8000f8e00ff */
[----:B------:R0:W1:Y:S03]  /*fc20*/  SYNCS.PHASECHK.TRANS64.TRYWAIT P1, [R3+URZ+0x2a800], R0 ;  /* 0x02a80000030075a7 */ /* 0x000066000802017f */
[----:B-1----:R-:W-:Y:S05]  /*fc30*/  @!P1 NANOSLEEP.SYNCS 0x989680 ;  /* 0x009896800000995d */ /* 0x002fea0003900000 */
[----:B------:R-:W1:Y:S02]  /*fc40*/  @!P1 SYNCS.PHASECHK.TRANS64 P1, [R3+URZ+0x2a800], R0 ;  /* 0x02a80000030095a7 */ /* 0x000e64000802007f */
[----:B-1----:R-:W-:Y:S05]  /*fc50*/  @!P1 BRA `(.L_x_2419) ;  /* 0xfffffffc00ec9947 */ /* 0x002fea000383ffff */
[----:B------:R-:W-:Y:S05]  /*fc60*/  BRA `(.L_x_2560) ;  /* 0xffffff1800987947 */ /* 0x000fea000383ffff */
.L_x_2423:
[----:B-1----:R1:W2:Y:S02]  /*fc70*/  SYNCS.PHASECHK.TRANS64.TRYWAIT P1, [R0+URZ+0x2a830], R3 ;  /* 0x02a83003000075a7 */ /* 0x0022a4000802017f */
[----:B--2---:R-:W-:Y:S05]  /*fc80*/  @!P1 NANOSLEEP.SYNCS 0x989680 ;  /* 0x009896800000995d */ /* 0x004fea0003900000 */
[----:B------:R-:W2:Y:S02]  /*fc90*/  @!P1 SYNCS.PHASECHK.TRANS64 P1, [R0+URZ+0x2a830], R3 ;  /* 0x02a83003000095a7 */ /* 0x000ea4000802007f */
[----:B--2---:R-:W-:Y:S05]  /*fca0*/  @!P1 BRA `(.L_x_2423) ;  /* 0xfffffffc00f09947 */ /* 0x004fea000383ffff */
[----:B------:R-:W-:Y:S05]  /*fcb0*/  BRA `(.L_x_2422) ;  /* 0xffffff1800b47947 */ /* 0x000fea000383ffff */
.L_x_2429:
[----:B-1----:R-:W-:-:S04]  /*fcc0*/  IMAD.U32 R3, RZ, RZ, UR6 ;  /* 0x00000006ff037e24 */ /* 0x002fc8000f8e00ff */
[----:B------:R1:W2:Y:S03]  /*fcd0*/  SYNCS.PHASECHK.TRANS64.TRYWAIT P1, [R3+URZ+0x2a830], R2 ;  /* 0x02a83002030075a7 */ /* 0x0002a6000802017f */
[----:B--2---:R-:W-:Y:S05]  /*fce0*/  @!P1 NANOSLEEP.SYNCS 0x989680 ;  /* 0x009896800000995d */ /* 0x004fea0003900000 */
[----:B------:R-:W2:Y:S02]  /*fcf0*/  @!P1 SYNCS.PHASECHK.TRANS64 P1, [R3+URZ+0x2a830], R2 ;  /* 0x02a83002030095a7 */ /* 0x000ea4000802007f */
[----:B--2---:R-:W-:Y:S05]  /*fd00*/  @!P1 BRA `(.L_x_2429) ;  /* 0xfffffffc00ec9947 */ /* 0x004fea000383ffff */
[----:B------:R-:W-:Y:S05]  /*fd10*/  BRA `(.L_x_2428) ;  /* 0xffffff3800987947 */ /* 0x000fea000383ffff */
.L_x_2433:
[----:B-1----:R-:W-:-:S04]  /*fd20*/  MOV R3, UR5 ;  /* 0x0000000500037c02 */ /* 0x002fc80008000f00 */
[----:B------:R1:W3:Y:S03]  /*fd30*/  SYNCS.PHASECHK.TRANS64.TRYWAIT P1, [R3+URZ+0x2a850], R0 ;  /* 0x02a85000030075a7 */ /* 0x0002e6000802017f */
[----:B---3--:R-:W-:Y:S05]  /*fd40*/  @!P1 NANOSLEEP.SYNCS 0x989680 ;  /* 0x009896800000995d */ /* 0x008fea0003900000 */
[----:B------:R-:W3:Y:S02]  /*fd50*/  @!P1 SYNCS.PHASECHK.TRANS64 P1, [R3+URZ+0x2a850], R0 ;  /* 0x02a85000030095a7 */ /* 0x000ee4000802007f */
[----:B---3--:R-:W-:Y:S05]  /*fd60*/  @!P1 BRA `(.L_x_2433) ;  /* 0xfffffffc00ec9947 */ /* 0x008fea000383ffff */
[----:B------:R-:W-:Y:S05]  /*fd70*/  BRA `(.L_x_2432) ;  /* 0xffffff4000b07947 */ /* 0x000fea000383ffff */
.L_x_2441:
[----:B-1----:R-:W-:-:S04]  /*fd80*/  IMAD.U32 R3, RZ, RZ, UR5 ;  /* 0x00000005ff037e24 */ /* 0x002fc8000f8e00ff */
[----:B------:R1:W2:Y:S03]  /*fd90*/  SYNCS.PHASECHK.TRANS64.TRYWAIT P1, [R3+URZ+0x2a830], R2 ;  /* 0x02a83002030075a7 */ /* 0x0002a6000802017f */
[----:B--2---:R-:W-:Y:S05]  /*fda0*/  @!P1 NANOSLEEP.SYNCS 0x989680 ;  /* 0x009896800000995d */ /* 0x004fea0003900000 */
[----:B------:R-:W2:Y:S02]  /*fdb0*/  @!P1 SYNCS.PHASECHK.TRANS64 P1, [R3+URZ+0x2a830], R2 ;  /* 0x02a83002030095a7 */ /* 0x000ea4000802007f */
[----:B--2---:R-:W-:Y:S05]  /*fdc0*/  @!P1 BRA `(.L_x_2441) ;  /* 0xfffffffc00ec9947 */ /* 0x004fea000383ffff */
[----:B------:R-:W-:Y:S05]  /*fdd0*/  BRA `(.L_x_2440) ;  /* 0xffffff5c00447947 */ /* 0x000fea000383ffff */
.L_x_2445:
[----:B-1----:R-:W-:-:S04]  /*fde0*/  IMAD.U32 R3, RZ, RZ, UR5 ;  /* 0x00000005ff037e24 */ /* 0x002fc8000f8e00ff */
[----:B------:R1:W3:Y:S03]  /*fdf0*/  SYNCS.PHASECHK.TRANS64.TRYWAIT P1, [R3+URZ+0x2a850], R0 ;  /* 0x02a85000030075a7 */ /* 0x0002e6000802017f */
[----:B---3--:R-:W-:Y:S05]  /*fe00*/  @!P1 NANOSLEEP.SYNCS 0x989680 ;  /* 0x009896800000995d */ /* 0x008fea0003900000 */
[----:B------:R-:W3:Y:S02]  /*fe10*/  @!P1 SYNCS.PHASECHK.TRANS64 P1, [R3+URZ+0x2a850], R0 ;  /* 0x02a85000030095a7 */ /* 0x000ee4000802007f */
[----:B---3--:R-:W-:Y:S05]  /*fe20*/  @!P1 BRA `(.L_x_2445) ;  /* 0xfffffffc00ec9947 */ /* 0x008fea000383ffff */
[----:B------:R-:W-:Y:S05]  /*fe30*/  BRA `(.L_x_2444) ;  /* 0xffffff64005c7947 */ /* 0x000fea000383ffff */
.L_x_2452:
[----:B-1----:R-:W-:-:S04]  /*fe40*/  IMAD.U32 R7, RZ, RZ, UR5 ;  /* 0x00000005ff077e24 */ /* 0x002fc8000f8e00ff */
[----:B------:R1:W2:Y:S03]  /*fe50*/  SYNCS.PHASECHK.TRANS64.TRYWAIT P1, [R7+URZ+0x2a850], R0 ;  /* 0x02a85000070075a7 */ /* 0x0002a6000802017f */
[----:B--2---:R-:W-:Y:S05]  /*fe60*/  @!P1 NANOSLEEP.SYNCS 0x989680 ;  /* 0x009896800000995d */ /* 0x004fea0003900000 */
[----:B------:R-:W2:Y:S02]  /*fe70*/  @!P1 SYNCS.PHASECHK.TRANS64 P1, [R7+URZ+0x2a850], R0 ;  /* 0x02a85000070095a7 */ /* 0x000ea4000802007f */
[----:B--2---:R-:W-:Y:S05]  /*fe80*/  @!P1 BRA `(.L_x_2452) ;  /* 0xfffffffc00ec9947 */ /* 0x004fea000383ffff */
[----:B------:R-:W-:Y:S05]  /*fe90*/  BRA `(.L_x_2451) ;  /* 0xffffff7c00087947 */ /* 0x000fea000383ffff */
.L_x_2495:
[----:B------:R-:W-:Y:S01]  /*fea0*/  SHF.R.U32.HI R9, RZ, 0x5, R21 ;  /* 0x00000005ff097819 */ /* 0x000fe20000011615 */
[----:B------:R-:W-:Y:S01]  /*feb0*/  BSSY B0, `(.L_x_2561) ;  /* 0x0000009000007945 */ /* 0x000fe20003800000 */
[----:B------:R-:W-:Y:S02]  /*fec0*/  IMAD.MOV.U32 R12, RZ, RZ, RZ ;  /* 0x000000ffff0c7224 */ /* 0x000fe400078e00ff */
[----:B------:R-:W-:Y:S01]  /*fed0*/  LOP3.LUT R9, R9, 0x3, RZ, 0xc0, !PT ;  /* 0x0000000309097812 */ /* 0x000fe200078ec0ff */
[----:B------:R-:W-:Y:S02]  /*fee0*/  IMAD.MOV.U32 R11, RZ, RZ, 0x1f ;  /* 0x0000001fff0b7424 */ /* 0x000fe400078e00ff */
[----:B------:R-:W-:Y:S02]  /*fef0*/  IMAD.MOV.U32 R15, RZ, RZ, -0x1 ;  /* 0xffffffffff0f7424 */ /* 0x000fe400078e00ff */
[----:B------:R-:W-:-:S07]  /*ff00*/  IMAD.MOV.U32 R13, RZ, RZ, R9 ;  /* 0x000000ffff0d7224 */ /* 0x000fce00078e0009 */
[----:B-----5:R-:W-:Y:S05]  /*ff10*/  WARPSYNC.COLLECTIVE R15, `(.L_x_2562) ;  /* 0x000000000f087348 */ /* 0x020fea0003c00000 */
[----:B------:R0:W1:Y:S02]  /*ff20*/  SHFL.IDX P6, R14, R13, R12, R11 ;  /* 0x0000000c0d0e7389 */ /* 0x00006400000c000b */
[----:B01---5:R-:W-:Y:S01]  /*ff30*/  ENDCOLLECTIVE ;  /* 0x000000000000791b */ /* 0x023fe20003800000 */
.L_x_2562:
[----:B------:R-:W-:Y:S05]  /*ff40*/  BSYNC B0 ;  /* 0x0000000000007941 */ /* 0x000fea0003800000 */
.L_x_2561:
[----:B------:R-:W-:Y:S05]  /*ff50*/  BRA `(.L_x_2563) ;  /* 0xffffffbc00c87947 */ /* 0x000fea000383ffff */
.L_x_2498:
[----:B0-----:R0:W1:Y:S02]  /*ff60*/  SYNCS.PHASECHK.TRANS64.TRYWAIT P0, [R7+URZ+0x2a840], R2 ;  /* 0x02a84002070075a7 */ /* 0x001064000800017f */
[----:B-1----:R-:W-:Y:S05]  /*ff70*/  @!P0 NANOSLEEP.SYNCS 0x989680 ;  /* 0x009896800000895d */ /* 0x002fea0003900000 */
[----:B------:R-:W1:Y:S02]  /*ff80*/  @!P0 SYNCS.PHASECHK.TRANS64 P0, [R7+URZ+0x2a840], R2 ;  /* 0x02a84002070085a7 */ /* 0x000e64000800007f */
[----:B-1----:R-:W-:Y:S05]  /*ff90*/  @!P0 BRA `(.L_x_2498) ;  /* 0xfffffffc00f08947 */ /* 0x002fea000383ffff */
[----:B------:R-:W-:Y:S05]  /*ffa0*/  BRA `(.L_x_2564) ;  /* 0xffffffc0003c7947 */ /* 0x000fea000383ffff */
.L_x_2499:
        /* <DEDUP_REMOVED lines=8> */
.L_x_2566:
[----:B------:R-:W-:Y:S05]  /*10030*/  BSYNC B0 ;  /* 0x0000000000007941 */ /* 0x000fea0003800000 */
.L_x_2565:
[----:B------:R-:W-:Y:S01]  /*10040*/  IMAD.MOV.U32 R13, RZ, RZ, R4 ;  /* 0x000000ffff0d7224 */ /* 0x000fe200078e0004 */
[----:B------:R-:W-:Y:S01]  /*10050*/  MOV R15, 0xffffffff ;  /* 0xffffffff000f7802 */ /* 0x000fe20000000f00 */
[----:B------:R-:W-:Y:S02]  /*10060*/  IMAD.MOV.U32 R12, RZ, RZ, RZ ;  /* 0x000000ffff0c7224 */ /* 0x000fe400078e00ff */
[----:B------:R-:W-:Y:S02]  /*10070*/  IMAD.MOV.U32 R11, RZ, RZ, 0x181f ;  /* 0x0000181fff0b7424 */ /* 0x000fe400078e00ff */
[----:B------:R-:W-:Y:S02]  /*10080*/  IMAD.MOV.U32 R2, RZ, RZ, R14 ;  /* 0x000000ffff027224 */ /* 0x000fe400078e000e */
[----:B------:R-:W-:-:S07]  /*10090*/  @P0 IMAD R8, R5, 0x2, R22 ;  /* 0x0000000205080824 */ /* 0x000fce00078e0216 */
[----:B------:R-:W-:Y:S05]  /*100a0*/  WARPSYNC.COLLECTIVE R15, `(.L_x_2567) ;  /* 0x000000000f087348 */ /* 0x000fea0003c00000 */
[----:B------:R0:W1:Y:S02]  /*100b0*/  SHFL.IDX P6, R14, R13, R12, R11 ;  /* 0x0000000c0d0e7389 */ /* 0x00006400000c000b */
[----:B01----:R-:W-:Y:S01]  /*100c0*/  ENDCOLLECTIVE ;  /* 0x000000000000791b */ /* 0x003fe20003800000 */
.L_x_2567:
[----:B------:R-:W-:Y:S02]  /*100d0*/  IMAD.MOV.U32 R13, RZ, RZ, R0 ;  /* 0x000000ffff0d7224 */ /* 0x000fe400078e0000 */
[----:B------:R-:W-:Y:S02]  /*100e0*/  IMAD.MOV.U32 R12, RZ, RZ, 0x1 ;  /* 0x00000001ff0c7424 */ /* 0x000fe400078e00ff */
[----:B------:R-:W-:-:S07]  /*100f0*/  IMAD.MOV.U32 R3, RZ, RZ, R14 ;  /* 0x000000ffff037224 */ /* 0x000fce00078e000e */
[----:B------:R-:W-:Y:S05]  /*10100*/  WARPSYNC.COLLECTIVE R15, `(.L_x_2568) ;  /* 0x000000000f087348 */ /* 0x000fea0003c00000 */
[----:B------:R0:W1:Y:S02]  /*10110*/  SHFL.IDX P6, R14, R13, R12, R11 ;  /* 0x0000000c0d0e7389 */ /* 0x00006400000c000b */
[----:B01----:R-:W-:Y:S01]  /*10120*/  ENDCOLLECTIVE ;  /* 0x000000000000791b */ /* 0x003fe20003800000 */
.L_x_2568:
        /* <DEDUP_REMOVED lines=17> */
.L_x_2569:
[----:B------:R-:W-:Y:S02]  /*10240*/  @P1 IMAD R8, R5, 0x2, R22 ;  /* 0x0000000205081824 */ /* 0x000fe400078e0216 */
[----:B------:R-:W-:Y:S02]  /*10250*/  IMAD.MOV.U32 R13, RZ, RZ, R0 ;  /* 0x000000ffff0d7224 */ /* 0x000fe400078e0000 */
[----:B------:R-:W-:Y:S01]  /*10260*/  IMAD.MOV.U32 R12, RZ, RZ, 0x2 ;  /* 0x00000002ff0c7424 */ /* 0x000fe200078e00ff */
[----:B------:R-:W-:-:S07]  /*10270*/  MOV R3, R14 ;  /* 0x0000000e00037202 */ /* 0x000fce0000000f00 */
[----:B------:R-:W-:Y:S05]  /*10280*/  WARPSYNC.COLLECTIVE R15, `(.L_x_2570) ;  /* 0x000000000f087348 */ /* 0x000fea0003c00000 */
[----:B------:R0:W1:Y:S02]  /*10290*/  SHFL.IDX P6, R14, R13, R12, R11 ;  /* 0x0000000c0d0e7389 */ /* 0x00006400000c000b */
[----:B01----:R-:W-:Y:S01]  /*102a0*/  ENDCOLLECTIVE ;  /* 0x000000000000791b */ /* 0x003fe20003800000 */
.L_x_2570:
        /* <DEDUP_REMOVED lines=17> */
.L_x_2571:
[----:B------:R-:W-:Y:S02]  /*103c0*/  @P1 IMAD R8, R5, 0x2, R22 ;  /* 0x0000000205081824 */ /* 0x000fe400078e0216 */
[----:B------:R-:W-:Y:S02]  /*103d0*/  IMAD.MOV.U32 R13, RZ, RZ, R0 ;  /* 0x000000ffff0d7224 */ /* 0x000fe400078e0000 */
[----:B------:R-:W-:Y:S02]  /*103e0*/  IMAD.MOV.U32 R12, RZ, RZ, 0x3 ;  /* 0x00000003ff0c7424 */ /* 0x000fe400078e00ff */
[----:B------:R-:W-:-:S07]  /*103f0*/  IMAD.MOV.U32 R3, RZ, RZ, R14 ;  /* 0x000000ffff037224 */ /* 0x000fce00078e000e */
[----:B------:R-:W-:Y:S05]  /*10400*/  WARPSYNC.COLLECTIVE R15, `(.L_x_2572) ;  /* 0x000000000f087348 */ /* 0x000fea0003c00000 */
[----:B------:R0:W1:Y:S02]  /*10410*/  SHFL.IDX P6, R14, R13, R12, R11 ;  /* 0x0000000c0d0e7389 */ /* 0x00006400000c000b */
[----:B01----:R-:W-:Y:S01]  /*10420*/  ENDCOLLECTIVE ;  /* 0x000000000000791b */ /* 0x003fe20003800000 */
.L_x_2572:
        /* <DEDUP_REMOVED lines=17> */
.L_x_2573:
[----:B------:R-:W-:Y:S01]  /*10540*/  @P1 LEA R8, R5, R22, 0x1 ;  /* 0x0000001605081211 */ /* 0x000fe200078e08ff */
[----:B------:R-:W-:Y:S02]  /*10550*/  IMAD.MOV.U32 R13, RZ, RZ, R0 ;  /* 0x000000ffff0d7224 */ /* 0x000fe400078e0000 */
[----:B------:R-:W-:Y:S02]  /*10560*/  IMAD.MOV.U32 R12, RZ, RZ, 0x4 ;  /* 0x00000004ff0c7424 */ /* 0x000fe400078e00ff */
[----:B------:R-:W-:-:S07]  /*10570*/  IMAD.MOV.U32 R3, RZ, RZ, R14 ;  /* 0x000000ffff037224 */ /* 0x000fce00078e000e */
[----:B------:R-:W-:Y:S05]  /*10580*/  WARPSYNC.COLLECTIVE R15, `(.L_x_2574) ;  /* 0x000000000f087348 */ /* 0x000fea0003c00000 */
[----:B------:R0:W1:Y:S02]  /*10590*/  SHFL.IDX P6, R14, R13, R12, R11 ;  /* 0x0000000c0d0e7389 */ /* 0x00006400000c000b */
[----:B01----:R-:W-:Y:S01]  /*105a0*/  ENDCOLLECTIVE ;  /* 0x000000000000791b */ /* 0x003fe20003800000 */
.L_x_2574:
        /* <DEDUP_REMOVED lines=17> */
.L_x_2575:
[----:B------:R-:W-:Y:S01]  /*106c0*/  @P1 IMAD R8, R5, 0x2, R22 ;  /* 0x0000000205081824 */ /* 0x000fe200078e0216 */
[----:B------:R-:W-:Y:S01]  /*106d0*/  MOV R13, R0 ;  /* 0x00000000000d7202 */ /* 0x000fe20000000f00 */
[----:B------:R-:W-:Y:S02]  /*106e0*/  IMAD.MOV.U32 R12, RZ, RZ, 0x5 ;  /* 0x00000005ff0c7424 */ /* 0x000fe400078e00ff */
[----:B------:R-:W-:-:S07]  /*106f0*/  IMAD.MOV.U32 R3, RZ, RZ, R14 ;  /* 0x000000ffff037224 */ /* 0x000fce00078e000e */
[----:B------:R-:W-:Y:S05]  /*10700*/  WARPSYNC.COLLECTIVE R15, `(.L_x_2576) ;  /* 0x000000000f087348 */ /* 0x000fea0003c00000 */
[----:B------:R0:W1:Y:S02]  /*10710*/  SHFL.IDX P6, R14, R13, R12, R11 ;  /* 0x0000000c0d0e7389 */ /* 0x00006400000c000b */
[----:B01----:R-:W-:Y:S01]  /*10720*/  ENDCOLLECTIVE ;  /* 0x000000000000791b */ /* 0x003fe20003800000 */
.L_x_2576:
        /* <DEDUP_REMOVED lines=10> */
.L_x_2577:
        /* <DEDUP_REMOVED lines=8> */
.L_x_2504:
[----:B------:R-:W-:Y:S01]  /*10850*/  IMAD.MOV.U32 R13, RZ, RZ, R4 ;  /* 0x000000ffff0d7224 */ /* 0x000fe200078e0004 */
[----:B------:R-:W-:Y:S01]  /*10860*/  MOV R15, 0xffffffff ;  /* 0xffffffff000f7802 */ /* 0x000fe20000000f00 */
[----:B------:R-:W-:Y:S02]  /*10870*/  IMAD.MOV.U32 R12, RZ, RZ, RZ ;  /* 0x000000ffff0c7224 */ /* 0x000fe400078e00ff */
[----:B------:R-:W-:Y:S02]  /*10880*/  IMAD.MOV.U32 R11, RZ, RZ, 0x181f ;  /* 0x0000181fff0b7424 */ /* 0x000fe400078e00ff */
[----:B-----5:R-:W-:Y:S02]  /*10890*/  IMAD R5, R10, R6, RZ ;  /* 0x000000060a057224 */ /* 0x020fe400078e02ff */
[----:B------:R-:W-:-:S07]  /*108a0*/  IMAD R17, R17, 0x80, R9 ;  /* 0x0000008011117824 */ /* 0x000fce00078e0209 */
[----:B------:R-:W-:Y:S05]  /*108b0*/  WARPSYNC.COLLECTIVE R15, `(.L_x_2579) ;  /* 0x000000000f087348 */ /* 0x000fea0003c00000 */
[----:B------:R0:W1:Y:S02]  /*108c0*/  SHFL.IDX P6, R14, R13, R12, R11 ;  /* 0x0000000c0d0e7389 */ /* 0x00006400000c000b */
[----:B01----:R-:W-:Y:S01]  /*108d0*/  ENDCOLLECTIVE ;  /* 0x000000000000791b */ /* 0x003fe20003800000 */
.L_x_2579:
[C---:B------:R-:W-:Y:S01]  /*108e0*/  VIADD R6, R17.reuse, 0x10 ;  /* 0x0000001011067836 */ /* 0x040fe20000000000 */
[----:B------:R-:W-:Y:S01]  /*108f0*/  ISETP.GE.AND P1, PT, R17, R5, PT ;  /* 0x000000051100720c */ /* 0x000fe20003f26270 */
[----:B------:R-:W-:Y:S02]  /*10900*/  IMAD.MOV.U32 R13, RZ, RZ, R0 ;  /* 0x000000ffff0d7224 */ /* 0x000fe400078e0000 */
[----:B------:R-:W-:-:S10]  /*10910*/  IMAD.MOV.U32 R2, RZ, RZ, R14 ;  /* 0x000000ffff027224 */ /* 0x000fd400078e000e */
[----:B------:R-:W-:Y:S05]  /*10920*/  WARPSYNC.COLLECTIVE R15, `(.L_x_2580) ;  /* 0x000000000f087348 */ /* 0x000fea0003c00000 */
[----:B------:R0:W1:Y:S02]  /*10930*/  SHFL.IDX P6, R14, R13, R12, R11 ;  /* 0x0000000c0d0e7389 */ /* 0x00006400000c000b */
[----:B01----:R-:W-:Y:S01]  /*10940*/  ENDCOLLECTIVE ;  /* 0x000000000000791b */ /* 0x003fe20003800000 */
.L_x_2580:
[----:B------:R-:W-:Y:S01]  /*10950*/  IMAD.MOV.U32 R13, RZ, RZ, R4 ;  /* 0x000000ffff0d7224 */ /* 0x000fe200078e0004 */
[----:B------:R-:W-:Y:S02]  /*10960*/  MOV R12, 0x1 ;  /* 0x00000001000c7802 */ /* 0x000fe40000000f00 */
[----:B------:R-:W-:-:S05]  /*10970*/  @!P1 LEA R14, P4, R8, R14, 0x1 ;  /* 0x0000000e080e9211 */ /* 0x000fca00078808ff */
[----:B------:R-:W-:Y:S02]  /*10980*/  @!P1 IMAD.X R3, RZ, RZ, R2, P4 ;  /* 0x000000ffff039224 */ /* 0x000fe400020e0602 */
[----:B------:R-:W-:-:S07]  /*10990*/  @!P1 IMAD.MOV.U32 R2, RZ, RZ, R14 ;  /* 0x000000ffff029224 */ /* 0x000fce00078e000e */
[----:B------:R-:W-:Y:S05]  /*109a0*/  WARPSYNC.COLLECTIVE R15, `(.L_x_2581) ;  /* 0x000000000f087348 */ /* 0x000fea0003c00000 */
[----:B------:R0:W1:Y:S02]  /*109b0*/  SHFL.IDX P6, R14, R13, R12, R11 ;  /* 0x0000000c0d0e7389 */ /* 0x00006400000c000b */
[----:B01----:R-:W-:Y:S01]  /*109c0*/  ENDCOLLECTIVE ;  /* 0x000000000000791b */ /* 0x003fe20003800000 */
.L_x_2581:
[----:B------:R-:W-:Y:S01]  /*109d0*/  @!PT LDS RZ, [RZ] ;  /* 0x00000000fffff984 */ /* 0x000fe20000000800 */
[----:B------:R-:W-:Y:S01]  /*109e0*/  @!PT LDS RZ, [RZ] ;  /* 0x00000000fffff984 */ /* 0x000fe20000000800 */
[----:B------:R-:W-:Y:S01]  /*109f0*/  @!PT LDS RZ, [RZ] ;  /* 0x00000000fffff984 */ /* 0x000fe20000000800 */
[----:B------:R-:W-:Y:S04]  /*10a00*/  @!P1 LDGSTS.E.BYPASS.LTC128B.128 [R34+0xc400], desc[UR36][R2.64], !P3 ;  /* 0x0c40000002229fae */ /* 0x000fe8000d901d64 */
[----:B------:R-:W-:Y:S04]  /*10a10*/  @!P1 LDGSTS.E.BYPASS.LTC128B.128 [R34+0x10400], desc[UR36][R2.64+0x80], !P2 ;  /* 0x1040008002229fae */ /* 0x000fe8000d101d64 */
[----:B------:R0:W-:Y:S01]  /*10a20*/  @!P1 LDGSTS.E.BYPASS.LTC128B.128 [R34+0x14400], desc[UR36][R2.64+0x100], !P0 ;  /* 0x1440010002229fae */ /* 0x0001e2000c101d64 */
[----:B------:R-:W-:Y:S01]  /*10a30*/  ISETP.GE.AND P1, PT, R6, R5, PT ;  /* 0x000000050600720c */ /* 0x000fe20003f26270 */
[----:B------:R-:W-:-:S02]  /*10a40*/  IMAD.MOV.U32 R13, RZ, RZ, R0 ;  /* 0x000000ffff0d7224 */ /* 0x000fc400078e0000 */
[----:B------:R-:W-:Y:S02]  /*10a50*/  VIADD R6, R17, 0x20 ;  /* 0x0000002011067836 */ /* 0x000fe40000000000 */
[----:B0-----:R-:W-:-:S08]  /*10a60*/  IMAD.MOV.U32 R2, RZ, RZ, R14 ;  /* 0x000000ffff027224 */ /* 0x001fd000078e000e */
[----:B------:R-:W-:Y:S05]  /*10a70*/  WARPSYNC.COLLECTIVE R15, `(.L_x_2582) ;  /* 0x000000000f087348 */ /* 0x000fea0003c00000 */
[----:B------:R0:W1:Y:S02]  /*10a80*/  SHFL.IDX P6, R14, R13, R12, R11 ;  /* 0x0000000c0d0e7389 */ /* 0x00006400000c000b */
[----:B01----:R-:W-:Y:S01]  /*10a90*/  ENDCOLLECTIVE ;  /* 0x000000000000791b */ /* 0x003fe20003800000 */
.L_x_2582:
        /* <DEDUP_REMOVED lines=8> */
.L_x_2583:
[----:B------:R-:W-:-:S05]  /*10b20*/  @!P1 IMAD.MOV.U32 R3, RZ, RZ, R7 ;  /* 0x000000ffff039224 */ /* 0x000fca00078e0007 */
[----:B------:R-:W-:Y:S01]  /*10b30*/  @!PT LDS RZ, [RZ] ;  /* 0x00000000fffff984 */ /* 0x000fe20000000800 */
[----:B------:R-:W-:Y:S01]  /*10b40*/  @!PT LDS RZ, [RZ] ;  /* 0x00000000fffff984 */ /* 0x000fe20000000800 */
[----:B------:R-:W-:Y:S01]  /*10b50*/  @!PT LDS RZ, [RZ] ;  /* 0x00000000fffff984 */ /* 0x000fe20000000800 */
[----:B------:R-:W-:Y:S04]  /*10b60*/  @!P1 LDGSTS.E.BYPASS.LTC128B.128 [R34+0xcc00], desc[UR36][R2.64], !P3 ;  /* 0x0cc0000002229fae */ /* 0x000fe8000d901d64 */
[----:B------:R-:W-:Y:S01]  /*10b70*/  @!P1 LDGSTS.E.BYPASS.LTC128B.128 [R34+0x10c00], desc[UR36][R2.64+0x80], !P2 ;  /* 0x10c0008002229fae */ /* 0x000fe2000d101d64 */
[----:B------:R-:W-:-:S03]  /*10b80*/  IMAD.MOV.U32 R13, RZ, RZ, R0 ;  /* 0x000000ffff0d7224 */ /* 0x000fc600078e0000 */
[----:B------:R0:W-:Y:S01]  /*10b90*/  @!P1 LDGSTS.E.BYPASS.LTC128B.128 [R34+0x14c00], desc[UR36][R2.64+0x100], !P0 ;  /* 0x14c0010002229fae */ /* 0x0001e2000c101d64 */
[----:B------:R-:W-:Y:S01]  /*10ba0*/  ISETP.GE.AND P1, PT, R6, R5, PT ;  /* 0x000000050600720c */ /* 0x000fe20003f26270 */
[----:B------:R-:W-:Y:S02]  /*10bb0*/  VIADD R6, R17, 0x30 ;  /* 0x0000003011067836 */ /* 0x000fe40000000000 */
[----:B0-----:R-:W-:-:S10]  /*10bc0*/  IMAD.MOV.U32 R2, RZ, RZ, R14 ;  /* 0x000000ffff027224 */ /* 0x001fd400078e000e */
[----:B------:R-:W-:Y:S05]  /*10bd0*/  WARPSYNC.COLLECTIVE R15, `(.L_x_2584) ;  /* 0x000000000f087348 */ /* 0x000fea0003c00000 */
[----:B------:R0:W1:Y:S02]  /*10be0*/  SHFL.IDX P6, R14, R13, R12, R11 ;  /* 0x0000000c0d0e7389 */ /* 0x00006400000c000b */
[----:B01----:R-:W-:Y:S01]  /*10bf0*/  ENDCOLLECTIVE ;  /* 0x000000000000791b */ /* 0x003fe20003800000 */
.L_x_2584:
        /* <DEDUP_REMOVED lines=8> */
.L_x_2585:
        /* <DEDUP_REMOVED lines=14> */
.L_x_2586:
        /* <DEDUP_REMOVED lines=8> */
.L_x_2587:
        /* <DEDUP_REMOVED lines=14> */
.L_x_2588:
        /* <DEDUP_REMOVED lines=8> */
.L_x_2589:
        /* <DEDUP_REMOVED lines=14> */
.L_x_2590:
        /* <DEDUP_REMOVED lines=8> */
.L_x_2591:
        /* <DEDUP_REMOVED lines=9> */
[----:B0-----:R-:W-:-:S12]  /*11130*/  IMAD.MOV.U32 R2, RZ, RZ, R14 ;  /* 0x000000ffff027224 */ /* 0x001fd800078e000e */
[----:B------:R-:W-:Y:S05]  /*11140*/  WARPSYNC.COLLECTIVE R15, `(.L_x_2592) ;  /* 0x000000000f087348 */ /* 0x000fea0003c00000 */
[----:B------:R0:W1:Y:S02]  /*11150*/  SHFL.IDX P6, R14, R13, R12, R11 ;  /* 0x0000000c0d0e7389 */ /* 0x00006400000c000b */
[----:B01----:R-:W-:Y:S01]  /*11160*/  ENDCOLLECTIVE ;  /* 0x000000000000791b */ /* 0x003fe20003800000 */
.L_x_2592:
        /* <DEDUP_REMOVED lines=8> */
.L_x_2593:
        /* <DEDUP_REMOVED lines=8> */
[----:B------:R-:W-:-:S07]  /*11270*/  MOV R4, R14 ;  /* 0x0000000e00047202 */ /* 0x000fce0000000f00 */
[----:B0-----:R-:W-:Y:S05]  /*11280*/  WARPSYNC.COLLECTIVE R15, `(.L_x_2594) ;  /* 0x000000000f087348 */ /* 0x001fea0003c00000 */
[----:B------:R1:W2:Y:S02]  /*11290*/  SHFL.IDX P6, R14, R13, R12, R11 ;  /* 0x0000000c0d0e7389 */ /* 0x0002a400000c000b */
[----:B012---:R-:W-:Y:S01]  /*112a0*/  ENDCOLLECTIVE ;  /* 0x000000000000791b */ /* 0x007fe20003800000 */
.L_x_2594:
[----:B------:R-:W-:Y:S05]  /*112b0*/  BRA `(.L_x_2595) ;  /* 0xffffffc000187947 */ /* 0x000fea000383ffff */
.L_x_2509:
[----:B0-----:R0:W1:Y:S02]  /*112c0*/  SYNCS.PHASECHK.TRANS64.TRYWAIT P0, [R22+URZ+0x2a820], R3 ;  /* 0x02a82003160075a7 */ /* 0x001064000800017f */
[----:B-1----:R-:W-:Y:S05]  /*112d0*/  @!P0 NANOSLEEP.SYNCS 0x989680 ;  /* 0x009896800000895d */ /* 0x002fea0003900000 */
[----:B------:R-:W1:Y:S02]  /*112e0*/  @!P0 SYNCS.PHASECHK.TRANS64 P0, [R22+URZ+0x2a820], R3 ;  /* 0x02a82003160085a7 */ /* 0x000e64000800007f */
[----:B-1----:R-:W-:Y:S05]  /*112f0*/  @!P0 BRA `(.L_x_2509) ;  /* 0xfffffffc00f08947 */ /* 0x002fea000383ffff */
[----:B------:R-:W-:Y:S05]  /*11300*/  BRA `(.L_x_2596) ;  /* 0xffffffc000887947 */ /* 0x000fea000383ffff */
.L_x_2514:
[----:B0-----:R0:W1:Y:S02]  /*11310*/  SYNCS.PHASECHK.TRANS64.TRYWAIT P0, [R5+URZ+0x2a840], R0 ;  /* 0x02a84000050075a7 */ /* 0x001064000800017f */
[----:B-1----:R-:W-:Y:S05]  /*11320*/  @!P0 NANOSLEEP.SYNCS 0x989680 ;  /* 0x009896800000895d */ /* 0x002fea0003900000 */
[----:B------:R-:W1:Y:S02]  /*11330*/  @!P0 SYNCS.PHASECHK.TRANS64 P0, [R5+URZ+0x2a840], R0 ;  /* 0x02a84000050085a7 */ /* 0x000e64000800007f */
[----:B-1----:R-:W-:Y:S05]  /*11340*/  @!P0 BRA `(.L_x_2514) ;  /* 0xfffffffc00f08947 */ /* 0x002fea000383ffff */
[----:B------:R-:W-:Y:S05]  /*11350*/  BRA `(.L_x_2597) ;  /* 0xffffffc400547947 */ /* 0x000fea000383ffff */
.L_x_2515:
[----:B------:R-:W-:Y:S01]  /*11360*/  BSSY B1, `(.L_x_2598) ;  /* 0x0000008000017945 */ /* 0x000fe20003800000 */
[----:B------:R-:W-:Y:S02]  /*11370*/  IMAD.MOV.U32 R13, RZ, RZ, R8 ;  /* 0x000000ffff0d7224 */ /* 0x000fe400078e0008 */
[----:B------:R-:W-:Y:S02]  /*11380*/  IMAD.MOV.U32 R12, RZ, RZ, RZ ;  /* 0x000000ffff0c7224 */ /* 0x000fe400078e00ff */
[----:B------:R-:W-:Y:S02]  /*11390*/  IMAD.MOV.U32 R11, RZ, RZ, 0x181f ;  /* 0x0000181fff0b7424 */ /* 0x000fe400078e00ff */
[----:B------:R-:W-:-:S07]  /*113a0*/  IMAD.MOV.U32 R15, RZ, RZ, -0x1 ;  /* 0xffffffffff0f7424 */ /* 0x000fce00078e00ff */
[----:B--2---:R-:W-:Y:S05]  /*113b0*/  WARPSYNC.COLLECTIVE R15, `(.L_x_2599) ;  /* 0x000000000f087348 */ /* 0x004fea0003c00000 */
[----:B--2---:R0:W1:Y:S02]  /*113c0*/  SHFL.IDX P6, R14, R13, R12, R11 ;  /* 0x0000000c0d0e7389 */ /* 0x00406400000c000b */
[----:B01----:R-:W-:Y:S01]  /*113d0*/  ENDCOLLECTIVE ;  /* 0x000000000000791b */ /* 0x003fe20003800000 */
.L_x_2599:
[----:B------:R-:W-:Y:S05]  /*113e0*/  BSYNC B1 ;  /* 0x0000000000017941 */ /* 0x000fea0003800000 */
.L_x_2598:
        /* <DEDUP_REMOVED lines=10> */
.L_x_2600:
[----:B------:R-:W-:Y:S01]  /*11490*/  MOV R13, R8 ;  /* 0x00000008000d7202 */ /* 0x000fe20000000f00 */
[----:B------:R-:W-:Y:S02]  /*114a0*/  IMAD.MOV.U32 R12, RZ, RZ, 0x1 ;  /* 0x00000001ff0c7424 */ /* 0x000fe400078e00ff */
[----:B------:R-:W-:Y:S02]  /*114b0*/  IMAD.SHL.U32 R35, R35, 0x8, RZ ;  /* 0x0000000823237824 */ /* 0x000fe400078e00ff */
[----:B------:R-:W-:-:S07]  /*114c0*/  IMAD.MOV.U32 R2, RZ, RZ, R14 ;  /* 0x000000ffff027224 */ /* 0x000fce00078e000e */
[----:B------:R-:W-:Y:S05]  /*114d0*/  WARPSYNC.COLLECTIVE R15, `(.L_x_2601) ;  /* 0x000000000f087348 */ /* 0x000fea0003c00000 */
[----:B------:R0:W1:Y:S02]  /*114e0*/  SHFL.IDX P6, R14, R13, R12, R11 ;  /* 0x0000000c0d0e7389 */ /* 0x00006400000c000b */
[----:B01----:R-:W-:Y:S01]  /*114f0*/  ENDCOLLECTIVE ;  /* 0x000000000000791b */ /* 0x003fe20003800000 */
.L_x_2601:
        /* <DEDUP_REMOVED lines=15> */
.L_x_2602:
[----:B------:R-:W-:Y:S02]  /*115f0*/  IMAD.MOV.U32 R13, RZ, RZ, R8 ;  /* 0x000000ffff0d7224 */ /* 0x000fe400078e0008 */
[----:B------:R-:W-:Y:S02]  /*11600*/  IMAD.MOV.U32 R12, RZ, RZ, 0x2 ;  /* 0x00000002ff0c7424 */ /* 0x000fe400078e00ff */
[----:B------:R-:W-:-:S07]  /*11610*/  IMAD.MOV.U32 R2, RZ, RZ, R14 ;  /* 0x000000ffff027224 */ /* 0x000fce00078e000e */
[----:B------:R-:W-:Y:S05]  /*11620*/  WARPSYNC.COLLECTIVE R15, `(.L_x_2603) ;  /* 0x000000000f087348 */ /* 0x000fea0003c00000 */
[----:B------:R0:W1:Y:S02]  /*11630*/  SHFL.IDX P6, R14, R13, R12, R11 ;  /* 0x0000000c0d0e7389 */ /* 0x00006400000c000b */
[----:B01----:R-:W-:Y:S01]  /*11640*/  ENDCOLLECTIVE ;  /* 0x000000000000791b */ /* 0x003fe20003800000 */
.L_x_2603:
        /* <DEDUP_REMOVED lines=9> */
[----:B------:R-:W-:-:S07]  /*116e0*/  MOV R35, R14 ;  /* 0x0000000e00237202 */ /* 0x000fce0000000f00 */
[----:B0-----:R-:W-:Y:S05]  /*116f0*/  WARPSYNC.COLLECTIVE R15, `(.L_x_2604) ;  /* 0x000000000f087348 */ /* 0x001fea0003c00000 */
[----:B------:R1:W2:Y:S02]  /*11700*/  SHFL.IDX P6, R14, R13, R12, R11 ;  /* 0x0000000c0d0e7389 */ /* 0x0002a400000c000b */
[----:B012---:R-:W-:Y:S01]  /*11710*/  ENDCOLLECTIVE ;  /* 0x000000000000791b */ /* 0x007fe20003800000 */
.L_x_2604:
[----:B------:R-:W-:Y:S02]  /*11720*/  IMAD.MOV.U32 R13, RZ, RZ, R8 ;  /* 0x000000ffff0d7224 */ /* 0x000fe400078e0008 */
[----:B------:R-:W-:Y:S02]  /*11730*/  IMAD.MOV.U32 R12, RZ, RZ, 0x3 ;  /* 0x00000003ff0c7424 */ /* 0x000fe400078e00ff */
[----:B------:R-:W-:-:S07]  /*11740*/  IMAD.MOV.U32 R2, RZ, RZ, R14 ;  /* 0x000000ffff027224 */ /* 0x000fce00078e000e */
[----:B------:R-:W-:Y:S05]  /*11750*/  WARPSYNC.COLLECTIVE R15, `(.L_x_2605) ;  /* 0x000000000f087348 */ /* 0x000fea0003c00000 */
[----:B------:R0:W1:Y:S02]  /*11760*/  SHFL.IDX P6, R14, R13, R12, R11 ;  /* 0x0000000c0d0e7389 */ /* 0x00006400000c000b */
[----:B01----:R-:W-:Y:S01]  /*11770*/  ENDCOLLECTIVE ;  /* 0x000000000000791b */ /* 0x003fe20003800000 */
.L_x_2605:
        /* <DEDUP_REMOVED lines=13> */
.L_x_2606:
[----:B------:R-:W-:Y:S02]  /*11850*/  IMAD.MOV.U32 R13, RZ, RZ, R8 ;  /* 0x000000ffff0d7224 */ /* 0x000fe400078e0008 */
[----:B------:R-:W-:Y:S01]  /*11860*/  IMAD.MOV.U32 R12, RZ, RZ, 0x4 ;  /* 0x00000004ff0c7424 */ /* 0x000fe200078e00ff */
[----:B------:R-:W-:-:S07]  /*11870*/  MOV R2, R14 ;  /* 0x0000000e00027202 */ /* 0x000fce0000000f00 */
[----:B------:R-:W-:Y:S05]  /*11880*/  WARPSYNC.COLLECTIVE R15, `(.L_x_2607) ;  /* 0x000000000f087348 */ /* 0x000fea0003c00000 */
[----:B------:R0:W1:Y:S02]  /*11890*/  SHFL.IDX P6, R14, R13, R12, R11 ;  /* 0x0000000c0d0e7389 */ /* 0x00006400000c000b */
[----:B01----:R-:W-:Y:S01]  /*118a0*/  ENDCOLLECTIVE ;  /* 0x000000000000791b */ /* 0x003fe20003800000 */
.L_x_2607:
        /* <DEDUP_REMOVED lines=13> */
.L_x_2608:
[----:B------:R-:W-:Y:S01]  /*11980*/  MOV R13, R8 ;  /* 0x00000008000d7202 */ /* 0x000fe20000000f00 */
[----:B------:R-:W-:Y:S02]  /*11990*/  IMAD.MOV.U32 R12, RZ, RZ, 0x5 ;  /* 0x00000005ff0c7424 */ /* 0x000fe400078e00ff */
[----:B------:R-:W-:-:S07]  /*119a0*/  IMAD.MOV.U32 R2, RZ, RZ, R14 ;  /* 0x000000ffff027224 */ /* 0x000fce00078e000e */
[----:B------:R-:W-:Y:S05]  /*119b0*/  WARPSYNC.COLLECTIVE R15, `(.L_x_2609) ;  /* 0x000000000f087348 */ /* 0x000fea0003c00000 */
[----:B------:R0:W1:Y:S02]  /*119c0*/  SHFL.IDX P6, R14, R13, R12, R11 ;  /* 0x0000000c0d0e7389 */ /* 0x00006400000c000b */
[----:B01----:R-:W-:Y:S01]  /*119d0*/  ENDCOLLECTIVE ;  /* 0x000000000000791b */ /* 0x003fe20003800000 */
.L_x_2609:
        /* <DEDUP_REMOVED lines=13> */
.L_x_2610:
[----:B------:R-:W-:Y:S01]  /*11ab0*/  IMAD.MOV.U32 R2, RZ, RZ, R14 ;  /* 0x000000ffff027224 */ /* 0x000fe200078e000e */
[----:B------:R-:W-:Y:S06]  /*11ac0*/  BRA `(.L_x_2611) ;  /* 0xffffffc0008c7947 */ /* 0x000fec000383ffff */
.L_x_2520:
[----:B-1----:R1:W3:Y:S02]  /*11ad0*/  SYNCS.PHASECHK.TRANS64.TRYWAIT P0, [R5+URZ+0x2a860], R2 ;  /* 0x02a86002050075a7 */ /* 0x0022e4000800017f */
[----:B---3--:R-:W-:Y:S05]  /*11ae0*/  @!P0 NANOSLEEP.SYNCS 0x989680 ;  /* 0x009896800000895d */ /* 0x008fea0003900000 */
[----:B------:R-:W3:Y:S02]  /*11af0*/  @!P0 SYNCS.PHASECHK.TRANS64 P0, [R5+URZ+0x2a860], R2 ;  /* 0x02a86002050085a7 */ /* 0x000ee4000800007f */
[----:B---3--:R-:W-:Y:S05]  /*11b00*/  @!P0 BRA `(.L_x_2520) ;  /* 0xfffffffc00f08947 */ /* 0x008fea000383ffff */
[----:B------:R-:W-:Y:S05]  /*11b10*/  BRA `(.L_x_2612) ;  /* 0xffffffc000e87947 */ /* 0x000fea000383ffff */
.L_x_2521:
[----:B------:R-:W-:Y:S01]  /*11b20*/  BSSY B1, `(.L_x_2613) ;  /* 0x0000008000017945 */ /* 0x000fe20003800000 */
[----:B------:R-:W-:Y:S01]  /*11b30*/  IMAD.MOV.U32 R13, RZ, RZ, R25 ;  /* 0x000000ffff0d7224 */ /* 0x000fe200078e0019 */
[----:B------:R-:W-:Y:S01]  /*11b40*/  MOV R15, 0xffffffff ;  /* 0xffffffff000f7802 */ /* 0x000fe20000000f00 */
[----:B------:R-:W-:Y:S02]  /*11b50*/  IMAD.MOV.U32 R12, RZ, RZ, RZ ;  /* 0x000000ffff0c7224 */ /* 0x000fe400078e00ff */
[----:B------:R-:W-:-:S07]  /*11b60*/  IMAD.MOV.U32 R11, RZ, RZ, 0x181f ;  /* 0x0000181fff0b7424 */ /* 0x000fce00078e00ff */
[----:B-12---:R-:W-:Y:S05]  /*11b70*/  WARPSYNC.COLLECTIVE R15, `(.L_x_2614) ;  /* 0x000000000f087348 */ /* 0x006fea0003c00000 */
[----:B--2---:R0:W2:Y:S02]  /*11b80*/  SHFL.IDX P6, R14, R13, R12, R11 ;  /* 0x0000000c0d0e7389 */ /* 0x0040a400000c000b */
[----:B012---:R-:W-:Y:S01]  /*11b90*/  ENDCOLLECTIVE ;  /* 0x000000000000791b */ /* 0x007fe20003800000 */
.L_x_2614:
[----:B------:R-:W-:Y:S05]  /*11ba0*/  BSYNC B1 ;  /* 0x0000000000017941 */ /* 0x000fea0003800000 */
.L_x_2613:
[----:B------:R-:W-:Y:S01]  /*11bb0*/  IMAD.MOV.U32 R13, RZ, RZ, R24 ;  /* 0x000000ffff0d7224 */ /* 0x000fe200078e0018 */
[----:B------:R-:W-:Y:S01]  /*11bc0*/  LEA R4, R4, R22, 0x1 ;  /* 0x0000001604047211 */ /* 0x000fe200078e08ff */
[----:B------:R-:W-:Y:S02]  /*11bd0*/  IMAD.MOV.U32 R12, RZ, RZ, RZ ;  /* 0x000000ffff0c7224 */ /* 0x000fe400078e00ff */
[----:B------:R-:W-:Y:S02]  /*11be0*/  IMAD.MOV.U32 R11, RZ, RZ, 0x181f ;  /* 0x0000181fff0b7424 */ /* 0x000fe400078e00ff */
[----:B------:R-:W-:Y:S02]  /*11bf0*/  IMAD.MOV.U32 R15, RZ, RZ, -0x1 ;  /* 0xffffffffff0f7424 */ /* 0x000fe400078e00ff */
[----:B------:R-:W-:-:S07]  /*11c00*/  IMAD.MOV.U32 R3, RZ, RZ, R14 ;  /* 0x000000ffff037224 */ /* 0x000fce00078e000e */
[----:B------:R-:W-:Y:S05]  /*11c10*/  WARPSYNC.COLLECTIVE R15, `(.L_x_2615) ;  /* 0x000000000f087348 */ /* 0x000fea0003c00000 */
[----:B------:R0:W1:Y:S02]  /*11c20*/  SHFL.IDX P6, R14, R13, R12, R11 ;  /* 0x0000000c0d0e7389 */ /* 0x00006400000c000b */
[----:B01----:R-:W-:Y:S01]  /*11c30*/  ENDCOLLECTIVE ;  /* 0x000000000000791b */ /* 0x003fe20003800000 */
.L_x_2615:
[----:B------:R-:W-:Y:S02]  /*11c40*/  IMAD.MOV.U32 R13, RZ, RZ, R25 ;  /* 0x000000ffff0d7224 */ /* 0x000fe400078e0019 */
[----:B------:R-:W-:Y:S02]  /*11c50*/  IMAD.MOV.U32 R12, RZ, RZ, 0x1 ;  /* 0x00000001ff0c7424 */ /* 0x000fe400078e00ff */
[----:B------:R-:W-:-:S07]  /*11c60*/  IMAD.MOV.U32 R2, RZ, RZ, R14 ;  /* 0x000000ffff027224 */ /* 0x000fce00078e000e */
[----:B------:R-:W-:Y:S05]  /*11c70*/  WARPSYNC.COLLECTIVE R15, `(.L_x_2616) ;  /* 0x000000000f087348 */ /* 0x000fea0003c00000 */
[----:B------:R0:W1:Y:S02]  /*11c80*/  SHFL.IDX P6, R14, R13, R12, R11 ;  /* 0x0000000c0d0e7389 */ /* 0x00006400000c000b */
[----:B01----:R-:W-:Y:S01]  /*11c90*/  ENDCOLLECTIVE ;  /* 0x000000000000791b */ /* 0x003fe20003800000 */
.L_x_2616:
        /* <DEDUP_REMOVED lines=15> */
.L_x_2617:
[----:B------:R-:W-:Y:S01]  /*11d90*/  IMAD.MOV.U32 R13, RZ, RZ, R25 ;  /* 0x000000ffff0d7224 */ /* 0x000fe200078e0019 */
[----:B------:R-:W-:Y:S01]  /*11da0*/  MOV R12, 0x2 ;  /* 0x00000002000c7802 */ /* 0x000fe20000000f00 */
[----:B------:R-:W-:-:S07]  /*11db0*/  IMAD.MOV.U32 R2, RZ, RZ, R14 ;  /* 0x000000ffff027224 */ /* 0x000fce00078e000e */
[----:B------:R-:W-:Y:S05]  /*11dc0*/  WARPSYNC.COLLECTIVE R15, `(.L_x_2618) ;  /* 0x000000000f087348 */ /* 0x000fea0003c00000 */
[----:B------:R0:W1:Y:S02]  /*11dd0*/  SHFL.IDX P6, R14, R13, R12, R11 ;  /* 0x0000000c0d0e7389 */ /* 0x00006400000c000b */
[----:B01----:R-:W-:Y:S01]  /*11de0*/  ENDCOLLECTIVE ;  /* 0x000000000000791b */ /* 0x003fe20003800000 */
.L_x_2618:
        /* <DEDUP_REMOVED lines=14> */
.L_x_2619:
[----:B------:R-:W-:Y:S02]  /*11ed0*/  IMAD.MOV.U32 R13, RZ, RZ, R25 ;  /* 0x000000ffff0d7224 */ /* 0x000fe400078e0019 */
[----:B------:R-:W-:Y:S02]  /*11ee0*/  IMAD.MOV.U32 R12, RZ, RZ, 0x3 ;  /* 0x00000003ff0c7424 */ /* 0x000fe400078e00ff */
[----:B------:R-:W-:-:S07]  /*11ef0*/  IMAD.MOV.U32 R2, RZ, RZ, R14 ;  /* 0x000000ffff027224 */ /* 0x000fce00078e000e */
[----:B------:R-:W-:Y:S05]  /*11f00*/  WARPSYNC.COLLECTIVE R15, `(.L_x_2620) ;  /* 0x000000000f087348 */ /* 0x000fea0003c00000 */
[----:B------:R0:W1:Y:S02]  /*11f10*/  SHFL.IDX P6, R14, R13, R12, R11 ;  /* 0x0000000c0d0e7389 */ /* 0x00006400000c000b */
[----:B01----:R-:W-:Y:S01]  /*11f20*/  ENDCOLLECTIVE ;  /* 0x000000000000791b */ /* 0x003fe20003800000 */
.L_x_2620:
        /* <DEDUP_REMOVED lines=14> */
.L_x_2621:
[----:B------:R-:W-:Y:S02]  /*12010*/  IMAD.MOV.U32 R13, RZ, RZ, R25 ;  /* 0x000000ffff0d7224 */ /* 0x000fe400078e0019 */
[----:B------:R-:W-:Y:S02]  /*12020*/  IMAD.MOV.U32 R12, RZ, RZ, 0x4 ;  /* 0x00000004ff0c7424 */ /* 0x000fe400078e00ff */
[----:B------:R-:W-:-:S07]  /*12030*/  IMAD.MOV.U32 R2, RZ, RZ, R14 ;  /* 0x000000ffff027224 */ /* 0x000fce00078e000e */
[----:B------:R-:W-:Y:S05]  /*12040*/  WARPSYNC.COLLECTIVE R15, `(.L_x_2622) ;  /* 0x000000000f087348 */ /* 0x000fea0003c00000 */
[----:B------:R0:W1:Y:S02]  /*12050*/  SHFL.IDX P6, R14, R13, R12, R11 ;  /* 0x0000000c0d0e7389 */ /* 0x00006400000c000b */
[----:B01----:R-:W-:Y:S01]  /*12060*/  ENDCOLLECTIVE ;  /* 0x000000000000791b */ /* 0x003fe20003800000 */
.L_x_2622:
        /* <DEDUP_REMOVED lines=14> */
.L_x_2623:
[----:B------:R-:W-:Y:S02]  /*12150*/  IMAD.MOV.U32 R13, RZ, RZ, R25 ;  /* 0x000000ffff0d7224 */ /* 0x000fe400078e0019 */
[----:B------:R-:W-:Y:S02]  /*12160*/  IMAD.MOV.U32 R12, RZ, RZ, 0x5 ;  /* 0x00000005ff0c7424 */ /* 0x000fe400078e00ff */
[----:B------:R-:W-:-:S07]  /*12170*/  IMAD.MOV.U32 R2, RZ, RZ, R14 ;  /* 0x000000ffff027224 */ /* 0x000fce00078e000e */
[----:B------:R-:W-:Y:S05]  /*12180*/  WARPSYNC.COLLECTIVE R15, `(.L_x_2624) ;  /* 0x000000000f087348 */ /* 0x000fea0003c00000 */
[----:B------:R0:W1:Y:S02]  /*12190*/  SHFL.IDX P6, R14, R13, R12, R11 ;  /* 0x0000000c0d0e7389 */ /* 0x00006400000c000b */
[----:B01----:R-:W-:Y:S01]  /*121a0*/  ENDCOLLECTIVE ;  /* 0x000000000000791b */ /* 0x003fe20003800000 */
.L_x_2624:
[----:B------:R-:W-:-:S04]  /*121b0*/  IADD3 R2, P2, R2, R0, RZ ;  /* 0x0000000002027210 */ /* 0x000fc80007f5e0ff */
[----:B------:R-:W-:Y:S02]  /*121c0*/  IADD3.X R3, RZ, R3, RZ, P2, !PT ;  /* 0x00000003ff037210 */ /* 0x000fe400017fe4ff */
        /* <DEDUP_REMOVED lines=11> */
.L_x_2625:
[----:B------:R-:W-:Y:S01]  /*12280*/  @!PT LDS RZ, [RZ] ;  /* 0x00000000fffff984 */ /* 0x000fe20000000800 */
[----:B------:R-:W-:Y:S01]  /*12290*/  @!PT LDS RZ, [RZ] ;  /* 0x00000000fffff984 */ /* 0x000fe20000000800 */
[----:B------:R-:W-:Y:S01]  /*122a0*/  @!PT LDS RZ, [RZ] ;  /* 0x00000000fffff984 */ /* 0x000fe20000000800 */
[----:B------:R1:W-:Y:S01]  /*122b0*/  LDGSTS.E.BYPASS.LTC128B.128 [R4+0x5400], desc[UR36][R2.64+0x80], !P2 ;  /* 0x0540008002047fae */ /* 0x0003e2000d101d64 */
[----:B------:R-:W-:Y:S05]  /*122c0*/  BRA `(.L_x_2626) ;  /* 0xffffffbc00d47947 */ /* 0x000fea000383ffff */
.L_x_2529:
[----:B0-----:R0:W1:Y:S02]  /*122d0*/  SYNCS.PHASECHK.TRANS64.TRYWAIT P0, [R0+URZ+0x2a860], R3 ;  /* 0x02a86003000075a7 */ /* 0x001064000800017f */
[----:B-1----:R-:W-:Y:S05]  /*122e0*/  @!P0 NANOSLEEP.SYNCS 0x989680 ;  /* 0x009896800000895d */ /* 0x002fea0003900000 */
[----:B------:R-:W1:Y:S02]  /*122f0*/  @!P0 SYNCS.PHASECHK.TRANS64 P0, [R0+URZ+0x2a860], R3 ;  /* 0x02a86003000085a7 */ /* 0x000e64000800007f */
[----:B-1----:R-:W-:Y:S05]  /*12300*/  @!P0 BRA `(.L_x_2529) ;  /* 0xfffffffc00f08947 */ /* 0x002fea000383ffff */
[----:B------:R-:W-:Y:S05]  /*12310*/  BRA `(.L_x_2627) ;  /* 0xffffffc000ec7947 */ /* 0x000fea000383ffff */
.L_x_2530:
[----:B------:R-:W-:Y:S01]  /*12320*/  BSSY B0, `(.L_x_2628) ;  /* 0x0000008000007945 */ /* 0x000fe20003800000 */
[----:B------:R-:W-:Y:S01]  /*12330*/  IMAD.MOV.U32 R13, RZ, RZ, R25 ;  /* 0x000000ffff0d7224 */ /* 0x000fe200078e0019 */
[----:B------:R-:W-:Y:S01]  /*12340*/  MOV R15, 0xffffffff ;  /* 0xffffffff000f7802 */ /* 0x000fe20000000f00 */
[----:B------:R-:W-:Y:S02]  /*12350*/  IMAD.MOV.U32 R12, RZ, RZ, RZ ;  /* 0x000000ffff0c7224 */ /* 0x000fe400078e00ff */
[----:B------:R-:W-:-:S07]  /*12360*/  IMAD.MOV.U32 R11, RZ, RZ, 0x181f ;  /* 0x0000181fff0b7424 */ /* 0x000fce00078e00ff */
[----:B0-2---:R-:W-:Y:S05]  /*12370*/  WARPSYNC.COLLECTIVE R15, `(.L_x_2629) ;  /* 0x000000000f087348 */ /* 0x005fea0003c00000 */
[----:B--2---:R1:W2:Y:S02]  /*12380*/  SHFL.IDX P6, R14, R13, R12, R11 ;  /* 0x0000000c0d0e7389 */ /* 0x0042a400000c000b */
[----:B012---:R-:W-:Y:S01]  /*12390*/  ENDCOLLECTIVE ;  /* 0x000000000000791b */ /* 0x007fe20003800000 */
.L_x_2629:
[----:B------:R-:W-:Y:S05]  /*123a0*/  BSYNC B0 ;  /* 0x0000000000007941 */ /* 0x000fea0003800000 */
.L_x_2628:
        /* <DEDUP_REMOVED lines=14> */
.L_x_2630:
        /* <DEDUP_REMOVED lines=10> */
.L_x_2631:
        /* <DEDUP_REMOVED lines=13> */
.L_x_2632:
[----:B------:R-:W-:Y:S01]  /*12600*/  IMAD.MOV.U32 R13, RZ, RZ, R25 ;  /* 0x000000ffff0d7224 */ /* 0x000fe200078e0019 */
[----:B------:R-:W-:Y:S02]  /*12610*/  MOV R12, 0x2 ;  /* 0x00000002000c7802 */ /* 0x000fe40000000f00 */
[----:B------:R-:W-:-:S13]  /*12620*/  IADD3 R2, P2, R14, R5, RZ ;  /* 0x000000050e027210 */ /* 0x000fda0007f5e0ff */
[----:B------:R-:W-:Y:S05]  /*12630*/  WARPSYNC.COLLECTIVE R15, `(.L_x_2633) ;  /* 0x000000000f087348 */ /* 0x000fea0003c00000 */
[----:B------:R0:W1:Y:S02]  /*12640*/  SHFL.IDX P6, R14, R13, R12, R11 ;  /* 0x0000000c0d0e7389 */ /* 0x00006400000c000b */
[----:B01----:R-:W-:Y:S01]  /*12650*/  ENDCOLLECTIVE ;  /* 0x000000000000791b */ /* 0x003fe20003800000 */
.L_x_2633:
        /* <DEDUP_REMOVED lines=13> */
.L_x_2634:
[----:B------:R-:W-:Y:S02]  /*12730*/  IMAD.MOV.U32 R13, RZ, RZ, R25 ;  /* 0x000000ffff0d7224 */ /* 0x000fe400078e0019 */
[----:B------:R-:W-:Y:S02]  /*12740*/  IMAD.MOV.U32 R12, RZ, RZ, 0x3 ;  /* 0x00000003ff0c7424 */ /* 0x000fe400078e00ff */
[----:B------:R-:W-:-:S07]  /*12750*/  IMAD.MOV.U32 R10, RZ, RZ, R14 ;  /* 0x000000ffff0a7224 */ /* 0x000fce00078e000e */
[----:B------:R-:W-:Y:S05]  /*12760*/  WARPSYNC.COLLECTIVE R15, `(.L_x_2635) ;  /* 0x000000000f087348 */ /* 0x000fea0003c00000 */
[----:B------:R0:W1:Y:S02]  /*12770*/  SHFL.IDX P6, R14, R13, R12, R11 ;  /* 0x0000000c0d0e7389 */ /* 0x00006400000c000b */
[----:B01----:R-:W-:Y:S01]  /*12780*/  ENDCOLLECTIVE ;  /* 0x000000000000791b */ /* 0x003fe20003800000 */
.L_x_2635:
[----:B------:R-:W-:-:S05]  /*12790*/  IADD3 R2, P2, R10, R5, RZ ;  /* 0x000000050a027210 */ /* 0x000fca0007f5e0ff */
[----:B------:R-:W-:-:S05]  /*127a0*/  IMAD.X R3, RZ, RZ, R7, P2 ;  /* 0x000000ffff037224 */ /* 0x000fca00010e0607 */
[----:B------:R-:W-:Y:S01]  /*127b0*/  @!PT LDS RZ, [RZ] ;  /* 0x00000000fffff984 */ /* 0x000fe20000000800 */
[----:B------:R-:W-:Y:S01]  /*127c0*/  @!PT LDS RZ, [RZ] ;  /* 0x00000000fffff984 */ /* 0x000fe20000000800 */
[----:B------:R-:W-:Y:S01]  /*127d0*/  @!PT LDS RZ, [RZ] ;  /* 0x00000000fffff984 */ /* 0x000fe20000000800 */
[----:B------:R0:W-:Y:S01]  /*127e0*/  LDGSTS.E.BYPASS.LTC128B.128 [R4+0x1400], desc[UR36][R2.64], !P3 ;  /* 0x0140000002047fae */ /* 0x0001e2000d901d64 */
[----:B------:R-:W-:Y:S02]  /*127f0*/  MOV R13, R24 ;  /* 0x00000018000d7202 */ /* 0x000fe40000000f00 */
[C---:B------:R-:W-:Y:S01]  /*12800*/  ISETP.LT.OR P3, PT, R6.reuse, 0x31, P1 ;  /* 0x000000310600780c */ /* 0x040fe20000f61670 */
[----:B------:R0:W-:Y:S01]  /*12810*/  LDGSTS.E.BYPASS.LTC128B.128 [R4+0x4400], desc[UR36][R2.64+0x80], !P4 ;  /* 0x0440008002047fae */ /* 0x0001e2000e101d64 */
[----:B------:R-:W-:Y:S01]  /*12820*/  ISETP.LT.OR P4, PT, R6, 0x31, !P0 ;  /* 0x000000310600780c */ /* 0x000fe20004781670 */
[----:B------:R-:W-:-:S12]  /*12830*/  IMAD.MOV.U32 R8, RZ, RZ, R14 ;  /* 0x000000ffff087224 */ /* 0x000fd800078e000e */
[----:B0-----:R-:W-:Y:S05]  /*12840*/  WARPSYNC.COLLECTIVE R15, `(.L_x_2636) ;  /* 0x000000000f087348 */ /* 0x001fea0003c00000 */
[----:B------:R1:W2:Y:S02]  /*12850*/  SHFL.IDX P6, R14, R13, R12, R11 ;  /* 0x0000000c0d0e7389 */ /* 0x0002a400000c000b */
[----:B012---:R-:W-:Y:S01]  /*12860*/  ENDCOLLECTIVE ;  /* 0x000000000000791b */ /* 0x007fe20003800000 */
.L_x_2636:
[----:B------:R-:W-:Y:S02]  /*12870*/  IMAD.MOV.U32 R13, RZ, RZ, R25 ;  /* 0x000000ffff0d7224 */ /* 0x000fe400078e0019 */
[----:B------:R-:W-:Y:S01]  /*12880*/  IMAD.MOV.U32 R12, RZ, RZ, 0x4 ;  /* 0x00000004ff0c7424 */ /* 0x000fe200078e00ff */
[----:B------:R-:W-:-:S13]  /*12890*/  IADD3 R2, P2, R14, R5, RZ ;  /* 0x000000050e027210 */ /* 0x000fda0007f5e0ff */
[----:B------:R-:W-:Y:S05]  /*128a0*/  WARPSYNC.COLLECTIVE R15, `(.L_x_2637) ;  /* 0x000000000f087348 */ /* 0x000fea0003c00000 */
[----:B------:R0:W1:Y:S02]  /*128b0*/  SHFL.IDX P6, R14, R13, R12, R11 ;  /* 0x0000000c0d0e7389 */ /* 0x00006400000c000b */
[----:B01----:R-:W-:Y:S01]  /*128c0*/  ENDCOLLECTIVE ;  /* 0x000000000000791b */ /* 0x003fe20003800000 */
.L_x_2637:
        /* <DEDUP_REMOVED lines=13> */
.L_x_2638:
[----:B------:R-:W-:Y:S01]  /*129a0*/  MOV R13, R25 ;  /* 0x00000019000d7202 */ /* 0x000fe20000000f00 */
[----:B------:R-:W-:Y:S02]  /*129b0*/  IMAD.MOV.U32 R12, RZ, RZ, 0x5 ;  /* 0x00000005ff0c7424 */ /* 0x000fe400078e00ff */
[----:B------:R-:W-:-:S07]  /*129c0*/  IMAD.MOV.U32 R10, RZ, RZ, R14 ;  /* 0x000000ffff0a7224 */ /* 0x000fce00078e000e */
[----:B------:R-:W-:Y:S05]  /*129d0*/  WARPSYNC.COLLECTIVE R15, `(.L_x_2639) ;  /* 0x000000000f087348 */ /* 0x000fea0003c00000 */
[----:B------:R0:W1:Y:S02]  /*129e0*/  SHFL.IDX P6, R14, R13, R12, R11 ;  /* 0x0000000c0d0e7389 */ /* 0x00006400000c000b */
[----:B01----:R-:W-:Y:S01]  /*129f0*/  ENDCOLLECTIVE ;  /* 0x000000000000791b */ /* 0x003fe20003800000 */
.L_x_2639:
        /* <DEDUP_REMOVED lines=12> */
.L_x_2640:
[----:B------:R-:W-:Y:S05]  /*12ac0*/  BRA `(.L_x_2641) ;  /* 0xffffffbc00e87947 */ /* 0x000fea000383ffff */
.L_x_2535:
        /* <DEDUP_REMOVED lines=8> */
.L_x_2643:
[----:B------:R-:W-:Y:S05]  /*12b50*/  BSYNC B0 ;  /* 0x0000000000007941 */ /* 0x000fea0003800000 */
.L_x_2642:
[----:B------:R-:W-:Y:S01]  /*12b60*/  IMAD.MOV.U32 R13, RZ, RZ, R16 ;  /* 0x000000ffff0d7224 */ /* 0x000fe200078e0010 */
[----:B------:R-:W-:Y:S01]  /*12b70*/  MOV R0, R14 ;  /* 0x0000000e00007202 */ /* 0x000fe20000000f00 */
[----:B------:R-:W-:Y:S02]  /*12b80*/  IMAD.MOV.U32 R12, RZ, RZ, 0x1 ;  /* 0x00000001ff0c7424 */ /* 0x000fe400078e00ff */
[----:B------:R-:W-:Y:S02]  /*12b90*/  IMAD.MOV.U32 R11, RZ, RZ, 0x1f ;  /* 0x0000001fff0b7424 */ /* 0x000fe400078e00ff */
[----:B------:R-:W-:Y:S02]  /*12ba0*/  IMAD.MOV.U32 R15, RZ, RZ, -0x1 ;  /* 0xffffffffff0f7424 */ /* 0x000fe400078e00ff */
[----:B------:R-:W-:-:S07]  /*12bb0*/  IMAD.IADD R5, R19, 0x1, R8 ;  /* 0x0000000113057824 */ /* 0x000fce00078e0208 */
[----:B------:R-:W-:Y:S05]  /*12bc0*/  WARPSYNC.COLLECTIVE R15, `(.L_x_2644) ;  /* 0x000000000f087348 */ /* 0x000fea0003c00000 */
[----:B------:R0:W1:Y:S02]  /*12bd0*/  SHFL.IDX P6, R14, R13, R12, R11 ;  /* 0x0000000c0d0e7389 */ /* 0x00006400000c000b */
[----:B01----:R-:W-:Y:S01]  /*12be0*/  ENDCOLLECTIVE ;  /* 0x000000000000791b */ /* 0x003fe20003800000 */
.L_x_2644:
        /* <DEDUP_REMOVED lines=11> */
[----:B------:R-:W-:Y:S02]  /*12ca0*/  ISETP.GE.U32.AND P5, PT, R8, 0x10, PT ;  /* 0x000000100800780c */ /* 0x000fe40003fa6070 */
[----:B--2---:R-:W-:-:S02]  /*12cb0*/  @!P1 MOV R5, R2 ;  /* 0x0000000200059202 */ /* 0x004fc40000000f00 */
[----:B------:R-:W-:-:S03]  /*12cc0*/  ISETP.NE.AND P1, PT, R8, RZ, PT ;  /* 0x000000ff0800720c */ /* 0x000fc60003f25270 */
[----:B------:R-:W-:-:S10]  /*12cd0*/  IMAD.MOV.U32 R13, RZ, RZ, R5 ;  /* 0x000000ffff0d7224 */ /* 0x000fd400078e0005 */
[----:B------:R-:W-:Y:S05]  /*12ce0*/  WARPSYNC.COLLECTIVE R15, `(.L_x_2645) ;  /* 0x000000000f087348 */ /* 0x000fea0003c00000 */
[----:B------:R0:W1:Y:S02]  /*12cf0*/  SHFL.UP P6, R14, R13, R12, R11 ;  /* 0x0400000c0d0e7389 */ /* 0x00006400000c000b */
[----:B01----:R-:W-:Y:S01]  /*12d00*/  ENDCOLLECTIVE ;  /* 0x000000000000791b */ /* 0x003fe20003800000 */
.L_x_2645:
[----:B------:R-:W-:Y:S01]  /*12d10*/  IMAD.MOV.U32 R12, RZ, RZ, 0x2 ;  /* 0x00000002ff0c7424 */ /* 0x000fe200078e00ff */
[----:B------:R-:W-:-:S05]  /*12d20*/  SEL R6, R14, RZ, P1 ;  /* 0x000000ff0e067207 */ /* 0x000fca0000800000 */
[----:B------:R-:W-:-:S04]  /*12d30*/  IMAD.IADD R6, R5, 0x1, R6 ;  /* 0x0000000105067824 */ /* 0x000fc800078e0206 */
[----:B------:R-:W-:-:S07]  /*12d40*/  IMAD.MOV.U32 R13, RZ, RZ, R6 ;  /* 0x000000ffff0d7224 */ /* 0x000fce00078e0006 */
[----:B------:R-:W-:Y:S05]  /*12d50*/  WARPSYNC.COLLECTIVE R15, `(.L_x_2646) ;  /* 0x000000000f087348 */ /* 0x000fea0003c00000 */
[----:B------:R0:W1:Y:S02]  /*12d60*/  SHFL.UP P6, R14, R13, R12, R11 ;  /* 0x0400000c0d0e7389 */ /* 0x00006400000c000b */
[----:B01----:R-:W-:Y:S01]  /*12d70*/  ENDCOLLECTIVE ;  /* 0x000000000000791b */ /* 0x003fe20003800000 */
.L_x_2646:
[----:B------:R-:W-:Y:S02]  /*12d80*/  MOV R12, 0x4 ;  /* 0x00000004000c7802 */ /* 0x000fe40000000f00 */
[----:B------:R-:W-:-:S05]  /*12d90*/  SEL R7, R14, RZ, P2 ;  /* 0x000000ff0e077207 */ /* 0x000fca0001000000 */
[----:B------:R-:W-:-:S04]  /*12da0*/  IMAD.IADD R7, R6, 0x1, R7 ;  /* 0x0000000106077824 */ /* 0x000fc800078e0207 */
[----:B------:R-:W-:-:S07]  /*12db0*/  IMAD.MOV.U32 R13, RZ, RZ, R7 ;  /* 0x000000ffff0d7224 */ /* 0x000fce00078e0007 */
[----:B------:R-:W-:Y:S05]  /*12dc0*/  WARPSYNC.COLLECTIVE R15, `(.L_x_2647) ;  /* 0x000000000f087348 */ /* 0x000fea0003c00000 */
[----:B------:R0:W1:Y:S02]  /*12dd0*/  SHFL.UP P6, R14, R13, R12, R11 ;  /* 0x0400000c0d0e7389 */ /* 0x00006400000c000b */
[----:B01----:R-:W-:Y:S01]  /*12de0*/  ENDCOLLECTIVE ;  /* 0x000000000000791b */ /* 0x003fe20003800000 */
.L_x_2647:
[----:B------:R-:W-:Y:S01]  /*12df0*/  IMAD.MOV.U32 R12, RZ, RZ, 0x8 ;  /* 0x00000008ff0c7424 */ /* 0x000fe200078e00ff */
[----:B------:R-:W-:-:S05]  /*12e00*/  SEL R2, R14, RZ, P3 ;  /* 0x000000ff0e027207 */ /* 0x000fca0001800000 */
[----:B------:R-:W-:-:S04]  /*12e10*/  IMAD.IADD R2, R7, 0x1, R2 ;  /* 0x0000000107027824 */ /* 0x000fc800078e0202 */
[----:B------:R-:W-:-:S07]  /*12e20*/  IMAD.MOV.U32 R13, RZ, RZ, R2 ;  /* 0x000000ffff0d7224 */ /* 0x000fce00078e0002 */
[----:B------:R-:W-:Y:S05]  /*12e30*/  WARPSYNC.COLLECTIVE R15, `(.L_x_2648) ;  /* 0x000000000f087348 */ /* 0x000fea0003c00000 */
[----:B------:R0:W1:Y:S02]  /*12e40*/  SHFL.UP P6, R14, R13, R12, R11 ;  /* 0x0400000c0d0e7389 */ /* 0x00006400000c000b */
[----:B01----:R-:W-:Y:S01]  /*12e50*/  ENDCOLLECTIVE ;  /* 0x000000000000791b */ /* 0x003fe20003800000 */
.L_x_2648:
[----:B------:R-:W-:Y:S01]  /*12e60*/  IMAD.MOV.U32 R12, RZ, RZ, 0x10 ;  /* 0x00000010ff0c7424 */ /* 0x000fe200078e00ff */
[----:B------:R-:W-:-:S05]  /*12e70*/  SEL R3, R14, RZ, P4 ;  /* 0x000000ff0e037207 */ /* 0x000fca0002000000 */
[----:B------:R-:W-:-:S04]  /*12e80*/  IMAD.IADD R3, R2, 0x1, R3 ;  /* 0x0000000102037824 */ /* 0x000fc800078e0203 */
[----:B------:R-:W-:-:S07]  /*12e90*/  IMAD.MOV.U32 R13, RZ, RZ, R3 ;  /* 0x000000ffff0d7224 */ /* 0x000fce00078e0003 */
[----:B------:R-:W-:Y:S05]  /*12ea0*/  WARPSYNC.COLLECTIVE R15, `(.L_x_2649) ;  /* 0x000000000f087348 */ /* 0x000fea0003c00000 */
[----:B------:R0:W1:Y:S02]  /*12eb0*/  SHFL.UP P6, R14, R13, R12, R11 ;  /* 0x0400000c0d0e7389 */ /* 0x00006400000c000b */
[----:B01----:R-:W-:Y:S01]  /*12ec0*/  ENDCOLLECTIVE ;  /* 0x000000000000791b */ /* 0x003fe20003800000 */
.L_x_2649:
        /* <DEDUP_REMOVED lines=8> */
.L_x_2650:
[----:B------:R-:W-:Y:S05]  /*12f50*/  BRA `(.L_x_2651) ;  /* 0xffffffbc00f07947 */ /* 0x000fea000383ffff */
.L_x_2540:
[----:B------:R-:W-:Y:S01]  /*12f60*/  BSSY B0, `(.L_x_2652) ;  /* 0x0000008000007945 */ /* 0x000fe20003800000 */
[----:B-----5:R-:W-:Y:S02]  /*12f70*/  IMAD.MOV.U32 R13, RZ, RZ, R5 ;  /* 0x000000ffff0d7224 */ /* 0x020fe400078e0005 */
[----:B------:R-:W-:Y:S02]  /*12f80*/  IMAD.MOV.U32 R12, RZ, RZ, 0x1 ;  /* 0x00000001ff0c7424 */ /* 0x000fe400078e00ff */
[----:B------:R-:W-:Y:S02]  /*12f90*/  IMAD.MOV.U32 R11, RZ, RZ, RZ ;  /* 0x000000ffff0b7224 */ /* 0x000fe400078e00ff */
[----:B------:R-:W-:-:S07]  /*12fa0*/  IMAD.MOV.U32 R15, RZ, RZ, -0x1 ;  /* 0xffffffffff0f7424 */ /* 0x000fce00078e00ff */
[----:B01----:R-:W-:Y:S05]  /*12fb0*/  WARPSYNC.COLLECTIVE R15, `(.L_x_2653) ;  /* 0x000000000f087348 */ /* 0x003fea0003c00000 */
[----:B------:R2:W3:Y:S02]  /*12fc0*/  SHFL.UP P6, R14, R13, R12, R11 ;  /* 0x0400000c0d0e7389 */ /* 0x0004e400000c000b */
[----:B0123--:R-:W-:Y:S01]  /*12fd0*/  ENDCOLLECTIVE ;  /* 0x000000000000791b */ /* 0x00ffe20003800000 */
.L_x_2653:
[----:B------:R-:W-:Y:S05]  /*12fe0*/  BSYNC B0 ;  /* 0x0000000000007941 */ /* 0x000fea0003800000 */
.L_x_2652:
[----:B------:R-:W-:Y:S01]  /*12ff0*/  SEL R14, R14, RZ, P1 ;  /* 0x000000ff0e0e7207 */ /* 0x000fe20000800000 */
[----:B------:R-:W-:Y:S01]  /*13000*/  IMAD.MOV.U32 R11, RZ, RZ, RZ ;  /* 0x000000ffff0b7224 */ /* 0x000fe200078e00ff */
[----:B------:R-:W-:Y:S01]  /*13010*/  MOV R12, 0x2 ;  /* 0x00000002000c7802 */ /* 0x000fe20000000f00 */
[----:B------:R-:W-:Y:S02]  /*13020*/  IMAD.MOV.U32 R15, RZ, RZ, -0x1 ;  /* 0xffffffffff0f7424 */ /* 0x000fe400078e00ff */
[----:B------:R-:W-:-:S07]  /*13030*/  IMAD.IADD R13, R5, 0x1, R14 ;  /* 0x00000001050d7824 */ /* 0x000fce00078e020e */
[----:B------:R-:W-:Y:S05]  /*13040*/  WARPSYNC.COLLECTIVE R15, `(.L_x_2654) ;  /* 0x000000000f087348 */ /* 0x000fea0003c00000 */
[----:B------:R0:W1:Y:S02]  /*13050*/  SHFL.UP P6, R14, R13, R12, R11 ;  /* 0x0400000c0d0e7389 */ /* 0x00006400000c000b */
[----:B01----:R-:W-:Y:S01]  /*13060*/  ENDCOLLECTIVE ;  /* 0x000000000000791b */ /* 0x003fe20003800000 */
.L_x_2654:
[----:B------:R-:W-:Y:S01]  /*13070*/  IMAD.MOV.U32 R12, RZ, RZ, 0x4 ;  /* 0x00000004ff0c7424 */ /* 0x000fe200078e00ff */
[----:B------:R-:W-:-:S05]  /*13080*/  SEL R2, R14, RZ, P2 ;  /* 0x000000ff0e027207 */ /* 0x000fca0001000000 */
[----:B------:R-:W-:-:S04]  /*13090*/  IMAD.IADD R2, R13, 0x1, R2 ;  /* 0x000000010d027824 */ /* 0x000fc800078e0202 */
[----:B------:R-:W-:-:S07]  /*130a0*/  IMAD.MOV.U32 R13, RZ, RZ, R2 ;  /* 0x000000ffff0d7224 */ /* 0x000fce00078e0002 */
[----:B------:R-:W-:Y:S05]  /*130b0*/  WARPSYNC.COLLECTIVE R15, `(.L_x_2655) ;  /* 0x000000000f087348 */ /* 0x000fea0003c00000 */
[----:B------:R0:W1:Y:S02]  /*130c0*/  SHFL.UP P6, R14, R13, R12, R11 ;  /* 0x0400000c0d0e7389 */ /* 0x00006400000c000b */
[----:B01----:R-:W-:Y:S01]  /*130d0*/  ENDCOLLECTIVE ;  /* 0x000000000000791b */ /* 0x003fe20003800000 */
.L_x_2655:
[----:B------:R-:W-:Y:S02]  /*130e0*/  MOV R12, 0x8 ;  /* 0x00000008000c7802 */ /* 0x000fe40000000f00 */
[----:B------:R-:W-:-:S05]  /*130f0*/  SEL R3, R14, RZ, P3 ;  /* 0x000000ff0e037207 */ /* 0x000fca0001800000 */
[----:B------:R-:W-:-:S04]  /*13100*/  IMAD.IADD R3, R2, 0x1, R3 ;  /* 0x0000000102037824 */ /* 0x000fc800078e0203 */
[----:B------:R-:W-:-:S07]  /*13110*/  IMAD.MOV.U32 R13, RZ, RZ, R3 ;  /* 0x000000ffff0d7224 */ /* 0x000fce00078e0003 */
[----:B------:R-:W-:Y:S05]  /*13120*/  WARPSYNC.COLLECTIVE R15, `(.L_x_2656) ;  /* 0x000000000f087348 */ /* 0x000fea0003c00000 */
[----:B------:R0:W1:Y:S02]  /*13130*/  SHFL.UP P6, R14, R13, R12, R11 ;  /* 0x0400000c0d0e7389 */ /* 0x00006400000c000b */
[----:B01----:R-:W-:Y:S01]  /*13140*/  ENDCOLLECTIVE ;  /* 0x000000000000791b */ /* 0x003fe20003800000 */
.L_x_2656:
[----:B------:R-:W-:Y:S01]  /*13150*/  IMAD.MOV.U32 R12, RZ, RZ, 0x10 ;  /* 0x00000010ff0c7424 */ /* 0x000fe200078e00ff */
[----:B------:R-:W-:-:S05]  /*13160*/  SEL R4, R14, RZ, P4 ;  /* 0x000000ff0e047207 */ /* 0x000fca0002000000 */
[----:B------:R-:W-:-:S04]  /*13170*/  IMAD.IADD R4, R3, 0x1, R4 ;  /* 0x0000000103047824 */ /* 0x000fc800078e0204 */
[----:B------:R-:W-:-:S07]  /*13180*/  IMAD.MOV.U32 R13, RZ, RZ, R4 ;  /* 0x000000ffff0d7224 */ /* 0x000fce00078e0004 */
[----:B------:R-:W-:Y:S05]  /*13190*/  WARPSYNC.COLLECTIVE R15, `(.L_x_2657) ;  /* 0x000000000f087348 */ /* 0x000fea0003c00000 */
[----:B------:R0:W1:Y:S02]  /*131a0*/  SHFL.UP P6, R14, R13, R12, R11 ;  /* 0x0400000c0d0e7389 */ /* 0x00006400000c000b */
[----:B01----:R-:W-:Y:S01]  /*131b0*/  ENDCOLLECTIVE ;  /* 0x000000000000791b */ /* 0x003fe20003800000 */
.L_x_2657:
        /* <DEDUP_REMOVED lines=8> */
.L_x_2658:
[----:B------:R-:W-:Y:S05]  /*13240*/  BRA `(.L_x_2659) ;  /* 0xffffffbc00d07947 */ /* 0x000fea000383ffff */
.L_x_2542:
[----:B------:R-:W-:Y:S01]  /*13250*/  BSSY B0, `(.L_x_2660) ;  /* 0x0000006000007945 */ /* 0x000fe20003800000 */
[----:B------:R-:W-:Y:S02]  /*13260*/  PLOP3.LUT P6, PT, P6, PT, PT, 0x8, 0x0 ;  /* 0x000000000000781c */ /* 0x000fe400037ce170 */
[----:B------:R-:W-:-:S11]  /*13270*/  MOV R15, 0xffffffff ;  /* 0xffffffff000f7802 */ /* 0x000fd60000000f00 */
[----:B0-----:R-:W-:Y:S05]  /*13280*/  WARPSYNC.COLLECTIVE R15, `(.L_x_2661) ;  /* 0x000000000f087348 */ /* 0x001fea0003c00000 */
[----:B------:R-:W-:Y:S01]  /*13290*/  VOTE.ANY R14, PT, P6 ;  /* 0x00000000000e7806 */ /* 0x000fe200030e0100 */
[----:B0-----:R-:W-:Y:S06]  /*132a0*/  ENDCOLLECTIVE ;  /* 0x000000000000791b */ /* 0x001fec0003800000 */
.L_x_2661:
[----:B------:R-:W-:Y:S05]  /*132b0*/  BSYNC B0 ;  /* 0x0000000000007941 */ /* 0x000fea0003800000 */
.L_x_2660:
        /* <DEDUP_REMOVED lines=9> */
.L_x_2662:
[----:B------:R-:W-:Y:S01]  /*13350*/  IMAD.MOV.U32 R5, RZ, RZ, R14 ;  /* 0x000000ffff057224 */ /* 0x000fe200078e000e */
[----:B------:R-:W-:Y:S06]  /*13360*/  BRA `(.L_x_2663) ;  /* 0xffffffbc00c07947 */ /* 0x000fec000383ffff */
.L_x_2544:
[----:B------:R-:W-:Y:S01]  /*13370*/  BSSY B0, `(.L_x_2664) ;  /* 0x0000007000007945 */ /* 0x000fe20003800000 */
[----:B------:R-:W-:Y:S01]  /*13380*/  IMAD.MOV.U32 R13, RZ, RZ, R6 ;  /* 0x000000ffff0d7224 */ /* 0x000fe200078e0006 */
[----:B------:R-:W-:Y:S01]  /*13390*/  MOV R11, 0x1f ;  /* 0x0000001f000b7802 */ /* 0x000fe20000000f00 */
[----:B------:R-:W-:-:S07]  /*133a0*/  IMAD.MOV.U32 R15, RZ, RZ, -0x1 ;  /* 0xffffffffff0f7424 */ /* 0x000fce00078e00ff */
[----:B012---:R-:W-:Y:S05]  /*133b0*/  WARPSYNC.COLLECTIVE R15, `(.L_x_2665) ;  /* 0x000000000f087348 */ /* 0x007fea0003c00000 */
[----:B------:R3:W4:Y:S02]  /*133c0*/  SHFL.IDX P6, R14, R13, R12, R11 ;  /* 0x0000000c0d0e7389 */ /* 0x00072400000c000b */
[----:B01234-:R-:W-:Y:S01]  /*133d0*/  ENDCOLLECTIVE ;  /* 0x000000000000791b */ /* 0x01ffe20003800000 */
.L_x_2665:
[----:B------:R-:W-:Y:S05]  /*133e0*/  BSYNC B0 ;  /* 0x0000000000007941 */ /* 0x000fea0003800000 */
.L_x_2664:
[----:B------:R-:W-:Y:S05]  /*133f0*/  BRA `(.L_x_2543) ;  /* 0xffffffbc00b87947 */ /* 0x000fea000383ffff */
.L_x_2548:
[----:B-1----:R1:W3:Y:S02]  /*13400*/  SYNCS.PHASECHK.TRANS64.TRYWAIT P0, [R4+URZ+0x2a820], R0 ;  /* 0x02a82000040075a7 */ /* 0x0022e4000800017f */
[----:B---3--:R-:W-:Y:S05]  /*13410*/  @!P0 NANOSLEEP.SYNCS 0x989680 ;  /* 0x009896800000895d */ /* 0x008fea0003900000 */
[----:B------:R-:W3:Y:S02]  /*13420*/  @!P0 SYNCS.PHASECHK.TRANS64 P0, [R4+URZ+0x2a820], R0 ;  /* 0x02a82000040085a7 */ /* 0x000ee4000800007f */
[----:B---3--:R-:W-:Y:S05]  /*13430*/  @!P0 BRA `(.L_x_2548) ;  /* 0xfffffffc00f08947 */ /* 0x008fea000383ffff */
[----:B------:R-:W-:Y:S05]  /*13440*/  BRA `(.L_x_2666) ;  /* 0xffffffc400307947 */ /* 0x000fea000383ffff */
.L_x_2549:
[----:B------:R-:W3:Y:S01]  /*13450*/  S2R R2, SR_TID.X ;  /* 0x0000000000027919 */ /* 0x000ee20000002100 */
[----:B------:R-:W-:Y:S01]  /*13460*/  BSSY B0, `(.L_x_2667) ;  /* 0x000000a000007945 */ /* 0x000fe20003800000 */
[----:B------:R-:W-:Y:S02]  /*13470*/  IMAD.MOV.U32 R12, RZ, RZ, RZ ;  /* 0x000000ffff0c7224 */ /* 0x000fe400078e00ff */
        /* <DEDUP_REMOVED lines=8> */
.L_x_2668:
[----:B------:R-:W-:Y:S05]  /*13500*/  BSYNC B0 ;  /* 0x0000000000007941 */ /* 0x000fea0003800000 */
.L_x_2667:
[----:B------:R-:W-:Y:S05]  /*13510*/  BRA `(.L_x_2669) ;  /* 0xffffffc400187947 */ /* 0x000fea000383ffff */
.L_x_2552:
[----:B------:R-:W-:Y:S01]  /*13520*/  BSSY B1, `(.L_x_2670) ;  /* 0x0000006000017945 */ /* 0x000fe20003800000 */
[----:B------:R-:W-:-:S07]  /*13530*/  IMAD.MOV.U32 R15, RZ, RZ, -0x1 ;  /* 0xffffffffff0f7424 */ /* 0x000fce00078e00ff */
[----:B012---:R-:W-:Y:S05]  /*13540*/  WARPSYNC.COLLECTIVE R15, `(.L_x_2671) ;  /* 0x000000000f0c7348 */ /* 0x007fea0003c00000 */
[----:B------:R-:W-:Y:S02]  /*13550*/  ELECT P6, UR62, PT ;  /* 0x00000000003e782f */ /* 0x000fe400038c0000 */
[----:B------:R-:W-:Y:S01]  /*13560*/  MOV R14, UR62 ;  /* 0x0000003e000e7c02 */ /* 0x000fe20008000f00 */
[----:B012---:R-:W-:Y:S10]  /*13570*/  ENDCOLLECTIVE ;  /* 0x000000000000791b */ /* 0x007ff40003800000 */
.L_x_2671:
[----:B------:R-:W-:Y:S05]  /*13580*/  BSYNC B1 ;  /* 0x0000000000017941 */ /* 0x000fea0003800000 */
.L_x_2670:
[----:B------:R-:W-:Y:S05]  /*13590*/  BRA `(.L_x_2672) ;  /* 0xffffffc400107947 */ /* 0x000fea000383ffff */
.L_x_2554:
[----:B-1----:R1:W3:Y:S02]  /*135a0*/  SYNCS.PHASECHK.TRANS64.TRYWAIT P1, [R5+URZ+0x2a840], R0 ;  /* 0x02a84000050075a7 */ /* 0x0022e4000802017f */
[----:B---3--:R-:W-:Y:S05]  /*135b0*/  @!P1 NANOSLEEP.SYNCS 0x989680 ;  /* 0x009896800000995d */ /* 0x008fea0003900000 */
[----:B------:R-:W3:Y:S02]  /*135c0*/  @!P1 SYNCS.PHASECHK.TRANS64 P1, [R5+URZ+0x2a840], R0 ;  /* 0x02a84000050095a7 */ /* 0x000ee4000802007f */
[----:B---3--:R-:W-:Y:S05]  /*135d0*/  @!P1 BRA `(.L_x_2554) ;  /* 0xfffffffc00f09947 */ /* 0x008fea000383ffff */
[----:B------:R-:W-:Y:S05]  /*135e0*/  BRA `(.L_x_2673) ;  /* 0xffffffc400387947 */ /* 0x000fea000383ffff */
.L_x_2556:
[----:B---3--:R3:W4:Y:S02]  /*135f0*/  SYNCS.PHASECHK.TRANS64.TRYWAIT P1, [R27+URZ+0x2a840], R2 ;  /* 0x02a840021b0075a7 */ /* 0x008724000802017f */
[----:B----4-:R-:W-:Y:S05]  /*13600*/  @!P1 NANOSLEEP.SYNCS 0x989680 ;  /* 0x009896800000995d */ /* 0x010fea0003900000 */
[----:B------:R-:W4:Y:S02]  /*13610*/  @!P1 SYNCS.PHASECHK.TRANS64 P1, [R27+URZ+0x2a840], R2 ;  /* 0x02a840021b0095a7 */ /* 0x000f24000802007f */
[----:B----4-:R-:W-:Y:S05]  /*13620*/  @!P1 BRA `(.L_x_2556) ;  /* 0xfffffffc00f09947 */ /* 0x010fea000383ffff */
[----:B------:R-:W-:Y:S05]  /*13630*/  BRA `(.L_x_2674) ;  /* 0xffffffc400447947 */ /* 0x000fea000383ffff */
.L_x_2558:
[----:B----4-:R4:W0:Y:S02]  /*13640*/  SYNCS.PHASECHK.TRANS64.TRYWAIT P1, [R5+URZ+0x2a860], R0 ;  /* 0x02a86000050075a7 */ /* 0x010824000802017f */
[----:B0-----:R-:W-:Y:S05]  /*13650*/  @!P1 NANOSLEEP.SYNCS 0x989680 ;  /* 0x009896800000995d */ /* 0x001fea0003900000 */
[----:B------:R-:W0:Y:S02]  /*13660*/  @!P1 SYNCS.PHASECHK.TRANS64 P1, [R5+URZ+0x2a860], R0 ;  /* 0x02a86000050095a7 */ /* 0x000e24000802007f */
[----:B0-----:R-:W-:Y:S05]  /*13670*/  @!P1 BRA `(.L_x_2558) ;  /* 0xfffffffc00f09947 */ /* 0x001fea000383ffff */
[----:B------:R-:W-:Y:S05]  /*13680*/  BRA `(.L_x_2675) ;  /* 0xffffffc400407947 */ /* 0x000fea000383ffff */
.L_x_2676:
        /* <DEDUP_REMOVED lines=15> */
.L_x_15528:


//--------------------- .text._ZN7cutlass13device_kernelIN5flash11enable_sm90INS1_16FlashAttnFwdSm90INS1_25CollectiveMainloopFwdSm90ILi2EN4cute5tupleIJNS5_1CILi1EEES8_S8_EEENS6_IJNS7_ILi128EEENS7_ILi96EEENS7_ILi192EEEEEELi128ENS_6half_tEfNS_4arch4Sm90ELb1ELb0ELb0ELb1ELb1ELb1ELb0ELb1ELb1ELb1ELb0ELb0EEENS1_21CollectiveEpilogueFwdINS6_IJSA_SA_SB_EEES9_SE_SG_Li256ELb1ELb1ELb0ELb0EEENS1_36VarlenDynamicPersistentTileSchedulerILi128ELi96ELi256ELi128ELb0ELb1ELb1ELb1ELb1ELb1EEEEEEEEEvNT_6ParamsE --------------------------
	.section	.text._ZN7cutlass13device_kernelIN5flash11enable_sm90INS1_16FlashAttnFwdSm90INS1_25CollectiveMainloopFwdSm90ILi2EN4cute5tupleIJNS5_1CILi1EEES8_S8_EEENS6_IJNS7_ILi128EEENS7_ILi96EEENS7_ILi192EEEEEELi128ENS_6half_tEfNS_4arch4Sm90ELb1ELb0ELb0ELb1ELb1ELb1ELb0ELb1ELb1ELb1ELb0ELb0EEENS1_21CollectiveEpilogueFwdINS6_IJSA_SA_SB_EEES9_SE_SG_Li256ELb1ELb1ELb0ELb0EEENS1_36VarlenDynamicPersistentTileSchedulerILi128ELi96ELi256ELi128ELb0ELb1ELb1ELb1ELb1ELb1EEEEEEEEEvNT_6ParamsE,"ax",@progbits
	.align	128
.text._ZN7cutlass13device_kernelIN5flash11enable_sm90INS1_16FlashAttnFwdSm90INS1_25CollectiveMainloopFwdSm90ILi2EN4cute5tupleIJNS5_1CILi1EEES8_S8_EEENS6_IJNS7_ILi128EEENS7_ILi96EEENS7_ILi192EEEEEELi128ENS_6half_tEfNS_4arch4Sm90ELb1ELb0ELb0ELb1ELb1ELb1ELb0ELb1ELb1ELb1ELb0ELb0EEENS1_21CollectiveEpilogueFwdINS6_IJSA_SA_SB_EEES9_SE_SG_Li256ELb1ELb1ELb0ELb0EEENS1_36VarlenDynamicPersistentTileSchedulerILi128ELi96ELi256ELi128ELb0ELb1ELb1ELb1ELb1ELb1EEEEEEEEEvNT_6ParamsE:
        .type           _ZN7cutlass13device_kernelIN5flash11enable_sm90INS1_16FlashAttnFwdSm90INS1_25CollectiveMainloopFwdSm90ILi2EN4cute5tupleIJNS5_1CILi1EEES8_S8_EEENS6_IJNS7_ILi128EEENS7_ILi96EEENS7_ILi192EEEEEELi128ENS_6half_tEfNS_4arch4Sm90ELb1ELb0ELb0ELb1ELb1ELb1ELb0ELb1ELb1ELb1ELb0ELb0EEENS1_21CollectiveEpilogueFwdINS6_IJSA_SA_SB_EEES9_SE_SG_Li256ELb1ELb1ELb0ELb0EEENS1_36VarlenDynamicPersistentTileSchedulerILi128ELi96ELi256ELi128ELb0ELb1ELb1ELb1ELb1ELb1EEEEEEEEEvNT_6ParamsE,@function
        .size           _ZN7cutlass13device_kernelIN5flash11enable_sm90INS1_16FlashAttnFwdSm90INS1_25CollectiveMainloopFwdSm90ILi2EN4cute5tupleIJNS5_1CILi1EEES8_S8_EEENS6_IJNS7_ILi128EEENS7_ILi96EEENS7_ILi192EEEEEELi128ENS_6half_tEfNS_4arch4Sm90ELb1ELb0ELb0ELb1ELb1ELb1ELb0ELb1ELb1ELb1ELb0ELb0EEENS1_21CollectiveEpilogueFwdINS6_IJSA_SA_SB_EEES9_SE_SG_Li256ELb1ELb1ELb0ELb0EEENS1_36VarlenDynamicPersistentTileSchedulerILi128ELi96ELi256ELi128ELb0ELb1ELb1ELb1ELb1ELb1EEEEEEEEEvNT_6ParamsE,(.L_x_15529 - _ZN7cutlass13device_kernelIN5flash11enable_sm90INS1_16FlashAttnFwdSm90INS1_25CollectiveMainloopFwdSm90ILi2EN4cute5tupleIJNS5_1CILi1EEES8_S8_EEENS6_IJNS7_ILi128EEENS7_ILi96EEENS7_ILi192EEEEEELi128ENS_6half_tEfNS_4arch4Sm90ELb1ELb0ELb0ELb1ELb1ELb1ELb0ELb1ELb1ELb1ELb0ELb0EEENS1_21CollectiveEpilogueFwdINS6_IJSA_SA_SB_EEES9_SE_SG_Li256ELb1ELb1ELb0ELb0EEENS1_36VarlenDynamicPersistentTileSchedulerILi128ELi96ELi256ELi128ELb0ELb1ELb1ELb1ELb1ELb1EEEEEEEEEvNT_6ParamsE)
        .other          _ZN7cutlass13device_kernelIN5flash11enable_sm90INS1_16FlashAttnFwdSm90INS1_25CollectiveMainloopFwdSm90ILi2EN4cute5tupleIJNS5_1CILi1EEES8_S8_EEENS6_IJNS7_ILi128EEENS7_ILi96EEENS7_ILi192EEEEEELi128ENS_6half_tEfNS_4arch4Sm90ELb1ELb0ELb0ELb1ELb1ELb1ELb0ELb1ELb1ELb1ELb0ELb0EEENS1_21CollectiveEpilogueFwdINS6_IJSA_SA_SB_EEES9_SE_SG_Li256ELb1ELb1ELb0ELb0EEENS1_36VarlenDynamicPersistentTileSchedulerILi128ELi96ELi256ELi128ELb0ELb1ELb1ELb1ELb1ELb1EEEEEEEEEvNT_6ParamsE,@"STO_CUDA_ENTRY STV_DEFAULT"
_ZN7cutlass13device_kernelIN5flash11enable_sm90INS1_16FlashAttnFwdSm90INS1_25CollectiveMainloopFwdSm90ILi2EN4cute5tupleIJNS5_1CILi1EEES8_S8_EEENS6_IJNS7_ILi128EEENS7_ILi96EEENS7_ILi192EEEEEELi128ENS_6half_tEfNS_4arch4Sm90ELb1ELb0ELb0ELb1ELb1ELb1ELb0ELb1ELb1ELb1ELb0ELb0EEENS1_21CollectiveEpilogueFwdINS6_IJSA_SA_SB_EEES9_SE_SG_Li256ELb1ELb1ELb0ELb0EEENS1_36VarlenDynamicPersistentTileSchedulerILi128ELi96ELi256ELi128ELb0ELb1ELb1ELb1ELb1ELb1EEEEEEEEEvNT_6ParamsE:
        /* <DEDUP_REMOVED lines=18> */
.L_x_2678:
[----:B------:R-:W-:Y:S05]  /*0120*/  BSYNC B0 ;  /* 0x0000000000007941 */ /* 0x000fea0003800000 */
.L_x_2677:
        /* <DEDUP_REMOVED lines=41> */
.L_x_2679:
        /* <DEDUP_REMOVED lines=22> */
.L_x_2680:
        /* <DEDUP_REMOVED lines=18> */
.L_x_2681:
        /* <DEDUP_REMOVED lines=22> */
.L_x_2682:
        /* <DEDUP_REMOVED lines=22> */
.L_x_2683:
        /* <DEDUP_REMOVED lines=10> */
.L_x_2686:
        /* <DEDUP_REMOVED lines=8> */
[----:B-1----:R-:W-:-:S05]  /*0a20*/  MOV R178, UR4 ;  /* 0x0000000400b27c02 */ /* 0x002fca0008000f00 */
        /* <DEDUP_REMOVED lines=13> */
[----:B------:R-:W-:Y:S01]  /*0b00*/  IMAD.MOV.U32 R161, RZ, RZ, RZ ;  /* 0x000000ffffa17224 */ /* 0x000fe200078e00ff */
[----:B------:R-:W-:Y:S02]  /*0b10*/  MOV R168, RZ ;  /* 0x000000ff00a87202 */ /* 0x000fe40000000f00 */
[----:B------:R-:W-:-:S02]  /*0b20*/  LEA.HI R5, R3, R0, RZ, 0x7 ;  /* 0x0000000003057211 */ /* 0x000fc400078f38ff */
[-C--:B------:R-:W-:Y:S02]  /*0b30*/  LEA.HI R10, R3, R0.reuse, RZ, 0x2 ;  /* 0x00000000030a7211 */ /* 0x080fe400078f10ff */
[----:B------:R-:W-:Y:S01]  /*0b40*/  LOP3.LUT R7, R5, 0xffffff80, RZ, 0xc0, !PT ;  /* 0xffffff8005077812 */ /* 0x000fe200078ec0ff */
[----:B------:R-:W-:Y:S01]  /*0b50*/  UIADD3 UR4, UR4, 0xc400, URZ ;  /* 0x0000c40004047890 */ /* 0x000fe2000fffe03f */
[----:B------:R-:W-:Y:S02]  /*0b60*/  SHF.R.S32.HI R222, RZ, 0x7, R5 ;  /* 0x00000007ffde7819 */ /* 0x000fe40000011405 */
[--C-:B------:R-:W-:Y:S01]  /*0b70*/  SHF.R.S32.HI R170, RZ, 0x2, R10.reuse ;  /* 0x00000002ffaa7819 */ /* 0x100fe2000001140a */
[----:B------:R-:W-:Y:S01]  /*0b80*/  IMAD.IADD R214, R0, 0x1, -R7 ;  /* 0x0000000100d67824 */ /* 0x000fe200078e0a07 */
[----:B------:R-:W-:Y:S02]  /*0b90*/  LEA.HI R199, R3, R0, RZ, 0x3 ;  /* 0x0000000003c77211 */ /* 0x000fe400078f18ff */
[----:B------:R-:W-:Y:S01]  /*0ba0*/  SHF.R.S32.HI R13, RZ, 0x1f, R10 ;  /* 0x0000001fff0d7819 */ /* 0x000fe2000001140a */
[----:B------:R-:W-:Y:S01]  /*0bb0*/  VIADD R221, R170, 0x40 ;  /* 0x00000040aadd7836 */ /* 0x000fe20000000000 */
[----:B------:R-:W-:-:S02]  /*0bc0*/  SHF.R.S32.HI R9, RZ, 0x1f, R214 ;  /* 0x0000001fff097819 */ /* 0x000fc400000114d6 */
[----:B------:R-:W-:Y:S01]  /*0bd0*/  LEA.HI R13, R13, R170, RZ, 0x3 ;  /* 0x000000aa0d0d7211 */ /* 0x000fe200078f18ff */
[----:B------:R-:W-:Y:S01]  /*0be0*/  IMAD.SHL.U32 R177, R221, 0x40, RZ ;  /* 0x00000040ddb17824 */ /* 0x000fe200078e00ff */
[CC--:B------:R-:W-:Y:S02]  /*0bf0*/  LEA.HI R6, R9.reuse, R214.reuse, RZ, 0x2 ;  /* 0x000000d609067211 */ /* 0x0c0fe400078f10ff */
[----:B------:R-:W-:Y:S02]  /*0c00*/  LEA.HI R9, R9, R214, RZ, 0x5 ;  /* 0x000000d609097211 */ /* 0x000fe400078f28ff */
[--C-:B------:R-:W-:Y:S02]  /*0c10*/  SHF.R.S32.HI R8, RZ, 0x2, R6.reuse ;  /* 0x00000002ff087819 */ /* 0x100fe40000011406 */
[----:B------:R-:W-:Y:S02]  /*0c20*/  SHF.R.S32.HI R11, RZ, 0x1f, R6 ;  /* 0x0000001fff0b7819 */ /* 0x000fe40000011406 */
[----:B------:R-:W-:-:S02]  /*0c30*/  SHF.R.S32.HI R9, RZ, 0x5, R9 ;  /* 0x00000005ff097819 */ /* 0x000fc40000011409 */
[----:B------:R-:W-:Y:S02]  /*0c40*/  LEA.HI R11, R11, R8, RZ, 0x3 ;  /* 0x000000080b0b7211 */ /* 0x000fe400078f18ff */
[----:B------:R-:W-:Y:S02]  /*0c50*/  LOP3.LUT R13, R13, 0xfffffff8, RZ, 0xc0, !PT ;  /* 0xfffffff80d0d7812 */ /* 0x000fe400078ec0ff */
[----:B------:R-:W-:Y:S02]  /*0c60*/  LOP3.LUT R11, R11, 0xfffffff8, RZ, 0xc0, !PT ;  /* 0xfffffff80b0b7812 */ /* 0x000fe400078ec0ff */
[----:B------:R-:W-:Y:S01]  /*0c70*/  LOP3.LUT R177, R177, 0x1c0, RZ, 0xc0, !PT ;  /* 0x000001c0b1b17812 */ /* 0x000fe200078ec0ff */
[----:B------:R-:W-:Y:S01]  /*0c80*/  IMAD.IADD R206, R170, 0x1, -R13 ;  /* 0x00000001aace7824 */ /* 0x000fe200078e0a0d */
[----:B------:R-:W-:Y:S02]  /*0c90*/  IADD3 R8, R8, -R11, RZ ;  /* 0x8000000b08087210 */ /* 0x000fe40007ffe0ff */
[----:B------:R-:W-:Y:S01]  /*0ca0*/  LOP3.LUT R11, R10, 0xfffffffc, RZ, 0xc0, !PT ;  /* 0xfffffffc0a0b7812 */ /* 0x000fe200078ec0ff */
[----:B------:R-:W-:Y:S01]  /*0cb0*/  IMAD.SHL.U32 R181, R206, 0x40, RZ ;  /* 0x00000040ceb57824 */ /* 0x000fe200078e00ff */
[----:B------:R-:W-:Y:S01]  /*0cc0*/  SHF.R.U32.HI R220, RZ, 0x3, R177 ;  /* 0x00000003ffdc7819 */ /* 0x000fe200000116b1 */
[----:B------:R-:W-:Y:S01]  /*0cd0*/  IMAD R8, R9, 0x10, R8 ;  /* 0x0000001009087824 */ /* 0x000fe200078e0208 */
[----:B------:R-:W-:Y:S01]  /*0ce0*/  LOP3.LUT R189, R6, 0x7ffffffc, RZ, 0xc0, !PT ;  /* 0x7ffffffc06bd7812 */ /* 0x000fe200078ec0ff */
[----:B------:R-:W-:Y:S01]  /*0cf0*/  IMAD.IADD R198, R0, 0x1, -R11 ;  /* 0x0000000100c67824 */ /* 0x000fe200078e0a0b */
[----:B------:R-:W-:-:S03]  /*0d00*/  LOP3.LUT R181, R181, 0x1c0, RZ, 0xc0, !PT ;  /* 0x000001c0b5b57812 */ /* 0x000fc600078ec0ff */
[C---:B------:R-:W-:Y:S01]  /*0d10*/  IMAD.SHL.U32 R16, R198.reuse, 0x8, RZ ;  /* 0x00000008c6107824 */ /* 0x040fe200078e00ff */
[----:B------:R-:W-:Y:S01]  /*0d20*/  SHF.L.U32 R162, R198, 0x2, RZ ;  /* 0x00000002c6a27819 */ /* 0x000fe200000006ff */
[----:B------:R-:W-:Y:S01]  /*0d30*/  IMAD.IADD R189, R214, 0x1, -R189 ;  /* 0x00000001d6bd7824 */ /* 0x000fe200078e0abd */
[----:B------:R-:W-:Y:S01]  /*0d40*/  SHF.R.U32.HI R182, RZ, 0x3, R181 ;  /* 0x00000003ffb67819 */ /* 0x000fe200000116b5 */
[----:B------:R-:W-:Y:S01]  /*0d50*/  VIADD R22, R16, 0x60 ;  /* 0x0000006010167836 */ /* 0x000fe20000000000 */
[C---:B------:R-:W-:Y:S01]  /*0d60*/  IADD3 R173, R162.reuse, 0x20, RZ ;  /* 0x00000020a2ad7810 */ /* 0x040fe20007ffe0ff */
[----:B------:R-:W-:Y:S01]  /*0d70*/  VIADD R172, R162, 0x40 ;  /* 0x00000040a2ac7836 */ /* 0x000fe20000000000 */
[C---:B------:R-:W-:Y:S01]  /*0d80*/  IADD3 R23, R16.reuse, 0x80, RZ ;  /* 0x0000008010177810 */ /* 0x040fe20007ffe0ff */
[----:B------:R-:W-:Y:S01]  /*0d90*/  VIADD R160, R16, 0xa0 ;  /* 0x000000a010a07836 */ /* 0x000fe20000000000 */
[C---:B------:R-:W-:Y:S01]  /*0da0*/  IADD3 R164, R162.reuse, R173, RZ ;  /* 0x000000ada2a47210 */ /* 0x040fe20007ffe0ff */
[C---:B------:R-:W-:Y:S01]  /*0db0*/  IMAD.IADD R165, R162.reuse, 0x1, R172 ;  /* 0x00000001a2a57824 */ /* 0x040fe200078e02ac */
[----:B------:R-:W-:Y:S01]  /*0dc0*/  SHF.R.S32.HI R17, RZ, 0x1f, R16 ;  /* 0x0000001fff117819 */ /* 0x000fe20000011410 */
[C---:B------:R-:W-:Y:S01]  /*0dd0*/  VIADD R175, R162.reuse, 0x10 ;  /* 0x00000010a2af7836 */ /* 0x040fe20000000000 */
[----:B------:R-:W-:Y:S01]  /*0de0*/  SHF.R.S32.HI R169, RZ, 0x1f, R22 ;  /* 0x0000001fffa97819 */ /* 0x000fe20000011416 */
[C---:B------:R-:W-:Y:S01]  /*0df0*/  VIADD R174, R162.reuse, 0x30 ;  /* 0x00000030a2ae7836 */ /* 0x040fe20000000000 */
[----:B------:R-:W-:Y:S01]  /*0e00*/  SHF.R.S32.HI R180, RZ, 0x1f, R23 ;  /* 0x0000001fffb47819 */ /* 0x000fe20000011417 */
[----:B------:R-:W-:Y:S01]  /*0e10*/  VIADD R176, R162, 0x50 ;  /* 0x00000050a2b07836 */ /* 0x000fe20000000000 */
[----:B------:R-:W-:-:S02]  /*0e20*/  SHF.R.S32.HI R179, RZ, 0x1f, R160 ;  /* 0x0000001fffb37819 */ /* 0x000fc400000114a0 */
[----:B------:R-:W-:Y:S02]  /*0e30*/  SHF.R.S32.HI R205, RZ, 0x1f, R175 ;  /* 0x0000001fffcd7819 */ /* 0x000fe400000114af */
[----:B------:R-:W-:Y:S02]  /*0e40*/  SHF.R.S32.HI R204, RZ, 0x1f, R173 ;  /* 0x0000001fffcc7819 */ /* 0x000fe400000114ad */
[----:B------:R-:W-:Y:S02]  /*0e50*/  SHF.R.S32.HI R203, RZ, 0x1f, R174 ;  /* 0x0000001fffcb7819 */ /* 0x000fe400000114ae */
[----:B------:R-:W-:Y:S02]  /*0e60*/  SHF.R.S32.HI R202, RZ, 0x1f, R172 ;  /* 0x0000001fffca7819 */ /* 0x000fe400000114ac */
[----:B------:R-:W-:Y:S02]  /*0e70*/  SHF.R.S32.HI R201, RZ, 0x1f, R176 ;  /* 0x0000001fffc97819 */ /* 0x000fe400000114b0 */
[----:B--2---:R-:W-:-:S02]  /*0e80*/  R2UR UR5, R2 ;  /* 0x00000000020572ca */ /* 0x004fc400000e0000 */
        /* <DEDUP_REMOVED lines=9> */
[----:B------:R-:W-:Y:S02]  /*0f20*/  LOP3.LUT R5, R199, 0xfffffff8, RZ, 0xc0, !PT ;  /* 0xfffffff8c7057812 */ /* 0x000fe400078ec0ff */
[C---:B------:R-:W-:Y:S02]  /*0f30*/  IADD3 R3, R0.reuse, -R3, RZ ;  /* 0x8000000300037210 */ /* 0x040fe40007ffe0ff */
[----:B------:R-:W-:-:S02]  /*0f40*/  IADD3 R192, R0, -R5, RZ ;  /* 0x8000000500c07210 */ /* 0x000fc40007ffe0ff */
[----:B------:R-:W-:Y:S02]  /*0f50*/  SHF.R.S32.HI R0, RZ, 0x1f, R221 ;  /* 0x0000001fff007819 */ /* 0x000fe400000114dd */
[----:B------:R-:W-:Y:S01]  /*0f60*/  SHF.R.S32.HI R4, RZ, 0x5, R4 ;  /* 0x00000005ff047819 */ /* 0x000fe20000011404 */
[----:B------:R-:W-:Y:S01]  /*0f70*/  IMAD.SHL.U32 R188, R192, 0x8, RZ ;  /* 0x00000008c0bc7824 */ /* 0x000fe200078e00ff */
[----:B------:R-:W-:Y:S02]  /*0f80*/  LEA.HI R0, R0, R221, RZ, 0x3 ;  /* 0x000000dd00007211 */ /* 0x000fe400078f18ff */
[----:B------:R-:W-:Y:S01]  /*0f90*/  LOP3.LUT R9, R2, 0x3fffffe, RZ, 0xc0, !PT ;  /* 0x03fffffe02097812 */ /* 0x000fe200078ec0ff */
[----:B------:R-:W-:Y:S01]  /*0fa0*/  IMAD R2, R4, 0x10, R3 ;  /* 0x0000001004027824 */ /* 0x000fe200078e0203 */
[----:B------:R-:W-:Y:S01]  /*0fb0*/  SHF.R.S32.HI R3, RZ, 0x1f, R164 ;  /* 0x0000001fff037819 */ /* 0x000fe200000114a4 */
[----:B------:R-:W-:Y:S01]  /*0fc0*/  IMAD.SHL.U32 R0, R0, 0x40, RZ ;  /* 0x0000004000007824 */ /* 0x000fe200078e00ff */
[----:B------:R-:W-:Y:S01]  /*0fd0*/  IADD3 R191, R188, 0x40, RZ ;  /* 0x00000040bcbf7810 */ /* 0x000fe20007ffe0ff */
[----:B------:R-:W-:Y:S01]  /*0fe0*/  IMAD.SHL.U32 R183, R4, 0x200, RZ ;  /* 0x0000020004b77824 */ /* 0x000fe200078e00ff */
[----:B------:R-:W-:Y:S01]  /*0ff0*/  LEA.HI R166, R3, R164, RZ, 0x3 ;  /* 0x000000a403a67211 */ /* 0x000fe200078f18ff */
[----:B------:R-:W-:Y:S01]  /*1000*/  IMAD.IADD R9, R222, 0x1, -R9 ;  /* 0x00000001de097824 */ /* 0x000fe200078e0a09 */
[----:B------:R-:W-:Y:S01]  /*1010*/  LOP3.LUT R184, R0, 0xfffffe00, RZ, 0xc0, !PT ;  /* 0xfffffe0000b87812 */ /* 0x000fe200078ec0ff */
[----:B------:R-:W-:Y:S01]  /*1020*/  IMAD R225, R2, 0x8, R7 ;  /* 0x0000000802e17824 */ /* 0x000fe200078e0207 */
[----:B------:R-:W-:-:S02]  /*1030*/  SHF.R.S32.HI R0, RZ, 0x1f, R165 ;  /* 0x0000001fff007819 */ /* 0x000fc400000114a5 */
[----:B------:R-:W-:Y:S01]  /*1040*/  LEA.HI R3, R3, R164, RZ, 0x6 ;  /* 0x000000a403037211 */ /* 0x000fe200078f30ff */
[----:B------:R-:W-:Y:S01]  /*1050*/  IMAD.SHL.U32 R225, R225, 0x8, RZ ;  /* 0x00000008e1e17824 */ /* 0x000fe200078e00ff */
[CC--:B------:R-:W-:Y:S02]  /*1060*/  LEA.HI R4, R0.reuse, R165.reuse, RZ, 0x6 ;  /* 0x000000a500047211 */ /* 0x0c0fe400078f30ff */
[----:B------:R-:W-:Y:S02]  /*1070*/  LEA.HI R2, R0, R165, RZ, 0x3 ;  /* 0x000000a500027211 */ /* 0x000fe400078f18ff */
[----:B------:R-:W-:Y:S01]  /*1080*/  SHF.L.U32 R0, R3, 0x7, RZ ;  /* 0x0000000703007819 */ /* 0x000fe200000006ff */
[----:B------:R-:W-:Y:S01]  /*1090*/  IMAD.SHL.U32 R4, R4, 0x80, RZ ;  /* 0x0000008004047824 */ /* 0x000fe200078e00ff */
[----:B------:R-:W-:Y:S02]  /*10a0*/  LEA R224, R9, R8, 0x6 ;  /* 0x0000000809e07211 */ /* 0x000fe400078e30ff */
[----:B------:R-:W-:-:S02]  /*10b0*/  LOP3.LUT R3, R181, 0x38, R166, 0xf8, !PT ;  /* 0x00000038b5037812 */ /* 0x000fc400078ef8a6 */
[----:B------:R-:W-:Y:S02]  /*10c0*/  LOP3.LUT R7, R177, 0x38, R166, 0xf8, !PT ;  /* 0x00000038b1077812 */ /* 0x000fe400078ef8a6 */
[--C-:B------:R-:W-:Y:S02]  /*10d0*/  LOP3.LUT R5, R181, 0x38, R2.reuse, 0xf8, !PT ;  /* 0x00000038b5057812 */ /* 0x100fe400078ef802 */
[----:B------:R-:W-:Y:S02]  /*10e0*/  LOP3.LUT R9, R177, 0x38, R2, 0xf8, !PT ;  /* 0x00000038b1097812 */ /* 0x000fe400078ef802 */
[----:B------:R-:W-:Y:S02]  /*10f0*/  LOP3.LUT R0, R0, 0xffffe000, RZ, 0xc0, !PT ;  /* 0xffffe00000007812 */ /* 0x000fe400078ec0ff */
[----:B------:R-:W-:Y:S02]  /*1100*/  LOP3.LUT R3, R3, R182, RZ, 0x3c, !PT ;  /* 0x000000b603037212 */ /* 0x000fe400078e3cff */
[----:B------:R-:W-:-:S02]  /*1110*/  LOP3.LUT R7, R7, R220, RZ, 0x3c, !PT ;  /* 0x000000dc07077212 */ /* 0x000fc400078e3cff */
[----:B------:R-:W-:Y:S02]  /*1120*/  LOP3.LUT R4, R4, 0xffffe000, RZ, 0xc0, !PT ;  /* 0xffffe00004047812 */ /* 0x000fe400078ec0ff */
[----:B------:R-:W-:Y:S02]  /*1130*/  LOP3.LUT R5, R5, R182, RZ, 0x3c, !PT ;  /* 0x000000b605057212 */ /* 0x000fe400078e3cff */
[----:B------:R-:W-:Y:S02]  /*1140*/  LOP3.LUT R9, R9, R220, RZ, 0x3c, !PT ;  /* 0x000000dc09097212 */ /* 0x000fe400078e3cff */
[-CC-:B------:R-:W-:Y:S02]  /*1150*/  IADD3 R219, R3, R0.reuse, R183.reuse ;  /* 0x0000000003db7210 */ /* 0x180fe40007ffe0b7 */
[----:B------:R-:W-:Y:S01]  /*1160*/  IADD3 R7, R7, R0, R184 ;  /* 0x0000000007077210 */ /* 0x000fe20007ffe0b8 */
[----:B------:R-:W-:Y:S01]  /*1170*/  IMAD.U32 R0, RZ, RZ, UR5 ;  /* 0x00000005ff007e24 */ /* 0x000fe2000f8e00ff */
[----:B------:R-:W-:-:S02]  /*1180*/  IADD3 R217, R5, R4, R183 ;  /* 0x0000000405d97210 */ /* 0x000fc40007ffe0b7 */
[----:B------:R-:W-:Y:S02]  /*1190*/  IADD3 R9, R9, R4, R184 ;  /* 0x0000000409097210 */ /* 0x000fe40007ffe0b8 */
[----:B------:R-:W-:Y:S01]  /*11a0*/  MOV R4, UR4 ;  /* 0x0000000400047c02 */ /* 0x000fe20008000f00 */
[----:B------:R0:W-:Y:S01]  /*11b0*/  STL [R1+0x30], R0 ;  /* 0x0000300001007387 */ /* 0x0001e20000100800 */
[----:B------:R-:W-:Y:S02]  /*11c0*/  LOP3.LUT R5, R177, 0x38, R16, 0xf8, !PT ;  /* 0x00000038b1057812 */ /* 0x000fe400078ef810 */
[----:B------:R-:W-:Y:S01]  /*11d0*/  SHF.R.S32.HI R199, RZ, 0x3, R199 ;  /* 0x00000003ffc77819 */ /* 0x000fe200000114c7 */
[----:B------:R1:W-:Y:S01]  /*11e0*/  STL [R1+0x34], R4 ;  /* 0x0000340401007387 */ /* 0x0003e20000100800 */
[----:B------:R-:W-:Y:S02]  /*11f0*/  LOP3.LUT R5, R184, R5, R220, 0xf6, !PT ;  /* 0x00000005b8057212 */ /* 0x000fe400078ef6dc */
[----:B------:R-:W-:-:S02]  /*1200*/  SHF.R.S32.HI R227, RZ, 0x1f, R188 ;  /* 0x0000001fffe37819 */ /* 0x000fc400000114bc */
[----:B------:R-:W-:Y:S02]  /*1210*/  SHF.R.S32.HI R226, RZ, 0x1f, R191 ;  /* 0x0000001fffe27819 */ /* 0x000fe400000114bf */
[----:B0-----:R-:W-:Y:S02]  /*1220*/  LEA.HI R0, R198, R198, RZ, 0x1 ;  /* 0x000000c6c6007211 */ /* 0x001fe400078f08ff */
[----:B------:R-:W-:Y:S02]  /*1230*/  SHF.R.S32.HI R166, RZ, 0x3, R166 ;  /* 0x00000003ffa67819 */ /* 0x000fe400000114a6 */
[----:B------:R-:W-:Y:S02]  /*1240*/  LOP3.LUT R3, R0, 0x1ffffffe, RZ, 0xc0, !PT ;  /* 0x1ffffffe00037812 */ /* 0x000fe400078ec0ff */
[----:B------:R-:W-:Y:S02]  /*1250*/  SHF.R.S32.HI R167, RZ, 0x3, R2 ;  /* 0x00000003ffa77819 */ /* 0x000fe40000011402 */
[----:B------:R-:W-:-:S02]  /*1260*/  IADD3 R3, R198, -R3, RZ ;  /* 0x80000003c6037210 */ /* 0x000fc40007ffe0ff */
[----:B------:R-:W-:Y:S02]  /*1270*/  LEA R218, R5, UR4, 0x1 ;  /* 0x0000000405da7c11 */ /* 0x000fe4000f8e08ff */
[----:B------:R-:W-:Y:S02]  /*1280*/  LEA R219, R219, UR4, 0x1 ;  /* 0x00000004dbdb7c11 */ /* 0x000fe4000f8e08ff */
[----:B------:R-:W-:Y:S02]  /*1290*/  LEA R216, R7, UR4, 0x1 ;  /* 0x0000000407d87c11 */ /* 0x000fe4000f8e08ff */
[----:B------:R-:W-:Y:S02]  /*12a0*/  LEA R217, R217, UR4, 0x1 ;  /* 0x00000004d9d97c11 */ /* 0x000fe4000f8e08ff */
[----:B------:R-:W-:Y:S02]  /*12b0*/  LEA R215, R9, UR4, 0x1 ;  /* 0x0000000409d77c11 */ /* 0x000fe4000f8e08ff */
[----:B-1----:R-:W-:-:S07]  /*12c0*/  LEA R190, R3, R224, 0x3 ;  /* 0x000000e003be7211 */ /* 0x002fce00078e18ff */
.L_x_2923:
[----:B0-2-4-:R-:W0:Y:S01]  /*12d0*/  LDC.64 R2, c[0x0][0xc88] ;  /* 0x00032200ff027b82 */ /* 0x015e220000000a00 */
[----:B------:R-:W-:Y:S01]  /*12e0*/  ULDC.64 UR4, c[0x0][0xa28] ;  /* 0x00028a0000047ab9 */ /* 0x000fe20000000a00 */
[----:B------:R-:W-:Y:S01]  /*12f0*/  ULDC.64 UR8, c[0x0][0xa18] ;  /* 0x0002860000087ab9 */ /* 0x000fe20000000a00 */
[----:B------:R-:W-:Y:S01]  /*1300*/  ULDC.64 UR6, c[0x0][0xa08] ;  /* 0x0002820000067ab9 */ /* 0x000fe20000000a00 */
[----:B0-----:R-:W-:-:S05]  /*1310*/  IMAD.WIDE R2, R27, 0x4, R2 ;  /* 0x000000041b027825 */ /* 0x001fca00078e0202 */
[----:B------:R-:W2:Y:S01]  /*1320*/  LDG.E R196, desc[UR60][R2.64] ;  /* 0x0000003c02c47981 */ /* 0x000ea2000c1e1900 */
        /* <DEDUP_REMOVED lines=35> */
[----:B0--3--:R-:W-:Y:S06]  /*1560*/  @P1 BRA `(.L_x_2688) ;  /* 0x0000000000241947 */ /* 0x009fec0003800000 */
        /* <DEDUP_REMOVED lines=9> */
.L_x_2688:
[----:B------:R-:W-:Y:S01]  /*1600*/  IMAD.U32 R2, RZ, RZ, UR5 ;  /* 0x00000005ff027e24 */ /* 0x000fe2000f8e00ff */
[----:B------:R-:W-:Y:S01]  /*1610*/  MOV R27, UR4 ;  /* 0x00000004001b7c02 */ /* 0x000fe20008000f00 */
[----:B------:R-:W-:Y:S06]  /*1620*/  @!P2 BRA `(.L_x_2689) ;  /* 0x000000000010a947 */ /* 0x000fec0003800000 */
[----:B------:R-:W-:-:S04]  /*1630*/  IADD3 R4, P0, R194, UR8, RZ ;  /* 0x00000008c2047c10 */ /* 0x000fc8000ff1e0ff */
[----:B------:R-:W-:-:S05]  /*1640*/  IADD3.X R5, R195, UR9, RZ, P0, !PT ;  /* 0x00000009c3057c10 */ /* 0x000fca00087fe4ff */
[----:B------:R0:W5:Y:S01]  /*1650*/  LDG.E R27, desc[UR60][R4.64] ;  /* 0x0000003c041b7981 */ /* 0x000162000c1e1900 */
[----:B------:R-:W-:Y:S05]  /*1660*/  BRA `(.L_x_2690) ;  /* 0x0000000000107947 */ /* 0x000fea0003800000 */
.L_x_2689:
[----:B------:R-:W-:Y:S05]  /*1670*/  @!P0 BRA `(.L_x_2690) ;  /* 0x00000000000c8947 */ /* 0x000fea0003800000 */
[----:B------:R-:W2:Y:S04]  /*1680*/  LDG.E R4, desc[UR60][R6.64] ;  /* 0x0000003c06047981 */ /* 0x000ea8000c1e1900 */
[----:B------:R-:W2:Y:S02]  /*1690*/  LDG.E R27, desc[UR60][R6.64+0x4] ;  /* 0x0000043c061b7981 */ /* 0x000ea4000c1e1900 */
[----:B--2---:R-:W-:-:S07]  /*16a0*/  IMAD.IADD R27, R27, 0x1, -R4 ;  /* 0x000000011b1b7824 */ /* 0x004fce00078e0a04 */
.L_x_2690:
[----:B------:R-:W-:Y:S01]  /*16b0*/  ULDC.64 UR4, c[0x0][0xa10] ;  /* 0x0002840000047ab9 */ /* 0x000fe20000000a00 */
[----:B------:R-:W1:Y:S01]  /*16c0*/  LDC R9, c[0x0][0x448] ;  /* 0x00011200ff097b82 */ /* 0x000e620000000800 */
[----:B------:R-:W-:-:S04]  /*16d0*/  ISETP.NE.U32.AND P0, PT, RZ, UR4, PT ;  /* 0x00000004ff007c0c */ /* 0x000fc8000bf05070 */
[----:B------:R-:W-:Y:S01]  /*16e0*/  ISETP.NE.AND.EX P0, PT, RZ, UR5, PT, P0 ;  /* 0x00000005ff007c0c */ /* 0x000fe2000bf05300 */
[----:B------:R-:W-:-:S12]  /*16f0*/  ULDC.64 UR4, c[0x0][0xa30] ;  /* 0x00028c0000047ab9 */ /* 0x000fd80000000a00 */
[----:B0-----:R-:W0:Y:S02]  /*1700*/  @P0 LDC.64 R4, c[0x0][0xa10] ;  /* 0x00028400ff040b82 */ /* 0x001e240000000a00 */
[----:B0-----:R-:W-:-:S05]  /*1710*/  @P0 IMAD.WIDE R4, R24, 0x4, R4 ;  /* 0x0000000418040825 */ /* 0x001fca00078e0204 */
[----:B------:R-:W2:Y:S04]  /*1720*/  @P0 LDG.E R3, desc[UR60][R4.64] ;  /* 0x0000003c04030981 */ /* 0x000ea8000c1e1900 */
[----:B------:R0:W2:Y:S01]  /*1730*/  @P0 LDG.E R8, desc[UR60][R4.64+0x4] ;  /* 0x0000043c04080981 */ /* 0x0000a2000c1e1900 */
[----:B------:R-:W-:Y:S01]  /*1740*/  ISETP.NE.U32.AND P1, PT, RZ, UR4, PT ;  /* 0x00000004ff007c0c */ /* 0x000fe2000bf25070 */
[----:B-----5:R-:W-:-:S03]  /*1750*/  IMAD.MOV.U32 R141, RZ, RZ, R27 ;  /* 0x000000ffff8d7224 */ /* 0x020fc600078e001b */
[----:B------:R-:W-:-:S13]  /*1760*/  ISETP.NE.AND.EX P1, PT, RZ, UR5, PT, P1 ;  /* 0x00000005ff007c0c */ /* 0x000fda000bf25310 */
[----:B------:R-:W-:-:S04]  /*1770*/  @P1 IADD3 R6, P2, R194, UR4, RZ ;  /* 0x00000004c2061c10 */ /* 0x000fc8000ff5e0ff */
[----:B------:R-:W-:-:S05]  /*1780*/  @P1 IADD3.X R7, R195, UR5, RZ, P2, !PT ;  /* 0x00000005c3071c10 */ /* 0x000fca00097fe4ff */
[----:B------:R3:W5:Y:S01]  /*1790*/  @P1 LDG.E R141, desc[UR60][R6.64] ;  /* 0x0000003c068d1981 */ /* 0x000762000c1e1900 */
[----:B-1----:R-:W-:Y:S02]  /*17a0*/  ISETP.NE.AND P1, PT, R9, 0x1, PT ;  /* 0x000000010900780c */ /* 0x002fe40003f25270 */
[----:B------:R-:W-:Y:S02]  /*17b0*/  SHF.L.U32 R185, R25, 0x7, RZ ;  /* 0x0000000719b97819 */ /* 0x000fe400000006ff */
[----:B------:R-:W-:-:S03]  /*17c0*/  IADD3 R11, R27, -R0, RZ ;  /* 0x800000001b0b7210 */ /* 0x000fc60007ffe0ff */
[----:B0-----:R-:W-:Y:S02]  /*17d0*/  VIADD R4, R185, 0x7f ;  /* 0x0000007fb9047836 */ /* 0x001fe40000000000 */
[----:B------:R-:W-:-:S04]  /*17e0*/  IMAD.MOV R126, RZ, RZ, -R11 ;  /* 0x000000ffff7e7224 */ /* 0x000fc800078e0a0b */
[----:B------:R-:W0:Y:S01]  /*17f0*/  @P1 LDC R9, c[0x0][0x44c] ;  /* 0x00011300ff091b82 */ /* 0x000e220000000800 */
[----:B------:R-:W-:-:S07]  /*1800*/  VIMNMX R126, RZ, R126, !PT ;  /* 0x0000007eff7e7248 */ /* 0x000fce0007fe0100 */
[----:B------:R-:W1:Y:S01]  /*1810*/  @P1 LDC R5, c[0x0][0x450] ;  /* 0x00011400ff051b82 */ /* 0x000e620000000800 */
[----:B0-----:R-:W-:-:S05]  /*1820*/  @P1 IMAD.HI.U32 R0, R4, R9, RZ ;  /* 0x0000000904001227 */ /* 0x001fca00078e00ff */
[----:B-1----:R-:W-:Y:S01]  /*1830*/  @P1 SHF.R.U32.HI R4, RZ, R5, R0 ;  /* 0x00000005ff041219 */ /* 0x002fe20000011600 */
[----:B--2---:R-:W-:-:S04]  /*1840*/  @P0 IMAD.IADD R2, R8, 0x1, -R3 ;  /* 0x0000000108020824 */ /* 0x004fc800078e0a03 */
[----:B------:R-:W-:-:S04]  /*1850*/  IMAD.IADD R187, R11, 0x1, R2 ;  /* 0x000000010bbb7824 */ /* 0x000fc800078e0202 */
[C---:B------:R-:W-:Y:S01]  /*1860*/  VIADD R0, R187.reuse, 0x5f ;  /* 0x0000005fbb007836 */ /* 0x040fe20000000000 */
[----:B------:R-:W-:-:S03]  /*1870*/  IADD3 R142, R187, 0x60, -R186 ;  /* 0x00000060bb8e7810 */ /* 0x000fc60007ffe8ba */
[----:B------:R-:W-:Y:S01]  /*1880*/  IMAD.HI R0, R0, 0x2aaaaaab, RZ ;  /* 0x2aaaaaab00007827 */ /* 0x000fe200078e02ff */
[----:B------:R-:W-:-:S04]  /*1890*/  IADD3 R4, R142, R4, RZ ;  /* 0x000000048e047210 */ /* 0x000fc80007ffe0ff */
[----:B------:R-:W-:Y:S01]  /*18a0*/  SHF.R.U32.HI R143, RZ, 0x1f, R0 ;  /* 0x0000001fff8f7819 */ /* 0x000fe20000011600 */
[----:B------:R-:W-:-:S03]  /*18b0*/  IMAD.HI R4, R4, 0x2aaaaaab, RZ ;  /* 0x2aaaaaab04047827 */ /* 0x000fc600078e02ff */
[----:B------:R-:W-:Y:S02]  /*18c0*/  LEA.HI.SX32 R143, R0, R143, 0x1c ;  /* 0x0000008f008f7211 */ /* 0x000fe400078fe2ff */
[----:B------:R-:W-:-:S04]  /*18d0*/  SHF.R.U32.HI R3, RZ, 0x1f, R4 ;  /* 0x0000001fff037819 */ /* 0x000fc80000011604 */
[----:B------:R-:W-:-:S04]  /*18e0*/  LEA.HI.SX32 R4, R4, R3, 0x1c ;  /* 0x0000000304047211 */ /* 0x000fc800078fe2ff */
[----:B------:R-:W-:-:S05]  /*18f0*/  VIMNMX R4, R143, R4, PT ;  /* 0x000000048f047248 */ /* 0x000fca0003fe0100 */
[----:B------:R-:W-:-:S05]  /*1900*/  IMAD R3, R4, 0x60, -R11 ;  /* 0x0000006004037824 */ /* 0x000fca00078e0a0b */
[----:B------:R-:W-:-:S04]  /*1910*/  VIMNMX R3, R3, R2, PT ;  /* 0x0000000203037248 */ /* 0x000fc80003fe0100 */
[----:B------:R-:W-:Y:S01]  /*1920*/  ISETP.GT.AND P0, PT, R3, R126, PT ;  /* 0x0000007e0300720c */ /* 0x000fe20003f04270 */
[----:B------:R-:W-:-:S05]  /*1930*/  IMAD.WIDE.U32 R126, R126, -0x55555555, RZ ;  /* 0xaaaaaaab7e7e7825 */ /* 0x000fca00078e00ff */
[----:B------:R-:W-:-:S04]  /*1940*/  SHF.R.U32.HI R126, RZ, 0x6, R127 ;  /* 0x00000006ff7e7819 */ /* 0x000fc8000001167f */
[----:B------:R-:W-:-:S03]  /*1950*/  MOV R25, R126 ;  /* 0x0000007e00197202 */ /* 0x000fc60000000f00 */
[----:B------:R-:W-:-:S04]  /*1960*/  @P0 VIADD R0, R3, 0x5f ;  /* 0x0000005f03000836 */ /* 0x000fc80000000000 */
[----:B------:R-:W-:-:S05]  /*1970*/  @P0 IMAD.HI R0, R0, 0x2aaaaaab, RZ ;  /* 0x2aaaaaab00000827 */ /* 0x000fca00078e02ff */
[----:B------:R-:W-:-:S04]  /*1980*/  @P0 SHF.R.U32.HI R3, RZ, 0x1f, R0 ;  /* 0x0000001fff030819 */ /* 0x000fc80000011600 */
[----:B------:R-:W-:Y:S02]  /*1990*/  @P0 LEA.HI.SX32 R25, R0, R3, 0x1c ;  /* 0x0000000300190211 */ /* 0x000fe400078fe2ff */
[----:B------:R-:W-:Y:S02]  /*19a0*/  PLOP3.LUT P0, PT, PT, PT, PT, 0x80, 0x0 ;  /* 0x000000000000781c */ /* 0x000fe40003f0f070 */
[----:B------:R-:W-:-:S13]  /*19b0*/  ISETP.GT.AND P1, PT, R25, R126, PT ;  /* 0x0000007e1900720c */ /* 0x000fda0003f24270 */
[----:B---3--:R-:W-:Y:S05]  /*19c0*/  @!P1 BRA `(.L_x_2691) ;  /* 0x0000008c00d09947 */ /* 0x008fea0003800000 */
        /* <DEDUP_REMOVED lines=11> */
[----:B------:R-:W-:Y:S01]  /*1a80*/  MOV R10, UR6 ;  /* 0x00000006000a7c02 */ /* 0x000fe20008000f00 */
[----:B------:R-:W-:Y:S01]  /*1a90*/  IMAD.U32 R6, RZ, RZ, UR4 ;  /* 0x00000004ff067e24 */ /* 0x000fe2000f8e00ff */
[----:B------:R-:W-:Y:S01]  /*1aa0*/  MOV R12, 0x1 ;  /* 0x00000001000c7802 */ /* 0x000fe20000000f00 */
[----:B------:R-:W-:-:S02]  /*1ab0*/  IMAD.U32 R7, RZ, RZ, UR5 ;  /* 0x00000005ff077e24 */ /* 0x000fc4000f8e00ff */
[----:B------:R-:W-:Y:S02]  /*1ac0*/  IMAD.U32 R11, RZ, RZ, UR7 ;  /* 0x00000007ff0b7e24 */ /* 0x000fe4000f8e00ff */
[----:B------:R-:W-:Y:S02]  /*1ad0*/  IMAD.MOV.U32 R8, RZ, RZ, 0x70 ;  /* 0x00000070ff087424 */ /* 0x000fe400078e00ff */
[----:B0-----:R-:W-:-:S07]  /*1ae0*/  IMAD.MOV.U32 R13, RZ, RZ, RZ ;  /* 0x000000ffff0d7224 */ /* 0x001fce00078e00ff */
[----:B------:R-:W-:-:S07]  /*1af0*/  LEPC R20, `(.L_x_2693) ;  /* 0x000000001014794e */ /* 0x000fce0000000000 */
[----:B-1---5:R-:W-:Y:S05]  /*1b00*/  CALL.ABS.NOINC R14 ;  /* 0x000000000e007343 */ /* 0x022fea0003c00000 */
.L_x_2693:
[----:B------:R-:W-:Y:S05]  /*1b10*/  BSYNC B6 ;  /* 0x0000000000067941 */ /* 0x000fea0003800000 */
.L_x_2692:
        /* <DEDUP_REMOVED lines=20> */
.L_x_2695:
[----:B------:R-:W-:Y:S05]  /*1c60*/  BSYNC B6 ;  /* 0x0000000000067941 */ /* 0x000fea0003800000 */
.L_x_2694:
[----:B------:R-:W-:Y:S01]  /*1c70*/  ULDC.64 UR4, c[0x0][0x9f8] ;  /* 0x00027e0000047ab9 */ /* 0x000fe20000000a00 */
[----:B------:R-:W0:Y:S01]  /*1c80*/  LDC.64 R94, c[0x0][0x3f8] ;  /* 0x0000fe00ff5e7b82 */ /* 0x000e220000000a00 */
[----:B------:R-:W-:-:S04]  /*1c90*/  ISETP.NE.U32.AND P0, PT, RZ, UR4, PT ;  /* 0x00000004ff007c0c */ /* 0x000fc8000bf05070 */
[----:B------:R-:W-:-:S03]  /*1ca0*/  ISETP.NE.AND.EX P0, PT, RZ, UR5, PT, P0 ;  /* 0x00000005ff007c0c */ /* 0x000fc6000bf05300 */
[----:B------:R-:W1:Y:S08]  /*1cb0*/  LDC R125, c[0x0][0x3f4] ;  /* 0x0000fd00ff7d7b82 */ /* 0x000e700000000800 */
[----:B------:R-:W2:Y:S02]  /*1cc0*/  LDC.64 R88, c[0x0][0x408] ;  /* 0x00010200ff587b82 */ /* 0x000ea40000000a00 */
[----:B------:R-:W-:Y:S01]  /*1cd0*/  @P0 IADD3 R4, P1, R194, UR4, RZ ;  /* 0x00000004c2040c10 */ /* 0x000fe2000ff3e0ff */
[----:B------:R-:W-:-:S03]  /*1ce0*/  ULDC UR4, c[0x0][0x2f4] ;  /* 0x0000bd0000047ab9 */ /* 0x000fc60000000800 */
        /* <DEDUP_REMOVED lines=11> */
[----:B------:R-:W-:Y:S02]  /*1da0*/  SHF.L.U32 R3, R3, 0x1, RZ ;  /* 0x0000000103037819 */ /* 0x000fe400000006ff */
[----:B------:R-:W-:-:S02]  /*1db0*/  ISETP.GE.AND P0, PT, R164, UR5, PT ;  /* 0x00000005a4007c0c */ /* 0x000fc4000bf06270 */
[----:B------:R-:W-:Y:S01]  /*1dc0*/  LOP3.LUT R0, R3, 0x2, R0, 0xe2, !PT ;  /* 0x0000000203007812 */ /* 0x000fe200078ee200 */
[----:B--2---:R-:W-:Y:S01]  /*1dd0*/  IMAD.WIDE.U32 R90, R170, R88, R16 ;  /* 0x00000058aa5a7225 */ /* 0x004fe200078e0010 */
[----:B------:R-:W-:Y:S02]  /*1de0*/  SEL R3, RZ, 0xffffffff, P0 ;  /* 0xffffffffff037807 */ /* 0x000fe40000000000 */
[----:B------:R-:W-:Y:S01]  /*1df0*/  ISETP.GE.AND P0, PT, R165, UR4, PT ;  /* 0x00000004a5007c0c */ /* 0x000fe2000bf06270 */
[----:B------:R-:W-:Y:S01]  /*1e00*/  IMAD.SHL.U32 R109, R88, 0x40, RZ ;  /* 0x00000040586d7824 */ /* 0x000fe200078e00ff */
[----:B------:R-:W-:Y:S01]  /*1e10*/  ISETP.GE.AND P1, PT, R22, UR4, PT ;  /* 0x0000000416007c0c */ /* 0x000fe2000bf26270 */
[----:B------:R-:W-:Y:S01]  /*1e20*/  IMAD.SHL.U32 R6, R3, 0x2, RZ ;  /* 0x0000000203067824 */ /* 0x000fe200078e00ff */
[----:B------:R-:W-:Y:S02]  /*1e30*/  SHF.R.S32.HI R7, RZ, 0x1f, R170 ;  /* 0x0000001fff077819 */ /* 0x000fe400000114aa */
[----:B------:R-:W-:-:S02]  /*1e40*/  SEL R3, RZ, 0x4, P0 ;  /* 0x00000004ff037807 */ /* 0x000fc40000000000 */
[----:B---3--:R-:W-:Y:S02]  /*1e50*/  SEL R4, RZ, 0x8, P1 ;  /* 0x00000008ff047807 */ /* 0x008fe40000800000 */
[--C-:B------:R-:W-:Y:S02]  /*1e60*/  SHF.R.S32.HI R163, RZ, 0x1f, R162.reuse ;  /* 0x0000001fffa37819 */ /* 0x100fe400000114a2 */
[----:B------:R-:W-:Y:S01]  /*1e70*/  LOP3.LUT R0, R4, R0, R3, 0xfe, !PT ;  /* 0x0000000004007212 */ /* 0x000fe200078efe03 */
[-C--:B------:R-:W-:Y:S01]  /*1e80*/  IMAD R3, R7, R94.reuse, RZ ;  /* 0x0000005e07037224 */ /* 0x080fe200078e02ff */
[----:B------:R-:W-:Y:S01]  /*1e90*/  ISETP.GE.AND P0, PT, R23, UR4, PT ;  /* 0x0000000417007c0c */ /* 0x000fe2000bf06270 */
[----:B------:R-:W-:Y:S01]  /*1ea0*/  IMAD.WIDE.U32 R98, R170, R94, R162 ;  /* 0x0000005eaa627225 */ /* 0x000fe200078e00a2 */
[----:B------:R-:W-:Y:S02]  /*1eb0*/  ISETP.GE.AND P2, PT, R16, UR5, PT ;  /* 0x0000000510007c0c */ /* 0x000fe4000bf46270 */
[----:B------:R-:W-:Y:S01]  /*1ec0*/  ISETP.GE.AND P1, PT, R165, UR5, PT ;  /* 0x00000005a5007c0c */ /* 0x000fe2000bf26270 */
[----:B------:R-:W-:Y:S01]  /*1ed0*/  IMAD R9, R170, R95, R3 ;  /* 0x0000005faa097224 */ /* 0x000fe200078e0203 */
[----:B------:R-:W-:Y:S01]  /*1ee0*/  SEL R3, RZ, 0x10, P0 ;  /* 0x00000010ff037807 */ /* 0x000fe20000000000 */
[-C--:B------:R-:W-:Y:S01]  /*1ef0*/  IMAD R7, R7, R88.reuse, RZ ;  /* 0x0000005807077224 */ /* 0x080fe200078e02ff */
[-C--:B-1----:R-:W-:Y:S01]  /*1f00*/  ISETP.GE.AND P3, PT, R16, R125.reuse, PT ;  /* 0x0000007d1000720c */ /* 0x082fe20003f66270 */
[----:B------:R-:W-:Y:S01]  /*1f10*/  IMAD.IADD R99, R99, 0x1, R9 ;  /* 0x0000000163637824 */ /* 0x000fe200078e0209 */
[----:B------:R-:W-:Y:S01]  /*1f20*/  SEL R5, RZ, 0x1, P2 ;  /* 0x00000001ff057807 */ /* 0x000fe20001000000 */
[----:B------:R-:W-:Y:S01]  /*1f30*/  IMAD.IADD R97, R9, 0x1, R97 ;  /* 0x0000000109617824 */ /* 0x000fe200078e0261 */
[----:B------:R-:W-:Y:S01]  /*1f40*/  ISETP.GE.AND P2, PT, R164, R125, PT ;  /* 0x0000007da400720c */ /* 0x000fe20003f46270 */
[----:B------:R-:W-:Y:S01]  /*1f50*/  IMAD R11, R170, R89, R7 ;  /* 0x00000059aa0b7224 */ /* 0x000fe200078e0207 */
[----:B------:R-:W-:Y:S01]  /*1f60*/  LOP3.LUT R9, R0, R3, RZ, 0xfc, !PT ;  /* 0x0000000300097212 */ /* 0x000fe200078efcff */
[----:B------:R-:W-:Y:S01]  /*1f70*/  IMAD.WIDE.U32 R92, R170, R88, R162 ;  /* 0x00000058aa5c7225 */ /* 0x000fe200078e00a2 */
[----:B------:R-:W-:-:S02]  /*1f80*/  SEL R4, RZ, 0x4, P1 ;  /* 0x00000004ff047807 */ /* 0x000fc40000800000 */
[----:B------:R-:W-:Y:S01]  /*1f90*/  SEL R3, R125, RZ, P3 ;  /* 0x000000ff7d037207 */ /* 0x000fe20001800000 */
[----:B------:R-:W-:Y:S01]  /*1fa0*/  IMAD.IADD R93, R93, 0x1, R11 ;  /* 0x000000015d5d7824 */ /* 0x000fe200078e020b */
[----:B------:R-:W-:Y:S01]  /*1fb0*/  ISETP.GE.AND P1, PT, R165, R125, PT ;  /* 0x0000007da500720c */ /* 0x000fe20003f26270 */
[----:B-----5:R-:W-:Y:S01]  /*1fc0*/  IMAD.WIDE.U32 R98, R141, R94, R98 ;  /* 0x0000005e8d627225 */ /* 0x020fe200078e0062 */
[C---:B------:R-:W-:Y:S02]  /*1fd0*/  SEL R7, R125.reuse, RZ, P2 ;  /* 0x000000ff7d077207 */ /* 0x040fe40001000000 */
[----:B------:R-:W-:Y:S01]  /*1fe0*/  SEL R0, R125, RZ, P1 ;  /* 0x000000ff7d007207 */ /* 0x000fe20000800000 */
[----:B------:R-:W-:Y:S01]  /*1ff0*/  IMAD.IADD R3, R16, 0x1, R3 ;  /* 0x0000000110037824 */ /* 0x000fe200078e0203 */
[----:B------:R-:W-:Y:S01]  /*2000*/  LOP3.LUT R5, R6, 0x2, R5, 0xe2, !PT ;  /* 0x0000000206057812 */ /* 0x000fe200078ee205 */
[----:B------:R-:W-:Y:S01]  /*2010*/  IMAD.IADD R7, R164, 0x1, R7 ;  /* 0x00000001a4077824 */ /* 0x000fe200078e0207 */
[----:B------:R-:W-:Y:S01]  /*2020*/  IADD3 R8, R165, R0, RZ ;  /* 0x00000000a5087210 */ /* 0x000fe20007ffe0ff */
[----:B------:R-:W-:Y:S01]  /*2030*/  IMAD.WIDE.U32 R96, R141, R94, R96 ;  /* 0x0000005e8d607225 */ /* 0x000fe200078e0060 */
[----:B------:R-:W-:-:S02]  /*2040*/  SHF.R.S32.HI R0, RZ, 0x1f, R3 ;  /* 0x0000001fff007819 */ /* 0x000fc40000011403 */
[----:B------:R-:W-:Y:S01]  /*2050*/  LOP3.LUT R5, R5, R4, RZ, 0xfc, !PT ;  /* 0x0000000405057212 */ /* 0x000fe200078efcff */
[----:B------:R-:W-:Y:S01]  /*2060*/  IMAD.WIDE.U32 R92, R141, R88, R92 ;  /* 0x000000588d5c7225 */ /* 0x000fe200078e005c */
[----:B------:R-:W-:Y:S02]  /*2070*/  SHF.R.S32.HI R4, RZ, 0x1f, R7 ;  /* 0x0000001fff047819 */ /* 0x000fe40000011407 */
[CC--:B------:R-:W-:Y:S01]  /*2080*/  LEA.HI R6, R0.reuse, R3.reuse, RZ, 0x3 ;  /* 0x0000000300067211 */ /* 0x0c0fe200078f18ff */
[----:B------:R-:W-:Y:S01]  /*2090*/  IMAD.SHL.U32 R125, R125, 0x2, RZ ;  /* 0x000000027d7d7824 */ /* 0x000fe200078e00ff */
[----:B------:R-:W-:Y:S02]  /*20a0*/  LEA.HI R0, R0, R3, RZ, 0x6 ;  /* 0x0000000300007211 */ /* 0x000fe400078f30ff */
[CC--:B------:R-:W-:Y:S02]  /*20b0*/  LEA.HI R3, R4.reuse, R7.reuse, RZ, 0x6 ;  /* 0x0000000704037211 */ /* 0x0c0fe400078f30ff */
[----:B------:R-:W-:-:S02]  /*20c0*/  LEA.HI R10, R4, R7, RZ, 0x3 ;  /* 0x00000007040a7211 */ /* 0x000fc400078f18ff */
[----:B------:R-:W-:Y:S02]  /*20d0*/  SHF.R.S32.HI R4, RZ, 0x6, R3 ;  /* 0x00000006ff047819 */ /* 0x000fe40000011403 */
[----:B------:R-:W-:Y:S02]  /*20e0*/  SHF.R.S32.HI R0, RZ, 0x6, R0 ;  /* 0x00000006ff007819 */ /* 0x000fe40000011400 */
[----:B------:R-:W-:Y:S01]  /*20f0*/  LOP3.LUT R3, R181, 0x38, R6, 0xf8, !PT ;  /* 0x00000038b5037812 */ /* 0x000fe200078ef806 */
[--C-:B------:R-:W-:Y:S01]  /*2100*/  IMAD R139, R4, 0x1800, R183.reuse ;  /* 0x00001800048b7824 */ /* 0x100fe200078e02b7 */
[----:B------:R-:W-:Y:S01]  /*2110*/  SHF.R.S32.HI R13, RZ, 0x1f, R8 ;  /* 0x0000001fff0d7819 */ /* 0x000fe20000011408 */
[C---:B------:R-:W-:Y:S01]  /*2120*/  IMAD R140, R0.reuse, 0x1800, R183 ;  /* 0x00001800008c7824 */ /* 0x040fe200078e02b7 */
[----:B------:R-:W-:Y:S01]  /*2130*/  LOP3.LUT R3, R3, R182, RZ, 0x3c, !PT ;  /* 0x000000b603037212 */ /* 0x000fe200078e3cff */
[----:B------:R-:W-:Y:S01]  /*2140*/  IMAD R138, R0, 0x1800, R184 ;  /* 0x00001800008a7824 */ /* 0x000fe200078e02b8 */
[----:B------:R-:W-:Y:S01]  /*2150*/  LOP3.LUT R7, R181, 0x38, R10, 0xf8, !PT ;  /* 0x00000038b5077812 */ /* 0x000fe200078ef80a */
[----:B------:R-:W-:Y:S01]  /*2160*/  IMAD R136, R4, 0x1800, R184 ;  /* 0x0000180004887824 */ /* 0x000fe200078e02b8 */
[CC--:B------:R-:W-:Y:S01]  /*2170*/  LEA.HI R12, R13.reuse, R8.reuse, RZ, 0x3 ;  /* 0x000000080d0c7211 */ /* 0x0c0fe200078f18ff */
[----:B------:R-:W-:Y:S01]  /*2180*/  IMAD.IADD R140, R140, 0x1, R3 ;  /* 0x000000018c8c7824 */ /* 0x000fe200078e0203 */
[----:B------:R-:W-:-:S02]  /*2190*/  LEA.HI R8, R13, R8, RZ, 0x6 ;  /* 0x000000080d087211 */ /* 0x000fc400078f30ff */
[----:B------:R-:W-:Y:S02]  /*21a0*/  LOP3.LUT R0, R7, R182, RZ, 0x3c, !PT ;  /* 0x000000b607007212 */ /* 0x000fe400078e3cff */
[----:B------:R-:W-:Y:S02]  /*21b0*/  SHF.R.S32.HI R13, RZ, 0x1f, R141 ;  /* 0x0000001fff0d7819 */ /* 0x000fe4000001148d */
[----:B------:R-:W-:Y:S02]  /*21c0*/  IADD3 R91, R11, R91, RZ ;  /* 0x0000005b0b5b7210 */ /* 0x000fe40007ffe0ff */
[----:B------:R-:W-:Y:S01]  /*21d0*/  LOP3.LUT R3, R181, 0x38, R12, 0xf8, !PT ;  /* 0x00000038b5037812 */ /* 0x000fe200078ef80c */
[----:B------:R-:W-:Y:S01]  /*21e0*/  IMAD R4, R13, R94, RZ ;  /* 0x0000005e0d047224 */ /* 0x000fe200078e02ff */
[----:B------:R-:W-:Y:S01]  /*21f0*/  LOP3.LUT R11, R177, 0x38, R6, 0xf8, !PT ;  /* 0x00000038b10b7812 */ /* 0x000fe200078ef806 */
[----:B------:R-:W-:Y:S01]  /*2200*/  IMAD.WIDE.U32 R90, R141, R88, R90 ;  /* 0x000000588d5a7225 */ /* 0x000fe200078e005a */
[----:B------:R-:W-:-:S02]  /*2210*/  IADD3 R139, R139, R0, RZ ;  /* 0x000000008b8b7210 */ /* 0x000fc40007ffe0ff */
[----:B------:R-:W-:Y:S01]  /*2220*/  LOP3.LUT R0, R3, R182, RZ, 0x3c, !PT ;  /* 0x000000b603007212 */ /* 0x000fe200078e3cff */
[----:B------:R-:W-:Y:S01]  /*2230*/  IMAD R103, R141, R95, R4 ;  /* 0x0000005f8d677224 */ /* 0x000fe200078e0204 */
[-C--:B------:R-:W-:Y:S02]  /*2240*/  LOP3.LUT R11, R11, R220.reuse, RZ, 0x3c, !PT ;  /* 0x000000dc0b0b7212 */ /* 0x080fe400078e3cff */
[----:B------:R-:W-:Y:S01]  /*2250*/  LOP3.LUT R7, R177, 0x38, R10, 0xf8, !PT ;  /* 0x00000038b1077812 */ /* 0x000fe200078ef80a */
[----:B------:R-:W-:Y:S01]  /*2260*/  IMAD.IADD R105, R99, 0x1, R103 ;  /* 0x0000000163697824 */ /* 0x000fe200078e0267 */
[----:B------:R-:W-:Y:S01]  /*2270*/  LOP3.LUT R3, R181, 0x18, R16, 0xf8, !PT ;  /* 0x00000018b5037812 */ /* 0x000fe200078ef810 */
[----:B------:R-:W-:Y:S01]  /*2280*/  IMAD.IADD R138, R138, 0x1, R11 ;  /* 0x000000018a8a7824 */ /* 0x000fe200078e020b */
[----:B------:R-:W-:Y:S01]  /*2290*/  SHF.R.S32.HI R8, RZ, 0x6, R8 ;  /* 0x00000006ff087819 */ /* 0x000fe20000011408 */
[----:B------:R-:W-:Y:S01]  /*22a0*/  IMAD.IADD R103, R103, 0x1, R97 ;  /* 0x0000000167677824 */ /* 0x000fe200078e0261 */
[----:B------:R-:W-:-:S02]  /*22b0*/  LOP3.LUT R7, R7, R220, RZ, 0x3c, !PT ;  /* 0x000000dc07077212 */ /* 0x000fc400078e3cff */
[----:B------:R-:W-:Y:S01]  /*22c0*/  LOP3.LUT R4, R3, R182, RZ, 0x3c, !PT ;  /* 0x000000b603047212 */ /* 0x000fe200078e3cff */
[----:B------:R-:W-:Y:S01]  /*22d0*/  IMAD R137, R8, 0x1800, R183 ;  /* 0x0000180008897824 */ /* 0x000fe200078e02b7 */
[----:B------:R-:W-:Y:S01]  /*22e0*/  ISETP.GE.AND P4, PT, R22, UR5, PT ;  /* 0x0000000516007c0c */ /* 0x000fe2000bf86270 */
[----:B------:R-:W-:Y:S01]  /*22f0*/  IMAD R134, R8, 0x1800, R184 ;  /* 0x0000180008867824 */ /* 0x000fe200078e02b8 */
[----:B------:R-:W-:Y:S01]  /*2300*/  LOP3.LUT R11, R177, 0x38, R12, 0xf8, !PT ;  /* 0x00000038b10b7812 */ /* 0x000fe200078ef80c */
[----:B------:R-:W-:Y:S01]  /*2310*/  IMAD.IADD R136, R136, 0x1, R7 ;  /* 0x0000000188887824 */ /* 0x000fe200078e0207 */
[----:B------:R-:W-:Y:S01]  /*2320*/  ISETP.GE.AND P0, PT, R160, UR4, PT ;  /* 0x00000004a0007c0c */ /* 0x000fe2000bf06270 */
[----:B------:R-:W-:Y:S01]  /*2330*/  IMAD.IADD R137, R137, 0x1, R0 ;  /* 0x0000000189897824 */ /* 0x000fe200078e0200 */
[----:B------:R-:W-:Y:S01]  /*2340*/  IADD3 R3, R183, R4, RZ ;  /* 0x00000004b7037210 */ /* 0x000fe20007ffe0ff */
[----:B------:R-:W-:Y:S01]  /*2350*/  IMAD R7, R95, 0x60, RZ ;  /* 0x000000605f077824 */ /* 0x000fe200078e02ff */
[----:B------:R-:W-:Y:S01]  /*2360*/  SEL R4, RZ, 0x8, P4 ;  /* 0x00000008ff047807 */ /* 0x000fe20002000000 */
[----:B------:R-:W-:Y:S01]  /*2370*/  IMAD R0, R13, R88, RZ ;  /* 0x000000580d007224 */ /* 0x000fe200078e02ff */
[----:B------:R-:W-:-:S02]  /*2380*/  LOP3.LUT R11, R11, R220, RZ, 0x3c, !PT ;  /* 0x000000dc0b0b7212 */ /* 0x000fc400078e3cff */
[C---:B------:R-:W-:Y:S01]  /*2390*/  SHF.L.U64.HI R106, R94.reuse, 0x6, R95 ;  /* 0x000000065e6a7819 */ /* 0x040fe2000001025f */
[----:B------:R-:W-:Y:S01]  /*23a0*/  IMAD.WIDE.U32 R94, R94, 0x60, RZ ;  /* 0x000000605e5e7825 */ /* 0x000fe200078e00ff */
[----:B------:R-:W-:Y:S02]  /*23b0*/  SEL R8, RZ, 0x20, P0 ;  /* 0x00000020ff087807 */ /* 0x000fe40000000000 */
[----:B------:R-:W-:Y:S01]  /*23c0*/  LOP3.LUT P5, RZ, R206, 0x4, RZ, 0xc0, !PT ;  /* 0x00000004ceff7812 */ /* 0x000fe200078ac0ff */
[----:B------:R-:W-:Y:S01]  /*23d0*/  IMAD R13, R141, R89, R0 ;  /* 0x000000598d0d7224 */ /* 0x000fe200078e0200 */
[----:B------:R-:W-:Y:S01]  /*23e0*/  MOV R127, 0x20 ;  /* 0x00000020007f7802 */ /* 0x000fe20000000f00 */
[----:B------:R-:W-:Y:S01]  /*23f0*/  IMAD.IADD R130, R95, 0x1, R7 ;  /* 0x000000015f827824 */ /* 0x000fe200078e0207 */
[----:B------:R-:W-:Y:S01]  /*2400*/  LOP3.LUT R20, R5, R4, RZ, 0xfc, !PT ;  /* 0x0000000405147212 */ /* 0x000fe200078efcff */
[----:B------:R-:W-:Y:S01]  /*2410*/  IMAD.IADD R102, R13, 0x1, R91 ;  /* 0x000000010d667824 */ /* 0x000fe200078e025b */
[----:B------:R-:W-:Y:S01]  /*2420*/  IADD3 R134, R134, R11, RZ ;  /* 0x0000000b86867210 */ /* 0x000fe20007ffe0ff */
[----:B------:R-:W-:Y:S01]  /*2430*/  IMAD R11, R89, 0x60, RZ ;  /* 0x00000060590b7824 */ /* 0x000fe200078e02ff */
[----:B------:R-:W-:-:S02]  /*2440*/  LOP3.LUT R4, R5, 0x1, RZ, 0xc0, !PT ;  /* 0x0000000105047812 */ /* 0x000fc400078ec0ff */
[C---:B------:R-:W-:Y:S01]  /*2450*/  SHF.L.U64.HI R108, R88.reuse, 0x6, R89 ;  /* 0x00000006586c7819 */ /* 0x040fe20000010259 */
[----:B------:R-:W-:Y:S01]  /*2460*/  IMAD.WIDE.U32 R88, R88, 0x60, RZ ;  /* 0x0000006058587825 */ /* 0x000fe200078e00ff */
[----:B------:R-:W-:Y:S02]  /*2470*/  SHF.R.S32.HI R118, RZ, 0x3, R6 ;  /* 0x00000003ff767819 */ /* 0x000fe40000011406 */
[----:B------:R-:W-:Y:S01]  /*2480*/  LOP3.LUT R5, R6, 0xfffffff8, RZ, 0xc0, !PT ;  /* 0xfffffff806057812 */ /* 0x000fe200078ec0ff */
[----:B------:R-:W-:Y:S01]  /*2490*/  IMAD.IADD R132, R89, 0x1, R11 ;  /* 0x0000000159847824 */ /* 0x000fe200078e020b */
[----:B------:R-:W-:Y:S02]  /*24a0*/  LOP3.LUT R87, R9, R8, RZ, 0xfc, !PT ;  /* 0x0000000809577212 */ /* 0x000fe400078efcff */
[----:B------:R-:W-:Y:S02]  /*24b0*/  SEL R127, R127, 0xffffffe0, !P5 ;  /* 0xffffffe07f7f7807 */ /* 0x000fe40006800000 */
[----:B------:R-:W-:-:S02]  /*24c0*/  LOP3.LUT R6, R10, 0xfffffff8, RZ, 0xc0, !PT ;  /* 0xfffffff80a067812 */ /* 0x000fc400078ec0ff */
[----:B------:R-:W-:Y:S02]  /*24d0*/  LOP3.LUT R7, R12, 0xfffffff8, RZ, 0xc0, !PT ;  /* 0xfffffff80c077812 */ /* 0x000fe400078ec0ff */
[----:B------:R-:W-:Y:S02]  /*24e0*/  IADD3 R129, R28, R27, RZ ;  /* 0x0000001b1c817210 */ /* 0x000fe40007ffe0ff */
[----:B------:R-:W-:Y:S02]  /*24f0*/  SHF.R.S32.HI R115, RZ, 0x3, R10 ;  /* 0x00000003ff737819 */ /* 0x000fe4000001140a */
[----:B------:R-:W-:Y:S02]  /*2500*/  LOP3.LUT R8, R9, 0x1, RZ, 0xc0, !PT ;  /* 0x0000000109087812 */ /* 0x000fe400078ec0ff */
[C---:B------:R-:W-:Y:S02]  /*2510*/  LOP3.LUT R9, R20.reuse, 0x2, RZ, 0xc0, !PT ;  /* 0x0000000214097812 */ /* 0x040fe400078ec0ff */
[----:B------:R-:W-:-:S02]  /*2520*/  LOP3.LUT R10, R20, 0x4, RZ, 0xc0, !PT ;  /* 0x00000004140a7812 */ /* 0x000fc400078ec0ff */
[C---:B------:R-:W-:Y:S02]  /*2530*/  LOP3.LUT R21, R87.reuse, 0x2, RZ, 0xc0, !PT ;  /* 0x0000000257157812 */ /* 0x040fe400078ec0ff */
[C---:B------:R-:W-:Y:S02]  /*2540*/  LOP3.LUT R27, R87.reuse, 0x4, RZ, 0xc0, !PT ;  /* 0x00000004571b7812 */ /* 0x040fe400078ec0ff */
[C---:B------:R-:W-:Y:S02]  /*2550*/  LOP3.LUT R101, R87.reuse, 0x8, RZ, 0xc0, !PT ;  /* 0x0000000857657812 */ /* 0x040fe400078ec0ff */
[----:B------:R-:W-:Y:S02]  /*2560*/  LOP3.LUT R100, R87, 0x10, RZ, 0xc0, !PT ;  /* 0x0000001057647812 */ /* 0x000fe400078ec0ff */
[----:B------:R-:W-:Y:S02]  /*2570*/  SHF.R.S32.HI R0, RZ, 0x1f, R26 ;  /* 0x0000001fff007819 */ /* 0x000fe4000001141a */
[----:B0-----:R-:W-:-:S02]  /*2580*/  LEA.HI R144, R144, 0x8, RZ, 0x19 ;  /* 0x0000000890907811 */ /* 0x001fc400078fc8ff */
[----:B------:R-:W-:Y:S02]  /*2590*/  IADD3 R133, R127, R3, RZ ;  /* 0x000000037f857210 */ /* 0x000fe40007ffe0ff */
[----:B------:R-:W-:Y:S02]  /*25a0*/  IADD3 R104, R93, R13, RZ ;  /* 0x0000000d5d687210 */ /* 0x000fe40007ffe0ff */
[----:B------:R-:W-:Y:S02]  /*25b0*/  SHF.R.S32.HI R114, RZ, 0x3, R12 ;  /* 0x00000003ff727819 */ /* 0x000fe4000001140c */
[----:B------:R-:W-:Y:S02]  /*25c0*/  LOP3.LUT R20, R20, 0x8, RZ, 0xc0, !PT ;  /* 0x0000000814147812 */ /* 0x000fe400078ec0ff */
[----:B------:R-:W-:Y:S02]  /*25d0*/  SHF.R.S32.HI R112, RZ, 0x1f, R5 ;  /* 0x0000001fff707819 */ /* 0x000fe40000011405 */
[----:B------:R-:W-:-:S02]  /*25e0*/  SHF.R.S32.HI R111, RZ, 0x1f, R6 ;  /* 0x0000001fff6f7819 */ /* 0x000fc40000011406 */
[----:B------:R-:W-:Y:S02]  /*25f0*/  SHF.R.S32.HI R110, RZ, 0x1f, R7 ;  /* 0x0000001fff6e7819 */ /* 0x000fe40000011407 */
[----:B------:R-:W-:Y:S02]  /*2600*/  LOP3.LUT R87, R87, 0x20, RZ, 0xc0, !PT ;  /* 0x0000002057577812 */ /* 0x000fe400078ec0ff */
[----:B----4-:R-:W-:-:S07]  /*2610*/  SHF.R.S32.HI R128, RZ, 0x1f, R24 ;  /* 0x0000001fff807819 */ /* 0x010fce0000011418 */
.L_x_2801:
[----:B0-----:R-:W0:Y:S01]  /*2620*/  LDC R81, c[0x0][0x430] ;  /* 0x00010c00ff517b82 */ /* 0x001e220000000800 */
[----:B------:R-:W-:Y:S01]  /*2630*/  VIADD R25, R25, 0xffffffff ;  /* 0xffffffff19197836 */ /* 0x000fe20000000000 */
[----:B------:R-:W-:-:S03]  /*2640*/  MOV R80, RZ ;  /* 0x000000ff00507202 */ /* 0x000fc60000000f00 */
[----:B------:R-:W-:-:S03]  /*2650*/  IMAD R12, R25, 0x60, R113 ;  /* 0x00000060190c7824 */ /* 0x000fc600078e0271 */
[----:B-1----:R-:W1:Y:S02]  /*2660*/  LDC R124, c[0x0][0x3f4] ;  /* 0x0000fd00ff7c7b82 */ /* 0x002e640000000800 */
[----:B------:R-:W-:Y:S02]  /*2670*/  ISETP.GE.AND P0, PT, R12, R2, PT ;  /* 0x000000020c00720c */ /* 0x000fe40003f06270 */
[----:B------:R-:W-:Y:S02]  /*2680*/  IADD3 R32, R129, R12, RZ ;  /* 0x0000000c81207210 */ /* 0x000fe40007ffe0ff */
[----:B------:R-:W-:-:S03]  /*2690*/  ISETP.GT.OR P0, PT, R113, 0x5f, P0 ;  /* 0x0000005f7100780c */ /* 0x000fc60000704670 */
[----:B------:R-:W-:Y:S01]  /*26a0*/  IMAD.MOV.U32 R28, RZ, RZ, R32 ;  /* 0x000000ffff1c7224 */ /* 0x000fe200078e0020 */
        /* <DEDUP_REMOVED lines=16> */
[----:B------:R-:W-:Y:S01]  /*27b0*/  IMAD R11, R19, 0x4800, R133 ;  /* 0x00004800130b7824 */ /* 0x000fe200078e0285 */
[----:B------:R-:W-:Y:S01]  /*27c0*/  ISETP.GT.AND P4, PT, R25, R126, PT ;  /* 0x0000007e1900720c */ /* 0x000fe20003f84270 */
[----:B------:R-:W-:Y:S01]  /*27d0*/  IMAD.MOV R14, RZ, RZ, -R28 ;  /* 0x000000ffff0e7224 */ /* 0x000fe200078e0a1c */
[----:B------:R-:W-:Y:S05]  /*27e0*/  YIELD ;  /* 0x0000000000007946 */ /* 0x000fea0003800000 */
[----:B------:R-:W-:Y:S01]  /*27f0*/  IMAD R29, R19, 0x4800, R3 ;  /* 0x00004800131d7824 */ /* 0x000fe200078e0203 */
[----:B------:R-:W-:Y:S01]  /*2800*/  BSSY B0, `(.L_x_2696) ;  /* 0x000079d000007945 */ /* 0x000fe20003800000 */
[----:B------:R-:W-:Y:S01]  /*2810*/  IMAD R81, R81, R14, R32 ;  /* 0x0000000e51517224 */ /* 0x000fe200078e0220 */
[----:B------:R-:W-:Y:S01]  /*2820*/  P2R R123, PR, RZ, 0x10 ;  /* 0x00000010ff7b7803 */ /* 0x000fe20000000000 */
[----:B------:R-:W-:Y:S01]  /*2830*/  IMAD R29, R29, 0x2, R122 ;  /* 0x000000021d1d7824 */ /* 0x000fe200078e027a */
[----:B------:R-:W-:Y:S01]  /*2840*/  LEA R28, R11, R122, 0x1 ;  /* 0x0000007a0b1c7211 */ /* 0x000fe200078e08ff */
[----:B0-----:R-:W-:Y:S06]  /*2850*/  @!P0 BRA `(.L_x_2697) ;  /* 0x0000007000808947 */ /* 0x001fec0003800000 */
[----:B------:R-:W-:Y:S01]  /*2860*/  SHF.R.S32.HI R82, RZ, 0x1f, R81 ;  /* 0x0000001fff527819 */ /* 0x000fe20000011451 */
[----:B------:R-:W-:Y:S01]  /*2870*/  ULDC.64 UR4, c[0x0][0x300] ;  /* 0x0000c00000047ab9 */ /* 0x000fe20000000a00 */
[----:B-----5:R-:W-:Y:S01]  /*2880*/  SHF.R.S32.HI R83, RZ, 0x1f, R80 ;  /* 0x0000001fff537819 */ /* 0x020fe20000011450 */
[C---:B------:R-:W-:Y:S01]  /*2890*/  IMAD.WIDE.U32 R12, R81.reuse, UR4, RZ ;  /* 0x00000004510c7c25 */ /* 0x040fe2000f8e00ff */
        /* <DEDUP_REMOVED lines=15> */
[C---:B------:R-:W-:Y:S02]  /*2990*/  IMAD R31, R11.reuse, R94, R14 ;  /* 0x0000005e0b1f7224 */ /* 0x040fe400078e020e */
[----:B------:R-:W-:Y:S02]  /*29a0*/  IMAD R33, R11, R88, R30 ;  /* 0x000000580b217224 */ /* 0x000fe400078e021e */
[C---:B------:R-:W-:Y:S02]  /*29b0*/  IMAD R11, R26.reuse, UR5, R15 ;  /* 0x000000051a0b7c24 */ /* 0x040fe4000f8e020f */
[----:B------:R-:W-:Y:S01]  /*29c0*/  IMAD.WIDE.U32 R116, R26, UR4, R12 ;  /* 0x000000041a747c25 */ /* 0x000fe2000f8e000c */
[----:B------:R-:W-:-:S03]  /*29d0*/  ULDC.64 UR4, c[0x0][0x2e8] ;  /* 0x0000ba0000047ab9 */ /* 0x000fc60000000a00 */
[----:B------:R-:W-:Y:S01]  /*29e0*/  IMAD R84, R25, -0x60, R2 ;  /* 0xffffffa019547824 */ /* 0x000fe200078e0202 */
[----:B------:R-:W-:Y:S01]  /*29f0*/  IADD3 R11, R117, R11, RZ ;  /* 0x0000000b750b7210 */ /* 0x000fe20007ffe0ff */
[-C--:B------:R-:W-:Y:S01]  /*2a00*/  IMAD.WIDE.U32 R14, R94, R25.reuse, RZ ;  /* 0x000000195e0e7225 */ /* 0x080fe200078e00ff */
[----:B------:R-:W-:Y:S02]  /*2a10*/  LEA R117, P4, R116, UR4, 0x1 ;  /* 0x0000000474757c11 */ /* 0x000fe4000f8808ff */
[----:B------:R-:W-:Y:S01]  /*2a20*/  VIMNMX R84, R84, 0x60, PT ;  /* 0x0000006054547848 */ /* 0x000fe20003fe0100 */
[----:B------:R-:W-:Y:S01]  /*2a30*/  IMAD.WIDE.U32 R12, R88, R25, RZ ;  /* 0x00000019580c7225 */ /* 0x000fe200078e00ff */
[----:B------:R-:W-:-:S03]  /*2a40*/  LEA.HI.X R116, R116, UR5, R11, 0x1, P4 ;  /* 0x0000000574747c11 */ /* 0x000fc6000a0f0c0b */
        /* <DEDUP_REMOVED lines=59> */
.L_x_2700:
[----:B------:R-:W-:Y:S05]  /*2e00*/  BSYNC B1 ;  /* 0x0000000000017941 */ /* 0x000fea0003800000 */
.L_x_2699:
        /* <DEDUP_REMOVED lines=56> */
.L_x_2702:
[----:B------:R-:W-:Y:S05]  /*3190*/  BSYNC B1 ;  /* 0x0000000000017941 */ /* 0x000fea0003800000 */
.L_x_2701:
        /* <DEDUP_REMOVED lines=10> */
[----:B------:R-:W-:Y:S01]  /*3240*/  PRMT R210, R14, 0x7610, R210 ;  /* 0x000076100ed27816 */ /* 0x000fe200000000d2 */
[----:B------:R-:W-:-:S05]  /*3250*/  IMAD.MOV.U32 R14, RZ, RZ, R61 ;  /* 0x000000ffff0e7224 */ /* 0x000fca00078e003d */
[----:B------:R-:W-:Y:S01]  /*3260*/  PRMT R158, R14, 0x5410, R13 ;  /* 0x000054100e9e7816 */ /* 0x000fe2000000000d */
[----:B------:R-:W-:Y:S02]  /*3270*/  IMAD.MOV.U32 R14, RZ, RZ, R68 ;  /* 0x000000ffff0e7224 */ /* 0x000fe400078e0044 */
[----:B------:R-:W-:-:S03]  /*3280*/  IMAD.MOV.U32 R13, RZ, RZ, R65 ;  /* 0x000000ffff0d7224 */ /* 0x000fc600078e0041 */
[----:B------:R-:W-:Y:S01]  /*3290*/  PRMT R210, R210, 0x5410, R14 ;  /* 0x00005410d2d27816 */ /* 0x000fe2000000000e */
[----:B------:R-:W-:Y:S01]  /*32a0*/  IMAD.MOV.U32 R14, RZ, RZ, R77 ;  /* 0x000000ffff0e7224 */ /* 0x000fe200078e004d */
        /* <DEDUP_REMOVED lines=9> */
[----:B------:R-:W-:Y:S02]  /*3340*/  UISETP.NE.AND UP0, UPT, UR4, 0x3, UPT ;  /* 0x000000030400788c */ /* 0x000fe4000bf05270 */
[----:B------:R-:W-:Y:S02]  /*3350*/  PRMT R159, R159, 0x5410, R13 ;  /* 0x000054109f9f7816 */ /* 0x000fe4000000000d */
[----:B------:R-:W-:Y:S01]  /*3360*/  PRMT R209, R11, 0x5410, R12 ;  /* 0x000054100bd17816 */ /* 0x000fe2000000000c */
[----:B------:R-:W-:Y:S01]  /*3370*/  IMAD.MOV.U32 R11, RZ, RZ, R56 ;  /* 0x000000ffff0b7224 */ /* 0x000fe200078e0038 */
[----:B------:R-:W-:-:S02]  /*3380*/  MOV R12, R57 ;  /* 0x00000039000c7202 */ /* 0x000fc40000000f00 */
[----:B------:R-:W-:Y:S02]  /*3390*/  MOV R13, R76 ;  /* 0x0000004c000d7202 */ /* 0x000fe40000000f00 */
[----:B------:R-:W-:Y:S02]  /*33a0*/  PRMT R156, R11, 0x5410, R12 ;  /* 0x000054100b9c7816 */ /* 0x000fe4000000000c */
[----:B------:R-:W-:Y:S02]  /*33b0*/  MOV R12, R64 ;  /* 0x00000040000c7202 */ /* 0x000fe40000000f00 */
[----:B------:R-:W-:Y:S02]  /*33c0*/  MOV R11, R69 ;  /* 0x00000045000b7202 */ /* 0x000fe40000000f00 */
[----:B------:R-:W-:Y:S01]  /*33d0*/  PRMT R207, R12, 0x7610, R207 ;  /* 0x000076100ccf7816 */ /* 0x000fe200000000cf */
[----:B------:R-:W-:Y:S01]  /*33e0*/  IMAD.MOV.U32 R12, RZ, RZ, R73 ;  /* 0x000000ffff0c7224 */ /* 0x000fe200078e0049 */
[----:B------:R-:W-:Y:S01]  /*33f0*/  PRMT R211, R11, 0x7610, R211 ;  /* 0x000076100bd37816 */ /* 0x000fe200000000d3 */
[----:B------:R-:W-:Y:S01]  /*3400*/  IMAD.MOV.U32 R11, RZ, RZ, R72 ;  /* 0x000000ffff0b7224 */ /* 0x000fe200078e0048 */
[----:B------:R-:W-:-:S02]  /*3410*/  PRMT R152, R152, 0x5410, R13 ;  /* 0x0000541098987816 */ /* 0x000fc4000000000d */
[----:B------:R-:W-:Y:S01]  /*3420*/  PRMT R212, R12, 0x5410, R14 ;  /* 0x000054100cd47816 */ /* 0x000fe2000000000e */
[----:B-----5:R-:W-:Y:S01]  /*3430*/  IMAD.MOV.U32 R12, RZ, RZ, R34 ;  /* 0x000000ffff0c7224 */ /* 0x020fe200078e0022 */
[----:B------:R-:W-:Y:S01]  /*3440*/  PRMT R211, R211, 0x5410, R11 ;  /* 0x00005410d3d37816 */ /* 0x000fe2000000000b */
[----:B------:R-:W-:Y:S01]  /*3450*/  IMAD.MOV.U32 R11, RZ, RZ, R35 ;  /* 0x000000ffff0b7224 */ /* 0x000fe200078e0023 */
[----:B------:R-:W-:Y:S01]  /*3460*/  MOV R13, R31 ;  /* 0x0000001f000d7202 */ /* 0x000fe20000000f00 */
[----:B------:R-:W-:Y:S01]  /*3470*/  IMAD.MOV.U32 R14, RZ, RZ, R30 ;  /* 0x000000ffff0e7224 */ /* 0x000fe200078e001e */
[----:B------:R-:W-:Y:S02]  /*3480*/  PLOP3.LUT P0, PT, PT, PT, UP0, 0x80, 0x0 ;  /* 0x000000000000781c */ /* 0x000fe40003f0f008 */
[----:B------:R-:W-:Y:S01]  /*3490*/  PRMT R121, R12, 0x5410, R11 ;  /* 0x000054100c797816 */ /* 0x000fe2000000000b */
[----:B------:R-:W-:Y:S01]  /*34a0*/  IMAD.MOV.U32 R12, RZ, RZ, R42 ;  /* 0x000000ffff0c7224 */ /* 0x000fe200078e002a */
[----:B------:R-:W-:-:S02]  /*34b0*/  MOV R11, R43 ;  /* 0x0000002b000b7202 */ /* 0x000fc40000000f00 */
[----:B------:R-:W-:Y:S01]  /*34c0*/  PRMT R79, R14, 0x5410, R13 ;  /* 0x000054100e4f7816 */ /* 0x000fe2000000000d */
[----:B------:R-:W-:Y:S01]  /*34d0*/  IMAD.MOV.U32 R13, RZ, RZ, R39 ;  /* 0x000000ffff0d7224 */ /* 0x000fe200078e0027 */
[----:B------:R-:W-:Y:S01]  /*34e0*/  PRMT R146, R12, 0x5410, R11 ;  /* 0x000054100c927816 */ /* 0x000fe2000000000b */
[----:B------:R-:W-:Y:S01]  /*34f0*/  IMAD.MOV.U32 R11, RZ, RZ, R51 ;  /* 0x000000ffff0b7224 */ /* 0x000fe200078e0033 */
[----:B------:R-:W-:Y:S02]  /*3500*/  MOV R12, R50 ;  /* 0x00000032000c7202 */ /* 0x000fe40000000f00 */
[----:B------:R-:W-:Y:S02]  /*3510*/  MOV R14, R38 ;  /* 0x00000026000e7202 */ /* 0x000fe40000000f00 */
[----:B------:R-:W-:Y:S01]  /*3520*/  PRMT R153, R12, 0x5410, R11 ;  /* 0x000054100c997816 */ /* 0x000fe2000000000b */
[----:B------:R-:W-:Y:S01]  /*3530*/  IMAD.MOV.U32 R12, RZ, RZ, R36 ;  /* 0x000000ffff0c7224 */ /* 0x000fe200078e0024 */
[----:B------:R-:W-:Y:S01]  /*3540*/  PRMT R135, R14, 0x5410, R13 ;  /* 0x000054100e877816 */ /* 0x000fe2000000000d */
[----:B------:R-:W-:-:S02]  /*3550*/  IMAD.MOV.U32 R11, RZ, RZ, R37 ;  /* 0x000000ffff0b7224 */ /* 0x000fc400078e0025 */
[----:B------:R-:W-:Y:S02]  /*3560*/  IMAD.MOV.U32 R14, RZ, RZ, R46 ;  /* 0x000000ffff0e7224 */ /* 0x000fe400078e002e */
        /* <DEDUP_REMOVED lines=8> */
[----:B------:R-:W-:-:S02]  /*35f0*/  MOV R11, R45 ;  /* 0x0000002d000b7202 */ /* 0x000fc40000000f00 */
[----:B------:R-:W-:Y:S02]  /*3600*/  MOV R13, R33 ;  /* 0x00000021000d7202 */ /* 0x000fe40000000f00 */
[----:B------:R-:W-:Y:S01]  /*3610*/  PRMT R147, R12, 0x5410, R11 ;  /* 0x000054100c937816 */ /* 0x000fe2000000000b */
[----:B------:R-:W-:Y:S01]  /*3620*/  IMAD.MOV.U32 R12, RZ, RZ, R48 ;  /* 0x000000ffff0c7224 */ /* 0x000fe200078e0030 */
[----:B------:R-:W-:Y:S01]  /*3630*/  PRMT R120, R14, 0x5410, R13 ;  /* 0x000054100e787816 */ /* 0x000fe2000000000d */
[----:B------:R-:W-:-:S05]  /*3640*/  IMAD.MOV.U32 R11, RZ, RZ, R49 ;  /* 0x000000ffff0b7224 */ /* 0x000fca00078e0031 */
[----:B------:R-:W-:Y:S01]  /*3650*/  PRMT R151, R12, 0x5410, R11 ;  /* 0x000054100c977816 */ /* 0x000fe2000000000b */
[----:B------:R-:W-:Y:S01]  /*3660*/  IMAD.MOV.U32 R11, RZ, RZ, R53 ;  /* 0x000000ffff0b7224 */ /* 0x000fe200078e0035 */
[----:B------:R-:W-:-:S04]  /*3670*/  MOV R12, R52 ;  /* 0x00000034000c7202 */ /* 0x000fc80000000f00 */
[----:B------:R-:W-:Y:S01]  /*3680*/  PRMT R154, R12, 0x5410, R11 ;  /* 0x000054100c9a7816 */ /* 0x000fe2000000000b */
[----:B------:R-:W-:Y:S06]  /*3690*/  @!P0 BRA `(.L_x_2703) ;  /* 0x0000000000048947 */ /* 0x000fec0003800000 */
[----:B------:R-:W-:Y:S01]  /*36a0*/  BPT.TRAP 0x1 ;  /* 0x000000040000795c */ /* 0x000fe20000300000 */
.L_x_2703:
[----:B------:R-:W-:Y:S01]  /*36b0*/  IMAD R85, R19, 0x8, R18 ;  /* 0x0000000813557824 */ /* 0x000fe200078e0212 */
[----:B------:R-:W-:Y:S01]  /*36c0*/  SHF.L.U32 R86, R171, 0x1f, RZ ;  /* 0x0000001fab567819 */ /* 0x000fe200000006ff */
[----:B------:R-:W-:Y:S03]  /*36d0*/  BSSY B1, `(.L_x_2704) ;  /* 0x0000003000017945 */ /* 0x000fe60003800000 */
[----:B------:R-:W0:Y:S02]  /*36e0*/  SYNCS.PHASECHK.TRANS64.TRYWAIT P6, [R85+URZ+0x2a890], R86 ;  /* 0x02a89056550075a7 */ /* 0x000e2400080c017f */
[----:B0-----:R-:W-:Y:S05]  /*36f0*/  @!P6 BRA `(.L_x_2705) ;  /* 0x000001e8009ce947 */ /* 0x001fea0003800000 */
.L_x_3046:
[----:B------:R-:W-:Y:S05]  /*3700*/  BSYNC B1 ;  /* 0x0000000000017941 */ /* 0x000fea0003800000 */
.L_x_2704:
[----:B------:R-:W-:-:S03]  /*3710*/  UMOV UR4, 0xffffffff ;  /* 0xffffffff00047882 */ /* 0x000fc60000000000 */
[----:B------:R-:W-:Y:S05]  /*3720*/  BRA.DIV UR4, `(.L_x_2706) ;  /* 0x000001ea04a47947 */ /* 0x000fea000b800000 */
[----:B------:R1:W2:Y:S04]  /*3730*/  SHFL.IDX PT, R78, R116, RZ, 0x1c1f ;  /* 0x001c1fff744e7589 */ /* 0x0002a800000e0000 */
[----:B------:R1:W3:Y:S02]  /*3740*/  SHFL.IDX PT, R11, R117, RZ, 0x1c1f ;  /* 0x001c1fff750b7589 */ /* 0x0002e400000e0000 */
.L_x_3050:
        /* <DEDUP_REMOVED lines=9> */
[----:B------:R-:W-:Y:S02]  /*37e0*/  SHF.R.U64 R149, R76, 0x10, R77 ;  /* 0x000000104c957819 */ /* 0x000fe4000000124d */
        /* <DEDUP_REMOVED lines=22> */
[----:B------:R-:W-:Y:S02]  /*3950*/  HADD2.F32 R76, -RZ, R152.H1_H1 ;  /* 0x30000098ff4c7230 */ /* 0x000fe40000004100 */
[----:B------:R-:W-:Y:S01]  /*3960*/  FFMA.FTZ R13, R13, R75, R15 ;  /* 0x0000004b0d0d7223 */ /* 0x000fe2000001000f */
[----:B------:R-:W-:Y:S01]  /*3970*/  MOV R75, R14 ;  /* 0x0000000e004b7202 */ /* 0x000fe20000000f00 */
[--C-:B------:R-:W-:Y:S02]  /*3980*/  HADD2.F32 R14, -RZ, R74.reuse.H1_H1 ;  /* 0x3000004aff0e7230 */ /* 0x100fe40000004100 */
[----:B------:R-:W-:-:S02]  /*3990*/  HADD2.F32 R15, -RZ, R74.H0_H0 ;  /* 0x2000004aff0f7230 */ /* 0x000fc40000004100 */
[----:B------:R-:W-:Y:S02]  /*39a0*/  HADD2.F32 R74, -RZ, R152.H0_H0 ;  /* 0x20000098ff4a7230 */ /* 0x000fe40000004100 */
[-C--:B------:R-:W-:Y:S01]  /*39b0*/  FMUL.FTZ R77, R14, R76.reuse ;  /* 0x0000004c0e4d7220 */ /* 0x080fe20000410000 */
[----:B------:R-:W-:Y:S02]  /*39c0*/  HADD2.F32 R152, -RZ, R212.H1_H1 ;  /* 0x300000d4ff987230 */ /* 0x000fe40000004100 */
[C---:B------:R-:W-:Y:S01]  /*39d0*/  FMUL.FTZ R76, R15.reuse, R76 ;  /* 0x0000004c0f4c7220 */ /* 0x040fe20000410000 */
[----:B------:R-:W-:-:S03]  /*39e0*/  FFMA.FTZ R15, R15, R74, -R77 ;  /* 0x0000004a0f0f7223 */ /* 0x000fc6000001084d */
[----:B------:R-:W-:Y:S01]  /*39f0*/  FFMA.FTZ R14, R14, R74, R76 ;  /* 0x0000004a0e0e7223 */ /* 0x000fe2000001004c */
[--C-:B------:R-:W-:Y:S02]  /*3a00*/  HADD2.F32 R74, -RZ, R75.reuse.H1_H1 ;  /* 0x3000004bff4a7230 */ /* 0x100fe40000004100 */
[----:B------:R-:W-:Y:S02]  /*3a10*/  HADD2.F32 R76, -RZ, R75.H0_H0 ;  /* 0x2000004bff4c7230 */ /* 0x000fe40000004100 */
[----:B------:R-:W-:Y:S02]  /*3a20*/  HADD2.F32 R75, -RZ, R210.H0_H0 ;  /* 0x200000d2ff4b7230 */ /* 0x000fe40000004100 */
[-C--:B------:R-:W-:Y:S01]  /*3a30*/  FMUL.FTZ R77, R74, R152.reuse ;  /* 0x000000984a4d7220 */ /* 0x080fe20000410000 */
[----:B------:R-:W-:Y:S01]  /*3a40*/  F2FP.F16.F32.PACK_AB R14, R14, R15 ;  /* 0x0000000f0e0e723e */ /* 0x000fe200000000ff */
[C---:B------:R-:W-:Y:S02]  /*3a50*/  FMUL.FTZ R152, R76.reuse, R152 ;  /* 0x000000984c987220 */ /* 0x040fe40000410000 */
[----:B------:R-:W-:-:S02]  /*3a60*/  FFMA.FTZ R77, R76, R75, -R77 ;  /* 0x0000004b4c4d7223 */ /* 0x000fc4000001084d */
[----:B------:R-:W-:Y:S01]  /*3a70*/  FFMA.FTZ R152, R74, R75, R152 ;  /* 0x0000004b4a987223 */ /* 0x000fe20000010098 */
[----:B------:R-:W-:Y:S01]  /*3a80*/  F2FP.F16.F32.PACK_AB R74, R13, R12 ;  /* 0x0000000c0d4a723e */ /* 0x000fe200000000ff */
[----:B------:R-:W-:Y:S02]  /*3a90*/  IMAD.MOV.U32 R12, RZ, RZ, R14 ;  /* 0x000000ffff0c7224 */ /* 0x000fe400078e000e */
[----:B------:R-:W-:Y:S01]  /*3aa0*/  IMAD.MOV.U32 R13, RZ, RZ, R149 ;  /* 0x000000ffff0d7224 */ /* 0x000fe200078e0095 */
[----:B------:R-:W-:Y:S01]  /*3ab0*/  F2FP.F16.F32.PACK_AB R77, R152, R77 ;  /* 0x0000004d984d723e */ /* 0x000fe200000000ff */
[----:B------:R-:W-:-:S03]  /*3ac0*/  IMAD.MOV.U32 R15, RZ, RZ, R74 ;  /* 0x000000ffff0f7224 */ /* 0x000fc600078e004a */
[----:B------:R-:W-:-:S07]  /*3ad0*/  MOV R14, R77 ;  /* 0x0000004d000e7202 */ /* 0x000fce0000000f00 */
.L_x_2712:
[----:B------:R-:W-:Y:S05]  /*3ae0*/  BSYNC B3 ;  /* 0x0000000000037941 */ /* 0x000fea0003800000 */
.L_x_2711:
[----:B---3--:R-:W-:-:S04]  /*3af0*/  LEA R74, P4, R16, R11, 0x1 ;  /* 0x0000000b104a7211 */ /* 0x008fc800078808ff */
[----:B--2---:R-:W-:-:S05]  /*3b00*/  LEA.HI.X R75, R16, R78, R17, 0x1, P4 ;  /* 0x0000004e104b7211 */ /* 0x004fca00020f0c11 */
[----:B0-----:R4:W-:Y:S04]  /*3b10*/  ST.E.128 desc[UR60][R74.64], R12 ;  /* 0x0000000c4a007985 */ /* 0x0019e8000c101d3c */
.L_x_2710:
[----:B------:R-:W-:Y:S05]  /*3b20*/  BSYNC B2 ;  /* 0x0000000000027941 */ /* 0x000fea0003800000 */
.L_x_2709:
        /* <DEDUP_REMOVED lines=55> */
.L_x_2716:
[----:B------:R-:W-:Y:S05]  /*3ea0*/  BSYNC B3 ;  /* 0x0000000000037941 */ /* 0x000fea0003800000 */
.L_x_2715:
[----:B--2---:R-:W-:Y:S01]  /*3eb0*/  MOV R71, R78 ;  /* 0x0000004e00477202 */ /* 0x004fe20000000f00 */
[----:B------:R-:W-:Y:S02]  /*3ec0*/  IMAD.SHL.U32 R72, R166, 0x8, RZ ;  /* 0x00000008a6487824 */ /* 0x000fe400078e00ff */
[----:B---3--:R-:W-:-:S04]  /*3ed0*/  IMAD.MOV.U32 R70, RZ, RZ, R11 ;  /* 0x000000ffff467224 */ /* 0x008fc800078e000b */
[----:B------:R-:W-:-:S05]  /*3ee0*/  IMAD.WIDE R70, R72, 0x2, R70 ;  /* 0x0000000248467825 */ /* 0x000fca00078e0246 */
[----:B0-----:R0:W-:Y:S02]  /*3ef0*/  ST.E.128 desc[UR60][R70.64], R12 ;  /* 0x0000000c46007985 */ /* 0x0011e4000c101d3c */
.L_x_2714:
[----:B------:R-:W-:Y:S05]  /*3f00*/  BSYNC B2 ;  /* 0x0000000000027941 */ /* 0x000fea0003800000 */
.L_x_2713:
[----:B------:R-:W-:Y:S01]  /*3f10*/  ISETP.NE.AND P4, PT, R27, RZ, PT ;  /* 0x000000ff1b00720c */ /* 0x000fe20003f85270 */
[----:B------:R-:W-:-:S12]  /*3f20*/  BSSY B2, `(.L_x_2717) ;  /* 0x000003b000027945 */ /* 0x000fd80003800000 */
[----:B------:R-:W-:Y:S05]  /*3f30*/  @!P4 BRA `(.L_x_2718) ;  /* 0x0000000000e4c947 */ /* 0x000fea0003800000 */
[----:B0---4-:R0:W4:Y:S01]  /*3f40*/  LDS.128 R12, [R29+0x3000] ;  /* 0x003000001d0c7984 */ /* 0x0111220000000c00 */
[----:B------:R-:W-:Y:S01]  /*3f50*/  ISETP.GE.AND P4, PT, R173, R124, PT ;  /* 0x0000007cad00720c */ /* 0x000fe20003f86270 */
[----:B------:R-:W-:Y:S01]  /*3f60*/  IMAD.SHL.U32 R72, R167, 0x8, RZ ;  /* 0x00000008a7487824 */ /* 0x000fe200078e00ff */
[----:B--2---:R-:W-:Y:S01]  /*3f70*/  MOV R71, R78 ;  /* 0x0000004e00477202 */ /* 0x004fe20000000f00 */
[----:B---3--:R-:W-:Y:S01]  /*3f80*/  IMAD.MOV.U32 R70, RZ, RZ, R11 ;  /* 0x000000ffff467224 */ /* 0x008fe200078e000b */
[----:B------:R-:W-:Y:S03]  /*3f90*/  BSSY B3, `(.L_x_2719) ;  /* 0x0000032000037945 */ /* 0x000fe60003800000 */
[----:B------:R-:W-:-:S06]  /*3fa0*/  IMAD.WIDE R70, R72, 0x2, R70 ;  /* 0x0000000248467825 */ /* 0x000fcc00078e0246 */
        /* <DEDUP_REMOVED lines=24> */
[----:B------:R-:W-:Y:S02]  /*4130*/  HADD2.F32 R68, -RZ, R66.H0_H0 ;  /* 0x20000042ff447230 */ /* 0x000fe40000004100 */
        /* <DEDUP_REMOVED lines=8> */
[----:B------:R-:W-:Y:S02]  /*41c0*/  HADD2.F32 R68, -RZ, R211.H0_H0 ;  /* 0x200000d3ff447230 */ /* 0x000fe40000004100 */
[--C-:B------:R-:W-:Y:S02]  /*41d0*/  HADD2.F32 R67, -RZ, R14.reuse.H1_H1 ;  /* 0x3000000eff437230 */ /* 0x100fe40000004100 */
[----:B------:R-:W-:Y:S01]  /*41e0*/  HADD2.F32 R69, -RZ, R14.H0_H0 ;  /* 0x2000000eff457230 */ /* 0x000fe20000004100 */
[----:B------:R-:W-:Y:S01]  /*41f0*/  F2FP.F16.F32.PACK_AB R15, R66, R15 ;  /* 0x0000000f420f723e */ /* 0x000fe200000000ff */
[----:B------:R-:W-:Y:S02]  /*4200*/  HADD2.F32 R14, -RZ, R208.H1_H1 ;  /* 0x300000d0ff0e7230 */ /* 0x000fe40000004100 */
        /* <DEDUP_REMOVED lines=10> */
.L_x_2720:
[----:B------:R-:W-:Y:S05]  /*42b0*/  BSYNC B3 ;  /* 0x0000000000037941 */ /* 0x000fea0003800000 */
.L_x_2719:
[----:B----4-:R0:W-:Y:S02]  /*42c0*/  ST.E.128 desc[UR60][R70.64], R12 ;  /* 0x0000000c46007985 */ /* 0x0101e4000c101d3c */
.L_x_2718:
[----:B------:R-:W-:Y:S05]  /*42d0*/  BSYNC B2 ;  /* 0x0000000000027941 */ /* 0x000fea0003800000 */
.L_x_2717:
        /* <DEDUP_REMOVED lines=10> */
[--C-:B----4-:R-:W-:Y:S01]  /*4380*/  HADD2.F32 R69, -RZ, R15.reuse.H0_H0 ;  /* 0x2000000fff457230 */ /* 0x110fe20000004100 */
[----:B------:R-:W-:Y:S02]  /*4390*/  SHF.R.U64 R64, R64, 0x10, R65 ;  /* 0x0000001040407819 */ /* 0x000fe40000001241 */
[----:B------:R-:W-:Y:S01]  /*43a0*/  SHF.R.U32.HI R62, RZ, 0x10, R63 ;  /* 0x00000010ff3e7819 */ /* 0x000fe2000001163f */
[----:B------:R-:W-:Y:S01]  /*43b0*/  IMAD.MOV.U32 R63, RZ, RZ, R13 ;  /* 0x000000ffff3f7224 */ /* 0x000fe200078e000d */
[----:B------:R-:W-:Y:S01]  /*43c0*/  SHF.R.U32.HI R65, RZ, 0x10, R65 ;  /* 0x00000010ff417819 */ /* 0x000fe20000011641 */
[----:B------:R-:W-:Y:S01]  /*43d0*/  HADD2.F32 R71, -RZ, R64.H0_H0 ;  /* 0x20000040ff477230 */ /* 0x000fe20000004100 */
[----:B------:R-:W-:Y:S01]  /*43e0*/  MOV R13, R14 ;  /* 0x0000000e000d7202 */ /* 0x000fe20000000f00 */
[----:B------:R-:W-:Y:S02]  /*43f0*/  HADD2.F32 R64, -RZ, R15.H1_H1 ;  /* 0x3000000fff407230 */ /* 0x000fe40000004100 */
[----:B------:R-:W-:-:S02]  /*4400*/  HADD2.F32 R14, -RZ, R65.H0_H0 ;  /* 0x20000041ff0e7230 */ /* 0x000fc40000004100 */
[--C-:B------:R-:W-:Y:S02]  /*4410*/  HADD2.F32 R65, -RZ, R63.reuse.H1_H1 ;  /* 0x3000003fff417230 */ /* 0x100fe40000004100 */
[----:B------:R-:W-:Y:S02]  /*4420*/  HADD2.F32 R70, -RZ, R63.H0_H0 ;  /* 0x2000003fff467230 */ /* 0x000fe40000004100 */
[----:B------:R-:W-:Y:S02]  /*4430*/  HADD2.F32 R68, -RZ, R68.H0_H0 ;  /* 0x20000044ff447230 */ /* 0x000fe40000004100 */
[-C--:B------:R-:W-:Y:S01]  /*4440*/  FMUL.FTZ R15, R65, R71.reuse ;  /* 0x00000047410f7220 */ /* 0x080fe20000410000 */
[----:B------:R-:W-:Y:S02]  /*4450*/  HADD2.F32 R63, -RZ, R62.H0_H0 ;  /* 0x2000003eff3f7230 */ /* 0x000fe40000004100 */
[----:B------:R-:W-:Y:S01]  /*4460*/  FMUL.FTZ R72, R70, R71 ;  /* 0x0000004746487220 */ /* 0x000fe20000410000 */
[-C--:B------:R-:W-:Y:S01]  /*4470*/  FMUL.FTZ R62, R64, R14.reuse ;  /* 0x0000000e403e7220 */ /* 0x080fe20000410000 */
[----:B------:R-:W-:Y:S01]  /*4480*/  FMUL.FTZ R71, R69, R14 ;  /* 0x0000000e45477220 */ /* 0x000fe20000410000 */
[-C--:B------:R-:W-:Y:S01]  /*4490*/  FFMA.FTZ R14, R70, R68.reuse, -R15 ;  /* 0x00000044460e7223 */ /* 0x080fe2000001080f */
[----:B------:R-:W-:Y:S01]  /*44a0*/  FFMA.FTZ R15, R65, R68, R72 ;  /* 0x00000044410f7223 */ /* 0x000fe20000010048 */
[----:B------:R-:W-:Y:S01]  /*44b0*/  FFMA.FTZ R62, R69, R63, -R62 ;  /* 0x0000003f453e7223 */ /* 0x000fe2000001083e */
[----:B------:R-:W-:-:S02]  /*44c0*/  HADD2.F32 R65, -RZ, R207.H0_H0 ;  /* 0x200000cfff417230 */ /* 0x000fc40000004100 */
[----:B------:R-:W-:Y:S01]  /*44d0*/  FFMA.FTZ R64, R64, R63, R71 ;  /* 0x0000003f40407223 */ /* 0x000fe20000010047 */
[--C-:B------:R-:W-:Y:S01]  /*44e0*/  HADD2.F32 R69, -RZ, R12.reuse.H1_H1 ;  /* 0x3000000cff457230 */ /* 0x100fe20000004100 */
[----:B------:R-:W-:Y:S01]  /*44f0*/  F2FP.F16.F32.PACK_AB R14, R15, R14 ;  /* 0x0000000e0f0e723e */ /* 0x000fe200000000ff */
[----:B------:R-:W-:Y:S02]  /*4500*/  HADD2.F32 R70, -RZ, R12.H0_H0 ;  /* 0x2000000cff467230 */ /* 0x000fe40000004100 */
[----:B------:R-:W-:Y:S01]  /*4510*/  HADD2.F32 R63, -RZ, R159.H1_H1 ;  /* 0x3000009fff3f7230 */ /* 0x000fe20000004100 */
[----:B------:R-:W-:Y:S01]  /*4520*/  F2FP.F16.F32.PACK_AB R62, R64, R62 ;  /* 0x0000003e403e723e */ /* 0x000fe200000000ff */
[--C-:B------:R-:W-:Y:S02]  /*4530*/  HADD2.F32 R12, -RZ, R13.reuse.H1_H1 ;  /* 0x3000000dff0c7230 */ /* 0x100fe40000004100 */
[----:B------:R-:W-:Y:S01]  /*4540*/  FMUL.FTZ R73, R70, R65 ;  /* 0x0000004146497220 */ /* 0x000fe20000410000 */
[----:B------:R-:W-:-:S02]  /*4550*/  HADD2.F32 R72, -RZ, R13.H0_H0 ;  /* 0x2000000dff487230 */ /* 0x000fc40000004100 */
[C---:B------:R-:W-:Y:S01]  /*4560*/  FMUL.FTZ R13, R69.reuse, R65 ;  /* 0x00000041450d7220 */ /* 0x040fe20000410000 */
[----:B------:R-:W-:Y:S02]  /*4570*/  HADD2.F32 R68, -RZ, R207.H1_H1 ;  /* 0x300000cfff447230 */ /* 0x000fe40000004100 */
[-C--:B------:R-:W-:Y:S01]  /*4580*/  FMUL.FTZ R65, R12, R63.reuse ;  /* 0x0000003f0c417220 */ /* 0x080fe20000410000 */
[----:B------:R-:W-:Y:S02]  /*4590*/  HADD2.F32 R71, -RZ, R159.H0_H0 ;  /* 0x2000009fff477230 */ /* 0x000fe40000004100 */
[----:B------:R-:W-:Y:S01]  /*45a0*/  FMUL.FTZ R63, R72, R63 ;  /* 0x0000003f483f7220 */ /* 0x000fe20000410000 */
[----:B------:R-:W-:Y:S02]  /*45b0*/  IMAD.MOV.U32 R15, RZ, RZ, R62 ;  /* 0x000000ffff0f7224 */ /* 0x000fe400078e003e */
[-C--:B------:R-:W-:Y:S01]  /*45c0*/  FFMA.FTZ R13, R70, R68.reuse, -R13 ;  /* 0x00000044460d7223 */ /* 0x080fe2000001080d */
[----:B------:R-:W-:Y:S01]  /*45d0*/  FFMA.FTZ R73, R69, R68, R73 ;  /* 0x0000004445497223 */ /* 0x000fe20000010049 */
[-C--:B------:R-:W-:Y:S01]  /*45e0*/  FFMA.FTZ R65, R72, R71.reuse, -R65 ;  /* 0x0000004748417223 */ /* 0x080fe20000010841 */
[----:B------:R-:W-:-:S03]  /*45f0*/  FFMA.FTZ R63, R12, R71, R63 ;  /* 0x000000470c3f7223 */ /* 0x000fc6000001003f */
[----:B------:R-:W-:Y:S02]  /*4600*/  F2FP.F16.F32.PACK_AB R13, R73, R13 ;  /* 0x0000000d490d723e */ /* 0x000fe400000000ff */
[----:B------:R-:W-:-:S03]  /*4610*/  F2FP.F16.F32.PACK_AB R63, R63, R65 ;  /* 0x000000413f3f723e */ /* 0x000fc600000000ff */
[----:B------:R-:W-:Y:S02]  /*4620*/  IMAD.MOV.U32 R12, RZ, RZ, R13 ;  /* 0x000000ffff0c7224 */ /* 0x000fe400078e000d */
[----:B------:R-:W-:Y:S01]  /*4630*/  IMAD.MOV.U32 R13, RZ, RZ, R14 ;  /* 0x000000ffff0d7224 */ /* 0x000fe200078e000e */
[----:B------:R-:W-:-:S07]  /*4640*/  MOV R14, R63 ;  /* 0x0000003f000e7202 */ /* 0x000fce0000000f00 */
.L_x_2724:
[----:B------:R-:W-:Y:S05]  /*4650*/  BSYNC B3 ;  /* 0x0000000000037941 */ /* 0x000fea0003800000 */
.L_x_2723:
[----:B----4-:R0:W-:Y:S02]  /*4660*/  ST.E.128 desc[UR60][R66.64], R12 ;  /* 0x0000000c42007985 */ /* 0x0101e4000c101d3c */
.L_x_2722:
[----:B------:R-:W-:Y:S05]  /*4670*/  BSYNC B2 ;  /* 0x0000000000027941 */ /* 0x000fea0003800000 */
.L_x_2721:
        /* <DEDUP_REMOVED lines=50> */
.L_x_2728:
[----:B------:R-:W-:Y:S05]  /*49a0*/  BSYNC B3 ;  /* 0x0000000000037941 */ /* 0x000fea0003800000 */
.L_x_2727:
[----:B----4-:R0:W-:Y:S02]  /*49b0*/  ST.E.128 desc[UR60][R62.64], R12 ;  /* 0x0000000c3e007985 */ /* 0x0101e4000c101d3c */
.L_x_2726:
[----:B------:R-:W-:Y:S05]  /*49c0*/  BSYNC B2 ;  /* 0x0000000000027941 */ /* 0x000fea0003800000 */
.L_x_2725:
        /* <DEDUP_REMOVED lines=8> */
[----:B------:R-:W-:Y:S02]  /*4a50*/  SHF.R.U64 R11, R54, 0x10, R55 ;  /* 0x00000010360b7819 */ /* 0x000fe40000001237 */
[----:B------:R-:W-:Y:S02]  /*4a60*/  SHF.R.U64 R60, R56, 0x10, R57 ;  /* 0x00000010383c7819 */ /* 0x000fe40000001239 */
[----:B------:R-:W-:Y:S01]  /*4a70*/  SHF.R.U32.HI R54, RZ, 0x10, R55 ;  /* 0x00000010ff367819 */ /* 0x000fe20000011637 */
[----:B------:R-:W-:Y:S01]  /*4a80*/  HADD2.F32 R56, -RZ, R11.H0_H0 ;  /* 0x2000000bff387230 */ /* 0x000fe20000004100 */
[----:B------:R-:W-:Y:S01]  /*4a90*/  SHF.R.U32.HI R57, RZ, 0x10, R57 ;  /* 0x00000010ff397819 */ /* 0x000fe20000011639 */
[----:B------:R-:W-:Y:S01]  /*4aa0*/  HADD2.F32 R62, -RZ, R60.H0_H0 ;  /* 0x2000003cff3e7230 */ /* 0x000fe20000004100 */
[----:B----4-:R-:W-:Y:S01]  /*4ab0*/  MOV R55, R13 ;  /* 0x0000000d00377202 */ /* 0x010fe20000000f00 */
        /* <DEDUP_REMOVED lines=12> */
[-C--:B------:R-:W-:Y:S01]  /*4b80*/  FFMA.FTZ R55, R55, R54.reuse, -R62 ;  /* 0x0000003637377223 */ /* 0x080fe2000001083e */
[----:B------:R-:W-:Y:S01]  /*4b90*/  FFMA.FTZ R54, R11, R54, R60 ;  /* 0x000000360b367223 */ /* 0x000fe2000001003c */
[----:B------:R-:W-:-:S02]  /*4ba0*/  HADD2.F32 R13, -RZ, R156.H0_H0 ;  /* 0x2000009cff0d7230 */ /* 0x000fc40000004100 */
[--C-:B------:R-:W-:Y:S02]  /*4bb0*/  HADD2.F32 R60, -RZ, R12.reuse.H1_H1 ;  /* 0x3000000cff3c7230 */ /* 0x100fe40000004100 */
        /* <DEDUP_REMOVED lines=14> */
[----:B------:R-:W-:Y:S01]  /*4ca0*/  F2FP.F16.F32.PACK_AB R15, R54, R55 ;  /* 0x00000037360f723e */ /* 0x000fe200000000ff */
[----:B------:R-:W-:Y:S01]  /*4cb0*/  FFMA.FTZ R12, R12, R155, R57 ;  /* 0x0000009b0c0c7223 */ /* 0x000fe20000010039 */
[----:B------:R-:W-:-:S04]  /*4cc0*/  F2FP.F16.F32.PACK_AB R60, R60, R61 ;  /* 0x0000003d3c3c723e */ /* 0x000fc800000000ff */
[----:B------:R-:W-:Y:S01]  /*4cd0*/  F2FP.F16.F32.PACK_AB R14, R12, R63 ;  /* 0x0000003f0c0e723e */ /* 0x000fe200000000ff */
[----:B------:R-:W-:-:S07]  /*4ce0*/  IMAD.MOV.U32 R12, RZ, RZ, R60 ;  /* 0x000000ffff0c7224 */ /* 0x000fce00078e003c */
.L_x_2730:
[----:B------:R-:W-:Y:S05]  /*4cf0*/  BSYNC B2 ;  /* 0x0000000000027941 */ /* 0x000fea0003800000 */
.L_x_2729:
[----:B----4-:R0:W-:Y:S02]  /*4d00*/  ST.E.128 desc[UR60][R58.64], R12 ;  /* 0x0000000c3a007985 */ /* 0x0101e4000c101d3c */
.L_x_2708:
[----:B------:R-:W-:Y:S05]  /*4d10*/  BSYNC B1 ;  /* 0x0000000000017941 */ /* 0x000fea0003800000 */
.L_x_2707:
[----:B------:R-:W-:-:S03]  /*4d20*/  UMOV UR4, 0xffffffff ;  /* 0xffffffff00047882 */ /* 0x000fc60000000000 */
[----:B------:R-:W-:Y:S05]  /*4d30*/  BRA.DIV UR4, `(.L_x_2731) ;  /* 0x000001d6046c7947 */ /* 0x000fea000b800000 */
[----:B-1----:R-:W1:Y:S04]  /*4d40*/  SHFL.IDX PT, R116, R116, 0x1, 0x1c1f ;  /* 0x003c1f0074747f89 */ /* 0x002e6800000e0000 */
[----:B------:R-:W0:Y:S02]  /*4d50*/  SHFL.IDX PT, R117, R117, 0x1, 0x1c1f ;  /* 0x003c1f0075757f89 */ /* 0x000e2400000e0000 */
.L_x_3054:
        /* <DEDUP_REMOVED lines=10> */
[----:B------:R-:W-:Y:S02]  /*4e00*/  SHF.R.U64 R50, R50, 0x10, R51 ;  /* 0x0000001032327819 */ /* 0x000fe40000001233 */
[--C-:B---3--:R-:W-:Y:S01]  /*4e10*/  SHF.R.U64 R11, R52, 0x10, R53.reuse ;  /* 0x00000010340b7819 */ /* 0x108fe20000001235 */
[----:B----4-:R-:W-:Y:S01]  /*4e20*/  HADD2.F32 R52, -RZ, R15.H1_H1 ;  /* 0x3000000fff347230 */ /* 0x010fe20000004100 */
[----:B------:R-:W-:Y:S02]  /*4e30*/  SHF.R.U32.HI R56, RZ, 0x10, R53 ;  /* 0x00000010ff387819 */ /* 0x000fe40000011635 */
[----:B------:R-:W-:Y:S01]  /*4e40*/  SHF.R.U32.HI R57, RZ, 0x10, R51 ;  /* 0x00000010ff397819 */ /* 0x000fe20000011633 */
[----:B------:R-:W-:Y:S02]  /*4e50*/  HADD2.F32 R51, -RZ, R50.H0_H0 ;  /* 0x20000032ff337230 */ /* 0x000fe40000004100 */
[----:B------:R-:W-:Y:S02]  /*4e60*/  HADD2.F32 R53, -RZ, R11.H0_H0 ;  /* 0x2000000bff357230 */ /* 0x000fe40000004100 */
[----:B------:R-:W-:-:S02]  /*4e70*/  HADD2.F32 R50, -RZ, R13.H1_H1 ;  /* 0x3000000dff327230 */ /* 0x000fc40000004100 */
[----:B------:R-:W-:Y:S02]  /*4e80*/  HADD2.F32 R11, -RZ, R13.H0_H0 ;  /* 0x2000000dff0b7230 */ /* 0x000fe40000004100 */
[----:B------:R-:W-:Y:S02]  /*4e90*/  HADD2.F32 R56, -RZ, R56.H0_H0 ;  /* 0x20000038ff387230 */ /* 0x000fe40000004100 */
[-C--:B------:R-:W-:Y:S01]  /*4ea0*/  FMUL.FTZ R58, R50, R53.reuse ;  /* 0x00000035323a7220 */ /* 0x080fe20000410000 */
[----:B------:R-:W-:Y:S02]  /*4eb0*/  HADD2.F32 R13, -RZ, R15.H0_H0 ;  /* 0x2000000fff0d7230 */ /* 0x000fe40000004100 */
[C---:B------:R-:W-:Y:S01]  /*4ec0*/  FMUL.FTZ R53, R11.reuse, R53 ;  /* 0x000000350b357220 */ /* 0x040fe20000410000 */
[----:B------:R-:W-:Y:S02]  /*4ed0*/  HADD2.F32 R15, -RZ, R57.H0_H0 ;  /* 0x20000039ff0f7230 */ /* 0x000fe40000004100 */
[-C--:B------:R-:W-:Y:S01]  /*4ee0*/  FMUL.FTZ R60, R52, R56.reuse ;  /* 0x00000038343c7220 */ /* 0x080fe20000410000 */
[-C--:B------:R-:W-:Y:S01]  /*4ef0*/  FFMA.FTZ R11, R11, R51.reuse, -R58 ;  /* 0x000000330b0b7223 */ /* 0x080fe2000001083a */
[C---:B------:R-:W-:Y:S01]  /*4f00*/  FMUL.FTZ R57, R13.reuse, R56 ;  /* 0x000000380d397220 */ /* 0x040fe20000410000 */
[----:B------:R-:W-:Y:S01]  /*4f10*/  FFMA.FTZ R50, R50, R51, R53 ;  /* 0x0000003332327223 */ /* 0x000fe20000010035 */
[----:B------:R-:W-:Y:S01]  /*4f20*/  FFMA.FTZ R13, R13, R15, -R60 ;  /* 0x0000000f0d0d7223 */ /* 0x000fe2000001083c */
[----:B------:R-:W-:-:S02]  /*4f30*/  HADD2.F32 R56, -RZ, R154.H0_H0 ;  /* 0x2000009aff387230 */ /* 0x000fc40000004100 */
[----:B------:R-:W-:Y:S01]  /*4f40*/  FFMA.FTZ R52, R52, R15, R57 ;  /* 0x0000000f34347223 */ /* 0x000fe20000010039 */
[----:B------:R-:W-:Y:S01]  /*4f50*/  HADD2.F32 R154, -RZ, R154.H1_H1 ;  /* 0x3000009aff9a7230 */ /* 0x000fe20000004100 */
[----:B------:R-:W-:Y:S01]  /*4f60*/  F2FP.F16.F32.PACK_AB R11, R50, R11 ;  /* 0x0000000b320b723e */ /* 0x000fe200000000ff */
        /* <DEDUP_REMOVED lines=18> */
.L_x_2736:
[----:B------:R-:W-:Y:S05]  /*5090*/  BSYNC B2 ;  /* 0x0000000000027941 */ /* 0x000fea0003800000 */
.L_x_2735:
[----:B----4-:R0:W-:Y:S02]  /*50a0*/  ST.E.128 desc[UR60][R54.64], R12 ;  /* 0x0000000c36007985 */ /* 0x0101e4000c101d3c */
.L_x_2734:
[----:B------:R-:W-:Y:S05]  /*50b0*/  BSYNC B1 ;  /* 0x0000000000017941 */ /* 0x000fea0003800000 */
.L_x_2733:
        /* <DEDUP_REMOVED lines=51> */
.L_x_2740:
[----:B------:R-:W-:Y:S05]  /*53f0*/  BSYNC B2 ;  /* 0x0000000000027941 */ /* 0x000fea0003800000 */
.L_x_2739:
[----:B----4-:R0:W-:Y:S02]  /*5400*/  ST.E.128 desc[UR60][R50.64], R12 ;  /* 0x0000000c32007985 */ /* 0x0101e4000c101d3c */
.L_x_2738:
[----:B------:R-:W-:Y:S05]  /*5410*/  BSYNC B1 ;  /* 0x0000000000017941 */ /* 0x000fea0003800000 */
.L_x_2737:
        /* <DEDUP_REMOVED lines=51> */
.L_x_2744:
[----:B------:R-:W-:Y:S05]  /*5750*/  BSYNC B2 ;  /* 0x0000000000027941 */ /* 0x000fea0003800000 */
.L_x_2743:
[----:B----4-:R0:W-:Y:S02]  /*5760*/  ST.E.128 desc[UR60][R46.64], R12 ;  /* 0x0000000c2e007985 */ /* 0x0101e4000c101d3c */
.L_x_2742:
[----:B------:R-:W-:Y:S05]  /*5770*/  BSYNC B1 ;  /* 0x0000000000017941 */ /* 0x000fea0003800000 */
.L_x_2741:
        /* <DEDUP_REMOVED lines=49> */
.L_x_2748:
[----:B------:R-:W-:Y:S05]  /*5a90*/  BSYNC B2 ;  /* 0x0000000000027941 */ /* 0x000fea0003800000 */
.L_x_2747:
[----:B----4-:R0:W-:Y:S02]  /*5aa0*/  ST.E.128 desc[UR60][R42.64], R12 ;  /* 0x0000000c2a007985 */ /* 0x0101e4000c101d3c */
.L_x_2746:
[----:B------:R-:W-:Y:S05]  /*5ab0*/  BSYNC B1 ;  /* 0x0000000000017941 */ /* 0x000fea0003800000 */
.L_x_2745:
        /* <DEDUP_REMOVED lines=49> */
.L_x_2752:
[----:B------:R-:W-:Y:S05]  /*5dd0*/  BSYNC B2 ;  /* 0x0000000000027941 */ /* 0x000fea0003800000 */
.L_x_2751:
[----:B----4-:R0:W-:Y:S02]  /*5de0*/  ST.E.128 desc[UR60][R38.64], R12 ;  /* 0x0000000c26007985 */ /* 0x0101e4000c101d3c */
.L_x_2750:
[----:B------:R-:W-:Y:S05]  /*5df0*/  BSYNC B1 ;  /* 0x0000000000017941 */ /* 0x000fea0003800000 */
.L_x_2749:
        /* <DEDUP_REMOVED lines=48> */
.L_x_2754:
[----:B------:R-:W-:Y:S05]  /*6100*/  BSYNC B1 ;  /* 0x0000000000017941 */ /* 0x000fea0003800000 */
.L_x_2753:
[----:B----4-:R0:W-:Y:S01]  /*6110*/  ST.E.128 desc[UR60][R34.64], R12 ;  /* 0x0000000c22007985 */ /* 0x0101e2000c101d3c */
[----:B------:R-:W-:Y:S05]  /*6120*/  BRA `(.L_x_2732) ;  /* 0x0000004000287947 */ /* 0x000fea0003800000 */
.L_x_2698:
        /* <DEDUP_REMOVED lines=47> */
.L_x_2756:
[----:B------:R-:W-:Y:S05]  /*6420*/  BSYNC B1 ;  /* 0x0000000000017941 */ /* 0x000fea0003800000 */
.L_x_2755:
        /* <DEDUP_REMOVED lines=47> */
.L_x_2758:
[----:B------:R-:W-:Y:S05]  /*6720*/  BSYNC B1 ;  /* 0x0000000000017941 */ /* 0x000fea0003800000 */
.L_x_2757:
[----:B------:R-:W2:Y:S01]  /*6730*/  LDL R11, [R1+0x30] ;  /* 0x00003000010b7983 */ /* 0x000ea20000100800 */
[----:B0-----:R-:W-:Y:S01]  /*6740*/  IMAD.MOV.U32 R12, RZ, RZ, R29 ;  /* 0x000000ffff0c7224 */ /* 0x001fe200078e001d */
[----:B------:R-:W-:Y:S01]  /*6750*/  MOV R14, R33 ;  /* 0x00000021000e7202 */ /* 0x000fe20000000f00 */
[----:B------:R-:W-:Y:S01]  /*6760*/  IMAD.MOV.U32 R13, RZ, RZ, R32 ;  /* 0x000000ffff0d7224 */ /* 0x000fe200078e0020 */
[----:B------:R-:W-:-:S04]  /*6770*/  PRMT R210, R76, 0x5410, R77 ;  /* 0x000054104cd27816 */ /* 0x000fc8000000004d */
[----:B------:R-:W-:Y:S02]  /*6780*/  PRMT R228, R13, 0x7610, R228 ;  /* 0x000076100de47816 */ /* 0x000fe400000000e4 */
        /* <DEDUP_REMOVED lines=11> */
[----:B------:R-:W-:Y:S01]  /*6840*/  IMAD.MOV.U32 R14, RZ, RZ, R37 ;  /* 0x000000ffff0e7224 */ /* 0x000fe200078e0025 */
[----:B------:R0:W-:Y:S04]  /*6850*/  STL.S16 [R1+0x38], R11 ;  /* 0x0000380b01007387 */ /* 0x0001e80000100600 */
[----:B------:R1:W-:Y:S01]  /*6860*/  STL.S16 [R1+0x3a], R12 ;  /* 0x00003a0c01007387 */ /* 0x0003e20000100600 */
[----:B------:R-:W-:Y:S01]  /*6870*/  PRMT R156, R14, 0x7610, R156 ;  /* 0x000076100e9c7816 */ /* 0x000fe2000000009c */
[----:B------:R-:W-:Y:S01]  /*6880*/  IMAD.MOV.U32 R14, RZ, RZ, R41 ;  /* 0x000000ffff0e7224 */ /* 0x000fe200078e0029 */
[----:B------:R-:W-:Y:S01]  /*6890*/  PLOP3.LUT P0, PT, PT, PT, UP0, 0x80, 0x0 ;  /* 0x000000000000781c */ /* 0x000fe20003f0f008 */
[----:B------:R2:W-:Y:S01]  /*68a0*/  STL.S16 [R1+0x3c], R13 ;  /* 0x00003c0d01007387 */ /* 0x0005e20000100600 */
[----:B0-----:R-:W-:Y:S01]  /*68b0*/  IMAD.MOV.U32 R11, RZ, RZ, R42 ;  /* 0x000000ffff0b7224 */ /* 0x001fe200078e002a */
[----:B-1----:R-:W-:Y:S01]  /*68c0*/  MOV R12, R43 ;  /* 0x0000002b000c7202 */ /* 0x002fe20000000f00 */
[----:B--2---:R-:W-:-:S03]  /*68d0*/  IMAD.MOV.U32 R13, RZ, RZ, R40 ;  /* 0x000000ffff0d7224 */ /* 0x004fc600078e0028 */
[----:B------:R-:W-:Y:S01]  /*68e0*/  PRMT R212, R11, 0x5410, R12 ;  /* 0x000054100bd47816 */ /* 0x000fe2000000000c */
[----:B------:R-:W-:Y:S01]  /*68f0*/  IMAD.MOV.U32 R12, RZ, RZ, R47 ;  /* 0x000000ffff0c7224 */ /* 0x000fe200078e002f */
[----:B------:R-:W-:Y:S02]  /*6900*/  MOV R11, R46 ;  /* 0x0000002e000b7202 */ /* 0x000fe40000000f00 */
[----:B------:R-:W-:Y:S01]  /*6910*/  PRMT R213, R13, 0x5410, R14 ;  /* 0x000054100dd57816 */ /* 0x000fe2000000000e */
[----:B------:R-:W-:Y:S01]  /*6920*/  IMAD.MOV.U32 R13, RZ, RZ, R44 ;  /* 0x000000ffff0d7224 */ /* 0x000fe200078e002c */
[----:B------:R-:W-:Y:S01]  /*6930*/  MOV R14, R45 ;  /* 0x0000002d000e7202 */ /* 0x000fe20000000f00 */
[----:B------:R0:W-:Y:S01]  /*6940*/  STL.S16 [R1+0x3e], R12 ;  /* 0x00003e0c01007387 */ /* 0x0001e20000100600 */
[----:B------:R-:W-:Y:S01]  /*6950*/  PRMT R223, R223, 0x5410, R11 ;  /* 0x00005410dfdf7816 */ /* 0x000fe2000000000b */
[----:B------:R-:W-:Y:S01]  /*6960*/  IMAD.MOV.U32 R11, RZ, RZ, R49 ;  /* 0x000000ffff0b7224 */ /* 0x000fe200078e0031 */
[----:B------:R-:W-:Y:S01]  /*6970*/  PRMT R228, R228, 0x5410, R13 ;  /* 0x00005410e4e47816 */ /* 0x000fe2000000000d */
[----:B------:R1:W-:Y:S01]  /*6980*/  STL.S16 [R1+0x44], R14 ;  /* 0x0000440e01007387 */ /* 0x0003e20000100600 */
[----:B------:R-:W-:-:S02]  /*6990*/  IMAD.MOV.U32 R13, RZ, RZ, R51 ;  /* 0x000000ffff0d7224 */ /* 0x000fc400078e0033 */
[----:B------:R-:W-:Y:S01]  /*69a0*/  PRMT R155, R11, 0x7610, R155 ;  /* 0x000076100b9b7816 */ /* 0x000fe2000000009b */
[----:B-----5:R-:W-:Y:S01]  /*69b0*/  IMAD.MOV.U32 R11, RZ, RZ, R53 ;  /* 0x000000ffff0b7224 */ /* 0x020fe200078e0035 */
[----:B0-----:R-:W-:Y:S01]  /*69c0*/  MOV R12, R48 ;  /* 0x00000030000c7202 */ /* 0x001fe20000000f00 */
[----:B-1----:R-:W-:-:S05]  /*69d0*/  IMAD.MOV.U32 R14, RZ, RZ, R50 ;  /* 0x000000ffff0e7224 */ /* 0x002fca00078e0032 */
[----:B------:R0:W-:Y:S04]  /*69e0*/  STL.S16 [R1+0x46], R14 ;  /* 0x0000460e01007387 */ /* 0x0001e80000100600 */
[----:B------:R1:W-:Y:S04]  /*69f0*/  STL.S16 [R1+0x48], R13 ;  /* 0x0000480d01007387 */ /* 0x0003e80000100600 */
        /* <DEDUP_REMOVED lines=36> */
[----:B------:R-:W-:Y:S06]  /*6c40*/  @!P0 BRA `(.L_x_2759) ;  /* 0x0000000000048947 */ /* 0x000fec0003800000 */
[----:B------:R-:W-:Y:S01]  /*6c50*/  BPT.TRAP 0x1 ;  /* 0x000000040000795c */ /* 0x000fe20000300000 */
.L_x_2759:
[----:B------:R-:W-:Y:S01]  /*6c60*/  IMAD R85, R19, 0x8, R18 ;  /* 0x0000000813557824 */ /* 0x000fe200078e0212 */
[----:B------:R-:W-:Y:S01]  /*6c70*/  SHF.L.U32 R86, R171, 0x1f, RZ ;  /* 0x0000001fab567819 */ /* 0x000fe200000006ff */
[----:B------:R-:W0:Y:S01]  /*6c80*/  LDC R131, c[0x0][0x2f4] ;  /* 0x0000bd00ff837b82 */ /* 0x000e220000000800 */
[----:B------:R-:W-:Y:S02]  /*6c90*/  BSSY B1, `(.L_x_2760) ;  /* 0x0000003000017945 */ /* 0x000fe40003800000 */
[----:B------:R-:W1:Y:S02]  /*6ca0*/  SYNCS.PHASECHK.TRANS64.TRYWAIT P6, [R85+URZ+0x2a890], R86 ;  /* 0x02a89056550075a7 */ /* 0x000e6400080c017f */
[----:B-1----:R-:W-:Y:S05]  /*6cb0*/  @!P6 BRA `(.L_x_2761) ;  /* 0x000001b400d8e947 */ /* 0x002fea0003800000 */
.L_x_3055:
[----:B------:R-:W-:Y:S05]  /*6cc0*/  BSYNC B1 ;  /* 0x0000000000017941 */ /* 0x000fea0003800000 */
.L_x_2760:
[----:B------:R-:W-:Y:S01]  /*6cd0*/  UMOV UR4, 0xffffffff ;  /* 0xffffffff00047882 */ /* 0x000fe20000000000 */
[----:B0-----:R-:W-:Y:S02]  /*6ce0*/  IADD3 R135, -R125, R131, RZ ;  /* 0x000000837d877210 */ /* 0x001fe40007ffe1ff */
[----:B------:R-:W-:Y:S05]  /*6cf0*/  BRA.DIV UR4, `(.L_x_2762) ;  /* 0x000001b604dc7947 */ /* 0x000fea000b800000 */
[----:B------:R0:W2:Y:S04]  /*6d00*/  SHFL.IDX PT, R121, R116, RZ, 0x1c1f ;  /* 0x001c1fff74797589 */ /* 0x0000a800000e0000 */
[----:B------:R0:W3:Y:S02]  /*6d10*/  SHFL.IDX PT, R11, R117, RZ, 0x1c1f ;  /* 0x001c1fff750b7589 */ /* 0x0000e400000e0000 */
.L_x_3059:
        /* <DEDUP_REMOVED lines=60> */
[----:B------:R-:W4:Y:S01]  /*70e0*/  LDL.S16 R154, [R1+0x3c] ;  /* 0x00003c00019a7983 */ /* 0x000f220000100600 */
        /* <DEDUP_REMOVED lines=28> */
[----:B------:R-:W4:Y:S01]  /*72b0*/  LDL.LU.S16 R50, [R1+0x38] ;  /* 0x0000380001327983 */ /* 0x000f220000300600 */
        /* <DEDUP_REMOVED lines=32> */
.L_x_2768:
[----:B------:R-:W-:Y:S05]  /*74c0*/  BSYNC B3 ;  /* 0x0000000000037941 */ /* 0x000fea0003800000 */
.L_x_2767:
[----:B------:R-:W-:-:S04]  /*74d0*/  LEA R36, P4, R5, R11, 0x1 ;  /* 0x0000000b05247211 */ /* 0x000fc800078808ff */
[----:B--2---:R-:W-:Y:S02]  /*74e0*/  LEA.HI.X R37, R5, R121, R112, 0x1, P4 ;  /* 0x0000007905257211 */ /* 0x004fe400020f0c70 */
[----:B------:R-:W-:-:S03]  /*74f0*/  ISETP.GE.AND P4, PT, R152, R131, PT ;  /* 0x000000839800720c */ /* 0x000fc60003f86270 */
[----:B----4-:R2:W-:Y:S10]  /*7500*/  ST.E.128 desc[UR60][R36.64], R12 ;  /* 0x0000000c24007985 */ /* 0x0105f4000c101d3c */
[----:B--2---:R-:W-:-:S05]  /*7510*/  @!P4 IMAD.WIDE R12, R152, 0x2, R120 ;  /* 0x00000002980cc825 */ /* 0x004fca00078e0278 */
[----:B---3--:R3:W-:Y:S02]  /*7520*/  @!P4 ST.E.128 desc[UR60][R12.64], R76 ;  /* 0x0000004c0c00c985 */ /* 0x0087e4000c101d3c */
.L_x_2766:
[----:B------:R-:W-:Y:S05]  /*7530*/  BSYNC B2 ;  /* 0x0000000000027941 */ /* 0x000fea0003800000 */
.L_x_2765:
        /* <DEDUP_REMOVED lines=16> */
[----:B------:R-:W-:Y:S02]  /*7640*/  IMAD.IADD R13, R13, 0x1, R12 ;  /* 0x000000010d0d7824 */ /* 0x000fe400078e020c */
[C---:B------:R-:W-:Y:S02]  /*7650*/  IMAD R12, R19.reuse, 0x4800, R139 ;  /* 0x00004800130c7824 */ /* 0x040fe400078e028b */
[----:B------:R-:W-:Y:S02]  /*7660*/  IMAD R36, R19, 0x4800, R13 ;  /* 0x0000480013247824 */ /* 0x000fe400078e020d */
[----:B------:R-:W-:-:S03]  /*7670*/  IMAD R12, R12, 0x2, R18 ;  /* 0x000000020c0c7824 */ /* 0x000fc600078e0212 */
[----:B------:R-:W-:-:S03]  /*7680*/  LEA R36, R36, R18, 0x1 ;  /* 0x0000001224247211 */ /* 0x000fc600078e08ff */
[----:B------:R-:W3:Y:S04]  /*7690*/  LDS.128 R12, [R12+0x18400] ;  /* 0x018400000c0c7984 */ /* 0x000ee80000000c00 */
[----:B------:R-:W4:Y:S01]  /*76a0*/  LDS.128 R36, [R36+0x18400] ;  /* 0x0184000024247984 */ /* 0x000f220000000c00 */
[----:B------:R-:W-:Y:S05]  /*76b0*/  @P4 BRA `(.L_x_2772) ;  /* 0x0000000400704947 */ /* 0x000fea0003800000 */
[----:B------:R-:W5:Y:S04]  /*76c0*/  LDL.LU.S16 R49, [R1+0x44] ;  /* 0x0000440001317983 */ /* 0x000f680000300600 */
[----:B------:R-:W2:Y:S01]  /*76d0*/  LDL.LU.S16 R78, [R1+0x3e] ;  /* 0x00003e00014e7983 */ /* 0x000ea20000300600 */
[----:B----4-:R-:W-:Y:S01]  /*76e0*/  IMAD.MOV.U32 R51, RZ, RZ, R37 ;  /* 0x000000ffff337224 */ /* 0x010fe200078e0025 */
[----:B------:R-:W-:Y:S01]  /*76f0*/  SHF.R.U64 R44, R44, 0x10, R45 ;  /* 0x000000102c2c7819 */ /* 0x000fe2000000122d */
[----:B---3--:R-:W-:Y:S01]  /*7700*/  IMAD.MOV.U32 R37, RZ, RZ, R13 ;  /* 0x000000ffff257224 */ /* 0x008fe200078e000d */
[----:B------:R-:W-:Y:S01]  /*7710*/  SHF.R.U64 R32, R32, 0x10, R33 ;  /* 0x0000001020207819 */ /* 0x000fe20000001221 */
[----:B------:R-:W-:Y:S01]  /*7720*/  HADD2.F32 R13, -RZ, R229.H1_H1 ;  /* 0x300000e5ff0d7230 */ /* 0x000fe20000004100 */
[----:B------:R-:W-:Y:S01]  /*7730*/  SHF.R.U64 R46, R46, 0x10, R47 ;  /* 0x000000102e2e7819 */ /* 0x000fe2000000122f */
[----:B------:R-:W-:Y:S01]  /*7740*/  HADD2.F32 R152, -RZ, R228.H1_H1 ;  /* 0x300000e4ff987230 */ /* 0x000fe20000004100 */
[----:B------:R-:W-:Y:S01]  /*7750*/  SHF.R.U64 R34, R34, 0x10, R35 ;  /* 0x0000001022227819 */ /* 0x000fe20000001223 */
[----:B------:R-:W-:-:S02]  /*7760*/  HADD2.F32 R50, -RZ, R37.H0_H0 ;  /* 0x20000025ff327230 */ /* 0x000fc40000004100 */
[----:B------:R-:W-:Y:S02]  /*7770*/  HADD2.F32 R37, -RZ, R37.H1_H1 ;  /* 0x30000025ff257230 */ /* 0x000fe40000004100 */
[----:B------:R-:W-:Y:S02]  /*7780*/  HADD2.F32 R44, -RZ, R44.H0_H0 ;  /* 0x2000002cff2c7230 */ /* 0x000fe40000004100 */
[----:B------:R-:W-:Y:S02]  /*7790*/  HADD2.F32 R32, -RZ, R32.H0_H0 ;  /* 0x20000020ff207230 */ /* 0x000fe40000004100 */
[----:B------:R-:W-:Y:S02]  /*77a0*/  HADD2.F32 R46, -RZ, R46.H0_H0 ;  /* 0x2000002eff2e7230 */ /* 0x000fe40000004100 */
[----:B------:R-:W-:Y:S02]  /*77b0*/  HADD2.F32 R34, -RZ, R34.H0_H0 ;  /* 0x20000022ff227230 */ /* 0x000fe40000004100 */
[----:B-----5:R-:W-:-:S02]  /*77c0*/  HADD2.F32 R76, -RZ, R49.H0_H0 ;  /* 0x20000031ff4c7230 */ /* 0x020fc40000004100 */
[----:B------:R-:W-:Y:S02]  /*77d0*/  HADD2.F32 R49, -RZ, R51.H0_H0 ;  /* 0x20000033ff317230 */ /* 0x000fe40000004100 */
[----:B--2---:R-:W-:-:S03]  /*77e0*/  HADD2.F32 R78, -RZ, R78.H0_H0 ;  /* 0x2000004eff4e7230 */ /* 0x004fc60000004100 */
        /* <DEDUP_REMOVED lines=16> */
[----:B------:R-:W-:Y:S01]  /*78f0*/  MOV R51, R39 ;  /* 0x0000002700337202 */ /* 0x000fe20000000f00 */
[----:B------:R-:W-:Y:S02]  /*7900*/  HADD2.F32 R39, -RZ, R15.H0_H0 ;  /* 0x2000000fff277230 */ /* 0x000fe40000004100 */
[----:B------:R-:W-:Y:S01]  /*7910*/  HADD2.F32 R77, -RZ, R229.H0_H0 ;  /* 0x200000e5ff4d7230 */ /* 0x000fe20000004100 */
[----:B------:R-:W-:Y:S01]  /*7920*/  F2FP.F16.F32.PACK_AB R37, R37, R50 ;  /* 0x000000322525723e */ /* 0x000fe200000000ff */
[--C-:B------:R-:W-:Y:S01]  /*7930*/  HADD2.F32 R76, -RZ, R51.reuse.H0_H0 ;  /* 0x20000033ff4c7230 */ /* 0x100fe20000004100 */
[----:B------:R-:W-:Y:S01]  /*7940*/  F2FP.F16.F32.PACK_AB R49, R13, R49 ;  /* 0x000000310d31723e */ /* 0x000fe200000000ff */
[----:B------:R-:W-:-:S02]  /*7950*/  HADD2.F32 R51, -RZ, R51.H1_H1 ;  /* 0x30000033ff337230 */ /* 0x000fc40000004100 */
        /* <DEDUP_REMOVED lines=48> */
[----:B------:R-:W-:Y:S01]  /*7c60*/  IMAD.MOV.U32 R39, RZ, RZ, R76 ;  /* 0x000000ffff277224 */ /* 0x000fe200078e004c */
[----:B------:R-:W-:-:S07]  /*7c70*/  MOV R38, R45 ;  /* 0x0000002d00267202 */ /* 0x000fce0000000f00 */
.L_x_2772:
[----:B------:R-:W-:Y:S05]  /*7c80*/  BSYNC B3 ;  /* 0x0000000000037941 */ /* 0x000fea0003800000 */
.L_x_2771:
[----:B------:R-:W-:-:S04]  /*7c90*/  LEA R32, P4, R6, R11, 0x1 ;  /* 0x0000000b06207211 */ /* 0x000fc800078808ff */
[----:B--2---:R-:W-:Y:S02]  /*7ca0*/  LEA.HI.X R33, R6, R121, R111, 0x1, P4 ;  /* 0x0000007906217211 */ /* 0x004fe400020f0c6f */
[----:B------:R-:W-:-:S03]  /*7cb0*/  ISETP.GE.AND P4, PT, R48, R131, PT ;  /* 0x000000833000720c */ /* 0x000fc60003f86270 */
[----:B---3--:R2:W-:Y:S10]  /*7cc0*/  ST.E.128 desc[UR60][R32.64], R12 ;  /* 0x0000000c20007985 */ /* 0x0085f4000c101d3c */
[----:B------:R-:W-:-:S05]  /*7cd0*/  @!P4 IMAD.WIDE R34, R48, 0x2, R120 ;  /* 0x000000023022c825 */ /* 0x000fca00078e0278 */
[----:B----4-:R2:W-:Y:S02]  /*7ce0*/  @!P4 ST.E.128 desc[UR60][R34.64], R36 ;  /* 0x000000242200c985 */ /* 0x0105e4000c101d3c */
.L_x_2770:
[----:B------:R-:W-:Y:S05]  /*7cf0*/  BSYNC B2 ;  /* 0x0000000000027941 */ /* 0x000fea0003800000 */
.L_x_2769:
[----:B------:R-:W-:-:S13]  /*7d00*/  ISETP.NE.AND P4, PT, R27, RZ, PT ;  /* 0x000000ff1b00720c */ /* 0x000fda0003f85270 */
[----:B------:R-:W-:Y:S05]  /*7d10*/  @!P4 BRA `(.L_x_2764) ;  /* 0x0000000400c0c947 */ /* 0x000fea0003800000 */
[----:B--23--:R-:W-:Y:S01]  /*7d20*/  SEL R12, R125, R135, !P1 ;  /* 0x000000877d0c7207 */ /* 0x00cfe20004800000 */
[----:B------:R-:W-:Y:S01]  /*7d30*/  BSSY B2, `(.L_x_2773) ;  /* 0x000006c000027945 */ /* 0x000fe20003800000 */
[C---:B------:R-:W-:Y:S02]  /*7d40*/  LEA R36, P4, R7.reuse, R11, 0x1 ;  /* 0x0000000b07247211 */ /* 0x040fe400078808ff */
[----:B------:R-:W-:Y:S02]  /*7d50*/  SHF.R.S32.HI R13, RZ, 0x1f, R12 ;  /* 0x0000001fff0d7819 */ /* 0x000fe4000001140c */
[----:B------:R-:W-:Y:S02]  /*7d60*/  LEA.HI.X R37, R7, R121, R110, 0x1, P4 ;  /* 0x0000007907257211 */ /* 0x000fe400020f0c6e */
        /* <DEDUP_REMOVED lines=21> */
[----:B---3--:R-:W-:Y:S01]  /*7ec0*/  HADD2.F32 R44, -RZ, R33.H1_H1 ;  /* 0x30000021ff2c7230 */ /* 0x008fe20000004100 */
        /* <DEDUP_REMOVED lines=27> */
[----:B------:R-:W-:Y:S01]  /*8080*/  HADD2.F32 R35, -RZ, R15.H0_H0 ;  /* 0x2000000fff237230 */ /* 0x000fe20000004100 */
[----:B------:R-:W-:Y:S01]  /*8090*/  F2FP.F16.F32.PACK_AB R29, R41, R29 ;  /* 0x0000001d291d723e */ /* 0x000fe200000000ff */
        /* <DEDUP_REMOVED lines=19> */
[-C--:B------:R-:W-:Y:S01]  /*81d0*/  FMUL.FTZ R11, R15, R213.reuse ;  /* 0x000000d50f0b7220 */ /* 0x080fe20000410000 */
[----:B------:R-:W-:Y:S02]  /*81e0*/  HADD2.F32 R12, -RZ, R12.H1_H1 ;  /* 0x3000000cff0c7230 */ /* 0x000fe40000004100 */
[----:B------:R-:W-:Y:S01]  /*81f0*/  FMUL.FTZ R39, R32, R28 ;  /* 0x0000001c20277220 */ /* 0x000fe20000410000 */
[C---:B------:R-:W-:Y:S01]  /*8200*/  FMUL.FTZ R213, R13.reuse, R213 ;  /* 0x000000d50dd57220 */ /* 0x040fe20000410000 */
[----:B------:R-:W-:Y:S01]  /*8210*/  FFMA.FTZ R11, R13, R211, -R11 ;  /* 0x000000d30d0b7223 */ /* 0x000fe2000001080b */
[----:B------:R-:W-:-:S02]  /*8220*/  HADD2.F32 R13, -RZ, R34.H0_H0 ;  /* 0x20000022ff0d7230 */ /* 0x000fc40000004100 */
[C---:B------:R-:W-:Y:S01]  /*8230*/  FMUL.FTZ R28, R12.reuse, R28 ;  /* 0x0000001c0c1c7220 */ /* 0x040fe20000410000 */
[----:B------:R-:W-:Y:S01]  /*8240*/  FFMA.FTZ R39, R12, R35, -R39 ;  /* 0x000000230c277223 */ /* 0x000fe20000010827 */
        /* <DEDUP_REMOVED lines=20> */
[----:B------:R-:W-:Y:S02]  /*8390*/  MOV R13, R29 ;  /* 0x0000001d000d7202 */ /* 0x000fe40000000f00 */
[----:B------:R-:W-:Y:S01]  /*83a0*/  F2FP.F16.F32.PACK_AB R14, R32, R15 ;  /* 0x0000000f200e723e */ /* 0x000fe200000000ff */
[----:B------:R-:W-:Y:S01]  /*83b0*/  IMAD.MOV.U32 R32, RZ, RZ, R28 ;  /* 0x000000ffff207224 */ /* 0x000fe200078e001c */
[----:B------:R-:W-:Y:S01]  /*83c0*/  F2FP.F16.F32.PACK_AB R34, R38, R212 ;  /* 0x000000d42622723e */ /* 0x000fe200000000ff */
[----:B------:R-:W-:Y:S01]  /*83d0*/  IMAD.MOV.U32 R15, RZ, RZ, R31 ;  /* 0x000000ffff0f7224 */ /* 0x000fe200078e001f */
[----:B------:R-:W-:-:S07]  /*83e0*/  MOV R35, R42 ;  /* 0x0000002a00237202 */ /* 0x000fce0000000f00 */
.L_x_2774:
[----:B------:R-:W-:Y:S05]  /*83f0*/  BSYNC B2 ;  /* 0x0000000000027941 */ /* 0x000fea0003800000 */
.L_x_2773:
[----:B--2---:R4:W-:Y:S04]  /*8400*/  ST.E.128 desc[UR60][R36.64], R12 ;  /* 0x0000000c24007985 */ /* 0x0049e8000c101d3c */
[----:B---3--:R4:W-:Y:S02]  /*8410*/  @!P4 ST.E.128 desc[UR60][R120.64], R32 ;  /* 0x000000207800c985 */ /* 0x0089e4000c101d3c */
.L_x_2764:
[----:B------:R-:W-:Y:S05]  /*8420*/  BSYNC B1 ;  /* 0x0000000000017941 */ /* 0x000fea0003800000 */
.L_x_2763:
[----:B------:R-:W-:-:S03]  /*8430*/  UMOV UR4, 0xffffffff ;  /* 0xffffffff00047882 */ /* 0x000fc60000000000 */
[----:B------:R-:W-:Y:S05]  /*8440*/  BRA.DIV UR4, `(.L_x_2775) ;  /* 0x000001a204547947 */ /* 0x000fea000b800000 */
[----:B0-----:R-:W0:Y:S04]  /*8450*/  SHFL.IDX PT, R116, R116, 0x1, 0x1c1f ;  /* 0x003c1f0074747f89 */ /* 0x001e2800000e0000 */
[----:B------:R-:W0:Y:S02]  /*8460*/  SHFL.IDX PT, R117, R117, 0x1, 0x1c1f ;  /* 0x003c1f0075757f89 */ /* 0x000e2400000e0000 */
.L_x_3063:
[----:B------:R-:W-:Y:S05]  /*8470*/  @P5 BRA `(.L_x_2732) ;  /* 0x0000001c00545947 */ /* 0x000fea0003800000 */
[----:B------:R-:W-:Y:S01]  /*8480*/  ISETP.NE.AND P4, PT, R8, RZ, PT ;  /* 0x000000ff0800720c */ /* 0x000fe20003f85270 */
[----:B------:R-:W-:Y:S01]  /*8490*/  BSSY B1, `(.L_x_2776) ;  /* 0x0000070000017945 */ /* 0x000fe20003800000 */
[----:B0-2-4-:R-:W-:Y:S02]  /*84a0*/  IMAD.MOV.U32 R32, RZ, RZ, R117 ;  /* 0x000000ffff207224 */ /* 0x015fe400078e0075 */
[----:B------:R-:W-:-:S09]  /*84b0*/  IMAD.MOV.U32 R33, RZ, RZ, R116 ;  /* 0x000000ffff217224 */ /* 0x000fd200078e0074 */
        /* <DEDUP_REMOVED lines=9> */
[----:B------:R-:W-:Y:S02]  /*8550*/  SHF.R.S32.HI R12, RZ, 0x1f, R11 ;  /* 0x0000001fff0c7819 */ /* 0x000fe4000001140b */
[----:B------:R-:W-:Y:S02]  /*8560*/  SHF.L.U32 R36, R11, 0x3, RZ ;  /* 0x000000030b247819 */ /* 0x000fe400000006ff */
[----:B------:R-:W-:Y:S02]  /*8570*/  LEA.HI R12, R12, R11, RZ, 0x3 ;  /* 0x0000000b0c0c7211 */ /* 0x000fe400078f18ff */
[----:B------:R-:W-:Y:S02]  /*8580*/  LOP3.LUT R11, R177, 0x38, R36, 0xf8, !PT ;  /* 0x00000038b10b7812 */ /* 0x000fe400078ef824 */
[----:B------:R-:W-:Y:S02]  /*8590*/  SHF.R.S32.HI R13, RZ, 0x3, R12 ;  /* 0x00000003ff0d7819 */ /* 0x000fe4000001140c */
[----:B------:R-:W-:-:S02]  /*85a0*/  LOP3.LUT R11, R11, R220, RZ, 0x3c, !PT ;  /* 0x000000dc0b0b7212 */ /* 0x000fc400078e3cff */
[----:B------:R-:W-:Y:S01]  /*85b0*/  ISETP.GE.AND P4, PT, R36, R131, PT ;  /* 0x000000832400720c */ /* 0x000fe20003f86270 */
[----:B------:R-:W-:-:S04]  /*85c0*/  IMAD R12, R13, 0x1800, R184 ;  /* 0x000018000d0c7824 */ /* 0x000fc800078e02b8 */
[----:B------:R-:W-:Y:S02]  /*85d0*/  IMAD.IADD R12, R12, 0x1, R11 ;  /* 0x000000010c0c7824 */ /* 0x000fe400078e020b */
[C---:B------:R-:W-:Y:S02]  /*85e0*/  IMAD R11, R19.reuse, 0x4800, R138 ;  /* 0x00004800130b7824 */ /* 0x040fe400078e028a */
[----:B------:R-:W-:Y:S02]  /*85f0*/  IMAD R13, R19, 0x4800, R12 ;  /* 0x00004800130d7824 */ /* 0x000fe400078e020c */
[----:B------:R-:W-:Y:S02]  /*8600*/  IMAD R11, R11, 0x2, R18 ;  /* 0x000000020b0b7824 */ /* 0x000fe400078e0212 */
[----:B------:R-:W-:Y:S01]  /*8610*/  @!P4 IMAD.WIDE R36, R36, 0x2, R32 ;  /* 0x000000022424c825 */ /* 0x000fe200078e0220 */
[----:B------:R-:W-:Y:S02]  /*8620*/  LEA R28, R13, R18, 0x1 ;  /* 0x000000120d1c7211 */ /* 0x000fe400078e08ff */
[----:B------:R0:W2:Y:S04]  /*8630*/  LDS.128 R12, [R11+0x18400] ;  /* 0x018400000b0c7984 */ /* 0x0000a80000000c00 */
[----:B------:R-:W3:Y:S01]  /*8640*/  LDS.128 R28, [R28+0x18400] ;  /* 0x018400001c1c7984 */ /* 0x000ee20000000c00 */
[----:B------:R-:W-:Y:S05]  /*8650*/  @P5 BRA `(.L_x_2779) ;  /* 0x0000000400405947 */ /* 0x000fea0003800000 */
[--C-:B------:R-:W-:Y:S01]  /*8660*/  SHF.R.U64 R38, R72, 0x10, R73.reuse ;  /* 0x0000001048267819 */ /* 0x100fe20000001249 */
[----:B------:R-:W-:Y:S01]  /*8670*/  HADD2.F32 R47, -RZ, R209.H1_H1 ;  /* 0x300000d1ff2f7230 */ /* 0x000fe20000004100 */
[----:B------:R-:W-:Y:S01]  /*8680*/  SHF.R.U32.HI R72, RZ, 0x10, R73 ;  /* 0x00000010ff487819 */ /* 0x000fe20000011649 */
[----:B--2---:R-:W-:Y:S01]  /*8690*/  HADD2.F32 R44, -RZ, R13.H0_H0 ;  /* 0x2000000dff2c7230 */ /* 0x004fe20000004100 */
[--C-:B0-----:R-:W-:Y:S01]  /*86a0*/  SHF.R.U64 R11, R60, 0x10, R61.reuse ;  /* 0x000000103c0b7819 */ /* 0x101fe2000000123d */
[--C-:B---3--:R-:W-:Y:S01]  /*86b0*/  HADD2.F32 R42, -RZ, R29.reuse.H0_H0 ;  /* 0x2000001dff2a7230 */ /* 0x108fe20000004100 */
[----:B------:R-:W-:Y:S01]  /*86c0*/  SHF.R.U32.HI R60, RZ, 0x10, R61 ;  /* 0x00000010ff3c7819 */ /* 0x000fe2000001163d */
[----:B------:R-:W-:Y:S02]  /*86d0*/  HADD2.F32 R43, -RZ, R29.H1_H1 ;  /* 0x3000001dff2b7230 */ /* 0x000fe40000004100 */
[----:B------:R-:W-:Y:S01]  /*86e0*/  FMUL.FTZ R29, R44, R47 ;  /* 0x0000002f2c1d7220 */ /* 0x000fe20000410000 */
[----:B------:R-:W-:Y:S01]  /*86f0*/  HADD2.F32 R72, -RZ, R72.H0_H0 ;  /* 0x20000048ff487230 */ /* 0x000fe20000004100 */
[--C-:B------:R-:W-:Y:S01]  /*8700*/  SHF.R.U64 R40, R74, 0x10, R75.reuse ;  /* 0x000000104a287819 */ /* 0x100fe2000000124b */
[----:B------:R-:W-:Y:S01]  /*8710*/  HADD2.F32 R41, -RZ, R207.H1_H1 ;  /* 0x300000cfff297230 */ /* 0x000fe20000004100 */
[----:B------:R-:W-:Y:S01]  /*8720*/  SHF.R.U32.HI R74, RZ, 0x10, R75 ;  /* 0x00000010ff4a7819 */ /* 0x000fe2000001164b */
[----:B------:R-:W-:-:S02]  /*8730*/  HADD2.F32 R45, -RZ, R13.H1_H1 ;  /* 0x3000000dff2d7230 */ /* 0x000fc40000004100 */
[C---:B------:R-:W-:Y:S01]  /*8740*/  FMUL.FTZ R13, R42.reuse, R47 ;  /* 0x0000002f2a0d7220 */ /* 0x040fe20000410000 */
[----:B------:R-:W-:Y:S02]  /*8750*/  HADD2.F32 R60, -RZ, R60.H0_H0 ;  /* 0x2000003cff3c7230 */ /* 0x000fe40000004100 */
[-C--:B------:R-:W-:Y:S01]  /*8760*/  FMUL.FTZ R46, R43, R72.reuse ;  /* 0x000000482b2e7220 */ /* 0x080fe20000410000 */
[-C--:B------:R-:W-:Y:S01]  /*8770*/  FFMA.FTZ R29, R42, R41.reuse, R29 ;  /* 0x000000292a1d7223 */ /* 0x080fe2000001001d */
[C---:B------:R-:W-:Y:S01]  /*8780*/  FMUL.FTZ R72, R45.reuse, R72 ;  /* 0x000000482d487220 */ /* 0x040fe20000410000 */
[----:B------:R-:W-:Y:S01]  /*8790*/  FFMA.FTZ R13, R44, R41, -R13 ;  /* 0x000000292c0d7223 */ /* 0x000fe2000001080d */
[----:B------:R-:W-:Y:S01]  /*87a0*/  FFMA.FTZ R42, R45, R60, -R46 ;  /* 0x0000003c2d2a7223 */ /* 0x000fe2000001082e */
[--C-:B------:R-:W-:Y:S01]  /*87b0*/  SHF.R.U64 R39, R62, 0x10, R63.reuse ;  /* 0x000000103e277819 */ /* 0x100fe2000000123f */
[----:B------:R-:W-:Y:S01]  /*87c0*/  HADD2.F32 R45, -RZ, R208.H1_H1 ;  /* 0x300000d0ff2d7230 */ /* 0x000fe20000004100 */
[----:B------:R-:W-:Y:S01]  /*87d0*/  SHF.R.U32.HI R62, RZ, 0x10, R63 ;  /* 0x00000010ff3e7819 */ /* 0x000fe2000001163f */
[----:B------:R-:W-:-:S02]  /*87e0*/  HADD2.F32 R44, -RZ, R31.H0_H0 ;  /* 0x2000001fff2c7230 */ /* 0x000fc40000004100 */
[----:B------:R-:W-:Y:S01]  /*87f0*/  FFMA.FTZ R60, R43, R60, R72 ;  /* 0x0000003c2b3c7223 */ /* 0x000fe20000010048 */
[----:B------:R-:W-:Y:S01]  /*8800*/  HADD2.F32 R46, -RZ, R31.H1_H1 ;  /* 0x3000001fff2e7230 */ /* 0x000fe20000004100 */
[----:B------:R-:W-:Y:S01]  /*8810*/  F2FP.F16.F32.PACK_AB R13, R42, R13 ;  /* 0x0000000d2a0d723e */ /* 0x000fe200000000ff */
[--C-:B------:R-:W-:Y:S02]  /*8820*/  HADD2.F32 R50, -RZ, R15.reuse.H0_H0 ;  /* 0x2000000fff327230 */ /* 0x100fe40000004100 */
[----:B------:R-:W-:Y:S01]  /*8830*/  HADD2.F32 R31, -RZ, R74.H0_H0 ;  /* 0x2000004aff1f7230 */ /* 0x000fe20000004100 */
[----:B------:R-:W-:Y:S01]  /*8840*/  F2FP.F16.F32.PACK_AB R29, R60, R29 ;  /* 0x0000001d3c1d723e */ /* 0x000fe200000000ff */
[----:B------:R-:W-:Y:S02]  /*8850*/  HADD2.F32 R48, -RZ, R15.H1_H1 ;  /* 0x3000000fff307230 */ /* 0x000fe40000004100 */
[----:B------:R-:W-:Y:S01]  /*8860*/  FMUL.FTZ R15, R44, R45 ;  /* 0x0000002d2c0f7220 */ /* 0x000fe20000410000 */
[----:B------:R-:W-:-:S02]  /*8870*/  HADD2.F32 R41, -RZ, R159.H1_H1 ;  /* 0x3000009fff297230 */ /* 0x000fc40000004100 */
[----:B------:R-:W-:Y:S01]  /*8880*/  FMUL.FTZ R45, R50, R45 ;  /* 0x0000002d322d7220 */ /* 0x000fe20000410000 */
[----:B------:R-:W-:Y:S02]  /*8890*/  HADD2.F32 R43, -RZ, R62.H0_H0 ;  /* 0x2000003eff2b7230 */ /* 0x000fe40000004100 */
[-C--:B------:R-:W-:Y:S01]  /*88a0*/  FMUL.FTZ R47, R46, R31.reuse ;  /* 0x0000001f2e2f7220 */ /* 0x080fe20000410000 */
[----:B------:R-:W-:Y:S01]  /*88b0*/  FMUL.FTZ R49, R48, R31 ;  /* 0x0000001f30317220 */ /* 0x000fe20000410000 */
[----:B------:R-:W-:Y:S01]  /*88c0*/  FFMA.FTZ R31, R44, R41, R45 ;  /* 0x000000292c1f7223 */ /* 0x000fe2000001002d */
[----:B------:R-:W-:Y:S02]  /*88d0*/  HADD2.F32 R209, -RZ, R209.H0_H0 ;  /* 0x200000d1ffd17230 */ /* 0x000fe40000004100 */
[-C--:B------:R-:W-:Y:S01]  /*88e0*/  FFMA.FTZ R44, R48, R43.reuse, -R47 ;  /* 0x0000002b302c7223 */ /* 0x080fe2000001082f */
[----:B------:R-:W-:Y:S01]  /*88f0*/  FFMA.FTZ R46, R46, R43, R49 ;  /* 0x0000002b2e2e7223 */ /* 0x000fe20000010031 */
[----:B------:R-:W-:-:S02]  /*8900*/  HADD2.F32 R43, -RZ, R38.H0_H0 ;  /* 0x20000026ff2b7230 */ /* 0x000fc40000004100 */
[----:B------:R-:W-:Y:S01]  /*8910*/  FFMA.FTZ R15, R50, R41, -R15 ;  /* 0x00000029320f7223 */ /* 0x000fe2000001080f */
[----:B------:R-:W-:Y:S02]  /*8920*/  HADD2.F32 R48, -RZ, R28.H0_H0 ;  /* 0x2000001cff307230 */ /* 0x000fe40000004100 */
[----:B------:R-:W-:Y:S01]  /*8930*/  HADD2.F32 R38, -RZ, R12.H0_H0 ;  /* 0x2000000cff267230 */ /* 0x000fe20000004100 */
[----:B------:R-:W-:Y:S01]  /*8940*/  F2FP.F16.F32.PACK_AB R31, R46, R31 ;  /* 0x0000001f2e1f723e */ /* 0x000fe200000000ff */
[----:B------:R-:W-:Y:S01]  /*8950*/  HADD2.F32 R28, -RZ, R28.H1_H1 ;  /* 0x3000001cff1c7230 */ /* 0x000fe20000004100 */
[----:B------:R-:W-:Y:S01]  /*8960*/  F2FP.F16.F32.PACK_AB R15, R44, R15 ;  /* 0x0000000f2c0f723e */ /* 0x000fe200000000ff */
[----:B------:R-:W-:Y:S02]  /*8970*/  HADD2.F32 R12, -RZ, R12.H1_H1 ;  /* 0x3000000cff0c7230 */ /* 0x000fe40000004100 */
[----:B------:R-:W-:Y:S02]  /*8980*/  HADD2.F32 R41, -RZ, R11.H0_H0 ;  /* 0x2000000bff297230 */ /* 0x000fe40000004100 */
[----:B------:R-:W-:Y:S01]  /*8990*/  FMUL.FTZ R45, R28, R43 ;  /* 0x0000002b1c2d7220 */ /* 0x000fe20000410000 */
[----:B------:R-:W-:-:S02]  /*89a0*/  HADD2.F32 R207, -RZ, R207.H0_H0 ;  /* 0x200000cfffcf7230 */ /* 0x000fc40000004100 */
[----:B------:R-:W-:Y:S01]  /*89b0*/  FMUL.FTZ R43, R12, R43 ;  /* 0x0000002b0c2b7220 */ /* 0x000fe20000410000 */
[-C--:B------:R-:W-:Y:S01]  /*89c0*/  FMUL.FTZ R11, R48, R209.reuse ;  /* 0x000000d1300b7220 */ /* 0x080fe20000410000 */
[----:B------:R-:W-:Y:S01]  /*89d0*/  FMUL.FTZ R209, R38, R209 ;  /* 0x000000d126d17220 */ /* 0x000fe20000410000 */
[-C--:B------:R-:W-:Y:S01]  /*89e0*/  FFMA.FTZ R12, R12, R41.reuse, -R45 ;  /* 0x000000290c0c7223 */ /* 0x080fe2000001082d */
[----:B------:R-:W-:Y:S01]  /*89f0*/  FFMA.FTZ R28, R28, R41, R43 ;  /* 0x000000291c1c7223 */ /* 0x000fe2000001002b */
[----:B------:R-:W-:Y:S02]  /*8a00*/  HADD2.F32 R43, -RZ, R40.H0_H0 ;  /* 0x20000028ff2b7230 */ /* 0x000fe40000004100 */
[-C--:B------:R-:W-:Y:S01]  /*8a10*/  FFMA.FTZ R11, R38, R207.reuse, -R11 ;  /* 0x000000cf260b7223 */ /* 0x080fe2000001080b */
[----:B------:R-:W-:Y:S02]  /*8a20*/  HADD2.F32 R40, -RZ, R30.H0_H0 ;  /* 0x2000001eff287230 */ /* 0x000fe40000004100 */
[----:B------:R-:W-:Y:S01]  /*8a30*/  FFMA.FTZ R207, R48, R207, R209 ;  /* 0x000000cf30cf7223 */ /* 0x000fe200000100d1 */
        /* <DEDUP_REMOVED lines=10> */
[----:B------:R-:W-:Y:S01]  /*8ae0*/  FMUL.FTZ R43, R14, R43 ;  /* 0x0000002b0e2b7220 */ /* 0x000fe20000410000 */
[----:B------:R-:W-:Y:S01]  /*8af0*/  F2FP.F16.F32.PACK_AB R28, R28, R207 ;  /* 0x000000cf1c1c723e */ /* 0x000fe200000000ff */
[-C--:B------:R-:W-:Y:S01]  /*8b00*/  FFMA.FTZ R45, R38, R159.reuse, -R45 ;  /* 0x0000009f262d7223 */ /* 0x080fe2000001082d */
[----:B------:R-:W-:Y:S01]  /*8b10*/  FFMA.FTZ R41, R40, R159, R41 ;  /* 0x0000009f28297223 */ /* 0x000fe20000010029 */
[-C--:B------:R-:W-:Y:S01]  /*8b20*/  FFMA.FTZ R14, R14, R39.reuse, -R47 ;  /* 0x000000270e0e7223 */ /* 0x080fe2000001082f */
[----:B------:R-:W-:-:S04]  /*8b30*/  FFMA.FTZ R30, R30, R39, R43 ;  /* 0x000000271e1e7223 */ /* 0x000fc8000001002b */
[----:B------:R-:W-:Y:S02]  /*8b40*/  F2FP.F16.F32.PACK_AB R14, R14, R45 ;  /* 0x0000002d0e0e723e */ /* 0x000fe400000000ff */
[----:B------:R-:W-:-:S07]  /*8b50*/  F2FP.F16.F32.PACK_AB R30, R30, R41 ;  /* 0x000000291e1e723e */ /* 0x000fce00000000ff */
.L_x_2779:
[----:B------:R-:W-:Y:S05]  /*8b60*/  BSYNC B2 ;  /* 0x0000000000027941 */ /* 0x000fea0003800000 */
.L_x_2778:
[----:B--2---:R2:W-:Y:S04]  /*8b70*/  ST.E.128 desc[UR60][R34.64], R12 ;  /* 0x0000000c22007985 */ /* 0x0045e8000c101d3c */
[----:B---3--:R2:W-:Y:S02]  /*8b80*/  @!P4 ST.E.128 desc[UR60][R36.64], R28 ;  /* 0x0000001c2400c985 */ /* 0x0085e4000c101d3c */
.L_x_2777:
[----:B------:R-:W-:Y:S05]  /*8b90*/  BSYNC B1 ;  /* 0x0000000000017941 */ /* 0x000fea0003800000 */
.L_x_2776:
        /* <DEDUP_REMOVED lines=93> */
[-C--:B------:R-:W-:Y:S01]  /*9170*/  FMUL.FTZ R28, R12, R151.reuse ;  /* 0x000000970c1c7220 */ /* 0x080fe20000410000 */
[----:B------:R-:W-:Y:S01]  /*9180*/  HADD2.F32 R30, -RZ, R30.H1_H1 ;  /* 0x3000001eff1e7230 */ /* 0x000fe20000004100 */
[----:B------:R-:W-:Y:S01]  /*9190*/  F2FP.F16.F32.PACK_AB R158, R43, R158 ;  /* 0x0000009e2b9e723e */ /* 0x000fe200000000ff */
[----:B------:R-:W-:Y:S02]  /*91a0*/  HADD2.F32 R14, -RZ, R14.H1_H1 ;  /* 0x3000000eff0e7230 */ /* 0x000fe40000004100 */
[C---:B------:R-:W-:Y:S01]  /*91b0*/  FMUL.FTZ R151, R11.reuse, R151 ;  /* 0x000000970b977220 */ /* 0x040fe20000410000 */
        /* <DEDUP_REMOVED lines=13> */
[----:B------:R-:W-:Y:S02]  /*9290*/  F2FP.F16.F32.PACK_AB R30, R30, R151 ;  /* 0x000000971e1e723e */ /* 0x000fe400000000ff */
[----:B------:R-:W-:-:S07]  /*92a0*/  MOV R15, R46 ;  /* 0x0000002e000f7202 */ /* 0x000fce0000000f00 */
.L_x_2783:
[----:B------:R-:W-:Y:S05]  /*92b0*/  BSYNC B2 ;  /* 0x0000000000027941 */ /* 0x000fea0003800000 */
.L_x_2782:
[----:B--2---:R4:W-:Y:S04]  /*92c0*/  ST.E.128 desc[UR60][R34.64], R12 ;  /* 0x0000000c22007985 */ /* 0x0049e8000c101d3c */
[----:B---3--:R4:W-:Y:S02]  /*92d0*/  @!P4 ST.E.128 desc[UR60][R36.64], R28 ;  /* 0x0000001c2400c985 */ /* 0x0089e4000c101d3c */
.L_x_2781:
[----:B------:R-:W-:Y:S05]  /*92e0*/  BSYNC B1 ;  /* 0x0000000000017941 */ /* 0x000fea0003800000 */
.L_x_2780:
        /* <DEDUP_REMOVED lines=12> */
[----:B------:R-:W-:Y:S02]  /*93b0*/  LEA.HI R12, R12, R135, RZ, 0x3 ;  /* 0x000000870c0c7211 */ /* 0x000fe400078f18ff */
[----:B0-----:R-:W-:Y:S02]  /*93c0*/  LOP3.LUT R11, R177, 0x38, R36, 0xf8, !PT ;  /* 0x00000038b10b7812 */ /* 0x001fe400078ef824 */
[----:B------:R-:W-:Y:S02]  /*93d0*/  SHF.R.S32.HI R13, RZ, 0x3, R12 ;  /* 0x00000003ff0d7819 */ /* 0x000fe4000001140c */
[----:B------:R-:W-:-:S03]  /*93e0*/  LOP3.LUT R11, R11, R220, RZ, 0x3c, !PT ;  /* 0x000000dc0b0b7212 */ /* 0x000fc600078e3cff */
[----:B------:R-:W-:-:S04]  /*93f0*/  IMAD R12, R13, 0x1800, R184 ;  /* 0x000018000d0c7824 */ /* 0x000fc800078e02b8 */
        /* <DEDUP_REMOVED lines=41> */
[----:B------:R-:W-:Y:S01]  /*9690*/  HADD2.F32 R31, -RZ, R29.H0_H0 ;  /* 0x2000001dff1f7230 */ /* 0x000fe20000004100 */
[----:B------:R-:W-:Y:S01]  /*96a0*/  SHF.R.U64 R37, R66, 0x10, R67 ;  /* 0x0000001042257819 */ /* 0x000fe20000001243 */
        /* <DEDUP_REMOVED lines=30> */
[----:B------:R-:W-:Y:S02]  /*9890*/  HADD2.F32 R29, -RZ, R14.H0_H0 ;  /* 0x2000000eff1d7230 */ /* 0x000fe40000004100 */
[----:B------:R-:W-:Y:S01]  /*98a0*/  FMUL.FTZ R44, R31, R40 ;  /* 0x000000281f2c7220 */ /* 0x000fe20000410000 */
[----:B------:R-:W-:Y:S01]  /*98b0*/  HADD2.F32 R30, -RZ, R30.H1_H1 ;  /* 0x3000001eff1e7230 */ /* 0x000fe20000004100 */
[----:B------:R-:W-:Y:S01]  /*98c0*/  F2FP.F16.F32.PACK_AB R47, R47, R48 ;  /* 0x000000302f2f723e */ /* 0x000fe200000000ff */
[----:B------:R-:W-:Y:S02]  /*98d0*/  HADD2.F32 R14, -RZ, R14.H1_H1 ;  /* 0x3000000eff0e7230 */ /* 0x000fe40000004100 */
[----:B------:R-:W-:Y:S01]  /*98e0*/  FMUL.FTZ R40, R29, R40 ;  /* 0x000000281d287220 */ /* 0x000fe20000410000 */
[----:B------:R-:W-:-:S02]  /*98f0*/  HADD2.F32 R38, -RZ, R145.H0_H0 ;  /* 0x20000091ff267230 */ /* 0x000fc40000004100 */
[-C--:B------:R-:W-:Y:S01]  /*9900*/  FMUL.FTZ R39, R30, R37.reuse ;  /* 0x000000251e277220 */ /* 0x080fe20000410000 */
[----:B------:R-:W-:Y:S02]  /*9910*/  HADD2.F32 R11, -RZ, R11.H0_H0 ;  /* 0x2000000bff0b7230 */ /* 0x000fe40000004100 */
[C---:B------:R-:W-:Y:S01]  /*9920*/  FMUL.FTZ R37, R14.reuse, R37 ;  /* 0x000000250e257220 */ /* 0x040fe20000410000 */
[----:B------:R-:W-:Y:S01]  /*9930*/  F2FP.F16.F32.PACK_AB R12, R43, R42 ;  /* 0x0000002a2b0c723e */ /* 0x000fe200000000ff */
        /* <DEDUP_REMOVED lines=11> */
.L_x_2785:
[----:B------:R-:W-:Y:S05]  /*99f0*/  BSYNC B1 ;  /* 0x0000000000017941 */ /* 0x000fea0003800000 */
.L_x_2784:
[----:B--2---:R2:W-:Y:S01]  /*9a00*/  ST.E.128 desc[UR60][R34.64], R12 ;  /* 0x0000000c22007985 */ /* 0x0045e2000c101d3c */
[----:B------:R-:W-:-:S13]  /*9a10*/  ISETP.GE.AND P4, PT, R36, R131, PT ;  /* 0x000000832400720c */ /* 0x000fda0003f86270 */
[----:B------:R-:W-:Y:S05]  /*9a20*/  @P4 BRA `(.L_x_2732) ;  /* 0x0000000400e84947 */ /* 0x000fea0003800000 */
[----:B------:R-:W-:-:S05]  /*9a30*/  IMAD.WIDE R32, R36, 0x2, R32 ;  /* 0x0000000224207825 */ /* 0x000fca00078e0220 */
[----:B---3--:R3:W-:Y:S01]  /*9a40*/  ST.E.128 desc[UR60][R32.64], R28 ;  /* 0x0000001c20007985 */ /* 0x0087e2000c101d3c */
[----:B------:R-:W-:Y:S05]  /*9a50*/  BRA `(.L_x_2732) ;  /* 0x0000000400dc7947 */ /* 0x000fea0003800000 */
.L_x_2697:
[----:B------:R-:W2:Y:S02]  /*9a60*/  LDL R11, [R1+0x30] ;  /* 0x00003000010b7983 */ /* 0x000ea40000100800 */
[----:B--2---:R-:W-:-:S13]  /*9a70*/  R2UR UR4, R11 ;  /* 0x000000000b0472ca */ /* 0x004fda00000e0000 */
[----:B------:R-:W-:-:S06]  /*9a80*/  UISETP.NE.AND UP0, UPT, UR4, 0x3, UPT ;  /* 0x000000030400788c */ /* 0x000fcc000bf05270 */
[----:B------:R-:W-:-:S13]  /*9a90*/  PLOP3.LUT P0, PT, PT, PT, UP0, 0x80, 0x0 ;  /* 0x000000000000781c */ /* 0x000fda0003f0f008 */
[----:B------:R-:W-:Y:S05]  /*9aa0*/  @!P0 BRA `(.L_x_2786) ;  /* 0x0000000000048947 */ /* 0x000fea0003800000 */
[----:B------:R-:W-:Y:S01]  /*9ab0*/  BPT.TRAP 0x1 ;  /* 0x000000040000795c */ /* 0x000fe20000300000 */
.L_x_2786:
[----:B------:R-:W-:Y:S01]  /*9ac0*/  LEA R85, R19, R18, 0x3 ;  /* 0x0000001213557211 */ /* 0x000fe200078e18ff */
[----:B------:R-:W-:Y:S01]  /*9ad0*/  BSSY B1, `(.L_x_2787) ;  /* 0x0000005000017945 */ /* 0x000fe20003800000 */
[----:B------:R-:W-:Y:S02]  /*9ae0*/  SHF.L.U32 R86, R171, 0x1f, RZ ;  /* 0x0000001fab567819 */ /* 0x000fe400000006ff */
[----:B------:R-:W-:Y:S02]  /*9af0*/  SHF.R.S32.HI R82, RZ, 0x1f, R81 ;  /* 0x0000001fff527819 */ /* 0x000fe40000011451 */
[----:B------:R-:W0:Y:S02]  /*9b00*/  SYNCS.PHASECHK.TRANS64.TRYWAIT P4, [R85+URZ+0x2a890], R86 ;  /* 0x02a89056550075a7 */ /* 0x000e24000808017f */
[----:B0-----:R-:W-:Y:S05]  /*9b10*/  @!P4 BRA `(.L_x_2788) ;  /* 0x0000018800ecc947 */ /* 0x001fea0003800000 */
.L_x_3064:
[----:B------:R-:W-:Y:S05]  /*9b20*/  BSYNC B1 ;  /* 0x0000000000017941 */ /* 0x000fea0003800000 */
.L_x_2787:
        /* <DEDUP_REMOVED lines=27> */
.L_x_3068:
        /* <DEDUP_REMOVED lines=37> */
.L_x_2791:
[----:B------:R-:W-:Y:S05]  /*9f30*/  BSYNC B1 ;  /* 0x0000000000017941 */ /* 0x000fea0003800000 */
.L_x_2790:
[----:B------:R-:W-:-:S03]  /*9f40*/  UMOV UR4, 0xffffffff ;  /* 0xffffffff00047882 */ /* 0x000fc60000000000 */
[----:B------:R-:W-:Y:S05]  /*9f50*/  BRA.DIV UR4, `(.L_x_2792) ;  /* 0x0000018a043c7947 */ /* 0x000fea000b800000 */
[----:B--2---:R2:W0:Y:S04]  /*9f60*/  SHFL.IDX PT, R33, R35, 0x1, 0x1c1f ;  /* 0x003c1f0023217f89 */ /* 0x00442800000e0000 */
[----:B---3--:R2:W3:Y:S02]  /*9f70*/  SHFL.IDX PT, R32, R34, 0x1, 0x1c1f ;  /* 0x003c1f0022207f89 */ /* 0x0084e400000e0000 */
.L_x_3072:
        /* <DEDUP_REMOVED lines=37> */
.L_x_2732:
[----:B------:R-:W-:Y:S05]  /*a1d0*/  BSYNC B0 ;  /* 0x0000000000007941 */ /* 0x000fea0003800000 */
.L_x_2696:
        /* <DEDUP_REMOVED lines=17> */
.L_x_2794:
[----:B------:R-:W-:Y:S05]  /*a2f0*/  BSYNC B0 ;  /* 0x0000000000007941 */ /* 0x000fea0003800000 */
.L_x_2793:
[----:B------:R-:W3:Y:S01]  /*a300*/  SYNCS.PHASECHK.TRANS64.TRYWAIT P0, [R85+URZ+0x2a8b0], R86 ;  /* 0x02a8b056550075a7 */ /* 0x000ee2000800017f */
[----:B------:R-:W-:Y:S04]  /*a310*/  BSSY B0, `(.L_x_2795) ;  /* 0x0000002000007945 */ /* 0x000fe80003800000 */
[----:B---3--:R-:W-:Y:S05]  /*a320*/  @!P0 BRA `(.L_x_2796) ;  /* 0x0000018400948947 */ /* 0x008fea0003800000 */
.L_x_3073:
[----:B------:R-:W-:Y:S05]  /*a330*/  BSYNC B0 ;  /* 0x0000000000007941 */ /* 0x000fea0003800000 */
.L_x_2795:
        /* <DEDUP_REMOVED lines=12> */
[C---:B------:R-:W-:Y:S02]  /*a400*/  IMAD R83, R80.reuse, UR5, R83 ;  /* 0x0000000550537c24 */ /* 0x040fe4000f8e0253 */
[----:B------:R-:W-:Y:S01]  /*a410*/  IMAD.WIDE.U32 R12, R80, UR4, R12 ;  /* 0x00000004500c7c25 */ /* 0x000fe2000f8e000c */
[----:B------:R-:W-:Y:S01]  /*a420*/  ULDC.64 UR4, c[0x0][0x330] ;  /* 0x0000cc0000047ab9 */ /* 0x000fe20000000a00 */
[----:B-1----:R-:W-:-:S02]  /*a430*/  LEA R34, R28, R119, 0x1 ;  /* 0x000000771c227211 */ /* 0x002fc400078e08ff */
[----:B0-----:R-:W-:Y:S02]  /*a440*/  IMAD R11, R0, UR4, RZ ;  /* 0x00000004000b7c24 */ /* 0x001fe4000f8e02ff */
        /* <DEDUP_REMOVED lines=8> */
[----:B------:R0:W1:Y:S04]  /*a4d0*/  SHFL.IDX PT, R28, R32, RZ, 0x1c1f ;  /* 0x001c1fff201c7589 */ /* 0x00006800000e0000 */
[----:B------:R0:W2:Y:S01]  /*a4e0*/  SHFL.IDX PT, R29, R11, RZ, 0x1c1f ;  /* 0x001c1fff0b1d7589 */ /* 0x0000a200000e0000 */
[----:B------:R-:W-:Y:S05]  /*a4f0*/  @!P0 BRA `(.L_x_2798) ;  /* 0x0000000000508947 */ /* 0x000fea0003800000 */
[----:B------:R-:W-:-:S13]  /*a500*/  ISETP.NE.AND P5, PT, R4, RZ, PT ;  /* 0x000000ff0400720c */ /* 0x000fda0003fa5270 */
[----:B------:R-:W4:Y:S01]  /*a510*/  @P5 LDS.128 R12, [R33] ;  /* 0x00000000210c5984 */ /* 0x000f220000000c00 */
[----:B-1----:R-:W-:-:S04]  /*a520*/  @P5 LEA R30, P0, R16, R28, 0x1 ;  /* 0x0000001c101e5211 */ /* 0x002fc800078008ff */
[----:B--2---:R-:W-:Y:S02]  /*a530*/  @P5 LEA.HI.X R31, R16, R29, R17, 0x1, P0 ;  /* 0x0000001d101f5211 */ /* 0x004fe400000f0c11 */
[----:B------:R-:W-:-:S13]  /*a540*/  ISETP.NE.AND P0, PT, R9, RZ, PT ;  /* 0x000000ff0900720c */ /* 0x000fda0003f05270 */
[----:B------:R-:W-:Y:S01]  /*a550*/  @P0 IMAD.SHL.U32 R35, R166, 0x8, RZ ;  /* 0x00000008a6230824 */ /* 0x000fe200078e00ff */
[----:B----4-:R1:W-:Y:S01]  /*a560*/  @P5 ST.E.128 desc[UR60][R30.64], R12 ;  /* 0x0000000c1e005985 */ /* 0x0103e2000c101d3c */
        /* <DEDUP_REMOVED lines=13> */
.L_x_2798:
[----:B------:R-:W-:Y:S05]  /*a640*/  BSYNC B0 ;  /* 0x0000000000007941 */ /* 0x000fea0003800000 */
.L_x_2797:
[----:B------:R-:W-:Y:S01]  /*a650*/  ISETP.GE.AND P0, PT, R84, 0x41, PT ;  /* 0x000000415400780c */ /* 0x000fe20003f06270 */
[----:B--2-4-:R2:W4:Y:S01]  /*a660*/  SHFL.IDX PT, R29, R11, 0x1, 0x1c1f ;  /* 0x003c1f000b1d7f89 */ /* 0x01452200000e0000 */
[----:B------:R-:W-:Y:S03]  /*a670*/  BSSY B0, `(.L_x_2799) ;  /* 0x0000017000007945 */ /* 0x000fe60003800000 */
[----:B-1----:R2:W1:Y:S08]  /*a680*/  SHFL.IDX PT, R28, R32, 0x1, 0x1c1f ;  /* 0x003c1f00201c7f89 */ /* 0x00247000000e0000 */
[----:B--2---:R-:W-:Y:S05]  /*a690*/  @!P0 BRA `(.L_x_2800) ;  /* 0x0000000000508947 */ /* 0x004fea0003800000 */
[----:B------:R-:W-:-:S13]  /*a6a0*/  ISETP.NE.AND P5, PT, R4, RZ, PT ;  /* 0x000000ff0400720c */ /* 0x000fda0003fa5270 */
[----:B------:R-:W2:Y:S01]  /*a6b0*/  @P5 LDS.128 R12, [R33+0x2000] ;  /* 0x00200000210c5984 */ /* 0x000ea20000000c00 */
[----:B-1----:R-:W-:-:S04]  /*a6c0*/  @P5 LEA R30, P0, R16, R28, 0x1 ;  /* 0x0000001c101e5211 */ /* 0x002fc800078008ff */
[----:B----4-:R-:W-:Y:S02]  /*a6d0*/  @P5 LEA.HI.X R31, R16, R29, R17, 0x1, P0 ;  /* 0x0000001d101f5211 */ /* 0x010fe400000f0c11 */
[----:B------:R-:W-:-:S13]  /*a6e0*/  ISETP.NE.AND P0, PT, R9, RZ, PT ;  /* 0x000000ff0900720c */ /* 0x000fda0003f05270 */
[----:B0-----:R-:W-:Y:S01]  /*a6f0*/  @P0 SHF.L.U32 R11, R166, 0x3, RZ ;  /* 0x00000003a60b0819 */ /* 0x001fe200000006ff */
[----:B--2---:R0:W-:Y:S01]  /*a700*/  @P5 ST.E.128 desc[UR60][R30.64], R12 ;  /* 0x0000000c1e005985 */ /* 0x0041e2000c101d3c */
        /* <DEDUP_REMOVED lines=13> */
.L_x_2800:
[----:B------:R-:W-:Y:S05]  /*a7e0*/  BSYNC B0 ;  /* 0x0000000000007941 */ /* 0x000fea0003800000 */
.L_x_2799:
        /* <DEDUP_REMOVED lines=14> */
[----:B--2---:R-:W-:Y:S02]  /*a8d0*/  SEL R12, RZ, 0x1, P4 ;  /* 0x00000001ff0c7807 */ /* 0x004fe40002000000 */
[----:B------:R-:W-:Y:S02]  /*a8e0*/  SEL R19, R19, RZ, P4 ;  /* 0x000000ff13137207 */ /* 0x000fe40002000000 */
[----:B------:R-:W-:Y:S01]  /*a8f0*/  LOP3.LUT R171, R171, R12, RZ, 0x3c, !PT ;  /* 0x0000000cabab7212 */ /* 0x000fe200078e3cff */
[----:B---3--:R-:W-:Y:S06]  /*a900*/  @P5 BRA `(.L_x_2801) ;  /* 0xffffff7c00445947 */ /* 0x008fec000383ffff */
.L_x_2691:
[----:B------:R-:W2:Y:S01]  /*a910*/  LDC R0, c[0x0][0x448] ;  /* 0x00011200ff007b82 */ /* 0x000ea20000000800 */
[----:B------:R-:W-:Y:S01]  /*a920*/  VIADD R3, R185, 0x7f ;  /* 0x0000007fb9037836 */ /* 0x000fe20000000000 */
        /* <DEDUP_REMOVED lines=16> */
[----:B0-----:R-:W-:Y:S02]  /*aa30*/  CS2R R32, SRZ ;  /* 0x0000000000207805 */ /* 0x001fe4000001ff00 */
[----:B------:R-:W-:Y:S02]  /*aa40*/  CS2R R62, SRZ ;  /* 0x00000000003e7805 */ /* 0x000fe4000001ff00 */
[----:B------:R-:W-:-:S02]  /*aa50*/  CS2R R60, SRZ ;  /* 0x00000000003c7805 */ /* 0x000fc4000001ff00 */
[----:B------:R-:W-:Y:S02]  /*aa60*/  CS2R R58, SRZ ;  /* 0x00000000003a7805 */ /* 0x000fe4000001ff00 */
[----:B------:R-:W-:Y:S02]  /*aa70*/  CS2R R56, SRZ ;  /* 0x0000000000387805 */ /* 0x000fe4000001ff00 */
[----:B------:R-:W-:Y:S02]  /*aa80*/  CS2R R54, SRZ ;  /* 0x0000000000367805 */ /* 0x000fe4000001ff00 */
[----:B--2---:R-:W-:Y:S02]  /*aa90*/  ISETP.NE.AND P1, PT, R0, 0x1, PT ;  /* 0x000000010000780c */ /* 0x004fe40003f25270 */
        /* <DEDUP_REMOVED lines=8> */
[----:B------:R-:W-:Y:S01]  /*ab20*/  CS2R R94, SRZ ;  /* 0x00000000005e7805 */ /* 0x000fe2000001ff00 */
[----:B------:R-:W-:Y:S01]  /*ab30*/  IMAD.MOV.U32 R30, RZ, RZ, RZ ;  /* 0x000000ffff1e7224 */ /* 0x000fe200078e00ff */
[----:B------:R-:W-:Y:S01]  /*ab40*/  MOV R10, RZ ;  /* 0x000000ff000a7202 */ /* 0x000fe20000000f00 */
[----:B-1----:R-:W-:Y:S01]  /*ab50*/  IMAD.MOV.U32 R28, RZ, RZ, RZ ;  /* 0x000000ffff1c7224 */ /* 0x002fe200078e00ff */
[----:B------:R-:W0:Y:S01]  /*ab60*/  @P1 LDC R0, c[0x0][0x44c] ;  /* 0x00011300ff001b82 */ /* 0x000e220000000800 */
[----:B------:R-:W-:-:S07]  /*ab70*/  IMAD.MOV.U32 R99, RZ, RZ, RZ ;  /* 0x000000ffff637224 */ /* 0x000fce00078e00ff */
[----:B------:R-:W1:Y:S01]  /*ab80*/  @P1 LDC R5, c[0x0][0x450] ;  /* 0x00011400ff051b82 */ /* 0x000e620000000800 */
[----:B0-----:R-:W-:-:S05]  /*ab90*/  @P1 IMAD.HI.U32 R0, R3, R0, RZ ;  /* 0x0000000003001227 */ /* 0x001fca00078e00ff */
[----:B-1----:R-:W-:Y:S02]  /*aba0*/  @P1 SHF.R.U32.HI R3, RZ, R5, R0 ;  /* 0x00000005ff031219 */ /* 0x002fe40000011600 */
[----:B------:R-:W-:-:S03]  /*abb0*/  PLOP3.LUT P1, PT, PT, PT, PT, 0x80, 0x0 ;  /* 0x000000000000781c */ /* 0x000fc60003f2f070 */
[----:B------:R-:W-:-:S04]  /*abc0*/  IMAD.IADD R3, R142, 0x1, R3 ;  /* 0x000000018e037824 */ /* 0x000fc800078e0203 */
[----:B------:R-:W-:-:S05]  /*abd0*/  IMAD.HI R3, R3, 0x2aaaaaab, RZ ;  /* 0x2aaaaaab03037827 */ /* 0x000fca00078e02ff */
[----:B------:R-:W-:-:S04]  /*abe0*/  SHF.R.U32.HI R0, RZ, 0x1f, R3 ;  /* 0x0000001fff007819 */ /* 0x000fc80000011603 */
[----:B------:R-:W-:Y:S02]  /*abf0*/  LEA.HI.SX32 R72, R3, R0, 0x1c ;  /* 0x0000000003487211 */ /* 0x000fe400078fe2ff */
[----:B------:R-:W-:Y:S02]  /*ac00*/  MOV R0, RZ ;  /* 0x000000ff00007202 */ /* 0x000fe40000000f00 */
[----:B------:R-:W-:-:S04]  /*ac10*/  VIMNMX R72, R143, R72, PT ;  /* 0x000000488f487248 */ /* 0x000fc80003fe0100 */
[----:B------:R-:W-:Y:S01]  /*ac20*/  ISETP.GE.AND P2, PT, R72, 0x1, PT ;  /* 0x000000014800780c */ /* 0x000fe20003f46270 */
[----:B------:R-:W-:-:S12]  /*ac30*/  @P0 BRA `(.L_x_2803) ;  /* 0x0000000000080947 */ /* 0x000fd80003800000 */
[----:B------:R-:W0:Y:S02]  /*ac40*/  FENCE.VIEW.ASYNC.G ;  /* 0x00000000000073c6 */ /* 0x000e240000000100 */
[----:B0-----:R-:W-:Y:S06]  /*ac50*/  BAR.ARV 0xc, 0x180 ;  /* 0x0306000000007b1d */ /* 0x001fec0000002000 */
.L_x_2803:
[----:B------:R-:W-:Y:S05]  /*ac60*/  BSYNC B0 ;  /* 0x0000000000007941 */ /* 0x000fea0003800000 */
.L_x_2802:
[----:B------:R-:W-:Y:S01]  /*ac70*/  MOV R20, RZ ;  /* 0x000000ff00147202 */ /* 0x000fe20000000f00 */
[----:B------:R-:W-:Y:S01]  /*ac80*/  IMAD.MOV.U32 R11, RZ, RZ, RZ ;  /* 0x000000ffff0b7224 */ /* 0x000fe200078e00ff */
[----:B------:R-:W-:Y:S06]  /*ac90*/  @!P2 BRA `(.L_x_2804) ;  /* 0x000000e400c4a947 */ /* 0x000fec0003800000 */
[----:B------:R-:W2:Y:S04]  /*aca0*/  LDL R2, [R1+0x34] ;  /* 0x0000340001027983 */ /* 0x000ea80000100800 */
[----:B------:R-:W0:Y:S01]  /*acb0*/  SHFL.IDX PT, R0, R222, RZ, 0x1f ;  /* 0x00001fffde007589 */ /* 0x000e2200000e0000 */
[----:B--2---:R-:W-:Y:S02]  /*acc0*/  R2UR UR4, R2 ;  /* 0x00000000020472ca */ /* 0x004fe400000e0000 */
[----:B0-----:R-:W-:-:S04]  /*acd0*/  LEA.HI R2, R0, R0, RZ, 0x1 ;  /* 0x0000000000027211 */ /* 0x001fc800078f08ff */
[----:B------:R-:W-:-:S05]  /*ace0*/  LOP3.LUT R3, R2, 0x1e, RZ, 0xc0, !PT ;  /* 0x0000001e02037812 */ /* 0x000fca00078ec0ff */
[----:B------:R-:W-:Y:S02]  /*acf0*/  IMAD.IADD R3, R0, 0x1, -R3 ;  /* 0x0000000100037824 */ /* 0x000fe400078e0a03 */
[----:B------:R-:W-:-:S03]  /*ad00*/  ULOP3.LUT UP0, URZ, UR4, 0x1bf, URZ, 0xc0, !UPT ;  /* 0x000001bf043f7892 */ /* 0x000fc6000f80c03f */
[----:B------:R-:W-:-:S03]  /*ad10*/  LEA R3, R3, UR4, 0xd ;  /* 0x0000000403037c11 */ /* 0x000fc6000f8e68ff */
[----:B------:R-:W-:Y:S02]  /*ad20*/  PLOP3.LUT P0, PT, PT, PT, UP0, 0x80, 0x0 ;  /* 0x000000000000781c */ /* 0x000fe40003f0f008 */
[----:B------:R-:W-:-:S04]  /*ad30*/  SHF.R.U32.HI R2, RZ, 0x4, R3 ;  /* 0x00000004ff027819 */ /* 0x000fc80000011603 */
[----:B------:R-:W-:-:S07]  /*ad40*/  LOP3.LUT R2, R2, 0x3fff, RZ, 0xc0, !PT ;  /* 0x00003fff02027812 */ /* 0x000fce00078ec0ff */
        /* <DEDUP_REMOVED lines=17> */
.L_x_2805:
        /* <DEDUP_REMOVED lines=12> */
.L_x_2809:
[----:B-1----:R1:W2:Y:S02]  /*af20*/  SYNCS.PHASECHK.TRANS64.TRYWAIT P0, [R18+URZ+0x2a800], R3 ;  /* 0x02a80003120075a7 */ /* 0x0022a4000800017f */
[----:B--2---:R-:W-:Y:S05]  /*af30*/  @!P0 NANOSLEEP.SYNCS 0x989680 ;  /* 0x009896800000895d */ /* 0x004fea0003900000 */
[----:B------:R-:W2:Y:S02]  /*af40*/  @!P0 SYNCS.PHASECHK.TRANS64 P0, [R18+URZ+0x2a800], R3 ;  /* 0x02a80003120085a7 */ /* 0x000ea4000800007f */
[----:B--2---:R-:W-:Y:S05]  /*af50*/  @!P0 BRA `(.L_x_2809) ;  /* 0xfffffffc00f08947 */ /* 0x004fea000383ffff */
.L_x_2808:
[----:B------:R-:W-:Y:S05]  /*af60*/  BSYNC B0 ;  /* 0x0000000000007941 */ /* 0x000fea0003800000 */
.L_x_2807:
[----:B------:R-:W-:Y:S05]  /*af70*/  BRA `(.L_x_2810) ;  /* 0x0000006c001c7947 */ /* 0x000fea0003800000 */
.L_x_2806:
        /* <DEDUP_REMOVED lines=12> */
[----:B------:R-:W-:Y:S02]  /*b040*/  IMAD R31, R141, UR7, R0 ;  /* 0x000000078d1f7c24 */ /* 0x000fe4000f8e0200 */
[----:B------:R-:W-:Y:S02]  /*b050*/  IMAD.IADD R29, R29, 0x1, R27 ;  /* 0x000000011d1d7824 */ /* 0x000fe400078e021b */
[----:B------:R-:W-:Y:S01]  /*b060*/  IMAD.IADD R31, R31, 0x1, R25 ;  /* 0x000000011f1f7824 */ /* 0x000fe200078e0219 */
[----:B------:R-:W-:Y:S06]  /*b070*/  @!P0 BRA `(.L_x_2811) ;  /* 0x0000000000408947 */ /* 0x000fec0003800000 */
        /* <DEDUP_REMOVED lines=16> */
.L_x_2811:
[----:B------:R-:W-:Y:S01]  /*b180*/  ULDC.U8 UR4, c[0x0][0x410] ;  /* 0x0001040000047ab9 */ /* 0x000fe20000000000 */
[----:B------:R-:W-:Y:S01]  /*b190*/  BSSY B0, `(.L_x_2812) ;  /* 0x000069d000007945 */ /* 0x000fe20003800000 */
[----:B------:R-:W-:Y:S02]  /*b1a0*/  ISETP.NE.AND P0, PT, RZ, UR4, PT ;  /* 0x00000004ff007c0c */ /* 0x000fe4000bf05270 */
[----:B------:R-:W-:-:S11]  /*b1b0*/  IADD3 R9, R170, R185, RZ ;  /* 0x000000b9aa097210 */ /* 0x000fd60007ffe0ff */
[----:B------:R-:W-:Y:S05]  /*b1c0*/  @!P0 BRA `(.L_x_2813) ;  /* 0x0000003400648947 */ /* 0x000fea0003800000 */
[----:B------:R-:W0:Y:S01]  /*b1d0*/  LDC R21, c[0x0][0x448] ;  /* 0x00011200ff157b82 */ /* 0x000e220000000800 */
[----:B------:R-:W-:Y:S01]  /*b1e0*/  IMAD R3, R198, 0x40, R9 ;  /* 0x00000040c6037824 */ /* 0x000fe200078e0209 */
[----:B------:R-:W-:Y:S01]  /*b1f0*/  ULDC.64 UR4, c[0x0][0x3f8] ;  /* 0x0000fe0000047ab9 */ /* 0x000fe20000000a00 */
[----:B------:R-:W-:Y:S01]  /*b200*/  MOV R11, R29 ;  /* 0x0000001d000b7202 */ /* 0x000fe20000000f00 */
        /* <DEDUP_REMOVED lines=30> */
.L_x_3079:
        /* <DEDUP_REMOVED lines=26> */
[C---:B------:R-:W-:Y:S02]  /*b590*/  @!P2 SHF.L.U32 R31, R173.reuse, 0x1, RZ ;  /* 0x00000001ad1fa819 */ /* 0x040fe400000006ff */
[----:B------:R-:W-:Y:S01]  /*b5a0*/  @!P1 IMAD.SHL.U32 R33, R174, 0x2, RZ ;  /* 0x00000002ae219824 */ /* 0x000fe200078e00ff */
[-C--:B--2---:R-:W-:Y:S01]  /*b5b0*/  @!P3 IADD3 R26, P6, R0, R29.reuse, RZ ;  /* 0x0000001d001ab210 */ /* 0x084fe20007fde0ff */
[----:B------:R-:W-:Y:S01]  /*b5c0*/  @!P0 IMAD.SHL.U32 R41, R172, 0x2, RZ ;  /* 0x00000002ac298824 */ /* 0x000fe200078e00ff */
[----:B----4-:R-:W-:Y:S01]  /*b5d0*/  @!P3 IADD3 R28, P5, R14, R29, RZ ;  /* 0x0000001d0e1cb210 */ /* 0x010fe20007fbe0ff */
[----:B---3--:R-:W-:Y:S01]  /*b5e0*/  @!P4 IMAD.MOV.U32 R15, RZ, RZ, R5 ;  /* 0x000000ffff0fc224 */ /* 0x008fe200078e0005 */
[----:B------:R-:W-:Y:S01]  /*b5f0*/  @!P2 SHF.L.U64.HI R20, R173, 0x1, R204 ;  /* 0x00000001ad14a819 */ /* 0x000fe200000102cc */
[----:B-1----:R-:W-:Y:S01]  /*b600*/  @!P3 IMAD.X R27, R3, 0x1, R10, P6 ;  /* 0x00000001031bb824 */ /* 0x002fe200030e060a */
[----:B------:R-:W-:Y:S02]  /*b610*/  @!P2 IADD3 R12, P6, R0, R31, RZ ;  /* 0x0000001f000ca210 */ /* 0x000fe40007fde0ff */
[----:B------:R-:W-:-:S02]  /*b620*/  @!P3 IADD3.X R29, R5, R10, RZ, P5, !PT ;  /* 0x0000000a051db210 */ /* 0x000fc40002ffe4ff */
[----:B------:R-:W-:Y:S01]  /*b630*/  @!P2 IADD3 R30, P5, R14, R31, RZ ;  /* 0x0000001f0e1ea210 */ /* 0x000fe20007fbe0ff */
[--C-:B------:R-:W-:Y:S01]  /*b640*/  @!P2 IMAD.X R13, R3, 0x1, R20.reuse, P6 ;  /* 0x00000001030da824 */ /* 0x100fe200030e0614 */
[----:B------:R-:W-:Y:S02]  /*b650*/  @!P1 SHF.L.U64.HI R24, R174, 0x1, R203 ;  /* 0x00000001ae189819 */ /* 0x000fe400000102cb */
[-C--:B------:R-:W-:Y:S01]  /*b660*/  @!P1 IADD3 R10, P6, R0, R33.reuse, RZ ;  /* 0x00000021000a9210 */ /* 0x080fe20007fde0ff */
[----:B------:R-:W-:Y:S01]  /*b670*/  @!P2 IMAD.X R31, R5, 0x1, R20, P5 ;  /* 0x00000001051fa824 */ /* 0x000fe200028e0614 */
[----:B------:R-:W-:Y:S01]  /*b680*/  ISETP.GE.AND P5, PT, R176, UR4, PT ;  /* 0x00000004b0007c0c */ /* 0x000fe2000bfa6270 */
[----:B------:R-:W-:Y:S01]  /*b690*/  @!P4 IMAD.MOV.U32 R20, RZ, RZ, R0 ;  /* 0x000000ffff14c224 */ /* 0x000fe200078e0000 */
[----:B------:R-:W-:Y:S02]  /*b6a0*/  @!P1 IADD3.X R11, R3, R24, RZ, P6, !PT ;  /* 0x00000018030b9210 */ /* 0x000fe400037fe4ff */
[----:B------:R-:W-:-:S02]  /*b6b0*/  @!P1 IADD3 R32, P6, R14, R33, RZ ;  /* 0x000000210e209210 */ /* 0x000fc40007fde0ff */
[----:B------:R-:W-:Y:S02]  /*b6c0*/  @!P0 SHF.L.U64.HI R38, R172, 0x1, R202 ;  /* 0x00000001ac268819 */ /* 0x000fe400000102ca */
[----:B------:R-:W-:Y:S01]  /*b6d0*/  @!P4 MOV R21, R3 ;  /* 0x000000030015c202 */ /* 0x000fe20000000f00 */
[----:B------:R-:W-:Y:S01]  /*b6e0*/  @!P1 IMAD.X R33, R5, 0x1, R24, P6 ;  /* 0x0000000105219824 */ /* 0x000fe200030e0618 */
[----:B------:R-:W-:Y:S01]  /*b6f0*/  @!P0 IADD3 R34, P6, R0, R41, RZ ;  /* 0x0000002900228210 */ /* 0x000fe20007fde0ff */
[----:B------:R-:W-:-:S03]  /*b700*/  @!P4 IMAD.WIDE R24, R162, 0x2, R14 ;  /* 0x00000002a218c825 */ /* 0x000fc600078e020e */
[----:B------:R-:W-:Y:S01]  /*b710*/  @!P0 IADD3.X R35, R3, R38, RZ, P6, !PT ;  /* 0x0000002603238210 */ /* 0x000fe200037fe4ff */
[----:B------:R-:W-:Y:S01]  /*b720*/  @!P4 IMAD.WIDE R20, R162, 0x2, R20 ;  /* 0x00000002a214c825 */ /* 0x000fe200078e0214 */
[----:B------:R-:W-:Y:S01]  /*b730*/  @!P0 IADD3 R40, P6, R14, R41, RZ ;  /* 0x000000290e288210 */ /* 0x000fe20007fde0ff */
[----:B------:R1:W5:Y:S02]  /*b740*/  @!P4 LD.E.64 R60, desc[UR60][R24.64] ;  /* 0x0000003c183cc980 */ /* 0x000364000c101b00 */
[C---:B------:R-:W-:Y:S01]  /*b750*/  @!P5 IMAD.SHL.U32 R15, R176.reuse, 0x2, RZ ;  /* 0x00000002b00fd824 */ /* 0x040fe200078e00ff */
[----:B------:R-:W-:Y:S01]  /*b760*/  @!P5 SHF.L.U64.HI R36, R176, 0x1, R201 ;  /* 0x00000001b024d819 */ /* 0x000fe200000102c9 */
[----:B------:R-:W-:Y:S01]  /*b770*/  @!P0 IMAD.X R41, R5, 0x1, R38, P6 ;  /* 0x0000000105298824 */ /* 0x000fe200030e0626 */
[----:B------:R1:W5:Y:S02]  /*b780*/  @!P4 LD.E.64 R58, desc[UR60][R20.64] ;  /* 0x0000003c143ac980 */ /* 0x000364000c101b00 */
[----:B------:R-:W-:-:S02]  /*b790*/  @!P5 IADD3 R14, P6, R14, R15, RZ ;  /* 0x0000000f0e0ed210 */ /* 0x000fc40007fde0ff */
[----:B------:R-:W-:Y:S02]  /*b7a0*/  @!P5 IADD3 R62, P4, R0, R15, RZ ;  /* 0x0000000f003ed210 */ /* 0x000fe40007f9e0ff */
[----:B------:R-:W-:Y:S02]  /*b7b0*/  CS2R R54, SRZ ;  /* 0x0000000000367805 */ /* 0x000fe4000001ff00 */
[----:B------:R-:W-:Y:S01]  /*b7c0*/  CS2R R56, SRZ ;  /* 0x0000000000387805 */ /* 0x000fe2000001ff00 */
[----:B------:R-:W-:Y:S01]  /*b7d0*/  @!P5 IMAD.X R15, R5, 0x1, R36, P6 ;  /* 0x00000001050fd824 */ /* 0x000fe200030e0624 */
[----:B------:R-:W-:Y:S02]  /*b7e0*/  @!P5 IADD3.X R63, R3, R36, RZ, P4, !PT ;  /* 0x00000024033fd210 */ /* 0x000fe400027fe4ff */
        /* <DEDUP_REMOVED lines=18> */
.L_x_2816:
[----:B------:R-:W-:Y:S05]  /*b910*/  BSYNC B1 ;  /* 0x0000000000017941 */ /* 0x000fea0003800000 */
.L_x_2815:
[----:B---3-5:R-:W-:Y:S01]  /*b920*/  IMAD.MOV.U32 R5, RZ, RZ, R56 ;  /* 0x000000ffff057224 */ /* 0x028fe200078e0038 */
[----:B-1----:R-:W-:Y:S01]  /*b930*/  MOV R3, R61 ;  /* 0x0000003d00037202 */ /* 0x002fe20000000f00 */
[----:B------:R-:W-:Y:S01]  /*b940*/  IMAD.MOV.U32 R10, RZ, RZ, R57 ;  /* 0x000000ffff0a7224 */ /* 0x000fe200078e0039 */
[----:B------:R-:W-:Y:S01]  /*b950*/  UMOV UR4, 0xffffffff ;  /* 0xffffffff00047882 */ /* 0x000fe20000000000 */
[----:B--2---:R-:W-:Y:S01]  /*b960*/  IMAD.MOV.U32 R0, RZ, RZ, R60 ;  /* 0x000000ffff007224 */ /* 0x004fe200078e003c */
[----:B------:R-:W-:Y:S01]  /*b970*/  PRMT R88, R88, 0x5410, R3 ;  /* 0x0000541058587816 */ /* 0x000fe20000000003 */
[----:B------:R-:W-:Y:S01]  /*b980*/  IMAD.MOV.U32 R3, RZ, RZ, R51 ;  /* 0x000000ffff037224 */ /* 0x000fe200078e0033 */
[----:B------:R-:W-:Y:S01]  /*b990*/  PRMT R86, R5, 0x5410, R10 ;  /* 0x0000541005567816 */ /* 0x000fe2000000000a */
[----:B------:R-:W-:Y:S01]  /*b9a0*/  IMAD.MOV.U32 R5, RZ, RZ, R46 ;  /* 0x000000ffff057224 */ /* 0x000fe200078e002e */
[----:B------:R-:W-:Y:S02]  /*b9b0*/  PRMT R89, R0, 0x7610, R89 ;  /* 0x0000761000597816 */ /* 0x000fe40000000059 */
[----:B------:R-:W-:-:S02]  /*b9c0*/  CS2R R30, SRZ ;  /* 0x00000000001e7805 */ /* 0x000fc4000001ff00 */
[----:B------:R-:W-:Y:S02]  /*b9d0*/  MOV R10, R47 ;  /* 0x0000002f000a7202 */ /* 0x000fe40000000f00 */
        /* <DEDUP_REMOVED lines=17> */
[----:B------:R-:W-:Y:S02]  /*baf0*/  PRMT R89, R89, 0x5410, R0 ;  /* 0x0000541059597816 */ /* 0x000fe40000000000 */
        /* <DEDUP_REMOVED lines=15> */
.L_x_3085:
        /* <DEDUP_REMOVED lines=11> */
[----:B------:R-:W-:Y:S02]  /*bca0*/  IADD3 R7, R183, R6, RZ ;  /* 0x00000006b7077210 */ /* 0x000fe40007ffe0ff */
[----:B------:R-:W-:Y:S02]  /*bcb0*/  CS2R R40, SRZ ;  /* 0x0000000000287805 */ /* 0x000fe4000001ff00 */
[----:B------:R-:W-:-:S02]  /*bcc0*/  CS2R R34, SRZ ;  /* 0x0000000000227805 */ /* 0x000fc4000001ff00 */
[----:B------:R-:W-:Y:S02]  /*bcd0*/  CS2R R28, SRZ ;  /* 0x00000000001c7805 */ /* 0x000fe4000001ff00 */
        /* <DEDUP_REMOVED lines=12> */
[C---:B------:R-:W-:Y:S01]  /*bda0*/  @!P4 IMAD.SHL.U32 R9, R175.reuse, 0x2, RZ ;  /* 0x00000002af09c824 */ /* 0x040fe200078e00ff */
[----:B------:R-:W-:-:S03]  /*bdb0*/  @!P4 SHF.L.U64.HI R6, R175, 0x1, R205 ;  /* 0x00000001af06c819 */ /* 0x000fc600000102cd */
[C---:B------:R-:W-:Y:S02]  /*bdc0*/  @!P3 SHF.L.U32 R71, R173.reuse, 0x1, RZ ;  /* 0x00000001ad47b819 */ /* 0x040fe400000006ff */
[----:B------:R-:W-:Y:S01]  /*bdd0*/  @!P2 IMAD.SHL.U32 R67, R174, 0x2, RZ ;  /* 0x00000002ae43a824 */ /* 0x000fe200078e00ff */
[-C--:B---3--:R-:W-:Y:S01]  /*bde0*/  @!P4 IADD3 R10, P5, R0, R9.reuse, RZ ;  /* 0x00000009000ac210 */ /* 0x088fe20007fbe0ff */
[----:B------:R-:W-:Y:S01]  /*bdf0*/  @!P1 IMAD.SHL.U32 R7, R172, 0x2, RZ ;  /* 0x00000002ac079824 */ /* 0x000fe200078e00ff */
[----:B------:R-:W-:Y:S02]  /*be00*/  @!P3 SHF.L.U64.HI R12, R173, 0x1, R204 ;  /* 0x00000001ad0cb819 */ /* 0x000fe400000102cc */
[----:B0-----:R-:W-:Y:S01]  /*be10*/  @!P4 IADD3 R8, P6, R4, R9, RZ ;  /* 0x000000090408c210 */ /* 0x001fe20007fde0ff */
[----:B--2---:R-:W-:Y:S01]  /*be20*/  @!P4 IMAD.X R11, R3, 0x1, R6, P5 ;  /* 0x00000001030bc824 */ /* 0x004fe200028e0606 */
[----:B------:R-:W-:Y:S02]  /*be30*/  @!P3 IADD3 R76, P5, R0, R71, RZ ;  /* 0x00000047004cb210 */ /* 0x000fe40007fbe0ff */
[----:B------:R-:W-:-:S02]  /*be40*/  @!P4 IADD3.X R9, R5, R6, RZ, P6, !PT ;  /* 0x000000060509c210 */ /* 0x000fc400037fe4ff */
[----:B------:R-:W-:Y:S01]  /*be50*/  @!P2 SHF.L.U64.HI R14, R174, 0x1, R203 ;  /* 0x00000001ae0ea819 */ /* 0x000fe200000102cb */
[----:B------:R-:W-:Y:S01]  /*be60*/  @!P3 IMAD.X R77, R3, 0x1, R12, P5 ;  /* 0x00000001034db824 */ /* 0x000fe200028e060c */
[----:B------:R-:W-:Y:S02]  /*be70*/  @!P3 IADD3 R70, P6, R4, R71, RZ ;  /* 0x000000470446b210 */ /* 0x000fe40007fde0ff */
[-C--:B------:R-:W-:Y:S02]  /*be80*/  @!P2 IADD3 R68, P5, R0, R67.reuse, RZ ;  /* 0x000000430044a210 */ /* 0x080fe40007fbe0ff */
[----:B------:R-:W-:Y:S02]  /*be90*/  @!P3 IADD3.X R71, R5, R12, RZ, P6, !PT ;  /* 0x0000000c0547b210 */ /* 0x000fe400037fe4ff */
[----:B------:R-:W-:Y:S01]  /*bea0*/  @!P2 IADD3 R66, P6, R4, R67, RZ ;  /* 0x000000430442a210 */ /* 0x000fe20007fde0ff */
[----:B------:R-:W-:Y:S01]  /*beb0*/  @!P2 IMAD.X R69, R3, 0x1, R14, P5 ;  /* 0x000000010345a824 */ /* 0x000fe200028e060e */
[----:B------:R-:W-:-:S02]  /*bec0*/  @!P1 SHF.L.U64.HI R20, R172, 0x1, R202 ;  /* 0x00000001ac149819 */ /* 0x000fc400000102ca */
[-C--:B------:R-:W-:Y:S01]  /*bed0*/  @!P1 IADD3 R64, P5, R0, R7.reuse, RZ ;  /* 0x0000000700409210 */ /* 0x080fe20007fbe0ff */
[----:B------:R-:W-:Y:S01]  /*bee0*/  @!P2 IMAD.X R67, R5, 0x1, R14, P6 ;  /* 0x000000010543a824 */ /* 0x000fe200030e060e */
[----:B------:R-:W-:Y:S02]  /*bef0*/  ISETP.GE.AND P6, PT, R162, UR4, PT ;  /* 0x00000004a2007c0c */ /* 0x000fe4000bfc6270 */
[----:B------:R-:W-:Y:S02]  /*bf00*/  @!P1 IADD3.X R65, R3, R20, RZ, P5, !PT ;  /* 0x0000001403419210 */ /* 0x000fe40002ffe4ff */
[----:B------:R-:W-:-:S05]  /*bf10*/  @!P1 IADD3 R6, P5, R4, R7, RZ ;  /* 0x0000000704069210 */ /* 0x000fca0007fbe0ff */
[----:B------:R-:W-:Y:S01]  /*bf20*/  @!P1 IMAD.X R7, R5, 0x1, R20, P5 ;  /* 0x0000000105079824 */ /* 0x000fe200028e0614 */
[----:B------:R-:W-:-:S03]  /*bf30*/  ISETP.GE.AND P5, PT, R176, UR4, PT ;  /* 0x00000004b0007c0c */ /* 0x000fc6000bfa6270 */
[----:B------:R-:W-:Y:S01]  /*bf40*/  @!P6 MOV R13, R3 ;  /* 0x00000003000de202 */ /* 0x000fe20000000f00 */
        /* <DEDUP_REMOVED lines=9> */
[----:B------:R-:W-:Y:S01]  /*bfe0*/  CS2R R32, SRZ ;  /* 0x0000000000207805 */ /* 0x000fe2000001ff00 */
[----:B------:R-:W-:Y:S01]  /*bff0*/  @!P5 IMAD.X R75, R3, 0x1, R20, P6 ;  /* 0x00000001034bd824 */ /* 0x000fe200030e0614 */
[----:B------:R-:W-:Y:S02]  /*c000*/  @!P5 IADD3 R4, P6, R4, R21, RZ ;  /* 0x000000150404d210 */ /* 0x000fe40007fde0ff */
[----:B------:R2:W5:Y:S01]  /*c010*/  @!P4 LD.E.64 R34, desc[UR60][R10.64] ;  /* 0x0000003c0a22c980 */ /* 0x000562000c101b00 */
[----:B------:R-:W-:Y:S02]  /*c020*/  CS2R R28, SRZ ;  /* 0x00000000001c7805 */ /* 0x000fe4000001ff00 */
[----:B------:R-:W-:-:S02]  /*c030*/  CS2R R26, SRZ ;  /* 0x00000000001a7805 */ /* 0x000fc4000001ff00 */
[----:B------:R-:W-:Y:S01]  /*c040*/  @!P5 IADD3.X R5, R5, R20, RZ, P6, !PT ;  /* 0x000000140505d210 */ /* 0x000fe200037fe4ff */
[----:B------:R3:W5:Y:S01]  /*c050*/  @!P4 LD.E.64 R32, desc[UR60][R8.64] ;  /* 0x0000003c0820c980 */ /* 0x000762000c101b00 */
[----:B------:R-:W-:Y:S02]  /*c060*/  CS2R R24, SRZ ;  /* 0x0000000000187805 */ /* 0x000fe4000001ff00 */
        /* <DEDUP_REMOVED lines=13> */
.L_x_2819:
[----:B------:R-:W-:Y:S05]  /*c140*/  BSYNC B1 ;  /* 0x0000000000017941 */ /* 0x000fea0003800000 */
.L_x_2818:
[----:B01---5:R-:W-:Y:S01]  /*c150*/  MOV R4, R30 ;  /* 0x0000001e00047202 */ /* 0x023fe20000000f00 */
[C---:B------:R-:W-:Y:S01]  /*c160*/  VIADD R5, R62.reuse, 0xc400 ;  /* 0x0000c4003e057836 */ /* 0x040fe20000000000 */
[----:B--2---:R-:W-:Y:S01]  /*c170*/  LEA.HI R3, R197, R197, RZ, 0x1 ;  /* 0x000000c5c5037211 */ /* 0x004fe200078f08ff */
[----:B---3--:R-:W-:Y:S01]  /*c180*/  VIADD R0, R62, 0xc440 ;  /* 0x0000c4403e007836 */ /* 0x008fe20000000000 */
[----:B------:R-:W-:Y:S01]  /*c190*/  PRMT R75, R4, 0x7610, R75 ;  /* 0x00007610044b7816 */ /* 0x000fe2000000004b */
[----:B------:R-:W-:Y:S01]  /*c1a0*/  @P0 VIADD R0, R5, 0xffffffc0 ;  /* 0xffffffc005000836 */ /* 0x000fe20000000000 */
[----:B------:R-:W-:Y:S01]  /*c1b0*/  LOP3.LUT R4, R3, 0xfffffffe, RZ, 0xc0, !PT ;  /* 0xfffffffe03047812 */ /* 0x000fe200078ec0ff */
[----:B------:R-:W-:Y:S01]  /*c1c0*/  IMAD.MOV.U32 R5, RZ, RZ, R31 ;  /* 0x000000ffff057224 */ /* 0x000fe200078e001f */
[----:B------:R-:W-:Y:S01]  /*c1d0*/  MOV R6, R32 ;  /* 0x0000002000067202 */ /* 0x000fe20000000f00 */
        /* <DEDUP_REMOVED lines=14> */
[----:B------:R-:W-:Y:S01]  /*c2c0*/  PRMT R66, R7, 0x7610, R66 ;  /* 0x0000761007427816 */ /* 0x000fe20000000042 */
[----:B------:R-:W-:Y:S01]  /*c2d0*/  IMAD.MOV.U32 R63, RZ, RZ, R15 ;  /* 0x000000ffff3f7224 */ /* 0x000fe200078e000f */
[----:B------:R-:W-:Y:S01]  /*c2e0*/  MOV R3, R21 ;  /* 0x0000001500037202 */ /* 0x000fe20000000f00 */
[----:B------:R-:W-:Y:S01]  /*c2f0*/  BSSY B1, `(.L_x_2820) ;  /* 0x0000019000017945 */ /* 0x000fe20003800000 */
[----:B------:R-:W-:-:S02]  /*c300*/  MOV R7, R8 ;  /* 0x0000000800077202 */ /* 0x000fc40000000f00 */
[----:B------:R-:W-:Y:S01]  /*c310*/  PRMT R64, R4, 0x5410, R6 ;  /* 0x0000541004407816 */ /* 0x000fe20000000006 */
[----:B------:R-:W-:Y:S01]  /*c320*/  IMAD.MOV.U32 R4, RZ, RZ, R9 ;  /* 0x000000ffff047224 */ /* 0x000fe200078e0009 */
[--C-:B------:R-:W-:Y:S01]  /*c330*/  PRMT R66, R66, 0x5410, R3.reuse ;  /* 0x0000541042427816 */ /* 0x100fe20000000003 */
[----:B------:R-:W-:Y:S01]  /*c340*/  IMAD.MOV.U32 R6, RZ, RZ, R40 ;  /* 0x000000ffff067224 */ /* 0x000fe200078e0028 */
[----:B------:R-:W-:Y:S02]  /*c350*/  PRMT R3, R7, 0x7610, R3 ;  /* 0x0000761007037816 */ /* 0x000fe40000000003 */
[----:B------:R-:W-:Y:S02]  /*c360*/  MOV R7, R41 ;  /* 0x0000002900077202 */ /* 0x000fe40000000f00 */
        /* <DEDUP_REMOVED lines=10> */
[----:B------:R-:W-:Y:S02]  /*c410*/  VIADDMNMX R69, R84, -R185, 0x80, PT ;  /* 0x0000008054457446 */ /* 0x000fe400038009b9 */
[----:B------:R-:W-:Y:S01]  /*c420*/  PRMT R67, R4, 0x5410, R6 ;  /* 0x0000541004437816 */ /* 0x000fe20000000006 */
[----:B------:R-:W-:Y:S01]  /*c430*/  IMAD.MOV.U32 R6, RZ, RZ, R11 ;  /* 0x000000ffff067224 */ /* 0x000fe200078e000b */
[----:B------:R-:W-:-:S02]  /*c440*/  ISETP.GE.AND P1, PT, R170, R69, PT ;  /* 0x00000045aa00720c */ /* 0x000fc40003f26270 */
[----:B------:R-:W-:Y:S02]  /*c450*/  PRMT R65, R7, 0x5410, R63 ;  /* 0x0000541007417816 */ /* 0x000fe4000000003f */
[----:B------:R-:W-:Y:S01]  /*c460*/  MOV R4, R10 ;  /* 0x0000000a00047202 */ /* 0x000fe20000000f00 */
[----:B0-----:R-:W-:Y:S08]  /*c470*/  @!P0 BRA `(.L_x_2821) ;  /* 0x0000016800388947 */ /* 0x001ff00003800000 */
.L_x_3086:
[----:B------:R-:W-:Y:S05]  /*c480*/  BSYNC B1 ;  /* 0x0000000000017941 */ /* 0x000fea0003800000 */
.L_x_2820:
        /* <DEDUP_REMOVED lines=54> */
.L_x_2825:
[----:B------:R-:W-:Y:S05]  /*c7f0*/  BSYNC B2 ;  /* 0x0000000000027941 */ /* 0x000fea0003800000 */
.L_x_2824:
        /* <DEDUP_REMOVED lines=44> */
.L_x_2827:
[----:B------:R-:W-:Y:S05]  /*cac0*/  BSYNC B2 ;  /* 0x0000000000027941 */ /* 0x000fea0003800000 */
.L_x_2826:
        /* <DEDUP_REMOVED lines=44> */
.L_x_2829:
[----:B------:R-:W-:Y:S05]  /*cd90*/  BSYNC B2 ;  /* 0x0000000000027941 */ /* 0x000fea0003800000 */
.L_x_2828:
[----:B------:R-:W-:Y:S04]  /*cda0*/  BSSY B2, `(.L_x_2830) ;  /* 0x000002c000027945 */ /* 0x000fe80003800000 */
[----:B------:R-:W-:Y:S05]  /*cdb0*/  @P3 BRA `(.L_x_2831) ;  /* 0x0000000000a83947 */ /* 0x000fea0003800000 */
[----:B012---:R-:W0:Y:S01]  /*cdc0*/  LDS.128 R4, [R0+0x4000] ;  /* 0x0040000000047984 */ /* 0x007e220000000c00 */
[----:B------:R-:W-:Y:S01]  /*cdd0*/  SHF.R.U32.HI R51, RZ, 0x10, R49 ;  /* 0x00000010ff337819 */ /* 0x000fe20000011631 */
[----:B------:R-:W-:Y:S01]  /*cde0*/  HADD2.F32 R50, -RZ, R82.H0_H0 ;  /* 0x20000052ff327230 */ /* 0x000fe20000004100 */
[----:B------:R-:W-:Y:S01]  /*cdf0*/  SHF.R.U32.HI R53, RZ, 0x10, R47 ;  /* 0x00000010ff357819 */ /* 0x000fe2000001162f */
[----:B------:R-:W-:Y:S01]  /*ce00*/  HADD2.F32 R52, -RZ, R81.H1_H1 ;  /* 0x30000051ff347230 */ /* 0x000fe20000004100 */
[----:B------:R-:W-:Y:S01]  /*ce10*/  SHF.R.U64 R59, R48, 0x10, R49 ;  /* 0x00000010303b7819 */ /* 0x000fe20000001231 */
[----:B------:R-:W-:Y:S01]  /*ce20*/  HADD2.F32 R51, -RZ, R51.H0_H0 ;  /* 0x20000033ff337230 */ /* 0x000fe20000004100 */
        /* <DEDUP_REMOVED lines=35> */
.L_x_2831:
[----:B------:R-:W-:Y:S05]  /*d060*/  BSYNC B2 ;  /* 0x0000000000027941 */ /* 0x000fea0003800000 */
.L_x_2830:
[----:B------:R-:W-:Y:S04]  /*d070*/  BSSY B2, `(.L_x_2832) ;  /* 0x000002c000027945 */ /* 0x000fe80003800000 */
[----:B------:R-:W-:Y:S05]  /*d080*/  @P4 BRA `(.L_x_2833) ;  /* 0x0000000000a84947 */ /* 0x000fea0003800000 */
[----:B0123--:R-:W0:Y:S01]  /*d090*/  LDS.128 R4, [R62+0x14400] ;  /* 0x014400003e047984 */ /* 0x00fe220000000c00 */
        /* <DEDUP_REMOVED lines=41> */
.L_x_2833:
[----:B------:R-:W-:Y:S05]  /*d330*/  BSYNC B2 ;  /* 0x0000000000027941 */ /* 0x000fea0003800000 */
.L_x_2832:
        /* <DEDUP_REMOVED lines=43> */
.L_x_2823:
[----:B------:R-:W-:Y:S05]  /*d5f0*/  BSYNC B1 ;  /* 0x0000000000017941 */ /* 0x000fea0003800000 */
.L_x_2822:
        /* <DEDUP_REMOVED lines=53> */
.L_x_2836:
[----:B------:R-:W-:Y:S05]  /*d950*/  BSYNC B1 ;  /* 0x0000000000017941 */ /* 0x000fea0003800000 */
.L_x_2835:
        /* <DEDUP_REMOVED lines=44> */
.L_x_2838:
[----:B------:R-:W-:Y:S05]  /*dc20*/  BSYNC B1 ;  /* 0x0000000000017941 */ /* 0x000fea0003800000 */
.L_x_2837:
        /* <DEDUP_REMOVED lines=44> */
.L_x_2840:
[----:B------:R-:W-:Y:S05]  /*def0*/  BSYNC B1 ;  /* 0x0000000000017941 */ /* 0x000fea0003800000 */
.L_x_2839:
        /* <DEDUP_REMOVED lines=44> */
.L_x_2842:
[----:B------:R-:W-:Y:S05]  /*e1c0*/  BSYNC B1 ;  /* 0x0000000000017941 */ /* 0x000fea0003800000 */
.L_x_2841:
        /* <DEDUP_REMOVED lines=44> */
.L_x_2844:
[----:B------:R-:W-:Y:S05]  /*e490*/  BSYNC B1 ;  /* 0x0000000000017941 */ /* 0x000fea0003800000 */
.L_x_2843:
        /* <DEDUP_REMOVED lines=44> */
.L_x_2813:
[----:B------:R-:W0:Y:S01]  /*e760*/  LDC R25, c[0x0][0x448] ;  /* 0x00011200ff197b82 */ /* 0x000e220000000800 */
[----:B------:R-:W-:Y:S01]  /*e770*/  IMAD R3, R198, 0x40, R9 ;  /* 0x00000040c6037824 */ /* 0x000fe200078e0209 */
[----:B------:R-:W-:Y:S01]  /*e780*/  ULDC.64 UR4, c[0x0][0x3f8] ;  /* 0x0000fe0000047ab9 */ /* 0x000fe20000000a00 */
[----:B------:R-:W-:Y:S01]  /*e790*/  ULDC.64 UR6, c[0x0][0x408] ;  /* 0x0001020000067ab9 */ /* 0x000fe20000000a00 */
[----:B------:R-:W-:Y:S01]  /*e7a0*/  MOV R4, R26 ;  /* 0x0000001a00047202 */ /* 0x000fe20000000f00 */
[----:B------:R-:W-:Y:S01]  /*e7b0*/  IMAD.MOV.U32 R10, RZ, RZ, R24 ;  /* 0x000000ffff0a7224 */ /* 0x000fe200078e0018 */
[----:B------:R-:W-:Y:S02]  /*e7c0*/  MOV R11, R31 ;  /* 0x0000001f000b7202 */ /* 0x000fe40000000f00 */
        /* <DEDUP_REMOVED lines=18> */
[----:B------:R-:W-:Y:S01]  /*e8f0*/  LEA R20, P1, R10, UR6, 0x1 ;  /* 0x000000060a147c11 */ /* 0x000fe2000f8208ff */
[----:B------:R-:W-:-:S03]  /*e900*/  IMAD.IADD R21, R11, 0x1, R21 ;  /* 0x000000010b157824 */ /* 0x000fc600078e0215 */
[----:B------:R-:W-:Y:S02]  /*e910*/  LEA.HI.X R7, R4, UR5, R7, 0x1, P0 ;  /* 0x0000000504077c11 */ /* 0x000fe400080f0c07 */
[----:B------:R-:W-:Y:S01]  /*e920*/  LEA.HI.X R21, R10, UR7, R21, 0x1, P1 ;  /* 0x000000070a157c11 */ /* 0x000fe200088f0c15 */
[----:B------:R-:W-:Y:S06]  /*e930*/  BRA.DIV UR4, `(.L_x_2845) ;  /* 0x00000146041c7947 */ /* 0x000fec000b800000 */
[----:B------:R0:W1:Y:S04]  /*e940*/  SHFL.IDX PT, R3, R7, RZ, 0x1c1f ;  /* 0x001c1fff07037589 */ /* 0x00006800000e0000 */
[----:B------:R0:W2:Y:S04]  /*e950*/  SHFL.IDX PT, R0, R6, RZ, 0x1c1f ;  /* 0x001c1fff06007589 */ /* 0x0000a800000e0000 */
[----:B------:R0:W3:Y:S04]  /*e960*/  SHFL.IDX PT, R5, R21, RZ, 0x1c1f ;  /* 0x001c1fff15057589 */ /* 0x0000e800000e0000 */
[----:B------:R0:W4:Y:S02]  /*e970*/  SHFL.IDX PT, R14, R20, RZ, 0x1c1f ;  /* 0x001c1fff140e7589 */ /* 0x00012400000e0000 */
.L_x_3092:
        /* <DEDUP_REMOVED lines=22> */
[----:B------:R-:W-:Y:S02]  /*eae0*/  ISETP.GE.AND P4, PT, R165, UR4, PT ;  /* 0x00000004a5007c0c */ /* 0x000fe4000bf86270 */
[----:B------:R-:W-:Y:S02]  /*eaf0*/  CS2R R28, SRZ ;  /* 0x00000000001c7805 */ /* 0x000fe4000001ff00 */
[----:B---3--:R-:W-:-:S02]  /*eb00*/  MOV R25, R5 ;  /* 0x0000000500197202 */ /* 0x008fc40000000f00 */
[----:B------:R-:W-:Y:S02]  /*eb10*/  CS2R R30, SRZ ;  /* 0x00000000001e7805 */ /* 0x000fe4000001ff00 */
[----:B------:R-:W-:Y:S02]  /*eb20*/  CS2R R40, SRZ ;  /* 0x0000000000287805 */ /* 0x000fe4000001ff00 */
[----:B------:R-:W-:Y:S02]  /*eb30*/  CS2R R42, SRZ ;  /* 0x00000000002a7805 */ /* 0x000fe4000001ff00 */
[----:B------:R-:W-:Y:S02]  /*eb40*/  @!P2 SHF.L.U32 R11, R16, 0x1, RZ ;  /* 0x00000001100ba819 */ /* 0x000fe400000006ff */
[----:B------:R-:W-:Y:S01]  /*eb50*/  @!P3 SHF.L.U32 R27, R166, 0x3, RZ ;  /* 0x00000003a61bb819 */ /* 0x000fe200000006ff */
[----:B------:R-:W-:Y:S01]  /*eb60*/  @!P4 IMAD.SHL.U32 R49, R167, 0x8, RZ ;  /* 0x00000008a731c824 */ /* 0x000fe200078e00ff */
[----:B------:R-:W-:-:S02]  /*eb70*/  @!P2 IADD3 R50, P0, R0, R11, RZ ;  /* 0x0000000b0032a210 */ /* 0x000fc40007f1e0ff */
[----:B------:R-:W-:Y:S01]  /*eb80*/  @!P2 IADD3 R4, P1, R14, R11, RZ ;  /* 0x0000000b0e04a210 */ /* 0x000fe20007f3e0ff */
[----:B------:R-:W-:Y:S01]  /*eb90*/  @!P3 IMAD.WIDE R10, R27, 0x2, R12 ;  /* 0x000000021b0ab825 */ /* 0x000fe200078e020c */
[----:B------:R-:W-:Y:S02]  /*eba0*/  @!P2 SHF.L.U64.HI R0, R16, 0x1, R17 ;  /* 0x000000011000a819 */ /* 0x000fe40000010211 */
[----:B------:R-:W-:Y:S01]  /*ebb0*/  CS2R R36, SRZ ;  /* 0x0000000000247805 */ /* 0x000fe2000001ff00 */
[----:B------:R-:W-:Y:S01]  /*ebc0*/  @!P4 IMAD.WIDE R14, R49, 0x2, R12 ;  /* 0x00000002310ec825 */ /* 0x000fe200078e020c */
[----:B------:R-:W-:Y:S02]  /*ebd0*/  CS2R R38, SRZ ;  /* 0x0000000000267805 */ /* 0x000fe4000001ff00 */
[----:B------:R-:W-:Y:S02]  /*ebe0*/  CS2R R32, SRZ ;  /* 0x0000000000207805 */ /* 0x000fe4000001ff00 */
[----:B------:R-:W-:Y:S01]  /*ebf0*/  CS2R R34, SRZ ;  /* 0x0000000000227805 */ /* 0x000fe2000001ff00 */
[----:B------:R-:W-:Y:S01]  /*ec00*/  @!P3 IMAD.WIDE R12, R27, 0x2, R24 ;  /* 0x000000021b0cb825 */ /* 0x000fe200078e0218 */
[----:B------:R-:W-:-:S02]  /*ec10*/  CS2R R26, SRZ ;  /* 0x00000000001a7805 */ /* 0x000fc4000001ff00 */
[----:B------:R-:W-:Y:S02]  /*ec20*/  CS2R R44, SRZ ;  /* 0x00000000002c7805 */ /* 0x000fe4000001ff00 */
[----:B------:R-:W-:Y:S01]  /*ec30*/  CS2R R46, SRZ ;  /* 0x00000000002e7805 */ /* 0x000fe2000001ff00 */
[----:B------:R-:W-:Y:S01]  /*ec40*/  @!P4 IMAD.WIDE R48, R49, 0x2, R24 ;  /* 0x000000023130c825 */ /* 0x000fe200078e0218 */
[----:B------:R-:W-:Y:S01]  /*ec50*/  CS2R R24, SRZ ;  /* 0x0000000000187805 */ /* 0x000fe2000001ff00 */
[----:B------:R1:W5:Y:S02]  /*ec60*/  @!P3 LD.E.128 R28, desc[UR60][R10.64] ;  /* 0x0000003c0a1cb980 */ /* 0x000364000c101d00 */
[--C-:B------:R-:W-:Y:S02]  /*ec70*/  @!P2 IMAD.X R51, R3, 0x1, R0.reuse, P0 ;  /* 0x000000010333a824 */ /* 0x100fe400000e0600 */
[----:B------:R-:W-:Y:S01]  /*ec80*/  @!P2 IMAD.X R5, R5, 0x1, R0, P1 ;  /* 0x000000010505a824 */ /* 0x000fe200008e0600 */
[----:B------:R1:W5:Y:S04]  /*ec90*/  @!P3 LD.E.128 R40, desc[UR60][R12.64] ;  /* 0x0000003c0c28b980 */ /* 0x000368000c101d00 */
[----:B------:R1:W5:Y:S04]  /*eca0*/  @!P4 LD.E.128 R24, desc[UR60][R14.64] ;  /* 0x0000003c0e18c980 */ /* 0x000368000c101d00 */
[----:B------:R1:W5:Y:S04]  /*ecb0*/  @!P4 LD.E.128 R36, desc[UR60][R48.64] ;  /* 0x0000003c3024c980 */ /* 0x000368000c101d00 */
[----:B------:R1:W5:Y:S04]  /*ecc0*/  @!P2 LD.E.128 R32, desc[UR60][R50.64] ;  /* 0x0000003c3220a980 */ /* 0x000368000c101d00 */
[----:B------:R1:W5:Y:S02]  /*ecd0*/  @!P2 LD.E.128 R44, desc[UR60][R4.64] ;  /* 0x0000003c042ca980 */ /* 0x000364000c101d00 */
.L_x_2847:
[----:B------:R-:W-:Y:S05]  /*ece0*/  BSYNC B1 ;  /* 0x0000000000017941 */ /* 0x000fea0003800000 */
.L_x_2846:
[----:B-1---5:R-:W-:Y:S01]  /*ecf0*/  IMAD.MOV.U32 R3, RZ, RZ, R45 ;  /* 0x000000ffff037224 */ /* 0x022fe200078e002d */
[----:B--2---:R-:W-:Y:S01]  /*ed00*/  MOV R0, R44 ;  /* 0x0000002c00007202 */ /* 0x004fe20000000f00 */
[----:B------:R-:W-:Y:S01]  /*ed10*/  IMAD.MOV.U32 R4, RZ, RZ, R46 ;  /* 0x000000ffff047224 */ /* 0x000fe200078e002e */
[----:B---3--:R-:W-:Y:S01]  /*ed20*/  MOV R5, R47 ;  /* 0x0000002f00057202 */ /* 0x008fe20000000f00 */
[----:B------:R-:W-:Y:S01]  /*ed30*/  UMOV UR4, 0xffffffff ;  /* 0xffffffff00047882 */ /* 0x000fe20000000000 */
        /* <DEDUP_REMOVED lines=35> */
[----:B------:R-:W-:Y:S02]  /*ef70*/  PRMT R76, R4, 0x5410, R5 ;  /* 0x00005410044c7816 */ /* 0x000fe40000000005 */
[----:B------:R-:W-:Y:S01]  /*ef80*/  CS2R R4, SRZ ;  /* 0x0000000000047805 */ /* 0x000fe2000001ff00 */
[----:B------:R-:W-:Y:S06]  /*ef90*/  BRA.DIV UR4, `(.L_x_2848) ;  /* 0x0000013e04f47947 */ /* 0x000fec000b800000 */
[----:B------:R1:W2:Y:S04]  /*efa0*/  SHFL.IDX PT, R3, R7, 0x1, 0x1c1f ;  /* 0x003c1f0007037f89 */ /* 0x0002a800000e0000 */
[----:B------:R1:W3:Y:S04]  /*efb0*/  SHFL.IDX PT, R0, R6, 0x1, 0x1c1f ;  /* 0x003c1f0006007f89 */ /* 0x0002e800000e0000 */
[----:B0-----:R-:W0:Y:S04]  /*efc0*/  SHFL.IDX PT, R21, R21, 0x1, 0x1c1f ;  /* 0x003c1f0015157f89 */ /* 0x001e2800000e0000 */
[----:B-1----:R-:W0:Y:S02]  /*efd0*/  SHFL.IDX PT, R20, R20, 0x1, 0x1c1f ;  /* 0x003c1f0014147f89 */ /* 0x002e2400000e0000 */
.L_x_3098:
        /* <DEDUP_REMOVED lines=16> */
[----:B--2---:R-:W-:Y:S01]  /*f0e0*/  MOV R5, R3 ;  /* 0x0000000300057202 */ /* 0x004fe20000000f00 */
[----:B---3--:R-:W-:Y:S01]  /*f0f0*/  IMAD.MOV.U32 R4, RZ, RZ, R0 ;  /* 0x000000ffff047224 */ /* 0x008fe200078e0000 */
[----:B------:R-:W-:Y:S02]  /*f100*/  ISETP.GE.AND P2, PT, R16, UR4, PT ;  /* 0x0000000410007c0c */ /* 0x000fe4000bf46270 */
[----:B------:R-:W-:Y:S02]  /*f110*/  CS2R R52, SRZ ;  /* 0x0000000000347805 */ /* 0x000fe4000001ff00 */
[----:B------:R-:W-:Y:S02]  /*f120*/  ISETP.GE.AND P3, PT, R164, UR4, PT ;  /* 0x00000004a4007c0c */ /* 0x000fe4000bf66270 */
[----:B------:R-:W-:Y:S02]  /*f130*/  CS2R R54, SRZ ;  /* 0x0000000000367805 */ /* 0x000fe4000001ff00 */
[----:B------:R-:W-:-:S02]  /*f140*/  ISETP.GE.AND P4, PT, R165, UR4, PT ;  /* 0x00000004a5007c0c */ /* 0x000fc4000bf86270 */
[----:B------:R-:W-:Y:S02]  /*f150*/  CS2R R8, SRZ ;  /* 0x0000000000087805 */ /* 0x000fe4000001ff00 */
[----:B------:R-:W-:Y:S02]  /*f160*/  CS2R R10, SRZ ;  /* 0x00000000000a7805 */ /* 0x000fe4000001ff00 */
[----:B------:R-:W-:Y:S02]  /*f170*/  CS2R R56, SRZ ;  /* 0x0000000000387805 */ /* 0x000fe4000001ff00 */
[----:B------:R-:W-:Y:S01]  /*f180*/  CS2R R58, SRZ ;  /* 0x00000000003a7805 */ /* 0x000fe2000001ff00 */
[----:B------:R-:W-:Y:S02]  /*f190*/  @!P2 IMAD.SHL.U32 R63, R16, 0x2, RZ ;  /* 0x00000002103fa824 */ /* 0x000fe400078e00ff */
[----:B------:R-:W-:Y:S02]  /*f1a0*/  @!P3 IMAD.SHL.U32 R71, R166, 0x8, RZ ;  /* 0x00000008a647b824 */ /* 0x000fe400078e00ff */
[----:B------:R-:W-:Y:S01]  /*f1b0*/  @!P4 IMAD.SHL.U32 R65, R167, 0x8, RZ ;  /* 0x00000008a741c824 */ /* 0x000fe200078e00ff */
[-C--:B------:R-:W-:Y:S01]  /*f1c0*/  @!P2 IADD3 R60, P0, R0, R63.reuse, RZ ;  /* 0x0000003f003ca210 */ /* 0x080fe20007f1e0ff */
[----:B------:R-:W-:Y:S01]  /*f1d0*/  @!P3 IMAD.WIDE R66, R71, 0x2, R4 ;  /* 0x000000024742b825 */ /* 0x000fe200078e0204 */
[----:B0-----:R-:W-:-:S02]  /*f1e0*/  @!P2 IADD3 R62, P1, R20, R63, RZ ;  /* 0x0000003f143ea210 */ /* 0x001fc40007f3e0ff */
[----:B------:R-:W-:Y:S01]  /*f1f0*/  @!P2 SHF.L.U64.HI R0, R16, 0x1, R17 ;  /* 0x000000011000a819 */ /* 0x000fe20000010211 */
[----:B------:R-:W-:Y:S01]  /*f200*/  @!P4 IMAD.WIDE R68, R65, 0x2, R4 ;  /* 0x000000024144c825 */ /* 0x000fe200078e0204 */
[----:B------:R-:W-:Y:S02]  /*f210*/  CS2R R12, SRZ ;  /* 0x00000000000c7805 */ /* 0x000fe4000001ff00 */
[----:B------:R-:W-:Y:S02]  /*f220*/  CS2R R14, SRZ ;  /* 0x00000000000e7805 */ /* 0x000fe4000001ff00 */
[----:B------:R-:W-:Y:S02]  /*f230*/  CS2R R48, SRZ ;  /* 0x0000000000307805 */ /* 0x000fe4000001ff00 */
[----:B------:R-:W-:Y:S02]  /*f240*/  CS2R R50, SRZ ;  /* 0x0000000000327805 */ /* 0x000fe4000001ff00 */
[----:B------:R-:W-:-:S02]  /*f250*/  CS2R R4, SRZ ;  /* 0x0000000000047805 */ /* 0x000fc4000001ff00 */
[----:B------:R-:W-:Y:S01]  /*f260*/  CS2R R6, SRZ ;  /* 0x0000000000067805 */ /* 0x000fe2000001ff00 */
[--C-:B------:R-:W-:Y:S01]  /*f270*/  @!P3 IMAD.WIDE R70, R71, 0x2, R20.reuse ;  /* 0x000000024746b825 */ /* 0x100fe200078e0214 */
[----:B------:R-:W-:Y:S01]  /*f280*/  @!P2 IADD3.X R61, R3, R0, RZ, P0, !PT ;  /* 0x00000000033da210 */ /* 0x000fe200007fe4ff */
[----:B------:R1:W5:Y:S02]  /*f290*/  @!P3 LD.E.128 R52, desc[UR60][R66.64] ;  /* 0x0000003c4234b980 */ /* 0x000364000c101d00 */
[----:B------:R-:W-:Y:S02]  /*f2a0*/  @!P4 IMAD.WIDE R64, R65, 0x2, R20 ;  /* 0x000000024140c825 */ /* 0x000fe400078e0214 */
[----:B------:R1:W5:Y:S02]  /*f2b0*/  @!P3 LD.E.128 R8, desc[UR60][R70.64] ;  /* 0x0000003c4608b980 */ /* 0x000364000c101d00 */
[----:B------:R-:W-:Y:S02]  /*f2c0*/  @!P2 IMAD.X R63, R21, 0x1, R0, P1 ;  /* 0x00000001153fa824 */ /* 0x000fe400008e0600 */
[----:B------:R1:W5:Y:S04]  /*f2d0*/  @!P4 LD.E.128 R56, desc[UR60][R68.64] ;  /* 0x0000003c4438c980 */ /* 0x000368000c101d00 */
[----:B------:R1:W5:Y:S04]  /*f2e0*/  @!P4 LD.E.128 R12, desc[UR60][R64.64] ;  /* 0x0000003c400cc980 */ /* 0x000368000c101d00 */
[----:B------:R1:W5:Y:S04]  /*f2f0*/  @!P2 LD.E.128 R48, desc[UR60][R60.64] ;  /* 0x0000003c3c30a980 */ /* 0x000368000c101d00 */
[----:B------:R1:W5:Y:S02]  /*f300*/  @!P2 LD.E.128 R4, desc[UR60][R62.64] ;  /* 0x0000003c3e04a980 */ /* 0x000364000c101d00 */
.L_x_2850:
[----:B------:R-:W-:Y:S05]  /*f310*/  BSYNC B1 ;  /* 0x0000000000017941 */ /* 0x000fea0003800000 */
.L_x_2849:
[----:B--2--5:R-:W-:Y:S01]  /*f320*/  IMAD.MOV.U32 R3, RZ, RZ, R4 ;  /* 0x000000ffff037224 */ /* 0x024fe200078e0004 */
[----:B---3--:R-:W-:Y:S01]  /*f330*/  LEA.HI R0, R197, R197, RZ, 0x1 ;  /* 0x000000c5c5007211 */ /* 0x008fe200078f08ff */
[----:B0-----:R-:W-:Y:S01]  /*f340*/  IMAD.MOV.U32 R21, RZ, RZ, R7 ;  /* 0x000000ffff157224 */ /* 0x001fe200078e0007 */
[----:B------:R-:W-:Y:S01]  /*f350*/  MOV R20, R5 ;  /* 0x0000000500147202 */ /* 0x000fe20000000f00 */
[----:B-1----:R-:W-:Y:S01]  /*f360*/  IMAD.MOV.U32 R61, RZ, RZ, R49 ;  /* 0x000000ffff3d7224 */ /* 0x002fe200078e0031 */
[----:B------:R-:W-:Y:S01]  /*f370*/  LOP3.LUT R0, R0, 0xfffffffe, RZ, 0xc0, !PT ;  /* 0xfffffffe00007812 */ /* 0x000fe200078ec0ff */
[----:B------:R-:W-:Y:S01]  /*f380*/  IMAD.MOV.U32 R62, RZ, RZ, R50 ;  /* 0x000000ffff3e7224 */ /* 0x000fe200078e0032 */
[----:B------:R-:W-:Y:S01]  /*f390*/  PRMT R78, R3, 0x5410, R20 ;  /* 0x00005410034e7816 */ /* 0x000fe20000000014 */
[----:B------:R-:W-:Y:S01]  /*f3a0*/  IMAD.MOV.U32 R3, RZ, RZ, R6 ;  /* 0x000000ffff037224 */ /* 0x000fe200078e0006 */
[----:B------:R-:W-:Y:S01]  /*f3b0*/  IADD3 R0, R197, -R0, RZ ;  /* 0x80000000c5007210 */ /* 0x000fe20007ffe0ff */
[----:B------:R-:W-:Y:S01]  /*f3c0*/  IMAD.MOV.U32 R20, RZ, RZ, R9 ;  /* 0x000000ffff147224 */ /* 0x000fe200078e0009 */
[----:B------:R-:W-:Y:S01]  /*f3d0*/  MOV R60, R10 ;  /* 0x0000000a003c7202 */ /* 0x000fe20000000f00 */
[----:B------:R-:W-:Y:S01]  /*f3e0*/  BSSY B1, `(.L_x_2851) ;  /* 0x0000023000017945 */ /* 0x000fe20003800000 */
        /* <DEDUP_REMOVED lines=9> */
[----:B------:R-:W-:-:S02]  /*f480*/  MOV R20, R13 ;  /* 0x0000000d00147202 */ /* 0x000fc40000000f00 */
[----:B------:R-:W-:Y:S02]  /*f490*/  PRMT R69, R69, 0x5410, R0 ;  /* 0x0000541045457816 */ /* 0x000fe40000000000 */
[----:B------:R-:W-:Y:S02]  /*f4a0*/  PRMT R0, R0, 0x5410, R60 ;  /* 0x0000541000007816 */ /* 0x000fe4000000003c */
[----:B------:R-:W-:Y:S01]  /*f4b0*/  PRMT R3, R20, 0x5410, R3 ;  /* 0x0000541014037816 */ /* 0x000fe20000000003 */
[----:B------:R-:W-:Y:S01]  /*f4c0*/  IMAD.MOV.U32 R20, RZ, RZ, R15 ;  /* 0x000000ffff147224 */ /* 0x000fe200078e000f */
[----:B------:R-:W-:Y:S02]  /*f4d0*/  MOV R60, R48 ;  /* 0x00000030003c7202 */ /* 0x000fe40000000f00 */
[----:B------:R-:W-:Y:S02]  /*f4e0*/  PRMT R81, R62, 0x7610, R81 ;  /* 0x000076103e517816 */ /* 0x000fe40000000051 */
        /* <DEDUP_REMOVED lines=14> */
[----:B------:R-:W-:Y:S01]  /*f5d0*/  PRMT R20, R61, 0x5410, R62 ;  /* 0x000054103d147816 */ /* 0x000fe2000000003e */
[----:B------:R-:W-:Y:S01]  /*f5e0*/  IMAD.MOV.U32 R61, RZ, RZ, R59 ;  /* 0x000000ffff3d7224 */ /* 0x000fe200078e003b */
[----:B------:R-:W-:Y:S01]  /*f5f0*/  ISETP.GE.AND P1, PT, R170, R77, PT ;  /* 0x0000004daa00720c */ /* 0x000fe20003f26270 */
[----:B0-----:R-:W-:-:S12]  /*f600*/  @!P0 BRA `(.L_x_2852) ;  /* 0x0000013800cc8947 */ /* 0x001fd80003800000 */
.L_x_3099:
[----:B------:R-:W-:Y:S05]  /*f610*/  BSYNC B1 ;  /* 0x0000000000017941 */ /* 0x000fea0003800000 */
.L_x_2851:
        /* <DEDUP_REMOVED lines=13> */
[----:B------:R-:W-:Y:S02]  /*f6f0*/  SHF.R.S32.HI R63, RZ, 0x1f, R62 ;  /* 0x0000001fff3f7819 */ /* 0x000fe4000001143e */
[----:B------:R-:W-:Y:S02]  /*f700*/  SHF.L.U32 R64, R62, 0x3, RZ ;  /* 0x000000033e407819 */ /* 0x000fe400000006ff */
[----:B------:R-:W-:Y:S02]  /*f710*/  LEA.HI R62, R63, R62, RZ, 0x3 ;  /* 0x0000003e3f3e7211 */ /* 0x000fe400078f18ff */
[----:B------:R-:W-:-:S02]  /*f720*/  LOP3.LUT R63, R181, 0x38, R64, 0xf8, !PT ;  /* 0x00000038b53f7812 */ /* 0x000fc400078ef840 */
[-C--:B------:R-:W-:Y:S01]  /*f730*/  LOP3.LUT R60, R61, R182.reuse, RZ, 0x3c, !PT ;  /* 0x000000b63d3c7212 */ /* 0x080fe200078e3cff */
[----:B------:R-:W-:Y:S01]  /*f740*/  IMAD.SHL.U32 R62, R62, 0x400, RZ ;  /* 0x000004003e3e7824 */ /* 0x000fe200078e00ff */
[----:B------:R-:W-:Y:S02]  /*f750*/  LOP3.LUT R65, R63, R182, RZ, 0x3c, !PT ;  /* 0x000000b63f417212 */ /* 0x000fe400078e3cff */
[----:B------:R-:W-:Y:S01]  /*f760*/  SHF.R.U32.HI R102, RZ, 0x10, R33 ;  /* 0x00000010ff667819 */ /* 0x000fe20000011621 */
[----:B------:R-:W-:Y:S01]  /*f770*/  IMAD.IADD R61, R183, 0x1, R60 ;  /* 0x00000001b73d7824 */ /* 0x000fe200078e023c */
[----:B------:R-:W-:Y:S02]  /*f780*/  LOP3.LUT R64, R62, 0x7fffe000, RZ, 0xc0, !PT ;  /* 0x7fffe0003e407812 */ /* 0x000fe400078ec0ff */
[----:B------:R-:W-:Y:S02]  /*f790*/  SHF.R.U32.HI R103, RZ, 0x10, R45 ;  /* 0x00000010ff677819 */ /* 0x000fe4000001162d */
[----:B------:R-:W-:-:S02]  /*f7a0*/  IADD3 R65, R65, R64, R183 ;  /* 0x0000004041417210 */ /* 0x000fc40007ffe0b7 */
[----:B------:R-:W-:Y:S01]  /*f7b0*/  LEA R90, R61, R18, 0x1 ;  /* 0x000000123d5a7211 */ /* 0x000fe200078e08ff */
[----:B------:R-:W-:Y:S01]  /*f7c0*/  HADD2.F32 R103, -RZ, R103.H0_H0 ;  /* 0x20000067ff677230 */ /* 0x000fe20000004100 */
[----:B------:R-:W-:Y:S01]  /*f7d0*/  SHF.R.U64 R32, R32, 0x10, R33 ;  /* 0x0000001020207819 */ /* 0x000fe20000001221 */
[----:B------:R-:W-:Y:S01]  /*f7e0*/  IMAD R91, R65, 0x2, R18 ;  /* 0x00000002415b7824 */ /* 0x000fe200078e0212 */
[----:B------:R-:W-:Y:S01]  /*f7f0*/  SHF.R.U64 R44, R44, 0x10, R45 ;  /* 0x000000102c2c7819 */ /* 0x000fe2000000122d */
[----:B------:R-:W0:Y:S01]  /*f800*/  LDS.128 R60, [R90+0xc400] ;  /* 0x00c400005a3c7984 */ /* 0x000e220000000c00 */
[----:B------:R-:W-:Y:S02]  /*f810*/  SHF.R.U64 R33, R34, 0x10, R35 ;  /* 0x0000001022217819 */ /* 0x000fe40000001223 */
[--C-:B------:R-:W-:Y:S01]  /*f820*/  SHF.R.U64 R34, R46, 0x10, R47.reuse ;  /* 0x000000102e227819 */ /* 0x100fe2000000122f */
[----:B------:R-:W1:Y:S01]  /*f830*/  LDS.128 R64, [R91+0xc400] ;  /* 0x00c400005b407984 */ /* 0x000e620000000c00 */
[----:B------:R-:W-:Y:S01]  /*f840*/  SHF.R.U32.HI R46, RZ, 0x10, R47 ;  /* 0x00000010ff2e7819 */ /* 0x000fe2000001162f */
[----:B------:R-:W-:Y:S01]  /*f850*/  HADD2.F32 R33, -RZ, R33.H0_H0 ;  /* 0x20000021ff217230 */ /* 0x000fe20000004100 */
[----:B------:R-:W-:Y:S01]  /*f860*/  SHF.R.U32.HI R35, RZ, 0x10, R35 ;  /* 0x00000010ff237819 */ /* 0x000fe20000011623 */
[----:B0-----:R-:W-:-:S02]  /*f870*/  HADD2.F32 R94, -RZ, R61.H0_H0 ;  /* 0x2000003dff5e7230 */ /* 0x001fc40000004100 */
[----:B------:R-:W-:Y:S02]  /*f880*/  HADD2.F32 R96, -RZ, R61.H1_H1 ;  /* 0x3000003dff607230 */ /* 0x000fe40000004100 */
[--C-:B-1----:R-:W-:Y:S02]  /*f890*/  HADD2.F32 R61, -RZ, R65.reuse.H0_H0 ;  /* 0x20000041ff3d7230 */ /* 0x102fe40000004100 */
[----:B------:R-:W-:Y:S02]  /*f8a0*/  HADD2.F32 R92, -RZ, R65.H1_H1 ;  /* 0x30000041ff5c7230 */ /* 0x000fe40000004100 */
[--C-:B------:R-:W-:Y:S02]  /*f8b0*/  HADD2.F32 R99, -RZ, R67.reuse.H0_H0 ;  /* 0x20000043ff637230 */ /* 0x100fe40000004100 */
[C---:B------:R-:W-:Y:S01]  /*f8c0*/  FMUL.FTZ R65, R61.reuse, R101 ;  /* 0x000000653d417220 */ /* 0x040fe20000410000 */
[----:B------:R-:W-:Y:S02]  /*f8d0*/  HADD2.F32 R93, -RZ, R67.H1_H1 ;  /* 0x30000043ff5d7230 */ /* 0x000fe40000004100 */
[----:B------:R-:W-:Y:S01]  /*f8e0*/  FMUL.FTZ R105, R61, R100 ;  /* 0x000000643d697220 */ /* 0x000fe20000410000 */
[----:B------:R-:W-:-:S02]  /*f8f0*/  HADD2.F32 R67, -RZ, R102.H0_H0 ;  /* 0x20000066ff437230 */ /* 0x000fc40000004100 */
[C---:B------:R-:W-:Y:S01]  /*f900*/  FFMA.FTZ R61, R94.reuse, R100, -R65 ;  /* 0x000000645e3d7223 */ /* 0x040fe20000010841 */
[----:B------:R-:W-:Y:S02]  /*f910*/  HADD2.F32 R97, -RZ, R64.H0_H0 ;  /* 0x20000040ff617230 */ /* 0x000fe40000004100 */
[----:B------:R-:W-:Y:S01]  /*f920*/  FFMA.FTZ R65, R94, R101, R105 ;  /* 0x000000655e417223 */ /* 0x000fe20000010069 */
[--C-:B------:R-:W-:Y:S02]  /*f930*/  HADD2.F32 R102, -RZ, R89.reuse.H1_H1 ;  /* 0x30000059ff667230 */ /* 0x100fe40000004100 */
[C---:B------:R-:W-:Y:S01]  /*f940*/  FMUL.FTZ R107, R92.reuse, R103 ;  /* 0x000000675c6b7220 */ /* 0x040fe20000410000 */
[----:B------:R-:W-:Y:S02]  /*f950*/  HADD2.F32 R95, -RZ, R60.H0_H0 ;  /* 0x2000003cff5f7230 */ /* 0x000fe40000004100 */
[----:B------:R-:W-:Y:S01]  /*f960*/  FMUL.FTZ R101, R92, R67 ;  /* 0x000000435c657220 */ /* 0x000fe20000410000 */
[----:B------:R-:W-:-:S02]  /*f970*/  HADD2.F32 R100, -RZ, R89.H0_H0 ;  /* 0x20000059ff647230 */ /* 0x000fc40000004100 */
[C---:B------:R-:W-:Y:S01]  /*f980*/  FMUL.FTZ R104, R97.reuse, R102 ;  /* 0x0000006661687220 */ /* 0x040fe20000410000 */
[----:B------:R-:W-:Y:S02]  /*f990*/  HADD2.F32 R98, -RZ, R66.H0_H0 ;  /* 0x20000042ff627230 */ /* 0x000fe40000004100 */
[C---:B------:R-:W-:Y:S01]  /*f9a0*/  FFMA.FTZ R92, R96.reuse, R67, -R107 ;  /* 0x00000043605c7223 */ /* 0x040fe2000001086b */
[----:B------:R-:W-:Y:S02]  /*f9b0*/  HADD2.F32 R89, -RZ, R88.H1_H1 ;  /* 0x30000058ff597230 */ /* 0x000fe40000004100 */
[----:B------:R-:W-:Y:S01]  /*f9c0*/  FFMA.FTZ R94, R96, R103, R101 ;  /* 0x00000067605e7223 */ /* 0x000fe20000010065 */
[----:B------:R-:W-:Y:S02]  /*f9d0*/  HADD2.F32 R45, -RZ, R62.H0_H0 ;  /* 0x2000003eff2d7230 */ /* 0x000fe40000004100 */
        /* <DEDUP_REMOVED lines=10> */
[----:B------:R-:W-:-:S02]  /*fa80*/  HADD2.F32 R88, -RZ, R46.H0_H0 ;  /* 0x2000002eff587230 */ /* 0x000fc40000004100 */
[C---:B------:R-:W-:Y:S01]  /*fa90*/  FMUL.FTZ R102, R99.reuse, R86 ;  /* 0x0000005663667220 */ /* 0x040fe20000410000 */
[----:B------:R-:W-:Y:S02]  /*faa0*/  HADD2.F32 R46, -RZ, R35.H0_H0 ;  /* 0x20000023ff2e7230 */ /* 0x000fe40000004100 */
[-C--:B------:R-:W-:Y:S01]  /*fab0*/  FMUL.FTZ R99, R99, R96.reuse ;  /* 0x0000006063637220 */ /* 0x080fe20000410000 */
[----:B------:R-:W-:Y:S02]  /*fac0*/  HADD2.F32 R63, -RZ, R63.H1_H1 ;  /* 0x3000003fff3f7230 */ /* 0x000fe40000004100 */
[----:B------:R-:W-:Y:S01]  /*fad0*/  FFMA.FTZ R98, R45, R89, R98 ;  /* 0x000000592d627223 */ /* 0x000fe20000010062 */
[C---:B------:R-:W-:Y:S01]  /*fae0*/  FFMA.FTZ R102, R47.reuse, R96, -R102 ;  /* 0x000000602f667223 */ /* 0x040fe20000010866 */
        /* <DEDUP_REMOVED lines=10> */
[----:B------:R-:W-:Y:S01]  /*fb90*/  FMUL.FTZ R63, R64, R45 ;  /* 0x0000002d403f7220 */ /* 0x000fe20000410000 */
[----:B------:R-:W-:-:S02]  /*fba0*/  HADD2.F32 R60, -RZ, R60.H1_H1 ;  /* 0x3000003cff3c7230 */ /* 0x000fc40000004100 */
[----:B------:R-:W-:Y:S01]  /*fbb0*/  FMUL.FTZ R89, R66, R47 ;  /* 0x0000002f42597220 */ /* 0x000fe20000410000 */
[----:B------:R-:W-:Y:S02]  /*fbc0*/  HADD2.F32 R62, -RZ, R62.H1_H1 ;  /* 0x3000003eff3e7230 */ /* 0x000fe40000004100 */
[----:B------:R-:W-:Y:S01]  /*fbd0*/  FMUL.FTZ R64, R64, R35 ;  /* 0x0000002340407220 */ /* 0x000fe20000410000 */
[----:B------:R-:W-:Y:S01]  /*fbe0*/  FMUL.FTZ R66, R66, R33 ;  /* 0x0000002142427220 */ /* 0x000fe20000410000 */
[----:B------:R-:W-:Y:S01]  /*fbf0*/  FFMA.FTZ R32, R60, R35, -R63 ;  /* 0x000000233c207223 */ /* 0x000fe2000001083f */
        /* <DEDUP_REMOVED lines=13> */
.L_x_2856:
[----:B------:R-:W-:Y:S05]  /*fcd0*/  BSYNC B2 ;  /* 0x0000000000027941 */ /* 0x000fea0003800000 */
.L_x_2855:
        /* <DEDUP_REMOVED lines=21> */
[--C-:B------:R-:W-:Y:S01]  /*fe30*/  SHF.R.U64 R29, R30, 0x10, R31.reuse ;  /* 0x000000101e1d7819 */ /* 0x100fe2000000121f */
[----:B------:R-:W-:Y:S01]  /*fe40*/  IMAD R60, R45, 0x2, R18 ;  /* 0x000000022d3c7824 */ /* 0x000fe200078e0212 */
[----:B------:R-:W-:-:S02]  /*fe50*/  SHF.R.U32.HI R91, RZ, 0x10, R31 ;  /* 0x00000010ff5b7819 */ /* 0x000fc4000001161f */
[--C-:B------:R-:W-:Y:S01]  /*fe60*/  SHF.R.U32.HI R89, RZ, 0x10, R43.reuse ;  /* 0x00000010ff597819 */ /* 0x100fe2000001162b */
[----:B------:R-:W-:Y:S01]  /*fe70*/  HADD2.F32 R29, -RZ, R29.H0_H0 ;  /* 0x2000001dff1d7230 */ /* 0x000fe20000004100 */
[----:B------:R-:W1:Y:S01]  /*fe80*/  LDS.128 R44, [R60+0xc400] ;  /* 0x00c400003c2c7984 */ /* 0x000e620000000c00 */
[----:B------:R-:W-:Y:S01]  /*fe90*/  SHF.R.U64 R30, R42, 0x10, R43 ;  /* 0x000000102a1e7819 */ /* 0x000fe2000000122b */
[--C-:B0-----:R-:W-:Y:S02]  /*fea0*/  HADD2.F32 R41, -RZ, R33.reuse.H0_H0 ;  /* 0x20000021ff297230 */ /* 0x101fe40000004100 */
[----:B------:R-:W-:Y:S02]  /*feb0*/  HADD2.F32 R33, -RZ, R33.H1_H1 ;  /* 0x30000021ff217230 */ /* 0x000fe40000004100 */
[----:B------:R-:W-:Y:S02]  /*fec0*/  HADD2.F32 R31, -RZ, R32.H0_H0 ;  /* 0x20000020ff1f7230 */ /* 0x000fe40000004100 */
[----:B------:R-:W-:-:S02]  /*fed0*/  HADD2.F32 R42, -RZ, R34.H0_H0 ;  /* 0x20000022ff2a7230 */ /* 0x000fc40000004100 */
[--C-:B------:R-:W-:Y:S02]  /*fee0*/  HADD2.F32 R43, -RZ, R35.reuse.H0_H0 ;  /* 0x20000023ff2b7230 */ /* 0x100fe40000004100 */
[----:B------:R-:W-:Y:S02]  /*fef0*/  HADD2.F32 R35, -RZ, R35.H1_H1 ;  /* 0x30000023ff237230 */ /* 0x000fe40000004100 */
[----:B------:R-:W-:Y:S02]  /*ff00*/  HADD2.F32 R32, -RZ, R32.H1_H1 ;  /* 0x30000020ff207230 */ /* 0x000fe40000004100 */
[--C-:B-1----:R-:W-:Y:S02]  /*ff10*/  HADD2.F32 R61, -RZ, R45.reuse.H0_H0 ;  /* 0x2000002dff3d7230 */ /* 0x102fe40000004100 */
[----:B------:R-:W-:Y:S02]  /*ff20*/  HADD2.F32 R62, -RZ, R45.H1_H1 ;  /* 0x3000002dff3e7230 */ /* 0x000fe40000004100 */
[----:B------:R-:W-:-:S02]  /*ff30*/  HADD2.F32 R45, -RZ, R44.H0_H0 ;  /* 0x2000002cff2d7230 */ /* 0x000fc40000004100 */
[C---:B------:R-:W-:Y:S01]  /*ff40*/  FMUL.FTZ R88, R61.reuse, R86 ;  /* 0x000000563d587220 */ /* 0x040fe20000410000 */
[-C--:B------:R-:W-:Y:S01]  /*ff50*/  FMUL.FTZ R90, R61, R66.reuse ;  /* 0x000000423d5a7220 */ /* 0x080fe20000410000 */
[----:B------:R-:W-:Y:S02]  /*ff60*/  HADD2.F32 R61, -RZ, R67.H0_H0 ;  /* 0x20000043ff3d7230 */ /* 0x000fe40000004100 */
        /* <DEDUP_REMOVED lines=8> */
[----:B------:R-:W-:-:S02]  /*fff0*/  HADD2.F32 R41, -RZ, R83.H0_H0 ;  /* 0x20000053ff297230 */ /* 0x000fc40000004100 */
[-C--:B------:R-:W-:Y:S01]  /*10000*/  FMUL.FTZ R45, R45, R84.reuse ;  /* 0x000000542d2d7220 */ /* 0x080fe20000410000 */
[----:B------:R-:W-:Y:S02]  /*10010*/  HADD2.F32 R33, -RZ, R85.H0_H0 ;  /* 0x20000055ff217230 */ /* 0x000fe40000004100 */
[C---:B------:R-:W-:Y:S01]  /*10020*/  FFMA.FTZ R84, R31.reuse, R84, -R62 ;  /* 0x000000541f547223 */ /* 0x040fe2000001083e */
[----:B------:R-:W-:Y:S02]  /*10030*/  HADD2.F32 R64, -RZ, R47.H0_H0 ;  /* 0x2000002fff407230 */ /* 0x000fe40000004100 */
[----:B------:R-:W-:Y:S01]  /*10040*/  FFMA.FTZ R45, R31, R82, R45 ;  /* 0x000000521f2d7223 */ /* 0x000fe2000001002d */
[----:B------:R-:W-:Y:S02]  /*10050*/  HADD2.F32 R83, -RZ, R83.H1_H1 ;  /* 0x30000053ff537230 */ /* 0x000fe40000004100 */
[----:B------:R-:W-:Y:S01]  /*10060*/  FMUL.FTZ R31, R63, R41 ;  /* 0x000000293f1f7220 */ /* 0x000fe20000410000 */
[----:B------:R-:W-:-:S02]  /*10070*/  HADD2.F32 R85, -RZ, R85.H1_H1 ;  /* 0x30000055ff557230 */ /* 0x000fc40000004100 */
[----:B------:R-:W-:Y:S01]  /*10080*/  FMUL.FTZ R67, R63, R33 ;  /* 0x000000213f437220 */ /* 0x000fe20000410000 */
[----:B------:R-:W-:Y:S02]  /*10090*/  HADD2.F32 R47, -RZ, R47.H1_H1 ;  /* 0x3000002fff2f7230 */ /* 0x000fe40000004100 */
[----:B------:R-:W-:Y:S01]  /*100a0*/  FMUL.FTZ R82, R64, R83 ;  /* 0x0000005340527220 */ /* 0x000fe20000410000 */
[----:B------:R-:W-:Y:S02]  /*100b0*/  HADD2.F32 R66, -RZ, R89.H0_H0 ;  /* 0x20000059ff427230 */ /* 0x000fe40000004100 */
[----:B------:R-:W-:Y:S01]  /*100c0*/  FFMA.FTZ R63, R42, R33, -R31 ;  /* 0x000000212a3f7223 */ /* 0x000fe2000001081f */
[----:B------:R-:W-:Y:S02]  /*100d0*/  HADD2.F32 R62, -RZ, R91.H0_H0 ;  /* 0x2000005bff3e7230 */ /* 0x000fe40000004100 */
[----:B------:R-:W-:Y:S01]  /*100e0*/  FMUL.FTZ R64, R64, R85 ;  /* 0x0000005540407220 */ /* 0x000fe20000410000 */
[----:B------:R-:W-:Y:S01]  /*100f0*/  FFMA.FTZ R67, R42, R41, R67 ;  /* 0x000000292a437223 */ /* 0x000fe20000010043 */
[----:B------:R-:W-:-:S02]  /*10100*/  HADD2.F32 R44, -RZ, R44.H1_H1 ;  /* 0x3000002cff2c7230 */ /* 0x000fc40000004100 */
[C---:B------:R-:W-:Y:S01]  /*10110*/  FMUL.FTZ R42, R47.reuse, R66 ;  /* 0x000000422f2a7220 */ /* 0x040fe20000410000 */
[----:B------:R-:W-:Y:S02]  /*10120*/  HADD2.F32 R46, -RZ, R46.H1_H1 ;  /* 0x3000002eff2e7230 */ /* 0x000fe40000004100 */
[----:B------:R-:W-:Y:S01]  /*10130*/  FMUL.FTZ R86, R47, R62 ;  /* 0x0000003e2f567220 */ /* 0x000fe20000410000 */
[----:B------:R-:W-:Y:S02]  /*10140*/  HADD2.F32 R33, -RZ, R40.H0_H0 ;  /* 0x20000028ff217230 */ /* 0x000fe40000004100 */
[C---:B------:R-:W-:Y:S01]  /*10150*/  FFMA.FTZ R82, R43.reuse, R85, -R82 ;  /* 0x000000552b527223 */ /* 0x040fe20000010852 */
[----:B------:R-:W-:Y:S02]  /*10160*/  HADD2.F32 R41, -RZ, R30.H0_H0 ;  /* 0x2000001eff297230 */ /* 0x000fe40000004100 */
[----:B------:R-:W-:Y:S01]  /*10170*/  FFMA.FTZ R64, R43, R83, R64 ;  /* 0x000000532b407223 */ /* 0x000fe20000010040 */
[----:B------:R-:W-:-:S02]  /*10180*/  HADD2.F32 R31, -RZ, R28.H0_H0 ;  /* 0x2000001cff1f7230 */ /* 0x000fc40000004100 */
[C---:B------:R-:W-:Y:S01]  /*10190*/  FFMA.FTZ R83, R35.reuse, R62, -R42 ;  /* 0x0000003e23537223 */ /* 0x040fe2000001082a */
[----:B------:R-:W-:Y:S02]  /*101a0*/  HADD2.F32 R34, -RZ, R34.H1_H1 ;  /* 0x30000022ff227230 */ /* 0x000fe40000004100 */
[----:B------:R-:W-:Y:S01]  /*101b0*/  FFMA.FTZ R85, R35, R66, R86 ;  /* 0x0000004223557223 */ /* 0x000fe20000010056 */
        /* <DEDUP_REMOVED lines=18> */
.L_x_2858:
[----:B------:R-:W-:Y:S05]  /*102e0*/  BSYNC B2 ;  /* 0x0000000000027941 */ /* 0x000fea0003800000 */
.L_x_2857:
[----:B------:R-:W-:Y:S05]  /*102f0*/  @P2 BRA `(.L_x_2854) ;  /* 0x0000000400782947 */ /* 0x000fea0003800000 */
[----:B------:R-:W-:Y:S01]  /*10300*/  LEA.HI R87, R87, R167, RZ, 0x1d ;  /* 0x000000a757577211 */ /* 0x000fe200078fe8ff */
[----:B------:R-:W-:Y:S01]  /*10310*/  HADD2.F32 R41, -RZ, R75.H1_H1 ;  /* 0x3000004bff297230 */ /* 0x000fe20000004100 */
[----:B0-----:R-:W-:Y:S01]  /*10320*/  SHF.R.U32.HI R44, RZ, 0x10, R37 ;  /* 0x00000010ff2c7819 */ /* 0x001fe20000011625 */
[--C-:B------:R-:W-:Y:S01]  /*10330*/  HADD2.F32 R42, -RZ, R73.reuse.H1_H1 ;  /* 0x30000049ff2a7230 */ /* 0x100fe20000004100 */
[----:B-1----:R-:W-:Y:S01]  /*10340*/  SHF.R.S32.HI R30, RZ, 0x1f, R87 ;  /* 0x0000001fff1e7819 */ /* 0x002fe20000011457 */
[----:B------:R-:W-:Y:S01]  /*10350*/  IMAD.SHL.U32 R28, R87, 0x8, RZ ;  /* 0x00000008571c7824 */ /* 0x000fe200078e00ff */
[----:B------:R-:W-:Y:S01]  /*10360*/  SHF.R.U64 R61, R36, 0x10, R37 ;  /* 0x00000010243d7819 */ /* 0x000fe20000001225 */
        /* <DEDUP_REMOVED lines=9> */
[----:B------:R-:W-:Y:S02]  /*10400*/  SHF.R.U32.HI R43, RZ, 0x10, R25 ;  /* 0x00000010ff2b7819 */ /* 0x000fe40000011619 */
[----:B------:R-:W-:Y:S02]  /*10410*/  IADD3 R33, R33, R32, R183 ;  /* 0x0000002021217210 */ /* 0x000fe40007ffe0b7 */
[----:B------:R-:W-:Y:S02]  /*10420*/  SHF.R.U64 R65, R24, 0x10, R25 ;  /* 0x0000001018417819 */ /* 0x000fe40000001219 */
[--C-:B------:R-:W-:Y:S01]  /*10430*/  SHF.R.U64 R47, R38, 0x10, R39.reuse ;  /* 0x00000010262f7819 */ /* 0x100fe20000001227 */
[----:B------:R-:W-:Y:S01]  /*10440*/  IMAD R40, R33, 0x2, R18 ;  /* 0x0000000221287824 */ /* 0x000fe200078e0212 */
[----:B------:R-:W-:-:S02]  /*10450*/  SHF.R.U32.HI R45, RZ, 0x10, R39 ;  /* 0x00000010ff2d7819 */ /* 0x000fc40000011627 */
[--C-:B------:R-:W-:Y:S02]  /*10460*/  SHF.R.U32.HI R63, RZ, 0x10, R27.reuse ;  /* 0x00000010ff3f7819 */ /* 0x100fe4000001161b */
        /* <DEDUP_REMOVED lines=15> */
[----:B------:R-:W-:Y:S01]  /*10560*/  FMUL.FTZ R62, R37, R44 ;  /* 0x0000002c253e7220 */ /* 0x000fe20000410000 */
[C---:B------:R-:W-:Y:S01]  /*10570*/  FFMA.FTZ R46, R25.reuse, R41, -R46 ;  /* 0x00000029192e7223 */ /* 0x040fe2000001082e */
[----:B------:R-:W-:Y:S01]  /*10580*/  FFMA.FTZ R60, R25, R42, R60 ;  /* 0x0000002a193c7223 */ /* 0x000fe2000001003c */
[----:B------:R-:W-:Y:S01]  /*10590*/  FMUL.FTZ R25, R33, R73 ;  /* 0x0000004921197220 */ /* 0x000fe20000410000 */
[-C--:B------:R-:W-:Y:S01]  /*105a0*/  FMUL.FTZ R42, R37, R36.reuse ;  /* 0x00000024252a7220 */ /* 0x080fe20000410000 */
[----:B------:R-:W-:Y:S01]  /*105b0*/  FFMA.FTZ R41, R29, R36, -R62 ;  /* 0x000000241d297223 */ /* 0x000fe2000001083e */
[----:B------:R-:W-:Y:S01]  /*105c0*/  FMUL.FTZ R36, R33, R75 ;  /* 0x0000004b21247220 */ /* 0x000fe20000410000 */
[----:B------:R-:W-:-:S02]  /*105d0*/  HADD2.F32 R37, -RZ, R74.H0_H0 ;  /* 0x2000004aff257230 */ /* 0x000fc40000004100 */
[C---:B------:R-:W-:Y:S01]  /*105e0*/  FFMA.FTZ R75, R24.reuse, R75, -R25 ;  /* 0x0000004b184b7223 */ /* 0x040fe20000010819 */
[----:B------:R-:W-:Y:S02]  /*105f0*/  HADD2.F32 R38, -RZ, R34.H0_H0 ;  /* 0x20000022ff267230 */ /* 0x000fe40000004100 */
[----:B------:R-:W-:Y:S01]  /*10600*/  FFMA.FTZ R43, R29, R44, R42 ;  /* 0x0000002c1d2b7223 */ /* 0x000fe2000001002a */
[----:B------:R-:W-:Y:S02]  /*10610*/  HADD2.F32 R39, -RZ, R35.H0_H0 ;  /* 0x20000023ff277230 */ /* 0x000fe40000004100 */
[----:B------:R-:W-:Y:S01]  /*10620*/  FFMA.FTZ R73, R24, R73, R36 ;  /* 0x0000004918497223 */ /* 0x000fe20000010024 */
[----:B------:R-:W-:Y:S02]  /*10630*/  HADD2.F32 R25, -RZ, R76.H0_H0 ;  /* 0x2000004cff197230 */ /* 0x000fe40000004100 */
[----:B------:R-:W-:Y:S01]  /*10640*/  FMUL.FTZ R29, R38, R37 ;  /* 0x00000025261d7220 */ /* 0x000fe20000410000 */
[----:B------:R-:W-:-:S02]  /*10650*/  HADD2.F32 R74, -RZ, R74.H1_H1 ;  /* 0x3000004aff4a7230 */ /* 0x000fc40000004100 */
[----:B------:R-:W-:Y:S02]  /*10660*/  HADD2.F32 R76, -RZ, R76.H1_H1 ;  /* 0x3000004cff4c7230 */ /* 0x000fe40000004100 */
[-C--:B------:R-:W-:Y:S01]  /*10670*/  FMUL.FTZ R33, R38, R25.reuse ;  /* 0x0000001926217220 */ /* 0x080fe20000410000 */
[----:B------:R-:W-:Y:S02]  /*10680*/  HADD2.F32 R35, -RZ, R35.H1_H1 ;  /* 0x30000023ff237230 */ /* 0x000fe40000004100 */
[C---:B------:R-:W-:Y:S01]  /*10690*/  FMUL.FTZ R42, R39.reuse, R74 ;  /* 0x0000004a272a7220 */ /* 0x040fe20000410000 */
[----:B------:R-:W-:Y:S02]  /*106a0*/  HADD2.F32 R36, -RZ, R45.H0_H0 ;  /* 0x2000002dff247230 */ /* 0x000fe40000004100 */
[----:B------:R-:W-:Y:S01]  /*106b0*/  FMUL.FTZ R39, R39, R76 ;  /* 0x0000004c27277220 */ /* 0x000fe20000410000 */
[----:B------:R-:W-:Y:S02]  /*106c0*/  HADD2.F32 R24, -RZ, R63.H0_H0 ;  /* 0x2000003fff187230 */ /* 0x000fe40000004100 */
[C---:B------:R-:W-:Y:S01]  /*106d0*/  FFMA.FTZ R38, R26.reuse, R25, -R29 ;  /* 0x000000191a267223 */ /* 0x040fe2000001081d */
[----:B------:R-:W-:Y:S01]  /*106e0*/  FFMA.FTZ R37, R26, R37, R33 ;  /* 0x000000251a257223 */ /* 0x000fe20000010021 */
[----:B------:R-:W-:-:S02]  /*106f0*/  HADD2.F32 R32, -RZ, R32.H1_H1 ;  /* 0x30000020ff207230 */ /* 0x000fc40000004100 */
[----:B------:R-:W-:Y:S01]  /*10700*/  FMUL.FTZ R26, R35, R36 ;  /* 0x00000024231a7220 */ /* 0x000fe20000410000 */
[----:B------:R-:W-:Y:S02]  /*10710*/  HADD2.F32 R34, -RZ, R34.H1_H1 ;  /* 0x30000022ff227230 */ /* 0x000fe40000004100 */
[C---:B------:R-:W-:Y:S01]  /*10720*/  FFMA.FTZ R42, R27.reuse, R76, -R42 ;  /* 0x0000004c1b2a7223 */ /* 0x040fe2000001082a */
        /* <DEDUP_REMOVED lines=27> */
.L_x_2854:
[----:B------:R-:W-:Y:S05]  /*108e0*/  BSYNC B1 ;  /* 0x0000000000017941 */ /* 0x000fea0003800000 */
.L_x_2853:
        /* <DEDUP_REMOVED lines=102> */
.L_x_2860:
[----:B------:R-:W-:Y:S05]  /*10f50*/  BSYNC B1 ;  /* 0x0000000000017941 */ /* 0x000fea0003800000 */
.L_x_2859:
        /* <DEDUP_REMOVED lines=15> */
[----:B--2---:R-:W-:Y:S02]  /*11050*/  LOP3.LUT R25, R5, R220, RZ, 0x3c, !PT ;  /* 0x000000dc05197212 */ /* 0x004fe400078e3cff */
[----:B------:R-:W-:Y:S02]  /*11060*/  LOP3.LUT R24, R4, 0x7fffe000, RZ, 0xc0, !PT ;  /* 0x7fffe00004187812 */ /* 0x000fe400078ec0ff */
[----:B------:R-:W0:Y:S01]  /*11070*/  LDS.128 R4, [R216] ;  /* 0x00000000d8047984 */ /* 0x000e220000000c00 */
[----:B------:R-:W-:Y:S02]  /*11080*/  SHF.R.U64 R44, R8, 0x10, R9 ;  /* 0x00000010082c7819 */ /* 0x000fe40000001209 */
[----:B------:R-:W-:Y:S02]  /*11090*/  IADD3 R25, R25, R24, R184 ;  /* 0x0000001819197210 */ /* 0x000fe40007ffe0b8 */
[----:B------:R-:W-:Y:S02]  /*110a0*/  SHF.R.U32.HI R52, RZ, 0x10, R53 ;  /* 0x00000010ff347819 */ /* 0x000fe40000011635 */
[--C-:B------:R-:W-:Y:S01]  /*110b0*/  SHF.R.U64 R43, R10, 0x10, R11.reuse ;  /* 0x000000100a2b7819 */ /* 0x100fe2000000120b */
[----:B------:R-:W-:Y:S01]  /*110c0*/  IMAD R28, R25, 0x2, R18 ;  /* 0x00000002191c7824 */ /* 0x000fe200078e0212 */
[----:B------:R-:W-:-:S02]  /*110d0*/  SHF.R.U32.HI R38, RZ, 0x10, R11 ;  /* 0x00000010ff267819 */ /* 0x000fc4000001160b */
[--C-:B------:R-:W-:Y:S02]  /*110e0*/  SHF.R.U64 R45, R54, 0x10, R55.reuse ;  /* 0x00000010362d7819 */ /* 0x100fe40000001237 */
[----:B------:R-:W1:Y:S01]  /*110f0*/  LDS.128 R24, [R28+0xc400] ;  /* 0x00c400001c187984 */ /* 0x000e620000000c00 */
[----:B------:R-:W-:Y:S01]  /*11100*/  SHF.R.U32.HI R54, RZ, 0x10, R55 ;  /* 0x00000010ff367819 */ /* 0x000fe20000011637 */
        /* <DEDUP_REMOVED lines=13> */
[----:B------:R-:W-:Y:S01]  /*111e0*/  FFMA.FTZ R37, R8, R34, -R37 ;  /* 0x0000002208257223 */ /* 0x000fe20000010825 */
[----:B------:R-:W-:Y:S01]  /*111f0*/  FMUL.FTZ R34, R30, R36 ;  /* 0x000000241e227220 */ /* 0x000fe20000410000 */
[----:B------:R-:W-:Y:S01]  /*11200*/  FFMA.FTZ R39, R8, R35, R39 ;  /* 0x0000002308277223 */ /* 0x000fe20000010027 */
[----:B------:R-:W-:Y:S01]  /*11210*/  FMUL.FTZ R8, R25, R68 ;  /* 0x0000004419087220 */ /* 0x000fe20000410000 */
[-C--:B------:R-:W-:Y:S01]  /*11220*/  FMUL.FTZ R30, R30, R29.reuse ;  /* 0x0000001d1e1e7220 */ /* 0x080fe20000410000 */
[----:B------:R-:W-:Y:S01]  /*11230*/  FFMA.FTZ R34, R9, R29, -R34 ;  /* 0x0000001d09227223 */ /* 0x000fe20000010822 */
[----:B------:R-:W-:-:S02]  /*11240*/  HADD2.F32 R31, -RZ, R26.H0_H0 ;  /* 0x2000001aff1f7230 */ /* 0x000fc40000004100 */
        /* <DEDUP_REMOVED lines=8> */
[----:B------:R-:W-:Y:S01]  /*112d0*/  FFMA.FTZ R36, R9, R36, R30 ;  /* 0x0000002409247223 */ /* 0x000fe2000001001e */
[----:B------:R-:W-:Y:S02]  /*112e0*/  HADD2.F32 R71, -RZ, R71.H1_H1 ;  /* 0x30000047ff477230 */ /* 0x000fe40000004100 */
[-C--:B------:R-:W-:Y:S01]  /*112f0*/  FMUL.FTZ R9, R31, R8.reuse ;  /* 0x000000081f097220 */ /* 0x080fe20000410000 */
[----:B------:R-:W-:Y:S02]  /*11300*/  HADD2.F32 R30, -RZ, R38.H0_H0 ;  /* 0x20000026ff1e7230 */ /* 0x000fe40000004100 */
[----:B------:R-:W-:Y:S01]  /*11310*/  FFMA.FTZ R31, R10, R8, -R5 ;  /* 0x000000080a1f7223 */ /* 0x000fe20000010805 */
[C---:B------:R-:W-:Y:S01]  /*11320*/  FMUL.FTZ R38, R32.reuse, R69 ;  /* 0x0000004520267220 */ /* 0x040fe20000410000 */
[----:B------:R-:W-:Y:S02]  /*11330*/  HADD2.F32 R27, -RZ, R27.H1_H1 ;  /* 0x3000001bff1b7230 */ /* 0x000fe40000004100 */
[----:B------:R-:W-:Y:S01]  /*11340*/  FMUL.FTZ R32, R32, R71 ;  /* 0x0000004720207220 */ /* 0x000fe20000410000 */
[----:B------:R-:W-:-:S02]  /*11350*/  HADD2.F32 R8, -RZ, R54.H0_H0 ;  /* 0x20000036ff087230 */ /* 0x000fc40000004100 */
[C---:B------:R-:W-:Y:S01]  /*11360*/  FFMA.FTZ R38, R11.reuse, R71, -R38 ;  /* 0x000000470b267223 */ /* 0x040fe20000010826 */
[----:B------:R-:W-:Y:S02]  /*11370*/  HADD2.F32 R24, -RZ, R24.H1_H1 ;  /* 0x30000018ff187230 */ /* 0x000fe40000004100 */
[----:B------:R-:W-:Y:S01]  /*11380*/  FFMA.FTZ R32, R11, R69, R32 ;  /* 0x000000450b207223 */ /* 0x000fe20000010020 */
        /* <DEDUP_REMOVED lines=29> */
.L_x_2862:
[----:B------:R-:W-:Y:S05]  /*11560*/  BSYNC B1 ;  /* 0x0000000000017941 */ /* 0x000fea0003800000 */
.L_x_2861:
[----:B------:R-:W-:Y:S05]  /*11570*/  @P2 BRA `(.L_x_2834) ;  /* 0x0000000400782947 */ /* 0x000fea0003800000 */
[----:B------:R-:W-:Y:S01]  /*11580*/  LEA.HI R33, R33, R167, RZ, 0x1d ;  /* 0x000000a721217211 */ /* 0x000fe200078fe8ff */
[--C-:B--2---:R-:W-:Y:S01]  /*11590*/  HADD2.F32 R29, -RZ, R20.reuse.H1_H1 ;  /* 0x30000014ff1d7230 */ /* 0x104fe20000004100 */
[----:B------:R-:W-:Y:S01]  /*115a0*/  SHF.R.U64 R41, R56, 0x10, R57 ;  /* 0x0000001038297819 */ /* 0x000fe20000001239 */
[--C-:B------:R-:W-:Y:S01]  /*115b0*/  HADD2.F32 R31, -RZ, R3.reuse.H0_H0 ;  /* 0x20000003ff1f7230 */ /* 0x100fe20000004100 */
[----:B01----:R-:W-:Y:S01]  /*115c0*/  SHF.R.S32.HI R6, RZ, 0x1f, R33 ;  /* 0x0000001fff067819 */ /* 0x003fe20000011421 */
[----:B------:R-:W-:Y:S01]  /*115d0*/  IMAD.SHL.U32 R4, R33, 0x8, RZ ;  /* 0x0000000821047824 */ /* 0x000fe200078e00ff */
[----:B------:R-:W-:Y:S01]  /*115e0*/  SHF.R.U32.HI R56, RZ, 0x10, R57 ;  /* 0x00000010ff387819 */ /* 0x000fe20000011639 */
[----:B------:R-:W-:Y:S01]  /*115f0*/  HADD2.F32 R30, -RZ, R3.H1_H1 ;  /* 0x30000003ff1e7230 */ /* 0x000fe20000004100 */
[----:B------:R-:W-:Y:S01]  /*11600*/  LEA.HI R6, R6, R33, RZ, 0x3 ;  /* 0x0000002106067211 */ /* 0x000fe200078f18ff */
[----:B------:R-:W-:Y:S01]  /*11610*/  HADD2.F32 R20, -RZ, R20.H0_H0 ;  /* 0x20000014ff147230 */ /* 0x000fe20000004100 */
[----:B------:R-:W-:Y:S01]  /*11620*/  LOP3.LUT R5, R177, 0x38, R4, 0xf8, !PT ;  /* 0x00000038b1057812 */ /* 0x000fe200078ef804 */
[--C-:B------:R-:W-:Y:S01]  /*11630*/  HADD2.F32 R3, -RZ, R21.reuse.H0_H0 ;  /* 0x20000015ff037230 */ /* 0x100fe20000004100 */
[----:B------:R-:W-:Y:S01]  /*11640*/  SHF.L.U32 R6, R6, 0xa, RZ ;  /* 0x0000000a06067819 */ /* 0x000fe200000006ff */
[----:B------:R-:W-:Y:S01]  /*11650*/  HADD2.F32 R21, -RZ, R21.H1_H1 ;  /* 0x30000015ff157230 */ /* 0x000fe20000004100 */
[----:B------:R-:W-:-:S02]  /*11660*/  LOP3.LUT R9, R5, R220, RZ, 0x3c, !PT ;  /* 0x000000dc05097212 */ /* 0x000fc400078e3cff */
[----:B------:R-:W-:Y:S02]  /*11670*/  LOP3.LUT R8, R6, 0x7fffe000, RZ, 0xc0, !PT ;  /* 0x7fffe00006087812 */ /* 0x000fe400078ec0ff */
[----:B------:R-:W0:Y:S01]  /*11680*/  LDS.128 R4, [R215] ;  /* 0x00000000d7047984 */ /* 0x000e220000000c00 */
[--C-:B------:R-:W-:Y:S02]  /*11690*/  SHF.R.U32.HI R32, RZ, 0x10, R13.reuse ;  /* 0x00000010ff207819 */ /* 0x100fe4000001160d */
[----:B------:R-:W-:Y:S02]  /*116a0*/  IADD3 R9, R9, R8, R184 ;  /* 0x0000000809097210 */ /* 0x000fe40007ffe0b8 */
[----:B------:R-:W-:Y:S01]  /*116b0*/  SHF.R.U64 R39, R12, 0x10, R13 ;  /* 0x000000100c277819 */ /* 0x000fe2000000120d */
[----:B------:R-:W-:Y:S01]  /*116c0*/  HADD2.F32 R32, -RZ, R32.H0_H0 ;  /* 0x20000020ff207230 */ /* 0x000fe20000004100 */
        /* <DEDUP_REMOVED lines=22> */
[----:B------:R-:W-:Y:S02]  /*11830*/  HADD2.F32 R27, -RZ, R10.H0_H0 ;  /* 0x2000000aff1b7230 */ /* 0x000fe40000004100 */
[----:B------:R-:W-:Y:S01]  /*11840*/  FMUL.FTZ R36, R26, R25 ;  /* 0x000000191a247220 */ /* 0x000fe20000410000 */
[C---:B------:R-:W-:Y:S01]  /*11850*/  FMUL.FTZ R26, R9.reuse, R30 ;  /* 0x0000001e091a7220 */ /* 0x040fe20000410000 */
[----:B------:R-:W-:Y:S01]  /*11860*/  FMUL.FTZ R9, R9, R20 ;  /* 0x0000001409097220 */ /* 0x000fe20000410000 */
[----:B------:R-:W-:-:S02]  /*11870*/  HADD2.F32 R12, -RZ, R0.H1_H1 ;  /* 0x30000000ff0c7230 */ /* 0x000fc40000004100 */
[----:B------:R-:W-:Y:S01]  /*11880*/  FFMA.FTZ R36, R13, R32, R36 ;  /* 0x000000200d247223 */ /* 0x000fe20000010024 */
[C---:B------:R-:W-:Y:S01]  /*11890*/  FFMA.FTZ R26, R5.reuse, R20, -R26 ;  /* 0x00000014051a7223 */ /* 0x040fe2000001081a */
[----:B------:R-:W-:Y:S01]  /*118a0*/  FFMA.FTZ R30, R5, R30, R9 ;  /* 0x0000001e051e7223 */ /* 0x000fe20000010009 */
[--C-:B------:R-:W-:Y:S02]  /*118b0*/  HADD2.F32 R28, -RZ, R11.reuse.H0_H0 ;  /* 0x2000000bff1c7230 */ /* 0x100fe40000004100 */
[C---:B------:R-:W-:Y:S01]  /*118c0*/  FMUL.FTZ R9, R27.reuse, R12 ;  /* 0x0000000c1b097220 */ /* 0x040fe20000410000 */
[----:B------:R-:W-:Y:S02]  /*118d0*/  HADD2.F32 R5, -RZ, R0.H0_H0 ;  /* 0x20000000ff057230 */ /* 0x000fe40000004100 */
[----:B------:R-:W-:Y:S01]  /*118e0*/  FMUL.FTZ R27, R27, R3 ;  /* 0x000000031b1b7220 */ /* 0x000fe20000410000 */
[----:B------:R-:W-:Y:S02]  /*118f0*/  HADD2.F32 R11, -RZ, R11.H1_H1 ;  /* 0x3000000bff0b7230 */ /* 0x000fe40000004100 */
[----:B------:R-:W-:Y:S01]  /*11900*/  FFMA.FTZ R34, R13, R25, -R34 ;  /* 0x000000190d227223 */ /* 0x000fe20000010822 */
[----:B------:R-:W-:-:S02]  /*11910*/  HADD2.F32 R20, -RZ, R37.H0_H0 ;  /* 0x20000025ff147230 */ /* 0x000fc40000004100 */
[C---:B------:R-:W-:Y:S01]  /*11920*/  FMUL.FTZ R32, R28.reuse, R5 ;  /* 0x000000051c207220 */ /* 0x040fe20000410000 */
[----:B------:R-:W-:Y:S02]  /*11930*/  HADD2.F32 R0, -RZ, R58.H0_H0 ;  /* 0x2000003aff007230 */ /* 0x000fe40000004100 */
[----:B------:R-:W-:Y:S01]  /*11940*/  FMUL.FTZ R28, R28, R21 ;  /* 0x000000151c1c7220 */ /* 0x000fe20000410000 */
[C---:B------:R-:W-:Y:S01]  /*11950*/  FFMA.FTZ R25, R14.reuse, R3, -R9 ;  /* 0x000000030e197223 */ /* 0x040fe20000010809 */
[----:B------:R-:W-:Y:S01]  /*11960*/  FFMA.FTZ R27, R14, R12, R27 ;  /* 0x0000000c0e1b7223 */ /* 0x000fe2000001001b */
[C---:B------:R-:W-:Y:S01]  /*11970*/  FMUL.FTZ R12, R11.reuse, R20 ;  /* 0x000000140b0c7220 */ /* 0x040fe20000410000 */
[----:B------:R-:W-:Y:S01]  /*11980*/  FMUL.FTZ R14, R11, R0 ;  /* 0x000000000b0e7220 */ /* 0x000fe20000410000 */
[----:B------:R-:W-:Y:S02]  /*11990*/  HADD2.F32 R8, -RZ, R8.H1_H1 ;  /* 0x30000008ff087230 */ /* 0x000fe40000004100 */
[----:B------:R-:W-:Y:S01]  /*119a0*/  FFMA.FTZ R28, R15, R5, R28 ;  /* 0x000000050f1c7223 */ /* 0x000fe2000001001c */
[----:B------:R-:W-:-:S02]  /*119b0*/  HADD2.F32 R10, -RZ, R10.H1_H1 ;  /* 0x3000000aff0a7230 */ /* 0x000fc40000004100 */
[----:B------:R-:W-:Y:S01]  /*119c0*/  FFMA.FTZ R32, R15, R21, -R32 ;  /* 0x000000150f207223 */ /* 0x000fe20000010820 */
        /* <DEDUP_REMOVED lines=25> */
.L_x_2834:
[----:B------:R-:W-:Y:S05]  /*11b60*/  BSYNC B0 ;  /* 0x0000000000007941 */ /* 0x000fea0003800000 */
.L_x_2812:
        /* <DEDUP_REMOVED lines=8> */
.L_x_2810:
[----:B01-3--:R-:W3:Y:S02]  /*11bf0*/  LDL R0, [R1+0x30] ;  /* 0x0000300001007983 */ /* 0x00bee40000100800 */
[----:B---3--:R-:W-:-:S13]  /*11c00*/  R2UR UR4, R0 ;  /* 0x00000000000472ca */ /* 0x008fda00000e0000 */
[----:B------:R-:W-:-:S05]  /*11c10*/  IMAD.U32 R0, RZ, RZ, UR4 ;  /* 0x00000004ff007e24 */ /* 0x000fca000f8e00ff */
[----:B------:R-:W-:-:S13]  /*11c20*/  ISETP.NE.AND P0, PT, R0, 0x3, PT ;  /* 0x000000030000780c */ /* 0x000fda0003f05270 */
[----:B------:R-:W-:Y:S05]  /*11c30*/  @!P0 BRA `(.L_x_2863) ;  /* 0x0000000000048947 */ /* 0x000fea0003800000 */
[----:B------:R-:W-:Y:S01]  /*11c40*/  BPT.TRAP 0x1 ;  /* 0x000000040000795c */ /* 0x000fe20000300000 */
.L_x_2863:
[----:B------:R-:W-:Y:S02]  /*11c50*/  LEA R0, R161, R18, 0x3 ;  /* 0x00000012a1007211 */ /* 0x000fe400078e18ff */
[----:B------:R-:W-:-:S04]  /*11c60*/  SHF.L.U32 R3, R168, 0x1f, RZ ;  /* 0x0000001fa8037819 */ /* 0x000fc800000006ff */
[----:B------:R0:W1:Y:S01]  /*11c70*/  SYNCS.PHASECHK.TRANS64.TRYWAIT P1, [R0+URZ+0x2a830], R3 ;  /* 0x02a83003000075a7 */ /* 0x000062000802017f */
[----:B------:R-:W-:Y:S05]  /*11c80*/  @!P0 BRA `(.L_x_2864) ;  /* 0x0000000000048947 */ /* 0x000fea0003800000 */
[----:B------:R-:W-:Y:S01]  /*11c90*/  BPT.TRAP 0x1 ;  /* 0x000000040000795c */ /* 0x000fe20000300000 */
.L_x_2864:
[----:B-1----:R-:W-:Y:S05]  /*11ca0*/  @P1 BRA `(.L_x_2865) ;  /* 0x0000000000081947 */ /* 0x002fea0003800000 */
[----:B------:R-:W1:Y:S02]  /*11cb0*/  SYNCS.PHASECHK.TRANS64.TRYWAIT P1, [R0+URZ+0x2a830], R3 ;  /* 0x02a83003000075a7 */ /* 0x000e64000802017f */
[----:B-1----:R-:W-:Y:S05]  /*11cc0*/  @!P1 BRA `(.L_x_2866) ;  /* 0x0000011400309947 */ /* 0x002fea0003800000 */
.L_x_2865:
[----:B------:R-:W-:Y:S05]  /*11cd0*/  WARPSYNC.ALL ;  /* 0x0000000000007948 */ /* 0x000fea0003800000 */
[----:B01----:R-:W-:Y:S01]  /*11ce0*/  VIADD R3, R18, 0x18400 ;  /* 0x0001840012037836 */ /* 0x003fe20000000000 */
[----:B------:R-:W-:Y:S01]  /*11cf0*/  R2UR UR4, R2 ;  /* 0x00000000020472ca */ /* 0x000fe200000e0000 */
[----:B--2-4-:R-:W-:Y:S01]  /*11d00*/  WARPGROUP.ARRIVE ;  /* 0x00000000000079c5 */ /* 0x014fe20000000000 */
[----:B------:R-:W-:Y:S01]  /*11d10*/  UMOV UR9, 0x40000040 ;  /* 0x4000004000097882 */ /* 0x000fe20000000000 */
[----:B------:R-:W-:Y:S01]  /*11d20*/  MOV R5, 0x40000040 ;  /* 0x4000004000057802 */ /* 0x000fe20000000f00 */
[----:B------:R-:W-:Y:S01]  /*11d30*/  IMAD.U32 R7, RZ, RZ, UR9 ;  /* 0x00000009ff077e24 */ /* 0x000fe2000f8e00ff */
[----:B------:R-:W-:Y:S01]  /*11d40*/  SHF.R.U32.HI R3, RZ, 0x4, R3 ;  /* 0x00000004ff037819 */ /* 0x000fe20000011603 */
[----:B------:R-:W-:Y:S01]  /*11d50*/  UMOV UR57, 0x40000040 ;  /* 0x4000004000397882 */ /* 0x000fe20000000000 */
[----:B------:R-:W-:Y:S01]  /*11d60*/  UMOV UR53, 0x40000040 ;  /* 0x4000004000357882 */ /* 0x000fe20000000000 */
[----:B------:R-:W-:Y:S01]  /*11d70*/  UMOV UR49, 0x40000040 ;  /* 0x4000004000317882 */ /* 0x000fe20000000000 */
[----:B------:R-:W-:Y:S01]  /*11d80*/  LOP3.LUT R3, R3, 0x3fff, RZ, 0xc0, !PT ;  /* 0x00003fff03037812 */ /* 0x000fe200078ec0ff */
[----:B------:R-:W-:Y:S01]  /*11d90*/  UMOV UR45, 0x40000040 ;  /* 0x40000040002d7882 */ /* 0x000fe20000000000 */
[----:B------:R-:W-:Y:S01]  /*11da0*/  UMOV UR41, 0x40000040 ;  /* 0x4000004000297882 */ /* 0x000fe20000000000 */
[----:B------:R-:W-:Y:S01]  /*11db0*/  UMOV UR37, 0x40000040 ;  /* 0x4000004000257882 */ /* 0x000fe20000000000 */
[----:B------:R-:W-:Y:S01]  /*11dc0*/  LOP3.LUT R8, R3, 0x10000, RZ, 0xfc, !PT ;  /* 0x0001000003087812 */ /* 0x000fe200078efcff */
[----:B------:R-:W-:Y:S01]  /*11dd0*/  IMAD.MOV.U32 R3, RZ, RZ, 0x40000040 ;  /* 0x40000040ff037424 */ /* 0x000fe200078e00ff */
[----:B------:R-:W-:-:S03]  /*11de0*/  ULOP3.LUT UR4, UR4, 0x10000, URZ, 0xfc, !UPT ;  /* 0x0001000004047892 */ /* 0x000fc6000f8efc3f */
[----:B------:R-:W-:Y:S01]  /*11df0*/  IMAD R2, R161, 0x900, R8 ;  /* 0x00000900a1027824 */ /* 0x000fe200078e0208 */
[----:B------:R-:W-:Y:S01]  /*11e00*/  R2UR UR11, R3 ;  /* 0x00000000030b72ca */ /* 0x000fe200000e0000 */
[----:B------:R-:W-:Y:S01]  /*11e10*/  UIADD3 UR5, UR4, 0x2, URZ ;  /* 0x0000000204057890 */ /* 0x000fe2000fffe03f */
[----:B------:R-:W-:Y:S01]  /*11e20*/  MOV R3, 0x40000040 ;  /* 0x4000004000037802 */ /* 0x000fe20000000f00 */
[----:B------:R-:W-:Y:S01]  /*11e30*/  UMOV UR8, UR4 ;  /* 0x0000000400087c82 */ /* 0x000fe20008000000 */
[C---:B------:R-:W-:Y:S01]  /*11e40*/  R2UR UR10, R2.reuse ;  /* 0x00000000020a72ca */ /* 0x040fe200000e0000 */
[----:B------:R-:W-:Y:S01]  /*11e50*/  VIADD R4, R2, 0x2 ;  /* 0x0000000202047836 */ /* 0x000fe20000000000 */
[----:B------:R-:W-:Y:S01]  /*11e60*/  MOV R6, UR8 ;  /* 0x0000000800067c02 */ /* 0x000fe20008000f00 */
[----:B------:R-:W-:Y:S01]  /*11e70*/  UIADD3 UR56, UR4, 0x404, URZ ;  /* 0x0000040404387890 */ /* 0x000fe2000fffe03f */
[----:B------:R-:W-:Y:S01]  /*11e80*/  R2UR UR39, R3 ;  /* 0x00000000032772ca */ /* 0x000fe200000e0000 */
[----:B------:R-:W-:-:S02]  /*11e90*/  UIADD3 UR52, UR4, 0x406, URZ ;  /* 0x0000040604347890 */ /* 0x000fc4000fffe03f */
[----:B------:R0:W-:Y:S01]  /*11ea0*/  STL.64 [R1+0x28], R6 ;  /* 0x0000280601007387 */ /* 0x0001e20000100a00 */
[----:B------:R-:W-:Y:S02]  /*11eb0*/  UIADD3 UR48, UR4, 0x800, URZ ;  /* 0x0000080004307890 */ /* 0x000fe4000fffe03f */
[----:B------:R-:W-:Y:S02]  /*11ec0*/  UIADD3 UR44, UR4, 0x802, URZ ;  /* 0x00000802042c7890 */ /* 0x000fe4000fffe03f */
[----:B------:R-:W-:Y:S01]  /*11ed0*/  UIADD3 UR40, UR4, 0x804, URZ ;  /* 0x0000080404287890 */ /* 0x000fe2000fffe03f */
[----:B------:R-:W-:Y:S01]  /*11ee0*/  HGMMA.64x96x16.F32 R24, gdesc[UR8], RZ, !UPT, gsb0 ;  /* 0x01600000081879f0 */ /* 0x000fe2000c0008ff */
[----:B------:R-:W-:Y:S01]  /*11ef0*/  R2UR UR10, R4 ;  /* 0x00000000040a72ca */ /* 0x000fe200000e0000 */
[----:B------:R-:W-:Y:S01]  /*11f00*/  UMOV UR8, UR5 ;  /* 0x0000000500087c82 */ /* 0x000fe20008000000 */
[----:B------:R-:W-:Y:S01]  /*11f10*/  R2UR UR11, R5 ;  /* 0x00000000050b72ca */ /* 0x000fe200000e0000 */
[----:B------:R-:W-:Y:S01]  /*11f20*/  UMOV UR9, 0x40000040 ;  /* 0x4000004000097882 */ /* 0x000fe20000000000 */
[----:B------:R-:W-:Y:S01]  /*11f30*/  IMAD.MOV.U32 R5, RZ, RZ, 0x40000040 ;  /* 0x40000040ff057424 */ /* 0x000fe200078e00ff */
[----:B------:R-:W-:Y:S01]  /*11f40*/  IADD3 R4, R2, 0x4, RZ ;  /* 0x0000000402047810 */ /* 0x000fe20007ffe0ff */
[----:B------:R-:W-:Y:S01]  /*11f50*/  UIADD3 UR5, UR4, 0x4, URZ ;  /* 0x0000000404057890 */ /* 0x000fe2000fffe03f */
[----:B0-----:R-:W-:Y:S01]  /*11f60*/  IMAD.U32 R6, RZ, RZ, UR8 ;  /* 0x00000008ff067e24 */ /* 0x001fe2000f8e00ff */
[----:B------:R-:W-:Y:S01]  /*11f70*/  UIADD3 UR36, UR4, 0x806, URZ ;  /* 0x0000080604247890 */ /* 0x000fe2000fffe03f */
        /* <DEDUP_REMOVED lines=49> */
[----:B0-----:R-:W-:Y:S01]  /*12290*/  MOV R7, UR9 ;  /* 0x0000000900077c02 */ /* 0x001fe20008000f00 */
[----:B------:R-:W-:Y:S02]  /*122a0*/  IMAD.MOV.U32 R5, RZ, RZ, 0x40000040 ;  /* 0x40000040ff057424 */ /* 0x000fe400078e00ff */
[----:B------:R-:W-:Y:S01]  /*122b0*/  IMAD.U32 R6, RZ, RZ, UR8 ;  /* 0x00000008ff067e24 */ /* 0x000fe2000f8e00ff */
[----:B------:R-:W-:-:S02]  /*122c0*/  R2UR UR58, R4 ;  /* 0x00000000043a72ca */ /* 0x000fc400000e0000 */
[----:B------:R-:W-:Y:S01]  /*122d0*/  R2UR UR59, R5 ;  /* 0x00000000053b72ca */ /* 0x000fe200000e0000 */
[----:B------:R-:W-:Y:S01]  /*122e0*/  IMAD.MOV.U32 R5, RZ, RZ, 0x40000040 ;  /* 0x40000040ff057424 */ /* 0x000fe200078e00ff */
[----:B------:R-:W-:Y:S01]  /*122f0*/  IADD3 R4, R2, 0x306, RZ ;  /* 0x0000030602047810 */ /* 0x000fe20007ffe0ff */
[----:B------:R0:W-:Y:S03]  /*12300*/  STL.64 [R1], R6 ;  /* 0x0000000601007387 */ /* 0x0001e60000100a00 */
[----:B------:R-:W-:Y:S01]  /*12310*/  R2UR UR54, R4 ;  /* 0x00000000043672ca */ /* 0x000fe200000e0000 */
[----:B------:R-:W-:Y:S01]  /*12320*/  VIADD R4, R2, 0x600 ;  /* 0x0000060002047836 */ /* 0x000fe20000000000 */
[----:B------:R-:W-:Y:S02]  /*12330*/  R2UR UR55, R5 ;  /* 0x00000000053772ca */ /* 0x000fe400000e0000 */
[----:B------:R-:W-:-:S02]  /*12340*/  MOV R5, 0x40000040 ;  /* 0x4000004000057802 */ /* 0x000fc40000000f00 */
[----:B------:R-:W-:Y:S01]  /*12350*/  R2UR UR50, R4 ;  /* 0x00000000043272ca */ /* 0x000fe200000e0000 */
[----:B------:R-:W-:Y:S01]  /*12360*/  VIADD R4, R2, 0x602 ;  /* 0x0000060202047836 */ /* 0x000fe20000000000 */
[----:B------:R-:W-:Y:S01]  /*12370*/  R2UR UR51, R5 ;  /* 0x00000000053372ca */ /* 0x000fe200000e0000 */
[----:B------:R-:W-:-:S03]  /*12380*/  IMAD.MOV.U32 R5, RZ, RZ, 0x40000040 ;  /* 0x40000040ff057424 */ /* 0x000fc600078e00ff */
[----:B------:R-:W-:Y:S02]  /*12390*/  R2UR UR46, R4 ;  /* 0x00000000042e72ca */ /* 0x000fe400000e0000 */
[----:B------:R-:W-:Y:S01]  /*123a0*/  R2UR UR47, R5 ;  /* 0x00000000052f72ca */ /* 0x000fe200000e0000 */
[----:B------:R-:W-:Y:S01]  /*123b0*/  IMAD.MOV.U32 R5, RZ, RZ, 0x40000040 ;  /* 0x40000040ff057424 */ /* 0x000fe200078e00ff */
[C---:B------:R-:W-:Y:S01]  /*123c0*/  IADD3 R4, R2.reuse, 0x604, RZ ;  /* 0x0000060402047810 */ /* 0x040fe20007ffe0ff */
[----:B------:R-:W-:-:S03]  /*123d0*/  VIADD R2, R2, 0x606 ;  /* 0x0000060602027836 */ /* 0x000fc60000000000 */
[----:B------:R-:W-:Y:S02]  /*123e0*/  R2UR UR42, R4 ;  /* 0x00000000042a72ca */ /* 0x000fe400000e0000 */
[----:B------:R-:W-:Y:S02]  /*123f0*/  R2UR UR43, R5 ;  /* 0x00000000052b72ca */ /* 0x000fe400000e0000 */
[----:B------:R-:W-:Y:S01]  /*12400*/  R2UR UR38, R2 ;  /* 0x00000000022672ca */ /* 0x000fe200000e0000 */
        /* <DEDUP_REMOVED lines=24> */
.L_x_2867:
[----:B------:R-:W0:Y:S01]  /*12590*/  LDC R2, c[0x0][0x448] ;  /* 0x00011200ff027b82 */ /* 0x000e220000000800 */
[----:B------:R-:W-:Y:S01]  /*125a0*/  IMAD.MOV.U32 R7, RZ, RZ, -0x60 ;  /* 0xffffffa0ff077424 */ /* 0x000fe200078e00ff */
[----:B------:R-:W-:Y:S01]  /*125b0*/  ULDC UR4, c[0x0][0x988] ;  /* 0x0002620000047ab9 */ /* 0x000fe20000000800 */
[----:B------:R-:W-:Y:S01]  /*125c0*/  ULDC UR38, c[0x0][0x988] ;  /* 0x0002620000267ab9 */ /* 0x000fe20000000800 */
[----:B------:R-:W-:Y:S01]  /*125d0*/  ULDC UR39, c[0x0][0x988] ;  /* 0x0002620000277ab9 */ /* 0x000fe20000000800 */
[----:B------:R-:W-:Y:S01]  /*125e0*/  IMAD R6, R72, R7, 0x61 ;  /* 0x0000006148067424 */ /* 0x000fe200078e0207 */
[----:B------:R-:W-:Y:S01]  /*125f0*/  BSSY B0, `(.L_x_2868) ;  /* 0x00003f9000007945 */ /* 0x000fe20003800000 */
[----:B------:R-:W-:Y:S02]  /*12600*/  CS2R R86, SRZ ;  /* 0x0000000000567805 */ /* 0x000fe4000001ff00 */
[----:B------:R-:W-:-:S05]  /*12610*/  IMAD R6, R189, -0x2, R6 ;  /* 0xfffffffebd067824 */ /* 0x000fca00078e0206 */
[----:B------:R-:W-:Y:S02]  /*12620*/  IADD3 R6, -R186, R6, R187 ;  /* 0x00000006ba067210 */ /* 0x000fe40007ffe1bb */
[----:B0-----:R-:W-:Y:S01]  /*12630*/  ISETP.NE.AND P1, PT, R2, 0x1, PT ;  /* 0x000000010200780c */ /* 0x001fe20003f25270 */
[----:B------:R-:W-:-:S12]  /*12640*/  IMAD.IADD R2, R190, 0x1, R185 ;  /* 0x00000001be027824 */ /* 0x000fd800078e02b9 */
[----:B------:R-:W0:Y:S08]  /*12650*/  @P1 LDC R3, c[0x0][0x44c] ;  /* 0x00011300ff031b82 */ /* 0x000e300000000800 */
[----:B------:R-:W1:Y:S01]  /*12660*/  @P1 LDC R4, c[0x0][0x450] ;  /* 0x00011400ff041b82 */ /* 0x000e620000000800 */
[----:B0-----:R-:W-:-:S05]  /*12670*/  @P1 IMAD.HI.U32 R3, R2, R3, RZ ;  /* 0x0000000302031227 */ /* 0x001fca00078e00ff */
[----:B-1----:R-:W-:Y:S01]  /*12680*/  @P1 SHF.R.U32.HI R2, RZ, R4, R3 ;  /* 0x00000004ff021219 */ /* 0x002fe20000011603 */
[----:B------:R-:W-:-:S04]  /*12690*/  IMAD R3, R72, -0x60, R187 ;  /* 0xffffffa048037824 */ /* 0x000fc800078e02bb */
[----:B------:R-:W0:Y:S01]  /*126a0*/  SHFL.IDX PT, R5, R2, 0x1, 0x1c1f ;  /* 0x003c1f0002057f89 */ /* 0x000e2200000e0000 */
[----:B------:R-:W-:-:S03]  /*126b0*/  IADD3 R4, R3, 0x60, RZ ;  /* 0x0000006003047810 */ /* 0x000fc60007ffe0ff */
[----:B------:R-:W1:Y:S02]  /*126c0*/  SHFL.IDX PT, R2, R2, RZ, 0x1c1f ;  /* 0x001c1fff02027589 */ /* 0x000e6400000e0000 */
[----:B------:R-:W-:-:S05]  /*126d0*/  IMAD R3, R189, -0x2, R4 ;  /* 0xfffffffebd037824 */ /* 0x000fca00078e0204 */
        /* <DEDUP_REMOVED lines=89> */
[----:B0-----:R-:W-:Y:S02]  /*12c70*/  FMNMX.FTZ R11, R10, R11, !PT ;  /* 0x0000000b0a0b7209 */ /* 0x001fe40007810000 */
[----:B------:R-:W-:Y:S02]  /*12c80*/  ISETP.GT.AND P4, PT, R34, 0x18, PT ;  /* 0x000000182200780c */ /* 0x000fe40003f84270 */
[----:B------:R-:W-:Y:S01]  /*12c90*/  FSEL R33, R33, -INF , P2 ;  /* 0xff80000021217808 */ /* 0x000fe20001000000 */
[----:B------:R-:W0:Y:S01]  /*12ca0*/  SHFL.BFLY PT, R42, R11, 0x1, 0x1f ;  /* 0x0c201f000b2a7f89 */ /* 0x000e2200000e0000 */
[----:B------:R-:W-:-:S02]  /*12cb0*/  FMNMX.FTZ R6, R13, R6, !PT ;  /* 0x000000060d067209 */ /* 0x000fc40007810000 */
[----:B------:R-:W-:Y:S02]  /*12cc0*/  ISETP.GT.AND P2, PT, R34, 0x19, PT ;  /* 0x000000192200780c */ /* 0x000fe40003f44270 */
[----:B------:R-:W-:Y:S02]  /*12cd0*/  FSEL R15, R36, -INF , P4 ;  /* 0xff800000240f7808 */ /* 0x000fe40002000000 */
[----:B------:R-:W-:Y:S02]  /*12ce0*/  FMNMX.FTZ R6, R33, R6, !PT ;  /* 0x0000000621067209 */ /* 0x000fe40007810000 */
[----:B------:R-:W-:Y:S02]  /*12cf0*/  FSEL R37, R37, -INF , P2 ;  /* 0xff80000025257808 */ /* 0x000fe40001000000 */
[----:B------:R-:W-:Y:S02]  /*12d00*/  FMNMX.FTZ R6, R15, R6, !PT ;  /* 0x000000060f067209 */ /* 0x000fe40007810000 */
[----:B------:R-:W-:-:S02]  /*12d10*/  ISETP.GT.AND P2, PT, R34, 0x21, PT ;  /* 0x000000212200780c */ /* 0x000fc40003f44270 */
[----:B------:R-:W-:Y:S02]  /*12d20*/  FMNMX.FTZ R6, R37, R6, !PT ;  /* 0x0000000625067209 */ /* 0x000fe40007810000 */
[----:B------:R-:W-:Y:S02]  /*12d30*/  FSEL R41, R41, -INF , P2 ;  /* 0xff80000029297808 */ /* 0x000fe40001000000 */
[----:B------:R-:W-:-:S04]  /*12d40*/  ISETP.GT.AND P2, PT, R34, 0x29, PT ;  /* 0x000000292200780c */ /* 0x000fc80003f44270 */
[----:B------:R-:W-:Y:S02]  /*12d50*/  FSEL R45, R45, -INF , P2 ;  /* 0xff8000002d2d7808 */ /* 0x000fe40001000000 */
[----:B0-----:R-:W-:Y:S02]  /*12d60*/  FMNMX.FTZ R3, R11, R42, !PT ;  /* 0x0000002a0b037209 */ /* 0x001fe40007810000 */
[C---:B------:R-:W-:Y:S02]  /*12d70*/  ISETP.GT.AND P2, PT, R34.reuse, 0x31, PT ;  /* 0x000000312200780c */ /* 0x040fe40003f44270 */
[C---:B------:R-:W-:Y:S01]  /*12d80*/  FSETP.NEU.FTZ.AND P3, PT, R3.reuse, -INF , PT ;  /* 0xff8000000300780b */ /* 0x040fe20003f7d000 */
[----:B------:R-:W-:Y:S01]  /*12d90*/  FMUL.FTZ R11, R3, R2 ;  /* 0x00000002030b7220 */ /* 0x000fe20000410000 */
[----:B------:R-:W-:Y:S02]  /*12da0*/  FSEL R51, R49, -INF , P2 ;  /* 0xff80000031337808 */ /* 0x000fe40001000000 */
[----:B------:R-:W-:-:S02]  /*12db0*/  ISETP.GT.AND P2, PT, R34, 0x39, PT ;  /* 0x000000392200780c */ /* 0x000fc40003f44270 */
[----:B------:R-:W-:Y:S02]  /*12dc0*/  FSEL R11, R11, RZ, P3 ;  /* 0x000000ff0b0b7208 */ /* 0x000fe40001800000 */
[----:B------:R-:W-:Y:S02]  /*12dd0*/  ISETP.GT.AND P3, PT, R34, 0x20, PT ;  /* 0x000000202200780c */ /* 0x000fe40003f64270 */
[----:B------:R-:W-:Y:S01]  /*12de0*/  FSEL R53, R53, -INF , P2 ;  /* 0xff80000035357808 */ /* 0x000fe20001000000 */
[-CC-:B------:R-:W-:Y:S01]  /*12df0*/  FFMA.FTZ R149, R7, R2.reuse, -R11.reuse ;  /* 0x0000000207957223 */ /* 0x180fe2000001080b */
[----:B------:R-:W-:Y:S01]  /*12e00*/  FSEL R25, R40, -INF , P3 ;  /* 0xff80000028197808 */ /* 0x000fe20001800000 */
[-CC-:B------:R-:W-:Y:S01]  /*12e10*/  FFMA.FTZ R151, R5, R2.reuse, -R11.reuse ;  /* 0x0000000205977223 */ /* 0x180fe2000001080b */
[----:B------:R-:W-:Y:S01]  /*12e20*/  ISETP.GT.AND P3, PT, R34, 0x28, PT ;  /* 0x000000282200780c */ /* 0x000fe20003f64270 */
[--C-:B------:R-:W-:Y:S01]  /*12e30*/  FFMA.FTZ R155, R38, R2, -R11.reuse ;  /* 0x00000002269b7223 */ /* 0x100fe2000001080b */
[----:B------:R-:W-:Y:S01]  /*12e40*/  FMNMX.FTZ R10, R25, R6, !PT ;  /* 0x00000006190a7209 */ /* 0x000fe20007810000 */
[----:B------:R-:W0:Y:S01]  /*12e50*/  @P1 LDC R38, c[0x0][0x44c] ;  /* 0x00011300ff261b82 */ /* 0x000e220000000800 */
[----:B------:R-:W-:Y:S01]  /*12e60*/  FSEL R35, R44, -INF , P3 ;  /* 0xff8000002c237808 */ /* 0x000fe20001800000 */
[--C-:B------:R-:W-:Y:S01]  /*12e70*/  FFMA.FTZ R145, R9, R2, -R11.reuse ;  /* 0x0000000209917223 */ /* 0x100fe2000001080b */
[----:B------:R-:W-:Y:S01]  /*12e80*/  FMNMX.FTZ R10, R41, R10, !PT ;  /* 0x0000000a290a7209 */ /* 0x000fe20007810000 */
[-CC-:B------:R-:W-:Y:S01]  /*12e90*/  FFMA.FTZ R157, R74, R2.reuse, -R11.reuse ;  /* 0x000000024a9d7223 */ /* 0x180fe2000001080b */
[----:B------:R-:W-:Y:S01]  /*12ea0*/  ISETP.GT.AND P3, PT, R34, 0x30, PT ;  /* 0x000000302200780c */ /* 0x000fe20003f64270 */
[--C-:B------:R-:W-:Y:S01]  /*12eb0*/  FFMA.FTZ R76, R76, R2, -R11.reuse ;  /* 0x000000024c4c7223 */ /* 0x100fe2000001080b */
[----:B------:R-:W-:Y:S01]  /*12ec0*/  FMNMX.FTZ R10, R35, R10, !PT ;  /* 0x0000000a230a7209 */ /* 0x000fe20007810000 */
[----:B------:R-:W1:Y:S01]  /*12ed0*/  @P1 LDC R9, c[0x0][0x450] ;  /* 0x00011400ff091b82 */ /* 0x000e620000000800 */
[----:B------:R-:W-:Y:S01]  /*12ee0*/  FSEL R39, R48, -INF , P3 ;  /* 0xff80000030277808 */ /* 0x000fe20001800000 */
[--C-:B------:R-:W-:Y:S01]  /*12ef0*/  FFMA.FTZ R159, R78, R2, -R11.reuse ;  /* 0x000000024e9f7223 */ /* 0x100fe2000001080b */
[----:B------:R-:W-:Y:S01]  /*12f00*/  FMNMX.FTZ R10, R45, R10, !PT ;  /* 0x0000000a2d0a7209 */ /* 0x000fe20007810000 */
[----:B------:R-:W-:Y:S01]  /*12f10*/  MUFU.EX2 R157, R157 ;  /* 0x0000009d009d7308 */ /* 0x000fe20000000800 */
[----:B------:R-:W-:Y:S01]  /*12f20*/  ISETP.GT.AND P3, PT, R34, 0x38, PT ;  /* 0x000000382200780c */ /* 0x000fe20003f64270 */
[--C-:B------:R-:W-:Y:S01]  /*12f30*/  FFMA.FTZ R80, R80, R2, -R11.reuse ;  /* 0x0000000250507223 */ /* 0x100fe2000001080b */
[----:B------:R-:W-:Y:S01]  /*12f40*/  FMNMX.FTZ R24, R39, R10, !PT ;  /* 0x0000000a27187209 */ /* 0x000fe20007810000 */
[-CC-:B------:R-:W-:Y:S01]  /*12f50*/  FFMA.FTZ R153, R82, R2.reuse, -R11.reuse ;  /* 0x0000000252997223 */ /* 0x180fe2000001080b */
[----:B------:R-:W-:Y:S01]  /*12f60*/  FSEL R49, R52, -INF , P3 ;  /* 0xff80000034317808 */ /* 0x000fe20001800000 */
[--C-:B------:R-:W-:Y:S01]  /*12f70*/  FFMA.FTZ R84, R84, R2, -R11.reuse ;  /* 0x0000000254547223 */ /* 0x100fe2000001080b */
[----:B------:R-:W-:Y:S01]  /*12f80*/  FMNMX.FTZ R24, R51, R24, !PT ;  /* 0x0000001833187209 */ /* 0x000fe20007810000 */
[----:B------:R-:W2:Y:S01]  /*12f90*/  MUFU.EX2 R6, R76 ;  /* 0x0000004c00067308 */ /* 0x000ea20000000800 */
[----:B------:R-:W-:Y:S01]  /*12fa0*/  ISETP.GT.AND P3, PT, R34, 0x40, PT ;  /* 0x000000402200780c */ /* 0x000fe20003f64270 */
[--C-:B------:R-:W-:Y:S01]  /*12fb0*/  FFMA.FTZ R12, R12, R2, -R11.reuse ;  /* 0x000000020c0c7223 */ /* 0x100fe2000001080b */
[----:B------:R-:W-:Y:S01]  /*12fc0*/  FMNMX.FTZ R24, R49, R24, !PT ;  /* 0x0000001831187209 */ /* 0x000fe20007810000 */
[-CC-:B------:R-:W-:Y:S01]  /*12fd0*/  FFMA.FTZ R32, R47, R2.reuse, -R11.reuse ;  /* 0x000000022f207223 */ /* 0x180fe2000001080b */
[----:B------:R-:W-:Y:S01]  /*12fe0*/  ISETP.GT.AND P2, PT, R34, 0x41, PT ;  /* 0x000000412200780c */ /* 0x000fe20003f44270 */
[--C-:B------:R-:W-:Y:S01]  /*12ff0*/  FFMA.FTZ R147, R54, R2, -R11.reuse ;  /* 0x0000000236937223 */ /* 0x100fe2000001080b */
[----:B------:R-:W-:Y:S01]  /*13000*/  FSEL R55, R56, -INF , P3 ;  /* 0xff80000038377808 */ /* 0x000fe20001800000 */
[----:B------:R-:W3:Y:S01]  /*13010*/  MUFU.EX2 R159, R159 ;  /* 0x0000009f009f7308 */ /* 0x000ee20000000800 */
[----:B------:R-:W-:Y:S01]  /*13020*/  FMNMX.FTZ R24, R53, R24, !PT ;  /* 0x0000001835187209 */ /* 0x000fe20007810000 */
[-CC-:B-----5:R-:W-:Y:S01]  /*13030*/  FFMA.FTZ R141, R58, R2.reuse, -R11.reuse ;  /* 0x000000023a8d7223 */ /* 0x1a0fe2000001080b */
[----:B------:R-:W-:Y:S01]  /*13040*/  ISETP.GT.AND P3, PT, R34, 0x48, PT ;  /* 0x000000482200780c */ /* 0x000fe20003f64270 */
[-CC-:B------:R-:W-:Y:S01]  /*13050*/  FFMA.FTZ R143, R62, R2.reuse, -R11.reuse ;  /* 0x000000023e8f7223 */ /* 0x180fe2000001080b */
[----:B------:R-:W-:Y:S01]  /*13060*/  FSEL R57, R57, -INF , P2 ;  /* 0xff80000039397808 */ /* 0x000fe20001000000 */
[--C-:B------:R-:W-:Y:S01]  /*13070*/  FFMA.FTZ R137, R66, R2, -R11.reuse ;  /* 0x0000000242897223 */ /* 0x100fe2000001080b */
[----:B------:R-:W-:Y:S01]  /*13080*/  FMNMX.FTZ R28, R55, R24, !PT ;  /* 0x00000018371c7209 */ /* 0x000fe20007810000 */
[----:B------:R4:W3:Y:S01]  /*13090*/  MUFU.EX2 R10, R80 ;  /* 0x00000050000a7308 */ /* 0x0008e20000000800 */
[----:B------:R-:W-:Y:S01]  /*130a0*/  ISETP.GT.AND P2, PT, R34, 0x49, PT ;  /* 0x000000492200780c */ /* 0x000fe20003f44270 */
[-CC-:B------:R-:W-:Y:S01]  /*130b0*/  FFMA.FTZ R26, R26, R2.reuse, -R11.reuse ;  /* 0x000000021a1a7223 */ /* 0x180fe2000001080b */
[----:B------:R-:W-:Y:S01]  /*130c0*/  FSEL R59, R60, -INF , P3 ;  /* 0xff8000003c3b7808 */ /* 0x000fe20001800000 */
[----:B------:R-:W-:Y:S01]  /*130d0*/  FFMA.FTZ R139, R70, R2, -R11 ;  /* 0x00000002468b7223 */ /* 0x000fe2000001080b */
[----:B------:R-:W-:-:S02]  /*130e0*/  FMNMX.FTZ R28, R57, R28, !PT ;  /* 0x0000001c391c7209 */ /* 0x000fc40007810000 */
[----:B------:R-:W-:Y:S02]  /*130f0*/  CS2R R82, SRZ ;  /* 0x0000000000527805 */ /* 0x000fe4000001ff00 */
[----:B------:R-:W-:Y:S01]  /*13100*/  ISETP.GT.AND P3, PT, R34, 0x50, PT ;  /* 0x000000502200780c */ /* 0x000fe20003f64270 */
[----:B------:R-:W3:Y:S01]  /*13110*/  MUFU.EX2 R153, R153 ;  /* 0x0000009900997308 */ /* 0x000ee20000000800 */
[----:B------:R-:W-:Y:S02]  /*13120*/  FSEL R61, R61, -INF , P2 ;  /* 0xff8000003d3d7808 */ /* 0x000fe40001000000 */
[----:B----4-:R-:W-:Y:S02]  /*13130*/  CS2R R80, SRZ ;  /* 0x0000000000507805 */ /* 0x010fe4000001ff00 */
[----:B------:R-:W-:Y:S02]  /*13140*/  FMNMX.FTZ R28, R59, R28, !PT ;  /* 0x0000001c3b1c7209 */ /* 0x000fe40007810000 */
[----:B------:R-:W-:-:S02]  /*13150*/  CS2R R78, SRZ ;  /* 0x00000000004e7805 */ /* 0x000fc4000001ff00 */
[----:B------:R-:W-:Y:S02]  /*13160*/  ISETP.GT.AND P2, PT, R34, 0x51, PT ;  /* 0x000000512200780c */ /* 0x000fe40003f44270 */
[----:B------:R-:W-:Y:S02]  /*13170*/  CS2R R76, SRZ ;  /* 0x00000000004c7805 */ /* 0x000fe4000001ff00 */
[----:B------:R-:W-:Y:S01]  /*13180*/  FSEL R63, R64, -INF , P3 ;  /* 0xff800000403f7808 */ /* 0x000fe20001800000 */
[----:B------:R4:W3:Y:S01]  /*13190*/  MUFU.EX2 R24, R84 ;  /* 0x0000005400187308 */ /* 0x0008e20000000800 */
[----:B------:R-:W-:Y:S02]  /*131a0*/  FMNMX.FTZ R28, R61, R28, !PT ;  /* 0x0000001c3d1c7209 */ /* 0x000fe40007810000 */
[----:B------:R-:W-:Y:S02]  /*131b0*/  CS2R R74, SRZ ;  /* 0x00000000004a7805 */ /* 0x000fe4000001ff00 */
[----:B------:R-:W-:-:S02]  /*131c0*/  ISETP.GT.AND P3, PT, R34, 0x58, PT ;  /* 0x000000582200780c */ /* 0x000fc40003f64270 */
[----:B------:R-:W-:Y:S02]  /*131d0*/  CS2R R46, SRZ ;  /* 0x00000000002e7805 */ /* 0x000fe4000001ff00 */
[----:B------:R-:W-:Y:S02]  /*131e0*/  FSEL R65, R65, -INF , P2 ;  /* 0xff80000041417808 */ /* 0x000fe40001000000 */
[----:B------:R-:W-:Y:S01]  /*131f0*/  FMNMX.FTZ R28, R63, R28, !PT ;  /* 0x0000001c3f1c7209 */ /* 0x000fe20007810000 */
[----:B------:R-:W3:Y:S01]  /*13200*/  MUFU.EX2 R155, R155 ;  /* 0x0000009b009b7308 */ /* 0x000ee20000000800 */
[----:B------:R-:W-:Y:S01]  /*13210*/  ISETP.GT.AND P2, PT, R34, 0x59, PT ;  /* 0x000000592200780c */ /* 0x000fe20003f44270 */
[----:B------:R-:W-:Y:S01]  /*13220*/  FFMA.FTZ R34, R4, R2, -R11 ;  /* 0x0000000204227223 */ /* 0x000fe2000001080b */
[----:B------:R-:W-:Y:S02]  /*13230*/  FSEL R67, R68, -INF , P3 ;  /* 0xff80000044437808 */ /* 0x000fe40001800000 */
[----:B----4-:R-:W-:-:S02]  /*13240*/  CS2R R84, SRZ ;  /* 0x0000000000547805 */ /* 0x010fc4000001ff00 */
[----:B------:R-:W-:Y:S02]  /*13250*/  FMNMX.FTZ R28, R65, R28, !PT ;  /* 0x0000001c411c7209 */ /* 0x000fe40007810000 */
[----:B------:R-:W-:Y:S01]  /*13260*/  FSEL R69, R69, -INF , P2 ;  /* 0xff80000045457808 */ /* 0x000fe20001000000 */
[----:B------:R-:W-:Y:S01]  /*13270*/  MUFU.EX2 R12, R12 ;  /* 0x0000000c000c7308 */ /* 0x000fe20000000800 */
[----:B------:R-:W-:-:S04]  /*13280*/  FMNMX.FTZ R28, R67, R28, !PT ;  /* 0x0000001c431c7209 */ /* 0x000fc80007810000 */
[----:B------:R-:W-:Y:S01]  /*13290*/  FMNMX.FTZ R7, R69, R28, !PT ;  /* 0x0000001c45077209 */ /* 0x000fe20007810000 */
[--C-:B------:R-:W-:Y:S01]  /*132a0*/  FFMA.FTZ R28, R43, R2, -R11.reuse ;  /* 0x000000022b1c7223 */ /* 0x100fe2000001080b */
[----:B------:R-:W-:Y:S01]  /*132b0*/  CS2R R42, SRZ ;  /* 0x00000000002a7805 */ /* 0x000fe2000001ff00 */
[----:B------:R-:W-:Y:S02]  /*132c0*/  MUFU.EX2 R149, R149 ;  /* 0x0000009500957308 */ /* 0x000fe40000000800 */
[----:B------:R-:W4:Y:S06]  /*132d0*/  SHFL.BFLY PT, R36, R7, 0x2, 0x1f ;  /* 0x0c401f0007247f89 */ /* 0x000f2c00000e0000 */
[----:B------:R-:W-:Y:S08]  /*132e0*/  MUFU.EX2 R28, R28 ;  /* 0x0000001c001c7308 */ /* 0x000ff00000000800 */
[----:B------:R-:W-:Y:S08]  /*132f0*/  MUFU.EX2 R151, R151 ;  /* 0x0000009700977308 */ /* 0x000ff00000000800 */
[----:B------:R-:W-:Y:S01]  /*13300*/  MUFU.EX2 R32, R32 ;  /* 0x0000002000207308 */ /* 0x000fe20000000800 */
[----:B----4-:R-:W-:Y:S01]  /*13310*/  FMNMX.FTZ R5, R7, R36, !PT ;  /* 0x0000002407057209 */ /* 0x010fe20007810000 */
[-CC-:B------:R-:W-:Y:S01]  /*13320*/  FFMA.FTZ R36, R14, R2.reuse, -R11.reuse ;  /* 0x000000020e247223 */ /* 0x180fe2000001080b */
[-CC-:B------:R-:W-:Y:S01]  /*13330*/  FFMA.FTZ R14, R20, R2.reuse, -R11.reuse ;  /* 0x00000002140e7223 */ /* 0x180fe2000001080b */
[----:B------:R-:W-:Y:S01]  /*13340*/  FFMA.FTZ R20, R30, R2, -R11 ;  /* 0x000000021e147223 */ /* 0x000fe2000001080b */
[----:B------:R-:W-:Y:S01]  /*13350*/  VIADD R7, R0, 0x2a840 ;  /* 0x0002a84000077836 */ /* 0x000fe20000000000 */
[----:B------:R-:W4:Y:S01]  /*13360*/  SHFL.BFLY PT, R4, R5, 0x1, 0x1f ;  /* 0x0c201f0005047f89 */ /* 0x000f2200000e0000 */
[----:B0-----:R-:W-:-:S04]  /*13370*/  @P1 IMAD.HI.U32 R0, R185, R38, RZ ;  /* 0x00000026b9001227 */ /* 0x001fc800078e00ff */
[----:B--2---:R-:W-:Y:S01]  /*13380*/  FADD.FTZ R38, R157, R6 ;  /* 0x000000069d267221 */ /* 0x004fe20000010000 */
[----:B------:R-:W-:Y:S01]  /*13390*/  MUFU.EX2 R145, R145 ;  /* 0x0000009100917308 */ /* 0x000fe20000000800 */
[----:B------:R-:W-:Y:S01]  /*133a0*/  PRMT R7, R178, 0x654, R7 ;  /* 0x00000654b2077816 */ /* 0x000fe20000000007 */
[----:B------:R-:W-:Y:S01]  /*133b0*/  FFMA.FTZ R11, R71, R2, -R11 ;  /* 0x00000002470b7223 */ /* 0x000fe2000001080b */
[----:B------:R-:W-:Y:S02]  /*133c0*/  F2FP.F16.F32.PACK_AB R157, R6, R157 ;  /* 0x0000009d069d723e */ /* 0x000fe400000000ff */
[----:B------:R-:W-:Y:S01]  /*133d0*/  CS2R R70, SRZ ;  /* 0x0000000000467805 */ /* 0x000fe2000001ff00 */
[----:B------:R0:W-:Y:S02]  /*133e0*/  SYNCS.ARRIVE.TRANS64.RED.A1T0 RZ, [R7+URZ], RZ ;  /* 0x000000ff07ff79a7 */ /* 0x0001e4000810043f */
[----:B------:R-:W-:Y:S08]  /*133f0*/  MUFU.EX2 R34, R34 ;  /* 0x0000002200227308 */ /* 0x000ff00000000800 */
[----:B------:R-:W-:Y:S01]  /*13400*/  MUFU.EX2 R147, R147 ;  /* 0x0000009300937308 */ /* 0x000fe20000000800 */
[----:B----4-:R-:W-:-:S07]  /*13410*/  FMNMX.FTZ R4, R5, R4, !PT ;  /* 0x0000000405047209 */ /* 0x010fce0007810000 */
[----:B------:R-:W-:Y:S01]  /*13420*/  MUFU.EX2 R36, R36 ;  /* 0x0000002400247308 */ /* 0x000fe20000000800 */
[C---:B------:R-:W-:Y:S01]  /*13430*/  FSETP.NEU.FTZ.AND P2, PT, R4.reuse, -INF , PT ;  /* 0xff8000000400780b */ /* 0x040fe20003f5d000 */
[----:B------:R-:W-:-:S05]  /*13440*/  FMUL.FTZ R5, R4, R2 ;  /* 0x0000000204057220 */ /* 0x000fca0000410000 */
[----:B------:R-:W-:Y:S01]  /*13450*/  FSEL R30, R5, RZ, P2 ;  /* 0x000000ff051e7208 */ /* 0x000fe20001000000 */
[----:B------:R-:W-:Y:S04]  /*13460*/  MUFU.EX2 R141, R141 ;  /* 0x0000008d008d7308 */ /* 0x000fe80000000800 */
        /* <DEDUP_REMOVED lines=8> */
[----:B------:R-:W-:Y:S01]  /*134f0*/  MOV R27, R185 ;  /* 0x000000b9001b7202 */ /* 0x000fe20000000f00 */
[-C--:B------:R-:W-:Y:S01]  /*13500*/  FFMA.FTZ R37, R37, R2.reuse, -R30 ;  /* 0x0000000225257223 */ /* 0x080fe2000001081e */
[----:B-1----:R-:W-:Y:S01]  /*13510*/  @P1 SHF.R.U32.HI R27, RZ, R9, R0 ;  /* 0x00000009ff1b1219 */ /* 0x002fe20000011600 */
[----:B---3--:R-:W-:Y:S01]  /*13520*/  FADD.FTZ R9, R159, R38 ;  /* 0x000000269f097221 */ /* 0x008fe20000010000 */
        /* <DEDUP_REMOVED lines=10> */
[----:B------:R-:W0:Y:S01]  /*135d0*/  MUFU.EX2 R21, R21 ;  /* 0x0000001500157308 */ /* 0x000e220000000800 */
[----:B------:R-:W-:Y:S01]  /*135e0*/  FADD.FTZ R38, R24, R9 ;  /* 0x0000000918267221 */ /* 0x000fe20000010000 */
[----:B------:R-:W-:Y:S01]  /*135f0*/  IADD3 R27, R27, R187, -R186 ;  /* 0x000000bb1b1b7210 */ /* 0x000fe20007ffe8ba */
[-CC-:B------:R-:W-:Y:S01]  /*13600*/  FFMA.FTZ R53, R53, R2.reuse, -R30.reuse ;  /* 0x0000000235357223 */ /* 0x180fe2000001081e */
[-C--:B------:R-:W-:Y:S01]  /*13610*/  FFMA.FTZ R55, R55, R2.reuse, -R30 ;  /* 0x0000000237377223 */ /* 0x080fe2000001081e */
[----:B------:R-:W-:Y:S01]  /*13620*/  FADD.FTZ R9, R155, R38 ;  /* 0x000000269b097221 */ /* 0x000fe20000010000 */
[-CC-:B------:R-:W-:Y:S01]  /*13630*/  FFMA.FTZ R57, R57, R2.reuse, -R30.reuse ;  /* 0x0000000239397223 */ /* 0x180fe2000001081e */
[-CC-:B------:R-:W-:Y:S01]  /*13640*/  FFMA.FTZ R59, R59, R2.reuse, -R30.reuse ;  /* 0x000000023b3b7223 */ /* 0x180fe2000001081e */
[----:B------:R2:W3:Y:S01]  /*13650*/  MUFU.EX2 R158, R29 ;  /* 0x0000001d009e7308 */ /* 0x0004e20000000800 */
        /* <DEDUP_REMOVED lines=8> */
[----:B0-----:R-:W-:Y:S01]  /*136e0*/  FADD.FTZ R7, R21, R0 ;  /* 0x0000000015077221 */ /* 0x001fe20000010000 */
[----:B------:R-:W-:Y:S01]  /*136f0*/  FADD.FTZ R38, R28, R9 ;  /* 0x000000091c267221 */ /* 0x000fe20000010000 */
[----:B--2---:R-:W-:-:S04]  /*13700*/  IMAD.HI R29, R27, 0x2aaaaaab, RZ ;  /* 0x2aaaaaab1b1d7827 */ /* 0x004fc800078e02ff */
[-CC-:B------:R-:W-:Y:S01]  /*13710*/  FFMA.FTZ R67, R67, R2.reuse, -R30.reuse ;  /* 0x0000000243437223 */ /* 0x180fe2000001081e */
[----:B------:R-:W-:Y:S01]  /*13720*/  FFMA.FTZ R30, R69, R2, -R30 ;  /* 0x00000002451e7223 */ /* 0x000fe2000001081e */
[----:B------:R-:W-:Y:S01]  /*13730*/  FADD.FTZ R27, R151, R38 ;  /* 0x00000026971b7221 */ /* 0x000fe20000010000 */
[----:B------:R-:W-:Y:S01]  /*13740*/  F2FP.F16.F32.PACK_AB R159, R10, R159 ;  /* 0x0000009f0a9f723e */ /* 0x000fe200000000ff */
[----:B------:R-:W0:Y:S01]  /*13750*/  MUFU.EX2 R152, R33 ;  /* 0x0000002100987308 */ /* 0x000e220000000800 */
[----:B---3--:R-:W-:Y:S01]  /*13760*/  FADD.FTZ R0, R158, R7 ;  /* 0x000000079e007221 */ /* 0x008fe20000010000 */
[----:B------:R-:W-:Y:S01]  /*13770*/  FADD.FTZ R6, R32, R27 ;  /* 0x0000001b20067221 */ /* 0x000fe20000010000 */
[----:B------:R-:W-:Y:S02]  /*13780*/  SHF.R.U32.HI R40, RZ, 0x1f, R29 ;  /* 0x0000001fff287819 */ /* 0x000fe4000001161d */
[----:B------:R-:W-:Y:S02]  /*13790*/  CS2R R68, SRZ ;  /* 0x0000000000447805 */ /* 0x000fe4000001ff00 */
[----:B------:R-:W-:Y:S01]  /*137a0*/  F2FP.F16.F32.PACK_AB R153, R24, R153 ;  /* 0x000000991899723e */ /* 0x000fe200000000ff */
[----:B------:R-:W-:Y:S01]  /*137b0*/  FADD.FTZ R27, R145, R6 ;  /* 0x00000006911b7221 */ /* 0x000fe20000010000 */
[----:B------:R-:W-:Y:S01]  /*137c0*/  LEA.HI.SX32 R9, R29, R40, 0x1c ;  /* 0x000000281d097211 */ /* 0x000fe200078fe2ff */
[----:B------:R-:W2:Y:S01]  /*137d0*/  MUFU.EX2 R15, R15 ;  /* 0x0000000f000f7308 */ /* 0x000ea20000000800 */
[----:B-1----:R-:W-:Y:S01]  /*137e0*/  FADD.FTZ R7, R13, R0 ;  /* 0x000000000d077221 */ /* 0x002fe20000010000 */
[----:B------:R-:W-:Y:S01]  /*137f0*/  FADD.FTZ R6, R34, R27 ;  /* 0x0000001b22067221 */ /* 0x000fe20000010000 */
[----:B------:R-:W-:-:S02]  /*13800*/  VIMNMX R9, RZ, R9, !PT ;  /* 0x00000009ff097248 */ /* 0x000fc40007fe0100 */
[----:B------:R-:W-:Y:S01]  /*13810*/  F2FP.F16.F32.PACK_AB R149, R28, R149 ;  /* 0x000000951c95723e */ /* 0x000fe200000000ff */
[----:B------:R-:W-:Y:S01]  /*13820*/  FADD.FTZ R27, R147, R6 ;  /* 0x00000006931b7221 */ /* 0x000fe20000010000 */
[----:B------:R-:W-:Y:S01]  /*13830*/  F2FP.F16.F32.PACK_AB R151, R32, R151 ;  /* 0x000000972097723e */ /* 0x000fe200000000ff */
[----:B------:R1:W3:Y:S01]  /*13840*/  MUFU.EX2 R154, R37 ;  /* 0x00000025009a7308 */ /* 0x0002e20000000800 */
[----:B0-----:R-:W-:Y:S01]  /*13850*/  FADD.FTZ R0, R152, R7 ;  /* 0x0000000798007221 */ /* 0x001fe20000010000 */
[----:B------:R-:W-:Y:S01]  /*13860*/  FADD.FTZ R6, R36, R27 ;  /* 0x0000001b24067221 */ /* 0x000fe20000010000 */
[----:B------:R-:W-:Y:S02]  /*13870*/  F2FP.F16.F32.PACK_AB R145, R34, R145 ;  /* 0x000000912291723e */ /* 0x000fe400000000ff */
[----:B------:R-:W-:Y:S02]  /*13880*/  CS2R R32, SRZ ;  /* 0x0000000000207805 */ /* 0x000fe4000001ff00 */
[----:B------:R-:W-:-:S02]  /*13890*/  F2FP.F16.F32.PACK_AB R147, R36, R147 ;  /* 0x000000932493723e */ /* 0x000fc400000000ff */
[----:B------:R-:W-:Y:S02]  /*138a0*/  CS2R R28, SRZ ;  /* 0x00000000001c7805 */ /* 0x000fe4000001ff00 */
[----:B------:R-:W-:Y:S01]  /*138b0*/  F2FP.F16.F32.PACK_AB R155, R12, R155 ;  /* 0x0000009b0c9b723e */ /* 0x000fe200000000ff */
[----:B------:R-:W0:Y:S01]  /*138c0*/  MUFU.EX2 R25, R25 ;  /* 0x0000001900197308 */ /* 0x000e220000000800 */
[----:B--2---:R-:W-:Y:S01]  /*138d0*/  FADD.FTZ R7, R15, R0 ;  /* 0x000000000f077221 */ /* 0x004fe20000010000 */
[----:B------:R-:W-:Y:S02]  /*138e0*/  F2FP.F16.F32.PACK_AB R158, R158, R21 ;  /* 0x000000159e9e723e */ /* 0x000fe400000000ff */
[----:B-1----:R-:W-:Y:S02]  /*138f0*/  CS2R R36, SRZ ;  /* 0x0000000000247805 */ /* 0x002fe4000001ff00 */
[----:B------:R-:W-:Y:S02]  /*13900*/  F2FP.F16.F32.PACK_AB R152, R152, R13 ;  /* 0x0000000d9898723e */ /* 0x000fe400000000ff */
[----:B------:R1:W2:Y:S01]  /*13910*/  MUFU.EX2 R148, R41 ;  /* 0x0000002900947308 */ /* 0x0002a20000000800 */
[C---:B---3--:R-:W-:Y:S01]  /*13920*/  FADD.FTZ R0, R154.reuse, R7 ;  /* 0x000000079a007221 */ /* 0x048fe20000010000 */
[----:B------:R-:W-:-:S06]  /*13930*/  F2FP.F16.F32.PACK_AB R154, R154, R15 ;  /* 0x0000000f9a9a723e */ /* 0x000fcc00000000ff */
[----:B------:R-:W3:Y:S01]  /*13940*/  MUFU.EX2 R35, R35 ;  /* 0x0000002300237308 */ /* 0x000ee20000000800 */
[----:B0-----:R-:W-:Y:S01]  /*13950*/  FADD.FTZ R7, R25, R0 ;  /* 0x0000000019077221 */ /* 0x001fe20000010000 */
[----:B-1----:R-:W-:-:S06]  /*13960*/  CS2R R40, SRZ ;  /* 0x0000000000287805 */ /* 0x002fcc000001ff00 */
        /* <DEDUP_REMOVED lines=21> */
[----:B------:R-:W0:Y:S01]  /*13ac0*/  MUFU.EX2 R14, R14 ;  /* 0x0000000e000e7308 */ /* 0x000e220000000800 */
[C---:B--2---:R-:W-:Y:S01]  /*13ad0*/  FADD.FTZ R0, R146.reuse, R7 ;  /* 0x0000000792007221 */ /* 0x044fe20000010000 */
[----:B------:R-:W-:Y:S01]  /*13ae0*/  FADD.FTZ R7, R141, R6 ;  /* 0x000000068d077221 */ /* 0x000fe20000010000 */
[----:B------:R-:W-:Y:S02]  /*13af0*/  F2FP.F16.F32.PACK_AB R146, R146, R49 ;  /* 0x000000319292723e */ /* 0x000fe400000000ff */
[----:B------:R-:W-:-:S03]  /*13b00*/  CS2R R48, SRZ ;  /* 0x0000000000307805 */ /* 0x000fc6000001ff00 */
[----:B------:R1:W2:Y:S01]  /*13b10*/  MUFU.EX2 R140, R57 ;  /* 0x00000039008c7308 */ /* 0x0002a20000000800 */
[----:B---3--:R-:W-:-:S07]  /*13b20*/  FADD.FTZ R5, R55, R0 ;  /* 0x0000000037057221 */ /* 0x008fce0000010000 */
[----:B------:R-:W3:Y:S01]  /*13b30*/  MUFU.EX2 R143, R143 ;  /* 0x0000008f008f7308 */ /* 0x000ee20000000800 */
[C---:B0-----:R-:W-:Y:S01]  /*13b40*/  FADD.FTZ R6, R14.reuse, R7 ;  /* 0x000000070e067221 */ /* 0x041fe20000010000 */
[----:B------:R-:W-:Y:S01]  /*13b50*/  F2FP.F16.F32.PACK_AB R141, R14, R141 ;  /* 0x0000008d0e8d723e */ /* 0x000fe200000000ff */
[----:B------:R-:W-:Y:S01]  /*13b60*/  VIADD R14, R72, 0xfffffffe ;  /* 0xfffffffe480e7836 */ /* 0x000fe20000000000 */
[----:B------:R-:W-:Y:S02]  /*13b70*/  CS2R R72, SRZ ;  /* 0x0000000000487805 */ /* 0x000fe4000001ff00 */
[----:B-1----:R-:W-:Y:S02]  /*13b80*/  CS2R R56, SRZ ;  /* 0x0000000000387805 */ /* 0x002fe4000001ff00 */
[----:B------:R-:W0:Y:S01]  /*13b90*/  MUFU.EX2 R59, R59 ;  /* 0x0000003b003b7308 */ /* 0x000e220000000800 */
[----:B--2---:R-:W-:Y:S01]  /*13ba0*/  FADD.FTZ R0, R140, R5 ;  /* 0x000000058c007221 */ /* 0x004fe20000010000 */
[----:B------:R-:W-:-:S02]  /*13bb0*/  ISETP.GE.AND P2, PT, R14, R9, PT ;  /* 0x000000090e00720c */ /* 0x000fc40003f46270 */
[----:B------:R-:W-:Y:S02]  /*13bc0*/  F2FP.F16.F32.PACK_AB R140, R140, R55 ;  /* 0x000000378c8c723e */ /* 0x000fe400000000ff */
[----:B------:R-:W-:Y:S02]  /*13bd0*/  CS2R R54, SRZ ;  /* 0x0000000000367805 */ /* 0x000fe4000001ff00 */
[----:B------:R-:W1:Y:S01]  /*13be0*/  MUFU.EX2 R20, R20 ;  /* 0x0000001400147308 */ /* 0x000e620000000800 */
[----:B---3--:R-:W-:-:S07]  /*13bf0*/  FADD.FTZ R7, R143, R6 ;  /* 0x000000068f077221 */ /* 0x008fce0000010000 */
[----:B------:R2:W3:Y:S01]  /*13c00*/  MUFU.EX2 R142, R61 ;  /* 0x0000003d008e7308 */ /* 0x0004e20000000800 */
[----:B0-----:R-:W-:-:S07]  /*13c10*/  FADD.FTZ R5, R59, R0 ;  /* 0x000000003b057221 */ /* 0x001fce0000010000 */
[----:B------:R-:W0:Y:S01]  /*13c20*/  MUFU.EX2 R137, R137 ;  /* 0x0000008900897308 */ /* 0x000e220000000800 */
[C---:B-1----:R-:W-:Y:S01]  /*13c30*/  FADD.FTZ R10, R20.reuse, R7 ;  /* 0x00000007140a7221 */ /* 0x042fe20000010000 */
[----:B------:R-:W-:Y:S02]  /*13c40*/  F2FP.F16.F32.PACK_AB R143, R20, R143 ;  /* 0x0000008f148f723e */ /* 0x000fe400000000ff */
[----:B--2---:R-:W-:-:S04]  /*13c50*/  CS2R R60, SRZ ;  /* 0x00000000003c7805 */ /* 0x004fc8000001ff00 */
[----:B------:R-:W1:Y:S01]  /*13c60*/  MUFU.EX2 R63, R63 ;  /* 0x0000003f003f7308 */ /* 0x000e620000000800 */
[C---:B---3--:R-:W-:Y:S01]  /*13c70*/  FADD.FTZ R6, R142.reuse, R5 ;  /* 0x000000058e067221 */ /* 0x048fe20000010000 */
[----:B------:R-:W-:Y:S02]  /*13c80*/  F2FP.F16.F32.PACK_AB R142, R142, R59 ;  /* 0x0000003b8e8e723e */ /* 0x000fe400000000ff */
[----:B------:R-:W-:-:S04]  /*13c90*/  CS2R R58, SRZ ;  /* 0x00000000003a7805 */ /* 0x000fc8000001ff00 */
[----:B------:R-:W2:Y:S01]  /*13ca0*/  MUFU.EX2 R26, R26 ;  /* 0x0000001a001a7308 */ /* 0x000ea20000000800 */
[----:B0-----:R-:W-:-:S07]  /*13cb0*/  FADD.FTZ R7, R137, R10 ;  /* 0x0000000a89077221 */ /* 0x001fce0000010000 */
[----:B------:R0:W3:Y:S01]  /*13cc0*/  MUFU.EX2 R136, R65 ;  /* 0x0000004100887308 */ /* 0x0000e20000000800 */
[----:B-1----:R-:W-:-:S07]  /*13cd0*/  FADD.FTZ R5, R63, R6 ;  /* 0x000000063f057221 */ /* 0x002fce0000010000 */
[----:B------:R-:W1:Y:S01]  /*13ce0*/  MUFU.EX2 R139, R139 ;  /* 0x0000008b008b7308 */ /* 0x000e620000000800 */
[C---:B--2---:R-:W-:Y:S01]  /*13cf0*/  FADD.FTZ R10, R26.reuse, R7 ;  /* 0x000000071a0a7221 */ /* 0x044fe20000010000 */
[----:B------:R-:W-:Y:S02]  /*13d00*/  F2FP.F16.F32.PACK_AB R137, R26, R137 ;  /* 0x000000891a89723e */ /* 0x000fe400000000ff */
[----:B0-----:R-:W-:Y:S02]  /*13d10*/  CS2R R64, SRZ ;  /* 0x0000000000407805 */ /* 0x001fe4000001ff00 */
[----:B------:R-:W-:Y:S02]  /*13d20*/  CS2R R26, SRZ ;  /* 0x00000000001a7805 */ /* 0x000fe4000001ff00 */
[----:B------:R-:W0:Y:S01]  /*13d30*/  MUFU.EX2 R67, R67 ;  /* 0x0000004300437308 */ /* 0x000e220000000800 */
[C---:B---3--:R-:W-:Y:S01]  /*13d40*/  FADD.FTZ R6, R136.reuse, R5 ;  /* 0x0000000588067221 */ /* 0x048fe20000010000 */
[----:B------:R-:W-:-:S02]  /*13d50*/  F2FP.F16.F32.PACK_AB R136, R136, R63 ;  /* 0x0000003f8888723e */ /* 0x000fc400000000ff */
[----:B------:R-:W-:-:S04]  /*13d60*/  CS2R R62, SRZ ;  /* 0x00000000003e7805 */ /* 0x000fc8000001ff00 */
[----:B------:R-:W2:Y:S01]  /*13d70*/  MUFU.EX2 R30, R30 ;  /* 0x0000001e001e7308 */ /* 0x000ea20000000800 */
[----:B-1----:R-:W-:-:S07]  /*13d80*/  FADD.FTZ R5, R139, R10 ;  /* 0x0000000a8b057221 */ /* 0x002fce0000010000 */
[----:B------:R-:W1:Y:S01]  /*13d90*/  MUFU.EX2 R0, R11 ;  /* 0x0000000b00007308 */ /* 0x000e620000000800 */
[----:B0-----:R-:W-:-:S04]  /*13da0*/  FADD.FTZ R7, R67, R6 ;  /* 0x0000000643077221 */ /* 0x001fc80000010000 */
[C---:B--2---:R-:W-:Y:S01]  /*13db0*/  FADD.FTZ R7, R30.reuse, R7 ;  /* 0x000000071e077221 */ /* 0x044fe20000010000 */
[----:B------:R-:W-:Y:S02]  /*13dc0*/  F2FP.F16.F32.PACK_AB R138, R30, R67 ;  /* 0x000000431e8a723e */ /* 0x000fe400000000ff */
[----:B------:R-:W-:Y:S02]  /*13dd0*/  CS2R R66, SRZ ;  /* 0x0000000000427805 */ /* 0x000fe4000001ff00 */
[----:B------:R-:W-:Y:S01]  /*13de0*/  CS2R R30, SRZ ;  /* 0x00000000001e7805 */ /* 0x000fe2000001ff00 */
[C---:B-1----:R-:W-:Y:S01]  /*13df0*/  FADD.FTZ R6, R0.reuse, R5 ;  /* 0x0000000500067221 */ /* 0x042fe20000010000 */
[----:B------:R-:W-:Y:S01]  /*13e00*/  F2FP.F16.F32.PACK_AB R139, R0, R139 ;  /* 0x0000008b008b723e */ /* 0x000fe200000000ff */
[----:B------:R-:W-:Y:S01]  /*13e10*/  IMAD.MOV.U32 R0, RZ, RZ, 0x3f800000 ;  /* 0x3f800000ff007424 */ /* 0x000fe200078e00ff */
[----:B------:R-:W-:Y:S01]  /*13e20*/  MOV R5, 0x3f800000 ;  /* 0x3f80000000057802 */ /* 0x000fe20000000f00 */
[----:B------:R-:W-:Y:S06]  /*13e30*/  @!P2 BRA `(.L_x_2869) ;  /* 0x0000002400d0a947 */ /* 0x000fec0003800000 */
[----:B------:R-:W-:Y:S01]  /*13e40*/  BSSY B1, `(.L_x_2869) ;  /* 0x0000273000017945 */ /* 0x000fe20003800000 */
[----:B------:R-:W-:Y:S01]  /*13e50*/  IMAD.MOV.U32 R12, RZ, RZ, R3 ;  /* 0x000000ffff0c7224 */ /* 0x000fe200078e0003 */
[----:B------:R-:W-:Y:S01]  /*13e60*/  MOV R20, R168 ;  /* 0x000000a800147202 */ /* 0x000fe20000000f00 */
[----:B------:R-:W-:Y:S01]  /*13e70*/  IMAD.MOV.U32 R13, RZ, RZ, R4 ;  /* 0x000000ffff0d7224 */ /* 0x000fe200078e0004 */
[----:B------:R-:W-:Y:S01]  /*13e80*/  MOV R87, RZ ;  /* 0x000000ff00577202 */ /* 0x000fe20000000f00 */
[----:B------:R-:W-:Y:S02]  /*13e90*/  IMAD.MOV.U32 R21, RZ, RZ, R161 ;  /* 0x000000ffff157224 */ /* 0x000fe400078e00a1 */
[----:B------:R-:W-:-:S07]  /*13ea0*/  IMAD.MOV.U32 R0, RZ, RZ, 0x3f800000 ;  /* 0x3f800000ff007424 */ /* 0x000fce00078e00ff */
.L_x_2882:
[----:B------:R-:W-:-:S04]  /*13eb0*/  ISETP.NE.AND P2, PT, R21, 0x1, PT ;  /* 0x000000011500780c */ /* 0x000fc80003f45270 */
[----:B------:R-:W-:-:S04]  /*13ec0*/  SEL R3, RZ, 0x1, P2 ;  /* 0x00000001ff037807 */ /* 0x000fc80001000000 */
[----:B------:R-:W-:Y:S01]  /*13ed0*/  LOP3.LUT R168, R20, R3, RZ, 0x3c, !PT ;  /* 0x0000000314a87212 */ /* 0x000fe200078e3cff */
[----:B------:R-:W-:Y:S06]  /*13ee0*/  @!P0 BRA `(.L_x_2870) ;  /* 0x0000000000048947 */ /* 0x000fec0003800000 */
[----:B------:R-:W-:Y:S01]  /*13ef0*/  BPT.TRAP 0x1 ;  /* 0x000000040000795c */ /* 0x000fe20000300000 */
.L_x_2870:
        /* <DEDUP_REMOVED lines=8> */
.L_x_2871:
[----:B------:R-:W-:Y:S01]  /*13f80*/  BSSY B2, `(.L_x_2872) ;  /* 0x0000006000027945 */ /* 0x000fe20003800000 */
[----:B------:R-:W-:Y:S01]  /*13f90*/  IMAD R2, R161, 0x900, R8 ;  /* 0x00000900a1027824 */ /* 0x000fe200078e0208 */
[----:B------:R-:W-:Y:S02]  /*13fa0*/  MOV R3, 0x40000040 ;  /* 0x4000004000037802 */ /* 0x000fe40000000f00 */
[----:B-1----:R-:W-:Y:S05]  /*13fb0*/  @P2 BRA `(.L_x_2873) ;  /* 0x0000000000082947 */ /* 0x002fea0003800000 */
[----:B------:R-:W1:Y:S02]  /*13fc0*/  SYNCS.PHASECHK.TRANS64.TRYWAIT P2, [R15+URZ+0x2a830], R4 ;  /* 0x02a830040f0075a7 */ /* 0x000e64000804017f */
[----:B-1----:R-:W-:Y:S05]  /*13fd0*/  @!P2 BRA `(.L_x_2874) ;  /* 0x000000f00080a947 */ /* 0x002fea0003800000 */
.L_x_2873:
[----:B------:R-:W-:Y:S05]  /*13fe0*/  BSYNC B2 ;  /* 0x0000000000027941 */ /* 0x000fea0003800000 */
.L_x_2872:
[----:B------:R-:W2:Y:S04]  /*13ff0*/  LDL.64 R88, [R1+0x28] ;  /* 0x0000280001587983 */ /* 0x000ea80000100a00 */
[----:B------:R-:W3:Y:S04]  /*14000*/  LDL.64 R210, [R1+0x20] ;  /* 0x0000200001d27983 */ /* 0x000ee80000100a00 */
[----:B------:R-:W4:Y:S01]  /*14010*/  LDL.64 R208, [R1+0x18] ;  /* 0x0000180001d07983 */ /* 0x000f220000100a00 */
[C---:B------:R-:W-:Y:S02]  /*14020*/  R2UR UR6, R2.reuse ;  /* 0x00000000020672ca */ /* 0x040fe400000e0000 */
[----:B------:R-:W-:Y:S01]  /*14030*/  R2UR UR7, R3 ;  /* 0x00000000030772ca */ /* 0x000fe200000e0000 */
[----:B------:R-:W5:Y:S01]  /*14040*/  LDL.64 R212, [R1+0x10] ;  /* 0x0000100001d47983 */ /* 0x000f620000100a00 */
        /* <DEDUP_REMOVED lines=11> */
[----:B------:R-:W-:Y:S01]  /*14100*/  IMAD.MOV.U32 R11, RZ, RZ, 0x40000040 ;  /* 0x40000040ff0b7424 */ /* 0x000fe200078e00ff */
[----:B------:R-:W-:Y:S01]  /*14110*/  IADD3 R10, R2, 0x4, RZ ;  /* 0x00000004020a7810 */ /* 0x000fe20007ffe0ff */
        /* <DEDUP_REMOVED lines=15> */
[----:B-----5:R-:W-:Y:S02]  /*14210*/  R2UR UR4, R212 ;  /* 0x00000000d40472ca */ /* 0x020fe400000e0000 */
        /* <DEDUP_REMOVED lines=143> */
.L_x_2875:
[----:B------:R-:W-:Y:S01]  /*14b10*/  SHF.L.U32 R2, R20, 0x1f, RZ ;  /* 0x0000001f14027819 */ /* 0x000fe200000006ff */
[----:B------:R-:W-:-:S04]  /*14b20*/  IMAD R10, R21, 0x8, R18 ;  /* 0x00000008150a7824 */ /* 0x000fc800078e0212 */
[----:B------:R2:W3:Y:S01]  /*14b30*/  SYNCS.PHASECHK.TRANS64.TRYWAIT P2, [R10+URZ+0x2a850], R2 ;  /* 0x02a850020a0075a7 */ /* 0x0004e2000804017f */
[----:B------:R-:W-:Y:S05]  /*14b40*/  @!P0 BRA `(.L_x_2876) ;  /* 0x0000000000048947 */ /* 0x000fea0003800000 */
[----:B------:R-:W-:Y:S01]  /*14b50*/  BPT.TRAP 0x1 ;  /* 0x000000040000795c */ /* 0x000fe20000300000 */
.L_x_2876:
[----:B------:R-:W-:Y:S01]  /*14b60*/  IADD3 R0, R18, 0x400, RZ ;  /* 0x0000040012007810 */ /* 0x000fe20007ffe0ff */
[----:B------:R-:W-:Y:S03]  /*14b70*/  BSSY B2, `(.L_x_2877) ;  /* 0x0000008000027945 */ /* 0x000fe60003800000 */
[----:B------:R-:W-:-:S04]  /*14b80*/  SHF.R.U32.HI R0, RZ, 0x4, R0 ;  /* 0x00000004ff007819 */ /* 0x000fc80000011600 */
[----:B------:R-:W-:-:S04]  /*14b90*/  LOP3.LUT R0, R0, 0x3fff, RZ, 0xc0, !PT ;  /* 0x00003fff00007812 */ /* 0x000fc800078ec0ff */
[----:B------:R-:W-:-:S05]  /*14ba0*/  LOP3.LUT R0, R0, 0x3000000, RZ, 0xfc, !PT ;  /* 0x0300000000007812 */ /* 0x000fca00078efcff */
[----:B------:R-:W-:Y:S01]  /*14bb0*/  IMAD R0, R21, 0x600, R0 ;  /* 0x0000060015007824 */ /* 0x000fe200078e0200 */
[----:B---3--:R-:W-:Y:S06]  /*14bc0*/  @P2 BRA `(.L_x_2878) ;  /* 0x0000000000082947 */ /* 0x008fec0003800000 */
[----:B------:R-:W3:Y:S02]  /*14bd0*/  SYNCS.PHASECHK.TRANS64.TRYWAIT P2, [R10+URZ+0x2a850], R2 ;  /* 0x02a850020a0075a7 */ /* 0x000ee4000804017f */
[----:B---3--:R-:W-:Y:S05]  /*14be0*/  @!P2 BRA `(.L_x_2879) ;  /* 0x000000e40090a947 */ /* 0x008fea0003800000 */
.L_x_2878:
[----:B------:R-:W-:Y:S05]  /*14bf0*/  BSYNC B2 ;  /* 0x0000000000027941 */ /* 0x000fea0003800000 */
.L_x_2877:
[----:B--23--:R-:W-:Y:S01]  /*14c00*/  IMAD.MOV.U32 R2, RZ, RZ, R0 ;  /* 0x000000ffff027224 */ /* 0x00cfe200078e0000 */
[----:B------:R-:W-:Y:S01]  /*14c10*/  WARPGROUP.ARRIVE ;  /* 0x00000000000079c5 */ /* 0x000fe20000000000 */
[----:B------:R-:W-:-:S03]  /*14c20*/  IMAD.MOV.U32 R3, RZ, RZ, 0x40000040 ;  /* 0x40000040ff037424 */ /* 0x000fc600078e00ff */
[----:B------:R-:W-:Y:S02]  /*14c30*/  R2UR UR6, R2 ;  /* 0x00000000020672ca */ /* 0x000fe400000e0000 */
[----:B------:R-:W-:Y:S01]  /*14c40*/  R2UR UR7, R3 ;  /* 0x00000000030772ca */ /* 0x000fe200000e0000 */
[----:B------:R-:W-:Y:S01]  /*14c50*/  IMAD.MOV.U32 R3, RZ, RZ, 0x40000040 ;  /* 0x40000040ff037424 */ /* 0x000fe200078e00ff */
[----:B------:R-:W-:-:S11]  /*14c60*/  IADD3 R2, R0, 0x80, RZ ;  /* 0x0000008000027810 */ /* 0x000fd60007ffe0ff */
        /* <DEDUP_REMOVED lines=37> */
.L_x_2880:
[----:B------:R-:W2:Y:S01]  /*14ec0*/  @P1 LDC R3, c[0x0][0x44c] ;  /* 0x00011300ff031b82 */ /* 0x000ea20000000800 */
[----:B------:R-:W-:Y:S01]  /*14ed0*/  IMAD.IADD R20, R190, 0x1, R185 ;  /* 0x00000001be147824 */ /* 0x000fe200078e02b9 */
[----:B01----:R-:W-:Y:S01]  /*14ee0*/  IADD3 R15, R15, 0x2a840, RZ ;  /* 0x0002a8400f0f7810 */ /* 0x003fe20007ffe0ff */
[----:B------:R-:W-:-:S03]  /*14ef0*/  IMAD.MOV.U32 R5, RZ, RZ, -0x60 ;  /* 0xffffffa0ff057424 */ /* 0x000fc600078e00ff */
[----:B------:R-:W-:Y:S02]  /*14f00*/  PRMT R15, R178, 0x654, R15 ;  /* 0x00000654b20f7816 */ /* 0x000fe4000000000f */
[----:B------:R-:W0:Y:S02]  /*14f10*/  @P1 LDC R0, c[0x0][0x450] ;  /* 0x00011400ff001b82 */ /* 0x000e240000000800 */
[----:B------:R1:W-:Y:S01]  /*14f20*/  SYNCS.ARRIVE.TRANS64.RED.A1T0 RZ, [R15+URZ], RZ ;  /* 0x000000ff0fff79a7 */ /* 0x0003e2000810043f */
[----:B--2---:R-:W-:-:S05]  /*14f30*/  @P1 IMAD.HI.U32 R3, R20, R3, RZ ;  /* 0x0000000314031227 */ /* 0x004fca00078e00ff */
[----:B0-----:R-:W-:Y:S01]  /*14f40*/  @P1 SHF.R.U32.HI R20, RZ, R0, R3 ;  /* 0x00000000ff141219 */ /* 0x001fe20000011603 */
[----:B------:R-:W-:-:S04]  /*14f50*/  IMAD R0, R14, R5, 0x1 ;  /* 0x000000010e007424 */ /* 0x000fc800078e0205 */
[----:B------:R-:W0:Y:S01]  /*14f60*/  SHFL.IDX PT, R3, R20, RZ, 0x1c1f ;  /* 0x001c1fff14037589 */ /* 0x000e2200000e0000 */
[----:B------:R-:W-:-:S03]  /*14f70*/  IMAD R0, R189, -0x2, R0 ;  /* 0xfffffffebd007824 */ /* 0x000fc600078e0200 */
[----:B------:R-:W2:Y:S02]  /*14f80*/  SHFL.IDX PT, R151, R20, 0x1, 0x1c1f ;  /* 0x003c1f0014977f89 */ /* 0x000ea400000e0000 */
[----:B------:R-:W-:-:S04]  /*14f90*/  IADD3 R0, -R186, R0, R187 ;  /* 0x00000000ba007210 */ /* 0x000fc80007ffe1bb */
[----:B0-----:R-:W-:-:S04]  /*14fa0*/  IADD3 R2, R0, R3, RZ ;  /* 0x0000000300027210 */ /* 0x001fc80007ffe0ff */
[----:B------:R-:W-:Y:S01]  /*14fb0*/  ISETP.GT.AND P2, PT, R2, RZ, PT ;  /* 0x000000ff0200720c */ /* 0x000fe20003f44270 */
[----:B--2---:R-:W-:Y:S01]  /*14fc0*/  IMAD.IADD R0, R0, 0x1, R151 ;  /* 0x0000000100007824 */ /* 0x004fe200078e0297 */
        /* <DEDUP_REMOVED lines=65> */
[----:B------:R-:W-:Y:S01]  /*153e0*/  ISETP.GT.AND P3, PT, R2, 0x59, PT ;  /* 0x000000590200780c */ /* 0x000fe20003f64270 */
[----:B------:R-:W-:Y:S01]  /*153f0*/  IMAD.U32 R2, RZ, RZ, UR39 ;  /* 0x00000027ff027e24 */ /* 0x000fe2000f8e00ff */
[----:B------:R-:W-:Y:S02]  /*15400*/  FSEL R149, R132, -INF , P2 ;  /* 0xff80000084957808 */ /* 0x000fe40001000000 */
[----:B------:R-:W-:Y:S02]  /*15410*/  FMNMX.FTZ R4, R129, R4, !PT ;  /* 0x0000000481047209 */ /* 0x000fe40007810000 */
[----:B------:R-:W-:Y:S02]  /*15420*/  FSEL R133, R133, -INF , P3 ;  /* 0xff80000085857808 */ /* 0x000fe40001800000 */
[----:B------:R-:W-:Y:S02]  /*15430*/  FMNMX.FTZ R4, R149, R4, !PT ;  /* 0x0000000495047209 */ /* 0x000fe40007810000 */
[----:B------:R-:W-:-:S02]  /*15440*/  ISETP.GT.AND P2, PT, R0, RZ, PT ;  /* 0x000000ff0000720c */ /* 0x000fc40003f44270 */
[----:B------:R-:W-:Y:S02]  /*15450*/  FMNMX.FTZ R92, R133, R4, !PT ;  /* 0x00000004855c7209 */ /* 0x000fe40007810000 */
[----:B------:R-:W-:Y:S02]  /*15460*/  ISETP.GT.AND P3, PT, R0, 0x1, PT ;  /* 0x000000010000780c */ /* 0x000fe40003f64270 */
[----:B------:R-:W-:Y:S01]  /*15470*/  FSEL R151, R90, -INF , P2 ;  /* 0xff8000005a977808 */ /* 0x000fe20001000000 */
[----:B------:R-:W0:Y:S01]  /*15480*/  SHFL.BFLY PT, R153, R92, 0x2, 0x1f ;  /* 0x0c401f005c997f89 */ /* 0x000e2200000e0000 */
[----:B------:R-:W-:Y:S02]  /*15490*/  ISETP.GT.AND P4, PT, R0, 0x8, PT ;  /* 0x000000080000780c */ /* 0x000fe40003f84270 */
[----:B------:R-:W-:Y:S02]  /*154a0*/  FSEL R91, R91, -INF , P3 ;  /* 0xff8000005b5b7808 */ /* 0x000fe40001800000 */
[----:B------:R-:W-:-:S02]  /*154b0*/  FMNMX.FTZ R20, R151, R12, !PT ;  /* 0x0000000c97147209 */ /* 0x000fc40007810000 */
[C---:B------:R-:W-:Y:S02]  /*154c0*/  ISETP.GT.AND P5, PT, R0.reuse, 0x9, PT ;  /* 0x000000090000780c */ /* 0x040fe40003fa4270 */
[----:B------:R-:W-:Y:S02]  /*154d0*/  FMNMX.FTZ R90, R91, R20, !PT ;  /* 0x000000145b5a7209 */ /* 0x000fe40007810000 */
[----:B------:R-:W-:Y:S02]  /*154e0*/  ISETP.GT.AND P3, PT, R0, 0x10, PT ;  /* 0x000000100000780c */ /* 0x000fe40003f64270 */
[----:B------:R-:W-:Y:S02]  /*154f0*/  FSEL R95, R95, -INF , P5 ;  /* 0xff8000005f5f7808 */ /* 0x000fe40002800000 */
[----:B------:R-:W-:Y:S02]  /*15500*/  FSEL R155, R98, -INF , P3 ;  /* 0xff800000629b7808 */ /* 0x000fe40001800000 */
[----:B------:R-:W-:-:S04]  /*15510*/  ISETP.GT.AND P3, PT, R0, 0x18, PT ;  /* 0x000000180000780c */ /* 0x000fc80003f64270 */
[----:B------:R-:W-:Y:S02]  /*15520*/  FSEL R157, R102, -INF , P3 ;  /* 0xff800000669d7808 */ /* 0x000fe40001800000 */
[----:B------:R-:W-:Y:S02]  /*15530*/  ISETP.GT.AND P3, PT, R0, 0x20, PT ;  /* 0x000000200000780c */ /* 0x000fe40003f64270 */
[----:B0-----:R-:W-:Y:S02]  /*15540*/  FMNMX.FTZ R153, R92, R153, !PT ;  /* 0x000000995c997209 */ /* 0x001fe40007810000 */
[----:B------:R-:W-:Y:S02]  /*15550*/  FSEL R159, R106, -INF , P3 ;  /* 0xff8000006a9f7808 */ /* 0x000fe40001800000 */
[----:B------:R-:W-:Y:S01]  /*15560*/  ISETP.GT.AND P3, PT, R0, 0x28, PT ;  /* 0x000000280000780c */ /* 0x000fe20003f64270 */
[----:B------:R-:W0:Y:S03]  /*15570*/  SHFL.BFLY PT, R4, R153, 0x1, 0x1f ;  /* 0x0c201f0099047f89 */ /* 0x000e2600000e0000 */
[----:B------:R-:W-:-:S02]  /*15580*/  FSEL R207, R110, -INF , P3 ;  /* 0xff8000006ecf7808 */ /* 0x000fc40001800000 */
[----:B------:R-:W-:-:S04]  /*15590*/  ISETP.GT.AND P3, PT, R0, 0x30, PT ;  /* 0x000000300000780c */ /* 0x000fc80003f64270 */
[----:B------:R-:W-:Y:S02]  /*155a0*/  FSEL R209, R114, -INF , P3 ;  /* 0xff80000072d17808 */ /* 0x000fe40001800000 */
[----:B------:R-:W-:-:S04]  /*155b0*/  ISETP.GT.AND P3, PT, R0, 0x38, PT ;  /* 0x000000380000780c */ /* 0x000fc80003f64270 */
[----:B------:R-:W-:Y:S02]  /*155c0*/  FSEL R211, R118, -INF , P3 ;  /* 0xff80000076d37808 */ /* 0x000fe40001800000 */
[----:B------:R-:W-:-:S04]  /*155d0*/  ISETP.GT.AND P3, PT, R0, 0x40, PT ;  /* 0x000000400000780c */ /* 0x000fc80003f64270 */
[----:B------:R-:W-:Y:S02]  /*155e0*/  FSEL R213, R122, -INF , P3 ;  /* 0xff8000007ad57808 */ /* 0x000fe40001800000 */
[----:B------:R-:W-:Y:S02]  /*155f0*/  ISETP.GT.AND P3, PT, R0, 0x48, PT ;  /* 0x000000480000780c */ /* 0x000fe40003f64270 */
[----:B0-----:R-:W-:Y:S02]  /*15600*/  FMNMX.FTZ R4, R153, R4, !PT ;  /* 0x0000000499047209 */ /* 0x001fe40007810000 */
[----:B------:R-:W-:Y:S02]  /*15610*/  FSEL R153, R94, -INF , P4 ;  /* 0xff8000005e997808 */ /* 0x000fe40002000000 */
[----:B------:R-:W-:Y:S01]  /*15620*/  ISETP.GT.AND P4, PT, R0, 0x11, PT ;  /* 0x000000110000780c */ /* 0x000fe20003f84270 */
[----:B------:R-:W-:Y:S01]  /*15630*/  FMUL.FTZ R92, R4, R2 ;  /* 0x00000002045c7220 */ /* 0x000fe20000410000 */
[----:B------:R-:W-:-:S02]  /*15640*/  FMNMX.FTZ R90, R153, R90, !PT ;  /* 0x0000005a995a7209 */ /* 0x000fc40007810000 */
[----:B------:R-:W-:Y:S02]  /*15650*/  FSEL R99, R99, -INF , P4 ;  /* 0xff80000063637808 */ /* 0x000fe40002000000 */
[----:B------:R-:W-:Y:S02]  /*15660*/  FMNMX.FTZ R90, R95, R90, !PT ;  /* 0x0000005a5f5a7209 */ /* 0x000fe40007810000 */
[----:B------:R-:W-:Y:S02]  /*15670*/  ISETP.GT.AND P4, PT, R0, 0x19, PT ;  /* 0x000000190000780c */ /* 0x000fe40003f84270 */
[----:B------:R-:W-:Y:S02]  /*15680*/  FMNMX.FTZ R90, R155, R90, !PT ;  /* 0x0000005a9b5a7209 */ /* 0x000fe40007810000 */
[----:B------:R-:W-:Y:S02]  /*15690*/  FSEL R103, R103, -INF , P4 ;  /* 0xff80000067677808 */ /* 0x000fe40002000000 */
[----:B------:R-:W-:-:S02]  /*156a0*/  FMNMX.FTZ R90, R99, R90, !PT ;  /* 0x0000005a635a7209 */ /* 0x000fc40007810000 */
[C---:B------:R-:W-:Y:S02]  /*156b0*/  ISETP.GT.AND P4, PT, R0.reuse, 0x21, PT ;  /* 0x000000210000780c */ /* 0x040fe40003f84270 */
[----:B------:R-:W-:Y:S02]  /*156c0*/  FMNMX.FTZ R90, R157, R90, !PT ;  /* 0x0000005a9d5a7209 */ /* 0x000fe40007810000 */
[----:B------:R-:W-:Y:S02]  /*156d0*/  FSEL R107, R107, -INF , P4 ;  /* 0xff8000006b6b7808 */ /* 0x000fe40002000000 */
[----:B------:R-:W-:Y:S02]  /*156e0*/  FMNMX.FTZ R90, R103, R90, !PT ;  /* 0x0000005a675a7209 */ /* 0x000fe40007810000 */
[----:B------:R-:W-:Y:S02]  /*156f0*/  ISETP.GT.AND P4, PT, R0, 0x29, PT ;  /* 0x000000290000780c */ /* 0x000fe40003f84270 */
        /* <DEDUP_REMOVED lines=15> */
[----:B------:R-:W-:Y:S02]  /*157f0*/  FSETP.NEU.FTZ.AND P2, PT, R4, -INF , PT ;  /* 0xff8000000400780b */ /* 0x000fe40003f5d000 */
[----:B------:R-:W-:Y:S02]  /*15800*/  FMNMX.FTZ R90, R213, R90, !PT ;  /* 0x0000005ad55a7209 */ /* 0x000fe40007810000 */
[----:B------:R-:W-:Y:S02]  /*15810*/  ISETP.GT.AND P4, PT, R0, 0x49, PT ;  /* 0x000000490000780c */ /* 0x000fe40003f84270 */
[----:B------:R-:W-:-:S02]  /*15820*/  FSEL R223, R126, -INF , P3 ;  /* 0xff8000007edf7808 */ /* 0x000fc40001800000 */
        /* <DEDUP_REMOVED lines=16> */
[-CC-:B------:R-:W-:Y:S01]  /*15930*/  FFMA.FTZ R131, R105, R2.reuse, -R20.reuse ;  /* 0x0000000269837223 */ /* 0x180fe20000010814 */
[----:B------:R-:W-:Y:S01]  /*15940*/  FMNMX.FTZ R3, R130, R3, !PT ;  /* 0x0000000382037209 */ /* 0x000fe20007810000 */
[-CC-:B------:R-:W-:Y:S01]  /*15950*/  FFMA.FTZ R105, R121, R2.reuse, -R20.reuse ;  /* 0x0000000279697223 */ /* 0x180fe20000010814 */
[----:B------:R-:W-:Y:S01]  /*15960*/  ISETP.GT.AND P4, PT, R0, 0x59, PT ;  /* 0x000000590000780c */ /* 0x000fe20003f84270 */
[-CC-:B------:R-:W-:Y:S01]  /*15970*/  FFMA.FTZ R127, R109, R2.reuse, -R20.reuse ;  /* 0x000000026d7f7223 */ /* 0x180fe20000010814 */
[----:B------:R-:W-:Y:S01]  /*15980*/  FSEL R134, R134, -INF , P3 ;  /* 0xff80000086867808 */ /* 0x000fe20001800000 */
[-CC-:B------:R-:W-:Y:S01]  /*15990*/  FFMA.FTZ R11, R101, R2.reuse, -R20.reuse ;  /* 0x00000002650b7223 */ /* 0x180fe20000010814 */
[----:B------:R-:W-:Y:S01]  /*159a0*/  FMNMX.FTZ R3, R88, R3, !PT ;  /* 0x0000000358037209 */ /* 0x000fe20007810000 */
[-CC-:B------:R-:W-:Y:S01]  /*159b0*/  FFMA.FTZ R148, R21, R2.reuse, -R20.reuse ;  /* 0x0000000215947223 */ /* 0x180fe20000010814 */
[----:B------:R-:W-:Y:S01]  /*159c0*/  FSEL R135, R135, -INF , P4 ;  /* 0xff80000087877808 */ /* 0x000fe20002000000 */
[-CC-:B------:R-:W-:Y:S01]  /*159d0*/  FFMA.FTZ R109, R117, R2.reuse, -R20.reuse ;  /* 0x00000002756d7223 */ /* 0x180fe20000010814 */
[----:B------:R-:W-:Y:S01]  /*159e0*/  FMNMX.FTZ R0, R134, R3, !PT ;  /* 0x0000000386007209 */ /* 0x000fe20007810000 */
[-CC-:B------:R-:W-:Y:S01]  /*159f0*/  FFMA.FTZ R93, R93, R2.reuse, -R20.reuse ;  /* 0x000000025d5d7223 */ /* 0x180fe20000010814 */
[-CC-:B------:R-:W-:Y:S01]  /*15a00*/  FFMA.FTZ R97, R97, R2.reuse, -R20.reuse ;  /* 0x0000000261617223 */ /* 0x180fe20000010814 */
[--C-:B------:R-:W-:Y:S01]  /*15a10*/  FFMA.FTZ R150, R137, R2, -R20.reuse ;  /* 0x0000000289967223 */ /* 0x100fe20000010814 */
[----:B------:R-:W-:Y:S01]  /*15a20*/  FMNMX.FTZ R0, R135, R0, !PT ;  /* 0x0000000087007209 */ /* 0x000fe20007810000 */
[-CC-:B------:R-:W-:Y:S01]  /*15a30*/  FFMA.FTZ R144, R139, R2.reuse, -R20.reuse ;  /* 0x000000028b907223 */ /* 0x180fe20000010814 */
[-CC-:B------:R-:W-:Y:S01]  /*15a40*/  FFMA.FTZ R113, R113, R2.reuse, -R20.reuse ;  /* 0x0000000271717223 */ /* 0x180fe20000010814 */
[-CC-:B------:R-:W-:Y:S01]  /*15a50*/  FFMA.FTZ R146, R141, R2.reuse, -R20.reuse ;  /* 0x000000028d927223 */ /* 0x180fe20000010814 */
[-CC-:B------:R-:W-:Y:S01]  /*15a60*/  FFMA.FTZ R140, R143, R2.reuse, -R20.reuse ;  /* 0x000000028f8c7223 */ /* 0x180fe20000010814 */
[----:B------:R-:W0:Y:S01]  /*15a70*/  SHFL.BFLY PT, R3, R0, 0x2, 0x1f ;  /* 0x0c401f0000037f89 */ /* 0x000e2200000e0000 */
[-CC-:B------:R-:W-:Y:S01]  /*15a80*/  FFMA.FTZ R142, R145, R2.reuse, -R20.reuse ;  /* 0x00000002918e7223 */ /* 0x180fe20000010814 */
[-CC-:B------:R-:W-:Y:S01]  /*15a90*/  FFMA.FTZ R101, R125, R2.reuse, -R20.reuse ;  /* 0x000000027d657223 */ /* 0x180fe20000010814 */
[-CC-:B------:R-:W-:Y:S01]  /*15aa0*/  FFMA.FTZ R136, R147, R2.reuse, -R20.reuse ;  /* 0x0000000293887223 */ /* 0x180fe20000010814 */
[-CC-:B------:R-:W-:Y:S01]  /*15ab0*/  FFMA.FTZ R21, R129, R2.reuse, -R20.reuse ;  /* 0x0000000281157223 */ /* 0x180fe20000010814 */
[-CC-:B------:R-:W-:Y:S01]  /*15ac0*/  FFMA.FTZ R138, R149, R2.reuse, -R20.reuse ;  /* 0x00000002958a7223 */ /* 0x180fe20000010814 */
[----:B------:R-:W-:Y:S01]  /*15ad0*/  FFMA.FTZ R117, R133, R2, -R20 ;  /* 0x0000000285757223 */ /* 0x000fe20000010814 */
[----:B------:R-:W-:Y:S08]  /*15ae0*/  MUFU.EX2 R89, R89 ;  /* 0x0000005900597308 */ /* 0x000ff00000000800 */
[----:B------:R-:W-:Y:S08]  /*15af0*/  MUFU.EX2 R158, R158 ;  /* 0x0000009e009e7308 */ /* 0x000ff00000000800 */
[----:B------:R-:W-:Y:S01]  /*15b00*/  MUFU.EX2 R93, R93 ;  /* 0x0000005d005d7308 */ /* 0x000fe20000000800 */
[----:B0-----:R-:W-:-:S05]  /*15b10*/  FMNMX.FTZ R5, R0, R3, !PT ;  /* 0x0000000300057209 */ /* 0x001fca0007810000 */
[----:B------:R-:W0:Y:S02]  /*15b20*/  SHFL.BFLY PT, R0, R5, 0x1, 0x1f ;  /* 0x0c201f0005007f89 */ /* 0x000e2400000e0000 */
[----:B------:R-:W-:Y:S08]  /*15b30*/  MUFU.EX2 R152, R152 ;  /* 0x0000009800987308 */ /* 0x000ff00000000800 */
[----:B------:R-:W-:Y:S08]  /*15b40*/  MUFU.EX2 R97, R97 ;  /* 0x0000006100617308 */ /* 0x000ff00000000800 */
[----:B------:R-:W-:Y:S01]  /*15b50*/  MUFU.EX2 R154, R154 ;  /* 0x0000009a009a7308 */ /* 0x000fe20000000800 */
[----:B0-----:R-:W-:-:S02]  /*15b60*/  FMNMX.FTZ R3, R5, R0, !PT ;  /* 0x0000000005037209 */ /* 0x001fc40007810000 */
[----:B------:R-:W-:-:S05]  /*15b70*/  FSEL R0, R4, RZ, P2 ;  /* 0x000000ff04007208 */ /* 0x000fca0001000000 */
[----:B------:R-:W-:Y:S01]  /*15b80*/  MUFU.EX2 R11, R11 ;  /* 0x0000000b000b7308 */ /* 0x000fe20000000800 */
[C---:B------:R-:W-:Y:S01]  /*15b90*/  FSETP.NEU.FTZ.AND P3, PT, R3.reuse, -INF , PT ;  /* 0xff8000000300780b */ /* 0x040fe20003f7d000 */
[CC--:B------:R-:W-:Y:S01]  /*15ba0*/  FMUL.FTZ R90, R3.reuse, R2.reuse ;  /* 0x00000002035a7220 */ /* 0x0c0fe20000410000 */
[----:B------:R-:W-:Y:S02]  /*15bb0*/  FADD.FTZ R5, -R0, R13 ;  /* 0x0000000d00057221 */ /* 0x000fe40000010100 */
[----:B------:R-:W-:Y:S02]  /*15bc0*/  FSEL R13, R3, RZ, P3 ;  /* 0x000000ff030d7208 */ /* 0x000fe40001800000 */
[----:B------:R-:W-:Y:S01]  /*15bd0*/  FSEL R90, R90, RZ, P3 ;  /* 0x000000ff5a5a7208 */ /* 0x000fe20001800000 */
[----:B------:R-:W-:Y:S01]  /*15be0*/  FMUL.FTZ R5, R5, R2 ;  /* 0x0000000205057220 */ /* 0x000fe20000410000 */
[----:B------:R-:W-:Y:S01]  /*15bf0*/  MUFU.EX2 R148, R148 ;  /* 0x0000009400947308 */ /* 0x000fe20000000800 */
[----:B------:R-:W-:-:S02]  /*15c00*/  FADD.FTZ R13, -R13, R12 ;  /* 0x0000000c0d0d7221 */ /* 0x000fc40000010100 */
[-CC-:B------:R-:W-:Y:S01]  /*15c10*/  FFMA.FTZ R121, R151, R2.reuse, -R90.reuse ;  /* 0x0000000297797223 */ /* 0x180fe2000001085a */
[-CC-:B------:R-:W-:Y:S01]  /*15c20*/  FFMA.FTZ R98, R91, R2.reuse, -R90.reuse ;  /* 0x000000025b627223 */ /* 0x180fe2000001085a */
[-C--:B------:R-:W-:Y:S01]  /*15c30*/  FMUL.FTZ R13, R13, R2.reuse ;  /* 0x000000020d0d7220 */ /* 0x080fe20000410000 */
        /* <DEDUP_REMOVED lines=18> */
[----:B------:R2:W3:Y:S01]  /*15d60*/  MUFU.EX2 R0, R13 ;  /* 0x0000000d00007308 */ /* 0x0004e20000000800 */
[----:B0-----:R-:W-:Y:S01]  /*15d70*/  FFMA.FTZ R12, R5, R7, R156 ;  /* 0x00000007050c7223 */ /* 0x001fe2000001009c */
[-CC-:B------:R-:W-:Y:S01]  /*15d80*/  FFMA.FTZ R143, R223, R2.reuse, -R90.reuse ;  /* 0x00000002df8f7223 */ /* 0x180fe2000001085a */
[-CC-:B------:R-:W-:Y:S01]  /*15d90*/  FFMA.FTZ R100, R229, R2.reuse, -R90.reuse ;  /* 0x00000002e5647223 */ /* 0x180fe2000001085a */
[-CC-:B------:R-:W-:Y:S01]  /*15da0*/  FFMA.FTZ R137, R130, R2.reuse, -R90.reuse ;  /* 0x0000000282897223 */ /* 0x180fe2000001085a */
[----:B------:R-:W-:-:S03]  /*15db0*/  FFMA.FTZ R139, R134, R2, -R90 ;  /* 0x00000002868b7223 */ /* 0x000fc6000001085a */
[----:B------:R-:W0:Y:S01]  /*15dc0*/  MUFU.EX2 R98, R98 ;  /* 0x0000006200627308 */ /* 0x000e220000000800 */
[----:B--2---:R-:W-:-:S07]  /*15dd0*/  FADD.FTZ R13, R89, R12 ;  /* 0x0000000c590d7221 */ /* 0x004fce0000010000 */
[----:B------:R-:W2:Y:S01]  /*15de0*/  MUFU.EX2 R20, R20 ;  /* 0x0000001400147308 */ /* 0x000ea20000000800 */
[----:B---3--:R-:W-:Y:S01]  /*15df0*/  FFMA.FTZ R7, R0, R6, R121 ;  /* 0x0000000600077223 */ /* 0x008fe20000010079 */
[----:B------:R-:W-:-:S06]  /*15e00*/  FADD.FTZ R6, R158, R13 ;  /* 0x0000000d9e067221 */ /* 0x000fcc0000010000 */
[----:B------:R-:W3:Y:S01]  /*15e10*/  MUFU.EX2 R91, R91 ;  /* 0x0000005b005b7308 */ /* 0x000ee20000000800 */
[----:B0-----:R-:W-:-:S07]  /*15e20*/  FADD.FTZ R7, R98, R7 ;  /* 0x0000000762077221 */ /* 0x001fce0000010000 */
[----:B------:R-:W0:Y:S01]  /*15e30*/  MUFU.EX2 R153, R153 ;  /* 0x0000009900997308 */ /* 0x000e220000000800 */
[----:B--2---:R-:W-:Y:S01]  /*15e40*/  FADD.FTZ R12, R20, R7 ;  /* 0x00000007140c7221 */ /* 0x004fe20000010000 */
[----:B------:R-:W-:-:S04]  /*15e50*/  FADD.FTZ R7, R93, R6 ;  /* 0x000000065d077221 */ /* 0x000fc80000010000 */
[----:B------:R-:W-:Y:S02]  /*15e60*/  FADD.FTZ R6, R152, R7 ;  /* 0x0000000798067221 */ /* 0x000fe40000010000 */
[----:B------:R-:W2:Y:S01]  /*15e70*/  MUFU.EX2 R96, R96 ;  /* 0x0000006000607308 */ /* 0x000ea20000000800 */
[----:B---3--:R-:W-:Y:S01]  /*15e80*/  FADD.FTZ R12, R91, R12 ;  /* 0x0000000c5b0c7221 */ /* 0x008fe20000010000 */
[----:B------:R-:W-:-:S06]  /*15e90*/  FADD.FTZ R13, R97, R6 ;  /* 0x00000006610d7221 */ /* 0x000fcc0000010000 */
[----:B------:R-:W3:Y:S01]  /*15ea0*/  MUFU.EX2 R155, R155 ;  /* 0x0000009b009b7308 */ /* 0x000ee20000000800 */
[----:B0-----:R-:W-:Y:S01]  /*15eb0*/  FADD.FTZ R7, R153, R12 ;  /* 0x0000000c99077221 */ /* 0x001fe20000010000 */
[----:B------:R-:W-:-:S04]  /*15ec0*/  FADD.FTZ R12, R154, R13 ;  /* 0x0000000d9a0c7221 */ /* 0x000fc80000010000 */
[----:B------:R-:W-:Y:S02]  /*15ed0*/  FADD.FTZ R13, R11, R12 ;  /* 0x0000000c0b0d7221 */ /* 0x000fe40000010000 */
[----:B------:R-:W0:Y:S01]  /*15ee0*/  MUFU.EX2 R94, R94 ;  /* 0x0000005e005e7308 */ /* 0x000e220000000800 */
[----:B--2---:R-:W-:Y:S01]  /*15ef0*/  FADD.FTZ R6, R96, R7 ;  /* 0x0000000760067221 */ /* 0x004fe20000010000 */
[----:B------:R-:W-:-:S06]  /*15f00*/  FADD.FTZ R12, R148, R13 ;  /* 0x0000000d940c7221 */ /* 0x000fcc0000010000 */
[----:B------:R-:W2:Y:S01]  /*15f10*/  MUFU.EX2 R149, R149 ;  /* 0x0000009500957308 */ /* 0x000ea20000000800 */
[----:B---3--:R-:W-:-:S07]  /*15f20*/  FADD.FTZ R7, R155, R6 ;  /* 0x000000069b077221 */ /* 0x008fce0000010000 */
        /* <DEDUP_REMOVED lines=21> */
[----:B--2---:R-:W-:Y:S01]  /*16080*/  FADD.FTZ R13, R113, R12 ;  /* 0x0000000c710d7221 */ /* 0x004fe20000010000 */
[----:B------:R-:W-:-:S06]  /*16090*/  FFMA.FTZ R12, R88, R2, -R90 ;  /* 0x00000002580c7223 */ /* 0x000fcc000001085a */
        /* <DEDUP_REMOVED lines=15> */
[----:B0-----:R-:W-:Y:S01]  /*16190*/  FADD.FTZ R13, R105, R88 ;  /* 0x00000058690d7221 */ /* 0x001fe20000010000 */
[----:B------:R-:W-:-:S06]  /*161a0*/  FFMA.FTZ R88, R135, R2, -R90 ;  /* 0x0000000287587223 */ /* 0x000fcc000001085a */
        /* <DEDUP_REMOVED lines=21> */
[----:B---3--:R-:W-:Y:S01]  /*16300*/  FADD.FTZ R13, R139, R6 ;  /* 0x000000068b0d7221 */ /* 0x008fe20000010000 */
[----:B0-----:R-:W-:-:S03]  /*16310*/  FADD.FTZ R7, R117, R90 ;  /* 0x0000005a75077221 */ /* 0x001fc60000010000 */
[----:B--2---:R-:W-:Y:S01]  /*16320*/  FADD.FTZ R6, R88, R13 ;  /* 0x0000000d58067221 */ /* 0x004fe20000010000 */
[----:B-1----:R-:W-:Y:S06]  /*16330*/  @!P0 BRA `(.L_x_2881) ;  /* 0x0000000000048947 */ /* 0x002fec0003800000 */
[----:B------:R-:W-:Y:S01]  /*16340*/  BPT.TRAP 0x1 ;  /* 0x000000040000795c */ /* 0x000fe20000300000 */
.L_x_2881:
[----:B------:R-:W-:Y:S01]  /*16350*/  ISETP.GT.AND P2, PT, R14, R9, PT ;  /* 0x000000090e00720c */ /* 0x000fe20003f44270 */
[----:B------:R-:W-:Y:S01]  /*16360*/  VIADD R13, R10, 0x2a860 ;  /* 0x0002a8600a0d7836 */ /* 0x000fe20000000000 */
[----:B------:R-:W-:Y:S01]  /*16370*/  F2FP.F16.F32.PACK_AB R159, R91, R20 ;  /* 0x000000145b9f723e */ /* 0x000fe200000000ff */
[----:B------:R-:W-:Y:S01]  /*16380*/  VIADD R14, R14, 0xffffffff ;  /* 0xffffffff0e0e7836 */ /* 0x000fe20000000000 */
[----:B------:R-:W-:Y:S01]  /*16390*/  F2FP.F16.F32.PACK_AB R136, R21, R136 ;  /* 0x000000881588723e */ /* 0x000fe200000000ff */
[----:B------:R-:W-:Y:S01]  /*163a0*/  IMAD.MOV.U32 R20, RZ, RZ, R168 ;  /* 0x000000ffff147224 */ /* 0x000fe200078e00a8 */
[----:B------:R-:W-:Y:S02]  /*163b0*/  PRMT R13, R178, 0x654, R13 ;  /* 0x00000654b20d7816 */ /* 0x000fe4000000000d */
        /* <DEDUP_REMOVED lines=26> */
[----:B------:R-:W-:Y:S06]  /*16560*/  @P2 BRA `(.L_x_2882) ;  /* 0xffffffd800502947 */ /* 0x000fec000383ffff */
[----:B------:R-:W-:Y:S05]  /*16570*/  BSYNC B1 ;  /* 0x0000000000017941 */ /* 0x000fea0003800000 */
.L_x_2869:
[----:B------:R-:W-:Y:S05]  /*16580*/  BSYNC B0 ;  /* 0x0000000000007941 */ /* 0x000fea0003800000 */
.L_x_2868:
[----:B------:R-:W-:Y:S01]  /*16590*/  ISETP.GE.AND P1, PT, R14, RZ, PT ;  /* 0x000000ff0e00720c */ /* 0x000fe20003f26270 */
[----:B------:R-:W-:-:S12]  /*165a0*/  BSSY B0, `(.L_x_2883) ;  /* 0x0000200000007945 */ /* 0x000fd80003800000 */
[----:B------:R-:W-:Y:S05]  /*165b0*/  @!P1 BRA `(.L_x_2884) ;  /* 0x0000001c00f89947 */ /* 0x000fea0003800000 */
[----:B------:R-:W-:Y:S01]  /*165c0*/  IMAD.MOV.U32 R12, RZ, RZ, R3 ;  /* 0x000000ffff0c7224 */ /* 0x000fe200078e0003 */
[----:B------:R-:W-:Y:S01]  /*165d0*/  MOV R15, R168 ;  /* 0x000000a8000f7202 */ /* 0x000fe20000000f00 */
[----:B------:R-:W-:Y:S02]  /*165e0*/  IMAD.MOV.U32 R9, RZ, RZ, R4 ;  /* 0x000000ffff097224 */ /* 0x000fe400078e0004 */
[----:B------:R-:W-:-:S07]  /*165f0*/  IMAD.MOV.U32 R20, RZ, RZ, R161 ;  /* 0x000000ffff147224 */ /* 0x000fce00078e00a1 */
.L_x_2897:
[----:B------:R-:W-:-:S05]  /*16600*/  VIADD R13, R20, 0x1 ;  /* 0x00000001140d7836 */ /* 0x000fca0000000000 */
[----:B------:R-:W-:-:S04]  /*16610*/  ISETP.NE.AND P1, PT, R13, 0x2, PT ;  /* 0x000000020d00780c */ /* 0x000fc80003f25270 */
[----:B------:R-:W-:Y:S02]  /*16620*/  SEL R168, RZ, 0x1, P1 ;  /* 0x00000001ffa87807 */ /* 0x000fe40000800000 */
[----:B------:R-:W-:Y:S02]  /*16630*/  SEL R13, R13, RZ, P1 ;  /* 0x000000ff0d0d7207 */ /* 0x000fe40000800000 */
[----:B------:R-:W-:Y:S02]  /*16640*/  LOP3.LUT R168, R15, R168, RZ, 0x3c, !PT ;  /* 0x000000a80fa87212 */ /* 0x000fe400078e3cff */
[----:B------:R-:W-:Y:S01]  /*16650*/  MOV R161, R13 ;  /* 0x0000000d00a17202 */ /* 0x000fe20000000f00 */
[----:B------:R-:W-:Y:S06]  /*16660*/  @!P0 BRA `(.L_x_2885) ;  /* 0x0000000000048947 */ /* 0x000fec0003800000 */
[----:B------:R-:W-:Y:S01]  /*16670*/  BPT.TRAP 0x1 ;  /* 0x000000040000795c */ /* 0x000fe20000300000 */
.L_x_2885:
[----:B------:R-:W-:Y:S01]  /*16680*/  IMAD R4, R161, 0x8, R18 ;  /* 0x00000008a1047824 */ /* 0x000fe200078e0212 */
[----:B------:R-:W-:-:S04]  /*16690*/  SHF.L.U32 R11, R168, 0x1f, RZ ;  /* 0x0000001fa80b7819 */ /* 0x000fc800000006ff */
[----:B------:R0:W1:Y:S01]  /*166a0*/  SYNCS.PHASECHK.TRANS64.TRYWAIT P1, [R4+URZ+0x2a830], R11 ;  /* 0x02a8300b040075a7 */ /* 0x000062000802017f */
[----:B------:R-:W-:Y:S05]  /*166b0*/  @!P0 BRA `(.L_x_2886) ;  /* 0x0000000000048947 */ /* 0x000fea0003800000 */
[----:B------:R-:W-:Y:S01]  /*166c0*/  BPT.TRAP 0x1 ;  /* 0x000000040000795c */ /* 0x000fe20000300000 */
.L_x_2886:
[----:B------:R-:W-:Y:S01]  /*166d0*/  BSSY B1, `(.L_x_2887) ;  /* 0x0000006000017945 */ /* 0x000fe20003800000 */
[----:B------:R-:W-:Y:S02]  /*166e0*/  IMAD R2, R161, 0x900, R8 ;  /* 0x00000900a1027824 */ /* 0x000fe400078e0208 */
[----:B------:R-:W-:Y:S01]  /*166f0*/  IMAD.MOV.U32 R3, RZ, RZ, 0x40000040 ;  /* 0x40000040ff037424 */ /* 0x000fe200078e00ff */
[----:B-1----:R-:W-:Y:S06]  /*16700*/  @P1 BRA `(.L_x_2888) ;  /* 0x0000000000081947 */ /* 0x002fec0003800000 */
[----:B------:R-:W1:Y:S02]  /*16710*/  SYNCS.PHASECHK.TRANS64.TRYWAIT P1, [R4+URZ+0x2a830], R11 ;  /* 0x02a8300b040075a7 */ /* 0x000e64000802017f */
[----:B-1----:R-:W-:Y:S05]  /*16720*/  @!P1 BRA `(.L_x_2889) ;  /* 0x000000c800d49947 */ /* 0x002fea0003800000 */
.L_x_2888:
[----:B------:R-:W-:Y:S05]  /*16730*/  BSYNC B1 ;  /* 0x0000000000017941 */ /* 0x000fea0003800000 */
.L_x_2887:
[----:B------:R-:W2:Y:S04]  /*16740*/  LDL.64 R88, [R1+0x28] ;  /* 0x0000280001587983 */ /* 0x000ea80000100a00 */
[----:B------:R-:W3:Y:S04]  /*16750*/  LDL.64 R186, [R1+0x20] ;  /* 0x0000200001ba7983 */ /* 0x000ee80000100a00 */
[----:B------:R-:W4:Y:S01]  /*16760*/  LDL.64 R212, [R1+0x18] ;  /* 0x0000180001d47983 */ /* 0x000f220000100a00 */
[C---:B------:R-:W-:Y:S02]  /*16770*/  R2UR UR6, R2.reuse ;  /* 0x00000000020672ca */ /* 0x040fe400000e0000 */
[----:B------:R-:W-:Y:S01]  /*16780*/  R2UR UR7, R3 ;  /* 0x00000000030772ca */ /* 0x000fe200000e0000 */
[----:B------:R-:W5:Y:S01]  /*16790*/  LDL.64 R210, [R1+0x10] ;  /* 0x0000100001d27983 */ /* 0x000f620000100a00 */
[----:B01----:R-:W-:Y:S01]  /*167a0*/  IMAD.MOV.U32 R11, RZ, RZ, 0x40000040 ;  /* 0x40000040ff0b7424 */ /* 0x003fe200078e00ff */
[----:B------:R-:W-:-:S02]  /*167b0*/  IADD3 R10, R2, 0x2, RZ ;  /* 0x00000002020a7810 */ /* 0x000fc40007ffe0ff */
[----:B------:R-:W5:Y:S01]  /*167c0*/  LDL.64 R208, [R1+0x8] ;  /* 0x0000080001d07983 */ /* 0x000f620000100a00 */
        /* <DEDUP_REMOVED lines=8> */
[----:B------:R-:W-:Y:S01]  /*16850*/  VIADD R10, R2, 0x4 ;  /* 0x00000004020a7836 */ /* 0x000fe20000000000 */
[----:B------:R-:W-:Y:S01]  /*16860*/  MOV R11, 0x40000040 ;  /* 0x40000040000b7802 */ /* 0x000fe20000000f00 */
[----:B------:R-:W2:Y:S01]  /*16870*/  LDL.64 R186, [R1] ;  /* 0x0000000001ba7983 */ /* 0x000ea20000100a00 */
[----:B------:R-:W-:-:S02]  /*16880*/  WARPGROUP.DEPBAR.LE gsb0, 0x0 ;  /* 0x00008000000079c5 */ /* 0x000fc40000010000 */
[----:B------:R-:W-:-:S07]  /*16890*/  WARPGROUP.ARRIVE ;  /* 0x00000000000079c5 */ /* 0x000fce0000000000 */
[----:B------:R-:W-:Y:S01]  /*168a0*/  HGMMA.64x96x16.F32 R88, gdesc[UR4], R88, gsb0 ;  /* 0x01600000045879f0 */ /* 0x000fe20008000858 */
[----:B------:R-:W-:Y:S02]  /*168b0*/  R2UR UR6, R10 ;  /* 0x000000000a0672ca */ /* 0x000fe400000e0000 */
[----:B------:R-:W-:Y:S02]  /*168c0*/  R2UR UR7, R11 ;  /* 0x000000000b0772ca */ /* 0x000fe400000e0000 */
[----:B----4-:R-:W-:Y:S02]  /*168d0*/  R2UR UR4, R212 ;  /* 0x00000000d40472ca */ /* 0x010fe400000e0000 */
        /* <DEDUP_REMOVED lines=8> */
[----:B-----5:R-:W-:Y:S02]  /*16960*/  R2UR UR4, R210 ;  /* 0x00000000d20472ca */ /* 0x020fe400000e0000 */
        /* <DEDUP_REMOVED lines=143> */
.L_x_2890:
[----:B------:R-:W-:Y:S01]  /*17260*/  SHF.L.U32 R3, R15, 0x1f, RZ ;  /* 0x0000001f0f037819 */ /* 0x000fe200000006ff */
[----:B------:R-:W-:-:S04]  /*17270*/  IMAD R10, R20, 0x8, R18 ;  /* 0x00000008140a7824 */ /* 0x000fc800078e0212 */
[----:B------:R0:W1:Y:S01]  /*17280*/  SYNCS.PHASECHK.TRANS64.TRYWAIT P1, [R10+URZ+0x2a850], R3 ;  /* 0x02a850030a0075a7 */ /* 0x000062000802017f */
[----:B------:R-:W-:Y:S05]  /*17290*/  @!P0 BRA `(.L_x_2891) ;  /* 0x0000000000048947 */ /* 0x000fea0003800000 */
[----:B------:R-:W-:Y:S01]  /*172a0*/  BPT.TRAP 0x1 ;  /* 0x000000040000795c */ /* 0x000fe20000300000 */
.L_x_2891:
        /* <DEDUP_REMOVED lines=9> */
.L_x_2893:
[----:B------:R-:W-:Y:S05]  /*17340*/  BSYNC B1 ;  /* 0x0000000000017941 */ /* 0x000fea0003800000 */
.L_x_2892:
[----:B01----:R-:W-:Y:S01]  /*17350*/  IMAD.MOV.U32 R3, RZ, RZ, 0x40000040 ;  /* 0x40000040ff037424 */ /* 0x003fe200078e00ff */
[----:B------:R-:W-:Y:S01]  /*17360*/  MOV R2, R0 ;  /* 0x0000000000027202 */ /* 0x000fe20000000f00 */
[----:B------:R-:W-:-:S03]  /*17370*/  WARPGROUP.ARRIVE ;  /* 0x00000000000079c5 */ /* 0x000fc60000000000 */
        /* <DEDUP_REMOVED lines=41> */
.L_x_2895:
        /* <DEDUP_REMOVED lines=53> */
[----:B------:R-:W-:-:S03]  /*17960*/  MOV R2, UR38 ;  /* 0x0000002600027c02 */ /* 0x000fc60008000f00 */
[----:B------:R-:W1:Y:S01]  /*17970*/  SHFL.BFLY PT, R20, R15, 0x1, 0x1f ;  /* 0x0c201f000f147f89 */ /* 0x000e6200000e0000 */
[----:B0-----:R-:W-:Y:S02]  /*17980*/  FMNMX.FTZ R4, R11, R4, !PT ;  /* 0x000000040b047209 */ /* 0x001fe40007810000 */
[----:B-1----:R-:W-:-:S03]  /*17990*/  FMNMX.FTZ R3, R15, R20, !PT ;  /* 0x000000140f037209 */ /* 0x002fc60007810000 */
[----:B------:R-:W-:-:S04]  /*179a0*/  FADD.FTZ R9, -R4, R9 ;  /* 0x0000000904097221 */ /* 0x000fc80000010100 */
[----:B------:R-:W-:Y:S01]  /*179b0*/  FMUL.FTZ R20, R9, R2 ;  /* 0x0000000209147220 */ /* 0x000fe20000410000 */
[----:B------:R-:W-:-:S03]  /*179c0*/  FADD.FTZ R9, -R3, R12 ;  /* 0x0000000c03097221 */ /* 0x000fc60000010100 */
[----:B------:R-:W-:Y:S01]  /*179d0*/  MUFU.EX2 R5, R20 ;  /* 0x0000001400057308 */ /* 0x000fe20000000800 */
[-C--:B------:R-:W-:Y:S01]  /*179e0*/  FMUL.FTZ R0, R9, R2.reuse ;  /* 0x0000000209007220 */ /* 0x080fe20000410000 */
[----:B------:R-:W-:-:S04]  /*179f0*/  FMUL.FTZ R9, R4, R2 ;  /* 0x0000000204097220 */ /* 0x000fc80000410000 */
[-CC-:B------:R-:W-:Y:S01]  /*17a00*/  FFMA.FTZ R137, R101, R2.reuse, -R9.reuse ;  /* 0x0000000265897223 */ /* 0x180fe20000010809 */
[-CC-:B------:R-:W-:Y:S01]  /*17a10*/  FFMA.FTZ R101, R105, R2.reuse, -R9.reuse ;  /* 0x0000000269657223 */ /* 0x180fe20000010809 */
[-C--:B------:R-:W-:Y:S01]  /*17a20*/  FMUL.FTZ R105, R3, R2.reuse ;  /* 0x0000000203697220 */ /* 0x080fe20000410000 */
[-CC-:B------:R-:W-:Y:S01]  /*17a30*/  FFMA.FTZ R156, R88, R2.reuse, -R9.reuse ;  /* 0x00000002589c7223 */ /* 0x180fe20000010809 */
        /* <DEDUP_REMOVED lines=17> */
[----:B------:R-:W1:Y:S01]  /*17b50*/  MUFU.EX2 R157, R157 ;  /* 0x0000009d009d7308 */ /* 0x000e620000000800 */
[-CC-:B------:R-:W-:Y:S01]  /*17b60*/  FFMA.FTZ R149, R106, R2.reuse, -R105.reuse ;  /* 0x000000026a957223 */ /* 0x180fe20000010869 */
[-C--:B------:R-:W-:Y:S01]  /*17b70*/  FFMA.FTZ R98, R107, R2.reuse, -R105 ;  /* 0x000000026b627223 */ /* 0x080fe20000010869 */
[-C--:B------:R-:W-:Y:S01]  /*17b80*/  FFMA.FTZ R150, R108, R2.reuse, -R9 ;  /* 0x000000026c967223 */ /* 0x080fe20000010809 */
[-C--:B------:R-:W-:Y:S01]  /*17b90*/  FFMA.FTZ R151, R110, R2.reuse, -R105 ;  /* 0x000000026e977223 */ /* 0x080fe20000010869 */
[-C--:B------:R-:W-:Y:S01]  /*17ba0*/  FFMA.FTZ R97, R109, R2.reuse, -R9 ;  /* 0x000000026d617223 */ /* 0x080fe20000010809 */
[-C--:B------:R-:W-:Y:S01]  /*17bb0*/  FFMA.FTZ R100, R111, R2.reuse, -R105 ;  /* 0x000000026f647223 */ /* 0x080fe20000010869 */
[-C--:B------:R-:W-:Y:S01]  /*17bc0*/  FFMA.FTZ R144, R112, R2.reuse, -R9 ;  /* 0x0000000270907223 */ /* 0x080fe20000010809 */
[----:B------:R-:W2:Y:S01]  /*17bd0*/  MUFU.EX2 R143, R143 ;  /* 0x0000008f008f7308 */ /* 0x000ea20000000800 */
[----:B0-----:R-:W-:Y:S01]  /*17be0*/  FFMA.FTZ R12, R5, R7, R156 ;  /* 0x00000007050c7223 */ /* 0x001fe2000001009c */
[-C--:B------:R-:W-:Y:S01]  /*17bf0*/  FFMA.FTZ R145, R114, R2.reuse, -R105 ;  /* 0x0000000272917223 */ /* 0x080fe20000010869 */
[-C--:B------:R-:W-:Y:S01]  /*17c00*/  FFMA.FTZ R93, R113, R2.reuse, -R9 ;  /* 0x00000002715d7223 */ /* 0x080fe20000010809 */
[-C--:B------:R-:W-:Y:S01]  /*17c10*/  FFMA.FTZ R102, R115, R2.reuse, -R105 ;  /* 0x0000000273667223 */ /* 0x080fe20000010869 */
[-C--:B------:R-:W-:Y:S01]  /*17c20*/  FFMA.FTZ R146, R116, R2.reuse, -R9 ;  /* 0x0000000274927223 */ /* 0x080fe20000010809 */
[-C--:B------:R-:W-:Y:S01]  /*17c30*/  FFMA.FTZ R147, R118, R2.reuse, -R105 ;  /* 0x0000000276937223 */ /* 0x080fe20000010869 */
[----:B------:R-:W-:Y:S01]  /*17c40*/  FFMA.FTZ R89, R117, R2, -R9 ;  /* 0x0000000275597223 */ /* 0x000fe20000010809 */
[----:B------:R-:W0:Y:S01]  /*17c50*/  MUFU.EX2 R90, R90 ;  /* 0x0000005a005a7308 */ /* 0x000e220000000800 */
[----:B-1----:R-:W-:Y:S01]  /*17c60*/  FFMA.FTZ R7, R0, R6, R157 ;  /* 0x0000000600077223 */ /* 0x002fe2000001009d */
[-C--:B------:R-:W-:Y:S01]  /*17c70*/  FFMA.FTZ R104, R119, R2.reuse, -R105 ;  /* 0x0000000277687223 */ /* 0x080fe20000010869 */
[-CC-:B------:R-:W-:Y:S01]  /*17c80*/  FFMA.FTZ R140, R120, R2.reuse, -R9.reuse ;  /* 0x00000002788c7223 */ /* 0x180fe20000010809 */
[-CC-:B------:R-:W-:Y:S01]  /*17c90*/  FFMA.FTZ R21, R121, R2.reuse, -R9.reuse ;  /* 0x0000000279157223 */ /* 0x180fe20000010809 */
[-CC-:B------:R-:W-:Y:S01]  /*17ca0*/  FFMA.FTZ R142, R124, R2.reuse, -R9.reuse ;  /* 0x000000027c8e7223 */ /* 0x180fe20000010809 */
[-CC-:B------:R-:W-:Y:S01]  /*17cb0*/  FFMA.FTZ R15, R125, R2.reuse, -R9.reuse ;  /* 0x000000027d0f7223 */ /* 0x180fe20000010809 */
[-CC-:B------:R-:W-:Y:S01]  /*17cc0*/  FFMA.FTZ R136, R128, R2.reuse, -R9.reuse ;  /* 0x0000000280887223 */ /* 0x180fe20000010809 */
[----:B------:R-:W1:Y:S01]  /*17cd0*/  MUFU.EX2 R158, R158 ;  /* 0x0000009e009e7308 */ /* 0x000e620000000800 */
[----:B--2---:R-:W-:Y:S01]  /*17ce0*/  FADD.FTZ R91, R143, R12 ;  /* 0x0000000c8f5b7221 */ /* 0x004fe20000010000 */
[-CC-:B------:R-:W-:Y:S01]  /*17cf0*/  FFMA.FTZ R11, R129, R2.reuse, -R9.reuse ;  /* 0x00000002810b7223 */ /* 0x180fe20000010809 */
[-CC-:B------:R-:W-:Y:S01]  /*17d00*/  FFMA.FTZ R138, R132, R2.reuse, -R9.reuse ;  /* 0x00000002848a7223 */ /* 0x180fe20000010809 */
[----:B------:R-:W-:-:S04]  /*17d10*/  FFMA.FTZ R9, R133, R2, -R9 ;  /* 0x0000000285097223 */ /* 0x000fc80000010809 */
        /* <DEDUP_REMOVED lines=8> */
[----:B------:R-:W-:-:S06]  /*17da0*/  FFMA.FTZ R12, R122, R2, -R105 ;  /* 0x000000027a0c7223 */ /* 0x000fcc0000010869 */
[----:B------:R-:W0:Y:S01]  /*17db0*/  MUFU.EX2 R153, R153 ;  /* 0x0000009900997308 */ /* 0x000e220000000800 */
[----:B-1----:R-:W-:-:S07]  /*17dc0*/  FADD.FTZ R6, R92, R7 ;  /* 0x000000075c067221 */ /* 0x002fce0000010000 */
[----:B------:R-:W1:Y:S01]  /*17dd0*/  MUFU.EX2 R139, R139 ;  /* 0x0000008b008b7308 */ /* 0x000e620000000800 */
[----:B--2---:R-:W-:Y:S01]  /*17de0*/  FADD.FTZ R20, R152, R91 ;  /* 0x0000005b98147221 */ /* 0x004fe20000010000 */
[----:B------:R-:W-:-:S06]  /*17df0*/  FFMA.FTZ R91, R123, R2, -R105 ;  /* 0x000000027b5b7223 */ /* 0x000fcc0000010869 */
        /* <DEDUP_REMOVED lines=16> */
[----:B-1----:R-:W-:Y:S01]  /*17f00*/  FADD.FTZ R88, R148, R95 ;  /* 0x0000005f94587221 */ /* 0x002fe20000010000 */
[----:B------:R-:W-:-:S06]  /*17f10*/  FFMA.FTZ R95, R127, R2, -R105 ;  /* 0x000000027f5f7223 */ /* 0x000fcc0000010869 */
        /* <DEDUP_REMOVED lines=28> */
[----:B------:R-:W-:Y:S02]  /*180e0*/  IMAD R6, R13, 0x8, R18 ;  /* 0x000000080d067824 */ /* 0x000fe400078e0212 */
        /* <DEDUP_REMOVED lines=9> */
[----:B------:R-:W-:-:S05]  /*18180*/  VIADD R7, R6, 0x2a840 ;  /* 0x0002a84006077836 */ /* 0x000fca0000000000 */
[----:B------:R-:W-:Y:S01]  /*18190*/  PRMT R7, R178, 0x654, R7 ;  /* 0x00000654b2077816 */ /* 0x000fe20000000007 */
[----:B------:R-:W0:Y:S01]  /*181a0*/  MUFU.EX2 R142, R142 ;  /* 0x0000008e008e7308 */ /* 0x000e220000000800 */
[----:B-1----:R-:W-:Y:S01]  /*181b0*/  FADD.FTZ R103, R21, R106 ;  /* 0x0000006a15677221 */ /* 0x002fe20000010000 */
[----:B------:R-:W-:Y:S01]  /*181c0*/  FFMA.FTZ R106, R135, R2, -R105 ;  /* 0x00000002876a7223 */ /* 0x000fe20000010869 */
[----:B------:R1:W-:Y:S05]  /*181d0*/  SYNCS.ARRIVE.TRANS64.RED.A1T0 RZ, [R7+URZ], RZ ;  /* 0x000000ff07ff79a7 */ /* 0x0003ea000810043f */
[----:B------:R-:W3:Y:S01]  /*181e0*/  MUFU.EX2 R20, R20 ;  /* 0x0000001400147308 */ /* 0x000ee20000000800 */
[----:B--2---:R-:W-:-:S07]  /*181f0*/  FADD.FTZ R107, R91, R108 ;  /* 0x0000006c5b6b7221 */ /* 0x004fce0000010000 */
[----:B------:R-:W1:Y:S01]  /*18200*/  MUFU.EX2 R15, R15 ;  /* 0x0000000f000f7308 */ /* 0x000e620000000800 */
[----:B0-----:R-:W-:-:S07]  /*18210*/  FADD.FTZ R6, R142, R103 ;  /* 0x000000678e067221 */ /* 0x001fce0000010000 */
        /* <DEDUP_REMOVED lines=22> */
.L_x_2896:
[C---:B------:R-:W-:Y:S01]  /*18380*/  ISETP.GT.AND P1, PT, R14.reuse, RZ, PT ;  /* 0x000000ff0e00720c */ /* 0x040fe20003f24270 */
[----:B------:R-:W-:Y:S01]  /*18390*/  VIADD R14, R14, 0xffffffff ;  /* 0xffffffff0e0e7836 */ /* 0x000fe20000000000 */
[----:B------:R-:W-:Y:S02]  /*183a0*/  IADD3 R103, R10, 0x2a860, RZ ;  /* 0x0002a8600a677810 */ /* 0x000fe40007ffe0ff */
[----:B------:R-:W-:Y:S02]  /*183b0*/  F2FP.F16.F32.PACK_AB R156, R143, R156 ;  /* 0x0000009c8f9c723e */ /* 0x000fe400000000ff */
[----:B------:R-:W-:Y:S02]  /*183c0*/  PRMT R103, R178, 0x654, R103 ;  /* 0x00000654b2677816 */ /* 0x000fe40000000067 */
[----:B------:R-:W-:Y:S02]  /*183d0*/  F2FP.F16.F32.PACK_AB R158, R141, R158 ;  /* 0x0000009e8d9e723e */ /* 0x000fe400000000ff */
[----:B------:R0:W-:Y:S01]  /*183e0*/  SYNCS.ARRIVE.TRANS64.RED.A1T0 RZ, [R103+URZ], RZ ;  /* 0x000000ff67ff79a7 */ /* 0x0001e2000810043f */
[----:B------:R-:W-:-:S02]  /*183f0*/  F2FP.F16.F32.PACK_AB R152, R139, R152 ;  /* 0x000000988b98723e */ /* 0x000fc400000000ff */
[----:B------:R-:W-:Y:S02]  /*18400*/  F2FP.F16.F32.PACK_AB R154, R137, R154 ;  /* 0x0000009a899a723e */ /* 0x000fe400000000ff */
[----:B------:R-:W-:Y:S01]  /*18410*/  F2FP.F16.F32.PACK_AB R141, R91, R12 ;  /* 0x0000000c5b8d723e */ /* 0x000fe200000000ff */
[----:B------:R-:W-:Y:S01]  /*18420*/  IMAD.MOV.U32 R12, RZ, RZ, R3 ;  /* 0x000000ffff0c7224 */ /* 0x000fe200078e0003 */
[----:B------:R-:W-:Y:S01]  /*18430*/  F2FP.F16.F32.PACK_AB R142, R15, R142 ;  /* 0x0000008e0f8e723e */ /* 0x000fe200000000ff */
[----:B------:R-:W-:Y:S01]  /*18440*/  IMAD.MOV.U32 R15, RZ, RZ, R168 ;  /* 0x000000ffff0f7224 */ /* 0x000fe200078e00a8 */
[----:B------:R-:W-:Y:S01]  /*18450*/  F2FP.F16.F32.PACK_AB R143, R95, R20 ;  /* 0x000000145f8f723e */ /* 0x000fe200000000ff */
[----:B------:R-:W-:Y:S01]  /*18460*/  IMAD.MOV.U32 R20, RZ, RZ, R161 ;  /* 0x000000ffff147224 */ /* 0x000fe200078e00a1 */
        /* <DEDUP_REMOVED lines=19> */
.L_x_2884:
[----:B------:R-:W-:Y:S05]  /*185a0*/  BSYNC B0 ;  /* 0x0000000000007941 */ /* 0x000fea0003800000 */
.L_x_2883:
        /* <DEDUP_REMOVED lines=67> */
.L_x_2898:
[----:B------:R-:W-:Y:S02]  /*189e0*/  LEA R12, R161, R18, 0x3 ;  /* 0x00000012a10c7211 */ /* 0x000fe400078e18ff */
[----:B------:R-:W-:-:S04]  /*189f0*/  SHF.L.U32 R5, R168, 0x1f, RZ ;  /* 0x0000001fa8057819 */ /* 0x000fc800000006ff */
[----:B------:R0:W1:Y:S01]  /*18a00*/  SYNCS.PHASECHK.TRANS64.TRYWAIT P1, [R12+URZ+0x2a850], R5 ;  /* 0x02a850050c0075a7 */ /* 0x000062000802017f */
[----:B------:R-:W-:Y:S05]  /*18a10*/  @!P0 BRA `(.L_x_2899) ;  /* 0x0000000000048947 */ /* 0x000fea0003800000 */
[----:B------:R-:W-:Y:S01]  /*18a20*/  BPT.TRAP 0x1 ;  /* 0x000000040000795c */ /* 0x000fe20000300000 */
.L_x_2899:
        /* <DEDUP_REMOVED lines=9> */
.L_x_2901:
[----:B------:R-:W-:Y:S05]  /*18ac0*/  BSYNC B0 ;  /* 0x0000000000007941 */ /* 0x000fea0003800000 */
.L_x_2900:
[----:B------:R-:W-:Y:S01]  /*18ad0*/  IMAD.MOV.U32 R8, RZ, RZ, R0 ;  /* 0x000000ffff087224 */ /* 0x000fe200078e0000 */
[----:B------:R-:W-:Y:S01]  /*18ae0*/  MOV R9, 0x40000040 ;  /* 0x4000004000097802 */ /* 0x000fe20000000f00 */
[----:B------:R-:W-:Y:S01]  /*18af0*/  WARPGROUP.ARRIVE ;  /* 0x00000000000079c5 */ /* 0x000fe20000000000 */
[----:B01----:R-:W-:Y:S01]  /*18b00*/  SHFL.BFLY PT, R5, R6, 0x2, 0x1f ;  /* 0x0c401f0006057f89 */ /* 0x003fe200000e0000 */
[----:B------:R-:W-:Y:S01]  /*18b10*/  IMAD.MOV.U32 R88, RZ, RZ, -0x800000 ;  /* 0xff800000ff587424 */ /* 0x000fe200078e00ff */
        /* <DEDUP_REMOVED lines=39> */
[----:B------:R-:W-:-:S03]  /*18d90*/  MOV R6, RZ ;  /* 0x000000ff00067202 */ /* 0x000fc60000000f00 */
[----:B------:R-:W1:Y:S01]  /*18da0*/  SHFL.BFLY PT, R9, R8, 0x1, 0x1f ;  /* 0x0c201f0008097f89 */ /* 0x000e6200000e0000 */
[----:B0-----:R-:W-:Y:S01]  /*18db0*/  FADD.FTZ R11, R0, R5 ;  /* 0x00000005000b7221 */ /* 0x001fe20000010000 */
[----:B------:R-:W-:Y:S02]  /*18dc0*/  IMAD.MOV.U32 R5, RZ, RZ, RZ ;  /* 0x000000ffff057224 */ /* 0x000fe400078e00ff */
[----:B------:R-:W-:Y:S02]  /*18dd0*/  IMAD.MOV.U32 R0, RZ, RZ, -0x800000 ;  /* 0xff800000ff007424 */ /* 0x000fe400078e00ff */
[----:B-1----:R-:W-:Y:S01]  /*18de0*/  FADD.FTZ R13, R8, R9 ;  /* 0x00000009080d7221 */ /* 0x002fe20000010000 */
[----:B------:R-:W-:-:S04]  /*18df0*/  FSETP.NE.FTZ.AND P1, PT, R11, RZ, PT ;  /* 0x000000ff0b00720b */ /* 0x000fc80003f35000 */
        /* <DEDUP_REMOVED lines=17> */
.L_x_2903:
[----:B------:R-:W-:Y:S01]  /*18f10*/  IADD3 R3, R12, 0x2a860, RZ ;  /* 0x0002a8600c037810 */ /* 0x000fe20007ffe0ff */
[----:B------:R-:W-:Y:S02]  /*18f20*/  VIADD R161, R161, 0x1 ;  /* 0x00000001a1a17836 */ /* 0x000fe40000000000 */
[-C--:B------:R-:W-:Y:S01]  /*18f30*/  FMUL.FTZ R89, R32, R5.reuse ;  /* 0x0000000520597220 */ /* 0x080fe20000410000 */
[-C--:B------:R-:W-:Y:S01]  /*18f40*/  FMUL.FTZ R92, R33, R5.reuse ;  /* 0x00000005215c7220 */ /* 0x080fe20000410000 */
[----:B------:R-:W-:Y:S01]  /*18f50*/  PRMT R3, R178, 0x654, R3 ;  /* 0x00000654b2037816 */ /* 0x000fe20000000003 */
[-C--:B------:R-:W-:Y:S01]  /*18f60*/  FMUL.FTZ R32, R64, R5.reuse ;  /* 0x0000000540207220 */ /* 0x080fe20000410000 */
[----:B------:R-:W-:Y:S01]  /*18f70*/  ISETP.NE.AND P0, PT, R161, 0x2, PT ;  /* 0x00000002a100780c */ /* 0x000fe20003f05270 */
[-C--:B0-----:R-:W-:Y:S01]  /*18f80*/  FMUL.FTZ R94, R34, R6.reuse ;  /* 0x00000006225e7220 */ /* 0x081fe20000410000 */
        /* <DEDUP_REMOVED lines=8> */
[----:B0-----:R-:W-:Y:S01]  /*19010*/  SEL R3, RZ, 0x1, P0 ;  /* 0x00000001ff037807 */ /* 0x001fe20000000000 */
        /* <DEDUP_REMOVED lines=56> */
[----:B------:R-:W-:-:S07]  /*193a0*/  SEL R161, R161, RZ, P0 ;  /* 0x000000ffa1a17207 */ /* 0x000fce0000000000 */
.L_x_2804:
[----:B------:R-:W0:Y:S08]  /*193b0*/  S2UR UR4, SR_CgaCtaId ;  /* 0x00000000000479c3 */ /* 0x000e300000008800 */
[----:B------:R-:W-:Y:S01]  /*193c0*/  BAR.SYNC.DEFER_BLOCKING 0x5, 0x180 ;  /* 0x0146000000007b1d */ /* 0x000fe20000010000 */
[----:B------:R-:W-:-:S05]  /*193d0*/  MOV R3, 0x400 ;  /* 0x0000040000037802 */ /* 0x000fca0000000f00 */
[----:B------:R-:W-:Y:S01]  /*193e0*/  BSSY B0, `(.L_x_2904) ;  /* 0x00001f1000007945 */ /* 0x000fe20003800000 */
[----:B0-----:R-:W-:-:S04]  /*193f0*/  MOV R178, UR4 ;  /* 0x0000000400b27c02 */ /* 0x001fc80008000f00 */
[----:B------:R-:W-:-:S05]  /*19400*/  LEA R18, R178, R3, 0x18 ;  /* 0x00000003b2127211 */ /* 0x000fca00078ec0ff */
        /* <DEDUP_REMOVED lines=12> */
[----:B------:R-:W-:Y:S02]  /*194d0*/  MOV R2, R18 ;  /* 0x0000001200027202 */ /* 0x000fe40000000f00 */
[----:B--2---:R-:W-:-:S03]  /*194e0*/  MOV R3, R5 ;  /* 0x0000000500037202 */ /* 0x004fc60000000f00 */
[----:B------:R-:W-:-:S03]  /*194f0*/  IMAD.WIDE R8, R225, 0x2, R2 ;  /* 0x00000002e1087825 */ /* 0x000fc600078e0202 */
[C---:B------:R-:W-:Y:S02]  /*19500*/  LOP3.LUT R15, R8.reuse, 0x380, RZ, 0xc0, !PT ;  /* 0x00000380080f7812 */ /* 0x040fe400078ec0ff */
[C---:B------:R-:W-:Y:S02]  /*19510*/  IADD3 R71, P6, R8.reuse, 0x20, RZ ;  /* 0x0000002008477810 */ /* 0x040fe40007fde0ff */
[C---:B------:R-:W-:Y:S02]  /*19520*/  IADD3 R75, P5, R8.reuse, 0x40, RZ ;  /* 0x00000040084b7810 */ /* 0x040fe40007fbe0ff */
[----:B------:R-:W-:Y:S01]  /*19530*/  SHF.R.U64 R15, R15, 0x3, RZ ;  /* 0x000000030f0f7819 */ /* 0x000fe200000012ff */
[--C-:B------:R-:W-:Y:S01]  /*19540*/  IMAD.X R5, RZ, RZ, R9.reuse, P6 ;  /* 0x000000ffff057224 */ /* 0x100fe200030e0609 */
[C---:B------:R-:W-:Y:S01]  /*19550*/  IADD3 R79, P4, R8.reuse, 0x60, RZ ;  /* 0x00000060084f7810 */ /* 0x040fe20007f9e0ff */
[----:B------:R-:W-:Y:S01]  /*19560*/  IMAD.X R7, RZ, RZ, R9, P5 ;  /* 0x000000ffff077224 */ /* 0x000fe200028e0609 */
[----:B------:R-:W-:-:S02]  /*19570*/  IADD3 R101, P3, R8, 0x4000, RZ ;  /* 0x0000400008657810 */ /* 0x000fc40007f7e0ff */
[C---:B------:R-:W-:Y:S02]  /*19580*/  IADD3 R103, P2, R8.reuse, 0x4020, RZ ;  /* 0x0000402008677810 */ /* 0x040fe40007f5e0ff */
[C---:B------:R-:W-:Y:S02]  /*19590*/  IADD3 R105, P1, R8.reuse, 0x4040, RZ ;  /* 0x0000404008697810 */ /* 0x040fe40007f3e0ff */
[----:B------:R-:W-:Y:S01]  /*195a0*/  IADD3 R107, P0, R8, 0x4060, RZ ;  /* 0x00004060086b7810 */ /* 0x000fe20007f1e0ff */
[--C-:B----4-:R-:W-:Y:S01]  /*195b0*/  IMAD.X R29, RZ, RZ, R9.reuse, P2 ;  /* 0x000000ffff1d7224 */ /* 0x110fe200010e0609 */
[----:B------:R-:W-:Y:S02]  /*195c0*/  LOP3.LUT R4, R71, 0x380, RZ, 0xc0, !PT ;  /* 0x0000038047047812 */ /* 0x000fe400078ec0ff */
[----:B------:R-:W-:Y:S01]  /*195d0*/  LOP3.LUT R6, R75, 0x380, RZ, 0xc0, !PT ;  /* 0x000003804b067812 */ /* 0x000fe200078ec0ff */
[--C-:B------:R-:W-:Y:S01]  /*195e0*/  IMAD.X R21, RZ, RZ, R9.reuse, P0 ;  /* 0x000000ffff157224 */ /* 0x100fe200000e0609 */
[----:B------:R-:W-:Y:S01]  /*195f0*/  LOP3.LUT R8, R15, R8, RZ, 0x3c, !PT ;  /* 0x000000080f087212 */ /* 0x000fe200078e3cff */
[----:B------:R-:W-:Y:S01]  /*19600*/  IMAD.X R15, RZ, RZ, R9, P3 ;  /* 0x000000ffff0f7224 */ /* 0x000fe200018e0609 */
[----:B------:R-:W-:-:S02]  /*19610*/  SHF.R.U64 R4, R4, 0x3, RZ ;  /* 0x0000000304047819 */ /* 0x000fc400000012ff */
[----:B------:R-:W-:Y:S02]  /*19620*/  SHF.R.U64 R6, R6, 0x3, RZ ;  /* 0x0000000306067819 */ /* 0x000fe400000012ff */
[----:B------:R-:W-:Y:S02]  /*19630*/  MOV R78, R8 ;  /* 0x00000008004e7202 */ /* 0x000fe40000000f00 */
[----:B------:R-:W-:Y:S02]  /*19640*/  LOP3.LUT R12, R79, 0x380, RZ, 0xc0, !PT ;  /* 0x000003804f0c7812 */ /* 0x000fe400078ec0ff */
[----:B------:R-:W-:Y:S02]  /*19650*/  LOP3.LUT R14, R101, 0x380, RZ, 0xc0, !PT ;  /* 0x00000380650e7812 */ /* 0x000fe400078ec0ff */
[----:B------:R-:W-:Y:S02]  /*19660*/  F2FP.F16.F32.PACK_AB R8, R20, R11 ;  /* 0x0000000b1408723e */ /* 0x000fe400000000ff */
[----:B------:R-:W-:-:S02]  /*19670*/  IADD3.X R13, RZ, R9, RZ, P4, !PT ;  /* 0x00000009ff0d7210 */ /* 0x000fc400027fe4ff */
[----:B------:R-:W-:Y:S02]  /*19680*/  IADD3.X R31, RZ, R9, RZ, P1, !PT ;  /* 0x00000009ff1f7210 */ /* 0x000fe40000ffe4ff */
[----:B------:R-:W-:Y:S02]  /*19690*/  LOP3.LUT R20, R103, 0x380, RZ, 0xc0, !PT ;  /* 0x0000038067147812 */ /* 0x000fe400078ec0ff */
[----:B-1----:R-:W-:Y:S02]  /*196a0*/  LOP3.LUT R24, R105, 0x380, RZ, 0xc0, !PT ;  /* 0x0000038069187812 */ /* 0x002fe400078ec0ff */
[----:B------:R-:W-:Y:S02]  /*196b0*/  LOP3.LUT R4, R4, R71, RZ, 0x3c, !PT ;  /* 0x0000004704047212 */ /* 0x000fe400078e3cff */
[----:B------:R-:W-:Y:S02]  /*196c0*/  LOP3.LUT R6, R6, R75, RZ, 0x3c, !PT ;  /* 0x0000004b06067212 */ /* 0x000fe400078e3cff */
[----:B------:R-:W-:-:S02]  /*196d0*/  F2FP.F16.F32.PACK_AB R9, R28, R99 ;  /* 0x000000631c09723e */ /* 0x000fc400000000ff */
[----:B------:R-:W-:Y:S01]  /*196e0*/  F2FP.F16.F32.PACK_AB R11, R97, R30 ;  /* 0x0000001e610b723e */ /* 0x000fe200000000ff */
[----:B------:R-:W-:Y:S01]  /*196f0*/  BAR.SYNC.DEFER_BLOCKING 0x1, 0x100 ;  /* 0x0044000000007b1d */ /* 0x000fe20000010000 */
[----:B------:R-:W-:Y:S02]  /*19700*/  SHF.R.U64 R12, R12, 0x3, RZ ;  /* 0x000000030c0c7819 */ /* 0x000fe400000012ff */
[----:B------:R-:W-:Y:S02]  /*19710*/  SHF.R.U64 R14, R14, 0x3, RZ ;  /* 0x000000030e0e7819 */ /* 0x000fe400000012ff */
[----:B------:R-:W-:Y:S02]  /*19720*/  LOP3.LUT R70, R107, 0x380, RZ, 0xc0, !PT ;  /* 0x000003806b467812 */ /* 0x000fe400078ec0ff */
[----:B------:R-:W-:Y:S02]  /*19730*/  SHF.R.U64 R20, R20, 0x3, RZ ;  /* 0x0000000314147819 */ /* 0x000fe400000012ff */
[----:B------:R-:W-:-:S02]  /*19740*/  SHF.R.U64 R24, R24, 0x3, RZ ;  /* 0x0000000318187819 */ /* 0x000fc400000012ff */
[----:B------:R-:W-:Y:S02]  /*19750*/  MOV R75, R4 ;  /* 0x00000004004b7202 */ /* 0x000fe40000000f00 */
[----:B------:R-:W-:Y:S02]  /*19760*/  MOV R74, R6 ;  /* 0x00000006004a7202 */ /* 0x000fe40000000f00 */
[----:B------:R-:W-:Y:S02]  /*19770*/  F2FP.F16.F32.PACK_AB R4, R92, R89 ;  /* 0x000000595c04723e */ /* 0x000fe400000000ff */
[----:B------:R-:W-:Y:S02]  /*19780*/  F2FP.F16.F32.PACK_AB R5, R95, R94 ;  /* 0x0000005e5f05723e */ /* 0x000fe400000000ff */
[----:B------:R-:W-:Y:S02]  /*19790*/  F2FP.F16.F32.PACK_AB R6, R90, R33 ;  /* 0x000000215a06723e */ /* 0x000fe400000000ff */
[----:B------:R-:W-:-:S02]  /*197a0*/  F2FP.F16.F32.PACK_AB R7, R96, R93 ;  /* 0x0000005d6007723e */ /* 0x000fc400000000ff */
[----:B------:R-:W-:Y:S01]  /*197b0*/  LOP3.LUT R12, R12, R79, RZ, 0x3c, !PT ;  /* 0x0000004f0c0c7212 */ /* 0x000fe200078e3cff */
[----:B------:R1:W-:Y:S01]  /*197c0*/  STSM.16.M88.4 [R78], R8 ;  /* 0x000000084e007844 */ /* 0x0003e20000000200 */
[----:B------:R-:W-:Y:S02]  /*197d0*/  LOP3.LUT R14, R14, R101, RZ, 0x3c, !PT ;  /* 0x000000650e0e7212 */ /* 0x000fe400078e3cff */
[----:B------:R-:W-:Y:S01]  /*197e0*/  SHF.R.U64 R70, R70, 0x3, RZ ;  /* 0x0000000346467819 */ /* 0x000fe200000012ff */
[----:B------:R-:W-:Y:S01]  /*197f0*/  STSM.16.M88.4 [R75], R4 ;  /* 0x000000044b007844 */ /* 0x000fe20000000200 */
[----:B------:R-:W-:Y:S02]  /*19800*/  LOP3.LUT R28, R20, R103, RZ, 0x3c, !PT ;  /* 0x00000067141c7212 */ /* 0x000fe400078e3cff */
[----:B------:R-:W-:Y:S02]  /*19810*/  LOP3.LUT R30, R24, R105, RZ, 0x3c, !PT ;  /* 0x00000069181e7212 */ /* 0x000fe400078e3cff */
[----:B------:R-:W-:-:S02]  /*19820*/  LOP3.LUT R20, R70, R107, RZ, 0x3c, !PT ;  /* 0x0000006b46147212 */ /* 0x000fc400078e3cff */
[----:B------:R-:W-:Y:S02]  /*19830*/  MOV R72, R12 ;  /* 0x0000000c00487202 */ /* 0x000fe40000000f00 */
[----:B------:R-:W-:Y:S02]  /*19840*/  MOV R24, R14 ;  /* 0x0000000e00187202 */ /* 0x000fe40000000f00 */
[----:B------:R-:W-:Y:S02]  /*19850*/  MOV R71, R28 ;  /* 0x0000001c00477202 */ /* 0x000fe40000000f00 */
[----:B-1----:R-:W-:Y:S02]  /*19860*/  F2FP.F16.F32.PACK_AB R8, R41, R40 ;  /* 0x000000282908723e */ /* 0x002fe400000000ff */
[----:B------:R-:W-:Y:S02]  /*19870*/  F2FP.F16.F32.PACK_AB R9, R43, R64 ;  /* 0x000000402b09723e */ /* 0x000fe400000000ff */
[----:B------:R-:W-:-:S02]  /*19880*/  F2FP.F16.F32.PACK_AB R10, R45, R44 ;  /* 0x0000002c2d0a723e */ /* 0x000fc400000000ff */
[----:B------:R-:W-:Y:S02]  /*19890*/  F2FP.F16.F32.PACK_AB R11, R47, R34 ;  /* 0x000000222f0b723e */ /* 0x000fe400000000ff */
[----:B------:R-:W-:Y:S02]  /*198a0*/  MOV R70, R30 ;  /* 0x0000001e00467202 */ /* 0x000fe40000000f00 */
[----:B------:R-:W-:Y:S01]  /*198b0*/  F2FP.F16.F32.PACK_AB R12, R49, R48 ;  /* 0x00000030310c723e */ /* 0x000fe200000000ff */
[----:B------:R1:W-:Y:S01]  /*198c0*/  STSM.16.M88.4 [R74], R8 ;  /* 0x000000084a007844 */ /* 0x0003e20000000200 */
        /* <DEDUP_REMOVED lines=8> */
[----:B------:R-:W-:Y:S02]  /*19950*/  ISETP.NE.U32.AND P0, PT, RZ, UR4, PT ;  /* 0x00000004ff007c0c */ /* 0x000fe4000bf05070 */
[----:B-1----:R-:W-:Y:S01]  /*19960*/  IADD3 R8, P1, R194, UR4, RZ ;  /* 0x00000004c2087c10 */ /* 0x002fe2000ff3e0ff */
[----:B------:R1:W-:Y:S01]  /*19970*/  STSM.16.M88.4 [R24], R28 ;  /* 0x0000001c18007844 */ /* 0x0003e20000000200 */
[----:B------:R-:W-:-:S02]  /*19980*/  F2FP.F16.F32.PACK_AB R33, R67, R66 ;  /* 0x000000424321723e */ /* 0x000fc400000000ff */
[----:B------:R-:W-:Y:S02]  /*19990*/  F2FP.F16.F32.PACK_AB R34, R69, R68 ;  /* 0x000000444522723e */ /* 0x000fe400000000ff */
[----:B------:R-:W-:Y:S01]  /*199a0*/  MOV R21, R20 ;  /* 0x0000001400157202 */ /* 0x000fe20000000f00 */
[----:B------:R-:W-:Y:S01]  /*199b0*/  IMAD.MOV.U32 R20, RZ, RZ, RZ ;  /* 0x000000ffff147224 */ /* 0x000fe200078e00ff */
[----:B------:R-:W-:Y:S01]  /*199c0*/  F2FP.F16.F32.PACK_AB R4, R81, R80 ;  /* 0x000000505104723e */ /* 0x000fe200000000ff */
[----:B------:R-:W-:Y:S01]  /*199d0*/  STSM.16.M88.4 [R71], R32 ;  /* 0x0000002047007844 */ /* 0x000fe20000000200 */
[----:B------:R-:W-:Y:S02]  /*199e0*/  F2FP.F16.F32.PACK_AB R5, R83, R82 ;  /* 0x000000525305723e */ /* 0x000fe400000000ff */
[----:B------:R-:W-:Y:S01]  /*199f0*/  F2FP.F16.F32.PACK_AB R6, R85, R84 ;  /* 0x000000545506723e */ /* 0x000fe200000000ff */
[----:B------:R-:W-:Y:S01]  /*19a00*/  STSM.16.M88.4 [R70], R36 ;  /* 0x0000002446007844 */ /* 0x000fe20000000200 */
[----:B------:R-:W-:-:S02]  /*19a10*/  F2FP.F16.F32.PACK_AB R7, R87, R86 ;  /* 0x000000565707723e */ /* 0x000fc400000000ff */
[----:B------:R-:W-:Y:S01]  /*19a20*/  ISETP.NE.AND.EX P0, PT, RZ, UR5, PT, P0 ;  /* 0x00000005ff007c0c */ /* 0x000fe2000bf05300 */
[----:B-1----:R-:W1:Y:S01]  /*19a30*/  LDC R24, c[0x0][0xbe8] ;  /* 0x0002fa00ff187b82 */ /* 0x002e620000000800 */
[----:B------:R-:W-:Y:S01]  /*19a40*/  IADD3.X R9, R195, UR5, RZ, P1, !PT ;  /* 0x00000005c3097c10 */ /* 0x000fe20008ffe4ff */
[----:B------:R-:W-:Y:S01]  /*19a50*/  ULDC.64 UR4, c[0x0][0xc08] ;  /* 0x0003020000047ab9 */ /* 0x000fe20000000a00 */
[----:B------:R2:W-:Y:S05]  /*19a60*/  STSM.16.M88.4 [R21], R4 ;  /* 0x0000000415007844 */ /* 0x0005ea0000000200 */
[----:B------:R-:W-:Y:S01]  /*19a70*/  BAR.SYNC.DEFER_BLOCKING 0x1, 0x100 ;  /* 0x0044000000007b1d */ /* 0x000fe20000010000 */
[----:B------:R-:W-:-:S04]  /*19a80*/  ISETP.NE.U32.AND P2, PT, RZ, UR4, PT ;  /* 0x00000004ff007c0c */ /* 0x000fc8000bf45070 */
[----:B------:R-:W-:-:S13]  /*19a90*/  ISETP.NE.AND.EX P2, PT, RZ, UR5, PT, P2 ;  /* 0x00000005ff007c0c */ /* 0x000fda000bf45320 */
[----:B------:R-:W-:Y:S01]  /*19aa0*/  @P2 IADD3 R194, P3, R194, UR4, RZ ;  /* 0x00000004c2c22c10 */ /* 0x000fe2000ff7e0ff */
[----:B------:R-:W-:Y:S02]  /*19ab0*/  ULDC UR4, c[0x0][0xa88] ;  /* 0x0002a20000047ab9 */ /* 0x000fe40000000800 */
[----:B--2---:R-:W-:Y:S02]  /*19ac0*/  MOV R7, UR4 ;  /* 0x0000000400077c02 */ /* 0x004fe40008000f00 */
[----:B------:R-:W-:Y:S01]  /*19ad0*/  @P2 IADD3.X R195, R195, UR5, RZ, P3, !PT ;  /* 0x00000005c3c32c10 */ /* 0x000fe20009ffe4ff */
        /* <DEDUP_REMOVED lines=10> */
.L_x_2906:
[----:B------:R-:W-:Y:S01]  /*19b80*/  SHF.R.S32.HI R52, RZ, 0x1f, R193 ;  /* 0x0000001fff347819 */ /* 0x000fe200000114c1 */
[--C-:B------:R-:W-:Y:S01]  /*19b90*/  IMAD.IADD R15, R190, 0x1, R185.reuse ;  /* 0x00000001be0f7824 */ /* 0x100fe200078e02b9 */
[----:B------:R-:W-:Y:S01]  /*19ba0*/  ULDC.64 UR4, c[0x0][0xb90] ;  /* 0x0002e40000047ab9 */ /* 0x000fe20000000a00 */
[----:B-----5:R-:W-:Y:S01]  /*19bb0*/  SHF.R.S32.HI R21, RZ, 0x1f, R20 ;  /* 0x0000001fff157819 */ /* 0x020fe20000011414 */
[----:B------:R-:W-:Y:S01]  /*19bc0*/  IMAD.IADD R14, R224, 0x1, R185 ;  /* 0x00000001e00e7824 */ /* 0x000fe200078e02b9 */
[----:B------:R-:W-:Y:S01]  /*19bd0*/  SEL R200, R200, RZ, !P0 ;  /* 0x000000ffc8c87207 */ /* 0x000fe20004000000 */
[----:B------:R-:W-:Y:S01]  /*19be0*/  IMAD R4, R52, UR4, RZ ;  /* 0x0000000434047c24 */ /* 0x000fe2000f8e02ff */
[----:B------:R-:W-:Y:S01]  /*19bf0*/  MOV R9, R15 ;  /* 0x0000000f00097202 */ /* 0x000fe20000000f00 */
[----:B-1----:R-:W-:Y:S01]  /*19c00*/  @P1 IMAD.HI.U32 R6, R15, R10, RZ ;  /* 0x0000000a0f061227 */ /* 0x002fe200078e00ff */
[----:B------:R-:W-:-:S03]  /*19c10*/  SEL R53, R196, RZ, !P0 ;  /* 0x000000ffc4357207 */ /* 0x000fc60004000000 */
[C---:B------:R-:W-:Y:S01]  /*19c20*/  IMAD R13, R193.reuse, UR5, R4 ;  /* 0x00000005c10d7c24 */ /* 0x040fe2000f8e0204 */
[----:B---3--:R-:W-:Y:S01]  /*19c30*/  @P1 SHF.R.U32.HI R9, RZ, R11, R6 ;  /* 0x0000000bff091219 */ /* 0x008fe20000011606 */
[----:B------:R-:W-:Y:S01]  /*19c40*/  IMAD.WIDE.U32 R4, R193, UR4, R20 ;  /* 0x00000004c1047c25 */ /* 0x000fe2000f8e0014 */
[----:B------:R-:W-:-:S03]  /*19c50*/  ULDC.64 UR4, c[0x0][0xb98] ;  /* 0x0002e60000047ab9 */ /* 0x000fc60000000a00 */
[----:B------:R-:W-:Y:S01]  /*19c60*/  IMAD.IADD R5, R5, 0x1, R13 ;  /* 0x0000000105057824 */ /* 0x000fe200078e020d */
[----:B------:R-:W-:Y:S01]  /*19c70*/  IADD3 R13, -R9, RZ, RZ ;  /* 0x000000ff090d7210 */ /* 0x000fe20007ffe1ff */
[----:B------:R-:W-:Y:S02]  /*19c80*/  IMAD R11, R199, 0x40, R188 ;  /* 0x00000040c70b7824 */ /* 0x000fe400078e02bc */
[----:B------:R-:W-:Y:S02]  /*19c90*/  IMAD R6, R200, UR4, RZ ;  /* 0x00000004c8067c24 */ /* 0x000fe4000f8e02ff */
[----:B------:R-:W-:-:S04]  /*19ca0*/  IMAD.WIDE R2, R11, 0x2, R2 ;  /* 0x000000020b027825 */ /* 0x000fc800078e0202 */
[C---:B------:R-:W-:Y:S01]  /*19cb0*/  IMAD.WIDE.U32 R4, R53.reuse, UR4, R4 ;  /* 0x0000000435047c25 */ /* 0x040fe2000f8e0004 */
[C---:B------:R-:W-:Y:S02]  /*19cc0*/  IADD3 R33, P6, R2.reuse, 0x4000, RZ ;  /* 0x0000400002217810 */ /* 0x040fe40007fde0ff */
[----:B------:R-:W-:Y:S01]  /*19cd0*/  IADD3 R37, P5, R2, 0x5000, RZ ;  /* 0x0000500002257810 */ /* 0x000fe20007fbe0ff */
[----:B------:R-:W-:Y:S01]  /*19ce0*/  IMAD R11, R24, R13, R15 ;  /* 0x0000000d180b7224 */ /* 0x000fe200078e020f */
[----:B------:R-:W-:Y:S01]  /*19cf0*/  SHF.R.S32.HI R13, RZ, 0x1f, R9 ;  /* 0x0000001fff0d7819 */ /* 0x000fe20000011409 */
[----:B------:R-:W-:Y:S01]  /*19d00*/  IMAD R8, R53, UR5, R6 ;  /* 0x0000000535087c24 */ /* 0x000fe2000f8e0206 */
[----:B------:R-:W-:Y:S01]  /*19d10*/  IADD3 R4, P2, R9, R4, RZ ;  /* 0x0000000409047210 */ /* 0x000fe20007f5e0ff */
[----:B------:R-:W-:Y:S01]  /*19d20*/  ULDC.64 UR4, c[0x0][0xb88] ;  /* 0x0002e20000047ab9 */ /* 0x000fe20000000a00 */
[----:B------:R-:W-:Y:S01]  /*19d30*/  SHF.R.S32.HI R6, RZ, 0x1f, R11 ;  /* 0x0000001fff067819 */ /* 0x000fe2000001140b */
[----:B------:R-:W-:Y:S01]  /*19d40*/  IMAD R55, R7, R24, RZ ;  /* 0x0000001807377224 */ /* 0x000fe200078e02ff */
[----:B------:R-:W-:-:S02]  /*19d50*/  IADD3.X R5, R13, R5, R8, P2, !PT ;  /* 0x000000050d057210 */ /* 0x000fc400017fe408 */
        /* <DEDUP_REMOVED lines=8> */
[----:B------:R-:W-:Y:S02]  /*19de0*/  SHF.R.U64 R12, R12, 0x3, RZ ;  /* 0x000000030c0c7819 */ /* 0x000fe400000012ff */
[----:B------:R-:W-:Y:S01]  /*19df0*/  IMAD.IADD R5, R5, 0x1, R13 ;  /* 0x0000000105057824 */ /* 0x000fe200078e020d */
[----:B------:R-:W-:Y:S01]  /*19e00*/  LEA R6, P4, R4, UR4, 0x2 ;  /* 0x0000000404067c11 */ /* 0x000fe2000f8810ff */
[----:B------:R-:W-:Y:S01]  /*19e10*/  IMAD.X R13, RZ, RZ, R3, P3 ;  /* 0x000000ffff0d7224 */ /* 0x000fe200018e0603 */
[----:B------:R-:W-:-:S02]  /*19e20*/  IADD3 R15, P0, R2, 0x1000, RZ ;  /* 0x00001000020f7810 */ /* 0x000fc40007f1e0ff */
[----:B------:R-:W-:Y:S01]  /*19e30*/  LEA.HI.X R10, R4, UR5, R5, 0x2, P4 ;  /* 0x00000005040a7c11 */ /* 0x000fe2000a0f1405 */
[----:B------:R-:W-:Y:S01]  /*19e40*/  SHFL.IDX PT, R48, R6, RZ, 0x1c1f ;  /* 0x001c1fff06307589 */ /* 0x000fe200000e0000 */
[----:B------:R-:W-:Y:S01]  /*19e50*/  LOP3.LUT R12, R12, R9, RZ, 0x3c, !PT ;  /* 0x000000090c0c7212 */ /* 0x000fe200078e3cff */
[----:B------:R-:W-:Y:S01]  /*19e60*/  VIADD R4, R14, 0x8 ;  /* 0x000000080e047836 */ /* 0x000fe20000000000 */
[----:B------:R-:W-:Y:S01]  /*19e70*/  SHF.R.U64 R28, R28, 0x3, RZ ;  /* 0x000000031c1c7819 */ /* 0x000fe200000012ff */
[----:B------:R-:W1:Y:S01]  /*19e80*/  SHFL.IDX PT, R49, R10, RZ, 0x1c1f ;  /* 0x001c1fff0a317589 */ /* 0x000e6200000e0000 */
[----:B------:R-:W-:Y:S01]  /*19e90*/  IADD3.X R9, RZ, R3, RZ, P0, !PT ;  /* 0x00000003ff097210 */ /* 0x000fe200007fe4ff */
[----:B------:R-:W-:Y:S01]  /*19ea0*/  ULDC.64 UR4, c[0x0][0xaa0] ;  /* 0x0002a80000047ab9 */ /* 0x000fe20000000a00 */
[----:B------:R-:W-:Y:S01]  /*19eb0*/  LOP3.LUT P0, RZ, R214, 0x3, RZ, 0xc0, !PT ;  /* 0x00000003d6ff7812 */ /* 0x000fe2000780c0ff */
[----:B------:R-:W-:Y:S01]  /*19ec0*/  SHFL.IDX PT, R50, R6, 0x1, 0x1c1f ;  /* 0x003c1f0006327f89 */ /* 0x000fe200000e0000 */
[----:B------:R-:W-:-:S02]  /*19ed0*/  LOP3.LUT R28, R28, R29, RZ, 0x3c, !PT ;  /* 0x0000001d1c1c7212 */ /* 0x000fc400078e3cff */
[----:B------:R-:W-:Y:S01]  /*19ee0*/  IADD3.X R29, RZ, R3, RZ, P2, !PT ;  /* 0x00000003ff1d7210 */ /* 0x000fe200017fe4ff */
[----:B------:R-:W2:Y:S01]  /*19ef0*/  SHFL.IDX PT, R51, R10, 0x1, 0x1c1f ;  /* 0x003c1f000a337f89 */ /* 0x000ea200000e0000 */
[-C--:B------:R-:W-:Y:S02]  /*19f00*/  ISETP.GE.OR P2, PT, R14, R55.reuse, P0 ;  /* 0x000000370e00720c */ /* 0x080fe40000746670 */
[----:B------:R-:W-:Y:S02]  /*19f10*/  ISETP.GE.OR P0, PT, R4, R55, P0 ;  /* 0x000000370400720c */ /* 0x000fe40000706670 */
[C---:B------:R-:W-:Y:S02]  /*19f20*/  IADD3 R5, P3, R2.reuse, 0x7000, RZ ;  /* 0x0000700002057810 */ /* 0x040fe40007f7e0ff */
[C---:B------:R-:W-:Y:S02]  /*19f30*/  IADD3 R41, P4, R2.reuse, 0x6000, RZ ;  /* 0x0000600002297810 */ /* 0x040fe40007f9e0ff */
[----:B------:R-:W-:-:S02]  /*19f40*/  LOP3.LUT R7, R2, 0x380, RZ, 0xc0, !PT ;  /* 0x0000038002077812 */ /* 0x000fc400078ec0ff */
[----:B------:R-:W-:Y:S02]  /*19f50*/  LOP3.LUT R32, R33, 0x380, RZ, 0xc0, !PT ;  /* 0x0000038021207812 */ /* 0x000fe400078ec0ff */
[----:B------:R-:W-:Y:S01]  /*19f60*/  LOP3.LUT R36, R37, 0x380, RZ, 0xc0, !PT ;  /* 0x0000038025247812 */ /* 0x000fe200078ec0ff */
[----:B------:R-:W-:Y:S01]  /*19f70*/  IMAD R21, R21, UR4, RZ ;  /* 0x0000000415157c24 */ /* 0x000fe2000f8e02ff */
[----:B------:R-:W-:Y:S01]  /*19f80*/  LOP3.LUT R4, R5, 0x380, RZ, 0xc0, !PT ;  /* 0x0000038005047812 */ /* 0x000fe200078ec0ff */
[----:B-1----:R1:W-:Y:S01]  /*19f90*/  @!P2 ST.E desc[UR60][R48.64], R88 ;  /* 0x000000583000a985 */ /* 0x0023e2000c10193c */
[----:B------:R-:W-:Y:S01]  /*19fa0*/  LOP3.LUT R40, R41, 0x380, RZ, 0xc0, !PT ;  /* 0x0000038029287812 */ /* 0x000fe200078ec0ff */
[----:B------:R-:W-:Y:S01]  /*19fb0*/  IMAD.X R45, RZ, RZ, R3, P3 ;  /* 0x000000ffff2d7224 */ /* 0x000fe200018e0603 */
[----:B------:R-:W-:Y:S02]  /*19fc0*/  SHF.R.U64 R7, R7, 0x3, RZ ;  /* 0x0000000307077819 */ /* 0x000fe400000012ff */
[----:B------:R-:W-:-:S02]  /*19fd0*/  SHF.R.U64 R4, R4, 0x3, RZ ;  /* 0x0000000304047819 */ /* 0x000fc400000012ff */
[----:B------:R-:W-:Y:S01]  /*19fe0*/  SHF.R.U64 R32, R32, 0x3, RZ ;  /* 0x0000000320207819 */ /* 0x000fe200000012ff */
[----:B--2---:R2:W-:Y:S01]  /*19ff0*/  @!P0 ST.E desc[UR60][R50.64], R0 ;  /* 0x0000000032008985 */ /* 0x0045e2000c10193c */
[----:B------:R-:W-:Y:S02]  /*1a000*/  SHF.R.U64 R36, R36, 0x3, RZ ;  /* 0x0000000324247819 */ /* 0x000fe400000012ff */
[----:B------:R-:W-:Y:S01]  /*1a010*/  SHF.R.U64 R40, R40, 0x3, RZ ;  /* 0x0000000328287819 */ /* 0x000fe200000012ff */
[----:B-1----:R-:W1:Y:S01]  /*1a020*/  @P1 LDC R49, c[0x0][0xbec] ;  /* 0x0002fb00ff311b82 */ /* 0x002e620000000800 */
[----:B------:R-:W-:Y:S01]  /*1a030*/  LOP3.LUT R2, R7, R2, RZ, 0x3c, !PT ;  /* 0x0000000207027212 */ /* 0x000fe200078e3cff */
[----:B------:R-:W-:Y:S01]  /*1a040*/  IMAD R21, R20, UR5, R21 ;  /* 0x0000000514157c24 */ /* 0x000fe2000f8e0215 */
[----:B------:R-:W-:Y:S01]  /*1a050*/  LOP3.LUT R32, R32, R33, RZ, 0x3c, !PT ;  /* 0x0000002120207212 */ /* 0x000fe200078e3cff */
[--C-:B------:R-:W-:Y:S01]  /*1a060*/  IMAD.X R33, RZ, RZ, R3.reuse, P6 ;  /* 0x000000ffff217224 */ /* 0x100fe200030e0603 */
[----:B------:R-:W-:Y:S01]  /*1a070*/  LOP3.LUT R36, R36, R37, RZ, 0x3c, !PT ;  /* 0x0000002524247212 */ /* 0x000fe200078e3cff */
[----:B------:R-:W-:Y:S01]  /*1a080*/  IMAD.X R37, RZ, RZ, R3, P5 ;  /* 0x000000ffff257224 */ /* 0x000fe200028e0603 */
[----:B------:R-:W-:Y:S01]  /*1a090*/  LOP3.LUT R40, R40, R41, RZ, 0x3c, !PT ;  /* 0x0000002928287212 */ /* 0x000fe200078e3cff */
[----:B--2---:R-:W2:Y:S01]  /*1a0a0*/  @P1 LDC R51, c[0x0][0xbf0] ;  /* 0x0002fc00ff331b82 */ /* 0x004ea20000000800 */
[----:B------:R-:W-:Y:S01]  /*1a0b0*/  LOP3.LUT R44, R4, R5, RZ, 0x3c, !PT ;  /* 0x00000005042c7212 */ /* 0x000fe200078e3cff */
[----:B------:R-:W5:Y:S01]  /*1a0c0*/  LD.E.128 R28, desc[UR60][R28.64] ;  /* 0x0000003c1c1c7980 */ /* 0x000f62000c101d00 */
[----:B------:R-:W-:-:S02]  /*1a0d0*/  IADD3.X R41, RZ, R3, RZ, P4, !PT ;  /* 0x00000003ff297210 */ /* 0x000fc400027fe4ff */
[----:B------:R-:W-:Y:S01]  /*1a0e0*/  LEA R0, R192, R199, 0x5 ;  /* 0x000000c7c0007211 */ /* 0x000fe200078e28ff */
[----:B------:R3:W5:Y:S01]  /*1a0f0*/  LD.E.128 R4, desc[UR60][R2.64] ;  /* 0x0000003c02047980 */ /* 0x000762000c101d00 */
[----:B------:R-:W-:-:S03]  /*1a100*/  LOP3.LUT R8, R15, 0x380, RZ, 0xc0, !PT ;  /* 0x000003800f087812 */ /* 0x000fc600078ec0ff */
[----:B------:R-:W-:Y:S01]  /*1a110*/  IMAD.IADD R48, R185, 0x1, R0 ;  /* 0x00000001b9307824 */ /* 0x000fe200078e0200 */
[----:B------:R-:W-:Y:S01]  /*1a120*/  SHF.R.U64 R8, R8, 0x3, RZ ;  /* 0x0000000308087819 */ /* 0x000fe200000012ff */
[----:B------:R-:W5:Y:S03]  /*1a130*/  LD.E.128 R32, desc[UR60][R32.64] ;  /* 0x0000003c20207980 */ /* 0x000f66000c101d00 */
[----:B------:R-:W-:Y:S01]  /*1a140*/  LOP3.LUT R8, R8, R15, RZ, 0x3c, !PT ;  /* 0x0000000f08087212 */ /* 0x000fe200078e3cff */
[----:B---3--:R-:W-:Y:S01]  /*1a150*/  IMAD.WIDE.U32 R2, R20, UR4, RZ ;  /* 0x0000000414027c25 */ /* 0x008fe2000f8e00ff */
[----:B------:R-:W-:Y:S01]  /*1a160*/  ULDC.64 UR4, c[0x0][0xae8] ;  /* 0x0002ba0000047ab9 */ /* 0x000fe20000000a00 */
[----:B------:R-:W5:Y:S02]  /*1a170*/  LD.E.128 R12, desc[UR60][R12.64] ;  /* 0x0000003c0c0c7980 */ /* 0x000f64000c101d00 */
        /* <DEDUP_REMOVED lines=8> */
[----:B------:R-:W5:Y:S03]  /*1a200*/  LD.E.128 R40, desc[UR60][R40.64] ;  /* 0x0000003c28287980 */ /* 0x000f66000c101d00 */
[----:B------:R-:W-:Y:S01]  /*1a210*/  IMAD.IADD R3, R3, 0x1, R21 ;  /* 0x0000000103037824 */ /* 0x000fe200078e0215 */
[----:B------:R-:W-:Y:S01]  /*1a220*/  MOV R21, R48 ;  /* 0x0000003000157202 */ /* 0x000fe20000000f00 */
[----:B------:R-:W-:Y:S01]  /*1a230*/  IMAD R20, R200, UR4, RZ ;  /* 0x00000004c8147c24 */ /* 0x000fe2000f8e02ff */
[----:B--2---:R-:W-:Y:S01]  /*1a240*/  @P1 SHF.R.U32.HI R21, RZ, R51, R0 ;  /* 0x00000033ff151219 */ /* 0x004fe20000011600 */
[C---:B------:R-:W-:Y:S01]  /*1a250*/  IMAD.WIDE.U32 R2, R53.reuse, UR4, R2 ;  /* 0x0000000435027c25 */ /* 0x040fe2000f8e0002 */
[----:B------:R-:W5:Y:S02]  /*1a260*/  LD.E.128 R44, desc[UR60][R44.64] ;  /* 0x0000003c2c2c7980 */ /* 0x000f64000c101d00 */
[--C-:B------:R-:W-:Y:S01]  /*1a270*/  SHF.R.S32.HI R0, RZ, 0x1f, R21.reuse ;  /* 0x0000001fff007819 */ /* 0x100fe20000011415 */
[----:B------:R-:W-:Y:S01]  /*1a280*/  IMAD R49, R53, UR5, R20 ;  /* 0x0000000535317c24 */ /* 0x000fe2000f8e0214 */
[----:B------:R-:W-:Y:S01]  /*1a290*/  ULDC.64 UR4, c[0x0][0xae0] ;  /* 0x0002b80000047ab9 */ /* 0x000fe20000000a00 */
[----:B------:R-:W-:Y:S01]  /*1a2a0*/  IMAD.MOV R51, RZ, RZ, -R21 ;  /* 0x000000ffff337224 */ /* 0x000fe200078e0a15 */
[----:B------:R-:W-:Y:S01]  /*1a2b0*/  @!PT LDS RZ, [RZ] ;  /* 0x00000000fffff984 */ /* 0x000fe20000000800 */
[----:B------:R-:W-:Y:S01]  /*1a2c0*/  @!PT LDS RZ, [RZ] ;  /* 0x00000000fffff984 */ /* 0x000fe20000000800 */
[----:B------:R-:W-:Y:S01]  /*1a2d0*/  @!PT LDS RZ, [RZ] ;  /* 0x00000000fffff984 */ /* 0x000fe20000000800 */
[----:B------:R-:W-:Y:S01]  /*1a2e0*/  @!PT LDS RZ, [RZ] ;  /* 0x00000000fffff984 */ /* 0x000fe20000000800 */
[----:B------:R1:W-:Y:S06]  /*1a2f0*/  MEMBAR.ALL.CTA ;  /* 0x0000000000007992 */ /* 0x0003ec0000008000 */
[----:B-1----:R-:W1:Y:S01]  /*1a300*/  FENCE.VIEW.ASYNC.S ;  /* 0x00000000000073c6 */ /* 0x002e620000000000 */
[----:B------:R-:W-:-:S02]  /*1a310*/  IMAD.IADD R3, R3, 0x1, R49 ;  /* 0x0000000103037824 */ /* 0x000fc400078e0231 */
[----:B------:R-:W-:Y:S02]  /*1a320*/  IMAD R0, R0, UR4, RZ ;  /* 0x0000000400007c24 */ /* 0x000fe4000f8e02ff */
[----:B------:R-:W-:Y:S02]  /*1a330*/  IMAD R49, R24, R51, R48 ;  /* 0x0000003318317224 */ /* 0x000fe400078e0230 */
[----:B------:R-:W-:Y:S01]  /*1a340*/  IMAD R51, R21, UR5, R0 ;  /* 0x0000000515337c24 */ /* 0x000fe2000f8e0200 */
[----:B------:R-:W-:Y:S01]  /*1a350*/  IADD3 R50, R199, R185, RZ ;  /* 0x000000b9c7327210 */ /* 0x000fe20007ffe0ff */
[----:B------:R-:W-:Y:S01]  /*1a360*/  IMAD.WIDE.U32 R2, R21, UR4, R2 ;  /* 0x0000000415027c25 */ /* 0x000fe2000f8e0002 */
[----:B------:R-:W-:Y:S01]  /*1a370*/  SHF.R.S32.HI R0, RZ, 0x1f, R49 ;  /* 0x0000001fff007819 */ /* 0x000fe20000011431 */
[----:B------:R-:W-:Y:S02]  /*1a380*/  ULDC.64 UR4, c[0x0][0xad8] ;  /* 0x0002b60000047ab9 */ /* 0x000fe40000000a00 */
[----:B------:R-:W-:-:S02]  /*1a390*/  IMAD.IADD R3, R3, 0x1, R51 ;  /* 0x0000000103037824 */ /* 0x000fc400078e0233 */
[----:B------:R-:W-:Y:S02]  /*1a3a0*/  IMAD R20, R0, UR4, RZ ;  /* 0x0000000400147c24 */ /* 0x000fe4000f8e02ff */
[C---:B------:R-:W-:Y:S02]  /*1a3b0*/  VIADD R0, R50.reuse, 0x20 ;  /* 0x0000002032007836 */ /* 0x040fe40000000000 */
[C---:B------:R-:W-:Y:S02]  /*1a3c0*/  IMAD R21, R49.reuse, UR5, R20 ;  /* 0x0000000531157c24 */ /* 0x040fe4000f8e0214 */
[----:B------:R-:W-:Y:S01]  /*1a3d0*/  IMAD.WIDE.U32 R2, R49, UR4, R2 ;  /* 0x0000000431027c25 */ /* 0x000fe2000f8e0002 */
[-C--:B------:R-:W-:Y:S01]  /*1a3e0*/  ISETP.GE.AND P2, PT, R50, R55.reuse, PT ;  /* 0x000000373200720c */ /* 0x080fe20003f46270 */
[----:B------:R-:W-:Y:S01]  /*1a3f0*/  ULDC.64 UR4, c[0x0][0xa80] ;  /* 0x0002a00000047ab9 */ /* 0x000fe20000000a00 */
[----:B------:R-:W-:Y:S01]  /*1a400*/  ISETP.GE.AND P0, PT, R0, R55, PT ;  /* 0x000000370000720c */ /* 0x000fe20003f06270 */
[----:B------:R-:W-:Y:S01]  /*1a410*/  IMAD.IADD R3, R3, 0x1, R21 ;  /* 0x0000000103037824 */ /* 0x000fe200078e0215 */
[----:B------:R-:W-:-:S02]  /*1a420*/  IADD3 R0, R18, 0x2a820, RZ ;  /* 0x0002a82012007810 */ /* 0x000fc40007ffe0ff */
        /* <DEDUP_REMOVED lines=19> */
.L_x_2908:
[----:B------:R-:W-:Y:S05]  /*1a560*/  BSYNC B1 ;  /* 0x0000000000017941 */ /* 0x000fea0003800000 */
.L_x_2907:
        /* <DEDUP_REMOVED lines=13> */
.L_x_2910:
[----:B------:R-:W-:Y:S05]  /*1a640*/  BSYNC B1 ;  /* 0x0000000000017941 */ /* 0x000fea0003800000 */
.L_x_2909:
        /* <DEDUP_REMOVED lines=13> */
.L_x_2912:
[----:B------:R-:W-:Y:S05]  /*1a720*/  BSYNC B1 ;  /* 0x0000000000017941 */ /* 0x000fea0003800000 */
.L_x_2911:
[----:B0-----:R-:W-:Y:S01]  /*1a730*/  IADD3 R0, R50, 0x60, RZ ;  /* 0x0000006032007810 */ /* 0x001fe20007ffe0ff */
[----:B-12---:R-:W0:Y:S03]  /*1a740*/  SHFL.IDX PT, R48, R48, 0x3, 0x181f ;  /* 0x00781f0030307f89 */ /* 0x006e2600000e0000 */
        /* <DEDUP_REMOVED lines=14> */
.L_x_2905:
        /* <DEDUP_REMOVED lines=13> */
[----:B------:R-:W-:Y:S01]  /*1a900*/  IMAD.U32 R0, RZ, RZ, UR4 ;  /* 0x00000004ff007e24 */ /* 0x000fe2000f8e00ff */
[----:B------:R-:W-:-:S05]  /*1a910*/  @P1 IADD3.X R195, R195, UR5, RZ, P2, !PT ;  /* 0x00000005c3c31c10 */ /* 0x000fca00097fe4ff */
[----:B------:R3:W5:Y:S01]  /*1a920*/  @P1 LDG.E R0, desc[UR60][R194.64] ;  /* 0x0000003cc2001981 */ /* 0x000762000c1e1900 */
[----:B--2---:R-:W-:Y:S01]  /*1a930*/  ISETP.NE.AND P2, PT, R21, 0x1, PT ;  /* 0x000000011500780c */ /* 0x004fe20003f45270 */
[----:B------:R-:W2:-:S12]  /*1a940*/  S2R R4, SR_TID.X ;  /* 0x0000000000047919 */ /* 0x000e980000002100 */
[----:B------:R-:W0:Y:S08]  /*1a950*/  @P2 LDC R14, c[0x0][0xbec] ;  /* 0x0002fb00ff0e2b82 */ /* 0x000e300000000800 */
[----:B----4-:R-:W4:Y:S01]  /*1a960*/  @P2 LDC R29, c[0x0][0xbf0] ;  /* 0x0002fc00ff1d2b82 */ /* 0x010f220000000800 */
[----:B--2---:R-:W-:-:S04]  /*1a970*/  IADD3 R5, R4, -0x80, RZ ;  /* 0xffffff8004057810 */ /* 0x004fc80007ffe0ff */
[----:B------:R-:W-:Y:S01]  /*1a980*/  ISETP.GE.AND P3, PT, R5, 0x80, PT ;  /* 0x000000800500780c */ /* 0x000fe20003f66270 */
[----:B---3--:R-:W-:-:S12]  /*1a990*/  @P1 BRA `(.L_x_2914) ;  /* 0x0000000000101947 */ /* 0x008fd80003800000 */
[----:B------:R-:W-:Y:S05]  /*1a9a0*/  @!P0 BRA `(.L_x_2914) ;  /* 0x00000000000c8947 */ /* 0x000fea0003800000 */
[----:B------:R-:W2:Y:S04]  /*1a9b0*/  LDG.E R5, desc[UR60][R2.64] ;  /* 0x0000003c02057981 */ /* 0x000ea8000c1e1900 */
[----:B-----5:R-:W2:Y:S02]  /*1a9c0*/  LDG.E R0, desc[UR60][R2.64+0x4] ;  /* 0x0000043c02007981 */ /* 0x020ea4000c1e1900 */
[----:B--2---:R-:W-:-:S07]  /*1a9d0*/  IMAD.IADD R0, R0, 0x1, -R5 ;  /* 0x0000000100007824 */ /* 0x004fce00078e0a05 */
.L_x_2914:
        /* <DEDUP_REMOVED lines=22> */
[----:B------:R-:W3:Y:S01]  /*1ab40*/  @P0 LDC R15, c[0x0][0xbf0] ;  /* 0x0002fc00ff0f0b82 */ /* 0x000ee20000000800 */
[----:B------:R-:W-:-:S04]  /*1ab50*/  IMAD.WIDE.U32 R2, R13, UR4, R2 ;  /* 0x000000040d027c25 */ /* 0x000fc8000f8e0002 */
[----:B--2---:R-:W-:-:S05]  /*1ab60*/  @P0 IMAD.HI.U32 R4, R9, R4, RZ ;  /* 0x0000000409040227 */ /* 0x004fca00078e00ff */
[----:B---3--:R-:W-:Y:S01]  /*1ab70*/  @P0 SHF.R.U32.HI R5, RZ, R15, R4 ;  /* 0x0000000fff050219 */ /* 0x008fe20000011604 */
        /* <DEDUP_REMOVED lines=18> */
.L_x_2916:
[----:B------:R-:W-:Y:S05]  /*1aca0*/  BSYNC B1 ;  /* 0x0000000000017941 */ /* 0x000fea0003800000 */
.L_x_2915:
[----:B------:R-:W-:Y:S01]  /*1acb0*/  ULDC.64 UR4, c[0x0][0xaa0] ;  /* 0x0002a80000047ab9 */ /* 0x000fe20000000a00 */
[----:B--2---:R-:W-:Y:S01]  /*1acc0*/  LEA R4, R192, R199, 0x5 ;  /* 0x000000c7c0047211 */ /* 0x004fe200078e28ff */
[----:B------:R-:W-:Y:S01]  /*1acd0*/  IMAD R3, R11, UR4, RZ ;  /* 0x000000040b037c24 */ /* 0x000fe2000f8e02ff */
[----:B------:R-:W-:Y:S03]  /*1ace0*/  BSSY B1, `(.L_x_2917) ;  /* 0x0000036000017945 */ /* 0x000fe60003800000 */
[C---:B------:R-:W-:Y:S02]  /*1acf0*/  IMAD R5, R6.reuse, UR5, R3 ;  /* 0x0000000506057c24 */ /* 0x040fe4000f8e0203 */
[----:B------:R-:W-:Y:S01]  /*1ad00*/  IMAD.WIDE.U32 R2, R6, UR4, RZ ;  /* 0x0000000406027c25 */ /* 0x000fe2000f8e00ff */
[----:B------:R-:W-:-:S03]  /*1ad10*/  ULDC.64 UR4, c[0x0][0xae8] ;  /* 0x0002ba0000047ab9 */ /* 0x000fc60000000a00 */
[----:B------:R-:W-:Y:S02]  /*1ad20*/  IMAD.IADD R3, R3, 0x1, R5 ;  /* 0x0000000103037824 */ /* 0x000fe400078e0205 */
[----:B------:R-:W-:Y:S02]  /*1ad30*/  IMAD.IADD R9, R185, 0x1, R4 ;  /* 0x00000001b9097824 */ /* 0x000fe400078e0204 */
[----:B------:R-:W-:Y:S02]  /*1ad40*/  IMAD R6, R10, UR4, RZ ;  /* 0x000000040a067c24 */ /* 0x000fe4000f8e02ff */
[----:B0-----:R-:W-:Y:S01]  /*1ad50*/  @P2 IMAD.HI.U32 R4, R9, R14, RZ ;  /* 0x0000000e09042227 */ /* 0x001fe200078e00ff */
[----:B------:R-:W-:-:S03]  /*1ad60*/  MOV R5, R9 ;  /* 0x0000000900057202 */ /* 0x000fc60000000f00 */
[C---:B------:R-:W-:Y:S01]  /*1ad70*/  IMAD R7, R193.reuse, UR5, R6 ;  /* 0x00000005c1077c24 */ /* 0x040fe2000f8e0206 */
[----:B----4-:R-:W-:Y:S01]  /*1ad80*/  @P2 SHF.R.U32.HI R5, RZ, R29, R4 ;  /* 0x0000001dff052219 */ /* 0x010fe20000011604 */
[----:B------:R-:W-:Y:S01]  /*1ad90*/  IMAD.WIDE.U32 R2, R193, UR4, R2 ;  /* 0x00000004c1027c25 */ /* 0x000fe2000f8e0002 */
[----:B------:R-:W-:Y:S02]  /*1ada0*/  ULDC.64 UR4, c[0x0][0xaf0] ;  /* 0x0002bc0000047ab9 */ /* 0x000fe40000000a00 */
[----:B------:R-:W-:Y:S01]  /*1adb0*/  SHF.R.S32.HI R4, RZ, 0x1f, R5 ;  /* 0x0000001fff047819 */ /* 0x000fe20000011405 */
[----:B------:R-:W-:Y:S02]  /*1adc0*/  IMAD R6, R200, UR4, RZ ;  /* 0x00000004c8067c24 */ /* 0x000fe4000f8e02ff */
[----:B------:R-:W-:Y:S02]  /*1add0*/  IMAD.IADD R3, R3, 0x1, R7 ;  /* 0x0000000103037824 */ /* 0x000fe400078e0207 */
[----:B------:R-:W-:-:S02]  /*1ade0*/  IMAD R7, R13, UR5, R6 ;  /* 0x000000050d077c24 */ /* 0x000fc4000f8e0206 */
[----:B------:R-:W-:Y:S01]  /*1adf0*/  IMAD.WIDE.U32 R2, R13, UR4, R2 ;  /* 0x000000040d027c25 */ /* 0x000fe2000f8e0002 */
[----:B------:R-:W-:-:S03]  /*1ae00*/  ULDC.64 UR4, c[0x0][0xae0] ;  /* 0x0002b80000047ab9 */ /* 0x000fc60000000a00 */
[----:B------:R-:W-:Y:S01]  /*1ae10*/  IMAD.MOV R6, RZ, RZ, -R5 ;  /* 0x000000ffff067224 */ /* 0x000fe200078e0a05 */
[----:B------:R-:W-:Y:S01]  /*1ae20*/  IADD3 R3, R3, R7, RZ ;  /* 0x0000000703037210 */ /* 0x000fe20007ffe0ff */
        /* <DEDUP_REMOVED lines=10> */
[C---:B------:R-:W-:Y:S01]  /*1aed0*/  IMAD R5, R7.reuse, UR5, R4 ;  /* 0x0000000507057c24 */ /* 0x040fe2000f8e0204 */
[C---:B------:R-:W-:Y:S01]  /*1aee0*/  IADD3 R0, R6.reuse, 0x20, RZ ;  /* 0x0000002006007810 */ /* 0x040fe20007ffe0ff */
[----:B------:R-:W-:Y:S01]  /*1aef0*/  IMAD.WIDE.U32 R2, R7, UR4, R2 ;  /* 0x0000000407027c25 */ /* 0x000fe2000f8e0002 */
[-C--:B------:R-:W-:Y:S01]  /*1af00*/  ISETP.GE.AND P2, PT, R6, R21.reuse, PT ;  /* 0x000000150600720c */ /* 0x080fe20003f46270 */
[----:B------:R-:W-:Y:S01]  /*1af10*/  ULDC.64 UR4, c[0x0][0xa80] ;  /* 0x0002a00000047ab9 */ /* 0x000fe20000000a00 */
[----:B------:R-:W-:Y:S01]  /*1af20*/  ISETP.GE.AND P1, PT, R0, R21, PT ;  /* 0x000000150000720c */ /* 0x000fe20003f26270 */
[----:B------:R-:W-:Y:S01]  /*1af30*/  IMAD.IADD R3, R3, 0x1, R5 ;  /* 0x0000000103037824 */ /* 0x000fe200078e0205 */
[----:B------:R-:W-:Y:S01]  /*1af40*/  LEA R4, P3, R2, UR4, 0x1 ;  /* 0x0000000402047c11 */ /* 0x000fe2000f8608ff */
[----:B------:R-:W-:-:S03]  /*1af50*/  VIADD R0, R6, 0x40 ;  /* 0x0000004006007836 */ /* 0x000fc60000000000 */
        /* <DEDUP_REMOVED lines=14> */
.L_x_2918:
[----:B------:R-:W-:Y:S05]  /*1b040*/  BSYNC B1 ;  /* 0x0000000000017941 */ /* 0x000fea0003800000 */
.L_x_2917:
        /* <DEDUP_REMOVED lines=13> */
.L_x_2920:
[----:B------:R-:W-:Y:S05]  /*1b120*/  BSYNC B1 ;  /* 0x0000000000017941 */ /* 0x000fea0003800000 */
.L_x_2919:
        /* <DEDUP_REMOVED lines=13> */
.L_x_2922:
[----:B------:R-:W-:Y:S05]  /*1b200*/  BSYNC B1 ;  /* 0x0000000000017941 */ /* 0x000fea0003800000 */
.L_x_2921:
        /* <DEDUP_REMOVED lines=14> */
.L_x_2913:
[----:B------:R-:W-:Y:S05]  /*1b2f0*/  BSYNC B0 ;  /* 0x0000000000007941 */ /* 0x000fea0003800000 */
.L_x_2904:
[----:B------:R-:W-:Y:S02]  /*1b300*/  ULDC UR4, c[0x0][0xc3c] ;  /* 0x00030f0000047ab9 */ /* 0x000fe40000000800 */
[----:B-1----:R-:W-:-:S13]  /*1b310*/  ISETP.GE.AND P0, PT, R27, UR4, PT ;  /* 0x000000041b007c0c */ /* 0x002fda000bf06270 */
[----:B------:R-:W-:Y:S05]  /*1b320*/  @!P0 BRA `(.L_x_2923) ;  /* 0xfffffe5c00e88947 */ /* 0x000fea000383ffff */
[----:B------:R-:W-:Y:S05]  /*1b330*/  BRA `(.L_x_2687) ;  /* 0x0000006c00847947 */ /* 0x000fea0003800000 */
.L_x_2685:
        /* <DEDUP_REMOVED lines=16> */
.L_x_2924:
        /* <DEDUP_REMOVED lines=31> */
[----:B------:R-:W1:Y:S02]  /*1b630*/  SHFL.IDX PT, R6, R8, 0x1f, 0x1f ;  /* 0x03e01f0008067f89 */ /* 0x000e6400000e0000 */
[----:B-1----:R-:W-:-:S04]  /*1b640*/  IMAD R6, R6, UR5, RZ ;  /* 0x0000000506067c24 */ /* 0x002fc8000f8e02ff */
[----:B------:R-:W-:Y:S01]  /*1b650*/  IMAD.MOV.U32 R3, RZ, RZ, R6 ;  /* 0x000000ffff037224 */ /* 0x000fe200078e0006 */
[----:B0-----:R-:W-:-:S13]  /*1b660*/  ISETP.GT.AND P6, PT, R6, UR6, PT ;  /* 0x0000000606007c0c */ /* 0x001fda000bfc4270 */
[----:B------:R-:W-:Y:S05]  /*1b670*/  @P6 BRA `(.L_x_2926) ;  /* 0x0000000000986947 */ /* 0x000fea0003800000 */
[----:B------:R-:W0:Y:S01]  /*1b680*/  LDC R10, c[0x0][0xc3c] ;  /* 0x00030f00ff0a7b82 */ /* 0x000e220000000800 */
[----:B------:R-:W-:Y:S01]  /*1b690*/  MOV R6, R3 ;  /* 0x0000000300067202 */ /* 0x000fe20000000f00 */
[----:B------:R-:W-:Y:S01]  /*1b6a0*/  UMOV UR4, URZ ;  /* 0x0000003f00047c82 */ /* 0x000fe20008000000 */
[----:B------:R-:W-:Y:S01]  /*1b6b0*/  ULDC UR7, c[0x0][0xc3c] ;  /* 0x00030f0000077ab9 */ /* 0x000fe20000000800 */
[----:B------:R-:W-:-:S05]  /*1b6c0*/  ULDC UR5, c[0x0][0xc38] ;  /* 0x00030e0000057ab9 */ /* 0x000fca0000000800 */
.L_x_2930:
[----:B------:R-:W-:Y:S01]  /*1b6d0*/  UIADD3 UR4, UR4, 0x1f, URZ ;  /* 0x0000001f04047890 */ /* 0x000fe2000fffe03f */
[----:B------:R-:W-:-:S05]  /*1b6e0*/  IMAD.U32 R19, RZ, RZ, UR7 ;  /* 0x00000007ff137e24 */ /* 0x000fca000f8e00ff */
        /* <DEDUP_REMOVED lines=10> */
.L_x_2929:
[----:B------:R-:W-:Y:S05]  /*1b790*/  BSYNC B0 ;  /* 0x0000000000007941 */ /* 0x000fea0003800000 */
.L_x_2928:
        /* <DEDUP_REMOVED lines=20> */
.L_x_2926:
        /* <DEDUP_REMOVED lines=15> */
[----:B0-----:R-:W-:-:S06]  /*1b9d0*/  IADD3 R11, R10, 0xffffffe, RZ ;  /* 0x0ffffffe0a0b7810 */ /* 0x001fcc0007ffe0ff */
[----:B------:R0:W1:Y:S01]  /*1b9e0*/  F2I.FTZ.U32.TRUNC.NTZ R3, R11 ;  /* 0x0000000b00037305 */ /* 0x000062000021f000 */
[----:B------:R-:W-:Y:S05]  /*1b9f0*/  @!P0 BRA `(.L_x_2931) ;  /* 0x0000000000088947 */ /* 0x000fea0003800000 */
[----:B------:R-:W-:-:S05]  /*1ba00*/  VIADD R9, R15, 0xffffffff ;  /* 0xffffffff0f097836 */ /* 0x000fca0000000000 */
[----:B------:R2:W3:Y:S02]  /*1ba10*/  SHFL.IDX PT, R16, R8, R9, 0x1f ;  /* 0x00001f0908107589 */ /* 0x0004e400000e0000 */
.L_x_2931:
[----:B---3--:R-:W-:Y:S01]  /*1ba20*/  IMAD R16, R16, UR5, R13 ;  /* 0x0000000510107c24 */ /* 0x008fe2000f8e020d */
[----:B------:R-:W-:Y:S01]  /*1ba30*/  IABS R2, R6 ;  /* 0x0000000600027213 */ /* 0x000fe20000000000 */
[----:B01----:R-:W-:-:S03]  /*1ba40*/  IMAD.MOV R11, RZ, RZ, -R3 ;  /* 0x000000ffff0b7224 */ /* 0x003fc600078e0a03 */
[----:B--2---:R-:W-:Y:S01]  /*1ba50*/  IADD3 R9, -R16, UR6, RZ ;  /* 0x0000000610097c10 */ /* 0x004fe2000fffe1ff */
[----:B------:R-:W-:Y:S01]  /*1ba60*/  IMAD R11, R11, R12, RZ ;  /* 0x0000000c0b0b7224 */ /* 0x000fe200078e02ff */
[----:B------:R-:W-:Y:S01]  /*1ba70*/  IADD3 R10, RZ, -R2, RZ ;  /* 0x80000002ff0a7210 */ /* 0x000fe20007ffe0ff */
[----:B------:R-:W-:Y:S01]  /*1ba80*/  IMAD.MOV.U32 R2, RZ, RZ, RZ ;  /* 0x000000ffff027224 */ /* 0x000fe200078e00ff */
[----:B------:R-:W-:-:S03]  /*1ba90*/  IABS R8, R9 ;  /* 0x0000000900087213 */ /* 0x000fc60000000000 */
[----:B------:R-:W-:-:S04]  /*1baa0*/  IMAD.HI.U32 R2, R3, R11, R2 ;  /* 0x0000000b03027227 */ /* 0x000fc800078e0002 */
[----:B------:R-:W-:Y:S01]  /*1bab0*/  IMAD.MOV.U32 R3, RZ, RZ, R8 ;  /* 0x000000ffff037224 */ /* 0x000fe200078e0008 */
[----:B------:R-:W-:-:S03]  /*1bac0*/  MOV R8, R10 ;  /* 0x0000000a00087202 */ /* 0x000fc60000000f00 */
        /* <DEDUP_REMOVED lines=22> */
[----:B0-----:R-:W-:-:S06]  /*1bc30*/  IADD3 R3, R7, 0xffffffe, RZ ;  /* 0x0ffffffe07037810 */ /* 0x001fcc0007ffe0ff */
[----:B------:R-:W0:Y:S02]  /*1bc40*/  F2I.FTZ.U32.TRUNC.NTZ R3, R3 ;  /* 0x0000000300037305 */ /* 0x000e24000021f000 */
[----:B0-----:R-:W-:-:S05]  /*1bc50*/  IMAD.MOV R11, RZ, RZ, -R3 ;  /* 0x000000ffff0b7224 */ /* 0x001fca00078e0a03 */
[----:B------:R-:W-:Y:S02]  /*1bc60*/  MOV R9, R11 ;  /* 0x0000000b00097202 */ /* 0x000fe40000000f00 */
[----:B------:R-:W-:-:S03]  /*1bc70*/  IABS R11, R13 ;  /* 0x0000000d000b7213 */ /* 0x000fc60000000000 */
[----:B------:R-:W-:-:S04]  /*1bc80*/  IMAD R9, R9, R10, RZ ;  /* 0x0000000a09097224 */ /* 0x000fc800078e02ff */
[----:B------:R-:W-:-:S04]  /*1bc90*/  IMAD.HI.U32 R2, R3, R9, R2 ;  /* 0x0000000903027227 */ /* 0x000fc800078e0002 */
[----:B------:R-:W-:Y:S02]  /*1bca0*/  IMAD.MOV R3, RZ, RZ, -R6 ;  /* 0x000000ffff037224 */ /* 0x000fe400078e0a06 */
        /* <DEDUP_REMOVED lines=8> */
[----:B------:R-:W-:Y:S01]  /*1bd30*/  ISETP.GE.AND P2, PT, R3, RZ, PT ;  /* 0x000000ff0300720c */ /* 0x000fe20003f46270 */
[----:B------:R-:W-:-:S06]  /*1bd40*/  IMAD.IADD R3, R13, 0x1, R8 ;  /* 0x000000010d037824 */ /* 0x000fcc00078e0208 */
[----:B------:R-:W-:-:S06]  /*1bd50*/  @P0 VIADD R2, R2, 0x1 ;  /* 0x0000000102020836 */ /* 0x000fcc0000000000 */
[----:B------:R-:W-:Y:S02]  /*1bd60*/  @!P2 IADD3 R2, -R2, RZ, RZ ;  /* 0x000000ff0202a210 */ /* 0x000fe40007ffe1ff */
[----:B------:R-:W-:Y:S01]  /*1bd70*/  @!P1 LOP3.LUT R2, RZ, R18, RZ, 0x33, !PT ;  /* 0x00000012ff029212 */ /* 0x000fe200078e33ff */
[----:B------:R-:W-:-:S03]  /*1bd80*/  IMAD.MOV R18, RZ, RZ, -R18 ;  /* 0x000000ffff127224 */ /* 0x000fc600078e0a12 */
[----:B------:R-:W-:Y:S01]  /*1bd90*/  LOP3.LUT R17, RZ, R2, RZ, 0x33, !PT ;  /* 0x00000002ff117212 */ /* 0x000fe200078e33ff */
[----:B------:R-:W-:-:S03]  /*1bda0*/  IMAD R18, R2, R18, R3 ;  /* 0x0000001202127224 */ /* 0x000fc600078e0203 */
[----:B------:R-:W-:Y:S01]  /*1bdb0*/  IADD3 R17, R4, R17, RZ ;  /* 0x0000001104117210 */ /* 0x000fe20007ffe0ff */
[----:B------:R-:W-:Y:S06]  /*1bdc0*/  BRA `(.L_x_2932) ;  /* 0x00000000000c7947 */ /* 0x000fec0003800000 */
.L_x_2927:
[----:B------:R-:W-:Y:S01]  /*1bdd0*/  IMAD.MOV.U32 R17, RZ, RZ, RZ ;  /* 0x000000ffff117224 */ /* 0x000fe200078e00ff */
[----:B------:R-:W-:Y:S01]  /*1bde0*/  MOV R18, RZ ;  /* 0x000000ff00127202 */ /* 0x000fe20000000f00 */
[----:B------:R-:W-:-:S07]  /*1bdf0*/  IMAD.U32 R16, RZ, RZ, UR6 ;  /* 0x00000006ff107e24 */ /* 0x000fce000f8e00ff */
.L_x_2932:
[----:B------:R-:W-:-:S13]  /*1be00*/  ISETP.NE.AND P0, PT, R5, RZ, PT ;  /* 0x000000ff0500720c */ /* 0x000fda0003f05270 */
[----:B------:R-:W0:Y:S01]  /*1be10*/  @!P0 S2R R3, SR_CgaCtaId ;  /* 0x0000000000038919 */ /* 0x000e220000008800 */
[----:B------:R-:W-:-:S04]  /*1be20*/  @!P0 MOV R2, 0x400 ;  /* 0x0000040000028802 */ /* 0x000fc80000000f00 */
[----:B0-----:R-:W-:-:S05]  /*1be30*/  @!P0 LEA R2, R3, R2, 0x18 ;  /* 0x0000000203028211 */ /* 0x001fca00078ec0ff */
[----:B------:R0:W-:Y:S01]  /*1be40*/  @!P0 STS.128 [R2+0x2a8d0], R16 ;  /* 0x02a8d01002008388 */ /* 0x0001e20000000c00 */
[----:B------:R-:W-:Y:S06]  /*1be50*/  BAR.ARV 0x5, 0x180 ;  /* 0x0146000000007b1d */ /* 0x000fec0000002000 */
.L_x_2925:
[----:B------:R2:W-:Y:S01]  /*1be60*/  STL [R1+0x28], RZ ;  /* 0x000028ff01007387 */ /* 0x0005e20000100800 */
[----:B------:R-:W-:Y:S01]  /*1be70*/  ULDC UR4, c[0x0][0xc3c] ;  /* 0x00030f0000047ab9 */ /* 0x000fe20000000800 */
[----:B------:R-:W-:Y:S01]  /*1be80*/  IMAD.MOV.U32 R29, RZ, RZ, 0x1 ;  /* 0x00000001ff1d7424 */ /* 0x000fe200078e00ff */
[----:B-1----:R-:W-:Y:S01]  /*1be90*/  ISETP.GE.AND P0, PT, R19, UR4, PT ;  /* 0x0000000413007c0c */ /* 0x002fe2000bf06270 */
[----:B------:R-:W-:-:S12]  /*1bea0*/  IMAD.MOV.U32 R28, RZ, RZ, RZ ;  /* 0x000000ffff1c7224 */ /* 0x000fd800078e00ff */
[----:B--2---:R-:W-:Y:S05]  /*1beb0*/  @P0 BRA `(.L_x_2933) ;  /* 0x0000005c00c00947 */ /* 0x004fea0003800000 */
[----:B0-----:R-:W2:Y:S01]  /*1bec0*/  LDL R2, [R1+0x40] ;  /* 0x0000400001027983 */ /* 0x001ea20000100800 */
[----:B------:R-:W0:Y:S01]  /*1bed0*/  S2UR UR5, SR_CgaCtaId ;  /* 0x00000000000579c3 */ /* 0x000e220000008800 */
[----:B------:R-:W-:Y:S01]  /*1bee0*/  LOP3.LUT R4, R0, 0x7f, RZ, 0xc0, !PT ;  /* 0x0000007f00047812 */ /* 0x000fe200078ec0ff */
[----:B------:R-:W-:Y:S01]  /*1bef0*/  BSSY B8, `(.L_x_2933) ;  /* 0x00005ec000087945 */ /* 0x000fe20003800000 */
[----:B------:R1:W-:Y:S01]  /*1bf00*/  STL [R1+0x28], RZ ;  /* 0x000028ff01007387 */ /* 0x0003e20000100800 */
[----:B------:R-:W-:Y:S01]  /*1bf10*/  MOV R31, 0x1 ;  /* 0x00000001001f7802 */ /* 0x000fe20000000f00 */
[----:B------:R-:W-:Y:S01]  /*1bf20*/  IMAD.MOV.U32 R26, RZ, RZ, RZ ;  /* 0x000000ffff1a7224 */ /* 0x000fe200078e00ff */
[----:B------:R-:W-:Y:S01]  /*1bf30*/  MOV R29, 0x1 ;  /* 0x00000001001d7802 */ /* 0x000fe20000000f00 */
[----:B------:R-:W-:Y:S01]  /*1bf40*/  IMAD.SHL.U32 R36, R4, 0x8, RZ ;  /* 0x0000000804247824 */ /* 0x000fe200078e00ff */
[----:B------:R-:W-:Y:S01]  /*1bf50*/  ULDC.64 UR36, c[0x0][0x198] ;  /* 0x0000660000247ab9 */ /* 0x000fe20000000a00 */
[----:B------:R-:W-:Y:S01]  /*1bf60*/  IMAD.MOV.U32 R28, RZ, RZ, RZ ;  /* 0x000000ffff1c7224 */ /* 0x000fe200078e00ff */
[----:B------:R-:W-:Y:S01]  /*1bf70*/  ULDC UR38, c[0x0][0xc] ;  /* 0x0000030000267ab9 */ /* 0x000fe20000000800 */
[----:B--2---:R-:W-:-:S02]  /*1bf80*/  R2UR UR4, R2 ;  /* 0x00000000020472ca */ /* 0x004fc400000e0000 */
[----:B------:R-:W-:-:S04]  /*1bf90*/  SHF.L.U32 R2, R0, 0x3, RZ ;  /* 0x0000000300027819 */ /* 0x000fc800000006ff */
        /* <DEDUP_REMOVED lines=14> */
.L_x_3034:
[----:B0-----:R-:W0:Y:S02]  /*1c080*/  LDC.64 R32, c[0x0][0xc88] ;  /* 0x00032200ff207b82 */ /* 0x001e240000000a00 */
[----:B0-----:R-:W-:-:S06]  /*1c090*/  IMAD.WIDE R32, R19, 0x4, R32 ;  /* 0x0000000413207825 */ /* 0x001fcc00078e0220 */
[----:B--2---:R-:W2:Y:S01]  /*1c0a0*/  LDG.E R32, desc[UR60][R32.64] ;  /* 0x0000003c20207981 */ /* 0x004ea2000c1e1900 */
[----:B------:R-:W-:Y:S05]  /*1c0b0*/  YIELD ;  /* 0x0000000000007946 */ /* 0x000fea0003800000 */
[----:B------:R-:W-:Y:S01]  /*1c0c0*/  ULDC.64 UR4, c[0x0][0xa28] ;  /* 0x00028a0000047ab9 */ /* 0x000fe20000000a00 */
[----:B------:R-:W-:Y:S01]  /*1c0d0*/  ULDC.64 UR8, c[0x0][0xa18] ;  /* 0x0002860000087ab9 */ /* 0x000fe20000000a00 */
[----:B------:R-:W-:Y:S01]  /*1c0e0*/  ISETP.NE.U32.AND P0, PT, RZ, UR4, PT ;  /* 0x00000004ff007c0c */ /* 0x000fe2000bf05070 */
[----:B------:R-:W-:Y:S01]  /*1c0f0*/  ULDC.64 UR6, c[0x0][0xa10] ;  /* 0x0002840000067ab9 */ /* 0x000fe20000000a00 */
[----:B------:R-:W-:-:S02]  /*1c100*/  MOV R11, RZ ;  /* 0x000000ff000b7202 */ /* 0x000fc40000000f00 */
[----:B------:R-:W-:Y:S02]  /*1c110*/  ISETP.NE.AND.EX P0, PT, RZ, UR5, PT, P0 ;  /* 0x00000005ff007c0c */ /* 0x000fe4000bf05300 */
[----:B------:R-:W-:-:S04]  /*1c120*/  ISETP.NE.U32.AND P2, PT, RZ, UR8, PT ;  /* 0x00000008ff007c0c */ /* 0x000fc8000bf45070 */
[----:B------:R-:W-:Y:S01]  /*1c130*/  ISETP.NE.AND.EX P2, PT, RZ, UR9, PT, P2 ;  /* 0x00000009ff007c0c */ /* 0x000fe2000bf45320 */
[----:B------:R-:W-:Y:S01]  /*1c140*/  IMAD.MOV.U32 R35, RZ, RZ, RZ ;  /* 0x000000ffff237224 */ /* 0x000fe200078e00ff */
[----:B--2---:R-:W-:-:S05]  /*1c150*/  SHF.R.S32.HI R0, RZ, 0x1f, R32 ;  /* 0x0000001fff007819 */ /* 0x004fca0000011420 */
[C---:B------:R-:W-:Y:S01]  /*1c160*/  @P0 LEA R2, P1, R32.reuse, UR4, 0x2 ;  /* 0x0000000420020c11 */ /* 0x040fe2000f8210ff */
[C---:B------:R-:W-:Y:S01]  /*1c170*/  IMAD.SHL.U32 R24, R32.reuse, 0x4, RZ ;  /* 0x0000000420187824 */ /* 0x040fe200078e00ff */
[C-C-:B------:R-:W-:Y:S01]  /*1c180*/  SHF.L.U64.HI R25, R32.reuse, 0x2, R0.reuse ;  /* 0x0000000220197819 */ /* 0x140fe20000010200 */
[----:B------:R0:W-:Y:S01]  /*1c190*/  STL [R1+0x1c], R0 ;  /* 0x00001c0001007387 */ /* 0x0001e20000100800 */
[----:B------:R-:W-:Y:S01]  /*1c1a0*/  @P0 LEA.HI.X R3, R32, UR5, R0, 0x2, P1 ;  /* 0x0000000520030c11 */ /* 0x000fe200088f1400 */
[----:B------:R-:W-:-:S04]  /*1c1b0*/  ULDC.64 UR4, c[0x0][0xa00] ;  /* 0x0002800000047ab9 */ /* 0x000fc80000000a00 */
        /* <DEDUP_REMOVED lines=26> */
[----:B------:R-:W-:Y:S01]  /*1c360*/  IMAD.U32 R7, RZ, RZ, UR4 ;  /* 0x00000004ff077e24 */ /* 0x000fe2000f8e00ff */
[----:B---3--:R0:W-:Y:S01]  /*1c370*/  STL [R1+0x14], R8 ;  /* 0x0000140801007387 */ /* 0x0081e20000100800 */
[----:B------:R-:W-:-:S03]  /*1c380*/  IMAD.MOV.U32 R10, RZ, RZ, R8 ;  /* 0x000000ffff0a7224 */ /* 0x000fc600078e0008 */
[----:B--2---:R0:W-:Y:S01]  /*1c390*/  STL [R1+0x4], R11 ;  /* 0x0000040b01007387 */ /* 0x0041e20000100800 */
[----:B------:R-:W-:Y:S05]  /*1c3a0*/  @P2 BRA `(.L_x_2934) ;  /* 0x0000000000142947 */ /* 0x000fea0003800000 */
[----:B------:R-:W-:Y:S05]  /*1c3b0*/  @!P0 BRA `(.L_x_2934) ;  /* 0x0000000000108947 */ /* 0x000fea0003800000 */
[----:B------:R-:W2:Y:S04]  /*1c3c0*/  LDG.E R9, desc[UR60][R2.64] ;  /* 0x0000003c02097981 */ /* 0x000ea8000c1e1900 */
[----:B0-----:R-:W2:Y:S02]  /*1c3d0*/  LDG.E R8, desc[UR60][R2.64+0x4] ;  /* 0x0000043c02087981 */ /* 0x001ea4000c1e1900 */
[----:B--2---:R-:W-:-:S05]  /*1c3e0*/  IMAD.IADD R10, R8, 0x1, -R9 ;  /* 0x00000001080a7824 */ /* 0x004fca00078e0a09 */
[----:B------:R1:W-:Y:S02]  /*1c3f0*/  STL [R1+0x14], R10 ;  /* 0x0000140a01007387 */ /* 0x0003e40000100800 */
.L_x_2934:
[----:B------:R-:W-:Y:S01]  /*1c400*/  ULDC.64 UR4, c[0x0][0xa20] ;  /* 0x0002880000047ab9 */ /* 0x000fe20000000a00 */
[----:B------:R-:W-:Y:S02]  /*1c410*/  MOV R33, R32 ;  /* 0x0000002000217202 */ /* 0x000fe40000000f00 */
[----:B------:R-:W-:-:S04]  /*1c420*/  ISETP.NE.U32.AND P0, PT, RZ, UR4, PT ;  /* 0x00000004ff007c0c */ /* 0x000fc8000bf05070 */
[----:B------:R-:W-:-:S13]  /*1c430*/  ISETP.NE.AND.EX P0, PT, RZ, UR5, PT, P0 ;  /* 0x00000005ff007c0c */ /* 0x000fda000bf05300 */
[----:B------:R-:W-:Y:S05]  /*1c440*/  @!P0 BRA `(.L_x_2935) ;  /* 0x0000000000108947 */ /* 0x000fea0003800000 */
[----:B------:R-:W-:-:S04]  /*1c450*/  IADD3 R2, P0, R24, UR4, RZ ;  /* 0x0000000418027c10 */ /* 0x000fc8000ff1e0ff */
[----:B------:R-:W-:-:S05]  /*1c460*/  IADD3.X R3, R25, UR5, RZ, P0, !PT ;  /* 0x0000000519037c10 */ /* 0x000fca00087fe4ff */
[----:B------:R2:W5:Y:S01]  /*1c470*/  LDG.E R7, desc[UR60][R2.64] ;  /* 0x0000003c02077981 */ /* 0x000562000c1e1900 */
[----:B------:R-:W-:Y:S05]  /*1c480*/  BRA `(.L_x_2936) ;  /* 0x0000000000247947 */ /* 0x000fea0003800000 */
.L_x_2935:
[----:B------:R-:W-:Y:S02]  /*1c490*/  ULDC.64 UR4, c[0x0][0xa08] ;  /* 0x0002820000047ab9 */ /* 0x000fe40000000a00 */
[----:B------:R-:W-:-:S04]  /*1c4a0*/  ISETP.NE.U32.AND P0, PT, RZ, UR4, PT ;  /* 0x00000004ff007c0c */ /* 0x000fc8000bf05070 */
[----:B------:R-:W-:-:S13]  /*1c4b0*/  ISETP.NE.AND.EX P0, PT, RZ, UR5, PT, P0 ;  /* 0x00000005ff007c0c */ /* 0x000fda000bf05300 */
[----:B------:R-:W-:Y:S05]  /*1c4c0*/  @!P0 BRA `(.L_x_2936) ;  /* 0x0000000000148947 */ /* 0x000fea0003800000 */
[----:B------:R-:W2:Y:S02]  /*1c4d0*/  LDC.64 R2, c[0x0][0xa08] ;  /* 0x00028200ff027b82 */ /* 0x000ea40000000a00 */
[----:B--2---:R-:W-:-:S05]  /*1c4e0*/  IMAD.WIDE R2, R33, 0x4, R2 ;  /* 0x0000000421027825 */ /* 0x004fca00078e0202 */
[----:B------:R-:W2:Y:S04]  /*1c4f0*/  LDG.E R7, desc[UR60][R2.64] ;  /* 0x0000003c02077981 */ /* 0x000ea8000c1e1900 */
[----:B0-----:R-:W2:Y:S02]  /*1c500*/  LDG.E R8, desc[UR60][R2.64+0x4] ;  /* 0x0000043c02087981 */ /* 0x001ea4000c1e1900 */
[----:B--2---:R-:W-:-:S07]  /*1c510*/  IMAD.IADD R7, R8, 0x1, -R7 ;  /* 0x0000000108077824 */ /* 0x004fce00078e0a07 */
.L_x_2936:
[----:B--2---:R-:W2:Y:S01]  /*1c520*/  @P1 LDG.E R2, desc[UR60][R4.64] ;  /* 0x0000003c04021981 */ /* 0x004ea2000c1e1900 */
[----:B------:R-:W3:Y:S03]  /*1c530*/  LDC R3, c[0x0][0x448] ;  /* 0x00011200ff037b82 */ /* 0x000ee60000000800 */
[----:B------:R-:W2:Y:S01]  /*1c540*/  @P1 LDG.E R9, desc[UR60][R4.64+0x4] ;  /* 0x0000043c04091981 */ /* 0x000ea2000c1e1900 */
[----:B-----5:R-:W-:Y:S01]  /*1c550*/  IMAD.IADD R7, R7, 0x1, -R11 ;  /* 0x0000000107077824 */ /* 0x020fe200078e0a0b */
[----:B------:R-:W-:Y:S01]  /*1c560*/  BSSY B0, `(.L_x_2937) ;  /* 0x0000146000007945 */ /* 0x000fe20003800000 */
[----:B---3--:R-:W-:-:S13]  /*1c570*/  ISETP.NE.AND P0, PT, R3, 0x1, PT ;  /* 0x000000010300780c */ /* 0x008fda0003f05270 */
[----:B0-----:R-:W0:Y:S08]  /*1c580*/  @P0 LDC R8, c[0x0][0x44c] ;  /* 0x00011300ff080b82 */ /* 0x001e300000000800 */
[----:B------:R-:W3:Y:S01]  /*1c590*/  @P0 LDC R3, c[0x0][0x450] ;  /* 0x00011400ff030b82 */ /* 0x000ee20000000800 */
[----:B--2---:R-:W-:Y:S01]  /*1c5a0*/  @P1 IMAD.IADD R6, R9, 0x1, -R2 ;  /* 0x0000000109061824 */ /* 0x004fe200078e0a02 */
[----:B------:R-:W-:-:S05]  /*1c5b0*/  SHF.L.U32 R2, R17, 0x7, RZ ;  /* 0x0000000711027819 */ /* 0x000fca00000006ff */
[----:B------:R-:W-:-:S04]  /*1c5c0*/  VIADD R2, R2, 0x7f ;  /* 0x0000007f02027836 */ /* 0x000fc80000000000 */
[----:B0-----:R-:W-:-:S05]  /*1c5d0*/  @P0 IMAD.HI.U32 R8, R2, R8, RZ ;  /* 0x0000000802080227 */ /* 0x001fca00078e00ff */
[----:B---3--:R-:W-:Y:S02]  /*1c5e0*/  @P0 SHF.R.U32.HI R2, RZ, R3, R8 ;  /* 0x00000003ff020219 */ /* 0x008fe40000011608 */
[----:B------:R-:W-:-:S05]  /*1c5f0*/  IADD3 R8, R7, R6, RZ ;  /* 0x0000000607087210 */ /* 0x000fca0007ffe0ff */
[----:B------:R-:W-:Y:S01]  /*1c600*/  VIADD R3, R8, 0x5f ;  /* 0x0000005f08037836 */ /* 0x000fe20000000000 */
[----:B------:R0:W-:Y:S03]  /*1c610*/  STL [R1], R8 ;  /* 0x0000000801007387 */ /* 0x0001e60000100800 */
[----:B------:R-:W-:-:S05]  /*1c620*/  IMAD.HI R3, R3, 0x2aaaaaab, RZ ;  /* 0x2aaaaaab03037827 */ /* 0x000fca00078e02ff */
[----:B------:R-:W-:-:S04]  /*1c630*/  SHF.R.U32.HI R4, RZ, 0x1f, R3 ;  /* 0x0000001fff047819 */ /* 0x000fc80000011603 */
[----:B------:R-:W-:Y:S02]  /*1c640*/  LEA.HI.SX32 R5, R3, R4, 0x1c ;  /* 0x0000000403057211 */ /* 0x000fe400078fe2ff */
[----:B------:R-:W-:-:S05]  /*1c650*/  IADD3 R4, R8, 0x60, -R10 ;  /* 0x0000006008047810 */ /* 0x000fca0007ffe80a */
[----:B------:R-:W-:-:S04]  /*1c660*/  IMAD.IADD R2, R4, 0x1, R2 ;  /* 0x0000000104027824 */ /* 0x000fc800078e0202 */
[----:B------:R-:W-:-:S05]  /*1c670*/  IMAD.HI R2, R2, 0x2aaaaaab, RZ ;  /* 0x2aaaaaab02027827 */ /* 0x000fca00078e02ff */
[----:B------:R-:W-:-:S04]  /*1c680*/  SHF.R.U32.HI R3, RZ, 0x1f, R2 ;  /* 0x0000001fff037819 */ /* 0x000fc80000011602 */
[----:B------:R-:W-:-:S04]  /*1c690*/  LEA.HI.SX32 R2, R2, R3, 0x1c ;  /* 0x0000000302027211 */ /* 0x000fc800078fe2ff */
[----:B------:R-:W-:-:S05]  /*1c6a0*/  VIMNMX R2, R5, R2, PT ;  /* 0x0000000205027248 */ /* 0x000fca0003fe0100 */
[----:B------:R-:W-:Y:S01]  /*1c6b0*/  IMAD R3, R2, 0x60, -R7 ;  /* 0x0000006002037824 */ /* 0x000fe200078e0a07 */
[----:B------:R-:W-:-:S04]  /*1c6c0*/  IADD3 R7, -R7, RZ, RZ ;  /* 0x000000ff07077210 */ /* 0x000fc80007ffe1ff */
[----:B------:R-:W-:Y:S02]  /*1c6d0*/  VIMNMX R3, R3, R6, PT ;  /* 0x0000000603037248 */ /* 0x000fe40003fe0100 */
[----:B------:R-:W-:-:S04]  /*1c6e0*/  VIMNMX R2, RZ, R7, !PT ;  /* 0x00000007ff027248 */ /* 0x000fc80007fe0100 */
[----:B------:R-:W-:-:S13]  /*1c6f0*/  ISETP.GT.AND P0, PT, R3, R2, PT ;  /* 0x000000020300720c */ /* 0x000fda0003f04270 */
[----:B------:R-:W-:Y:S02]  /*1c700*/  @P0 VIADD R7, R3, 0x5f ;  /* 0x0000005f03070836 */ /* 0x000fe40000000000 */
[----:B------:R-:W-:-:S04]  /*1c710*/  IMAD.WIDE.U32 R2, R2, -0x55555555, RZ ;  /* 0xaaaaaaab02027825 */ /* 0x000fc800078e00ff */
[----:B------:R-:W-:Y:S01]  /*1c720*/  @P0 IMAD.HI R7, R7, 0x2aaaaaab, RZ ;  /* 0x2aaaaaab07070827 */ /* 0x000fe200078e02ff */
[----:B------:R-:W-:-:S04]  /*1c730*/  SHF.R.U32.HI R6, RZ, 0x6, R3 ;  /* 0x00000006ff067819 */ /* 0x000fc80000011603 */
[----:B------:R-:W-:Y:S01]  /*1c740*/  @P0 SHF.R.U32.HI R2, RZ, 0x1f, R7 ;  /* 0x0000001fff020819 */ /* 0x000fe20000011607 */
[----:B------:R-:W-:-:S03]  /*1c750*/  IMAD.MOV.U32 R3, RZ, RZ, R6 ;  /* 0x000000ffff037224 */ /* 0x000fc600078e0006 */
[----:B------:R-:W-:Y:S02]  /*1c760*/  @P0 LEA.HI.SX32 R3, R7, R2, 0x1c ;  /* 0x0000000207030211 */ /* 0x000fe400078fe2ff */
[----:B------:R-:W-:Y:S02]  /*1c770*/  PLOP3.LUT P0, PT, PT, PT, PT, 0x80, 0x0 ;  /* 0x000000000000781c */ /* 0x000fe40003f0f070 */
[----:B------:R-:W-:-:S13]  /*1c780*/  ISETP.GT.AND P2, PT, R3, R6, PT ;  /* 0x000000060300720c */ /* 0x000fda0003f44270 */
[----:B0-----:R-:W-:Y:S05]  /*1c790*/  @!P2 BRA `(.L_x_2938) ;  /* 0x000000100088a947 */ /* 0x001fea0003800000 */
[----:B------:R-:W-:Y:S01]  /*1c7a0*/  UMOV UR4, 0xffffffff ;  /* 0xffffffff00047882 */ /* 0x000fe20000000000 */
[----:B------:R-:W-:Y:S02]  /*1c7b0*/  SEL R2, R33, RZ, !P1 ;  /* 0x000000ff21027207 */ /* 0x000fe40004800000 */
[----:B------:R-:W-:Y:S05]  /*1c7c0*/  BRA.DIV UR4, `(.L_x_2939) ;  /* 0x0000006a04e87947 */ /* 0x000fea000b800000 */
[----:B------:R-:W0:Y:S02]  /*1c7d0*/  S2R R7, SR_TID.X ;  /* 0x0000000000077919 */ /* 0x000e240000002100 */
[----:B0-----:R-:W-:-:S04]  /*1c7e0*/  SHF.R.U32.HI R7, RZ, 0x5, R7 ;  /* 0x00000005ff077819 */ /* 0x001fc80000011607 */
[----:B------:R-:W-:-:S05]  /*1c7f0*/  LOP3.LUT R7, R7, 0x3, RZ, 0xc0, !PT ;  /* 0x0000000307077812 */ /* 0x000fca00078ec0ff */
[----:B------:R0:W2:Y:S02]  /*1c800*/  SHFL.IDX PT, R14, R7, RZ, 0x1f ;  /* 0x00001fff070e7589 */ /* 0x0000a400000e0000 */
.L_x_3102:
[----:B--2---:R-:W-:Y:S02]  /*1c810*/  ISETP.NE.AND P0, PT, R14, RZ, PT ;  /* 0x000000ff0e00720c */ /* 0x004fe40003f05270 */
[----:B------:R-:W-:-:S11]  /*1c820*/  PLOP3.LUT P6, PT, PT, PT, PT, 0x8, 0x0 ;  /* 0x000000000000781c */ /* 0x000fd60003fce170 */
[----:B------:R-:W-:Y:S05]  /*1c830*/  @P0 BRA `(.L_x_2940) ;  /* 0x00000000000c0947 */ /* 0x000fea0003800000 */
[----:B------:R-:W-:-:S03]  /*1c840*/  UMOV UR4, 0xffffffff ;  /* 0xffffffff00047882 */ /* 0x000fc60000000000 */
[----:B------:R-:W-:Y:S05]  /*1c850*/  BRA.DIV UR4, `(.L_x_2941) ;  /* 0x0000006a04f87947 */ /* 0x000fea000b800000 */
[----:B------:R-:W-:-:S13]  /*1c860*/  ELECT P6, URZ, PT ;  /* 0x00000000003f782f */ /* 0x000fda00038c0000 */
.L_x_2940:
        /* <DEDUP_REMOVED lines=9> */
.L_x_3105:
[----:B------:R-:W-:Y:S05]  /*1c900*/  BSYNC B1 ;  /* 0x0000000000017941 */ /* 0x000fea0003800000 */
.L_x_2942:
[----:B------:R-:W-:Y:S04]  /*1c910*/  BSSY B1, `(.L_x_2944) ;  /* 0x000007c000017945 */ /* 0x000fe80003800000 */
[----:B------:R-:W-:Y:S05]  /*1c920*/  @!P6 BRA `(.L_x_2945) ;  /* 0x0000000400e8e947 */ /* 0x000fea0003800000 */
[----:B------:R-:W-:Y:S01]  /*1c930*/  IMAD R11, R26, 0x8, R22 ;  /* 0x000000081a0b7824 */ /* 0x000fe200078e0216 */
[----:B-1----:R-:W-:Y:S01]  /*1c940*/  SHF.L.U32 R10, R31, 0x1f, RZ ;  /* 0x0000001f1f0a7819 */ /* 0x002fe200000006ff */
[----:B------:R-:W1:Y:S01]  /*1c950*/  S2R R8, SR_TID.X ;  /* 0x0000000000087919 */ /* 0x000e620000002100 */
[----:B------:R-:W-:Y:S02]  /*1c960*/  BSSY B2, `(.L_x_2946) ;  /* 0x0000005000027945 */ /* 0x000fe40003800000 */
[----:B------:R-:W2:Y:S01]  /*1c970*/  SYNCS.PHASECHK.TRANS64.TRYWAIT P0, [R11+URZ+0x2a8a0], R10 ;  /* 0x02a8a00a0b0075a7 */ /* 0x000ea2000800017f */
[----:B-1----:R-:W-:-:S04]  /*1c980*/  LOP3.LUT R8, R8, 0x7f, RZ, 0xc0, !PT ;  /* 0x0000007f08087812 */ /* 0x002fc800078ec0ff */
[----:B------:R-:W-:Y:S01]  /*1c990*/  ISETP.NE.AND P1, PT, R8, RZ, PT ;  /* 0x000000ff0800720c */ /* 0x000fe20003f25270 */
[----:B--2---:R-:W-:-:S12]  /*1c9a0*/  @!P0 BRA `(.L_x_2947) ;  /* 0x0000006800d88947 */ /* 0x004fd80003800000 */
.L_x_3106:
[----:B------:R-:W-:Y:S05]  /*1c9b0*/  BSYNC B2 ;  /* 0x0000000000027941 */ /* 0x000fea0003800000 */
.L_x_2946:
        /* <DEDUP_REMOVED lines=9> */
.L_x_2949:
[----:B------:R-:W-:Y:S05]  /*1ca50*/  BSYNC B2 ;  /* 0x0000000000027941 */ /* 0x000fea0003800000 */
.L_x_2948:
[----:B------:R-:W-:Y:S01]  /*1ca60*/  IMAD.MOV.U32 R14, RZ, RZ, RZ ;  /* 0x000000ffff0e7224 */ /* 0x000fe200078e00ff */
[----:B------:R-:W-:Y:S01]  /*1ca70*/  UIADD3 UR4, UP0, UR36, 0x570, URZ ;  /* 0x0000057024047890 */ /* 0x000fe2000ff1e03f */
[----:B------:R-:W-:Y:S01]  /*1ca80*/  IMAD R8, R3, 0x60, R0 ;  /* 0x0000006003087824 */ /* 0x000fe200078e0200 */
[----:B------:R-:W-:Y:S01]  /*1ca90*/  PLOP3.LUT P0, PT, PT, PT, PT, 0x80, 0x0 ;  /* 0x000000000000781c */ /* 0x000fe20003f0f070 */
[----:B------:R-:W-:Y:S01]  /*1caa0*/  IMAD R9, R26, 0x9000, R22 ;  /* 0x000090001a097824 */ /* 0x000fe200078e0216 */
[----:B------:R-:W-:Y:S01]  /*1cab0*/  R2UR UR10, R14 ;  /* 0x000000000e0a72ca */ /* 0x000fe200000e0000 */
[----:B------:R-:W-:Y:S01]  /*1cac0*/  VIADD R8, R8, 0xffffffa0 ;  /* 0xffffffa008087836 */ /* 0x000fe20000000000 */
[----:B0-----:R-:W-:Y:S01]  /*1cad0*/  IADD3 R7, R11, 0x2a890, RZ ;  /* 0x0002a8900b077810 */ /* 0x001fe20007ffe0ff */
[----:B------:R-:W-:Y:S01]  /*1cae0*/  VIADD R12, R9, 0x18400 ;  /* 0x00018400090c7836 */ /* 0x000fe20000000000 */
[----:B------:R-:W-:Y:S01]  /*1caf0*/  UIADD3.X UR5, URZ, UR37, URZ, UP0, !UPT ;  /* 0x000000253f057290 */ /* 0x000fe200087fe43f */
[----:B------:R-:W-:Y:S01]  /*1cb00*/  UMOV UR6, 0x0 ;  /* 0x0000000000067882 */ /* 0x000fe20000000000 */
[----:B------:R-:W-:-:S10]  /*1cb10*/  UMOV UR7, 0x12f00000 ;  /* 0x12f0000000077882 */ /* 0x000fd40000000000 */
.L_x_2950:
        /* <DEDUP_REMOVED lines=16> */
.L_x_2951:
        /* <DEDUP_REMOVED lines=15> */
.L_x_2952:
        /* <DEDUP_REMOVED lines=13> */
.L_x_3107:
[----:B------:R-:W-:Y:S05]  /*1cde0*/  BSYNC B2 ;  /* 0x0000000000027941 */ /* 0x000fea0003800000 */
.L_x_2953:
        /* <DEDUP_REMOVED lines=11> */
.L_x_2956:
[----:B------:R-:W-:Y:S05]  /*1cea0*/  BSYNC B2 ;  /* 0x0000000000027941 */ /* 0x000fea0003800000 */
.L_x_2955:
[----:B------:R-:W-:Y:S01]  /*1ceb0*/  R2UR UR10, R14 ;  /* 0x000000000e0a72ca */ /* 0x000fe200000e0000 */
[----:B------:R-:W-:Y:S01]  /*1cec0*/  IMAD R7, R26, 0x6000, R22 ;  /* 0x000060001a077824 */ /* 0x000fe200078e0216 */
[----:B------:R-:W-:Y:S01]  /*1ced0*/  R2UR UR6, R12 ;  /* 0x000000000c0672ca */ /* 0x000fe200000e0000 */
[----:B------:R-:W-:Y:S01]  /*1cee0*/  UIADD3 UR4, UP0, UR36, 0x670, URZ ;  /* 0x0000067024047890 */ /* 0x000fe2000ff1e03f */
[----:B------:R-:W-:Y:S01]  /*1cef0*/  R2UR UR7, R13 ;  /* 0x000000000d0772ca */ /* 0x000fe200000e0000 */
[----:B01----:R-:W-:Y:S01]  /*1cf00*/  VIADD R11, R11, 0x2a8b0 ;  /* 0x0002a8b00b0b7836 */ /* 0x003fe20000000000 */
[----:B------:R-:W-:Y:S01]  /*1cf10*/  PLOP3.LUT P0, PT, PT, PT, PT, 0x80, 0x0 ;  /* 0x000000000000781c */ /* 0x000fe20003f0f070 */
[----:B------:R-:W-:Y:S01]  /*1cf20*/  UIADD3.X UR5, URZ, UR37, URZ, UP0, !UPT ;  /* 0x000000253f057290 */ /* 0x000fe200087fe43f */
[----:B------:R-:W-:-:S11]  /*1cf30*/  IADD3 R9, R7, 0x400, RZ ;  /* 0x0000040007097810 */ /* 0x000fd60007ffe0ff */
.L_x_2957:
        /* <DEDUP_REMOVED lines=15> */
.L_x_2958:
        /* <DEDUP_REMOVED lines=9> */
[----:B--2---:R-:W-:Y:S05]  /*1d0c0*/  @P0 BRA.U.ANY `(.L_x_2958) ;  /* 0xfffffffd00d80947 */ /* 0x004fea000393ffff */
.L_x_2945:
[----:B------:R-:W-:Y:S05]  /*1d0d0*/  BSYNC B1 ;  /* 0x0000000000017941 */ /* 0x000fea0003800000 */
.L_x_2944:
        /* <DEDUP_REMOVED lines=9> */
.L_x_2974:
[----:B------:R-:W-:Y:S05]  /*1d170*/  YIELD ;  /* 0x0000000000007946 */ /* 0x000fea0003800000 */
[----:B------:R-:W-:Y:S04]  /*1d180*/  BSSY B1, `(.L_x_2959) ;  /* 0x000007b000017945 */ /* 0x000fe80003800000 */
[----:B------:R-:W-:Y:S05]  /*1d190*/  @!P6 BRA `(.L_x_2960) ;  /* 0x0000000400e4e947 */ /* 0x000fea0003800000 */
[----:B-1----:R-:W-:Y:S01]  /*1d1a0*/  IMAD R10, R26, 0x8, R22 ;  /* 0x000000081a0a7824 */ /* 0x002fe200078e0216 */
[----:B------:R-:W-:Y:S01]  /*1d1b0*/  SHF.L.U32 R9, R31, 0x1f, RZ ;  /* 0x0000001f1f097819 */ /* 0x000fe200000006ff */
[----:B------:R-:W1:Y:S01]  /*1d1c0*/  S2R R3, SR_TID.X ;  /* 0x0000000000037919 */ /* 0x000e620000002100 */
[----:B------:R-:W-:Y:S02]  /*1d1d0*/  BSSY B2, `(.L_x_2961) ;  /* 0x0000005000027945 */ /* 0x000fe40003800000 */
[----:B------:R-:W2:Y:S01]  /*1d1e0*/  SYNCS.PHASECHK.TRANS64.TRYWAIT P1, [R10+URZ+0x2a8a0], R9 ;  /* 0x02a8a0090a0075a7 */ /* 0x000ea2000802017f */
[----:B-1----:R-:W-:-:S04]  /*1d1f0*/  LOP3.LUT R3, R3, 0x7f, RZ, 0xc0, !PT ;  /* 0x0000007f03037812 */ /* 0x002fc800078ec0ff */
[----:B------:R-:W-:Y:S01]  /*1d200*/  ISETP.NE.AND P2, PT, R3, RZ, PT ;  /* 0x000000ff0300720c */ /* 0x000fe20003f45270 */
[----:B--2---:R-:W-:-:S12]  /*1d210*/  @!P1 BRA `(.L_x_2962) ;  /* 0x0000006000e49947 */ /* 0x004fd80003800000 */
.L_x_3108:
[----:B------:R-:W-:Y:S05]  /*1d220*/  BSYNC B2 ;  /* 0x0000000000027941 */ /* 0x000fea0003800000 */
.L_x_2961:
[----:B------:R-:W-:Y:S04]  /*1d230*/  BSSY B2, `(.L_x_2963) ;  /* 0x0000009000027945 */ /* 0x000fe80003800000 */
[----:B------:R-:W-:Y:S05]  /*1d240*/  @P2 BRA `(.L_x_2964) ;  /* 0x00000000001c2947 */ /* 0x000fea0003800000 */
[----:B0-----:R-:W0:Y:S01]  /*1d250*/  S2R R7, SR_TID.X ;  /* 0x0000000000077919 */ /* 0x001e220000002100 */
[----:B------:R-:W-:-:S04]  /*1d260*/  IMAD.MOV.U32 R3, RZ, RZ, 0x9000 ;  /* 0x00009000ff037424 */ /* 0x000fc800078e00ff */
[----:B------:R2:W-:Y:S01]  /*1d270*/  SYNCS.ARRIVE.TRANS64 RZ, [R10+URZ+0x2a890], R3 ;  /* 0x02a890030aff79a7 */ /* 0x0005e2000800003f */
[----:B0-----:R-:W-:-:S04]  /*1d280*/  LOP3.LUT R7, R7, 0x1f, RZ, 0xc0, !PT ;  /* 0x0000001f07077812 */ /* 0x001fc800078ec0ff */
[----:B------:R-:W-:-:S13]  /*1d290*/  ISETP.NE.AND P1, PT, R7, RZ, PT ;  /* 0x000000ff0700720c */ /* 0x000fda0003f25270 */
[----:B--2---:R-:W-:Y:S05]  /*1d2a0*/  @!P1 BRA `(.L_x_2964) ;  /* 0x0000000000049947 */ /* 0x004fea0003800000 */
[----:B------:R-:W-:Y:S01]  /*1d2b0*/  BPT.TRAP 0x1 ;  /* 0x000000040000795c */ /* 0x000fe20000300000 */
.L_x_2964:
[----:B------:R-:W-:Y:S05]  /*1d2c0*/  BSYNC B2 ;  /* 0x0000000000027941 */ /* 0x000fea0003800000 */
.L_x_2963:
[----:B------:R-:W-:Y:S01]  /*1d2d0*/  MOV R14, RZ ;  /* 0x000000ff000e7202 */ /* 0x000fe20000000f00 */
[----:B------:R-:W-:Y:S01]  /*1d2e0*/  IMAD R8, R26, 0x9000, R22 ;  /* 0x000090001a087824 */ /* 0x000fe200078e0216 */
[----:B------:R-:W-:Y:S01]  /*1d2f0*/  UIADD3 UR4, UP0, UR36, 0x570, URZ ;  /* 0x0000057024047890 */ /* 0x000fe2000ff1e03f */
        /* <DEDUP_REMOVED lines=8> */
.L_x_2965:
        /* <DEDUP_REMOVED lines=16> */
.L_x_2966:
        /* <DEDUP_REMOVED lines=15> */
.L_x_2967:
        /* <DEDUP_REMOVED lines=13> */
.L_x_3109:
[----:B------:R-:W-:Y:S05]  /*1d640*/  BSYNC B2 ;  /* 0x0000000000027941 */ /* 0x000fea0003800000 */
.L_x_2968:
[----:B------:R-:W-:Y:S01]  /*1d650*/  BSSY B2, `(.L_x_2970) ;  /* 0x000000b000027945 */ /* 0x000fe20003800000 */
[----:B------:R-:W-:Y:S01]  /*1d660*/  MOV R12, 0x0 ;  /* 0x00000000000c7802 */ /* 0x000fe20000000f00 */
[----:B------:R-:W-:Y:S02]  /*1d670*/  IMAD.MOV.U32 R13, RZ, RZ, 0x12f00000 ;  /* 0x12f00000ff0d7424 */ /* 0x000fe400078e00ff */
        /* <DEDUP_REMOVED lines=8> */
.L_x_2971:
[----:B------:R-:W-:Y:S05]  /*1d700*/  BSYNC B2 ;  /* 0x0000000000027941 */ /* 0x000fea0003800000 */
.L_x_2970:
        /* <DEDUP_REMOVED lines=9> */
.L_x_2972:
        /* <DEDUP_REMOVED lines=15> */
.L_x_2973:
        /* <DEDUP_REMOVED lines=10> */
.L_x_2960:
[----:B------:R-:W-:Y:S05]  /*1d930*/  BSYNC B1 ;  /* 0x0000000000017941 */ /* 0x000fea0003800000 */
.L_x_2959:
[C---:B------:R-:W-:Y:S01]  /*1d940*/  ISETP.GT.AND P2, PT, R11.reuse, R6, PT ;  /* 0x000000060b00720c */ /* 0x040fe20003f44270 */
[----:B------:R-:W-:Y:S01]  /*1d950*/  VIADD R11, R11, 0xffffffff ;  /* 0xffffffff0b0b7836 */ /* 0x000fe20000000000 */
[----:B------:R-:W-:-:S04]  /*1d960*/  IADD3 R26, R26, 0x1, RZ ;  /* 0x000000011a1a7810 */ /* 0x000fc80007ffe0ff */
[----:B------:R-:W-:-:S04]  /*1d970*/  ISETP.NE.AND P1, PT, R26, 0x2, PT ;  /* 0x000000021a00780c */ /* 0x000fc80003f25270 */
[----:B------:R-:W-:Y:S02]  /*1d980*/  SEL R3, RZ, 0x1, P1 ;  /* 0x00000001ff037807 */ /* 0x000fe40000800000 */
[----:B------:R-:W-:Y:S02]  /*1d990*/  SEL R26, R26, RZ, P1 ;  /* 0x000000ff1a1a7207 */ /* 0x000fe40000800000 */
[----:B------:R-:W-:Y:S01]  /*1d9a0*/  LOP3.LUT R31, R31, R3, RZ, 0x3c, !PT ;  /* 0x000000031f1f7212 */ /* 0x000fe200078e3cff */
[----:B------:R-:W-:Y:S06]  /*1d9b0*/  @P2 BRA `(.L_x_2974) ;  /* 0xfffffff400ec2947 */ /* 0x000fec000383ffff */
.L_x_2938:
[----:B------:R-:W-:Y:S05]  /*1d9c0*/  BSYNC B0 ;  /* 0x0000000000007941 */ /* 0x000fea0003800000 */
.L_x_2937:
[----:B------:R-:W2:Y:S01]  /*1d9d0*/  LDC R0, c[0x0][0x448] ;  /* 0x00011200ff007b82 */ /* 0x000ea20000000800 */
[----:B------:R-:W-:Y:S01]  /*1d9e0*/  LEA R3, R17, 0x7f, 0x7 ;  /* 0x0000007f11037811 */ /* 0x000fe200078e38ff */
[----:B------:R-:W-:Y:S05]  /*1d9f0*/  @!P0 WARPSYNC.ALL ;  /* 0x0000000000008948 */ /* 0x000fea0003800000 */
[----:B------:R-:W-:Y:S01]  /*1da00*/  BSSY B7, `(.L_x_2975) ;  /* 0x0000379000077945 */ /* 0x000fe20003800000 */
[----:B------:R-:W-:Y:S01]  /*1da10*/  @!P0 BAR.SYNC.DEFER_BLOCKING 0xc, 0x180 ;  /* 0x0306000000008b1d */ /* 0x000fe20000010000 */
[----:B--2---:R-:W-:-:S13]  /*1da20*/  ISETP.NE.AND P1, PT, R0, 0x1, PT ;  /* 0x000000010000780c */ /* 0x004fda0003f25270 */
[----:B------:R-:W0:Y:S08]  /*1da30*/  @P1 LDC R2, c[0x0][0x44c] ;  /* 0x00011300ff021b82 */ /* 0x000e300000000800 */
[----:B------:R-:W2:Y:S01]  /*1da40*/  @P1 LDC R0, c[0x0][0x450] ;  /* 0x00011400ff001b82 */ /* 0x000ea20000000800 */
[----:B0-----:R-:W-:-:S05]  /*1da50*/  @P1 IMAD.HI.U32 R7, R3, R2, RZ ;  /* 0x0000000203071227 */ /* 0x001fca00078e00ff */
[----:B--2---:R-:W-:-:S05]  /*1da60*/  @P1 SHF.R.U32.HI R3, RZ, R0, R7 ;  /* 0x00000000ff031219 */ /* 0x004fca0000011607 */
[----:B------:R-:W-:-:S04]  /*1da70*/  IMAD.IADD R3, R4, 0x1, R3 ;  /* 0x0000000104037824 */ /* 0x000fc800078e0203 */
[----:B------:R-:W-:-:S05]  /*1da80*/  IMAD.HI R3, R3, 0x2aaaaaab, RZ ;  /* 0x2aaaaaab03037827 */ /* 0x000fca00078e02ff */
        /* <DEDUP_REMOVED lines=12> */
[----:B------:R-:W2:Y:S01]  /*1db50*/  LDC.64 R2, c[0x0][0xc60] ;  /* 0x00031800ff027b82 */ /* 0x000ea20000000a00 */
[----:B------:R-:W0:Y:S02]  /*1db60*/  FLO.U32 R0, UR4 ;  /* 0x0000000400007d00 */ /* 0x000e2400080e0000 */
[----:B0-----:R-:W-:-:S06]  /*1db70*/  ISETP.EQ.U32.AND P0, PT, R0, R5, PT ;  /* 0x000000050000720c */ /* 0x001fcc0003f02070 */
[----:B------:R-:W2:Y:S07]  /*1db80*/  POPC R5, UR4 ;  /* 0x0000000400057d09 */ /* 0x000eae0008000000 */
[----:B--2---:R-:W2:Y:S01]  /*1db90*/  @P0 ATOMG.E.ADD.STRONG.GPU PT, R3, desc[UR60][R2.64], R5 ;  /* 0x00000005020309a8 */ /* 0x004ea200081ee1fc */
[----:B------:R-:W0:Y:S02]  /*1dba0*/  S2R R4, SR_LTMASK ;  /* 0x0000000000047919 */ /* 0x000e240000003900 */
[----:B0-----:R-:W-:-:S04]  /*1dbb0*/  LOP3.LUT R4, R4, UR4, RZ, 0xc0, !PT ;  /* 0x0000000404047c12 */ /* 0x001fc8000f8ec0ff */
[----:B------:R-:W0:Y:S01]  /*1dbc0*/  POPC R7, R4 ;  /* 0x0000000400077309 */ /* 0x000e220000000000 */
[----:B--2---:R-:W0:Y:S02]  /*1dbd0*/  SHFL.IDX PT, R0, R3, R0, 0x1f ;  /* 0x00001f0003007589 */ /* 0x004e2400000e0000 */
[----:B0-----:R-:W-:Y:S01]  /*1dbe0*/  IADD3 R16, R0, UR38, R7 ;  /* 0x0000002600107c10 */ /* 0x001fe2000fffe007 */
[----:B------:R-:W-:Y:S06]  /*1dbf0*/  BRA `(.L_x_2977) ;  /* 0x0000003400647947 */ /* 0x000fec0003800000 */
.L_x_2976:
[----:B------:R-:W-:Y:S01]  /*1dc00*/  IADD3 R0, R22, 0x18400, RZ ;  /* 0x0001840016007810 */ /* 0x000fe20007ffe0ff */
[----:B------:R-:W-:Y:S03]  /*1dc10*/  BSSY B6, `(.L_x_2978) ;  /* 0x0000013000067945 */ /* 0x000fe60003800000 */
        /* <DEDUP_REMOVED lines=9> */
[----:B------:R-:W-:Y:S01]  /*1dcb0*/  IMAD.U32 R5, RZ, RZ, UR7 ;  /* 0x00000007ff057e24 */ /* 0x000fe2000f8e00ff */
[----:B------:R-:W-:Y:S01]  /*1dcc0*/  MOV R11, UR5 ;  /* 0x00000005000b7c02 */ /* 0x000fe20008000f00 */
[----:B------:R-:W-:Y:S01]  /*1dcd0*/  IMAD.U32 R7, RZ, RZ, UR9 ;  /* 0x00000009ff077e24 */ /* 0x000fe2000f8e00ff */
[----:B------:R-:W-:Y:S01]  /*1dce0*/  MOV R13, RZ ;  /* 0x000000ff000d7202 */ /* 0x000fe20000000f00 */
[----:B-1----:R-:W-:-:S02]  /*1dcf0*/  IMAD.U32 R10, RZ, RZ, UR4 ;  /* 0x00000004ff0a7e24 */ /* 0x002fc4000f8e00ff */
[----:B------:R-:W-:Y:S02]  /*1dd00*/  IMAD.MOV.U32 R8, RZ, RZ, 0x70 ;  /* 0x00000070ff087424 */ /* 0x000fe400078e00ff */
[----:B------:R-:W-:-:S07]  /*1dd10*/  IMAD.MOV.U32 R12, RZ, RZ, 0x1 ;  /* 0x00000001ff0c7424 */ /* 0x000fce00078e00ff */
[----:B------:R-:W-:-:S07]  /*1dd20*/  LEPC R20, `(.L_x_2979) ;  /* 0x000000001014794e */ /* 0x000fce0000000000 */
[----:B0-----:R-:W-:Y:S05]  /*1dd30*/  CALL.ABS.NOINC R2 ;  /* 0x0000000002007343 */ /* 0x001fea0003c00000 */
.L_x_2979:
[----:B------:R-:W-:Y:S05]  /*1dd40*/  BSYNC B6 ;  /* 0x0000000000067941 */ /* 0x000fea0003800000 */
.L_x_2978:
        /* <DEDUP_REMOVED lines=9> */
[----:B------:R-:W-:Y:S01]  /*1dde0*/  IMAD.U32 R4, RZ, RZ, UR6 ;  /* 0x00000006ff047e24 */ /* 0x000fe2000f8e00ff */
[----:B------:R-:W-:Y:S01]  /*1ddf0*/  MOV R5, UR7 ;  /* 0x0000000700057c02 */ /* 0x000fe20008000f00 */
[----:B------:R-:W-:Y:S01]  /*1de00*/  IMAD.U32 R6, RZ, RZ, UR8 ;  /* 0x00000008ff067e24 */ /* 0x000fe2000f8e00ff */
[----:B-1----:R-:W-:Y:S01]  /*1de10*/  MOV R10, UR4 ;  /* 0x00000004000a7c02 */ /* 0x002fe20008000f00 */
[----:B------:R-:W-:Y:S01]  /*1de20*/  IMAD.U32 R7, RZ, RZ, UR9 ;  /* 0x00000009ff077e24 */ /* 0x000fe2000f8e00ff */
[----:B------:R-:W-:Y:S01]  /*1de30*/  MOV R12, 0x1 ;  /* 0x00000001000c7802 */ /* 0x000fe20000000f00 */
[----:B------:R-:W-:-:S02]  /*1de40*/  IMAD.U32 R11, RZ, RZ, UR5 ;  /* 0x00000005ff0b7e24 */ /* 0x000fc4000f8e00ff */
[----:B------:R-:W-:Y:S02]  /*1de50*/  IMAD.MOV.U32 R8, RZ, RZ, 0x70 ;  /* 0x00000070ff087424 */ /* 0x000fe400078e00ff */
[----:B0-----:R-:W-:-:S07]  /*1de60*/  IMAD.MOV.U32 R13, RZ, RZ, RZ ;  /* 0x000000ffff0d7224 */ /* 0x001fce00078e00ff */
[----:B------:R-:W-:-:S07]  /*1de70*/  LEPC R20, `(.L_x_2982) ;  /* 0x000000001014794e */ /* 0x000fce0000000000 */
[----:B--2---:R-:W-:Y:S05]  /*1de80*/  CALL.ABS.NOINC R2 ;  /* 0x0000000002007343 */ /* 0x004fea0003c00000 */
.L_x_2982:
        /* <DEDUP_REMOVED lines=15> */
.L_x_2981:
[----:B------:R-:W-:Y:S05]  /*1df80*/  BSYNC B6 ;  /* 0x0000000000067941 */ /* 0x000fea0003800000 */
.L_x_2980:
[----:B------:R-:W2:Y:S01]  /*1df90*/  LDL R20, [R1] ;  /* 0x0000000001147983 */ /* 0x000ea20000100800 */
[----:B------:R-:W-:Y:S01]  /*1dfa0*/  ULDC.64 UR4, c[0x0][0x9f8] ;  /* 0x00027e0000047ab9 */ /* 0x000fe20000000a00 */
[----:B------:R-:W0:Y:S01]  /*1dfb0*/  LDC R0, c[0x0][0x430] ;  /* 0x00010c00ff007b82 */ /* 0x000e220000000800 */
[----:B------:R-:W-:Y:S01]  /*1dfc0*/  ISETP.NE.U32.AND P0, PT, RZ, UR4, PT ;  /* 0x00000004ff007c0c */ /* 0x000fe2000bf05070 */
[----:B------:R-:W3:Y:S03]  /*1dfd0*/  LDL R2, [R1+0x4] ;  /* 0x0000040001027983 */ /* 0x000ee60000100800 */
[----:B------:R-:W-:Y:S01]  /*1dfe0*/  ISETP.NE.AND.EX P0, PT, RZ, UR5, PT, P0 ;  /* 0x00000005ff007c0c */ /* 0x000fe2000bf05300 */
[----:B------:R-:W4:-:S12]  /*1dff0*/  S2R R21, SR_TID.X ;  /* 0x0000000000157919 */ /* 0x000f180000002100 */
[----:B------:R-:W-:Y:S01]  /*1e000*/  @P0 IADD3 R24, P1, R24, UR4, RZ ;  /* 0x0000000418180c10 */ /* 0x000fe2000ff3e0ff */
[----:B------:R-:W1:Y:S01]  /*1e010*/  S2R R34, SR_TID.X ;  /* 0x0000000000227919 */ /* 0x000e620000002100 */
[----:B------:R-:W-:Y:S01]  /*1e020*/  IADD3 R27, R30, -0x1, RZ ;  /* 0xffffffff1e1b7810 */ /* 0x000fe20007ffe0ff */
[----:B------:R-:W-:Y:S01]  /*1e030*/  ULDC UR4, c[0x0][0x320] ;  /* 0x0000c80000047ab9 */ /* 0x000fe20000000800 */
[----:B------:R-:W-:-:S05]  /*1e040*/  @P0 IADD3.X R25, R25, UR5, RZ, P1, !PT ;  /* 0x0000000519190c10 */ /* 0x000fca0008ffe4ff */
[----:B------:R-:W3:Y:S01]  /*1e050*/  @P0 LDG.E R33, desc[UR60][R24.64] ;  /* 0x0000003c18210981 */ /* 0x000ee2000c1e1900 */
[----:B0-----:R-:W-:Y:S02]  /*1e060*/  ISETP.NE.AND P1, PT, R0, 0x1, PT ;  /* 0x000000010000780c */ /* 0x001fe40003f25270 */
[----:B----4-:R-:W-:-:S11]  /*1e070*/  LOP3.LUT R21, R21, 0x7f, RZ, 0xc0, !PT ;  /* 0x0000007f15157812 */ /* 0x010fd600078ec0ff */
[----:B------:R-:W0:Y:S01]  /*1e080*/  @P1 LDC R7, c[0x0][0x434] ;  /* 0x00010d00ff071b82 */ /* 0x000e220000000800 */
[----:B------:R-:W-:-:S07]  /*1e090*/  SHF.R.U32.HI R21, RZ, 0x3, R21 ;  /* 0x00000003ff157819 */ /* 0x000fce0000011615 */
[----:B------:R-:W4:Y:S01]  /*1e0a0*/  @P1 LDC R5, c[0x0][0x438] ;  /* 0x00010e00ff051b82 */ /* 0x000f220000000800 */
[----:B-1----:R-:W-:-:S05]  /*1e0b0*/  IMAD.SHL.U32 R34, R34, 0x10, RZ ;  /* 0x0000001022227824 */ /* 0x002fca00078e00ff */
[----:B------:R-:W-:Y:S02]  /*1e0c0*/  LOP3.LUT R34, R21, 0x70, R34, 0xf8, !PT ;  /* 0x0000007015227812 */ /* 0x000fe400078ef822 */
[----:B------:R-:W1:Y:S03]  /*1e0d0*/  S2R R21, SR_TID.X ;  /* 0x0000000000157919 */ /* 0x000e660000002100 */
[----:B------:R-:W-:Y:S02]  /*1e0e0*/  IMAD R6, R27, 0x60, R34 ;  /* 0x000000601b067824 */ /* 0x000fe400078e0222 */
[----:B-1----:R-:W-:-:S05]  /*1e0f0*/  IMAD.SHL.U32 R21, R21, 0x8, RZ ;  /* 0x0000000815157824 */ /* 0x002fca00078e00ff */
[----:B------:R-:W-:Y:S02]  /*1e100*/  LOP3.LUT R21, R21, 0x38, RZ, 0xc0, !PT ;  /* 0x0000003815157812 */ /* 0x000fe400078ec0ff */
[----:B------:R-:W-:Y:S01]  /*1e110*/  LOP3.LUT R23, R23, 0xfffffff7, RZ, 0xc0, !PT ;  /* 0xfffffff717177812 */ /* 0x000fe200078ec0ff */
[----:B------:R-:W-:Y:S01]  /*1e120*/  UMOV UR5, 0xffffffff ;  /* 0xffffffff00057882 */ /* 0x000fe20000000000 */
[----:B--2---:R-:W-:-:S04]  /*1e130*/  ISETP.GE.AND P0, PT, R6, R20, PT ;  /* 0x000000140600720c */ /* 0x004fc80003f06270 */
[----:B------:R-:W-:Y:S01]  /*1e140*/  ISETP.GT.U32.OR P0, PT, R34, 0x5f, P0 ;  /* 0x0000005f2200780c */ /* 0x000fe20000704470 */
[----:B---3--:R-:W-:-:S04]  /*1e150*/  IMAD.IADD R6, R6, 0x1, R2 ;  /* 0x0000000106067824 */ /* 0x008fc800078e0202 */
[----:B0-----:R-:W-:-:S08]  /*1e160*/  @P1 IMAD.HI.U32 R7, R6, R7, RZ ;  /* 0x0000000706071227 */ /* 0x001fd000078e00ff */
[----:B------:R-:W0:Y:S01]  /*1e170*/  @!P0 LDC.64 R2, c[0x0][0x428] ;  /* 0x00010a00ff028b82 */ /* 0x000e220000000a00 */
[----:B------:R-:W-:Y:S01]  /*1e180*/  IMAD.MOV.U32 R4, RZ, RZ, R6 ;  /* 0x000000ffff047224 */ /* 0x000fe200078e0006 */
[----:B----4-:R-:W-:Y:S02]  /*1e190*/  @P1 SHF.R.U32.HI R4, RZ, R5, R7 ;  /* 0x00000005ff041219 */ /* 0x010fe40000011607 */
[----:B------:R-:W-:Y:S02]  /*1e1a0*/  LOP3.LUT R20, R21, 0x40, RZ, 0xfc, !PT ;  /* 0x0000004015147812 */ /* 0x000fe400078efcff */
[----:B------:R-:W-:Y:S02]  /*1e1b0*/  IADD3 R5, -R4, RZ, RZ ;  /* 0x000000ff04057210 */ /* 0x000fe40007ffe1ff */
[----:B------:R-:W-:-:S03]  /*1e1c0*/  ISETP.GE.AND P2, PT, R20, UR4, PT ;  /* 0x0000000414007c0c */ /* 0x000fc6000bf46270 */
[----:B------:R-:W-:Y:S01]  /*1e1d0*/  IMAD R0, R0, R5, R6 ;  /* 0x0000000500007224 */ /* 0x000fe200078e0206 */
[----:B------:R-:W-:Y:S02]  /*1e1e0*/  SHF.R.S32.HI R8, RZ, 0x1f, R33 ;  /* 0x0000001fff087819 */ /* 0x000fe40000011421 */
[----:B------:R-:W-:Y:S02]  /*1e1f0*/  @!P0 SHF.R.S32.HI R5, RZ, 0x1f, R4 ;  /* 0x0000001fff058819 */ /* 0x000fe40000011404 */
[----:B------:R-:W-:Y:S02]  /*1e200*/  SEL R30, RZ, 0xffffffff, P2 ;  /* 0xffffffffff1e7807 */ /* 0x000fe40001000000 */
[----:B------:R-:W-:Y:S01]  /*1e210*/  ISETP.GE.AND P1, PT, R21, UR4, PT ;  /* 0x0000000415007c0c */ /* 0x000fe2000bf26270 */
[----:B------:R-:W-:Y:S02]  /*1e220*/  ULDC UR4, c[0x0][0x2f4] ;  /* 0x0000bd0000047ab9 */ /* 0x000fe40000000800 */
[----:B------:R-:W-:-:S02]  /*1e230*/  IMAD.SHL.U32 R30, R30, 0x2, RZ ;  /* 0x000000021e1e7824 */ /* 0x000fc400078e00ff */
[-C--:B0-----:R-:W-:Y:S02]  /*1e240*/  @!P0 IMAD R6, R8, R2.reuse, RZ ;  /* 0x0000000208068224 */ /* 0x081fe400078e02ff */
[----:B------:R-:W-:Y:S01]  /*1e250*/  @!P0 IMAD.WIDE.U32 R4, R33, R2, R4 ;  /* 0x0000000221048225 */ /* 0x000fe200078e0004 */
[----:B------:R-:W-:-:S03]  /*1e260*/  SEL R2, RZ, 0x1, P1 ;  /* 0x00000001ff027807 */ /* 0x000fc60000800000 */
[----:B------:R-:W-:Y:S01]  /*1e270*/  @!P0 IMAD R6, R33, R3, R6 ;  /* 0x0000000321068224 */ /* 0x000fe200078e0206 */
[----:B------:R-:W-:Y:S02]  /*1e280*/  LOP3.LUT R30, R30, 0x2, R2, 0xe2, !PT ;  /* 0x000000021e1e7812 */ /* 0x000fe400078ee202 */
[----:B------:R-:W0:Y:S02]  /*1e290*/  @!P0 LDC.64 R2, c[0x0][0x418] ;  /* 0x00010600ff028b82 */ /* 0x000e240000000a00 */
[----:B------:R-:W-:Y:S01]  /*1e2a0*/  @!P0 IADD3 R6, R5, R6, RZ ;  /* 0x0000000605068210 */ /* 0x000fe20007ffe0ff */
[----:B------:R-:W-:Y:S01]  /*1e2b0*/  IMAD.U32 R5, RZ, RZ, UR39 ;  /* 0x00000027ff057e24 */ /* 0x000fe2000f8e00ff */
[----:B0-----:R-:W-:-:S04]  /*1e2c0*/  @!P0 LEA R2, P1, R4, R2, 0x2 ;  /* 0x0000000204028211 */ /* 0x001fc800078210ff */
[----:B------:R-:W-:Y:S01]  /*1e2d0*/  @!P0 LEA.HI.X R3, R4, R3, R6, 0x2, P1 ;  /* 0x0000000304038211 */ /* 0x000fe200008f1406 */
[----:B------:R-:W-:-:S06]  /*1e2e0*/  IMAD.MOV.U32 R4, RZ, RZ, RZ ;  /* 0x000000ffff047224 */ /* 0x000fcc00078e00ff */
        /* <DEDUP_REMOVED lines=18> */
.L_x_3112:
[----:B------:R-:W-:Y:S01]  /*1e410*/  SHF.R.S32.HI R34, RZ, 0x1f, R18 ;  /* 0x0000001fff227819 */ /* 0x000fe20000011412 */
[----:B------:R-:W-:Y:S06]  /*1e420*/  @!P3 BRA `(.L_x_2984) ;  /* 0x000000000004b947 */ /* 0x000fec0003800000 */
[----:B------:R-:W-:Y:S01]  /*1e430*/  BPT.TRAP 0x1 ;  /* 0x000000040000795c */ /* 0x000fe20000300000 */
.L_x_2984:
        /* <DEDUP_REMOVED lines=25> */
.L_x_3113:
[----:B------:R-:W-:Y:S05]  /*1e5d0*/  BSYNC B0 ;  /* 0x0000000000007941 */ /* 0x000fea0003800000 */
.L_x_2985:
        /* <DEDUP_REMOVED lines=96> */
.L_x_3127:
        /* <DEDUP_REMOVED lines=12> */
.L_x_2988:
        /* <DEDUP_REMOVED lines=10> */
.L_x_2989:
        /* <DEDUP_REMOVED lines=8> */
[----:B------:R-:W-:-:S02]  /*1edc0*/  IADD3 R2, R22, 0xc400, RZ ;  /* 0x0000c40016027810 */ /* 0x000fc40007ffe0ff */
[----:B------:R-:W-:Y:S01]  /*1edd0*/  ISETP.NE.AND.EX P0, PT, RZ, UR7, PT, P0 ;  /* 0x00000007ff007c0c */ /* 0x000fe2000bf05300 */
[----:B------:R-:W-:Y:S01]  /*1ede0*/  BSSY B6, `(.L_x_2990) ;  /* 0x000001b000067945 */ /* 0x000fe20003800000 */
[----:B------:R-:W-:Y:S02]  /*1edf0*/  SHF.R.S32.HI R0, RZ, 0x1f, R35 ;  /* 0x0000001fff007819 */ /* 0x000fe40000011423 */
[----:B------:R-:W-:-:S03]  /*1ee00*/  SEL R32, R32, RZ, !P0 ;  /* 0x000000ff20207207 */ /* 0x000fc60004000000 */
[----:B------:R-:W-:-:S04]  /*1ee10*/  IMAD R0, R0, UR4, RZ ;  /* 0x0000000400007c24 */ /* 0x000fc8000f8e02ff */
[----:B------:R-:W-:-:S04]  /*1ee20*/  IMAD R0, R35, UR5, R0 ;  /* 0x0000000523007c24 */ /* 0x000fc8000f8e0200 */
[----:B------:R-:W-:Y:S01]  /*1ee30*/  IMAD.IADD R35, R5, 0x1, R0 ;  /* 0x0000000105237824 */ /* 0x000fe200078e0200 */
        /* <DEDUP_REMOVED lines=13> */
[----:B------:R-:W-:Y:S01]  /*1ef10*/  MOV R10, UR8 ;  /* 0x00000008000a7c02 */ /* 0x000fe20008000f00 */
[----:B-1----:R-:W-:Y:S01]  /*1ef20*/  IMAD.U32 R7, RZ, RZ, UR7 ;  /* 0x00000007ff077e24 */ /* 0x002fe2000f8e00ff */
[----:B------:R-:W-:Y:S01]  /*1ef30*/  MOV R12, 0x1 ;  /* 0x00000001000c7802 */ /* 0x000fe20000000f00 */
[----:B------:R-:W-:-:S02]  /*1ef40*/  IMAD.U32 R11, RZ, RZ, UR9 ;  /* 0x00000009ff0b7e24 */ /* 0x000fc4000f8e00ff */
[----:B------:R-:W-:Y:S02]  /*1ef50*/  IMAD.MOV.U32 R8, RZ, RZ, 0x70 ;  /* 0x00000070ff087424 */ /* 0x000fe400078e00ff */
[----:B------:R-:W-:-:S07]  /*1ef60*/  IMAD.MOV.U32 R13, RZ, RZ, RZ ;  /* 0x000000ffff0d7224 */ /* 0x000fce00078e00ff */
[----:B------:R-:W-:-:S07]  /*1ef70*/  LEPC R20, `(.L_x_2991) ;  /* 0x000000001014794e */ /* 0x000fce0000000000 */
[----:B0-----:R-:W-:Y:S05]  /*1ef80*/  CALL.ABS.NOINC R2 ;  /* 0x0000000002007343 */ /* 0x001fea0003c00000 */
.L_x_2991:
[----:B------:R-:W-:Y:S05]  /*1ef90*/  BSYNC B6 ;  /* 0x0000000000067941 */ /* 0x000fea0003800000 */
.L_x_2990:
[----:B------:R-:W2:Y:S01]  /*1efa0*/  LDL.LU R20, [R1+0x1c] ;  /* 0x00001c0001147983 */ /* 0x000ea20000300800 */
[----:B------:R-:W-:Y:S01]  /*1efb0*/  ULDC.64 UR4, c[0x0][0x2d8] ;  /* 0x0000b60000047ab9 */ /* 0x000fe20000000a00 */
[----:B-1----:R-:W1:Y:S02]  /*1efc0*/  LDC R7, c[0x0][0x448] ;  /* 0x00011200ff077b82 */ /* 0x002e640000000800 */
[----:B0-----:R-:W3:Y:S01]  /*1efd0*/  LDL.LU.64 R2, [R1+0x20] ;  /* 0x0000200001027983 */ /* 0x001ee20000300a00 */
[----:B------:R-:W-:-:S03]  /*1efe0*/  IMAD R0, R34, UR4, RZ ;  /* 0x0000000422007c24 */ /* 0x000fc6000f8e02ff */
[----:B------:R0:W5:Y:S01]  /*1eff0*/  LDL R10, [R1+0x14] ;  /* 0x00001400010a7983 */ /* 0x0001620000100800 */
[----:B------:R-:W-:Y:S01]  /*1f000*/  IMAD R0, R18, UR5, R0 ;  /* 0x0000000512007c24 */ /* 0x000fe2000f8e0200 */
[----:B-1----:R-:W-:-:S13]  /*1f010*/  ISETP.NE.AND P0, PT, R7, 0x1, PT ;  /* 0x000000010700780c */ /* 0x002fda0003f05270 */
[----:B------:R-:W1:Y:S01]  /*1f020*/  @P0 LDC R6, c[0x0][0x44c] ;  /* 0x00011300ff060b82 */ /* 0x000e620000000800 */
[----:B------:R-:W4:Y:S02]  /*1f030*/  S2R R8, SR_TID.X ;  /* 0x0000000000087919 */ /* 0x000f240000002100 */
[----:B----4-:R-:W-:-:S05]  /*1f040*/  IMAD.SHL.U32 R8, R8, 0x8, RZ ;  /* 0x0000000808087824 */ /* 0x010fca00078e00ff */
[----:B------:R-:W-:Y:S01]  /*1f050*/  LOP3.LUT R8, R8, 0x38, RZ, 0xc0, !PT ;  /* 0x0000003808087812 */ /* 0x000fe200078ec0ff */
[----:B---3--:R-:W-:Y:S02]  /*1f060*/  IMAD.MOV.U32 R3, RZ, RZ, R35 ;  /* 0x000000ffff037224 */ /* 0x008fe400078e0023 */
[----:B------:R-:W-:Y:S01]  /*1f070*/  IMAD.WIDE.U32 R2, R18, UR4, R2 ;  /* 0x0000000412027c25 */ /* 0x000fe2000f8e0002 */
[----:B------:R-:W-:-:S03]  /*1f080*/  ULDC.64 UR4, c[0x0][0x2e0] ;  /* 0x0000b80000047ab9 */ /* 0x000fc60000000a00 */
[----:B--2---:R-:W-:Y:S01]  /*1f090*/  IMAD R5, R20, UR4, RZ ;  /* 0x0000000414057c24 */ /* 0x004fe2000f8e02ff */
[----:B------:R-:W-:Y:S01]  /*1f0a0*/  IADD3 R3, R3, R0, RZ ;  /* 0x0000000003037210 */ /* 0x000fe20007ffe0ff */
[----:B------:R-:W2:Y:S02]  /*1f0b0*/  S2R R20, SR_TID.X ;  /* 0x0000000000147919 */ /* 0x000ea40000002100 */
[C---:B------:R-:W-:Y:S02]  /*1f0c0*/  IMAD R0, R32.reuse, UR5, R5 ;  /* 0x0000000520007c24 */ /* 0x040fe4000f8e0205 */
[----:B------:R-:W-:Y:S01]  /*1f0d0*/  IMAD.WIDE.U32 R2, R32, UR4, R2 ;  /* 0x0000000420027c25 */ /* 0x000fe2000f8e0002 */
[----:B------:R-:W-:-:S03]  /*1f0e0*/  ULDC.64 UR4, c[0x0][0x2d0] ;  /* 0x0000b40000047ab9 */ /* 0x000fc60000000a00 */
[----:B------:R-:W-:Y:S02]  /*1f0f0*/  IMAD.IADD R3, R3, 0x1, R0 ;  /* 0x0000000103037824 */ /* 0x000fe400078e0200 */
[----:B------:R-:W3:Y:S01]  /*1f100*/  @P0 LDC R0, c[0x0][0x450] ;  /* 0x00011400ff000b82 */ /* 0x000ee20000000800 */
[----:B--2---:R-:W-:-:S04]  /*1f110*/  LOP3.LUT R20, R20, 0x7f, RZ, 0xc0, !PT ;  /* 0x0000007f14147812 */ /* 0x004fc800078ec0ff */
[----:B------:R-:W-:Y:S02]  /*1f120*/  SHF.R.U32.HI R21, RZ, 0x3, R20 ;  /* 0x00000003ff157819 */ /* 0x000fe40000011614 */
[----:B------:R-:W2:Y:S02]  /*1f130*/  S2R R20, SR_TID.X ;  /* 0x0000000000147919 */ /* 0x000ea40000002100 */
[----:B--2---:R-:W-:-:S05]  /*1f140*/  IMAD.SHL.U32 R20, R20, 0x10, RZ ;  /* 0x0000001014147824 */ /* 0x004fca00078e00ff */
[----:B------:R-:W-:-:S04]  /*1f150*/  LOP3.LUT R20, R21, 0x70, R20, 0xf8, !PT ;  /* 0x0000007015147812 */ /* 0x000fc800078ef814 */
[----:B------:R-:W-:Y:S01]  /*1f160*/  LEA R5, R17, R20, 0x7 ;  /* 0x0000001411057211 */ /* 0x000fe200078e38ff */
[----:B------:R-:W2:Y:S04]  /*1f170*/  S2R R21, SR_TID.X ;  /* 0x0000000000157919 */ /* 0x000ea80000002100 */
[----:B-1----:R-:W-:-:S04]  /*1f180*/  @P0 IMAD.HI.U32 R6, R5, R6, RZ ;  /* 0x0000000605060227 */ /* 0x002fc800078e00ff */
[----:B------:R-:W-:Y:S01]  /*1f190*/  IMAD.MOV.U32 R4, RZ, RZ, R5 ;  /* 0x000000ffff047224 */ /* 0x000fe200078e0005 */
[----:B---3--:R-:W-:Y:S01]  /*1f1a0*/  @P0 SHF.R.U32.HI R4, RZ, R0, R6 ;  /* 0x00000000ff040219 */ /* 0x008fe20000011606 */
[----:B------:R-:W1:Y:S04]  /*1f1b0*/  S2R R20, SR_TID.X ;  /* 0x0000000000147919 */ /* 0x000e680000002100 */
[----:B------:R-:W-:-:S04]  /*1f1c0*/  IMAD.MOV R0, RZ, RZ, -R4 ;  /* 0x000000ffff007224 */ /* 0x000fc800078e0a04 */
[----:B------:R-:W-:Y:S01]  /*1f1d0*/  IMAD R0, R7, R0, R5 ;  /* 0x0000000007007224 */ /* 0x000fe200078e0205 */
[----:B------:R-:W-:Y:S01]  /*1f1e0*/  SHF.R.S32.HI R5, RZ, 0x1f, R4 ;  /* 0x0000001fff057819 */ /* 0x000fe20000011404 */
[----:B------:R-:W-:-:S04]  /*1f1f0*/  IMAD.WIDE.U32 R2, R4, UR4, R2 ;  /* 0x0000000404027c25 */ /* 0x000fc8000f8e0002 */
[----:B------:R-:W-:-:S04]  /*1f200*/  IMAD R5, R5, UR4, RZ ;  /* 0x0000000405057c24 */ /* 0x000fc8000f8e02ff */
[----:B------:R-:W-:Y:S01]  /*1f210*/  IMAD R5, R4, UR5, R5 ;  /* 0x0000000504057c24 */ /* 0x000fe2000f8e0205 */
[----:B------:R-:W-:Y:S01]  /*1f220*/  SHF.R.S32.HI R4, RZ, 0x1f, R0 ;  /* 0x0000001fff047819 */ /* 0x000fe20000011400 */
[----:B------:R-:W-:-:S03]  /*1f230*/  ULDC.64 UR4, c[0x0][0x2c8] ;  /* 0x0000b20000047ab9 */ /* 0x000fc60000000a00 */
[----:B------:R-:W-:Y:S01]  /*1f240*/  IADD3 R3, R3, R5, RZ ;  /* 0x0000000503037210 */ /* 0x000fe20007ffe0ff */
[----:B------:R-:W-:Y:S01]  /*1f250*/  IMAD R4, R4, UR4, RZ ;  /* 0x0000000404047c24 */ /* 0x000fe2000f8e02ff */
[----:B--2---:R-:W-:Y:S01]  /*1f260*/  SHF.L.U32 R21, R21, 0x3, RZ ;  /* 0x0000000315157819 */ /* 0x004fe200000006ff */
[----:B------:R-:W-:-:S04]  /*1f270*/  IMAD.WIDE.U32 R2, R0, UR4, R2 ;  /* 0x0000000400027c25 */ /* 0x000fc8000f8e0002 */
[----:B------:R-:W-:Y:S01]  /*1f280*/  IMAD R5, R0, UR5, R4 ;  /* 0x0000000500057c24 */ /* 0x000fe2000f8e0204 */
[----:B------:R-:W-:Y:S01]  /*1f290*/  ULDC.64 UR4, c[0x0][0x280] ;  /* 0x0000a00000047ab9 */ /* 0x000fe20000000a00 */
[----:B------:R-:W-:Y:S02]  /*1f2a0*/  LOP3.LUT R21, R21, 0x38, RZ, 0xc0, !PT ;  /* 0x0000003815157812 */ /* 0x000fe400078ec0ff */
[----:B------:R-:W-:Y:S01]  /*1f2b0*/  IMAD.IADD R4, R3, 0x1, R5 ;  /* 0x0000000103047824 */ /* 0x000fe200078e0205 */
[C---:B------:R-:W-:Y:S01]  /*1f2c0*/  LEA R0, P0, R2.reuse, UR4, 0x1 ;  /* 0x0000000402007c11 */ /* 0x040fe2000f8008ff */
[----:B------:R-:W-:Y:S01]  /*1f2d0*/  ULDC UR4, c[0x0][0x2b8] ;  /* 0x0000ae0000047ab9 */ /* 0x000fe20000000800 */
[C---:B------:R-:W-:Y:S02]  /*1f2e0*/  LOP3.LUT R9, R21.reuse, 0x40, RZ, 0xfc, !PT ;  /* 0x0000004015097812 */ /* 0x040fe400078efcff */
[----:B------:R-:W-:Y:S02]  /*1f2f0*/  LOP3.LUT R11, R21, 0x80, RZ, 0xfc, !PT ;  /* 0x00000080150b7812 */ /* 0x000fe400078efcff */
[----:B------:R-:W-:Y:S01]  /*1f300*/  LEA.HI.X R4, R2, UR5, R4, 0x1, P0 ;  /* 0x0000000502047c11 */ /* 0x000fe200080f0c04 */
[----:B------:R-:W-:Y:S01]  /*1f310*/  UMOV UR5, 0xffffffff ;  /* 0xffffffff00057882 */ /* 0x000fe20000000000 */
[----:B-1----:R-:W-:-:S02]  /*1f320*/  LOP3.LUT R20, R20, 0x7f, RZ, 0xc0, !PT ;  /* 0x0000007f14147812 */ /* 0x002fc400078ec0ff */
        /* <DEDUP_REMOVED lines=8> */
[----:B------:R-:W1:Y:S04]  /*1f3b0*/  SHFL.IDX PT, R2, R4, RZ, 0x181f ;  /* 0x00181fff04027589 */ /* 0x000e6800000e0000 */
[----:B------:R-:W-:Y:S01]  /*1f3c0*/  ISETP.GE.AND P1, PT, R17, R5, PT ;  /* 0x000000051100720c */ /* 0x000fe20003f26270 */
[----:B------:R-:W-:-:S12]  /*1f3d0*/  SHFL.IDX PT, R14, R0, 0x7, 0x181f ;  /* 0x00f81f00000e7f89 */ /* 0x000fd800000e0000 */
[----:B0-----:R-:W-:-:S05]  /*1f3e0*/  @!P1 LEA R6, P4, R8, R3, 0x1 ;  /* 0x0000000308069211 */ /* 0x001fca00078808ff */
[----:B-1----:R-:W-:Y:S01]  /*1f3f0*/  @!P1 IMAD.X R3, RZ, RZ, R2, P4 ;  /* 0x000000ffff039224 */ /* 0x002fe200020e0602 */
[----:B------:R-:W-:Y:S01]  /*1f400*/  @!P1 MOV R2, R6 ;  /* 0x0000000600029202 */ /* 0x000fe20000000f00 */
[----:B------:R-:W-:-:S04]  /*1f410*/  VIADD R6, R17, 0x10 ;  /* 0x0000001011067836 */ /* 0x000fc80000000000 */
        /* <DEDUP_REMOVED lines=17> */
[----:B0-----:R-:W-:-:S04]  /*1f530*/  @!P1 LEA R6, P4, R8, R3, 0x1 ;  /* 0x0000000308069211 */ /* 0x001fc800078808ff */
[----:B-1----:R-:W-:Y:S01]  /*1f540*/  @!P1 IADD3.X R7, RZ, R2, RZ, P4, !PT ;  /* 0x00000002ff079210 */ /* 0x002fe200027fe4ff */
[----:B------:R-:W-:Y:S01]  /*1f550*/  @!P1 IMAD.MOV.U32 R2, RZ, RZ, R6 ;  /* 0x000000ffff029224 */ /* 0x000fe200078e0006 */
[----:B------:R-:W-:-:S03]  /*1f560*/  IADD3 R6, R17, 0x30, RZ ;  /* 0x0000003011067810 */ /* 0x000fc60007ffe0ff */
        /* <DEDUP_REMOVED lines=10> */
[----:B------:R-:W-:Y:S01]  /*1f610*/  VIADD R6, R17, 0x40 ;  /* 0x0000004011067836 */ /* 0x000fe20000000000 */
[----:B------:R-:W-:-:S05]  /*1f620*/  @!P1 MOV R3, R7 ;  /* 0x0000000700039202 */ /* 0x000fca0000000f00 */
        /* <DEDUP_REMOVED lines=31> */
[----:B------:R-:W-:-:S03]  /*1f820*/  @!P1 IMAD.MOV.U32 R2, RZ, RZ, R6 ;  /* 0x000000ffff029224 */ /* 0x000fc600078e0006 */
[----:B------:R-:W-:-:S05]  /*1f830*/  @!P1 MOV R3, R7 ;  /* 0x0000000700039202 */ /* 0x000fca0000000f00 */
[----:B------:R0:W-:Y:S04]  /*1f840*/  @!P1 LDGSTS.E.BYPASS.LTC128B.128 [R37+0xf400], desc[UR60][R2.64], !P3 ;  /* 0x0f40000002259fae */ /* 0x0001e8000d901d7c */
[----:B------:R0:W-:Y:S04]  /*1f850*/  @!P1 LDGSTS.E.BYPASS.LTC128B.128 [R37+0x13400], desc[UR60][R2.64+0x80], !P2 ;  /* 0x1340008002259fae */ /* 0x0001e8000d101d7c */
[----:B--2---:R0:W-:Y:S02]  /*1f860*/  @!P1 LDGSTS.E.BYPASS.LTC128B.128 [R37+0x17400], desc[UR60][R2.64+0x100], !P0 ;  /* 0x1740010002259fae */ /* 0x0041e4000c101d7c */
.L_x_3144:
        /* <DEDUP_REMOVED lines=12> */
.L_x_2994:
[----:B------:R-:W-:Y:S05]  /*1f930*/  BSYNC B0 ;  /* 0x0000000000007941 */ /* 0x000fea0003800000 */
.L_x_2993:
[----:B------:R-:W-:Y:S01]  /*1f940*/  NOP ;  /* 0x0000000000007918 */ /* 0x000fe20000000000 */
[----:B------:R-:W-:-:S13]  /*1f950*/  PLOP3.LUT P0, PT, PT, PT, PT, 0x80, 0x0 ;  /* 0x000000000000781c */ /* 0x000fda0003f0f070 */
.L_x_2995:
[----:B------:R-:W-:Y:S02]  /*1f960*/  PLOP3.LUT P1, PT, P1, P0, PT, 0xa2, 0x0 ;  /* 0x000000000000781c */ /* 0x000fe40000f21472 */
[----:B------:R-:W-:-:S08]  /*1f970*/  @P0 R2UR P1, UR4, R22 ;  /* 0x00000000160402ca */ /* 0x000fd00000020000 */
[----:B------:R-:W-:-:S05]  /*1f980*/  @P0 PLOP3.LUT P0, PT, P1, PT, PT, 0x80, 0x0 ;  /* 0x000000000000081c */ /* 0x000fca0000f0f070 */
[----:B------:R-:W-:Y:S01]  /*1f990*/  @!P1 SYNCS.ARRIVE.TRANS64.RED.A0T1 RZ, [UR4+0x2a800], RZ ;  /* 0x02a800ffffff99a7 */ /* 0x000fe20008200404 */
[----:B------:R-:W-:Y:S07]  /*1f9a0*/  @!P1 ARRIVES.LDGSTSBAR.64.TRANSCNT [UR4+0x2a800] ;  /* 0x02a80000ff0099b0 */ /* 0x000fee0008000a84 */
[----:B------:R-:W-:Y:S05]  /*1f9b0*/  @P0 BRA.U.ANY `(.L_x_2995) ;  /* 0xfffffffd00e80947 */ /* 0x000fea000393ffff */
[----:B01----:R-:W2:Y:S02]  /*1f9c0*/  LDL.LU R2, [R1+0x28] ;  /* 0x0000280001027983 */ /* 0x003ea40000300800 */
        /* <DEDUP_REMOVED lines=11> */
.L_x_3145:
[----:B------:R-:W-:Y:S05]  /*1fa80*/  BSYNC B0 ;  /* 0x0000000000007941 */ /* 0x000fea0003800000 */
.L_x_2996:
[----:B------:R-:W2:Y:S01]  /*1fa90*/  LDL R0, [R1+0x18] ;  /* 0x0000180001007983 */ /* 0x000ea20000100800 */
[----:B------:R-:W-:Y:S01]  /*1faa0*/  BSSY B0, `(.L_x_2998) ;  /* 0x00000fd000007945 */ /* 0x000fe20003800000 */
[----:B--2---:R-:W-:-:S13]  /*1fab0*/  ISETP.GE.AND P0, PT, R0, 0x2, PT ;  /* 0x000000020000780c */ /* 0x004fda0003f06270 */
[----:B------:R-:W-:Y:S05]  /*1fac0*/  @!P0 BRA `(.L_x_2999) ;  /* 0x0000000c00e88947 */ /* 0x000fea0003800000 */
[----:B------:R-:W-:Y:S01]  /*1fad0*/  VIADD R0, R0, 0xfffffffe ;  /* 0xfffffffe00007836 */ /* 0x000fe20000000000 */
[----:B------:R-:W-:Y:S01]  /*1fae0*/  MOV R10, R28 ;  /* 0x0000001c000a7202 */ /* 0x000fe20000000f00 */
[----:B------:R-:W-:Y:S02]  /*1faf0*/  IMAD.MOV.U32 R17, RZ, RZ, R29 ;  /* 0x000000ffff117224 */ /* 0x000fe400078e001d */
[----:B------:R-:W-:-:S07]  /*1fb00*/  IMAD.MOV.U32 R32, RZ, RZ, R27 ;  /* 0x000000ffff207224 */ /* 0x000fce00078e001b */
.L_x_3012:
        /* <DEDUP_REMOVED lines=15> */
[----:B-1----:R-:W-:-:S04]  /*1fc00*/  @P0 IMAD.HI.U32 R6, R4, R5, RZ ;  /* 0x0000000504060227 */ /* 0x002fc800078e00ff */
[----:B------:R-:W-:Y:S01]  /*1fc10*/  IMAD.MOV.U32 R2, RZ, RZ, R4 ;  /* 0x000000ffff027224 */ /* 0x000fe200078e0004 */
[----:B0-----:R-:W-:-:S04]  /*1fc20*/  @P0 SHF.R.U32.HI R2, RZ, R3, R6 ;  /* 0x00000003ff020219 */ /* 0x001fc80000011606 */
[----:B------:R-:W-:-:S05]  /*1fc30*/  IADD3 R3, -R2, RZ, RZ ;  /* 0x000000ff02037210 */ /* 0x000fca0007ffe1ff */
[----:B------:R-:W-:Y:S02]  /*1fc40*/  IMAD R7, R7, R3, R4 ;  /* 0x0000000307077224 */ /* 0x000fe400078e0204 */
[----:B------:R-:W0:Y:S01]  /*1fc50*/  @!P2 LDC.64 R4, c[0x0][0x428] ;  /* 0x00010a00ff04ab82 */ /* 0x000e220000000a00 */
[----:B------:R-:W-:-:S03]  /*1fc60*/  @!P2 SHF.R.S32.HI R3, RZ, 0x1f, R2 ;  /* 0x0000001fff03a819 */ /* 0x000fc60000011402 */
[----:B0-----:R-:W-:-:S04]  /*1fc70*/  @!P2 IMAD.WIDE.U32 R2, R33, R4, R2 ;  /* 0x000000042102a225 */ /* 0x001fc800078e0002 */
[----:B---3--:R-:W-:-:S04]  /*1fc80*/  @!P2 IMAD R4, R8, R4, RZ ;  /* 0x000000040804a224 */ /* 0x008fc800078e02ff */
        /* <DEDUP_REMOVED lines=17> */
.L_x_3000:
[----:B------:R-:W-:Y:S01]  /*1fda0*/  IMAD R5, R28, 0x8, R22 ;  /* 0x000000081c057824 */ /* 0x000fe200078e0216 */
[----:B------:R-:W-:Y:S01]  /*1fdb0*/  SHF.L.U32 R0, R29, 0x1f, RZ ;  /* 0x0000001f1d007819 */ /* 0x000fe200000006ff */
[----:B------:R-:W-:Y:S03]  /*1fdc0*/  BSSY B1, `(.L_x_3001) ;  /* 0x0000003000017945 */ /* 0x000fe60003800000 */
[----:B------:R-:W0:Y:S02]  /*1fdd0*/  SYNCS.PHASECHK.TRANS64.TRYWAIT P0, [R5+URZ+0x2a840], R0 ;  /* 0x02a84000050075a7 */ /* 0x000e24000800017f */
[----:B0-----:R-:W-:Y:S05]  /*1fde0*/  @!P0 BRA `(.L_x_3002) ;  /* 0x0000004c00608947 */ /* 0x001fea0003800000 */
.L_x_3146:
[----:B------:R-:W-:Y:S05]  /*1fdf0*/  BSYNC B1 ;  /* 0x0000000000017941 */ /* 0x000fea0003800000 */
.L_x_3001:
        /* <DEDUP_REMOVED lines=10> */
[----:B------:R-:W-:-:S04]  /*1fea0*/  ULDC.64 UR4, c[0x0][0x310] ;  /* 0x0000c40000047ab9 */ /* 0x000fc80000000a00 */
[----:B------:R-:W-:Y:S01]  /*1feb0*/  IADD3 R3, R3, R0, RZ ;  /* 0x0000000003037210 */ /* 0x000fe20007ffe0ff */
[----:B------:R-:W-:-:S04]  /*1fec0*/  IMAD R0, R21, UR4, RZ ;  /* 0x0000000415007c24 */ /* 0x000fc8000f8e02ff */
        /* <DEDUP_REMOVED lines=14> */
[----:B------:R-:W-:Y:S01]  /*1ffb0*/  LEA R4, R4, R22, 0x1 ;  /* 0x0000001604047211 */ /* 0x000fe200078e08ff */
[----:B------:R-:W1:Y:S04]  /*1ffc0*/  SHFL.IDX PT, R2, R9, RZ, 0x181f ;  /* 0x00181fff09027589 */ /* 0x000e6800000e0000 */
[----:B------:R-:W2:Y:S04]  /*1ffd0*/  SHFL.IDX PT, R3, R8, RZ, 0x181f ;  /* 0x00181fff08037589 */ /* 0x000ea800000e0000 */
[----:B------:R-:W-:Y:S01]  /*1ffe0*/  SHFL.IDX PT, R35, R8, 0x2, 0x181f ;  /* 0x00581f0008237f89 */ /* 0x000fe200000e0000 */
[----:B0-----:R-:W-:-:S04]  /*1fff0*/  SHF.L.U32 R11, R11, 0x3, RZ ;  /* 0x000000030b0b7819 */ /* 0x001fc800000006ff */
        /* <DEDUP_REMOVED lines=36> */
.L_x_3160:
        /* <DEDUP_REMOVED lines=10> */
.L_x_3004:
        /* <DEDUP_REMOVED lines=10> */
.L_x_3005:
[----:B------:R2:W-:Y:S01]  /*20380*/  SYNCS.ARRIVE.TRANS64.A1T0 RZ, [R5+URZ+0x2a830], RZ ;  /* 0x02a830ff05ff79a7 */ /* 0x0005e2000810003f */
[----:B------:R-:W-:Y:S05]  /*20390*/  @!P2 BRA `(.L_x_3006) ;  /* 0x000000000004a947 */ /* 0x000fea0003800000 */
[----:B------:R-:W-:Y:S01]  /*203a0*/  BPT.TRAP 0x1 ;  /* 0x000000040000795c */ /* 0x000fe20000300000 */
.L_x_3006:
[----:B-1----:R-:W-:Y:S01]  /*203b0*/  SHF.L.U32 R2, R17, 0x1f, RZ ;  /* 0x0000001f11027819 */ /* 0x002fe200000006ff */
[----:B------:R-:W-:Y:S01]  /*203c0*/  BSSY B1, `(.L_x_3007) ;  /* 0x0000004000017945 */ /* 0x000fe20003800000 */
[----:B--2---:R-:W-:-:S04]  /*203d0*/  LEA R5, R10, R22, 0x3 ;  /* 0x000000160a057211 */ /* 0x004fc800078e18ff */
[----:B------:R-:W1:Y:S02]  /*203e0*/  SYNCS.PHASECHK.TRANS64.TRYWAIT P0, [R5+URZ+0x2a860], R2 ;  /* 0x02a86002050075a7 */ /* 0x000e64000800017f */
[----:B-1----:R-:W-:Y:S05]  /*203f0*/  @!P0 BRA `(.L_x_3008) ;  /* 0x0000004c00cc8947 */ /* 0x002fea0003800000 */
.L_x_3161:
[----:B------:R-:W-:Y:S05]  /*20400*/  BSYNC B1 ;  /* 0x0000000000017941 */ /* 0x000fea0003800000 */
.L_x_3007:
        /* <DEDUP_REMOVED lines=55> */
.L_x_3175:
        /* <DEDUP_REMOVED lines=21> */
.L_x_3010:
        /* <DEDUP_REMOVED lines=10> */
.L_x_3011:
[----:B------:R-:W-:Y:S01]  /*20970*/  ULDC.64 UR4, c[0x0][0x330] ;  /* 0x0000cc0000047ab9 */ /* 0x000fe20000000a00 */
[----:B------:R1:W-:Y:S01]  /*20980*/  SYNCS.ARRIVE.TRANS64.A1T0 RZ, [R5+URZ+0x2a850], RZ ;  /* 0x02a850ff05ff79a7 */ /* 0x0003e2000810003f */
[----:B------:R-:W-:Y:S01]  /*20990*/  IMAD.MOV.U32 R3, RZ, RZ, R21 ;  /* 0x000000ffff037224 */ /* 0x000fe200078e0015 */
[----:B------:R-:W-:Y:S01]  /*209a0*/  MOV R17, R29 ;  /* 0x0000001d00117202 */ /* 0x000fe20000000f00 */
[----:B------:R-:W-:Y:S02]  /*209b0*/  VIADD R0, R27, 0xffffffff ;  /* 0xffffffff1b007836 */ /* 0x000fe40000000000 */
[----:B------:R-:W-:-:S04]  /*209c0*/  IMAD.WIDE.U32 R2, R18, UR4, R2 ;  /* 0x0000000412027c25 */ /* 0x000fc8000f8e0002 */
[----:B-1----:R-:W-:Y:S02]  /*209d0*/  IMAD R5, R34, UR4, RZ ;  /* 0x0000000422057c24 */ /* 0x002fe4000f8e02ff */
[----:B------:R-:W-:Y:S02]  /*209e0*/  IMAD.MOV.U32 R10, RZ, RZ, R28 ;  /* 0x000000ffff0a7224 */ /* 0x000fe400078e001c */
[----:B------:R-:W-:Y:S01]  /*209f0*/  IMAD R5, R18, UR5, R5 ;  /* 0x0000000512057c24 */ /* 0x000fe2000f8e0205 */
[----:B------:R-:W-:Y:S01]  /*20a00*/  ULDC.64 UR4, c[0x0][0x318] ;  /* 0x0000c60000047ab9 */ /* 0x000fe20000000a00 */
[----:B------:R-:W-:Y:S01]  /*20a10*/  IMAD.MOV.U32 R32, RZ, RZ, R27 ;  /* 0x000000ffff207224 */ /* 0x000fe200078e001b */
[----:B0-----:R-:W-:Y:S02]  /*20a20*/  LEA R24, P0, R2, UR4, 0x1 ;  /* 0x0000000402187c11 */ /* 0x001fe4000f8008ff */
[----:B------:R-:W-:-:S04]  /*20a30*/  IADD3 R25, R5, R3, RZ ;  /* 0x0000000305197210 */ /* 0x000fc80007ffe0ff */
[----:B------:R-:W-:Y:S02]  /*20a40*/  LEA.HI.X R25, R2, UR5, R25, 0x1, P0 ;  /* 0x0000000502197c11 */ /* 0x000fe400080f0c19 */
[----:B------:R-:W-:-:S13]  /*20a50*/  ISETP.GT.AND P0, PT, R27, RZ, PT ;  /* 0x000000ff1b00720c */ /* 0x000fda0003f04270 */
[----:B------:R-:W-:Y:S05]  /*20a60*/  @P0 BRA `(.L_x_3012) ;  /* 0xfffffff000280947 */ /* 0x000fea000383ffff */
.L_x_2999:
[----:B------:R-:W-:Y:S05]  /*20a70*/  BSYNC B0 ;  /* 0x0000000000007941 */ /* 0x000fea0003800000 */
.L_x_2998:
        /* <DEDUP_REMOVED lines=17> */
.L_x_3014:
[----:B------:R-:W-:Y:S05]  /*20b90*/  BSYNC B0 ;  /* 0x0000000000007941 */ /* 0x000fea0003800000 */
.L_x_3013:
[----:B------:R-:W-:-:S13]  /*20ba0*/  LOP3.LUT P0, RZ, R23, 0x10, RZ, 0xc0, !PT ;  /* 0x0000001017ff7812 */ /* 0x000fda000780c0ff */
[----:B------:R-:W-:Y:S05]  /*20bb0*/  @!P0 BRA `(.L_x_3015) ;  /* 0x0000000000048947 */ /* 0x000fea0003800000 */
[----:B------:R-:W-:Y:S01]  /*20bc0*/  BPT.TRAP 0x1 ;  /* 0x000000040000795c */ /* 0x000fe20000300000 */
.L_x_3015:
[----:B------:R-:W2:Y:S01]  /*20bd0*/  LDL.LU R2, [R1] ;  /* 0x0000000001027983 */ /* 0x000ea20000300800 */
[----:B------:R-:W-:Y:S01]  /*20be0*/  IMAD R0, R28, 0x8, R22 ;  /* 0x000000081c007824 */ /* 0x000fe200078e0216 */
[----:B0-----:R-:W-:Y:S01]  /*20bf0*/  SHF.L.U32 R3, R29, 0x1f, RZ ;  /* 0x0000001f1d037819 */ /* 0x001fe200000006ff */
[----:B------:R-:W-:Y:S03]  /*20c00*/  BSSY B0, `(.L_x_3016) ;  /* 0x0000004000007945 */ /* 0x000fe60003800000 */
[----:B------:R-:W0:Y:S01]  /*20c10*/  SYNCS.PHASECHK.TRANS64.TRYWAIT P0, [R0+URZ+0x2a860], R3 ;  /* 0x02a86003000075a7 */ /* 0x000e22000800017f */
[----:B--2---:R-:W-:Y:S01]  /*20c20*/  IMAD R6, R27, -0x60, R2 ;  /* 0xffffffa01b067824 */ /* 0x004fe200078e0202 */
[----:B0-----:R-:W-:Y:S06]  /*20c30*/  @!P0 BRA `(.L_x_3017) ;  /* 0x0000004c00c08947 */ /* 0x001fec0003800000 */
.L_x_3176:
[----:B------:R-:W-:Y:S05]  /*20c40*/  BSYNC B0 ;  /* 0x0000000000007941 */ /* 0x000fea0003800000 */
.L_x_3016:
[----:B------:R-:W1:Y:S01]  /*20c50*/  S2R R2, SR_TID.X ;  /* 0x0000000000027919 */ /* 0x000e620000002100 */
[----:B------:R-:W-:Y:S01]  /*20c60*/  UMOV UR4, 0xffffffff ;  /* 0xffffffff00047882 */ /* 0x000fe20000000000 */
[----:B------:R-:W-:Y:S01]  /*20c70*/  IMAD R4, R28, 0x3000, R36 ;  /* 0x000030001c047824 */ /* 0x000fe200078e0224 */
[----:B-1----:R-:W-:-:S04]  /*20c80*/  LOP3.LUT R2, R2, 0x7f, RZ, 0xc0, !PT ;  /* 0x0000007f02027812 */ /* 0x002fc800078ec0ff */
[----:B------:R-:W-:-:S04]  /*20c90*/  SHF.R.U32.HI R2, RZ, 0x3, R2 ;  /* 0x00000003ff027819 */ /* 0x000fc80000011602 */
[----:B------:R-:W-:Y:S01]  /*20ca0*/  IADD3 R6, -R2, R6, RZ ;  /* 0x0000000602067210 */ /* 0x000fe20007ffe1ff */
        /* <DEDUP_REMOVED lines=51> */
.L_x_3190:
        /* <DEDUP_REMOVED lines=11> */
.L_x_3019:
        /* <DEDUP_REMOVED lines=10> */
.L_x_3020:
[----:B------:R-:W-:Y:S01]  /*21130*/  VIADD R28, R28, 0x1 ;  /* 0x000000011c1c7836 */ /* 0x000fe20000000000 */
[----:B------:R1:W-:Y:S04]  /*21140*/  SYNCS.ARRIVE.TRANS64.A1T0 RZ, [R0+URZ+0x2a850], RZ ;  /* 0x02a850ff00ff79a7 */ /* 0x0003e8000810003f */
[----:B------:R-:W-:-:S04]  /*21150*/  ISETP.NE.AND P0, PT, R28, 0x2, PT ;  /* 0x000000021c00780c */ /* 0x000fc80003f05270 */
[----:B-1----:R-:W-:Y:S02]  /*21160*/  SEL R0, RZ, 0x1, P0 ;  /* 0x00000001ff007807 */ /* 0x002fe40000000000 */
[----:B------:R-:W-:Y:S02]  /*21170*/  SEL R28, R28, RZ, P0 ;  /* 0x000000ff1c1c7207 */ /* 0x000fe40000000000 */
[----:B------:R-:W-:-:S07]  /*21180*/  LOP3.LUT R29, R29, R0, RZ, 0x3c, !PT ;  /* 0x000000001d1d7212 */ /* 0x000fce00078e3cff */
.L_x_2977:
[----:B------:R-:W-:Y:S05]  /*21190*/  BSYNC B7 ;  /* 0x0000000000077941 */ /* 0x000fea0003800000 */
.L_x_2975:
[----:B------:R-:W-:-:S13]  /*211a0*/  LOP3.LUT P0, RZ, R23, 0x20, RZ, 0xc0, !PT ;  /* 0x0000002017ff7812 */ /* 0x000fda000780c0ff */
[----:B------:R-:W-:Y:S05]  /*211b0*/  @!P0 BRA `(.L_x_3021) ;  /* 0x0000000000248947 */ /* 0x000fea0003800000 */
[----:B------:R-:W-:Y:S05]  /*211c0*/  WARPSYNC.ALL ;  /* 0x0000000000007948 */ /* 0x000fea0003800000 */
[----:B------:R-:W2:Y:S08]  /*211d0*/  S2UR UR5, SR_CgaCtaId ;  /* 0x00000000000579c3 */ /* 0x000eb00000008800 */
[----:B------:R-:W-:Y:S06]  /*211e0*/  BAR.SYNC.DEFER_BLOCKING 0x5, 0x180 ;  /* 0x0146000000007b1d */ /* 0x000fec0000010000 */
[----:B------:R-:W-:-:S02]  /*211f0*/  UMOV UR4, 0x400 ;  /* 0x0000040000047882 */ /* 0x000fc40000000000 */
[----:B--2---:R-:W-:-:S06]  /*21200*/  ULEA UR4, UR5, UR4, 0x18 ;  /* 0x0000000405047291 */ /* 0x004fcc000f8ec03f */
[----:B------:R-:W-:-:S05]  /*21210*/  IMAD.U32 R22, RZ, RZ, UR4 ;  /* 0x00000004ff167e24 */ /* 0x000fca000f8e00ff */
[----:B------:R2:W3:Y:S01]  /*21220*/  LDS.128 R16, [R22+0x2a8d0] ;  /* 0x02a8d00016107984 */ /* 0x0004e20000000c00 */
[----:B------:R-:W-:Y:S06]  /*21230*/  BAR.ARV 0x4, 0x180 ;  /* 0x0106000000007b1d */ /* 0x000fec0000002000 */
[----:B------:R-:W-:Y:S05]  /*21240*/  BRA `(.L_x_3022) ;  /* 0x0000000800cc7947 */ /* 0x000fea0003800000 */
.L_x_3021:
        /* <DEDUP_REMOVED lines=35> */
[----:B------:R0:W2:Y:S02]  /*21480*/  SHFL.IDX PT, R14, R2, 0x1f, 0x1f ;  /* 0x03e01f00020e7f89 */ /* 0x0000a400000e0000 */
.L_x_3200:
[----:B------:R-:W-:Y:S02]  /*21490*/  ULDC UR4, c[0x0][0xc38] ;  /* 0x00030e0000047ab9 */ /* 0x000fe40000000800 */
[----:B------:R-:W-:-:S04]  /*214a0*/  IMAD.U32 R7, RZ, RZ, UR4 ;  /* 0x00000004ff077e24 */ /* 0x000fc8000f8e00ff */
[----:B--2---:R-:W-:-:S05]  /*214b0*/  IMAD R14, R14, R7, RZ ;  /* 0x000000070e0e7224 */ /* 0x004fca00078e02ff */
[----:B------:R-:W-:-:S04]  /*214c0*/  IADD3 R9, R4, R14, RZ ;  /* 0x0000000e04097210 */ /* 0x000fc80007ffe0ff */
[----:B------:R-:W-:-:S13]  /*214d0*/  ISETP.GT.AND P6, PT, R9, R0, PT ;  /* 0x000000000900720c */ /* 0x000fda0003fc4270 */
[----:B------:R-:W-:Y:S05]  /*214e0*/  @P6 BRA `(.L_x_3024) ;  /* 0x00000000009c6947 */ /* 0x000fea0003800000 */
.L_x_3029:
[----:B0-----:R-:W0:Y:S01]  /*214f0*/  LDC R2, c[0x0][0xc3c] ;  /* 0x00030f00ff027b82 */ /* 0x001e220000000800 */
[----:B------:R-:W-:-:S05]  /*21500*/  VIADD R19, R19, 0x1f ;  /* 0x0000001f13137836 */ /* 0x000fca0000000000 */
[----:B0-----:R-:W-:-:S13]  /*21510*/  ISETP.GE.AND P6, PT, R19, R2, PT ;  /* 0x000000021300720c */ /* 0x001fda0003fc6270 */
[----:B------:R-:W-:Y:S05]  /*21520*/  @P6 BRA `(.L_x_3025) ;  /* 0x0000000400d06947 */ /* 0x000fea0003800000 */
[----:B------:R-:W0:Y:S01]  /*21530*/  S2R R3, SR_TID.X ;  /* 0x0000000000037919 */ /* 0x000e220000002100 */
[----:B------:R-:W-:Y:S01]  /*21540*/  BSSY B0, `(.L_x_3026) ;  /* 0x0000009000007945 */ /* 0x000fe20003800000 */
[----:B------:R-:W-:Y:S02]  /*21550*/  MOV R5, RZ ;  /* 0x000000ff00057202 */ /* 0x000fe40000000f00 */
[----:B0-----:R-:W-:-:S05]  /*21560*/  LOP3.LUT R3, R3, 0x1f, RZ, 0xc0, !PT ;  /* 0x0000001f03037812 */ /* 0x001fca00078ec0ff */
[----:B------:R-:W-:-:S05]  /*21570*/  IMAD.IADD R7, R19, 0x1, R3 ;  /* 0x0000000113077824 */ /* 0x000fca00078e0203 */
[----:B------:R-:W-:-:S13]  /*21580*/  ISETP.GE.OR P6, PT, R7, R2, !P0 ;  /* 0x000000020700720c */ /* 0x000fda00047c6670 */
[----:B------:R-:W-:Y:S05]  /*21590*/  @P6 BRA `(.L_x_3027) ;  /* 0x00000000000c6947 */ /* 0x000fea0003800000 */
[----:B------:R-:W0:Y:S02]  /*215a0*/  LDC.64 R2, c[0x0][0xc80] ;  /* 0x00032000ff027b82 */ /* 0x000e240000000a00 */
[----:B0-----:R-:W-:-:S05]  /*215b0*/  IMAD.WIDE R2, R7, 0x4, R2 ;  /* 0x0000000407027825 */ /* 0x001fca00078e0202 */
[----:B------:R0:W5:Y:S02]  /*215c0*/  LDG.E R5, desc[UR60][R2.64] ;  /* 0x0000003c02057981 */ /* 0x000164000c1e1900 */
.L_x_3027:
[----:B------:R-:W-:Y:S05]  /*215d0*/  BSYNC B0 ;  /* 0x0000000000007941 */ /* 0x000fea0003800000 */
.L_x_3026:
        /* <DEDUP_REMOVED lines=18> */
.L_x_3208:
[----:B------:R-:W-:Y:S02]  /*21700*/  ULDC UR4, c[0x0][0xc38] ;  /* 0x00030e0000047ab9 */ /* 0x000fe40000000800 */
[----:B------:R-:W-:-:S05]  /*21710*/  MOV R7, UR4 ;  /* 0x0000000400077c02 */ /* 0x000fca0008000f00 */
[----:B--2---:R-:W-:-:S04]  /*21720*/  IMAD R14, R14, R7, RZ ;  /* 0x000000070e0e7224 */ /* 0x004fc800078e02ff */
[----:B------:R-:W-:-:S05]  /*21730*/  IMAD.IADD R9, R14, 0x1, R9 ;  /* 0x000000010e097824 */ /* 0x000fca00078e0209 */
[----:B------:R-:W-:-:S13]  /*21740*/  ISETP.GT.AND P6, PT, R9, R0, PT ;  /* 0x000000000900720c */ /* 0x000fda0003fc4270 */
[----:B------:R-:W-:Y:S05]  /*21750*/  @!P6 BRA `(.L_x_3029) ;  /* 0xfffffffc0064e947 */ /* 0x000fea000383ffff */
.L_x_3024:
        /* <DEDUP_REMOVED lines=8> */
.L_x_3212:
[----:B------:R-:W-:Y:S02]  /*217e0*/  ISETP.NE.AND P0, PT, R3, RZ, PT ;  /* 0x000000ff0300720c */ /* 0x000fe40003f05270 */
[----:B------:R-:W-:-:S11]  /*217f0*/  MOV R14, RZ ;  /* 0x000000ff000e7202 */ /* 0x000fd60000000f00 */
[----:B------:R-:W-:Y:S05]  /*21800*/  @!P0 BRA `(.L_x_3031) ;  /* 0x0000000000108947 */ /* 0x000fea0003800000 */
[----:B------:R-:W-:Y:S01]  /*21810*/  UMOV UR4, 0xffffffff ;  /* 0xffffffff00047882 */ /* 0x000fe20000000000 */
[----:B------:R-:W-:Y:S02]  /*21820*/  VIADD R12, R4, 0xffffffff ;  /* 0xffffffff040c7836 */ /* 0x000fe40000000000 */
[----:B------:R-:W-:Y:S05]  /*21830*/  BRA.DIV UR4, `(.L_x_3032) ;  /* 0x0000005204e87947 */ /* 0x000fea000b800000 */
[----:B------:R4:W0:Y:S02]  /*21840*/  SHFL.IDX PT, R14, R2, R12, 0x1f ;  /* 0x00001f0c020e7589 */ /* 0x00082400000e0000 */
.L_x_3031:
        /* <DEDUP_REMOVED lines=8> */
[----:B-1----:R-:W0:Y:S08]  /*218d0*/  I2F.RP R10, R8 ;  /* 0x00000008000a7306 */ /* 0x002e300000209400 */
[----:B0-----:R-:W0:Y:S02]  /*218e0*/  MUFU.RCP R10, R10 ;  /* 0x0000000a000a7308 */ /* 0x001e240000001000 */
[----:B0-----:R-:W-:-:S06]  /*218f0*/  IADD3 R11, R10, 0xffffffe, RZ ;  /* 0x0ffffffe0a0b7810 */ /* 0x001fcc0007ffe0ff */
[----:B------:R-:W0:Y:S02]  /*21900*/  F2I.FTZ.U32.TRUNC.NTZ R3, R11 ;  /* 0x0000000b00037305 */ /* 0x000e24000021f000 */
[----:B0-----:R-:W-:-:S04]  /*21910*/  IMAD.MOV R9, RZ, RZ, -R3 ;  /* 0x000000ffff097224 */ /* 0x001fc800078e0a03 */
[----:B------:R-:W-:-:S04]  /*21920*/  IMAD R9, R9, R8, RZ ;  /* 0x0000000809097224 */ /* 0x000fc800078e02ff */
[----:B------:R-:W-:Y:S01]  /*21930*/  IMAD.HI.U32 R2, R3, R9, R2 ;  /* 0x0000000903027227 */ /* 0x000fe200078e0002 */
[----:B------:R-:W-:Y:S02]  /*21940*/  IADD3 R9, R0, -R16, RZ ;  /* 0x8000001000097210 */ /* 0x000fe40007ffe0ff */
[----:B------:R-:W-:Y:S02]  /*21950*/  IABS R0, R4 ;  /* 0x0000000400007213 */ /* 0x000fe40000000000 */
[----:B------:R-:W-:-:S03]  /*21960*/  IABS R3, R9 ;  /* 0x0000000900037213 */ /* 0x000fc60000000000 */
[----:B------:R-:W-:Y:S02]  /*21970*/  IMAD.MOV R0, RZ, RZ, -R0 ;  /* 0x000000ffff007224 */ /* 0x000fe400078e0a00 */
        /* <DEDUP_REMOVED lines=12> */
[----:B------:R-:W-:Y:S02]  /*21a40*/  IMAD R0, R6, R2, RZ ;  /* 0x0000000206007224 */ /* 0x000fe400078e02ff */
[----:B------:R-:W-:-:S03]  /*21a50*/  IMAD.MOV R2, RZ, RZ, -R2 ;  /* 0x000000ffff027224 */ /* 0x000fc600078e0a02 */
[----:B------:R-:W-:Y:S01]  /*21a60*/  IADD3 R3, -R0, RZ, RZ ;  /* 0x000000ff00037210 */ /* 0x000fe20007ffe1ff */
        /* <DEDUP_REMOVED lines=9> */
[----:B0-----:R-:W-:-:S05]  /*21b00*/  IADD3 R2, RZ, -R3, RZ ;  /* 0x80000003ff027210 */ /* 0x001fca0007ffe0ff */
        /* <DEDUP_REMOVED lines=10> */
[-C--:B------:R-:W-:Y:S01]  /*21bb0*/  @!P1 IADD3 R4, R4, -R7.reuse, RZ ;  /* 0x8000000704049210 */ /* 0x080fe20007ffe0ff */
        /* <DEDUP_REMOVED lines=8> */
[----:B------:R-:W-:-:S04]  /*21c40*/  LOP3.LUT R2, RZ, R2, RZ, 0x33, !PT ;  /* 0x00000002ff027212 */ /* 0x000fc800078e33ff */
[----:B------:R-:W-:Y:S01]  /*21c50*/  IADD3 R17, R5, R2, RZ ;  /* 0x0000000205117210 */ /* 0x000fe20007ffe0ff */
[----:B------:R-:W-:Y:S06]  /*21c60*/  BRA `(.L_x_3033) ;  /* 0x00000000001c7947 */ /* 0x000fec0003800000 */
.L_x_3025:
[----:B------:R-:W-:Y:S01]  /*21c70*/  UMOV UR4, URZ ;  /* 0x0000003f00047c82 */ /* 0x000fe20008000000 */
[----:B------:R-:W-:Y:S01]  /*21c80*/  UMOV UR5, URZ ;  /* 0x0000003f00057c82 */ /* 0x000fe20008000000 */
[----:B------:R-:W-:Y:S01]  /*21c90*/  ULDC UR6, c[0x0][0xc3c] ;  /* 0x00030f0000067ab9 */ /* 0x000fe20000000800 */
[----:B------:R-:W-:Y:S01]  /*21ca0*/  IMAD.MOV.U32 R16, RZ, RZ, R0 ;  /* 0x000000ffff107224 */ /* 0x000fe200078e0000 */
[----:B------:R-:W-:Y:S01]  /*21cb0*/  MOV R18, UR5 ;  /* 0x0000000500127c02 */ /* 0x000fe20008000f00 */
[----:B------:R-:W-:Y:S02]  /*21cc0*/  IMAD.U32 R17, RZ, RZ, UR4 ;  /* 0x00000004ff117e24 */ /* 0x000fe4000f8e00ff */
[----:B------:R-:W-:-:S07]  /*21cd0*/  IMAD.U32 R19, RZ, RZ, UR6 ;  /* 0x00000006ff137e24 */ /* 0x000fce000f8e00ff */
.L_x_3033:
        /* <DEDUP_REMOVED lines=10> */
.L_x_3022:
[----:B------:R-:W-:Y:S02]  /*21d80*/  ULDC UR4, c[0x0][0xc3c] ;  /* 0x00030f0000047ab9 */ /* 0x000fe40000000800 */
[----:B---3--:R-:W-:-:S13]  /*21d90*/  ISETP.GE.AND P0, PT, R19, UR4, PT ;  /* 0x0000000413007c0c */ /* 0x008fda000bf06270 */
[----:B------:R-:W-:Y:S05]  /*21da0*/  @!P0 BRA `(.L_x_3034) ;  /* 0xffffffa000b48947 */ /* 0x000fea000383ffff */
[----:B------:R-:W-:Y:S05]  /*21db0*/  BSYNC B8 ;  /* 0x0000000000087941 */ /* 0x000fea0003800000 */
.L_x_2933:
[----:B------:R-:W3:Y:S01]  /*21dc0*/  LDL.LU R0, [R1+0x28] ;  /* 0x0000280001007983 */ /* 0x000ee20000300800 */
[----:B------:R-:W-:Y:S01]  /*21dd0*/  BSSY B0, `(.L_x_3035) ;  /* 0x000000b000007945 */ /* 0x000fe20003800000 */
[----:B------:R-:W4:Y:S01]  /*21de0*/  S2R R5, SR_CgaCtaId ;  /* 0x0000000000057919 */ /* 0x000f220000008800 */
[----:B---3--:R-:W-:-:S05]  /*21df0*/  VIADD R0, R0, 0x1 ;  /* 0x0000000100007836 */ /* 0x008fca0000000000 */
[----:B0-----:R-:W-:-:S04]  /*21e00*/  LEA.HI R2, R0, R0, RZ, 0x1 ;  /* 0x0000000000027211 */ /* 0x001fc800078f08ff */
[----:B------:R-:W-:Y:S02]  /*21e10*/  LOP3.LUT R3, R2, 0xfffffffe, RZ, 0xc0, !PT ;  /* 0xfffffffe02037812 */ /* 0x000fe400078ec0ff */
[----:B------:R-:W-:Y:S02]  /*21e20*/  MOV R2, 0x400 ;  /* 0x0000040000027802 */ /* 0x000fe40000000f00 */
[----:B------:R-:W-:Y:S02]  /*21e30*/  IADD3 R0, R0, -R3, RZ ;  /* 0x8000000300007210 */ /* 0x000fe40007ffe0ff */
[----:B----4-:R-:W-:Y:S02]  /*21e40*/  LEA R5, R5, R2, 0x18 ;  /* 0x0000000205057211 */ /* 0x010fe400078ec0ff */
[----:B------:R-:W-:-:S04]  /*21e50*/  SHF.L.U32 R0, R0, 0x1f, RZ ;  /* 0x0000001f00007819 */ /* 0x000fc800000006ff */
[----:B------:R-:W0:Y:S02]  /*21e60*/  SYNCS.PHASECHK.TRANS64.TRYWAIT P0, [R5+URZ+0x2a820], R0 ;  /* 0x02a82000050075a7 */ /* 0x000e24000800017f */
[----:B0-----:R-:W-:Y:S05]  /*21e70*/  @!P0 BRA `(.L_x_3036) ;  /* 0x0000004c007c8947 */ /* 0x001fea0003800000 */
.L_x_3215:
[----:B------:R-:W-:Y:S05]  /*21e80*/  BSYNC B0 ;  /* 0x0000000000007941 */ /* 0x000fea0003800000 */
.L_x_3035:
[----:B------:R-:W-:-:S03]  /*21e90*/  UMOV UR4, 0xffffffff ;  /* 0xffffffff00047882 */ /* 0x000fc60000000000 */
[----:B------:R-:W-:Y:S05]  /*21ea0*/  BRA.DIV UR4, `(.L_x_3037) ;  /* 0x0000004e04847947 */ /* 0x000fea000b800000 */
[----:B0-----:R-:W0:Y:S02]  /*21eb0*/  S2R R0, SR_TID.X ;  /* 0x0000000000007919 */ /* 0x001e240000002100 */
[----:B0-----:R-:W-:-:S04]  /*21ec0*/  SHF.R.U32.HI R0, RZ, 0x5, R0 ;  /* 0x00000005ff007819 */ /* 0x001fc80000011600 */
[----:B------:R-:W-:-:S05]  /*21ed0*/  LOP3.LUT R0, R0, 0x3, RZ, 0xc0, !PT ;  /* 0x0000000300007812 */ /* 0x000fca00078ec0ff */
[----:B------:R0:W3:Y:S02]  /*21ee0*/  SHFL.IDX PT, R14, R0, RZ, 0x1f ;  /* 0x00001fff000e7589 */ /* 0x0000e400000e0000 */
.L_x_3218:
[----:B---3--:R-:W-:-:S13]  /*21ef0*/  ISETP.NE.AND P0, PT, R14, RZ, PT ;  /* 0x000000ff0e00720c */ /* 0x008fda0003f05270 */
[----:B------:R-:W-:Y:S05]  /*21f00*/  @P0 BRA `(.L_x_2687) ;  /* 0x0000000000900947 */ /* 0x000fea0003800000 */
[----:B------:R-:W-:-:S03]  /*21f10*/  UMOV UR4, 0xffffffff ;  /* 0xffffffff00047882 */ /* 0x000fc60000000000 */
[----:B------:R-:W-:Y:S05]  /*21f20*/  BRA.DIV UR4, `(.L_x_3038) ;  /* 0x0000004e04987947 */ /* 0x000fea000b800000 */
[----:B------:R-:W-:-:S13]  /*21f30*/  ELECT P6, URZ, PT ;  /* 0x00000000003f782f */ /* 0x000fda00038c0000 */
.L_x_3221:
        /* <DEDUP_REMOVED lines=8> */
.L_x_3039:
[C---:B------:R-:W-:Y:S01]  /*21fc0*/  IMAD R3, R28.reuse, 0x8, R5 ;  /* 0x000000081c037824 */ /* 0x040fe200078e0205 */
[----:B------:R-:W-:Y:S02]  /*21fd0*/  SHF.L.U32 R2, R29, 0x1f, RZ ;  /* 0x0000001f1d027819 */ /* 0x000fe400000006ff */
[----:B------:R-:W-:Y:S02]  /*21fe0*/  IADD3 R28, R28, 0x1, RZ ;  /* 0x000000011c1c7810 */ /* 0x000fe40007ffe0ff */
[----:B------:R-:W0:Y:S02]  /*21ff0*/  SYNCS.PHASECHK.TRANS64.TRYWAIT P1, [R3+URZ+0x2a840], R2 ;  /* 0x02a84002030075a7 */ /* 0x000e24000802017f */
[----:B------:R-:W-:-:S04]  /*22000*/  ISETP.NE.AND P2, PT, R28, 0x2, PT ;  /* 0x000000021c00780c */ /* 0x000fc80003f45270 */
[----:B------:R-:W-:Y:S01]  /*22010*/  SEL R0, RZ, 0x1, P2 ;  /* 0x00000001ff007807 */ /* 0x000fe20001000000 */
[----:B0-----:R-:W-:Y:S08]  /*22020*/  @!P1 BRA `(.L_x_3040) ;  /* 0x0000004c00789947 */ /* 0x001ff00003800000 */
.L_x_3222:
[----:B------:R-:W-:Y:S02]  /*22030*/  SEL R28, R28, RZ, P2 ;  /* 0x000000ff1c1c7207 */ /* 0x000fe40001000000 */
[----:B------:R-:W-:Y:S01]  /*22040*/  LOP3.LUT R0, R29, R0, RZ, 0x3c, !PT ;  /* 0x000000001d007212 */ /* 0x000fe200078e3cff */
[----:B------:R-:W-:Y:S06]  /*22050*/  @!P0 BRA `(.L_x_3041) ;  /* 0x0000000000048947 */ /* 0x000fec0003800000 */
[----:B------:R-:W-:Y:S01]  /*22060*/  BPT.TRAP 0x1 ;  /* 0x000000040000795c */ /* 0x000fe20000300000 */
.L_x_3041:
[----:B------:R-:W-:Y:S01]  /*22070*/  IMAD R5, R28, 0x8, R5 ;  /* 0x000000081c057824 */ /* 0x000fe200078e0205 */
[----:B------:R-:W-:-:S04]  /*22080*/  SHF.L.U32 R0, R0, 0x1f, RZ ;  /* 0x0000001f00007819 */ /* 0x000fc800000006ff */
[----:B------:R-:W3:Y:S02]  /*22090*/  SYNCS.PHASECHK.TRANS64.TRYWAIT P1, [R5+URZ+0x2a840], R0 ;  /* 0x02a84000050075a7 */ /* 0x000ee4000802017f */
[----:B---3--:R-:W-:Y:S05]  /*220a0*/  @!P1 BRA `(.L_x_3042) ;  /* 0x0000004c006c9947 */ /* 0x008fea0003800000 */
.L_x_3223:
[----:B------:R-:W-:Y:S05]  /*220b0*/  @!P0 BRA `(.L_x_3043) ;  /* 0x0000000000048947 */ /* 0x000fea0003800000 */
[----:B------:R-:W-:Y:S01]  /*220c0*/  BPT.TRAP 0x1 ;  /* 0x000000040000795c */ /* 0x000fe20000300000 */
.L_x_3043:
[----:B------:R-:W4:Y:S02]  /*220d0*/  SYNCS.PHASECHK.TRANS64.TRYWAIT P1, [R3+URZ+0x2a860], R2 ;  /* 0x02a86002030075a7 */ /* 0x000f24000802017f */
[----:B----4-:R-:W-:Y:S05]  /*220e0*/  @!P1 BRA `(.L_x_3044) ;  /* 0x0000004c00709947 */ /* 0x010fea0003800000 */
.L_x_3224:
[----:B------:R-:W-:Y:S05]  /*220f0*/  @!P0 BRA `(.L_x_3045) ;  /* 0x0000000000048947 */ /* 0x000fea0003800000 */
[----:B------:R-:W-:Y:S01]  /*22100*/  BPT.TRAP 0x1 ;  /* 0x000000040000795c */ /* 0x000fe20000300000 */
.L_x_3045:
[----:B------:R0:W0:Y:S02]  /*22110*/  SYNCS.PHASECHK.TRANS64.TRYWAIT P0, [R5+URZ+0x2a860], R0 ;  /* 0x02a86000050075a7 */ /* 0x000024000800017f */
[----:B0-----:R-:W-:Y:S05]  /*22120*/  @!P0 NANOSLEEP.SYNCS 0x989680 ;  /* 0x009896800000895d */ /* 0x001fea0003900000 */
[----:B------:R-:W0:Y:S02]  /*22130*/  @!P0 SYNCS.PHASECHK.TRANS64 P0, [R5+URZ+0x2a860], R0 ;  /* 0x02a86000050085a7 */ /* 0x000e24000800007f */
[----:B0-----:R-:W-:Y:S05]  /*22140*/  @!P0 BRA `(.L_x_3045) ;  /* 0xfffffffc00f08947 */ /* 0x001fea000383ffff */
.L_x_2687:
[----:B------:R-:W-:Y:S05]  /*22150*/  BSYNC B9 ;  /* 0x0000000000097941 */ /* 0x000fea0003800000 */
.L_x_2684:
[----:B------:R-:W-:Y:S05]  /*22160*/  EXIT ;  /* 0x000000000000794d */ /* 0x000fea0003800000 */
.L_x_2705:
[----:B0-----:R0:W1:Y:S02]  /*22170*/  SYNCS.PHASECHK.TRANS64.TRYWAIT P6, [R85+URZ+0x2a890], R86 ;  /* 0x02a89056550075a7 */ /* 0x00106400080c017f */
[----:B-1----:R-:W-:Y:S05]  /*22180*/  @!P6 NANOSLEEP.SYNCS 0x989680 ;  /* 0x009896800000e95d */ /* 0x002fea0003900000 */
[----:B------:R-:W1:Y:S02]  /*22190*/  @!P6 SYNCS.PHASECHK.TRANS64 P6, [R85+URZ+0x2a890], R86 ;  /* 0x02a890565500e5a7 */ /* 0x000e6400080c007f */
[----:B-1----:R-:W-:Y:S05]  /*221a0*/  @!P6 BRA `(.L_x_2705) ;  /* 0xfffffffc00f0e947 */ /* 0x002fea000383ffff */
[----:B------:R-:W-:Y:S05]  /*221b0*/  BRA `(.L_x_3046) ;  /* 0xfffffe1400507947 */ /* 0x000fea000383ffff */
.L_x_2706:
        /* <DEDUP_REMOVED lines=8> */
.L_x_3048:
[----:B------:R-:W-:Y:S05]  /*22240*/  BSYNC B1 ;  /* 0x0000000000017941 */ /* 0x000fea0003800000 */
.L_x_3047:
[----:B------:R-:W-:Y:S01]  /*22250*/  IMAD.MOV.U32 R13, RZ, RZ, R117 ;  /* 0x000000ffff0d7224 */ /* 0x000fe200078e0075 */
[----:B------:R-:W-:Y:S01]  /*22260*/  MOV R11, 0x1c1f ;  /* 0x00001c1f000b7802 */ /* 0x000fe20000000f00 */
[----:B------:R-:W-:Y:S01]  /*22270*/  IMAD.MOV.U32 R12, RZ, RZ, RZ ;  /* 0x000000ffff0c7224 */ /* 0x000fe200078e00ff */
[----:B------:R-:W-:Y:S01]  /*22280*/  MOV R78, R14 ;  /* 0x0000000e004e7202 */ /* 0x000fe20000000f00 */
[----:B------:R-:W-:-:S07]  /*22290*/  IMAD.MOV.U32 R15, RZ, RZ, -0x1 ;  /* 0xffffffffff0f7424 */ /* 0x000fce00078e00ff */
[----:B------:R-:W-:Y:S05]  /*222a0*/  WARPSYNC.COLLECTIVE R15, `(.L_x_3049) ;  /* 0x000000000f087348 */ /* 0x000fea0003c00000 */
[----:B------:R0:W1:Y:S02]  /*222b0*/  SHFL.IDX P6, R14, R13, R12, R11 ;  /* 0x0000000c0d0e7389 */ /* 0x00006400000c000b */
[----:B01----:R-:W-:Y:S01]  /*222c0*/  ENDCOLLECTIVE ;  /* 0x000000000000791b */ /* 0x003fe20003800000 */
.L_x_3049:
[----:B------:R-:W-:Y:S01]  /*222d0*/  IMAD.MOV.U32 R11, RZ, RZ, R14 ;  /* 0x000000ffff0b7224 */ /* 0x000fe200078e000e */
[----:B------:R-:W-:Y:S06]  /*222e0*/  BRA `(.L_x_3050) ;  /* 0xfffffe1400187947 */ /* 0x000fec000383ffff */
.L_x_2731:
[----:B------:R-:W-:Y:S01]  /*222f0*/  BSSY B1, `(.L_x_3051) ;  /* 0x0000008000017945 */ /* 0x000fe20003800000 */
[----:B0---4-:R-:W-:Y:S01]  /*22300*/  MOV R13, R116 ;  /* 0x00000074000d7202 */ /* 0x011fe20000000f00 */
[----:B------:R-:W-:Y:S01]  /*22310*/  IMAD.MOV.U32 R12, RZ, RZ, 0x1 ;  /* 0x00000001ff0c7424 */ /* 0x000fe200078e00ff */
[----:B------:R-:W-:Y:S01]  /*22320*/  MOV R15, 0xffffffff ;  /* 0xffffffff000f7802 */ /* 0x000fe20000000f00 */
[----:B---3--:R-:W-:-:S07]  /*22330*/  IMAD.MOV.U32 R11, RZ, RZ, 0x1c1f ;  /* 0x00001c1fff0b7424 */ /* 0x008fce00078e00ff */
[----:B-12---:R-:W-:Y:S05]  /*22340*/  WARPSYNC.COLLECTIVE R15, `(.L_x_3052) ;  /* 0x000000000f087348 */ /* 0x006fea0003c00000 */
[----:B------:R0:W3:Y:S02]  /*22350*/  SHFL.IDX P6, R14, R13, R12, R11 ;  /* 0x0000000c0d0e7389 */ /* 0x0000e400000c000b */
[----:B0123--:R-:W-:Y:S01]  /*22360*/  ENDCOLLECTIVE ;  /* 0x000000000000791b */ /* 0x00ffe20003800000 */
.L_x_3052:
[----:B------:R-:W-:Y:S05]  /*22370*/  BSYNC B1 ;  /* 0x0000000000017941 */ /* 0x000fea0003800000 */
.L_x_3051:
        /* <DEDUP_REMOVED lines=8> */
.L_x_3053:
[----:B------:R-:W-:Y:S01]  /*22400*/  MOV R117, R14 ;  /* 0x0000000e00757202 */ /* 0x000fe20000000f00 */
[----:B------:R-:W-:Y:S06]  /*22410*/  BRA `(.L_x_3054) ;  /* 0xfffffe2800507947 */ /* 0x000fec000383ffff */
.L_x_2761:
[----:B-1----:R1:W2:Y:S02]  /*22420*/  SYNCS.PHASECHK.TRANS64.TRYWAIT P6, [R85+URZ+0x2a890], R86 ;  /* 0x02a89056550075a7 */ /* 0x0022a400080c017f */
[----:B--2---:R-:W-:Y:S05]  /*22430*/  @!P6 NANOSLEEP.SYNCS 0x989680 ;  /* 0x009896800000e95d */ /* 0x004fea0003900000 */
[----:B------:R-:W2:Y:S02]  /*22440*/  @!P6 SYNCS.PHASECHK.TRANS64 P6, [R85+URZ+0x2a890], R86 ;  /* 0x02a890565500e5a7 */ /* 0x000ea400080c007f */
[----:B--2---:R-:W-:Y:S05]  /*22450*/  @!P6 BRA `(.L_x_2761) ;  /* 0xfffffffc00f0e947 */ /* 0x004fea000383ffff */
[----:B------:R-:W-:Y:S05]  /*22460*/  BRA `(.L_x_3055) ;  /* 0xfffffe4800147947 */ /* 0x000fea000383ffff */
.L_x_2762:
[----:B------:R-:W-:Y:S01]  /*22470*/  BSSY B1, `(.L_x_3056) ;  /* 0x0000008000017945 */ /* 0x000fe20003800000 */
[----:B------:R-:W-:Y:S01]  /*22480*/  IMAD.MOV.U32 R13, RZ, RZ, R116 ;  /* 0x000000ffff0d7224 */ /* 0x000fe200078e0074 */
[----:B------:R-:W-:Y:S01]  /*22490*/  MOV R11, 0x1c1f ;  /* 0x00001c1f000b7802 */ /* 0x000fe20000000f00 */
[----:B------:R-:W-:Y:S02]  /*224a0*/  IMAD.MOV.U32 R12, RZ, RZ, RZ ;  /* 0x000000ffff0c7224 */ /* 0x000fe400078e00ff */
[----:B------:R-:W-:-:S07]  /*224b0*/  IMAD.MOV.U32 R15, RZ, RZ, -0x1 ;  /* 0xffffffffff0f7424 */ /* 0x000fce00078e00ff */
[----:B-1----:R-:W-:Y:S05]  /*224c0*/  WARPSYNC.COLLECTIVE R15, `(.L_x_3057) ;  /* 0x000000000f087348 */ /* 0x002fea0003c00000 */
[----:B------:R0:W2:Y:S02]  /*224d0*/  SHFL.IDX P6, R14, R13, R12, R11 ;  /* 0x0000000c0d0e7389 */ /* 0x0000a400000c000b */
[----:B012---:R-:W-:Y:S01]  /*224e0*/  ENDCOLLECTIVE ;  /* 0x000000000000791b */ /* 0x007fe20003800000 */
.L_x_3057:
[----:B------:R-:W-:Y:S05]  /*224f0*/  BSYNC B1 ;  /* 0x0000000000017941 */ /* 0x000fea0003800000 */
.L_x_3056:
[----:B------:R-:W-:Y:S01]  /*22500*/  MOV R13, R117 ;  /* 0x00000075000d7202 */ /* 0x000fe20000000f00 */
[----:B------:R-:W-:Y:S01]  /*22510*/  IMAD.MOV.U32 R12, RZ, RZ, RZ ;  /* 0x000000ffff0c7224 */ /* 0x000fe200078e00ff */
[----:B------:R-:W-:Y:S01]  /*22520*/  MOV R15, 0xffffffff ;  /* 0xffffffff000f7802 */ /* 0x000fe20000000f00 */
[----:B------:R-:W-:Y:S02]  /*22530*/  IMAD.MOV.U32 R11, RZ, RZ, 0x1c1f ;  /* 0x00001c1fff0b7424 */ /* 0x000fe400078e00ff */
[----:B------:R-:W-:-:S07]  /*22540*/  IMAD.MOV.U32 R121, RZ, RZ, R14 ;  /* 0x000000ffff797224 */ /* 0x000fce00078e000e */
[----:B------:R-:W-:Y:S05]  /*22550*/  WARPSYNC.COLLECTIVE R15, `(.L_x_3058) ;  /* 0x000000000f087348 */ /* 0x000fea0003c00000 */
[----:B------:R0:W1:Y:S02]  /*22560*/  SHFL.IDX P6, R14, R13, R12, R11 ;  /* 0x0000000c0d0e7389 */ /* 0x00006400000c000b */
[----:B01----:R-:W-:Y:S01]  /*22570*/  ENDCOLLECTIVE ;  /* 0x000000000000791b */ /* 0x003fe20003800000 */
.L_x_3058:
[----:B------:R-:W-:Y:S01]  /*22580*/  IMAD.MOV.U32 R11, RZ, RZ, R14 ;  /* 0x000000ffff0b7224 */ /* 0x000fe200078e000e */
[----:B------:R-:W-:Y:S06]  /*22590*/  BRA `(.L_x_3059) ;  /* 0xfffffe4400e07947 */ /* 0x000fec000383ffff */
.L_x_2775:
[----:B------:R-:W-:Y:S01]  /*225a0*/  BSSY B1, `(.L_x_3060) ;  /* 0x0000008000017945 */ /* 0x000fe20003800000 */
[----:B--234-:R-:W-:Y:S01]  /*225b0*/  IMAD.MOV.U32 R13, RZ, RZ, R116 ;  /* 0x000000ffff0d7224 */ /* 0x01cfe200078e0074 */
[----:B------:R-:W-:Y:S01]  /*225c0*/  MOV R12, 0x1 ;  /* 0x00000001000c7802 */ /* 0x000fe20000000f00 */
[----:B------:R-:W-:Y:S02]  /*225d0*/  IMAD.MOV.U32 R11, RZ, RZ, 0x1c1f ;  /* 0x00001c1fff0b7424 */ /* 0x000fe400078e00ff */
[----:B------:R-:W-:-:S07]  /*225e0*/  IMAD.MOV.U32 R15, RZ, RZ, -0x1 ;  /* 0xffffffffff0f7424 */ /* 0x000fce00078e00ff */
[----:B01----:R-:W-:Y:S05]  /*225f0*/  WARPSYNC.COLLECTIVE R15, `(.L_x_3061) ;  /* 0x000000000f087348 */ /* 0x003fea0003c00000 */
[----:B------:R2:W3:Y:S02]  /*22600*/  SHFL.IDX P6, R14, R13, R12, R11 ;  /* 0x0000000c0d0e7389 */ /* 0x0004e400000c000b */
[----:B0123--:R-:W-:Y:S01]  /*22610*/  ENDCOLLECTIVE ;  /* 0x000000000000791b */ /* 0x00ffe20003800000 */
.L_x_3061:
[----:B------:R-:W-:Y:S05]  /*22620*/  BSYNC B1 ;  /* 0x0000000000017941 */ /* 0x000fea0003800000 */
.L_x_3060:
[----:B------:R-:W-:Y:S01]  /*22630*/  IMAD.MOV.U32 R13, RZ, RZ, R117 ;  /* 0x000000ffff0d7224 */ /* 0x000fe200078e0075 */
[----:B------:R-:W-:Y:S01]  /*22640*/  MOV R11, 0x1c1f ;  /* 0x00001c1f000b7802 */ /* 0x000fe20000000f00 */
[----:B------:R-:W-:Y:S01]  /*22650*/  IMAD.MOV.U32 R12, RZ, RZ, 0x1 ;  /* 0x00000001ff0c7424 */ /* 0x000fe200078e00ff */
[----:B------:R-:W-:Y:S01]  /*22660*/  MOV R116, R14 ;  /* 0x0000000e00747202 */ /* 0x000fe20000000f00 */
[----:B------:R-:W-:-:S07]  /*22670*/  IMAD.MOV.U32 R15, RZ, RZ, -0x1 ;  /* 0xffffffffff0f7424 */ /* 0x000fce00078e00ff */
[----:B------:R-:W-:Y:S05]  /*22680*/  WARPSYNC.COLLECTIVE R15, `(.L_x_3062) ;  /* 0x000000000f087348 */ /* 0x000fea0003c00000 */
[----:B------:R0:W1:Y:S02]  /*22690*/  SHFL.IDX P6, R14, R13, R12, R11 ;  /* 0x0000000c0d0e7389 */ /* 0x00006400000c000b */
[----:B01----:R-:W-:Y:S01]  /*226a0*/  ENDCOLLECTIVE ;  /* 0x000000000000791b */ /* 0x003fe20003800000 */
.L_x_3062:
[----:B------:R-:W-:Y:S01]  /*226b0*/  IMAD.MOV.U32 R117, RZ, RZ, R14 ;  /* 0x000000ffff757224 */ /* 0x000fe200078e000e */
[----:B------:R-:W-:Y:S06]  /*226c0*/  BRA `(.L_x_3063) ;  /* 0xfffffe5c00687947 */ /* 0x000fec000383ffff */
.L_x_2788:
[----:B0-----:R0:W1:Y:S02]  /*226d0*/  SYNCS.PHASECHK.TRANS64.TRYWAIT P4, [R85+URZ+0x2a890], R86 ;  /* 0x02a89056550075a7 */ /* 0x001064000808017f */
[----:B-1----:R-:W-:Y:S05]  /*226e0*/  @!P4 NANOSLEEP.SYNCS 0x989680 ;  /* 0x009896800000c95d */ /* 0x002fea0003900000 */
[----:B------:R-:W1:Y:S02]  /*226f0*/  @!P4 SYNCS.PHASECHK.TRANS64 P4, [R85+URZ+0x2a890], R86 ;  /* 0x02a890565500c5a7 */ /* 0x000e64000808007f */
[----:B-1----:R-:W-:Y:S05]  /*22700*/  @!P4 BRA `(.L_x_2788) ;  /* 0xfffffffc00f0c947 */ /* 0x002fea000383ffff */
[----:B------:R-:W-:Y:S05]  /*22710*/  BRA `(.L_x_3064) ;  /* 0xfffffe7400007947 */ /* 0x000fea000383ffff */
.L_x_2789:
[----:B------:R-:W-:Y:S01]  /*22720*/  BSSY B1, `(.L_x_3065) ;  /* 0x0000008000017945 */ /* 0x000fe20003800000 */
[----:B------:R-:W-:Y:S01]  /*22730*/  MOV R13, R35 ;  /* 0x00000023000d7202 */ /* 0x000fe20000000f00 */
[----:B------:R-:W-:Y:S01]  /*22740*/  IMAD.MOV.U32 R12, RZ, RZ, RZ ;  /* 0x000000ffff0c7224 */ /* 0x000fe200078e00ff */
[----:B------:R-:W-:Y:S01]  /*22750*/  MOV R15, 0xffffffff ;  /* 0xffffffff000f7802 */ /* 0x000fe20000000f00 */
[----:B------:R-:W-:-:S07]  /*22760*/  IMAD.MOV.U32 R11, RZ, RZ, 0x1c1f ;  /* 0x00001c1fff0b7424 */ /* 0x000fce00078e00ff */
[----:B0-----:R-:W-:Y:S05]  /*22770*/  WARPSYNC.COLLECTIVE R15, `(.L_x_3066) ;  /* 0x000000000f087348 */ /* 0x001fea0003c00000 */
[----:B------:R1:W2:Y:S02]  /*22780*/  SHFL.IDX P6, R14, R13, R12, R11 ;  /* 0x0000000c0d0e7389 */ /* 0x0002a400000c000b */
[----:B012---:R-:W-:Y:S01]  /*22790*/  ENDCOLLECTIVE ;  /* 0x000000000000791b */ /* 0x007fe20003800000 */
.L_x_3066:
[----:B------:R-:W-:Y:S05]  /*227a0*/  BSYNC B1 ;  /* 0x0000000000017941 */ /* 0x000fea0003800000 */
.L_x_3065:
[----:B------:R-:W-:Y:S01]  /*227b0*/  IMAD.MOV.U32 R13, RZ, RZ, R34 ;  /* 0x000000ffff0d7224 */ /* 0x000fe200078e0022 */
[----:B------:R-:W-:Y:S01]  /*227c0*/  MOV R12, RZ ;  /* 0x000000ff000c7202 */ /* 0x000fe20000000f00 */
[----:B------:R-:W-:Y:S02]  /*227d0*/  IMAD.MOV.U32 R11, RZ, RZ, 0x1c1f ;  /* 0x00001c1fff0b7424 */ /* 0x000fe400078e00ff */
[----:B------:R-:W-:Y:S02]  /*227e0*/  IMAD.MOV.U32 R15, RZ, RZ, -0x1 ;  /* 0xffffffffff0f7424 */ /* 0x000fe400078e00ff */
[----:B------:R-:W-:-:S07]  /*227f0*/  IMAD.MOV.U32 R33, RZ, RZ, R14 ;  /* 0x000000ffff217224 */ /* 0x000fce00078e000e */
[----:B------:R-:W-:Y:S05]  /*22800*/  WARPSYNC.COLLECTIVE R15, `(.L_x_3067) ;  /* 0x000000000f087348 */ /* 0x000fea0003c00000 */
[----:B------:R0:W1:Y:S02]  /*22810*/  SHFL.IDX P6, R14, R13, R12, R11 ;  /* 0x0000000c0d0e7389 */ /* 0x00006400000c000b */
[----:B01----:R-:W-:Y:S01]  /*22820*/  ENDCOLLECTIVE ;  /* 0x000000000000791b */ /* 0x003fe20003800000 */
.L_x_3067:
[----:B------:R-:W-:Y:S01]  /*22830*/  MOV R32, R14 ;  /* 0x0000000e00207202 */ /* 0x000fe20000000f00 */
[----:B------:R-:W-:Y:S06]  /*22840*/  BRA `(.L_x_3068) ;  /* 0xfffffe7400247947 */ /* 0x000fec000383ffff */
.L_x_2792:
[----:B------:R-:W-:Y:S01]  /*22850*/  BSSY B1, `(.L_x_3069) ;  /* 0x0000008000017945 */ /* 0x000fe20003800000 */
[----:B----4-:R-:W-:Y:S01]  /*22860*/  IMAD.MOV.U32 R13, RZ, RZ, R35 ;  /* 0x000000ffff0d7224 */ /* 0x010fe200078e0023 */
[----:B------:R-:W-:Y:S01]  /*22870*/  MOV R11, 0x1c1f ;  /* 0x00001c1f000b7802 */ /* 0x000fe20000000f00 */
[----:B------:R-:W-:Y:S02]  /*22880*/  IMAD.MOV.U32 R12, RZ, RZ, 0x1 ;  /* 0x00000001ff0c7424 */ /* 0x000fe400078e00ff */
[----:B------:R-:W-:-:S07]  /*22890*/  IMAD.MOV.U32 R15, RZ, RZ, -0x1 ;  /* 0xffffffffff0f7424 */ /* 0x000fce00078e00ff */
[----:B0123--:R-:W-:Y:S05]  /*228a0*/  WARPSYNC.COLLECTIVE R15, `(.L_x_3070) ;  /* 0x000000000f087348 */ /* 0x00ffea0003c00000 */
[----:B------:R4:W0:Y:S02]  /*228b0*/  SHFL.IDX P6, R14, R13, R12, R11 ;  /* 0x0000000c0d0e7389 */ /* 0x00082400000c000b */
[----:B01234-:R-:W-:Y:S01]  /*228c0*/  ENDCOLLECTIVE ;  /* 0x000000000000791b */ /* 0x01ffe20003800000 */
.L_x_3070:
[----:B------:R-:W-:Y:S05]  /*228d0*/  BSYNC B1 ;  /* 0x0000000000017941 */ /* 0x000fea0003800000 */
.L_x_3069:
[----:B------:R-:W-:Y:S01]  /*228e0*/  MOV R13, R34 ;  /* 0x00000022000d7202 */ /* 0x000fe20000000f00 */
[----:B------:R-:W-:Y:S01]  /*228f0*/  IMAD.MOV.U32 R12, RZ, RZ, 0x1 ;  /* 0x00000001ff0c7424 */ /* 0x000fe200078e00ff */
[----:B------:R-:W-:Y:S01]  /*22900*/  MOV R15, 0xffffffff ;  /* 0xffffffff000f7802 */ /* 0x000fe20000000f00 */
[----:B------:R-:W-:Y:S02]  /*22910*/  IMAD.MOV.U32 R11, RZ, RZ, 0x1c1f ;  /* 0x00001c1fff0b7424 */ /* 0x000fe400078e00ff */
[----:B------:R-:W-:-:S07]  /*22920*/  IMAD.MOV.U32 R33, RZ, RZ, R14 ;  /* 0x000000ffff217224 */ /* 0x000fce00078e000e */
[----:B------:R-:W-:Y:S05]  /*22930*/  WARPSYNC.COLLECTIVE R15, `(.L_x_3071) ;  /* 0x000000000f087348 */ /* 0x000fea0003c00000 */
[----:B------:R0:W1:Y:S02]  /*22940*/  SHFL.IDX P6, R14, R13, R12, R11 ;  /* 0x0000000c0d0e7389 */ /* 0x00006400000c000b */
[----:B01----:R-:W-:Y:S01]  /*22950*/  ENDCOLLECTIVE ;  /* 0x000000000000791b */ /* 0x003fe20003800000 */
.L_x_3071:
[----:B------:R-:W-:Y:S01]  /*22960*/  IMAD.MOV.U32 R32, RZ, RZ, R14 ;  /* 0x000000ffff207224 */ /* 0x000fe200078e000e */
[----:B------:R-:W-:Y:S06]  /*22970*/  BRA `(.L_x_3072) ;  /* 0xfffffe7400807947 */ /* 0x000fec000383ffff */
.L_x_2796:
[----:B---3--:R3:W0:Y:S02]  /*22980*/  SYNCS.PHASECHK.TRANS64.TRYWAIT P0, [R85+URZ+0x2a8b0], R86 ;  /* 0x02a8b056550075a7 */ /* 0x008624000800017f */
[----:B0-----:R-:W-:Y:S05]  /*22990*/  @!P0 NANOSLEEP.SYNCS 0x989680 ;  /* 0x009896800000895d */ /* 0x001fea0003900000 */
[----:B------:R-:W0:Y:S02]  /*229a0*/  @!P0 SYNCS.PHASECHK.TRANS64 P0, [R85+URZ+0x2a8b0], R86 ;  /* 0x02a8b056550085a7 */ /* 0x000e24000800007f */
[----:B0-----:R-:W-:Y:S05]  /*229b0*/  @!P0 BRA `(.L_x_2796) ;  /* 0xfffffffc00f08947 */ /* 0x001fea000383ffff */
[----:B------:R-:W-:Y:S05]  /*229c0*/  BRA `(.L_x_3073) ;  /* 0xfffffe7800587947 */ /* 0x000fea000383ffff */
.L_x_2814:
        /* <DEDUP_REMOVED lines=8> */
.L_x_3075:
[----:B------:R-:W-:Y:S05]  /*22a50*/  BSYNC B1 ;  /* 0x0000000000017941 */ /* 0x000fea0003800000 */
.L_x_3074:
        /* <DEDUP_REMOVED lines=8> */
.L_x_3076:
[----:B------:R-:W-:Y:S01]  /*22ae0*/  MOV R13, R8 ;  /* 0x00000008000d7202 */ /* 0x000fe20000000f00 */
[----:B------:R-:W-:-:S07]  /*22af0*/  IMAD.MOV.U32 R0, RZ, RZ, R14 ;  /* 0x000000ffff007224 */ /* 0x000fce00078e000e */
[----:B------:R-:W-:Y:S05]  /*22b00*/  WARPSYNC.COLLECTIVE R15, `(.L_x_3077) ;  /* 0x000000000f087348 */ /* 0x000fea0003c00000 */
[----:B------:R0:W1:Y:S02]  /*22b10*/  SHFL.IDX P6, R14, R13, R12, R11 ;  /* 0x0000000c0d0e7389 */ /* 0x00006400000c000b */
[----:B01----:R-:W-:Y:S01]  /*22b20*/  ENDCOLLECTIVE ;  /* 0x000000000000791b */ /* 0x003fe20003800000 */
.L_x_3077:
[----:B------:R-:W-:Y:S02]  /*22b30*/  IMAD.MOV.U32 R13, RZ, RZ, R4 ;  /* 0x000000ffff0d7224 */ /* 0x000fe400078e0004 */
[----:B------:R-:W-:-:S07]  /*22b40*/  IMAD.MOV.U32 R5, RZ, RZ, R14 ;  /* 0x000000ffff057224 */ /* 0x000fce00078e000e */
[----:B------:R-:W-:Y:S05]  /*22b50*/  WARPSYNC.COLLECTIVE R15, `(.L_x_3078) ;  /* 0x000000000f087348 */ /* 0x000fea0003c00000 */
[----:B------:R0:W1:Y:S02]  /*22b60*/  SHFL.IDX P6, R14, R13, R12, R11 ;  /* 0x0000000c0d0e7389 */ /* 0x00006400000c000b */
[----:B01----:R-:W-:Y:S01]  /*22b70*/  ENDCOLLECTIVE ;  /* 0x000000000000791b */ /* 0x003fe20003800000 */
.L_x_3078:
[----:B------:R-:W-:Y:S05]  /*22b80*/  BRA `(.L_x_3079) ;  /* 0xfffffe8800187947 */ /* 0x000fea000383ffff */
.L_x_2817:
[----:B------:R-:W-:Y:S01]  /*22b90*/  BSSY B1, `(.L_x_3080) ;  /* 0x0000008000017945 */ /* 0x000fe20003800000 */
[----:B------:R-:W-:Y:S01]  /*22ba0*/  MOV R13, R7 ;  /* 0x00000007000d7202 */ /* 0x000fe20000000f00 */
[----:B------:R-:W-:Y:S01]  /*22bb0*/  IMAD.MOV.U32 R12, RZ, RZ, 0x1 ;  /* 0x00000001ff0c7424 */ /* 0x000fe200078e00ff */
[----:B------:R-:W-:Y:S01]  /*22bc0*/  MOV R15, 0xffffffff ;  /* 0xffffffff000f7802 */ /* 0x000fe20000000f00 */
[----:B------:R-:W-:-:S07]  /*22bd0*/  IMAD.MOV.U32 R11, RZ, RZ, 0x1c1f ;  /* 0x00001c1fff0b7424 */ /* 0x000fce00078e00ff */
[----:B0---4-:R-:W-:Y:S05]  /*22be0*/  WARPSYNC.COLLECTIVE R15, `(.L_x_3081) ;  /* 0x000000000f087348 */ /* 0x011fea0003c00000 */
[----:B----4-:R1:W2:Y:S02]  /*22bf0*/  SHFL.IDX P6, R14, R13, R12, R11 ;  /* 0x0000000c0d0e7389 */ /* 0x0102a400000c000b */
[----:B012---:R-:W-:Y:S01]  /*22c00*/  ENDCOLLECTIVE ;  /* 0x000000000000791b */ /* 0x007fe20003800000 */
.L_x_3081:
[----:B------:R-:W-:Y:S05]  /*22c10*/  BSYNC B1 ;  /* 0x0000000000017941 */ /* 0x000fea0003800000 */
.L_x_3080:
        /* <DEDUP_REMOVED lines=8> */
.L_x_3082:
[----:B------:R-:W-:Y:S01]  /*22ca0*/  IMAD.MOV.U32 R13, RZ, RZ, R8 ;  /* 0x000000ffff0d7224 */ /* 0x000fe200078e0008 */
[----:B------:R-:W-:-:S07]  /*22cb0*/  MOV R0, R14 ;  /* 0x0000000e00007202 */ /* 0x000fce0000000f00 */
[----:B------:R-:W-:Y:S05]  /*22cc0*/  WARPSYNC.COLLECTIVE R15, `(.L_x_3083) ;  /* 0x000000000f087348 */ /* 0x000fea0003c00000 */
[----:B------:R0:W1:Y:S02]  /*22cd0*/  SHFL.IDX P6, R14, R13, R12, R11 ;  /* 0x0000000c0d0e7389 */ /* 0x00006400000c000b */
[----:B01----:R-:W-:Y:S01]  /*22ce0*/  ENDCOLLECTIVE ;  /* 0x000000000000791b */ /* 0x003fe20003800000 */
.L_x_3083:
[----:B------:R-:W-:Y:S01]  /*22cf0*/  MOV R13, R4 ;  /* 0x00000004000d7202 */ /* 0x000fe20000000f00 */
[----:B------:R-:W-:-:S07]  /*22d00*/  IMAD.MOV.U32 R5, RZ, RZ, R14 ;  /* 0x000000ffff057224 */ /* 0x000fce00078e000e */
[----:B------:R-:W-:Y:S05]  /*22d10*/  WARPSYNC.COLLECTIVE R15, `(.L_x_3084) ;  /* 0x000000000f087348 */ /* 0x000fea0003c00000 */
[----:B------:R0:W1:Y:S02]  /*22d20*/  SHFL.IDX P6, R14, R13, R12, R11 ;  /* 0x0000000c0d0e7389 */ /* 0x00006400000c000b */
[----:B01----:R-:W-:Y:S01]  /*22d30*/  ENDCOLLECTIVE ;  /* 0x000000000000791b */ /* 0x003fe20003800000 */
.L_x_3084:
[----:B------:R-:W-:Y:S01]  /*22d40*/  IMAD.MOV.U32 R4, RZ, RZ, R14 ;  /* 0x000000ffff047224 */ /* 0x000fe200078e000e */
[----:B------:R-:W-:Y:S06]  /*22d50*/  BRA `(.L_x_3085) ;  /* 0xfffffe8c00a47947 */ /* 0x000fec000383ffff */
.L_x_2821:
[----:B0-----:R0:W1:Y:S02]  /*22d60*/  SYNCS.PHASECHK.TRANS64.TRYWAIT P0, [R18+URZ+0x2a800], R5 ;  /* 0x02a80005120075a7 */ /* 0x001064000800017f */
[----:B-1----:R-:W-:Y:S05]  /*22d70*/  @!P0 NANOSLEEP.SYNCS 0x989680 ;  /* 0x009896800000895d */ /* 0x002fea0003900000 */
[----:B------:R-:W1:Y:S02]  /*22d80*/  @!P0 SYNCS.PHASECHK.TRANS64 P0, [R18+URZ+0x2a800], R5 ;  /* 0x02a80005120085a7 */ /* 0x000e64000800007f */
[----:B-1----:R-:W-:Y:S05]  /*22d90*/  @!P0 BRA `(.L_x_2821) ;  /* 0xfffffffc00f08947 */ /* 0x002fea000383ffff */
[----:B------:R-:W-:Y:S05]  /*22da0*/  BRA `(.L_x_3086) ;  /* 0xfffffe9400b47947 */ /* 0x000fea000383ffff */
.L_x_2845:
        /* <DEDUP_REMOVED lines=8> */
.L_x_3088:
[----:B------:R-:W-:Y:S05]  /*22e30*/  BSYNC B1 ;  /* 0x0000000000017941 */ /* 0x000fea0003800000 */
.L_x_3087:
        /* <DEDUP_REMOVED lines=8> */
.L_x_3089:
[----:B------:R-:W-:Y:S01]  /*22ec0*/  MOV R13, R21 ;  /* 0x00000015000d7202 */ /* 0x000fe20000000f00 */
[----:B------:R-:W-:-:S07]  /*22ed0*/  IMAD.MOV.U32 R0, RZ, RZ, R14 ;  /* 0x000000ffff007224 */ /* 0x000fce00078e000e */
[----:B------:R-:W-:Y:S05]  /*22ee0*/  WARPSYNC.COLLECTIVE R15, `(.L_x_3090) ;  /* 0x000000000f087348 */ /* 0x000fea0003c00000 */
[----:B------:R0:W1:Y:S02]  /*22ef0*/  SHFL.IDX P6, R14, R13, R12, R11 ;  /* 0x0000000c0d0e7389 */ /* 0x00006400000c000b */
[----:B01----:R-:W-:Y:S01]  /*22f00*/  ENDCOLLECTIVE ;  /* 0x000000000000791b */ /* 0x003fe20003800000 */
.L_x_3090:
[----:B------:R-:W-:Y:S02]  /*22f10*/  IMAD.MOV.U32 R13, RZ, RZ, R20 ;  /* 0x000000ffff0d7224 */ /* 0x000fe400078e0014 */
[----:B------:R-:W-:-:S07]  /*22f20*/  IMAD.MOV.U32 R5, RZ, RZ, R14 ;  /* 0x000000ffff057224 */ /* 0x000fce00078e000e */
[----:B------:R-:W-:Y:S05]  /*22f30*/  WARPSYNC.COLLECTIVE R15, `(.L_x_3091) ;  /* 0x000000000f087348 */ /* 0x000fea0003c00000 */
[----:B------:R0:W1:Y:S02]  /*22f40*/  SHFL.IDX P6, R14, R13, R12, R11 ;  /* 0x0000000c0d0e7389 */ /* 0x00006400000c000b */
[----:B01----:R-:W-:Y:S01]  /*22f50*/  ENDCOLLECTIVE ;  /* 0x000000000000791b */ /* 0x003fe20003800000 */
.L_x_3091:
[----:B------:R-:W-:Y:S05]  /*22f60*/  BRA `(.L_x_3092) ;  /* 0xfffffeb800847947 */ /* 0x000fea000383ffff */
.L_x_2848:
        /* <DEDUP_REMOVED lines=8> */
.L_x_3094:
[----:B------:R-:W-:Y:S05]  /*22ff0*/  BSYNC B1 ;  /* 0x0000000000017941 */ /* 0x000fea0003800000 */
.L_x_3093:
        /* <DEDUP_REMOVED lines=8> */
.L_x_3095:
[----:B------:R-:W-:Y:S01]  /*23080*/  IMAD.MOV.U32 R13, RZ, RZ, R21 ;  /* 0x000000ffff0d7224 */ /* 0x000fe200078e0015 */
[----:B------:R-:W-:-:S07]  /*23090*/  MOV R0, R14 ;  /* 0x0000000e00007202 */ /* 0x000fce0000000f00 */
[----:B------:R-:W-:Y:S05]  /*230a0*/  WARPSYNC.COLLECTIVE R15, `(.L_x_3096) ;  /* 0x000000000f087348 */ /* 0x000fea0003c00000 */
[----:B------:R0:W1:Y:S02]  /*230b0*/  SHFL.IDX P6, R14, R13, R12, R11 ;  /* 0x0000000c0d0e7389 */ /* 0x00006400000c000b */
[----:B01----:R-:W-:Y:S01]  /*230c0*/  ENDCOLLECTIVE ;  /* 0x000000000000791b */ /* 0x003fe20003800000 */
.L_x_3096:
[----:B------:R-:W-:Y:S01]  /*230d0*/  MOV R13, R20 ;  /* 0x00000014000d7202 */ /* 0x000fe20000000f00 */
[----:B------:R-:W-:-:S07]  /*230e0*/  IMAD.MOV.U32 R21, RZ, RZ, R14 ;  /* 0x000000ffff157224 */ /* 0x000fce00078e000e */
[----:B------:R-:W-:Y:S05]  /*230f0*/  WARPSYNC.COLLECTIVE R15, `(.L_x_3097) ;  /* 0x000000000f087348 */ /* 0x000fea0003c00000 */
[----:B------:R0:W1:Y:S02]  /*23100*/  SHFL.IDX P6, R14, R13, R12, R11 ;  /* 0x0000000c0d0e7389 */ /* 0x00006400000c000b */
[----:B01----:R-:W-:Y:S01]  /*23110*/  ENDCOLLECTIVE ;  /* 0x000000000000791b */ /* 0x003fe20003800000 */
.L_x_3097:
[----:B------:R-:W-:Y:S01]  /*23120*/  IMAD.MOV.U32 R20, RZ, RZ, R14 ;  /* 0x000000ffff147224 */ /* 0x000fe200078e000e */
[----:B------:R-:W-:Y:S06]  /*23130*/  BRA `(.L_x_3098) ;  /* 0xfffffebc00a87947 */ /* 0x000fec000383ffff */
.L_x_2852:
[----:B0-----:R0:W1:Y:S02]  /*23140*/  SYNCS.PHASECHK.TRANS64.TRYWAIT P0, [R18+URZ+0x2a800], R21 ;  /* 0x02a80015120075a7 */ /* 0x001064000800017f */
[----:B-1----:R-:W-:Y:S05]  /*23150*/  @!P0 NANOSLEEP.SYNCS 0x989680 ;  /* 0x009896800000895d */ /* 0x002fea0003900000 */
[----:B------:R-:W1:Y:S02]  /*23160*/  @!P0 SYNCS.PHASECHK.TRANS64 P0, [R18+URZ+0x2a800], R21 ;  /* 0x02a80015120085a7 */ /* 0x000e64000800007f */
[----:B-1----:R-:W-:Y:S05]  /*23170*/  @!P0 BRA `(.L_x_2852) ;  /* 0xfffffffc00f08947 */ /* 0x002fea000383ffff */
[----:B------:R-:W-:Y:S05]  /*23180*/  BRA `(.L_x_3099) ;  /* 0xfffffec400207947 */ /* 0x000fea000383ffff */
.L_x_2866:
[----:B-1----:R1:W3:Y:S02]  /*23190*/  SYNCS.PHASECHK.TRANS64.TRYWAIT P1, [R0+URZ+0x2a830], R3 ;  /* 0x02a83003000075a7 */ /* 0x0022e4000802017f */
[----:B---3--:R-:W-:Y:S05]  /*231a0*/  @!P1 NANOSLEEP.SYNCS 0x989680 ;  /* 0x009896800000995d */ /* 0x008fea0003900000 */
[----:B------:R-:W3:Y:S02]  /*231b0*/  @!P1 SYNCS.PHASECHK.TRANS64 P1, [R0+URZ+0x2a830], R3 ;  /* 0x02a83003000095a7 */ /* 0x000ee4000802007f */
[----:B---3--:R-:W-:Y:S05]  /*231c0*/  @!P1 BRA `(.L_x_2866) ;  /* 0xfffffffc00f09947 */ /* 0x008fea000383ffff */
[----:B------:R-:W-:Y:S05]  /*231d0*/  BRA `(.L_x_2865) ;  /* 0xfffffee800bc7947 */ /* 0x000fea000383ffff */
.L_x_2874:
[----:B-1----:R1:W2:Y:S02]  /*231e0*/  SYNCS.PHASECHK.TRANS64.TRYWAIT P2, [R15+URZ+0x2a830], R4 ;  /* 0x02a830040f0075a7 */ /* 0x0022a4000804017f */
[----:B--2---:R-:W-:Y:S05]  /*231f0*/  @!P2 NANOSLEEP.SYNCS 0x989680 ;  /* 0x009896800000a95d */ /* 0x004fea0003900000 */
[----:B------:R-:W2:Y:S02]  /*23200*/  @!P2 SYNCS.PHASECHK.TRANS64 P2, [R15+URZ+0x2a830], R4 ;  /* 0x02a830040f00a5a7 */ /* 0x000ea4000804007f */
[----:B--2---:R-:W-:Y:S05]  /*23210*/  @!P2 BRA `(.L_x_2874) ;  /* 0xfffffffc00f0a947 */ /* 0x004fea000383ffff */
[----:B------:R-:W-:Y:S05]  /*23220*/  BRA `(.L_x_2873) ;  /* 0xffffff0c006c7947 */ /* 0x000fea000383ffff */
.L_x_2879:
[----:B---3--:R3:W4:Y:S02]  /*23230*/  SYNCS.PHASECHK.TRANS64.TRYWAIT P2, [R10+URZ+0x2a850], R2 ;  /* 0x02a850020a0075a7 */ /* 0x008724000804017f */
[----:B----4-:R-:W-:Y:S05]  /*23240*/  @!P2 NANOSLEEP.SYNCS 0x989680 ;  /* 0x009896800000a95d */ /* 0x010fea0003900000 */
[----:B------:R-:W4:Y:S02]  /*23250*/  @!P2 SYNCS.PHASECHK.TRANS64 P2, [R10+URZ+0x2a850], R2 ;  /* 0x02a850020a00a5a7 */ /* 0x000f24000804007f */
[----:B----4-:R-:W-:Y:S05]  /*23260*/  @!P2 BRA `(.L_x_2879) ;  /* 0xfffffffc00f0a947 */ /* 0x010fea000383ffff */
[----:B------:R-:W-:Y:S05]  /*23270*/  BRA `(.L_x_2878) ;  /* 0xffffff18005c7947 */ /* 0x000fea000383ffff */
.L_x_2889:
[----:B-1----:R1:W2:Y:S02]  /*23280*/  SYNCS.PHASECHK.TRANS64.TRYWAIT P1, [R4+URZ+0x2a830], R11 ;  /* 0x02a8300b040075a7 */ /* 0x0022a4000802017f */
[----:B--2---:R-:W-:Y:S05]  /*23290*/  @!P1 NANOSLEEP.SYNCS 0x989680 ;  /* 0x009896800000995d */ /* 0x004fea0003900000 */
[----:B------:R-:W2:Y:S02]  /*232a0*/  @!P1 SYNCS.PHASECHK.TRANS64 P1, [R4+URZ+0x2a830], R11 ;  /* 0x02a8300b040095a7 */ /* 0x000ea4000802007f */
[----:B--2---:R-:W-:Y:S05]  /*232b0*/  @!P1 BRA `(.L_x_2889) ;  /* 0xfffffffc00f09947 */ /* 0x004fea000383ffff */
[----:B------:R-:W-:Y:S05]  /*232c0*/  BRA `(.L_x_2888) ;  /* 0xffffff3400187947 */ /* 0x000fea000383ffff */
.L_x_2894:
[----:B-1----:R1:W2:Y:S02]  /*232d0*/  SYNCS.PHASECHK.TRANS64.TRYWAIT P1, [R10+URZ+0x2a850], R3 ;  /* 0x02a850030a0075a7 */ /* 0x0022a4000802017f */
[----:B--2---:R-:W-:Y:S05]  /*232e0*/  @!P1 NANOSLEEP.SYNCS 0x989680 ;  /* 0x009896800000995d */ /* 0x004fea0003900000 */
[----:B------:R-:W2:Y:S02]  /*232f0*/  @!P1 SYNCS.PHASECHK.TRANS64 P1, [R10+URZ+0x2a850], R3 ;  /* 0x02a850030a0095a7 */ /* 0x000ea4000802007f */
[----:B--2---:R-:W-:Y:S05]  /*23300*/  @!P1 BRA `(.L_x_2894) ;  /* 0xfffffffc00f09947 */ /* 0x004fea000383ffff */
[----:B------:R-:W-:Y:S05]  /*23310*/  BRA `(.L_x_2893) ;  /* 0xffffff4000087947 */ /* 0x000fea000383ffff */
.L_x_2902:
[----:B-1----:R1:W2:Y:S02]  /*23320*/  SYNCS.PHASECHK.TRANS64.TRYWAIT P1, [R12+URZ+0x2a850], R5 ;  /* 0x02a850050c0075a7 */ /* 0x0022a4000802017f */
[----:B--2---:R-:W-:Y:S05]  /*23330*/  @!P1 NANOSLEEP.SYNCS 0x989680 ;  /* 0x009896800000995d */ /* 0x004fea0003900000 */
[----:B------:R-:W2:Y:S02]  /*23340*/  @!P1 SYNCS.PHASECHK.TRANS64 P1, [R12+URZ+0x2a850], R5 ;  /* 0x02a850050c0095a7 */ /* 0x000ea4000802007f */
[----:B--2---:R-:W-:Y:S05]  /*23350*/  @!P1 BRA `(.L_x_2902) ;  /* 0xfffffffc00f09947 */ /* 0x004fea000383ffff */
[----:B------:R-:W-:Y:S05]  /*23360*/  BRA `(.L_x_2901) ;  /* 0xffffff5400d47947 */ /* 0x000fea000383ffff */
.L_x_2939:
[----:B------:R-:W0:Y:S01]  /*23370*/  S2R R8, SR_TID.X ;  /* 0x0000000000087919 */ /* 0x000e220000002100 */
[----:B------:R-:W-:Y:S01]  /*23380*/  BSSY B1, `(.L_x_3100) ;  /* 0x000000a000017945 */ /* 0x000fe20003800000 */
[----:B------:R-:W-:Y:S01]  /*23390*/  MOV R12, RZ ;  /* 0x000000ff000c7202 */ /* 0x000fe20000000f00 */
[----:B------:R-:W-:Y:S02]  /*233a0*/  IMAD.MOV.U32 R11, RZ, RZ, 0x1f ;  /* 0x0000001fff0b7424 */ /* 0x000fe400078e00ff */
[----:B------:R-:W-:Y:S01]  /*233b0*/  IMAD.MOV.U32 R15, RZ, RZ, -0x1 ;  /* 0xffffffffff0f7424 */ /* 0x000fe200078e00ff */
[----:B0-----:R-:W-:-:S04]  /*233c0*/  SHF.R.U32.HI R8, RZ, 0x5, R8 ;  /* 0x00000005ff087819 */ /* 0x001fc80000011608 */
[----:B------:R-:W-:-:S05]  /*233d0*/  LOP3.LUT R8, R8, 0x3, RZ, 0xc0, !PT ;  /* 0x0000000308087812 */ /* 0x000fca00078ec0ff */
[----:B------:R-:W-:-:S07]  /*233e0*/  IMAD.MOV.U32 R13, RZ, RZ, R8 ;  /* 0x000000ffff0d7224 */ /* 0x000fce00078e0008 */
[----:B-1----:R-:W-:Y:S05]  /*233f0*/  WARPSYNC.COLLECTIVE R15, `(.L_x_3101) ;  /* 0x000000000f087348 */ /* 0x002fea0003c00000 */
[----:B------:R0:W2:Y:S02]  /*23400*/  SHFL.IDX P6, R14, R13, R12, R11 ;  /* 0x0000000c0d0e7389 */ /* 0x0000a400000c000b */
[----:B012---:R-:W-:Y:S01]  /*23410*/  ENDCOLLECTIVE ;  /* 0x000000000000791b */ /* 0x007fe20003800000 */
.L_x_3101:
[----:B------:R-:W-:Y:S05]  /*23420*/  BSYNC B1 ;  /* 0x0000000000017941 */ /* 0x000fea0003800000 */
.L_x_3100:
[----:B------:R-:W-:Y:S05]  /*23430*/  BRA `(.L_x_3102) ;  /* 0xffffff9000f47947 */ /* 0x000fea000383ffff */
.L_x_2941:
[----:B------:R-:W-:Y:S01]  /*23440*/  BSSY B1, `(.L_x_3103) ;  /* 0x0000006000017945 */ /* 0x000fe20003800000 */
[----:B------:R-:W-:-:S07]  /*23450*/  MOV R15, 0xffffffff ;  /* 0xffffffff000f7802 */ /* 0x000fce0000000f00 */
[----:B01----:R-:W-:Y:S05]  /*23460*/  WARPSYNC.COLLECTIVE R15, `(.L_x_3104) ;  /* 0x000000000f0c7348 */ /* 0x003fea0003c00000 */
[----:B------:R-:W-:Y:S02]  /*23470*/  ELECT P6, UR62, PT ;  /* 0x00000000003e782f */ /* 0x000fe400038c0000 */
[----:B------:R-:W-:Y:S01]  /*23480*/  MOV R14, UR62 ;  /* 0x0000003e000e7c02 */ /* 0x000fe20008000f00 */
[----:B01----:R-:W-:Y:S10]  /*23490*/  ENDCOLLECTIVE ;  /* 0x000000000000791b */ /* 0x003ff40003800000 */
.L_x_3104:
[----:B------:R-:W-:Y:S05]  /*234a0*/  BSYNC B1 ;  /* 0x0000000000017941 */ /* 0x000fea0003800000 */
.L_x_3103:
[----:B------:R-:W-:Y:S05]  /*234b0*/  BRA `(.L_x_2940) ;  /* 0xffffff9000ec7947 */ /* 0x000fea000383ffff */
.L_x_2943:
[----:B0-----:R0:W2:Y:S02]  /*234c0*/  SYNCS.PHASECHK.TRANS64.TRYWAIT P0, [R22+URZ+0x2a820], R7 ;  /* 0x02a82007160075a7 */ /* 0x0010a4000800017f */
[----:B--2---:R-:W-:Y:S05]  /*234d0*/  @!P0 NANOSLEEP.SYNCS 0x989680 ;  /* 0x009896800000895d */ /* 0x004fea0003900000 */
[----:B------:R-:W2:Y:S02]  /*234e0*/  @!P0 SYNCS.PHASECHK.TRANS64 P0, [R22+URZ+0x2a820], R7 ;  /* 0x02a82007160085a7 */ /* 0x000ea4000800007f */
[----:B--2---:R-:W-:Y:S05]  /*234f0*/  @!P0 BRA `(.L_x_2943) ;  /* 0xfffffffc00f08947 */ /* 0x004fea000383ffff */
[----:B------:R-:W-:Y:S05]  /*23500*/  BRA `(.L_x_3105) ;  /* 0xffffff9000fc7947 */ /* 0x000fea000383ffff */
.L_x_2947:
[----:B-1----:R1:W2:Y:S02]  /*23510*/  SYNCS.PHASECHK.TRANS64.TRYWAIT P0, [R11+URZ+0x2a8a0], R10 ;  /* 0x02a8a00a0b0075a7 */ /* 0x0022a4000800017f */
[----:B--2---:R-:W-:Y:S05]  /*23520*/  @!P0 NANOSLEEP.SYNCS 0x989680 ;  /* 0x009896800000895d */ /* 0x004fea0003900000 */
[----:B------:R-:W2:Y:S02]  /*23530*/  @!P0 SYNCS.PHASECHK.TRANS64 P0, [R11+URZ+0x2a8a0], R10 ;  /* 0x02a8a00a0b0085a7 */ /* 0x000ea4000800007f */
[----:B--2---:R-:W-:Y:S05]  /*23540*/  @!P0 BRA `(.L_x_2947) ;  /* 0xfffffffc00f08947 */ /* 0x004fea000383ffff */
[----:B------:R-:W-:Y:S05]  /*23550*/  BRA `(.L_x_3106) ;  /* 0xffffff9400147947 */ /* 0x000fea000383ffff */
.L_x_2954:
[----:B0-----:R0:W2:Y:S02]  /*23560*/  SYNCS.PHASECHK.TRANS64.TRYWAIT P0, [R11+URZ+0x2a8c0], R10 ;  /* 0x02a8c00a0b0075a7 */ /* 0x0010a4000800017f */
[----:B--2---:R-:W-:Y:S05]  /*23570*/  @!P0 NANOSLEEP.SYNCS 0x989680 ;  /* 0x009896800000895d */ /* 0x004fea0003900000 */
[----:B------:R-:W2:Y:S02]  /*23580*/  @!P0 SYNCS.PHASECHK.TRANS64 P0, [R11+URZ+0x2a8c0], R10 ;  /* 0x02a8c00a0b0085a7 */ /* 0x000ea4000800007f */
[----:B--2---:R-:W-:Y:S05]  /*23590*/  @!P0 BRA `(.L_x_2954) ;  /* 0xfffffffc00f08947 */ /* 0x004fea000383ffff */
[----:B------:R-:W-:Y:S05]  /*235a0*/  BRA `(.L_x_3107) ;  /* 0xffffff98000c7947 */ /* 0x000fea000383ffff */
.L_x_2962:
[----:B-1----:R1:W2:Y:S02]  /*235b0*/  SYNCS.PHASECHK.TRANS64.TRYWAIT P1, [R10+URZ+0x2a8a0], R9 ;  /* 0x02a8a0090a0075a7 */ /* 0x0022a4000802017f */
[----:B--2---:R-:W-:Y:S05]  /*235c0*/  @!P1 NANOSLEEP.SYNCS 0x989680 ;  /* 0x009896800000995d */ /* 0x004fea0003900000 */
[----:B------:R-:W2:Y:S02]  /*235d0*/  @!P1 SYNCS.PHASECHK.TRANS64 P1, [R10+URZ+0x2a8a0], R9 ;  /* 0x02a8a0090a0095a7 */ /* 0x000ea4000802007f */
[----:B--2---:R-:W-:Y:S05]  /*235e0*/  @!P1 BRA `(.L_x_2962) ;  /* 0xfffffffc00f09947 */ /* 0x004fea000383ffff */
[----:B------:R-:W-:Y:S05]  /*235f0*/  BRA `(.L_x_3108) ;  /* 0xffffff9c00087947 */ /* 0x000fea000383ffff */
.L_x_2969:
[----:B0-----:R0:W2:Y:S02]  /*23600*/  SYNCS.PHASECHK.TRANS64.TRYWAIT P1, [R10+URZ+0x2a8c0], R9 ;  /* 0x02a8c0090a0075a7 */ /* 0x0010a4000802017f */
[----:B--2---:R-:W-:Y:S05]  /*23610*/  @!P1 NANOSLEEP.SYNCS 0x989680 ;  /* 0x009896800000995d */ /* 0x004fea0003900000 */
[----:B------:R-:W2:Y:S02]  /*23620*/  @!P1 SYNCS.PHASECHK.TRANS64 P1, [R10+URZ+0x2a8c0], R9 ;  /* 0x02a8c0090a0095a7 */ /* 0x000ea4000802007f */
[----:B--2---:R-:W-:Y:S05]  /*23630*/  @!P1 BRA `(.L_x_2969) ;  /* 0xfffffffc00f09947 */ /* 0x004fea000383ffff */
[----:B------:R-:W-:Y:S05]  /*23640*/  BRA `(.L_x_3109) ;  /* 0xffffff9c00fc7947 */ /* 0x000fea000383ffff */
.L_x_2983:
[----:B------:R-:W0:Y:S01]  /*23650*/  S2R R7, SR_TID.X ;  /* 0x0000000000077919 */ /* 0x000e220000002100 */
[----:B------:R-:W-:Y:S01]  /*23660*/  BSSY B0, `(.L_x_3110) ;  /* 0x000000a000007945 */ /* 0x000fe20003800000 */
[----:B------:R-:W-:Y:S01]  /*23670*/  IMAD.MOV.U32 R12, RZ, RZ, RZ ;  /* 0x000000ffff0c7224 */ /* 0x000fe200078e00ff */
[----:B------:R-:W-:Y:S01]  /*23680*/  MOV R11, 0x1f ;  /* 0x0000001f000b7802 */ /* 0x000fe20000000f00 */
[----:B------:R-:W-:Y:S01]  /*23690*/  IMAD.MOV.U32 R15, RZ, RZ, -0x1 ;  /* 0xffffffffff0f7424 */ /* 0x000fe200078e00ff */
[----:B0-----:R-:W-:-:S04]  /*236a0*/  SHF.R.U32.HI R7, RZ, 0x5, R7 ;  /* 0x00000005ff077819 */ /* 0x001fc80000011607 */
[----:B------:R-:W-:-:S05]  /*236b0*/  LOP3.LUT R7, R7, 0x3, RZ, 0xc0, !PT ;  /* 0x0000000307077812 */ /* 0x000fca00078ec0ff */
[----:B------:R-:W-:-:S07]  /*236c0*/  IMAD.MOV.U32 R13, RZ, RZ, R7 ;  /* 0x000000ffff0d7224 */ /* 0x000fce00078e0007 */
[----:B-----5:R-:W-:Y:S05]  /*236d0*/  WARPSYNC.COLLECTIVE R15, `(.L_x_3111) ;  /* 0x000000000f087348 */ /* 0x020fea0003c00000 */
[----:B------:R0:W1:Y:S02]  /*236e0*/  SHFL.IDX P6, R14, R13, R12, R11 ;  /* 0x0000000c0d0e7389 */ /* 0x00006400000c000b */
[----:B01---5:R-:W-:Y:S01]  /*236f0*/  ENDCOLLECTIVE ;  /* 0x000000000000791b */ /* 0x023fe20003800000 */
.L_x_3111:
[----:B------:R-:W-:Y:S05]  /*23700*/  BSYNC B0 ;  /* 0x0000000000007941 */ /* 0x000fea0003800000 */
.L_x_3110:
[----:B------:R-:W-:Y:S05]  /*23710*/  BRA `(.L_x_3112) ;  /* 0xffffffac003c7947 */ /* 0x000fea000383ffff */
.L_x_2986:
[----:B0-----:R0:W1:Y:S02]  /*23720*/  SYNCS.PHASECHK.TRANS64.TRYWAIT P0, [R7+URZ+0x2a840], R2 ;  /* 0x02a84002070075a7 */ /* 0x001064000800017f */
[----:B-1----:R-:W-:Y:S05]  /*23730*/  @!P0 NANOSLEEP.SYNCS 0x989680 ;  /* 0x009896800000895d */ /* 0x002fea0003900000 */
[----:B------:R-:W1:Y:S02]  /*23740*/  @!P0 SYNCS.PHASECHK.TRANS64 P0, [R7+URZ+0x2a840], R2 ;  /* 0x02a84002070085a7 */ /* 0x000e64000800007f */
[----:B-1----:R-:W-:Y:S05]  /*23750*/  @!P0 BRA `(.L_x_2986) ;  /* 0xfffffffc00f08947 */ /* 0x002fea000383ffff */
[----:B------:R-:W-:Y:S05]  /*23760*/  BRA `(.L_x_3113) ;  /* 0xffffffac00987947 */ /* 0x000fea000383ffff */
.L_x_2987:
        /* <DEDUP_REMOVED lines=8> */
.L_x_3115:
[----:B------:R-:W-:Y:S05]  /*237f0*/  BSYNC B0 ;  /* 0x0000000000007941 */ /* 0x000fea0003800000 */
.L_x_3114:
[----:B------:R-:W-:Y:S01]  /*23800*/  IMAD.MOV.U32 R13, RZ, RZ, R4 ;  /* 0x000000ffff0d7224 */ /* 0x000fe200078e0004 */
[----:B------:R-:W-:Y:S01]  /*23810*/  MOV R11, 0x181f ;  /* 0x0000181f000b7802 */ /* 0x000fe20000000f00 */
[----:B------:R-:W-:Y:S01]  /*23820*/  IMAD.MOV.U32 R12, RZ, RZ, RZ ;  /* 0x000000ffff0c7224 */ /* 0x000fe200078e00ff */
[----:B------:R-:W-:Y:S01]  /*23830*/  MOV R2, R14 ;  /* 0x0000000e00027202 */ /* 0x000fe20000000f00 */
[----:B------:R-:W-:Y:S02]  /*23840*/  IMAD.MOV.U32 R15, RZ, RZ, -0x1 ;  /* 0xffffffffff0f7424 */ /* 0x000fe400078e00ff */
[----:B------:R-:W-:-:S07]  /*23850*/  @P0 IMAD R8, R5, 0x2, R22 ;  /* 0x0000000205080824 */ /* 0x000fce00078e0216 */
[----:B------:R-:W-:Y:S05]  /*23860*/  WARPSYNC.COLLECTIVE R15, `(.L_x_3116) ;  /* 0x000000000f087348 */ /* 0x000fea0003c00000 */
[----:B------:R0:W1:Y:S02]  /*23870*/  SHFL.IDX P6, R14, R13, R12, R11 ;  /* 0x0000000c0d0e7389 */ /* 0x00006400000c000b */
[----:B01----:R-:W-:Y:S01]  /*23880*/  ENDCOLLECTIVE ;  /* 0x000000000000791b */ /* 0x003fe20003800000 */
.L_x_3116:
[----:B------:R-:W-:Y:S01]  /*23890*/  IMAD.MOV.U32 R13, RZ, RZ, R0 ;  /* 0x000000ffff0d7224 */ /* 0x000fe200078e0000 */
[----:B------:R-:W-:Y:S01]  /*238a0*/  MOV R12, 0x1 ;  /* 0x00000001000c7802 */ /* 0x000fe20000000f00 */
[----:B------:R-:W-:-:S07]  /*238b0*/  IMAD.MOV.U32 R3, RZ, RZ, R14 ;  /* 0x000000ffff037224 */ /* 0x000fce00078e000e */
[----:B------:R-:W-:Y:S05]  /*238c0*/  WARPSYNC.COLLECTIVE R15, `(.L_x_3117) ;  /* 0x000000000f087348 */ /* 0x000fea0003c00000 */
[----:B------:R0:W1:Y:S02]  /*238d0*/  SHFL.IDX P6, R14, R13, R12, R11 ;  /* 0x0000000c0d0e7389 */ /* 0x00006400000c000b */
[----:B01----:R-:W-:Y:S01]  /*238e0*/  ENDCOLLECTIVE ;  /* 0x000000000000791b */ /* 0x003fe20003800000 */
.L_x_3117:
        /* <DEDUP_REMOVED lines=17> */
.L_x_3118:
[----:B------:R-:W-:Y:S01]  /*23a00*/  @P1 IMAD R8, R5, 0x2, R22 ;  /* 0x0000000205081824 */ /* 0x000fe200078e0216 */
[----:B------:R-:W-:Y:S01]  /*23a10*/  MOV R13, R0 ;  /* 0x00000000000d7202 */ /* 0x000fe20000000f00 */
[----:B------:R-:W-:Y:S01]  /*23a20*/  IMAD.MOV.U32 R12, RZ, RZ, 0x2 ;  /* 0x00000002ff0c7424 */ /* 0x000fe200078e00ff */
[----:B------:R-:W-:-:S07]  /*23a30*/  MOV R3, R14 ;  /* 0x0000000e00037202 */ /* 0x000fce0000000f00 */
[----:B------:R-:W-:Y:S05]  /*23a40*/  WARPSYNC.COLLECTIVE R15, `(.L_x_3119) ;  /* 0x000000000f087348 */ /* 0x000fea0003c00000 */
[----:B------:R0:W1:Y:S02]  /*23a50*/  SHFL.IDX P6, R14, R13, R12, R11 ;  /* 0x0000000c0d0e7389 */ /* 0x00006400000c000b */
[----:B01----:R-:W-:Y:S01]  /*23a60*/  ENDCOLLECTIVE ;  /* 0x000000000000791b */ /* 0x003fe20003800000 */
.L_x_3119:
        /* <DEDUP_REMOVED lines=17> */
.L_x_3120:
[----:B------:R-:W-:Y:S01]  /*23b80*/  @P1 LEA R8, R5, R22, 0x1 ;  /* 0x0000001605081211 */ /* 0x000fe200078e08ff */
[----:B------:R-:W-:Y:S02]  /*23b90*/  IMAD.MOV.U32 R13, RZ, RZ, R0 ;  /* 0x000000ffff0d7224 */ /* 0x000fe400078e0000 */
[----:B------:R-:W-:Y:S02]  /*23ba0*/  IMAD.MOV.U32 R12, RZ, RZ, 0x3 ;  /* 0x00000003ff0c7424 */ /* 0x000fe400078e00ff */
[----:B------:R-:W-:-:S07]  /*23bb0*/  IMAD.MOV.U32 R3, RZ, RZ, R14 ;  /* 0x000000ffff037224 */ /* 0x000fce00078e000e */
[----:B------:R-:W-:Y:S05]  /*23bc0*/  WARPSYNC.COLLECTIVE R15, `(.L_x_3121) ;  /* 0x000000000f087348 */ /* 0x000fea0003c00000 */
[----:B------:R0:W1:Y:S02]  /*23bd0*/  SHFL.IDX P6, R14, R13, R12, R11 ;  /* 0x0000000c0d0e7389 */ /* 0x00006400000c000b */
[----:B01----:R-:W-:Y:S01]  /*23be0*/  ENDCOLLECTIVE ;  /* 0x000000000000791b */ /* 0x003fe20003800000 */
.L_x_3121:
        /* <DEDUP_REMOVED lines=17> */
.L_x_3122:
[----:B------:R-:W-:Y:S02]  /*23d00*/  @P1 IMAD R8, R5, 0x2, R22 ;  /* 0x0000000205081824 */ /* 0x000fe400078e0216 */
[----:B------:R-:W-:Y:S01]  /*23d10*/  IMAD.MOV.U32 R13, RZ, RZ, R0 ;  /* 0x000000ffff0d7224 */ /* 0x000fe200078e0000 */
[----:B------:R-:W-:Y:S01]  /*23d20*/  MOV R12, 0x4 ;  /* 0x00000004000c7802 */ /* 0x000fe20000000f00 */
[----:B------:R-:W-:-:S07]  /*23d30*/  IMAD.MOV.U32 R3, RZ, RZ, R14 ;  /* 0x000000ffff037224 */ /* 0x000fce00078e000e */
[----:B------:R-:W-:Y:S05]  /*23d40*/  WARPSYNC.COLLECTIVE R15, `(.L_x_3123) ;  /* 0x000000000f087348 */ /* 0x000fea0003c00000 */
[----:B------:R0:W1:Y:S02]  /*23d50*/  SHFL.IDX P6, R14, R13, R12, R11 ;  /* 0x0000000c0d0e7389 */ /* 0x00006400000c000b */
[----:B01----:R-:W-:Y:S01]  /*23d60*/  ENDCOLLECTIVE ;  /* 0x000000000000791b */ /* 0x003fe20003800000 */
.L_x_3123:
        /* <DEDUP_REMOVED lines=17> */
.L_x_3124:
[----:B------:R-:W-:Y:S01]  /*23e80*/  @P1 IMAD R8, R5, 0x2, R22 ;  /* 0x0000000205081824 */ /* 0x000fe200078e0216 */
[----:B------:R-:W-:Y:S01]  /*23e90*/  MOV R13, R0 ;  /* 0x00000000000d7202 */ /* 0x000fe20000000f00 */
[----:B------:R-:W-:Y:S01]  /*23ea0*/  IMAD.MOV.U32 R12, RZ, RZ, 0x5 ;  /* 0x00000005ff0c7424 */ /* 0x000fe200078e00ff */
[----:B------:R-:W-:-:S07]  /*23eb0*/  MOV R3, R14 ;  /* 0x0000000e00037202 */ /* 0x000fce0000000f00 */
[----:B------:R-:W-:Y:S05]  /*23ec0*/  WARPSYNC.COLLECTIVE R15, `(.L_x_3125) ;  /* 0x000000000f087348 */ /* 0x000fea0003c00000 */
[----:B------:R0:W1:Y:S02]  /*23ed0*/  SHFL.IDX P6, R14, R13, R12, R11 ;  /* 0x0000000c0d0e7389 */ /* 0x00006400000c000b */
[----:B01----:R-:W-:Y:S01]  /*23ee0*/  ENDCOLLECTIVE ;  /* 0x000000000000791b */ /* 0x003fe20003800000 */
.L_x_3125:
[----:B------:R-:W-:-:S05]  /*23ef0*/  @P1 LEA R3, P0, R9, R3, 0x1 ;  /* 0x0000000309031211 */ /* 0x000fca00078008ff */
[----:B------:R-:W-:-:S05]  /*23f00*/  @P1 IMAD.X R2, RZ, RZ, R2, P0 ;  /* 0x000000ffff021224 */ /* 0x000fca00000e0602 */
[----:B------:R-:W-:Y:S02]  /*23f10*/  @P1 LOP3.LUT R3, R3, R2, RZ, 0x3c, !PT ;  /* 0x0000000203031212 */ /* 0x000fe400078e3cff */
[----:B------:R-:W-:Y:S02]  /*23f20*/  MOV R13, R4 ;  /* 0x00000004000d7202 */ /* 0x000fe40000000f00 */
[----:B------:R-:W-:-:S04]  /*23f30*/  @P1 LOP3.LUT R2, R3, R2, RZ, 0x3c, !PT ;  /* 0x0000000203021212 */ /* 0x000fc800078e3cff */
[----:B------:R-:W-:Y:S01]  /*23f40*/  @P1 LOP3.LUT R3, R3, R2, RZ, 0x3c, !PT ;  /* 0x0000000203031212 */ /* 0x000fe200078e3cff */
[----:B------:R-:W-:-:S04]  /*23f50*/  IMAD.MOV.U32 R0, RZ, RZ, R14 ;  /* 0x000000ffff007224 */ /* 0x000fc800078e000e */
[----:B------:R-:W-:Y:S01]  /*23f60*/  @!PT LDS RZ, [RZ] ;  /* 0x00000000fffff984 */ /* 0x000fe20000000800 */
[----:B------:R-:W-:Y:S01]  /*23f70*/  @!PT LDS RZ, [RZ] ;  /* 0x00000000fffff984 */ /* 0x000fe20000000800 */
[----:B------:R-:W-:Y:S01]  /*23f80*/  @!PT LDS RZ, [RZ] ;  /* 0x00000000fffff984 */ /* 0x000fe20000000800 */
[----:B------:R0:W-:Y:S03]  /*23f90*/  @P1 LDGSTS.E.BYPASS.LTC128B.128 [R8+0x1a400], desc[UR60][R2.64], !P4 ;  /* 0x1a40000002081fae */ /* 0x0001e6000e101d7c */
[----:B0-----:R-:W-:Y:S05]  /*23fa0*/  WARPSYNC.COLLECTIVE R15, `(.L_x_3126) ;  /* 0x000000000f087348 */ /* 0x001fea0003c00000 */
[----:B------:R1:W2:Y:S02]  /*23fb0*/  SHFL.IDX P6, R14, R13, R12, R11 ;  /* 0x0000000c0d0e7389 */ /* 0x0002a400000c000b */
[----:B012---:R-:W-:Y:S01]  /*23fc0*/  ENDCOLLECTIVE ;  /* 0x000000000000791b */ /* 0x007fe20003800000 */
.L_x_3126:
[----:B------:R-:W-:Y:S01]  /*23fd0*/  @!PT LDS RZ, [RZ] ;  /* 0x00000000fffff984 */ /* 0x000fe20000000800 */
[----:B------:R-:W-:Y:S01]  /*23fe0*/  @!PT LDS RZ, [RZ] ;  /* 0x00000000fffff984 */ /* 0x000fe20000000800 */
[----:B------:R-:W-:Y:S01]  /*23ff0*/  @!PT LDS RZ, [RZ] ;  /* 0x00000000fffff984 */ /* 0x000fe20000000800 */
[----:B------:R-:W-:Y:S04]  /*24000*/  @P1 LDGSTS.E.BYPASS.LTC128B.128 [R8+0x1d400], desc[UR60][R2.64+0x80], !P3 ;  /* 0x1d40008002081fae */ /* 0x000fe8000d901d7c */
[----:B------:R0:W-:Y:S02]  /*24010*/  @P1 LDGSTS.E.BYPASS.LTC128B.128 [R8+0x20400], desc[UR60][R2.64+0x100], !P2 ;  /* 0x2040010002081fae */ /* 0x0001e4000d101d7c */
[----:B0-----:R-:W-:Y:S01]  /*24020*/  IMAD.MOV.U32 R2, RZ, RZ, R14 ;  /* 0x000000ffff027224 */ /* 0x001fe200078e000e */
[----:B------:R-:W-:Y:S06]  /*24030*/  BRA `(.L_x_3127) ;  /* 0xffffffa800e87947 */ /* 0x000fec000383ffff */
.L_x_2992:
[----:B------:R-:W-:Y:S01]  /*24040*/  IMAD.MOV.U32 R13, RZ, RZ, R4 ;  /* 0x000000ffff0d7224 */ /* 0x000fe200078e0004 */
[----:B------:R-:W-:Y:S01]  /*24050*/  MOV R12, RZ ;  /* 0x000000ff000c7202 */ /* 0x000fe20000000f00 */
[----:B------:R-:W-:Y:S01]  /*24060*/  IMAD.MOV.U32 R11, RZ, RZ, 0x181f ;  /* 0x0000181fff0b7424 */ /* 0x000fe200078e00ff */
[----:B------:R-:W-:Y:S01]  /*24070*/  LEA R17, R17, R9, 0x7 ;  /* 0x0000000911117211 */ /* 0x000fe200078e38ff */
[----:B------:R-:W-:Y:S02]  /*24080*/  IMAD.MOV.U32 R15, RZ, RZ, -0x1 ;  /* 0xffffffffff0f7424 */ /* 0x000fe400078e00ff */
[----:B-----5:R-:W-:-:S07]  /*24090*/  IMAD R5, R10, R7, RZ ;  /* 0x000000070a057224 */ /* 0x020fce00078e02ff */
[----:B------:R-:W-:Y:S05]  /*240a0*/  WARPSYNC.COLLECTIVE R15, `(.L_x_3128) ;  /* 0x000000000f087348 */ /* 0x000fea0003c00000 */
[----:B------:R0:W1:Y:S02]  /*240b0*/  SHFL.IDX P6, R14, R13, R12, R11 ;  /* 0x0000000c0d0e7389 */ /* 0x00006400000c000b */
[----:B01----:R-:W-:Y:S01]  /*240c0*/  ENDCOLLECTIVE ;  /* 0x000000000000791b */ /* 0x003fe20003800000 */
.L_x_3128:
[----:B------:R-:W-:Y:S01]  /*240d0*/  ISETP.GE.AND P1, PT, R17, R5, PT ;  /* 0x000000051100720c */ /* 0x000fe20003f26270 */
[----:B------:R-:W-:Y:S01]  /*240e0*/  IMAD.MOV.U32 R13, RZ, RZ, R0 ;  /* 0x000000ffff0d7224 */ /* 0x000fe200078e0000 */
[----:B------:R-:W-:-:S11]  /*240f0*/  MOV R2, R14 ;  /* 0x0000000e00027202 */ /* 0x000fd60000000f00 */
[----:B------:R-:W-:Y:S05]  /*24100*/  WARPSYNC.COLLECTIVE R15, `(.L_x_3129) ;  /* 0x000000000f087348 */ /* 0x000fea0003c00000 */
[----:B------:R0:W1:Y:S02]  /*24110*/  SHFL.IDX P6, R14, R13, R12, R11 ;  /* 0x0000000c0d0e7389 */ /* 0x00006400000c000b */
[----:B01----:R-:W-:Y:S01]  /*24120*/  ENDCOLLECTIVE ;  /* 0x000000000000791b */ /* 0x003fe20003800000 */
.L_x_3129:
[----:B------:R-:W-:Y:S02]  /*24130*/  IMAD.MOV.U32 R13, RZ, RZ, R4 ;  /* 0x000000ffff0d7224 */ /* 0x000fe400078e0004 */
[----:B------:R-:W-:Y:S02]  /*24140*/  IMAD.MOV.U32 R12, RZ, RZ, 0x1 ;  /* 0x00000001ff0c7424 */ /* 0x000fe400078e00ff */
[----:B------:R-:W-:-:S07]  /*24150*/  IMAD.MOV.U32 R3, RZ, RZ, R14 ;  /* 0x000000ffff037224 */ /* 0x000fce00078e000e */
[----:B------:R-:W-:Y:S05]  /*24160*/  WARPSYNC.COLLECTIVE R15, `(.L_x_3130) ;  /* 0x000000000f087348 */ /* 0x000fea0003c00000 */
[----:B------:R0:W1:Y:S02]  /*24170*/  SHFL.IDX P6, R14, R13, R12, R11 ;  /* 0x0000000c0d0e7389 */ /* 0x00006400000c000b */
[----:B01----:R-:W-:Y:S01]  /*24180*/  ENDCOLLECTIVE ;  /* 0x000000000000791b */ /* 0x003fe20003800000 */
.L_x_3130:
[----:B------:R-:W-:-:S05]  /*24190*/  @!P1 LEA R6, P4, R8, R3, 0x1 ;  /* 0x0000000308069211 */ /* 0x000fca00078808ff */
[----:B------:R-:W-:Y:S02]  /*241a0*/  @!P1 IMAD.X R3, RZ, RZ, R2, P4 ;  /* 0x000000ffff039224 */ /* 0x000fe400020e0602 */
[----:B------:R-:W-:Y:S01]  /*241b0*/  @!P1 IMAD.MOV.U32 R2, RZ, RZ, R6 ;  /* 0x000000ffff029224 */ /* 0x000fe200078e0006 */
[----:B------:R-:W-:Y:S01]  /*241c0*/  IADD3 R6, R17, 0x10, RZ ;  /* 0x0000001011067810 */ /* 0x000fe20007ffe0ff */
[----:B------:R-:W-:-:S03]  /*241d0*/  IMAD.MOV.U32 R13, RZ, RZ, R0 ;  /* 0x000000ffff0d7224 */ /* 0x000fc600078e0000 */
        /* <DEDUP_REMOVED lines=11> */
.L_x_3131:
[----:B------:R-:W-:Y:S02]  /*24290*/  IMAD.MOV.U32 R13, RZ, RZ, R4 ;  /* 0x000000ffff0d7224 */ /* 0x000fe400078e0004 */
[----:B------:R-:W-:Y:S02]  /*242a0*/  IMAD.MOV.U32 R12, RZ, RZ, 0x2 ;  /* 0x00000002ff0c7424 */ /* 0x000fe400078e00ff */
[----:B------:R-:W-:-:S07]  /*242b0*/  IMAD.MOV.U32 R3, RZ, RZ, R14 ;  /* 0x000000ffff037224 */ /* 0x000fce00078e000e */
[----:B------:R-:W-:Y:S05]  /*242c0*/  WARPSYNC.COLLECTIVE R15, `(.L_x_3132) ;  /* 0x000000000f087348 */ /* 0x000fea0003c00000 */
[----:B------:R0:W1:Y:S02]  /*242d0*/  SHFL.IDX P6, R14, R13, R12, R11 ;  /* 0x0000000c0d0e7389 */ /* 0x00006400000c000b */
[----:B01----:R-:W-:Y:S01]  /*242e0*/  ENDCOLLECTIVE ;  /* 0x000000000000791b */ /* 0x003fe20003800000 */
.L_x_3132:
[----:B------:R-:W-:-:S04]  /*242f0*/  @!P1 LEA R6, P4, R8, R3, 0x1 ;  /* 0x0000000308069211 */ /* 0x000fc800078808ff */
[----:B------:R-:W-:Y:S01]  /*24300*/  @!P1 IADD3.X R7, RZ, R2, RZ, P4, !PT ;  /* 0x00000002ff079210 */ /* 0x000fe200027fe4ff */
[----:B------:R-:W-:Y:S01]  /*24310*/  @!P1 IMAD.MOV.U32 R2, RZ, RZ, R6 ;  /* 0x000000ffff029224 */ /* 0x000fe200078e0006 */
[----:B------:R-:W-:-:S03]  /*24320*/  IADD3 R6, R17, 0x20, RZ ;  /* 0x0000002011067810 */ /* 0x000fc60007ffe0ff */
        /* <DEDUP_REMOVED lines=13> */
.L_x_3133:
[----:B------:R-:W-:Y:S02]  /*24400*/  IMAD.MOV.U32 R13, RZ, RZ, R4 ;  /* 0x000000ffff0d7224 */ /* 0x000fe400078e0004 */
[----:B------:R-:W-:Y:S02]  /*24410*/  IMAD.MOV.U32 R12, RZ, RZ, 0x3 ;  /* 0x00000003ff0c7424 */ /* 0x000fe400078e00ff */
[----:B------:R-:W-:-:S07]  /*24420*/  IMAD.MOV.U32 R3, RZ, RZ, R14 ;  /* 0x000000ffff037224 */ /* 0x000fce00078e000e */
[----:B------:R-:W-:Y:S05]  /*24430*/  WARPSYNC.COLLECTIVE R15, `(.L_x_3134) ;  /* 0x000000000f087348 */ /* 0x000fea0003c00000 */
[----:B------:R0:W1:Y:S02]  /*24440*/  SHFL.IDX P6, R14, R13, R12, R11 ;  /* 0x0000000c0d0e7389 */ /* 0x00006400000c000b */
[----:B01----:R-:W-:Y:S01]  /*24450*/  ENDCOLLECTIVE ;  /* 0x000000000000791b */ /* 0x003fe20003800000 */
.L_x_3134:
        /* <DEDUP_REMOVED lines=17> */
.L_x_3135:
[----:B------:R-:W-:Y:S02]  /*24570*/  IMAD.MOV.U32 R13, RZ, RZ, R4 ;  /* 0x000000ffff0d7224 */ /* 0x000fe400078e0004 */
[----:B------:R-:W-:Y:S02]  /*24580*/  IMAD.MOV.U32 R12, RZ, RZ, 0x4 ;  /* 0x00000004ff0c7424 */ /* 0x000fe400078e00ff */
[----:B------:R-:W-:-:S07]  /*24590*/  IMAD.MOV.U32 R3, RZ, RZ, R14 ;  /* 0x000000ffff037224 */ /* 0x000fce00078e000e */
[----:B------:R-:W-:Y:S05]  /*245a0*/  WARPSYNC.COLLECTIVE R15, `(.L_x_3136) ;  /* 0x000000000f087348 */ /* 0x000fea0003c00000 */
[----:B------:R0:W1:Y:S02]  /*245b0*/  SHFL.IDX P6, R14, R13, R12, R11 ;  /* 0x0000000c0d0e7389 */ /* 0x00006400000c000b */
[----:B01----:R-:W-:Y:S01]  /*245c0*/  ENDCOLLECTIVE ;  /* 0x000000000000791b */ /* 0x003fe20003800000 */
.L_x_3136:
        /* <DEDUP_REMOVED lines=17> */
.L_x_3137:
[----:B------:R-:W-:Y:S02]  /*246e0*/  IMAD.MOV.U32 R13, RZ, RZ, R4 ;  /* 0x000000ffff0d7224 */ /* 0x000fe400078e0004 */
[----:B------:R-:W-:Y:S02]  /*246f0*/  IMAD.MOV.U32 R12, RZ, RZ, 0x5 ;  /* 0x00000005ff0c7424 */ /* 0x000fe400078e00ff */
[----:B------:R-:W-:-:S07]  /*24700*/  IMAD.MOV.U32 R3, RZ, RZ, R14 ;  /* 0x000000ffff037224 */ /* 0x000fce00078e000e */
[----:B------:R-:W-:Y:S05]  /*24710*/  WARPSYNC.COLLECTIVE R15, `(.L_x_3138) ;  /* 0x000000000f087348 */ /* 0x000fea0003c00000 */
[----:B------:R0:W1:Y:S02]  /*24720*/  SHFL.IDX P6, R14, R13, R12, R11 ;  /* 0x0000000c0d0e7389 */ /* 0x00006400000c000b */
[----:B01----:R-:W-:Y:S01]  /*24730*/  ENDCOLLECTIVE ;  /* 0x000000000000791b */ /* 0x003fe20003800000 */
.L_x_3138:
        /* <DEDUP_REMOVED lines=17> */
.L_x_3139:
[----:B------:R-:W-:Y:S02]  /*24850*/  IMAD.MOV.U32 R13, RZ, RZ, R4 ;  /* 0x000000ffff0d7224 */ /* 0x000fe400078e0004 */
[----:B------:R-:W-:Y:S02]  /*24860*/  IMAD.MOV.U32 R12, RZ, RZ, 0x6 ;  /* 0x00000006ff0c7424 */ /* 0x000fe400078e00ff */
[----:B------:R-:W-:-:S07]  /*24870*/  IMAD.MOV.U32 R3, RZ, RZ, R14 ;  /* 0x000000ffff037224 */ /* 0x000fce00078e000e */
[----:B------:R-:W-:Y:S05]  /*24880*/  WARPSYNC.COLLECTIVE R15, `(.L_x_3140) ;  /* 0x000000000f087348 */ /* 0x000fea0003c00000 */
[----:B------:R0:W1:Y:S02]  /*24890*/  SHFL.IDX P6, R14, R13, R12, R11 ;  /* 0x0000000c0d0e7389 */ /* 0x00006400000c000b */
[----:B01----:R-:W-:Y:S01]  /*248a0*/  ENDCOLLECTIVE ;  /* 0x000000000000791b */ /* 0x003fe20003800000 */
.L_x_3140:
        /* <DEDUP_REMOVED lines=17> */
.L_x_3141:
[----:B------:R-:W-:Y:S01]  /*249c0*/  MOV R13, R4 ;  /* 0x00000004000d7202 */ /* 0x000fe20000000f00 */
[----:B------:R-:W-:Y:S02]  /*249d0*/  IMAD.MOV.U32 R12, RZ, RZ, 0x7 ;  /* 0x00000007ff0c7424 */ /* 0x000fe400078e00ff */
[----:B------:R-:W-:-:S07]  /*249e0*/  IMAD.MOV.U32 R3, RZ, RZ, R14 ;  /* 0x000000ffff037224 */ /* 0x000fce00078e000e */
[----:B------:R-:W-:Y:S05]  /*249f0*/  WARPSYNC.COLLECTIVE R15, `(.L_x_3142) ;  /* 0x000000000f087348 */ /* 0x000fea0003c00000 */
[----:B------:R0:W1:Y:S02]  /*24a00*/  SHFL.IDX P6, R14, R13, R12, R11 ;  /* 0x0000000c0d0e7389 */ /* 0x00006400000c000b */
[----:B01----:R-:W-:Y:S01]  /*24a10*/  ENDCOLLECTIVE ;  /* 0x000000000000791b */ /* 0x003fe20003800000 */
.L_x_3142:
[----:B------:R-:W-:-:S04]  /*24a20*/  @!P1 LEA R6, P4, R8, R3, 0x1 ;  /* 0x0000000308069211 */ /* 0x000fc800078808ff */
[----:B------:R-:W-:Y:S01]  /*24a30*/  @!P1 IADD3.X R7, RZ, R2, RZ, P4, !PT ;  /* 0x00000002ff079210 */ /* 0x000fe200027fe4ff */
[----:B------:R-:W-:-:S04]  /*24a40*/  @!P1 IMAD.MOV.U32 R2, RZ, RZ, R6 ;  /* 0x000000ffff029224 */ /* 0x000fc800078e0006 */
[----:B------:R-:W-:Y:S01]  /*24a50*/  @!P1 IMAD.MOV.U32 R3, RZ, RZ, R7 ;  /* 0x000000ffff039224 */ /* 0x000fe200078e0007 */
[----:B------:R-:W-:-:S04]  /*24a60*/  MOV R13, R0 ;  /* 0x00000000000d7202 */ /* 0x000fc80000000f00 */
        /* <DEDUP_REMOVED lines=10> */
.L_x_3143:
[----:B------:R-:W-:Y:S05]  /*24b10*/  BRA `(.L_x_3144) ;  /* 0xffffffac00547947 */ /* 0x000fea000383ffff */
.L_x_2997:
[----:B0-----:R0:W1:Y:S02]  /*24b20*/  SYNCS.PHASECHK.TRANS64.TRYWAIT P0, [R22+URZ+0x2a820], R3 ;  /* 0x02a82003160075a7 */ /* 0x001064000800017f */
[----:B-1----:R-:W-:Y:S05]  /*24b30*/  @!P0 NANOSLEEP.SYNCS 0x989680 ;  /* 0x009896800000895d */ /* 0x002fea0003900000 */
[----:B------:R-:W1:Y:S02]  /*24b40*/  @!P0 SYNCS.PHASECHK.TRANS64 P0, [R22+URZ+0x2a820], R3 ;  /* 0x02a82003160085a7 */ /* 0x000e64000800007f */
[----:B-1----:R-:W-:Y:S05]  /*24b50*/  @!P0 BRA `(.L_x_2997) ;  /* 0xfffffffc00f08947 */ /* 0x002fea000383ffff */
[----:B------:R-:W-:Y:S05]  /*24b60*/  BRA `(.L_x_3145) ;  /* 0xffffffac00c47947 */ /* 0x000fea000383ffff */
.L_x_3002:
[----:B0-----:R0:W1:Y:S02]  /*24b70*/  SYNCS.PHASECHK.TRANS64.TRYWAIT P0, [R5+URZ+0x2a840], R0 ;  /* 0x02a84000050075a7 */ /* 0x001064000800017f */
[----:B-1----:R-:W-:Y:S05]  /*24b80*/  @!P0 NANOSLEEP.SYNCS 0x989680 ;  /* 0x009896800000895d */ /* 0x002fea0003900000 */
[----:B------:R-:W1:Y:S02]  /*24b90*/  @!P0 SYNCS.PHASECHK.TRANS64 P0, [R5+URZ+0x2a840], R0 ;  /* 0x02a84000050085a7 */ /* 0x000e64000800007f */
[----:B-1----:R-:W-:Y:S05]  /*24ba0*/  @!P0 BRA `(.L_x_3002) ;  /* 0xfffffffc00f08947 */ /* 0x002fea000383ffff */
[----:B------:R-:W-:Y:S05]  /*24bb0*/  BRA `(.L_x_3146) ;  /* 0xffffffb0008c7947 */ /* 0x000fea000383ffff */
.L_x_3003:
        /* <DEDUP_REMOVED lines=8> */
.L_x_3148:
[----:B------:R-:W-:Y:S05]  /*24c40*/  BSYNC B1 ;  /* 0x0000000000017941 */ /* 0x000fea0003800000 */
.L_x_3147:
[----:B------:R-:W0:Y:S01]  /*24c50*/  S2R R35, SR_TID.X ;  /* 0x0000000000237919 */ /* 0x000e220000002100 */
[----:B------:R-:W-:Y:S01]  /*24c60*/  MOV R13, R9 ;  /* 0x00000009000d7202 */ /* 0x000fe20000000f00 */
        /* <DEDUP_REMOVED lines=8> */
.L_x_3149:
[----:B------:R-:W-:Y:S01]  /*24cf0*/  MOV R13, R8 ;  /* 0x00000008000d7202 */ /* 0x000fe20000000f00 */
[----:B------:R-:W-:Y:S01]  /*24d00*/  IMAD.MOV.U32 R12, RZ, RZ, 0x1 ;  /* 0x00000001ff0c7424 */ /* 0x000fe200078e00ff */
[----:B------:R-:W-:Y:S01]  /*24d10*/  SHF.L.U32 R35, R35, 0x3, RZ ;  /* 0x0000000323237819 */ /* 0x000fe200000006ff */
[----:B------:R-:W-:-:S03]  /*24d20*/  IMAD.MOV.U32 R2, RZ, RZ, R14 ;  /* 0x000000ffff027224 */ /* 0x000fc600078e000e */
[----:B------:R-:W-:-:S07]  /*24d30*/  LOP3.LUT R35, R35, 0x38, RZ, 0xc0, !PT ;  /* 0x0000003823237812 */ /* 0x000fce00078ec0ff */
[----:B------:R-:W-:Y:S05]  /*24d40*/  WARPSYNC.COLLECTIVE R15, `(.L_x_3150) ;  /* 0x000000000f087348 */ /* 0x000fea0003c00000 */
[----:B------:R0:W1:Y:S02]  /*24d50*/  SHFL.IDX P6, R14, R13, R12, R11 ;  /* 0x0000000c0d0e7389 */ /* 0x00006400000c000b */
[----:B01----:R-:W-:Y:S01]  /*24d60*/  ENDCOLLECTIVE ;  /* 0x000000000000791b */ /* 0x003fe20003800000 */
.L_x_3150:
        /* <DEDUP_REMOVED lines=14> */
.L_x_3151:
[----:B------:R-:W-:Y:S01]  /*24e50*/  MOV R13, R8 ;  /* 0x00000008000d7202 */ /* 0x000fe20000000f00 */
[----:B------:R-:W-:Y:S02]  /*24e60*/  IMAD.MOV.U32 R12, RZ, RZ, 0x2 ;  /* 0x00000002ff0c7424 */ /* 0x000fe400078e00ff */
[----:B------:R-:W-:-:S07]  /*24e70*/  IMAD.MOV.U32 R2, RZ, RZ, R14 ;  /* 0x000000ffff027224 */ /* 0x000fce00078e000e */
[----:B------:R-:W-:Y:S05]  /*24e80*/  WARPSYNC.COLLECTIVE R15, `(.L_x_3152) ;  /* 0x000000000f087348 */ /* 0x000fea0003c00000 */
[----:B------:R0:W1:Y:S02]  /*24e90*/  SHFL.IDX P6, R14, R13, R12, R11 ;  /* 0x0000000c0d0e7389 */ /* 0x00006400000c000b */
[----:B01----:R-:W-:Y:S01]  /*24ea0*/  ENDCOLLECTIVE ;  /* 0x000000000000791b */ /* 0x003fe20003800000 */
.L_x_3152:
        /* <DEDUP_REMOVED lines=13> */
.L_x_3153:
[----:B------:R-:W-:Y:S01]  /*24f80*/  MOV R13, R8 ;  /* 0x00000008000d7202 */ /* 0x000fe20000000f00 */
[----:B------:R-:W-:Y:S02]  /*24f90*/  IMAD.MOV.U32 R12, RZ, RZ, 0x3 ;  /* 0x00000003ff0c7424 */ /* 0x000fe400078e00ff */
[----:B------:R-:W-:-:S07]  /*24fa0*/  IMAD.MOV.U32 R2, RZ, RZ, R14 ;  /* 0x000000ffff027224 */ /* 0x000fce00078e000e */
[----:B------:R-:W-:Y:S05]  /*24fb0*/  WARPSYNC.COLLECTIVE R15, `(.L_x_3154) ;  /* 0x000000000f087348 */ /* 0x000fea0003c00000 */
[----:B------:R0:W1:Y:S02]  /*24fc0*/  SHFL.IDX P6, R14, R13, R12, R11 ;  /* 0x0000000c0d0e7389 */ /* 0x00006400000c000b */
[----:B01----:R-:W-:Y:S01]  /*24fd0*/  ENDCOLLECTIVE ;  /* 0x000000000000791b */ /* 0x003fe20003800000 */
.L_x_3154:
        /* <DEDUP_REMOVED lines=13> */
.L_x_3155:
[----:B------:R-:W-:Y:S01]  /*250b0*/  IMAD.MOV.U32 R13, RZ, RZ, R8 ;  /* 0x000000ffff0d7224 */ /* 0x000fe200078e0008 */
[----:B------:R-:W-:Y:S01]  /*250c0*/  MOV R12, 0x4 ;  /* 0x00000004000c7802 */ /* 0x000fe20000000f00 */
[----:B------:R-:W-:-:S07]  /*250d0*/  IMAD.MOV.U32 R2, RZ, RZ, R14 ;  /* 0x000000ffff027224 */ /* 0x000fce00078e000e */
[----:B------:R-:W-:Y:S05]  /*250e0*/  WARPSYNC.COLLECTIVE R15, `(.L_x_3156) ;  /* 0x000000000f087348 */ /* 0x000fea0003c00000 */
[----:B------:R0:W1:Y:S02]  /*250f0*/  SHFL.IDX P6, R14, R13, R12, R11 ;  /* 0x0000000c0d0e7389 */ /* 0x00006400000c000b */
[----:B01----:R-:W-:Y:S01]  /*25100*/  ENDCOLLECTIVE ;  /* 0x000000000000791b */ /* 0x003fe20003800000 */
.L_x_3156:
        /* <DEDUP_REMOVED lines=13> */
.L_x_3157:
[----:B------:R-:W-:Y:S01]  /*251e0*/  IMAD.MOV.U32 R13, RZ, RZ, R8 ;  /* 0x000000ffff0d7224 */ /* 0x000fe200078e0008 */
[----:B------:R-:W-:Y:S01]  /*251f0*/  MOV R12, 0x5 ;  /* 0x00000005000c7802 */ /* 0x000fe20000000f00 */
[----:B------:R-:W-:-:S07]  /*25200*/  IMAD.MOV.U32 R2, RZ, RZ, R14 ;  /* 0x000000ffff027224 */ /* 0x000fce00078e000e */
[----:B------:R-:W-:Y:S05]  /*25210*/  WARPSYNC.COLLECTIVE R15, `(.L_x_3158) ;  /* 0x000000000f087348 */ /* 0x000fea0003c00000 */
[----:B------:R0:W1:Y:S02]  /*25220*/  SHFL.IDX P6, R14, R13, R12, R11 ;  /* 0x0000000c0d0e7389 */ /* 0x00006400000c000b */
[----:B01----:R-:W-:Y:S01]  /*25230*/  ENDCOLLECTIVE ;  /* 0x000000000000791b */ /* 0x003fe20003800000 */
.L_x_3158:
        /* <DEDUP_REMOVED lines=13> */
.L_x_3159:
[----:B------:R-:W-:Y:S01]  /*25310*/  IMAD.MOV.U32 R2, RZ, RZ, R14 ;  /* 0x000000ffff027224 */ /* 0x000fe200078e000e */
[----:B------:R-:W-:Y:S06]  /*25320*/  BRA `(.L_x_3160) ;  /* 0xffffffac00c47947 */ /* 0x000fec000383ffff */
.L_x_3008:
[----:B-1----:R1:W2:Y:S02]  /*25330*/  SYNCS.PHASECHK.TRANS64.TRYWAIT P0, [R5+URZ+0x2a860], R2 ;  /* 0x02a86002050075a7 */ /* 0x0022a4000800017f */
[----:B--2---:R-:W-:Y:S05]  /*25340*/  @!P0 NANOSLEEP.SYNCS 0x989680 ;  /* 0x009896800000895d */ /* 0x004fea0003900000 */
[----:B------:R-:W2:Y:S02]  /*25350*/  @!P0 SYNCS.PHASECHK.TRANS64 P0, [R5+URZ+0x2a860], R2 ;  /* 0x02a86002050085a7 */ /* 0x000ea4000800007f */
[----:B--2---:R-:W-:Y:S05]  /*25360*/  @!P0 BRA `(.L_x_3008) ;  /* 0xfffffffc00f08947 */ /* 0x004fea000383ffff */
[----:B------:R-:W-:Y:S05]  /*25370*/  BRA `(.L_x_3161) ;  /* 0xffffffb000207947 */ /* 0x000fea000383ffff */
.L_x_3009:
        /* <DEDUP_REMOVED lines=8> */
.L_x_3163:
[----:B------:R-:W-:Y:S05]  /*25400*/  BSYNC B1 ;  /* 0x0000000000017941 */ /* 0x000fea0003800000 */
.L_x_3162:
        /* <DEDUP_REMOVED lines=9> */
.L_x_3164:
[----:B------:R-:W-:Y:S01]  /*254a0*/  MOV R13, R25 ;  /* 0x00000019000d7202 */ /* 0x000fe20000000f00 */
[----:B------:R-:W-:Y:S02]  /*254b0*/  IMAD.MOV.U32 R12, RZ, RZ, 0x1 ;  /* 0x00000001ff0c7424 */ /* 0x000fe400078e00ff */
[----:B------:R-:W-:-:S07]  /*254c0*/  IMAD.MOV.U32 R2, RZ, RZ, R14 ;  /* 0x000000ffff027224 */ /* 0x000fce00078e000e */
[----:B------:R-:W-:Y:S05]  /*254d0*/  WARPSYNC.COLLECTIVE R15, `(.L_x_3165) ;  /* 0x000000000f087348 */ /* 0x000fea0003c00000 */
[----:B------:R0:W1:Y:S02]  /*254e0*/  SHFL.IDX P6, R14, R13, R12, R11 ;  /* 0x0000000c0d0e7389 */ /* 0x00006400000c000b */
[----:B01----:R-:W-:Y:S01]  /*254f0*/  ENDCOLLECTIVE ;  /* 0x000000000000791b */ /* 0x003fe20003800000 */
.L_x_3165:
        /* <DEDUP_REMOVED lines=15> */
.L_x_3166:
[----:B------:R-:W-:Y:S01]  /*255f0*/  MOV R13, R25 ;  /* 0x00000019000d7202 */ /* 0x000fe20000000f00 */
[----:B------:R-:W-:Y:S01]  /*25600*/  IMAD.MOV.U32 R12, RZ, RZ, 0x2 ;  /* 0x00000002ff0c7424 */ /* 0x000fe200078e00ff */
[----:B------:R-:W-:-:S07]  /*25610*/  MOV R2, R14 ;  /* 0x0000000e00027202 */ /* 0x000fce0000000f00 */
[----:B------:R-:W-:Y:S05]  /*25620*/  WARPSYNC.COLLECTIVE R15, `(.L_x_3167) ;  /* 0x000000000f087348 */ /* 0x000fea0003c00000 */
[----:B------:R0:W1:Y:S02]  /*25630*/  SHFL.IDX P6, R14, R13, R12, R11 ;  /* 0x0000000c0d0e7389 */ /* 0x00006400000c000b */
[----:B01----:R-:W-:Y:S01]  /*25640*/  ENDCOLLECTIVE ;  /* 0x000000000000791b */ /* 0x003fe20003800000 */
.L_x_3167:
        /* <DEDUP_REMOVED lines=14> */
.L_x_3168:
[----:B------:R-:W-:Y:S01]  /*25730*/  MOV R13, R25 ;  /* 0x00000019000d7202 */ /* 0x000fe20000000f00 */
[----:B------:R-:W-:Y:S01]  /*25740*/  IMAD.MOV.U32 R12, RZ, RZ, 0x3 ;  /* 0x00000003ff0c7424 */ /* 0x000fe200078e00ff */
[----:B------:R-:W-:-:S07]  /*25750*/  MOV R2, R14 ;  /* 0x0000000e00027202 */ /* 0x000fce0000000f00 */
[----:B------:R-:W-:Y:S05]  /*25760*/  WARPSYNC.COLLECTIVE R15, `(.L_x_3169) ;  /* 0x000000000f087348 */ /* 0x000fea0003c00000 */
[----:B------:R0:W1:Y:S02]  /*25770*/  SHFL.IDX P6, R14, R13, R12, R11 ;  /* 0x0000000c0d0e7389 */ /* 0x00006400000c000b */
[----:B01----:R-:W-:Y:S01]  /*25780*/  ENDCOLLECTIVE ;  /* 0x000000000000791b */ /* 0x003fe20003800000 */
.L_x_3169:
        /* <DEDUP_REMOVED lines=14> */
.L_x_3170:
[----:B------:R-:W-:Y:S01]  /*25870*/  MOV R13, R25 ;  /* 0x00000019000d7202 */ /* 0x000fe20000000f00 */
[----:B------:R-:W-:Y:S01]  /*25880*/  IMAD.MOV.U32 R12, RZ, RZ, 0x4 ;  /* 0x00000004ff0c7424 */ /* 0x000fe200078e00ff */
[----:B------:R-:W-:-:S07]  /*25890*/  MOV R2, R14 ;  /* 0x0000000e00027202 */ /* 0x000fce0000000f00 */
[----:B------:R-:W-:Y:S05]  /*258a0*/  WARPSYNC.COLLECTIVE R15, `(.L_x_3171) ;  /* 0x000000000f087348 */ /* 0x000fea0003c00000 */
[----:B------:R0:W1:Y:S02]  /*258b0*/  SHFL.IDX P6, R14, R13, R12, R11 ;  /* 0x0000000c0d0e7389 */ /* 0x00006400000c000b */
[----:B01----:R-:W-:Y:S01]  /*258c0*/  ENDCOLLECTIVE ;  /* 0x000000000000791b */ /* 0x003fe20003800000 */
.L_x_3171:
        /* <DEDUP_REMOVED lines=14> */
.L_x_3172:
[----:B------:R-:W-:Y:S01]  /*259b0*/  MOV R13, R25 ;  /* 0x00000019000d7202 */ /* 0x000fe20000000f00 */
[----:B------:R-:W-:Y:S01]  /*259c0*/  IMAD.MOV.U32 R12, RZ, RZ, 0x5 ;  /* 0x00000005ff0c7424 */ /* 0x000fe200078e00ff */
[----:B------:R-:W-:-:S07]  /*259d0*/  MOV R2, R14 ;  /* 0x0000000e00027202 */ /* 0x000fce0000000f00 */
[----:B------:R-:W-:Y:S05]  /*259e0*/  WARPSYNC.COLLECTIVE R15, `(.L_x_3173) ;  /* 0x000000000f087348 */ /* 0x000fea0003c00000 */
[----:B------:R0:W1:Y:S02]  /*259f0*/  SHFL.IDX P6, R14, R13, R12, R11 ;  /* 0x0000000c0d0e7389 */ /* 0x00006400000c000b */
[----:B01----:R-:W-:Y:S01]  /*25a00*/  ENDCOLLECTIVE ;  /* 0x000000000000791b */ /* 0x003fe20003800000 */
.L_x_3173:
        /* <DEDUP_REMOVED lines=13> */
.L_x_3174:
[----:B------:R-:W-:Y:S01]  /*25ae0*/  @!PT LDS RZ, [RZ] ;  /* 0x00000000fffff984 */ /* 0x000fe20000000800 */
[----:B------:R-:W-:Y:S01]  /*25af0*/  @!PT LDS RZ, [RZ] ;  /* 0x00000000fffff984 */ /* 0x000fe20000000800 */
[----:B------:R-:W-:Y:S01]  /*25b00*/  @!PT LDS RZ, [RZ] ;  /* 0x00000000fffff984 */ /* 0x000fe20000000800 */
[----:B------:R0:W-:Y:S02]  /*25b10*/  LDGSTS.E.BYPASS.LTC128B.128 [R4+0x5400], desc[UR60][R2.64+0x80], !P2 ;  /* 0x0540008002047fae */ /* 0x0001e4000d101d7c */
[----:B0-----:R-:W-:Y:S01]  /*25b20*/  MOV R2, R14 ;  /* 0x0000000e00027202 */ /* 0x001fe20000000f00 */
[----:B------:R-:W-:Y:S06]  /*25b30*/  BRA `(.L_x_3175) ;  /* 0xffffffac00107947 */ /* 0x000fec000383ffff */
.L_x_3017:
[----:B0-----:R0:W1:Y:S02]  /*25b40*/  SYNCS.PHASECHK.TRANS64.TRYWAIT P0, [R0+URZ+0x2a860], R3 ;  /* 0x02a86003000075a7 */ /* 0x001064000800017f */
[----:B-1----:R-:W-:Y:S05]  /*25b50*/  @!P0 NANOSLEEP.SYNCS 0x989680 ;  /* 0x009896800000895d */ /* 0x002fea0003900000 */
[----:B------:R-:W1:Y:S02]  /*25b60*/  @!P0 SYNCS.PHASECHK.TRANS64 P0, [R0+URZ+0x2a860], R3 ;  /* 0x02a86003000085a7 */ /* 0x000e64000800007f */
[----:B-1----:R-:W-:Y:S05]  /*25b70*/  @!P0 BRA `(.L_x_3017) ;  /* 0xfffffffc00f08947 */ /* 0x002fea000383ffff */
[----:B------:R-:W-:Y:S05]  /*25b80*/  BRA `(.L_x_3176) ;  /* 0xffffffb0002c7947 */ /* 0x000fea000383ffff */
.L_x_3018:
        /* <DEDUP_REMOVED lines=8> */
.L_x_3178:
[----:B------:R-:W-:Y:S05]  /*25c10*/  BSYNC B0 ;  /* 0x0000000000007941 */ /* 0x000fea0003800000 */
.L_x_3177:
        /* <DEDUP_REMOVED lines=12> */
.L_x_3179:
        /* <DEDUP_REMOVED lines=12> */
.L_x_3180:
        /* <DEDUP_REMOVED lines=13> */
.L_x_3181:
[----:B------:R-:W-:Y:S01]  /*25e70*/  IMAD.MOV.U32 R13, RZ, RZ, R25 ;  /* 0x000000ffff0d7224 */ /* 0x000fe200078e0019 */
[----:B------:R-:W-:Y:S02]  /*25e80*/  MOV R12, 0x2 ;  /* 0x00000002000c7802 */ /* 0x000fe40000000f00 */
[----:B------:R-:W-:-:S13]  /*25e90*/  IADD3 R2, P2, R14, R5, RZ ;  /* 0x000000050e027210 */ /* 0x000fda0007f5e0ff */
[----:B------:R-:W-:Y:S05]  /*25ea0*/  WARPSYNC.COLLECTIVE R15, `(.L_x_3182) ;  /* 0x000000000f087348 */ /* 0x000fea0003c00000 */
[----:B------:R0:W1:Y:S02]  /*25eb0*/  SHFL.IDX P6, R14, R13, R12, R11 ;  /* 0x0000000c0d0e7389 */ /* 0x00006400000c000b */
[----:B01----:R-:W-:Y:S01]  /*25ec0*/  ENDCOLLECTIVE ;  /* 0x000000000000791b */ /* 0x003fe20003800000 */
.L_x_3182:
        /* <DEDUP_REMOVED lines=13> */
.L_x_3183:
[----:B------:R-:W-:Y:S01]  /*25fa0*/  IMAD.MOV.U32 R13, RZ, RZ, R25 ;  /* 0x000000ffff0d7224 */ /* 0x000fe200078e0019 */
[----:B------:R-:W-:Y:S01]  /*25fb0*/  MOV R12, 0x3 ;  /* 0x00000003000c7802 */ /* 0x000fe20000000f00 */
[----:B------:R-:W-:-:S07]  /*25fc0*/  IMAD.MOV.U32 R10, RZ, RZ, R14 ;  /* 0x000000ffff0a7224 */ /* 0x000fce00078e000e */
[----:B------:R-:W-:Y:S05]  /*25fd0*/  WARPSYNC.COLLECTIVE R15, `(.L_x_3184) ;  /* 0x000000000f087348 */ /* 0x000fea0003c00000 */
[----:B------:R0:W1:Y:S02]  /*25fe0*/  SHFL.IDX P6, R14, R13, R12, R11 ;  /* 0x0000000c0d0e7389 */ /* 0x00006400000c000b */
[----:B01----:R-:W-:Y:S01]  /*25ff0*/  ENDCOLLECTIVE ;  /* 0x000000000000791b */ /* 0x003fe20003800000 */
.L_x_3184:
        /* <DEDUP_REMOVED lines=14> */
.L_x_3185:
[----:B------:R-:W-:Y:S01]  /*260e0*/  MOV R13, R25 ;  /* 0x00000019000d7202 */ /* 0x000fe20000000f00 */
[----:B------:R-:W-:Y:S01]  /*260f0*/  IMAD.MOV.U32 R12, RZ, RZ, 0x4 ;  /* 0x00000004ff0c7424 */ /* 0x000fe200078e00ff */
[----:B------:R-:W-:-:S13]  /*26100*/  IADD3 R2, P2, R14, R5, RZ ;  /* 0x000000050e027210 */ /* 0x000fda0007f5e0ff */
[----:B------:R-:W-:Y:S05]  /*26110*/  WARPSYNC.COLLECTIVE R15, `(.L_x_3186) ;  /* 0x000000000f087348 */ /* 0x000fea0003c00000 */
[----:B------:R0:W1:Y:S02]  /*26120*/  SHFL.IDX P6, R14, R13, R12, R11 ;  /* 0x0000000c0d0e7389 */ /* 0x00006400000c000b */
[----:B01----:R-:W-:Y:S01]  /*26130*/  ENDCOLLECTIVE ;  /* 0x000000000000791b */ /* 0x003fe20003800000 */
.L_x_3186:
        /* <DEDUP_REMOVED lines=13> */
.L_x_3187:
[----:B------:R-:W-:Y:S01]  /*26210*/  MOV R13, R25 ;  /* 0x00000019000d7202 */ /* 0x000fe20000000f00 */
[----:B------:R-:W-:Y:S01]  /*26220*/  IMAD.MOV.U32 R12, RZ, RZ, 0x5 ;  /* 0x00000005ff0c7424 */ /* 0x000fe200078e00ff */
[----:B------:R-:W-:-:S07]  /*26230*/  MOV R10, R14 ;  /* 0x0000000e000a7202 */ /* 0x000fce0000000f00 */
[----:B------:R-:W-:Y:S05]  /*26240*/  WARPSYNC.COLLECTIVE R15, `(.L_x_3188) ;  /* 0x000000000f087348 */ /* 0x000fea0003c00000 */
[----:B------:R0:W1:Y:S02]  /*26250*/  SHFL.IDX P6, R14, R13, R12, R11 ;  /* 0x0000000c0d0e7389 */ /* 0x00006400000c000b */
[----:B01----:R-:W-:Y:S01]  /*26260*/  ENDCOLLECTIVE ;  /* 0x000000000000791b */ /* 0x003fe20003800000 */
.L_x_3188:
        /* <DEDUP_REMOVED lines=12> */
.L_x_3189:
[----:B------:R-:W-:Y:S05]  /*26330*/  BRA `(.L_x_3190) ;  /* 0xffffffac00287947 */ /* 0x000fea000383ffff */
.L_x_3023:
[----:B------:R-:W-:Y:S01]  /*26340*/  BSSY B0, `(.L_x_3191) ;  /* 0x0000008000007945 */ /* 0x000fe20003800000 */
[----:B------:R-:W-:Y:S01]  /*26350*/  MOV R13, R16 ;  /* 0x00000010000d7202 */ /* 0x000fe20000000f00 */
[----:B------:R-:W-:Y:S01]  /*26360*/  IMAD.MOV.U32 R12, RZ, RZ, RZ ;  /* 0x000000ffff0c7224 */ /* 0x000fe200078e00ff */
[----:B------:R-:W-:Y:S01]  /*26370*/  MOV R11, 0x1f ;  /* 0x0000001f000b7802 */ /* 0x000fe20000000f00 */
[----:B------:R-:W-:-:S07]  /*26380*/  IMAD.MOV.U32 R15, RZ, RZ, -0x1 ;  /* 0xffffffffff0f7424 */ /* 0x000fce00078e00ff */
[----:B01----:R-:W-:Y:S05]  /*26390*/  WARPSYNC.COLLECTIVE R15, `(.L_x_3192) ;  /* 0x000000000f087348 */ /* 0x003fea0003c00000 */
[----:B------:R2:W3:Y:S02]  /*263a0*/  SHFL.IDX P6, R14, R13, R12, R11 ;  /* 0x0000000c0d0e7389 */ /* 0x0004e400000c000b */
[----:B0123--:R-:W-:Y:S01]  /*263b0*/  ENDCOLLECTIVE ;  /* 0x000000000000791b */ /* 0x00ffe20003800000 */
.L_x_3192:
[----:B------:R-:W-:Y:S05]  /*263c0*/  BSYNC B0 ;  /* 0x0000000000007941 */ /* 0x000fea0003800000 */
.L_x_3191:
        /* <DEDUP_REMOVED lines=9> */
.L_x_3193:
[----:B------:R-:W-:Y:S02]  /*26460*/  ULDC UR4, c[0x0][0xc3c] ;  /* 0x00030f0000047ab9 */ /* 0x000fe40000000800 */
[----:B------:R-:W-:-:S13]  /*26470*/  ISETP.GE.OR P1, PT, R5, UR4, !P0 ;  /* 0x0000000405007c0c */ /* 0x000fda000c726670 */
[----:B------:R-:W0:Y:S01]  /*26480*/  @!P1 LDC.64 R2, c[0x0][0xc80] ;  /* 0x00032000ff029b82 */ /* 0x000e220000000a00 */
[----:B------:R-:W-:Y:S01]  /*26490*/  MOV R11, RZ ;  /* 0x000000ff000b7202 */ /* 0x000fe20000000f00 */
        /* <DEDUP_REMOVED lines=14> */
.L_x_3194:
[----:B------:R-:W-:Y:S01]  /*26580*/  IMAD.MOV.U32 R12, RZ, RZ, 0x2 ;  /* 0x00000002ff0c7424 */ /* 0x000fe200078e00ff */
[----:B------:R-:W-:-:S05]  /*26590*/  SEL R6, R14, RZ, P1 ;  /* 0x000000ff0e067207 */ /* 0x000fca0000800000 */
[----:B------:R-:W-:-:S05]  /*265a0*/  IMAD.IADD R6, R5, 0x1, R6 ;  /* 0x0000000105067824 */ /* 0x000fca00078e0206 */
[----:B------:R-:W-:-:S07]  /*265b0*/  MOV R13, R6 ;  /* 0x00000006000d7202 */ /* 0x000fce0000000f00 */
[----:B------:R-:W-:Y:S05]  /*265c0*/  WARPSYNC.COLLECTIVE R15, `(.L_x_3195) ;  /* 0x000000000f087348 */ /* 0x000fea0003c00000 */
[----:B------:R0:W1:Y:S02]  /*265d0*/  SHFL.UP P6, R14, R13, R12, R11 ;  /* 0x0400000c0d0e7389 */ /* 0x00006400000c000b */
[----:B01----:R-:W-:Y:S01]  /*265e0*/  ENDCOLLECTIVE ;  /* 0x000000000000791b */ /* 0x003fe20003800000 */
.L_x_3195:
[----:B------:R-:W-:Y:S02]  /*265f0*/  MOV R12, 0x4 ;  /* 0x00000004000c7802 */ /* 0x000fe40000000f00 */
[----:B------:R-:W-:-:S04]  /*26600*/  SEL R7, R14, RZ, P2 ;  /* 0x000000ff0e077207 */ /* 0x000fc80001000000 */
[----:B------:R-:W-:-:S05]  /*26610*/  IADD3 R7, R6, R7, RZ ;  /* 0x0000000706077210 */ /* 0x000fca0007ffe0ff */
[----:B------:R-:W-:-:S07]  /*26620*/  IMAD.MOV.U32 R13, RZ, RZ, R7 ;  /* 0x000000ffff0d7224 */ /* 0x000fce00078e0007 */
[----:B------:R-:W-:Y:S05]  /*26630*/  WARPSYNC.COLLECTIVE R15, `(.L_x_3196) ;  /* 0x000000000f087348 */ /* 0x000fea0003c00000 */
[----:B------:R0:W1:Y:S02]  /*26640*/  SHFL.UP P6, R14, R13, R12, R11 ;  /* 0x0400000c0d0e7389 */ /* 0x00006400000c000b */
[----:B01----:R-:W-:Y:S01]  /*26650*/  ENDCOLLECTIVE ;  /* 0x000000000000791b */ /* 0x003fe20003800000 */
.L_x_3196:
[----:B------:R-:W-:Y:S01]  /*26660*/  IMAD.MOV.U32 R12, RZ, RZ, 0x8 ;  /* 0x00000008ff0c7424 */ /* 0x000fe200078e00ff */
[----:B------:R-:W-:-:S05]  /*26670*/  SEL R2, R14, RZ, P3 ;  /* 0x000000ff0e027207 */ /* 0x000fca0001800000 */
[----:B------:R-:W-:-:S05]  /*26680*/  IMAD.IADD R2, R7, 0x1, R2 ;  /* 0x0000000107027824 */ /* 0x000fca00078e0202 */
[----:B------:R-:W-:-:S07]  /*26690*/  MOV R13, R2 ;  /* 0x00000002000d7202 */ /* 0x000fce0000000f00 */
[----:B------:R-:W-:Y:S05]  /*266a0*/  WARPSYNC.COLLECTIVE R15, `(.L_x_3197) ;  /* 0x000000000f087348 */ /* 0x000fea0003c00000 */
[----:B------:R0:W1:Y:S02]  /*266b0*/  SHFL.UP P6, R14, R13, R12, R11 ;  /* 0x0400000c0d0e7389 */ /* 0x00006400000c000b */
[----:B01----:R-:W-:Y:S01]  /*266c0*/  ENDCOLLECTIVE ;  /* 0x000000000000791b */ /* 0x003fe20003800000 */
.L_x_3197:
[----:B------:R-:W-:Y:S02]  /*266d0*/  MOV R12, 0x10 ;  /* 0x00000010000c7802 */ /* 0x000fe40000000f00 */
[----:B------:R-:W-:-:S04]  /*266e0*/  SEL R3, R14, RZ, P4 ;  /* 0x000000ff0e037207 */ /* 0x000fc80002000000 */
[----:B------:R-:W-:-:S05]  /*266f0*/  IADD3 R3, R2, R3, RZ ;  /* 0x0000000302037210 */ /* 0x000fca0007ffe0ff */
[----:B------:R-:W-:-:S07]  /*26700*/  IMAD.MOV.U32 R13, RZ, RZ, R3 ;  /* 0x000000ffff0d7224 */ /* 0x000fce00078e0003 */
[----:B------:R-:W-:Y:S05]  /*26710*/  WARPSYNC.COLLECTIVE R15, `(.L_x_3198) ;  /* 0x000000000f087348 */ /* 0x000fea0003c00000 */
[----:B------:R0:W1:Y:S02]  /*26720*/  SHFL.UP P6, R14, R13, R12, R11 ;  /* 0x0400000c0d0e7389 */ /* 0x00006400000c000b */
[----:B01----:R-:W-:Y:S01]  /*26730*/  ENDCOLLECTIVE ;  /* 0x000000000000791b */ /* 0x003fe20003800000 */
.L_x_3198:
        /* <DEDUP_REMOVED lines=8> */
.L_x_3199:
[----:B------:R-:W-:Y:S05]  /*267c0*/  BRA `(.L_x_3200) ;  /* 0xffffffac00307947 */ /* 0x000fea000383ffff */
.L_x_3028:
[----:B------:R-:W-:Y:S01]  /*267d0*/  BSSY B0, `(.L_x_3201) ;  /* 0x0000008000007945 */ /* 0x000fe20003800000 */
[----:B-----5:R-:W-:Y:S01]  /*267e0*/  IMAD.MOV.U32 R13, RZ, RZ, R5 ;  /* 0x000000ffff0d7224 */ /* 0x020fe200078e0005 */
[----:B------:R-:W-:Y:S01]  /*267f0*/  MOV R12, 0x1 ;  /* 0x00000001000c7802 */ /* 0x000fe20000000f00 */
[----:B------:R-:W-:Y:S01]  /*26800*/  IMAD.MOV.U32 R11, RZ, RZ, RZ ;  /* 0x000000ffff0b7224 */ /* 0x000fe200078e00ff */
[----:B------:R-:W-:-:S07]  /*26810*/  MOV R15, 0xffffffff ;  /* 0xffffffff000f7802 */ /* 0x000fce0000000f00 */
[----:B01----:R-:W-:Y:S05]  /*26820*/  WARPSYNC.COLLECTIVE R15, `(.L_x_3202) ;  /* 0x000000000f087348 */ /* 0x003fea0003c00000 */
[----:B------:R2:W3:Y:S02]  /*26830*/  SHFL.UP P6, R14, R13, R12, R11 ;  /* 0x0400000c0d0e7389 */ /* 0x0004e400000c000b */
[----:B0123--:R-:W-:Y:S01]  /*26840*/  ENDCOLLECTIVE ;  /* 0x000000000000791b */ /* 0x00ffe20003800000 */
.L_x_3202:
[----:B------:R-:W-:Y:S05]  /*26850*/  BSYNC B0 ;  /* 0x0000000000007941 */ /* 0x000fea0003800000 */
.L_x_3201:
        /* <DEDUP_REMOVED lines=8> */
.L_x_3203:
[----:B------:R-:W-:Y:S01]  /*268e0*/  IMAD.MOV.U32 R12, RZ, RZ, 0x4 ;  /* 0x00000004ff0c7424 */ /* 0x000fe200078e00ff */
[----:B------:R-:W-:-:S05]  /*268f0*/  SEL R2, R14, RZ, P2 ;  /* 0x000000ff0e027207 */ /* 0x000fca0001000000 */
[----:B------:R-:W-:-:S05]  /*26900*/  IMAD.IADD R2, R13, 0x1, R2 ;  /* 0x000000010d027824 */ /* 0x000fca00078e0202 */
[----:B------:R-:W-:-:S07]  /*26910*/  MOV R13, R2 ;  /* 0x00000002000d7202 */ /* 0x000fce0000000f00 */
[----:B------:R-:W-:Y:S05]  /*26920*/  WARPSYNC.COLLECTIVE R15, `(.L_x_3204) ;  /* 0x000000000f087348 */ /* 0x000fea0003c00000 */
[----:B------:R0:W1:Y:S02]  /*26930*/  SHFL.UP P6, R14, R13, R12, R11 ;  /* 0x0400000c0d0e7389 */ /* 0x00006400000c000b */
[----:B01----:R-:W-:Y:S01]  /*26940*/  ENDCOLLECTIVE ;  /* 0x000000000000791b */ /* 0x003fe20003800000 */
.L_x_3204:
[----:B------:R-:W-:Y:S02]  /*26950*/  MOV R12, 0x8 ;  /* 0x00000008000c7802 */ /* 0x000fe40000000f00 */
[----:B------:R-:W-:-:S04]  /*26960*/  SEL R3, R14, RZ, P3 ;  /* 0x000000ff0e037207 */ /* 0x000fc80001800000 */
[----:B------:R-:W-:-:S05]  /*26970*/  IADD3 R3, R2, R3, RZ ;  /* 0x0000000302037210 */ /* 0x000fca0007ffe0ff */
[----:B------:R-:W-:-:S07]  /*26980*/  IMAD.MOV.U32 R13, RZ, RZ, R3 ;  /* 0x000000ffff0d7224 */ /* 0x000fce00078e0003 */
[----:B------:R-:W-:Y:S05]  /*26990*/  WARPSYNC.COLLECTIVE R15, `(.L_x_3205) ;  /* 0x000000000f087348 */ /* 0x000fea0003c00000 */
[----:B------:R0:W1:Y:S02]  /*269a0*/  SHFL.UP P6, R14, R13, R12, R11 ;  /* 0x0400000c0d0e7389 */ /* 0x00006400000c000b */
[----:B01----:R-:W-:Y:S01]  /*269b0*/  ENDCOLLECTIVE ;  /* 0x000000000000791b */ /* 0x003fe20003800000 */
.L_x_3205:
[----:B------:R-:W-:Y:S01]  /*269c0*/  IMAD.MOV.U32 R12, RZ, RZ, 0x10 ;  /* 0x00000010ff0c7424 */ /* 0x000fe200078e00ff */
[----:B------:R-:W-:-:S05]  /*269d0*/  SEL R4, R14, RZ, P4 ;  /* 0x000000ff0e047207 */ /* 0x000fca0002000000 */
[----:B------:R-:W-:-:S05]  /*269e0*/  IMAD.IADD R4, R3, 0x1, R4 ;  /* 0x0000000103047824 */ /* 0x000fca00078e0204 */
[----:B------:R-:W-:-:S07]  /*269f0*/  MOV R13, R4 ;  /* 0x00000004000d7202 */ /* 0x000fce0000000f00 */
[----:B------:R-:W-:Y:S05]  /*26a00*/  WARPSYNC.COLLECTIVE R15, `(.L_x_3206) ;  /* 0x000000000f087348 */ /* 0x000fea0003c00000 */
[----:B------:R0:W1:Y:S02]  /*26a10*/  SHFL.UP P6, R14, R13, R12, R11 ;  /* 0x0400000c0d0e7389 */ /* 0x00006400000c000b */
[----:B01----:R-:W-:Y:S01]  /*26a20*/  ENDCOLLECTIVE ;  /* 0x000000000000791b */ /* 0x003fe20003800000 */
.L_x_3206:
        /* <DEDUP_REMOVED lines=8> */
.L_x_3207:
[----:B------:R-:W-:Y:S05]  /*26ab0*/  BRA `(.L_x_3208) ;  /* 0xffffffac00107947 */ /* 0x000fea000383ffff */
.L_x_3030:
[----:B------:R-:W-:Y:S01]  /*26ac0*/  BSSY B0, `(.L_x_3209) ;  /* 0x0000006000007945 */ /* 0x000fe20003800000 */
[----:B------:R-:W-:Y:S02]  /*26ad0*/  PLOP3.LUT P6, PT, P6, PT, PT, 0x8, 0x0 ;  /* 0x000000000000781c */ /* 0x000fe400037ce170 */
[----:B------:R-:W-:-:S11]  /*26ae0*/  MOV R15, 0xffffffff ;  /* 0xffffffff000f7802 */ /* 0x000fd60000000f00 */
[----:B01----:R-:W-:Y:S05]  /*26af0*/  WARPSYNC.COLLECTIVE R15, `(.L_x_3210) ;  /* 0x000000000f087348 */ /* 0x003fea0003c00000 */
[----:B------:R-:W-:Y:S01]  /*26b00*/  VOTE.ANY R14, PT, P6 ;  /* 0x00000000000e7806 */ /* 0x000fe200030e0100 */
[----:B01----:R-:W-:Y:S06]  /*26b10*/  ENDCOLLECTIVE ;  /* 0x000000000000791b */ /* 0x003fec0003800000 */
.L_x_3210:
[----:B------:R-:W-:Y:S05]  /*26b20*/  BSYNC B0 ;  /* 0x0000000000007941 */ /* 0x000fea0003800000 */
.L_x_3209:
        /* <DEDUP_REMOVED lines=9> */
.L_x_3211:
[----:B------:R-:W-:Y:S01]  /*26bc0*/  MOV R5, R14 ;  /* 0x0000000e00057202 */ /* 0x000fe20000000f00 */
[----:B------:R-:W-:Y:S06]  /*26bd0*/  BRA `(.L_x_3212) ;  /* 0xffffffac00007947 */ /* 0x000fec000383ffff */
.L_x_3032:
[----:B------:R-:W-:Y:S01]  /*26be0*/  BSSY B0, `(.L_x_3213) ;  /* 0x0000007000007945 */ /* 0x000fe20003800000 */
[----:B------:R-:W-:Y:S01]  /*26bf0*/  IMAD.MOV.U32 R13, RZ, RZ, R2 ;  /* 0x000000ffff0d7224 */ /* 0x000fe200078e0002 */
[----:B------:R-:W-:Y:S01]  /*26c00*/  MOV R11, 0x1f ;  /* 0x0000001f000b7802 */ /* 0x000fe20000000f00 */
[----:B------:R-:W-:-:S07]  /*26c10*/  IMAD.MOV.U32 R15, RZ, RZ, -0x1 ;  /* 0xffffffffff0f7424 */ /* 0x000fce00078e00ff */
[----:B0123--:R-:W-:Y:S05]  /*26c20*/  WARPSYNC.COLLECTIVE R15, `(.L_x_3214) ;  /* 0x000000000f087348 */ /* 0x00ffea0003c00000 */
[----:B------:R4:W0:Y:S02]  /*26c30*/  SHFL.IDX P6, R14, R13, R12, R11 ;  /* 0x0000000c0d0e7389 */ /* 0x00082400000c000b */
[----:B01234-:R-:W-:Y:S01]  /*26c40*/  ENDCOLLECTIVE ;  /* 0x000000000000791b */ /* 0x01ffe20003800000 */
.L_x_3214:
[----:B------:R-:W-:Y:S05]  /*26c50*/  BSYNC B0 ;  /* 0x0000000000007941 */ /* 0x000fea0003800000 */
.L_x_3213:
[----:B------:R-:W-:Y:S05]  /*26c60*/  BRA `(.L_x_3031) ;  /* 0xffffffa800f87947 */ /* 0x000fea000383ffff */
.L_x_3036:
[----:B0-----:R0:W3:Y:S02]  /*26c70*/  SYNCS.PHASECHK.TRANS64.TRYWAIT P0, [R5+URZ+0x2a820], R0 ;  /* 0x02a82000050075a7 */ /* 0x0010e4000800017f */
[----:B---3--:R-:W-:Y:S05]  /*26c80*/  @!P0 NANOSLEEP.SYNCS 0x989680 ;  /* 0x009896800000895d */ /* 0x008fea0003900000 */
[----:B------:R-:W3:Y:S02]  /*26c90*/  @!P0 SYNCS.PHASECHK.TRANS64 P0, [R5+URZ+0x2a820], R0 ;  /* 0x02a82000050085a7 */ /* 0x000ee4000800007f */
[----:B---3--:R-:W-:Y:S05]  /*26ca0*/  @!P0 BRA `(.L_x_3036) ;  /* 0xfffffffc00f08947 */ /* 0x008fea000383ffff */
[----:B------:R-:W-:Y:S05]  /*26cb0*/  BRA `(.L_x_3215) ;  /* 0xffffffb000707947 */ /* 0x000fea000383ffff */
.L_x_3037:
[----:B------:R-:W3:Y:S01]  /*26cc0*/  S2R R2, SR_TID.X ;  /* 0x0000000000027919 */ /* 0x000ee20000002100 */
[----:B------:R-:W-:Y:S01]  /*26cd0*/  BSSY B0, `(.L_x_3216) ;  /* 0x000000a000007945 */ /* 0x000fe20003800000 */
[----:B------:R-:W-:Y:S01]  /*26ce0*/  IMAD.MOV.U32 R12, RZ, RZ, RZ ;  /* 0x000000ffff0c7224 */ /* 0x000fe200078e00ff */
[----:B------:R-:W-:Y:S01]  /*26cf0*/  MOV R11, 0x1f ;  /* 0x0000001f000b7802 */ /* 0x000fe20000000f00 */
[----:B------:R-:W-:Y:S01]  /*26d00*/  IMAD.MOV.U32 R15, RZ, RZ, -0x1 ;  /* 0xffffffffff0f7424 */ /* 0x000fe200078e00ff */
[----:B---3--:R-:W-:-:S04]  /*26d10*/  SHF.R.U32.HI R2, RZ, 0x5, R2 ;  /* 0x00000005ff027819 */ /* 0x008fc80000011602 */
[----:B------:R-:W-:-:S04]  /*26d20*/  LOP3.LUT R2, R2, 0x3, RZ, 0xc0, !PT ;  /* 0x0000000302027812 */ /* 0x000fc800078ec0ff */
[----:B------:R-:W-:-:S07]  /*26d30*/  MOV R13, R2 ;  /* 0x00000002000d7202 */ /* 0x000fce0000000f00 */
[----:B012---:R-:W-:Y:S05]  /*26d40*/  WARPSYNC.COLLECTIVE R15, `(.L_x_3217) ;  /* 0x000000000f087348 */ /* 0x007fea0003c00000 */
[----:B------:R3:W4:Y:S02]  /*26d50*/  SHFL.IDX P6, R14, R13, R12, R11 ;  /* 0x0000000c0d0e7389 */ /* 0x00072400000c000b */
[----:B01234-:R-:W-:Y:S01]  /*26d60*/  ENDCOLLECTIVE ;  /* 0x000000000000791b */ /* 0x01ffe20003800000 */
.L_x_3217:
[----:B------:R-:W-:Y:S05]  /*26d70*/  BSYNC B0 ;  /* 0x0000000000007941 */ /* 0x000fea0003800000 */
.L_x_3216:
[----:B------:R-:W-:Y:S05]  /*26d80*/  BRA `(.L_x_3218) ;  /* 0xffffffb000587947 */ /* 0x000fea000383ffff */
.L_x_3038:
[----:B------:R-:W-:Y:S01]  /*26d90*/  BSSY B0, `(.L_x_3219) ;  /* 0x0000006000007945 */ /* 0x000fe20003800000 */
[----:B------:R-:W-:-:S07]  /*26da0*/  MOV R15, 0xffffffff ;  /* 0xffffffff000f7802 */ /* 0x000fce0000000f00 */
[----:B012---:R-:W-:Y:S05]  /*26db0*/  WARPSYNC.COLLECTIVE R15, `(.L_x_3220) ;  /* 0x000000000f0c7348 */ /* 0x007fea0003c00000 */
[----:B------:R-:W-:Y:S02]  /*26dc0*/  ELECT P6, UR62, PT ;  /* 0x00000000003e782f */ /* 0x000fe400038c0000 */
[----:B------:R-:W-:Y:S01]  /*26dd0*/  MOV R14, UR62 ;  /* 0x0000003e000e7c02 */ /* 0x000fe20008000f00 */
[----:B012---:R-:W-:Y:S10]  /*26de0*/  ENDCOLLECTIVE ;  /* 0x000000000000791b */ /* 0x007ff40003800000 */
.L_x_3220:
[----:B------:R-:W-:Y:S05]  /*26df0*/  BSYNC B0 ;  /* 0x0000000000007941 */ /* 0x000fea0003800000 */
.L_x_3219:
[----:B------:R-:W-:Y:S05]  /*26e00*/  BRA `(.L_x_3221) ;  /* 0xffffffb0004c7947 */ /* 0x000fea000383ffff */
.L_x_3040:
[----:B0-----:R0:W3:Y:S02]  /*26e10*/  SYNCS.PHASECHK.TRANS64.TRYWAIT P1, [R3+URZ+0x2a840], R2 ;  /* 0x02a84002030075a7 */ /* 0x0010e4000802017f */
[----:B---3--:R-:W-:Y:S05]  /*26e20*/  @!P1 NANOSLEEP.SYNCS 0x989680 ;  /* 0x009896800000995d */ /* 0x008fea0003900000 */
[----:B------:R-:W3:Y:S02]  /*26e30*/  @!P1 SYNCS.PHASECHK.TRANS64 P1, [R3+URZ+0x2a840], R2 ;  /* 0x02a84002030095a7 */ /* 0x000ee4000802007f */
[----:B---3--:R-:W-:Y:S05]  /*26e40*/  @!P1 BRA `(.L_x_3040) ;  /* 0xfffffffc00f09947 */ /* 0x008fea000383ffff */
[----:B------:R-:W-:Y:S05]  /*26e50*/  BRA `(.L_x_3222) ;  /* 0xffffffb000747947 */ /* 0x000fea000383ffff */
.L_x_3042:
[----:B---3--:R3:W4:Y:S02]  /*26e60*/  SYNCS.PHASECHK.TRANS64.TRYWAIT P1, [R5+URZ+0x2a840], R0 ;  /* 0x02a84000050075a7 */ /* 0x008724000802017f */
[----:B----4-:R-:W-:Y:S05]  /*26e70*/  @!P1 NANOSLEEP.SYNCS 0x989680 ;  /* 0x009896800000995d */ /* 0x010fea0003900000 */
[----:B------:R-:W4:Y:S02]  /*26e80*/  @!P1 SYNCS.PHASECHK.TRANS64 P1, [R5+URZ+0x2a840], R0 ;  /* 0x02a84000050095a7 */ /* 0x000f24000802007f */
[----:B----4-:R-:W-:Y:S05]  /*26e90*/  @!P1 BRA `(.L_x_3042) ;  /* 0xfffffffc00f09947 */ /* 0x010fea000383ffff */
[----:B------:R-:W-:Y:S05]  /*26ea0*/  BRA `(.L_x_3223) ;  /* 0xffffffb000807947 */ /* 0x000fea000383ffff */
.L_x_3044:
[----:B----4-:R4:W0:Y:S02]  /*26eb0*/  SYNCS.PHASECHK.TRANS64.TRYWAIT P1, [R3+URZ+0x2a860], R2 ;  /* 0x02a86002030075a7 */ /* 0x010824000802017f */
[----:B0-----:R-:W-:Y:S05]  /*26ec0*/  @!P1 NANOSLEEP.SYNCS 0x989680 ;  /* 0x009896800000995d */ /* 0x001fea0003900000 */
[----:B------:R-:W0:Y:S02]  /*26ed0*/  @!P1 SYNCS.PHASECHK.TRANS64 P1, [R3+URZ+0x2a860], R2 ;  /* 0x02a86002030095a7 */ /* 0x000e24000802007f */
[----:B0-----:R-:W-:Y:S05]  /*26ee0*/  @!P1 BRA `(.L_x_3044) ;  /* 0xfffffffc00f09947 */ /* 0x001fea000383ffff */
[----:B------:R-:W-:Y:S05]  /*26ef0*/  BRA `(.L_x_3224) ;  /* 0xffffffb0007c7947 */ /* 0x000fea000383ffff */
.L_x_3225:
        /* <DEDUP_REMOVED lines=16> */
.L_x_15529:


//--------------------- .text._ZN7cutlass13device_kernelIN5flash11enable_sm90INS1_16FlashAttnFwdSm90INS1_25CollectiveMainloopFwdSm90ILi2EN4cute5tupleIJNS5_1CILi1EEES8_S8_EEENS6_IJNS7_ILi64EEESA_SA_EEELi512ENS_6half_tEfNS_4arch4Sm90ELb0ELb0ELb0ELb0ELb1ELb0ELb0ELb0ELb0ELb1ELb0ELb0EEENS1_21CollectiveEpilogueFwdINS6_IJSA_NS7_ILi512EEESA_EEES9_SC_SE_Li256ELb0ELb1ELb0ELb0EEENS1_29StaticPersistentTileSchedulerILb0EEEEEEEEEvNT_6ParamsE --------------------------
	.section	.text._ZN7cutlass13device_kernelIN5flash11enable_sm90INS1_16FlashAttnFwdSm90INS1_25CollectiveMainloopFwdSm90ILi2EN4cute5tupleIJNS5_1CILi1EEES8_S8_EEENS6_IJNS7_ILi64EEESA_SA_EEELi512ENS_6half_tEfNS_4arch4Sm90ELb0ELb0ELb0ELb0ELb1ELb0ELb0ELb0ELb0ELb1ELb0ELb0EEENS1_21CollectiveEpilogueFwdINS6_IJSA_NS7_ILi512EEESA_EEES9_SC_SE_Li256ELb0ELb1ELb0ELb0EEENS1_29StaticPersistentTileSchedulerILb0EEEEEEEEEvNT_6ParamsE,"ax",@progbits
	.align	128
.text._ZN7cutlass13device_kernelIN5flash11enable_sm90INS1_16FlashAttnFwdSm90INS1_25CollectiveMainloopFwdSm90ILi2EN4cute5tupleIJNS5_1CILi1EEES8_S8_EEENS6_IJNS7_ILi64EEESA_SA_EEELi512ENS_6half_tEfNS_4arch4Sm90ELb0ELb0ELb0ELb0ELb1ELb0ELb0ELb0ELb0ELb1ELb0ELb0EEENS1_21CollectiveEpilogueFwdINS6_IJSA_NS7_ILi512EEESA_EEES9_SC_SE_Li256ELb0ELb1ELb0ELb0EEENS1_29StaticPersistentTileSchedulerILb0EEEEEEEEEvNT_6ParamsE:
        .type           _ZN7cutlass13device_kernelIN5flash11enable_sm90INS1_16FlashAttnFwdSm90INS1_25CollectiveMainloopFwdSm90ILi2EN4cute5tupleIJNS5_1CILi1EEES8_S8_EEENS6_IJNS7_ILi64EEESA_SA_EEELi512ENS_6half_tEfNS_4arch4Sm90ELb0ELb0ELb0ELb0ELb1ELb0ELb0ELb0ELb0ELb1ELb0ELb0EEENS1_21CollectiveEpilogueFwdINS6_IJSA_NS7_ILi512EEESA_EEES9_SC_SE_Li256ELb0ELb1ELb0ELb0EEENS1_29StaticPersistentTileSchedulerILb0EEEEEEEEEvNT_6ParamsE,@function
        .size           _ZN7cutlass13device_kernelIN5flash11enable_sm90INS1_16FlashAttnFwdSm90INS1_25CollectiveMainloopFwdSm90ILi2EN4cute5tupleIJNS5_1CILi1EEES8_S8_EEENS6_IJNS7_ILi64EEESA_SA_EEELi512ENS_6half_tEfNS_4arch4Sm90ELb0ELb0ELb0ELb0ELb1ELb0ELb0ELb0ELb0ELb1ELb0ELb0EEENS1_21CollectiveEpilogueFwdINS6_IJSA_NS7_ILi512EEESA_EEES9_SC_SE_Li256ELb0ELb1ELb0ELb0EEENS1_29StaticPersistentTileSchedulerILb0EEEEEEEEEvNT_6ParamsE,(.L_x_15530 - _ZN7cutlass13device_kernelIN5flash11enable_sm90INS1_16FlashAttnFwdSm90INS1_25CollectiveMainloopFwdSm90ILi2EN4cute5tupleIJNS5_1CILi1EEES8_S8_EEENS6_IJNS7_ILi64EEESA_SA_EEELi512ENS_6half_tEfNS_4arch4Sm90ELb0ELb0ELb0ELb0ELb1ELb0ELb0ELb0ELb0ELb1ELb0ELb0EEENS1_21CollectiveEpilogueFwdINS6_IJSA_NS7_ILi512EEESA_EEES9_SC_SE_Li256ELb0ELb1ELb0ELb0EEENS1_29StaticPersistentTileSchedulerILb0EEEEEEEEEvNT_6ParamsE)
        .other          _ZN7cutlass13device_kernelIN5flash11enable_sm90INS1_16FlashAttnFwdSm90INS1_25CollectiveMainloopFwdSm90ILi2EN4cute5tupleIJNS5_1CILi1EEES8_S8_EEENS6_IJNS7_ILi64EEESA_SA_EEELi512ENS_6half_tEfNS_4arch4Sm90ELb0ELb0ELb0ELb0ELb1ELb0ELb0ELb0ELb0ELb1ELb0ELb0EEENS1_21CollectiveEpilogueFwdINS6_IJSA_NS7_ILi512EEESA_EEES9_SC_SE_Li256ELb0ELb1ELb0ELb0EEENS1_29StaticPersistentTileSchedulerILb0EEEEEEEEEvNT_6ParamsE,@"STO_CUDA_ENTRY STV_DEFAULT"
_ZN7cutlass13device_kernelIN5flash11enable_sm90INS1_16FlashAttnFwdSm90INS1_25CollectiveMainloopFwdSm90ILi2EN4cute5tupleIJNS5_1CILi1EEES8_S8_EEENS6_IJNS7_ILi64EEESA_SA_EEELi512ENS_6half_tEfNS_4arch4Sm90ELb0ELb0ELb0ELb0ELb1ELb0ELb0ELb0ELb0ELb1ELb0ELb0EEENS1_21CollectiveEpilogueFwdINS6_IJSA_NS7_ILi512EEESA_EEES9_SC_SE_Li256ELb0ELb1ELb0ELb0EEENS1_29StaticPersistentTileSchedulerILb0EEEEEEEEEvNT_6ParamsE:
        /* <DEDUP_REMOVED lines=36> */
[----:B0-----:R0:W1:Y:S01]  /*0240*/  SYNCS.EXCH.64 URZ, [UR6+0x28c30], UR4 ;  /* 0x028c3004063f75b2 */ /* 0x0010620008000100 */
[----:B------:R0:W4:Y:S01]  /*0250*/  SYNCS.EXCH.64 URZ, [UR6+0x28c40], UR4 ;  /* 0x028c4004063f75b2 */ /* 0x0001220008000100 */
[----:B------:R0:W0:Y:S01]  /*0260*/  SYNCS.EXCH.64 URZ, [UR6+0x28c38], UR4 ;  /* 0x028c3804063f75b2 */ /* 0x0000220008000100 */
[----:B------:R0:W0:Y:S01]  /*0270*/  SYNCS.EXCH.64 URZ, [UR6+0x28c48], UR4 ;  /* 0x028c4804063f75b2 */ /* 0x0000220008000100 */
[----:B------:R-:W-:Y:S01]  /*0280*/  NOP ;  /* 0x0000000000007918 */ /* 0x000fe20000000000 */
.L_x_3226:
        /* <DEDUP_REMOVED lines=22> */
.L_x_3227:
        /* <DEDUP_REMOVED lines=18> */
.L_x_3228:
        /* <DEDUP_REMOVED lines=22> */
.L_x_3229:
        /* <DEDUP_REMOVED lines=23> */
.L_x_3230:
[----:B------:R-:W-:Y:S01]  /*07e0*/  UISETP.NE.AND UP0, UPT, UR46, URZ, UPT ;  /* 0x0000003f2e00728c */ /* 0x000fe2000bf05270 */
[----:B------:R-:W-:Y:S01]  /*07f0*/  NOP ;  /* 0x0000000000007918 */ /* 0x000fe20000000000 */
[----:B------:R-:W-:Y:S01]  /*0800*/  UMOV UR38, 0x1 ;  /* 0x0000000100267882 */ /* 0x000fe20000000000 */
[----:B------:R-:W-:Y:S01]  /*0810*/  ULDC.64 UR50, c[0x0][0x208] ;  /* 0x0000820000327ab9 */ /* 0x000fe20000000a00 */
[----:B------:R-:W-:Y:S01]  /*0820*/  USEL UR38, UR38, 0x2, !UP0 ;  /* 0x0000000226267887 */ /* 0x000fe2000c000000 */
[----:B01234-:R-:W-:Y:S01]  /*0830*/  BAR.SYNC.DEFER_BLOCKING 0x0 ;  /* 0x0000000000007b1d */ /* 0x01ffe20000010000 */
[----:B------:R-:W-:-:S13]  /*0840*/  PLOP3.LUT P0, PT, PT, PT, UP0, 0x80, 0x0 ;  /* 0x000000000000781c */ /* 0x000fda0003f0f008 */
[----:B------:R-:W-:Y:S05]  /*0850*/  @!P0 BRA `(.L_x_3231) ;  /* 0x0000007800a88947 */ /* 0x000fea0003800000 */
.L_x_3232:
[----:B------:R-:W-:-:S08]  /*0860*/  NOP ;  /* 0x0000000000007918 */ /* 0x000fd00000000000 */
[----:B------:R-:W0:Y:S02]  /*0870*/  USETMAXREG.TRY_ALLOC.CTAPOOL UP0, 0xe8 ;  /* 0x000000e8000079c8 */ /* 0x000e240008000600 */
[----:B0-----:R-:W-:-:S13]  /*0880*/  PLOP3.LUT P0, PT, PT, PT, UP0, 0x80, 0x0 ;  /* 0x000000000000781c */ /* 0x001fda0003f0f008 */
[----:B------:R-:W-:Y:S05]  /*0890*/  @!P0 BRA `(.L_x_3232) ;  /* 0xfffffffc00f08947 */ /* 0x000fea000383ffff */
[----:B------:R-:W-:Y:S01]  /*08a0*/  LOP3.LUT R2, R0, 0xffffff80, RZ, 0xc0, !PT ;  /* 0xffffff8000027812 */ /* 0x000fe200078ec0ff */
[----:B------:R-:W0:Y:S03]  /*08b0*/  S2UR UR40, SR_CTAID.X ;  /* 0x00000000002879c3 */ /* 0x000e260000002500 */
[----:B------:R-:W-:-:S05]  /*08c0*/  ISETP.NE.AND P0, PT, R2, 0x80, PT ;  /* 0x000000800200780c */ /* 0x000fca0003f05270 */
[----:B------:R-:W0:Y:S08]  /*08d0*/  LDC R2, c[0x0][0xc34] ;  /* 0x00030d00ff027b82 */ /* 0x000e300000000800 */
[----:B------:R-:W-:Y:S06]  /*08e0*/  @!P0 BAR.ARV 0x8, 0x100 ;  /* 0x0204000000008b1d */ /* 0x000fec0000002000 */
[----:B------:R-:W-:-:S13]  /*08f0*/  ISETP.GE.U32.AND P0, PT, R0, 0x100, PT ;  /* 0x000001000000780c */ /* 0x000fda0003f06070 */
[----:B------:R-:W-:Y:S06]  /*0900*/  @P0 BAR.ARV 0xf, 0x100 ;  /* 0x03c4000000000b1d */ /* 0x000fec0000002000 */
[----:B0-----:R-:W-:-:S13]  /*0910*/  ISETP.LE.AND P0, PT, R2, UR40, PT ;  /* 0x0000002802007c0c */ /* 0x001fda000bf03270 */
[----:B------:R-:W-:Y:S05]  /*0920*/  @P0 EXIT ;  /* 0x000000000000094d */ /* 0x000fea0003800000 */
[----:B------:R-:W-:Y:S01]  /*0930*/  VIADD R0, R0, 0xffffff80 ;  /* 0xffffff8000007836 */ /* 0x000fe20000000000 */
[----:B------:R-:W0:Y:S01]  /*0940*/  S2UR UR39, SR_CgaCtaId ;  /* 0x00000000002779c3 */ /* 0x000e220000008800 */
[----:B------:R-:W-:Y:S01]  /*0950*/  UMOV UR42, 0x400 ;  /* 0x00000400002a7882 */ /* 0x000fe20000000000 */
[----:B------:R-:W-:Y:S01]  /*0960*/  IMAD.MOV.U32 R23, RZ, RZ, 0x20 ;  /* 0x00000020ff177424 */ /* 0x000fe200078e00ff */
[----:B------:R-:W-:Y:S01]  /*0970*/  ULOP3.LUT UR41, UR38, 0x1, URZ, 0xfc, !UPT ;  /* 0x0000000126297892 */ /* 0x000fe2000f8efc3f */
[----:B------:R-:W-:Y:S01]  /*0980*/  SHF.R.S32.HI R3, RZ, 0x1f, R0 ;  /* 0x0000001fff037819 */ /* 0x000fe20000011400 */
[----:B------:R-:W-:Y:S01]  /*0990*/  UMOV UR36, URZ ;  /* 0x0000003f00247c82 */ /* 0x000fe20008000000 */
[----:B------:R-:W-:Y:S01]  /*09a0*/  UMOV UR37, URZ ;  /* 0x0000003f00257c82 */ /* 0x000fe20008000000 */
[----:B------:R-:W-:Y:S01]  /*09b0*/  UMOV UR47, URZ ;  /* 0x0000003f002f7c82 */ /* 0x000fe20008000000 */
[CC--:B------:R-:W-:Y:S02]  /*09c0*/  LEA.HI R5, R3.reuse, R0.reuse, RZ, 0x5 ;  /* 0x0000000003057211 */ /* 0x0c0fe400078f28ff */
[----:B------:R-:W-:-:S02]  /*09d0*/  LEA.HI R2, R3, R0, RZ, 0x4 ;  /* 0x0000000003027211 */ /* 0x000fc400078f20ff */
[CC--:B------:R-:W-:Y:S02]  /*09e0*/  LEA.HI R4, R3.reuse, R0.reuse, RZ, 0x7 ;  /* 0x0000000003047211 */ /* 0x0c0fe400078f38ff */
[--C-:B------:R-:W-:Y:S02]  /*09f0*/  SHF.R.S32.HI R10, RZ, 0x5, R5.reuse ;  /* 0x00000005ff0a7819 */ /* 0x100fe40000011405 */
[----:B------:R-:W-:Y:S02]  /*0a00*/  SHF.R.S32.HI R9, RZ, 0x1f, R5 ;  /* 0x0000001fff097819 */ /* 0x000fe40000011405 */
[----:B------:R-:W-:Y:S02]  /*0a10*/  LEA.HI R6, R3, R0, RZ, 0x2 ;  /* 0x0000000003067211 */ /* 0x000fe400078f10ff */
[----:B------:R-:W-:Y:S02]  /*0a20*/  SHF.R.S32.HI R7, RZ, 0x4, R2 ;  /* 0x00000004ff077819 */ /* 0x000fe40000011402 */
[----:B------:R-:W-:-:S02]  /*0a30*/  LOP3.LUT R5, R2, 0xfffffff0, RZ, 0xc0, !PT ;  /* 0xfffffff002057812 */ /* 0x000fc400078ec0ff */
[----:B------:R-:W-:Y:S01]  /*0a40*/  LEA.HI R212, R3, R0, RZ, 0x3 ;  /* 0x0000000003d47211 */ /* 0x000fe200078f18ff */
[----:B0-----:R-:W-:Y:S01]  /*0a50*/  ULEA UR42, UR39, UR42, 0x18 ;  /* 0x0000002a272a7291 */ /* 0x001fe2000f8ec03f */
[----:B------:R-:W-:Y:S02]  /*0a60*/  LOP3.LUT R3, R4, 0xffffff80, RZ, 0xc0, !PT ;  /* 0xffffff8004037812 */ /* 0x000fe400078ec0ff */
[----:B------:R-:W-:Y:S01]  /*0a70*/  LOP3.LUT R11, R6, 0xfffffffc, RZ, 0xc0, !PT ;  /* 0xfffffffc060b7812 */ /* 0x000fe200078ec0ff */
[----:B------:R-:W-:Y:S01]  /*0a80*/  IMAD.IADD R6, R0, 0x1, -R5 ;  /* 0x0000000100067824 */ /* 0x000fe200078e0a05 */
[----:B------:R-:W-:Y:S01]  /*0a90*/  LEA.HI R2, R2, R7, RZ, 0x1 ;  /* 0x0000000702027211 */ /* 0x000fe200078f08ff */
[----:B------:R-:W-:Y:S01]  /*0aa0*/  IMAD.IADD R3, R0, 0x1, -R3 ;  /* 0x0000000100037824 */ /* 0x000fe200078e0a03 */
[----:B------:R-:W-:Y:S01]  /*0ab0*/  LOP3.LUT R13, R212, 0xfffffff8, RZ, 0xc0, !PT ;  /* 0xfffffff8d40d7812 */ /* 0x000fe200078ec0ff */
[----:B------:R-:W-:Y:S01]  /*0ac0*/  IMAD.IADD R11, R0, 0x1, -R11 ;  /* 0x00000001000b7824 */ /* 0x000fe200078e0a0b */
[----:B------:R-:W-:-:S02]  /*0ad0*/  LOP3.LUT R2, R2, 0x1ffffffe, RZ, 0xc0, !PT ;  /* 0x1ffffffe02027812 */ /* 0x000fc400078ec0ff */
[----:B------:R-:W-:Y:S01]  /*0ae0*/  SHF.R.S32.HI R5, RZ, 0x1f, R6 ;  /* 0x0000001fff057819 */ /* 0x000fe20000011406 */
[----:B------:R-:W-:Y:S01]  /*0af0*/  IMAD.IADD R210, R0, 0x1, -R13 ;  /* 0x0000000100d27824 */ /* 0x000fe200078e0a0d */
[----:B------:R-:W-:Y:S01]  /*0b00*/  SHF.R.S32.HI R0, RZ, 0x1f, R3 ;  /* 0x0000001fff007819 */ /* 0x000fe20000011403 */
[----:B------:R-:W-:Y:S01]  /*0b10*/  IMAD.IADD R8, R7, 0x1, -R2 ;  /* 0x0000000107087824 */ /* 0x000fe200078e0a02 */
[----:B------:R-:W-:Y:S02]  /*0b20*/  LEA.HI R7, R5, R6, RZ, 0x3 ;  /* 0x0000000605077211 */ /* 0x000fe400078f18ff */
[----:B------:R-:W-:Y:S02]  /*0b30*/  LEA.HI R9, R9, R10, RZ, 0x2 ;  /* 0x0000000a09097211 */ /* 0x000fe400078f10ff */
[----:B------:R-:W-:Y:S02]  /*0b40*/  LEA.HI R12, R11, R11, RZ, 0x1 ;  /* 0x0000000b0b0c7211 */ /* 0x000fe400078f08ff */
[----:B------:R-:W-:-:S02]  /*0b50*/  LEA.HI R2, R0, R3, RZ, 0x2 ;  /* 0x0000000300027211 */ /* 0x000fc400078f10ff */
[----:B------:R-:W-:Y:S02]  /*0b60*/  SHF.R.S32.HI R211, RZ, 0x7, R4 ;  /* 0x00000007ffd37819 */ /* 0x000fe40000011404 */
[----:B------:R-:W-:Y:S02]  /*0b70*/  LOP3.LUT R5, R7, 0xfffffff8, RZ, 0xc0, !PT ;  /* 0xfffffff807057812 */ /* 0x000fe400078ec0ff */
[----:B------:R-:W-:Y:S02]  /*0b80*/  LOP3.LUT R9, R9, 0x3ffffc, RZ, 0xc0, !PT ;  /* 0x003ffffc09097812 */ /* 0x000fe400078ec0ff */
[----:B------:R-:W-:Y:S02]  /*0b90*/  LOP3.LUT R14, R12, 0x1ffffffe, RZ, 0xc0, !PT ;  /* 0x1ffffffe0c0e7812 */ /* 0x000fe400078ec0ff */
[----:B------:R-:W-:Y:S01]  /*0ba0*/  LOP3.LUT R12, R2, 0x7ffffffc, RZ, 0xc0, !PT ;  /* 0x7ffffffc020c7812 */ /* 0x000fe200078ec0ff */
[----:B------:R-:W-:Y:S01]  /*0bb0*/  IMAD.IADD R9, R10, 0x1, -R9 ;  /* 0x000000010a097824 */ /* 0x000fe200078e0a09 */
[----:B------:R-:W-:Y:S01]  /*0bc0*/  LEA R16, R211, R6, 0x8 ;  /* 0x00000006d3107211 */ /* 0x000fe200078e40ff */
[----:B------:R-:W-:Y:S01]  /*0bd0*/  IMAD.IADD R6, R6, 0x1, -R5 ;  /* 0x0000000106067824 */ /* 0x000fe200078e0a05 */
[----:B------:R-:W-:Y:S01]  /*0be0*/  LEA.HI R5, R0, R3, RZ, 0x5 ;  /* 0x0000000300057211 */ /* 0x000fe200078f28ff */
[----:B------:R-:W-:Y:S01]  /*0bf0*/  IMAD.IADD R12, R3, 0x1, -R12 ;  /* 0x00000001030c7824 */ /* 0x000fe200078e0a0c */
[----:B------:R-:W-:Y:S01]  /*0c00*/  SHF.R.S32.HI R0, RZ, 0x2, R2 ;  /* 0x00000002ff007819 */ /* 0x000fe20000011402 */
[----:B------:R-:W-:Y:S01]  /*0c10*/  IMAD R16, R9, 0x10, R16 ;  /* 0x0000001009107824 */ /* 0x000fe200078e0210 */
[----:B------:R-:W-:Y:S01]  /*0c20*/  SHF.R.S32.HI R3, RZ, 0x1f, R2 ;  /* 0x0000001fff037819 */ /* 0x000fe20000011402 */
[C---:B------:R-:W-:Y:S01]  /*0c30*/  IMAD.SHL.U32 R2, R6.reuse, 0x40, RZ ;  /* 0x0000004006027824 */ /* 0x040fe200078e00ff */
[----:B------:R-:W-:Y:S01]  /*0c40*/  R2P PR, R6, 0x6 ;  /* 0x0000000606007804 */ /* 0x000fe20000000000 */
[----:B------:R-:W-:Y:S01]  /*0c50*/  IMAD.SHL.U32 R9, R7, 0x40, RZ ;  /* 0x0000004007097824 */ /* 0x000fe200078e00ff */
[----:B------:R-:W-:Y:S01]  /*0c60*/  SHF.L.U32 R7, R8, 0x3, RZ ;  /* 0x0000000308077819 */ /* 0x000fe200000006ff */
[----:B------:R-:W-:Y:S01]  /*0c70*/  IMAD.IADD R215, R11, 0x1, -R14 ;  /* 0x000000010bd77824 */ /* 0x000fe200078e0a0e */
[----:B------:R-:W-:Y:S01]  /*0c80*/  LOP3.LUT R2, R2, 0x1c0, RZ, 0xc0, !PT ;  /* 0x000001c002027812 */ /* 0x000fe200078ec0ff */
[----:B------:R-:W-:Y:S01]  /*0c90*/  IMAD.SHL.U32 R17, R12, 0x2, RZ ;  /* 0x000000020c117824 */ /* 0x000fe200078e00ff */
[----:B------:R-:W-:Y:S01]  /*0ca0*/  LOP3.LUT R9, R9, 0x7ffffe00, RZ, 0xc0, !PT ;  /* 0x7ffffe0009097812 */ /* 0x000fe200078ec0ff */
[--C-:B------:R-:W-:Y:S01]  /*0cb0*/  IMAD.U32 R216, R16, 0x40, R7.reuse ;  /* 0x0000004010d87824 */ /* 0x100fe200078e0007 */
[----:B------:R-:W-:Y:S01]  /*0cc0*/  LOP3.LUT R7, R2, 0x8, R7, 0xf8, !PT ;  /* 0x0000000802077812 */ /* 0x000fe200078ef807 */
[----:B------:R-:W-:Y:S01]  /*0cd0*/  IMAD.SHL.U32 R16, R210, 0x8, RZ ;  /* 0x00000008d2107824 */ /* 0x000fe200078e00ff */
[----:B------:R-:W-:Y:S01]  /*0ce0*/  SHF.R.U32.HI R8, RZ, 0x3, R2 ;  /* 0x00000003ff087819 */ /* 0x000fe20000011602 */
[----:B------:R-:W-:Y:S01]  /*0cf0*/  IMAD R9, R10, 0x400, R9 ;  /* 0x000004000a097824 */ /* 0x000fe200078e0209 */
[----:B------:R-:W-:Y:S01]  /*0d00*/  LEA.HI R3, R3, R0, RZ, 0x3 ;  /* 0x0000000003037211 */ /* 0x000fe200078f18ff */
[C---:B------:R-:W-:Y:S01]  /*0d10*/  VIADD R189, R16.reuse, 0x40 ;  /* 0x0000004010bd7836 */ /* 0x040fe20000000000 */
[----:B------:R-:W-:Y:S01]  /*0d20*/  LOP3.LUT R8, R7, R8, RZ, 0x3c, !PT ;  /* 0x0000000807087212 */ /* 0x000fe200078e3cff */
[C---:B------:R-:W-:Y:S01]  /*0d30*/  VIADD R188, R16.reuse, 0x80 ;  /* 0x0000008010bc7836 */ /* 0x040fe20000000000 */
[----:B------:R-:W-:Y:S01]  /*0d40*/  LOP3.LUT R3, R3, 0xfffffff8, RZ, 0xc0, !PT ;  /* 0xfffffff803037812 */ /* 0x000fe200078ec0ff */
[----:B------:R-:W-:Y:S01]  /*0d50*/  VIADD R187, R16, 0xc0 ;  /* 0x000000c010bb7836 */ /* 0x000fe20000000000 */
[----:B------:R-:W-:Y:S01]  /*0d60*/  LEA.HI R4, R4, R211, RZ, 0x1 ;  /* 0x000000d304047211 */ /* 0x000fe200078f08ff */
[----:B------:R-:W-:Y:S01]  /*0d70*/  IMAD.IADD R8, R9, 0x1, R8 ;  /* 0x0000000109087824 */ /* 0x000fe200078e0208 */
[----:B------:R-:W-:Y:S01]  /*0d80*/  SHF.R.S32.HI R2, RZ, 0x5, R5 ;  /* 0x00000005ff027819 */ /* 0x000fe20000011405 */
[----:B------:R-:W-:Y:S01]  /*0d90*/  IMAD.IADD R3, R0, 0x1, -R3 ;  /* 0x0000000100037824 */ /* 0x000fe200078e0a03 */
[----:B------:R-:W-:Y:S01]  /*0da0*/  LOP3.LUT R4, R4, 0xfffffe, RZ, 0xc0, !PT ;  /* 0x00fffffe04047812 */ /* 0x000fe200078ec0ff */
[----:B------:R-:W-:Y:S01]  /*0db0*/  VIADD R186, R16, 0x100 ;  /* 0x0000010010ba7836 */ /* 0x000fe20000000000 */
[----:B------:R-:W-:Y:S01]  /*0dc0*/  LEA R22, R8, UR42, 0x1 ;  /* 0x0000002a08167c11 */ /* 0x000fe2000f8e08ff */
[C---:B------:R-:W-:Y:S01]  /*0dd0*/  VIADD R185, R16.reuse, 0x140 ;  /* 0x0000014010b97836 */ /* 0x040fe20000000000 */
[----:B------:R-:W-:Y:S01]  /*0de0*/  SEL R23, R23, 0xffffffe0, !P1 ;  /* 0xffffffe017177807 */ /* 0x000fe20004800000 */
[----:B------:R-:W-:Y:S01]  /*0df0*/  VIADD R214, R16, 0x180 ;  /* 0x0000018010d67836 */ /* 0x000fe20000000000 */
[----:B------:R-:W-:Y:S01]  /*0e00*/  IADD3 R4, R211, -R4, RZ ;  /* 0x80000004d3047210 */ /* 0x000fe20007ffe0ff */
[----:B------:R-:W-:Y:S01]  /*0e10*/  VIADD R184, R22, 0x26800 ;  /* 0x0002680016b87836 */ /* 0x000fe20000000000 */
[----:B------:R-:W-:Y:S01]  /*0e20*/  SHF.R.S32.HI R212, RZ, 0x3, R212 ;  /* 0x00000003ffd47819 */ /* 0x000fe200000114d4 */
[----:B------:R-:W-:Y:S01]  /*0e30*/  VIADD R213, R16, 0x1c0 ;  /* 0x000001c010d57836 */ /* 0x000fe20000000000 */
[----:B------:R-:W-:Y:S01]  /*0e40*/  SHF.L.U32 R18, R4, 0x8, RZ ;  /* 0x0000000804127819 */ /* 0x000fe200000006ff */
[----:B------:R-:W-:Y:S01]  /*0e50*/  VIADD R19, R22, 0x26840 ;  /* 0x0002684016137836 */ /* 0x000fe20000000000 */
[----:B------:R-:W-:Y:S01]  /*0e60*/  SHF.R.S32.HI R223, RZ, 0x1f, R189 ;  /* 0x0000001fffdf7819 */ /* 0x000fe200000114bd */
[----:B------:R-:W-:Y:S01]  /*0e70*/  IMAD R2, R2, 0x10, R3 ;  /* 0x0000001002027824 */ /* 0x000fe200078e0203 */
[----:B------:R-:W-:Y:S01]  /*0e80*/  SHF.R.S32.HI R222, RZ, 0x1f, R188 ;  /* 0x0000001fffde7819 */ /* 0x000fe200000114bc */
[C---:B------:R-:W-:Y:S01]  /*0e90*/  @P2 VIADD R19, R184.reuse, 0xffffffc0 ;  /* 0xffffffc0b8132836 */ /* 0x040fe20000000000 */
[----:B------:R-:W-:Y:S01]  /*0ea0*/  SHF.R.S32.HI R221, RZ, 0x1f, R187 ;  /* 0x0000001fffdd7819 */ /* 0x000fe200000114bb */
[----:B------:R-:W-:Y:S01]  /*0eb0*/  IMAD.IADD R184, R184, 0x1, R23 ;  /* 0x00000001b8b87824 */ /* 0x000fe200078e0217 */
[----:B------:R-:W-:Y:S01]  /*0ec0*/  SHF.R.S32.HI R220, RZ, 0x1f, R186 ;  /* 0x0000001fffdc7819 */ /* 0x000fe200000114ba */
[----:B------:R-:W-:Y:S01]  /*0ed0*/  IMAD R215, R215, 0x8, R2 ;  /* 0x00000008d7d77824 */ /* 0x000fe200078e0202 */
[----:B------:R-:W-:Y:S01]  /*0ee0*/  SHF.R.S32.HI R219, RZ, 0x1f, R185 ;  /* 0x0000001fffdb7819 */ /* 0x000fe200000114b9 */
[----:B------:R-:W-:Y:S01]  /*0ef0*/  IMAD.IADD R23, R23, 0x1, R19 ;  /* 0x0000000117177824 */ /* 0x000fe200078e0213 */
[----:B------:R-:W-:-:S02]  /*0f00*/  SHF.R.S32.HI R218, RZ, 0x1f, R214 ;  /* 0x0000001fffda7819 */ /* 0x000fc400000114d6 */
[----:B------:R-:W-:-:S07]  /*0f10*/  SHF.R.S32.HI R217, RZ, 0x1f, R213 ;  /* 0x0000001fffd97819 */ /* 0x000fce00000114d5 */
.L_x_3274:
[----:B------:R-:W-:Y:S01]  /*0f20*/  ULDC UR4, c[0x0][0xc38] ;  /* 0x00030e0000047ab9 */ /* 0x000fe20000000800 */
[----:B------:R-:W-:Y:S01]  /*0f30*/  ULDC UR49, c[0x0][0x424] ;  /* 0x0001090000317ab9 */ /* 0x000fe20000000800 */
[----:B------:R-:W-:Y:S01]  /*0f40*/  UISETP.NE.AND UP1, UPT, UR4, 0x1, UPT ;  /* 0x000000010400788c */ /* 0x000fe2000bf25270 */
[----:B------:R-:W-:Y:S02]  /*0f50*/  ULDC UR6, c[0x0][0x2f0] ;  /* 0x0000bc0000067ab9 */ /* 0x000fe40000000800 */
[----:B------:R-:W-:Y:S01]  /*0f60*/  ULDC.64 UR4, c[0x0][0x418] ;  /* 0x0001060000047ab9 */ /* 0x000fe20000000a00 */
[----:B------:R-:W-:Y:S01]  /*0f70*/  UMOV UR43, UR40 ;  /* 0x00000028002b7c82 */ /* 0x000fe20008000000 */
[----:B------:R-:W-:Y:S01]  /*0f80*/  UISETP.NE.U32.AND UP0, UPT, UR4, URZ, UPT ;  /* 0x0000003f0400728c */ /* 0x000fe2000bf05070 */
[----:B------:R-:W-:Y:S02]  /*0f90*/  UMOV UR45, UR40 ;  /* 0x00000028002d7c82 */ /* 0x000fe40008000000 */
[----:B------:R-:W-:Y:S01]  /*0fa0*/  ULDC UR4, c[0x0][0xc44] ;  /* 0x0003110000047ab9 */ /* 0x000fe20000000800 */
[----:B------:R-:W-:-:S02]  /*0fb0*/  UISETP.NE.AND.EX UP0, UPT, UR5, URZ, UPT, UP0 ;  /* 0x0000003f0500728c */ /* 0x000fc4000bf05300 */
[----:B------:R-:W-:Y:S02]  /*0fc0*/  UISETP.NE.AND UP2, UPT, UR4, 0x1, UPT ;  /* 0x000000010400788c */ /* 0x000fe4000bf45270 */
[----:B------:R-:W-:Y:S01]  /*0fd0*/  USEL UR49, UR49, 0x1, UP0 ;  /* 0x0000000131317887 */ /* 0x000fe20008000000 */
[----:B------:R-:W-:Y:S01]  /*0fe0*/  @UP1 ULDC UR4, c[0x0][0xc3c] ;  /* 0x00030f0000041ab9 */ /* 0x000fe20000000800 */
[----:B------:R-:W-:Y:S02]  /*0ff0*/  UISETP.NE.AND UP0, UPT, UR46, 0x1, UPT ;  /* 0x000000012e00788c */ /* 0x000fe4000bf05270 */
[----:B------:R-:W-:Y:S02]  /*1000*/  UIMAD.WIDE.U32 UR4, UR40, UR4, URZ ;  /* 0x00000004280472a5 */ /* 0x000fe4000f8e003f */
[----:B------:R-:W-:Y:S02]  /*1010*/  UIMAD UR49, UR49, UR6, URZ ;  /* 0x00000006313172a4 */ /* 0x000fe4000f8e023f */
[----:B------:R-:W-:Y:S01]  /*1020*/  PLOP3.LUT P0, PT, PT, PT, UP0, 0x80, 0x0 ;  /* 0x000000000000781c */ /* 0x000fe20003f0f008 */
[----:B------:R-:W-:Y:S01]  /*1030*/  @UP1 ULDC UR6, c[0x0][0xc40] ;  /* 0x0003100000061ab9 */ /* 0x000fe20000000800 */
[----:B------:R-:W-:Y:S01]  /*1040*/  @UP2 ULDC.64 UR8, c[0x0][0xc48] ;  /* 0x0003120000082ab9 */ /* 0x000fe20000000a00 */
[----:B------:R-:W-:-:S02]  /*1050*/  @UP1 USHF.R.U32.HI UR43, URZ, UR6, UR5 ;  /* 0x000000063f2b1299 */ /* 0x000fc40008011605 */
[----:B------:R-:W-:Y:S02]  /*1060*/  UIADD3 UR6, UR49, 0x3f, URZ ;  /* 0x0000003f31067890 */ /* 0x000fe4000fffe03f */
[----:B------:R-:W-:Y:S02]  /*1070*/  UIMAD.WIDE.U32 UR4, UR43, UR8, URZ ;  /* 0x000000082b0472a5 */ /* 0x000fe4000f8e003f */
[----:B------:R-:W-:Y:S01]  /*1080*/  USHF.R.S32.HI UR7, URZ, 0x1f, UR6 ;  /* 0x0000001f3f077899 */ /* 0x000fe20008011406 */
[----:B------:R-:W-:Y:S01]  /*1090*/  UMOV UR44, UR43 ;  /* 0x0000002b002c7c82 */ /* 0x000fe20008000000 */
[----:B------:R-:W-:Y:S02]  /*10a0*/  @UP2 USHF.R.U32.HI UR44, URZ, UR9, UR5 ;  /* 0x000000093f2c2299 */ /* 0x000fe40008011605 */
[----:B------:R-:W-:-:S04]  /*10b0*/  ULEA.HI UR7, UR7, UR6, URZ, 0x6 ;  /* 0x0000000607077291 */ /* 0x000fc8000f8f303f */
[----:B------:R-:W-:Y:S01]  /*10c0*/  USHF.R.S32.HI UR48, URZ, 0x6, UR7 ;  /* 0x000000063f307899 */ /* 0x000fe20008011407 */
[----:B01234-:R-:W-:Y:S11]  /*10d0*/  @!P0 BRA `(.L_x_3233) ;  /* 0x0000001800348947 */ /* 0x01fff60003800000 */
[----:B------:R-:W0:Y:S01]  /*10e0*/  SHFL.IDX PT, R0, R211, RZ, 0x1f ;  /* 0x00001fffd3007589 */ /* 0x000e2200000e0000 */
[----:B------:R-:W-:-:S06]  /*10f0*/  UISETP.NE.AND UP0, UPT, UR41, 0x3, UPT ;  /* 0x000000032900788c */ /* 0x000fcc000bf05270 */
[----:B------:R-:W-:Y:S02]  /*1100*/  PLOP3.LUT P0, PT, PT, PT, UP0, 0x80, 0x0 ;  /* 0x000000000000781c */ /* 0x000fe40003f0f008 */
[----:B0-----:R-:W-:-:S13]  /*1110*/  R2UR UR4, R0 ;  /* 0x00000000000472ca */ /* 0x001fda00000e0000 */
[----:B------:R-:W-:-:S04]  /*1120*/  ULEA.HI UR5, UR4, UR4, URZ, 0x1 ;  /* 0x0000000404057291 */ /* 0x000fc8000f8f083f */
[----:B------:R-:W-:-:S04]  /*1130*/  ULOP3.LUT UR5, UR5, 0x1fffe, URZ, 0xc0, !UPT ;  /* 0x0001fffe05057892 */ /* 0x000fc8000f8ec03f */
[----:B------:R-:W-:-:S04]  /*1140*/  UIADD3 UR5, UR4, -UR5, URZ ;  /* 0x8000000504057290 */ /* 0x000fc8000fffe03f */
[----:B------:R-:W-:-:S04]  /*1150*/  ULEA UR5, UR5, UR42, 0xf ;  /* 0x0000002a05057291 */ /* 0x000fc8000f8e783f */
[----:B------:R-:W-:-:S04]  /*1160*/  UIADD3 UR5, UR5, 0x400, URZ ;  /* 0x0000040005057890 */ /* 0x000fc8000fffe03f */
[----:B------:R-:W-:-:S04]  /*1170*/  USHF.R.U32.HI UR5, URZ, 0x4, UR5 ;  /* 0x000000043f057899 */ /* 0x000fc80008011605 */
[----:B------:R-:W-:-:S04]  /*1180*/  ULOP3.LUT UR5, UR5, 0x3fff, URZ, 0xc0, !UPT ;  /* 0x00003fff05057892 */ /* 0x000fc8000f8ec03f */
[----:B------:R-:W-:Y:S01]  /*1190*/  ULOP3.LUT UR20, UR5, 0x2000000, URZ, 0xfc, !UPT ;  /* 0x0200000005147892 */ /* 0x000fe2000f8efc3f */
[----:B------:R-:W-:Y:S11]  /*11a0*/  @!P0 BRA `(.L_x_3234) ;  /* 0x0000000000048947 */ /* 0x000ff60003800000 */
[----:B------:R-:W-:Y:S01]  /*11b0*/  BPT.TRAP 0x1 ;  /* 0x000000040000795c */ /* 0x000fe20000300000 */
.L_x_3234:
[----:B------:R-:W-:Y:S01]  /*11c0*/  ULEA UR16, UR47, UR42, 0x3 ;  /* 0x0000002a2f107291 */ /* 0x000fe2000f8e183f */
[----:B------:R-:W-:-:S04]  /*11d0*/  MOV R0, UR37 ;  /* 0x0000002500007c02 */ /* 0x000fc80008000f00 */
[----:B------:R-:W-:-:S04]  /*11e0*/  SHF.L.U32 R0, R0, 0x1f, RZ ;  /* 0x0000001f00007819 */ /* 0x000fc800000006ff */
[----:B------:R-:W0:Y:S02]  /*11f0*/  SYNCS.PHASECHK.TRANS64.TRYWAIT P1, [UR16+0x28c50], R0 ;  /* 0x028c5000ff0075a7 */ /* 0x000e240008020150 */
[----:B0-----:R-:W-:Y:S05]  /*1200*/  @!P1 BRA `(.L_x_3235) ;  /* 0x000000b0002c9947 */ /* 0x001fea0003800000 */
.L_x_3324:
[----:B------:R-:W-:Y:S01]  /*1210*/  BAR.SYNC.DEFER_BLOCKING 0xe, 0x100 ;  /* 0x0384000000007b1d */ /* 0x000fe20000010000 */
[----:B------:R-:W-:Y:S02]  /*1220*/  UIADD3 UR4, UR42, 0x26800, URZ ;  /* 0x000268002a047890 */ /* 0x000fe4000fffe03f */
[----:B------:R-:W-:Y:S02]  /*1230*/  ULEA UR12, UR47, UR20, 0xc ;  /* 0x000000142f0c7291 */ /* 0x000fe4000f8e603f */
[----:B------:R-:W-:Y:S01]  /*1240*/  USHF.R.U32.HI UR4, URZ, 0x4, UR4 ;  /* 0x000000043f047899 */ /* 0x000fe20008011604 */
[----:B------:R-:W-:Y:S01]  /*1250*/  UMOV UR7, 0x40000040 ;  /* 0x4000004000077882 */ /* 0x000fe20000000000 */
[----:B------:R-:W-:Y:S02]  /*1260*/  UMOV UR5, 0x40000040 ;  /* 0x4000004000057882 */ /* 0x000fe40000000000 */
[----:B------:R-:W-:Y:S01]  /*1270*/  ULOP3.LUT UR4, UR4, 0x3fff, URZ, 0xc0, !UPT ;  /* 0x00003fff04047892 */ /* 0x000fe2000f8ec03f */
[----:B------:R-:W-:Y:S01]  /*1280*/  UMOV UR6, UR12 ;  /* 0x0000000c00067c82 */ /* 0x000fe20008000000 */
[----:B------:R-:W-:-:S02]  /*1290*/  UIADD3 UR10, UR12, 0x100, URZ ;  /* 0x000001000c0a7890 */ /* 0x000fc4000fffe03f */
[----:B------:R-:W-:Y:S01]  /*12a0*/  ULOP3.LUT UR13, UR4, 0x10000, URZ, 0xfc, !UPT ;  /* 0x00010000040d7892 */ /* 0x000fe2000f8efc3f */
[----:B------:R-:W-:Y:S01]  /*12b0*/  UMOV UR11, 0x40000040 ;  /* 0x40000040000b7882 */ /* 0x000fe20000000000 */
[----:B------:R-:W-:Y:S02]  /*12c0*/  UMOV UR9, 0x40000040 ;  /* 0x4000004000097882 */ /* 0x000fe40000000000 */
[----:B------:R-:W-:Y:S02]  /*12d0*/  UIADD3 UR8, UR13, 0x4, URZ ;  /* 0x000000040d087890 */ /* 0x000fe4000fffe03f */
[----:B------:R-:W-:Y:S01]  /*12e0*/  UIADD3 UR14, UR12, 0x180, URZ ;  /* 0x000001800c0e7890 */ /* 0x000fe2000fffe03f */
[----:B------:R-:W-:Y:S01]  /*12f0*/  UMOV UR4, UR13 ;  /* 0x0000000d00047c82 */ /* 0x000fe20008000000 */
[----:B------:R-:W-:Y:S01]  /*1300*/  UMOV UR15, 0x40000040 ;  /* 0x40000040000f7882 */ /* 0x000fe20000000000 */
[----:B------:R-:W-:-:S06]  /*1310*/  WARPGROUP.ARRIVE ;  /* 0x00000000000079c5 */ /* 0x000fcc0000000000 */
[----:B------:R-:W-:Y:S01]  /*1320*/  HGMMA.64x256x16.F32 R24, gdesc[UR4].tnspB, RZ, !UPT, gsb0 ;  /* 0x43e00000041879f0 */ /* 0x000fe2000c0008ff */
[----:B------:R-:W-:Y:S02]  /*1330*/  UIADD3 UR6, UR12, 0x80, URZ ;  /* 0x000000800c067890 */ /* 0x000fe4000fffe03f */
[----:B------:R-:W-:Y:S01]  /*1340*/  UIADD3 UR4, UR13, 0x2, URZ ;  /* 0x000000020d047890 */ /* 0x000fe2000fffe03f */
[----:B------:R-:W-:Y:S01]  /*1350*/  UMOV UR7, 0x40000040 ;  /* 0x4000004000077882 */ /* 0x000fe20000000000 */
[----:B------:R-:W-:Y:S01]  /*1360*/  UMOV UR5, 0x40000040 ;  /* 0x4000004000057882 */ /* 0x000fe20000000000 */
[----:B------:R-:W-:-:S03]  /*1370*/  UIADD3 UR12, UR13, 0x6, URZ ;  /* 0x000000060d0c7890 */ /* 0x000fc6000fffe03f */
[----:B------:R-:W-:Y:S01]  /*1380*/  UMOV UR13, 0x40000040 ;  /* 0x40000040000d7882 */ /* 0x000fe20000000000 */
[----:B------:R-:W-:Y:S02]  /*1390*/  WARPGROUP.DEPBAR.LE gsb0, 0x0 ;  /* 0x00008000000079c5 */ /* 0x000fe40000010000 */
[----:B------:R-:W-:-:S15]  /*13a0*/  WARPGROUP.ARRIVE ;  /* 0x00000000000079c5 */ /* 0x000fde0000000000 */
[----:B------:R-:W-:-:S01]  /*13b0*/  NOP ;  /* 0x0000000000007918 */ /* 0x000fc20000000000 */
[----:B------:R-:W-:Y:S03]  /*13c0*/  HGMMA.64x256x16.F32 R24, gdesc[UR4].tnspB, R24, gsb0 ;  /* 0x43e00000041879f0 */ /* 0x000fe60008000818 */
[----:B------:R-:W-:Y:S02]  /*13d0*/  WARPGROUP.DEPBAR.LE gsb0, 0x0 ;  /* 0x00008000000079c5 */ /* 0x000fe40000010000 */
[----:B------:R-:W-:-:S15]  /*13e0*/  WARPGROUP.ARRIVE ;  /* 0x00000000000079c5 */ /* 0x000fde0000000000 */
[----:B------:R-:W-:-:S08]  /*13f0*/  NOP ;  /* 0x0000000000007918 */ /* 0x000fd00000000000 */
[----:B------:R-:W-:Y:S03]  /*1400*/  HGMMA.64x256x16.F32 R24, gdesc[UR8].tnspB, R24, gsb0 ;  /* 0x43e00000081879f0 */ /* 0x000fe60008000818 */
[----:B------:R-:W-:Y:S02]  /*1410*/  WARPGROUP.DEPBAR.LE gsb0, 0x0 ;  /* 0x00008000000079c5 */ /* 0x000fe40000010000 */
[----:B------:R-:W-:-:S15]  /*1420*/  WARPGROUP.ARRIVE ;  /* 0x00000000000079c5 */ /* 0x000fde0000000000 */
[----:B------:R-:W-:-:S08]  /*1430*/  NOP ;  /* 0x0000000000007918 */ /* 0x000fd00000000000 */
[----:B------:R-:W-:Y:S03]  /*1440*/  HGMMA.64x256x16.F32 R24, gdesc[UR12].tnspB, R24, gsb0 ;  /* 0x43e000000c1879f0 */ /* 0x000fe60008000818 */
[----:B------:R-:W-:Y:S02]  /*1450*/  WARPGROUP.DEPBAR.LE gsb0, 0x0 ;  /* 0x00008000000079c5 */ /* 0x000fe40000010000 */
[----:B------:R-:W-:Y:S06]  /*1460*/  BAR.ARV 0xf, 0x100 ;  /* 0x03c4000000007b1d */ /* 0x000fec0000002000 */
[----:B------:R-:W-:Y:S05]  /*1470*/  @!P0 BRA `(.L_x_3236) ;  /* 0x0000000000048947 */ /* 0x000fea0003800000 */
[----:B------:R-:W-:Y:S01]  /*1480*/  BPT.TRAP 0x1 ;  /* 0x000000040000795c */ /* 0x000fe20000300000 */
.L_x_3236:
[----:B------:R-:W-:Y:S02]  /*1490*/  UISETP.GE.AND UP0, UPT, UR49, 0x41, UPT ;  /* 0x000000413100788c */ /* 0x000fe4000bf06270 */
[----:B------:R-:W-:-:S04]  /*14a0*/  UIADD3 UR6, UR16, 0x28c60, URZ ;  /* 0x00028c6010067890 */ /* 0x000fc8000fffe03f */
[----:B------:R-:W-:Y:S01]  /*14b0*/  PLOP3.LUT P1, PT, PT, PT, UP0, 0x80, 0x0 ;  /* 0x000000000000781c */ /* 0x000fe20003f2f008 */
[----:B------:R-:W-:-:S09]  /*14c0*/  UPRMT UR6, UR39, 0x654, UR6 ;  /* 0x0000065427067896 */ /* 0x000fd20008000006 */
[----:B------:R-:W-:Y:S03]  /*14d0*/  SYNCS.ARRIVE.TRANS64.RED.A1T0 RZ, [UR6], RZ ;  /* 0x000000ffffff79a7 */ /* 0x000fe60008100406 */
[----:B------:R-:W-:Y:S05]  /*14e0*/  @!P1 BRA `(.L_x_3237) ;  /* 0x0000000800f89947 */ /* 0x000fea0003800000 */
[----:B------:R-:W-:-:S06]  /*14f0*/  UIADD3 UR48, UR48, -0x2, URZ ;  /* 0xfffffffe30307890 */ /* 0x000fcc000fffe03f */
[----:B0-----:R-:W-:-:S07]  /*1500*/  IMAD.U32 R0, RZ, RZ, UR48 ;  /* 0x00000030ff007e24 */ /* 0x001fce000f8e00ff */
.L_x_3243:
[----:B------:R-:W-:Y:S01]  /*1510*/  BAR.SYNC.DEFER_BLOCKING 0xe, 0x100 ;  /* 0x0384000000007b1d */ /* 0x000fe20000010000 */
[----:B01----:R-:W-:Y:S01]  /*1520*/  IMAD.U32 R3, RZ, RZ, UR47 ;  /* 0x0000002fff037e24 */ /* 0x003fe2000f8e00ff */
[----:B------:R-:W-:-:S03]  /*1530*/  UIADD3 UR47, UR47, 0x1, URZ ;  /* 0x000000012f2f7890 */ /* 0x000fc6000fffe03f */
[----:B------:R-:W-:Y:S01]  /*1540*/  IMAD R3, R3, 0x40, R2 ;  /* 0x0000004003037824 */ /* 0x000fe200078e0202 */
[----:B------:R-:W-:-:S04]  /*1550*/  UISETP.NE.AND UP0, UPT, UR47, 0x2, UPT ;  /* 0x000000022f00788c */ /* 0x000fc8000bf05270 */
[----:B------:R-:W-:Y:S01]  /*1560*/  LEA R3, R3, UR42, 0x2 ;  /* 0x0000002a03037c11 */ /* 0x000fe2000f8e10ff */
[----:B------:R-:W-:Y:S02]  /*1570*/  USEL UR6, URZ, 0x1, UP0 ;  /* 0x000000013f067887 */ /* 0x000fe40008000000 */
[----:B------:R-:W-:Y:S02]  /*1580*/  USEL UR47, UR47, URZ, UP0 ;  /* 0x0000003f2f2f7287 */ /* 0x000fe40008000000 */
[----:B------:R-:W-:Y:S01]  /*1590*/  ULOP3.LUT UR37, UR37, UR6, URZ, 0x3c, !UPT ;  /* 0x0000000625257292 */ /* 0x000fe2000f8e3c3f */
[----:B------:R-:W0:Y:S04]  /*15a0*/  LDS R4, [R3+0x28800] ;  /* 0x0288000003047984 */ /* 0x000e280000000800 */
[----:B------:R-:W1:Y:S01]  /*15b0*/  LDS R5, [R3+0x28820] ;  /* 0x0288200003057984 */ /* 0x000e620000000800 */
        /* <DEDUP_REMOVED lines=64> */
[-C--:B-1----:R-:W-:Y:S01]  /*19c0*/  FMUL.FTZ R26, R26, R5.reuse ;  /* 0x000000051a1a7220 */ /* 0x082fe20000410000 */
        /* <DEDUP_REMOVED lines=65> */
.L_x_3238:
[----:B------:R-:W-:Y:S01]  /*1de0*/  ULEA UR6, UR47, UR42, 0x3 ;  /* 0x0000002a2f067291 */ /* 0x000fe2000f8e183f */
[----:B------:R-:W-:-:S05]  /*1df0*/  IMAD.U32 R3, RZ, RZ, UR37 ;  /* 0x00000025ff037e24 */ /* 0x000fca000f8e00ff */
[----:B------:R-:W-:-:S04]  /*1e00*/  SHF.L.U32 R3, R3, 0x1f, RZ ;  /* 0x0000001f03037819 */ /* 0x000fc800000006ff */
[----:B------:R0:W1:Y:S01]  /*1e10*/  SYNCS.PHASECHK.TRANS64.TRYWAIT P1, [UR6+0x28c50], R3 ;  /* 0x028c5003ff0075a7 */ /* 0x0000620008020146 */
[----:B------:R-:W-:Y:S05]  /*1e20*/  @!P0 BRA `(.L_x_3239) ;  /* 0x0000000000048947 */ /* 0x000fea0003800000 */
[----:B------:R-:W-:Y:S01]  /*1e30*/  BPT.TRAP 0x1 ;  /* 0x000000040000795c */ /* 0x000fe20000300000 */
.L_x_3239:
[----:B-1----:R-:W-:Y:S05]  /*1e40*/  @P1 BRA `(.L_x_3240) ;  /* 0x0000000000081947 */ /* 0x002fea0003800000 */
[----:B------:R-:W1:Y:S02]  /*1e50*/  SYNCS.PHASECHK.TRANS64.TRYWAIT P1, [UR6+0x28c50], R3 ;  /* 0x028c5003ff0075a7 */ /* 0x000e640008020146 */
[----:B-1----:R-:W-:Y:S05]  /*1e60*/  @!P1 BRA `(.L_x_3241) ;  /* 0x000000a4002c9947 */ /* 0x002fea0003800000 */
.L_x_3240:
[----:B------:R-:W-:Y:S01]  /*1e70*/  UIADD3 UR6, UR42, 0x26800, URZ ;  /* 0x000268002a067890 */ /* 0x000fe2000fffe03f */
[----:B------:R-:W-:Y:S01]  /*1e80*/  WARPGROUP.ARRIVE ;  /* 0x00000000000079c5 */ /* 0x000fe20000000000 */
[----:B------:R-:W-:Y:S02]  /*1e90*/  ULEA UR18, UR47, UR20, 0xc ;  /* 0x000000142f127291 */ /* 0x000fe4000f8e603f */
[----:B------:R-:W-:Y:S01]  /*1ea0*/  USHF.R.U32.HI UR6, URZ, 0x4, UR6 ;  /* 0x000000043f067899 */ /* 0x000fe20008011606 */
[----:B------:R-:W-:Y:S01]  /*1eb0*/  UMOV UR19, 0x40000040 ;  /* 0x4000004000137882 */ /* 0x000fe20000000000 */
[----:B------:R-:W-:Y:S02]  /*1ec0*/  UMOV UR17, 0x40000040 ;  /* 0x4000004000117882 */ /* 0x000fe40000000000 */
[----:B------:R-:W-:Y:S01]  /*1ed0*/  ULOP3.LUT UR6, UR6, 0x3fff, URZ, 0xc0, !UPT ;  /* 0x00003fff06067892 */ /* 0x000fe2000f8ec03f */
[----:B------:R-:W-:Y:S01]  /*1ee0*/  UMOV UR7, 0x40000040 ;  /* 0x4000004000077882 */ /* 0x000fe20000000000 */
[----:B------:R-:W-:-:S02]  /*1ef0*/  UIADD3 UR10, UR18, 0x100, URZ ;  /* 0x00000100120a7890 */ /* 0x000fc4000fffe03f */
[----:B------:R-:W-:Y:S02]  /*1f00*/  ULOP3.LUT UR16, UR6, 0x10000, URZ, 0xfc, !UPT ;  /* 0x0001000006107892 */ /* 0x000fe4000f8efc3f */
[----:B------:R-:W-:Y:S01]  /*1f10*/  UIADD3 UR6, UR18, 0x80, URZ ;  /* 0x0000008012067890 */ /* 0x000fe2000fffe03f */
[----:B------:R-:W-:Y:S01]  /*1f20*/  UMOV UR11, 0x40000040 ;  /* 0x40000040000b7882 */ /* 0x000fe20000000000 */
[----:B------:R-:W-:Y:S01]  /*1f30*/  UIADD3 UR14, UR18, 0x180, URZ ;  /* 0x00000180120e7890 */ /* 0x000fe2000fffe03f */
[----:B------:R-:W-:-:S04]  /*1f40*/  UMOV UR15, 0x40000040 ;  /* 0x40000040000f7882 */ /* 0x000fc80000000000 */
        /* <DEDUP_REMOVED lines=17> */
.L_x_3242:
[----:B------:R-:W-:Y:S01]  /*2060*/  ULEA UR6, UR47, UR42, 0x3 ;  /* 0x0000002a2f067291 */ /* 0x000fe2000f8e183f */
[C---:B------:R-:W-:Y:S01]  /*2070*/  ISETP.GT.AND P1, PT, R0.reuse, RZ, PT ;  /* 0x000000ff0000720c */ /* 0x040fe20003f24270 */
[----:B------:R-:W-:Y:S02]  /*2080*/  VIADD R0, R0, 0xffffffff ;  /* 0xffffffff00007836 */ /* 0x000fe40000000000 */
[----:B------:R-:W-:-:S04]  /*2090*/  UIADD3 UR6, UR6, 0x28c60, URZ ;  /* 0x00028c6006067890 */ /* 0x000fc8000fffe03f */
[----:B------:R-:W-:-:S09]  /*20a0*/  UPRMT UR6, UR39, 0x654, UR6 ;  /* 0x0000065427067896 */ /* 0x000fd20008000006 */
[----:B------:R-:W-:Y:S01]  /*20b0*/  SYNCS.ARRIVE.TRANS64.RED.A1T0 RZ, [UR6], RZ ;  /* 0x000000ffffff79a7 */ /* 0x000fe20008100406 */
[----:B------:R-:W-:Y:S05]  /*20c0*/  @P1 BRA `(.L_x_3243) ;  /* 0xfffffff400101947 */ /* 0x000fea000383ffff */
.L_x_3237:
[----:B------:R-:W-:Y:S01]  /*20d0*/  BAR.SYNC.DEFER_BLOCKING 0xe, 0x100 ;  /* 0x0384000000007b1d */ /* 0x000fe20000010000 */
[----:B01----:R-:W-:Y:S01]  /*20e0*/  IMAD.U32 R3, RZ, RZ, UR47 ;  /* 0x0000002fff037e24 */ /* 0x003fe2000f8e00ff */
[----:B------:R-:W-:Y:S01]  /*20f0*/  UIADD3 UR47, UR47, 0x1, URZ ;  /* 0x000000012f2f7890 */ /* 0x000fe2000fffe03f */
[----:B------:R-:W-:-:S03]  /*2100*/  CS2R R12, SRZ ;  /* 0x00000000000c7805 */ /* 0x000fc6000001ff00 */
[----:B------:R-:W-:Y:S01]  /*2110*/  LEA R0, R3, R2, 0x6 ;  /* 0x0000000203007211 */ /* 0x000fe200078e30ff */
[----:B------:R-:W-:-:S03]  /*2120*/  UISETP.NE.AND UP0, UPT, UR47, 0x2, UPT ;  /* 0x000000022f00788c */ /* 0x000fc6000bf05270 */
        /* <DEDUP_REMOVED lines=134> */
[----:B------:R-:W-:Y:S06]  /*2990*/  BAR.ARV 0xf, 0x100 ;  /* 0x03c4000000007b1d */ /* 0x000fec0000002000 */
[----:B------:R-:W-:Y:S05]  /*29a0*/  BRA `(.L_x_3244) ;  /* 0x00000038008c7947 */ /* 0x000fea0003800000 */
.L_x_3233:
[----:B------:R-:W0:Y:S02]  /*29b0*/  SHFL.IDX PT, R0, R211, RZ, 0x1f ;  /* 0x00001fffd3007589 */ /* 0x000e2400000e0000 */
[----:B0-----:R-:W-:-:S13]  /*29c0*/  R2UR UR4, R0 ;  /* 0x00000000000472ca */ /* 0x001fda00000e0000 */
[----:B------:R-:W-:-:S04]  /*29d0*/  ULEA.HI UR5, UR4, UR4, URZ, 0x1 ;  /* 0x0000000404057291 */ /* 0x000fc8000f8f083f */
[----:B------:R-:W-:-:S04]  /*29e0*/  ULOP3.LUT UR5, UR5, 0x1fffe, URZ, 0xc0, !UPT ;  /* 0x0001fffe05057892 */ /* 0x000fc8000f8ec03f */
[----:B------:R-:W-:Y:S02]  /*29f0*/  UIADD3 UR5, UR4, -UR5, URZ ;  /* 0x8000000504057290 */ /* 0x000fe4000fffe03f */
[----:B------:R-:W-:Y:S02]  /*2a00*/  UIADD3 UR4, UR42, 0x26800, URZ ;  /* 0x000268002a047890 */ /* 0x000fe4000fffe03f */
[----:B------:R-:W-:Y:S02]  /*2a10*/  ULEA UR5, UR5, UR42, 0xf ;  /* 0x0000002a05057291 */ /* 0x000fe4000f8e783f */
[----:B------:R-:W-:Y:S02]  /*2a20*/  ULOP3.LUT UP0, URZ, UR4, 0x3ff, URZ, 0xc0, !UPT ;  /* 0x000003ff043f7892 */ /* 0x000fe4000f80c03f */
[----:B------:R-:W-:-:S04]  /*2a30*/  UIADD3 UR5, UR5, 0x400, URZ ;  /* 0x0000040005057890 */ /* 0x000fc8000fffe03f */
[----:B------:R-:W-:Y:S01]  /*2a40*/  PLOP3.LUT P0, PT, PT, PT, UP0, 0x80, 0x0 ;  /* 0x000000000000781c */ /* 0x000fe20003f0f008 */
[----:B------:R-:W-:-:S04]  /*2a50*/  USHF.R.U32.HI UR5, URZ, 0x4, UR5 ;  /* 0x000000043f057899 */ /* 0x000fc80008011605 */
[----:B------:R-:W-:-:S08]  /*2a60*/  ULOP3.LUT UR52, UR5, 0x3fff, URZ, 0xc0, !UPT ;  /* 0x00003fff05347892 */ /* 0x000fd0000f8ec03f */
        /* <DEDUP_REMOVED lines=17> */
.L_x_3245:
[----:B------:R-:W-:Y:S01]  /*2b80*/  ULEA.HI UR4, UR36, UR36, URZ, 0x1 ;  /* 0x0000002424047291 */ /* 0x000fe2000f8f083f */
[----:B------:R-:W-:-:S03]  /*2b90*/  IMAD.U32 R3, RZ, RZ, UR41 ;  /* 0x00000029ff037e24 */ /* 0x000fc6000f8e00ff */
[----:B------:R-:W-:Y:S02]  /*2ba0*/  ULOP3.LUT UR4, UR4, 0xfffffffe, URZ, 0xc0, !UPT ;  /* 0xfffffffe04047892 */ /* 0x000fe4000f8ec03f */
[----:B------:R-:W-:Y:S02]  /*2bb0*/  ISETP.NE.AND P0, PT, R3, 0x3, PT ;  /* 0x000000030300780c */ /* 0x000fe40003f05270 */
[----:B------:R-:W-:-:S06]  /*2bc0*/  UIADD3 UR4, UR36, -UR4, URZ ;  /* 0x8000000424047290 */ /* 0x000fcc000fffe03f */
[----:B------:R-:W-:-:S05]  /*2bd0*/  IMAD.U32 R0, RZ, RZ, UR4 ;  /* 0x00000004ff007e24 */ /* 0x000fca000f8e00ff */
[----:B------:R-:W-:-:S04]  /*2be0*/  SHF.L.U32 R0, R0, 0x1f, RZ ;  /* 0x0000001f00007819 */ /* 0x000fc800000006ff */
[----:B------:R-:W0:Y:S02]  /*2bf0*/  SYNCS.PHASECHK.TRANS64.TRYWAIT P1, [UR42+0x28c00], R0 ;  /* 0x028c0000ff0075a7 */ /* 0x000e24000802016a */
[----:B0-----:R-:W-:Y:S05]  /*2c00*/  @!P1 BRA `(.L_x_3246) ;  /* 0x0000009400dc9947 */ /* 0x001fea0003800000 */
.L_x_3325:
[----:B------:R-:W-:Y:S05]  /*2c10*/  @!P0 BRA `(.L_x_3247) ;  /* 0x0000000000048947 */ /* 0x000fea0003800000 */
[----:B------:R-:W-:Y:S01]  /*2c20*/  BPT.TRAP 0x1 ;  /* 0x000000040000795c */ /* 0x000fe20000300000 */
.L_x_3247:
[----:B------:R-:W-:Y:S02]  /*2c30*/  IMAD.U32 R7, RZ, RZ, UR47 ;  /* 0x0000002fff077e24 */ /* 0x000fe4000f8e00ff */
[----:B------:R-:W-:-:S03]  /*2c40*/  IMAD.U32 R8, RZ, RZ, UR37 ;  /* 0x00000025ff087e24 */ /* 0x000fc6000f8e00ff */
[----:B------:R-:W-:Y:S02]  /*2c50*/  LEA R7, R7, UR42, 0x3 ;  /* 0x0000002a07077c11 */ /* 0x000fe4000f8e18ff */
[----:B------:R-:W-:-:S04]  /*2c60*/  SHF.L.U32 R8, R8, 0x1f, RZ ;  /* 0x0000001f08087819 */ /* 0x000fc800000006ff */
[----:B------:R1:W2:Y:S01]  /*2c70*/  SYNCS.PHASECHK.TRANS64.TRYWAIT P1, [R7+URZ+0x28c30], R8 ;  /* 0x028c3008070075a7 */ /* 0x0002a2000802017f */
[----:B------:R-:W-:Y:S05]  /*2c80*/  @!P0 BRA `(.L_x_3248) ;  /* 0x0000000000048947 */ /* 0x000fea0003800000 */
[----:B------:R-:W-:Y:S01]  /*2c90*/  BPT.TRAP 0x1 ;  /* 0x000000040000795c */ /* 0x000fe20000300000 */
.L_x_3248:
[----:B--2---:R-:W-:Y:S05]  /*2ca0*/  @P1 BRA `(.L_x_3249) ;  /* 0x0000000000081947 */ /* 0x004fea0003800000 */
[----:B------:R-:W2:Y:S02]  /*2cb0*/  SYNCS.PHASECHK.TRANS64.TRYWAIT P1, [R7+URZ+0x28c30], R8 ;  /* 0x028c3008070075a7 */ /* 0x000ea4000802017f */
[----:B--2---:R-:W-:Y:S05]  /*2cc0*/  @!P1 BRA `(.L_x_3250) ;  /* 0x0000009400c49947 */ /* 0x004fea0003800000 */
.L_x_3249:
[----:B------:R-:W-:-:S04]  /*2cd0*/  UIADD3 UR4, UR42, 0x22400, URZ ;  /* 0x000224002a047890 */ /* 0x000fc8000fffe03f */
[----:B------:R-:W-:-:S04]  /*2ce0*/  USHF.R.U32.HI UR4, URZ, 0x4, UR4 ;  /* 0x000000043f047899 */ /* 0x000fc80008011604 */
[----:B------:R-:W-:-:S06]  /*2cf0*/  ULOP3.LUT UR4, UR4, 0x3fff, URZ, 0xc0, !UPT ;  /* 0x00003fff04047892 */ /* 0x000fcc000f8ec03f */
[----:B------:R-:W-:Y:S01]  /*2d00*/  MOV R4, UR4 ;  /* 0x0000000400047c02 */ /* 0x000fe20008000f00 */
[----:B------:R-:W-:Y:S05]  /*2d10*/  WARPSYNC.ALL ;  /* 0x0000000000007948 */ /* 0x000fea0003800000 */
[----:B------:R-:W-:-:S04]  /*2d20*/  LOP3.LUT R4, R4, 0x10000, RZ, 0xfc, !PT ;  /* 0x0001000004047812 */ /* 0x000fc800078efcff */
[----:B------:R-:W-:Y:S01]  /*2d30*/  R2UR UR12, R4 ;  /* 0x00000000040c72ca */ /* 0x000fe200000e0000 */
[----:B------:R-:W-:Y:S01]  /*2d40*/  UIADD3 UR4, UR42, 0x20400, URZ ;  /* 0x000204002a047890 */ /* 0x000fe2000fffe03f */
[----:B------:R-:W-:Y:S01]  /*2d50*/  WARPGROUP.ARRIVE ;  /* 0x00000000000079c5 */ /* 0x000fe20000000000 */
[----:B------:R-:W-:Y:S01]  /*2d60*/  UMOV UR7, 0x40000040 ;  /* 0x4000004000077882 */ /* 0x000fe20000000000 */
[----:B------:R-:W-:Y:S01]  /*2d70*/  UMOV UR5, 0x40000040 ;  /* 0x4000004000057882 */ /* 0x000fe20000000000 */
[----:B------:R-:W-:Y:S01]  /*2d80*/  USHF.R.U32.HI UR4, URZ, 0x4, UR4 ;  /* 0x000000043f047899 */ /* 0x000fe20008011604 */
[----:B------:R-:W-:Y:S01]  /*2d90*/  UMOV UR11, 0x40000040 ;  /* 0x40000040000b7882 */ /* 0x000fe20000000000 */
[----:B------:R-:W-:Y:S02]  /*2da0*/  UMOV UR9, 0x40000040 ;  /* 0x4000004000097882 */ /* 0x000fe40000000000 */
[----:B------:R-:W-:Y:S01]  /*2db0*/  ULOP3.LUT UR4, UR4, 0x3fff, URZ, 0xc0, !UPT ;  /* 0x00003fff04047892 */ /* 0x000fe2000f8ec03f */
[----:B------:R-:W-:-:S03]  /*2dc0*/  UMOV UR15, 0x40000040 ;  /* 0x40000040000f7882 */ /* 0x000fc60000000000 */
[----:B------:R-:W-:Y:S02]  /*2dd0*/  ULEA UR12, UR47, UR12, 0x9 ;  /* 0x0000000c2f0c7291 */ /* 0x000fe4000f8e483f */
[----:B------:R-:W-:Y:S02]  /*2de0*/  ULOP3.LUT UR13, UR4, 0x10000, URZ, 0xfc, !UPT ;  /* 0x00010000040d7892 */ /* 0x000fe4000f8efc3f */
[----:B------:R-:W-:Y:S02]  /*2df0*/  UIADD3 UR10, UR12, 0x4, URZ ;  /* 0x000000040c0a7890 */ /* 0x000fe4000fffe03f */
[----:B------:R-:W-:Y:S01]  /*2e00*/  UIADD3 UR8, UR13, 0x4, URZ ;  /* 0x000000040d087890 */ /* 0x000fe2000fffe03f */
[----:B------:R-:W-:Y:S02]  /*2e10*/  UMOV UR6, UR12 ;  /* 0x0000000c00067c82 */ /* 0x000fe40008000000 */
[----:B------:R-:W-:Y:S01]  /*2e20*/  UMOV UR4, UR13 ;  /* 0x0000000d00047c82 */ /* 0x000fe20008000000 */
[----:B------:R-:W-:Y:S01]  /*2e30*/  UIADD3 UR14, UR12, 0x6, URZ ;  /* 0x000000060c0e7890 */ /* 0x000fe2000fffe03f */
[----:B------:R-:W-:Y:S01]  /*2e40*/  HGMMA.64x64x16.F32 R24, gdesc[UR4], RZ, !UPT, gsb0 ;  /* 0x00e00000041879f0 */ /* 0x000fe2000c0008ff */
[----:B------:R-:W-:-:S02]  /*2e50*/  UIADD3 UR6, UR12, 0x2, URZ ;  /* 0x000000020c067890 */ /* 0x000fc4000fffe03f */
[----:B------:R-:W-:Y:S01]  /*2e60*/  UIADD3 UR4, UR13, 0x2, URZ ;  /* 0x000000020d047890 */ /* 0x000fe2000fffe03f */
[----:B------:R-:W-:Y:S01]  /*2e70*/  UMOV UR7, 0x40000040 ;  /* 0x4000004000077882 */ /* 0x000fe20000000000 */
[----:B------:R-:W-:Y:S01]  /*2e80*/  UMOV UR5, 0x40000040 ;  /* 0x4000004000057882 */ /* 0x000fe20000000000 */
[----:B------:R-:W-:-:S03]  /*2e90*/  UIADD3 UR12, UR13, 0x6, URZ ;  /* 0x000000060d0c7890 */ /* 0x000fc6000fffe03f */
[----:B------:R-:W-:Y:S01]  /*2ea0*/  UMOV UR13, 0x40000040 ;  /* 0x40000040000d7882 */ /* 0x000fe20000000000 */
[----:B------:R-:W-:Y:S02]  /*2eb0*/  WARPGROUP.DEPBAR.LE gsb0, 0x0 ;  /* 0x00008000000079c5 */ /* 0x000fe40000010000 */
[----:B------:R-:W-:-:S06]  /*2ec0*/  WARPGROUP.ARRIVE ;  /* 0x00000000000079c5 */ /* 0x000fcc0000000000 */
[----:B------:R-:W-:Y:S03]  /*2ed0*/  HGMMA.64x64x16.F32 R24, gdesc[UR4], R24, gsb0 ;  /* 0x00e00000041879f0 */ /* 0x000fe60008000818 */
[----:B------:R-:W-:Y:S02]  /*2ee0*/  WARPGROUP.DEPBAR.LE gsb0, 0x0 ;  /* 0x00008000000079c5 */ /* 0x000fe40000010000 */
[----:B------:R-:W-:-:S06]  /*2ef0*/  WARPGROUP.ARRIVE ;  /* 0x00000000000079c5 */ /* 0x000fcc0000000000 */
[----:B------:R-:W-:Y:S03]  /*2f00*/  HGMMA.64x64x16.F32 R24, gdesc[UR8], R24, gsb0 ;  /* 0x00e00000081879f0 */ /* 0x000fe60008000818 */
[----:B------:R-:W-:Y:S02]  /*2f10*/  WARPGROUP.DEPBAR.LE gsb0, 0x0 ;  /* 0x00008000000079c5 */ /* 0x000fe40000010000 */
[----:B------:R-:W-:-:S06]  /*2f20*/  WARPGROUP.ARRIVE ;  /* 0x00000000000079c5 */ /* 0x000fcc0000000000 */
[----:B------:R-:W-:Y:S03]  /*2f30*/  HGMMA.64x64x16.F32 R24, gdesc[UR12], R24, gsb0 ;  /* 0x00e000000c1879f0 */ /* 0x000fe60008000818 */
[----:B------:R-:W-:Y:S02]  /*2f40*/  WARPGROUP.DEPBAR.LE gsb0, 0x0 ;  /* 0x00008000000079c5 */ /* 0x000fe40000010000 */
[----:B------:R-:W-:Y:S05]  /*2f50*/  @!P0 BRA `(.L_x_3251) ;  /* 0x0000000000048947 */ /* 0x000fea0003800000 */
[----:B------:R-:W-:Y:S01]  /*2f60*/  BPT.TRAP 0x1 ;  /* 0x000000040000795c */ /* 0x000fe20000300000 */
.L_x_3251:
[----:B------:R-:W-:Y:S01]  /*2f70*/  UIMAD UR6, UR48, -0x40, UR49 ;  /* 0xffffffc0300678a4 */ /* 0x000fe2000f8e0231 */
[----:B------:R-:W-:-:S05]  /*2f80*/  ULDC UR20, c[0x0][0x988] ;  /* 0x0002620000147ab9 */ /* 0x000fca0000000800 */
[----:B0-----:R-:W-:Y:S01]  /*2f90*/  IMAD.U32 R0, RZ, RZ, UR6 ;  /* 0x00000006ff007e24 */ /* 0x001fe2000f8e00ff */
[----:B------:R-:W-:-:S04]  /*2fa0*/  R2UR UR6, R7 ;  /* 0x00000000070672ca */ /* 0x000fc800000e0000 */
[----:B------:R-:W-:-:S04]  /*2fb0*/  IADD3 R0, -R17, 0x40, R0 ;  /* 0x0000004011007810 */ /* 0x000fc80007ffe100 */
[C---:B------:R-:W-:Y:S02]  /*2fc0*/  ISETP.GT.AND P5, PT, R0.reuse, RZ, PT ;  /* 0x000000ff0000720c */ /* 0x040fe40003fa4270 */
[C---:B------:R-:W-:Y:S02]  /*2fd0*/  ISETP.GT.AND P4, PT, R0.reuse, 0x1, PT ;  /* 0x000000010000780c */ /* 0x040fe40003f84270 */
[----:B------:R-:W-:Y:S01]  /*2fe0*/  ISETP.GT.AND P3, PT, R0, 0x8, PT ;  /* 0x000000080000780c */ /* 0x000fe20003f64270 */
[----:B------:R-:W-:Y:S01]  /*2ff0*/  UIADD3 UR6, UR6, 0x28c40, URZ ;  /* 0x00028c4006067890 */ /* 0x000fe2000fffe03f */
[----:B------:R-:W-:Y:S02]  /*3000*/  FSEL R24, R24, -INF , P5 ;  /* 0xff80000018187808 */ /* 0x000fe40002800000 */
[----:B------:R-:W-:Y:S01]  /*3010*/  FSEL R25, R25, -INF , P4 ;  /* 0xff80000019197808 */ /* 0x000fe20002000000 */
[----:B------:R-:W-:Y:S01]  /*3020*/  UPRMT UR6, UR39, 0x654, UR6 ;  /* 0x0000065427067896 */ /* 0x000fe20008000006 */
[----:B------:R-:W-:-:S02]  /*3030*/  ISETP.GT.AND P2, PT, R0, 0x9, PT ;  /* 0x000000090000780c */ /* 0x000fc40003f44270 */
[----:B------:R-:W-:Y:S02]  /*3040*/  FSEL R28, R28, -INF , P3 ;  /* 0xff8000001c1c7808 */ /* 0x000fe40001800000 */
[----:B------:R-:W-:Y:S02]  /*3050*/  FMNMX.FTZ R3, R24, R25, !PT ;  /* 0x0000001918037209 */ /* 0x000fe40007810000 */
[----:B------:R-:W-:Y:S02]  /*3060*/  ISETP.GT.AND P1, PT, R0, 0x10, PT ;  /* 0x000000100000780c */ /* 0x000fe40003f24270 */
[----:B------:R-:W-:Y:S01]  /*3070*/  FSEL R29, R29, -INF , P2 ;  /* 0xff8000001d1d7808 */ /* 0x000fe20001000000 */
[----:B------:R-:W-:Y:S01]  /*3080*/  SYNCS.ARRIVE.TRANS64.RED.A1T0 RZ, [UR6], RZ ;  /* 0x000000ffffff79a7 */ /* 0x000fe20008100406 */
[----:B------:R-:W-:Y:S02]  /*3090*/  FMNMX.FTZ R6, R28, R3, !PT ;  /* 0x000000031c067209 */ /* 0x000fe40007810000 */
        /* <DEDUP_REMOVED lines=44> */
[----:B------:R-:W-:Y:S02]  /*3360*/  FMNMX.FTZ R0, R52, R3, !PT ;  /* 0x0000000334007209 */ /* 0x000fe40007810000 */
[----:B------:R-:W-:Y:S02]  /*3370*/  FMNMX.FTZ R3, R26, R27, !PT ;  /* 0x0000001b1a037209 */ /* 0x000fe40007810000 */
[----:B------:R-:W-:Y:S02]  /*3380*/  FMNMX.FTZ R5, R53, R0, !PT ;  /* 0x0000000035057209 */ /* 0x000fe40007810000 */
[----:B------:R-:W-:Y:S02]  /*3390*/  FSEL R46, R46, -INF , P1 ;  /* 0xff8000002e2e7808 */ /* 0x000fe40000800000 */
[----:B------:R-:W-:Y:S01]  /*33a0*/  FSEL R47, R47, -INF , P6 ;  /* 0xff8000002f2f7808 */ /* 0x000fe20003000000 */
[----:B------:R-:W0:Y:S01]  /*33b0*/  SHFL.BFLY PT, R0, R5, 0x2, 0x1f ;  /* 0x0c401f0005007f89 */ /* 0x000e2200000e0000 */
[----:B------:R-:W-:-:S02]  /*33c0*/  FSEL R50, R50, -INF , P5 ;  /* 0xff80000032327808 */ /* 0x000fc40002800000 */
[----:B------:R-:W-:Y:S02]  /*33d0*/  FSEL R51, R51, -INF , P4 ;  /* 0xff80000033337808 */ /* 0x000fe40002000000 */
[----:B------:R-:W-:Y:S02]  /*33e0*/  FSEL R54, R54, -INF , P3 ;  /* 0xff80000036367808 */ /* 0x000fe40001800000 */
[----:B------:R-:W-:Y:S02]  /*33f0*/  FSEL R55, R55, -INF , P2 ;  /* 0xff80000037377808 */ /* 0x000fe40001000000 */
[----:B0-----:R-:W-:Y:S02]  /*3400*/  FMNMX.FTZ R9, R5, R0, !PT ;  /* 0x0000000005097209 */ /* 0x001fe40007810000 */
[----:B------:R-:W-:-:S03]  /*3410*/  FMNMX.FTZ R0, R30, R3, !PT ;  /* 0x000000031e007209 */ /* 0x000fc60007810000 */
[----:B------:R-:W0:Y:S01]  /*3420*/  SHFL.BFLY PT, R10, R9, 0x1, 0x1f ;  /* 0x0c201f00090a7f89 */ /* 0x000e2200000e0000 */
[----:B------:R-:W-:-:S04]  /*3430*/  FMNMX.FTZ R3, R31, R0, !PT ;  /* 0x000000001f037209 */ /* 0x000fc80007810000 */
[----:B------:R-:W-:-:S04]  /*3440*/  FMNMX.FTZ R0, R34, R3, !PT ;  /* 0x0000000322007209 */ /* 0x000fc80007810000 */
[----:B------:R-:W-:-:S04]  /*3450*/  FMNMX.FTZ R3, R35, R0, !PT ;  /* 0x0000000023037209 */ /* 0x000fc80007810000 */
[----:B------:R-:W-:-:S04]  /*3460*/  FMNMX.FTZ R6, R38, R3, !PT ;  /* 0x0000000326067209 */ /* 0x000fc80007810000 */
[----:B------:R-:W-:-:S04]  /*3470*/  FMNMX.FTZ R3, R39, R6, !PT ;  /* 0x0000000627037209 */ /* 0x000fc80007810000 */
[----:B------:R-:W-:Y:S02]  /*3480*/  FMNMX.FTZ R6, R42, R3, !PT ;  /* 0x000000032a067209 */ /* 0x000fe40007810000 */
[----:B0-----:R-:W-:Y:S02]  /*3490*/  FMNMX.FTZ R0, R9, R10, !PT ;  /* 0x0000000a09007209 */ /* 0x001fe40007810000 */
[----:B------:R-:W-:Y:S01]  /*34a0*/  FMNMX.FTZ R3, R43, R6, !PT ;  /* 0x000000062b037209 */ /* 0x000fe20007810000 */
[----:B------:R-:W-:Y:S01]  /*34b0*/  BAR.SYNC.DEFER_BLOCKING 0xf, 0x100 ;  /* 0x03c4000000007b1d */ /* 0x000fe20000010000 */
[C---:B------:R-:W-:Y:S01]  /*34c0*/  FSETP.NEU.FTZ.AND P1, PT, R0.reuse, -INF , PT ;  /* 0xff8000000000780b */ /* 0x040fe20003f3d000 */
[----:B------:R-:W-:Y:S01]  /*34d0*/  FMUL.FTZ R5, R0, UR20 ;  /* 0x0000001400057c20 */ /* 0x000fe20008410000 */
[----:B------:R-:W-:-:S04]  /*34e0*/  FMNMX.FTZ R6, R46, R3, !PT ;  /* 0x000000032e067209 */ /* 0x000fc80007810000 */
[----:B------:R-:W-:Y:S02]  /*34f0*/  FMNMX.FTZ R3, R47, R6, !PT ;  /* 0x000000062f037209 */ /* 0x000fe40007810000 */
[----:B------:R-:W-:Y:S02]  /*3500*/  FSEL R9, R5, RZ, P1 ;  /* 0x000000ff05097208 */ /* 0x000fe40000800000 */
[----:B------:R-:W-:-:S03]  /*3510*/  FMNMX.FTZ R6, R50, R3, !PT ;  /* 0x0000000332067209 */ /* 0x000fc60007810000 */
[--C-:B------:R-:W-:Y:S01]  /*3520*/  FFMA.FTZ R24, R24, UR20, -R9.reuse ;  /* 0x0000001418187c23 */ /* 0x100fe20008010809 */
[----:B------:R-:W-:Y:S01]  /*3530*/  FMNMX.FTZ R3, R51, R6, !PT ;  /* 0x0000000633037209 */ /* 0x000fe20007810000 */
[--C-:B------:R-:W-:Y:S01]  /*3540*/  FFMA.FTZ R25, R25, UR20, -R9.reuse ;  /* 0x0000001419197c23 */ /* 0x100fe20008010809 */
[--C-:B------:R-:W-:Y:S01]  /*3550*/  FFMA.FTZ R28, R28, UR20, -R9.reuse ;  /* 0x000000141c1c7c23 */ /* 0x100fe20008010809 */
[--C-:B------:R-:W-:Y:S01]  /*3560*/  FFMA.FTZ R29, R29, UR20, -R9.reuse ;  /* 0x000000141d1d7c23 */ /* 0x100fe20008010809 */
[----:B------:R-:W-:Y:S01]  /*3570*/  FMNMX.FTZ R6, R54, R3, !PT ;  /* 0x0000000336067209 */ /* 0x000fe20007810000 */
[----:B------:R-:W-:Y:S01]  /*3580*/  MUFU.EX2 R24, R24 ;  /* 0x0000001800187308 */ /* 0x000fe20000000800 */
[--C-:B------:R-:W-:Y:S01]  /*3590*/  FFMA.FTZ R32, R32, UR20, -R9.reuse ;  /* 0x0000001420207c23 */ /* 0x100fe20008010809 */
[--C-:B------:R-:W-:Y:S01]  /*35a0*/  FFMA.FTZ R33, R33, UR20, -R9.reuse ;  /* 0x0000001421217c23 */ /* 0x100fe20008010809 */
[----:B------:R-:W-:Y:S01]  /*35b0*/  FMNMX.FTZ R6, R55, R6, !PT ;  /* 0x0000000637067209 */ /* 0x000fe20007810000 */
[--C-:B------:R-:W-:Y:S01]  /*35c0*/  FFMA.FTZ R36, R36, UR20, -R9.reuse ;  /* 0x0000001424247c23 */ /* 0x100fe20008010809 */
[--C-:B------:R-:W-:Y:S01]  /*35d0*/  FFMA.FTZ R37, R37, UR20, -R9.reuse ;  /* 0x0000001425257c23 */ /* 0x100fe20008010809 */
[--C-:B------:R-:W-:Y:S01]  /*35e0*/  FFMA.FTZ R40, R40, UR20, -R9.reuse ;  /* 0x0000001428287c23 */ /* 0x100fe20008010809 */
[--C-:B------:R-:W-:Y:S01]  /*35f0*/  FFMA.FTZ R41, R41, UR20, -R9.reuse ;  /* 0x0000001429297c23 */ /* 0x100fe20008010809 */
[----:B------:R-:W0:Y:S01]  /*3600*/  SHFL.BFLY PT, R3, R6, 0x2, 0x1f ;  /* 0x0c401f0006037f89 */ /* 0x000e2200000e0000 */
[----:B------:R-:W3:Y:S01]  /*3610*/  MUFU.EX2 R25, R25 ;  /* 0x0000001900197308 */ /* 0x000ee20000000800 */
[--C-:B------:R-:W-:Y:S01]  /*3620*/  FFMA.FTZ R44, R44, UR20, -R9.reuse ;  /* 0x000000142c2c7c23 */ /* 0x100fe20008010809 */
[--C-:B------:R-:W-:Y:S01]  /*3630*/  FFMA.FTZ R45, R45, UR20, -R9.reuse ;  /* 0x000000142d2d7c23 */ /* 0x100fe20008010809 */
[--C-:B------:R-:W-:Y:S01]  /*3640*/  FFMA.FTZ R48, R48, UR20, -R9.reuse ;  /* 0x0000001430307c23 */ /* 0x100fe20008010809 */
[--C-:B------:R-:W-:Y:S01]  /*3650*/  FFMA.FTZ R49, R49, UR20, -R9.reuse ;  /* 0x0000001431317c23 */ /* 0x100fe20008010809 */
[--C-:B------:R-:W-:Y:S01]  /*3660*/  FFMA.FTZ R52, R52, UR20, -R9.reuse ;  /* 0x0000001434347c23 */ /* 0x100fe20008010809 */
[----:B------:R-:W-:-:S02]  /*3670*/  FFMA.FTZ R9, R53, UR20, -R9 ;  /* 0x0000001435097c23 */ /* 0x000fc40008010809 */
[----:B------:R-:W-:Y:S08]  /*3680*/  MUFU.EX2 R28, R28 ;  /* 0x0000001c001c7308 */ /* 0x000ff00000000800 */
[----:B------:R-:W4:Y:S01]  /*3690*/  MUFU.EX2 R29, R29 ;  /* 0x0000001d001d7308 */ /* 0x000f220000000800 */
[----:B---3--:R-:W-:Y:S01]  /*36a0*/  FADD.FTZ R11, R24, R25 ;  /* 0x00000019180b7221 */ /* 0x008fe20000010000 */
[----:B------:R-:W-:-:S02]  /*36b0*/  F2FP.F16.F32.PACK_AB R152, R25, R24 ;  /* 0x000000181998723e */ /* 0x000fc400000000ff */
[----:B0-----:R-:W-:-:S04]  /*36c0*/  FMNMX.FTZ R5, R6, R3, !PT ;  /* 0x0000000306057209 */ /* 0x001fc80007810000 */
[----:B------:R-:W-:Y:S01]  /*36d0*/  MUFU.EX2 R32, R32 ;  /* 0x0000002000207308 */ /* 0x000fe20000000800 */
[----:B------:R-:W0:Y:S07]  /*36e0*/  SHFL.BFLY PT, R6, R5, 0x1, 0x1f ;  /* 0x0c201f0005067f89 */ /* 0x000e2e00000e0000 */
[----:B------:R-:W3:Y:S01]  /*36f0*/  MUFU.EX2 R33, R33 ;  /* 0x0000002100217308 */ /* 0x000ee20000000800 */
[----:B----4-:R-:W-:-:S07]  /*3700*/  F2FP.F16.F32.PACK_AB R154, R29, R28 ;  /* 0x0000001c1d9a723e */ /* 0x010fce00000000ff */
[----:B------:R-:W-:Y:S08]  /*3710*/  MUFU.EX2 R36, R36 ;  /* 0x0000002400247308 */ /* 0x000ff00000000800 */
[----:B------:R-:W4:Y:S01]  /*3720*/  MUFU.EX2 R37, R37 ;  /* 0x0000002500257308 */ /* 0x000f220000000800 */
[----:B---3--:R-:W-:Y:S02]  /*3730*/  F2FP.F16.F32.PACK_AB R156, R33, R32 ;  /* 0x00000020219c723e */ /* 0x008fe400000000ff */
[----:B0-----:R-:W-:Y:S01]  /*3740*/  FMNMX.FTZ R3, R5, R6, !PT ;  /* 0x0000000605037209 */ /* 0x001fe20007810000 */
[----:B------:R-:W-:-:S03]  /*3750*/  FADD.FTZ R6, R28, R11 ;  /* 0x0000000b1c067221 */ /* 0x000fc60000010000 */
[C---:B------:R-:W-:Y:S01]  /*3760*/  FSETP.NEU.FTZ.AND P1, PT, R3.reuse, -INF , PT ;  /* 0xff8000000300780b */ /* 0x040fe20003f3d000 */
[----:B------:R-:W-:Y:S01]  /*3770*/  FMUL.FTZ R5, R3, UR20 ;  /* 0x0000001403057c20 */ /* 0x000fe20008410000 */
[----:B------:R-:W-:Y:S01]  /*3780*/  FADD.FTZ R13, R29, R6 ;  /* 0x000000061d0d7221 */ /* 0x000fe20000010000 */
[----:B------:R-:W0:Y:S03]  /*3790*/  MUFU.EX2 R40, R40 ;  /* 0x0000002800287308 */ /* 0x000e260000000800 */
[----:B------:R-:W-:Y:S01]  /*37a0*/  FSEL R5, R5, RZ, P1 ;  /* 0x000000ff05057208 */ /* 0x000fe20000800000 */
[----:B------:R-:W-:Y:S01]  /*37b0*/  FADD.FTZ R10, R32, R13 ;  /* 0x0000000d200a7221 */ /* 0x000fe20000010000 */
[----:B----4-:R-:W-:-:S03]  /*37c0*/  F2FP.F16.F32.PACK_AB R158, R37, R36 ;  /* 0x00000024259e723e */ /* 0x010fc600000000ff */
[--C-:B------:R-:W-:Y:S01]  /*37d0*/  FFMA.FTZ R26, R26, UR20, -R5.reuse ;  /* 0x000000141a1a7c23 */ /* 0x100fe20008010805 */
[--C-:B------:R-:W-:Y:S01]  /*37e0*/  FFMA.FTZ R27, R27, UR20, -R5.reuse ;  /* 0x000000141b1b7c23 */ /* 0x100fe20008010805 */
[--C-:B------:R-:W-:Y:S01]  /*37f0*/  FFMA.FTZ R30, R30, UR20, -R5.reuse ;  /* 0x000000141e1e7c23 */ /* 0x100fe20008010805 */
[--C-:B------:R-:W-:Y:S01]  /*3800*/  FFMA.FTZ R31, R31, UR20, -R5.reuse ;  /* 0x000000141f1f7c23 */ /* 0x100fe20008010805 */
[--C-:B------:R-:W-:Y:S01]  /*3810*/  FFMA.FTZ R34, R34, UR20, -R5.reuse ;  /* 0x0000001422227c23 */ /* 0x100fe20008010805 */
[--C-:B------:R-:W-:Y:S01]  /*3820*/  FFMA.FTZ R35, R35, UR20, -R5.reuse ;  /* 0x0000001423237c23 */ /* 0x100fe20008010805 */
[----:B------:R-:W-:Y:S01]  /*3830*/  MUFU.EX2 R26, R26 ;  /* 0x0000001a001a7308 */ /* 0x000fe20000000800 */
[--C-:B------:R-:W-:Y:S01]  /*3840*/  FFMA.FTZ R38, R38, UR20, -R5.reuse ;  /* 0x0000001426267c23 */ /* 0x100fe20008010805 */
[--C-:B------:R-:W-:Y:S01]  /*3850*/  FFMA.FTZ R39, R39, UR20, -R5.reuse ;  /* 0x0000001427277c23 */ /* 0x100fe20008010805 */
[--C-:B------:R-:W-:Y:S01]  /*3860*/  FFMA.FTZ R42, R42, UR20, -R5.reuse ;  /* 0x000000142a2a7c23 */ /* 0x100fe20008010805 */
[--C-:B------:R-:W-:Y:S01]  /*3870*/  FFMA.FTZ R43, R43, UR20, -R5.reuse ;  /* 0x000000142b2b7c23 */ /* 0x100fe20008010805 */
[--C-:B------:R-:W-:Y:S01]  /*3880*/  FFMA.FTZ R46, R46, UR20, -R5.reuse ;  /* 0x000000142e2e7c23 */ /* 0x100fe20008010805 */
[--C-:B------:R-:W-:Y:S01]  /*3890*/  FFMA.FTZ R47, R47, UR20, -R5.reuse ;  /* 0x000000142f2f7c23 */ /* 0x100fe20008010805 */
[----:B------:R-:W-:Y:S01]  /*38a0*/  FADD.FTZ R13, R33, R10 ;  /* 0x0000000a210d7221 */ /* 0x000fe20000010000 */
[----:B------:R-:W3:Y:S01]  /*38b0*/  MUFU.EX2 R27, R27 ;  /* 0x0000001b001b7308 */ /* 0x000ee20000000800 */
[--C-:B------:R-:W-:Y:S01]  /*38c0*/  FFMA.FTZ R50, R50, UR20, -R5.reuse ;  /* 0x0000001432327c23 */ /* 0x100fe20008010805 */
[----:B------:R-:W-:Y:S01]  /*38d0*/  FFMA.FTZ R51, R51, UR20, -R5 ;  /* 0x0000001433337c23 */ /* 0x000fe20008010805 */
[----:B------:R-:W-:Y:S01]  /*38e0*/  FADD.FTZ R10, R36, R13 ;  /* 0x0000000d240a7221 */ /* 0x000fe20000010000 */
[--C-:B------:R-:W-:Y:S01]  /*38f0*/  FFMA.FTZ R54, R54, UR20, -R5.reuse ;  /* 0x0000001436367c23 */ /* 0x100fe20008010805 */
[----:B------:R-:W-:-:S02]  /*3900*/  FFMA.FTZ R5, R55, UR20, -R5 ;  /* 0x0000001437057c23 */ /* 0x000fc40008010805 */
[----:B------:R-:W-:Y:S01]  /*3910*/  FADD.FTZ R13, R37, R10 ;  /* 0x0000000a250d7221 */ /* 0x000fe20000010000 */
[----:B------:R-:W4:Y:S03]  /*3920*/  MUFU.EX2 R30, R30 ;  /* 0x0000001e001e7308 */ /* 0x000f260000000800 */
[----:B0-----:R-:W-:-:S05]  /*3930*/  FADD.FTZ R10, R40, R13 ;  /* 0x0000000d280a7221 */ /* 0x001fca0000010000 */
[----:B------:R-:W0:Y:S01]  /*3940*/  MUFU.EX2 R31, R31 ;  /* 0x0000001f001f7308 */ /* 0x000e220000000800 */
[----:B---3--:R-:W-:Y:S01]  /*3950*/  FADD.FTZ R11, R26, R27 ;  /* 0x0000001b1a0b7221 */ /* 0x008fe20000010000 */
[----:B------:R-:W-:-:S06]  /*3960*/  F2FP.F16.F32.PACK_AB R153, R27, R26 ;  /* 0x0000001a1b99723e */ /* 0x000fcc00000000ff */
[----:B------:R-:W3:Y:S01]  /*3970*/  MUFU.EX2 R34, R34 ;  /* 0x0000002200227308 */ /* 0x000ee20000000800 */
[----:B----4-:R-:W-:-:S07]  /*3980*/  FADD.FTZ R6, R30, R11 ;  /* 0x0000000b1e067221 */ /* 0x010fce0000010000 */
[----:B------:R-:W4:Y:S01]  /*3990*/  MUFU.EX2 R35, R35 ;  /* 0x0000002300237308 */ /* 0x000f220000000800 */
[C---:B0-----:R-:W-:Y:S01]  /*39a0*/  FADD.FTZ R11, R31.reuse, R6 ;  /* 0x000000061f0b7221 */ /* 0x041fe20000010000 */
[----:B------:R-:W-:-:S05]  /*39b0*/  F2FP.F16.F32.PACK_AB R155, R31, R30 ;  /* 0x0000001e1f9b723e */ /* 0x000fca00000000ff */
[----:B------:R0:W-:Y:S01]  /*39c0*/  STSM.16.M88.4 [R22+0x26800], R152 ;  /* 0x0268009816007844 */ /* 0x0001e20000000200 */
[----:B------:R-:W5:Y:S01]  /*39d0*/  MUFU.EX2 R38, R38 ;  /* 0x0000002600267308 */ /* 0x000f620000000800 */
[----:B---3--:R-:W-:-:S07]  /*39e0*/  FADD.FTZ R6, R34, R11 ;  /* 0x0000000b22067221 */ /* 0x008fce0000010000 */
[----:B------:R-:W3:Y:S01]  /*39f0*/  MUFU.EX2 R39, R39 ;  /* 0x0000002700277308 */ /* 0x000ee20000000800 */
[C---:B----4-:R-:W-:Y:S01]  /*3a00*/  FADD.FTZ R11, R35.reuse, R6 ;  /* 0x00000006230b7221 */ /* 0x050fe20000010000 */
[----:B------:R-:W-:-:S06]  /*3a10*/  F2FP.F16.F32.PACK_AB R157, R35, R34 ;  /* 0x00000022239d723e */ /* 0x000fcc00000000ff */
[----:B------:R-:W4:Y:S01]  /*3a20*/  MUFU.EX2 R42, R42 ;  /* 0x0000002a002a7308 */ /* 0x000f220000000800 */
[----:B-----5:R-:W-:-:S07]  /*3a30*/  FADD.FTZ R6, R38, R11 ;  /* 0x0000000b26067221 */ /* 0x020fce0000010000 */
[----:B------:R-:W5:Y:S01]  /*3a40*/  MUFU.EX2 R41, R41 ;  /* 0x0000002900297308 */ /* 0x000f620000000800 */
[C---:B---3--:R-:W-:Y:S01]  /*3a50*/  FADD.FTZ R11, R39.reuse, R6 ;  /* 0x00000006270b7221 */ /* 0x048fe20000010000 */
[----:B------:R-:W-:-:S05]  /*3a60*/  F2FP.F16.F32.PACK_AB R159, R39, R38 ;  /* 0x00000026279f723e */ /* 0x000fca00000000ff */
[----:B------:R0:W-:Y:S01]  /*3a70*/  STSM.16.M88.4 [R184], R156 ;  /* 0x0000009cb8007844 */ /* 0x0001e20000000200 */
[----:B------:R-:W3:Y:S01]  /*3a80*/  MUFU.EX2 R43, R43 ;  /* 0x0000002b002b7308 */ /* 0x000ee20000000800 */
[----:B----4-:R-:W-:-:S07]  /*3a90*/  FADD.FTZ R6, R42, R11 ;  /* 0x0000000b2a067221 */ /* 0x010fce0000010000 */
[----:B------:R-:W4:Y:S01]  /*3aa0*/  MUFU.EX2 R44, R44 ;  /* 0x0000002c002c7308 */ /* 0x000f220000000800 */
[C---:B-----5:R-:W-:Y:S01]  /*3ab0*/  FADD.FTZ R13, R41.reuse, R10 ;  /* 0x0000000a290d7221 */ /* 0x060fe20000010000 */
[----:B------:R-:W-:-:S06]  /*3ac0*/  F2FP.F16.F32.PACK_AB R160, R41, R40 ;  /* 0x0000002829a0723e */ /* 0x000fcc00000000ff */
[----:B------:R-:W5:Y:S01]  /*3ad0*/  MUFU.EX2 R46, R46 ;  /* 0x0000002e002e7308 */ /* 0x000f620000000800 */
[C---:B---3--:R-:W-:Y:S01]  /*3ae0*/  FADD.FTZ R11, R43.reuse, R6 ;  /* 0x000000062b0b7221 */ /* 0x048fe20000010000 */
[----:B------:R-:W-:-:S06]  /*3af0*/  F2FP.F16.F32.PACK_AB R161, R43, R42 ;  /* 0x0000002a2ba1723e */ /* 0x000fcc00000000ff */
[----:B------:R-:W3:Y:S01]  /*3b00*/  MUFU.EX2 R45, R45 ;  /* 0x0000002d002d7308 */ /* 0x000ee20000000800 */
[----:B----4-:R-:W-:-:S07]  /*3b10*/  FADD.FTZ R6, R44, R13 ;  /* 0x0000000d2c067221 */ /* 0x010fce0000010000 */
[----:B------:R-:W4:Y:S01]  /*3b20*/  MUFU.EX2 R47, R47 ;  /* 0x0000002f002f7308 */ /* 0x000f220000000800 */
[----:B-----5:R-:W-:-:S07]  /*3b30*/  FADD.FTZ R10, R46, R11 ;  /* 0x0000000b2e0a7221 */ /* 0x020fce0000010000 */
[----:B------:R-:W-:Y:S01]  /*3b40*/  MUFU.EX2 R48, R48 ;  /* 0x0000003000307308 */ /* 0x000fe20000000800 */
[C---:B---3--:R-:W-:Y:S01]  /*3b50*/  F2FP.F16.F32.PACK_AB R162, R45.reuse, R44 ;  /* 0x0000002c2da2723e */ /* 0x048fe200000000ff */
[----:B------:R-:W-:-:S06]  /*3b60*/  FADD.FTZ R45, R45, R6 ;  /* 0x000000062d2d7221 */ /* 0x000fcc0000010000 */
[----:B------:R-:W3:Y:S01]  /*3b70*/  MUFU.EX2 R49, R49 ;  /* 0x0000003100317308 */ /* 0x000ee20000000800 */
[C---:B----4-:R-:W-:Y:S01]  /*3b80*/  F2FP.F16.F32.PACK_AB R163, R47.reuse, R46 ;  /* 0x0000002e2fa3723e */ /* 0x050fe200000000ff */
[----:B------:R-:W-:-:S04]  /*3b90*/  FADD.FTZ R47, R47, R10 ;  /* 0x0000000a2f2f7221 */ /* 0x000fc80000010000 */
[----:B------:R0:W-:Y:S02]  /*3ba0*/  STSM.16.M88.4 [R19], R160 ;  /* 0x000000a013007844 */ /* 0x0001e40000000200 */
[----:B------:R-:W-:Y:S08]  /*3bb0*/  MUFU.EX2 R50, R50 ;  /* 0x0000003200327308 */ /* 0x000ff00000000800 */
[----:B------:R-:W4:Y:S01]  /*3bc0*/  MUFU.EX2 R51, R51 ;  /* 0x0000003300337308 */ /* 0x000f220000000800 */
[----:B---3--:R-:W-:Y:S01]  /*3bd0*/  F2FP.F16.F32.PACK_AB R164, R49, R48 ;  /* 0x0000003031a4723e */ /* 0x008fe200000000ff */
[----:B------:R-:W-:-:S04]  /*3be0*/  FADD.FTZ R48, R48, R45 ;  /* 0x0000002d30307221 */ /* 0x000fc80000010000 */
[----:B------:R-:W-:Y:S02]  /*3bf0*/  FADD.FTZ R49, R49, R48 ;  /* 0x0000003031317221 */ /* 0x000fe40000010000 */
[----:B------:R-:W3:Y:S08]  /*3c00*/  MUFU.EX2 R52, R52 ;  /* 0x0000003400347308 */ /* 0x000ef00000000800 */
[----:B------:R-:W5:Y:S01]  /*3c10*/  MUFU.EX2 R9, R9 ;  /* 0x0000000900097308 */ /* 0x000f620000000800 */
[----:B----4-:R-:W-:Y:S01]  /*3c20*/  F2FP.F16.F32.PACK_AB R165, R51, R50 ;  /* 0x0000003233a5723e */ /* 0x010fe200000000ff */
[----:B------:R-:W-:-:S04]  /*3c30*/  FADD.FTZ R50, R50, R47 ;  /* 0x0000002f32327221 */ /* 0x000fc80000010000 */
[----:B------:R-:W-:Y:S02]  /*3c40*/  FADD.FTZ R51, R51, R50 ;  /* 0x0000003233337221 */ /* 0x000fe40000010000 */
[----:B------:R-:W-:Y:S01]  /*3c50*/  MUFU.EX2 R54, R54 ;  /* 0x0000003600367308 */ /* 0x000fe20000000800 */
[----:B---3--:R-:W-:-:S07]  /*3c60*/  FADD.FTZ R6, R52, R49 ;  /* 0x0000003134067221 */ /* 0x008fce0000010000 */
[----:B------:R-:W3:Y:S01]  /*3c70*/  MUFU.EX2 R5, R5 ;  /* 0x0000000500057308 */ /* 0x000ee20000000800 */
[C---:B-----5:R-:W-:Y:S01]  /*3c80*/  F2FP.F16.F32.PACK_AB R166, R9.reuse, R52 ;  /* 0x0000003409a6723e */ /* 0x060fe200000000ff */
[----:B------:R-:W-:Y:S01]  /*3c90*/  FADD.FTZ R6, R9, R6 ;  /* 0x0000000609067221 */ /* 0x000fe20000010000 */
[----:B---3--:R-:W-:Y:S01]  /*3ca0*/  F2FP.F16.F32.PACK_AB R167, R5, R54 ;  /* 0x0000003605a7723e */ /* 0x008fe200000000ff */
[----:B------:R-:W-:-:S04]  /*3cb0*/  FADD.FTZ R54, R54, R51 ;  /* 0x0000003336367221 */ /* 0x000fc80000010000 */
[----:B------:R0:W-:Y:S01]  /*3cc0*/  STSM.16.M88.4 [R23], R164 ;  /* 0x000000a417007844 */ /* 0x0001e20000000200 */
[----:B------:R-:W-:Y:S01]  /*3cd0*/  FADD.FTZ R5, R5, R54 ;  /* 0x0000003605057221 */ /* 0x000fe20000010000 */
[----:B------:R-:W-:Y:S06]  /*3ce0*/  @!P0 BRA `(.L_x_3252) ;  /* 0x0000000000048947 */ /* 0x000fec0003800000 */
[----:B------:R-:W-:Y:S01]  /*3cf0*/  BPT.TRAP 0x1 ;  /* 0x000000040000795c */ /* 0x000fe20000300000 */
.L_x_3252:
[----:B------:R3:W4:Y:S01]  /*3d00*/  SYNCS.PHASECHK.TRANS64.TRYWAIT P1, [R7+URZ+0x28c50], R8 ;  /* 0x028c5008070075a7 */ /* 0x000722000802017f */
[----:B------:R-:W-:Y:S05]  /*3d10*/  @!P0 BRA `(.L_x_3253) ;  /* 0x0000000000048947 */ /* 0x000fea0003800000 */
[----:B------:R-:W-:Y:S01]  /*3d20*/  BPT.TRAP 0x1 ;  /* 0x000000040000795c */ /* 0x000fe20000300000 */
.L_x_3253:
[----:B------:R-:W-:Y:S01]  /*3d30*/  ULOP3.LUT UR52, UR52, 0x2000000, URZ, 0xfc, !UPT ;  /* 0x0200000034347892 */ /* 0x000fe2000f8efc3f */
[----:B----4-:R-:W-:Y:S11]  /*3d40*/  @P1 BRA `(.L_x_3254) ;  /* 0x0000000000081947 */ /* 0x010ff60003800000 */
[----:B------:R-:W4:Y:S02]  /*3d50*/  SYNCS.PHASECHK.TRANS64.TRYWAIT P1, [R7+URZ+0x28c50], R8 ;  /* 0x028c5008070075a7 */ /* 0x000f24000802017f */
[----:B----4-:R-:W-:Y:S05]  /*3d60*/  @!P1 BRA `(.L_x_3255) ;  /* 0x0000008400b09947 */ /* 0x010fea0003800000 */
.L_x_3254:
[----:B------:R-:W-:Y:S01]  /*3d70*/  ULEA UR10, UR47, UR52, 0xc ;  /* 0x000000342f0a7291 */ /* 0x000fe2000f8e603f */
[----:B------:R-:W-:Y:S01]  /*3d80*/  WARPGROUP.ARRIVE ;  /* 0x00000000000079c5 */ /* 0x000fe20000000000 */
[----:B------:R-:W-:-:S05]  /*3d90*/  UMOV UR7, 0x40000040 ;  /* 0x4000004000077882 */ /* 0x000fca0000000000 */
[----:B------:R-:W-:Y:S02]  /*3da0*/  UMOV UR6, UR10 ;  /* 0x0000000a00067c82 */ /* 0x000fe40008000000 */
[----:B------:R-:W-:Y:S01]  /*3db0*/  HGMMA.64x256x16.F32 R24, R152, gdesc[UR4].tnspB, RZ, !UPT, gsb0 ;  /* 0x43e0000498187df0 */ /* 0x000fe2000c0008ff */
[----:B------:R-:W-:Y:S01]  /*3dc0*/  UIADD3 UR6, UR10, 0x80, URZ ;  /* 0x000000800a067890 */ /* 0x000fe2000fffe03f */
[----:B------:R-:W-:Y:S01]  /*3dd0*/  UMOV UR7, 0x40000040 ;  /* 0x4000004000077882 */ /* 0x000fe20000000000 */
[----:B------:R-:W-:Y:S02]  /*3de0*/  WARPGROUP.DEPBAR.LE gsb0, 0x0 ;  /* 0x00008000000079c5 */ /* 0x000fe40000010000 */
[----:B------:R-:W-:-:S15]  /*3df0*/  WARPGROUP.ARRIVE ;  /* 0x00000000000079c5 */ /* 0x000fde0000000000 */
[----:B------:R-:W-:-:S08]  /*3e00*/  NOP ;  /* 0x0000000000007918 */ /* 0x000fd00000000000 */
[----:B------:R-:W-:Y:S01]  /*3e10*/  HGMMA.64x256x16.F32 R24, R156, gdesc[UR4].tnspB, R24, gsb0 ;  /* 0x43e000049c187df0 */ /* 0x000fe20008000818 */
        /* <DEDUP_REMOVED lines=11> */
[----:B------:R-:W-:Y:S03]  /*3ed0*/  HGMMA.64x256x16.F32 R24, R164, gdesc[UR4].tnspB, R24, gsb0 ;  /* 0x43e00004a4187df0 */ /* 0x000fe60008000818 */
[----:B------:R-:W-:Y:S02]  /*3ee0*/  WARPGROUP.DEPBAR.LE gsb0, 0x0 ;  /* 0x00008000000079c5 */ /* 0x000fe40000010000 */
[----:B------:R-:W-:Y:S01]  /*3ef0*/  @!PT LDS RZ, [RZ] ;  /* 0x00000000fffff984 */ /* 0x000fe20000000800 */
[----:B------:R-:W-:Y:S01]  /*3f00*/  @!PT LDS RZ, [RZ] ;  /* 0x00000000fffff984 */ /* 0x000fe20000000800 */
[----:B------:R-:W-:Y:S01]  /*3f10*/  @!PT LDS RZ, [RZ] ;  /* 0x00000000fffff984 */ /* 0x000fe20000000800 */
[----:B------:R-:W-:Y:S01]  /*3f20*/  @!PT LDS RZ, [RZ] ;  /* 0x00000000fffff984 */ /* 0x000fe20000000800 */
[----:B------:R5:W-:Y:S06]  /*3f30*/  MEMBAR.ALL.CTA ;  /* 0x0000000000007992 */ /* 0x000bec0000008000 */
[----:B-----5:R-:W5:Y:S02]  /*3f40*/  FENCE.VIEW.ASYNC.S ;  /* 0x00000000000073c6 */ /* 0x020f640000000000 */
[----:B-----5:R-:W-:Y:S01]  /*3f50*/  NOP ;  /* 0x0000000000007918 */ /* 0x020fe20000000000 */
[----:B------:R-:W-:Y:S06]  /*3f60*/  BAR.ARV 0xe, 0x100 ;  /* 0x0384000000007b1d */ /* 0x000fec0000002000 */
[----:B------:R-:W-:Y:S05]  /*3f70*/  @!P0 BRA `(.L_x_3256) ;  /* 0x0000000000048947 */ /* 0x000fea0003800000 */
[----:B------:R-:W-:Y:S01]  /*3f80*/  BPT.TRAP 0x1 ;  /* 0x000000040000795c */ /* 0x000fe20000300000 */
.L_x_3256:
[----:B------:R-:W-:Y:S01]  /*3f90*/  R2UR UR6, R7 ;  /* 0x00000000070672ca */ /* 0x000fe200000e0000 */
[----:B------:R-:W-:-:S06]  /*3fa0*/  UISETP.GE.AND UP0, UPT, UR49, 0x41, UPT ;  /* 0x000000413100788c */ /* 0x000fcc000bf06270 */
[----:B------:R-:W-:-:S06]  /*3fb0*/  PLOP3.LUT P1, PT, PT, PT, UP0, 0x80, 0x0 ;  /* 0x000000000000781c */ /* 0x000fcc0003f2f008 */
[----:B------:R-:W-:-:S04]  /*3fc0*/  UIADD3 UR6, UR6, 0x28c60, URZ ;  /* 0x00028c6006067890 */ /* 0x000fc8000fffe03f */
[----:B------:R-:W-:-:S09]  /*3fd0*/  UPRMT UR6, UR39, 0x654, UR6 ;  /* 0x0000065427067896 */ /* 0x000fd20008000006 */
[----:B------:R-:W-:Y:S01]  /*3fe0*/  SYNCS.ARRIVE.TRANS64.RED.A1T0 RZ, [UR6], RZ ;  /* 0x000000ffffff79a7 */ /* 0x000fe20008100406 */
[----:B------:R-:W-:Y:S05]  /*3ff0*/  @!P1 BRA `(.L_x_3257) ;  /* 0x0000001800509947 */ /* 0x000fea0003800000 */
[----:B------:R-:W-:Y:S01]  /*4000*/  IMAD.MOV.U32 R9, RZ, RZ, R3 ;  /* 0x000000ffff097224 */ /* 0x000fe200078e0003 */
[----:B------:R-:W-:Y:S01]  /*4010*/  UIADD3 UR48, UR48, -0x2, URZ ;  /* 0xfffffffe30307890 */ /* 0x000fe2000fffe03f */
[----:B-1234-:R-:W-:Y:S01]  /*4020*/  IMAD.MOV.U32 R7, RZ, RZ, R0 ;  /* 0x000000ffff077224 */ /* 0x01efe200078e0000 */
[----:B------:R-:W-:Y:S01]  /*4030*/  UMOV UR22, UR47 ;  /* 0x0000002f00167c82 */ /* 0x000fe20008000000 */
[----:B------:R-:W-:-:S09]  /*4040*/  ULDC UR20, c[0x0][0x988] ;  /* 0x0002620000147ab9 */ /* 0x000fd20000000800 */
.L_x_3268:
[----:B------:R-:W-:Y:S01]  /*4050*/  UIADD3 UR47, UR22, 0x1, URZ ;  /* 0x00000001162f7890 */ /* 0x000fe2000fffe03f */
[----:B------:R-:W-:Y:S01]  /*4060*/  IMAD.U32 R0, RZ, RZ, UR48 ;  /* 0x00000030ff007e24 */ /* 0x000fe2000f8e00ff */
[----:B------:R-:W-:Y:S02]  /*4070*/  UIADD3 UR48, UR48, -0x1, URZ ;  /* 0xffffffff30307890 */ /* 0x000fe4000fffe03f */
[----:B------:R-:W-:Y:S02]  /*4080*/  UISETP.NE.AND UP0, UPT, UR47, 0x2, UPT ;  /* 0x000000022f00788c */ /* 0x000fe4000bf05270 */
[----:B------:R-:W-:Y:S02]  /*4090*/  ISETP.GT.AND P1, PT, R0, RZ, PT ;  /* 0x000000ff0000720c */ /* 0x000fe40003f24270 */
[----:B------:R-:W-:Y:S02]  /*40a0*/  USEL UR6, URZ, 0x1, UP0 ;  /* 0x000000013f067887 */ /* 0x000fe40008000000 */
[----:B------:R-:W-:-:S02]  /*40b0*/  USEL UR47, UR47, URZ, UP0 ;  /* 0x0000003f2f2f7287 */ /* 0x000fc40008000000 */
[----:B------:R-:W-:Y:S01]  /*40c0*/  ULOP3.LUT UR37, UR37, UR6, URZ, 0x3c, !UPT ;  /* 0x0000000625257292 */ /* 0x000fe2000f8e3c3f */
[----:B012---:R-:W-:Y:S11]  /*40d0*/  @!P0 BRA `(.L_x_3258) ;  /* 0x0000000000048947 */ /* 0x007ff60003800000 */
[----:B------:R-:W-:Y:S01]  /*40e0*/  BPT.TRAP 0x1 ;  /* 0x000000040000795c */ /* 0x000fe20000300000 */
.L_x_3258:
[----:B------:R-:W-:Y:S01]  /*40f0*/  ULEA UR21, UR47, UR42, 0x3 ;  /* 0x0000002a2f157291 */ /* 0x000fe2000f8e183f */
[----:B------:R-:W-:-:S05]  /*4100*/  IMAD.U32 R8, RZ, RZ, UR37 ;  /* 0x00000025ff087e24 */ /* 0x000fca000f8e00ff */
[----:B------:R-:W-:-:S04]  /*4110*/  SHF.L.U32 R8, R8, 0x1f, RZ ;  /* 0x0000001f08087819 */ /* 0x000fc800000006ff */
[----:B------:R1:W2:Y:S01]  /*4120*/  SYNCS.PHASECHK.TRANS64.TRYWAIT P2, [UR21+0x28c30], R8 ;  /* 0x028c3008ff0075a7 */ /* 0x0002a20008040155 */
[----:B------:R-:W-:Y:S05]  /*4130*/  @!P0 BRA `(.L_x_3259) ;  /* 0x0000000000048947 */ /* 0x000fea0003800000 */
[----:B------:R-:W-:Y:S01]  /*4140*/  BPT.TRAP 0x1 ;  /* 0x000000040000795c */ /* 0x000fe20000300000 */
.L_x_3259:
[----:B--2---:R-:W-:Y:S05]  /*4150*/  @P2 BRA `(.L_x_3260) ;  /* 0x0000000000082947 */ /* 0x004fea0003800000 */
[----:B------:R-:W2:Y:S02]  /*4160*/  SYNCS.PHASECHK.TRANS64.TRYWAIT P2, [UR21+0x28c30], R8 ;  /* 0x028c3008ff0075a7 */ /* 0x000ea40008040155 */
[----:B--2---:R-:W-:Y:S05]  /*4170*/  @!P2 BRA `(.L_x_3261) ;  /* 0x0000008000c0a947 */ /* 0x004fea0003800000 */
.L_x_3260:
[----:B------:R-:W-:Y:S01]  /*4180*/  R2UR UR18, R4 ;  /* 0x00000000041272ca */ /* 0x000fe200000e0000 */
[----:B------:R-:W-:Y:S01]  /*4190*/  UIADD3 UR6, UR42, 0x20400, URZ ;  /* 0x000204002a067890 */ /* 0x000fe2000fffe03f */
[----:B0-----:R-:W-:Y:S01]  /*41a0*/  WARPGROUP.ARRIVE ;  /* 0x00000000000079c5 */ /* 0x001fe20000000000 */
        /* <DEDUP_REMOVED lines=10> */
[----:B------:R-:W-:Y:S02]  /*4250*/  UIADD3 UR10, UR18, 0x4, URZ ;  /* 0x00000004120a7890 */ /* 0x000fe4000fffe03f */
[----:B------:R-:W-:-:S03]  /*4260*/  UIADD3 UR14, UR18, 0x6, URZ ;  /* 0x00000006120e7890 */ /* 0x000fc6000fffe03f */
[----:B------:R-:W-:Y:S03]  /*4270*/  HGMMA.64x64x16.F32 R152, gdesc[UR16], RZ, !UPT, gsb0 ;  /* 0x00e00000109879f0 */ /* 0x000fe6000c0008ff */
        /* <DEDUP_REMOVED lines=12> */
.L_x_3262:
[----:B------:R-:W-:Y:S01]  /*4340*/  FMNMX.FTZ R0, R152, R7, !PT ;  /* 0x0000000798007209 */ /* 0x000fe20007810000 */
[----:B------:R-:W-:-:S03]  /*4350*/  UIADD3 UR6, UR21, 0x28c40, URZ ;  /* 0x00028c4015067890 */ /* 0x000fc6000fffe03f */
[----:B--2---:R-:W-:Y:S01]  /*4360*/  FMNMX.FTZ R3, R153, R0, !PT ;  /* 0x0000000099037209 */ /* 0x004fe20007810000 */
[----:B------:R-:W-:-:S03]  /*4370*/  UPRMT UR6, UR39, 0x654, UR6 ;  /* 0x0000065427067896 */ /* 0x000fc60008000006 */
[----:B------:R-:W-:-:S04]  /*4380*/  FMNMX.FTZ R0, R156, R3, !PT ;  /* 0x000000039c007209 */ /* 0x000fc80007810000 */
[----:B------:R-:W-:Y:S02]  /*4390*/  FMNMX.FTZ R3, R157, R0, !PT ;  /* 0x000000009d037209 */ /* 0x000fe40007810000 */
[----:B------:R-:W-:Y:S02]  /*43a0*/  SYNCS.ARRIVE.TRANS64.RED.A1T0 RZ, [UR6], RZ ;  /* 0x000000ffffff79a7 */ /* 0x000fe40008100406 */
[----:B------:R-:W-:-:S04]  /*43b0*/  FMNMX.FTZ R0, R160, R3, !PT ;  /* 0x00000003a0007209 */ /* 0x000fc80007810000 */
        /* <DEDUP_REMOVED lines=10> */
[----:B------:R-:W-:-:S05]  /*4460*/  FMNMX.FTZ R11, R181, R0, !PT ;  /* 0x00000000b50b7209 */ /* 0x000fca0007810000 */
[----:B------:R-:W0:Y:S02]  /*4470*/  SHFL.BFLY PT, R0, R11, 0x2, 0x1f ;  /* 0x0c401f000b007f89 */ /* 0x000e2400000e0000 */
        /* <DEDUP_REMOVED lines=10> */
[----:B------:R-:W-:-:S03]  /*4520*/  FMNMX.FTZ R3, R167, R10, !PT ;  /* 0x0000000aa7037209 */ /* 0x000fc60007810000 */
[----:B------:R-:W-:Y:S01]  /*4530*/  FMUL.FTZ R190, R0, UR20 ;  /* 0x0000001400be7c20 */ /* 0x000fe20008410000 */
[----:B------:R-:W-:Y:S01]  /*4540*/  FMNMX.FTZ R10, R170, R3, !PT ;  /* 0x00000003aa0a7209 */ /* 0x000fe20007810000 */
[----:B------:R-:W-:Y:S02]  /*4550*/  FADD.FTZ R7, -R0, R7 ;  /* 0x0000000700077221 */ /* 0x000fe40000010100 */
[--C-:B------:R-:W-:Y:S01]  /*4560*/  FFMA.FTZ R11, R153, UR20, -R190.reuse ;  /* 0x00000014990b7c23 */ /* 0x100fe200080108be */
[----:B------:R-:W-:Y:S01]  /*4570*/  FMNMX.FTZ R3, R171, R10, !PT ;  /* 0x0000000aab037209 */ /* 0x000fe20007810000 */
[--C-:B------:R-:W-:Y:S01]  /*4580*/  FFMA.FTZ R21, R157, UR20, -R190.reuse ;  /* 0x000000149d157c23 */ /* 0x100fe200080108be */
[--C-:B------:R-:W-:Y:S01]  /*4590*/  FFMA.FTZ R13, R156, UR20, -R190.reuse ;  /* 0x000000149c0d7c23 */ /* 0x100fe200080108be */
[--C-:B------:R-:W-:Y:S01]  /*45a0*/  FFMA.FTZ R156, R160, UR20, -R190.reuse ;  /* 0x00000014a09c7c23 */ /* 0x100fe200080108be */
[----:B------:R-:W-:Y:S01]  /*45b0*/  FMNMX.FTZ R10, R174, R3, !PT ;  /* 0x00000003ae0a7209 */ /* 0x000fe20007810000 */
[--C-:B------:R-:W-:Y:S01]  /*45c0*/  FFMA.FTZ R160, R168, UR20, -R190.reuse ;  /* 0x00000014a8a07c23 */ /* 0x100fe200080108be */
[----:B------:R-:W-:Y:S01]  /*45d0*/  FMUL.FTZ R7, R7, UR20 ;  /* 0x0000001407077c20 */ /* 0x000fe20008410000 */
        /* <DEDUP_REMOVED lines=8> */
[----:B------:R-:W-:Y:S01]  /*4660*/  FFMA.FTZ R181, R181, UR20, -R190 ;  /* 0x00000014b5b57c23 */ /* 0x000fe200080108be */
[----:B------:R-:W-:Y:S01]  /*4670*/  FMNMX.FTZ R3, R179, R10, !PT ;  /* 0x0000000ab3037209 */ /* 0x000fe20007810000 */
[----:B------:R-:W0:Y:S03]  /*4680*/  MUFU.EX2 R7, R7 ;  /* 0x0000000700077308 */ /* 0x000e260000000800 */
[----:B------:R-:W-:-:S04]  /*4690*/  FMNMX.FTZ R12, R182, R3, !PT ;  /* 0x00000003b60c7209 */ /* 0x000fc80007810000 */
[----:B------:R-:W-:Y:S01]  /*46a0*/  FMNMX.FTZ R3, R183, R12, !PT ;  /* 0x0000000cb7037209 */ /* 0x000fe20007810000 */
[----:B------:R-:W2:Y:S01]  /*46b0*/  MUFU.EX2 R152, R152 ;  /* 0x0000009800987308 */ /* 0x000ea20000000800 */
[--C-:B------:R-:W-:Y:S01]  /*46c0*/  FFMA.FTZ R12, R164, UR20, -R190.reuse ;  /* 0x00000014a40c7c23 */ /* 0x100fe200080108be */
[--C-:B------:R-:W-:Y:S02]  /*46d0*/  FFMA.FTZ R164, R176, UR20, -R190.reuse ;  /* 0x00000014b0a47c23 */ /* 0x100fe400080108be */
[----:B------:R-:W3:Y:S04]  /*46e0*/  SHFL.BFLY PT, R14, R3, 0x2, 0x1f ;  /* 0x0c401f00030e7f89 */ /* 0x000ee800000e0000 */
[----:B------:R4:W5:Y:S01]  /*46f0*/  MUFU.EX2 R10, R13 ;  /* 0x0000000d000a7308 */ /* 0x0009620000000800 */
[-C--:B0-----:R-:W-:Y:S01]  /*4700*/  FMUL.FTZ R24, R24, R7.reuse ;  /* 0x0000000718187220 */ /* 0x081fe20000410000 */
[-C--:B------:R-:W-:Y:S01]  /*4710*/  FMUL.FTZ R25, R25, R7.reuse ;  /* 0x0000000719197220 */ /* 0x080fe20000410000 */
[-C--:B------:R-:W-:Y:S01]  /*4720*/  FMUL.FTZ R28, R28, R7.reuse ;  /* 0x000000071c1c7220 */ /* 0x080fe20000410000 */
[-C--:B------:R-:W-:Y:S01]  /*4730*/  FMUL.FTZ R29, R29, R7.reuse ;  /* 0x000000071d1d7220 */ /* 0x080fe20000410000 */
[-C--:B------:R-:W-:Y:S01]  /*4740*/  FMUL.FTZ R32, R32, R7.reuse ;  /* 0x0000000720207220 */ /* 0x080fe20000410000 */
[-C--:B------:R-:W-:Y:S01]  /*4750*/  FMUL.FTZ R33, R33, R7.reuse ;  /* 0x0000000721217220 */ /* 0x080fe20000410000 */
[-C--:B------:R-:W-:Y:S01]  /*4760*/  FMUL.FTZ R36, R36, R7.reuse ;  /* 0x0000000724247220 */ /* 0x080fe20000410000 */
[----:B------:R-:W0:Y:S01]  /*4770*/  MUFU.EX2 R21, R21 ;  /* 0x0000001500157308 */ /* 0x000e220000000800 */
[--C-:B----4-:R-:W-:Y:S01]  /*4780*/  FFMA.FTZ R13, R165, UR20, -R190.reuse ;  /* 0x00000014a50d7c23 */ /* 0x110fe200080108be */
[--C-:B------:R-:W-:Y:S01]  /*4790*/  FFMA.FTZ R165, R173, UR20, -R190.reuse ;  /* 0x00000014ada57c23 */ /* 0x100fe200080108be */
[-C--:B------:R-:W-:Y:S01]  /*47a0*/  FMUL.FTZ R37, R37, R7.reuse ;  /* 0x0000000725257220 */ /* 0x080fe20000410000 */
[-C--:B------:R-:W-:Y:S01]  /*47b0*/  FMUL.FTZ R40, R40, R7.reuse ;  /* 0x0000000728287220 */ /* 0x080fe20000410000 */
[-C--:B------:R-:W-:Y:S01]  /*47c0*/  FMUL.FTZ R41, R41, R7.reuse ;  /* 0x0000000729297220 */ /* 0x080fe20000410000 */
[-C--:B------:R-:W-:Y:S01]  /*47d0*/  FMUL.FTZ R44, R44, R7.reuse ;  /* 0x000000072c2c7220 */ /* 0x080fe20000410000 */
[-C--:B------:R-:W-:Y:S01]  /*47e0*/  FMUL.FTZ R45, R45, R7.reuse ;  /* 0x000000072d2d7220 */ /* 0x080fe20000410000 */
[----:B------:R-:W-:Y:S01]  /*47f0*/  MUFU.EX2 R156, R156 ;  /* 0x0000009c009c7308 */ /* 0x000fe20000000800 */
[-C--:B------:R-:W-:Y:S01]  /*4800*/  FMUL.FTZ R48, R48, R7.reuse ;  /* 0x0000000730307220 */ /* 0x080fe20000410000 */
[-C--:B------:R-:W-:Y:S01]  /*4810*/  FMUL.FTZ R49, R49, R7.reuse ;  /* 0x0000000731317220 */ /* 0x080fe20000410000 */
[-C--:B------:R-:W-:Y:S01]  /*4820*/  FMUL.FTZ R52, R52, R7.reuse ;  /* 0x0000000734347220 */ /* 0x080fe20000410000 */
[----:B---3--:R-:W-:Y:S01]  /*4830*/  FMNMX.FTZ R20, R3, R14, !PT ;  /* 0x0000000e03147209 */ /* 0x008fe20007810000 */
[----:B------:R-:W-:Y:S01]  /*4840*/  FFMA.FTZ R14, R172, UR20, -R190 ;  /* 0x00000014ac0e7c23 */ /* 0x000fe200080108be */
[-C--:B------:R-:W-:Y:S01]  /*4850*/  FMUL.FTZ R53, R53, R7.reuse ;  /* 0x0000000735357220 */ /* 0x080fe20000410000 */
[-C--:B------:R-:W-:Y:S01]  /*4860*/  FMUL.FTZ R56, R56, R7.reuse ;  /* 0x0000000738387220 */ /* 0x080fe20000410000 */
[----:B------:R-:W-:Y:S01]  /*4870*/  MUFU.EX2 R15, R15 ;  /* 0x0000000f000f7308 */ /* 0x000fe20000000800 */
[----:B------:R-:W3:Y:S01]  /*4880*/  SHFL.BFLY PT, R3, R20, 0x1, 0x1f ;  /* 0x0c201f0014037f89 */ /* 0x000ee200000e0000 */
[-C--:B------:R-:W-:Y:S01]  /*4890*/  FMUL.FTZ R57, R57, R7.reuse ;  /* 0x0000000739397220 */ /* 0x080fe20000410000 */
        /* <DEDUP_REMOVED lines=20> */
[----:B------:R-:W-:Y:S01]  /*49e0*/  FMUL.FTZ R96, R96, R7 ;  /* 0x0000000760607220 */ /* 0x000fe20000410000 */
[----:B------:R-:W-:Y:S01]  /*49f0*/  MUFU.EX2 R160, R160 ;  /* 0x000000a000a07308 */ /* 0x000fe20000000800 */
[----:B---3--:R-:W-:Y:S01]  /*4a00*/  FMNMX.FTZ R3, R20, R3, !PT ;  /* 0x0000000314037209 */ /* 0x008fe20007810000 */
[-C--:B------:R-:W-:Y:S01]  /*4a10*/  FMUL.FTZ R97, R97, R7.reuse ;  /* 0x0000000761617220 */ /* 0x080fe20000410000 */
[-C--:B------:R-:W-:Y:S01]  /*4a20*/  FMUL.FTZ R100, R100, R7.reuse ;  /* 0x0000000764647220 */ /* 0x080fe20000410000 */
[-C--:B------:R-:W-:Y:S01]  /*4a30*/  FMUL.FTZ R101, R101, R7.reuse ;  /* 0x0000000765657220 */ /* 0x080fe20000410000 */
[-C--:B------:R-:W-:Y:S01]  /*4a40*/  FMUL.FTZ R104, R104, R7.reuse ;  /* 0x0000000768687220 */ /* 0x080fe20000410000 */
[C---:B------:R-:W-:Y:S01]  /*4a50*/  FADD.FTZ R153, -R3.reuse, R9 ;  /* 0x0000000903997221 */ /* 0x040fe20000010100 */
[----:B------:R-:W-:Y:S01]  /*4a60*/  FMUL.FTZ R157, R3, UR20 ;  /* 0x00000014039d7c20 */ /* 0x000fe20008410000 */
[----:B------:R-:W-:Y:S01]  /*4a70*/  MUFU.EX2 R20, R180 ;  /* 0x000000b400147308 */ /* 0x000fe20000000800 */
[----:B------:R-:W-:Y:S01]  /*4a80*/  FMUL.FTZ R105, R105, R7 ;  /* 0x0000000769697220 */ /* 0x000fe20000410000 */
[----:B------:R-:W-:Y:S01]  /*4a90*/  FMUL.FTZ R168, R153, UR20 ;  /* 0x0000001499a87c20 */ /* 0x000fe20008410000 */
[--C-:B------:R-:W-:Y:S01]  /*4aa0*/  FFMA.FTZ R153, R154, UR20, -R157.reuse ;  /* 0x000000149a997c23 */ /* 0x100fe2000801089d */
[----:B------:R-:W-:Y:S01]  /*4ab0*/  FFMA.FTZ R172, R155, UR20, -R157 ;  /* 0x000000149bac7c23 */ /* 0x000fe2000801089d */
[----:B------:R-:W-:-:S02]  /*4ac0*/  IMAD.MOV R154, RZ, RZ, -R18 ;  /* 0x000000ffff9a7224 */ /* 0x000fc400078e0a12 */
[--C-:B------:R-:W-:Y:S01]  /*4ad0*/  FFMA.FTZ R155, R158, UR20, -R157.reuse ;  /* 0x000000149e9b7c23 */ /* 0x100fe2000801089d */
[--C-:B------:R-:W-:Y:S01]  /*4ae0*/  FFMA.FTZ R176, R159, UR20, -R157.reuse ;  /* 0x000000149fb07c23 */ /* 0x100fe2000801089d */
[----:B------:R-:W-:Y:S01]  /*4af0*/  MUFU.EX2 R168, R168 ;  /* 0x000000a800a87308 */ /* 0x000fe20000000800 */
[--C-:B------:R-:W-:Y:S01]  /*4b00*/  FFMA.FTZ R158, R162, UR20, -R157.reuse ;  /* 0x00000014a29e7c23 */ /* 0x100fe2000801089d */
[----:B------:R-:W-:Y:S01]  /*4b10*/  ISETP.NE.AND P2, PT, R17, R154, PT ;  /* 0x0000009a1100720c */ /* 0x000fe20003f45270 */
[--C-:B------:R-:W-:Y:S01]  /*4b20*/  FFMA.FTZ R162, R167, UR20, -R157.reuse ;  /* 0x00000014a7a27c23 */ /* 0x100fe2000801089d */
[--C-:B------:R-:W-:Y:S01]  /*4b30*/  FFMA.FTZ R167, R171, UR20, -R157.reuse ;  /* 0x00000014aba77c23 */ /* 0x100fe2000801089d */
[----:B------:R-:W-:Y:S01]  /*4b40*/  MOV R171, UR22 ;  /* 0x0000001600ab7c02 */ /* 0x000fe20008000f00 */
[--C-:B------:R-:W-:Y:S01]  /*4b50*/  FFMA.FTZ R163, R163, UR20, -R157.reuse ;  /* 0x00000014a3a37c23 */ /* 0x100fe2000801089d */
[--C-:B------:R-:W-:Y:S01]  /*4b60*/  FFMA.FTZ R159, R166, UR20, -R157.reuse ;  /* 0x00000014a69f7c23 */ /* 0x100fe2000801089d */
[----:B------:R-:W3:Y:S01]  /*4b70*/  MUFU.EX2 R153, R153 ;  /* 0x0000009900997308 */ /* 0x000ee20000000800 */
[--C-:B------:R-:W-:Y:S01]  /*4b80*/  FFMA.FTZ R166, R170, UR20, -R157.reuse ;  /* 0x00000014aaa67c23 */ /* 0x100fe2000801089d */
[----:B--2---:R-:W-:Y:S01]  /*4b90*/  FFMA.FTZ R170, R7, R6, R152 ;  /* 0x0000000607aa7223 */ /* 0x004fe20000010098 */
[--C-:B------:R-:W-:Y:S01]  /*4ba0*/  FFMA.FTZ R174, R174, UR20, -R157.reuse ;  /* 0x00000014aeae7c23 */ /* 0x100fe2000801089d */
[--C-:B------:R-:W-:Y:S01]  /*4bb0*/  FFMA.FTZ R6, R175, UR20, -R157.reuse ;  /* 0x00000014af067c23 */ /* 0x100fe2000801089d */
[--C-:B------:R-:W-:Y:S01]  /*4bc0*/  FFMA.FTZ R179, R179, UR20, -R157.reuse ;  /* 0x00000014b3b37c23 */ /* 0x100fe2000801089d */
[----:B------:R-:W-:Y:S01]  /*4bd0*/  FADD.FTZ R173, R11, R170 ;  /* 0x000000aa0bad7221 */ /* 0x000fe20000010000 */
[----:B------:R-:W-:Y:S01]  /*4be0*/  @!P2 IMAD R154, R171, 0x40, R2 ;  /* 0x00000040ab9aa824 */ /* 0x000fe200078e0202 */
[----:B------:R-:W2:Y:S01]  /*4bf0*/  MUFU.EX2 R172, R172 ;  /* 0x000000ac00ac7308 */ /* 0x000ea20000000800 */
[----:B------:R-:W-:Y:S01]  /*4c00*/  FFMA.FTZ R170, R178, UR20, -R157 ;  /* 0x00000014b2aa7c23 */ /* 0x000fe2000801089d */
[----:B-----5:R-:W-:Y:S01]  /*4c10*/  FADD.FTZ R178, R10, R173 ;  /* 0x000000ad0ab27221 */ /* 0x020fe20000010000 */
[--C-:B------:R-:W-:Y:S01]  /*4c20*/  FFMA.FTZ R182, R182, UR20, -R157.reuse ;  /* 0x00000014b6b67c23 */ /* 0x100fe2000801089d */
[----:B------:R-:W-:Y:S01]  /*4c30*/  FFMA.FTZ R183, R183, UR20, -R157 ;  /* 0x00000014b7b77c23 */ /* 0x000fe2000801089d */
[----:B------:R-:W-:Y:S01]  /*4c40*/  @!P2 LEA R157, R154, UR42, 0x2 ;  /* 0x0000002a9a9dac11 */ /* 0x000fe2000f8e10ff */
[----:B0-----:R-:W-:Y:S01]  /*4c50*/  FADD.FTZ R173, R21, R178 ;  /* 0x000000b215ad7221 */ /* 0x001fe20000010000 */
[----:B------:R-:W-:Y:S01]  /*4c60*/  F2FP.F16.F32.PACK_AB R152, R11, R152 ;  /* 0x000000980b98723e */ /* 0x000fe200000000ff */
[----:B------:R-:W0:Y:S01]  /*4c70*/  MUFU.EX2 R155, R155 ;  /* 0x0000009b009b7308 */ /* 0x000e220000000800 */
[----:B---3--:R-:W-:Y:S01]  /*4c80*/  FFMA.FTZ R171, R168, R5, R153 ;  /* 0x00000005a8ab7223 */ /* 0x008fe20000010099 */
[----:B------:R-:W-:Y:S01]  /*4c90*/  @!P2 STS [R157+0x28800], R7 ;  /* 0x028800079d00a388 */ /* 0x000fe20000000800 */
[-C--:B------:R-:W-:Y:S01]  /*4ca0*/  FMUL.FTZ R108, R108, R7.reuse ;  /* 0x000000076c6c7220 */ /* 0x080fe20000410000 */
[-C--:B------:R-:W-:Y:S01]  /*4cb0*/  FMUL.FTZ R109, R109, R7.reuse ;  /* 0x000000076d6d7220 */ /* 0x080fe20000410000 */
[-C--:B------:R-:W-:Y:S01]  /*4cc0*/  FMUL.FTZ R112, R112, R7.reuse ;  /* 0x0000000770707220 */ /* 0x080fe20000410000 */
[----:B------:R3:W-:Y:S01]  /*4cd0*/  @!P2 STS [R157+0x28820], R168 ;  /* 0x028820a89d00a388 */ /* 0x0007e20000000800 */
[----:B------:R-:W-:Y:S01]  /*4ce0*/  FMUL.FTZ R113, R113, R7 ;  /* 0x0000000771717220 */ /* 0x000fe20000410000 */
[----:B------:R-:W4:Y:S01]  /*4cf0*/  MUFU.EX2 R176, R176 ;  /* 0x000000b000b07308 */ /* 0x000f220000000800 */
[C---:B--2---:R-:W-:Y:S01]  /*4d00*/  FADD.FTZ R180, R172.reuse, R171 ;  /* 0x000000abacb47221 */ /* 0x044fe20000010000 */
[----:B------:R-:W-:Y:S01]  /*4d10*/  F2FP.F16.F32.PACK_AB R153, R172, R153 ;  /* 0x00000099ac99723e */ /* 0x000fe200000000ff */
[-C--:B------:R-:W-:Y:S01]  /*4d20*/  FMUL.FTZ R116, R116, R7.reuse ;  /* 0x0000000774747220 */ /* 0x080fe20000410000 */
[-C--:B------:R-:W-:Y:S01]  /*4d30*/  FMUL.FTZ R117, R117, R7.reuse ;  /* 0x0000000775757220 */ /* 0x080fe20000410000 */
[-C--:B------:R-:W-:Y:S01]  /*4d40*/  FMUL.FTZ R120, R120, R7.reuse ;  /* 0x0000000778787220 */ /* 0x080fe20000410000 */
[-C--:B------:R-:W-:Y:S01]  /*4d50*/  FMUL.FTZ R121, R121, R7.reuse ;  /* 0x0000000779797220 */ /* 0x080fe20000410000 */
[-C--:B------:R-:W-:Y:S01]  /*4d60*/  FMUL.FTZ R124, R124, R7.reuse ;  /* 0x000000077c7c7220 */ /* 0x080fe20000410000 */
[----:B------:R-:W2:Y:S01]  /*4d70*/  MUFU.EX2 R158, R158 ;  /* 0x0000009e009e7308 */ /* 0x000ea20000000800 */
[----:B0-----:R-:W-:Y:S01]  /*4d80*/  FADD.FTZ R171, R155, R180 ;  /* 0x000000b49bab7221 */ /* 0x001fe20000010000 */
[-C--:B------:R-:W-:Y:S01]  /*4d90*/  FMUL.FTZ R125, R125, R7.reuse ;  /* 0x000000077d7d7220 */ /* 0x080fe20000410000 */
[-C--:B------:R-:W-:Y:S01]  /*4da0*/  FMUL.FTZ R128, R128, R7.reuse ;  /* 0x0000000780807220 */ /* 0x080fe20000410000 */
[-C--:B------:R-:W-:Y:S01]  /*4db0*/  FMUL.FTZ R129, R129, R7.reuse ;  /* 0x0000000781817220 */ /* 0x080fe20000410000 */
[-C--:B------:R-:W-:Y:S01]  /*4dc0*/  FMUL.FTZ R132, R132, R7.reuse ;  /* 0x0000000784847220 */ /* 0x080fe20000410000 */
[-C--:B------:R-:W-:Y:S01]  /*4dd0*/  FMUL.FTZ R133, R133, R7.reuse ;  /* 0x0000000785857220 */ /* 0x080fe20000410000 */
[----:B------:R-:W-:Y:S01]  /*4de0*/  FMUL.FTZ R136, R136, R7 ;  /* 0x0000000788887220 */ /* 0x000fe20000410000 */
[----:B------:R-:W0:Y:S01]  /*4df0*/  MUFU.EX2 R163, R163 ;  /* 0x000000a300a37308 */ /* 0x000e220000000800 */
[C---:B----4-:R-:W-:Y:S01]  /*4e00*/  FADD.FTZ R171, R176.reuse, R171 ;  /* 0x000000abb0ab7221 */ /* 0x050fe20000010000 */
[----:B------:R-:W-:Y:S01]  /*4e10*/  F2FP.F16.F32.PACK_AB R155, R176, R155 ;  /* 0x0000009bb09b723e */ /* 0x000fe200000000ff */
[-C--:B------:R-:W-:Y:S01]  /*4e20*/  FMUL.FTZ R137, R137, R7.reuse ;  /* 0x0000000789897220 */ /* 0x080fe20000410000 */
[-C--:B------:R-:W-:Y:S01]  /*4e30*/  FMUL.FTZ R140, R140, R7.reuse ;  /* 0x000000078c8c7220 */ /* 0x080fe20000410000 */
[-C--:B------:R-:W-:Y:S01]  /*4e40*/  FMUL.FTZ R141, R141, R7.reuse ;  /* 0x000000078d8d7220 */ /* 0x080fe20000410000 */
[-C--:B------:R-:W-:Y:S01]  /*4e50*/  FMUL.FTZ R144, R144, R7.reuse ;  /* 0x0000000790907220 */ /* 0x080fe20000410000 */
[-C--:B------:R-:W-:Y:S01]  /*4e60*/  FMUL.FTZ R145, R145, R7.reuse ;  /* 0x0000000791917220 */ /* 0x080fe20000410000 */
[----:B------:R-:W4:Y:S01]  /*4e70*/  MUFU.EX2 R159, R159 ;  /* 0x0000009f009f7308 */ /* 0x000f220000000800 */
[----:B--2---:R-:W-:Y:S01]  /*4e80*/  FADD.FTZ R154, R158, R171 ;  /* 0x000000ab9e9a7221 */ /* 0x004fe20000010000 */
[-C--:B------:R-:W-:Y:S01]  /*4e90*/  FMUL.FTZ R148, R148, R7.reuse ;  /* 0x0000000794947220 */ /* 0x080fe20000410000 */
[----:B------:R-:W-:Y:S01]  /*4ea0*/  FMUL.FTZ R149, R149, R7 ;  /* 0x0000000795957220 */ /* 0x000fe20000410000 */
[-C--:B------:R-:W-:Y:S01]  /*4eb0*/  FMUL.FTZ R26, R26, R168.reuse ;  /* 0x000000a81a1a7220 */ /* 0x080fe20000410000 */
[-C--:B------:R-:W-:Y:S01]  /*4ec0*/  FMUL.FTZ R27, R27, R168.reuse ;  /* 0x000000a81b1b7220 */ /* 0x080fe20000410000 */
[-C--:B------:R-:W-:Y:S01]  /*4ed0*/  FMUL.FTZ R30, R30, R168.reuse ;  /* 0x000000a81e1e7220 */ /* 0x080fe20000410000 */
[----:B------:R-:W-:Y:S01]  /*4ee0*/  FMUL.FTZ R31, R31, R168 ;  /* 0x000000a81f1f7220 */ /* 0x000fe20000410000 */
[----:B------:R-:W2:Y:S01]  /*4ef0*/  MUFU.EX2 R162, R162 ;  /* 0x000000a200a27308 */ /* 0x000ea20000000800 */
[C---:B0-----:R-:W-:Y:S01]  /*4f00*/  FADD.FTZ R154, R163.reuse, R154 ;  /* 0x0000009aa39a7221 */ /* 0x041fe20000010000 */
[----:B---3--:R-:W-:Y:S01]  /*4f10*/  F2FP.F16.F32.PACK_AB R157, R163, R158 ;  /* 0x0000009ea39d723e */ /* 0x008fe200000000ff */
[----:B------:R-:W-:Y:S01]  /*4f20*/  FMUL.FTZ R34, R34, R168 ;  /* 0x000000a822227220 */ /* 0x000fe20000410000 */
[----:B------:R-:W-:Y:S01]  /*4f30*/  F2FP.F16.F32.PACK_AB R158, R13, R12 ;  /* 0x0000000c0d9e723e */ /* 0x000fe200000000ff */
[-C--:B------:R-:W-:Y:S01]  /*4f40*/  FMUL.FTZ R35, R35, R168.reuse ;  /* 0x000000a823237220 */ /* 0x080fe20000410000 */
[-C--:B------:R-:W-:Y:S01]  /*4f50*/  FMUL.FTZ R38, R38, R168.reuse ;  /* 0x000000a826267220 */ /* 0x080fe20000410000 */
[-C--:B------:R-:W-:Y:S01]  /*4f60*/  FMUL.FTZ R39, R39, R168.reuse ;  /* 0x000000a827277220 */ /* 0x080fe20000410000 */
[----:B------:R0:W-:Y:S01]  /*4f70*/  MUFU.EX2 R5, R174 ;  /* 0x000000ae00057308 */ /* 0x0001e20000000800 */
[-C--:B------:R-:W-:Y:S01]  /*4f80*/  FMUL.FTZ R42, R42, R168.reuse ;  /* 0x000000a82a2a7220 */ /* 0x080fe20000410000 */
[-C--:B------:R-:W-:Y:S01]  /*4f90*/  FMUL.FTZ R43, R43, R168.reuse ;  /* 0x000000a82b2b7220 */ /* 0x080fe20000410000 */
[-C--:B------:R-:W-:Y:S01]  /*4fa0*/  FMUL.FTZ R46, R46, R168.reuse ;  /* 0x000000a82e2e7220 */ /* 0x080fe20000410000 */
[-C--:B------:R-:W-:Y:S01]  /*4fb0*/  FMUL.FTZ R47, R47, R168.reuse ;  /* 0x000000a82f2f7220 */ /* 0x080fe20000410000 */
[-C--:B------:R-:W-:Y:S01]  /*4fc0*/  FMUL.FTZ R50, R50, R168.reuse ;  /* 0x000000a832327220 */ /* 0x080fe20000410000 */
[-C--:B------:R-:W-:Y:S01]  /*4fd0*/  FMUL.FTZ R51, R51, R168.reuse ;  /* 0x000000a833337220 */ /* 0x080fe20000410000 */
[----:B------:R-:W-:Y:S01]  /*4fe0*/  FMUL.FTZ R54, R54, R168 ;  /* 0x000000a836367220 */ /* 0x000fe20000410000 */
[----:B------:R-:W3:Y:S01]  /*4ff0*/  MUFU.EX2 R166, R166 ;  /* 0x000000a600a67308 */ /* 0x000ee20000000800 */
[----:B0-----:R-:W-:Y:S01]  /*5000*/  FADD.FTZ R174, R156, R173 ;  /* 0x000000ad9cae7221 */ /* 0x001fe20000010000 */
[----:B------:R-:W-:Y:S01]  /*5010*/  F2FP.F16.F32.PACK_AB R156, R15, R156 ;  /* 0x0000009c0f9c723e */ /* 0x000fe200000000ff */
[-C--:B------:R-:W-:Y:S01]  /*5020*/  FMUL.FTZ R55, R55, R168.reuse ;  /* 0x000000a837377220 */ /* 0x080fe20000410000 */
[-C--:B------:R-:W-:Y:S01]  /*5030*/  FMUL.FTZ R58, R58, R168.reuse ;  /* 0x000000a83a3a7220 */ /* 0x080fe20000410000 */
[----:B------:R-:W-:Y:S01]  /*5040*/  FADD.FTZ R171, R15, R174 ;  /* 0x000000ae0fab7221 */ /* 0x000fe20000010000 */
[-C--:B------:R-:W-:Y:S01]  /*5050*/  FMUL.FTZ R59, R59, R168.reuse ;  /* 0x000000a83b3b7220 */ /* 0x080fe20000410000 */
[----:B------:R-:W-:Y:S01]  /*5060*/  FMUL.FTZ R62, R62, R168 ;  /* 0x000000a83e3e7220 */ /* 0x000fe20000410000 */
[----:B------:R-:W0:Y:S01]  /*5070*/  MUFU.EX2 R161, R161 ;  /* 0x000000a100a17308 */ /* 0x000e220000000800 */
[----:B------:R-:W-:Y:S01]  /*5080*/  FADD.FTZ R174, R12, R171 ;  /* 0x000000ab0cae7221 */ /* 0x000fe20000010000 */
[----:B----4-:R-:W-:Y:S01]  /*5090*/  FADD.FTZ R171, R159, R154 ;  /* 0x0000009a9fab7221 */ /* 0x010fe20000010000 */
[----:B------:R-:W-:Y:S01]  /*50a0*/  F2FP.F16.F32.PACK_AB R154, R21, R10 ;  /* 0x0000000a159a723e */ /* 0x000fe200000000ff */
[----:B------:R-:W-:Y:S01]  /*50b0*/  BAR.SYNC.DEFER_BLOCKING 0xf, 0x100 ;  /* 0x03c4000000007b1d */ /* 0x000fe20000010000 */
[----:B------:R-:W-:Y:S01]  /*50c0*/  FADD.FTZ R11, R13, R174 ;  /* 0x000000ae0d0b7221 */ /* 0x000fe20000010000 */
[C---:B--2---:R-:W-:Y:S01]  /*50d0*/  FADD.FTZ R171, R162.reuse, R171 ;  /* 0x000000aba2ab7221 */ /* 0x044fe20000010000 */
[----:B------:R-:W-:Y:S01]  /*50e0*/  F2FP.F16.F32.PACK_AB R159, R162, R159 ;  /* 0x0000009fa29f723e */ /* 0x000fe200000000ff */
[-C--:B------:R-:W-:Y:S01]  /*50f0*/  FMUL.FTZ R63, R63, R168.reuse ;  /* 0x000000a83f3f7220 */ /* 0x080fe20000410000 */
[----:B------:R-:W-:Y:S01]  /*5100*/  FADD.FTZ R10, R160, R11 ;  /* 0x0000000ba00a7221 */ /* 0x000fe20000010000 */
[----:B------:R-:W2:Y:S01]  /*5110*/  MUFU.EX2 R167, R167 ;  /* 0x000000a700a77308 */ /* 0x000ea20000000800 */
[----:B---3--:R-:W-:Y:S01]  /*5120*/  FADD.FTZ R172, R166, R171 ;  /* 0x000000aba6ac7221 */ /* 0x008fe20000010000 */
[-C--:B------:R-:W-:Y:S01]  /*5130*/  FMUL.FTZ R66, R66, R168.reuse ;  /* 0x000000a842427220 */ /* 0x080fe20000410000 */
[-C--:B------:R-:W-:Y:S01]  /*5140*/  FMUL.FTZ R67, R67, R168.reuse ;  /* 0x000000a843437220 */ /* 0x080fe20000410000 */
[-C--:B------:R-:W-:Y:S01]  /*5150*/  FMUL.FTZ R70, R70, R168.reuse ;  /* 0x000000a846467220 */ /* 0x080fe20000410000 */
[-C--:B------:R-:W-:Y:S01]  /*5160*/  FMUL.FTZ R71, R71, R168.reuse ;  /* 0x000000a847477220 */ /* 0x080fe20000410000 */
[----:B------:R-:W-:Y:S01]  /*5170*/  FMUL.FTZ R74, R74, R168 ;  /* 0x000000a84a4a7220 */ /* 0x000fe20000410000 */
[C---:B0-----:R-:W-:Y:S01]  /*5180*/  FADD.FTZ R11, R161.reuse, R10 ;  /* 0x0000000aa10b7221 */ /* 0x041fe20000010000 */
[----:B------:R-:W0:Y:S01]  /*5190*/  MUFU.EX2 R14, R14 ;  /* 0x0000000e000e7308 */ /* 0x000e220000000800 */
[----:B------:R-:W-:Y:S01]  /*51a0*/  F2FP.F16.F32.PACK_AB R160, R161, R160 ;  /* 0x000000a0a1a0723e */ /* 0x000fe200000000ff */
[-C--:B------:R-:W-:Y:S01]  /*51b0*/  FMUL.FTZ R75, R75, R168.reuse ;  /* 0x000000a84b4b7220 */ /* 0x080fe20000410000 */
[-C--:B------:R-:W-:Y:S01]  /*51c0*/  FMUL.FTZ R78, R78, R168.reuse ;  /* 0x000000a84e4e7220 */ /* 0x080fe20000410000 */
[-C--:B------:R-:W-:Y:S01]  /*51d0*/  FMUL.FTZ R79, R79, R168.reuse ;  /* 0x000000a84f4f7220 */ /* 0x080fe20000410000 */
[-C--:B------:R-:W-:Y:S01]  /*51e0*/  FMUL.FTZ R82, R82, R168.reuse ;  /* 0x000000a852527220 */ /* 0x080fe20000410000 */
[-C--:B------:R-:W-:Y:S01]  /*51f0*/  FMUL.FTZ R83, R83, R168.reuse ;  /* 0x000000a853537220 */ /* 0x080fe20000410000 */
[----:B------:R-:W-:Y:S01]  /*5200*/  FMUL.FTZ R86, R86, R168 ;  /* 0x000000a856567220 */ /* 0x000fe20000410000 */
[----:B------:R-:W3:Y:S01]  /*5210*/  MUFU.EX2 R165, R165 ;  /* 0x000000a500a57308 */ /* 0x000ee20000000800 */
[C---:B--2---:R-:W-:Y:S01]  /*5220*/  FADD.FTZ R172, R167.reuse, R172 ;  /* 0x000000aca7ac7221 */ /* 0x044fe20000010000 */
[----:B------:R-:W-:Y:S01]  /*5230*/  F2FP.F16.F32.PACK_AB R161, R167, R166 ;  /* 0x000000a6a7a1723e */ /* 0x000fe200000000ff */
[----:B------:R2:W-:Y:S01]  /*5240*/  STSM.16.M88.4 [R22+0x26800], R152 ;  /* 0x0268009816007844 */ /* 0x0005e20000000200 */
[-C--:B------:R-:W-:Y:S01]  /*5250*/  FMUL.FTZ R87, R87, R168.reuse ;  /* 0x000000a857577220 */ /* 0x080fe20000410000 */
[-C--:B------:R-:W-:Y:S01]  /*5260*/  FMUL.FTZ R90, R90, R168.reuse ;  /* 0x000000a85a5a7220 */ /* 0x080fe20000410000 */
[-C--:B------:R-:W-:Y:S01]  /*5270*/  FMUL.FTZ R91, R91, R168.reuse ;  /* 0x000000a85b5b7220 */ /* 0x080fe20000410000 */
[----:B------:R2:W-:Y:S01]  /*5280*/  STSM.16.M88.4 [R184], R156 ;  /* 0x0000009cb8007844 */ /* 0x0005e20000000200 */
[----:B------:R-:W4:Y:S01]  /*5290*/  MUFU.EX2 R6, R6 ;  /* 0x0000000600067308 */ /* 0x000f220000000800 */
[----:B0-----:R-:W-:Y:S01]  /*52a0*/  FADD.FTZ R10, R14, R11 ;  /* 0x0000000b0e0a7221 */ /* 0x001fe20000010000 */
[----:B------:R-:W-:Y:S01]  /*52b0*/  FADD.FTZ R11, R5, R172 ;  /* 0x000000ac050b7221 */ /* 0x000fe20000010000 */
[-C--:B------:R-:W-:Y:S01]  /*52c0*/  FMUL.FTZ R94, R94, R168.reuse ;  /* 0x000000a85e5e7220 */ /* 0x080fe20000410000 */
[-C--:B------:R-:W-:Y:S01]  /*52d0*/  FMUL.FTZ R95, R95, R168.reuse ;  /* 0x000000a85f5f7220 */ /* 0x080fe20000410000 */
[-C--:B------:R-:W-:Y:S01]  /*52e0*/  FMUL.FTZ R98, R98, R168.reuse ;  /* 0x000000a862627220 */ /* 0x080fe20000410000 */
[-C--:B------:R-:W-:Y:S01]  /*52f0*/  FMUL.FTZ R99, R99, R168.reuse ;  /* 0x000000a863637220 */ /* 0x080fe20000410000 */
[----:B------:R-:W-:Y:S01]  /*5300*/  FMUL.FTZ R102, R102, R168 ;  /* 0x000000a866667220 */ /* 0x000fe20000410000 */
[----:B------:R-:W0:Y:S01]  /*5310*/  MUFU.EX2 R164, R164 ;  /* 0x000000a400a47308 */ /* 0x000e220000000800 */
[C---:B---3--:R-:W-:Y:S01]  /*5320*/  FADD.FTZ R13, R165.reuse, R10 ;  /* 0x0000000aa50d7221 */ /* 0x048fe20000010000 */
[----:B------:R-:W-:Y:S01]  /*5330*/  F2FP.F16.F32.PACK_AB R162, R165, R14 ;  /* 0x0000000ea5a2723e */ /* 0x000fe200000000ff */
[-C--:B------:R-:W-:Y:S01]  /*5340*/  FMUL.FTZ R103, R103, R168.reuse ;  /* 0x000000a867677220 */ /* 0x080fe20000410000 */
[-C--:B------:R-:W-:Y:S01]  /*5350*/  FMUL.FTZ R106, R106, R168.reuse ;  /* 0x000000a86a6a7220 */ /* 0x080fe20000410000 */
[-C--:B------:R-:W-:Y:S01]  /*5360*/  FMUL.FTZ R107, R107, R168.reuse ;  /* 0x000000a86b6b7220 */ /* 0x080fe20000410000 */
[-C--:B------:R-:W-:Y:S01]  /*5370*/  FMUL.FTZ R110, R110, R168.reuse ;  /* 0x000000a86e6e7220 */ /* 0x080fe20000410000 */
[-C--:B------:R-:W-:Y:S01]  /*5380*/  FMUL.FTZ R111, R111, R168.reuse ;  /* 0x000000a86f6f7220 */ /* 0x080fe20000410000 */
[----:B------:R-:W3:Y:S01]  /*5390*/  MUFU.EX2 R170, R170 ;  /* 0x000000aa00aa7308 */ /* 0x000ee20000000800 */
[C---:B----4-:R-:W-:Y:S01]  /*53a0*/  FADD.FTZ R11, R6.reuse, R11 ;  /* 0x0000000b060b7221 */ /* 0x050fe20000010000 */
[----:B------:R-:W-:Y:S01]  /*53b0*/  F2FP.F16.F32.PACK_AB R163, R6, R5 ;  /* 0x0000000506a3723e */ /* 0x000fe200000000ff */
[-C--:B------:R-:W-:Y:S01]  /*53c0*/  FMUL.FTZ R114, R114, R168.reuse ;  /* 0x000000a872727220 */ /* 0x080fe20000410000 */
[-C--:B------:R-:W-:Y:S01]  /*53d0*/  FMUL.FTZ R115, R115, R168.reuse ;  /* 0x000000a873737220 */ /* 0x080fe20000410000 */
[-C--:B------:R-:W-:Y:S01]  /*53e0*/  FMUL.FTZ R118, R118, R168.reuse ;  /* 0x000000a876767220 */ /* 0x080fe20000410000 */
[-C--:B------:R-:W-:Y:S01]  /*53f0*/  FMUL.FTZ R119, R119, R168.reuse ;  /* 0x000000a877777220 */ /* 0x080fe20000410000 */
[----:B------:R2:W-:Y:S01]  /*5400*/  STSM.16.M88.4 [R19], R160 ;  /* 0x000000a013007844 */ /* 0x0005e20000000200 */
[----:B------:R-:W4:Y:S01]  /*5410*/  MUFU.EX2 R169, R169 ;  /* 0x000000a900a97308 */ /* 0x000f220000000800 */
[----:B0-----:R-:W-:Y:S01]  /*5420*/  FADD.FTZ R10, R164, R13 ;  /* 0x0000000da40a7221 */ /* 0x001fe20000010000 */
[-C--:B------:R-:W-:Y:S01]  /*5430*/  FMUL.FTZ R122, R122, R168.reuse ;  /* 0x000000a87a7a7220 */ /* 0x080fe20000410000 */
[-C--:B------:R-:W-:Y:S01]  /*5440*/  FMUL.FTZ R123, R123, R168.reuse ;  /* 0x000000a87b7b7220 */ /* 0x080fe20000410000 */
[-C--:B------:R-:W-:Y:S01]  /*5450*/  FMUL.FTZ R126, R126, R168.reuse ;  /* 0x000000a87e7e7220 */ /* 0x080fe20000410000 */
[-C--:B------:R-:W-:Y:S01]  /*5460*/  FMUL.FTZ R127, R127, R168.reuse ;  /* 0x000000a87f7f7220 */ /* 0x080fe20000410000 */
[-C--:B------:R-:W-:Y:S01]  /*5470*/  FMUL.FTZ R130, R130, R168.reuse ;  /* 0x000000a882827220 */ /* 0x080fe20000410000 */
[-C--:B------:R-:W-:Y:S01]  /*5480*/  FMUL.FTZ R131, R131, R168.reuse ;  /* 0x000000a883837220 */ /* 0x080fe20000410000 */
[----:B------:R-:W0:Y:S01]  /*5490*/  MUFU.EX2 R9, R181 ;  /* 0x000000b500097308 */ /* 0x000e220000000800 */
[----:B---3--:R-:W-:Y:S01]  /*54a0*/  FADD.FTZ R12, R170, R11 ;  /* 0x0000000baa0c7221 */ /* 0x008fe20000010000 */
[-C--:B------:R-:W-:Y:S01]  /*54b0*/  FMUL.FTZ R134, R134, R168.reuse ;  /* 0x000000a886867220 */ /* 0x080fe20000410000 */
[-C--:B------:R-:W-:Y:S01]  /*54c0*/  FMUL.FTZ R135, R135, R168.reuse ;  /* 0x000000a887877220 */ /* 0x080fe20000410000 */
[-C--:B------:R-:W-:Y:S01]  /*54d0*/  FMUL.FTZ R138, R138, R168.reuse ;  /* 0x000000a88a8a7220 */ /* 0x080fe20000410000 */
[-C--:B------:R-:W-:Y:S01]  /*54e0*/  FMUL.FTZ R139, R139, R168.reuse ;  /* 0x000000a88b8b7220 */ /* 0x080fe20000410000 */
[-C--:B------:R-:W-:Y:S01]  /*54f0*/  FMUL.FTZ R142, R142, R168.reuse ;  /* 0x000000a88e8e7220 */ /* 0x080fe20000410000 */
[----:B------:R-:W-:Y:S01]  /*5500*/  FMUL.FTZ R143, R143, R168 ;  /* 0x000000a88f8f7220 */ /* 0x000fe20000410000 */
[----:B------:R-:W3:Y:S01]  /*5510*/  MUFU.EX2 R179, R179 ;  /* 0x000000b300b37308 */ /* 0x000ee20000000800 */
[C---:B----4-:R-:W-:Y:S01]  /*5520*/  FADD.FTZ R11, R169.reuse, R10 ;  /* 0x0000000aa90b7221 */ /* 0x050fe20000010000 */
[----:B------:R-:W-:Y:S01]  /*5530*/  F2FP.F16.F32.PACK_AB R164, R169, R164 ;  /* 0x000000a4a9a4723e */ /* 0x000fe200000000ff */
[-C--:B------:R-:W-:Y:S01]  /*5540*/  FMUL.FTZ R146, R146, R168.reuse ;  /* 0x000000a892927220 */ /* 0x080fe20000410000 */
[-C--:B------:R-:W-:Y:S01]  /*5550*/  FMUL.FTZ R147, R147, R168.reuse ;  /* 0x000000a893937220 */ /* 0x080fe20000410000 */
[----:B------:R-:W-:Y:S01]  /*5560*/  FADD.FTZ R6, R20, R11 ;  /* 0x0000000b14067221 */ /* 0x000fe20000010000 */
[-C--:B------:R-:W-:Y:S01]  /*5570*/  FMUL.FTZ R150, R150, R168.reuse ;  /* 0x000000a896967220 */ /* 0x080fe20000410000 */
[----:B------:R-:W-:Y:S01]  /*5580*/  FMUL.FTZ R151, R151, R168 ;  /* 0x000000a897977220 */ /* 0x000fe20000410000 */
[----:B------:R-:W4:Y:S01]  /*5590*/  MUFU.EX2 R182, R182 ;  /* 0x000000b600b67308 */ /* 0x000f220000000800 */
[C---:B0-----:R-:W-:Y:S01]  /*55a0*/  F2FP.F16.F32.PACK_AB R166, R9.reuse, R20 ;  /* 0x0000001409a6723e */ /* 0x041fe200000000ff */
[----:B------:R-:W-:-:S06]  /*55b0*/  FADD.FTZ R6, R9, R6 ;  /* 0x0000000609067221 */ /* 0x000fcc0000010000 */
[----:B------:R-:W0:Y:S01]  /*55c0*/  MUFU.EX2 R183, R183 ;  /* 0x000000b700b77308 */ /* 0x000e220000000800 */
[C---:B---3--:R-:W-:Y:S01]  /*55d0*/  FADD.FTZ R13, R179.reuse, R12 ;  /* 0x0000000cb30d7221 */ /* 0x048fe20000010000 */
[----:B------:R-:W-:-:S03]  /*55e0*/  F2FP.F16.F32.PACK_AB R165, R179, R170 ;  /* 0x000000aab3a5723e */ /* 0x000fc600000000ff */
[----:B----4-:R-:W-:Y:S01]  /*55f0*/  FADD.FTZ R10, R182, R13 ;  /* 0x0000000db60a7221 */ /* 0x010fe20000010000 */
[----:B0-----:R-:W-:-:S03]  /*5600*/  F2FP.F16.F32.PACK_AB R167, R183, R182 ;  /* 0x000000b6b7a7723e */ /* 0x001fc600000000ff */
[----:B------:R-:W-:Y:S02]  /*5610*/  FADD.FTZ R5, R183, R10 ;  /* 0x0000000ab7057221 */ /* 0x000fe40000010000 */
[----:B------:R2:W-:Y:S01]  /*5620*/  STSM.16.M88.4 [R23], R164 ;  /* 0x000000a417007844 */ /* 0x0005e20000000200 */
[----:B------:R-:W-:Y:S05]  /*5630*/  @!P0 BRA `(.L_x_3263) ;  /* 0x0000000000048947 */ /* 0x000fea0003800000 */
[----:B------:R-:W-:Y:S01]  /*5640*/  BPT.TRAP 0x1 ;  /* 0x000000040000795c */ /* 0x000fe20000300000 */
.L_x_3263:
[----:B------:R0:W3:Y:S01]  /*5650*/  SYNCS.PHASECHK.TRANS64.TRYWAIT P2, [UR21+0x28c50], R8 ;  /* 0x028c5008ff0075a7 */ /* 0x0000e20008040155 */
[----:B------:R-:W-:Y:S05]  /*5660*/  @!P0 BRA `(.L_x_3264) ;  /* 0x0000000000048947 */ /* 0x000fea0003800000 */
[----:B------:R-:W-:Y:S01]  /*5670*/  BPT.TRAP 0x1 ;  /* 0x000000040000795c */ /* 0x000fe20000300000 */
.L_x_3264:
[----:B---3--:R-:W-:Y:S05]  /*5680*/  @P2 BRA `(.L_x_3265) ;  /* 0x0000000000082947 */ /* 0x008fea0003800000 */
[----:B------:R-:W3:Y:S02]  /*5690*/  SYNCS.PHASECHK.TRANS64.TRYWAIT P2, [UR21+0x28c50], R8 ;  /* 0x028c5008ff0075a7 */ /* 0x000ee40008040155 */
[----:B---3--:R-:W-:Y:S05]  /*56a0*/  @!P2 BRA `(.L_x_3266) ;  /* 0x0000006c008ca947 */ /* 0x008fea0003800000 */
.L_x_3265:
[----:B------:R-:W-:Y:S01]  /*56b0*/  ULEA UR10, UR47, UR52, 0xc ;  /* 0x000000342f0a7291 */ /* 0x000fe2000f8e603f */
[----:B------:R-:W-:Y:S01]  /*56c0*/  WARPGROUP.ARRIVE ;  /* 0x00000000000079c5 */ /* 0x000fe20000000000 */
[----:B------:R-:W-:-:S05]  /*56d0*/  UMOV UR7, 0x40000040 ;  /* 0x4000004000077882 */ /* 0x000fca0000000000 */
[----:B------:R-:W-:Y:S02]  /*56e0*/  UMOV UR6, UR10 ;  /* 0x0000000a00067c82 */ /* 0x000fe40008000000 */
        /* <DEDUP_REMOVED lines=25> */
[----:B----4-:R-:W4:Y:S02]  /*5880*/  FENCE.VIEW.ASYNC.S ;  /* 0x00000000000073c6 */ /* 0x010f240000000000 */
[----:B----4-:R-:W-:Y:S01]  /*5890*/  NOP ;  /* 0x0000000000007918 */ /* 0x010fe20000000000 */
[----:B------:R-:W-:Y:S06]  /*58a0*/  BAR.ARV 0xe, 0x100 ;  /* 0x0384000000007b1d */ /* 0x000fec0000002000 */
[----:B------:R-:W-:Y:S05]  /*58b0*/  @!P0 BRA `(.L_x_3267) ;  /* 0x0000000000048947 */ /* 0x000fea0003800000 */
[----:B------:R-:W-:Y:S01]  /*58c0*/  BPT.TRAP 0x1 ;  /* 0x000000040000795c */ /* 0x000fe20000300000 */
.L_x_3267:
[----:B------:R-:W-:Y:S01]  /*58d0*/  UIADD3 UR21, UR21, 0x28c60, URZ ;  /* 0x00028c6015157890 */ /* 0x000fe2000fffe03f */
[----:B------:R-:W-:Y:S01]  /*58e0*/  IMAD.MOV.U32 R9, RZ, RZ, R3 ;  /* 0x000000ffff097224 */ /* 0x000fe200078e0003 */
[----:B------:R-:W-:Y:S01]  /*58f0*/  UMOV UR22, UR47 ;  /* 0x0000002f00167c82 */ /* 0x000fe20008000000 */
[----:B---3--:R-:W-:Y:S01]  /*5900*/  IMAD.MOV.U32 R7, RZ, RZ, R0 ;  /* 0x000000ffff077224 */ /* 0x008fe200078e0000 */
[----:B------:R-:W-:-:S09]  /*5910*/  UPRMT UR21, UR39, 0x654, UR21 ;  /* 0x0000065427157896 */ /* 0x000fd20008000015 */
[----:B------:R-:W-:Y:S01]  /*5920*/  SYNCS.ARRIVE.TRANS64.RED.A1T0 RZ, [UR21], RZ ;  /* 0x000000ffffff79a7 */ /* 0x000fe20008100415 */
[----:B------:R-:W-:Y:S05]  /*5930*/  @P1 BRA `(.L_x_3268) ;  /* 0xffffffe400c41947 */ /* 0x000fea000383ffff */
.L_x_3257:
[----:B-1234-:R-:W1:Y:S01]  /*5940*/  SHFL.BFLY PT, R7, R6, 0x2, 0x1f ;  /* 0x0c401f0006077f89 */ /* 0x01ee6200000e0000 */
[----:B------:R-:W-:Y:S01]  /*5950*/  IMAD.MOV R12, RZ, RZ, -R18 ;  /* 0x000000ffff0c7224 */ /* 0x000fe200078e0a12 */
[----:B------:R-:W-:Y:S01]  /*5960*/  UIADD3 UR36, UR36, 0x1, URZ ;  /* 0x0000000124247890 */ /* 0x000fe2000fffe03f */
[----:B0-----:R-:W-:Y:S01]  /*5970*/  IMAD.MOV.U32 R8, RZ, RZ, RZ ;  /* 0x000000ffff087224 */ /* 0x001fe200078e00ff */
[----:B------:R-:W0:Y:S01]  /*5980*/  SHFL.BFLY PT, R4, R5, 0x2, 0x1f ;  /* 0x0c401f0005047f89 */ /* 0x000e2200000e0000 */
[----:B------:R-:W-:Y:S01]  /*5990*/  IMAD.U32 R14, RZ, RZ, UR20 ;  /* 0x00000014ff0e7e24 */ /* 0x000fe2000f8e00ff */
[----:B------:R-:W-:Y:S08]  /*59a0*/  BAR.ARV 0x8, 0x100 ;  /* 0x0204000000007b1d */ /* 0x000ff00000002000 */
[----:B------:R-:W-:Y:S01]  /*59b0*/  BAR.SYNC.DEFER_BLOCKING 0xf, 0x100 ;  /* 0x03c4000000007b1d */ /* 0x000fe20000010000 */
[----:B------:R-:W-:Y:S01]  /*59c0*/  ISETP.NE.AND P2, PT, R17, R12, PT ;  /* 0x0000000c1100720c */ /* 0x000fe20003f45270 */
[----:B------:R-:W-:-:S02]  /*59d0*/  IMAD.MOV.U32 R13, RZ, RZ, -0x800000 ;  /* 0xff800000ff0d7424 */ /* 0x000fc400078e00ff */
[----:B------:R-:W-:Y:S02]  /*59e0*/  IMAD.MOV.U32 R12, RZ, RZ, -0x800000 ;  /* 0xff800000ff0c7424 */ /* 0x000fe400078e00ff */
[----:B-1----:R-:W-:Y:S01]  /*59f0*/  FADD.FTZ R7, R7, R6 ;  /* 0x0000000607077221 */ /* 0x002fe20000010000 */
[----:B0-----:R-:W-:-:S04]  /*5a00*/  FADD.FTZ R4, R4, R5 ;  /* 0x0000000504047221 */ /* 0x001fc80000010000 */
[----:B------:R-:W0:Y:S01]  /*5a10*/  SHFL.BFLY PT, R10, R7, 0x1, 0x1f ;  /* 0x0c201f00070a7f89 */ /* 0x000e2200000e0000 */
[----:B------:R-:W-:Y:S01]  /*5a20*/  IMAD.U32 R5, RZ, RZ, UR47 ;  /* 0x0000002fff057e24 */ /* 0x000fe2000f8e00ff */
[----:B------:R-:W-:Y:S02]  /*5a30*/  UIADD3 UR47, UR47, 0x1, URZ ;  /* 0x000000012f2f7890 */ /* 0x000fe4000fffe03f */
[----:B------:R-:W1:Y:S02]  /*5a40*/  SHFL.BFLY PT, R9, R4, 0x1, 0x1f ;  /* 0x0c201f0004097f89 */ /* 0x000e6400000e0000 */
[----:B------:R-:W-:Y:S01]  /*5a50*/  @!P2 LEA R5, R5, R2, 0x6 ;  /* 0x000000020505a211 */ /* 0x000fe200078e30ff */
[----:B------:R-:W-:-:S03]  /*5a60*/  UISETP.NE.AND UP0, UPT, UR47, 0x2, UPT ;  /* 0x000000022f00788c */ /* 0x000fc6000bf05270 */
[----:B------:R-:W-:Y:S01]  /*5a70*/  @!P2 LEA R11, R5, UR42, 0x2 ;  /* 0x0000002a050bac11 */ /* 0x000fe2000f8e10ff */
[----:B------:R-:W-:Y:S01]  /*5a80*/  IMAD.U32 R5, RZ, RZ, UR20 ;  /* 0x00000014ff057e24 */ /* 0x000fe2000f8e00ff */
[----:B------:R-:W-:Y:S02]  /*5a90*/  USEL UR4, URZ, 0x1, UP0 ;  /* 0x000000013f047887 */ /* 0x000fe40008000000 */
[----:B------:R-:W-:Y:S02]  /*5aa0*/  USEL UR47, UR47, URZ, UP0 ;  /* 0x0000003f2f2f7287 */ /* 0x000fe40008000000 */
[----:B------:R-:W-:Y:S01]  /*5ab0*/  ULOP3.LUT UR37, UR37, UR4, URZ, 0x3c, !UPT ;  /* 0x0000000425257292 */ /* 0x000fe2000f8e3c3f */
[----:B0-----:R-:W-:Y:S01]  /*5ac0*/  FADD.FTZ R10, R7, R10 ;  /* 0x0000000a070a7221 */ /* 0x001fe20000010000 */
[----:B-1----:R-:W-:-:S04]  /*5ad0*/  FADD.FTZ R9, R4, R9 ;  /* 0x0000000904097221 */ /* 0x002fc80000010000 */
[----:B------:R-:W-:Y:S01]  /*5ae0*/  FSETP.NE.FTZ.AND P0, PT, R10, RZ, PT ;  /* 0x000000ff0a00720b */ /* 0x000fe20003f15000 */
[----:B------:R-:W-:Y:S01]  /*5af0*/  IMAD.MOV.U32 R4, RZ, RZ, RZ ;  /* 0x000000ffff047224 */ /* 0x000fe200078e00ff */
[----:B------:R-:W-:-:S11]  /*5b00*/  FSETP.NE.FTZ.AND P1, PT, R9, RZ, PT ;  /* 0x000000ff0900720b */ /* 0x000fd60003f35000 */
[----:B------:R-:W0:Y:S01]  /*5b10*/  @P0 MUFU.RCP R8, R10 ;  /* 0x0000000a00080308 */ /* 0x000e220000001000 */
[----:B------:R-:W-:-:S07]  /*5b20*/  @P0 FMUL.FTZ R5, R5, 0.69314718246459960938 ;  /* 0x3f31721805050820 */ /* 0x000fce0000410000 */
[----:B------:R-:W1:Y:S08]  /*5b30*/  @P1 MUFU.RCP R4, R9 ;  /* 0x0000000900041308 */ /* 0x000e700000001000 */
[----:B------:R-:W2:Y:S01]  /*5b40*/  @P0 MUFU.LG2 R10, R10 ;  /* 0x0000000a000a0308 */ /* 0x000ea20000000c00 */
[----:B0-----:R0:W-:Y:S01]  /*5b50*/  @!P2 STS [R11+0x28800], R8 ;  /* 0x028800080b00a388 */ /* 0x0011e20000000800 */
[-C--:B------:R-:W-:Y:S01]  /*5b60*/  FMUL.FTZ R209, R24, R8.reuse ;  /* 0x0000000818d17220 */ /* 0x080fe20000410000 */
[-C--:B------:R-:W-:Y:S01]  /*5b70*/  FMUL.FTZ R207, R25, R8.reuse ;  /* 0x0000000819cf7220 */ /* 0x080fe20000410000 */
[-C--:B------:R-:W-:Y:S01]  /*5b80*/  FMUL.FTZ R7, R28, R8.reuse ;  /* 0x000000081c077220 */ /* 0x080fe20000410000 */
[-C--:B------:R-:W-:Y:S01]  /*5b90*/  FMUL.FTZ R6, R29, R8.reuse ;  /* 0x000000081d067220 */ /* 0x080fe20000410000 */
[-C--:B------:R-:W-:Y:S01]  /*5ba0*/  FMUL.FTZ R208, R32, R8.reuse ;  /* 0x0000000820d07220 */ /* 0x080fe20000410000 */
[-C--:B------:R-:W-:Y:S01]  /*5bb0*/  FMUL.FTZ R206, R33, R8.reuse ;  /* 0x0000000821ce7220 */ /* 0x080fe20000410000 */
[----:B------:R-:W3:Y:S01]  /*5bc0*/  @P1 MUFU.LG2 R9, R9 ;  /* 0x0000000900091308 */ /* 0x000ee20000000c00 */
[----:B-1----:R1:W-:Y:S01]  /*5bd0*/  @!P2 STS [R11+0x28820], R4 ;  /* 0x028820040b00a388 */ /* 0x0023e20000000800 */
        /* <DEDUP_REMOVED lines=58> */
[----:B0-----:R-:W-:Y:S01]  /*5f80*/  @P1 FMUL.FTZ R8, R14, 0.69314718246459960938 ;  /* 0x3f3172180e081820 */ /* 0x001fe20000410000 */
[----:B--2---:R-:W-:Y:S01]  /*5f90*/  @P0 FMUL.FTZ R10, R10, 0.69314718246459960938 ;  /* 0x3f3172180a0a0820 */ /* 0x004fe20000410000 */
[----:B---3--:R-:W-:Y:S01]  /*5fa0*/  @P1 FMUL.FTZ R9, R9, 0.69314718246459960938 ;  /* 0x3f31721809091820 */ /* 0x008fe20000410000 */
        /* <DEDUP_REMOVED lines=64> */
[----:B------:R-:W-:Y:S01]  /*63b0*/  @P0 FFMA.FTZ R13, R5, R0, R10 ;  /* 0x00000000050d0223 */ /* 0x000fe2000001000a */
[----:B------:R-:W-:Y:S01]  /*63c0*/  @P1 FFMA.FTZ R12, R8, R3, R9 ;  /* 0x00000003080c1223 */ /* 0x000fe20000010009 */
[----:B-1----:R-:W-:Y:S06]  /*63d0*/  BAR.ARV 0xe, 0x100 ;  /* 0x0384000000007b1d */ /* 0x002fec0000002000 */
.L_x_3244:
[----:B------:R-:W0:Y:S01]  /*63e0*/  S2UR UR6, SR_SWINHI ;  /* 0x00000000000679c3 */ /* 0x000e220000002f00 */
[----:B------:R-:W-:-:S07]  /*63f0*/  IMAD R3, R212, 0x40, R16 ;  /* 0x00000040d4037824 */ /* 0x000fce00078e0210 */
[----:B------:R-:W-:Y:S01]  /*6400*/  BAR.SYNC.DEFER_BLOCKING 0x1, 0x100 ;  /* 0x0044000000007b1d */ /* 0x000fe20000010000 */
[----:B------:R-:W-:Y:S01]  /*6410*/  F2FP.F16.F32.PACK_AB R6, R6, R7 ;  /* 0x000000070606723e */ /* 0x000fe200000000ff */
[----:B------:R-:W-:Y:S01]  /*6420*/  USHF.R.S32.HI UR11, URZ, 0x1f, UR44 ;  /* 0x0000001f3f0b7899 */ /* 0x000fe2000801142c */
[----:B------:R-:W-:Y:S02]  /*6430*/  F2FP.F16.F32.PACK_AB R7, R31, R30 ;  /* 0x0000001e1f07723e */ /* 0x000fe400000000ff */
[----:B------:R-:W-:Y:S01]  /*6440*/  F2FP.F16.F32.PACK_AB R30, R192, R193 ;  /* 0x000000c1c01e723e */ /* 0x000fe200000000ff */
[----:B------:R-:W-:Y:S01]  /*6450*/  ULDC UR7, c[0x0][0xc44] ;  /* 0x0003110000077ab9 */ /* 0x000fe20000000800 */
[----:B------:R-:W-:Y:S01]  /*6460*/  F2FP.F16.F32.PACK_AB R31, R63, R62 ;  /* 0x0000003e3f1f723e */ /* 0x000fe200000000ff */
[----:B------:R-:W1:Y:S01]  /*6470*/  SHFL.IDX PT, R0, R211, RZ, 0x1f ;  /* 0x00001fffd3007589 */ /* 0x000e6200000e0000 */
[----:B------:R-:W-:Y:S02]  /*6480*/  F2FP.F16.F32.PACK_AB R112, R113, R112 ;  /* 0x000000707170723e */ /* 0x000fe400000000ff */
[----:B------:R-:W-:-:S02]  /*6490*/  F2FP.F16.F32.PACK_AB R113, R115, R114 ;  /* 0x000000727371723e */ /* 0x000fc400000000ff */
[----:B------:R-:W-:Y:S02]  /*64a0*/  F2FP.F16.F32.PACK_AB R114, R117, R116 ;  /* 0x000000747572723e */ /* 0x000fe400000000ff */
[----:B------:R-:W-:Y:S02]  /*64b0*/  F2FP.F16.F32.PACK_AB R115, R119, R118 ;  /* 0x000000767773723e */ /* 0x000fe400000000ff */
[----:B------:R-:W-:Y:S02]  /*64c0*/  F2FP.F16.F32.PACK_AB R120, R121, R120 ;  /* 0x000000787978723e */ /* 0x000fe400000000ff */
[----:B------:R-:W-:Y:S02]  /*64d0*/  F2FP.F16.F32.PACK_AB R121, R152, R108 ;  /* 0x0000006c9879723e */ /* 0x000fe400000000ff */
[----:B------:R-:W-:Y:S01]  /*64e0*/  F2FP.F16.F32.PACK_AB R157, R158, R157 ;  /* 0x0000009d9e9d723e */ /* 0x000fe200000000ff */
[----:B------:R-:W-:Y:S01]  /*64f0*/  UMOV UR4, UR42 ;  /* 0x0000002a00047c82 */ /* 0x000fe20008000000 */
[----:B0-----:R-:W-:Y:S01]  /*6500*/  UMOV UR5, UR6 ;  /* 0x0000000600057c82 */ /* 0x001fe20008000000 */
[----:B------:R-:W-:Y:S01]  /*6510*/  F2FP.F16.F32.PACK_AB R158, R133, R132 ;  /* 0x00000084859e723e */ /* 0x000fe200000000ff */
[----:B------:R-:W-:Y:S01]  /*6520*/  IMAD.U32 R96, RZ, RZ, UR4 ;  /* 0x00000004ff607e24 */ /* 0x000fe2000f8e00ff */
[----:B------:R-:W-:Y:S01]  /*6530*/  MOV R97, UR5 ;  /* 0x0000000500617c02 */ /* 0x000fe20008000f00 */
[----:B------:R-:W-:Y:S01]  /*6540*/  UIADD3 UR5, -UR44, URZ, URZ ;  /* 0x0000003f2c057290 */ /* 0x000fe2000fffe13f */
[----:B------:R-:W-:Y:S01]  /*6550*/  F2FP.F16.F32.PACK_AB R159, R160, R159 ;  /* 0x0000009fa09f723e */ /* 0x000fe200000000ff */
[----:B------:R-:W-:Y:S01]  /*6560*/  ULDC UR4, c[0x0][0xc] ;  /* 0x0000030000047ab9 */ /* 0x000fe20000000800 */
[----:B------:R-:W-:Y:S01]  /*6570*/  F2FP.F16.F32.PACK_AB R161, R163, R161 ;  /* 0x000000a1a3a1723e */ /* 0x000fe200000000ff */
[--C-:B------:R-:W-:Y:S01]  /*6580*/  IMAD.WIDE R4, R216, 0x2, R96.reuse ;  /* 0x00000002d8047825 */ /* 0x100fe200078e0260 */
[----:B------:R-:W-:Y:S01]  /*6590*/  F2FP.F16.F32.PACK_AB R144, R145, R144 ;  /* 0x000000909190723e */ /* 0x000fe200000000ff */
[----:B------:R-:W-:Y:S01]  /*65a0*/  UIMAD UR7, UR7, UR5, UR43 ;  /* 0x00000005070772a4 */ /* 0x000fe2000f8e022b */
[----:B------:R-:W-:Y:S01]  /*65b0*/  F2FP.F16.F32.PACK_AB R160, R137, R136 ;  /* 0x0000008889a0723e */ /* 0x000fe200000000ff */
[----:B------:R-:W-:Y:S01]  /*65c0*/  IMAD.WIDE R96, R3, 0x2, R96 ;  /* 0x0000000203607825 */ /* 0x000fe200078e0260 */
[C---:B------:R-:W-:Y:S01]  /*65d0*/  IADD3 R9, P4, R4.reuse, 0x20, RZ ;  /* 0x0000002004097810 */ /* 0x040fe20007f9e0ff */
[----:B------:R-:W-:Y:S01]  /*65e0*/  UIADD3 UR40, UR4, UR40, URZ ;  /* 0x0000002804287290 */ /* 0x000fe2000fffe03f */
[----:B------:R-:W-:Y:S01]  /*65f0*/  IADD3 R11, P3, R4, 0x40, RZ ;  /* 0x00000040040b7810 */ /* 0x000fe20007f7e0ff */
[----:B------:R-:W-:Y:S01]  /*6600*/  USHF.R.S32.HI UR10, URZ, 0x1f, UR7 ;  /* 0x0000001f3f0a7899 */ /* 0x000fe20008011407 */
[----:B------:R-:W-:-:S02]  /*6610*/  LOP3.LUT R8, R9, 0x380, RZ, 0xc0, !PT ;  /* 0x0000038009087812 */ /* 0x000fc400078ec0ff */
[----:B------:R-:W-:Y:S02]  /*6620*/  LOP3.LUT R10, R11, 0x380, RZ, 0xc0, !PT ;  /* 0x000003800b0a7812 */ /* 0x000fe400078ec0ff */
[----:B------:R-:W-:Y:S02]  /*6630*/  SHF.R.U64 R8, R8, 0x3, RZ ;  /* 0x0000000308087819 */ /* 0x000fe400000012ff */
[----:B------:R-:W-:Y:S02]  /*6640*/  SHF.R.U64 R10, R10, 0x3, RZ ;  /* 0x000000030a0a7819 */ /* 0x000fe400000012ff */
[----:B------:R-:W-:Y:S01]  /*6650*/  LOP3.LUT R8, R8, R9, RZ, 0x3c, !PT ;  /* 0x0000000908087212 */ /* 0x000fe200078e3cff */
[--C-:B------:R-:W-:Y:S01]  /*6660*/  IMAD.X R9, RZ, RZ, R5.reuse, P4 ;  /* 0x000000ffff097224 */ /* 0x100fe200020e0605 */
[----:B------:R-:W-:Y:S01]  /*6670*/  LOP3.LUT R10, R10, R11, RZ, 0x3c, !PT ;  /* 0x0000000b0a0a7212 */ /* 0x000fe200078e3cff */
[----:B------:R-:W-:Y:S01]  /*6680*/  IMAD.X R11, RZ, RZ, R5, P3 ;  /* 0x000000ffff0b7224 */ /* 0x000fe200018e0605 */
[----:B------:R-:W-:-:S02]  /*6690*/  IADD3 R33, P2, R4, 0x60, RZ ;  /* 0x0000006004217810 */ /* 0x000fc40007f5e0ff */
[C---:B------:R-:W-:Y:S02]  /*66a0*/  IADD3 R65, P1, R4.reuse, 0x2000, RZ ;  /* 0x0000200004417810 */ /* 0x040fe40007f3e0ff */
[C---:B------:R-:W-:Y:S02]  /*66b0*/  IADD3 R81, P0, R4.reuse, 0x2020, RZ ;  /* 0x0000202004517810 */ /* 0x040fe40007f1e0ff */
[C---:B------:R-:W-:Y:S02]  /*66c0*/  IADD3 R101, P6, R4.reuse, 0x2040, RZ ;  /* 0x0000204004657810 */ /* 0x040fe40007fde0ff */
[C---:B------:R-:W-:Y:S02]  /*66d0*/  IADD3 R105, P5, R4.reuse, 0x2060, RZ ;  /* 0x0000206004697810 */ /* 0x040fe40007fbe0ff */
[C---:B------:R-:W-:Y:S02]  /*66e0*/  IADD3 R123, P4, R4.reuse, 0x4000, RZ ;  /* 0x00004000047b7810 */ /* 0x040fe40007f9e0ff */
[----:B------:R-:W-:-:S02]  /*66f0*/  IADD3 R127, P3, R4, 0x4020, RZ ;  /* 0x00004020047f7810 */ /* 0x000fc40007f7e0ff */
[----:B------:R-:W-:Y:S02]  /*6700*/  LOP3.LUT R32, R33, 0x380, RZ, 0xc0, !PT ;  /* 0x0000038021207812 */ /* 0x000fe400078ec0ff */
[----:B------:R-:W-:Y:S02]  /*6710*/  LOP3.LUT R64, R65, 0x380, RZ, 0xc0, !PT ;  /* 0x0000038041407812 */ /* 0x000fe400078ec0ff */
        /* <DEDUP_REMOVED lines=9> */
[----:B------:R-:W-:-:S02]  /*67b0*/  SHF.R.U64 R104, R104, 0x3, RZ ;  /* 0x0000000368687819 */ /* 0x000fc400000012ff */
[----:B------:R-:W-:Y:S02]  /*67c0*/  SHF.R.U64 R122, R122, 0x3, RZ ;  /* 0x000000037a7a7819 */ /* 0x000fe400000012ff */
[----:B------:R-:W-:Y:S02]  /*67d0*/  SHF.R.U64 R126, R126, 0x3, RZ ;  /* 0x000000037e7e7819 */ /* 0x000fe400000012ff */
[----:B------:R-:W-:Y:S01]  /*67e0*/  LOP3.LUT R32, R32, R33, RZ, 0x3c, !PT ;  /* 0x0000002120207212 */ /* 0x000fe200078e3cff */
[--C-:B------:R-:W-:Y:S01]  /*67f0*/  IMAD.X R33, RZ, RZ, R5.reuse, P2 ;  /* 0x000000ffff217224 */ /* 0x100fe200010e0605 */
[----:B------:R-:W-:Y:S01]  /*6800*/  LOP3.LUT R64, R64, R65, RZ, 0x3c, !PT ;  /* 0x0000004140407212 */ /* 0x000fe200078e3cff */
[--C-:B------:R-:W-:Y:S01]  /*6810*/  IMAD.X R65, RZ, RZ, R5.reuse, P1 ;  /* 0x000000ffff417224 */ /* 0x100fe200008e0605 */
[----:B------:R-:W-:Y:S01]  /*6820*/  LOP3.LUT R80, R80, R81, RZ, 0x3c, !PT ;  /* 0x0000005150507212 */ /* 0x000fe200078e3cff */
[----:B------:R-:W-:Y:S01]  /*6830*/  IMAD.X R81, RZ, RZ, R5, P0 ;  /* 0x000000ffff517224 */ /* 0x000fe200000e0605 */
[----:B------:R-:W-:-:S02]  /*6840*/  LOP3.LUT R100, R100, R101, RZ, 0x3c, !PT ;  /* 0x0000006564647212 */ /* 0x000fc400078e3cff */
[----:B------:R-:W-:Y:S01]  /*6850*/  LOP3.LUT R104, R104, R105, RZ, 0x3c, !PT ;  /* 0x0000006968687212 */ /* 0x000fe200078e3cff */
[--C-:B------:R-:W-:Y:S01]  /*6860*/  IMAD.X R105, RZ, RZ, R5.reuse, P5 ;  /* 0x000000ffff697224 */ /* 0x100fe200028e0605 */
[----:B------:R-:W-:Y:S01]  /*6870*/  LOP3.LUT R122, R122, R123, RZ, 0x3c, !PT ;  /* 0x0000007b7a7a7212 */ /* 0x000fe200078e3cff */
[--C-:B------:R-:W-:Y:S01]  /*6880*/  IMAD.X R123, RZ, RZ, R5.reuse, P4 ;  /* 0x000000ffff7b7224 */ /* 0x100fe200020e0605 */
[----:B------:R-:W-:Y:S01]  /*6890*/  LOP3.LUT R126, R126, R127, RZ, 0x3c, !PT ;  /* 0x0000007f7e7e7212 */ /* 0x000fe200078e3cff */
[----:B------:R-:W-:Y:S01]  /*68a0*/  IMAD.X R127, RZ, RZ, R5, P3 ;  /* 0x000000ffff7f7224 */ /* 0x000fe200018e0605 */
[----:B------:R-:W-:Y:S02]  /*68b0*/  IADD3.X R101, RZ, R5, RZ, P6, !PT ;  /* 0x00000005ff657210 */ /* 0x000fe400037fe4ff */
[C---:B------:R-:W-:Y:S02]  /*68c0*/  IADD3 R131, P2, R4.reuse, 0x4040, RZ ;  /* 0x0000404004837810 */ /* 0x040fe40007f5e0ff */
[----:B------:R-:W-:-:S02]  /*68d0*/  IADD3 R135, P1, R4, 0x4060, RZ ;  /* 0x0000406004877810 */ /* 0x000fc40007f3e0ff */
[C---:B------:R-:W-:Y:S02]  /*68e0*/  IADD3 R139, P0, R4.reuse, 0x6000, RZ ;  /* 0x00006000048b7810 */ /* 0x040fe40007f1e0ff */
[C---:B------:R-:W-:Y:S02]  /*68f0*/  IADD3 R143, P6, R4.reuse, 0x6020, RZ ;  /* 0x00006020048f7810 */ /* 0x040fe40007fde0ff */
[C---:B------:R-:W-:Y:S02]  /*6900*/  IADD3 R25, P5, R4.reuse, 0x6040, RZ ;  /* 0x0000604004197810 */ /* 0x040fe40007fbe0ff */
[----:B------:R-:W-:Y:S02]  /*6910*/  IADD3 R29, P4, R4, 0x6060, RZ ;  /* 0x00006060041d7810 */ /* 0x000fe40007f9e0ff */
[----:B------:R-:W-:Y:S02]  /*6920*/  IADD3 R15, P3, R96, 0x1000, RZ ;  /* 0x00001000600f7810 */ /* 0x000fe40007f7e0ff */
[----:B------:R-:W-:-:S02]  /*6930*/  LOP3.LUT R130, R131, 0x380, RZ, 0xc0, !PT ;  /* 0x0000038083827812 */ /* 0x000fc400078ec0ff */
        /* <DEDUP_REMOVED lines=25> */
[----:B------:R-:W-:Y:S01]  /*6ad0*/  IMAD.X R29, RZ, RZ, R5, P4 ;  /* 0x000000ffff1d7224 */ /* 0x000fe200020e0605 */
        /* <DEDUP_REMOVED lines=8> */
[C---:B------:R-:W-:Y:S02]  /*6b60*/  IADD3 R53, P4, R96.reuse, 0x7000, RZ ;  /* 0x0000700060357810 */ /* 0x040fe40007f9e0ff */
[----:B------:R-:W-:Y:S02]  /*6b70*/  IADD3 R57, P3, R96, 0x8000, RZ ;  /* 0x0000800060397810 */ /* 0x000fe40007f7e0ff */
[----:B------:R-:W-:-:S02]  /*6b80*/  LOP3.LUT R4, R3, R4, RZ, 0x3c, !PT ;  /* 0x0000000403047212 */ /* 0x000fc400078e3cff */
[----:B------:R-:W-:Y:S02]  /*6b90*/  LOP3.LUT R20, R21, 0x380, RZ, 0xc0, !PT ;  /* 0x0000038015147812 */ /* 0x000fe400078ec0ff */
[----:B------:R-:W-:Y:S02]  /*6ba0*/  LOP3.LUT R36, R37, 0x380, RZ, 0xc0, !PT ;  /* 0x0000038025247812 */ /* 0x000fe400078ec0ff */
[----:B------:R-:W-:Y:S02]  /*6bb0*/  LOP3.LUT R40, R41, 0x380, RZ, 0xc0, !PT ;  /* 0x0000038029287812 */ /* 0x000fe400078ec0ff */
[----:B------:R-:W-:Y:S02]  /*6bc0*/  LOP3.LUT R44, R45, 0x380, RZ, 0xc0, !PT ;  /* 0x000003802d2c7812 */ /* 0x000fe400078ec0ff */
[----:B------:R-:W-:Y:S02]  /*6bd0*/  LOP3.LUT R48, R49, 0x380, RZ, 0xc0, !PT ;  /* 0x0000038031307812 */ /* 0x000fe400078ec0ff */
[----:B------:R-:W-:-:S02]  /*6be0*/  LOP3.LUT R52, R53, 0x380, RZ, 0xc0, !PT ;  /* 0x0000038035347812 */ /* 0x000fc400078ec0ff */
[----:B------:R-:W-:Y:S02]  /*6bf0*/  LOP3.LUT R56, R57, 0x380, RZ, 0xc0, !PT ;  /* 0x0000038039387812 */ /* 0x000fe400078ec0ff */
[----:B------:R-:W-:Y:S02]  /*6c00*/  MOV R3, R4 ;  /* 0x0000000400037202 */ /* 0x000fe40000000f00 */
[----:B------:R-:W-:Y:S02]  /*6c10*/  F2FP.F16.F32.PACK_AB R5, R27, R26 ;  /* 0x0000001a1b05723e */ /* 0x000fe400000000ff */
[----:B------:R-:W-:Y:S02]  /*6c20*/  LOP3.LUT R27, R96, 0x380, RZ, 0xc0, !PT ;  /* 0x00000380601b7812 */ /* 0x000fe400078ec0ff */
[----:B------:R-:W-:Y:S02]  /*6c30*/  SHF.R.U64 R20, R20, 0x3, RZ ;  /* 0x0000000314147819 */ /* 0x000fe400000012ff */
[----:B------:R-:W-:-:S02]  /*6c40*/  SHF.R.U64 R36, R36, 0x3, RZ ;  /* 0x0000000324247819 */ /* 0x000fc400000012ff */
[----:B------:R-:W-:Y:S02]  /*6c50*/  SHF.R.U64 R40, R40, 0x3, RZ ;  /* 0x0000000328287819 */ /* 0x000fe400000012ff */
[----:B------:R-:W-:Y:S02]  /*6c60*/  SHF.R.U64 R44, R44, 0x3, RZ ;  /* 0x000000032c2c7819 */ /* 0x000fe400000012ff */
[----:B------:R-:W-:Y:S02]  /*6c70*/  SHF.R.U64 R48, R48, 0x3, RZ ;  /* 0x0000000330307819 */ /* 0x000fe400000012ff */
[----:B------:R-:W-:Y:S02]  /*6c80*/  SHF.R.U64 R52, R52, 0x3, RZ ;  /* 0x0000000334347819 */ /* 0x000fe400000012ff */
[----:B------:R-:W-:Y:S02]  /*6c90*/  SHF.R.U64 R56, R56, 0x3, RZ ;  /* 0x0000000338387819 */ /* 0x000fe400000012ff */
[----:B------:R-:W-:-:S02]  /*6ca0*/  F2FP.F16.F32.PACK_AB R4, R207, R209 ;  /* 0x000000d1cf04723e */ /* 0x000fc400000000ff */
[----:B------:R-:W-:Y:S02]  /*6cb0*/  SHF.R.U64 R27, R27, 0x3, RZ ;  /* 0x000000031b1b7819 */ /* 0x000fe400000012ff */
[----:B------:R-:W-:Y:S01]  /*6cc0*/  LOP3.LUT R20, R20, R21, RZ, 0x3c, !PT ;  /* 0x0000001514147212 */ /* 0x000fe200078e3cff */
[--C-:B------:R-:W-:Y:S01]  /*6cd0*/  IMAD.X R21, RZ, RZ, R97.reuse, P2 ;  /* 0x000000ffff157224 */ /* 0x100fe200010e0661 */
[----:B------:R-:W-:Y:S01]  /*6ce0*/  LOP3.LUT R36, R36, R37, RZ, 0x3c, !PT ;  /* 0x0000002524247212 */ /* 0x000fe200078e3cff */
[--C-:B------:R-:W-:Y:S01]  /*6cf0*/  IMAD.X R37, RZ, RZ, R97.reuse, P1 ;  /* 0x000000ffff257224 */ /* 0x100fe200008e0661 */
[----:B------:R-:W-:Y:S01]  /*6d00*/  LOP3.LUT R40, R40, R41, RZ, 0x3c, !PT ;  /* 0x0000002928287212 */ /* 0x000fe200078e3cff */
[--C-:B------:R-:W-:Y:S01]  /*6d10*/  IMAD.X R41, RZ, RZ, R97.reuse, P0 ;  /* 0x000000ffff297224 */ /* 0x100fe200000e0661 */
[----:B------:R-:W-:Y:S01]  /*6d20*/  LOP3.LUT R44, R44, R45, RZ, 0x3c, !PT ;  /* 0x0000002d2c2c7212 */ /* 0x000fe200078e3cff */
[----:B------:R0:W-:Y:S01]  /*6d30*/  STSM.16.M88.4 [R3], R4 ;  /* 0x0000000403007844 */ /* 0x0001e20000000200 */
[----:B------:R-:W-:Y:S01]  /*6d40*/  LOP3.LUT R48, R48, R49, RZ, 0x3c, !PT ;  /* 0x0000003130307212 */ /* 0x000fe200078e3cff */
[--C-:B------:R-:W-:Y:S01]  /*6d50*/  IMAD.X R49, RZ, RZ, R97.reuse, P5 ;  /* 0x000000ffff317224 */ /* 0x100fe200028e0661 */
[----:B------:R-:W-:Y:S01]  /*6d60*/  LOP3.LUT R52, R52, R53, RZ, 0x3c, !PT ;  /* 0x0000003534347212 */ /* 0x000fe200078e3cff */
[--C-:B------:R-:W-:Y:S01]  /*6d70*/  IMAD.X R53, RZ, RZ, R97.reuse, P4 ;  /* 0x000000ffff357224 */ /* 0x100fe200020e0661 */
[----:B------:R-:W-:Y:S01]  /*6d80*/  LOP3.LUT R56, R56, R57, RZ, 0x3c, !PT ;  /* 0x0000003938387212 */ /* 0x000fe200078e3cff */
[----:B------:R-:W-:Y:S01]  /*6d90*/  IMAD.X R57, RZ, RZ, R97, P3 ;  /* 0x000000ffff397224 */ /* 0x000fe200018e0661 */
[----:B------:R-:W-:-:S02]  /*6da0*/  IADD3.X R45, RZ, R97, RZ, P6, !PT ;  /* 0x00000061ff2d7210 */ /* 0x000fc400037fe4ff */
[C---:B------:R-:W-:Y:S02]  /*6db0*/  IADD3 R61, P2, R96.reuse, 0x9000, RZ ;  /* 0x00009000603d7810 */ /* 0x040fe40007f5e0ff */
[C---:B------:R-:W-:Y:S02]  /*6dc0*/  IADD3 R69, P1, R96.reuse, 0xa000, RZ ;  /* 0x0000a00060457810 */ /* 0x040fe40007f3e0ff */
[C---:B------:R-:W-:Y:S02]  /*6dd0*/  IADD3 R73, P0, R96.reuse, 0xb000, RZ ;  /* 0x0000b00060497810 */ /* 0x040fe40007f1e0ff */
[C---:B------:R-:W-:Y:S02]  /*6de0*/  IADD3 R77, P6, R96.reuse, 0xc000, RZ ;  /* 0x0000c000604d7810 */ /* 0x040fe40007fde0ff */
[C---:B------:R-:W-:Y:S02]  /*6df0*/  IADD3 R85, P5, R96.reuse, 0xd000, RZ ;  /* 0x0000d00060557810 */ /* 0x040fe40007fbe0ff */
[----:B------:R-:W-:-:S02]  /*6e00*/  IADD3 R89, P4, R96, 0xe000, RZ ;  /* 0x0000e00060597810 */ /* 0x000fc40007f9e0ff */
[----:B------:R-:W-:Y:S02]  /*6e10*/  IADD3 R92, P3, R96, 0xf000, RZ ;  /* 0x0000f000605c7810 */ /* 0x000fe40007f7e0ff */
[----:B------:R-:W-:Y:S02]  /*6e20*/  LOP3.LUT R96, R27, R96, RZ, 0x3c, !PT ;  /* 0x000000601b607212 */ /* 0x000fe400078e3cff */
[----:B------:R-:W-:Y:S02]  /*6e30*/  MOV R26, R8 ;  /* 0x00000008001a7202 */ /* 0x000fe40000000f00 */
[----:B------:R-:W-:Y:S02]  /*6e40*/  MOV R27, R10 ;  /* 0x0000000a001b7202 */ /* 0x000fe40000000f00 */
[----:B0-----:R-:W-:Y:S02]  /*6e50*/  F2FP.F16.F32.PACK_AB R4, R206, R208 ;  /* 0x000000d0ce04723e */ /* 0x001fe400000000ff */
[----:B------:R-:W-:-:S02]  /*6e60*/  F2FP.F16.F32.PACK_AB R5, R35, R34 ;  /* 0x000000222305723e */ /* 0x000fc400000000ff */
[----:B------:R-:W-:Y:S02]  /*6e70*/  F2FP.F16.F32.PACK_AB R6, R204, R205 ;  /* 0x000000cdcc06723e */ /* 0x000fe400000000ff */
[----:B------:R-:W-:Y:S02]  /*6e80*/  F2FP.F16.F32.PACK_AB R7, R39, R38 ;  /* 0x000000262707723e */ /* 0x000fe400000000ff */
[----:B------:R-:W-:Y:S02]  /*6e90*/  F2FP.F16.F32.PACK_AB R8, R202, R203 ;  /* 0x000000cbca08723e */ /* 0x000fe400000000ff */
[----:B------:R-:W-:Y:S01]  /*6ea0*/  F2FP.F16.F32.PACK_AB R9, R43, R42 ;  /* 0x0000002a2b09723e */ /* 0x000fe200000000ff */
[----:B------:R0:W-:Y:S01]  /*6eb0*/  STSM.16.M88.4 [R26], R4 ;  /* 0x000000041a007844 */ /* 0x0001e20000000200 */
[----:B------:R-:W-:Y:S02]  /*6ec0*/  F2FP.F16.F32.PACK_AB R10, R200, R201 ;  /* 0x000000c9c80a723e */ /* 0x000fe400000000ff */
[----:B------:R-:W-:-:S02]  /*6ed0*/  F2FP.F16.F32.PACK_AB R11, R47, R46 ;  /* 0x0000002e2f0b723e */ /* 0x000fc400000000ff */
[----:B------:R-:W-:Y:S02]  /*6ee0*/  LOP3.LUT R60, R61, 0x380, RZ, 0xc0, !PT ;  /* 0x000003803d3c7812 */ /* 0x000fe400078ec0ff */
[----:B------:R-:W-:Y:S01]  /*6ef0*/  MOV R38, R24 ;  /* 0x0000001800267202 */ /* 0x000fe20000000f00 */
[----:B------:R2:W-:Y:S01]  /*6f00*/  STSM.16.M88.4 [R27], R8 ;  /* 0x000000081b007844 */ /* 0x0005e20000000200 */
[----:B------:R-:W-:Y:S02]  /*6f10*/  SHF.R.U64 R60, R60, 0x3, RZ ;  /* 0x000000033c3c7819 */ /* 0x000fe400000012ff */
[----:B------:R-:W-:Y:S02]  /*6f20*/  MOV R3, R32 ;  /* 0x0000002000037202 */ /* 0x000fe40000000f00 */
[----:B------:R-:W-:Y:S02]  /*6f30*/  MOV R39, R28 ;  /* 0x0000001c00277202 */ /* 0x000fe40000000f00 */
[----:B------:R-:W-:-:S02]  /*6f40*/  F2FP.F16.F32.PACK_AB R24, R198, R199 ;  /* 0x000000c7c618723e */ /* 0x000fc400000000ff */
[----:B------:R-:W-:Y:S02]  /*6f50*/  F2FP.F16.F32.PACK_AB R25, R51, R50 ;  /* 0x000000323319723e */ /* 0x000fe400000000ff */
[----:B0-----:R-:W-:Y:S02]  /*6f60*/  F2FP.F16.F32.PACK_AB R26, R196, R197 ;  /* 0x000000c5c41a723e */ /* 0x001fe400000000ff */
[----:B------:R-:W-:Y:S02]  /*6f70*/  MOV R64, R64 ;  /* 0x0000004000407202 */ /* 0x000fe40000000f00 */
[----:B------:R-:W-:Y:S02]  /*6f80*/  F2FP.F16.F32.PACK_AB R28, R194, R195 ;  /* 0x000000c3c21c723e */ /* 0x000fe400000000ff */
[----:B--2---:R-:W-:Y:S02]  /*6f90*/  F2FP.F16.F32.PACK_AB R27, R55, R54 ;  /* 0x00000036371b723e */ /* 0x004fe400000000ff */
[----:B------:R-:W-:-:S02]  /*6fa0*/  F2FP.F16.F32.PACK_AB R29, R59, R58 ;  /* 0x0000003a3b1d723e */ /* 0x000fc400000000ff */
[----:B------:R-:W-:Y:S01]  /*6fb0*/  MOV R80, R80 ;  /* 0x0000005000507202 */ /* 0x000fe20000000f00 */
[----:B------:R-:W-:Y:S01]  /*6fc0*/  STSM.16.M88.4 [R3], R24 ;  /* 0x0000001803007844 */ /* 0x000fe20000000200 */
[----:B------:R-:W-:Y:S02]  /*6fd0*/  F2FP.F16.F32.PACK_AB R4, R190, R191 ;  /* 0x000000bfbe04723e */ /* 0x000fe400000000ff */
[----:B------:R-:W-:Y:S01]  /*6fe0*/  F2FP.F16.F32.PACK_AB R5, R67, R66 ;  /* 0x000000424305723e */ /* 0x000fe200000000ff */
[----:B------:R0:W-:Y:S01]  /*6ff0*/  STSM.16.M88.4 [R64], R28 ;  /* 0x0000001c40007844 */ /* 0x0001e20000000200 */
[----:B------:R-:W-:Y:S02]  /*7000*/  F2FP.F16.F32.PACK_AB R6, R182, R183 ;  /* 0x000000b7b606723e */ /* 0x000fe400000000ff */
[----:B------:R-:W-:Y:S02]  /*7010*/  F2FP.F16.F32.PACK_AB R7, R71, R70 ;  /* 0x000000464707723e */ /* 0x000fe400000000ff */
[----:B------:R-:W-:Y:S01]  /*7020*/  LOP3.LUT R60, R60, R61, RZ, 0x3c, !PT ;  /* 0x0000003d3c3c7212 */ /* 0x000fe200078e3cff */
[----:B------:R-:W-:Y:S01]  /*7030*/  IMAD.X R61, RZ, RZ, R97, P2 ;  /* 0x000000ffff3d7224 */ /* 0x000fe200010e0661 */
[----:B------:R-:W-:Y:S01]  /*7040*/  MOV R100, R100 ;  /* 0x0000006400647202 */ /* 0x000fe20000000f00 */
[----:B------:R2:W-:Y:S01]  /*7050*/  STSM.16.M88.4 [R80], R4 ;  /* 0x0000000450007844 */ /* 0x0005e20000000200 */
[----:B------:R-:W-:-:S02]  /*7060*/  F2FP.F16.F32.PACK_AB R8, R180, R181 ;  /* 0x000000b5b408723e */ /* 0x000fc400000000ff */
[----:B------:R-:W-:Y:S02]  /*7070*/  F2FP.F16.F32.PACK_AB R9, R75, R74 ;  /* 0x0000004a4b09723e */ /* 0x000fe400000000ff */
[----:B------:R-:W-:Y:S02]  /*7080*/  F2FP.F16.F32.PACK_AB R10, R178, R179 ;  /* 0x000000b3b20a723e */ /* 0x000fe400000000ff */
[----:B------:R-:W-:Y:S02]  /*7090*/  F2FP.F16.F32.PACK_AB R11, R79, R78 ;  /* 0x0000004e4f0b723e */ /* 0x000fe400000000ff */
[----:B-1----:R-:W-:Y:S02]  /*70a0*/  ISETP.NE.AND P2, PT, R0, RZ, PT ;  /* 0x000000ff0000720c */ /* 0x002fe40003f45270 */
[----:B------:R-:W-:Y:S01]  /*70b0*/  MOV R104, R104 ;  /* 0x0000006800687202 */ /* 0x000fe20000000f00 */
[----:B------:R1:W-:Y:S01]  /*70c0*/  STSM.16.M88.4 [R100], R8 ;  /* 0x0000000864007844 */ /* 0x0003e20000000200 */
[----:B------:R-:W-:-:S02]  /*70d0*/  F2FP.F16.F32.PACK_AB R32, R176, R177 ;  /* 0x000000b1b020723e */ /* 0x000fc400000000ff */
[----:B------:R-:W-:Y:S02]  /*70e0*/  F2FP.F16.F32.PACK_AB R33, R83, R82 ;  /* 0x000000525321723e */ /* 0x000fe400000000ff */
[----:B------:R-:W-:Y:S02]  /*70f0*/  F2FP.F16.F32.PACK_AB R34, R174, R175 ;  /* 0x000000afae22723e */ /* 0x000fe400000000ff */
[----:B------:R-:W-:Y:S02]  /*7100*/  F2FP.F16.F32.PACK_AB R35, R87, R86 ;  /* 0x000000565723723e */ /* 0x000fe400000000ff */
[----:B------:R-:W-:Y:S02]  /*7110*/  MOV R0, R122 ;  /* 0x0000007a00007202 */ /* 0x000fe40000000f00 */
[----:B0-----:R-:W-:Y:S01]  /*7120*/  F2FP.F16.F32.PACK_AB R64, R172, R173 ;  /* 0x000000adac40723e */ /* 0x001fe200000000ff */
[----:B------:R1:W-:Y:S01]  /*7130*/  STSM.16.M88.4 [R104], R32 ;  /* 0x0000002068007844 */ /* 0x0003e20000000200 */
[----:B------:R-:W-:-:S02]  /*7140*/  F2FP.F16.F32.PACK_AB R65, R91, R90 ;  /* 0x0000005a5b41723e */ /* 0x000fc400000000ff */
[----:B------:R-:W-:Y:S02]  /*7150*/  F2FP.F16.F32.PACK_AB R66, R170, R171 ;  /* 0x000000abaa42723e */ /* 0x000fe400000000ff */
[----:B------:R-:W-:Y:S02]  /*7160*/  F2FP.F16.F32.PACK_AB R67, R95, R94 ;  /* 0x0000005e5f43723e */ /* 0x000fe400000000ff */
[----:B------:R-:W-:Y:S02]  /*7170*/  MOV R126, R126 ;  /* 0x0000007e007e7202 */ /* 0x000fe40000000f00 */
[----:B--2---:R-:W-:Y:S01]  /*7180*/  F2FP.F16.F32.PACK_AB R80, R168, R169 ;  /* 0x000000a9a850723e */ /* 0x004fe200000000ff */
[----:B------:R1:W-:Y:S01]  /*7190*/  STSM.16.M88.4 [R0], R64 ;  /* 0x0000004000007844 */ /* 0x0003e20000000200 */
        /* <DEDUP_REMOVED lines=9> */
[----:B------:R-:W-:Y:S02]  /*7230*/  MOV R134, R134 ;  /* 0x0000008600867202 */ /* 0x000fe40000000f00 */
[----:B------:R-:W-:Y:S01]  /*7240*/  MOV R138, R138 ;  /* 0x0000008a008a7202 */ /* 0x000fe20000000f00 */
[----:B------:R1:W-:Y:S01]  /*7250*/  STSM.16.M88.4 [R130], R4 ;  /* 0x0000000482007844 */ /* 0x0003e20000000200 */
[----:B------:R-:W-:Y:S02]  /*7260*/  F2FP.F16.F32.PACK_AB R122, R125, R124 ;  /* 0x0000007c7d7a723e */ /* 0x000fe400000000ff */
[----:B------:R-:W-:Y:S01]  /*7270*/  F2FP.F16.F32.PACK_AB R123, R155, R153 ;  /* 0x000000999b7b723e */ /* 0x000fe200000000ff */
[----:B------:R1:W-:Y:S01]  /*7280*/  STSM.16.M88.4 [R134], R112 ;  /* 0x0000007086007844 */ /* 0x0003e20000000200 */
[----:B------:R-:W-:Y:S02]  /*7290*/  MOV R142, R142 ;  /* 0x0000008e008e7202 */ /* 0x000fe40000000f00 */
[----:B------:R-:W-:Y:S01]  /*72a0*/  F2FP.F16.F32.PACK_AB R156, R129, R128 ;  /* 0x00000080819c723e */ /* 0x000fe200000000ff */
[----:B------:R1:W-:Y:S01]  /*72b0*/  STSM.16.M88.4 [R138], R120 ;  /* 0x000000788a007844 */ /* 0x0003e20000000200 */
[----:B------:R-:W-:-:S02]  /*72c0*/  F2FP.F16.F32.PACK_AB R162, R141, R140 ;  /* 0x0000008c8da2723e */ /* 0x000fc400000000ff */
[----:B------:R-:W-:Y:S01]  /*72d0*/  F2FP.F16.F32.PACK_AB R163, R166, R165 ;  /* 0x000000a5a6a3723e */ /* 0x000fe200000000ff */
[----:B------:R1:W-:Y:S01]  /*72e0*/  STSM.16.M88.4 [R142], R156 ;  /* 0x0000009c8e007844 */ /* 0x0003e20000000200 */
[----:B------:R-:W-:Y:S02]  /*72f0*/  F2FP.F16.F32.PACK_AB R145, R147, R146 ;  /* 0x000000929391723e */ /* 0x000fe400000000ff */
[----:B------:R-:W-:Y:S01]  /*7300*/  LOP3.LUT R68, R69, 0x380, RZ, 0xc0, !PT ;  /* 0x0000038045447812 */ /* 0x000fe200078ec0ff */
[----:B------:R1:W-:Y:S01]  /*7310*/  STSM.16.M88.4 [R38], R160 ;  /* 0x000000a026007844 */ /* 0x0003e20000000200 */
[----:B------:R-:W-:Y:S02]  /*7320*/  LOP3.LUT R72, R73, 0x380, RZ, 0xc0, !PT ;  /* 0x0000038049487812 */ /* 0x000fe400078ec0ff */
[----:B------:R-:W-:Y:S02]  /*7330*/  LOP3.LUT R76, R77, 0x380, RZ, 0xc0, !PT ;  /* 0x000003804d4c7812 */ /* 0x000fe400078ec0ff */
[----:B------:R-:W-:-:S02]  /*7340*/  LOP3.LUT R84, R85, 0x380, RZ, 0xc0, !PT ;  /* 0x0000038055547812 */ /* 0x000fc400078ec0ff */
[----:B------:R-:W-:Y:S02]  /*7350*/  LOP3.LUT R88, R89, 0x380, RZ, 0xc0, !PT ;  /* 0x0000038059587812 */ /* 0x000fe400078ec0ff */
[----:B------:R-:W-:Y:S02]  /*7360*/  LOP3.LUT R93, R92, 0x380, RZ, 0xc0, !PT ;  /* 0x000003805c5d7812 */ /* 0x000fe400078ec0ff */
[----:B------:R-:W-:Y:S02]  /*7370*/  F2FP.F16.F32.PACK_AB R146, R149, R148 ;  /* 0x000000949592723e */ /* 0x000fe400000000ff */
[----:B------:R-:W-:Y:S02]  /*7380*/  F2FP.F16.F32.PACK_AB R147, R151, R150 ;  /* 0x000000969793723e */ /* 0x000fe400000000ff */
[----:B------:R-:W-:Y:S02]  /*7390*/  SHF.R.U64 R68, R68, 0x3, RZ ;  /* 0x0000000344447819 */ /* 0x000fe400000012ff */
[----:B------:R-:W-:Y:S01]  /*73a0*/  SHF.R.U64 R72, R72, 0x3, RZ ;  /* 0x0000000348487819 */ /* 0x000fe200000012ff */
[----:B------:R1:W-:Y:S01]  /*73b0*/  STSM.16.M88.4 [R39], R144 ;  /* 0x0000009027007844 */ /* 0x0003e20000000200 */
[----:B------:R-:W-:-:S02]  /*73c0*/  SHF.R.U64 R76, R76, 0x3, RZ ;  /* 0x000000034c4c7819 */ /* 0x000fc400000012ff */
[----:B------:R-:W-:Y:S02]  /*73d0*/  SHF.R.U64 R84, R84, 0x3, RZ ;  /* 0x0000000354547819 */ /* 0x000fe400000012ff */
[----:B------:R-:W-:Y:S02]  /*73e0*/  SHF.R.U64 R88, R88, 0x3, RZ ;  /* 0x0000000358587819 */ /* 0x000fe400000012ff */
[----:B------:R-:W-:Y:S02]  /*73f0*/  SHF.R.U64 R93, R93, 0x3, RZ ;  /* 0x000000035d5d7819 */ /* 0x000fe400000012ff */
        /* <DEDUP_REMOVED lines=11> */
[----:B------:R-:W-:Y:S01]  /*74b0*/  IADD3.X R77, RZ, R97, RZ, P6, !PT ;  /* 0x00000061ff4d7210 */ /* 0x000fe200037fe4ff */
[----:B------:R-:W-:Y:S06]  /*74c0*/  BAR.SYNC.DEFER_BLOCKING 0x1, 0x100 ;  /* 0x0044000000007b1d */ /* 0x000fec0000010000 */
[----:B-1----:R-:W-:Y:S05]  /*74d0*/  @P2 BRA `(.L_x_3269) ;  /* 0x0000000000cc2947 */ /* 0x002fea0003800000 */
[----:B------:R-:W0:Y:S01]  /*74e0*/  LDC R8, c[0x0][0xbe8] ;  /* 0x0002fa00ff087b82 */ /* 0x000e220000000800 */
[----:B------:R-:W-:Y:S01]  /*74f0*/  IMAD R0, RZ, RZ, -UR43 ;  /* 0x8000002bff007e24 */ /* 0x000fe2000f8e02ff */
[----:B------:R-:W-:Y:S01]  /*7500*/  ULDC.64 UR8, c[0x0][0xb90] ;  /* 0x0002e40000087ab9 */ /* 0x000fe20000000a00 */
[----:B------:R-:W-:Y:S01]  /*7510*/  IMAD.MOV R26, RZ, RZ, -R18 ;  /* 0x000000ffff1a7224 */ /* 0x000fe200078e0a12 */
[----:B------:R-:W-:Y:S02]  /*7520*/  UIMAD UR6, UR10, UR8, URZ ;  /* 0x000000080a0672a4 */ /* 0x000fe4000f8e023f */
[----:B------:R-:W-:Y:S02]  /*7530*/  UIMAD.WIDE.U32 UR4, UR7, UR8, URZ ;  /* 0x00000008070472a5 */ /* 0x000fe4000f8e003f */
[----:B------:R-:W1:Y:S01]  /*7540*/  LDC R7, c[0x0][0xc38] ;  /* 0x00030e00ff077b82 */ /* 0x000e620000000800 */
[----:B------:R-:W-:-:S03]  /*7550*/  UIMAD UR6, UR7, UR9, UR6 ;  /* 0x00000009070672a4 */ /* 0x000fc6000f8e0206 */
[----:B------:R-:W-:Y:S01]  /*7560*/  MOV R4, UR4 ;  /* 0x0000000400047c02 */ /* 0x000fe20008000f00 */
[----:B------:R-:W-:-:S03]  /*7570*/  UIADD3 UR6, UR5, UR6, URZ ;  /* 0x0000000605067290 */ /* 0x000fc6000fffe03f */
[----:B------:R-:W2:Y:S01]  /*7580*/  LDC.64 R10, c[0x0][0xb98] ;  /* 0x0002e600ff0a7b82 */ /* 0x000ea20000000a00 */
[----:B0-----:R-:W-:Y:S01]  /*7590*/  ISETP.NE.AND P0, PT, R8, 0x1, PT ;  /* 0x000000010800780c */ /* 0x001fe20003f05270 */
[----:B-1----:R-:W-:-:S04]  /*75a0*/  IMAD R24, R7, R0, UR45 ;  /* 0x0000002d07187e24 */ /* 0x002fc8000f8e0200 */
[----:B------:R-:W-:-:S08]  /*75b0*/  IMAD R6, R24, 0x40, R215 ;  /* 0x0000004018067824 */ /* 0x000fd000078e02d7 */
[----:B------:R-:W0:Y:S08]  /*75c0*/  @P0 LDC R3, c[0x0][0xbec] ;  /* 0x0002fb00ff030b82 */ /* 0x000e300000000800 */
[----:B------:R-:W1:Y:S01]  /*75d0*/  @P0 LDC R5, c[0x0][0xbf0] ;  /* 0x0002fc00ff050b82 */ /* 0x000e620000000800 */
[----:B0-----:R-:W-:-:S04]  /*75e0*/  @P0 IMAD.HI.U32 R0, R6, R3, RZ ;  /* 0x0000000306000227 */ /* 0x001fc800078e00ff */
[----:B------:R-:W-:Y:S01]  /*75f0*/  IMAD.MOV.U32 R3, RZ, RZ, R6 ;  /* 0x000000ffff037224 */ /* 0x000fe200078e0006 */
[----:B-1----:R-:W-:Y:S01]  /*7600*/  @P0 SHF.R.U32.HI R3, RZ, R5, R0 ;  /* 0x00000005ff030219 */ /* 0x002fe20000011600 */
[----:B------:R-:W-:Y:S01]  /*7610*/  IMAD.U32 R5, RZ, RZ, UR5 ;  /* 0x00000005ff057e24 */ /* 0x000fe2000f8e00ff */
[----:B------:R-:W-:Y:S01]  /*7620*/  ULDC.64 UR4, c[0x0][0xb88] ;  /* 0x0002e20000047ab9 */ /* 0x000fe20000000a00 */
[----:B------:R-:W-:Y:S01]  /*7630*/  IMAD.U32 R5, RZ, RZ, UR6 ;  /* 0x00000006ff057e24 */ /* 0x000fe2000f8e00ff */
[--C-:B------:R-:W-:Y:S01]  /*7640*/  SHF.R.S32.HI R9, RZ, 0x1f, R3.reuse ;  /* 0x0000001fff097819 */ /* 0x100fe20000011403 */
[----:B------:R-:W-:Y:S02]  /*7650*/  IMAD.MOV R7, RZ, RZ, -R3 ;  /* 0x000000ffff077224 */ /* 0x000fe400078e0a03 */
[----:B--2---:R-:W-:Y:S02]  /*7660*/  IMAD R0, R10, UR11, RZ ;  /* 0x0000000b0a007c24 */ /* 0x004fe4000f8e02ff */
[----:B------:R-:W-:-:S02]  /*7670*/  IMAD R7, R8, R7, R6 ;  /* 0x0000000708077224 */ /* 0x000fc400078e0206 */
[----:B------:R-:W-:-:S04]  /*7680*/  IMAD.WIDE.U32 R4, R10, UR44, R4 ;  /* 0x0000002c0a047c25 */ /* 0x000fc8000f8e0004 */
[----:B------:R-:W-:Y:S01]  /*7690*/  IMAD R6, R11, UR44, R0 ;  /* 0x0000002c0b067c24 */ /* 0x000fe2000f8e0200 */
[----:B------:R-:W-:Y:S01]  /*76a0*/  SHF.R.S32.HI R0, RZ, 0x1f, R7 ;  /* 0x0000001fff007819 */ /* 0x000fe20000011407 */
[----:B------:R-:W-:Y:S01]  /*76b0*/  IMAD R11, R24, 0x40, R2 ;  /* 0x00000040180b7824 */ /* 0x000fe200078e0202 */
[----:B------:R-:W-:-:S03]  /*76c0*/  IADD3 R4, P0, R3, R4, RZ ;  /* 0x0000000403047210 */ /* 0x000fc60007f1e0ff */
[----:B------:R-:W-:Y:S01]  /*76d0*/  IMAD R0, R0, UR4, RZ ;  /* 0x0000000400007c24 */ /* 0x000fe2000f8e02ff */
[----:B------:R-:W-:-:S03]  /*76e0*/  IADD3.X R5, R9, R5, R6, P0, !PT ;  /* 0x0000000509057210 */ /* 0x000fc600007fe406 */
[C---:B------:R-:W-:Y:S02]  /*76f0*/  IMAD R3, R7.reuse, UR5, R0 ;  /* 0x0000000507037c24 */ /* 0x040fe4000f8e0200 */
[----:B------:R-:W-:Y:S01]  /*7700*/  IMAD.WIDE.U32 R4, R7, UR4, R4 ;  /* 0x0000000407047c25 */ /* 0x000fe2000f8e0004 */
[----:B------:R-:W-:-:S03]  /*7710*/  ULDC.64 UR4, c[0x0][0xb50] ;  /* 0x0002d40000047ab9 */ /* 0x000fc60000000a00 */
[----:B------:R-:W-:Y:S01]  /*7720*/  IMAD.IADD R3, R5, 0x1, R3 ;  /* 0x0000000105037824 */ /* 0x000fe200078e0203 */
[----:B------:R-:W-:Y:S01]  /*7730*/  LEA R9, P0, R4, UR4, 0x2 ;  /* 0x0000000404097c11 */ /* 0x000fe2000f8010ff */
[----:B------:R-:W-:Y:S02]  /*7740*/  ULDC UR4, c[0x0][0xa88] ;  /* 0x0002a20000047ab9 */ /* 0x000fe40000000800 */
[----:B------:R-:W-:Y:S01]  /*7750*/  IMAD R0, R8, UR4, RZ ;  /* 0x0000000408007c24 */ /* 0x000fe2000f8e02ff */
[----:B------:R-:W-:Y:S01]  /*7760*/  LEA.HI.X R10, R4, UR5, R3, 0x2, P0 ;  /* 0x00000005040a7c11 */ /* 0x000fe200080f1403 */
[----:B------:R-:W-:Y:S01]  /*7770*/  SHFL.IDX PT, R6, R9, 0x1, 0x1c1f ;  /* 0x003c1f0009067f89 */ /* 0x000fe200000e0000 */
[----:B------:R-:W-:Y:S02]  /*7780*/  ISETP.NE.AND P0, PT, R17, R26, PT ;  /* 0x0000001a1100720c */ /* 0x000fe40003f05270 */
[C---:B------:R-:W-:Y:S01]  /*7790*/  IADD3 R3, R11.reuse, 0x8, RZ ;  /* 0x000000080b037810 */ /* 0x040fe20007ffe0ff */
[----:B------:R-:W-:Y:S01]  /*77a0*/  SHFL.IDX PT, R4, R9, RZ, 0x1c1f ;  /* 0x001c1fff09047589 */ /* 0x000fe200000e0000 */
[----:B------:R-:W-:-:S02]  /*77b0*/  ISETP.GE.OR P1, PT, R11, R0, P0 ;  /* 0x000000000b00720c */ /* 0x000fc40000726670 */
[----:B------:R-:W-:Y:S01]  /*77c0*/  ISETP.GE.OR P0, PT, R3, R0, P0 ;  /* 0x000000000300720c */ /* 0x000fe20000706670 */
[----:B------:R-:W0:Y:S04]  /*77d0*/  SHFL.IDX PT, R5, R10, RZ, 0x1c1f ;  /* 0x001c1fff0a057589 */ /* 0x000e2800000e0000 */
[----:B------:R-:W1:Y:S06]  /*77e0*/  SHFL.IDX PT, R7, R10, 0x1, 0x1c1f ;  /* 0x003c1f000a077f89 */ /* 0x000e6c00000e0000 */
[----:B0-----:R0:W-:Y:S04]  /*77f0*/  @!P1 ST.E desc[UR50][R4.64], R13 ;  /* 0x0000000d04009985 */ /* 0x0011e8000c101932 */
[----:B-1----:R0:W-:Y:S02]  /*7800*/  @!P0 ST.E desc[UR50][R6.64], R12 ;  /* 0x0000000c06008985 */ /* 0x0021e4000c101932 */
.L_x_3269:
[----:B------:R-:W1:Y:S01]  /*7810*/  LDC R24, c[0x0][0xbe8] ;  /* 0x0002fa00ff187b82 */ /* 0x000e620000000800 */
[----:B------:R-:W-:Y:S01]  /*7820*/  ULDC UR12, c[0x0][0xac8] ;  /* 0x0002b200000c7ab9 */ /* 0x000fe20000000800 */
[----:B0-----:R0:W5:Y:S04]  /*7830*/  LD.E.128 R4, desc[UR50][R20.64] ;  /* 0x0000003214047980 */ /* 0x001168000c101d00 */
[----:B------:R-:W5:Y:S02]  /*7840*/  LD.E.128 R96, desc[UR50][R96.64] ;  /* 0x0000003260607980 */ /* 0x000f64000c101d00 */
[----:B------:R-:W2:Y:S01]  /*7850*/  LDC R10, c[0x0][0xc38] ;  /* 0x00030e00ff0a7b82 */ /* 0x000ea20000000800 */
[----:B------:R-:W-:Y:S01]  /*7860*/  ISETP.GE.AND P1, PT, R189, UR12, PT ;  /* 0x0000000cbd007c0c */ /* 0x000fe2000bf26270 */
[----:B------:R-:W-:Y:S01]  /*7870*/  IMAD R9, RZ, RZ, -UR43 ;  /* 0x8000002bff097e24 */ /* 0x000fe2000f8e02ff */
[----:B------:R-:W-:Y:S01]  /*7880*/  ULDC.64 UR8, c[0x0][0xae8] ;  /* 0x0002ba0000087ab9 */ /* 0x000fe20000000a00 */
[----:B------:R-:W5:Y:S04]  /*7890*/  LD.E.128 R12, desc[UR50][R14.64] ;  /* 0x000000320e0c7980 */ /* 0x000f68000c101d00 */
[----:B------:R-:W5:Y:S04]  /*78a0*/  LD.E.128 R36, desc[UR50][R36.64] ;  /* 0x0000003224247980 */ /* 0x000f68000c101d00 */
[----:B------:R-:W5:Y:S01]  /*78b0*/  LD.E.128 R40, desc[UR50][R40.64] ;  /* 0x0000003228287980 */ /* 0x000f62000c101d00 */
[----:B-1----:R-:W-:Y:S01]  /*78c0*/  ISETP.NE.AND P3, PT, R24, 0x1, PT ;  /* 0x000000011800780c */ /* 0x002fe20003f65270 */
[----:B0-----:R-:W0:Y:S01]  /*78d0*/  LDC.64 R20, c[0x0][0xae0] ;  /* 0x0002b800ff147b82 */ /* 0x001e220000000a00 */
[----:B------:R-:W-:Y:S01]  /*78e0*/  ISETP.GE.AND P0, PT, R188, UR12, PT ;  /* 0x0000000cbc007c0c */ /* 0x000fe2000bf06270 */
[----:B------:R-:W5:Y:S01]  /*78f0*/  LD.E.128 R44, desc[UR50][R44.64] ;  /* 0x000000322c2c7980 */ /* 0x000f62000c101d00 */
[----:B------:R-:W-:-:S02]  /*7900*/  SEL R3, RZ, 0xffffffff, P1 ;  /* 0xffffffffff037807 */ /* 0x000fc40000800000 */
[----:B------:R-:W-:Y:S01]  /*7910*/  ISETP.GE.AND P2, PT, R16, UR12, PT ;  /* 0x0000000c10007c0c */ /* 0x000fe2000bf46270 */
[----:B------:R-:W5:Y:S04]  /*7920*/  LD.E.128 R48, desc[UR50][R48.64] ;  /* 0x0000003230307980 */ /* 0x000f68000c101d00 */
[----:B------:R-:W5:Y:S02]  /*7930*/  LD.E.128 R52, desc[UR50][R52.64] ;  /* 0x0000003234347980 */ /* 0x000f64000c101d00 */
[----:B------:R-:W1:Y:S01]  /*7940*/  @P3 LDC R26, c[0x0][0xbec] ;  /* 0x0002fb00ff1a3b82 */ /* 0x000e620000000800 */
[----:B------:R-:W-:Y:S01]  /*7950*/  SEL R8, RZ, 0xffffffff, P0 ;  /* 0xffffffffff087807 */ /* 0x000fe20000000000 */
[----:B------:R-:W-:Y:S01]  /*7960*/  IMAD.SHL.U32 R3, R3, 0x2, RZ ;  /* 0x0000000203037824 */ /* 0x000fe200078e00ff */
[----:B------:R-:W-:Y:S01]  /*7970*/  SEL R0, RZ, 0x1, P2 ;  /* 0x00000001ff007807 */ /* 0x000fe20001000000 */
[----:B------:R-:W5:Y:S04]  /*7980*/  LD.E.128 R56, desc[UR50][R56.64] ;  /* 0x0000003238387980 */ /* 0x000f68000c101d00 */
[----:B------:R-:W3:Y:S01]  /*7990*/  @P3 LDC R11, c[0x0][0xbf0] ;  /* 0x0002fc00ff0b3b82 */ /* 0x000ee20000000800 */
[----:B------:R-:W-:Y:S01]  /*79a0*/  IMAD.SHL.U32 R8, R8, 0x4, RZ ;  /* 0x0000000408087824 */ /* 0x000fe200078e00ff */
[----:B------:R-:W-:Y:S01]  /*79b0*/  LOP3.LUT R3, R3, 0x2, R0, 0xe2, !PT ;  /* 0x0000000203037812 */ /* 0x000fe200078ee200 */
[----:B------:R-:W5:Y:S01]  /*79c0*/  LD.E.128 R60, desc[UR50][R60.64] ;  /* 0x000000323c3c7980 */ /* 0x000f62000c101d00 */
[----:B------:R-:W-:Y:S01]  /*79d0*/  ISETP.GE.AND P0, PT, R187, UR12, PT ;  /* 0x0000000cbb007c0c */ /* 0x000fe2000bf06270 */
[----:B--2---:R-:W-:Y:S01]  /*79e0*/  IMAD R27, R10, R9, UR45 ;  /* 0x0000002d0a1b7e24 */ /* 0x004fe2000f8e0209 */
[----:B------:R-:W-:Y:S01]  /*79f0*/  LOP3.LUT R3, R8, 0x4, R3, 0xe2, !PT ;  /* 0x0000000408037812 */ /* 0x000fe200078ee203 */
[----:B------:R-:W-:Y:S01]  /*7a00*/  IMAD R0, R210, 0x20, R212 ;  /* 0x00000020d2007824 */ /* 0x000fe200078e02d4 */
[----:B------:R-:W-:Y:S01]  /*7a10*/  SEL R8, RZ, 0xffffffff, P0 ;  /* 0xffffffffff087807 */ /* 0x000fe20000000000 */
[----:B------:R-:W5:Y:S02]  /*7a20*/  LD.E.128 R68, desc[UR50][R68.64] ;  /* 0x0000003244447980 */ /* 0x000f64000c101d00 */
[----:B------:R-:W-:-:S02]  /*7a30*/  IMAD R25, R27, 0x40, R0 ;  /* 0x000000401b197824 */ /* 0x000fc400078e0200 */
[----:B------:R-:W-:Y:S01]  /*7a40*/  IMAD.SHL.U32 R8, R8, 0x8, RZ ;  /* 0x0000000808087824 */ /* 0x000fe200078e00ff */
[----:B------:R-:W-:Y:S01]  /*7a50*/  ISETP.GE.AND P1, PT, R186, UR12, PT ;  /* 0x0000000cba007c0c */ /* 0x000fe2000bf26270 */
[----:B------:R-:W5:Y:S01]  /*7a60*/  LD.E.128 R72, desc[UR50][R72.64] ;  /* 0x0000003248487980 */ /* 0x000f62000c101d00 */
[----:B-1----:R-:W-:Y:S02]  /*7a70*/  @P3 IMAD.HI.U32 R0, R25, R26, RZ ;  /* 0x0000001a19003227 */ /* 0x002fe400078e00ff */
[----:B------:R-:W-:Y:S01]  /*7a80*/  LOP3.LUT R3, R8, 0x8, R3, 0xe2, !PT ;  /* 0x0000000808037812 */ /* 0x000fe200078ee203 */
[----:B------:R-:W-:Y:S01]  /*7a90*/  UIMAD UR6, UR10, UR8, URZ ;  /* 0x000000080a0672a4 */ /* 0x000fe2000f8e023f */
[----:B------:R-:W-:Y:S01]  /*7aa0*/  MOV R8, R25 ;  /* 0x0000001900087202 */ /* 0x000fe20000000f00 */
[----:B------:R-:W5:Y:S01]  /*7ab0*/  LD.E.128 R76, desc[UR50][R76.64] ;  /* 0x000000324c4c7980 */ /* 0x000f62000c101d00 */
[----:B---3--:R-:W-:-:S03]  /*7ac0*/  @P3 SHF.R.U32.HI R8, RZ, R11, R0 ;  /* 0x0000000bff083219 */ /* 0x008fc60000011600 */
[----:B------:R-:W5:Y:S01]  /*7ad0*/  LD.E.128 R84, desc[UR50][R84.64] ;  /* 0x0000003254547980 */ /* 0x000f62000c101d00 */
[----:B------:R-:W-:Y:S01]  /*7ae0*/  SEL R0, RZ, 0xffffffff, P1 ;  /* 0xffffffffff007807 */ /* 0x000fe20000800000 */
[----:B------:R-:W-:Y:S01]  /*7af0*/  UIMAD.WIDE.U32 UR4, UR7, UR8, URZ ;  /* 0x00000008070472a5 */ /* 0x000fe2000f8e003f */
[--C-:B------:R-:W-:Y:S01]  /*7b00*/  SHF.R.S32.HI R11, RZ, 0x1f, R8.reuse ;  /* 0x0000001fff0b7819 */ /* 0x100fe20000011408 */
[----:B------:R-:W-:Y:S01]  /*7b10*/  UIMAD UR6, UR7, UR9, UR6 ;  /* 0x00000009070672a4 */ /* 0x000fe2000f8e0206 */
[----:B------:R-:W-:Y:S01]  /*7b20*/  ISETP.GE.AND P0, PT, R185, UR12, PT ;  /* 0x0000000cb9007c0c */ /* 0x000fe2000bf06270 */
[----:B------:R-:W-:Y:S01]  /*7b30*/  IMAD.SHL.U32 R0, R0, 0x10, RZ ;  /* 0x0000001000007824 */ /* 0x000fe200078e00ff */
[----:B------:R-:W-:Y:S01]  /*7b40*/  ULDC.64 UR8, c[0x0][0xaf0] ;  /* 0x0002bc0000087ab9 */ /* 0x000fe20000000a00 */
[----:B------:R-:W-:Y:S01]  /*7b50*/  UIADD3 UR5, UR5, UR6, URZ ;  /* 0x0000000605057290 */ /* 0x000fe2000fffe03f */
[----:B------:R-:W-:Y:S01]  /*7b60*/  IMAD.MOV R10, RZ, RZ, -R8 ;  /* 0x000000ffff0a7224 */ /* 0x000fe200078e0a08 */
[----:B------:R-:W-:Y:S01]  /*7b70*/  UIMAD UR6, UR11, UR8, URZ ;  /* 0x000000080b0672a4 */ /* 0x000fe2000f8e023f */
[----:B------:R-:W-:Y:S01]  /*7b80*/  SEL R9, RZ, 0xffffffff, P0 ;  /* 0xffffffffff097807 */ /* 0x000fe20000000000 */
[----:B0-----:R-:W-:Y:S01]  /*7b90*/  IMAD R11, R11, R20, RZ ;  /* 0x000000140b0b7224 */ /* 0x001fe200078e02ff */
[----:B------:R-:W-:Y:S01]  /*7ba0*/  LOP3.LUT R0, R0, 0x10, R3, 0xe2, !PT ;  /* 0x0000001000007812 */ /* 0x000fe200078ee203 */
[----:B------:R-:W-:Y:S01]  /*7bb0*/  IMAD R3, R24, R10, R25 ;  /* 0x0000000a18037224 */ /* 0x000fe200078e0219 */
[----:B------:R-:W-:Y:S01]  /*7bc0*/  UIMAD UR6, UR44, UR9, UR6 ;  /* 0x000000092c0672a4 */ /* 0x000fe2000f8e0206 */
[----:B------:R-:W-:Y:S01]  /*7bd0*/  IMAD R21, R8, R21, R11 ;  /* 0x0000001508157224 */ /* 0x000fe200078e020b */
[----:B------:R-:W-:Y:S01]  /*7be0*/  UIMAD.WIDE.U32 UR44, UR44, UR8, UR4 ;  /* 0x000000082c2c72a5 */ /* 0x000fe2000f8e0004 */
[----:B------:R-:W-:Y:S01]  /*7bf0*/  IMAD.SHL.U32 R11, R9, 0x20, RZ ;  /* 0x00000020090b7824 */ /* 0x000fe200078e00ff */
[----:B------:R-:W-:Y:S01]  /*7c00*/  ISETP.GE.AND P0, PT, R214, UR12, PT ;  /* 0x0000000cd6007c0c */ /* 0x000fe2000bf06270 */
[----:B------:R-:W-:Y:S01]  /*7c10*/  ULDC.64 UR4, c[0x0][0xad8] ;  /* 0x0002b60000047ab9 */ /* 0x000fe20000000a00 */
[----:B------:R-:W-:Y:S01]  /*7c20*/  SHF.R.S32.HI R10, RZ, 0x1f, R3 ;  /* 0x0000001fff0a7819 */ /* 0x000fe20000011403 */
[----:B------:R-:W-:Y:S01]  /*7c30*/  UIADD3 UR45, UR45, UR6, URZ ;  /* 0x000000062d2d7290 */ /* 0x000fe2000fffe03f */
[----:B------:R-:W-:Y:S01]  /*7c40*/  LOP3.LUT R0, R11, 0x20, R0, 0xe2, !PT ;  /* 0x000000200b007812 */ /* 0x000fe200078ee200 */
[----:B------:R-:W5:Y:S01]  /*7c50*/  LD.E.128 R88, desc[UR50][R88.64] ;  /* 0x0000003258587980 */ /* 0x000f62000c101d00 */
[----:B------:R-:W-:Y:S01]  /*7c60*/  SEL R11, RZ, 0x40, P0 ;  /* 0x00000040ff0b7807 */ /* 0x000fe20000000000 */
[----:B------:R-:W-:Y:S01]  /*7c70*/  IMAD R10, R10, UR4, RZ ;  /* 0x000000040a0a7c24 */ /* 0x000fe2000f8e02ff */
[----:B------:R-:W-:Y:S01]  /*7c80*/  ULDC.64 UR6, c[0x0][0xa80] ;  /* 0x0002a00000067ab9 */ /* 0x000fe20000000a00 */
[----:B------:R-:W5:Y:S01]  /*7c90*/  LD.E.128 R92, desc[UR50][R92.64] ;  /* 0x000000325c5c7980 */ /* 0x000f62000c101d00 */
[----:B------:R-:W-:Y:S01]  /*7ca0*/  IMAD.WIDE.U32 R8, R8, R20, UR44 ;  /* 0x0000002c08087e25 */ /* 0x000fe2000f8e0014 */
[----:B------:R-:W-:Y:S01]  /*7cb0*/  @!PT LDS RZ, [RZ] ;  /* 0x00000000fffff984 */ /* 0x000fe20000000800 */
[----:B------:R-:W-:Y:S01]  /*7cc0*/  @!PT LDS RZ, [RZ] ;  /* 0x00000000fffff984 */ /* 0x000fe20000000800 */
[----:B------:R-:W-:Y:S01]  /*7cd0*/  @!PT LDS RZ, [RZ] ;  /* 0x00000000fffff984 */ /* 0x000fe20000000800 */
[----:B------:R-:W-:Y:S01]  /*7ce0*/  @!PT LDS RZ, [RZ] ;  /* 0x00000000fffff984 */ /* 0x000fe20000000800 */
[----:B------:R0:W-:Y:S06]  /*7cf0*/  MEMBAR.ALL.CTA ;  /* 0x0000000000007992 */ /* 0x0001ec0000008000 */
[----:B0-----:R-:W0:Y:S01]  /*7d00*/  FENCE.VIEW.ASYNC.S ;  /* 0x00000000000073c6 */ /* 0x001e220000000000 */
[----:B------:R-:W-:Y:S01]  /*7d10*/  LOP3.LUT R0, R0, R11, RZ, 0xfc, !PT ;  /* 0x0000000b00007212 */ /* 0x000fe200078efcff */
[----:B------:R-:W-:Y:S01]  /*7d20*/  IMAD R11, R3, UR5, R10 ;  /* 0x00000005030b7c24 */ /* 0x000fe2000f8e020a */
[----:B------:R-:W-:Y:S01]  /*7d30*/  ULDC UR5, c[0x0][0xa88] ;  /* 0x0002a20000057ab9 */ /* 0x000fe20000000800 */
[----:B------:R-:W-:Y:S01]  /*7d40*/  IMAD.IADD R9, R9, 0x1, R21 ;  /* 0x0000000109097824 */ /* 0x000fe200078e0215 */
[----:B------:R-:W-:Y:S01]  /*7d50*/  ISETP.GE.AND P0, PT, R213, UR12, PT ;  /* 0x0000000cd5007c0c */ /* 0x000fe2000bf06270 */
[----:B------:R-:W-:-:S02]  /*7d60*/  IMAD R31, R24, UR5, RZ ;  /* 0x00000005181f7c24 */ /* 0x000fc4000f8e02ff */
[----:B------:R-:W-:Y:S02]  /*7d70*/  IMAD R30, R27, 0x40, R212 ;  /* 0x000000401b1e7824 */ /* 0x000fe400078e02d4 */
[----:B------:R-:W-:Y:S01]  /*7d80*/  IMAD.WIDE.U32 R8, R3, UR4, R8 ;  /* 0x0000000403087c25 */ /* 0x000fe2000f8e0008 */
[----:B------:R-:W-:Y:S01]  /*7d90*/  SEL R3, RZ, 0x80, P0 ;  /* 0x00000080ff037807 */ /* 0x000fe20000000000 */
[----:B------:R-:W-:Y:S01]  /*7da0*/  UIADD3 UR4, UR42, 0x28c20, URZ ;  /* 0x00028c202a047890 */ /* 0x000fe2000fffe03f */
[----:B------:R-:W-:Y:S01]  /*7db0*/  ISETP.GE.AND P0, PT, R30, R31, PT ;  /* 0x0000001f1e00720c */ /* 0x000fe20003f06270 */
[----:B------:R-:W-:Y:S01]  /*7dc0*/  IMAD.IADD R9, R9, 0x1, R11 ;  /* 0x0000000109097824 */ /* 0x000fe200078e020b */
[----:B------:R-:W-:Y:S01]  /*7dd0*/  LEA R28, P1, R8, UR6, 0x1 ;  /* 0x00000006081c7c11 */ /* 0x000fe2000f8208ff */
[----:B------:R-:W-:-:S03]  /*7de0*/  UPRMT UR4, URZ, 0x654, UR4 ;  /* 0x000006543f047896 */ /* 0x000fc60008000004 */
[----:B------:R-:W-:Y:S01]  /*7df0*/  LEA.HI.X R29, R8, UR7, R9, 0x1, P1 ;  /* 0x00000007081d7c11 */ /* 0x000fe200088f0c09 */
[----:B0-----:R0:W1:Y:S01]  /*7e00*/  SHFL.IDX PT, R10, R28, RZ, 0x181f ;  /* 0x00181fff1c0a7589 */ /* 0x00106200000e0000 */
[----:B------:R-:W-:Y:S03]  /*7e10*/  BSSY B0, `(.L_x_3270) ;  /* 0x0000024000007945 */ /* 0x000fe60003800000 */
[----:B------:R0:W2:Y:S01]  /*7e20*/  SHFL.IDX PT, R11, R29, RZ, 0x181f ;  /* 0x00181fff1d0b7589 */ /* 0x0000a200000e0000 */
[----:B------:R-:W-:Y:S01]  /*7e30*/  SYNCS.ARRIVE.TRANS64.RED.A1T0 RZ, [UR4], RZ ;  /* 0x000000ffffff79a7 */ /* 0x000fe20008100404 */
[----:B------:R-:W-:Y:S01]  /*7e40*/  LOP3.LUT R3, R0, R3, RZ, 0xfc, !PT ;  /* 0x0000000300037212 */ /* 0x000fe200078efcff */
[----:B------:R-:W-:Y:S06]  /*7e50*/  @P0 BRA `(.L_x_3271) ;  /* 0x00000000007c0947 */ /* 0x000fec0003800000 */
[----:B------:R-:W-:Y:S02]  /*7e60*/  ISETP.GE.AND P1, PT, R189, UR12, PT ;  /* 0x0000000cbd007c0c */ /* 0x000fe4000bf26270 */
[----:B------:R-:W-:Y:S02]  /*7e70*/  ISETP.GE.AND P0, PT, R16, UR12, PT ;  /* 0x0000000c10007c0c */ /* 0x000fe4000bf06270 */
[----:B------:R-:W-:Y:S02]  /*7e80*/  ISETP.GE.AND P5, PT, R188, UR12, PT ;  /* 0x0000000cbc007c0c */ /* 0x000fe4000bfa6270 */
[----:B------:R-:W-:-:S07]  /*7e90*/  ISETP.GE.AND P3, PT, R187, UR12, PT ;  /* 0x0000000cbb007c0c */ /* 0x000fce000bf66270 */
[CC--:B-1----:R-:W-:Y:S02]  /*7ea0*/  @!P1 LEA R20, P2, R189.reuse, R10.reuse, 0x1 ;  /* 0x0000000abd149211 */ /* 0x0c2fe400078408ff */
[----:B--2---:R-:W-:Y:S02]  /*7eb0*/  @!P0 IMAD.WIDE R8, R16, 0x2, R10 ;  /* 0x0000000210088825 */ /* 0x004fe400078e020a */
[----:B------:R-:W-:Y:S02]  /*7ec0*/  @!P1 LEA.HI.X R21, R189, R11, R223, 0x1, P2 ;  /* 0x0000000bbd159211 */ /* 0x000fe400010f0cdf */
[----:B------:R-:W-:Y:S01]  /*7ed0*/  ISETP.GE.AND P2, PT, R186, UR12, PT ;  /* 0x0000000cba007c0c */ /* 0x000fe2000bf46270 */
[----:B-----5:R1:W-:Y:S01]  /*7ee0*/  @!P0 ST.E.128 desc[UR50][R8.64], R96 ;  /* 0x0000006008008985 */ /* 0x0203e2000c101d32 */
[----:B------:R-:W-:Y:S02]  /*7ef0*/  @!P5 LEA R24, P4, R188, R10, 0x1 ;  /* 0x0000000abc18d211 */ /* 0x000fe400078808ff */
[----:B------:R-:W-:Y:S01]  /*7f00*/  LOP3.LUT P0, RZ, R0, 0x40, RZ, 0xc0, !PT ;  /* 0x0000004000ff7812 */ /* 0x000fe2000780c0ff */
[----:B------:R2:W-:Y:S01]  /*7f10*/  @!P1 ST.E.128 desc[UR50][R20.64], R4 ;  /* 0x0000000414009985 */ /* 0x0005e2000c101d32 */
[----:B------:R-:W-:-:S02]  /*7f20*/  ISETP.GE.AND P1, PT, R185, UR12, PT ;  /* 0x0000000cb9007c0c */ /* 0x000fc4000bf26270 */
[-C--:B------:R-:W-:Y:S02]  /*7f30*/  @!P5 LEA.HI.X R25, R188, R11.reuse, R222, 0x1, P4 ;  /* 0x0000000bbc19d211 */ /* 0x080fe400020f0cde */
[----:B------:R-:W-:Y:S02]  /*7f40*/  LOP3.LUT P4, RZ, R3, 0x80, RZ, 0xc0, !PT ;  /* 0x0000008003ff7812 */ /* 0x000fe4000788c0ff */
[CC--:B------:R-:W-:Y:S01]  /*7f50*/  @!P3 LEA R26, P6, R187.reuse, R10.reuse, 0x1 ;  /* 0x0000000abb1ab211 */ /* 0x0c0fe200078c08ff */
[----:B------:R3:W-:Y:S03]  /*7f60*/  @!P5 ST.E.128 desc[UR50][R24.64], R40 ;  /* 0x000000281800d985 */ /* 0x0007e6000c101d32 */
[----:B------:R-:W-:Y:S02]  /*7f70*/  @!P3 LEA.HI.X R27, R187, R11, R221, 0x1, P6 ;  /* 0x0000000bbb1bb211 */ /* 0x000fe400030f0cdd */
[----:B-1----:R-:W-:-:S03]  /*7f80*/  @!P2 LEA R8, P5, R186, R10, 0x1 ;  /* 0x0000000aba08a211 */ /* 0x002fc600078a08ff */
[----:B------:R3:W-:Y:S01]  /*7f90*/  @!P3 ST.E.128 desc[UR50][R26.64], R48 ;  /* 0x000000301a00b985 */ /* 0x0007e2000c101d32 */
[-C--:B--2---:R-:W-:Y:S02]  /*7fa0*/  @!P1 LEA R4, P6, R185, R10.reuse, 0x1 ;  /* 0x0000000ab9049211 */ /* 0x084fe400078c08ff */
[-C--:B------:R-:W-:Y:S02]  /*7fb0*/  @P0 LEA R6, P3, R214, R10.reuse, 0x1 ;  /* 0x0000000ad6060211 */ /* 0x080fe400078608ff */
[-C--:B------:R-:W-:Y:S02]  /*7fc0*/  @!P2 LEA.HI.X R9, R186, R11.reuse, R220, 0x1, P5 ;  /* 0x0000000bba09a211 */ /* 0x080fe400028f0cdc */
[----:B------:R-:W-:Y:S02]  /*7fd0*/  @P4 LEA R10, P5, R213, R10, 0x1 ;  /* 0x0000000ad50a4211 */ /* 0x000fe400078a08ff */
[-C--:B------:R-:W-:Y:S01]  /*7fe0*/  @!P1 LEA.HI.X R5, R185, R11.reuse, R219, 0x1, P6 ;  /* 0x0000000bb9059211 */ /* 0x080fe200030f0cdb */
[----:B------:R3:W-:Y:S01]  /*7ff0*/  @!P2 ST.E.128 desc[UR50][R8.64], R56 ;  /* 0x000000380800a985 */ /* 0x0007e2000c101d32 */
[----:B------:R-:W-:-:S02]  /*8000*/  @P0 LEA.HI.X R7, R214, R11, R218, 0x1, P3 ;  /* 0x0000000bd6070211 */ /* 0x000fc400018f0cda */
[----:B------:R-:W-:Y:S01]  /*8010*/  @P4 LEA.HI.X R11, R213, R11, R217, 0x1, P5 ;  /* 0x0000000bd50b4211 */ /* 0x000fe200028f0cd9 */
[----:B------:R3:W-:Y:S04]  /*8020*/  @!P1 ST.E.128 desc[UR50][R4.64], R68 ;  /* 0x0000004404009985 */ /* 0x0007e8000c101d32 */
[----:B------:R3:W-:Y:S04]  /*8030*/  @P0 ST.E.128 desc[UR50][R6.64], R76 ;  /* 0x0000004c06000985 */ /* 0x0007e8000c101d32 */
[----:B------:R3:W-:Y:S02]  /*8040*/  @P4 ST.E.128 desc[UR50][R10.64], R88 ;  /* 0x000000580a004985 */ /* 0x0007e4000c101d32 */
.L_x_3271:
[----:B------:R-:W-:Y:S05]  /*8050*/  BSYNC B0 ;  /* 0x0000000000007941 */ /* 0x000fea0003800000 */
.L_x_3270:
[----:B---3-5:R-:W-:Y:S01]  /*8060*/  IADD3 R4, R30, 0x20, RZ ;  /* 0x000000201e047810 */ /* 0x028fe20007ffe0ff */
[----:B------:R3:W4:Y:S01]  /*8070*/  SHFL.IDX PT, R7, R29, 0x1, 0x181f ;  /* 0x00381f001d077f89 */ /* 0x00072200000e0000 */
[----:B------:R-:W-:Y:S02]  /*8080*/  BSSY B0, `(.L_x_3272) ;  /* 0x0000023000007945 */ /* 0x000fe40003800000 */
[----:B------:R-:W-:Y:S01]  /*8090*/  ISETP.GE.AND P0, PT, R4, R31, PT ;  /* 0x0000001f0400720c */ /* 0x000fe20003f06270 */
[----:B------:R3:W0:-:S12]  /*80a0*/  SHFL.IDX PT, R6, R28, 0x1, 0x181f ;  /* 0x00381f001c067f89 */ /* 0x00061800000e0000 */
[----:B---3--:R-:W-:Y:S05]  /*80b0*/  @P0 BRA `(.L_x_3273) ;  /* 0x00000000007c0947 */ /* 0x008fea0003800000 */
[----:B------:R-:W-:Y:S02]  /*80c0*/  ISETP.GE.AND P2, PT, R189, UR12, PT ;  /* 0x0000000cbd007c0c */ /* 0x000fe4000bf46270 */
[----:B------:R-:W-:Y:S02]  /*80d0*/  ISETP.GE.AND P3, PT, R16, UR12, PT ;  /* 0x0000000c10007c0c */ /* 0x000fe4000bf66270 */
[----:B------:R-:W-:Y:S02]  /*80e0*/  ISETP.GE.AND P5, PT, R188, UR12, PT ;  /* 0x0000000cbc007c0c */ /* 0x000fe4000bfa6270 */
[----:B------:R-:W-:Y:S02]  /*80f0*/  ISETP.GE.AND P4, PT, R187, UR12, PT ;  /* 0x0000000cbb007c0c */ /* 0x000fe4000bf86270 */
[----:B------:R-:W-:-:S05]  /*8100*/  LOP3.LUT P1, RZ, R0, 0x40, RZ, 0xc0, !PT ;  /* 0x0000004000ff7812 */ /* 0x000fca000782c0ff */
[CC--:B0-----:R-:W-:Y:S02]  /*8110*/  @!P2 LEA R8, P0, R189.reuse, R6.reuse, 0x1 ;  /* 0x00000006bd08a211 */ /* 0x0c1fe400078008ff */
[----:B----4-:R-:W-:Y:S02]  /*8120*/  @!P3 IMAD.WIDE R4, R16, 0x2, R6 ;  /* 0x000000021004b825 */ /* 0x010fe400078e0206 */
[-C--:B------:R-:W-:Y:S02]  /*8130*/  @!P2 LEA.HI.X R9, R189, R7.reuse, R223, 0x1, P0 ;  /* 0x00000007bd09a211 */ /* 0x080fe400000f0cdf */
[----:B-1----:R-:W-:Y:S01]  /*8140*/  @!P5 LEA R10, P0, R188, R6, 0x1 ;  /* 0x00000006bc0ad211 */ /* 0x002fe200078008ff */
[----:B------:R0:W-:Y:S01]  /*8150*/  @!P3 ST.E.128 desc[UR50][R4.64], R12 ;  /* 0x0000000c0400b985 */ /* 0x0001e2000c101d32 */
[----:B------:R-:W-:Y:S02]  /*8160*/  ISETP.GE.AND P3, PT, R186, UR12, PT ;  /* 0x0000000cba007c0c */ /* 0x000fe4000bf66270 */
[----:B--2---:R-:W-:Y:S01]  /*8170*/  @!P5 LEA.HI.X R11, R188, R7, R222, 0x1, P0 ;  /* 0x00000007bc0bd211 */ /* 0x004fe200000f0cde */
[----:B------:R3:W-:Y:S01]  /*8180*/  @!P2 ST.E.128 desc[UR50][R8.64], R36 ;  /* 0x000000240800a985 */ /* 0x0007e2000c101d32 */
[----:B------:R-:W-:-:S02]  /*8190*/  ISETP.GE.AND P2, PT, R185, UR12, PT ;  /* 0x0000000cb9007c0c */ /* 0x000fc4000bf46270 */
[----:B------:R-:W-:Y:S01]  /*81a0*/  LOP3.LUT P0, RZ, R3, 0x80, RZ, 0xc0, !PT ;  /* 0x0000008003ff7812 */ /* 0x000fe2000780c0ff */
[----:B------:R3:W-:Y:S01]  /*81b0*/  @!P5 ST.E.128 desc[UR50][R10.64], R44 ;  /* 0x0000002c0a00d985 */ /* 0x0007e2000c101d32 */
[----:B------:R-:W-:-:S04]  /*81c0*/  @!P4 LEA R20, P6, R187, R6, 0x1 ;  /* 0x00000006bb14c211 */ /* 0x000fc800078c08ff */
[----:B------:R-:W-:Y:S02]  /*81d0*/  @!P4 LEA.HI.X R21, R187, R7, R221, 0x1, P6 ;  /* 0x00000007bb15c211 */ /* 0x000fe400030f0cdd */
[----:B------:R-:W-:-:S03]  /*81e0*/  @!P3 LEA R24, P5, R186, R6, 0x1 ;  /* 0x00000006ba18b211 */ /* 0x000fc600078a08ff */
[----:B------:R3:W-:Y:S01]  /*81f0*/  @!P4 ST.E.128 desc[UR50][R20.64], R52 ;  /* 0x000000341400c985 */ /* 0x0007e2000c101d32 */
[-C--:B0-----:R-:W-:Y:S02]  /*8200*/  @!P2 LEA R4, P6, R185, R6.reuse, 0x1 ;  /* 0x00000006b904a211 */ /* 0x081fe400078c08ff */
        /* <DEDUP_REMOVED lines=10> */
.L_x_3273:
[----:B------:R-:W-:Y:S05]  /*82b0*/  BSYNC B0 ;  /* 0x0000000000007941 */ /* 0x000fea0003800000 */
.L_x_3272:
[----:B------:R-:W5:Y:S02]  /*82c0*/  LDC R0, c[0x0][0xc34] ;  /* 0x00030d00ff007b82 */ /* 0x000f640000000800 */
[----:B-----5:R-:W-:-:S13]  /*82d0*/  ISETP.LE.AND P0, PT, R0, UR40, PT ;  /* 0x0000002800007c0c */ /* 0x020fda000bf03270 */
[----:B------:R-:W-:Y:S05]  /*82e0*/  @!P0 BRA `(.L_x_3274) ;  /* 0xffffff8c000c8947 */ /* 0x000fea000383ffff */
[----:B------:R-:W-:Y:S05]  /*82f0*/  EXIT ;  /* 0x000000000000794d */ /* 0x000fea0003800000 */
.L_x_3231:
[----:B------:R-:W-:-:S08]  /*8300*/  NOP ;  /* 0x0000000000007918 */ /* 0x000fd00000000000 */
[----:B------:R-:W0:-:S00]  /*8310*/  USETMAXREG.DEALLOC.CTAPOOL 0x28 ;  /* 0x00000028000079c8 */ /* 0x000e0000080e0500 */
[----:B------:R-:W1:Y:S01]  /*8320*/  S2UR UR11, SR_CTAID.X ;  /* 0x00000000000b79c3 */ /* 0x000e620000002500 */
[----:B0-----:R-:W-:Y:S02]  /*8330*/  IMAD.MOV.U32 R22, RZ, RZ, 0x1 ;  /* 0x00000001ff167424 */ /* 0x001fe400078e00ff */
[----:B------:R-:W-:Y:S02]  /*8340*/  IMAD.MOV.U32 R17, RZ, RZ, RZ ;  /* 0x000000ffff117224 */ /* 0x000fe400078e00ff */
[----:B------:R-:W-:-:S03]  /*8350*/  IMAD.MOV.U32 R2, RZ, RZ, 0x1 ;  /* 0x00000001ff027424 */ /* 0x000fc600078e00ff */
[----:B------:R-:W1:Y:S02]  /*8360*/  LDC R3, c[0x0][0xc34] ;  /* 0x00030d00ff037b82 */ /* 0x000e640000000800 */
[----:B-1----:R-:W-:-:S13]  /*8370*/  ISETP.LE.AND P0, PT, R3, UR11, PT ;  /* 0x0000000b03007c0c */ /* 0x002fda000bf03270 */
[----:B------:R-:W-:Y:S05]  /*8380*/  @P0 BRA `(.L_x_3275) ;  /* 0x0000003800f80947 */ /* 0x000fea0003800000 */
[----:B------:R-:W-:Y:S01]  /*8390*/  IMAD.SHL.U32 R33, R0, 0x8, RZ ;  /* 0x0000000800217824 */ /* 0x000fe200078e00ff */
[----:B------:R-:W-:Y:S01]  /*83a0*/  ULDC UR9, c[0x0][0x320] ;  /* 0x0000c80000097ab9 */ /* 0x000fe20000000800 */
[----:B------:R-:W-:Y:S01]  /*83b0*/  LOP3.LUT R16, R16, 0xffffffdf, RZ, 0xc0, !PT ;  /* 0xffffffdf10107812 */ /* 0x000fe200078ec0ff */
[----:B------:R-:W-:Y:S01]  /*83c0*/  ULDC.64 UR4, c[0x0][0x418] ;  /* 0x0001060000047ab9 */ /* 0x000fe20000000a00 */
[----:B------:R-:W-:Y:S01]  /*83d0*/  ULDC.64 UR6, c[0x0][0x2f0] ;  /* 0x0000bc0000067ab9 */ /* 0x000fe20000000a00 */
[----:B------:R-:W-:Y:S01]  /*83e0*/  LOP3.LUT R7, R33, 0x38, RZ, 0xc0, !PT ;  /* 0x0000003821077812 */ /* 0x000fe200078ec0ff */
[----:B------:R-:W-:Y:S01]  /*83f0*/  UISETP.NE.U32.AND UP0, UPT, UR4, URZ, UPT ;  /* 0x0000003f0400728c */ /* 0x000fe2000bf05070 */
[--C-:B------:R-:W-:Y:S01]  /*8400*/  SHF.R.U32.HI R37, RZ, 0x3, R0.reuse ;  /* 0x00000003ff257819 */ /* 0x100fe20000011600 */
[----:B------:R-:W-:Y:S01]  /*8410*/  ULDC UR37, c[0x0][0x448] ;  /* 0x0001120000257ab9 */ /* 0x000fe20000000800 */
[C---:B------:R-:W-:Y:S01]  /*8420*/  LOP3.LUT R2, R7.reuse, 0x40, RZ, 0xfc, !PT ;  /* 0x0000004007027812 */ /* 0x040fe200078efcff */
[----:B------:R-:W-:Y:S01]  /*8430*/  UISETP.NE.AND.EX UP0, UPT, UR5, URZ, UPT, UP0 ;  /* 0x0000003f0500728c */ /* 0x000fe2000bf05300 */
[----:B------:R-:W-:Y:S01]  /*8440*/  LOP3.LUT R3, R7, 0x80, RZ, 0xfc, !PT ;  /* 0x0000008007037812 */ /* 0x000fe200078efcff */
[----:B------:R-:W-:Y:S01]  /*8450*/  ULDC UR4, c[0x0][0x424] ;  /* 0x0001090000047ab9 */ /* 0x000fe20000000800 */
[----:B------:R-:W-:Y:S01]  /*8460*/  ISETP.GE.AND P5, PT, R2, UR9, PT ;  /* 0x0000000902007c0c */ /* 0x000fe2000bfa6270 */
[----:B------:R-:W-:Y:S01]  /*8470*/  USEL UR4, UR4, 0x1, UP0 ;  /* 0x0000000104047887 */ /* 0x000fe20008000000 */
[----:B------:R-:W-:Y:S01]  /*8480*/  ISETP.GE.AND P4, PT, R3, UR9, PT ;  /* 0x0000000903007c0c */ /* 0x000fe2000bf86270 */
[----:B------:R-:W0:Y:S01]  /*8490*/  S2UR UR8, SR_CgaCtaId ;  /* 0x00000000000879c3 */ /* 0x000e220000008800 */
[C---:B------:R-:W-:Y:S01]  /*84a0*/  LOP3.LUT R4, R7.reuse, 0xc0, RZ, 0xfc, !PT ;  /* 0x000000c007047812 */ /* 0x040fe200078efcff */
[----:B------:R-:W-:Y:S01]  /*84b0*/  UIMAD UR36, UR4, UR6, URZ ;  /* 0x00000006042472a4 */ /* 0x000fe2000f8e023f */
[C---:B------:R-:W-:Y:S01]  /*84c0*/  LOP3.LUT R2, R7.reuse, 0x100, RZ, 0xfc, !PT ;  /* 0x0000010007027812 */ /* 0x040fe200078efcff */
[----:B------:R-:W-:Y:S01]  /*84d0*/  UMOV UR39, 0x400 ;  /* 0x0000040000277882 */ /* 0x000fe20000000000 */
[----:B------:R-:W-:Y:S01]  /*84e0*/  ISETP.GE.AND P3, PT, R4, UR9, PT ;  /* 0x0000000904007c0c */ /* 0x000fe2000bf66270 */
[----:B------:R-:W-:Y:S01]  /*84f0*/  UIADD3 UR5, UR36, 0x3f, URZ ;  /* 0x0000003f24057890 */ /* 0x000fe2000fffe03f */
[----:B------:R-:W-:Y:S01]  /*8500*/  LOP3.LUT R5, R7, 0x140, RZ, 0xfc, !PT ;  /* 0x0000014007057812 */ /* 0x000fe200078efcff */
[----:B------:R-:W-:Y:S01]  /*8510*/  ULDC UR4, c[0x0][0x288] ;  /* 0x0000a20000047ab9 */ /* 0x000fe20000000800 */
[----:B------:R-:W-:Y:S01]  /*8520*/  ISETP.GE.AND P2, PT, R2, UR9, PT ;  /* 0x0000000902007c0c */ /* 0x000fe2000bf46270 */
[----:B------:R-:W-:Y:S01]  /*8530*/  USHF.R.S32.HI UR6, URZ, 0x1f, UR5 ;  /* 0x0000001f3f067899 */ /* 0x000fe20008011405 */
[----:B------:R-:W-:Y:S01]  /*8540*/  @P5 LOP3.LUT R16, R16, 0x20, RZ, 0xfc, !PT ;  /* 0x0000002010105812 */ /* 0x000fe200078efcff */
[----:B------:R-:W-:Y:S01]  /*8550*/  UIMAD UR37, UR37, UR4, URZ ;  /* 0x00000004252572a4 */ /* 0x000fe2000f8e023f */
[----:B------:R-:W-:Y:S01]  /*8560*/  ISETP.GE.AND P1, PT, R5, UR9, PT ;  /* 0x0000000905007c0c */ /* 0x000fe2000bf26270 */
[----:B------:R-:W-:Y:S01]  /*8570*/  ULEA.HI UR6, UR6, UR5, URZ, 0x6 ;  /* 0x0000000506067291 */ /* 0x000fe2000f8f303f */
[----:B------:R-:W-:Y:S01]  /*8580*/  LOP3.LUT R16, R16, 0xffffffef, RZ, 0xc0, !PT ;  /* 0xffffffef10107812 */ /* 0x000fe200078ec0ff */
[----:B------:R-:W-:Y:S01]  /*8590*/  ULDC UR10, c[0x0][0x2b8] ;  /* 0x0000ae00000a7ab9 */ /* 0x000fe20000000800 */
[----:B------:R-:W-:Y:S01]  /*85a0*/  SEL R4, RZ, 0xffffffff, P5 ;  /* 0xffffffffff047807 */ /* 0x000fe20002800000 */
[----:B------:R-:W-:Y:S01]  /*85b0*/  ULOP3.LUT UR4, UR6, 0xffffffc0, URZ, 0xc0, !UPT ;  /* 0xffffffc006047892 */ /* 0x000fe2000f8ec03f */
[----:B------:R-:W-:Y:S01]  /*85c0*/  @P4 LOP3.LUT R16, R16, 0x10, RZ, 0xfc, !PT ;  /* 0x0000001010104812 */ /* 0x000fe200078efcff */
[----:B------:R-:W-:Y:S01]  /*85d0*/  IMAD.MOV.U32 R22, RZ, RZ, 0x1 ;  /* 0x00000001ff167424 */ /* 0x000fe200078e00ff */
[----:B------:R-:W-:Y:S01]  /*85e0*/  LOP3.LUT R3, R33, 0x1f8, RZ, 0xc0, !PT ;  /* 0x000001f821037812 */ /* 0x000fe200078ec0ff */
[----:B------:R-:W-:Y:S01]  /*85f0*/  IMAD.SHL.U32 R4, R4, 0x2, RZ ;  /* 0x0000000204047824 */ /* 0x000fe200078e00ff */
[----:B------:R-:W-:Y:S01]  /*8600*/  LOP3.LUT R16, R16, 0xfffffff7, RZ, 0xc0, !PT ;  /* 0xfffffff710107812 */ /* 0x000fe200078ec0ff */
[----:B------:R-:W-:Y:S01]  /*8610*/  UIADD3 UR5, UR36, 0x40, -UR4 ;  /* 0x0000004024057890 */ /* 0x000fe2000fffe804 */
[----:B------:R-:W-:Y:S01]  /*8620*/  ISETP.GE.AND P0, PT, R7, UR9, PT ;  /* 0x0000000907007c0c */ /* 0x000fe2000bf06270 */
[----:B0-----:R-:W-:Y:S01]  /*8630*/  ULEA UR39, UR8, UR39, 0x18 ;  /* 0x0000002708277291 */ /* 0x001fe2000f8ec03f */
[----:B------:R-:W-:Y:S01]  /*8640*/  @P3 LOP3.LUT R16, R16, 0x8, RZ, 0xfc, !PT ;  /* 0x0000000810103812 */ /* 0x000fe200078efcff */
[----:B------:R-:W-:Y:S01]  /*8650*/  IMAD.MOV.U32 R17, RZ, RZ, RZ ;  /* 0x000000ffff117224 */ /* 0x000fe200078e00ff */
[----:B------:R-:W-:Y:S01]  /*8660*/  LOP3.LUT R2, R3, 0x38, R0, 0x78, !PT ;  /* 0x0000003803027812 */ /* 0x000fe200078e7800 */
[----:B------:R-:W-:Y:S01]  /*8670*/  IMAD.SHL.U32 R0, R0, 0x10, RZ ;  /* 0x0000001000007824 */ /* 0x000fe200078e00ff */
[----:B------:R-:W-:Y:S01]  /*8680*/  LOP3.LUT R16, R16, 0xfffffffd, RZ, 0xc0, !PT ;  /* 0xfffffffd10107812 */ /* 0x000fe200078ec0ff */
[----:B------:R-:W-:Y:S01]  /*8690*/  ULOP3.LUT UR41, UR38, 0x2, URZ, 0xfc, !UPT ;  /* 0x0000000226297892 */ /* 0x000fe2000f8efc3f */
[----:B------:R-:W-:Y:S01]  /*86a0*/  SEL R3, RZ, 0x1, P0 ;  /* 0x00000001ff037807 */ /* 0x000fe20000000000 */
[----:B------:R-:W-:Y:S01]  /*86b0*/  ULDC UR42, c[0x0][0xc] ;  /* 0x00000300002a7ab9 */ /* 0x000fe20000000800 */
[----:B------:R-:W-:Y:S01]  /*86c0*/  LOP3.LUT R16, R16, 0xfffffffb, RZ, 0xc0, !PT ;  /* 0xfffffffb10107812 */ /* 0x000fe200078ec0ff */
[----:B------:R-:W-:Y:S01]  /*86d0*/  ULEA.HI.SX32 UR40, UR6, 0xfffffffe, 0x1a ;  /* 0xfffffffe06287891 */ /* 0x000fe2000f8fd23f */
[----:B------:R-:W-:-:S02]  /*86e0*/  LOP3.LUT R33, R2, 0x200, R33, 0xf8, !PT ;  /* 0x0000020002217812 */ /* 0x000fc400078ef821 */
[----:B------:R-:W-:Y:S02]  /*86f0*/  @P2 LOP3.LUT R16, R16, 0x4, RZ, 0xfc, !PT ;  /* 0x0000000410102812 */ /* 0x000fe400078efcff */
[----:B------:R-:W-:Y:S02]  /*8700*/  LOP3.LUT R3, R4, 0x2, R3, 0xe2, !PT ;  /* 0x0000000204037812 */ /* 0x000fe400078ee203 */
[----:B------:R-:W-:Y:S02]  /*8710*/  @P1 LOP3.LUT R16, R16, 0x2, RZ, 0xfc, !PT ;  /* 0x0000000210101812 */ /* 0x000fe400078efcff */
[----:B------:R-:W-:Y:S02]  /*8720*/  SEL R2, RZ, 0x4, P4 ;  /* 0x00000004ff027807 */ /* 0x000fe40002000000 */
[----:B------:R-:W-:Y:S02]  /*8730*/  SEL R4, RZ, 0x8, P3 ;  /* 0x00000008ff047807 */ /* 0x000fe40001800000 */
[----:B------:R-:W-:-:S02]  /*8740*/  LOP3.LUT R16, R16, 0xffffffbf, RZ, 0xc0, !PT ;  /* 0xffffffbf10107812 */ /* 0x000fc400078ec0ff */
[----:B------:R-:W-:Y:S02]  /*8750*/  LOP3.LUT R5, R7, 0x180, RZ, 0xfc, !PT ;  /* 0x0000018007057812 */ /* 0x000fe400078efcff */
[----:B------:R-:W-:Y:S02]  /*8760*/  LOP3.LUT R2, R4, R3, R2, 0xfe, !PT ;  /* 0x0000000304027212 */ /* 0x000fe400078efe02 */
[----:B------:R-:W-:Y:S02]  /*8770*/  SEL R3, RZ, 0x10, P2 ;  /* 0x00000010ff037807 */ /* 0x000fe40001000000 */
[----:B------:R-:W-:Y:S02]  /*8780*/  SEL R4, RZ, 0x20, P1 ;  /* 0x00000020ff047807 */ /* 0x000fe40000800000 */
[----:B------:R-:W-:Y:S02]  /*8790*/  @P0 LOP3.LUT R16, R16, 0x40, RZ, 0xfc, !PT ;  /* 0x0000004010100812 */ /* 0x000fe400078efcff */
[----:B------:R-:W-:-:S02]  /*87a0*/  ISETP.GE.AND P0, PT, R5, UR9, PT ;  /* 0x0000000905007c0c */ /* 0x000fc4000bf06270 */
[----:B------:R-:W-:Y:S02]  /*87b0*/  LOP3.LUT R6, R7, 0x1c0, RZ, 0xfc, !PT ;  /* 0x000001c007067812 */ /* 0x000fe400078efcff */
[----:B------:R-:W-:Y:S02]  /*87c0*/  LOP3.LUT R2, R4, R2, R3, 0xfe, !PT ;  /* 0x0000000204027212 */ /* 0x000fe400078efe03 */
[----:B------:R-:W-:Y:S02]  /*87d0*/  MOV R3, UR11 ;  /* 0x0000000b00037c02 */ /* 0x000fe40008000f00 */
[----:B------:R-:W-:Y:S02]  /*87e0*/  SEL R5, RZ, 0x40, P0 ;  /* 0x00000040ff057807 */ /* 0x000fe40000000000 */
[----:B------:R-:W-:Y:S01]  /*87f0*/  ISETP.GE.AND P0, PT, R6, UR9, PT ;  /* 0x0000000906007c0c */ /* 0x000fe2000bf06270 */
[----:B------:R0:W-:Y:S01]  /*8800*/  STL [R1], R3 ;  /* 0x0000000301007387 */ /* 0x0001e20000100800 */
[----:B------:R-:W-:-:S02]  /*8810*/  LOP3.LUT R37, R37, 0xf, RZ, 0xc0, !PT ;  /* 0x0000000f25257812 */ /* 0x000fc400078ec0ff */
[----:B------:R-:W-:Y:S01]  /*8820*/  LOP3.LUT R30, R30, 0xffffffbf, RZ, 0xc0, !PT ;  /* 0xffffffbf1e1e7812 */ /* 0x000fe200078ec0ff */
[----:B------:R1:W-:Y:S01]  /*8830*/  STL [R1+0xc], RZ ;  /* 0x00000cff01007387 */ /* 0x0003e20000100800 */
[----:B------:R-:W-:Y:S02]  /*8840*/  IADD3 R35, -R37, UR5, RZ ;  /* 0x0000000525237c10 */ /* 0x000fe4000fffe1ff */
[----:B------:R-:W-:Y:S02]  /*8850*/  LOP3.LUT R2, R2, R5, RZ, 0xfc, !PT ;  /* 0x0000000502027212 */ /* 0x000fe400078efcff */
[----:B------:R-:W-:Y:S02]  /*8860*/  LOP3.LUT R16, R16, 0x7fffffff, RZ, 0xc0, !PT ;  /* 0x7fffffff10107812 */ /* 0x000fe400078ec0ff */
[----:B0-----:R-:W-:Y:S02]  /*8870*/  SEL R3, RZ, 0x80, P0 ;  /* 0x00000080ff037807 */ /* 0x001fe40000000000 */
[----:B------:R-:W-:-:S02]  /*8880*/  ISETP.GE.AND P0, PT, R7, UR9, PT ;  /* 0x0000000907007c0c */ /* 0x000fc4000bf06270 */
[----:B------:R-:W-:Y:S02]  /*8890*/  LOP3.LUT R3, R2, R3, RZ, 0xfc, !PT ;  /* 0x0000000302037212 */ /* 0x000fe400078efcff */
[C---:B------:R-:W-:Y:S02]  /*88a0*/  ISETP.LT.OR P3, PT, R35.reuse, 0x1, P0 ;  /* 0x000000012300780c */ /* 0x040fe40000761670 */
[C---:B------:R-:W-:Y:S02]  /*88b0*/  ISETP.LT.OR P2, PT, R35.reuse, 0x11, P0 ;  /* 0x000000112300780c */ /* 0x040fe40000741670 */
[C---:B------:R-:W-:Y:S02]  /*88c0*/  ISETP.LT.OR P1, PT, R35.reuse, 0x21, P0 ;  /* 0x000000212300780c */ /* 0x040fe40000721670 */
[----:B------:R-:W-:Y:S02]  /*88d0*/  ISETP.LT.OR P0, PT, R35, 0x31, P0 ;  /* 0x000000312300780c */ /* 0x000fe40000701670 */
[----:B------:R-:W-:Y:S01]  /*88e0*/  LOP3.LUT R23, R37, 0x70, R0, 0xf8, !PT ;  /* 0x0000007025177812 */ /* 0x000fe200078ef800 */
[----:B------:R-:W-:Y:S01]  /*88f0*/  IMAD.U32 R0, RZ, RZ, UR4 ;  /* 0x00000004ff007e24 */ /* 0x000fe2000f8e00ff */
[----:B------:R-:W-:-:S02]  /*8900*/  LEA R4, R33, UR39, 0x1 ;  /* 0x0000002721047c11 */ /* 0x000fc4000f8e08ff */
[----:B------:R-:W-:Y:S02]  /*8910*/  LOP3.LUT R29, R2, 0x40, RZ, 0xc0, !PT ;  /* 0x00000040021d7812 */ /* 0x000fe400078ec0ff */
[----:B------:R-:W-:Y:S02]  /*8920*/  @P3 LOP3.LUT R30, R30, 0x40, RZ, 0xfc, !PT ;  /* 0x000000401e1e3812 */ /* 0x000fe400078efcff */
[----:B------:R-:W-:Y:S02]  /*8930*/  IADD3 R4, R23, -0x40, R0 ;  /* 0xffffffc017047810 */ /* 0x000fe40007ffe000 */
[----:B------:R-:W-:Y:S02]  /*8940*/  LOP3.LUT R30, R30, 0xffffffdf, RZ, 0xc0, !PT ;  /* 0xffffffdf1e1e7812 */ /* 0x000fe400078ec0ff */
[----:B------:R-:W-:Y:S01]  /*8950*/  PRMT R0, R3, 0x8880, RZ ;  /* 0x0000888003007816 */ /* 0x000fe200000000ff */
[----:B------:R1:W-:Y:S01]  /*8960*/  STL [R1+0x10], R4 ;  /* 0x0000100401007387 */ /* 0x0003e20000100800 */
[----:B------:R-:W-:-:S02]  /*8970*/  @P2 LOP3.LUT R30, R30, 0x20, RZ, 0xfc, !PT ;  /* 0x000000201e1e2812 */ /* 0x000fc400078efcff */
[----:B------:R-:W-:Y:S02]  /*8980*/  LOP3.LUT R27, R3, 0x80, RZ, 0xc0, !PT ;  /* 0x00000080031b7812 */ /* 0x000fe400078ec0ff */
[----:B------:R-:W-:Y:S02]  /*8990*/  LOP3.LUT R30, R30, 0xffffffef, RZ, 0xc0, !PT ;  /* 0xffffffef1e1e7812 */ /* 0x000fe400078ec0ff */
[----:B------:R-:W-:Y:S02]  /*89a0*/  SHF.R.U32.HI R29, RZ, 0x2, R29 ;  /* 0x00000002ff1d7819 */ /* 0x000fe4000001161d */
[----:B------:R-:W-:Y:S02]  /*89b0*/  @P1 LOP3.LUT R30, R30, 0x10, RZ, 0xfc, !PT ;  /* 0x000000101e1e1812 */ /* 0x000fe400078efcff */
[----:B------:R-:W-:Y:S02]  /*89c0*/  SHF.R.U32.HI R27, RZ, 0x3, R27 ;  /* 0x00000003ff1b7819 */ /* 0x000fe4000001161b */
[----:B------:R-:W-:-:S04]  /*89d0*/  LOP3.LUT R30, R30, 0xffffbfff, RZ, 0xc0, !PT ;  /* 0xffffbfff1e1e7812 */ /* 0x000fc800078ec0ff */
[----:B------:R-:W-:Y:S02]  /*89e0*/  @P0 LOP3.LUT R30, R30, 0x4000, RZ, 0xfc, !PT ;  /* 0x000040001e1e0812 */ /* 0x000fe400078efcff */
[----:B------:R-:W-:Y:S02]  /*89f0*/  LOP3.LUT P0, RZ, R3, 0x2, RZ, 0xc0, !PT ;  /* 0x0000000203ff7812 */ /* 0x000fe4000780c0ff */
[----:B------:R-:W-:Y:S02]  /*8a00*/  LOP3.LUT R30, R30, 0xfffffff7, RZ, 0xc0, !PT ;  /* 0xfffffff71e1e7812 */ /* 0x000fe400078ec0ff */
[C---:B------:R-:W-:Y:S02]  /*8a10*/  ISETP.LT.OR P1, PT, R35.reuse, 0x1, !P0 ;  /* 0x000000012300780c */ /* 0x040fe40004721670 */
[C---:B------:R-:W-:Y:S02]  /*8a20*/  ISETP.LT.OR P3, PT, R35.reuse, 0x11, !P0 ;  /* 0x000000112300780c */ /* 0x040fe40004761670 */
[----:B------:R-:W-:-:S09]  /*8a30*/  ISETP.LT.OR P2, PT, R35, 0x21, !P0 ;  /* 0x000000212300780c */ /* 0x000fd20004741670 */
[----:B------:R-:W-:Y:S02]  /*8a40*/  @P1 LOP3.LUT R30, R30, 0x8, RZ, 0xfc, !PT ;  /* 0x000000081e1e1812 */ /* 0x000fe400078efcff */
[----:B------:R-:W-:Y:S02]  /*8a50*/  ISETP.LT.OR P1, PT, R35, 0x31, !P0 ;  /* 0x000000312300780c */ /* 0x000fe40004721670 */
[----:B------:R-:W-:Y:S02]  /*8a60*/  LOP3.LUT R30, R30, 0xfffffffb, RZ, 0xc0, !PT ;  /* 0xfffffffb1e1e7812 */ /* 0x000fe400078ec0ff */
[----:B------:R-:W-:Y:S02]  /*8a70*/  LOP3.LUT P0, RZ, R3, 0x4, RZ, 0xc0, !PT ;  /* 0x0000000403ff7812 */ /* 0x000fe4000780c0ff */
[----:B------:R-:W-:Y:S02]  /*8a80*/  @P3 LOP3.LUT R30, R30, 0x4, RZ, 0xfc, !PT ;  /* 0x000000041e1e3812 */ /* 0x000fe400078efcff */
[----:B------:R-:W-:-:S02]  /*8a90*/  ISETP.LT.OR P3, PT, R35, 0x11, !P0 ;  /* 0x000000112300780c */ /* 0x000fc40004761670 */
[----:B------:R-:W-:-:S04]  /*8aa0*/  LOP3.LUT R30, R30, 0xfffffffd, RZ, 0xc0, !PT ;  /* 0xfffffffd1e1e7812 */ /* 0x000fc800078ec0ff */
[----:B------:R-:W-:Y:S02]  /*8ab0*/  @P2 LOP3.LUT R30, R30, 0x2, RZ, 0xfc, !PT ;  /* 0x000000021e1e2812 */ /* 0x000fe400078efcff */
[----:B------:R-:W-:Y:S02]  /*8ac0*/  ISETP.LT.OR P2, PT, R35, 0x1, !P0 ;  /* 0x000000012300780c */ /* 0x000fe40004741670 */
[----:B------:R-:W-:-:S03]  /*8ad0*/  LOP3.LUT R30, R30, 0xffffdfff, RZ, 0xc0, !PT ;  /* 0xffffdfff1e1e7812 */ /* 0x000fc600078ec0ff */
[----:B------:R-:W-:Y:S02]  /*8ae0*/  @P3 LOP3.LUT R16, R16, 0x80000000, RZ, 0xfc, !PT ;  /* 0x8000000010103812 */ /* 0x000fe400078efcff */
[----:B------:R-:W-:Y:S02]  /*8af0*/  @P1 LOP3.LUT R30, R30, 0x2000, RZ, 0xfc, !PT ;  /* 0x000020001e1e1812 */ /* 0x000fe400078efcff */
[----:B------:R-:W-:Y:S02]  /*8b00*/  ISETP.LT.OR P1, PT, R35, 0x21, !P0 ;  /* 0x000000212300780c */ /* 0x000fe40004721670 */
[----:B------:R-:W-:Y:S02]  /*8b10*/  LOP3.LUT R30, R30, 0xfffffffe, RZ, 0xc0, !PT ;  /* 0xfffffffe1e1e7812 */ /* 0x000fe400078ec0ff */
[----:B------:R-:W-:Y:S02]  /*8b20*/  LOP3.LUT R16, R16, 0xbfffffff, RZ, 0xc0, !PT ;  /* 0xbfffffff10107812 */ /* 0x000fe400078ec0ff */
[----:B------:R-:W-:-:S02]  /*8b30*/  @P2 LOP3.LUT R30, R30, 0x1, RZ, 0xfc, !PT ;  /* 0x000000011e1e2812 */ /* 0x000fc400078efcff */
[----:B------:R-:W-:Y:S02]  /*8b40*/  ISETP.LT.OR P2, PT, R35, 0x31, !P0 ;  /* 0x000000312300780c */ /* 0x000fe40004741670 */
[----:B------:R-:W-:Y:S02]  /*8b50*/  LOP3.LUT P0, RZ, R3, 0x8, RZ, 0xc0, !PT ;  /* 0x0000000803ff7812 */ /* 0x000fe4000780c0ff */
[----:B------:R-:W-:Y:S02]  /*8b60*/  LOP3.LUT R30, R30, 0xffffefff, RZ, 0xc0, !PT ;  /* 0xffffefff1e1e7812 */ /* 0x000fe400078ec0ff */
[----:B------:R-:W-:Y:S02]  /*8b70*/  @P1 LOP3.LUT R16, R16, 0x40000000, RZ, 0xfc, !PT ;  /* 0x4000000010101812 */ /* 0x000fe400078efcff */
[C---:B------:R-:W-:Y:S02]  /*8b80*/  ISETP.LT.OR P1, PT, R35.reuse, 0x1, !P0 ;  /* 0x000000012300780c */ /* 0x040fe40004721670 */
[----:B------:R-:W-:-:S02]  /*8b90*/  ISETP.LT.OR P3, PT, R35, 0x11, !P0 ;  /* 0x000000112300780c */ /* 0x000fc40004761670 */
[----:B------:R-:W-:Y:S02]  /*8ba0*/  LOP3.LUT R16, R16, 0xdfffffff, RZ, 0xc0, !PT ;  /* 0xdfffffff10107812 */ /* 0x000fe400078ec0ff */
[----:B------:R-:W-:Y:S02]  /*8bb0*/  @P2 LOP3.LUT R30, R30, 0x1000, RZ, 0xfc, !PT ;  /* 0x000010001e1e2812 */ /* 0x000fe400078efcff */
[----:B------:R-:W-:Y:S02]  /*8bc0*/  ISETP.LT.OR P2, PT, R35, 0x21, !P0 ;  /* 0x000000212300780c */ /* 0x000fe40004741670 */
[----:B------:R-:W-:-:S03]  /*8bd0*/  LOP3.LUT R30, R30, 0xfffff7ff, RZ, 0xc0, !PT ;  /* 0xfffff7ff1e1e7812 */ /* 0x000fc600078ec0ff */
[----:B------:R-:W-:Y:S02]  /*8be0*/  @P1 LOP3.LUT R16, R16, 0x20000000, RZ, 0xfc, !PT ;  /* 0x2000000010101812 */ /* 0x000fe400078efcff */
[----:B------:R-:W-:Y:S02]  /*8bf0*/  ISETP.LT.OR P1, PT, R35, 0x31, !P0 ;  /* 0x000000312300780c */ /* 0x000fe40004721670 */
[----:B------:R-:W-:Y:S02]  /*8c00*/  LOP3.LUT R16, R16, 0xefffffff, RZ, 0xc0, !PT ;  /* 0xefffffff10107812 */ /* 0x000fe400078ec0ff */
[----:B------:R-:W-:Y:S02]  /*8c10*/  LOP3.LUT P0, RZ, R3, 0x10, RZ, 0xc0, !PT ;  /* 0x0000001003ff7812 */ /* 0x000fe4000780c0ff */
[----:B------:R-:W-:Y:S02]  /*8c20*/  @P3 LOP3.LUT R16, R16, 0x10000000, RZ, 0xfc, !PT ;  /* 0x1000000010103812 */ /* 0x000fe400078efcff */
[----:B------:R-:W-:-:S02]  /*8c30*/  ISETP.LT.OR P3, PT, R35, 0x11, !P0 ;  /* 0x000000112300780c */ /* 0x000fc40004761670 */
[----:B------:R-:W-:-:S03]  /*8c40*/  LOP3.LUT R16, R16, 0xf7ffffff, RZ, 0xc0, !PT ;  /* 0xf7ffffff10107812 */ /* 0x000fc600078ec0ff */
[----:B------:R-:W-:Y:S02]  /*8c50*/  @P1 LOP3.LUT R30, R30, 0x800, RZ, 0xfc, !PT ;  /* 0x000008001e1e1812 */ /* 0x000fe400078efcff */
[----:B------:R-:W-:Y:S02]  /*8c60*/  @P2 LOP3.LUT R16, R16, 0x8000000, RZ, 0xfc, !PT ;  /* 0x0800000010102812 */ /* 0x000fe400078efcff */
[C---:B------:R-:W-:Y:S02]  /*8c70*/  ISETP.LT.OR P2, PT, R35.reuse, 0x1, !P0 ;  /* 0x000000012300780c */ /* 0x040fe40004741670 */
[----:B------:R-:W-:Y:S02]  /*8c80*/  LOP3.LUT R16, R16, 0xfbffffff, RZ, 0xc0, !PT ;  /* 0xfbffffff10107812 */ /* 0x000fe400078ec0ff */
[----:B------:R-:W-:Y:S02]  /*8c90*/  ISETP.LT.OR P1, PT, R35, 0x21, !P0 ;  /* 0x000000212300780c */ /* 0x000fe40004721670 */
[----:B------:R-:W-:-:S07]  /*8ca0*/  LOP3.LUT R30, R30, 0xfffffbff, RZ, 0xc0, !PT ;  /* 0xfffffbff1e1e7812 */ /* 0x000fce00078ec0ff */
        /* <DEDUP_REMOVED lines=29> */
[----:B------:R-:W-:Y:S02]  /*8e80*/  ISETP.GE.AND P0, PT, R4, UR36, PT ;  /* 0x0000002404007c0c */ /* 0x000fe4000bf06270 */
[----:B------:R-:W-:-:S04]  /*8e90*/  @P3 LOP3.LUT R16, R16, 0x80000, RZ, 0xfc, !PT ;  /* 0x0008000010103812 */ /* 0x000fc800078efcff */
[----:B------:R-:W-:-:S03]  /*8ea0*/  LOP3.LUT R16, R16, 0xfffeffff, RZ, 0xc0, !PT ;  /* 0xfffeffff10107812 */ /* 0x000fc600078ec0ff */
[----:B------:R-:W-:Y:S02]  /*8eb0*/  @P2 LOP3.LUT R30, R30, 0x100, RZ, 0xfc, !PT ;  /* 0x000001001e1e2812 */ /* 0x000fe400078efcff */
[----:B------:R-:W-:Y:S02]  /*8ec0*/  @P1 LOP3.LUT R16, R16, 0x10000, RZ, 0xfc, !PT ;  /* 0x0001000010101812 */ /* 0x000fe400078efcff */
[----:B------:R-:W-:Y:S02]  /*8ed0*/  ISETP.LT.U32.AND P1, PT, R23, 0x40, !P0 ;  /* 0x000000401700780c */ /* 0x000fe40004721070 */
[----:B------:R-:W-:Y:S02]  /*8ee0*/  ISETP.GT.AND P0, PT, R0, -0x1, PT ;  /* 0xffffffff0000780c */ /* 0x000fe40003f04270 */
[----:B------:R-:W-:Y:S02]  /*8ef0*/  LOP3.LUT R16, R16, 0xfffffdff, RZ, 0xc0, !PT ;  /* 0xfffffdff10107812 */ /* 0x000fe400078ec0ff */
[----:B------:R-:W-:-:S02]  /*8f00*/  ISETP.LT.OR P3, PT, R35, 0x1, P0 ;  /* 0x000000012300780c */ /* 0x000fc40000761670 */
[----:B------:R-:W-:Y:S02]  /*8f10*/  ISETP.LT.OR P2, PT, R35, 0x11, P0 ;  /* 0x000000112300780c */ /* 0x000fe40000741670 */
[----:B------:R-:W-:-:S03]  /*8f20*/  LOP3.LUT R30, R30, 0xffffff7f, RZ, 0xc0, !PT ;  /* 0xffffff7f1e1e7812 */ /* 0x000fc600078ec0ff */
[----:B------:R-:W-:Y:S02]  /*8f30*/  @P1 LOP3.LUT R16, R16, 0x200, RZ, 0xfc, !PT ;  /* 0x0000020010101812 */ /* 0x000fe400078efcff */
[C---:B------:R-:W-:Y:S02]  /*8f40*/  ISETP.LT.OR P1, PT, R35.reuse, 0x21, P0 ;  /* 0x000000212300780c */ /* 0x040fe40000721670 */
[----:B------:R-:W-:Y:S02]  /*8f50*/  LOP3.LUT R16, R16, 0xffdfffff, RZ, 0xc0, !PT ;  /* 0xffdfffff10107812 */ /* 0x000fe400078ec0ff */
[----:B------:R-:W-:Y:S02]  /*8f60*/  ISETP.LT.OR P0, PT, R35, 0x31, P0 ;  /* 0x000000312300780c */ /* 0x000fe40000701670 */
[----:B------:R-:W-:-:S04]  /*8f70*/  @P3 LOP3.LUT R16, R16, 0x200000, RZ, 0xfc, !PT ;  /* 0x0020000010103812 */ /* 0x000fc800078efcff */
[----:B------:R-:W-:-:S04]  /*8f80*/  LOP3.LUT R16, R16, 0xfffbffff, RZ, 0xc0, !PT ;  /* 0xfffbffff10107812 */ /* 0x000fc800078ec0ff */
[----:B------:R-:W-:Y:S02]  /*8f90*/  @P2 LOP3.LUT R16, R16, 0x40000, RZ, 0xfc, !PT ;  /* 0x0004000010102812 */ /* 0x000fe400078efcff */
[C---:B------:R-:W-:Y:S02]  /*8fa0*/  ISETP.GE.AND P2, PT, R35.reuse, 0x1, PT ;  /* 0x000000012300780c */ /* 0x040fe40003f46270 */
[----:B------:R-:W-:Y:S02]  /*8fb0*/  LOP3.LUT R16, R16, 0xffff7fff, RZ, 0xc0, !PT ;  /* 0xffff7fff10107812 */ /* 0x000fe400078ec0ff */
[----:B------:R-:W-:Y:S02]  /*8fc0*/  @P0 LOP3.LUT R30, R30, 0x80, RZ, 0xfc, !PT ;  /* 0x000000801e1e0812 */ /* 0x000fe400078efcff */
[----:B------:R-:W-:Y:S02]  /*8fd0*/  @P1 LOP3.LUT R16, R16, 0x8000, RZ, 0xfc, !PT ;  /* 0x0000800010101812 */ /* 0x000fe400078efcff */
[----:B------:R-:W-:-:S02]  /*8fe0*/  ISETP.GE.AND P1, PT, R35, 0x11, PT ;  /* 0x000000112300780c */ /* 0x000fc40003f26270 */
[----:B------:R-:W-:Y:S02]  /*8ff0*/  LOP3.LUT R16, R16, 0xffffefff, RZ, 0xc0, !PT ;  /* 0xffffefff10107812 */ /* 0x000fe400078ec0ff */
[C---:B------:R-:W-:Y:S02]  /*9000*/  ISETP.GE.AND P0, PT, R35.reuse, 0x21, PT ;  /* 0x000000212300780c */ /* 0x040fe40003f06270 */
[----:B------:R-:W-:Y:S02]  /*9010*/  @P2 LOP3.LUT R16, R16, 0x1000, RZ, 0xfc, !PT ;  /* 0x0000100010102812 */ /* 0x000fe400078efcff */
[----:B------:R-:W-:Y:S02]  /*9020*/  ISETP.GE.AND P2, PT, R35, 0x31, PT ;  /* 0x000000312300780c */ /* 0x000fe40003f46270 */
[----:B------:R-:W-:-:S04]  /*9030*/  LOP3.LUT R16, R16, 0xfffff7ff, RZ, 0xc0, !PT ;  /* 0xfffff7ff10107812 */ /* 0x000fc800078ec0ff */
[----:B------:R-:W-:Y:S02]  /*9040*/  @P1 LOP3.LUT R16, R16, 0x800, RZ, 0xfc, !PT ;  /* 0x0000080010101812 */ /* 0x000fe400078efcff */
[----:B------:R-:W-:Y:S02]  /*9050*/  ISETP.GE.AND P1, PT, R7, UR7, PT ;  /* 0x0000000707007c0c */ /* 0x000fe4000bf26270 */
[----:B------:R-:W-:-:S04]  /*9060*/  LOP3.LUT R16, R16, 0xfffffbff, RZ, 0xc0, !PT ;  /* 0xfffffbff10107812 */ /* 0x000fc800078ec0ff */
[----:B------:R-:W-:Y:S02]  /*9070*/  @P0 LOP3.LUT R16, R16, 0x400, RZ, 0xfc, !PT ;  /* 0x0000040010100812 */ /* 0x000fe400078efcff */
[----:B------:R-:W-:Y:S02]  /*9080*/  ISETP.GE.AND P0, PT, R7, UR10, PT ;  /* 0x0000000a07007c0c */ /* 0x000fe4000bf06270 */
[----:B------:R-:W-:-:S04]  /*9090*/  LOP3.LUT R16, R16, 0xffffbfff, RZ, 0xc0, !PT ;  /* 0xffffbfff10107812 */ /* 0x000fc800078ec0ff */
[----:B------:R-:W-:-:S04]  /*90a0*/  @P2 LOP3.LUT R16, R16, 0x4000, RZ, 0xfc, !PT ;  /* 0x0000400010102812 */ /* 0x000fc800078efcff */
[----:B------:R-:W-:-:S04]  /*90b0*/  LOP3.LUT R16, R16, 0xffffdfff, RZ, 0xc0, !PT ;  /* 0xffffdfff10107812 */ /* 0x000fc800078ec0ff */
[----:B------:R-:W-:-:S04]  /*90c0*/  LOP3.LUT R16, R16, 0xfffffffe, RZ, 0xc0, !PT ;  /* 0xfffffffe10107812 */ /* 0x000fc800078ec0ff */
[----:B------:R-:W-:-:S04]  /*90d0*/  @P1 LOP3.LUT R16, R16, 0x1, RZ, 0xfc, !PT ;  /* 0x0000000110101812 */ /* 0x000fc800078efcff */
[----:B-1----:R-:W-:-:S07]  /*90e0*/  @P0 LOP3.LUT R16, R16, 0x2000, RZ, 0xfc, !PT ;  /* 0x0000200010100812 */ /* 0x002fce00078efcff */
.L_x_3310:
[----:B------:R-:W2:Y:S01]  /*90f0*/  LDL R2, [R1] ;  /* 0x0000000001027983 */ /* 0x000ea20000100800 */
[----:B------:R-:W0:Y:S01]  /*9100*/  LDC R0, c[0x0][0xc38] ;  /* 0x00030e00ff007b82 */ /* 0x000e220000000800 */
[----:B------:R-:W-:Y:S05]  /*9110*/  YIELD ;  /* 0x0000000000007946 */ /* 0x000fea0003800000 */
[----:B------:R-:W-:Y:S01]  /*9120*/  ULDC.64 UR4, c[0x0][0xa28] ;  /* 0x00028a0000047ab9 */ /* 0x000fe20000000a00 */
[----:B------:R-:W-:Y:S01]  /*9130*/  IMAD.MOV.U32 R31, RZ, RZ, RZ ;  /* 0x000000ffff1f7224 */ /* 0x000fe200078e00ff */
[----:B0-----:R-:W-:-:S13]  /*9140*/  ISETP.NE.AND P0, PT, R0, 0x1, PT ;  /* 0x000000010000780c */ /* 0x001fda0003f05270 */
[----:B------:R-:W2:Y:S08]  /*9150*/  @P0 LDC R0, c[0x0][0xc3c] ;  /* 0x00030f00ff000b82 */ /* 0x000eb00000000800 */
[----:B------:R-:W0:Y:S01]  /*9160*/  @P0 LDC R3, c[0x0][0xc40] ;  /* 0x00031000ff030b82 */ /* 0x000e220000000800 */
[----:B--2---:R-:W-:-:S04]  /*9170*/  @P0 IMAD.HI.U32 R0, R2, R0, RZ ;  /* 0x0000000002000227 */ /* 0x004fc800078e00ff */
[----:B------:R-:W-:Y:S01]  /*9180*/  IMAD.MOV.U32 R36, RZ, RZ, R2 ;  /* 0x000000ffff247224 */ /* 0x000fe200078e0002 */
[----:B0-----:R-:W-:Y:S02]  /*9190*/  @P0 SHF.R.U32.HI R36, RZ, R3, R0 ;  /* 0x00000003ff240219 */ /* 0x001fe40000011600 */
[----:B------:R-:W0:Y:S03]  /*91a0*/  LDC R0, c[0x0][0xc44] ;  /* 0x00031100ff007b82 */ /* 0x000e260000000800 */
[----:B------:R-:W-:Y:S01]  /*91b0*/  IMAD.MOV.U32 R26, RZ, RZ, R36 ;  /* 0x000000ffff1a7224 */ /* 0x000fe200078e0024 */
        /* <DEDUP_REMOVED lines=12> */
[----:B01----:R-:W-:Y:S05]  /*9280*/  @!P0 BRA `(.L_x_3276) ;  /* 0x0000000000408947 */ /* 0x003fea0003800000 */
[----:B------:R-:W-:Y:S01]  /*9290*/  MOV R2, 0x0 ;  /* 0x0000000000027802 */ /* 0x000fe20000000f00 */
[----:B------:R-:W-:Y:S01]  /*92a0*/  ULDC.64 UR6, c[0x4][0xf0] ;  /* 0x01003c0000067ab9 */ /* 0x000fe20000000a00 */
[----:B------:R-:W-:Y:S01]  /*92b0*/  ULDC.64 UR8, c[0x4][0xf8] ;  /* 0x01003e0000087ab9 */ /* 0x000fe20000000a00 */
[----:B------:R-:W-:Y:S01]  /*92c0*/  ULDC.64 UR4, c[0x4][0x40] ;  /* 0x0100100000047ab9 */ /* 0x000fe20000000a00 */
[----:B------:R-:W-:Y:S01]  /*92d0*/  MOV R4, UR6 ;  /* 0x0000000600047c02 */ /* 0x000fe20008000f00 */
[----:B------:R-:W-:Y:S01]  /*92e0*/  IMAD.U32 R5, RZ, RZ, UR7 ;  /* 0x00000007ff057e24 */ /* 0x000fe2000f8e00ff */
        /* <DEDUP_REMOVED lines=10> */
.L_x_3276:
        /* <DEDUP_REMOVED lines=20> */
.L_x_3278:
        /* <DEDUP_REMOVED lines=15> */
.L_x_3277:
[----:B------:R-:W-:Y:S01]  /*95c0*/  ULDC.64 UR4, c[0x0][0x9f8] ;  /* 0x00027e0000047ab9 */ /* 0x000fe20000000a00 */
[----:B------:R-:W-:Y:S01]  /*95d0*/  IMAD.MOV.U32 R25, RZ, RZ, R26 ;  /* 0x000000ffff197224 */ /* 0x000fe200078e001a */
[----:B------:R-:W-:Y:S01]  /*95e0*/  ISETP.NE.U32.AND P0, PT, RZ, UR4, PT ;  /* 0x00000004ff007c0c */ /* 0x000fe2000bf05070 */
[----:B------:R-:W0:Y:S01]  /*95f0*/  LDC R8, c[0x0][0x430] ;  /* 0x00010c00ff087b82 */ /* 0x000e220000000800 */
[----:B------:R-:W-:Y:S01]  /*9600*/  IADD3 R5, -R26, RZ, RZ ;  /* 0x000000ff1a057210 */ /* 0x000fe20007ffe1ff */
        /* <DEDUP_REMOVED lines=8> */
.L_x_3328:
[----:B------:R-:W2:Y:S01]  /*9690*/  LDL R0, [R1+0x10] ;  /* 0x0000100001007983 */ /* 0x000ea20000100800 */
[----:B------:R-:W-:Y:S01]  /*96a0*/  ISETP.NE.AND P0, PT, R8, 0x1, PT ;  /* 0x000000010800780c */ /* 0x000fe20003f05270 */
[----:B------:R-:W-:Y:S01]  /*96b0*/  IMAD.MOV.U32 R28, RZ, RZ, RZ ;  /* 0x000000ffff1c7224 */ /* 0x000fe200078e00ff */
[C---:B------:R-:W-:Y:S02]  /*96c0*/  LOP3.LUT P1, RZ, R16.reuse, 0x200, RZ, 0xc0, !PT ;  /* 0x0000020010ff7812 */ /* 0x040fe4000782c0ff */
[----:B-----5:R-:W-:Y:S02]  /*96d0*/  SHF.R.S32.HI R32, RZ, 0x1f, R25 ;  /* 0x0000001fff207819 */ /* 0x020fe40000011419 */
[----:B------:R-:W-:-:S07]  /*96e0*/  LOP3.LUT R16, R16, 0xfffffeff, RZ, 0xc0, !PT ;  /* 0xfffffeff10107812 */ /* 0x000fce00078ec0ff */
[----:B-1----:R-:W0:Y:S01]  /*96f0*/  @P0 LDC R3, c[0x0][0x434] ;  /* 0x00010d00ff030b82 */ /* 0x002e220000000800 */
[----:B------:R-:W-:-:S07]  /*9700*/  @P0 LOP3.LUT R16, R16, 0x100, RZ, 0xfc, !PT ;  /* 0x0000010010100812 */ /* 0x000fce00078efcff */
[----:B------:R-:W1:Y:S08]  /*9710*/  @P0 LDC R5, c[0x0][0x438] ;  /* 0x00010e00ff050b82 */ /* 0x000e700000000800 */
[----:B------:R-:W3:Y:S01]  /*9720*/  @P1 LDC.64 R6, c[0x0][0x428] ;  /* 0x00010a00ff061b82 */ /* 0x000ee20000000a00 */
[----:B--2---:R-:W-:-:S04]  /*9730*/  IMAD.IADD R34, R0, 0x1, R31 ;  /* 0x0000000100227824 */ /* 0x004fc800078e021f */
[----:B0-----:R-:W-:-:S04]  /*9740*/  @P0 IMAD.HI.U32 R0, R34, R3, RZ ;  /* 0x0000000322000227 */ /* 0x001fc800078e00ff */
[----:B------:R-:W-:Y:S01]  /*9750*/  IMAD.MOV.U32 R9, RZ, RZ, R34 ;  /* 0x000000ffff097224 */ /* 0x000fe200078e0022 */
[----:B-1----:R-:W-:Y:S01]  /*9760*/  @P0 SHF.R.U32.HI R9, RZ, R5, R0 ;  /* 0x00000005ff090219 */ /* 0x002fe20000011600 */
[-C--:B---3--:R-:W-:Y:S01]  /*9770*/  @P1 IMAD R0, R32, R6.reuse, RZ ;  /* 0x0000000620001224 */ /* 0x088fe200078e02ff */
[----:B------:R-:W0:Y:S02]  /*9780*/  @P1 LDC.64 R4, c[0x0][0x418] ;  /* 0x00010600ff041b82 */ /* 0x000e240000000a00 */
[--C-:B------:R-:W-:Y:S01]  /*9790*/  @P1 SHF.R.S32.HI R3, RZ, 0x1f, R9.reuse ;  /* 0x0000001fff031819 */ /* 0x100fe20000011409 */
[----:B------:R-:W-:Y:S02]  /*97a0*/  @P1 IMAD.MOV.U32 R2, RZ, RZ, R9 ;  /* 0x000000ffff021224 */ /* 0x000fe400078e0009 */
[C---:B------:R-:W-:Y:S02]  /*97b0*/  @P1 IMAD R7, R25.reuse, R7, R0 ;  /* 0x0000000719071224 */ /* 0x040fe400078e0200 */
[----:B------:R-:W-:-:S04]  /*97c0*/  @P1 IMAD.WIDE.U32 R2, R25, R6, R2 ;  /* 0x0000000619021225 */ /* 0x000fc800078e0002 */
[----:B------:R-:W-:Y:S01]  /*97d0*/  @P1 IMAD.IADD R0, R3, 0x1, R7 ;  /* 0x0000000103001824 */ /* 0x000fe200078e0207 */
[----:B0-----:R-:W-:-:S04]  /*97e0*/  @P1 LEA R4, P0, R2, R4, 0x2 ;  /* 0x0000000402041211 */ /* 0x001fc800078010ff */
[----:B------:R-:W-:-:S05]  /*97f0*/  @P1 LEA.HI.X R5, R2, R5, R0, 0x2, P0 ;  /* 0x0000000502051211 */ /* 0x000fca00000f1400 */
[----:B------:R0:W5:Y:S01]  /*9800*/  @P1 LDG.E R28, desc[UR50][R4.64] ;  /* 0x00000032041c1981 */ /* 0x000162000c1e1900 */
[----:B------:R-:W-:Y:S01]  /*9810*/  MOV R0, UR41 ;  /* 0x0000002900007c02 */ /* 0x000fe20008000f00 */
[----:B------:R-:W-:Y:S01]  /*9820*/  IMAD.MOV R3, RZ, RZ, -R9 ;  /* 0x000000ffff037224 */ /* 0x000fe200078e0a09 */
[----:B------:R-:W-:Y:S02]  /*9830*/  LOP3.LUT R16, R16, 0xffffff7f, RZ, 0xc0, !PT ;  /* 0xffffff7f10107812 */ /* 0x000fe400078ec0ff */
[----:B------:R-:W-:Y:S01]  /*9840*/  ISETP.NE.AND P0, PT, R0, 0x3, PT ;  /* 0x000000030000780c */ /* 0x000fe20003f05270 */
[----:B------:R-:W-:Y:S01]  /*9850*/  IMAD R34, R8, R3, R34 ;  /* 0x0000000308227224 */ /* 0x000fe200078e0222 */
[----:B------:R-:W-:-:S11]  /*9860*/  SHF.R.S32.HI R24, RZ, 0x1f, R18 ;  /* 0x0000001fff187819 */ /* 0x000fd60000011412 */
[----:B------:R-:W-:Y:S01]  /*9870*/  @P0 LOP3.LUT R16, R16, 0x80, RZ, 0xfc, !PT ;  /* 0x0000008010100812 */ /* 0x000fe200078efcff */
[----:B0-----:R-:W-:Y:S06]  /*9880*/  @!P0 BRA `(.L_x_3280) ;  /* 0x0000000000048947 */ /* 0x001fec0003800000 */
[----:B------:R-:W-:Y:S01]  /*9890*/  BPT.TRAP 0x1 ;  /* 0x000000040000795c */ /* 0x000fe20000300000 */
.L_x_3280:
[----:B------:R-:W-:Y:S01]  /*98a0*/  LEA R19, R17, UR39, 0x3 ;  /* 0x0000002711137c11 */ /* 0x000fe2000f8e18ff */
[----:B------:R-:W-:Y:S01]  /*98b0*/  BSSY B0, `(.L_x_3281) ;  /* 0x0000004000007945 */ /* 0x000fe20003800000 */
[----:B------:R-:W-:-:S04]  /*98c0*/  SHF.L.U32 R0, R22, 0x1f, RZ ;  /* 0x0000001f16007819 */ /* 0x000fc800000006ff */
[----:B------:R-:W0:Y:S02]  /*98d0*/  SYNCS.PHASECHK.TRANS64.TRYWAIT P0, [R19+URZ+0x28c40], R0 ;  /* 0x028c4000130075a7 */ /* 0x000e24000800017f */
[----:B0-----:R-:W-:Y:S05]  /*98e0*/  @!P0 BRA `(.L_x_3282) ;  /* 0x0000002c00488947 */ /* 0x001fea0003800000 */
.L_x_3329:
[----:B------:R-:W-:Y:S05]  /*98f0*/  BSYNC B0 ;  /* 0x0000000000007941 */ /* 0x000fea0003800000 */
.L_x_3281:
[----:B0-----:R-:W-:Y:S01]  /*9900*/  SHF.R.S32.HI R0, RZ, 0x1f, R34 ;  /* 0x0000001fff007819 */ /* 0x001fe20000011422 */
[----:B------:R-:W-:Y:S01]  /*9910*/  ULDC.64 UR4, c[0x0][0x300] ;  /* 0x0000c00000047ab9 */ /* 0x000fe20000000a00 */
[----:B------:R-:W0:Y:S01]  /*9920*/  S2R R20, SR_TID.X ;  /* 0x0000000000147919 */ /* 0x000e220000002100 */
[----:B------:R-:W-:Y:S01]  /*9930*/  LOP3.LUT P1, RZ, R16, 0x1, RZ, 0xc0, !PT ;  /* 0x0000000110ff7812 */ /* 0x000fe2000782c0ff */
[----:B------:R-:W-:Y:S02]  /*9940*/  IMAD R4, R17, 0x1000, R33 ;  /* 0x0000100011047824 */ /* 0x000fe400078e0221 */
[----:B------:R-:W-:Y:S01]  /*9950*/  IMAD R3, R0, UR4, RZ ;  /* 0x0000000400037c24 */ /* 0x000fe2000f8e02ff */
[----:B------:R1:W-:Y:S03]  /*9960*/  STL [R1+0x4], R0 ;  /* 0x0000040001007387 */ /* 0x0003e60000100800 */
[----:B------:R-:W-:-:S02]  /*9970*/  IMAD R5, R34, UR5, R3 ;  /* 0x0000000522057c24 */ /* 0x000fc4000f8e0203 */
[----:B------:R-:W-:Y:S01]  /*9980*/  IMAD.WIDE.U32 R2, R34, UR4, RZ ;  /* 0x0000000422027c25 */ /* 0x000fe2000f8e00ff */
[----:B------:R-:W-:-:S03]  /*9990*/  ULDC.64 UR4, c[0x0][0x310] ;  /* 0x0000c40000047ab9 */ /* 0x000fc60000000a00 */
[----:B------:R-:W-:Y:S01]  /*99a0*/  IMAD.IADD R3, R3, 0x1, R5 ;  /* 0x0000000103037824 */ /* 0x000fe200078e0205 */
[----:B-1---5:R-:W-:Y:S01]  /*99b0*/  SHF.R.S32.HI R0, RZ, 0x1f, R28 ;  /* 0x0000001fff007819 */ /* 0x022fe2000001141c */
[----:B------:R-:W-:-:S04]  /*99c0*/  IMAD.WIDE.U32 R2, R28, UR4, R2 ;  /* 0x000000041c027c25 */ /* 0x000fc8000f8e0002 */
[----:B------:R1:W-:Y:S01]  /*99d0*/  STL [R1+0x8], R0 ;  /* 0x0000080001007387 */ /* 0x0003e20000100800 */
[----:B------:R-:W-:-:S04]  /*99e0*/  IMAD R5, R0, UR4, RZ ;  /* 0x0000000400057c24 */ /* 0x000fc8000f8e02ff */
[----:B------:R-:W-:Y:S01]  /*99f0*/  IMAD R5, R28, UR5, R5 ;  /* 0x000000051c057c24 */ /* 0x000fe2000f8e0205 */
[----:B------:R-:W-:-:S03]  /*9a00*/  ULDC.64 UR4, c[0x0][0x308] ;  /* 0x0000c20000047ab9 */ /* 0x000fc60000000a00 */
[----:B------:R-:W-:Y:S02]  /*9a10*/  IMAD.IADD R3, R3, 0x1, R5 ;  /* 0x0000000103037824 */ /* 0x000fe400078e0205 */
[----:B------:R-:W-:Y:S02]  /*9a20*/  IMAD R5, R24, UR4, RZ ;  /* 0x0000000418057c24 */ /* 0x000fe4000f8e02ff */
[----:B------:R-:W-:-:S04]  /*9a30*/  IMAD.WIDE.U32 R2, R18, UR4, R2 ;  /* 0x0000000412027c25 */ /* 0x000fc8000f8e0002 */
[----:B------:R-:W-:Y:S01]  /*9a40*/  IMAD R5, R18, UR5, R5 ;  /* 0x0000000512057c24 */ /* 0x000fe2000f8e0205 */
[----:B------:R-:W-:Y:S01]  /*9a50*/  ULDC.64 UR4, c[0x0][0x2e8] ;  /* 0x0000ba0000047ab9 */ /* 0x000fe20000000a00 */
[----:B0-----:R-:W-:Y:S01]  /*9a60*/  IMAD.SHL.U32 R20, R20, 0x8, RZ ;  /* 0x0000000814147824 */ /* 0x001fe200078e00ff */
[----:B-1----:R-:W-:Y:S01]  /*9a70*/  LEA R0, P0, R2, UR4, 0x1 ;  /* 0x0000000402007c11 */ /* 0x002fe2000f8008ff */
[----:B------:R-:W-:Y:S01]  /*9a80*/  IMAD.IADD R5, R3, 0x1, R5 ;  /* 0x0000000103057824 */ /* 0x000fe200078e0205 */
[----:B------:R-:W-:Y:S02]  /*9a90*/  UMOV UR4, 0xffffffff ;  /* 0xffffffff00047882 */ /* 0x000fe40000000000 */
[----:B------:R-:W-:Y:S02]  /*9aa0*/  LOP3.LUT R20, R20, 0x38, RZ, 0xc0, !PT ;  /* 0x0000003814147812 */ /* 0x000fe400078ec0ff */
[----:B------:R-:W-:Y:S01]  /*9ab0*/  LEA.HI.X R5, R2, UR5, R5, 0x1, P0 ;  /* 0x0000000502057c11 */ /* 0x000fe200080f0c05 */
[----:B------:R-:W-:Y:S06]  /*9ac0*/  BRA.DIV UR4, `(.L_x_3283) ;  /* 0x0000002a04e47947 */ /* 0x000fec000b800000 */
[----:B------:R-:W0:Y:S01]  /*9ad0*/  SHFL.IDX PT, R14, R0, RZ, 0x181f ;  /* 0x00181fff000e7589 */ /* 0x000e2200000e0000 */
[C---:B------:R-:W-:Y:S02]  /*9ae0*/  ISETP.GE.AND P4, PT, R35.reuse, 0x1, PT ;  /* 0x000000012300780c */ /* 0x040fe40003f86270 */
[C---:B------:R-:W-:Y:S01]  /*9af0*/  ISETP.GE.AND P3, PT, R35.reuse, 0x11, PT ;  /* 0x000000112300780c */ /* 0x040fe20003f66270 */
[----:B------:R-:W1:Y:S01]  /*9b00*/  SHFL.IDX PT, R2, R5, RZ, 0x181f ;  /* 0x00181fff05027589 */ /* 0x000e6200000e0000 */
[----:B------:R-:W-:-:S03]  /*9b10*/  ISETP.GE.AND P2, PT, R35, 0x21, PT ;  /* 0x000000212300780c */ /* 0x000fc60003f46270 */
[----:B------:R-:W-:Y:S06]  /*9b20*/  SHFL.IDX PT, R8, R5, 0x1, 0x181f ;  /* 0x00381f0005087f89 */ /* 0x000fec00000e0000 */
[C---:B------:R-:W-:Y:S02]  /*9b30*/  @P4 LEA R7, R4.reuse, UR39, 0x1 ;  /* 0x0000002704074c11 */ /* 0x040fe4000f8e08ff */
[----:B------:R-:W-:Y:S02]  /*9b40*/  @P3 LEA R9, R4, UR39, 0x1 ;  /* 0x0000002704093c11 */ /* 0x000fe4000f8e08ff */
[----:B0-----:R-:W-:-:S02]  /*9b50*/  @P4 LEA R3, P0, R20, R14, 0x1 ;  /* 0x0000000e14034211 */ /* 0x001fc400078008ff */
[----:B------:R-:W0:Y:S03]  /*9b60*/  SHFL.IDX PT, R14, R0, 0x1, 0x181f ;  /* 0x00381f00000e7f89 */ /* 0x000e2600000e0000 */
[----:B-1----:R-:W-:-:S05]  /*9b70*/  @P4 IMAD.X R2, RZ, RZ, R2, P0 ;  /* 0x000000ffff024224 */ /* 0x002fca00000e0602 */
[----:B------:R-:W-:-:S04]  /*9b80*/  @P4 LOP3.LUT R3, R3, R2, RZ, 0x3c, !PT ;  /* 0x0000000203034212 */ /* 0x000fc800078e3cff */
[----:B------:R-:W-:-:S04]  /*9b90*/  @P4 LOP3.LUT R2, R3, R2, RZ, 0x3c, !PT ;  /* 0x0000000203024212 */ /* 0x000fc800078e3cff */
[----:B------:R-:W-:-:S05]  /*9ba0*/  @P4 LOP3.LUT R3, R3, R2, RZ, 0x3c, !PT ;  /* 0x0000000203034212 */ /* 0x000fca00078e3cff */
[----:B------:R1:W-:Y:S01]  /*9bb0*/  @P4 LDGSTS.E.BYPASS.LTC128B.128 [R7+0x22400], desc[UR50][R2.64], !P1 ;  /* 0x2240000002074fae */ /* 0x0003e2000c901d72 */
[----:B0-----:R-:W-:-:S03]  /*9bc0*/  @P3 LEA R6, P0, R20, R14, 0x1 ;  /* 0x0000000e14063211 */ /* 0x001fc600078008ff */
[----:B------:R-:W0:Y:S01]  /*9bd0*/  SHFL.IDX PT, R14, R0, 0x2, 0x181f ;  /* 0x00581f00000e7f89 */ /* 0x000e2200000e0000 */
[----:B------:R-:W-:-:S03]  /*9be0*/  @P3 IADD3.X R8, RZ, R8, RZ, P0, !PT ;  /* 0x00000008ff083210 */ /* 0x000fc600007fe4ff */
[----:B-1----:R-:W1:Y:S02]  /*9bf0*/  SHFL.IDX PT, R2, R5, 0x2, 0x181f ;  /* 0x00581f0005027f89 */ /* 0x002e6400000e0000 */
[----:B------:R-:W-:Y:S02]  /*9c00*/  @P3 IMAD.MOV.U32 R3, RZ, RZ, R8 ;  /* 0x000000ffff033224 */ /* 0x000fe400078e0008 */
[----:B------:R-:W2:Y:S01]  /*9c10*/  SHFL.IDX PT, R5, R5, 0x3, 0x181f ;  /* 0x00781f0005057f89 */ /* 0x000ea200000e0000 */
[----:B0-----:R-:W-:-:S03]  /*9c20*/  @P2 LEA R7, P0, R20, R14, 0x1 ;  /* 0x0000000e14072211 */ /* 0x001fc600078008ff */
[----:B------:R0:W3:Y:S02]  /*9c30*/  SHFL.IDX PT, R14, R0, 0x3, 0x181f ;  /* 0x00781f00000e7f89 */ /* 0x0000e400000e0000 */
[----:B-1----:R-:W-:Y:S02]  /*9c40*/  @P2 IMAD.X R10, RZ, RZ, R2, P0 ;  /* 0x000000ffff0a2224 */ /* 0x002fe400000e0602 */
[----:B------:R-:W-:Y:S01]  /*9c50*/  @P3 IMAD.MOV.U32 R2, RZ, RZ, R6 ;  /* 0x000000ffff023224 */ /* 0x000fe200078e0006 */
[----:B------:R-:W-:-:S04]  /*9c60*/  @P2 LEA R6, R4, UR39, 0x1 ;  /* 0x0000002704062c11 */ /* 0x000fc8000f8e08ff */
[----:B------:R1:W-:Y:S02]  /*9c70*/  @P3 LDGSTS.E.BYPASS.LTC128B.128 [R9+0x22c00], desc[UR50][R2.64], !P1 ;  /* 0x22c0000002093fae */ /* 0x0003e4000c901d72 */
[----:B-1----:R-:W-:Y:S02]  /*9c80*/  @P2 IMAD.MOV.U32 R2, RZ, RZ, R7 ;  /* 0x000000ffff022224 */ /* 0x002fe400078e0007 */
[----:B------:R-:W-:-:S05]  /*9c90*/  @P2 IMAD.MOV.U32 R3, RZ, RZ, R10 ;  /* 0x000000ffff032224 */ /* 0x000fca00078e000a */
[----:B--23--:R0:W-:Y:S02]  /*9ca0*/  @P2 LDGSTS.E.BYPASS.LTC128B.128 [R6+0x23400], desc[UR50][R2.64], !P1 ;  /* 0x2340000002062fae */ /* 0x00c1e4000c901d72 */
.L_x_3339:
[----:B------:R-:W-:-:S13]  /*9cb0*/  ISETP.GE.AND P2, PT, R35, 0x31, PT ;  /* 0x000000312300780c */ /* 0x000fda0003f46270 */
[----:B0-----:R-:W-:-:S05]  /*9cc0*/  @P2 LEA R2, P0, R20, R14, 0x1 ;  /* 0x0000000e14022211 */ /* 0x001fca00078008ff */
[----:B------:R-:W-:Y:S01]  /*9cd0*/  @P2 IMAD.X R3, RZ, RZ, R5, P0 ;  /* 0x000000ffff032224 */ /* 0x000fe200000e0605 */
[----:B------:R-:W-:Y:S02]  /*9ce0*/  @P2 LEA R5, R4, UR39, 0x1 ;  /* 0x0000002704052c11 */ /* 0x000fe4000f8e08ff */
[----:B------:R-:W-:-:S03]  /*9cf0*/  PLOP3.LUT P0, PT, PT, PT, PT, 0x80, 0x0 ;  /* 0x000000000000781c */ /* 0x000fc60003f0f070 */
[----:B------:R-:W-:Y:S01]  /*9d00*/  @!PT LDS RZ, [RZ] ;  /* 0x00000000fffff984 */ /* 0x000fe20000000800 */
[----:B------:R-:W-:Y:S01]  /*9d10*/  @!PT LDS RZ, [RZ] ;  /* 0x00000000fffff984 */ /* 0x000fe20000000800 */
[----:B------:R-:W-:Y:S01]  /*9d20*/  @!PT LDS RZ, [RZ] ;  /* 0x00000000fffff984 */ /* 0x000fe20000000800 */
[----:B------:R0:W-:Y:S01]  /*9d30*/  @P2 LDGSTS.E.BYPASS.LTC128B.128 [R5+0x23c00], desc[UR50][R2.64], !P1 ;  /* 0x23c0000002052fae */ /* 0x0001e2000c901d72 */
[----:B------:R-:W-:-:S09]  /*9d40*/  NOP ;  /* 0x0000000000007918 */ /* 0x000fd20000000000 */
.L_x_3284:
[----:B------:R-:W-:Y:S02]  /*9d50*/  PLOP3.LUT P1, PT, P1, P0, PT, 0xa2, 0x0 ;  /* 0x000000000000781c */ /* 0x000fe40000f21472 */
[----:B------:R-:W-:-:S08]  /*9d60*/  @P0 R2UR P1, UR4, R19 ;  /* 0x00000000130402ca */ /* 0x000fd00000020000 */
[----:B------:R-:W-:-:S05]  /*9d70*/  @P0 PLOP3.LUT P0, PT, P1, PT, PT, 0x80, 0x0 ;  /* 0x000000000000081c */ /* 0x000fca0000f0f070 */
[----:B------:R-:W-:Y:S01]  /*9d80*/  @!P1 SYNCS.ARRIVE.TRANS64.RED.A0T1 RZ, [UR4+0x28c30], RZ ;  /* 0x028c30ffffff99a7 */ /* 0x000fe20008200404 */
[----:B------:R-:W-:Y:S07]  /*9d90*/  @!P1 ARRIVES.LDGSTSBAR.64.TRANSCNT [UR4+0x28c30] ;  /* 0x028c3000ff0099b0 */ /* 0x000fee0008000a84 */
[----:B------:R-:W-:Y:S05]  /*9da0*/  @P0 BRA.U.ANY `(.L_x_3284) ;  /* 0xfffffffd00e80947 */ /* 0x000fea000393ffff */
[----:B------:R-:W-:Y:S01]  /*9db0*/  NOP ;  /* 0x0000000000007918 */ /* 0x000fe20000000000 */
[----:B------:R-:W-:-:S04]  /*9dc0*/  MOV R0, UR41 ;  /* 0x0000002900007c02 */ /* 0x000fc80008000f00 */
[----:B------:R-:W-:-:S13]  /*9dd0*/  ISETP.NE.AND P2, PT, R0, 0x3, PT ;  /* 0x000000030000780c */ /* 0x000fda0003f45270 */
[----:B------:R-:W-:Y:S05]  /*9de0*/  @!P2 BRA `(.L_x_3285) ;  /* 0x000000000004a947 */ /* 0x000fea0003800000 */
[----:B------:R-:W-:Y:S01]  /*9df0*/  BPT.TRAP 0x1 ;  /* 0x000000040000795c */ /* 0x000fe20000300000 */
.L_x_3285:
        /* <DEDUP_REMOVED lines=16> */
[----:B------:R-:W-:-:S02]  /*9f00*/  IMAD.U32 R7, RZ, RZ, UR7 ;  /* 0x00000007ff077e24 */ /* 0x000fc4000f8e00ff */
[----:B------:R-:W-:Y:S02]  /*9f10*/  IMAD.U32 R10, RZ, RZ, UR8 ;  /* 0x00000008ff0a7e24 */ /* 0x000fe4000f8e00ff */
[----:B------:R-:W-:Y:S02]  /*9f20*/  IMAD.U32 R11, RZ, RZ, UR9 ;  /* 0x00000009ff0b7e24 */ /* 0x000fe4000f8e00ff */
[----:B------:R-:W-:Y:S02]  /*9f30*/  IMAD.MOV.U32 R12, RZ, RZ, 0x1 ;  /* 0x00000001ff0c7424 */ /* 0x000fe400078e00ff */
[----:B------:R-:W-:-:S07]  /*9f40*/  IMAD.MOV.U32 R13, RZ, RZ, RZ ;  /* 0x000000ffff0d7224 */ /* 0x000fce00078e00ff */
[----:B------:R-:W-:-:S07]  /*9f50*/  LEPC R20, `(.L_x_3286) ;  /* 0x000000001014794e */ /* 0x000fce0000000000 */
[----:B01----:R-:W-:Y:S05]  /*9f60*/  CALL.ABS.NOINC R2 ;  /* 0x0000000002007343 */ /* 0x003fea0003c00000 */
.L_x_3286:
[----:B------:R-:W2:Y:S01]  /*9f70*/  LDL R20, [R1] ;  /* 0x0000000001147983 */ /* 0x000ea20000100800 */
[----:B------:R-:W3:Y:S01]  /*9f80*/  LDC R4, c[0x0][0x448] ;  /* 0x00011200ff047b82 */ /* 0x000ee20000000800 */
[----:B------:R-:W-:Y:S01]  /*9f90*/  IMAD.MOV R0, RZ, RZ, -R36 ;  /* 0x000000ffff007224 */ /* 0x000fe200078e0a24 */
[----:B------:R-:W-:Y:S01]  /*9fa0*/  ULDC UR4, c[0x0][0xc38] ;  /* 0x00030e0000047ab9 */ /* 0x000fe20000000800 */
[----:B------:R-:W4:Y:S01]  /*9fb0*/  S2R R9, SR_TID.X ;  /* 0x0000000000097919 */ /* 0x000f220000002100 */
[----:B------:R-:W-:Y:S02]  /*9fc0*/  LOP3.LUT P5, RZ, R16, 0x2000, RZ, 0xc0, !PT ;  /* 0x0000200010ff7812 */ /* 0x000fe400078ac0ff */
[----:B------:R-:W-:Y:S02]  /*9fd0*/  LEA R8, R33, UR39, 0x1 ;  /* 0x0000002721087c11 */ /* 0x000fe4000f8e08ff */
[----:B---3--:R-:W-:Y:S01]  /*9fe0*/  ISETP.NE.AND P0, PT, R4, 0x1, PT ;  /* 0x000000010400780c */ /* 0x008fe20003f05270 */
[----:B----4-:R-:W-:-:S12]  /*9ff0*/  IMAD.SHL.U32 R9, R9, 0x8, RZ ;  /* 0x0000000809097824 */ /* 0x010fd800078e00ff */
[----:B0-----:R-:W0:Y:S01]  /*a000*/  @P0 LDC R3, c[0x0][0x44c] ;  /* 0x00011300ff030b82 */ /* 0x001e220000000800 */
[----:B------:R-:W-:-:S07]  /*a010*/  LOP3.LUT R9, R9, 0x38, RZ, 0xc0, !PT ;  /* 0x0000003809097812 */ /* 0x000fce00078ec0ff */
[----:B------:R-:W3:Y:S01]  /*a020*/  @P0 LDC R2, c[0x0][0x450] ;  /* 0x00011400ff020b82 */ /* 0x000ee20000000800 */
[----:B--2---:R-:W-:Y:S01]  /*a030*/  IMAD R0, R0, UR4, R20 ;  /* 0x0000000400007c24 */ /* 0x004fe2000f8e0214 */
[----:B------:R-:W-:-:S03]  /*a040*/  ULDC.64 UR4, c[0x0][0x2d8] ;  /* 0x0000b60000047ab9 */ /* 0x000fc60000000a00 */
[----:B------:R-:W-:-:S04]  /*a050*/  IMAD R6, R0, 0x40, R23 ;  /* 0x0000004000067824 */ /* 0x000fc800078e0217 */
[----:B0-----:R-:W-:-:S04]  /*a060*/  @P0 IMAD.HI.U32 R3, R6, R3, RZ ;  /* 0x0000000306030227 */ /* 0x001fc800078e00ff */
[----:B------:R-:W-:Y:S01]  /*a070*/  IMAD.MOV.U32 R5, RZ, RZ, R6 ;  /* 0x000000ffff057224 */ /* 0x000fe200078e0006 */
[----:B---3--:R-:W-:-:S05]  /*a080*/  @P0 SHF.R.U32.HI R5, RZ, R2, R3 ;  /* 0x00000002ff050219 */ /* 0x008fca0000011603 */
[----:B------:R-:W-:-:S04]  /*a090*/  IMAD.MOV R3, RZ, RZ, -R5 ;  /* 0x000000ffff037224 */ /* 0x000fc800078e0a05 */
[----:B------:R-:W-:Y:S01]  /*a0a0*/  IMAD R4, R4, R3, R6 ;  /* 0x0000000304047224 */ /* 0x000fe200078e0206 */
[----:B------:R-:W-:Y:S01]  /*a0b0*/  SHF.R.S32.HI R6, RZ, 0x1f, R26 ;  /* 0x0000001fff067819 */ /* 0x000fe2000001141a */
[----:B------:R-:W-:-:S04]  /*a0c0*/  IMAD R3, R24, UR4, RZ ;  /* 0x0000000418037c24 */ /* 0x000fc8000f8e02ff */
[C---:B------:R-:W-:Y:S02]  /*a0d0*/  IMAD R7, R18.reuse, UR5, R3 ;  /* 0x0000000512077c24 */ /* 0x040fe4000f8e0203 */
[----:B------:R-:W-:Y:S01]  /*a0e0*/  IMAD.WIDE.U32 R2, R18, UR4, RZ ;  /* 0x0000000412027c25 */ /* 0x000fe2000f8e00ff */
[----:B------:R-:W-:-:S04]  /*a0f0*/  ULDC.64 UR4, c[0x0][0x2e0] ;  /* 0x0000b80000047ab9 */ /* 0x000fc80000000a00 */
[----:B------:R-:W-:Y:S01]  /*a100*/  IADD3 R3, R3, R7, RZ ;  /* 0x0000000703037210 */ /* 0x000fe20007ffe0ff */
[----:B------:R-:W-:Y:S01]  /*a110*/  IMAD R7, R6, UR4, RZ ;  /* 0x0000000406077c24 */ /* 0x000fe2000f8e02ff */
[----:B------:R-:W-:-:S03]  /*a120*/  SHF.R.S32.HI R6, RZ, 0x1f, R5 ;  /* 0x0000001fff067819 */ /* 0x000fc60000011405 */
[C---:B------:R-:W-:Y:S02]  /*a130*/  IMAD R7, R26.reuse, UR5, R7 ;  /* 0x000000051a077c24 */ /* 0x040fe4000f8e0207 */
[----:B------:R-:W-:Y:S01]  /*a140*/  IMAD.WIDE.U32 R2, R26, UR4, R2 ;  /* 0x000000041a027c25 */ /* 0x000fe2000f8e0002 */
[----:B------:R-:W-:-:S03]  /*a150*/  ULDC.64 UR4, c[0x0][0x2d0] ;  /* 0x0000b40000047ab9 */ /* 0x000fc60000000a00 */
[----:B------:R-:W-:Y:S02]  /*a160*/  IMAD.IADD R3, R3, 0x1, R7 ;  /* 0x0000000103037824 */ /* 0x000fe400078e0207 */
        /* <DEDUP_REMOVED lines=16> */
[----:B------:R-:W-:-:S03]  /*a270*/  IMAD R0, R0, 0x40, R37 ;  /* 0x0000004000007824 */ /* 0x000fc600078e0225 */
[----:B------:R-:W2:Y:S01]  /*a280*/  SHFL.IDX PT, R2, R5, RZ, 0x181f ;  /* 0x00181fff05027589 */ /* 0x000ea200000e0000 */
[C---:B------:R-:W-:Y:S01]  /*a290*/  VIADD R7, R0.reuse, 0x10 ;  /* 0x0000001000077836 */ /* 0x040fe20000000000 */
[----:B------:R-:W-:Y:S02]  /*a2a0*/  ISETP.GE.AND P0, PT, R0, UR37, PT ;  /* 0x0000002500007c0c */ /* 0x000fe4000bf06270 */
[----:B------:R-:W-:Y:S11]  /*a2b0*/  SHFL.IDX PT, R6, R5, 0x1, 0x181f ;  /* 0x00381f0005067f89 */ /* 0x000ff600000e0000 */
[----:B0-----:R-:W-:-:S05]  /*a2c0*/  @!P0 LEA R14, P1, R9, R14, 0x1 ;  /* 0x0000000e090e8211 */ /* 0x001fca00078208ff */
[----:B--2---:R-:W-:Y:S01]  /*a2d0*/  @!P0 IMAD.X R3, RZ, RZ, R2, P1 ;  /* 0x000000ffff038224 */ /* 0x004fe200008e0602 */
[----:B------:R-:W-:Y:S02]  /*a2e0*/  @!P0 MOV R2, R14 ;  /* 0x0000000e00028202 */ /* 0x000fe40000000f00 */
[----:B------:R-:W0:Y:S04]  /*a2f0*/  SHFL.IDX PT, R14, R4, 0x1, 0x181f ;  /* 0x00381f00040e7f89 */ /* 0x000e2800000e0000 */
[----:B------:R0:W-:Y:S01]  /*a300*/  @!P0 LDGSTS.E.BYPASS.LTC128B.128 [R8+0x20400], desc[UR50][R2.64], !P5 ;  /* 0x2040000002088fae */ /* 0x0001e2000e901d72 */
[----:B------:R-:W-:Y:S01]  /*a310*/  ISETP.GE.AND P0, PT, R7, UR37, PT ;  /* 0x0000002507007c0c */ /* 0x000fe2000bf06270 */
[----:B------:R-:W-:-:S12]  /*a320*/  VIADD R7, R0, 0x20 ;  /* 0x0000002000077836 */ /* 0x000fd80000000000 */
[----:B0-----:R-:W-:Y:S02]  /*a330*/  @!P0 LEA R2, P1, R9, R14, 0x1 ;  /* 0x0000000e09028211 */ /* 0x001fe400078208ff */
[----:B------:R-:W0:Y:S03]  /*a340*/  SHFL.IDX PT, R14, R4, 0x2, 0x181f ;  /* 0x00581f00040e7f89 */ /* 0x000e2600000e0000 */
[----:B------:R-:W-:Y:S02]  /*a350*/  @!P0 IMAD.X R3, RZ, RZ, R6, P1 ;  /* 0x000000ffff038224 */ /* 0x000fe400008e0606 */
[----:B------:R-:W2:Y:S04]  /*a360*/  SHFL.IDX PT, R6, R5, 0x2, 0x181f ;  /* 0x00581f0005067f89 */ /* 0x000ea800000e0000 */
[----:B------:R0:W-:Y:S01]  /*a370*/  @!P0 LDGSTS.E.BYPASS.LTC128B.128 [R8+0x20c00], desc[UR50][R2.64], !P5 ;  /* 0x20c0000002088fae */ /* 0x0001e2000e901d72 */
[----:B------:R-:W-:-:S03]  /*a380*/  ISETP.GE.AND P0, PT, R7, UR37, PT ;  /* 0x0000002507007c0c */ /* 0x000fc6000bf06270 */
[----:B------:R-:W3:Y:S10]  /*a390*/  SHFL.IDX PT, R5, R5, 0x3, 0x181f ;  /* 0x00781f0005057f89 */ /* 0x000ef400000e0000 */
[----:B0-----:R-:W-:-:S02]  /*a3a0*/  @!P0 LEA R2, P1, R9, R14, 0x1 ;  /* 0x0000000e09028211 */ /* 0x001fc400078208ff */
[----:B------:R0:W4:Y:S03]  /*a3b0*/  SHFL.IDX PT, R14, R4, 0x3, 0x181f ;  /* 0x00781f00040e7f89 */ /* 0x00012600000e0000 */
[----:B--2---:R-:W-:-:S05]  /*a3c0*/  @!P0 IMAD.X R3, RZ, RZ, R6, P1 ;  /* 0x000000ffff038224 */ /* 0x004fca00008e0606 */
[----:B------:R0:W-:Y:S03]  /*a3d0*/  @!P0 LDGSTS.E.BYPASS.LTC128B.128 [R8+0x21400], desc[UR50][R2.64], !P5 ;  /* 0x2140000002088fae */ /* 0x0001e6000e901d72 */
.L_x_3348:
[----:B------:R-:W2:Y:S01]  /*a3e0*/  LDL R6, [R1+0xc] ;  /* 0x00000c0001067983 */ /* 0x000ea20000100800 */
[----:B------:R-:W-:-:S05]  /*a3f0*/  VIADD R0, R0, 0x30 ;  /* 0x0000003000007836 */ /* 0x000fca0000000000 */
[----:B------:R-:W-:-:S13]  /*a400*/  ISETP.GE.AND P0, PT, R0, UR37, PT ;  /* 0x0000002500007c0c */ /* 0x000fda000bf06270 */
[----:B0---4-:R-:W-:-:S05]  /*a410*/  @!P0 LEA R2, P1, R9, R14, 0x1 ;  /* 0x0000000e09028211 */ /* 0x011fca00078208ff */
[----:B---3--:R-:W-:-:S05]  /*a420*/  @!P0 IMAD.X R3, RZ, RZ, R5, P1 ;  /* 0x000000ffff038224 */ /* 0x008fca00008e0605 */
[----:B------:R-:W-:Y:S01]  /*a430*/  @!PT LDS RZ, [RZ] ;  /* 0x00000000fffff984 */ /* 0x000fe20000000800 */
[----:B------:R-:W-:Y:S01]  /*a440*/  @!PT LDS RZ, [RZ] ;  /* 0x00000000fffff984 */ /* 0x000fe20000000800 */
[----:B------:R-:W-:Y:S01]  /*a450*/  @!PT LDS RZ, [RZ] ;  /* 0x00000000fffff984 */ /* 0x000fe20000000800 */
[----:B------:R0:W-:Y:S01]  /*a460*/  @!P0 LDGSTS.E.BYPASS.LTC128B.128 [R8+0x21c00], desc[UR50][R2.64], !P5 ;  /* 0x21c0000002088fae */ /* 0x0001e2000e901d72 */
[----:B------:R-:W-:Y:S01]  /*a470*/  NOP ;  /* 0x0000000000007918 */ /* 0x000fe20000000000 */
[----:B------:R-:W-:Y:S02]  /*a480*/  SYNCS.ARRIVE.TRANS64.RED.A0T1 RZ, [UR39+0x28c00], RZ ;  /* 0x028c00ffffff79a7 */ /* 0x000fe40008200427 */
[----:B------:R-:W-:Y:S01]  /*a490*/  ARRIVES.LDGSTSBAR.64.TRANSCNT [UR39+0x28c00] ;  /* 0x028c0000ff0079b0 */ /* 0x000fe20008000aa7 */
[----:B--2---:R-:W-:-:S04]  /*a4a0*/  LOP3.LUT R0, R6, 0x1, RZ, 0xc, !PT ;  /* 0x0000000106007812 */ /* 0x004fc800078e0cff */
[----:B------:R-:W-:Y:S01]  /*a4b0*/  SHF.L.U32 R0, R0, 0x1f, RZ ;  /* 0x0000001f00007819 */ /* 0x000fe200000006ff */
[----:B------:R-:W-:Y:S01]  /*a4c0*/  NOP ;  /* 0x0000000000007918 */ /* 0x000fe20000000000 */
[----:B------:R-:W-:Y:S01]  /*a4d0*/  SYNCS.ARRIVE.TRANS64.A1T0 RZ, [UR39+0x28c00], RZ ;  /* 0x028c00ffffff79a7 */ /* 0x000fe20008100027 */
[----:B------:R-:W-:Y:S01]  /*a4e0*/  BSSY B0, `(.L_x_3288) ;  /* 0x0000003000007945 */ /* 0x000fe20003800000 */
[----:B------:R-:W2:Y:S03]  /*a4f0*/  SYNCS.PHASECHK.TRANS64.TRYWAIT P0, [UR39+0x28c20], R0 ;  /* 0x028c2000ff0075a7 */ /* 0x000ea60008000167 */
[----:B0-2---:R-:W-:Y:S05]  /*a500*/  @!P0 BRA `(.L_x_3289) ;  /* 0x0000002800a08947 */ /* 0x005fea0003800000 */
.L_x_3349:
[----:B------:R-:W-:Y:S05]  /*a510*/  BSYNC B0 ;  /* 0x0000000000007941 */ /* 0x000fea0003800000 */
.L_x_3288:
[----:B------:R-:W-:-:S04]  /*a520*/  MOV R2, UR41 ;  /* 0x0000002900027c02 */ /* 0x000fc80008000f00 */
[----:B------:R-:W-:-:S13]  /*a530*/  ISETP.NE.AND P0, PT, R2, 0x3, PT ;  /* 0x000000030200780c */ /* 0x000fda0003f05270 */
[----:B------:R-:W-:Y:S05]  /*a540*/  @!P0 BRA `(.L_x_3290) ;  /* 0x0000000000048947 */ /* 0x000fea0003800000 */
[----:B------:R-:W-:Y:S01]  /*a550*/  BPT.TRAP 0x1 ;  /* 0x000000040000795c */ /* 0x000fe20000300000 */
.L_x_3290:
[----:B0-----:R-:W-:Y:S01]  /*a560*/  SHF.L.U32 R0, R22, 0x1f, RZ ;  /* 0x0000001f16007819 */ /* 0x001fe200000006ff */
[----:B------:R-:W-:Y:S03]  /*a570*/  BSSY B0, `(.L_x_3291) ;  /* 0x0000003000007945 */ /* 0x000fe60003800000 */
[----:B------:R-:W0:Y:S02]  /*a580*/  SYNCS.PHASECHK.TRANS64.TRYWAIT P0, [R19+URZ+0x28c60], R0 ;  /* 0x028c6000130075a7 */ /* 0x000e24000800017f */
[----:B0-----:R-:W-:Y:S05]  /*a590*/  @!P0 BRA `(.L_x_3292) ;  /* 0x0000002800948947 */ /* 0x001fea0003800000 */
.L_x_3350:
[----:B------:R-:W-:Y:S05]  /*a5a0*/  BSYNC B0 ;  /* 0x0000000000007941 */ /* 0x000fea0003800000 */
.L_x_3291:
[----:B------:R-:W2:Y:S01]  /*a5b0*/  LDL.LU R2, [R1+0x4] ;  /* 0x0000040001027983 */ /* 0x000ea20000300800 */
[----:B------:R-:W-:-:S03]  /*a5c0*/  ULDC.64 UR4, c[0x0][0x328] ;  /* 0x0000ca0000047ab9 */ /* 0x000fc60000000a00 */
[----:B------:R-:W3:Y:S01]  /*a5d0*/  LDL.LU R4, [R1+0x8] ;  /* 0x0000080001047983 */ /* 0x000ee20000300800 */
[----:B------:R-:W-:Y:S02]  /*a5e0*/  IMAD R9, R17, 0x8000, R33 ;  /* 0x0000800011097824 */ /* 0x000fe400078e0221 */
[----:B--2---:R-:W-:-:S04]  /*a5f0*/  IMAD R3, R2, UR4, RZ ;  /* 0x0000000402037c24 */ /* 0x004fc8000f8e02ff */
[C---:B------:R-:W-:Y:S02]  /*a600*/  IMAD R5, R34.reuse, UR5, R3 ;  /* 0x0000000522057c24 */ /* 0x040fe4000f8e0203 */
[----:B------:R-:W-:Y:S01]  /*a610*/  IMAD.WIDE.U32 R2, R34, UR4, RZ ;  /* 0x0000000422027c25 */ /* 0x000fe2000f8e00ff */
[----:B------:R-:W-:-:S03]  /*a620*/  ULDC.64 UR4, c[0x0][0x338] ;  /* 0x0000ce0000047ab9 */ /* 0x000fc60000000a00 */
[----:B------:R-:W-:Y:S02]  /*a630*/  IMAD.IADD R3, R3, 0x1, R5 ;  /* 0x0000000103037824 */ /* 0x000fe400078e0205 */
[----:B---3--:R-:W-:Y:S02]  /*a640*/  IMAD R5, R4, UR4, RZ ;  /* 0x0000000404057c24 */ /* 0x008fe4000f8e02ff */
        /* <DEDUP_REMOVED lines=13> */
[----:B------:R-:W-:Y:S01]  /*a720*/  LOP3.LUT P6, RZ, R16, 0x40000000, RZ, 0xc0, !PT ;  /* 0x4000000010ff7812 */ /* 0x000fe200078cc0ff */
[----:B------:R-:W2:Y:S01]  /*a730*/  S2R R4, SR_TID.X ;  /* 0x0000000000047919 */ /* 0x000ea20000002100 */
[----:B------:R-:W-:Y:S02]  /*a740*/  LEA R9, R9, UR39, 0x1 ;  /* 0x0000002709097c11 */ /* 0x000fe4000f8e08ff */
[----:B------:R-:W-:Y:S01]  /*a750*/  P2R R12, PR, RZ, 0x40 ;  /* 0x00000040ff0c7803 */ /* 0x000fe20000000000 */
[----:B------:R-:W-:Y:S01]  /*a760*/  STL [R1+0x28], R24 ;  /* 0x0000281801007387 */ /* 0x000fe20000100800 */
[----:B------:R-:W-:Y:S02]  /*a770*/  LOP3.LUT P6, RZ, R30, 0x10, RZ, 0xc0, !PT ;  /* 0x000000101eff7812 */ /* 0x000fe400078cc0ff */
[----:B------:R-:W-:Y:S01]  /*a780*/  LOP3.LUT P5, RZ, R16, 0x8000000, RZ, 0xc0, !PT ;  /* 0x0800000010ff7812 */ /* 0x000fe200078ac0ff */
[----:B------:R-:W-:Y:S01]  /*a790*/  STL [R1+0x24], R23 ;  /* 0x0000241701007387 */ /* 0x000fe20000100800 */
[----:B------:R-:W-:-:S02]  /*a7a0*/  P2R R13, PR, RZ, 0x40 ;  /* 0x00000040ff0d7803 */ /* 0x000fc40000000000 */
[C---:B------:R-:W-:Y:S01]  /*a7b0*/  LOP3.LUT P6, RZ, R16.reuse, 0x40000, RZ, 0xc0, !PT ;  /* 0x0004000010ff7812 */ /* 0x040fe200078cc0ff */
[----:B------:R-:W-:Y:S01]  /*a7c0*/  STL [R1+0x20], R22 ;  /* 0x0000201601007387 */ /* 0x000fe20000100800 */
[C---:B------:R-:W-:Y:S02]  /*a7d0*/  LOP3.LUT P4, RZ, R16.reuse, 0x1000000, RZ, 0xc0, !PT ;  /* 0x0100000010ff7812 */ /* 0x040fe4000788c0ff */
[----:B------:R-:W-:Y:S01]  /*a7e0*/  P2R R15, PR, RZ, 0x40 ;  /* 0x00000040ff0f7803 */ /* 0x000fe20000000000 */
[----:B------:R-:W-:Y:S01]  /*a7f0*/  STL [R1+0x1c], R19 ;  /* 0x00001c1301007387 */ /* 0x000fe20000100800 */
[C---:B------:R-:W-:Y:S02]  /*a800*/  LOP3.LUT P6, RZ, R16.reuse, 0x80000, RZ, 0xc0, !PT ;  /* 0x0008000010ff7812 */ /* 0x040fe400078cc0ff */
[----:B------:R-:W-:Y:S01]  /*a810*/  LOP3.LUT P3, RZ, R16, 0x20000, RZ, 0xc0, !PT ;  /* 0x0002000010ff7812 */ /* 0x000fe2000786c0ff */
[----:B------:R-:W-:Y:S01]  /*a820*/  STL [R1+0x18], R18 ;  /* 0x0000181201007387 */ /* 0x000fe20000100800 */
[----:B------:R-:W-:-:S02]  /*a830*/  P2R R20, PR, RZ, 0x40 ;  /* 0x00000040ff147803 */ /* 0x000fc40000000000 */
[C---:B------:R-:W-:Y:S01]  /*a840*/  LOP3.LUT P6, RZ, R16.reuse, 0x100000, RZ, 0xc0, !PT ;  /* 0x0010000010ff7812 */ /* 0x040fe200078cc0ff */
[----:B------:R-:W-:Y:S01]  /*a850*/  STL [R1+0x14], R17 ;  /* 0x0000141101007387 */ /* 0x000fe20000100800 */
[C---:B------:R-:W-:Y:S02]  /*a860*/  LOP3.LUT P2, RZ, R16.reuse, 0x10000, RZ, 0xc0, !PT ;  /* 0x0001000010ff7812 */ /* 0x040fe4000784c0ff */
[----:B------:R-:W-:Y:S01]  /*a870*/  P2R R11, PR, RZ, 0x40 ;  /* 0x00000040ff0b7803 */ /* 0x000fe20000000000 */
[----:B------:R-:W3:Y:S01]  /*a880*/  SHFL.IDX PT, R2, R8, RZ, 0x181f ;  /* 0x00181fff08027589 */ /* 0x000ee200000e0000 */
[C---:B------:R-:W-:Y:S02]  /*a890*/  LOP3.LUT P6, RZ, R16.reuse, 0x2000000, RZ, 0xc0, !PT ;  /* 0x0200000010ff7812 */ /* 0x040fe400078cc0ff */
[----:B------:R-:W-:Y:S01]  /*a8a0*/  LOP3.LUT P1, RZ, R16, 0x8000, RZ, 0xc0, !PT ;  /* 0x0000800010ff7812 */ /* 0x000fe2000782c0ff */
[----:B------:R-:W4:Y:S01]  /*a8b0*/  SHFL.IDX PT, R3, R10, RZ, 0x181f ;  /* 0x00181fff0a037589 */ /* 0x000f2200000e0000 */
[----:B------:R-:W-:Y:S01]  /*a8c0*/  P2R R14, PR, RZ, 0x40 ;  /* 0x00000040ff0e7803 */ /* 0x000fe20000000000 */
[----:B--2---:R-:W-:Y:S01]  /*a8d0*/  IMAD.SHL.U32 R4, R4, 0x8, RZ ;  /* 0x0000000804047824 */ /* 0x004fe200078e00ff */
[----:B------:R-:W-:-:S04]  /*a8e0*/  LOP3.LUT P6, RZ, R16, 0x10000000, RZ, 0xc0, !PT ;  /* 0x1000000010ff7812 */ /* 0x000fc800078cc0ff */
[----:B------:R-:W-:Y:S02]  /*a8f0*/  P2R R21, PR, RZ, 0x40 ;  /* 0x00000040ff157803 */ /* 0x000fe40000000000 */
[----:B------:R-:W-:Y:S02]  /*a900*/  LOP3.LUT P6, RZ, R16, 0x80000000, RZ, 0xc0, !PT ;  /* 0x8000000010ff7812 */ /* 0x000fe400078cc0ff */
[----:B------:R-:W-:Y:S02]  /*a910*/  LOP3.LUT R4, R4, 0x38, RZ, 0xc0, !PT ;  /* 0x0000003804047812 */ /* 0x000fe400078ec0ff */
[----:B------:R-:W-:Y:S02]  /*a920*/  P2R R26, PR, RZ, 0x40 ;  /* 0x00000040ff1a7803 */ /* 0x000fe40000000000 */
[----:B------:R-:W-:Y:S01]  /*a930*/  LOP3.LUT P6, RZ, R30, 0x4, RZ, 0xc0, !PT ;  /* 0x000000041eff7812 */ /* 0x000fe200078cc0ff */
[----:B0-----:R-:W-:-:S03]  /*a940*/  IMAD.SHL.U32 R0, R4, 0x2, RZ ;  /* 0x0000000204007824 */ /* 0x001fc600078e00ff */
[----:B------:R-:W-:Y:S02]  /*a950*/  P2R R28, PR, RZ, 0x40 ;  /* 0x00000040ff1c7803 */ /* 0x000fe40000000000 */
[----:B------:R-:W-:Y:S02]  /*a960*/  LOP3.LUT P6, RZ, R30, 0x20, RZ, 0xc0, !PT ;  /* 0x000000201eff7812 */ /* 0x000fe400078cc0ff */
[----:B---3--:R-:W-:Y:S02]  /*a970*/  IADD3 R6, P0, R2, R0, RZ ;  /* 0x0000000002067210 */ /* 0x008fe40007f1e0ff */
[----:B------:R-:W-:Y:S01]  /*a980*/  P2R R34, PR, RZ, 0x40 ;  /* 0x00000040ff227803 */ /* 0x000fe20000000000 */
[----:B------:R-:W0:Y:S01]  /*a990*/  SHFL.IDX PT, R2, R8, 0x1, 0x181f ;  /* 0x00381f0008027f89 */ /* 0x000e2200000e0000 */
[----:B------:R-:W-:Y:S02]  /*a9a0*/  LOP3.LUT P6, RZ, R16, 0x200000, RZ, 0xc0, !PT ;  /* 0x0020000010ff7812 */ /* 0x000fe400078cc0ff */
[----:B----4-:R-:W-:-:S02]  /*a9b0*/  IADD3.X R7, RZ, R3, RZ, P0, !PT ;  /* 0x00000003ff077210 */ /* 0x010fc400007fe4ff */
[----:B------:R-:W-:Y:S01]  /*a9c0*/  P2R R36, PR, RZ, 0x40 ;  /* 0x00000040ff247803 */ /* 0x000fe20000000000 */
[----:B------:R-:W2:Y:S01]  /*a9d0*/  SHFL.IDX PT, R3, R10, 0x1, 0x181f ;  /* 0x00381f000a037f89 */ /* 0x000ea200000e0000 */
[----:B------:R-:W-:-:S04]  /*a9e0*/  LOP3.LUT P6, RZ, R16, 0x400000, RZ, 0xc0, !PT ;  /* 0x0040000010ff7812 */ /* 0x000fc800078cc0ff */
[----:B------:R-:W-:Y:S02]  /*a9f0*/  P2R R17, PR, RZ, 0x40 ;  /* 0x00000040ff117803 */ /* 0x000fe40000000000 */
[----:B------:R-:W-:-:S04]  /*aa00*/  LOP3.LUT P6, RZ, R16, 0x800000, RZ, 0xc0, !PT ;  /* 0x0080000010ff7812 */ /* 0x000fc800078cc0ff */
[----:B------:R-:W-:Y:S02]  /*aa10*/  P2R R18, PR, RZ, 0x40 ;  /* 0x00000040ff127803 */ /* 0x000fe40000000000 */
[----:B------:R-:W-:-:S04]  /*aa20*/  LOP3.LUT P6, RZ, R16, 0x4000000, RZ, 0xc0, !PT ;  /* 0x0400000010ff7812 */ /* 0x000fc800078cc0ff */
[----:B-1----:R-:W-:Y:S02]  /*aa30*/  P2R R19, PR, RZ, 0x40 ;  /* 0x00000040ff137803 */ /* 0x002fe40000000000 */
[----:B------:R-:W-:Y:S02]  /*aa40*/  LOP3.LUT P6, RZ, R16, 0x20000000, RZ, 0xc0, !PT ;  /* 0x2000000010ff7812 */ /* 0x000fe400078cc0ff */
[----:B0-----:R-:W-:Y:S02]  /*aa50*/  IADD3 R4, P0, R2, R0, RZ ;  /* 0x0000000002047210 */ /* 0x001fe40007f1e0ff */
[----:B------:R-:W-:Y:S01]  /*aa60*/  P2R R22, PR, RZ, 0x40 ;  /* 0x00000040ff167803 */ /* 0x000fe20000000000 */
[----:B------:R-:W0:Y:S01]  /*aa70*/  SHFL.IDX PT, R2, R8, 0x2, 0x181f ;  /* 0x00581f0008027f89 */ /* 0x000e2200000e0000 */
[----:B------:R-:W-:Y:S01]  /*aa80*/  LOP3.LUT P6, RZ, R30, 0x1, RZ, 0xc0, !PT ;  /* 0x000000011eff7812 */ /* 0x000fe200078cc0ff */
[----:B--2---:R-:W-:Y:S02]  /*aa90*/  IMAD.X R5, RZ, RZ, R3, P0 ;  /* 0x000000ffff057224 */ /* 0x004fe400000e0603 */
[----:B------:R-:W1:Y:S01]  /*aaa0*/  SHFL.IDX PT, R3, R10, 0x2, 0x181f ;  /* 0x00581f000a037f89 */ /* 0x000e6200000e0000 */
[----:B------:R-:W-:-:S02]  /*aab0*/  P2R R23, PR, RZ, 0x40 ;  /* 0x00000040ff177803 */ /* 0x000fc40000000000 */
[----:B------:R-:W-:-:S04]  /*aac0*/  LOP3.LUT P6, RZ, R30, 0x8, RZ, 0xc0, !PT ;  /* 0x000000081eff7812 */ /* 0x000fc800078cc0ff */
[----:B------:R-:W-:Y:S02]  /*aad0*/  P2R R24, PR, RZ, 0x40 ;  /* 0x00000040ff187803 */ /* 0x000fe40000000000 */
[----:B------:R-:W-:Y:S02]  /*aae0*/  LOP3.LUT P6, RZ, R30, 0x40, RZ, 0xc0, !PT ;  /* 0x000000401eff7812 */ /* 0x000fe400078cc0ff */
[----:B0-----:R-:W-:-:S11]  /*aaf0*/  IADD3 R2, P0, R2, R0, RZ ;  /* 0x0000000002027210 */ /* 0x001fd60007f1e0ff */
[----:B------:R0:W-:Y:S01]  /*ab00*/  LDGSTS.E.BYPASS.LTC128B.128 [R9+0x400], desc[UR50][R6.64], !P6 ;  /* 0x0040000006097fae */ /* 0x0001e2000f101d72 */
[----:B------:R-:W-:Y:S01]  /*ab10*/  ISETP.NE.AND P6, PT, R24, RZ, PT ;  /* 0x000000ff1800720c */ /* 0x000fe20003fc5270 */
[----:B-1----:R-:W-:Y:S02]  /*ab20*/  IMAD.X R3, RZ, RZ, R3, P0 ;  /* 0x000000ffff037224 */ /* 0x002fe400000e0603 */
[----:B------:R0:W5:Y:S01]  /*ab30*/  LDL.LU R24, [R1+0x28] ;  /* 0x0000280001187983 */ /* 0x0001620000300800 */
[----:B------:R-:W-:-:S09]  /*ab40*/  LOP3.LUT P0, RZ, R30, 0x2, RZ, 0xc0, !PT ;  /* 0x000000021eff7812 */ /* 0x000fd2000780c0ff */
[----:B------:R0:W-:Y:S01]  /*ab50*/  LDGSTS.E.BYPASS.LTC128B.128 [R9+0x2400], desc[UR50][R6.64+0x80], !P6 ;  /* 0x0240008006097fae */ /* 0x0001e2000f101d72 */
[----:B------:R-:W-:-:S03]  /*ab60*/  ISETP.NE.AND P6, PT, R23, RZ, PT ;  /* 0x000000ff1700720c */ /* 0x000fc60003fc5270 */
[----:B------:R0:W5:Y:S10]  /*ab70*/  LDL.LU R23, [R1+0x24] ;  /* 0x0000240001177983 */ /* 0x0001740000300800 */
        /* <DEDUP_REMOVED lines=13> */
[----:B------:R-:W-:-:S13]  /*ac50*/  ISETP.NE.AND P6, PT, R36, RZ, PT ;  /* 0x000000ff2400720c */ /* 0x000fda0003fc5270 */
        /* <DEDUP_REMOVED lines=19> */
[----:B------:R-:W-:-:S03]  /*ad90*/  ISETP.NE.AND P6, PT, R12, RZ, PT ;  /* 0x000000ff0c00720c */ /* 0x000fc60003fc5270 */
[----:B------:R0:W-:Y:S04]  /*ada0*/  LDGSTS.E.BYPASS.LTC128B.128 [R9+0x3400], desc[UR50][R2.64+0x80], !P0 ;  /* 0x0340008002097fae */ /* 0x0001e8000c101d72 */
[----:B------:R0:W1:Y:S06]  /*adb0*/  SHFL.IDX PT, R14, R8, 0x3, 0x181f ;  /* 0x00781f00080e7f89 */ /* 0x00006c00000e0000 */
[----:B------:R0:W-:Y:S04]  /*adc0*/  LDGSTS.E.BYPASS.LTC128B.128 [R9+0x5400], desc[UR50][R2.64+0x100], !P6 ;  /* 0x0540010002097fae */ /* 0x0001e8000f101d72 */
[----:B------:R0:W-:Y:S04]  /*add0*/  LDGSTS.E.BYPASS.LTC128B.128 [R9+0x7400], desc[UR50][R2.64+0x180], !P5 ;  /* 0x0740018002097fae */ /* 0x0001e8000e901d72 */
[----:B------:R0:W-:Y:S04]  /*ade0*/  LDGSTS.E.BYPASS.LTC128B.128 [R9+0x9400], desc[UR50][R2.64+0x200], !P4 ;  /* 0x0940020002097fae */ /* 0x0001e8000e101d72 */
[----:B------:R0:W-:Y:S04]  /*adf0*/  LDGSTS.E.BYPASS.LTC128B.128 [R9+0xb400], desc[UR50][R2.64+0x280], !P3 ;  /* 0x0b40028002097fae */ /* 0x0001e8000d901d72 */
[----:B------:R0:W-:Y:S04]  /*ae00*/  LDGSTS.E.BYPASS.LTC128B.128 [R9+0xd400], desc[UR50][R2.64+0x300], !P2 ;  /* 0x0d40030002097fae */ /* 0x0001e8000d101d72 */
[----:B------:R0:W-:Y:S04]  /*ae10*/  LDGSTS.E.BYPASS.LTC128B.128 [R9+0xf400], desc[UR50][R2.64+0x380], !P1 ;  /* 0x0f40038002097fae */ /* 0x0001e8000c901d72 */
[----:B-1----:R-:W2:Y:S02]  /*ae20*/  SHFL.IDX PT, R10, R10, 0x3, 0x181f ;  /* 0x00781f000a0a7f89 */ /* 0x002ea400000e0000 */
.L_x_3360:
[----:B------:R-:W-:Y:S02]  /*ae30*/  LOP3.LUT P6, RZ, R30, 0x1000, RZ, 0xc0, !PT ;  /* 0x000010001eff7812 */ /* 0x000fe400078cc0ff */
[----:B0-----:R-:W-:Y:S02]  /*ae40*/  IADD3 R2, P0, R14, R0, RZ ;  /* 0x000000000e027210 */ /* 0x001fe40007f1e0ff */
[----:B------:R-:W-:Y:S02]  /*ae50*/  P2R R4, PR, RZ, 0x40 ;  /* 0x00000040ff047803 */ /* 0x000fe40000000000 */
[C---:B------:R-:W-:Y:S01]  /*ae60*/  LOP3.LUT P6, RZ, R30.reuse, 0x4000, RZ, 0xc0, !PT ;  /* 0x000040001eff7812 */ /* 0x040fe200078cc0ff */
[----:B--2---:R-:W-:Y:S01]  /*ae70*/  IMAD.X R3, RZ, RZ, R10, P0 ;  /* 0x000000ffff037224 */ /* 0x004fe200000e060a */
[C---:B------:R-:W-:Y:S02]  /*ae80*/  LOP3.LUT P0, RZ, R30.reuse, 0x2000, RZ, 0xc0, !PT ;  /* 0x000020001eff7812 */ /* 0x040fe4000780c0ff */
[----:B------:R-:W-:-:S02]  /*ae90*/  LOP3.LUT P5, RZ, R30, 0x800, RZ, 0xc0, !PT ;  /* 0x000008001eff7812 */ /* 0x000fc400078ac0ff */
[C---:B------:R-:W-:Y:S02]  /*aea0*/  LOP3.LUT P4, RZ, R30.reuse, 0x400, RZ, 0xc0, !PT ;  /* 0x000004001eff7812 */ /* 0x040fe4000788c0ff */
[C---:B------:R-:W-:Y:S02]  /*aeb0*/  LOP3.LUT P3, RZ, R30.reuse, 0x200, RZ, 0xc0, !PT ;  /* 0x000002001eff7812 */ /* 0x040fe4000786c0ff */
[C---:B------:R-:W-:Y:S02]  /*aec0*/  LOP3.LUT P2, RZ, R30.reuse, 0x100, RZ, 0xc0, !PT ;  /* 0x000001001eff7812 */ /* 0x040fe4000784c0ff */
[----:B------:R-:W-:Y:S01]  /*aed0*/  LOP3.LUT P1, RZ, R30, 0x80, RZ, 0xc0, !PT ;  /* 0x000000801eff7812 */ /* 0x000fe2000782c0ff */
[----:B------:R-:W-:Y:S01]  /*aee0*/  @!PT LDS RZ, [RZ] ;  /* 0x00000000fffff984 */ /* 0x000fe20000000800 */
[----:B------:R-:W-:Y:S01]  /*aef0*/  @!PT LDS RZ, [RZ] ;  /* 0x00000000fffff984 */ /* 0x000fe20000000800 */
[----:B------:R-:W-:Y:S01]  /*af00*/  @!PT LDS RZ, [RZ] ;  /* 0x00000000fffff984 */ /* 0x000fe20000000800 */
[----:B------:R0:W-:Y:S01]  /*af10*/  LDGSTS.E.BYPASS.LTC128B.128 [R9+0x1c00], desc[UR50][R2.64], !P6 ;  /* 0x01c0000002097fae */ /* 0x0001e2000f101d72 */
[----:B------:R-:W-:-:S03]  /*af20*/  ISETP.NE.AND P6, PT, R4, RZ, PT ;  /* 0x000000ff0400720c */ /* 0x000fc60003fc5270 */
[----:B------:R0:W-:Y:S01]  /*af30*/  LDGSTS.E.BYPASS.LTC128B.128 [R9+0x3c00], desc[UR50][R2.64+0x80], !P0 ;  /* 0x03c0008002097fae */ /* 0x0001e2000c101d72 */
[----:B------:R-:W-:-:S09]  /*af40*/  PLOP3.LUT P0, PT, PT, PT, PT, 0x80, 0x0 ;  /* 0x000000000000781c */ /* 0x000fd20003f0f070 */
[----:B------:R0:W-:Y:S04]  /*af50*/  LDGSTS.E.BYPASS.LTC128B.128 [R9+0x5c00], desc[UR50][R2.64+0x100], !P6 ;  /* 0x05c0010002097fae */ /* 0x0001e8000f101d72 */
[----:B------:R0:W-:Y:S04]  /*af60*/  LDGSTS.E.BYPASS.LTC128B.128 [R9+0x7c00], desc[UR50][R2.64+0x180], !P5 ;  /* 0x07c0018002097fae */ /* 0x0001e8000e901d72 */
[----:B------:R0:W-:Y:S04]  /*af70*/  LDGSTS.E.BYPASS.LTC128B.128 [R9+0x9c00], desc[UR50][R2.64+0x200], !P4 ;  /* 0x09c0020002097fae */ /* 0x0001e8000e101d72 */
[----:B------:R0:W-:Y:S04]  /*af80*/  LDGSTS.E.BYPASS.LTC128B.128 [R9+0xbc00], desc[UR50][R2.64+0x280], !P3 ;  /* 0x0bc0028002097fae */ /* 0x0001e8000d901d72 */
[----:B------:R0:W-:Y:S04]  /*af90*/  LDGSTS.E.BYPASS.LTC128B.128 [R9+0xdc00], desc[UR50][R2.64+0x300], !P2 ;  /* 0x0dc0030002097fae */ /* 0x0001e8000d101d72 */
[----:B------:R0:W-:Y:S01]  /*afa0*/  LDGSTS.E.BYPASS.LTC128B.128 [R9+0xfc00], desc[UR50][R2.64+0x380], !P1 ;  /* 0x0fc0038002097fae */ /* 0x0001e2000c901d72 */
[----:B------:R-:W-:Y:S01]  /*afb0*/  NOP ;  /* 0x0000000000007918 */ /* 0x000fe20000000000 */
.L_x_3294:
[----:B------:R-:W-:Y:S02]  /*afc0*/  PLOP3.LUT P1, PT, P1, P0, PT, 0xa2, 0x0 ;  /* 0x000000000000781c */ /* 0x000fe40000f21472 */
[----:B-----5:R-:W-:-:S08]  /*afd0*/  @P0 R2UR P1, UR4, R19 ;  /* 0x00000000130402ca */ /* 0x020fd00000020000 */
[----:B------:R-:W-:-:S05]  /*afe0*/  @P0 PLOP3.LUT P0, PT, P1, PT, PT, 0x80, 0x0 ;  /* 0x000000000000081c */ /* 0x000fca0000f0f070 */
[----:B------:R-:W-:Y:S01]  /*aff0*/  @!P1 SYNCS.ARRIVE.TRANS64.RED.A0T1 RZ, [UR4+0x28c50], RZ ;  /* 0x028c50ffffff99a7 */ /* 0x000fe20008200404 */
[----:B------:R-:W-:Y:S07]  /*b000*/  @!P1 ARRIVES.LDGSTSBAR.64.TRANSCNT [UR4+0x28c50] ;  /* 0x028c5000ff0099b0 */ /* 0x000fee0008000a84 */
[----:B------:R-:W-:Y:S05]  /*b010*/  @P0 BRA.U.ANY `(.L_x_3294) ;  /* 0xfffffffd00e80947 */ /* 0x000fea000393ffff */
[----:B------:R-:W-:Y:S01]  /*b020*/  NOP ;  /* 0x0000000000007918 */ /* 0x000fe20000000000 */
[----:B0-----:R-:W-:-:S05]  /*b030*/  IMAD.U32 R2, RZ, RZ, UR41 ;  /* 0x00000029ff027e24 */ /* 0x001fca000f8e00ff */
[----:B------:R-:W-:-:S13]  /*b040*/  ISETP.NE.AND P2, PT, R2, 0x3, PT ;  /* 0x000000030200780c */ /* 0x000fda0003f45270 */
[----:B------:R-:W-:Y:S05]  /*b050*/  @!P2 BRA `(.L_x_3295) ;  /* 0x000000000004a947 */ /* 0x000fea0003800000 */
[----:B------:R-:W-:Y:S01]  /*b060*/  BPT.TRAP 0x1 ;  /* 0x000000040000795c */ /* 0x000fe20000300000 */
.L_x_3295:
[----:B------:R-:W-:Y:S01]  /*b070*/  VIADD R17, R17, 0x1 ;  /* 0x0000000111117836 */ /* 0x000fe20000000000 */
[----:B------:R-:W-:Y:S01]  /*b080*/  UISETP.GE.AND UP0, UPT, UR36, 0x41, UPT ;  /* 0x000000412400788c */ /* 0x000fe2000bf06270 */
[----:B------:R0:W-:Y:S03]  /*b090*/  SYNCS.ARRIVE.TRANS64.A1T0 RZ, [R19+URZ+0x28c50], RZ ;  /* 0x028c50ff13ff79a7 */ /* 0x0001e6000810003f */
[----:B------:R-:W-:-:S04]  /*b0a0*/  ISETP.NE.AND P0, PT, R17, 0x2, PT ;  /* 0x000000021100780c */ /* 0x000fc80003f05270 */
[----:B------:R-:W-:Y:S02]  /*b0b0*/  SEL R17, R17, RZ, P0 ;  /* 0x000000ff11117207 */ /* 0x000fe40000000000 */
[----:B------:R-:W-:Y:S02]  /*b0c0*/  SEL R3, RZ, 0x1, P0 ;  /* 0x00000001ff037807 */ /* 0x000fe40000000000 */
[----:B------:R-:W-:Y:S02]  /*b0d0*/  PLOP3.LUT P0, PT, PT, PT, UP0, 0x40, 0x0 ;  /* 0x000000000000781c */ /* 0x000fe40003f0e808 */
[----:B------:R-:W-:-:S11]  /*b0e0*/  LOP3.LUT R22, R22, R3, RZ, 0x3c, !PT ;  /* 0x0000000316167212 */ /* 0x000fd600078e3cff */
[----:B0-----:R-:W-:Y:S05]  /*b0f0*/  @P0 BRA `(.L_x_3296) ;  /* 0x0000000c00740947 */ /* 0x001fea0003800000 */
[----:B------:R-:W-:Y:S01]  /*b100*/  BSSY B0, `(.L_x_3296) ;  /* 0x00000dc000007945 */ /* 0x000fe20003800000 */
[----:B------:R-:W-:-:S07]  /*b110*/  IMAD.U32 R8, RZ, RZ, UR40 ;  /* 0x00000028ff087e24 */ /* 0x000fce000f8e00ff */
.L_x_3309:
[----:B------:R-:W0:Y:S01]  /*b120*/  LDC R2, c[0x0][0x430] ;  /* 0x00010c00ff027b82 */ /* 0x000e220000000800 */
[----:B------:R-:W-:Y:S01]  /*b130*/  ISETP.GT.U32.AND P0, PT, R23, 0x3f, PT ;  /* 0x0000003f1700780c */ /* 0x000fe20003f04070 */
[----:B------:R-:W-:Y:S01]  /*b140*/  IMAD.U32 R11, RZ, RZ, UR41 ;  /* 0x00000029ff0b7e24 */ /* 0x000fe2000f8e00ff */
[----:B------:R-:W-:-:S11]  /*b150*/  ULDC UR4, c[0x0][0x430] ;  /* 0x00010c0000047ab9 */ /* 0x000fd60000000800 */
[----:B-1----:R-:W1:Y:S01]  /*b160*/  @!P0 LDC.64 R4, c[0x0][0x428] ;  /* 0x00010a00ff048b82 */ /* 0x002e620000000a00 */
[----:B0-----:R-:W-:Y:S02]  /*b170*/  ISETP.NE.AND P1, PT, R2, 0x1, PT ;  /* 0x000000010200780c */ /* 0x001fe40003f25270 */
[----:B------:R-:W-:-:S05]  /*b180*/  LEA R2, R8, R31, 0x6 ;  /* 0x0000001f08027211 */ /* 0x000fca00078e30ff */
[----:B------:R-:W-:-:S04]  /*b190*/  IMAD.IADD R9, R23, 0x1, R2 ;  /* 0x0000000117097824 */ /* 0x000fc800078e0202 */
[----:B------:R-:W-:Y:S02]  /*b1a0*/  IMAD.MOV.U32 R10, RZ, RZ, R9 ;  /* 0x000000ffff0a7224 */ /* 0x000fe400078e0009 */
[----:B------:R-:W0:Y:S08]  /*b1b0*/  @P1 LDC R6, c[0x0][0x434] ;  /* 0x00010d00ff061b82 */ /* 0x000e300000000800 */
[----:B------:R-:W2:Y:S01]  /*b1c0*/  @P1 LDC R3, c[0x0][0x438] ;  /* 0x00010e00ff031b82 */ /* 0x000ea20000000800 */
[----:B0-----:R-:W-:-:S07]  /*b1d0*/  @P1 IMAD.HI.U32 R2, R9, R6, RZ ;  /* 0x0000000609021227 */ /* 0x001fce00078e00ff */
[----:B------:R-:W0:Y:S01]  /*b1e0*/  @!P0 LDC.64 R6, c[0x0][0x418] ;  /* 0x00010600ff068b82 */ /* 0x000e220000000a00 */
[----:B--2---:R-:W-:Y:S01]  /*b1f0*/  @P1 SHF.R.U32.HI R10, RZ, R3, R2 ;  /* 0x00000003ff0a1219 */ /* 0x004fe20000011602 */
[----:B-1----:R-:W-:-:S03]  /*b200*/  @!P0 IMAD R2, R32, R4, RZ ;  /* 0x0000000420028224 */ /* 0x002fc600078e02ff */
[----:B------:R-:W-:Y:S01]  /*b210*/  @!P0 SHF.R.S32.HI R3, RZ, 0x1f, R10 ;  /* 0x0000001fff038819 */ /* 0x000fe2000001140a */
[----:B------:R-:W-:Y:S02]  /*b220*/  @!P0 IMAD R5, R25, R5, R2 ;  /* 0x0000000519058224 */ /* 0x000fe400078e0202 */
[----:B------:R-:W-:-:S04]  /*b230*/  @!P0 IMAD.MOV.U32 R2, RZ, RZ, R10 ;  /* 0x000000ffff028224 */ /* 0x000fc800078e000a */
[----:B------:R-:W-:-:S04]  /*b240*/  @!P0 IMAD.WIDE.U32 R2, R25, R4, R2 ;  /* 0x0000000419028225 */ /* 0x000fc800078e0002 */
[----:B------:R-:W-:Y:S02]  /*b250*/  @!P0 IMAD.IADD R3, R5, 0x1, R3 ;  /* 0x0000000105038824 */ /* 0x000fe400078e0203 */
[----:B------:R-:W-:Y:S01]  /*b260*/  IMAD.MOV.U32 R4, RZ, RZ, RZ ;  /* 0x000000ffff047224 */ /* 0x000fe200078e00ff */
[----:B0-----:R-:W-:-:S04]  /*b270*/  @!P0 LEA R6, P1, R2, R6, 0x2 ;  /* 0x0000000602068211 */ /* 0x001fc800078210ff */
[----:B------:R-:W-:-:S05]  /*b280*/  @!P0 LEA.HI.X R7, R2, R7, R3, 0x2, P1 ;  /* 0x0000000702078211 */ /* 0x000fca00008f1403 */
[----:B------:R0:W5:Y:S01]  /*b290*/  @!P0 LDG.E R4, desc[UR50][R6.64] ;  /* 0x0000003206048981 */ /* 0x000162000c1e1900 */
[----:B------:R-:W-:Y:S02]  /*b2a0*/  ISETP.NE.AND P2, PT, R11, 0x3, PT ;  /* 0x000000030b00780c */ /* 0x000fe40003f45270 */
[----:B------:R-:W-:-:S05]  /*b2b0*/  IADD3 R2, -R10, RZ, RZ ;  /* 0x000000ff0a027210 */ /* 0x000fca0007ffe1ff */
[----:B------:R-:W-:-:S06]  /*b2c0*/  IMAD R5, R2, UR4, R9 ;  /* 0x0000000402057c24 */ /* 0x000fcc000f8e0209 */
[----:B0-----:R-:W-:Y:S05]  /*b2d0*/  @!P2 BRA `(.L_x_3297) ;  /* 0x000000000004a947 */ /* 0x001fea0003800000 */
[----:B------:R-:W-:Y:S01]  /*b2e0*/  BPT.TRAP 0x1 ;  /* 0x000000040000795c */ /* 0x000fe20000300000 */
.L_x_3297:
[----:B------:R-:W-:Y:S01]  /*b2f0*/  LEA R9, R17, UR39, 0x3 ;  /* 0x0000002711097c11 */ /* 0x000fe2000f8e18ff */
[----:B------:R-:W-:Y:S01]  /*b300*/  BSSY B1, `(.L_x_3298) ;  /* 0x0000005000017945 */ /* 0x000fe20003800000 */
[----:B------:R-:W-:Y:S02]  /*b310*/  SHF.L.U32 R20, R22, 0x1f, RZ ;  /* 0x0000001f16147819 */ /* 0x000fe400000006ff */
[----:B------:R-:W-:Y:S02]  /*b320*/  SHF.R.S32.HI R7, RZ, 0x1f, R5 ;  /* 0x0000001fff077819 */ /* 0x000fe40000011405 */
[----:B------:R-:W0:Y:S02]  /*b330*/  SYNCS.PHASECHK.TRANS64.TRYWAIT P0, [R9+URZ+0x28c40], R20 ;  /* 0x028c4014090075a7 */ /* 0x000e24000800017f */
[----:B0-----:R-:W-:Y:S05]  /*b340*/  @!P0 BRA `(.L_x_3299) ;  /* 0x0000002400548947 */ /* 0x001fea0003800000 */
.L_x_3361:
[----:B------:R-:W-:Y:S05]  /*b350*/  BSYNC B1 ;  /* 0x0000000000017941 */ /* 0x000fea0003800000 */
.L_x_3298:
[----:B------:R-:W-:Y:S01]  /*b360*/  ULDC.64 UR4, c[0x0][0x300] ;  /* 0x0000c00000047ab9 */ /* 0x000fe20000000a00 */
[----:B-----5:R-:W-:Y:S01]  /*b370*/  SHF.R.S32.HI R19, RZ, 0x1f, R4 ;  /* 0x0000001fff137819 */ /* 0x020fe20000011404 */
[----:B------:R-:W-:Y:S01]  /*b380*/  IMAD R2, R7, UR4, RZ ;  /* 0x0000000407027c24 */ /* 0x000fe2000f8e02ff */
[----:B------:R-:W-:Y:S01]  /*b390*/  LOP3.LUT P1, RZ, R16, 0x1, RZ, 0xc0, !PT ;  /* 0x0000000110ff7812 */ /* 0x000fe2000782c0ff */
[----:B------:R-:W-:Y:S02]  /*b3a0*/  IMAD R6, R17, 0x1000, R33 ;  /* 0x0000100011067824 */ /* 0x000fe400078e0221 */
        /* <DEDUP_REMOVED lines=18> */
[----:B------:R-:W1:Y:S01]  /*b4d0*/  SHFL.IDX PT, R14, R21, RZ, 0x181f ;  /* 0x00181fff150e7589 */ /* 0x000e6200000e0000 */
[----:B------:R-:W-:-:S03]  /*b4e0*/  LEA R26, R6, UR39, 0x1 ;  /* 0x00000027061a7c11 */ /* 0x000fc6000f8e08ff */
[----:B------:R-:W2:Y:S04]  /*b4f0*/  SHFL.IDX PT, R3, R28, RZ, 0x181f ;  /* 0x00181fff1c037589 */ /* 0x000ea800000e0000 */
[----:B------:R-:W3:Y:S04]  /*b500*/  SHFL.IDX PT, R10, R21, 0x1, 0x181f ;  /* 0x00381f00150a7f89 */ /* 0x000ee800000e0000 */
[----:B------:R-:W4:Y:S01]  /*b510*/  SHFL.IDX PT, R34, R28, 0x1, 0x181f ;  /* 0x00381f001c227f89 */ /* 0x000f2200000e0000 */
[----:B-1----:R-:W-:-:S03]  /*b520*/  IADD3 R2, P0, R14, R0, RZ ;  /* 0x000000000e027210 */ /* 0x002fc60007f1e0ff */
[----:B------:R-:W-:Y:S02]  /*b530*/  SHFL.IDX PT, R14, R21, 0x3, 0x181f ;  /* 0x00781f00150e7f89 */ /* 0x000fe400000e0000 */
[----:B--2---:R-:W-:Y:S01]  /*b540*/  IMAD.X R3, RZ, RZ, R3, P0 ;  /* 0x000000ffff037224 */ /* 0x004fe200000e0603 */
[----:B---3--:R-:W-:-:S04]  /*b550*/  IADD3 R10, P0, R10, R0, RZ ;  /* 0x000000000a0a7210 */ /* 0x008fc80007f1e0ff */
[----:B------:R1:W-:Y:S01]  /*b560*/  LDGSTS.E.BYPASS.LTC128B.128 [R26+0x22400], desc[UR50][R2.64], !P1 ;  /* 0x22400000021a7fae */ /* 0x0003e2000c901d72 */
[----:B----4-:R-:W-:-:S05]  /*b570*/  IMAD.X R11, RZ, RZ, R34, P0 ;  /* 0x000000ffff0b7224 */ /* 0x010fca00000e0622 */
[----:B------:R2:W-:Y:S04]  /*b580*/  LDGSTS.E.BYPASS.LTC128B.128 [R26+0x22c00], desc[UR50][R10.64], !P1 ;  /* 0x22c000000a1a7fae */ /* 0x0005e8000c901d72 */
[----:B-1----:R-:W1:Y:S04]  /*b590*/  SHFL.IDX PT, R2, R21, 0x2, 0x181f ;  /* 0x00581f0015027f89 */ /* 0x002e6800000e0000 */
[----:B------:R-:W3:Y:S04]  /*b5a0*/  SHFL.IDX PT, R3, R28, 0x2, 0x181f ;  /* 0x00581f001c037f89 */ /* 0x000ee800000e0000 */
[----:B------:R-:W4:Y:S01]  /*b5b0*/  SHFL.IDX PT, R28, R28, 0x3, 0x181f ;  /* 0x00781f001c1c7f89 */ /* 0x000f2200000e0000 */
[----:B-1----:R-:W-:-:S04]  /*b5c0*/  IADD3 R2, P0, R2, R0, RZ ;  /* 0x0000000002027210 */ /* 0x002fc80007f1e0ff */
[----:B---3--:R-:W-:-:S05]  /*b5d0*/  IADD3.X R3, RZ, R3, RZ, P0, !PT ;  /* 0x00000003ff037210 */ /* 0x008fca00007fe4ff */
[----:B----4-:R2:W-:Y:S04]  /*b5e0*/  LDGSTS.E.BYPASS.LTC128B.128 [R26+0x23400], desc[UR50][R2.64], !P1 ;  /* 0x23400000021a7fae */ /* 0x0105e8000c901d72 */
.L_x_3371:
[----:B--2---:R-:W-:-:S05]  /*b5f0*/  IADD3 R2, P0, R14, R0, RZ ;  /* 0x000000000e027210 */ /* 0x004fca0007f1e0ff */
[----:B------:R-:W-:Y:S01]  /*b600*/  IMAD.X R3, RZ, RZ, R28, P0 ;  /* 0x000000ffff037224 */ /* 0x000fe200000e061c */
[----:B------:R-:W-:-:S04]  /*b610*/  PLOP3.LUT P0, PT, PT, PT, PT, 0x80, 0x0 ;  /* 0x000000000000781c */ /* 0x000fc80003f0f070 */
[----:B------:R-:W-:Y:S01]  /*b620*/  @!PT LDS RZ, [RZ] ;  /* 0x00000000fffff984 */ /* 0x000fe20000000800 */
[----:B------:R-:W-:Y:S01]  /*b630*/  @!PT LDS RZ, [RZ] ;  /* 0x00000000fffff984 */ /* 0x000fe20000000800 */
[----:B------:R-:W-:Y:S01]  /*b640*/  @!PT LDS RZ, [RZ] ;  /* 0x00000000fffff984 */ /* 0x000fe20000000800 */
[----:B------:R1:W-:Y:S01]  /*b650*/  LDGSTS.E.BYPASS.LTC128B.128 [R26+0x23c00], desc[UR50][R2.64], !P1 ;  /* 0x23c00000021a7fae */ /* 0x0003e2000c901d72 */
[----:B------:R-:W-:-:S08]  /*b660*/  NOP ;  /* 0x0000000000007918 */ /* 0x000fd00000000000 */
.L_x_3301:
[----:B------:R-:W-:Y:S02]  /*b670*/  PLOP3.LUT P1, PT, P1, P0, PT, 0xa2, 0x0 ;  /* 0x000000000000781c */ /* 0x000fe40000f21472 */
[----:B------:R-:W-:-:S08]  /*b680*/  @P0 R2UR P1, UR4, R9 ;  /* 0x00000000090402ca */ /* 0x000fd00000020000 */
[----:B------:R-:W-:-:S05]  /*b690*/  @P0 PLOP3.LUT P0, PT, P1, PT, PT, 0x80, 0x0 ;  /* 0x000000000000081c */ /* 0x000fca0000f0f070 */
[----:B------:R-:W-:Y:S01]  /*b6a0*/  @!P1 SYNCS.ARRIVE.TRANS64.RED.A0T1 RZ, [UR4+0x28c30], RZ ;  /* 0x028c30ffffff99a7 */ /* 0x000fe20008200404 */
[----:B------:R-:W-:Y:S07]  /*b6b0*/  @!P1 ARRIVES.LDGSTSBAR.64.TRANSCNT [UR4+0x28c30] ;  /* 0x028c3000ff0099b0 */ /* 0x000fee0008000a84 */
[----:B------:R-:W-:Y:S05]  /*b6c0*/  @P0 BRA.U.ANY `(.L_x_3301) ;  /* 0xfffffffd00e80947 */ /* 0x000fea000393ffff */
[----:B------:R-:W-:Y:S01]  /*b6d0*/  NOP ;  /* 0x0000000000007918 */ /* 0x000fe20000000000 */
[----:B-1----:R-:W-:-:S05]  /*b6e0*/  IMAD.U32 R2, RZ, RZ, UR41 ;  /* 0x00000029ff027e24 */ /* 0x002fca000f8e00ff */
[----:B------:R-:W-:-:S13]  /*b6f0*/  ISETP.NE.AND P2, PT, R2, 0x3, PT ;  /* 0x000000030200780c */ /* 0x000fda0003f45270 */
[----:B------:R-:W-:Y:S05]  /*b700*/  @!P2 BRA `(.L_x_3302) ;  /* 0x000000000004a947 */ /* 0x000fea0003800000 */
[----:B------:R-:W-:Y:S01]  /*b710*/  BPT.TRAP 0x1 ;  /* 0x000000040000795c */ /* 0x000fe20000300000 */
.L_x_3302:
[----:B------:R1:W-:Y:S01]  /*b720*/  SYNCS.ARRIVE.TRANS64.A1T0 RZ, [R9+URZ+0x28c30], RZ ;  /* 0x028c30ff09ff79a7 */ /* 0x0003e2000810003f */
[----:B------:R-:W-:Y:S05]  /*b730*/  @!P2 BRA `(.L_x_3303) ;  /* 0x000000000004a947 */ /* 0x000fea0003800000 */
[----:B------:R-:W-:Y:S01]  /*b740*/  BPT.TRAP 0x1 ;  /* 0x000000040000795c */ /* 0x000fe20000300000 */
.L_x_3303:
[----:B------:R-:W2:Y:S01]  /*b750*/  SYNCS.PHASECHK.TRANS64.TRYWAIT P0, [R9+URZ+0x28c60], R20 ;  /* 0x028c6014090075a7 */ /* 0x000ea2000800017f */
[----:B------:R-:W-:Y:S04]  /*b760*/  BSSY B1, `(.L_x_3304) ;  /* 0x0000002000017945 */ /* 0x000fe80003800000 */
[----:B--2---:R-:W-:Y:S05]  /*b770*/  @!P0 BRA `(.L_x_3305) ;  /* 0x0000002400708947 */ /* 0x004fea0003800000 */
.L_x_3372:
[----:B------:R-:W-:Y:S05]  /*b780*/  BSYNC B1 ;  /* 0x0000000000017941 */ /* 0x000fea0003800000 */
.L_x_3304:
[----:B------:R-:W-:Y:S01]  /*b790*/  ULDC.64 UR4, c[0x0][0x328] ;  /* 0x0000ca0000047ab9 */ /* 0x000fe20000000a00 */
[C---:B------:R-:W-:Y:S01]  /*b7a0*/  LOP3.LUT P5, RZ, R16.reuse, 0x8, RZ, 0xc0, !PT ;  /* 0x0000000810ff7812 */ /* 0x040fe200078ac0ff */
[----:B------:R-:W-:Y:S01]  /*b7b0*/  IMAD R2, R7, UR4, RZ ;  /* 0x0000000407027c24 */ /* 0x000fe2000f8e02ff */
        /* <DEDUP_REMOVED lines=14> */
[----:B------:R-:W-:-:S03]  /*b8a0*/  ULDC.64 UR4, c[0x0][0x318] ;  /* 0x0000c60000047ab9 */ /* 0x000fc60000000a00 */
[----:B------:R-:W-:Y:S01]  /*b8b0*/  IMAD.IADD R3, R5, 0x1, R3 ;  /* 0x0000000105037824 */ /* 0x000fe200078e0203 */
[C---:B------:R-:W-:Y:S01]  /*b8c0*/  LEA R10, P0, R2.reuse, UR4, 0x1 ;  /* 0x00000004020a7c11 */ /* 0x040fe2000f8008ff */
[----:B------:R-:W-:Y:S01]  /*b8d0*/  UMOV UR4, 0xffffffff ;  /* 0xffffffff00047882 */ /* 0x000fe20000000000 */
[----:B------:R-:W-:Y:S02]  /*b8e0*/  IMAD R19, R17, 0x7000, R6 ;  /* 0x0000700011137824 */ /* 0x000fe400078e0206 */
[----:B0-2---:R-:W-:Y:S01]  /*b8f0*/  LEA.HI.X R20, R2, UR5, R3, 0x1, P0 ;  /* 0x0000000502147c11 */ /* 0x005fe200080f0c03 */
[----:B------:R-:W-:Y:S08]  /*b900*/  BRA.DIV UR4, `(.L_x_3306) ;  /* 0x0000002604207947 */ /* 0x000ff0000b800000 */
[----:B------:R-:W0:Y:S01]  /*b910*/  SHFL.IDX PT, R14, R10, RZ, 0x181f ;  /* 0x00181fff0a0e7589 */ /* 0x000e2200000e0000 */
[C---:B------:R-:W-:Y:S02]  /*b920*/  LOP3.LUT P1, RZ, R16.reuse, 0x40, RZ, 0xc0, !PT ;  /* 0x0000004010ff7812 */ /* 0x040fe4000782c0ff */
[C---:B------:R-:W-:Y:S01]  /*b930*/  LOP3.LUT P6, RZ, R16.reuse, 0x20, RZ, 0xc0, !PT ;  /* 0x0000002010ff7812 */ /* 0x040fe200078cc0ff */
[----:B------:R-:W2:Y:S01]  /*b940*/  SHFL.IDX PT, R3, R20, RZ, 0x181f ;  /* 0x00181fff14037589 */ /* 0x000ea200000e0000 */
[----:B------:R-:W-:Y:S02]  /*b950*/  LEA R19, R19, UR39, 0x1 ;  /* 0x0000002713137c11 */ /* 0x000fe4000f8e08ff */
[----:B------:R-:W-:Y:S02]  /*b960*/  LOP3.LUT P2, RZ, R16, 0x10, RZ, 0xc0, !PT ;  /* 0x0000001010ff7812 */ /* 0x000fe4000784c0ff */
[----:B------:R-:W-:Y:S02]  /*b970*/  P2R R11, PR, RZ, 0x40 ;  /* 0x00000040ff0b7803 */ /* 0x000fe40000000000 */
[----:B0-----:R-:W-:-:S02]  /*b980*/  IADD3 R6, P0, R14, R0, RZ ;  /* 0x000000000e067210 */ /* 0x001fc40007f1e0ff */
[----:B------:R-:W0:Y:S03]  /*b990*/  SHFL.IDX PT, R14, R10, 0x1, 0x181f ;  /* 0x00381f000a0e7f89 */ /* 0x000e2600000e0000 */
[----:B--2---:R-:W-:Y:S02]  /*b9a0*/  IMAD.X R7, RZ, RZ, R3, P0 ;  /* 0x000000ffff077224 */ /* 0x004fe400000e0603 */
[----:B------:R-:W2:Y:S04]  /*b9b0*/  SHFL.IDX PT, R3, R20, 0x1, 0x181f ;  /* 0x00381f0014037f89 */ /* 0x000ea800000e0000 */
[----:B------:R-:W-:Y:S01]  /*b9c0*/  LDGSTS.E.BYPASS.LTC128B.128 [R19+0x400], desc[UR50][R6.64], !P1 ;  /* 0x0040000006137fae */ /* 0x000fe2000c901d72 */
[----:B------:R-:W-:-:S03]  /*b9d0*/  ISETP.NE.U32.AND P1, PT, R27, RZ, PT ;  /* 0x000000ff1b00720c */ /* 0x000fc60003f25070 */
[----:B------:R-:W-:Y:S01]  /*b9e0*/  LDGSTS.E.BYPASS.LTC128B.128 [R19+0x2400], desc[UR50][R6.64+0x80], !P6 ;  /* 0x0240008006137fae */ /* 0x000fe2000f101d72 */
[----:B------:R-:W-:-:S03]  /*b9f0*/  LOP3.LUT P6, RZ, R16, 0x40, RZ, 0xc0, !PT ;  /* 0x0000004010ff7812 */ /* 0x000fc600078cc0ff */
[----:B------:R-:W-:Y:S04]  /*ba00*/  LDGSTS.E.BYPASS.LTC128B.128 [R19+0x4400], desc[UR50][R6.64+0x100], !P2 ;  /* 0x0440010006137fae */ /* 0x000fe8000d101d72 */
[----:B------:R-:W-:Y:S01]  /*ba10*/  LDGSTS.E.BYPASS.LTC128B.128 [R19+0x6400], desc[UR50][R6.64+0x180], !P5 ;  /* 0x0640018006137fae */ /* 0x000fe2000e901d72 */
[----:B0-----:R-:W-:-:S03]  /*ba20*/  IADD3 R4, P0, R14, R0, RZ ;  /* 0x000000000e047210 */ /* 0x001fc60007f1e0ff */
[----:B------:R-:W-:Y:S04]  /*ba30*/  LDGSTS.E.BYPASS.LTC128B.128 [R19+0x8400], desc[UR50][R6.64+0x200], !P4 ;  /* 0x0840020006137fae */ /* 0x000fe8000e101d72 */
[----:B------:R-:W0:Y:S01]  /*ba40*/  SHFL.IDX PT, R14, R10, 0x2, 0x181f ;  /* 0x00581f000a0e7f89 */ /* 0x000e2200000e0000 */
[----:B--2---:R-:W-:-:S03]  /*ba50*/  IADD3.X R5, RZ, R3, RZ, P0, !PT ;  /* 0x00000003ff057210 */ /* 0x004fc600007fe4ff */
[----:B------:R-:W2:Y:S04]  /*ba60*/  SHFL.IDX PT, R3, R20, 0x2, 0x181f ;  /* 0x00581f0014037f89 */ /* 0x000ea800000e0000 */
[----:B------:R-:W-:Y:S04]  /*ba70*/  LDGSTS.E.BYPASS.LTC128B.128 [R19+0xa400], desc[UR50][R6.64+0x280], !P3 ;  /* 0x0a40028006137fae */ /* 0x000fe8000d901d72 */
[----:B------:R-:W3:Y:S01]  /*ba80*/  SHFL.IDX PT, R20, R20, 0x3, 0x181f ;  /* 0x00781f0014147f89 */ /* 0x000ee200000e0000 */
[----:B0-----:R-:W-:-:S03]  /*ba90*/  IADD3 R2, P0, R14, R0, RZ ;  /* 0x000000000e027210 */ /* 0x001fc60007f1e0ff */
[----:B------:R0:W4:Y:S02]  /*baa0*/  SHFL.IDX PT, R14, R10, 0x3, 0x181f ;  /* 0x00781f000a0e7f89 */ /* 0x00012400000e0000 */
[----:B--2---:R-:W-:Y:S01]  /*bab0*/  IMAD.X R3, RZ, RZ, R3, P0 ;  /* 0x000000ffff037224 */ /* 0x004fe200000e0603 */
[----:B------:R-:W-:-:S13]  /*bac0*/  ISETP.NE.U32.AND P0, PT, R29, RZ, PT ;  /* 0x000000ff1d00720c */ /* 0x000fda0003f05070 */
[----:B------:R-:W-:Y:S04]  /*bad0*/  LDGSTS.E.BYPASS.LTC128B.128 [R19+0xc400], desc[UR50][R6.64+0x300], P0 ;  /* 0x0c40030006137fae */ /* 0x000fe80008101d72 */
[----:B------:R2:W-:Y:S04]  /*bae0*/  LDGSTS.E.BYPASS.LTC128B.128 [R19+0xe400], desc[UR50][R6.64+0x380], P1 ;  /* 0x0e40038006137fae */ /* 0x0005e80008901d72 */
[----:B------:R0:W-:Y:S01]  /*baf0*/  LDGSTS.E.BYPASS.LTC128B.128 [R19+0xc00], desc[UR50][R4.64], !P6 ;  /* 0x00c0000004137fae */ /* 0x0001e2000f101d72 */
[----:B------:R-:W-:-:S04]  /*bb00*/  ISETP.NE.AND P6, PT, R11, RZ, PT ;  /* 0x000000ff0b00720c */ /* 0x000fc80003fc5270 */
[----:B--2---:R-:W-:-:S09]  /*bb10*/  P2R R6, PR, RZ, 0x40 ;  /* 0x00000040ff067803 */ /* 0x004fd20000000000 */
[----:B------:R0:W-:Y:S01]  /*bb20*/  LDGSTS.E.BYPASS.LTC128B.128 [R19+0x2c00], desc[UR50][R4.64+0x80], !P6 ;  /* 0x02c0008004137fae */ /* 0x0001e2000f101d72 */
[----:B------:R-:W-:-:S03]  /*bb30*/  LOP3.LUT P6, RZ, R16, 0x40, RZ, 0xc0, !PT ;  /* 0x0000004010ff7812 */ /* 0x000fc600078cc0ff */
[----:B------:R0:W-:Y:S04]  /*bb40*/  LDGSTS.E.BYPASS.LTC128B.128 [R19+0x4c00], desc[UR50][R4.64+0x100], !P2 ;  /* 0x04c0010004137fae */ /* 0x0001e8000d101d72 */
[----:B------:R0:W-:Y:S04]  /*bb50*/  LDGSTS.E.BYPASS.LTC128B.128 [R19+0x6c00], desc[UR50][R4.64+0x180], !P5 ;  /* 0x06c0018004137fae */ /* 0x0001e8000e901d72 */
[----:B------:R0:W-:Y:S04]  /*bb60*/  LDGSTS.E.BYPASS.LTC128B.128 [R19+0x8c00], desc[UR50][R4.64+0x200], !P4 ;  /* 0x08c0020004137fae */ /* 0x0001e8000e101d72 */
[----:B------:R0:W-:Y:S04]  /*bb70*/  LDGSTS.E.BYPASS.LTC128B.128 [R19+0xac00], desc[UR50][R4.64+0x280], !P3 ;  /* 0x0ac0028004137fae */ /* 0x0001e8000d901d72 */
[----:B------:R0:W-:Y:S04]  /*bb80*/  LDGSTS.E.BYPASS.LTC128B.128 [R19+0xcc00], desc[UR50][R4.64+0x300], P0 ;  /* 0x0cc0030004137fae */ /* 0x0001e80008101d72 */
[----:B------:R0:W-:Y:S04]  /*bb90*/  LDGSTS.E.BYPASS.LTC128B.128 [R19+0xec00], desc[UR50][R4.64+0x380], P1 ;  /* 0x0ec0038004137fae */ /* 0x0001e80008901d72 */
[----:B------:R0:W-:Y:S01]  /*bba0*/  LDGSTS.E.BYPASS.LTC128B.128 [R19+0x1400], desc[UR50][R2.64], !P6 ;  /* 0x0140000002137fae */ /* 0x0001e2000f101d72 */
[----:B------:R-:W-:-:S13]  /*bbb0*/  ISETP.NE.AND P6, PT, R6, RZ, PT ;  /* 0x000000ff0600720c */ /* 0x000fda0003fc5270 */
[----:B------:R0:W-:Y:S04]  /*bbc0*/  LDGSTS.E.BYPASS.LTC128B.128 [R19+0x3400], desc[UR50][R2.64+0x80], !P6 ;  /* 0x0340008002137fae */ /* 0x0001e8000f101d72 */
[----:B------:R0:W-:Y:S04]  /*bbd0*/  LDGSTS.E.BYPASS.LTC128B.128 [R19+0x5400], desc[UR50][R2.64+0x100], !P2 ;  /* 0x0540010002137fae */ /* 0x0001e8000d101d72 */
[----:B------:R0:W-:Y:S04]  /*bbe0*/  LDGSTS.E.BYPASS.LTC128B.128 [R19+0x7400], desc[UR50][R2.64+0x180], !P5 ;  /* 0x0740018002137fae */ /* 0x0001e8000e901d72 */
[----:B------:R0:W-:Y:S04]  /*bbf0*/  LDGSTS.E.BYPASS.LTC128B.128 [R19+0x9400], desc[UR50][R2.64+0x200], !P4 ;  /* 0x0940020002137fae */ /* 0x0001e8000e101d72 */
[----:B------:R0:W-:Y:S04]  /*bc00*/  LDGSTS.E.BYPASS.LTC128B.128 [R19+0xb400], desc[UR50][R2.64+0x280], !P3 ;  /* 0x0b40028002137fae */ /* 0x0001e8000d901d72 */
[----:B------:R0:W-:Y:S04]  /*bc10*/  LDGSTS.E.BYPASS.LTC128B.128 [R19+0xd400], desc[UR50][R2.64+0x300], P0 ;  /* 0x0d40030002137fae */ /* 0x0001e80008101d72 */
[----:B---34-:R0:W-:Y:S02]  /*bc20*/  LDGSTS.E.BYPASS.LTC128B.128 [R19+0xf400], desc[UR50][R2.64+0x380], P1 ;  /* 0x0f40038002137fae */ /* 0x0181e40008901d72 */
.L_x_3382:
[----:B0-----:R-:W-:Y:S02]  /*bc30*/  P2R R4, PR, RZ, 0x2 ;  /* 0x00000002ff047803 */ /* 0x001fe40000000000 */
[----:B------:R-:W-:Y:S02]  /*bc40*/  LOP3.LUT P1, RZ, R16, 0x40, RZ, 0xc0, !PT ;  /* 0x0000004010ff7812 */ /* 0x000fe4000782c0ff */
[----:B------:R-:W-:Y:S02]  /*bc50*/  IADD3 R2, P2, R14, R0, RZ ;  /* 0x000000000e027210 */ /* 0x000fe40007f5e0ff */
[----:B------:R-:W-:-:S03]  /*bc60*/  LOP3.LUT P6, RZ, R16, 0x10, RZ, 0xc0, !PT ;  /* 0x0000001010ff7812 */ /* 0x000fc600078cc0ff */
[----:B------:R-:W-:Y:S01]  /*bc70*/  IMAD.X R3, RZ, RZ, R20, P2 ;  /* 0x000000ffff037224 */ /* 0x000fe200010e0614 */
[----:B------:R-:W-:-:S05]  /*bc80*/  LOP3.LUT P2, RZ, R16, 0x20, RZ, 0xc0, !PT ;  /* 0x0000002010ff7812 */ /* 0x000fca000784c0ff */
[----:B------:R-:W-:Y:S01]  /*bc90*/  @!PT LDS RZ, [RZ] ;  /* 0x00000000fffff984 */ /* 0x000fe20000000800 */
[----:B------:R-:W-:Y:S01]  /*bca0*/  @!PT LDS RZ, [RZ] ;  /* 0x00000000fffff984 */ /* 0x000fe20000000800 */
[----:B------:R-:W-:Y:S01]  /*bcb0*/  @!PT LDS RZ, [RZ] ;  /* 0x00000000fffff984 */ /* 0x000fe20000000800 */
[----:B------:R0:W-:Y:S01]  /*bcc0*/  LDGSTS.E.BYPASS.LTC128B.128 [R19+0x1c00], desc[UR50][R2.64], !P1 ;  /* 0x01c0000002137fae */ /* 0x0001e2000c901d72 */
[----:B------:R-:W-:-:S07]  /*bcd0*/  ISETP.NE.AND P1, PT, R4, RZ, PT ;  /* 0x000000ff0400720c */ /* 0x000fce0003f25270 */
[----:B------:R0:W-:Y:S04]  /*bce0*/  LDGSTS.E.BYPASS.LTC128B.128 [R19+0x3c00], desc[UR50][R2.64+0x80], !P2 ;  /* 0x03c0008002137fae */ /* 0x0001e8000d101d72 */
[----:B------:R0:W-:Y:S04]  /*bcf0*/  LDGSTS.E.BYPASS.LTC128B.128 [R19+0x5c00], desc[UR50][R2.64+0x100], !P6 ;  /* 0x05c0010002137fae */ /* 0x0001e8000f101d72 */
[----:B------:R0:W-:Y:S04]  /*bd00*/  LDGSTS.E.BYPASS.LTC128B.128 [R19+0x7c00], desc[UR50][R2.64+0x180], !P5 ;  /* 0x07c0018002137fae */ /* 0x0001e8000e901d72 */
[----:B------:R0:W-:Y:S04]  /*bd10*/  LDGSTS.E.BYPASS.LTC128B.128 [R19+0x9c00], desc[UR50][R2.64+0x200], !P4 ;  /* 0x09c0020002137fae */ /* 0x0001e8000e101d72 */
[----:B------:R0:W-:Y:S04]  /*bd20*/  LDGSTS.E.BYPASS.LTC128B.128 [R19+0xbc00], desc[UR50][R2.64+0x280], !P3 ;  /* 0x0bc0028002137fae */ /* 0x0001e8000d901d72 */
[----:B------:R0:W-:Y:S01]  /*bd30*/  LDGSTS.E.BYPASS.LTC128B.128 [R19+0xdc00], desc[UR50][R2.64+0x300], P0 ;  /* 0x0dc0030002137fae */ /* 0x0001e20008101d72 */
[----:B------:R-:W-:-:S03]  /*bd40*/  PLOP3.LUT P0, PT, PT, PT, PT, 0x80, 0x0 ;  /* 0x000000000000781c */ /* 0x000fc60003f0f070 */
[----:B------:R0:W-:Y:S01]  /*bd50*/  LDGSTS.E.BYPASS.LTC128B.128 [R19+0xfc00], desc[UR50][R2.64+0x380], P1 ;  /* 0x0fc0038002137fae */ /* 0x0001e20008901d72 */
[----:B------:R-:W-:-:S09]  /*bd60*/  NOP ;  /* 0x0000000000007918 */ /* 0x000fd20000000000 */
.L_x_3307:
[----:B------:R-:W-:Y:S02]  /*bd70*/  PLOP3.LUT P1, PT, P1, P0, PT, 0xa2, 0x0 ;  /* 0x000000000000781c */ /* 0x000fe40000f21472 */
[----:B------:R-:W-:-:S08]  /*bd80*/  @P0 R2UR P1, UR4, R9 ;  /* 0x00000000090402ca */ /* 0x000fd00000020000 */
        /* <DEDUP_REMOVED lines=9> */
.L_x_3308:
[----:B------:R-:W-:Y:S01]  /*be20*/  VIADD R17, R17, 0x1 ;  /* 0x0000000111117836 */ /* 0x000fe20000000000 */
[----:B------:R0:W-:Y:S01]  /*be30*/  SYNCS.ARRIVE.TRANS64.A1T0 RZ, [R9+URZ+0x28c50], RZ ;  /* 0x028c50ff09ff79a7 */ /* 0x0001e2000810003f */
[----:B------:R-:W-:-:S03]  /*be40*/  VIADD R2, R8, 0xffffffff ;  /* 0xffffffff08027836 */ /* 0x000fc60000000000 */
[----:B------:R-:W-:-:S04]  /*be50*/  ISETP.NE.AND P0, PT, R17, 0x2, PT ;  /* 0x000000021100780c */ /* 0x000fc80003f05270 */
[----:B------:R-:W-:Y:S02]  /*be60*/  SEL R17, R17, RZ, P0 ;  /* 0x000000ff11117207 */ /* 0x000fe40000000000 */
[----:B------:R-:W-:Y:S02]  /*be70*/  SEL R3, RZ, 0x1, P0 ;  /* 0x00000001ff037807 */ /* 0x000fe40000000000 */
[----:B------:R-:W-:Y:S01]  /*be80*/  ISETP.GT.AND P0, PT, R8, RZ, PT ;  /* 0x000000ff0800720c */ /* 0x000fe20003f04270 */
[----:B------:R-:W-:Y:S01]  /*be90*/  IMAD.MOV.U32 R8, RZ, RZ, R2 ;  /* 0x000000ffff087224 */ /* 0x000fe200078e0002 */
[----:B------:R-:W-:-:S11]  /*bea0*/  LOP3.LUT R22, R22, R3, RZ, 0x3c, !PT ;  /* 0x0000000316167212 */ /* 0x000fd600078e3cff */
[----:B0-----:R-:W-:Y:S05]  /*beb0*/  @P0 BRA `(.L_x_3309) ;  /* 0xfffffff000980947 */ /* 0x001fea000383ffff */
[----:B------:R-:W-:Y:S05]  /*bec0*/  BSYNC B0 ;  /* 0x0000000000007941 */ /* 0x000fea0003800000 */
.L_x_3296:
[----:B------:R-:W2:Y:S01]  /*bed0*/  LDL.LU R2, [R1] ;  /* 0x0000000001027983 */ /* 0x000ea20000300800 */
[----:B------:R-:W-:-:S03]  /*bee0*/  ULDC UR4, c[0x0][0xc34] ;  /* 0x00030d0000047ab9 */ /* 0x000fc60000000800 */
[----:B------:R-:W3:Y:S01]  /*bef0*/  LDL.LU R0, [R1+0xc] ;  /* 0x00000c0001007983 */ /* 0x000ee20000300800 */
[----:B--2---:R-:W-:Y:S01]  /*bf00*/  IADD3 R2, R2, UR42, RZ ;  /* 0x0000002a02027c10 */ /* 0x004fe2000fffe0ff */
[----:B---3--:R-:W-:-:S04]  /*bf10*/  VIADD R0, R0, 0x1 ;  /* 0x0000000100007836 */ /* 0x008fc80000000000 */
[----:B------:R0:W-:Y:S01]  /*bf20*/  STL [R1], R2 ;  /* 0x0000000201007387 */ /* 0x0001e20000100800 */
[----:B------:R-:W-:-:S03]  /*bf30*/  ISETP.GE.AND P0, PT, R2, UR4, PT ;  /* 0x0000000402007c0c */ /* 0x000fc6000bf06270 */
[----:B------:R0:W-:Y:S10]  /*bf40*/  STL [R1+0xc], R0 ;  /* 0x00000c0001007387 */ /* 0x0001f40000100800 */
[----:B0-----:R-:W-:Y:S05]  /*bf50*/  @!P0 BRA `(.L_x_3310) ;  /* 0xffffffd000648947 */ /* 0x001fea000383ffff */
[----:B------:R-:W-:-:S07]  /*bf60*/  LOP3.LUT R2, R0, 0x1, RZ, 0xc, !PT ;  /* 0x0000000100027812 */ /* 0x000fce00078e0cff */
.L_x_3275:
[----:B------:R-:W0:Y:S01]  /*bf70*/  S2R R3, SR_CgaCtaId ;  /* 0x0000000000037919 */ /* 0x000e220000008800 */
[----:B------:R-:W-:Y:S01]  /*bf80*/  MOV R0, 0x400 ;  /* 0x0000040000007802 */ /* 0x000fe20000000f00 */
[----:B------:R-:W-:Y:S01]  /*bf90*/  BSSY B0, `(.L_x_3311) ;  /* 0x0000005000007945 */ /* 0x000fe20003800000 */
[----:B------:R-:W-:Y:S02]  /*bfa0*/  SHF.L.U32 R2, R2, 0x1f, RZ ;  /* 0x0000001f02027819 */ /* 0x000fe400000006ff */
[----:B0-----:R-:W-:-:S04]  /*bfb0*/  LEA R4, R3, R0, 0x18 ;  /* 0x0000000003047211 */ /* 0x001fc800078ec0ff */
[----:B------:R-:W0:Y:S02]  /*bfc0*/  SYNCS.PHASECHK.TRANS64.TRYWAIT P0, [R4+URZ+0x28c20], R2 ;  /* 0x028c2002040075a7 */ /* 0x000e24000800017f */
[----:B0-----:R-:W-:Y:S05]  /*bfd0*/  @!P0 BRA `(.L_x_3312) ;  /* 0x00000024002c8947 */ /* 0x001fea0003800000 */
.L_x_3383:
[----:B------:R-:W-:Y:S05]  /*bfe0*/  BSYNC B0 ;  /* 0x0000000000007941 */ /* 0x000fea0003800000 */
.L_x_3311:
[----:B------:R-:W-:-:S03]  /*bff0*/  UMOV UR4, 0xffffffff ;  /* 0xffffffff00047882 */ /* 0x000fc60000000000 */
[----:B------:R-:W-:Y:S05]  /*c000*/  BRA.DIV UR4, `(.L_x_3313) ;  /* 0x0000002604347947 */ /* 0x000fea000b800000 */
[----:B------:R-:W2:Y:S02]  /*c010*/  S2R R0, SR_TID.X ;  /* 0x0000000000007919 */ /* 0x000ea40000002100 */
[----:B--2---:R-:W-:-:S04]  /*c020*/  SHF.R.U32.HI R0, RZ, 0x5, R0 ;  /* 0x00000005ff007819 */ /* 0x004fc80000011600 */
[----:B------:R-:W-:-:S05]  /*c030*/  LOP3.LUT R0, R0, 0x3, RZ, 0xc0, !PT ;  /* 0x0000000300007812 */ /* 0x000fca00078ec0ff */
[----:B------:R2:W3:Y:S02]  /*c040*/  SHFL.IDX PT, R14, R0, RZ, 0x1f ;  /* 0x00001fff000e7589 */ /* 0x0004e400000e0000 */
.L_x_3386:
[----:B---3--:R-:W-:Y:S01]  /*c050*/  ISETP.NE.AND P0, PT, R14, RZ, PT ;  /* 0x000000ff0e00720c */ /* 0x008fe20003f05270 */
[----:B------:R-:W-:-:S12]  /*c060*/  BSSY B0, `(.L_x_3314) ;  /* 0x0000024000007945 */ /* 0x000fd80003800000 */
[----:B------:R-:W-:Y:S05]  /*c070*/  @P0 BRA `(.L_x_3315) ;  /* 0x0000000000880947 */ /* 0x000fea0003800000 */
[----:B------:R-:W-:-:S03]  /*c080*/  UMOV UR4, 0xffffffff ;  /* 0xffffffff00047882 */ /* 0x000fc60000000000 */
[----:B------:R-:W-:Y:S05]  /*c090*/  BRA.DIV UR4, `(.L_x_3316) ;  /* 0x0000002604447947 */ /* 0x000fea000b800000 */
[----:B------:R-:W-:-:S13]  /*c0a0*/  ELECT P6, URZ, PT ;  /* 0x00000000003f782f */ /* 0x000fda00038c0000 */
.L_x_3389:
[----:B------:R-:W-:Y:S05]  /*c0b0*/  @!P6 BRA `(.L_x_3315) ;  /* 0x000000000078e947 */ /* 0x000fea0003800000 */
[----:B------:R-:W-:-:S06]  /*c0c0*/  ULOP3.LUT UR4, UR38, 0x2, URZ, 0xfc, !UPT ;  /* 0x0000000226047892 */ /* 0x000fcc000f8efc3f */
[----:B--2---:R-:W-:-:S05]  /*c0d0*/  IMAD.U32 R0, RZ, RZ, UR4 ;  /* 0x00000004ff007e24 */ /* 0x004fca000f8e00ff */
[----:B------:R-:W-:-:S13]  /*c0e0*/  ISETP.NE.AND P0, PT, R0, 0x3, PT ;  /* 0x000000030000780c */ /* 0x000fda0003f05270 */
[----:B------:R-:W-:Y:S05]  /*c0f0*/  @!P0 BRA `(.L_x_3317) ;  /* 0x0000000000048947 */ /* 0x000fea0003800000 */
[----:B------:R-:W-:Y:S01]  /*c100*/  BPT.TRAP 0x1 ;  /* 0x000000040000795c */ /* 0x000fe20000300000 */
.L_x_3317:
[C---:B------:R-:W-:Y:S01]  /*c110*/  IMAD R5, R17.reuse, 0x8, R4 ;  /* 0x0000000811057824 */ /* 0x040fe200078e0204 */
[----:B------:R-:W-:Y:S01]  /*c120*/  SHF.L.U32 R0, R22, 0x1f, RZ ;  /* 0x0000001f16007819 */ /* 0x000fe200000006ff */
[----:B------:R-:W-:-:S03]  /*c130*/  VIADD R17, R17, 0x1 ;  /* 0x0000000111117836 */ /* 0x000fc60000000000 */
[----:B------:R-:W2:Y:S02]  /*c140*/  SYNCS.PHASECHK.TRANS64.TRYWAIT P1, [R5+URZ+0x28c40], R0 ;  /* 0x028c4000050075a7 */ /* 0x000ea4000802017f */
[----:B------:R-:W-:-:S04]  /*c150*/  ISETP.NE.AND P2, PT, R17, 0x2, PT ;  /* 0x000000021100780c */ /* 0x000fc80003f45270 */
[----:B------:R-:W-:Y:S01]  /*c160*/  SEL R3, RZ, 0x1, P2 ;  /* 0x00000001ff037807 */ /* 0x000fe20001000000 */
[----:B--2---:R-:W-:Y:S08]  /*c170*/  @!P1 BRA `(.L_x_3318) ;  /* 0x00000024002c9947 */ /* 0x004ff00003800000 */
.L_x_3390:
[----:B------:R-:W-:Y:S02]  /*c180*/  SEL R17, R17, RZ, P2 ;  /* 0x000000ff11117207 */ /* 0x000fe40001000000 */
[----:B0-----:R-:W-:Y:S01]  /*c190*/  LOP3.LUT R2, R22, R3, RZ, 0x3c, !PT ;  /* 0x0000000316027212 */ /* 0x001fe200078e3cff */
[----:B------:R-:W-:Y:S06]  /*c1a0*/  @!P0 BRA `(.L_x_3319) ;  /* 0x0000000000048947 */ /* 0x000fec0003800000 */
[----:B------:R-:W-:Y:S01]  /*c1b0*/  BPT.TRAP 0x1 ;  /* 0x000000040000795c */ /* 0x000fe20000300000 */
.L_x_3319:
[----:B------:R-:W-:Y:S01]  /*c1c0*/  IMAD R17, R17, 0x8, R4 ;  /* 0x0000000811117824 */ /* 0x000fe200078e0204 */
[----:B------:R-:W-:-:S04]  /*c1d0*/  SHF.L.U32 R2, R2, 0x1f, RZ ;  /* 0x0000001f02027819 */ /* 0x000fc800000006ff */
[----:B------:R-:W0:Y:S02]  /*c1e0*/  SYNCS.PHASECHK.TRANS64.TRYWAIT P1, [R17+URZ+0x28c40], R2 ;  /* 0x028c4002110075a7 */ /* 0x000e24000802017f */
[----:B0-----:R-:W-:Y:S05]  /*c1f0*/  @!P1 BRA `(.L_x_3320) ;  /* 0x0000002400209947 */ /* 0x001fea0003800000 */
.L_x_3391:
[----:B------:R-:W-:Y:S05]  /*c200*/  @!P0 BRA `(.L_x_3321) ;  /* 0x0000000000048947 */ /* 0x000fea0003800000 */
[----:B------:R-:W-:Y:S01]  /*c210*/  BPT.TRAP 0x1 ;  /* 0x000000040000795c */ /* 0x000fe20000300000 */
.L_x_3321:
[----:B------:R-:W3:Y:S02]  /*c220*/  SYNCS.PHASECHK.TRANS64.TRYWAIT P1, [R5+URZ+0x28c60], R0 ;  /* 0x028c6000050075a7 */ /* 0x000ee4000802017f */
[----:B---3--:R-:W-:Y:S05]  /*c230*/  @!P1 BRA `(.L_x_3322) ;  /* 0x0000002400249947 */ /* 0x008fea0003800000 */
.L_x_3392:
[----:B------:R-:W-:Y:S05]  /*c240*/  @!P0 BRA `(.L_x_3323) ;  /* 0x0000000000048947 */ /* 0x000fea0003800000 */
[----:B------:R-:W-:Y:S01]  /*c250*/  BPT.TRAP 0x1 ;  /* 0x000000040000795c */ /* 0x000fe20000300000 */
.L_x_3323:
[----:B----4-:R4:W0:Y:S02]  /*c260*/  SYNCS.PHASECHK.TRANS64.TRYWAIT P0, [R17+URZ+0x28c60], R2 ;  /* 0x028c6002110075a7 */ /* 0x010824000800017f */
[----:B0-----:R-:W-:Y:S05]  /*c270*/  @!P0 NANOSLEEP.SYNCS 0x989680 ;  /* 0x009896800000895d */ /* 0x001fea0003900000 */
[----:B------:R-:W0:Y:S02]  /*c280*/  @!P0 SYNCS.PHASECHK.TRANS64 P0, [R17+URZ+0x28c60], R2 ;  /* 0x028c6002110085a7 */ /* 0x000e24000800007f */
[----:B0-----:R-:W-:Y:S05]  /*c290*/  @!P0 BRA `(.L_x_3323) ;  /* 0xfffffffc00f08947 */ /* 0x001fea000383ffff */
.L_x_3315:
[----:B------:R-:W-:Y:S05]  /*c2a0*/  BSYNC B0 ;  /* 0x0000000000007941 */ /* 0x000fea0003800000 */
.L_x_3314:
[----:B------:R-:W-:Y:S05]  /*c2b0*/  EXIT ;  /* 0x000000000000794d */ /* 0x000fea0003800000 */
.L_x_3235:
[----:B0-----:R-:W-:-:S04]  /*c2c0*/  IMAD.U32 R3, RZ, RZ, UR16 ;  /* 0x00000010ff037e24 */ /* 0x001fc8000f8e00ff */
[----:B------:R0:W1:Y:S03]  /*c2d0*/  SYNCS.PHASECHK.TRANS64.TRYWAIT P1, [R3+URZ+0x28c50], R0 ;  /* 0x028c5000030075a7 */ /* 0x000066000802017f */
[----:B-1----:R-:W-:Y:S05]  /*c2e0*/  @!P1 NANOSLEEP.SYNCS 0x989680 ;  /* 0x009896800000995d */ /* 0x002fea0003900000 */
[----:B------:R-:W1:Y:S02]  /*c2f0*/  @!P1 SYNCS.PHASECHK.TRANS64 P1, [R3+URZ+0x28c50], R0 ;  /* 0x028c5000030095a7 */ /* 0x000e64000802007f */
[----:B-1----:R-:W-:Y:S05]  /*c300*/  @!P1 BRA `(.L_x_3235) ;  /* 0xfffffffc00ec9947 */ /* 0x002fea000383ffff */
[----:B------:R-:W-:Y:S05]  /*c310*/  BRA `(.L_x_3324) ;  /* 0xffffff4c00bc7947 */ /* 0x000fea000383ffff */
.L_x_3241:
[----:B-1----:R-:W-:-:S04]  /*c320*/  MOV R4, UR6 ;  /* 0x0000000600047c02 */ /* 0x002fc80008000f00 */
[----:B------:R1:W2:Y:S03]  /*c330*/  SYNCS.PHASECHK.TRANS64.TRYWAIT P1, [R4+URZ+0x28c50], R3 ;  /* 0x028c5003040075a7 */ /* 0x0002a6000802017f */
[----:B--2---:R-:W-:Y:S05]  /*c340*/  @!P1 NANOSLEEP.SYNCS 0x989680 ;  /* 0x009896800000995d */ /* 0x004fea0003900000 */
[----:B------:R-:W2:Y:S02]  /*c350*/  @!P1 SYNCS.PHASECHK.TRANS64 P1, [R4+URZ+0x28c50], R3 ;  /* 0x028c5003040095a7 */ /* 0x000ea4000802007f */
[----:B--2---:R-:W-:Y:S05]  /*c360*/  @!P1 BRA `(.L_x_3241) ;  /* 0xfffffffc00ec9947 */ /* 0x004fea000383ffff */
[----:B------:R-:W-:Y:S05]  /*c370*/  BRA `(.L_x_3240) ;  /* 0xffffff5800bc7947 */ /* 0x000fea000383ffff */
.L_x_3246:
[----:B0-----:R-:W-:-:S04]  /*c380*/  IMAD.U32 R3, RZ, RZ, UR42 ;  /* 0x0000002aff037e24 */ /* 0x001fc8000f8e00ff */
[----:B------:R0:W1:Y:S03]  /*c390*/  SYNCS.PHASECHK.TRANS64.TRYWAIT P1, [R3+URZ+0x28c00], R0 ;  /* 0x028c0000030075a7 */ /* 0x000066000802017f */
[----:B-1----:R-:W-:Y:S05]  /*c3a0*/  @!P1 NANOSLEEP.SYNCS 0x989680 ;  /* 0x009896800000995d */ /* 0x002fea0003900000 */
[----:B------:R-:W1:Y:S02]  /*c3b0*/  @!P1 SYNCS.PHASECHK.TRANS64 P1, [R3+URZ+0x28c00], R0 ;  /* 0x028c0000030095a7 */ /* 0x000e64000802007f */
[----:B-1----:R-:W-:Y:S05]  /*c3c0*/  @!P1 BRA `(.L_x_3246) ;  /* 0xfffffffc00ec9947 */ /* 0x002fea000383ffff */
[----:B------:R-:W-:Y:S05]  /*c3d0*/  BRA `(.L_x_3325) ;  /* 0xffffff68000c7947 */ /* 0x000fea000383ffff */
.L_x_3250:
[----:B--2---:R2:W3:Y:S02]  /*c3e0*/  SYNCS.PHASECHK.TRANS64.TRYWAIT P1, [R7+URZ+0x28c30], R8 ;  /* 0x028c3008070075a7 */ /* 0x0044e4000802017f */
[----:B---3--:R-:W-:Y:S05]  /*c3f0*/  @!P1 NANOSLEEP.SYNCS 0x989680 ;  /* 0x009896800000995d */ /* 0x008fea0003900000 */
[----:B------:R-:W3:Y:S02]  /*c400*/  @!P1 SYNCS.PHASECHK.TRANS64 P1, [R7+URZ+0x28c30], R8 ;  /* 0x028c3008070095a7 */ /* 0x000ee4000802007f */
[----:B---3--:R-:W-:Y:S05]  /*c410*/  @!P1 BRA `(.L_x_3250) ;  /* 0xfffffffc00f09947 */ /* 0x008fea000383ffff */
[----:B------:R-:W-:Y:S05]  /*c420*/  BRA `(.L_x_3249) ;  /* 0xffffff6800287947 */ /* 0x000fea000383ffff */
.L_x_3255:
[----:B----4-:R4:W0:Y:S02]  /*c430*/  SYNCS.PHASECHK.TRANS64.TRYWAIT P1, [R7+URZ+0x28c50], R8 ;  /* 0x028c5008070075a7 */ /* 0x010824000802017f */
[----:B0-----:R-:W-:Y:S05]  /*c440*/  @!P1 NANOSLEEP.SYNCS 0x989680 ;  /* 0x009896800000995d */ /* 0x001fea0003900000 */
[----:B------:R-:W0:Y:S02]  /*c450*/  @!P1 SYNCS.PHASECHK.TRANS64 P1, [R7+URZ+0x28c50], R8 ;  /* 0x028c5008070095a7 */ /* 0x000e24000802007f */
[----:B0-----:R-:W-:Y:S05]  /*c460*/  @!P1 BRA `(.L_x_3255) ;  /* 0xfffffffc00f09947 */ /* 0x001fea000383ffff */
[----:B------:R-:W-:Y:S05]  /*c470*/  BRA `(.L_x_3254) ;  /* 0xffffff78003c7947 */ /* 0x000fea000383ffff */
.L_x_3261:
[----:B--2---:R-:W-:-:S04]  /*c480*/  IMAD.U32 R3, RZ, RZ, UR21 ;  /* 0x00000015ff037e24 */ /* 0x004fc8000f8e00ff */
[----:B------:R2:W3:Y:S03]  /*c490*/  SYNCS.PHASECHK.TRANS64.TRYWAIT P2, [R3+URZ+0x28c30], R8 ;  /* 0x028c3008030075a7 */ /* 0x0004e6000804017f */
[----:B---3--:R-:W-:Y:S05]  /*c4a0*/  @!P2 NANOSLEEP.SYNCS 0x989680 ;  /* 0x009896800000a95d */ /* 0x008fea0003900000 */
[----:B------:R-:W3:Y:S02]  /*c4b0*/  @!P2 SYNCS.PHASECHK.TRANS64 P2, [R3+URZ+0x28c30], R8 ;  /* 0x028c30080300a5a7 */ /* 0x000ee4000804007f */
[----:B---3--:R-:W-:Y:S05]  /*c4c0*/  @!P2 BRA `(.L_x_3261) ;  /* 0xfffffffc00eca947 */ /* 0x008fea000383ffff */
[----:B------:R-:W-:Y:S05]  /*c4d0*/  BRA `(.L_x_3260) ;  /* 0xffffff7c00287947 */ /* 0x000fea000383ffff */
.L_x_3266:
[----:B---3--:R-:W-:-:S04]  /*c4e0*/  IMAD.U32 R7, RZ, RZ, UR21 ;  /* 0x00000015ff077e24 */ /* 0x008fc8000f8e00ff */
[----:B------:R3:W4:Y:S03]  /*c4f0*/  SYNCS.PHASECHK.TRANS64.TRYWAIT P2, [R7+URZ+0x28c50], R8 ;  /* 0x028c5008070075a7 */ /* 0x000726000804017f */
[----:B----4-:R-:W-:Y:S05]  /*c500*/  @!P2 NANOSLEEP.SYNCS 0x989680 ;  /* 0x009896800000a95d */ /* 0x010fea0003900000 */
[----:B------:R-:W4:Y:S02]  /*c510*/  @!P2 SYNCS.PHASECHK.TRANS64 P2, [R7+URZ+0x28c50], R8 ;  /* 0x028c50080700a5a7 */ /* 0x000f24000804007f */
[----:B----4-:R-:W-:Y:S05]  /*c520*/  @!P2 BRA `(.L_x_3266) ;  /* 0xfffffffc00eca947 */ /* 0x010fea000383ffff */
[----:B------:R-:W-:Y:S05]  /*c530*/  BRA `(.L_x_3265) ;  /* 0xffffff90005c7947 */ /* 0x000fea000383ffff */
.L_x_3279:
        /* <DEDUP_REMOVED lines=11> */
.L_x_3327:
[----:B------:R-:W-:Y:S05]  /*c5f0*/  BSYNC B0 ;  /* 0x0000000000007941 */ /* 0x000fea0003800000 */
.L_x_3326:
[----:B------:R-:W-:Y:S05]  /*c600*/  BRA `(.L_x_3328) ;  /* 0xffffffd000207947 */ /* 0x000fea000383ffff */
.L_x_3282:
[----:B0-----:R0:W1:Y:S02]  /*c610*/  SYNCS.PHASECHK.TRANS64.TRYWAIT P0, [R19+URZ+0x28c40], R0 ;  /* 0x028c4000130075a7 */ /* 0x001064000800017f */
[----:B-1----:R-:W-:Y:S05]  /*c620*/  @!P0 NANOSLEEP.SYNCS 0x989680 ;  /* 0x009896800000895d */ /* 0x002fea0003900000 */
[----:B------:R-:W1:Y:S02]  /*c630*/  @!P0 SYNCS.PHASECHK.TRANS64 P0, [R19+URZ+0x28c40], R0 ;  /* 0x028c4000130085a7 */ /* 0x000e64000800007f */
[----:B-1----:R-:W-:Y:S05]  /*c640*/  @!P0 BRA `(.L_x_3282) ;  /* 0xfffffffc00f08947 */ /* 0x002fea000383ffff */
[----:B------:R-:W-:Y:S05]  /*c650*/  BRA `(.L_x_3329) ;  /* 0xffffffd000a47947 */ /* 0x000fea000383ffff */
.L_x_3283:
        /* <DEDUP_REMOVED lines=8> */
.L_x_3331:
[----:B------:R-:W-:Y:S05]  /*c6e0*/  BSYNC B0 ;  /* 0x0000000000007941 */ /* 0x000fea0003800000 */
.L_x_3330:
[----:B------:R-:W-:Y:S01]  /*c6f0*/  IMAD.MOV.U32 R13, RZ, RZ, R0 ;  /* 0x000000ffff0d7224 */ /* 0x000fe200078e0000 */
[----:B------:R-:W-:Y:S01]  /*c700*/  MOV R12, RZ ;  /* 0x000000ff000c7202 */ /* 0x000fe20000000f00 */
[----:B------:R-:W-:Y:S01]  /*c710*/  IMAD.MOV.U32 R11, RZ, RZ, 0x181f ;  /* 0x0000181fff0b7424 */ /* 0x000fe200078e00ff */
[----:B------:R-:W-:Y:S01]  /*c720*/  ISETP.GE.AND P2, PT, R35, 0x1, PT ;  /* 0x000000012300780c */ /* 0x000fe20003f46270 */
[----:B------:R-:W-:Y:S02]  /*c730*/  IMAD.MOV.U32 R15, RZ, RZ, -0x1 ;  /* 0xffffffffff0f7424 */ /* 0x000fe400078e00ff */
[----:B------:R-:W-:-:S10]  /*c740*/  IMAD.MOV.U32 R2, RZ, RZ, R14 ;  /* 0x000000ffff027224 */ /* 0x000fd400078e000e */
[----:B------:R-:W-:Y:S05]  /*c750*/  WARPSYNC.COLLECTIVE R15, `(.L_x_3332) ;  /* 0x000000000f087348 */ /* 0x000fea0003c00000 */
[----:B------:R0:W1:Y:S02]  /*c760*/  SHFL.IDX P6, R14, R13, R12, R11 ;  /* 0x0000000c0d0e7389 */ /* 0x00006400000c000b */
[----:B01----:R-:W-:Y:S01]  /*c770*/  ENDCOLLECTIVE ;  /* 0x000000000000791b */ /* 0x003fe20003800000 */
.L_x_3332:
[----:B------:R-:W-:Y:S01]  /*c780*/  @P2 LEA R7, R4, UR39, 0x1 ;  /* 0x0000002704072c11 */ /* 0x000fe2000f8e08ff */
[----:B------:R-:W-:Y:S02]  /*c790*/  IMAD.MOV.U32 R13, RZ, RZ, R5 ;  /* 0x000000ffff0d7224 */ /* 0x000fe400078e0005 */
[----:B------:R-:W-:Y:S01]  /*c7a0*/  IMAD.MOV.U32 R12, RZ, RZ, 0x1 ;  /* 0x00000001ff0c7424 */ /* 0x000fe200078e00ff */
[----:B------:R-:W-:-:S13]  /*c7b0*/  @P2 LEA R3, P0, R20, R14, 0x1 ;  /* 0x0000000e14032211 */ /* 0x000fda00078008ff */
[----:B------:R-:W-:Y:S05]  /*c7c0*/  WARPSYNC.COLLECTIVE R15, `(.L_x_3333) ;  /* 0x000000000f087348 */ /* 0x000fea0003c00000 */
[----:B------:R0:W1:Y:S02]  /*c7d0*/  SHFL.IDX P6, R14, R13, R12, R11 ;  /* 0x0000000c0d0e7389 */ /* 0x00006400000c000b */
[----:B01----:R-:W-:Y:S01]  /*c7e0*/  ENDCOLLECTIVE ;  /* 0x000000000000791b */ /* 0x003fe20003800000 */
.L_x_3333:
[----:B------:R-:W-:-:S05]  /*c7f0*/  @P2 IMAD.X R2, RZ, RZ, R2, P0 ;  /* 0x000000ffff022224 */ /* 0x000fca00000e0602 */
[----:B------:R-:W-:-:S04]  /*c800*/  @P2 LOP3.LUT R3, R3, R2, RZ, 0x3c, !PT ;  /* 0x0000000203032212 */ /* 0x000fc800078e3cff */
[C---:B------:R-:W-:Y:S02]  /*c810*/  @P2 LOP3.LUT R2, R3.reuse, R2, RZ, 0x3c, !PT ;  /* 0x0000000203022212 */ /* 0x040fe400078e3cff */
[----:B------:R-:W-:Y:S02]  /*c820*/  MOV R13, R0 ;  /* 0x00000000000d7202 */ /* 0x000fe40000000f00 */
[----:B------:R-:W-:-:S05]  /*c830*/  @P2 LOP3.LUT R3, R3, R2, RZ, 0x3c, !PT ;  /* 0x0000000203032212 */ /* 0x000fca00078e3cff */
[----:B------:R-:W-:Y:S01]  /*c840*/  @!PT LDS RZ, [RZ] ;  /* 0x00000000fffff984 */ /* 0x000fe20000000800 */
[----:B------:R-:W-:Y:S01]  /*c850*/  @!PT LDS RZ, [RZ] ;  /* 0x00000000fffff984 */ /* 0x000fe20000000800 */
[----:B------:R-:W-:Y:S01]  /*c860*/  @!PT LDS RZ, [RZ] ;  /* 0x00000000fffff984 */ /* 0x000fe20000000800 */
[----:B------:R0:W-:Y:S01]  /*c870*/  @P2 LDGSTS.E.BYPASS.LTC128B.128 [R7+0x22400], desc[UR50][R2.64], !P1 ;  /* 0x2240000002072fae */ /* 0x0001e2000c901d72 */
[----:B------:R-:W-:Y:S01]  /*c880*/  ISETP.GE.AND P2, PT, R35, 0x11, PT ;  /* 0x000000112300780c */ /* 0x000fe20003f46270 */
[----:B------:R-:W-:-:S12]  /*c890*/  IMAD.MOV.U32 R8, RZ, RZ, R14 ;  /* 0x000000ffff087224 */ /* 0x000fd800078e000e */
[----:B0-----:R-:W-:Y:S05]  /*c8a0*/  WARPSYNC.COLLECTIVE R15, `(.L_x_3334) ;  /* 0x000000000f087348 */ /* 0x001fea0003c00000 */
[----:B------:R1:W2:Y:S02]  /*c8b0*/  SHFL.IDX P6, R14, R13, R12, R11 ;  /* 0x0000000c0d0e7389 */ /* 0x0002a400000c000b */
[----:B012---:R-:W-:Y:S01]  /*c8c0*/  ENDCOLLECTIVE ;  /* 0x000000000000791b */ /* 0x007fe20003800000 */
.L_x_3334:
[----:B------:R-:W-:Y:S01]  /*c8d0*/  @P2 LEA R9, R4, UR39, 0x1 ;  /* 0x0000002704092c11 */ /* 0x000fe2000f8e08ff */
[----:B------:R-:W-:Y:S02]  /*c8e0*/  IMAD.MOV.U32 R13, RZ, RZ, R5 ;  /* 0x000000ffff0d7224 */ /* 0x000fe400078e0005 */
[----:B------:R-:W-:Y:S01]  /*c8f0*/  IMAD.MOV.U32 R12, RZ, RZ, 0x2 ;  /* 0x00000002ff0c7424 */ /* 0x000fe200078e00ff */
[----:B------:R-:W-:-:S13]  /*c900*/  @P2 LEA R6, P0, R20, R14, 0x1 ;  /* 0x0000000e14062211 */ /* 0x000fda00078008ff */
[----:B------:R-:W-:Y:S05]  /*c910*/  WARPSYNC.COLLECTIVE R15, `(.L_x_3335) ;  /* 0x000000000f087348 */ /* 0x000fea0003c00000 */
[----:B------:R0:W1:Y:S02]  /*c920*/  SHFL.IDX P6, R14, R13, R12, R11 ;  /* 0x0000000c0d0e7389 */ /* 0x00006400000c000b */
[----:B01----:R-:W-:Y:S01]  /*c930*/  ENDCOLLECTIVE ;  /* 0x000000000000791b */ /* 0x003fe20003800000 */
.L_x_3335:
[----:B------:R-:W-:Y:S02]  /*c940*/  @P2 IMAD.X R8, RZ, RZ, R8, P0 ;  /* 0x000000ffff082224 */ /* 0x000fe400000e0608 */
[----:B------:R-:W-:Y:S02]  /*c950*/  @P2 IMAD.MOV.U32 R2, RZ, RZ, R6 ;  /* 0x000000ffff022224 */ /* 0x000fe400078e0006 */
[----:B------:R-:W-:-:S05]  /*c960*/  @P2 IMAD.MOV.U32 R3, RZ, RZ, R8 ;  /* 0x000000ffff032224 */ /* 0x000fca00078e0008 */
[----:B------:R-:W-:Y:S01]  /*c970*/  @!PT LDS RZ, [RZ] ;  /* 0x00000000fffff984 */ /* 0x000fe20000000800 */
[----:B------:R-:W-:Y:S01]  /*c980*/  @!PT LDS RZ, [RZ] ;  /* 0x00000000fffff984 */ /* 0x000fe20000000800 */
[----:B------:R-:W-:Y:S01]  /*c990*/  @!PT LDS RZ, [RZ] ;  /* 0x00000000fffff984 */ /* 0x000fe20000000800 */
[----:B------:R0:W-:Y:S01]  /*c9a0*/  @P2 LDGSTS.E.BYPASS.LTC128B.128 [R9+0x22c00], desc[UR50][R2.64], !P1 ;  /* 0x22c0000002092fae */ /* 0x0001e2000c901d72 */
[----:B------:R-:W-:Y:S02]  /*c9b0*/  ISETP.GE.AND P2, PT, R35, 0x21, PT ;  /* 0x000000212300780c */ /* 0x000fe40003f46270 */
[----:B------:R-:W-:Y:S01]  /*c9c0*/  MOV R13, R0 ;  /* 0x00000000000d7202 */ /* 0x000fe20000000f00 */
[----:B0-----:R-:W-:-:S10]  /*c9d0*/  IMAD.MOV.U32 R2, RZ, RZ, R14 ;  /* 0x000000ffff027224 */ /* 0x001fd400078e000e */
[----:B------:R-:W-:Y:S05]  /*c9e0*/  WARPSYNC.COLLECTIVE R15, `(.L_x_3336) ;  /* 0x000000000f087348 */ /* 0x000fea0003c00000 */
[----:B------:R0:W1:Y:S02]  /*c9f0*/  SHFL.IDX P6, R14, R13, R12, R11 ;  /* 0x0000000c0d0e7389 */ /* 0x00006400000c000b */
[----:B01----:R-:W-:Y:S01]  /*ca00*/  ENDCOLLECTIVE ;  /* 0x000000000000791b */ /* 0x003fe20003800000 */
.L_x_3336:
[----:B------:R-:W-:Y:S01]  /*ca10*/  @P2 LEA R6, R4, UR39, 0x1 ;  /* 0x0000002704062c11 */ /* 0x000fe2000f8e08ff */
[----:B------:R-:W-:Y:S02]  /*ca20*/  IMAD.MOV.U32 R13, RZ, RZ, R5 ;  /* 0x000000ffff0d7224 */ /* 0x000fe400078e0005 */
[----:B------:R-:W-:Y:S01]  /*ca30*/  IMAD.MOV.U32 R12, RZ, RZ, 0x3 ;  /* 0x00000003ff0c7424 */ /* 0x000fe200078e00ff */
[----:B------:R-:W-:-:S13]  /*ca40*/  @P2 LEA R7, P0, R20, R14, 0x1 ;  /* 0x0000000e14072211 */ /* 0x000fda00078008ff */
[----:B------:R-:W-:Y:S05]  /*ca50*/  WARPSYNC.COLLECTIVE R15, `(.L_x_3337) ;  /* 0x000000000f087348 */ /* 0x000fea0003c00000 */
[----:B------:R0:W1:Y:S02]  /*ca60*/  SHFL.IDX P6, R14, R13, R12, R11 ;  /* 0x0000000c0d0e7389 */ /* 0x00006400000c000b */
[----:B01----:R-:W-:Y:S01]  /*ca70*/  ENDCOLLECTIVE ;  /* 0x000000000000791b */ /* 0x003fe20003800000 */
.L_x_3337:
[----:B------:R-:W-:Y:S02]  /*ca80*/  @P2 IMAD.X R10, RZ, RZ, R2, P0 ;  /* 0x000000ffff0a2224 */ /* 0x000fe400000e0602 */
[----:B------:R-:W-:Y:S02]  /*ca90*/  @P2 IMAD.MOV.U32 R2, RZ, RZ, R7 ;  /* 0x000000ffff022224 */ /* 0x000fe400078e0007 */
[----:B------:R-:W-:-:S05]  /*caa0*/  @P2 IMAD.MOV.U32 R3, RZ, RZ, R10 ;  /* 0x000000ffff032224 */ /* 0x000fca00078e000a */
[----:B------:R-:W-:Y:S01]  /*cab0*/  @!PT LDS RZ, [RZ] ;  /* 0x00000000fffff984 */ /* 0x000fe20000000800 */
[----:B------:R-:W-:Y:S01]  /*cac0*/  @!PT LDS RZ, [RZ] ;  /* 0x00000000fffff984 */ /* 0x000fe20000000800 */
[----:B------:R-:W-:Y:S01]  /*cad0*/  @!PT LDS RZ, [RZ] ;  /* 0x00000000fffff984 */ /* 0x000fe20000000800 */
[----:B------:R0:W-:Y:S01]  /*cae0*/  @P2 LDGSTS.E.BYPASS.LTC128B.128 [R6+0x23400], desc[UR50][R2.64], !P1 ;  /* 0x2340000002062fae */ /* 0x0001e2000c901d72 */
[----:B------:R-:W-:Y:S01]  /*caf0*/  MOV R13, R0 ;  /* 0x00000000000d7202 */ /* 0x000fe20000000f00 */
[----:B------:R-:W-:-:S07]  /*cb00*/  IMAD.MOV.U32 R5, RZ, RZ, R14 ;  /* 0x000000ffff057224 */ /* 0x000fce00078e000e */
[----:B0-----:R-:W-:Y:S05]  /*cb10*/  WARPSYNC.COLLECTIVE R15, `(.L_x_3338) ;  /* 0x000000000f087348 */ /* 0x001fea0003c00000 */
[----:B------:R1:W2:Y:S02]  /*cb20*/  SHFL.IDX P6, R14, R13, R12, R11 ;  /* 0x0000000c0d0e7389 */ /* 0x0002a400000c000b */
[----:B012---:R-:W-:Y:S01]  /*cb30*/  ENDCOLLECTIVE ;  /* 0x000000000000791b */ /* 0x007fe20003800000 */
.L_x_3338:
[----:B------:R-:W-:Y:S05]  /*cb40*/  BRA `(.L_x_3339) ;  /* 0xffffffd000587947 */ /* 0x000fea000383ffff */
.L_x_3287:
[----:B------:R-:W-:Y:S01]  /*cb50*/  IMAD.MOV.U32 R13, RZ, RZ, R5 ;  /* 0x000000ffff0d7224 */ /* 0x000fe200078e0005 */
[----:B------:R-:W-:Y:S01]  /*cb60*/  LEA R0, R0, R37, 0x6 ;  /* 0x0000002500007211 */ /* 0x000fe200078e30ff */
[----:B------:R-:W-:Y:S02]  /*cb70*/  IMAD.MOV.U32 R12, RZ, RZ, RZ ;  /* 0x000000ffff0c7224 */ /* 0x000fe400078e00ff */
[----:B------:R-:W-:Y:S01]  /*cb80*/  IMAD.MOV.U32 R11, RZ, RZ, 0x181f ;  /* 0x0000181fff0b7424 */ /* 0x000fe200078e00ff */
[C---:B------:R-:W-:Y:S01]  /*cb90*/  ISETP.GE.AND P0, PT, R0.reuse, UR37, PT ;  /* 0x0000002500007c0c */ /* 0x040fe2000bf06270 */
[----:B------:R-:W-:Y:S02]  /*cba0*/  IMAD.MOV.U32 R15, RZ, RZ, -0x1 ;  /* 0xffffffffff0f7424 */ /* 0x000fe400078e00ff */
[----:B------:R-:W-:-:S10]  /*cbb0*/  VIADD R6, R0, 0x10 ;  /* 0x0000001000067836 */ /* 0x000fd40000000000 */
[----:B-1----:R-:W-:Y:S05]  /*cbc0*/  WARPSYNC.COLLECTIVE R15, `(.L_x_3340) ;  /* 0x000000000f087348 */ /* 0x002fea0003c00000 */
[----:B------:R0:W2:Y:S02]  /*cbd0*/  SHFL.IDX P6, R14, R13, R12, R11 ;  /* 0x0000000c0d0e7389 */ /* 0x0000a400000c000b */
[----:B012---:R-:W-:Y:S01]  /*cbe0*/  ENDCOLLECTIVE ;  /* 0x000000000000791b */ /* 0x007fe20003800000 */
.L_x_3340:
[----:B------:R-:W-:Y:S02]  /*cbf0*/  IMAD.MOV.U32 R13, RZ, RZ, R4 ;  /* 0x000000ffff0d7224 */ /* 0x000fe400078e0004 */
[----:B------:R-:W-:-:S07]  /*cc00*/  IMAD.MOV.U32 R2, RZ, RZ, R14 ;  /* 0x000000ffff027224 */ /* 0x000fce00078e000e */
[----:B------:R-:W-:Y:S05]  /*cc10*/  WARPSYNC.COLLECTIVE R15, `(.L_x_3341) ;  /* 0x000000000f087348 */ /* 0x000fea0003c00000 */
[----:B------:R0:W1:Y:S02]  /*cc20*/  SHFL.IDX P6, R14, R13, R12, R11 ;  /* 0x0000000c0d0e7389 */ /* 0x00006400000c000b */
[----:B01----:R-:W-:Y:S01]  /*cc30*/  ENDCOLLECTIVE ;  /* 0x000000000000791b */ /* 0x003fe20003800000 */
.L_x_3341:
        /* <DEDUP_REMOVED lines=8> */
.L_x_3342:
[----:B------:R-:W-:Y:S01]  /*ccc0*/  @!PT LDS RZ, [RZ] ;  /* 0x00000000fffff984 */ /* 0x000fe20000000800 */
[----:B------:R-:W-:Y:S01]  /*ccd0*/  @!PT LDS RZ, [RZ] ;  /* 0x00000000fffff984 */ /* 0x000fe20000000800 */
[----:B------:R-:W-:Y:S01]  /*cce0*/  @!PT LDS RZ, [RZ] ;  /* 0x00000000fffff984 */ /* 0x000fe20000000800 */
[----:B------:R0:W-:Y:S01]  /*ccf0*/  @!P0 LDGSTS.E.BYPASS.LTC128B.128 [R8+0x20400], desc[UR50][R2.64], !P5 ;  /* 0x2040000002088fae */ /* 0x0001e2000e901d72 */
[----:B------:R-:W-:Y:S02]  /*cd00*/  ISETP.GE.AND P0, PT, R6, UR37, PT ;  /* 0x0000002506007c0c */ /* 0x000fe4000bf06270 */
[----:B------:R-:W-:Y:S01]  /*cd10*/  MOV R13, R4 ;  /* 0x00000004000d7202 */ /* 0x000fe20000000f00 */
[----:B------:R-:W-:-:S10]  /*cd20*/  IMAD.MOV.U32 R6, RZ, RZ, R14 ;  /* 0x000000ffff067224 */ /* 0x000fd400078e000e */
[----:B0-----:R-:W-:Y:S05]  /*cd30*/  WARPSYNC.COLLECTIVE R15, `(.L_x_3343) ;  /* 0x000000000f087348 */ /* 0x001fea0003c00000 */
[----:B------:R1:W2:Y:S02]  /*cd40*/  SHFL.IDX P6, R14, R13, R12, R11 ;  /* 0x0000000c0d0e7389 */ /* 0x0002a400000c000b */
[----:B012---:R-:W-:Y:S01]  /*cd50*/  ENDCOLLECTIVE ;  /* 0x000000000000791b */ /* 0x007fe20003800000 */
.L_x_3343:
[----:B------:R-:W-:Y:S02]  /*cd60*/  IMAD.MOV.U32 R13, RZ, RZ, R5 ;  /* 0x000000ffff0d7224 */ /* 0x000fe400078e0005 */
[----:B------:R-:W-:Y:S01]  /*cd70*/  IMAD.MOV.U32 R12, RZ, RZ, 0x2 ;  /* 0x00000002ff0c7424 */ /* 0x000fe200078e00ff */
[----:B------:R-:W-:-:S13]  /*cd80*/  @!P0 LEA R2, P1, R9, R14, 0x1 ;  /* 0x0000000e09028211 */ /* 0x000fda00078208ff */
[----:B------:R-:W-:Y:S05]  /*cd90*/  WARPSYNC.COLLECTIVE R15, `(.L_x_3344) ;  /* 0x000000000f087348 */ /* 0x000fea0003c00000 */
[----:B------:R0:W1:Y:S02]  /*cda0*/  SHFL.IDX P6, R14, R13, R12, R11 ;  /* 0x0000000c0d0e7389 */ /* 0x00006400000c000b */
[----:B01----:R-:W-:Y:S01]  /*cdb0*/  ENDCOLLECTIVE ;  /* 0x000000000000791b */ /* 0x003fe20003800000 */
.L_x_3344:
[----:B------:R-:W-:Y:S02]  /*cdc0*/  @!P0 IMAD.X R3, RZ, RZ, R6, P1 ;  /* 0x000000ffff038224 */ /* 0x000fe400008e0606 */
[----:B------:R-:W-:-:S03]  /*cdd0*/  VIADD R6, R0, 0x20 ;  /* 0x0000002000067836 */ /* 0x000fc60000000000 */
[----:B------:R-:W-:Y:S01]  /*cde0*/  @!PT LDS RZ, [RZ] ;  /* 0x00000000fffff984 */ /* 0x000fe20000000800 */
[----:B------:R-:W-:Y:S01]  /*cdf0*/  @!PT LDS RZ, [RZ] ;  /* 0x00000000fffff984 */ /* 0x000fe20000000800 */
[----:B------:R-:W-:Y:S01]  /*ce00*/  @!PT LDS RZ, [RZ] ;  /* 0x00000000fffff984 */ /* 0x000fe20000000800 */
[----:B------:R0:W-:Y:S02]  /*ce10*/  @!P0 LDGSTS.E.BYPASS.LTC128B.128 [R8+0x20c00], desc[UR50][R2.64], !P5 ;  /* 0x20c0000002088fae */ /* 0x0001e4000e901d72 */
[----:B------:R-:W-:Y:S01]  /*ce20*/  ISETP.GE.AND P0, PT, R6, UR37, PT ;  /* 0x0000002506007c0c */ /* 0x000fe2000bf06270 */
[----:B------:R-:W-:Y:S02]  /*ce30*/  IMAD.MOV.U32 R13, RZ, RZ, R4 ;  /* 0x000000ffff0d7224 */ /* 0x000fe400078e0004 */
[----:B------:R-:W-:-:S10]  /*ce40*/  IMAD.MOV.U32 R6, RZ, RZ, R14 ;  /* 0x000000ffff067224 */ /* 0x000fd400078e000e */
[----:B0-----:R-:W-:Y:S05]  /*ce50*/  WARPSYNC.COLLECTIVE R15, `(.L_x_3345) ;  /* 0x000000000f087348 */ /* 0x001fea0003c00000 */
[----:B------:R1:W2:Y:S02]  /*ce60*/  SHFL.IDX P6, R14, R13, R12, R11 ;  /* 0x0000000c0d0e7389 */ /* 0x0002a400000c000b */
[----:B012---:R-:W-:Y:S01]  /*ce70*/  ENDCOLLECTIVE ;  /* 0x000000000000791b */ /* 0x007fe20003800000 */
.L_x_3345:
[----:B------:R-:W-:Y:S02]  /*ce80*/  IMAD.MOV.U32 R13, RZ, RZ, R5 ;  /* 0x000000ffff0d7224 */ /* 0x000fe400078e0005 */
[----:B------:R-:W-:Y:S01]  /*ce90*/  IMAD.MOV.U32 R12, RZ, RZ, 0x3 ;  /* 0x00000003ff0c7424 */ /* 0x000fe200078e00ff */
[----:B------:R-:W-:-:S13]  /*cea0*/  @!P0 LEA R2, P1, R9, R14, 0x1 ;  /* 0x0000000e09028211 */ /* 0x000fda00078208ff */
[----:B------:R-:W-:Y:S05]  /*ceb0*/  WARPSYNC.COLLECTIVE R15, `(.L_x_3346) ;  /* 0x000000000f087348 */ /* 0x000fea0003c00000 */
[----:B------:R0:W1:Y:S02]  /*cec0*/  SHFL.IDX P6, R14, R13, R12, R11 ;  /* 0x0000000c0d0e7389 */ /* 0x00006400000c000b */
[----:B01----:R-:W-:Y:S01]  /*ced0*/  ENDCOLLECTIVE ;  /* 0x000000000000791b */ /* 0x003fe20003800000 */
.L_x_3346:
[----:B------:R-:W-:-:S05]  /*cee0*/  @!P0 IADD3.X R3, RZ, R6, RZ, P1, !PT ;  /* 0x00000006ff038210 */ /* 0x000fca0000ffe4ff */
[----:B------:R-:W-:Y:S01]  /*cef0*/  @!PT LDS RZ, [RZ] ;  /* 0x00000000fffff984 */ /* 0x000fe20000000800 */
[----:B------:R-:W-:Y:S01]  /*cf00*/  @!PT LDS RZ, [RZ] ;  /* 0x00000000fffff984 */ /* 0x000fe20000000800 */
[----:B------:R-:W-:Y:S01]  /*cf10*/  @!PT LDS RZ, [RZ] ;  /* 0x00000000fffff984 */ /* 0x000fe20000000800 */
[----:B------:R0:W-:Y:S01]  /*cf20*/  @!P0 LDGSTS.E.BYPASS.LTC128B.128 [R8+0x21400], desc[UR50][R2.64], !P5 ;  /* 0x2140000002088fae */ /* 0x0001e2000e901d72 */
[----:B------:R-:W-:Y:S02]  /*cf30*/  IMAD.MOV.U32 R13, RZ, RZ, R4 ;  /* 0x000000ffff0d7224 */ /* 0x000fe400078e0004 */
[----:B------:R-:W-:-:S07]  /*cf40*/  IMAD.MOV.U32 R5, RZ, RZ, R14 ;  /* 0x000000ffff057224 */ /* 0x000fce00078e000e */
[----:B0-----:R-:W-:Y:S05]  /*cf50*/  WARPSYNC.COLLECTIVE R15, `(.L_x_3347) ;  /* 0x000000000f087348 */ /* 0x001fea0003c00000 */
[----:B------:R1:W2:Y:S02]  /*cf60*/  SHFL.IDX P6, R14, R13, R12, R11 ;  /* 0x0000000c0d0e7389 */ /* 0x0002a400000c000b */
[----:B012---:R-:W-:Y:S01]  /*cf70*/  ENDCOLLECTIVE ;  /* 0x000000000000791b */ /* 0x007fe20003800000 */
.L_x_3347:
[----:B------:R-:W-:Y:S05]  /*cf80*/  BRA `(.L_x_3348) ;  /* 0xffffffd400147947 */ /* 0x000fea000383ffff */
.L_x_3289:
[----:B0-----:R-:W-:-:S04]  /*cf90*/  IMAD.U32 R3, RZ, RZ, UR39 ;  /* 0x00000027ff037e24 */ /* 0x001fc8000f8e00ff */
[----:B------:R0:W2:Y:S03]  /*cfa0*/  SYNCS.PHASECHK.TRANS64.TRYWAIT P0, [R3+URZ+0x28c20], R0 ;  /* 0x028c2000030075a7 */ /* 0x0000a6000800017f */
[----:B--2---:R-:W-:Y:S05]  /*cfb0*/  @!P0 NANOSLEEP.SYNCS 0x989680 ;  /* 0x009896800000895d */ /* 0x004fea0003900000 */
[----:B------:R-:W2:Y:S02]  /*cfc0*/  @!P0 SYNCS.PHASECHK.TRANS64 P0, [R3+URZ+0x28c20], R0 ;  /* 0x028c2000030085a7 */ /* 0x000ea4000800007f */
[----:B--2---:R-:W-:Y:S05]  /*cfd0*/  @!P0 BRA `(.L_x_3289) ;  /* 0xfffffffc00ec8947 */ /* 0x004fea000383ffff */
[----:B------:R-:W-:Y:S05]  /*cfe0*/  BRA `(.L_x_3349) ;  /* 0xffffffd400487947 */ /* 0x000fea000383ffff */
.L_x_3292:
[----:B0-----:R0:W2:Y:S02]  /*cff0*/  SYNCS.PHASECHK.TRANS64.TRYWAIT P0, [R19+URZ+0x28c60], R0 ;  /* 0x028c6000130075a7 */ /* 0x0010a4000800017f */
[----:B--2---:R-:W-:Y:S05]  /*d000*/  @!P0 NANOSLEEP.SYNCS 0x989680 ;  /* 0x009896800000895d */ /* 0x004fea0003900000 */
[----:B------:R-:W2:Y:S02]  /*d010*/  @!P0 SYNCS.PHASECHK.TRANS64 P0, [R19+URZ+0x28c60], R0 ;  /* 0x028c6000130085a7 */ /* 0x000ea4000800007f */
[----:B--2---:R-:W-:Y:S05]  /*d020*/  @!P0 BRA `(.L_x_3292) ;  /* 0xfffffffc00f08947 */ /* 0x004fea000383ffff */
[----:B------:R-:W-:Y:S05]  /*d030*/  BRA `(.L_x_3350) ;  /* 0xffffffd400587947 */ /* 0x000fea000383ffff */
.L_x_3293:
[----:B------:R-:W-:Y:S01]  /*d040*/  BSSY B0, `(.L_x_3351) ;  /* 0x0000008000007945 */ /* 0x000fe20003800000 */
[----:B------:R-:W-:Y:S01]  /*d050*/  IMAD.MOV.U32 R13, RZ, RZ, R10 ;  /* 0x000000ffff0d7224 */ /* 0x000fe200078e000a */
[----:B------:R-:W-:Y:S01]  /*d060*/  MOV R12, RZ ;  /* 0x000000ff000c7202 */ /* 0x000fe20000000f00 */
[----:B------:R-:W-:Y:S02]  /*d070*/  IMAD.MOV.U32 R11, RZ, RZ, 0x181f ;  /* 0x0000181fff0b7424 */ /* 0x000fe400078e00ff */
[----:B------:R-:W-:-:S07]  /*d080*/  IMAD.MOV.U32 R15, RZ, RZ, -0x1 ;  /* 0xffffffffff0f7424 */ /* 0x000fce00078e00ff */
[----:B01----:R-:W-:Y:S05]  /*d090*/  WARPSYNC.COLLECTIVE R15, `(.L_x_3352) ;  /* 0x000000000f087348 */ /* 0x003fea0003c00000 */
[----:B------:R2:W3:Y:S02]  /*d0a0*/  SHFL.IDX P6, R14, R13, R12, R11 ;  /* 0x0000000c0d0e7389 */ /* 0x0004e400000c000b */
[----:B0123--:R-:W-:Y:S01]  /*d0b0*/  ENDCOLLECTIVE ;  /* 0x000000000000791b */ /* 0x00ffe20003800000 */
.L_x_3352:
[----:B------:R-:W-:Y:S05]  /*d0c0*/  BSYNC B0 ;  /* 0x0000000000007941 */ /* 0x000fea0003800000 */
.L_x_3351:
[----:B------:R-:W0:Y:S01]  /*d0d0*/  S2R R0, SR_TID.X ;  /* 0x0000000000007919 */ /* 0x000e220000002100 */
[----:B------:R-:W-:Y:S01]  /*d0e0*/  IMAD.MOV.U32 R13, RZ, RZ, R8 ;  /* 0x000000ffff0d7224 */ /* 0x000fe200078e0008 */
[----:B------:R-:W-:Y:S01]  /*d0f0*/  MOV R15, 0xffffffff ;  /* 0xffffffff000f7802 */ /* 0x000fe20000000f00 */
[----:B------:R-:W-:Y:S01]  /*d100*/  IMAD.MOV.U32 R12, RZ, RZ, RZ ;  /* 0x000000ffff0c7224 */ /* 0x000fe200078e00ff */
[----:B------:R-:W-:Y:S01]  /*d110*/  LOP3.LUT P5, RZ, R16, 0x20000000, RZ, 0xc0, !PT ;  /* 0x2000000010ff7812 */ /* 0x000fe200078ac0ff */
[----:B------:R-:W-:Y:S01]  /*d120*/  IMAD.MOV.U32 R11, RZ, RZ, 0x181f ;  /* 0x0000181fff0b7424 */ /* 0x000fe200078e00ff */
[----:B------:R-:W-:Y:S01]  /*d130*/  LEA R9, R9, UR39, 0x1 ;  /* 0x0000002709097c11 */ /* 0x000fe2000f8e08ff */
[----:B------:R-:W-:Y:S01]  /*d140*/  IMAD.MOV.U32 R3, RZ, RZ, R14 ;  /* 0x000000ffff037224 */ /* 0x000fe200078e000e */
[----:B------:R-:W-:-:S09]  /*d150*/  P2R R4, PR, RZ, 0x20 ;  /* 0x00000020ff047803 */ /* 0x000fd20000000000 */
[----:B0-----:R-:W-:Y:S05]  /*d160*/  WARPSYNC.COLLECTIVE R15, `(.L_x_3353) ;  /* 0x000000000f087348 */ /* 0x001fea0003c00000 */
[----:B------:R1:W2:Y:S02]  /*d170*/  SHFL.IDX P6, R14, R13, R12, R11 ;  /* 0x0000000c0d0e7389 */ /* 0x0002a400000c000b */
[----:B012---:R-:W-:Y:S01]  /*d180*/  ENDCOLLECTIVE ;  /* 0x000000000000791b */ /* 0x007fe20003800000 */
.L_x_3353:
[----:B------:R-:W-:Y:S02]  /*d190*/  LOP3.LUT P5, RZ, R30, 0x40, RZ, 0xc0, !PT ;  /* 0x000000401eff7812 */ /* 0x000fe400078ac0ff */
[C---:B------:R-:W-:Y:S02]  /*d1a0*/  LOP3.LUT P4, RZ, R16.reuse, 0x4000000, RZ, 0xc0, !PT ;  /* 0x0400000010ff7812 */ /* 0x040fe4000788c0ff */
[C---:B------:R-:W-:Y:S02]  /*d1b0*/  LOP3.LUT P3, RZ, R16.reuse, 0x800000, RZ, 0xc0, !PT ;  /* 0x0080000010ff7812 */ /* 0x040fe4000786c0ff */
[C---:B------:R-:W-:Y:S02]  /*d1c0*/  LOP3.LUT P2, RZ, R16.reuse, 0x400000, RZ, 0xc0, !PT ;  /* 0x0040000010ff7812 */ /* 0x040fe4000784c0ff */
[----:B------:R-:W-:Y:S01]  /*d1d0*/  LOP3.LUT P1, RZ, R16, 0x200000, RZ, 0xc0, !PT ;  /* 0x0020000010ff7812 */ /* 0x000fe2000782c0ff */
[----:B------:R-:W-:Y:S02]  /*d1e0*/  IMAD.MOV.U32 R13, RZ, RZ, R10 ;  /* 0x000000ffff0d7224 */ /* 0x000fe400078e000a */
[----:B------:R-:W-:-:S02]  /*d1f0*/  IMAD.MOV.U32 R12, RZ, RZ, 0x1 ;  /* 0x00000001ff0c7424 */ /* 0x000fc400078e00ff */
[----:B------:R-:W-:Y:S02]  /*d200*/  IMAD.SHL.U32 R0, R0, 0x8, RZ ;  /* 0x0000000800007824 */ /* 0x000fe400078e00ff */
[----:B------:R-:W-:Y:S01]  /*d210*/  IMAD.MOV.U32 R2, RZ, RZ, R14 ;  /* 0x000000ffff027224 */ /* 0x000fe200078e000e */
[----:B------:R-:W-:Y:S02]  /*d220*/  LOP3.LUT P6, RZ, R30, 0x1, RZ, 0xc0, !PT ;  /* 0x000000011eff7812 */ /* 0x000fe400078cc0ff */
[----:B------:R-:W-:-:S05]  /*d230*/  LOP3.LUT R0, R0, 0x38, RZ, 0xc0, !PT ;  /* 0x0000003800007812 */ /* 0x000fca00078ec0ff */
[----:B------:R-:W-:-:S05]  /*d240*/  IMAD.SHL.U32 R0, R0, 0x2, RZ ;  /* 0x0000000200007824 */ /* 0x000fca00078e00ff */
[----:B------:R-:W-:-:S05]  /*d250*/  IADD3 R2, P0, R2, R0, RZ ;  /* 0x0000000002027210 */ /* 0x000fca0007f1e0ff */
[----:B------:R-:W-:Y:S01]  /*d260*/  IMAD.X R3, RZ, RZ, R3, P0 ;  /* 0x000000ffff037224 */ /* 0x000fe200000e0603 */
[----:B------:R-:W-:-:S04]  /*d270*/  LOP3.LUT P0, RZ, R30, 0x8, RZ, 0xc0, !PT ;  /* 0x000000081eff7812 */ /* 0x000fc8000780c0ff */
[----:B------:R-:W-:Y:S01]  /*d280*/  @!PT LDS RZ, [RZ] ;  /* 0x00000000fffff984 */ /* 0x000fe20000000800 */
[----:B------:R-:W-:Y:S01]  /*d290*/  @!PT LDS RZ, [RZ] ;  /* 0x00000000fffff984 */ /* 0x000fe20000000800 */
[----:B------:R-:W-:Y:S01]  /*d2a0*/  @!PT LDS RZ, [RZ] ;  /* 0x00000000fffff984 */ /* 0x000fe20000000800 */
[----:B------:R0:W-:Y:S01]  /*d2b0*/  LDGSTS.E.BYPASS.LTC128B.128 [R9+0x400], desc[UR50][R2.64], !P5 ;  /* 0x0040000002097fae */ /* 0x0001e2000e901d72 */
[----:B------:R-:W-:-:S08]  /*d2c0*/  ISETP.NE.AND P5, PT, R4, RZ, PT ;  /* 0x000000ff0400720c */ /* 0x000fd00003fa5270 */
[----:B------:R0:W-:Y:S04]  /*d2d0*/  LDGSTS.E.BYPASS.LTC128B.128 [R9+0x2400], desc[UR50][R2.64+0x80], !P0 ;  /* 0x0240008002097fae */ /* 0x0001e8000c101d72 */
[----:B------:R0:W-:Y:S02]  /*d2e0*/  LDGSTS.E.BYPASS.LTC128B.128 [R9+0x4400], desc[UR50][R2.64+0x100], !P6 ;  /* 0x0440010002097fae */ /* 0x0001e4000f101d72 */
[----:B0-----:R-:W-:Y:S05]  /*d2f0*/  WARPSYNC.COLLECTIVE R15, `(.L_x_3354) ;  /* 0x000000000f087348 */ /* 0x001fea0003c00000 */
[----:B------:R1:W2:Y:S02]  /*d300*/  SHFL.IDX P6, R14, R13, R12, R11 ;  /* 0x0000000c0d0e7389 */ /* 0x0002a400000c000b */
[----:B012---:R-:W-:Y:S01]  /*d310*/  ENDCOLLECTIVE ;  /* 0x000000000000791b */ /* 0x007fe20003800000 */
.L_x_3354:
[----:B------:R-:W-:Y:S01]  /*d320*/  @!PT LDS RZ, [RZ] ;  /* 0x00000000fffff984 */ /* 0x000fe20000000800 */
[----:B------:R-:W-:Y:S01]  /*d330*/  @!PT LDS RZ, [RZ] ;  /* 0x00000000fffff984 */ /* 0x000fe20000000800 */
[----:B------:R-:W-:Y:S01]  /*d340*/  @!PT LDS RZ, [RZ] ;  /* 0x00000000fffff984 */ /* 0x000fe20000000800 */
[----:B------:R-:W-:Y:S01]  /*d350*/  LDGSTS.E.BYPASS.LTC128B.128 [R9+0x6400], desc[UR50][R2.64+0x180], !P5 ;  /* 0x0640018002097fae */ /* 0x000fe2000e901d72 */
[----:B------:R-:W-:-:S03]  /*d360*/  LOP3.LUT P5, RZ, R16, 0x10000000, RZ, 0xc0, !PT ;  /* 0x1000000010ff7812 */ /* 0x000fc600078ac0ff */
[----:B------:R-:W-:Y:S01]  /*d370*/  LDGSTS.E.BYPASS.LTC128B.128 [R9+0x8400], desc[UR50][R2.64+0x200], !P4 ;  /* 0x0840020002097fae */ /* 0x000fe2000e101d72 */
[----:B------:R-:W-:Y:S02]  /*d380*/  P2R R4, PR, RZ, 0x20 ;  /* 0x00000020ff047803 */ /* 0x000fe40000000000 */
[----:B------:R-:W-:Y:S01]  /*d390*/  LOP3.LUT P5, RZ, R30, 0x20, RZ, 0xc0, !PT ;  /* 0x000000201eff7812 */ /* 0x000fe200078ac0ff */
[----:B------:R-:W-:Y:S01]  /*d3a0*/  LDGSTS.E.BYPASS.LTC128B.128 [R9+0xa400], desc[UR50][R2.64+0x280], !P3 ;  /* 0x0a40028002097fae */ /* 0x000fe2000d901d72 */
[C---:B------:R-:W-:Y:S01]  /*d3b0*/  LOP3.LUT P4, RZ, R16.reuse, 0x2000000, RZ, 0xc0, !PT ;  /* 0x0200000010ff7812 */ /* 0x040fe2000788c0ff */
[----:B------:R-:W-:Y:S01]  /*d3c0*/  IMAD.MOV.U32 R13, RZ, RZ, R8 ;  /* 0x000000ffff0d7224 */ /* 0x000fe200078e0008 */
[C---:B------:R-:W-:Y:S01]  /*d3d0*/  LOP3.LUT P3, RZ, R16.reuse, 0x100000, RZ, 0xc0, !PT ;  /* 0x0010000010ff7812 */ /* 0x040fe2000786c0ff */
[----:B------:R-:W-:Y:S01]  /*d3e0*/  LDGSTS.E.BYPASS.LTC128B.128 [R9+0xc400], desc[UR50][R2.64+0x300], !P2 ;  /* 0x0c40030002097fae */ /* 0x000fe2000d101d72 */
[----:B------:R-:W-:-:S03]  /*d3f0*/  LOP3.LUT P2, RZ, R16, 0x80000, RZ, 0xc0, !PT ;  /* 0x0008000010ff7812 */ /* 0x000fc6000784c0ff */
[----:B------:R0:W-:Y:S01]  /*d400*/  LDGSTS.E.BYPASS.LTC128B.128 [R9+0xe400], desc[UR50][R2.64+0x380], !P1 ;  /* 0x0e40038002097fae */ /* 0x0001e2000c901d72 */
[----:B------:R-:W-:Y:S02]  /*d410*/  LOP3.LUT P1, RZ, R16, 0x40000, RZ, 0xc0, !PT ;  /* 0x0004000010ff7812 */ /* 0x000fe4000782c0ff */
[----:B0-----:R-:W-:-:S11]  /*d420*/  MOV R3, R14 ;  /* 0x0000000e00037202 */ /* 0x001fd60000000f00 */
[----:B------:R-:W-:Y:S05]  /*d430*/  WARPSYNC.COLLECTIVE R15, `(.L_x_3355) ;  /* 0x000000000f087348 */ /* 0x000fea0003c00000 */
[----:B------:R0:W1:Y:S02]  /*d440*/  SHFL.IDX P6, R14, R13, R12, R11 ;  /* 0x0000000c0d0e7389 */ /* 0x00006400000c000b */
[----:B01----:R-:W-:Y:S01]  /*d450*/  ENDCOLLECTIVE ;  /* 0x000000000000791b */ /* 0x003fe20003800000 */
.L_x_3355:
[----:B------:R-:W-:Y:S02]  /*d460*/  IMAD.MOV.U32 R13, RZ, RZ, R10 ;  /* 0x000000ffff0d7224 */ /* 0x000fe400078e000a */
[----:B------:R-:W-:Y:S02]  /*d470*/  IMAD.MOV.U32 R12, RZ, RZ, 0x2 ;  /* 0x00000002ff0c7424 */ /* 0x000fe400078e00ff */
[----:B------:R-:W-:Y:S01]  /*d480*/  IMAD.MOV.U32 R2, RZ, RZ, R14 ;  /* 0x000000ffff027224 */ /* 0x000fe200078e000e */
[----:B------:R-:W-:-:S04]  /*d490*/  LOP3.LUT P6, RZ, R16, 0x80000000, RZ, 0xc0, !PT ;  /* 0x8000000010ff7812 */ /* 0x000fc800078cc0ff */
        /* <DEDUP_REMOVED lines=13> */
.L_x_3356:
        /* <DEDUP_REMOVED lines=9> */
[C---:B------:R-:W-:Y:S02]  /*d600*/  LOP3.LUT P4, RZ, R16.reuse, 0x1000000, RZ, 0xc0, !PT ;  /* 0x0100000010ff7812 */ /* 0x040fe4000788c0ff */
[----:B------:R-:W-:Y:S01]  /*d610*/  MOV R13, R8 ;  /* 0x00000008000d7202 */ /* 0x000fe20000000f00 */
[----:B------:R-:W-:Y:S01]  /*d620*/  LDGSTS.E.BYPASS.LTC128B.128 [R9+0xcc00], desc[UR50][R2.64+0x300], !P2 ;  /* 0x0cc0030002097fae */ /* 0x000fe2000d101d72 */
[C---:B------:R-:W-:Y:S02]  /*d630*/  LOP3.LUT P3, RZ, R16.reuse, 0x20000, RZ, 0xc0, !PT ;  /* 0x0002000010ff7812 */ /* 0x040fe4000786c0ff */
[C---:B------:R-:W-:Y:S01]  /*d640*/  LOP3.LUT P2, RZ, R16.reuse, 0x10000, RZ, 0xc0, !PT ;  /* 0x0001000010ff7812 */ /* 0x040fe2000784c0ff */
[----:B------:R0:W-:Y:S01]  /*d650*/  LDGSTS.E.BYPASS.LTC128B.128 [R9+0xec00], desc[UR50][R2.64+0x380], !P1 ;  /* 0x0ec0038002097fae */ /* 0x0001e2000c901d72 */
[----:B------:R-:W-:Y:S01]  /*d660*/  LOP3.LUT P1, RZ, R16, 0x8000, RZ, 0xc0, !PT ;  /* 0x0000800010ff7812 */ /* 0x000fe2000782c0ff */
[----:B0-----:R-:W-:-:S12]  /*d670*/  IMAD.MOV.U32 R3, RZ, RZ, R14 ;  /* 0x000000ffff037224 */ /* 0x001fd800078e000e */
[----:B------:R-:W-:Y:S05]  /*d680*/  WARPSYNC.COLLECTIVE R15, `(.L_x_3357) ;  /* 0x000000000f087348 */ /* 0x000fea0003c00000 */
[----:B------:R0:W1:Y:S02]  /*d690*/  SHFL.IDX P6, R14, R13, R12, R11 ;  /* 0x0000000c0d0e7389 */ /* 0x00006400000c000b */
[----:B01----:R-:W-:Y:S01]  /*d6a0*/  ENDCOLLECTIVE ;  /* 0x000000000000791b */ /* 0x003fe20003800000 */
.L_x_3357:
        /* <DEDUP_REMOVED lines=17> */
.L_x_3358:
[----:B------:R-:W-:Y:S01]  /*d7c0*/  @!PT LDS RZ, [RZ] ;  /* 0x00000000fffff984 */ /* 0x000fe20000000800 */
[----:B------:R-:W-:Y:S01]  /*d7d0*/  @!PT LDS RZ, [RZ] ;  /* 0x00000000fffff984 */ /* 0x000fe20000000800 */
[----:B------:R-:W-:Y:S01]  /*d7e0*/  @!PT LDS RZ, [RZ] ;  /* 0x00000000fffff984 */ /* 0x000fe20000000800 */
[----:B------:R0:W-:Y:S04]  /*d7f0*/  LDGSTS.E.BYPASS.LTC128B.128 [R9+0x7400], desc[UR50][R2.64+0x180], !P5 ;  /* 0x0740018002097fae */ /* 0x0001e8000e901d72 */
[----:B------:R0:W-:Y:S04]  /*d800*/  LDGSTS.E.BYPASS.LTC128B.128 [R9+0x9400], desc[UR50][R2.64+0x200], !P4 ;  /* 0x0940020002097fae */ /* 0x0001e8000e101d72 */
        /* <DEDUP_REMOVED lines=8> */
.L_x_3359:
[----:B------:R-:W-:Y:S05]  /*d890*/  BRA `(.L_x_3360) ;  /* 0xffffffd400647947 */ /* 0x000fea000383ffff */
.L_x_3299:
[----:B0-----:R0:W1:Y:S02]  /*d8a0*/  SYNCS.PHASECHK.TRANS64.TRYWAIT P0, [R9+URZ+0x28c40], R20 ;  /* 0x028c4014090075a7 */ /* 0x001064000800017f */
[----:B-1----:R-:W-:Y:S05]  /*d8b0*/  @!P0 NANOSLEEP.SYNCS 0x989680 ;  /* 0x009896800000895d */ /* 0x002fea0003900000 */
[----:B------:R-:W1:Y:S02]  /*d8c0*/  @!P0 SYNCS.PHASECHK.TRANS64 P0, [R9+URZ+0x28c40], R20 ;  /* 0x028c4014090085a7 */ /* 0x000e64000800007f */
[----:B-1----:R-:W-:Y:S05]  /*d8d0*/  @!P0 BRA `(.L_x_3299) ;  /* 0xfffffffc00f08947 */ /* 0x002fea000383ffff */
[----:B------:R-:W-:Y:S05]  /*d8e0*/  BRA `(.L_x_3361) ;  /* 0xffffffd800987947 */ /* 0x000fea000383ffff */
.L_x_3300:
[----:B------:R-:W-:Y:S01]  /*d8f0*/  BSSY B1, `(.L_x_3362) ;  /* 0x0000008000017945 */ /* 0x000fe20003800000 */
[----:B------:R-:W-:Y:S01]  /*d900*/  MOV R13, R28 ;  /* 0x0000001c000d7202 */ /* 0x000fe20000000f00 */
[----:B------:R-:W-:Y:S02]  /*d910*/  IMAD.MOV.U32 R12, RZ, RZ, RZ ;  /* 0x000000ffff0c7224 */ /* 0x000fe400078e00ff */
[----:B------:R-:W-:Y:S02]  /*d920*/  IMAD.MOV.U32 R11, RZ, RZ, 0x181f ;  /* 0x0000181fff0b7424 */ /* 0x000fe400078e00ff */
[----:B------:R-:W-:-:S07]  /*d930*/  IMAD.MOV.U32 R15, RZ, RZ, -0x1 ;  /* 0xffffffffff0f7424 */ /* 0x000fce00078e00ff */
[----:B0-----:R-:W-:Y:S05]  /*d940*/  WARPSYNC.COLLECTIVE R15, `(.L_x_3363) ;  /* 0x000000000f087348 */ /* 0x001fea0003c00000 */
[----:B------:R1:W2:Y:S02]  /*d950*/  SHFL.IDX P6, R14, R13, R12, R11 ;  /* 0x0000000c0d0e7389 */ /* 0x0002a400000c000b */
[----:B012---:R-:W-:Y:S01]  /*d960*/  ENDCOLLECTIVE ;  /* 0x000000000000791b */ /* 0x007fe20003800000 */
.L_x_3363:
[----:B------:R-:W-:Y:S05]  /*d970*/  BSYNC B1 ;  /* 0x0000000000017941 */ /* 0x000fea0003800000 */
.L_x_3362:
        /* <DEDUP_REMOVED lines=9> */
.L_x_3364:
[----:B------:R-:W-:Y:S02]  /*da10*/  IMAD.MOV.U32 R13, RZ, RZ, R28 ;  /* 0x000000ffff0d7224 */ /* 0x000fe400078e001c */
[----:B------:R-:W-:Y:S01]  /*da20*/  IMAD.MOV.U32 R12, RZ, RZ, 0x1 ;  /* 0x00000001ff0c7424 */ /* 0x000fe200078e00ff */
[----:B------:R-:W-:-:S13]  /*da30*/  IADD3 R2, P0, R14, R0, RZ ;  /* 0x000000000e027210 */ /* 0x000fda0007f1e0ff */
[----:B------:R-:W-:Y:S05]  /*da40*/  WARPSYNC.COLLECTIVE R15, `(.L_x_3365) ;  /* 0x000000000f087348 */ /* 0x000fea0003c00000 */
[----:B------:R0:W1:Y:S02]  /*da50*/  SHFL.IDX P6, R14, R13, R12, R11 ;  /* 0x0000000c0d0e7389 */ /* 0x00006400000c000b */
[----:B01----:R-:W-:Y:S01]  /*da60*/  ENDCOLLECTIVE ;  /* 0x000000000000791b */ /* 0x003fe20003800000 */
.L_x_3365:
[----:B------:R-:W-:-:S05]  /*da70*/  IMAD.X R3, RZ, RZ, R3, P0 ;  /* 0x000000ffff037224 */ /* 0x000fca00000e0603 */
[----:B------:R-:W-:Y:S01]  /*da80*/  @!PT LDS RZ, [RZ] ;  /* 0x00000000fffff984 */ /* 0x000fe20000000800 */
[----:B------:R-:W-:Y:S01]  /*da90*/  @!PT LDS RZ, [RZ] ;  /* 0x00000000fffff984 */ /* 0x000fe20000000800 */
[----:B------:R-:W-:Y:S01]  /*daa0*/  @!PT LDS RZ, [RZ] ;  /* 0x00000000fffff984 */ /* 0x000fe20000000800 */
[----:B------:R0:W-:Y:S01]  /*dab0*/  LDGSTS.E.BYPASS.LTC128B.128 [R26+0x22400], desc[UR50][R2.64], !P1 ;  /* 0x22400000021a7fae */ /* 0x0001e2000c901d72 */
[----:B------:R-:W-:Y:S02]  /*dac0*/  IMAD.MOV.U32 R13, RZ, RZ, R21 ;  /* 0x000000ffff0d7224 */ /* 0x000fe400078e0015 */
[----:B------:R-:W-:-:S07]  /*dad0*/  IMAD.MOV.U32 R34, RZ, RZ, R14 ;  /* 0x000000ffff227224 */ /* 0x000fce00078e000e */
[----:B0-----:R-:W-:Y:S05]  /*dae0*/  WARPSYNC.COLLECTIVE R15, `(.L_x_3366) ;  /* 0x000000000f087348 */ /* 0x001fea0003c00000 */
[----:B------:R1:W2:Y:S02]  /*daf0*/  SHFL.IDX P6, R14, R13, R12, R11 ;  /* 0x0000000c0d0e7389 */ /* 0x0002a400000c000b */
[----:B012---:R-:W-:Y:S01]  /*db00*/  ENDCOLLECTIVE ;  /* 0x000000000000791b */ /* 0x007fe20003800000 */
.L_x_3366:
[----:B------:R-:W-:Y:S02]  /*db10*/  IMAD.MOV.U32 R13, RZ, RZ, R28 ;  /* 0x000000ffff0d7224 */ /* 0x000fe400078e001c */
[----:B------:R-:W-:Y:S01]  /*db20*/  IMAD.MOV.U32 R12, RZ, RZ, 0x2 ;  /* 0x00000002ff0c7424 */ /* 0x000fe200078e00ff */
[----:B------:R-:W-:-:S07]  /*db30*/  MOV R10, R14 ;  /* 0x0000000e000a7202 */ /* 0x000fce0000000f00 */
[----:B------:R-:W-:Y:S05]  /*db40*/  WARPSYNC.COLLECTIVE R15, `(.L_x_3367) ;  /* 0x000000000f087348 */ /* 0x000fea0003c00000 */
[----:B------:R0:W1:Y:S02]  /*db50*/  SHFL.IDX P6, R14, R13, R12, R11 ;  /* 0x0000000c0d0e7389 */ /* 0x00006400000c000b */
[----:B01----:R-:W-:Y:S01]  /*db60*/  ENDCOLLECTIVE ;  /* 0x000000000000791b */ /* 0x003fe20003800000 */
.L_x_3367:
[----:B------:R-:W-:-:S05]  /*db70*/  IADD3 R2, P0, R10, R0, RZ ;  /* 0x000000000a027210 */ /* 0x000fca0007f1e0ff */
[----:B------:R-:W-:-:S05]  /*db80*/  IMAD.X R3, RZ, RZ, R34, P0 ;  /* 0x000000ffff037224 */ /* 0x000fca00000e0622 */
[----:B------:R-:W-:Y:S01]  /*db90*/  @!PT LDS RZ, [RZ] ;  /* 0x00000000fffff984 */ /* 0x000fe20000000800 */
[----:B------:R-:W-:Y:S01]  /*dba0*/  @!PT LDS RZ, [RZ] ;  /* 0x00000000fffff984 */ /* 0x000fe20000000800 */
[----:B------:R-:W-:Y:S01]  /*dbb0*/  @!PT LDS RZ, [RZ] ;  /* 0x00000000fffff984 */ /* 0x000fe20000000800 */
[----:B------:R0:W-:Y:S01]  /*dbc0*/  LDGSTS.E.BYPASS.LTC128B.128 [R26+0x22c00], desc[UR50][R2.64], !P1 ;  /* 0x22c00000021a7fae */ /* 0x0001e2000c901d72 */
[----:B------:R-:W-:Y:S02]  /*dbd0*/  IMAD.MOV.U32 R13, RZ, RZ, R21 ;  /* 0x000000ffff0d7224 */ /* 0x000fe400078e0015 */
[----:B0-----:R-:W-:-:S07]  /*dbe0*/  IMAD.MOV.U32 R3, RZ, RZ, R14 ;  /* 0x000000ffff037224 */ /* 0x001fce00078e000e */
[----:B------:R-:W-:Y:S05]  /*dbf0*/  WARPSYNC.COLLECTIVE R15, `(.L_x_3368) ;  /* 0x000000000f087348 */ /* 0x000fea0003c00000 */
[----:B------:R0:W1:Y:S02]  /*dc00*/  SHFL.IDX P6, R14, R13, R12, R11 ;  /* 0x0000000c0d0e7389 */ /* 0x00006400000c000b */
[----:B01----:R-:W-:Y:S01]  /*dc10*/  ENDCOLLECTIVE ;  /* 0x000000000000791b */ /* 0x003fe20003800000 */
.L_x_3368:
[----:B------:R-:W-:Y:S02]  /*dc20*/  IMAD.MOV.U32 R13, RZ, RZ, R28 ;  /* 0x000000ffff0d7224 */ /* 0x000fe400078e001c */
[----:B------:R-:W-:Y:S02]  /*dc30*/  IMAD.MOV.U32 R12, RZ, RZ, 0x3 ;  /* 0x00000003ff0c7424 */ /* 0x000fe400078e00ff */
[----:B------:R-:W-:-:S07]  /*dc40*/  IMAD.MOV.U32 R2, RZ, RZ, R14 ;  /* 0x000000ffff027224 */ /* 0x000fce00078e000e */
[----:B------:R-:W-:Y:S05]  /*dc50*/  WARPSYNC.COLLECTIVE R15, `(.L_x_3369) ;  /* 0x000000000f087348 */ /* 0x000fea0003c00000 */
[----:B------:R0:W1:Y:S02]  /*dc60*/  SHFL.IDX P6, R14, R13, R12, R11 ;  /* 0x0000000c0d0e7389 */ /* 0x00006400000c000b */
[----:B01----:R-:W-:Y:S01]  /*dc70*/  ENDCOLLECTIVE ;  /* 0x000000000000791b */ /* 0x003fe20003800000 */
.L_x_3369:
[----:B------:R-:W-:-:S04]  /*dc80*/  IADD3 R2, P0, R2, R0, RZ ;  /* 0x0000000002027210 */ /* 0x000fc80007f1e0ff */
[----:B------:R-:W-:-:S05]  /*dc90*/  IADD3.X R3, RZ, R3, RZ, P0, !PT ;  /* 0x00000003ff037210 */ /* 0x000fca00007fe4ff */
        /* <DEDUP_REMOVED lines=9> */
.L_x_3370:
[----:B------:R-:W-:Y:S05]  /*dd30*/  BRA `(.L_x_3371) ;  /* 0xffffffd8002c7947 */ /* 0x000fea000383ffff */
.L_x_3305:
[----:B--2---:R2:W3:Y:S02]  /*dd40*/  SYNCS.PHASECHK.TRANS64.TRYWAIT P0, [R9+URZ+0x28c60], R20 ;  /* 0x028c6014090075a7 */ /* 0x0044e4000800017f */
[----:B---3--:R-:W-:Y:S05]  /*dd50*/  @!P0 NANOSLEEP.SYNCS 0x989680 ;  /* 0x009896800000895d */ /* 0x008fea0003900000 */
[----:B------:R-:W3:Y:S02]  /*dd60*/  @!P0 SYNCS.PHASECHK.TRANS64 P0, [R9+URZ+0x28c60], R20 ;  /* 0x028c6014090085a7 */ /* 0x000ee4000800007f */
[----:B---3--:R-:W-:Y:S05]  /*dd70*/  @!P0 BRA `(.L_x_3305) ;  /* 0xfffffffc00f08947 */ /* 0x008fea000383ffff */
[----:B------:R-:W-:Y:S05]  /*dd80*/  BRA `(.L_x_3372) ;  /* 0xffffffd8007c7947 */ /* 0x000fea000383ffff */
.L_x_3306:
        /* <DEDUP_REMOVED lines=8> */
.L_x_3374:
[----:B------:R-:W-:Y:S05]  /*de10*/  BSYNC B1 ;  /* 0x0000000000017941 */ /* 0x000fea0003800000 */
.L_x_3373:
[----:B------:R-:W-:Y:S01]  /*de20*/  IMAD.MOV.U32 R13, RZ, RZ, R10 ;  /* 0x000000ffff0d7224 */ /* 0x000fe200078e000a */
[----:B------:R-:W-:Y:S01]  /*de30*/  LEA R19, R19, UR39, 0x1 ;  /* 0x0000002713137c11 */ /* 0x000fe2000f8e08ff */
[----:B------:R-:W-:Y:S01]  /*de40*/  IMAD.MOV.U32 R12, RZ, RZ, RZ ;  /* 0x000000ffff0c7224 */ /* 0x000fe200078e00ff */
[C---:B------:R-:W-:Y:S01]  /*de50*/  LOP3.LUT P2, RZ, R16.reuse, 0x20, RZ, 0xc0, !PT ;  /* 0x0000002010ff7812 */ /* 0x040fe2000784c0ff */
[----:B------:R-:W-:Y:S01]  /*de60*/  IMAD.MOV.U32 R11, RZ, RZ, 0x181f ;  /* 0x0000181fff0b7424 */ /* 0x000fe200078e00ff */
[----:B------:R-:W-:Y:S01]  /*de70*/  LOP3.LUT P1, RZ, R16, 0x10, RZ, 0xc0, !PT ;  /* 0x0000001010ff7812 */ /* 0x000fe2000782c0ff */
[----:B------:R-:W-:Y:S01]  /*de80*/  IMAD.MOV.U32 R15, RZ, RZ, -0x1 ;  /* 0xffffffffff0f7424 */ /* 0x000fe200078e00ff */
[----:B------:R-:W-:Y:S01]  /*de90*/  P2R R4, PR, RZ, 0x20 ;  /* 0x00000020ff047803 */ /* 0x000fe20000000000 */
[----:B------:R-:W-:-:S10]  /*dea0*/  IMAD.MOV.U32 R3, RZ, RZ, R14 ;  /* 0x000000ffff037224 */ /* 0x000fd400078e000e */
[----:B------:R-:W-:Y:S05]  /*deb0*/  WARPSYNC.COLLECTIVE R15, `(.L_x_3375) ;  /* 0x000000000f087348 */ /* 0x000fea0003c00000 */
[----:B------:R0:W1:Y:S02]  /*dec0*/  SHFL.IDX P6, R14, R13, R12, R11 ;  /* 0x0000000c0d0e7389 */ /* 0x00006400000c000b */
[----:B01----:R-:W-:Y:S01]  /*ded0*/  ENDCOLLECTIVE ;  /* 0x000000000000791b */ /* 0x003fe20003800000 */
.L_x_3375:
[----:B------:R-:W-:Y:S02]  /*dee0*/  IMAD.MOV.U32 R13, RZ, RZ, R20 ;  /* 0x000000ffff0d7224 */ /* 0x000fe400078e0014 */
[----:B------:R-:W-:Y:S01]  /*def0*/  IMAD.MOV.U32 R12, RZ, RZ, 0x1 ;  /* 0x00000001ff0c7424 */ /* 0x000fe200078e00ff */
[----:B------:R-:W-:Y:S02]  /*df00*/  LOP3.LUT P6, RZ, R16, 0x40, RZ, 0xc0, !PT ;  /* 0x0000004010ff7812 */ /* 0x000fe400078cc0ff */
[----:B------:R-:W-:-:S04]  /*df10*/  IADD3 R2, P0, R14, R0, RZ ;  /* 0x000000000e027210 */ /* 0x000fc80007f1e0ff */
[----:B------:R-:W-:Y:S02]  /*df20*/  IADD3.X R3, RZ, R3, RZ, P0, !PT ;  /* 0x00000003ff037210 */ /* 0x000fe400007fe4ff */
[----:B------:R-:W-:-:S05]  /*df30*/  ISETP.NE.U32.AND P0, PT, R29, RZ, PT ;  /* 0x000000ff1d00720c */ /* 0x000fca0003f05070 */
[----:B------:R-:W-:Y:S01]  /*df40*/  @!PT LDS RZ, [RZ] ;  /* 0x00000000fffff984 */ /* 0x000fe20000000800 */
[----:B------:R-:W-:Y:S01]  /*df50*/  @!PT LDS RZ, [RZ] ;  /* 0x00000000fffff984 */ /* 0x000fe20000000800 */
[----:B------:R-:W-:Y:S01]  /*df60*/  @!PT LDS RZ, [RZ] ;  /* 0x00000000fffff984 */ /* 0x000fe20000000800 */
[----:B------:R0:W-:Y:S08]  /*df70*/  LDGSTS.E.BYPASS.LTC128B.128 [R19+0x400], desc[UR50][R2.64], !P6 ;  /* 0x0040000002137fae */ /* 0x0001f0000f101d72 */
[----:B0-----:R-:W-:Y:S05]  /*df80*/  WARPSYNC.COLLECTIVE R15, `(.L_x_3376) ;  /* 0x000000000f087348 */ /* 0x001fea0003c00000 */
[----:B------:R1:W2:Y:S02]  /*df90*/  SHFL.IDX P6, R14, R13, R12, R11 ;  /* 0x0000000c0d0e7389 */ /* 0x0002a400000c000b */
[----:B012---:R-:W-:Y:S01]  /*dfa0*/  ENDCOLLECTIVE ;  /* 0x000000000000791b */ /* 0x007fe20003800000 */
.L_x_3376:
[----:B------:R-:W-:Y:S01]  /*dfb0*/  @!PT LDS RZ, [RZ] ;  /* 0x00000000fffff984 */ /* 0x000fe20000000800 */
[----:B------:R-:W-:Y:S01]  /*dfc0*/  @!PT LDS RZ, [RZ] ;  /* 0x00000000fffff984 */ /* 0x000fe20000000800 */
[----:B------:R-:W-:Y:S01]  /*dfd0*/  @!PT LDS RZ, [RZ] ;  /* 0x00000000fffff984 */ /* 0x000fe20000000800 */
[----:B------:R-:W-:Y:S04]  /*dfe0*/  LDGSTS.E.BYPASS.LTC128B.128 [R19+0x2400], desc[UR50][R2.64+0x80], !P2 ;  /* 0x0240008002137fae */ /* 0x000fe8000d101d72 */
[----:B------:R-:W-:Y:S01]  /*dff0*/  LDGSTS.E.BYPASS.LTC128B.128 [R19+0x4400], desc[UR50][R2.64+0x100], !P1 ;  /* 0x0440010002137fae */ /* 0x000fe2000c901d72 */
[----:B------:R-:W-:-:S03]  /*e000*/  ISETP.NE.U32.AND P1, PT, R27, RZ, PT ;  /* 0x000000ff1b00720c */ /* 0x000fc60003f25070 */
[----:B------:R-:W-:Y:S01]  /*e010*/  LDGSTS.E.BYPASS.LTC128B.128 [R19+0x6400], desc[UR50][R2.64+0x180], !P5 ;  /* 0x0640018002137fae */ /* 0x000fe2000e901d72 */
[----:B------:R-:W-:Y:S01]  /*e020*/  LOP3.LUT P5, RZ, R16, 0x40, RZ, 0xc0, !PT ;  /* 0x0000004010ff7812 */ /* 0x000fe200078ac0ff */
[----:B------:R-:W-:Y:S02]  /*e030*/  IMAD.MOV.U32 R13, RZ, RZ, R10 ;  /* 0x000000ffff0d7224 */ /* 0x000fe400078e000a */
[----:B------:R-:W-:Y:S04]  /*e040*/  LDGSTS.E.BYPASS.LTC128B.128 [R19+0x8400], desc[UR50][R2.64+0x200], !P4 ;  /* 0x0840020002137fae */ /* 0x000fe8000e101d72 */
[----:B------:R-:W-:Y:S04]  /*e050*/  LDGSTS.E.BYPASS.LTC128B.128 [R19+0xa400], desc[UR50][R2.64+0x280], !P3 ;  /* 0x0a40028002137fae */ /* 0x000fe8000d901d72 */
[----:B------:R-:W-:Y:S04]  /*e060*/  LDGSTS.E.BYPASS.LTC128B.128 [R19+0xc400], desc[UR50][R2.64+0x300], P0 ;  /* 0x0c40030002137fae */ /* 0x000fe80008101d72 */
[----:B------:R0:W-:Y:S02]  /*e070*/  LDGSTS.E.BYPASS.LTC128B.128 [R19+0xe400], desc[UR50][R2.64+0x380], P1 ;  /* 0x0e40038002137fae */ /* 0x0001e40008901d72 */
[----:B0-----:R-:W-:-:S07]  /*e080*/  IMAD.MOV.U32 R3, RZ, RZ, R14 ;  /* 0x000000ffff037224 */ /* 0x001fce00078e000e */
[----:B------:R-:W-:Y:S05]  /*e090*/  WARPSYNC.COLLECTIVE R15, `(.L_x_3377) ;  /* 0x000000000f087348 */ /* 0x000fea0003c00000 */
[----:B------:R0:W1:Y:S02]  /*e0a0*/  SHFL.IDX P6, R14, R13, R12, R11 ;  /* 0x0000000c0d0e7389 */ /* 0x00006400000c000b */
[----:B01----:R-:W-:Y:S01]  /*e0b0*/  ENDCOLLECTIVE ;  /* 0x000000000000791b */ /* 0x003fe20003800000 */
.L_x_3377:
[----:B------:R-:W-:Y:S01]  /*e0c0*/  IMAD.MOV.U32 R13, RZ, RZ, R20 ;  /* 0x000000ffff0d7224 */ /* 0x000fe200078e0014 */
[----:B------:R-:W-:Y:S02]  /*e0d0*/  MOV R12, 0x2 ;  /* 0x00000002000c7802 */ /* 0x000fe40000000f00 */
[----:B------:R-:W-:Y:S02]  /*e0e0*/  IADD3 R2, P2, R14, R0, RZ ;  /* 0x000000000e027210 */ /* 0x000fe40007f5e0ff */
[----:B------:R-:W-:-:S03]  /*e0f0*/  LOP3.LUT P6, RZ, R16, 0x10, RZ, 0xc0, !PT ;  /* 0x0000001010ff7812 */ /* 0x000fc600078cc0ff */
[----:B------:R-:W-:Y:S01]  /*e100*/  IMAD.X R3, RZ, RZ, R3, P2 ;  /* 0x000000ffff037224 */ /* 0x000fe200010e0603 */
[----:B------:R-:W-:-:S04]  /*e110*/  LOP3.LUT P2, RZ, R16, 0x20, RZ, 0xc0, !PT ;  /* 0x0000002010ff7812 */ /* 0x000fc8000784c0ff */
[----:B------:R-:W-:Y:S01]  /*e120*/  @!PT LDS RZ, [RZ] ;  /* 0x00000000fffff984 */ /* 0x000fe20000000800 */
[----:B------:R-:W-:Y:S01]  /*e130*/  @!PT LDS RZ, [RZ] ;  /* 0x00000000fffff984 */ /* 0x000fe20000000800 */
[----:B------:R-:W-:Y:S01]  /*e140*/  @!PT LDS RZ, [RZ] ;  /* 0x00000000fffff984 */ /* 0x000fe20000000800 */
[----:B------:R0:W-:Y:S01]  /*e150*/  LDGSTS.E.BYPASS.LTC128B.128 [R19+0xc00], desc[UR50][R2.64], !P5 ;  /* 0x00c0000002137fae */ /* 0x0001e2000e901d72 */
[----:B------:R-:W-:-:S04]  /*e160*/  ISETP.NE.AND P5, PT, R4, RZ, PT ;  /* 0x000000ff0400720c */ /* 0x000fc80003fa5270 */
[----:B------:R-:W-:-:S04]  /*e170*/  P2R R4, PR, RZ, 0x20 ;  /* 0x00000020ff047803 */ /* 0x000fc80000000000 */
[----:B------:R0:W-:Y:S04]  /*e180*/  LDGSTS.E.BYPASS.LTC128B.128 [R19+0x2c00], desc[UR50][R2.64+0x80], !P2 ;  /* 0x02c0008002137fae */ /* 0x0001e8000d101d72 */
[----:B------:R0:W-:Y:S02]  /*e190*/  LDGSTS.E.BYPASS.LTC128B.128 [R19+0x4c00], desc[UR50][R2.64+0x100], !P6 ;  /* 0x04c0010002137fae */ /* 0x0001e4000f101d72 */
[----:B0-----:R-:W-:Y:S05]  /*e1a0*/  WARPSYNC.COLLECTIVE R15, `(.L_x_3378) ;  /* 0x000000000f087348 */ /* 0x001fea0003c00000 */
[----:B------:R1:W2:Y:S02]  /*e1b0*/  SHFL.IDX P6, R14, R13, R12, R11 ;  /* 0x0000000c0d0e7389 */ /* 0x0002a400000c000b */
[----:B012---:R-:W-:Y:S01]  /*e1c0*/  ENDCOLLECTIVE ;  /* 0x000000000000791b */ /* 0x007fe20003800000 */
.L_x_3378:
[----:B------:R-:W-:Y:S01]  /*e1d0*/  @!PT LDS RZ, [RZ] ;  /* 0x00000000fffff984 */ /* 0x000fe20000000800 */
[----:B------:R-:W-:Y:S01]  /*e1e0*/  @!PT LDS RZ, [RZ] ;  /* 0x00000000fffff984 */ /* 0x000fe20000000800 */
[----:B------:R-:W-:Y:S01]  /*e1f0*/  @!PT LDS RZ, [RZ] ;  /* 0x00000000fffff984 */ /* 0x000fe20000000800 */
[----:B------:R-:W-:Y:S01]  /*e200*/  LDGSTS.E.BYPASS.LTC128B.128 [R19+0x6c00], desc[UR50][R2.64+0x180], !P5 ;  /* 0x06c0018002137fae */ /* 0x000fe2000e901d72 */
[----:B------:R-:W-:-:S03]  /*e210*/  LOP3.LUT P5, RZ, R16, 0x40, RZ, 0xc0, !PT ;  /* 0x0000004010ff7812 */ /* 0x000fc600078ac0ff */
[----:B------:R-:W-:Y:S04]  /*e220*/  LDGSTS.E.BYPASS.LTC128B.128 [R19+0x8c00], desc[UR50][R2.64+0x200], !P4 ;  /* 0x08c0020002137fae */ /* 0x000fe8000e101d72 */
[----:B------:R-:W-:Y:S01]  /*e230*/  LDGSTS.E.BYPASS.LTC128B.128 [R19+0xac00], desc[UR50][R2.64+0x280], !P3 ;  /* 0x0ac0028002137fae */ /* 0x000fe2000d901d72 */
[----:B------:R-:W-:-:S03]  /*e240*/  IMAD.MOV.U32 R13, RZ, RZ, R10 ;  /* 0x000000ffff0d7224 */ /* 0x000fc600078e000a */
[----:B------:R-:W-:Y:S04]  /*e250*/  LDGSTS.E.BYPASS.LTC128B.128 [R19+0xcc00], desc[UR50][R2.64+0x300], P0 ;  /* 0x0cc0030002137fae */ /* 0x000fe80008101d72 */
[----:B------:R0:W-:Y:S02]  /*e260*/  LDGSTS.E.BYPASS.LTC128B.128 [R19+0xec00], desc[UR50][R2.64+0x380], P1 ;  /* 0x0ec0038002137fae */ /* 0x0001e40008901d72 */
[----:B0-----:R-:W-:-:S07]  /*e270*/  IMAD.MOV.U32 R3, RZ, RZ, R14 ;  /* 0x000000ffff037224 */ /* 0x001fce00078e000e */
[----:B------:R-:W-:Y:S05]  /*e280*/  WARPSYNC.COLLECTIVE R15, `(.L_x_3379) ;  /* 0x000000000f087348 */ /* 0x000fea0003c00000 */
[----:B------:R0:W1:Y:S02]  /*e290*/  SHFL.IDX P6, R14, R13, R12, R11 ;  /* 0x0000000c0d0e7389 */ /* 0x00006400000c000b */
[----:B01----:R-:W-:Y:S01]  /*e2a0*/  ENDCOLLECTIVE ;  /* 0x000000000000791b */ /* 0x003fe20003800000 */
.L_x_3379:
[----:B------:R-:W-:Y:S02]  /*e2b0*/  IMAD.MOV.U32 R13, RZ, RZ, R20 ;  /* 0x000000ffff0d7224 */ /* 0x000fe400078e0014 */
[----:B------:R-:W-:Y:S01]  /*e2c0*/  IMAD.MOV.U32 R12, RZ, RZ, 0x3 ;  /* 0x00000003ff0c7424 */ /* 0x000fe200078e00ff */
        /* <DEDUP_REMOVED lines=14> */
.L_x_3380:
[----:B------:R-:W-:Y:S01]  /*e3b0*/  @!PT LDS RZ, [RZ] ;  /* 0x00000000fffff984 */ /* 0x000fe20000000800 */
[----:B------:R-:W-:Y:S01]  /*e3c0*/  @!PT LDS RZ, [RZ] ;  /* 0x00000000fffff984 */ /* 0x000fe20000000800 */
[----:B------:R-:W-:Y:S01]  /*e3d0*/  @!PT LDS RZ, [RZ] ;  /* 0x00000000fffff984 */ /* 0x000fe20000000800 */
[----:B------:R0:W-:Y:S04]  /*e3e0*/  LDGSTS.E.BYPASS.LTC128B.128 [R19+0x7400], desc[UR50][R2.64+0x180], !P5 ;  /* 0x0740018002137fae */ /* 0x0001e8000e901d72 */
[----:B------:R0:W-:Y:S04]  /*e3f0*/  LDGSTS.E.BYPASS.LTC128B.128 [R19+0x9400], desc[UR50][R2.64+0x200], !P4 ;  /* 0x0940020002137fae */ /* 0x0001e8000e101d72 */
[----:B------:R0:W-:Y:S01]  /*e400*/  LDGSTS.E.BYPASS.LTC128B.128 [R19+0xb400], desc[UR50][R2.64+0x280], !P3 ;  /* 0x0b40028002137fae */ /* 0x0001e2000d901d72 */
[----:B------:R-:W-:-:S03]  /*e410*/  MOV R13, R10 ;  /* 0x0000000a000d7202 */ /* 0x000fc60000000f00 */
[----:B------:R0:W-:Y:S04]  /*e420*/  LDGSTS.E.BYPASS.LTC128B.128 [R19+0xd400], desc[UR50][R2.64+0x300], P0 ;  /* 0x0d40030002137fae */ /* 0x0001e80008101d72 */
[----:B------:R0:W-:Y:S01]  /*e430*/  LDGSTS.E.BYPASS.LTC128B.128 [R19+0xf400], desc[UR50][R2.64+0x380], P1 ;  /* 0x0f40038002137fae */ /* 0x0001e20008901d72 */
[----:B------:R-:W-:-:S07]  /*e440*/  IMAD.MOV.U32 R20, RZ, RZ, R14 ;  /* 0x000000ffff147224 */ /* 0x000fce00078e000e */
[----:B0-----:R-:W-:Y:S05]  /*e450*/  WARPSYNC.COLLECTIVE R15, `(.L_x_3381) ;  /* 0x000000000f087348 */ /* 0x001fea0003c00000 */
[----:B------:R1:W2:Y:S02]  /*e460*/  SHFL.IDX P6, R14, R13, R12, R11 ;  /* 0x0000000c0d0e7389 */ /* 0x0002a400000c000b */
[----:B012---:R-:W-:Y:S01]  /*e470*/  ENDCOLLECTIVE ;  /* 0x000000000000791b */ /* 0x007fe20003800000 */
.L_x_3381:
[----:B------:R-:W-:Y:S05]  /*e480*/  BRA `(.L_x_3382) ;  /* 0xffffffd400e87947 */ /* 0x000fea000383ffff */
.L_x_3312:
[----:B0-----:R0:W2:Y:S02]  /*e490*/  SYNCS.PHASECHK.TRANS64.TRYWAIT P0, [R4+URZ+0x28c20], R2 ;  /* 0x028c2002040075a7 */ /* 0x0010a4000800017f */
[----:B--2---:R-:W-:Y:S05]  /*e4a0*/  @!P0 NANOSLEEP.SYNCS 0x989680 ;  /* 0x009896800000895d */ /* 0x004fea0003900000 */
[----:B------:R-:W2:Y:S02]  /*e4b0*/  @!P0 SYNCS.PHASECHK.TRANS64 P0, [R4+URZ+0x28c20], R2 ;  /* 0x028c2002040085a7 */ /* 0x000ea4000800007f */
[----:B--2---:R-:W-:Y:S05]  /*e4c0*/  @!P0 BRA `(.L_x_3312) ;  /* 0xfffffffc00f08947 */ /* 0x004fea000383ffff */
[----:B------:R-:W-:Y:S05]  /*e4d0*/  BRA `(.L_x_3383) ;  /* 0xffffffd800c07947 */ /* 0x000fea000383ffff */
.L_x_3313:
        /* <DEDUP_REMOVED lines=8> */
[----:B01----:R-:W-:Y:S05]  /*e560*/  WARPSYNC.COLLECTIVE R15, `(.L_x_3385) ;  /* 0x000000000f087348 */ /* 0x003fea0003c00000 */
[----:B------:R2:W3:Y:S02]  /*e570*/  SHFL.IDX P6, R14, R13, R12, R11 ;  /* 0x0000000c0d0e7389 */ /* 0x0004e400000c000b */
[----:B0123--:R-:W-:Y:S01]  /*e580*/  ENDCOLLECTIVE ;  /* 0x000000000000791b */ /* 0x00ffe20003800000 */
.L_x_3385:
[----:B------:R-:W-:Y:S05]  /*e590*/  BSYNC B0 ;  /* 0x0000000000007941 */ /* 0x000fea0003800000 */
.L_x_3384:
[----:B------:R-:W-:Y:S05]  /*e5a0*/  BRA `(.L_x_3386) ;  /* 0xffffffd800a87947 */ /* 0x000fea000383ffff */
.L_x_3316:
[----:B------:R-:W-:Y:S01]  /*e5b0*/  BSSY B1, `(.L_x_3387) ;  /* 0x0000006000017945 */ /* 0x000fe20003800000 */
[----:B------:R-:W-:-:S07]  /*e5c0*/  IMAD.MOV.U32 R15, RZ, RZ, -0x1 ;  /* 0xffffffffff0f7424 */ /* 0x000fce00078e00ff */
[----:B012---:R-:W-:Y:S05]  /*e5d0*/  WARPSYNC.COLLECTIVE R15, `(.L_x_3388) ;  /* 0x000000000f0c7348 */ /* 0x007fea0003c00000 */
[----:B------:R-:W-:Y:S02]  /*e5e0*/  ELECT P6, UR62, PT ;  /* 0x00000000003e782f */ /* 0x000fe400038c0000 */
[----:B------:R-:W-:Y:S01]  /*e5f0*/  MOV R14, UR62 ;  /* 0x0000003e000e7c02 */ /* 0x000fe20008000f00 */
[----:B012---:R-:W-:Y:S10]  /*e600*/  ENDCOLLECTIVE ;  /* 0x000000000000791b */ /* 0x007ff40003800000 */
.L_x_3388:
[----:B------:R-:W-:Y:S05]  /*e610*/  BSYNC B1 ;  /* 0x0000000000017941 */ /* 0x000fea0003800000 */
.L_x_3387:
[----:B------:R-:W-:Y:S05]  /*e620*/  BRA `(.L_x_3389) ;  /* 0xffffffd800a07947 */ /* 0x000fea000383ffff */
.L_x_3318:
[----:B--2---:R2:W3:Y:S02]  /*e630*/  SYNCS.PHASECHK.TRANS64.TRYWAIT P1, [R5+URZ+0x28c40], R0 ;  /* 0x028c4000050075a7 */ /* 0x0044e4000802017f */
[----:B---3--:R-:W-:Y:S05]  /*e640*/  @!P1 NANOSLEEP.SYNCS 0x989680 ;  /* 0x009896800000995d */ /* 0x008fea0003900000 */
[----:B------:R-:W3:Y:S02]  /*e650*/  @!P1 SYNCS.PHASECHK.TRANS64 P1, [R5+URZ+0x28c40], R0 ;  /* 0x028c4000050095a7 */ /* 0x000ee4000802007f */
[----:B---3--:R-:W-:Y:S05]  /*e660*/  @!P1 BRA `(.L_x_3318) ;  /* 0xfffffffc00f09947 */ /* 0x008fea000383ffff */
[----:B------:R-:W-:Y:S05]  /*e670*/  BRA `(.L_x_3390) ;  /* 0xffffffd800c07947 */ /* 0x000fea000383ffff */
.L_x_3320:
[----:B0-----:R0:W3:Y:S02]  /*e680*/  SYNCS.PHASECHK.TRANS64.TRYWAIT P1, [R17+URZ+0x28c40], R2 ;  /* 0x028c4002110075a7 */ /* 0x0010e4000802017f */
[----:B---3--:R-:W-:Y:S05]  /*e690*/  @!P1 NANOSLEEP.SYNCS 0x989680 ;  /* 0x009896800000995d */ /* 0x008fea0003900000 */
[----:B------:R-:W3:Y:S02]  /*e6a0*/  @!P1 SYNCS.PHASECHK.TRANS64 P1, [R17+URZ+0x28c40], R2 ;  /* 0x028c4002110095a7 */ /* 0x000ee4000802007f */
[----:B---3--:R-:W-:Y:S05]  /*e6b0*/  @!P1 BRA `(.L_x_3320) ;  /* 0xfffffffc00f09947 */ /* 0x008fea000383ffff */
[----:B------:R-:W-:Y:S05]  /*e6c0*/  BRA `(.L_x_3391) ;  /* 0xffffffd800cc7947 */ /* 0x000fea000383ffff */
.L_x_3322:
[----:B---3--:R3:W4:Y:S02]  /*e6d0*/  SYNCS.PHASECHK.TRANS64.TRYWAIT P1, [R5+URZ+0x28c60], R0 ;  /* 0x028c6000050075a7 */ /* 0x008724000802017f */
[----:B----4-:R-:W-:Y:S05]  /*e6e0*/  @!P1 NANOSLEEP.SYNCS 0x989680 ;  /* 0x009896800000995d */ /* 0x010fea0003900000 */
[----:B------:R-:W4:Y:S02]  /*e6f0*/  @!P1 SYNCS.PHASECHK.TRANS64 P1, [R5+URZ+0x28c60], R0 ;  /* 0x028c6000050095a7 */ /* 0x000f24000802007f */
[----:B----4-:R-:W-:Y:S05]  /*e700*/  @!P1 BRA `(.L_x_3322) ;  /* 0xfffffffc00f09947 */ /* 0x010fea000383ffff */
[----:B------:R-:W-:Y:S05]  /*e710*/  BRA `(.L_x_3392) ;  /* 0xffffffd800c87947 */ /* 0x000fea000383ffff */
.L_x_3393:
        /* <DEDUP_REMOVED lines=14> */
.L_x_15530:


//--------------------- .text._ZN7cutlass13device_kernelIN5flash11enable_sm90INS1_16FlashAttnFwdSm90INS1_25CollectiveMainloopFwdSm90ILi2EN4cute5tupleIJNS5_1CILi1EEES8_S8_EEENS6_IJNS7_ILi64EEESA_SA_EEELi512ENS_6half_tEfNS_4arch4Sm90ELb0ELb0ELb0ELb0ELb1ELb0ELb1ELb0ELb0ELb1ELb0ELb0EEENS1_21CollectiveEpilogueFwdINS6_IJSA_NS7_ILi512EEESA_EEES9_SC_SE_Li256ELb0ELb1ELb0ELb0EEENS1_29StaticPersistentTileSchedulerILb0EEEEEEEEEvNT_6ParamsE --------------------------
	.section	.text._ZN7cutlass13device_kernelIN5flash11enable_sm90INS1_16FlashAttnFwdSm90INS1_25CollectiveMainloopFwdSm90ILi2EN4cute5tupleIJNS5_1CILi1EEES8_S8_EEENS6_IJNS7_ILi64EEESA_SA_EEELi512ENS_6half_tEfNS_4arch4Sm90ELb0ELb0ELb0ELb0ELb1ELb0ELb1ELb0ELb0ELb1ELb0ELb0EEENS1_21CollectiveEpilogueFwdINS6_IJSA_NS7_ILi512EEESA_EEES9_SC_SE_Li256ELb0ELb1ELb0ELb0EEENS1_29StaticPersistentTileSchedulerILb0EEEEEEEEEvNT_6ParamsE,"ax",@progbits
	.align	128
.text._ZN7cutlass13device_kernelIN5flash11enable_sm90INS1_16FlashAttnFwdSm90INS1_25CollectiveMainloopFwdSm90ILi2EN4cute5tupleIJNS5_1CILi1EEES8_S8_EEENS6_IJNS7_ILi64EEESA_SA_EEELi512ENS_6half_tEfNS_4arch4Sm90ELb0ELb0ELb0ELb0ELb1ELb0ELb1ELb0ELb0ELb1ELb0ELb0EEENS1_21CollectiveEpilogueFwdINS6_IJSA_NS7_ILi512EEESA_EEES9_SC_SE_Li256ELb0ELb1ELb0ELb0EEENS1_29StaticPersistentTileSchedulerILb0EEEEEEEEEvNT_6ParamsE:
        .type           _ZN7cutlass13device_kernelIN5flash11enable_sm90INS1_16FlashAttnFwdSm90INS1_25CollectiveMainloopFwdSm90ILi2EN4cute5tupleIJNS5_1CILi1EEES8_S8_EEENS6_IJNS7_ILi64EEESA_SA_EEELi512ENS_6half_tEfNS_4arch4Sm90ELb0ELb0ELb0ELb0ELb1ELb0ELb1ELb0ELb0ELb1ELb0ELb0EEENS1_21CollectiveEpilogueFwdINS6_IJSA_NS7_ILi512EEESA_EEES9_SC_SE_Li256ELb0ELb1ELb0ELb0EEENS1_29StaticPersistentTileSchedulerILb0EEEEEEEEEvNT_6ParamsE,@function
        .size           _ZN7cutlass13device_kernelIN5flash11enable_sm90INS1_16FlashAttnFwdSm90INS1_25CollectiveMainloopFwdSm90ILi2EN4cute5tupleIJNS5_1CILi1EEES8_S8_EEENS6_IJNS7_ILi64EEESA_SA_EEELi512ENS_6half_tEfNS_4arch4Sm90ELb0ELb0ELb0ELb0ELb1ELb0ELb1ELb0ELb0ELb1ELb0ELb0EEENS1_21CollectiveEpilogueFwdINS6_IJSA_NS7_ILi512EEESA_EEES9_SC_SE_Li256ELb0ELb1ELb0ELb0EEENS1_29StaticPersistentTileSchedulerILb0EEEEEEEEEvNT_6ParamsE,(.L_x_15531 - _ZN7cutlass13device_kernelIN5flash11enable_sm90INS1_16FlashAttnFwdSm90INS1_25CollectiveMainloopFwdSm90ILi2EN4cute5tupleIJNS5_1CILi1EEES8_S8_EEENS6_IJNS7_ILi64EEESA_SA_EEELi512ENS_6half_tEfNS_4arch4Sm90ELb0ELb0ELb0ELb0ELb1ELb0ELb1ELb0ELb0ELb1ELb0ELb0EEENS1_21CollectiveEpilogueFwdINS6_IJSA_NS7_ILi512EEESA_EEES9_SC_SE_Li256ELb0ELb1ELb0ELb0EEENS1_29StaticPersistentTileSchedulerILb0EEEEEEEEEvNT_6ParamsE)
        .other          _ZN7cutlass13device_kernelIN5flash11enable_sm90INS1_16FlashAttnFwdSm90INS1_25CollectiveMainloopFwdSm90ILi2EN4cute5tupleIJNS5_1CILi1EEES8_S8_EEENS6_IJNS7_ILi64EEESA_SA_EEELi512ENS_6half_tEfNS_4arch4Sm90ELb0ELb0ELb0ELb0ELb1ELb0ELb1ELb0ELb0ELb1ELb0ELb0EEENS1_21CollectiveEpilogueFwdINS6_IJSA_NS7_ILi512EEESA_EEES9_SC_SE_Li256ELb0ELb1ELb0ELb0EEENS1_29StaticPersistentTileSchedulerILb0EEEEEEEEEvNT_6ParamsE,@"STO_CUDA_ENTRY STV_DEFAULT"
_ZN7cutlass13device_kernelIN5flash11enable_sm90INS1_16FlashAttnFwdSm90INS1_25CollectiveMainloopFwdSm90ILi2EN4cute5tupleIJNS5_1CILi1EEES8_S8_EEENS6_IJNS7_ILi64EEESA_SA_EEELi512ENS_6half_tEfNS_4arch4Sm90ELb0ELb0ELb0ELb0ELb1ELb0ELb1ELb0ELb0ELb1ELb0ELb0EEENS1_21CollectiveEpilogueFwdINS6_IJSA_NS7_ILi512EEESA_EEES9_SC_SE_Li256ELb0ELb1ELb0ELb0EEENS1_29StaticPersistentTileSchedulerILb0EEEEEEEEEvNT_6ParamsE:
[----:B------:R-:W0:Y:S02]  /*0000*/  LDC R1, c[0x0][0x28] ;  /* 0x00000a00ff017b82 */ /* 0x000e240000000800 */
[----:B0-----:R-:W-:Y:S01]  /*0010*/  VIADD R1, R1, 0xffffffd0 ;  /* 0xffffffd001017836 */ /* 0x001fe20000000000 */
[----:B------:R-:W0:Y:S01]  /*0020*/  S2R R5, SR_TID.X ;  /* 0x0000000000057919 */ /* 0x000e220000002100 */
[----:B------:R-:W-:Y:S01]  /*0030*/  ELECT P0, URZ, PT ;  /* 0x00000000003f782f */ /* 0x000fe20003800000 */
[----:B------:R-:W-:Y:S01]  /*0040*/  UMOV UR4, 0x80 ;  /* 0x0000008000047882 */ /* 0x000fe20000000000 */
[----:B------:R-:W-:Y:S01]  /*0050*/  UMOV UR7, 0x100 ;  /* 0x0000010000077882 */ /* 0x000fe20000000000 */
[--C-:B0-----:R-:W-:Y:S02]  /*0060*/  SHF.R.U32.HI R0, RZ, 0x5, R5.reuse ;  /* 0x00000005ff007819 */ /* 0x101fe40000011605 */
[----:B------:R-:W-:-:S03]  /*0070*/  SHF.R.U32.HI R3, RZ, 0x7, R5 ;  /* 0x00000007ff037819 */ /* 0x000fc60000011605 */
[----:B------:R-:W0:Y:S04]  /*0080*/  SHFL.IDX PT, R2, R0, RZ, 0x1f ;  /* 0x00001fff00027589 */ /* 0x000e2800000e0000 */
[----:B------:R-:W1:Y:S01]  /*0090*/  SHFL.IDX PT, R3, R3, RZ, 0x1f ;  /* 0x00001fff03037589 */ /* 0x000e6200000e0000 */
[C---:B0-----:R-:W-:Y:S02]  /*00a0*/  ISETP.NE.OR P0, PT, R2.reuse, RZ, !P0 ;  /* 0x000000ff0200720c */ /* 0x041fe40004705670 */
[----:B------:R-:W-:Y:S01]  /*00b0*/  ISETP.NE.AND P1, PT, R2, RZ, PT ;  /* 0x000000ff0200720c */ /* 0x000fe20003f25270 */
[----:B-1----:R0:W-:Y:S10]  /*00c0*/  STL [R1], R3 ;  /* 0x0000000301007387 */ /* 0x0021f40000100800 */
[----:B------:R-:W-:Y:S01]  /*00d0*/  VOTEU.ALL UP0, P0 ;  /* 0x00000000003f7886 */ /* 0x000fe20000000000 */
[----:B------:R-:W-:Y:S01]  /*00e0*/  VOTEU.ALL UP1, P0 ;  /* 0x00000000003f7886 */ /* 0x000fe20000020000 */
[----:B------:R-:W-:-:S03]  /*00f0*/  VOTEU.ALL UP2, P0 ;  /* 0x00000000003f7886 */ /* 0x000fc60000040000 */
        /* <DEDUP_REMOVED lines=10> */
[----:B------:R0:W1:Y:S01]  /*01a0*/  @!UP0 SYNCS.EXCH.64 URZ, [UR8+0x38800], UR4 ;  /* 0x03880004083f85b2 */ /* 0x0000620008000100 */
[----:B------:R0:W2:Y:S05]  /*01b0*/  @!UP1 SYNCS.EXCH.64 URZ, [UR8+0x38810], UR4 ;  /* 0x03881004083f95b2 */ /* 0x0000aa0008000100 */
[----:B------:R0:W3:Y:S02]  /*01c0*/  @!UP2 SYNCS.EXCH.64 URZ, [UR8+0x38820], UR6 ;  /* 0x03882006083fa5b2 */ /* 0x0000e40008000100 */
[----:B0-----:R-:W-:Y:S05]  /*01d0*/  @P1 BRA `(.L_x_3394) ;  /* 0x0000000000381947 */ /* 0x001fea0003800000 */
        /* <DEDUP_REMOVED lines=9> */
[----:B0-----:R0:W4:Y:S01]  /*0270*/  SYNCS.EXCH.64 URZ, [UR6+0x38830], UR4 ;  /* 0x03883004063f75b2 */ /* 0x0011220008000100 */
[----:B------:R0:W0:Y:S01]  /*0280*/  SYNCS.EXCH.64 URZ, [UR6+0x38840], UR4 ;  /* 0x03884004063f75b2 */ /* 0x0000220008000100 */
[----:B------:R0:W0:Y:S01]  /*0290*/  SYNCS.EXCH.64 URZ, [UR6+0x38838], UR4 ;  /* 0x03883804063f75b2 */ /* 0x0000220008000100 */
[----:B------:R0:W0:Y:S01]  /*02a0*/  SYNCS.EXCH.64 URZ, [UR6+0x38848], UR4 ;  /* 0x03884804063f75b2 */ /* 0x0000220008000100 */
[----:B------:R-:W-:Y:S01]  /*02b0*/  NOP ;  /* 0x0000000000007918 */ /* 0x000fe20000000000 */
.L_x_3394:
        /* <DEDUP_REMOVED lines=22> */
.L_x_3395:
        /* <DEDUP_REMOVED lines=18> */
.L_x_3396:
        /* <DEDUP_REMOVED lines=22> */
.L_x_3397:
        /* <DEDUP_REMOVED lines=22> */
.L_x_3398:
[----:B------:R-:W-:Y:S01]  /*0800*/  ISETP.NE.AND P0, PT, R3, RZ, PT ;  /* 0x000000ff0300720c */ /* 0x000fe20003f05270 */
[----:B------:R-:W-:Y:S01]  /*0810*/  IMAD.MOV.U32 R37, RZ, RZ, 0x1 ;  /* 0x00000001ff257424 */ /* 0x000fe200078e00ff */
[----:B------:R-:W-:Y:S01]  /*0820*/  NOP ;  /* 0x0000000000007918 */ /* 0x000fe20000000000 */
[----:B------:R-:W-:-:S03]  /*0830*/  ULDC.64 UR42, c[0x0][0x208] ;  /* 0x00008200002a7ab9 */ /* 0x000fc60000000a00 */
[----:B------:R-:W-:Y:S01]  /*0840*/  SEL R37, R37, 0x2, !P0 ;  /* 0x0000000225257807 */ /* 0x000fe20004000000 */
[----:B01234-:R-:W-:Y:S06]  /*0850*/  BAR.SYNC.DEFER_BLOCKING 0x0 ;  /* 0x0000000000007b1d */ /* 0x01ffec0000010000 */
[----:B------:R-:W-:Y:S05]  /*0860*/  @!P0 BRA `(.L_x_3399) ;  /* 0x0000009800bc8947 */ /* 0x000fea0003800000 */
.L_x_3400:
        /* <DEDUP_REMOVED lines=17> */
[----:B------:R-:W-:Y:S01]  /*0980*/  LOP3.LUT R17, R37, 0x1, RZ, 0xfc, !PT ;  /* 0x0000000125117812 */ /* 0x000fe200078efcff */
[----:B------:R-:W-:Y:S01]  /*0990*/  IMAD.MOV.U32 R206, RZ, RZ, RZ ;  /* 0x000000ffffce7224 */ /* 0x000fe200078e00ff */
[----:B------:R-:W-:Y:S01]  /*09a0*/  SHF.R.S32.HI R0, RZ, 0x1f, R5 ;  /* 0x0000001fff007819 */ /* 0x000fe20000011405 */
[----:B------:R-:W-:-:S03]  /*09b0*/  UMOV UR36, URZ ;  /* 0x0000003f00247c82 */ /* 0x000fc60008000000 */
[CC--:B------:R-:W-:Y:S02]  /*09c0*/  LEA.HI R4, R0.reuse, R5.reuse, RZ, 0x5 ;  /* 0x0000000500047211 */ /* 0x0c0fe400078f28ff */
[CC--:B------:R-:W-:Y:S02]  /*09d0*/  LEA.HI R3, R0.reuse, R5.reuse, RZ, 0x4 ;  /* 0x0000000500037211 */ /* 0x0c0fe400078f20ff */
[--C-:B------:R-:W-:Y:S02]  /*09e0*/  SHF.R.S32.HI R10, RZ, 0x5, R4.reuse ;  /* 0x00000005ff0a7819 */ /* 0x100fe40000011404 */
[----:B------:R-:W-:Y:S02]  /*09f0*/  SHF.R.S32.HI R7, RZ, 0x1f, R4 ;  /* 0x0000001fff077819 */ /* 0x000fe40000011404 */
[CC--:B------:R-:W-:Y:S02]  /*0a00*/  LEA.HI R2, R0.reuse, R5.reuse, RZ, 0x7 ;  /* 0x0000000500027211 */ /* 0x0c0fe400078f38ff */
[----:B------:R-:W-:-:S02]  /*0a10*/  LEA.HI R6, R0, R5, RZ, 0x2 ;  /* 0x0000000500067211 */ /* 0x000fc400078f10ff */
[----:B------:R-:W-:Y:S02]  /*0a20*/  LEA.HI R214, R0, R5, RZ, 0x3 ;  /* 0x0000000500d67211 */ /* 0x000fe400078f18ff */
[----:B------:R-:W-:Y:S01]  /*0a30*/  LOP3.LUT R4, R3, 0xfffffff0, RZ, 0xc0, !PT ;  /* 0xfffffff003047812 */ /* 0x000fe200078ec0ff */
[----:B0-----:R-:W-:Y:S01]  /*0a40*/  ULEA UR38, UR37, UR38, 0x18 ;  /* 0x0000002625267291 */ /* 0x001fe2000f8ec03f */
[----:B------:R-:W-:Y:S02]  /*0a50*/  SHF.R.S32.HI R8, RZ, 0x4, R3 ;  /* 0x00000004ff087819 */ /* 0x000fe40000011403 */
[----:B------:R-:W-:Y:S01]  /*0a60*/  LOP3.LUT R12, R6, 0xfffffffc, RZ, 0xc0, !PT ;  /* 0xfffffffc060c7812 */ /* 0x000fe200078ec0ff */
[C---:B------:R-:W-:Y:S01]  /*0a70*/  IMAD.IADD R6, R5.reuse, 0x1, -R4 ;  /* 0x0000000105067824 */ /* 0x040fe200078e0a04 */
[----:B------:R-:W-:Y:S02]  /*0a80*/  LOP3.LUT R0, R2, 0xffffff80, RZ, 0xc0, !PT ;  /* 0xffffff8002007812 */ /* 0x000fe400078ec0ff */
[----:B------:R-:W-:Y:S01]  /*0a90*/  LOP3.LUT R212, R214, 0xfffffff8, RZ, 0xc0, !PT ;  /* 0xfffffff8d6d47812 */ /* 0x000fe200078ec0ff */
[----:B------:R-:W-:Y:S01]  /*0aa0*/  IMAD.IADD R12, R5, 0x1, -R12 ;  /* 0x00000001050c7824 */ /* 0x000fe200078e0a0c */
[----:B------:R-:W-:Y:S01]  /*0ab0*/  LEA.HI R7, R7, R10, RZ, 0x2 ;  /* 0x0000000a07077211 */ /* 0x000fe200078f10ff */
[----:B------:R-:W-:Y:S01]  /*0ac0*/  IMAD.IADD R0, R5, 0x1, -R0 ;  /* 0x0000000105007824 */ /* 0x000fe200078e0a00 */
[----:B------:R-:W-:Y:S01]  /*0ad0*/  LEA.HI R4, R3, R8, RZ, 0x1 ;  /* 0x0000000803047211 */ /* 0x000fe200078f08ff */
[----:B------:R-:W-:Y:S01]  /*0ae0*/  IMAD.IADD R212, R5, 0x1, -R212 ;  /* 0x0000000105d47824 */ /* 0x000fe200078e0ad4 */
[----:B------:R-:W-:-:S02]  /*0af0*/  SHF.R.S32.HI R213, RZ, 0x7, R2 ;  /* 0x00000007ffd57819 */ /* 0x000fc40000011402 */
[----:B------:R-:W-:Y:S01]  /*0b00*/  LOP3.LUT R7, R7, 0x3ffffc, RZ, 0xc0, !PT ;  /* 0x003ffffc07077812 */ /* 0x000fe200078ec0ff */
[----:B------:R-:W-:Y:S01]  /*0b10*/  IMAD.SHL.U32 R18, R212, 0x8, RZ ;  /* 0x00000008d4127824 */ /* 0x000fe200078e00ff */
[--C-:B------:R-:W-:Y:S01]  /*0b20*/  SHF.R.S32.HI R3, RZ, 0x1f, R6.reuse ;  /* 0x0000001fff037819 */ /* 0x100fe20000011406 */
[----:B------:R-:W-:Y:S01]  /*0b30*/  IMAD R14, R213, 0x100, R6 ;  /* 0x00000100d50e7824 */ /* 0x000fe200078e0206 */
[----:B------:R-:W-:Y:S01]  /*0b40*/  LOP3.LUT R5, R4, 0x1ffffffe, RZ, 0xc0, !PT ;  /* 0x1ffffffe04057812 */ /* 0x000fe200078ec0ff */
[----:B------:R-:W-:Y:S01]  /*0b50*/  IMAD.IADD R7, R10, 0x1, -R7 ;  /* 0x000000010a077824 */ /* 0x000fe200078e0a07 */
[----:B------:R-:W-:Y:S01]  /*0b60*/  LEA.HI R4, R3, R6, RZ, 0x3 ;  /* 0x0000000603047211 */ /* 0x000fe200078f18ff */
[----:B------:R-:W-:Y:S01]  /*0b70*/  VIADD R192, R18, 0x40 ;  /* 0x0000004012c07836 */ /* 0x000fe20000000000 */
[----:B------:R-:W-:Y:S01]  /*0b80*/  SHF.R.S32.HI R3, RZ, 0x1f, R0 ;  /* 0x0000001fff037819 */ /* 0x000fe20000011400 */
[----:B------:R-:W-:Y:S01]  /*0b90*/  IMAD.IADD R8, R8, 0x1, -R5 ;  /* 0x0000000108087824 */ /* 0x000fe200078e0a05 */
[----:B------:R-:W-:Y:S01]  /*0ba0*/  LEA.HI R5, R12, R12, RZ, 0x1 ;  /* 0x0000000c0c057211 */ /* 0x000fe200078f08ff */
[----:B------:R-:W-:Y:S01]  /*0bb0*/  IMAD R13, R7, 0x10, R14 ;  /* 0x00000010070d7824 */ /* 0x000fe200078e020e */
[----:B------:R-:W-:Y:S01]  /*0bc0*/  SHF.R.S32.HI R214, RZ, 0x3, R214 ;  /* 0x00000003ffd67819 */ /* 0x000fe200000114d6 */
[----:B------:R-:W-:Y:S01]  /*0bd0*/  IMAD.SHL.U32 R7, R4, 0x40, RZ ;  /* 0x0000004004077824 */ /* 0x000fe200078e00ff */
[----:B------:R-:W-:Y:S01]  /*0be0*/  LOP3.LUT R11, R5, 0x1ffffffe, RZ, 0xc0, !PT ;  /* 0x1ffffffe050b7812 */ /* 0x000fe200078ec0ff */
[----:B------:R-:W-:Y:S01]  /*0bf0*/  IMAD.SHL.U32 R8, R8, 0x8, RZ ;  /* 0x0000000808087824 */ /* 0x000fe200078e00ff */
[----:B------:R-:W-:Y:S01]  /*0c00*/  LOP3.LUT R5, R4, 0xfffffff8, RZ, 0xc0, !PT ;  /* 0xfffffff804057812 */ /* 0x000fe200078ec0ff */
[----:B------:R-:W-:Y:S01]  /*0c10*/  VIADD R191, R18, 0x80 ;  /* 0x0000008012bf7836 */ /* 0x000fe20000000000 */
[----:B------:R-:W-:Y:S01]  /*0c20*/  LOP3.LUT R9, R7, 0x7ffffe00, RZ, 0xc0, !PT ;  /* 0x7ffffe0007097812 */ /* 0x000fe200078ec0ff */
[----:B------:R-:W-:Y:S01]  /*0c30*/  IMAD.U32 R218, R13, 0x40, R8 ;  /* 0x000000400dda7824 */ /* 0x000fe200078e0008 */
[CC--:B------:R-:W-:Y:S01]  /*0c40*/  LEA.HI R4, R3.reuse, R0.reuse, RZ, 0x2 ;  /* 0x0000000003047211 */ /* 0x0c0fe200078f10ff */
[----:B------:R-:W-:Y:S01]  /*0c50*/  IMAD.IADD R7, R6, 0x1, -R5 ;  /* 0x0000000106077824 */ /* 0x000fe200078e0a05 */
[----:B------:R-:W-:Y:S01]  /*0c60*/  LEA.HI R3, R3, R0, RZ, 0x5 ;  /* 0x0000000003037211 */ /* 0x000fe200078f28ff */
[----:B------:R-:W-:Y:S01]  /*0c70*/  IMAD R10, R10, 0x400, R9 ;  /* 0x000004000a0a7824 */ /* 0x000fe200078e0209 */
[--C-:B------:R-:W-:Y:S01]  /*0c80*/  SHF.R.S32.HI R5, RZ, 0x2, R4.reuse ;  /* 0x00000002ff057819 */ /* 0x100fe20000011404 */
[----:B------:R-:W-:Y:S01]  /*0c90*/  IMAD.SHL.U32 R9, R7, 0x40, RZ ;  /* 0x0000004007097824 */ /* 0x000fe200078e00ff */
[----:B------:R-:W-:Y:S01]  /*0ca0*/  SHF.R.S32.HI R6, RZ, 0x1f, R4 ;  /* 0x0000001fff067819 */ /* 0x000fe20000011404 */
[----:B------:R-:W-:Y:S01]  /*0cb0*/  IMAD.IADD R217, R12, 0x1, -R11 ;  /* 0x000000010cd97824 */ /* 0x000fe200078e0a0b */
[----:B------:R-:W-:Y:S01]  /*0cc0*/  LOP3.LUT R11, R4, 0x7ffffffc, RZ, 0xc0, !PT ;  /* 0x7ffffffc040b7812 */ /* 0x000fe200078ec0ff */
[C---:B------:R-:W-:Y:S01]  /*0cd0*/  VIADD R190, R18.reuse, 0xc0 ;  /* 0x000000c012be7836 */ /* 0x040fe20000000000 */
[----:B------:R-:W-:Y:S01]  /*0ce0*/  LOP3.LUT R9, R9, 0x1c0, RZ, 0xc0, !PT ;  /* 0x000001c009097812 */ /* 0x000fe200078ec0ff */
[----:B------:R-:W-:Y:S01]  /*0cf0*/  VIADD R189, R18, 0x100 ;  /* 0x0000010012bd7836 */ /* 0x000fe20000000000 */
[----:B------:R-:W-:Y:S01]  /*0d00*/  LEA.HI R6, R6, R5, RZ, 0x3 ;  /* 0x0000000506067211 */ /* 0x000fe200078f18ff */
[----:B------:R-:W-:Y:S01]  /*0d10*/  IMAD.IADD R11, R0, 0x1, -R11 ;  /* 0x00000001000b7824 */ /* 0x000fe200078e0a0b */
[----:B------:R-:W-:Y:S01]  /*0d20*/  LOP3.LUT R8, R9, 0x8, R8, 0xf8, !PT ;  /* 0x0000000809087812 */ /* 0x000fe200078ef808 */
[C---:B------:R-:W-:Y:S01]  /*0d30*/  VIADD R188, R18.reuse, 0x140 ;  /* 0x0000014012bc7836 */ /* 0x040fe20000000000 */
[----:B------:R-:W-:Y:S01]  /*0d40*/  SHF.R.U32.HI R9, RZ, 0x3, R9 ;  /* 0x00000003ff097819 */ /* 0x000fe20000011609 */
[C---:B------:R-:W-:Y:S01]  /*0d50*/  VIADD R216, R18.reuse, 0x180 ;  /* 0x0000018012d87836 */ /* 0x040fe20000000000 */
[----:B------:R-:W-:Y:S01]  /*0d60*/  R2P PR, R7, 0x6 ;  /* 0x0000000607007804 */ /* 0x000fe20000000000 */
[----:B------:R-:W-:Y:S01]  /*0d70*/  VIADD R215, R18, 0x1c0 ;  /* 0x000001c012d77836 */ /* 0x000fe20000000000 */
[----:B------:R-:W-:Y:S01]  /*0d80*/  LOP3.LUT R9, R8, R9, RZ, 0x3c, !PT ;  /* 0x0000000908097212 */ /* 0x000fe200078e3cff */
[----:B------:R-:W-:Y:S01]  /*0d90*/  IMAD.SHL.U32 R19, R11, 0x2, RZ ;  /* 0x000000020b137824 */ /* 0x000fe200078e00ff */
[----:B------:R-:W-:-:S02]  /*0da0*/  LOP3.LUT R6, R6, 0xfffffff8, RZ, 0xc0, !PT ;  /* 0xfffffff806067812 */ /* 0x000fc400078ec0ff */
[----:B------:R-:W-:Y:S01]  /*0db0*/  LEA.HI R0, R2, R213, RZ, 0x1 ;  /* 0x000000d502007211 */ /* 0x000fe200078f08ff */
[----:B------:R-:W-:Y:S01]  /*0dc0*/  IMAD.IADD R9, R10, 0x1, R9 ;  /* 0x000000010a097824 */ /* 0x000fe200078e0209 */
[----:B------:R-:W-:Y:S01]  /*0dd0*/  SHF.R.S32.HI R3, RZ, 0x5, R3 ;  /* 0x00000005ff037819 */ /* 0x000fe20000011403 */
[----:B------:R-:W-:Y:S01]  /*0de0*/  IMAD.IADD R6, R5, 0x1, -R6 ;  /* 0x0000000105067824 */ /* 0x000fe200078e0a06 */
[----:B------:R-:W-:Y:S01]  /*0df0*/  LOP3.LUT R0, R0, 0xfffffe, RZ, 0xc0, !PT ;  /* 0x00fffffe00007812 */ /* 0x000fe200078ec0ff */
[----:B------:R-:W-:Y:S01]  /*0e00*/  IMAD.MOV.U32 R2, RZ, RZ, RZ ;  /* 0x000000ffff027224 */ /* 0x000fe200078e00ff */
[----:B------:R-:W-:Y:S01]  /*0e10*/  LEA R184, R9, UR38, 0x1 ;  /* 0x0000002609b87c11 */ /* 0x000fe2000f8e08ff */
[----:B------:R-:W-:Y:S01]  /*0e20*/  IMAD R16, R3, 0x10, R6 ;  /* 0x0000001003107824 */ /* 0x000fe200078e0206 */
[----:B------:R-:W-:Y:S01]  /*0e30*/  SEL R185, R185, 0xffffffe0, !P1 ;  /* 0xffffffe0b9b97807 */ /* 0x000fe20004800000 */
[----:B------:R-:W-:Y:S01]  /*0e40*/  IMAD.IADD R0, R213, 0x1, -R0 ;  /* 0x00000001d5007824 */ /* 0x000fe200078e0a00 */
[----:B------:R-:W-:Y:S01]  /*0e50*/  SHF.R.S32.HI R225, RZ, 0x1f, R192 ;  /* 0x0000001fffe17819 */ /* 0x000fe200000114c0 */
[C---:B------:R-:W-:Y:S01]  /*0e60*/  VIADD R186, R184.reuse, 0x36400 ;  /* 0x00036400b8ba7836 */ /* 0x040fe20000000000 */
[----:B------:R-:W-:Y:S01]  /*0e70*/  SHF.R.S32.HI R224, RZ, 0x1f, R191 ;  /* 0x0000001fffe07819 */ /* 0x000fe200000114bf */
[----:B------:R-:W-:Y:S01]  /*0e80*/  VIADD R23, R184, 0x36440 ;  /* 0x00036440b8177836 */ /* 0x000fe20000000000 */
[----:B------:R-:W-:Y:S01]  /*0e90*/  SHF.R.S32.HI R223, RZ, 0x1f, R190 ;  /* 0x0000001fffdf7819 */ /* 0x000fe200000114be */
[C---:B------:R-:W-:Y:S01]  /*0ea0*/  @P2 VIADD R23, R186.reuse, 0xffffffc0 ;  /* 0xffffffc0ba172836 */ /* 0x040fe20000000000 */
[----:B------:R-:W-:Y:S01]  /*0eb0*/  SHF.R.S32.HI R222, RZ, 0x1f, R189 ;  /* 0x0000001fffde7819 */ /* 0x000fe200000114bd */
[----:B------:R-:W-:Y:S01]  /*0ec0*/  IMAD.IADD R186, R186, 0x1, R185 ;  /* 0x00000001baba7824 */ /* 0x000fe200078e02b9 */
[----:B------:R-:W-:Y:S01]  /*0ed0*/  SHF.R.S32.HI R221, RZ, 0x1f, R188 ;  /* 0x0000001fffdd7819 */ /* 0x000fe200000114bc */
[----:B------:R-:W-:Y:S01]  /*0ee0*/  IMAD.SHL.U32 R22, R0, 0x100, RZ ;  /* 0x0000010000167824 */ /* 0x000fe200078e00ff */
[----:B------:R-:W-:Y:S01]  /*0ef0*/  SHF.R.S32.HI R220, RZ, 0x1f, R216 ;  /* 0x0000001fffdc7819 */ /* 0x000fe200000114d8 */
[----:B------:R-:W-:Y:S01]  /*0f00*/  IMAD R217, R217, 0x8, R16 ;  /* 0x00000008d9d97824 */ /* 0x000fe200078e0210 */
[----:B------:R-:W-:Y:S01]  /*0f10*/  SHF.R.S32.HI R219, RZ, 0x1f, R215 ;  /* 0x0000001fffdb7819 */ /* 0x000fe200000114d7 */
[----:B------:R-:W-:-:S07]  /*0f20*/  IMAD.IADD R185, R185, 0x1, R23 ;  /* 0x00000001b9b97824 */ /* 0x000fce00078e0217 */
.L_x_3437:
[----:B--2---:R-:W2:Y:S01]  /*0f30*/  LDL R3, [R1] ;  /* 0x0000000001037983 */ /* 0x004ea20000100800 */
[----:B0-----:R-:W0:Y:S01]  /*0f40*/  LDC R0, c[0x0][0xd44] ;  /* 0x00035100ff007b82 */ /* 0x001e220000000800 */
[----:B------:R-:W-:Y:S01]  /*0f50*/  ULDC UR4, c[0x0][0xd38] ;  /* 0x00034e0000047ab9 */ /* 0x000fe20000000800 */
[----:B------:R-:W-:Y:S01]  /*0f60*/  ULDC.64 UR6, c[0x0][0x418] ;  /* 0x0001060000067ab9 */ /* 0x000fe20000000a00 */
[----:B------:R-:W-:Y:S02]  /*0f70*/  UISETP.NE.AND UP1, UPT, UR4, 0x1, UPT ;  /* 0x000000010400788c */ /* 0x000fe4000bf25270 */
[----:B------:R-:W-:Y:S01]  /*0f80*/  UISETP.NE.U32.AND UP0, UPT, UR6, URZ, UPT ;  /* 0x0000003f0600728c */ /* 0x000fe2000bf05070 */
[----:B------:R-:W-:Y:S02]  /*0f90*/  UMOV UR40, UR39 ;  /* 0x0000002700287c82 */ /* 0x000fe40008000000 */
[----:B-1----:R-:W1:Y:S01]  /*0fa0*/  LDC R152, c[0x0][0x2f0] ;  /* 0x0000bc00ff987b82 */ /* 0x002e620000000800 */
[----:B------:R-:W-:Y:S01]  /*0fb0*/  UISETP.NE.AND.EX UP0, UPT, UR7, URZ, UPT, UP0 ;  /* 0x0000003f0700728c */ /* 0x000fe2000bf05300 */
[----:B------:R-:W-:-:S04]  /*0fc0*/  UMOV UR41, UR39 ;  /* 0x0000002700297c82 */ /* 0x000fc80008000000 */
[----:B------:R-:W-:Y:S01]  /*0fd0*/  @UP1 ULDC UR4, c[0x0][0xd3c] ;  /* 0x00034f0000041ab9 */ /* 0x000fe20000000800 */
[----:B------:R-:W-:Y:S01]  /*0fe0*/  @UP1 ULDC UR6, c[0x0][0xd40] ;  /* 0x0003500000061ab9 */ /* 0x000fe20000000800 */
[----:B------:R-:W-:-:S04]  /*0ff0*/  UIMAD.WIDE.U32 UR4, UR39, UR4, URZ ;  /* 0x00000004270472a5 */ /* 0x000fc8000f8e003f */
[----:B------:R-:W-:-:S03]  /*1000*/  @UP1 USHF.R.U32.HI UR40, URZ, UR6, UR5 ;  /* 0x000000063f281299 */ /* 0x000fc60008011605 */
[----:B------:R-:W-:Y:S01]  /*1010*/  ULDC UR4, c[0x0][0x424] ;  /* 0x0001090000047ab9 */ /* 0x000fe20000000800 */
[----:B0-----:R-:W-:Y:S01]  /*1020*/  ISETP.NE.AND P0, PT, R0, 0x1, PT ;  /* 0x000000010000780c */ /* 0x001fe20003f05270 */
[----:B------:R-:W-:Y:S01]  /*1030*/  USEL UR4, UR4, 0x1, UP0 ;  /* 0x0000000104047887 */ /* 0x000fe20008000000 */
[----:B------:R-:W-:-:S05]  /*1040*/  IMAD.U32 R187, RZ, RZ, UR40 ;  /* 0x00000028ffbb7e24 */ /* 0x000fca000f8e00ff */
[----:B-1----:R-:W-:-:S06]  /*1050*/  IMAD R152, R152, UR4, RZ ;  /* 0x0000000498987c24 */ /* 0x002fcc000f8e02ff */
[----:B---3--:R-:W0:Y:S02]  /*1060*/  @P0 LDC.64 R4, c[0x0][0xd48] ;  /* 0x00035200ff040b82 */ /* 0x008e240000000a00 */
[----:B0-----:R-:W-:-:S05]  /*1070*/  @P0 IMAD.HI.U32 R0, R4, UR40, RZ ;  /* 0x0000002804000c27 */ /* 0x001fca000f8e00ff */
[----:B------:R-:W-:Y:S02]  /*1080*/  @P0 SHF.R.U32.HI R187, RZ, R5, R0 ;  /* 0x00000005ffbb0219 */ /* 0x000fe40000011600 */
[----:B--2---:R-:W-:-:S13]  /*1090*/  ISETP.NE.AND P1, PT, R3, 0x1, PT ;  /* 0x000000010300780c */ /* 0x004fda0003f25270 */
[----:B----4-:R-:W-:Y:S05]  /*10a0*/  @!P1 BRA `(.L_x_3401) ;  /* 0x0000001400d89947 */ /* 0x010fea0003800000 */
[----:B------:R-:W0:Y:S01]  /*10b0*/  SHFL.IDX PT, R0, R213, RZ, 0x1f ;  /* 0x00001fffd5007589 */ /* 0x000e2200000e0000 */
[----:B------:R-:W-:Y:S01]  /*10c0*/  UMOV UR9, 0x40000040 ;  /* 0x4000004000097882 */ /* 0x000fe20000000000 */
[----:B------:R-:W-:Y:S01]  /*10d0*/  UMOV UR11, 0x40000040 ;  /* 0x40000040000b7882 */ /* 0x000fe20000000000 */
[----:B------:R-:W-:Y:S01]  /*10e0*/  UMOV UR13, 0x40000040 ;  /* 0x40000040000d7882 */ /* 0x000fe20000000000 */
[----:B------:R-:W-:Y:S01]  /*10f0*/  BAR.SYNC.DEFER_BLOCKING 0xe, 0x100 ;  /* 0x0384000000007b1d */ /* 0x000fe20000010000 */
[----:B------:R-:W-:-:S05]  /*1100*/  ISETP.NE.AND P1, PT, R17, 0x3, PT ;  /* 0x000000031100780c */ /* 0x000fca0003f25270 */
[----:B------:R-:W-:Y:S01]  /*1110*/  UMOV UR15, 0x40000040 ;  /* 0x40000040000f7882 */ /* 0x000fe20000000000 */
[----:B------:R-:W-:Y:S01]  /*1120*/  UMOV UR17, 0x40000040 ;  /* 0x4000004000117882 */ /* 0x000fe20000000000 */
[----:B------:R-:W-:Y:S01]  /*1130*/  UMOV UR19, 0x40000040 ;  /* 0x4000004000137882 */ /* 0x000fe20000000000 */
[----:B------:R-:W-:Y:S01]  /*1140*/  UMOV UR7, 0x40000040 ;  /* 0x4000004000077882 */ /* 0x000fe20000000000 */
[----:B0-----:R-:W-:Y:S01]  /*1150*/  R2UR UR4, R0 ;  /* 0x00000000000472ca */ /* 0x001fe200000e0000 */
[----:B------:R-:W-:-:S12]  /*1160*/  WARPGROUP.ARRIVE ;  /* 0x00000000000079c5 */ /* 0x000fd80000000000 */
[----:B------:R-:W-:-:S04]  /*1170*/  ULEA.HI UR5, UR4, UR4, URZ, 0x1 ;  /* 0x0000000404057291 */ /* 0x000fc8000f8f083f */
[----:B------:R-:W-:-:S04]  /*1180*/  ULOP3.LUT UR5, UR5, 0x1fffe, URZ, 0xc0, !UPT ;  /* 0x0001fffe05057892 */ /* 0x000fc8000f8ec03f */
[----:B------:R-:W-:Y:S02]  /*1190*/  UIADD3 UR5, UR4, -UR5, URZ ;  /* 0x8000000504057290 */ /* 0x000fe4000fffe03f */
[----:B------:R-:W-:Y:S02]  /*11a0*/  UIADD3 UR4, UR38, 0x36400, URZ ;  /* 0x0003640026047890 */ /* 0x000fe4000fffe03f */
[----:B------:R-:W-:Y:S02]  /*11b0*/  ULEA UR5, UR5, UR38, 0xf ;  /* 0x0000002605057291 */ /* 0x000fe4000f8e783f */
[----:B------:R-:W-:Y:S02]  /*11c0*/  USHF.R.U32.HI UR4, URZ, 0x4, UR4 ;  /* 0x000000043f047899 */ /* 0x000fe40008011604 */
[----:B------:R-:W-:Y:S02]  /*11d0*/  UIADD3 UR5, UR5, 0x400, URZ ;  /* 0x0000040005057890 */ /* 0x000fe4000fffe03f */
[----:B------:R-:W-:-:S02]  /*11e0*/  ULOP3.LUT UR4, UR4, 0x3fff, URZ, 0xc0, !UPT ;  /* 0x00003fff04047892 */ /* 0x000fc4000f8ec03f */
[----:B------:R-:W-:Y:S02]  /*11f0*/  USHF.R.U32.HI UR5, URZ, 0x4, UR5 ;  /* 0x000000043f057899 */ /* 0x000fe40008011605 */
[----:B------:R-:W-:Y:S02]  /*1200*/  ULOP3.LUT UR8, UR4, 0x10000, URZ, 0xfc, !UPT ;  /* 0x0001000004087892 */ /* 0x000fe4000f8efc3f */
[----:B------:R-:W-:Y:S02]  /*1210*/  ULOP3.LUT UR5, UR5, 0x3fff, URZ, 0xc0, !UPT ;  /* 0x00003fff05057892 */ /* 0x000fe4000f8ec03f */
[----:B------:R-:W-:Y:S02]  /*1220*/  UIADD3 UR12, UR8, 0x2, URZ ;  /* 0x00000002080c7890 */ /* 0x000fe4000fffe03f */
[----:B------:R-:W-:Y:S02]  /*1230*/  ULOP3.LUT UR20, UR5, 0x2000000, URZ, 0xfc, !UPT ;  /* 0x0200000005147892 */ /* 0x000fe4000f8efc3f */
[----:B------:R-:W-:-:S02]  /*1240*/  UIADD3 UR16, UR8, 0x4, URZ ;  /* 0x0000000408107890 */ /* 0x000fc4000fffe03f */
[----:B------:R-:W-:Y:S02]  /*1250*/  ULEA UR10, UR36, UR20, 0xc ;  /* 0x00000014240a7291 */ /* 0x000fe4000f8e603f */
[----:B------:R-:W-:Y:S02]  /*1260*/  UIADD3 UR4, UR8, 0x6, URZ ;  /* 0x0000000608047890 */ /* 0x000fe4000fffe03f */
[----:B------:R-:W-:Y:S02]  /*1270*/  UIADD3 UR14, UR10, 0x80, URZ ;  /* 0x000000800a0e7890 */ /* 0x000fe4000fffe03f */
[----:B------:R-:W-:Y:S02]  /*1280*/  UIADD3 UR18, UR10, 0x100, URZ ;  /* 0x000001000a127890 */ /* 0x000fe4000fffe03f */
[----:B------:R-:W-:Y:S02]  /*1290*/  UIADD3 UR6, UR10, 0x180, URZ ;  /* 0x000001800a067890 */ /* 0x000fe4000fffe03f */
[----:B------:R-:W-:Y:S01]  /*12a0*/  HGMMA.64x256x16.F32 R24, gdesc[UR8].tnspB, RZ, !UPT, gsb0 ;  /* 0x43e00000081879f0 */ /* 0x000fe2000c0008ff */
[----:B------:R-:W-:-:S02]  /*12b0*/  UMOV UR5, 0x40000040 ;  /* 0x4000004000057882 */ /* 0x000fc40000000000 */
        /* <DEDUP_REMOVED lines=16> */
.L_x_3402:
[----:B------:R-:W-:Y:S01]  /*13c0*/  ULEA UR6, UR36, UR38, 0x3 ;  /* 0x0000002624067291 */ /* 0x000fe2000f8e183f */
[----:B------:R-:W-:-:S03]  /*13d0*/  ISETP.GE.AND P0, PT, R152, 0x41, PT ;  /* 0x000000419800780c */ /* 0x000fc60003f06270 */
[----:B------:R-:W-:-:S04]  /*13e0*/  UIADD3 UR6, UR6, 0x38860, URZ ;  /* 0x0003886006067890 */ /* 0x000fc8000fffe03f */
[----:B------:R-:W-:-:S09]  /*13f0*/  UPRMT UR6, UR37, 0x654, UR6 ;  /* 0x0000065425067896 */ /* 0x000fd20008000006 */
[----:B------:R-:W-:Y:S01]  /*1400*/  SYNCS.ARRIVE.TRANS64.RED.A1T0 RZ, [UR6], RZ ;  /* 0x000000ffffff79a7 */ /* 0x000fe20008100406 */
[----:B------:R-:W-:Y:S05]  /*1410*/  @!P0 BRA `(.L_x_3403) ;  /* 0x0000000800c08947 */ /* 0x000fea0003800000 */
[----:B------:R-:W-:-:S05]  /*1420*/  VIADD R152, R152, 0x3f ;  /* 0x0000003f98987836 */ /* 0x000fca0000000000 */
[----:B------:R-:W-:-:S04]  /*1430*/  SHF.R.S32.HI R3, RZ, 0x1f, R152 ;  /* 0x0000001fff037819 */ /* 0x000fc80000011498 */
[----:B------:R-:W-:-:S04]  /*1440*/  LEA.HI R3, R3, R152, RZ, 0x6 ;  /* 0x0000009803037211 */ /* 0x000fc800078f30ff */
[----:B------:R-:W-:-:S07]  /*1450*/  LEA.HI.SX32 R3, R3, 0xfffffffe, 0x1a ;  /* 0xfffffffe03037811 */ /* 0x000fce00078fd2ff */
.L_x_3405:
[----:B------:R-:W-:Y:S01]  /*1460*/  BAR.SYNC.DEFER_BLOCKING 0xe, 0x100 ;  /* 0x0384000000007b1d */ /* 0x000fe20000010000 */
[----:B------:R-:W-:Y:S01]  /*1470*/  IMAD.U32 R5, RZ, RZ, UR36 ;  /* 0x00000024ff057e24 */ /* 0x000fe2000f8e00ff */
[----:B------:R-:W-:Y:S01]  /*1480*/  UIADD3 UR36, UR36, 0x1, URZ ;  /* 0x0000000124247890 */ /* 0x000fe2000fffe03f */
[C---:B------:R-:W-:Y:S01]  /*1490*/  ISETP.GT.AND P0, PT, R3.reuse, RZ, PT ;  /* 0x000000ff0300720c */ /* 0x040fe20003f04270 */
[----:B------:R-:W-:Y:S02]  /*14a0*/  VIADD R3, R3, 0xffffffff ;  /* 0xffffffff03037836 */ /* 0x000fe40000000000 */
[----:B------:R-:W-:Y:S01]  /*14b0*/  IMAD R0, R5, 0x40, R16 ;  /* 0x0000004005007824 */ /* 0x000fe200078e0210 */
[----:B------:R-:W-:Y:S01]  /*14c0*/  UISETP.NE.AND UP0, UPT, UR36, 0x2, UPT ;  /* 0x000000022400788c */ /* 0x000fe2000bf05270 */
[----:B------:R-:W-:Y:S01]  /*14d0*/  UMOV UR11, 0x40000040 ;  /* 0x40000040000b7882 */ /* 0x000fe20000000000 */
[----:B------:R-:W-:Y:S02]  /*14e0*/  UMOV UR15, 0x40000040 ;  /* 0x40000040000f7882 */ /* 0x000fe40000000000 */
[----:B------:R-:W-:Y:S01]  /*14f0*/  LEA R0, R0, UR38, 0x2 ;  /* 0x0000002600007c11 */ /* 0x000fe2000f8e10ff */
[----:B------:R-:W-:Y:S01]  /*1500*/  USEL UR36, UR36, URZ, UP0 ;  /* 0x0000003f24247287 */ /* 0x000fe20008000000 */
[----:B------:R-:W-:Y:S01]  /*1510*/  UMOV UR19, 0x40000040 ;  /* 0x4000004000137882 */ /* 0x000fe20000000000 */
[----:B------:R-:W-:-:S02]  /*1520*/  UMOV UR7, 0x40000040 ;  /* 0x4000004000077882 */ /* 0x000fc40000000000 */
[----:B------:R-:W-:-:S04]  /*1530*/  ULEA UR10, UR36, UR20, 0xc ;  /* 0x00000014240a7291 */ /* 0x000fc8000f8e603f */
[----:B------:R-:W-:Y:S02]  /*1540*/  UIADD3 UR14, UR10, 0x80, URZ ;  /* 0x000000800a0e7890 */ /* 0x000fe4000fffe03f */
[----:B------:R-:W-:Y:S01]  /*1550*/  UIADD3 UR18, UR10, 0x100, URZ ;  /* 0x000001000a127890 */ /* 0x000fe2000fffe03f */
[----:B------:R-:W0:Y:S01]  /*1560*/  LDS R4, [R0+0x38400] ;  /* 0x0384000000047984 */ /* 0x000e220000000800 */
[----:B------:R-:W-:-:S03]  /*1570*/  UIADD3 UR6, UR10, 0x180, URZ ;  /* 0x000001800a067890 */ /* 0x000fc6000fffe03f */
        /* <DEDUP_REMOVED lines=128> */
[----:B------:R-:W-:-:S06]  /*1d80*/  FMUL.FTZ R151, R151, R5 ;  /* 0x0000000597977220 */ /* 0x000fcc0000410000 */
[----:B------:R-:W-:-:S06]  /*1d90*/  WARPGROUP.ARRIVE ;  /* 0x00000000000079c5 */ /* 0x000fcc0000000000 */
        /* <DEDUP_REMOVED lines=12> */
[----:B------:R-:W-:Y:S01]  /*1e60*/  HGMMA.64x256x16.F32 R24, gdesc[UR4].tnspB, R24, gsb0 ;  /* 0x43e00000041879f0 */ /* 0x000fe20008000818 */
[----:B------:R-:W-:-:S06]  /*1e70*/  USEL UR6, URZ, 0x1, UP0 ;  /* 0x000000013f067887 */ /* 0x000fcc0008000000 */
[----:B------:R-:W-:Y:S01]  /*1e80*/  LOP3.LUT R2, R2, UR6, RZ, 0x3c, !PT ;  /* 0x0000000602027c12 */ /* 0x000fe2000f8e3cff */
[----:B------:R-:W-:Y:S02]  /*1e90*/  WARPGROUP.DEPBAR.LE gsb0, 0x0 ;  /* 0x00008000000079c5 */ /* 0x000fe40000010000 */
[----:B------:R-:W-:Y:S06]  /*1ea0*/  BAR.ARV 0xf, 0x100 ;  /* 0x03c4000000007b1d */ /* 0x000fec0000002000 */
[----:B------:R-:W-:Y:S05]  /*1eb0*/  @!P1 BRA `(.L_x_3404) ;  /* 0x0000000000049947 */ /* 0x000fea0003800000 */
[----:B------:R-:W-:Y:S01]  /*1ec0*/  BPT.TRAP 0x1 ;  /* 0x000000040000795c */ /* 0x000fe20000300000 */
.L_x_3404:
[----:B------:R-:W-:-:S04]  /*1ed0*/  ULEA UR6, UR36, UR38, 0x3 ;  /* 0x0000002624067291 */ /* 0x000fc8000f8e183f */
[----:B------:R-:W-:-:S04]  /*1ee0*/  UIADD3 UR6, UR6, 0x38860, URZ ;  /* 0x0003886006067890 */ /* 0x000fc8000fffe03f */
[----:B------:R-:W-:-:S09]  /*1ef0*/  UPRMT UR6, UR37, 0x654, UR6 ;  /* 0x0000065425067896 */ /* 0x000fd20008000006 */
[----:B------:R-:W-:Y:S01]  /*1f00*/  SYNCS.ARRIVE.TRANS64.RED.A1T0 RZ, [UR6], RZ ;  /* 0x000000ffffff79a7 */ /* 0x000fe20008100406 */
[----:B------:R-:W-:Y:S05]  /*1f10*/  @P0 BRA `(.L_x_3405) ;  /* 0xfffffff400500947 */ /* 0x000fea000383ffff */
.L_x_3403:
[----:B------:R-:W-:Y:S01]  /*1f20*/  BAR.SYNC.DEFER_BLOCKING 0xe, 0x100 ;  /* 0x0384000000007b1d */ /* 0x000fe20000010000 */
[----:B------:R-:W-:Y:S01]  /*1f30*/  IMAD.U32 R3, RZ, RZ, UR36 ;  /* 0x00000024ff037e24 */ /* 0x000fe2000f8e00ff */
[----:B------:R-:W-:Y:S01]  /*1f40*/  UIADD3 UR36, UR36, 0x1, URZ ;  /* 0x0000000124247890 */ /* 0x000fe2000fffe03f */
[----:B------:R-:W-:Y:S02]  /*1f50*/  IMAD.MOV.U32 R12, RZ, RZ, RZ ;  /* 0x000000ffff0c7224 */ /* 0x000fe400078e00ff */
[----:B------:R-:W-:Y:S01]  /*1f60*/  IMAD R0, R3, 0x40, R16 ;  /* 0x0000004003007824 */ /* 0x000fe200078e0210 */
[----:B------:R-:W-:-:S04]  /*1f70*/  UISETP.NE.AND UP0, UPT, UR36, 0x2, UPT ;  /* 0x000000022400788c */ /* 0x000fc8000bf05270 */
[----:B------:R-:W-:Y:S01]  /*1f80*/  LEA R4, R0, UR38, 0x2 ;  /* 0x0000002600047c11 */ /* 0x000fe2000f8e10ff */
[----:B------:R-:W-:Y:S02]  /*1f90*/  USEL UR4, URZ, 0x1, UP0 ;  /* 0x000000013f047887 */ /* 0x000fe40008000000 */
[----:B------:R-:W-:-:S04]  /*1fa0*/  USEL UR36, UR36, URZ, UP0 ;  /* 0x0000003f24247287 */ /* 0x000fc80008000000 */
[----:B------:R-:W-:Y:S01]  /*1fb0*/  LOP3.LUT R2, R2, UR4, RZ, 0x3c, !PT ;  /* 0x0000000402027c12 */ /* 0x000fe2000f8e3cff */
        /* <DEDUP_REMOVED lines=130> */
[----:B------:R-:W-:Y:S01]  /*27e0*/  IMAD.MOV.U32 R0, RZ, RZ, RZ ;  /* 0x000000ffff007224 */ /* 0x000fe200078e00ff */
[----:B------:R-:W-:Y:S06]  /*27f0*/  BAR.ARV 0xf, 0x100 ;  /* 0x03c4000000007b1d */ /* 0x000fec0000002000 */
[----:B------:R-:W-:Y:S05]  /*2800*/  BRA `(.L_x_3406) ;  /* 0x0000005c00187947 */ /* 0x000fea0003800000 */
.L_x_3401:
[----:B------:R-:W0:Y:S02]  /*2810*/  SHFL.IDX PT, R0, R213, RZ, 0x1f ;  /* 0x00001fffd5007589 */ /* 0x000e2400000e0000 */
[----:B0-----:R-:W-:Y:S01]  /*2820*/  R2UR UR4, R0 ;  /* 0x00000000000472ca */ /* 0x001fe200000e0000 */
[----:B------:R-:W-:-:S05]  /*2830*/  VIADD R0, R152, 0x3f ;  /* 0x0000003f98007836 */ /* 0x000fca0000000000 */
[----:B------:R-:W-:-:S04]  /*2840*/  SHF.R.S32.HI R3, RZ, 0x1f, R0 ;  /* 0x0000001fff037819 */ /* 0x000fc80000011400 */
[----:B------:R-:W-:-:S03]  /*2850*/  LEA.HI R3, R3, R0, RZ, 0x6 ;  /* 0x0000000003037211 */ /* 0x000fc600078f30ff */
[----:B------:R-:W-:Y:S01]  /*2860*/  ULEA.HI UR5, UR4, UR4, URZ, 0x1 ;  /* 0x0000000404057291 */ /* 0x000fe2000f8f083f */
[----:B------:R-:W-:-:S03]  /*2870*/  SHF.R.S32.HI R153, RZ, 0x6, R3 ;  /* 0x00000006ff997819 */ /* 0x000fc60000011403 */
        /* <DEDUP_REMOVED lines=26> */
.L_x_3407:
[----:B------:R-:W-:Y:S02]  /*2a20*/  LEA.HI R0, R206, R206, RZ, 0x1 ;  /* 0x000000cece007211 */ /* 0x000fe400078f08ff */
[----:B------:R-:W-:Y:S02]  /*2a30*/  ISETP.NE.AND P0, PT, R17, 0x3, PT ;  /* 0x000000031100780c */ /* 0x000fe40003f05270 */
[----:B------:R-:W-:-:S05]  /*2a40*/  LOP3.LUT R3, R0, 0xfffffffe, RZ, 0xc0, !PT ;  /* 0xfffffffe00037812 */ /* 0x000fca00078ec0ff */
[----:B------:R-:W-:-:S05]  /*2a50*/  IMAD.IADD R3, R206, 0x1, -R3 ;  /* 0x00000001ce037824 */ /* 0x000fca00078e0a03 */
[----:B------:R-:W-:-:S04]  /*2a60*/  SHF.L.U32 R3, R3, 0x1f, RZ ;  /* 0x0000001f03037819 */ /* 0x000fc800000006ff */
[----:B------:R-:W0:Y:S02]  /*2a70*/  SYNCS.PHASECHK.TRANS64.TRYWAIT P1, [UR38+0x38800], R3 ;  /* 0x03880003ff0075a7 */ /* 0x000e240008020166 */
[----:B0-----:R-:W-:Y:S05]  /*2a80*/  @!P1 BRA `(.L_x_3408) ;  /* 0x000000c400b09947 */ /* 0x001fea0003800000 */
.L_x_3489:
[----:B------:R-:W-:Y:S05]  /*2a90*/  @!P0 BRA `(.L_x_3409) ;  /* 0x0000000000048947 */ /* 0x000fea0003800000 */
[----:B------:R-:W-:Y:S01]  /*2aa0*/  BPT.TRAP 0x1 ;  /* 0x000000040000795c */ /* 0x000fe20000300000 */
.L_x_3409:
[----:B------:R-:W-:Y:S01]  /*2ab0*/  IMAD.U32 R8, RZ, RZ, UR36 ;  /* 0x00000024ff087e24 */ /* 0x000fe2000f8e00ff */
[----:B------:R-:W-:-:S04]  /*2ac0*/  SHF.L.U32 R5, R2, 0x1f, RZ ;  /* 0x0000001f02057819 */ /* 0x000fc800000006ff */
[----:B------:R-:W-:-:S04]  /*2ad0*/  LEA R8, R8, UR38, 0x3 ;  /* 0x0000002608087c11 */ /* 0x000fc8000f8e18ff */
[----:B------:R1:W2:Y:S01]  /*2ae0*/  SYNCS.PHASECHK.TRANS64.TRYWAIT P1, [R8+URZ+0x38830], R5 ;  /* 0x03883005080075a7 */ /* 0x0002a2000802017f */
[----:B------:R-:W-:Y:S05]  /*2af0*/  @!P0 BRA `(.L_x_3410) ;  /* 0x0000000000048947 */ /* 0x000fea0003800000 */
[----:B------:R-:W-:Y:S01]  /*2b00*/  BPT.TRAP 0x1 ;  /* 0x000000040000795c */ /* 0x000fe20000300000 */
.L_x_3410:
[----:B--2---:R-:W-:Y:S05]  /*2b10*/  @P1 BRA `(.L_x_3411) ;  /* 0x0000000000081947 */ /* 0x004fea0003800000 */
[----:B------:R-:W2:Y:S02]  /*2b20*/  SYNCS.PHASECHK.TRANS64.TRYWAIT P1, [R8+URZ+0x38830], R5 ;  /* 0x03883005080075a7 */ /* 0x000ea4000802017f */
[----:B--2---:R-:W-:Y:S05]  /*2b30*/  @!P1 BRA `(.L_x_3412) ;  /* 0x000000c4009c9947 */ /* 0x004fea0003800000 */
.L_x_3411:
[----:B------:R-:W-:-:S04]  /*2b40*/  UIADD3 UR4, UR38, 0x22400, URZ ;  /* 0x0002240026047890 */ /* 0x000fc8000fffe03f */
[----:B------:R-:W-:-:S04]  /*2b50*/  USHF.R.U32.HI UR4, URZ, 0x4, UR4 ;  /* 0x000000043f047899 */ /* 0x000fc80008011604 */
[----:B------:R-:W-:-:S06]  /*2b60*/  ULOP3.LUT UR4, UR4, 0x3fff, URZ, 0xc0, !UPT ;  /* 0x00003fff04047892 */ /* 0x000fcc000f8ec03f */
[----:B0-----:R-:W-:Y:S01]  /*2b70*/  IMAD.U32 R0, RZ, RZ, UR4 ;  /* 0x00000004ff007e24 */ /* 0x001fe2000f8e00ff */
        /* <DEDUP_REMOVED lines=11> */
[----:B------:R-:W-:Y:S01]  /*2c30*/  UMOV UR15, 0x40000040 ;  /* 0x40000040000f7882 */ /* 0x000fe20000000000 */
[----:B------:R-:W-:-:S02]  /*2c40*/  UMOV UR13, 0x40000040 ;  /* 0x40000040000d7882 */ /* 0x000fc40000000000 */
[----:B------:R-:W-:Y:S02]  /*2c50*/  ULEA UR6, UR36, UR6, 0x9 ;  /* 0x0000000624067291 */ /* 0x000fe4000f8e483f */
[----:B------:R-:W-:Y:S02]  /*2c60*/  ULOP3.LUT UR4, UR4, 0x10000, URZ, 0xfc, !UPT ;  /* 0x0001000004047892 */ /* 0x000fe4000f8efc3f */
[----:B------:R-:W-:Y:S02]  /*2c70*/  UIADD3 UR10, UR6, 0x2, URZ ;  /* 0x00000002060a7890 */ /* 0x000fe4000fffe03f */
[----:B------:R-:W-:Y:S02]  /*2c80*/  UIADD3 UR8, UR4, 0x2, URZ ;  /* 0x0000000204087890 */ /* 0x000fe4000fffe03f */
[----:B------:R-:W-:Y:S02]  /*2c90*/  UIADD3 UR14, UR6, 0x4, URZ ;  /* 0x00000004060e7890 */ /* 0x000fe4000fffe03f */
[----:B------:R-:W-:-:S02]  /*2ca0*/  UIADD3 UR12, UR4, 0x4, URZ ;  /* 0x00000004040c7890 */ /* 0x000fc4000fffe03f */
[----:B------:R-:W-:Y:S01]  /*2cb0*/  HGMMA.64x64x16.F32 R24, gdesc[UR4], RZ, !UPT, gsb0 ;  /* 0x00e00000041879f0 */ /* 0x000fe2000c0008ff */
[----:B------:R-:W-:Y:S02]  /*2cc0*/  UIADD3 UR18, UR6, 0x6, URZ ;  /* 0x0000000606127890 */ /* 0x000fe4000fffe03f */
[----:B------:R-:W-:Y:S01]  /*2cd0*/  UIADD3 UR16, UR4, 0x6, URZ ;  /* 0x0000000604107890 */ /* 0x000fe2000fffe03f */
[----:B------:R-:W-:Y:S01]  /*2ce0*/  UMOV UR19, 0x40000040 ;  /* 0x4000004000137882 */ /* 0x000fe20000000000 */
        /* <DEDUP_REMOVED lines=11> */
[----:B------:R-:W0:Y:S02]  /*2da0*/  SYNCS.PHASECHK.TRANS64.TRYWAIT P1, [UR38+0x38810], R3 ;  /* 0x03881003ff0075a7 */ /* 0x000e240008020166 */
[----:B0-----:R-:W-:Y:S05]  /*2db0*/  @!P1 BRA `(.L_x_3413) ;  /* 0x000000c400109947 */ /* 0x001fea0003800000 */
.L_x_3490:
[----:B------:R-:W-:Y:S05]  /*2dc0*/  @!P0 BRA `(.L_x_3414) ;  /* 0x0000000000048947 */ /* 0x000fea0003800000 */
[----:B------:R-:W-:Y:S01]  /*2dd0*/  BPT.TRAP 0x1 ;  /* 0x000000040000795c */ /* 0x000fe20000300000 */
.L_x_3414:
[----:B------:R3:W4:Y:S01]  /*2de0*/  SYNCS.PHASECHK.TRANS64.TRYWAIT P1, [R8+URZ+0x38850], R5 ;  /* 0x03885005080075a7 */ /* 0x000722000802017f */
[----:B------:R-:W-:Y:S05]  /*2df0*/  @!P0 BRA `(.L_x_3415) ;  /* 0x0000000000048947 */ /* 0x000fea0003800000 */
[----:B------:R-:W-:Y:S01]  /*2e00*/  BPT.TRAP 0x1 ;  /* 0x000000040000795c */ /* 0x000fe20000300000 */
.L_x_3415:
[----:B----4-:R-:W-:Y:S05]  /*2e10*/  @P1 BRA `(.L_x_3416) ;  /* 0x0000000000081947 */ /* 0x010fea0003800000 */
[----:B------:R-:W4:Y:S02]  /*2e20*/  SYNCS.PHASECHK.TRANS64.TRYWAIT P1, [R8+URZ+0x38850], R5 ;  /* 0x03885005080075a7 */ /* 0x000f24000802017f */
[----:B----4-:R-:W-:Y:S05]  /*2e30*/  @!P1 BRA `(.L_x_3417) ;  /* 0x000000c400089947 */ /* 0x010fea0003800000 */
.L_x_3416:
[----:B------:R-:W-:Y:S01]  /*2e40*/  UIADD3 UR4, UR38, 0x400, URZ ;  /* 0x0000040026047890 */ /* 0x000fe2000fffe03f */
[----:B------:R-:W-:Y:S01]  /*2e50*/  WARPGROUP.ARRIVE ;  /* 0x00000000000079c5 */ /* 0x000fe20000000000 */
[----:B------:R-:W-:-:S05]  /*2e60*/  UIADD3 UR5, UR38, 0x26400, URZ ;  /* 0x0002640026057890 */ /* 0x000fca000fffe03f */
[----:B0-----:R-:W0:Y:S01]  /*2e70*/  S2R R3, SR_TID.X ;  /* 0x0000000000037919 */ /* 0x001e220000002100 */
[----:B------:R-:W-:Y:S02]  /*2e80*/  USHF.R.U32.HI UR4, URZ, 0x4, UR4 ;  /* 0x000000043f047899 */ /* 0x000fe40008011604 */
[----:B------:R-:W-:Y:S02]  /*2e90*/  USHF.R.U32.HI UR5, URZ, 0x4, UR5 ;  /* 0x000000043f057899 */ /* 0x000fe40008011605 */
[----:B------:R-:W-:Y:S02]  /*2ea0*/  ULOP3.LUT UR4, UR4, 0x3fff, URZ, 0xc0, !UPT ;  /* 0x00003fff04047892 */ /* 0x000fe4000f8ec03f */
[----:B------:R-:W-:Y:S02]  /*2eb0*/  ULOP3.LUT UR5, UR5, 0x3fff, URZ, 0xc0, !UPT ;  /* 0x00003fff05057892 */ /* 0x000fe4000f8ec03f */
[----:B------:R-:W-:Y:S02]  /*2ec0*/  ULOP3.LUT UR4, UR4, 0x10000, URZ, 0xfc, !UPT ;  /* 0x0001000004047892 */ /* 0x000fe4000f8efc3f */
[----:B------:R-:W-:-:S02]  /*2ed0*/  ULOP3.LUT UR6, UR5, 0x10000, URZ, 0xfc, !UPT ;  /* 0x0001000005067892 */ /* 0x000fc4000f8efc3f */
[----:B------:R-:W-:Y:S01]  /*2ee0*/  ULEA UR5, UR36, UR4, 0xc ;  /* 0x0000000424057291 */ /* 0x000fe2000f8e603f */
[----:B------:R-:W-:Y:S01]  /*2ef0*/  UMOV UR21, 0x40000040 ;  /* 0x4000004000157882 */ /* 0x000fe20000000000 */
[----:B------:R-:W-:Y:S01]  /*2f00*/  UMOV UR23, 0x40000040 ;  /* 0x4000004000177882 */ /* 0x000fe20000000000 */
[----:B------:R-:W-:Y:S02]  /*2f10*/  UIADD3 UR14, UR6, 0x800, URZ ;  /* 0x00000800060e7890 */ /* 0x000fe4000fffe03f */
[----:B------:R-:W-:Y:S02]  /*2f20*/  UMOV UR20, UR6 ;  /* 0x0000000600147c82 */ /* 0x000fe40008000000 */
[----:B------:R-:W-:Y:S01]  /*2f30*/  UMOV UR22, UR5 ;  /* 0x0000000500167c82 */ /* 0x000fe20008000000 */
[----:B------:R-:W-:Y:S01]  /*2f40*/  UIADD3 UR15, UR5, 0x800, URZ ;  /* 0x00000800050f7890 */ /* 0x000fe2000fffe03f */
[----:B------:R-:W-:Y:S01]  /*2f50*/  HGMMA.64x64x16.F32 R24, gdesc[UR20], R24, gsb0 ;  /* 0x00e00000141879f0 */ /* 0x000fe20008000818 */
[----:B------:R-:W-:-:S02]  /*2f60*/  UIADD3 UR20, UR6, 0x2, URZ ;  /* 0x0000000206147890 */ /* 0x000fc4000fffe03f */
[----:B------:R-:W-:Y:S01]  /*2f70*/  UIADD3 UR22, UR5, 0x2, URZ ;  /* 0x0000000205167890 */ /* 0x000fe2000fffe03f */
[----:B------:R-:W-:Y:S01]  /*2f80*/  UMOV UR21, 0x40000040 ;  /* 0x4000004000157882 */ /* 0x000fe20000000000 */
[----:B------:R-:W-:Y:S01]  /*2f90*/  UMOV UR23, 0x40000040 ;  /* 0x4000004000177882 */ /* 0x000fe20000000000 */
[----:B0-----:R-:W-:-:S06]  /*2fa0*/  SHF.R.U32.HI R3, RZ, 0x7, R3 ;  /* 0x00000007ff037819 */ /* 0x001fcc0000011603 */
[----:B------:R-:W0:Y:S02]  /*2fb0*/  SHFL.IDX PT, R3, R3, RZ, 0x1f ;  /* 0x00001fff03037589 */ /* 0x000e2400000e0000 */
[----:B0-----:R-:W-:-:S13]  /*2fc0*/  R2UR UR7, R3 ;  /* 0x00000000030772ca */ /* 0x001fda00000e0000 */
[----:B------:R-:W-:-:S03]  /*2fd0*/  UISETP.GT.AND UP0, UPT, UR7, 0x7f, UPT ;  /* 0x0000007f0700788c */ /* 0x000fc6000bf04270 */
[----:B------:R-:W-:Y:S01]  /*2fe0*/  UMOV UR7, 0x4 ;  /* 0x0000000400077882 */ /* 0x000fe20000000000 */
[----:B------:R-:W-:Y:S02]  /*2ff0*/  USEL UR11, URZ, 0x2, !UP0 ;  /* 0x000000023f0b7887 */ /* 0x000fe4000c000000 */
[----:B------:R-:W-:Y:S02]  /*3000*/  USEL UR10, UR7, 0x2, UP0 ;  /* 0x00000002070a7887 */ /* 0x000fe40008000000 */
[----:B------:R-:W-:Y:S01]  /*3010*/  USEL UR7, UR7, 0x6, !UP0 ;  /* 0x0000000607077887 */ /* 0x000fe2000c000000 */
[----:B------:R-:W-:Y:S02]  /*3020*/  WARPGROUP.DEPBAR.LE gsb0, 0x0 ;  /* 0x00008000000079c5 */ /* 0x000fe40000010000 */
[----:B------:R-:W-:-:S06]  /*3030*/  WARPGROUP.ARRIVE ;  /* 0x00000000000079c5 */ /* 0x000fcc0000000000 */
[----:B------:R-:W-:Y:S01]  /*3040*/  HGMMA.64x64x16.F32 R24, gdesc[UR20], R24, gsb0 ;  /* 0x00e00000141879f0 */ /* 0x000fe20008000818 */
[----:B------:R-:W-:Y:S02]  /*3050*/  UIADD3 UR20, UR6, 0x4, URZ ;  /* 0x0000000406147890 */ /* 0x000fe4000fffe03f */
[----:B------:R-:W-:Y:S01]  /*3060*/  UIADD3 UR22, UR5, 0x4, URZ ;  /* 0x0000000405167890 */ /* 0x000fe2000fffe03f */
[----:B------:R-:W-:Y:S01]  /*3070*/  UMOV UR21, 0x40000040 ;  /* 0x4000004000157882 */ /* 0x000fe20000000000 */
[----:B------:R-:W-:Y:S01]  /*3080*/  UMOV UR23, 0x40000040 ;  /* 0x4000004000177882 */ /* 0x000fe20000000000 */
        /* <DEDUP_REMOVED lines=94> */
[----:B------:R-:W-:Y:S02]  /*3670*/  UIADD3 UR20, UR11, UR14, URZ ;  /* 0x0000000e0b147290 */ /* 0x000fe4000fffe03f */
[----:B------:R-:W-:Y:S01]  /*3680*/  UIADD3 UR22, UR11, UR15, URZ ;  /* 0x0000000f0b167290 */ /* 0x000fe2000fffe03f */
        /* <DEDUP_REMOVED lines=16> */
[----:B------:R-:W-:Y:S01]  /*3790*/  UMOV UR14, 0x28 ;  /* 0x00000028000e7882 */ /* 0x000fe20000000000 */
[----:B------:R-:W-:Y:S01]  /*37a0*/  UMOV UR15, 0xa00 ;  /* 0x00000a00000f7882 */ /* 0x000fe20000000000 */
[----:B------:R-:W-:Y:S02]  /*37b0*/  USEL UR14, UR14, 0x26, UP0 ;  /* 0x000000260e0e7887 */ /* 0x000fe40008000000 */
[----:B------:R-:W-:-:S02]  /*37c0*/  USEL UR15, UR15, 0x980, UP0 ;  /* 0x000009800f0f7887 */ /* 0x000fc40008000000 */
[----:B------:R-:W-:Y:S02]  /*37d0*/  ULOP3.LUT UR14, UR14, 0x6, URZ, 0xc0, !UPT ;  /* 0x000000060e0e7892 */ /* 0x000fe4000f8ec03f */
[----:B------:R-:W-:Y:S01]  /*37e0*/  ULOP3.LUT UR15, UR15, 0xa00, URZ, 0xc0, !UPT ;  /* 0x00000a000f0f7892 */ /* 0x000fe2000f8ec03f */
[----:B------:R-:W-:Y:S02]  /*37f0*/  WARPGROUP.DEPBAR.LE gsb0, 0x0 ;  /* 0x00008000000079c5 */ /* 0x000fe40000010000 */
[----:B------:R-:W-:-:S06]  /*3800*/  WARPGROUP.ARRIVE ;  /* 0x00000000000079c5 */ /* 0x000fcc0000000000 */
[----:B------:R-:W-:Y:S01]  /*3810*/  HGMMA.64x64x16.F32 R24, gdesc[UR20], R24, gsb0 ;  /* 0x00e00000141879f0 */ /* 0x000fe20008000818 */
[----:B------:R-:W-:Y:S02]  /*3820*/  UIADD3 UR20, UR14, UR15, UR6 ;  /* 0x0000000f0e147290 */ /* 0x000fe4000fffe006 */
[----:B------:R-:W-:Y:S01]  /*3830*/  UIADD3 UR22, UR14, UR15, UR5 ;  /* 0x0000000f0e167290 */ /* 0x000fe2000fffe005 */
[----:B------:R-:W-:Y:S01]  /*3840*/  UMOV UR21, 0x40000040 ;  /* 0x4000004000157882 */ /* 0x000fe20000000000 */
[----:B------:R-:W-:Y:S01]  /*3850*/  UMOV UR23, 0x40000040 ;  /* 0x4000004000177882 */ /* 0x000fe20000000000 */
[----:B------:R-:W-:Y:S02]  /*3860*/  UIADD3 UR14, UR6, 0xa00, URZ ;  /* 0x00000a00060e7890 */ /* 0x000fe4000fffe03f */
[----:B------:R-:W-:Y:S01]  /*3870*/  UIADD3 UR15, UR5, 0xa00, URZ ;  /* 0x00000a00050f7890 */ /* 0x000fe2000fffe03f */
        /* <DEDUP_REMOVED lines=86> */
[----:B------:R-:W-:Y:S02]  /*3de0*/  UMOV UR10, 0x1000 ;  /* 0x00001000000a7882 */ /* 0x000fe40000000000 */
[----:B------:R-:W-:-:S04]  /*3df0*/  USEL UR10, UR10, 0xf80, UP0 ;  /* 0x00000f800a0a7887 */ /* 0x000fc80008000000 */
[----:B------:R-:W-:Y:S01]  /*3e00*/  ULOP3.LUT UR10, UR10, 0x1e00, URZ, 0xc0, !UPT ;  /* 0x00001e000a0a7892 */ /* 0x000fe2000f8ec03f */
        /* <DEDUP_REMOVED lines=17> */
[----:B------:R-:W-:Y:S02]  /*3f20*/  WARPGROUP.DEPBAR.LE gsb0, 0x0 ;  /* 0x00008000000079c5 */ /* 0x000fe40000010000 */
[----:B------:R-:W-:-:S06]  /*3f30*/  WARPGROUP.ARRIVE ;  /* 0x00000000000079c5 */ /* 0x000fcc0000000000 */
[----:B------:R-:W-:Y:S03]  /*3f40*/  HGMMA.64x64x16.F32 R24, gdesc[UR20], R24, gsb0 ;  /* 0x00e00000141879f0 */ /* 0x000fe60008000818 */
[----:B------:R-:W-:Y:S02]  /*3f50*/  WARPGROUP.DEPBAR.LE gsb0, 0x0 ;  /* 0x00008000000079c5 */ /* 0x000fe40000010000 */
[----:B------:R-:W-:Y:S05]  /*3f60*/  @!P0 BRA `(.L_x_3418) ;  /* 0x0000000000048947 */ /* 0x000fea0003800000 */
[----:B------:R-:W-:Y:S01]  /*3f70*/  BPT.TRAP 0x1 ;  /* 0x000000040000795c */ /* 0x000fe20000300000 */
.L_x_3418:
[----:B------:R-:W-:Y:S01]  /*3f80*/  IMAD R4, R153, -0x40, R152 ;  /* 0xffffffc099047824 */ /* 0x000fe200078e0298 */
[----:B------:R-:W-:Y:S01]  /*3f90*/  ULDC UR5, c[0x0][0xa80] ;  /* 0x0002a00000057ab9 */ /* 0x000fe20000000800 */
[----:B------:R-:W-:Y:S01]  /*3fa0*/  R2UR UR7, R8 ;  /* 0x00000000080772ca */ /* 0x000fe200000e0000 */
[----:B------:R-:W-:Y:S01]  /*3fb0*/  UMOV UR11, 0x40000040 ;  /* 0x40000040000b7882 */ /* 0x000fe20000000000 */
[----:B------:R-:W-:Y:S01]  /*3fc0*/  UMOV UR15, 0x40000040 ;  /* 0x40000040000f7882 */ /* 0x000fe20000000000 */
[----:B------:R-:W-:-:S04]  /*3fd0*/  IADD3 R4, -R19, 0x40, R4 ;  /* 0x0000004013047810 */ /* 0x000fc80007ffe104 */
[C---:B------:R-:W-:Y:S02]  /*3fe0*/  ISETP.GT.AND P5, PT, R4.reuse, RZ, PT ;  /* 0x000000ff0400720c */ /* 0x040fe40003fa4270 */
[C---:B------:R-:W-:Y:S02]  /*3ff0*/  ISETP.GT.AND P4, PT, R4.reuse, 0x1, PT ;  /* 0x000000010400780c */ /* 0x040fe40003f84270 */
[----:B------:R-:W-:Y:S02]  /*4000*/  ISETP.GT.AND P3, PT, R4, 0x8, PT ;  /* 0x000000080400780c */ /* 0x000fe40003f64270 */
[----:B-1234-:R-:W-:Y:S01]  /*4010*/  FSEL R5, R24, -INF , P5 ;  /* 0xff80000018057808 */ /* 0x01efe20002800000 */
[----:B------:R-:W-:Y:S01]  /*4020*/  UIADD3 UR7, UR7, 0x38840, URZ ;  /* 0x0003884007077890 */ /* 0x000fe2000fffe03f */
[----:B------:R-:W-:Y:S02]  /*4030*/  FSEL R7, R25, -INF , P4 ;  /* 0xff80000019077808 */ /* 0x000fe40002000000 */
[----:B------:R-:W-:Y:S01]  /*4040*/  ISETP.GT.AND P2, PT, R4, 0x9, PT ;  /* 0x000000090400780c */ /* 0x000fe20003f44270 */
[----:B------:R-:W-:Y:S01]  /*4050*/  UPRMT UR7, UR37, 0x654, UR7 ;  /* 0x0000065425077896 */ /* 0x000fe20008000007 */
[----:B------:R-:W-:-:S02]  /*4060*/  FSEL R9, R28, -INF , P3 ;  /* 0xff8000001c097808 */ /* 0x000fc40001800000 */
[----:B------:R-:W-:Y:S02]  /*4070*/  FMNMX.FTZ R6, R5, R7, !PT ;  /* 0x0000000705067209 */ /* 0x000fe40007810000 */
[C---:B------:R-:W-:Y:S02]  /*4080*/  ISETP.GT.AND P1, PT, R4.reuse, 0x10, PT ;  /* 0x000000100400780c */ /* 0x040fe40003f24270 */
[----:B------:R-:W-:Y:S02]  /*4090*/  FSEL R11, R29, -INF , P2 ;  /* 0xff8000001d0b7808 */ /* 0x000fe40001000000 */
[----:B------:R-:W-:Y:S01]  /*40a0*/  FMNMX.FTZ R6, R9, R6, !PT ;  /* 0x0000000609067209 */ /* 0x000fe20007810000 */
[----:B------:R-:W-:Y:S01]  /*40b0*/  SYNCS.ARRIVE.TRANS64.RED.A1T0 RZ, [UR7], RZ ;  /* 0x000000ffffff79a7 */ /* 0x000fe20008100407 */
[----:B------:R-:W-:Y:S01]  /*40c0*/  BAR.SYNC.DEFER_BLOCKING 0xf, 0x100 ;  /* 0x03c4000000007b1d */ /* 0x000fe20000010000 */
        /* <DEDUP_REMOVED lines=20> */
[C---:B------:R-:W-:Y:S02]  /*4210*/  ISETP.GT.AND P1, PT, R4.reuse, 0x28, PT ;  /* 0x000000280400780c */ /* 0x040fe40003f24270 */
        /* <DEDUP_REMOVED lines=23> */
[----:B------:R-:W-:Y:S02]  /*4390*/  FMNMX.FTZ R6, R71, R6, !PT ;  /* 0x0000000647067209 */ /* 0x000fe40007810000 */
[----:B------:R-:W-:Y:S02]  /*43a0*/  FMNMX.FTZ R4, R25, R27, !PT ;  /* 0x0000001b19047209 */ /* 0x000fe40007810000 */
[----:B------:R-:W-:Y:S02]  /*43b0*/  FMNMX.FTZ R10, R73, R6, !PT ;  /* 0x00000006490a7209 */ /* 0x000fe40007810000 */
[----:B------:R-:W-:Y:S02]  /*43c0*/  FMNMX.FTZ R4, R29, R4, !PT ;  /* 0x000000041d047209 */ /* 0x000fe40007810000 */
[----:B------:R-:W-:Y:S01]  /*43d0*/  FSEL R45, R46, -INF , P1 ;  /* 0xff8000002e2d7808 */ /* 0x000fe20000800000 */
[----:B------:R-:W0:Y:S01]  /*43e0*/  SHFL.BFLY PT, R3, R10, 0x2, 0x1f ;  /* 0x0c401f000a037f89 */ /* 0x000e2200000e0000 */
[----:B------:R-:W-:-:S02]  /*43f0*/  FMNMX.FTZ R4, R31, R4, !PT ;  /* 0x000000041f047209 */ /* 0x000fc40007810000 */
[----:B------:R-:W-:Y:S02]  /*4400*/  FSEL R47, R47, -INF , P6 ;  /* 0xff8000002f2f7808 */ /* 0x000fe40003000000 */
[----:B------:R-:W-:Y:S02]  /*4410*/  FMNMX.FTZ R4, R33, R4, !PT ;  /* 0x0000000421047209 */ /* 0x000fe40007810000 */
[----:B------:R-:W-:Y:S02]  /*4420*/  FSEL R49, R50, -INF , P5 ;  /* 0xff80000032317808 */ /* 0x000fe40002800000 */
[----:B------:R-:W-:Y:S02]  /*4430*/  FMNMX.FTZ R4, R35, R4, !PT ;  /* 0x0000000423047209 */ /* 0x000fe40007810000 */
[----:B------:R-:W-:Y:S02]  /*4440*/  FSEL R51, R51, -INF , P4 ;  /* 0xff80000033337808 */ /* 0x000fe40002000000 */
[----:B------:R-:W-:Y:S01]  /*4450*/  FMNMX.FTZ R6, R37, R4, !PT ;  /* 0x0000000425067209 */ /* 0x000fe20007810000 */
[----:B------:R-:W-:Y:S01]  /*4460*/  IMAD.U32 R4, RZ, RZ, UR5 ;  /* 0x00000005ff047e24 */ /* 0x000fe2000f8e00ff */
[----:B------:R-:W-:Y:S01]  /*4470*/  FSEL R53, R54, -INF , P3 ;  /* 0xff80000036357808 */ /* 0x000fe20001800000 */
[----:B------:R-:W-:Y:S01]  /*4480*/  ULOP3.LUT UR5, UR44, 0x2000000, URZ, 0xfc, !UPT ;  /* 0x020000002c057892 */ /* 0x000fe2000f8efc3f */
[----:B------:R-:W-:-:S02]  /*4490*/  FMNMX.FTZ R6, R39, R6, !PT ;  /* 0x0000000627067209 */ /* 0x000fc40007810000 */
[----:B------:R-:W-:Y:S01]  /*44a0*/  FSEL R55, R55, -INF , P2 ;  /* 0xff80000037377808 */ /* 0x000fe20001000000 */
[----:B------:R-:W-:Y:S01]  /*44b0*/  ULEA UR10, UR36, UR5, 0xc ;  /* 0x00000005240a7291 */ /* 0x000fe2000f8e603f */
[----:B------:R-:W-:Y:S02]  /*44c0*/  FMNMX.FTZ R6, R41, R6, !PT ;  /* 0x0000000629067209 */ /* 0x000fe40007810000 */
[----:B0-----:R-:W-:Y:S01]  /*44d0*/  FMNMX.FTZ R12, R10, R3, !PT ;  /* 0x000000030a0c7209 */ /* 0x001fe20007810000 */
[----:B------:R-:W-:Y:S01]  /*44e0*/  UIADD3 UR14, UR10, 0x80, URZ ;  /* 0x000000800a0e7890 */ /* 0x000fe2000fffe03f */
[----:B------:R-:W-:-:S03]  /*44f0*/  FMNMX.FTZ R6, R43, R6, !PT ;  /* 0x000000062b067209 */ /* 0x000fc60007810000 */
[----:B------:R-:W0:Y:S01]  /*4500*/  SHFL.BFLY PT, R3, R12, 0x1, 0x1f ;  /* 0x0c201f000c037f89 */ /* 0x000e2200000e0000 */
[----:B------:R-:W-:Y:S02]  /*4510*/  FMNMX.FTZ R6, R45, R6, !PT ;  /* 0x000000062d067209 */ /* 0x000fe40007810000 */
[----:B0-----:R-:W-:-:S04]  /*4520*/  FMNMX.FTZ R3, R12, R3, !PT ;  /* 0x000000030c037209 */ /* 0x001fc80007810000 */
[C---:B------:R-:W-:Y:S01]  /*4530*/  FSETP.NEU.FTZ.AND P1, PT, R3.reuse, -INF , PT ;  /* 0xff8000000300780b */ /* 0x040fe20003f3d000 */
[----:B------:R-:W-:-:S05]  /*4540*/  FMUL.FTZ R10, R3, R4 ;  /* 0x00000004030a7220 */ /* 0x000fca0000410000 */
[----:B------:R-:W-:Y:S02]  /*4550*/  FSEL R26, R10, RZ, P1 ;  /* 0x000000ff0a1a7208 */ /* 0x000fe40000800000 */
[----:B------:R-:W-:-:S03]  /*4560*/  FMNMX.FTZ R10, R47, R6, !PT ;  /* 0x000000062f0a7209 */ /* 0x000fc60007810000 */
        /* <DEDUP_REMOVED lines=16> */
[-CC-:B0-----:R-:W-:Y:S01]  /*4670*/  FFMA.FTZ R12, R15, R4.reuse, -R26.reuse ;  /* 0x000000040f0c7223 */ /* 0x181fe2000001081a */
[-CC-:B------:R-:W-:Y:S01]  /*4680*/  FFMA.FTZ R13, R21, R4.reuse, -R26.reuse ;  /* 0x00000004150d7223 */ /* 0x180fe2000001081a */
[----:B------:R-:W0:Y:S01]  /*4690*/  SHFL.BFLY PT, R20, R5, 0x2, 0x1f ;  /* 0x0c401f0005147f89 */ /* 0x000e2200000e0000 */
[-CC-:B------:R-:W-:Y:S01]  /*46a0*/  FFMA.FTZ R15, R59, R4.reuse, -R26.reuse ;  /* 0x000000043b0f7223 */ /* 0x180fe2000001081a */
[--C-:B------:R-:W-:Y:S01]  /*46b0*/  FFMA.FTZ R21, R63, R4, -R26.reuse ;  /* 0x000000043f157223 */ /* 0x100fe2000001081a */
[----:B------:R-:W1:Y:S08]  /*46c0*/  MUFU.EX2 R7, R7 ;  /* 0x0000000700077308 */ /* 0x000e700000000800 */
[----:B------:R-:W-:Y:S08]  /*46d0*/  MUFU.EX2 R9, R9 ;  /* 0x0000000900097308 */ /* 0x000ff00000000800 */
[----:B------:R-:W2:Y:S01]  /*46e0*/  MUFU.EX2 R10, R10 ;  /* 0x0000000a000a7308 */ /* 0x000ea20000000800 */
[----:B-1----:R-:W-:Y:S01]  /*46f0*/  F2FP.F16.F32.PACK_AB R156, R7, R6 ;  /* 0x00000006079c723e */ /* 0x002fe200000000ff */
[----:B------:R-:W-:Y:S01]  /*4700*/  FADD.FTZ R6, R6, R7 ;  /* 0x0000000706067221 */ /* 0x000fe20000010000 */
[----:B0-----:R-:W-:Y:S01]  /*4710*/  FMNMX.FTZ R24, R5, R20, !PT ;  /* 0x0000001405187209 */ /* 0x001fe20007810000 */
[----:B------:R-:W-:-:S04]  /*4720*/  FFMA.FTZ R20, R61, R4, -R26 ;  /* 0x000000043d147223 */ /* 0x000fc8000001081a */
[----:B------:R-:W-:Y:S01]  /*4730*/  MUFU.EX2 R11, R11 ;  /* 0x0000000b000b7308 */ /* 0x000fe20000000800 */
[----:B------:R-:W0:Y:S07]  /*4740*/  SHFL.BFLY PT, R5, R24, 0x1, 0x1f ;  /* 0x0c201f0018057f89 */ /* 0x000e2e00000e0000 */
[----:B------:R-:W1:Y:S01]  /*4750*/  MUFU.EX2 R12, R12 ;  /* 0x0000000c000c7308 */ /* 0x000e620000000800 */
[----:B--2---:R-:W-:Y:S01]  /*4760*/  F2FP.F16.F32.PACK_AB R158, R10, R9 ;  /* 0x000000090a9e723e */ /* 0x004fe200000000ff */
[----:B------:R-:W-:-:S04]  /*4770*/  FADD.FTZ R9, R9, R6 ;  /* 0x0000000609097221 */ /* 0x000fc80000010000 */
[----:B------:R-:W-:Y:S02]  /*4780*/  FADD.FTZ R10, R10, R9 ;  /* 0x000000090a0a7221 */ /* 0x000fe40000010000 */
[----:B------:R-:W-:Y:S08]  /*4790*/  MUFU.EX2 R13, R13 ;  /* 0x0000000d000d7308 */ /* 0x000ff00000000800 */
[----:B------:R-:W2:Y:S01]  /*47a0*/  MUFU.EX2 R14, R14 ;  /* 0x0000000e000e7308 */ /* 0x000ea20000000800 */
[----:B-1----:R-:W-:Y:S01]  /*47b0*/  F2FP.F16.F32.PACK_AB R160, R12, R11 ;  /* 0x0000000b0ca0723e */ /* 0x002fe200000000ff */
[----:B------:R-:W-:Y:S01]  /*47c0*/  FADD.FTZ R11, R11, R10 ;  /* 0x0000000a0b0b7221 */ /* 0x000fe20000010000 */
[----:B0-----:R-:W-:-:S03]  /*47d0*/  FMNMX.FTZ R5, R24, R5, !PT ;  /* 0x0000000518057209 */ /* 0x001fc60007810000 */
[----:B------:R-:W-:Y:S01]  /*47e0*/  FADD.FTZ R12, R12, R11 ;  /* 0x0000000b0c0c7221 */ /* 0x000fe20000010000 */
[C---:B------:R-:W-:Y:S01]  /*47f0*/  FSETP.NEU.FTZ.AND P1, PT, R5.reuse, -INF , PT ;  /* 0xff8000000500780b */ /* 0x040fe20003f3d000 */
[----:B------:R-:W-:Y:S01]  /*4800*/  FMUL.FTZ R24, R5, R4 ;  /* 0x0000000405187220 */ /* 0x000fe20000410000 */
[----:B------:R-:W-:Y:S04]  /*4810*/  MUFU.EX2 R15, R15 ;  /* 0x0000000f000f7308 */ /* 0x000fe80000000800 */
[----:B------:R-:W-:-:S04]  /*4820*/  FSEL R24, R24, RZ, P1 ;  /* 0x000000ff18187208 */ /* 0x000fc80000800000 */
        /* <DEDUP_REMOVED lines=16> */
[----:B------:R-:W-:Y:S01]  /*4930*/  FFMA.FTZ R200, R55, R4, -R24 ;  /* 0x0000000437c87223 */ /* 0x000fe20000010818 */
[----:B------:R-:W-:Y:S01]  /*4940*/  MUFU.EX2 R175, R175 ;  /* 0x000000af00af7308 */ /* 0x000fe20000000800 */
[----:B--2---:R-:W-:Y:S01]  /*4950*/  F2FP.F16.F32.PACK_AB R162, R14, R13 ;  /* 0x0000000d0ea2723e */ /* 0x004fe200000000ff */
[----:B------:R-:W-:Y:S01]  /*4960*/  FADD.FTZ R13, R13, R12 ;  /* 0x0000000c0d0d7221 */ /* 0x000fe20000010000 */
[----:B0-----:R-:W-:-:S03]  /*4970*/  F2FP.F16.F32.PACK_AB R164, R20, R15 ;  /* 0x0000000f14a4723e */ /* 0x001fc600000000ff */
[----:B------:R-:W-:Y:S02]  /*4980*/  FADD.FTZ R14, R14, R13 ;  /* 0x0000000d0e0e7221 */ /* 0x000fe40000010000 */
[----:B------:R-:W0:Y:S02]  /*4990*/  MUFU.EX2 R176, R176 ;  /* 0x000000b000b07308 */ /* 0x000e240000000800 */
[----:B------:R-:W-:-:S04]  /*49a0*/  FADD.FTZ R15, R15, R14 ;  /* 0x0000000e0f0f7221 */ /* 0x000fc80000010000 */
[----:B------:R-:W-:Y:S02]  /*49b0*/  FADD.FTZ R20, R20, R15 ;  /* 0x0000000f14147221 */ /* 0x000fe40000010000 */
[----:B------:R-:W-:Y:S08]  /*49c0*/  MUFU.EX2 R177, R177 ;  /* 0x000000b100b17308 */ /* 0x000ff00000000800 */
[----:B------:R-:W1:Y:S01]  /*49d0*/  MUFU.EX2 R178, R178 ;  /* 0x000000b200b27308 */ /* 0x000e620000000800 */
[----:B0-----:R-:W-:Y:S01]  /*49e0*/  F2FP.F16.F32.PACK_AB R157, R176, R175 ;  /* 0x000000afb09d723e */ /* 0x001fe200000000ff */
[----:B------:R-:W-:-:S06]  /*49f0*/  FADD.FTZ R176, R175, R176 ;  /* 0x000000b0afb07221 */ /* 0x000fcc0000010000 */
[----:B------:R-:W-:Y:S08]  /*4a00*/  MUFU.EX2 R179, R179 ;  /* 0x000000b300b37308 */ /* 0x000ff00000000800 */
[----:B------:R-:W0:Y:S01]  /*4a10*/  MUFU.EX2 R180, R180 ;  /* 0x000000b400b47308 */ /* 0x000e220000000800 */
[----:B-1----:R-:W-:Y:S01]  /*4a20*/  F2FP.F16.F32.PACK_AB R159, R178, R177 ;  /* 0x000000b1b29f723e */ /* 0x002fe200000000ff */
[----:B------:R-:W-:-:S04]  /*4a30*/  FADD.FTZ R177, R177, R176 ;  /* 0x000000b0b1b17221 */ /* 0x000fc80000010000 */
[----:B------:R1:W-:Y:S01]  /*4a40*/  STSM.16.M88.4 [R184+0x36400], R156 ;  /* 0x0364009cb8007844 */ /* 0x0003e20000000200 */
[----:B------:R-:W-:Y:S01]  /*4a50*/  FADD.FTZ R178, R178, R177 ;  /* 0x000000b1b2b27221 */ /* 0x000fe20000010000 */
[----:B------:R-:W-:Y:S08]  /*4a60*/  MUFU.EX2 R181, R181 ;  /* 0x000000b500b57308 */ /* 0x000ff00000000800 */
[----:B------:R-:W2:Y:S01]  /*4a70*/  MUFU.EX2 R182, R182 ;  /* 0x000000b600b67308 */ /* 0x000ea20000000800 */
[----:B0-----:R-:W-:Y:S01]  /*4a80*/  F2FP.F16.F32.PACK_AB R161, R180, R179 ;  /* 0x000000b3b4a1723e */ /* 0x001fe200000000ff */
[----:B------:R-:W-:-:S04]  /*4a90*/  FADD.FTZ R179, R179, R178 ;  /* 0x000000b2b3b37221 */ /* 0x000fc80000010000 */
[----:B------:R-:W-:Y:S02]  /*4aa0*/  FADD.FTZ R180, R180, R179 ;  /* 0x000000b3b4b47221 */ /* 0x000fe40000010000 */
[----:B------:R-:W-:Y:S08]  /*4ab0*/  MUFU.EX2 R21, R21 ;  /* 0x0000001500157308 */ /* 0x000ff00000000800 */
[----:B------:R-:W0:Y:S01]  /*4ac0*/  MUFU.EX2 R154, R154 ;  /* 0x0000009a009a7308 */ /* 0x000e220000000800 */
[----:B--2---:R-:W-:Y:S01]  /*4ad0*/  F2FP.F16.F32.PACK_AB R163, R182, R181 ;  /* 0x000000b5b6a3723e */ /* 0x004fe200000000ff */
[----:B------:R-:W-:-:S04]  /*4ae0*/  FADD.FTZ R181, R181, R180 ;  /* 0x000000b4b5b57221 */ /* 0x000fc80000010000 */
[----:B------:R1:W-:Y:S01]  /*4af0*/  STSM.16.M88.4 [R186], R160 ;  /* 0x000000a0ba007844 */ /* 0x0003e20000000200 */
        /* <DEDUP_REMOVED lines=10> */
[----:B------:R-:W-:Y:S02]  /*4ba0*/  FADD.FTZ R194, R194, R183 ;  /* 0x000000b7c2c27221 */ /* 0x000fe40000010000 */
[----:B------:R-:W-:Y:S08]  /*4bb0*/  MUFU.EX2 R155, R155 ;  /* 0x0000009b009b7308 */ /* 0x000ff00000000800 */
[----:B------:R-:W2:Y:S01]  /*4bc0*/  MUFU.EX2 R172, R172 ;  /* 0x000000ac00ac7308 */ /* 0x000ea20000000800 */
[----:B0-----:R-:W-:Y:S01]  /*4bd0*/  F2FP.F16.F32.PACK_AB R167, R196, R193 ;  /* 0x000000c1c4a7723e */ /* 0x001fe200000000ff */
[----:B------:R-:W-:-:S04]  /*4be0*/  FADD.FTZ R193, R193, R194 ;  /* 0x000000c2c1c17221 */ /* 0x000fc80000010000 */
[----:B------:R1:W-:Y:S01]  /*4bf0*/  STSM.16.M88.4 [R23], R164 ;  /* 0x000000a417007844 */ /* 0x0003e20000000200 */
[----:B------:R-:W-:Y:S01]  /*4c00*/  FADD.FTZ R196, R196, R193 ;  /* 0x000000c1c4c47221 */ /* 0x000fe20000010000 */
        /* <DEDUP_REMOVED lines=9> */
[----:B------:R-:W-:Y:S02]  /*4ca0*/  FADD.FTZ R6, R174, R173 ;  /* 0x000000adae067221 */ /* 0x000fe40000010000 */
[----:B------:R-:W0:Y:S08]  /*4cb0*/  MUFU.EX2 R197, R197 ;  /* 0x000000c500c57308 */ /* 0x000e300000000800 */
[----:B------:R-:W3:Y:S01]  /*4cc0*/  MUFU.EX2 R200, R200 ;  /* 0x000000c800c87308 */ /* 0x000ee20000000800 */
[----:B--2---:R-:W-:Y:S01]  /*4cd0*/  F2FP.F16.F32.PACK_AB R169, R198, R195 ;  /* 0x000000c3c6a9723e */ /* 0x004fe200000000ff */
[----:B------:R-:W-:-:S04]  /*4ce0*/  FADD.FTZ R195, R195, R196 ;  /* 0x000000c4c3c37221 */ /* 0x000fc80000010000 */
[----:B------:R-:W-:-:S04]  /*4cf0*/  FADD.FTZ R198, R198, R195 ;  /* 0x000000c3c6c67221 */ /* 0x000fc80000010000 */
[----:B0-----:R-:W-:Y:S01]  /*4d00*/  FADD.FTZ R7, R197, R198 ;  /* 0x000000c6c5077221 */ /* 0x001fe20000010000 */
[----:B---3--:R-:W-:-:S03]  /*4d10*/  F2FP.F16.F32.PACK_AB R171, R200, R197 ;  /* 0x000000c5c8ab723e */ /* 0x008fc600000000ff */
[----:B------:R-:W-:Y:S02]  /*4d20*/  FADD.FTZ R7, R200, R7 ;  /* 0x00000007c8077221 */ /* 0x000fe40000010000 */
[----:B------:R1:W-:Y:S01]  /*4d30*/  STSM.16.M88.4 [R185], R168 ;  /* 0x000000a8b9007844 */ /* 0x0003e20000000200 */
[----:B------:R-:W-:-:S06]  /*4d40*/  WARPGROUP.ARRIVE ;  /* 0x00000000000079c5 */ /* 0x000fcc0000000000 */
[----:B------:R-:W-:Y:S01]  /*4d50*/  HGMMA.64x256x16.F32 R24, R156, gdesc[UR8].tnspB, RZ, !UPT, gsb0 ;  /* 0x43e000089c187df0 */ /* 0x000fe2000c0008ff */
[----:B------:R-:W-:Y:S02]  /*4d60*/  UMOV UR11, 0x40000040 ;  /* 0x40000040000b7882 */ /* 0x000fe40000000000 */
[----:B------:R-:W-:Y:S02]  /*4d70*/  WARPGROUP.DEPBAR.LE gsb0, 0x0 ;  /* 0x00008000000079c5 */ /* 0x000fe40000010000 */
[----:B------:R-:W-:-:S15]  /*4d80*/  WARPGROUP.ARRIVE ;  /* 0x00000000000079c5 */ /* 0x000fde0000000000 */
[----:B------:R-:W-:-:S08]  /*4d90*/  NOP ;  /* 0x0000000000007918 */ /* 0x000fd00000000000 */
[----:B------:R-:W-:Y:S01]  /*4da0*/  HGMMA.64x256x16.F32 R24, R160, gdesc[UR12].tnspB, R24, gsb0 ;  /* 0x43e0000ca0187df0 */ /* 0x000fe20008000818 */
[----:B------:R-:W-:Y:S01]  /*4db0*/  UIADD3 UR14, UR10, 0x100, URZ ;  /* 0x000001000a0e7890 */ /* 0x000fe2000fffe03f */
[----:B------:R-:W-:Y:S01]  /*4dc0*/  UMOV UR15, 0x40000040 ;  /* 0x40000040000f7882 */ /* 0x000fe20000000000 */
[----:B------:R-:W-:Y:S01]  /*4dd0*/  UIADD3 UR10, UR10, 0x180, URZ ;  /* 0x000001800a0a7890 */ /* 0x000fe2000fffe03f */
[----:B------:R-:W-:Y:S02]  /*4de0*/  WARPGROUP.DEPBAR.LE gsb0, 0x0 ;  /* 0x00008000000079c5 */ /* 0x000fe40000010000 */
[----:B------:R-:W-:-:S15]  /*4df0*/  WARPGROUP.ARRIVE ;  /* 0x00000000000079c5 */ /* 0x000fde0000000000 */
[----:B------:R-:W-:-:S07]  /*4e00*/  NOP ;  /* 0x0000000000007918 */ /* 0x000fce0000000000 */
[----:B------:R-:W-:Y:S03]  /*4e10*/  HGMMA.64x256x16.F32 R24, R164, gdesc[UR12].tnspB, R24, gsb0 ;  /* 0x43e0000ca4187df0 */ /* 0x000fe60008000818 */
[----:B------:R-:W-:Y:S02]  /*4e20*/  WARPGROUP.DEPBAR.LE gsb0, 0x0 ;  /* 0x00008000000079c5 */ /* 0x000fe40000010000 */
[----:B------:R-:W-:-:S15]  /*4e30*/  WARPGROUP.ARRIVE ;  /* 0x00000000000079c5 */ /* 0x000fde0000000000 */
[----:B------:R-:W-:-:S08]  /*4e40*/  NOP ;  /* 0x0000000000007918 */ /* 0x000fd00000000000 */
[----:B------:R-:W-:Y:S03]  /*4e50*/  HGMMA.64x256x16.F32 R24, R168, gdesc[UR8].tnspB, R24, gsb0 ;  /* 0x43e00008a8187df0 */ /* 0x000fe60008000818 */
[----:B------:R-:W-:Y:S02]  /*4e60*/  WARPGROUP.DEPBAR.LE gsb0, 0x0 ;  /* 0x00008000000079c5 */ /* 0x000fe40000010000 */
[----:B------:R0:W-:Y:S06]  /*4e70*/  MEMBAR.ALL.CTA ;  /* 0x0000000000007992 */ /* 0x0001ec0000008000 */
[----:B0-----:R-:W0:Y:S02]  /*4e80*/  FENCE.VIEW.ASYNC.S ;  /* 0x00000000000073c6 */ /* 0x001e240000000000 */
[----:B0-----:R-:W-:Y:S01]  /*4e90*/  NOP ;  /* 0x0000000000007918 */ /* 0x001fe20000000000 */
[----:B------:R-:W-:Y:S06]  /*4ea0*/  BAR.ARV 0xe, 0x100 ;  /* 0x0384000000007b1d */ /* 0x000fec0000002000 */
[----:B-1----:R-:W-:Y:S05]  /*4eb0*/  @!P0 BRA `(.L_x_3419) ;  /* 0x0000000000048947 */ /* 0x002fea0003800000 */
[----:B------:R-:W-:Y:S01]  /*4ec0*/  BPT.TRAP 0x1 ;  /* 0x000000040000795c */ /* 0x000fe20000300000 */
.L_x_3419:
[----:B------:R-:W-:Y:S02]  /*4ed0*/  R2UR UR7, R8 ;  /* 0x00000000080772ca */ /* 0x000fe400000e0000 */
[----:B------:R-:W-:-:S11]  /*4ee0*/  ISETP.GE.AND P1, PT, R152, 0x41, PT ;  /* 0x000000419800780c */ /* 0x000fd60003f26270 */
[----:B------:R-:W-:-:S04]  /*4ef0*/  UIADD3 UR7, UR7, 0x38860, URZ ;  /* 0x0003886007077890 */ /* 0x000fc8000fffe03f */
[----:B------:R-:W-:-:S09]  /*4f00*/  UPRMT UR7, UR37, 0x654, UR7 ;  /* 0x0000065425077896 */ /* 0x000fd20008000007 */
[----:B------:R-:W-:Y:S01]  /*4f10*/  SYNCS.ARRIVE.TRANS64.RED.A1T0 RZ, [UR7], RZ ;  /* 0x000000ffffff79a7 */ /* 0x000fe20008100407 */
[----:B------:R-:W-:Y:S05]  /*4f20*/  @!P1 BRA `(.L_x_3420) ;  /* 0x0000002800b09947 */ /* 0x000fea0003800000 */
[----:B------:R-:W-:Y:S01]  /*4f30*/  VIADD R8, R153, 0xfffffffe ;  /* 0xfffffffe99087836 */ /* 0x000fe20000000000 */
[----:B------:R-:W-:Y:S01]  /*4f40*/  UMOV UR10, UR36 ;  /* 0x00000024000a7c82 */ /* 0x000fe20008000000 */
[----:B------:R-:W-:Y:S02]  /*4f50*/  IMAD.MOV.U32 R193, RZ, RZ, R5 ;  /* 0x000000ffffc17224 */ /* 0x000fe400078e0005 */
[----:B------:R-:W-:-:S07]  /*4f60*/  IMAD.MOV.U32 R9, RZ, RZ, R3 ;  /* 0x000000ffff097224 */ /* 0x000fce00078e0003 */
.L_x_3431:
[----:B------:R-:W-:Y:S01]  /*4f70*/  UIADD3 UR36, UR10, 0x1, URZ ;  /* 0x000000010a247890 */ /* 0x000fe2000fffe03f */
[C---:B------:R-:W-:Y:S01]  /*4f80*/  ISETP.GT.AND P1, PT, R8.reuse, RZ, PT ;  /* 0x000000ff0800720c */ /* 0x040fe20003f24270 */
[----:B------:R-:W-:Y:S02]  /*4f90*/  VIADD R8, R8, 0xffffffff ;  /* 0xffffffff08087836 */ /* 0x000fe40000000000 */
[----:B------:R-:W-:-:S04]  /*4fa0*/  UISETP.NE.AND UP0, UPT, UR36, 0x2, UPT ;  /* 0x000000022400788c */ /* 0x000fc8000bf05270 */
[----:B------:R-:W-:Y:S02]  /*4fb0*/  USEL UR7, URZ, 0x1, UP0 ;  /* 0x000000013f077887 */ /* 0x000fe40008000000 */
[----:B------:R-:W-:-:S04]  /*4fc0*/  USEL UR36, UR36, URZ, UP0 ;  /* 0x0000003f24247287 */ /* 0x000fc80008000000 */
[----:B------:R-:W-:Y:S01]  /*4fd0*/  LOP3.LUT R2, R2, UR7, RZ, 0x3c, !PT ;  /* 0x0000000702027c12 */ /* 0x000fe2000f8e3cff */
[----:B------:R-:W-:Y:S07]  /*4fe0*/  @!P0 BRA `(.L_x_3421) ;  /* 0x0000000000048947 */ /* 0x000fee0003800000 */
[----:B------:R-:W-:Y:S01]  /*4ff0*/  BPT.TRAP 0x1 ;  /* 0x000000040000795c */ /* 0x000fe20000300000 */
.L_x_3421:
[----:B------:R-:W-:Y:S01]  /*5000*/  ULEA UR7, UR36, UR38, 0x3 ;  /* 0x0000002624077291 */ /* 0x000fe2000f8e183f */
[----:B------:R-:W-:-:S08]  /*5010*/  SHF.L.U32 R3, R2, 0x1f, RZ ;  /* 0x0000001f02037819 */ /* 0x000fd000000006ff */
[----:B------:R0:W1:Y:S01]  /*5020*/  SYNCS.PHASECHK.TRANS64.TRYWAIT P2, [UR7+0x38830], R3 ;  /* 0x03883003ff0075a7 */ /* 0x0000620008040147 */
[----:B------:R-:W-:Y:S05]  /*5030*/  @!P0 BRA `(.L_x_3422) ;  /* 0x0000000000048947 */ /* 0x000fea0003800000 */
[----:B------:R-:W-:Y:S01]  /*5040*/  BPT.TRAP 0x1 ;  /* 0x000000040000795c */ /* 0x000fe20000300000 */
.L_x_3422:
[----:B-1----:R-:W-:Y:S05]  /*5050*/  @P2 BRA `(.L_x_3423) ;  /* 0x0000000000082947 */ /* 0x002fea0003800000 */
[----:B------:R-:W1:Y:S02]  /*5060*/  SYNCS.PHASECHK.TRANS64.TRYWAIT P2, [UR7+0x38830], R3 ;  /* 0x03883003ff0075a7 */ /* 0x000e640008040147 */
[----:B-1----:R-:W-:Y:S05]  /*5070*/  @!P2 BRA `(.L_x_3424) ;  /* 0x000000a0008ca947 */ /* 0x002fea0003800000 */
.L_x_3423:
        /* <DEDUP_REMOVED lines=8> */
[----:B------:R-:W-:-:S04]  /*5100*/  ULOP3.LUT UR11, UR11, 0x3fff, URZ, 0xc0, !UPT ;  /* 0x00003fff0b0b7892 */ /* 0x000fc8000f8ec03f */
[----:B------:R-:W-:Y:S02]  /*5110*/  ULEA UR18, UR36, UR18, 0x9 ;  /* 0x0000001224127291 */ /* 0x000fe4000f8e483f */
[----:B------:R-:W-:Y:S02]  /*5120*/  ULOP3.LUT UR20, UR11, 0x10000, URZ, 0xfc, !UPT ;  /* 0x000100000b147892 */ /* 0x000fe4000f8efc3f */
[----:B------:R-:W-:-:S03]  /*5130*/  UIADD3 UR14, UR18, 0x4, URZ ;  /* 0x00000004120e7890 */ /* 0x000fc6000fffe03f */
[----:B------:R-:W-:-:S04]  /*5140*/  UMOV UR22, UR18 ;  /* 0x0000001200167c82 */ /* 0x000fc80008000000 */
[----:B------:R-:W-:Y:S01]  /*5150*/  HGMMA.64x64x16.F32 R152, gdesc[UR20], RZ, !UPT, gsb0 ;  /* 0x00e00000149879f0 */ /* 0x000fe2000c0008ff */
[----:B------:R-:W-:Y:S01]  /*5160*/  UIADD3 UR22, UR18, 0x2, URZ ;  /* 0x0000000212167890 */ /* 0x000fe2000fffe03f */
[----:B------:R-:W-:Y:S01]  /*5170*/  UMOV UR20, UR8 ;  /* 0x0000000800147c82 */ /* 0x000fe20008000000 */
[----:B------:R-:W-:Y:S01]  /*5180*/  UMOV UR21, UR9 ;  /* 0x0000000900157c82 */ /* 0x000fe20008000000 */
[----:B------:R-:W-:Y:S01]  /*5190*/  UMOV UR23, 0x40000040 ;  /* 0x4000004000177882 */ /* 0x000fe20000000000 */
[----:B------:R-:W-:Y:S01]  /*51a0*/  UIADD3 UR18, UR18, 0x6, URZ ;  /* 0x0000000612127890 */ /* 0x000fe2000fffe03f */
        /* <DEDUP_REMOVED lines=12> */
.L_x_3425:
[----:B------:R2:W3:Y:S01]  /*5270*/  SYNCS.PHASECHK.TRANS64.TRYWAIT P2, [UR7+0x38850], R3 ;  /* 0x03885003ff0075a7 */ /* 0x0004e20008040147 */
[----:B------:R-:W-:Y:S05]  /*5280*/  @!P0 BRA `(.L_x_3426) ;  /* 0x0000000000048947 */ /* 0x000fea0003800000 */
[----:B------:R-:W-:Y:S01]  /*5290*/  BPT.TRAP 0x1 ;  /* 0x000000040000795c */ /* 0x000fe20000300000 */
.L_x_3426:
[----:B---3--:R-:W-:Y:S05]  /*52a0*/  @P2 BRA `(.L_x_3427) ;  /* 0x0000000000082947 */ /* 0x008fea0003800000 */
[----:B------:R-:W3:Y:S02]  /*52b0*/  SYNCS.PHASECHK.TRANS64.TRYWAIT P2, [UR7+0x38850], R3 ;  /* 0x03885003ff0075a7 */ /* 0x000ee40008040147 */
[----:B---3--:R-:W-:Y:S05]  /*52c0*/  @!P2 BRA `(.L_x_3428) ;  /* 0x000000a00010a947 */ /* 0x008fea0003800000 */
.L_x_3427:
[----:B------:R-:W-:Y:S01]  /*52d0*/  UIADD3 UR11, UR38, 0x26400, URZ ;  /* 0x00026400260b7890 */ /* 0x000fe2000fffe03f */
[----:B------:R-:W-:Y:S01]  /*52e0*/  WARPGROUP.ARRIVE ;  /* 0x00000000000079c5 */ /* 0x000fe20000000000 */
[----:B------:R-:W-:-:S05]  /*52f0*/  UIADD3 UR19, UR6, 0x4, URZ ;  /* 0x0000000406137890 */ /* 0x000fca000fffe03f */
[----:B-1----:R-:W1:Y:S01]  /*5300*/  S2R R4, SR_TID.X ;  /* 0x0000000000047919 */ /* 0x002e620000002100 */
[----:B------:R-:W-:Y:S02]  /*5310*/  USHF.R.U32.HI UR11, URZ, 0x4, UR11 ;  /* 0x000000043f0b7899 */ /* 0x000fe4000801160b */
[----:B------:R-:W-:Y:S02]  /*5320*/  UIADD3 UR14, UR6, 0x202, URZ ;  /* 0x00000202060e7890 */ /* 0x000fe4000fffe03f */
[----:B------:R-:W-:Y:S02]  /*5330*/  ULOP3.LUT UR20, UR11, 0x3fff, URZ, 0xc0, !UPT ;  /* 0x00003fff0b147892 */ /* 0x000fe4000f8ec03f */
[----:B------:R-:W-:Y:S02]  /*5340*/  UIADD3 UR15, UR6, 0x200, URZ ;  /* 0x00000200060f7890 */ /* 0x000fe4000fffe03f */
[----:B------:R-:W-:Y:S02]  /*5350*/  UIADD3 UR18, UR6, 0x6, URZ ;  /* 0x0000000606127890 */ /* 0x000fe4000fffe03f */
[----:B------:R-:W-:-:S02]  /*5360*/  ULEA UR11, UR36, UR4, 0xc ;  /* 0x00000004240b7291 */ /* 0x000fc4000f8e603f */
[----:B------:R-:W-:Y:S01]  /*5370*/  ULOP3.LUT UR6, UR20, 0x10000, URZ, 0xfc, !UPT ;  /* 0x0001000014067892 */ /* 0x000fe2000f8efc3f */
[----:B------:R-:W-:Y:S01]  /*5380*/  UMOV UR23, 0x40000040 ;  /* 0x4000004000177882 */ /* 0x000fe20000000000 */
[----:B------:R-:W-:Y:S02]  /*5390*/  UMOV UR21, 0x40000040 ;  /* 0x4000004000157882 */ /* 0x000fe40000000000 */
[----:B------:R-:W-:Y:S01]  /*53a0*/  UIADD3 UR24, UR6, 0x800, URZ ;  /* 0x0000080006187890 */ /* 0x000fe2000fffe03f */
[----:B------:R-:W-:Y:S02]  /*53b0*/  UMOV UR22, UR11 ;  /* 0x0000000b00167c82 */ /* 0x000fe40008000000 */
[----:B------:R-:W-:Y:S02]  /*53c0*/  UMOV UR20, UR6 ;  /* 0x0000000600147c82 */ /* 0x000fe40008000000 */
[----:B------:R-:W-:Y:S01]  /*53d0*/  HGMMA.64x64x16.F32 R152, gdesc[UR20], R152, gsb0 ;  /* 0x00e00000149879f0 */ /* 0x000fe20008000898 */
[----:B------:R-:W-:-:S02]  /*53e0*/  UIADD3 UR22, UR11, 0x2, URZ ;  /* 0x000000020b167890 */ /* 0x000fc4000fffe03f */
[----:B------:R-:W-:Y:S01]  /*53f0*/  UIADD3 UR20, UR6, 0x2, URZ ;  /* 0x0000000206147890 */ /* 0x000fe2000fffe03f */
[----:B------:R-:W-:Y:S01]  /*5400*/  UMOV UR23, 0x40000040 ;  /* 0x4000004000177882 */ /* 0x000fe20000000000 */
[----:B------:R-:W-:Y:S01]  /*5410*/  UMOV UR21, 0x40000040 ;  /* 0x4000004000157882 */ /* 0x000fe20000000000 */
[----:B-1----:R-:W-:-:S05]  /*5420*/  SHF.R.U32.HI R4, RZ, 0x7, R4 ;  /* 0x00000007ff047819 */ /* 0x002fca0000011604 */
[----:B0-2---:R-:W0:Y:S01]  /*5430*/  SHFL.IDX PT, R3, R4, RZ, 0x1f ;  /* 0x00001fff04037589 */ /* 0x005e2200000e0000 */
[----:B------:R-:W-:Y:S02]  /*5440*/  WARPGROUP.DEPBAR.LE gsb0, 0x0 ;  /* 0x00008000000079c5 */ /* 0x000fe40000010000 */
[----:B------:R-:W-:-:S06]  /*5450*/  WARPGROUP.ARRIVE ;  /* 0x00000000000079c5 */ /* 0x000fcc0000000000 */
[----:B------:R-:W-:Y:S01]  /*5460*/  HGMMA.64x64x16.F32 R152, gdesc[UR20], R152, gsb0 ;  /* 0x00e00000149879f0 */ /* 0x000fe20008000898 */
[----:B------:R-:W-:Y:S01]  /*5470*/  UIADD3 UR22, UR11, 0x4, URZ ;  /* 0x000000040b167890 */ /* 0x000fe2000fffe03f */
[----:B------:R-:W-:Y:S01]  /*5480*/  UMOV UR20, UR19 ;  /* 0x0000001300147c82 */ /* 0x000fe20008000000 */
[----:B------:R-:W-:Y:S01]  /*5490*/  UMOV UR21, 0x40000040 ;  /* 0x4000004000157882 */ /* 0x000fe20000000000 */
[----:B------:R-:W-:Y:S01]  /*54a0*/  UMOV UR23, 0x40000040 ;  /* 0x4000004000177882 */ /* 0x000fe20000000000 */
[----:B------:R-:W-:Y:S01]  /*54b0*/  UIADD3 UR19, UR11, 0x800, URZ ;  /* 0x000008000b137890 */ /* 0x000fe2000fffe03f */
[----:B------:R-:W-:Y:S02]  /*54c0*/  WARPGROUP.DEPBAR.LE gsb0, 0x0 ;  /* 0x00008000000079c5 */ /* 0x000fe40000010000 */
[----:B------:R-:W-:-:S06]  /*54d0*/  WARPGROUP.ARRIVE ;  /* 0x00000000000079c5 */ /* 0x000fcc0000000000 */
[----:B------:R-:W-:Y:S01]  /*54e0*/  HGMMA.64x64x16.F32 R152, gdesc[UR20], R152, gsb0 ;  /* 0x00e00000149879f0 */ /* 0x000fe20008000898 */
[----:B------:R-:W-:Y:S01]  /*54f0*/  UIADD3 UR22, UR11, 0x6, URZ ;  /* 0x000000060b167890 */ /* 0x000fe2000fffe03f */
[----:B------:R-:W-:Y:S01]  /*5500*/  UMOV UR20, UR18 ;  /* 0x0000001200147c82 */ /* 0x000fe20008000000 */
[----:B------:R-:W-:Y:S01]  /*5510*/  UMOV UR21, 0x40000040 ;  /* 0x4000004000157882 */ /* 0x000fe20000000000 */
[----:B------:R-:W-:Y:S01]  /*5520*/  UMOV UR23, 0x40000040 ;  /* 0x4000004000177882 */ /* 0x000fe20000000000 */
        /* <DEDUP_REMOVED lines=112> */
[----:B------:R-:W-:Y:S02]  /*5c30*/  UIADD3 UR24, UR6, 0xa00, URZ ;  /* 0x00000a0006187890 */ /* 0x000fe4000fffe03f */
[----:B------:R-:W-:-:S04]  /*5c40*/  USEL UR19, UR19, 0x26, UP0 ;  /* 0x0000002613137887 */ /* 0x000fc80008000000 */
[----:B------:R-:W-:Y:S01]  /*5c50*/  ULOP3.LUT UR19, UR19, 0x6, URZ, 0xc0, !UPT ;  /* 0x0000000613137892 */ /* 0x000fe2000f8ec03f */
[----:B------:R-:W-:Y:S02]  /*5c60*/  WARPGROUP.DEPBAR.LE gsb0, 0x0 ;  /* 0x00008000000079c5 */ /* 0x000fe40000010000 */
[----:B------:R-:W-:-:S06]  /*5c70*/  WARPGROUP.ARRIVE ;  /* 0x00000000000079c5 */ /* 0x000fcc0000000000 */
[----:B------:R-:W-:Y:S01]  /*5c80*/  HGMMA.64x64x16.F32 R152, gdesc[UR20], R152, gsb0 ;  /* 0x00e00000149879f0 */ /* 0x000fe20008000898 */
[----:B------:R-:W-:Y:S01]  /*5c90*/  UMOV UR20, 0xa00 ;  /* 0x00000a0000147882 */ /* 0x000fe20000000000 */
[----:B------:R-:W-:Y:S01]  /*5ca0*/  UMOV UR21, 0x40000040 ;  /* 0x4000004000157882 */ /* 0x000fe20000000000 */
[----:B------:R-:W-:Y:S01]  /*5cb0*/  USEL UR20, UR20, 0x980, UP0 ;  /* 0x0000098014147887 */ /* 0x000fe20008000000 */
[----:B------:R-:W-:-:S03]  /*5cc0*/  UMOV UR23, 0x40000040 ;  /* 0x4000004000177882 */ /* 0x000fc60000000000 */
[----:B------:R-:W-:-:S04]  /*5cd0*/  ULOP3.LUT UR20, UR20, 0xa00, URZ, 0xc0, !UPT ;  /* 0x00000a0014147892 */ /* 0x000fc8000f8ec03f */
[----:B------:R-:W-:Y:S02]  /*5ce0*/  UIADD3 UR22, UR19, UR20, UR6 ;  /* 0x0000001413167290 */ /* 0x000fe4000fffe006 */
[----:B------:R-:W-:-:S05]  /*5cf0*/  UIADD3 UR19, UR19, UR20, UR11 ;  /* 0x0000001413137290 */ /* 0x000fca000fffe00b */
[----:B------:R-:W-:Y:S02]  /*5d00*/  UMOV UR20, UR22 ;  /* 0x0000001600147c82 */ /* 0x000fe40008000000 */
[----:B------:R-:W-:Y:S01]  /*5d10*/  UMOV UR22, UR19 ;  /* 0x0000001300167c82 */ /* 0x000fe20008000000 */
        /* <DEDUP_REMOVED lines=117> */
.L_x_3429:
[----:B------:R-:W-:Y:S01]  /*6470*/  FMNMX.FTZ R4, R152, R9, !PT ;  /* 0x0000000998047209 */ /* 0x000fe20007810000 */
[----:B------:R-:W-:Y:S01]  /*6480*/  UIADD3 UR11, UR7, 0x38840, URZ ;  /* 0x00038840070b7890 */ /* 0x000fe2000fffe03f */
[----:B------:R-:W-:Y:S01]  /*6490*/  FMNMX.FTZ R10, R154, R193, !PT ;  /* 0x000000c19a0a7209 */ /* 0x000fe20007810000 */
[----:B------:R-:W-:Y:S01]  /*64a0*/  UMOV UR15, 0x40000040 ;  /* 0x40000040000f7882 */ /* 0x000fe20000000000 */
[----:B------:R-:W-:Y:S01]  /*64b0*/  FMNMX.FTZ R3, R153, R4, !PT ;  /* 0x0000000499037209 */ /* 0x000fe20007810000 */
[----:B------:R-:W-:-:S03]  /*64c0*/  UPRMT UR11, UR37, 0x654, UR11 ;  /* 0x00000654250b7896 */ /* 0x000fc6000800000b */
[----:B------:R-:W-:-:S04]  /*64d0*/  FMNMX.FTZ R4, R156, R3, !PT ;  /* 0x000000039c047209 */ /* 0x000fc80007810000 */
[----:B------:R-:W-:Y:S02]  /*64e0*/  FMNMX.FTZ R3, R157, R4, !PT ;  /* 0x000000049d037209 */ /* 0x000fe40007810000 */
[----:B------:R-:W-:Y:S01]  /*64f0*/  SYNCS.ARRIVE.TRANS64.RED.A1T0 RZ, [UR11], RZ ;  /* 0x000000ffffff79a7 */ /* 0x000fe2000810040b */
[----:B------:R-:W-:Y:S01]  /*6500*/  UMOV UR11, 0x40000040 ;  /* 0x40000040000b7882 */ /* 0x000fe20000000000 */
        /* <DEDUP_REMOVED lines=10> */
[----:B------:R-:W-:Y:S02]  /*65b0*/  FMNMX.FTZ R4, R180, R3, !PT ;  /* 0x00000003b4047209 */ /* 0x000fe40007810000 */
[----:B------:R-:W-:Y:S02]  /*65c0*/  FMNMX.FTZ R3, R155, R10, !PT ;  /* 0x0000000a9b037209 */ /* 0x000fe40007810000 */
[----:B------:R-:W-:Y:S02]  /*65d0*/  FMNMX.FTZ R11, R181, R4, !PT ;  /* 0x00000004b50b7209 */ /* 0x000fe40007810000 */
[----:B------:R-:W-:-:S03]  /*65e0*/  FMNMX.FTZ R10, R158, R3, !PT ;  /* 0x000000039e0a7209 */ /* 0x000fc60007810000 */
[----:B------:R-:W0:Y:S01]  /*65f0*/  SHFL.BFLY PT, R4, R11, 0x2, 0x1f ;  /* 0x0c401f000b047f89 */ /* 0x000e2200000e0000 */
[----:B------:R-:W-:-:S04]  /*6600*/  FMNMX.FTZ R3, R159, R10, !PT ;  /* 0x0000000a9f037209 */ /* 0x000fc80007810000 */
[----:B------:R-:W-:Y:S02]  /*6610*/  FMNMX.FTZ R10, R162, R3, !PT ;  /* 0x00000003a20a7209 */ /* 0x000fe40007810000 */
[----:B0-----:R-:W-:Y:S02]  /*6620*/  FMNMX.FTZ R12, R11, R4, !PT ;  /* 0x000000040b0c7209 */ /* 0x001fe40007810000 */
[----:B------:R-:W0:Y:S03]  /*6630*/  LDC R4, c[0x0][0xa80] ;  /* 0x0002a000ff047b82 */ /* 0x000e260000000800 */
[----:B------:R-:W1:Y:S02]  /*6640*/  SHFL.BFLY PT, R5, R12, 0x1, 0x1f ;  /* 0x0c201f000c057f89 */ /* 0x000e6400000e0000 */
[----:B-1----:R-:W-:Y:S02]  /*6650*/  FMNMX.FTZ R3, R12, R5, !PT ;  /* 0x000000050c037209 */ /* 0x002fe40007810000 */
[----:B------:R-:W-:-:S03]  /*6660*/  FMNMX.FTZ R5, R163, R10, !PT ;  /* 0x0000000aa3057209 */ /* 0x000fc60007810000 */
[CC--:B0-----:R-:W-:Y:S01]  /*6670*/  FMUL.FTZ R195, R3.reuse, R4.reuse ;  /* 0x0000000403c37220 */ /* 0x0c1fe20000410000 */
[----:B------:R-:W-:Y:S01]  /*6680*/  FMNMX.FTZ R10, R166, R5, !PT ;  /* 0x00000005a60a7209 */ /* 0x000fe20007810000 */
[----:B------:R-:W-:Y:S02]  /*6690*/  FADD.FTZ R9, -R3, R9 ;  /* 0x0000000903097221 */ /* 0x000fe40000010100 */
[--C-:B------:R-:W-:Y:S01]  /*66a0*/  FFMA.FTZ R152, R152, R4, -R195.reuse ;  /* 0x0000000498987223 */ /* 0x100fe200000108c3 */
[----:B------:R-:W-:Y:S01]  /*66b0*/  FMNMX.FTZ R5, R167, R10, !PT ;  /* 0x0000000aa7057209 */ /* 0x000fe20007810000 */
[-CC-:B------:R-:W-:Y:S01]  /*66c0*/  FFMA.FTZ R11, R153, R4.reuse, -R195.reuse ;  /* 0x00000004990b7223 */ /* 0x180fe200000108c3 */
[-C--:B------:R-:W-:Y:S01]  /*66d0*/  FMUL.FTZ R9, R9, R4.reuse ;  /* 0x0000000409097220 */ /* 0x080fe20000410000 */
[-CC-:B------:R-:W-:Y:S01]  /*66e0*/  FFMA.FTZ R156, R156, R4.reuse, -R195.reuse ;  /* 0x000000049c9c7223 */ /* 0x180fe200000108c3 */
[----:B------:R-:W-:Y:S01]  /*66f0*/  FMNMX.FTZ R10, R170, R5, !PT ;  /* 0x00000005aa0a7209 */ /* 0x000fe20007810000 */
[-CC-:B------:R-:W-:Y:S01]  /*6700*/  FFMA.FTZ R13, R157, R4.reuse, -R195.reuse ;  /* 0x000000049d0d7223 */ /* 0x180fe200000108c3 */
[-CC-:B------:R-:W-:Y:S01]  /*6710*/  FFMA.FTZ R15, R161, R4.reuse, -R195.reuse ;  /* 0x00000004a10f7223 */ /* 0x180fe200000108c3 */
[--C-:B------:R-:W-:Y:S01]  /*6720*/  FFMA.FTZ R20, R164, R4, -R195.reuse ;  /* 0x00000004a4147223 */ /* 0x100fe200000108c3 */
[----:B------:R-:W-:Y:S01]  /*6730*/  FMNMX.FTZ R5, R171, R10, !PT ;  /* 0x0000000aab057209 */ /* 0x000fe20007810000 */
[----:B------:R-:W0:Y:S01]  /*6740*/  MUFU.EX2 R9, R9 ;  /* 0x0000000900097308 */ /* 0x000e220000000800 */
[-CC-:B------:R-:W-:Y:S01]  /*6750*/  FFMA.FTZ R21, R165, R4.reuse, -R195.reuse ;  /* 0x00000004a5157223 */ /* 0x180fe200000108c3 */
[-CC-:B------:R-:W-:Y:S01]  /*6760*/  FFMA.FTZ R168, R168, R4.reuse, -R195.reuse ;  /* 0x00000004a8a87223 */ /* 0x180fe200000108c3 */
[----:B------:R-:W-:Y:S01]  /*6770*/  FMNMX.FTZ R12, R174, R5, !PT ;  /* 0x00000005ae0c7209 */ /* 0x000fe20007810000 */
[-CC-:B------:R-:W-:Y:S01]  /*6780*/  FFMA.FTZ R169, R169, R4.reuse, -R195.reuse ;  /* 0x00000004a9a97223 */ /* 0x180fe200000108c3 */
[-CC-:B------:R-:W-:Y:S01]  /*6790*/  FFMA.FTZ R172, R172, R4.reuse, -R195.reuse ;  /* 0x00000004acac7223 */ /* 0x180fe200000108c3 */
[--C-:B------:R-:W-:Y:S01]  /*67a0*/  FFMA.FTZ R173, R173, R4, -R195.reuse ;  /* 0x00000004adad7223 */ /* 0x100fe200000108c3 */
[----:B------:R-:W-:Y:S01]  /*67b0*/  FMNMX.FTZ R5, R175, R12, !PT ;  /* 0x0000000caf057209 */ /* 0x000fe20007810000 */
[----:B------:R1:W-:Y:S01]  /*67c0*/  MUFU.EX2 R10, R152 ;  /* 0x00000098000a7308 */ /* 0x0003e20000000800 */
[-CC-:B------:R-:W-:Y:S01]  /*67d0*/  FFMA.FTZ R176, R176, R4.reuse, -R195.reuse ;  /* 0x00000004b0b07223 */ /* 0x180fe200000108c3 */
[-CC-:B------:R-:W-:Y:S01]  /*67e0*/  FFMA.FTZ R177, R177, R4.reuse, -R195.reuse ;  /* 0x00000004b1b17223 */ /* 0x180fe200000108c3 */
[----:B------:R-:W-:Y:S01]  /*67f0*/  FMNMX.FTZ R12, R178, R5, !PT ;  /* 0x00000005b20c7209 */ /* 0x000fe20007810000 */
[-CC-:B------:R-:W-:Y:S01]  /*6800*/  FFMA.FTZ R180, R180, R4.reuse, -R195.reuse ;  /* 0x00000004b4b47223 */ /* 0x180fe200000108c3 */
[----:B------:R-:W-:-:S02]  /*6810*/  FFMA.FTZ R181, R181, R4, -R195 ;  /* 0x00000004b5b57223 */ /* 0x000fc400000108c3 */
[----:B------:R-:W-:Y:S01]  /*6820*/  FMNMX.FTZ R5, R179, R12, !PT ;  /* 0x0000000cb3057209 */ /* 0x000fe20007810000 */
[----:B------:R-:W-:Y:S01]  /*6830*/  MUFU.EX2 R11, R11 ;  /* 0x0000000b000b7308 */ /* 0x000fe20000000800 */
[-C--:B0-----:R-:W-:Y:S01]  /*6840*/  FMUL.FTZ R24, R24, R9.reuse ;  /* 0x0000000918187220 */ /* 0x081fe20000410000 */
[----:B------:R-:W-:Y:S01]  /*6850*/  FMUL.FTZ R25, R25, R9 ;  /* 0x0000000919197220 */ /* 0x000fe20000410000 */
[----:B------:R-:W-:Y:S01]  /*6860*/  FMNMX.FTZ R14, R182, R5, !PT ;  /* 0x00000005b60e7209 */ /* 0x000fe20007810000 */
[-C--:B------:R-:W-:Y:S01]  /*6870*/  FMUL.FTZ R28, R28, R9.reuse ;  /* 0x000000091c1c7220 */ /* 0x080fe20000410000 */
[-C--:B------:R-:W-:Y:S01]  /*6880*/  FMUL.FTZ R29, R29, R9.reuse ;  /* 0x000000091d1d7220 */ /* 0x080fe20000410000 */
[-C--:B------:R-:W-:Y:S01]  /*6890*/  FMUL.FTZ R32, R32, R9.reuse ;  /* 0x0000000920207220 */ /* 0x080fe20000410000 */
[----:B------:R-:W-:Y:S01]  /*68a0*/  FMNMX.FTZ R5, R183, R14, !PT ;  /* 0x0000000eb7057209 */ /* 0x000fe20007810000 */
[----:B------:R-:W-:Y:S01]  /*68b0*/  FFMA.FTZ R14, R160, R4, -R195 ;  /* 0x00000004a00e7223 */ /* 0x000fe200000108c3 */
[----:B------:R-:W-:Y:S01]  /*68c0*/  MUFU.EX2 R12, R156 ;  /* 0x0000009c000c7308 */ /* 0x000fe20000000800 */
[-C--:B------:R-:W-:Y:S01]  /*68d0*/  FMUL.FTZ R33, R33, R9.reuse ;  /* 0x0000000921217220 */ /* 0x080fe20000410000 */
[-C--:B------:R-:W-:Y:S01]  /*68e0*/  FMUL.FTZ R36, R36, R9.reuse ;  /* 0x0000000924247220 */ /* 0x080fe20000410000 */
[----:B-1----:R-:W0:Y:S01]  /*68f0*/  SHFL.BFLY PT, R152, R5, 0x2, 0x1f ;  /* 0x0c401f0005987f89 */ /* 0x002e2200000e0000 */
        /* <DEDUP_REMOVED lines=20> */
[----:B------:R-:W1:Y:S01]  /*6a40*/  MUFU.EX2 R15, R15 ;  /* 0x0000000f000f7308 */ /* 0x000e620000000800 */
[-C--:B------:R-:W-:Y:S01]  /*6a50*/  FMUL.FTZ R73, R73, R9.reuse ;  /* 0x0000000949497220 */ /* 0x080fe20000410000 */
[-C--:B------:R-:W-:Y:S01]  /*6a60*/  FMUL.FTZ R76, R76, R9.reuse ;  /* 0x000000094c4c7220 */ /* 0x080fe20000410000 */
[----:B0-----:R-:W-:Y:S01]  /*6a70*/  FMNMX.FTZ R152, R5, R152, !PT ;  /* 0x0000009805987209 */ /* 0x001fe20007810000 */
[-C--:B------:R-:W-:Y:S01]  /*6a80*/  FMUL.FTZ R77, R77, R9.reuse ;  /* 0x000000094d4d7220 */ /* 0x080fe20000410000 */
[-C--:B------:R-:W-:Y:S01]  /*6a90*/  FMUL.FTZ R80, R80, R9.reuse ;  /* 0x0000000950507220 */ /* 0x080fe20000410000 */
[-C--:B------:R-:W-:Y:S01]  /*6aa0*/  FMUL.FTZ R81, R81, R9.reuse ;  /* 0x0000000951517220 */ /* 0x080fe20000410000 */
[-C--:B------:R-:W-:Y:S01]  /*6ab0*/  FMUL.FTZ R84, R84, R9.reuse ;  /* 0x0000000954547220 */ /* 0x080fe20000410000 */
[----:B------:R-:W0:Y:S01]  /*6ac0*/  SHFL.BFLY PT, R5, R152, 0x1, 0x1f ;  /* 0x0c201f0098057f89 */ /* 0x000e2200000e0000 */
        /* <DEDUP_REMOVED lines=9> */
[----:B-1----:R-:W-:Y:S01]  /*6b60*/  F2FP.F16.F32.PACK_AB R156, R15, R14 ;  /* 0x0000000e0f9c723e */ /* 0x002fe200000000ff */
        /* <DEDUP_REMOVED lines=12> */
[----:B------:R-:W-:Y:S01]  /*6c30*/  FMUL.FTZ R121, R121, R9 ;  /* 0x0000000979797220 */ /* 0x000fe20000410000 */
[----:B0-----:R-:W-:Y:S01]  /*6c40*/  FMNMX.FTZ R5, R152, R5, !PT ;  /* 0x0000000598057209 */ /* 0x001fe20007810000 */
[----:B------:R-:W-:Y:S01]  /*6c50*/  IMAD.MOV R152, RZ, RZ, -R22 ;  /* 0x000000ffff987224 */ /* 0x000fe200078e0a16 */
[----:B------:R-:W-:Y:S01]  /*6c60*/  MUFU.EX2 R169, R169 ;  /* 0x000000a900a97308 */ /* 0x000fe20000000800 */
[-C--:B------:R-:W-:Y:S01]  /*6c70*/  FMUL.FTZ R124, R124, R9.reuse ;  /* 0x000000097c7c7220 */ /* 0x080fe20000410000 */
[-C--:B------:R-:W-:Y:S01]  /*6c80*/  FMUL.FTZ R125, R125, R9.reuse ;  /* 0x000000097d7d7220 */ /* 0x080fe20000410000 */
[----:B------:R-:W-:Y:S01]  /*6c90*/  FADD.FTZ R153, -R5, R193 ;  /* 0x000000c105997221 */ /* 0x000fe20000010100 */
[----:B------:R-:W-:Y:S01]  /*6ca0*/  ISETP.NE.AND P2, PT, R19, R152, PT ;  /* 0x000000981300720c */ /* 0x000fe20003f45270 */
[-C--:B------:R-:W-:Y:S01]  /*6cb0*/  FMUL.FTZ R128, R128, R9.reuse ;  /* 0x0000000980807220 */ /* 0x080fe20000410000 */
[-C--:B------:R-:W-:Y:S01]  /*6cc0*/  FMUL.FTZ R129, R129, R9.reuse ;  /* 0x0000000981817220 */ /* 0x080fe20000410000 */
[-C--:B------:R-:W-:Y:S01]  /*6cd0*/  FMUL.FTZ R194, R153, R4.reuse ;  /* 0x0000000499c27220 */ /* 0x080fe20000410000 */
[-C--:B------:R-:W-:Y:S01]  /*6ce0*/  FMUL.FTZ R153, R5, R4.reuse ;  /* 0x0000000405997220 */ /* 0x080fe20000410000 */
[----:B------:R-:W-:Y:S01]  /*6cf0*/  MUFU.EX2 R172, R172 ;  /* 0x000000ac00ac7308 */ /* 0x000fe20000000800 */
[-C--:B------:R-:W-:Y:S01]  /*6d00*/  FMUL.FTZ R132, R132, R9.reuse ;  /* 0x0000000984847220 */ /* 0x080fe20000410000 */
[----:B------:R-:W-:Y:S01]  /*6d10*/  FMUL.FTZ R133, R133, R9 ;  /* 0x0000000985857220 */ /* 0x000fe20000410000 */
[----:B------:R-:W-:Y:S01]  /*6d20*/  FFMA.FTZ R196, R155, R4, -R153 ;  /* 0x000000049bc47223 */ /* 0x000fe20000010899 */
[----:B------:R-:W-:-:S02]  /*6d30*/  IMAD.U32 R155, RZ, RZ, UR10 ;  /* 0x0000000aff9b7e24 */ /* 0x000fc4000f8e00ff */
[-CC-:B------:R-:W-:Y:S01]  /*6d40*/  FFMA.FTZ R193, R154, R4.reuse, -R153.reuse ;  /* 0x000000049ac17223 */ /* 0x180fe20000010899 */
[-CC-:B------:R-:W-:Y:S01]  /*6d50*/  FFMA.FTZ R195, R158, R4.reuse, -R153.reuse ;  /* 0x000000049ec37223 */ /* 0x180fe20000010899 */
[-CC-:B------:R-:W-:Y:S01]  /*6d60*/  FFMA.FTZ R198, R159, R4.reuse, -R153.reuse ;  /* 0x000000049fc67223 */ /* 0x180fe20000010899 */
[----:B------:R-:W0:Y:S01]  /*6d70*/  MUFU.EX2 R194, R194 ;  /* 0x000000c200c27308 */ /* 0x000e220000000800 */
[----:B------:R-:W-:Y:S02]  /*6d80*/  @!P2 IMAD R152, R155, 0x40, R16 ;  /* 0x000000409b98a824 */ /* 0x000fe400078e0210 */
[-CC-:B------:R-:W-:Y:S01]  /*6d90*/  FFMA.FTZ R197, R162, R4.reuse, -R153.reuse ;  /* 0x00000004a2c57223 */ /* 0x180fe20000010899 */
[-CC-:B------:R-:W-:Y:S01]  /*6da0*/  FFMA.FTZ R200, R163, R4.reuse, -R153.reuse ;  /* 0x00000004a3c87223 */ /* 0x180fe20000010899 */
[-CC-:B------:R-:W-:Y:S01]  /*6db0*/  FFMA.FTZ R199, R166, R4.reuse, -R153.reuse ;  /* 0x00000004a6c77223 */ /* 0x180fe20000010899 */
[-CC-:B------:R-:W-:Y:S01]  /*6dc0*/  FFMA.FTZ R202, R167, R4.reuse, -R153.reuse ;  /* 0x00000004a7ca7223 */ /* 0x180fe20000010899 */
[----:B------:R-:W-:Y:S01]  /*6dd0*/  @!P2 LEA R152, R152, UR38, 0x2 ;  /* 0x000000269898ac11 */ /* 0x000fe2000f8e10ff */
        /* <DEDUP_REMOVED lines=8> */
[----:B------:R-:W-:Y:S01]  /*6e60*/  @!P2 STS [R152+0x38400], R9 ;  /* 0x038400099800a388 */ /* 0x000fe20000000800 */
[----:B------:R-:W-:Y:S01]  /*6e70*/  MUFU.EX2 R193, R193 ;  /* 0x000000c100c17308 */ /* 0x000fe20000000800 */
[----:B------:R-:W-:Y:S01]  /*6e80*/  F2FP.F16.F32.PACK_AB R154, R13, R12 ;  /* 0x0000000c0d9a723e */ /* 0x000fe200000000ff */
[----:B0-----:R-:W-:Y:S01]  /*6e90*/  FMUL.FTZ R26, R26, R194 ;  /* 0x000000c21a1a7220 */ /* 0x001fe20000410000 */
[----:B------:R0:W-:Y:S01]  /*6ea0*/  @!P2 STS [R152+0x38420], R194 ;  /* 0x038420c29800a388 */ /* 0x0001e20000000800 */
[----:B------:R-:W-:Y:S01]  /*6eb0*/  F2FP.F16.F32.PACK_AB R158, R21, R20 ;  /* 0x00000014159e723e */ /* 0x000fe200000000ff */
[----:B------:R-:W-:Y:S01]  /*6ec0*/  FMUL.FTZ R27, R27, R194 ;  /* 0x000000c21b1b7220 */ /* 0x000fe20000410000 */
[----:B------:R-:W-:Y:S01]  /*6ed0*/  F2FP.F16.F32.PACK_AB R160, R169, R168 ;  /* 0x000000a8a9a0723e */ /* 0x000fe200000000ff */
[-C--:B------:R-:W-:Y:S01]  /*6ee0*/  FMUL.FTZ R30, R30, R194.reuse ;  /* 0x000000c21e1e7220 */ /* 0x080fe20000410000 */
[----:B------:R-:W1:Y:S01]  /*6ef0*/  MUFU.EX2 R196, R196 ;  /* 0x000000c400c47308 */ /* 0x000e620000000800 */
[-C--:B------:R-:W-:Y:S01]  /*6f00*/  FMUL.FTZ R31, R31, R194.reuse ;  /* 0x000000c21f1f7220 */ /* 0x080fe20000410000 */
[-C--:B------:R-:W-:Y:S01]  /*6f10*/  FMUL.FTZ R34, R34, R194.reuse ;  /* 0x000000c222227220 */ /* 0x080fe20000410000 */
[-C--:B------:R-:W-:Y:S01]  /*6f20*/  FMUL.FTZ R35, R35, R194.reuse ;  /* 0x000000c223237220 */ /* 0x080fe20000410000 */
[----:B------:R-:W-:Y:S01]  /*6f30*/  FMUL.FTZ R38, R38, R194 ;  /* 0x000000c226267220 */ /* 0x000fe20000410000 */
[----:B0-----:R-:W-:Y:S01]  /*6f40*/  F2FP.F16.F32.PACK_AB R152, R11, R10 ;  /* 0x0000000a0b98723e */ /* 0x001fe200000000ff */
        /* <DEDUP_REMOVED lines=10> */
[----:B------:R-:W0:Y:S01]  /*6ff0*/  MUFU.EX2 R198, R198 ;  /* 0x000000c600c67308 */ /* 0x000e220000000800 */
        /* <DEDUP_REMOVED lines=16> */
[----:B0-----:R-:W-:Y:S01]  /*7100*/  F2FP.F16.F32.PACK_AB R155, R198, R195 ;  /* 0x000000c3c69b723e */ /* 0x001fe200000000ff */
[----:B------:R-:W-:Y:S01]  /*7110*/  BAR.SYNC.DEFER_BLOCKING 0xf, 0x100 ;  /* 0x03c4000000007b1d */ /* 0x000fe20000010000 */
        /* <DEDUP_REMOVED lines=30> */
[----:B0-----:R-:W-:Y:S01]  /*7300*/  F2FP.F16.F32.PACK_AB R159, R202, R199 ;  /* 0x000000c7ca9f723e */ /* 0x001fe200000000ff */
[-C--:B------:R-:W-:Y:S01]  /*7310*/  FMUL.FTZ R134, R134, R194.reuse ;  /* 0x000000c286867220 */ /* 0x080fe20000410000 */
[-C--:B------:R-:W-:Y:S01]  /*7320*/  FMUL.FTZ R135, R135, R194.reuse ;  /* 0x000000c287877220 */ /* 0x080fe20000410000 */
[-C--:B------:R-:W-:Y:S01]  /*7330*/  FMUL.FTZ R136, R136, R9.reuse ;  /* 0x0000000988887220 */ /* 0x080fe20000410000 */
[-C--:B------:R-:W-:Y:S01]  /*7340*/  FMUL.FTZ R137, R137, R9.reuse ;  /* 0x0000000989897220 */ /* 0x080fe20000410000 */
[-C--:B------:R-:W-:Y:S01]  /*7350*/  FMUL.FTZ R138, R138, R194.reuse ;  /* 0x000000c28a8a7220 */ /* 0x080fe20000410000 */
[----:B------:R-:W-:Y:S01]  /*7360*/  FMUL.FTZ R139, R139, R194 ;  /* 0x000000c28b8b7220 */ /* 0x000fe20000410000 */
        /* <DEDUP_REMOVED lines=12> */
[----:B------:R-:W-:Y:S01]  /*7430*/  FMUL.FTZ R149, R149, R9 ;  /* 0x0000000995957220 */ /* 0x000fe20000410000 */
[-C--:B------:R-:W-:Y:S01]  /*7440*/  FMUL.FTZ R150, R150, R194.reuse ;  /* 0x000000c296967220 */ /* 0x080fe20000410000 */
[----:B------:R-:W-:Y:S01]  /*7450*/  FMUL.FTZ R151, R151, R194 ;  /* 0x000000c297977220 */ /* 0x000fe20000410000 */
[----:B------:R1:W-:Y:S01]  /*7460*/  STSM.16.M88.4 [R184+0x36400], R152 ;  /* 0x03640098b8007844 */ /* 0x0003e20000000200 */
[----:B------:R-:W2:Y:S01]  /*7470*/  MUFU.EX2 R175, R175 ;  /* 0x000000af00af7308 */ /* 0x000ea20000000800 */
[----:B0-----:R-:W-:Y:S01]  /*7480*/  F2FP.F16.F32.PACK_AB R161, R171, R170 ;  /* 0x000000aaaba1723e */ /* 0x001fe200000000ff */
[----:B------:R-:W-:Y:S01]  /*7490*/  ULEA UR10, UR36, UR5, 0xc ;  /* 0x00000005240a7291 */ /* 0x000fe2000f8e603f */
[----:B------:R1:W-:Y:S01]  /*74a0*/  STSM.16.M88.4 [R186], R156 ;  /* 0x0000009cba007844 */ /* 0x0003e20000000200 */
[----:B------:R-:W-:Y:S01]  /*74b0*/  FFMA.FTZ R6, R9, R6, R10 ;  /* 0x0000000609067223 */ /* 0x000fe2000001000a */
[----:B------:R-:W-:Y:S01]  /*74c0*/  FFMA.FTZ R7, R194, R7, R193 ;  /* 0x00000007c2077223 */ /* 0x000fe200000100c1 */
[----:B------:R-:W-:-:S02]  /*74d0*/  UIADD3 UR14, UR10, 0x80, URZ ;  /* 0x000000800a0e7890 */ /* 0x000fc4000fffe03f */
[----:B------:R-:W-:Y:S01]  /*74e0*/  MUFU.EX2 R176, R176 ;  /* 0x000000b000b07308 */ /* 0x000fe20000000800 */
[----:B------:R-:W-:Y:S01]  /*74f0*/  FADD.FTZ R11, R11, R6 ;  /* 0x000000060b0b7221 */ /* 0x000fe20000010000 */
[----:B------:R-:W-:-:S03]  /*7500*/  FADD.FTZ R196, R196, R7 ;  /* 0x00000007c4c47221 */ /* 0x000fc60000010000 */
[----:B------:R-:W-:Y:S01]  /*7510*/  FADD.FTZ R12, R12, R11 ;  /* 0x0000000b0c0c7221 */ /* 0x000fe20000010000 */
[----:B------:R-:W-:Y:S02]  /*7520*/  FADD.FTZ R195, R195, R196 ;  /* 0x000000c4c3c37221 */ /* 0x000fe40000010000 */
[----:B------:R-:W0:Y:S01]  /*7530*/  MUFU.EX2 R177, R177 ;  /* 0x000000b100b17308 */ /* 0x000e220000000800 */
[----:B--2---:R-:W-:Y:S01]  /*7540*/  F2FP.F16.F32.PACK_AB R163, R175, R174 ;  /* 0x000000aeafa3723e */ /* 0x004fe200000000ff */
[----:B------:R-:W-:Y:S01]  /*7550*/  FADD.FTZ R13, R13, R12 ;  /* 0x0000000c0d0d7221 */ /* 0x000fe20000010000 */
[----:B------:R-:W-:-:S03]  /*7560*/  FADD.FTZ R198, R198, R195 ;  /* 0x000000c3c6c67221 */ /* 0x000fc60000010000 */
[----:B------:R1:W-:Y:S01]  /*7570*/  STSM.16.M88.4 [R23], R160 ;  /* 0x000000a017007844 */ /* 0x0003e20000000200 */
[----:B------:R-:W-:Y:S01]  /*7580*/  FADD.FTZ R14, R14, R13 ;  /* 0x0000000d0e0e7221 */ /* 0x000fe20000010000 */
[----:B------:R-:W-:Y:S01]  /*7590*/  MUFU.EX2 R180, R180 ;  /* 0x000000b400b47308 */ /* 0x000fe20000000800 */
[----:B------:R-:W-:Y:S02]  /*75a0*/  FADD.FTZ R197, R197, R198 ;  /* 0x000000c6c5c57221 */ /* 0x000fe40000010000 */
[----:B------:R-:W-:Y:S02]  /*75b0*/  FADD.FTZ R15, R15, R14 ;  /* 0x0000000e0f0f7221 */ /* 0x000fe40000010000 */
[----:B------:R-:W-:Y:S02]  /*75c0*/  FADD.FTZ R200, R200, R197 ;  /* 0x000000c5c8c87221 */ /* 0x000fe40000010000 */
[----:B------:R-:W-:Y:S01]  /*75d0*/  FADD.FTZ R20, R20, R15 ;  /* 0x0000000f14147221 */ /* 0x000fe20000010000 */
[----:B------:R-:W2:Y:S01]  /*75e0*/  MUFU.EX2 R181, R181 ;  /* 0x000000b500b57308 */ /* 0x000ea20000000800 */
[----:B0-----:R-:W-:Y:S01]  /*75f0*/  F2FP.F16.F32.PACK_AB R164, R177, R176 ;  /* 0x000000b0b1a4723e */ /* 0x001fe200000000ff */
[----:B------:R-:W-:Y:S01]  /*7600*/  FADD.FTZ R199, R199, R200 ;  /* 0x000000c8c7c77221 */ /* 0x000fe20000010000 */
[----:B------:R-:W-:-:S03]  /*7610*/  FADD.FTZ R21, R21, R20 ;  /* 0x0000001415157221 */ /* 0x000fc60000010000 */
[----:B------:R-:W-:Y:S01]  /*7620*/  FADD.FTZ R199, R202, R199 ;  /* 0x000000c7cac77221 */ /* 0x000fe20000010000 */
[----:B------:R-:W-:Y:S01]  /*7630*/  FADD.FTZ R168, R168, R21 ;  /* 0x00000015a8a87221 */ /* 0x000fe20000010000 */
[----:B------:R-:W-:Y:S02]  /*7640*/  MUFU.EX2 R178, R178 ;  /* 0x000000b200b27308 */ /* 0x000fe40000000800 */
[----:B------:R-:W-:Y:S01]  /*7650*/  FADD.FTZ R170, R170, R199 ;  /* 0x000000c7aaaa7221 */ /* 0x000fe20000010000 */
[----:B------:R-:W-:-:S03]  /*7660*/  FADD.FTZ R169, R169, R168 ;  /* 0x000000a8a9a97221 */ /* 0x000fc60000010000 */
[----:B------:R-:W-:Y:S01]  /*7670*/  FADD.FTZ R171, R171, R170 ;  /* 0x000000aaabab7221 */ /* 0x000fe20000010000 */
[----:B------:R-:W-:Y:S01]  /*7680*/  FADD.FTZ R172, R172, R169 ;  /* 0x000000a9acac7221 */ /* 0x000fe20000010000 */
[----:B------:R-:W0:Y:S01]  /*7690*/  MUFU.EX2 R179, R179 ;  /* 0x000000b300b37308 */ /* 0x000e220000000800 */
[----:B--2---:R-:W-:Y:S01]  /*76a0*/  F2FP.F16.F32.PACK_AB R166, R181, R180 ;  /* 0x000000b4b5a6723e */ /* 0x004fe200000000ff */
[----:B------:R-:W-:Y:S01]  /*76b0*/  FADD.FTZ R174, R174, R171 ;  /* 0x000000abaeae7221 */ /* 0x000fe20000010000 */
[----:B------:R-:W-:-:S03]  /*76c0*/  FADD.FTZ R173, R173, R172 ;  /* 0x000000acadad7221 */ /* 0x000fc60000010000 */
[----:B------:R-:W-:Y:S01]  /*76d0*/  FADD.FTZ R175, R175, R174 ;  /* 0x000000aeafaf7221 */ /* 0x000fe20000010000 */
[----:B------:R-:W-:Y:S01]  /*76e0*/  FADD.FTZ R176, R176, R173 ;  /* 0x000000adb0b07221 */ /* 0x000fe20000010000 */
[----:B------:R-:W-:Y:S03]  /*76f0*/  MUFU.EX2 R182, R182 ;  /* 0x000000b600b67308 */ /* 0x000fe60000000800 */
[----:B------:R-:W-:-:S04]  /*7700*/  FADD.FTZ R177, R177, R176 ;  /* 0x000000b0b1b17221 */ /* 0x000fc80000010000 */
[----:B------:R-:W-:Y:S01]  /*7710*/  FADD.FTZ R6, R180, R177 ;  /* 0x000000b1b4067221 */ /* 0x000fe20000010000 */
[----:B------:R-:W2:Y:S01]  /*7720*/  MUFU.EX2 R183, R183 ;  /* 0x000000b700b77308 */ /* 0x000ea20000000800 */
[----:B0-----:R-:W-:Y:S01]  /*7730*/  F2FP.F16.F32.PACK_AB R165, R179, R178 ;  /* 0x000000b2b3a5723e */ /* 0x001fe200000000ff */
[----:B------:R-:W-:Y:S01]  /*7740*/  FADD.FTZ R178, R178, R175 ;  /* 0x000000afb2b27221 */ /* 0x000fe20000010000 */
[----:B------:R-:W-:-:S03]  /*7750*/  FADD.FTZ R6, R181, R6 ;  /* 0x00000006b5067221 */ /* 0x000fc60000010000 */
[----:B------:R-:W-:Y:S01]  /*7760*/  FADD.FTZ R179, R179, R178 ;  /* 0x000000b2b3b37221 */ /* 0x000fe20000010000 */
[----:B--2---:R-:W-:-:S03]  /*7770*/  F2FP.F16.F32.PACK_AB R167, R183, R182 ;  /* 0x000000b6b7a7723e */ /* 0x004fc600000000ff */
[----:B------:R-:W-:Y:S02]  /*7780*/  FADD.FTZ R182, R182, R179 ;  /* 0x000000b3b6b67221 */ /* 0x000fe40000010000 */
[----:B------:R1:W-:Y:S01]  /*7790*/  STSM.16.M88.4 [R185], R164 ;  /* 0x000000a4b9007844 */ /* 0x0003e20000000200 */
[----:B------:R-:W-:Y:S01]  /*77a0*/  WARPGROUP.ARRIVE ;  /* 0x00000000000079c5 */ /* 0x000fe20000000000 */
[----:B------:R-:W-:-:S05]  /*77b0*/  FADD.FTZ R7, R183, R182 ;  /* 0x000000b6b7077221 */ /* 0x000fca0000010000 */
[----:B------:R-:W-:Y:S01]  /*77c0*/  HGMMA.64x256x16.F32 R24, R152, gdesc[UR8].tnspB, R24, gsb0 ;  /* 0x43e0000898187df0 */ /* 0x000fe20008000818 */
        /* <DEDUP_REMOVED lines=22> */
[----:B0-----:R-:W0:Y:S02]  /*7930*/  FENCE.VIEW.ASYNC.S ;  /* 0x00000000000073c6 */ /* 0x001e240000000000 */
[----:B0-----:R-:W-:Y:S01]  /*7940*/  NOP ;  /* 0x0000000000007918 */ /* 0x001fe20000000000 */
[----:B------:R-:W-:Y:S06]  /*7950*/  BAR.ARV 0xe, 0x100 ;  /* 0x0384000000007b1d */ /* 0x000fec0000002000 */
[----:B-1----:R-:W-:Y:S05]  /*7960*/  @!P0 BRA `(.L_x_3430) ;  /* 0x0000000000048947 */ /* 0x002fea0003800000 */
[----:B------:R-:W-:Y:S01]  /*7970*/  BPT.TRAP 0x1 ;  /* 0x000000040000795c */ /* 0x000fe20000300000 */
.L_x_3430:
[----:B------:R-:W-:Y:S01]  /*7980*/  UIADD3 UR7, UR7, 0x38860, URZ ;  /* 0x0003886007077890 */ /* 0x000fe2000fffe03f */
[----:B------:R-:W-:Y:S01]  /*7990*/  IMAD.MOV.U32 R193, RZ, RZ, R5 ;  /* 0x000000ffffc17224 */ /* 0x000fe200078e0005 */
[----:B------:R-:W-:Y:S01]  /*79a0*/  UMOV UR10, UR36 ;  /* 0x00000024000a7c82 */ /* 0x000fe20008000000 */
[----:B------:R-:W-:Y:S01]  /*79b0*/  IMAD.MOV.U32 R9, RZ, RZ, R3 ;  /* 0x000000ffff097224 */ /* 0x000fe200078e0003 */
[----:B------:R-:W-:-:S09]  /*79c0*/  UPRMT UR7, UR37, 0x654, UR7 ;  /* 0x0000065425077896 */ /* 0x000fd20008000007 */
[----:B------:R-:W-:Y:S01]  /*79d0*/  SYNCS.ARRIVE.TRANS64.RED.A1T0 RZ, [UR7], RZ ;  /* 0x000000ffffff79a7 */ /* 0x000fe20008100407 */
[----:B------:R-:W-:Y:S05]  /*79e0*/  @P1 BRA `(.L_x_3431) ;  /* 0xffffffd400601947 */ /* 0x000fea000383ffff */
.L_x_3420:
[----:B------:R-:W0:Y:S01]  /*79f0*/  SHFL.BFLY PT, R9, R6, 0x2, 0x1f ;  /* 0x0c401f0006097f89 */ /* 0x000e2200000e0000 */
[----:B------:R-:W-:Y:S02]  /*7a00*/  IMAD.MOV R14, RZ, RZ, -R22 ;  /* 0x000000ffff0e7224 */ /* 0x000fe400078e0a16 */
[----:B------:R-:W-:Y:S01]  /*7a10*/  VIADD R206, R206, 0x1 ;  /* 0x00000001cece7836 */ /* 0x000fe20000000000 */
[----:B------:R-:W1:Y:S01]  /*7a20*/  SHFL.BFLY PT, R8, R7, 0x2, 0x1f ;  /* 0x0c401f0007087f89 */ /* 0x000e6200000e0000 */
[----:B------:R-:W-:Y:S08]  /*7a30*/  BAR.ARV 0x8, 0x100 ;  /* 0x0204000000007b1d */ /* 0x000ff00000002000 */
[----:B------:R-:W-:Y:S01]  /*7a40*/  BAR.SYNC.DEFER_BLOCKING 0xf, 0x100 ;  /* 0x03c4000000007b1d */ /* 0x000fe20000010000 */
[----:B------:R-:W-:Y:S01]  /*7a50*/  ISETP.NE.AND P2, PT, R19, R14, PT ;  /* 0x0000000e1300720c */ /* 0x000fe20003f45270 */
[----:B0-----:R-:W-:Y:S01]  /*7a60*/  FADD.FTZ R0, R9, R6 ;  /* 0x0000000609007221 */ /* 0x001fe20000010000 */
[----:B------:R-:W-:-:S02]  /*7a70*/  IMAD.MOV.U32 R6, RZ, RZ, RZ ;  /* 0x000000ffff067224 */ /* 0x000fc400078e00ff */
[----:B-1----:R-:W-:Y:S02]  /*7a80*/  FADD.FTZ R11, R8, R7 ;  /* 0x00000007080b7221 */ /* 0x002fe40000010000 */
[----:B------:R-:W0:Y:S01]  /*7a90*/  SHFL.BFLY PT, R9, R0, 0x1, 0x1f ;  /* 0x0c201f0000097f89 */ /* 0x000e2200000e0000 */
[----:B------:R-:W-:Y:S02]  /*7aa0*/  IMAD.MOV.U32 R8, RZ, RZ, RZ ;  /* 0x000000ffff087224 */ /* 0x000fe400078e00ff */
[----:B------:R-:W-:Y:S01]  /*7ab0*/  IMAD.U32 R7, RZ, RZ, UR36 ;  /* 0x00000024ff077e24 */ /* 0x000fe2000f8e00ff */
[----:B------:R-:W1:Y:S01]  /*7ac0*/  SHFL.BFLY PT, R12, R11, 0x1, 0x1f ;  /* 0x0c201f000b0c7f89 */ /* 0x000e6200000e0000 */
[----:B------:R-:W-:-:S04]  /*7ad0*/  UIADD3 UR36, UR36, 0x1, URZ ;  /* 0x0000000124247890 */ /* 0x000fc8000fffe03f */
[----:B------:R-:W-:-:S04]  /*7ae0*/  UISETP.NE.AND UP0, UPT, UR36, 0x2, UPT ;  /* 0x000000022400788c */ /* 0x000fc8000bf05270 */
[----:B------:R-:W-:Y:S02]  /*7af0*/  USEL UR4, URZ, 0x1, UP0 ;  /* 0x000000013f047887 */ /* 0x000fe40008000000 */
[----:B------:R-:W-:-:S04]  /*7b00*/  USEL UR36, UR36, URZ, UP0 ;  /* 0x0000003f24247287 */ /* 0x000fc80008000000 */
[----:B------:R-:W-:Y:S01]  /*7b10*/  LOP3.LUT R2, R2, UR4, RZ, 0x3c, !PT ;  /* 0x0000000402027c12 */ /* 0x000fe2000f8e3cff */
[----:B0-----:R-:W-:Y:S01]  /*7b20*/  FADD.FTZ R10, R0, R9 ;  /* 0x00000009000a7221 */ /* 0x001fe20000010000 */
[----:B------:R-:W-:Y:S02]  /*7b30*/  @!P2 IMAD R0, R7, 0x40, R16 ;  /* 0x000000400700a824 */ /* 0x000fe400078e0210 */
[----:B-1----:R-:W-:Y:S02]  /*7b40*/  FADD.FTZ R9, R11, R12 ;  /* 0x0000000c0b097221 */ /* 0x002fe40000010000 */
[----:B------:R-:W-:Y:S01]  /*7b50*/  FSETP.NE.FTZ.AND P0, PT, R10, RZ, PT ;  /* 0x000000ff0a00720b */ /* 0x000fe20003f15000 */
[----:B------:R-:W-:Y:S01]  /*7b60*/  IMAD.MOV.U32 R12, RZ, RZ, -0x800000 ;  /* 0xff800000ff0c7424 */ /* 0x000fe200078e00ff */
[----:B------:R-:W-:Y:S02]  /*7b70*/  @!P2 LEA R0, R0, UR38, 0x2 ;  /* 0x000000260000ac11 */ /* 0x000fe4000f8e10ff */
[----:B------:R-:W-:-:S09]  /*7b80*/  FSETP.NE.FTZ.AND P1, PT, R9, RZ, PT ;  /* 0x000000ff0900720b */ /* 0x000fd20003f35000 */
[----:B------:R-:W0:Y:S08]  /*7b90*/  @P0 MUFU.RCP R8, R10 ;  /* 0x0000000a00080308 */ /* 0x000e300000001000 */
        /* <DEDUP_REMOVED lines=69> */
[C---:B0-----:R-:W-:Y:S01]  /*7ff0*/  @P0 FMUL.FTZ R8, R4.reuse, 0.69314718246459960938 ;  /* 0x3f31721804080820 */ /* 0x041fe20000410000 */
[----:B------:R-:W-:Y:S01]  /*8000*/  @P1 FMUL.FTZ R4, R4, 0.69314718246459960938 ;  /* 0x3f31721804041820 */ /* 0x000fe20000410000 */
[----:B--2---:R-:W-:Y:S01]  /*8010*/  @P0 FMUL.FTZ R11, R10, 0.69314718246459960938 ;  /* 0x3f3172180a0b0820 */ /* 0x004fe20000410000 */
[----:B---3--:R-:W-:Y:S01]  /*8020*/  @P1 FMUL.FTZ R9, R9, 0.69314718246459960938 ;  /* 0x3f31721809091820 */ /* 0x008fe20000410000 */
[----:B-1----:R-:W-:-:S02]  /*8030*/  IMAD.MOV.U32 R0, RZ, RZ, -0x800000 ;  /* 0xff800000ff007424 */ /* 0x002fc400078e00ff */
        /* <DEDUP_REMOVED lines=66> */
[----:B------:R-:W-:Y:S06]  /*8460*/  BAR.ARV 0xe, 0x100 ;  /* 0x0384000000007b1d */ /* 0x000fec0000002000 */
.L_x_3406:
[----:B------:R-:W0:Y:S01]  /*8470*/  S2UR UR6, SR_SWINHI ;  /* 0x00000000000679c3 */ /* 0x000e220000002f00 */
[----:B------:R-:W-:-:S07]  /*8480*/  IMAD R3, R214, 0x40, R18 ;  /* 0x00000040d6037824 */ /* 0x000fce00078e0212 */
[----:B------:R-:W-:Y:S01]  /*8490*/  BAR.SYNC.DEFER_BLOCKING 0x1, 0x100 ;  /* 0x0044000000007b1d */ /* 0x000fe20000010000 */
        /* <DEDUP_REMOVED lines=15> */
[----:B------:R-:W-:Y:S01]  /*8590*/  F2FP.F16.F32.PACK_AB R146, R149, R148 ;  /* 0x000000949592723e */ /* 0x000fe200000000ff */
[----:B------:R-:W-:Y:S01]  /*85a0*/  IMAD.U32 R73, RZ, RZ, UR5 ;  /* 0x00000005ff497e24 */ /* 0x000fe2000f8e00ff */
[----:B------:R-:W-:Y:S01]  /*85b0*/  F2FP.F16.F32.PACK_AB R147, R151, R150 ;  /* 0x000000969793723e */ /* 0x000fe200000000ff */
[----:B------:R-:W-:Y:S01]  /*85c0*/  ULDC UR4, c[0x0][0xc] ;  /* 0x0000030000047ab9 */ /* 0x000fe20000000800 */
[----:B------:R-:W-:Y:S01]  /*85d0*/  IMAD.WIDE R4, R218, 0x2, R72 ;  /* 0x00000002da047825 */ /* 0x000fe200078e0248 */
[----:B------:R-:W-:-:S03]  /*85e0*/  UIADD3 UR39, UR4, UR39, URZ ;  /* 0x0000002704277290 */ /* 0x000fc6000fffe03f */
[----:B------:R-:W-:Y:S01]  /*85f0*/  IMAD.WIDE R72, R3, 0x2, R72 ;  /* 0x0000000203487825 */ /* 0x000fe200078e0248 */
[C---:B------:R-:W-:Y:S02]  /*8600*/  IADD3 R40, P1, R4.reuse, 0x20, RZ ;  /* 0x0000002004287810 */ /* 0x040fe40007f3e0ff */
[----:B------:R-:W-:Y:S02]  /*8610*/  IADD3 R48, P3, R4, 0x2000, RZ ;  /* 0x0000200004307810 */ /* 0x000fe40007f7e0ff */
[----:B------:R-:W-:Y:S01]  /*8620*/  LOP3.LUT R37, R40, 0x380, RZ, 0xc0, !PT ;  /* 0x0000038028257812 */ /* 0x000fe200078ec0ff */
[--C-:B------:R-:W-:Y:S01]  /*8630*/  IMAD.X R123, RZ, RZ, R5.reuse, P1 ;  /* 0x000000ffff7b7224 */ /* 0x100fe200008e0605 */
[----:B------:R-:W-:Y:S01]  /*8640*/  IADD3 R44, P0, R4, 0x40, RZ ;  /* 0x00000040042c7810 */ /* 0x000fe20007f1e0ff */
[--C-:B------:R-:W-:Y:S01]  /*8650*/  IMAD.X R135, RZ, RZ, R5.reuse, P3 ;  /* 0x000000ffff877224 */ /* 0x100fe200018e0605 */
[----:B------:R-:W-:Y:S02]  /*8660*/  SHF.R.U64 R37, R37, 0x3, RZ ;  /* 0x0000000325257819 */ /* 0x000fe400000012ff */
[----:B------:R-:W-:Y:S01]  /*8670*/  LOP3.LUT R45, R48, 0x380, RZ, 0xc0, !PT ;  /* 0x00000380302d7812 */ /* 0x000fe200078ec0ff */
[----:B------:R-:W-:Y:S01]  /*8680*/  IMAD.X R127, RZ, RZ, R5, P0 ;  /* 0x000000ffff7f7224 */ /* 0x000fe200000e0605 */
[----:B------:R-:W-:-:S02]  /*8690*/  LOP3.LUT R122, R37, R40, RZ, 0x3c, !PT ;  /* 0x00000028257a7212 */ /* 0x000fc400078e3cff */
[----:B------:R-:W-:Y:S02]  /*86a0*/  LOP3.LUT R37, R44, 0x380, RZ, 0xc0, !PT ;  /* 0x000003802c257812 */ /* 0x000fe400078ec0ff */
[----:B------:R-:W-:Y:S02]  /*86b0*/  SHF.R.U64 R45, R45, 0x3, RZ ;  /* 0x000000032d2d7819 */ /* 0x000fe400000012ff */
[C---:B------:R-:W-:Y:S02]  /*86c0*/  IADD3 R10, P1, R4.reuse, 0x4000, RZ ;  /* 0x00004000040a7810 */ /* 0x040fe40007f3e0ff */
[----:B------:R-:W-:Y:S02]  /*86d0*/  SHF.R.U64 R37, R37, 0x3, RZ ;  /* 0x0000000325257819 */ /* 0x000fe400000012ff */
[C---:B------:R-:W-:Y:S01]  /*86e0*/  IADD3 R52, P6, R4.reuse, 0x2020, RZ ;  /* 0x0000202004347810 */ /* 0x040fe20007fde0ff */
[----:B------:R-:W-:Y:S01]  /*86f0*/  IMAD.X R11, RZ, RZ, R5, P1 ;  /* 0x000000ffff0b7224 */ /* 0x000fe200008e0605 */
[----:B------:R-:W-:-:S02]  /*8700*/  IADD3 R8, P5, R4, 0x2040, RZ ;  /* 0x0000204004087810 */ /* 0x000fc40007fbe0ff */
[----:B------:R-:W-:Y:S01]  /*8710*/  LOP3.LUT R134, R45, R48, RZ, 0x3c, !PT ;  /* 0x000000302d867212 */ /* 0x000fe200078e3cff */
[--C-:B------:R-:W-:Y:S01]  /*8720*/  IMAD.X R139, RZ, RZ, R5.reuse, P6 ;  /* 0x000000ffff8b7224 */ /* 0x100fe200030e0605 */
[----:B------:R-:W-:Y:S01]  /*8730*/  LOP3.LUT R45, R10, 0x380, RZ, 0xc0, !PT ;  /* 0x000003800a2d7812 */ /* 0x000fe200078ec0ff */
[--C-:B------:R-:W-:Y:S01]  /*8740*/  IMAD.X R143, RZ, RZ, R5.reuse, P5 ;  /* 0x000000ffff8f7224 */ /* 0x100fe200028e0605 */
[----:B------:R-:W-:Y:S02]  /*8750*/  IADD3 R41, P4, R4, 0x60, RZ ;  /* 0x0000006004297810 */ /* 0x000fe40007f9e0ff */
[----:B------:R-:W-:Y:S02]  /*8760*/  LOP3.LUT R126, R37, R44, RZ, 0x3c, !PT ;  /* 0x0000002c257e7212 */ /* 0x000fe400078e3cff */
[----:B------:R-:W-:Y:S01]  /*8770*/  LOP3.LUT R37, R8, 0x380, RZ, 0xc0, !PT ;  /* 0x0000038008257812 */ /* 0x000fe200078ec0ff */
[----:B------:R-:W-:Y:S01]  /*8780*/  IMAD.X R131, RZ, RZ, R5, P4 ;  /* 0x000000ffff837224 */ /* 0x000fe200020e0605 */
[----:B------:R-:W-:-:S02]  /*8790*/  SHF.R.U64 R45, R45, 0x3, RZ ;  /* 0x000000032d2d7819 */ /* 0x000fc400000012ff */
[C---:B------:R-:W-:Y:S02]  /*87a0*/  IADD3 R28, P6, R4.reuse, 0x6000, RZ ;  /* 0x00006000041c7810 */ /* 0x040fe40007fde0ff */
[----:B------:R-:W-:Y:S02]  /*87b0*/  SHF.R.U64 R37, R37, 0x3, RZ ;  /* 0x0000000325257819 */ /* 0x000fe400000012ff */
[----:B------:R-:W-:Y:S01]  /*87c0*/  IADD3 R14, P4, R4, 0x4040, RZ ;  /* 0x00004040040e7810 */ /* 0x000fe20007f9e0ff */
[--C-:B------:R-:W-:Y:S01]  /*87d0*/  IMAD.X R101, RZ, RZ, R5.reuse, P6 ;  /* 0x000000ffff657224 */ /* 0x100fe200030e0605 */
[----:B------:R-:W-:Y:S02]  /*87e0*/  LOP3.LUT R10, R45, R10, RZ, 0x3c, !PT ;  /* 0x0000000a2d0a7212 */ /* 0x000fe400078e3cff */
[----:B------:R-:W-:Y:S01]  /*87f0*/  LOP3.LUT R45, R28, 0x380, RZ, 0xc0, !PT ;  /* 0x000003801c2d7812 */ /* 0x000fe200078ec0ff */
[----:B------:R-:W-:Y:S01]  /*8800*/  IMAD.X R53, RZ, RZ, R5, P4 ;  /* 0x000000ffff357224 */ /* 0x000fe200020e0605 */
[----:B------:R-:W-:-:S02]  /*8810*/  LOP3.LUT R49, R52, 0x380, RZ, 0xc0, !PT ;  /* 0x0000038034317812 */ /* 0x000fc400078ec0ff */
[----:B------:R-:W-:Y:S02]  /*8820*/  LOP3.LUT R142, R37, R8, RZ, 0x3c, !PT ;  /* 0x00000008258e7212 */ /* 0x000fe400078e3cff */
[----:B------:R-:W-:Y:S02]  /*8830*/  LOP3.LUT R25, R4, 0x380, RZ, 0xc0, !PT ;  /* 0x0000038004197812 */ /* 0x000fe400078ec0ff */
[----:B------:R-:W-:Y:S02]  /*8840*/  LOP3.LUT R37, R14, 0x380, RZ, 0xc0, !PT ;  /* 0x000003800e257812 */ /* 0x000fe400078ec0ff */
[C---:B------:R-:W-:Y:S02]  /*8850*/  IADD3 R36, P2, R4.reuse, 0x2060, RZ ;  /* 0x0000206004247810 */ /* 0x040fe40007f5e0ff */
[----:B------:R-:W-:Y:S02]  /*8860*/  SHF.R.U64 R45, R45, 0x3, RZ ;  /* 0x000000032d2d7819 */ /* 0x000fe400000012ff */
[C---:B------:R-:W-:Y:S01]  /*8870*/  IADD3 R3, P1, R4.reuse, 0x6060, RZ ;  /* 0x0000606004037810 */ /* 0x040fe20007f3e0ff */
[----:B------:R-:W-:Y:S01]  /*8880*/  IMAD.X R9, RZ, RZ, R5, P2 ;  /* 0x000000ffff097224 */ /* 0x000fe200010e0605 */
[----:B------:R-:W-:-:S02]  /*8890*/  IADD3 R24, P3, R4, 0x4060, RZ ;  /* 0x0000406004187810 */ /* 0x000fc40007f7e0ff */
[----:B------:R-:W-:Y:S01]  /*88a0*/  SHF.R.U64 R49, R49, 0x3, RZ ;  /* 0x0000000331317819 */ /* 0x000fe200000012ff */
[--C-:B------:R-:W-:Y:S01]  /*88b0*/  IMAD.X R29, RZ, RZ, R5.reuse, P1 ;  /* 0x000000ffff1d7224 */ /* 0x100fe200008e0605 */
[----:B------:R-:W-:Y:S01]  /*88c0*/  SHF.R.U64 R25, R25, 0x3, RZ ;  /* 0x0000000319197819 */ /* 0x000fe200000012ff */
[----:B------:R-:W-:Y:S01]  /*88d0*/  IMAD.X R69, RZ, RZ, R5, P3 ;  /* 0x000000ffff457224 */ /* 0x000fe200018e0605 */
[----:B------:R-:W-:Y:S02]  /*88e0*/  SHF.R.U64 R37, R37, 0x3, RZ ;  /* 0x0000000325257819 */ /* 0x000fe400000012ff */
[----:B------:R-:W-:Y:S02]  /*88f0*/  LOP3.LUT R100, R45, R28, RZ, 0x3c, !PT ;  /* 0x0000001c2d647212 */ /* 0x000fe400078e3cff */
[----:B------:R-:W-:Y:S02]  /*8900*/  LOP3.LUT R40, R41, 0x380, RZ, 0xc0, !PT ;  /* 0x0000038029287812 */ /* 0x000fe400078ec0ff */
[----:B------:R-:W-:-:S02]  /*8910*/  LOP3.LUT R28, R3, 0x380, RZ, 0xc0, !PT ;  /* 0x00000380031c7812 */ /* 0x000fc400078ec0ff */
[C---:B------:R-:W-:Y:S02]  /*8920*/  IADD3 R32, P0, R4.reuse, 0x4020, RZ ;  /* 0x0000402004207810 */ /* 0x040fe40007f1e0ff */
[C---:B------:R-:W-:Y:S02]  /*8930*/  IADD3 R20, P5, R4.reuse, 0x6020, RZ ;  /* 0x0000602004147810 */ /* 0x040fe40007fbe0ff */
[----:B------:R-:W-:Y:S01]  /*8940*/  IADD3 R6, P2, R4, 0x6040, RZ ;  /* 0x0000604004067810 */ /* 0x000fe20007f5e0ff */
[--C-:B------:R-:W-:Y:S01]  /*8950*/  IMAD.X R33, RZ, RZ, R5.reuse, P0 ;  /* 0x000000ffff217224 */ /* 0x100fe200000e0605 */
[----:B------:R-:W-:Y:S01]  /*8960*/  LOP3.LUT R138, R49, R52, RZ, 0x3c, !PT ;  /* 0x00000034318a7212 */ /* 0x000fe200078e3cff */
[--C-:B------:R-:W-:Y:S01]  /*8970*/  IMAD.X R119, RZ, RZ, R5.reuse, P5 ;  /* 0x000000ffff777224 */ /* 0x100fe200028e0605 */
[----:B------:R-:W-:Y:S01]  /*8980*/  LOP3.LUT R4, R25, R4, RZ, 0x3c, !PT ;  /* 0x0000000419047212 */ /* 0x000fe200078e3cff */
[----:B------:R-:W-:Y:S01]  /*8990*/  IMAD.X R25, RZ, RZ, R5, P2 ;  /* 0x000000ffff197224 */ /* 0x000fe200010e0605 */
[----:B------:R-:W-:-:S02]  /*89a0*/  LOP3.LUT R52, R37, R14, RZ, 0x3c, !PT ;  /* 0x0000000e25347212 */ /* 0x000fc400078e3cff */
[----:B------:R-:W-:Y:S02]  /*89b0*/  IADD3 R37, P3, R72, 0x2000, RZ ;  /* 0x0000200048257810 */ /* 0x000fe40007f7e0ff */
[----:B------:R-:W-:Y:S02]  /*89c0*/  SHF.R.U64 R40, R40, 0x3, RZ ;  /* 0x0000000328287819 */ /* 0x000fe400000012ff */
[----:B------:R-:W-:Y:S02]  /*89d0*/  SHF.R.U64 R28, R28, 0x3, RZ ;  /* 0x000000031c1c7819 */ /* 0x000fe400000012ff */
[----:B------:R-:W-:Y:S02]  /*89e0*/  MOV R57, R4 ;  /* 0x0000000400397202 */ /* 0x000fe40000000f00 */
[----:B------:R-:W-:Y:S01]  /*89f0*/  F2FP.F16.F32.PACK_AB R4, R15, R21 ;  /* 0x000000150f04723e */ /* 0x000fe200000000ff */
[----:B------:R-:W-:Y:S01]  /*8a00*/  IMAD.X R21, RZ, RZ, R73, P3 ;  /* 0x000000ffff157224 */ /* 0x000fe200018e0649 */
[----:B------:R-:W-:-:S02]  /*8a10*/  LOP3.LUT R130, R40, R41, RZ, 0x3c, !PT ;  /* 0x0000002928827212 */ /* 0x000fc400078e3cff */
[----:B------:R-:W-:Y:S02]  /*8a20*/  LOP3.LUT R28, R28, R3, RZ, 0x3c, !PT ;  /* 0x000000031c1c7212 */ /* 0x000fe400078e3cff */
[----:B------:R-:W-:Y:S02]  /*8a30*/  LOP3.LUT R41, R36, 0x380, RZ, 0xc0, !PT ;  /* 0x0000038024297812 */ /* 0x000fe400078ec0ff */
[----:B------:R-:W-:Y:S02]  /*8a40*/  IADD3 R3, P3, R72, 0x9000, RZ ;  /* 0x0000900048037810 */ /* 0x000fe40007f7e0ff */
[----:B------:R-:W-:Y:S02]  /*8a50*/  LOP3.LUT R49, R32, 0x380, RZ, 0xc0, !PT ;  /* 0x0000038020317812 */ /* 0x000fe400078ec0ff */
[----:B------:R-:W-:Y:S02]  /*8a60*/  SHF.R.U64 R41, R41, 0x3, RZ ;  /* 0x0000000329297819 */ /* 0x000fe400000012ff */
[----:B------:R-:W-:-:S02]  /*8a70*/  LOP3.LUT R56, R3, 0x380, RZ, 0xc0, !PT ;  /* 0x0000038003387812 */ /* 0x000fc400078ec0ff */
[----:B------:R-:W-:Y:S02]  /*8a80*/  SHF.R.U64 R49, R49, 0x3, RZ ;  /* 0x0000000331317819 */ /* 0x000fe400000012ff */
[----:B------:R-:W-:Y:S02]  /*8a90*/  LOP3.LUT R8, R41, R36, RZ, 0x3c, !PT ;  /* 0x0000002429087212 */ /* 0x000fe400078e3cff */
[----:B------:R-:W-:Y:S02]  /*8aa0*/  SHF.R.U64 R56, R56, 0x3, RZ ;  /* 0x0000000338387819 */ /* 0x000fe400000012ff */
[----:B------:R-:W-:Y:S02]  /*8ab0*/  LOP3.LUT R41, R24, 0x380, RZ, 0xc0, !PT ;  /* 0x0000038018297812 */ /* 0x000fe400078ec0ff */
[----:B------:R-:W-:Y:S02]  /*8ac0*/  LOP3.LUT R32, R49, R32, RZ, 0x3c, !PT ;  /* 0x0000002031207212 */ /* 0x000fe400078e3cff */
[----:B------:R-:W-:-:S02]  /*8ad0*/  LOP3.LUT R56, R56, R3, RZ, 0x3c, !PT ;  /* 0x0000000338387212 */ /* 0x000fc400078e3cff */
[----:B------:R-:W-:Y:S01]  /*8ae0*/  LOP3.LUT R49, R20, 0x380, RZ, 0xc0, !PT ;  /* 0x0000038014317812 */ /* 0x000fe200078ec0ff */
[----:B------:R-:W0:Y:S01]  /*8af0*/  SHFL.IDX PT, R3, R213, RZ, 0x1f ;  /* 0x00001fffd5037589 */ /* 0x000e2200000e0000 */
[----:B------:R-:W-:Y:S02]  /*8b00*/  SHF.R.U64 R41, R41, 0x3, RZ ;  /* 0x0000000329297819 */ /* 0x000fe400000012ff */
[----:B------:R-:W-:Y:S02]  /*8b10*/  SHF.R.U64 R49, R49, 0x3, RZ ;  /* 0x0000000331317819 */ /* 0x000fe400000012ff */
[----:B------:R-:W-:Y:S02]  /*8b20*/  LOP3.LUT R68, R41, R24, RZ, 0x3c, !PT ;  /* 0x0000001829447212 */ /* 0x000fe400078e3cff */
[----:B------:R-:W-:Y:S02]  /*8b30*/  IADD3 R41, P2, R72, 0x1000, RZ ;  /* 0x0000100048297810 */ /* 0x000fe40007f5e0ff */
[----:B------:R-:W-:-:S02]  /*8b40*/  LOP3.LUT R45, R6, 0x380, RZ, 0xc0, !PT ;  /* 0x00000380062d7812 */ /* 0x000fc400078ec0ff */
[----:B------:R-:W-:Y:S01]  /*8b50*/  LOP3.LUT R118, R49, R20, RZ, 0x3c, !PT ;  /* 0x0000001431767212 */ /* 0x000fe200078e3cff */
[----:B------:R-:W-:Y:S01]  /*8b60*/  IMAD.X R15, RZ, RZ, R73, P2 ;  /* 0x000000ffff0f7224 */ /* 0x000fe200010e0649 */
[----:B------:R-:W-:Y:S02]  /*8b70*/  LOP3.LUT R14, R41, 0x380, RZ, 0xc0, !PT ;  /* 0x00000380290e7812 */ /* 0x000fe400078ec0ff */
[----:B------:R-:W-:Y:S02]  /*8b80*/  LOP3.LUT R20, R37, 0x380, RZ, 0xc0, !PT ;  /* 0x0000038025147812 */ /* 0x000fe400078ec0ff */
[----:B------:R-:W-:Y:S02]  /*8b90*/  SHF.R.U64 R45, R45, 0x3, RZ ;  /* 0x000000032d2d7819 */ /* 0x000fe400000012ff */
[----:B------:R-:W-:Y:S02]  /*8ba0*/  SHF.R.U64 R14, R14, 0x3, RZ ;  /* 0x000000030e0e7819 */ /* 0x000fe400000012ff */
[----:B------:R-:W-:-:S02]  /*8bb0*/  SHF.R.U64 R20, R20, 0x3, RZ ;  /* 0x0000000314147819 */ /* 0x000fc400000012ff */
[----:B------:R-:W-:Y:S02]  /*8bc0*/  LOP3.LUT R24, R45, R6, RZ, 0x3c, !PT ;  /* 0x000000062d187212 */ /* 0x000fe400078e3cff */
[----:B------:R-:W-:Y:S02]  /*8bd0*/  F2FP.F16.F32.PACK_AB R6, R7, R193 ;  /* 0x000000c10706723e */ /* 0x000fe400000000ff */
[----:B------:R-:W-:Y:S02]  /*8be0*/  LOP3.LUT R14, R14, R41, RZ, 0x3c, !PT ;  /* 0x000000290e0e7212 */ /* 0x000fe400078e3cff */
[----:B------:R-:W-:Y:S02]  /*8bf0*/  LOP3.LUT R20, R20, R37, RZ, 0x3c, !PT ;  /* 0x0000002514147212 */ /* 0x000fe400078e3cff */
[----:B------:R-:W-:Y:S02]  /*8c00*/  F2FP.F16.F32.PACK_AB R5, R27, R26 ;  /* 0x0000001a1b05723e */ /* 0x000fe400000000ff */
[----:B------:R-:W-:-:S02]  /*8c10*/  F2FP.F16.F32.PACK_AB R7, R31, R30 ;  /* 0x0000001e1f07723e */ /* 0x000fc400000000ff */
[C---:B------:R-:W-:Y:S02]  /*8c20*/  IADD3 R37, P4, R72.reuse, 0x3000, RZ ;  /* 0x0000300048257810 */ /* 0x040fe40007f9e0ff */
[C---:B------:R-:W-:Y:S01]  /*8c30*/  IADD3 R41, P5, R72.reuse, 0x4000, RZ ;  /* 0x0000400048297810 */ /* 0x040fe20007fbe0ff */
[----:B------:R1:W-:Y:S01]  /*8c40*/  STSM.16.M88.4 [R57], R4 ;  /* 0x0000000439007844 */ /* 0x0003e20000000200 */
[C---:B------:R-:W-:Y:S02]  /*8c50*/  IADD3 R45, P6, R72.reuse, 0x5000, RZ ;  /* 0x00005000482d7810 */ /* 0x040fe40007fde0ff */
[C---:B------:R-:W-:Y:S02]  /*8c60*/  IADD3 R49, P0, R72.reuse, 0x6000, RZ ;  /* 0x0000600048317810 */ /* 0x040fe40007f1e0ff */
[C---:B------:R-:W-:Y:S02]  /*8c70*/  IADD3 R65, P1, R72.reuse, 0x7000, RZ ;  /* 0x0000700048417810 */ /* 0x040fe40007f3e0ff */
[----:B------:R-:W-:-:S02]  /*8c80*/  IADD3 R61, P2, R72, 0x8000, RZ ;  /* 0x00008000483d7810 */ /* 0x000fc40007f5e0ff */
[----:B------:R-:W-:Y:S02]  /*8c90*/  LOP3.LUT R36, R37, 0x380, RZ, 0xc0, !PT ;  /* 0x0000038025247812 */ /* 0x000fe400078ec0ff */
[----:B------:R-:W-:Y:S02]  /*8ca0*/  LOP3.LUT R40, R41, 0x380, RZ, 0xc0, !PT ;  /* 0x0000038029287812 */ /* 0x000fe400078ec0ff */
[----:B------:R-:W-:Y:S02]  /*8cb0*/  LOP3.LUT R44, R45, 0x380, RZ, 0xc0, !PT ;  /* 0x000003802d2c7812 */ /* 0x000fe400078ec0ff */
[----:B------:R-:W-:Y:S01]  /*8cc0*/  LOP3.LUT R48, R49, 0x380, RZ, 0xc0, !PT ;  /* 0x0000038031307812 */ /* 0x000fe200078ec0ff */
[----:B-1----:R-:W-:Y:S01]  /*8cd0*/  IMAD.X R57, RZ, RZ, R73, P3 ;  /* 0x000000ffff397224 */ /* 0x002fe200018e0649 */
[----:B------:R-:W-:Y:S02]  /*8ce0*/  LOP3.LUT R64, R65, 0x380, RZ, 0xc0, !PT ;  /* 0x0000038041407812 */ /* 0x000fe400078ec0ff */
[----:B------:R-:W-:-:S02]  /*8cf0*/  LOP3.LUT R60, R61, 0x380, RZ, 0xc0, !PT ;  /* 0x000003803d3c7812 */ /* 0x000fc400078ec0ff */
[----:B0-----:R-:W-:Y:S02]  /*8d00*/  ISETP.NE.AND P3, PT, R3, RZ, PT ;  /* 0x000000ff0300720c */ /* 0x001fe40003f65270 */
[----:B------:R-:W-:Y:S02]  /*8d10*/  LOP3.LUT R3, R72, 0x380, RZ, 0xc0, !PT ;  /* 0x0000038048037812 */ /* 0x000fe400078ec0ff */
        /* <DEDUP_REMOVED lines=24> */
[----:B------:R-:W-:Y:S02]  /*8ea0*/  IADD3 R77, P2, R72, 0xf000, RZ ;  /* 0x0000f000484d7810 */ /* 0x000fe40007f5e0ff */
[----:B------:R-:W-:-:S02]  /*8eb0*/  MOV R27, R126 ;  /* 0x0000007e001b7202 */ /* 0x000fc40000000f00 */
[----:B------:R-:W-:Y:S02]  /*8ec0*/  LOP3.LUT R72, R3, R72, RZ, 0x3c, !PT ;  /* 0x0000004803487212 */ /* 0x000fe400078e3cff */
[----:B------:R-:W-:Y:S02]  /*8ed0*/  MOV R26, R122 ;  /* 0x0000007a001a7202 */ /* 0x000fe40000000f00 */
[----:B------:R-:W-:Y:S02]  /*8ee0*/  MOV R127, R8 ;  /* 0x00000008007f7202 */ /* 0x000fe40000000f00 */
[----:B------:R-:W-:Y:S02]  /*8ef0*/  MOV R3, R10 ;  /* 0x0000000a00037202 */ /* 0x000fe40000000f00 */
[----:B------:R-:W-:Y:S02]  /*8f00*/  F2FP.F16.F32.PACK_AB R4, R210, R211 ;  /* 0x000000d3d204723e */ /* 0x000fe400000000ff */
        /* <DEDUP_REMOVED lines=8> */
[----:B------:R-:W-:Y:S02]  /*8f90*/  MOV R38, R24 ;  /* 0x0000001800267202 */ /* 0x000fe40000000f00 */
[----:B------:R-:W-:Y:S01]  /*8fa0*/  MOV R130, R130 ;  /* 0x0000008200827202 */ /* 0x000fe20000000f00 */
[----:B------:R1:W-:Y:S01]  /*8fb0*/  STSM.16.M88.4 [R27], R8 ;  /* 0x000000081b007844 */ /* 0x0003e20000000200 */
[----:B------:R-:W-:Y:S02]  /*8fc0*/  MOV R39, R28 ;  /* 0x0000001c00277202 */ /* 0x000fe40000000f00 */
[----:B------:R-:W-:Y:S02]  /*8fd0*/  F2FP.F16.F32.PACK_AB R24, R201, R202 ;  /* 0x000000cac918723e */ /* 0x000fe400000000ff */
[----:B------:R-:W-:Y:S02]  /*8fe0*/  F2FP.F16.F32.PACK_AB R25, R51, R50 ;  /* 0x000000323319723e */ /* 0x000fe400000000ff */
[----:B------:R-:W-:-:S02]  /*8ff0*/  MOV R134, R134 ;  /* 0x0000008600867202 */ /* 0x000fc40000000f00 */
[----:B0-----:R-:W-:Y:S02]  /*9000*/  F2FP.F16.F32.PACK_AB R26, R199, R200 ;  /* 0x000000c8c71a723e */ /* 0x001fe400000000ff */
[----:B------:R-:W-:Y:S02]  /*9010*/  F2FP.F16.F32.PACK_AB R28, R197, R198 ;  /* 0x000000c6c51c723e */ /* 0x000fe400000000ff */
[----:B------:R-:W-:Y:S02]  /*9020*/  F2FP.F16.F32.PACK_AB R29, R59, R58 ;  /* 0x0000003a3b1d723e */ /* 0x000fe400000000ff */
[----:B------:R-:W-:Y:S02]  /*9030*/  F2FP.F16.F32.PACK_AB R30, R195, R196 ;  /* 0x000000c4c31e723e */ /* 0x000fe400000000ff */
[----:B-1----:R-:W-:Y:S02]  /*9040*/  F2FP.F16.F32.PACK_AB R27, R55, R54 ;  /* 0x00000036371b723e */ /* 0x002fe400000000ff */
[----:B------:R-:W-:-:S02]  /*9050*/  F2FP.F16.F32.PACK_AB R31, R63, R62 ;  /* 0x0000003e3f1f723e */ /* 0x000fc400000000ff */
[----:B------:R-:W-:Y:S01]  /*9060*/  MOV R138, R138 ;  /* 0x0000008a008a7202 */ /* 0x000fe20000000f00 */
[----:B------:R-:W-:Y:S01]  /*9070*/  STSM.16.M88.4 [R130], R24 ;  /* 0x0000001882007844 */ /* 0x000fe20000000200 */
[----:B------:R-:W-:Y:S02]  /*9080*/  F2FP.F16.F32.PACK_AB R4, R183, R194 ;  /* 0x000000c2b704723e */ /* 0x000fe400000000ff */
[----:B------:R-:W-:Y:S01]  /*9090*/  F2FP.F16.F32.PACK_AB R5, R67, R66 ;  /* 0x000000424305723e */ /* 0x000fe200000000ff */
[----:B------:R-:W-:Y:S01]  /*90a0*/  STSM.16.M88.4 [R134], R28 ;  /* 0x0000001c86007844 */ /* 0x000fe20000000200 */
[----:B------:R-:W-:Y:S02]  /*90b0*/  F2FP.F16.F32.PACK_AB R6, R181, R182 ;  /* 0x000000b6b506723e */ /* 0x000fe400000000ff */
[----:B------:R-:W-:Y:S02]  /*90c0*/  F2FP.F16.F32.PACK_AB R7, R71, R70 ;  /* 0x000000464707723e */ /* 0x000fe400000000ff */
[----:B------:R-:W-:-:S02]  /*90d0*/  MOV R142, R142 ;  /* 0x0000008e008e7202 */ /* 0x000fc40000000f00 */
[----:B------:R-:W-:Y:S01]  /*90e0*/  F2FP.F16.F32.PACK_AB R8, R179, R180 ;  /* 0x000000b4b308723e */ /* 0x000fe200000000ff */
[----:B------:R-:W-:Y:S01]  /*90f0*/  STSM.16.M88.4 [R138], R4 ;  /* 0x000000048a007844 */ /* 0x000fe20000000200 */
[----:B------:R-:W-:Y:S02]  /*9100*/  F2FP.F16.F32.PACK_AB R9, R75, R74 ;  /* 0x0000004a4b09723e */ /* 0x000fe400000000ff */
[----:B------:R-:W-:Y:S02]  /*9110*/  F2FP.F16.F32.PACK_AB R10, R177, R178 ;  /* 0x000000b2b10a723e */ /* 0x000fe400000000ff */
[----:B------:R-:W-:Y:S02]  /*9120*/  F2FP.F16.F32.PACK_AB R11, R79, R78 ;  /* 0x0000004e4f0b723e */ /* 0x000fe400000000ff */
[----:B------:R-:W-:Y:S02]  /*9130*/  MOV R122, R32 ;  /* 0x00000020007a7202 */ /* 0x000fe40000000f00 */
[----:B------:R-:W-:Y:S01]  /*9140*/  MOV R123, R52 ;  /* 0x00000034007b7202 */ /* 0x000fe20000000f00 */
[----:B------:R0:W-:Y:S01]  /*9150*/  STSM.16.M88.4 [R142], R8 ;  /* 0x000000088e007844 */ /* 0x0001e20000000200 */
[----:B------:R-:W-:-:S02]  /*9160*/  F2FP.F16.F32.PACK_AB R32, R175, R176 ;  /* 0x000000b0af20723e */ /* 0x000fc400000000ff */
[----:B------:R-:W-:Y:S02]  /*9170*/  F2FP.F16.F32.PACK_AB R33, R83, R82 ;  /* 0x000000525321723e */ /* 0x000fe400000000ff */
[----:B------:R-:W-:Y:S02]  /*9180*/  F2FP.F16.F32.PACK_AB R34, R173, R174 ;  /* 0x000000aead22723e */ /* 0x000fe400000000ff */
[----:B------:R-:W-:Y:S02]  /*9190*/  F2FP.F16.F32.PACK_AB R35, R87, R86 ;  /* 0x000000565723723e */ /* 0x000fe400000000ff */
[----:B------:R-:W-:Y:S02]  /*91a0*/  MOV R126, R68 ;  /* 0x00000044007e7202 */ /* 0x000fe40000000f00 */
[----:B------:R-:W-:Y:S01]  /*91b0*/  F2FP.F16.F32.PACK_AB R52, R171, R172 ;  /* 0x000000acab34723e */ /* 0x000fe200000000ff */
[----:B------:R-:W-:Y:S01]  /*91c0*/  STSM.16.M88.4 [R127], R32 ;  /* 0x000000207f007844 */ /* 0x000fe20000000200 */
[----:B------:R-:W-:-:S02]  /*91d0*/  F2FP.F16.F32.PACK_AB R53, R91, R90 ;  /* 0x0000005a5b35723e */ /* 0x000fc400000000ff */
[----:B------:R-:W-:Y:S01]  /*91e0*/  F2FP.F16.F32.PACK_AB R54, R169, R170 ;  /* 0x000000aaa936723e */ /* 0x000fe200000000ff */
[----:B0-----:R-:W0:Y:S01]  /*91f0*/  LDC R10, c[0x0][0xd44] ;  /* 0x00035100ff0a7b82 */ /* 0x001e220000000800 */
[----:B------:R-:W-:Y:S02]  /*9200*/  F2FP.F16.F32.PACK_AB R55, R95, R94 ;  /* 0x0000005e5f37723e */ /* 0x000fe400000000ff */
[----:B------:R-:W-:Y:S02]  /*9210*/  F2FP.F16.F32.PACK_AB R68, R167, R168 ;  /* 0x000000a8a744723e */ /* 0x000fe400000000ff */
[----:B------:R-:W-:Y:S01]  /*9220*/  F2FP.F16.F32.PACK_AB R69, R99, R98 ;  /* 0x000000626345723e */ /* 0x000fe200000000ff */
[----:B------:R1:W-:Y:S01]  /*9230*/  STSM.16.M88.4 [R3], R52 ;  /* 0x0000003403007844 */ /* 0x0003e20000000200 */
[----:B------:R-:W-:Y:S02]  /*9240*/  F2FP.F16.F32.PACK_AB R70, R155, R159 ;  /* 0x0000009f9b46723e */ /* 0x000fe400000000ff */
[----:B------:R-:W-:-:S02]  /*9250*/  F2FP.F16.F32.PACK_AB R71, R103, R102 ;  /* 0x000000666747723e */ /* 0x000fc400000000ff */
[----:B------:R-:W-:Y:S02]  /*9260*/  F2FP.F16.F32.PACK_AB R4, R105, R104 ;  /* 0x000000686904723e */ /* 0x000fe400000000ff */
[----:B------:R-:W-:Y:S01]  /*9270*/  F2FP.F16.F32.PACK_AB R5, R107, R106 ;  /* 0x0000006a6b05723e */ /* 0x000fe200000000ff */
[----:B------:R2:W-:Y:S01]  /*9280*/  STSM.16.M88.4 [R122], R68 ;  /* 0x000000447a007844 */ /* 0x0005e20000000200 */
[----:B------:R-:W-:Y:S02]  /*9290*/  F2FP.F16.F32.PACK_AB R6, R109, R108 ;  /* 0x0000006c6d06723e */ /* 0x000fe400000000ff */
[----:B------:R-:W-:Y:S02]  /*92a0*/  F2FP.F16.F32.PACK_AB R7, R111, R110 ;  /* 0x0000006e6f07723e */ /* 0x000fe400000000ff */
[----:B------:R-:W-:Y:S02]  /*92b0*/  MOV R100, R100 ;  /* 0x0000006400647202 */ /* 0x000fe40000000f00 */
[----:B------:R-:W-:Y:S01]  /*92c0*/  MOV R118, R118 ;  /* 0x0000007600767202 */ /* 0x000fe20000000f00 */
[----:B------:R3:W-:Y:S01]  /*92d0*/  STSM.16.M88.4 [R123], R4 ;  /* 0x000000047b007844 */ /* 0x0007e20000000200 */
[----:B------:R-:W-:Y:S01]  /*92e0*/  F2FP.F16.F32.PACK_AB R130, R133, R132 ;  /* 0x000000848582723e */ /* 0x000fe200000000ff */
[----:B-1----:R-:W-:Y:S01]  /*92f0*/  IMAD.MOV R3, RZ, RZ, -R187 ;  /* 0x000000ffff037224 */ /* 0x002fe200078e0abb */
[----:B------:R-:W-:Y:S01]  /*9300*/  F2FP.F16.F32.PACK_AB R131, R162, R161 ;  /* 0x000000a1a283723e */ /* 0x000fe200000000ff */
[----:B------:R1:W-:Y:S01]  /*9310*/  STSM.16.M88.4 [R126], R112 ;  /* 0x000000707e007844 */ /* 0x0003e20000000200 */
[----:B------:R-:W-:Y:S01]  /*9320*/  F2FP.F16.F32.PACK_AB R138, R141, R140 ;  /* 0x0000008c8d8a723e */ /* 0x000fe200000000ff */
[----:B0-----:R-:W-:Y:S01]  /*9330*/  IMAD R10, R10, R3, UR40 ;  /* 0x000000280a0a7e24 */ /* 0x001fe2000f8e0203 */
[----:B------:R-:W-:-:S02]  /*9340*/  F2FP.F16.F32.PACK_AB R139, R166, R165 ;  /* 0x000000a5a68b723e */ /* 0x000fc400000000ff */
[----:B--2---:R-:W-:Y:S02]  /*9350*/  F2FP.F16.F32.PACK_AB R122, R125, R124 ;  /* 0x0000007c7d7a723e */ /* 0x004fe400000000ff */
[----:B------:R-:W-:Y:S02]  /*9360*/  LOP3.LUT R96, R97, 0x380, RZ, 0xc0, !PT ;  /* 0x0000038061607812 */ /* 0x000fe400078ec0ff */
[----:B------:R-:W-:Y:S02]  /*9370*/  LOP3.LUT R92, R93, 0x380, RZ, 0xc0, !PT ;  /* 0x000003805d5c7812 */ /* 0x000fe400078ec0ff */
[----:B------:R-:W-:Y:S02]  /*9380*/  LOP3.LUT R88, R89, 0x380, RZ, 0xc0, !PT ;  /* 0x0000038059587812 */ /* 0x000fe400078ec0ff */
[----:B---3--:R-:W-:Y:S02]  /*9390*/  F2FP.F16.F32.PACK_AB R123, R157, R156 ;  /* 0x0000009c9d7b723e */ /* 0x008fe400000000ff */
[----:B------:R-:W-:-:S02]  /*93a0*/  LOP3.LUT R84, R85, 0x380, RZ, 0xc0, !PT ;  /* 0x0000038055547812 */ /* 0x000fc400078ec0ff */
[----:B------:R-:W-:Y:S01]  /*93b0*/  LOP3.LUT R80, R81, 0x380, RZ, 0xc0, !PT ;  /* 0x0000038051507812 */ /* 0x000fe200078ec0ff */
[----:B------:R1:W-:Y:S01]  /*93c0*/  STSM.16.M88.4 [R100], R120 ;  /* 0x0000007864007844 */ /* 0x0003e20000000200 */
[----:B------:R-:W-:Y:S02]  /*93d0*/  LOP3.LUT R76, R77, 0x380, RZ, 0xc0, !PT ;  /* 0x000003804d4c7812 */ /* 0x000fe400078ec0ff */
[----:B------:R-:W-:Y:S01]  /*93e0*/  SHF.R.U64 R96, R96, 0x3, RZ ;  /* 0x0000000360607819 */ /* 0x000fe200000012ff */
[----:B------:R1:W-:Y:S01]  /*93f0*/  STSM.16.M88.4 [R118], R128 ;  /* 0x0000008076007844 */ /* 0x0003e20000000200 */
[----:B------:R-:W-:Y:S02]  /*9400*/  SHF.R.U64 R92, R92, 0x3, RZ ;  /* 0x000000035c5c7819 */ /* 0x000fe400000012ff */
[----:B------:R-:W-:Y:S01]  /*9410*/  SHF.R.U64 R88, R88, 0x3, RZ ;  /* 0x0000000358587819 */ /* 0x000fe200000012ff */
[----:B------:R1:W-:Y:S01]  /*9420*/  STSM.16.M88.4 [R38], R136 ;  /* 0x0000008826007844 */ /* 0x0003e20000000200 */
[----:B------:R-:W-:-:S02]  /*9430*/  SHF.R.U64 R84, R84, 0x3, RZ ;  /* 0x0000000354547819 */ /* 0x000fc400000012ff */
[----:B------:R-:W-:Y:S01]  /*9440*/  SHF.R.U64 R80, R80, 0x3, RZ ;  /* 0x0000000350507819 */ /* 0x000fe200000012ff */
[----:B------:R1:W-:Y:S01]  /*9450*/  STSM.16.M88.4 [R39], R144 ;  /* 0x0000009027007844 */ /* 0x0003e20000000200 */
        /* <DEDUP_REMOVED lines=12> */
[----:B------:R-:W-:Y:S02]  /*9520*/  IADD3.X R85, RZ, R73, RZ, P0, !PT ;  /* 0x00000049ff557210 */ /* 0x000fe400007fe4ff */
[----:B------:R-:W-:Y:S02]  /*9530*/  SHF.R.S32.HI R24, RZ, 0x1f, R187 ;  /* 0x0000001fff187819 */ /* 0x000fe400000114bb */
[----:B------:R-:W-:Y:S01]  /*9540*/  SHF.R.S32.HI R11, RZ, 0x1f, R10 ;  /* 0x0000001fff0b7819 */ /* 0x000fe2000001140a */
[----:B------:R-:W-:Y:S06]  /*9550*/  BAR.SYNC.DEFER_BLOCKING 0x1, 0x100 ;  /* 0x0044000000007b1d */ /* 0x000fec0000010000 */
[----:B-1----:R-:W-:Y:S05]  /*9560*/  @P3 BRA `(.L_x_3432) ;  /* 0x0000000000c03947 */ /* 0x002fea0003800000 */
[----:B------:R-:W0:Y:S01]  /*9570*/  LDC R8, c[0x0][0xce8] ;  /* 0x00033a00ff087b82 */ /* 0x000e220000000800 */
[----:B------:R-:W-:Y:S01]  /*9580*/  IMAD R3, RZ, RZ, -UR40 ;  /* 0x80000028ff037e24 */ /* 0x000fe2000f8e02ff */
[----:B------:R-:W-:Y:S01]  /*9590*/  ULDC.64 UR4, c[0x0][0xc90] ;  /* 0x0003240000047ab9 */ /* 0x000fe20000000a00 */
[----:B------:R-:W-:-:S05]  /*95a0*/  IMAD.MOV R28, RZ, RZ, -R22 ;  /* 0x000000ffff1c7224 */ /* 0x000fca00078e0a16 */
[----:B------:R-:W1:Y:S01]  /*95b0*/  LDC R4, c[0x0][0xd38] ;  /* 0x00034e00ff047b82 */ /* 0x000e620000000800 */
[----:B0-----:R-:W-:Y:S01]  /*95c0*/  ISETP.NE.AND P0, PT, R8, 0x1, PT ;  /* 0x000000010800780c */ /* 0x001fe20003f05270 */
[----:B-1----:R-:W-:Y:S02]  /*95d0*/  IMAD R13, R4, R3, UR41 ;  /* 0x00000029040d7e24 */ /* 0x002fe4000f8e0203 */
[----:B------:R-:W-:Y:S02]  /*95e0*/  IMAD R3, R11, UR4, RZ ;  /* 0x000000040b037c24 */ /* 0x000fe4000f8e02ff */
[----:B------:R-:W-:-:S08]  /*95f0*/  IMAD R25, R13, 0x40, R217 ;  /* 0x000000400d197824 */ /* 0x000fd000078e02d9 */
[----:B------:R-:W0:Y:S01]  /*9600*/  @P0 LDC R6, c[0x0][0xcec] ;  /* 0x00033b00ff060b82 */ /* 0x000e220000000800 */
[C---:B------:R-:W-:Y:S02]  /*9610*/  IMAD R7, R10.reuse, UR5, R3 ;  /* 0x000000050a077c24 */ /* 0x040fe4000f8e0203 */
[----:B------:R-:W-:Y:S02]  /*9620*/  IMAD.MOV.U32 R3, RZ, RZ, R25 ;  /* 0x000000ffff037224 */ /* 0x000fe400078e0019 */
[----:B------:R-:W-:Y:S01]  /*9630*/  IMAD.WIDE.U32 R4, R10, UR4, RZ ;  /* 0x000000040a047c25 */ /* 0x000fe2000f8e00ff */
[----:B------:R-:W-:Y:S02]  /*9640*/  ULDC.64 UR4, c[0x0][0xc98] ;  /* 0x0003260000047ab9 */ /* 0x000fe40000000a00 */
[----:B------:R-:W1:Y:S01]  /*9650*/  @P0 LDC R9, c[0x0][0xcf0] ;  /* 0x00033c00ff090b82 */ /* 0x000e620000000800 */
[----:B------:R-:W-:Y:S02]  /*9660*/  IMAD.IADD R5, R5, 0x1, R7 ;  /* 0x0000000105057824 */ /* 0x000fe400078e0207 */
[----:B------:R-:W-:-:S02]  /*9670*/  IMAD R26, R13, 0x40, R16 ;  /* 0x000000400d1a7824 */ /* 0x000fc400078e0210 */
[----:B------:R-:W-:-:S04]  /*9680*/  IMAD.WIDE.U32 R4, R187, UR4, R4 ;  /* 0x00000004bb047c25 */ /* 0x000fc8000f8e0004 */
[----:B0-----:R-:W-:-:S05]  /*9690*/  @P0 IMAD.HI.U32 R6, R25, R6, RZ ;  /* 0x0000000619060227 */ /* 0x001fca00078e00ff */
[----:B-1----:R-:W-:Y:S01]  /*96a0*/  @P0 SHF.R.U32.HI R3, RZ, R9, R6 ;  /* 0x00000009ff030219 */ /* 0x002fe20000011606 */
[----:B------:R-:W-:-:S03]  /*96b0*/  IMAD R6, R24, UR4, RZ ;  /* 0x0000000418067c24 */ /* 0x000fc6000f8e02ff */
[--C-:B------:R-:W-:Y:S01]  /*96c0*/  SHF.R.S32.HI R9, RZ, 0x1f, R3.reuse ;  /* 0x0000001fff097819 */ /* 0x100fe20000011403 */
[----:B------:R-:W-:Y:S01]  /*96d0*/  IMAD.MOV R7, RZ, RZ, -R3 ;  /* 0x000000ffff077224 */ /* 0x000fe200078e0a03 */
[----:B------:R-:W-:Y:S01]  /*96e0*/  IADD3 R4, P0, R3, R4, RZ ;  /* 0x0000000403047210 */ /* 0x000fe20007f1e0ff */
[----:B------:R-:W-:Y:S01]  /*96f0*/  IMAD R6, R187, UR5, R6 ;  /* 0x00000005bb067c24 */ /* 0x000fe2000f8e0206 */
[----:B------:R-:W-:Y:S01]  /*9700*/  ULDC.64 UR4, c[0x0][0xc88] ;  /* 0x0003220000047ab9 */ /* 0x000fe20000000a00 */
[----:B------:R-:W-:-:S03]  /*9710*/  IMAD R7, R8, R7, R25 ;  /* 0x0000000708077224 */ /* 0x000fc600078e0219 */
[----:B------:R-:W-:Y:S02]  /*9720*/  IADD3.X R5, R9, R5, R6, P0, !PT ;  /* 0x0000000509057210 */ /* 0x000fe400007fe406 */
[----:B------:R-:W-:Y:S01]  /*9730*/  SHF.R.S32.HI R3, RZ, 0x1f, R7 ;  /* 0x0000001fff037819 */ /* 0x000fe20000011407 */
[----:B------:R-:W-:-:S04]  /*9740*/  IMAD.WIDE.U32 R4, R7, UR4, R4 ;  /* 0x0000000407047c25 */ /* 0x000fc8000f8e0004 */
[----:B------:R-:W-:-:S04]  /*9750*/  IMAD R6, R3, UR4, RZ ;  /* 0x0000000403067c24 */ /* 0x000fc8000f8e02ff */
[----:B------:R-:W-:Y:S01]  /*9760*/  IMAD R3, R7, UR5, R6 ;  /* 0x0000000507037c24 */ /* 0x000fe2000f8e0206 */
[----:B------:R-:W-:Y:S02]  /*9770*/  ULDC.64 UR4, c[0x0][0xc50] ;  /* 0x0003140000047ab9 */ /* 0x000fe40000000a00 */
[----:B------:R-:W-:Y:S01]  /*9780*/  LEA R9, P0, R4, UR4, 0x2 ;  /* 0x0000000404097c11 */ /* 0x000fe2000f8010ff */
[----:B------:R-:W-:Y:S01]  /*9790*/  IMAD.IADD R3, R5, 0x1, R3 ;  /* 0x0000000105037824 */ /* 0x000fe200078e0203 */
[----:B------:R-:W-:-:S03]  /*97a0*/  ULDC UR4, c[0x0][0xb88] ;  /* 0x0002e20000047ab9 */ /* 0x000fc60000000800 */
[----:B------:R-:W-:Y:S01]  /*97b0*/  SHFL.IDX PT, R6, R9, 0x1, 0x1c1f ;  /* 0x003c1f0009067f89 */ /* 0x000fe200000e0000 */
[----:B------:R-:W-:Y:S01]  /*97c0*/  LEA.HI.X R25, R4, UR5, R3, 0x2, P0 ;  /* 0x0000000504197c11 */ /* 0x000fe200080f1403 */
[----:B------:R-:W-:Y:S01]  /*97d0*/  IMAD R3, R8, UR4, RZ ;  /* 0x0000000408037c24 */ /* 0x000fe2000f8e02ff */
[----:B------:R-:W-:Y:S01]  /*97e0*/  ISETP.NE.AND P0, PT, R19, R28, PT ;  /* 0x0000001c1300720c */ /* 0x000fe20003f05270 */
[----:B------:R-:W-:Y:S01]  /*97f0*/  SHFL.IDX PT, R4, R9, RZ, 0x1c1f ;  /* 0x001c1fff09047589 */ /* 0x000fe200000e0000 */
[C---:B------:R-:W-:Y:S02]  /*9800*/  VIADD R8, R26.reuse, 0x8 ;  /* 0x000000081a087836 */ /* 0x040fe40000000000 */
[-C--:B------:R-:W-:Y:S01]  /*9810*/  ISETP.GE.OR P1, PT, R26, R3.reuse, P0 ;  /* 0x000000031a00720c */ /* 0x080fe20000726670 */
[----:B------:R-:W0:Y:S02]  /*9820*/  SHFL.IDX PT, R5, R25, RZ, 0x1c1f ;  /* 0x001c1fff19057589 */ /* 0x000e2400000e0000 */
[----:B------:R-:W-:-:S02]  /*9830*/  ISETP.GE.OR P0, PT, R8, R3, P0 ;  /* 0x000000030800720c */ /* 0x000fc40000706670 */
[----:B------:R-:W1:Y:S08]  /*9840*/  SHFL.IDX PT, R7, R25, 0x1, 0x1c1f ;  /* 0x003c1f0019077f89 */ /* 0x000e7000000e0000 */
[----:B0-----:R0:W-:Y:S04]  /*9850*/  @!P1 ST.E desc[UR42][R4.64], R12 ;  /* 0x0000000c04009985 */ /* 0x0011e8000c10192a */
[----:B-1----:R0:W-:Y:S02]  /*9860*/  @!P0 ST.E desc[UR42][R6.64], R0 ;  /* 0x0000000006008985 */ /* 0x0021e4000c10192a */
.L_x_3432:
[----:B------:R-:W1:Y:S01]  /*9870*/  LDC R27, c[0x0][0xce8] ;  /* 0x00033a00ff1b7b82 */ /* 0x000e620000000800 */
[----:B------:R-:W-:Y:S01]  /*9880*/  ULDC UR8, c[0x0][0xbc8] ;  /* 0x0002f20000087ab9 */ /* 0x000fe20000000800 */
[----:B0-----:R0:W5:Y:S01]  /*9890*/  LD.E.128 R4, desc[UR42][R20.64] ;  /* 0x0000002a14047980 */ /* 0x001162000c101d00 */
[----:B------:R-:W-:Y:S01]  /*98a0*/  ISETP.GE.AND P0, PT, R192, UR8, PT ;  /* 0x00000008c0007c0c */ /* 0x000fe2000bf06270 */
[----:B------:R-:W-:Y:S01]  /*98b0*/  ULDC.64 UR4, c[0x0][0xbe8] ;  /* 0x0002fa0000047ab9 */ /* 0x000fe20000000a00 */
[----:B------:R-:W-:Y:S01]  /*98c0*/  ULDC.64 UR6, c[0x0][0xb80] ;  /* 0x0002e00000067ab9 */ /* 0x000fe20000000a00 */
[----:B------:R-:W5:Y:S01]  /*98d0*/  LD.E.128 R72, desc[UR42][R72.64] ;  /* 0x0000002a48487980 */ /* 0x000f62000c101d00 */
[----:B------:R-:W-:Y:S02]  /*98e0*/  SEL R3, RZ, 0xffffffff, P0 ;  /* 0xffffffffff037807 */ /* 0x000fe40000000000 */
[----:B------:R-:W-:Y:S01]  /*98f0*/  ISETP.GE.AND P0, PT, R191, UR8, PT ;  /* 0x00000008bf007c0c */ /* 0x000fe2000bf06270 */
[----:B------:R-:W5:Y:S01]  /*9900*/  LD.E.128 R12, desc[UR42][R14.64] ;  /* 0x0000002a0e0c7980 */ /* 0x000f62000c101d00 */
[----:B0-----:R-:W0:Y:S01]  /*9910*/  LDC R21, c[0x0][0xd38] ;  /* 0x00034e00ff157b82 */ /* 0x001e220000000800 */
[----:B------:R-:W-:-:S02]  /*9920*/  ISETP.GE.AND P1, PT, R18, UR8, PT ;  /* 0x0000000812007c0c */ /* 0x000fc4000bf26270 */
[----:B------:R-:W5:Y:S04]  /*9930*/  LD.E.128 R36, desc[UR42][R36.64] ;  /* 0x0000002a24247980 */ /* 0x000f68000c101d00 */
[----:B------:R-:W5:Y:S04]  /*9940*/  LD.E.128 R40, desc[UR42][R40.64] ;  /* 0x0000002a28287980 */ /* 0x000f68000c101d00 */
[----:B------:R-:W5:Y:S01]  /*9950*/  LD.E.128 R44, desc[UR42][R44.64] ;  /* 0x0000002a2c2c7980 */ /* 0x000f62000c101d00 */
[----:B-1----:R-:W-:Y:S01]  /*9960*/  ISETP.NE.AND P2, PT, R27, 0x1, PT ;  /* 0x000000011b00780c */ /* 0x002fe20003f45270 */
[----:B------:R-:W-:Y:S01]  /*9970*/  IMAD.SHL.U32 R9, R3, 0x2, RZ ;  /* 0x0000000203097824 */ /* 0x000fe200078e00ff */
[----:B------:R-:W-:Y:S01]  /*9980*/  SEL R3, RZ, 0xffffffff, P0 ;  /* 0xffffffffff037807 */ /* 0x000fe20000000000 */
[----:B------:R-:W5:Y:S01]  /*9990*/  LD.E.128 R48, desc[UR42][R48.64] ;  /* 0x0000002a30307980 */ /* 0x000f62000c101d00 */
[----:B------:R-:W-:-:S03]  /*99a0*/  SEL R0, RZ, 0x1, P1 ;  /* 0x00000001ff007807 */ /* 0x000fc60000800000 */
[----:B------:R-:W-:Y:S01]  /*99b0*/  IMAD.SHL.U32 R3, R3, 0x4, RZ ;  /* 0x0000000403037824 */ /* 0x000fe200078e00ff */
[----:B------:R-:W-:Y:S01]  /*99c0*/  LOP3.LUT R0, R9, 0x2, R0, 0xe2, !PT ;  /* 0x0000000209007812 */ /* 0x000fe200078ee200 */
[----:B------:R-:W5:Y:S04]  /*99d0*/  LD.E.128 R64, desc[UR42][R64.64] ;  /* 0x0000002a40407980 */ /* 0x000f68000c101d00 */
[----:B------:R-:W1:Y:S01]  /*99e0*/  @P2 LDC R29, c[0x0][0xcec] ;  /* 0x00033b00ff1d2b82 */ /* 0x000e620000000800 */
[----:B------:R-:W-:Y:S01]  /*99f0*/  ISETP.GE.AND P0, PT, R190, UR8, PT ;  /* 0x00000008be007c0c */ /* 0x000fe2000bf06270 */
[----:B------:R-:W-:Y:S01]  /*9a00*/  IMAD R8, R11, UR4, RZ ;  /* 0x000000040b087c24 */ /* 0x000fe2000f8e02ff */
[----:B------:R-:W-:Y:S01]  /*9a10*/  LOP3.LUT R3, R3, 0x4, R0, 0xe2, !PT ;  /* 0x0000000403037812 */ /* 0x000fe200078ee200 */
[----:B------:R-:W5:Y:S04]  /*9a20*/  LD.E.128 R60, desc[UR42][R60.64] ;  /* 0x0000002a3c3c7980 */ /* 0x000f68000c101d00 */
[----:B------:R-:W2:Y:S01]  /*9a30*/  @P2 LDC R31, c[0x0][0xcf0] ;  /* 0x00033c00ff1f2b82 */ /* 0x000ea20000000800 */
[----:B------:R-:W-:Y:S01]  /*9a40*/  SEL R0, RZ, 0xffffffff, P0 ;  /* 0xffffffffff007807 */ /* 0x000fe20000000000 */
[----:B------:R-:W-:Y:S01]  /*9a50*/  IMAD R20, RZ, RZ, -UR40 ;  /* 0x80000028ff147e24 */ /* 0x000fe2000f8e02ff */
[----:B------:R-:W5:Y:S01]  /*9a60*/  LD.E.128 R56, desc[UR42][R56.64] ;  /* 0x0000002a38387980 */ /* 0x000f62000c101d00 */
[----:B------:R-:W-:-:S02]  /*9a70*/  IMAD R11, R10, UR5, R8 ;  /* 0x000000050a0b7c24 */ /* 0x000fc4000f8e0208 */
[----:B------:R-:W-:Y:S01]  /*9a80*/  IMAD.WIDE.U32 R8, R10, UR4, RZ ;  /* 0x000000040a087c25 */ /* 0x000fe2000f8e00ff */
[----:B------:R-:W-:Y:S01]  /*9a90*/  ISETP.GE.AND P0, PT, R189, UR8, PT ;  /* 0x00000008bd007c0c */ /* 0x000fe2000bf06270 */
[----:B------:R-:W-:Y:S01]  /*9aa0*/  ULDC.64 UR4, c[0x0][0xbf0] ;  /* 0x0002fc0000047ab9 */ /* 0x000fe20000000a00 */
[----:B------:R-:W5:Y:S01]  /*9ab0*/  LD.E.128 R96, desc[UR42][R96.64] ;  /* 0x0000002a60607980 */ /* 0x000f62000c101d00 */
[----:B------:R-:W-:Y:S02]  /*9ac0*/  IMAD.SHL.U32 R10, R0, 0x8, RZ ;  /* 0x00000008000a7824 */ /* 0x000fe400078e00ff */
[----:B0-----:R-:W-:Y:S01]  /*9ad0*/  IMAD R25, R21, R20, UR41 ;  /* 0x0000002915197e24 */ /* 0x001fe2000f8e0214 */
[----:B------:R-:W5:Y:S01]  /*9ae0*/  LD.E.128 R92, desc[UR42][R92.64] ;  /* 0x0000002a5c5c7980 */ /* 0x000f62000c101d00 */
[----:B------:R-:W-:Y:S01]  /*9af0*/  IMAD R0, R212, 0x20, R214 ;  /* 0x00000020d4007824 */ /* 0x000fe200078e02d6 */
[----:B------:R-:W-:Y:S02]  /*9b00*/  LOP3.LUT R10, R10, 0x8, R3, 0xe2, !PT ;  /* 0x000000080a0a7812 */ /* 0x000fe400078ee203 */
[----:B------:R-:W5:Y:S01]  /*9b10*/  LD.E.128 R88, desc[UR42][R88.64] ;  /* 0x0000002a58587980 */ /* 0x000f62000c101d00 */
[----:B------:R-:W-:Y:S01]  /*9b20*/  IMAD R26, R25, 0x40, R0 ;  /* 0x00000040191a7824 */ /* 0x000fe200078e0200 */
[----:B------:R-:W-:Y:S01]  /*9b30*/  SEL R3, RZ, 0xffffffff, P0 ;  /* 0xffffffffff037807 */ /* 0x000fe20000000000 */
[----:B------:R-:W-:Y:S01]  /*9b40*/  IMAD.IADD R9, R9, 0x1, R11 ;  /* 0x0000000109097824 */ /* 0x000fe200078e020b */
[----:B------:R-:W5:Y:S01]  /*9b50*/  LD.E.128 R84, desc[UR42][R84.64] ;  /* 0x0000002a54547980 */ /* 0x000f62000c101d00 */
[----:B------:R-:W-:-:S02]  /*9b60*/  IMAD R20, R24, UR4, RZ ;  /* 0x0000000418147c24 */ /* 0x000fc4000f8e02ff */
[----:B-1----:R-:W-:Y:S01]  /*9b70*/  @P2 IMAD.HI.U32 R0, R26, R29, RZ ;  /* 0x0000001d1a002227 */ /* 0x002fe200078e00ff */
[----:B------:R-:W5:Y:S03]  /*9b80*/  LD.E.128 R80, desc[UR42][R80.64] ;  /* 0x0000002a50507980 */ /* 0x000f66000c101d00 */
[----:B------:R-:W-:Y:S01]  /*9b90*/  IMAD.SHL.U32 R21, R3, 0x10, RZ ;  /* 0x0000001003157824 */ /* 0x000fe200078e00ff */
[----:B------:R-:W5:Y:S01]  /*9ba0*/  LD.E.128 R76, desc[UR42][R76.64] ;  /* 0x0000002a4c4c7980 */ /* 0x000f62000c101d00 */
[----:B------:R-:W-:Y:S01]  /*9bb0*/  IMAD.MOV.U32 R3, RZ, RZ, R26 ;  /* 0x000000ffff037224 */ /* 0x000fe200078e001a */
[----:B--2---:R-:W-:Y:S01]  /*9bc0*/  @P2 SHF.R.U32.HI R3, RZ, R31, R0 ;  /* 0x0000001fff032219 */ /* 0x004fe20000011600 */
[C---:B------:R-:W-:Y:S02]  /*9bd0*/  IMAD R11, R187.reuse, UR5, R20 ;  /* 0x00000005bb0b7c24 */ /* 0x040fe4000f8e0214 */
[----:B------:R-:W-:Y:S01]  /*9be0*/  IMAD.WIDE.U32 R8, R187, UR4, R8 ;  /* 0x00000004bb087c25 */ /* 0x000fe2000f8e0008 */
[----:B------:R-:W-:Y:S01]  /*9bf0*/  LOP3.LUT R10, R21, 0x10, R10, 0xe2, !PT ;  /* 0x00000010150a7812 */ /* 0x000fe200078ee20a */
[----:B------:R-:W-:Y:S01]  /*9c00*/  ULDC.64 UR4, c[0x0][0xbe0] ;  /* 0x0002f80000047ab9 */ /* 0x000fe20000000a00 */
[----:B------:R-:W-:Y:S01]  /*9c10*/  ISETP.GE.AND P0, PT, R188, UR8, PT ;  /* 0x00000008bc007c0c */ /* 0x000fe2000bf06270 */
[----:B------:R-:W-:Y:S01]  /*9c20*/  IMAD.IADD R9, R9, 0x1, R11 ;  /* 0x0000000109097824 */ /* 0x000fe200078e020b */
[--C-:B------:R-:W-:Y:S01]  /*9c30*/  SHF.R.S32.HI R11, RZ, 0x1f, R3.reuse ;  /* 0x0000001fff0b7819 */ /* 0x100fe20000011403 */
[----:B------:R-:W-:Y:S01]  /*9c40*/  IMAD.MOV R21, RZ, RZ, -R3 ;  /* 0x000000ffff157224 */ /* 0x000fe200078e0a03 */
[----:B------:R-:W-:Y:S01]  /*9c50*/  SEL R0, RZ, 0xffffffff, P0 ;  /* 0xffffffffff007807 */ /* 0x000fe20000000000 */
[----:B------:R-:W-:Y:S01]  /*9c60*/  @!PT LDS RZ, [RZ] ;  /* 0x00000000fffff984 */ /* 0x000fe20000000800 */
[----:B------:R-:W-:Y:S01]  /*9c70*/  @!PT LDS RZ, [RZ] ;  /* 0x00000000fffff984 */ /* 0x000fe20000000800 */
[----:B------:R-:W-:Y:S01]  /*9c80*/  @!PT LDS RZ, [RZ] ;  /* 0x00000000fffff984 */ /* 0x000fe20000000800 */
[----:B------:R-:W-:Y:S01]  /*9c90*/  @!PT LDS RZ, [RZ] ;  /* 0x00000000fffff984 */ /* 0x000fe20000000800 */
[----:B------:R0:W-:Y:S06]  /*9ca0*/  MEMBAR.ALL.CTA ;  /* 0x0000000000007992 */ /* 0x0001ec0000008000 */
[----:B0-----:R-:W0:Y:S01]  /*9cb0*/  FENCE.VIEW.ASYNC.S ;  /* 0x00000000000073c6 */ /* 0x001e220000000000 */
[----:B------:R-:W-:-:S02]  /*9cc0*/  IMAD R20, R11, UR4, RZ ;  /* 0x000000040b147c24 */ /* 0x000fc4000f8e02ff */
[----:B------:R-:W-:Y:S02]  /*9cd0*/  IMAD R11, R27, R21, R26 ;  /* 0x000000151b0b7224 */ /* 0x000fe400078e021a */
[----:B------:R-:W-:-:S03]  /*9ce0*/  IMAD.SHL.U32 R29, R0, 0x20, RZ ;  /* 0x00000020001d7824 */ /* 0x000fc600078e00ff */
[----:B------:R-:W-:Y:S01]  /*9cf0*/  SHF.R.S32.HI R0, RZ, 0x1f, R11 ;  /* 0x0000001fff007819 */ /* 0x000fe2000001140b */
[C---:B------:R-:W-:Y:S02]  /*9d00*/  IMAD R21, R3.reuse, UR5, R20 ;  /* 0x0000000503157c24 */ /* 0x040fe4000f8e0214 */
[----:B------:R-:W-:Y:S01]  /*9d10*/  IMAD.WIDE.U32 R8, R3, UR4, R8 ;  /* 0x0000000403087c25 */ /* 0x000fe2000f8e0008 */
[----:B------:R-:W-:Y:S01]  /*9d20*/  ULDC.64 UR4, c[0x0][0xbd8] ;  /* 0x0002f60000047ab9 */ /* 0x000fe20000000a00 */
[----:B------:R-:W-:Y:S02]  /*9d30*/  ISETP.GE.AND P0, PT, R216, UR8, PT ;  /* 0x00000008d8007c0c */ /* 0x000fe4000bf06270 */
[----:B------:R-:W-:Y:S02]  /*9d40*/  IMAD R0, R0, UR4, RZ ;  /* 0x0000000400007c24 */ /* 0x000fe4000f8e02ff */
[----:B------:R-:W-:Y:S02]  /*9d50*/  IMAD.IADD R9, R9, 0x1, R21 ;  /* 0x0000000109097824 */ /* 0x000fe400078e0215 */
[----:B------:R-:W-:Y:S01]  /*9d60*/  IMAD R21, R11, UR5, R0 ;  /* 0x000000050b157c24 */ /* 0x000fe2000f8e0200 */
[----:B------:R-:W-:Y:S01]  /*9d70*/  ULDC UR5, c[0x0][0xb88] ;  /* 0x0002e20000057ab9 */ /* 0x000fe20000000800 */
[----:B------:R-:W-:Y:S01]  /*9d80*/  SEL R3, RZ, 0x40, P0 ;  /* 0x00000040ff037807 */ /* 0x000fe20000000000 */
[----:B------:R-:W-:Y:S01]  /*9d90*/  IMAD R31, R27, UR5, RZ ;  /* 0x000000051b1f7c24 */ /* 0x000fe2000f8e02ff */
[----:B------:R-:W-:Y:S01]  /*9da0*/  ISETP.GE.AND P0, PT, R215, UR8, PT ;  /* 0x00000008d7007c0c */ /* 0x000fe2000bf06270 */
[----:B------:R-:W-:-:S02]  /*9db0*/  IMAD R30, R25, 0x40, R214 ;  /* 0x00000040191e7824 */ /* 0x000fc400078e02d6 */
[----:B------:R-:W-:Y:S01]  /*9dc0*/  IMAD.WIDE.U32 R8, R11, UR4, R8 ;  /* 0x000000040b087c25 */ /* 0x000fe2000f8e0008 */
[----:B------:R-:W-:Y:S01]  /*9dd0*/  SEL R0, RZ, 0x80, P0 ;  /* 0x00000080ff007807 */ /* 0x000fe20000000000 */
[----:B------:R-:W-:Y:S01]  /*9de0*/  UIADD3 UR4, UR38, 0x38820, URZ ;  /* 0x0003882026047890 */ /* 0x000fe2000fffe03f */
[----:B------:R-:W-:Y:S01]  /*9df0*/  ISETP.GE.AND P0, PT, R30, R31, PT ;  /* 0x0000001f1e00720c */ /* 0x000fe20003f06270 */
[----:B------:R-:W-:Y:S01]  /*9e00*/  IMAD.IADD R9, R9, 0x1, R21 ;  /* 0x0000000109097824 */ /* 0x000fe200078e0215 */
[C---:B------:R-:W-:Y:S01]  /*9e10*/  LEA R28, P1, R8.reuse, UR6, 0x1 ;  /* 0x00000006081c7c11 */ /* 0x040fe2000f8208ff */
[----:B------:R-:W-:Y:S01]  /*9e20*/  UPRMT UR4, URZ, 0x654, UR4 ;  /* 0x000006543f047896 */ /* 0x000fe20008000004 */
[----:B------:R-:W-:Y:S02]  /*9e30*/  LOP3.LUT R10, R29, 0x20, R10, 0xe2, !PT ;  /* 0x000000201d0a7812 */ /* 0x000fe400078ee20a */
[----:B------:R-:W-:Y:S01]  /*9e40*/  LEA.HI.X R29, R8, UR7, R9, 0x1, P1 ;  /* 0x00000007081d7c11 */ /* 0x000fe200088f0c09 */
[----:B------:R-:W-:Y:S01]  /*9e50*/  BSSY B0, `(.L_x_3433) ;  /* 0x0000026000007945 */ /* 0x000fe20003800000 */
[----:B------:R-:W-:-:S02]  /*9e60*/  LOP3.LUT R3, R10, R3, RZ, 0xfc, !PT ;  /* 0x000000030a037212 */ /* 0x000fc400078efcff */
[----:B0-----:R0:W1:Y:S02]  /*9e70*/  SHFL.IDX PT, R10, R28, RZ, 0x181f ;  /* 0x00181fff1c0a7589 */ /* 0x00106400000e0000 */
[----:B------:R-:W-:Y:S02]  /*9e80*/  SYNCS.ARRIVE.TRANS64.RED.A1T0 RZ, [UR4], RZ ;  /* 0x000000ffffff79a7 */ /* 0x000fe40008100404 */
[----:B------:R0:W2:Y:S01]  /*9e90*/  SHFL.IDX PT, R11, R29, RZ, 0x181f ;  /* 0x00181fff1d0b7589 */ /* 0x0000a200000e0000 */
[----:B------:R-:W-:Y:S01]  /*9ea0*/  LOP3.LUT R0, R3, R0, RZ, 0xfc, !PT ;  /* 0x0000000003007212 */ /* 0x000fe200078efcff */
[----:B------:R-:W-:Y:S06]  /*9eb0*/  @P0 BRA `(.L_x_3434) ;  /* 0x00000000007c0947 */ /* 0x000fec0003800000 */
[----:B------:R-:W-:Y:S02]  /*9ec0*/  ISETP.GE.AND P1, PT, R192, UR8, PT ;  /* 0x00000008c0007c0c */ /* 0x000fe4000bf26270 */
[----:B------:R-:W-:Y:S02]  /*9ed0*/  ISETP.GE.AND P0, PT, R18, UR8, PT ;  /* 0x0000000812007c0c */ /* 0x000fe4000bf06270 */
[----:B------:R-:W-:Y:S02]  /*9ee0*/  ISETP.GE.AND P5, PT, R191, UR8, PT ;  /* 0x00000008bf007c0c */ /* 0x000fe4000bfa6270 */
[----:B------:R-:W-:-:S07]  /*9ef0*/  ISETP.GE.AND P3, PT, R190, UR8, PT ;  /* 0x00000008be007c0c */ /* 0x000fce000bf66270 */
[-C--:B-1----:R-:W-:Y:S02]  /*9f00*/  @!P1 LEA R20, P2, R192, R10.reuse, 0x1 ;  /* 0x0000000ac0149211 */ /* 0x082fe400078408ff */
        /* <DEDUP_REMOVED lines=26> */
.L_x_3434:
[----:B------:R-:W-:Y:S05]  /*a0b0*/  BSYNC B0 ;  /* 0x0000000000007941 */ /* 0x000fea0003800000 */
.L_x_3433:
[----:B---3-5:R-:W-:Y:S01]  /*a0c0*/  VIADD R4, R30, 0x20 ;  /* 0x000000201e047836 */ /* 0x028fe20000000000 */
[----:B------:R3:W4:Y:S01]  /*a0d0*/  SHFL.IDX PT, R7, R29, 0x1, 0x181f ;  /* 0x00381f001d077f89 */ /* 0x00072200000e0000 */
[----:B------:R-:W-:Y:S03]  /*a0e0*/  BSSY B0, `(.L_x_3435) ;  /* 0x0000023000007945 */ /* 0x000fe60003800000 */
        /* <DEDUP_REMOVED lines=8> */
[-C--:B0-----:R-:W-:Y:S02]  /*a170*/  @!P2 LEA R8, P0, R192, R6.reuse, 0x1 ;  /* 0x00000006c008a211 */ /* 0x081fe400078008ff */
        /* <DEDUP_REMOVED lines=25> */
.L_x_3436:
[----:B------:R-:W-:Y:S05]  /*a310*/  BSYNC B0 ;  /* 0x0000000000007941 */ /* 0x000fea0003800000 */
.L_x_3435:
[----:B------:R-:W5:Y:S02]  /*a320*/  LDC R0, c[0x0][0xd34] ;  /* 0x00034d00ff007b82 */ /* 0x000f640000000800 */
[----:B-----5:R-:W-:-:S13]  /*a330*/  ISETP.LE.AND P0, PT, R0, UR39, PT ;  /* 0x0000002700007c0c */ /* 0x020fda000bf03270 */
[----:B------:R-:W-:Y:S05]  /*a340*/  @!P0 BRA `(.L_x_3437) ;  /* 0xffffff6800f88947 */ /* 0x000fea000383ffff */
[----:B------:R-:W-:Y:S05]  /*a350*/  EXIT ;  /* 0x000000000000794d */ /* 0x000fea0003800000 */
.L_x_3399:
        /* <DEDUP_REMOVED lines=11> */
[----:B------:R-:W-:Y:S01]  /*a410*/  ULDC UR7, c[0x0][0x3b8] ;  /* 0x0000ee0000077ab9 */ /* 0x000fe20000000800 */
[----:B------:R-:W-:Y:S01]  /*a420*/  LOP3.LUT R16, R16, 0xffffffdf, RZ, 0xc0, !PT ;  /* 0xffffffdf10107812 */ /* 0x000fe200078ec0ff */
[----:B------:R-:W-:Y:S01]  /*a430*/  ULDC.64 UR4, c[0x0][0x418] ;  /* 0x0001060000047ab9 */ /* 0x000fe20000000a00 */
[----:B------:R-:W-:Y:S01]  /*a440*/  LOP3.LUT R15, R29, 0x38, RZ, 0xc0, !PT ;  /* 0x000000381d0f7812 */ /* 0x000fe200078ec0ff */
[----:B------:R-:W-:Y:S01]  /*a450*/  UISETP.NE.U32.AND UP0, UPT, UR4, URZ, UPT ;  /* 0x0000003f0400728c */ /* 0x000fe2000bf05070 */
[----:B------:R-:W-:Y:S01]  /*a460*/  IMAD.SHL.U32 R24, R5, 0x10, RZ ;  /* 0x0000001005187824 */ /* 0x000fe200078e00ff */
[----:B------:R-:W-:Y:S01]  /*a470*/  LOP3.LUT R17, R17, 0xfffdffff, RZ, 0xc0, !PT ;  /* 0xfffdffff11117812 */ /* 0x000fe200078ec0ff */
[----:B------:R-:W-:Y:S01]  /*a480*/  ULDC UR4, c[0x0][0x424] ;  /* 0x0001090000047ab9 */ /* 0x000fe20000000800 */
[C---:B------:R-:W-:Y:S01]  /*a490*/  LOP3.LUT R0, R15.reuse, 0x40, RZ, 0xfc, !PT ;  /* 0x000000400f007812 */ /* 0x040fe200078efcff */
[----:B------:R-:W-:Y:S01]  /*a4a0*/  UISETP.NE.AND.EX UP0, UPT, UR5, URZ, UPT, UP0 ;  /* 0x0000003f0500728c */ /* 0x000fe2000bf05300 */
[C---:B------:R-:W-:Y:S01]  /*a4b0*/  LOP3.LUT R2, R15.reuse, 0x80, RZ, 0xfc, !PT ;  /* 0x000000800f027812 */ /* 0x040fe200078efcff */
[----:B------:R-:W0:Y:S01]  /*a4c0*/  S2UR UR5, SR_CgaCtaId ;  /* 0x00000000000579c3 */ /* 0x000e220000008800 */
[C---:B------:R-:W-:Y:S01]  /*a4d0*/  ISETP.GE.AND P0, PT, R0.reuse, UR6, PT ;  /* 0x0000000600007c0c */ /* 0x040fe2000bf06270 */
[----:B------:R-:W-:Y:S01]  /*a4e0*/  USEL UR4, UR4, 0x1, UP0 ;  /* 0x0000000104047887 */ /* 0x000fe20008000000 */
[----:B------:R-:W-:Y:S01]  /*a4f0*/  ISETP.GE.AND P5, PT, R0, UR7, PT ;  /* 0x0000000700007c0c */ /* 0x000fe2000bfa6270 */
[----:B------:R-:W-:Y:S01]  /*a500*/  UMOV UR37, 0x400 ;  /* 0x0000040000257882 */ /* 0x000fe20000000000 */
[C---:B------:R-:W-:Y:S01]  /*a510*/  ISETP.GE.AND P4, PT, R2.reuse, UR6, PT ;  /* 0x0000000602007c0c */ /* 0x040fe2000bf86270 */
[----:B------:R-:W-:Y:S01]  /*a520*/  IMAD.MOV.U32 R23, RZ, RZ, 0x1 ;  /* 0x00000001ff177424 */ /* 0x000fe200078e00ff */
[----:B------:R-:W-:Y:S01]  /*a530*/  ISETP.GE.AND P3, PT, R2, UR7, PT ;  /* 0x0000000702007c0c */ /* 0x000fe2000bf66270 */
[----:B------:R-:W-:Y:S01]  /*a540*/  ULDC UR36, c[0x0][0x448] ;  /* 0x0001120000247ab9 */ /* 0x000fe20000000800 */
[C---:B------:R-:W-:Y:S01]  /*a550*/  LOP3.LUT R3, R15.reuse, 0x180, RZ, 0xfc, !PT ;  /* 0x000001800f037812 */ /* 0x040fe200078efcff */
[----:B------:R-:W-:Y:S01]  /*a560*/  ULDC UR38, c[0x0][0xc] ;  /* 0x0000030000267ab9 */ /* 0x000fe20000000800 */
[----:B------:R-:W-:-:S02]  /*a570*/  ISETP.GE.AND P6, PT, R15, UR6, PT ;  /* 0x000000060f007c0c */ /* 0x000fc4000bfc6270 */
[C---:B------:R-:W-:Y:S02]  /*a580*/  ISETP.GE.AND P2, PT, R3.reuse, UR7, PT ;  /* 0x0000000703007c0c */ /* 0x040fe4000bf46270 */
[----:B------:R-:W-:Y:S02]  /*a590*/  @P0 LOP3.LUT R16, R16, 0x20, RZ, 0xfc, !PT ;  /* 0x0000002010100812 */ /* 0x000fe400078efcff */
[----:B------:R-:W-:Y:S02]  /*a5a0*/  SEL R6, RZ, 0x40, P2 ;  /* 0x00000040ff067807 */ /* 0x000fe40001000000 */
[----:B------:R-:W-:Y:S02]  /*a5b0*/  LOP3.LUT R16, R16, 0xffbfffff, RZ, 0xc0, !PT ;  /* 0xffbfffff10107812 */ /* 0x000fe400078ec0ff */
[----:B------:R-:W-:Y:S02]  /*a5c0*/  ISETP.GE.AND P2, PT, R0, UR6, PT ;  /* 0x0000000600007c0c */ /* 0x000fe4000bf46270 */
[----:B------:R-:W-:Y:S01]  /*a5d0*/  @P5 LOP3.LUT R16, R16, 0x400000, RZ, 0xfc, !PT ;  /* 0x0040000010105812 */ /* 0x000fe200078efcff */
[----:B0-----:R-:W-:Y:S01]  /*a5e0*/  ULEA UR37, UR5, UR37, 0x18 ;  /* 0x0000002505257291 */ /* 0x001fe2000f8ec03f */
[----:B------:R-:W-:-:S02]  /*a5f0*/  ISETP.GE.AND P0, PT, R3, UR6, PT ;  /* 0x0000000603007c0c */ /* 0x000fc4000bf06270 */
[----:B------:R-:W-:Y:S02]  /*a600*/  LOP3.LUT R16, R16, 0xffffffef, RZ, 0xc0, !PT ;  /* 0xffffffef10107812 */ /* 0x000fe400078ec0ff */
[C---:B------:R-:W-:Y:S02]  /*a610*/  LOP3.LUT R4, R15.reuse, 0x1c0, RZ, 0xfc, !PT ;  /* 0x000001c00f047812 */ /* 0x040fe400078efcff */
[----:B------:R-:W-:Y:S02]  /*a620*/  @P4 LOP3.LUT R16, R16, 0x10, RZ, 0xfc, !PT ;  /* 0x0000001010104812 */ /* 0x000fe400078efcff */
[----:B------:R-:W-:Y:S02]  /*a630*/  SEL R3, RZ, 0xffffffff, P2 ;  /* 0xffffffffff037807 */ /* 0x000fe40001000000 */
[----:B------:R-:W-:Y:S02]  /*a640*/  LOP3.LUT R16, R16, 0xffdfffff, RZ, 0xc0, !PT ;  /* 0xffdfffff10107812 */ /* 0x000fe400078ec0ff */
[----:B------:R-:W-:Y:S01]  /*a650*/  ISETP.GE.AND P2, PT, R15, UR7, PT ;  /* 0x000000070f007c0c */ /* 0x000fe2000bf46270 */
[----:B------:R-:W-:Y:S01]  /*a660*/  IMAD.SHL.U32 R9, R3, 0x2, RZ ;  /* 0x0000000203097824 */ /* 0x000fe200078e00ff */
[----:B------:R-:W-:-:S02]  /*a670*/  @P3 LOP3.LUT R16, R16, 0x200000, RZ, 0xfc, !PT ;  /* 0x0020000010103812 */ /* 0x000fc400078efcff */
[----:B------:R-:W-:Y:S02]  /*a680*/  ISETP.GE.AND P1, PT, R4, UR6, PT ;  /* 0x0000000604007c0c */ /* 0x000fe4000bf26270 */
[----:B------:R-:W-:Y:S02]  /*a690*/  LOP3.LUT R16, R16, 0xfffffdff, RZ, 0xc0, !PT ;  /* 0xfffffdff10107812 */ /* 0x000fe400078ec0ff */
[----:B------:R-:W-:Y:S02]  /*a6a0*/  LOP3.LUT R12, R15, 0xc0, RZ, 0xfc, !PT ;  /* 0x000000c00f0c7812 */ /* 0x000fe400078efcff */
[----:B------:R-:W-:Y:S02]  /*a6b0*/  @P6 LOP3.LUT R16, R16, 0x200, RZ, 0xfc, !PT ;  /* 0x0000020010106812 */ /* 0x000fe400078efcff */
[----:B------:R-:W-:Y:S02]  /*a6c0*/  SEL R7, RZ, 0x40, P0 ;  /* 0x00000040ff077807 */ /* 0x000fe40000000000 */
[----:B------:R-:W-:-:S02]  /*a6d0*/  SEL R0, RZ, 0x80, P1 ;  /* 0x00000080ff007807 */ /* 0x000fc40000800000 */
[----:B------:R-:W-:Y:S02]  /*a6e0*/  ISETP.GE.AND P0, PT, R4, UR7, PT ;  /* 0x0000000704007c0c */ /* 0x000fe4000bf06270 */
[----:B------:R-:W-:Y:S02]  /*a6f0*/  ISETP.GE.AND P1, PT, R12, UR6, PT ;  /* 0x000000060c007c0c */ /* 0x000fe4000bf26270 */
[----:B------:R-:W-:Y:S02]  /*a700*/  SEL R4, RZ, 0xffffffff, P5 ;  /* 0xffffffffff047807 */ /* 0x000fe40002800000 */
[----:B------:R-:W-:Y:S02]  /*a710*/  LOP3.LUT R16, R16, 0xff7fffff, RZ, 0xc0, !PT ;  /* 0xff7fffff10107812 */ /* 0x000fe400078ec0ff */
[----:B------:R-:W-:Y:S01]  /*a720*/  LOP3.LUT R13, R15, 0x100, RZ, 0xfc, !PT ;  /* 0x000001000f0d7812 */ /* 0x000fe200078efcff */
[----:B------:R-:W-:Y:S01]  /*a730*/  IMAD.SHL.U32 R10, R4, 0x2, RZ ;  /* 0x00000002040a7824 */ /* 0x000fe200078e00ff */
[----:B------:R-:W-:-:S02]  /*a740*/  @P2 LOP3.LUT R16, R16, 0x800000, RZ, 0xfc, !PT ;  /* 0x0080000010102812 */ /* 0x000fc400078efcff */
[----:B------:R-:W-:Y:S02]  /*a750*/  SEL R4, RZ, 0xffffff80, P0 ;  /* 0xffffff80ff047807 */ /* 0x000fe40000000000 */
[----:B------:R-:W-:Y:S02]  /*a760*/  ISETP.GE.AND P0, PT, R12, UR7, PT ;  /* 0x000000070c007c0c */ /* 0x000fe4000bf06270 */
[----:B------:R-:W-:Y:S02]  /*a770*/  LOP3.LUT R16, R16, 0xfffffff7, RZ, 0xc0, !PT ;  /* 0xfffffff710107812 */ /* 0x000fe400078ec0ff */
[----:B------:R-:W-:Y:S02]  /*a780*/  SEL R12, RZ, 0x8, P0 ;  /* 0x00000008ff0c7807 */ /* 0x000fe40000000000 */
[----:B------:R-:W-:Y:S02]  /*a790*/  @P1 LOP3.LUT R16, R16, 0x8, RZ, 0xfc, !PT ;  /* 0x0000000810101812 */ /* 0x000fe400078efcff */
[----:B------:R-:W-:-:S02]  /*a7a0*/  SEL R3, RZ, 0x1, P2 ;  /* 0x00000001ff037807 */ /* 0x000fc40001000000 */
[----:B------:R-:W-:Y:S02]  /*a7b0*/  LOP3.LUT R16, R16, 0xffefffff, RZ, 0xc0, !PT ;  /* 0xffefffff10107812 */ /* 0x000fe400078ec0ff */
[----:B------:R-:W-:Y:S02]  /*a7c0*/  LOP3.LUT R10, R10, 0x2, R3, 0xe2, !PT ;  /* 0x000000020a0a7812 */ /* 0x000fe400078ee203 */
[----:B------:R-:W-:Y:S02]  /*a7d0*/  @P0 LOP3.LUT R16, R16, 0x100000, RZ, 0xfc, !PT ;  /* 0x0010000010100812 */ /* 0x000fe400078efcff */
[----:B------:R-:W-:Y:S02]  /*a7e0*/  ISETP.GE.AND P0, PT, R13, UR6, PT ;  /* 0x000000060d007c0c */ /* 0x000fe4000bf06270 */
[----:B------:R-:W-:Y:S02]  /*a7f0*/  SEL R11, RZ, 0x4, P3 ;  /* 0x00000004ff0b7807 */ /* 0x000fe40001800000 */
[----:B------:R-:W-:-:S02]  /*a800*/  LOP3.LUT R16, R16, 0xfffffffb, RZ, 0xc0, !PT ;  /* 0xfffffffb10107812 */ /* 0x000fc400078ec0ff */
[----:B------:R-:W-:Y:S02]  /*a810*/  SEL R2, RZ, 0x1, P6 ;  /* 0x00000001ff027807 */ /* 0x000fe40003000000 */
[----:B------:R-:W-:Y:S02]  /*a820*/  LOP3.LUT R14, R15, 0x140, RZ, 0xfc, !PT ;  /* 0x000001400f0e7812 */ /* 0x000fe400078efcff */
[----:B------:R-:W-:Y:S02]  /*a830*/  LOP3.LUT R12, R12, R10, R11, 0xfe, !PT ;  /* 0x0000000a0c0c7212 */ /* 0x000fe400078efe0b */
[----:B------:R-:W-:Y:S02]  /*a840*/  SEL R10, RZ, 0x10, P0 ;  /* 0x00000010ff0a7807 */ /* 0x000fe40000000000 */
[----:B------:R-:W-:Y:S02]  /*a850*/  @P0 LOP3.LUT R16, R16, 0x4, RZ, 0xfc, !PT ;  /* 0x0000000410100812 */ /* 0x000fe400078efcff */
[----:B------:R-:W-:-:S02]  /*a860*/  LOP3.LUT R2, R9, 0x2, R2, 0xe2, !PT ;  /* 0x0000000209027812 */ /* 0x000fc400078ee202 */
[----:B------:R-:W-:Y:S02]  /*a870*/  SEL R3, RZ, 0x4, P4 ;  /* 0x00000004ff037807 */ /* 0x000fe40002000000 */
[----:B------:R-:W-:Y:S02]  /*a880*/  ISETP.GE.AND P0, PT, R14, UR6, PT ;  /* 0x000000060e007c0c */ /* 0x000fe4000bf06270 */
[----:B------:R-:W-:Y:S02]  /*a890*/  SEL R8, RZ, 0x8, P1 ;  /* 0x00000008ff087807 */ /* 0x000fe40000800000 */
[----:B------:R-:W-:Y:S02]  /*a8a0*/  LOP3.LUT R16, R16, 0xfffffffd, RZ, 0xc0, !PT ;  /* 0xfffffffd10107812 */ /* 0x000fe400078ec0ff */
[----:B------:R-:W-:Y:S02]  /*a8b0*/  LOP3.LUT R9, R8, R2, R3, 0xfe, !PT ;  /* 0x0000000208097212 */ /* 0x000fe400078efe03 */
[----:B------:R-:W0:Y:S01]  /*a8c0*/  LDC.64 R2, c[0x0][0x2f0] ;  /* 0x0000bc00ff027b82 */ /* 0x000e220000000a00 */
[----:B------:R-:W-:-:S02]  /*a8d0*/  SEL R11, RZ, 0x20, P0 ;  /* 0x00000020ff0b7807 */ /* 0x000fc40000000000 */
[----:B------:R-:W-:Y:S02]  /*a8e0*/  LOP3.LUT R8, R29, 0x1f8, RZ, 0xc0, !PT ;  /* 0x000001f81d087812 */ /* 0x000fe400078ec0ff */
[----:B------:R-:W-:Y:S02]  /*a8f0*/  @P0 LOP3.LUT R16, R16, 0x2, RZ, 0xfc, !PT ;  /* 0x0000000210100812 */ /* 0x000fe400078efcff */
[----:B------:R-:W-:Y:S02]  /*a900*/  ISETP.GE.AND P0, PT, R13, UR7, PT ;  /* 0x000000070d007c0c */ /* 0x000fe4000bf06270 */
[----:B------:R-:W-:Y:S02]  /*a910*/  LOP3.LUT R16, R16, 0xfff7ffff, RZ, 0xc0, !PT ;  /* 0xfff7ffff10107812 */ /* 0x000fe400078ec0ff */
[----:B------:R-:W-:Y:S02]  /*a920*/  SEL R13, RZ, 0x10, P0 ;  /* 0x00000010ff0d7807 */ /* 0x000fe40000000000 */
[----:B------:R-:W-:-:S02]  /*a930*/  LOP3.LUT R10, R11, R9, R10, 0xfe, !PT ;  /* 0x000000090b0a7212 */ /* 0x000fc400078efe0a */
[----:B------:R-:W-:Y:S02]  /*a940*/  LOP3.LUT R8, R8, 0x38, R5, 0x78, !PT ;  /* 0x0000003808087812 */ /* 0x000fe400078e7805 */
[----:B------:R-:W-:Y:S02]  /*a950*/  LOP3.LUT R7, R10, R7, RZ, 0xfc, !PT ;  /* 0x000000070a077212 */ /* 0x000fe400078efcff */
[----:B------:R-:W-:Y:S02]  /*a960*/  LOP3.LUT R29, R8, 0x200, R29, 0xf8, !PT ;  /* 0x00000200081d7812 */ /* 0x000fe400078ef81d */
[----:B------:R-:W-:Y:S02]  /*a970*/  @P0 LOP3.LUT R16, R16, 0x80000, RZ, 0xfc, !PT ;  /* 0x0008000010100812 */ /* 0x000fe400078efcff */
[----:B------:R-:W-:Y:S01]  /*a980*/  ISETP.GE.AND P0, PT, R14, UR7, PT ;  /* 0x000000070e007c0c */ /* 0x000fe2000bf06270 */
[----:B0-----:R-:W-:Y:S01]  /*a990*/  IMAD R18, R2, UR4, RZ ;  /* 0x0000000402127c24 */ /* 0x001fe2000f8e02ff */
[----:B------:R-:W-:Y:S01]  /*a9a0*/  LOP3.LUT R16, R16, 0xfffbffff, RZ, 0xc0, !PT ;  /* 0xfffbffff10107812 */ /* 0x000fe200078ec0ff */
[----:B------:R-:W-:Y:S01]  /*a9b0*/  ULDC UR7, c[0x0][0x2b8] ;  /* 0x0000ae0000077ab9 */ /* 0x000fe20000000800 */
[----:B------:R-:W-:Y:S01]  /*a9c0*/  SEL R2, RZ, 0x20, P0 ;  /* 0x00000020ff027807 */ /* 0x000fe20000000000 */
[----:B------:R-:W-:Y:S01]  /*a9d0*/  VIADD R14, R18, 0x3f ;  /* 0x0000003f120e7836 */ /* 0x000fe20000000000 */
[----:B------:R-:W-:Y:S01]  /*a9e0*/  STL [R1+0x20], R18 ;  /* 0x0000201201007387 */ /* 0x000fe20000100800 */
[----:B------:R-:W-:Y:S01]  /*a9f0*/  LOP3.LUT R0, R7, R0, RZ, 0xfc, !PT ;  /* 0x0000000007007212 */ /* 0x000fe200078efcff */
[----:B------:R-:W-:Y:S01]  /*aa00*/  ULDC UR4, c[0x0][0x288] ;  /* 0x0000a20000047ab9 */ /* 0x000fe20000000800 */
[----:B------:R-:W-:Y:S01]  /*aa10*/  LOP3.LUT R13, R2, R12, R13, 0xfe, !PT ;  /* 0x0000000c020d7212 */ /* 0x000fe200078efe0d */
[----:B------:R-:W-:Y:S01]  /*aa20*/  UIMAD UR36, UR36, UR4, URZ ;  /* 0x00000004242472a4 */ /* 0x000fe2000f8e023f */
[----:B------:R-:W-:-:S02]  /*aa30*/  SHF.R.S32.HI R9, RZ, 0x1f, R14 ;  /* 0x0000001fff097819 */ /* 0x000fc4000001140e */
[----:B------:R-:W-:Y:S01]  /*aa40*/  LOP3.LUT R13, R13, R6, RZ, 0xfc, !PT ;  /* 0x000000060d0d7212 */ /* 0x000fe200078efcff */
[----:B------:R-:W-:Y:S01]  /*aa50*/  IMAD.U32 R6, RZ, RZ, UR8 ;  /* 0x00000008ff067e24 */ /* 0x000fe2000f8e00ff */
[----:B------:R-:W-:Y:S02]  /*aa60*/  SHF.R.U32.HI R2, RZ, 0x3, R5 ;  /* 0x00000003ff027819 */ /* 0x000fe40000011605 */
[----:B------:R-:W-:Y:S02]  /*aa70*/  LEA.HI R9, R9, R14, RZ, 0x6 ;  /* 0x0000000e09097211 */ /* 0x000fe400078f30ff */
[----:B------:R-:W-:Y:S01]  /*aa80*/  LOP3.LUT R2, R2, 0xf, RZ, 0xc0, !PT ;  /* 0x0000000f02027812 */ /* 0x000fe200078ec0ff */
[----:B------:R0:W-:Y:S01]  /*aa90*/  STL [R1+0xc], R6 ;  /* 0x00000c0601007387 */ /* 0x0001e20000100800 */
[----:B------:R-:W-:Y:S02]  /*aaa0*/  LOP3.LUT R5, R37, 0x2, RZ, 0xfc, !PT ;  /* 0x0000000225057812 */ /* 0x000fe400078efcff */
[----:B------:R-:W-:-:S02]  /*aab0*/  LOP3.LUT R5, R9, 0xffffffc0, RZ, 0xc0, !PT ;  /* 0xffffffc009057812 */ /* 0x000fc400078ec0ff */
[----:B------:R-:W-:Y:S02]  /*aac0*/  LOP3.LUT R24, R2, 0x70, R24, 0xf8, !PT ;  /* 0x0000007002187812 */ /* 0x000fe400078ef818 */
[----:B------:R-:W-:Y:S02]  /*aad0*/  @P0 LOP3.LUT R16, R16, 0x40000, RZ, 0xfc, !PT ;  /* 0x0004000010100812 */ /* 0x000fe400078efcff */
[----:B------:R-:W-:Y:S02]  /*aae0*/  IADD3 R36, R18, 0x40, -R5 ;  /* 0x0000004012247810 */ /* 0x000fe40007ffe805 */
[----:B0-----:R-:W-:Y:S02]  /*aaf0*/  LEA.HI.SX32 R6, R9, 0xfffffffe, 0x1a ;  /* 0xfffffffe09067811 */ /* 0x001fe400078fd2ff */
[----:B------:R-:W-:Y:S01]  /*ab00*/  LOP3.LUT R16, R16, 0xffffbfff, RZ, 0xc0, !PT ;  /* 0xffffbfff10107812 */ /* 0x000fe200078ec0ff */
[----:B------:R-:W-:Y:S01]  /*ab10*/  IMAD.IADD R36, R36, 0x1, -R2 ;  /* 0x0000000124247824 */ /* 0x000fe200078e0a02 */
[C---:B------:R-:W-:Y:S01]  /*ab20*/  LOP3.LUT R4, R13.reuse, 0x80, R4, 0xc8, !PT ;  /* 0x000000800d047812 */ /* 0x040fe200078ec804 */
[----:B------:R0:W-:Y:S01]  /*ab30*/  STL [R1+0x28], R6 ;  /* 0x0000280601007387 */ /* 0x0001e20000100800 */
[----:B------:R-:W-:-:S02]  /*ab40*/  LOP3.LUT R13, R13, 0x40, RZ, 0xc0, !PT ;  /* 0x000000400d0d7812 */ /* 0x000fc400078ec0ff */
[----:B------:R-:W-:Y:S02]  /*ab50*/  SHF.R.U32.HI R4, RZ, 0x3, R4 ;  /* 0x00000003ff047819 */ /* 0x000fe40000011604 */
[----:B------:R-:W-:Y:S02]  /*ab60*/  SHF.R.U32.HI R2, RZ, 0x2, R13 ;  /* 0x00000002ff027819 */ /* 0x000fe4000001160d */
[----:B------:R-:W-:Y:S02]  /*ab70*/  LOP3.LUT R31, R7, 0x40, RZ, 0xc0, !PT ;  /* 0x00000040071f7812 */ /* 0x000fe400078ec0ff */
[----:B------:R-:W-:Y:S02]  /*ab80*/  LOP3.LUT R30, R0, 0x80, RZ, 0xc0, !PT ;  /* 0x00000080001e7812 */ /* 0x000fe400078ec0ff */
[----:B0-----:R-:W-:Y:S02]  /*ab90*/  IADD3 R6, R24, -0x40, R5 ;  /* 0xffffffc018067810 */ /* 0x001fe40007ffe005 */
[----:B------:R-:W-:-:S02]  /*aba0*/  SHF.R.U32.HI R31, RZ, 0x2, R31 ;  /* 0x00000002ff1f7819 */ /* 0x000fc4000001161f */
[----:B------:R-:W-:Y:S01]  /*abb0*/  ISETP.GE.AND P0, PT, R6, R18, PT ;  /* 0x000000120600720c */ /* 0x000fe20003f06270 */
[----:B------:R-:W-:Y:S01]  /*abc0*/  STL [R1+0x24], R6 ;  /* 0x0000240601007387 */ /* 0x000fe20000100800 */
[----:B------:R-:W-:Y:S01]  /*abd0*/  SHF.R.U32.HI R30, RZ, 0x3, R30 ;  /* 0x00000003ff1e7819 */ /* 0x000fe2000001161e */
[----:B------:R-:W-:Y:S01]  /*abe0*/  IMAD.MOV.U32 R18, RZ, RZ, RZ ;  /* 0x000000ffff127224 */ /* 0x000fe200078e00ff */
[----:B------:R-:W-:Y:S01]  /*abf0*/  ISETP.LT.U32.AND P1, PT, R24, 0x40, !P0 ;  /* 0x000000401800780c */ /* 0x000fe20004721070 */
[----:B------:R0:W-:Y:S01]  /*ac00*/  STL [R1+0x8], R2 ;  /* 0x0000080201007387 */ /* 0x0001e20000100800 */
[----:B------:R-:W-:-:S03]  /*ac10*/  ISETP.GE.AND P0, PT, R15, UR6, PT ;  /* 0x000000060f007c0c */ /* 0x000fc6000bf06270 */
[----:B------:R1:W-:Y:S01]  /*ac20*/  STL [R1+0x4], R4 ;  /* 0x0000040401007387 */ /* 0x0003e20000100800 */
[C---:B------:R-:W-:Y:S02]  /*ac30*/  ISETP.LT.OR P3, PT, R36.reuse, 0x1, P0 ;  /* 0x000000012400780c */ /* 0x040fe40000761670 */
[----:B------:R-:W-:Y:S01]  /*ac40*/  ISETP.LT.OR P2, PT, R36, 0x11, P0 ;  /* 0x000000112400780c */ /* 0x000fe20000741670 */
[----:B------:R1:W-:Y:S01]  /*ac50*/  STL [R1+0x1c], RZ ;  /* 0x00001cff01007387 */ /* 0x0003e20000100800 */
[----:B0-----:R-:W-:-:S03]  /*ac60*/  PRMT R2, R0, 0x8880, RZ ;  /* 0x0000888000027816 */ /* 0x001fc600000000ff */
[----:B------:R-:W-:Y:S02]  /*ac70*/  @P1 LOP3.LUT R16, R16, 0x4000, RZ, 0xfc, !PT ;  /* 0x0000400010101812 */ /* 0x000fe400078efcff */
[C---:B------:R-:W-:Y:S02]  /*ac80*/  ISETP.LT.OR P1, PT, R36.reuse, 0x21, P0 ;  /* 0x000000212400780c */ /* 0x040fe40000721670 */
[----:B------:R-:W-:Y:S02]  /*ac90*/  ISETP.LT.OR P0, PT, R36, 0x31, P0 ;  /* 0x000000312400780c */ /* 0x000fe40000701670 */
[----:B------:R-:W-:Y:S02]  /*aca0*/  @P3 LOP3.LUT R17, R17, 0x20000, RZ, 0xfc, !PT ;  /* 0x0002000011113812 */ /* 0x000fe400078efcff */
[----:B------:R-:W-:Y:S02]  /*acb0*/  LOP3.LUT R16, R16, 0xdfffffff, RZ, 0xc0, !PT ;  /* 0xdfffffff10107812 */ /* 0x000fe400078ec0ff */
[----:B------:R-:W-:-:S04]  /*acc0*/  LOP3.LUT R17, R17, 0xfffeffff, RZ, 0xc0, !PT ;  /* 0xfffeffff11117812 */ /* 0x000fc800078ec0ff */
[----:B------:R-:W-:-:S04]  /*acd0*/  @P2 LOP3.LUT R17, R17, 0x10000, RZ, 0xfc, !PT ;  /* 0x0001000011112812 */ /* 0x000fc800078efcff */
[----:B------:R-:W-:-:S04]  /*ace0*/  LOP3.LUT R17, R17, 0xffff7fff, RZ, 0xc0, !PT ;  /* 0xffff7fff11117812 */ /* 0x000fc800078ec0ff */
[----:B------:R-:W-:-:S04]  /*acf0*/  @P1 LOP3.LUT R17, R17, 0x8000, RZ, 0xfc, !PT ;  /* 0x0000800011111812 */ /* 0x000fc800078efcff */
        /* <DEDUP_REMOVED lines=16> */
[----:B------:R-:W-:-:S04]  /*ae00*/  LOP3.LUT R17, R17, 0xfeffffff, RZ, 0xc0, !PT ;  /* 0xfeffffff11117812 */ /* 0x000fc800078ec0ff */
[----:B------:R-:W-:Y:S02]  /*ae10*/  @P1 LOP3.LUT R17, R17, 0x1000000, RZ, 0xfc, !PT ;  /* 0x0100000011111812 */ /* 0x000fe400078efcff */
[----:B------:R-:W-:Y:S02]  /*ae20*/  ISETP.LT.OR P1, PT, R36, 0x21, !P0 ;  /* 0x000000212400780c */ /* 0x000fe40004721670 */
[----:B------:R-:W-:-:S04]  /*ae30*/  LOP3.LUT R17, R17, 0xfffff7ff, RZ, 0xc0, !PT ;  /* 0xfffff7ff11117812 */ /* 0x000fc800078ec0ff */
        /* <DEDUP_REMOVED lines=31> */
[----:B------:R-:W-:-:S02]  /*b030*/  @P1 LOP3.LUT R16, R16, 0x20000000, RZ, 0xfc, !PT ;  /* 0x2000000010101812 */ /* 0x000fc400078efcff */
[C---:B------:R-:W-:Y:S02]  /*b040*/  ISETP.LT.OR P1, PT, R36.reuse, 0x1, !P0 ;  /* 0x000000012400780c */ /* 0x040fe40004721670 */
[----:B------:R-:W-:Y:S02]  /*b050*/  LOP3.LUT R17, R17, 0xffdfffff, RZ, 0xc0, !PT ;  /* 0xffdfffff11117812 */ /* 0x000fe400078ec0ff */
[C---:B------:R-:W-:Y:S02]  /*b060*/  ISETP.LT.OR P3, PT, R36.reuse, 0x11, !P0 ;  /* 0x000000112400780c */ /* 0x040fe40004761670 */
[----:B------:R-:W-:Y:S02]  /*b070*/  @P2 LOP3.LUT R17, R17, 0x200000, RZ, 0xfc, !PT ;  /* 0x0020000011112812 */ /* 0x000fe400078efcff */
[----:B------:R-:W-:Y:S02]  /*b080*/  ISETP.LT.OR P2, PT, R36, 0x21, !P0 ;  /* 0x000000212400780c */ /* 0x000fe40004741670 */
[----:B------:R-:W-:-:S02]  /*b090*/  LOP3.LUT R17, R17, 0xffffffef, RZ, 0xc0, !PT ;  /* 0xffffffef11117812 */ /* 0x000fc400078ec0ff */
[----:B------:R-:W-:Y:S02]  /*b0a0*/  LOP3.LUT R16, R16, 0xefffffff, RZ, 0xc0, !PT ;  /* 0xefffffff10107812 */ /* 0x000fe400078ec0ff */
[----:B------:R-:W-:Y:S02]  /*b0b0*/  @P1 LOP3.LUT R17, R17, 0x10, RZ, 0xfc, !PT ;  /* 0x0000001011111812 */ /* 0x000fe400078efcff */
[----:B------:R-:W-:Y:S02]  /*b0c0*/  ISETP.LT.OR P1, PT, R36, 0x31, !P0 ;  /* 0x000000312400780c */ /* 0x000fe40004721670 */
[----:B------:R-:W-:Y:S02]  /*b0d0*/  LOP3.LUT R17, R17, 0xfffffffe, RZ, 0xc0, !PT ;  /* 0xfffffffe11117812 */ /* 0x000fe400078ec0ff */
[----:B------:R-:W-:Y:S02]  /*b0e0*/  LOP3.LUT P0, RZ, R0, 0x40, RZ, 0xc0, !PT ;  /* 0x0000004000ff7812 */ /* 0x000fe4000780c0ff */
[----:B------:R-:W-:-:S02]  /*b0f0*/  @P3 LOP3.LUT R17, R17, 0x1, RZ, 0xfc, !PT ;  /* 0x0000000111113812 */ /* 0x000fc400078efcff */
[----:B------:R-:W-:Y:S02]  /*b100*/  ISETP.LT.OR P3, PT, R36, 0x11, !P0 ;  /* 0x000000112400780c */ /* 0x000fe40004761670 */
[----:B------:R-:W-:Y:S02]  /*b110*/  LOP3.LUT R17, R17, 0xffefffff, RZ, 0xc0, !PT ;  /* 0xffefffff11117812 */ /* 0x000fe400078ec0ff */
[----:B------:R-:W-:Y:S02]  /*b120*/  @P2 LOP3.LUT R16, R16, 0x10000000, RZ, 0xfc, !PT ;  /* 0x1000000010102812 */ /* 0x000fe400078efcff */
[----:B------:R-:W-:Y:S02]  /*b130*/  @P1 LOP3.LUT R17, R17, 0x100000, RZ, 0xfc, !PT ;  /* 0x0010000011111812 */ /* 0x000fe400078efcff */
[C---:B------:R-:W-:Y:S02]  /*b140*/  ISETP.LT.OR P1, PT, R36.reuse, 0x1, !P0 ;  /* 0x000000012400780c */ /* 0x040fe40004721670 */
[----:B------:R-:W-:-:S02]  /*b150*/  ISETP.LT.OR P2, PT, R36, 0x21, !P0 ;  /* 0x000000212400780c */ /* 0x000fc40004741670 */
[----:B------:R-:W-:Y:S02]  /*b160*/  LOP3.LUT R16, R16, 0x7fffffff, RZ, 0xc0, !PT ;  /* 0x7fffffff10107812 */ /* 0x000fe400078ec0ff */
[----:B------:R-:W-:Y:S02]  /*b170*/  LOP3.LUT R17, R17, 0xfffffff7, RZ, 0xc0, !PT ;  /* 0xfffffff711117812 */ /* 0x000fe400078ec0ff */
[----:B------:R-:W-:Y:S02]  /*b180*/  @P3 LOP3.LUT R16, R16, 0x80000000, RZ, 0xfc, !PT ;  /* 0x8000000010103812 */ /* 0x000fe400078efcff */
[----:B------:R-:W-:Y:S02]  /*b190*/  LEA R0, R29, UR37, 0x1 ;  /* 0x000000251d007c11 */ /* 0x000fe4000f8e08ff */
[----:B------:R-:W-:Y:S02]  /*b1a0*/  LOP3.LUT R16, R16, 0xf7ffffff, RZ, 0xc0, !PT ;  /* 0xf7ffffff10107812 */ /* 0x000fe400078ec0ff */
[----:B------:R-:W-:-:S02]  /*b1b0*/  @P1 LOP3.LUT R17, R17, 0x8, RZ, 0xfc, !PT ;  /* 0x0000000811111812 */ /* 0x000fc400078efcff */
[----:B------:R-:W-:Y:S02]  /*b1c0*/  ISETP.LT.OR P1, PT, R36, 0x31, !P0 ;  /* 0x000000312400780c */ /* 0x000fe40004721670 */
[----:B------:R-:W-:Y:S02]  /*b1d0*/  ISETP.GT.AND P0, PT, R2, -0x1, PT ;  /* 0xffffffff0200780c */ /* 0x000fe40003f04270 */
[----:B------:R-:W-:Y:S02]  /*b1e0*/  @P2 LOP3.LUT R16, R16, 0x8000000, RZ, 0xfc, !PT ;  /* 0x0800000010102812 */ /* 0x000fe400078efcff */
[----:B------:R-:W-:Y:S02]  /*b1f0*/  ISETP.LT.OR P2, PT, R36, 0x11, P0 ;  /* 0x000000112400780c */ /* 0x000fe40000741670 */
[----:B------:R-:W-:Y:S02]  /*b200*/  LOP3.LUT R17, R17, 0xfff7ffff, RZ, 0xc0, !PT ;  /* 0xfff7ffff11117812 */ /* 0x000fe400078ec0ff */
[----:B------:R-:W-:-:S02]  /*b210*/  LOP3.LUT R16, R16, 0xbfffffff, RZ, 0xc0, !PT ;  /* 0xbfffffff10107812 */ /* 0x000fc400078ec0ff */
[C---:B------:R-:W-:Y:S02]  /*b220*/  ISETP.LT.OR P3, PT, R36.reuse, 0x1, P0 ;  /* 0x000000012400780c */ /* 0x040fe40000761670 */
[----:B------:R-:W-:Y:S02]  /*b230*/  @P1 LOP3.LUT R17, R17, 0x80000, RZ, 0xfc, !PT ;  /* 0x0008000011111812 */ /* 0x000fe400078efcff */
[C---:B------:R-:W-:Y:S02]  /*b240*/  ISETP.LT.OR P1, PT, R36.reuse, 0x21, P0 ;  /* 0x000000212400780c */ /* 0x040fe40000721670 */
[----:B------:R-:W-:Y:S02]  /*b250*/  ISETP.LT.OR P0, PT, R36, 0x31, P0 ;  /* 0x000000312400780c */ /* 0x000fe40000701670 */
[----:B------:R-:W-:Y:S02]  /*b260*/  @P2 LOP3.LUT R16, R16, 0x40000000, RZ, 0xfc, !PT ;  /* 0x4000000010102812 */ /* 0x000fe400078efcff */
[----:B------:R-:W-:-:S02]  /*b270*/  ISETP.GE.AND P2, PT, R15, R3, PT ;  /* 0x000000030f00720c */ /* 0x000fc40003f46270 */
[----:B------:R-:W-:Y:S02]  /*b280*/  LOP3.LUT R16, R16, 0xfbffffff, RZ, 0xc0, !PT ;  /* 0xfbffffff10107812 */ /* 0x000fe400078ec0ff */
[----:B------:R-:W-:-:S03]  /*b290*/  LOP3.LUT R17, R17, 0xfffffffb, RZ, 0xc0, !PT ;  /* 0xfffffffb11117812 */ /* 0x000fc600078ec0ff */
[----:B------:R-:W-:Y:S02]  /*b2a0*/  @P1 LOP3.LUT R16, R16, 0x4000000, RZ, 0xfc, !PT ;  /* 0x0400000010101812 */ /* 0x000fe400078efcff */
[----:B------:R-:W-:Y:S02]  /*b2b0*/  @P3 LOP3.LUT R17, R17, 0x4, RZ, 0xfc, !PT ;  /* 0x0000000411113812 */ /* 0x000fe400078efcff */
[----:B------:R-:W-:Y:S02]  /*b2c0*/  ISETP.GE.AND P1, PT, R36, 0x1, PT ;  /* 0x000000012400780c */ /* 0x000fe40003f26270 */
[----:B------:R-:W-:Y:S02]  /*b2d0*/  LOP3.LUT R16, R16, 0xfffffffe, RZ, 0xc0, !PT ;  /* 0xfffffffe10107812 */ /* 0x000fe400078ec0ff */
[----:B------:R-:W-:Y:S02]  /*b2e0*/  LOP3.LUT R17, R17, 0xfffbffff, RZ, 0xc0, !PT ;  /* 0xfffbffff11117812 */ /* 0x000fe400078ec0ff */
[----:B------:R-:W-:-:S02]  /*b2f0*/  @P2 LOP3.LUT R16, R16, 0x1, RZ, 0xfc, !PT ;  /* 0x0000000110102812 */ /* 0x000fc400078efcff */
[----:B------:R-:W-:Y:S02]  /*b300*/  @P0 LOP3.LUT R17, R17, 0x40000, RZ, 0xfc, !PT ;  /* 0x0004000011110812 */ /* 0x000fe400078efcff */
[----:B------:R-:W-:Y:S02]  /*b310*/  ISETP.GE.AND P0, PT, R36, 0x11, PT ;  /* 0x000000112400780c */ /* 0x000fe40003f06270 */
[----:B------:R-:W-:Y:S02]  /*b320*/  LOP3.LUT R16, R16, 0xfffdffff, RZ, 0xc0, !PT ;  /* 0xfffdffff10107812 */ /* 0x000fe400078ec0ff */
[----:B------:R-:W-:Y:S02]  /*b330*/  ISETP.GE.AND P2, PT, R36, 0x21, PT ;  /* 0x000000212400780c */ /* 0x000fe40003f46270 */
[----:B------:R-:W-:Y:S02]  /*b340*/  @P1 LOP3.LUT R16, R16, 0x20000, RZ, 0xfc, !PT ;  /* 0x0002000010101812 */ /* 0x000fe400078efcff */
[----:B------:R-:W-:-:S02]  /*b350*/  ISETP.GE.AND P1, PT, R36, 0x31, PT ;  /* 0x000000312400780c */ /* 0x000fc40003f26270 */
        /* <DEDUP_REMOVED lines=9> */
.L_x_3475:
[----:B------:R-:W2:Y:S01]  /*b3f0*/  LDL R2, [R1+0xc] ;  /* 0x00000c0001027983 */ /* 0x000ea20000100800 */
[----:B0-----:R-:W0:Y:S01]  /*b400*/  LDC R0, c[0x0][0xd38] ;  /* 0x00034e00ff007b82 */ /* 0x001e220000000800 */
        /* <DEDUP_REMOVED lines=23> */
[----:B0--3--:R-:W-:Y:S05]  /*b580*/  @!P0 BRA `(.L_x_3439) ;  /* 0x0000000000408947 */ /* 0x009fea0003800000 */
[----:B------:R-:W-:Y:S01]  /*b590*/  MOV R2, 0x0 ;  /* 0x0000000000027802 */ /* 0x000fe20000000f00 */
        /* <DEDUP_REMOVED lines=15> */
.L_x_3439:
        /* <DEDUP_REMOVED lines=9> */
[----:B------:R-:W-:Y:S01]  /*b720*/  MOV R4, UR6 ;  /* 0x0000000600047c02 */ /* 0x000fe20008000f00 */
        /* <DEDUP_REMOVED lines=9> */
[----:B-1---5:R-:W-:Y:S05]  /*b7c0*/  CALL.ABS.NOINC R2 ;  /* 0x0000000002007343 */ /* 0x022fea0003c00000 */
.L_x_3441:
        /* <DEDUP_REMOVED lines=15> */
.L_x_3440:
        /* <DEDUP_REMOVED lines=13> */
.L_x_3493:
[----:B------:R-:W2:Y:S01]  /*b990*/  LDL R0, [R1+0x24] ;  /* 0x0000240001007983 */ /* 0x000ea20000100800 */
[----:B------:R-:W-:Y:S01]  /*b9a0*/  ISETP.NE.AND P0, PT, R10, 0x1, PT ;  /* 0x000000010a00780c */ /* 0x000fe20003f05270 */
[----:B------:R-:W-:Y:S01]  /*b9b0*/  IMAD.MOV.U32 R35, RZ, RZ, RZ ;  /* 0x000000ffff237224 */ /* 0x000fe200078e00ff */
[C---:B------:R-:W-:Y:S02]  /*b9c0*/  LOP3.LUT P1, RZ, R16.reuse, 0x4000, RZ, 0xc0, !PT ;  /* 0x0000400010ff7812 */ /* 0x040fe4000782c0ff */
[----:B-----5:R-:W-:Y:S02]  /*b9d0*/  SHF.R.S32.HI R33, RZ, 0x1f, R28 ;  /* 0x0000001fff217819 */ /* 0x020fe4000001141c */
[----:B------:R-:W-:-:S07]  /*b9e0*/  LOP3.LUT R16, R16, 0xffffefff, RZ, 0xc0, !PT ;  /* 0xffffefff10107812 */ /* 0x000fce00078ec0ff */
[----:B------:R-:W0:Y:S01]  /*b9f0*/  @P0 LDC R5, c[0x0][0x434] ;  /* 0x00010d00ff050b82 */ /* 0x000e220000000800 */
[----:B------:R-:W-:-:S07]  /*ba00*/  @P0 LOP3.LUT R16, R16, 0x1000, RZ, 0xfc, !PT ;  /* 0x0000100010100812 */ /* 0x000fce00078efcff */
[----:B------:R-:W3:Y:S08]  /*ba10*/  @P0 LDC R7, c[0x0][0x438] ;  /* 0x00010e00ff070b82 */ /* 0x000ef00000000800 */
[----:B-1----:R-:W1:Y:S02]  /*ba20*/  @P1 LDC.64 R2, c[0x0][0x428] ;  /* 0x00010a00ff021b82 */ /* 0x002e640000000a00 */
[----:B-1----:R-:W-:-:S04]  /*ba30*/  @P1 IMAD R8, R33, R2, RZ ;  /* 0x0000000221081224 */ /* 0x002fc800078e02ff */
[----:B------:R-:W-:Y:S02]  /*ba40*/  @P1 IMAD R8, R28, R3, R8 ;  /* 0x000000031c081224 */ /* 0x000fe400078e0208 */
[----:B--2---:R-:W-:-:S04]  /*ba50*/  IMAD.IADD R0, R0, 0x1, R32 ;  /* 0x0000000100007824 */ /* 0x004fc800078e0220 */
[----:B0-----:R-:W-:-:S04]  /*ba60*/  @P0 IMAD.HI.U32 R4, R0, R5, RZ ;  /* 0x0000000500040227 */ /* 0x001fc800078e00ff */
[----:B------:R-:W-:Y:S01]  /*ba70*/  IMAD.MOV.U32 R6, RZ, RZ, R0 ;  /* 0x000000ffff067224 */ /* 0x000fe200078e0000 */
[----:B---3--:R-:W-:Y:S02]  /*ba80*/  @P0 SHF.R.U32.HI R6, RZ, R7, R4 ;  /* 0x00000007ff060219 */ /* 0x008fe40000011604 */
[----:B------:R-:W0:Y:S02]  /*ba90*/  @P1 LDC.64 R4, c[0x0][0x418] ;  /* 0x00010600ff041b82 */ /* 0x000e240000000a00 */
[----:B------:R-:W-:-:S03]  /*baa0*/  @P1 SHF.R.S32.HI R7, RZ, 0x1f, R6 ;  /* 0x0000001fff071819 */ /* 0x000fc60000011406 */
[----:B------:R-:W-:-:S04]  /*bab0*/  @P1 IMAD.WIDE.U32 R2, R28, R2, R6 ;  /* 0x000000021c021225 */ /* 0x000fc800078e0006 */
[----:B------:R-:W-:Y:S01]  /*bac0*/  @P1 IMAD.IADD R8, R3, 0x1, R8 ;  /* 0x0000000103081824 */ /* 0x000fe200078e0208 */
[----:B0-----:R-:W-:-:S04]  /*bad0*/  @P1 LEA R4, P0, R2, R4, 0x2 ;  /* 0x0000000402041211 */ /* 0x001fc800078010ff */
[----:B------:R-:W-:-:S05]  /*bae0*/  @P1 LEA.HI.X R5, R2, R5, R8, 0x2, P0 ;  /* 0x0000000502051211 */ /* 0x000fca00000f1408 */
[----:B------:R0:W5:Y:S01]  /*baf0*/  @P1 LDG.E R35, desc[UR42][R4.64] ;  /* 0x0000002a04231981 */ /* 0x000162000c1e1900 */
[----:B------:R-:W-:Y:S01]  /*bb00*/  IMAD.MOV R3, RZ, RZ, -R6 ;  /* 0x000000ffff037224 */ /* 0x000fe200078e0a06 */
[----:B------:R-:W-:Y:S02]  /*bb10*/  LOP3.LUT R9, R37, 0x2, RZ, 0xfc, !PT ;  /* 0x0000000225097812 */ /* 0x000fe400078efcff */
[----:B------:R-:W-:Y:S01]  /*bb20*/  LOP3.LUT R16, R16, 0xfffffbff, RZ, 0xc0, !PT ;  /* 0xfffffbff10107812 */ /* 0x000fe200078ec0ff */
[----:B------:R-:W-:Y:S01]  /*bb30*/  IMAD R0, R10, R3, R0 ;  /* 0x000000030a007224 */ /* 0x000fe200078e0200 */
[----:B------:R-:W-:Y:S02]  /*bb40*/  ISETP.NE.AND P0, PT, R9, 0x3, PT ;  /* 0x000000030900780c */ /* 0x000fe40003f05270 */
[----:B------:R-:W-:Y:S02]  /*bb50*/  SHF.R.S32.HI R26, RZ, 0x1f, R19 ;  /* 0x0000001fff1a7819 */ /* 0x000fe40000011413 */
[----:B------:R0:W-:Y:S09]  /*bb60*/  STL [R1], R0 ;  /* 0x0000000001007387 */ /* 0x0001f20000100800 */
[----:B------:R-:W-:Y:S01]  /*bb70*/  @P0 LOP3.LUT R16, R16, 0x400, RZ, 0xfc, !PT ;  /* 0x0000040010100812 */ /* 0x000fe200078efcff */
[----:B0-----:R-:W-:Y:S06]  /*bb80*/  @!P0 BRA `(.L_x_3443) ;  /* 0x0000000000048947 */ /* 0x001fec0003800000 */
[----:B------:R-:W-:Y:S01]  /*bb90*/  BPT.TRAP 0x1 ;  /* 0x000000040000795c */ /* 0x000fe20000300000 */
.L_x_3443:
[----:B------:R-:W-:Y:S01]  /*bba0*/  LEA R25, R18, UR37, 0x3 ;  /* 0x0000002512197c11 */ /* 0x000fe2000f8e18ff */
[----:B------:R-:W-:Y:S01]  /*bbb0*/  BSSY B0, `(.L_x_3444) ;  /* 0x0000004000007945 */ /* 0x000fe20003800000 */
[----:B------:R-:W-:-:S04]  /*bbc0*/  SHF.L.U32 R0, R23, 0x1f, RZ ;  /* 0x0000001f17007819 */ /* 0x000fc800000006ff */
[----:B------:R-:W0:Y:S02]  /*bbd0*/  SYNCS.PHASECHK.TRANS64.TRYWAIT P0, [R25+URZ+0x38840], R0 ;  /* 0x03884000190075a7 */ /* 0x000e24000800017f */
[----:B0-----:R-:W-:Y:S05]  /*bbe0*/  @!P0 BRA `(.L_x_3445) ;  /* 0x0000003800148947 */ /* 0x001fea0003800000 */
.L_x_3494:
[----:B------:R-:W-:Y:S05]  /*bbf0*/  BSYNC B0 ;  /* 0x0000000000007941 */ /* 0x000fea0003800000 */
.L_x_3444:
[----:B------:R-:W0:Y:S01]  /*bc00*/  LDL R2, [R1] ;  /* 0x0000000001027983 */ /* 0x000e220000100800 */
[----:B------:R-:W-:Y:S01]  /*bc10*/  ULDC.64 UR4, c[0x0][0x300] ;  /* 0x0000c00000047ab9 */ /* 0x000fe20000000a00 */
[----:B-----5:R-:W-:Y:S01]  /*bc20*/  SHF.R.S32.HI R4, RZ, 0x1f, R35 ;  /* 0x0000001fff047819 */ /* 0x020fe20000011423 */
[----:B------:R-:W-:Y:S01]  /*bc30*/  IMAD R5, R18, 0x1000, R29 ;  /* 0x0000100012057824 */ /* 0x000fe200078e021d */
[----:B------:R-:W1:Y:S01]  /*bc40*/  S2R R7, SR_TID.X ;  /* 0x0000000000077919 */ /* 0x000e620000002100 */
[----:B------:R-:W-:Y:S01]  /*bc50*/  LOP3.LUT P1, RZ, R16, 0x1, RZ, 0xc0, !PT ;  /* 0x0000000110ff7812 */ /* 0x000fe2000782c0ff */
[----:B-1----:R-:W-:-:S05]  /*bc60*/  IMAD.SHL.U32 R7, R7, 0x8, RZ ;  /* 0x0000000807077824 */ /* 0x002fca00078e00ff */
[----:B------:R-:W-:Y:S02]  /*bc70*/  LOP3.LUT R7, R7, 0x38, RZ, 0xc0, !PT ;  /* 0x0000003807077812 */ /* 0x000fe400078ec0ff */
[----:B0-----:R-:W-:-:S05]  /*bc80*/  SHF.R.S32.HI R0, RZ, 0x1f, R2 ;  /* 0x0000001fff007819 */ /* 0x001fca0000011402 */
[----:B------:R0:W-:Y:S04]  /*bc90*/  STL [R1+0x14], R0 ;  /* 0x0000140001007387 */ /* 0x0001e80000100800 */
[----:B------:R1:W-:Y:S01]  /*bca0*/  STL [R1+0x18], R4 ;  /* 0x0000180401007387 */ /* 0x0003e20000100800 */
[----:B0-----:R-:W-:-:S04]  /*bcb0*/  IMAD R0, R0, UR4, RZ ;  /* 0x0000000400007c24 */ /* 0x001fc8000f8e02ff */
        /* <DEDUP_REMOVED lines=12> */
[----:B------:R-:W-:-:S03]  /*bd80*/  ULDC.64 UR4, c[0x0][0x2e8] ;  /* 0x0000ba0000047ab9 */ /* 0x000fc60000000a00 */
[----:B-1----:R-:W-:Y:S01]  /*bd90*/  IMAD.IADD R4, R3, 0x1, R0 ;  /* 0x0000000103047824 */ /* 0x002fe200078e0200 */
[----:B------:R-:W-:Y:S01]  /*bda0*/  LEA R0, P0, R2, UR4, 0x1 ;  /* 0x0000000402007c11 */ /* 0x000fe2000f8008ff */
[----:B------:R-:W-:-:S03]  /*bdb0*/  UMOV UR4, 0xffffffff ;  /* 0xffffffff00047882 */ /* 0x000fc60000000000 */
[----:B------:R-:W-:Y:S01]  /*bdc0*/  LEA.HI.X R4, R2, UR5, R4, 0x1, P0 ;  /* 0x0000000502047c11 */ /* 0x000fe200080f0c04 */
[----:B------:R-:W-:Y:S08]  /*bdd0*/  BRA.DIV UR4, `(.L_x_3446) ;  /* 0x0000003604ac7947 */ /* 0x000ff0000b800000 */
[----:B------:R-:W0:Y:S01]  /*bde0*/  SHFL.IDX PT, R3, R0, RZ, 0x181f ;  /* 0x00181fff00037589 */ /* 0x000e2200000e0000 */
[C---:B------:R-:W-:Y:S02]  /*bdf0*/  ISETP.GE.AND P2, PT, R36.reuse, 0x1, PT ;  /* 0x000000012400780c */ /* 0x040fe40003f46270 */
[----:B------:R-:W-:Y:S01]  /*be00*/  ISETP.GE.AND P3, PT, R36, 0x11, PT ;  /* 0x000000112400780c */ /* 0x000fe20003f66270 */
[----:B------:R-:W1:Y:S10]  /*be10*/  SHFL.IDX PT, R2, R4, RZ, 0x181f ;  /* 0x00181fff04027589 */ /* 0x000e7400000e0000 */
[----:B------:R-:W-:-:S02]  /*be20*/  @P2 LEA R6, R5, UR37, 0x1 ;  /* 0x0000002505062c11 */ /* 0x000fc4000f8e08ff */
[----:B0-----:R-:W-:-:S05]  /*be30*/  @P2 LEA R3, P0, R7, R3, 0x1 ;  /* 0x0000000307032211 */ /* 0x001fca00078008ff */
[----:B-1----:R-:W-:-:S05]  /*be40*/  @P2 IMAD.X R2, RZ, RZ, R2, P0 ;  /* 0x000000ffff022224 */ /* 0x002fca00000e0602 */
[----:B------:R-:W-:-:S04]  /*be50*/  @P2 LOP3.LUT R3, R3, R2, RZ, 0x3c, !PT ;  /* 0x0000000203032212 */ /* 0x000fc800078e3cff */
[----:B------:R-:W-:-:S04]  /*be60*/  @P2 LOP3.LUT R2, R3, R2, RZ, 0x3c, !PT ;  /* 0x0000000203022212 */ /* 0x000fc800078e3cff */
[----:B------:R-:W-:-:S05]  /*be70*/  @P2 LOP3.LUT R3, R3, R2, RZ, 0x3c, !PT ;  /* 0x0000000203032212 */ /* 0x000fca00078e3cff */
[----:B------:R-:W-:Y:S01]  /*be80*/  @!PT LDS RZ, [RZ] ;  /* 0x00000000fffff984 */ /* 0x000fe20000000800 */
[----:B------:R0:W-:Y:S01]  /*be90*/  @P2 LDGSTS.E.BYPASS.LTC128B.128 [R6+0x22400], desc[UR42][R2.64], !P1 ;  /* 0x2240000002062fae */ /* 0x0001e2000c901d6a */
[----:B------:R-:W-:-:S03]  /*bea0*/  ISETP.GE.AND P2, PT, R36, 0x21, PT ;  /* 0x000000212400780c */ /* 0x000fc60003f46270 */
[----:B0-----:R-:W0:Y:S01]  /*beb0*/  SHFL.IDX PT, R3, R0, 0x1, 0x181f ;  /* 0x00381f0000037f89 */ /* 0x001e2200000e0000 */
[----:B------:R-:W-:-:S03]  /*bec0*/  @P3 LEA R6, R5, UR37, 0x1 ;  /* 0x0000002505063c11 */ /* 0x000fc6000f8e08ff */
[----:B------:R-:W1:Y:S01]  /*bed0*/  SHFL.IDX PT, R2, R4, 0x1, 0x181f ;  /* 0x00381f0004027f89 */ /* 0x000e6200000e0000 */
[----:B0-----:R-:W-:-:S05]  /*bee0*/  @P3 LEA R3, P0, R7, R3, 0x1 ;  /* 0x0000000307033211 */ /* 0x001fca00078008ff */
[----:B-1----:R-:W-:-:S05]  /*bef0*/  @P3 IMAD.X R2, RZ, RZ, R2, P0 ;  /* 0x000000ffff023224 */ /* 0x002fca00000e0602 */
[----:B------:R-:W-:-:S04]  /*bf00*/  @P3 LOP3.LUT R3, R3, R2, RZ, 0x3c, !PT ;  /* 0x0000000203033212 */ /* 0x000fc800078e3cff */
[----:B------:R-:W-:-:S04]  /*bf10*/  @P3 LOP3.LUT R2, R3, R2, RZ, 0x3c, !PT ;  /* 0x0000000203023212 */ /* 0x000fc800078e3cff */
[----:B------:R-:W-:-:S05]  /*bf20*/  @P3 LOP3.LUT R3, R3, R2, RZ, 0x3c, !PT ;  /* 0x0000000203033212 */ /* 0x000fca00078e3cff */
[----:B------:R0:W-:Y:S04]  /*bf30*/  @P3 LDGSTS.E.BYPASS.LTC128B.128 [R6+0x22c00], desc[UR42][R2.64], !P1 ;  /* 0x22c0000002063fae */ /* 0x0001e8000c901d6a */
[----:B0-----:R-:W0:Y:S01]  /*bf40*/  SHFL.IDX PT, R3, R0, 0x2, 0x181f ;  /* 0x00581f0000037f89 */ /* 0x001e2200000e0000 */
[----:B------:R-:W-:-:S03]  /*bf50*/  @P2 LEA R6, R5, UR37, 0x1 ;  /* 0x0000002505062c11 */ /* 0x000fc6000f8e08ff */
[----:B------:R-:W1:Y:S04]  /*bf60*/  SHFL.IDX PT, R2, R4, 0x2, 0x181f ;  /* 0x00581f0004027f89 */ /* 0x000e6800000e0000 */
[----:B------:R-:W2:Y:S04]  /*bf70*/  SHFL.IDX PT, R4, R4, 0x3, 0x181f ;  /* 0x00781f0004047f89 */ /* 0x000ea800000e0000 */
[----:B------:R-:W3:Y:S01]  /*bf80*/  SHFL.IDX PT, R0, R0, 0x3, 0x181f ;  /* 0x00781f0000007f89 */ /* 0x000ee200000e0000 */
[----:B0-----:R-:W-:-:S05]  /*bf90*/  @P2 LEA R3, P0, R7, R3, 0x1 ;  /* 0x0000000307032211 */ /* 0x001fca00078008ff */
[----:B-1----:R-:W-:-:S05]  /*bfa0*/  @P2 IMAD.X R2, RZ, RZ, R2, P0 ;  /* 0x000000ffff022224 */ /* 0x002fca00000e0602 */
[----:B------:R-:W-:-:S04]  /*bfb0*/  @P2 LOP3.LUT R3, R3, R2, RZ, 0x3c, !PT ;  /* 0x0000000203032212 */ /* 0x000fc800078e3cff */
[----:B------:R-:W-:-:S04]  /*bfc0*/  @P2 LOP3.LUT R2, R3, R2, RZ, 0x3c, !PT ;  /* 0x0000000203022212 */ /* 0x000fc800078e3cff */
[----:B------:R-:W-:-:S05]  /*bfd0*/  @P2 LOP3.LUT R3, R3, R2, RZ, 0x3c, !PT ;  /* 0x0000000203032212 */ /* 0x000fca00078e3cff */
[----:B--23--:R1:W-:Y:S02]  /*bfe0*/  @P2 LDGSTS.E.BYPASS.LTC128B.128 [R6+0x23400], desc[UR42][R2.64], !P1 ;  /* 0x2340000002062fae */ /* 0x00c3e4000c901d6a */
.L_x_3504:
[----:B------:R-:W-:-:S13]  /*bff0*/  ISETP.GE.AND P2, PT, R36, 0x31, PT ;  /* 0x000000312400780c */ /* 0x000fda0003f46270 */
[----:B01----:R-:W-:Y:S02]  /*c000*/  @P2 LEA R2, P0, R7, R0, 0x1 ;  /* 0x0000000007022211 */ /* 0x003fe400078008ff */
[----:B------:R-:W-:-:S03]  /*c010*/  @P2 LEA R5, R5, UR37, 0x1 ;  /* 0x0000002505052c11 */ /* 0x000fc6000f8e08ff */
[----:B------:R-:W-:Y:S01]  /*c020*/  @P2 IMAD.X R3, RZ, RZ, R4, P0 ;  /* 0x000000ffff032224 */ /* 0x000fe200000e0604 */
[----:B------:R-:W-:-:S04]  /*c030*/  PLOP3.LUT P0, PT, PT, PT, PT, 0x80, 0x0 ;  /* 0x000000000000781c */ /* 0x000fc80003f0f070 */
[----:B------:R-:W-:Y:S01]  /*c040*/  @!PT LDS RZ, [RZ] ;  /* 0x00000000fffff984 */ /* 0x000fe20000000800 */
[----:B------:R-:W-:Y:S01]  /*c050*/  @!PT LDS RZ, [RZ] ;  /* 0x00000000fffff984 */ /* 0x000fe20000000800 */
[----:B------:R-:W-:Y:S01]  /*c060*/  @!PT LDS RZ, [RZ] ;  /* 0x00000000fffff984 */ /* 0x000fe20000000800 */
[----:B------:R0:W-:Y:S01]  /*c070*/  @P2 LDGSTS.E.BYPASS.LTC128B.128 [R5+0x23c00], desc[UR42][R2.64], !P1 ;  /* 0x23c0000002052fae */ /* 0x0001e2000c901d6a */
[----:B------:R-:W-:-:S08]  /*c080*/  NOP ;  /* 0x0000000000007918 */ /* 0x000fd00000000000 */
.L_x_3447:
[----:B------:R-:W-:Y:S02]  /*c090*/  PLOP3.LUT P1, PT, P1, P0, PT, 0xa2, 0x0 ;  /* 0x000000000000781c */ /* 0x000fe40000f21472 */
[----:B------:R-:W-:-:S08]  /*c0a0*/  @P0 R2UR P1, UR4, R25 ;  /* 0x00000000190402ca */ /* 0x000fd00000020000 */
[----:B------:R-:W-:-:S05]  /*c0b0*/  @P0 PLOP3.LUT P0, PT, P1, PT, PT, 0x80, 0x0 ;  /* 0x000000000000081c */ /* 0x000fca0000f0f070 */
[----:B------:R-:W-:Y:S01]  /*c0c0*/  @!P1 SYNCS.ARRIVE.TRANS64.RED.A0T1 RZ, [UR4+0x38830], RZ ;  /* 0x038830ffffff99a7 */ /* 0x000fe20008200404 */
[----:B------:R-:W-:Y:S07]  /*c0d0*/  @!P1 ARRIVES.LDGSTSBAR.64.TRANSCNT [UR4+0x38830] ;  /* 0x03883000ff0099b0 */ /* 0x000fee0008000a84 */
[----:B------:R-:W-:Y:S05]  /*c0e0*/  @P0 BRA.U.ANY `(.L_x_3447) ;  /* 0xfffffffd00e80947 */ /* 0x000fea000393ffff */
[----:B------:R-:W-:Y:S01]  /*c0f0*/  NOP ;  /* 0x0000000000007918 */ /* 0x000fe20000000000 */
[----:B------:R-:W-:-:S04]  /*c100*/  LOP3.LUT R0, R37, 0x2, RZ, 0xfc, !PT ;  /* 0x0000000225007812 */ /* 0x000fc800078efcff */
[----:B------:R-:W-:-:S13]  /*c110*/  ISETP.NE.AND P2, PT, R0, 0x3, PT ;  /* 0x000000030000780c */ /* 0x000fda0003f45270 */
[----:B------:R-:W-:Y:S05]  /*c120*/  @!P2 BRA `(.L_x_3448) ;  /* 0x000000000004a947 */ /* 0x000fea0003800000 */
[----:B------:R-:W-:Y:S01]  /*c130*/  BPT.TRAP 0x1 ;  /* 0x000000040000795c */ /* 0x000fe20000300000 */
.L_x_3448:
[----:B------:R1:W-:Y:S02]  /*c140*/  SYNCS.ARRIVE.TRANS64.A1T0 RZ, [R25+URZ+0x38830], RZ ;  /* 0x038830ff19ff79a7 */ /* 0x0003e4000810003f */
[----:B------:R-:W-:Y:S05]  /*c150*/  WARPSYNC.ALL ;  /* 0x0000000000007948 */ /* 0x000fea0003800000 */
[----:B------:R-:W-:Y:S01]  /*c160*/  UIADD3 UR4, UR37, 0x20400, URZ ;  /* 0x0002040025047890 */ /* 0x000fe2000fffe03f */
[----:B------:R-:W-:-:S03]  /*c170*/  SHF.R.S32.HI R0, RZ, 0x1f, R27 ;  /* 0x0000001fff007819 */ /* 0x000fc6000001141b */
[----:B------:R-:W-:Y:S02]  /*c180*/  ULOP3.LUT UP0, URZ, UR4, 0x3ff, URZ, 0xc0, !UPT ;  /* 0x000003ff043f7892 */ /* 0x000fe4000f80c03f */
[----:B------:R2:W-:Y:S01]  /*c190*/  STL [R1+0x10], R0 ;  /* 0x0000100001007387 */ /* 0x0005e20000100800 */
[----:B------:R-:W-:Y:S03]  /*c1a0*/  BAR.SYNC.DEFER_BLOCKING 0x8, 0x100 ;  /* 0x0204000000007b1d */ /* 0x000fe60000010000 */
[----:B------:R-:W-:-:S13]  /*c1b0*/  PLOP3.LUT P0, PT, PT, PT, UP0, 0x80, 0x0 ;  /* 0x000000000000781c */ /* 0x000fda0003f0f008 */
[----:B--2---:R-:W-:Y:S05]  /*c1c0*/  @!P0 BRA `(.L_x_3449) ;  /* 0x0000000000408947 */ /* 0x004fea0003800000 */
        /* <DEDUP_REMOVED lines=16> */
.L_x_3449:
[----:B0-----:R-:W2:Y:S01]  /*c2d0*/  LDL R2, [R1+0x10] ;  /* 0x0000100001027983 */ /* 0x001ea20000100800 */
[----:B------:R-:W0:Y:S03]  /*c2e0*/  LDC R3, c[0x0][0x448] ;  /* 0x00011200ff037b82 */ /* 0x000e260000000800 */
[----:B------:R-:W3:Y:S01]  /*c2f0*/  LDL R21, [R1+0xc] ;  /* 0x00000c0001157983 */ /* 0x000ee20000100800 */
[----:B------:R-:W-:Y:S01]  /*c300*/  IMAD.MOV R5, RZ, RZ, -R34 ;  /* 0x000000ffff057224 */ /* 0x000fe200078e0a22 */
[----:B------:R-:W-:Y:S01]  /*c310*/  ULDC UR4, c[0x0][0xd38] ;  /* 0x00034e0000047ab9 */ /* 0x000fe20000000800 */
[----:B------:R-:W-:Y:S01]  /*c320*/  LOP3.LUT R16, R16, 0xffffdfff, RZ, 0xc0, !PT ;  /* 0xffffdfff10107812 */ /* 0x000fe200078ec0ff */
[----:B------:R-:W4:Y:S01]  /*c330*/  S2R R9, SR_TID.X ;  /* 0x0000000000097919 */ /* 0x000f220000002100 */
[----:B------:R-:W-:Y:S01]  /*c340*/  LEA R8, R29, UR37, 0x1 ;  /* 0x000000251d087c11 */ /* 0x000fe2000f8e08ff */
[----:B------:R-:W5:Y:S01]  /*c350*/  S2R R10, SR_TID.X ;  /* 0x00000000000a7919 */ /* 0x000f620000002100 */
[----:B0-----:R-:W-:-:S13]  /*c360*/  ISETP.NE.AND P0, PT, R3, 0x1, PT ;  /* 0x000000010300780c */ /* 0x001fda0003f05270 */
[----:B------:R-:W0:Y:S01]  /*c370*/  @P0 LDC R0, c[0x0][0x450] ;  /* 0x00011400ff000b82 */ /* 0x000e220000000800 */
[----:B------:R-:W-:Y:S01]  /*c380*/  @P0 LOP3.LUT R16, R16, 0x2000, RZ, 0xfc, !PT ;  /* 0x0000200010100812 */ /* 0x000fe200078efcff */
[----:B----4-:R-:W-:-:S03]  /*c390*/  IMAD.SHL.U32 R9, R9, 0x8, RZ ;  /* 0x0000000809097824 */ /* 0x010fc600078e00ff */
[----:B------:R-:W-:Y:S02]  /*c3a0*/  LOP3.LUT P1, RZ, R16, 0x1000000, RZ, 0xc0, !PT ;  /* 0x0100000010ff7812 */ /* 0x000fe4000782c0ff */
[----:B-----5:R-:W-:Y:S02]  /*c3b0*/  SHF.R.U32.HI R10, RZ, 0x3, R10 ;  /* 0x00000003ff0a7819 */ /* 0x020fe4000001160a */
[----:B------:R-:W-:Y:S02]  /*c3c0*/  LOP3.LUT R9, R9, 0x38, RZ, 0xc0, !PT ;  /* 0x0000003809097812 */ /* 0x000fe400078ec0ff */
[----:B------:R-:W-:Y:S01]  /*c3d0*/  LOP3.LUT R10, R10, 0xf, RZ, 0xc0, !PT ;  /* 0x0000000f0a0a7812 */ /* 0x000fe200078ec0ff */
[----:B--2---:R-:W-:Y:S02]  /*c3e0*/  IMAD.MOV.U32 R20, RZ, RZ, R2 ;  /* 0x000000ffff147224 */ /* 0x004fe400078e0002 */
[----:B------:R-:W2:Y:S01]  /*c3f0*/  @P0 LDC R2, c[0x0][0x44c] ;  /* 0x00011300ff020b82 */ /* 0x000ea20000000800 */
[----:B---3--:R-:W-:Y:S01]  /*c400*/  IMAD R5, R5, UR4, R21 ;  /* 0x0000000405057c24 */ /* 0x008fe2000f8e0215 */
[----:B------:R-:W-:-:S02]  /*c410*/  ULDC.64 UR4, c[0x0][0x2d8] ;  /* 0x0000b60000047ab9 */ /* 0x000fc40000000a00 */
[----:B------:R-:W-:Y:S02]  /*c420*/  IMAD R6, R26, UR4, RZ ;  /* 0x000000041a067c24 */ /* 0x000fe4000f8e02ff */
[----:B------:R-:W-:Y:S02]  /*c430*/  IMAD R34, R5, 0x40, R24 ;  /* 0x0000004005227824 */ /* 0x000fe400078e0218 */
[----:B------:R-:W-:Y:S02]  /*c440*/  IMAD R6, R19, UR5, R6 ;  /* 0x0000000513067c24 */ /* 0x000fe4000f8e0206 */
[----:B------:R-:W-:Y:S02]  /*c450*/  IMAD.MOV.U32 R4, RZ, RZ, R34 ;  /* 0x000000ffff047224 */ /* 0x000fe400078e0022 */
[----:B--2---:R-:W-:-:S05]  /*c460*/  @P0 IMAD.HI.U32 R2, R34, R2, RZ ;  /* 0x0000000222020227 */ /* 0x004fca00078e00ff */
[----:B0-----:R-:W-:-:S05]  /*c470*/  @P0 SHF.R.U32.HI R4, RZ, R0, R2 ;  /* 0x00000000ff040219 */ /* 0x001fca0000011602 */
[----:B------:R-:W-:-:S04]  /*c480*/  IMAD.MOV R0, RZ, RZ, -R4 ;  /* 0x000000ffff007224 */ /* 0x000fc800078e0a04 */
[----:B------:R-:W-:Y:S02]  /*c490*/  IMAD R0, R3, R0, R34 ;  /* 0x0000000003007224 */ /* 0x000fe400078e0222 */
[----:B------:R-:W-:Y:S01]  /*c4a0*/  IMAD.WIDE.U32 R2, R19, UR4, RZ ;  /* 0x0000000413027c25 */ /* 0x000fe2000f8e00ff */
[----:B------:R-:W-:-:S03]  /*c4b0*/  ULDC.64 UR4, c[0x0][0x2e0] ;  /* 0x0000b80000047ab9 */ /* 0x000fc60000000a00 */
[----:B------:R-:W-:Y:S02]  /*c4c0*/  IMAD.IADD R3, R3, 0x1, R6 ;  /* 0x0000000103037824 */ /* 0x000fe400078e0206 */
[----:B------:R-:W-:Y:S02]  /*c4d0*/  IMAD R6, R20, UR4, RZ ;  /* 0x0000000414067c24 */ /* 0x000fe4000f8e02ff */
[----:B------:R-:W-:-:S04]  /*c4e0*/  IMAD.WIDE.U32 R2, R27, UR4, R2 ;  /* 0x000000041b027c25 */ /* 0x000fc8000f8e0002 */
[----:B------:R-:W-:Y:S01]  /*c4f0*/  IMAD R6, R27, UR5, R6 ;  /* 0x000000051b067c24 */ /* 0x000fe2000f8e0206 */
[----:B------:R-:W-:-:S03]  /*c500*/  ULDC.64 UR4, c[0x0][0x2d0] ;  /* 0x0000b40000047ab9 */ /* 0x000fc60000000a00 */
[----:B------:R-:W-:Y:S01]  /*c510*/  IMAD.IADD R3, R3, 0x1, R6 ;  /* 0x0000000103037824 */ /* 0x000fe200078e0206 */
        /* <DEDUP_REMOVED lines=17> */
[----:B------:R-:W-:Y:S02]  /*c630*/  LEA R5, R5, R10, 0x6 ;  /* 0x0000000a05057211 */ /* 0x000fe400078e30ff */
[----:B------:R-:W-:Y:S01]  /*c640*/  LOP3.LUT R16, R16, 0xfffffeff, RZ, 0xc0, !PT ;  /* 0xfffffeff10107812 */ /* 0x000fe200078ec0ff */
[----:B------:R-:W2:Y:S01]  /*c650*/  SHFL.IDX PT, R3, R2, RZ, 0x181f ;  /* 0x00181fff02037589 */ /* 0x000ea200000e0000 */
[----:B------:R-:W-:-:S13]  /*c660*/  ISETP.GE.AND P2, PT, R5, UR36, PT ;  /* 0x0000002405007c0c */ /* 0x000fda000bf46270 */
[----:B------:R-:W-:-:S04]  /*c670*/  @P2 LOP3.LUT R16, R16, 0x100, RZ, 0xfc, !PT ;  /* 0x0000010010102812 */ /* 0x000fc800078efcff */
[----:B------:R-:W-:Y:S02]  /*c680*/  LOP3.LUT R16, R16, 0xffffff7f, RZ, 0xc0, !PT ;  /* 0xffffff7f10107812 */ /* 0x000fe400078ec0ff */
[----:B0-----:R-:W-:-:S05]  /*c690*/  @!P2 LEA R4, P0, R9, R4, 0x1 ;  /* 0x000000040904a211 */ /* 0x001fca00078008ff */
[----:B--2---:R-:W-:Y:S02]  /*c6a0*/  @!P2 IMAD.X R3, RZ, RZ, R3, P0 ;  /* 0x000000ffff03a224 */ /* 0x004fe400000e0603 */
[----:B------:R-:W-:Y:S02]  /*c6b0*/  @!P2 IMAD.MOV.U32 R6, RZ, RZ, R4 ;  /* 0x000000ffff06a224 */ /* 0x000fe400078e0004 */
[----:B------:R-:W-:Y:S02]  /*c6c0*/  @!P2 IMAD.MOV.U32 R7, RZ, RZ, R3 ;  /* 0x000000ffff07a224 */ /* 0x000fe400078e0003 */
[----:B------:R-:W-:-:S03]  /*c6d0*/  VIADD R3, R5, 0x10 ;  /* 0x0000001005037836 */ /* 0x000fc60000000000 */
[----:B------:R-:W-:Y:S01]  /*c6e0*/  @!PT LDS RZ, [RZ] ;  /* 0x00000000fffff984 */ /* 0x000fe20000000800 */
[----:B------:R0:W-:Y:S02]  /*c6f0*/  @!P2 LDGSTS.E.BYPASS.LTC128B.128 [R8+0x20400], desc[UR42][R6.64], !P1 ;  /* 0x204000000608afae */ /* 0x0001e4000c901d6a */
[----:B------:R-:W-:Y:S02]  /*c700*/  ISETP.GE.AND P2, PT, R3, UR36, PT ;  /* 0x0000002403007c0c */ /* 0x000fe4000bf46270 */
[----:B------:R-:W-:Y:S04]  /*c710*/  SHFL.IDX PT, R3, R2, 0x1, 0x181f ;  /* 0x00381f0002037f89 */ /* 0x000fe800000e0000 */
[----:B0-----:R-:W0:Y:S07]  /*c720*/  SHFL.IDX PT, R6, R0, 0x1, 0x181f ;  /* 0x00381f0000067f89 */ /* 0x001e2e00000e0000 */
[----:B------:R-:W-:-:S04]  /*c730*/  @P2 LOP3.LUT R16, R16, 0x80, RZ, 0xfc, !PT ;  /* 0x0000008010102812 */ /* 0x000fc800078efcff */
[----:B------:R-:W-:Y:S02]  /*c740*/  LOP3.LUT R16, R16, 0xffffffbf, RZ, 0xc0, !PT ;  /* 0xffffffbf10107812 */ /* 0x000fe400078ec0ff */
[----:B0-----:R-:W-:-:S05]  /*c750*/  @!P2 LEA R6, P0, R9, R6, 0x1 ;  /* 0x000000060906a211 */ /* 0x001fca00078008ff */
[----:B------:R-:W-:-:S04]  /*c760*/  @!P2 IMAD.X R3, RZ, RZ, R3, P0 ;  /* 0x000000ffff03a224 */ /* 0x000fc800000e0603 */
[----:B------:R-:W-:Y:S02]  /*c770*/  @!P2 IMAD.MOV.U32 R7, RZ, RZ, R3 ;  /* 0x000000ffff07a224 */ /* 0x000fe400078e0003 */
[----:B------:R-:W-:-:S03]  /*c780*/  VIADD R3, R5, 0x20 ;  /* 0x0000002005037836 */ /* 0x000fc60000000000 */
[----:B------:R0:W-:Y:S02]  /*c790*/  @!P2 LDGSTS.E.BYPASS.LTC128B.128 [R8+0x20c00], desc[UR42][R6.64], !P1 ;  /* 0x20c000000608afae */ /* 0x0001e4000c901d6a */
[----:B------:R-:W-:Y:S02]  /*c7a0*/  ISETP.GE.AND P2, PT, R3, UR36, PT ;  /* 0x0000002403007c0c */ /* 0x000fe4000bf46270 */
[----:B------:R-:W-:Y:S04]  /*c7b0*/  SHFL.IDX PT, R3, R2, 0x2, 0x181f ;  /* 0x00581f0002037f89 */ /* 0x000fe800000e0000 */
[----:B0-----:R-:W0:Y:S07]  /*c7c0*/  SHFL.IDX PT, R6, R0, 0x2, 0x181f ;  /* 0x00581f0000067f89 */ /* 0x001e2e00000e0000 */
[----:B------:R-:W-:Y:S01]  /*c7d0*/  @P2 LOP3.LUT R16, R16, 0x40, RZ, 0xfc, !PT ;  /* 0x0000004010102812 */ /* 0x000fe200078efcff */
[----:B------:R-:W2:Y:S01]  /*c7e0*/  SHFL.IDX PT, R0, R0, 0x3, 0x181f ;  /* 0x00781f0000007f89 */ /* 0x000ea200000e0000 */
[----:B0-----:R-:W-:-:S05]  /*c7f0*/  @!P2 LEA R6, P0, R9, R6, 0x1 ;  /* 0x000000060906a211 */ /* 0x001fca00078008ff */
[----:B------:R-:W-:-:S04]  /*c800*/  @!P2 IMAD.X R3, RZ, RZ, R3, P0 ;  /* 0x000000ffff03a224 */ /* 0x000fc800000e0603 */
[----:B------:R-:W-:Y:S02]  /*c810*/  @!P2 IMAD.MOV.U32 R7, RZ, RZ, R3 ;  /* 0x000000ffff07a224 */ /* 0x000fe400078e0003 */
[----:B------:R0:W3:Y:S04]  /*c820*/  SHFL.IDX PT, R3, R2, 0x3, 0x181f ;  /* 0x00781f0002037f89 */ /* 0x0000e800000e0000 */
[----:B--2---:R0:W-:Y:S02]  /*c830*/  @!P2 LDGSTS.E.BYPASS.LTC128B.128 [R8+0x21400], desc[UR42][R6.64], !P1 ;  /* 0x214000000608afae */ /* 0x0041e4000c901d6a */
.L_x_3513:
[----:B------:R-:W-:Y:S01]  /*c840*/  VIADD R5, R5, 0x30 ;  /* 0x0000003005057836 */ /* 0x000fe20000000000 */
[----:B------:R-:W-:-:S04]  /*c850*/  LOP3.LUT R16, R16, 0xfffff7ff, RZ, 0xc0, !PT ;  /* 0xfffff7ff10107812 */ /* 0x000fc800078ec0ff */
[----:B------:R-:W-:-:S13]  /*c860*/  ISETP.GE.AND P2, PT, R5, UR36, PT ;  /* 0x0000002405007c0c */ /* 0x000fda000bf46270 */
[----:B0-----:R-:W-:Y:S02]  /*c870*/  @!P2 LEA R2, P0, R9, R0, 0x1 ;  /* 0x000000000902a211 */ /* 0x001fe400078008ff */
[----:B------:R-:W-:-:S03]  /*c880*/  @P2 LOP3.LUT R16, R16, 0x800, RZ, 0xfc, !PT ;  /* 0x0000080010102812 */ /* 0x000fc600078efcff */
        /* <DEDUP_REMOVED lines=8> */
[----:B------:R-:W-:Y:S01]  /*c910*/  NOP ;  /* 0x0000000000007918 */ /* 0x000fe20000000000 */
[----:B------:R-:W-:Y:S02]  /*c920*/  UIADD3 UR4, UR37, 0x26400, URZ ;  /* 0x0002640025047890 */ /* 0x000fe4000fffe03f */
[----:B------:R-:W-:Y:S02]  /*c930*/  SYNCS.ARRIVE.TRANS64.A1T0 RZ, [UR37+0x38800], RZ ;  /* 0x038800ffffff79a7 */ /* 0x000fe40008100025 */
[----:B------:R-:W-:-:S06]  /*c940*/  ULOP3.LUT UP0, URZ, UR4, 0x3ff, URZ, 0xc0, !UPT ;  /* 0x000003ff043f7892 */ /* 0x000fcc000f80c03f */
[----:B------:R-:W-:-:S13]  /*c950*/  PLOP3.LUT P0, PT, PT, PT, UP0, 0x80, 0x0 ;  /* 0x000000000000781c */ /* 0x000fda0003f0f008 */
[----:B0-----:R-:W-:Y:S05]  /*c960*/  @!P0 BRA `(.L_x_3451) ;  /* 0x0000000000408947 */ /* 0x001fea0003800000 */
        /* <DEDUP_REMOVED lines=16> */
.L_x_3451:
[----:B------:R-:W2:Y:S01]  /*ca70*/  LDL.LU R20, [R1+0x10] ;  /* 0x0000100001147983 */ /* 0x000ea20000300800 */
[----:B------:R-:W0:Y:S01]  /*ca80*/  LDC R2, c[0x0][0x448] ;  /* 0x00011200ff027b82 */ /* 0x000e220000000800 */
[----:B------:R-:W-:Y:S01]  /*ca90*/  ULDC.64 UR4, c[0x0][0x3d8] ;  /* 0x0000f60000047ab9 */ /* 0x000fe20000000a00 */
[----:B------:R-:W-:Y:S01]  /*caa0*/  IMAD.MOV.U32 R0, RZ, RZ, R34 ;  /* 0x000000ffff007224 */ /* 0x000fe200078e0022 */
[----:B------:R3:W5:Y:S01]  /*cab0*/  LDL R9, [R1+0x8] ;  /* 0x0000080001097983 */ /* 0x0007620000100800 */
[----:B------:R-:W-:Y:S01]  /*cac0*/  IMAD R4, R26, UR4, RZ ;  /* 0x000000041a047c24 */ /* 0x000fe2000f8e02ff */
[C---:B------:R-:W-:Y:S02]  /*cad0*/  LOP3.LUT P5, RZ, R16.reuse, 0x200000, RZ, 0xc0, !PT ;  /* 0x0020000010ff7812 */ /* 0x040fe400078ac0ff */
[----:B------:R3:W5:Y:S01]  /*cae0*/  LDL R8, [R1+0x4] ;  /* 0x0000040001087983 */ /* 0x0007620000100800 */
[----:B------:R-:W-:Y:S01]  /*caf0*/  IMAD R4, R19, UR5, R4 ;  /* 0x0000000513047c24 */ /* 0x000fe2000f8e0204 */
[----:B------:R-:W-:-:S02]  /*cb00*/  LOP3.LUT P4, RZ, R16, 0x100000, RZ, 0xc0, !PT ;  /* 0x0010000010ff7812 */ /* 0x000fc4000788c0ff */
[C---:B------:R-:W-:Y:S02]  /*cb10*/  LOP3.LUT P3, RZ, R16.reuse, 0x80000, RZ, 0xc0, !PT ;  /* 0x0008000010ff7812 */ /* 0x040fe4000786c0ff */
[----:B------:R-:W-:Y:S02]  /*cb20*/  LOP3.LUT P2, RZ, R16, 0x40000, RZ, 0xc0, !PT ;  /* 0x0004000010ff7812 */ /* 0x000fe4000784c0ff */
[----:B0-----:R-:W-:-:S13]  /*cb30*/  ISETP.NE.AND P6, PT, R2, 0x1, PT ;  /* 0x000000010200780c */ /* 0x001fda0003fc5270 */
[----:B------:R-:W0:Y:S08]  /*cb40*/  @P6 LDC R3, c[0x0][0x44c] ;  /* 0x00011300ff036b82 */ /* 0x000e300000000800 */
[----:B------:R-:W4:Y:S01]  /*cb50*/  @P6 LDC R2, c[0x0][0x450] ;  /* 0x00011400ff026b82 */ /* 0x000f220000000800 */
[----:B0-----:R-:W-:-:S05]  /*cb60*/  @P6 IMAD.HI.U32 R3, R34, R3, RZ ;  /* 0x0000000322036227 */ /* 0x001fca00078e00ff */
[----:B----4-:R-:W-:Y:S01]  /*cb70*/  @P6 SHF.R.U32.HI R0, RZ, R2, R3 ;  /* 0x00000002ff006219 */ /* 0x010fe20000011603 */
[----:B------:R-:W-:Y:S01]  /*cb80*/  IMAD.WIDE.U32 R2, R19, UR4, RZ ;  /* 0x0000000413027c25 */ /* 0x000fe2000f8e00ff */
[----:B------:R-:W-:-:S03]  /*cb90*/  ULDC.64 UR4, c[0x0][0x3e0] ;  /* 0x0000f80000047ab9 */ /* 0x000fc60000000a00 */
[----:B------:R-:W-:Y:S01]  /*cba0*/  IMAD.IADD R3, R3, 0x1, R4 ;  /* 0x0000000103037824 */ /* 0x000fe200078e0204 */
[----:B------:R-:W0:Y:S01]  /*cbb0*/  S2R R21, SR_TID.X ;  /* 0x0000000000157919 */ /* 0x000e220000002100 */
[----:B------:R-:W-:Y:S01]  /*cbc0*/  IMAD.WIDE.U32 R2, R27, UR4, R2 ;  /* 0x000000041b027c25 */ /* 0x000fe2000f8e0002 */
[----:B------:R-:W-:-:S03]  /*cbd0*/  SHF.R.S32.HI R5, RZ, 0x1f, R0 ;  /* 0x0000001fff057819 */ /* 0x000fc60000011400 */
[----:B0-----:R-:W-:-:S05]  /*cbe0*/  IMAD.SHL.U32 R21, R21, 0x8, RZ ;  /* 0x0000000815157824 */ /* 0x001fca00078e00ff */
[----:B------:R-:W-:Y:S01]  /*cbf0*/  LOP3.LUT R21, R21, 0x38, RZ, 0xc0, !PT ;  /* 0x0000003815157812 */ /* 0x000fe200078ec0ff */
[----:B--2---:R-:W-:Y:S01]  /*cc00*/  IMAD R4, R20, UR4, RZ ;  /* 0x0000000414047c24 */ /* 0x004fe2000f8e02ff */
[----:B------:R-:W-:-:S03]  /*cc10*/  ULDC UR4, c[0x0][0x448] ;  /* 0x0001120000047ab9 */ /* 0x000fc60000000800 */
[----:B------:R-:W-:-:S04]  /*cc20*/  IMAD R4, R27, UR5, R4 ;  /* 0x000000051b047c24 */ /* 0x000fc8000f8e0204 */
[----:B------:R-:W-:Y:S02]  /*cc30*/  IMAD.IADD R3, R3, 0x1, R4 ;  /* 0x0000000103037824 */ /* 0x000fe400078e0204 */
[----:B------:R-:W-:-:S04]  /*cc40*/  IMAD.MOV R4, RZ, RZ, -R0 ;  /* 0x000000ffff047224 */ /* 0x000fc800078e0a00 */
[----:B------:R-:W-:Y:S01]  /*cc50*/  IMAD R4, R4, UR4, R34 ;  /* 0x0000000404047c24 */ /* 0x000fe2000f8e0222 */
[----:B------:R-:W-:Y:S02]  /*cc60*/  ULDC.64 UR4, c[0x0][0x3d0] ;  /* 0x0000f40000047ab9 */ /* 0x000fe40000000a00 */
        /* <DEDUP_REMOVED lines=9> */
[----:B------:R-:W-:-:S03]  /*cd00*/  ULDC.64 UR4, c[0x0][0x390] ;  /* 0x0000e40000047ab9 */ /* 0x000fc60000000a00 */
[----:B------:R-:W-:Y:S01]  /*cd10*/  IMAD.IADD R4, R3, 0x1, R0 ;  /* 0x0000000103047824 */ /* 0x000fe200078e0200 */
[----:B------:R-:W-:Y:S01]  /*cd20*/  LEA R0, P0, R2, UR4, 0x1 ;  /* 0x0000000402007c11 */ /* 0x000fe2000f8008ff */
[----:B------:R-:W-:-:S03]  /*cd30*/  UMOV UR4, 0xffffffff ;  /* 0xffffffff00047882 */ /* 0x000fc60000000000 */
[----:B------:R-:W-:Y:S02]  /*cd40*/  LEA.HI.X R4, R2, UR5, R4, 0x1, P0 ;  /* 0x0000000502047c11 */ /* 0x000fe400080f0c04 */
[----:B------:R-:W-:Y:S01]  /*cd50*/  LEA R20, R29, UR37, 0x1 ;  /* 0x000000251d147c11 */ /* 0x000fe2000f8e08ff */
[----:B---3--:R-:W-:Y:S06]  /*cd60*/  BRA.DIV UR4, `(.L_x_3452) ;  /* 0x0000003204607947 */ /* 0x008fec000b800000 */
[----:B------:R-:W-:Y:S01]  /*cd70*/  LOP3.LUT P1, RZ, R16, 0x40, RZ, 0xc0, !PT ;  /* 0x0000004010ff7812 */ /* 0x000fe2000782c0ff */
[----:B------:R-:W0:Y:S01]  /*cd80*/  SHFL.IDX PT, R3, R0, RZ, 0x181f ;  /* 0x00181fff00037589 */ /* 0x000e2200000e0000 */
[----:B------:R-:W-:Y:S02]  /*cd90*/  LOP3.LUT R22, R22, 0xfbffffff, RZ, 0xc0, !PT ;  /* 0xfbffffff16167812 */ /* 0x000fe400078ec0ff */
[----:B------:R-:W-:Y:S01]  /*cda0*/  LOP3.LUT P6, RZ, R16, 0x400000, RZ, 0xc0, !PT ;  /* 0x0040000010ff7812 */ /* 0x000fe200078cc0ff */
[----:B------:R-:W2:Y:S04]  /*cdb0*/  SHFL.IDX PT, R2, R4, RZ, 0x181f ;  /* 0x00181fff04027589 */ /* 0x000ea800000e0000 */
[----:B------:R-:W3:Y:S04]  /*cdc0*/  SHFL.IDX PT, R14, R0, 0x1, 0x181f ;  /* 0x00381f00000e7f89 */ /* 0x000ee800000e0000 */
[----:B------:R-:W-:Y:S01]  /*cdd0*/  @P1 LOP3.LUT R22, R22, 0x4000000, RZ, 0xfc, !PT ;  /* 0x0400000016161812 */ /* 0x000fe200078efcff */
[----:B------:R-:W4:Y:S01]  /*cde0*/  SHFL.IDX PT, R5, R4, 0x1, 0x181f ;  /* 0x00381f0004057f89 */ /* 0x000f2200000e0000 */
[----:B------:R-:W-:-:S02]  /*cdf0*/  LOP3.LUT P1, RZ, R16, 0x80, RZ, 0xc0, !PT ;  /* 0x0000008010ff7812 */ /* 0x000fc4000782c0ff */
[----:B------:R-:W-:-:S11]  /*ce00*/  LOP3.LUT R22, R22, 0xf7ffffff, RZ, 0xc0, !PT ;  /* 0xf7ffffff16167812 */ /* 0x000fd600078ec0ff */
[----:B------:R-:W-:Y:S02]  /*ce10*/  @P1 LOP3.LUT R22, R22, 0x8000000, RZ, 0xfc, !PT ;  /* 0x0800000016161812 */ /* 0x000fe400078efcff */
[----:B------:R-:W-:-:S13]  /*ce20*/  LOP3.LUT P1, RZ, R16, 0x100, RZ, 0xc0, !PT ;  /* 0x0000010010ff7812 */ /* 0x000fda000782c0ff */
[----:B0-----:R-:W-:-:S05]  /*ce30*/  @!P1 LEA R3, P0, R21, R3, 0x1 ;  /* 0x0000000315039211 */ /* 0x001fca00078008ff */
[----:B--2---:R-:W-:Y:S01]  /*ce40*/  @!P1 IMAD.X R2, RZ, RZ, R2, P0 ;  /* 0x000000ffff029224 */ /* 0x004fe200000e0602 */
[----:B------:R-:W-:-:S04]  /*ce50*/  LOP3.LUT P0, RZ, R16, 0x800000, RZ, 0xc0, !PT ;  /* 0x0080000010ff7812 */ /* 0x000fc8000780c0ff */
[----:B------:R-:W-:-:S04]  /*ce60*/  @!P1 LOP3.LUT R3, R3, R2, RZ, 0x3c, !PT ;  /* 0x0000000203039212 */ /* 0x000fc800078e3cff */
[----:B------:R-:W-:-:S04]  /*ce70*/  @!P1 LOP3.LUT R2, R3, R2, RZ, 0x3c, !PT ;  /* 0x0000000203029212 */ /* 0x000fc800078e3cff */
[----:B------:R-:W-:-:S05]  /*ce80*/  @!P1 LOP3.LUT R3, R3, R2, RZ, 0x3c, !PT ;  /* 0x0000000203039212 */ /* 0x000fca00078e3cff */
[----:B------:R-:W-:Y:S01]  /*ce90*/  @!P1 LDGSTS.E.BYPASS.LTC128B.128 [R20+0x26400], desc[UR42][R2.64], !P0 ;  /* 0x2640000002149fae */ /* 0x000fe2000c101d6a */
[----:B-----5:R-:W-:-:S03]  /*cea0*/  @!P1 ISETP.NE.U32.AND P0, PT, R9, RZ, PT ;  /* 0x000000ff0900920c */ /* 0x020fc60003f05070 */
[----:B------:R-:W-:Y:S04]  /*ceb0*/  @!P1 LDGSTS.E.BYPASS.LTC128B.128 [R20+0x28400], desc[UR42][R2.64+0x80], !P6 ;  /* 0x2840008002149fae */ /* 0x000fe8000f101d6a */
[----:B------:R-:W-:Y:S04]  /*cec0*/  @!P1 LDGSTS.E.BYPASS.LTC128B.128 [R20+0x2a400], desc[UR42][R2.64+0x100], !P5 ;  /* 0x2a40010002149fae */ /* 0x000fe8000e901d6a */
[----:B------:R-:W-:Y:S04]  /*ced0*/  @!P1 LDGSTS.E.BYPASS.LTC128B.128 [R20+0x2c400], desc[UR42][R2.64+0x180], !P4 ;  /* 0x2c40018002149fae */ /* 0x000fe8000e101d6a */
[----:B------:R-:W-:Y:S04]  /*cee0*/  @!P1 LDGSTS.E.BYPASS.LTC128B.128 [R20+0x2e400], desc[UR42][R2.64+0x200], !P3 ;  /* 0x2e40020002149fae */ /* 0x000fe8000d901d6a */
[----:B------:R-:W-:Y:S04]  /*cef0*/  @!P1 LDGSTS.E.BYPASS.LTC128B.128 [R20+0x30400], desc[UR42][R2.64+0x280], !P2 ;  /* 0x3040028002149fae */ /* 0x000fe8000d101d6a */
[----:B------:R-:W-:Y:S01]  /*cf00*/  @!P1 LDGSTS.E.BYPASS.LTC128B.128 [R20+0x32400], desc[UR42][R2.64+0x300], P0 ;  /* 0x3240030002149fae */ /* 0x000fe20008101d6a */
[----:B------:R-:W-:-:S13]  /*cf10*/  @!P1 ISETP.NE.U32.AND P0, PT, R8, RZ, PT ;  /* 0x000000ff0800920c */ /* 0x000fda0003f05070 */
[----:B------:R0:W-:Y:S01]  /*cf20*/  @!P1 LDGSTS.E.BYPASS.LTC128B.128 [R20+0x34400], desc[UR42][R2.64+0x380], P0 ;  /* 0x3440038002149fae */ /* 0x0001e20008101d6a */
[----:B------:R-:W-:-:S13]  /*cf30*/  LOP3.LUT P1, RZ, R22, 0x8000000, RZ, 0xc0, !PT ;  /* 0x0800000016ff7812 */ /* 0x000fda000782c0ff */
[----:B---3--:R-:W-:Y:S02]  /*cf40*/  @!P1 LEA R6, P0, R21, R14, 0x1 ;  /* 0x0000000e15069211 */ /* 0x008fe400078008ff */
[----:B------:R-:W2:Y:S03]  /*cf50*/  SHFL.IDX PT, R14, R0, 0x2, 0x181f ;  /* 0x00581f00000e7f89 */ /* 0x000ea600000e0000 */
[----:B----4-:R-:W-:Y:S01]  /*cf60*/  @!P1 IMAD.X R7, RZ, RZ, R5, P0 ;  /* 0x000000ffff079224 */ /* 0x010fe200000e0605 */
[----:B------:R-:W-:Y:S01]  /*cf70*/  LOP3.LUT P0, RZ, R16, 0x800000, RZ, 0xc0, !PT ;  /* 0x0080000010ff7812 */ /* 0x000fe2000780c0ff */
[----:B0-----:R-:W-:Y:S01]  /*cf80*/  @!P1 IMAD.MOV.U32 R2, RZ, RZ, R6 ;  /* 0x000000ffff029224 */ /* 0x001fe200078e0006 */
[----:B------:R-:W0:Y:S01]  /*cf90*/  SHFL.IDX PT, R5, R4, 0x2, 0x181f ;  /* 0x00581f0004057f89 */ /* 0x000e2200000e0000 */
[----:B------:R-:W-:-:S03]  /*cfa0*/  @!P1 IMAD.MOV.U32 R3, RZ, RZ, R7 ;  /* 0x000000ffff039224 */ /* 0x000fc600078e0007 */
[----:B------:R-:W3:Y:S07]  /*cfb0*/  SHFL.IDX PT, R4, R4, 0x3, 0x181f ;  /* 0x00781f0004047f89 */ /* 0x000eee00000e0000 */
[----:B------:R-:W-:Y:S01]  /*cfc0*/  @!P1 LDGSTS.E.BYPASS.LTC128B.128 [R20+0x26c00], desc[UR42][R2.64], !P0 ;  /* 0x26c0000002149fae */ /* 0x000fe2000c101d6a */
[----:B------:R-:W-:-:S03]  /*cfd0*/  @!P1 ISETP.NE.U32.AND P0, PT, R9, RZ, PT ;  /* 0x000000ff0900920c */ /* 0x000fc60003f05070 */
        /* <DEDUP_REMOVED lines=9> */
[----:B--2---:R-:W-:Y:S02]  /*d070*/  @!P1 LEA R6, P0, R21, R14, 0x1 ;  /* 0x0000000e15069211 */ /* 0x004fe400078008ff */
[----:B------:R2:W1:Y:S03]  /*d080*/  SHFL.IDX PT, R14, R0, 0x3, 0x181f ;  /* 0x00781f00000e7f89 */ /* 0x00046600000e0000 */
[----:B0-----:R-:W-:Y:S01]  /*d090*/  @!P1 IMAD.X R7, RZ, RZ, R5, P0 ;  /* 0x000000ffff079224 */ /* 0x001fe200000e0605 */
[----:B------:R-:W-:Y:S01]  /*d0a0*/  LOP3.LUT P0, RZ, R16, 0x800000, RZ, 0xc0, !PT ;  /* 0x0080000010ff7812 */ /* 0x000fe2000780c0ff */
[----:B----4-:R-:W-:Y:S02]  /*d0b0*/  @!P1 IMAD.MOV.U32 R2, RZ, RZ, R6 ;  /* 0x000000ffff029224 */ /* 0x010fe400078e0006 */
[----:B------:R-:W-:-:S10]  /*d0c0*/  @!P1 IMAD.MOV.U32 R3, RZ, RZ, R7 ;  /* 0x000000ffff039224 */ /* 0x000fd400078e0007 */
[----:B------:R2:W-:Y:S01]  /*d0d0*/  @!P1 LDGSTS.E.BYPASS.LTC128B.128 [R20+0x27400], desc[UR42][R2.64], !P0 ;  /* 0x2740000002149fae */ /* 0x0005e2000c101d6a */
[----:B------:R-:W-:-:S03]  /*d0e0*/  @!P1 ISETP.NE.U32.AND P0, PT, R9, RZ, PT ;  /* 0x000000ff0900920c */ /* 0x000fc60003f05070 */
[----:B------:R2:W-:Y:S04]  /*d0f0*/  @!P1 LDGSTS.E.BYPASS.LTC128B.128 [R20+0x29400], desc[UR42][R2.64+0x80], !P6 ;  /* 0x2940008002149fae */ /* 0x0005e8000f101d6a */
[----:B------:R2:W-:Y:S04]  /*d100*/  @!P1 LDGSTS.E.BYPASS.LTC128B.128 [R20+0x2b400], desc[UR42][R2.64+0x100], !P5 ;  /* 0x2b40010002149fae */ /* 0x0005e8000e901d6a */
[----:B------:R2:W-:Y:S04]  /*d110*/  @!P1 LDGSTS.E.BYPASS.LTC128B.128 [R20+0x2d400], desc[UR42][R2.64+0x180], !P4 ;  /* 0x2d40018002149fae */ /* 0x0005e8000e101d6a */
[----:B------:R2:W-:Y:S04]  /*d120*/  @!P1 LDGSTS.E.BYPASS.LTC128B.128 [R20+0x2f400], desc[UR42][R2.64+0x200], !P3 ;  /* 0x2f40020002149fae */ /* 0x0005e8000d901d6a */
[----:B------:R2:W-:Y:S04]  /*d130*/  @!P1 LDGSTS.E.BYPASS.LTC128B.128 [R20+0x31400], desc[UR42][R2.64+0x280], !P2 ;  /* 0x3140028002149fae */ /* 0x0005e8000d101d6a */
[----:B------:R2:W-:Y:S01]  /*d140*/  @!P1 LDGSTS.E.BYPASS.LTC128B.128 [R20+0x33400], desc[UR42][R2.64+0x300], P0 ;  /* 0x3340030002149fae */ /* 0x0005e20008101d6a */
[----:B------:R-:W-:-:S13]  /*d150*/  @!P1 ISETP.NE.U32.AND P0, PT, R8, RZ, PT ;  /* 0x000000ff0800920c */ /* 0x000fda0003f05070 */
[----:B-1-3--:R2:W-:Y:S02]  /*d160*/  @!P1 LDGSTS.E.BYPASS.LTC128B.128 [R20+0x35400], desc[UR42][R2.64+0x380], P0 ;  /* 0x3540038002149fae */ /* 0x00a5e40008101d6a */
.L_x_3523:
[----:B--2---:R-:W2:Y:S01]  /*d170*/  LDL R0, [R1+0x1c] ;  /* 0x00001c0001007983 */ /* 0x004ea20000100800 */
[C---:B------:R-:W-:Y:S02]  /*d180*/  LOP3.LUT P1, RZ, R16.reuse, 0x800, RZ, 0xc0, !PT ;  /* 0x0000080010ff7812 */ /* 0x040fe4000782c0ff */
[----:B------:R-:W-:-:S11]  /*d190*/  LOP3.LUT P6, RZ, R16, 0x400000, RZ, 0xc0, !PT ;  /* 0x0040000010ff7812 */ /* 0x000fd600078cc0ff */
[----:B0-----:R-:W-:-:S05]  /*d1a0*/  @!P1 LEA R2, P0, R21, R14, 0x1 ;  /* 0x0000000e15029211 */ /* 0x001fca00078008ff */
[----:B------:R-:W-:Y:S01]  /*d1b0*/  @!P1 IMAD.X R3, RZ, RZ, R4, P0 ;  /* 0x000000ffff039224 */ /* 0x000fe200000e0604 */
[----:B------:R-:W-:-:S13]  /*d1c0*/  LOP3.LUT P0, RZ, R16, 0x800000, RZ, 0xc0, !PT ;  /* 0x0080000010ff7812 */ /* 0x000fda000780c0ff */
[----:B------:R-:W-:Y:S01]  /*d1d0*/  @!PT LDS RZ, [RZ] ;  /* 0x00000000fffff984 */ /* 0x000fe20000000800 */
[----:B------:R-:W-:Y:S01]  /*d1e0*/  @!PT LDS RZ, [RZ] ;  /* 0x00000000fffff984 */ /* 0x000fe20000000800 */
[----:B------:R-:W-:Y:S01]  /*d1f0*/  @!PT LDS RZ, [RZ] ;  /* 0x00000000fffff984 */ /* 0x000fe20000000800 */
        /* <DEDUP_REMOVED lines=9> */
[----:B------:R0:W-:Y:S01]  /*d290*/  @!P1 LDGSTS.E.BYPASS.LTC128B.128 [R20+0x35c00], desc[UR42][R2.64+0x380], P0 ;  /* 0x35c0038002149fae */ /* 0x0001e20008101d6a */
        /* <DEDUP_REMOVED lines=8> */
[----:B------:R-:W1:Y:S03]  /*d320*/  SYNCS.PHASECHK.TRANS64.TRYWAIT P0, [UR37+0x38820], R0 ;  /* 0x03882000ff0075a7 */ /* 0x000e660008000165 */
[----:B01----:R-:W-:Y:S05]  /*d330*/  @!P0 BRA `(.L_x_3454) ;  /* 0x0000003000d48947 */ /* 0x003fea0003800000 */
.L_x_3524:
[----:B------:R-:W-:Y:S05]  /*d340*/  BSYNC B0 ;  /* 0x0000000000007941 */ /* 0x000fea0003800000 */
.L_x_3453:
[----:B------:R-:W-:-:S04]  /*d350*/  LOP3.LUT R2, R37, 0x2, RZ, 0xfc, !PT ;  /* 0x0000000225027812 */ /* 0x000fc800078efcff */
[----:B------:R-:W-:-:S13]  /*d360*/  ISETP.NE.AND P0, PT, R2, 0x3, PT ;  /* 0x000000030200780c */ /* 0x000fda0003f05270 */
[----:B------:R-:W-:Y:S05]  /*d370*/  @!P0 BRA `(.L_x_3455) ;  /* 0x0000000000048947 */ /* 0x000fea0003800000 */
[----:B------:R-:W-:Y:S01]  /*d380*/  BPT.TRAP 0x1 ;  /* 0x000000040000795c */ /* 0x000fe20000300000 */
.L_x_3455:
[----:B0-----:R-:W-:Y:S01]  /*d390*/  SHF.L.U32 R0, R23, 0x1f, RZ ;  /* 0x0000001f17007819 */ /* 0x001fe200000006ff */
[----:B------:R-:W-:Y:S03]  /*d3a0*/  BSSY B0, `(.L_x_3456) ;  /* 0x0000003000007945 */ /* 0x000fe60003800000 */
[----:B------:R-:W0:Y:S02]  /*d3b0*/  SYNCS.PHASECHK.TRANS64.TRYWAIT P0, [R25+URZ+0x38860], R0 ;  /* 0x03886000190075a7 */ /* 0x000e24000800017f */
[----:B0-----:R-:W-:Y:S05]  /*d3c0*/  @!P0 BRA `(.L_x_3457) ;  /* 0x0000003000c88947 */ /* 0x001fea0003800000 */
.L_x_3525:
[----:B------:R-:W-:Y:S05]  /*d3d0*/  BSYNC B0 ;  /* 0x0000000000007941 */ /* 0x000fea0003800000 */
.L_x_3456:
[----:B------:R-:W0:Y:S01]  /*d3e0*/  LDL.LU R3, [R1+0x14] ;  /* 0x0000140001037983 */ /* 0x000e220000300800 */
[----:B------:R-:W-:-:S03]  /*d3f0*/  ULDC.64 UR4, c[0x0][0x328] ;  /* 0x0000ca0000047ab9 */ /* 0x000fc60000000a00 */
[----:B------:R-:W2:Y:S04]  /*d400*/  LDL.LU R2, [R1] ;  /* 0x0000000001027983 */ /* 0x000ea80000300800 */
[----:B------:R-:W3:Y:S01]  /*d410*/  LDL.LU R4, [R1+0x18] ;  /* 0x0000180001047983 */ /* 0x000ee20000300800 */
[----:B------:R-:W-:Y:S02]  /*d420*/  IMAD R9, R18, 0x8000, R29 ;  /* 0x0000800012097824 */ /* 0x000fe400078e021d */
[----:B0-----:R-:W-:-:S04]  /*d430*/  IMAD R0, R3, UR4, RZ ;  /* 0x0000000403007c24 */ /* 0x001fc8000f8e02ff */
[C---:B--2---:R-:W-:Y:S02]  /*d440*/  IMAD R5, R2.reuse, UR5, R0 ;  /* 0x0000000502057c24 */ /* 0x044fe4000f8e0200 */
[----:B------:R-:W-:Y:S01]  /*d450*/  IMAD.WIDE.U32 R2, R2, UR4, RZ ;  /* 0x0000000402027c25 */ /* 0x000fe2000f8e00ff */
[----:B------:R-:W-:-:S03]  /*d460*/  ULDC.64 UR4, c[0x0][0x338] ;  /* 0x0000ce0000047ab9 */ /* 0x000fc60000000a00 */
[----:B------:R-:W-:Y:S02]  /*d470*/  IMAD.IADD R3, R3, 0x1, R5 ;  /* 0x0000000103037824 */ /* 0x000fe400078e0205 */
[----:B---3--:R-:W-:Y:S02]  /*d480*/  IMAD R0, R4, UR4, RZ ;  /* 0x0000000404007c24 */ /* 0x008fe4000f8e02ff */
        /* <DEDUP_REMOVED lines=13> */
[C---:B------:R-:W-:Y:S01]  /*d560*/  LOP3.LUT P6, RZ, R17.reuse, 0x200, RZ, 0xc0, !PT ;  /* 0x0000020011ff7812 */ /* 0x040fe200078cc0ff */
[----:B------:R-:W0:Y:S01]  /*d570*/  S2R R2, SR_TID.X ;  /* 0x0000000000027919 */ /* 0x000e220000002100 */
[----:B------:R-:W-:Y:S02]  /*d580*/  LOP3.LUT R17, R17, 0xfbffffff, RZ, 0xc0, !PT ;  /* 0xfbffffff11117812 */ /* 0x000fe400078ec0ff */
[----:B------:R-:W-:Y:S01]  /*d590*/  LOP3.LUT R22, R22, 0xfffffffe, RZ, 0xc0, !PT ;  /* 0xfffffffe16167812 */ /* 0x000fe200078ec0ff */
[----:B------:R-:W1:Y:S01]  /*d5a0*/  SHFL.IDX PT, R14, R8, RZ, 0x181f ;  /* 0x00181fff080e7589 */ /* 0x000e6200000e0000 */
[----:B------:R-:W-:Y:S02]  /*d5b0*/  LEA R9, R9, UR37, 0x1 ;  /* 0x0000002509097c11 */ /* 0x000fe4000f8e08ff */
[C---:B------:R-:W-:Y:S01]  /*d5c0*/  LOP3.LUT P4, RZ, R16.reuse, 0x20000000, RZ, 0xc0, !PT ;  /* 0x2000000010ff7812 */ /* 0x040fe2000788c0ff */
[----:B------:R-:W2:Y:S01]  /*d5d0*/  SHFL.IDX PT, R3, R10, RZ, 0x181f ;  /* 0x00181fff0a037589 */ /* 0x000ea200000e0000 */
[----:B------:R-:W-:-:S02]  /*d5e0*/  LOP3.LUT P3, RZ, R16, 0x10000000, RZ, 0xc0, !PT ;  /* 0x1000000010ff7812 */ /* 0x000fc4000786c0ff */
[C---:B------:R-:W-:Y:S01]  /*d5f0*/  LOP3.LUT P2, RZ, R16.reuse, 0x8000000, RZ, 0xc0, !PT ;  /* 0x0800000010ff7812 */ /* 0x040fe2000784c0ff */
[----:B------:R-:W-:Y:S01]  /*d600*/  SHFL.IDX PT, R20, R10, 0x2, 0x181f ;  /* 0x00581f000a147f89 */ /* 0x000fe200000e0000 */
[----:B------:R-:W-:Y:S02]  /*d610*/  @P6 LOP3.LUT R17, R17, 0x4000000, RZ, 0xfc, !PT ;  /* 0x0400000011116812 */ /* 0x000fe400078efcff */
[----:B------:R-:W-:Y:S02]  /*d620*/  LOP3.LUT P1, RZ, R16, 0x4000000, RZ, 0xc0, !PT ;  /* 0x0400000010ff7812 */ /* 0x000fe4000782c0ff */
[C---:B------:R-:W-:Y:S02]  /*d630*/  LOP3.LUT P6, RZ, R17.reuse, 0x8000, RZ, 0xc0, !PT ;  /* 0x0000800011ff7812 */ /* 0x040fe400078cc0ff */
[----:B------:R-:W-:-:S11]  /*d640*/  LOP3.LUT R17, R17, 0xf7ffffff, RZ, 0xc0, !PT ;  /* 0xf7ffffff11117812 */ /* 0x000fd600078ec0ff */
[----:B------:R-:W-:Y:S02]  /*d650*/  @P6 LOP3.LUT R17, R17, 0x8000000, RZ, 0xfc, !PT ;  /* 0x0800000011116812 */ /* 0x000fe400078efcff */
[----:B------:R-:W-:Y:S01]  /*d660*/  LOP3.LUT P6, RZ, R16, 0x40000000, RZ, 0xc0, !PT ;  /* 0x4000000010ff7812 */ /* 0x000fe200078cc0ff */
[----:B0-----:R-:W-:Y:S01]  /*d670*/  IMAD.SHL.U32 R2, R2, 0x8, RZ ;  /* 0x0000000802027824 */ /* 0x001fe200078e00ff */
[----:B------:R-:W-:-:S04]  /*d680*/  LOP3.LUT R17, R17, 0xefffffff, RZ, 0xc0, !PT ;  /* 0xefffffff11117812 */ /* 0x000fc800078ec0ff */
[----:B------:R-:W-:-:S05]  /*d690*/  LOP3.LUT R2, R2, 0x38, RZ, 0xc0, !PT ;  /* 0x0000003802027812 */ /* 0x000fca00078ec0ff */
[----:B------:R-:W-:Y:S02]  /*d6a0*/  IMAD.SHL.U32 R0, R2, 0x2, RZ ;  /* 0x0000000202007824 */ /* 0x000fe400078e00ff */
[----:B------:R-:W-:Y:S01]  /*d6b0*/  @P6 LOP3.LUT R17, R17, 0x10000000, RZ, 0xfc, !PT ;  /* 0x1000000011116812 */ /* 0x000fe200078efcff */
[----:B------:R-:W0:Y:S01]  /*d6c0*/  SHFL.IDX PT, R2, R8, 0x1, 0x181f ;  /* 0x00381f0008027f89 */ /* 0x000e2200000e0000 */
[----:B------:R-:W-:Y:S02]  /*d6d0*/  LOP3.LUT P6, RZ, R16, 0x80000000, RZ, 0xc0, !PT ;  /* 0x8000000010ff7812 */ /* 0x000fe400078cc0ff */
[----:B------:R-:W-:Y:S02]  /*d6e0*/  LOP3.LUT R17, R17, 0xdfffffff, RZ, 0xc0, !PT ;  /* 0xdfffffff11117812 */ /* 0x000fe400078ec0ff */
[----:B-1----:R-:W-:Y:S02]  /*d6f0*/  IADD3 R4, P0, R14, R0, RZ ;  /* 0x000000000e047210 */ /* 0x002fe40007f1e0ff */
[----:B------:R-:W-:Y:S03]  /*d700*/  SHFL.IDX PT, R14, R8, 0x2, 0x181f ;  /* 0x00581f00080e7f89 */ /* 0x000fe600000e0000 */
[----:B--2---:R-:W-:-:S02]  /*d710*/  IMAD.X R5, RZ, RZ, R3, P0 ;  /* 0x000000ffff057224 */ /* 0x004fc400000e0603 */
[----:B------:R-:W1:Y:S02]  /*d720*/  SHFL.IDX PT, R3, R10, 0x1, 0x181f ;  /* 0x00381f000a037f89 */ /* 0x000e6400000e0000 */
[----:B------:R-:W-:Y:S02]  /*d730*/  @P6 LOP3.LUT R17, R17, 0x20000000, RZ, 0xfc, !PT ;  /* 0x2000000011116812 */ /* 0x000fe400078efcff */
[----:B------:R-:W2:Y:S02]  /*d740*/  SHFL.IDX PT, R10, R10, 0x3, 0x181f ;  /* 0x00781f000a0a7f89 */ /* 0x000ea400000e0000 */
[C---:B------:R-:W-:Y:S02]  /*d750*/  LOP3.LUT P6, RZ, R17.reuse, 0x1, RZ, 0xc0, !PT ;  /* 0x0000000111ff7812 */ /* 0x040fe400078cc0ff */
[----:B------:R-:W-:Y:S02]  /*d760*/  LOP3.LUT R17, R17, 0xbfffffff, RZ, 0xc0, !PT ;  /* 0xbfffffff11117812 */ /* 0x000fe400078ec0ff */
[----:B0-----:R-:W-:-:S09]  /*d770*/  IADD3 R6, P0, R2, R0, RZ ;  /* 0x0000000002067210 */ /* 0x001fd20007f1e0ff */
[----:B------:R-:W-:-:S04]  /*d780*/  @P6 LOP3.LUT R17, R17, 0x40000000, RZ, 0xfc, !PT ;  /* 0x4000000011116812 */ /* 0x000fc800078efcff */
[C---:B------:R-:W-:Y:S01]  /*d790*/  LOP3.LUT P6, RZ, R17.reuse, 0x2, RZ, 0xc0, !PT ;  /* 0x0000000211ff7812 */ /* 0x040fe200078cc0ff */
[----:B-1----:R-:W-:Y:S01]  /*d7a0*/  IMAD.X R7, RZ, RZ, R3, P0 ;  /* 0x000000ffff077224 */ /* 0x002fe200000e0603 */
[----:B------:R-:W-:-:S11]  /*d7b0*/  LOP3.LUT R17, R17, 0x7fffffff, RZ, 0xc0, !PT ;  /* 0x7fffffff11117812 */ /* 0x000fd600078ec0ff */
[----:B------:R-:W-:-:S04]  /*d7c0*/  @P6 LOP3.LUT R17, R17, 0x80000000, RZ, 0xfc, !PT ;  /* 0x8000000011116812 */ /* 0x000fc800078efcff */
[C---:B------:R-:W-:Y:S02]  /*d7d0*/  LOP3.LUT P6, RZ, R17.reuse, 0x80, RZ, 0xc0, !PT ;  /* 0x0000008011ff7812 */ /* 0x040fe400078cc0ff */
[C---:B------:R-:W-:Y:S02]  /*d7e0*/  LOP3.LUT P0, RZ, R17.reuse, 0x4, RZ, 0xc0, !PT ;  /* 0x0000000411ff7812 */ /* 0x040fe4000780c0ff */
[----:B------:R-:W-:-:S09]  /*d7f0*/  LOP3.LUT P5, RZ, R17, 0x40, RZ, 0xc0, !PT ;  /* 0x0000004011ff7812 */ /* 0x000fd200078ac0ff */
[----:B------:R-:W-:Y:S02]  /*d800*/  @P6 LOP3.LUT R22, R22, 0x1, RZ, 0xfc, !PT ;  /* 0x0000000116166812 */ /* 0x000fe400078efcff */
[----:B------:R-:W-:Y:S02]  /*d810*/  LOP3.LUT P6, RZ, R17, 0x400, RZ, 0xc0, !PT ;  /* 0x0000040011ff7812 */ /* 0x000fe400078cc0ff */
[----:B------:R-:W-:-:S11]  /*d820*/  LOP3.LUT R22, R22, 0xfffffffd, RZ, 0xc0, !PT ;  /* 0xfffffffd16167812 */ /* 0x000fd600078ec0ff */
        /* <DEDUP_REMOVED lines=25> */
[----:B------:R-:W-:-:S13]  /*d9c0*/  LOP3.LUT P6, RZ, R17, 0x20000, RZ, 0xc0, !PT ;  /* 0x0002000011ff7812 */ /* 0x000fda00078cc0ff */
[----:B------:R0:W-:Y:S01]  /*d9d0*/  LDGSTS.E.BYPASS.LTC128B.128 [R9+0x400], desc[UR42][R4.64], !P6 ;  /* 0x0040000004097fae */ /* 0x0001e2000f101d6a */
        /* <DEDUP_REMOVED lines=12> */
[----:B------:R-:W-:-:S03]  /*daa0*/  LOP3.LUT P6, RZ, R22, 0x8, RZ, 0xc0, !PT ;  /* 0x0000000816ff7812 */ /* 0x000fc600078cc0ff */
[----:B------:R0:W-:Y:S01]  /*dab0*/  LDGSTS.E.BYPASS.LTC128B.128 [R9+0xe400], desc[UR42][R4.64+0x380], !P0 ;  /* 0x0e40038004097fae */ /* 0x0001e2000c101d6a */
[----:B------:R-:W-:-:S03]  /*dac0*/  IADD3 R2, P0, R14, R0, RZ ;  /* 0x000000000e027210 */ /* 0x000fc60007f1e0ff */
[----:B------:R0:W1:Y:S02]  /*dad0*/  SHFL.IDX PT, R14, R8, 0x3, 0x181f ;  /* 0x00781f00080e7f89 */ /* 0x00006400000e0000 */
[----:B------:R-:W-:Y:S01]  /*dae0*/  IMAD.X R3, RZ, RZ, R20, P0 ;  /* 0x000000ffff037224 */ /* 0x000fe200000e0614 */
[----:B------:R-:W-:-:S03]  /*daf0*/  LOP3.LUT P0, RZ, R17, 0x1000, RZ, 0xc0, !PT ;  /* 0x0000100011ff7812 */ /* 0x000fc6000780c0ff */
        /* <DEDUP_REMOVED lines=18> */
[----:B------:R0:W-:Y:S10]  /*dc20*/  LDGSTS.E.BYPASS.LTC128B.128 [R9+0x3400], desc[UR42][R2.64+0x80], !P0 ;  /* 0x0340008002097fae */ /* 0x0001f4000c101d6a */
[----:B------:R0:W-:Y:S04]  /*dc30*/  LDGSTS.E.BYPASS.LTC128B.128 [R9+0x5400], desc[UR42][R2.64+0x100], !P6 ;  /* 0x0540010002097fae */ /* 0x0001e8000f101d6a */
[----:B------:R0:W-:Y:S04]  /*dc40*/  LDGSTS.E.BYPASS.LTC128B.128 [R9+0x7400], desc[UR42][R2.64+0x180], !P5 ;  /* 0x0740018002097fae */ /* 0x0001e8000e901d6a */
[----:B------:R0:W-:Y:S04]  /*dc50*/  LDGSTS.E.BYPASS.LTC128B.128 [R9+0x9400], desc[UR42][R2.64+0x200], !P4 ;  /* 0x0940020002097fae */ /* 0x0001e8000e101d6a */
[----:B------:R0:W-:Y:S04]  /*dc60*/  LDGSTS.E.BYPASS.LTC128B.128 [R9+0xb400], desc[UR42][R2.64+0x280], !P3 ;  /* 0x0b40028002097fae */ /* 0x0001e8000d901d6a */
[----:B------:R0:W-:Y:S04]  /*dc70*/  LDGSTS.E.BYPASS.LTC128B.128 [R9+0xd400], desc[UR42][R2.64+0x300], !P2 ;  /* 0x0d40030002097fae */ /* 0x0001e8000d101d6a */
[----:B-12---:R0:W-:Y:S02]  /*dc80*/  LDGSTS.E.BYPASS.LTC128B.128 [R9+0xf400], desc[UR42][R2.64+0x380], !P1 ;  /* 0x0f40038002097fae */ /* 0x0061e4000c901d6a */
.L_x_3535:
[C---:B------:R-:W-:Y:S02]  /*dc90*/  LOP3.LUT P6, RZ, R17.reuse, 0x800000, RZ, 0xc0, !PT ;  /* 0x0080000011ff7812 */ /* 0x040fe400078cc0ff */
[----:B0-----:R-:W-:Y:S02]  /*dca0*/  IADD3 R2, P0, R14, R0, RZ ;  /* 0x000000000e027210 */ /* 0x001fe40007f1e0ff */
[----:B------:R-:W-:Y:S02]  /*dcb0*/  P2R R4, PR, RZ, 0x40 ;  /* 0x00000040ff047803 */ /* 0x000fe40000000000 */
[C---:B------:R-:W-:Y:S01]  /*dcc0*/  LOP3.LUT P6, RZ, R17.reuse, 0x2000000, RZ, 0xc0, !PT ;  /* 0x0200000011ff7812 */ /* 0x040fe200078cc0ff */
[----:B------:R-:W-:Y:S01]  /*dcd0*/  IMAD.X R3, RZ, RZ, R10, P0 ;  /* 0x000000ffff037224 */ /* 0x000fe200000e060a */
        /* <DEDUP_REMOVED lines=20> */
.L_x_3459:
[----:B------:R-:W-:Y:S02]  /*de20*/  PLOP3.LUT P1, PT, P1, P0, PT, 0xa2, 0x0 ;  /* 0x000000000000781c */ /* 0x000fe40000f21472 */
[----:B------:R-:W-:-:S08]  /*de30*/  @P0 R2UR P1, UR4, R25 ;  /* 0x00000000190402ca */ /* 0x000fd00000020000 */
[----:B------:R-:W-:-:S05]  /*de40*/  @P0 PLOP3.LUT P0, PT, P1, PT, PT, 0x80, 0x0 ;  /* 0x000000000000081c */ /* 0x000fca0000f0f070 */
[----:B------:R-:W-:Y:S01]  /*de50*/  @!P1 SYNCS.ARRIVE.TRANS64.RED.A0T1 RZ, [UR4+0x38850], RZ ;  /* 0x038850ffffff99a7 */ /* 0x000fe20008200404 */
[----:B------:R-:W-:Y:S07]  /*de60*/  @!P1 ARRIVES.LDGSTSBAR.64.TRANSCNT [UR4+0x38850] ;  /* 0x03885000ff0099b0 */ /* 0x000fee0008000a84 */
[----:B------:R-:W-:Y:S05]  /*de70*/  @P0 BRA.U.ANY `(.L_x_3459) ;  /* 0xfffffffd00e80947 */ /* 0x000fea000393ffff */
[----:B------:R-:W-:Y:S01]  /*de80*/  NOP ;  /* 0x0000000000007918 */ /* 0x000fe20000000000 */
[----:B0-----:R-:W-:-:S04]  /*de90*/  LOP3.LUT R2, R37, 0x2, RZ, 0xfc, !PT ;  /* 0x0000000225027812 */ /* 0x001fc800078efcff */
[----:B------:R-:W-:-:S13]  /*dea0*/  ISETP.NE.AND P2, PT, R2, 0x3, PT ;  /* 0x000000030200780c */ /* 0x000fda0003f45270 */
[----:B------:R-:W-:Y:S05]  /*deb0*/  @!P2 BRA `(.L_x_3460) ;  /* 0x000000000004a947 */ /* 0x000fea0003800000 */
[----:B------:R-:W-:Y:S01]  /*dec0*/  BPT.TRAP 0x1 ;  /* 0x000000040000795c */ /* 0x000fe20000300000 */
.L_x_3460:
[----:B------:R-:W2:Y:S01]  /*ded0*/  LDL R3, [R1+0x20] ;  /* 0x0000200001037983 */ /* 0x000ea20000100800 */
[----:B------:R-:W-:Y:S01]  /*dee0*/  VIADD R18, R18, 0x1 ;  /* 0x0000000112127836 */ /* 0x000fe20000000000 */
[----:B------:R0:W-:Y:S04]  /*def0*/  SYNCS.ARRIVE.TRANS64.A1T0 RZ, [R25+URZ+0x38850], RZ ;  /* 0x038850ff19ff79a7 */ /* 0x0001e8000810003f */
[----:B------:R-:W-:-:S04]  /*df00*/  ISETP.NE.AND P0, PT, R18, 0x2, PT ;  /* 0x000000021200780c */ /* 0x000fc80003f05270 */
[----:B------:R-:W-:Y:S02]  /*df10*/  SEL R18, R18, RZ, P0 ;  /* 0x000000ff12127207 */ /* 0x000fe40000000000 */
[----:B------:R-:W-:-:S04]  /*df20*/  SEL R2, RZ, 0x1, P0 ;  /* 0x00000001ff027807 */ /* 0x000fc80000000000 */
[----:B------:R-:W-:Y:S02]  /*df30*/  LOP3.LUT R23, R23, R2, RZ, 0x3c, !PT ;  /* 0x0000000217177212 */ /* 0x000fe400078e3cff */
[----:B--2---:R-:W-:-:S13]  /*df40*/  ISETP.GE.AND P0, PT, R3, 0x41, PT ;  /* 0x000000410300780c */ /* 0x004fda0003f06270 */
[----:B0-----:R-:W-:Y:S05]  /*df50*/  @!P0 BRA `(.L_x_3461) ;  /* 0x0000000c00848947 */ /* 0x001fea0003800000 */
[----:B------:R0:W5:Y:S01]  /*df60*/  LDL R9, [R1+0x28] ;  /* 0x0000280001097983 */ /* 0x0001620000100800 */
[----:B------:R-:W-:Y:S01]  /*df70*/  BSSY B0, `(.L_x_3461) ;  /* 0x00000df000007945 */ /* 0x000fe20003800000 */
.L_x_3474:
[----:B------:R-:W1:Y:S01]  /*df80*/  LDC R2, c[0x0][0x430] ;  /* 0x00010c00ff027b82 */ /* 0x000e620000000800 */
[C---:B------:R-:W-:Y:S01]  /*df90*/  ISETP.GT.U32.AND P0, PT, R24.reuse, 0x3f, PT ;  /* 0x0000003f1800780c */ /* 0x040fe20003f04070 */
[----:B-----5:R-:W-:Y:S01]  /*dfa0*/  IMAD R3, R9, 0x40, R32 ;  /* 0x0000004009037824 */ /* 0x020fe200078e0220 */
[----:B------:R-:W-:Y:S01]  /*dfb0*/  LOP3.LUT R11, R37, 0x2, RZ, 0xfc, !PT ;  /* 0x00000002250b7812 */ /* 0x000fe200078efcff */
[----:B------:R-:W-:Y:S02]  /*dfc0*/  ULDC UR4, c[0x0][0x430] ;  /* 0x00010c0000047ab9 */ /* 0x000fe40000000800 */
[----:B---3--:R-:W-:-:S04]  /*dfd0*/  IMAD.IADD R8, R24, 0x1, R3 ;  /* 0x0000000118087824 */ /* 0x008fc800078e0203 */
[----:B------:R-:W-:-:S04]  /*dfe0*/  IMAD.MOV.U32 R10, RZ, RZ, R8 ;  /* 0x000000ffff0a7224 */ /* 0x000fc800078e0008 */
[----:B------:R-:W2:Y:S01]  /*dff0*/  @!P0 LDC.64 R4, c[0x0][0x428] ;  /* 0x00010a00ff048b82 */ /* 0x000ea20000000a00 */
[----:B-1----:R-:W-:-:S13]  /*e000*/  ISETP.NE.AND P1, PT, R2, 0x1, PT ;  /* 0x000000010200780c */ /* 0x002fda0003f25270 */
[----:B------:R-:W1:Y:S08]  /*e010*/  @P1 LDC R7, c[0x0][0x434] ;  /* 0x00010d00ff071b82 */ /* 0x000e700000000800 */
[----:B------:R-:W3:Y:S01]  /*e020*/  @P1 LDC R2, c[0x0][0x438] ;  /* 0x00010e00ff021b82 */ /* 0x000ee20000000800 */
[----:B-1----:R-:W-:-:S07]  /*e030*/  @P1 IMAD.HI.U32 R3, R8, R7, RZ ;  /* 0x0000000708031227 */ /* 0x002fce00078e00ff */
[----:B------:R-:W1:Y:S01]  /*e040*/  @!P0 LDC.64 R6, c[0x0][0x418] ;  /* 0x00010600ff068b82 */ /* 0x000e620000000a00 */
[----:B---3--:R-:W-:Y:S01]  /*e050*/  @P1 SHF.R.U32.HI R10, RZ, R2, R3 ;  /* 0x00000002ff0a1219 */ /* 0x008fe20000011603 */
[----:B--2---:R-:W-:-:S03]  /*e060*/  @!P0 IMAD R2, R33, R4, RZ ;  /* 0x0000000421028224 */ /* 0x004fc600078e02ff */
[----:B------:R-:W-:Y:S01]  /*e070*/  @!P0 SHF.R.S32.HI R3, RZ, 0x1f, R10 ;  /* 0x0000001fff038819 */ /* 0x000fe2000001140a */
[----:B------:R-:W-:Y:S02]  /*e080*/  @!P0 IMAD R5, R28, R5, R2 ;  /* 0x000000051c058224 */ /* 0x000fe400078e0202 */
[----:B------:R-:W-:-:S04]  /*e090*/  @!P0 IMAD.MOV.U32 R2, RZ, RZ, R10 ;  /* 0x000000ffff028224 */ /* 0x000fc800078e000a */
[----:B------:R-:W-:-:S04]  /*e0a0*/  @!P0 IMAD.WIDE.U32 R2, R28, R4, R2 ;  /* 0x000000041c028225 */ /* 0x000fc800078e0002 */
[----:B------:R-:W-:Y:S02]  /*e0b0*/  @!P0 IMAD.IADD R5, R5, 0x1, R3 ;  /* 0x0000000105058824 */ /* 0x000fe400078e0203 */
[----:B------:R-:W-:Y:S01]  /*e0c0*/  IMAD.MOV.U32 R4, RZ, RZ, RZ ;  /* 0x000000ffff047224 */ /* 0x000fe200078e00ff */
[----:B-1----:R-:W-:-:S04]  /*e0d0*/  @!P0 LEA R6, P1, R2, R6, 0x2 ;  /* 0x0000000602068211 */ /* 0x002fc800078210ff */
[----:B------:R-:W-:-:S05]  /*e0e0*/  @!P0 LEA.HI.X R7, R2, R7, R5, 0x2, P1 ;  /* 0x0000000702078211 */ /* 0x000fca00008f1405 */
[----:B------:R1:W5:Y:S01]  /*e0f0*/  @!P0 LDG.E R4, desc[UR42][R6.64] ;  /* 0x0000002a06048981 */ /* 0x000362000c1e1900 */
[----:B------:R-:W-:Y:S02]  /*e100*/  ISETP.NE.AND P2, PT, R11, 0x3, PT ;  /* 0x000000030b00780c */ /* 0x000fe40003f45270 */
[----:B------:R-:W-:-:S05]  /*e110*/  IADD3 R5, -R10, RZ, RZ ;  /* 0x000000ff0a057210 */ /* 0x000fca0007ffe1ff */
[----:B------:R-:W-:-:S06]  /*e120*/  IMAD R5, R5, UR4, R8 ;  /* 0x0000000405057c24 */ /* 0x000fcc000f8e0208 */
[----:B-1----:R-:W-:Y:S05]  /*e130*/  @!P2 BRA `(.L_x_3462) ;  /* 0x000000000004a947 */ /* 0x002fea0003800000 */
[----:B------:R-:W-:Y:S01]  /*e140*/  BPT.TRAP 0x1 ;  /* 0x000000040000795c */ /* 0x000fe20000300000 */
.L_x_3462:
[----:B------:R-:W-:Y:S01]  /*e150*/  LEA R8, R18, UR37, 0x3 ;  /* 0x0000002512087c11 */ /* 0x000fe2000f8e18ff */
[----:B------:R-:W-:Y:S01]  /*e160*/  BSSY B1, `(.L_x_3463) ;  /* 0x0000005000017945 */ /* 0x000fe20003800000 */
[----:B------:R-:W-:Y:S02]  /*e170*/  SHF.L.U32 R20, R23, 0x1f, RZ ;  /* 0x0000001f17147819 */ /* 0x000fe400000006ff */
[----:B------:R-:W-:Y:S02]  /*e180*/  SHF.R.S32.HI R7, RZ, 0x1f, R5 ;  /* 0x0000001fff077819 */ /* 0x000fe40000011405 */
[----:B------:R-:W1:Y:S02]  /*e190*/  SYNCS.PHASECHK.TRANS64.TRYWAIT P0, [R8+URZ+0x38840], R20 ;  /* 0x03884014080075a7 */ /* 0x000e64000800017f */
[----:B-1----:R-:W-:Y:S05]  /*e1a0*/  @!P0 BRA `(.L_x_3464) ;  /* 0x0000002c00748947 */ /* 0x002fea0003800000 */
.L_x_3536:
[----:B------:R-:W-:Y:S05]  /*e1b0*/  BSYNC B1 ;  /* 0x0000000000017941 */ /* 0x000fea0003800000 */
.L_x_3463:
[----:B------:R-:W-:Y:S01]  /*e1c0*/  ULDC.64 UR4, c[0x0][0x300] ;  /* 0x0000c00000047ab9 */ /* 0x000fe20000000a00 */
[----:B-----5:R-:W-:Y:S01]  /*e1d0*/  SHF.R.S32.HI R10, RZ, 0x1f, R4 ;  /* 0x0000001fff0a7819 */ /* 0x020fe20000011404 */
[----:B------:R-:W-:Y:S01]  /*e1e0*/  IMAD R6, R7, UR4, RZ ;  /* 0x0000000407067c24 */ /* 0x000fe2000f8e02ff */
[----:B------:R-:W-:Y:S01]  /*e1f0*/  LOP3.LUT P1, RZ, R16, 0x1, RZ, 0xc0, !PT ;  /* 0x0000000110ff7812 */ /* 0x000fe2000782c0ff */
[----:B------:R-:W-:-:S04]  /*e200*/  IMAD.WIDE.U32 R2, R5, UR4, RZ ;  /* 0x0000000405027c25 */ /* 0x000fc8000f8e00ff */
        /* <DEDUP_REMOVED lines=16> */
[----:B------:R-:W-:Y:S01]  /*e310*/  IMAD R6, R18, 0x1000, R29 ;  /* 0x0000100012067824 */ /* 0x000fe200078e021d */
[----:B------:R-:W-:Y:S06]  /*e320*/  BRA.DIV UR4, `(.L_x_3465) ;  /* 0x0000002e04287947 */ /* 0x000fec000b800000 */
[----:B------:R-:W2:Y:S01]  /*e330*/  SHFL.IDX PT, R2, R21, RZ, 0x181f ;  /* 0x00181fff15027589 */ /* 0x000ea200000e0000 */
[----:B------:R-:W-:-:S03]  /*e340*/  LEA R25, R6, UR37, 0x1 ;  /* 0x0000002506197c11 */ /* 0x000fc6000f8e08ff */
[----:B------:R-:W3:Y:S01]  /*e350*/  SHFL.IDX PT, R3, R27, RZ, 0x181f ;  /* 0x00181fff1b037589 */ /* 0x000ee200000e0000 */
[----:B--2---:R-:W-:-:S05]  /*e360*/  IADD3 R2, P0, R2, R0, RZ ;  /* 0x0000000002027210 */ /* 0x004fca0007f1e0ff */
[----:B---3--:R-:W-:-:S05]  /*e370*/  IMAD.X R3, RZ, RZ, R3, P0 ;  /* 0x000000ffff037224 */ /* 0x008fca00000e0603 */
[----:B------:R-:W-:Y:S01]  /*e380*/  @!PT LDS RZ, [RZ] ;  /* 0x00000000fffff984 */ /* 0x000fe20000000800 */
[----:B------:R2:W-:Y:S04]  /*e390*/  LDGSTS.E.BYPASS.LTC128B.128 [R25+0x22400], desc[UR42][R2.64], !P1 ;  /* 0x2240000002197fae */ /* 0x0005e8000c901d6a */
[----:B--2---:R-:W2:Y:S04]  /*e3a0*/  SHFL.IDX PT, R2, R21, 0x1, 0x181f ;  /* 0x00381f0015027f89 */ /* 0x004ea800000e0000 */
[----:B------:R-:W3:Y:S01]  /*e3b0*/  SHFL.IDX PT, R3, R27, 0x1, 0x181f ;  /* 0x00381f001b037f89 */ /* 0x000ee200000e0000 */
[----:B--2---:R-:W-:-:S05]  /*e3c0*/  IADD3 R2, P0, R2, R0, RZ ;  /* 0x0000000002027210 */ /* 0x004fca0007f1e0ff */
[----:B---3--:R-:W-:-:S05]  /*e3d0*/  IMAD.X R3, RZ, RZ, R3, P0 ;  /* 0x000000ffff037224 */ /* 0x008fca00000e0603 */
[----:B------:R2:W-:Y:S04]  /*e3e0*/  LDGSTS.E.BYPASS.LTC128B.128 [R25+0x22c00], desc[UR42][R2.64], !P1 ;  /* 0x22c0000002197fae */ /* 0x0005e8000c901d6a */
[----:B--2---:R-:W2:Y:S04]  /*e3f0*/  SHFL.IDX PT, R2, R21, 0x2, 0x181f ;  /* 0x00581f0015027f89 */ /* 0x004ea800000e0000 */
[----:B------:R-:W3:Y:S04]  /*e400*/  SHFL.IDX PT, R3, R27, 0x2, 0x181f ;  /* 0x00581f001b037f89 */ /* 0x000ee800000e0000 */
[----:B------:R-:W4:Y:S01]  /*e410*/  SHFL.IDX PT, R27, R27, 0x3, 0x181f ;  /* 0x00781f001b1b7f89 */ /* 0x000f2200000e0000 */
[----:B--2---:R-:W-:-:S05]  /*e420*/  IADD3 R2, P0, R2, R0, RZ ;  /* 0x0000000002027210 */ /* 0x004fca0007f1e0ff */
[----:B---3--:R-:W-:-:S05]  /*e430*/  IMAD.X R3, RZ, RZ, R3, P0 ;  /* 0x000000ffff037224 */ /* 0x008fca00000e0603 */
[----:B------:R2:W-:Y:S04]  /*e440*/  LDGSTS.E.BYPASS.LTC128B.128 [R25+0x23400], desc[UR42][R2.64], !P1 ;  /* 0x2340000002197fae */ /* 0x0005e8000c901d6a */
[----:B--2-4-:R2:W3:Y:S02]  /*e450*/  SHFL.IDX PT, R2, R21, 0x3, 0x181f ;  /* 0x00781f0015027f89 */ /* 0x0144e400000e0000 */
.L_x_3546:
[----:B---3--:R-:W-:-:S05]  /*e460*/  IADD3 R2, P0, R2, R0, RZ ;  /* 0x0000000002027210 */ /* 0x008fca0007f1e0ff */
[----:B------:R-:W-:Y:S01]  /*e470*/  IMAD.X R3, RZ, RZ, R27, P0 ;  /* 0x000000ffff037224 */ /* 0x000fe200000e061b */
[----:B------:R-:W-:-:S04]  /*e480*/  PLOP3.LUT P0, PT, PT, PT, PT, 0x80, 0x0 ;  /* 0x000000000000781c */ /* 0x000fc80003f0f070 */
[----:B------:R-:W-:Y:S01]  /*e490*/  @!PT LDS RZ, [RZ] ;  /* 0x00000000fffff984 */ /* 0x000fe20000000800 */
[----:B------:R-:W-:Y:S01]  /*e4a0*/  @!PT LDS RZ, [RZ] ;  /* 0x00000000fffff984 */ /* 0x000fe20000000800 */
[----:B------:R-:W-:Y:S01]  /*e4b0*/  @!PT LDS RZ, [RZ] ;  /* 0x00000000fffff984 */ /* 0x000fe20000000800 */
[----:B------:R3:W-:Y:S01]  /*e4c0*/  LDGSTS.E.BYPASS.LTC128B.128 [R25+0x23c00], desc[UR42][R2.64], !P1 ;  /* 0x23c0000002197fae */ /* 0x0007e2000c901d6a */
[----:B------:R-:W-:-:S08]  /*e4d0*/  NOP ;  /* 0x0000000000007918 */ /* 0x000fd00000000000 */
.L_x_3466:
[----:B------:R-:W-:Y:S02]  /*e4e0*/  PLOP3.LUT P1, PT, P1, P0, PT, 0xa2, 0x0 ;  /* 0x000000000000781c */ /* 0x000fe40000f21472 */
[----:B------:R-:W-:-:S08]  /*e4f0*/  @P0 R2UR P1, UR4, R8 ;  /* 0x00000000080402ca */ /* 0x000fd00000020000 */
[----:B------:R-:W-:-:S05]  /*e500*/  @P0 PLOP3.LUT P0, PT, P1, PT, PT, 0x80, 0x0 ;  /* 0x000000000000081c */ /* 0x000fca0000f0f070 */
[----:B------:R-:W-:Y:S01]  /*e510*/  @!P1 SYNCS.ARRIVE.TRANS64.RED.A0T1 RZ, [UR4+0x38830], RZ ;  /* 0x038830ffffff99a7 */ /* 0x000fe20008200404 */
[----:B------:R-:W-:Y:S07]  /*e520*/  @!P1 ARRIVES.LDGSTSBAR.64.TRANSCNT [UR4+0x38830] ;  /* 0x03883000ff0099b0 */ /* 0x000fee0008000a84 */
[----:B------:R-:W-:Y:S05]  /*e530*/  @P0 BRA.U.ANY `(.L_x_3466) ;  /* 0xfffffffd00e80947 */ /* 0x000fea000393ffff */
[----:B------:R-:W-:Y:S01]  /*e540*/  NOP ;  /* 0x0000000000007918 */ /* 0x000fe20000000000 */
[----:B---3--:R-:W-:-:S04]  /*e550*/  LOP3.LUT R2, R37, 0x2, RZ, 0xfc, !PT ;  /* 0x0000000225027812 */ /* 0x008fc800078efcff */
[----:B------:R-:W-:-:S13]  /*e560*/  ISETP.NE.AND P2, PT, R2, 0x3, PT ;  /* 0x000000030200780c */ /* 0x000fda0003f45270 */
[----:B------:R-:W-:Y:S05]  /*e570*/  @!P2 BRA `(.L_x_3467) ;  /* 0x000000000004a947 */ /* 0x000fea0003800000 */
[----:B------:R-:W-:Y:S01]  /*e580*/  BPT.TRAP 0x1 ;  /* 0x000000040000795c */ /* 0x000fe20000300000 */
.L_x_3467:
[----:B------:R3:W-:Y:S01]  /*e590*/  SYNCS.ARRIVE.TRANS64.A1T0 RZ, [R8+URZ+0x38830], RZ ;  /* 0x038830ff08ff79a7 */ /* 0x0007e2000810003f */
[----:B------:R-:W-:Y:S05]  /*e5a0*/  @!P2 BRA `(.L_x_3468) ;  /* 0x000000000004a947 */ /* 0x000fea0003800000 */
[----:B------:R-:W-:Y:S01]  /*e5b0*/  BPT.TRAP 0x1 ;  /* 0x000000040000795c */ /* 0x000fe20000300000 */
.L_x_3468:
[----:B------:R-:W4:Y:S01]  /*e5c0*/  SYNCS.PHASECHK.TRANS64.TRYWAIT P0, [R8+URZ+0x38860], R20 ;  /* 0x03886014080075a7 */ /* 0x000f22000800017f */
[----:B------:R-:W-:Y:S04]  /*e5d0*/  BSSY B1, `(.L_x_3469) ;  /* 0x0000002000017945 */ /* 0x000fe80003800000 */
[----:B----4-:R-:W-:Y:S05]  /*e5e0*/  @!P0 BRA `(.L_x_3470) ;  /* 0x0000002c00948947 */ /* 0x010fea0003800000 */
.L_x_3547:
[----:B------:R-:W-:Y:S05]  /*e5f0*/  BSYNC B1 ;  /* 0x0000000000017941 */ /* 0x000fea0003800000 */
.L_x_3469:
[----:B------:R-:W-:Y:S01]  /*e600*/  ULDC.64 UR4, c[0x0][0x328] ;  /* 0x0000ca0000047ab9 */ /* 0x000fe20000000a00 */
[C---:B------:R-:W-:Y:S01]  /*e610*/  LOP3.LUT P5, RZ, R16.reuse, 0x8, RZ, 0xc0, !PT ;  /* 0x0000000810ff7812 */ /* 0x040fe200078ac0ff */
[----:B------:R-:W-:Y:S01]  /*e620*/  IMAD R2, R7, UR4, RZ ;  /* 0x0000000407027c24 */ /* 0x000fe2000f8e02ff */
[----:B------:R-:W-:Y:S01]  /*e630*/  LOP3.LUT P4, RZ, R16, 0x4, RZ, 0xc0, !PT ;  /* 0x0000000410ff7812 */ /* 0x000fe2000788c0ff */
[----:B--2---:R-:W-:Y:S01]  /*e640*/  IMAD R21, R18, 0x7000, R6 ;  /* 0x0000700012157824 */ /* 0x004fe200078e0206 */
        /* <DEDUP_REMOVED lines=17> */
[----:B-1--4-:R-:W-:Y:S01]  /*e760*/  LEA.HI.X R20, R2, UR5, R3, 0x1, P0 ;  /* 0x0000000502147c11 */ /* 0x012fe200080f0c03 */
[----:B------:R-:W-:Y:S08]  /*e770*/  BRA.DIV UR4, `(.L_x_3471) ;  /* 0x0000002e04447947 */ /* 0x000ff0000b800000 */
[----:B------:R-:W1:Y:S01]  /*e780*/  SHFL.IDX PT, R14, R10, RZ, 0x181f ;  /* 0x00181fff0a0e7589 */ /* 0x000e6200000e0000 */
[C---:B------:R-:W-:Y:S02]  /*e790*/  LOP3.LUT P1, RZ, R16.reuse, 0x200, RZ, 0xc0, !PT ;  /* 0x0000020010ff7812 */ /* 0x040fe4000782c0ff */
[C---:B------:R-:W-:Y:S01]  /*e7a0*/  LOP3.LUT P2, RZ, R16.reuse, 0x20, RZ, 0xc0, !PT ;  /* 0x0000002010ff7812 */ /* 0x040fe2000784c0ff */
[----:B------:R-:W2:Y:S01]  /*e7b0*/  SHFL.IDX PT, R3, R20, RZ, 0x181f ;  /* 0x00181fff14037589 */ /* 0x000ea200000e0000 */
[----:B------:R-:W-:Y:S02]  /*e7c0*/  LOP3.LUT P6, RZ, R16, 0x10, RZ, 0xc0, !PT ;  /* 0x0000001010ff7812 */ /* 0x000fe400078cc0ff */
[----:B------:R-:W-:Y:S01]  /*e7d0*/  LEA R21, R21, UR37, 0x1 ;  /* 0x0000002515157c11 */ /* 0x000fe2000f8e08ff */
[----:B------:R-:W4:Y:S01]  /*e7e0*/  SHFL.IDX PT, R2, R10, 0x1, 0x181f ;  /* 0x00381f000a027f89 */ /* 0x000f2200000e0000 */
[----:B------:R-:W-:-:S09]  /*e7f0*/  LOP3.LUT R17, R17, 0xf7ffffff, RZ, 0xc0, !PT ;  /* 0xf7ffffff11117812 */ /* 0x000fd200078ec0ff */
[----:B------:R-:W-:Y:S02]  /*e800*/  @P6 LOP3.LUT R17, R17, 0x8000000, RZ, 0xfc, !PT ;  /* 0x0800000011116812 */ /* 0x000fe400078efcff */
[-C--:B-1----:R-:W-:Y:S02]  /*e810*/  IADD3 R4, P0, R14, R0.reuse, RZ ;  /* 0x000000000e047210 */ /* 0x082fe40007f1e0ff */
[----:B------:R-:W1:Y:S03]  /*e820*/  SHFL.IDX PT, R14, R10, 0x2, 0x181f ;  /* 0x00581f000a0e7f89 */ /* 0x000e6600000e0000 */
[----:B--2---:R-:W-:Y:S02]  /*e830*/  IMAD.X R5, RZ, RZ, R3, P0 ;  /* 0x000000ffff057224 */ /* 0x004fe400000e0603 */
[----:B------:R-:W2:Y:S01]  /*e840*/  SHFL.IDX PT, R3, R20, 0x1, 0x181f ;  /* 0x00381f0014037f89 */ /* 0x000ea200000e0000 */
[----:B----4-:R-:W-:-:S03]  /*e850*/  IADD3 R6, P0, R2, R0, RZ ;  /* 0x0000000002067210 */ /* 0x010fc60007f1e0ff */
[----:B------:R4:W-:Y:S01]  /*e860*/  LDGSTS.E.BYPASS.LTC128B.128 [R21+0x400], desc[UR42][R4.64], !P1 ;  /* 0x0040000004157fae */ /* 0x0009e2000c901d6a */
[----:B------:R-:W-:-:S03]  /*e870*/  ISETP.NE.U32.AND P1, PT, R30, RZ, PT ;  /* 0x000000ff1e00720c */ /* 0x000fc60003f25070 */
[----:B------:R4:W-:Y:S04]  /*e880*/  LDGSTS.E.BYPASS.LTC128B.128 [R21+0x2400], desc[UR42][R4.64+0x80], !P2 ;  /* 0x0240008004157fae */ /* 0x0009e8000d101d6a */
[----:B------:R4:W-:Y:S01]  /*e890*/  LDGSTS.E.BYPASS.LTC128B.128 [R21+0x4400], desc[UR42][R4.64+0x100], !P6 ;  /* 0x0440010004157fae */ /* 0x0009e2000f101d6a */
[----:B------:R-:W-:-:S03]  /*e8a0*/  LOP3.LUT P6, RZ, R16, 0x200, RZ, 0xc0, !PT ;  /* 0x0000020010ff7812 */ /* 0x000fc600078cc0ff */
[----:B------:R4:W-:Y:S01]  /*e8b0*/  LDGSTS.E.BYPASS.LTC128B.128 [R21+0x6400], desc[UR42][R4.64+0x180], !P5 ;  /* 0x0640018004157fae */ /* 0x0009e2000e901d6a */
[----:B-1----:R-:W-:-:S03]  /*e8c0*/  IADD3 R2, P2, R14, R0, RZ ;  /* 0x000000000e027210 */ /* 0x002fc60007f5e0ff */
[----:B------:R4:W-:Y:S01]  /*e8d0*/  LDGSTS.E.BYPASS.LTC128B.128 [R21+0x8400], desc[UR42][R4.64+0x200], !P4 ;  /* 0x0840020004157fae */ /* 0x0009e2000e101d6a */
[----:B--2---:R-:W-:Y:S01]  /*e8e0*/  IMAD.X R7, RZ, RZ, R3, P0 ;  /* 0x000000ffff077224 */ /* 0x004fe200000e0603 */
[----:B------:R-:W-:Y:S02]  /*e8f0*/  ISETP.NE.U32.AND P0, PT, R31, RZ, PT ;  /* 0x000000ff1f00720c */ /* 0x000fe40003f05070 */
[----:B------:R-:W1:Y:S04]  /*e900*/  SHFL.IDX PT, R3, R20, 0x2, 0x181f ;  /* 0x00581f0014037f89 */ /* 0x000e6800000e0000 */
[----:B------:R4:W-:Y:S04]  /*e910*/  LDGSTS.E.BYPASS.LTC128B.128 [R21+0xa400], desc[UR42][R4.64+0x280], !P3 ;  /* 0x0a40028004157fae */ /* 0x0009e8000d901d6a */
[----:B------:R4:W2:Y:S04]  /*e920*/  SHFL.IDX PT, R14, R10, 0x3, 0x181f ;  /* 0x00781f000a0e7f89 */ /* 0x0008a800000e0000 */
[----:B------:R4:W-:Y:S04]  /*e930*/  LDGSTS.E.BYPASS.LTC128B.128 [R21+0xc400], desc[UR42][R4.64+0x300], P0 ;  /* 0x0c40030004157fae */ /* 0x0009e80008101d6a */
[----:B------:R4:W-:Y:S04]  /*e940*/  LDGSTS.E.BYPASS.LTC128B.128 [R21+0xe400], desc[UR42][R4.64+0x380], P1 ;  /* 0x0e40038004157fae */ /* 0x0009e80008901d6a */
[----:B------:R4:W-:Y:S01]  /*e950*/  LDGSTS.E.BYPASS.LTC128B.128 [R21+0xc00], desc[UR42][R6.64], !P6 ;  /* 0x00c0000006157fae */ /* 0x0009e2000f101d6a */
[----:B------:R-:W-:-:S02]  /*e960*/  LOP3.LUT P6, RZ, R17, 0x8000000, RZ, 0xc0, !PT ;  /* 0x0800000011ff7812 */ /* 0x000fc400078cc0ff */
[----:B------:R-:W-:Y:S01]  /*e970*/  LOP3.LUT R17, R17, 0xfbffffff, RZ, 0xc0, !PT ;  /* 0xfbffffff11117812 */ /* 0x000fe200078ec0ff */
[----:B-1----:R-:W-:Y:S01]  /*e980*/  IMAD.X R3, RZ, RZ, R3, P2 ;  /* 0x000000ffff037224 */ /* 0x002fe200010e0603 */
[----:B------:R-:W-:Y:S01]  /*e990*/  LOP3.LUT P2, RZ, R16, 0x20, RZ, 0xc0, !PT ;  /* 0x0000002010ff7812 */ /* 0x000fe2000784c0ff */
[----:B------:R-:W1:-:S12]  /*e9a0*/  SHFL.IDX PT, R20, R20, 0x3, 0x181f ;  /* 0x00781f0014147f89 */ /* 0x000e5800000e0000 */
[----:B------:R4:W-:Y:S01]  /*e9b0*/  LDGSTS.E.BYPASS.LTC128B.128 [R21+0x2c00], desc[UR42][R6.64+0x80], !P2 ;  /* 0x02c0008006157fae */ /* 0x0009e2000d101d6a */
[----:B------:R-:W-:Y:S02]  /*e9c0*/  @P2 LOP3.LUT R17, R17, 0x4000000, RZ, 0xfc, !PT ;  /* 0x0400000011112812 */ /* 0x000fe400078efcff */
[----:B------:R-:W-:Y:S01]  /*e9d0*/  LOP3.LUT P2, RZ, R16, 0x200, RZ, 0xc0, !PT ;  /* 0x0000020010ff7812 */ /* 0x000fe2000784c0ff */
[----:B------:R4:W-:Y:S04]  /*e9e0*/  LDGSTS.E.BYPASS.LTC128B.128 [R21+0x4c00], desc[UR42][R6.64+0x100], !P6 ;  /* 0x04c0010006157fae */ /* 0x0009e8000f101d6a */
[----:B------:R4:W-:Y:S04]  /*e9f0*/  LDGSTS.E.BYPASS.LTC128B.128 [R21+0x6c00], desc[UR42][R6.64+0x180], !P5 ;  /* 0x06c0018006157fae */ /* 0x0009e8000e901d6a */
[----:B------:R4:W-:Y:S04]  /*ea00*/  LDGSTS.E.BYPASS.LTC128B.128 [R21+0x8c00], desc[UR42][R6.64+0x200], !P4 ;  /* 0x08c0020006157fae */ /* 0x0009e8000e101d6a */
[----:B------:R4:W-:Y:S04]  /*ea10*/  LDGSTS.E.BYPASS.LTC128B.128 [R21+0xac00], desc[UR42][R6.64+0x280], !P3 ;  /* 0x0ac0028006157fae */ /* 0x0009e8000d901d6a */
[----:B------:R4:W-:Y:S04]  /*ea20*/  LDGSTS.E.BYPASS.LTC128B.128 [R21+0xcc00], desc[UR42][R6.64+0x300], P0 ;  /* 0x0cc0030006157fae */ /* 0x0009e80008101d6a */
[----:B------:R4:W-:Y:S04]  /*ea30*/  LDGSTS.E.BYPASS.LTC128B.128 [R21+0xec00], desc[UR42][R6.64+0x380], P1 ;  /* 0x0ec0038006157fae */ /* 0x0009e80008901d6a */
[----:B------:R4:W-:Y:S01]  /*ea40*/  LDGSTS.E.BYPASS.LTC128B.128 [R21+0x1400], desc[UR42][R2.64], !P2 ;  /* 0x0140000002157fae */ /* 0x0009e2000d101d6a */
[----:B------:R-:W-:-:S13]  /*ea50*/  LOP3.LUT P2, RZ, R17, 0x4000000, RZ, 0xc0, !PT ;  /* 0x0400000011ff7812 */ /* 0x000fda000784c0ff */
[----:B------:R4:W-:Y:S04]  /*ea60*/  LDGSTS.E.BYPASS.LTC128B.128 [R21+0x3400], desc[UR42][R2.64+0x80], !P2 ;  /* 0x0340008002157fae */ /* 0x0009e8000d101d6a */
[----:B------:R4:W-:Y:S04]  /*ea70*/  LDGSTS.E.BYPASS.LTC128B.128 [R21+0x5400], desc[UR42][R2.64+0x100], !P6 ;  /* 0x0540010002157fae */ /* 0x0009e8000f101d6a */
[----:B------:R4:W-:Y:S04]  /*ea80*/  LDGSTS.E.BYPASS.LTC128B.128 [R21+0x7400], desc[UR42][R2.64+0x180], !P5 ;  /* 0x0740018002157fae */ /* 0x0009e8000e901d6a */
[----:B------:R4:W-:Y:S04]  /*ea90*/  LDGSTS.E.BYPASS.LTC128B.128 [R21+0x9400], desc[UR42][R2.64+0x200], !P4 ;  /* 0x0940020002157fae */ /* 0x0009e8000e101d6a */
[----:B------:R4:W-:Y:S04]  /*eaa0*/  LDGSTS.E.BYPASS.LTC128B.128 [R21+0xb400], desc[UR42][R2.64+0x280], !P3 ;  /* 0x0b40028002157fae */ /* 0x0009e8000d901d6a */
[----:B------:R4:W-:Y:S04]  /*eab0*/  LDGSTS.E.BYPASS.LTC128B.128 [R21+0xd400], desc[UR42][R2.64+0x300], P0 ;  /* 0x0d40030002157fae */ /* 0x0009e80008101d6a */
[----:B-12---:R4:W-:Y:S02]  /*eac0*/  LDGSTS.E.BYPASS.LTC128B.128 [R21+0xf400], desc[UR42][R2.64+0x380], P1 ;  /* 0x0f40038002157fae */ /* 0x0069e40008901d6a */
.L_x_3557:
[----:B----4-:R-:W-:Y:S02]  /*ead0*/  P2R R4, PR, RZ, 0x2 ;  /* 0x00000002ff047803 */ /* 0x010fe40000000000 */
        /* <DEDUP_REMOVED lines=19> */
.L_x_3472:
[----:B------:R-:W-:Y:S02]  /*ec10*/  PLOP3.LUT P1, PT, P1, P0, PT, 0xa2, 0x0 ;  /* 0x000000000000781c */ /* 0x000fe40000f21472 */
[----:B------:R-:W-:-:S08]  /*ec20*/  @P0 R2UR P1, UR4, R8 ;  /* 0x00000000080402ca */ /* 0x000fd00000020000 */
[----:B------:R-:W-:-:S05]  /*ec30*/  @P0 PLOP3.LUT P0, PT, P1, PT, PT, 0x80, 0x0 ;  /* 0x000000000000081c */ /* 0x000fca0000f0f070 */
[----:B------:R-:W-:Y:S01]  /*ec40*/  @!P1 SYNCS.ARRIVE.TRANS64.RED.A0T1 RZ, [UR4+0x38850], RZ ;  /* 0x038850ffffff99a7 */ /* 0x000fe20008200404 */
[----:B------:R-:W-:Y:S07]  /*ec50*/  @!P1 ARRIVES.LDGSTSBAR.64.TRANSCNT [UR4+0x38850] ;  /* 0x03885000ff0099b0 */ /* 0x000fee0008000a84 */
[----:B------:R-:W-:Y:S05]  /*ec60*/  @P0 BRA.U.ANY `(.L_x_3472) ;  /* 0xfffffffd00e80947 */ /* 0x000fea000393ffff */
[----:B------:R-:W-:Y:S01]  /*ec70*/  NOP ;  /* 0x0000000000007918 */ /* 0x000fe20000000000 */
[----:B-1----:R-:W-:-:S04]  /*ec80*/  LOP3.LUT R2, R37, 0x2, RZ, 0xfc, !PT ;  /* 0x0000000225027812 */ /* 0x002fc800078efcff */
[----:B------:R-:W-:-:S13]  /*ec90*/  ISETP.NE.AND P2, PT, R2, 0x3, PT ;  /* 0x000000030200780c */ /* 0x000fda0003f45270 */
[----:B------:R-:W-:Y:S05]  /*eca0*/  @!P2 BRA `(.L_x_3473) ;  /* 0x000000000004a947 */ /* 0x000fea0003800000 */
[----:B------:R-:W-:Y:S01]  /*ecb0*/  BPT.TRAP 0x1 ;  /* 0x000000040000795c */ /* 0x000fe20000300000 */
.L_x_3473:
[----:B------:R-:W-:Y:S01]  /*ecc0*/  VIADD R18, R18, 0x1 ;  /* 0x0000000112127836 */ /* 0x000fe20000000000 */
[----:B------:R1:W-:Y:S04]  /*ecd0*/  SYNCS.ARRIVE.TRANS64.A1T0 RZ, [R8+URZ+0x38850], RZ ;  /* 0x038850ff08ff79a7 */ /* 0x0003e8000810003f */
[----:B------:R-:W-:-:S04]  /*ece0*/  ISETP.NE.AND P0, PT, R18, 0x2, PT ;  /* 0x000000021200780c */ /* 0x000fc80003f05270 */
[----:B------:R-:W-:Y:S02]  /*ecf0*/  SEL R18, R18, RZ, P0 ;  /* 0x000000ff12127207 */ /* 0x000fe40000000000 */
[----:B------:R-:W-:Y:S02]  /*ed00*/  SEL R2, RZ, 0x1, P0 ;  /* 0x00000001ff027807 */ /* 0x000fe40000000000 */
[----:B------:R-:W-:Y:S02]  /*ed10*/  ISETP.GT.AND P0, PT, R9, RZ, PT ;  /* 0x000000ff0900720c */ /* 0x000fe40003f04270 */
[----:B------:R-:W-:Y:S01]  /*ed20*/  LOP3.LUT R23, R23, R2, RZ, 0x3c, !PT ;  /* 0x0000000217177212 */ /* 0x000fe200078e3cff */
[----:B------:R-:W-:-:S04]  /*ed30*/  VIADD R2, R9, 0xffffffff ;  /* 0xffffffff09027836 */ /* 0x000fc80000000000 */
[----:B------:R-:W-:-:S06]  /*ed40*/  IMAD.MOV.U32 R9, RZ, RZ, R2 ;  /* 0x000000ffff097224 */ /* 0x000fcc00078e0002 */
[----:B-1----:R-:W-:Y:S05]  /*ed50*/  @P0 BRA `(.L_x_3474) ;  /* 0xfffffff000880947 */ /* 0x002fea000383ffff */
[----:B------:R-:W-:Y:S05]  /*ed60*/  BSYNC B0 ;  /* 0x0000000000007941 */ /* 0x000fea0003800000 */
.L_x_3461:
[----:B------:R-:W2:Y:S01]  /*ed70*/  LDL.LU R2, [R1+0xc] ;  /* 0x00000c0001027983 */ /* 0x000ea20000300800 */
[----:B------:R-:W-:-:S03]  /*ed80*/  ULDC UR4, c[0x0][0xd34] ;  /* 0x00034d0000047ab9 */ /* 0x000fc60000000800 */
[----:B------:R-:W4:Y:S01]  /*ed90*/  LDL.LU R0, [R1+0x1c] ;  /* 0x00001c0001007983 */ /* 0x000f220000300800 */
[----:B--2---:R-:W-:Y:S02]  /*eda0*/  VIADD R2, R2, UR38 ;  /* 0x0000002602027c36 */ /* 0x004fe40008000000 */
[----:B----4-:R-:W-:-:S03]  /*edb0*/  VIADD R0, R0, 0x1 ;  /* 0x0000000100007836 */ /* 0x010fc60000000000 */
[----:B------:R1:W-:Y:S01]  /*edc0*/  STL [R1+0xc], R2 ;  /* 0x00000c0201007387 */ /* 0x0003e20000100800 */
[----:B------:R-:W-:-:S03]  /*edd0*/  ISETP.GE.AND P0, PT, R2, UR4, PT ;  /* 0x0000000402007c0c */ /* 0x000fc6000bf06270 */
[----:B------:R1:W-:Y:S10]  /*ede0*/  STL [R1+0x1c], R0 ;  /* 0x00001c0001007387 */ /* 0x0003f40000100800 */
[----:B-1----:R-:W-:Y:S05]  /*edf0*/  @!P0 BRA `(.L_x_3475) ;  /* 0xffffffc4007c8947 */ /* 0x002fea000383ffff */
[----:B------:R-:W-:-:S07]  /*ee00*/  LOP3.LUT R0, R0, 0x1, RZ, 0xc, !PT ;  /* 0x0000000100007812 */ /* 0x000fce00078e0cff */
.L_x_3438:
[----:B------:R-:W1:Y:S01]  /*ee10*/  S2R R3, SR_CgaCtaId ;  /* 0x0000000000037919 */ /* 0x000e620000008800 */
[----:B------:R-:W-:Y:S01]  /*ee20*/  MOV R2, 0x400 ;  /* 0x0000040000027802 */ /* 0x000fe20000000f00 */
[----:B------:R-:W-:Y:S01]  /*ee30*/  BSSY B0, `(.L_x_3476) ;  /* 0x0000005000007945 */ /* 0x000fe20003800000 */
[----:B------:R-:W-:Y:S02]  /*ee40*/  SHF.L.U32 R0, R0, 0x1f, RZ ;  /* 0x0000001f00007819 */ /* 0x000fe400000006ff */
[----:B-1----:R-:W-:-:S04]  /*ee50*/  LEA R5, R3, R2, 0x18 ;  /* 0x0000000203057211 */ /* 0x002fc800078ec0ff */
[----:B------:R-:W1:Y:S02]  /*ee60*/  SYNCS.PHASECHK.TRANS64.TRYWAIT P0, [R5+URZ+0x38820], R0 ;  /* 0x03882000050075a7 */ /* 0x000e64000800017f */
[----:B-1----:R-:W-:Y:S05]  /*ee70*/  @!P0 BRA `(.L_x_3477) ;  /* 0x0000002c00488947 */ /* 0x002fea0003800000 */
.L_x_3558:
[----:B------:R-:W-:Y:S05]  /*ee80*/  BSYNC B0 ;  /* 0x0000000000007941 */ /* 0x000fea0003800000 */
.L_x_3476:
[----:B------:R-:W-:-:S03]  /*ee90*/  UMOV UR4, 0xffffffff ;  /* 0xffffffff00047882 */ /* 0x000fc60000000000 */
[----:B------:R-:W-:Y:S05]  /*eea0*/  BRA.DIV UR4, `(.L_x_3478) ;  /* 0x0000002e04507947 */ /* 0x000fea000b800000 */
[----:B-1----:R-:W1:Y:S02]  /*eeb0*/  S2R R0, SR_TID.X ;  /* 0x0000000000007919 */ /* 0x002e640000002100 */
[----:B-1----:R-:W-:-:S04]  /*eec0*/  SHF.R.U32.HI R0, RZ, 0x5, R0 ;  /* 0x00000005ff007819 */ /* 0x002fc80000011600 */
[----:B------:R-:W-:-:S05]  /*eed0*/  LOP3.LUT R0, R0, 0x3, RZ, 0xc0, !PT ;  /* 0x0000000300007812 */ /* 0x000fca00078ec0ff */
[----:B------:R1:W2:Y:S02]  /*eee0*/  SHFL.IDX PT, R14, R0, RZ, 0x1f ;  /* 0x00001fff000e7589 */ /* 0x0002a400000e0000 */
.L_x_3561:
[----:B--2---:R-:W-:Y:S01]  /*eef0*/  ISETP.NE.AND P0, PT, R14, RZ, PT ;  /* 0x000000ff0e00720c */ /* 0x004fe20003f05270 */
[----:B------:R-:W-:-:S12]  /*ef00*/  BSSY B0, `(.L_x_3479) ;  /* 0x0000023000007945 */ /* 0x000fd80003800000 */
[----:B------:R-:W-:Y:S05]  /*ef10*/  @P0 BRA `(.L_x_3480) ;  /* 0x0000000000840947 */ /* 0x000fea0003800000 */
[----:B------:R-:W-:-:S03]  /*ef20*/  UMOV UR4, 0xffffffff ;  /* 0xffffffff00047882 */ /* 0x000fc60000000000 */
[----:B------:R-:W-:Y:S05]  /*ef30*/  BRA.DIV UR4, `(.L_x_3481) ;  /* 0x0000002e04607947 */ /* 0x000fea000b800000 */
[----:B------:R-:W-:-:S13]  /*ef40*/  ELECT P6, URZ, PT ;  /* 0x00000000003f782f */ /* 0x000fda00038c0000 */
.L_x_3564:
[----:B------:R-:W-:Y:S05]  /*ef50*/  @!P6 BRA `(.L_x_3480) ;  /* 0x000000000074e947 */ /* 0x000fea0003800000 */
[----:B------:R-:W-:-:S04]  /*ef60*/  LOP3.LUT R37, R37, 0x2, RZ, 0xfc, !PT ;  /* 0x0000000225257812 */ /* 0x000fc800078efcff */
[----:B------:R-:W-:-:S13]  /*ef70*/  ISETP.NE.AND P0, PT, R37, 0x3, PT ;  /* 0x000000032500780c */ /* 0x000fda0003f05270 */
[----:B------:R-:W-:Y:S05]  /*ef80*/  @!P0 BRA `(.L_x_3482) ;  /* 0x0000000000048947 */ /* 0x000fea0003800000 */
[----:B------:R-:W-:Y:S01]  /*ef90*/  BPT.TRAP 0x1 ;  /* 0x000000040000795c */ /* 0x000fe20000300000 */
.L_x_3482:
[C---:B------:R-:W-:Y:S01]  /*efa0*/  IMAD R3, R18.reuse, 0x8, R5 ;  /* 0x0000000812037824 */ /* 0x040fe200078e0205 */
[----:B------:R-:W-:Y:S01]  /*efb0*/  SHF.L.U32 R2, R23, 0x1f, RZ ;  /* 0x0000001f17027819 */ /* 0x000fe200000006ff */
[----:B------:R-:W-:-:S03]  /*efc0*/  VIADD R18, R18, 0x1 ;  /* 0x0000000112127836 */ /* 0x000fc60000000000 */
[----:B------:R-:W2:Y:S02]  /*efd0*/  SYNCS.PHASECHK.TRANS64.TRYWAIT P1, [R3+URZ+0x38840], R2 ;  /* 0x03884002030075a7 */ /* 0x000ea4000802017f */
[----:B------:R-:W-:-:S04]  /*efe0*/  ISETP.NE.AND P2, PT, R18, 0x2, PT ;  /* 0x000000021200780c */ /* 0x000fc80003f45270 */
[----:B-1----:R-:W-:Y:S01]  /*eff0*/  SEL R0, RZ, 0x1, P2 ;  /* 0x00000001ff007807 */ /* 0x002fe20001000000 */
[----:B--2---:R-:W-:Y:S08]  /*f000*/  @!P1 BRA `(.L_x_3483) ;  /* 0x0000002c004c9947 */ /* 0x004ff00003800000 */
.L_x_3565:
[----:B------:R-:W-:Y:S02]  /*f010*/  SEL R18, R18, RZ, P2 ;  /* 0x000000ff12127207 */ /* 0x000fe40001000000 */
[----:B------:R-:W-:Y:S01]  /*f020*/  LOP3.LUT R0, R23, R0, RZ, 0x3c, !PT ;  /* 0x0000000017007212 */ /* 0x000fe200078e3cff */
[----:B------:R-:W-:Y:S06]  /*f030*/  @!P0 BRA `(.L_x_3484) ;  /* 0x0000000000048947 */ /* 0x000fec0003800000 */
[----:B------:R-:W-:Y:S01]  /*f040*/  BPT.TRAP 0x1 ;  /* 0x000000040000795c */ /* 0x000fe20000300000 */
.L_x_3484:
[----:B------:R-:W-:Y:S01]  /*f050*/  IMAD R5, R18, 0x8, R5 ;  /* 0x0000000812057824 */ /* 0x000fe200078e0205 */
[----:B------:R-:W-:-:S04]  /*f060*/  SHF.L.U32 R0, R0, 0x1f, RZ ;  /* 0x0000001f00007819 */ /* 0x000fc800000006ff */
[----:B------:R-:W2:Y:S02]  /*f070*/  SYNCS.PHASECHK.TRANS64.TRYWAIT P1, [R5+URZ+0x38840], R0 ;  /* 0x03884000050075a7 */ /* 0x000ea4000802017f */
[----:B--2---:R-:W-:Y:S05]  /*f080*/  @!P1 BRA `(.L_x_3485) ;  /* 0x0000002c00409947 */ /* 0x004fea0003800000 */
.L_x_3566:
[----:B------:R-:W-:Y:S05]  /*f090*/  @!P0 BRA `(.L_x_3486) ;  /* 0x0000000000048947 */ /* 0x000fea0003800000 */
[----:B------:R-:W-:Y:S01]  /*f0a0*/  BPT.TRAP 0x1 ;  /* 0x000000040000795c */ /* 0x000fe20000300000 */
.L_x_3486:
[----:B------:R-:W4:Y:S02]  /*f0b0*/  SYNCS.PHASECHK.TRANS64.TRYWAIT P1, [R3+URZ+0x38860], R2 ;  /* 0x03886002030075a7 */ /* 0x000f24000802017f */
[----:B----4-:R-:W-:Y:S05]  /*f0c0*/  @!P1 BRA `(.L_x_3487) ;  /* 0x0000002c00449947 */ /* 0x010fea0003800000 */
.L_x_3567:
[----:B------:R-:W-:Y:S05]  /*f0d0*/  @!P0 BRA `(.L_x_3488) ;  /* 0x0000000000048947 */ /* 0x000fea0003800000 */
[----:B------:R-:W-:Y:S01]  /*f0e0*/  BPT.TRAP 0x1 ;  /* 0x000000040000795c */ /* 0x000fe20000300000 */
.L_x_3488:
[----:B------:R0:W0:Y:S02]  /*f0f0*/  SYNCS.PHASECHK.TRANS64.TRYWAIT P0, [R5+URZ+0x38860], R0 ;  /* 0x03886000050075a7 */ /* 0x000024000800017f */
[----:B0-----:R-:W-:Y:S05]  /*f100*/  @!P0 NANOSLEEP.SYNCS 0x989680 ;  /* 0x009896800000895d */ /* 0x001fea0003900000 */
[----:B------:R-:W0:Y:S02]  /*f110*/  @!P0 SYNCS.PHASECHK.TRANS64 P0, [R5+URZ+0x38860], R0 ;  /* 0x03886000050085a7 */ /* 0x000e24000800007f */
[----:B0-----:R-:W-:Y:S05]  /*f120*/  @!P0 BRA `(.L_x_3488) ;  /* 0xfffffffc00f08947 */ /* 0x001fea000383ffff */
.L_x_3480:
[----:B------:R-:W-:Y:S05]  /*f130*/  BSYNC B0 ;  /* 0x0000000000007941 */ /* 0x000fea0003800000 */
.L_x_3479:
[----:B------:R-:W-:Y:S05]  /*f140*/  EXIT ;  /* 0x000000000000794d */ /* 0x000fea0003800000 */
.L_x_3408:
[----:B0-----:R-:W-:-:S04]  /*f150*/  IMAD.U32 R0, RZ, RZ, UR38 ;  /* 0x00000026ff007e24 */ /* 0x001fc8000f8e00ff */
[----:B------:R0:W1:Y:S03]  /*f160*/  SYNCS.PHASECHK.TRANS64.TRYWAIT P1, [R0+URZ+0x38800], R3 ;  /* 0x03880003000075a7 */ /* 0x000066000802017f */
[----:B-1----:R-:W-:Y:S05]  /*f170*/  @!P1 NANOSLEEP.SYNCS 0x989680 ;  /* 0x009896800000995d */ /* 0x002fea0003900000 */
[----:B------:R-:W1:Y:S02]  /*f180*/  @!P1 SYNCS.PHASECHK.TRANS64 P1, [R0+URZ+0x38800], R3 ;  /* 0x03880003000095a7 */ /* 0x000e64000802007f */
[----:B-1----:R-:W-:Y:S05]  /*f190*/  @!P1 BRA `(.L_x_3408) ;  /* 0xfffffffc00ec9947 */ /* 0x002fea000383ffff */
[----:B------:R-:W-:Y:S05]  /*f1a0*/  BRA `(.L_x_3489) ;  /* 0xffffff3800387947 */ /* 0x000fea000383ffff */
.L_x_3412:
[----:B--2---:R2:W3:Y:S02]  /*f1b0*/  SYNCS.PHASECHK.TRANS64.TRYWAIT P1, [R8+URZ+0x38830], R5 ;  /* 0x03883005080075a7 */ /* 0x0044e4000802017f */
[----:B---3--:R-:W-:Y:S05]  /*f1c0*/  @!P1 NANOSLEEP.SYNCS 0x989680 ;  /* 0x009896800000995d */ /* 0x008fea0003900000 */
[----:B------:R-:W3:Y:S02]  /*f1d0*/  @!P1 SYNCS.PHASECHK.TRANS64 P1, [R8+URZ+0x38830], R5 ;  /* 0x03883005080095a7 */ /* 0x000ee4000802007f */
[----:B---3--:R-:W-:Y:S05]  /*f1e0*/  @!P1 BRA `(.L_x_3412) ;  /* 0xfffffffc00f09947 */ /* 0x008fea000383ffff */
[----:B------:R-:W-:Y:S05]  /*f1f0*/  BRA `(.L_x_3411) ;  /* 0xffffff3800507947 */ /* 0x000fea000383ffff */
.L_x_3413:
[----:B0-----:R-:W-:-:S04]  /*f200*/  IMAD.U32 R4, RZ, RZ, UR38 ;  /* 0x00000026ff047e24 */ /* 0x001fc8000f8e00ff */
[----:B------:R0:W3:Y:S03]  /*f210*/  SYNCS.PHASECHK.TRANS64.TRYWAIT P1, [R4+URZ+0x38810], R3 ;  /* 0x03881003040075a7 */ /* 0x0000e6000802017f */
[----:B---3--:R-:W-:Y:S05]  /*f220*/  @!P1 NANOSLEEP.SYNCS 0x989680 ;  /* 0x009896800000995d */ /* 0x008fea0003900000 */
[----:B------:R-:W3:Y:S02]  /*f230*/  @!P1 SYNCS.PHASECHK.TRANS64 P1, [R4+URZ+0x38810], R3 ;  /* 0x03881003040095a7 */ /* 0x000ee4000802007f */
[----:B---3--:R-:W-:Y:S05]  /*f240*/  @!P1 BRA `(.L_x_3413) ;  /* 0xfffffffc00ec9947 */ /* 0x008fea000383ffff */
[----:B------:R-:W-:Y:S05]  /*f250*/  BRA `(.L_x_3490) ;  /* 0xffffff3800d87947 */ /* 0x000fea000383ffff */
.L_x_3417:
[----:B----4-:R4:W0:Y:S02]  /*f260*/  SYNCS.PHASECHK.TRANS64.TRYWAIT P1, [R8+URZ+0x38850], R5 ;  /* 0x03885005080075a7 */ /* 0x010824000802017f */
[----:B0-----:R-:W-:Y:S05]  /*f270*/  @!P1 NANOSLEEP.SYNCS 0x989680 ;  /* 0x009896800000995d */ /* 0x001fea0003900000 */
[----:B------:R-:W0:Y:S02]  /*f280*/  @!P1 SYNCS.PHASECHK.TRANS64 P1, [R8+URZ+0x38850], R5 ;  /* 0x03885005080095a7 */ /* 0x000e24000802007f */
[----:B0-----:R-:W-:Y:S05]  /*f290*/  @!P1 BRA `(.L_x_3417) ;  /* 0xfffffffc00f09947 */ /* 0x001fea000383ffff */
[----:B------:R-:W-:Y:S05]  /*f2a0*/  BRA `(.L_x_3416) ;  /* 0xffffff3800e47947 */ /* 0x000fea000383ffff */
.L_x_3424:
[----:B-1----:R-:W-:-:S04]  /*f2b0*/  IMAD.U32 R4, RZ, RZ, UR7 ;  /* 0x00000007ff047e24 */ /* 0x002fc8000f8e00ff */
[----:B------:R1:W2:Y:S03]  /*f2c0*/  SYNCS.PHASECHK.TRANS64.TRYWAIT P2, [R4+URZ+0x38830], R3 ;  /* 0x03883003040075a7 */ /* 0x0002a6000804017f */
[----:B--2---:R-:W-:Y:S05]  /*f2d0*/  @!P2 NANOSLEEP.SYNCS 0x989680 ;  /* 0x009896800000a95d */ /* 0x004fea0003900000 */
[----:B------:R-:W2:Y:S02]  /*f2e0*/  @!P2 SYNCS.PHASECHK.TRANS64 P2, [R4+URZ+0x38830], R3 ;  /* 0x038830030400a5a7 */ /* 0x000ea4000804007f */
[----:B--2---:R-:W-:Y:S05]  /*f2f0*/  @!P2 BRA `(.L_x_3424) ;  /* 0xfffffffc00eca947 */ /* 0x004fea000383ffff */
[----:B------:R-:W-:Y:S05]  /*f300*/  BRA `(.L_x_3423) ;  /* 0xffffff5c005c7947 */ /* 0x000fea000383ffff */
.L_x_3428:
[----:B-1----:R-:W-:-:S04]  /*f310*/  IMAD.U32 R4, RZ, RZ, UR7 ;  /* 0x00000007ff047e24 */ /* 0x002fc8000f8e00ff */
[----:B------:R1:W3:Y:S03]  /*f320*/  SYNCS.PHASECHK.TRANS64.TRYWAIT P2, [R4+URZ+0x38850], R3 ;  /* 0x03885003040075a7 */ /* 0x0002e6000804017f */
[----:B---3--:R-:W-:Y:S05]  /*f330*/  @!P2 NANOSLEEP.SYNCS 0x989680 ;  /* 0x009896800000a95d */ /* 0x008fea0003900000 */
[----:B------:R-:W3:Y:S02]  /*f340*/  @!P2 SYNCS.PHASECHK.TRANS64 P2, [R4+URZ+0x38850], R3 ;  /* 0x038850030400a5a7 */ /* 0x000ee4000804007f */
[----:B---3--:R-:W-:Y:S05]  /*f350*/  @!P2 BRA `(.L_x_3428) ;  /* 0xfffffffc00eca947 */ /* 0x008fea000383ffff */
[----:B------:R-:W-:Y:S05]  /*f360*/  BRA `(.L_x_3427) ;  /* 0xffffff5c00d87947 */ /* 0x000fea000383ffff */
.L_x_3442:
        /* <DEDUP_REMOVED lines=8> */
[----:B-1---5:R-:W-:Y:S05]  /*f3f0*/  WARPSYNC.COLLECTIVE R15, `(.L_x_3492) ;  /* 0x000000000f087348 */ /* 0x022fea0003c00000 */
[----:B------:R0:W2:Y:S02]  /*f400*/  SHFL.IDX P6, R14, R13, R12, R11 ;  /* 0x0000000c0d0e7389 */ /* 0x0000a400000c000b */
[----:B012--5:R-:W-:Y:S01]  /*f410*/  ENDCOLLECTIVE ;  /* 0x000000000000791b */ /* 0x027fe20003800000 */
.L_x_3492:
[----:B------:R-:W-:Y:S05]  /*f420*/  BSYNC B0 ;  /* 0x0000000000007941 */ /* 0x000fea0003800000 */
.L_x_3491:
[----:B------:R-:W-:Y:S05]  /*f430*/  BRA `(.L_x_3493) ;  /* 0xffffffc400547947 */ /* 0x000fea000383ffff */
.L_x_3445:
[----:B0-----:R0:W1:Y:S02]  /*f440*/  SYNCS.PHASECHK.TRANS64.TRYWAIT P0, [R25+URZ+0x38840], R0 ;  /* 0x03884000190075a7 */ /* 0x001064000800017f */
[----:B-1----:R-:W-:Y:S05]  /*f450*/  @!P0 NANOSLEEP.SYNCS 0x989680 ;  /* 0x009896800000895d */ /* 0x002fea0003900000 */
[----:B------:R-:W1:Y:S02]  /*f460*/  @!P0 SYNCS.PHASECHK.TRANS64 P0, [R25+URZ+0x38840], R0 ;  /* 0x03884000190085a7 */ /* 0x000e64000800007f */
[----:B-1----:R-:W-:Y:S05]  /*f470*/  @!P0 BRA `(.L_x_3445) ;  /* 0xfffffffc00f08947 */ /* 0x002fea000383ffff */
[----:B------:R-:W-:Y:S05]  /*f480*/  BRA `(.L_x_3494) ;  /* 0xffffffc400d87947 */ /* 0x000fea000383ffff */
.L_x_3446:
        /* <DEDUP_REMOVED lines=8> */
.L_x_3496:
[----:B------:R-:W-:Y:S05]  /*f510*/  BSYNC B0 ;  /* 0x0000000000007941 */ /* 0x000fea0003800000 */
.L_x_3495:
[----:B------:R-:W-:Y:S01]  /*f520*/  IMAD.MOV.U32 R13, RZ, RZ, R0 ;  /* 0x000000ffff0d7224 */ /* 0x000fe200078e0000 */
[----:B------:R-:W-:Y:S01]  /*f530*/  ISETP.GE.AND P2, PT, R36, 0x1, PT ;  /* 0x000000012400780c */ /* 0x000fe20003f46270 */
[----:B------:R-:W-:Y:S02]  /*f540*/  IMAD.MOV.U32 R12, RZ, RZ, RZ ;  /* 0x000000ffff0c7224 */ /* 0x000fe400078e00ff */
[----:B------:R-:W-:Y:S02]  /*f550*/  IMAD.MOV.U32 R11, RZ, RZ, 0x181f ;  /* 0x0000181fff0b7424 */ /* 0x000fe400078e00ff */
[----:B------:R-:W-:Y:S02]  /*f560*/  IMAD.MOV.U32 R15, RZ, RZ, -0x1 ;  /* 0xffffffffff0f7424 */ /* 0x000fe400078e00ff */
[----:B------:R-:W-:-:S07]  /*f570*/  IMAD.MOV.U32 R2, RZ, RZ, R14 ;  /* 0x000000ffff027224 */ /* 0x000fce00078e000e */
[----:B------:R-:W-:Y:S05]  /*f580*/  WARPSYNC.COLLECTIVE R15, `(.L_x_3497) ;  /* 0x000000000f087348 */ /* 0x000fea0003c00000 */
[----:B------:R0:W1:Y:S02]  /*f590*/  SHFL.IDX P6, R14, R13, R12, R11 ;  /* 0x0000000c0d0e7389 */ /* 0x00006400000c000b */
[----:B01----:R-:W-:Y:S01]  /*f5a0*/  ENDCOLLECTIVE ;  /* 0x000000000000791b */ /* 0x003fe20003800000 */
.L_x_3497:
[----:B------:R-:W-:Y:S01]  /*f5b0*/  @P2 LEA R6, R5, UR37, 0x1 ;  /* 0x0000002505062c11 */ /* 0x000fe2000f8e08ff */
[----:B------:R-:W-:Y:S02]  /*f5c0*/  IMAD.MOV.U32 R13, RZ, RZ, R4 ;  /* 0x000000ffff0d7224 */ /* 0x000fe400078e0004 */
[----:B------:R-:W-:Y:S02]  /*f5d0*/  IMAD.MOV.U32 R12, RZ, RZ, 0x1 ;  /* 0x00000001ff0c7424 */ /* 0x000fe400078e00ff */
[----:B------:R-:W-:-:S07]  /*f5e0*/  IMAD.MOV.U32 R3, RZ, RZ, R14 ;  /* 0x000000ffff037224 */ /* 0x000fce00078e000e */
[----:B------:R-:W-:Y:S05]  /*f5f0*/  WARPSYNC.COLLECTIVE R15, `(.L_x_3498) ;  /* 0x000000000f087348 */ /* 0x000fea0003c00000 */
[----:B------:R0:W1:Y:S02]  /*f600*/  SHFL.IDX P6, R14, R13, R12, R11 ;  /* 0x0000000c0d0e7389 */ /* 0x00006400000c000b */
[----:B01----:R-:W-:Y:S01]  /*f610*/  ENDCOLLECTIVE ;  /* 0x000000000000791b */ /* 0x003fe20003800000 */
.L_x_3498:
        /* <DEDUP_REMOVED lines=9> */
[----:B------:R0:W-:Y:S01]  /*f6b0*/  @P2 LDGSTS.E.BYPASS.LTC128B.128 [R6+0x22400], desc[UR42][R2.64], !P1 ;  /* 0x2240000002062fae */ /* 0x0001e2000c901d6a */
[----:B------:R-:W-:Y:S01]  /*f6c0*/  ISETP.GE.AND P2, PT, R36, 0x11, PT ;  /* 0x000000112400780c */ /* 0x000fe20003f46270 */
[----:B0-----:R-:W-:-:S12]  /*f6d0*/  IMAD.MOV.U32 R2, RZ, RZ, R14 ;  /* 0x000000ffff027224 */ /* 0x001fd800078e000e */
[----:B------:R-:W-:Y:S05]  /*f6e0*/  WARPSYNC.COLLECTIVE R15, `(.L_x_3499) ;  /* 0x000000000f087348 */ /* 0x000fea0003c00000 */
[----:B------:R0:W1:Y:S02]  /*f6f0*/  SHFL.IDX P6, R14, R13, R12, R11 ;  /* 0x0000000c0d0e7389 */ /* 0x00006400000c000b */
[----:B01----:R-:W-:Y:S01]  /*f700*/  ENDCOLLECTIVE ;  /* 0x000000000000791b */ /* 0x003fe20003800000 */
.L_x_3499:
[----:B------:R-:W-:Y:S01]  /*f710*/  @P2 LEA R6, R5, UR37, 0x1 ;  /* 0x0000002505062c11 */ /* 0x000fe2000f8e08ff */
[----:B------:R-:W-:Y:S02]  /*f720*/  IMAD.MOV.U32 R13, RZ, RZ, R4 ;  /* 0x000000ffff0d7224 */ /* 0x000fe400078e0004 */
[----:B------:R-:W-:Y:S02]  /*f730*/  IMAD.MOV.U32 R12, RZ, RZ, 0x2 ;  /* 0x00000002ff0c7424 */ /* 0x000fe400078e00ff */
[----:B------:R-:W-:-:S07]  /*f740*/  IMAD.MOV.U32 R3, RZ, RZ, R14 ;  /* 0x000000ffff037224 */ /* 0x000fce00078e000e */
[----:B------:R-:W-:Y:S05]  /*f750*/  WARPSYNC.COLLECTIVE R15, `(.L_x_3500) ;  /* 0x000000000f087348 */ /* 0x000fea0003c00000 */
[----:B------:R0:W1:Y:S02]  /*f760*/  SHFL.IDX P6, R14, R13, R12, R11 ;  /* 0x0000000c0d0e7389 */ /* 0x00006400000c000b */
[----:B01----:R-:W-:Y:S01]  /*f770*/  ENDCOLLECTIVE ;  /* 0x000000000000791b */ /* 0x003fe20003800000 */
.L_x_3500:
        /* <DEDUP_REMOVED lines=15> */
.L_x_3501:
[----:B------:R-:W-:Y:S01]  /*f870*/  @P2 LEA R6, R5, UR37, 0x1 ;  /* 0x0000002505062c11 */ /* 0x000fe2000f8e08ff */
[----:B------:R-:W-:Y:S02]  /*f880*/  IMAD.MOV.U32 R13, RZ, RZ, R4 ;  /* 0x000000ffff0d7224 */ /* 0x000fe400078e0004 */
[----:B------:R-:W-:Y:S02]  /*f890*/  IMAD.MOV.U32 R12, RZ, RZ, 0x3 ;  /* 0x00000003ff0c7424 */ /* 0x000fe400078e00ff */
[----:B------:R-:W-:-:S07]  /*f8a0*/  IMAD.MOV.U32 R3, RZ, RZ, R14 ;  /* 0x000000ffff037224 */ /* 0x000fce00078e000e */
[----:B------:R-:W-:Y:S05]  /*f8b0*/  WARPSYNC.COLLECTIVE R15, `(.L_x_3502) ;  /* 0x000000000f087348 */ /* 0x000fea0003c00000 */
[----:B------:R0:W1:Y:S02]  /*f8c0*/  SHFL.IDX P6, R14, R13, R12, R11 ;  /* 0x0000000c0d0e7389 */ /* 0x00006400000c000b */
[----:B01----:R-:W-:Y:S01]  /*f8d0*/  ENDCOLLECTIVE ;  /* 0x000000000000791b */ /* 0x003fe20003800000 */
.L_x_3502:
        /* <DEDUP_REMOVED lines=10> */
.L_x_3503:
[----:B------:R-:W-:Y:S01]  /*f980*/  @!PT LDS RZ, [RZ] ;  /* 0x00000000fffff984 */ /* 0x000fe20000000800 */
[----:B------:R-:W-:Y:S01]  /*f990*/  @!PT LDS RZ, [RZ] ;  /* 0x00000000fffff984 */ /* 0x000fe20000000800 */
[----:B------:R-:W-:Y:S01]  /*f9a0*/  @!PT LDS RZ, [RZ] ;  /* 0x00000000fffff984 */ /* 0x000fe20000000800 */
[----:B------:R0:W-:Y:S01]  /*f9b0*/  @P2 LDGSTS.E.BYPASS.LTC128B.128 [R6+0x23400], desc[UR42][R2.64], !P1 ;  /* 0x2340000002062fae */ /* 0x0001e2000c901d6a */
[----:B------:R-:W-:Y:S01]  /*f9c0*/  IMAD.MOV.U32 R0, RZ, RZ, R14 ;  /* 0x000000ffff007224 */ /* 0x000fe200078e000e */
[----:B------:R-:W-:Y:S06]  /*f9d0*/  BRA `(.L_x_3504) ;  /* 0xffffffc400847947 */ /* 0x000fec000383ffff */
.L_x_3450:
[----:B------:R-:W-:Y:S01]  /*f9e0*/  IMAD.MOV.U32 R13, RZ, RZ, R2 ;  /* 0x000000ffff0d7224 */ /* 0x000fe200078e0002 */
[----:B------:R-:W-:Y:S01]  /*f9f0*/  LOP3.LUT R16, R16, 0xfffffeff, RZ, 0xc0, !PT ;  /* 0xfffffeff10107812 */ /* 0x000fe200078ec0ff */
[----:B------:R-:W-:Y:S02]  /*fa00*/  IMAD.MOV.U32 R12, RZ, RZ, RZ ;  /* 0x000000ffff0c7224 */ /* 0x000fe400078e00ff */
[----:B------:R-:W-:Y:S02]  /*fa10*/  IMAD.MOV.U32 R11, RZ, RZ, 0x181f ;  /* 0x0000181fff0b7424 */ /* 0x000fe400078e00ff */
[----:B------:R-:W-:Y:S02]  /*fa20*/  IMAD.MOV.U32 R15, RZ, RZ, -0x1 ;  /* 0xffffffffff0f7424 */ /* 0x000fe400078e00ff */
[----:B------:R-:W-:-:S07]  /*fa30*/  IMAD R5, R5, 0x40, R10 ;  /* 0x0000004005057824 */ /* 0x000fce00078e020a */
[----:B-1----:R-:W-:Y:S05]  /*fa40*/  WARPSYNC.COLLECTIVE R15, `(.L_x_3505) ;  /* 0x000000000f087348 */ /* 0x002fea0003c00000 */
[----:B------:R0:W2:Y:S02]  /*fa50*/  SHFL.IDX P6, R14, R13, R12, R11 ;  /* 0x0000000c0d0e7389 */ /* 0x0000a400000c000b */
[----:B012---:R-:W-:Y:S01]  /*fa60*/  ENDCOLLECTIVE ;  /* 0x000000000000791b */ /* 0x007fe20003800000 */
.L_x_3505:
[----:B------:R-:W-:Y:S01]  /*fa70*/  ISETP.GE.AND P2, PT, R5, UR36, PT ;  /* 0x0000002405007c0c */ /* 0x000fe2000bf46270 */
[----:B------:R-:W-:-:S12]  /*fa80*/  IMAD.MOV.U32 R13, RZ, RZ, R0 ;  /* 0x000000ffff0d7224 */ /* 0x000fd800078e0000 */
[----:B------:R-:W-:-:S04]  /*fa90*/  @P2 LOP3.LUT R16, R16, 0x100, RZ, 0xfc, !PT ;  /* 0x0000010010102812 */ /* 0x000fc800078efcff */
[----:B------:R-:W-:Y:S01]  /*faa0*/  LOP3.LUT R16, R16, 0xffffff7f, RZ, 0xc0, !PT ;  /* 0xffffff7f10107812 */ /* 0x000fe200078ec0ff */
[----:B------:R-:W-:-:S07]  /*fab0*/  IMAD.MOV.U32 R3, RZ, RZ, R14 ;  /* 0x000000ffff037224 */ /* 0x000fce00078e000e */
[----:B------:R-:W-:Y:S05]  /*fac0*/  WARPSYNC.COLLECTIVE R15, `(.L_x_3506) ;  /* 0x000000000f087348 */ /* 0x000fea0003c00000 */
[----:B------:R0:W1:Y:S02]  /*fad0*/  SHFL.IDX P6, R14, R13, R12, R11 ;  /* 0x0000000c0d0e7389 */ /* 0x00006400000c000b */
[----:B01----:R-:W-:Y:S01]  /*fae0*/  ENDCOLLECTIVE ;  /* 0x000000000000791b */ /* 0x003fe20003800000 */
.L_x_3506:
[----:B------:R-:W-:Y:S02]  /*faf0*/  IMAD.MOV.U32 R13, RZ, RZ, R2 ;  /* 0x000000ffff0d7224 */ /* 0x000fe400078e0002 */
[----:B------:R-:W-:Y:S02]  /*fb00*/  IMAD.MOV.U32 R12, RZ, RZ, 0x1 ;  /* 0x00000001ff0c7424 */ /* 0x000fe400078e00ff */
[----:B------:R-:W-:-:S07]  /*fb10*/  IMAD.MOV.U32 R4, RZ, RZ, R14 ;  /* 0x000000ffff047224 */ /* 0x000fce00078e000e */
[----:B------:R-:W-:Y:S05]  /*fb20*/  WARPSYNC.COLLECTIVE R15, `(.L_x_3507) ;  /* 0x000000000f087348 */ /* 0x000fea0003c00000 */
[----:B------:R0:W1:Y:S02]  /*fb30*/  SHFL.IDX P6, R14, R13, R12, R11 ;  /* 0x0000000c0d0e7389 */ /* 0x00006400000c000b */
[----:B01----:R-:W-:Y:S01]  /*fb40*/  ENDCOLLECTIVE ;  /* 0x000000000000791b */ /* 0x003fe20003800000 */
.L_x_3507:
        /* <DEDUP_REMOVED lines=9> */
[----:B------:R0:W-:Y:S02]  /*fbe0*/  @!P2 LDGSTS.E.BYPASS.LTC128B.128 [R8+0x20400], desc[UR42][R6.64], !P1 ;  /* 0x204000000608afae */ /* 0x0001e4000c901d6a */
[----:B------:R-:W-:Y:S01]  /*fbf0*/  ISETP.GE.AND P2, PT, R3, UR36, PT ;  /* 0x0000002403007c0c */ /* 0x000fe2000bf46270 */
[----:B------:R-:W-:-:S12]  /*fc00*/  IMAD.MOV.U32 R3, RZ, RZ, R14 ;  /* 0x000000ffff037224 */ /* 0x000fd800078e000e */
[----:B0-----:R-:W-:Y:S05]  /*fc10*/  WARPSYNC.COLLECTIVE R15, `(.L_x_3508) ;  /* 0x000000000f087348 */ /* 0x001fea0003c00000 */
[----:B------:R1:W2:Y:S02]  /*fc20*/  SHFL.IDX P6, R14, R13, R12, R11 ;  /* 0x0000000c0d0e7389 */ /* 0x0002a400000c000b */
[----:B012---:R-:W-:Y:S01]  /*fc30*/  ENDCOLLECTIVE ;  /* 0x000000000000791b */ /* 0x007fe20003800000 */
.L_x_3508:
[----:B------:R-:W-:-:S04]  /*fc40*/  @P2 LOP3.LUT R16, R16, 0x80, RZ, 0xfc, !PT ;  /* 0x0000008010102812 */ /* 0x000fc800078efcff */
[----:B------:R-:W-:Y:S01]  /*fc50*/  LOP3.LUT R16, R16, 0xffffffbf, RZ, 0xc0, !PT ;  /* 0xffffffbf10107812 */ /* 0x000fe200078ec0ff */
[----:B------:R-:W-:Y:S02]  /*fc60*/  IMAD.MOV.U32 R13, RZ, RZ, R2 ;  /* 0x000000ffff0d7224 */ /* 0x000fe400078e0002 */
[----:B------:R-:W-:Y:S02]  /*fc70*/  IMAD.MOV.U32 R12, RZ, RZ, 0x2 ;  /* 0x00000002ff0c7424 */ /* 0x000fe400078e00ff */
[----:B------:R-:W-:-:S07]  /*fc80*/  IMAD.MOV.U32 R6, RZ, RZ, R14 ;  /* 0x000000ffff067224 */ /* 0x000fce00078e000e */
[----:B------:R-:W-:Y:S05]  /*fc90*/  WARPSYNC.COLLECTIVE R15, `(.L_x_3509) ;  /* 0x000000000f087348 */ /* 0x000fea0003c00000 */
[----:B------:R0:W1:Y:S02]  /*fca0*/  SHFL.IDX P6, R14, R13, R12, R11 ;  /* 0x0000000c0d0e7389 */ /* 0x00006400000c000b */
[----:B01----:R-:W-:Y:S01]  /*fcb0*/  ENDCOLLECTIVE ;  /* 0x000000000000791b */ /* 0x003fe20003800000 */
.L_x_3509:
[----:B------:R-:W-:-:S05]  /*fcc0*/  @!P2 LEA R6, P0, R9, R6, 0x1 ;  /* 0x000000060906a211 */ /* 0x000fca00078008ff */
[----:B------:R-:W-:-:S04]  /*fcd0*/  @!P2 IMAD.X R3, RZ, RZ, R3, P0 ;  /* 0x000000ffff03a224 */ /* 0x000fc800000e0603 */
        /* <DEDUP_REMOVED lines=12> */
.L_x_3510:
[----:B------:R-:W-:Y:S01]  /*fda0*/  @P2 LOP3.LUT R16, R16, 0x40, RZ, 0xfc, !PT ;  /* 0x0000004010102812 */ /* 0x000fe200078efcff */
[----:B------:R-:W-:Y:S02]  /*fdb0*/  IMAD.MOV.U32 R13, RZ, RZ, R2 ;  /* 0x000000ffff0d7224 */ /* 0x000fe400078e0002 */
[----:B------:R-:W-:Y:S02]  /*fdc0*/  IMAD.MOV.U32 R12, RZ, RZ, 0x3 ;  /* 0x00000003ff0c7424 */ /* 0x000fe400078e00ff */
[----:B------:R-:W-:-:S07]  /*fdd0*/  IMAD.MOV.U32 R6, RZ, RZ, R14 ;  /* 0x000000ffff067224 */ /* 0x000fce00078e000e */
[----:B------:R-:W-:Y:S05]  /*fde0*/  WARPSYNC.COLLECTIVE R15, `(.L_x_3511) ;  /* 0x000000000f087348 */ /* 0x000fea0003c00000 */
[----:B------:R0:W1:Y:S02]  /*fdf0*/  SHFL.IDX P6, R14, R13, R12, R11 ;  /* 0x0000000c0d0e7389 */ /* 0x00006400000c000b */
[----:B01----:R-:W-:Y:S01]  /*fe00*/  ENDCOLLECTIVE ;  /* 0x000000000000791b */ /* 0x003fe20003800000 */
.L_x_3511:
[----:B------:R-:W-:-:S05]  /*fe10*/  @!P2 LEA R6, P0, R9, R6, 0x1 ;  /* 0x000000060906a211 */ /* 0x000fca00078008ff */
[----:B------:R-:W-:-:S04]  /*fe20*/  @!P2 IMAD.X R3, RZ, RZ, R3, P0 ;  /* 0x000000ffff03a224 */ /* 0x000fc800000e0603 */
[----:B------:R-:W-:Y:S02]  /*fe30*/  @!P2 IMAD.MOV.U32 R7, RZ, RZ, R3 ;  /* 0x000000ffff07a224 */ /* 0x000fe400078e0003 */
[----:B------:R-:W-:-:S03]  /*fe40*/  IMAD.MOV.U32 R13, RZ, RZ, R0 ;  /* 0x000000ffff0d7224 */ /* 0x000fc600078e0000 */
[----:B------:R-:W-:Y:S01]  /*fe50*/  @!PT LDS RZ, [RZ] ;  /* 0x00000000fffff984 */ /* 0x000fe20000000800 */
[----:B------:R-:W-:Y:S01]  /*fe60*/  @!PT LDS RZ, [RZ] ;  /* 0x00000000fffff984 */ /* 0x000fe20000000800 */
[----:B------:R-:W-:Y:S01]  /*fe70*/  @!PT LDS RZ, [RZ] ;  /* 0x00000000fffff984 */ /* 0x000fe20000000800 */
[----:B------:R0:W-:Y:S01]  /*fe80*/  @!P2 LDGSTS.E.BYPASS.LTC128B.128 [R8+0x21400], desc[UR42][R6.64], !P1 ;  /* 0x214000000608afae */ /* 0x0001e2000c901d6a */
[----:B------:R-:W-:-:S07]  /*fe90*/  IMAD.MOV.U32 R3, RZ, RZ, R14 ;  /* 0x000000ffff037224 */ /* 0x000fce00078e000e */
[----:B0-----:R-:W-:Y:S05]  /*fea0*/  WARPSYNC.COLLECTIVE R15, `(.L_x_3512) ;  /* 0x000000000f087348 */ /* 0x001fea0003c00000 */
[----:B------:R1:W2:Y:S02]  /*feb0*/  SHFL.IDX P6, R14, R13, R12, R11 ;  /* 0x0000000c0d0e7389 */ /* 0x0002a400000c000b */
[----:B012---:R-:W-:Y:S01]  /*fec0*/  ENDCOLLECTIVE ;  /* 0x000000000000791b */ /* 0x007fe20003800000 */
.L_x_3512:
[----:B------:R-:W-:Y:S01]  /*fed0*/  IMAD.MOV.U32 R0, RZ, RZ, R14 ;  /* 0x000000ffff007224 */ /* 0x000fe200078e000e */
[----:B------:R-:W-:Y:S06]  /*fee0*/  BRA `(.L_x_3513) ;  /* 0xffffffc800547947 */ /* 0x000fec000383ffff */
.L_x_3452:
[----:B------:R-:W-:Y:S01]  /*fef0*/  BSSY B0, `(.L_x_3514) ;  /* 0x0000008000007945 */ /* 0x000fe20003800000 */
[----:B------:R-:W-:Y:S02]  /*ff00*/  IMAD.MOV.U32 R13, RZ, RZ, R4 ;  /* 0x000000ffff0d7224 */ /* 0x000fe400078e0004 */
[----:B------:R-:W-:Y:S02]  /*ff10*/  IMAD.MOV.U32 R12, RZ, RZ, RZ ;  /* 0x000000ffff0c7224 */ /* 0x000fe400078e00ff */
[----:B------:R-:W-:Y:S02]  /*ff20*/  IMAD.MOV.U32 R11, RZ, RZ, 0x181f ;  /* 0x0000181fff0b7424 */ /* 0x000fe400078e00ff */
[----:B------:R-:W-:-:S07]  /*ff30*/  IMAD.MOV.U32 R15, RZ, RZ, -0x1 ;  /* 0xffffffffff0f7424 */ /* 0x000fce00078e00ff */
[----:B-1---5:R-:W-:Y:S05]  /*ff40*/  WARPSYNC.COLLECTIVE R15, `(.L_x_3515) ;  /* 0x000000000f087348 */ /* 0x022fea0003c00000 */
[----:B------:R0:W2:Y:S02]  /*ff50*/  SHFL.IDX P6, R14, R13, R12, R11 ;  /* 0x0000000c0d0e7389 */ /* 0x0000a400000c000b */
[----:B012--5:R-:W-:Y:S01]  /*ff60*/  ENDCOLLECTIVE ;  /* 0x000000000000791b */ /* 0x027fe20003800000 */
.L_x_3515:
[----:B------:R-:W-:Y:S05]  /*ff70*/  BSYNC B0 ;  /* 0x0000000000007941 */ /* 0x000fea0003800000 */
.L_x_3514:
[----:B------:R-:W-:Y:S01]  /*ff80*/  IMAD.MOV.U32 R13, RZ, RZ, R0 ;  /* 0x000000ffff0d7224 */ /* 0x000fe200078e0000 */
[----:B------:R-:W-:Y:S01]  /*ff90*/  LOP3.LUT P1, RZ, R16, 0x100, RZ, 0xc0, !PT ;  /* 0x0000010010ff7812 */ /* 0x000fe2000782c0ff */
[----:B------:R-:W-:Y:S01]  /*ffa0*/  IMAD.MOV.U32 R12, RZ, RZ, RZ ;  /* 0x000000ffff0c7224 */ /* 0x000fe200078e00ff */
[----:B------:R-:W-:Y:S01]  /*ffb0*/  LOP3.LUT R22, R22, 0xfbffffff, RZ, 0xc0, !PT ;  /* 0xfbffffff16167812 */ /* 0x000fe200078ec0ff */
[----:B------:R-:W-:Y:S02]  /*ffc0*/  IMAD.MOV.U32 R11, RZ, RZ, 0x181f ;  /* 0x0000181fff0b7424 */ /* 0x000fe400078e00ff */
[----:B------:R-:W-:Y:S01]  /*ffd0*/  IMAD.MOV.U32 R15, RZ, RZ, -0x1 ;  /* 0xffffffffff0f7424 */ /* 0x000fe200078e00ff */
[----:B------:R-:W-:Y:S01]  /*ffe0*/  @P5 LOP3.LUT R22, R22, 0x4000000, RZ, 0xfc, !PT ;  /* 0x0400000016165812 */ /* 0x000fe200078efcff */
[----:B------:R-:W-:-:S07]  /*fff0*/  IMAD.MOV.U32 R2, RZ, RZ, R14 ;  /* 0x000000ffff027224 */ /* 0x000fce00078e000e */
[----:B------:R-:W-:Y:S05]  /*10000*/  WARPSYNC.COLLECTIVE R15, `(.L_x_3516) ;  /* 0x000000000f087348 */ /* 0x000fea0003c00000 */
[----:B------:R0:W1:Y:S02]  /*10010*/  SHFL.IDX P6, R14, R13, R12, R11 ;  /* 0x0000000c0d0e7389 */ /* 0x00006400000c000b */
[----:B01----:R-:W-:Y:S01]  /*10020*/  ENDCOLLECTIVE ;  /* 0x000000000000791b */ /* 0x003fe20003800000 */
.L_x_3516:
[----:B------:R-:W-:Y:S01]  /*10030*/  IMAD.MOV.U32 R13, RZ, RZ, R4 ;  /* 0x000000ffff0d7224 */ /* 0x000fe200078e0004 */
[----:B------:R-:W-:Y:S01]  /*10040*/  MOV R12, 0x1 ;  /* 0x00000001000c7802 */ /* 0x000fe20000000f00 */
[----:B------:R-:W-:Y:S01]  /*10050*/  IMAD.MOV.U32 R3, RZ, RZ, R14 ;  /* 0x000000ffff037224 */ /* 0x000fe200078e000e */
[----:B------:R-:W-:-:S04]  /*10060*/  LOP3.LUT P6, RZ, R16, 0x400000, RZ, 0xc0, !PT ;  /* 0x0040000010ff7812 */ /* 0x000fc800078cc0ff */
[----:B------:R-:W-:-:S05]  /*10070*/  @!P1 LEA R3, P0, R21, R3, 0x1 ;  /* 0x0000000315039211 */ /* 0x000fca00078008ff */
[----:B------:R-:W-:Y:S01]  /*10080*/  @!P1 IMAD.X R2, RZ, RZ, R2, P0 ;  /* 0x000000ffff029224 */ /* 0x000fe200000e0602 */
[----:B------:R-:W-:-:S04]  /*10090*/  LOP3.LUT P0, RZ, R16, 0x800000, RZ, 0xc0, !PT ;  /* 0x0080000010ff7812 */ /* 0x000fc8000780c0ff */
[----:B------:R-:W-:-:S04]  /*100a0*/  @!P1 LOP3.LUT R3, R3, R2, RZ, 0x3c, !PT ;  /* 0x0000000203039212 */ /* 0x000fc800078e3cff */
[----:B------:R-:W-:-:S04]  /*100b0*/  @!P1 LOP3.LUT R2, R3, R2, RZ, 0x3c, !PT ;  /* 0x0000000203029212 */ /* 0x000fc800078e3cff */
[----:B------:R-:W-:-:S05]  /*100c0*/  @!P1 LOP3.LUT R3, R3, R2, RZ, 0x3c, !PT ;  /* 0x0000000203039212 */ /* 0x000fca00078e3cff */
[----:B------:R-:W-:Y:S01]  /*100d0*/  @!PT LDS RZ, [RZ] ;  /* 0x00000000fffff984 */ /* 0x000fe20000000800 */
[----:B------:R-:W-:Y:S01]  /*100e0*/  @!PT LDS RZ, [RZ] ;  /* 0x00000000fffff984 */ /* 0x000fe20000000800 */
[----:B------:R-:W-:Y:S01]  /*100f0*/  @!PT LDS RZ, [RZ] ;  /* 0x00000000fffff984 */ /* 0x000fe20000000800 */
[----:B------:R0:W-:Y:S01]  /*10100*/  @!P1 LDGSTS.E.BYPASS.LTC128B.128 [R20+0x26400], desc[UR42][R2.64], !P0 ;  /* 0x2640000002149fae */ /* 0x0001e2000c101d6a */
[----:B------:R-:W-:-:S03]  /*10110*/  @!P1 ISETP.NE.U32.AND P0, PT, R9, RZ, PT ;  /* 0x000000ff0900920c */ /* 0x000fc60003f05070 */
[----:B------:R0:W-:Y:S10]  /*10120*/  @!P1 LDGSTS.E.BYPASS.LTC128B.128 [R20+0x28400], desc[UR42][R2.64+0x80], !P6 ;  /* 0x2840008002149fae */ /* 0x0001f4000f101d6a */
[----:B0-----:R-:W-:Y:S05]  /*10130*/  WARPSYNC.COLLECTIVE R15, `(.L_x_3517) ;  /* 0x000000000f087348 */ /* 0x001fea0003c00000 */
[----:B------:R1:W2:Y:S02]  /*10140*/  SHFL.IDX P6, R14, R13, R12, R11 ;  /* 0x0000000c0d0e7389 */ /* 0x0002a400000c000b */
[----:B012---:R-:W-:Y:S01]  /*10150*/  ENDCOLLECTIVE ;  /* 0x000000000000791b */ /* 0x007fe20003800000 */
.L_x_3517:
[----:B------:R-:W-:Y:S01]  /*10160*/  @!PT LDS RZ, [RZ] ;  /* 0x00000000fffff984 */ /* 0x000fe20000000800 */
[----:B------:R-:W-:Y:S01]  /*10170*/  @!PT LDS RZ, [RZ] ;  /* 0x00000000fffff984 */ /* 0x000fe20000000800 */
[----:B------:R-:W-:Y:S01]  /*10180*/  @!PT LDS RZ, [RZ] ;  /* 0x00000000fffff984 */ /* 0x000fe20000000800 */
[----:B------:R0:W-:Y:S01]  /*10190*/  @!P1 LDGSTS.E.BYPASS.LTC128B.128 [R20+0x2a400], desc[UR42][R2.64+0x100], !P5 ;  /* 0x2a40010002149fae */ /* 0x0001e2000e901d6a */
[----:B------:R-:W-:-:S03]  /*101a0*/  LOP3.LUT P5, RZ, R16, 0x800000, RZ, 0xc0, !PT ;  /* 0x0080000010ff7812 */ /* 0x000fc600078ac0ff */
[----:B------:R0:W-:Y:S04]  /*101b0*/  @!P1 LDGSTS.E.BYPASS.LTC128B.128 [R20+0x2c400], desc[UR42][R2.64+0x180], !P4 ;  /* 0x2c40018002149fae */ /* 0x0001e8000e101d6a */
[----:B------:R0:W-:Y:S01]  /*101c0*/  @!P1 LDGSTS.E.BYPASS.LTC128B.128 [R20+0x2e400], desc[UR42][R2.64+0x200], !P3 ;  /* 0x2e40020002149fae */ /* 0x0001e2000d901d6a */
[----:B------:R-:W-:-:S03]  /*101d0*/  IMAD.MOV.U32 R13, RZ, RZ, R0 ;  /* 0x000000ffff0d7224 */ /* 0x000fc600078e0000 */
[----:B------:R0:W-:Y:S04]  /*101e0*/  @!P1 LDGSTS.E.BYPASS.LTC128B.128 [R20+0x30400], desc[UR42][R2.64+0x280], !P2 ;  /* 0x3040028002149fae */ /* 0x0001e8000d101d6a */
[----:B------:R0:W-:Y:S01]  /*101f0*/  @!P1 LDGSTS.E.BYPASS.LTC128B.128 [R20+0x32400], desc[UR42][R2.64+0x300], P0 ;  /* 0x3240030002149fae */ /* 0x0001e20008101d6a */
[----:B------:R-:W-:Y:S01]  /*10200*/  @!P1 ISETP.NE.U32.AND P0, PT, R8, RZ, PT ;  /* 0x000000ff0800920c */ /* 0x000fe20003f05070 */
[----:B------:R-:W-:-:S12]  /*10210*/  IMAD.MOV.U32 R5, RZ, RZ, R14 ;  /* 0x000000ffff057224 */ /* 0x000fd800078e000e */
[----:B0-----:R-:W-:Y:S05]  /*10220*/  WARPSYNC.COLLECTIVE R15, `(.L_x_3518) ;  /* 0x000000000f087348 */ /* 0x001fea0003c00000 */
[----:B------:R1:W2:Y:S02]  /*10230*/  SHFL.IDX P6, R14, R13, R12, R11 ;  /* 0x0000000c0d0e7389 */ /* 0x0002a400000c000b */
[----:B012---:R-:W-:Y:S01]  /*10240*/  ENDCOLLECTIVE ;  /* 0x000000000000791b */ /* 0x007fe20003800000 */
.L_x_3518:
[----:B------:R-:W-:Y:S01]  /*10250*/  @!PT LDS RZ, [RZ] ;  /* 0x00000000fffff984 */ /* 0x000fe20000000800 */
[----:B------:R-:W-:Y:S01]  /*10260*/  @!PT LDS RZ, [RZ] ;  /* 0x00000000fffff984 */ /* 0x000fe20000000800 */
[----:B------:R-:W-:Y:S01]  /*10270*/  @!PT LDS RZ, [RZ] ;  /* 0x00000000fffff984 */ /* 0x000fe20000000800 */
[----:B------:R0:W-:Y:S01]  /*10280*/  @!P1 LDGSTS.E.BYPASS.LTC128B.128 [R20+0x34400], desc[UR42][R2.64+0x380], P0 ;  /* 0x3440038002149fae */ /* 0x0001e20008101d6a */
[C---:B------:R-:W-:Y:S01]  /*10290*/  LOP3.LUT P1, RZ, R16.reuse, 0x40, RZ, 0xc0, !PT ;  /* 0x0000004010ff7812 */ /* 0x040fe2000782c0ff */
[----:B------:R-:W-:Y:S02]  /*102a0*/  IMAD.MOV.U32 R13, RZ, RZ, R4 ;  /* 0x000000ffff0d7224 */ /* 0x000fe400078e0004 */
[----:B------:R-:W-:Y:S01]  /*102b0*/  IMAD.MOV.U32 R12, RZ, RZ, 0x2 ;  /* 0x00000002ff0c7424 */ /* 0x000fe200078e00ff */
[----:B------:R-:W-:-:S13]  /*102c0*/  LOP3.LUT P6, RZ, R16, 0x80, RZ, 0xc0, !PT ;  /* 0x0000008010ff7812 */ /* 0x000fda00078cc0ff */
[----:B------:R-:W-:-:S05]  /*102d0*/  @!P6 LEA R6, P0, R21, R14, 0x1 ;  /* 0x0000000e1506e211 */ /* 0x000fca00078008ff */
[----:B------:R-:W-:Y:S01]  /*102e0*/  @!P6 IMAD.X R7, RZ, RZ, R5, P0 ;  /* 0x000000ffff07e224 */ /* 0x000fe200000e0605 */
[----:B------:R-:W-:Y:S01]  /*102f0*/  LOP3.LUT P0, RZ, R16, 0x400000, RZ, 0xc0, !PT ;  /* 0x0040000010ff7812 */ /* 0x000fe2000780c0ff */
[----:B0-----:R-:W-:Y:S02]  /*10300*/  @!P6 IMAD.MOV.U32 R2, RZ, RZ, R6 ;  /* 0x000000ffff02e224 */ /* 0x001fe400078e0006 */
[----:B------:R-:W-:-:S05]  /*10310*/  @!P6 IMAD.MOV.U32 R3, RZ, RZ, R7 ;  /* 0x000000ffff03e224 */ /* 0x000fca00078e0007 */
[----:B------:R0:W-:Y:S01]  /*10320*/  @!P6 LDGSTS.E.BYPASS.LTC128B.128 [R20+0x26c00], desc[UR42][R2.64], !P5 ;  /* 0x26c000000214efae */ /* 0x0001e2000e901d6a */
[----:B------:R-:W-:-:S04]  /*10330*/  LOP3.LUT P5, RZ, R22, 0x4000000, RZ, 0xc0, !PT ;  /* 0x0400000016ff7812 */ /* 0x000fc800078ac0ff */
[----:B------:R0:W-:Y:S01]  /*10340*/  @!P6 LDGSTS.E.BYPASS.LTC128B.128 [R20+0x28c00], desc[UR42][R2.64+0x80], !P0 ;  /* 0x28c000800214efae */ /* 0x0001e2000c101d6a */
[----:B------:R-:W-:-:S08]  /*10350*/  @!P6 ISETP.NE.U32.AND P0, PT, R9, RZ, PT ;  /* 0x000000ff0900e20c */ /* 0x000fd00003f05070 */
[----:B------:R0:W-:Y:S04]  /*10360*/  @!P6 LDGSTS.E.BYPASS.LTC128B.128 [R20+0x2ac00], desc[UR42][R2.64+0x100], !P5 ;  /* 0x2ac001000214efae */ /* 0x0001e8000e901d6a */
[----:B------:R0:W-:Y:S04]  /*10370*/  @!P6 LDGSTS.E.BYPASS.LTC128B.128 [R20+0x2cc00], desc[UR42][R2.64+0x180], !P4 ;  /* 0x2cc001800214efae */ /* 0x0001e8000e101d6a */
[----:B------:R0:W-:Y:S04]  /*10380*/  @!P6 LDGSTS.E.BYPASS.LTC128B.128 [R20+0x2ec00], desc[UR42][R2.64+0x200], !P3 ;  /* 0x2ec002000214efae */ /* 0x0001e8000d901d6a */
[----:B------:R0:W-:Y:S04]  /*10390*/  @!P6 LDGSTS.E.BYPASS.LTC128B.128 [R20+0x30c00], desc[UR42][R2.64+0x280], !P2 ;  /* 0x30c002800214efae */ /* 0x0001e8000d101d6a */
[----:B------:R0:W-:Y:S01]  /*103a0*/  @!P6 LDGSTS.E.BYPASS.LTC128B.128 [R20+0x32c00], desc[UR42][R2.64+0x300], P0 ;  /* 0x32c003000214efae */ /* 0x0001e20008101d6a */
[----:B------:R-:W-:-:S13]  /*103b0*/  @!P6 ISETP.NE.U32.AND P0, PT, R8, RZ, PT ;  /* 0x000000ff0800e20c */ /* 0x000fda0003f05070 */
[----:B------:R0:W-:Y:S02]  /*103c0*/  @!P6 LDGSTS.E.BYPASS.LTC128B.128 [R20+0x34c00], desc[UR42][R2.64+0x380], P0 ;  /* 0x34c003800214efae */ /* 0x0001e40008101d6a */
[----:B0-----:R-:W-:Y:S05]  /*103d0*/  WARPSYNC.COLLECTIVE R15, `(.L_x_3519) ;  /* 0x000000000f087348 */ /* 0x001fea0003c00000 */
[----:B------:R1:W2:Y:S02]  /*103e0*/  SHFL.IDX P6, R14, R13, R12, R11 ;  /* 0x0000000c0d0e7389 */ /* 0x0002a400000c000b */
[----:B012---:R-:W-:Y:S01]  /*103f0*/  ENDCOLLECTIVE ;  /* 0x000000000000791b */ /* 0x007fe20003800000 */
.L_x_3519:
[----:B------:R-:W-:Y:S02]  /*10400*/  IMAD.MOV.U32 R13, RZ, RZ, R0 ;  /* 0x000000ffff0d7224 */ /* 0x000fe400078e0000 */
[----:B------:R-:W-:-:S07]  /*10410*/  IMAD.MOV.U32 R5, RZ, RZ, R14 ;  /* 0x000000ffff057224 */ /* 0x000fce00078e000e */
[----:B------:R-:W-:Y:S05]  /*10420*/  WARPSYNC.COLLECTIVE R15, `(.L_x_3520) ;  /* 0x000000000f087348 */ /* 0x000fea0003c00000 */
[----:B------:R0:W1:Y:S02]  /*10430*/  SHFL.IDX P6, R14, R13, R12, R11 ;  /* 0x0000000c0d0e7389 */ /* 0x00006400000c000b */
[----:B01----:R-:W-:Y:S01]  /*10440*/  ENDCOLLECTIVE ;  /* 0x000000000000791b */ /* 0x003fe20003800000 */
.L_x_3520:
[----:B------:R-:W-:Y:S02]  /*10450*/  IMAD.MOV.U32 R13, RZ, RZ, R4 ;  /* 0x000000ffff0d7224 */ /* 0x000fe400078e0004 */
[----:B------:R-:W-:Y:S01]  /*10460*/  IMAD.MOV.U32 R12, RZ, RZ, 0x3 ;  /* 0x00000003ff0c7424 */ /* 0x000fe200078e00ff */
[----:B------:R-:W-:Y:S02]  /*10470*/  @!P1 LEA R6, P0, R21, R14, 0x1 ;  /* 0x0000000e15069211 */ /* 0x000fe400078008ff */
[----:B------:R-:W-:-:S03]  /*10480*/  LOP3.LUT P6, RZ, R16, 0x400000, RZ, 0xc0, !PT ;  /* 0x0040000010ff7812 */ /* 0x000fc600078cc0ff */
[----:B------:R-:W-:Y:S01]  /*10490*/  @!P1 IMAD.X R7, RZ, RZ, R5, P0 ;  /* 0x000000ffff079224 */ /* 0x000fe200000e0605 */
[----:B------:R-:W-:Y:S01]  /*104a0*/  LOP3.LUT P0, RZ, R16, 0x800000, RZ, 0xc0, !PT ;  /* 0x0080000010ff7812 */ /* 0x000fe2000780c0ff */
[----:B------:R-:W-:Y:S02]  /*104b0*/  @!P1 IMAD.MOV.U32 R2, RZ, RZ, R6 ;  /* 0x000000ffff029224 */ /* 0x000fe400078e0006 */
[----:B------:R-:W-:-:S10]  /*104c0*/  @!P1 IMAD.MOV.U32 R3, RZ, RZ, R7 ;  /* 0x000000ffff039224 */ /* 0x000fd400078e0007 */
        /* <DEDUP_REMOVED lines=9> */
.L_x_3521:
[----:B------:R-:W-:Y:S01]  /*10560*/  @!PT LDS RZ, [RZ] ;  /* 0x00000000fffff984 */ /* 0x000fe20000000800 */
[----:B------:R-:W-:Y:S01]  /*10570*/  @!PT LDS RZ, [RZ] ;  /* 0x00000000fffff984 */ /* 0x000fe20000000800 */
[----:B------:R-:W-:Y:S01]  /*10580*/  @!PT LDS RZ, [RZ] ;  /* 0x00000000fffff984 */ /* 0x000fe20000000800 */
[----:B------:R0:W-:Y:S04]  /*10590*/  @!P1 LDGSTS.E.BYPASS.LTC128B.128 [R20+0x2b400], desc[UR42][R2.64+0x100], !P5 ;  /* 0x2b40010002149fae */ /* 0x0001e8000e901d6a */
        /* <DEDUP_REMOVED lines=10> */
.L_x_3522:
[----:B------:R-:W-:Y:S01]  /*10640*/  @!PT LDS RZ, [RZ] ;  /* 0x00000000fffff984 */ /* 0x000fe20000000800 */
[----:B------:R-:W-:Y:S01]  /*10650*/  @!PT LDS RZ, [RZ] ;  /* 0x00000000fffff984 */ /* 0x000fe20000000800 */
[----:B------:R-:W-:Y:S01]  /*10660*/  @!PT LDS RZ, [RZ] ;  /* 0x00000000fffff984 */ /* 0x000fe20000000800 */
[----:B------:R0:W-:Y:S01]  /*10670*/  @!P1 LDGSTS.E.BYPASS.LTC128B.128 [R20+0x35400], desc[UR42][R2.64+0x380], P0 ;  /* 0x3540038002149fae */ /* 0x0001e20008101d6a */
[----:B------:R-:W-:Y:S05]  /*10680*/  BRA `(.L_x_3523) ;  /* 0xffffffc800b87947 */ /* 0x000fea000383ffff */
.L_x_3454:
[----:B0-----:R-:W-:-:S04]  /*10690*/  IMAD.U32 R3, RZ, RZ, UR37 ;  /* 0x00000025ff037e24 */ /* 0x001fc8000f8e00ff */
[----:B------:R0:W1:Y:S03]  /*106a0*/  SYNCS.PHASECHK.TRANS64.TRYWAIT P0, [R3+URZ+0x38820], R0 ;  /* 0x03882000030075a7 */ /* 0x000066000800017f */
[----:B-1----:R-:W-:Y:S05]  /*106b0*/  @!P0 NANOSLEEP.SYNCS 0x989680 ;  /* 0x009896800000895d */ /* 0x002fea0003900000 */
[----:B------:R-:W1:Y:S02]  /*106c0*/  @!P0 SYNCS.PHASECHK.TRANS64 P0, [R3+URZ+0x38820], R0 ;  /* 0x03882000030085a7 */ /* 0x000e64000800007f */
[----:B-1----:R-:W-:Y:S05]  /*106d0*/  @!P0 BRA `(.L_x_3454) ;  /* 0xfffffffc00ec8947 */ /* 0x002fea000383ffff */
[----:B------:R-:W-:Y:S05]  /*106e0*/  BRA `(.L_x_3524) ;  /* 0xffffffcc00147947 */ /* 0x000fea000383ffff */
.L_x_3457:
[----:B0-----:R0:W1:Y:S02]  /*106f0*/  SYNCS.PHASECHK.TRANS64.TRYWAIT P0, [R25+URZ+0x38860], R0 ;  /* 0x03886000190075a7 */ /* 0x001064000800017f */
[----:B-1----:R-:W-:Y:S05]  /*10700*/  @!P0 NANOSLEEP.SYNCS 0x989680 ;  /* 0x009896800000895d */ /* 0x002fea0003900000 */
[----:B------:R-:W1:Y:S02]  /*10710*/  @!P0 SYNCS.PHASECHK.TRANS64 P0, [R25+URZ+0x38860], R0 ;  /* 0x03886000190085a7 */ /* 0x000e64000800007f */
[----:B-1----:R-:W-:Y:S05]  /*10720*/  @!P0 BRA `(.L_x_3457) ;  /* 0xfffffffc00f08947 */ /* 0x002fea000383ffff */
[----:B------:R-:W-:Y:S05]  /*10730*/  BRA `(.L_x_3525) ;  /* 0xffffffcc00247947 */ /* 0x000fea000383ffff */
.L_x_3458:
        /* <DEDUP_REMOVED lines=8> */
.L_x_3527:
[----:B------:R-:W-:Y:S05]  /*107c0*/  BSYNC B0 ;  /* 0x0000000000007941 */ /* 0x000fea0003800000 */
.L_x_3526:
[----:B------:R-:W0:Y:S01]  /*107d0*/  S2R R6, SR_TID.X ;  /* 0x0000000000067919 */ /* 0x000e220000002100 */
[----:B------:R-:W-:Y:S01]  /*107e0*/  IMAD.MOV.U32 R13, RZ, RZ, R8 ;  /* 0x000000ffff0d7224 */ /* 0x000fe200078e0008 */
[----:B------:R-:W-:Y:S01]  /*107f0*/  LOP3.LUT P5, RZ, R17, 0x100, RZ, 0xc0, !PT ;  /* 0x0000010011ff7812 */ /* 0x000fe200078ac0ff */
[----:B------:R-:W-:Y:S01]  /*10800*/  IMAD.MOV.U32 R12, RZ, RZ, RZ ;  /* 0x000000ffff0c7224 */ /* 0x000fe200078e00ff */
[----:B------:R-:W-:Y:S01]  /*10810*/  LEA R9, R9, UR37, 0x1 ;  /* 0x0000002509097c11 */ /* 0x000fe2000f8e08ff */
[----:B------:R-:W-:Y:S01]  /*10820*/  IMAD.MOV.U32 R11, RZ, RZ, 0x181f ;  /* 0x0000181fff0b7424 */ /* 0x000fe200078e00ff */
[----:B------:R-:W-:Y:S01]  /*10830*/  P2R R4, PR, RZ, 0x20 ;  /* 0x00000020ff047803 */ /* 0x000fe20000000000 */
[----:B------:R-:W-:Y:S01]  /*10840*/  IMAD.MOV.U32 R15, RZ, RZ, -0x1 ;  /* 0xffffffffff0f7424 */ /* 0x000fe200078e00ff */
[C---:B------:R-:W-:Y:S01]  /*10850*/  LOP3.LUT P5, RZ, R17.reuse, 0x20000, RZ, 0xc0, !PT ;  /* 0x0002000011ff7812 */ /* 0x040fe200078ac0ff */
[----:B------:R-:W-:Y:S01]  /*10860*/  IMAD.MOV.U32 R3, RZ, RZ, R14 ;  /* 0x000000ffff037224 */ /* 0x000fe200078e000e */
[----:B------:R-:W-:-:S13]  /*10870*/  LOP3.LUT P4, RZ, R17, 0x20, RZ, 0xc0, !PT ;  /* 0x0000002011ff7812 */ /* 0x000fda000788c0ff */
[----:B0-----:R-:W-:Y:S05]  /*10880*/  WARPSYNC.COLLECTIVE R15, `(.L_x_3528) ;  /* 0x000000000f087348 */ /* 0x001fea0003c00000 */
[----:B------:R1:W2:Y:S02]  /*10890*/  SHFL.IDX P6, R14, R13, R12, R11 ;  /* 0x0000000c0d0e7389 */ /* 0x0002a400000c000b */
[----:B012---:R-:W-:Y:S01]  /*108a0*/  ENDCOLLECTIVE ;  /* 0x000000000000791b */ /* 0x007fe20003800000 */
.L_x_3528:
[C---:B------:R-:W-:Y:S02]  /*108b0*/  LOP3.LUT P3, RZ, R17.reuse, 0x10, RZ, 0xc0, !PT ;  /* 0x0000001011ff7812 */ /* 0x040fe4000786c0ff */
[C---:B------:R-:W-:Y:S02]  /*108c0*/  LOP3.LUT P2, RZ, R17.reuse, 0x8, RZ, 0xc0, !PT ;  /* 0x0000000811ff7812 */ /* 0x040fe4000784c0ff */
[C---:B------:R-:W-:Y:S01]  /*108d0*/  LOP3.LUT P1, RZ, R17.reuse, 0x4, RZ, 0xc0, !PT ;  /* 0x0000000411ff7812 */ /* 0x040fe2000782c0ff */
[----:B------:R-:W-:Y:S02]  /*108e0*/  IMAD.MOV.U32 R13, RZ, RZ, R10 ;  /* 0x000000ffff0d7224 */ /* 0x000fe400078e000a */
[----:B------:R-:W-:Y:S02]  /*108f0*/  IMAD.MOV.U32 R12, RZ, RZ, 0x1 ;  /* 0x00000001ff0c7424 */ /* 0x000fe400078e00ff */
[----:B------:R-:W-:Y:S01]  /*10900*/  IMAD.SHL.U32 R6, R6, 0x8, RZ ;  /* 0x0000000806067824 */ /* 0x000fe200078e00ff */
[----:B------:R-:W-:-:S04]  /*10910*/  LOP3.LUT P6, RZ, R17, 0x800, RZ, 0xc0, !PT ;  /* 0x0000080011ff7812 */ /* 0x000fc800078cc0ff */
        /* <DEDUP_REMOVED lines=15> */
.L_x_3529:
[----:B------:R-:W-:Y:S01]  /*10a10*/  @!PT LDS RZ, [RZ] ;  /* 0x00000000fffff984 */ /* 0x000fe20000000800 */
[----:B------:R-:W-:Y:S01]  /*10a20*/  @!PT LDS RZ, [RZ] ;  /* 0x00000000fffff984 */ /* 0x000fe20000000800 */
[----:B------:R-:W-:Y:S01]  /*10a30*/  @!PT LDS RZ, [RZ] ;  /* 0x00000000fffff984 */ /* 0x000fe20000000800 */
[----:B------:R-:W-:Y:S01]  /*10a40*/  LDGSTS.E.BYPASS.LTC128B.128 [R9+0x6400], desc[UR42][R2.64+0x180], !P5 ;  /* 0x0640018002097fae */ /* 0x000fe2000e901d6a */
[----:B------:R-:W-:-:S03]  /*10a50*/  LOP3.LUT P5, RZ, R17, 0x80, RZ, 0xc0, !PT ;  /* 0x0000008011ff7812 */ /* 0x000fc600078ac0ff */
[----:B------:R-:W-:Y:S01]  /*10a60*/  LDGSTS.E.BYPASS.LTC128B.128 [R9+0x8400], desc[UR42][R2.64+0x200], !P4 ;  /* 0x0840020002097fae */ /* 0x000fe2000e101d6a */
[----:B------:R-:W-:Y:S02]  /*10a70*/  P2R R4, PR, RZ, 0x20 ;  /* 0x00000020ff047803 */ /* 0x000fe40000000000 */
[C---:B------:R-:W-:Y:S01]  /*10a80*/  LOP3.LUT P5, RZ, R17.reuse, 0x10000, RZ, 0xc0, !PT ;  /* 0x0001000011ff7812 */ /* 0x040fe200078ac0ff */
[----:B------:R-:W-:Y:S01]  /*10a90*/  LDGSTS.E.BYPASS.LTC128B.128 [R9+0xa400], desc[UR42][R2.64+0x280], !P3 ;  /* 0x0a40028002097fae */ /* 0x000fe2000d901d6a */
[C---:B------:R-:W-:Y:S01]  /*10aa0*/  LOP3.LUT P4, RZ, R17.reuse, 0x2, RZ, 0xc0, !PT ;  /* 0x0000000211ff7812 */ /* 0x040fe2000788c0ff */
[----:B------:R-:W-:Y:S01]  /*10ab0*/  IMAD.MOV.U32 R13, RZ, RZ, R8 ;  /* 0x000000ffff0d7224 */ /* 0x000fe200078e0008 */
[----:B------:R-:W-:Y:S01]  /*10ac0*/  LOP3.LUT P3, RZ, R17, 0x1, RZ, 0xc0, !PT ;  /* 0x0000000111ff7812 */ /* 0x000fe2000786c0ff */
[----:B------:R-:W-:Y:S01]  /*10ad0*/  LDGSTS.E.BYPASS.LTC128B.128 [R9+0xc400], desc[UR42][R2.64+0x300], !P2 ;  /* 0x0c40030002097fae */ /* 0x000fe2000d101d6a */
[----:B------:R-:W-:-:S03]  /*10ae0*/  LOP3.LUT P2, RZ, R16, 0x80000000, RZ, 0xc0, !PT ;  /* 0x8000000010ff7812 */ /* 0x000fc6000784c0ff */
[----:B------:R0:W-:Y:S01]  /*10af0*/  LDGSTS.E.BYPASS.LTC128B.128 [R9+0xe400], desc[UR42][R2.64+0x380], !P1 ;  /* 0x0e40038002097fae */ /* 0x0001e2000c901d6a */
[----:B------:R-:W-:Y:S01]  /*10b00*/  LOP3.LUT P1, RZ, R16, 0x40000000, RZ, 0xc0, !PT ;  /* 0x4000000010ff7812 */ /* 0x000fe2000782c0ff */
[----:B0-----:R-:W-:-:S12]  /*10b10*/  IMAD.MOV.U32 R3, RZ, RZ, R14 ;  /* 0x000000ffff037224 */ /* 0x001fd800078e000e */
[----:B------:R-:W-:Y:S05]  /*10b20*/  WARPSYNC.COLLECTIVE R15, `(.L_x_3530) ;  /* 0x000000000f087348 */ /* 0x000fea0003c00000 */
[----:B------:R0:W1:Y:S02]  /*10b30*/  SHFL.IDX P6, R14, R13, R12, R11 ;  /* 0x0000000c0d0e7389 */ /* 0x00006400000c000b */
[----:B01----:R-:W-:Y:S01]  /*10b40*/  ENDCOLLECTIVE ;  /* 0x000000000000791b */ /* 0x003fe20003800000 */
.L_x_3530:
        /* <DEDUP_REMOVED lines=17> */
.L_x_3531:
[----:B------:R-:W-:Y:S01]  /*10c60*/  @!PT LDS RZ, [RZ] ;  /* 0x00000000fffff984 */ /* 0x000fe20000000800 */
[----:B------:R-:W-:Y:S01]  /*10c70*/  @!PT LDS RZ, [RZ] ;  /* 0x00000000fffff984 */ /* 0x000fe20000000800 */
[----:B------:R-:W-:Y:S01]  /*10c80*/  @!PT LDS RZ, [RZ] ;  /* 0x00000000fffff984 */ /* 0x000fe20000000800 */
[----:B------:R0:W-:Y:S01]  /*10c90*/  LDGSTS.E.BYPASS.LTC128B.128 [R9+0x6c00], desc[UR42][R2.64+0x180], !P5 ;  /* 0x06c0018002097fae */ /* 0x0001e2000e901d6a */
[----:B------:R-:W-:-:S03]  /*10ca0*/  LOP3.LUT P5, RZ, R17, 0x40, RZ, 0xc0, !PT ;  /* 0x0000004011ff7812 */ /* 0x000fc600078ac0ff */
[----:B------:R0:W-:Y:S01]  /*10cb0*/  LDGSTS.E.BYPASS.LTC128B.128 [R9+0x8c00], desc[UR42][R2.64+0x200], !P4 ;  /* 0x08c0020002097fae */ /* 0x0001e2000e101d6a */
[----:B------:R-:W-:Y:S02]  /*10cc0*/  P2R R4, PR, RZ, 0x20 ;  /* 0x00000020ff047803 */ /* 0x000fe40000000000 */
[----:B------:R-:W-:Y:S01]  /*10cd0*/  LOP3.LUT P5, RZ, R17, 0x8000, RZ, 0xc0, !PT ;  /* 0x0000800011ff7812 */ /* 0x000fe200078ac0ff */
[----:B------:R0:W-:Y:S01]  /*10ce0*/  LDGSTS.E.BYPASS.LTC128B.128 [R9+0xac00], desc[UR42][R2.64+0x280], !P3 ;  /* 0x0ac0028002097fae */ /* 0x0001e2000d901d6a */
[C---:B------:R-:W-:Y:S01]  /*10cf0*/  LOP3.LUT P4, RZ, R16.reuse, 0x20000000, RZ, 0xc0, !PT ;  /* 0x2000000010ff7812 */ /* 0x040fe2000788c0ff */
[----:B------:R-:W-:Y:S01]  /*10d00*/  IMAD.MOV.U32 R13, RZ, RZ, R8 ;  /* 0x000000ffff0d7224 */ /* 0x000fe200078e0008 */
[C---:B------:R-:W-:Y:S01]  /*10d10*/  LOP3.LUT P3, RZ, R16.reuse, 0x10000000, RZ, 0xc0, !PT ;  /* 0x1000000010ff7812 */ /* 0x040fe2000786c0ff */
[----:B------:R0:W-:Y:S01]  /*10d20*/  LDGSTS.E.BYPASS.LTC128B.128 [R9+0xcc00], desc[UR42][R2.64+0x300], !P2 ;  /* 0x0cc0030002097fae */ /* 0x0001e2000d101d6a */
[----:B------:R-:W-:-:S03]  /*10d30*/  LOP3.LUT P2, RZ, R16, 0x8000000, RZ, 0xc0, !PT ;  /* 0x0800000010ff7812 */ /* 0x000fc6000784c0ff */
[----:B------:R0:W-:Y:S01]  /*10d40*/  LDGSTS.E.BYPASS.LTC128B.128 [R9+0xec00], desc[UR42][R2.64+0x380], !P1 ;  /* 0x0ec0038002097fae */ /* 0x0001e2000c901d6a */
[----:B------:R-:W-:Y:S01]  /*10d50*/  LOP3.LUT P1, RZ, R16, 0x4000000, RZ, 0xc0, !PT ;  /* 0x0400000010ff7812 */ /* 0x000fe2000782c0ff */
[----:B------:R-:W-:-:S12]  /*10d60*/  IMAD.MOV.U32 R20, RZ, RZ, R14 ;  /* 0x000000ffff147224 */ /* 0x000fd800078e000e */
[----:B0-----:R-:W-:Y:S05]  /*10d70*/  WARPSYNC.COLLECTIVE R15, `(.L_x_3532) ;  /* 0x000000000f087348 */ /* 0x001fea0003c00000 */
[----:B------:R1:W2:Y:S02]  /*10d80*/  SHFL.IDX P6, R14, R13, R12, R11 ;  /* 0x0000000c0d0e7389 */ /* 0x0002a400000c000b */
[----:B012---:R-:W-:Y:S01]  /*10d90*/  ENDCOLLECTIVE ;  /* 0x000000000000791b */ /* 0x007fe20003800000 */
.L_x_3532:
        /* <DEDUP_REMOVED lines=16> */
.L_x_3533:
        /* <DEDUP_REMOVED lines=13> */
.L_x_3534:
[----:B------:R-:W-:Y:S05]  /*10f70*/  BRA `(.L_x_3535) ;  /* 0xffffffcc00447947 */ /* 0x000fea000383ffff */
.L_x_3464:
[----:B-1----:R1:W2:Y:S02]  /*10f80*/  SYNCS.PHASECHK.TRANS64.TRYWAIT P0, [R8+URZ+0x38840], R20 ;  /* 0x03884014080075a7 */ /* 0x0022a4000800017f */
[----:B--2---:R-:W-:Y:S05]  /*10f90*/  @!P0 NANOSLEEP.SYNCS 0x989680 ;  /* 0x009896800000895d */ /* 0x004fea0003900000 */
[----:B------:R-:W2:Y:S02]  /*10fa0*/  @!P0 SYNCS.PHASECHK.TRANS64 P0, [R8+URZ+0x38840], R20 ;  /* 0x03884014080085a7 */ /* 0x000ea4000800007f */
[----:B--2---:R-:W-:Y:S05]  /*10fb0*/  @!P0 BRA `(.L_x_3464) ;  /* 0xfffffffc00f08947 */ /* 0x004fea000383ffff */
[----:B------:R-:W-:Y:S05]  /*10fc0*/  BRA `(.L_x_3536) ;  /* 0xffffffd000787947 */ /* 0x000fea000383ffff */
.L_x_3465:
[----:B------:R-:W-:Y:S01]  /*10fd0*/  BSSY B1, `(.L_x_3537) ;  /* 0x0000008000017945 */ /* 0x000fe20003800000 */
[----:B------:R-:W-:Y:S02]  /*10fe0*/  IMAD.MOV.U32 R13, RZ, RZ, R27 ;  /* 0x000000ffff0d7224 */ /* 0x000fe400078e001b */
[----:B------:R-:W-:Y:S02]  /*10ff0*/  IMAD.MOV.U32 R12, RZ, RZ, RZ ;  /* 0x000000ffff0c7224 */ /* 0x000fe400078e00ff */
[----:B------:R-:W-:Y:S02]  /*11000*/  IMAD.MOV.U32 R11, RZ, RZ, 0x181f ;  /* 0x0000181fff0b7424 */ /* 0x000fe400078e00ff */
[----:B------:R-:W-:-:S07]  /*11010*/  IMAD.MOV.U32 R15, RZ, RZ, -0x1 ;  /* 0xffffffffff0f7424 */ /* 0x000fce00078e00ff */
[----:B01----:R-:W-:Y:S05]  /*11020*/  WARPSYNC.COLLECTIVE R15, `(.L_x_3538) ;  /* 0x000000000f087348 */ /* 0x003fea0003c00000 */
[----:B------:R2:W3:Y:S02]  /*11030*/  SHFL.IDX P6, R14, R13, R12, R11 ;  /* 0x0000000c0d0e7389 */ /* 0x0004e400000c000b */
[----:B0123--:R-:W-:Y:S01]  /*11040*/  ENDCOLLECTIVE ;  /* 0x000000000000791b */ /* 0x00ffe20003800000 */
.L_x_3538:
[----:B------:R-:W-:Y:S05]  /*11050*/  BSYNC B1 ;  /* 0x0000000000017941 */ /* 0x000fea0003800000 */
.L_x_3537:
        /* <DEDUP_REMOVED lines=9> */
.L_x_3539:
[----:B------:R-:W-:Y:S02]  /*110f0*/  IMAD.MOV.U32 R13, RZ, RZ, R27 ;  /* 0x000000ffff0d7224 */ /* 0x000fe400078e001b */
[----:B------:R-:W-:Y:S02]  /*11100*/  IMAD.MOV.U32 R12, RZ, RZ, 0x1 ;  /* 0x00000001ff0c7424 */ /* 0x000fe400078e00ff */
[----:B------:R-:W-:-:S07]  /*11110*/  IMAD.MOV.U32 R2, RZ, RZ, R14 ;  /* 0x000000ffff027224 */ /* 0x000fce00078e000e */
[----:B------:R-:W-:Y:S05]  /*11120*/  WARPSYNC.COLLECTIVE R15, `(.L_x_3540) ;  /* 0x000000000f087348 */ /* 0x000fea0003c00000 */
[----:B------:R0:W1:Y:S02]  /*11130*/  SHFL.IDX P6, R14, R13, R12, R11 ;  /* 0x0000000c0d0e7389 */ /* 0x00006400000c000b */
[----:B01----:R-:W-:Y:S01]  /*11140*/  ENDCOLLECTIVE ;  /* 0x000000000000791b */ /* 0x003fe20003800000 */
.L_x_3540:
        /* <DEDUP_REMOVED lines=11> */
.L_x_3541:
[----:B------:R-:W-:Y:S02]  /*11200*/  IMAD.MOV.U32 R13, RZ, RZ, R27 ;  /* 0x000000ffff0d7224 */ /* 0x000fe400078e001b */
[----:B------:R-:W-:Y:S02]  /*11210*/  IMAD.MOV.U32 R12, RZ, RZ, 0x2 ;  /* 0x00000002ff0c7424 */ /* 0x000fe400078e00ff */
[----:B------:R-:W-:-:S07]  /*11220*/  IMAD.MOV.U32 R2, RZ, RZ, R14 ;  /* 0x000000ffff027224 */ /* 0x000fce00078e000e */
[----:B------:R-:W-:Y:S05]  /*11230*/  WARPSYNC.COLLECTIVE R15, `(.L_x_3542) ;  /* 0x000000000f087348 */ /* 0x000fea0003c00000 */
[----:B------:R0:W1:Y:S02]  /*11240*/  SHFL.IDX P6, R14, R13, R12, R11 ;  /* 0x0000000c0d0e7389 */ /* 0x00006400000c000b */
[----:B01----:R-:W-:Y:S01]  /*11250*/  ENDCOLLECTIVE ;  /* 0x000000000000791b */ /* 0x003fe20003800000 */
.L_x_3542:
        /* <DEDUP_REMOVED lines=11> */
.L_x_3543:
[----:B------:R-:W-:Y:S02]  /*11310*/  IMAD.MOV.U32 R13, RZ, RZ, R27 ;  /* 0x000000ffff0d7224 */ /* 0x000fe400078e001b */
[----:B------:R-:W-:Y:S02]  /*11320*/  IMAD.MOV.U32 R12, RZ, RZ, 0x3 ;  /* 0x00000003ff0c7424 */ /* 0x000fe400078e00ff */
[----:B------:R-:W-:-:S07]  /*11330*/  IMAD.MOV.U32 R2, RZ, RZ, R14 ;  /* 0x000000ffff027224 */ /* 0x000fce00078e000e */
[----:B------:R-:W-:Y:S05]  /*11340*/  WARPSYNC.COLLECTIVE R15, `(.L_x_3544) ;  /* 0x000000000f087348 */ /* 0x000fea0003c00000 */
[----:B------:R0:W1:Y:S02]  /*11350*/  SHFL.IDX P6, R14, R13, R12, R11 ;  /* 0x0000000c0d0e7389 */ /* 0x00006400000c000b */
[----:B01----:R-:W-:Y:S01]  /*11360*/  ENDCOLLECTIVE ;  /* 0x000000000000791b */ /* 0x003fe20003800000 */
.L_x_3544:
[----:B------:R-:W-:-:S05]  /*11370*/  IADD3 R2, P0, R2, R0, RZ ;  /* 0x0000000002027210 */ /* 0x000fca0007f1e0ff */
        /* <DEDUP_REMOVED lines=10> */
.L_x_3545:
[----:B------:R-:W-:Y:S01]  /*11420*/  IMAD.MOV.U32 R2, RZ, RZ, R14 ;  /* 0x000000ffff027224 */ /* 0x000fe200078e000e */
[----:B------:R-:W-:Y:S06]  /*11430*/  BRA `(.L_x_3546) ;  /* 0xffffffd000087947 */ /* 0x000fec000383ffff */
.L_x_3470:
[----:B----4-:R4:W0:Y:S02]  /*11440*/  SYNCS.PHASECHK.TRANS64.TRYWAIT P0, [R8+URZ+0x38860], R20 ;  /* 0x03886014080075a7 */ /* 0x010824000800017f */
[----:B0-----:R-:W-:Y:S05]  /*11450*/  @!P0 NANOSLEEP.SYNCS 0x989680 ;  /* 0x009896800000895d */ /* 0x001fea0003900000 */
[----:B------:R-:W0:Y:S02]  /*11460*/  @!P0 SYNCS.PHASECHK.TRANS64 P0, [R8+URZ+0x38860], R20 ;  /* 0x03886014080085a7 */ /* 0x000e24000800007f */
[----:B0-----:R-:W-:Y:S05]  /*11470*/  @!P0 BRA `(.L_x_3470) ;  /* 0xfffffffc00f08947 */ /* 0x001fea000383ffff */
[----:B------:R-:W-:Y:S05]  /*11480*/  BRA `(.L_x_3547) ;  /* 0xffffffd000587947 */ /* 0x000fea000383ffff */
.L_x_3471:
[----:B------:R-:W-:Y:S01]  /*11490*/  BSSY B1, `(.L_x_3548) ;  /* 0x0000008000017945 */ /* 0x000fe20003800000 */
[----:B------:R-:W-:Y:S02]  /*114a0*/  IMAD.MOV.U32 R13, RZ, RZ, R20 ;  /* 0x000000ffff0d7224 */ /* 0x000fe400078e0014 */
[----:B------:R-:W-:Y:S02]  /*114b0*/  IMAD.MOV.U32 R12, RZ, RZ, RZ ;  /* 0x000000ffff0c7224 */ /* 0x000fe400078e00ff */
[----:B------:R-:W-:Y:S02]  /*114c0*/  IMAD.MOV.U32 R11, RZ, RZ, 0x181f ;  /* 0x0000181fff0b7424 */ /* 0x000fe400078e00ff */
[----:B------:R-:W-:-:S07]  /*114d0*/  IMAD.MOV.U32 R15, RZ, RZ, -0x1 ;  /* 0xffffffffff0f7424 */ /* 0x000fce00078e00ff */
[----:B0--3--:R-:W-:Y:S05]  /*114e0*/  WARPSYNC.COLLECTIVE R15, `(.L_x_3549) ;  /* 0x000000000f087348 */ /* 0x009fea0003c00000 */
[----:B------:R1:W2:Y:S02]  /*114f0*/  SHFL.IDX P6, R14, R13, R12, R11 ;  /* 0x0000000c0d0e7389 */ /* 0x0002a400000c000b */
[----:B0123--:R-:W-:Y:S01]  /*11500*/  ENDCOLLECTIVE ;  /* 0x000000000000791b */ /* 0x00ffe20003800000 */
.L_x_3549:
[----:B------:R-:W-:Y:S05]  /*11510*/  BSYNC B1 ;  /* 0x0000000000017941 */ /* 0x000fea0003800000 */
.L_x_3548:
        /* <DEDUP_REMOVED lines=12> */
.L_x_3550:
[----:B------:R-:W-:Y:S02]  /*115e0*/  IMAD.MOV.U32 R13, RZ, RZ, R20 ;  /* 0x000000ffff0d7224 */ /* 0x000fe400078e0014 */
[----:B------:R-:W-:Y:S01]  /*115f0*/  IMAD.MOV.U32 R12, RZ, RZ, 0x1 ;  /* 0x00000001ff0c7424 */ /* 0x000fe200078e00ff */
[----:B------:R-:W-:Y:S02]  /*11600*/  LOP3.LUT P6, RZ, R16, 0x200, RZ, 0xc0, !PT ;  /* 0x0000020010ff7812 */ /* 0x000fe400078cc0ff */
[----:B------:R-:W-:-:S05]  /*11610*/  IADD3 R2, P0, R14, R0, RZ ;  /* 0x000000000e027210 */ /* 0x000fca0007f1e0ff */
[----:B------:R-:W-:Y:S01]  /*11620*/  IMAD.X R3, RZ, RZ, R3, P0 ;  /* 0x000000ffff037224 */ /* 0x000fe200000e0603 */
        /* <DEDUP_REMOVED lines=8> */
.L_x_3551:
        /* <DEDUP_REMOVED lines=17> */
.L_x_3552:
        /* <DEDUP_REMOVED lines=18> */
.L_x_3553:
        /* <DEDUP_REMOVED lines=14> */
.L_x_3554:
        /* <DEDUP_REMOVED lines=16> */
.L_x_3555:
[----:B------:R-:W-:Y:S01]  /*11ac0*/  @!PT LDS RZ, [RZ] ;  /* 0x00000000fffff984 */ /* 0x000fe20000000800 */
[----:B------:R-:W-:Y:S01]  /*11ad0*/  @!PT LDS RZ, [RZ] ;  /* 0x00000000fffff984 */ /* 0x000fe20000000800 */
[----:B------:R-:W-:Y:S01]  /*11ae0*/  @!PT LDS RZ, [RZ] ;  /* 0x00000000fffff984 */ /* 0x000fe20000000800 */
[----:B------:R0:W-:Y:S04]  /*11af0*/  LDGSTS.E.BYPASS.LTC128B.128 [R21+0x7400], desc[UR42][R2.64+0x180], !P5 ;  /* 0x0740018002157fae */ /* 0x0001e8000e901d6a */
[----:B------:R0:W-:Y:S04]  /*11b00*/  LDGSTS.E.BYPASS.LTC128B.128 [R21+0x9400], desc[UR42][R2.64+0x200], !P4 ;  /* 0x0940020002157fae */ /* 0x0001e8000e101d6a */
[----:B------:R0:W-:Y:S01]  /*11b10*/  LDGSTS.E.BYPASS.LTC128B.128 [R21+0xb400], desc[UR42][R2.64+0x280], !P3 ;  /* 0x0b40028002157fae */ /* 0x0001e2000d901d6a */
[----:B------:R-:W-:-:S03]  /*11b20*/  IMAD.MOV.U32 R13, RZ, RZ, R10 ;  /* 0x000000ffff0d7224 */ /* 0x000fc600078e000a */
[----:B------:R0:W-:Y:S04]  /*11b30*/  LDGSTS.E.BYPASS.LTC128B.128 [R21+0xd400], desc[UR42][R2.64+0x300], P0 ;  /* 0x0d40030002157fae */ /* 0x0001e80008101d6a */
[----:B------:R0:W-:Y:S01]  /*11b40*/  LDGSTS.E.BYPASS.LTC128B.128 [R21+0xf400], desc[UR42][R2.64+0x380], P1 ;  /* 0x0f40038002157fae */ /* 0x0001e20008901d6a */
[----:B------:R-:W-:-:S07]  /*11b50*/  IMAD.MOV.U32 R20, RZ, RZ, R14 ;  /* 0x000000ffff147224 */ /* 0x000fce00078e000e */
[----:B0-----:R-:W-:Y:S05]  /*11b60*/  WARPSYNC.COLLECTIVE R15, `(.L_x_3556) ;  /* 0x000000000f087348 */ /* 0x001fea0003c00000 */
[----:B------:R1:W2:Y:S02]  /*11b70*/  SHFL.IDX P6, R14, R13, R12, R11 ;  /* 0x0000000c0d0e7389 */ /* 0x0002a400000c000b */
[----:B012---:R-:W-:Y:S01]  /*11b80*/  ENDCOLLECTIVE ;  /* 0x000000000000791b */ /* 0x007fe20003800000 */
.L_x_3556:
[----:B------:R-:W-:Y:S05]  /*11b90*/  BRA `(.L_x_3557) ;  /* 0xffffffcc00cc7947 */ /* 0x000fea000383ffff */
.L_x_3477:
[----:B-1----:R1:W2:Y:S02]  /*11ba0*/  SYNCS.PHASECHK.TRANS64.TRYWAIT P0, [R5+URZ+0x38820], R0 ;  /* 0x03882000050075a7 */ /* 0x0022a4000800017f */
[----:B--2---:R-:W-:Y:S05]  /*11bb0*/  @!P0 NANOSLEEP.SYNCS 0x989680 ;  /* 0x009896800000895d */ /* 0x004fea0003900000 */
[----:B------:R-:W2:Y:S02]  /*11bc0*/  @!P0 SYNCS.PHASECHK.TRANS64 P0, [R5+URZ+0x38820], R0 ;  /* 0x03882000050085a7 */ /* 0x000ea4000800007f */
[----:B--2---:R-:W-:Y:S05]  /*11bd0*/  @!P0 BRA `(.L_x_3477) ;  /* 0xfffffffc00f08947 */ /* 0x004fea000383ffff */
[----:B------:R-:W-:Y:S05]  /*11be0*/  BRA `(.L_x_3558) ;  /* 0xffffffd000a47947 */ /* 0x000fea000383ffff */
.L_x_3478:
        /* <DEDUP_REMOVED lines=11> */
.L_x_3560:
[----:B------:R-:W-:Y:S05]  /*11ca0*/  BSYNC B0 ;  /* 0x0000000000007941 */ /* 0x000fea0003800000 */
.L_x_3559:
[----:B------:R-:W-:Y:S05]  /*11cb0*/  BRA `(.L_x_3561) ;  /* 0xffffffd0008c7947 */ /* 0x000fea000383ffff */
.L_x_3481:
[----:B------:R-:W-:Y:S01]  /*11cc0*/  BSSY B1, `(.L_x_3562) ;  /* 0x0000006000017945 */ /* 0x000fe20003800000 */
[----:B------:R-:W-:-:S07]  /*11cd0*/  IMAD.MOV.U32 R15, RZ, RZ, -0x1 ;  /* 0xffffffffff0f7424 */ /* 0x000fce00078e00ff */
[----:B01-3--:R-:W-:Y:S05]  /*11ce0*/  WARPSYNC.COLLECTIVE R15, `(.L_x_3563) ;  /* 0x000000000f0c7348 */ /* 0x00bfea0003c00000 */
[----:B------:R-:W-:Y:S02]  /*11cf0*/  ELECT P6, UR62, PT ;  /* 0x00000000003e782f */ /* 0x000fe400038c0000 */
[----:B------:R-:W-:Y:S01]  /*11d00*/  MOV R14, UR62 ;  /* 0x0000003e000e7c02 */ /* 0x000fe20008000f00 */
[----:B01-3--:R-:W-:Y:S10]  /*11d10*/  ENDCOLLECTIVE ;  /* 0x000000000000791b */ /* 0x00bff40003800000 */
.L_x_3563:
[----:B------:R-:W-:Y:S05]  /*11d20*/  BSYNC B1 ;  /* 0x0000000000017941 */ /* 0x000fea0003800000 */
.L_x_3562:
[----:B------:R-:W-:Y:S05]  /*11d30*/  BRA `(.L_x_3564) ;  /* 0xffffffd000847947 */ /* 0x000fea000383ffff */
.L_x_3483:
[----:B-1----:R1:W2:Y:S02]  /*11d40*/  SYNCS.PHASECHK.TRANS64.TRYWAIT P1, [R3+URZ+0x38840], R2 ;  /* 0x03884002030075a7 */ /* 0x0022a4000802017f */
[----:B--2---:R-:W-:Y:S05]  /*11d50*/  @!P1 NANOSLEEP.SYNCS 0x989680 ;  /* 0x009896800000995d */ /* 0x004fea0003900000 */
[----:B------:R-:W2:Y:S02]  /*11d60*/  @!P1 SYNCS.PHASECHK.TRANS64 P1, [R3+URZ+0x38840], R2 ;  /* 0x03884002030095a7 */ /* 0x000ea4000802007f */
[----:B--2---:R-:W-:Y:S05]  /*11d70*/  @!P1 BRA `(.L_x_3483) ;  /* 0xfffffffc00f09947 */ /* 0x004fea000383ffff */
[----:B------:R-:W-:Y:S05]  /*11d80*/  BRA `(.L_x_3565) ;  /* 0xffffffd000a07947 */ /* 0x000fea000383ffff */
.L_x_3485:
[----:B--2---:R2:W4:Y:S02]  /*11d90*/  SYNCS.PHASECHK.TRANS64.TRYWAIT P1, [R5+URZ+0x38840], R0 ;  /* 0x03884000050075a7 */ /* 0x004524000802017f */
[----:B----4-:R-:W-:Y:S05]  /*11da0*/  @!P1 NANOSLEEP.SYNCS 0x989680 ;  /* 0x009896800000995d */ /* 0x010fea0003900000 */
[----:B------:R-:W4:Y:S02]  /*11db0*/  @!P1 SYNCS.PHASECHK.TRANS64 P1, [R5+URZ+0x38840], R0 ;  /* 0x03884000050095a7 */ /* 0x000f24000802007f */
[----:B----4-:R-:W-:Y:S05]  /*11dc0*/  @!P1 BRA `(.L_x_3485) ;  /* 0xfffffffc00f09947 */ /* 0x010fea000383ffff */
[----:B------:R-:W-:Y:S05]  /*11dd0*/  BRA `(.L_x_3566) ;  /* 0xffffffd000ac7947 */ /* 0x000fea000383ffff */
.L_x_3487:
[----:B----4-:R4:W0:Y:S02]  /*11de0*/  SYNCS.PHASECHK.TRANS64.TRYWAIT P1, [R3+URZ+0x38860], R2 ;  /* 0x03886002030075a7 */ /* 0x010824000802017f */
[----:B0-----:R-:W-:Y:S05]  /*11df0*/  @!P1 NANOSLEEP.SYNCS 0x989680 ;  /* 0x009896800000995d */ /* 0x001fea0003900000 */
[----:B------:R-:W0:Y:S02]  /*11e00*/  @!P1 SYNCS.PHASECHK.TRANS64 P1, [R3+URZ+0x38860], R2 ;  /* 0x03886002030095a7 */ /* 0x000e24000802007f */
[----:B0-----:R-:W-:Y:S05]  /*11e10*/  @!P1 BRA `(.L_x_3487) ;  /* 0xfffffffc00f09947 */ /* 0x001fea000383ffff */
[----:B------:R-:W-:Y:S05]  /*11e20*/  BRA `(.L_x_3567) ;  /* 0xffffffd000a87947 */ /* 0x000fea000383ffff */
.L_x_3568:
        /* <DEDUP_REMOVED lines=13> */
.L_x_15531:


//--------------------- .text._ZN7cutlass13device_kernelIN5flash11enable_sm90INS1_16FlashAttnFwdSm90INS1_25CollectiveMainloopFwdSm90ILi2EN4cute5tupleIJNS5_1CILi1EEES8_S8_EEENS6_IJNS7_ILi64EEESA_SA_EEELi512ENS_6half_tEfNS_4arch4Sm90ELb0ELb0ELb0ELb1ELb1ELb0ELb0ELb0ELb0ELb1ELb0ELb0EEENS1_21CollectiveEpilogueFwdINS6_IJSA_NS7_ILi512EEESA_EEES9_SC_SE_Li256ELb1ELb1ELb0ELb0EEENS1_36VarlenDynamicPersistentTileSchedulerILi64ELi64ELi256ELi128ELb0ELb1ELb1ELb0ELb1ELb1EEEEEEEEEvNT_6ParamsE --------------------------
	.section	.text._ZN7cutlass13device_kernelIN5flash11enable_sm90INS1_16FlashAttnFwdSm90INS1_25CollectiveMainloopFwdSm90ILi2EN4cute5tupleIJNS5_1CILi1EEES8_S8_EEENS6_IJNS7_ILi64EEESA_SA_EEELi512ENS_6half_tEfNS_4arch4Sm90ELb0ELb0ELb0ELb1ELb1ELb0ELb0ELb0ELb0ELb1ELb0ELb0EEENS1_21CollectiveEpilogueFwdINS6_IJSA_NS7_ILi512EEESA_EEES9_SC_SE_Li256ELb1ELb1ELb0ELb0EEENS1_36VarlenDynamicPersistentTileSchedulerILi64ELi64ELi256ELi128ELb0ELb1ELb1ELb0ELb1ELb1EEEEEEEEEvNT_6ParamsE,"ax",@progbits
	.align	128
.text._ZN7cutlass13device_kernelIN5flash11enable_sm90INS1_16FlashAttnFwdSm90INS1_25CollectiveMainloopFwdSm90ILi2EN4cute5tupleIJNS5_1CILi1EEES8_S8_EEENS6_IJNS7_ILi64EEESA_SA_EEELi512ENS_6half_tEfNS_4arch4Sm90ELb0ELb0ELb0ELb1ELb1ELb0ELb0ELb0ELb0ELb1ELb0ELb0EEENS1_21CollectiveEpilogueFwdINS6_IJSA_NS7_ILi512EEESA_EEES9_SC_SE_Li256ELb1ELb1ELb0ELb0EEENS1_36VarlenDynamicPersistentTileSchedulerILi64ELi64ELi256ELi128ELb0ELb1ELb1ELb0ELb1ELb1EEEEEEEEEvNT_6ParamsE:
        .type           _ZN7cutlass13device_kernelIN5flash11enable_sm90INS1_16FlashAttnFwdSm90INS1_25CollectiveMainloopFwdSm90ILi2EN4cute5tupleIJNS5_1CILi1EEES8_S8_EEENS6_IJNS7_ILi64EEESA_SA_EEELi512ENS_6half_tEfNS_4arch4Sm90ELb0ELb0ELb0ELb1ELb1ELb0ELb0ELb0ELb0ELb1ELb0ELb0EEENS1_21CollectiveEpilogueFwdINS6_IJSA_NS7_ILi512EEESA_EEES9_SC_SE_Li256ELb1ELb1ELb0ELb0EEENS1_36VarlenDynamicPersistentTileSchedulerILi64ELi64ELi256ELi128ELb0ELb1ELb1ELb0ELb1ELb1EEEEEEEEEvNT_6ParamsE,@function
        .size           _ZN7cutlass13device_kernelIN5flash11enable_sm90INS1_16FlashAttnFwdSm90INS1_25CollectiveMainloopFwdSm90ILi2EN4cute5tupleIJNS5_1CILi1EEES8_S8_EEENS6_IJNS7_ILi64EEESA_SA_EEELi512ENS_6half_tEfNS_4arch4Sm90ELb0ELb0ELb0ELb1ELb1ELb0ELb0ELb0ELb0ELb1ELb0ELb0EEENS1_21CollectiveEpilogueFwdINS6_IJSA_NS7_ILi512EEESA_EEES9_SC_SE_Li256ELb1ELb1ELb0ELb0EEENS1_36VarlenDynamicPersistentTileSchedulerILi64ELi64ELi256ELi128ELb0ELb1ELb1ELb0ELb1ELb1EEEEEEEEEvNT_6ParamsE,(.L_x_15532 - _ZN7cutlass13device_kernelIN5flash11enable_sm90INS1_16FlashAttnFwdSm90INS1_25CollectiveMainloopFwdSm90ILi2EN4cute5tupleIJNS5_1CILi1EEES8_S8_EEENS6_IJNS7_ILi64EEESA_SA_EEELi512ENS_6half_tEfNS_4arch4Sm90ELb0ELb0ELb0ELb1ELb1ELb0ELb0ELb0ELb0ELb1ELb0ELb0EEENS1_21CollectiveEpilogueFwdINS6_IJSA_NS7_ILi512EEESA_EEES9_SC_SE_Li256ELb1ELb1ELb0ELb0EEENS1_36VarlenDynamicPersistentTileSchedulerILi64ELi64ELi256ELi128ELb0ELb1ELb1ELb0ELb1ELb1EEEEEEEEEvNT_6ParamsE)
        .other          _ZN7cutlass13device_kernelIN5flash11enable_sm90INS1_16FlashAttnFwdSm90INS1_25CollectiveMainloopFwdSm90ILi2EN4cute5tupleIJNS5_1CILi1EEES8_S8_EEENS6_IJNS7_ILi64EEESA_SA_EEELi512ENS_6half_tEfNS_4arch4Sm90ELb0ELb0ELb0ELb1ELb1ELb0ELb0ELb0ELb0ELb1ELb0ELb0EEENS1_21CollectiveEpilogueFwdINS6_IJSA_NS7_ILi512EEESA_EEES9_SC_SE_Li256ELb1ELb1ELb0ELb0EEENS1_36VarlenDynamicPersistentTileSchedulerILi64ELi64ELi256ELi128ELb0ELb1ELb1ELb0ELb1ELb1EEEEEEEEEvNT_6ParamsE,@"STO_CUDA_ENTRY STV_DEFAULT"
_ZN7cutlass13device_kernelIN5flash11enable_sm90INS1_16FlashAttnFwdSm90INS1_25CollectiveMainloopFwdSm90ILi2EN4cute5tupleIJNS5_1CILi1EEES8_S8_EEENS6_IJNS7_ILi64EEESA_SA_EEELi512ENS_6half_tEfNS_4arch4Sm90ELb0ELb0ELb0ELb1ELb1ELb0ELb0ELb0ELb0ELb1ELb0ELb0EEENS1_21CollectiveEpilogueFwdINS6_IJSA_NS7_ILi512EEESA_EEES9_SC_SE_Li256ELb1ELb1ELb0ELb0EEENS1_36VarlenDynamicPersistentTileSchedulerILi64ELi64ELi256ELi128ELb0ELb1ELb1ELb0ELb1ELb1EEEEEEEEEvNT_6ParamsE:
        /* <DEDUP_REMOVED lines=41> */
.L_x_3569:
        /* <DEDUP_REMOVED lines=22> */
.L_x_3570:
        /* <DEDUP_REMOVED lines=18> */
.L_x_3571:
        /* <DEDUP_REMOVED lines=22> */
.L_x_3572:
        /* <DEDUP_REMOVED lines=23> */
.L_x_3573:
        /* <DEDUP_REMOVED lines=8> */
.L_x_3575:
[----:B------:R-:W-:-:S08]  /*0860*/  NOP ;  /* 0x0000000000007918 */ /* 0x000fd00000000000 */
[----:B------:R-:W0:Y:S02]  /*0870*/  USETMAXREG.TRY_ALLOC.CTAPOOL UP0, 0xe8 ;  /* 0x000000e8000079c8 */ /* 0x000e240008000600 */
[----:B0-----:R-:W-:-:S13]  /*0880*/  PLOP3.LUT P0, PT, PT, PT, UP0, 0x80, 0x0 ;  /* 0x000000000000781c */ /* 0x001fda0003f0f008 */
[----:B------:R-:W-:Y:S05]  /*0890*/  @!P0 BRA `(.L_x_3575) ;  /* 0xfffffffc00f08947 */ /* 0x000fea000383ffff */
[----:B------:R-:W0:Y:S01]  /*08a0*/  S2R R2, SR_TID.X ;  /* 0x0000000000027919 */ /* 0x000e220000002100 */
[----:B------:R-:W1:Y:S01]  /*08b0*/  S2UR UR40, SR_CgaCtaId ;  /* 0x00000000002879c3 */ /* 0x000e620000008800 */
[----:B------:R-:W-:Y:S01]  /*08c0*/  UMOV UR41, 0x400 ;  /* 0x0000040000297882 */ /* 0x000fe20000000000 */
[----:B------:R-:W-:Y:S01]  /*08d0*/  ULDC UR4, c[0x0][0xc3c] ;  /* 0x00030f0000047ab9 */ /* 0x000fe20000000800 */
[----:B-1----:R-:W-:Y:S01]  /*08e0*/  ULEA UR41, UR40, UR41, 0x18 ;  /* 0x0000002928297291 */ /* 0x002fe2000f8ec03f */
[----:B0-----:R-:W-:-:S04]  /*08f0*/  LOP3.LUT R0, R2, 0xffffff80, RZ, 0xc0, !PT ;  /* 0xffffff8002007812 */ /* 0x001fc800078ec0ff */
[----:B------:R-:W-:-:S13]  /*0900*/  ISETP.NE.AND P0, PT, R0, 0x80, PT ;  /* 0x000000800000780c */ /* 0x000fda0003f05270 */
[----:B------:R-:W-:Y:S06]  /*0910*/  @!P0 BAR.ARV 0x8, 0x100 ;  /* 0x0204000000008b1d */ /* 0x000fec0000002000 */
[----:B------:R-:W-:-:S13]  /*0920*/  ISETP.GE.U32.AND P0, PT, R2, 0x100, PT ;  /* 0x000001000200780c */ /* 0x000fda0003f06070 */
[----:B------:R-:W-:Y:S08]  /*0930*/  @P0 BAR.ARV 0xf, 0x100 ;  /* 0x03c4000000000b1d */ /* 0x000ff00000002000 */
[----:B------:R-:W-:Y:S06]  /*0940*/  BAR.SYNC.DEFER_BLOCKING 0x5, 0x180 ;  /* 0x0146000000007b1d */ /* 0x000fec0000010000 */
[----:B------:R-:W0:Y:S02]  /*0950*/  LDS.128 R4, [UR41+0x28cd0] ;  /* 0x028cd029ff047984 */ /* 0x000e240008000c00 */
[----:B------:R-:W-:Y:S06]  /*0960*/  BAR.ARV 0x4, 0x180 ;  /* 0x0106000000007b1d */ /* 0x000fec0000002000 */
[----:B0-----:R-:W-:-:S13]  /*0970*/  ISETP.GE.AND P0, PT, R7, UR4, PT ;  /* 0x0000000407007c0c */ /* 0x001fda000bf06270 */
[----:B------:R-:W-:Y:S05]  /*0980*/  @P0 EXIT ;  /* 0x000000000000094d */ /* 0x000fea0003800000 */
[----:B------:R-:W-:Y:S01]  /*0990*/  VIADD R197, R2, 0xffffff80 ;  /* 0xffffff8002c57836 */ /* 0x000fe20000000000 */
[----:B------:R-:W-:Y:S01]  /*09a0*/  R2UR UR5, R5 ;  /* 0x00000000050572ca */ /* 0x000fe200000e0000 */
[----:B------:R-:W-:Y:S01]  /*09b0*/  IMAD.MOV.U32 R23, RZ, RZ, 0x20 ;  /* 0x00000020ff177424 */ /* 0x000fe200078e00ff */
[----:B------:R-:W-:Y:S01]  /*09c0*/  R2UR UR7, R7 ;  /* 0x00000000070772ca */ /* 0x000fe200000e0000 */
[----:B------:R-:W-:Y:S01]  /*09d0*/  ULOP3.LUT UR46, UR39, 0x1, URZ, 0xfc, !UPT ;  /* 0x00000001272e7892 */ /* 0x000fe2000f8efc3f */
[----:B------:R-:W-:Y:S01]  /*09e0*/  SHF.R.S32.HI R0, RZ, 0x1f, R197 ;  /* 0x0000001fff007819 */ /* 0x000fe200000114c5 */
[----:B------:R-:W-:Y:S01]  /*09f0*/  UMOV UR36, URZ ;  /* 0x0000003f00247c82 */ /* 0x000fe20008000000 */
[----:B------:R-:W-:Y:S01]  /*0a00*/  R2UR UR6, R6 ;  /* 0x00000000060672ca */ /* 0x000fe200000e0000 */
[----:B------:R-:W-:Y:S01]  /*0a10*/  UMOV UR37, URZ ;  /* 0x0000003f00257c82 */ /* 0x000fe20008000000 */
[CC--:B------:R-:W-:Y:S01]  /*0a20*/  LEA.HI R2, R0.reuse, R197.reuse, RZ, 0x4 ;  /* 0x000000c500027211 */ /* 0x0c0fe200078f20ff */
[----:B------:R-:W-:Y:S01]  /*0a30*/  UMOV UR38, URZ ;  /* 0x0000003f00267c82 */ /* 0x000fe20008000000 */
[----:B------:R-:W-:-:S02]  /*0a40*/  LEA.HI R5, R0, R197, RZ, 0x5 ;  /* 0x000000c500057211 */ /* 0x000fc400078f28ff */
[----:B------:R-:W-:Y:S02]  /*0a50*/  SHF.R.S32.HI R3, RZ, 0x4, R2 ;  /* 0x00000004ff037819 */ /* 0x000fe40000011402 */
[----:B------:R-:W-:Y:S02]  /*0a60*/  LEA.HI R7, R0, R197, RZ, 0x2 ;  /* 0x000000c500077211 */ /* 0x000fe400078f10ff */
[----:B------:R-:W-:Y:S02]  /*0a70*/  LEA.HI R4, R2, R3, RZ, 0x1 ;  /* 0x0000000302047211 */ /* 0x000fe400078f08ff */
[--C-:B------:R-:W-:Y:S02]  /*0a80*/  SHF.R.S32.HI R11, RZ, 0x5, R5.reuse ;  /* 0x00000005ff0b7819 */ /* 0x100fe40000011405 */
[----:B------:R-:W-:Y:S02]  /*0a90*/  LOP3.LUT R4, R4, 0x1ffffffe, RZ, 0xc0, !PT ;  /* 0x1ffffffe04047812 */ /* 0x000fe400078ec0ff */
[----:B------:R-:W-:-:S02]  /*0aa0*/  SHF.R.S32.HI R6, RZ, 0x1f, R5 ;  /* 0x0000001fff067819 */ /* 0x000fc40000011405 */
[----:B------:R-:W-:Y:S01]  /*0ab0*/  LOP3.LUT R8, R7, 0xfffffffc, RZ, 0xc0, !PT ;  /* 0xfffffffc07087812 */ /* 0x000fe200078ec0ff */
[----:B------:R-:W-:Y:S01]  /*0ac0*/  IMAD.IADD R9, R3, 0x1, -R4 ;  /* 0x0000000103097824 */ /* 0x000fe200078e0a04 */
[----:B------:R-:W-:Y:S02]  /*0ad0*/  LOP3.LUT R4, R2, 0xfffffff0, RZ, 0xc0, !PT ;  /* 0xfffffff002047812 */ /* 0x000fe400078ec0ff */
[----:B------:R-:W-:Y:S01]  /*0ae0*/  LEA.HI R3, R0, R197, RZ, 0x7 ;  /* 0x000000c500037211 */ /* 0x000fe200078f38ff */
[C---:B------:R-:W-:Y:S01]  /*0af0*/  IMAD.IADD R10, R197.reuse, 0x1, -R8 ;  /* 0x00000001c50a7824 */ /* 0x040fe200078e0a08 */
[----:B------:R-:W-:Y:S01]  /*0b00*/  LEA.HI R6, R6, R11, RZ, 0x2 ;  /* 0x0000000b06067211 */ /* 0x000fe200078f10ff */
[----:B------:R-:W-:Y:S01]  /*0b10*/  IMAD.IADD R7, R197, 0x1, -R4 ;  /* 0x00000001c5077824 */ /* 0x000fe200078e0a04 */
[----:B------:R-:W-:Y:S01]  /*0b20*/  LOP3.LUT R2, R3, 0xffffff80, RZ, 0xc0, !PT ;  /* 0xffffff8003027812 */ /* 0x000fe200078ec0ff */
[----:B------:R-:W-:Y:S01]  /*0b30*/  IMAD.SHL.U32 R9, R9, 0x8, RZ ;  /* 0x0000000809097824 */ /* 0x000fe200078e00ff */
[----:B------:R-:W-:-:S02]  /*0b40*/  SHF.R.S32.HI R192, RZ, 0x7, R3 ;  /* 0x00000007ffc07819 */ /* 0x000fc40000011403 */
[--C-:B------:R-:W-:Y:S01]  /*0b50*/  SHF.R.S32.HI R4, RZ, 0x1f, R7.reuse ;  /* 0x0000001fff047819 */ /* 0x100fe20000011407 */
[----:B------:R-:W-:Y:S01]  /*0b60*/  IMAD.IADD R2, R197, 0x1, -R2 ;  /* 0x00000001c5027824 */ /* 0x000fe200078e0a02 */
[----:B------:R-:W-:Y:S01]  /*0b70*/  LOP3.LUT R6, R6, 0x3ffffc, RZ, 0xc0, !PT ;  /* 0x003ffffc06067812 */ /* 0x000fe200078ec0ff */
[----:B------:R-:W-:Y:S01]  /*0b80*/  IMAD R15, R192, 0x100, R7 ;  /* 0x00000100c00f7824 */ /* 0x000fe200078e0207 */
[----:B------:R-:W-:Y:S02]  /*0b90*/  LEA.HI R8, R4, R7, RZ, 0x3 ;  /* 0x0000000704087211 */ /* 0x000fe400078f18ff */
[----:B------:R-:W-:Y:S01]  /*0ba0*/  LEA.HI R12, R10, R10, RZ, 0x1 ;  /* 0x0000000a0a0c7211 */ /* 0x000fe200078f08ff */
[----:B------:R-:W-:Y:S01]  /*0bb0*/  IMAD.IADD R4, R11, 0x1, -R6 ;  /* 0x000000010b047824 */ /* 0x000fe200078e0a06 */
[----:B------:R-:W-:Y:S02]  /*0bc0*/  SHF.R.S32.HI R5, RZ, 0x1f, R2 ;  /* 0x0000001fff057819 */ /* 0x000fe40000011402 */
[----:B------:R-:W-:Y:S01]  /*0bd0*/  LOP3.LUT R13, R12, 0x1ffffffe, RZ, 0xc0, !PT ;  /* 0x1ffffffe0c0d7812 */ /* 0x000fe200078ec0ff */
[----:B------:R-:W-:Y:S01]  /*0be0*/  IMAD R196, R4, 0x10, R15 ;  /* 0x0000001004c47824 */ /* 0x000fe200078e020f */
[----:B------:R-:W-:-:S02]  /*0bf0*/  LEA.HI R4, R5, R2, RZ, 0x2 ;  /* 0x0000000205047211 */ /* 0x000fc400078f10ff */
[C---:B------:R-:W-:Y:S01]  /*0c00*/  LOP3.LUT R6, R8.reuse, 0xfffffff8, RZ, 0xc0, !PT ;  /* 0xfffffff808067812 */ /* 0x040fe200078ec0ff */
[----:B------:R-:W-:Y:S01]  /*0c10*/  IMAD.SHL.U32 R8, R8, 0x40, RZ ;  /* 0x0000004008087824 */ /* 0x000fe200078e00ff */
[----:B------:R-:W-:Y:S01]  /*0c20*/  IADD3 R195, R10, -R13, RZ ;  /* 0x8000000d0ac37210 */ /* 0x000fe20007ffe0ff */
[----:B------:R-:W-:Y:S01]  /*0c30*/  IMAD.U32 R196, R196, 0x40, R9 ;  /* 0x00000040c4c47824 */ /* 0x000fe200078e0009 */
[----:B------:R-:W-:Y:S01]  /*0c40*/  LOP3.LUT R13, R4, 0x7ffffffc, RZ, 0xc0, !PT ;  /* 0x7ffffffc040d7812 */ /* 0x000fe200078ec0ff */
[----:B------:R-:W-:Y:S01]  /*0c50*/  IMAD.IADD R7, R7, 0x1, -R6 ;  /* 0x0000000107077824 */ /* 0x000fe200078e0a06 */
[----:B------:R-:W-:Y:S02]  /*0c60*/  LEA.HI R6, R5, R2, RZ, 0x5 ;  /* 0x0000000205067211 */ /* 0x000fe400078f28ff */
[----:B------:R-:W-:Y:S01]  /*0c70*/  LOP3.LUT R8, R8, 0x7ffffe00, RZ, 0xc0, !PT ;  /* 0x7ffffe0008087812 */ /* 0x000fe200078ec0ff */
[----:B------:R-:W-:Y:S01]  /*0c80*/  IMAD.IADD R13, R2, 0x1, -R13 ;  /* 0x00000001020d7824 */ /* 0x000fe200078e0a0d */
[----:B------:R-:W-:Y:S01]  /*0c90*/  SHF.R.S32.HI R5, RZ, 0x2, R4 ;  /* 0x00000002ff057819 */ /* 0x000fe20000011404 */
[----:B------:R-:W-:Y:S01]  /*0ca0*/  IMAD.SHL.U32 R2, R7, 0x40, RZ ;  /* 0x0000004007027824 */ /* 0x000fe200078e00ff */
[----:B------:R-:W-:Y:S01]  /*0cb0*/  LEA.HI R0, R0, R197, RZ, 0x3 ;  /* 0x000000c500007211 */ /* 0x000fe200078f18ff */
[----:B------:R-:W-:Y:S01]  /*0cc0*/  IMAD R8, R11, 0x400, R8 ;  /* 0x000004000b087824 */ /* 0x000fe200078e0208 */
[----:B------:R-:W-:Y:S01]  /*0cd0*/  SHF.R.S32.HI R4, RZ, 0x1f, R4 ;  /* 0x0000001fff047819 */ /* 0x000fe20000011404 */
[----:B------:R-:W-:Y:S01]  /*0ce0*/  IMAD.SHL.U32 R17, R13, 0x2, RZ ;  /* 0x000000020d117824 */ /* 0x000fe200078e00ff */
[----:B------:R-:W-:-:S02]  /*0cf0*/  LOP3.LUT R2, R2, 0x1c0, RZ, 0xc0, !PT ;  /* 0x000001c002027812 */ /* 0x000fc400078ec0ff */
[----:B------:R-:W-:Y:S02]  /*0d00*/  LOP3.LUT R190, R0, 0xfffffff8, RZ, 0xc0, !PT ;  /* 0xfffffff800be7812 */ /* 0x000fe400078ec0ff */
[----:B------:R-:W-:Y:S02]  /*0d10*/  LOP3.LUT R9, R2, 0x8, R9, 0xf8, !PT ;  /* 0x0000000802097812 */ /* 0x000fe400078ef809 */
[----:B------:R-:W-:Y:S01]  /*0d20*/  SHF.R.U32.HI R2, RZ, 0x3, R2 ;  /* 0x00000003ff027819 */ /* 0x000fe20000011602 */
[----:B------:R-:W-:Y:S01]  /*0d30*/  IMAD.IADD R190, R197, 0x1, -R190 ;  /* 0x00000001c5be7824 */ /* 0x000fe200078e0abe */
[----:B------:R-:W-:Y:S02]  /*0d40*/  LEA.HI R4, R4, R5, RZ, 0x3 ;  /* 0x0000000504047211 */ /* 0x000fe400078f18ff */
[----:B------:R-:W-:Y:S01]  /*0d50*/  LOP3.LUT R9, R9, R2, RZ, 0x3c, !PT ;  /* 0x0000000209097212 */ /* 0x000fe200078e3cff */
[----:B------:R-:W-:Y:S01]  /*0d60*/  IMAD.SHL.U32 R2, R190, 0x8, RZ ;  /* 0x00000008be027824 */ /* 0x000fe200078e00ff */
[----:B------:R-:W-:-:S02]  /*0d70*/  R2P PR, R7, 0x6 ;  /* 0x0000000607007804 */ /* 0x000fc40000000000 */
[----:B------:R-:W-:Y:S01]  /*0d80*/  IADD3 R8, R8, R9, RZ ;  /* 0x0000000908087210 */ /* 0x000fe20007ffe0ff */
[----:B------:R-:W-:Y:S01]  /*0d90*/  VIADD R189, R2, 0x40 ;  /* 0x0000004002bd7836 */ /* 0x000fe20000000000 */
[----:B------:R-:W-:Y:S01]  /*0da0*/  LOP3.LUT R4, R4, 0xfffffff8, RZ, 0xc0, !PT ;  /* 0xfffffff804047812 */ /* 0x000fe200078ec0ff */
[C---:B------:R-:W-:Y:S01]  /*0db0*/  VIADD R188, R2.reuse, 0x80 ;  /* 0x0000008002bc7836 */ /* 0x040fe20000000000 */
[----:B------:R-:W-:Y:S01]  /*0dc0*/  LEA.HI R3, R3, R192, RZ, 0x1 ;  /* 0x000000c003037211 */ /* 0x000fe200078f08ff */
[----:B------:R-:W-:Y:S01]  /*0dd0*/  VIADD R187, R2, 0xc0 ;  /* 0x000000c002bb7836 */ /* 0x000fe20000000000 */
[----:B------:R-:W-:Y:S01]  /*0de0*/  LEA R19, R8, UR41, 0x1 ;  /* 0x0000002908137c11 */ /* 0x000fe2000f8e08ff */
[----:B------:R-:W-:Y:S01]  /*0df0*/  IMAD.IADD R5, R5, 0x1, -R4 ;  /* 0x0000000105057824 */ /* 0x000fe200078e0a04 */
[----:B------:R-:W-:Y:S01]  /*0e00*/  SHF.R.S32.HI R6, RZ, 0x5, R6 ;  /* 0x00000005ff067819 */ /* 0x000fe20000011406 */
[C---:B------:R-:W-:Y:S01]  /*0e10*/  VIADD R186, R2.reuse, 0x100 ;  /* 0x0000010002ba7836 */ /* 0x040fe20000000000 */
[----:B------:R-:W-:Y:S01]  /*0e20*/  LOP3.LUT R3, R3, 0xfffffe, RZ, 0xc0, !PT ;  /* 0x00fffffe03037812 */ /* 0x000fe200078ec0ff */
[----:B------:R-:W-:Y:S01]  /*0e30*/  VIADD R184, R19, 0x26800 ;  /* 0x0002680013b87836 */ /* 0x000fe20000000000 */
[----:B------:R-:W-:Y:S01]  /*0e40*/  SEL R23, R23, 0xffffffe0, !P1 ;  /* 0xffffffe017177807 */ /* 0x000fe20004800000 */
[C---:B------:R-:W-:Y:S01]  /*0e50*/  VIADD R185, R2.reuse, 0x140 ;  /* 0x0000014002b97836 */ /* 0x040fe20000000000 */
[C---:B------:R-:W-:Y:S01]  /*0e60*/  IADD3 R194, R2.reuse, 0x180, RZ ;  /* 0x0000018002c27810 */ /* 0x040fe20007ffe0ff */
[----:B------:R-:W-:Y:S01]  /*0e70*/  VIADD R193, R2, 0x1c0 ;  /* 0x000001c002c17836 */ /* 0x000fe20000000000 */
[----:B------:R-:W-:Y:S01]  /*0e80*/  SHF.R.S32.HI R191, RZ, 0x3, R0 ;  /* 0x00000003ffbf7819 */ /* 0x000fe20000011400 */
[----:B------:R-:W-:Y:S01]  /*0e90*/  VIADD R22, R19, 0x26840 ;  /* 0x0002684013167836 */ /* 0x000fe20000000000 */
[----:B------:R-:W-:Y:S01]  /*0ea0*/  SHF.R.S32.HI R204, RZ, 0x1f, R189 ;  /* 0x0000001fffcc7819 */ /* 0x000fe200000114bd */
[----:B------:R-:W-:Y:S01]  /*0eb0*/  IMAD R16, R6, 0x10, R5 ;  /* 0x0000001006107824 */ /* 0x000fe200078e0205 */
[----:B------:R-:W-:Y:S01]  /*0ec0*/  SHF.R.S32.HI R203, RZ, 0x1f, R188 ;  /* 0x0000001fffcb7819 */ /* 0x000fe200000114bc */
[----:B------:R-:W-:Y:S01]  /*0ed0*/  IMAD.IADD R3, R192, 0x1, -R3 ;  /* 0x00000001c0037824 */ /* 0x000fe200078e0a03 */
        /* <DEDUP_REMOVED lines=10> */
.L_x_3625:
[----:B------:R-:W-:Y:S01]  /*0f80*/  ULDC.64 UR8, c[0x0][0xc88] ;  /* 0x0003220000087ab9 */ /* 0x000fe20000000a00 */
[----:B------:R-:W-:Y:S01]  /*0f90*/  ULDC.64 UR10, c[0x0][0xa20] ;  /* 0x00028800000a7ab9 */ /* 0x000fe20000000a00 */
[----:B------:R-:W-:Y:S01]  /*0fa0*/  UIMAD.WIDE UR8, UR7, 0x4, UR8 ;  /* 0x00000004070878a5 */ /* 0x000fe2000f8e0208 */
[----:B------:R-:W-:-:S05]  /*0fb0*/  ULDC UR4, c[0x0][0x424] ;  /* 0x0001090000047ab9 */ /* 0x000fca0000000800 */
[----:B0-2-4-:R-:W-:Y:S01]  /*0fc0*/  MOV R4, UR8 ;  /* 0x0000000800047c02 */ /* 0x015fe20008000f00 */
[----:B------:R-:W-:Y:S01]  /*0fd0*/  IMAD.U32 R5, RZ, RZ, UR9 ;  /* 0x00000009ff057e24 */ /* 0x000fe2000f8e00ff */
[----:B------:R-:W-:-:S04]  /*0fe0*/  ULDC.64 UR8, c[0x0][0xa28] ;  /* 0x00028a0000087ab9 */ /* 0x000fc80000000a00 */
[----:B------:R-:W2:Y:S01]  /*0ff0*/  LDG.E R4, desc[UR50][R4.64] ;  /* 0x0000003204047981 */ /* 0x000ea2000c1e1900 */
[----:B------:R-:W-:Y:S02]  /*1000*/  UISETP.NE.U32.AND UP0, UPT, UR8, URZ, UPT ;  /* 0x0000003f0800728c */ /* 0x000fe4000bf05070 */
[----:B------:R-:W-:Y:S02]  /*1010*/  UISETP.NE.U32.AND UP1, UPT, UR10, URZ, UPT ;  /* 0x0000003f0a00728c */ /* 0x000fe4000bf25070 */
[----:B------:R-:W-:Y:S02]  /*1020*/  UISETP.NE.AND.EX UP0, UPT, UR9, URZ, UPT, UP0 ;  /* 0x0000003f0900728c */ /* 0x000fe4000bf05300 */
[----:B------:R-:W-:-:S04]  /*1030*/  UISETP.NE.AND.EX UP1, UPT, UR11, URZ, UPT, UP1 ;  /* 0x0000003f0b00728c */ /* 0x000fc8000bf25310 */
[----:B------:R-:W-:Y:S02]  /*1040*/  PLOP3.LUT P0, PT, PT, PT, UP0, 0x80, 0x0 ;  /* 0x000000000000781c */ /* 0x000fe40003f0f008 */
[----:B------:R-:W-:Y:S02]  /*1050*/  PLOP3.LUT P1, PT, PT, PT, UP1, 0x80, 0x0 ;  /* 0x000000000000781c */ /* 0x000fe40003f2f018 */
[----:B--2---:R-:W-:-:S13]  /*1060*/  R2UR UR42, R4 ;  /* 0x00000000042a72ca */ /* 0x004fda00000e0000 */
[----:B------:R-:W-:Y:S02]  /*1070*/  USHF.R.S32.HI UR43, URZ, 0x1f, UR42 ;  /* 0x0000001f3f2b7899 */ /* 0x000fe4000801142a */
[----:B------:R-:W-:Y:S02]  /*1080*/  @UP0 ULEA UR8, UP2, UR42, UR8, 0x2 ;  /* 0x000000082a080291 */ /* 0x000fe4000f84103f */
[----:B------:R-:W-:Y:S02]  /*1090*/  @UP1 ULEA UR10, UP3, UR42, UR10, 0x2 ;  /* 0x0000000a2a0a1291 */ /* 0x000fe4000f86103f */
[----:B------:R-:W-:Y:S02]  /*10a0*/  @UP0 ULEA.HI.X UR9, UR42, UR9, UR43, 0x2, UP2 ;  /* 0x000000092a090291 */ /* 0x000fe400090f142b */
[----:B------:R-:W-:Y:S01]  /*10b0*/  @UP1 ULEA.HI.X UR11, UR42, UR11, UR43, 0x2, UP3 ;  /* 0x0000000b2a0b1291 */ /* 0x000fe200098f142b */
[----:B------:R-:W-:Y:S02]  /*10c0*/  IMAD.U32 R4, RZ, RZ, UR8 ;  /* 0x00000008ff047e24 */ /* 0x000fe4000f8e00ff */
[----:B-1----:R-:W-:-:S02]  /*10d0*/  IMAD.U32 R6, RZ, RZ, UR10 ;  /* 0x0000000aff067e24 */ /* 0x002fc4000f8e00ff */
[----:B------:R-:W-:Y:S01]  /*10e0*/  IMAD.U32 R5, RZ, RZ, UR9 ;  /* 0x00000009ff057e24 */ /* 0x000fe2000f8e00ff */
[----:B------:R-:W-:Y:S01]  /*10f0*/  ULDC.64 UR8, c[0x0][0x418] ;  /* 0x0001060000087ab9 */ /* 0x000fe20000000a00 */
[----:B---3--:R-:W-:-:S03]  /*1100*/  IMAD.U32 R7, RZ, RZ, UR11 ;  /* 0x0000000bff077e24 */ /* 0x008fc6000f8e00ff */
[----:B------:R-:W2:Y:S04]  /*1110*/  @P0 LDG.E R4, desc[UR50][R4.64] ;  /* 0x0000003204040981 */ /* 0x000ea8000c1e1900 */
[----:B------:R-:W3:Y:S01]  /*1120*/  @P1 LDG.E R6, desc[UR50][R6.64] ;  /* 0x0000003206061981 */ /* 0x000ee2000c1e1900 */
[----:B------:R-:W-:Y:S01]  /*1130*/  UISETP.NE.U32.AND UP0, UPT, UR8, URZ, UPT ;  /* 0x0000003f0800728c */ /* 0x000fe2000bf05070 */
[----:B------:R-:W-:Y:S01]  /*1140*/  CS2R R20, SRZ ;  /* 0x0000000000147805 */ /* 0x000fe2000001ff00 */
[----:B------:R-:W-:Y:S01]  /*1150*/  UMOV UR44, UR5 ;  /* 0x00000005002c7c82 */ /* 0x000fe20008000000 */
[----:B------:R-:W-:Y:S01]  /*1160*/  ULDC UR5, c[0x0][0x2f0] ;  /* 0x0000bc0000057ab9 */ /* 0x000fe20000000800 */
[----:B------:R-:W-:Y:S01]  /*1170*/  UISETP.NE.AND.EX UP0, UPT, UR9, URZ, UPT, UP0 ;  /* 0x0000003f0900728c */ /* 0x000fe2000bf05300 */
[----:B------:R-:W-:Y:S01]  /*1180*/  IMAD.MOV.U32 R0, RZ, RZ, RZ ;  /* 0x000000ffff007224 */ /* 0x000fe200078e00ff */
[----:B------:R-:W-:Y:S01]  /*1190*/  UMOV UR49, URZ ;  /* 0x0000003f00317c82 */ /* 0x000fe20008000000 */
[----:B------:R-:W-:Y:S01]  /*11a0*/  UMOV UR45, UR6 ;  /* 0x00000006002d7c82 */ /* 0x000fe20008000000 */
[----:B------:R-:W-:Y:S01]  /*11b0*/  USEL UR4, UR4, 0x1, UP0 ;  /* 0x0000000104047887 */ /* 0x000fe20008000000 */
[----:B------:R-:W-:Y:S01]  /*11c0*/  IMAD.MOV.U32 R150, RZ, RZ, RZ ;  /* 0x000000ffff967224 */ /* 0x000fe200078e00ff */
[----:B------:R-:W-:Y:S01]  /*11d0*/  UISETP.NE.AND UP0, UPT, UR47, 0x1, UPT ;  /* 0x000000012f00788c */ /* 0x000fe2000bf05270 */
[----:B------:R-:W-:Y:S01]  /*11e0*/  CS2R R148, SRZ ;  /* 0x0000000000947805 */ /* 0x000fe2000001ff00 */
[----:B------:R-:W-:Y:S01]  /*11f0*/  UIMAD UR4, UR4, UR5, URZ ;  /* 0x00000005040472a4 */ /* 0x000fe2000f8e023f */
        /* <DEDUP_REMOVED lines=54> */
[----:B------:R-:W-:Y:S01]  /*1560*/  IMAD.MOV.U32 R168, RZ, RZ, RZ ;  /* 0x000000ffffa87224 */ /* 0x000fe200078e00ff */
[----:B--2---:R-:W-:-:S02]  /*1570*/  @P0 R2UR UR49, R4 ;  /* 0x00000000043102ca */ /* 0x004fc400000e0000 */
[----:B---3--:R-:W-:Y:S01]  /*1580*/  @P1 R2UR UR4, R6 ;  /* 0x00000000060412ca */ /* 0x008fe200000e0000 */
[----:B------:R-:W-:-:S14]  /*1590*/  @P1 BRA `(.L_x_3576) ;  /* 0x0000000000341947 */ /* 0x000fdc0003800000 */
[----:B------:R-:W-:Y:S02]  /*15a0*/  ULDC.64 UR6, c[0x0][0xa08] ;  /* 0x0002820000067ab9 */ /* 0x000fe40000000a00 */
[----:B------:R-:W-:-:S04]  /*15b0*/  ISETP.NE.U32.AND P0, PT, RZ, UR6, PT ;  /* 0x00000006ff007c0c */ /* 0x000fc8000bf05070 */
[----:B------:R-:W-:-:S13]  /*15c0*/  ISETP.NE.AND.EX P0, PT, RZ, UR7, PT, P0 ;  /* 0x00000007ff007c0c */ /* 0x000fda000bf05300 */
[----:B------:R-:W-:Y:S05]  /*15d0*/  @!P0 BRA `(.L_x_3576) ;  /* 0x0000000000248947 */ /* 0x000fea0003800000 */
[----:B------:R-:W-:Y:S02]  /*15e0*/  ULDC.64 UR4, c[0x0][0xa08] ;  /* 0x0002820000047ab9 */ /* 0x000fe40000000a00 */
[----:B------:R-:W-:-:S06]  /*15f0*/  UIMAD.WIDE UR4, UR42, 0x4, UR4 ;  /* 0x000000042a0478a5 */ /* 0x000fcc000f8e0204 */
[----:B------:R-:W-:Y:S01]  /*1600*/  MOV R4, UR4 ;  /* 0x0000000400047c02 */ /* 0x000fe20008000f00 */
[----:B------:R-:W-:-:S05]  /*1610*/  IMAD.U32 R5, RZ, RZ, UR5 ;  /* 0x00000005ff057e24 */ /* 0x000fca000f8e00ff */
[----:B------:R-:W2:Y:S04]  /*1620*/  LDG.E R6, desc[UR50][R4.64] ;  /* 0x0000003204067981 */ /* 0x000ea8000c1e1900 */
[----:B------:R-:W3:Y:S01]  /*1630*/  LDG.E R3, desc[UR50][R4.64+0x4] ;  /* 0x0000043204037981 */ /* 0x000ee2000c1e1900 */
[----:B--2---:R-:W-:Y:S02]  /*1640*/  R2UR UR4, R6 ;  /* 0x00000000060472ca */ /* 0x004fe400000e0000 */
[----:B---3--:R-:W-:-:S13]  /*1650*/  R2UR UR5, R3 ;  /* 0x00000000030572ca */ /* 0x008fda00000e0000 */
[----:B------:R-:W-:-:S12]  /*1660*/  UIADD3 UR4, -UR4, UR5, URZ ;  /* 0x0000000504047290 */ /* 0x000fd8000fffe13f */
.L_x_3576:
[----:B------:R-:W-:Y:S01]  /*1670*/  UIADD3 UR49, -UR49, UR4, URZ ;  /* 0x0000000431317290 */ /* 0x000fe2000fffe13f */
[----:B------:R-:W-:Y:S02]  /*1680*/  PLOP3.LUT P0, PT, PT, PT, UP0, 0x80, 0x0 ;  /* 0x000000000000781c */ /* 0x000fe40003f0f008 */
[----:B------:R-:W-:Y:S01]  /*1690*/  CS2R R38, SRZ ;  /* 0x0000000000267805 */ /* 0x000fe2000001ff00 */
[----:B------:R-:W-:Y:S01]  /*16a0*/  IMAD.MOV.U32 R8, RZ, RZ, RZ ;  /* 0x000000ffff087224 */ /* 0x000fe200078e00ff */
[----:B------:R-:W-:Y:S01]  /*16b0*/  UIADD3 UR4, UR49, 0x3f, URZ ;  /* 0x0000003f31047890 */ /* 0x000fe2000fffe03f */
[----:B------:R-:W-:Y:S02]  /*16c0*/  CS2R R166, SRZ ;  /* 0x0000000000a67805 */ /* 0x000fe4000001ff00 */
[----:B------:R-:W-:Y:S01]  /*16d0*/  CS2R R34, SRZ ;  /* 0x0000000000227805 */ /* 0x000fe2000001ff00 */
[----:B------:R-:W-:Y:S01]  /*16e0*/  IMAD.MOV.U32 R169, RZ, RZ, RZ ;  /* 0x000000ffffa97224 */ /* 0x000fe200078e00ff */
[----:B------:R-:W-:Y:S01]  /*16f0*/  USHF.R.S32.HI UR5, URZ, 0x1f, UR4 ;  /* 0x0000001f3f057899 */ /* 0x000fe20008011404 */
[----:B------:R-:W-:Y:S01]  /*1700*/  CS2R R30, SRZ ;  /* 0x00000000001e7805 */ /* 0x000fe2000001ff00 */
[----:B------:R-:W-:Y:S01]  /*1710*/  IMAD.MOV.U32 R28, RZ, RZ, RZ ;  /* 0x000000ffff1c7224 */ /* 0x000fe200078e00ff */
[----:B------:R-:W-:Y:S01]  /*1720*/  CS2R R170, SRZ ;  /* 0x0000000000aa7805 */ /* 0x000fe2000001ff00 */
[----:B------:R-:W-:Y:S01]  /*1730*/  ULEA.HI UR5, UR5, UR4, URZ, 0x6 ;  /* 0x0000000405057291 */ /* 0x000fe2000f8f303f */
[----:B------:R-:W-:Y:S01]  /*1740*/  CS2R R26, SRZ ;  /* 0x00000000001a7805 */ /* 0x000fe2000001ff00 */
[----:B------:R-:W-:-:S02]  /*1750*/  IMAD.MOV.U32 R172, RZ, RZ, RZ ;  /* 0x000000ffffac7224 */ /* 0x000fc400078e00ff */
[----:B------:R-:W-:Y:S01]  /*1760*/  USHF.R.S32.HI UR48, URZ, 0x6, UR5 ;  /* 0x000000063f307899 */ /* 0x000fe20008011405 */
[----:B------:R-:W-:Y:S11]  /*1770*/  @!P0 BRA `(.L_x_3577) ;  /* 0x0000001800448947 */ /* 0x000ff60003800000 */
[----:B------:R-:W-:Y:S01]  /*1780*/  UISETP.GE.AND UP0, UPT, UR49, 0x1, UPT ;  /* 0x000000013100788c */ /* 0x000fe2000bf06270 */
[----:B------:R-:W-:-:S05]  /*1790*/  PLOP3.LUT P0, PT, PT, PT, PT, 0x80, 0x0 ;  /* 0x000000000000781c */ /* 0x000fca0003f0f070 */
[----:B------:R-:W-:-:S13]  /*17a0*/  PLOP3.LUT P1, PT, PT, PT, UP0, 0x80, 0x0 ;  /* 0x000000000000781c */ /* 0x000fda0003f2f008 */
[----:B------:R-:W-:Y:S05]  /*17b0*/  @!P1 BRA `(.L_x_3578) ;  /* 0x0000005000d49947 */ /* 0x000fea0003800000 */
        /* <DEDUP_REMOVED lines=14> */
.L_x_3579:
[----:B------:R-:W-:Y:S01]  /*18a0*/  ULEA UR16, UR38, UR41, 0x3 ;  /* 0x0000002926107291 */ /* 0x000fe2000f8e183f */
[----:B------:R-:W-:-:S05]  /*18b0*/  IMAD.U32 R0, RZ, RZ, UR37 ;  /* 0x00000025ff007e24 */ /* 0x000fca000f8e00ff */
[----:B------:R-:W-:-:S04]  /*18c0*/  SHF.L.U32 R0, R0, 0x1f, RZ ;  /* 0x0000001f00007819 */ /* 0x000fc800000006ff */
[----:B------:R-:W0:Y:S02]  /*18d0*/  SYNCS.PHASECHK.TRANS64.TRYWAIT P1, [UR16+0x28c50], R0 ;  /* 0x028c5000ff0075a7 */ /* 0x000e240008020150 */
[----:B0-----:R-:W-:Y:S05]  /*18e0*/  @!P1 BRA `(.L_x_3580) ;  /* 0x000000d400849947 */ /* 0x001fea0003800000 */
.L_x_3710:
        /* <DEDUP_REMOVED lines=40> */
.L_x_3581:
        /* <DEDUP_REMOVED lines=8> */
.L_x_3588:
[----:B------:R-:W-:Y:S01]  /*1bf0*/  BAR.SYNC.DEFER_BLOCKING 0xe, 0x100 ;  /* 0x0384000000007b1d */ /* 0x000fe20000010000 */
[----:B01----:R-:W-:Y:S01]  /*1c00*/  IMAD.U32 R3, RZ, RZ, UR38 ;  /* 0x00000026ff037e24 */ /* 0x003fe2000f8e00ff */
[----:B------:R-:W-:Y:S01]  /*1c10*/  UIADD3 UR38, UR38, 0x1, URZ ;  /* 0x0000000126267890 */ /* 0x000fe2000fffe03f */
[C---:B------:R-:W-:Y:S02]  /*1c20*/  ISETP.GT.AND P2, PT, R0.reuse, RZ, PT ;  /* 0x000000ff0000720c */ /* 0x040fe40003f44270 */
[----:B------:R-:W-:Y:S01]  /*1c30*/  IMAD R3, R3, 0x40, R16 ;  /* 0x0000004003037824 */ /* 0x000fe200078e0210 */
[----:B------:R-:W-:Y:S01]  /*1c40*/  UISETP.NE.AND UP0, UPT, UR38, 0x2, UPT ;  /* 0x000000022600788c */ /* 0x000fe2000bf05270 */
[----:B------:R-:W-:-:S03]  /*1c50*/  IADD3 R0, R0, -0x1, RZ ;  /* 0xffffffff00007810 */ /* 0x000fc60007ffe0ff */
        /* <DEDUP_REMOVED lines=136> */
.L_x_3583:
[----:B------:R-:W-:Y:S01]  /*24e0*/  ULEA UR21, UR38, UR41, 0x3 ;  /* 0x0000002926157291 */ /* 0x000fe2000f8e183f */
[----:B------:R-:W-:-:S05]  /*24f0*/  IMAD.U32 R3, RZ, RZ, UR37 ;  /* 0x00000025ff037e24 */ /* 0x000fca000f8e00ff */
[----:B------:R-:W-:-:S04]  /*2500*/  SHF.L.U32 R3, R3, 0x1f, RZ ;  /* 0x0000001f03037819 */ /* 0x000fc800000006ff */
[----:B------:R0:W1:Y:S01]  /*2510*/  SYNCS.PHASECHK.TRANS64.TRYWAIT P1, [UR21+0x28c50], R3 ;  /* 0x028c5003ff0075a7 */ /* 0x0000620008020155 */
[----:B------:R-:W-:Y:S05]  /*2520*/  @!P0 BRA `(.L_x_3584) ;  /* 0x0000000000048947 */ /* 0x000fea0003800000 */
[----:B------:R-:W-:Y:S01]  /*2530*/  BPT.TRAP 0x1 ;  /* 0x000000040000795c */ /* 0x000fe20000300000 */
.L_x_3584:
[----:B-1----:R-:W-:Y:S05]  /*2540*/  @P1 BRA `(.L_x_3585) ;  /* 0x0000000000081947 */ /* 0x002fea0003800000 */
[----:B------:R-:W1:Y:S02]  /*2550*/  SYNCS.PHASECHK.TRANS64.TRYWAIT P1, [UR21+0x28c50], R3 ;  /* 0x028c5003ff0075a7 */ /* 0x000e640008020155 */
[----:B-1----:R-:W-:Y:S05]  /*2560*/  @!P1 BRA `(.L_x_3586) ;  /* 0x000000c8007c9947 */ /* 0x002fea0003800000 */
.L_x_3585:
        /* <DEDUP_REMOVED lines=31> */
.L_x_3587:
[----:B------:R-:W-:-:S04]  /*2760*/  UIADD3 UR6, UR21, 0x28c60, URZ ;  /* 0x00028c6015067890 */ /* 0x000fc8000fffe03f */
[----:B------:R-:W-:-:S09]  /*2770*/  UPRMT UR6, UR40, 0x654, UR6 ;  /* 0x0000065428067896 */ /* 0x000fd20008000006 */
[----:B------:R-:W-:Y:S01]  /*2780*/  SYNCS.ARRIVE.TRANS64.RED.A1T0 RZ, [UR6], RZ ;  /* 0x000000ffffff79a7 */ /* 0x000fe20008100406 */
[----:B------:R-:W-:Y:S05]  /*2790*/  @P2 BRA `(.L_x_3588) ;  /* 0xfffffff400142947 */ /* 0x000fea000383ffff */
.L_x_3582:
[----:B------:R-:W-:Y:S01]  /*27a0*/  BAR.SYNC.DEFER_BLOCKING 0xe, 0x100 ;  /* 0x0384000000007b1d */ /* 0x000fe20000010000 */
[----:B01----:R-:W-:Y:S01]  /*27b0*/  IMAD.U32 R3, RZ, RZ, UR38 ;  /* 0x00000026ff037e24 */ /* 0x003fe2000f8e00ff */
[----:B------:R-:W-:Y:S01]  /*27c0*/  UIADD3 UR38, UR38, 0x1, URZ ;  /* 0x0000000126267890 */ /* 0x000fe2000fffe03f */
[----:B------:R-:W-:Y:S02]  /*27d0*/  PLOP3.LUT P0, PT, PT, PT, PT, 0x8, 0x0 ;  /* 0x000000000000781c */ /* 0x000fe40003f0e170 */
[----:B------:R-:W-:Y:S01]  /*27e0*/  CS2R R20, SRZ ;  /* 0x0000000000147805 */ /* 0x000fe2000001ff00 */
        /* <DEDUP_REMOVED lines=135> */
[----:B------:R-:W-:Y:S01]  /*3060*/  FMUL.FTZ R0, R151, R0 ;  /* 0x0000000097007220 */ /* 0x000fe20000410000 */
[----:B------:R-:W-:Y:S06]  /*3070*/  BAR.ARV 0xf, 0x100 ;  /* 0x03c4000000007b1d */ /* 0x000fec0000002000 */
[----:B------:R-:W-:Y:S05]  /*3080*/  BRA `(.L_x_3578) ;  /* 0x0000003800a07947 */ /* 0x000fea0003800000 */
.L_x_3577:
[----:B------:R-:W-:Y:S01]  /*3090*/  UISETP.GE.AND UP0, UPT, UR49, 0x1, UPT ;  /* 0x000000013100788c */ /* 0x000fe2000bf06270 */
[----:B------:R-:W-:-:S05]  /*30a0*/  PLOP3.LUT P0, PT, PT, PT, PT, 0x80, 0x0 ;  /* 0x000000000000781c */ /* 0x000fca0003f0f070 */
[----:B------:R-:W-:-:S13]  /*30b0*/  PLOP3.LUT P1, PT, PT, PT, UP0, 0x80, 0x0 ;  /* 0x000000000000781c */ /* 0x000fda0003f2f008 */
[----:B------:R-:W-:Y:S05]  /*30c0*/  @!P1 BRA `(.L_x_3578) ;  /* 0x0000003800909947 */ /* 0x000fea0003800000 */
        /* <DEDUP_REMOVED lines=29> */
.L_x_3589:
        /* <DEDUP_REMOVED lines=9> */
.L_x_3711:
[----:B------:R-:W-:Y:S05]  /*3330*/  @!P0 BRA `(.L_x_3591) ;  /* 0x0000000000048947 */ /* 0x000fea0003800000 */
[----:B------:R-:W-:Y:S01]  /*3340*/  BPT.TRAP 0x1 ;  /* 0x000000040000795c */ /* 0x000fe20000300000 */
.L_x_3591:
[----:B------:R-:W-:Y:S02]  /*3350*/  IMAD.U32 R7, RZ, RZ, UR38 ;  /* 0x00000026ff077e24 */ /* 0x000fe4000f8e00ff */
[----:B------:R-:W-:-:S03]  /*3360*/  IMAD.U32 R8, RZ, RZ, UR37 ;  /* 0x00000025ff087e24 */ /* 0x000fc6000f8e00ff */
[----:B------:R-:W-:Y:S02]  /*3370*/  LEA R7, R7, UR41, 0x3 ;  /* 0x0000002907077c11 */ /* 0x000fe4000f8e18ff */
[----:B------:R-:W-:-:S04]  /*3380*/  SHF.L.U32 R8, R8, 0x1f, RZ ;  /* 0x0000001f08087819 */ /* 0x000fc800000006ff */
[----:B------:R1:W2:Y:S01]  /*3390*/  SYNCS.PHASECHK.TRANS64.TRYWAIT P1, [R7+URZ+0x28c30], R8 ;  /* 0x028c3008070075a7 */ /* 0x0002a2000802017f */
[----:B------:R-:W-:Y:S05]  /*33a0*/  @!P0 BRA `(.L_x_3592) ;  /* 0x0000000000048947 */ /* 0x000fea0003800000 */
[----:B------:R-:W-:Y:S01]  /*33b0*/  BPT.TRAP 0x1 ;  /* 0x000000040000795c */ /* 0x000fe20000300000 */
.L_x_3592:
[----:B--2---:R-:W-:Y:S05]  /*33c0*/  @P1 BRA `(.L_x_3593) ;  /* 0x0000000000081947 */ /* 0x004fea0003800000 */
[----:B------:R-:W2:Y:S02]  /*33d0*/  SYNCS.PHASECHK.TRANS64.TRYWAIT P1, [R7+URZ+0x28c30], R8 ;  /* 0x028c3008070075a7 */ /* 0x000ea4000802017f */
[----:B--2---:R-:W-:Y:S05]  /*33e0*/  @!P1 BRA `(.L_x_3594) ;  /* 0x000000bc000c9947 */ /* 0x004fea0003800000 */
.L_x_3593:
        /* <DEDUP_REMOVED lines=42> */
.L_x_3595:
[----:B------:R-:W-:Y:S01]  /*3690*/  UIMAD UR6, UR48, -0x40, UR49 ;  /* 0xffffffc0300678a4 */ /* 0x000fe2000f8e0231 */
[----:B------:R-:W-:-:S05]  /*36a0*/  ULDC UR20, c[0x0][0x988] ;  /* 0x0002620000147ab9 */ /* 0x000fca0000000800 */
[----:B------:R-:W-:Y:S01]  /*36b0*/  IMAD.U32 R4, RZ, RZ, UR6 ;  /* 0x00000006ff047e24 */ /* 0x000fe2000f8e00ff */
        /* <DEDUP_REMOVED lines=55> */
[----:B------:R-:W-:Y:S01]  /*3a30*/  FSEL R43, R43, -INF , P2 ;  /* 0xff8000002b2b7808 */ /* 0x000fe20001000000 */
[----:B------:R-:W-:Y:S01]  /*3a40*/  BAR.SYNC.DEFER_BLOCKING 0xf, 0x100 ;  /* 0x03c4000000007b1d */ /* 0x000fe20000010000 */
[----:B------:R-:W-:Y:S02]  /*3a50*/  ISETP.GT.AND P2, PT, R3, 0x39, PT ;  /* 0x000000390300780c */ /* 0x000fe40003f44270 */
[----:B------:R-:W-:Y:S02]  /*3a60*/  FSEL R52, R52, -INF , P3 ;  /* 0xff80000034347808 */ /* 0x000fe40001800000 */
[----:B------:R-:W-:-:S02]  /*3a70*/  FMNMX.FTZ R3, R49, R4, !PT ;  /* 0x0000000431037209 */ /* 0x000fc40007810000 */
[----:B------:R-:W-:Y:S02]  /*3a80*/  FSEL R53, R53, -INF , P2 ;  /* 0xff80000035357808 */ /* 0x000fe40001000000 */
[----:B------:R-:W-:Y:S02]  /*3a90*/  FMNMX.FTZ R4, R52, R3, !PT ;  /* 0x0000000334047209 */ /* 0x000fe40007810000 */
[----:B------:R-:W-:Y:S02]  /*3aa0*/  FSEL R46, R46, -INF , P1 ;  /* 0xff8000002e2e7808 */ /* 0x000fe40000800000 */
[----:B------:R-:W-:Y:S02]  /*3ab0*/  FMNMX.FTZ R6, R53, R4, !PT ;  /* 0x0000000435067209 */ /* 0x000fe40007810000 */
[----:B------:R-:W-:Y:S02]  /*3ac0*/  FSEL R47, R47, -INF , P6 ;  /* 0xff8000002f2f7808 */ /* 0x000fe40003000000 */
[----:B------:R-:W-:Y:S01]  /*3ad0*/  FSEL R50, R50, -INF , P5 ;  /* 0xff80000032327808 */ /* 0x000fe20002800000 */
[----:B------:R-:W0:Y:S01]  /*3ae0*/  SHFL.BFLY PT, R3, R6, 0x2, 0x1f ;  /* 0x0c401f0006037f89 */ /* 0x000e2200000e0000 */
[----:B------:R-:W-:-:S02]  /*3af0*/  FSEL R51, R51, -INF , P4 ;  /* 0xff80000033337808 */ /* 0x000fc40002000000 */
        /* <DEDUP_REMOVED lines=12> */
[----:B------:R-:W-:Y:S02]  /*3bc0*/  FMNMX.FTZ R4, R42, R5, !PT ;  /* 0x000000052a047209 */ /* 0x000fe40007810000 */
        /* <DEDUP_REMOVED lines=19> */
[----:B------:R-:W-:Y:S01]  /*3d00*/  FMNMX.FTZ R4, R55, R4, !PT ;  /* 0x0000000437047209 */ /* 0x000fe20007810000 */
[----:B------:R-:W0:Y:S01]  /*3d10*/  MUFU.EX2 R25, R25 ;  /* 0x0000001900197308 */ /* 0x000e220000000800 */
[--C-:B------:R-:W-:Y:S01]  /*3d20*/  FFMA.FTZ R41, R41, UR20, -R6.reuse ;  /* 0x0000001429297c23 */ /* 0x100fe20008010806 */
[--C-:B------:R-:W-:Y:S01]  /*3d30*/  FFMA.FTZ R44, R44, UR20, -R6.reuse ;  /* 0x000000142c2c7c23 */ /* 0x100fe20008010806 */
[--C-:B------:R-:W-:Y:S01]  /*3d40*/  FFMA.FTZ R45, R45, UR20, -R6.reuse ;  /* 0x000000142d2d7c23 */ /* 0x100fe20008010806 */
[----:B------:R-:W3:Y:S01]  /*3d50*/  SHFL.BFLY PT, R5, R4, 0x2, 0x1f ;  /* 0x0c401f0004057f89 */ /* 0x000ee200000e0000 */
[--C-:B------:R-:W-:Y:S01]  /*3d60*/  FFMA.FTZ R48, R48, UR20, -R6.reuse ;  /* 0x0000001430307c23 */ /* 0x100fe20008010806 */
[--C-:B------:R-:W-:Y:S01]  /*3d70*/  FFMA.FTZ R49, R49, UR20, -R6.reuse ;  /* 0x0000001431317c23 */ /* 0x100fe20008010806 */
[--C-:B------:R-:W-:Y:S01]  /*3d80*/  FFMA.FTZ R52, R52, UR20, -R6.reuse ;  /* 0x0000001434347c23 */ /* 0x100fe20008010806 */
[----:B------:R-:W-:Y:S01]  /*3d90*/  MUFU.EX2 R28, R28 ;  /* 0x0000001c001c7308 */ /* 0x000fe20000000800 */
[----:B------:R-:W-:-:S07]  /*3da0*/  FFMA.FTZ R6, R53, UR20, -R6 ;  /* 0x0000001435067c23 */ /* 0x000fce0008010806 */
[----:B------:R-:W4:Y:S01]  /*3db0*/  MUFU.EX2 R29, R29 ;  /* 0x0000001d001d7308 */ /* 0x000f220000000800 */
[----:B0-----:R-:W-:Y:S01]  /*3dc0*/  FADD.FTZ R11, R24, R25 ;  /* 0x00000019180b7221 */ /* 0x001fe20000010000 */
[----:B------:R-:W-:-:S06]  /*3dd0*/  F2FP.F16.F32.PACK_AB R152, R25, R24 ;  /* 0x000000181998723e */ /* 0x000fcc00000000ff */
[----:B------:R-:W-:Y:S01]  /*3de0*/  MUFU.EX2 R32, R32 ;  /* 0x0000002000207308 */ /* 0x000fe20000000800 */
[----:B---3--:R-:W-:-:S07]  /*3df0*/  FMNMX.FTZ R5, R4, R5, !PT ;  /* 0x0000000504057209 */ /* 0x008fce0007810000 */
[----:B------:R-:W0:Y:S01]  /*3e00*/  MUFU.EX2 R33, R33 ;  /* 0x0000002100217308 */ /* 0x000e220000000800 */
[----:B------:R-:W3:Y:S01]  /*3e10*/  SHFL.BFLY PT, R4, R5, 0x1, 0x1f ;  /* 0x0c201f0005047f89 */ /* 0x000ee200000e0000 */
[----:B----4-:R-:W-:-:S06]  /*3e20*/  F2FP.F16.F32.PACK_AB R154, R29, R28 ;  /* 0x0000001c1d9a723e */ /* 0x010fcc00000000ff */
[----:B------:R-:W-:Y:S08]  /*3e30*/  MUFU.EX2 R36, R36 ;  /* 0x0000002400247308 */ /* 0x000ff00000000800 */
[----:B------:R-:W4:Y:S01]  /*3e40*/  MUFU.EX2 R37, R37 ;  /* 0x0000002500257308 */ /* 0x000f220000000800 */
[----:B0-----:R-:W-:-:S07]  /*3e50*/  F2FP.F16.F32.PACK_AB R156, R33, R32 ;  /* 0x00000020219c723e */ /* 0x001fce00000000ff */
[----:B------:R-:W-:Y:S01]  /*3e60*/  MUFU.EX2 R40, R40 ;  /* 0x0000002800287308 */ /* 0x000fe20000000800 */
[----:B---3--:R-:W-:-:S04]  /*3e70*/  FMNMX.FTZ R4, R5, R4, !PT ;  /* 0x0000000405047209 */ /* 0x008fc80007810000 */
[C---:B------:R-:W-:Y:S01]  /*3e80*/  FSETP.NEU.FTZ.AND P1, PT, R4.reuse, -INF , PT ;  /* 0xff8000000400780b */ /* 0x040fe20003f3d000 */
[----:B------:R-:W-:Y:S02]  /*3e90*/  FMUL.FTZ R5, R4, UR20 ;  /* 0x0000001404057c20 */ /* 0x000fe40008410000 */
[----:B------:R-:W0:Y:S01]  /*3ea0*/  MUFU.EX2 R41, R41 ;  /* 0x0000002900297308 */ /* 0x000e220000000800 */
[----:B----4-:R-:W-:Y:S02]  /*3eb0*/  F2FP.F16.F32.PACK_AB R158, R37, R36 ;  /* 0x00000024259e723e */ /* 0x010fe400000000ff */
[----:B------:R-:W-:-:S05]  /*3ec0*/  FSEL R9, R5, RZ, P1 ;  /* 0x000000ff05097208 */ /* 0x000fca0000800000 */
        /* <DEDUP_REMOVED lines=13> */
[--C-:B------:R-:W-:Y:S01]  /*3fa0*/  FFMA.FTZ R50, R50, UR20, -R9.reuse ;  /* 0x0000001432327c23 */ /* 0x100fe20008010809 */
[----:B------:R-:W3:Y:S01]  /*3fb0*/  MUFU.EX2 R27, R27 ;  /* 0x0000001b001b7308 */ /* 0x000ee20000000800 */
[--C-:B------:R-:W-:Y:S01]  /*3fc0*/  FFMA.FTZ R51, R51, UR20, -R9.reuse ;  /* 0x0000001433337c23 */ /* 0x100fe20008010809 */
[--C-:B------:R-:W-:Y:S01]  /*3fd0*/  FFMA.FTZ R54, R54, UR20, -R9.reuse ;  /* 0x0000001436367c23 */ /* 0x100fe20008010809 */
[----:B------:R-:W-:Y:S01]  /*3fe0*/  FFMA.FTZ R9, R55, UR20, -R9 ;  /* 0x0000001437097c23 */ /* 0x000fe20008010809 */
[----:B0-----:R-:W-:-:S04]  /*3ff0*/  F2FP.F16.F32.PACK_AB R160, R41, R40 ;  /* 0x0000002829a0723e */ /* 0x001fc800000000ff */
[----:B------:R-:W-:Y:S08]  /*4000*/  MUFU.EX2 R30, R30 ;  /* 0x0000001e001e7308 */ /* 0x000ff00000000800 */
[----:B------:R-:W0:Y:S01]  /*4010*/  MUFU.EX2 R31, R31 ;  /* 0x0000001f001f7308 */ /* 0x000e220000000800 */
[----:B---3--:R-:W-:-:S07]  /*4020*/  F2FP.F16.F32.PACK_AB R153, R27, R26 ;  /* 0x0000001a1b99723e */ /* 0x008fce00000000ff */
[----:B------:R-:W3:Y:S08]  /*4030*/  MUFU.EX2 R34, R34 ;  /* 0x0000002200227308 */ /* 0x000ef00000000800 */
[----:B------:R4:W-:Y:S01]  /*4040*/  MUFU.EX2 R5, R6 ;  /* 0x0000000600057308 */ /* 0x0009e20000000800 */
[----:B0-----:R-:W-:-:S05]  /*4050*/  F2FP.F16.F32.PACK_AB R155, R31, R30 ;  /* 0x0000001e1f9b723e */ /* 0x001fca00000000ff */
[----:B------:R0:W-:Y:S02]  /*4060*/  STSM.16.M88.4 [R19+0x26800], R152 ;  /* 0x0268009813007844 */ /* 0x0001e40000000200 */
[----:B------:R-:W5:Y:S01]  /*4070*/  MUFU.EX2 R35, R35 ;  /* 0x0000002300237308 */ /* 0x000f620000000800 */
[----:B----4-:R-:W-:Y:S01]  /*4080*/  FADD.FTZ R6, R28, R11 ;  /* 0x0000000b1c067221 */ /* 0x010fe20000010000 */
[----:B------:R-:W-:-:S03]  /*4090*/  FADD.FTZ R11, R26, R27 ;  /* 0x0000001b1a0b7221 */ /* 0x000fc60000010000 */
[----:B------:R-:W-:Y:S01]  /*40a0*/  FADD.FTZ R13, R29, R6 ;  /* 0x000000061d0d7221 */ /* 0x000fe20000010000 */
[----:B------:R-:W-:Y:S02]  /*40b0*/  FADD.FTZ R6, R30, R11 ;  /* 0x0000000b1e067221 */ /* 0x000fe40000010000 */
[----:B------:R-:W4:Y:S01]  /*40c0*/  MUFU.EX2 R38, R38 ;  /* 0x0000002600267308 */ /* 0x000f220000000800 */
[----:B------:R-:W-:Y:S01]  /*40d0*/  FADD.FTZ R10, R32, R13 ;  /* 0x0000000d200a7221 */ /* 0x000fe20000010000 */
[----:B------:R-:W-:-:S03]  /*40e0*/  FADD.FTZ R11, R31, R6 ;  /* 0x000000061f0b7221 */ /* 0x000fc60000010000 */
[----:B------:R-:W-:Y:S01]  /*40f0*/  FADD.FTZ R13, R33, R10 ;  /* 0x0000000a210d7221 */ /* 0x000fe20000010000 */
[----:B---3--:R-:W-:Y:S02]  /*4100*/  FADD.FTZ R6, R34, R11 ;  /* 0x0000000b22067221 */ /* 0x008fe40000010000 */
[----:B------:R-:W3:Y:S01]  /*4110*/  MUFU.EX2 R39, R39 ;  /* 0x0000002700277308 */ /* 0x000ee20000000800 */
[----:B------:R-:W-:Y:S01]  /*4120*/  FADD.FTZ R10, R36, R13 ;  /* 0x0000000d240a7221 */ /* 0x000fe20000010000 */
[C---:B-----5:R-:W-:Y:S01]  /*4130*/  FADD.FTZ R11, R35.reuse, R6 ;  /* 0x00000006230b7221 */ /* 0x060fe20000010000 */
[----:B------:R-:W-:Y:S02]  /*4140*/  F2FP.F16.F32.PACK_AB R157, R35, R34 ;  /* 0x00000022239d723e */ /* 0x000fe400000000ff */
[----:B------:R-:W-:-:S03]  /*4150*/  FADD.FTZ R13, R37, R10 ;  /* 0x0000000a250d7221 */ /* 0x000fc60000010000 */
[----:B------:R-:W5:Y:S01]  /*4160*/  MUFU.EX2 R42, R42 ;  /* 0x0000002a002a7308 */ /* 0x000f620000000800 */
[----:B----4-:R-:W-:Y:S01]  /*4170*/  FADD.FTZ R6, R38, R11 ;  /* 0x0000000b26067221 */ /* 0x010fe20000010000 */
[----:B------:R-:W-:-:S04]  /*4180*/  FADD.FTZ R10, R40, R13 ;  /* 0x0000000d280a7221 */ /* 0x000fc80000010000 */
[----:B------:R-:W-:Y:S02]  /*4190*/  FADD.FTZ R13, R41, R10 ;  /* 0x0000000a290d7221 */ /* 0x000fe40000010000 */
[----:B------:R-:W4:Y:S01]  /*41a0*/  MUFU.EX2 R43, R43 ;  /* 0x0000002b002b7308 */ /* 0x000f220000000800 */
[C---:B---3--:R-:W-:Y:S01]  /*41b0*/  FADD.FTZ R11, R39.reuse, R6 ;  /* 0x00000006270b7221 */ /* 0x048fe20000010000 */
[----:B------:R-:W-:-:S05]  /*41c0*/  F2FP.F16.F32.PACK_AB R159, R39, R38 ;  /* 0x00000026279f723e */ /* 0x000fca00000000ff */
[----:B------:R0:W-:Y:S01]  /*41d0*/  STSM.16.M88.4 [R184], R156 ;  /* 0x0000009cb8007844 */ /* 0x0001e20000000200 */
[----:B------:R-:W3:Y:S01]  /*41e0*/  MUFU.EX2 R44, R44 ;  /* 0x0000002c002c7308 */ /* 0x000ee20000000800 */
[----:B-----5:R-:W-:-:S07]  /*41f0*/  FADD.FTZ R6, R42, R11 ;  /* 0x0000000b2a067221 */ /* 0x020fce0000010000 */
[----:B------:R-:W5:Y:S01]  /*4200*/  MUFU.EX2 R46, R46 ;  /* 0x0000002e002e7308 */ /* 0x000f620000000800 */
[C---:B----4-:R-:W-:Y:S01]  /*4210*/  FADD.FTZ R11, R43.reuse, R6 ;  /* 0x000000062b0b7221 */ /* 0x050fe20000010000 */
[----:B------:R-:W-:-:S06]  /*4220*/  F2FP.F16.F32.PACK_AB R161, R43, R42 ;  /* 0x0000002a2ba1723e */ /* 0x000fcc00000000ff */
[----:B------:R-:W4:Y:S01]  /*4230*/  MUFU.EX2 R45, R45 ;  /* 0x0000002d002d7308 */ /* 0x000f220000000800 */
[----:B---3--:R-:W-:-:S07]  /*4240*/  FADD.FTZ R6, R44, R13 ;  /* 0x0000000d2c067221 */ /* 0x008fce0000010000 */
[----:B------:R-:W3:Y:S01]  /*4250*/  MUFU.EX2 R47, R47 ;  /* 0x0000002f002f7308 */ /* 0x000ee20000000800 */
[----:B-----5:R-:W-:-:S07]  /*4260*/  FADD.FTZ R10, R46, R11 ;  /* 0x0000000b2e0a7221 */ /* 0x020fce0000010000 */
[----:B------:R-:W-:Y:S01]  /*4270*/  MUFU.EX2 R48, R48 ;  /* 0x0000003000307308 */ /* 0x000fe20000000800 */
[C---:B----4-:R-:W-:Y:S01]  /*4280*/  F2FP.F16.F32.PACK_AB R162, R45.reuse, R44 ;  /* 0x0000002c2da2723e */ /* 0x050fe200000000ff */
[----:B------:R-:W-:-:S06]  /*4290*/  FADD.FTZ R45, R45, R6 ;  /* 0x000000062d2d7221 */ /* 0x000fcc0000010000 */
[----:B------:R-:W4:Y:S01]  /*42a0*/  MUFU.EX2 R49, R49 ;  /* 0x0000003100317308 */ /* 0x000f220000000800 */
[C---:B---3--:R-:W-:Y:S01]  /*42b0*/  F2FP.F16.F32.PACK_AB R163, R47.reuse, R46 ;  /* 0x0000002e2fa3723e */ /* 0x048fe200000000ff */
[----:B------:R-:W-:-:S04]  /*42c0*/  FADD.FTZ R47, R47, R10 ;  /* 0x0000000a2f2f7221 */ /* 0x000fc80000010000 */
[----:B------:R0:W-:Y:S02]  /*42d0*/  STSM.16.M88.4 [R22], R160 ;  /* 0x000000a016007844 */ /* 0x0001e40000000200 */
[----:B------:R-:W-:Y:S08]  /*42e0*/  MUFU.EX2 R50, R50 ;  /* 0x0000003200327308 */ /* 0x000ff00000000800 */
[----:B------:R-:W3:Y:S01]  /*42f0*/  MUFU.EX2 R51, R51 ;  /* 0x0000003300337308 */ /* 0x000ee20000000800 */
[----:B----4-:R-:W-:Y:S01]  /*4300*/  F2FP.F16.F32.PACK_AB R164, R49, R48 ;  /* 0x0000003031a4723e */ /* 0x010fe200000000ff */
[----:B------:R-:W-:-:S04]  /*4310*/  FADD.FTZ R48, R48, R45 ;  /* 0x0000002d30307221 */ /* 0x000fc80000010000 */
[----:B------:R-:W-:Y:S02]  /*4320*/  FADD.FTZ R49, R49, R48 ;  /* 0x0000003031317221 */ /* 0x000fe40000010000 */
[----:B------:R-:W4:Y:S08]  /*4330*/  MUFU.EX2 R52, R52 ;  /* 0x0000003400347308 */ /* 0x000f300000000800 */
[----:B------:R-:W5:Y:S01]  /*4340*/  MUFU.EX2 R54, R54 ;  /* 0x0000003600367308 */ /* 0x000f620000000800 */
[----:B---3--:R-:W-:Y:S01]  /*4350*/  F2FP.F16.F32.PACK_AB R165, R51, R50 ;  /* 0x0000003233a5723e */ /* 0x008fe200000000ff */
[----:B------:R-:W-:-:S04]  /*4360*/  FADD.FTZ R50, R50, R47 ;  /* 0x0000002f32327221 */ /* 0x000fc80000010000 */
[----:B------:R-:W-:Y:S02]  /*4370*/  FADD.FTZ R51, R51, R50 ;  /* 0x0000003233337221 */ /* 0x000fe40000010000 */
[----:B------:R-:W3:Y:S01]  /*4380*/  MUFU.EX2 R9, R9 ;  /* 0x0000000900097308 */ /* 0x000ee20000000800 */
[----:B----4-:R-:W-:Y:S01]  /*4390*/  F2FP.F16.F32.PACK_AB R166, R5, R52 ;  /* 0x0000003405a6723e */ /* 0x010fe200000000ff */
[----:B------:R-:W-:-:S04]  /*43a0*/  FADD.FTZ R52, R52, R49 ;  /* 0x0000003134347221 */ /* 0x000fc80000010000 */
[----:B------:R-:W-:Y:S01]  /*43b0*/  FADD.FTZ R5, R5, R52 ;  /* 0x0000003405057221 */ /* 0x000fe20000010000 */
[----:B-----5:R-:W-:Y:S01]  /*43c0*/  FADD.FTZ R6, R54, R51 ;  /* 0x0000003336067221 */ /* 0x020fe20000010000 */
[----:B---3--:R-:W-:-:S03]  /*43d0*/  F2FP.F16.F32.PACK_AB R167, R9, R54 ;  /* 0x0000003609a7723e */ /* 0x008fc600000000ff */
[----:B------:R-:W-:Y:S02]  /*43e0*/  FADD.FTZ R6, R9, R6 ;  /* 0x0000000609067221 */ /* 0x000fe40000010000 */
[----:B------:R0:W-:Y:S01]  /*43f0*/  STSM.16.M88.4 [R23], R164 ;  /* 0x000000a417007844 */ /* 0x0001e20000000200 */
[----:B------:R-:W-:Y:S05]  /*4400*/  @!P0 BRA `(.L_x_3596) ;  /* 0x0000000000048947 */ /* 0x000fea0003800000 */
[----:B------:R-:W-:Y:S01]  /*4410*/  BPT.TRAP 0x1 ;  /* 0x000000040000795c */ /* 0x000fe20000300000 */
.L_x_3596:
[----:B------:R3:W4:Y:S01]  /*4420*/  SYNCS.PHASECHK.TRANS64.TRYWAIT P1, [R7+URZ+0x28c50], R8 ;  /* 0x028c5008070075a7 */ /* 0x000722000802017f */
[----:B------:R-:W-:Y:S05]  /*4430*/  @!P0 BRA `(.L_x_3597) ;  /* 0x0000000000048947 */ /* 0x000fea0003800000 */
[----:B------:R-:W-:Y:S01]  /*4440*/  BPT.TRAP 0x1 ;  /* 0x000000040000795c */ /* 0x000fe20000300000 */
.L_x_3597:
[----:B------:R-:W-:Y:S01]  /*4450*/  ULOP3.LUT UR52, UR52, 0x2000000, URZ, 0xfc, !UPT ;  /* 0x0200000034347892 */ /* 0x000fe2000f8efc3f */
[----:B----4-:R-:W-:Y:S11]  /*4460*/  @P1 BRA `(.L_x_3598) ;  /* 0x0000000000081947 */ /* 0x010ff60003800000 */
[----:B------:R-:W4:Y:S02]  /*4470*/  SYNCS.PHASECHK.TRANS64.TRYWAIT P1, [R7+URZ+0x28c50], R8 ;  /* 0x028c5008070075a7 */ /* 0x000f24000802017f */
[----:B----4-:R-:W-:Y:S05]  /*4480*/  @!P1 BRA `(.L_x_3599) ;  /* 0x000000a800f89947 */ /* 0x010fea0003800000 */
.L_x_3598:
        /* <DEDUP_REMOVED lines=34> */
.L_x_3600:
        /* <DEDUP_REMOVED lines=8> */
[----:B-1234-:R-:W-:Y:S01]  /*4730*/  MOV R8, R3 ;  /* 0x0000000300087202 */ /* 0x01efe20000000f00 */
[----:B------:R-:W-:Y:S01]  /*4740*/  UIADD3 UR48, UR48, -0x2, URZ ;  /* 0xfffffffe30307890 */ /* 0x000fe2000fffe03f */
[----:B------:R-:W-:Y:S01]  /*4750*/  UMOV UR22, UR38 ;  /* 0x0000002600167c82 */ /* 0x000fe20008000000 */
[----:B------:R-:W-:-:S10]  /*4760*/  ULDC UR20, c[0x0][0x988] ;  /* 0x0002620000147ab9 */ /* 0x000fd40000000800 */
.L_x_3612:
        /* <DEDUP_REMOVED lines=8> */
[----:B01-3--:R-:W-:Y:S11]  /*47f0*/  @!P0 BRA `(.L_x_3602) ;  /* 0x0000000000048947 */ /* 0x00bff60003800000 */
[----:B------:R-:W-:Y:S01]  /*4800*/  BPT.TRAP 0x1 ;  /* 0x000000040000795c */ /* 0x000fe20000300000 */
.L_x_3602:
[----:B------:R-:W-:Y:S01]  /*4810*/  ULEA UR21, UR38, UR41, 0x3 ;  /* 0x0000002926157291 */ /* 0x000fe2000f8e183f */
[----:B------:R-:W-:-:S05]  /*4820*/  IMAD.U32 R7, RZ, RZ, UR37 ;  /* 0x00000025ff077e24 */ /* 0x000fca000f8e00ff */
[----:B------:R-:W-:-:S04]  /*4830*/  SHF.L.U32 R7, R7, 0x1f, RZ ;  /* 0x0000001f07077819 */ /* 0x000fc800000006ff */
[----:B------:R1:W2:Y:S01]  /*4840*/  SYNCS.PHASECHK.TRANS64.TRYWAIT P2, [UR21+0x28c30], R7 ;  /* 0x028c3007ff0075a7 */ /* 0x0002a20008040155 */
[----:B------:R-:W-:Y:S05]  /*4850*/  @!P0 BRA `(.L_x_3603) ;  /* 0x0000000000048947 */ /* 0x000fea0003800000 */
[----:B------:R-:W-:Y:S01]  /*4860*/  BPT.TRAP 0x1 ;  /* 0x000000040000795c */ /* 0x000fe20000300000 */
.L_x_3603:
[----:B--2---:R-:W-:Y:S05]  /*4870*/  @P2 BRA `(.L_x_3604) ;  /* 0x0000000000082947 */ /* 0x004fea0003800000 */
[----:B------:R-:W2:Y:S02]  /*4880*/  SYNCS.PHASECHK.TRANS64.TRYWAIT P2, [UR21+0x28c30], R7 ;  /* 0x028c3007ff0075a7 */ /* 0x000ea40008040155 */
[----:B--2---:R-:W-:Y:S05]  /*4890*/  @!P2 BRA `(.L_x_3605) ;  /* 0x000000a80008a947 */ /* 0x004fea0003800000 */
.L_x_3604:
        /* <DEDUP_REMOVED lines=28> */
.L_x_3606:
[----:B--2---:R-:W-:Y:S01]  /*4a60*/  FMNMX.FTZ R4, R152, R8, !PT ;  /* 0x0000000898047209 */ /* 0x004fe20007810000 */
[----:B------:R-:W-:-:S03]  /*4a70*/  UIADD3 UR6, UR21, 0x28c40, URZ ;  /* 0x00028c4015067890 */ /* 0x000fc6000fffe03f */
[----:B------:R-:W-:Y:S01]  /*4a80*/  FMNMX.FTZ R3, R153, R4, !PT ;  /* 0x0000000499037209 */ /* 0x000fe20007810000 */
        /* <DEDUP_REMOVED lines=16> */
[----:B------:R-:W-:-:S03]  /*4b90*/  FMNMX.FTZ R4, R154, R9, !PT ;  /* 0x000000099a047209 */ /* 0x000fc60007810000 */
[----:B------:R-:W0:Y:S02]  /*4ba0*/  SHFL.BFLY PT, R3, R10, 0x2, 0x1f ;  /* 0x0c401f000a037f89 */ /* 0x000e2400000e0000 */
[----:B0-----:R-:W-:Y:S02]  /*4bb0*/  FMNMX.FTZ R12, R10, R3, !PT ;  /* 0x000000030a0c7209 */ /* 0x001fe40007810000 */
[----:B------:R-:W-:-:S03]  /*4bc0*/  FMNMX.FTZ R3, R155, R4, !PT ;  /* 0x000000049b037209 */ /* 0x000fc60007810000 */
[----:B------:R-:W0:Y:S01]  /*4bd0*/  SHFL.BFLY PT, R11, R12, 0x1, 0x1f ;  /* 0x0c201f000c0b7f89 */ /* 0x000e2200000e0000 */
[----:B------:R-:W-:-:S04]  /*4be0*/  FMNMX.FTZ R4, R158, R3, !PT ;  /* 0x000000039e047209 */ /* 0x000fc80007810000 */
[----:B------:R-:W-:-:S04]  /*4bf0*/  FMNMX.FTZ R3, R159, R4, !PT ;  /* 0x000000049f037209 */ /* 0x000fc80007810000 */
[----:B------:R-:W-:Y:S02]  /*4c00*/  FMNMX.FTZ R4, R162, R3, !PT ;  /* 0x00000003a2047209 */ /* 0x000fe40007810000 */
[----:B0-----:R-:W-:Y:S02]  /*4c10*/  FMNMX.FTZ R3, R12, R11, !PT ;  /* 0x0000000b0c037209 */ /* 0x001fe40007810000 */
[----:B------:R-:W-:-:S03]  /*4c20*/  FMNMX.FTZ R11, R163, R4, !PT ;  /* 0x00000004a30b7209 */ /* 0x000fc60007810000 */
[C---:B------:R-:W-:Y:S01]  /*4c30*/  FMUL.FTZ R205, R3.reuse, UR20 ;  /* 0x0000001403cd7c20 */ /* 0x040fe20008410000 */
[----:B------:R-:W-:Y:S01]  /*4c40*/  FMNMX.FTZ R4, R166, R11, !PT ;  /* 0x0000000ba6047209 */ /* 0x000fe20007810000 */
[----:B------:R-:W-:Y:S02]  /*4c50*/  FADD.FTZ R8, -R3, R8 ;  /* 0x0000000803087221 */ /* 0x000fe40000010100 */
[--C-:B------:R-:W-:Y:S01]  /*4c60*/  FFMA.FTZ R21, R157, UR20, -R205.reuse ;  /* 0x000000149d157c23 */ /* 0x100fe200080108cd */
[----:B------:R-:W-:Y:S01]  /*4c70*/  FMNMX.FTZ R11, R167, R4, !PT ;  /* 0x00000004a70b7209 */ /* 0x000fe20007810000 */
[--C-:B------:R-:W-:Y:S01]  /*4c80*/  FFMA.FTZ R10, R156, UR20, -R205.reuse ;  /* 0x000000149c0a7c23 */ /* 0x100fe200080108cd */
[--C-:B------:R-:W-:Y:S01]  /*4c90*/  FFMA.FTZ R156, R160, UR20, -R205.reuse ;  /* 0x00000014a09c7c23 */ /* 0x100fe200080108cd */
[----:B------:R-:W-:Y:S01]  /*4ca0*/  FMUL.FTZ R8, R8, UR20 ;  /* 0x0000001408087c20 */ /* 0x000fe20008410000 */
        /* <DEDUP_REMOVED lines=8> */
[----:B------:R-:W-:Y:S01]  /*4d30*/  FMNMX.FTZ R4, R174, R13, !PT ;  /* 0x0000000dae047209 */ /* 0x000fe20007810000 */
[--C-:B------:R-:W-:Y:S01]  /*4d40*/  FFMA.FTZ R12, R164, UR20, -R205.reuse ;  /* 0x00000014a40c7c23 */ /* 0x100fe200080108cd */
[--C-:B------:R-:W-:Y:S01]  /*4d50*/  FFMA.FTZ R164, R176, UR20, -R205.reuse ;  /* 0x00000014b0a47c23 */ /* 0x100fe200080108cd */
[--C-:B------:R-:W-:Y:S01]  /*4d60*/  FFMA.FTZ R161, R169, UR20, -R205.reuse ;  /* 0x00000014a9a17c23 */ /* 0x100fe200080108cd */
[----:B------:R-:W-:Y:S01]  /*4d70*/  FMNMX.FTZ R13, R175, R4, !PT ;  /* 0x00000004af0d7209 */ /* 0x000fe20007810000 */
[----:B------:R-:W2:Y:S01]  /*4d80*/  MUFU.EX2 R11, R11 ;  /* 0x0000000b000b7308 */ /* 0x000ea20000000800 */
[--C-:B------:R-:W-:Y:S01]  /*4d90*/  FFMA.FTZ R169, R177, UR20, -R205.reuse ;  /* 0x00000014b1a97c23 */ /* 0x100fe200080108cd */
[--C-:B------:R-:W-:Y:S01]  /*4da0*/  FFMA.FTZ R20, R180, UR20, -R205.reuse ;  /* 0x00000014b4147c23 */ /* 0x100fe200080108cd */
[----:B------:R-:W-:Y:S01]  /*4db0*/  FMNMX.FTZ R4, R178, R13, !PT ;  /* 0x0000000db2047209 */ /* 0x000fe20007810000 */
[----:B------:R-:W-:-:S03]  /*4dc0*/  FFMA.FTZ R181, R181, UR20, -R205 ;  /* 0x00000014b5b57c23 */ /* 0x000fc600080108cd */
[----:B------:R-:W-:Y:S01]  /*4dd0*/  FMNMX.FTZ R13, R179, R4, !PT ;  /* 0x00000004b30d7209 */ /* 0x000fe20007810000 */
[----:B------:R-:W3:Y:S01]  /*4de0*/  MUFU.EX2 R152, R152 ;  /* 0x0000009800987308 */ /* 0x000ee20000000800 */
[-C--:B0-----:R-:W-:Y:S01]  /*4df0*/  FMUL.FTZ R24, R24, R8.reuse ;  /* 0x0000000818187220 */ /* 0x081fe20000410000 */
[-C--:B------:R-:W-:Y:S01]  /*4e00*/  FMUL.FTZ R25, R25, R8.reuse ;  /* 0x0000000819197220 */ /* 0x080fe20000410000 */
[----:B------:R-:W-:Y:S01]  /*4e10*/  FMNMX.FTZ R4, R182, R13, !PT ;  /* 0x0000000db6047209 */ /* 0x000fe20007810000 */
[--C-:B------:R-:W-:Y:S01]  /*4e20*/  FFMA.FTZ R13, R165, UR20, -R205.reuse ;  /* 0x00000014a50d7c23 */ /* 0x100fe200080108cd */
[----:B------:R-:W-:Y:S01]  /*4e30*/  FFMA.FTZ R165, R173, UR20, -R205 ;  /* 0x00000014ada57c23 */ /* 0x000fe200080108cd */
[----:B------:R-:W-:Y:S01]  /*4e40*/  FMUL.FTZ R28, R28, R8 ;  /* 0x000000081c1c7220 */ /* 0x000fe20000410000 */
[----:B------:R-:W-:Y:S01]  /*4e50*/  FMNMX.FTZ R4, R183, R4, !PT ;  /* 0x00000004b7047209 */ /* 0x000fe20007810000 */
[----:B------:R-:W0:Y:S01]  /*4e60*/  MUFU.EX2 R10, R10 ;  /* 0x0000000a000a7308 */ /* 0x000e220000000800 */
[-C--:B------:R-:W-:Y:S01]  /*4e70*/  FMUL.FTZ R29, R29, R8.reuse ;  /* 0x000000081d1d7220 */ /* 0x080fe20000410000 */
[-C--:B------:R-:W-:Y:S01]  /*4e80*/  FMUL.FTZ R32, R32, R8.reuse ;  /* 0x0000000820207220 */ /* 0x080fe20000410000 */
[-C--:B------:R-:W-:Y:S01]  /*4e90*/  FMUL.FTZ R33, R33, R8.reuse ;  /* 0x0000000821217220 */ /* 0x080fe20000410000 */
[----:B------:R-:W4:Y:S01]  /*4ea0*/  SHFL.BFLY PT, R153, R4, 0x2, 0x1f ;  /* 0x0c401f0004997f89 */ /* 0x000f2200000e0000 */
        /* <DEDUP_REMOVED lines=23> */
[----:B----4-:R-:W-:Y:S01]  /*5020*/  FMNMX.FTZ R153, R4, R153, !PT ;  /* 0x0000009904997209 */ /* 0x010fe20007810000 */
[-C--:B------:R-:W-:Y:S01]  /*5030*/  FMUL.FTZ R76, R76, R8.reuse ;  /* 0x000000084c4c7220 */ /* 0x080fe20000410000 */
[-C--:B------:R-:W-:Y:S01]  /*5040*/  FMUL.FTZ R77, R77, R8.reuse ;  /* 0x000000084d4d7220 */ /* 0x080fe20000410000 */
[-C--:B------:R-:W-:Y:S01]  /*5050*/  FMUL.FTZ R80, R80, R8.reuse ;  /* 0x0000000850507220 */ /* 0x080fe20000410000 */
[----:B------:R-:W-:Y:S01]  /*5060*/  MUFU.EX2 R12, R12 ;  /* 0x0000000c000c7308 */ /* 0x000fe20000000800 */
[----:B------:R-:W4:Y:S01]  /*5070*/  SHFL.BFLY PT, R4, R153, 0x1, 0x1f ;  /* 0x0c201f0099047f89 */ /* 0x000f2200000e0000 */
        /* <DEDUP_REMOVED lines=23> */
[----:B----4-:R-:W-:Y:S01]  /*51f0*/  FMNMX.FTZ R4, R153, R4, !PT ;  /* 0x0000000499047209 */ /* 0x010fe20007810000 */
        /* <DEDUP_REMOVED lines=9> */
[----:B------:R-:W-:Y:S01]  /*5290*/  FFMA.FTZ R168, R154, UR20, -R157 ;  /* 0x000000149aa87c23 */ /* 0x000fe2000801089d */
[----:B------:R-:W-:-:S02]  /*52a0*/  IMAD.MOV R154, RZ, RZ, -R18 ;  /* 0x000000ffff9a7224 */ /* 0x000fc400078e0a12 */
[--C-:B------:R-:W-:Y:S01]  /*52b0*/  FFMA.FTZ R153, R155, UR20, -R157.reuse ;  /* 0x000000149b997c23 */ /* 0x100fe2000801089d */
[--C-:B------:R-:W-:Y:S01]  /*52c0*/  FFMA.FTZ R155, R158, UR20, -R157.reuse ;  /* 0x000000149e9b7c23 */ /* 0x100fe2000801089d */
[--C-:B------:R-:W-:Y:S01]  /*52d0*/  FFMA.FTZ R172, R159, UR20, -R157.reuse ;  /* 0x000000149fac7c23 */ /* 0x100fe2000801089d */
[----:B------:R-:W-:Y:S01]  /*52e0*/  MUFU.EX2 R173, R173 ;  /* 0x000000ad00ad7308 */ /* 0x000fe20000000800 */
[----:B------:R-:W-:Y:S01]  /*52f0*/  ISETP.NE.AND P2, PT, R17, R154, PT ;  /* 0x0000009a1100720c */ /* 0x000fe20003f45270 */
[--C-:B------:R-:W-:Y:S01]  /*5300*/  FFMA.FTZ R158, R162, UR20, -R157.reuse ;  /* 0x00000014a29e7c23 */ /* 0x100fe2000801089d */
[--C-:B------:R-:W-:Y:S01]  /*5310*/  FFMA.FTZ R162, R167, UR20, -R157.reuse ;  /* 0x00000014a7a27c23 */ /* 0x100fe2000801089d */
[--C-:B------:R-:W-:Y:S01]  /*5320*/  FFMA.FTZ R167, R171, UR20, -R157.reuse ;  /* 0x00000014aba77c23 */ /* 0x100fe2000801089d */
[----:B------:R-:W-:Y:S02]  /*5330*/  IMAD.U32 R171, RZ, RZ, UR22 ;  /* 0x00000016ffab7e24 */ /* 0x000fe4000f8e00ff */
[--C-:B------:R-:W-:Y:S01]  /*5340*/  FFMA.FTZ R163, R163, UR20, -R157.reuse ;  /* 0x00000014a3a37c23 */ /* 0x100fe2000801089d */
[--C-:B------:R-:W-:Y:S01]  /*5350*/  FFMA.FTZ R159, R166, UR20, -R157.reuse ;  /* 0x00000014a69f7c23 */ /* 0x100fe2000801089d */
[----:B------:R-:W4:Y:S01]  /*5360*/  MUFU.EX2 R168, R168 ;  /* 0x000000a800a87308 */ /* 0x000f220000000800 */
[--C-:B------:R-:W-:Y:S01]  /*5370*/  FFMA.FTZ R166, R170, UR20, -R157.reuse ;  /* 0x00000014aaa67c23 */ /* 0x100fe2000801089d */
[--C-:B------:R-:W-:Y:S01]  /*5380*/  FFMA.FTZ R179, R179, UR20, -R157.reuse ;  /* 0x00000014b3b37c23 */ /* 0x100fe2000801089d */
[--C-:B------:R-:W-:Y:S01]  /*5390*/  FFMA.FTZ R182, R182, UR20, -R157.reuse ;  /* 0x00000014b6b67c23 */ /* 0x100fe2000801089d */
[----:B------:R-:W-:Y:S01]  /*53a0*/  FFMA.FTZ R183, R183, UR20, -R157 ;  /* 0x00000014b7b77c23 */ /* 0x000fe2000801089d */
[----:B------:R-:W-:Y:S01]  /*53b0*/  FMUL.FTZ R132, R132, R8 ;  /* 0x0000000884847220 */ /* 0x000fe20000410000 */
[----:B------:R-:W-:-:S02]  /*53c0*/  @!P2 IMAD R154, R171, 0x40, R16 ;  /* 0x00000040ab9aa824 */ /* 0x000fc400078e0210 */
[----:B--2---:R-:W-:Y:S01]  /*53d0*/  FFMA.FTZ R171, R8, R5, R11 ;  /* 0x0000000508ab7223 */ /* 0x004fe2000001000b */
[----:B------:R-:W2:Y:S01]  /*53e0*/  MUFU.EX2 R153, R153 ;  /* 0x0000009900997308 */ /* 0x000ea20000000800 */
[----:B------:R-:W-:Y:S01]  /*53f0*/  FFMA.FTZ R5, R174, UR20, -R157 ;  /* 0x00000014ae057c23 */ /* 0x000fe2000801089d */
[-C--:B------:R-:W-:Y:S01]  /*5400*/  FMUL.FTZ R133, R133, R8.reuse ;  /* 0x0000000885857220 */ /* 0x080fe20000410000 */
[C---:B---3--:R-:W-:Y:S01]  /*5410*/  FADD.FTZ R171, R152.reuse, R171 ;  /* 0x000000ab98ab7221 */ /* 0x048fe20000010000 */
[----:B------:R-:W-:Y:S01]  /*5420*/  F2FP.F16.F32.PACK_AB R152, R152, R11 ;  /* 0x0000000b9898723e */ /* 0x000fe200000000ff */
[-C--:B------:R-:W-:Y:S01]  /*5430*/  FMUL.FTZ R136, R136, R8.reuse ;  /* 0x0000000888887220 */ /* 0x080fe20000410000 */
[----:B------:R-:W-:Y:S01]  /*5440*/  FMUL.FTZ R137, R137, R8 ;  /* 0x0000000889897220 */ /* 0x000fe20000410000 */
[----:B0-----:R-:W-:Y:S01]  /*5450*/  FADD.FTZ R176, R10, R171 ;  /* 0x000000ab0ab07221 */ /* 0x001fe20000010000 */
[----:B------:R-:W0:Y:S01]  /*5460*/  MUFU.EX2 R155, R155 ;  /* 0x0000009b009b7308 */ /* 0x000e220000000800 */
[----:B----4-:R-:W-:Y:S01]  /*5470*/  FFMA.FTZ R170, R173, R6, R168 ;  /* 0x00000006adaa7223 */ /* 0x010fe200000100a8 */
[--C-:B------:R-:W-:Y:S01]  /*5480*/  FFMA.FTZ R6, R175, UR20, -R157.reuse ;  /* 0x00000014af067c23 */ /* 0x100fe2000801089d */
[----:B------:R-:W-:Y:S01]  /*5490*/  FADD.FTZ R175, R21, R176 ;  /* 0x000000b015af7221 */ /* 0x000fe20000010000 */
[-C--:B------:R-:W-:Y:S01]  /*54a0*/  FMUL.FTZ R140, R140, R8.reuse ;  /* 0x000000088c8c7220 */ /* 0x080fe20000410000 */
[-C--:B------:R-:W-:Y:S01]  /*54b0*/  FMUL.FTZ R141, R141, R8.reuse ;  /* 0x000000088d8d7220 */ /* 0x080fe20000410000 */
[-C--:B------:R-:W-:Y:S01]  /*54c0*/  FMUL.FTZ R144, R144, R8.reuse ;  /* 0x0000000890907220 */ /* 0x080fe20000410000 */
[-C--:B------:R-:W-:Y:S01]  /*54d0*/  FMUL.FTZ R145, R145, R8.reuse ;  /* 0x0000000891917220 */ /* 0x080fe20000410000 */
[----:B------:R-:W3:Y:S01]  /*54e0*/  MUFU.EX2 R172, R172 ;  /* 0x000000ac00ac7308 */ /* 0x000ee20000000800 */
[C---:B--2---:R-:W-:Y:S01]  /*54f0*/  FADD.FTZ R174, R153.reuse, R170 ;  /* 0x000000aa99ae7221 */ /* 0x044fe20000010000 */
[----:B------:R-:W-:Y:S01]  /*5500*/  FFMA.FTZ R170, R178, UR20, -R157 ;  /* 0x00000014b2aa7c23 */ /* 0x000fe2000801089d */
[----:B------:R-:W-:Y:S01]  /*5510*/  @!P2 LEA R157, R154, UR41, 0x2 ;  /* 0x000000299a9dac11 */ /* 0x000fe2000f8e10ff */
[----:B------:R-:W-:Y:S01]  /*5520*/  FMUL.FTZ R148, R148, R8 ;  /* 0x0000000894947220 */ /* 0x000fe20000410000 */
[----:B------:R-:W-:Y:S01]  /*5530*/  F2FP.F16.F32.PACK_AB R153, R153, R168 ;  /* 0x000000a89999723e */ /* 0x000fe200000000ff */
[----:B------:R-:W-:Y:S01]  /*5540*/  FMUL.FTZ R149, R149, R8 ;  /* 0x0000000895957220 */ /* 0x000fe20000410000 */
[-C--:B------:R-:W-:Y:S01]  /*5550*/  FMUL.FTZ R26, R26, R173.reuse ;  /* 0x000000ad1a1a7220 */ /* 0x080fe20000410000 */
[----:B------:R-:W2:Y:S01]  /*5560*/  MUFU.EX2 R158, R158 ;  /* 0x0000009e009e7308 */ /* 0x000ea20000000800 */
[----:B0-----:R-:W-:Y:S01]  /*5570*/  FADD.FTZ R171, R155, R174 ;  /* 0x000000ae9bab7221 */ /* 0x001fe20000010000 */
[----:B------:R-:W-:Y:S01]  /*5580*/  FADD.FTZ R174, R156, R175 ;  /* 0x000000af9cae7221 */ /* 0x000fe20000010000 */
[----:B------:R-:W-:Y:S01]  /*5590*/  @!P2 STS [R157+0x28800], R8 ;  /* 0x028800089d00a388 */ /* 0x000fe20000000800 */
[----:B------:R-:W-:Y:S01]  /*55a0*/  F2FP.F16.F32.PACK_AB R156, R15, R156 ;  /* 0x0000009c0f9c723e */ /* 0x000fe200000000ff */
[-C--:B------:R-:W-:Y:S01]  /*55b0*/  FMUL.FTZ R27, R27, R173.reuse ;  /* 0x000000ad1b1b7220 */ /* 0x080fe20000410000 */
[----:B------:R-:W-:Y:S01]  /*55c0*/  FMUL.FTZ R30, R30, R173 ;  /* 0x000000ad1e1e7220 */ /* 0x000fe20000410000 */
[----:B------:R0:W-:Y:S01]  /*55d0*/  @!P2 STS [R157+0x28820], R173 ;  /* 0x028820ad9d00a388 */ /* 0x0001e20000000800 */
[----:B------:R-:W4:Y:S01]  /*55e0*/  MUFU.EX2 R163, R163 ;  /* 0x000000a300a37308 */ /* 0x000f220000000800 */
        /* <DEDUP_REMOVED lines=8> */
[----:B--2---:R-:W-:Y:S01]  /*5670*/  FADD.FTZ R154, R158, R171 ;  /* 0x000000ab9e9a7221 */ /* 0x004fe20000010000 */
[----:B------:R-:W-:Y:S01]  /*5680*/  FADD.FTZ R171, R15, R174 ;  /* 0x000000ae0fab7221 */ /* 0x000fe20000010000 */
[-C--:B------:R-:W-:Y:S01]  /*5690*/  FMUL.FTZ R42, R42, R173.reuse ;  /* 0x000000ad2a2a7220 */ /* 0x080fe20000410000 */
[-C--:B------:R-:W-:Y:S01]  /*56a0*/  FMUL.FTZ R43, R43, R173.reuse ;  /* 0x000000ad2b2b7220 */ /* 0x080fe20000410000 */
[-C--:B------:R-:W-:Y:S01]  /*56b0*/  FMUL.FTZ R46, R46, R173.reuse ;  /* 0x000000ad2e2e7220 */ /* 0x080fe20000410000 */
[----:B------:R-:W-:Y:S01]  /*56c0*/  FADD.FTZ R174, R12, R171 ;  /* 0x000000ab0cae7221 */ /* 0x000fe20000010000 */
[-C--:B------:R-:W-:Y:S01]  /*56d0*/  FMUL.FTZ R47, R47, R173.reuse ;  /* 0x000000ad2f2f7220 */ /* 0x080fe20000410000 */
[----:B------:R-:W2:Y:S01]  /*56e0*/  MUFU.EX2 R162, R162 ;  /* 0x000000a200a27308 */ /* 0x000ea20000000800 */
[----:B----4-:R-:W-:Y:S01]  /*56f0*/  FADD.FTZ R154, R163, R154 ;  /* 0x0000009aa39a7221 */ /* 0x010fe20000010000 */
[----:B------:R-:W-:Y:S01]  /*5700*/  FADD.FTZ R11, R13, R174 ;  /* 0x000000ae0d0b7221 */ /* 0x000fe20000010000 */
[----:B0-----:R-:W-:Y:S01]  /*5710*/  F2FP.F16.F32.PACK_AB R157, R163, R158 ;  /* 0x0000009ea39d723e */ /* 0x001fe200000000ff */
[-C--:B------:R-:W-:Y:S01]  /*5720*/  FMUL.FTZ R50, R50, R173.reuse ;  /* 0x000000ad32327220 */ /* 0x080fe20000410000 */
[----:B------:R-:W-:Y:S01]  /*5730*/  F2FP.F16.F32.PACK_AB R158, R13, R12 ;  /* 0x0000000c0d9e723e */ /* 0x000fe200000000ff */
[-C--:B------:R-:W-:Y:S01]  /*5740*/  FMUL.FTZ R51, R51, R173.reuse ;  /* 0x000000ad33337220 */ /* 0x080fe20000410000 */
[-C--:B------:R-:W-:Y:S01]  /*5750*/  FMUL.FTZ R54, R54, R173.reuse ;  /* 0x000000ad36367220 */ /* 0x080fe20000410000 */
[----:B------:R-:W0:Y:S01]  /*5760*/  MUFU.EX2 R166, R166 ;  /* 0x000000a600a67308 */ /* 0x000e220000000800 */
[----:B---3--:R-:W-:Y:S01]  /*5770*/  FADD.FTZ R171, R159, R154 ;  /* 0x0000009a9fab7221 */ /* 0x008fe20000010000 */
[----:B------:R-:W-:Y:S01]  /*5780*/  F2FP.F16.F32.PACK_AB R154, R21, R10 ;  /* 0x0000000a159a723e */ /* 0x000fe200000000ff */
[----:B------:R-:W-:Y:S01]  /*5790*/  BAR.SYNC.DEFER_BLOCKING 0xf, 0x100 ;  /* 0x03c4000000007b1d */ /* 0x000fe20000010000 */
[----:B------:R-:W-:Y:S01]  /*57a0*/  FADD.FTZ R10, R160, R11 ;  /* 0x0000000ba00a7221 */ /* 0x000fe20000010000 */
[----:B------:R-:W-:Y:S01]  /*57b0*/  F2FP.F16.F32.PACK_AB R160, R161, R160 ;  /* 0x000000a0a1a0723e */ /* 0x000fe200000000ff */
[-C--:B------:R-:W-:Y:S01]  /*57c0*/  FMUL.FTZ R55, R55, R173.reuse ;  /* 0x000000ad37377220 */ /* 0x080fe20000410000 */
[----:B------:R-:W-:Y:S01]  /*57d0*/  FMUL.FTZ R58, R58, R173 ;  /* 0x000000ad3a3a7220 */ /* 0x000fe20000410000 */
[----:B------:R-:W-:Y:S01]  /*57e0*/  FADD.FTZ R11, R161, R10 ;  /* 0x0000000aa10b7221 */ /* 0x000fe20000010000 */
[----:B------:R-:W3:Y:S01]  /*57f0*/  MUFU.EX2 R167, R167 ;  /* 0x000000a700a77308 */ /* 0x000ee20000000800 */
[C---:B--2---:R-:W-:Y:S01]  /*5800*/  FADD.FTZ R171, R162.reuse, R171 ;  /* 0x000000aba2ab7221 */ /* 0x044fe20000010000 */
[----:B------:R-:W-:Y:S01]  /*5810*/  F2FP.F16.F32.PACK_AB R159, R162, R159 ;  /* 0x0000009fa29f723e */ /* 0x000fe200000000ff */
[----:B------:R-:W-:Y:S01]  /*5820*/  FADD.FTZ R10, R14, R11 ;  /* 0x0000000b0e0a7221 */ /* 0x000fe20000010000 */
        /* <DEDUP_REMOVED lines=13> */
[C---:B---3--:R-:W-:Y:S01]  /*5900*/  FADD.FTZ R168, R167.reuse, R168 ;  /* 0x000000a8a7a87221 */ /* 0x048fe20000010000 */
[----:B------:R-:W-:Y:S01]  /*5910*/  F2FP.F16.F32.PACK_AB R161, R167, R166 ;  /* 0x000000a6a7a1723e */ /* 0x000fe200000000ff */
[----:B------:R3:W-:Y:S01]  /*5920*/  STSM.16.M88.4 [R19+0x26800], R152 ;  /* 0x0268009813007844 */ /* 0x0007e20000000200 */
[-C--:B------:R-:W-:Y:S01]  /*5930*/  FMUL.FTZ R79, R79, R173.reuse ;  /* 0x000000ad4f4f7220 */ /* 0x080fe20000410000 */
[-C--:B------:R-:W-:Y:S01]  /*5940*/  FMUL.FTZ R82, R82, R173.reuse ;  /* 0x000000ad52527220 */ /* 0x080fe20000410000 */
[-C--:B------:R-:W-:Y:S01]  /*5950*/  FMUL.FTZ R83, R83, R173.reuse ;  /* 0x000000ad53537220 */ /* 0x080fe20000410000 */
[----:B------:R3:W-:Y:S01]  /*5960*/  STSM.16.M88.4 [R184], R156 ;  /* 0x0000009cb8007844 */ /* 0x0007e20000000200 */
[----:B------:R-:W4:Y:S01]  /*5970*/  MUFU.EX2 R6, R6 ;  /* 0x0000000600067308 */ /* 0x000f220000000800 */
[----:B--2---:R-:W-:Y:S01]  /*5980*/  FADD.FTZ R11, R5, R168 ;  /* 0x000000a8050b7221 */ /* 0x004fe20000010000 */
[-C--:B------:R-:W-:Y:S01]  /*5990*/  FMUL.FTZ R86, R86, R173.reuse ;  /* 0x000000ad56567220 */ /* 0x080fe20000410000 */
[-C--:B------:R-:W-:Y:S01]  /*59a0*/  FMUL.FTZ R87, R87, R173.reuse ;  /* 0x000000ad57577220 */ /* 0x080fe20000410000 */
[-C--:B------:R-:W-:Y:S01]  /*59b0*/  FMUL.FTZ R90, R90, R173.reuse ;  /* 0x000000ad5a5a7220 */ /* 0x080fe20000410000 */
[-C--:B------:R-:W-:Y:S01]  /*59c0*/  FMUL.FTZ R91, R91, R173.reuse ;  /* 0x000000ad5b5b7220 */ /* 0x080fe20000410000 */
[-C--:B------:R-:W-:Y:S01]  /*59d0*/  FMUL.FTZ R94, R94, R173.reuse ;  /* 0x000000ad5e5e7220 */ /* 0x080fe20000410000 */
[-C--:B------:R-:W-:Y:S01]  /*59e0*/  FMUL.FTZ R95, R95, R173.reuse ;  /* 0x000000ad5f5f7220 */ /* 0x080fe20000410000 */
[----:B------:R-:W2:Y:S01]  /*59f0*/  MUFU.EX2 R164, R164 ;  /* 0x000000a400a47308 */ /* 0x000ea20000000800 */
[C---:B0-----:R-:W-:Y:S01]  /*5a00*/  FADD.FTZ R13, R165.reuse, R10 ;  /* 0x0000000aa50d7221 */ /* 0x041fe20000010000 */
[----:B------:R-:W-:Y:S01]  /*5a10*/  F2FP.F16.F32.PACK_AB R162, R165, R14 ;  /* 0x0000000ea5a2723e */ /* 0x000fe200000000ff */
        /* <DEDUP_REMOVED lines=40> */
[----:B------:R-:W-:-:S05]  /*5ca0*/  FMUL.FTZ R151, R151, R173 ;  /* 0x000000ad97977220 */ /* 0x000fca0000410000 */
[----:B------:R-:W2:Y:S01]  /*5cb0*/  MUFU.EX2 R182, R182 ;  /* 0x000000b600b67308 */ /* 0x000ea20000000800 */
[C---:B0-----:R-:W-:Y:S01]  /*5cc0*/  F2FP.F16.F32.PACK_AB R166, R9.reuse, R20 ;  /* 0x0000001409a6723e */ /* 0x041fe200000000ff */
[----:B------:R-:W-:-:S06]  /*5cd0*/  FADD.FTZ R5, R9, R6 ;  /* 0x0000000609057221 */ /* 0x000fcc0000010000 */
[----:B------:R-:W0:Y:S01]  /*5ce0*/  MUFU.EX2 R183, R183 ;  /* 0x000000b700b77308 */ /* 0x000e220000000800 */
[C---:B----4-:R-:W-:Y:S01]  /*5cf0*/  FADD.FTZ R13, R179.reuse, R12 ;  /* 0x0000000cb30d7221 */ /* 0x050fe20000010000 */
[----:B------:R-:W-:-:S03]  /*5d00*/  F2FP.F16.F32.PACK_AB R165, R179, R170 ;  /* 0x000000aab3a5723e */ /* 0x000fc600000000ff */
[----:B--2---:R-:W-:Y:S01]  /*5d10*/  FADD.FTZ R10, R182, R13 ;  /* 0x0000000db60a7221 */ /* 0x004fe20000010000 */
[----:B0-----:R-:W-:-:S03]  /*5d20*/  F2FP.F16.F32.PACK_AB R167, R183, R182 ;  /* 0x000000b6b7a7723e */ /* 0x001fc600000000ff */
[----:B------:R-:W-:Y:S02]  /*5d30*/  FADD.FTZ R6, R183, R10 ;  /* 0x0000000ab7067221 */ /* 0x000fe40000010000 */
[----:B------:R3:W-:Y:S01]  /*5d40*/  STSM.16.M88.4 [R23], R164 ;  /* 0x000000a417007844 */ /* 0x0007e20000000200 */
[----:B------:R-:W-:Y:S05]  /*5d50*/  @!P0 BRA `(.L_x_3607) ;  /* 0x0000000000048947 */ /* 0x000fea0003800000 */
[----:B------:R-:W-:Y:S01]  /*5d60*/  BPT.TRAP 0x1 ;  /* 0x000000040000795c */ /* 0x000fe20000300000 */
.L_x_3607:
[----:B------:R0:W2:Y:S01]  /*5d70*/  SYNCS.PHASECHK.TRANS64.TRYWAIT P2, [UR21+0x28c50], R7 ;  /* 0x028c5007ff0075a7 */ /* 0x0000a20008040155 */
[----:B------:R-:W-:Y:S05]  /*5d80*/  @!P0 BRA `(.L_x_3608) ;  /* 0x0000000000048947 */ /* 0x000fea0003800000 */
[----:B------:R-:W-:Y:S01]  /*5d90*/  BPT.TRAP 0x1 ;  /* 0x000000040000795c */ /* 0x000fe20000300000 */
.L_x_3608:
[----:B--2---:R-:W-:Y:S05]  /*5da0*/  @P2 BRA `(.L_x_3609) ;  /* 0x0000000000082947 */ /* 0x004fea0003800000 */
[----:B------:R-:W2:Y:S02]  /*5db0*/  SYNCS.PHASECHK.TRANS64.TRYWAIT P2, [UR21+0x28c50], R7 ;  /* 0x028c5007ff0075a7 */ /* 0x000ea40008040155 */
[----:B--2---:R-:W-:Y:S05]  /*5dc0*/  @!P2 BRA `(.L_x_3610) ;  /* 0x0000009000d4a947 */ /* 0x004fea0003800000 */
.L_x_3609:
        /* <DEDUP_REMOVED lines=34> */
.L_x_3611:
[----:B------:R-:W-:Y:S01]  /*5ff0*/  UIADD3 UR21, UR21, 0x28c60, URZ ;  /* 0x00028c6015157890 */ /* 0x000fe2000fffe03f */
[----:B------:R-:W-:Y:S01]  /*6000*/  IMAD.MOV.U32 R9, RZ, RZ, R4 ;  /* 0x000000ffff097224 */ /* 0x000fe200078e0004 */
[----:B------:R-:W-:Y:S01]  /*6010*/  UMOV UR22, UR38 ;  /* 0x0000002600167c82 */ /* 0x000fe20008000000 */
[----:B--2---:R-:W-:Y:S01]  /*6020*/  IMAD.MOV.U32 R8, RZ, RZ, R3 ;  /* 0x000000ffff087224 */ /* 0x004fe200078e0003 */
[----:B------:R-:W-:-:S09]  /*6030*/  UPRMT UR21, UR40, 0x654, UR21 ;  /* 0x0000065428157896 */ /* 0x000fd20008000015 */
[----:B------:R-:W-:Y:S01]  /*6040*/  SYNCS.ARRIVE.TRANS64.RED.A1T0 RZ, [UR21], RZ ;  /* 0x000000ffffff79a7 */ /* 0x000fe20008100415 */
[----:B------:R-:W-:Y:S05]  /*6050*/  @P1 BRA `(.L_x_3612) ;  /* 0xffffffe400c41947 */ /* 0x000fea000383ffff */
.L_x_3601:
[----:B------:R-:W5:Y:S01]  /*6060*/  SHFL.BFLY PT, R0, R5, 0x2, 0x1f ;  /* 0x0c401f0005007f89 */ /* 0x000f6200000e0000 */
[----:B------:R-:W-:Y:S01]  /*6070*/  IMAD.MOV R10, RZ, RZ, -R18 ;  /* 0x000000ffff0a7224 */ /* 0x000fe200078e0a12 */
[----:B------:R-:W-:Y:S01]  /*6080*/  UIADD3 UR36, UR36, 0x1, URZ ;  /* 0x0000000124247890 */ /* 0x000fe2000fffe03f */
[----:B------:R-:W-:Y:S01]  /*6090*/  IMAD.U32 R13, RZ, RZ, UR20 ;  /* 0x00000014ff0d7e24 */ /* 0x000fe2000f8e00ff */
[----:B01234-:R-:W0:Y:S01]  /*60a0*/  SHFL.BFLY PT, R7, R6, 0x2, 0x1f ;  /* 0x0c401f0006077f89 */ /* 0x01fe2200000e0000 */
[----:B------:R-:W-:Y:S01]  /*60b0*/  IMAD.MOV.U32 R21, RZ, RZ, -0x800000 ;  /* 0xff800000ff157424 */ /* 0x000fe200078e00ff */
[----:B------:R-:W-:Y:S08]  /*60c0*/  BAR.ARV 0x8, 0x100 ;  /* 0x0204000000007b1d */ /* 0x000ff00000002000 */
[----:B------:R-:W-:Y:S01]  /*60d0*/  BAR.SYNC.DEFER_BLOCKING 0xf, 0x100 ;  /* 0x03c4000000007b1d */ /* 0x000fe20000010000 */
[----:B------:R-:W-:Y:S01]  /*60e0*/  ISETP.NE.AND P0, PT, R17, R10, PT ;  /* 0x0000000a1100720c */ /* 0x000fe20003f05270 */
[----:B------:R-:W-:-:S02]  /*60f0*/  IMAD.MOV.U32 R20, RZ, RZ, -0x800000 ;  /* 0xff800000ff147424 */ /* 0x000fc400078e00ff */
[----:B-----5:R-:W-:Y:S01]  /*6100*/  FADD.FTZ R0, R0, R5 ;  /* 0x0000000500007221 */ /* 0x020fe20000010000 */
[----:B0-----:R-:W-:-:S04]  /*6110*/  FADD.FTZ R8, R7, R6 ;  /* 0x0000000607087221 */ /* 0x001fc80000010000 */
[----:B------:R-:W0:Y:S01]  /*6120*/  SHFL.BFLY PT, R9, R0, 0x1, 0x1f ;  /* 0x0c201f0000097f89 */ /* 0x000e2200000e0000 */
[----:B------:R-:W-:-:S03]  /*6130*/  IMAD.MOV.U32 R7, RZ, RZ, RZ ;  /* 0x000000ffff077224 */ /* 0x000fc600078e00ff */
[----:B------:R-:W1:Y:S01]  /*6140*/  SHFL.BFLY PT, R11, R8, 0x1, 0x1f ;  /* 0x0c201f00080b7f89 */ /* 0x000e6200000e0000 */
[----:B0-----:R-:W-:Y:S01]  /*6150*/  FADD.FTZ R9, R0, R9 ;  /* 0x0000000900097221 */ /* 0x001fe20000010000 */
[----:B------:R-:W-:Y:S02]  /*6160*/  IMAD.MOV.U32 R0, RZ, RZ, RZ ;  /* 0x000000ffff007224 */ /* 0x000fe400078e00ff */
[----:B-1----:R-:W-:Y:S02]  /*6170*/  FADD.FTZ R5, R8, R11 ;  /* 0x0000000b08057221 */ /* 0x002fe40000010000 */
[----:B------:R-:W-:Y:S02]  /*6180*/  FSETP.NE.FTZ.AND P1, PT, R9, RZ, PT ;  /* 0x000000ff0900720b */ /* 0x000fe40003f35000 */
[----:B------:R-:W-:Y:S01]  /*6190*/  MOV R11, UR38 ;  /* 0x00000026000b7c02 */ /* 0x000fe20008000f00 */
[----:B------:R-:W-:Y:S01]  /*61a0*/  UIADD3 UR38, UR38, 0x1, URZ ;  /* 0x0000000126267890 */ /* 0x000fe2000fffe03f */
[----:B------:R-:W-:-:S03]  /*61b0*/  FSETP.NE.FTZ.AND P2, PT, R5, RZ, PT ;  /* 0x000000ff0500720b */ /* 0x000fc60003f55000 */
[----:B------:R-:W-:Y:S01]  /*61c0*/  @!P0 IMAD R6, R11, 0x40, R16 ;  /* 0x000000400b068824 */ /* 0x000fe200078e0210 */
[----:B------:R-:W-:Y:S01]  /*61d0*/  UISETP.NE.AND UP0, UPT, UR38, 0x2, UPT ;  /* 0x000000022600788c */ /* 0x000fe2000bf05270 */
[----:B------:R-:W-:-:S03]  /*61e0*/  IMAD.U32 R11, RZ, RZ, UR20 ;  /* 0x00000014ff0b7e24 */ /* 0x000fc6000f8e00ff */
[----:B------:R-:W-:Y:S01]  /*61f0*/  @!P0 LEA R6, R6, UR41, 0x2 ;  /* 0x0000002906068c11 */ /* 0x000fe2000f8e10ff */
[----:B------:R-:W0:Y:S01]  /*6200*/  @P1 MUFU.RCP R7, R9 ;  /* 0x0000000900071308 */ /* 0x000e220000001000 */
[----:B------:R-:W-:Y:S02]  /*6210*/  USEL UR4, URZ, 0x1, UP0 ;  /* 0x000000013f047887 */ /* 0x000fe40008000000 */
[----:B------:R-:W-:Y:S02]  /*6220*/  USEL UR38, UR38, URZ, UP0 ;  /* 0x0000003f26267287 */ /* 0x000fe40008000000 */
[----:B------:R-:W-:-:S03]  /*6230*/  ULOP3.LUT UR37, UR37, UR4, URZ, 0x3c, !UPT ;  /* 0x0000000425257292 */ /* 0x000fc6000f8e3c3f */
[----:B------:R-:W1:Y:S08]  /*6240*/  @P2 MUFU.RCP R0, R5 ;  /* 0x0000000500002308 */ /* 0x000e700000001000 */
[----:B------:R-:W-:Y:S01]  /*6250*/  @P2 MUFU.LG2 R5, R5 ;  /* 0x0000000500052308 */ /* 0x000fe20000000c00 */
[-C--:B0-----:R-:W-:Y:S01]  /*6260*/  FMUL.FTZ R171, R28, R7.reuse ;  /* 0x000000071cab7220 */ /* 0x081fe20000410000 */
[-C--:B------:R-:W-:Y:S01]  /*6270*/  FMUL.FTZ R28, R29, R7.reuse ;  /* 0x000000071d1c7220 */ /* 0x080fe20000410000 */
[----:B------:R-:W-:Y:S01]  /*6280*/  @!P0 STS [R6+0x28800], R7 ;  /* 0x0288000706008388 */ /* 0x000fe20000000800 */
[-C--:B------:R-:W-:Y:S01]  /*6290*/  FMUL.FTZ R172, R24, R7.reuse ;  /* 0x0000000718ac7220 */ /* 0x080fe20000410000 */
[-C--:B------:R-:W-:Y:S01]  /*62a0*/  FMUL.FTZ R170, R25, R7.reuse ;  /* 0x0000000719aa7220 */ /* 0x080fe20000410000 */
[-C--:B------:R-:W-:Y:S01]  /*62b0*/  FMUL.FTZ R169, R32, R7.reuse ;  /* 0x0000000720a97220 */ /* 0x080fe20000410000 */
[-C--:B------:R-:W-:Y:S01]  /*62c0*/  FMUL.FTZ R166, R33, R7.reuse ;  /* 0x0000000721a67220 */ /* 0x080fe20000410000 */
[----:B------:R-:W0:Y:S01]  /*62d0*/  @P1 MUFU.LG2 R29, R9 ;  /* 0x00000009001d1308 */ /* 0x000e220000000c00 */
        /* <DEDUP_REMOVED lines=59> */
[----:B-1----:R-:W-:Y:S01]  /*6690*/  @P1 FMUL.FTZ R6, R11, 0.69314718246459960938 ;  /* 0x3f3172180b061820 */ /* 0x002fe20000410000 */
[----:B------:R-:W-:Y:S01]  /*66a0*/  @P2 FMUL.FTZ R7, R13, 0.69314718246459960938 ;  /* 0x3f3172180d072820 */ /* 0x000fe20000410000 */
[----:B0-----:R-:W-:Y:S01]  /*66b0*/  @P1 FMUL.FTZ R29, R29, 0.69314718246459960938 ;  /* 0x3f3172181d1d1820 */ /* 0x001fe20000410000 */
[----:B------:R-:W-:Y:S01]  /*66c0*/  @P2 FMUL.FTZ R32, R5, 0.69314718246459960938 ;  /* 0x3f31721805202820 */ /* 0x000fe20000410000 */
        /* <DEDUP_REMOVED lines=63> */
[----:B------:R-:W-:Y:S06]  /*6ac0*/  BAR.ARV 0xe, 0x100 ;  /* 0x0384000000007b1d */ /* 0x000fec0000002000 */
[----:B------:R-:W-:Y:S01]  /*6ad0*/  PLOP3.LUT P0, PT, PT, PT, PT, 0x8, 0x0 ;  /* 0x000000000000781c */ /* 0x000fe20003f0e170 */
[----:B------:R-:W-:Y:S01]  /*6ae0*/  FMUL.FTZ R0, R151, R0 ;  /* 0x0000000097007220 */ /* 0x000fe20000410000 */
[----:B------:R-:W-:Y:S01]  /*6af0*/  @P1 FFMA.FTZ R21, R6, R3, R29 ;  /* 0x0000000306151223 */ /* 0x000fe2000001001d */
[----:B------:R-:W-:-:S10]  /*6b00*/  @P2 FFMA.FTZ R20, R7, R4, R32 ;  /* 0x0000000407142223 */ /* 0x000fd40000010020 */
.L_x_3578:
[----:B------:R-:W0:Y:S08]  /*6b10*/  S2UR UR40, SR_CgaCtaId ;  /* 0x00000000002879c3 */ /* 0x000e300000008800 */
[----:B------:R-:W-:Y:S06]  /*6b20*/  BAR.SYNC.DEFER_BLOCKING 0x5, 0x180 ;  /* 0x0146000000007b1d */ /* 0x000fec0000010000 */
[----:B------:R-:W-:Y:S01]  /*6b30*/  UMOV UR41, 0x400 ;  /* 0x0000040000297882 */ /* 0x000fe20000000000 */
[----:B------:R-:W-:Y:S01]  /*6b40*/  BSSY B0, `(.L_x_3613) ;  /* 0x00002f9000007945 */ /* 0x000fe20003800000 */
[----:B0-----:R-:W-:-:S09]  /*6b50*/  ULEA UR41, UR40, UR41, 0x18 ;  /* 0x0000002928297291 */ /* 0x001fd2000f8ec03f */
[----:B------:R-:W0:Y:S02]  /*6b60*/  LDS.128 R4, [UR41+0x28cd0] ;  /* 0x028cd029ff047984 */ /* 0x000e240008000c00 */
[----:B0-----:R-:W-:Y:S02]  /*6b70*/  R2UR UR5, R5 ;  /* 0x00000000050572ca */ /* 0x001fe400000e0000 */
[----:B------:R-:W-:Y:S02]  /*6b80*/  R2UR UR6, R6 ;  /* 0x00000000060672ca */ /* 0x000fe400000e0000 */
[----:B------:R-:W-:Y:S01]  /*6b90*/  R2UR UR7, R7 ;  /* 0x00000000070772ca */ /* 0x000fe200000e0000 */
[----:B------:R-:W-:Y:S06]  /*6ba0*/  BAR.ARV 0x4, 0x180 ;  /* 0x0106000000007b1d */ /* 0x000fec0000002000 */
[----:B------:R-:W-:Y:S08]  /*6bb0*/  @P0 BRA `(.L_x_3614) ;  /* 0x0000002000300947 */ /* 0x000ff00003800000 */
[----:B------:R-:W0:Y:S08]  /*6bc0*/  S2UR UR4, SR_SWINHI ;  /* 0x00000000000479c3 */ /* 0x000e300000002f00 */
[----:B------:R-:W-:Y:S01]  /*6bd0*/  BAR.SYNC.DEFER_BLOCKING 0x1, 0x100 ;  /* 0x0044000000007b1d */ /* 0x000fe20000010000 */
        /* <DEDUP_REMOVED lines=17> */
[----:B------:R-:W-:Y:S01]  /*6cf0*/  ULDC.64 UR8, c[0x0][0xc00] ;  /* 0x0003000000087ab9 */ /* 0x000fe20000000a00 */
[----:B------:R-:W-:Y:S01]  /*6d00*/  F2FP.F16.F32.PACK_AB R67, R71, R70 ;  /* 0x000000464743723e */ /* 0x000fe200000000ff */
[----:B------:R-:W-:Y:S01]  /*6d10*/  UISETP.NE.U32.AND UP0, UPT, UR8, URZ, UPT ;  /* 0x0000003f0800728c */ /* 0x000fe2000bf05070 */
[----:B------:R-:W-:Y:S01]  /*6d20*/  IMAD.WIDE R4, R196, 0x2, R174 ;  /* 0x00000002c4047825 */ /* 0x000fe200078e02ae */
[----:B------:R-:W-:-:S02]  /*6d30*/  F2FP.F16.F32.PACK_AB R73, R75, R74 ;  /* 0x0000004a4b49723e */ /* 0x000fc400000000ff */
[----:B------:R-:W-:Y:S01]  /*6d40*/  F2FP.F16.F32.PACK_AB R80, R81, R80 ;  /* 0x000000505150723e */ /* 0x000fe200000000ff */
[----:B------:R-:W-:Y:S01]  /*6d50*/  UISETP.NE.AND.EX UP0, UPT, UR9, URZ, UPT, UP0 ;  /* 0x0000003f0900728c */ /* 0x000fe2000bf05300 */
[C---:B------:R-:W-:Y:S02]  /*6d60*/  IADD3 R173, P1, R4.reuse, 0x20, RZ ;  /* 0x0000002004ad7810 */ /* 0x040fe40007f3e0ff */
[C---:B------:R-:W-:Y:S01]  /*6d70*/  IADD3 R177, P0, R4.reuse, 0x40, RZ ;  /* 0x0000004004b17810 */ /* 0x040fe20007f1e0ff */
[----:B------:R-:W-:Y:S01]  /*6d80*/  ULDC.64 UR8, c[0x0][0xc00] ;  /* 0x0003000000087ab9 */ /* 0x000fe20000000a00 */
[----:B------:R-:W-:Y:S01]  /*6d90*/  LOP3.LUT R36, R173, 0x380, RZ, 0xc0, !PT ;  /* 0x00000380ad247812 */ /* 0x000fe200078ec0ff */
[----:B------:R-:W-:Y:S01]  /*6da0*/  IMAD.X R37, RZ, RZ, R5, P1 ;  /* 0x000000ffff257224 */ /* 0x000fe200008e0605 */
[----:B------:R-:W-:Y:S01]  /*6db0*/  IADD3 R183, P6, R4, 0x2020, RZ ;  /* 0x0000202004b77810 */ /* 0x000fe20007fde0ff */
[----:B------:R-:W-:Y:S01]  /*6dc0*/  UIMAD.WIDE UR8, UR42, 0x4, UR8 ;  /* 0x000000042a0878a5 */ /* 0x000fe2000f8e0208 */
[----:B------:R-:W-:-:S02]  /*6dd0*/  IADD3.X R41, RZ, R5, RZ, P0, !PT ;  /* 0x00000005ff297210 */ /* 0x000fc400007fe4ff */
[----:B------:R-:W-:Y:S01]  /*6de0*/  SHF.R.U64 R36, R36, 0x3, RZ ;  /* 0x0000000324247819 */ /* 0x000fe200000012ff */
[--C-:B------:R-:W-:Y:S01]  /*6df0*/  IMAD.X R53, RZ, RZ, R5.reuse, P6 ;  /* 0x000000ffff357224 */ /* 0x100fe200030e0605 */
[C---:B------:R-:W-:Y:S02]  /*6e00*/  IADD3 R6, P0, R4.reuse, 0x4020, RZ ;  /* 0x0000402004067810 */ /* 0x040fe40007f1e0ff */
[C---:B------:R-:W-:Y:S02]  /*6e10*/  LOP3.LUT R29, R4.reuse, 0x380, RZ, 0xc0, !PT ;  /* 0x00000380041d7812 */ /* 0x040fe400078ec0ff */
[C---:B------:R-:W-:Y:S01]  /*6e20*/  IADD3 R179, P4, R4.reuse, 0x60, RZ ;  /* 0x0000006004b37810 */ /* 0x040fe20007f9e0ff */
[--C-:B------:R-:W-:Y:S01]  /*6e30*/  IMAD.X R107, RZ, RZ, R5.reuse, P0 ;  /* 0x000000ffff6b7224 */ /* 0x100fe200000e0605 */
[C---:B------:R-:W-:Y:S02]  /*6e40*/  IADD3 R181, P3, R4.reuse, 0x2000, RZ ;  /* 0x0000200004b57810 */ /* 0x040fe40007f7e0ff */
[C---:B------:R-:W-:Y:S01]  /*6e50*/  IADD3 R205, P5, R4.reuse, 0x2040, RZ ;  /* 0x0000204004cd7810 */ /* 0x040fe20007fbe0ff */
[--C-:B------:R-:W-:Y:S01]  /*6e60*/  IMAD.X R45, RZ, RZ, R5.reuse, P4 ;  /* 0x000000ffff2d7224 */ /* 0x100fe200020e0605 */
[C---:B------:R-:W-:Y:S01]  /*6e70*/  IADD3 R207, P2, R4.reuse, 0x2060, RZ ;  /* 0x0000206004cf7810 */ /* 0x040fe20007f5e0ff */
[--C-:B------:R-:W-:Y:S01]  /*6e80*/  IMAD.X R49, RZ, RZ, R5.reuse, P3 ;  /* 0x000000ffff317224 */ /* 0x100fe200018e0605 */
[C---:B------:R-:W-:Y:S01]  /*6e90*/  IADD3 R209, P1, R4.reuse, 0x4000, RZ ;  /* 0x0000400004d17810 */ /* 0x040fe20007f3e0ff */
[--C-:B------:R-:W-:Y:S01]  /*6ea0*/  IMAD.X R95, RZ, RZ, R5.reuse, P5 ;  /* 0x000000ffff5f7224 */ /* 0x100fe200028e0605 */
[----:B------:R-:W-:Y:S01]  /*6eb0*/  IADD3 R7, P6, R4, 0x6000, RZ ;  /* 0x0000600004077810 */ /* 0x000fe20007fde0ff */
[--C-:B------:R-:W-:Y:S01]  /*6ec0*/  IMAD.X R99, RZ, RZ, R5.reuse, P2 ;  /* 0x000000ffff637224 */ /* 0x100fe200010e0605 */
[----:B------:R-:W-:Y:S01]  /*6ed0*/  LOP3.LUT R36, R36, R173, RZ, 0x3c, !PT ;  /* 0x000000ad24247212 */ /* 0x000fe200078e3cff */
[----:B------:R-:W-:Y:S01]  /*6ee0*/  IMAD.X R103, RZ, RZ, R5, P1 ;  /* 0x000000ffff677224 */ /* 0x000fe200008e0605 */
[----:B------:R-:W-:-:S02]  /*6ef0*/  LOP3.LUT R173, R6, 0x380, RZ, 0xc0, !PT ;  /* 0x0000038006ad7812 */ /* 0x000fc400078ec0ff */
[----:B------:R-:W-:Y:S02]  /*6f00*/  SHF.R.U64 R29, R29, 0x3, RZ ;  /* 0x000000031d1d7819 */ /* 0x000fe400000012ff */
[----:B------:R-:W-:Y:S02]  /*6f10*/  LOP3.LUT R118, R7, 0x380, RZ, 0xc0, !PT ;  /* 0x0000038007767812 */ /* 0x000fe400078ec0ff */
[C---:B------:R-:W-:Y:S02]  /*6f20*/  IADD3 R110, P4, R4.reuse, 0x4040, RZ ;  /* 0x00004040046e7810 */ /* 0x040fe40007f9e0ff */
[C---:B------:R-:W-:Y:S02]  /*6f30*/  IADD3 R114, P3, R4.reuse, 0x4060, RZ ;  /* 0x0000406004727810 */ /* 0x040fe40007f7e0ff */
[C---:B------:R-:W-:Y:S01]  /*6f40*/  IADD3 R3, P5, R4.reuse, 0x6020, RZ ;  /* 0x0000602004037810 */ /* 0x040fe20007fbe0ff */
[--C-:B------:R-:W-:Y:S01]  /*6f50*/  IMAD.X R111, RZ, RZ, R5.reuse, P4 ;  /* 0x000000ffff6f7224 */ /* 0x100fe200020e0605 */
[C---:B------:R-:W-:Y:S01]  /*6f60*/  IADD3 R32, P2, R4.reuse, 0x6040, RZ ;  /* 0x0000604004207810 */ /* 0x040fe20007f5e0ff */
[--C-:B------:R-:W-:Y:S01]  /*6f70*/  IMAD.X R115, RZ, RZ, R5.reuse, P3 ;  /* 0x000000ffff737224 */ /* 0x100fe200018e0605 */
[----:B------:R-:W-:Y:S01]  /*6f80*/  IADD3 R151, P1, R4, 0x6060, RZ ;  /* 0x0000606004977810 */ /* 0x000fe20007f3e0ff */
[----:B------:R-:W-:Y:S01]  /*6f90*/  IMAD.X R123, RZ, RZ, R5, P5 ;  /* 0x000000ffff7b7224 */ /* 0x000fe200028e0605 */
[----:B------:R-:W-:-:S02]  /*6fa0*/  SHF.R.U64 R173, R173, 0x3, RZ ;  /* 0x00000003adad7819 */ /* 0x000fc400000012ff */
[----:B------:R-:W-:Y:S01]  /*6fb0*/  LOP3.LUT R4, R29, R4, RZ, 0x3c, !PT ;  /* 0x000000041d047212 */ /* 0x000fe200078e3cff */
[--C-:B------:R-:W-:Y:S01]  /*6fc0*/  IMAD.X R29, RZ, RZ, R5.reuse, P2 ;  /* 0x000000ffff1d7224 */ /* 0x100fe200010e0605 */
[----:B------:R-:W-:Y:S01]  /*6fd0*/  LOP3.LUT R40, R177, 0x380, RZ, 0xc0, !PT ;  /* 0x00000380b1287812 */ /* 0x000fe200078ec0ff */
[----:B------:R-:W-:Y:S01]  /*6fe0*/  IMAD.X R33, RZ, RZ, R5, P1 ;  /* 0x000000ffff217224 */ /* 0x000fe200008e0605 */
[----:B------:R-:W-:Y:S02]  /*6ff0*/  LOP3.LUT R44, R179, 0x380, RZ, 0xc0, !PT ;  /* 0x00000380b32c7812 */ /* 0x000fe400078ec0ff */
[----:B------:R-:W-:Y:S02]  /*7000*/  SHF.R.U64 R118, R118, 0x3, RZ ;  /* 0x0000000376767819 */ /* 0x000fe400000012ff */
[----:B------:R-:W-:Y:S02]  /*7010*/  LOP3.LUT R48, R181, 0x380, RZ, 0xc0, !PT ;  /* 0x00000380b5307812 */ /* 0x000fe400078ec0ff */
[----:B------:R-:W-:-:S02]  /*7020*/  LOP3.LUT R106, R173, R6, RZ, 0x3c, !PT ;  /* 0x00000006ad6a7212 */ /* 0x000fc400078e3cff */
[-C--:B------:R-:W-:Y:S02]  /*7030*/  IADD3.X R119, RZ, R5.reuse, RZ, P6, !PT ;  /* 0x00000005ff777210 */ /* 0x080fe400037fe4ff */
[----:B------:R-:W-:Y:S02]  /*7040*/  SHF.R.U64 R40, R40, 0x3, RZ ;  /* 0x0000000328287819 */ /* 0x000fe400000012ff */
[----:B------:R-:W-:Y:S02]  /*7050*/  LOP3.LUT R52, R183, 0x380, RZ, 0xc0, !PT ;  /* 0x00000380b7347812 */ /* 0x000fe400078ec0ff */
[----:B------:R-:W-:Y:S02]  /*7060*/  MOV R173, R4 ;  /* 0x0000000400ad7202 */ /* 0x000fe40000000f00 */
[----:B------:R-:W-:Y:S02]  /*7070*/  SHF.R.U64 R44, R44, 0x3, RZ ;  /* 0x000000032c2c7819 */ /* 0x000fe400000012ff */
[----:B------:R-:W-:-:S02]  /*7080*/  LOP3.LUT R94, R205, 0x380, RZ, 0xc0, !PT ;  /* 0x00000380cd5e7812 */ /* 0x000fc400078ec0ff */
[----:B------:R-:W-:Y:S02]  /*7090*/  LOP3.LUT R118, R118, R7, RZ, 0x3c, !PT ;  /* 0x0000000776767212 */ /* 0x000fe400078e3cff */
[----:B------:R-:W-:Y:S02]  /*70a0*/  F2FP.F16.F32.PACK_AB R5, R27, R26 ;  /* 0x0000001a1b05723e */ /* 0x000fe400000000ff */
[----:B------:R-:W-:Y:S02]  /*70b0*/  LOP3.LUT R98, R207, 0x380, RZ, 0xc0, !PT ;  /* 0x00000380cf627812 */ /* 0x000fe400078ec0ff */
[----:B------:R-:W-:Y:S02]  /*70c0*/  F2FP.F16.F32.PACK_AB R4, R170, R172 ;  /* 0x000000acaa04723e */ /* 0x000fe400000000ff */
[----:B------:R-:W-:Y:S02]  /*70d0*/  LOP3.LUT R26, R3, 0x380, RZ, 0xc0, !PT ;  /* 0x00000380031a7812 */ /* 0x000fe400078ec0ff */
[----:B------:R-:W-:-:S02]  /*70e0*/  LOP3.LUT R27, R32, 0x380, RZ, 0xc0, !PT ;  /* 0x00000380201b7812 */ /* 0x000fc400078ec0ff */
[----:B------:R-:W-:Y:S02]  /*70f0*/  F2FP.F16.F32.PACK_AB R6, R28, R171 ;  /* 0x000000ab1c06723e */ /* 0x000fe400000000ff */
[----:B------:R-:W-:Y:S02]  /*7100*/  F2FP.F16.F32.PACK_AB R7, R31, R30 ;  /* 0x0000001e1f07723e */ /* 0x000fe400000000ff */
[----:B------:R-:W-:Y:S02]  /*7110*/  SHF.R.U64 R48, R48, 0x3, RZ ;  /* 0x0000000330307819 */ /* 0x000fe400000012ff */
[----:B------:R-:W-:Y:S01]  /*7120*/  LOP3.LUT R102, R209, 0x380, RZ, 0xc0, !PT ;  /* 0x00000380d1667812 */ /* 0x000fe200078ec0ff */
[----:B------:R0:W-:Y:S01]  /*7130*/  STSM.16.M88.4 [R173], R4 ;  /* 0x00000004ad007844 */ /* 0x0001e20000000200 */
[----:B------:R-:W-:Y:S02]  /*7140*/  LOP3.LUT R40, R40, R177, RZ, 0x3c, !PT ;  /* 0x000000b128287212 */ /* 0x000fe400078e3cff */
[----:B------:R-:W-:-:S02]  /*7150*/  SHF.R.U64 R52, R52, 0x3, RZ ;  /* 0x0000000334347819 */ /* 0x000fc400000012ff */
[----:B------:R-:W-:Y:S02]  /*7160*/  LOP3.LUT R44, R44, R179, RZ, 0x3c, !PT ;  /* 0x000000b32c2c7212 */ /* 0x000fe400078e3cff */
[----:B------:R-:W-:Y:S02]  /*7170*/  SHF.R.U64 R94, R94, 0x3, RZ ;  /* 0x000000035e5e7819 */ /* 0x000fe400000012ff */
[----:B------:R-:W-:Y:S02]  /*7180*/  LOP3.LUT R177, R110, 0x380, RZ, 0xc0, !PT ;  /* 0x000003806eb17812 */ /* 0x000fe400078ec0ff */
[----:B------:R-:W-:Y:S02]  /*7190*/  SHF.R.U64 R98, R98, 0x3, RZ ;  /* 0x0000000362627819 */ /* 0x000fe400000012ff */
[----:B------:R-:W-:Y:S02]  /*71a0*/  LOP3.LUT R179, R114, 0x380, RZ, 0xc0, !PT ;  /* 0x0000038072b37812 */ /* 0x000fe400078ec0ff */
[----:B------:R-:W-:-:S02]  /*71b0*/  SHF.R.U64 R26, R26, 0x3, RZ ;  /* 0x000000031a1a7819 */ /* 0x000fc400000012ff */
[----:B------:R-:W-:Y:S02]  /*71c0*/  SHF.R.U64 R27, R27, 0x3, RZ ;  /* 0x000000031b1b7819 */ /* 0x000fe400000012ff */
[----:B------:R-:W-:Y:S02]  /*71d0*/  LOP3.LUT R48, R48, R181, RZ, 0x3c, !PT ;  /* 0x000000b530307212 */ /* 0x000fe400078e3cff */
[----:B------:R-:W-:Y:S02]  /*71e0*/  SHF.R.U64 R102, R102, 0x3, RZ ;  /* 0x0000000366667819 */ /* 0x000fe400000012ff */
[----:B------:R-:W-:Y:S02]  /*71f0*/  LOP3.LUT R52, R52, R183, RZ, 0x3c, !PT ;  /* 0x000000b734347212 */ /* 0x000fe400078e3cff */
[----:B------:R-:W-:Y:S02]  /*7200*/  MOV R36, R36 ;  /* 0x0000002400247202 */ /* 0x000fe40000000f00 */
[----:B0-----:R-:W-:-:S02]  /*7210*/  F2FP.F16.F32.PACK_AB R4, R166, R169 ;  /* 0x000000a9a604723e */ /* 0x001fc400000000ff */
[----:B------:R-:W-:Y:S02]  /*7220*/  F2FP.F16.F32.PACK_AB R5, R35, R34 ;  /* 0x000000222305723e */ /* 0x000fe400000000ff */
[----:B------:R-:W-:Y:S02]  /*7230*/  F2FP.F16.F32.PACK_AB R6, R8, R167 ;  /* 0x000000a70806723e */ /* 0x000fe400000000ff */
[----:B------:R-:W-:Y:S02]  /*7240*/  F2FP.F16.F32.PACK_AB R7, R39, R38 ;  /* 0x000000262707723e */ /* 0x000fe400000000ff */
[----:B------:R-:W-:Y:S02]  /*7250*/  LOP3.LUT R94, R94, R205, RZ, 0x3c, !PT ;  /* 0x000000cd5e5e7212 */ /* 0x000fe400078e3cff */
[----:B------:R-:W-:Y:S01]  /*7260*/  SHF.R.U64 R177, R177, 0x3, RZ ;  /* 0x00000003b1b17819 */ /* 0x000fe200000012ff */
[----:B------:R0:W-:Y:S01]  /*7270*/  STSM.16.M88.4 [R36], R4 ;  /* 0x0000000424007844 */ /* 0x0001e20000000200 */
[----:B------:R-:W-:-:S02]  /*7280*/  MOV R40, R40 ;  /* 0x0000002800287202 */ /* 0x000fc40000000f00 */
[----:B------:R-:W-:Y:S02]  /*7290*/  F2FP.F16.F32.PACK_AB R8, R164, R168 ;  /* 0x000000a8a408723e */ /* 0x000fe400000000ff */
[----:B------:R-:W-:Y:S02]  /*72a0*/  LOP3.LUT R98, R98, R207, RZ, 0x3c, !PT ;  /* 0x000000cf62627212 */ /* 0x000fe400078e3cff */
[----:B------:R-:W-:Y:S01]  /*72b0*/  SHF.R.U64 R179, R179, 0x3, RZ ;  /* 0x00000003b3b37819 */ /* 0x000fe200000012ff */
[----:B------:R1:W-:Y:S01]  /*72c0*/  STSM.16.M88.4 [R40], R8 ;  /* 0x0000000828007844 */ /* 0x0003e20000000200 */
[----:B------:R-:W-:Y:S02]  /*72d0*/  LOP3.LUT R170, R151, 0x380, RZ, 0xc0, !PT ;  /* 0x0000038097aa7812 */ /* 0x000fe400078ec0ff */
[----:B------:R-:W-:Y:S02]  /*72e0*/  LOP3.LUT R122, R26, R3, RZ, 0x3c, !PT ;  /* 0x000000031a7a7212 */ /* 0x000fe400078e3cff */
[----:B------:R-:W-:-:S02]  /*72f0*/  LOP3.LUT R28, R27, R32, RZ, 0x3c, !PT ;  /* 0x000000201b1c7212 */ /* 0x000fc400078e3cff */
[----:B------:R-:W-:Y:S01]  /*7300*/  MOV R44, R44 ;  /* 0x0000002c002c7202 */ /* 0x000fe20000000f00 */
[----:B0-----:R-:W-:Y:S01]  /*7310*/  IMAD.U32 R4, RZ, RZ, UR8 ;  /* 0x00000008ff047e24 */ /* 0x001fe2000f8e00ff */
[----:B------:R-:W-:Y:S01]  /*7320*/  LOP3.LUT R102, R102, R209, RZ, 0x3c, !PT ;  /* 0x000000d166667212 */ /* 0x000fe200078e3cff */
[----:B------:R-:W-:Y:S01]  /*7330*/  IMAD.U32 R5, RZ, RZ, UR9 ;  /* 0x00000009ff057e24 */ /* 0x000fe2000f8e00ff */
[----:B------:R-:W-:Y:S01]  /*7340*/  MOV R48, R48 ;  /* 0x0000003000307202 */ /* 0x000fe20000000f00 */
[----:B------:R0:W-:Y:S01]  /*7350*/  STSM.16.M88.4 [R44], R12 ;  /* 0x0000000c2c007844 */ /* 0x0001e20000000200 */
[----:B------:R-:W-:Y:S01]  /*7360*/  F2FP.F16.F32.PACK_AB R26, R61, R60 ;  /* 0x0000003c3d1a723e */ /* 0x000fe200000000ff */
[----:B------:R-:W-:Y:S01]  /*7370*/  ULDC.64 UR8, c[0x0][0xc08] ;  /* 0x0003020000087ab9 */ /* 0x000fe20000000a00 */
[----:B------:R-:W-:Y:S02]  /*7380*/  F2FP.F16.F32.PACK_AB R27, R63, R62 ;  /* 0x0000003e3f1b723e */ /* 0x000fe400000000ff */
[----:B------:R-:W-:-:S02]  /*7390*/  MOV R52, R52 ;  /* 0x0000003400347202 */ /* 0x000fc40000000f00 */
[----:B------:R-:W-:Y:S01]  /*73a0*/  LOP3.LUT R110, R177, R110, RZ, 0x3c, !PT ;  /* 0x0000006eb16e7212 */ /* 0x000fe200078e3cff */
[----:B------:R2:W-:Y:S01]  /*73b0*/  STSM.16.M88.4 [R48], R24 ;  /* 0x0000001830007844 */ /* 0x0005e20000000200 */
[----:B------:R-:W-:Y:S02]  /*73c0*/  MOV R94, R94 ;  /* 0x0000005e005e7202 */ /* 0x000fe40000000f00 */
[----:B------:R-:W-:Y:S01]  /*73d0*/  F2FP.F16.F32.PACK_AB R74, R77, R76 ;  /* 0x0000004c4d4a723e */ /* 0x000fe200000000ff */
[----:B------:R-:W-:Y:S01]  /*73e0*/  STSM.16.M88.4 [R52], R64 ;  /* 0x0000004034007844 */ /* 0x000fe20000000200 */
[----:B------:R-:W-:Y:S02]  /*73f0*/  F2FP.F16.F32.PACK_AB R75, R79, R78 ;  /* 0x0000004e4f4b723e */ /* 0x000fe400000000ff */
[----:B------:R-:W-:Y:S02]  /*7400*/  F2FP.F16.F32.PACK_AB R81, R83, R82 ;  /* 0x000000525351723e */ /* 0x000fe400000000ff */
[----:B------:R-:W-:Y:S01]  /*7410*/  F2FP.F16.F32.PACK_AB R88, R89, R88 ;  /* 0x000000585958723e */ /* 0x000fe200000000ff */
[----:B------:R-:W-:Y:S01]  /*7420*/  STSM.16.M88.4 [R94], R72 ;  /* 0x000000485e007844 */ /* 0x000fe20000000200 */
[----:B------:R-:W-:-:S02]  /*7430*/  LOP3.LUT R114, R179, R114, RZ, 0x3c, !PT ;  /* 0x00000072b3727212 */ /* 0x000fc400078e3cff */
[----:B------:R-:W-:Y:S02]  /*7440*/  SHF.R.U64 R170, R170, 0x3, RZ ;  /* 0x00000003aaaa7819 */ /* 0x000fe400000012ff */
[----:B------:R-:W-:Y:S02]  /*7450*/  MOV R31, R98 ;  /* 0x00000062001f7202 */ /* 0x000fe40000000f00 */
[----:B------:R-:W-:Y:S02]  /*7460*/  F2FP.F16.F32.PACK_AB R82, R85, R84 ;  /* 0x000000545552723e */ /* 0x000fe400000000ff */
[----:B------:R-:W-:Y:S02]  /*7470*/  F2FP.F16.F32.PACK_AB R83, R87, R86 ;  /* 0x000000565753723e */ /* 0x000fe400000000ff */
[----:B------:R-:W-:Y:S02]  /*7480*/  F2FP.F16.F32.PACK_AB R89, R91, R90 ;  /* 0x0000005a5b59723e */ /* 0x000fe400000000ff */
[----:B------:R-:W-:Y:S01]  /*7490*/  MOV R102, R102 ;  /* 0x0000006600667202 */ /* 0x000fe20000000f00 */
[----:B------:R-:W-:Y:S01]  /*74a0*/  STSM.16.M88.4 [R31], R80 ;  /* 0x000000501f007844 */ /* 0x000fe20000000200 */
[----:B------:R-:W-:-:S02]  /*74b0*/  F2FP.F16.F32.PACK_AB R90, R93, R92 ;  /* 0x0000005c5d5a723e */ /* 0x000fc400000000ff */
[----:B------:R-:W-:Y:S02]  /*74c0*/  F2FP.F16.F32.PACK_AB R91, R46, R42 ;  /* 0x0000002a2e5b723e */ /* 0x000fe400000000ff */
[----:B------:R-:W-:Y:S02]  /*74d0*/  F2FP.F16.F32.PACK_AB R96, R97, R96 ;  /* 0x000000606160723e */ /* 0x000fe400000000ff */
[----:B------:R-:W-:Y:S01]  /*74e0*/  MOV R30, R106 ;  /* 0x0000006a001e7202 */ /* 0x000fe20000000f00 */
[----:B------:R-:W-:Y:S01]  /*74f0*/  STSM.16.M88.4 [R102], R88 ;  /* 0x0000005866007844 */ /* 0x000fe20000000200 */
[----:B------:R-:W-:Y:S02]  /*7500*/  F2FP.F16.F32.PACK_AB R97, R54, R50 ;  /* 0x000000323661723e */ /* 0x000fe400000000ff */
[----:B------:R-:W-:Y:S02]  /*7510*/  F2FP.F16.F32.PACK_AB R98, R101, R100 ;  /* 0x000000646562723e */ /* 0x000fe400000000ff */
[----:B------:R-:W-:-:S02]  /*7520*/  F2FP.F16.F32.PACK_AB R99, R58, R56 ;  /* 0x000000383a63723e */ /* 0x000fc400000000ff */
[----:B------:R-:W-:Y:S02]  /*7530*/  F2FP.F16.F32.PACK_AB R104, R105, R104 ;  /* 0x000000686968723e */ /* 0x000fe400000000ff */
[----:B------:R-:W-:Y:S01]  /*7540*/  MOV R110, R110 ;  /* 0x0000006e006e7202 */ /* 0x000fe20000000f00 */
[----:B------:R-:W-:Y:S01]  /*7550*/  STSM.16.M88.4 [R30], R96 ;  /* 0x000000601e007844 */ /* 0x000fe20000000200 */
[----:B------:R-:W-:Y:S02]  /*7560*/  F2FP.F16.F32.PACK_AB R105, R153, R152 ;  /* 0x000000989969723e */ /* 0x000fe400000000ff */
[----:B------:R-:W-:Y:S02]  /*7570*/  F2FP.F16.F32.PACK_AB R106, R109, R108 ;  /* 0x0000006c6d6a723e */ /* 0x000fe400000000ff */
[----:B------:R-:W-:Y:S02]  /*7580*/  F2FP.F16.F32.PACK_AB R107, R156, R154 ;  /* 0x0000009a9c6b723e */ /* 0x000fe400000000ff */
[----:B------:R-:W-:-:S02]  /*7590*/  F2FP.F16.F32.PACK_AB R157, R158, R157 ;  /* 0x0000009d9e9d723e */ /* 0x000fc400000000ff */
[----:B------:R-:W-:Y:S01]  /*75a0*/  LOP3.LUT R32, R170, R151, RZ, 0x3c, !PT ;  /* 0x00000097aa207212 */ /* 0x000fe200078e3cff */
[----:B------:R-:W-:Y:S01]  /*75b0*/  STSM.16.M88.4 [R110], R104 ;  /* 0x000000686e007844 */ /* 0x000fe20000000200 */
[----:B------:R-:W-:Y:S02]  /*75c0*/  MOV R114, R114 ;  /* 0x0000007200727202 */ /* 0x000fe40000000f00 */
[----:B------:R-:W-:Y:S02]  /*75d0*/  MOV R3, R122 ;  /* 0x0000007a00037202 */ /* 0x000fe40000000f00 */
[----:B------:R-:W-:Y:S02]  /*75e0*/  F2FP.F16.F32.PACK_AB R156, R113, R112 ;  /* 0x00000070719c723e */ /* 0x000fe400000000ff */
[----:B------:R-:W-:Y:S02]  /*75f0*/  F2FP.F16.F32.PACK_AB R158, R117, R116 ;  /* 0x00000074759e723e */ /* 0x000fe400000000ff */
[----:B------:R-:W-:-:S02]  /*7600*/  F2FP.F16.F32.PACK_AB R159, R160, R159 ;  /* 0x0000009fa09f723e */ /* 0x000fc400000000ff */
[----:B------:R-:W-:Y:S02]  /*7610*/  F2FP.F16.F32.PACK_AB R120, R121, R120 ;  /* 0x000000787978723e */ /* 0x000fe400000000ff */
[----:B------:R-:W-:Y:S01]  /*7620*/  F2FP.F16.F32.PACK_AB R128, R129, R128 ;  /* 0x000000808180723e */ /* 0x000fe200000000ff */
[----:B------:R-:W-:Y:S01]  /*7630*/  STSM.16.M88.4 [R114], R156 ;  /* 0x0000009c72007844 */ /* 0x000fe20000000200 */
[----:B------:R-:W-:Y:S02]  /*7640*/  MOV R118, R118 ;  /* 0x0000007600767202 */ /* 0x000fe40000000f00 */
        /* <DEDUP_REMOVED lines=8> */
[----:B------:R-:W-:Y:S02]  /*76d0*/  F2FP.F16.F32.PACK_AB R137, R139, R138 ;  /* 0x0000008a8b89723e */ /* 0x000fe400000000ff */
[----:B------:R-:W-:Y:S01]  /*76e0*/  F2FP.F16.F32.PACK_AB R144, R145, R144 ;  /* 0x000000909190723e */ /* 0x000fe200000000ff */
[----:B------:R-:W-:Y:S01]  /*76f0*/  STSM.16.M88.4 [R3], R128 ;  /* 0x0000008003007844 */ /* 0x000fe20000000200 */
[----:B------:R-:W-:-:S02]  /*7700*/  MOV R28, R28 ;  /* 0x0000001c001c7202 */ /* 0x000fc40000000f00 */
[----:B------:R-:W-:Y:S02]  /*7710*/  F2FP.F16.F32.PACK_AB R138, R141, R140 ;  /* 0x0000008c8d8a723e */ /* 0x000fe400000000ff */
[----:B------:R-:W-:Y:S02]  /*7720*/  F2FP.F16.F32.PACK_AB R139, R143, R142 ;  /* 0x0000008e8f8b723e */ /* 0x000fe400000000ff */
[----:B------:R-:W-:Y:S02]  /*7730*/  F2FP.F16.F32.PACK_AB R145, R147, R146 ;  /* 0x000000929391723e */ /* 0x000fe400000000ff */
[----:B------:R-:W-:Y:S01]  /*7740*/  MOV R32, R32 ;  /* 0x0000002000207202 */ /* 0x000fe20000000f00 */
[----:B------:R3:W-:Y:S01]  /*7750*/  STSM.16.M88.4 [R28], R136 ;  /* 0x000000881c007844 */ /* 0x0007e20000000200 */
[----:B------:R-:W-:Y:S02]  /*7760*/  F2FP.F16.F32.PACK_AB R146, R149, R148 ;  /* 0x000000949592723e */ /* 0x000fe400000000ff */
[----:B------:R-:W-:Y:S01]  /*7770*/  F2FP.F16.F32.PACK_AB R147, R0, R150 ;  /* 0x000000960093723e */ /* 0x000fe200000000ff */
[----:B------:R-:W-:Y:S01]  /*7780*/  UISETP.NE.U32.AND UP1, UPT, UR8, URZ, UPT ;  /* 0x0000003f0800728c */ /* 0x000fe2000bf25070 */
[----:B------:R-:W-:-:S03]  /*7790*/  PLOP3.LUT P0, PT, PT, PT, UP0, 0x80, 0x0 ;  /* 0x000000000000781c */ /* 0x000fc60003f0f008 */
[----:B------:R4:W-:Y:S01]  /*77a0*/  STSM.16.M88.4 [R32], R144 ;  /* 0x0000009020007844 */ /* 0x0009e20000000200 */
[----:B------:R-:W-:Y:S01]  /*77b0*/  BAR.SYNC.DEFER_BLOCKING 0x1, 0x100 ;  /* 0x0044000000007b1d */ /* 0x000fe20000010000 */
[----:B------:R-:W-:-:S06]  /*77c0*/  UISETP.NE.AND.EX UP1, UPT, UR9, URZ, UPT, UP1 ;  /* 0x0000003f0900728c */ /* 0x000fcc000bf25310 */
[----:B------:R-:W-:-:S05]  /*77d0*/  PLOP3.LUT P6, PT, PT, PT, UP1, 0x80, 0x0 ;  /* 0x000000000000781c */ /* 0x000fca0003fcf018 */
[----:B------:R-:W-:-:S04]  /*77e0*/  @UP1 ULEA UR8, UP2, UR42, UR8, 0x2 ;  /* 0x000000082a081291 */ /* 0x000fc8000f84103f */
[----:B------:R-:W-:Y:S01]  /*77f0*/  @UP1 ULEA.HI.X UR9, UR42, UR9, UR43, 0x2, UP2 ;  /* 0x000000092a091291 */ /* 0x000fe200090f142b */
[----:B------:R-:W-:Y:S01]  /*7800*/  ULDC UR4, c[0x0][0xa88] ;  /* 0x0002a20000047ab9 */ /* 0x000fe20000000800 */
[----:B-1----:R-:W-:Y:S02]  /*7810*/  IMAD.U32 R10, RZ, RZ, UR8 ;  /* 0x00000008ff0a7e24 */ /* 0x002fe4000f8e00ff */
[----:B------:R-:W-:Y:S01]  /*7820*/  IMAD.U32 R0, RZ, RZ, UR4 ;  /* 0x00000004ff007e24 */ /* 0x000fe2000f8e00ff */
[----:B------:R-:W4:Y:S01]  /*7830*/  @P0 LDG.E R6, desc[UR50][R4.64] ;  /* 0x0000003204060981 */ /* 0x000f22000c1e1900 */
[----:B------:R-:W-:Y:S02]  /*7840*/  IMAD.U32 R11, RZ, RZ, UR9 ;  /* 0x00000009ff0b7e24 */ /* 0x000fe4000f8e00ff */
[----:B------:R-:W-:-:S03]  /*7850*/  IMAD R7, R191, 0x40, R2 ;  /* 0x00000040bf077824 */ /* 0x000fc600078e0202 */
[----:B------:R1:W5:Y:S01]  /*7860*/  @P6 LDG.E R0, desc[UR50][R10.64] ;  /* 0x000000320a006981 */ /* 0x000362000c1e1900 */
[----:B------:R-:W-:-:S03]  /*7870*/  IMAD.WIDE R174, R7, 0x2, R174 ;  /* 0x0000000207ae7825 */ /* 0x000fc600078e02ae */
[C---:B------:R-:W-:Y:S02]  /*7880*/  IADD3 R9, P2, R174.reuse, 0x1000, RZ ;  /* 0x00001000ae097810 */ /* 0x040fe40007f5e0ff */
[C---:B0-----:R-:W-:Y:S02]  /*7890*/  IADD3 R13, P1, R174.reuse, 0x2000, RZ ;  /* 0x00002000ae0d7810 */ /* 0x041fe40007f3e0ff */
[----:B------:R-:W-:Y:S02]  /*78a0*/  P2R R7, PR, RZ, 0x4 ;  /* 0x00000004ff077803 */ /* 0x000fe40000000000 */
[C---:B--2---:R-:W-:Y:S02]  /*78b0*/  IADD3 R25, P2, R174.reuse, 0x3000, RZ ;  /* 0x00003000ae197810 */ /* 0x044fe40007f5e0ff */
[C---:B------:R-:W-:Y:S02]  /*78c0*/  IADD3 R29, P3, R174.reuse, 0x4000, RZ ;  /* 0x00004000ae1d7810 */ /* 0x040fe40007f7e0ff */
[----:B------:R-:W-:-:S02]  /*78d0*/  IADD3 R33, P4, R174, 0x5000, RZ ;  /* 0x00005000ae217810 */ /* 0x000fc40007f9e0ff */
[----:B------:R-:W-:Y:S02]  /*78e0*/  IADD3 R37, P5, R174, 0x6000, RZ ;  /* 0x00006000ae257810 */ /* 0x000fe40007fbe0ff */
[----:B------:R-:W-:Y:S02]  /*78f0*/  LOP3.LUT R8, R9, 0x380, RZ, 0xc0, !PT ;  /* 0x0000038009087812 */ /* 0x000fe400078ec0ff */
[----:B------:R-:W-:Y:S02]  /*7900*/  LOP3.LUT R12, R13, 0x380, RZ, 0xc0, !PT ;  /* 0x000003800d0c7812 */ /* 0x000fe400078ec0ff */
[----:B------:R-:W-:Y:S02]  /*7910*/  LOP3.LUT R24, R25, 0x380, RZ, 0xc0, !PT ;  /* 0x0000038019187812 */ /* 0x000fe400078ec0ff */
[----:B---3--:R-:W-:Y:S02]  /*7920*/  LOP3.LUT R28, R29, 0x380, RZ, 0xc0, !PT ;  /* 0x000003801d1c7812 */ /* 0x008fe400078ec0ff */
[----:B----4-:R-:W-:-:S02]  /*7930*/  LOP3.LUT R32, R33, 0x380, RZ, 0xc0, !PT ;  /* 0x0000038021207812 */ /* 0x010fc400078ec0ff */
[----:B------:R-:W-:Y:S01]  /*7940*/  LOP3.LUT R36, R37, 0x380, RZ, 0xc0, !PT ;  /* 0x0000038025247812 */ /* 0x000fe200078ec0ff */
[----:B------:R-:W-:Y:S01]  /*7950*/  UMOV UR4, URZ ;  /* 0x0000003f00047c82 */ /* 0x000fe20008000000 */
[----:B------:R-:W-:Y:S02]  /*7960*/  SHF.R.U64 R8, R8, 0x3, RZ ;  /* 0x0000000308087819 */ /* 0x000fe400000012ff */
[----:B------:R-:W-:Y:S02]  /*7970*/  SHF.R.U64 R12, R12, 0x3, RZ ;  /* 0x000000030c0c7819 */ /* 0x000fe400000012ff */
[----:B------:R-:W-:Y:S02]  /*7980*/  SHF.R.U64 R24, R24, 0x3, RZ ;  /* 0x0000000318187819 */ /* 0x000fe400000012ff */
[----:B------:R-:W-:Y:S02]  /*7990*/  SHF.R.U64 R28, R28, 0x3, RZ ;  /* 0x000000031c1c7819 */ /* 0x000fe400000012ff */
[----:B------:R-:W-:-:S02]  /*79a0*/  SHF.R.U64 R32, R32, 0x3, RZ ;  /* 0x0000000320207819 */ /* 0x000fc400000012ff */
[----:B------:R-:W-:Y:S02]  /*79b0*/  SHF.R.U64 R36, R36, 0x3, RZ ;  /* 0x0000000324247819 */ /* 0x000fe400000012ff */
[----:B------:R-:W-:Y:S02]  /*79c0*/  LOP3.LUT R8, R8, R9, RZ, 0x3c, !PT ;  /* 0x0000000908087212 */ /* 0x000fe400078e3cff */
[----:B------:R-:W-:Y:S02]  /*79d0*/  LOP3.LUT R12, R12, R13, RZ, 0x3c, !PT ;  /* 0x0000000d0c0c7212 */ /* 0x000fe400078e3cff */
[----:B------:R-:W-:Y:S02]  /*79e0*/  LOP3.LUT R24, R24, R25, RZ, 0x3c, !PT ;  /* 0x0000001918187212 */ /* 0x000fe400078e3cff */
[----:B------:R-:W-:Y:S02]  /*79f0*/  LOP3.LUT R28, R28, R29, RZ, 0x3c, !PT ;  /* 0x0000001d1c1c7212 */ /* 0x000fe400078e3cff */
[----:B------:R-:W-:-:S02]  /*7a00*/  LOP3.LUT R32, R32, R33, RZ, 0x3c, !PT ;  /* 0x0000002120207212 */ /* 0x000fc400078e3cff */
[----:B------:R-:W-:Y:S02]  /*7a10*/  LOP3.LUT R36, R36, R37, RZ, 0x3c, !PT ;  /* 0x0000002524247212 */ /* 0x000fe400078e3cff */
[----:B------:R-:W-:Y:S01]  /*7a20*/  @P0 R2UR UR4, R6 ;  /* 0x00000000060402ca */ /* 0x000fe200000e0000 */
[----:B-1----:R-:W-:-:S14]  /*7a30*/  @P6 BRA `(.L_x_3615) ;  /* 0x0000000000106947 */ /* 0x002fdc0003800000 */
[----:B------:R-:W-:Y:S05]  /*7a40*/  @!P0 BRA `(.L_x_3615) ;  /* 0x00000000000c8947 */ /* 0x000fea0003800000 */
[----:B------:R-:W2:Y:S04]  /*7a50*/  LDG.E R3, desc[UR50][R4.64] ;  /* 0x0000003204037981 */ /* 0x000ea8000c1e1900 */
[----:B-----5:R-:W2:Y:S02]  /*7a60*/  LDG.E R0, desc[UR50][R4.64+0x4] ;  /* 0x0000043204007981 */ /* 0x020ea4000c1e1900 */
[----:B--2---:R-:W-:-:S07]  /*7a70*/  IADD3 R0, -R3, R0, RZ ;  /* 0x0000000003007210 */ /* 0x004fce0007ffe1ff */
.L_x_3615:
[----:B------:R-:W0:Y:S01]  /*7a80*/  SHFL.IDX PT, R3, R192, RZ, 0x1f ;  /* 0x00001fffc0037589 */ /* 0x000e2200000e0000 */
[----:B------:R-:W-:Y:S01]  /*7a90*/  ISETP.NE.AND P6, PT, R7, RZ, PT ;  /* 0x000000ff0700720c */ /* 0x000fe20003fc5270 */
[--C-:B------:R-:W-:Y:S01]  /*7aa0*/  IMAD.X R13, RZ, RZ, R175.reuse, P1 ;  /* 0x000000ffff0d7224 */ /* 0x100fe200008e06af */
[C---:B------:R-:W-:Y:S01]  /*7ab0*/  IADD3 R41, P0, R174.reuse, 0x7000, RZ ;  /* 0x00007000ae297810 */ /* 0x040fe20007f1e0ff */
[--C-:B------:R-:W-:Y:S01]  /*7ac0*/  IMAD.X R25, RZ, RZ, R175.reuse, P2 ;  /* 0x000000ffff197224 */ /* 0x100fe200010e06af */
[C---:B------:R-:W-:Y:S01]  /*7ad0*/  IADD3 R49, P1, R174.reuse, 0x9000, RZ ;  /* 0x00009000ae317810 */ /* 0x040fe20007f3e0ff */
[--C-:B------:R-:W-:Y:S01]  /*7ae0*/  IMAD.X R9, RZ, RZ, R175.reuse, P6 ;  /* 0x000000ffff097224 */ /* 0x100fe200030e06af */
[----:B------:R-:W-:Y:S01]  /*7af0*/  IADD3 R45, P6, R174, 0x8000, RZ ;  /* 0x00008000ae2d7810 */ /* 0x000fe20007fde0ff */
[--C-:B------:R-:W-:Y:S01]  /*7b00*/  IMAD.X R29, RZ, RZ, R175.reuse, P3 ;  /* 0x000000ffff1d7224 */ /* 0x100fe200018e06af */
[----:B------:R-:W-:Y:S01]  /*7b10*/  LOP3.LUT R40, R41, 0x380, RZ, 0xc0, !PT ;  /* 0x0000038029287812 */ /* 0x000fe200078ec0ff */
[--C-:B------:R-:W-:Y:S01]  /*7b20*/  IMAD.X R33, RZ, RZ, R175.reuse, P4 ;  /* 0x000000ffff217224 */ /* 0x100fe200020e06af */
[----:B------:R-:W-:Y:S01]  /*7b30*/  LOP3.LUT R44, R45, 0x380, RZ, 0xc0, !PT ;  /* 0x000003802d2c7812 */ /* 0x000fe200078ec0ff */
[--C-:B------:R-:W-:Y:S01]  /*7b40*/  IMAD.X R37, RZ, RZ, R175.reuse, P5 ;  /* 0x000000ffff257224 */ /* 0x100fe200028e06af */
[----:B------:R-:W-:Y:S01]  /*7b50*/  LOP3.LUT R48, R49, 0x380, RZ, 0xc0, !PT ;  /* 0x0000038031307812 */ /* 0x000fe200078ec0ff */
[----:B------:R-:W-:Y:S01]  /*7b60*/  USHF.R.S32.HI UR14, URZ, 0x1f, UR4 ;  /* 0x0000001f3f0e7899 */ /* 0x000fe20008011404 */
[----:B------:R-:W-:Y:S01]  /*7b70*/  SHF.R.U64 R44, R44, 0x3, RZ ;  /* 0x000000032c2c7819 */ /* 0x000fe200000012ff */
[----:B------:R-:W-:Y:S01]  /*7b80*/  USHF.R.S32.HI UR15, URZ, 0x1f, UR45 ;  /* 0x0000001f3f0f7899 */ /* 0x000fe2000801142d */
[----:B------:R-:W-:Y:S01]  /*7b90*/  SHF.R.U64 R40, R40, 0x3, RZ ;  /* 0x0000000328287819 */ /* 0x000fe200000012ff */
[----:B------:R-:W-:Y:S01]  /*7ba0*/  USEL UR42, UR42, URZ, !UP0 ;  /* 0x0000003f2a2a7287 */ /* 0x000fe2000c000000 */
[----:B------:R-:W-:Y:S01]  /*7bb0*/  SHF.R.U64 R48, R48, 0x3, RZ ;  /* 0x0000000330307819 */ /* 0x000fe200000012ff */
[----:B------:R-:W-:Y:S01]  /*7bc0*/  USEL UR43, UR43, URZ, !UP0 ;  /* 0x0000003f2b2b7287 */ /* 0x000fe2000c000000 */
[----:B------:R-:W-:Y:S01]  /*7bd0*/  LOP3.LUT R44, R44, R45, RZ, 0x3c, !PT ;  /* 0x0000002d2c2c7212 */ /* 0x000fe200078e3cff */
[--C-:B------:R-:W-:Y:S01]  /*7be0*/  IMAD.X R45, RZ, RZ, R175.reuse, P6 ;  /* 0x000000ffff2d7224 */ /* 0x100fe200030e06af */
[----:B------:R-:W-:Y:S01]  /*7bf0*/  LOP3.LUT R40, R40, R41, RZ, 0x3c, !PT ;  /* 0x0000002928287212 */ /* 0x000fe200078e3cff */
[----:B------:R-:W-:Y:S01]  /*7c00*/  IMAD.X R41, RZ, RZ, R175, P0 ;  /* 0x000000ffff297224 */ /* 0x000fe200000e06af */
[----:B0-----:R-:W-:-:S02]  /*7c10*/  ISETP.NE.AND P6, PT, R3, RZ, PT ;  /* 0x000000ff0300720c */ /* 0x001fc40003fc5270 */
[----:B------:R-:W-:Y:S01]  /*7c20*/  LOP3.LUT R48, R48, R49, RZ, 0x3c, !PT ;  /* 0x0000003130307212 */ /* 0x000fe200078e3cff */
[----:B------:R-:W-:Y:S01]  /*7c30*/  IMAD.X R49, RZ, RZ, R175, P1 ;  /* 0x000000ffff317224 */ /* 0x000fe200008e06af */
[C---:B------:R-:W-:Y:S02]  /*7c40*/  IADD3 R57, P2, R174.reuse, 0xa000, RZ ;  /* 0x0000a000ae397810 */ /* 0x040fe40007f5e0ff */
[C---:B------:R-:W-:Y:S02]  /*7c50*/  IADD3 R53, P3, R174.reuse, 0xb000, RZ ;  /* 0x0000b000ae357810 */ /* 0x040fe40007f7e0ff */
[C---:B------:R-:W-:Y:S02]  /*7c60*/  IADD3 R65, P4, R174.reuse, 0xc000, RZ ;  /* 0x0000c000ae417810 */ /* 0x040fe40007f9e0ff */
[C---:B------:R-:W-:Y:S02]  /*7c70*/  IADD3 R61, P5, R174.reuse, 0xd000, RZ ;  /* 0x0000d000ae3d7810 */ /* 0x040fe40007fbe0ff */
[----:B------:R-:W-:-:S02]  /*7c80*/  IADD3 R73, P0, R174, 0xe000, RZ ;  /* 0x0000e000ae497810 */ /* 0x000fc40007f1e0ff */
[----:B------:R-:W-:Y:S02]  /*7c90*/  IADD3 R4, P1, R174, 0xf000, RZ ;  /* 0x0000f000ae047810 */ /* 0x000fe40007f3e0ff */
[----:B------:R-:W-:Y:S02]  /*7ca0*/  LOP3.LUT R56, R57, 0x380, RZ, 0xc0, !PT ;  /* 0x0000038039387812 */ /* 0x000fe400078ec0ff */
[----:B------:R-:W-:Y:S01]  /*7cb0*/  LOP3.LUT R52, R53, 0x380, RZ, 0xc0, !PT ;  /* 0x0000038035347812 */ /* 0x000fe200078ec0ff */
[----:B------:R-:W-:Y:S01]  /*7cc0*/  IMAD.X R69, RZ, RZ, R175, P1 ;  /* 0x000000ffff457224 */ /* 0x000fe200008e06af */
[----:B------:R-:W-:Y:S02]  /*7cd0*/  LOP3.LUT R64, R65, 0x380, RZ, 0xc0, !PT ;  /* 0x0000038041407812 */ /* 0x000fe400078ec0ff */
[----:B------:R-:W-:Y:S02]  /*7ce0*/  LOP3.LUT R60, R61, 0x380, RZ, 0xc0, !PT ;  /* 0x000003803d3c7812 */ /* 0x000fe400078ec0ff */
[----:B------:R-:W-:-:S02]  /*7cf0*/  LOP3.LUT R72, R73, 0x380, RZ, 0xc0, !PT ;  /* 0x0000038049487812 */ /* 0x000fc400078ec0ff */
[----:B------:R-:W-:Y:S02]  /*7d00*/  LOP3.LUT R5, R174, 0x380, RZ, 0xc0, !PT ;  /* 0x00000380ae057812 */ /* 0x000fe400078ec0ff */
        /* <DEDUP_REMOVED lines=8> */
[----:B------:R-:W-:Y:S02]  /*7d90*/  LOP3.LUT R56, R56, R57, RZ, 0x3c, !PT ;  /* 0x0000003938387212 */ /* 0x000fe400078e3cff */
        /* <DEDUP_REMOVED lines=8> */
[----:B------:R-:W-:-:S02]  /*7e20*/  IADD3.X R57, RZ, R175, RZ, P2, !PT ;  /* 0x000000afff397210 */ /* 0x000fc400017fe4ff */
[----:B------:R-:W-:Y:S02]  /*7e30*/  LOP3.LUT R174, R5, R174, RZ, 0x3c, !PT ;  /* 0x000000ae05ae7212 */ /* 0x000fe400078e3cff */
[----:B------:R-:W-:Y:S01]  /*7e40*/  LOP3.LUT R68, R3, R4, RZ, 0x3c, !PT ;  /* 0x0000000403447212 */ /* 0x000fe200078e3cff */
[----:B------:R-:W-:Y:S06]  /*7e50*/  @P6 BRA `(.L_x_3616) ;  /* 0x0000000000c46947 */ /* 0x000fec0003800000 */
[----:B------:R-:W0:Y:S01]  /*7e60*/  LDC R11, c[0x0][0xbe8] ;  /* 0x0002fa00ff0b7b82 */ /* 0x000e220000000800 */
[----:B------:R-:W-:Y:S01]  /*7e70*/  IMAD.U32 R10, RZ, RZ, UR44 ;  /* 0x0000002cff0a7e24 */ /* 0x000fe2000f8e00ff */
[----:B------:R-:W-:Y:S01]  /*7e80*/  ULDC.64 UR12, c[0x0][0xb90] ;  /* 0x0002e400000c7ab9 */ /* 0x000fe20000000a00 */
[----:B------:R-:W-:Y:S01]  /*7e90*/  UMOV UR8, UR4 ;  /* 0x0000000400087c82 */ /* 0x000fe20008000000 */
[----:B------:R-:W-:Y:S01]  /*7ea0*/  UIMAD UR10, UR15, UR12, URZ ;  /* 0x0000000c0f0a72a4 */ /* 0x000fe2000f8e023f */
[----:B------:R-:W-:Y:S01]  /*7eb0*/  IMAD R10, R10, 0x40, R195 ;  /* 0x000000400a0a7824 */ /* 0x000fe200078e02c3 */
[----:B------:R-:W-:Y:S01]  /*7ec0*/  UMOV UR9, UR14 ;  /* 0x0000000e00097c82 */ /* 0x000fe20008000000 */
[----:B------:R-:W-:Y:S01]  /*7ed0*/  IMAD.U32 R15, RZ, RZ, UR44 ;  /* 0x0000002cff0f7e24 */ /* 0x000fe2000f8e00ff */
[----:B------:R-:W-:Y:S01]  /*7ee0*/  UIMAD.WIDE.U32 UR8, UR45, UR12, UR8 ;  /* 0x0000000c2d0872a5 */ /* 0x000fe2000f8e0008 */
[----:B------:R-:W-:Y:S01]  /*7ef0*/  IMAD.MOV.U32 R4, RZ, RZ, R10 ;  /* 0x000000ffff047224 */ /* 0x000fe200078e000a */
[----:B------:R-:W-:Y:S01]  /*7f00*/  UIMAD UR10, UR45, UR13, UR10 ;  /* 0x0000000d2d0a72a4 */ /* 0x000fe2000f8e020a */
[----:B------:R-:W-:-:S02]  /*7f10*/  IMAD.MOV R30, RZ, RZ, -R18 ;  /* 0x000000ffff1e7224 */ /* 0x000fc400078e0a12 */
[----:B------:R-:W-:Y:S01]  /*7f20*/  ULDC.64 UR12, c[0x0][0xb98] ;  /* 0x0002e600000c7ab9 */ /* 0x000fe20000000a00 */
[----:B------:R-:W-:Y:S01]  /*7f30*/  UIADD3 UR9, UR9, UR10, URZ ;  /* 0x0000000a09097290 */ /* 0x000fe2000fffe03f */
[----:B------:R-:W-:Y:S01]  /*7f40*/  IMAD R15, R15, 0x40, R16 ;  /* 0x000000400f0f7824 */ /* 0x000fe200078e0210 */
[----:B------:R-:W-:Y:S02]  /*7f50*/  UIMAD UR11, UR43, UR12, URZ ;  /* 0x0000000c2b0b72a4 */ /* 0x000fe4000f8e023f */
[----:B------:R-:W-:Y:S02]  /*7f60*/  UIMAD.WIDE.U32 UR8, UR42, UR12, UR8 ;  /* 0x0000000c2a0872a5 */ /* 0x000fe4000f8e0008 */
[----:B------:R-:W-:Y:S01]  /*7f70*/  UIMAD UR11, UR42, UR13, UR11 ;  /* 0x0000000d2a0b72a4 */ /* 0x000fe2000f8e020b */
[----:B0-----:R-:W-:Y:S01]  /*7f80*/  ISETP.NE.AND P0, PT, R11, 0x1, PT ;  /* 0x000000010b00780c */ /* 0x001fe20003f05270 */
[----:B-----5:R-:W-:-:S12]  /*7f90*/  IMAD R26, R0, R11, RZ ;  /* 0x0000000b001a7224 */ /* 0x020fd800078e02ff */
[----:B------:R-:W0:Y:S08]  /*7fa0*/  @P0 LDC R3, c[0x0][0xbec] ;  /* 0x0002fb00ff030b82 */ /* 0x000e300000000800 */
[----:B------:R-:W1:Y:S01]  /*7fb0*/  @P0 LDC R6, c[0x0][0xbf0] ;  /* 0x0002fc00ff060b82 */ /* 0x000e620000000800 */
[----:B0-----:R-:W-:-:S05]  /*7fc0*/  @P0 IMAD.HI.U32 R3, R10, R3, RZ ;  /* 0x000000030a030227 */ /* 0x001fca00078e00ff */
[----:B-1----:R-:W-:-:S04]  /*7fd0*/  @P0 SHF.R.U32.HI R4, RZ, R6, R3 ;  /* 0x00000006ff040219 */ /* 0x002fc80000011603 */
[--C-:B------:R-:W-:Y:S01]  /*7fe0*/  SHF.R.S32.HI R5, RZ, 0x1f, R4.reuse ;  /* 0x0000001fff057819 */ /* 0x100fe20000011404 */
[----:B------:R-:W-:Y:S01]  /*7ff0*/  IMAD.MOV R6, RZ, RZ, -R4 ;  /* 0x000000ffff067224 */ /* 0x000fe200078e0a04 */
[----:B------:R-:W-:-:S03]  /*8000*/  IADD3 R4, P0, R4, UR8, RZ ;  /* 0x0000000804047c10 */ /* 0x000fc6000ff1e0ff */
[----:B------:R-:W-:Y:S01]  /*8010*/  IMAD R3, R11, R6, R10 ;  /* 0x000000060b037224 */ /* 0x000fe200078e020a */
[----:B------:R-:W-:-:S04]  /*8020*/  MOV R10, UR11 ;  /* 0x0000000b000a7c02 */ /* 0x000fc80008000f00 */
[----:B------:R-:W-:Y:S02]  /*8030*/  SHF.R.S32.HI R6, RZ, 0x1f, R3 ;  /* 0x0000001fff067819 */ /* 0x000fe40000011403 */
[----:B------:R-:W-:Y:S01]  /*8040*/  IADD3.X R5, R5, UR9, R10, P0, !PT ;  /* 0x0000000905057c10 */ /* 0x000fe200087fe40a */
[----:B------:R-:W-:Y:S02]  /*8050*/  ULDC.64 UR8, c[0x0][0xb88] ;  /* 0x0002e20000087ab9 */ /* 0x000fe40000000a00 */
[----:B------:R-:W-:Y:S02]  /*8060*/  IMAD R6, R6, UR8, RZ ;  /* 0x0000000806067c24 */ /* 0x000fe4000f8e02ff */
[----:B------:R-:W-:-:S04]  /*8070*/  IMAD.WIDE.U32 R4, R3, UR8, R4 ;  /* 0x0000000803047c25 */ /* 0x000fc8000f8e0004 */
[----:B------:R-:W-:Y:S01]  /*8080*/  IMAD R3, R3, UR9, R6 ;  /* 0x0000000903037c24 */ /* 0x000fe2000f8e0206 */
[----:B------:R-:W-:Y:S02]  /*8090*/  ULDC.64 UR8, c[0x0][0xb50] ;  /* 0x0002d40000087ab9 */ /* 0x000fe40000000a00 */
[----:B------:R-:W-:Y:S01]  /*80a0*/  LEA R10, P0, R4, UR8, 0x2 ;  /* 0x00000008040a7c11 */ /* 0x000fe2000f8010ff */
[----:B------:R-:W-:-:S04]  /*80b0*/  IMAD.IADD R3, R5, 0x1, R3 ;  /* 0x0000000105037824 */ /* 0x000fc800078e0203 */
[----:B------:R-:W-:Y:S01]  /*80c0*/  SHFL.IDX PT, R6, R10, 0x1, 0x1c1f ;  /* 0x003c1f000a067f89 */ /* 0x000fe200000e0000 */
[----:B------:R-:W-:Y:S01]  /*80d0*/  LEA.HI.X R14, R4, UR9, R3, 0x2, P0 ;  /* 0x00000009040e7c11 */ /* 0x000fe200080f1403 */
[----:B------:R-:W-:Y:S01]  /*80e0*/  VIADD R3, R15, 0x8 ;  /* 0x000000080f037836 */ /* 0x000fe20000000000 */
[----:B------:R-:W-:Y:S01]  /*80f0*/  ISETP.NE.AND P0, PT, R17, R30, PT ;  /* 0x0000001e1100720c */ /* 0x000fe20003f05270 */
[----:B------:R-:W-:Y:S03]  /*8100*/  SHFL.IDX PT, R4, R10, RZ, 0x1c1f ;  /* 0x001c1fff0a047589 */ /* 0x000fe600000e0000 */
[-C--:B------:R-:W-:Y:S01]  /*8110*/  ISETP.GE.OR P1, PT, R15, R26.reuse, P0 ;  /* 0x0000001a0f00720c */ /* 0x080fe20000726670 */
[----:B------:R-:W0:Y:S01]  /*8120*/  SHFL.IDX PT, R5, R14, RZ, 0x1c1f ;  /* 0x001c1fff0e057589 */ /* 0x000e2200000e0000 */
[----:B------:R-:W-:-:S03]  /*8130*/  ISETP.GE.OR P0, PT, R3, R26, P0 ;  /* 0x0000001a0300720c */ /* 0x000fc60000706670 */
[----:B------:R-:W1:Y:S08]  /*8140*/  SHFL.IDX PT, R7, R14, 0x1, 0x1c1f ;  /* 0x003c1f000e077f89 */ /* 0x000e7000000e0000 */
[----:B0-----:R0:W-:Y:S04]  /*8150*/  @!P1 ST.E desc[UR50][R4.64], R21 ;  /* 0x0000001504009985 */ /* 0x0011e8000c101932 */
[----:B-1----:R0:W-:Y:S02]  /*8160*/  @!P0 ST.E desc[UR50][R6.64], R20 ;  /* 0x0000001406008985 */ /* 0x0021e4000c101932 */
.L_x_3616:
[----:B------:R-:W1:Y:S01]  /*8170*/  LDC R81, c[0x0][0xbe8] ;  /* 0x0002fa00ff517b82 */ /* 0x000e620000000800 */
[----:B------:R-:W-:Y:S01]  /*8180*/  ULDC UR16, c[0x0][0xac8] ;  /* 0x0002b20000107ab9 */ /* 0x000fe20000000800 */
[----:B------:R-:W-:Y:S01]  /*8190*/  ULDC.64 UR12, c[0x0][0xaa0] ;  /* 0x0002a800000c7ab9 */ /* 0x000fe20000000a00 */
[----:B------:R-:W-:Y:S01]  /*81a0*/  ISETP.GE.AND P0, PT, R189, UR16, PT ;  /* 0x00000010bd007c0c */ /* 0x000fe2000bf06270 */
[----:B0-----:R0:W5:Y:S03]  /*81b0*/  LD.E.128 R4, desc[UR50][R174.64] ;  /* 0x00000032ae047980 */ /* 0x001166000c101d00 */
[----:B------:R-:W-:Y:S01]  /*81c0*/  SEL R20, RZ, 0xffffffff, P0 ;  /* 0xffffffffff147807 */ /* 0x000fe20000000000 */
[----:B------:R-:W5:Y:S01]  /*81d0*/  LD.E.128 R8, desc[UR50][R8.64] ;  /* 0x0000003208087980 */ /* 0x000f62000c101d00 */
[----:B------:R-:W-:-:S03]  /*81e0*/  ISETP.GE.AND P0, PT, R188, UR16, PT ;  /* 0x00000010bc007c0c */ /* 0x000fc6000bf06270 */
[----:B------:R-:W5:Y:S04]  /*81f0*/  LD.E.128 R12, desc[UR50][R12.64] ;  /* 0x000000320c0c7980 */ /* 0x000f68000c101d00 */
[----:B------:R-:W5:Y:S04]  /*8200*/  LD.E.128 R24, desc[UR50][R24.64] ;  /* 0x0000003218187980 */ /* 0x000f68000c101d00 */
[----:B------:R-:W5:Y:S01]  /*8210*/  LD.E.128 R28, desc[UR50][R28.64] ;  /* 0x000000321c1c7980 */ /* 0x000f62000c101d00 */
[----:B-1----:R-:W-:Y:S01]  /*8220*/  ISETP.NE.AND P2, PT, R81, 0x1, PT ;  /* 0x000000015100780c */ /* 0x002fe20003f45270 */
[----:B------:R-:W-:Y:S01]  /*8230*/  IMAD.SHL.U32 R76, R20, 0x2, RZ ;  /* 0x00000002144c7824 */ /* 0x000fe200078e00ff */
[----:B------:R-:W-:Y:S01]  /*8240*/  ISETP.GE.AND P1, PT, R2, UR16, PT ;  /* 0x0000001002007c0c */ /* 0x000fe2000bf26270 */
[----:B------:R-:W5:Y:S01]  /*8250*/  LD.E.128 R32, desc[UR50][R32.64] ;  /* 0x0000003220207980 */ /* 0x000f62000c101d00 */
[----:B------:R-:W-:-:S02]  /*8260*/  SEL R20, RZ, 0xffffffff, P0 ;  /* 0xffffffffff147807 */ /* 0x000fc40000000000 */
[----:B------:R-:W-:Y:S01]  /*8270*/  SEL R3, RZ, 0x1, P1 ;  /* 0x00000001ff037807 */ /* 0x000fe20000800000 */
[----:B------:R-:W5:Y:S04]  /*8280*/  LD.E.128 R36, desc[UR50][R36.64] ;  /* 0x0000003224247980 */ /* 0x000f68000c101d00 */
[----:B------:R-:W5:Y:S02]  /*8290*/  LD.E.128 R40, desc[UR50][R40.64] ;  /* 0x0000003228287980 */ /* 0x000f64000c101d00 */
[----:B------:R-:W1:Y:S01]  /*82a0*/  @P2 LDC R77, c[0x0][0xbec] ;  /* 0x0002fb00ff4d2b82 */ /* 0x000e620000000800 */
[----:B------:R-:W-:Y:S01]  /*82b0*/  IMAD.SHL.U32 R20, R20, 0x4, RZ ;  /* 0x0000000414147824 */ /* 0x000fe200078e00ff */
[----:B------:R-:W-:Y:S01]  /*82c0*/  UIMAD UR10, UR14, UR12, URZ ;  /* 0x0000000c0e0a72a4 */ /* 0x000fe2000f8e023f */
[----:B------:R-:W5:Y:S04]  /*82d0*/  LD.E.128 R44, desc[UR50][R44.64] ;  /* 0x000000322c2c7980 */ /* 0x000f68000c101d00 */
[----:B------:R-:W5:Y:S01]  /*82e0*/  LD.E.128 R48, desc[UR50][R48.64] ;  /* 0x0000003230307980 */ /* 0x000f62000c101d00 */
[----:B------:R-:W2:Y:S01]  /*82f0*/  @P2 LDC R79, c[0x0][0xbf0] ;  /* 0x0002fc00ff4f2b82 */ /* 0x000ea20000000800 */
[----:B------:R-:W-:-:S02]  /*8300*/  LOP3.LUT R3, R76, 0x2, R3, 0xe2, !PT ;  /* 0x000000024c037812 */ /* 0x000fc400078ee203 */
[----:B------:R-:W-:Y:S01]  /*8310*/  ISETP.GE.AND P0, PT, R187, UR16, PT ;  /* 0x00000010bb007c0c */ /* 0x000fe2000bf06270 */
[----:B------:R-:W-:Y:S01]  /*8320*/  UIMAD.WIDE.U32 UR8, UR4, UR12, URZ ;  /* 0x0000000c040872a5 */ /* 0x000fe2000f8e003f */
[----:B------:R-:W-:Y:S01]  /*8330*/  LOP3.LUT R20, R20, 0x4, R3, 0xe2, !PT ;  /* 0x0000000414147812 */ /* 0x000fe200078ee203 */
[----:B------:R-:W-:Y:S01]  /*8340*/  UIMAD UR10, UR4, UR13, UR10 ;  /* 0x0000000d040a72a4 */ /* 0x000fe2000f8e020a */
[----:B------:R-:W-:Y:S01]  /*8350*/  SEL R21, RZ, 0xffffffff, P0 ;  /* 0xffffffffff157807 */ /* 0x000fe20000000000 */
[----:B------:R-:W-:Y:S01]  /*8360*/  IMAD R3, R190, 0x20, R191 ;  /* 0x00000020be037824 */ /* 0x000fe200078e02bf */
[----:B------:R-:W-:Y:S01]  /*8370*/  ULDC.64 UR12, c[0x0][0xae8] ;  /* 0x0002ba00000c7ab9 */ /* 0x000fe20000000a00 */
[----:B------:R-:W-:Y:S01]  /*8380*/  IMAD.U32 R82, RZ, RZ, UR44 ;  /* 0x0000002cff527e24 */ /* 0x000fe2000f8e00ff */
[----:B------:R-:W-:Y:S01]  /*8390*/  ISETP.GE.AND P0, PT, R186, UR16, PT ;  /* 0x00000010ba007c0c */ /* 0x000fe2000bf06270 */
[----:B------:R-:W-:Y:S01]  /*83a0*/  UIADD3 UR9, UR9, UR10, URZ ;  /* 0x0000000a09097290 */ /* 0x000fe2000fffe03f */
[----:B------:R-:W-:Y:S01]  /*83b0*/  SHF.L.U32 R21, R21, 0x3, RZ ;  /* 0x0000000315157819 */ /* 0x000fe200000006ff */
[----:B------:R-:W-:Y:S01]  /*83c0*/  UIMAD UR4, UR15, UR12, URZ ;  /* 0x0000000c0f0472a4 */ /* 0x000fe2000f8e023f */
[----:B------:R-:W-:Y:S01]  /*83d0*/  IMAD R82, R82, 0x40, R3 ;  /* 0x0000004052527824 */ /* 0x000fe200078e0203 */
[----:B------:R-:W-:Y:S01]  /*83e0*/  SEL R3, RZ, 0xffffffff, P0 ;  /* 0xffffffffff037807 */ /* 0x000fe20000000000 */
[----:B------:R-:W-:Y:S01]  /*83f0*/  UIMAD.WIDE.U32 UR8, UR45, UR12, UR8 ;  /* 0x0000000c2d0872a5 */ /* 0x000fe2000f8e0008 */
[----:B------:R-:W-:Y:S01]  /*8400*/  LOP3.LUT R21, R21, 0x8, R20, 0xe2, !PT ;  /* 0x0000000815157812 */ /* 0x000fe200078ee214 */
[----:B------:R-:W-:Y:S01]  /*8410*/  UIMAD UR4, UR45, UR13, UR4 ;  /* 0x0000000d2d0472a4 */ /* 0x000fe2000f8e0204 */
[----:B-1----:R-:W-:Y:S01]  /*8420*/  @P2 IMAD.HI.U32 R20, R82, R77, RZ ;  /* 0x0000004d52142227 */ /* 0x002fe200078e00ff */
[----:B------:R-:W-:Y:S01]  /*8430*/  ULDC.64 UR10, c[0x0][0xaf0] ;  /* 0x0002bc00000a7ab9 */ /* 0x000fe20000000a00 */
[----:B------:R-:W5:Y:S01]  /*8440*/  LD.E.128 R56, desc[UR50][R56.64] ;  /* 0x0000003238387980 */ /* 0x000f62000c101d00 */
[----:B------:R-:W-:Y:S01]  /*8450*/  UIMAD UR43, UR43, UR10, URZ ;  /* 0x0000000a2b2b72a4 */ /* 0x000fe2000f8e023f */
[----:B------:R-:W-:Y:S01]  /*8460*/  IMAD.SHL.U32 R76, R3, 0x10, RZ ;  /* 0x00000010034c7824 */ /* 0x000fe200078e00ff */
[----:B------:R-:W-:Y:S01]  /*8470*/  UIADD3 UR9, UR9, UR4, URZ ;  /* 0x0000000409097290 */ /* 0x000fe2000fffe03f */
[----:B------:R-:W-:Y:S01]  /*8480*/  IMAD.MOV.U32 R3, RZ, RZ, R82 ;  /* 0x000000ffff037224 */ /* 0x000fe200078e0052 */
[----:B--2---:R-:W-:Y:S01]  /*8490*/  @P2 SHF.R.U32.HI R3, RZ, R79, R20 ;  /* 0x0000004fff032219 */ /* 0x004fe20000011614 */
[----:B------:R-:W-:Y:S01]  /*84a0*/  UIMAD UR4, UR42, UR11, UR43 ;  /* 0x0000000b2a0472a4 */ /* 0x000fe2000f8e022b */
[----:B------:R-:W5:Y:S01]  /*84b0*/  LD.E.128 R52, desc[UR50][R52.64] ;  /* 0x0000003234347980 */ /* 0x000f62000c101d00 */
[----:B------:R-:W-:Y:S01]  /*84c0*/  UIMAD.WIDE.U32 UR42, UR42, UR10, UR8 ;  /* 0x0000000a2a2a72a5 */ /* 0x000fe2000f8e0008 */
[--C-:B------:R-:W-:Y:S01]  /*84d0*/  SHF.R.S32.HI R77, RZ, 0x1f, R3.reuse ;  /* 0x0000001fff4d7819 */ /* 0x100fe20000011403 */
[----:B------:R-:W-:Y:S01]  /*84e0*/  IMAD.MOV R79, RZ, RZ, -R3 ;  /* 0x000000ffff4f7224 */ /* 0x000fe200078e0a03 */
[----:B------:R-:W-:Y:S01]  /*84f0*/  ISETP.GE.AND P0, PT, R185, UR16, PT ;  /* 0x00000010b9007c0c */ /* 0x000fe2000bf06270 */
[----:B------:R-:W-:Y:S01]  /*8500*/  UIADD3 UR4, UR43, UR4, URZ ;  /* 0x000000042b047290 */ /* 0x000fe2000fffe03f */
[----:B------:R-:W5:Y:S01]  /*8510*/  LD.E.128 R64, desc[UR50][R64.64] ;  /* 0x0000003240407980 */ /* 0x000f62000c101d00 */
[----:B------:R-:W-:Y:S01]  /*8520*/  ULDC.64 UR8, c[0x0][0xae0] ;  /* 0x0002b80000087ab9 */ /* 0x000fe20000000a00 */
[----:B------:R-:W-:Y:S01]  /*8530*/  SEL R78, RZ, 0xffffffff, P0 ;  /* 0xffffffffff4e7807 */ /* 0x000fe20000000000 */
[----:B------:R-:W-:Y:S01]  /*8540*/  IMAD R80, R77, UR8, RZ ;  /* 0x000000084d507c24 */ /* 0x000fe2000f8e02ff */
[----:B------:R-:W-:Y:S01]  /*8550*/  LOP3.LUT R76, R76, 0x10, R21, 0xe2, !PT ;  /* 0x000000104c4c7812 */ /* 0x000fe200078ee215 */
[----:B------:R-:W-:Y:S01]  /*8560*/  IMAD R77, R81, R79, R82 ;  /* 0x0000004f514d7224 */ /* 0x000fe200078e0252 */
[----:B------:R-:W5:Y:S01]  /*8570*/  LD.E.128 R60, desc[UR50][R60.64] ;  /* 0x000000323c3c7980 */ /* 0x000f62000c101d00 */
[----:B------:R-:W-:-:S02]  /*8580*/  IMAD.U32 R21, RZ, RZ, UR43 ;  /* 0x0000002bff157e24 */ /* 0x000fc4000f8e00ff */
[----:B------:R-:W-:Y:S01]  /*8590*/  IMAD.U32 R20, RZ, RZ, UR42 ;  /* 0x0000002aff147e24 */ /* 0x000fe2000f8e00ff */
[----:B------:R-:W5:Y:S01]  /*85a0*/  LD.E.128 R72, desc[UR50][R72.64] ;  /* 0x0000003248487980 */ /* 0x000f62000c101d00 */
[----:B------:R-:W-:Y:S02]  /*85b0*/  IMAD.U32 R21, RZ, RZ, UR4 ;  /* 0x00000004ff157e24 */ /* 0x000fe4000f8e00ff */
[----:B------:R-:W-:Y:S01]  /*85c0*/  IMAD.SHL.U32 R83, R78, 0x20, RZ ;  /* 0x000000204e537824 */ /* 0x000fe200078e00ff */
[----:B------:R-:W5:Y:S01]  /*85d0*/  LD.E.128 R68, desc[UR50][R68.64] ;  /* 0x0000003244447980 */ /* 0x000f62000c101d00 */
[----:B------:R-:W-:Y:S01]  /*85e0*/  SHF.R.S32.HI R78, RZ, 0x1f, R77 ;  /* 0x0000001fff4e7819 */ /* 0x000fe2000001144d */
[C---:B------:R-:W-:Y:S01]  /*85f0*/  IMAD R79, R3.reuse, UR9, R80 ;  /* 0x00000009034f7c24 */ /* 0x040fe2000f8e0250 */
[----:B------:R-:W-:Y:S01]  /*8600*/  ISETP.GE.AND P0, PT, R194, UR16, PT ;  /* 0x00000010c2007c0c */ /* 0x000fe2000bf06270 */
[----:B------:R-:W-:Y:S01]  /*8610*/  @!PT LDS RZ, [RZ] ;  /* 0x00000000fffff984 */ /* 0x000fe20000000800 */
[----:B------:R-:W-:Y:S01]  /*8620*/  @!PT LDS RZ, [RZ] ;  /* 0x00000000fffff984 */ /* 0x000fe20000000800 */
[----:B------:R-:W-:Y:S01]  /*8630*/  @!PT LDS RZ, [RZ] ;  /* 0x00000000fffff984 */ /* 0x000fe20000000800 */
[----:B------:R-:W-:Y:S01]  /*8640*/  @!PT LDS RZ, [RZ] ;  /* 0x00000000fffff984 */ /* 0x000fe20000000800 */
[----:B------:R1:W-:Y:S06]  /*8650*/  MEMBAR.ALL.CTA ;  /* 0x0000000000007992 */ /* 0x0003ec0000008000 */
[----:B-1----:R-:W1:Y:S01]  /*8660*/  FENCE.VIEW.ASYNC.S ;  /* 0x00000000000073c6 */ /* 0x002e620000000000 */
[----:B------:R-:W-:Y:S01]  /*8670*/  IMAD.WIDE.U32 R20, R3, UR8, R20 ;  /* 0x0000000803147c25 */ /* 0x000fe2000f8e0014 */
[----:B------:R-:W-:Y:S01]  /*8680*/  MOV R86, UR44 ;  /* 0x0000002c00567c02 */ /* 0x000fe20008000f00 */
[----:B------:R-:W-:Y:S01]  /*8690*/  ULDC.64 UR8, c[0x0][0xad8] ;  /* 0x0002b60000087ab9 */ /* 0x000fe20000000a00 */
[----:B------:R-:W-:Y:S01]  /*86a0*/  SEL R3, RZ, 0x40, P0 ;  /* 0x00000040ff037807 */ /* 0x000fe20000000000 */
[----:B------:R-:W-:Y:S01]  /*86b0*/  IMAD.IADD R21, R21, 0x1, R79 ;  /* 0x0000000115157824 */ /* 0x000fe200078e024f */
[----:B------:R-:W-:Y:S01]  /*86c0*/  ISETP.GE.AND P0, PT, R193, UR16, PT ;  /* 0x00000010c1007c0c */ /* 0x000fe2000bf06270 */
[----:B------:R-:W-:Y:S01]  /*86d0*/  IMAD R78, R78, UR8, RZ ;  /* 0x000000084e4e7c24 */ /* 0x000fe2000f8e02ff */
[----:B------:R-:W-:Y:S01]  /*86e0*/  UIADD3 UR4, UR41, 0x28c20, URZ ;  /* 0x00028c2029047890 */ /* 0x000fe2000fffe03f */
[----:B-----5:R-:W-:Y:S01]  /*86f0*/  IMAD R87, R0, R81, RZ ;  /* 0x0000005100577224 */ /* 0x020fe200078e02ff */
[----:B------:R-:W-:Y:S01]  /*8700*/  SEL R0, RZ, 0x80, P0 ;  /* 0x00000080ff007807 */ /* 0x000fe20000000000 */
[----:B------:R-:W-:Y:S01]  /*8710*/  IMAD R86, R86, 0x40, R191 ;  /* 0x0000004056567824 */ /* 0x000fe200078e02bf */
[----:B------:R-:W-:Y:S01]  /*8720*/  UPRMT UR4, URZ, 0x654, UR4 ;  /* 0x000006543f047896 */ /* 0x000fe20008000004 */
[----:B------:R-:W-:Y:S01]  /*8730*/  IMAD R79, R77, UR9, R78 ;  /* 0x000000094d4f7c24 */ /* 0x000fe2000f8e024e */
[----:B------:R-:W-:Y:S01]  /*8740*/  LOP3.LUT R76, R83, 0x20, R76, 0xe2, !PT ;  /* 0x00000020534c7812 */ /* 0x000fe200078ee24c */
[----:B------:R-:W-:Y:S01]  /*8750*/  IMAD.WIDE.U32 R20, R77, UR8, R20 ;  /* 0x000000084d147c25 */ /* 0x000fe2000f8e0014 */
[----:B------:R-:W-:Y:S01]  /*8760*/  ISETP.GE.AND P0, PT, R86, R87, PT ;  /* 0x000000575600720c */ /* 0x000fe20003f06270 */
[----:B------:R-:W-:Y:S01]  /*8770*/  ULDC.64 UR8, c[0x0][0xa80] ;  /* 0x0002a00000087ab9 */ /* 0x000fe20000000a00 */
[----:B------:R-:W-:Y:S01]  /*8780*/  LOP3.LUT R3, R76, R3, RZ, 0xfc, !PT ;  /* 0x000000034c037212 */ /* 0x000fe200078efcff */
[----:B------:R-:W-:Y:S01]  /*8790*/  IMAD.IADD R21, R21, 0x1, R79 ;  /* 0x0000000115157824 */ /* 0x000fe200078e024f */
[----:B------:R-:W-:Y:S01]  /*87a0*/  LEA R84, P1, R20, UR8, 0x1 ;  /* 0x0000000814547c11 */ /* 0x000fe2000f8208ff */
[----:B------:R-:W-:Y:S01]  /*87b0*/  BSSY B1, `(.L_x_3617) ;  /* 0x0000026000017945 */ /* 0x000fe20003800000 */
[----:B------:R-:W-:-:S02]  /*87c0*/  LOP3.LUT R0, R3, R0, RZ, 0xfc, !PT ;  /* 0x0000000003007212 */ /* 0x000fc400078efcff */
[----:B------:R-:W-:Y:S01]  /*87d0*/  LEA.HI.X R85, R20, UR9, R21, 0x1, P1 ;  /* 0x0000000914557c11 */ /* 0x000fe200088f0c15 */
[----:B-1----:R-:W-:Y:S01]  /*87e0*/  SYNCS.ARRIVE.TRANS64.RED.A1T0 RZ, [UR4], RZ ;  /* 0x000000ffffff79a7 */ /* 0x002fe20008100404 */
[----:B------:R0:W1:Y:S04]  /*87f0*/  SHFL.IDX PT, R76, R84, RZ, 0x181f ;  /* 0x00181fff544c7589 */ /* 0x00006800000e0000 */
[----:B------:R0:W2:Y:S01]  /*8800*/  SHFL.IDX PT, R77, R85, RZ, 0x181f ;  /* 0x00181fff554d7589 */ /* 0x0000a200000e0000 */
[----:B------:R-:W-:Y:S05]  /*8810*/  @P0 BRA `(.L_x_3618) ;  /* 0x00000000007c0947 */ /* 0x000fea0003800000 */
        /* <DEDUP_REMOVED lines=8> */
[----:B------:R1:W-:Y:S01]  /*88a0*/  @!P0 ST.E.128 desc[UR50][R20.64], R4 ;  /* 0x0000000414008985 */ /* 0x0003e2000c101d32 */
        /* <DEDUP_REMOVED lines=11> */
[-C--:B------:R-:W-:Y:S02]  /*8960*/  @!P1 LEA R6, P6, R185, R76.reuse, 0x1 ;  /* 0x0000004cb9069211 */ /* 0x080fe400078c08ff */
[-C--:B--2---:R-:W-:Y:S02]  /*8970*/  @P0 LEA R12, P3, R194, R76.reuse, 0x1 ;  /* 0x0000004cc20c0211 */ /* 0x084fe400078608ff */
        /* <DEDUP_REMOVED lines=9> */
.L_x_3618:
[----:B------:R-:W-:Y:S05]  /*8a10*/  BSYNC B1 ;  /* 0x0000000000017941 */ /* 0x000fea0003800000 */
.L_x_3617:
[----:B---3--:R-:W-:Y:S01]  /*8a20*/  VIADD R4, R86, 0x20 ;  /* 0x0000002056047836 */ /* 0x008fe20000000000 */
[----:B------:R4:W3:Y:S04]  /*8a30*/  SHFL.IDX PT, R7, R85, 0x1, 0x181f ;  /* 0x00381f0055077f89 */ /* 0x0008e800000e0000 */
[----:B------:R-:W-:Y:S01]  /*8a40*/  ISETP.GE.AND P0, PT, R4, R87, PT ;  /* 0x000000570400720c */ /* 0x000fe20003f06270 */
[----:B------:R4:W0:-:S12]  /*8a50*/  SHFL.IDX PT, R6, R84, 0x1, 0x181f ;  /* 0x00381f0054067f89 */ /* 0x00081800000e0000 */
[----:B----4-:R-:W-:Y:S05]  /*8a60*/  @P0 BRA `(.L_x_3619) ;  /* 0x0000001000180947 */ /* 0x010fea0003800000 */
[----:B------:R-:W-:Y:S02]  /*8a70*/  ISETP.GE.AND P0, PT, R2, UR16, PT ;  /* 0x0000001002007c0c */ /* 0x000fe4000bf06270 */
[----:B------:R-:W-:Y:S02]  /*8a80*/  ISETP.GE.AND P5, PT, R189, UR16, PT ;  /* 0x00000010bd007c0c */ /* 0x000fe4000bfa6270 */
[----:B------:R-:W-:Y:S02]  /*8a90*/  ISETP.GE.AND P3, PT, R188, UR16, PT ;  /* 0x00000010bc007c0c */ /* 0x000fe4000bf66270 */
[----:B------:R-:W-:Y:S02]  /*8aa0*/  ISETP.GE.AND P2, PT, R187, UR16, PT ;  /* 0x00000010bb007c0c */ /* 0x000fe4000bf46270 */
[----:B------:R-:W-:-:S05]  /*8ab0*/  ISETP.GE.AND P1, PT, R186, UR16, PT ;  /* 0x00000010ba007c0c */ /* 0x000fca000bf26270 */
[----:B0--3--:R-:W-:Y:S02]  /*8ac0*/  @!P0 IMAD.WIDE R4, R2, 0x2, R6 ;  /* 0x0000000202048825 */ /* 0x009fe400078e0206 */
[-C--:B------:R-:W-:Y:S02]  /*8ad0*/  @!P5 LEA R12, P4, R189, R6.reuse, 0x1 ;  /* 0x00000006bd0cd211 */ /* 0x080fe400078808ff */
[----:B------:R-:W-:Y:S01]  /*8ae0*/  @!P3 LEA R14, P6, R188, R6, 0x1 ;  /* 0x00000006bc0eb211 */ /* 0x000fe200078c08ff */
[----:B------:R0:W-:Y:S01]  /*8af0*/  @!P0 ST.E.128 desc[UR50][R4.64], R8 ;  /* 0x0000000804008985 */ /* 0x0001e2000c101d32 */
[----:B------:R-:W-:Y:S02]  /*8b00*/  ISETP.GE.AND P0, PT, R185, UR16, PT ;  /* 0x00000010b9007c0c */ /* 0x000fe4000bf06270 */
[----:B------:R-:W-:Y:S02]  /*8b10*/  @!P5 LEA.HI.X R13, R189, R7, R204, 0x1, P4 ;  /* 0x00000007bd0dd211 */ /* 0x000fe400020f0ccc */
[----:B------:R-:W-:-:S02]  /*8b20*/  LOP3.LUT P4, RZ, R3, 0x40, RZ, 0xc0, !PT ;  /* 0x0000004003ff7812 */ /* 0x000fc4000788c0ff */
[----:B------:R-:W-:Y:S01]  /*8b30*/  @!P3 LEA.HI.X R15, R188, R7, R203, 0x1, P6 ;  /* 0x00000007bc0fb211 */ /* 0x000fe200030f0ccb */
[----:B------:R4:W-:Y:S01]  /*8b40*/  @!P5 ST.E.128 desc[UR50][R12.64], R24 ;  /* 0x000000180c00d985 */ /* 0x0009e2000c101d32 */
[----:B------:R-:W-:-:S03]  /*8b50*/  @!P2 LEA R20, P5, R187, R6, 0x1 ;  /* 0x00000006bb14a211 */ /* 0x000fc600078a08ff */
[----:B------:R4:W-:Y:S01]  /*8b60*/  @!P3 ST.E.128 desc[UR50][R14.64], R32 ;  /* 0x000000200e00b985 */ /* 0x0009e2000c101d32 */
[----:B------:R-:W-:Y:S02]  /*8b70*/  @!P2 LEA.HI.X R21, R187, R7, R202, 0x1, P5 ;  /* 0x00000007bb15a211 */ /* 0x000fe400028f0cca */
[----:B0-----:R-:W-:-:S03]  /*8b80*/  @!P1 LEA R4, P6, R186, R6, 0x1 ;  /* 0x00000006ba049211 */ /* 0x001fc600078c08ff */
[----:B------:R4:W-:Y:S01]  /*8b90*/  @!P2 ST.E.128 desc[UR50][R20.64], R40 ;  /* 0x000000281400a985 */ /* 0x0009e2000c101d32 */
[CC--:B------:R-:W-:Y:S02]  /*8ba0*/  @!P0 LEA R8, P3, R185.reuse, R6.reuse, 0x1 ;  /* 0x00000006b9088211 */ /* 0x0c0fe400078608ff */
[----:B------:R-:W-:Y:S02]  /*8bb0*/  @P4 LEA R10, P5, R194, R6, 0x1 ;  /* 0x00000006c20a4211 */ /* 0x000fe400078a08ff */
[-C--:B------:R-:W-:Y:S02]  /*8bc0*/  @!P1 LEA.HI.X R5, R186, R7.reuse, R201, 0x1, P6 ;  /* 0x00000007ba059211 */ /* 0x080fe400030f0cc9 */
[-C--:B------:R-:W-:Y:S02]  /*8bd0*/  @!P0 LEA.HI.X R9, R185, R7.reuse, R200, 0x1, P3 ;  /* 0x00000007b9098211 */ /* 0x080fe400018f0cc8 */
[----:B------:R-:W-:Y:S01]  /*8be0*/  @P4 LEA.HI.X R11, R194, R7, R199, 0x1, P5 ;  /* 0x00000007c20b4211 */ /* 0x000fe200028f0cc7 */
[----:B------:R4:W-:Y:S04]  /*8bf0*/  @!P1 ST.E.128 desc[UR50][R4.64], R48 ;  /* 0x0000003004009985 */ /* 0x0009e8000c101d32 */
[----:B------:R4:W-:Y:S01]  /*8c00*/  @!P0 ST.E.128 desc[UR50][R8.64], R52 ;  /* 0x0000003408008985 */ /* 0x0009e2000c101d32 */
[----:B------:R-:W-:-:S03]  /*8c10*/  LOP3.LUT P0, RZ, R0, 0x80, RZ, 0xc0, !PT ;  /* 0x0000008000ff7812 */ /* 0x000fc6000780c0ff */
[----:B------:R4:W-:Y:S10]  /*8c20*/  @P4 ST.E.128 desc[UR50][R10.64], R60 ;  /* 0x0000003c0a004985 */ /* 0x0009f4000c101d32 */
[----:B------:R-:W-:Y:S05]  /*8c30*/  @!P0 BRA `(.L_x_3619) ;  /* 0x0000000c00a48947 */ /* 0x000fea0003800000 */
[----:B----4-:R-:W-:-:S04]  /*8c40*/  LEA R4, P0, R193, R6, 0x1 ;  /* 0x00000006c1047211 */ /* 0x010fc800078008ff */
[----:B------:R-:W-:-:S05]  /*8c50*/  LEA.HI.X R5, R193, R7, R198, 0x1, P0 ;  /* 0x00000007c1057211 */ /* 0x000fca00000f0cc6 */
[----:B------:R0:W-:Y:S01]  /*8c60*/  ST.E.128 desc[UR50][R4.64], R68 ;  /* 0x0000004404007985 */ /* 0x0001e2000c101d32 */
[----:B------:R-:W-:Y:S05]  /*8c70*/  BRA `(.L_x_3619) ;  /* 0x0000000c00947947 */ /* 0x000fea0003800000 */
.L_x_3614:
[----:B------:R-:W-:Y:S01]  /*8c80*/  ULDC.64 UR10, c[0x0][0xc00] ;  /* 0x00030000000a7ab9 */ /* 0x000fe20000000a00 */
[----:B------:R-:W-:Y:S01]  /*8c90*/  USHF.L.U32 UR9, UR42, 0x2, URZ ;  /* 0x000000022a097899 */ /* 0x000fe2000800063f */
[----:B------:R-:W0:Y:S01]  /*8ca0*/  LDC R11, c[0x0][0xbe8] ;  /* 0x0002fa00ff0b7b82 */ /* 0x000e220000000800 */
[----:B------:R-:W-:Y:S02]  /*8cb0*/  UISETP.NE.U32.AND UP0, UPT, UR10, URZ, UPT ;  /* 0x0000003f0a00728c */ /* 0x000fe4000bf05070 */
[----:B------:R-:W-:Y:S02]  /*8cc0*/  USHF.L.U64.HI UR12, UR42, 0x2, UR43 ;  /* 0x000000022a0c7899 */ /* 0x000fe4000801022b */
[----:B------:R-:W-:Y:S02]  /*8cd0*/  UISETP.NE.AND.EX UP0, UPT, UR11, URZ, UPT, UP0 ;  /* 0x0000003f0b00728c */ /* 0x000fe4000bf05300 */
[----:B------:R-:W-:-:S04]  /*8ce0*/  UIADD3 UR4, UP1, UR9, UR10, URZ ;  /* 0x0000000a09047290 */ /* 0x000fc8000ff3e03f */
[----:B------:R-:W-:Y:S01]  /*8cf0*/  PLOP3.LUT P1, PT, PT, PT, UP0, 0x80, 0x0 ;  /* 0x000000000000781c */ /* 0x000fe20003f2f008 */
[----:B------:R-:W-:Y:S01]  /*8d00*/  UIADD3.X UR8, UR12, UR11, URZ, UP1, !UPT ;  /* 0x0000000b0c087290 */ /* 0x000fe20008ffe43f */
[----:B------:R-:W-:Y:S02]  /*8d10*/  IMAD.U32 R4, RZ, RZ, UR4 ;  /* 0x00000004ff047e24 */ /* 0x000fe4000f8e00ff */
[----:B------:R-:W-:Y:S02]  /*8d20*/  ULDC.64 UR10, c[0x0][0xc08] ;  /* 0x00030200000a7ab9 */ /* 0x000fe40000000a00 */
[----:B------:R-:W-:Y:S01]  /*8d30*/  UISETP.NE.U32.AND UP1, UPT, UR10, URZ, UPT ;  /* 0x0000003f0a00728c */ /* 0x000fe2000bf25070 */
[----:B------:R-:W-:-:S03]  /*8d40*/  IMAD.U32 R5, RZ, RZ, UR8 ;  /* 0x00000008ff057e24 */ /* 0x000fc6000f8e00ff */
[----:B------:R-:W-:-:S03]  /*8d50*/  UISETP.NE.AND.EX UP1, UPT, UR11, URZ, UPT, UP1 ;  /* 0x0000003f0b00728c */ /* 0x000fc6000bf25310 */
[----:B------:R-:W2:Y:S01]  /*8d60*/  @P1 LDG.E R3, desc[UR50][R4.64] ;  /* 0x0000003204031981 */ /* 0x000ea2000c1e1900 */
[----:B------:R-:W-:Y:S02]  /*8d70*/  ULDC UR4, c[0x0][0xa88] ;  /* 0x0002a20000047ab9 */ /* 0x000fe40000000800 */
[----:B------:R-:W-:Y:S01]  /*8d80*/  PLOP3.LUT P2, PT, PT, PT, UP1, 0x80, 0x0 ;  /* 0x000000000000781c */ /* 0x000fe20003f4f018 */
[----:B------:R-:W-:-:S04]  /*8d90*/  IMAD.U32 R0, RZ, RZ, UR4 ;  /* 0x00000004ff007e24 */ /* 0x000fc8000f8e00ff */
[----:B------:R-:W-:-:S04]  /*8da0*/  @UP1 UIADD3 UR8, UP2, UR9, UR10, URZ ;  /* 0x0000000a09081290 */ /* 0x000fc8000ff5e03f */
[----:B------:R-:W-:Y:S02]  /*8db0*/  @UP1 UIADD3.X UR9, UR12, UR11, URZ, UP2, !UPT ;  /* 0x0000000b0c091290 */ /* 0x000fe400097fe43f */
[----:B------:R-:W-:-:S04]  /*8dc0*/  IMAD.U32 R6, RZ, RZ, UR8 ;  /* 0x00000008ff067e24 */ /* 0x000fc8000f8e00ff */
[----:B------:R-:W-:-:S05]  /*8dd0*/  IMAD.U32 R7, RZ, RZ, UR9 ;  /* 0x00000009ff077e24 */ /* 0x000fca000f8e00ff */
[----:B------:R1:W5:Y:S01]  /*8de0*/  @P2 LDG.E R0, desc[UR50][R6.64] ;  /* 0x0000003206002981 */ /* 0x000362000c1e1900 */
[----:B------:R-:W-:Y:S01]  /*8df0*/  UMOV UR4, URZ ;  /* 0x0000003f00047c82 */ /* 0x000fe20008000000 */
[----:B------:R-:W-:Y:S01]  /*8e00*/  USHF.R.S32.HI UR12, URZ, 0x1f, UR45 ;  /* 0x0000001f3f0c7899 */ /* 0x000fe2000801142d */
[----:B------:R-:W-:Y:S02]  /*8e10*/  ISETP.GE.AND P0, PT, R197, 0x40, PT ;  /* 0x00000040c500780c */ /* 0x000fe40003f06270 */
[----:B--2---:R-:W-:-:S13]  /*8e20*/  @P1 R2UR UR4, R3 ;  /* 0x00000000030412ca */ /* 0x004fda00000e0000 */
[----:B------:R-:W-:Y:S01]  /*8e30*/  USHF.R.S32.HI UR11, URZ, 0x1f, UR4 ;  /* 0x0000001f3f0b7899 */ /* 0x000fe20008011404 */
[----:B01----:R-:W-:Y:S11]  /*8e40*/  @P2 BRA `(.L_x_3620) ;  /* 0x0000000000102947 */ /* 0x003ff60003800000 */
[----:B------:R-:W-:Y:S05]  /*8e50*/  @!P1 BRA `(.L_x_3620) ;  /* 0x00000000000c9947 */ /* 0x000fea0003800000 */
[----:B------:R-:W2:Y:S04]  /*8e60*/  LDG.E R3, desc[UR50][R4.64] ;  /* 0x0000003204037981 */ /* 0x000ea8000c1e1900 */
[----:B-----5:R-:W2:Y:S02]  /*8e70*/  LDG.E R0, desc[UR50][R4.64+0x4] ;  /* 0x0000043204007981 */ /* 0x020ea4000c1e1900 */
[----:B--2---:R-:W-:-:S07]  /*8e80*/  IMAD.IADD R0, R0, 0x1, -R3 ;  /* 0x0000000100007824 */ /* 0x004fce00078e0a03 */
.L_x_3620:
[----:B------:R-:W-:Y:S01]  /*8e90*/  USEL UR42, UR42, URZ, !UP0 ;  /* 0x0000003f2a2a7287 */ /* 0x000fe2000c000000 */
[----:B------:R-:W-:Y:S01]  /*8ea0*/  BSSY B1, `(.L_x_3621) ;  /* 0x000002d000017945 */ /* 0x000fe20003800000 */
[----:B------:R-:W-:-:S03]  /*8eb0*/  USEL UR43, UR43, URZ, !UP0 ;  /* 0x0000003f2b2b7287 */ /* 0x000fc6000c000000 */
[----:B------:R-:W-:Y:S09]  /*8ec0*/  @P0 BRA `(.L_x_3622) ;  /* 0x0000000000a80947 */ /* 0x000ff20003800000 */
[----:B------:R-:W0:Y:S01]  /*8ed0*/  S2R R4, SR_TID.X ;  /* 0x0000000000047919 */ /* 0x000e220000002100 */
[----:B------:R-:W1:Y:S01]  /*8ee0*/  LDC R6, c[0x0][0xbe8] ;  /* 0x0002fa00ff067b82 */ /* 0x000e620000000800 */
[----:B------:R-:W-:-:S05]  /*8ef0*/  MOV R3, UR44 ;  /* 0x0000002c00037c02 */ /* 0x000fca0008000f00 */
[----:B0-----:R-:W-:Y:S02]  /*8f00*/  IMAD R3, R3, 0x40, R4 ;  /* 0x0000004003037824 */ /* 0x001fe400078e0204 */
[----:B-1---5:R-:W-:Y:S02]  /*8f10*/  IMAD R4, R0, R6, RZ ;  /* 0x0000000600047224 */ /* 0x022fe400078e02ff */
[----:B------:R-:W-:-:S05]  /*8f20*/  VIADD R5, R3, 0xffffff80 ;  /* 0xffffff8003057836 */ /* 0x000fca0000000000 */
[----:B------:R-:W-:-:S13]  /*8f30*/  ISETP.GE.AND P0, PT, R5, R4, PT ;  /* 0x000000040500720c */ /* 0x000fda0003f06270 */
[----:B------:R-:W-:Y:S05]  /*8f40*/  @P0 BRA `(.L_x_3622) ;  /* 0x0000000000880947 */ /* 0x000fea0003800000 */
[----:B------:R-:W-:Y:S01]  /*8f50*/  ISETP.NE.AND P0, PT, R6, 0x1, PT ;  /* 0x000000010600780c */ /* 0x000fe20003f05270 */
[----:B------:R-:W-:Y:S01]  /*8f60*/  ULDC.64 UR14, c[0x0][0xb90] ;  /* 0x0002e400000e7ab9 */ /* 0x000fe20000000a00 */
[----:B------:R-:W-:Y:S01]  /*8f70*/  UMOV UR8, UR4 ;  /* 0x0000000400087c82 */ /* 0x000fe20008000000 */
[----:B------:R-:W-:Y:S01]  /*8f80*/  UIMAD UR10, UR12, UR14, URZ ;  /* 0x0000000e0c0a72a4 */ /* 0x000fe2000f8e023f */
[----:B------:R-:W-:Y:S02]  /*8f90*/  UMOV UR9, UR11 ;  /* 0x0000000b00097c82 */ /* 0x000fe40008000000 */
[----:B------:R-:W-:Y:S02]  /*8fa0*/  UIMAD.WIDE.U32 UR8, UR45, UR14, UR8 ;  /* 0x0000000e2d0872a5 */ /* 0x000fe4000f8e0008 */
[----:B------:R-:W-:-:S03]  /*8fb0*/  UIMAD UR10, UR45, UR15, UR10 ;  /* 0x0000000f2d0a72a4 */ /* 0x000fc6000f8e020a */
[----:B------:R-:W-:Y:S02]  /*8fc0*/  ULDC.64 UR14, c[0x0][0xb98] ;  /* 0x0002e600000e7ab9 */ /* 0x000fe40000000a00 */
[----:B------:R-:W0:Y:S01]  /*8fd0*/  @P0 LDC R4, c[0x0][0xbec] ;  /* 0x0002fb00ff040b82 */ /* 0x000e220000000800 */
[----:B------:R-:W-:Y:S02]  /*8fe0*/  UIADD3 UR9, UR9, UR10, URZ ;  /* 0x0000000a09097290 */ /* 0x000fe4000fffe03f */
[----:B------:R-:W-:Y:S02]  /*8ff0*/  UIMAD UR10, UR43, UR14, URZ ;  /* 0x0000000e2b0a72a4 */ /* 0x000fe4000f8e023f */
[----:B------:R-:W-:Y:S02]  /*9000*/  UIMAD.WIDE.U32 UR8, UR42, UR14, UR8 ;  /* 0x0000000e2a0872a5 */ /* 0x000fe4000f8e0008 */
[----:B------:R-:W-:Y:S01]  /*9010*/  UIMAD UR10, UR42, UR15, UR10 ;  /* 0x0000000f2a0a72a4 */ /* 0x000fe2000f8e020a */
[----:B------:R-:W1:Y:S02]  /*9020*/  @P0 LDC R8, c[0x0][0xbf0] ;  /* 0x0002fc00ff080b82 */ /* 0x000e640000000800 */
[----:B------:R-:W-:Y:S01]  /*9030*/  ULDC.64 UR14, c[0x0][0xb88] ;  /* 0x0002e200000e7ab9 */ /* 0x000fe20000000a00 */
[----:B0-----:R-:W-:-:S04]  /*9040*/  @P0 IMAD.HI.U32 R3, R5, R4, RZ ;  /* 0x0000000405030227 */ /* 0x001fc800078e00ff */
[----:B------:R-:W-:Y:S01]  /*9050*/  IMAD.MOV.U32 R4, RZ, RZ, R5 ;  /* 0x000000ffff047224 */ /* 0x000fe200078e0005 */
[----:B-1----:R-:W-:Y:S01]  /*9060*/  @P0 SHF.R.U32.HI R4, RZ, R8, R3 ;  /* 0x00000008ff040219 */ /* 0x002fe20000011603 */
[----:B------:R-:W-:-:S04]  /*9070*/  IMAD.U32 R8, RZ, RZ, UR10 ;  /* 0x0000000aff087e24 */ /* 0x000fc8000f8e00ff */
[----:B------:R-:W-:-:S04]  /*9080*/  IMAD.MOV R3, RZ, RZ, -R4 ;  /* 0x000000ffff037224 */ /* 0x000fc800078e0a04 */
[----:B------:R-:W-:Y:S01]  /*9090*/  IMAD R3, R6, R3, R5 ;  /* 0x0000000306037224 */ /* 0x000fe200078e0205 */
[----:B------:R-:W-:Y:S02]  /*90a0*/  SHF.R.S32.HI R5, RZ, 0x1f, R4 ;  /* 0x0000001fff057819 */ /* 0x000fe40000011404 */
[----:B------:R-:W-:Y:S02]  /*90b0*/  IADD3 R4, P0, R4, UR8, RZ ;  /* 0x0000000804047c10 */ /* 0x000fe4000ff1e0ff */
[----:B------:R-:W-:Y:S02]  /*90c0*/  SHF.R.S32.HI R6, RZ, 0x1f, R3 ;  /* 0x0000001fff067819 */ /* 0x000fe40000011403 */
[----:B------:R-:W-:Y:S01]  /*90d0*/  IADD3.X R5, R5, UR9, R8, P0, !PT ;  /* 0x0000000905057c10 */ /* 0x000fe200087fe408 */
[----:B------:R-:W-:Y:S02]  /*90e0*/  ULDC.64 UR8, c[0x0][0xb50] ;  /* 0x0002d40000087ab9 */ /* 0x000fe40000000a00 */
[----:B------:R-:W-:-:S02]  /*90f0*/  IMAD R6, R6, UR14, RZ ;  /* 0x0000000e06067c24 */ /* 0x000fc4000f8e02ff */
[----:B------:R-:W-:-:S04]  /*9100*/  IMAD.WIDE.U32 R4, R3, UR14, R4 ;  /* 0x0000000e03047c25 */ /* 0x000fc8000f8e0004 */
[----:B------:R-:W-:Y:S01]  /*9110*/  IMAD R7, R3, UR15, R6 ;  /* 0x0000000f03077c24 */ /* 0x000fe2000f8e0206 */
[----:B------:R-:W-:-:S03]  /*9120*/  LEA R6, P0, R4, UR8, 0x2 ;  /* 0x0000000804067c11 */ /* 0x000fc6000f8010ff */
[----:B------:R-:W-:-:S05]  /*9130*/  IMAD.IADD R3, R5, 0x1, R7 ;  /* 0x0000000105037824 */ /* 0x000fca00078e0207 */
[----:B------:R-:W-:Y:S01]  /*9140*/  LEA.HI.X R7, R4, UR9, R3, 0x2, P0 ;  /* 0x0000000904077c11 */ /* 0x000fe200080f1403 */
[----:B------:R-:W-:-:S05]  /*9150*/  IMAD.MOV.U32 R3, RZ, RZ, -0x800000 ;  /* 0xff800000ff037424 */ /* 0x000fca00078e00ff */
[----:B------:R0:W-:Y:S02]  /*9160*/  STG.E desc[UR50][R6.64], R3 ;  /* 0x0000000306007986 */ /* 0x0001e4000c101932 */
.L_x_3622:
[----:B------:R-:W-:Y:S05]  /*9170*/  BSYNC B1 ;  /* 0x0000000000017941 */ /* 0x000fea0003800000 */
.L_x_3621:
[----:B------:R-:W-:Y:S01]  /*9180*/  ISETP.NE.AND P0, PT, R11, 0x1, PT ;  /* 0x000000010b00780c */ /* 0x000fe20003f05270 */
[----:B------:R-:W-:Y:S01]  /*9190*/  ULDC UR13, c[0x0][0xac8] ;  /* 0x0002b200000d7ab9 */ /* 0x000fe20000000800 */
[----:B------:R-:W-:Y:S01]  /*91a0*/  ULDC.64 UR14, c[0x0][0xaa0] ;  /* 0x0002a800000e7ab9 */ /* 0x000fe20000000a00 */
[----:B------:R-:W-:Y:S01]  /*91b0*/  ISETP.GE.AND P1, PT, R189, UR13, PT ;  /* 0x0000000dbd007c0c */ /* 0x000fe2000bf26270 */
[----:B------:R-:W-:Y:S01]  /*91c0*/  UIMAD UR10, UR11, UR14, URZ ;  /* 0x0000000e0b0a72a4 */ /* 0x000fe2000f8e023f */
[----:B------:R-:W-:Y:S01]  /*91d0*/  ISETP.GE.AND P2, PT, R2, UR13, PT ;  /* 0x0000000d02007c0c */ /* 0x000fe2000bf46270 */
[----:B------:R-:W-:Y:S01]  /*91e0*/  UIMAD.WIDE.U32 UR8, UR4, UR14, URZ ;  /* 0x0000000e040872a5 */ /* 0x000fe2000f8e003f */
[----:B------:R-:W-:Y:S01]  /*91f0*/  SEL R4, RZ, 0xffffffff, P1 ;  /* 0xffffffffff047807 */ /* 0x000fe20000800000 */
[----:B------:R-:W-:Y:S01]  /*9200*/  UIMAD UR10, UR4, UR15, UR10 ;  /* 0x0000000f040a72a4 */ /* 0x000fe2000f8e020a */
[----:B0-----:R-:W-:Y:S01]  /*9210*/  SEL R3, RZ, 0x1, P2 ;  /* 0x00000001ff037807 */ /* 0x001fe20001000000 */
[----:B------:R-:W-:Y:S01]  /*9220*/  IMAD.U32 R26, RZ, RZ, UR44 ;  /* 0x0000002cff1a7e24 */ /* 0x000fe2000f8e00ff */
[----:B------:R-:W-:Y:S01]  /*9230*/  ULDC.64 UR14, c[0x0][0xae8] ;  /* 0x0002ba00000e7ab9 */ /* 0x000fe20000000a00 */
[----:B------:R-:W-:Y:S01]  /*9240*/  IMAD.SHL.U32 R4, R4, 0x2, RZ ;  /* 0x0000000204047824 */ /* 0x000fe200078e00ff */
[----:B------:R-:W0:Y:S01]  /*9250*/  @P0 LDC R5, c[0x0][0xbec] ;  /* 0x0002fb00ff050b82 */ /* 0x000e220000000800 */
[----:B------:R-:W-:Y:S01]  /*9260*/  ISETP.GE.AND P2, PT, R188, UR13, PT ;  /* 0x0000000dbc007c0c */ /* 0x000fe2000bf46270 */
[----:B------:R-:W-:Y:S01]  /*9270*/  UIADD3 UR9, UR9, UR10, URZ ;  /* 0x0000000a09097290 */ /* 0x000fe2000fffe03f */
[----:B------:R-:W-:Y:S01]  /*9280*/  MOV R8, UR44 ;  /* 0x0000002c00087c02 */ /* 0x000fe20008000f00 */
[----:B------:R-:W-:Y:S01]  /*9290*/  UIMAD UR4, UR12, UR14, URZ ;  /* 0x0000000e0c0472a4 */ /* 0x000fe2000f8e023f */
[----:B------:R-:W-:Y:S01]  /*92a0*/  LOP3.LUT R4, R4, 0x2, R3, 0xe2, !PT ;  /* 0x0000000204047812 */ /* 0x000fe200078ee203 */
[----:B------:R-:W-:Y:S01]  /*92b0*/  IMAD R3, R190, 0x20, R191 ;  /* 0x00000020be037824 */ /* 0x000fe200078e02bf */
[----:B------:R-:W-:Y:S01]  /*92c0*/  SEL R6, RZ, 0xffffffff, P2 ;  /* 0xffffffffff067807 */ /* 0x000fe20001000000 */
[----:B------:R-:W1:Y:S01]  /*92d0*/  @P0 LDC R7, c[0x0][0xbf0] ;  /* 0x0002fc00ff070b82 */ /* 0x000e620000000800 */
[----:B------:R-:W-:Y:S01]  /*92e0*/  UIMAD UR4, UR45, UR15, UR4 ;  /* 0x0000000f2d0472a4 */ /* 0x000fe2000f8e0204 */
[----:B------:R-:W-:Y:S01]  /*92f0*/  IMAD R8, R8, 0x40, R3 ;  /* 0x0000004008087824 */ /* 0x000fe200078e0203 */
[----:B------:R-:W-:Y:S01]  /*9300*/  UIMAD.WIDE.U32 UR8, UR45, UR14, UR8 ;  /* 0x0000000e2d0872a5 */ /* 0x000fe2000f8e0008 */
[----:B------:R-:W-:Y:S01]  /*9310*/  ISETP.GE.AND P1, PT, R187, UR13, PT ;  /* 0x0000000dbb007c0c */ /* 0x000fe2000bf26270 */
[----:B------:R-:W-:Y:S01]  /*9320*/  ULDC.64 UR10, c[0x0][0xaf0] ;  /* 0x0002bc00000a7ab9 */ /* 0x000fe20000000a00 */
[----:B------:R-:W-:Y:S01]  /*9330*/  IMAD.SHL.U32 R9, R6, 0x4, RZ ;  /* 0x0000000406097824 */ /* 0x000fe200078e00ff */
[----:B------:R-:W-:Y:S01]  /*9340*/  UIMAD UR43, UR43, UR10, URZ ;  /* 0x0000000a2b2b72a4 */ /* 0x000fe2000f8e023f */
[----:B------:R-:W-:Y:S01]  /*9350*/  SEL R10, RZ, 0xffffffff, P1 ;  /* 0xffffffffff0a7807 */ /* 0x000fe20000800000 */
[----:B------:R-:W-:Y:S01]  /*9360*/  UIADD3 UR9, UR9, UR4, URZ ;  /* 0x0000000409097290 */ /* 0x000fe2000fffe03f */
[----:B------:R-:W-:Y:S01]  /*9370*/  IMAD.MOV.U32 R3, RZ, RZ, R8 ;  /* 0x000000ffff037224 */ /* 0x000fe200078e0008 */
[----:B------:R-:W-:Y:S01]  /*9380*/  UIMAD UR4, UR42, UR11, UR43 ;  /* 0x0000000b2a0472a4 */ /* 0x000fe2000f8e022b */
[----:B------:R-:W-:Y:S01]  /*9390*/  LOP3.LUT R9, R9, 0x4, R4, 0xe2, !PT ;  /* 0x0000000409097812 */ /* 0x000fe200078ee204 */
[----:B------:R-:W-:Y:S01]  /*93a0*/  UIMAD.WIDE.U32 UR42, UR42, UR10, UR8 ;  /* 0x0000000a2a2a72a5 */ /* 0x000fe2000f8e0008 */
[----:B------:R-:W-:Y:S01]  /*93b0*/  IMAD.SHL.U32 R10, R10, 0x8, RZ ;  /* 0x000000080a0a7824 */ /* 0x000fe200078e00ff */
[----:B------:R-:W-:Y:S01]  /*93c0*/  ISETP.GE.AND P2, PT, R193, UR13, PT ;  /* 0x0000000dc1007c0c */ /* 0x000fe2000bf46270 */
[----:B0-----:R-:W-:Y:S01]  /*93d0*/  @P0 IMAD.HI.U32 R6, R8, R5, RZ ;  /* 0x0000000508060227 */ /* 0x001fe200078e00ff */
[----:B------:R-:W-:Y:S01]  /*93e0*/  UIADD3 UR4, UR43, UR4, URZ ;  /* 0x000000042b047290 */ /* 0x000fe2000fffe03f */
[----:B------:R-:W-:Y:S01]  /*93f0*/  BSSY B1, `(.L_x_3623) ;  /* 0x0000049000017945 */ /* 0x000fe20003800000 */
[----:B------:R-:W-:Y:S01]  /*9400*/  LOP3.LUT R10, R10, 0x8, R9, 0xe2, !PT ;  /* 0x000000080a0a7812 */ /* 0x000fe200078ee209 */
[----:B------:R-:W-:Y:S01]  /*9410*/  ULDC.64 UR8, c[0x0][0xae0] ;  /* 0x0002b80000087ab9 */ /* 0x000fe20000000a00 */
[----:B------:R-:W-:-:S02]  /*9420*/  IMAD.U32 R5, RZ, RZ, UR43 ;  /* 0x0000002bff057e24 */ /* 0x000fc4000f8e00ff */
[----:B------:R-:W-:Y:S01]  /*9430*/  IMAD.U32 R4, RZ, RZ, UR42 ;  /* 0x0000002aff047e24 */ /* 0x000fe2000f8e00ff */
[----:B-1----:R-:W-:Y:S01]  /*9440*/  @P0 SHF.R.U32.HI R3, RZ, R7, R6 ;  /* 0x00000007ff030219 */ /* 0x002fe20000011606 */
[----:B------:R-:W-:Y:S01]  /*9450*/  IMAD.U32 R5, RZ, RZ, UR4 ;  /* 0x00000004ff057e24 */ /* 0x000fe2000f8e00ff */
[----:B------:R-:W-:Y:S01]  /*9460*/  ISETP.GE.AND P0, PT, R186, UR13, PT ;  /* 0x0000000dba007c0c */ /* 0x000fe2000bf06270 */
[----:B-----5:R-:W-:Y:S01]  /*9470*/  IMAD R25, R0, R11, RZ ;  /* 0x0000000b00197224 */ /* 0x020fe200078e02ff */
[--C-:B------:R-:W-:Y:S01]  /*9480*/  SHF.R.S32.HI R6, RZ, 0x1f, R3.reuse ;  /* 0x0000001fff067819 */ /* 0x100fe20000011403 */
[----:B------:R-:W-:Y:S01]  /*9490*/  IMAD.MOV R7, RZ, RZ, -R3 ;  /* 0x000000ffff077224 */ /* 0x000fe200078e0a03 */
[----:B------:R-:W-:Y:S01]  /*94a0*/  SEL R9, RZ, 0xffffffff, P0 ;  /* 0xffffffffff097807 */ /* 0x000fe20000000000 */
[----:B------:R-:W-:Y:S01]  /*94b0*/  IMAD.WIDE.U32 R4, R3, UR8, R4 ;  /* 0x0000000803047c25 */ /* 0x000fe2000f8e0004 */
[----:B------:R-:W-:-:S03]  /*94c0*/  ISETP.GE.AND P0, PT, R185, UR13, PT ;  /* 0x0000000db9007c0c */ /* 0x000fc6000bf06270 */
[----:B------:R-:W-:Y:S02]  /*94d0*/  IMAD R6, R6, UR8, RZ ;  /* 0x0000000806067c24 */ /* 0x000fe4000f8e02ff */
[----:B------:R-:W-:Y:S01]  /*94e0*/  IMAD R7, R11, R7, R8 ;  /* 0x000000070b077224 */ /* 0x000fe200078e0208 */
[----:B------:R-:W-:Y:S01]  /*94f0*/  SEL R8, RZ, 0xffffffff, P0 ;  /* 0xffffffffff087807 */ /* 0x000fe20000000000 */
[----:B------:R-:W-:Y:S01]  /*9500*/  IMAD.SHL.U32 R13, R9, 0x10, RZ ;  /* 0x00000010090d7824 */ /* 0x000fe200078e00ff */
[----:B------:R-:W-:Y:S01]  /*9510*/  ISETP.GE.AND P0, PT, R194, UR13, PT ;  /* 0x0000000dc2007c0c */ /* 0x000fe2000bf06270 */
[----:B------:R-:W-:Y:S01]  /*9520*/  IMAD R9, R3, UR9, R6 ;  /* 0x0000000903097c24 */ /* 0x000fe2000f8e0206 */
[----:B------:R-:W-:Y:S01]  /*9530*/  SHF.R.S32.HI R3, RZ, 0x1f, R7 ;  /* 0x0000001fff037819 */ /* 0x000fe20000011407 */
[----:B------:R-:W-:Y:S01]  /*9540*/  ULDC.64 UR8, c[0x0][0xad8] ;  /* 0x0002b60000087ab9 */ /* 0x000fe20000000a00 */
[----:B------:R-:W-:Y:S01]  /*9550*/  IMAD R26, R26, 0x40, R191 ;  /* 0x000000401a1a7824 */ /* 0x000fe200078e02bf */
[----:B------:R-:W-:Y:S01]  /*9560*/  LOP3.LUT R10, R13, 0x10, R10, 0xe2, !PT ;  /* 0x000000100d0a7812 */ /* 0x000fe200078ee20a */
[----:B------:R-:W-:Y:S01]  /*9570*/  IMAD.IADD R5, R5, 0x1, R9 ;  /* 0x0000000105057824 */ /* 0x000fe200078e0209 */
[----:B------:R-:W-:Y:S01]  /*9580*/  SHF.L.U32 R13, R8, 0x5, RZ ;  /* 0x00000005080d7819 */ /* 0x000fe200000006ff */
[----:B------:R-:W-:-:S02]  /*9590*/  IMAD R0, R3, UR8, RZ ;  /* 0x0000000803007c24 */ /* 0x000fc4000f8e02ff */
[----:B------:R-:W-:Y:S01]  /*95a0*/  IMAD.WIDE.U32 R4, R7, UR8, R4 ;  /* 0x0000000807047c25 */ /* 0x000fe2000f8e0004 */
[----:B------:R-:W-:-:S03]  /*95b0*/  LOP3.LUT R10, R13, 0x20, R10, 0xe2, !PT ;  /* 0x000000200d0a7812 */ /* 0x000fc600078ee20a */
[----:B------:R-:W-:Y:S01]  /*95c0*/  IMAD R3, R7, UR9, R0 ;  /* 0x0000000907037c24 */ /* 0x000fe2000f8e0200 */
[----:B------:R-:W-:Y:S01]  /*95d0*/  SEL R7, RZ, 0x40, P0 ;  /* 0x00000040ff077807 */ /* 0x000fe20000000000 */
[----:B------:R-:W-:Y:S01]  /*95e0*/  ULDC.64 UR8, c[0x0][0xa80] ;  /* 0x0002a00000087ab9 */ /* 0x000fe20000000a00 */
[----:B------:R-:W-:Y:S01]  /*95f0*/  ISETP.GE.AND P0, PT, R26, R25, PT ;  /* 0x000000191a00720c */ /* 0x000fe20003f06270 */
[----:B------:R-:W-:Y:S01]  /*9600*/  IMAD.IADD R3, R5, 0x1, R3 ;  /* 0x0000000105037824 */ /* 0x000fe200078e0203 */
[----:B------:R-:W-:Y:S02]  /*9610*/  LEA R20, P1, R4, UR8, 0x1 ;  /* 0x0000000804147c11 */ /* 0x000fe4000f8208ff */
[----:B------:R-:W-:Y:S02]  /*9620*/  LOP3.LUT R21, R10, R7, RZ, 0xfc, !PT ;  /* 0x000000070a157212 */ /* 0x000fe400078efcff */
[----:B------:R-:W-:Y:S01]  /*9630*/  LEA.HI.X R3, R4, UR9, R3, 0x1, P1 ;  /* 0x0000000904037c11 */ /* 0x000fe200088f0c03 */
[----:B------:R0:W1:Y:S01]  /*9640*/  SHFL.IDX PT, R6, R20, RZ, 0x181f ;  /* 0x00181fff14067589 */ /* 0x00006200000e0000 */
[----:B------:R-:W-:-:S03]  /*9650*/  SEL R0, RZ, 0x80, P2 ;  /* 0x00000080ff007807 */ /* 0x000fc60001000000 */
[----:B------:R0:W2:Y:S01]  /*9660*/  SHFL.IDX PT, R7, R3, RZ, 0x181f ;  /* 0x00181fff03077589 */ /* 0x0000a200000e0000 */
        /* <DEDUP_REMOVED lines=9> */
[----:B------:R-:W-:Y:S01]  /*9700*/  @!P5 LEA R10, P4, R188, R6, 0x1 ;  /* 0x00000006bc0ad211 */ /* 0x000fe200078808ff */
[----:B------:R-:W-:Y:S01]  /*9710*/  @!P1 ST.E.128 desc[UR50][R4.64], RZ ;  /* 0x000000ff04009985 */ /* 0x000fe2000c101d32 */
[----:B------:R-:W-:Y:S02]  /*9720*/  ISETP.GE.AND P1, PT, R185, UR13, PT ;  /* 0x0000000db9007c0c */ /* 0x000fe4000bf26270 */
[----:B------:R-:W-:Y:S01]  /*9730*/  LOP3.LUT P0, RZ, R21, 0x40, RZ, 0xc0, !PT ;  /* 0x0000004015ff7812 */ /* 0x000fe2000780c0ff */
[----:B------:R1:W-:Y:S01]  /*9740*/  @!P2 ST.E.128 desc[UR50][R8.64], RZ ;  /* 0x000000ff0800a985 */ /* 0x0003e2000c101d32 */
[----:B------:R-:W-:-:S02]  /*9750*/  ISETP.GE.AND P2, PT, R186, UR13, PT ;  /* 0x0000000dba007c0c */ /* 0x000fc4000bf46270 */
[-C--:B------:R-:W-:Y:S02]  /*9760*/  @!P5 LEA.HI.X R11, R188, R7.reuse, R203, 0x1, P4 ;  /* 0x00000007bc0bd211 */ /* 0x080fe400020f0ccb */
[----:B------:R-:W-:Y:S02]  /*9770*/  LOP3.LUT P4, RZ, R24, 0x80, RZ, 0xc0, !PT ;  /* 0x0000008018ff7812 */ /* 0x000fe4000788c0ff */
[CC--:B------:R-:W-:Y:S01]  /*9780*/  @!P3 LEA R12, P6, R187.reuse, R6.reuse, 0x1 ;  /* 0x00000006bb0cb211 */ /* 0x0c0fe200078c08ff */
[----:B------:R3:W-:Y:S03]  /*9790*/  @!P5 ST.E.128 desc[UR50][R10.64], RZ ;  /* 0x000000ff0a00d985 */ /* 0x0007e6000c101d32 */
[----:B------:R-:W-:Y:S02]  /*97a0*/  @!P3 LEA.HI.X R13, R187, R7, R202, 0x1, P6 ;  /* 0x00000007bb0db211 */ /* 0x000fe400030f0cca */
[----:B-1----:R-:W-:-:S02]  /*97b0*/  @!P1 LEA R8, P6, R185, R6, 0x1 ;  /* 0x00000006b9089211 */ /* 0x002fc400078c08ff */
[-C--:B------:R-:W-:Y:S01]  /*97c0*/  @!P2 LEA R4, P5, R186, R6.reuse, 0x1 ;  /* 0x00000006ba04a211 */ /* 0x080fe200078a08ff */
[----:B------:R3:W-:Y:S01]  /*97d0*/  @!P3 ST.E.128 desc[UR50][R12.64], RZ ;  /* 0x000000ff0c00b985 */ /* 0x0007e2000c101d32 */
[-C--:B------:R-:W-:Y:S02]  /*97e0*/  @P0 LEA R14, P3, R194, R6.reuse, 0x1 ;  /* 0x00000006c20e0211 */ /* 0x080fe400078608ff */
[-C--:B------:R-:W-:Y:S02]  /*97f0*/  @!P2 LEA.HI.X R5, R186, R7.reuse, R201, 0x1, P5 ;  /* 0x00000007ba05a211 */ /* 0x080fe400028f0cc9 */
[----:B------:R-:W-:Y:S02]  /*9800*/  @P4 LEA R6, P5, R193, R6, 0x1 ;  /* 0x00000006c1064211 */ /* 0x000fe400078a08ff */
[-C--:B------:R-:W-:Y:S01]  /*9810*/  @!P1 LEA.HI.X R9, R185, R7.reuse, R200, 0x1, P6 ;  /* 0x00000007b9099211 */ /* 0x080fe200030f0cc8 */
[----:B------:R3:W-:Y:S01]  /*9820*/  @!P2 ST.E.128 desc[UR50][R4.64], RZ ;  /* 0x000000ff0400a985 */ /* 0x0007e2000c101d32 */
[----:B------:R-:W-:-:S02]  /*9830*/  @P0 LEA.HI.X R15, R194, R7, R199, 0x1, P3 ;  /* 0x00000007c20f0211 */ /* 0x000fc400018f0cc7 */
[----:B------:R-:W-:Y:S01]  /*9840*/  @P4 LEA.HI.X R7, R193, R7, R198, 0x1, P5 ;  /* 0x00000007c1074211 */ /* 0x000fe200028f0cc6 */
[----:B------:R3:W-:Y:S04]  /*9850*/  @!P1 ST.E.128 desc[UR50][R8.64], RZ ;  /* 0x000000ff08009985 */ /* 0x0007e8000c101d32 */
[----:B------:R3:W-:Y:S04]  /*9860*/  @P0 ST.E.128 desc[UR50][R14.64], RZ ;  /* 0x000000ff0e000985 */ /* 0x0007e8000c101d32 */
[----:B------:R3:W-:Y:S02]  /*9870*/  @P4 ST.E.128 desc[UR50][R6.64], RZ ;  /* 0x000000ff06004985 */ /* 0x0007e4000c101d32 */
.L_x_3624:
[----:B------:R-:W-:Y:S05]  /*9880*/  BSYNC B1 ;  /* 0x0000000000017941 */ /* 0x000fea0003800000 */
.L_x_3623:
[----:B------:R-:W-:Y:S01]  /*9890*/  VIADD R0, R26, 0x20 ;  /* 0x000000201a007836 */ /* 0x000fe20000000000 */
[----:B--23--:R2:W3:Y:S04]  /*98a0*/  SHFL.IDX PT, R7, R3, 0x1, 0x181f ;  /* 0x00381f0003077f89 */ /* 0x00c4e800000e0000 */
[----:B------:R-:W-:Y:S01]  /*98b0*/  ISETP.GE.AND P0, PT, R0, R25, PT ;  /* 0x000000190000720c */ /* 0x000fe20003f06270 */
[----:B-1----:R2:W1:-:S12]  /*98c0*/  SHFL.IDX PT, R6, R20, 0x1, 0x181f ;  /* 0x00381f0014067f89 */ /* 0x00245800000e0000 */
[----:B--2---:R-:W-:Y:S05]  /*98d0*/  @P0 BRA `(.L_x_3619) ;  /* 0x00000000007c0947 */ /* 0x004fea0003800000 */
[----:B------:R-:W-:Y:S02]  /*98e0*/  ISETP.GE.AND P2, PT, R189, UR13, PT ;  /* 0x0000000dbd007c0c */ /* 0x000fe4000bf46270 */
[----:B------:R-:W-:Y:S02]  /*98f0*/  ISETP.GE.AND P3, PT, R2, UR13, PT ;  /* 0x0000000d02007c0c */ /* 0x000fe4000bf66270 */
[----:B------:R-:W-:Y:S02]  /*9900*/  ISETP.GE.AND P5, PT, R188, UR13, PT ;  /* 0x0000000dbc007c0c */ /* 0x000fe4000bfa6270 */
[----:B------:R-:W-:Y:S02]  /*9910*/  ISETP.GE.AND P4, PT, R187, UR13, PT ;  /* 0x0000000dbb007c0c */ /* 0x000fe4000bf86270 */
[----:B------:R-:W-:-:S05]  /*9920*/  LOP3.LUT P1, RZ, R21, 0x40, RZ, 0xc0, !PT ;  /* 0x0000004015ff7812 */ /* 0x000fca000782c0ff */
[CC--:B-1----:R-:W-:Y:S02]  /*9930*/  @!P2 LEA R8, P0, R189.reuse, R6.reuse, 0x1 ;  /* 0x00000006bd08a211 */ /* 0x0c2fe400078008ff */
[----:B---3--:R-:W-:Y:S02]  /*9940*/  @!P3 IMAD.WIDE R4, R2, 0x2, R6 ;  /* 0x000000020204b825 */ /* 0x008fe400078e0206 */
[-C--:B------:R-:W-:Y:S02]  /*9950*/  @!P2 LEA.HI.X R9, R189, R7.reuse, R204, 0x1, P0 ;  /* 0x00000007bd09a211 */ /* 0x080fe400000f0ccc */
[----:B------:R-:W-:Y:S01]  /*9960*/  @!P5 LEA R10, P0, R188, R6, 0x1 ;  /* 0x00000006bc0ad211 */ /* 0x000fe200078008ff */
[----:B------:R1:W-:Y:S01]  /*9970*/  @!P3 ST.E.128 desc[UR50][R4.64], RZ ;  /* 0x000000ff0400b985 */ /* 0x0003e2000c101d32 */
[----:B------:R-:W-:Y:S02]  /*9980*/  ISETP.GE.AND P3, PT, R186, UR13, PT ;  /* 0x0000000dba007c0c */ /* 0x000fe4000bf66270 */
[----:B------:R-:W-:Y:S01]  /*9990*/  @!P5 LEA.HI.X R11, R188, R7, R203, 0x1, P0 ;  /* 0x00000007bc0bd211 */ /* 0x000fe200000f0ccb */
[----:B------:R2:W-:Y:S01]  /*99a0*/  @!P2 ST.E.128 desc[UR50][R8.64], RZ ;  /* 0x000000ff0800a985 */ /* 0x0005e2000c101d32 */
[----:B------:R-:W-:-:S02]  /*99b0*/  ISETP.GE.AND P2, PT, R185, UR13, PT ;  /* 0x0000000db9007c0c */ /* 0x000fc4000bf46270 */
[----:B------:R-:W-:Y:S01]  /*99c0*/  LOP3.LUT P0, RZ, R24, 0x80, RZ, 0xc0, !PT ;  /* 0x0000008018ff7812 */ /* 0x000fe2000780c0ff */
[----:B------:R2:W-:Y:S01]  /*99d0*/  @!P5 ST.E.128 desc[UR50][R10.64], RZ ;  /* 0x000000ff0a00d985 */ /* 0x0005e2000c101d32 */
[----:B------:R-:W-:-:S04]  /*99e0*/  @!P4 LEA R12, P6, R187, R6, 0x1 ;  /* 0x00000006bb0cc211 */ /* 0x000fc800078c08ff */
[----:B------:R-:W-:Y:S02]  /*99f0*/  @!P4 LEA.HI.X R13, R187, R7, R202, 0x1, P6 ;  /* 0x00000007bb0dc211 */ /* 0x000fe400030f0cca */
[----:B------:R-:W-:-:S03]  /*9a00*/  @!P3 LEA R14, P5, R186, R6, 0x1 ;  /* 0x00000006ba0eb211 */ /* 0x000fc600078a08ff */
[----:B------:R2:W-:Y:S01]  /*9a10*/  @!P4 ST.E.128 desc[UR50][R12.64], RZ ;  /* 0x000000ff0c00c985 */ /* 0x0005e2000c101d32 */
[-C--:B-1----:R-:W-:Y:S02]  /*9a20*/  @!P2 LEA R4, P6, R185, R6.reuse, 0x1 ;  /* 0x00000006b904a211 */ /* 0x082fe400078c08ff */
[-C--:B0-----:R-:W-:Y:S02]  /*9a30*/  @P1 LEA R20, P4, R194, R6.reuse, 0x1 ;  /* 0x00000006c2141211 */ /* 0x081fe400078808ff */
        /* <DEDUP_REMOVED lines=9> */
.L_x_3619:
[----:B------:R-:W-:Y:S05]  /*9ad0*/  BSYNC B0 ;  /* 0x0000000000007941 */ /* 0x000fea0003800000 */
.L_x_3613:
[----:B------:R-:W-:Y:S02]  /*9ae0*/  ULDC UR4, c[0x0][0xc3c] ;  /* 0x00030f0000047ab9 */ /* 0x000fe40000000800 */
[----:B------:R-:W-:-:S06]  /*9af0*/  UISETP.GE.AND UP0, UPT, UR7, UR4, UPT ;  /* 0x000000040700728c */ /* 0x000fcc000bf06270 */
[----:B------:R-:W-:-:S13]  /*9b00*/  PLOP3.LUT P0, PT, PT, PT, UP0, 0x80, 0x0 ;  /* 0x000000000000781c */ /* 0x000fda0003f0f008 */
[----:B------:R-:W-:Y:S05]  /*9b10*/  @!P0 BRA `(.L_x_3625) ;  /* 0xffffff7400188947 */ /* 0x000fea000383ffff */
[----:B------:R-:W-:Y:S05]  /*9b20*/  EXIT ;  /* 0x000000000000794d */ /* 0x000fea0003800000 */
.L_x_3574:
[----:B------:R-:W-:-:S08]  /*9b30*/  NOP ;  /* 0x0000000000007918 */ /* 0x000fd00000000000 */
[----:B------:R-:W0:-:S00]  /*9b40*/  USETMAXREG.DEALLOC.CTAPOOL 0x28 ;  /* 0x00000028000079c8 */ /* 0x000e0000080e0500 */
        /* <DEDUP_REMOVED lines=14> */
.L_x_3626:
        /* <DEDUP_REMOVED lines=40> */
.L_x_3632:
        /* <DEDUP_REMOVED lines=12> */
.L_x_3631:
[----:B------:R-:W-:Y:S05]  /*9f70*/  BSYNC B0 ;  /* 0x0000000000007941 */ /* 0x000fea0003800000 */
.L_x_3630:
        /* <DEDUP_REMOVED lines=21> */
.L_x_3628:
[----:B------:R-:W-:-:S04]  /*a0d0*/  IMAD.IADD R8, R4, 0x1, -R3 ;  /* 0x0000000104087824 */ /* 0x000fc800078e0a03 */
        /* <DEDUP_REMOVED lines=14> */
.L_x_3633:
        /* <DEDUP_REMOVED lines=24> */
[--C-:B------:R-:W-:Y:S02]  /*a340*/  IMAD.MOV R17, RZ, RZ, -R2.reuse ;  /* 0x000000ffff117224 */ /* 0x100fe400078e0a02 */
[----:B------:R-:W-:Y:S02]  /*a350*/  IMAD.MOV.U32 R18, RZ, RZ, R2 ;  /* 0x000000ffff127224 */ /* 0x000fe400078e0002 */
[----:B------:R-:W-:Y:S01]  /*a360*/  IMAD R17, R10, R17, R11 ;  /* 0x000000110a117224 */ /* 0x000fe200078e020b */
[----:B------:R-:W-:Y:S06]  /*a370*/  BRA `(.L_x_3634) ;  /* 0x0000000000147947 */ /* 0x000fec0003800000 */
.L_x_3629:
[----:B------:R-:W-:Y:S01]  /*a380*/  ULDC UR4, c[0x0][0xc3c] ;  /* 0x00030f0000047ab9 */ /* 0x000fe20000000800 */
[----:B------:R-:W-:Y:S01]  /*a390*/  IMAD.MOV.U32 R17, RZ, RZ, RZ ;  /* 0x000000ffff117224 */ /* 0x000fe200078e00ff */
[----:B------:R-:W-:Y:S01]  /*a3a0*/  MOV R16, UR6 ;  /* 0x0000000600107c02 */ /* 0x000fe20008000f00 */
[----:B------:R-:W-:Y:S02]  /*a3b0*/  IMAD.MOV.U32 R18, RZ, RZ, RZ ;  /* 0x000000ffff127224 */ /* 0x000fe400078e00ff */
[----:B------:R-:W-:-:S07]  /*a3c0*/  IMAD.U32 R19, RZ, RZ, UR4 ;  /* 0x00000004ff137e24 */ /* 0x000fce000f8e00ff */
.L_x_3634:
[----:B------:R-:W-:-:S13]  /*a3d0*/  ISETP.NE.AND P0, PT, R5, RZ, PT ;  /* 0x000000ff0500720c */ /* 0x000fda0003f05270 */
[----:B------:R-:W0:Y:S01]  /*a3e0*/  @!P0 S2R R3, SR_CgaCtaId ;  /* 0x0000000000038919 */ /* 0x000e220000008800 */
[----:B------:R-:W-:-:S04]  /*a3f0*/  @!P0 MOV R0, 0x400 ;  /* 0x0000040000008802 */ /* 0x000fc80000000f00 */
[----:B0-----:R-:W-:-:S05]  /*a400*/  @!P0 LEA R0, R3, R0, 0x18 ;  /* 0x0000000003008211 */ /* 0x001fca00078ec0ff */
[----:B------:R1:W-:Y:S01]  /*a410*/  @!P0 STS.128 [R0+0x28cd0], R16 ;  /* 0x028cd01000008388 */ /* 0x0003e20000000c00 */
[----:B------:R-:W-:Y:S06]  /*a420*/  BAR.ARV 0x5, 0x180 ;  /* 0x0146000000007b1d */ /* 0x000fec0000002000 */
.L_x_3627:
[----:B------:R2:W-:Y:S01]  /*a430*/  STL [R1+0x24], RZ ;  /* 0x000024ff01007387 */ /* 0x0005e20000100800 */
[----:B------:R-:W-:Y:S01]  /*a440*/  ULDC UR4, c[0x0][0xc3c] ;  /* 0x00030f0000047ab9 */ /* 0x000fe20000000800 */
[----:B------:R-:W-:Y:S01]  /*a450*/  IMAD.MOV.U32 R25, RZ, RZ, 0x1 ;  /* 0x00000001ff197424 */ /* 0x000fe200078e00ff */
[----:B0-----:R-:W-:Y:S01]  /*a460*/  ISETP.GE.AND P0, PT, R19, UR4, PT ;  /* 0x0000000413007c0c */ /* 0x001fe2000bf06270 */
[----:B------:R-:W-:-:S12]  /*a470*/  IMAD.MOV.U32 R24, RZ, RZ, RZ ;  /* 0x000000ffff187224 */ /* 0x000fd800078e00ff */
[----:B--2---:R-:W-:Y:S05]  /*a480*/  @P0 BRA `(.L_x_3635) ;  /* 0x0000004400b40947 */ /* 0x004fea0003800000 */
[----:B------:R-:W0:Y:S01]  /*a490*/  S2R R4, SR_TID.X ;  /* 0x0000000000047919 */ /* 0x000e220000002100 */
[----:B------:R-:W2:Y:S01]  /*a4a0*/  S2UR UR5, SR_CgaCtaId ;  /* 0x00000000000579c3 */ /* 0x000ea20000008800 */
[----:B------:R-:W-:Y:S01]  /*a4b0*/  UMOV UR4, 0x400 ;  /* 0x0000040000047882 */ /* 0x000fe20000000000 */
[----:B------:R-:W-:Y:S01]  /*a4c0*/  BSSY B8, `(.L_x_3635) ;  /* 0x0000469000087945 */ /* 0x000fe20003800000 */
[----:B------:R3:W-:Y:S01]  /*a4d0*/  STL [R1+0x24], RZ ;  /* 0x000024ff01007387 */ /* 0x0007e20000100800 */
[----:B------:R-:W-:Y:S01]  /*a4e0*/  IMAD.MOV.U32 R25, RZ, RZ, 0x1 ;  /* 0x00000001ff197424 */ /* 0x000fe200078e00ff */
[----:B------:R-:W-:Y:S01]  /*a4f0*/  ULOP3.LUT UR36, UR39, 0x2, URZ, 0xfc, !UPT ;  /* 0x0000000227247892 */ /* 0x000fe2000f8efc3f */
[----:B------:R-:W-:Y:S01]  /*a500*/  IMAD.MOV.U32 R24, RZ, RZ, RZ ;  /* 0x000000ffff187224 */ /* 0x000fe200078e00ff */
[----:B------:R-:W-:Y:S01]  /*a510*/  ULDC UR37, c[0x0][0xc] ;  /* 0x0000030000257ab9 */ /* 0x000fe20000000800 */
[----:B--2---:R-:W-:-:S06]  /*a520*/  ULEA UR4, UR5, UR4, 0x18 ;  /* 0x0000000405047291 */ /* 0x004fcc000f8ec03f */
[----:B------:R-:W-:Y:S01]  /*a530*/  IMAD.U32 R23, RZ, RZ, UR4 ;  /* 0x00000004ff177e24 */ /* 0x000fe2000f8e00ff */
[C---:B0-----:R-:W-:Y:S01]  /*a540*/  LOP3.LUT R3, R4.reuse, 0x7f, RZ, 0xc0, !PT ;  /* 0x0000007f04037812 */ /* 0x041fe200078ec0ff */
[----:B-1----:R-:W-:-:S03]  /*a550*/  IMAD.SHL.U32 R0, R4, 0x8, RZ ;  /* 0x0000000804007824 */ /* 0x002fc600078e00ff */
[----:B------:R-:W-:Y:S02]  /*a560*/  SHF.R.U32.HI R37, RZ, 0x3, R3 ;  /* 0x00000003ff257819 */ /* 0x000fe40000011603 */
[C---:B------:R-:W-:Y:S02]  /*a570*/  LOP3.LUT R2, R0.reuse, 0x1f8, RZ, 0xc0, !PT ;  /* 0x000001f800027812 */ /* 0x040fe400078ec0ff */
[----:B------:R-:W-:Y:S02]  /*a580*/  LOP3.LUT R3, R0, 0x38, RZ, 0xc0, !PT ;  /* 0x0000003800037812 */ /* 0x000fe400078ec0ff */
[----:B------:R-:W-:Y:S01]  /*a590*/  LOP3.LUT R33, R2, 0x38, R4, 0x78, !PT ;  /* 0x0000003802217812 */ /* 0x000fe200078e7804 */
[----:B------:R-:W-:Y:S01]  /*a5a0*/  IMAD.SHL.U32 R2, R4, 0x10, RZ ;  /* 0x0000001004027824 */ /* 0x000fe200078e00ff */
[----:B------:R-:W-:Y:S02]  /*a5b0*/  LOP3.LUT R4, R3, 0x80, RZ, 0xfc, !PT ;  /* 0x0000008003047812 */ /* 0x000fe400078efcff */
[----:B------:R-:W-:-:S02]  /*a5c0*/  LOP3.LUT R33, R33, 0x200, R0, 0xf8, !PT ;  /* 0x0000020021217812 */ /* 0x000fc400078ef800 */
[----:B------:R-:W-:Y:S02]  /*a5d0*/  LOP3.LUT R0, R37, 0x70, R2, 0xf8, !PT ;  /* 0x0000007025007812 */ /* 0x000fe400078ef802 */
[C---:B------:R-:W-:Y:S02]  /*a5e0*/  LOP3.LUT R0, R3.reuse, 0xc0, RZ, 0xfc, !PT ;  /* 0x000000c003007812 */ /* 0x040fe400078efcff */
[----:B------:R-:W-:Y:S02]  /*a5f0*/  LOP3.LUT R0, R3, 0x140, RZ, 0xfc, !PT ;  /* 0x0000014003007812 */ /* 0x000fe400078efcff */
[----:B------:R-:W-:Y:S02]  /*a600*/  LEA R0, R33, R23, 0x1 ;  /* 0x0000001721007211 */ /* 0x000fe400078e08ff */
[C---:B------:R-:W-:Y:S02]  /*a610*/  LOP3.LUT R2, R3.reuse, 0x40, RZ, 0xfc, !PT ;  /* 0x0000004003027812 */ /* 0x040fe400078efcff */
[C---:B------:R-:W-:Y:S01]  /*a620*/  LOP3.LUT R2, R3.reuse, 0x100, RZ, 0xfc, !PT ;  /* 0x0000010003027812 */ /* 0x040fe200078efcff */
[----:B------:R3:W-:Y:S01]  /*a630*/  STL [R1+0x2c], R0 ;  /* 0x00002c0001007387 */ /* 0x0007e20000100800 */
[----:B------:R-:W-:-:S02]  /*a640*/  LOP3.LUT R4, R3, 0x180, RZ, 0xfc, !PT ;  /* 0x0000018003047812 */ /* 0x000fc400078efcff */
[----:B------:R-:W-:-:S07]  /*a650*/  LOP3.LUT R2, R3, 0x1c0, RZ, 0xfc, !PT ;  /* 0x000001c003027812 */ /* 0x000fce00078efcff */
.L_x_3696:
[----:B------:R-:W0:Y:S02]  /*a660*/  LDC.64 R30, c[0x0][0xc88] ;  /* 0x00032200ff1e7b82 */ /* 0x000e240000000a00 */
[----:B0-----:R-:W-:-:S06]  /*a670*/  IMAD.WIDE R30, R19, 0x4, R30 ;  /* 0x00000004131e7825 */ /* 0x001fcc00078e021e */
[----:B---3--:R0:W3:Y:S01]  /*a680*/  LDG.E R30, desc[UR50][R30.64] ;  /* 0x000000321e1e7981 */ /* 0x0080e2000c1e1900 */
[----:B------:R-:W-:Y:S05]  /*a690*/  YIELD ;  /* 0x0000000000007946 */ /* 0x000fea0003800000 */
[----:B------:R-:W-:Y:S01]  /*a6a0*/  ULDC.64 UR4, c[0x0][0xa28] ;  /* 0x00028a0000047ab9 */ /* 0x000fe20000000a00 */
[----:B------:R-:W-:Y:S01]  /*a6b0*/  ULDC.64 UR6, c[0x0][0xa18] ;  /* 0x0002860000067ab9 */ /* 0x000fe20000000a00 */
[----:B------:R-:W-:Y:S01]  /*a6c0*/  ISETP.NE.U32.AND P0, PT, RZ, UR4, PT ;  /* 0x00000004ff007c0c */ /* 0x000fe2000bf05070 */
[----:B0-----:R-:W-:-:S03]  /*a6d0*/  IMAD.MOV.U32 R31, RZ, RZ, RZ ;  /* 0x000000ffff1f7224 */ /* 0x001fc600078e00ff */
[----:B------:R-:W-:Y:S02]  /*a6e0*/  ISETP.NE.AND.EX P0, PT, RZ, UR5, PT, P0 ;  /* 0x00000005ff007c0c */ /* 0x000fe4000bf05300 */
[----:B---3--:R-:W-:-:S11]  /*a6f0*/  SHF.R.S32.HI R0, RZ, 0x1f, R30 ;  /* 0x0000001fff007819 */ /* 0x008fd6000001141e */
        /* <DEDUP_REMOVED lines=8> */
[----:B------:R-:W-:Y:S01]  /*a780*/  LOP3.LUT R22, R22, 0xfffffeff, RZ, 0xc0, !PT ;  /* 0xfffffeff16167812 */ /* 0x000fe200078ec0ff */
[----:B0-----:R-:W-:Y:S01]  /*a790*/  IMAD.MOV.U32 R0, RZ, RZ, RZ ;  /* 0x000000ffff007224 */ /* 0x001fe200078e00ff */
[----:B------:R-:W-:Y:S02]  /*a7a0*/  ISETP.NE.AND.EX P2, PT, RZ, UR5, PT, P0 ;  /* 0x00000005ff007c0c */ /* 0x000fe4000bf45300 */
[----:B------:R-:W-:Y:S02]  /*a7b0*/  ISETP.NE.U32.AND P0, PT, RZ, UR6, PT ;  /* 0x00000006ff007c0c */ /* 0x000fe4000bf05070 */
[----:B-1----:R-:W-:Y:S02]  /*a7c0*/  IADD3 R2, P1, R26, UR4, RZ ;  /* 0x000000041a027c10 */ /* 0x002fe4000ff3e0ff */
[----:B------:R-:W-:-:S02]  /*a7d0*/  ISETP.NE.AND.EX P0, PT, RZ, UR7, PT, P0 ;  /* 0x00000007ff007c0c */ /* 0x000fc4000bf05300 */
[----:B------:R-:W-:Y:S01]  /*a7e0*/  IADD3.X R3, R27, UR5, RZ, P1, !PT ;  /* 0x000000051b037c10 */ /* 0x000fe20008ffe4ff */
[----:B------:R-:W-:-:S04]  /*a7f0*/  ULDC.64 UR4, c[0x0][0x418] ;  /* 0x0001060000047ab9 */ /* 0x000fc80000000a00 */
[----:B------:R-:W-:Y:S01]  /*a800*/  @P2 LOP3.LUT R22, R22, 0x100, RZ, 0xfc, !PT ;  /* 0x0000010016162812 */ /* 0x000fe200078efcff */
[----:B--2---:R-:W2:Y:S05]  /*a810*/  @P2 LDG.E R0, desc[UR50][R2.64] ;  /* 0x0000003202002981 */ /* 0x004eaa000c1e1900 */
[----:B------:R-:W-:-:S04]  /*a820*/  @P0 IADD3 R4, P1, R26, UR6, RZ ;  /* 0x000000061a040c10 */ /* 0x000fc8000ff3e0ff */
[----:B------:R-:W-:Y:S01]  /*a830*/  @P0 IADD3.X R5, R27, UR7, RZ, P1, !PT ;  /* 0x000000071b050c10 */ /* 0x000fe20008ffe4ff */
[----:B--2---:R0:W-:Y:S04]  /*a840*/  STL [R1], R0 ;  /* 0x0000000001007387 */ /* 0x0041e80000100800 */
        /* <DEDUP_REMOVED lines=9> */
[----:B----4-:R-:W-:Y:S05]  /*a8e0*/  @P0 BRA `(.L_x_3636) ;  /* 0x0000000000200947 */ /* 0x010fea0003800000 */
[----:B------:R-:W-:Y:S02]  /*a8f0*/  ULDC UR4, c[0x0][0x288] ;  /* 0x0000a20000047ab9 */ /* 0x000fe40000000800 */
[----:B0-----:R-:W-:-:S05]  /*a900*/  IMAD.U32 R0, RZ, RZ, UR4 ;  /* 0x00000004ff007e24 */ /* 0x001fca000f8e00ff */
[----:B------:R1:W-:Y:S01]  /*a910*/  STL [R1+0xc], R0 ;  /* 0x00000c0001007387 */ /* 0x0003e20000100800 */
[----:B------:R-:W-:Y:S05]  /*a920*/  @!P2 BRA `(.L_x_3636) ;  /* 0x000000000010a947 */ /* 0x000fea0003800000 */
[----:B------:R-:W2:Y:S04]  /*a930*/  LDG.E R5, desc[UR50][R2.64] ;  /* 0x0000003202057981 */ /* 0x000ea8000c1e1900 */
[----:B-1----:R-:W2:Y:S02]  /*a940*/  LDG.E R0, desc[UR50][R2.64+0x4] ;  /* 0x0000043202007981 */ /* 0x002ea4000c1e1900 */
[----:B--2---:R-:W-:-:S05]  /*a950*/  IMAD.IADD R0, R0, 0x1, -R5 ;  /* 0x0000000100007824 */ /* 0x004fca00078e0a05 */
[----:B------:R2:W-:Y:S02]  /*a960*/  STL [R1+0xc], R0 ;  /* 0x00000c0001007387 */ /* 0x0005e40000100800 */
.L_x_3636:
[----:B------:R-:W-:Y:S01]  /*a970*/  ULDC.64 UR4, c[0x0][0xa20] ;  /* 0x0002880000047ab9 */ /* 0x000fe20000000a00 */
[----:B------:R-:W-:Y:S01]  /*a980*/  IMAD.MOV.U32 R28, RZ, RZ, R30 ;  /* 0x000000ffff1c7224 */ /* 0x000fe200078e001e */
[----:B------:R-:W-:-:S04]  /*a990*/  ISETP.NE.U32.AND P0, PT, RZ, UR4, PT ;  /* 0x00000004ff007c0c */ /* 0x000fc8000bf05070 */
[----:B------:R-:W-:-:S13]  /*a9a0*/  ISETP.NE.AND.EX P0, PT, RZ, UR5, PT, P0 ;  /* 0x00000005ff007c0c */ /* 0x000fda000bf05300 */
[----:B------:R-:W-:Y:S05]  /*a9b0*/  @!P0 BRA `(.L_x_3637) ;  /* 0x0000000000108947 */ /* 0x000fea0003800000 */
[----:B------:R-:W-:-:S04]  /*a9c0*/  IADD3 R2, P0, R26, UR4, RZ ;  /* 0x000000041a027c10 */ /* 0x000fc8000ff1e0ff */
[----:B------:R-:W-:-:S05]  /*a9d0*/  IADD3.X R3, R27, UR5, RZ, P0, !PT ;  /* 0x000000051b037c10 */ /* 0x000fca00087fe4ff */
[----:B------:R3:W5:Y:S01]  /*a9e0*/  LDG.E R36, desc[UR50][R2.64] ;  /* 0x0000003202247981 */ /* 0x000762000c1e1900 */
[----:B------:R-:W-:Y:S05]  /*a9f0*/  BRA `(.L_x_3638) ;  /* 0x0000000000247947 */ /* 0x000fea0003800000 */
.L_x_3637:
[----:B------:R-:W-:Y:S02]  /*aa00*/  ULDC.64 UR4, c[0x0][0xa08] ;  /* 0x0002820000047ab9 */ /* 0x000fe40000000a00 */
[----:B------:R-:W-:-:S04]  /*aa10*/  ISETP.NE.U32.AND P0, PT, RZ, UR4, PT ;  /* 0x00000004ff007c0c */ /* 0x000fc8000bf05070 */
[----:B------:R-:W-:-:S13]  /*aa20*/  ISETP.NE.AND.EX P0, PT, RZ, UR5, PT, P0 ;  /* 0x00000005ff007c0c */ /* 0x000fda000bf05300 */
[----:B------:R-:W-:Y:S05]  /*aa30*/  @!P0 BRA `(.L_x_3638) ;  /* 0x0000000000148947 */ /* 0x000fea0003800000 */
[----:B------:R-:W3:Y:S02]  /*aa40*/  LDC.64 R2, c[0x0][0xa08] ;  /* 0x00028200ff027b82 */ /* 0x000ee40000000a00 */
[----:B---3--:R-:W-:-:S05]  /*aa50*/  IMAD.WIDE R2, R28, 0x4, R2 ;  /* 0x000000041c027825 */ /* 0x008fca00078e0202 */
[----:B------:R-:W3:Y:S04]  /*aa60*/  LDG.E R36, desc[UR50][R2.64] ;  /* 0x0000003202247981 */ /* 0x000ee8000c1e1900 */
[----:B------:R-:W3:Y:S02]  /*aa70*/  LDG.E R5, desc[UR50][R2.64+0x4] ;  /* 0x0000043202057981 */ /* 0x000ee4000c1e1900 */
[----:B---3--:R-:W-:-:S07]  /*aa80*/  IMAD.IADD R36, R5, 0x1, -R36 ;  /* 0x0000000105247824 */ /* 0x008fce00078e0a24 */
.L_x_3638:
[----:B-----5:R-:W-:Y:S01]  /*aa90*/  IMAD.IADD R36, R36, 0x1, -R31 ;  /* 0x0000000124247824 */ /* 0x020fe200078e0a1f */
[----:B------:R-:W-:Y:S04]  /*aaa0*/  BSSY B7, `(.L_x_3639) ;  /* 0x000036c000077945 */ /* 0x000fe80003800000 */
[C---:B012---:R-:W-:Y:S02]  /*aab0*/  IADD3 R0, R36.reuse, 0x3f, RZ ;  /* 0x0000003f24007810 */ /* 0x047fe40007ffe0ff */
[----:B------:R-:W-:Y:S02]  /*aac0*/  ISETP.GT.AND P0, PT, R36, RZ, PT ;  /* 0x000000ff2400720c */ /* 0x000fe40003f04270 */
[----:B---3--:R-:W-:-:S04]  /*aad0*/  SHF.R.S32.HI R3, RZ, 0x1f, R0 ;  /* 0x0000001fff037819 */ /* 0x008fc80000011400 */
[----:B------:R-:W-:-:S04]  /*aae0*/  LEA.HI R3, R3, R0, RZ, 0x6 ;  /* 0x0000000003037211 */ /* 0x000fc800078f30ff */
[----:B------:R-:W-:-:S05]  /*aaf0*/  SHF.R.S32.HI R34, RZ, 0x6, R3 ;  /* 0x00000006ff227819 */ /* 0x000fca0000011403 */
        /* <DEDUP_REMOVED lines=19> */
.L_x_3640:
        /* <DEDUP_REMOVED lines=9> */
[----:B------:R-:W-:Y:S01]  /*acc0*/  MOV R13, RZ ;  /* 0x000000ff000d7202 */ /* 0x000fe20000000f00 */
[----:B------:R-:W1:Y:S01]  /*acd0*/  LDC.64 R2, c[0x4][R2] ;  /* 0x0100000002027b82 */ /* 0x000e620000000a00 */
[----:B------:R-:W-:Y:S02]  /*ace0*/  IMAD.U32 R5, RZ, RZ, UR7 ;  /* 0x00000007ff057e24 */ /* 0x000fe4000f8e00ff */
[----:B------:R-:W-:Y:S02]  /*acf0*/  IMAD.U32 R6, RZ, RZ, UR8 ;  /* 0x00000008ff067e24 */ /* 0x000fe4000f8e00ff */
[----:B------:R-:W-:-:S02]  /*ad00*/  IMAD.U32 R7, RZ, RZ, UR9 ;  /* 0x00000009ff077e24 */ /* 0x000fc4000f8e00ff */
[----:B------:R-:W-:Y:S02]  /*ad10*/  IMAD.U32 R10, RZ, RZ, UR4 ;  /* 0x00000004ff0a7e24 */ /* 0x000fe4000f8e00ff */
[----:B------:R-:W-:Y:S02]  /*ad20*/  IMAD.U32 R11, RZ, RZ, UR5 ;  /* 0x00000005ff0b7e24 */ /* 0x000fe4000f8e00ff */
[----:B------:R-:W-:Y:S02]  /*ad30*/  IMAD.MOV.U32 R8, RZ, RZ, 0x70 ;  /* 0x00000070ff087424 */ /* 0x000fe400078e00ff */
[----:B------:R-:W-:-:S07]  /*ad40*/  IMAD.MOV.U32 R12, RZ, RZ, 0x1 ;  /* 0x00000001ff0c7424 */ /* 0x000fce00078e00ff */
[----:B------:R-:W-:-:S07]  /*ad50*/  LEPC R20, `(.L_x_3643) ;  /* 0x000000001014794e */ /* 0x000fce0000000000 */
[----:B01----:R-:W-:Y:S05]  /*ad60*/  CALL.ABS.NOINC R2 ;  /* 0x0000000002007343 */ /* 0x003fea0003c00000 */
.L_x_3643:
[----:B------:R-:W-:Y:S05]  /*ad70*/  BSYNC B6 ;  /* 0x0000000000067941 */ /* 0x000fea0003800000 */
.L_x_3642:
        /* <DEDUP_REMOVED lines=10> */
[----:B------:R-:W-:Y:S01]  /*ae20*/  MOV R13, RZ ;  /* 0x000000ff000d7202 */ /* 0x000fe20000000f00 */
[----:B------:R-:W-:Y:S02]  /*ae30*/  IMAD.U32 R5, RZ, RZ, UR7 ;  /* 0x00000007ff057e24 */ /* 0x000fe4000f8e00ff */
[----:B------:R-:W-:Y:S02]  /*ae40*/  IMAD.U32 R6, RZ, RZ, UR8 ;  /* 0x00000008ff067e24 */ /* 0x000fe4000f8e00ff */
[----:B------:R-:W-:-:S02]  /*ae50*/  IMAD.U32 R7, RZ, RZ, UR9 ;  /* 0x00000009ff077e24 */ /* 0x000fc4000f8e00ff */
[----:B------:R-:W-:Y:S02]  /*ae60*/  IMAD.U32 R10, RZ, RZ, UR4 ;  /* 0x00000004ff0a7e24 */ /* 0x000fe4000f8e00ff */
[----:B------:R-:W-:Y:S02]  /*ae70*/  IMAD.U32 R11, RZ, RZ, UR5 ;  /* 0x00000005ff0b7e24 */ /* 0x000fe4000f8e00ff */
[----:B------:R-:W-:Y:S02]  /*ae80*/  IMAD.MOV.U32 R8, RZ, RZ, 0x70 ;  /* 0x00000070ff087424 */ /* 0x000fe400078e00ff */
[----:B-1----:R-:W-:-:S07]  /*ae90*/  IMAD.MOV.U32 R12, RZ, RZ, 0x1 ;  /* 0x00000001ff0c7424 */ /* 0x002fce00078e00ff */
[----:B------:R-:W-:-:S07]  /*aea0*/  LEPC R20, `(.L_x_3646) ;  /* 0x000000001014794e */ /* 0x000fce0000000000 */
[----:B0-2---:R-:W-:Y:S05]  /*aeb0*/  CALL.ABS.NOINC R2 ;  /* 0x0000000002007343 */ /* 0x005fea0003c00000 */
.L_x_3646:
[----:B------:R0:W1:Y:S01]  /*aec0*/  LDC.64 R2, c[0x4][R29] ;  /* 0x010000001d027b82 */ /* 0x0000620000000a00 */
[----:B------:R-:W-:Y:S01]  /*aed0*/  ULDC.64 UR6, c[0x4][0xf0] ;  /* 0x01003c0000067ab9 */ /* 0x000fe20000000a00 */
[----:B------:R-:W-:Y:S01]  /*aee0*/  ULDC.64 UR8, c[0x4][0xf8] ;  /* 0x01003e0000087ab9 */ /* 0x000fe20000000a00 */
[----:B------:R-:W-:Y:S01]  /*aef0*/  ULDC.64 UR4, c[0x4][0x50] ;  /* 0x0100140000047ab9 */ /* 0x000fe20000000a00 */
        /* <DEDUP_REMOVED lines=8> */
[----:B0-----:R-:W-:-:S07]  /*af80*/  IMAD.MOV.U32 R12, RZ, RZ, 0x1 ;  /* 0x00000001ff0c7424 */ /* 0x001fce00078e00ff */
[----:B------:R-:W-:-:S07]  /*af90*/  LEPC R20, `(.L_x_3645) ;  /* 0x000000001014794e */ /* 0x000fce0000000000 */
[----:B-1----:R-:W-:Y:S05]  /*afa0*/  CALL.ABS.NOINC R2 ;  /* 0x0000000002007343 */ /* 0x002fea0003c00000 */
.L_x_3645:
[----:B------:R-:W-:Y:S05]  /*afb0*/  BSYNC B6 ;  /* 0x0000000000067941 */ /* 0x000fea0003800000 */
.L_x_3644:
[----:B------:R-:W1:Y:S01]  /*afc0*/  S2R R21, SR_TID.X ;  /* 0x0000000000157919 */ /* 0x000e620000002100 */
[----:B------:R-:W-:Y:S01]  /*afd0*/  ULDC.64 UR4, c[0x0][0x9f8] ;  /* 0x00027e0000047ab9 */ /* 0x000fe20000000a00 */
[----:B------:R-:W2:Y:S01]  /*afe0*/  LDC R20, c[0x0][0x430] ;  /* 0x00010c00ff147b82 */ /* 0x000ea20000000800 */
[----:B------:R-:W-:Y:S01]  /*aff0*/  ISETP.NE.U32.AND P0, PT, RZ, UR4, PT ;  /* 0x00000004ff007c0c */ /* 0x000fe2000bf05070 */
[----:B------:R-:W3:Y:S03]  /*b000*/  S2R R2, SR_TID.X ;  /* 0x0000000000027919 */ /* 0x000ee60000002100 */
[----:B------:R-:W-:-:S13]  /*b010*/  ISETP.NE.AND.EX P0, PT, RZ, UR5, PT, P0 ;  /* 0x00000005ff007c0c */ /* 0x000fda000bf05300 */
[----:B------:R-:W-:Y:S01]  /*b020*/  @P0 IADD3 R26, P1, R26, UR4, RZ ;  /* 0x000000041a1a0c10 */ /* 0x000fe2000ff3e0ff */
[----:B------:R-:W-:-:S03]  /*b030*/  ULDC UR4, c[0x0][0x320] ;  /* 0x0000c80000047ab9 */ /* 0x000fc60000000800 */
[----:B------:R-:W-:-:S05]  /*b040*/  @P0 IADD3.X R27, R27, UR5, RZ, P1, !PT ;  /* 0x000000051b1b0c10 */ /* 0x000fca0008ffe4ff */
[----:B------:R4:W5:Y:S01]  /*b050*/  @P0 LDG.E R28, desc[UR50][R26.64] ;  /* 0x000000321a1c0981 */ /* 0x000962000c1e1900 */
[----:B------:R-:W-:Y:S01]  /*b060*/  LOP3.LUT R22, R22, 0xffffffbf, RZ, 0xc0, !PT ;  /* 0xffffffbf16167812 */ /* 0x000fe200078ec0ff */
[----:B------:R-:W-:Y:S01]  /*b070*/  UMOV UR5, 0xffffffff ;  /* 0xffffffff00057882 */ /* 0x000fe20000000000 */
[----:B-1----:R-:W-:Y:S02]  /*b080*/  IMAD.SHL.U32 R29, R21, 0x8, RZ ;  /* 0x00000008151d7824 */ /* 0x002fe400078e00ff */
[----:B---3--:R-:W-:-:S03]  /*b090*/  IMAD.SHL.U32 R21, R2, 0x8, RZ ;  /* 0x0000000802157824 */ /* 0x008fc600078e00ff */
[----:B------:R-:W-:Y:S01]  /*b0a0*/  LOP3.LUT R29, R29, 0x38, RZ, 0xc0, !PT ;  /* 0x000000381d1d7812 */ /* 0x000fe200078ec0ff */
[----:B------:R-:W-:-:S03]  /*b0b0*/  IMAD.SHL.U32 R9, R2, 0x10, RZ ;  /* 0x0000001002097824 */ /* 0x000fc600078e00ff */
[C---:B------:R-:W-:Y:S02]  /*b0c0*/  LOP3.LUT R35, R29.reuse, 0x40, RZ, 0xfc, !PT ;  /* 0x000000401d237812 */ /* 0x040fe400078efcff */
[----:B------:R-:W-:Y:S02]  /*b0d0*/  LOP3.LUT R32, R29, 0x180, RZ, 0xfc, !PT ;  /* 0x000001801d207812 */ /* 0x000fe400078efcff */
[----:B------:R-:W1:Y:S01]  /*b0e0*/  S2R R29, SR_TID.X ;  /* 0x00000000001d7919 */ /* 0x000e620000002100 */
[----:B------:R-:W-:Y:S02]  /*b0f0*/  ISETP.GE.AND P0, PT, R35, UR4, PT ;  /* 0x0000000423007c0c */ /* 0x000fe4000bf06270 */
[----:B------:R-:W-:Y:S02]  /*b100*/  ISETP.GE.AND P1, PT, R32, UR4, PT ;  /* 0x0000000420007c0c */ /* 0x000fe4000bf26270 */
[----:B------:R-:W-:Y:S02]  /*b110*/  LOP3.LUT R21, R21, 0x38, RZ, 0xc0, !PT ;  /* 0x0000003815157812 */ /* 0x000fe400078ec0ff */
[----:B------:R-:W-:-:S02]  /*b120*/  LOP3.LUT R9, R37, 0x70, R9, 0xf8, !PT ;  /* 0x0000007025097812 */ /* 0x000fc400078ef809 */
[C---:B------:R-:W-:Y:S02]  /*b130*/  ISETP.GE.AND P2, PT, R21.reuse, UR4, PT ;  /* 0x0000000415007c0c */ /* 0x040fe4000bf46270 */
[----:B------:R-:W-:Y:S02]  /*b140*/  LOP3.LUT R21, R21, 0x140, RZ, 0xfc, !PT ;  /* 0x0000014015157812 */ /* 0x000fe400078efcff */
[----:B------:R-:W-:Y:S02]  /*b150*/  SEL R0, RZ, 0x40, P1 ;  /* 0x00000040ff007807 */ /* 0x000fe40000800000 */
[----:B------:R-:W-:-:S04]  /*b160*/  @P0 LOP3.LUT R22, R22, 0x40, RZ, 0xfc, !PT ;  /* 0x0000004016160812 */ /* 0x000fc800078efcff */
[----:B------:R-:W-:-:S04]  /*b170*/  LOP3.LUT R22, R22, 0xffffff7f, RZ, 0xc0, !PT ;  /* 0xffffff7f16167812 */ /* 0x000fc800078ec0ff */
[----:B------:R-:W-:Y:S02]  /*b180*/  @P2 LOP3.LUT R22, R22, 0x80, RZ, 0xfc, !PT ;  /* 0x0000008016162812 */ /* 0x000fe400078efcff */
[----:B------:R-:W-:Y:S02]  /*b190*/  ISETP.GE.AND P2, PT, R21, UR4, PT ;  /* 0x0000000415007c0c */ /* 0x000fe4000bf46270 */
[----:B------:R-:W-:Y:S01]  /*b1a0*/  LOP3.LUT R22, R22, 0xffffffdf, RZ, 0xc0, !PT ;  /* 0xffffffdf16167812 */ /* 0x000fe200078ec0ff */
[C---:B-1----:R-:W-:Y:S02]  /*b1b0*/  IMAD.SHL.U32 R32, R29.reuse, 0x8, RZ ;  /* 0x000000081d207824 */ /* 0x042fe400078e00ff */
[----:B------:R-:W-:-:S03]  /*b1c0*/  IMAD.SHL.U32 R29, R29, 0x8, RZ ;  /* 0x000000081d1d7824 */ /* 0x000fc600078e00ff */
[----:B------:R-:W-:Y:S02]  /*b1d0*/  LOP3.LUT R32, R32, 0x38, RZ, 0xc0, !PT ;  /* 0x0000003820207812 */ /* 0x000fe400078ec0ff */
[----:B------:R-:W-:Y:S02]  /*b1e0*/  LOP3.LUT R29, R29, 0x38, RZ, 0xc0, !PT ;  /* 0x000000381d1d7812 */ /* 0x000fe400078ec0ff */
[C---:B------:R-:W-:Y:S02]  /*b1f0*/  LOP3.LUT R35, R32.reuse, 0x80, RZ, 0xfc, !PT ;  /* 0x0000008020237812 */ /* 0x040fe400078efcff */
[----:B------:R-:W-:Y:S02]  /*b200*/  LOP3.LUT R32, R32, 0x1c0, RZ, 0xfc, !PT ;  /* 0x000001c020207812 */ /* 0x000fe400078efcff */
[----:B------:R-:W-:Y:S02]  /*b210*/  ISETP.GE.AND P5, PT, R35, UR4, PT ;  /* 0x0000000423007c0c */ /* 0x000fe4000bfa6270 */
[----:B------:R-:W-:-:S02]  /*b220*/  LOP3.LUT R29, R29, 0xc0, RZ, 0xfc, !PT ;  /* 0x000000c01d1d7812 */ /* 0x000fc400078efcff */
[----:B------:R-:W-:Y:S01]  /*b230*/  ISETP.GE.AND P0, PT, R32, UR4, PT ;  /* 0x0000000420007c0c */ /* 0x000fe2000bf06270 */
[----:B------:R-:W-:Y:S01]  /*b240*/  IMAD.SHL.U32 R32, R2, 0x8, RZ ;  /* 0x0000000802207824 */ /* 0x000fe200078e00ff */
[----:B------:R-:W-:Y:S02]  /*b250*/  ISETP.GE.AND P4, PT, R29, UR4, PT ;  /* 0x000000041d007c0c */ /* 0x000fe4000bf86270 */
[----:B------:R-:W-:Y:S02]  /*b260*/  LEA R29, R34, 0xffffffc0, 0x6 ;  /* 0xffffffc0221d7811 */ /* 0x000fe400078e30ff */
[----:B------:R-:W-:Y:S02]  /*b270*/  LOP3.LUT R32, R32, 0x38, RZ, 0xc0, !PT ;  /* 0x0000003820207812 */ /* 0x000fe400078ec0ff */
[----:B------:R-:W-:Y:S01]  /*b280*/  SEL R7, RZ, 0x80, P0 ;  /* 0x00000080ff077807 */ /* 0x000fe20000000000 */
[----:B------:R-:W-:Y:S01]  /*b290*/  IMAD.IADD R35, R9, 0x1, R29 ;  /* 0x0000000109237824 */ /* 0x000fe200078e021d */
[----:B------:R-:W-:-:S02]  /*b2a0*/  @P5 LOP3.LUT R22, R22, 0x20, RZ, 0xfc, !PT ;  /* 0x0000002016165812 */ /* 0x000fc400078efcff */
[----:B------:R-:W-:Y:S02]  /*b2b0*/  LOP3.LUT R32, R32, 0x100, RZ, 0xfc, !PT ;  /* 0x0000010020207812 */ /* 0x000fe400078efcff */
[----:B------:R-:W-:Y:S02]  /*b2c0*/  LOP3.LUT R22, R22, 0xffffffef, RZ, 0xc0, !PT ;  /* 0xffffffef16167812 */ /* 0x000fe400078ec0ff */
[----:B------:R-:W-:Y:S02]  /*b2d0*/  ISETP.GE.AND P3, PT, R32, UR4, PT ;  /* 0x0000000420007c0c */ /* 0x000fe4000bf66270 */
[----:B------:R-:W-:-:S04]  /*b2e0*/  @P4 LOP3.LUT R22, R22, 0x10, RZ, 0xfc, !PT ;  /* 0x0000001016164812 */ /* 0x000fc800078efcff */
[----:B------:R-:W-:-:S04]  /*b2f0*/  LOP3.LUT R22, R22, 0xfffffffb, RZ, 0xc0, !PT ;  /* 0xfffffffb16167812 */ /* 0x000fc800078ec0ff */
[----:B------:R-:W-:-:S04]  /*b300*/  LOP3.LUT R22, R22, 0xfffffff7, RZ, 0xc0, !PT ;  /* 0xfffffff716167812 */ /* 0x000fc800078ec0ff */
[----:B------:R-:W-:-:S04]  /*b310*/  @P3 LOP3.LUT R22, R22, 0x8, RZ, 0xfc, !PT ;  /* 0x0000000816163812 */ /* 0x000fc800078efcff */
[----:B------:R-:W-:Y:S01]  /*b320*/  @P2 LOP3.LUT R22, R22, 0x4, RZ, 0xfc, !PT ;  /* 0x0000000416162812 */ /* 0x000fe200078efcff */
[----:B--2-4-:R-:W-:Y:S06]  /*b330*/  BRA.DIV UR5, `(.L_x_3647) ;  /* 0x0000003e05907947 */ /* 0x014fec000b800000 */
.L_x_3714:
[----:B------:R-:W-:Y:S01]  /*b340*/  ISETP.NE.AND P1, PT, R20, 0x1, PT ;  /* 0x000000011400780c */ /* 0x000fe20003f25270 */
[----:B0-----:R-:W-:Y:S01]  /*b350*/  IMAD.MOV.U32 R34, RZ, RZ, RZ ;  /* 0x000000ffff227224 */ /* 0x001fe200078e00ff */
[C---:B------:R-:W-:Y:S01]  /*b360*/  ISETP.GE.AND P0, PT, R35.reuse, R36, PT ;  /* 0x000000242300720c */ /* 0x040fe20003f06270 */
[----:B------:R-:W-:Y:S01]  /*b370*/  IMAD.IADD R35, R35, 0x1, R31 ;  /* 0x0000000123237824 */ /* 0x000fe200078e021f */
[----:B-----5:R-:W-:Y:S02]  /*b380*/  SHF.R.S32.HI R32, RZ, 0x1f, R28 ;  /* 0x0000001fff207819 */ /* 0x020fe4000001141c */
[----:B------:R-:W-:Y:S02]  /*b390*/  ISETP.GT.U32.OR P0, PT, R9, 0x3f, P0 ;  /* 0x0000003f0900780c */ /* 0x000fe40000704470 */
[----:B------:R-:W-:Y:S02]  /*b3a0*/  MOV R6, R35 ;  /* 0x0000002300067202 */ /* 0x000fe40000000f00 */
[----:B------:R-:W-:-:S02]  /*b3b0*/  LOP3.LUT P6, RZ, R22, 0x80, RZ, 0xc0, !PT ;  /* 0x0000008016ff7812 */ /* 0x000fc400078cc0ff */
[----:B------:R-:W-:Y:S01]  /*b3c0*/  LOP3.LUT R22, R22, 0xfffff7ff, RZ, 0xc0, !PT ;  /* 0xfffff7ff16167812 */ /* 0x000fe200078ec0ff */
[----:B------:R-:W0:Y:S03]  /*b3d0*/  @P1 LDC R3, c[0x0][0x434] ;  /* 0x00010d00ff031b82 */ /* 0x000e260000000800 */
[----:B------:R-:W-:-:S05]  /*b3e0*/  @P1 LOP3.LUT R22, R22, 0x800, RZ, 0xfc, !PT ;  /* 0x0000080016161812 */ /* 0x000fca00078efcff */
[----:B------:R-:W1:Y:S08]  /*b3f0*/  @P1 LDC R2, c[0x0][0x438] ;  /* 0x00010e00ff021b82 */ /* 0x000e700000000800 */
[----:B------:R-:W2:Y:S01]  /*b400*/  @!P0 LDC.64 R4, c[0x0][0x428] ;  /* 0x00010a00ff048b82 */ /* 0x000ea20000000a00 */
[----:B0-----:R-:W-:-:S05]  /*b410*/  @P1 IMAD.HI.U32 R3, R35, R3, RZ ;  /* 0x0000000323031227 */ /* 0x001fca00078e00ff */
[----:B-1----:R-:W-:-:S04]  /*b420*/  @P1 SHF.R.U32.HI R6, RZ, R2, R3 ;  /* 0x00000002ff061219 */ /* 0x002fc80000011603 */
[--C-:B------:R-:W-:Y:S01]  /*b430*/  @!P0 SHF.R.S32.HI R3, RZ, 0x1f, R6.reuse ;  /* 0x0000001fff038819 */ /* 0x100fe20000011406 */
[----:B------:R-:W-:Y:S02]  /*b440*/  @!P0 IMAD.MOV.U32 R2, RZ, RZ, R6 ;  /* 0x000000ffff028224 */ /* 0x000fe400078e0006 */
[-C--:B--2---:R-:W-:Y:S02]  /*b450*/  @!P0 IMAD R8, R32, R4.reuse, RZ ;  /* 0x0000000420088224 */ /* 0x084fe400078e02ff */
[----:B------:R-:W-:-:S04]  /*b460*/  @!P0 IMAD.WIDE.U32 R2, R28, R4, R2 ;  /* 0x000000041c028225 */ /* 0x000fc800078e0002 */
[----:B------:R-:W-:Y:S02]  /*b470*/  @!P0 IMAD R8, R28, R5, R8 ;  /* 0x000000051c088224 */ /* 0x000fe400078e0208 */
[----:B------:R-:W0:Y:S02]  /*b480*/  @!P0 LDC.64 R4, c[0x0][0x418] ;  /* 0x00010600ff048b82 */ /* 0x000e240000000a00 */
[----:B------:R-:W-:Y:S01]  /*b490*/  @!P0 IMAD.IADD R8, R3, 0x1, R8 ;  /* 0x0000000103088824 */ /* 0x000fe200078e0208 */
[----:B------:R-:W-:Y:S02]  /*b4a0*/  SEL R3, RZ, 0x1, P6 ;  /* 0x00000001ff037807 */ /* 0x000fe40003000000 */
[----:B0-----:R-:W-:-:S04]  /*b4b0*/  @!P0 LEA R4, P1, R2, R4, 0x2 ;  /* 0x0000000402048211 */ /* 0x001fc800078210ff */
[----:B------:R-:W-:Y:S02]  /*b4c0*/  @!P0 LEA.HI.X R5, R2, R5, R8, 0x2, P1 ;  /* 0x0000000502058211 */ /* 0x000fe400008f1408 */
[----:B------:R-:W-:-:S03]  /*b4d0*/  LOP3.LUT P1, RZ, R22, 0x40, RZ, 0xc0, !PT ;  /* 0x0000004016ff7812 */ /* 0x000fc6000782c0ff */
[----:B------:R0:W5:Y:S01]  /*b4e0*/  @!P0 LDG.E R34, desc[UR50][R4.64] ;  /* 0x0000003204228981 */ /* 0x000162000c1e1900 */
[----:B------:R-:W-:Y:S02]  /*b4f0*/  SEL R2, RZ, 0xffffffff, P1 ;  /* 0xffffffffff027807 */ /* 0x000fe40000800000 */
[----:B------:R-:W-:Y:S02]  /*b500*/  ISETP.GT.U32.AND P1, PT, R9, 0x3f, PT ;  /* 0x0000003f0900780c */ /* 0x000fe40003f24070 */
[----:B------:R-:W-:Y:S01]  /*b510*/  LOP3.LUT R22, R22, 0xfffffbff, RZ, 0xc0, !PT ;  /* 0xfffffbff16167812 */ /* 0x000fe200078ec0ff */
[----:B------:R-:W-:Y:S01]  /*b520*/  IMAD.SHL.U32 R2, R2, 0x2, RZ ;  /* 0x0000000202027824 */ /* 0x000fe200078e00ff */
[----:B------:R-:W-:Y:S02]  /*b530*/  SHF.R.S32.HI R26, RZ, 0x1f, R18 ;  /* 0x0000001fff1a7819 */ /* 0x000fe40000011412 */
[----:B0-----:R-:W-:Y:S02]  /*b540*/  SEL R4, RZ, 0x8, P4 ;  /* 0x00000008ff047807 */ /* 0x001fe40002000000 */
[----:B------:R-:W-:-:S02]  /*b550*/  LOP3.LUT R2, R2, 0x2, R3, 0xe2, !PT ;  /* 0x0000000202027812 */ /* 0x000fc400078ee203 */
[----:B------:R-:W-:-:S04]  /*b560*/  SEL R3, RZ, 0x4, P5 ;  /* 0x00000004ff037807 */ /* 0x000fc80002800000 */
[----:B------:R-:W-:Y:S02]  /*b570*/  LOP3.LUT R2, R4, R2, R3, 0xfe, !PT ;  /* 0x0000000204027212 */ /* 0x000fe400078efe03 */
[----:B------:R-:W-:Y:S02]  /*b580*/  SEL R3, RZ, 0x10, P3 ;  /* 0x00000010ff037807 */ /* 0x000fe40001800000 */
[----:B------:R-:W-:-:S04]  /*b590*/  SEL R4, RZ, 0x20, P2 ;  /* 0x00000020ff047807 */ /* 0x000fc80001000000 */
[----:B------:R-:W-:-:S04]  /*b5a0*/  LOP3.LUT R2, R4, R2, R3, 0xfe, !PT ;  /* 0x0000000204027212 */ /* 0x000fc800078efe03 */
[----:B------:R-:W-:Y:S01]  /*b5b0*/  LOP3.LUT R10, R2, R0, RZ, 0xfc, !PT ;  /* 0x00000000020a7212 */ /* 0x000fe200078efcff */
[----:B------:R-:W-:Y:S02]  /*b5c0*/  IMAD.MOV R0, RZ, RZ, -R6 ;  /* 0x000000ffff007224 */ /* 0x000fe400078e0a06 */
[----:B------:R-:W-:Y:S02]  /*b5d0*/  IMAD.U32 R2, RZ, RZ, UR36 ;  /* 0x00000024ff027e24 */ /* 0x000fe4000f8e00ff */
[----:B------:R-:W-:Y:S01]  /*b5e0*/  IMAD R35, R20, R0, R35 ;  /* 0x0000000014237224 */ /* 0x000fe200078e0223 */
[----:B------:R-:W-:Y:S01]  /*b5f0*/  LOP3.LUT R0, R10, R7, RZ, 0xfc, !PT ;  /* 0x000000070a007212 */ /* 0x000fe200078efcff */
[----:B------:R0:W-:Y:S01]  /*b600*/  STL [R1+0x28], R10 ;  /* 0x0000280a01007387 */ /* 0x0001e20000100800 */
[----:B------:R-:W-:-:S03]  /*b610*/  ISETP.NE.AND P0, PT, R2, 0x3, PT ;  /* 0x000000030200780c */ /* 0x000fc60003f05270 */
[----:B------:R0:W-:Y:S10]  /*b620*/  STL [R1+0x4], R0 ;  /* 0x0000040001007387 */ /* 0x0001f40000100800 */
[----:B------:R-:W-:-:S04]  /*b630*/  @P0 LOP3.LUT R22, R22, 0x400, RZ, 0xfc, !PT ;  /* 0x0000040016160812 */ /* 0x000fc800078efcff */
[----:B------:R-:W-:-:S04]  /*b640*/  LOP3.LUT R22, R22, 0xfffffffe, RZ, 0xc0, !PT ;  /* 0xfffffffe16167812 */ /* 0x000fc800078ec0ff */
[----:B------:R-:W-:Y:S01]  /*b650*/  @P1 LOP3.LUT R22, R22, 0x1, RZ, 0xfc, !PT ;  /* 0x0000000116161812 */ /* 0x000fe200078efcff */
[----:B0-----:R-:W-:Y:S06]  /*b660*/  @!P0 BRA `(.L_x_3648) ;  /* 0x0000000000048947 */ /* 0x001fec0003800000 */
[----:B------:R-:W-:Y:S01]  /*b670*/  BPT.TRAP 0x1 ;  /* 0x000000040000795c */ /* 0x000fe20000300000 */
.L_x_3648:
[----:B------:R-:W-:Y:S01]  /*b680*/  IMAD R27, R24, 0x8, R23 ;  /* 0x00000008181b7824 */ /* 0x000fe200078e0217 */
[----:B------:R-:W-:Y:S01]  /*b690*/  SHF.L.U32 R0, R25, 0x1f, RZ ;  /* 0x0000001f19007819 */ /* 0x000fe200000006ff */
[----:B------:R-:W-:Y:S03]  /*b6a0*/  BSSY B0, `(.L_x_3649) ;  /* 0x0000003000007945 */ /* 0x000fe60003800000 */
[----:B------:R-:W0:Y:S02]  /*b6b0*/  SYNCS.PHASECHK.TRANS64.TRYWAIT P0, [R27+URZ+0x28c40], R0 ;  /* 0x028c40001b0075a7 */ /* 0x000e24000800017f */
[----:B0-----:R-:W-:Y:S05]  /*b6c0*/  @!P0 BRA `(.L_x_3650) ;  /* 0x0000003800dc8947 */ /* 0x001fea0003800000 */
.L_x_3715:
[----:B------:R-:W-:Y:S05]  /*b6d0*/  BSYNC B0 ;  /* 0x0000000000007941 */ /* 0x000fea0003800000 */
.L_x_3649:
[----:B0-----:R-:W-:Y:S01]  /*b6e0*/  SHF.R.S32.HI R0, RZ, 0x1f, R35 ;  /* 0x0000001fff007819 */ /* 0x001fe20000011423 */
[----:B------:R-:W-:Y:S01]  /*b6f0*/  ULDC.64 UR4, c[0x0][0x300] ;  /* 0x0000c00000047ab9 */ /* 0x000fe20000000a00 */
[----:B-----5:R-:W-:Y:S01]  /*b700*/  SHF.R.S32.HI R4, RZ, 0x1f, R34 ;  /* 0x0000001fff047819 */ /* 0x020fe20000011422 */
[----:B------:R-:W-:Y:S01]  /*b710*/  IMAD.WIDE.U32 R2, R35, UR4, RZ ;  /* 0x0000000423027c25 */ /* 0x000fe2000f8e00ff */
[----:B------:R-:W-:Y:S01]  /*b720*/  IADD3 R29, -R37, R36, -R29 ;  /* 0x00000024251d7210 */ /* 0x000fe20007ffe91d */
[----:B------:R0:W-:Y:S01]  /*b730*/  STL [R1+0x1c], R0 ;  /* 0x00001c0001007387 */ /* 0x0001e20000100800 */
[----:B------:R-:W-:-:S03]  /*b740*/  LOP3.LUT R22, R22, 0xfffffffd, RZ, 0xc0, !PT ;  /* 0xfffffffd16167812 */ /* 0x000fc600078ec0ff */
[----:B------:R1:W-:Y:S01]  /*b750*/  STL [R1+0x20], R4 ;  /* 0x0000200401007387 */ /* 0x0003e20000100800 */
[----:B0-----:R-:W-:-:S04]  /*b760*/  IMAD R0, R0, UR4, RZ ;  /* 0x0000000400007c24 */ /* 0x001fc8000f8e02ff */
[----:B------:R-:W-:Y:S01]  /*b770*/  IMAD R0, R35, UR5, R0 ;  /* 0x0000000523007c24 */ /* 0x000fe2000f8e0200 */
[----:B------:R-:W-:-:S03]  /*b780*/  ULDC.64 UR4, c[0x0][0x310] ;  /* 0x0000c40000047ab9 */ /* 0x000fc60000000a00 */
[----:B------:R-:W-:Y:S02]  /*b790*/  IMAD.IADD R3, R3, 0x1, R0 ;  /* 0x0000000103037824 */ /* 0x000fe400078e0200 */
[----:B------:R-:W-:Y:S02]  /*b7a0*/  IMAD R0, R4, UR4, RZ ;  /* 0x0000000404007c24 */ /* 0x000fe4000f8e02ff */
[----:B-1----:R-:W0:Y:S01]  /*b7b0*/  S2R R4, SR_TID.X ;  /* 0x0000000000047919 */ /* 0x002e220000002100 */
        /* <DEDUP_REMOVED lines=10> */
[----:B------:R-:W-:-:S03]  /*b860*/  ULDC UR4, c[0x0][0x2f4] ;  /* 0x0000bd0000047ab9 */ /* 0x000fc60000000800 */
[----:B------:R-:W-:Y:S01]  /*b870*/  LEA.HI.X R5, R2, UR5, R5, 0x1, P0 ;  /* 0x0000000502057c11 */ /* 0x000fe200080f0c05 */
[----:B------:R-:W-:Y:S01]  /*b880*/  UMOV UR5, 0xffffffff ;  /* 0xffffffff00057882 */ /* 0x000fe20000000000 */
[----:B------:R-:W-:Y:S01]  /*b890*/  ISETP.GE.AND P0, PT, R29, 0x1, PT ;  /* 0x000000011d00780c */ /* 0x000fe20003f06270 */
[----:B0-----:R-:W-:Y:S02]  /*b8a0*/  IMAD.SHL.U32 R7, R4, 0x8, RZ ;  /* 0x0000000804077824 */ /* 0x001fe400078e00ff */
[----:B------:R-:W-:-:S03]  /*b8b0*/  IMAD R4, R24, 0x1000, R33 ;  /* 0x0000100018047824 */ /* 0x000fc600078e0221 */
[----:B------:R-:W-:-:S04]  /*b8c0*/  LOP3.LUT R7, R7, 0x38, RZ, 0xc0, !PT ;  /* 0x0000003807077812 */ /* 0x000fc800078ec0ff */
[----:B------:R-:W-:-:S13]  /*b8d0*/  ISETP.GE.AND P2, PT, R7, UR4, PT ;  /* 0x0000000407007c0c */ /* 0x000fda000bf46270 */
[----:B------:R-:W-:Y:S01]  /*b8e0*/  @P2 LOP3.LUT R22, R22, 0x2, RZ, 0xfc, !PT ;  /* 0x0000000216162812 */ /* 0x000fe200078efcff */
[----:B------:R-:W-:Y:S06]  /*b8f0*/  BRA.DIV UR5, `(.L_x_3651) ;  /* 0x0000003a05647947 */ /* 0x000fec000b800000 */
[----:B------:R-:W0:Y:S01]  /*b900*/  SHFL.IDX PT, R3, R0, RZ, 0x181f ;  /* 0x00181fff00037589 */ /* 0x000e2200000e0000 */
[----:B------:R-:W-:-:S03]  /*b910*/  @P0 IMAD R6, R4, 0x2, R23 ;  /* 0x0000000204060824 */ /* 0x000fc600078e0217 */
[----:B------:R-:W1:Y:S01]  /*b920*/  SHFL.IDX PT, R2, R5, RZ, 0x181f ;  /* 0x00181fff05027589 */ /* 0x000e6200000e0000 */
        /* <DEDUP_REMOVED lines=16> */
[----:B------:R0:W-:Y:S01]  /*ba30*/  @P0 LDGSTS.E.BYPASS.LTC128B.128 [R6+0x22c00], desc[UR50][R2.64], !P2 ;  /* 0x22c0000002060fae */ /* 0x0001e2000d101d72 */
[----:B------:R-:W-:-:S03]  /*ba40*/  ISETP.GE.AND P0, PT, R29, 0x21, PT ;  /* 0x000000211d00780c */ /* 0x000fc60003f06270 */
[----:B0-----:R-:W0:Y:S10]  /*ba50*/  SHFL.IDX PT, R3, R0, 0x2, 0x181f ;  /* 0x00581f0000037f89 */ /* 0x001e3400000e0000 */
[----:B------:R-:W-:Y:S01]  /*ba60*/  @P0 LEA R6, R4, R23, 0x1 ;  /* 0x0000001704060211 */ /* 0x000fe200078e08ff */
        /* <DEDUP_REMOVED lines=9> */
.L_x_3725:
[----:B------:R-:W-:-:S13]  /*bb00*/  ISETP.GE.AND P0, PT, R29, 0x31, PT ;  /* 0x000000311d00780c */ /* 0x000fda0003f06270 */
[----:B0-----:R-:W-:Y:S01]  /*bb10*/  @P0 LEA R2, P1, R7, R0, 0x1 ;  /* 0x0000000007020211 */ /* 0x001fe200078208ff */
[----:B------:R-:W-:-:S04]  /*bb20*/  @P0 IMAD R4, R4, 0x2, R23 ;  /* 0x0000000204040824 */ /* 0x000fc800078e0217 */
[----:B------:R-:W-:-:S05]  /*bb30*/  @P0 IMAD.X R3, RZ, RZ, R5, P1 ;  /* 0x000000ffff030224 */ /* 0x000fca00008e0605 */
[----:B------:R-:W-:Y:S01]  /*bb40*/  @!PT LDS RZ, [RZ] ;  /* 0x00000000fffff984 */ /* 0x000fe20000000800 */
[----:B------:R-:W-:Y:S01]  /*bb50*/  @!PT LDS RZ, [RZ] ;  /* 0x00000000fffff984 */ /* 0x000fe20000000800 */
[----:B------:R-:W-:Y:S01]  /*bb60*/  @!PT LDS RZ, [RZ] ;  /* 0x00000000fffff984 */ /* 0x000fe20000000800 */
[----:B------:R0:W-:Y:S01]  /*bb70*/  @P0 LDGSTS.E.BYPASS.LTC128B.128 [R4+0x23c00], desc[UR50][R2.64], !P2 ;  /* 0x23c0000002040fae */ /* 0x0001e2000d101d72 */
[----:B------:R-:W-:Y:S01]  /*bb80*/  PLOP3.LUT P0, PT, PT, PT, PT, 0x80, 0x0 ;  /* 0x000000000000781c */ /* 0x000fe20003f0f070 */
[----:B------:R-:W-:-:S12]  /*bb90*/  NOP ;  /* 0x0000000000007918 */ /* 0x000fd80000000000 */
.L_x_3652:
[----:B------:R-:W-:Y:S02]  /*bba0*/  PLOP3.LUT P1, PT, P1, P0, PT, 0xa2, 0x0 ;  /* 0x000000000000781c */ /* 0x000fe40000f21472 */
[----:B------:R-:W-:-:S08]  /*bbb0*/  @P0 R2UR P1, UR4, R27 ;  /* 0x000000001b0402ca */ /* 0x000fd00000020000 */
[----:B------:R-:W-:-:S05]  /*bbc0*/  @P0 PLOP3.LUT P0, PT, P1, PT, PT, 0x80, 0x0 ;  /* 0x000000000000081c */ /* 0x000fca0000f0f070 */
[----:B------:R-:W-:Y:S01]  /*bbd0*/  @!P1 SYNCS.ARRIVE.TRANS64.RED.A0T1 RZ, [UR4+0x28c30], RZ ;  /* 0x028c30ffffff99a7 */ /* 0x000fe20008200404 */
[----:B------:R-:W-:Y:S07]  /*bbe0*/  @!P1 ARRIVES.LDGSTSBAR.64.TRANSCNT [UR4+0x28c30] ;  /* 0x028c3000ff0099b0 */ /* 0x000fee0008000a84 */
[----:B------:R-:W-:Y:S05]  /*bbf0*/  @P0 BRA.U.ANY `(.L_x_3652) ;  /* 0xfffffffd00e80947 */ /* 0x000fea000393ffff */
[----:B------:R-:W-:Y:S01]  /*bc00*/  NOP ;  /* 0x0000000000007918 */ /* 0x000fe20000000000 */
[----:B------:R-:W-:-:S05]  /*bc10*/  IMAD.U32 R0, RZ, RZ, UR36 ;  /* 0x00000024ff007e24 */ /* 0x000fca000f8e00ff */
[----:B------:R-:W-:-:S13]  /*bc20*/  ISETP.NE.AND P2, PT, R0, 0x3, PT ;  /* 0x000000030000780c */ /* 0x000fda0003f45270 */
[----:B------:R-:W-:Y:S05]  /*bc30*/  @!P2 BRA `(.L_x_3653) ;  /* 0x000000000004a947 */ /* 0x000fea0003800000 */
[----:B------:R-:W-:Y:S01]  /*bc40*/  BPT.TRAP 0x1 ;  /* 0x000000040000795c */ /* 0x000fe20000300000 */
.L_x_3653:
[----:B------:R1:W5:Y:S01]  /*bc50*/  LDL.LU R0, [R1+0x8] ;  /* 0x0000080001007983 */ /* 0x0003620000300800 */
[----:B------:R-:W-:Y:S01]  /*bc60*/  LOP3.LUT P0, RZ, R22, 0x100, RZ, 0xc0, !PT ;  /* 0x0000010016ff7812 */ /* 0x000fe2000780c0ff */
[----:B------:R1:W-:Y:S02]  /*bc70*/  SYNCS.ARRIVE.TRANS64.A1T0 RZ, [R27+URZ+0x28c30], RZ ;  /* 0x028c30ff1bff79a7 */ /* 0x0003e4000810003f */
[----:B0-----:R1:W5:Y:S04]  /*bc80*/  LDL.LU R4, [R1] ;  /* 0x0000000001047983 */ /* 0x0013680000300800 */
[----:B------:R1:W5:Y:S01]  /*bc90*/  LDL R3, [R1+0x4] ;  /* 0x0000040001037983 */ /* 0x0003620000100800 */
[----:B------:R-:W-:-:S07]  /*bca0*/  SEL R2, R30, RZ, !P0 ;  /* 0x000000ff1e027207 */ /* 0x000fce0004000000 */
[----:B------:R-:W-:Y:S05]  /*bcb0*/  WARPSYNC.ALL ;  /* 0x0000000000007948 */ /* 0x000fea0003800000 */
[----:B------:R0:W-:Y:S01]  /*bcc0*/  STL [R1+0x18], R2 ;  /* 0x0000180201007387 */ /* 0x0001e20000100800 */
[----:B------:R-:W-:Y:S01]  /*bcd0*/  ULDC.64 UR4, c[0x0][0x298] ;  /* 0x0000a60000047ab9 */ /* 0x000fe20000000a00 */
[----:B------:R-:W-:Y:S01]  /*bce0*/  BSSY B6, `(.L_x_3654) ;  /* 0x0000020000067945 */ /* 0x000fe20003800000 */
[----:B0-----:R-:W-:Y:S01]  /*bcf0*/  VIADD R2, R23, 0x20400 ;  /* 0x0002040017027836 */ /* 0x001fe20000000000 */
[----:B------:R-:W-:Y:S01]  /*bd00*/  BAR.SYNC.DEFER_BLOCKING 0x8, 0x100 ;  /* 0x0204000000007b1d */ /* 0x000fe20000010000 */
[----:B-----5:R-:W-:-:S03]  /*bd10*/  SEL R0, R0, RZ, !P0 ;  /* 0x000000ff00007207 */ /* 0x020fc60004000000 */
[----:B------:R-:W-:Y:S02]  /*bd20*/  LOP3.LUT P0, RZ, R2, 0x3ff, RZ, 0xc0, !PT ;  /* 0x000003ff02ff7812 */ /* 0x000fe4000780c0ff */
[----:B------:R0:W-:Y:S01]  /*bd30*/  STL [R1+0x8], R0 ;  /* 0x0000080001007387 */ /* 0x0001e20000100800 */
[----:B------:R-:W-:-:S04]  /*bd40*/  PRMT R30, R3, 0x8880, RZ ;  /* 0x00008880031e7816 */ /* 0x000fc800000000ff */
[----:B------:R-:W-:Y:S02]  /*bd50*/  PRMT R30, R30, 0x7710, RZ ;  /* 0x000077101e1e7816 */ /* 0x000fe400000000ff */
[----:B0-----:R-:W-:-:S05]  /*bd60*/  SHF.R.S32.HI R0, RZ, 0x1f, R4 ;  /* 0x0000001fff007819 */ /* 0x001fca0000011404 */
[----:B------:R-:W-:-:S04]  /*bd70*/  IMAD R0, R0, UR4, RZ ;  /* 0x0000000400007c24 */ /* 0x000fc8000f8e02ff */
[C---:B------:R-:W-:Y:S02]  /*bd80*/  IMAD R0, R4.reuse, UR5, R0 ;  /* 0x0000000504007c24 */ /* 0x040fe4000f8e0200 */
[----:B------:R-:W-:-:S04]  /*bd90*/  IMAD.WIDE.U32 R4, R4, UR4, RZ ;  /* 0x0000000404047c25 */ /* 0x000fc8000f8e00ff */
[----:B------:R-:W-:Y:S01]  /*bda0*/  IMAD.IADD R0, R5, 0x1, R0 ;  /* 0x0000000105007824 */ /* 0x000fe200078e0200 */
[----:B------:R0:W-:Y:S04]  /*bdb0*/  STL.64 [R1+0x10], R4 ;  /* 0x0000100401007387 */ /* 0x0001e80000100a00 */
[----:B------:R0:W-:Y:S01]  /*bdc0*/  STL [R1], R0 ;  /* 0x0000000001007387 */ /* 0x0001e20000100800 */
        /* <DEDUP_REMOVED lines=17> */
.L_x_3655:
[----:B------:R-:W-:Y:S05]  /*bee0*/  BSYNC B6 ;  /* 0x0000000000067941 */ /* 0x000fea0003800000 */
.L_x_3654:
[----:B0-----:R-:W2:Y:S01]  /*bef0*/  LDL.LU R0, [R1] ;  /* 0x0000000001007983 */ /* 0x001ea20000300800 */
[----:B------:R-:W-:Y:S01]  /*bf00*/  ULDC.64 UR4, c[0x0][0x2d8] ;  /* 0x0000b60000047ab9 */ /* 0x000fe20000000a00 */
[----:B------:R-:W0:Y:S02]  /*bf10*/  LDC R7, c[0x0][0x448] ;  /* 0x00011200ff077b82 */ /* 0x000e240000000800 */
[----:B------:R-:W2:Y:S04]  /*bf20*/  LDL.LU.64 R2, [R1+0x10] ;  /* 0x0000100001027983 */ /* 0x000ea80000300a00 */
[----:B------:R-:W3:Y:S04]  /*bf30*/  LDL.LU R21, [R1+0x8] ;  /* 0x0000080001157983 */ /* 0x000ee80000300800 */
[----:B------:R-:W4:Y:S04]  /*bf40*/  LDL.LU R20, [R1+0x18] ;  /* 0x0000180001147983 */ /* 0x000f280000300800 */
[----:B------:R0:W5:Y:S04]  /*bf50*/  LDL R10, [R1+0xc] ;  /* 0x00000c00010a7983 */ /* 0x0001680000100800 */
[----:B------:R0:W5:Y:S02]  /*bf60*/  LDL R8, [R1+0x2c] ;  /* 0x00002c0001087983 */ /* 0x0001640000100800 */
[----:B0-----:R-:W-:-:S13]  /*bf70*/  ISETP.NE.AND P0, PT, R7, 0x1, PT ;  /* 0x000000010700780c */ /* 0x001fda0003f05270 */
[----:B------:R-:W0:Y:S01]  /*bf80*/  @P0 LDC R6, c[0x0][0x44c] ;  /* 0x00011300ff060b82 */ /* 0x000e220000000800 */
[----:B------:R-:W1:Y:S02]  /*bf90*/  S2R R9, SR_TID.X ;  /* 0x0000000000097919 */ /* 0x000e640000002100 */
[----:B-1----:R-:W-:-:S05]  /*bfa0*/  IMAD.SHL.U32 R9, R9, 0x8, RZ ;  /* 0x0000000809097824 */ /* 0x002fca00078e00ff */
[----:B------:R-:W-:Y:S01]  /*bfb0*/  LOP3.LUT R9, R9, 0x38, RZ, 0xc0, !PT ;  /* 0x0000003809097812 */ /* 0x000fe200078ec0ff */
[----:B--2---:R-:W-:Y:S02]  /*bfc0*/  IMAD.MOV.U32 R3, RZ, RZ, R0 ;  /* 0x000000ffff037224 */ /* 0x004fe400078e0000 */
[----:B------:R-:W-:Y:S02]  /*bfd0*/  IMAD R0, R26, UR4, RZ ;  /* 0x000000041a007c24 */ /* 0x000fe4000f8e02ff */
[----:B------:R-:W-:-:S04]  /*bfe0*/  IMAD.WIDE.U32 R2, R18, UR4, R2 ;  /* 0x0000000412027c25 */ /* 0x000fc8000f8e0002 */
[----:B------:R-:W-:Y:S01]  /*bff0*/  IMAD R0, R18, UR5, R0 ;  /* 0x0000000512007c24 */ /* 0x000fe2000f8e0200 */
[----:B------:R-:W-:-:S03]  /*c000*/  ULDC.64 UR4, c[0x0][0x2e0] ;  /* 0x0000b80000047ab9 */ /* 0x000fc60000000a00 */
[----:B------:R-:W-:Y:S02]  /*c010*/  IMAD.IADD R3, R3, 0x1, R0 ;  /* 0x0000000103037824 */ /* 0x000fe400078e0200 */
[----:B---3--:R-:W-:Y:S02]  /*c020*/  IMAD R0, R21, UR4, RZ ;  /* 0x0000000415007c24 */ /* 0x008fe4000f8e02ff */
[----:B----4-:R-:W-:-:S04]  /*c030*/  IMAD.WIDE.U32 R2, R20, UR4, R2 ;  /* 0x0000000414027c25 */ /* 0x010fc8000f8e0002 */
[----:B------:R-:W-:Y:S01]  /*c040*/  IMAD R0, R20, UR5, R0 ;  /* 0x0000000514007c24 */ /* 0x000fe2000f8e0200 */
[----:B------:R-:W-:Y:S01]  /*c050*/  ULDC.64 UR4, c[0x0][0x2d0] ;  /* 0x0000b40000047ab9 */ /* 0x000fe20000000a00 */
[----:B------:R-:W1:Y:S02]  /*c060*/  S2R R20, SR_TID.X ;  /* 0x0000000000147919 */ /* 0x000e640000002100 */
[----:B------:R-:W-:Y:S02]  /*c070*/  IMAD.IADD R3, R3, 0x1, R0 ;  /* 0x0000000103037824 */ /* 0x000fe400078e0200 */
[----:B------:R-:W2:Y:S01]  /*c080*/  @P0 LDC R0, c[0x0][0x450] ;  /* 0x00011400ff000b82 */ /* 0x000ea20000000800 */
[----:B-1----:R-:W-:-:S04]  /*c090*/  SHF.L.U32 R20, R20, 0x4, RZ ;  /* 0x0000000414147819 */ /* 0x002fc800000006ff */
[----:B------:R-:W-:-:S05]  /*c0a0*/  LOP3.LUT R20, R37, 0x70, R20, 0xf8, !PT ;  /* 0x0000007025147812 */ /* 0x000fca00078ef814 */
[----:B------:R-:W-:-:S04]  /*c0b0*/  IMAD R5, R17, 0x40, R20 ;  /* 0x0000004011057824 */ /* 0x000fc800078e0214 */
[----:B0-----:R-:W-:-:S04]  /*c0c0*/  @P0 IMAD.HI.U32 R6, R5, R6, RZ ;  /* 0x0000000605060227 */ /* 0x001fc800078e00ff */
[----:B------:R-:W-:Y:S01]  /*c0d0*/  IMAD.MOV.U32 R4, RZ, RZ, R5 ;  /* 0x000000ffff047224 */ /* 0x000fe200078e0005 */
[----:B--2---:R-:W-:-:S05]  /*c0e0*/  @P0 SHF.R.U32.HI R4, RZ, R0, R6 ;  /* 0x00000000ff040219 */ /* 0x004fca0000011606 */
[----:B------:R-:W-:-:S04]  /*c0f0*/  IMAD.MOV R0, RZ, RZ, -R4 ;  /* 0x000000ffff007224 */ /* 0x000fc800078e0a04 */
        /* <DEDUP_REMOVED lines=14> */
[----:B------:R-:W-:-:S04]  /*c1e0*/  ULDC UR4, c[0x0][0x2b8] ;  /* 0x0000ae0000047ab9 */ /* 0x000fc80000000800 */
[----:B------:R-:W-:Y:S01]  /*c1f0*/  LEA.HI.X R4, R2, UR5, R4, 0x1, P0 ;  /* 0x0000000502047c11 */ /* 0x000fe200080f0c04 */
[----:B------:R-:W-:Y:S01]  /*c200*/  UMOV UR5, 0xffffffff ;  /* 0xffffffff00057882 */ /* 0x000fe20000000000 */
[----:B------:R-:W-:Y:S02]  /*c210*/  ISETP.GE.AND P1, PT, R9, UR4, PT ;  /* 0x0000000409007c0c */ /* 0x000fe4000bf26270 */
[----:B------:R-:W-:Y:S11]  /*c220*/  BRA.DIV UR5, `(.L_x_3656) ;  /* 0x0000003605687947 */ /* 0x000ff6000b800000 */
[----:B------:R-:W0:Y:S01]  /*c230*/  SHFL.IDX PT, R3, R0, RZ, 0x181f ;  /* 0x00181fff00037589 */ /* 0x000e2200000e0000 */
[----:B-----5:R-:W-:Y:S02]  /*c240*/  IMAD R5, R10, R7, RZ ;  /* 0x000000070a057224 */ /* 0x020fe400078e02ff */
[----:B------:R-:W-:Y:S01]  /*c250*/  IMAD R17, R17, 0x40, R37 ;  /* 0x0000004011117824 */ /* 0x000fe200078e0225 */
[----:B------:R-:W1:Y:S04]  /*c260*/  SHFL.IDX PT, R2, R4, RZ, 0x181f ;  /* 0x00181fff04027589 */ /* 0x000e6800000e0000 */
[----:B------:R-:W-:-:S13]  /*c270*/  ISETP.GE.AND P0, PT, R17, R5, PT ;  /* 0x000000051100720c */ /* 0x000fda0003f06270 */
[----:B0-----:R-:W-:-:S05]  /*c280*/  @!P0 LEA R3, P2, R9, R3, 0x1 ;  /* 0x0000000309038211 */ /* 0x001fca00078408ff */
[----:B-1----:R-:W-:-:S05]  /*c290*/  @!P0 IMAD.X R2, RZ, RZ, R2, P2 ;  /* 0x000000ffff028224 */ /* 0x002fca00010e0602 */
[----:B------:R-:W-:-:S04]  /*c2a0*/  @!P0 LOP3.LUT R3, R3, R2, RZ, 0x3c, !PT ;  /* 0x0000000203038212 */ /* 0x000fc800078e3cff */
[----:B------:R-:W-:-:S04]  /*c2b0*/  @!P0 LOP3.LUT R2, R3, R2, RZ, 0x3c, !PT ;  /* 0x0000000203028212 */ /* 0x000fc800078e3cff */
[----:B------:R-:W-:-:S05]  /*c2c0*/  @!P0 LOP3.LUT R3, R3, R2, RZ, 0x3c, !PT ;  /* 0x0000000203038212 */ /* 0x000fca00078e3cff */
[----:B------:R-:W-:Y:S01]  /*c2d0*/  @!PT LDS RZ, [RZ] ;  /* 0x00000000fffff984 */ /* 0x000fe20000000800 */
[----:B------:R0:W-:Y:S02]  /*c2e0*/  @!P0 LDGSTS.E.BYPASS.LTC128B.128 [R8+0x20400], desc[UR50][R2.64], !P1 ;  /* 0x2040000002088fae */ /* 0x0001e4000c901d72 */
[----:B0-----:R-:W-:Y:S02]  /*c2f0*/  IADD3 R2, R17, 0x10, RZ ;  /* 0x0000001011027810 */ /* 0x001fe40007ffe0ff */
[----:B------:R-:W0:Y:S02]  /*c300*/  SHFL.IDX PT, R3, R0, 0x1, 0x181f ;  /* 0x00381f0000037f89 */ /* 0x000e2400000e0000 */
[----:B------:R-:W-:Y:S02]  /*c310*/  ISETP.GE.AND P0, PT, R2, R5, PT ;  /* 0x000000050200720c */ /* 0x000fe40003f06270 */
[----:B------:R-:W1:Y:S11]  /*c320*/  SHFL.IDX PT, R2, R4, 0x1, 0x181f ;  /* 0x00381f0004027f89 */ /* 0x000e7600000e0000 */
[----:B0-----:R-:W-:-:S05]  /*c330*/  @!P0 LEA R3, P2, R9, R3, 0x1 ;  /* 0x0000000309038211 */ /* 0x001fca00078408ff */
[----:B-1----:R-:W-:-:S05]  /*c340*/  @!P0 IMAD.X R2, RZ, RZ, R2, P2 ;  /* 0x000000ffff028224 */ /* 0x002fca00010e0602 */
[----:B------:R-:W-:-:S04]  /*c350*/  @!P0 LOP3.LUT R3, R3, R2, RZ, 0x3c, !PT ;  /* 0x0000000203038212 */ /* 0x000fc800078e3cff */
[----:B------:R-:W-:-:S04]  /*c360*/  @!P0 LOP3.LUT R2, R3, R2, RZ, 0x3c, !PT ;  /* 0x0000000203028212 */ /* 0x000fc800078e3cff */
[----:B------:R-:W-:-:S05]  /*c370*/  @!P0 LOP3.LUT R3, R3, R2, RZ, 0x3c, !PT ;  /* 0x0000000203038212 */ /* 0x000fca00078e3cff */
[----:B------:R0:W-:Y:S02]  /*c380*/  @!P0 LDGSTS.E.BYPASS.LTC128B.128 [R8+0x20c00], desc[UR50][R2.64], !P1 ;  /* 0x20c0000002088fae */ /* 0x0001e4000c901d72 */
[----:B0-----:R-:W-:Y:S02]  /*c390*/  VIADD R2, R17, 0x20 ;  /* 0x0000002011027836 */ /* 0x001fe40000000000 */
[----:B------:R-:W0:Y:S03]  /*c3a0*/  SHFL.IDX PT, R3, R0, 0x2, 0x181f ;  /* 0x00581f0000037f89 */ /* 0x000e2600000e0000 */
[----:B------:R-:W-:Y:S01]  /*c3b0*/  ISETP.GE.AND P0, PT, R2, R5, PT ;  /* 0x000000050200720c */ /* 0x000fe20003f06270 */
[----:B------:R-:W-:Y:S04]  /*c3c0*/  SHFL.IDX PT, R0, R0, 0x3, 0x181f ;  /* 0x00781f0000007f89 */ /* 0x000fe800000e0000 */
[----:B------:R-:W1:Y:S04]  /*c3d0*/  SHFL.IDX PT, R2, R4, 0x2, 0x181f ;  /* 0x00581f0004027f89 */ /* 0x000e6800000e0000 */
[----:B------:R-:W2:Y:S04]  /*c3e0*/  SHFL.IDX PT, R4, R4, 0x3, 0x181f ;  /* 0x00781f0004047f89 */ /* 0x000ea800000e0000 */
[----:B0-----:R-:W-:-:S05]  /*c3f0*/  @!P0 LEA R3, P2, R9, R3, 0x1 ;  /* 0x0000000309038211 */ /* 0x001fca00078408ff */
[----:B-1----:R-:W-:-:S05]  /*c400*/  @!P0 IMAD.X R2, RZ, RZ, R2, P2 ;  /* 0x000000ffff028224 */ /* 0x002fca00010e0602 */
[----:B------:R-:W-:-:S04]  /*c410*/  @!P0 LOP3.LUT R3, R3, R2, RZ, 0x3c, !PT ;  /* 0x0000000203038212 */ /* 0x000fc800078e3cff */
[----:B------:R-:W-:-:S04]  /*c420*/  @!P0 LOP3.LUT R2, R3, R2, RZ, 0x3c, !PT ;  /* 0x0000000203028212 */ /* 0x000fc800078e3cff */
[----:B------:R-:W-:-:S05]  /*c430*/  @!P0 LOP3.LUT R3, R3, R2, RZ, 0x3c, !PT ;  /* 0x0000000203038212 */ /* 0x000fca00078e3cff */
[----:B--2---:R0:W-:Y:S02]  /*c440*/  @!P0 LDGSTS.E.BYPASS.LTC128B.128 [R8+0x21400], desc[UR50][R2.64], !P1 ;  /* 0x2140000002088fae */ /* 0x0041e4000c901d72 */
.L_x_3734:
[----:B------:R-:W-:-:S05]  /*c450*/  VIADD R17, R17, 0x30 ;  /* 0x0000003011117836 */ /* 0x000fca0000000000 */
[----:B------:R-:W-:-:S13]  /*c460*/  ISETP.GE.AND P0, PT, R17, R5, PT ;  /* 0x000000051100720c */ /* 0x000fda0003f06270 */
[----:B01----:R-:W-:-:S05]  /*c470*/  @!P0 LEA R2, P2, R9, R0, 0x1 ;  /* 0x0000000009028211 */ /* 0x003fca00078408ff */
[----:B------:R-:W-:-:S05]  /*c480*/  @!P0 IMAD.X R3, RZ, RZ, R4, P2 ;  /* 0x000000ffff038224 */ /* 0x000fca00010e0604 */
[----:B------:R-:W-:Y:S01]  /*c490*/  @!PT LDS RZ, [RZ] ;  /* 0x00000000fffff984 */ /* 0x000fe20000000800 */
[----:B------:R-:W-:Y:S01]  /*c4a0*/  @!PT LDS RZ, [RZ] ;  /* 0x00000000fffff984 */ /* 0x000fe20000000800 */
[----:B------:R-:W-:Y:S01]  /*c4b0*/  @!PT LDS RZ, [RZ] ;  /* 0x00000000fffff984 */ /* 0x000fe20000000800 */
[----:B------:R0:W-:Y:S01]  /*c4c0*/  @!P0 LDGSTS.E.BYPASS.LTC128B.128 [R8+0x21c00], desc[UR50][R2.64], !P1 ;  /* 0x21c0000002088fae */ /* 0x0001e2000c901d72 */
[----:B------:R-:W-:Y:S01]  /*c4d0*/  PLOP3.LUT P0, PT, PT, PT, PT, 0x80, 0x0 ;  /* 0x000000000000781c */ /* 0x000fe20003f0f070 */
[----:B------:R-:W-:-:S12]  /*c4e0*/  NOP ;  /* 0x0000000000007918 */ /* 0x000fd80000000000 */
.L_x_3657:
        /* <DEDUP_REMOVED lines=18> */
.L_x_3735:
[----:B------:R-:W-:Y:S05]  /*c610*/  BSYNC B0 ;  /* 0x0000000000007941 */ /* 0x000fea0003800000 */
.L_x_3658:
[----:B------:R-:W-:-:S05]  /*c620*/  IMAD.U32 R2, RZ, RZ, UR36 ;  /* 0x00000024ff027e24 */ /* 0x000fca000f8e00ff */
[----:B------:R-:W-:-:S13]  /*c630*/  ISETP.NE.AND P0, PT, R2, 0x3, PT ;  /* 0x000000030200780c */ /* 0x000fda0003f05270 */
[----:B------:R-:W-:Y:S05]  /*c640*/  @!P0 BRA `(.L_x_3660) ;  /* 0x0000000000048947 */ /* 0x000fea0003800000 */
[----:B------:R-:W-:Y:S01]  /*c650*/  BPT.TRAP 0x1 ;  /* 0x000000040000795c */ /* 0x000fe20000300000 */
.L_x_3660:
[----:B0-----:R-:W-:Y:S01]  /*c660*/  SHF.L.U32 R0, R25, 0x1f, RZ ;  /* 0x0000001f19007819 */ /* 0x001fe200000006ff */
[----:B------:R-:W-:Y:S03]  /*c670*/  BSSY B0, `(.L_x_3661) ;  /* 0x0000003000007945 */ /* 0x000fe60003800000 */
[----:B------:R-:W0:Y:S02]  /*c680*/  SYNCS.PHASECHK.TRANS64.TRYWAIT P0, [R27+URZ+0x28c60], R0 ;  /* 0x028c60001b0075a7 */ /* 0x000e24000800017f */
[----:B0-----:R-:W-:Y:S05]  /*c690*/  @!P0 BRA `(.L_x_3662) ;  /* 0x0000003400a48947 */ /* 0x001fea0003800000 */
.L_x_3736:
[----:B------:R-:W-:Y:S05]  /*c6a0*/  BSYNC B0 ;  /* 0x0000000000007941 */ /* 0x000fea0003800000 */
.L_x_3661:
[----:B------:R-:W0:Y:S01]  /*c6b0*/  LDL.LU R2, [R1+0x1c] ;  /* 0x00001c0001027983 */ /* 0x000e220000300800 */
[----:B------:R-:W-:-:S03]  /*c6c0*/  ULDC.64 UR4, c[0x0][0x328] ;  /* 0x0000ca0000047ab9 */ /* 0x000fc60000000a00 */
[----:B------:R-:W2:Y:S01]  /*c6d0*/  LDL.LU R4, [R1+0x20] ;  /* 0x0000200001047983 */ /* 0x000ea20000300800 */
[----:B------:R-:W-:Y:S02]  /*c6e0*/  IMAD R5, R24, 0x8000, R33 ;  /* 0x0000800018057824 */ /* 0x000fe400078e0221 */
[----:B0-----:R-:W-:Y:S02]  /*c6f0*/  IMAD R0, R2, UR4, RZ ;  /* 0x0000000402007c24 */ /* 0x001fe4000f8e02ff */
[----:B------:R-:W-:-:S04]  /*c700*/  IMAD.WIDE.U32 R2, R35, UR4, RZ ;  /* 0x0000000423027c25 */ /* 0x000fc8000f8e00ff */
[----:B------:R-:W-:Y:S01]  /*c710*/  IMAD R0, R35, UR5, R0 ;  /* 0x0000000523007c24 */ /* 0x000fe2000f8e0200 */
[----:B------:R-:W-:-:S04]  /*c720*/  ULDC.64 UR4, c[0x0][0x338] ;  /* 0x0000ce0000047ab9 */ /* 0x000fc80000000a00 */
[----:B------:R-:W-:Y:S01]  /*c730*/  IADD3 R3, R3, R0, RZ ;  /* 0x0000000003037210 */ /* 0x000fe20007ffe0ff */
[----:B--2---:R-:W-:Y:S02]  /*c740*/  IMAD R0, R4, UR4, RZ ;  /* 0x0000000404007c24 */ /* 0x004fe4000f8e02ff */
        /* <DEDUP_REMOVED lines=13> */
[----:B------:R-:W2:Y:S01]  /*c820*/  LDL R3, [R1+0x4] ;  /* 0x0000040001037983 */ /* 0x000ea20000100800 */
[----:B------:R-:W-:Y:S01]  /*c830*/  IMAD R5, R5, 0x2, R23 ;  /* 0x0000000205057824 */ /* 0x000fe200078e0217 */
[C---:B------:R-:W-:Y:S01]  /*c840*/  LOP3.LUT P5, RZ, R30.reuse, 0x2, RZ, 0xc0, !PT ;  /* 0x000000021eff7812 */ /* 0x040fe200078ac0ff */
[----:B------:R-:W0:Y:S01]  /*c850*/  S2R R7, SR_TID.X ;  /* 0x0000000000077919 */ /* 0x000e220000002100 */
[C---:B------:R-:W-:Y:S02]  /*c860*/  LOP3.LUT P4, RZ, R30.reuse, 0x4, RZ, 0xc0, !PT ;  /* 0x000000041eff7812 */ /* 0x040fe4000788c0ff */
[----:B------:R-:W-:Y:S01]  /*c870*/  LOP3.LUT P3, RZ, R30, 0x8, RZ, 0xc0, !PT ;  /* 0x000000081eff7812 */ /* 0x000fe2000786c0ff */
[----:B------:R-:W1:Y:S01]  /*c880*/  SHFL.IDX PT, R2, R4, RZ, 0x181f ;  /* 0x00181fff04027589 */ /* 0x000e6200000e0000 */
[----:B------:R-:W-:Y:S02]  /*c890*/  LOP3.LUT R22, R22, 0xfffffeff, RZ, 0xc0, !PT ;  /* 0xfffffeff16167812 */ /* 0x000fe400078ec0ff */
[----:B------:R-:W-:Y:S01]  /*c8a0*/  LOP3.LUT P2, RZ, R30, 0x10, RZ, 0xc0, !PT ;  /* 0x000000101eff7812 */ /* 0x000fe2000784c0ff */
[----:B0-----:R-:W-:-:S05]  /*c8b0*/  IMAD.SHL.U32 R7, R7, 0x8, RZ ;  /* 0x0000000807077824 */ /* 0x001fca00078e00ff */
[----:B------:R-:W-:-:S05]  /*c8c0*/  LOP3.LUT R7, R7, 0x38, RZ, 0xc0, !PT ;  /* 0x0000003807077812 */ /* 0x000fca00078ec0ff */
[----:B------:R-:W-:Y:S01]  /*c8d0*/  IMAD.SHL.U32 R0, R7, 0x2, RZ ;  /* 0x0000000207007824 */ /* 0x000fe200078e00ff */
[----:B------:R-:W-:-:S04]  /*c8e0*/  LOP3.LUT R7, R30, 0x1, RZ, 0xc0, !PT ;  /* 0x000000011e077812 */ /* 0x000fc800078ec0ff */
[----:B-1----:R-:W-:Y:S02]  /*c8f0*/  IADD3 R2, P0, R2, R0, RZ ;  /* 0x0000000002027210 */ /* 0x002fe40007f1e0ff */
[----:B------:R-:W-:-:S13]  /*c900*/  ISETP.NE.U32.AND P1, PT, R7, 0x1, PT ;  /* 0x000000010700780c */ /* 0x000fda0003f25070 */
[----:B------:R-:W-:-:S04]  /*c910*/  @P1 LOP3.LUT R22, R22, 0x100, RZ, 0xfc, !PT ;  /* 0x0000010016161812 */ /* 0x000fc800078efcff */
[----:B------:R-:W-:Y:S01]  /*c920*/  LOP3.LUT R22, R22, 0xfffffdff, RZ, 0xc0, !PT ;  /* 0xfffffdff16167812 */ /* 0x000fe200078ec0ff */
[----:B--2---:R-:W-:Y:S02]  /*c930*/  IMAD.MOV.U32 R8, RZ, RZ, R3 ;  /* 0x000000ffff087224 */ /* 0x004fe400078e0003 */
[----:B------:R-:W0:Y:S03]  /*c940*/  SHFL.IDX PT, R3, R6, RZ, 0x181f ;  /* 0x00181fff06037589 */ /* 0x000e2600000e0000 */
[----:B------:R-:W-:Y:S01]  /*c950*/  PRMT R7, R8, 0x8880, RZ ;  /* 0x0000888008077816 */ /* 0x000fe200000000ff */
[----:B0-----:R-:W-:Y:S01]  /*c960*/  IMAD.X R3, RZ, RZ, R3, P0 ;  /* 0x000000ffff037224 */ /* 0x001fe200000e0603 */
[----:B------:R-:W-:Y:S02]  /*c970*/  ISETP.LT.OR P0, PT, R29, 0x1, P1 ;  /* 0x000000011d00780c */ /* 0x000fe40000f01670 */
[----:B------:R-:W-:-:S04]  /*c980*/  LOP3.LUT P1, RZ, R30, 0x20, RZ, 0xc0, !PT ;  /* 0x000000201eff7812 */ /* 0x000fc8000782c0ff */
[----:B------:R-:W-:-:S07]  /*c990*/  ISETP.LT.OR P6, PT, R29, 0x1, !P1 ;  /* 0x000000011d00780c */ /* 0x000fce0004fc1670 */
[----:B------:R-:W-:Y:S01]  /*c9a0*/  @!PT LDS RZ, [RZ] ;  /* 0x00000000fffff984 */ /* 0x000fe20000000800 */
[----:B------:R-:W-:Y:S01]  /*c9b0*/  LDGSTS.E.BYPASS.LTC128B.128 [R5+0x400], desc[UR50][R2.64], !P0 ;  /* 0x0040000002057fae */ /* 0x000fe2000c101d72 */
[----:B------:R-:W-:-:S13]  /*c9c0*/  ISETP.LT.OR P0, PT, R29, 0x1, !P5 ;  /* 0x000000011d00780c */ /* 0x000fda0006f01670 */
[----:B------:R-:W-:Y:S01]  /*c9d0*/  LDGSTS.E.BYPASS.LTC128B.128 [R5+0x2400], desc[UR50][R2.64+0x80], !P0 ;  /* 0x0240008002057fae */ /* 0x000fe2000c101d72 */
[----:B------:R-:W-:-:S13]  /*c9e0*/  ISETP.LT.OR P0, PT, R29, 0x1, !P4 ;  /* 0x000000011d00780c */ /* 0x000fda0006701670 */
[----:B------:R-:W-:Y:S01]  /*c9f0*/  LDGSTS.E.BYPASS.LTC128B.128 [R5+0x4400], desc[UR50][R2.64+0x100], !P0 ;  /* 0x0440010002057fae */ /* 0x000fe2000c101d72 */
[----:B------:R-:W-:-:S13]  /*ca00*/  ISETP.LT.OR P0, PT, R29, 0x1, !P3 ;  /* 0x000000011d00780c */ /* 0x000fda0005f01670 */
[----:B------:R-:W-:Y:S01]  /*ca10*/  LDGSTS.E.BYPASS.LTC128B.128 [R5+0x6400], desc[UR50][R2.64+0x180], !P0 ;  /* 0x0640018002057fae */ /* 0x000fe2000c101d72 */
[----:B------:R-:W-:-:S13]  /*ca20*/  ISETP.LT.OR P0, PT, R29, 0x1, !P2 ;  /* 0x000000011d00780c */ /* 0x000fda0005701670 */
[----:B------:R-:W-:Y:S01]  /*ca30*/  LDGSTS.E.BYPASS.LTC128B.128 [R5+0x8400], desc[UR50][R2.64+0x200], !P0 ;  /* 0x0840020002057fae */ /* 0x000fe2000c101d72 */
[----:B------:R-:W-:-:S03]  /*ca40*/  LOP3.LUT P0, RZ, R30, 0x40, RZ, 0xc0, !PT ;  /* 0x000000401eff7812 */ /* 0x000fc6000780c0ff */
[----:B------:R-:W-:Y:S01]  /*ca50*/  LDGSTS.E.BYPASS.LTC128B.128 [R5+0xa400], desc[UR50][R2.64+0x280], !P6 ;  /* 0x0a40028002057fae */ /* 0x000fe2000f101d72 */
[----:B------:R-:W-:-:S13]  /*ca60*/  ISETP.LT.OR P6, PT, R29, 0x1, !P0 ;  /* 0x000000011d00780c */ /* 0x000fda00047c1670 */
[----:B------:R-:W-:Y:S01]  /*ca70*/  LDGSTS.E.BYPASS.LTC128B.128 [R5+0xc400], desc[UR50][R2.64+0x300], !P6 ;  /* 0x0c40030002057fae */ /* 0x000fe2000f101d72 */
[----:B------:R-:W-:-:S03]  /*ca80*/  ISETP.GT.AND P6, PT, R7, -0x1, PT ;  /* 0xffffffff0700780c */ /* 0x000fc60003fc4270 */
[----:B------:R-:W-:Y:S10]  /*ca90*/  SHFL.IDX PT, R7, R6, 0x2, 0x181f ;  /* 0x00581f0006077f89 */ /* 0x000ff400000e0000 */
[----:B------:R-:W-:-:S02]  /*caa0*/  @P6 LOP3.LUT R22, R22, 0x200, RZ, 0xfc, !PT ;  /* 0x0000020016166812 */ /* 0x000fc400078efcff */
[----:B------:R-:W-:-:S13]  /*cab0*/  ISETP.LT.OR P6, PT, R29, 0x1, P6 ;  /* 0x000000011d00780c */ /* 0x000fda00037c1670 */
[----:B------:R0:W-:Y:S04]  /*cac0*/  LDGSTS.E.BYPASS.LTC128B.128 [R5+0xe400], desc[UR50][R2.64+0x380], !P6 ;  /* 0x0e40038002057fae */ /* 0x0001e8000f101d72 */
[----:B0-----:R-:W0:Y:S04]  /*cad0*/  SHFL.IDX PT, R2, R4, 0x1, 0x181f ;  /* 0x00381f0004027f89 */ /* 0x001e2800000e0000 */
[----:B------:R-:W1:Y:S04]  /*cae0*/  SHFL.IDX PT, R3, R6, 0x1, 0x181f ;  /* 0x00381f0006037f89 */ /* 0x000e6800000e0000 */
[----:B------:R-:W-:Y:S01]  /*caf0*/  SHFL.IDX PT, R6, R6, 0x3, 0x181f ;  /* 0x00781f0006067f89 */ /* 0x000fe200000e0000 */
[----:B0-----:R-:W-:-:S04]  /*cb00*/  IADD3 R2, P6, R2, R0, RZ ;  /* 0x0000000002027210 */ /* 0x001fc80007fde0ff */
[----:B-1----:R-:W-:Y:S02]  /*cb10*/  IADD3.X R3, RZ, R3, RZ, P6, !PT ;  /* 0x00000003ff037210 */ /* 0x002fe400037fe4ff */
[----:B------:R-:W-:-:S04]  /*cb20*/  LOP3.LUT P6, RZ, R22, 0x100, RZ, 0xc0, !PT ;  /* 0x0000010016ff7812 */ /* 0x000fc800078cc0ff */
[----:B------:R-:W-:-:S13]  /*cb30*/  ISETP.LT.OR P6, PT, R29, 0x11, P6 ;  /* 0x000000111d00780c */ /* 0x000fda00037c1670 */
        /* <DEDUP_REMOVED lines=13> */
[----:B------:R-:W-:-:S04]  /*cc10*/  LOP3.LUT P6, RZ, R22, 0x200, RZ, 0xc0, !PT ;  /* 0x0000020016ff7812 */ /* 0x000fc800078cc0ff */
[----:B------:R-:W-:-:S13]  /*cc20*/  ISETP.LT.OR P6, PT, R29, 0x11, P6 ;  /* 0x000000111d00780c */ /* 0x000fda00037c1670 */
[----:B------:R0:W-:Y:S04]  /*cc30*/  LDGSTS.E.BYPASS.LTC128B.128 [R5+0xec00], desc[UR50][R2.64+0x380], !P6 ;  /* 0x0ec0038002057fae */ /* 0x0001e8000f101d72 */
[----:B0-----:R-:W0:Y:S02]  /*cc40*/  SHFL.IDX PT, R2, R4, 0x2, 0x181f ;  /* 0x00581f0004027f89 */ /* 0x001e2400000e0000 */
[----:B0-----:R-:W-:-:S05]  /*cc50*/  IADD3 R2, P6, R2, R0, RZ ;  /* 0x0000000002027210 */ /* 0x001fca0007fde0ff */
[----:B------:R-:W-:Y:S01]  /*cc60*/  IMAD.X R3, RZ, RZ, R7, P6 ;  /* 0x000000ffff037224 */ /* 0x000fe200030e0607 */
        /* <DEDUP_REMOVED lines=18> */
[----:B0-----:R0:W1:Y:S02]  /*cd90*/  SHFL.IDX PT, R2, R4, 0x3, 0x181f ;  /* 0x00781f0004027f89 */ /* 0x00106400000e0000 */
.L_x_3746:
[C---:B------:R-:W-:Y:S02]  /*cda0*/  LOP3.LUT P6, RZ, R22.reuse, 0x100, RZ, 0xc0, !PT ;  /* 0x0000010016ff7812 */ /* 0x040fe400078cc0ff */
[----:B------:R-:W-:Y:S02]  /*cdb0*/  LOP3.LUT R22, R22, 0xffffefff, RZ, 0xc0, !PT ;  /* 0xffffefff16167812 */ /* 0x000fe400078ec0ff */
[C---:B------:R-:W-:Y:S02]  /*cdc0*/  ISETP.LT.OR P6, PT, R29.reuse, 0x31, P6 ;  /* 0x000000311d00780c */ /* 0x040fe400037c1670 */
[----:B------:R-:W-:-:S11]  /*cdd0*/  ISETP.LT.OR P5, PT, R29, 0x31, !P5 ;  /* 0x000000311d00780c */ /* 0x000fd60006fa1670 */
[----:B------:R-:W-:Y:S02]  /*cde0*/  @P6 LOP3.LUT R22, R22, 0x1000, RZ, 0xfc, !PT ;  /* 0x0000100016166812 */ /* 0x000fe400078efcff */
[C---:B------:R-:W-:Y:S02]  /*cdf0*/  ISETP.LT.OR P6, PT, R29.reuse, 0x31, !P4 ;  /* 0x000000311d00780c */ /* 0x040fe400067c1670 */
[----:B------:R-:W-:Y:S02]  /*ce00*/  LOP3.LUT R22, R22, 0xffffbfff, RZ, 0xc0, !PT ;  /* 0xffffbfff16167812 */ /* 0x000fe400078ec0ff */
[C---:B------:R-:W-:Y:S02]  /*ce10*/  ISETP.LT.OR P4, PT, R29.reuse, 0x31, !P2 ;  /* 0x000000311d00780c */ /* 0x040fe40005781670 */
[----:B------:R-:W-:Y:S02]  /*ce20*/  LOP3.LUT R22, R22, 0xfffffeff, RZ, 0xc0, !PT ;  /* 0xfffffeff16167812 */ /* 0x000fe400078ec0ff */
[----:B------:R-:W-:-:S02]  /*ce30*/  ISETP.LT.OR P2, PT, R29, 0x31, !P0 ;  /* 0x000000311d00780c */ /* 0x000fc40004741670 */
[----:B------:R-:W-:Y:S02]  /*ce40*/  @P5 LOP3.LUT R22, R22, 0x100, RZ, 0xfc, !PT ;  /* 0x0000010016165812 */ /* 0x000fe400078efcff */
[----:B-1----:R-:W-:Y:S02]  /*ce50*/  IADD3 R2, P0, R2, R0, RZ ;  /* 0x0000000002027210 */ /* 0x002fe40007f1e0ff */
[----:B------:R-:W-:Y:S02]  /*ce60*/  @P6 LOP3.LUT R22, R22, 0x4000, RZ, 0xfc, !PT ;  /* 0x0000400016166812 */ /* 0x000fe400078efcff */
[----:B------:R-:W-:Y:S01]  /*ce70*/  ISETP.LT.OR P5, PT, R29, 0x31, !P3 ;  /* 0x000000311d00780c */ /* 0x000fe20005fa1670 */
[----:B------:R-:W-:Y:S01]  /*ce80*/  IMAD.X R3, RZ, RZ, R6, P0 ;  /* 0x000000ffff037224 */ /* 0x000fe200000e0606 */
[C---:B------:R-:W-:Y:S02]  /*ce90*/  LOP3.LUT P6, RZ, R22.reuse, 0x1000, RZ, 0xc0, !PT ;  /* 0x0000100016ff7812 */ /* 0x040fe400078cc0ff */
[----:B------:R-:W-:-:S02]  /*cea0*/  LOP3.LUT P0, RZ, R22, 0x100, RZ, 0xc0, !PT ;  /* 0x0000010016ff7812 */ /* 0x000fc4000780c0ff */
[----:B------:R-:W-:Y:S02]  /*ceb0*/  ISETP.LT.OR P3, PT, R29, 0x31, !P1 ;  /* 0x000000311d00780c */ /* 0x000fe40004f61670 */
[----:B------:R-:W-:-:S04]  /*cec0*/  LOP3.LUT P1, RZ, R22, 0x200, RZ, 0xc0, !PT ;  /* 0x0000020016ff7812 */ /* 0x000fc8000782c0ff */
[----:B------:R-:W-:-:S03]  /*ced0*/  ISETP.LT.OR P1, PT, R29, 0x31, P1 ;  /* 0x000000311d00780c */ /* 0x000fc60000f21670 */
[----:B------:R-:W-:Y:S01]  /*cee0*/  @!PT LDS RZ, [RZ] ;  /* 0x00000000fffff984 */ /* 0x000fe20000000800 */
[----:B------:R-:W-:Y:S01]  /*cef0*/  @!PT LDS RZ, [RZ] ;  /* 0x00000000fffff984 */ /* 0x000fe20000000800 */
[----:B------:R-:W-:Y:S01]  /*cf00*/  @!PT LDS RZ, [RZ] ;  /* 0x00000000fffff984 */ /* 0x000fe20000000800 */
[----:B------:R1:W-:Y:S01]  /*cf10*/  LDGSTS.E.BYPASS.LTC128B.128 [R5+0x1c00], desc[UR50][R2.64], !P6 ;  /* 0x01c0000002057fae */ /* 0x0003e2000f101d72 */
[----:B------:R-:W-:-:S03]  /*cf20*/  LOP3.LUT P6, RZ, R22, 0x4000, RZ, 0xc0, !PT ;  /* 0x0000400016ff7812 */ /* 0x000fc600078cc0ff */
        /* <DEDUP_REMOVED lines=9> */
.L_x_3664:
        /* <DEDUP_REMOVED lines=11> */
.L_x_3665:
[----:B------:R-:W-:Y:S01]  /*d070*/  ISETP.GE.AND P0, PT, R36, 0x41, PT ;  /* 0x000000412400780c */ /* 0x000fe20003f06270 */
[----:B------:R1:W-:Y:S01]  /*d080*/  SYNCS.ARRIVE.TRANS64.A1T0 RZ, [R27+URZ+0x28c50], RZ ;  /* 0x028c50ff1bff79a7 */ /* 0x0003e2000810003f */
[----:B------:R-:W-:Y:S11]  /*d090*/  BSSY B0, `(.L_x_3666) ;  /* 0x00000f5000007945 */ /* 0x000ff60003800000 */
[----:B-1----:R-:W-:Y:S05]  /*d0a0*/  @!P0 BRA `(.L_x_3667) ;  /* 0x0000000c00cc8947 */ /* 0x002fea0003800000 */
[----:B0-----:R-:W2:Y:S04]  /*d0b0*/  LDL.LU R4, [R1+0x28] ;  /* 0x0000280001047983 */ /* 0x001ea80000300800 */
[----:B------:R-:W3:Y:S04]  /*d0c0*/  LDL.LU R3, [R1+0x4] ;  /* 0x0000040001037983 */ /* 0x000ee80000300800 */
[----:B------:R-:W4:Y:S01]  /*d0d0*/  LDL.LU R2, [R1+0x30] ;  /* 0x0000300001027983 */ /* 0x000f220000300800 */
[----:B--2---:R-:W-:Y:S02]  /*d0e0*/  LOP3.LUT R30, R4, 0x40, RZ, 0xc0, !PT ;  /* 0x00000040041e7812 */ /* 0x004fe400078ec0ff */
[----:B---3--:R-:W-:-:S02]  /*d0f0*/  LOP3.LUT R29, R3, 0x80, RZ, 0xc0, !PT ;  /* 0x00000080031d7812 */ /* 0x008fc400078ec0ff */
[----:B------:R-:W-:Y:S01]  /*d100*/  SHF.R.U32.HI R30, RZ, 0x2, R30 ;  /* 0x00000002ff1e7819 */ /* 0x000fe2000001161e */
[----:B----4-:R-:W-:Y:S01]  /*d110*/  VIADD R7, R2, 0xfffffffe ;  /* 0xfffffffe02077836 */ /* 0x010fe20000000000 */
[----:B------:R-:W-:-:S07]  /*d120*/  SHF.R.U32.HI R29, RZ, 0x3, R29 ;  /* 0x00000003ff1d7819 */ /* 0x000fce000001161d */
.L_x_3680:
[----:B------:R-:W0:Y:S01]  /*d130*/  S2R R2, SR_TID.X ;  /* 0x0000000000027919 */ /* 0x000e220000002100 */
[----:B-1----:R-:W1:Y:S01]  /*d140*/  LDC R3, c[0x0][0x430] ;  /* 0x00010c00ff037b82 */ /* 0x002e620000000800 */
[----:B--23--:R-:W-:Y:S01]  /*d150*/  IMAD R6, R7, 0x40, R31 ;  /* 0x0000004007067824 */ /* 0x00cfe200078e021f */
[----:B------:R-:W-:Y:S05]  /*d160*/  YIELD ;  /* 0x0000000000007946 */ /* 0x000fea0003800000 */
[----:B------:R-:W-:Y:S01]  /*d170*/  IMAD.U32 R11, RZ, RZ, UR36 ;  /* 0x00000024ff0b7e24 */ /* 0x000fe2000f8e00ff */
[----:B------:R-:W-:Y:S01]  /*d180*/  ULDC UR4, c[0x0][0x430] ;  /* 0x00010c0000047ab9 */ /* 0x000fe20000000800 */
[----:B------:R-:W-:Y:S01]  /*d190*/  VIADD R24, R24, 0x1 ;  /* 0x0000000118187836 */ /* 0x000fe20000000000 */
[----:B-1----:R-:W-:Y:S01]  /*d1a0*/  ISETP.NE.AND P0, PT, R3, 0x1, PT ;  /* 0x000000010300780c */ /* 0x002fe20003f05270 */
[----:B0-----:R-:W-:-:S05]  /*d1b0*/  IMAD.SHL.U32 R4, R2, 0x10, RZ ;  /* 0x0000001002047824 */ /* 0x001fca00078e00ff */
[----:B------:R-:W-:-:S07]  /*d1c0*/  LOP3.LUT R4, R37, 0x70, R4, 0xf8, !PT ;  /* 0x0000007025047812 */ /* 0x000fce00078ef804 */
[----:B------:R-:W0:Y:S01]  /*d1d0*/  @P0 LDC R3, c[0x0][0x434] ;  /* 0x00010d00ff030b82 */ /* 0x000e220000000800 */
[C---:B------:R-:W-:Y:S01]  /*d1e0*/  ISETP.GT.U32.AND P1, PT, R4.reuse, 0x3f, PT ;  /* 0x0000003f0400780c */ /* 0x040fe20003f24070 */
[----:B------:R-:W-:-:S06]  /*d1f0*/  IMAD.IADD R6, R4, 0x1, R6 ;  /* 0x0000000104067824 */ /* 0x000fcc00078e0206 */
[----:B------:R-:W1:Y:S01]  /*d200*/  @P0 LDC R2, c[0x0][0x438] ;  /* 0x00010e00ff020b82 */ /* 0x000e620000000800 */
[----:B------:R-:W-:-:S07]  /*d210*/  IMAD.MOV.U32 R10, RZ, RZ, R6 ;  /* 0x000000ffff0a7224 */ /* 0x000fce00078e0006 */
[----:B------:R-:W2:Y:S01]  /*d220*/  @!P1 LDC.64 R4, c[0x0][0x428] ;  /* 0x00010a00ff049b82 */ /* 0x000ea20000000a00 */
[----:B0-----:R-:W-:-:S07]  /*d230*/  @P0 IMAD.HI.U32 R3, R6, R3, RZ ;  /* 0x0000000306030227 */ /* 0x001fce00078e00ff */
[----:B------:R-:W0:Y:S01]  /*d240*/  @!P1 LDC.64 R8, c[0x0][0x418] ;  /* 0x00010600ff089b82 */ /* 0x000e220000000a00 */
[----:B-1----:R-:W-:-:S04]  /*d250*/  @P0 SHF.R.U32.HI R10, RZ, R2, R3 ;  /* 0x00000002ff0a0219 */ /* 0x002fc80000011603 */
[----:B------:R-:W-:Y:S02]  /*d260*/  @!P1 SHF.R.S32.HI R3, RZ, 0x1f, R10 ;  /* 0x0000001fff039819 */ /* 0x000fe4000001140a */
[----:B------:R-:W-:-:S05]  /*d270*/  @!P1 MOV R2, R10 ;  /* 0x0000000a00029202 */ /* 0x000fca0000000f00 */
[----:B--2---:R-:W-:-:S04]  /*d280*/  @!P1 IMAD.WIDE.U32 R2, R28, R4, R2 ;  /* 0x000000041c029225 */ /* 0x004fc800078e0002 */
[----:B------:R-:W-:Y:S01]  /*d290*/  @!P1 IMAD R4, R32, R4, RZ ;  /* 0x0000000420049224 */ /* 0x000fe200078e02ff */
[----:B0-----:R-:W-:-:S03]  /*d2a0*/  @!P1 LEA R8, P0, R2, R8, 0x2 ;  /* 0x0000000802089211 */ /* 0x001fc600078010ff */
[----:B------:R-:W-:Y:S02]  /*d2b0*/  @!P1 IMAD R5, R28, R5, R4 ;  /* 0x000000051c059224 */ /* 0x000fe400078e0204 */
[----:B------:R-:W-:Y:S02]  /*d2c0*/  IMAD.MOV.U32 R4, RZ, RZ, RZ ;  /* 0x000000ffff047224 */ /* 0x000fe400078e00ff */
[----:B------:R-:W-:Y:S02]  /*d2d0*/  @!P1 IMAD.IADD R3, R5, 0x1, R3 ;  /* 0x0000000105039824 */ /* 0x000fe400078e0203 */
[----:B------:R-:W-:-:S03]  /*d2e0*/  IMAD.MOV R5, RZ, RZ, -R10 ;  /* 0x000000ffff057224 */ /* 0x000fc600078e0a0a */
[----:B------:R-:W-:Y:S01]  /*d2f0*/  @!P1 LEA.HI.X R9, R2, R9, R3, 0x2, P0 ;  /* 0x0000000902099211 */ /* 0x000fe200000f1403 */
[----:B------:R-:W-:Y:S01]  /*d300*/  IMAD R5, R5, UR4, R6 ;  /* 0x0000000405057c24 */ /* 0x000fe2000f8e0206 */
[----:B------:R-:W-:-:S03]  /*d310*/  ISETP.NE.AND P0, PT, R24, 0x2, PT ;  /* 0x000000021800780c */ /* 0x000fc60003f05270 */
[----:B------:R0:W5:Y:S01]  /*d320*/  @!P1 LDG.E R4, desc[UR50][R8.64] ;  /* 0x0000003208049981 */ /* 0x000162000c1e1900 */
[----:B------:R-:W-:Y:S02]  /*d330*/  ISETP.NE.AND P1, PT, R11, 0x3, PT ;  /* 0x000000030b00780c */ /* 0x000fe40003f25270 */
[----:B------:R-:W-:Y:S02]  /*d340*/  SEL R2, RZ, 0x1, P0 ;  /* 0x00000001ff027807 */ /* 0x000fe40000000000 */
[----:B------:R-:W-:Y:S02]  /*d350*/  SEL R24, R24, RZ, P0 ;  /* 0x000000ff18187207 */ /* 0x000fe40000000000 */
[----:B------:R-:W-:Y:S01]  /*d360*/  LOP3.LUT R25, R25, R2, RZ, 0x3c, !PT ;  /* 0x0000000219197212 */ /* 0x000fe200078e3cff */
[----:B------:R-:W-:Y:S02]  /*d370*/  IMAD.MOV.U32 R2, RZ, RZ, R7 ;  /* 0x000000ffff027224 */ /* 0x000fe400078e0007 */
[----:B------:R-:W-:-:S03]  /*d380*/  VIADD R7, R7, 0xffffffff ;  /* 0xffffffff07077836 */ /* 0x000fc60000000000 */
[----:B------:R-:W-:Y:S01]  /*d390*/  ISETP.GT.AND P3, PT, R2, RZ, PT ;  /* 0x000000ff0200720c */ /* 0x000fe20003f64270 */
[----:B0-----:R-:W-:-:S12]  /*d3a0*/  @!P1 BRA `(.L_x_3668) ;  /* 0x0000000000049947 */ /* 0x001fd80003800000 */
[----:B------:R-:W-:Y:S01]  /*d3b0*/  BPT.TRAP 0x1 ;  /* 0x000000040000795c */ /* 0x000fe20000300000 */
.L_x_3668:
[----:B------:R-:W-:Y:S01]  /*d3c0*/  IMAD R6, R24, 0x8, R23 ;  /* 0x0000000818067824 */ /* 0x000fe200078e0217 */
[----:B------:R-:W-:Y:S01]  /*d3d0*/  SHF.L.U32 R17, R25, 0x1f, RZ ;  /* 0x0000001f19117819 */ /* 0x000fe200000006ff */
[----:B------:R-:W-:Y:S01]  /*d3e0*/  BSSY B1, `(.L_x_3669) ;  /* 0x0000004000017945 */ /* 0x000fe20003800000 */
[----:B------:R-:W-:Y:S02]  /*d3f0*/  SHF.R.S32.HI R9, RZ, 0x1f, R5 ;  /* 0x0000001fff097819 */ /* 0x000fe40000011405 */
[----:B------:R-:W0:Y:S02]  /*d400*/  SYNCS.PHASECHK.TRANS64.TRYWAIT P0, [R6+URZ+0x28c40], R17 ;  /* 0x028c4011060075a7 */ /* 0x000e24000800017f */
[----:B0-----:R-:W-:Y:S05]  /*d410*/  @!P0 BRA `(.L_x_3670) ;  /* 0x0000003000848947 */ /* 0x001fea0003800000 */
.L_x_3747:
[----:B------:R-:W-:Y:S05]  /*d420*/  BSYNC B1 ;  /* 0x0000000000017941 */ /* 0x000fea0003800000 */
.L_x_3669:
[----:B------:R-:W-:Y:S01]  /*d430*/  ULDC.64 UR4, c[0x0][0x300] ;  /* 0x0000c00000047ab9 */ /* 0x000fe20000000a00 */
[----:B-----5:R-:W-:Y:S01]  /*d440*/  SHF.R.S32.HI R10, RZ, 0x1f, R4 ;  /* 0x0000001fff0a7819 */ /* 0x020fe20000011404 */
[----:B------:R-:W-:Y:S01]  /*d450*/  IMAD R8, R9, UR4, RZ ;  /* 0x0000000409087c24 */ /* 0x000fe2000f8e02ff */
[----:B------:R-:W-:Y:S01]  /*d460*/  LOP3.LUT P1, RZ, R22, 0x2, RZ, 0xc0, !PT ;  /* 0x0000000216ff7812 */ /* 0x000fe2000782c0ff */
[----:B------:R-:W-:-:S04]  /*d470*/  IMAD.WIDE.U32 R2, R5, UR4, RZ ;  /* 0x0000000405027c25 */ /* 0x000fc8000f8e00ff */
        /* <DEDUP_REMOVED lines=18> */
[----:B------:R-:W1:Y:S01]  /*d5a0*/  SHFL.IDX PT, R2, R20, RZ, 0x181f ;  /* 0x00181fff14027589 */ /* 0x000e6200000e0000 */
[----:B------:R-:W-:-:S03]  /*d5b0*/  IMAD R21, R8, 0x2, R23 ;  /* 0x0000000208157824 */ /* 0x000fc600078e0217 */
[----:B------:R-:W2:Y:S01]  /*d5c0*/  SHFL.IDX PT, R3, R27, RZ, 0x181f ;  /* 0x00181fff1b037589 */ /* 0x000ea200000e0000 */
[----:B-1----:R-:W-:-:S05]  /*d5d0*/  IADD3 R2, P0, R2, R0, RZ ;  /* 0x0000000002027210 */ /* 0x002fca0007f1e0ff */
[----:B--2---:R-:W-:-:S05]  /*d5e0*/  IMAD.X R3, RZ, RZ, R3, P0 ;  /* 0x000000ffff037224 */ /* 0x004fca00000e0603 */
[----:B------:R-:W-:Y:S01]  /*d5f0*/  @!PT LDS RZ, [RZ] ;  /* 0x00000000fffff984 */ /* 0x000fe20000000800 */
[----:B------:R1:W-:Y:S04]  /*d600*/  LDGSTS.E.BYPASS.LTC128B.128 [R21+0x22400], desc[UR50][R2.64], !P1 ;  /* 0x2240000002157fae */ /* 0x0003e8000c901d72 */
[----:B-1----:R-:W1:Y:S04]  /*d610*/  SHFL.IDX PT, R2, R20, 0x1, 0x181f ;  /* 0x00381f0014027f89 */ /* 0x002e6800000e0000 */
[----:B------:R-:W2:Y:S01]  /*d620*/  SHFL.IDX PT, R3, R27, 0x1, 0x181f ;  /* 0x00381f001b037f89 */ /* 0x000ea200000e0000 */
[----:B-1----:R-:W-:-:S05]  /*d630*/  IADD3 R2, P0, R2, R0, RZ ;  /* 0x0000000002027210 */ /* 0x002fca0007f1e0ff */
[----:B--2---:R-:W-:-:S05]  /*d640*/  IMAD.X R3, RZ, RZ, R3, P0 ;  /* 0x000000ffff037224 */ /* 0x004fca00000e0603 */
[----:B------:R1:W-:Y:S04]  /*d650*/  LDGSTS.E.BYPASS.LTC128B.128 [R21+0x22c00], desc[UR50][R2.64], !P1 ;  /* 0x22c0000002157fae */ /* 0x0003e8000c901d72 */
[----:B-1----:R-:W1:Y:S04]  /*d660*/  SHFL.IDX PT, R2, R20, 0x2, 0x181f ;  /* 0x00581f0014027f89 */ /* 0x002e6800000e0000 */
[----:B------:R-:W2:Y:S04]  /*d670*/  SHFL.IDX PT, R3, R27, 0x2, 0x181f ;  /* 0x00581f001b037f89 */ /* 0x000ea800000e0000 */
[----:B------:R-:W3:Y:S01]  /*d680*/  SHFL.IDX PT, R27, R27, 0x3, 0x181f ;  /* 0x00781f001b1b7f89 */ /* 0x000ee200000e0000 */
[----:B-1----:R-:W-:-:S05]  /*d690*/  IADD3 R2, P0, R2, R0, RZ ;  /* 0x0000000002027210 */ /* 0x002fca0007f1e0ff */
[----:B--2---:R-:W-:-:S05]  /*d6a0*/  IMAD.X R3, RZ, RZ, R3, P0 ;  /* 0x000000ffff037224 */ /* 0x004fca00000e0603 */
[----:B------:R1:W-:Y:S04]  /*d6b0*/  LDGSTS.E.BYPASS.LTC128B.128 [R21+0x23400], desc[UR50][R2.64], !P1 ;  /* 0x2340000002157fae */ /* 0x0003e8000c901d72 */
[----:B-1-3--:R1:W2:Y:S02]  /*d6c0*/  SHFL.IDX PT, R2, R20, 0x3, 0x181f ;  /* 0x00781f0014027f89 */ /* 0x00a2a400000e0000 */
.L_x_3757:
        /* <DEDUP_REMOVED lines=8> */
.L_x_3672:
[----:B------:R-:W-:Y:S02]  /*d750*/  PLOP3.LUT P1, PT, P1, P0, PT, 0xa2, 0x0 ;  /* 0x000000000000781c */ /* 0x000fe40000f21472 */
[----:B------:R-:W-:-:S08]  /*d760*/  @P0 R2UR P1, UR4, R6 ;  /* 0x00000000060402ca */ /* 0x000fd00000020000 */
[----:B------:R-:W-:-:S05]  /*d770*/  @P0 PLOP3.LUT P0, PT, P1, PT, PT, 0x80, 0x0 ;  /* 0x000000000000081c */ /* 0x000fca0000f0f070 */
[----:B------:R-:W-:Y:S01]  /*d780*/  @!P1 SYNCS.ARRIVE.TRANS64.RED.A0T1 RZ, [UR4+0x28c30], RZ ;  /* 0x028c30ffffff99a7 */ /* 0x000fe20008200404 */
[----:B------:R-:W-:Y:S07]  /*d790*/  @!P1 ARRIVES.LDGSTSBAR.64.TRANSCNT [UR4+0x28c30] ;  /* 0x028c3000ff0099b0 */ /* 0x000fee0008000a84 */
[----:B------:R-:W-:Y:S05]  /*d7a0*/  @P0 BRA.U.ANY `(.L_x_3672) ;  /* 0xfffffffd00e80947 */ /* 0x000fea000393ffff */
[----:B------:R-:W-:Y:S01]  /*d7b0*/  NOP ;  /* 0x0000000000007918 */ /* 0x000fe20000000000 */
[----:B--2---:R-:W-:-:S04]  /*d7c0*/  MOV R2, UR36 ;  /* 0x0000002400027c02 */ /* 0x004fc80008000f00 */
[----:B------:R-:W-:-:S13]  /*d7d0*/  ISETP.NE.AND P2, PT, R2, 0x3, PT ;  /* 0x000000030200780c */ /* 0x000fda0003f45270 */
[----:B------:R-:W-:Y:S05]  /*d7e0*/  @!P2 BRA `(.L_x_3673) ;  /* 0x000000000004a947 */ /* 0x000fea0003800000 */
[----:B------:R-:W-:Y:S01]  /*d7f0*/  BPT.TRAP 0x1 ;  /* 0x000000040000795c */ /* 0x000fe20000300000 */
.L_x_3673:
[----:B------:R2:W-:Y:S01]  /*d800*/  SYNCS.ARRIVE.TRANS64.A1T0 RZ, [R6+URZ+0x28c30], RZ ;  /* 0x028c30ff06ff79a7 */ /* 0x0005e2000810003f */
[----:B------:R-:W-:Y:S05]  /*d810*/  @!P2 BRA `(.L_x_3674) ;  /* 0x000000000004a947 */ /* 0x000fea0003800000 */
[----:B------:R-:W-:Y:S01]  /*d820*/  BPT.TRAP 0x1 ;  /* 0x000000040000795c */ /* 0x000fe20000300000 */
.L_x_3674:
[----:B------:R-:W3:Y:S01]  /*d830*/  SYNCS.PHASECHK.TRANS64.TRYWAIT P0, [R6+URZ+0x28c60], R17 ;  /* 0x028c6011060075a7 */ /* 0x000ee2000800017f */
[----:B------:R-:W-:Y:S04]  /*d840*/  BSSY B1, `(.L_x_3675) ;  /* 0x0000002000017945 */ /* 0x000fe80003800000 */
[----:B---3--:R-:W-:Y:S05]  /*d850*/  @!P0 BRA `(.L_x_3676) ;  /* 0x0000003000a48947 */ /* 0x008fea0003800000 */
.L_x_3758:
[----:B------:R-:W-:Y:S05]  /*d860*/  BSYNC B1 ;  /* 0x0000000000017941 */ /* 0x000fea0003800000 */
.L_x_3675:
[----:B------:R-:W-:Y:S01]  /*d870*/  ULDC.64 UR4, c[0x0][0x328] ;  /* 0x0000ca0000047ab9 */ /* 0x000fe20000000a00 */
[C---:B------:R-:W-:Y:S01]  /*d880*/  LOP3.LUT P5, RZ, R22.reuse, 0x8, RZ, 0xc0, !PT ;  /* 0x0000000816ff7812 */ /* 0x040fe200078ac0ff */
[----:B------:R-:W-:Y:S01]  /*d890*/  IMAD R9, R9, UR4, RZ ;  /* 0x0000000409097c24 */ /* 0x000fe2000f8e02ff */
[----:B------:R-:W-:Y:S01]  /*d8a0*/  LOP3.LUT P4, RZ, R22, 0x4, RZ, 0xc0, !PT ;  /* 0x0000000416ff7812 */ /* 0x000fe2000788c0ff */
[----:B------:R-:W-:-:S04]  /*d8b0*/  IMAD.WIDE.U32 R2, R5, UR4, RZ ;  /* 0x0000000405027c25 */ /* 0x000fc8000f8e00ff */
[----:B------:R-:W-:Y:S01]  /*d8c0*/  IMAD R9, R5, UR5, R9 ;  /* 0x0000000505097c24 */ /* 0x000fe2000f8e0209 */
[----:B------:R-:W-:Y:S01]  /*d8d0*/  ULDC.64 UR4, c[0x0][0x338] ;  /* 0x0000ce0000047ab9 */ /* 0x000fe20000000a00 */
[----:B0--3--:R-:W-:Y:S02]  /*d8e0*/  IMAD R17, R24, 0x7000, R8 ;  /* 0x0000700018117824 */ /* 0x009fe400078e0208 */
        /* <DEDUP_REMOVED lines=16> */
[C---:B------:R-:W-:Y:S01]  /*d9f0*/  LOP3.LUT P1, RZ, R22.reuse, 0x80, RZ, 0xc0, !PT ;  /* 0x0000008016ff7812 */ /* 0x040fe2000782c0ff */
[----:B------:R-:W-:Y:S01]  /*da00*/  IMAD R17, R17, 0x2, R23 ;  /* 0x0000000211117824 */ /* 0x000fe200078e0217 */
[C---:B------:R-:W-:Y:S01]  /*da10*/  LOP3.LUT P2, RZ, R22.reuse, 0x40, RZ, 0xc0, !PT ;  /* 0x0000004016ff7812 */ /* 0x040fe2000784c0ff */
[----:B------:R-:W3:Y:S01]  /*da20*/  SHFL.IDX PT, R3, R10, RZ, 0x181f ;  /* 0x00181fff0a037589 */ /* 0x000ee200000e0000 */
[----:B------:R-:W-:-:S03]  /*da30*/  LOP3.LUT R22, R22, 0xffffbfff, RZ, 0xc0, !PT ;  /* 0xffffbfff16167812 */ /* 0x000fc600078ec0ff */
[----:B------:R-:W4:Y:S01]  /*da40*/  SHFL.IDX PT, R14, R9, 0x1, 0x181f ;  /* 0x00381f00090e7f89 */ /* 0x000f2200000e0000 */
[----:B------:R-:W-:-:S03]  /*da50*/  @P3 LOP3.LUT R22, R22, 0x4000, RZ, 0xfc, !PT ;  /* 0x0000400016163812 */ /* 0x000fc600078efcff */
[----:B------:R-:W5:Y:S01]  /*da60*/  SHFL.IDX PT, R5, R10, 0x1, 0x181f ;  /* 0x00381f000a057f89 */ /* 0x000f6200000e0000 */
[C---:B------:R-:W-:Y:S02]  /*da70*/  LOP3.LUT P3, RZ, R22.reuse, 0x20, RZ, 0xc0, !PT ;  /* 0x0000002016ff7812 */ /* 0x040fe4000786c0ff */
[C---:B------:R-:W-:Y:S01]  /*da80*/  LOP3.LUT P6, RZ, R22.reuse, 0x10, RZ, 0xc0, !PT ;  /* 0x0000001016ff7812 */ /* 0x040fe200078cc0ff */
[----:B------:R-:W-:Y:S01]  /*da90*/  SHFL.IDX PT, R8, R10, 0x2, 0x181f ;  /* 0x00581f000a087f89 */ /* 0x000fe200000e0000 */
[----:B------:R-:W-:-:S03]  /*daa0*/  LOP3.LUT R22, R22, 0xfffeffff, RZ, 0xc0, !PT ;  /* 0xfffeffff16167812 */ /* 0x000fc600078ec0ff */
[----:B------:R-:W-:Y:S01]  /*dab0*/  SHFL.IDX PT, R10, R10, 0x3, 0x181f ;  /* 0x00781f000a0a7f89 */ /* 0x000fe200000e0000 */
[----:B0-----:R-:W-:-:S05]  /*dac0*/  IADD3 R2, P0, R2, R0, RZ ;  /* 0x0000000002027210 */ /* 0x001fca0007f1e0ff */
[----:B------:R-:W-:Y:S01]  /*dad0*/  @P3 LOP3.LUT R22, R22, 0x10000, RZ, 0xfc, !PT ;  /* 0x0001000016163812 */ /* 0x000fe200078efcff */
[----:B---3--:R-:W-:Y:S01]  /*dae0*/  IMAD.X R3, RZ, RZ, R3, P0 ;  /* 0x000000ffff037224 */ /* 0x008fe200000e0603 */
[----:B------:R-:W-:-:S04]  /*daf0*/  ISETP.NE.U32.AND P0, PT, R30, RZ, PT ;  /* 0x000000ff1e00720c */ /* 0x000fc80003f05070 */
[----:B------:R-:W-:Y:S01]  /*db00*/  LDGSTS.E.BYPASS.LTC128B.128 [R17+0x400], desc[UR50][R2.64], !P1 ;  /* 0x0040000002117fae */ /* 0x000fe2000c901d72 */
[----:B------:R-:W-:-:S03]  /*db10*/  ISETP.NE.U32.AND P1, PT, R29, RZ, PT ;  /* 0x000000ff1d00720c */ /* 0x000fc60003f25070 */
[----:B------:R-:W-:Y:S01]  /*db20*/  LDGSTS.E.BYPASS.LTC128B.128 [R17+0x2400], desc[UR50][R2.64+0x80], !P2 ;  /* 0x0240008002117fae */ /* 0x000fe2000d101d72 */
[----:B----4-:R-:W-:-:S03]  /*db30*/  IADD3 R4, P2, R14, R0, RZ ;  /* 0x000000000e047210 */ /* 0x010fc60007f5e0ff */
[----:B------:R-:W-:Y:S01]  /*db40*/  LDGSTS.E.BYPASS.LTC128B.128 [R17+0x4400], desc[UR50][R2.64+0x100], !P3 ;  /* 0x0440010002117fae */ /* 0x000fe2000d901d72 */
[C---:B------:R-:W-:Y:S01]  /*db50*/  LOP3.LUT P3, RZ, R22.reuse, 0x80, RZ, 0xc0, !PT ;  /* 0x0000008016ff7812 */ /* 0x040fe2000786c0ff */
[----:B-----5:R-:W-:Y:S01]  /*db60*/  IMAD.X R5, RZ, RZ, R5, P2 ;  /* 0x000000ffff057224 */ /* 0x020fe200010e0605 */
[C---:B------:R-:W-:Y:S01]  /*db70*/  LOP3.LUT P2, RZ, R22.reuse, 0x40, RZ, 0xc0, !PT ;  /* 0x0000004016ff7812 */ /* 0x040fe2000784c0ff */
[----:B------:R-:W-:Y:S04]  /*db80*/  LDGSTS.E.BYPASS.LTC128B.128 [R17+0x6400], desc[UR50][R2.64+0x180], !P6 ;  /* 0x0640018002117fae */ /* 0x000fe8000f101d72 */
[----:B------:R-:W-:Y:S04]  /*db90*/  LDGSTS.E.BYPASS.LTC128B.128 [R17+0x8400], desc[UR50][R2.64+0x200], !P5 ;  /* 0x0840020002117fae */ /* 0x000fe8000e901d72 */
[----:B------:R-:W-:Y:S04]  /*dba0*/  LDGSTS.E.BYPASS.LTC128B.128 [R17+0xa400], desc[UR50][R2.64+0x280], !P4 ;  /* 0x0a40028002117fae */ /* 0x000fe8000e101d72 */
[----:B------:R-:W0:Y:S04]  /*dbb0*/  SHFL.IDX PT, R14, R9, 0x2, 0x181f ;  /* 0x00581f00090e7f89 */ /* 0x000e2800000e0000 */
[----:B------:R-:W-:Y:S04]  /*dbc0*/  LDGSTS.E.BYPASS.LTC128B.128 [R17+0xc400], desc[UR50][R2.64+0x300], P0 ;  /* 0x0c40030002117fae */ /* 0x000fe80008101d72 */
[----:B------:R0:W-:Y:S04]  /*dbd0*/  LDGSTS.E.BYPASS.LTC128B.128 [R17+0xe400], desc[UR50][R2.64+0x380], P1 ;  /* 0x0e40038002117fae */ /* 0x0001e80008901d72 */
[----:B------:R3:W-:Y:S01]  /*dbe0*/  LDGSTS.E.BYPASS.LTC128B.128 [R17+0xc00], desc[UR50][R4.64], !P3 ;  /* 0x00c0000004117fae */ /* 0x0007e2000d901d72 */
[----:B------:R-:W-:-:S02]  /*dbf0*/  LOP3.LUT P3, RZ, R22, 0x10000, RZ, 0xc0, !PT ;  /* 0x0001000016ff7812 */ /* 0x000fc4000786c0ff */
[----:B------:R-:W-:Y:S01]  /*dc00*/  LOP3.LUT R22, R22, 0xffff7fff, RZ, 0xc0, !PT ;  /* 0xffff7fff16167812 */ /* 0x000fe200078ec0ff */
[----:B------:R3:W-:Y:S01]  /*dc10*/  LDGSTS.E.BYPASS.LTC128B.128 [R17+0x2c00], desc[UR50][R4.64+0x80], !P2 ;  /* 0x02c0008004117fae */ /* 0x0007e2000d101d72 */
[----:B0-----:R-:W-:-:S09]  /*dc20*/  IADD3 R2, P2, R14, R0, RZ ;  /* 0x000000000e027210 */ /* 0x001fd20007f5e0ff */
[----:B------:R-:W-:Y:S01]  /*dc30*/  @P3 LOP3.LUT R22, R22, 0x8000, RZ, 0xfc, !PT ;  /* 0x0000800016163812 */ /* 0x000fe200078efcff */
[----:B------:R3:W-:Y:S01]  /*dc40*/  LDGSTS.E.BYPASS.LTC128B.128 [R17+0x4c00], desc[UR50][R4.64+0x100], !P3 ;  /* 0x04c0010004117fae */ /* 0x0007e2000d901d72 */
[----:B------:R-:W-:Y:S02]  /*dc50*/  IMAD.X R3, RZ, RZ, R8, P2 ;  /* 0x000000ffff037224 */ /* 0x000fe400010e0608 */
[C---:B------:R-:W-:Y:S01]  /*dc60*/  LOP3.LUT P3, RZ, R22.reuse, 0x80, RZ, 0xc0, !PT ;  /* 0x0000008016ff7812 */ /* 0x040fe2000786c0ff */
[----:B------:R3:W-:Y:S01]  /*dc70*/  LDGSTS.E.BYPASS.LTC128B.128 [R17+0x6c00], desc[UR50][R4.64+0x180], !P6 ;  /* 0x06c0018004117fae */ /* 0x0007e2000f101d72 */
[----:B------:R-:W-:-:S03]  /*dc80*/  LOP3.LUT P2, RZ, R22, 0x40, RZ, 0xc0, !PT ;  /* 0x0000004016ff7812 */ /* 0x000fc6000784c0ff */
[----:B------:R3:W-:Y:S04]  /*dc90*/  LDGSTS.E.BYPASS.LTC128B.128 [R17+0x8c00], desc[UR50][R4.64+0x200], !P5 ;  /* 0x08c0020004117fae */ /* 0x0007e8000e901d72 */
[----:B------:R3:W-:Y:S04]  /*dca0*/  LDGSTS.E.BYPASS.LTC128B.128 [R17+0xac00], desc[UR50][R4.64+0x280], !P4 ;  /* 0x0ac0028004117fae */ /* 0x0007e8000e101d72 */
[----:B------:R3:W-:Y:S04]  /*dcb0*/  LDGSTS.E.BYPASS.LTC128B.128 [R17+0xcc00], desc[UR50][R4.64+0x300], P0 ;  /* 0x0cc0030004117fae */ /* 0x0007e80008101d72 */
[----:B------:R3:W-:Y:S04]  /*dcc0*/  LDGSTS.E.BYPASS.LTC128B.128 [R17+0xec00], desc[UR50][R4.64+0x380], P1 ;  /* 0x0ec0038004117fae */ /* 0x0007e80008901d72 */
[----:B------:R3:W-:Y:S01]  /*dcd0*/  LDGSTS.E.BYPASS.LTC128B.128 [R17+0x1400], desc[UR50][R2.64], !P3 ;  /* 0x0140000002117fae */ /* 0x0007e2000d901d72 */
[----:B------:R-:W-:-:S03]  /*dce0*/  LOP3.LUT P3, RZ, R22, 0x8000, RZ, 0xc0, !PT ;  /* 0x0000800016ff7812 */ /* 0x000fc6000786c0ff */
[----:B------:R3:W-:Y:S04]  /*dcf0*/  LDGSTS.E.BYPASS.LTC128B.128 [R17+0x3400], desc[UR50][R2.64+0x80], !P2 ;  /* 0x0340008002117fae */ /* 0x0007e8000d101d72 */
[----:B------:R3:W0:Y:S06]  /*dd00*/  SHFL.IDX PT, R14, R9, 0x3, 0x181f ;  /* 0x00781f00090e7f89 */ /* 0x00062c00000e0000 */
[----:B------:R3:W-:Y:S01]  /*dd10*/  LDGSTS.E.BYPASS.LTC128B.128 [R17+0x5400], desc[UR50][R2.64+0x100], !P3 ;  /* 0x0540010002117fae */ /* 0x0007e2000d901d72 */
[----:B------:R-:W-:-:S03]  /*dd20*/  LOP3.LUT P3, RZ, R22, 0x4000, RZ, 0xc0, !PT ;  /* 0x0000400016ff7812 */ /* 0x000fc6000786c0ff */
[----:B------:R3:W-:Y:S04]  /*dd30*/  LDGSTS.E.BYPASS.LTC128B.128 [R17+0x7400], desc[UR50][R2.64+0x180], !P6 ;  /* 0x0740018002117fae */ /* 0x0007e8000f101d72 */
[----:B------:R3:W-:Y:S04]  /*dd40*/  LDGSTS.E.BYPASS.LTC128B.128 [R17+0x9400], desc[UR50][R2.64+0x200], !P5 ;  /* 0x0940020002117fae */ /* 0x0007e8000e901d72 */
[----:B------:R3:W-:Y:S04]  /*dd50*/  LDGSTS.E.BYPASS.LTC128B.128 [R17+0xb400], desc[UR50][R2.64+0x280], !P4 ;  /* 0x0b40028002117fae */ /* 0x0007e8000e101d72 */
[----:B------:R3:W-:Y:S04]  /*dd60*/  LDGSTS.E.BYPASS.LTC128B.128 [R17+0xd400], desc[UR50][R2.64+0x300], P0 ;  /* 0x0d40030002117fae */ /* 0x0007e80008101d72 */
[----:B0-----:R3:W-:Y:S02]  /*dd70*/  LDGSTS.E.BYPASS.LTC128B.128 [R17+0xf400], desc[UR50][R2.64+0x380], P1 ;  /* 0x0f40038002117fae */ /* 0x0017e40008901d72 */
.L_x_3768:
[----:B------:R-:W-:Y:S02]  /*dd80*/  LOP3.LUT R22, R22, 0xffff7fff, RZ, 0xc0, !PT ;  /* 0xffff7fff16167812 */ /* 0x000fe400078ec0ff */
[----:B---3--:R-:W-:Y:S02]  /*dd90*/  IADD3 R2, P2, R14, R0, RZ ;  /* 0x000000000e027210 */ /* 0x008fe40007f5e0ff */
[----:B------:R-:W-:-:S03]  /*dda0*/  @P1 LOP3.LUT R22, R22, 0x8000, RZ, 0xfc, !PT ;  /* 0x0000800016161812 */ /* 0x000fc600078efcff */
[----:B------:R-:W-:Y:S01]  /*ddb0*/  IMAD.X R3, RZ, RZ, R10, P2 ;  /* 0x000000ffff037224 */ /* 0x000fe200010e060a */
[C---:B------:R-:W-:Y:S02]  /*ddc0*/  LOP3.LUT P1, RZ, R22.reuse, 0x80, RZ, 0xc0, !PT ;  /* 0x0000008016ff7812 */ /* 0x040fe4000782c0ff */
[----:B------:R-:W-:-:S04]  /*ddd0*/  LOP3.LUT R22, R22, 0xffffbfff, RZ, 0xc0, !PT ;  /* 0xffffbfff16167812 */ /* 0x000fc800078ec0ff */
[----:B------:R-:W-:-:S04]  /*dde0*/  @P3 LOP3.LUT R22, R22, 0x4000, RZ, 0xfc, !PT ;  /* 0x0000400016163812 */ /* 0x000fc800078efcff */
[C---:B------:R-:W-:Y:S02]  /*ddf0*/  LOP3.LUT P3, RZ, R22.reuse, 0x40, RZ, 0xc0, !PT ;  /* 0x0000004016ff7812 */ /* 0x040fe4000786c0ff */
[C---:B------:R-:W-:Y:S01]  /*de00*/  LOP3.LUT P2, RZ, R22.reuse, 0x20, RZ, 0xc0, !PT ;  /* 0x0000002016ff7812 */ /* 0x040fe2000784c0ff */
[----:B------:R-:W-:Y:S01]  /*de10*/  @!PT LDS RZ, [RZ] ;  /* 0x00000000fffff984 */ /* 0x000fe20000000800 */
[----:B------:R-:W-:Y:S01]  /*de20*/  @!PT LDS RZ, [RZ] ;  /* 0x00000000fffff984 */ /* 0x000fe20000000800 */
[----:B------:R-:W-:Y:S01]  /*de30*/  @!PT LDS RZ, [RZ] ;  /* 0x00000000fffff984 */ /* 0x000fe20000000800 */
[----:B------:R0:W-:Y:S01]  /*de40*/  LDGSTS.E.BYPASS.LTC128B.128 [R17+0x1c00], desc[UR50][R2.64], !P1 ;  /* 0x01c0000002117fae */ /* 0x0001e2000c901d72 */
[C---:B------:R-:W-:Y:S02]  /*de50*/  LOP3.LUT P6, RZ, R22.reuse, 0x10, RZ, 0xc0, !PT ;  /* 0x0000001016ff7812 */ /* 0x040fe400078cc0ff */
[----:B------:R-:W-:-:S07]  /*de60*/  LOP3.LUT P1, RZ, R22, 0x8000, RZ, 0xc0, !PT ;  /* 0x0000800016ff7812 */ /* 0x000fce000782c0ff */
[----:B------:R0:W-:Y:S01]  /*de70*/  LDGSTS.E.BYPASS.LTC128B.128 [R17+0x3c00], desc[UR50][R2.64+0x80], !P3 ;  /* 0x03c0008002117fae */ /* 0x0001e2000d901d72 */
[----:B------:R-:W-:-:S03]  /*de80*/  LOP3.LUT P3, RZ, R22, 0x4000, RZ, 0xc0, !PT ;  /* 0x0000400016ff7812 */ /* 0x000fc6000786c0ff */
        /* <DEDUP_REMOVED lines=8> */
.L_x_3678:
[----:B------:R-:W-:Y:S02]  /*df10*/  PLOP3.LUT P1, PT, P1, P0, PT, 0xa2, 0x0 ;  /* 0x000000000000781c */ /* 0x000fe40000f21472 */
[----:B------:R-:W-:-:S08]  /*df20*/  @P0 R2UR P1, UR4, R6 ;  /* 0x00000000060402ca */ /* 0x000fd00000020000 */
[----:B------:R-:W-:-:S05]  /*df30*/  @P0 PLOP3.LUT P0, PT, P1, PT, PT, 0x80, 0x0 ;  /* 0x000000000000081c */ /* 0x000fca0000f0f070 */
[----:B------:R-:W-:Y:S01]  /*df40*/  @!P1 SYNCS.ARRIVE.TRANS64.RED.A0T1 RZ, [UR4+0x28c50], RZ ;  /* 0x028c50ffffff99a7 */ /* 0x000fe20008200404 */
[----:B------:R-:W-:Y:S07]  /*df50*/  @!P1 ARRIVES.LDGSTSBAR.64.TRANSCNT [UR4+0x28c50] ;  /* 0x028c5000ff0099b0 */ /* 0x000fee0008000a84 */
[----:B------:R-:W-:Y:S05]  /*df60*/  @P0 BRA.U.ANY `(.L_x_3678) ;  /* 0xfffffffd00e80947 */ /* 0x000fea000393ffff */
[----:B------:R-:W-:Y:S01]  /*df70*/  NOP ;  /* 0x0000000000007918 */ /* 0x000fe20000000000 */
[----:B0-----:R-:W-:-:S04]  /*df80*/  MOV R2, UR36 ;  /* 0x0000002400027c02 */ /* 0x001fc80008000f00 */
[----:B------:R-:W-:-:S13]  /*df90*/  ISETP.NE.AND P2, PT, R2, 0x3, PT ;  /* 0x000000030200780c */ /* 0x000fda0003f45270 */
[----:B------:R-:W-:Y:S05]  /*dfa0*/  @!P2 BRA `(.L_x_3679) ;  /* 0x000000000004a947 */ /* 0x000fea0003800000 */
[----:B------:R-:W-:Y:S01]  /*dfb0*/  BPT.TRAP 0x1 ;  /* 0x000000040000795c */ /* 0x000fe20000300000 */
.L_x_3679:
[----:B------:R3:W-:Y:S01]  /*dfc0*/  SYNCS.ARRIVE.TRANS64.A1T0 RZ, [R6+URZ+0x28c50], RZ ;  /* 0x028c50ff06ff79a7 */ /* 0x0007e2000810003f */
[----:B------:R-:W-:Y:S05]  /*dfd0*/  @P3 BRA `(.L_x_3680) ;  /* 0xfffffff000543947 */ /* 0x000fea000383ffff */
.L_x_3667:
[----:B------:R-:W-:Y:S05]  /*dfe0*/  BSYNC B0 ;  /* 0x0000000000007941 */ /* 0x000fea0003800000 */
.L_x_3666:
[----:B------:R-:W4:Y:S01]  /*dff0*/  S2R R2, SR_TID.X ;  /* 0x0000000000027919 */ /* 0x000f220000002100 */
[----:B------:R-:W-:Y:S01]  /*e000*/  VIADD R24, R24, 0x1 ;  /* 0x0000000118187836 */ /* 0x000fe20000000000 */
[----:B------:R-:W-:Y:S04]  /*e010*/  BSSY B0, `(.L_x_3681) ;  /* 0x0000013000007945 */ /* 0x000fe80003800000 */
[----:B------:R-:W-:-:S04]  /*e020*/  ISETP.NE.AND P0, PT, R24, 0x2, PT ;  /* 0x000000021800780c */ /* 0x000fc80003f05270 */
[----:B------:R-:W-:-:S04]  /*e030*/  SEL R0, RZ, 0x1, P0 ;  /* 0x00000001ff007807 */ /* 0x000fc80000000000 */
[----:B------:R-:W-:Y:S02]  /*e040*/  LOP3.LUT R25, R25, R0, RZ, 0x3c, !PT ;  /* 0x0000000019197212 */ /* 0x000fe400078e3cff */
[----:B----4-:R-:W-:-:S04]  /*e050*/  LOP3.LUT R2, R2, 0x7f, RZ, 0xc0, !PT ;  /* 0x0000007f02027812 */ /* 0x010fc800078ec0ff */
[----:B------:R-:W-:-:S13]  /*e060*/  ISETP.NE.AND P1, PT, R2, RZ, PT ;  /* 0x000000ff0200720c */ /* 0x000fda0003f25270 */
[----:B------:R-:W-:Y:S05]  /*e070*/  @P1 BRA `(.L_x_3682) ;  /* 0x0000000000301947 */ /* 0x000fea0003800000 */
[----:B------:R-:W4:Y:S01]  /*e080*/  S2R R5, SR_LANEID ;  /* 0x0000000000057919 */ /* 0x000f220000000000 */
[----:B------:R-:W-:Y:S01]  /*e090*/  VOTEU.ANY UR4, UPT, PT ;  /* 0x0000000000047886 */ /* 0x000fe200038e0100 */
[----:B------:R-:W5:Y:S01]  /*e0a0*/  LDC.64 R2, c[0x0][0xc60] ;  /* 0x00031800ff027b82 */ /* 0x000f620000000a00 */
[----:B------:R-:W4:Y:S02]  /*e0b0*/  FLO.U32 R0, UR4 ;  /* 0x0000000400007d00 */ /* 0x000f2400080e0000 */
[----:B----4-:R-:W-:-:S06]  /*e0c0*/  ISETP.EQ.U32.AND P1, PT, R0, R5, PT ;  /* 0x000000050000720c */ /* 0x010fcc0003f22070 */
[----:B------:R-:W5:Y:S07]  /*e0d0*/  POPC R5, UR4 ;  /* 0x0000000400057d09 */ /* 0x000f6e0008000000 */
[----:B-----5:R-:W4:Y:S01]  /*e0e0*/  @P1 ATOMG.E.ADD.STRONG.GPU PT, R3, desc[UR50][R2.64], R5 ;  /* 0x00000005020319a8 */ /* 0x020f2200081ee1f2 */
[----:B0-----:R-:W0:Y:S02]  /*e0f0*/  S2R R4, SR_LTMASK ;  /* 0x0000000000047919 */ /* 0x001e240000003900 */
[----:B0-----:R-:W-:-:S04]  /*e100*/  LOP3.LUT R4, R4, UR4, RZ, 0xc0, !PT ;  /* 0x0000000404047c12 */ /* 0x001fc8000f8ec0ff */
[----:B------:R-:W0:Y:S01]  /*e110*/  POPC R7, R4 ;  /* 0x0000000400077309 */ /* 0x000e220000000000 */
[----:B----4-:R-:W0:Y:S02]  /*e120*/  SHFL.IDX PT, R0, R3, R0, 0x1f ;  /* 0x00001f0003007589 */ /* 0x010e2400000e0000 */
[----:B0-----:R-:W-:-:S07]  /*e130*/  IADD3 R16, R0, UR37, R7 ;  /* 0x0000002500107c10 */ /* 0x001fce000fffe007 */
.L_x_3682:
[----:B------:R-:W-:Y:S05]  /*e140*/  BSYNC B0 ;  /* 0x0000000000007941 */ /* 0x000fea0003800000 */
.L_x_3681:
[----:B------:R-:W-:-:S07]  /*e150*/  SEL R24, R24, RZ, P0 ;  /* 0x000000ff18187207 */ /* 0x000fce0000000000 */
.L_x_3641:
[----:B------:R-:W-:Y:S05]  /*e160*/  BSYNC B7 ;  /* 0x0000000000077941 */ /* 0x000fea0003800000 */
.L_x_3639:
[----:B------:R-:W-:-:S13]  /*e170*/  LOP3.LUT P0, RZ, R22, 0x2000, RZ, 0xc0, !PT ;  /* 0x0000200016ff7812 */ /* 0x000fda000780c0ff */
[----:B------:R-:W-:Y:S05]  /*e180*/  @!P0 BRA `(.L_x_3683) ;  /* 0x0000000000248947 */ /* 0x000fea0003800000 */
[----:B------:R-:W-:Y:S05]  /*e190*/  WARPSYNC.ALL ;  /* 0x0000000000007948 */ /* 0x000fea0003800000 */
[----:B------:R-:W4:Y:S08]  /*e1a0*/  S2UR UR5, SR_CgaCtaId ;  /* 0x00000000000579c3 */ /* 0x000f300000008800 */
[----:B------:R-:W-:Y:S06]  /*e1b0*/  BAR.SYNC.DEFER_BLOCKING 0x5, 0x180 ;  /* 0x0146000000007b1d */ /* 0x000fec0000010000 */
[----:B------:R-:W-:-:S02]  /*e1c0*/  UMOV UR4, 0x400 ;  /* 0x0000040000047882 */ /* 0x000fc40000000000 */
[----:B----4-:R-:W-:-:S06]  /*e1d0*/  ULEA UR4, UR5, UR4, 0x18 ;  /* 0x0000000405047291 */ /* 0x010fcc000f8ec03f */
[----:B------:R-:W-:-:S05]  /*e1e0*/  IMAD.U32 R23, RZ, RZ, UR4 ;  /* 0x00000004ff177e24 */ /* 0x000fca000f8e00ff */
[----:B------:R4:W0:Y:S01]  /*e1f0*/  LDS.128 R16, [R23+0x28cd0] ;  /* 0x028cd00017107984 */ /* 0x0008220000000c00 */
[----:B------:R-:W-:Y:S06]  /*e200*/  BAR.ARV 0x4, 0x180 ;  /* 0x0106000000007b1d */ /* 0x000fec0000002000 */
[----:B------:R-:W-:Y:S05]  /*e210*/  BRA `(.L_x_3684) ;  /* 0x0000000800407947 */ /* 0x000fea0003800000 */
.L_x_3683:
[----:B------:R-:W4:Y:S01]  /*e220*/  S2R R0, SR_TID.X ;  /* 0x0000000000007919 */ /* 0x000f220000002100 */
[----:B------:R-:W-:Y:S01]  /*e230*/  UMOV UR4, 0xffffffff ;  /* 0xffffffff00047882 */ /* 0x000fe20000000000 */
[----:B----4-:R-:W-:-:S04]  /*e240*/  LOP3.LUT R8, R0, 0x1f, RZ, 0xc0, !PT ;  /* 0x0000001f00087812 */ /* 0x010fc800078ec0ff */
[----:B------:R-:W-:Y:S01]  /*e250*/  ISETP.NE.AND P0, PT, R8, 0x1f, PT ;  /* 0x0000001f0800780c */ /* 0x000fe20003f05270 */
[----:B------:R-:W-:-:S12]  /*e260*/  BRA.DIV UR4, `(.L_x_3685) ;  /* 0x0000003204107947 */ /* 0x000fd8000b800000 */
[----:B------:R-:W-:Y:S01]  /*e270*/  IMAD.IADD R5, R19, 0x1, R8 ;  /* 0x0000000113057824 */ /* 0x000fe200078e0208 */
[----:B------:R-:W-:-:S04]  /*e280*/  ULDC UR4, c[0x0][0xc3c] ;  /* 0x00030f0000047ab9 */ /* 0x000fc80000000800 */
[----:B------:R-:W-:-:S13]  /*e290*/  ISETP.GE.OR P1, PT, R5, UR4, !P0 ;  /* 0x0000000405007c0c */ /* 0x000fda000c726670 */
[----:B------:R-:W4:Y:S02]  /*e2a0*/  @!P1 LDC.64 R2, c[0x0][0xc80] ;  /* 0x00032000ff029b82 */ /* 0x000f240000000a00 */
[----:B----4-:R-:W-:-:S06]  /*e2b0*/  @!P1 IMAD.WIDE R2, R5, 0x4, R2 ;  /* 0x0000000405029825 */ /* 0x010fcc00078e0202 */
[----:B------:R-:W4:Y:S01]  /*e2c0*/  @!P1 LDG.E R2, desc[UR50][R2.64] ;  /* 0x0000003202029981 */ /* 0x000f22000c1e1900 */
[----:B------:R-:W-:Y:S01]  /*e2d0*/  IMAD.MOV.U32 R5, RZ, RZ, RZ ;  /* 0x000000ffff057224 */ /* 0x000fe200078e00ff */
[C---:B------:R-:W-:Y:S02]  /*e2e0*/  ISETP.GE.U32.AND P2, PT, R8.reuse, 0x2, PT ;  /* 0x000000020800780c */ /* 0x040fe40003f46070 */
[C---:B------:R-:W-:Y:S01]  /*e2f0*/  ISETP.GE.U32.AND P3, PT, R8.reuse, 0x4, PT ;  /* 0x000000040800780c */ /* 0x040fe20003f66070 */
[----:B------:R-:W-:Y:S01]  /*e300*/  SHFL.IDX PT, R0, R16, RZ, 0x1f ;  /* 0x00001fff10007589 */ /* 0x000fe200000e0000 */
[C---:B------:R-:W-:Y:S02]  /*e310*/  ISETP.GE.U32.AND P4, PT, R8.reuse, 0x8, PT ;  /* 0x000000080800780c */ /* 0x040fe40003f86070 */
[C---:B------:R-:W-:Y:S01]  /*e320*/  ISETP.GE.U32.AND P5, PT, R8.reuse, 0x10, PT ;  /* 0x000000100800780c */ /* 0x040fe20003fa6070 */
[----:B0-----:R-:W-:Y:S01]  /*e330*/  SHFL.IDX PT, R4, R16, 0x1, 0x1f ;  /* 0x00201f0010047f89 */ /* 0x001fe200000e0000 */
[----:B----4-:R-:W-:Y:S01]  /*e340*/  @!P1 IMAD.MOV.U32 R5, RZ, RZ, R2 ;  /* 0x000000ffff059224 */ /* 0x010fe200078e0002 */
[----:B------:R-:W-:-:S04]  /*e350*/  ISETP.NE.AND P1, PT, R8, RZ, PT ;  /* 0x000000ff0800720c */ /* 0x000fc80003f25270 */
[----:B------:R-:W2:Y:S02]  /*e360*/  SHFL.UP PT, R14, R5, 0x1, RZ ;  /* 0x04200000050e7989 */ /* 0x000ea400000e00ff */
[----:B--23--:R-:W-:-:S05]  /*e370*/  SEL R6, R14, RZ, P1 ;  /* 0x000000ff0e067207 */ /* 0x00cfca0000800000 */
        /* <DEDUP_REMOVED lines=14> */
.L_x_3778:
[----:B------:R-:W-:Y:S02]  /*e460*/  ULDC UR4, c[0x0][0xc38] ;  /* 0x00030e0000047ab9 */ /* 0x000fe40000000800 */
[----:B------:R-:W-:-:S04]  /*e470*/  IMAD.U32 R7, RZ, RZ, UR4 ;  /* 0x00000004ff077e24 */ /* 0x000fc8000f8e00ff */
[----:B--2---:R-:W-:-:S04]  /*e480*/  IMAD R14, R14, R7, RZ ;  /* 0x000000070e0e7224 */ /* 0x004fc800078e02ff */
[----:B------:R-:W-:-:S05]  /*e490*/  IMAD.IADD R9, R4, 0x1, R14 ;  /* 0x0000000104097824 */ /* 0x000fca00078e020e */
[----:B------:R-:W-:-:S13]  /*e4a0*/  ISETP.GT.AND P6, PT, R9, R0, PT ;  /* 0x000000000900720c */ /* 0x000fda0003fc4270 */
[----:B------:R-:W-:Y:S05]  /*e4b0*/  @P6 BRA `(.L_x_3686) ;  /* 0x00000000009c6947 */ /* 0x000fea0003800000 */
.L_x_3691:
[----:B0-----:R-:W0:Y:S01]  /*e4c0*/  LDC R2, c[0x0][0xc3c] ;  /* 0x00030f00ff027b82 */ /* 0x001e220000000800 */
[----:B------:R-:W-:-:S05]  /*e4d0*/  VIADD R19, R19, 0x1f ;  /* 0x0000001f13137836 */ /* 0x000fca0000000000 */
        /* <DEDUP_REMOVED lines=12> */
.L_x_3689:
[----:B------:R-:W-:Y:S05]  /*e5a0*/  BSYNC B0 ;  /* 0x0000000000007941 */ /* 0x000fea0003800000 */
.L_x_3688:
        /* <DEDUP_REMOVED lines=18> */
.L_x_3786:
[----:B------:R-:W-:Y:S02]  /*e6d0*/  ULDC UR4, c[0x0][0xc38] ;  /* 0x00030e0000047ab9 */ /* 0x000fe40000000800 */
[----:B------:R-:W-:-:S04]  /*e6e0*/  IMAD.U32 R7, RZ, RZ, UR4 ;  /* 0x00000004ff077e24 */ /* 0x000fc8000f8e00ff */
[----:B--2---:R-:W-:-:S04]  /*e6f0*/  IMAD R14, R14, R7, RZ ;  /* 0x000000070e0e7224 */ /* 0x004fc800078e02ff */
[----:B------:R-:W-:-:S05]  /*e700*/  IMAD.IADD R9, R14, 0x1, R9 ;  /* 0x000000010e097824 */ /* 0x000fca00078e0209 */
[----:B------:R-:W-:-:S13]  /*e710*/  ISETP.GT.AND P6, PT, R9, R0, PT ;  /* 0x000000000900720c */ /* 0x000fda0003fc4270 */
[----:B------:R-:W-:Y:S05]  /*e720*/  @!P6 BRA `(.L_x_3691) ;  /* 0xfffffffc0064e947 */ /* 0x000fea000383ffff */
.L_x_3686:
        /* <DEDUP_REMOVED lines=8> */
.L_x_3790:
[----:B------:R-:W-:Y:S01]  /*e7b0*/  ISETP.NE.AND P0, PT, R3, RZ, PT ;  /* 0x000000ff0300720c */ /* 0x000fe20003f05270 */
[----:B------:R-:W-:-:S12]  /*e7c0*/  IMAD.MOV.U32 R14, RZ, RZ, RZ ;  /* 0x000000ffff0e7224 */ /* 0x000fd800078e00ff */
[----:B------:R-:W-:Y:S05]  /*e7d0*/  @!P0 BRA `(.L_x_3693) ;  /* 0x0000000000108947 */ /* 0x000fea0003800000 */
[----:B------:R-:W-:Y:S01]  /*e7e0*/  UMOV UR4, 0xffffffff ;  /* 0xffffffff00047882 */ /* 0x000fe20000000000 */
[----:B------:R-:W-:Y:S02]  /*e7f0*/  VIADD R12, R4, 0xffffffff ;  /* 0xffffffff040c7836 */ /* 0x000fe40000000000 */
[----:B------:R-:W-:Y:S05]  /*e800*/  BRA.DIV UR4, `(.L_x_3694) ;  /* 0x0000003204d07947 */ /* 0x000fea000b800000 */
[----:B------:R4:W0:Y:S02]  /*e810*/  SHFL.IDX PT, R14, R2, R12, 0x1f ;  /* 0x00001f0c020e7589 */ /* 0x00082400000e0000 */
.L_x_3693:
[----:B---3--:R-:W-:Y:S01]  /*e820*/  IABS R6, R5 ;  /* 0x0000000500067213 */ /* 0x008fe20000000000 */
[----:B0-----:R-:W-:Y:S01]  /*e830*/  IMAD R16, R14, R7, R16 ;  /* 0x000000070e107224 */ /* 0x001fe200078e0210 */
[----:B------:R-:W-:Y:S02]  /*e840*/  IADD3 R19, R4, R19, RZ ;  /* 0x0000001304137210 */ /* 0x000fe40007ffe0ff */
[----:B------:R-:W0:Y:S01]  /*e850*/  I2F.RP R8, R6 ;  /* 0x0000000600087306 */ /* 0x000e220000209400 */
[----:B------:R-:W-:-:S05]  /*e860*/  IMAD.IADD R10, R0, 0x1, -R16 ;  /* 0x00000001000a7824 */ /* 0x000fca00078e0a10 */
[----:B------:R-:W-:Y:S02]  /*e870*/  IABS R0, R10 ;  /* 0x0000000a00007213 */ /* 0x000fe40000000000 */
[----:B0-----:R-:W4:Y:S02]  /*e880*/  MUFU.RCP R8, R8 ;  /* 0x0000000800087308 */ /* 0x001f240000001000 */
[----:B----4-:R-:W-:-:S06]  /*e890*/  VIADD R2, R8, 0xffffffe ;  /* 0x0ffffffe08027836 */ /* 0x010fcc0000000000 */
[----:B------:R0:W3:Y:S02]  /*e8a0*/  F2I.FTZ.U32.TRUNC.NTZ R3, R2 ;  /* 0x0000000200037305 */ /* 0x0000e4000021f000 */
[----:B0-----:R-:W-:Y:S01]  /*e8b0*/  IMAD.MOV.U32 R2, RZ, RZ, RZ ;  /* 0x000000ffff027224 */ /* 0x001fe200078e00ff */
[----:B---3--:R-:W-:-:S05]  /*e8c0*/  IADD3 R7, RZ, -R3, RZ ;  /* 0x80000003ff077210 */ /* 0x008fca0007ffe0ff */
[----:B------:R-:W-:-:S04]  /*e8d0*/  IMAD R7, R7, R6, RZ ;  /* 0x0000000607077224 */ /* 0x000fc800078e02ff */
[----:B------:R-:W-:Y:S01]  /*e8e0*/  IMAD.HI.U32 R3, R3, R7, R2 ;  /* 0x0000000703037227 */ /* 0x000fe200078e0002 */
[----:B------:R-:W-:-:S05]  /*e8f0*/  IABS R7, R5 ;  /* 0x0000000500077213 */ /* 0x000fca0000000000 */
[----:B------:R-:W-:Y:S02]  /*e900*/  IMAD.MOV R7, RZ, RZ, -R7 ;  /* 0x000000ffff077224 */ /* 0x000fe400078e0a07 */
        /* <DEDUP_REMOVED lines=12> */
[--C-:B------:R-:W-:Y:S02]  /*e9d0*/  IMAD.MOV R0, RZ, RZ, -R3.reuse ;  /* 0x000000ffff007224 */ /* 0x100fe400078e0a03 */
[----:B------:R-:W-:Y:S02]  /*e9e0*/  IMAD.MOV.U32 R18, RZ, RZ, R3 ;  /* 0x000000ffff127224 */ /* 0x000fe400078e0003 */
[----:B------:R-:W-:Y:S01]  /*e9f0*/  IMAD R17, R5, R0, R10 ;  /* 0x0000000005117224 */ /* 0x000fe200078e020a */
[----:B------:R-:W-:Y:S06]  /*ea00*/  BRA `(.L_x_3695) ;  /* 0x00000000001c7947 */ /* 0x000fec0003800000 */
.L_x_3687:
[----:B------:R-:W-:Y:S01]  /*ea10*/  UMOV UR4, URZ ;  /* 0x0000003f00047c82 */ /* 0x000fe20008000000 */
[----:B------:R-:W-:Y:S01]  /*ea20*/  UMOV UR5, URZ ;  /* 0x0000003f00057c82 */ /* 0x000fe20008000000 */
[----:B------:R-:W-:Y:S01]  /*ea30*/  ULDC UR6, c[0x0][0xc3c] ;  /* 0x00030f0000067ab9 */ /* 0x000fe20000000800 */
[----:B------:R-:W-:Y:S02]  /*ea40*/  IMAD.MOV.U32 R16, RZ, RZ, R0 ;  /* 0x000000ffff107224 */ /* 0x000fe400078e0000 */
[----:B------:R-:W-:Y:S02]  /*ea50*/  IMAD.U32 R17, RZ, RZ, UR4 ;  /* 0x00000004ff117e24 */ /* 0x000fe4000f8e00ff */
[----:B------:R-:W-:Y:S02]  /*ea60*/  IMAD.U32 R18, RZ, RZ, UR5 ;  /* 0x00000005ff127e24 */ /* 0x000fe4000f8e00ff */
[----:B------:R-:W-:-:S07]  /*ea70*/  IMAD.U32 R19, RZ, RZ, UR6 ;  /* 0x00000006ff137e24 */ /* 0x000fce000f8e00ff */
.L_x_3695:
        /* <DEDUP_REMOVED lines=10> */
.L_x_3684:
[----:B------:R-:W-:Y:S02]  /*eb20*/  ULDC UR4, c[0x0][0xc3c] ;  /* 0x00030f0000047ab9 */ /* 0x000fe40000000800 */
[----:B0-----:R-:W-:-:S13]  /*eb30*/  ISETP.GE.AND P0, PT, R19, UR4, PT ;  /* 0x0000000413007c0c */ /* 0x001fda000bf06270 */
[----:B------:R-:W-:Y:S05]  /*eb40*/  @!P0 BRA `(.L_x_3696) ;  /* 0xffffffb800c48947 */ /* 0x000fea000383ffff */
[----:B------:R-:W-:Y:S05]  /*eb50*/  BSYNC B8 ;  /* 0x0000000000087941 */ /* 0x000fea0003800000 */
.L_x_3635:
[----:B-1----:R-:W5:Y:S01]  /*eb60*/  LDL.LU R0, [R1+0x24] ;  /* 0x0000240001007983 */ /* 0x002f620000300800 */
[----:B------:R-:W-:Y:S01]  /*eb70*/  BSSY B0, `(.L_x_3697) ;  /* 0x000000b000007945 */ /* 0x000fe20003800000 */
[----:B------:R-:W0:Y:S01]  /*eb80*/  S2R R5, SR_CgaCtaId ;  /* 0x0000000000057919 */ /* 0x000e220000008800 */
[----:B-----5:R-:W-:-:S05]  /*eb90*/  VIADD R0, R0, 0x1 ;  /* 0x0000000100007836 */ /* 0x020fca0000000000 */
[----:B------:R-:W-:-:S04]  /*eba0*/  LEA.HI R2, R0, R0, RZ, 0x1 ;  /* 0x0000000000027211 */ /* 0x000fc800078f08ff */
[----:B------:R-:W-:Y:S02]  /*ebb0*/  LOP3.LUT R3, R2, 0xfffffffe, RZ, 0xc0, !PT ;  /* 0xfffffffe02037812 */ /* 0x000fe400078ec0ff */
[----:B------:R-:W-:-:S03]  /*ebc0*/  MOV R2, 0x400 ;  /* 0x0000040000027802 */ /* 0x000fc60000000f00 */
[----:B------:R-:W-:Y:S01]  /*ebd0*/  IMAD.IADD R0, R0, 0x1, -R3 ;  /* 0x0000000100007824 */ /* 0x000fe200078e0a03 */
[----:B0-----:R-:W-:-:S04]  /*ebe0*/  LEA R5, R5, R2, 0x18 ;  /* 0x0000000205057211 */ /* 0x001fc800078ec0ff */
[----:B------:R-:W-:-:S04]  /*ebf0*/  SHF.L.U32 R0, R0, 0x1f, RZ ;  /* 0x0000001f00007819 */ /* 0x000fc800000006ff */
[----:B------:R-:W0:Y:S02]  /*ec00*/  SYNCS.PHASECHK.TRANS64.TRYWAIT P0, [R5+URZ+0x28c20], R0 ;  /* 0x028c2000050075a7 */ /* 0x000e24000800017f */
[----:B0-----:R-:W-:Y:S05]  /*ec10*/  @!P0 BRA `(.L_x_3698) ;  /* 0x0000002c00f08947 */ /* 0x001fea0003800000 */
.L_x_3793:
[----:B------:R-:W-:Y:S05]  /*ec20*/  BSYNC B0 ;  /* 0x0000000000007941 */ /* 0x000fea0003800000 */
.L_x_3697:
[----:B------:R-:W-:-:S03]  /*ec30*/  UMOV UR4, 0xffffffff ;  /* 0xffffffff00047882 */ /* 0x000fc60000000000 */
[----:B------:R-:W-:Y:S05]  /*ec40*/  BRA.DIV UR4, `(.L_x_3699) ;  /* 0x0000002e04f87947 */ /* 0x000fea000b800000 */
[----:B0-----:R-:W0:Y:S02]  /*ec50*/  S2R R0, SR_TID.X ;  /* 0x0000000000007919 */ /* 0x001e240000002100 */
[----:B0-----:R-:W-:-:S04]  /*ec60*/  SHF.R.U32.HI R0, RZ, 0x5, R0 ;  /* 0x00000005ff007819 */ /* 0x001fc80000011600 */
[----:B------:R-:W-:-:S05]  /*ec70*/  LOP3.LUT R0, R0, 0x3, RZ, 0xc0, !PT ;  /* 0x0000000300007812 */ /* 0x000fca00078ec0ff */
[----:B------:R0:W1:Y:S02]  /*ec80*/  SHFL.IDX PT, R14, R0, RZ, 0x1f ;  /* 0x00001fff000e7589 */ /* 0x00006400000e0000 */
.L_x_3796:
[----:B-1----:R-:W-:Y:S01]  /*ec90*/  ISETP.NE.AND P0, PT, R14, RZ, PT ;  /* 0x000000ff0e00720c */ /* 0x002fe20003f05270 */
[----:B------:R-:W-:-:S12]  /*eca0*/  BSSY B0, `(.L_x_3700) ;  /* 0x0000024000007945 */ /* 0x000fd80003800000 */
[----:B------:R-:W-:Y:S05]  /*ecb0*/  @P0 BRA `(.L_x_3701) ;  /* 0x0000000000880947 */ /* 0x000fea0003800000 */
[----:B------:R-:W-:-:S03]  /*ecc0*/  UMOV UR4, 0xffffffff ;  /* 0xffffffff00047882 */ /* 0x000fc60000000000 */
[----:B------:R-:W-:Y:S05]  /*ecd0*/  BRA.DIV UR4, `(.L_x_3702) ;  /* 0x0000003204087947 */ /* 0x000fea000b800000 */
[----:B------:R-:W-:-:S13]  /*ece0*/  ELECT P6, URZ, PT ;  /* 0x00000000003f782f */ /* 0x000fda00038c0000 */
.L_x_3799:
[----:B------:R-:W-:Y:S05]  /*ecf0*/  @!P6 BRA `(.L_x_3701) ;  /* 0x000000000078e947 */ /* 0x000fea0003800000 */
[----:B------:R-:W-:-:S06]  /*ed00*/  ULOP3.LUT UR4, UR39, 0x2, URZ, 0xfc, !UPT ;  /* 0x0000000227047892 */ /* 0x000fcc000f8efc3f */
[----:B0-----:R-:W-:-:S05]  /*ed10*/  IMAD.U32 R0, RZ, RZ, UR4 ;  /* 0x00000004ff007e24 */ /* 0x001fca000f8e00ff */
[----:B------:R-:W-:-:S13]  /*ed20*/  ISETP.NE.AND P0, PT, R0, 0x3, PT ;  /* 0x000000030000780c */ /* 0x000fda0003f05270 */
[----:B------:R-:W-:Y:S05]  /*ed30*/  @!P0 BRA `(.L_x_3703) ;  /* 0x0000000000048947 */ /* 0x000fea0003800000 */
[----:B------:R-:W-:Y:S01]  /*ed40*/  BPT.TRAP 0x1 ;  /* 0x000000040000795c */ /* 0x000fe20000300000 */
.L_x_3703:
[C---:B------:R-:W-:Y:S01]  /*ed50*/  LEA R3, R24.reuse, R5, 0x3 ;  /* 0x0000000518037211 */ /* 0x040fe200078e18ff */
[----:B------:R-:W-:Y:S01]  /*ed60*/  VIADD R24, R24, 0x1 ;  /* 0x0000000118187836 */ /* 0x000fe20000000000 */
[----:B------:R-:W-:-:S04]  /*ed70*/  SHF.L.U32 R2, R25, 0x1f, RZ ;  /* 0x0000001f19027819 */ /* 0x000fc800000006ff */
[----:B------:R-:W0:Y:S01]  /*ed80*/  SYNCS.PHASECHK.TRANS64.TRYWAIT P1, [R3+URZ+0x28c40], R2 ;  /* 0x028c4002030075a7 */ /* 0x000e22000802017f */
[----:B------:R-:W-:-:S04]  /*ed90*/  ISETP.NE.AND P2, PT, R24, 0x2, PT ;  /* 0x000000021800780c */ /* 0x000fc80003f45270 */
[----:B------:R-:W-:Y:S01]  /*eda0*/  SEL R0, RZ, 0x1, P2 ;  /* 0x00000001ff007807 */ /* 0x000fe20001000000 */
[----:B0-----:R-:W-:Y:S08]  /*edb0*/  @!P1 BRA `(.L_x_3704) ;  /* 0x0000002c00f09947 */ /* 0x001ff00003800000 */
.L_x_3800:
[----:B------:R-:W-:Y:S02]  /*edc0*/  SEL R24, R24, RZ, P2 ;  /* 0x000000ff18187207 */ /* 0x000fe40001000000 */
[----:B------:R-:W-:Y:S01]  /*edd0*/  LOP3.LUT R0, R25, R0, RZ, 0x3c, !PT ;  /* 0x0000000019007212 */ /* 0x000fe200078e3cff */
[----:B------:R-:W-:Y:S06]  /*ede0*/  @!P0 BRA `(.L_x_3705) ;  /* 0x0000000000048947 */ /* 0x000fec0003800000 */
[----:B------:R-:W-:Y:S01]  /*edf0*/  BPT.TRAP 0x1 ;  /* 0x000000040000795c */ /* 0x000fe20000300000 */
.L_x_3705:
[----:B------:R-:W-:Y:S01]  /*ee00*/  IMAD R5, R24, 0x8, R5 ;  /* 0x0000000818057824 */ /* 0x000fe200078e0205 */
[----:B------:R-:W-:-:S04]  /*ee10*/  SHF.L.U32 R0, R0, 0x1f, RZ ;  /* 0x0000001f00007819 */ /* 0x000fc800000006ff */
[----:B------:R-:W1:Y:S02]  /*ee20*/  SYNCS.PHASECHK.TRANS64.TRYWAIT P1, [R5+URZ+0x28c40], R0 ;  /* 0x028c4000050075a7 */ /* 0x000e64000802017f */
[----:B-1----:R-:W-:Y:S05]  /*ee30*/  @!P1 BRA `(.L_x_3706) ;  /* 0x0000002c00e49947 */ /* 0x002fea0003800000 */
.L_x_3801:
[----:B------:R-:W-:Y:S05]  /*ee40*/  @!P0 BRA `(.L_x_3707) ;  /* 0x0000000000048947 */ /* 0x000fea0003800000 */
[----:B------:R-:W-:Y:S01]  /*ee50*/  BPT.TRAP 0x1 ;  /* 0x000000040000795c */ /* 0x000fe20000300000 */
.L_x_3707:
[----:B------:R-:W5:Y:S02]  /*ee60*/  SYNCS.PHASECHK.TRANS64.TRYWAIT P1, [R3+URZ+0x28c60], R2 ;  /* 0x028c6002030075a7 */ /* 0x000f64000802017f */
[----:B-----5:R-:W-:Y:S05]  /*ee70*/  @!P1 BRA `(.L_x_3708) ;  /* 0x0000002c00e89947 */ /* 0x020fea0003800000 */
.L_x_3802:
[----:B------:R-:W-:Y:S05]  /*ee80*/  @!P0 BRA `(.L_x_3709) ;  /* 0x0000000000048947 */ /* 0x000fea0003800000 */
[----:B------:R-:W-:Y:S01]  /*ee90*/  BPT.TRAP 0x1 ;  /* 0x000000040000795c */ /* 0x000fe20000300000 */
.L_x_3709:
[----:B------:R0:W0:Y:S02]  /*eea0*/  SYNCS.PHASECHK.TRANS64.TRYWAIT P0, [R5+URZ+0x28c60], R0 ;  /* 0x028c6000050075a7 */ /* 0x000024000800017f */
[----:B0-----:R-:W-:Y:S05]  /*eeb0*/  @!P0 NANOSLEEP.SYNCS 0x989680 ;  /* 0x009896800000895d */ /* 0x001fea0003900000 */
[----:B------:R-:W0:Y:S02]  /*eec0*/  @!P0 SYNCS.PHASECHK.TRANS64 P0, [R5+URZ+0x28c60], R0 ;  /* 0x028c6000050085a7 */ /* 0x000e24000800007f */
[----:B0-----:R-:W-:Y:S05]  /*eed0*/  @!P0 BRA `(.L_x_3709) ;  /* 0xfffffffc00f08947 */ /* 0x001fea000383ffff */
.L_x_3701:
[----:B------:R-:W-:Y:S05]  /*eee0*/  BSYNC B0 ;  /* 0x0000000000007941 */ /* 0x000fea0003800000 */
.L_x_3700:
[----:B------:R-:W-:Y:S05]  /*eef0*/  EXIT ;  /* 0x000000000000794d */ /* 0x000fea0003800000 */
.L_x_3580:
[----:B0-----:R-:W-:-:S04]  /*ef00*/  IMAD.U32 R3, RZ, RZ, UR16 ;  /* 0x00000010ff037e24 */ /* 0x001fc8000f8e00ff */
[----:B------:R0:W1:Y:S03]  /*ef10*/  SYNCS.PHASECHK.TRANS64.TRYWAIT P1, [R3+URZ+0x28c50], R0 ;  /* 0x028c5000030075a7 */ /* 0x000066000802017f */
[----:B-1----:R-:W-:Y:S05]  /*ef20*/  @!P1 NANOSLEEP.SYNCS 0x989680 ;  /* 0x009896800000995d */ /* 0x002fea0003900000 */
[----:B------:R-:W1:Y:S02]  /*ef30*/  @!P1 SYNCS.PHASECHK.TRANS64 P1, [R3+URZ+0x28c50], R0 ;  /* 0x028c5000030095a7 */ /* 0x000e64000802007f */
[----:B-1----:R-:W-:Y:S05]  /*ef40*/  @!P1 BRA `(.L_x_3580) ;  /* 0xfffffffc00ec9947 */ /* 0x002fea000383ffff */
[----:B------:R-:W-:Y:S05]  /*ef50*/  BRA `(.L_x_3710) ;  /* 0xffffff2800647947 */ /* 0x000fea000383ffff */
.L_x_3586:
[----:B-1----:R-:W-:-:S04]  /*ef60*/  IMAD.U32 R4, RZ, RZ, UR21 ;  /* 0x00000015ff047e24 */ /* 0x002fc8000f8e00ff */
[----:B------:R1:W2:Y:S03]  /*ef70*/  SYNCS.PHASECHK.TRANS64.TRYWAIT P1, [R4+URZ+0x28c50], R3 ;  /* 0x028c5003040075a7 */ /* 0x0002a6000802017f */
[----:B--2---:R-:W-:Y:S05]  /*ef80*/  @!P1 NANOSLEEP.SYNCS 0x989680 ;  /* 0x009896800000995d */ /* 0x004fea0003900000 */
[----:B------:R-:W2:Y:S02]  /*ef90*/  @!P1 SYNCS.PHASECHK.TRANS64 P1, [R4+URZ+0x28c50], R3 ;  /* 0x028c5003040095a7 */ /* 0x000ea4000802007f */
[----:B--2---:R-:W-:Y:S05]  /*efa0*/  @!P1 BRA `(.L_x_3586) ;  /* 0xfffffffc00ec9947 */ /* 0x004fea000383ffff */
[----:B------:R-:W-:Y:S05]  /*efb0*/  BRA `(.L_x_3585) ;  /* 0xffffff34006c7947 */ /* 0x000fea000383ffff */
.L_x_3590:
[----:B0-----:R-:W-:-:S04]  /*efc0*/  IMAD.U32 R3, RZ, RZ, UR41 ;  /* 0x00000029ff037e24 */ /* 0x001fc8000f8e00ff */
[----:B------:R0:W1:Y:S03]  /*efd0*/  SYNCS.PHASECHK.TRANS64.TRYWAIT P1, [R3+URZ+0x28c00], R0 ;  /* 0x028c0000030075a7 */ /* 0x000066000802017f */
[----:B-1----:R-:W-:Y:S05]  /*efe0*/  @!P1 NANOSLEEP.SYNCS 0x989680 ;  /* 0x009896800000995d */ /* 0x002fea0003900000 */
[----:B------:R-:W1:Y:S02]  /*eff0*/  @!P1 SYNCS.PHASECHK.TRANS64 P1, [R3+URZ+0x28c00], R0 ;  /* 0x028c0000030095a7 */ /* 0x000e64000802007f */
[----:B-1----:R-:W-:Y:S05]  /*f000*/  @!P1 BRA `(.L_x_3590) ;  /* 0xfffffffc00ec9947 */ /* 0x002fea000383ffff */
[----:B------:R-:W-:Y:S05]  /*f010*/  BRA `(.L_x_3711) ;  /* 0xffffff4000c47947 */ /* 0x000fea000383ffff */
.L_x_3594:
[----:B--2---:R2:W3:Y:S02]  /*f020*/  SYNCS.PHASECHK.TRANS64.TRYWAIT P1, [R7+URZ+0x28c30], R8 ;  /* 0x028c3008070075a7 */ /* 0x0044e4000802017f */
[----:B---3--:R-:W-:Y:S05]  /*f030*/  @!P1 NANOSLEEP.SYNCS 0x989680 ;  /* 0x009896800000995d */ /* 0x008fea0003900000 */
[----:B------:R-:W3:Y:S02]  /*f040*/  @!P1 SYNCS.PHASECHK.TRANS64 P1, [R7+URZ+0x28c30], R8 ;  /* 0x028c3008070095a7 */ /* 0x000ee4000802007f */
[----:B---3--:R-:W-:Y:S05]  /*f050*/  @!P1 BRA `(.L_x_3594) ;  /* 0xfffffffc00f09947 */ /* 0x008fea000383ffff */
[----:B------:R-:W-:Y:S05]  /*f060*/  BRA `(.L_x_3593) ;  /* 0xffffff4000e07947 */ /* 0x000fea000383ffff */
.L_x_3599:
[----:B----4-:R4:W0:Y:S02]  /*f070*/  SYNCS.PHASECHK.TRANS64.TRYWAIT P1, [R7+URZ+0x28c50], R8 ;  /* 0x028c5008070075a7 */ /* 0x010824000802017f */
[----:B0-----:R-:W-:Y:S05]  /*f080*/  @!P1 NANOSLEEP.SYNCS 0x989680 ;  /* 0x009896800000995d */ /* 0x001fea0003900000 */
[----:B------:R-:W0:Y:S02]  /*f090*/  @!P1 SYNCS.PHASECHK.TRANS64 P1, [R7+URZ+0x28c50], R8 ;  /* 0x028c5008070095a7 */ /* 0x000e24000802007f */
[----:B0-----:R-:W-:Y:S05]  /*f0a0*/  @!P1 BRA `(.L_x_3599) ;  /* 0xfffffffc00f09947 */ /* 0x001fea000383ffff */
[----:B------:R-:W-:Y:S05]  /*f0b0*/  BRA `(.L_x_3598) ;  /* 0xffffff5000f47947 */ /* 0x000fea000383ffff */
.L_x_3605:
[----:B--2---:R-:W-:-:S04]  /*f0c0*/  IMAD.U32 R4, RZ, RZ, UR21 ;  /* 0x00000015ff047e24 */ /* 0x004fc8000f8e00ff */
[----:B------:R2:W3:Y:S03]  /*f0d0*/  SYNCS.PHASECHK.TRANS64.TRYWAIT P2, [R4+URZ+0x28c30], R7 ;  /* 0x028c3007040075a7 */ /* 0x0004e6000804017f */
[----:B---3--:R-:W-:Y:S05]  /*f0e0*/  @!P2 NANOSLEEP.SYNCS 0x989680 ;  /* 0x009896800000a95d */ /* 0x008fea0003900000 */
[----:B------:R-:W3:Y:S02]  /*f0f0*/  @!P2 SYNCS.PHASECHK.TRANS64 P2, [R4+URZ+0x28c30], R7 ;  /* 0x028c30070400a5a7 */ /* 0x000ee4000804007f */
[----:B---3--:R-:W-:Y:S05]  /*f100*/  @!P2 BRA `(.L_x_3605) ;  /* 0xfffffffc00eca947 */ /* 0x008fea000383ffff */
[----:B------:R-:W-:Y:S05]  /*f110*/  BRA `(.L_x_3604) ;  /* 0xffffff5400e07947 */ /* 0x000fea000383ffff */
.L_x_3610:
[----:B--2---:R-:W-:-:S04]  /*f120*/  IMAD.U32 R8, RZ, RZ, UR21 ;  /* 0x00000015ff087e24 */ /* 0x004fc8000f8e00ff */
[----:B------:R2:W4:Y:S03]  /*f130*/  SYNCS.PHASECHK.TRANS64.TRYWAIT P2, [R8+URZ+0x28c50], R7 ;  /* 0x028c5007080075a7 */ /* 0x000526000804017f */
[----:B----4-:R-:W-:Y:S05]  /*f140*/  @!P2 NANOSLEEP.SYNCS 0x989680 ;  /* 0x009896800000a95d */ /* 0x010fea0003900000 */
[----:B------:R-:W4:Y:S02]  /*f150*/  @!P2 SYNCS.PHASECHK.TRANS64 P2, [R8+URZ+0x28c50], R7 ;  /* 0x028c50070800a5a7 */ /* 0x000f24000804007f */
[----:B----4-:R-:W-:Y:S05]  /*f160*/  @!P2 BRA `(.L_x_3610) ;  /* 0xfffffffc00eca947 */ /* 0x010fea000383ffff */
[----:B------:R-:W-:Y:S05]  /*f170*/  BRA `(.L_x_3609) ;  /* 0xffffff6c00147947 */ /* 0x000fea000383ffff */
.L_x_3647:
[----:B------:R-:W-:Y:S01]  /*f180*/  SHF.R.U32.HI R2, RZ, 0x5, R2 ;  /* 0x00000005ff027819 */ /* 0x000fe20000011602 */
[----:B------:R-:W-:Y:S01]  /*f190*/  BSSY B0, `(.L_x_3712) ;  /* 0x0000009000007945 */ /* 0x000fe20003800000 */
[----:B------:R-:W-:Y:S01]  /*f1a0*/  MOV R12, RZ ;  /* 0x000000ff000c7202 */ /* 0x000fe20000000f00 */
[----:B------:R-:W-:Y:S01]  /*f1b0*/  IMAD.MOV.U32 R11, RZ, RZ, 0x1f ;  /* 0x0000001fff0b7424 */ /* 0x000fe200078e00ff */
[----:B------:R-:W-:Y:S01]  /*f1c0*/  LOP3.LUT R2, R2, 0x3, RZ, 0xc0, !PT ;  /* 0x0000000302027812 */ /* 0x000fe200078ec0ff */
[----:B------:R-:W-:-:S04]  /*f1d0*/  IMAD.MOV.U32 R15, RZ, RZ, -0x1 ;  /* 0xffffffffff0f7424 */ /* 0x000fc800078e00ff */
[----:B------:R-:W-:-:S07]  /*f1e0*/  IMAD.MOV.U32 R13, RZ, RZ, R2 ;  /* 0x000000ffff0d7224 */ /* 0x000fce00078e0002 */
[----:B0----5:R-:W-:Y:S05]  /*f1f0*/  WARPSYNC.COLLECTIVE R15, `(.L_x_3713) ;  /* 0x000000000f087348 */ /* 0x021fea0003c00000 */
[----:B------:R1:W2:Y:S02]  /*f200*/  SHFL.IDX P6, R14, R13, R12, R11 ;  /* 0x0000000c0d0e7389 */ /* 0x0002a400000c000b */
[----:B012--5:R-:W-:Y:S01]  /*f210*/  ENDCOLLECTIVE ;  /* 0x000000000000791b */ /* 0x027fe20003800000 */
.L_x_3713:
[----:B------:R-:W-:Y:S05]  /*f220*/  BSYNC B0 ;  /* 0x0000000000007941 */ /* 0x000fea0003800000 */
.L_x_3712:
[----:B------:R-:W-:Y:S05]  /*f230*/  BRA `(.L_x_3714) ;  /* 0xffffffc000407947 */ /* 0x000fea000383ffff */
.L_x_3650:
[----:B0-----:R0:W1:Y:S02]  /*f240*/  SYNCS.PHASECHK.TRANS64.TRYWAIT P0, [R27+URZ+0x28c40], R0 ;  /* 0x028c40001b0075a7 */ /* 0x001064000800017f */
[----:B-1----:R-:W-:Y:S05]  /*f250*/  @!P0 NANOSLEEP.SYNCS 0x989680 ;  /* 0x009896800000895d */ /* 0x002fea0003900000 */
[----:B------:R-:W1:Y:S02]  /*f260*/  @!P0 SYNCS.PHASECHK.TRANS64 P0, [R27+URZ+0x28c40], R0 ;  /* 0x028c40001b0085a7 */ /* 0x000e64000800007f */
[----:B-1----:R-:W-:Y:S05]  /*f270*/  @!P0 BRA `(.L_x_3650) ;  /* 0xfffffffc00f08947 */ /* 0x002fea000383ffff */
[----:B------:R-:W-:Y:S05]  /*f280*/  BRA `(.L_x_3715) ;  /* 0xffffffc400107947 */ /* 0x000fea000383ffff */
.L_x_3651:
        /* <DEDUP_REMOVED lines=8> */
.L_x_3717:
[----:B------:R-:W-:Y:S05]  /*f310*/  BSYNC B0 ;  /* 0x0000000000007941 */ /* 0x000fea0003800000 */
.L_x_3716:
        /* <DEDUP_REMOVED lines=9> */
.L_x_3718:
[----:B------:R-:W-:Y:S02]  /*f3b0*/  IMAD.MOV.U32 R13, RZ, RZ, R5 ;  /* 0x000000ffff0d7224 */ /* 0x000fe400078e0005 */
[----:B------:R-:W-:Y:S02]  /*f3c0*/  IMAD.MOV.U32 R12, RZ, RZ, 0x1 ;  /* 0x00000001ff0c7424 */ /* 0x000fe400078e00ff */
[----:B------:R-:W-:-:S07]  /*f3d0*/  IMAD.MOV.U32 R3, RZ, RZ, R14 ;  /* 0x000000ffff037224 */ /* 0x000fce00078e000e */
[----:B------:R-:W-:Y:S05]  /*f3e0*/  WARPSYNC.COLLECTIVE R15, `(.L_x_3719) ;  /* 0x000000000f087348 */ /* 0x000fea0003c00000 */
[----:B------:R0:W1:Y:S02]  /*f3f0*/  SHFL.IDX P6, R14, R13, R12, R11 ;  /* 0x0000000c0d0e7389 */ /* 0x00006400000c000b */
[----:B01----:R-:W-:Y:S01]  /*f400*/  ENDCOLLECTIVE ;  /* 0x000000000000791b */ /* 0x003fe20003800000 */
.L_x_3719:
        /* <DEDUP_REMOVED lines=15> */
.L_x_3720:
[----:B------:R-:W-:Y:S02]  /*f500*/  @P0 IMAD R6, R4, 0x2, R23 ;  /* 0x0000000204060824 */ /* 0x000fe400078e0217 */
[----:B------:R-:W-:Y:S02]  /*f510*/  IMAD.MOV.U32 R13, RZ, RZ, R5 ;  /* 0x000000ffff0d7224 */ /* 0x000fe400078e0005 */
[----:B------:R-:W-:Y:S02]  /*f520*/  IMAD.MOV.U32 R12, RZ, RZ, 0x2 ;  /* 0x00000002ff0c7424 */ /* 0x000fe400078e00ff */
[----:B------:R-:W-:-:S07]  /*f530*/  IMAD.MOV.U32 R3, RZ, RZ, R14 ;  /* 0x000000ffff037224 */ /* 0x000fce00078e000e */
[----:B------:R-:W-:Y:S05]  /*f540*/  WARPSYNC.COLLECTIVE R15, `(.L_x_3721) ;  /* 0x000000000f087348 */ /* 0x000fea0003c00000 */
[----:B------:R0:W1:Y:S02]  /*f550*/  SHFL.IDX P6, R14, R13, R12, R11 ;  /* 0x0000000c0d0e7389 */ /* 0x00006400000c000b */
[----:B01----:R-:W-:Y:S01]  /*f560*/  ENDCOLLECTIVE ;  /* 0x000000000000791b */ /* 0x003fe20003800000 */
.L_x_3721:
        /* <DEDUP_REMOVED lines=15> */
.L_x_3722:
[----:B------:R-:W-:Y:S02]  /*f660*/  @P0 IMAD R6, R4, 0x2, R23 ;  /* 0x0000000204060824 */ /* 0x000fe400078e0217 */
[----:B------:R-:W-:Y:S02]  /*f670*/  IMAD.MOV.U32 R13, RZ, RZ, R5 ;  /* 0x000000ffff0d7224 */ /* 0x000fe400078e0005 */
[----:B------:R-:W-:Y:S02]  /*f680*/  IMAD.MOV.U32 R12, RZ, RZ, 0x3 ;  /* 0x00000003ff0c7424 */ /* 0x000fe400078e00ff */
[----:B------:R-:W-:-:S07]  /*f690*/  IMAD.MOV.U32 R3, RZ, RZ, R14 ;  /* 0x000000ffff037224 */ /* 0x000fce00078e000e */
[----:B------:R-:W-:Y:S05]  /*f6a0*/  WARPSYNC.COLLECTIVE R15, `(.L_x_3723) ;  /* 0x000000000f087348 */ /* 0x000fea0003c00000 */
[----:B------:R0:W1:Y:S02]  /*f6b0*/  SHFL.IDX P6, R14, R13, R12, R11 ;  /* 0x0000000c0d0e7389 */ /* 0x00006400000c000b */
[----:B01----:R-:W-:Y:S01]  /*f6c0*/  ENDCOLLECTIVE ;  /* 0x000000000000791b */ /* 0x003fe20003800000 */
.L_x_3723:
[----:B------:R-:W-:-:S04]  /*f6d0*/  @P0 LEA R3, P1, R7, R3, 0x1 ;  /* 0x0000000307030211 */ /* 0x000fc800078208ff */
[----:B------:R-:W-:-:S04]  /*f6e0*/  @P0 IADD3.X R2, RZ, R2, RZ, P1, !PT ;  /* 0x00000002ff020210 */ /* 0x000fc80000ffe4ff */
[----:B------:R-:W-:Y:S01]  /*f6f0*/  @P0 LOP3.LUT R3, R3, R2, RZ, 0x3c, !PT ;  /* 0x0000000203030212 */ /* 0x000fe200078e3cff */
[----:B------:R-:W-:-:S03]  /*f700*/  IMAD.MOV.U32 R13, RZ, RZ, R0 ;  /* 0x000000ffff0d7224 */ /* 0x000fc600078e0000 */
        /* <DEDUP_REMOVED lines=10> */
.L_x_3724:
[----:B------:R-:W-:Y:S01]  /*f7b0*/  IMAD.MOV.U32 R0, RZ, RZ, R14 ;  /* 0x000000ffff007224 */ /* 0x000fe200078e000e */
[----:B------:R-:W-:Y:S06]  /*f7c0*/  BRA `(.L_x_3725) ;  /* 0xffffffc000cc7947 */ /* 0x000fec000383ffff */
.L_x_3656:
[----:B------:R-:W-:Y:S01]  /*f7d0*/  IMAD.MOV.U32 R13, RZ, RZ, R4 ;  /* 0x000000ffff0d7224 */ /* 0x000fe200078e0004 */
[----:B------:R-:W-:Y:S01]  /*f7e0*/  MOV R11, 0x181f ;  /* 0x0000181f000b7802 */ /* 0x000fe20000000f00 */
[----:B------:R-:W-:Y:S02]  /*f7f0*/  IMAD.MOV.U32 R12, RZ, RZ, RZ ;  /* 0x000000ffff0c7224 */ /* 0x000fe400078e00ff */
[----:B------:R-:W-:Y:S02]  /*f800*/  IMAD.MOV.U32 R15, RZ, RZ, -0x1 ;  /* 0xffffffffff0f7424 */ /* 0x000fe400078e00ff */
[----:B-----5:R-:W-:Y:S02]  /*f810*/  IMAD R5, R10, R7, RZ ;  /* 0x000000070a057224 */ /* 0x020fe400078e02ff */
[----:B------:R-:W-:-:S07]  /*f820*/  IMAD R17, R17, 0x40, R37 ;  /* 0x0000004011117824 */ /* 0x000fce00078e0225 */
[----:B------:R-:W-:Y:S05]  /*f830*/  WARPSYNC.COLLECTIVE R15, `(.L_x_3726) ;  /* 0x000000000f087348 */ /* 0x000fea0003c00000 */
[----:B------:R0:W1:Y:S02]  /*f840*/  SHFL.IDX P6, R14, R13, R12, R11 ;  /* 0x0000000c0d0e7389 */ /* 0x00006400000c000b */
[----:B01----:R-:W-:Y:S01]  /*f850*/  ENDCOLLECTIVE ;  /* 0x000000000000791b */ /* 0x003fe20003800000 */
.L_x_3726:
[C---:B------:R-:W-:Y:S01]  /*f860*/  VIADD R6, R17.reuse, 0x10 ;  /* 0x0000001011067836 */ /* 0x040fe20000000000 */
[----:B------:R-:W-:Y:S01]  /*f870*/  ISETP.GE.AND P0, PT, R17, R5, PT ;  /* 0x000000051100720c */ /* 0x000fe20003f06270 */
[----:B------:R-:W-:Y:S02]  /*f880*/  IMAD.MOV.U32 R13, RZ, RZ, R0 ;  /* 0x000000ffff0d7224 */ /* 0x000fe400078e0000 */
[----:B------:R-:W-:-:S10]  /*f890*/  IMAD.MOV.U32 R2, RZ, RZ, R14 ;  /* 0x000000ffff027224 */ /* 0x000fd400078e000e */
[----:B------:R-:W-:Y:S05]  /*f8a0*/  WARPSYNC.COLLECTIVE R15, `(.L_x_3727) ;  /* 0x000000000f087348 */ /* 0x000fea0003c00000 */
[----:B------:R0:W1:Y:S02]  /*f8b0*/  SHFL.IDX P6, R14, R13, R12, R11 ;  /* 0x0000000c0d0e7389 */ /* 0x00006400000c000b */
[----:B01----:R-:W-:Y:S01]  /*f8c0*/  ENDCOLLECTIVE ;  /* 0x000000000000791b */ /* 0x003fe20003800000 */
.L_x_3727:
[----:B------:R-:W-:Y:S01]  /*f8d0*/  IMAD.MOV.U32 R13, RZ, RZ, R4 ;  /* 0x000000ffff0d7224 */ /* 0x000fe200078e0004 */
[----:B------:R-:W-:Y:S01]  /*f8e0*/  MOV R12, 0x1 ;  /* 0x00000001000c7802 */ /* 0x000fe20000000f00 */
[----:B------:R-:W-:-:S07]  /*f8f0*/  IMAD.MOV.U32 R3, RZ, RZ, R14 ;  /* 0x000000ffff037224 */ /* 0x000fce00078e000e */
[----:B------:R-:W-:Y:S05]  /*f900*/  WARPSYNC.COLLECTIVE R15, `(.L_x_3728) ;  /* 0x000000000f087348 */ /* 0x000fea0003c00000 */
[----:B------:R0:W1:Y:S02]  /*f910*/  SHFL.IDX P6, R14, R13, R12, R11 ;  /* 0x0000000c0d0e7389 */ /* 0x00006400000c000b */
[----:B01----:R-:W-:Y:S01]  /*f920*/  ENDCOLLECTIVE ;  /* 0x000000000000791b */ /* 0x003fe20003800000 */
.L_x_3728:
        /* <DEDUP_REMOVED lines=9> */
[----:B------:R0:W-:Y:S01]  /*f9c0*/  @!P0 LDGSTS.E.BYPASS.LTC128B.128 [R8+0x20400], desc[UR50][R2.64], !P1 ;  /* 0x2040000002088fae */ /* 0x0001e2000c901d72 */
[----:B------:R-:W-:Y:S01]  /*f9d0*/  ISETP.GE.AND P0, PT, R6, R5, PT ;  /* 0x000000050600720c */ /* 0x000fe20003f06270 */
[----:B0-----:R-:W-:-:S12]  /*f9e0*/  IMAD.MOV.U32 R2, RZ, RZ, R14 ;  /* 0x000000ffff027224 */ /* 0x001fd800078e000e */
[----:B------:R-:W-:Y:S05]  /*f9f0*/  WARPSYNC.COLLECTIVE R15, `(.L_x_3729) ;  /* 0x000000000f087348 */ /* 0x000fea0003c00000 */
[----:B------:R0:W1:Y:S02]  /*fa00*/  SHFL.IDX P6, R14, R13, R12, R11 ;  /* 0x0000000c0d0e7389 */ /* 0x00006400000c000b */
[----:B01----:R-:W-:Y:S01]  /*fa10*/  ENDCOLLECTIVE ;  /* 0x000000000000791b */ /* 0x003fe20003800000 */
.L_x_3729:
[----:B------:R-:W-:Y:S02]  /*fa20*/  IMAD.MOV.U32 R13, RZ, RZ, R4 ;  /* 0x000000ffff0d7224 */ /* 0x000fe400078e0004 */
[----:B------:R-:W-:Y:S02]  /*fa30*/  IMAD.MOV.U32 R12, RZ, RZ, 0x2 ;  /* 0x00000002ff0c7424 */ /* 0x000fe400078e00ff */
[----:B------:R-:W-:-:S07]  /*fa40*/  IMAD.MOV.U32 R3, RZ, RZ, R14 ;  /* 0x000000ffff037224 */ /* 0x000fce00078e000e */
[----:B------:R-:W-:Y:S05]  /*fa50*/  WARPSYNC.COLLECTIVE R15, `(.L_x_3730) ;  /* 0x000000000f087348 */ /* 0x000fea0003c00000 */
[----:B------:R0:W1:Y:S02]  /*fa60*/  SHFL.IDX P6, R14, R13, R12, R11 ;  /* 0x0000000c0d0e7389 */ /* 0x00006400000c000b */
[----:B01----:R-:W-:Y:S01]  /*fa70*/  ENDCOLLECTIVE ;  /* 0x000000000000791b */ /* 0x003fe20003800000 */
.L_x_3730:
[----:B------:R-:W-:-:S05]  /*fa80*/  @!P0 LEA R3, P2, R9, R3, 0x1 ;  /* 0x0000000309038211 */ /* 0x000fca00078408ff */
[----:B------:R-:W-:-:S05]  /*fa90*/  @!P0 IMAD.X R2, RZ, RZ, R2, P2 ;  /* 0x000000ffff028224 */ /* 0x000fca00010e0602 */
[----:B------:R-:W-:Y:S02]  /*faa0*/  @!P0 LOP3.LUT R3, R3, R2, RZ, 0x3c, !PT ;  /* 0x0000000203038212 */ /* 0x000fe400078e3cff */
[----:B------:R-:W-:Y:S02]  /*fab0*/  MOV R13, R0 ;  /* 0x00000000000d7202 */ /* 0x000fe40000000f00 */
[----:B------:R-:W-:-:S04]  /*fac0*/  @!P0 LOP3.LUT R2, R3, R2, RZ, 0x3c, !PT ;  /* 0x0000000203028212 */ /* 0x000fc800078e3cff */
[----:B------:R-:W-:-:S05]  /*fad0*/  @!P0 LOP3.LUT R3, R3, R2, RZ, 0x3c, !PT ;  /* 0x0000000203038212 */ /* 0x000fca00078e3cff */
[----:B------:R-:W-:Y:S01]  /*fae0*/  @!PT LDS RZ, [RZ] ;  /* 0x00000000fffff984 */ /* 0x000fe20000000800 */
[----:B------:R-:W-:Y:S01]  /*faf0*/  @!PT LDS RZ, [RZ] ;  /* 0x00000000fffff984 */ /* 0x000fe20000000800 */
[----:B------:R-:W-:Y:S01]  /*fb00*/  @!PT LDS RZ, [RZ] ;  /* 0x00000000fffff984 */ /* 0x000fe20000000800 */
[----:B------:R0:W-:Y:S02]  /*fb10*/  @!P0 LDGSTS.E.BYPASS.LTC128B.128 [R8+0x20c00], desc[UR50][R2.64], !P1 ;  /* 0x20c0000002088fae */ /* 0x0001e4000c901d72 */
[----:B0-----:R-:W-:-:S05]  /*fb20*/  VIADD R2, R17, 0x20 ;  /* 0x0000002011027836 */ /* 0x001fca0000000000 */
[----:B------:R-:W-:Y:S01]  /*fb30*/  ISETP.GE.AND P0, PT, R2, R5, PT ;  /* 0x000000050200720c */ /* 0x000fe20003f06270 */
[----:B------:R-:W-:-:S12]  /*fb40*/  IMAD.MOV.U32 R2, RZ, RZ, R14 ;  /* 0x000000ffff027224 */ /* 0x000fd800078e000e */
[----:B------:R-:W-:Y:S05]  /*fb50*/  WARPSYNC.COLLECTIVE R15, `(.L_x_3731) ;  /* 0x000000000f087348 */ /* 0x000fea0003c00000 */
[----:B------:R0:W1:Y:S02]  /*fb60*/  SHFL.IDX P6, R14, R13, R12, R11 ;  /* 0x0000000c0d0e7389 */ /* 0x00006400000c000b */
[----:B01----:R-:W-:Y:S01]  /*fb70*/  ENDCOLLECTIVE ;  /* 0x000000000000791b */ /* 0x003fe20003800000 */
.L_x_3731:
[----:B------:R-:W-:Y:S02]  /*fb80*/  IMAD.MOV.U32 R13, RZ, RZ, R4 ;  /* 0x000000ffff0d7224 */ /* 0x000fe400078e0004 */
[----:B------:R-:W-:Y:S02]  /*fb90*/  IMAD.MOV.U32 R12, RZ, RZ, 0x3 ;  /* 0x00000003ff0c7424 */ /* 0x000fe400078e00ff */
[----:B------:R-:W-:-:S07]  /*fba0*/  IMAD.MOV.U32 R3, RZ, RZ, R14 ;  /* 0x000000ffff037224 */ /* 0x000fce00078e000e */
[----:B------:R-:W-:Y:S05]  /*fbb0*/  WARPSYNC.COLLECTIVE R15, `(.L_x_3732) ;  /* 0x000000000f087348 */ /* 0x000fea0003c00000 */
[----:B------:R0:W1:Y:S02]  /*fbc0*/  SHFL.IDX P6, R14, R13, R12, R11 ;  /* 0x0000000c0d0e7389 */ /* 0x00006400000c000b */
[----:B01----:R-:W-:Y:S01]  /*fbd0*/  ENDCOLLECTIVE ;  /* 0x000000000000791b */ /* 0x003fe20003800000 */
.L_x_3732:
[----:B------:R-:W-:-:S05]  /*fbe0*/  @!P0 LEA R3, P2, R9, R3, 0x1 ;  /* 0x0000000309038211 */ /* 0x000fca00078408ff */
[----:B------:R-:W-:-:S05]  /*fbf0*/  @!P0 IMAD.X R2, RZ, RZ, R2, P2 ;  /* 0x000000ffff028224 */ /* 0x000fca00010e0602 */
[----:B------:R-:W-:Y:S01]  /*fc00*/  @!P0 LOP3.LUT R3, R3, R2, RZ, 0x3c, !PT ;  /* 0x0000000203038212 */ /* 0x000fe200078e3cff */
[----:B------:R-:W-:-:S03]  /*fc10*/  IMAD.MOV.U32 R13, RZ, RZ, R0 ;  /* 0x000000ffff0d7224 */ /* 0x000fc600078e0000 */
[----:B------:R-:W-:-:S04]  /*fc20*/  @!P0 LOP3.LUT R2, R3, R2, RZ, 0x3c, !PT ;  /* 0x0000000203028212 */ /* 0x000fc800078e3cff */
[----:B------:R-:W-:Y:S01]  /*fc30*/  @!P0 LOP3.LUT R3, R3, R2, RZ, 0x3c, !PT ;  /* 0x0000000203038212 */ /* 0x000fe200078e3cff */
[----:B------:R-:W-:-:S07]  /*fc40*/  IMAD.MOV.U32 R4, RZ, RZ, R14 ;  /* 0x000000ffff047224 */ /* 0x000fce00078e000e */
[----:B------:R-:W-:Y:S05]  /*fc50*/  WARPSYNC.COLLECTIVE R15, `(.L_x_3733) ;  /* 0x000000000f087348 */ /* 0x000fea0003c00000 */
[----:B------:R0:W1:Y:S02]  /*fc60*/  SHFL.IDX P6, R14, R13, R12, R11 ;  /* 0x0000000c0d0e7389 */ /* 0x00006400000c000b */
[----:B01----:R-:W-:Y:S01]  /*fc70*/  ENDCOLLECTIVE ;  /* 0x000000000000791b */ /* 0x003fe20003800000 */
.L_x_3733:
[----:B------:R-:W-:Y:S01]  /*fc80*/  @!PT LDS RZ, [RZ] ;  /* 0x00000000fffff984 */ /* 0x000fe20000000800 */
[----:B------:R-:W-:Y:S01]  /*fc90*/  @!PT LDS RZ, [RZ] ;  /* 0x00000000fffff984 */ /* 0x000fe20000000800 */
[----:B------:R-:W-:Y:S01]  /*fca0*/  @!PT LDS RZ, [RZ] ;  /* 0x00000000fffff984 */ /* 0x000fe20000000800 */
[----:B------:R1:W-:Y:S01]  /*fcb0*/  @!P0 LDGSTS.E.BYPASS.LTC128B.128 [R8+0x21400], desc[UR50][R2.64], !P1 ;  /* 0x2140000002088fae */ /* 0x0003e2000c901d72 */
[----:B------:R-:W-:Y:S01]  /*fcc0*/  IMAD.MOV.U32 R0, RZ, RZ, R14 ;  /* 0x000000ffff007224 */ /* 0x000fe200078e000e */
[----:B------:R-:W-:Y:S06]  /*fcd0*/  BRA `(.L_x_3734) ;  /* 0xffffffc400dc7947 */ /* 0x000fec000383ffff */
.L_x_3659:
[----:B0-----:R0:W1:Y:S02]  /*fce0*/  SYNCS.PHASECHK.TRANS64.TRYWAIT P0, [R23+URZ+0x28c20], R0 ;  /* 0x028c2000170075a7 */ /* 0x001064000800017f */
[----:B-1----:R-:W-:Y:S05]  /*fcf0*/  @!P0 NANOSLEEP.SYNCS 0x989680 ;  /* 0x009896800000895d */ /* 0x002fea0003900000 */
[----:B------:R-:W1:Y:S02]  /*fd00*/  @!P0 SYNCS.PHASECHK.TRANS64 P0, [R23+URZ+0x28c20], R0 ;  /* 0x028c2000170085a7 */ /* 0x000e64000800007f */
[----:B-1----:R-:W-:Y:S05]  /*fd10*/  @!P0 BRA `(.L_x_3659) ;  /* 0xfffffffc00f08947 */ /* 0x002fea000383ffff */
[----:B------:R-:W-:Y:S05]  /*fd20*/  BRA `(.L_x_3735) ;  /* 0xffffffc800387947 */ /* 0x000fea000383ffff */
.L_x_3662:
[----:B0-----:R0:W1:Y:S02]  /*fd30*/  SYNCS.PHASECHK.TRANS64.TRYWAIT P0, [R27+URZ+0x28c60], R0 ;  /* 0x028c60001b0075a7 */ /* 0x001064000800017f */
[----:B-1----:R-:W-:Y:S05]  /*fd40*/  @!P0 NANOSLEEP.SYNCS 0x989680 ;  /* 0x009896800000895d */ /* 0x002fea0003900000 */
[----:B------:R-:W1:Y:S02]  /*fd50*/  @!P0 SYNCS.PHASECHK.TRANS64 P0, [R27+URZ+0x28c60], R0 ;  /* 0x028c60001b0085a7 */ /* 0x000e64000800007f */
[----:B-1----:R-:W-:Y:S05]  /*fd60*/  @!P0 BRA `(.L_x_3662) ;  /* 0xfffffffc00f08947 */ /* 0x002fea000383ffff */
[----:B------:R-:W-:Y:S05]  /*fd70*/  BRA `(.L_x_3736) ;  /* 0xffffffc800487947 */ /* 0x000fea000383ffff */
.L_x_3663:
        /* <DEDUP_REMOVED lines=8> */
.L_x_3738:
[----:B------:R-:W-:Y:S05]  /*fe00*/  BSYNC B0 ;  /* 0x0000000000007941 */ /* 0x000fea0003800000 */
.L_x_3737:
[----:B------:R0:W5:Y:S01]  /*fe10*/  LDL R8, [R1+0x4] ;  /* 0x0000040001087983 */ /* 0x0001620000100800 */
[----:B------:R-:W-:Y:S01]  /*fe20*/  IMAD.MOV.U32 R13, RZ, RZ, R4 ;  /* 0x000000ffff0d7224 */ /* 0x000fe200078e0004 */
[C---:B------:R-:W-:Y:S01]  /*fe30*/  LOP3.LUT P5, RZ, R30.reuse, 0x2, RZ, 0xc0, !PT ;  /* 0x000000021eff7812 */ /* 0x040fe200078ac0ff */
[----:B------:R-:W-:Y:S01]  /*fe40*/  IMAD.MOV.U32 R12, RZ, RZ, RZ ;  /* 0x000000ffff0c7224 */ /* 0x000fe200078e00ff */
[----:B------:R-:W1:Y:S01]  /*fe50*/  S2R R7, SR_TID.X ;  /* 0x0000000000077919 */ /* 0x000e620000002100 */
[----:B------:R-:W-:Y:S01]  /*fe60*/  IMAD.MOV.U32 R11, RZ, RZ, 0x181f ;  /* 0x0000181fff0b7424 */ /* 0x000fe200078e00ff */
[C---:B------:R-:W-:Y:S01]  /*fe70*/  LOP3.LUT P4, RZ, R30.reuse, 0x4, RZ, 0xc0, !PT ;  /* 0x000000041eff7812 */ /* 0x040fe2000788c0ff */
[----:B------:R-:W-:Y:S01]  /*fe80*/  IMAD.MOV.U32 R15, RZ, RZ, -0x1 ;  /* 0xffffffffff0f7424 */ /* 0x000fe200078e00ff */
[----:B------:R-:W-:Y:S01]  /*fe90*/  LOP3.LUT P3, RZ, R30, 0x8, RZ, 0xc0, !PT ;  /* 0x000000081eff7812 */ /* 0x000fe2000786c0ff */
[----:B------:R-:W-:Y:S01]  /*fea0*/  IMAD.MOV.U32 R3, RZ, RZ, R14 ;  /* 0x000000ffff037224 */ /* 0x000fe200078e000e */
[----:B------:R-:W-:Y:S01]  /*feb0*/  LOP3.LUT R22, R22, 0xfffffeff, RZ, 0xc0, !PT ;  /* 0xfffffeff16167812 */ /* 0x000fe200078ec0ff */
[----:B0-----:R-:W-:-:S10]  /*fec0*/  IMAD R5, R5, 0x2, R23 ;  /* 0x0000000205057824 */ /* 0x001fd400078e0217 */
[----:B-1---5:R-:W-:Y:S05]  /*fed0*/  WARPSYNC.COLLECTIVE R15, `(.L_x_3739) ;  /* 0x000000000f087348 */ /* 0x022fea0003c00000 */
[----:B------:R0:W2:Y:S02]  /*fee0*/  SHFL.IDX P6, R14, R13, R12, R11 ;  /* 0x0000000c0d0e7389 */ /* 0x0000a400000c000b */
[----:B012--5:R-:W-:Y:S01]  /*fef0*/  ENDCOLLECTIVE ;  /* 0x000000000000791b */ /* 0x027fe20003800000 */
.L_x_3739:
[----:B------:R-:W-:Y:S01]  /*ff00*/  LOP3.LUT P2, RZ, R30, 0x10, RZ, 0xc0, !PT ;  /* 0x000000101eff7812 */ /* 0x000fe2000784c0ff */
[----:B------:R-:W-:Y:S02]  /*ff10*/  IMAD.MOV.U32 R13, RZ, RZ, R6 ;  /* 0x000000ffff0d7224 */ /* 0x000fe400078e0006 */
[----:B------:R-:W-:Y:S02]  /*ff20*/  IMAD.MOV.U32 R12, RZ, RZ, 0x1 ;  /* 0x00000001ff0c7424 */ /* 0x000fe400078e00ff */
[----:B------:R-:W-:Y:S01]  /*ff30*/  IMAD.SHL.U32 R7, R7, 0x8, RZ ;  /* 0x0000000807077824 */ /* 0x000fe200078e00ff */
[----:B------:R-:W-:-:S04]  /*ff40*/  MOV R2, R14 ;  /* 0x0000000e00027202 */ /* 0x000fc80000000f00 */
[----:B------:R-:W-:-:S05]  /*ff50*/  LOP3.LUT R7, R7, 0x38, RZ, 0xc0, !PT ;  /* 0x0000003807077812 */ /* 0x000fca00078ec0ff */
[----:B------:R-:W-:Y:S01]  /*ff60*/  IMAD.SHL.U32 R0, R7, 0x2, RZ ;  /* 0x0000000207007824 */ /* 0x000fe200078e00ff */
[----:B------:R-:W-:-:S04]  /*ff70*/  LOP3.LUT R7, R30, 0x1, RZ, 0xc0, !PT ;  /* 0x000000011e077812 */ /* 0x000fc800078ec0ff */
[----:B------:R-:W-:Y:S02]  /*ff80*/  IADD3 R2, P0, R2, R0, RZ ;  /* 0x0000000002027210 */ /* 0x000fe40007f1e0ff */
[----:B------:R-:W-:-:S03]  /*ff90*/  ISETP.NE.U32.AND P1, PT, R7, 0x1, PT ;  /* 0x000000010700780c */ /* 0x000fc60003f25070 */
[----:B------:R-:W-:Y:S01]  /*ffa0*/  IMAD.X R3, RZ, RZ, R3, P0 ;  /* 0x000000ffff037224 */ /* 0x000fe200000e0603 */
[----:B------:R-:W-:-:S09]  /*ffb0*/  ISETP.LT.OR P0, PT, R29, 0x1, P1 ;  /* 0x000000011d00780c */ /* 0x000fd20000f01670 */
[----:B------:R-:W-:Y:S02]  /*ffc0*/  @P1 LOP3.LUT R22, R22, 0x100, RZ, 0xfc, !PT ;  /* 0x0000010016161812 */ /* 0x000fe400078efcff */
[----:B------:R-:W-:Y:S02]  /*ffd0*/  LOP3.LUT P1, RZ, R30, 0x20, RZ, 0xc0, !PT ;  /* 0x000000201eff7812 */ /* 0x000fe4000782c0ff */
[----:B------:R-:W-:Y:S01]  /*ffe0*/  @!PT LDS RZ, [RZ] ;  /* 0x00000000fffff984 */ /* 0x000fe20000000800 */
[----:B------:R-:W-:Y:S01]  /*fff0*/  @!PT LDS RZ, [RZ] ;  /* 0x00000000fffff984 */ /* 0x000fe20000000800 */
[----:B------:R-:W-:Y:S01]  /*10000*/  @!PT LDS RZ, [RZ] ;  /* 0x00000000fffff984 */ /* 0x000fe20000000800 */
[----:B------:R0:W-:Y:S01]  /*10010*/  LDGSTS.E.BYPASS.LTC128B.128 [R5+0x400], desc[UR50][R2.64], !P0 ;  /* 0x0040000002057fae */ /* 0x0001e2000c101d72 */
[C---:B------:R-:W-:Y:S02]  /*10020*/  ISETP.LT.OR P0, PT, R29.reuse, 0x1, !P5 ;  /* 0x000000011d00780c */ /* 0x040fe40006f01670 */
[----:B------:R-:W-:Y:S02]  /*10030*/  ISETP.LT.OR P6, PT, R29, 0x1, !P1 ;  /* 0x000000011d00780c */ /* 0x000fe40004fc1670 */
[----:B------:R-:W-:-:S09]  /*10040*/  LOP3.LUT R22, R22, 0xfffffdff, RZ, 0xc0, !PT ;  /* 0xfffffdff16167812 */ /* 0x000fd200078ec0ff */
[----:B------:R0:W-:Y:S01]  /*10050*/  LDGSTS.E.BYPASS.LTC128B.128 [R5+0x2400], desc[UR50][R2.64+0x80], !P0 ;  /* 0x0240008002057fae */ /* 0x0001e2000c101d72 */
[----:B------:R-:W-:-:S13]  /*10060*/  ISETP.LT.OR P0, PT, R29, 0x1, !P4 ;  /* 0x000000011d00780c */ /* 0x000fda0006701670 */
[----:B------:R0:W-:Y:S01]  /*10070*/  LDGSTS.E.BYPASS.LTC128B.128 [R5+0x4400], desc[UR50][R2.64+0x100], !P0 ;  /* 0x0440010002057fae */ /* 0x0001e2000c101d72 */
[----:B------:R-:W-:-:S13]  /*10080*/  ISETP.LT.OR P0, PT, R29, 0x1, !P3 ;  /* 0x000000011d00780c */ /* 0x000fda0005f01670 */
[----:B------:R0:W-:Y:S01]  /*10090*/  LDGSTS.E.BYPASS.LTC128B.128 [R5+0x6400], desc[UR50][R2.64+0x180], !P0 ;  /* 0x0640018002057fae */ /* 0x0001e2000c101d72 */
[----:B------:R-:W-:-:S13]  /*100a0*/  ISETP.LT.OR P0, PT, R29, 0x1, !P2 ;  /* 0x000000011d00780c */ /* 0x000fda0005701670 */
[----:B------:R0:W-:Y:S01]  /*100b0*/  LDGSTS.E.BYPASS.LTC128B.128 [R5+0x8400], desc[UR50][R2.64+0x200], !P0 ;  /* 0x0840020002057fae */ /* 0x0001e2000c101d72 */
[----:B------:R-:W-:-:S03]  /*100c0*/  LOP3.LUT P0, RZ, R30, 0x40, RZ, 0xc0, !PT ;  /* 0x000000401eff7812 */ /* 0x000fc6000780c0ff */
[----:B------:R0:W-:Y:S01]  /*100d0*/  LDGSTS.E.BYPASS.LTC128B.128 [R5+0xa400], desc[UR50][R2.64+0x280], !P6 ;  /* 0x0a40028002057fae */ /* 0x0001e2000f101d72 */
[----:B------:R-:W-:-:S13]  /*100e0*/  ISETP.LT.OR P6, PT, R29, 0x1, !P0 ;  /* 0x000000011d00780c */ /* 0x000fda00047c1670 */
[----:B------:R0:W-:Y:S01]  /*100f0*/  LDGSTS.E.BYPASS.LTC128B.128 [R5+0xc400], desc[UR50][R2.64+0x300], !P6 ;  /* 0x0c40030002057fae */ /* 0x0001e2000f101d72 */
[----:B------:R-:W-:-:S04]  /*10100*/  PRMT R7, R8, 0x8880, RZ ;  /* 0x0000888008077816 */ /* 0x000fc800000000ff */
[----:B------:R-:W-:-:S13]  /*10110*/  ISETP.GT.AND P6, PT, R7, -0x1, PT ;  /* 0xffffffff0700780c */ /* 0x000fda0003fc4270 */
[----:B------:R-:W-:Y:S02]  /*10120*/  @P6 LOP3.LUT R22, R22, 0x200, RZ, 0xfc, !PT ;  /* 0x0000020016166812 */ /* 0x000fe400078efcff */
[----:B------:R-:W-:-:S13]  /*10130*/  ISETP.LT.OR P6, PT, R29, 0x1, P6 ;  /* 0x000000011d00780c */ /* 0x000fda00037c1670 */
[----:B------:R0:W-:Y:S02]  /*10140*/  LDGSTS.E.BYPASS.LTC128B.128 [R5+0xe400], desc[UR50][R2.64+0x380], !P6 ;  /* 0x0e40038002057fae */ /* 0x0001e4000f101d72 */
[----:B0-----:R-:W-:Y:S05]  /*10150*/  WARPSYNC.COLLECTIVE R15, `(.L_x_3740) ;  /* 0x000000000f087348 */ /* 0x001fea0003c00000 */
[----:B------:R1:W2:Y:S02]  /*10160*/  SHFL.IDX P6, R14, R13, R12, R11 ;  /* 0x0000000c0d0e7389 */ /* 0x0002a400000c000b */
[----:B012---:R-:W-:Y:S01]  /*10170*/  ENDCOLLECTIVE ;  /* 0x000000000000791b */ /* 0x007fe20003800000 */
.L_x_3740:
[----:B------:R-:W-:Y:S02]  /*10180*/  IMAD.MOV.U32 R13, RZ, RZ, R4 ;  /* 0x000000ffff0d7224 */ /* 0x000fe400078e0004 */
[----:B------:R-:W-:-:S07]  /*10190*/  IMAD.MOV.U32 R3, RZ, RZ, R14 ;  /* 0x000000ffff037224 */ /* 0x000fce00078e000e */
[----:B------:R-:W-:Y:S05]  /*101a0*/  WARPSYNC.COLLECTIVE R15, `(.L_x_3741) ;  /* 0x000000000f087348 */ /* 0x000fea0003c00000 */
[----:B------:R0:W1:Y:S02]  /*101b0*/  SHFL.IDX P6, R14, R13, R12, R11 ;  /* 0x0000000c0d0e7389 */ /* 0x00006400000c000b */
[----:B01----:R-:W-:Y:S01]  /*101c0*/  ENDCOLLECTIVE ;  /* 0x000000000000791b */ /* 0x003fe20003800000 */
.L_x_3741:
[----:B------:R-:W-:Y:S02]  /*101d0*/  IMAD.MOV.U32 R13, RZ, RZ, R6 ;  /* 0x000000ffff0d7224 */ /* 0x000fe400078e0006 */
[----:B------:R-:W-:Y:S02]  /*101e0*/  IMAD.MOV.U32 R12, RZ, RZ, 0x2 ;  /* 0x00000002ff0c7424 */ /* 0x000fe400078e00ff */
[----:B------:R-:W-:-:S05]  /*101f0*/  IMAD.MOV.U32 R2, RZ, RZ, R14 ;  /* 0x000000ffff027224 */ /* 0x000fca00078e000e */
[----:B------:R-:W-:-:S04]  /*10200*/  IADD3 R2, P6, R2, R0, RZ ;  /* 0x0000000002027210 */ /* 0x000fc80007fde0ff */
[----:B------:R-:W-:Y:S02]  /*10210*/  IADD3.X R3, RZ, R3, RZ, P6, !PT ;  /* 0x00000003ff037210 */ /* 0x000fe400037fe4ff */
[----:B------:R-:W-:-:S04]  /*10220*/  LOP3.LUT P6, RZ, R22, 0x100, RZ, 0xc0, !PT ;  /* 0x0000010016ff7812 */ /* 0x000fc800078cc0ff */
[----:B------:R-:W-:-:S13]  /*10230*/  ISETP.LT.OR P6, PT, R29, 0x11, P6 ;  /* 0x000000111d00780c */ /* 0x000fda00037c1670 */
[----:B------:R-:W-:Y:S01]  /*10240*/  @!PT LDS RZ, [RZ] ;  /* 0x00000000fffff984 */ /* 0x000fe20000000800 */
[----:B------:R-:W-:Y:S01]  /*10250*/  @!PT LDS RZ, [RZ] ;  /* 0x00000000fffff984 */ /* 0x000fe20000000800 */
[----:B------:R-:W-:Y:S01]  /*10260*/  @!PT LDS RZ, [RZ] ;  /* 0x00000000fffff984 */ /* 0x000fe20000000800 */
[----:B------:R0:W-:Y:S01]  /*10270*/  LDGSTS.E.BYPASS.LTC128B.128 [R5+0xc00], desc[UR50][R2.64], !P6 ;  /* 0x00c0000002057fae */ /* 0x0001e2000f101d72 */
[----:B------:R-:W-:-:S13]  /*10280*/  ISETP.LT.OR P6, PT, R29, 0x11, !P5 ;  /* 0x000000111d00780c */ /* 0x000fda0006fc1670 */
        /* <DEDUP_REMOVED lines=11> */
[----:B------:R-:W-:-:S04]  /*10340*/  LOP3.LUT P6, RZ, R22, 0x200, RZ, 0xc0, !PT ;  /* 0x0000020016ff7812 */ /* 0x000fc800078cc0ff */
[----:B------:R-:W-:-:S13]  /*10350*/  ISETP.LT.OR P6, PT, R29, 0x11, P6 ;  /* 0x000000111d00780c */ /* 0x000fda00037c1670 */
[----:B------:R0:W-:Y:S02]  /*10360*/  LDGSTS.E.BYPASS.LTC128B.128 [R5+0xec00], desc[UR50][R2.64+0x380], !P6 ;  /* 0x0ec0038002057fae */ /* 0x0001e4000f101d72 */
[----:B0-----:R-:W-:Y:S05]  /*10370*/  WARPSYNC.COLLECTIVE R15, `(.L_x_3742) ;  /* 0x000000000f087348 */ /* 0x001fea0003c00000 */
[----:B------:R1:W2:Y:S02]  /*10380*/  SHFL.IDX P6, R14, R13, R12, R11 ;  /* 0x0000000c0d0e7389 */ /* 0x0002a400000c000b */
[----:B012---:R-:W-:Y:S01]  /*10390*/  ENDCOLLECTIVE ;  /* 0x000000000000791b */ /* 0x007fe20003800000 */
.L_x_3742:
[----:B------:R-:W-:Y:S02]  /*103a0*/  IMAD.MOV.U32 R13, RZ, RZ, R4 ;  /* 0x000000ffff0d7224 */ /* 0x000fe400078e0004 */
[----:B------:R-:W-:-:S07]  /*103b0*/  IMAD.MOV.U32 R7, RZ, RZ, R14 ;  /* 0x000000ffff077224 */ /* 0x000fce00078e000e */
[----:B------:R-:W-:Y:S05]  /*103c0*/  WARPSYNC.COLLECTIVE R15, `(.L_x_3743) ;  /* 0x000000000f087348 */ /* 0x000fea0003c00000 */
[----:B------:R0:W1:Y:S02]  /*103d0*/  SHFL.IDX P6, R14, R13, R12, R11 ;  /* 0x0000000c0d0e7389 */ /* 0x00006400000c000b */
[----:B01----:R-:W-:Y:S01]  /*103e0*/  ENDCOLLECTIVE ;  /* 0x000000000000791b */ /* 0x003fe20003800000 */
.L_x_3743:
[----:B------:R-:W-:Y:S02]  /*103f0*/  IMAD.MOV.U32 R13, RZ, RZ, R6 ;  /* 0x000000ffff0d7224 */ /* 0x000fe400078e0006 */
[----:B------:R-:W-:Y:S02]  /*10400*/  IMAD.MOV.U32 R12, RZ, RZ, 0x3 ;  /* 0x00000003ff0c7424 */ /* 0x000fe400078e00ff */
[----:B------:R-:W-:-:S05]  /*10410*/  IMAD.MOV.U32 R2, RZ, RZ, R14 ;  /* 0x000000ffff027224 */ /* 0x000fca00078e000e */
[----:B------:R-:W-:-:S05]  /*10420*/  IADD3 R2, P6, R2, R0, RZ ;  /* 0x0000000002027210 */ /* 0x000fca0007fde0ff */
[----:B------:R-:W-:Y:S01]  /*10430*/  IMAD.X R3, RZ, RZ, R7, P6 ;  /* 0x000000ffff037224 */ /* 0x000fe200030e0607 */
        /* <DEDUP_REMOVED lines=24> */
.L_x_3744:
[----:B------:R-:W-:Y:S01]  /*105c0*/  IMAD.MOV.U32 R13, RZ, RZ, R4 ;  /* 0x000000ffff0d7224 */ /* 0x000fe200078e0004 */
[----:B------:R-:W-:-:S07]  /*105d0*/  MOV R6, R14 ;  /* 0x0000000e00067202 */ /* 0x000fce0000000f00 */
[----:B------:R-:W-:Y:S05]  /*105e0*/  WARPSYNC.COLLECTIVE R15, `(.L_x_3745) ;  /* 0x000000000f087348 */ /* 0x000fea0003c00000 */
[----:B------:R0:W1:Y:S02]  /*105f0*/  SHFL.IDX P6, R14, R13, R12, R11 ;  /* 0x0000000c0d0e7389 */ /* 0x00006400000c000b */
[----:B01----:R-:W-:Y:S01]  /*10600*/  ENDCOLLECTIVE ;  /* 0x000000000000791b */ /* 0x003fe20003800000 */
.L_x_3745:
[----:B------:R-:W-:Y:S01]  /*10610*/  IMAD.MOV.U32 R2, RZ, RZ, R14 ;  /* 0x000000ffff027224 */ /* 0x000fe200078e000e */
[----:B------:R-:W-:Y:S06]  /*10620*/  BRA `(.L_x_3746) ;  /* 0xffffffc400dc7947 */ /* 0x000fec000383ffff */
.L_x_3670:
[----:B0-----:R0:W1:Y:S02]  /*10630*/  SYNCS.PHASECHK.TRANS64.TRYWAIT P0, [R6+URZ+0x28c40], R17 ;  /* 0x028c4011060075a7 */ /* 0x001064000800017f */
[----:B-1----:R-:W-:Y:S05]  /*10640*/  @!P0 NANOSLEEP.SYNCS 0x989680 ;  /* 0x009896800000895d */ /* 0x002fea0003900000 */
[----:B------:R-:W1:Y:S02]  /*10650*/  @!P0 SYNCS.PHASECHK.TRANS64 P0, [R6+URZ+0x28c40], R17 ;  /* 0x028c4011060085a7 */ /* 0x000e64000800007f */
[----:B-1----:R-:W-:Y:S05]  /*10660*/  @!P0 BRA `(.L_x_3670) ;  /* 0xfffffffc00f08947 */ /* 0x002fea000383ffff */
[----:B------:R-:W-:Y:S05]  /*10670*/  BRA `(.L_x_3747) ;  /* 0xffffffcc00687947 */ /* 0x000fea000383ffff */
.L_x_3671:
        /* <DEDUP_REMOVED lines=8> */
.L_x_3749:
[----:B------:R-:W-:Y:S05]  /*10700*/  BSYNC B1 ;  /* 0x0000000000017941 */ /* 0x000fea0003800000 */
.L_x_3748:
[----:B------:R-:W-:Y:S01]  /*10710*/  IMAD.MOV.U32 R13, RZ, RZ, R20 ;  /* 0x000000ffff0d7224 */ /* 0x000fe200078e0014 */
[----:B------:R-:W-:Y:S01]  /*10720*/  MOV R12, RZ ;  /* 0x000000ff000c7202 */ /* 0x000fe20000000f00 */
[----:B------:R-:W-:Y:S02]  /*10730*/  IMAD.MOV.U32 R11, RZ, RZ, 0x181f ;  /* 0x0000181fff0b7424 */ /* 0x000fe400078e00ff */
[----:B------:R-:W-:Y:S02]  /*10740*/  IMAD.MOV.U32 R15, RZ, RZ, -0x1 ;  /* 0xffffffffff0f7424 */ /* 0x000fe400078e00ff */
[----:B------:R-:W-:Y:S02]  /*10750*/  IMAD.MOV.U32 R3, RZ, RZ, R14 ;  /* 0x000000ffff037224 */ /* 0x000fe400078e000e */
[----:B------:R-:W-:-:S07]  /*10760*/  IMAD R21, R8, 0x2, R23 ;  /* 0x0000000208157824 */ /* 0x000fce00078e0217 */
[----:B------:R-:W-:Y:S05]  /*10770*/  WARPSYNC.COLLECTIVE R15, `(.L_x_3750) ;  /* 0x000000000f087348 */ /* 0x000fea0003c00000 */
[----:B------:R0:W1:Y:S02]  /*10780*/  SHFL.IDX P6, R14, R13, R12, R11 ;  /* 0x0000000c0d0e7389 */ /* 0x00006400000c000b */
[----:B01----:R-:W-:Y:S01]  /*10790*/  ENDCOLLECTIVE ;  /* 0x000000000000791b */ /* 0x003fe20003800000 */
.L_x_3750:
[----:B------:R-:W-:Y:S02]  /*107a0*/  IMAD.MOV.U32 R13, RZ, RZ, R27 ;  /* 0x000000ffff0d7224 */ /* 0x000fe400078e001b */
[----:B------:R-:W-:Y:S02]  /*107b0*/  IMAD.MOV.U32 R12, RZ, RZ, 0x1 ;  /* 0x00000001ff0c7424 */ /* 0x000fe400078e00ff */
[----:B------:R-:W-:-:S07]  /*107c0*/  IMAD.MOV.U32 R2, RZ, RZ, R14 ;  /* 0x000000ffff027224 */ /* 0x000fce00078e000e */
[----:B------:R-:W-:Y:S05]  /*107d0*/  WARPSYNC.COLLECTIVE R15, `(.L_x_3751) ;  /* 0x000000000f087348 */ /* 0x000fea0003c00000 */
[----:B------:R0:W1:Y:S02]  /*107e0*/  SHFL.IDX P6, R14, R13, R12, R11 ;  /* 0x0000000c0d0e7389 */ /* 0x00006400000c000b */
[----:B01----:R-:W-:Y:S01]  /*107f0*/  ENDCOLLECTIVE ;  /* 0x000000000000791b */ /* 0x003fe20003800000 */
.L_x_3751:
[----:B------:R-:W-:-:S05]  /*10800*/  IADD3 R2, P0, R2, R0, RZ ;  /* 0x0000000002027210 */ /* 0x000fca0007f1e0ff */
[----:B------:R-:W-:-:S05]  /*10810*/  IMAD.X R3, RZ, RZ, R3, P0 ;  /* 0x000000ffff037224 */ /* 0x000fca00000e0603 */
[----:B------:R-:W-:Y:S01]  /*10820*/  @!PT LDS RZ, [RZ] ;  /* 0x00000000fffff984 */ /* 0x000fe20000000800 */
[----:B------:R-:W-:Y:S01]  /*10830*/  @!PT LDS RZ, [RZ] ;  /* 0x00000000fffff984 */ /* 0x000fe20000000800 */
[----:B------:R-:W-:Y:S01]  /*10840*/  @!PT LDS RZ, [RZ] ;  /* 0x00000000fffff984 */ /* 0x000fe20000000800 */
[----:B------:R0:W-:Y:S01]  /*10850*/  LDGSTS.E.BYPASS.LTC128B.128 [R21+0x22400], desc[UR50][R2.64], !P1 ;  /* 0x2240000002157fae */ /* 0x0001e2000c901d72 */
[----:B------:R-:W-:Y:S01]  /*10860*/  MOV R13, R20 ;  /* 0x00000014000d7202 */ /* 0x000fe20000000f00 */
[----:B0-----:R-:W-:-:S07]  /*10870*/  IMAD.MOV.U32 R3, RZ, RZ, R14 ;  /* 0x000000ffff037224 */ /* 0x001fce00078e000e */
[----:B------:R-:W-:Y:S05]  /*10880*/  WARPSYNC.COLLECTIVE R15, `(.L_x_3752) ;  /* 0x000000000f087348 */ /* 0x000fea0003c00000 */
[----:B------:R0:W1:Y:S02]  /*10890*/  SHFL.IDX P6, R14, R13, R12, R11 ;  /* 0x0000000c0d0e7389 */ /* 0x00006400000c000b */
[----:B01----:R-:W-:Y:S01]  /*108a0*/  ENDCOLLECTIVE ;  /* 0x000000000000791b */ /* 0x003fe20003800000 */
.L_x_3752:
[----:B------:R-:W-:Y:S02]  /*108b0*/  IMAD.MOV.U32 R13, RZ, RZ, R27 ;  /* 0x000000ffff0d7224 */ /* 0x000fe400078e001b */
[----:B------:R-:W-:Y:S02]  /*108c0*/  IMAD.MOV.U32 R12, RZ, RZ, 0x2 ;  /* 0x00000002ff0c7424 */ /* 0x000fe400078e00ff */
[----:B------:R-:W-:-:S07]  /*108d0*/  IMAD.MOV.U32 R2, RZ, RZ, R14 ;  /* 0x000000ffff027224 */ /* 0x000fce00078e000e */
[----:B------:R-:W-:Y:S05]  /*108e0*/  WARPSYNC.COLLECTIVE R15, `(.L_x_3753) ;  /* 0x000000000f087348 */ /* 0x000fea0003c00000 */
[----:B------:R0:W1:Y:S02]  /*108f0*/  SHFL.IDX P6, R14, R13, R12, R11 ;  /* 0x0000000c0d0e7389 */ /* 0x00006400000c000b */
[----:B01----:R-:W-:Y:S01]  /*10900*/  ENDCOLLECTIVE ;  /* 0x000000000000791b */ /* 0x003fe20003800000 */
.L_x_3753:
        /* <DEDUP_REMOVED lines=11> */
.L_x_3754:
[----:B------:R-:W-:Y:S01]  /*109c0*/  MOV R13, R27 ;  /* 0x0000001b000d7202 */ /* 0x000fe20000000f00 */
[----:B------:R-:W-:Y:S02]  /*109d0*/  IMAD.MOV.U32 R12, RZ, RZ, 0x3 ;  /* 0x00000003ff0c7424 */ /* 0x000fe400078e00ff */
[----:B------:R-:W-:-:S07]  /*109e0*/  IMAD.MOV.U32 R2, RZ, RZ, R14 ;  /* 0x000000ffff027224 */ /* 0x000fce00078e000e */
[----:B------:R-:W-:Y:S05]  /*109f0*/  WARPSYNC.COLLECTIVE R15, `(.L_x_3755) ;  /* 0x000000000f087348 */ /* 0x000fea0003c00000 */
[----:B------:R0:W1:Y:S02]  /*10a00*/  SHFL.IDX P6, R14, R13, R12, R11 ;  /* 0x0000000c0d0e7389 */ /* 0x00006400000c000b */
[----:B01----:R-:W-:Y:S01]  /*10a10*/  ENDCOLLECTIVE ;  /* 0x000000000000791b */ /* 0x003fe20003800000 */
.L_x_3755:
        /* <DEDUP_REMOVED lines=11> */
.L_x_3756:
[----:B------:R-:W-:Y:S01]  /*10ad0*/  IMAD.MOV.U32 R2, RZ, RZ, R14 ;  /* 0x000000ffff027224 */ /* 0x000fe200078e000e */
[----:B------:R-:W-:Y:S06]  /*10ae0*/  BRA `(.L_x_3757) ;  /* 0xffffffc800f87947 */ /* 0x000fec000383ffff */
.L_x_3676:
[----:B---3--:R3:W4:Y:S02]  /*10af0*/  SYNCS.PHASECHK.TRANS64.TRYWAIT P0, [R6+URZ+0x28c60], R17 ;  /* 0x028c6011060075a7 */ /* 0x008724000800017f */
[----:B----4-:R-:W-:Y:S05]  /*10b00*/  @!P0 NANOSLEEP.SYNCS 0x989680 ;  /* 0x009896800000895d */ /* 0x010fea0003900000 */
[----:B------:R-:W4:Y:S02]  /*10b10*/  @!P0 SYNCS.PHASECHK.TRANS64 P0, [R6+URZ+0x28c60], R17 ;  /* 0x028c6011060085a7 */ /* 0x000f24000800007f */
[----:B----4-:R-:W-:Y:S05]  /*10b20*/  @!P0 BRA `(.L_x_3676) ;  /* 0xfffffffc00f08947 */ /* 0x010fea000383ffff */
[----:B------:R-:W-:Y:S05]  /*10b30*/  BRA `(.L_x_3758) ;  /* 0xffffffcc00487947 */ /* 0x000fea000383ffff */
.L_x_3677:
[----:B------:R-:W-:Y:S01]  /*10b40*/  BSSY B1, `(.L_x_3759) ;  /* 0x0000008000017945 */ /* 0x000fe20003800000 */
[----:B------:R-:W-:Y:S02]  /*10b50*/  IMAD.MOV.U32 R13, RZ, RZ, R10 ;  /* 0x000000ffff0d7224 */ /* 0x000fe400078e000a */
[----:B------:R-:W-:Y:S02]  /*10b60*/  IMAD.MOV.U32 R12, RZ, RZ, RZ ;  /* 0x000000ffff0c7224 */ /* 0x000fe400078e00ff */
[----:B------:R-:W-:Y:S02]  /*10b70*/  IMAD.MOV.U32 R11, RZ, RZ, 0x181f ;  /* 0x0000181fff0b7424 */ /* 0x000fe400078e00ff */
[----:B------:R-:W-:-:S07]  /*10b80*/  IMAD.MOV.U32 R15, RZ, RZ, -0x1 ;  /* 0xffffffffff0f7424 */ /* 0x000fce00078e00ff */
[----:B-12---:R-:W-:Y:S05]  /*10b90*/  WARPSYNC.COLLECTIVE R15, `(.L_x_3760) ;  /* 0x000000000f087348 */ /* 0x006fea0003c00000 */
[----:B------:R0:W3:Y:S02]  /*10ba0*/  SHFL.IDX P6, R14, R13, R12, R11 ;  /* 0x0000000c0d0e7389 */ /* 0x0000e400000c000b */
[----:B0123--:R-:W-:Y:S01]  /*10bb0*/  ENDCOLLECTIVE ;  /* 0x000000000000791b */ /* 0x00ffe20003800000 */
.L_x_3760:
[----:B------:R-:W-:Y:S05]  /*10bc0*/  BSYNC B1 ;  /* 0x0000000000017941 */ /* 0x000fea0003800000 */
.L_x_3759:
[----:B------:R-:W-:Y:S01]  /*10bd0*/  IMAD.MOV.U32 R13, RZ, RZ, R9 ;  /* 0x000000ffff0d7224 */ /* 0x000fe200078e0009 */
[----:B------:R-:W-:Y:S01]  /*10be0*/  MOV R3, R14 ;  /* 0x0000000e00037202 */ /* 0x000fe20000000f00 */
[----:B------:R-:W-:Y:S01]  /*10bf0*/  IMAD.MOV.U32 R12, RZ, RZ, RZ ;  /* 0x000000ffff0c7224 */ /* 0x000fe200078e00ff */
[C---:B------:R-:W-:Y:S01]  /*10c00*/  LOP3.LUT P2, RZ, R22.reuse, 0x40, RZ, 0xc0, !PT ;  /* 0x0000004016ff7812 */ /* 0x040fe2000784c0ff */
[----:B------:R-:W-:Y:S01]  /*10c10*/  IMAD.MOV.U32 R11, RZ, RZ, 0x181f ;  /* 0x0000181fff0b7424 */ /* 0x000fe200078e00ff */
[C---:B------:R-:W-:Y:S01]  /*10c20*/  LOP3.LUT P1, RZ, R22.reuse, 0x20, RZ, 0xc0, !PT ;  /* 0x0000002016ff7812 */ /* 0x040fe2000782c0ff */
[----:B------:R-:W-:Y:S01]  /*10c30*/  IMAD.MOV.U32 R15, RZ, RZ, -0x1 ;  /* 0xffffffffff0f7424 */ /* 0x000fe200078e00ff */
[----:B------:R-:W-:Y:S01]  /*10c40*/  LOP3.LUT R22, R22, 0xffffbfff, RZ, 0xc0, !PT ;  /* 0xffffbfff16167812 */ /* 0x000fe200078ec0ff */
[----:B------:R-:W-:-:S10]  /*10c50*/  IMAD R17, R17, 0x2, R23 ;  /* 0x0000000211117824 */ /* 0x000fd400078e0217 */
[----:B------:R-:W-:Y:S05]  /*10c60*/  WARPSYNC.COLLECTIVE R15, `(.L_x_3761) ;  /* 0x000000000f087348 */ /* 0x000fea0003c00000 */
[----:B------:R0:W1:Y:S02]  /*10c70*/  SHFL.IDX P6, R14, R13, R12, R11 ;  /* 0x0000000c0d0e7389 */ /* 0x00006400000c000b */
[----:B01----:R-:W-:Y:S01]  /*10c80*/  ENDCOLLECTIVE ;  /* 0x000000000000791b */ /* 0x003fe20003800000 */
.L_x_3761:
[----:B------:R-:W-:-:S04]  /*10c90*/  @P3 LOP3.LUT R22, R22, 0x4000, RZ, 0xfc, !PT ;  /* 0x0000400016163812 */ /* 0x000fc800078efcff */
[C---:B------:R-:W-:Y:S01]  /*10ca0*/  LOP3.LUT P3, RZ, R22.reuse, 0x10, RZ, 0xc0, !PT ;  /* 0x0000001016ff7812 */ /* 0x040fe2000786c0ff */
[----:B------:R-:W-:Y:S01]  /*10cb0*/  IMAD.MOV.U32 R13, RZ, RZ, R10 ;  /* 0x000000ffff0d7224 */ /* 0x000fe200078e000a */
[----:B------:R-:W-:Y:S01]  /*10cc0*/  MOV R12, 0x1 ;  /* 0x00000001000c7802 */ /* 0x000fe20000000f00 */
[----:B------:R-:W-:Y:S01]  /*10cd0*/  IMAD.MOV.U32 R2, RZ, RZ, R14 ;  /* 0x000000ffff027224 */ /* 0x000fe200078e000e */
[C---:B------:R-:W-:Y:S02]  /*10ce0*/  LOP3.LUT P6, RZ, R22.reuse, 0x80, RZ, 0xc0, !PT ;  /* 0x0000008016ff7812 */ /* 0x040fe400078cc0ff */
[----:B------:R-:W-:Y:S02]  /*10cf0*/  LOP3.LUT R22, R22, 0xfffeffff, RZ, 0xc0, !PT ;  /* 0xfffeffff16167812 */ /* 0x000fe400078ec0ff */
[----:B------:R-:W-:-:S05]  /*10d00*/  IADD3 R2, P0, R2, R0, RZ ;  /* 0x0000000002027210 */ /* 0x000fca0007f1e0ff */
[----:B------:R-:W-:Y:S01]  /*10d10*/  @P3 LOP3.LUT R22, R22, 0x10000, RZ, 0xfc, !PT ;  /* 0x0001000016163812 */ /* 0x000fe200078efcff */
[----:B------:R-:W-:Y:S01]  /*10d20*/  IMAD.X R3, RZ, RZ, R3, P0 ;  /* 0x000000ffff037224 */ /* 0x000fe200000e0603 */
[----:B------:R-:W-:-:S04]  /*10d30*/  ISETP.NE.U32.AND P0, PT, R30, RZ, PT ;  /* 0x000000ff1e00720c */ /* 0x000fc80003f05070 */
[----:B------:R-:W-:Y:S01]  /*10d40*/  @!PT LDS RZ, [RZ] ;  /* 0x00000000fffff984 */ /* 0x000fe20000000800 */
[----:B------:R-:W-:Y:S01]  /*10d50*/  @!PT LDS RZ, [RZ] ;  /* 0x00000000fffff984 */ /* 0x000fe20000000800 */
[----:B------:R-:W-:Y:S01]  /*10d60*/  @!PT LDS RZ, [RZ] ;  /* 0x00000000fffff984 */ /* 0x000fe20000000800 */
[----:B------:R0:W-:Y:S09]  /*10d70*/  LDGSTS.E.BYPASS.LTC128B.128 [R17+0x400], desc[UR50][R2.64], !P6 ;  /* 0x0040000002117fae */ /* 0x0001f2000f101d72 */
[----:B0-----:R-:W-:Y:S05]  /*10d80*/  WARPSYNC.COLLECTIVE R15, `(.L_x_3762) ;  /* 0x000000000f087348 */ /* 0x001fea0003c00000 */
[----:B------:R1:W2:Y:S02]  /*10d90*/  SHFL.IDX P6, R14, R13, R12, R11 ;  /* 0x0000000c0d0e7389 */ /* 0x0002a400000c000b */
[----:B012---:R-:W-:Y:S01]  /*10da0*/  ENDCOLLECTIVE ;  /* 0x000000000000791b */ /* 0x007fe20003800000 */
.L_x_3762:
[----:B------:R-:W-:Y:S01]  /*10db0*/  @!PT LDS RZ, [RZ] ;  /* 0x00000000fffff984 */ /* 0x000fe20000000800 */
[----:B------:R-:W-:Y:S01]  /*10dc0*/  @!PT LDS RZ, [RZ] ;  /* 0x00000000fffff984 */ /* 0x000fe20000000800 */
[----:B------:R-:W-:Y:S01]  /*10dd0*/  @!PT LDS RZ, [RZ] ;  /* 0x00000000fffff984 */ /* 0x000fe20000000800 */
[----:B------:R0:W-:Y:S04]  /*10de0*/  LDGSTS.E.BYPASS.LTC128B.128 [R17+0x2400], desc[UR50][R2.64+0x80], !P2 ;  /* 0x0240008002117fae */ /* 0x0001e8000d101d72 */
[----:B------:R0:W-:Y:S01]  /*10df0*/  LDGSTS.E.BYPASS.LTC128B.128 [R17+0x4400], desc[UR50][R2.64+0x100], !P1 ;  /* 0x0440010002117fae */ /* 0x0001e2000c901d72 */
[----:B------:R-:W-:-:S03]  /*10e00*/  ISETP.NE.U32.AND P1, PT, R29, RZ, PT ;  /* 0x000000ff1d00720c */ /* 0x000fc60003f25070 */
[----:B------:R0:W-:Y:S01]  /*10e10*/  LDGSTS.E.BYPASS.LTC128B.128 [R17+0x6400], desc[UR50][R2.64+0x180], !P3 ;  /* 0x0640018002117fae */ /* 0x0001e2000d901d72 */
[----:B------:R-:W-:Y:S01]  /*10e20*/  LOP3.LUT P3, RZ, R22, 0x80, RZ, 0xc0, !PT ;  /* 0x0000008016ff7812 */ /* 0x000fe2000786c0ff */
[----:B------:R-:W-:Y:S02]  /*10e30*/  IMAD.MOV.U32 R13, RZ, RZ, R9 ;  /* 0x000000ffff0d7224 */ /* 0x000fe400078e0009 */
[----:B------:R0:W-:Y:S04]  /*10e40*/  LDGSTS.E.BYPASS.LTC128B.128 [R17+0x8400], desc[UR50][R2.64+0x200], !P5 ;  /* 0x0840020002117fae */ /* 0x0001e8000e901d72 */
[----:B------:R0:W-:Y:S01]  /*10e50*/  LDGSTS.E.BYPASS.LTC128B.128 [R17+0xa400], desc[UR50][R2.64+0x280], !P4 ;  /* 0x0a40028002117fae */ /* 0x0001e2000e101d72 */
[----:B------:R-:W-:-:S03]  /*10e60*/  IMAD.MOV.U32 R5, RZ, RZ, R14 ;  /* 0x000000ffff057224 */ /* 0x000fc600078e000e */
[----:B------:R0:W-:Y:S04]  /*10e70*/  LDGSTS.E.BYPASS.LTC128B.128 [R17+0xc400], desc[UR50][R2.64+0x300], P0 ;  /* 0x0c40030002117fae */ /* 0x0001e80008101d72 */
[----:B0-----:R-:W-:Y:S05]  /*10e80*/  WARPSYNC.COLLECTIVE R15, `(.L_x_3763) ;  /* 0x000000000f087348 */ /* 0x001fea0003c00000 */
[----:B------:R1:W2:Y:S02]  /*10e90*/  SHFL.IDX P6, R14, R13, R12, R11 ;  /* 0x0000000c0d0e7389 */ /* 0x0002a400000c000b */
[----:B012---:R-:W-:Y:S01]  /*10ea0*/  ENDCOLLECTIVE ;  /* 0x000000000000791b */ /* 0x007fe20003800000 */
.L_x_3763:
[----:B------:R-:W-:Y:S01]  /*10eb0*/  @!PT LDS RZ, [RZ] ;  /* 0x00000000fffff984 */ /* 0x000fe20000000800 */
[----:B------:R-:W-:Y:S01]  /*10ec0*/  @!PT LDS RZ, [RZ] ;  /* 0x00000000fffff984 */ /* 0x000fe20000000800 */
[----:B------:R-:W-:Y:S01]  /*10ed0*/  @!PT LDS RZ, [RZ] ;  /* 0x00000000fffff984 */ /* 0x000fe20000000800 */
[----:B------:R0:W-:Y:S01]  /*10ee0*/  LDGSTS.E.BYPASS.LTC128B.128 [R17+0xe400], desc[UR50][R2.64+0x380], P1 ;  /* 0x0e40038002117fae */ /* 0x0001e20008901d72 */
[----:B------:R-:W-:Y:S02]  /*10ef0*/  IMAD.MOV.U32 R13, RZ, RZ, R10 ;  /* 0x000000ffff0d7224 */ /* 0x000fe400078e000a */
[----:B------:R-:W-:Y:S01]  /*10f00*/  IMAD.MOV.U32 R12, RZ, RZ, 0x2 ;  /* 0x00000002ff0c7424 */ /* 0x000fe200078e00ff */
[----:B0-----:R-:W-:Y:S02]  /*10f10*/  IADD3 R2, P2, R14, R0, RZ ;  /* 0x000000000e027210 */ /* 0x001fe40007f5e0ff */
[----:B------:R-:W-:-:S03]  /*10f20*/  LOP3.LUT P6, RZ, R22, 0x20, RZ, 0xc0, !PT ;  /* 0x0000002016ff7812 */ /* 0x000fc600078cc0ff */
[----:B------:R-:W-:Y:S01]  /*10f30*/  IMAD.X R3, RZ, RZ, R5, P2 ;  /* 0x000000ffff037224 */ /* 0x000fe200010e0605 */
[----:B------:R-:W-:-:S04]  /*10f40*/  LOP3.LUT P2, RZ, R22, 0x40, RZ, 0xc0, !PT ;  /* 0x0000004016ff7812 */ /* 0x000fc8000784c0ff */
[----:B------:R0:W-:Y:S01]  /*10f50*/  LDGSTS.E.BYPASS.LTC128B.128 [R17+0xc00], desc[UR50][R2.64], !P3 ;  /* 0x00c0000002117fae */ /* 0x0001e2000d901d72 */
[C---:B------:R-:W-:Y:S02]  /*10f60*/  LOP3.LUT P3, RZ, R22.reuse, 0x10000, RZ, 0xc0, !PT ;  /* 0x0001000016ff7812 */ /* 0x040fe4000786c0ff */
[----:B------:R-:W-:-:S06]  /*10f70*/  LOP3.LUT R22, R22, 0xffff7fff, RZ, 0xc0, !PT ;  /* 0xffff7fff16167812 */ /* 0x000fcc00078ec0ff */
[----:B------:R0:W-:Y:S04]  /*10f80*/  LDGSTS.E.BYPASS.LTC128B.128 [R17+0x2c00], desc[UR50][R2.64+0x80], !P2 ;  /* 0x02c0008002117fae */ /* 0x0001e8000d101d72 */
[----:B------:R0:W-:Y:S01]  /*10f90*/  LDGSTS.E.BYPASS.LTC128B.128 [R17+0x4c00], desc[UR50][R2.64+0x100], !P6 ;  /* 0x04c0010002117fae */ /* 0x0001e2000f101d72 */
[----:B------:R-:W-:-:S07]  /*10fa0*/  @P3 LOP3.LUT R22, R22, 0x8000, RZ, 0xfc, !PT ;  /* 0x0000800016163812 */ /* 0x000fce00078efcff */
[----:B0-----:R-:W-:Y:S05]  /*10fb0*/  WARPSYNC.COLLECTIVE R15, `(.L_x_3764) ;  /* 0x000000000f087348 */ /* 0x001fea0003c00000 */
[----:B------:R1:W2:Y:S02]  /*10fc0*/  SHFL.IDX P6, R14, R13, R12, R11 ;  /* 0x0000000c0d0e7389 */ /* 0x0002a400000c000b */
[----:B012---:R-:W-:Y:S01]  /*10fd0*/  ENDCOLLECTIVE ;  /* 0x000000000000791b */ /* 0x007fe20003800000 */
.L_x_3764:
[----:B------:R-:W-:Y:S01]  /*10fe0*/  @!PT LDS RZ, [RZ] ;  /* 0x00000000fffff984 */ /* 0x000fe20000000800 */
[----:B------:R-:W-:Y:S01]  /*10ff0*/  @!PT LDS RZ, [RZ] ;  /* 0x00000000fffff984 */ /* 0x000fe20000000800 */
[----:B------:R-:W-:Y:S01]  /*11000*/  @!PT LDS RZ, [RZ] ;  /* 0x00000000fffff984 */ /* 0x000fe20000000800 */
[----:B------:R0:W-:Y:S01]  /*11010*/  LDGSTS.E.BYPASS.LTC128B.128 [R17+0x6c00], desc[UR50][R2.64+0x180], !P3 ;  /* 0x06c0018002117fae */ /* 0x0001e2000d901d72 */
[----:B------:R-:W-:-:S03]  /*11020*/  LOP3.LUT P3, RZ, R22, 0x80, RZ, 0xc0, !PT ;  /* 0x0000008016ff7812 */ /* 0x000fc6000786c0ff */
        /* <DEDUP_REMOVED lines=9> */
.L_x_3765:
[----:B------:R-:W-:Y:S01]  /*110c0*/  MOV R13, R10 ;  /* 0x0000000a000d7202 */ /* 0x000fe20000000f00 */
        /* <DEDUP_REMOVED lines=9> */
[----:B------:R-:W-:-:S08]  /*11160*/  LOP3.LUT P3, RZ, R22, 0x8000, RZ, 0xc0, !PT ;  /* 0x0000800016ff7812 */ /* 0x000fd0000786c0ff */
[----:B------:R0:W-:Y:S04]  /*11170*/  LDGSTS.E.BYPASS.LTC128B.128 [R17+0x3400], desc[UR50][R2.64+0x80], !P2 ;  /* 0x0340008002117fae */ /* 0x0001e8000d101d72 */
[----:B------:R0:W-:Y:S02]  /*11180*/  LDGSTS.E.BYPASS.LTC128B.128 [R17+0x5400], desc[UR50][R2.64+0x100], !P6 ;  /* 0x0540010002117fae */ /* 0x0001e4000f101d72 */
[----:B0-----:R-:W-:Y:S05]  /*11190*/  WARPSYNC.COLLECTIVE R15, `(.L_x_3766) ;  /* 0x000000000f087348 */ /* 0x001fea0003c00000 */
[----:B------:R1:W2:Y:S02]  /*111a0*/  SHFL.IDX P6, R14, R13, R12, R11 ;  /* 0x0000000c0d0e7389 */ /* 0x0002a400000c000b */
[----:B012---:R-:W-:Y:S01]  /*111b0*/  ENDCOLLECTIVE ;  /* 0x000000000000791b */ /* 0x007fe20003800000 */
.L_x_3766:
        /* <DEDUP_REMOVED lines=14> */
.L_x_3767:
[----:B------:R-:W-:Y:S05]  /*112a0*/  BRA `(.L_x_3768) ;  /* 0xffffffc800b47947 */ /* 0x000fea000383ffff */
.L_x_3685:
[----:B------:R-:W-:Y:S01]  /*112b0*/  BSSY B0, `(.L_x_3769) ;  /* 0x0000008000007945 */ /* 0x000fe20003800000 */
[----:B------:R-:W-:Y:S02]  /*112c0*/  IMAD.MOV.U32 R13, RZ, RZ, R16 ;  /* 0x000000ffff0d7224 */ /* 0x000fe400078e0010 */
[----:B------:R-:W-:Y:S02]  /*112d0*/  IMAD.MOV.U32 R12, RZ, RZ, RZ ;  /* 0x000000ffff0c7224 */ /* 0x000fe400078e00ff */
[----:B------:R-:W-:Y:S02]  /*112e0*/  IMAD.MOV.U32 R11, RZ, RZ, 0x1f ;  /* 0x0000001fff0b7424 */ /* 0x000fe400078e00ff */
[----:B------:R-:W-:-:S07]  /*112f0*/  IMAD.MOV.U32 R15, RZ, RZ, -0x1 ;  /* 0xffffffffff0f7424 */ /* 0x000fce00078e00ff */
[----:B0123--:R-:W-:Y:S05]  /*11300*/  WARPSYNC.COLLECTIVE R15, `(.L_x_3770) ;  /* 0x000000000f087348 */ /* 0x00ffea0003c00000 */
[----:B------:R4:W0:Y:S02]  /*11310*/  SHFL.IDX P6, R14, R13, R12, R11 ;  /* 0x0000000c0d0e7389 */ /* 0x00082400000c000b */
[----:B01234-:R-:W-:Y:S01]  /*11320*/  ENDCOLLECTIVE ;  /* 0x000000000000791b */ /* 0x01ffe20003800000 */
.L_x_3770:
[----:B------:R-:W-:Y:S05]  /*11330*/  BSYNC B0 ;  /* 0x0000000000007941 */ /* 0x000fea0003800000 */
.L_x_3769:
[----:B------:R-:W-:Y:S01]  /*11340*/  MOV R13, R16 ;  /* 0x00000010000d7202 */ /* 0x000fe20000000f00 */
        /* <DEDUP_REMOVED lines=8> */
.L_x_3771:
        /* <DEDUP_REMOVED lines=18> */
.L_x_3772:
[----:B------:R-:W-:Y:S01]  /*114f0*/  IMAD.MOV.U32 R12, RZ, RZ, 0x2 ;  /* 0x00000002ff0c7424 */ /* 0x000fe200078e00ff */
[----:B------:R-:W-:-:S05]  /*11500*/  SEL R6, R14, RZ, P1 ;  /* 0x000000ff0e067207 */ /* 0x000fca0000800000 */
[----:B------:R-:W-:-:S04]  /*11510*/  IMAD.IADD R6, R5, 0x1, R6 ;  /* 0x0000000105067824 */ /* 0x000fc800078e0206 */
[----:B------:R-:W-:-:S07]  /*11520*/  IMAD.MOV.U32 R13, RZ, RZ, R6 ;  /* 0x000000ffff0d7224 */ /* 0x000fce00078e0006 */
[----:B------:R-:W-:Y:S05]  /*11530*/  WARPSYNC.COLLECTIVE R15, `(.L_x_3773) ;  /* 0x000000000f087348 */ /* 0x000fea0003c00000 */
[----:B------:R0:W1:Y:S02]  /*11540*/  SHFL.UP P6, R14, R13, R12, R11 ;  /* 0x0400000c0d0e7389 */ /* 0x00006400000c000b */
[----:B01----:R-:W-:Y:S01]  /*11550*/  ENDCOLLECTIVE ;  /* 0x000000000000791b */ /* 0x003fe20003800000 */
.L_x_3773:
[----:B------:R-:W-:Y:S01]  /*11560*/  IMAD.MOV.U32 R12, RZ, RZ, 0x4 ;  /* 0x00000004ff0c7424 */ /* 0x000fe200078e00ff */
[----:B------:R-:W-:-:S05]  /*11570*/  SEL R7, R14, RZ, P2 ;  /* 0x000000ff0e077207 */ /* 0x000fca0001000000 */
[----:B------:R-:W-:-:S04]  /*11580*/  IMAD.IADD R7, R6, 0x1, R7 ;  /* 0x0000000106077824 */ /* 0x000fc800078e0207 */
[----:B------:R-:W-:-:S07]  /*11590*/  IMAD.MOV.U32 R13, RZ, RZ, R7 ;  /* 0x000000ffff0d7224 */ /* 0x000fce00078e0007 */
[----:B------:R-:W-:Y:S05]  /*115a0*/  WARPSYNC.COLLECTIVE R15, `(.L_x_3774) ;  /* 0x000000000f087348 */ /* 0x000fea0003c00000 */
[----:B------:R0:W1:Y:S02]  /*115b0*/  SHFL.UP P6, R14, R13, R12, R11 ;  /* 0x0400000c0d0e7389 */ /* 0x00006400000c000b */
[----:B01----:R-:W-:Y:S01]  /*115c0*/  ENDCOLLECTIVE ;  /* 0x000000000000791b */ /* 0x003fe20003800000 */
.L_x_3774:
[----:B------:R-:W-:Y:S02]  /*115d0*/  MOV R12, 0x8 ;  /* 0x00000008000c7802 */ /* 0x000fe40000000f00 */
[----:B------:R-:W-:-:S05]  /*115e0*/  SEL R2, R14, RZ, P3 ;  /* 0x000000ff0e027207 */ /* 0x000fca0001800000 */
[----:B------:R-:W-:-:S04]  /*115f0*/  IMAD.IADD R2, R7, 0x1, R2 ;  /* 0x0000000107027824 */ /* 0x000fc800078e0202 */
[----:B------:R-:W-:-:S07]  /*11600*/  IMAD.MOV.U32 R13, RZ, RZ, R2 ;  /* 0x000000ffff0d7224 */ /* 0x000fce00078e0002 */
[----:B------:R-:W-:Y:S05]  /*11610*/  WARPSYNC.COLLECTIVE R15, `(.L_x_3775) ;  /* 0x000000000f087348 */ /* 0x000fea0003c00000 */
[----:B------:R0:W1:Y:S02]  /*11620*/  SHFL.UP P6, R14, R13, R12, R11 ;  /* 0x0400000c0d0e7389 */ /* 0x00006400000c000b */
[----:B01----:R-:W-:Y:S01]  /*11630*/  ENDCOLLECTIVE ;  /* 0x000000000000791b */ /* 0x003fe20003800000 */
.L_x_3775:
[----:B------:R-:W-:Y:S01]  /*11640*/  IMAD.MOV.U32 R12, RZ, RZ, 0x10 ;  /* 0x00000010ff0c7424 */ /* 0x000fe200078e00ff */
[----:B------:R-:W-:-:S05]  /*11650*/  SEL R3, R14, RZ, P4 ;  /* 0x000000ff0e037207 */ /* 0x000fca0002000000 */
[----:B------:R-:W-:-:S04]  /*11660*/  IMAD.IADD R3, R2, 0x1, R3 ;  /* 0x0000000102037824 */ /* 0x000fc800078e0203 */
[----:B------:R-:W-:-:S07]  /*11670*/  IMAD.MOV.U32 R13, RZ, RZ, R3 ;  /* 0x000000ffff0d7224 */ /* 0x000fce00078e0003 */
[----:B------:R-:W-:Y:S05]  /*11680*/  WARPSYNC.COLLECTIVE R15, `(.L_x_3776) ;  /* 0x000000000f087348 */ /* 0x000fea0003c00000 */
[----:B------:R0:W1:Y:S02]  /*11690*/  SHFL.UP P6, R14, R13, R12, R11 ;  /* 0x0400000c0d0e7389 */ /* 0x00006400000c000b */
[----:B01----:R-:W-:Y:S01]  /*116a0*/  ENDCOLLECTIVE ;  /* 0x000000000000791b */ /* 0x003fe20003800000 */
.L_x_3776:
        /* <DEDUP_REMOVED lines=8> */
.L_x_3777:
[----:B------:R-:W-:Y:S05]  /*11730*/  BRA `(.L_x_3778) ;  /* 0xffffffcc00487947 */ /* 0x000fea000383ffff */
.L_x_3690:
[----:B------:R-:W-:Y:S01]  /*11740*/  BSSY B0, `(.L_x_3779) ;  /* 0x0000008000007945 */ /* 0x000fe20003800000 */
[----:B-----5:R-:W-:Y:S01]  /*11750*/  IMAD.MOV.U32 R13, RZ, RZ, R5 ;  /* 0x000000ffff0d7224 */ /* 0x020fe200078e0005 */
[----:B------:R-:W-:Y:S01]  /*11760*/  MOV R12, 0x1 ;  /* 0x00000001000c7802 */ /* 0x000fe20000000f00 */
[----:B------:R-:W-:Y:S02]  /*11770*/  IMAD.MOV.U32 R11, RZ, RZ, RZ ;  /* 0x000000ffff0b7224 */ /* 0x000fe400078e00ff */
[----:B------:R-:W-:-:S07]  /*11780*/  IMAD.MOV.U32 R15, RZ, RZ, -0x1 ;  /* 0xffffffffff0f7424 */ /* 0x000fce00078e00ff */
[----:B01----:R-:W-:Y:S05]  /*11790*/  WARPSYNC.COLLECTIVE R15, `(.L_x_3780) ;  /* 0x000000000f087348 */ /* 0x003fea0003c00000 */
[----:B------:R2:W3:Y:S02]  /*117a0*/  SHFL.UP P6, R14, R13, R12, R11 ;  /* 0x0400000c0d0e7389 */ /* 0x0004e400000c000b */
[----:B0123--:R-:W-:Y:S01]  /*117b0*/  ENDCOLLECTIVE ;  /* 0x000000000000791b */ /* 0x00ffe20003800000 */
.L_x_3780:
[----:B------:R-:W-:Y:S05]  /*117c0*/  BSYNC B0 ;  /* 0x0000000000007941 */ /* 0x000fea0003800000 */
.L_x_3779:
        /* <DEDUP_REMOVED lines=8> */
.L_x_3781:
[----:B------:R-:W-:Y:S02]  /*11850*/  MOV R12, 0x4 ;  /* 0x00000004000c7802 */ /* 0x000fe40000000f00 */
[----:B------:R-:W-:-:S05]  /*11860*/  SEL R2, R14, RZ, P2 ;  /* 0x000000ff0e027207 */ /* 0x000fca0001000000 */
[----:B------:R-:W-:-:S04]  /*11870*/  IMAD.IADD R2, R13, 0x1, R2 ;  /* 0x000000010d027824 */ /* 0x000fc800078e0202 */
[----:B------:R-:W-:-:S07]  /*11880*/  IMAD.MOV.U32 R13, RZ, RZ, R2 ;  /* 0x000000ffff0d7224 */ /* 0x000fce00078e0002 */
[----:B------:R-:W-:Y:S05]  /*11890*/  WARPSYNC.COLLECTIVE R15, `(.L_x_3782) ;  /* 0x000000000f087348 */ /* 0x000fea0003c00000 */
[----:B------:R0:W1:Y:S02]  /*118a0*/  SHFL.UP P6, R14, R13, R12, R11 ;  /* 0x0400000c0d0e7389 */ /* 0x00006400000c000b */
[----:B01----:R-:W-:Y:S01]  /*118b0*/  ENDCOLLECTIVE ;  /* 0x000000000000791b */ /* 0x003fe20003800000 */
.L_x_3782:
[----:B------:R-:W-:Y:S01]  /*118c0*/  IMAD.MOV.U32 R12, RZ, RZ, 0x8 ;  /* 0x00000008ff0c7424 */ /* 0x000fe200078e00ff */
[----:B------:R-:W-:-:S05]  /*118d0*/  SEL R3, R14, RZ, P3 ;  /* 0x000000ff0e037207 */ /* 0x000fca0001800000 */
[----:B------:R-:W-:-:S04]  /*118e0*/  IMAD.IADD R3, R2, 0x1, R3 ;  /* 0x0000000102037824 */ /* 0x000fc800078e0203 */
[----:B------:R-:W-:-:S07]  /*118f0*/  IMAD.MOV.U32 R13, RZ, RZ, R3 ;  /* 0x000000ffff0d7224 */ /* 0x000fce00078e0003 */
[----:B------:R-:W-:Y:S05]  /*11900*/  WARPSYNC.COLLECTIVE R15, `(.L_x_3783) ;  /* 0x000000000f087348 */ /* 0x000fea0003c00000 */
[----:B------:R0:W1:Y:S02]  /*11910*/  SHFL.UP P6, R14, R13, R12, R11 ;  /* 0x0400000c0d0e7389 */ /* 0x00006400000c000b */
[----:B01----:R-:W-:Y:S01]  /*11920*/  ENDCOLLECTIVE ;  /* 0x000000000000791b */ /* 0x003fe20003800000 */
.L_x_3783:
[----:B------:R-:W-:Y:S01]  /*11930*/  IMAD.MOV.U32 R12, RZ, RZ, 0x10 ;  /* 0x00000010ff0c7424 */ /* 0x000fe200078e00ff */
[----:B------:R-:W-:-:S05]  /*11940*/  SEL R4, R14, RZ, P4 ;  /* 0x000000ff0e047207 */ /* 0x000fca0002000000 */
[----:B------:R-:W-:-:S04]  /*11950*/  IMAD.IADD R4, R3, 0x1, R4 ;  /* 0x0000000103047824 */ /* 0x000fc800078e0204 */
[----:B------:R-:W-:-:S07]  /*11960*/  IMAD.MOV.U32 R13, RZ, RZ, R4 ;  /* 0x000000ffff0d7224 */ /* 0x000fce00078e0004 */
[----:B------:R-:W-:Y:S05]  /*11970*/  WARPSYNC.COLLECTIVE R15, `(.L_x_3784) ;  /* 0x000000000f087348 */ /* 0x000fea0003c00000 */
[----:B------:R0:W1:Y:S02]  /*11980*/  SHFL.UP P6, R14, R13, R12, R11 ;  /* 0x0400000c0d0e7389 */ /* 0x00006400000c000b */
[----:B01----:R-:W-:Y:S01]  /*11990*/  ENDCOLLECTIVE ;  /* 0x000000000000791b */ /* 0x003fe20003800000 */
.L_x_3784:
[----:B------:R-:W-:Y:S01]  /*119a0*/  MOV R12, 0x1f ;  /* 0x0000001f000c7802 */ /* 0x000fe20000000f00 */
[----:B------:R-:W-:Y:S01]  /*119b0*/  IMAD.MOV.U32 R11, RZ, RZ, 0x1f ;  /* 0x0000001fff0b7424 */ /* 0x000fe200078e00ff */
[----:B------:R-:W-:-:S05]  /*119c0*/  SEL R3, R14, RZ, P5 ;  /* 0x000000ff0e037207 */ /* 0x000fca0002800000 */
[----:B------:R-:W-:-:S04]  /*119d0*/  IMAD.IADD R2, R4, 0x1, R3 ;  /* 0x0000000104027824 */ /* 0x000fc800078e0203 */
[----:B------:R-:W-:-:S07]  /*119e0*/  IMAD.MOV.U32 R13, RZ, RZ, R2 ;  /* 0x000000ffff0d7224 */ /* 0x000fce00078e0002 */
[----:B------:R-:W-:Y:S05]  /*119f0*/  WARPSYNC.COLLECTIVE R15, `(.L_x_3785) ;  /* 0x000000000f087348 */ /* 0x000fea0003c00000 */
[----:B------:R0:W1:Y:S02]  /*11a00*/  SHFL.IDX P6, R14, R13, R12, R11 ;  /* 0x0000000c0d0e7389 */ /* 0x00006400000c000b */
[----:B01----:R-:W-:Y:S01]  /*11a10*/  ENDCOLLECTIVE ;  /* 0x000000000000791b */ /* 0x003fe20003800000 */
.L_x_3785:
[----:B------:R-:W-:Y:S05]  /*11a20*/  BRA `(.L_x_3786) ;  /* 0xffffffcc00287947 */ /* 0x000fea000383ffff */
.L_x_3692:
[----:B------:R-:W-:Y:S01]  /*11a30*/  BSSY B0, `(.L_x_3787) ;  /* 0x0000006000007945 */ /* 0x000fe20003800000 */
[----:B------:R-:W-:Y:S01]  /*11a40*/  PLOP3.LUT P6, PT, P6, PT, PT, 0x8, 0x0 ;  /* 0x000000000000781c */ /* 0x000fe200037ce170 */
[----:B------:R-:W-:-:S12]  /*11a50*/  IMAD.MOV.U32 R15, RZ, RZ, -0x1 ;  /* 0xffffffffff0f7424 */ /* 0x000fd800078e00ff */
[----:B01----:R-:W-:Y:S05]  /*11a60*/  WARPSYNC.COLLECTIVE R15, `(.L_x_3788) ;  /* 0x000000000f087348 */ /* 0x003fea0003c00000 */
[----:B------:R-:W-:Y:S01]  /*11a70*/  VOTE.ANY R14, PT, P6 ;  /* 0x00000000000e7806 */ /* 0x000fe200030e0100 */
[----:B01----:R-:W-:Y:S06]  /*11a80*/  ENDCOLLECTIVE ;  /* 0x000000000000791b */ /* 0x003fec0003800000 */
.L_x_3788:
[----:B------:R-:W-:Y:S05]  /*11a90*/  BSYNC B0 ;  /* 0x0000000000007941 */ /* 0x000fea0003800000 */
.L_x_3787:
        /* <DEDUP_REMOVED lines=9> */
.L_x_3789:
[----:B------:R-:W-:Y:S01]  /*11b30*/  IMAD.MOV.U32 R5, RZ, RZ, R14 ;  /* 0x000000ffff057224 */ /* 0x000fe200078e000e */
[----:B------:R-:W-:Y:S06]  /*11b40*/  BRA `(.L_x_3790) ;  /* 0xffffffcc00187947 */ /* 0x000fec000383ffff */
.L_x_3694:
[----:B------:R-:W-:Y:S01]  /*11b50*/  BSSY B0, `(.L_x_3791) ;  /* 0x0000007000007945 */ /* 0x000fe20003800000 */
[----:B------:R-:W-:Y:S01]  /*11b60*/  MOV R13, R2 ;  /* 0x00000002000d7202 */ /* 0x000fe20000000f00 */
[----:B------:R-:W-:Y:S02]  /*11b70*/  IMAD.MOV.U32 R11, RZ, RZ, 0x1f ;  /* 0x0000001fff0b7424 */ /* 0x000fe400078e00ff */
[----:B------:R-:W-:-:S07]  /*11b80*/  IMAD.MOV.U32 R15, RZ, RZ, -0x1 ;  /* 0xffffffffff0f7424 */ /* 0x000fce00078e00ff */
[----:B0123--:R-:W-:Y:S05]  /*11b90*/  WARPSYNC.COLLECTIVE R15, `(.L_x_3792) ;  /* 0x000000000f087348 */ /* 0x00ffea0003c00000 */
[----:B------:R4:W0:Y:S02]  /*11ba0*/  SHFL.IDX P6, R14, R13, R12, R11 ;  /* 0x0000000c0d0e7389 */ /* 0x00082400000c000b */
[----:B01234-:R-:W-:Y:S01]  /*11bb0*/  ENDCOLLECTIVE ;  /* 0x000000000000791b */ /* 0x01ffe20003800000 */
.L_x_3792:
[----:B------:R-:W-:Y:S05]  /*11bc0*/  BSYNC B0 ;  /* 0x0000000000007941 */ /* 0x000fea0003800000 */
.L_x_3791:
[----:B------:R-:W-:Y:S05]  /*11bd0*/  BRA `(.L_x_3693) ;  /* 0xffffffcc00107947 */ /* 0x000fea000383ffff */
.L_x_3698:
[----:B0-----:R0:W1:Y:S02]  /*11be0*/  SYNCS.PHASECHK.TRANS64.TRYWAIT P0, [R5+URZ+0x28c20], R0 ;  /* 0x028c2000050075a7 */ /* 0x001064000800017f */
[----:B-1----:R-:W-:Y:S05]  /*11bf0*/  @!P0 NANOSLEEP.SYNCS 0x989680 ;  /* 0x009896800000895d */ /* 0x002fea0003900000 */
[----:B------:R-:W1:Y:S02]  /*11c00*/  @!P0 SYNCS.PHASECHK.TRANS64 P0, [R5+URZ+0x28c20], R0 ;  /* 0x028c2000050085a7 */ /* 0x000e64000800007f */
[----:B-1----:R-:W-:Y:S05]  /*11c10*/  @!P0 BRA `(.L_x_3698) ;  /* 0xfffffffc00f08947 */ /* 0x002fea000383ffff */
[----:B------:R-:W-:Y:S05]  /*11c20*/  BRA `(.L_x_3793) ;  /* 0xffffffcc00fc7947 */ /* 0x000fea000383ffff */
.L_x_3699:
[----:B------:R-:W1:Y:S01]  /*11c30*/  S2R R2, SR_TID.X ;  /* 0x0000000000027919 */ /* 0x000e620000002100 */
[----:B------:R-:W-:Y:S01]  /*11c40*/  BSSY B0, `(.L_x_3794) ;  /* 0x000000a000007945 */ /* 0x000fe20003800000 */
[----:B------:R-:W-:Y:S02]  /*11c50*/  IMAD.MOV.U32 R12, RZ, RZ, RZ ;  /* 0x000000ffff0c7224 */ /* 0x000fe400078e00ff */
[----:B------:R-:W-:Y:S02]  /*11c60*/  IMAD.MOV.U32 R11, RZ, RZ, 0x1f ;  /* 0x0000001fff0b7424 */ /* 0x000fe400078e00ff */
[----:B------:R-:W-:Y:S01]  /*11c70*/  IMAD.MOV.U32 R15, RZ, RZ, -0x1 ;  /* 0xffffffffff0f7424 */ /* 0x000fe200078e00ff */
[----:B-1----:R-:W-:-:S04]  /*11c80*/  SHF.R.U32.HI R2, RZ, 0x5, R2 ;  /* 0x00000005ff027819 */ /* 0x002fc80000011602 */
[----:B------:R-:W-:-:S05]  /*11c90*/  LOP3.LUT R2, R2, 0x3, RZ, 0xc0, !PT ;  /* 0x0000000302027812 */ /* 0x000fca00078ec0ff */
[----:B------:R-:W-:-:S07]  /*11ca0*/  IMAD.MOV.U32 R13, RZ, RZ, R2 ;  /* 0x000000ffff0d7224 */ /* 0x000fce00078e0002 */
[----:B0-234-:R-:W-:Y:S05]  /*11cb0*/  WARPSYNC.COLLECTIVE R15, `(.L_x_3795) ;  /* 0x000000000f087348 */ /* 0x01dfea0003c00000 */
[----:B------:R1:W0:Y:S02]  /*11cc0*/  SHFL.IDX P6, R14, R13, R12, R11 ;  /* 0x0000000c0d0e7389 */ /* 0x00022400000c000b */
[----:B01234-:R-:W-:Y:S01]  /*11cd0*/  ENDCOLLECTIVE ;  /* 0x000000000000791b */ /* 0x01ffe20003800000 */
.L_x_3795:
[----:B------:R-:W-:Y:S05]  /*11ce0*/  BSYNC B0 ;  /* 0x0000000000007941 */ /* 0x000fea0003800000 */
.L_x_3794:
[----:B------:R-:W-:Y:S05]  /*11cf0*/  BRA `(.L_x_3796) ;  /* 0xffffffcc00e47947 */ /* 0x000fea000383ffff */
.L_x_3702:
[----:B------:R-:W-:Y:S01]  /*11d00*/  BSSY B1, `(.L_x_3797) ;  /* 0x0000006000017945 */ /* 0x000fe20003800000 */
[----:B------:R-:W-:-:S07]  /*11d10*/  IMAD.MOV.U32 R15, RZ, RZ, -0x1 ;  /* 0xffffffffff0f7424 */ /* 0x000fce00078e00ff */
[----:B0-234-:R-:W-:Y:S05]  /*11d20*/  WARPSYNC.COLLECTIVE R15, `(.L_x_3798) ;  /* 0x000000000f0c7348 */ /* 0x01dfea0003c00000 */
[----:B------:R-:W-:Y:S02]  /*11d30*/  ELECT P6, UR62, PT ;  /* 0x00000000003e782f */ /* 0x000fe400038c0000 */
[----:B------:R-:W-:Y:S01]  /*11d40*/  MOV R14, UR62 ;  /* 0x0000003e000e7c02 */ /* 0x000fe20008000f00 */
[----:B0-234-:R-:W-:Y:S10]  /*11d50*/  ENDCOLLECTIVE ;  /* 0x000000000000791b */ /* 0x01dff40003800000 */
.L_x_3798:
[----:B------:R-:W-:Y:S05]  /*11d60*/  BSYNC B1 ;  /* 0x0000000000017941 */ /* 0x000fea0003800000 */
.L_x_3797:
[----:B------:R-:W-:Y:S05]  /*11d70*/  BRA `(.L_x_3799) ;  /* 0xffffffcc00dc7947 */ /* 0x000fea000383ffff */
.L_x_3704:
[----:B0-----:R0:W1:Y:S02]  /*11d80*/  SYNCS.PHASECHK.TRANS64.TRYWAIT P1, [R3+URZ+0x28c40], R2 ;  /* 0x028c4002030075a7 */ /* 0x001064000802017f */
[----:B-1----:R-:W-:Y:S05]  /*11d90*/  @!P1 NANOSLEEP.SYNCS 0x989680 ;  /* 0x009896800000995d */ /* 0x002fea0003900000 */
[----:B------:R-:W1:Y:S02]  /*11da0*/  @!P1 SYNCS.PHASECHK.TRANS64 P1, [R3+URZ+0x28c40], R2 ;  /* 0x028c4002030095a7 */ /* 0x000e64000802007f */
[----:B-1----:R-:W-:Y:S05]  /*11db0*/  @!P1 BRA `(.L_x_3704) ;  /* 0xfffffffc00f09947 */ /* 0x002fea000383ffff */
[----:B------:R-:W-:Y:S05]  /*11dc0*/  BRA `(.L_x_3800) ;  /* 0xffffffcc00fc7947 */ /* 0x000fea000383ffff */
.L_x_3706:
[----:B-1----:R1:W0:Y:S02]  /*11dd0*/  SYNCS.PHASECHK.TRANS64.TRYWAIT P1, [R5+URZ+0x28c40], R0 ;  /* 0x028c4000050075a7 */ /* 0x002224000802017f */
[----:B0-----:R-:W-:Y:S05]  /*11de0*/  @!P1 NANOSLEEP.SYNCS 0x989680 ;  /* 0x009896800000995d */ /* 0x001fea0003900000 */
[----:B------:R-:W0:Y:S02]  /*11df0*/  @!P1 SYNCS.PHASECHK.TRANS64 P1, [R5+URZ+0x28c40], R0 ;  /* 0x028c4000050095a7 */ /* 0x000e24000802007f */
[----:B0-----:R-:W-:Y:S05]  /*11e00*/  @!P1 BRA `(.L_x_3706) ;  /* 0xfffffffc00f09947 */ /* 0x001fea000383ffff */
[----:B------:R-:W-:Y:S05]  /*11e10*/  BRA `(.L_x_3801) ;  /* 0xffffffd000087947 */ /* 0x000fea000383ffff */
.L_x_3708:
[----:B------:R0:W0:Y:S02]  /*11e20*/  SYNCS.PHASECHK.TRANS64.TRYWAIT P1, [R3+URZ+0x28c60], R2 ;  /* 0x028c6002030075a7 */ /* 0x000024000802017f */
[----:B0-----:R-:W-:Y:S05]  /*11e30*/  @!P1 NANOSLEEP.SYNCS 0x989680 ;  /* 0x009896800000995d */ /* 0x001fea0003900000 */
[----:B------:R-:W0:Y:S02]  /*11e40*/  @!P1 SYNCS.PHASECHK.TRANS64 P1, [R3+URZ+0x28c60], R2 ;  /* 0x028c6002030095a7 */ /* 0x000e24000802007f */
[----:B0-----:R-:W-:Y:S05]  /*11e50*/  @!P1 BRA `(.L_x_3708) ;  /* 0xfffffffc00f09947 */ /* 0x001fea000383ffff */
[----:B------:R-:W-:Y:S05]  /*11e60*/  BRA `(.L_x_3802) ;  /* 0xffffffd000047947 */ /* 0x000fea000383ffff */
.L_x_3803:
        /* <DEDUP_REMOVED lines=9> */
.L_x_15532:


//--------------------- .text._ZN7cutlass13device_kernelIN5flash11enable_sm90INS1_16FlashAttnFwdSm90INS1_25CollectiveMainloopFwdSm90ILi2EN4cute5tupleIJNS5_1CILi1EEES8_S8_EEENS6_IJNS7_ILi64EEESA_SA_EEELi512ENS_6half_tEfNS_4arch4Sm90ELb0ELb0ELb0ELb1ELb1ELb1ELb0ELb0ELb0ELb1ELb0ELb0EEENS1_21CollectiveEpilogueFwdINS6_IJSA_NS7_ILi512EEESA_EEES9_SC_SE_Li256ELb1ELb1ELb0ELb0EEENS1_36VarlenDynamicPersistentTileSchedulerILi64ELi64ELi256ELi128ELb0ELb1ELb1ELb0ELb1ELb1EEEEEEEEEvNT_6ParamsE --------------------------
	.section	.text._ZN7cutlass13device_kernelIN5flash11enable_sm90INS1_16FlashAttnFwdSm90INS1_25CollectiveMainloopFwdSm90ILi2EN4cute5tupleIJNS5_1CILi1EEES8_S8_EEENS6_IJNS7_ILi64EEESA_SA_EEELi512ENS_6half_tEfNS_4arch4Sm90ELb0ELb0ELb0ELb1ELb1ELb1ELb0ELb0ELb0ELb1ELb0ELb0EEENS1_21CollectiveEpilogueFwdINS6_IJSA_NS7_ILi512EEESA_EEES9_SC_SE_Li256ELb1ELb1ELb0ELb0EEENS1_36VarlenDynamicPersistentTileSchedulerILi64ELi64ELi256ELi128ELb0ELb1ELb1ELb0ELb1ELb1EEEEEEEEEvNT_6ParamsE,"ax",@progbits
	.align	128
.text._ZN7cutlass13device_kernelIN5flash11enable_sm90INS1_16FlashAttnFwdSm90INS1_25CollectiveMainloopFwdSm90ILi2EN4cute5tupleIJNS5_1CILi1EEES8_S8_EEENS6_IJNS7_ILi64EEESA_SA_EEELi512ENS_6half_tEfNS_4arch4Sm90ELb0ELb0ELb0ELb1ELb1ELb1ELb0ELb0ELb0ELb1ELb0ELb0EEENS1_21CollectiveEpilogueFwdINS6_IJSA_NS7_ILi512EEESA_EEES9_SC_SE_Li256ELb1ELb1ELb0ELb0EEENS1_36VarlenDynamicPersistentTileSchedulerILi64ELi64ELi256ELi128ELb0ELb1ELb1ELb0ELb1ELb1EEEEEEEEEvNT_6ParamsE:
        .type           _ZN7cutlass13device_kernelIN5flash11enable_sm90INS1_16FlashAttnFwdSm90INS1_25CollectiveMainloopFwdSm90ILi2EN4cute5tupleIJNS5_1CILi1EEES8_S8_EEENS6_IJNS7_ILi64EEESA_SA_EEELi512ENS_6half_tEfNS_4arch4Sm90ELb0ELb0ELb0ELb1ELb1ELb1ELb0ELb0ELb0ELb1ELb0ELb0EEENS1_21CollectiveEpilogueFwdINS6_IJSA_NS7_ILi512EEESA_EEES9_SC_SE_Li256ELb1ELb1ELb0ELb0EEENS1_36VarlenDynamicPersistentTileSchedulerILi64ELi64ELi256ELi128ELb0ELb1ELb1ELb0ELb1ELb1EEEEEEEEEvNT_6ParamsE,@function
        .size           _ZN7cutlass13device_kernelIN5flash11enable_sm90INS1_16FlashAttnFwdSm90INS1_25CollectiveMainloopFwdSm90ILi2EN4cute5tupleIJNS5_1CILi1EEES8_S8_EEENS6_IJNS7_ILi64EEESA_SA_EEELi512ENS_6half_tEfNS_4arch4Sm90ELb0ELb0ELb0ELb1ELb1ELb1ELb0ELb0ELb0ELb1ELb0ELb0EEENS1_21CollectiveEpilogueFwdINS6_IJSA_NS7_ILi512EEESA_EEES9_SC_SE_Li256ELb1ELb1ELb0ELb0EEENS1_36VarlenDynamicPersistentTileSchedulerILi64ELi64ELi256ELi128ELb0ELb1ELb1ELb0ELb1ELb1EEEEEEEEEvNT_6ParamsE,(.L_x_15533 - _ZN7cutlass13device_kernelIN5flash11enable_sm90INS1_16FlashAttnFwdSm90INS1_25CollectiveMainloopFwdSm90ILi2EN4cute5tupleIJNS5_1CILi1EEES8_S8_EEENS6_IJNS7_ILi64EEESA_SA_EEELi512ENS_6half_tEfNS_4arch4Sm90ELb0ELb0ELb0ELb1ELb1ELb1ELb0ELb0ELb0ELb1ELb0ELb0EEENS1_21CollectiveEpilogueFwdINS6_IJSA_NS7_ILi512EEESA_EEES9_SC_SE_Li256ELb1ELb1ELb0ELb0EEENS1_36VarlenDynamicPersistentTileSchedulerILi64ELi64ELi256ELi128ELb0ELb1ELb1ELb0ELb1ELb1EEEEEEEEEvNT_6ParamsE)
        .other          _ZN7cutlass13device_kernelIN5flash11enable_sm90INS1_16FlashAttnFwdSm90INS1_25CollectiveMainloopFwdSm90ILi2EN4cute5tupleIJNS5_1CILi1EEES8_S8_EEENS6_IJNS7_ILi64EEESA_SA_EEELi512ENS_6half_tEfNS_4arch4Sm90ELb0ELb0ELb0ELb1ELb1ELb1ELb0ELb0ELb0ELb1ELb0ELb0EEENS1_21CollectiveEpilogueFwdINS6_IJSA_NS7_ILi512EEESA_EEES9_SC_SE_Li256ELb1ELb1ELb0ELb0EEENS1_36VarlenDynamicPersistentTileSchedulerILi64ELi64ELi256ELi128ELb0ELb1ELb1ELb0ELb1ELb1EEEEEEEEEvNT_6ParamsE,@"STO_CUDA_ENTRY STV_DEFAULT"
_ZN7cutlass13device_kernelIN5flash11enable_sm90INS1_16FlashAttnFwdSm90INS1_25CollectiveMainloopFwdSm90ILi2EN4cute5tupleIJNS5_1CILi1EEES8_S8_EEENS6_IJNS7_ILi64EEESA_SA_EEELi512ENS_6half_tEfNS_4arch4Sm90ELb0ELb0ELb0ELb1ELb1ELb1ELb0ELb0ELb0ELb1ELb0ELb0EEENS1_21CollectiveEpilogueFwdINS6_IJSA_NS7_ILi512EEESA_EEES9_SC_SE_Li256ELb1ELb1ELb0ELb0EEENS1_36VarlenDynamicPersistentTileSchedulerILi64ELi64ELi256ELi128ELb0ELb1ELb1ELb0ELb1ELb1EEEEEEEEEvNT_6ParamsE:
[----:B------:R-:W0:Y:S02]  /*0000*/  LDC R1, c[0x0][0x28] ;  /* 0x00000a00ff017b82 */ /* 0x000e240000000800 */
[----:B0-----:R-:W-:Y:S01]  /*0010*/  VIADD R1, R1, 0xffffffa0 ;  /* 0xffffffa001017836 */ /* 0x001fe20000000000 */
[----:B------:R-:W0:Y:S01]  /*0020*/  S2R R0, SR_TID.X ;  /* 0x0000000000007919 */ /* 0x000e220000002100 */
[----:B------:R-:W-:Y:S01]  /*0030*/  ELECT P0, URZ, PT ;  /* 0x00000000003f782f */ /* 0x000fe20003800000 */
[----:B------:R-:W-:Y:S01]  /*0040*/  BSSY B0, `(.L_x_3804) ;  /* 0x000000d000007945 */ /* 0x000fe20003800000 */
[----:B0-----:R-:W-:-:S05]  /*0050*/  SHF.R.U32.HI R2, RZ, 0x5, R0 ;  /* 0x00000005ff027819 */ /* 0x001fca0000011600 */
[----:B------:R-:W0:Y:S02]  /*0060*/  SHFL.IDX PT, R3, R2, RZ, 0x1f ;  /* 0x00001fff02037589 */ /* 0x000e2400000e0000 */
[----:B0-----:R-:W-:-:S13]  /*0070*/  ISETP.EQ.AND P0, PT, R3, RZ, P0 ;  /* 0x000000ff0300720c */ /* 0x001fda0000702270 */
        /* <DEDUP_REMOVED lines=9> */
.L_x_3805:
[----:B------:R-:W-:Y:S05]  /*0110*/  BSYNC B0 ;  /* 0x0000000000007941 */ /* 0x000fea0003800000 */
.L_x_3804:
[----:B------:R-:W-:Y:S01]  /*0120*/  SHF.R.U32.HI R4, RZ, 0x7, R0 ;  /* 0x00000007ff047819 */ /* 0x000fe20000011600 */
[----:B------:R-:W-:Y:S01]  /*0130*/  VOTEU.ANY UP0, P0 ;  /* 0x00000000003f7886 */ /* 0x000fe20000000100 */
[----:B------:R-:W0:Y:S01]  /*0140*/  SHFL.IDX PT, R3, R2, RZ, 0x1f ;  /* 0x00001fff02037589 */ /* 0x000e2200000e0000 */
[----:B------:R-:W-:Y:S01]  /*0150*/  UMOV UR4, 0x80 ;  /* 0x0000008000047882 */ /* 0x000fe20000000000 */
[----:B------:R-:W-:Y:S01]  /*0160*/  UMOV UR7, 0x100 ;  /* 0x0000010000077882 */ /* 0x000fe20000000000 */
[----:B------:R-:W-:Y:S01]  /*0170*/  VOTEU.ANY UP1, P0 ;  /* 0x00000000003f7886 */ /* 0x000fe20000020100 */
[----:B------:R-:W1:Y:S01]  /*0180*/  SHFL.IDX PT, R4, R4, RZ, 0x1f ;  /* 0x00001fff04047589 */ /* 0x000e6200000e0000 */
[----:B------:R-:W2:Y:S01]  /*0190*/  @UP0 S2UR UR8, SR_CgaCtaId ;  /* 0x00000000000809c3 */ /* 0x000ea20000008800 */
[----:B------:R-:W-:Y:S01]  /*01a0*/  @UP0 UMOV UR6, 0x400 ;  /* 0x0000040000060882 */ /* 0x000fe20000000000 */
[----:B------:R-:W-:-:S04]  /*01b0*/  @UP0 UIADD3 UR4, -UR4, 0x100000, URZ ;  /* 0x0010000004040890 */ /* 0x000fc8000fffe13f */
[----:B------:R-:W-:Y:S02]  /*01c0*/  @UP0 USHF.L.U32 UR5, UR4, 0xb, URZ ;  /* 0x0000000b04050899 */ /* 0x000fe4000800063f */
[----:B------:R-:W-:Y:S01]  /*01d0*/  @UP0 USHF.L.U32 UR4, UR4, 0x1, URZ ;  /* 0x0000000104040899 */ /* 0x000fe2000800063f */
[----:B0-----:R-:W-:Y:S01]  /*01e0*/  ISETP.NE.AND P1, PT, R3, RZ, PT ;  /* 0x000000ff0300720c */ /* 0x001fe20003f25270 */
[----:B-1----:R0:W-:Y:S01]  /*01f0*/  STL [R1+0x50], R4 ;  /* 0x0000500401007387 */ /* 0x0021e20000100800 */
[----:B--2---:R-:W-:Y:S02]  /*0200*/  @UP0 ULEA UR8, UR8, UR6, 0x18 ;  /* 0x0000000608080291 */ /* 0x004fe4000f8ec03f */
[----:B------:R-:W-:-:S04]  /*0210*/  @UP0 UIADD3 UR6, -UR7, 0x100000, URZ ;  /* 0x0010000007060890 */ /* 0x000fc8000fffe13f */
[----:B------:R-:W-:Y:S02]  /*0220*/  @UP0 USHF.L.U32 UR7, UR6, 0xb, URZ ;  /* 0x0000000b06070899 */ /* 0x000fe4000800063f */
[----:B------:R-:W-:Y:S01]  /*0230*/  @UP0 USHF.L.U32 UR6, UR6, 0x1, URZ ;  /* 0x0000000106060899 */ /* 0x000fe2000800063f */
[----:B------:R-:W-:Y:S01]  /*0240*/  VOTEU.ANY UP0, P0 ;  /* 0x00000000003f7886 */ /* 0x000fe20000000100 */
[----:B------:R-:W1:Y:S04]  /*0250*/  FENCE.VIEW.ASYNC.S ;  /* 0x00000000000073c6 */ /* 0x000e680000000000 */
[----:B-1----:R0:W1:Y:S06]  /*0260*/  @UP0 SYNCS.EXCH.64 URZ, [UR8+0x28c00], UR4 ;  /* 0x028c0004083f05b2 */ /* 0x00206c0008000100 */
[----:B------:R0:W2:Y:S02]  /*0270*/  @UP1 SYNCS.EXCH.64 URZ, [UR8+0x28c20], UR6 ;  /* 0x028c2006083f15b2 */ /* 0x0000a40008000100 */
        /* <DEDUP_REMOVED lines=10> */
[----:B0-----:R0:W3:Y:S01]  /*0320*/  SYNCS.EXCH.64 URZ, [UR6+0x28c30], UR4 ;  /* 0x028c3004063f75b2 */ /* 0x0010e20008000100 */
[----:B------:R0:W4:Y:S01]  /*0330*/  SYNCS.EXCH.64 URZ, [UR6+0x28c40], UR4 ;  /* 0x028c4004063f75b2 */ /* 0x0001220008000100 */
[----:B------:R0:W0:Y:S01]  /*0340*/  SYNCS.EXCH.64 URZ, [UR6+0x28c38], UR4 ;  /* 0x028c3804063f75b2 */ /* 0x0000220008000100 */
[----:B------:R0:W0:Y:S01]  /*0350*/  SYNCS.EXCH.64 URZ, [UR6+0x28c48], UR4 ;  /* 0x028c4804063f75b2 */ /* 0x0000220008000100 */
[----:B------:R-:W-:Y:S01]  /*0360*/  NOP ;  /* 0x0000000000007918 */ /* 0x000fe20000000000 */
.L_x_3806:
        /* <DEDUP_REMOVED lines=22> */
.L_x_3807:
        /* <DEDUP_REMOVED lines=18> */
.L_x_3808:
        /* <DEDUP_REMOVED lines=22> */
.L_x_3809:
        /* <DEDUP_REMOVED lines=22> */
.L_x_3810:
[----:B------:R-:W-:Y:S01]  /*08b0*/  ISETP.NE.AND P0, PT, R4, RZ, PT ;  /* 0x000000ff0400720c */ /* 0x000fe20003f05270 */
[----:B------:R-:W-:Y:S01]  /*08c0*/  IMAD.MOV.U32 R37, RZ, RZ, 0x1 ;  /* 0x00000001ff257424 */ /* 0x000fe200078e00ff */
[----:B------:R-:W-:Y:S01]  /*08d0*/  NOP ;  /* 0x0000000000007918 */ /* 0x000fe20000000000 */
[----:B------:R-:W-:Y:S01]  /*08e0*/  ULDC.64 UR40, c[0x0][0x208] ;  /* 0x0000820000287ab9 */ /* 0x000fe20000000a00 */
[----:B------:R-:W-:Y:S02]  /*08f0*/  BSSY B9, `(.L_x_3811) ;  /* 0x0001640000097945 */ /* 0x000fe40003800000 */
[----:B------:R-:W-:Y:S01]  /*0900*/  SEL R37, R37, 0x2, !P0 ;  /* 0x0000000225257807 */ /* 0x000fe20004000000 */
[----:B01234-:R-:W-:Y:S06]  /*0910*/  BAR.SYNC.DEFER_BLOCKING 0x0 ;  /* 0x0000000000007b1d */ /* 0x01ffec0000010000 */
[----:B------:R-:W-:Y:S05]  /*0920*/  @!P0 BRA `(.L_x_3812) ;  /* 0x000000f000e08947 */ /* 0x000fea0003800000 */
.L_x_3813:
[----:B------:R-:W-:-:S08]  /*0930*/  NOP ;  /* 0x0000000000007918 */ /* 0x000fd00000000000 */
[----:B------:R-:W0:Y:S02]  /*0940*/  USETMAXREG.TRY_ALLOC.CTAPOOL UP0, 0xe8 ;  /* 0x000000e8000079c8 */ /* 0x000e240008000600 */
[----:B0-----:R-:W-:-:S13]  /*0950*/  PLOP3.LUT P0, PT, PT, PT, UP0, 0x80, 0x0 ;  /* 0x000000000000781c */ /* 0x001fda0003f0f008 */
[----:B------:R-:W-:Y:S05]  /*0960*/  @!P0 BRA `(.L_x_3813) ;  /* 0xfffffffc00f08947 */ /* 0x000fea000383ffff */
[----:B------:R-:W-:Y:S01]  /*0970*/  SHF.R.U32.HI R2, RZ, 0x7, R0 ;  /* 0x00000007ff027819 */ /* 0x000fe20000011600 */
[----:B------:R-:W0:Y:S03]  /*0980*/  S2UR UR4, SR_CgaCtaId ;  /* 0x00000000000479c3 */ /* 0x000e260000008800 */
[----:B------:R-:W-:Y:S02]  /*0990*/  ISETP.NE.AND P0, PT, R2, 0x1, PT ;  /* 0x000000010200780c */ /* 0x000fe40003f05270 */
[----:B------:R-:W-:-:S11]  /*09a0*/  MOV R2, 0x400 ;  /* 0x0000040000027802 */ /* 0x000fd60000000f00 */
[----:B------:R-:W-:Y:S06]  /*09b0*/  @!P0 BAR.ARV 0x8, 0x100 ;  /* 0x0204000000008b1d */ /* 0x000fec0000002000 */
[----:B------:R-:W-:Y:S01]  /*09c0*/  ISETP.GE.U32.AND P0, PT, R0, 0x100, PT ;  /* 0x000001000000780c */ /* 0x000fe20003f06070 */
[----:B0-----:R-:W-:Y:S01]  /*09d0*/  IMAD.U32 R193, RZ, RZ, UR4 ;  /* 0x00000004ffc17e24 */ /* 0x001fe2000f8e00ff */
[----:B------:R-:W-:-:S04]  /*09e0*/  ULDC UR4, c[0x0][0xc3c] ;  /* 0x00030f0000047ab9 */ /* 0x000fc80000000800 */
[----:B------:R-:W-:-:S07]  /*09f0*/  LEA R2, R193, R2, 0x18 ;  /* 0x00000002c1027211 */ /* 0x000fce00078ec0ff */
[----:B------:R-:W-:Y:S08]  /*0a00*/  @P0 BAR.ARV 0xf, 0x100 ;  /* 0x03c4000000000b1d */ /* 0x000ff00000002000 */
[----:B------:R-:W-:Y:S06]  /*0a10*/  BAR.SYNC.DEFER_BLOCKING 0x5, 0x180 ;  /* 0x0146000000007b1d */ /* 0x000fec0000010000 */
[----:B------:R-:W0:Y:S02]  /*0a20*/  LDS.128 R24, [R2+0x28cd0] ;  /* 0x028cd00002187984 */ /* 0x000e240000000c00 */
[----:B------:R-:W-:Y:S06]  /*0a30*/  BAR.ARV 0x4, 0x180 ;  /* 0x0106000000007b1d */ /* 0x000fec0000002000 */
[----:B0-----:R-:W-:-:S13]  /*0a40*/  ISETP.GE.AND P0, PT, R27, UR4, PT ;  /* 0x000000041b007c0c */ /* 0x001fda000bf06270 */
[----:B------:R-:W-:Y:S05]  /*0a50*/  @P0 BRA `(.L_x_3814) ;  /* 0x0000016000a40947 */ /* 0x000fea0003800000 */
[----:B------:R-:W-:Y:S01]  /*0a60*/  VIADD R19, R0, 0xffffff80 ;  /* 0xffffff8000137836 */ /* 0x000fe20000000000 */
[----:B------:R-:W-:Y:S01]  /*0a70*/  LOP3.LUT R186, R37, 0x1, RZ, 0xfc, !PT ;  /* 0x0000000125ba7812 */ /* 0x000fe200078efcff */
[----:B------:R-:W-:Y:S01]  /*0a80*/  IMAD.MOV.U32 R219, RZ, RZ, 0x20 ;  /* 0x00000020ffdb7424 */ /* 0x000fe200078e00ff */
[----:B------:R-:W-:Y:S01]  /*0a90*/  CS2R R22, SRZ ;  /* 0x0000000000167805 */ /* 0x000fe2000001ff00 */
[----:B------:R-:W-:Y:S01]  /*0aa0*/  IMAD.MOV.U32 R187, RZ, RZ, RZ ;  /* 0x000000ffffbb7224 */ /* 0x000fe200078e00ff */
[----:B------:R-:W-:Y:S01]  /*0ab0*/  SHF.R.S32.HI R0, RZ, 0x1f, R19 ;  /* 0x0000001fff007819 */ /* 0x000fe20000011413 */
[----:B------:R-:W-:-:S03]  /*0ac0*/  IMAD.MOV.U32 R18, RZ, RZ, RZ ;  /* 0x000000ffff127224 */ /* 0x000fc600078e00ff */
[CC--:B------:R-:W-:Y:S02]  /*0ad0*/  LEA.HI R3, R0.reuse, R19.reuse, RZ, 0x7 ;  /* 0x0000001300037211 */ /* 0x0c0fe400078f38ff */
[-C--:B------:R-:W-:Y:S02]  /*0ae0*/  LEA.HI R6, R0, R19.reuse, RZ, 0x4 ;  /* 0x0000001300067211 */ /* 0x080fe400078f20ff */
[----:B------:R-:W-:Y:S02]  /*0af0*/  LOP3.LUT R4, R3, 0xffffff80, RZ, 0xc0, !PT ;  /* 0xffffff8003047812 */ /* 0x000fe400078ec0ff */
[----:B------:R-:W-:Y:S02]  /*0b00*/  LOP3.LUT R5, R6, 0xfffffff0, RZ, 0xc0, !PT ;  /* 0xfffffff006057812 */ /* 0x000fe400078ec0ff */
[----:B------:R-:W-:Y:S01]  /*0b10*/  LEA.HI R7, R0, R19, RZ, 0x5 ;  /* 0x0000001300077211 */ /* 0x000fe200078f28ff */
[C---:B------:R-:W-:Y:S01]  /*0b20*/  IMAD.IADD R4, R19.reuse, 0x1, -R4 ;  /* 0x0000000113047824 */ /* 0x040fe200078e0a04 */
[----:B------:R-:W-:Y:S01]  /*0b30*/  SHF.R.S32.HI R11, RZ, 0x4, R6 ;  /* 0x00000004ff0b7819 */ /* 0x000fe20000011406 */
[----:B------:R-:W-:Y:S01]  /*0b40*/  IMAD.IADD R9, R19, 0x1, -R5 ;  /* 0x0000000113097824 */ /* 0x000fe200078e0a05 */
[----:B------:R-:W-:-:S02]  /*0b50*/  SHF.R.S32.HI R213, RZ, 0x5, R7 ;  /* 0x00000005ffd57819 */ /* 0x000fc40000011407 */
[----:B------:R-:W-:Y:S02]  /*0b60*/  SHF.R.S32.HI R5, RZ, 0x1f, R4 ;  /* 0x0000001fff057819 */ /* 0x000fe40000011404 */
[----:B------:R-:W-:Y:S02]  /*0b70*/  SHF.R.S32.HI R12, RZ, 0x1f, R7 ;  /* 0x0000001fff0c7819 */ /* 0x000fe40000011407 */
[----:B------:R-:W-:Y:S02]  /*0b80*/  SHF.R.S32.HI R8, RZ, 0x1f, R9 ;  /* 0x0000001fff087819 */ /* 0x000fe40000011409 */
[----:B------:R-:W-:Y:S02]  /*0b90*/  LEA.HI R7, R6, R11, RZ, 0x1 ;  /* 0x0000000b06077211 */ /* 0x000fe400078f08ff */
[----:B------:R-:W-:Y:S02]  /*0ba0*/  LEA.HI R6, R5, R4, RZ, 0x2 ;  /* 0x0000000405067211 */ /* 0x000fe400078f10ff */
[----:B------:R-:W-:-:S02]  /*0bb0*/  LEA.HI R13, R12, R213, RZ, 0x2 ;  /* 0x000000d50c0d7211 */ /* 0x000fc400078f10ff */
[----:B------:R-:W-:Y:S02]  /*0bc0*/  LEA.HI R10, R8, R9, RZ, 0x3 ;  /* 0x00000009080a7211 */ /* 0x000fe400078f18ff */
[----:B------:R-:W-:Y:S02]  /*0bd0*/  LOP3.LUT R14, R7, 0x1ffffffe, RZ, 0xc0, !PT ;  /* 0x1ffffffe070e7812 */ /* 0x000fe400078ec0ff */
[--C-:B------:R-:W-:Y:S02]  /*0be0*/  SHF.R.S32.HI R7, RZ, 0x2, R6.reuse ;  /* 0x00000002ff077819 */ /* 0x100fe40000011406 */
[----:B------:R-:W-:Y:S01]  /*0bf0*/  SHF.R.S32.HI R8, RZ, 0x1f, R6 ;  /* 0x0000001fff087819 */ /* 0x000fe20000011406 */
[----:B------:R-:W-:Y:S01]  /*0c00*/  IMAD.IADD R14, R11, 0x1, -R14 ;  /* 0x000000010b0e7824 */ /* 0x000fe200078e0a0e */
[----:B------:R-:W-:Y:S02]  /*0c10*/  SHF.R.S32.HI R15, RZ, 0x7, R3 ;  /* 0x00000007ff0f7819 */ /* 0x000fe40000011403 */
[----:B------:R-:W-:Y:S01]  /*0c20*/  LOP3.LUT R16, R13, 0x3ffffc, RZ, 0xc0, !PT ;  /* 0x003ffffc0d107812 */ /* 0x000fe200078ec0ff */
[----:B------:R-:W-:Y:S01]  /*0c30*/  IMAD.SHL.U32 R14, R14, 0x8, RZ ;  /* 0x000000080e0e7824 */ /* 0x000fe200078e00ff */
[----:B------:R-:W-:Y:S01]  /*0c40*/  LEA.HI R8, R8, R7, RZ, 0x3 ;  /* 0x0000000708087211 */ /* 0x000fe200078f18ff */
[----:B------:R-:W-:Y:S01]  /*0c50*/  IMAD R13, R15, 0x100, R9 ;  /* 0x000001000f0d7824 */ /* 0x000fe200078e0209 */
[----:B------:R-:W-:-:S02]  /*0c60*/  IADD3 R16, R213, -R16, RZ ;  /* 0x80000010d5107210 */ /* 0x000fc40007ffe0ff */
[----:B------:R-:W-:Y:S02]  /*0c70*/  LOP3.LUT R8, R8, 0xfffffff8, RZ, 0xc0, !PT ;  /* 0xfffffff808087812 */ /* 0x000fe400078ec0ff */
[----:B------:R-:W-:Y:S01]  /*0c80*/  LOP3.LUT R12, R10, 0xfffffff8, RZ, 0xc0, !PT ;  /* 0xfffffff80a0c7812 */ /* 0x000fe200078ec0ff */
[----:B------:R-:W-:Y:S01]  /*0c90*/  IMAD R13, R16, 0x10, R13 ;  /* 0x00000010100d7824 */ /* 0x000fe200078e020d */
[----:B------:R-:W-:Y:S01]  /*0ca0*/  LEA.HI R5, R5, R4, RZ, 0x5 ;  /* 0x0000000405057211 */ /* 0x000fe200078f28ff */
[----:B------:R-:W-:Y:S01]  /*0cb0*/  IMAD.IADD R8, R7, 0x1, -R8 ;  /* 0x0000000107087824 */ /* 0x000fe200078e0a08 */
[----:B------:R-:W-:Y:S01]  /*0cc0*/  LEA.HI R3, R3, R15, RZ, 0x1 ;  /* 0x0000000f03037211 */ /* 0x000fe200078f08ff */
[----:B------:R-:W-:Y:S01]  /*0cd0*/  IMAD.U32 R7, R13, 0x40, R14 ;  /* 0x000000400d077824 */ /* 0x000fe200078e000e */
[----:B------:R-:W-:Y:S01]  /*0ce0*/  SHF.R.S32.HI R5, RZ, 0x5, R5 ;  /* 0x00000005ff057819 */ /* 0x000fe20000011405 */
[----:B------:R-:W-:Y:S01]  /*0cf0*/  IMAD.IADD R12, R9, 0x1, -R12 ;  /* 0x00000001090c7824 */ /* 0x000fe200078e0a0c */
[----:B------:R-:W-:Y:S01]  /*0d00*/  LOP3.LUT R3, R3, 0xfffffe, RZ, 0xc0, !PT ;  /* 0x00fffffe03037812 */ /* 0x000fe200078ec0ff */
[----:B------:R-:W-:Y:S01]  /*0d10*/  IMAD.SHL.U32 R10, R10, 0x40, RZ ;  /* 0x000000400a0a7824 */ /* 0x000fe200078e00ff */
[----:B------:R0:W-:Y:S01]  /*0d20*/  STL [R1+0x5c], R7 ;  /* 0x00005c0701007387 */ /* 0x0001e20000100800 */
[C---:B------:R-:W-:Y:S01]  /*0d30*/  IMAD.SHL.U32 R9, R12.reuse, 0x40, RZ ;  /* 0x000000400c097824 */ /* 0x040fe200078e00ff */
[----:B------:R-:W-:Y:S01]  /*0d40*/  R2P PR, R12, 0x6 ;  /* 0x000000060c007804 */ /* 0x000fe20000000000 */
[----:B------:R-:W-:Y:S01]  /*0d50*/  IMAD R198, R5, 0x10, R8 ;  /* 0x0000001005c67824 */ /* 0x000fe200078e0208 */
[----:B------:R-:W-:Y:S01]  /*0d60*/  LOP3.LUT R10, R10, 0x7ffffe00, RZ, 0xc0, !PT ;  /* 0x7ffffe000a0a7812 */ /* 0x000fe200078ec0ff */
[----:B------:R-:W-:Y:S01]  /*0d70*/  IMAD.IADD R3, R15, 0x1, -R3 ;  /* 0x000000010f037824 */ /* 0x000fe200078e0a03 */
[----:B------:R-:W-:Y:S01]  /*0d80*/  LOP3.LUT R9, R9, 0x1c0, RZ, 0xc0, !PT ;  /* 0x000001c009097812 */ /* 0x000fe200078ec0ff */
[----:B------:R-:W-:Y:S01]  /*0d90*/  STL [R1+0x34], RZ ;  /* 0x000034ff01007387 */ /* 0x000fe20000100800 */
[----:B------:R-:W-:Y:S01]  /*0da0*/  SEL R219, R219, 0xffffffe0, !P1 ;  /* 0xffffffe0dbdb7807 */ /* 0x000fe20004800000 */
[----:B------:R-:W-:Y:S01]  /*0db0*/  IMAD R10, R213, 0x400, R10 ;  /* 0x00000400d50a7824 */ /* 0x000fe200078e020a */
[----:B0-----:R-:W-:Y:S01]  /*0dc0*/  LOP3.LUT R7, R6, 0x7ffffffc, RZ, 0xc0, !PT ;  /* 0x7ffffffc06077812 */ /* 0x001fe200078ec0ff */
[----:B------:R-:W-:Y:S01]  /*0dd0*/  IMAD.SHL.U32 R216, R3, 0x100, RZ ;  /* 0x0000010003d87824 */ /* 0x000fe200078e00ff */
[----:B------:R-:W-:-:S02]  /*0de0*/  LOP3.LUT R14, R9, 0x8, R14, 0xf8, !PT ;  /* 0x00000008090e7812 */ /* 0x000fc400078ef80e */
[----:B------:R-:W-:Y:S02]  /*0df0*/  IADD3 R7, R4, -R7, RZ ;  /* 0x8000000704077210 */ /* 0x000fe40007ffe0ff */
[-C--:B------:R-:W-:Y:S02]  /*0e00*/  LEA.HI R4, R0, R19.reuse, RZ, 0x3 ;  /* 0x0000001300047211 */ /* 0x080fe400078f18ff */
[----:B------:R-:W-:Y:S02]  /*0e10*/  SHF.R.U32.HI R9, RZ, 0x3, R9 ;  /* 0x00000003ff097819 */ /* 0x000fe40000011609 */
[----:B------:R-:W-:Y:S02]  /*0e20*/  SHF.R.S32.HI R5, RZ, 0x3, R4 ;  /* 0x00000003ff057819 */ /* 0x000fe40000011404 */
[----:B------:R-:W-:Y:S02]  /*0e30*/  LOP3.LUT R4, R4, 0xfffffff8, RZ, 0xc0, !PT ;  /* 0xfffffff804047812 */ /* 0x000fe400078ec0ff */
[----:B------:R-:W-:-:S02]  /*0e40*/  LEA.HI R0, R0, R19, RZ, 0x2 ;  /* 0x0000001300007211 */ /* 0x000fc400078f10ff */
[----:B------:R-:W-:Y:S01]  /*0e50*/  LOP3.LUT R9, R14, R9, RZ, 0x3c, !PT ;  /* 0x000000090e097212 */ /* 0x000fe200078e3cff */
[----:B------:R-:W-:Y:S01]  /*0e60*/  IMAD.IADD R11, R19, 0x1, -R4 ;  /* 0x00000001130b7824 */ /* 0x000fe200078e0a04 */
[--C-:B------:R-:W-:Y:S02]  /*0e70*/  SHF.R.S32.HI R192, RZ, 0x2, R0.reuse ;  /* 0x00000002ffc07819 */ /* 0x100fe40000011400 */
[----:B------:R-:W-:Y:S01]  /*0e80*/  SHF.R.S32.HI R5, RZ, 0x1f, R0 ;  /* 0x0000001fff057819 */ /* 0x000fe20000011400 */
[----:B------:R-:W-:Y:S01]  /*0e90*/  IMAD.SHL.U32 R196, R11, 0x8, RZ ;  /* 0x000000080bc47824 */ /* 0x000fe200078e00ff */
[----:B------:R-:W-:Y:S01]  /*0ea0*/  LOP3.LUT R0, R0, 0xfffffffc, RZ, 0xc0, !PT ;  /* 0xfffffffc00007812 */ /* 0x000fe200078ec0ff */
[----:B------:R-:W-:Y:S01]  /*0eb0*/  IMAD.IADD R9, R10, 0x1, R9 ;  /* 0x000000010a097824 */ /* 0x000fe200078e0209 */
[----:B------:R-:W-:Y:S01]  /*0ec0*/  LEA.HI R5, R5, R192, RZ, 0x3 ;  /* 0x000000c005057211 */ /* 0x000fe200078f18ff */
[----:B------:R-:W-:Y:S01]  /*0ed0*/  VIADD R10, R192, 0x20 ;  /* 0x00000020c00a7836 */ /* 0x000fe20000000000 */
[C---:B------:R-:W-:Y:S01]  /*0ee0*/  IADD3 R15, R196.reuse, 0x180, RZ ;  /* 0x00000180c40f7810 */ /* 0x040fe20007ffe0ff */
[----:B------:R-:W-:Y:S01]  /*0ef0*/  IMAD.IADD R8, R19, 0x1, -R0 ;  /* 0x0000000113087824 */ /* 0x000fe200078e0a00 */
[----:B------:R-:W-:Y:S01]  /*0f00*/  LOP3.LUT R5, R5, 0xfffffff8, RZ, 0xc0, !PT ;  /* 0xfffffff805057812 */ /* 0x000fe200078ec0ff */
[C---:B------:R-:W-:Y:S01]  /*0f10*/  VIADD R29, R196.reuse, 0x40 ;  /* 0x00000040c41d7836 */ /* 0x040fe20000000000 */
[----:B------:R-:W-:Y:S01]  /*0f20*/  SHF.R.S32.HI R6, RZ, 0x1f, R10 ;  /* 0x0000001fff067819 */ /* 0x000fe2000001140a */
[----:B------:R-:W-:Y:S01]  /*0f30*/  VIADD R28, R196, 0x80 ;  /* 0x00000080c41c7836 */ /* 0x000fe20000000000 */
[----:B------:R-:W-:Y:S01]  /*0f40*/  LEA.HI R0, R8, R8, RZ, 0x1 ;  /* 0x0000000808007211 */ /* 0x000fe200078f08ff */
[----:B------:R-:W-:Y:S01]  /*0f50*/  VIADD R24, R196, 0xc0 ;  /* 0x000000c0c4187836 */ /* 0x000fe20000000000 */
[----:B------:R-:W-:Y:S01]  /*0f60*/  SHF.L.U32 R4, R10, 0x6, RZ ;  /* 0x000000060a047819 */ /* 0x000fe200000006ff */
[----:B------:R-:W-:Y:S01]  /*0f70*/  VIADD R21, R196, 0x100 ;  /* 0x00000100c4157836 */ /* 0x000fe20000000000 */
[----:B------:R-:W-:Y:S01]  /*0f80*/  SHF.R.S32.HI R30, RZ, 0x1f, R29 ;  /* 0x0000001fff1e7819 */ /* 0x000fe2000001141d */
[----:B------:R-:W-:Y:S01]  /*0f90*/  IMAD.SHL.U32 R184, R8, 0x4, RZ ;  /* 0x0000000408b87824 */ /* 0x000fe200078e00ff */
[----:B------:R-:W-:Y:S01]  /*0fa0*/  SHF.R.S32.HI R29, RZ, 0x1f, R28 ;  /* 0x0000001fff1d7819 */ /* 0x000fe2000001141c */
[----:B------:R-:W-:Y:S01]  /*0fb0*/  VIADD R20, R196, 0x140 ;  /* 0x00000140c4147836 */ /* 0x000fe20000000000 */
[----:B------:R-:W-:Y:S01]  /*0fc0*/  LOP3.LUT R0, R0, 0x1ffffffe, RZ, 0xc0, !PT ;  /* 0x1ffffffe00007812 */ /* 0x000fe200078ec0ff */
[----:B------:R-:W-:Y:S01]  /*0fd0*/  IMAD.SHL.U32 R16, R8, 0x8, RZ ;  /* 0x0000000808107824 */ /* 0x000fe200078e00ff */
[----:B------:R-:W-:Y:S01]  /*0fe0*/  LEA.HI R6, R6, R10, RZ, 0x3 ;  /* 0x0000000a06067211 */ /* 0x000fe200078f18ff */
[----:B------:R-:W-:Y:S01]  /*0ff0*/  VIADD R14, R196, 0x1c0 ;  /* 0x000001c0c40e7836 */ /* 0x000fe20000000000 */
[----:B------:R-:W-:Y:S01]  /*1000*/  SHF.R.S32.HI R28, RZ, 0x1f, R24 ;  /* 0x0000001fff1c7819 */ /* 0x000fe20000011418 */
[----:B------:R-:W-:Y:S01]  /*1010*/  VIADD R197, R184, 0x10 ;  /* 0x00000010b8c57836 */ /* 0x000fe20000000000 */
[----:B------:R-:W-:Y:S01]  /*1020*/  SHF.R.S32.HI R24, RZ, 0x1f, R21 ;  /* 0x0000001fff187819 */ /* 0x000fe20000011415 */
[----:B------:R-:W-:Y:S01]  /*1030*/  VIADD R201, R16, 0x160 ;  /* 0x0000016010c97836 */ /* 0x000fe20000000000 */
[----:B------:R-:W-:Y:S01]  /*1040*/  LOP3.LUT R4, R4, 0x1c0, RZ, 0xc0, !PT ;  /* 0x000001c004047812 */ /* 0x000fe200078ec0ff */
[----:B------:R-:W-:Y:S01]  /*1050*/  VIADD R200, R16, 0x180 ;  /* 0x0000018010c87836 */ /* 0x000fe20000000000 */
[----:B------:R-:W-:Y:S01]  /*1060*/  SHF.R.S32.HI R21, RZ, 0x1f, R20 ;  /* 0x0000001fff157819 */ /* 0x000fe20000011414 */
[----:B------:R-:W-:Y:S01]  /*1070*/  IMAD.IADD R3, R8, 0x1, -R0 ;  /* 0x0000000108037824 */ /* 0x000fe200078e0a00 */
[----:B------:R-:W-:Y:S01]  /*1080*/  SHF.R.S32.HI R20, RZ, 0x1f, R15 ;  /* 0x0000001fff147819 */ /* 0x000fe2000001140f */
[----:B------:R-:W-:Y:S01]  /*1090*/  IMAD.SHL.U32 R6, R6, 0x40, RZ ;  /* 0x0000004006067824 */ /* 0x000fe200078e00ff */
[----:B------:R-:W-:Y:S01]  /*10a0*/  SHF.R.S32.HI R15, RZ, 0x1f, R14 ;  /* 0x0000001fff0f7819 */ /* 0x000fe2000001140e */
[----:B------:R-:W-:Y:S01]  /*10b0*/  IMAD.SHL.U32 R14, R197, 0x2, RZ ;  /* 0x00000002c50e7824 */ /* 0x000fe200078e00ff */
[----:B------:R-:W-:Y:S01]  /*10c0*/  LOP3.LUT R0, R4, 0x38, R16, 0xf8, !PT ;  /* 0x0000003804007812 */ /* 0x000fe200078ef810 */
[----:B------:R-:W-:Y:S01]  /*10d0*/  IMAD.IADD R194, R192, 0x1, -R5 ;  /* 0x00000001c0c27824 */ /* 0x000fe200078e0a05 */
[----:B------:R-:W-:Y:S01]  /*10e0*/  SHF.R.U32.HI R13, RZ, 0x3, R4 ;  /* 0x00000003ff0d7819 */ /* 0x000fe20000011604 */
[C---:B------:R-:W-:Y:S01]  /*10f0*/  VIADD R199, R16.reuse, 0x1a0 ;  /* 0x000001a010c77836 */ /* 0x040fe20000000000 */
[----:B------:R-:W-:Y:S01]  /*1100*/  SHF.R.S32.HI R4, RZ, 0x1f, R201 ;  /* 0x0000001fff047819 */ /* 0x000fe200000114c9 */
[C---:B------:R-:W-:Y:S01]  /*1110*/  VIADD R211, R16.reuse, 0x1e0 ;  /* 0x000001e010d37836 */ /* 0x040fe20000000000 */
[----:B------:R-:W-:Y:S01]  /*1120*/  SHF.R.S32.HI R5, RZ, 0x1f, R200 ;  /* 0x0000001fff057819 */ /* 0x000fe200000114c8 */
[----:B------:R0:W-:Y:S01]  /*1130*/  STL [R1+0x48], R14 ;  /* 0x0000480e01007387 */ /* 0x0001e20000100800 */
[----:B------:R-:W-:Y:S01]  /*1140*/  IADD3 R212, R16, 0x1c0, RZ ;  /* 0x000001c010d47810 */ /* 0x000fe20007ffe0ff */
[----:B------:R-:W-:Y:S01]  /*1150*/  IMAD R217, R9, 0x2, R2 ;  /* 0x0000000209d97824 */ /* 0x000fe200078e0202 */
[----:B------:R-:W-:Y:S01]  /*1160*/  LOP3.LUT R6, R6, 0xfffffe00, RZ, 0xc0, !PT ;  /* 0xfffffe0006067812 */ /* 0x000fe200078ec0ff */
[C---:B------:R-:W-:Y:S01]  /*1170*/  VIADD R210, R16.reuse, 0x40 ;  /* 0x0000004010d27836 */ /* 0x040fe20000000000 */
[----:B------:R-:W-:Y:S01]  /*1180*/  SHF.R.S32.HI R8, RZ, 0x1f, R199 ;  /* 0x0000001fff087819 */ /* 0x000fe200000114c7 */
[----:B------:R-:W-:Y:S01]  /*1190*/  VIADD R209, R16, 0x60 ;  /* 0x0000006010d17836 */ /* 0x000fe20000000000 */
[----:B------:R-:W-:Y:S01]  /*11a0*/  SHF.L.U64.HI R5, R200, 0x1, R5 ;  /* 0x00000001c8057819 */ /* 0x000fe20000010205 */
[----:B------:R-:W-:Y:S01]  /*11b0*/  STL [R1+0x54], R6 ;  /* 0x0000540601007387 */ /* 0x000fe20000100800 */
[----:B------:R-:W-:Y:S01]  /*11c0*/  SHF.R.S32.HI R11, RZ, 0x1f, R212 ;  /* 0x0000001fff0b7819 */ /* 0x000fe200000114d4 */
[C---:B------:R-:W-:Y:S01]  /*11d0*/  VIADD R208, R16.reuse, 0x80 ;  /* 0x0000008010d07836 */ /* 0x040fe20000000000 */
[----:B0-----:R-:W-:Y:S01]  /*11e0*/  SHF.L.U64.HI R14, R201, 0x1, R4 ;  /* 0x00000001c90e7819 */ /* 0x001fe20000010204 */
[C---:B------:R-:W-:Y:S01]  /*11f0*/  VIADD R206, R16.reuse, 0xc0 ;  /* 0x000000c010ce7836 */ /* 0x040fe20000000000 */
[----:B------:R-:W-:Y:S01]  /*1200*/  SHF.R.S32.HI R10, RZ, 0x1f, R211 ;  /* 0x0000001fff0a7819 */ /* 0x000fe200000114d3 */
[----:B------:R-:W-:Y:S01]  /*1210*/  VIADD R205, R16, 0xe0 ;  /* 0x000000e010cd7836 */ /* 0x000fe20000000000 */
[----:B------:R-:W-:Y:S01]  /*1220*/  SHF.L.U64.HI R4, R199, 0x1, R8 ;  /* 0x00000001c7047819 */ /* 0x000fe20000010208 */
[----:B------:R-:W-:Y:S01]  /*1230*/  STL [R1], R14 ;  /* 0x0000000e01007387 */ /* 0x000fe20000100800 */
[----:B------:R-:W-:Y:S01]  /*1240*/  SHF.L.U64.HI R8, R212, 0x1, R11 ;  /* 0x00000001d4087819 */ /* 0x000fe2000001020b */
[C---:B------:R-:W-:Y:S01]  /*1250*/  VIADD R204, R16.reuse, 0x100 ;  /* 0x0000010010cc7836 */ /* 0x040fe20000000000 */
[----:B------:R-:W-:Y:S01]  /*1260*/  SHF.R.S32.HI R12, RZ, 0x1f, R197 ;  /* 0x0000001fff0c7819 */ /* 0x000fe200000114c5 */
[----:B------:R0:W-:Y:S01]  /*1270*/  STL [R1+0x4], R5 ;  /* 0x0000040501007387 */ /* 0x0001e20000100800 */
[C---:B------:R-:W-:Y:S01]  /*1280*/  VIADD R203, R16.reuse, 0x120 ;  /* 0x0000012010cb7836 */ /* 0x040fe20000000000 */
[C---:B------:R-:W-:Y:S01]  /*1290*/  IADD3 R207, R16.reuse, 0xa0, RZ ;  /* 0x000000a010cf7810 */ /* 0x040fe20007ffe0ff */
[C---:B------:R-:W-:Y:S01]  /*12a0*/  VIADD R202, R16.reuse, 0x140 ;  /* 0x0000014010ca7836 */ /* 0x040fe20000000000 */
[----:B------:R1:W-:Y:S01]  /*12b0*/  STL [R1+0x8], R4 ;  /* 0x0000080401007387 */ /* 0x0003e20000100800 */
[C---:B------:R-:W-:Y:S01]  /*12c0*/  VIADD R220, R217.reuse, 0x26800 ;  /* 0x00026800d9dc7836 */ /* 0x040fe20000000000 */
[----:B------:R-:W-:Y:S01]  /*12d0*/  SHF.R.S32.HI R221, RZ, 0x1f, R210 ;  /* 0x0000001fffdd7819 */ /* 0x000fe200000114d2 */
[----:B------:R-:W-:Y:S01]  /*12e0*/  VIADD R19, R16, 0x20 ;  /* 0x0000002010137836 */ /* 0x000fe20000000000 */
[----:B------:R-:W-:Y:S01]  /*12f0*/  STL [R1+0xc], R8 ;  /* 0x00000c0801007387 */ /* 0x000fe20000100800 */
[----:B------:R-:W-:Y:S01]  /*1300*/  VIADD R218, R217, 0x26840 ;  /* 0x00026840d9da7836 */ /* 0x000fe20000000000 */
[----:B0-----:R-:W-:Y:S01]  /*1310*/  SHF.L.U64.HI R5, R211, 0x1, R10 ;  /* 0x00000001d3057819 */ /* 0x001fe2000001020a */
[C---:B------:R-:W-:Y:S01]  /*1320*/  @P2 VIADD R218, R220.reuse, 0xffffffc0 ;  /* 0xffffffc0dcda2836 */ /* 0x040fe20000000000 */
[----:B------:R-:W-:Y:S01]  /*1330*/  SHF.R.S32.HI R222, RZ, 0x1f, R209 ;  /* 0x0000001fffde7819 */ /* 0x000fe200000114d1 */
[----:B------:R-:W-:Y:S01]  /*1340*/  IMAD.IADD R220, R220, 0x1, R219 ;  /* 0x00000001dcdc7824 */ /* 0x000fe200078e02db */
[----:B-1----:R-:W-:Y:S01]  /*1350*/  SHF.L.U64.HI R4, R197, 0x1, R12 ;  /* 0x00000001c5047819 */ /* 0x002fe2000001020c */
[----:B------:R0:W-:Y:S01]  /*1360*/  STL [R1+0x10], R5 ;  /* 0x0000100501007387 */ /* 0x0001e20000100800 */
[----:B------:R-:W-:Y:S01]  /*1370*/  SHF.R.S32.HI R223, RZ, 0x1f, R208 ;  /* 0x0000001fffdf7819 */ /* 0x000fe200000114d0 */
[----:B------:R-:W-:Y:S01]  /*1380*/  IMAD.IADD R219, R219, 0x1, R218 ;  /* 0x00000001dbdb7824 */ /* 0x000fe200078e02da */
[----:B------:R-:W-:Y:S01]  /*1390*/  SHF.R.S32.HI R224, RZ, 0x1f, R207 ;  /* 0x0000001fffe07819 */ /* 0x000fe200000114cf */
[----:B------:R1:W-:Y:S01]  /*13a0*/  STL [R1+0x44], R4 ;  /* 0x0000440401007387 */ /* 0x0003e20000100800 */
[----:B------:R-:W-:-:S02]  /*13b0*/  SHF.R.S32.HI R225, RZ, 0x1f, R206 ;  /* 0x0000001fffe17819 */ /* 0x000fc400000114ce */
[----:B------:R-:W-:Y:S02]  /*13c0*/  SHF.R.S32.HI R226, RZ, 0x1f, R205 ;  /* 0x0000001fffe27819 */ /* 0x000fe400000114cd */
[----:B------:R-:W-:Y:S02]  /*13d0*/  SHF.R.S32.HI R227, RZ, 0x1f, R204 ;  /* 0x0000001fffe37819 */ /* 0x000fe400000114cc */
[----:B0-----:R-:W-:Y:S01]  /*13e0*/  LOP3.LUT R5, R6, R0, R13, 0xf6, !PT ;  /* 0x0000000006057212 */ /* 0x001fe200078ef60d */
[----:B------:R-:W-:Y:S01]  /*13f0*/  IMAD R0, R3, 0x8, R198 ;  /* 0x0000000803007824 */ /* 0x000fe200078e02c6 */
[----:B------:R-:W-:Y:S02]  /*1400*/  SHF.R.S32.HI R228, RZ, 0x1f, R203 ;  /* 0x0000001fffe47819 */ /* 0x000fe400000114cb */
[----:B------:R-:W-:Y:S01]  /*1410*/  SHF.R.S32.HI R229, RZ, 0x1f, R202 ;  /* 0x0000001fffe57819 */ /* 0x000fe200000114ca */
[----:B-1----:R-:W-:Y:S01]  /*1420*/  IMAD R4, R5, 0x2, R2 ;  /* 0x0000000205047824 */ /* 0x002fe200078e0202 */
[----:B------:R-:W-:-:S02]  /*1430*/  SHF.R.S32.HI R17, RZ, 0x1f, R16 ;  /* 0x0000001fff117819 */ /* 0x000fc40000011410 */
[----:B------:R-:W-:Y:S02]  /*1440*/  SHF.R.S32.HI R195, RZ, 0x1f, R19 ;  /* 0x0000001fffc37819 */ /* 0x000fe40000011413 */
[----:B------:R0:W-:Y:S01]  /*1450*/  STL [R1+0x4c], R4 ;  /* 0x00004c0401007387 */ /* 0x0001e20000100800 */
[----:B------:R-:W-:Y:S02]  /*1460*/  SHF.L.U64.HI R221, R210, 0x1, R221 ;  /* 0x00000001d2dd7819 */ /* 0x000fe400000102dd */
[----:B------:R-:W-:Y:S01]  /*1470*/  SHF.L.U64.HI R222, R209, 0x1, R222 ;  /* 0x00000001d1de7819 */ /* 0x000fe200000102de */
[----:B------:R0:W-:Y:S01]  /*1480*/  STL [R1+0x58], R0 ;  /* 0x0000580001007387 */ /* 0x0001e20000100800 */
[----:B------:R-:W-:Y:S02]  /*1490*/  SHF.L.U64.HI R223, R208, 0x1, R223 ;  /* 0x00000001d0df7819 */ /* 0x000fe400000102df */
[----:B------:R-:W-:Y:S02]  /*14a0*/  SHF.L.U64.HI R224, R207, 0x1, R224 ;  /* 0x00000001cfe07819 */ /* 0x000fe400000102e0 */
[----:B------:R-:W-:-:S02]  /*14b0*/  SHF.L.U64.HI R225, R206, 0x1, R225 ;  /* 0x00000001cee17819 */ /* 0x000fc400000102e1 */
[----:B------:R-:W-:Y:S02]  /*14c0*/  SHF.L.U64.HI R226, R205, 0x1, R226 ;  /* 0x00000001cde27819 */ /* 0x000fe400000102e2 */
[----:B------:R-:W-:Y:S02]  /*14d0*/  SHF.L.U64.HI R227, R204, 0x1, R227 ;  /* 0x00000001cce37819 */ /* 0x000fe400000102e3 */
[----:B------:R-:W-:Y:S02]  /*14e0*/  SHF.L.U64.HI R228, R203, 0x1, R228 ;  /* 0x00000001cbe47819 */ /* 0x000fe400000102e4 */
[----:B------:R-:W-:Y:S02]  /*14f0*/  SHF.L.U64.HI R229, R202, 0x1, R229 ;  /* 0x00000001cae57819 */ /* 0x000fe400000102e5 */
[----:B0-----:R-:W-:-:S07]  /*1500*/  SHF.L.U32 R214, R7, 0x1, RZ ;  /* 0x0000000107d67819 */ /* 0x001fce00000006ff */
.L_x_3942:
        /* <DEDUP_REMOVED lines=11> */
[----:B------:R-:W-:-:S04]  /*15c0*/  ISETP.NE.U32.AND P0, PT, RZ, UR6, PT ;  /* 0x00000006ff007c0c */ /* 0x000fc8000bf05070 */
[----:B------:R-:W-:Y:S02]  /*15d0*/  ISETP.NE.AND.EX P0, PT, RZ, UR7, PT, P0 ;  /* 0x00000007ff007c0c */ /* 0x000fe4000bf05300 */
[----:B--2---:R-:W-:Y:S01]  /*15e0*/  SHF.R.S32.HI R3, RZ, 0x1f, R0 ;  /* 0x0000001fff037819 */ /* 0x004fe20000011400 */
[----:B------:R-:W-:Y:S02]  /*15f0*/  STL [R1+0x20], R0 ;  /* 0x0000200001007387 */ /* 0x000fe40000100800 */
[C---:B------:R-:W-:Y:S01]  /*1600*/  @P2 LEA R4, P3, R0.reuse, UR4, 0x2 ;  /* 0x0000000400042c11 */ /* 0x040fe2000f8610ff */
[C---:B------:R-:W-:Y:S01]  /*1610*/  IMAD.SHL.U32 R31, R0.reuse, 0x4, RZ ;  /* 0x00000004001f7824 */ /* 0x040fe200078e00ff */
[C-C-:B------:R-:W-:Y:S01]  /*1620*/  SHF.L.U64.HI R30, R0.reuse, 0x2, R3.reuse ;  /* 0x00000002001e7819 */ /* 0x140fe20000010203 */
[----:B------:R0:W-:Y:S01]  /*1630*/  STL [R1+0x40], R3 ;  /* 0x0000400301007387 */ /* 0x0001e20000100800 */
[----:B------:R-:W-:Y:S01]  /*1640*/  @P2 LEA.HI.X R5, R0, UR5, R3, 0x2, P3 ;  /* 0x0000000500052c11 */ /* 0x000fe200098f1403 */
[----:B------:R-:W-:Y:S01]  /*1650*/  ULDC UR4, c[0x0][0x288] ;  /* 0x0000a20000047ab9 */ /* 0x000fe20000000800 */
[----:B------:R-:W-:Y:S01]  /*1660*/  IADD3 R8, P4, R31, UR6, RZ ;  /* 0x000000061f087c10 */ /* 0x000fe2000ff9e0ff */
[----:B-1----:R1:W-:Y:S01]  /*1670*/  STL [R1+0x18], R31 ;  /* 0x0000181f01007387 */ /* 0x0023e20000100800 */
[----:B0-----:R-:W-:Y:S01]  /*1680*/  IMAD.MOV.U32 R3, RZ, RZ, RZ ;  /* 0x000000ffff037224 */ /* 0x001fe200078e00ff */
[----:B------:R-:W-:-:S02]  /*1690*/  MOV R27, UR4 ;  /* 0x00000004001b7c02 */ /* 0x000fc40008000f00 */
[----:B------:R1:W-:Y:S01]  /*16a0*/  STL [R1+0x1c], R30 ;  /* 0x00001c1e01007387 */ /* 0x0003e20000100800 */
[----:B------:R-:W-:Y:S01]  /*16b0*/  IADD3.X R9, R30, UR7, RZ, P4, !PT ;  /* 0x000000071e097c10 */ /* 0x000fe2000a7fe4ff */
[----:B------:R-:W-:Y:S02]  /*16c0*/  ULDC.64 UR4, c[0x0][0x418] ;  /* 0x0001060000047ab9 */ /* 0x000fe40000000a00 */
[----:B------:R1:W5:Y:S01]  /*16d0*/  @P2 LDG.E R3, desc[UR40][R4.64] ;  /* 0x0000002804032981 */ /* 0x000362000c1e1900 */
[----:B------:R-:W-:-:S03]  /*16e0*/  @P1 IADD3 R6, P2, R31, UR8, RZ ;  /* 0x000000081f061c10 */ /* 0x000fc6000ff5e0ff */
[----:B------:R1:W5:Y:S01]  /*16f0*/  @P0 LDG.E R29, desc[UR40][R8.64] ;  /* 0x00000028081d0981 */ /* 0x000362000c1e1900 */
[----:B---3--:R-:W-:-:S03]  /*1700*/  @P1 IADD3.X R7, R30, UR9, RZ, P2, !PT ;  /* 0x000000091e071c10 */ /* 0x008fc600097fe4ff */
[----:B------:R1:W-:Y:S01]  /*1710*/  STL [R1+0x38], R25 ;  /* 0x0000381901007387 */ /* 0x0003e20000100800 */
[----:B------:R-:W-:Y:S01]  /*1720*/  UISETP.NE.U32.AND UP0, UPT, UR4, URZ, UPT ;  /* 0x0000003f0400728c */ /* 0x000fe2000bf05070 */
[----:B------:R-:W-:Y:S02]  /*1730*/  ULDC.64 UR8, c[0x0][0xa20] ;  /* 0x0002880000087ab9 */ /* 0x000fe40000000a00 */
[----:B------:R1:W5:Y:S01]  /*1740*/  @P1 LDG.E R27, desc[UR40][R6.64] ;  /* 0x00000028061b1981 */ /* 0x000362000c1e1900 */
[----:B------:R-:W-:Y:S01]  /*1750*/  UISETP.NE.AND.EX UP0, UPT, UR5, URZ, UPT, UP0 ;  /* 0x0000003f0500728c */ /* 0x000fe2000bf05300 */
[----:B------:R-:W-:Y:S01]  /*1760*/  ISETP.NE.U32.AND P2, PT, RZ, UR8, PT ;  /* 0x00000008ff007c0c */ /* 0x000fe2000bf45070 */
[----:B------:R-:W-:Y:S01]  /*1770*/  ULDC UR4, c[0x0][0x424] ;  /* 0x0001090000047ab9 */ /* 0x000fe20000000800 */
[----:B------:R1:W-:Y:S01]  /*1780*/  STL [R1+0x14], R26 ;  /* 0x0000141a01007387 */ /* 0x0003e20000100800 */
[----:B------:R-:W-:Y:S01]  /*1790*/  USEL UR4, UR4, 0x1, UP0 ;  /* 0x0000000104047887 */ /* 0x000fe20008000000 */
[----:B------:R-:W-:Y:S01]  /*17a0*/  ISETP.NE.AND.EX P2, PT, RZ, UR9, PT, P2 ;  /* 0x00000009ff007c0c */ /* 0x000fe2000bf45320 */
[----:B------:R-:W-:Y:S01]  /*17b0*/  ULDC UR5, c[0x0][0x2f0] ;  /* 0x0000bc0000057ab9 */ /* 0x000fe20000000800 */
[----:B------:R-:W-:Y:S01]  /*17c0*/  IMAD.MOV.U32 R41, RZ, RZ, R0 ;  /* 0x000000ffff297224 */ /* 0x000fe200078e0000 */
[----:B------:R-:W-:-:S03]  /*17d0*/  UIMAD UR4, UR4, UR5, URZ ;  /* 0x00000005040472a4 */ /* 0x000fc6000f8e023f */
[----:B------:R-:W-:Y:S01]  /*17e0*/  ULDC UR5, c[0x0][0x348] ;  /* 0x0000d20000057ab9 */ /* 0x000fe20000000800 */
[----:B------:R-:W-:Y:S08]  /*17f0*/  @P1 BRA `(.L_x_3815) ;  /* 0x0000000000241947 */ /* 0x000ff00003800000 */
[----:B------:R-:W-:Y:S02]  /*1800*/  ULDC.64 UR6, c[0x0][0xa00] ;  /* 0x0002800000067ab9 */ /* 0x000fe40000000a00 */
[----:B------:R-:W-:-:S04]  /*1810*/  ISETP.NE.U32.AND P1, PT, RZ, UR6, PT ;  /* 0x00000006ff007c0c */ /* 0x000fc8000bf25070 */
[----:B------:R-:W-:-:S13]  /*1820*/  ISETP.NE.AND.EX P1, PT, RZ, UR7, PT, P1 ;  /* 0x00000007ff007c0c */ /* 0x000fda000bf25310 */
[----:B------:R-:W-:Y:S05]  /*1830*/  @!P1 BRA `(.L_x_3815) ;  /* 0x0000000000149947 */ /* 0x000fea0003800000 */
[----:B-1----:R-:W0:Y:S02]  /*1840*/  LDC.64 R4, c[0x0][0xa00] ;  /* 0x00028000ff047b82 */ /* 0x002e240000000a00 */
[----:B0-----:R-:W-:-:S05]  /*1850*/  IMAD.WIDE R4, R41, 0x4, R4 ;  /* 0x0000000429047825 */ /* 0x001fca00078e0204 */
[----:B-----5:R-:W2:Y:S04]  /*1860*/  LDG.E R27, desc[UR40][R4.64] ;  /* 0x00000028041b7981 */ /* 0x020ea8000c1e1900 */
[----:B------:R-:W2:Y:S02]  /*1870*/  LDG.E R0, desc[UR40][R4.64+0x4] ;  /* 0x0000042804007981 */ /* 0x000ea4000c1e1900 */
[----:B--2---:R-:W-:-:S07]  /*1880*/  IMAD.IADD R27, R0, 0x1, -R27 ;  /* 0x00000001001b7824 */ /* 0x004fce00078e0a1b */
.L_x_3815:
[----:B------:R-:W-:Y:S02]  /*1890*/  IMAD.U32 R40, RZ, RZ, UR5 ;  /* 0x00000005ff287e24 */ /* 0x000fe4000f8e00ff */
[----:B------:R-:W-:Y:S01]  /*18a0*/  IMAD.U32 R28, RZ, RZ, UR4 ;  /* 0x00000004ff1c7e24 */ /* 0x000fe2000f8e00ff */
[----:B------:R-:W-:Y:S06]  /*18b0*/  @!P2 BRA `(.L_x_3816) ;  /* 0x000000000010a947 */ /* 0x000fec0003800000 */
[----:B-1----:R-:W-:-:S04]  /*18c0*/  IADD3 R4, P0, R31, UR8, RZ ;  /* 0x000000081f047c10 */ /* 0x002fc8000ff1e0ff */
[----:B------:R-:W-:-:S05]  /*18d0*/  IADD3.X R5, R30, UR9, RZ, P0, !PT ;  /* 0x000000091e057c10 */ /* 0x000fca00087fe4ff */
[----:B------:R0:W5:Y:S01]  /*18e0*/  LDG.E R28, desc[UR40][R4.64] ;  /* 0x00000028041c7981 */ /* 0x000162000c1e1900 */
[----:B------:R-:W-:Y:S05]  /*18f0*/  BRA `(.L_x_3817) ;  /* 0x0000000000107947 */ /* 0x000fea0003800000 */
.L_x_3816:
[----:B------:R-:W-:Y:S05]  /*1900*/  @!P0 BRA `(.L_x_3817) ;  /* 0x00000000000c8947 */ /* 0x000fea0003800000 */
[----:B-1----:R-:W2:Y:S04]  /*1910*/  LDG.E R5, desc[UR40][R8.64] ;  /* 0x0000002808057981 */ /* 0x002ea8000c1e1900 */
[----:B------:R-:W2:Y:S02]  /*1920*/  LDG.E R28, desc[UR40][R8.64+0x4] ;  /* 0x00000428081c7981 */ /* 0x000ea4000c1e1900 */
[----:B--2---:R-:W-:-:S07]  /*1930*/  IMAD.IADD R28, R28, 0x1, -R5 ;  /* 0x000000011c1c7824 */ /* 0x004fce00078e0a05 */
.L_x_3817:
[----:B------:R-:W-:Y:S02]  /*1940*/  ULDC.64 UR4, c[0x0][0xa10] ;  /* 0x0002840000047ab9 */ /* 0x000fe40000000a00 */
[----:B------:R-:W-:-:S04]  /*1950*/  ISETP.NE.U32.AND P0, PT, RZ, UR4, PT ;  /* 0x00000004ff007c0c */ /* 0x000fc8000bf05070 */
[----:B------:R-:W-:Y:S01]  /*1960*/  ISETP.NE.AND.EX P0, PT, RZ, UR5, PT, P0 ;  /* 0x00000005ff007c0c */ /* 0x000fe2000bf05300 */
[----:B------:R-:W-:-:S12]  /*1970*/  ULDC.64 UR4, c[0x0][0xa30] ;  /* 0x00028c0000047ab9 */ /* 0x000fd80000000a00 */
[----:B01----:R-:W0:Y:S02]  /*1980*/  @P0 LDC.64 R4, c[0x0][0xa10] ;  /* 0x00028400ff040b82 */ /* 0x003e240000000a00 */
[----:B0-----:R-:W-:-:S05]  /*1990*/  @P0 IMAD.WIDE R4, R41, 0x4, R4 ;  /* 0x0000000429040825 */ /* 0x001fca00078e0204 */
[----:B------:R-:W2:Y:S04]  /*19a0*/  @P0 LDG.E R0, desc[UR40][R4.64] ;  /* 0x0000002804000981 */ /* 0x000ea8000c1e1900 */
[----:B------:R-:W2:Y:S01]  /*19b0*/  @P0 LDG.E R9, desc[UR40][R4.64+0x4] ;  /* 0x0000042804090981 */ /* 0x000ea2000c1e1900 */
[----:B------:R-:W-:Y:S01]  /*19c0*/  ISETP.NE.U32.AND P1, PT, RZ, UR4, PT ;  /* 0x00000004ff007c0c */ /* 0x000fe2000bf25070 */
[----:B-----5:R-:W-:-:S03]  /*19d0*/  IMAD.MOV.U32 R24, RZ, RZ, R28 ;  /* 0x000000ffff187224 */ /* 0x020fc600078e001c */
[----:B------:R-:W-:-:S13]  /*19e0*/  ISETP.NE.AND.EX P1, PT, RZ, UR5, PT, P1 ;  /* 0x00000005ff007c0c */ /* 0x000fda000bf25310 */
[----:B------:R-:W-:-:S04]  /*19f0*/  @P1 IADD3 R6, P2, R31, UR4, RZ ;  /* 0x000000041f061c10 */ /* 0x000fc8000ff5e0ff */
[----:B------:R-:W-:-:S05]  /*1a00*/  @P1 IADD3.X R7, R30, UR5, RZ, P2, !PT ;  /* 0x000000051e071c10 */ /* 0x000fca00097fe4ff */
[----:B------:R0:W5:Y:S01]  /*1a10*/  @P1 LDG.E R24, desc[UR40][R6.64] ;  /* 0x0000002806181981 */ /* 0x000162000c1e1900 */
[----:B------:R-:W-:Y:S01]  /*1a20*/  IMAD.IADD R11, R28, 0x1, -R3 ;  /* 0x000000011c0b7824 */ /* 0x000fe200078e0a03 */
[----:B------:R-:W-:-:S03]  /*1a30*/  PLOP3.LUT P3, PT, PT, PT, PT, 0x80, 0x0 ;  /* 0x000000000000781c */ /* 0x000fc60003f6f070 */
[----:B------:R-:W-:-:S05]  /*1a40*/  IMAD.MOV R39, RZ, RZ, -R11 ;  /* 0x000000ffff277224 */ /* 0x000fca00078e0a0b */
[----:B------:R-:W-:Y:S01]  /*1a50*/  VIMNMX R39, RZ, R39, !PT ;  /* 0x00000027ff277248 */ /* 0x000fe20007fe0100 */
[----:B--2---:R-:W-:-:S05]  /*1a60*/  @P0 IMAD.IADD R40, R9, 0x1, -R0 ;  /* 0x0000000109280824 */ /* 0x004fca00078e0a00 */
[----:B------:R-:W-:-:S05]  /*1a70*/  IADD3 R168, R11, R40, RZ ;  /* 0x000000280ba87210 */ /* 0x000fca0007ffe0ff */
[----:B------:R-:W-:-:S05]  /*1a80*/  VIADD R0, R168, 0x3f ;  /* 0x0000003fa8007836 */ /* 0x000fca0000000000 */
[----:B------:R-:W-:-:S04]  /*1a90*/  SHF.R.S32.HI R3, RZ, 0x1f, R0 ;  /* 0x0000001fff037819 */ /* 0x000fc80000011400 */
[----:B------:R-:W-:-:S04]  /*1aa0*/  LEA.HI R3, R3, R0, RZ, 0x6 ;  /* 0x0000000003037211 */ /* 0x000fc800078f30ff */
[----:B------:R-:W-:Y:S02]  /*1ab0*/  LOP3.LUT R5, R3, 0xffffffc0, RZ, 0xc0, !PT ;  /* 0xffffffc003057812 */ /* 0x000fe400078ec0ff */
[----:B------:R-:W-:Y:S02]  /*1ac0*/  SHF.R.S32.HI R215, RZ, 0x6, R3 ;  /* 0x00000006ffd77819 */ /* 0x000fe40000011403 */
[----:B------:R-:W-:-:S04]  /*1ad0*/  VIADDMNMX R0, R5, -R11, R40, PT ;  /* 0x8000000b05007246 */ /* 0x000fc80003800128 */
[----:B------:R-:W-:Y:S02]  /*1ae0*/  ISETP.GT.AND P0, PT, R0, R39, PT ;  /* 0x000000270000720c */ /* 0x000fe40003f04270 */
[----:B------:R-:W-:-:S05]  /*1af0*/  SHF.R.U32.HI R39, RZ, 0x6, R39 ;  /* 0x00000006ff277819 */ /* 0x000fca0000011627 */
[----:B------:R-:W-:-:S06]  /*1b00*/  IMAD.MOV.U32 R38, RZ, RZ, R39 ;  /* 0x000000ffff267224 */ /* 0x000fcc00078e0027 */
[----:B------:R-:W-:-:S05]  /*1b10*/  @P0 VIADD R0, R0, 0x3f ;  /* 0x0000003f00000836 */ /* 0x000fca0000000000 */
[----:B------:R-:W-:-:S04]  /*1b20*/  @P0 SHF.R.S32.HI R5, RZ, 0x1f, R0 ;  /* 0x0000001fff050819 */ /* 0x000fc80000011400 */
[----:B------:R-:W-:-:S04]  /*1b30*/  @P0 LEA.HI R5, R5, R0, RZ, 0x6 ;  /* 0x0000000005050211 */ /* 0x000fc800078f30ff */
[----:B------:R-:W-:-:S04]  /*1b40*/  @P0 SHF.R.S32.HI R38, RZ, 0x6, R5 ;  /* 0x00000006ff260819 */ /* 0x000fc80000011405 */
        /* <DEDUP_REMOVED lines=22> */
.L_x_3820:
[----:B------:R-:W-:Y:S05]  /*1cb0*/  BSYNC B6 ;  /* 0x0000000000067941 */ /* 0x000fea0003800000 */
.L_x_3819:
        /* <DEDUP_REMOVED lines=20> */
.L_x_3822:
[----:B------:R-:W-:Y:S05]  /*1e00*/  BSYNC B6 ;  /* 0x0000000000067941 */ /* 0x000fea0003800000 */
.L_x_3821:
[----:B------:R-:W-:Y:S01]  /*1e10*/  ULDC.64 UR4, c[0x0][0x9f8] ;  /* 0x00027e0000047ab9 */ /* 0x000fe20000000a00 */
[----:B------:R-:W0:Y:S01]  /*1e20*/  LDC.64 R4, c[0x0][0x3f8] ;  /* 0x0000fe00ff047b82 */ /* 0x000e220000000a00 */
[----:B------:R-:W-:-:S04]  /*1e30*/  ISETP.NE.U32.AND P0, PT, RZ, UR4, PT ;  /* 0x00000004ff007c0c */ /* 0x000fc8000bf05070 */
[----:B------:R-:W-:-:S03]  /*1e40*/  ISETP.NE.AND.EX P0, PT, RZ, UR5, PT, P0 ;  /* 0x00000005ff007c0c */ /* 0x000fc6000bf05300 */
[----:B------:R-:W1:Y:S08]  /*1e50*/  LDC.64 R46, c[0x0][0x408] ;  /* 0x00010200ff2e7b82 */ /* 0x000e700000000a00 */
[----:B------:R-:W2:Y:S02]  /*1e60*/  LDC R51, c[0x0][0x3f4] ;  /* 0x0000fd00ff337b82 */ /* 0x000ea40000000800 */
[----:B------:R-:W-:-:S02]  /*1e70*/  @P0 IADD3 R6, P1, R31, UR4, RZ ;  /* 0x000000041f060c10 */ /* 0x000fc4000ff3e0ff */
[----:B------:R-:W-:Y:S01]  /*1e80*/  SHF.R.S32.HI R3, RZ, 0x1f, R192 ;  /* 0x0000001fff037819 */ /* 0x000fe200000114c0 */
[----:B------:R-:W3:Y:S01]  /*1e90*/  S2R R12, SR_TID.X ;  /* 0x00000000000c7919 */ /* 0x000ee20000002100 */
[----:B------:R-:W-:Y:S02]  /*1ea0*/  @P0 IADD3.X R7, R30, UR5, RZ, P1, !PT ;  /* 0x000000051e070c10 */ /* 0x000fe40008ffe4ff */
[----:B------:R-:W-:Y:S01]  /*1eb0*/  SHF.R.S32.HI R185, RZ, 0x1f, R184 ;  /* 0x0000001fffb97819 */ /* 0x000fe200000114b8 */
[----:B0-----:R-:W-:-:S04]  /*1ec0*/  IMAD.WIDE.U32 R32, R192, R4, R16 ;  /* 0x00000004c0207225 */ /* 0x001fc800078e0010 */
[----:B------:R-:W-:Y:S01]  /*1ed0*/  IMAD.SHL.U32 R44, R194, 0x40, RZ ;  /* 0x00000040c22c7824 */ /* 0x000fe200078e00ff */
[----:B------:R0:W4:Y:S01]  /*1ee0*/  @P0 LDG.E R41, desc[UR40][R6.64] ;  /* 0x0000002806290981 */ /* 0x000122000c1e1900 */
[C---:B------:R-:W-:Y:S01]  /*1ef0*/  IMAD R0, R3.reuse, R4, RZ ;  /* 0x0000000403007224 */ /* 0x040fe200078e02ff */
[----:B------:R-:W-:Y:S01]  /*1f00*/  SHF.L.U64.HI R42, R4, 0x6, R5 ;  /* 0x00000006042a7819 */ /* 0x000fe20000010205 */
[----:B-1----:R-:W-:Y:S01]  /*1f10*/  IMAD R3, R3, R46, RZ ;  /* 0x0000002e03037224 */ /* 0x002fe200078e02ff */
[----:B------:R-:W1:Y:S01]  /*1f20*/  S2R R30, SR_TID.X ;  /* 0x00000000001e7919 */ /* 0x000e620000002100 */
[----:B------:R-:W-:Y:S01]  /*1f30*/  IMAD R9, R192, R5, R0 ;  /* 0x00000005c0097224 */ /* 0x000fe200078e0200 */
[----:B------:R-:W-:Y:S01]  /*1f40*/  LOP3.LUT R44, R44, 0x1c0, RZ, 0xc0, !PT ;  /* 0x000001c02c2c7812 */ /* 0x000fe200078ec0ff */
[-C--:B------:R-:W-:Y:S01]  /*1f50*/  IMAD.WIDE.U32 R20, R192, R4.reuse, R184 ;  /* 0x00000004c0147225 */ /* 0x080fe200078e00b8 */
[----:B------:R-:W-:Y:S01]  /*1f60*/  SHF.L.U64.HI R45, R46, 0x6, R47 ;  /* 0x000000062e2d7819 */ /* 0x000fe2000001022f */
[----:B------:R-:W-:Y:S01]  /*1f70*/  ULDC UR4, c[0x0][0x2f4] ;  /* 0x0000bd0000047ab9 */ /* 0x000fe20000000800 */
[----:B--2---:R-:W-:Y:S01]  /*1f80*/  ISETP.GE.AND P0, PT, R16, R51, PT ;  /* 0x000000331000720c */ /* 0x004fe20003f06270 */
[----:B------:R-:W-:Y:S01]  /*1f90*/  IMAD R11, R192, R47, R3 ;  /* 0x0000002fc00b7224 */ /* 0x000fe200078e0203 */
[----:B0----5:R-:W-:Y:S01]  /*1fa0*/  SHF.R.S32.HI R7, RZ, 0x1f, R24 ;  /* 0x0000001fff077819 */ /* 0x021fe20000011418 */
[----:B------:R-:W-:Y:S01]  /*1fb0*/  IMAD.IADD R21, R21, 0x1, R9 ;  /* 0x0000000115157824 */ /* 0x000fe200078e0209 */
[----:B------:R-:W-:Y:S01]  /*1fc0*/  SEL R3, R51, RZ, P0 ;  /* 0x000000ff33037207 */ /* 0x000fe20000000000 */
[----:B------:R-:W-:Y:S01]  /*1fd0*/  IMAD.SHL.U32 R43, R4, 0x40, RZ ;  /* 0x00000040042b7824 */ /* 0x000fe200078e00ff */
[----:B------:R-:W-:Y:S01]  /*1fe0*/  IADD3 R33, R9, R33, RZ ;  /* 0x0000002109217210 */ /* 0x000fe20007ffe0ff */
[C---:B------:R-:W-:Y:S01]  /*1ff0*/  IMAD R8, R7.reuse, R4, RZ ;  /* 0x0000000407087224 */ /* 0x040fe200078e02ff */
[C---:B------:R-:W-:Y:S01]  /*2000*/  ISETP.GE.AND P2, PT, R16.reuse, UR4, PT ;  /* 0x0000000410007c0c */ /* 0x040fe2000bf46270 */
[----:B------:R-:W-:Y:S01]  /*2010*/  IMAD R7, R7, R46, RZ ;  /* 0x0000002e07077224 */ /* 0x000fe200078e02ff */
[----:B------:R-:W-:Y:S01]  /*2020*/  SHF.R.S32.HI R48, RZ, 0x1f, R26 ;  /* 0x0000001fff307819 */ /* 0x000fe2000001141a */
[----:B------:R-:W-:Y:S01]  /*2030*/  IMAD.IADD R3, R16, 0x1, R3 ;  /* 0x0000000110037824 */ /* 0x000fe200078e0203 */
[----:B------:R-:W-:Y:S01]  /*2040*/  ISETP.GE.AND P1, PT, R19, UR4, PT ;  /* 0x0000000413007c0c */ /* 0x000fe2000bf26270 */
[----:B------:R-:W-:Y:S01]  /*2050*/  IMAD.WIDE.U32 R20, R24, R4, R20 ;  /* 0x0000000418147225 */ /* 0x000fe200078e0014 */
[----:B---3--:R-:W-:-:S02]  /*2060*/  SHF.R.U32.HI R12, RZ, 0x7, R12 ;  /* 0x00000007ff0c7819 */ /* 0x008fc4000001160c */
[----:B------:R-:W-:Y:S01]  /*2070*/  SHF.R.S32.HI R6, RZ, 0x1f, R3 ;  /* 0x0000001fff067819 */ /* 0x000fe20000011403 */
[----:B------:R-:W-:Y:S01]  /*2080*/  IMAD.WIDE.U32 R32, R24, R4, R32 ;  /* 0x0000000418207225 */ /* 0x000fe200078e0020 */
[----:B------:R-:W-:Y:S02]  /*2090*/  LOP3.LUT R4, R44, 0x18, R16, 0xf8, !PT ;  /* 0x000000182c047812 */ /* 0x000fe400078ef810 */
[----:B------:R-:W-:Y:S01]  /*20a0*/  LEA.HI R3, R6, R3, RZ, 0x3 ;  /* 0x0000000306037211 */ /* 0x000fe200078f18ff */
[----:B------:R-:W-:Y:S01]  /*20b0*/  IMAD R7, R24, R47, R7 ;  /* 0x0000002f18077224 */ /* 0x000fe200078e0207 */
[----:B------:R-:W-:Y:S01]  /*20c0*/  SHF.R.U32.HI R47, RZ, 0x3, R44 ;  /* 0x00000003ff2f7819 */ /* 0x000fe2000001162c */
[-C--:B------:R-:W-:Y:S01]  /*20d0*/  IMAD.WIDE.U32 R34, R192, R46.reuse, R184 ;  /* 0x0000002ec0227225 */ /* 0x080fe200078e00b8 */
[----:B------:R-:W-:Y:S02]  /*20e0*/  LOP3.LUT R56, R3, 0xfffffff8, RZ, 0xc0, !PT ;  /* 0xfffffff803387812 */ /* 0x000fe400078ec0ff */
[----:B------:R-:W-:Y:S01]  /*20f0*/  LOP3.LUT R4, R4, R47, RZ, 0x3c, !PT ;  /* 0x0000002f04047212 */ /* 0x000fe200078e3cff */
[----:B-1----:R-:W-:Y:S01]  /*2100*/  VIADD R30, R30, 0xffffff80 ;  /* 0xffffff801e1e7836 */ /* 0x002fe20000000000 */
[----:B------:R-:W-:Y:S01]  /*2110*/  IADD3 R49, R12, 0x8, RZ ;  /* 0x000000080c317810 */ /* 0x000fe20007ffe0ff */
[----:B------:R-:W-:Y:S01]  /*2120*/  IMAD.WIDE.U32 R36, R192, R46, R16 ;  /* 0x0000002ec0247225 */ /* 0x000fe200078e0010 */
[----:B------:R-:W-:-:S02]  /*2130*/  P2R R63, PR, RZ, 0x4 ;  /* 0x00000004ff3f7803 */ /* 0x000fc40000000000 */
[----:B------:R-:W-:Y:S01]  /*2140*/  SHF.R.S32.HI R10, RZ, 0x1f, R30 ;  /* 0x0000001fff0a7819 */ /* 0x000fe2000001141e */
[----:B------:R-:W-:Y:S01]  /*2150*/  IMAD R52, R213, 0x200, R4 ;  /* 0x00000200d5347824 */ /* 0x000fe200078e0204 */
[----:B------:R-:W-:Y:S01]  /*2160*/  LOP3.LUT R4, R44, 0x38, R3, 0xf8, !PT ;  /* 0x000000382c047812 */ /* 0x000fe200078ef803 */
[----:B------:R-:W-:Y:S01]  /*2170*/  IMAD.IADD R35, R35, 0x1, R11 ;  /* 0x0000000123237824 */ /* 0x000fe200078e020b */
[----:B------:R-:W-:Y:S01]  /*2180*/  LEA.HI R10, R10, R30, RZ, 0x2 ;  /* 0x0000001e0a0a7211 */ /* 0x000fe200078f10ff */
[----:B------:R-:W-:Y:S01]  /*2190*/  IMAD.IADD R37, R11, 0x1, R37 ;  /* 0x000000010b257824 */ /* 0x000fe200078e0225 */
[----:B------:R-:W-:Y:S01]  /*21a0*/  LOP3.LUT R4, R4, R47, RZ, 0x3c, !PT ;  /* 0x0000002f04047212 */ /* 0x000fe200078e3cff */
[----:B------:R-:W-:Y:S01]  /*21b0*/  IMAD R9, R24, R5, R8 ;  /* 0x0000000518097224 */ /* 0x000fe200078e0208 */
[----:B------:R-:W-:Y:S01]  /*21c0*/  LOP3.LUT R10, R10, 0xfffffffc, RZ, 0xc0, !PT ;  /* 0xfffffffc0a0a7812 */ /* 0x000fe200078ec0ff */
[----:B------:R-:W-:Y:S01]  /*21d0*/  IMAD.WIDE.U32 R34, R24, R46, R34 ;  /* 0x0000002e18227225 */ /* 0x000fe200078e0022 */
[----:B------:R-:W-:-:S03]  /*21e0*/  SHF.R.S32.HI R61, RZ, 0x1f, R56 ;  /* 0x0000001fff3d7819 */ /* 0x000fc60000011438 */
[----:B------:R-:W-:-:S04]  /*21f0*/  IMAD.WIDE.U32 R36, R24, R46, R36 ;  /* 0x0000002e18247225 */ /* 0x000fc800078e0024 */
[----:B------:R-:W-:Y:S02]  /*2200*/  IMAD.IADD R10, R30, 0x1, -R10 ;  /* 0x000000011e0a7824 */ /* 0x000fe400078e0a0a */
[----:B------:R-:W-:Y:S02]  /*2210*/  IMAD.IADD R0, R29, 0x1, R28 ;  /* 0x000000011d007824 */ /* 0x000fe400078e021c */
[----:B------:R-:W-:Y:S02]  /*2220*/  IMAD.SHL.U32 R46, R46, 0x40, RZ ;  /* 0x000000402e2e7824 */ /* 0x000fe400078e00ff */
[----:B------:R-:W-:Y:S02]  /*2230*/  IMAD R50, R10, 0x40, R192 ;  /* 0x000000400a327824 */ /* 0x000fe400078e02c0 */
[----:B------:R-:W-:Y:S02]  /*2240*/  IMAD.SHL.U32 R51, R51, 0x2, RZ ;  /* 0x0000000233337824 */ /* 0x000fe400078e00ff */
[----:B------:R-:W-:-:S02]  /*2250*/  IMAD.IADD R53, R21, 0x1, R9 ;  /* 0x0000000115357824 */ /* 0x000fc400078e0209 */
[----:B------:R-:W-:Y:S02]  /*2260*/  IMAD.IADD R54, R9, 0x1, R33 ;  /* 0x0000000109367824 */ /* 0x000fe400078e0221 */
[----:B------:R-:W-:Y:S02]  /*2270*/  IMAD.IADD R55, R35, 0x1, R7 ;  /* 0x0000000123377824 */ /* 0x000fe400078e0207 */
[----:B------:R-:W-:Y:S02]  /*2280*/  IMAD.IADD R57, R7, 0x1, R37 ;  /* 0x0000000107397824 */ /* 0x000fe400078e0225 */
[----:B------:R-:W-:Y:S01]  /*2290*/  IMAD R62, R213, 0x200, R4 ;  /* 0x00000200d53e7824 */ /* 0x000fe200078e0204 */
[----:B----4-:R-:W-:-:S07]  /*22a0*/  SHF.R.S32.HI R60, RZ, 0x1f, R41 ;  /* 0x0000001fff3c7819 */ /* 0x010fce0000011429 */
.L_x_3855:
[----:B0-----:R-:W0:Y:S01]  /*22b0*/  LDC R66, c[0x0][0x430] ;  /* 0x00010c00ff427b82 */ /* 0x001e220000000800 */
[----:B------:R-:W-:Y:S01]  /*22c0*/  IADD3 R38, R38, -0x1, RZ ;  /* 0xffffffff26267810 */ /* 0x000fe20007ffe0ff */
[----:B------:R-:W-:-:S04]  /*22d0*/  IMAD.MOV.U32 R65, RZ, RZ, RZ ;  /* 0x000000ffff417224 */ /* 0x000fc800078e00ff */
        /* <DEDUP_REMOVED lines=8> */
[----:B--2---:R-:W2:Y:S08]  /*2360*/  @!P2 LDC.64 R4, c[0x0][0x418] ;  /* 0x00010600ff04ab82 */ /* 0x004eb00000000a00 */
[----:B------:R-:W3:Y:S08]  /*2370*/  @P3 LDC R9, c[0x0][0x434] ;  /* 0x00010d00ff093b82 */ /* 0x000ef00000000800 */
[----:B------:R-:W4:Y:S01]  /*2380*/  @P3 LDC R10, c[0x0][0x438] ;  /* 0x00010e00ff0a3b82 */ /* 0x000f220000000800 */
[----:B---3--:R-:W-:-:S05]  /*2390*/  @P3 IMAD.HI.U32 R9, R12, R9, RZ ;  /* 0x000000090c093227 */ /* 0x008fca00078e00ff */
[----:B----4-:R-:W-:Y:S01]  /*23a0*/  @P3 SHF.R.U32.HI R8, RZ, R10, R9 ;  /* 0x0000000aff083219 */ /* 0x010fe20000011609 */
[----:B0-----:R-:W-:-:S03]  /*23b0*/  @!P2 IMAD R10, R60, R6, RZ ;  /* 0x000000063c0aa224 */ /* 0x001fc600078e02ff */
[----:B------:R-:W-:Y:S01]  /*23c0*/  @!P2 SHF.R.S32.HI R9, RZ, 0x1f, R8 ;  /* 0x0000001fff09a819 */ /* 0x000fe20000011408 */
[C---:B------:R-:W-:Y:S02]  /*23d0*/  @!P2 IMAD R11, R41.reuse, R7, R10 ;  /* 0x00000007290ba224 */ /* 0x040fe400078e020a */
[----:B------:R-:W-:-:S04]  /*23e0*/  @!P2 IMAD.WIDE.U32 R6, R41, R6, R8 ;  /* 0x000000062906a225 */ /* 0x000fc800078e0008 */
[----:B------:R-:W-:Y:S01]  /*23f0*/  @!P2 IMAD.IADD R7, R7, 0x1, R11 ;  /* 0x000000010707a824 */ /* 0x000fe200078e020b */
[----:B--2---:R-:W-:-:S04]  /*2400*/  @!P2 LEA R4, P3, R6, R4, 0x2 ;  /* 0x000000040604a211 */ /* 0x004fc800078610ff */
[----:B------:R-:W-:Y:S02]  /*2410*/  @!P2 LEA.HI.X R5, R6, R5, R7, 0x2, P3 ;  /* 0x000000050605a211 */ /* 0x000fe400018f1407 */
[----:B-1----:R-:W-:Y:S01]  /*2420*/  ISETP.GE.AND P3, PT, R77, 0x1, PT ;  /* 0x000000014d00780c */ /* 0x002fe20003f66270 */
[----:B------:R-:W-:Y:S02]  /*2430*/  IMAD.MOV R7, RZ, RZ, -R8 ;  /* 0x000000ffff077224 */ /* 0x000fe400078e0a08 */
[----:B------:R-:W-:Y:S01]  /*2440*/  IMAD.SHL.U32 R73, R22, 0x1000, RZ ;  /* 0x0000100016497824 */ /* 0x000fe200078e00ff */
[----:B------:R-:W-:Y:S05]  /*2450*/  YIELD ;  /* 0x0000000000007946 */ /* 0x000fea0003800000 */
[----:B------:R-:W-:Y:S01]  /*2460*/  IMAD R66, R66, R7, R12 ;  /* 0x0000000742427224 */ /* 0x000fe200078e020c */
[----:B------:R0:W5:Y:S01]  /*2470*/  @!P2 LDG.E R65, desc[UR40][R4.64] ;  /* 0x000000280441a981 */ /* 0x000162000c1e1900 */
[----:B------:R-:W-:Y:S01]  /*2480*/  IMAD.IADD R7, R52, 0x1, R73 ;  /* 0x0000000134077824 */ /* 0x000fe200078e0249 */
[----:B------:R-:W-:Y:S01]  /*2490*/  BSSY B0, `(.L_x_3823) ;  /* 0x00001a5000007945 */ /* 0x000fe20003800000 */
[----:B------:R-:W-:-:S03]  /*24a0*/  ISETP.GT.AND P2, PT, R38, R39, PT ;  /* 0x000000272600720c */ /* 0x000fc60003f44270 */
[----:B------:R-:W-:Y:S01]  /*24b0*/  LEA R72, R7, R2, 0x1 ;  /* 0x0000000207487211 */ /* 0x000fe200078e08ff */
[----:B------:R-:W-:Y:S09]  /*24c0*/  @!P3 BRA `(.L_x_3824) ;  /* 0x0000001400acb947 */ /* 0x000ff20003800000 */
[----:B------:R-:W-:Y:S01]  /*24d0*/  SHF.R.S32.HI R68, RZ, 0x1f, R66 ;  /* 0x0000001fff447819 */ /* 0x000fe20000011442 */
[----:B------:R-:W-:Y:S01]  /*24e0*/  ULDC.64 UR4, c[0x0][0x300] ;  /* 0x0000c00000047ab9 */ /* 0x000fe20000000a00 */
[----:B-----5:R-:W-:Y:S01]  /*24f0*/  SHF.R.S32.HI R67, RZ, 0x1f, R65 ;  /* 0x0000001fff437819 */ /* 0x020fe20000011441 */
[----:B0-----:R-:W-:Y:S01]  /*2500*/  IMAD.WIDE.U32 R4, R66, UR4, RZ ;  /* 0x0000000442047c25 */ /* 0x001fe2000f8e00ff */
[----:B------:R-:W-:Y:S01]  /*2510*/  ULDC.U8 UR6, c[0x0][0x410] ;  /* 0x0001040000067ab9 */ /* 0x000fe20000000000 */
[----:B------:R-:W-:Y:S02]  /*2520*/  SHF.R.S32.HI R15, RZ, 0x1f, R38 ;  /* 0x0000001fff0f7819 */ /* 0x000fe40000011426 */
[----:B------:R-:W-:Y:S01]  /*2530*/  IMAD R7, R68, UR4, RZ ;  /* 0x0000000444077c24 */ /* 0x000fe2000f8e02ff */
[----:B------:R-:W-:Y:S01]  /*2540*/  ISETP.NE.AND P3, PT, RZ, UR6, PT ;  /* 0x00000006ff007c0c */ /* 0x000fe2000bf65270 */
[----:B------:R-:W-:Y:S02]  /*2550*/  IMAD R8, R42, R38, RZ ;  /* 0x000000262a087224 */ /* 0x000fe400078e02ff */
[----:B------:R-:W-:Y:S01]  /*2560*/  IMAD R7, R66, UR5, R7 ;  /* 0x0000000542077c24 */ /* 0x000fe2000f8e0207 */
[----:B------:R-:W-:Y:S01]  /*2570*/  ULDC.64 UR4, c[0x0][0x310] ;  /* 0x0000c40000047ab9 */ /* 0x000fe20000000a00 */
[----:B------:R-:W-:-:S02]  /*2580*/  IMAD R11, R15, R43, R8 ;  /* 0x0000002b0f0b7224 */ /* 0x000fc400078e0208 */
[----:B------:R-:W-:Y:S02]  /*2590*/  IMAD R6, R67, UR4, RZ ;  /* 0x0000000443067c24 */ /* 0x000fe4000f8e02ff */
        /* <DEDUP_REMOVED lines=10> */
[----:B------:R-:W-:Y:S01]  /*2640*/  LEA R71, P4, R6, UR4, 0x1 ;  /* 0x0000000406477c11 */ /* 0x000fe2000f8808ff */
[----:B------:R-:W-:-:S03]  /*2650*/  IMAD.WIDE.U32 R4, R43, R38, RZ ;  /* 0x000000262b047225 */ /* 0x000fc600078e00ff */
[----:B------:R-:W-:Y:S01]  /*2660*/  LEA.HI.X R70, R6, UR5, R7, 0x1, P4 ;  /* 0x0000000506467c11 */ /* 0x000fe2000a0f0c07 */
[----:B------:R-:W-:Y:S01]  /*2670*/  IMAD.IADD R11, R5, 0x1, R11 ;  /* 0x00000001050b7824 */ /* 0x000fe200078e020b */
[----:B------:R-:W-:Y:S07]  /*2680*/  @!P3 BRA `(.L_x_3825) ;  /* 0x00000008009cb947 */ /* 0x000fee0003800000 */
[----:B------:R-:W-:Y:S01]  /*2690*/  IMAD R69, R38, -0x40, R40 ;  /* 0xffffffc026457824 */ /* 0x000fe200078e0228 */
[----:B------:R-:W-:Y:S01]  /*26a0*/  BSSY B1, `(.L_x_3826) ;  /* 0x000001e000017945 */ /* 0x000fe20003800000 */
[----:B------:R-:W-:Y:S02]  /*26b0*/  CS2R R8, SRZ ;  /* 0x0000000000087805 */ /* 0x000fe4000001ff00 */
[----:B------:R-:W-:Y:S02]  /*26c0*/  CS2R R30, SRZ ;  /* 0x00000000001e7805 */ /* 0x000fe4000001ff00 */
[----:B------:R-:W-:Y:S02]  /*26d0*/  CS2R R28, SRZ ;  /* 0x00000000001c7805 */ /* 0x000fe4000001ff00 */
[----:B------:R-:W-:Y:S02]  /*26e0*/  VIMNMX R69, R69, 0x40, PT ;  /* 0x0000004045457848 */ /* 0x000fe40003fe0100 */
[----:B------:R-:W-:-:S02]  /*26f0*/  CS2R R58, SRZ ;  /* 0x00000000003a7805 */ /* 0x000fc4000001ff00 */
[----:B------:R-:W-:-:S13]  /*2700*/  ISETP.GE.AND P4, PT, R192, R69, PT ;  /* 0x00000045c000720c */ /* 0x000fda0003f86270 */
[----:B------:R-:W-:Y:S05]  /*2710*/  @P4 BRA `(.L_x_3827) ;  /* 0x0000000000584947 */ /* 0x000fea0003800000 */
[----:B------:R-:W-:Y:S01]  /*2720*/  IMAD.MOV.U32 R6, RZ, RZ, R34 ;  /* 0x000000ffff067224 */ /* 0x000fe200078e0022 */
[----:B------:R-:W-:Y:S01]  /*2730*/  ULDC.64 UR4, c[0x0][0x3e8] ;  /* 0x0000fa0000047ab9 */ /* 0x000fe20000000a00 */
[----:B------:R-:W-:Y:S01]  /*2740*/  IMAD.MOV.U32 R7, RZ, RZ, R55 ;  /* 0x000000ffff077224 */ /* 0x000fe200078e0037 */
[----:B------:R-:W-:Y:S01]  /*2750*/  ULDC.64 UR6, c[0x0][0x400] ;  /* 0x0001000000067ab9 */ /* 0x000fe20000000a00 */
[----:B------:R-:W-:Y:S01]  /*2760*/  IMAD R5, R45, R38, RZ ;  /* 0x000000262d057224 */ /* 0x000fe200078e02ff */
[----:B------:R-:W-:Y:S01]  /*2770*/  CS2R R28, SRZ ;  /* 0x00000000001c7805 */ /* 0x000fe2000001ff00 */
[----:B------:R-:W-:Y:S01]  /*2780*/  IMAD.WIDE.U32 R8, R38, R46, R6 ;  /* 0x0000002e26087225 */ /* 0x000fe200078e0006 */
[----:B------:R-:W-:-:S03]  /*2790*/  IADD3 R7, P3, R20, R4, RZ ;  /* 0x0000000414077210 */ /* 0x000fc60007f7e0ff */
[----:B------:R-:W-:Y:S01]  /*27a0*/  IMAD R5, R15, R46, R5 ;  /* 0x0000002e0f057224 */ /* 0x000fe200078e0205 */
[----:B------:R-:W-:Y:S01]  /*27b0*/  LEA R4, P5, R8, UR6, 0x1 ;  /* 0x0000000608047c11 */ /* 0x000fe2000f8a08ff */
[----:B------:R-:W-:Y:S01]  /*27c0*/  IMAD.X R10, R11, 0x1, R53, P3 ;  /* 0x000000010b0a7824 */ /* 0x000fe200018e0635 */
[----:B------:R-:W-:Y:S01]  /*27d0*/  LEA R6, P3, R7, UR4, 0x1 ;  /* 0x0000000407067c11 */ /* 0x000fe2000f8608ff */
[----:B------:R-:W-:-:S03]  /*27e0*/  IMAD.IADD R5, R9, 0x1, R5 ;  /* 0x0000000109057824 */ /* 0x000fc600078e0205 */
[----:B------:R-:W-:Y:S02]  /*27f0*/  LEA.HI.X R7, R7, UR5, R10, 0x1, P3 ;  /* 0x0000000507077c11 */ /* 0x000fe400098f0c0a */
[----:B------:R-:W-:Y:S02]  /*2800*/  LEA.HI.X R5, R8, UR7, R5, 0x1, P5 ;  /* 0x0000000708057c11 */ /* 0x000fe4000a8f0c05 */
[----:B------:R-:W-:Y:S02]  /*2810*/  CS2R R8, SRZ ;  /* 0x0000000000087805 */ /* 0x000fe4000001ff00 */
[-C--:B------:R-:W-:Y:S02]  /*2820*/  ISETP.GE.AND P5, PT, R184, R77.reuse, PT ;  /* 0x0000004db800720c */ /* 0x080fe40003fa6270 */
[----:B------:R-:W-:-:S11]  /*2830*/  ISETP.GE.AND P3, PT, R197, R77, PT ;  /* 0x0000004dc500720c */ /* 0x000fd60003f66270 */
[----:B------:R0:W5:Y:S04]  /*2840*/  @!P5 LDG.E.64 R30, desc[UR40][R6.64] ;  /* 0x00000028061ed981 */ /* 0x000168000c1e1b00 */
[----:B------:R0:W5:Y:S04]  /*2850*/  @!P3 LDG.E.64 R8, desc[UR40][R6.64+0x20] ;  /* 0x000020280608b981 */ /* 0x000168000c1e1b00 */
[----:B------:R0:W5:Y:S04]  /*2860*/  @!P5 LDG.E.64 R58, desc[UR40][R4.64] ;  /* 0x00000028043ad981 */ /* 0x000168000c1e1b00 */
[----:B------:R0:W5:Y:S02]  /*2870*/  @!P3 LDG.E.64 R28, desc[UR40][R4.64+0x20] ;  /* 0x00002028041cb981 */ /* 0x000164000c1e1b00 */
.L_x_3827:
[----:B------:R-:W-:Y:S05]  /*2880*/  BSYNC B1 ;  /* 0x0000000000017941 */ /* 0x000fea0003800000 */
.L_x_3826:
[----:B------:R-:W-:Y:S01]  /*2890*/  ISETP.NE.AND P3, PT, R186, 0x3, PT ;  /* 0x00000003ba00780c */ /* 0x000fe20003f65270 */
[----:B0----5:R-:W-:Y:S01]  /*28a0*/  IMAD.MOV.U32 R5, RZ, RZ, R9 ;  /* 0x000000ffff057224 */ /* 0x021fe200078e0009 */
[----:B------:R-:W-:Y:S01]  /*28b0*/  MOV R4, R8 ;  /* 0x0000000800047202 */ /* 0x000fe20000000f00 */
        /* <DEDUP_REMOVED lines=8> */
[----:B------:R-:W-:-:S04]  /*2940*/  PRMT R80, R4, 0x5410, R5 ;  /* 0x0000541004507816 */ /* 0x000fc80000000005 */
[----:B------:R-:W-:Y:S01]  /*2950*/  PRMT R81, R6, 0x5410, R7 ;  /* 0x0000541006517816 */ /* 0x000fe20000000007 */
[----:B------:R-:W-:Y:S06]  /*2960*/  @!P3 BRA `(.L_x_3828) ;  /* 0x000000000004b947 */ /* 0x000fec0003800000 */
[----:B------:R-:W-:Y:S01]  /*2970*/  BPT.TRAP 0x1 ;  /* 0x000000040000795c */ /* 0x000fe20000300000 */
.L_x_3828:
[----:B------:R-:W-:Y:S01]  /*2980*/  IMAD R64, R22, 0x8, R2 ;  /* 0x0000000816407824 */ /* 0x000fe200078e0202 */
[----:B------:R-:W-:Y:S01]  /*2990*/  SHF.L.U32 R75, R187, 0x1f, RZ ;  /* 0x0000001fbb4b7819 */ /* 0x000fe200000006ff */
[----:B------:R-:W-:Y:S03]  /*29a0*/  BSSY B1, `(.L_x_3829) ;  /* 0x0000003000017945 */ /* 0x000fe60003800000 */
[----:B------:R-:W0:Y:S02]  /*29b0*/  SYNCS.PHASECHK.TRANS64.TRYWAIT P5, [R64+URZ+0x28c90], R75 ;  /* 0x028c904b400075a7 */ /* 0x000e2400080a017f */
[----:B0-----:R-:W-:Y:S05]  /*29c0*/  @!P5 BRA `(.L_x_3830) ;  /* 0x0000014000d0d947 */ /* 0x001fea0003800000 */
.L_x_4071:
[----:B------:R-:W-:Y:S05]  /*29d0*/  BSYNC B1 ;  /* 0x0000000000017941 */ /* 0x000fea0003800000 */
.L_x_3829:
[----:B------:R-:W-:-:S03]  /*29e0*/  UMOV UR4, 0xffffffff ;  /* 0xffffffff00047882 */ /* 0x000fc60000000000 */
[----:B------:R-:W-:Y:S05]  /*29f0*/  BRA.DIV UR4, `(.L_x_3831) ;  /* 0x0000014204d87947 */ /* 0x000fea000b800000 */
[----:B------:R-:W1:Y:S04]  /*2a00*/  SHFL.IDX PT, R70, R70, RZ, 0x1c1f ;  /* 0x001c1fff46467589 */ /* 0x000e6800000e0000 */
[----:B------:R2:W3:Y:S02]  /*2a10*/  SHFL.IDX PT, R14, R71, RZ, 0x1c1f ;  /* 0x001c1fff470e7589 */ /* 0x0004e400000e0000 */
.L_x_4075:
[----:B------:R-:W-:Y:S05]  /*2a20*/  @P4 BRA `(.L_x_3832) ;  /* 0x00000014002c4947 */ /* 0x000fea0003800000 */
[----:B------:R-:W-:Y:S01]  /*2a30*/  ISETP.NE.AND P5, PT, R63, RZ, PT ;  /* 0x000000ff3f00720c */ /* 0x000fe20003fa5270 */
[----:B------:R-:W-:-:S12]  /*2a40*/  BSSY B1, `(.L_x_3833) ;  /* 0x0000033000017945 */ /* 0x000fd80003800000 */
[----:B------:R-:W-:Y:S05]  /*2a50*/  @P5 BRA `(.L_x_3834) ;  /* 0x0000000000c45947 */ /* 0x000fea0003800000 */
[----:B------:R4:W0:Y:S01]  /*2a60*/  LDS.128 R4, [R72+0x22400] ;  /* 0x0224000048047984 */ /* 0x0008220000000c00 */
[----:B------:R-:W-:Y:S01]  /*2a70*/  ISETP.GE.AND P5, PT, R184, R77, PT ;  /* 0x0000004db800720c */ /* 0x000fe20003fa6270 */
[----:B------:R-:W-:Y:S01]  /*2a80*/  BSSY B2, `(.L_x_3835) ;  /* 0x000002d000027945 */ /* 0x000fe20003800000 */
[----:B---3--:R-:W-:-:S04]  /*2a90*/  LEA R10, P4, R16, R14, 0x1 ;  /* 0x0000000e100a7211 */ /* 0x008fc800078808ff */
[----:B-1----:R-:W-:-:S07]  /*2aa0*/  LEA.HI.X R11, R16, R70, R17, 0x1, P4 ;  /* 0x00000046100b7211 */ /* 0x002fce00020f0c11 */
[----:B----4-:R-:W-:Y:S05]  /*2ab0*/  @P5 BRA `(.L_x_3836) ;  /* 0x0000000000a45947 */ /* 0x010fea0003800000 */
[--C-:B------:R-:W-:Y:S01]  /*2ac0*/  SHF.R.U64 R15, R30, 0x10, R31.reuse ;  /* 0x000000101e0f7819 */ /* 0x100fe2000000121f */
[--C-:B0-----:R-:W-:Y:S01]  /*2ad0*/  HADD2.F32 R13, -RZ, R7.reuse.H1_H1 ;  /* 0x30000007ff0d7230 */ /* 0x101fe20000004100 */
[----:B------:R-:W-:Y:S01]  /*2ae0*/  SHF.R.U32.HI R30, RZ, 0x10, R31 ;  /* 0x00000010ff1e7819 */ /* 0x000fe2000001161f */
[----:B------:R-:W-:Y:S01]  /*2af0*/  HADD2.F32 R7, -RZ, R7.H0_H0 ;  /* 0x20000007ff077230 */ /* 0x000fe20000004100 */
[--C-:B------:R-:W-:Y:S01]  /*2b00*/  SHF.R.U64 R31, R58, 0x10, R59.reuse ;  /* 0x000000103a1f7819 */ /* 0x100fe2000000123b */
[----:B------:R-:W-:Y:S01]  /*2b10*/  HADD2.F32 R15, -RZ, R15.H0_H0 ;  /* 0x2000000fff0f7230 */ /* 0x000fe20000004100 */
[----:B------:R-:W-:Y:S01]  /*2b20*/  MOV R12, R6 ;  /* 0x00000006000c7202 */ /* 0x000fe20000000f00 */
[----:B------:R-:W-:Y:S01]  /*2b30*/  HADD2.F32 R6, -RZ, R5.H1_H1 ;  /* 0x30000005ff067230 */ /* 0x000fe20000004100 */
[----:B------:R-:W-:Y:S01]  /*2b40*/  SHF.R.U32.HI R58, RZ, 0x10, R59 ;  /* 0x00000010ff3a7819 */ /* 0x000fe2000001163b */
[----:B------:R-:W-:Y:S02]  /*2b50*/  HADD2.F32 R31, -RZ, R31.H0_H0 ;  /* 0x2000001fff1f7230 */ /* 0x000fe40000004100 */
[----:B------:R-:W-:-:S02]  /*2b60*/  HADD2.F32 R5, -RZ, R5.H0_H0 ;  /* 0x20000005ff057230 */ /* 0x000fc40000004100 */
[----:B------:R-:W-:Y:S02]  /*2b70*/  HADD2.F32 R58, -RZ, R58.H0_H0 ;  /* 0x2000003aff3a7230 */ /* 0x000fe40000004100 */
[CC--:B------:R-:W-:Y:S01]  /*2b80*/  FMUL.FTZ R72, R6.reuse, R31.reuse ;  /* 0x0000001f06487220 */ /* 0x0c0fe20000410000 */
[----:B------:R-:W-:Y:S02]  /*2b90*/  HADD2.F32 R30, -RZ, R30.H0_H0 ;  /* 0x2000001eff1e7230 */ /* 0x000fe40000004100 */
[C---:B------:R-:W-:Y:S01]  /*2ba0*/  FMUL.FTZ R31, R5.reuse, R31 ;  /* 0x0000001f051f7220 */ /* 0x040fe20000410000 */
[-C--:B------:R-:W-:Y:S01]  /*2bb0*/  FFMA.FTZ R72, R5, R15.reuse, -R72 ;  /* 0x0000000f05487223 */ /* 0x080fe20000010848 */
[----:B------:R-:W-:Y:S02]  /*2bc0*/  FMUL.FTZ R74, R13, R58 ;  /* 0x0000003a0d4a7220 */ /* 0x000fe40000410000 */
[----:B--2---:R-:W-:Y:S01]  /*2bd0*/  FFMA.FTZ R71, R6, R15, R31 ;  /* 0x0000000f06477223 */ /* 0x004fe2000001001f */
[----:B------:R-:W-:-:S02]  /*2be0*/  HADD2.F32 R5, -RZ, R4.H1_H1 ;  /* 0x30000004ff057230 */ /* 0x000fc40000004100 */
[C---:B------:R-:W-:Y:S01]  /*2bf0*/  FMUL.FTZ R58, R7.reuse, R58 ;  /* 0x0000003a073a7220 */ /* 0x040fe20000410000 */
[--C-:B------:R-:W-:Y:S02]  /*2c00*/  HADD2.F32 R15, -RZ, R81.reuse.H0_H0 ;  /* 0x20000051ff0f7230 */ /* 0x100fe40000004100 */
[-C--:B------:R-:W-:Y:S01]  /*2c10*/  FFMA.FTZ R74, R7, R30.reuse, -R74 ;  /* 0x0000001e074a7223 */ /* 0x080fe2000001084a */
[----:B------:R-:W-:Y:S02]  /*2c20*/  HADD2.F32 R4, -RZ, R4.H0_H0 ;  /* 0x20000004ff047230 */ /* 0x000fe40000004100 */
[----:B------:R-:W-:Y:S01]  /*2c30*/  FFMA.FTZ R79, R13, R30, R58 ;  /* 0x0000001e0d4f7223 */ /* 0x000fe2000001003a */
[----:B------:R-:W-:Y:S02]  /*2c40*/  HADD2.F32 R31, -RZ, R81.H1_H1 ;  /* 0x30000051ff1f7230 */ /* 0x000fe40000004100 */
[----:B------:R-:W-:Y:S01]  /*2c50*/  FMUL.FTZ R59, R5, R15 ;  /* 0x0000000f053b7220 */ /* 0x000fe20000410000 */
[----:B------:R-:W-:-:S02]  /*2c60*/  HADD2.F32 R6, -RZ, R12.H1_H1 ;  /* 0x3000000cff067230 */ /* 0x000fc40000004100 */
        /* <DEDUP_REMOVED lines=14> */
.L_x_3836:
[----:B------:R-:W-:Y:S05]  /*2d50*/  BSYNC B2 ;  /* 0x0000000000027941 */ /* 0x000fea0003800000 */
.L_x_3835:
[----:B0-----:R4:W-:Y:S02]  /*2d60*/  ST.E.128 desc[UR40][R10.64], R4 ;  /* 0x000000040a007985 */ /* 0x0019e4000c101d28 */
.L_x_3834:
[----:B------:R-:W-:Y:S05]  /*2d70*/  BSYNC B1 ;  /* 0x0000000000017941 */ /* 0x000fea0003800000 */
.L_x_3833:
[----:B------:R-:W-:Y:S05]  /*2d80*/  @P1 BRA `(.L_x_3832) ;  /* 0x0000001000541947 */ /* 0x000fea0003800000 */
[----:B----4-:R-:W-:Y:S01]  /*2d90*/  IMAD.MOV.U32 R4, RZ, RZ, 0x20 ;  /* 0x00000020ff047424 */ /* 0x010fe200078e00ff */
[----:B------:R-:W-:Y:S01]  /*2da0*/  LOP3.LUT P4, RZ, R194, 0x4, RZ, 0xc0, !PT ;  /* 0x00000004c2ff7812 */ /* 0x000fe2000788c0ff */
[----:B------:R-:W-:Y:S01]  /*2db0*/  BSSY B1, `(.L_x_3837) ;  /* 0x0000032000017945 */ /* 0x000fe20003800000 */
[----:B------:R-:W-:Y:S02]  /*2dc0*/  ISETP.GE.AND P5, PT, R197, R77, PT ;  /* 0x0000004dc500720c */ /* 0x000fe40003fa6270 */
[----:B------:R-:W-:Y:S02]  /*2dd0*/  SEL R4, R4, 0xffffffe0, !P4 ;  /* 0xffffffe004047807 */ /* 0x000fe40006000000 */
[C---:B---3--:R-:W-:Y:S02]  /*2de0*/  LEA R10, P4, R19.reuse, R14, 0x1 ;  /* 0x0000000e130a7211 */ /* 0x048fe400078808ff */
[----:B------:R-:W-:Y:S02]  /*2df0*/  IADD3 R73, R4, R52, R73 ;  /* 0x0000003404497210 */ /* 0x000fe40007ffe049 */
[----:B-1----:R-:W-:-:S03]  /*2e00*/  LEA.HI.X R11, R19, R70, R195, 0x1, P4 ;  /* 0x00000046130b7211 */ /* 0x002fc600020f0cc3 */
[----:B------:R-:W-:-:S06]  /*2e10*/  IMAD R4, R73, 0x2, R2 ;  /* 0x0000000249047824 */ /* 0x000fcc00078e0202 */
[----:B------:R-:W1:Y:S01]  /*2e20*/  LDS.128 R4, [R4+0x22400] ;  /* 0x0224000004047984 */ /* 0x000e620000000c00 */
[----:B------:R-:W-:Y:S05]  /*2e30*/  @P5 BRA `(.L_x_3838) ;  /* 0x0000000000a45947 */ /* 0x000fea0003800000 */
[----:B------:R-:W-:Y:S02]  /*2e40*/  SHF.R.U64 R13, R28, 0x10, R29 ;  /* 0x000000101c0d7819 */ /* 0x000fe4000000121d */
[----:B------:R-:W-:Y:S01]  /*2e50*/  SHF.R.U64 R12, R8, 0x10, R9 ;  /* 0x00000010080c7819 */ /* 0x000fe20000001209 */
[----:B-1----:R-:W-:Y:S01]  /*2e60*/  IMAD.MOV.U32 R8, RZ, RZ, R6 ;  /* 0x000000ffff087224 */ /* 0x002fe200078e0006 */
[----:B------:R-:W-:Y:S01]  /*2e70*/  SHF.R.U32.HI R28, RZ, 0x10, R29 ;  /* 0x00000010ff1c7819 */ /* 0x000fe2000001161d */
        /* <DEDUP_REMOVED lines=8> */
[--C-:B------:R-:W-:Y:S02]  /*2f00*/  HADD2.F32 R9, -RZ, R7.reuse.H1_H1 ;  /* 0x30000007ff097230 */ /* 0x100fe40000004100 */
[-C--:B------:R-:W-:Y:S01]  /*2f10*/  FFMA.FTZ R30, R5, R12.reuse, -R30 ;  /* 0x0000000c051e7223 */ /* 0x080fe2000001081e */
[----:B------:R-:W-:Y:S02]  /*2f20*/  HADD2.F32 R7, -RZ, R7.H0_H0 ;  /* 0x20000007ff077230 */ /* 0x000fe40000004100 */
[----:B------:R-:W-:Y:S01]  /*2f30*/  FFMA.FTZ R29, R6, R12, R13 ;  /* 0x0000000c061d7223 */ /* 0x000fe2000001000d */
[----:B------:R-:W-:-:S02]  /*2f40*/  HADD2.F32 R14, -RZ, R14.H0_H0 ;  /* 0x2000000eff0e7230 */ /* 0x000fc40000004100 */
[-C--:B------:R-:W-:Y:S01]  /*2f50*/  FMUL.FTZ R58, R9, R28.reuse ;  /* 0x0000001c093a7220 */ /* 0x080fe20000410000 */
[--C-:B------:R-:W-:Y:S02]  /*2f60*/  HADD2.F32 R12, -RZ, R80.reuse.H0_H0 ;  /* 0x20000050ff0c7230 */ /* 0x100fe40000004100 */
[C---:B------:R-:W-:Y:S01]  /*2f70*/  FMUL.FTZ R28, R7.reuse, R28 ;  /* 0x0000001c071c7220 */ /* 0x040fe20000410000 */
[----:B------:R-:W-:Y:S02]  /*2f80*/  HADD2.F32 R13, -RZ, R80.H1_H1 ;  /* 0x30000050ff0d7230 */ /* 0x000fe40000004100 */
[-C--:B------:R-:W-:Y:S01]  /*2f90*/  FFMA.FTZ R58, R7, R14.reuse, -R58 ;  /* 0x0000000e073a7223 */ /* 0x080fe2000001083a */
[----:B------:R-:W-:Y:S02]  /*2fa0*/  HADD2.F32 R5, -RZ, R4.H1_H1 ;  /* 0x30000004ff057230 */ /* 0x000fe40000004100 */
[----:B------:R-:W-:Y:S01]  /*2fb0*/  FFMA.FTZ R59, R9, R14, R28 ;  /* 0x0000000e093b7223 */ /* 0x000fe2000001001c */
[----:B------:R-:W-:-:S02]  /*2fc0*/  HADD2.F32 R6, -RZ, R8.H1_H1 ;  /* 0x30000008ff067230 */ /* 0x000fc40000004100 */
[----:B------:R-:W-:Y:S02]  /*2fd0*/  HADD2.F32 R4, -RZ, R4.H0_H0 ;  /* 0x20000004ff047230 */ /* 0x000fe40000004100 */
[CC--:B------:R-:W-:Y:S01]  /*2fe0*/  FMUL.FTZ R15, R5.reuse, R12.reuse ;  /* 0x0000000c050f7220 */ /* 0x0c0fe20000410000 */
[----:B------:R-:W-:Y:S02]  /*2ff0*/  HADD2.F32 R8, -RZ, R8.H0_H0 ;  /* 0x20000008ff087230 */ /* 0x000fe40000004100 */
        /* <DEDUP_REMOVED lines=13> */
.L_x_3838:
[----:B------:R-:W-:Y:S05]  /*30d0*/  BSYNC B1 ;  /* 0x0000000000017941 */ /* 0x000fea0003800000 */
.L_x_3837:
[----:B-1----:R1:W-:Y:S01]  /*30e0*/  ST.E.128 desc[UR40][R10.64], R4 ;  /* 0x000000040a007985 */ /* 0x0023e2000c101d28 */
[----:B------:R-:W-:Y:S05]  /*30f0*/  BRA `(.L_x_3832) ;  /* 0x0000000c00787947 */ /* 0x000fea0003800000 */
.L_x_3825:
[----:B------:R-:W-:-:S05]  /*3100*/  IMAD R69, R38, -0x40, R40 ;  /* 0xffffffc026457824 */ /* 0x000fca00078e0228 */
[----:B------:R-:W-:-:S04]  /*3110*/  VIMNMX R69, R69, 0x40, PT ;  /* 0x0000004045457848 */ /* 0x000fc80003fe0100 */
[----:B------:R-:W-:-:S04]  /*3120*/  ISETP.GE.AND P4, PT, R192, R69, PT ;  /* 0x00000045c000720c */ /* 0x000fc80003f86270 */
[----:B------:R-:W-:-:S13]  /*3130*/  ISETP.GE.OR P3, PT, R16, R77, P4 ;  /* 0x0000004d1000720c */ /* 0x000fda0002766670 */
[----:B------:R-:W0:Y:S01]  /*3140*/  @!P3 LDC.64 R12, c[0x0][0x3e8] ;  /* 0x0000fa00ff0cbb82 */ /* 0x000e220000000a00 */
[----:B------:R-:W-:Y:S01]  /*3150*/  @!P3 IADD3 R6, P5, R32, R4, RZ ;  /* 0x000000042006b210 */ /* 0x000fe20007fbe0ff */
[----:B------:R-:W-:Y:S02]  /*3160*/  @!P3 IMAD R4, R45, R38, RZ ;  /* 0x000000262d04b224 */ /* 0x000fe400078e02ff */
[----:B------:R-:W-:Y:S02]  /*3170*/  @!P3 IMAD.MOV.U32 R5, RZ, RZ, R57 ;  /* 0x000000ffff05b224 */ /* 0x000fe400078e0039 */
[----:B------:R-:W-:Y:S02]  /*3180*/  @!P3 IMAD R15, R15, R46, R4 ;  /* 0x0000002e0f0fb224 */ /* 0x000fe400078e0204 */
[----:B------:R-:W1:Y:S01]  /*3190*/  @!P3 LDC.64 R8, c[0x0][0x400] ;  /* 0x00010000ff08bb82 */ /* 0x000e620000000a00 */
[----:B------:R-:W-:Y:S02]  /*31a0*/  @!P3 IMAD.X R7, R11, 0x1, R54, P5 ;  /* 0x000000010b07b824 */ /* 0x000fe400028e0636 */
[----:B------:R-:W-:-:S04]  /*31b0*/  @!P3 IMAD.MOV.U32 R4, RZ, RZ, R36 ;  /* 0x000000ffff04b224 */ /* 0x000fc800078e0024 */
[----:B------:R-:W-:Y:S01]  /*31c0*/  @!P3 IMAD.WIDE.U32 R10, R38, R46, R4 ;  /* 0x0000002e260ab225 */ /* 0x000fe200078e0004 */
[----:B------:R-:W-:-:S03]  /*31d0*/  CS2R R4, SRZ ;  /* 0x0000000000047805 */ /* 0x000fc6000001ff00 */
[----:B------:R-:W-:Y:S01]  /*31e0*/  @!P3 IMAD.IADD R11, R15, 0x1, R11 ;  /* 0x000000010f0bb824 */ /* 0x000fe200078e020b */
[----:B0-----:R-:W-:-:S04]  /*31f0*/  @!P3 LEA R12, P5, R6, R12, 0x1 ;  /* 0x0000000c060cb211 */ /* 0x001fc800078a08ff */
[----:B------:R-:W-:Y:S02]  /*3200*/  @!P3 LEA.HI.X R13, R6, R13, R7, 0x1, P5 ;  /* 0x0000000d060db211 */ /* 0x000fe400028f0c07 */
[----:B------:R-:W-:Y:S02]  /*3210*/  CS2R R6, SRZ ;  /* 0x0000000000067805 */ /* 0x000fe4000001ff00 */
[C---:B-1----:R-:W-:Y:S02]  /*3220*/  @!P3 LEA R8, P5, R10.reuse, R8, 0x1 ;  /* 0x000000080a08b211 */ /* 0x042fe400078a08ff */
[----:B------:R-:W-:Y:S02]  /*3230*/  CS2R R30, SRZ ;  /* 0x00000000001e7805 */ /* 0x000fe4000001ff00 */
[----:B------:R-:W-:Y:S01]  /*3240*/  CS2R R28, SRZ ;  /* 0x00000000001c7805 */ /* 0x000fe2000001ff00 */
[----:B------:R-:W2:Y:S01]  /*3250*/  @!P3 LDG.E.128 R4, desc[UR40][R12.64] ;  /* 0x000000280c04b981 */ /* 0x000ea2000c1e1d00 */
[----:B------:R-:W-:-:S05]  /*3260*/  @!P3 LEA.HI.X R9, R10, R9, R11, 0x1, P5 ;  /* 0x000000090a09b211 */ /* 0x000fca00028f0c0b */
[----:B------:R-:W3:Y:S01]  /*3270*/  @!P3 LDG.E.128 R28, desc[UR40][R8.64] ;  /* 0x00000028081cb981 */ /* 0x000ee2000c1e1d00 */
[----:B------:R-:W-:Y:S02]  /*3280*/  ISETP.NE.AND P3, PT, R186, 0x3, PT ;  /* 0x00000003ba00780c */ /* 0x000fe40003f65270 */
[----:B------:R-:W-:Y:S01]  /*3290*/  ISETP.GE.AND P5, PT, R16, R77, PT ;  /* 0x0000004d1000720c */ /* 0x000fe20003fa6270 */
[----:B--2---:R-:W-:Y:S01]  /*32a0*/  IMAD.MOV.U32 R10, RZ, RZ, R4 ;  /* 0x000000ffff0a7224 */ /* 0x004fe200078e0004 */
[----:B------:R-:W-:Y:S01]  /*32b0*/  MOV R11, R5 ;  /* 0x00000005000b7202 */ /* 0x000fe20000000f00 */
[----:B------:R-:W-:Y:S02]  /*32c0*/  IMAD.MOV.U32 R14, RZ, RZ, R6 ;  /* 0x000000ffff0e7224 */ /* 0x000fe400078e0006 */
[----:B------:R-:W-:Y:S01]  /*32d0*/  IMAD.MOV.U32 R15, RZ, RZ, R7 ;  /* 0x000000ffff0f7224 */ /* 0x000fe200078e0007 */
[----:B------:R-:W-:Y:S01]  /*32e0*/  PRMT R86, R10, 0x7610, R86 ;  /* 0x000076100a567816 */ /* 0x000fe20000000056 */
[----:B---3--:R-:W-:Y:S01]  /*32f0*/  IMAD.MOV.U32 R8, RZ, RZ, R30 ;  /* 0x000000ffff087224 */ /* 0x008fe200078e001e */
[----:B------:R-:W-:Y:S01]  /*3300*/  PRMT R74, R11, 0x7610, R74 ;  /* 0x000076100b4a7816 */ /* 0x000fe2000000004a */
[----:B------:R-:W-:Y:S01]  /*3310*/  IMAD.MOV.U32 R9, RZ, RZ, R31 ;  /* 0x000000ffff097224 */ /* 0x000fe200078e001f */
[----:B------:R-:W-:Y:S01]  /*3320*/  PRMT R87, R87, 0x5410, R14 ;  /* 0x0000541057577816 */ /* 0x000fe2000000000e */
[----:B------:R-:W-:Y:S01]  /*3330*/  IMAD.MOV.U32 R10, RZ, RZ, R28 ;  /* 0x000000ffff0a7224 */ /* 0x000fe200078e001c */
[----:B------:R-:W-:Y:S01]  /*3340*/  PRMT R81, R81, 0x5410, R15 ;  /* 0x0000541051517816 */ /* 0x000fe2000000000f */
[----:B------:R-:W-:Y:S01]  /*3350*/  IMAD.MOV.U32 R11, RZ, RZ, R29 ;  /* 0x000000ffff0b7224 */ /* 0x000fe200078e001d */
[----:B------:R-:W-:-:S02]  /*3360*/  PRMT R86, R86, 0x5410, R8 ;  /* 0x0000541056567816 */ /* 0x000fc40000000008 */
[----:B------:R-:W-:Y:S02]  /*3370*/  PRMT R81, R9, 0x7610, R81 ;  /* 0x0000761009517816 */ /* 0x000fe40000000051 */
[----:B------:R-:W-:Y:S02]  /*3380*/  PRMT R87, R10, 0x7610, R87 ;  /* 0x000076100a577816 */ /* 0x000fe40000000057 */
[----:B------:R-:W-:Y:S01]  /*3390*/  PRMT R74, R74, 0x5410, R11 ;  /* 0x000054104a4a7816 */ /* 0x000fe2000000000b */
[----:B------:R-:W-:Y:S06]  /*33a0*/  @!P3 BRA `(.L_x_3839) ;  /* 0x000000000004b947 */ /* 0x000fec0003800000 */
[----:B------:R-:W-:Y:S01]  /*33b0*/  BPT.TRAP 0x1 ;  /* 0x000000040000795c */ /* 0x000fe20000300000 */
.L_x_3839:
[----:B------:R-:W-:Y:S01]  /*33c0*/  IMAD R64, R22, 0x8, R2 ;  /* 0x0000000816407824 */ /* 0x000fe200078e0202 */
[----:B------:R-:W-:Y:S01]  /*33d0*/  SHF.L.U32 R75, R187, 0x1f, RZ ;  /* 0x0000001fbb4b7819 */ /* 0x000fe200000006ff */
[----:B------:R-:W-:Y:S03]  /*33e0*/  BSSY B1, `(.L_x_3840) ;  /* 0x0000003000017945 */ /* 0x000fe60003800000 */
[----:B------:R-:W0:Y:S02]  /*33f0*/  SYNCS.PHASECHK.TRANS64.TRYWAIT P6, [R64+URZ+0x28c90], R75 ;  /* 0x028c904b400075a7 */ /* 0x000e2400080c017f */
[----:B0-----:R-:W-:Y:S05]  /*3400*/  @!P6 BRA `(.L_x_3841) ;  /* 0x00000138009ce947 */ /* 0x001fea0003800000 */
.L_x_4076:
[----:B------:R-:W-:Y:S05]  /*3410*/  BSYNC B1 ;  /* 0x0000000000017941 */ /* 0x000fea0003800000 */
.L_x_3840:
[----:B------:R-:W-:-:S03]  /*3420*/  UMOV UR4, 0xffffffff ;  /* 0xffffffff00047882 */ /* 0x000fc60000000000 */
[----:B------:R-:W-:Y:S05]  /*3430*/  BRA.DIV UR4, `(.L_x_3842) ;  /* 0x0000013a04a47947 */ /* 0x000fea000b800000 */
[----:B------:R-:W1:Y:S04]  /*3440*/  SHFL.IDX PT, R70, R70, RZ, 0x1c1f ;  /* 0x001c1fff46467589 */ /* 0x000e6800000e0000 */
[----:B------:R-:W2:Y:S02]  /*3450*/  SHFL.IDX PT, R71, R71, RZ, 0x1c1f ;  /* 0x001c1fff47477589 */ /* 0x000ea400000e0000 */
.L_x_4080:
[----:B------:R-:W3:Y:S02]  /*3460*/  LDC R72, c[0x0][0x2f4] ;  /* 0x0000bd00ff487b82 */ /* 0x000ee40000000800 */
[----:B---3--:R-:W-:-:S13]  /*3470*/  ISETP.GE.OR P4, PT, R16, R72, P4 ;  /* 0x000000481000720c */ /* 0x008fda0002786670 */
[----:B------:R-:W-:Y:S05]  /*3480*/  @P4 BRA `(.L_x_3832) ;  /* 0x0000000800944947 */ /* 0x000fea0003800000 */
[----:B------:R-:W-:Y:S01]  /*3490*/  IMAD.IADD R8, R72, 0x1, -R51 ;  /* 0x0000000148087824 */ /* 0x000fe200078e0a33 */
[C---:B--2---:R-:W-:Y:S01]  /*34a0*/  LEA R58, P4, R56.reuse, R71, 0x1 ;  /* 0x00000047383a7211 */ /* 0x044fe200078808ff */
[----:B------:R-:W-:Y:S03]  /*34b0*/  BSSY B1, `(.L_x_3843) ;  /* 0x0000064000017945 */ /* 0x000fe60003800000 */
[----:B------:R-:W-:Y:S02]  /*34c0*/  SEL R8, R51, R8, !P0 ;  /* 0x0000000833087207 */ /* 0x000fe40004000000 */
[----:B-1----:R-:W-:Y:S02]  /*34d0*/  LEA.HI.X R59, R56, R70, R61, 0x1, P4 ;  /* 0x00000046383b7211 */ /* 0x002fe400020f0c3d */
[----:B------:R-:W-:-:S04]  /*34e0*/  SHF.R.S32.HI R9, RZ, 0x1f, R8 ;  /* 0x0000001fff097819 */ /* 0x000fc80000011408 */
[----:B------:R-:W-:-:S04]  /*34f0*/  LEA.HI R9, R9, R8, RZ, 0x4 ;  /* 0x0000000809097211 */ /* 0x000fc800078f20ff */
[----:B------:R-:W-:Y:S01]  /*3500*/  SHF.R.S32.HI R8, RZ, 0x4, R9 ;  /* 0x00000004ff087819 */ /* 0x000fe20000011409 */
[----:B------:R-:W-:-:S03]  /*3510*/  IMAD.IADD R9, R62, 0x1, R73 ;  /* 0x000000013e097824 */ /* 0x000fc600078e0249 */
[----:B------:R-:W-:Y:S01]  /*3520*/  LEA.HI.SX32 R8, R3, R8, 0x1d ;  /* 0x0000000803087211 */ /* 0x000fe200078feaff */
[----:B------:R-:W-:-:S03]  /*3530*/  IMAD R9, R9, 0x2, R2 ;  /* 0x0000000209097824 */ /* 0x000fc600078e0202 */
[----:B------:R-:W-:-:S04]  /*3540*/  SHF.L.U32 R77, R8, 0x3, RZ ;  /* 0x00000003084d7819 */ /* 0x000fc800000006ff */
[----:B------:R-:W-:-:S04]  /*3550*/  LOP3.LUT R8, R44, 0x38, R77, 0xf8, !PT ;  /* 0x000000382c087812 */ /* 0x000fc800078ef84d */
[----:B------:R-:W-:-:S05]  /*3560*/  LOP3.LUT R8, R8, R47, RZ, 0x3c, !PT ;  /* 0x0000002f08087212 */ /* 0x000fca00078e3cff */
[----:B------:R-:W-:-:S04]  /*3570*/  IMAD R8, R213, 0x200, R8 ;  /* 0x00000200d5087824 */ /* 0x000fc800078e0208 */
[----:B------:R-:W-:Y:S02]  /*3580*/  IMAD.IADD R73, R73, 0x1, R8 ;  /* 0x0000000149497824 */ /* 0x000fe400078e0208 */
[----:B------:R-:W1:Y:S02]  /*3590*/  LDS.128 R8, [R9+0x22400] ;  /* 0x0224000009087984 */ /* 0x000e640000000c00 */
[----:B------:R-:W-:-:S05]  /*35a0*/  IMAD R73, R73, 0x2, R2 ;  /* 0x0000000249497824 */ /* 0x000fca00078e0202 */
[----:B------:R2:W3:Y:S01]  /*35b0*/  LDS.128 R12, [R73+0x22400] ;  /* 0x02240000490c7984 */ /* 0x0004e20000000c00 */
[----:B------:R-:W-:Y:S05]  /*35c0*/  @P5 BRA `(.L_x_3844) ;  /* 0x0000000400485947 */ /* 0x000fea0003800000 */
[--C-:B------:R-:W-:Y:S02]  /*35d0*/  SHF.R.U64 R84, R28, 0x10, R29.reuse ;  /* 0x000000101c547819 */ /* 0x100fe4000000121d */
[----:B------:R-:W-:Y:S01]  /*35e0*/  SHF.R.U32.HI R28, RZ, 0x10, R29 ;  /* 0x00000010ff1c7819 */ /* 0x000fe2000001161d */
[----:B------:R-:W-:Y:S01]  /*35f0*/  HADD2.F32 R29, -RZ, R74.H1_H1 ;  /* 0x3000004aff1d7230 */ /* 0x000fe20000004100 */
[----:B------:R-:W-:Y:S02]  /*3600*/  SHF.R.U64 R85, R4, 0x10, R5 ;  /* 0x0000001004557819 */ /* 0x000fe40000001205 */
[----:B------:R-:W-:Y:S01]  /*3610*/  SHF.R.U64 R4, R6, 0x10, R7 ;  /* 0x0000001006047819 */ /* 0x000fe20000001207 */
[--C-:B---3--:R-:W-:Y:S01]  /*3620*/  HADD2.F32 R6, -RZ, R13.reuse.H0_H0 ;  /* 0x2000000dff067230 */ /* 0x108fe20000004100 */
[----:B--2---:R-:W-:Y:S01]  /*3630*/  SHF.R.U32.HI R73, RZ, 0x10, R5 ;  /* 0x00000010ff497819 */ /* 0x004fe20000011605 */
[----:B------:R-:W-:Y:S01]  /*3640*/  HADD2.F32 R13, -RZ, R13.H1_H1 ;  /* 0x3000000dff0d7230 */ /* 0x000fe20000004100 */
[----:B------:R-:W-:Y:S01]  /*3650*/  SHF.R.U64 R79, R30, 0x10, R31 ;  /* 0x000000101e4f7819 */ /* 0x000fe2000000121f */
[--C-:B-1----:R-:W-:Y:S01]  /*3660*/  HADD2.F32 R5, -RZ, R9.reuse.H0_H0 ;  /* 0x20000009ff057230 */ /* 0x102fe20000004100 */
[----:B------:R-:W-:Y:S01]  /*3670*/  SHF.R.U32.HI R80, RZ, 0x10, R7 ;  /* 0x00000010ff507819 */ /* 0x000fe20000011607 */
[----:B------:R-:W-:Y:S01]  /*3680*/  HADD2.F32 R30, -RZ, R28.H0_H0 ;  /* 0x2000001cff1e7230 */ /* 0x000fe20000004100 */
[----:B------:R-:W-:Y:S01]  /*3690*/  SHF.R.U32.HI R78, RZ, 0x10, R31 ;  /* 0x00000010ff4e7819 */ /* 0x000fe2000001161f */
[----:B------:R-:W-:-:S02]  /*36a0*/  HADD2.F32 R9, -RZ, R9.H1_H1 ;  /* 0x30000009ff097230 */ /* 0x000fc40000004100 */
[----:B------:R-:W-:Y:S02]  /*36b0*/  HADD2.F32 R7, -RZ, R74.H0_H0 ;  /* 0x2000004aff077230 */ /* 0x000fe40000004100 */
[CC--:B------:R-:W-:Y:S01]  /*36c0*/  FMUL.FTZ R74, R6.reuse, R29.reuse ;  /* 0x0000001d064a7220 */ /* 0x0c0fe20000410000 */
        /* <DEDUP_REMOVED lines=9> */
[--C-:B------:R-:W-:Y:S02]  /*3760*/  HADD2.F32 R6, -RZ, R15.reuse.H0_H0 ;  /* 0x2000000fff067230 */ /* 0x100fe40000004100 */
[----:B------:R-:W-:Y:S01]  /*3770*/  HADD2.F32 R15, -RZ, R15.H1_H1 ;  /* 0x3000000fff0f7230 */ /* 0x000fe20000004100 */
[----:B------:R-:W-:Y:S01]  /*3780*/  F2FP.F16.F32.PACK_AB R31, R76, R31 ;  /* 0x0000001f4c1f723e */ /* 0x000fe200000000ff */
[--C-:B------:R-:W-:Y:S02]  /*3790*/  HADD2.F32 R5, -RZ, R11.reuse.H0_H0 ;  /* 0x2000000bff057230 */ /* 0x100fe40000004100 */
[----:B------:R-:W-:Y:S02]  /*37a0*/  HADD2.F32 R30, -RZ, R78.H0_H0 ;  /* 0x2000004eff1e7230 */ /* 0x000fe40000004100 */
[-C--:B------:R-:W-:Y:S01]  /*37b0*/  FMUL.FTZ R78, R6, R9.reuse ;  /* 0x00000009064e7220 */ /* 0x080fe20000410000 */
[----:B------:R-:W-:Y:S02]  /*37c0*/  HADD2.F32 R11, -RZ, R11.H1_H1 ;  /* 0x3000000bff0b7230 */ /* 0x000fe40000004100 */
[----:B------:R-:W-:Y:S01]  /*37d0*/  FMUL.FTZ R9, R5, R9 ;  /* 0x0000000905097220 */ /* 0x000fe20000410000 */
[----:B------:R-:W-:-:S02]  /*37e0*/  HADD2.F32 R7, -RZ, R81.H1_H1 ;  /* 0x30000051ff077230 */ /* 0x000fc40000004100 */
[----:B------:R-:W-:Y:S02]  /*37f0*/  HADD2.F32 R28, -RZ, R80.H0_H0 ;  /* 0x20000050ff1c7230 */ /* 0x000fe40000004100 */
[-C--:B------:R-:W-:Y:S01]  /*3800*/  FMUL.FTZ R80, R15, R30.reuse ;  /* 0x0000001e0f507220 */ /* 0x080fe20000410000 */
[----:B------:R-:W-:Y:S01]  /*3810*/  FMUL.FTZ R82, R11, R30 ;  /* 0x0000001e0b527220 */ /* 0x000fe20000410000 */
[-C--:B------:R-:W-:Y:S01]  /*3820*/  FFMA.FTZ R30, R6, R7.reuse, R9 ;  /* 0x00000007061e7223 */ /* 0x080fe20000010009 */
[----:B------:R-:W-:Y:S01]  /*3830*/  FFMA.FTZ R78, R5, R7, -R78 ;  /* 0x00000007054e7223 */ /* 0x000fe2000001084e */
[-C--:B------:R-:W-:Y:S01]  /*3840*/  FFMA.FTZ R81, R11, R28.reuse, -R80 ;  /* 0x0000001c0b517223 */ /* 0x080fe20000010850 */
[----:B------:R-:W-:Y:S02]  /*3850*/  HADD2.F32 R11, -RZ, R87.H0_H0 ;  /* 0x20000057ff0b7230 */ /* 0x000fe40000004100 */
[----:B------:R-:W-:Y:S01]  /*3860*/  FFMA.FTZ R83, R15, R28, R82 ;  /* 0x0000001c0f537223 */ /* 0x000fe20000010052 */
[----:B------:R-:W-:-:S02]  /*3870*/  HADD2.F32 R6, -RZ, R12.H0_H0 ;  /* 0x2000000cff067230 */ /* 0x000fc40000004100 */
[----:B------:R-:W-:Y:S02]  /*3880*/  HADD2.F32 R5, -RZ, R8.H0_H0 ;  /* 0x20000008ff057230 */ /* 0x000fe40000004100 */
        /* <DEDUP_REMOVED lines=9> */
[----:B------:R-:W-:Y:S01]  /*3920*/  FMUL.FTZ R29, R8, R13 ;  /* 0x0000000d081d7220 */ /* 0x000fe20000410000 */
[-C--:B------:R-:W-:Y:S01]  /*3930*/  FFMA.FTZ R13, R6, R7.reuse, R11 ;  /* 0x00000007060d7223 */ /* 0x080fe2000001000b */
[----:B------:R-:W-:Y:S01]  /*3940*/  FFMA.FTZ R28, R5, R7, -R28 ;  /* 0x00000007051c7223 */ /* 0x000fe2000001081c */
[----:B------:R-:W-:Y:S02]  /*3950*/  HADD2.F32 R6, -RZ, R14.H0_H0 ;  /* 0x2000000eff067230 */ /* 0x000fe40000004100 */
[-C--:B------:R-:W-:Y:S01]  /*3960*/  FFMA.FTZ R15, R8, R9.reuse, -R15 ;  /* 0x00000009080f7223 */ /* 0x080fe2000001080f */
[----:B------:R-:W-:Y:S02]  /*3970*/  HADD2.F32 R11, -RZ, R79.H0_H0 ;  /* 0x2000004fff0b7230 */ /* 0x000fe40000004100 */
[----:B------:R-:W-:Y:S01]  /*3980*/  FFMA.FTZ R12, R12, R9, R29 ;  /* 0x000000090c0c7223 */ /* 0x000fe2000001001d */
[----:B------:R-:W-:-:S02]  /*3990*/  HADD2.F32 R5, -RZ, R10.H0_H0 ;  /* 0x2000000aff057230 */ /* 0x000fc40000004100 */
[----:B------:R-:W-:Y:S02]  /*39a0*/  HADD2.F32 R14, -RZ, R14.H1_H1 ;  /* 0x3000000eff0e7230 */ /* 0x000fe40000004100 */
[----:B------:R-:W-:Y:S01]  /*39b0*/  HADD2.F32 R8, -RZ, R86.H1_H1 ;  /* 0x30000056ff087230 */ /* 0x000fe20000004100 */
[----:B------:R-:W-:Y:S01]  /*39c0*/  F2FP.F16.F32.PACK_AB R12, R12, R13 ;  /* 0x0000000d0c0c723e */ /* 0x000fe200000000ff */
[----:B------:R-:W-:Y:S02]  /*39d0*/  HADD2.F32 R10, -RZ, R10.H1_H1 ;  /* 0x3000000aff0a7230 */ /* 0x000fe40000004100 */
[----:B------:R-:W-:Y:S01]  /*39e0*/  FMUL.FTZ R79, R14, R11 ;  /* 0x0000000b0e4f7220 */ /* 0x000fe20000410000 */
[----:B------:R-:W-:Y:S02]  /*39f0*/  HADD2.F32 R7, -RZ, R87.H1_H1 ;  /* 0x30000057ff077230 */ /* 0x000fe40000004100 */
[----:B------:R-:W-:Y:S01]  /*3a00*/  FMUL.FTZ R29, R5, R8 ;  /* 0x00000008051d7220 */ /* 0x000fe20000410000 */
[----:B------:R-:W-:-:S02]  /*3a10*/  HADD2.F32 R9, -RZ, R4.H0_H0 ;  /* 0x20000004ff097230 */ /* 0x000fc40000004100 */
[----:B------:R-:W-:Y:S01]  /*3a20*/  FMUL.FTZ R4, R6, R8 ;  /* 0x0000000806047220 */ /* 0x000fe20000410000 */
[----:B------:R-:W-:Y:S01]  /*3a30*/  FMUL.FTZ R11, R10, R11 ;  /* 0x0000000b0a0b7220 */ /* 0x000fe20000410000 */
[-C--:B------:R-:W-:Y:S01]  /*3a40*/  FFMA.FTZ R29, R6, R7.reuse, R29 ;  /* 0x00000007061d7223 */ /* 0x080fe2000001001d */
[----:B------:R-:W-:Y:S01]  /*3a50*/  F2FP.F16.F32.PACK_AB R8, R15, R28 ;  /* 0x0000001c0f08723e */ /* 0x000fe200000000ff */
[----:B------:R-:W-:Y:S01]  /*3a60*/  FFMA.FTZ R4, R5, R7, -R4 ;  /* 0x0000000705047223 */ /* 0x000fe20000010804 */
[-C--:B------:R-:W-:Y:S01]  /*3a70*/  FFMA.FTZ R79, R10, R9.reuse, -R79 ;  /* 0x000000090a4f7223 */ /* 0x080fe2000001084f */
[----:B------:R-:W-:Y:S01]  /*3a80*/  FFMA.FTZ R14, R14, R9, R11 ;  /* 0x000000090e0e7223 */ /* 0x000fe2000001000b */
[----:B------:R-:W-:Y:S01]  /*3a90*/  F2FP.F16.F32.PACK_AB R9, R73, R74 ;  /* 0x0000004a4909723e */ /* 0x000fe200000000ff */
[----:B------:R-:W-:Y:S01]  /*3aa0*/  IMAD.MOV.U32 R13, RZ, RZ, R31 ;  /* 0x000000ffff0d7224 */ /* 0x000fe200078e001f */
[----:B------:R-:W-:Y:S01]  /*3ab0*/  F2FP.F16.F32.PACK_AB R11, R81, R78 ;  /* 0x0000004e510b723e */ /* 0x000fe200000000ff */
[----:B------:R-:W-:Y:S01]  /*3ac0*/  IMAD.MOV.U32 R15, RZ, RZ, R30 ;  /* 0x000000ffff0f7224 */ /* 0x000fe200078e001e */
[----:B------:R-:W-:-:S02]  /*3ad0*/  F2FP.F16.F32.PACK_AB R10, R79, R4 ;  /* 0x000000044f0a723e */ /* 0x000fc400000000ff */
[----:B------:R-:W-:-:S07]  /*3ae0*/  F2FP.F16.F32.PACK_AB R14, R14, R29 ;  /* 0x0000001d0e0e723e */ /* 0x000fce00000000ff */
.L_x_3844:
[----:B------:R-:W-:Y:S05]  /*3af0*/  BSYNC B1 ;  /* 0x0000000000017941 */ /* 0x000fea0003800000 */
.L_x_3843:
[----:B-1----:R1:W-:Y:S01]  /*3b00*/  ST.E.128 desc[UR40][R58.64], R8 ;  /* 0x000000083a007985 */ /* 0x0023e2000c101d28 */
[----:B------:R-:W-:Y:S01]  /*3b10*/  ISETP.GE.AND P4, PT, R77, R72, PT ;  /* 0x000000484d00720c */ /* 0x000fe20003f86270 */
[----:B------:R-:W-:Y:S01]  /*3b20*/  IMAD.MOV.U32 R4, RZ, RZ, R71 ;  /* 0x000000ffff047224 */ /* 0x000fe200078e0047 */
[----:B------:R-:W-:-:S11]  /*3b30*/  MOV R5, R70 ;  /* 0x0000004600057202 */ /* 0x000fd60000000f00 */
[----:B------:R-:W-:Y:S05]  /*3b40*/  @P4 BRA `(.L_x_3832) ;  /* 0x0000000000e44947 */ /* 0x000fea0003800000 */
[----:B------:R-:W-:-:S05]  /*3b50*/  IMAD.WIDE R4, R77, 0x2, R4 ;  /* 0x000000024d047825 */ /* 0x000fca00078e0204 */
[----:B---3--:R3:W-:Y:S01]  /*3b60*/  ST.E.128 desc[UR40][R4.64], R12 ;  /* 0x0000000c04007985 */ /* 0x0087e2000c101d28 */
[----:B------:R-:W-:Y:S05]  /*3b70*/  BRA `(.L_x_3832) ;  /* 0x0000000000d87947 */ /* 0x000fea0003800000 */
.L_x_3824:
[----:B------:R-:W-:-:S13]  /*3b80*/  ISETP.NE.AND P3, PT, R186, 0x3, PT ;  /* 0x00000003ba00780c */ /* 0x000fda0003f65270 */
[----:B------:R-:W-:Y:S05]  /*3b90*/  @!P3 BRA `(.L_x_3845) ;  /* 0x000000000004b947 */ /* 0x000fea0003800000 */
[----:B------:R-:W-:Y:S01]  /*3ba0*/  BPT.TRAP 0x1 ;  /* 0x000000040000795c */ /* 0x000fe20000300000 */
.L_x_3845:
[----:B------:R-:W-:Y:S01]  /*3bb0*/  IMAD R64, R22, 0x8, R2 ;  /* 0x0000000816407824 */ /* 0x000fe200078e0202 */
[----:B------:R-:W-:Y:S01]  /*3bc0*/  SHF.L.U32 R75, R187, 0x1f, RZ ;  /* 0x0000001fbb4b7819 */ /* 0x000fe200000006ff */
[----:B------:R-:W-:Y:S01]  /*3bd0*/  BSSY B1, `(.L_x_3846) ;  /* 0x0000004000017945 */ /* 0x000fe20003800000 */
[----:B------:R-:W-:Y:S02]  /*3be0*/  SHF.R.S32.HI R68, RZ, 0x1f, R66 ;  /* 0x0000001fff447819 */ /* 0x000fe40000011442 */
[----:B------:R-:W1:Y:S02]  /*3bf0*/  SYNCS.PHASECHK.TRANS64.TRYWAIT P4, [R64+URZ+0x28c90], R75 ;  /* 0x028c904b400075a7 */ /* 0x000e64000808017f */
[----:B-1----:R-:W-:Y:S05]  /*3c00*/  @!P4 BRA `(.L_x_3847) ;  /* 0x0000013000fcc947 */ /* 0x002fea0003800000 */
.L_x_4081:
[----:B------:R-:W-:Y:S05]  /*3c10*/  BSYNC B1 ;  /* 0x0000000000017941 */ /* 0x000fea0003800000 */
.L_x_3846:
[----:B------:R-:W-:Y:S01]  /*3c20*/  ULDC.64 UR4, c[0x0][0x300] ;  /* 0x0000c00000047ab9 */ /* 0x000fe20000000a00 */
[----:B-----5:R-:W-:Y:S01]  /*3c30*/  SHF.R.S32.HI R67, RZ, 0x1f, R65 ;  /* 0x0000001fff437819 */ /* 0x020fe20000011441 */
[----:B------:R-:W-:Y:S02]  /*3c40*/  IMAD R7, R68, UR4, RZ ;  /* 0x0000000444077c24 */ /* 0x000fe4000f8e02ff */
[----:B0-----:R-:W-:-:S04]  /*3c50*/  IMAD.WIDE.U32 R4, R66, UR4, RZ ;  /* 0x0000000442047c25 */ /* 0x001fc8000f8e00ff */
        /* <DEDUP_REMOVED lines=8> */
[----:B------:R-:W-:Y:S01]  /*3ce0*/  ULDC.64 UR4, c[0x0][0x308] ;  /* 0x0000c20000047ab9 */ /* 0x000fe20000000a00 */
[----:B------:R-:W-:-:S02]  /*3cf0*/  ISETP.GT.AND P4, PT, R69, R192, PT ;  /* 0x000000c04500720c */ /* 0x000fc40003f84270 */
        /* <DEDUP_REMOVED lines=10> */
[----:B------:R0:W2:Y:S04]  /*3da0*/  SHFL.IDX PT, R10, R13, RZ, 0x1c1f ;  /* 0x001c1fff0d0a7589 */ /* 0x0000a800000e0000 */
[----:B------:R0:W3:Y:S02]  /*3db0*/  SHFL.IDX PT, R14, R6, RZ, 0x1c1f ;  /* 0x001c1fff060e7589 */ /* 0x0000e400000e0000 */
.L_x_4085:
[----:B------:R-:W-:Y:S05]  /*3dc0*/  @!P4 BRA `(.L_x_3832) ;  /* 0x000000000044c947 */ /* 0x000fea0003800000 */
[----:B------:R-:W-:Y:S02]  /*3dd0*/  ULDC UR4, c[0x0][0x2f4] ;  /* 0x0000bd0000047ab9 */ /* 0x000fe40000000800 */
[----:B------:R-:W-:-:S13]  /*3de0*/  ISETP.GE.AND P4, PT, R16, UR4, PT ;  /* 0x0000000410007c0c */ /* 0x000fda000bf86270 */
[----:B0-----:R-:W0:Y:S01]  /*3df0*/  @!P4 LDS.128 R4, [R72+0x22400] ;  /* 0x022400004804c984 */ /* 0x001e220000000c00 */
[----:B---3--:R-:W-:-:S04]  /*3e00*/  @!P4 LEA R8, P5, R16, R14, 0x1 ;  /* 0x0000000e1008c211 */ /* 0x008fc800078a08ff */
[----:B--2---:R-:W-:-:S05]  /*3e10*/  @!P4 LEA.HI.X R9, R16, R10, R17, 0x1, P5 ;  /* 0x0000000a1009c211 */ /* 0x004fca00028f0c11 */
[----:B0-----:R4:W-:Y:S01]  /*3e20*/  @!P4 ST.E.128 desc[UR40][R8.64], R4 ;  /* 0x000000040800c985 */ /* 0x0019e2000c101d28 */
[----:B------:R-:W-:-:S13]  /*3e30*/  ISETP.GE.AND P4, PT, R19, UR4, PT ;  /* 0x0000000413007c0c */ /* 0x000fda000bf86270 */
[----:B------:R-:W-:Y:S05]  /*3e40*/  @P4 BRA `(.L_x_3832) ;  /* 0x0000000000244947 */ /* 0x000fea0003800000 */
[----:B------:R-:W-:Y:S01]  /*3e50*/  LOP3.LUT P4, RZ, R194, 0x4, RZ, 0xc0, !PT ;  /* 0x00000004c2ff7812 */ /* 0x000fe2000788c0ff */
[----:B----4-:R-:W-:-:S12]  /*3e60*/  VIADD R4, R52, 0x20 ;  /* 0x0000002034047836 */ /* 0x010fd80000000000 */
[----:B------:R-:W-:Y:S01]  /*3e70*/  @P4 VIADD R4, R52, 0xffffffe0 ;  /* 0xffffffe034044836 */ /* 0x000fe20000000000 */
[----:B------:R-:W-:-:S03]  /*3e80*/  LEA R8, P4, R19, R14, 0x1 ;  /* 0x0000000e13087211 */ /* 0x000fc600078808ff */
[----:B------:R-:W-:Y:S01]  /*3e90*/  IMAD.IADD R73, R73, 0x1, R4 ;  /* 0x0000000149497824 */ /* 0x000fe200078e0204 */
[----:B------:R-:W-:-:S03]  /*3ea0*/  LEA.HI.X R9, R19, R10, R195, 0x1, P4 ;  /* 0x0000000a13097211 */ /* 0x000fc600020f0cc3 */
[----:B------:R-:W-:-:S06]  /*3eb0*/  IMAD R4, R73, 0x2, R2 ;  /* 0x0000000249047824 */ /* 0x000fcc00078e0202 */
[----:B------:R-:W0:Y:S04]  /*3ec0*/  LDS.128 R4, [R4+0x22400] ;  /* 0x0224000004047984 */ /* 0x000e280000000c00 */
[----:B0-----:R0:W-:Y:S02]  /*3ed0*/  ST.E.128 desc[UR40][R8.64], R4 ;  /* 0x0000000408007985 */ /* 0x0011e4000c101d28 */
.L_x_3832:
[----:B------:R-:W-:Y:S05]  /*3ee0*/  BSYNC B0 ;  /* 0x0000000000007941 */ /* 0x000fea0003800000 */
.L_x_3823:
[----:B01-34-:R-:W0:Y:S01]  /*3ef0*/  S2R R4, SR_TID.X ;  /* 0x0000000000047919 */ /* 0x01be220000002100 */
[----:B------:R-:W-:Y:S01]  /*3f00*/  @!PT LDS RZ, [RZ] ;  /* 0x00000000fffff984 */ /* 0x000fe20000000800 */
[----:B------:R-:W-:Y:S01]  /*3f10*/  @!PT LDS RZ, [RZ] ;  /* 0x00000000fffff984 */ /* 0x000fe20000000800 */
[----:B------:R-:W-:Y:S01]  /*3f20*/  @!PT LDS RZ, [RZ] ;  /* 0x00000000fffff984 */ /* 0x000fe20000000800 */
[----:B------:R-:W-:Y:S01]  /*3f30*/  @!PT LDS RZ, [RZ] ;  /* 0x00000000fffff984 */ /* 0x000fe20000000800 */
[----:B------:R1:W-:Y:S06]  /*3f40*/  MEMBAR.ALL.CTA ;  /* 0x0000000000007992 */ /* 0x0003ec0000008000 */
[----:B-1----:R-:W1:Y:S01]  /*3f50*/  FENCE.VIEW.ASYNC.S ;  /* 0x00000000000073c6 */ /* 0x002e620000000000 */
[----:B------:R-:W-:Y:S05]  /*3f60*/  WARPSYNC.ALL ;  /* 0x0000000000007948 */ /* 0x000fea0003800000 */
[----:B------:R-:W-:Y:S01]  /*3f70*/  BSSY B0, `(.L_x_3849) ;  /* 0x0000009000007945 */ /* 0x000fe20003800000 */
[----:B0-----:R-:W-:Y:S01]  /*3f80*/  LOP3.LUT R4, R4, 0x7f, RZ, 0xc0, !PT ;  /* 0x0000007f04047812 */ /* 0x001fe200078ec0ff */
[----:B-1----:R0:W-:Y:S03]  /*3f90*/  BAR.SYNC.DEFER_BLOCKING R49, 0x80 ;  /* 0x000200310000751d */ /* 0x0021e60000010000 */
[----:B------:R-:W-:-:S13]  /*3fa0*/  ISETP.NE.AND P4, PT, R4, RZ, PT ;  /* 0x000000ff0400720c */ /* 0x000fda0003f85270 */
[----:B------:R-:W-:-:S04]  /*3fb0*/  @!P4 IADD3 R4, R64, 0x28ca0, RZ ;  /* 0x00028ca04004c810 */ /* 0x000fc80007ffe0ff */
[----:B------:R-:W-:-:S04]  /*3fc0*/  @!P4 PRMT R4, RZ, 0x654, R4 ;  /* 0x00000654ff04c816 */ /* 0x000fc80000000004 */
[----:B------:R0:W-:Y:S01]  /*3fd0*/  @!P4 SYNCS.ARRIVE.TRANS64.RED.A1T0 RZ, [R4+URZ], RZ ;  /* 0x000000ff04ffc9a7 */ /* 0x0001e2000810043f */
[----:B------:R-:W-:Y:S05]  /*3fe0*/  @!P3 BRA `(.L_x_3850) ;  /* 0x000000000004b947 */ /* 0x000fea0003800000 */
[----:B------:R-:W-:Y:S01]  /*3ff0*/  BPT.TRAP 0x1 ;  /* 0x000000040000795c */ /* 0x000fe20000300000 */
.L_x_3850:
[----:B------:R-:W-:Y:S05]  /*4000*/  BSYNC B0 ;  /* 0x0000000000007941 */ /* 0x000fea0003800000 */
.L_x_3849:
[----:B------:R-:W1:Y:S01]  /*4010*/  SYNCS.PHASECHK.TRANS64.TRYWAIT P3, [R64+URZ+0x28cb0], R75 ;  /* 0x028cb04b400075a7 */ /* 0x000e62000806017f */
[----:B------:R-:W-:Y:S04]  /*4020*/  BSSY B0, `(.L_x_3851) ;  /* 0x0000002000007945 */ /* 0x000fe80003800000 */
[----:B-1----:R-:W-:Y:S05]  /*4030*/  @!P3 BRA `(.L_x_3852) ;  /* 0x000001300048b947 */ /* 0x002fea0003800000 */
.L_x_4086:
[----:B------:R-:W-:Y:S05]  /*4040*/  BSYNC B0 ;  /* 0x0000000000007941 */ /* 0x000fea0003800000 */
.L_x_3851:
[----:B------:R-:W-:Y:S01]  /*4050*/  ULDC.64 UR4, c[0x0][0x328] ;  /* 0x0000ca0000047ab9 */ /* 0x000fe20000000a00 */
[----:B------:R-:W-:Y:S01]  /*4060*/  BSSY B0, `(.L_x_3853) ;  /* 0x0000072000007945 */ /* 0x000fe20003800000 */
[----:B------:R-:W-:Y:S02]  /*4070*/  IMAD R7, R68, UR4, RZ ;  /* 0x0000000444077c24 */ /* 0x000fe4000f8e02ff */
[----:B0-----:R-:W-:-:S04]  /*4080*/  IMAD.WIDE.U32 R4, R66, UR4, RZ ;  /* 0x0000000442047c25 */ /* 0x001fc8000f8e00ff */
[----:B------:R-:W-:Y:S01]  /*4090*/  IMAD R7, R66, UR5, R7 ;  /* 0x0000000542077c24 */ /* 0x000fe2000f8e0207 */
[----:B------:R-:W-:Y:S02]  /*40a0*/  ULDC.64 UR4, c[0x0][0x338] ;  /* 0x0000ce0000047ab9 */ /* 0x000fe40000000a00 */
        /* <DEDUP_REMOVED lines=11> */
[----:B------:R-:W-:-:S04]  /*4160*/  LEA R11, P3, R4, UR4, 0x1 ;  /* 0x00000004040b7c11 */ /* 0x000fc8000f8608ff */
[----:B--2---:R-:W-:Y:S02]  /*4170*/  LEA.HI.X R10, R4, UR5, R5, 0x1, P3 ;  /* 0x00000005040a7c11 */ /* 0x004fe400098f0c05 */
[----:B------:R-:W-:Y:S01]  /*4180*/  ISETP.GT.AND P3, PT, R69, R192, PT ;  /* 0x000000c04500720c */ /* 0x000fe20003f64270 */
[----:B------:R-:W0:Y:S04]  /*4190*/  SHFL.IDX PT, R11, R11, RZ, 0x1c1f ;  /* 0x001c1fff0b0b7589 */ /* 0x000e2800000e0000 */
[----:B------:R-:W2:Y:S08]  /*41a0*/  SHFL.IDX PT, R10, R10, RZ, 0x1c1f ;  /* 0x001c1fff0a0a7589 */ /* 0x000eb000000e0000 */
[----:B------:R-:W-:Y:S05]  /*41b0*/  @!P3 BRA `(.L_x_3854) ;  /* 0x000000040070b947 */ /* 0x000fea0003800000 */
[----:B------:R-:W-:Y:S01]  /*41c0*/  ULDC UR4, c[0x0][0x320] ;  /* 0x0000c80000047ab9 */ /* 0x000fe20000000800 */
[----:B------:R-:W3:Y:S01]  /*41d0*/  LDL R30, [R1] ;  /* 0x00000000011e7983 */ /* 0x000ee20000100800 */
[----:B------:R-:W-:Y:S01]  /*41e0*/  ISETP.GE.AND P5, PT, R16, UR4, PT ;  /* 0x0000000410007c0c */ /* 0x000fe2000bfa6270 */
[----:B------:R-:W-:Y:S02]  /*41f0*/  IMAD R9, R22, 0x8000, R52 ;  /* 0x0000800016097824 */ /* 0x000fe400078e0234 */
[----:B------:R-:W4:Y:S02]  /*4200*/  LDL R29, [R1+0x4] ;  /* 0x00000400011d7983 */ /* 0x000f240000100800 */
[C---:B------:R-:W-:Y:S02]  /*4210*/  IMAD R12, R9.reuse, 0x2, R2 ;  /* 0x00000002090c7824 */ /* 0x040fe400078e0202 */
[----:B------:R-:W5:Y:S04]  /*4220*/  LDL R28, [R1+0x8] ;  /* 0x00000800011c7983 */ /* 0x000f680000100800 */
[----:B------:R-:W5:Y:S04]  /*4230*/  LDL R15, [R1+0xc] ;  /* 0x00000c00010f7983 */ /* 0x000f680000100800 */
[----:B------:R-:W1:Y:S01]  /*4240*/  @!P5 LDS.128 R4, [R12+0x400] ;  /* 0x000400000c04d984 */ /* 0x000e620000000c00 */
[----:B------:R-:W-:Y:S01]  /*4250*/  LOP3.LUT P3, RZ, R194, 0x4, RZ, 0xc0, !PT ;  /* 0x00000004c2ff7812 */ /* 0x000fe2000786c0ff */
[----:B------:R-:W-:-:S02]  /*4260*/  VIADD R13, R9, 0x20 ;  /* 0x00000020090d7836 */ /* 0x000fc40000000000 */
[----:B------:R-:W5:Y:S10]  /*4270*/  LDL R14, [R1+0x10] ;  /* 0x00001000010e7983 */ /* 0x000f740000100800 */
[----:B------:R-:W-:Y:S01]  /*4280*/  @P3 VIADD R13, R9, 0xffffffe0 ;  /* 0xffffffe0090d3836 */ /* 0x000fe20000000000 */
[----:B0-----:R-:W-:-:S03]  /*4290*/  @!P5 LEA R8, P3, R16, R11, 0x1 ;  /* 0x0000000b1008d211 */ /* 0x001fc600078608ff */
[----:B------:R-:W-:Y:S01]  /*42a0*/  IMAD R13, R13, 0x2, R2 ;  /* 0x000000020d0d7824 */ /* 0x000fe200078e0202 */
[----:B--2---:R-:W-:Y:S02]  /*42b0*/  @!P5 LEA.HI.X R9, R16, R10, R17, 0x1, P3 ;  /* 0x0000000a1009d211 */ /* 0x004fe400018f0c11 */
[----:B------:R-:W-:-:S03]  /*42c0*/  ISETP.GE.AND P3, PT, R19, UR4, PT ;  /* 0x0000000413007c0c */ /* 0x000fc6000bf66270 */
[----:B-1----:R0:W-:Y:S10]  /*42d0*/  @!P5 ST.E.128 desc[UR40][R8.64], R4 ;  /* 0x000000040800d985 */ /* 0x0021f4000c101d28 */
[----:B------:R-:W1:Y:S01]  /*42e0*/  @!P3 LDS.128 R4, [R13+0x400] ;  /* 0x000400000d04b984 */ /* 0x000e620000000c00 */
[----:B0-----:R-:W-:-:S04]  /*42f0*/  @!P3 LEA R8, P5, R19, R11, 0x1 ;  /* 0x0000000b1308b211 */ /* 0x001fc800078a08ff */
[----:B------:R-:W-:Y:S02]  /*4300*/  @!P3 LEA.HI.X R9, R19, R10, R195, 0x1, P5 ;  /* 0x0000000a1309b211 */ /* 0x000fe400028f0cc3 */
[----:B------:R-:W-:-:S03]  /*4310*/  ISETP.GE.AND P5, PT, R210, UR4, PT ;  /* 0x00000004d2007c0c */ /* 0x000fc6000bfa6270 */
[----:B-1----:R0:W-:Y:S10]  /*4320*/  @!P3 ST.E.128 desc[UR40][R8.64], R4 ;  /* 0x000000040800b985 */ /* 0x0021f4000c101d28 */
[----:B------:R-:W1:Y:S01]  /*4330*/  @!P5 LDS.128 R4, [R12+0x2400] ;  /* 0x002400000c04d984 */ /* 0x000e620000000c00 */
[----:B0-----:R-:W-:-:S04]  /*4340*/  @!P5 LEA R8, P3, R210, R11, 0x1 ;  /* 0x0000000bd208d211 */ /* 0x001fc800078608ff */
[----:B------:R-:W-:Y:S02]  /*4350*/  @!P5 IADD3.X R9, R10, R221, RZ, P3, !PT ;  /* 0x000000dd0a09d210 */ /* 0x000fe40001ffe4ff */
[----:B------:R-:W-:-:S03]  /*4360*/  ISETP.GE.AND P3, PT, R209, UR4, PT ;  /* 0x00000004d1007c0c */ /* 0x000fc6000bf66270 */
[----:B-1----:R0:W-:Y:S10]  /*4370*/  @!P5 ST.E.128 desc[UR40][R8.64], R4 ;  /* 0x000000040800d985 */ /* 0x0021f4000c101d28 */
[----:B------:R-:W1:Y:S01]  /*4380*/  @!P3 LDS.128 R4, [R13+0x2400] ;  /* 0x002400000d04b984 */ /* 0x000e620000000c00 */
[----:B0-----:R-:W-:-:S05]  /*4390*/  @!P3 LEA R8, P5, R209, R11, 0x1 ;  /* 0x0000000bd108b211 */ /* 0x001fca00078a08ff */
[----:B------:R-:W-:Y:S01]  /*43a0*/  @!P3 IMAD.X R9, R10, 0x1, R222, P5 ;  /* 0x000000010a09b824 */ /* 0x000fe200028e06de */
[----:B------:R-:W-:-:S04]  /*43b0*/  ISETP.GE.AND P5, PT, R208, UR4, PT ;  /* 0x00000004d0007c0c */ /* 0x000fc8000bfa6270 */
[----:B-1----:R0:W-:Y:S09]  /*43c0*/  @!P3 ST.E.128 desc[UR40][R8.64], R4 ;  /* 0x000000040800b985 */ /* 0x0021f2000c101d28 */
        /* <DEDUP_REMOVED lines=36> */
[----:B0-----:R-:W-:-:S04]  /*4610*/  @!P3 LEA R8, P5, R201, R11, 0x1 ;  /* 0x0000000bc908b211 */ /* 0x001fc800078a08ff */
[----:B---3--:R-:W-:Y:S02]  /*4620*/  @!P3 IADD3.X R9, R10, R30, RZ, P5, !PT ;  /* 0x0000001e0a09b210 */ /* 0x008fe40002ffe4ff */
[----:B------:R-:W-:-:S03]  /*4630*/  ISETP.GE.AND P5, PT, R200, UR4, PT ;  /* 0x00000004c8007c0c */ /* 0x000fc6000bfa6270 */
[----:B-1----:R0:W-:Y:S10]  /*4640*/  @!P3 ST.E.128 desc[UR40][R8.64], R4 ;  /* 0x000000040800b985 */ /* 0x0021f4000c101d28 */
[----:B------:R-:W1:Y:S01]  /*4650*/  @!P5 LDS.128 R4, [R12+0xc400] ;  /* 0x00c400000c04d984 */ /* 0x000e620000000c00 */
[----:B0-----:R-:W-:-:S05]  /*4660*/  @!P5 LEA R8, P3, R200, R11, 0x1 ;  /* 0x0000000bc808d211 */ /* 0x001fca00078608ff */
[----:B----4-:R-:W-:Y:S01]  /*4670*/  @!P5 IMAD.X R9, R10, 0x1, R29, P3 ;  /* 0x000000010a09d824 */ /* 0x010fe200018e061d */
[----:B------:R-:W-:-:S04]  /*4680*/  ISETP.GE.AND P3, PT, R199, UR4, PT ;  /* 0x00000004c7007c0c */ /* 0x000fc8000bf66270 */
[----:B-1----:R0:W-:Y:S09]  /*4690*/  @!P5 ST.E.128 desc[UR40][R8.64], R4 ;  /* 0x000000040800d985 */ /* 0x0021f2000c101d28 */
[----:B------:R-:W1:Y:S01]  /*46a0*/  @!P3 LDS.128 R4, [R13+0xc400] ;  /* 0x00c400000d04b984 */ /* 0x000e620000000c00 */
[----:B0-----:R-:W-:-:S05]  /*46b0*/  @!P3 LEA R8, P5, R199, R11, 0x1 ;  /* 0x0000000bc708b211 */ /* 0x001fca00078a08ff */
[----:B-----5:R-:W-:Y:S01]  /*46c0*/  @!P3 IMAD.X R9, R10, 0x1, R28, P5 ;  /* 0x000000010a09b824 */ /* 0x020fe200028e061c */
        /* <DEDUP_REMOVED lines=9> */
[----:B------:R-:W-:-:S05]  /*4760*/  @!P3 IMAD.X R9, R10, 0x1, R14, P5 ;  /* 0x000000010a09b824 */ /* 0x000fca00028e060e */
[----:B-1----:R3:W-:Y:S03]  /*4770*/  @!P3 ST.E.128 desc[UR40][R8.64], R4 ;  /* 0x000000040800b985 */ /* 0x0027e6000c101d28 */
.L_x_3854:
[----:B------:R-:W-:Y:S05]  /*4780*/  BSYNC B0 ;  /* 0x0000000000007941 */ /* 0x000fea0003800000 */
.L_x_3853:
[----:B------:R-:W-:Y:S01]  /*4790*/  @!PT LDS RZ, [RZ] ;  /* 0x00000000fffff984 */ /* 0x000fe20000000800 */
[----:B------:R-:W-:Y:S01]  /*47a0*/  @!PT LDS RZ, [RZ] ;  /* 0x00000000fffff984 */ /* 0x000fe20000000800 */
[----:B------:R-:W-:Y:S01]  /*47b0*/  @!PT LDS RZ, [RZ] ;  /* 0x00000000fffff984 */ /* 0x000fe20000000800 */
[----:B------:R-:W-:Y:S01]  /*47c0*/  @!PT LDS RZ, [RZ] ;  /* 0x00000000fffff984 */ /* 0x000fe20000000800 */
[----:B------:R4:W-:Y:S06]  /*47d0*/  MEMBAR.ALL.CTA ;  /* 0x0000000000007992 */ /* 0x0009ec0000008000 */
[----:B----4-:R-:W4:Y:S01]  /*47e0*/  FENCE.VIEW.ASYNC.S ;  /* 0x00000000000073c6 */ /* 0x010f220000000000 */
[----:B-1----:R-:W-:Y:S01]  /*47f0*/  @!P4 VIADD R64, R64, 0x28cc0 ;  /* 0x00028cc04040c836 */ /* 0x002fe20000000000 */
[----:B----4-:R1:W-:Y:S04]  /*4800*/  BAR.SYNC.DEFER_BLOCKING R49, 0x80 ;  /* 0x000200310000751d */ /* 0x0103e80000010000 */
[----:B------:R-:W-:Y:S01]  /*4810*/  @!P4 PRMT R64, RZ, 0x654, R64 ;  /* 0x00000654ff40c816 */ /* 0x000fe20000000040 */
[----:B------:R-:W-:Y:S01]  /*4820*/  VIADD R22, R22, 0x1 ;  /* 0x0000000116167836 */ /* 0x000fe20000000000 */
[----:B------:R-:W-:-:S02]  /*4830*/  PLOP3.LUT P3, PT, PT, PT, PT, 0x8, 0x0 ;  /* 0x000000000000781c */ /* 0x000fc40003f6e170 */
[----:B------:R1:W-:Y:S02]  /*4840*/  @!P4 SYNCS.ARRIVE.TRANS64.RED.A1T0 RZ, [R64+URZ], RZ ;  /* 0x000000ff40ffc9a7 */ /* 0x0003e4000810043f */
[----:B------:R-:W-:-:S04]  /*4850*/  ISETP.NE.AND P4, PT, R22, 0x2, PT ;  /* 0x000000021600780c */ /* 0x000fc80003f85270 */
[----:B---3--:R-:W-:Y:S02]  /*4860*/  SEL R4, RZ, 0x1, P4 ;  /* 0x00000001ff047807 */ /* 0x008fe40002000000 */
[----:B------:R-:W-:Y:S02]  /*4870*/  SEL R22, R22, RZ, P4 ;  /* 0x000000ff16167207 */ /* 0x000fe40002000000 */
[----:B------:R-:W-:Y:S01]  /*4880*/  LOP3.LUT R187, R187, R4, RZ, 0x3c, !PT ;  /* 0x00000004bbbb7212 */ /* 0x000fe200078e3cff */
[----:B-1----:R-:W-:Y:S06]  /*4890*/  @P2 BRA `(.L_x_3855) ;  /* 0xffffffd800842947 */ /* 0x002fec000383ffff */
.L_x_3818:
[----:B------:R-:W3:Y:S01]  /*48a0*/  LDL R4, [R1+0x50] ;  /* 0x0000500001047983 */ /* 0x000ee20000100800 */
[----:B------:R-:W-:Y:S01]  /*48b0*/  BSSY B0, `(.L_x_3856) ;  /* 0x0000047000007945 */ /* 0x000fe20003800000 */
[----:B------:R-:W-:Y:S01]  /*48c0*/  IMAD.MOV.U32 R0, RZ, RZ, RZ ;  /* 0x000000ffff007224 */ /* 0x000fe200078e00ff */
        /* <DEDUP_REMOVED lines=29> */
[----:B------:R-:W-:-:S02]  /*4aa0*/  MOV R96, RZ ;  /* 0x000000ff00607202 */ /* 0x000fc40000000f00 */
[----:B------:R-:W-:Y:S02]  /*4ab0*/  CS2R R94, SRZ ;  /* 0x00000000005e7805 */ /* 0x000fe4000001ff00 */
[----:B------:R-:W-:Y:S01]  /*4ac0*/  CS2R R92, SRZ ;  /* 0x00000000005c7805 */ /* 0x000fe2000001ff00 */
[----:B------:R-:W-:Y:S01]  /*4ad0*/  IMAD.MOV.U32 R91, RZ, RZ, RZ ;  /* 0x000000ffff5b7224 */ /* 0x000fe200078e00ff */
[----:B------:R-:W-:Y:S01]  /*4ae0*/  CS2R R88, SRZ ;  /* 0x0000000000587805 */ /* 0x000fe2000001ff00 */
[----:B------:R-:W-:Y:S01]  /*4af0*/  IMAD.MOV.U32 R37, RZ, RZ, RZ ;  /* 0x000000ffff257224 */ /* 0x000fe200078e00ff */
[----:B------:R-:W-:Y:S02]  /*4b00*/  CS2R R86, SRZ ;  /* 0x0000000000567805 */ /* 0x000fe4000001ff00 */
[----:B------:R-:W-:Y:S01]  /*4b10*/  CS2R R84, SRZ ;  /* 0x0000000000547805 */ /* 0x000fe2000001ff00 */
[----:B------:R-:W-:Y:S01]  /*4b20*/  IMAD.MOV.U32 R83, RZ, RZ, RZ ;  /* 0x000000ffff537224 */ /* 0x000fe200078e00ff */
[----:B------:R-:W-:Y:S01]  /*4b30*/  CS2R R80, SRZ ;  /* 0x0000000000507805 */ /* 0x000fe2000001ff00 */
[----:B------:R-:W-:Y:S01]  /*4b40*/  IMAD.MOV.U32 R33, RZ, RZ, RZ ;  /* 0x000000ffff217224 */ /* 0x000fe200078e00ff */
[----:B------:R-:W-:-:S02]  /*4b50*/  CS2R R78, SRZ ;  /* 0x00000000004e7805 */ /* 0x000fc4000001ff00 */
[----:B------:R-:W-:Y:S01]  /*4b60*/  CS2R R76, SRZ ;  /* 0x00000000004c7805 */ /* 0x000fe2000001ff00 */
[----:B------:R-:W-:Y:S01]  /*4b70*/  IMAD.MOV.U32 R75, RZ, RZ, RZ ;  /* 0x000000ffff4b7224 */ /* 0x000fe200078e00ff */
[----:B------:R-:W-:Y:S02]  /*4b80*/  CS2R R28, SRZ ;  /* 0x00000000001c7805 */ /* 0x000fe4000001ff00 */
[----:B------:R-:W-:Y:S01]  /*4b90*/  CS2R R72, SRZ ;  /* 0x0000000000487805 */ /* 0x000fe2000001ff00 */
[----:B------:R-:W-:Y:S01]  /*4ba0*/  IMAD.MOV.U32 R71, RZ, RZ, RZ ;  /* 0x000000ffff477224 */ /* 0x000fe200078e00ff */
[----:B------:R-:W-:Y:S01]  /*4bb0*/  CS2R R68, SRZ ;  /* 0x0000000000447805 */ /* 0x000fe2000001ff00 */
[----:B------:R-:W-:Y:S01]  /*4bc0*/  IMAD.MOV.U32 R15, RZ, RZ, RZ ;  /* 0x000000ffff0f7224 */ /* 0x000fe200078e00ff */
[----:B------:R-:W-:Y:S01]  /*4bd0*/  CS2R R12, SRZ ;  /* 0x00000000000c7805 */ /* 0x000fe2000001ff00 */
[----:B------:R-:W-:Y:S01]  /*4be0*/  IMAD.MOV.U32 R67, RZ, RZ, RZ ;  /* 0x000000ffff437224 */ /* 0x000fe200078e00ff */
[----:B------:R-:W-:-:S02]  /*4bf0*/  CS2R R64, SRZ ;  /* 0x0000000000407805 */ /* 0x000fc4000001ff00 */
[----:B------:R-:W-:Y:S02]  /*4c00*/  CS2R R62, SRZ ;  /* 0x00000000003e7805 */ /* 0x000fe4000001ff00 */
[----:B------:R-:W-:Y:S02]  /*4c10*/  MOV R155, RZ ;  /* 0x000000ff009b7202 */ /* 0x000fe40000000f00 */
        /* <DEDUP_REMOVED lines=11> */
[----:B0-----:R-:W-:Y:S01]  /*4cd0*/  IMAD.MOV.U32 R11, RZ, RZ, RZ ;  /* 0x000000ffff0b7224 */ /* 0x001fe200078e00ff */
[----:B---3--:R-:W-:Y:S01]  /*4ce0*/  ISETP.NE.AND P0, PT, R4, 0x1, PT ;  /* 0x000000010400780c */ /* 0x008fe20003f05270 */
[----:B------:R-:W-:-:S12]  /*4cf0*/  @P3 BRA `(.L_x_3857) ;  /* 0x0000000000083947 */ /* 0x000fd80003800000 */
[----:B------:R-:W0:Y:S02]  /*4d00*/  FENCE.VIEW.ASYNC.G ;  /* 0x00000000000073c6 */ /* 0x000e240000000100 */
[----:B0-----:R-:W-:Y:S06]  /*4d10*/  BAR.ARV 0xc, 0x180 ;  /* 0x0306000000007b1d */ /* 0x001fec0000002000 */
.L_x_3857:
[----:B------:R-:W-:Y:S05]  /*4d20*/  BSYNC B0 ;  /* 0x0000000000007941 */ /* 0x000fea0003800000 */
.L_x_3856:
[----:B------:R-:W-:Y:S01]  /*4d30*/  BSSY B7, `(.L_x_3858) ;  /* 0x00007c8000077945 */ /* 0x000fe20003800000 */
[----:B------:R-:W-:Y:S01]  /*4d40*/  IMAD.MOV.U32 R14, RZ, RZ, RZ ;  /* 0x000000ffff0e7224 */ /* 0x000fe200078e00ff */
[----:B------:R-:W-:Y:S01]  /*4d50*/  CS2R R8, SRZ ;  /* 0x0000000000087805 */ /* 0x000fe2000001ff00 */
[----:B------:R-:W-:Y:S01]  /*4d60*/  IMAD.MOV.U32 R36, RZ, RZ, RZ ;  /* 0x000000ffff247224 */ /* 0x000fe200078e00ff */
[----:B------:R-:W-:Y:S01]  /*4d70*/  MOV R32, RZ ;  /* 0x000000ff00207202 */ /* 0x000fe20000000f00 */
[----:B------:R-:W-:Y:S01]  /*4d80*/  IMAD.MOV.U32 R35, RZ, RZ, RZ ;  /* 0x000000ffff237224 */ /* 0x000fe200078e00ff */
[----:B------:R-:W-:Y:S01]  /*4d90*/  CS2R R6, SRZ ;  /* 0x0000000000067805 */ /* 0x000fe2000001ff00 */
[----:B--2---:R-:W-:Y:S02]  /*4da0*/  IMAD.MOV.U32 R10, RZ, RZ, RZ ;  /* 0x000000ffff0a7224 */ /* 0x004fe400078e00ff */
[----:B------:R-:W-:Y:S02]  /*4db0*/  IMAD.MOV.U32 R31, RZ, RZ, RZ ;  /* 0x000000ffff1f7224 */ /* 0x000fe400078e00ff */
[----:B------:R-:W-:-:S02]  /*4dc0*/  IMAD.MOV.U32 R152, RZ, RZ, RZ ;  /* 0x000000ffff987224 */ /* 0x000fc400078e00ff */
[----:B------:R-:W-:Y:S02]  /*4dd0*/  IMAD.MOV.U32 R154, RZ, RZ, RZ ;  /* 0x000000ffff9a7224 */ /* 0x000fe400078e00ff */
[----:B------:R-:W-:Y:S02]  /*4de0*/  IMAD.MOV.U32 R3, RZ, RZ, RZ ;  /* 0x000000ffff037224 */ /* 0x000fe400078e00ff */
[----:B------:R-:W-:Y:S01]  /*4df0*/  IMAD.MOV.U32 R5, RZ, RZ, RZ ;  /* 0x000000ffff057224 */ /* 0x000fe200078e00ff */
[----:B------:R-:W-:Y:S06]  /*4e00*/  @!P0 BRA `(.L_x_3859) ;  /* 0x0000001800b88947 */ /* 0x000fec0003800000 */
[----:B------:R-:W-:Y:S02]  /*4e10*/  ISETP.GE.AND P1, PT, R168, 0x1, PT ;  /* 0x00000001a800780c */ /* 0x000fe40003f26270 */
[----:B------:R-:W-:-:S11]  /*4e20*/  PLOP3.LUT P0, PT, PT, PT, PT, 0x80, 0x0 ;  /* 0x000000000000781c */ /* 0x000fd60003f0f070 */
[----:B------:R-:W-:Y:S05]  /*4e30*/  @!P1 BRA `(.L_x_3860) ;  /* 0x0000007800dc9947 */ /* 0x000fea0003800000 */
[----:B------:R-:W0:Y:S01]  /*4e40*/  S2R R26, SR_TID.X ;  /* 0x00000000001a7919 */ /* 0x000e220000002100 */
[----:B------:R-:W-:Y:S01]  /*4e50*/  ISETP.NE.AND P0, PT, R186, 0x3, PT ;  /* 0x00000003ba00780c */ /* 0x000fe20003f05270 */
[----:B0-----:R-:W-:-:S05]  /*4e60*/  VIADD R26, R26, 0xffffff80 ;  /* 0xffffff801a1a7836 */ /* 0x001fca0000000000 */
[----:B------:R-:W-:-:S04]  /*4e70*/  SHF.R.S32.HI R4, RZ, 0x1f, R26 ;  /* 0x0000001fff047819 */ /* 0x000fc8000001141a */
[----:B------:R-:W-:-:S04]  /*4e80*/  LEA.HI R4, R4, R26, RZ, 0x7 ;  /* 0x0000001a04047211 */ /* 0x000fc800078f38ff */
[----:B------:R-:W-:-:S05]  /*4e90*/  SHF.R.S32.HI R4, RZ, 0x7, R4 ;  /* 0x00000007ff047819 */ /* 0x000fca0000011404 */
[----:B------:R-:W0:Y:S02]  /*4ea0*/  SHFL.IDX PT, R0, R4, RZ, 0x1f ;  /* 0x00001fff04007589 */ /* 0x000e2400000e0000 */
[----:B0-----:R-:W-:-:S04]  /*4eb0*/  LEA.HI R3, R0, R0, RZ, 0x1 ;  /* 0x0000000000037211 */ /* 0x001fc800078f08ff */
[----:B------:R-:W-:-:S05]  /*4ec0*/  LOP3.LUT R3, R3, 0x1fffe, RZ, 0xc0, !PT ;  /* 0x0001fffe03037812 */ /* 0x000fca00078ec0ff */
[----:B------:R-:W-:-:S04]  /*4ed0*/  IMAD.IADD R3, R0, 0x1, -R3 ;  /* 0x0000000100037824 */ /* 0x000fc800078e0a03 */
[----:B------:R-:W-:-:S05]  /*4ee0*/  IMAD R3, R3, 0x8000, R2 ;  /* 0x0000800003037824 */ /* 0x000fca00078e0202 */
[----:B------:R-:W-:-:S04]  /*4ef0*/  IADD3 R3, R3, 0x400, RZ ;  /* 0x0000040003037810 */ /* 0x000fc80007ffe0ff */
[----:B------:R-:W-:-:S04]  /*4f00*/  SHF.R.U32.HI R3, RZ, 0x4, R3 ;  /* 0x00000004ff037819 */ /* 0x000fc80000011603 */
[----:B------:R-:W-:-:S04]  /*4f10*/  LOP3.LUT R0, R3, 0x3fff, RZ, 0xc0, !PT ;  /* 0x00003fff03007812 */ /* 0x000fc800078ec0ff */
[----:B------:R-:W-:Y:S01]  /*4f20*/  LOP3.LUT R0, R0, 0x2000000, RZ, 0xfc, !PT ;  /* 0x0200000000007812 */ /* 0x000fe200078efcff */
[----:B------:R-:W-:Y:S06]  /*4f30*/  @!P0 BRA `(.L_x_3861) ;  /* 0x0000000000048947 */ /* 0x000fec0003800000 */
[----:B------:R-:W-:Y:S01]  /*4f40*/  BPT.TRAP 0x1 ;  /* 0x000000040000795c */ /* 0x000fe20000300000 */
.L_x_3861:
[----:B------:R-:W-:Y:S01]  /*4f50*/  IMAD R3, R18, 0x8, R2 ;  /* 0x0000000812037824 */ /* 0x000fe200078e0202 */
[----:B------:R-:W-:Y:S01]  /*4f60*/  SHF.L.U32 R6, R23, 0x1f, RZ ;  /* 0x0000001f17067819 */ /* 0x000fe200000006ff */
[----:B------:R-:W-:Y:S01]  /*4f70*/  VIADD R4, R2, 0x26800 ;  /* 0x0002680002047836 */ /* 0x000fe20000000000 */
[----:B------:R-:W-:Y:S02]  /*4f80*/  BSSY B0, `(.L_x_3862) ;  /* 0x0000008000007945 */ /* 0x000fe40003800000 */
[----:B------:R-:W0:Y:S02]  /*4f90*/  SYNCS.PHASECHK.TRANS64.TRYWAIT P1, [R3+URZ+0x28c50], R6 ;  /* 0x028c5006030075a7 */ /* 0x000e24000802017f */
[----:B------:R-:W-:Y:S01]  /*4fa0*/  SHF.R.U32.HI R5, RZ, 0x4, R4 ;  /* 0x00000004ff057819 */ /* 0x000fe20000011604 */
[----:B------:R-:W-:-:S03]  /*4fb0*/  IMAD R4, R18, 0x1000, R0 ;  /* 0x0000100012047824 */ /* 0x000fc600078e0200 */
[----:B------:R-:W-:-:S04]  /*4fc0*/  LOP3.LUT R5, R5, 0x3fff, RZ, 0xc0, !PT ;  /* 0x00003fff05057812 */ /* 0x000fc800078ec0ff */
[----:B------:R-:W-:Y:S01]  /*4fd0*/  LOP3.LUT R10, R5, 0x10000, RZ, 0xfc, !PT ;  /* 0x00010000050a7812 */ /* 0x000fe200078efcff */
[----:B------:R-:W-:Y:S01]  /*4fe0*/  IMAD.MOV.U32 R5, RZ, RZ, 0x40000040 ;  /* 0x40000040ff057424 */ /* 0x000fe200078e00ff */
[----:B0-----:R-:W-:Y:S06]  /*4ff0*/  @!P1 BRA `(.L_x_3863) ;  /* 0x00000120006c9947 */ /* 0x001fec0003800000 */
.L_x_4087:
[----:B------:R-:W-:Y:S05]  /*5000*/  BSYNC B0 ;  /* 0x0000000000007941 */ /* 0x000fea0003800000 */
.L_x_3862:
[----:B------:R-:W-:Y:S01]  /*5010*/  BAR.SYNC.DEFER_BLOCKING 0xe, 0x100 ;  /* 0x0384000000007b1d */ /* 0x000fe20000010000 */
[----:B------:R-:W-:Y:S01]  /*5020*/  IMAD.MOV.U32 R11, RZ, RZ, 0x40000040 ;  /* 0x40000040ff0b7424 */ /* 0x000fe200078e00ff */
[C---:B------:R-:W-:Y:S01]  /*5030*/  R2UR UR6, R4.reuse ;  /* 0x00000000040672ca */ /* 0x040fe200000e0000 */
[----:B0-----:R-:W-:Y:S01]  /*5040*/  VIADD R6, R4, 0x80 ;  /* 0x0000008004067836 */ /* 0x001fe20000000000 */
[----:B------:R-:W-:Y:S01]  /*5050*/  R2UR UR7, R5 ;  /* 0x00000000050772ca */ /* 0x000fe200000e0000 */
[----:B------:R-:W-:Y:S01]  /*5060*/  IMAD.MOV.U32 R7, RZ, RZ, 0x40000040 ;  /* 0x40000040ff077424 */ /* 0x000fe200078e00ff */
[C---:B------:R-:W-:Y:S01]  /*5070*/  R2UR UR4, R10.reuse ;  /* 0x000000000a0472ca */ /* 0x040fe200000e0000 */
[----:B------:R-:W-:Y:S01]  /*5080*/  VIADD R8, R10, 0x2 ;  /* 0x000000020a087836 */ /* 0x000fe20000000000 */
[----:B------:R-:W-:Y:S01]  /*5090*/  R2UR UR5, R11 ;  /* 0x000000000b0572ca */ /* 0x000fe200000e0000 */
[----:B------:R-:W-:Y:S02]  /*50a0*/  IMAD.MOV.U32 R9, RZ, RZ, 0x40000040 ;  /* 0x40000040ff097424 */ /* 0x000fe400078e00ff */
[----:B------:R-:W-:-:S05]  /*50b0*/  IMAD.MOV.U32 R5, RZ, RZ, 0x40000040 ;  /* 0x40000040ff057424 */ /* 0x000fca00078e00ff */
[----:B------:R-:W-:Y:S01]  /*50c0*/  R2UR UR15, R5 ;  /* 0x00000000050f72ca */ /* 0x000fe200000e0000 */
[----:B------:R-:W-:-:S05]  /*50d0*/  IMAD.MOV.U32 R5, RZ, RZ, 0x40000040 ;  /* 0x40000040ff057424 */ /* 0x000fca00078e00ff */
[----:B------:R-:W-:Y:S01]  /*50e0*/  R2UR UR13, R5 ;  /* 0x00000000050d72ca */ /* 0x000fe200000e0000 */
[----:B-----5:R-:W-:-:S06]  /*50f0*/  WARPGROUP.ARRIVE ;  /* 0x00000000000079c5 */ /* 0x020fcc0000000000 */
[----:B------:R-:W-:Y:S01]  /*5100*/  HGMMA.64x256x16.F32 R24, gdesc[UR4].tnspB, RZ, !UPT, gsb0 ;  /* 0x43e00000041879f0 */ /* 0x000fe2000c0008ff */
[----:B------:R-:W-:Y:S01]  /*5110*/  R2UR UR6, R6 ;  /* 0x00000000060672ca */ /* 0x000fe200000e0000 */
[C---:B------:R-:W-:Y:S01]  /*5120*/  VIADD R6, R4.reuse, 0x100 ;  /* 0x0000010004067836 */ /* 0x040fe20000000000 */
[----:B------:R-:W-:Y:S01]  /*5130*/  R2UR UR7, R7 ;  /* 0x00000000070772ca */ /* 0x000fe200000e0000 */
[----:B------:R-:W-:Y:S01]  /*5140*/  VIADD R4, R4, 0x180 ;  /* 0x0000018004047836 */ /* 0x000fe20000000000 */
[----:B------:R-:W-:Y:S02]  /*5150*/  R2UR UR4, R8 ;  /* 0x00000000080472ca */ /* 0x000fe400000e0000 */
[----:B------:R-:W-:Y:S02]  /*5160*/  R2UR UR5, R9 ;  /* 0x00000000090572ca */ /* 0x000fe400000e0000 */
[----:B------:R-:W-:Y:S02]  /*5170*/  MOV R7, 0x40000040 ;  /* 0x4000004000077802 */ /* 0x000fe40000000f00 */
[----:B------:R-:W-:Y:S01]  /*5180*/  R2UR UR10, R6 ;  /* 0x00000000060a72ca */ /* 0x000fe200000e0000 */
[----:B------:R-:W-:Y:S01]  /*5190*/  VIADD R6, R10, 0x4 ;  /* 0x000000040a067836 */ /* 0x000fe20000000000 */
[----:B------:R-:W-:Y:S01]  /*51a0*/  R2UR UR11, R7 ;  /* 0x00000000070b72ca */ /* 0x000fe200000e0000 */
[----:B------:R-:W-:Y:S01]  /*51b0*/  IMAD.MOV.U32 R7, RZ, RZ, 0x40000040 ;  /* 0x40000040ff077424 */ /* 0x000fe200078e00ff */
[----:B------:R-:W-:Y:S01]  /*51c0*/  R2UR UR14, R4 ;  /* 0x00000000040e72ca */ /* 0x000fe200000e0000 */
[----:B------:R-:W-:Y:S01]  /*51d0*/  VIADD R4, R10, 0x6 ;  /* 0x000000060a047836 */ /* 0x000fe20000000000 */
[----:B------:R-:W-:-:S02]  /*51e0*/  R2UR UR8, R6 ;  /* 0x00000000060872ca */ /* 0x000fc400000e0000 */
[----:B------:R-:W-:Y:S02]  /*51f0*/  R2UR UR9, R7 ;  /* 0x00000000070972ca */ /* 0x000fe400000e0000 */
[----:B------:R-:W-:Y:S01]  /*5200*/  R2UR UR12, R4 ;  /* 0x00000000040c72ca */ /* 0x000fe200000e0000 */
[----:B------:R-:W-:Y:S02]  /*5210*/  WARPGROUP.DEPBAR.LE gsb0, 0x0 ;  /* 0x00008000000079c5 */ /* 0x000fe40000010000 */
        /* <DEDUP_REMOVED lines=14> */
.L_x_3864:
[----:B------:R-:W-:Y:S01]  /*5300*/  ISETP.GE.AND P1, PT, R168, 0x41, PT ;  /* 0x00000041a800780c */ /* 0x000fe20003f26270 */
[----:B------:R-:W-:Y:S01]  /*5310*/  BSSY B0, `(.L_x_3865) ;  /* 0x00000ce000007945 */ /* 0x000fe20003800000 */
[----:B------:R-:W-:-:S04]  /*5320*/  IADD3 R10, R3, 0x28c60, RZ ;  /* 0x00028c60030a7810 */ /* 0x000fc80007ffe0ff */
[----:B------:R-:W-:-:S04]  /*5330*/  PRMT R10, R193, 0x654, R10 ;  /* 0x00000654c10a7816 */ /* 0x000fc8000000000a */
[----:B------:R0:W-:Y:S03]  /*5340*/  SYNCS.ARRIVE.TRANS64.RED.A1T0 RZ, [R10+URZ], RZ ;  /* 0x000000ff0aff79a7 */ /* 0x0001e6000810043f */
[----:B------:R-:W-:Y:S05]  /*5350*/  @!P1 BRA `(.L_x_3866) ;  /* 0x0000000c00249947 */ /* 0x000fea0003800000 */
[----:B------:R-:W-:-:S07]  /*5360*/  VIADD R215, R215, 0xfffffffe ;  /* 0xfffffffed7d77836 */ /* 0x000fce0000000000 */
.L_x_3873:
[----:B------:R-:W-:Y:S01]  /*5370*/  BAR.SYNC.DEFER_BLOCKING 0xe, 0x100 ;  /* 0x0384000000007b1d */ /* 0x000fe20000010000 */
[C---:B------:R-:W-:Y:S01]  /*5380*/  IMAD R3, R18.reuse, 0x40, R198 ;  /* 0x0000004012037824 */ /* 0x040fe200078e02c6 */
[----:B------:R-:W-:Y:S01]  /*5390*/  ISETP.GT.AND P2, PT, R215, RZ, PT ;  /* 0x000000ffd700720c */ /* 0x000fe20003f44270 */
[----:B------:R-:W-:Y:S02]  /*53a0*/  VIADD R18, R18, 0x1 ;  /* 0x0000000112127836 */ /* 0x000fe40000000000 */
[----:B------:R-:W-:Y:S02]  /*53b0*/  IMAD R3, R3, 0x4, R2 ;  /* 0x0000000403037824 */ /* 0x000fe400078e0202 */
[----:B------:R-:W-:Y:S01]  /*53c0*/  VIADD R215, R215, 0xffffffff ;  /* 0xffffffffd7d77836 */ /* 0x000fe20000000000 */
[----:B------:R-:W-:-:S04]  /*53d0*/  ISETP.NE.AND P1, PT, R18, 0x2, PT ;  /* 0x000000021200780c */ /* 0x000fc80003f25270 */
[----:B------:R-:W-:Y:S01]  /*53e0*/  SEL R18, R18, RZ, P1 ;  /* 0x000000ff12127207 */ /* 0x000fe20000800000 */
[----:B01----:R-:W0:Y:S04]  /*53f0*/  LDS R10, [R3+0x28800] ;  /* 0x02880000030a7984 */ /* 0x003e280000000800 */
        /* <DEDUP_REMOVED lines=130> */
[----:B------:R-:W-:Y:S01]  /*5c20*/  LOP3.LUT R23, R23, R10, RZ, 0x3c, !PT ;  /* 0x0000000a17177212 */ /* 0x000fe200078e3cff */
[----:B------:R-:W-:Y:S06]  /*5c30*/  @!P0 BRA `(.L_x_3867) ;  /* 0x0000000000048947 */ /* 0x000fec0003800000 */
[----:B------:R-:W-:Y:S01]  /*5c40*/  BPT.TRAP 0x1 ;  /* 0x000000040000795c */ /* 0x000fe20000300000 */
.L_x_3867:
[----:B------:R-:W-:Y:S01]  /*5c50*/  IMAD R3, R18, 0x8, R2 ;  /* 0x0000000812037824 */ /* 0x000fe200078e0202 */
[----:B------:R-:W-:-:S04]  /*5c60*/  SHF.L.U32 R10, R23, 0x1f, RZ ;  /* 0x0000001f170a7819 */ /* 0x000fc800000006ff */
[----:B------:R0:W1:Y:S01]  /*5c70*/  SYNCS.PHASECHK.TRANS64.TRYWAIT P1, [R3+URZ+0x28c50], R10 ;  /* 0x028c500a030075a7 */ /* 0x000062000802017f */
[----:B------:R-:W-:Y:S05]  /*5c80*/  @!P0 BRA `(.L_x_3868) ;  /* 0x0000000000048947 */ /* 0x000fea0003800000 */
[----:B------:R-:W-:Y:S01]  /*5c90*/  BPT.TRAP 0x1 ;  /* 0x000000040000795c */ /* 0x000fe20000300000 */
.L_x_3868:
[----:B------:R-:W-:Y:S04]  /*5ca0*/  BSSY B1, `(.L_x_3869) ;  /* 0x0000004000017945 */ /* 0x000fe80003800000 */
[----:B-1----:R-:W-:Y:S05]  /*5cb0*/  @P1 BRA `(.L_x_3870) ;  /* 0x0000000000081947 */ /* 0x002fea0003800000 */
[----:B------:R-:W1:Y:S02]  /*5cc0*/  SYNCS.PHASECHK.TRANS64.TRYWAIT P1, [R3+URZ+0x28c50], R10 ;  /* 0x028c500a030075a7 */ /* 0x000e64000802017f */
[----:B-1----:R-:W-:Y:S05]  /*5cd0*/  @!P1 BRA `(.L_x_3871) ;  /* 0x0000011400489947 */ /* 0x002fea0003800000 */
.L_x_3870:
[----:B------:R-:W-:Y:S05]  /*5ce0*/  BSYNC B1 ;  /* 0x0000000000017941 */ /* 0x000fea0003800000 */
.L_x_3869:
[----:B01----:R-:W-:Y:S01]  /*5cf0*/  IMAD R10, R18, 0x1000, R0 ;  /* 0x00001000120a7824 */ /* 0x003fe200078e0200 */
[----:B------:R-:W-:Y:S01]  /*5d00*/  WARPGROUP.ARRIVE ;  /* 0x00000000000079c5 */ /* 0x000fe20000000000 */
[----:B------:R-:W-:Y:S01]  /*5d10*/  IMAD.MOV.U32 R11, RZ, RZ, 0x40000040 ;  /* 0x40000040ff0b7424 */ /* 0x000fe200078e00ff */
[----:B------:R-:W-:Y:S01]  /*5d20*/  R2UR UR8, R8 ;  /* 0x00000000080872ca */ /* 0x000fe200000e0000 */
[----:B------:R-:W-:Y:S01]  /*5d30*/  IMAD.MOV.U32 R13, RZ, RZ, 0x40000040 ;  /* 0x40000040ff0d7424 */ /* 0x000fe200078e00ff */
[C---:B------:R-:W-:Y:S02]  /*5d40*/  IADD3 R12, R10.reuse, 0x80, RZ ;  /* 0x000000800a0c7810 */ /* 0x040fe40007ffe0ff */
[----:B------:R-:W-:Y:S02]  /*5d50*/  R2UR UR6, R10 ;  /* 0x000000000a0672ca */ /* 0x000fe400000e0000 */
[----:B------:R-:W-:Y:S01]  /*5d60*/  R2UR UR10, R12 ;  /* 0x000000000c0a72ca */ /* 0x000fe200000e0000 */
[C---:B------:R-:W-:Y:S01]  /*5d70*/  VIADD R12, R10.reuse, 0x100 ;  /* 0x000001000a0c7836 */ /* 0x040fe20000000000 */
[C---:B------:R-:W-:Y:S01]  /*5d80*/  R2UR UR7, R11.reuse ;  /* 0x000000000b0772ca */ /* 0x040fe200000e0000 */
[----:B------:R-:W-:Y:S01]  /*5d90*/  VIADD R10, R10, 0x180 ;  /* 0x000001800a0a7836 */ /* 0x000fe20000000000 */
[----:B------:R-:W-:-:S02]  /*5da0*/  R2UR UR5, R11 ;  /* 0x000000000b0572ca */ /* 0x000fc400000e0000 */
[----:B------:R-:W-:Y:S02]  /*5db0*/  R2UR UR11, R13 ;  /* 0x000000000d0b72ca */ /* 0x000fe400000e0000 */
[----:B------:R-:W-:Y:S01]  /*5dc0*/  R2UR UR18, R10 ;  /* 0x000000000a1272ca */ /* 0x000fe200000e0000 */
[----:B------:R-:W-:Y:S01]  /*5dd0*/  VIADD R10, R2, 0x26800 ;  /* 0x00026800020a7836 */ /* 0x000fe20000000000 */
[----:B------:R-:W-:Y:S02]  /*5de0*/  R2UR UR9, R9 ;  /* 0x00000000090972ca */ /* 0x000fe400000e0000 */
[----:B------:R-:W-:Y:S02]  /*5df0*/  R2UR UR14, R12 ;  /* 0x000000000c0e72ca */ /* 0x000fe400000e0000 */
[----:B------:R-:W-:Y:S02]  /*5e00*/  SHF.R.U32.HI R10, RZ, 0x4, R10 ;  /* 0x00000004ff0a7819 */ /* 0x000fe4000001160a */
[----:B------:R-:W-:-:S02]  /*5e10*/  R2UR UR15, R13 ;  /* 0x000000000d0f72ca */ /* 0x000fc400000e0000 */
[----:B------:R-:W-:Y:S02]  /*5e20*/  LOP3.LUT R10, R10, 0x3fff, RZ, 0xc0, !PT ;  /* 0x00003fff0a0a7812 */ /* 0x000fe400078ec0ff */
[----:B------:R-:W-:Y:S02]  /*5e30*/  R2UR UR12, R6 ;  /* 0x00000000060c72ca */ /* 0x000fe400000e0000 */
[----:B------:R-:W-:Y:S02]  /*5e40*/  LOP3.LUT R10, R10, 0x10000, RZ, 0xfc, !PT ;  /* 0x000100000a0a7812 */ /* 0x000fe400078efcff */
[----:B------:R-:W-:Y:S02]  /*5e50*/  R2UR UR13, R7 ;  /* 0x00000000070d72ca */ /* 0x000fe400000e0000 */
[----:B------:R-:W-:Y:S02]  /*5e60*/  R2UR UR4, R10 ;  /* 0x000000000a0472ca */ /* 0x000fe400000e0000 */
[----:B------:R-:W-:-:S02]  /*5e70*/  R2UR UR19, R11 ;  /* 0x000000000b1372ca */ /* 0x000fc400000e0000 */
[----:B------:R-:W-:Y:S02]  /*5e80*/  R2UR UR16, R4 ;  /* 0x00000000041072ca */ /* 0x000fe400000e0000 */
[----:B------:R-:W-:-:S07]  /*5e90*/  R2UR UR17, R5 ;  /* 0x00000000051172ca */ /* 0x000fce00000e0000 */
        /* <DEDUP_REMOVED lines=17> */
.L_x_3872:
[----:B------:R-:W-:-:S05]  /*5fb0*/  VIADD R10, R3, 0x28c60 ;  /* 0x00028c60030a7836 */ /* 0x000fca0000000000 */
[----:B------:R-:W-:-:S04]  /*5fc0*/  PRMT R10, R193, 0x654, R10 ;  /* 0x00000654c10a7816 */ /* 0x000fc8000000000a */
[----:B------:R1:W-:Y:S01]  /*5fd0*/  SYNCS.ARRIVE.TRANS64.RED.A1T0 RZ, [R10+URZ], RZ ;  /* 0x000000ff0aff79a7 */ /* 0x0003e2000810043f */
[----:B------:R-:W-:Y:S05]  /*5fe0*/  @P2 BRA `(.L_x_3873) ;  /* 0xfffffff000e02947 */ /* 0x000fea000383ffff */
.L_x_3866:
[----:B------:R-:W-:Y:S05]  /*5ff0*/  BSYNC B0 ;  /* 0x0000000000007941 */ /* 0x000fea0003800000 */
.L_x_3865:
[----:B------:R-:W-:Y:S01]  /*6000*/  BAR.SYNC.DEFER_BLOCKING 0xe, 0x100 ;  /* 0x0384000000007b1d */ /* 0x000fe20000010000 */
[C---:B------:R-:W-:Y:S01]  /*6010*/  IMAD R3, R18.reuse, 0x40, R198 ;  /* 0x0000004012037824 */ /* 0x040fe200078e02c6 */
[----:B------:R-:W-:Y:S01]  /*6020*/  PLOP3.LUT P0, PT, PT, PT, PT, 0x8, 0x0 ;  /* 0x000000000000781c */ /* 0x000fe20003f0e170 */
[----:B------:R-:W-:Y:S01]  /*6030*/  VIADD R18, R18, 0x1 ;  /* 0x0000000112127836 */ /* 0x000fe20000000000 */
[----:B------:R-:W-:Y:S01]  /*6040*/  MOV R21, RZ ;  /* 0x000000ff00157202 */ /* 0x000fe20000000f00 */
[----:B------:R-:W-:-:S03]  /*6050*/  IMAD R3, R3, 0x4, R2 ;  /* 0x0000000403037824 */ /* 0x000fc600078e0202 */
[----:B------:R-:W-:-:S04]  /*6060*/  ISETP.NE.AND P1, PT, R18, 0x2, PT ;  /* 0x000000021200780c */ /* 0x000fc80003f25270 */
[----:B------:R-:W-:Y:S01]  /*6070*/  SEL R18, R18, RZ, P1 ;  /* 0x000000ff12127207 */ /* 0x000fe20000800000 */
[----:B------:R-:W2:Y:S04]  /*6080*/  LDS R2, [R3+0x28800] ;  /* 0x0288000003027984 */ /* 0x000ea80000000800 */
[----:B------:R-:W3:Y:S01]  /*6090*/  LDS R0, [R3+0x28820] ;  /* 0x0288200003007984 */ /* 0x000ee20000000800 */
[-C--:B--2---:R-:W-:Y:S01]  /*60a0*/  FMUL.FTZ R152, R29, R2.reuse ;  /* 0x000000021d987220 */ /* 0x084fe20000410000 */
[-C--:B01----:R-:W-:Y:S01]  /*60b0*/  FMUL.FTZ R10, R33, R2.reuse ;  /* 0x00000002210a7220 */ /* 0x083fe20000410000 */
[-C--:B------:R-:W-:Y:S01]  /*60c0*/  FMUL.FTZ R14, R37, R2.reuse ;  /* 0x00000002250e7220 */ /* 0x080fe20000410000 */
[----:B------:R-:W-:Y:S01]  /*60d0*/  FMUL.FTZ R20, R41, R2 ;  /* 0x0000000229147220 */ /* 0x000fe20000410000 */
[-C--:B---3--:R-:W-:Y:S01]  /*60e0*/  FMUL.FTZ R5, R26, R0.reuse ;  /* 0x000000001a057220 */ /* 0x088fe20000410000 */
        /* <DEDUP_REMOVED lines=64> */
[-C--:B------:R-:W-:Y:S01]  /*64f0*/  FMUL.FTZ R154, R28, R2.reuse ;  /* 0x000000021c9a7220 */ /* 0x080fe20000410000 */
[-C--:B------:R-:W-:Y:S01]  /*6500*/  FMUL.FTZ R153, R40, R2.reuse ;  /* 0x0000000228997220 */ /* 0x080fe20000410000 */
[----:B------:R-:W-:Y:S01]  /*6510*/  FMUL.FTZ R8, R24, R2 ;  /* 0x0000000218087220 */ /* 0x000fe20000410000 */
[----:B------:R-:W-:Y:S01]  /*6520*/  LOP3.LUT R23, R23, R0, RZ, 0x3c, !PT ;  /* 0x0000000017177212 */ /* 0x000fe200078e3cff */
        /* <DEDUP_REMOVED lines=60> */
.L_x_3859:
[----:B------:R-:W-:Y:S02]  /*68f0*/  ISETP.GE.AND P1, PT, R168, 0x1, PT ;  /* 0x00000001a800780c */ /* 0x000fe40003f26270 */
[----:B------:R-:W-:-:S11]  /*6900*/  PLOP3.LUT P0, PT, PT, PT, PT, 0x80, 0x0 ;  /* 0x000000000000781c */ /* 0x000fd60003f0f070 */
[----:B------:R-:W-:Y:S05]  /*6910*/  @!P1 BRA `(.L_x_3860) ;  /* 0x0000006000249947 */ /* 0x000fea0003800000 */
[----:B------:R-:W0:Y:S01]  /*6920*/  S2R R26, SR_TID.X ;  /* 0x00000000001a7919 */ /* 0x000e220000002100 */
[----:B------:R-:W-:Y:S01]  /*6930*/  BSSY B6, `(.L_x_3874) ;  /* 0x0000020000067945 */ /* 0x000fe20003800000 */
[----:B0-----:R-:W-:-:S05]  /*6940*/  VIADD R26, R26, 0xffffff80 ;  /* 0xffffff801a1a7836 */ /* 0x001fca0000000000 */
[----:B------:R-:W-:-:S04]  /*6950*/  SHF.R.S32.HI R4, RZ, 0x1f, R26 ;  /* 0x0000001fff047819 */ /* 0x000fc8000001141a */
[----:B------:R-:W-:-:S04]  /*6960*/  LEA.HI R4, R4, R26, RZ, 0x7 ;  /* 0x0000001a04047211 */ /* 0x000fc800078f38ff */
[----:B------:R-:W-:-:S05]  /*6970*/  SHF.R.S32.HI R4, RZ, 0x7, R4 ;  /* 0x00000007ff047819 */ /* 0x000fca0000011404 */
[----:B------:R-:W0:Y:S02]  /*6980*/  SHFL.IDX PT, R0, R4, RZ, 0x1f ;  /* 0x00001fff04007589 */ /* 0x000e2400000e0000 */
[----:B0-----:R-:W-:-:S04]  /*6990*/  LEA.HI R3, R0, R0, RZ, 0x1 ;  /* 0x0000000000037211 */ /* 0x001fc800078f08ff */
[----:B------:R-:W-:-:S05]  /*69a0*/  LOP3.LUT R3, R3, 0x1fffe, RZ, 0xc0, !PT ;  /* 0x0001fffe03037812 */ /* 0x000fca00078ec0ff */
[----:B------:R-:W-:Y:S02]  /*69b0*/  IMAD.IADD R3, R0, 0x1, -R3 ;  /* 0x0000000100037824 */ /* 0x000fe400078e0a03 */
[----:B------:R-:W-:Y:S02]  /*69c0*/  VIADD R0, R2, 0x26800 ;  /* 0x0002680002007836 */ /* 0x000fe40000000000 */
[----:B------:R-:W-:-:S03]  /*69d0*/  IMAD R3, R3, 0x8000, R2 ;  /* 0x0000800003037824 */ /* 0x000fc600078e0202 */
[----:B------:R-:W-:Y:S01]  /*69e0*/  LOP3.LUT P0, RZ, R0, 0x3ff, RZ, 0xc0, !PT ;  /* 0x000003ff00ff7812 */ /* 0x000fe2000780c0ff */
[----:B------:R-:W-:-:S05]  /*69f0*/  VIADD R3, R3, 0x400 ;  /* 0x0000040003037836 */ /* 0x000fca0000000000 */
[----:B------:R-:W-:-:S04]  /*6a00*/  SHF.R.U32.HI R3, RZ, 0x4, R3 ;  /* 0x00000004ff037819 */ /* 0x000fc80000011603 */
[----:B------:R-:W-:-:S03]  /*6a10*/  LOP3.LUT R56, R3, 0x3fff, RZ, 0xc0, !PT ;  /* 0x00003fff03387812 */ /* 0x000fc600078ec0ff */
        /* <DEDUP_REMOVED lines=17> */
.L_x_3875:
[----:B------:R-:W-:Y:S05]  /*6b30*/  BSYNC B6 ;  /* 0x0000000000067941 */ /* 0x000fea0003800000 */
.L_x_3874:
[----:B------:R-:W-:Y:S02]  /*6b40*/  ULDC UR4, c[0x0][0x3f4] ;  /* 0x0000fd0000047ab9 */ /* 0x000fe40000000800 */
[----:B------:R-:W-:-:S13]  /*6b50*/  ISETP.LT.AND P0, PT, RZ, UR4, PT ;  /* 0x00000004ff007c0c */ /* 0x000fda000bf01270 */
[----:B------:R-:W-:Y:S05]  /*6b60*/  @P0 BRA `(.L_x_3876) ;  /* 0x0000000000400947 */ /* 0x000fea0003800000 */
[----:B------:R-:W2:Y:S02]  /*6b70*/  LDL R20, [R1+0x34] ;  /* 0x0000340001147983 */ /* 0x000ea40000100800 */
[----:B--2---:R-:W-:-:S04]  /*6b80*/  LEA.HI R0, R20, R20, RZ, 0x1 ;  /* 0x0000001414007211 */ /* 0x004fc800078f08ff */
[----:B------:R-:W-:-:S05]  /*6b90*/  LOP3.LUT R0, R0, 0xfffffffe, RZ, 0xc0, !PT ;  /* 0xfffffffe00007812 */ /* 0x000fca00078ec0ff */
[----:B------:R-:W-:-:S05]  /*6ba0*/  IMAD.IADD R0, R20, 0x1, -R0 ;  /* 0x0000000114007824 */ /* 0x000fca00078e0a00 */
[----:B------:R-:W-:-:S04]  /*6bb0*/  SHF.L.U32 R3, R0, 0x1f, RZ ;  /* 0x0000001f00037819 */ /* 0x000fc800000006ff */
[----:B------:R0:W1:Y:S03]  /*6bc0*/  SYNCS.PHASECHK.TRANS64.TRYWAIT P0, [R2+URZ+0x28c00], R3 ;  /* 0x028c0003020075a7 */ /* 0x000066000800017f */
[----:B-1----:R-:W-:Y:S05]  /*6bd0*/  @!P0 NANOSLEEP.SYNCS 0x989680 ;  /* 0x009896800000895d */ /* 0x002fea0003900000 */
[----:B------:R-:W1:Y:S01]  /*6be0*/  @!P0 SYNCS.PHASECHK.TRANS64 P0, [R2+URZ+0x28c00], R3 ;  /* 0x028c0003020085a7 */ /* 0x000e62000800007f */
[----:B------:R-:W-:Y:S04]  /*6bf0*/  BSSY B0, `(.L_x_3877) ;  /* 0x0000006000007945 */ /* 0x000fe80003800000 */
[----:B-1----:R-:W-:Y:S05]  /*6c00*/  @P0 BRA `(.L_x_3878) ;  /* 0x0000000000100947 */ /* 0x002fea0003800000 */
.L_x_3879:
[----:B-1----:R1:W2:Y:S02]  /*6c10*/  SYNCS.PHASECHK.TRANS64.TRYWAIT P0, [R2+URZ+0x28c00], R3 ;  /* 0x028c0003020075a7 */ /* 0x0022a4000800017f */
[----:B--2---:R-:W-:Y:S05]  /*6c20*/  @!P0 NANOSLEEP.SYNCS 0x989680 ;  /* 0x009896800000895d */ /* 0x004fea0003900000 */
[----:B------:R-:W2:Y:S02]  /*6c30*/  @!P0 SYNCS.PHASECHK.TRANS64 P0, [R2+URZ+0x28c00], R3 ;  /* 0x028c0003020085a7 */ /* 0x000ea4000800007f */
[----:B--2---:R-:W-:Y:S05]  /*6c40*/  @!P0 BRA `(.L_x_3879) ;  /* 0xfffffffc00f08947 */ /* 0x004fea000383ffff */
.L_x_3878:
[----:B------:R-:W-:Y:S05]  /*6c50*/  BSYNC B0 ;  /* 0x0000000000007941 */ /* 0x000fea0003800000 */
.L_x_3877:
[----:B------:R-:W-:Y:S05]  /*6c60*/  BRA `(.L_x_3880) ;  /* 0x0000002000b07947 */ /* 0x000fea0003800000 */
.L_x_3876:
[----:B-----5:R-:W-:Y:S01]  /*6c70*/  SHF.R.S32.HI R0, RZ, 0x1f, R24 ;  /* 0x0000001fff007819 */ /* 0x020fe20000011418 */
[----:B------:R-:W-:Y:S01]  /*6c80*/  VIADD R4, R2, 0x20400 ;  /* 0x0002040002047836 */ /* 0x000fe20000000000 */
[----:B------:R-:W-:Y:S01]  /*6c90*/  ULDC.64 UR4, c[0x0][0x3f8] ;  /* 0x0000fe0000047ab9 */ /* 0x000fe20000000a00 */
[----:B------:R-:W-:Y:S01]  /*6ca0*/  ULDC.64 UR6, c[0x0][0x408] ;  /* 0x0001020000067ab9 */ /* 0x000fe20000000a00 */
[----:B------:R-:W-:Y:S01]  /*6cb0*/  BSSY B6, `(.L_x_3881) ;  /* 0x0000021000067945 */ /* 0x000fe20003800000 */
[----:B------:R-:W-:Y:S01]  /*6cc0*/  IMAD R3, R0, UR4, RZ ;  /* 0x0000000400037c24 */ /* 0x000fe2000f8e02ff */
[----:B------:R-:W-:Y:S01]  /*6cd0*/  LOP3.LUT P0, RZ, R4, 0x3ff, RZ, 0xc0, !PT ;  /* 0x000003ff04ff7812 */ /* 0x000fe2000780c0ff */
[----:B------:R-:W-:Y:S02]  /*6ce0*/  IMAD R9, R0, UR6, RZ ;  /* 0x0000000600097c24 */ /* 0x000fe4000f8e02ff */
[----:B------:R-:W-:-:S04]  /*6cf0*/  IMAD.WIDE.U32 R4, R24, UR4, RZ ;  /* 0x0000000418047c25 */ /* 0x000fc8000f8e00ff */
[C---:B------:R-:W-:Y:S01]  /*6d00*/  IMAD R3, R24.reuse, UR5, R3 ;  /* 0x0000000518037c24 */ /* 0x040fe2000f8e0203 */
[----:B------:R-:W-:Y:S01]  /*6d10*/  ULDC.64 UR4, c[0x0][0x3e8] ;  /* 0x0000fa0000047ab9 */ /* 0x000fe20000000a00 */
[----:B------:R-:W-:-:S03]  /*6d20*/  IMAD.WIDE.U32 R6, R24, UR6, RZ ;  /* 0x0000000618067c25 */ /* 0x000fc6000f8e00ff */
[----:B------:R-:W-:Y:S01]  /*6d30*/  IADD3 R3, R3, R5, RZ ;  /* 0x0000000503037210 */ /* 0x000fe20007ffe0ff */
[----:B------:R-:W-:Y:S01]  /*6d40*/  IMAD R9, R24, UR7, R9 ;  /* 0x0000000718097c24 */ /* 0x000fe2000f8e0209 */
[----:B------:R-:W-:Y:S01]  /*6d50*/  ULDC.64 UR6, c[0x0][0x400] ;  /* 0x0001000000067ab9 */ /* 0x000fe20000000a00 */
[----:B------:R-:W-:Y:S02]  /*6d60*/  LEA R24, P1, R4, UR4, 0x1 ;  /* 0x0000000404187c11 */ /* 0x000fe4000f8208ff */
[----:B------:R-:W-:Y:S01]  /*6d70*/  IMAD.IADD R29, R9, 0x1, R7 ;  /* 0x00000001091d7824 */ /* 0x000fe200078e0207 */
[----:B------:R-:W-:Y:S02]  /*6d80*/  LEA R28, P2, R6, UR6, 0x1 ;  /* 0x00000006061c7c11 */ /* 0x000fe4000f8408ff */
[----:B------:R-:W-:Y:S02]  /*6d90*/  LEA.HI.X R26, R4, UR5, R3, 0x1, P1 ;  /* 0x00000005041a7c11 */ /* 0x000fe400088f0c03 */
[----:B------:R-:W-:Y:S01]  /*6da0*/  LEA.HI.X R29, R6, UR7, R29, 0x1, P2 ;  /* 0x00000007061d7c11 */ /* 0x000fe200090f0c1d */
[----:B------:R-:W-:Y:S08]  /*6db0*/  @!P0 BRA `(.L_x_3882) ;  /* 0x0000000000408947 */ /* 0x000ff00003800000 */
        /* <DEDUP_REMOVED lines=16> */
.L_x_3882:
[----:B------:R-:W-:Y:S05]  /*6ec0*/  BSYNC B6 ;  /* 0x0000000000067941 */ /* 0x000fea0003800000 */
.L_x_3881:
[----:B------:R-:W-:Y:S01]  /*6ed0*/  ULDC.U8 UR4, c[0x0][0x410] ;  /* 0x0001040000047ab9 */ /* 0x000fe20000000000 */
[----:B------:R-:W-:Y:S01]  /*6ee0*/  BSSY B0, `(.L_x_3883) ;  /* 0x00001fc000007945 */ /* 0x000fe20003800000 */
[----:B------:R-:W-:Y:S01]  /*6ef0*/  ISETP.NE.AND P0, PT, RZ, UR4, PT ;  /* 0x00000004ff007c0c */ /* 0x000fe2000bf05270 */
[----:B------:R-:W-:-:S12]  /*6f00*/  IMAD R4, R25, 0x40, R192 ;  /* 0x0000004019047824 */ /* 0x000fd800078e02c0 */
[----:B------:R-:W-:Y:S05]  /*6f10*/  @!P0 BRA `(.L_x_3884) ;  /* 0x0000001000008947 */ /* 0x000fea0003800000 */
[----:B------:R-:W-:-:S03]  /*6f20*/  UMOV UR4, 0xffffffff ;  /* 0xffffffff00047882 */ /* 0x000fc60000000000 */
[----:B------:R-:W-:Y:S05]  /*6f30*/  BRA.DIV UR4, `(.L_x_3885) ;  /* 0x0000010204c47947 */ /* 0x000fea000b800000 */
[----:B------:R0:W1:Y:S04]  /*6f40*/  SHFL.IDX PT, R3, R26, RZ, 0x1c1f ;  /* 0x001c1fff1a037589 */ /* 0x00006800000e0000 */
[----:B------:R0:W2:Y:S04]  /*6f50*/  SHFL.IDX PT, R0, R24, RZ, 0x1c1f ;  /* 0x001c1fff18007589 */ /* 0x0000a800000e0000 */
[----:B------:R0:W3:Y:S04]  /*6f60*/  SHFL.IDX PT, R5, R29, RZ, 0x1c1f ;  /* 0x001c1fff1d057589 */ /* 0x0000e800000e0000 */
[----:B------:R0:W4:Y:S02]  /*6f70*/  SHFL.IDX PT, R14, R28, RZ, 0x1c1f ;  /* 0x001c1fff1c0e7589 */ /* 0x00012400000e0000 */
.L_x_4093:
[----:B------:R-:W5:Y:S01]  /*6f80*/  LDL R9, [R1+0x34] ;  /* 0x0000340001097983 */ /* 0x000f620000100800 */
[----:B------:R-:W-:Y:S01]  /*6f90*/  ULDC UR4, c[0x0][0x448] ;  /* 0x0001120000047ab9 */ /* 0x000fe20000000800 */
[----:B------:R-:W-:Y:S01]  /*6fa0*/  IMAD.SHL.U32 R6, R194, 0x40, RZ ;  /* 0x00000040c2067824 */ /* 0x000fe200078e00ff */
[----:B------:R-:W-:Y:S01]  /*6fb0*/  BSSY B1, `(.L_x_3886) ;  /* 0x0000024000017945 */ /* 0x000fe20003800000 */
[----:B0-----:R-:W-:Y:S01]  /*6fc0*/  IMAD R26, R27, UR4, RZ ;  /* 0x000000041b1a7c24 */ /* 0x001fe2000f8e02ff */
[----:B------:R-:W-:Y:S02]  /*6fd0*/  CS2R R10, SRZ ;  /* 0x00000000000a7805 */ /* 0x000fe4000001ff00 */
[----:B------:R-:W-:Y:S02]  /*6fe0*/  CS2R R12, SRZ ;  /* 0x00000000000c7805 */ /* 0x000fe4000001ff00 */
[----:B------:R-:W-:Y:S02]  /*6ff0*/  LOP3.LUT R7, R6, 0x1c0, RZ, 0xc0, !PT ;  /* 0x000001c006077812 */ /* 0x000fe400078ec0ff */
[----:B------:R-:W-:Y:S01]  /*7000*/  ISETP.GE.AND P0, PT, R4, R26, PT ;  /* 0x0000001a0400720c */ /* 0x000fe20003f06270 */
[----:B------:R-:W-:Y:S01]  /*7010*/  IMAD R26, R25, -0x40, R26 ;  /* 0xffffffc0191a7824 */ /* 0x000fe200078e021a */
[----:B------:R-:W-:-:S02]  /*7020*/  LOP3.LUT R8, R7, 0x18, R16, 0xf8, !PT ;  /* 0x0000001807087812 */ /* 0x000fc400078ef810 */
[----:B------:R-:W-:-:S04]  /*7030*/  SHF.R.U32.HI R7, RZ, 0x3, R7 ;  /* 0x00000003ff077819 */ /* 0x000fc80000011607 */
[----:B------:R-:W-:Y:S02]  /*7040*/  LOP3.LUT R28, R8, R7, RZ, 0x3c, !PT ;  /* 0x00000007081c7212 */ /* 0x000fe400078e3cff */
[----:B-----5:R-:W-:-:S04]  /*7050*/  LEA.HI R6, R9, R9, RZ, 0x1 ;  /* 0x0000000909067211 */ /* 0x020fc800078f08ff */
[----:B------:R-:W-:Y:S02]  /*7060*/  LOP3.LUT R4, R6, 0xfffffffe, RZ, 0xc0, !PT ;  /* 0xfffffffe06047812 */ /* 0x000fe400078ec0ff */
[----:B------:R-:W-:-:S03]  /*7070*/  CS2R R6, SRZ ;  /* 0x0000000000067805 */ /* 0x000fc6000001ff00 */
[----:B------:R-:W-:Y:S01]  /*7080*/  IMAD.IADD R27, R9, 0x1, -R4 ;  /* 0x00000001091b7824 */ /* 0x000fe200078e0a04 */
[----:B------:R-:W-:Y:S01]  /*7090*/  CS2R R8, SRZ ;  /* 0x0000000000087805 */ /* 0x000fe2000001ff00 */
[----:B------:R-:W-:Y:S06]  /*70a0*/  @P0 BRA `(.L_x_3887) ;  /* 0x0000000000500947 */ /* 0x000fec0003800000 */
[----:B------:R-:W4:Y:S01]  /*70b0*/  LDL R30, [R1+0x48] ;  /* 0x00004800011e7983 */ /* 0x000f220000100800 */
[----:B------:R-:W-:-:S03]  /*70c0*/  ULDC UR4, c[0x0][0x3f4] ;  /* 0x0000fd0000047ab9 */ /* 0x000fc60000000800 */
[----:B------:R-:W4:Y:S01]  /*70d0*/  LDL R29, [R1+0x44] ;  /* 0x00004400011d7983 */ /* 0x000f220000100800 */
[----:B------:R-:W-:Y:S01]  /*70e0*/  ISETP.GE.AND P3, PT, R197, UR4, PT ;  /* 0x00000004c5007c0c */ /* 0x000fe2000bf66270 */
[----:B--2---:R-:W-:Y:S01]  /*70f0*/  IMAD.MOV.U32 R6, RZ, RZ, R0 ;  /* 0x000000ffff067224 */ /* 0x004fe200078e0000 */
[----:B------:R-:W-:Y:S01]  /*7100*/  ISETP.GE.AND P2, PT, R184, UR4, PT ;  /* 0x00000004b8007c0c */ /* 0x000fe2000bf46270 */
[----:B-1----:R-:W-:Y:S02]  /*7110*/  IMAD.MOV.U32 R7, RZ, RZ, R3 ;  /* 0x000000ffff077224 */ /* 0x002fe400078e0003 */
[----:B---3--:R-:W-:Y:S01]  /*7120*/  IMAD.MOV.U32 R15, RZ, RZ, R5 ;  /* 0x000000ffff0f7224 */ /* 0x008fe200078e0005 */
[----:B------:R-:W-:-:S09]  /*7130*/  CS2R R10, SRZ ;  /* 0x00000000000a7805 */ /* 0x000fd2000001ff00 */
[----:B------:R-:W-:Y:S01]  /*7140*/  @!P2 IMAD.WIDE R20, R184, 0x2, R6 ;  /* 0x00000002b814a825 */ /* 0x000fe200078e0206 */
[----:B------:R-:W-:-:S04]  /*7150*/  CS2R R6, SRZ ;  /* 0x0000000000067805 */ /* 0x000fc8000001ff00 */
[----:B------:R0:W5:Y:S01]  /*7160*/  @!P2 LD.E.64 R12, desc[UR40][R20.64] ;  /* 0x00000028140ca980 */ /* 0x000162000c101b00 */
[-C--:B----4-:R-:W-:Y:S02]  /*7170*/  @!P3 IADD3 R24, P0, R0, R30.reuse, RZ ;  /* 0x0000001e0018b210 */ /* 0x090fe40007f1e0ff */
[----:B------:R-:W-:Y:S01]  /*7180*/  @!P3 IADD3 R4, P1, R14, R30, RZ ;  /* 0x0000001e0e04b210 */ /* 0x000fe20007f3e0ff */
[----:B------:R-:W-:-:S03]  /*7190*/  @!P2 IMAD.WIDE R14, R184, 0x2, R14 ;  /* 0x00000002b80ea825 */ /* 0x000fc600078e020e */
[----:B------:R-:W-:Y:S01]  /*71a0*/  @!P3 IADD3.X R5, R5, R29, RZ, P1, !PT ;  /* 0x0000001d0505b210 */ /* 0x000fe20000ffe4ff */
[----:B------:R-:W-:Y:S01]  /*71b0*/  @!P3 IMAD.X R25, R3, 0x1, R29, P0 ;  /* 0x000000010319b824 */ /* 0x000fe200000e061d */
[----:B------:R0:W5:Y:S04]  /*71c0*/  @!P2 LD.E.64 R8, desc[UR40][R14.64] ;  /* 0x000000280e08a980 */ /* 0x000168000c101b00 */
[----:B------:R0:W5:Y:S04]  /*71d0*/  @!P3 LD.E.64 R10, desc[UR40][R24.64] ;  /* 0x00000028180ab980 */ /* 0x000168000c101b00 */
[----:B------:R0:W5:Y:S02]  /*71e0*/  @!P3 LD.E.64 R6, desc[UR40][R4.64] ;  /* 0x000000280406b980 */ /* 0x000164000c101b00 */
.L_x_3887:
[----:B------:R-:W-:Y:S05]  /*71f0*/  BSYNC B1 ;  /* 0x0000000000017941 */ /* 0x000fea0003800000 */
.L_x_3886:
[----:B0--3--:R-:W-:Y:S01]  /*7200*/  SHF.L.U32 R5, R27, 0x1f, RZ ;  /* 0x0000001f1b057819 */ /* 0x009fe200000006ff */
[----:B-1----:R-:W-:Y:S01]  /*7210*/  IMAD R3, R213, 0x200, R28 ;  /* 0x00000200d5037824 */ /* 0x002fe200078e021c */
[----:B------:R-:W-:Y:S01]  /*7220*/  LOP3.LUT P1, RZ, R194, 0x4, RZ, 0xc0, !PT ;  /* 0x00000004c2ff7812 */ /* 0x000fe2000782c0ff */
[----:B-----5:R-:W-:Y:S01]  /*7230*/  IMAD.MOV.U32 R29, RZ, RZ, R12 ;  /* 0x000000ffff1d7224 */ /* 0x020fe200078e000c */
[----:B------:R-:W0:Y:S01]  /*7240*/  SYNCS.PHASECHK.TRANS64.TRYWAIT P0, [R2+URZ+0x28c00], R5 ;  /* 0x028c0005020075a7 */ /* 0x000e22000800017f */
[----:B------:R-:W-:Y:S01]  /*7250*/  IMAD R3, R3, 0x2, R2 ;  /* 0x0000000203037824 */ /* 0x000fe200078e0202 */
[----:B------:R-:W-:Y:S01]  /*7260*/  SHF.R.U64 R32, R12, 0x10, R13 ;  /* 0x000000100c207819 */ /* 0x000fe2000000120d */
[----:B------:R-:W-:Y:S01]  /*7270*/  IMAD.MOV.U32 R28, RZ, RZ, R10 ;  /* 0x000000ffff1c7224 */ /* 0x000fe200078e000a */
[----:B------:R-:W-:Y:S01]  /*7280*/  SHF.R.U64 R33, R10, 0x10, R11 ;  /* 0x000000100a217819 */ /* 0x000fe2000000120b */
[----:B------:R-:W-:Y:S01]  /*7290*/  IMAD.MOV.U32 R31, RZ, RZ, R8 ;  /* 0x000000ffff1f7224 */ /* 0x000fe200078e0008 */
[----:B------:R-:W-:Y:S01]  /*72a0*/  SHF.R.U64 R34, R8, 0x10, R9 ;  /* 0x0000001008227819 */ /* 0x000fe20000001209 */
[--C-:B----4-:R-:W-:Y:S01]  /*72b0*/  IMAD.MOV.U32 R14, RZ, RZ, R13.reuse ;  /* 0x000000ffff0e7224 */ /* 0x110fe200078e000d */
[----:B------:R-:W-:Y:S01]  /*72c0*/  SHF.R.U32.HI R13, RZ, 0x10, R13 ;  /* 0x00000010ff0d7819 */ /* 0x000fe2000001160d */
[--C-:B------:R-:W-:Y:S01]  /*72d0*/  IMAD.MOV.U32 R12, RZ, RZ, R11.reuse ;  /* 0x000000ffff0c7224 */ /* 0x100fe200078e000b */
[----:B------:R-:W-:Y:S01]  /*72e0*/  SHF.R.U32.HI R11, RZ, 0x10, R11 ;  /* 0x00000010ff0b7819 */ /* 0x000fe2000001160b */
[--C-:B------:R-:W-:Y:S01]  /*72f0*/  IMAD.MOV.U32 R10, RZ, RZ, R9.reuse ;  /* 0x000000ffff0a7224 */ /* 0x100fe200078e0009 */
[----:B------:R-:W-:Y:S01]  /*7300*/  SHF.R.U32.HI R9, RZ, 0x10, R9 ;  /* 0x00000010ff097819 */ /* 0x000fe20000011609 */
[C---:B------:R-:W-:Y:S01]  /*7310*/  VIADD R4, R3.reuse, 0x20400 ;  /* 0x0002040003047836 */ /* 0x040fe20000000000 */
[----:B------:R-:W-:Y:S01]  /*7320*/  MOV R30, R6 ;  /* 0x00000006001e7202 */ /* 0x000fe20000000f00 */
[--C-:B------:R-:W-:Y:S01]  /*7330*/  IMAD.MOV.U32 R8, RZ, RZ, R7.reuse ;  /* 0x000000ffff087224 */ /* 0x100fe200078e0007 */
[----:B------:R-:W-:Y:S01]  /*7340*/  VIMNMX R27, R26, 0x40, PT ;  /* 0x000000401a1b7848 */ /* 0x000fe20003fe0100 */
[----:B------:R-:W-:Y:S01]  /*7350*/  BSSY B1, `(.L_x_3888) ;  /* 0x000000e000017945 */ /* 0x000fe20003800000 */
[----:B--2---:R-:W-:Y:S01]  /*7360*/  VIADD R0, R3, 0x20440 ;  /* 0x0002044003007836 */ /* 0x004fe20000000000 */
[--C-:B------:R-:W-:Y:S01]  /*7370*/  SHF.R.U64 R35, R6, 0x10, R7.reuse ;  /* 0x0000001006237819 */ /* 0x100fe20000001207 */
[----:B------:R-:W-:Y:S01]  /*7380*/  @P1 VIADD R0, R4, 0xffffffc0 ;  /* 0xffffffc004001836 */ /* 0x000fe20000000000 */
[----:B------:R-:W-:-:S02]  /*7390*/  SHF.R.U32.HI R6, RZ, 0x10, R7 ;  /* 0x00000010ff067819 */ /* 0x000fc40000011607 */
        /* <DEDUP_REMOVED lines=9> */
.L_x_4094:
[----:B------:R-:W-:Y:S05]  /*7430*/  BSYNC B1 ;  /* 0x0000000000017941 */ /* 0x000fea0003800000 */
.L_x_3888:
[----:B------:R-:W-:Y:S01]  /*7440*/  BSSY B1, `(.L_x_3890) ;  /* 0x0000056000017945 */ /* 0x000fe20003800000 */
[----:B------:R-:W-:-:S03]  /*7450*/  PRMT R35, R35, 0x5410, R6 ;  /* 0x0000541023237816 */ /* 0x000fc60000000006 */
[----:B------:R-:W-:Y:S05]  /*7460*/  @P1 BRA `(.L_x_3891) ;  /* 0x00000004004c1947 */ /* 0x000fea0003800000 */
[----:B------:R-:W1:Y:S01]  /*7470*/  LDC R4, c[0x0][0x3f4] ;  /* 0x0000fd00ff047b82 */ /* 0x000e620000000800 */
[----:B------:R-:W-:Y:S01]  /*7480*/  BSSY B2, `(.L_x_3892) ;  /* 0x000002a000027945 */ /* 0x000fe20003800000 */
[-C--:B-1----:R-:W-:Y:S02]  /*7490*/  ISETP.GE.AND P0, PT, R184, R4.reuse, PT ;  /* 0x00000004b800720c */ /* 0x082fe40003f06270 */
[----:B------:R-:W-:-:S11]  /*74a0*/  ISETP.GE.AND P1, PT, R197, R4, PT ;  /* 0x00000004c500720c */ /* 0x000fd60003f26270 */
        /* <DEDUP_REMOVED lines=39> */
.L_x_3893:
[----:B------:R-:W-:Y:S05]  /*7720*/  BSYNC B2 ;  /* 0x0000000000027941 */ /* 0x000fea0003800000 */
.L_x_3892:
[----:B------:R-:W-:Y:S05]  /*7730*/  @P1 BRA `(.L_x_3891) ;  /* 0x0000000000981947 */ /* 0x000fea0003800000 */
[----:B01----:R-:W0:Y:S01]  /*7740*/  LDS.128 R4, [R0] ;  /* 0x0000000000047984 */ /* 0x003e220000000c00 */
        /* <DEDUP_REMOVED lines=37> */
.L_x_3891:
[----:B------:R-:W-:Y:S05]  /*79a0*/  BSYNC B1 ;  /* 0x0000000000017941 */ /* 0x000fea0003800000 */
.L_x_3890:
[----:B-12---:R-:W-:-:S05]  /*79b0*/  VIADD R4, R192, 0x20 ;  /* 0x00000020c0047836 */ /* 0x006fca0000000000 */
[----:B------:R-:W-:-:S13]  /*79c0*/  ISETP.GE.AND P0, PT, R4, R27, PT ;  /* 0x0000001b0400720c */ /* 0x000fda0003f06270 */
        /* <DEDUP_REMOVED lines=8> */
[--C-:B------:R-:W-:Y:S02]  /*7a50*/  HADD2.F32 R20, -RZ, R31.reuse.H0_H0 ;  /* 0x2000001fff147230 */ /* 0x100fe40000004100 */
[----:B------:R-:W-:Y:S02]  /*7a60*/  HADD2.F32 R25, -RZ, R34.H0_H0 ;  /* 0x20000022ff197230 */ /* 0x000fe40000004100 */
[----:B------:R-:W-:Y:S02]  /*7a70*/  HADD2.F32 R21, -RZ, R32.H0_H0 ;  /* 0x20000020ff157230 */ /* 0x000fe40000004100 */
[----:B------:R-:W-:Y:S02]  /*7a80*/  HADD2.F32 R24, -RZ, R31.H1_H1 ;  /* 0x3000001fff187230 */ /* 0x000fe40000004100 */
[----:B------:R-:W-:-:S02]  /*7a90*/  HADD2.F32 R27, -RZ, R34.H1_H1 ;  /* 0x30000022ff1b7230 */ /* 0x000fc40000004100 */
[--C-:B0-----:R-:W-:Y:S02]  /*7aa0*/  HADD2.F32 R8, -RZ, R4.reuse.H0_H0 ;  /* 0x20000004ff087230 */ /* 0x101fe40000004100 */
[----:B------:R-:W-:Y:S02]  /*7ab0*/  HADD2.F32 R4, -RZ, R4.H1_H1 ;  /* 0x30000004ff047230 */ /* 0x000fe40000004100 */
[--C-:B------:R-:W-:Y:S02]  /*7ac0*/  HADD2.F32 R9, -RZ, R5.reuse.H0_H0 ;  /* 0x20000005ff097230 */ /* 0x100fe40000004100 */
[----:B------:R-:W-:Y:S02]  /*7ad0*/  HADD2.F32 R5, -RZ, R5.H1_H1 ;  /* 0x30000005ff057230 */ /* 0x000fe40000004100 */
[-C--:B------:R-:W-:Y:S01]  /*7ae0*/  FMUL.FTZ R13, R20, R4.reuse ;  /* 0x00000004140d7220 */ /* 0x080fe20000410000 */
[----:B------:R-:W-:Y:S01]  /*7af0*/  FMUL.FTZ R15, R14, R4 ;  /* 0x000000040e0f7220 */ /* 0x000fe20000410000 */
[----:B------:R-:W-:-:S02]  /*7b00*/  HADD2.F32 R10, -RZ, R6.H0_H0 ;  /* 0x20000006ff0a7230 */ /* 0x000fc40000004100 */
[-C--:B------:R-:W-:Y:S01]  /*7b10*/  FMUL.FTZ R12, R25, R5.reuse ;  /* 0x00000005190c7220 */ /* 0x080fe20000410000 */
[-C--:B------:R-:W-:Y:S01]  /*7b20*/  FFMA.FTZ R4, R14, R8.reuse, -R13 ;  /* 0x000000080e047223 */ /* 0x080fe2000001080d */
[----:B------:R-:W-:Y:S01]  /*7b30*/  FFMA.FTZ R15, R20, R8, R15 ;  /* 0x00000008140f7223 */ /* 0x000fe2000001000f */
[C---:B------:R-:W-:Y:S01]  /*7b40*/  FMUL.FTZ R8, R21.reuse, R5 ;  /* 0x0000000515087220 */ /* 0x040fe20000410000 */
[--C-:B------:R-:W-:Y:S02]  /*7b50*/  HADD2.F32 R11, -RZ, R7.reuse.H0_H0 ;  /* 0x20000007ff0b7230 */ /* 0x100fe40000004100 */
[-C--:B------:R-:W-:Y:S01]  /*7b60*/  FFMA.FTZ R5, R21, R9.reuse, -R12 ;  /* 0x0000000915057223 */ /* 0x080fe2000001080c */
[----:B------:R-:W-:Y:S02]  /*7b70*/  HADD2.F32 R6, -RZ, R6.H1_H1 ;  /* 0x30000006ff067230 */ /* 0x000fe40000004100 */
[----:B------:R-:W-:Y:S01]  /*7b80*/  FFMA.FTZ R8, R25, R9, R8 ;  /* 0x0000000919087223 */ /* 0x000fe20000010008 */
[----:B------:R-:W-:Y:S01]  /*7b90*/  HADD2.F32 R7, -RZ, R7.H1_H1 ;  /* 0x30000007ff077230 */ /* 0x000fe20000004100 */
[----:B------:R-:W-:Y:S01]  /*7ba0*/  F2FP.F16.F32.PACK_AB R4, R15, R4 ;  /* 0x000000040f04723e */ /* 0x000fe200000000ff */
[----:B------:R-:W-:-:S02]  /*7bb0*/  HADD2.F32 R20, -RZ, R29.H1_H1 ;  /* 0x3000001dff147230 */ /* 0x000fc40000004100 */
[-C--:B------:R-:W-:Y:S01]  /*7bc0*/  FMUL.FTZ R9, R24, R6.reuse ;  /* 0x0000000618097220 */ /* 0x080fe20000410000 */
[----:B------:R-:W-:Y:S02]  /*7bd0*/  HADD2.F32 R21, -RZ, R32.H1_H1 ;  /* 0x30000020ff157230 */ /* 0x000fe40000004100 */
[----:B------:R-:W-:Y:S01]  /*7be0*/  FMUL.FTZ R12, R27, R7 ;  /* 0x000000071b0c7220 */ /* 0x000fe20000410000 */
[----:B------:R-:W-:Y:S01]  /*7bf0*/  F2FP.F16.F32.PACK_AB R5, R8, R5 ;  /* 0x000000050805723e */ /* 0x000fe200000000ff */
[C---:B------:R-:W-:Y:S01]  /*7c00*/  FMUL.FTZ R13, R20.reuse, R6 ;  /* 0x00000006140d7220 */ /* 0x040fe20000410000 */
[-C--:B------:R-:W-:Y:S01]  /*7c10*/  FFMA.FTZ R6, R20, R10.reuse, -R9 ;  /* 0x0000000a14067223 */ /* 0x080fe20000010809 */
[C---:B------:R-:W-:Y:S01]  /*7c20*/  FMUL.FTZ R14, R21.reuse, R7 ;  /* 0x00000007150e7220 */ /* 0x040fe20000410000 */
[-C--:B------:R-:W-:Y:S01]  /*7c30*/  FFMA.FTZ R7, R21, R11.reuse, -R12 ;  /* 0x0000000b15077223 */ /* 0x080fe2000001080c */
[----:B------:R-:W-:Y:S02]  /*7c40*/  FFMA.FTZ R13, R24, R10, R13 ;  /* 0x0000000a180d7223 */ /* 0x000fe4000001000d */
[----:B------:R-:W-:-:S03]  /*7c50*/  FFMA.FTZ R14, R27, R11, R14 ;  /* 0x0000000b1b0e7223 */ /* 0x000fc6000001000e */
[----:B------:R-:W-:Y:S02]  /*7c60*/  F2FP.F16.F32.PACK_AB R6, R13, R6 ;  /* 0x000000060d06723e */ /* 0x000fe400000000ff */
[----:B------:R-:W-:-:S05]  /*7c70*/  F2FP.F16.F32.PACK_AB R7, R14, R7 ;  /* 0x000000070e07723e */ /* 0x000fca00000000ff */
[----:B------:R1:W-:Y:S02]  /*7c80*/  STS.128 [R3+0x21400], R4 ;  /* 0x0214000403007388 */ /* 0x0003e40000000c00 */
.L_x_3896:
[----:B------:R-:W-:Y:S05]  /*7c90*/  BSYNC B1 ;  /* 0x0000000000017941 */ /* 0x000fea0003800000 */
.L_x_3895:
[----:B------:R-:W-:Y:S05]  /*7ca0*/  @P1 BRA `(.L_x_3894) ;  /* 0x00000010007c1947 */ /* 0x000fea0003800000 */
[----:B01----:R-:W0:Y:S01]  /*7cb0*/  LDS.128 R4, [R0+0x1000] ;  /* 0x0010000000047984 */ /* 0x003e220000000c00 */
[----:B------:R-:W-:Y:S02]  /*7cc0*/  HADD2.F32 R15, -RZ, R30.H0_H0 ;  /* 0x2000001eff0f7230 */ /* 0x000fe40000004100 */
[----:B------:R-:W-:Y:S02]  /*7cd0*/  HADD2.F32 R13, -RZ, R28.H0_H0 ;  /* 0x2000001cff0d7230 */ /* 0x000fe40000004100 */
        /* <DEDUP_REMOVED lines=11> */
[----:B------:R-:W-:Y:S01]  /*7d90*/  FMUL.FTZ R11, R24, R5 ;  /* 0x00000005180b7220 */ /* 0x000fe20000410000 */
[----:B------:R-:W-:Y:S01]  /*7da0*/  FFMA.FTZ R4, R13, R3, -R12 ;  /* 0x000000030d047223 */ /* 0x000fe2000001080c */
[--C-:B------:R-:W-:Y:S02]  /*7db0*/  HADD2.F32 R10, -RZ, R7.reuse.H0_H0 ;  /* 0x20000007ff0a7230 */ /* 0x100fe40000004100 */
[C---:B------:R-:W-:Y:S01]  /*7dc0*/  FMUL.FTZ R13, R20.reuse, R5 ;  /* 0x00000005140d7220 */ /* 0x040fe20000410000 */
[----:B------:R-:W-:Y:S02]  /*7dd0*/  HADD2.F32 R6, -RZ, R6.H1_H1 ;  /* 0x30000006ff067230 */ /* 0x000fe40000004100 */
[----:B------:R-:W-:Y:S01]  /*7de0*/  FFMA.FTZ R3, R15, R3, R14 ;  /* 0x000000030f037223 */ /* 0x000fe2000001000e */
[----:B------:R-:W-:Y:S02]  /*7df0*/  HADD2.F32 R7, -RZ, R7.H1_H1 ;  /* 0x30000007ff077230 */ /* 0x000fe40000004100 */
[----:B------:R-:W-:Y:S01]  /*7e00*/  FFMA.FTZ R5, R20, R8, -R11 ;  /* 0x0000000814057223 */ /* 0x000fe2000001080b */
[----:B------:R-:W-:-:S02]  /*7e10*/  HADD2.F32 R15, -RZ, R28.H1_H1 ;  /* 0x3000001cff0f7230 */ /* 0x000fc40000004100 */
[----:B------:R-:W-:Y:S01]  /*7e20*/  FFMA.FTZ R8, R24, R8, R13 ;  /* 0x0000000818087223 */ /* 0x000fe2000001000d */
[----:B------:R-:W-:Y:S02]  /*7e30*/  HADD2.F32 R20, -RZ, R33.H1_H1 ;  /* 0x30000021ff147230 */ /* 0x000fe40000004100 */
[-C--:B------:R-:W-:Y:S01]  /*7e40*/  FMUL.FTZ R12, R21, R6.reuse ;  /* 0x00000006150c7220 */ /* 0x080fe20000410000 */
[-C--:B------:R-:W-:Y:S01]  /*7e50*/  FMUL.FTZ R11, R26, R7.reuse ;  /* 0x000000071a0b7220 */ /* 0x080fe20000410000 */
[----:B------:R-:W-:Y:S01]  /*7e60*/  FMUL.FTZ R14, R15, R6 ;  /* 0x000000060f0e7220 */ /* 0x000fe20000410000 */
[----:B------:R-:W-:Y:S01]  /*7e70*/  F2FP.F16.F32.PACK_AB R4, R3, R4 ;  /* 0x000000040304723e */ /* 0x000fe200000000ff */
[C---:B------:R-:W-:Y:S01]  /*7e80*/  FMUL.FTZ R13, R20.reuse, R7 ;  /* 0x00000007140d7220 */ /* 0x040fe20000410000 */
[-C--:B------:R-:W-:Y:S01]  /*7e90*/  FFMA.FTZ R6, R15, R9.reuse, -R12 ;  /* 0x000000090f067223 */ /* 0x080fe2000001080c */
[-C--:B------:R-:W-:Y:S01]  /*7ea0*/  FFMA.FTZ R7, R20, R10.reuse, -R11 ;  /* 0x0000000a14077223 */ /* 0x080fe2000001080b */
[----:B------:R-:W-:Y:S01]  /*7eb0*/  FFMA.FTZ R9, R21, R9, R14 ;  /* 0x0000000915097223 */ /* 0x000fe2000001000e */
[----:B------:R-:W-:Y:S01]  /*7ec0*/  FFMA.FTZ R10, R26, R10, R13 ;  /* 0x0000000a1a0a7223 */ /* 0x000fe2000001000d */
[----:B------:R-:W-:-:S03]  /*7ed0*/  F2FP.F16.F32.PACK_AB R5, R8, R5 ;  /* 0x000000050805723e */ /* 0x000fc600000000ff */
[----:B------:R-:W-:Y:S02]  /*7ee0*/  F2FP.F16.F32.PACK_AB R6, R9, R6 ;  /* 0x000000060906723e */ /* 0x000fe400000000ff */
[----:B------:R-:W-:-:S05]  /*7ef0*/  F2FP.F16.F32.PACK_AB R7, R10, R7 ;  /* 0x000000070a07723e */ /* 0x000fca00000000ff */
[----:B------:R4:W-:Y:S01]  /*7f00*/  STS.128 [R0+0x1000], R4 ;  /* 0x0010000400007388 */ /* 0x0009e20000000c00 */
[----:B------:R-:W-:Y:S05]  /*7f10*/  BRA `(.L_x_3894) ;  /* 0x0000000c00e07947 */ /* 0x000fea0003800000 */
.L_x_3884:
[----:B------:R-:W-:-:S03]  /*7f20*/  UMOV UR4, 0xffffffff ;  /* 0xffffffff00047882 */ /* 0x000fc60000000000 */
[----:B------:R-:W-:Y:S05]  /*7f30*/  BRA.DIV UR4, `(.L_x_3897) ;  /* 0x000000f604487947 */ /* 0x000fea000b800000 */
[----:B------:R0:W1:Y:S04]  /*7f40*/  SHFL.IDX PT, R0, R26, RZ, 0x1c1f ;  /* 0x001c1fff1a007589 */ /* 0x00006800000e0000 */
[----:B------:R0:W2:Y:S04]  /*7f50*/  SHFL.IDX PT, R3, R24, RZ, 0x1c1f ;  /* 0x001c1fff18037589 */ /* 0x0000a800000e0000 */
[----:B------:R0:W3:Y:S04]  /*7f60*/  SHFL.IDX PT, R20, R29, RZ, 0x1c1f ;  /* 0x001c1fff1d147589 */ /* 0x0000e800000e0000 */
[----:B------:R0:W4:Y:S02]  /*7f70*/  SHFL.IDX PT, R14, R28, RZ, 0x1c1f ;  /* 0x001c1fff1c0e7589 */ /* 0x00012400000e0000 */
.L_x_4100:
[----:B------:R-:W5:Y:S01]  /*7f80*/  LDL R6, [R1+0x34] ;  /* 0x0000340001067983 */ /* 0x000f620000100800 */
[----:B------:R-:W-:Y:S01]  /*7f90*/  ULDC UR4, c[0x0][0x448] ;  /* 0x0001120000047ab9 */ /* 0x000fe20000000800 */
[----:B------:R-:W-:Y:S01]  /*7fa0*/  BSSY B1, `(.L_x_3898) ;  /* 0x0000019000017945 */ /* 0x000fe20003800000 */
[----:B------:R-:W-:Y:S01]  /*7fb0*/  IMAD R21, R27, UR4, RZ ;  /* 0x000000041b157c24 */ /* 0x000fe2000f8e02ff */
[----:B------:R-:W-:Y:S02]  /*7fc0*/  CS2R R8, SRZ ;  /* 0x0000000000087805 */ /* 0x000fe4000001ff00 */
[----:B------:R-:W-:Y:S02]  /*7fd0*/  CS2R R10, SRZ ;  /* 0x00000000000a7805 */ /* 0x000fe4000001ff00 */
[----:B------:R-:W-:Y:S01]  /*7fe0*/  ISETP.GE.AND P0, PT, R4, R21, PT ;  /* 0x000000150400720c */ /* 0x000fe20003f06270 */
[----:B------:R-:W-:Y:S01]  /*7ff0*/  IMAD R21, R25, -0x40, R21 ;  /* 0xffffffc019157824 */ /* 0x000fe200078e0215 */
[----:B-----5:R-:W-:-:S04]  /*8000*/  LEA.HI R5, R6, R6, RZ, 0x1 ;  /* 0x0000000606057211 */ /* 0x020fc800078f08ff */
[----:B------:R-:W-:-:S05]  /*8010*/  LOP3.LUT R5, R5, 0xfffffffe, RZ, 0xc0, !PT ;  /* 0xfffffffe05057812 */ /* 0x000fca00078ec0ff */
[----:B------:R-:W-:Y:S01]  /*8020*/  IMAD.IADD R25, R6, 0x1, -R5 ;  /* 0x0000000106197824 */ /* 0x000fe200078e0a05 */
[----:B------:R-:W-:Y:S02]  /*8030*/  CS2R R4, SRZ ;  /* 0x0000000000047805 */ /* 0x000fe4000001ff00 */
[----:B------:R-:W-:Y:S02]  /*8040*/  CS2R R6, SRZ ;  /* 0x0000000000067805 */ /* 0x000fe4000001ff00 */
[----:B------:R-:W-:Y:S01]  /*8050*/  SHF.L.U32 R25, R25, 0x1f, RZ ;  /* 0x0000001f19197819 */ /* 0x000fe200000006ff */
[----:B------:R-:W-:Y:S06]  /*8060*/  @P0 BRA `(.L_x_3899) ;  /* 0x0000000000300947 */ /* 0x000fec0003800000 */
[----:B------:R-:W-:Y:S01]  /*8070*/  ULDC UR4, c[0x0][0x3f4] ;  /* 0x0000fd0000047ab9 */ /* 0x000fe20000000800 */
[C---:B------:R-:W-:Y:S01]  /*8080*/  IMAD.SHL.U32 R15, R16.reuse, 0x2, RZ ;  /* 0x00000002100f7824 */ /* 0x040fe200078e00ff */
[C---:B------:R-:W-:Y:S02]  /*8090*/  ISETP.GE.AND P2, PT, R16.reuse, UR4, PT ;  /* 0x0000000410007c0c */ /* 0x040fe4000bf46270 */
[----:B------:R-:W-:Y:S02]  /*80a0*/  SHF.L.U64.HI R5, R16, 0x1, R17 ;  /* 0x0000000110057819 */ /* 0x000fe40000010211 */
[-C--:B--2---:R-:W-:Y:S02]  /*80b0*/  IADD3 R12, P0, R3, R15.reuse, RZ ;  /* 0x0000000f030c7210 */ /* 0x084fe40007f1e0ff */
[----:B----4-:R-:W-:-:S03]  /*80c0*/  IADD3 R14, P1, R14, R15, RZ ;  /* 0x0000000f0e0e7210 */ /* 0x010fc60007f3e0ff */
[----:B-1----:R-:W-:Y:S01]  /*80d0*/  IMAD.X R13, R0, 0x1, R5, P0 ;  /* 0x00000001000d7824 */ /* 0x002fe200000e0605 */
[----:B---3--:R-:W-:Y:S02]  /*80e0*/  IADD3.X R15, R20, R5, RZ, P1, !PT ;  /* 0x00000005140f7210 */ /* 0x008fe40000ffe4ff */
[----:B------:R-:W-:Y:S01]  /*80f0*/  CS2R R4, SRZ ;  /* 0x0000000000047805 */ /* 0x000fe2000001ff00 */
[----:B------:R-:W-:Y:S06]  /*8100*/  @P2 BRA `(.L_x_3899) ;  /* 0x0000000000082947 */ /* 0x000fec0003800000 */
[----:B------:R1:W5:Y:S04]  /*8110*/  LD.E.128 R4, desc[UR40][R12.64] ;  /* 0x000000280c047980 */ /* 0x000368000c101d00 */
[----:B------:R1:W5:Y:S02]  /*8120*/  LD.E.128 R8, desc[UR40][R14.64] ;  /* 0x000000280e087980 */ /* 0x000364000c101d00 */
.L_x_3899:
[----:B------:R-:W-:Y:S05]  /*8130*/  BSYNC B1 ;  /* 0x0000000000017941 */ /* 0x000fea0003800000 */
.L_x_3898:
[----:B------:R-:W0:Y:S01]  /*8140*/  SYNCS.PHASECHK.TRANS64.TRYWAIT P1, [R2+URZ+0x28c00], R25 ;  /* 0x028c0019020075a7 */ /* 0x000e22000802017f */
[----:B-----5:R-:W-:Y:S01]  /*8150*/  IMAD.MOV.U32 R38, RZ, RZ, R4 ;  /* 0x000000ffff267224 */ /* 0x020fe200078e0004 */
[--C-:B-1----:R-:W-:Y:S01]  /*8160*/  SHF.R.U64 R12, R4, 0x10, R5.reuse ;  /* 0x00000010040c7819 */ /* 0x102fe20000001205 */
[--C-:B------:R-:W-:Y:S01]  /*8170*/  IMAD.MOV.U32 R0, RZ, RZ, R5.reuse ;  /* 0x000000ffff007224 */ /* 0x100fe200078e0005 */
[----:B------:R-:W-:Y:S01]  /*8180*/  SHF.R.U32.HI R42, RZ, 0x10, R5 ;  /* 0x00000010ff2a7819 */ /* 0x000fe20000011605 */
[----:B------:R-:W-:Y:S01]  /*8190*/  IMAD.MOV.U32 R40, RZ, RZ, R6 ;  /* 0x000000ffff287224 */ /* 0x000fe200078e0006 */
[----:B------:R-:W-:Y:S01]  /*81a0*/  SHF.R.U64 R13, R6, 0x10, R7 ;  /* 0x00000010060d7819 */ /* 0x000fe20000001207 */
[----:B------:R-:W-:Y:S01]  /*81b0*/  IMAD.MOV.U32 R39, RZ, RZ, R8 ;  /* 0x000000ffff277224 */ /* 0x000fe200078e0008 */
[----:B------:R-:W-:Y:S01]  /*81c0*/  SHF.R.U64 R43, R8, 0x10, R9 ;  /* 0x00000010082b7819 */ /* 0x000fe20000001209 */
[----:B------:R-:W-:Y:S01]  /*81d0*/  IMAD.MOV.U32 R4, RZ, RZ, R7 ;  /* 0x000000ffff047224 */ /* 0x000fe200078e0007 */
[--C-:B------:R-:W-:Y:S01]  /*81e0*/  SHF.R.U32.HI R8, RZ, 0x10, R9.reuse ;  /* 0x00000010ff087819 */ /* 0x100fe20000011609 */
[----:B------:R-:W-:Y:S01]  /*81f0*/  IMAD.MOV.U32 R5, RZ, RZ, R9 ;  /* 0x000000ffff057224 */ /* 0x000fe200078e0009 */
[----:B------:R-:W-:Y:S01]  /*8200*/  VIMNMX R21, R21, 0x40, PT ;  /* 0x0000004015157848 */ /* 0x000fe20003fe0100 */
[----:B------:R-:W-:Y:S01]  /*8210*/  IMAD.MOV.U32 R6, RZ, RZ, R10 ;  /* 0x000000ffff067224 */ /* 0x000fe200078e000a */
[----:B------:R-:W-:Y:S01]  /*8220*/  SHF.R.U32.HI R7, RZ, 0x10, R7 ;  /* 0x00000010ff077819 */ /* 0x000fe20000011607 */
[--C-:B------:R-:W-:Y:S01]  /*8230*/  IMAD.MOV.U32 R41, RZ, RZ, R11.reuse ;  /* 0x000000ffff297224 */ /* 0x100fe200078e000b */
[----:B--2---:R-:W1:Y:S01]  /*8240*/  LDC R3, c[0x0][0x3f4] ;  /* 0x0000fd00ff037b82 */ /* 0x004e620000000800 */
[--C-:B------:R-:W-:Y:S01]  /*8250*/  SHF.R.U64 R44, R10, 0x10, R11.reuse ;  /* 0x000000100a2c7819 */ /* 0x100fe2000000120b */
[----:B------:R-:W-:Y:S01]  /*8260*/  BSSY B1, `(.L_x_3900) ;  /* 0x0000010000017945 */ /* 0x000fe20003800000 */
[----:B------:R-:W-:-:S02]  /*8270*/  SHF.R.U32.HI R9, RZ, 0x10, R11 ;  /* 0x00000010ff097819 */ /* 0x000fc4000001160b */
[----:B----4-:R-:W-:Y:S02]  /*8280*/  IADD3 R14, R192, 0x20, RZ ;  /* 0x00000020c00e7810 */ /* 0x010fe40007ffe0ff */
        /* <DEDUP_REMOVED lines=8> */
[C---:B-1----:R-:W-:Y:S01]  /*8310*/  ISETP.GE.AND P0, PT, R16.reuse, R3, PT ;  /* 0x000000031000720c */ /* 0x042fe20003f06270 */
[----:B------:R-:W-:-:S03]  /*8320*/  IMAD.IADD R3, R16, 0x1, R3 ;  /* 0x0000000110037824 */ /* 0x000fc600078e0203 */
[-C--:B------:R-:W-:Y:S02]  /*8330*/  ISETP.GE.OR P2, PT, R192, R21.reuse, P0 ;  /* 0x00000015c000720c */ /* 0x080fe40000746670 */
[----:B------:R-:W-:Y:S01]  /*8340*/  ISETP.GE.OR P0, PT, R14, R21, P0 ;  /* 0x000000150e00720c */ /* 0x000fe20000706670 */
[----:B0-----:R-:W-:-:S12]  /*8350*/  @!P1 BRA `(.L_x_3901) ;  /* 0x000000f000b09947 */ /* 0x001fd80003800000 */
.L_x_4101:
[----:B------:R-:W-:Y:S05]  /*8360*/  BSYNC B1 ;  /* 0x0000000000017941 */ /* 0x000fea0003800000 */
.L_x_3900:
[----:B------:R-:W-:Y:S01]  /*8370*/  BSSY B1, `(.L_x_3902) ;  /* 0x0000059000017945 */ /* 0x000fe20003800000 */
[----:B------:R-:W-:-:S03]  /*8380*/  LOP3.LUT R3, R3, 0x38, RZ, 0xc0, !PT ;  /* 0x0000003803037812 */ /* 0x000fc600078ec0ff */
[----:B------:R-:W-:Y:S05]  /*8390*/  @P2 BRA `(.L_x_3903) ;  /* 0x0000000400582947 */ /* 0x000fea0003800000 */
[----:B------:R-:W-:Y:S02]  /*83a0*/  IMAD.SHL.U32 R4, R194, 0x40, RZ ;  /* 0x00000040c2047824 */ /* 0x000fe400078e00ff */
[----:B------:R-:W-:Y:S02]  /*83b0*/  HADD2.F32 R29, -RZ, R39.H0_H0 ;  /* 0x20000027ff1d7230 */ /* 0x000fe40000004100 */
[----:B------:R-:W-:Y:S01]  /*83c0*/  HADD2.F32 R27, -RZ, R38.H0_H0 ;  /* 0x20000026ff1b7230 */ /* 0x000fe20000004100 */
[----:B------:R-:W-:Y:S01]  /*83d0*/  LOP3.LUT R8, R4, 0x1c0, RZ, 0xc0, !PT ;  /* 0x000001c004087812 */ /* 0x000fe200078ec0ff */
[----:B------:R-:W-:-:S03]  /*83e0*/  HADD2.F32 R31, -RZ, R43.H0_H0 ;  /* 0x2000002bff1f7230 */ /* 0x000fc60000004100 */
[----:B------:R-:W-:Y:S02]  /*83f0*/  SHF.R.U32.HI R7, RZ, 0x3, R8 ;  /* 0x00000003ff077819 */ /* 0x000fe40000011608 */
[----:B------:R-:W-:Y:S02]  /*8400*/  LOP3.LUT R4, R8, 0x38, R16, 0xf8, !PT ;  /* 0x0000003808047812 */ /* 0x000fe400078ef810 */
[----:B------:R-:W-:Y:S02]  /*8410*/  LOP3.LUT R8, R7, R3, R8, 0x1e, !PT ;  /* 0x0000000307087212 */ /* 0x000fe400078e1e08 */
[----:B------:R-:W-:-:S03]  /*8420*/  LOP3.LUT R4, R4, R7, RZ, 0x3c, !PT ;  /* 0x0000000704047212 */ /* 0x000fc600078e3cff */
[C---:B------:R-:W-:Y:S02]  /*8430*/  IMAD R9, R213.reuse, 0x200, R8 ;  /* 0x00000200d5097824 */ /* 0x040fe400078e0208 */
[----:B------:R-:W-:Y:S02]  /*8440*/  IMAD R5, R213, 0x200, R4 ;  /* 0x00000200d5057824 */ /* 0x000fe400078e0204 */
[--C-:B------:R-:W-:Y:S02]  /*8450*/  IMAD R36, R9, 0x2, R2.reuse ;  /* 0x0000000209247824 */ /* 0x100fe400078e0202 */
[----:B------:R-:W-:-:S03]  /*8460*/  IMAD R34, R5, 0x2, R2 ;  /* 0x0000000205227824 */ /* 0x000fc600078e0202 */
[----:B------:R-:W3:Y:S04]  /*8470*/  LDS.128 R8, [R36+0x20400] ;  /* 0x0204000024087984 */ /* 0x000ee80000000c00 */
[----:B------:R-:W1:Y:S01]  /*8480*/  LDS.128 R4, [R34+0x20400] ;  /* 0x0204000022047984 */ /* 0x000e620000000c00 */
[--C-:B---3--:R-:W-:Y:S02]  /*8490*/  HADD2.F32 R20, -RZ, R8.reuse.H0_H0 ;  /* 0x20000008ff147230 */ /* 0x108fe40000004100 */
[----:B------:R-:W-:Y:S02]  /*84a0*/  HADD2.F32 R8, -RZ, R8.H1_H1 ;  /* 0x30000008ff087230 */ /* 0x000fe40000004100 */
[----:B-1----:R-:W-:Y:S02]  /*84b0*/  HADD2.F32 R12, -RZ, R4.H0_H0 ;  /* 0x20000004ff0c7230 */ /* 0x002fe40000004100 */
[C---:B------:R-:W-:Y:S01]  /*84c0*/  FMUL.FTZ R33, R20.reuse, R29 ;  /* 0x0000001d14217220 */ /* 0x040fe20000410000 */
[----:B------:R-:W-:Y:S01]  /*84d0*/  FMUL.FTZ R35, R20, R27 ;  /* 0x0000001b14237220 */ /* 0x000fe20000410000 */
[----:B------:R-:W-:-:S02]  /*84e0*/  HADD2.F32 R21, -RZ, R9.H0_H0 ;  /* 0x20000009ff157230 */ /* 0x000fc40000004100 */
[----:B------:R-:W-:Y:S01]  /*84f0*/  FMUL.FTZ R37, R8, R31 ;  /* 0x0000001f08257220 */ /* 0x000fe20000410000 */
[C---:B------:R-:W-:Y:S01]  /*8500*/  FFMA.FTZ R33, R12.reuse, R27, -R33 ;  /* 0x0000001b0c217223 */ /* 0x040fe20000010821 */
[----:B------:R-:W-:Y:S02]  /*8510*/  HADD2.F32 R27, -RZ, R41.H1_H1 ;  /* 0x30000029ff1b7230 */ /* 0x000fe40000004100 */
[----:B------:R-:W-:Y:S01]  /*8520*/  FFMA.FTZ R35, R12, R29, R35 ;  /* 0x0000001d0c237223 */ /* 0x000fe20000010023 */
[----:B------:R-:W-:Y:S02]  /*8530*/  HADD2.F32 R20, -RZ, R39.H1_H1 ;  /* 0x30000027ff147230 */ /* 0x000fe40000004100 */
[----:B------:R-:W-:Y:S02]  /*8540*/  HADD2.F32 R12, -RZ, R38.H1_H1 ;  /* 0x30000026ff0c7230 */ /* 0x000fe40000004100 */
[----:B------:R-:W-:Y:S01]  /*8550*/  FMUL.FTZ R29, R8, R27 ;  /* 0x0000001b081d7220 */ /* 0x000fe20000410000 */
[----:B------:R-:W-:-:S02]  /*8560*/  HADD2.F32 R4, -RZ, R4.H1_H1 ;  /* 0x30000004ff047230 */ /* 0x000fc40000004100 */
[C---:B------:R-:W-:Y:S01]  /*8570*/  FMUL.FTZ R30, R21.reuse, R20 ;  /* 0x00000014151e7220 */ /* 0x040fe20000410000 */
[----:B------:R-:W-:Y:S02]  /*8580*/  HADD2.F32 R13, -RZ, R5.H0_H0 ;  /* 0x20000005ff0d7230 */ /* 0x000fe40000004100 */
[----:B------:R-:W-:Y:S01]  /*8590*/  FMUL.FTZ R21, R21, R12 ;  /* 0x0000000c15157220 */ /* 0x000fe20000410000 */
[----:B------:R-:W-:Y:S02]  /*85a0*/  HADD2.F32 R9, -RZ, R9.H1_H1 ;  /* 0x30000009ff097230 */ /* 0x000fe40000004100 */
[C---:B------:R-:W-:Y:S01]  /*85b0*/  FFMA.FTZ R26, R4.reuse, R27, -R37 ;  /* 0x0000001b041a7223 */ /* 0x040fe20000010825 */
[----:B------:R-:W-:Y:S01]  /*85c0*/  FFMA.FTZ R28, R4, R31, R29 ;  /* 0x0000001f041c7223 */ /* 0x000fe2000001001d */
[----:B------:R-:W-:Y:S02]  /*85d0*/  HADD2.F32 R8, -RZ, R43.H1_H1 ;  /* 0x3000002bff087230 */ /* 0x000fe40000004100 */
[----:B------:R-:W-:Y:S01]  /*85e0*/  FFMA.FTZ R20, R13, R20, R21 ;  /* 0x000000140d147223 */ /* 0x000fe20000010015 */
[----:B------:R-:W-:-:S02]  /*85f0*/  HADD2.F32 R4, -RZ, R42.H0_H0 ;  /* 0x2000002aff047230 */ /* 0x000fc40000004100 */
[----:B------:R-:W-:Y:S01]  /*8600*/  FFMA.FTZ R30, R13, R12, -R30 ;  /* 0x0000000c0d1e7223 */ /* 0x000fe2000001081e */
[----:B------:R-:W-:Y:S02]  /*8610*/  HADD2.F32 R24, -RZ, R10.H0_H0 ;  /* 0x2000000aff187230 */ /* 0x000fe40000004100 */
[C---:B------:R-:W-:Y:S01]  /*8620*/  FMUL.FTZ R12, R9.reuse, R8 ;  /* 0x00000008090c7220 */ /* 0x040fe20000410000 */
[----:B------:R-:W-:Y:S02]  /*8630*/  HADD2.F32 R21, -RZ, R40.H1_H1 ;  /* 0x30000028ff157230 */ /* 0x000fe40000004100 */
[----:B------:R-:W-:Y:S01]  /*8640*/  FMUL.FTZ R32, R9, R4 ;  /* 0x0000000409207220 */ /* 0x000fe20000410000 */
[----:B------:R-:W-:Y:S02]  /*8650*/  HADD2.F32 R5, -RZ, R5.H1_H1 ;  /* 0x30000005ff057230 */ /* 0x000fe40000004100 */
[----:B------:R-:W-:Y:S02]  /*8660*/  HADD2.F32 R14, -RZ, R6.H0_H0 ;  /* 0x20000006ff0e7230 */ /* 0x000fe40000004100 */
[----:B------:R-:W-:Y:S01]  /*8670*/  FMUL.FTZ R37, R24, R21 ;  /* 0x0000001518257220 */ /* 0x000fe20000410000 */
[----:B------:R-:W-:-:S02]  /*8680*/  HADD2.F32 R13, -RZ, R40.H0_H0 ;  /* 0x20000028ff0d7230 */ /* 0x000fc40000004100 */
[C---:B------:R-:W-:Y:S01]  /*8690*/  FFMA.FTZ R29, R5.reuse, R4, -R12 ;  /* 0x00000004051d7223 */ /* 0x040fe2000001080c */
[----:B------:R-:W-:Y:S02]  /*86a0*/  HADD2.F32 R10, -RZ, R10.H1_H1 ;  /* 0x3000000aff0a7230 */ /* 0x000fe40000004100 */
[----:B------:R-:W-:Y:S01]  /*86b0*/  FFMA.FTZ R31, R5, R8, R32 ;  /* 0x00000008051f7223 */ /* 0x000fe20000010020 */
[----:B------:R-:W-:Y:S02]  /*86c0*/  HADD2.F32 R27, -RZ, R44.H0_H0 ;  /* 0x2000002cff1b7230 */ /* 0x000fe40000004100 */
[-C--:B------:R-:W-:Y:S01]  /*86d0*/  FMUL.FTZ R24, R24, R13.reuse ;  /* 0x0000000d18187220 */ /* 0x080fe20000410000 */
[----:B------:R-:W-:Y:S02]  /*86e0*/  HADD2.F32 R9, -RZ, R42.H1_H1 ;  /* 0x3000002aff097230 */ /* 0x000fe40000004100 */
[----:B------:R-:W-:Y:S01]  /*86f0*/  FFMA.FTZ R37, R14, R13, -R37 ;  /* 0x0000000d0e257223 */ /* 0x000fe20000010825 */
[----:B------:R-:W-:-:S02]  /*8700*/  HADD2.F32 R6, -RZ, R6.H1_H1 ;  /* 0x30000006ff067230 */ /* 0x000fc40000004100 */
[C---:B------:R-:W-:Y:S01]  /*8710*/  FMUL.FTZ R5, R10.reuse, R27 ;  /* 0x0000001b0a057220 */ /* 0x040fe20000410000 */
[--C-:B0-----:R-:W-:Y:S02]  /*8720*/  HADD2.F32 R25, -RZ, R11.reuse.H0_H0 ;  /* 0x2000000bff197230 */ /* 0x101fe40000004100 */
[----:B------:R-:W-:Y:S01]  /*8730*/  FMUL.FTZ R13, R10, R9 ;  /* 0x000000090a0d7220 */ /* 0x000fe20000410000 */
[----:B------:R-:W-:Y:S02]  /*8740*/  HADD2.F32 R11, -RZ, R11.H1_H1 ;  /* 0x3000000bff0b7230 */ /* 0x000fe40000004100 */
[----:B------:R-:W-:Y:S01]  /*8750*/  FFMA.FTZ R24, R14, R21, R24 ;  /* 0x000000150e187223 */ /* 0x000fe20000010018 */
[----:B------:R-:W-:Y:S02]  /*8760*/  HADD2.F32 R10, -RZ, R41.H0_H0 ;  /* 0x20000029ff0a7230 */ /* 0x000fe40000004100 */
[----:B------:R-:W-:Y:S01]  /*8770*/  FFMA.FTZ R14, R6, R9, -R5 ;  /* 0x00000009060e7223 */ /* 0x000fe20000010805 */
[----:B------:R-:W-:-:S02]  /*8780*/  HADD2.F32 R12, -RZ, R44.H1_H1 ;  /* 0x3000002cff0c7230 */ /* 0x000fc40000004100 */
[----:B------:R-:W-:Y:S01]  /*8790*/  FFMA.FTZ R13, R6, R27, R13 ;  /* 0x0000001b060d7223 */ /* 0x000fe2000001000d */
[--C-:B------:R-:W-:Y:S02]  /*87a0*/  HADD2.F32 R4, -RZ, R0.reuse.H1_H1 ;  /* 0x30000000ff047230 */ /* 0x100fe40000004100 */
[----:B------:R-:W-:Y:S01]  /*87b0*/  FMUL.FTZ R6, R25, R10 ;  /* 0x0000000a19067220 */ /* 0x000fe20000410000 */
[----:B------:R-:W-:Y:S02]  /*87c0*/  HADD2.F32 R8, -RZ, R0.H0_H0 ;  /* 0x20000000ff087230 */ /* 0x000fe40000004100 */
[----:B------:R-:W-:Y:S01]  /*87d0*/  FMUL.FTZ R32, R11, R12 ;  /* 0x0000000c0b207220 */ /* 0x000fe20000410000 */
[--C-:B------:R-:W-:Y:S02]  /*87e0*/  HADD2.F32 R15, -RZ, R7.reuse.H0_H0 ;  /* 0x20000007ff0f7230 */ /* 0x100fe40000004100 */
[----:B------:R-:W-:Y:S01]  /*87f0*/  FMUL.FTZ R25, R25, R4 ;  /* 0x0000000419197220 */ /* 0x000fe20000410000 */
[----:B------:R-:W-:-:S02]  /*8800*/  HADD2.F32 R7, -RZ, R7.H1_H1 ;  /* 0x30000007ff077230 */ /* 0x000fc40000004100 */
[----:B------:R-:W-:Y:S01]  /*8810*/  FMUL.FTZ R5, R11, R8 ;  /* 0x000000080b057220 */ /* 0x000fe20000410000 */
[----:B------:R-:W-:Y:S01]  /*8820*/  F2FP.F16.F32.PACK_AB R9, R31, R20 ;  /* 0x000000141f09723e */ /* 0x000fe200000000ff */
[C---:B------:R-:W-:Y:S01]  /*8830*/  FFMA.FTZ R11, R15.reuse, R4, -R6 ;  /* 0x000000040f0b7223 */ /* 0x040fe20000010806 */
[----:B------:R-:W-:Y:S01]  /*8840*/  FFMA.FTZ R25, R15, R10, R25 ;  /* 0x0000000a0f197223 */ /* 0x000fe20000010019 */
[C---:B------:R-:W-:Y:S01]  /*8850*/  FFMA.FTZ R32, R7.reuse, R8, -R32 ;  /* 0x0000000807207223 */ /* 0x040fe20000010820 */
[----:B------:R-:W-:Y:S01]  /*8860*/  FFMA.FTZ R12, R7, R12, R5 ;  /* 0x0000000c070c7223 */ /* 0x000fe20000010005 */
[----:B------:R-:W-:Y:S02]  /*8870*/  F2FP.F16.F32.PACK_AB R4, R26, R33 ;  /* 0x000000211a04723e */ /* 0x000fe400000000ff */
[----:B------:R-:W-:Y:S02]  /*8880*/  F2FP.F16.F32.PACK_AB R5, R29, R30 ;  /* 0x0000001e1d05723e */ /* 0x000fe400000000ff */
[----:B------:R-:W-:-:S02]  /*8890*/  F2FP.F16.F32.PACK_AB R6, R14, R37 ;  /* 0x000000250e06723e */ /* 0x000fc400000000ff */
[----:B------:R-:W-:Y:S02]  /*88a0*/  F2FP.F16.F32.PACK_AB R7, R32, R11 ;  /* 0x0000000b2007723e */ /* 0x000fe400000000ff */
[----:B------:R-:W-:Y:S02]  /*88b0*/  F2FP.F16.F32.PACK_AB R8, R28, R35 ;  /* 0x000000231c08723e */ /* 0x000fe400000000ff */
[----:B------:R-:W-:Y:S01]  /*88c0*/  F2FP.F16.F32.PACK_AB R10, R13, R24 ;  /* 0x000000180d0a723e */ /* 0x000fe200000000ff */
[----:B------:R1:W-:Y:S01]  /*88d0*/  STS.128 [R34+0x20400], R4 ;  /* 0x0204000422007388 */ /* 0x0003e20000000c00 */
[----:B------:R-:W-:-:S05]  /*88e0*/  F2FP.F16.F32.PACK_AB R11, R12, R25 ;  /* 0x000000190c0b723e */ /* 0x000fca00000000ff */
[----:B------:R1:W-:Y:S02]  /*88f0*/  STS.128 [R36+0x20400], R8 ;  /* 0x0204000824007388 */ /* 0x0003e40000000c00 */
.L_x_3903:
[----:B------:R-:W-:Y:S05]  /*8900*/  BSYNC B1 ;  /* 0x0000000000017941 */ /* 0x000fea0003800000 */
.L_x_3902:
[----:B------:R-:W-:Y:S05]  /*8910*/  @P0 BRA `(.L_x_3894) ;  /* 0x0000000400600947 */ /* 0x000fea0003800000 */
[----:B-1----:R-:W2:Y:S01]  /*8920*/  LDL R8, [R1+0x54] ;  /* 0x0000540001087983 */ /* 0x002ea20000100800 */
[C---:B------:R-:W-:Y:S01]  /*8930*/  VIADD R4, R192.reuse, 0x20 ;  /* 0x00000020c0047836 */ /* 0x040fe20000000000 */
[----:B------:R-:W-:Y:S02]  /*8940*/  IADD3 R5, R192, 0x20, RZ ;  /* 0x00000020c0057810 */ /* 0x000fe40007ffe0ff */
[----:B------:R-:W4:Y:S01]  /*8950*/  LDL R36, [R1+0x4c] ;  /* 0x00004c0001247983 */ /* 0x000f220000100800 */
[----:B------:R-:W-:Y:S02]  /*8960*/  IMAD.SHL.U32 R4, R4, 0x40, RZ ;  /* 0x0000004004047824 */ /* 0x000fe400078e00ff */
[----:B------:R-:W-:-:S03]  /*8970*/  IMAD.SHL.U32 R5, R5, 0x40, RZ ;  /* 0x0000004005057824 */ /* 0x000fc600078e00ff */
[----:B------:R-:W-:Y:S02]  /*8980*/  LOP3.LUT R4, R4, 0x1c0, RZ, 0xc0, !PT ;  /* 0x000001c004047812 */ /* 0x000fe400078ec0ff */
[----:B------:R-:W-:Y:S02]  /*8990*/  LOP3.LUT R5, R5, 0x1c0, RZ, 0xc0, !PT ;  /* 0x000001c005057812 */ /* 0x000fe400078ec0ff */
[----:B------:R-:W-:-:S04]  /*89a0*/  SHF.R.U32.HI R4, RZ, 0x3, R4 ;  /* 0x00000003ff047819 */ /* 0x000fc80000011604 */
[----:B------:R-:W-:Y:S01]  /*89b0*/  LOP3.LUT R3, R4, R3, R5, 0x1e, !PT ;  /* 0x0000000304037212 */ /* 0x000fe200078e1e05 */
[--C-:B------:R-:W-:Y:S02]  /*89c0*/  HADD2.F32 R26, -RZ, R38.reuse.H0_H0 ;  /* 0x20000026ff1a7230 */ /* 0x100fe40000004100 */
[----:B------:R-:W-:Y:S02]  /*89d0*/  HADD2.F32 R28, -RZ, R39.H0_H0 ;  /* 0x20000027ff1c7230 */ /* 0x000fe40000004100 */
[----:B------:R-:W-:Y:S02]  /*89e0*/  HADD2.F32 R30, -RZ, R43.H0_H0 ;  /* 0x2000002bff1e7230 */ /* 0x000fe40000004100 */
[----:B------:R-:W-:Y:S02]  /*89f0*/  HADD2.F32 R37, -RZ, R39.H1_H1 ;  /* 0x30000027ff257230 */ /* 0x000fe40000004100 */
[----:B------:R-:W-:Y:S02]  /*8a00*/  HADD2.F32 R35, -RZ, R38.H1_H1 ;  /* 0x30000026ff237230 */ /* 0x000fe40000004100 */
[----:B------:R-:W-:-:S02]  /*8a10*/  HADD2.F32 R39, -RZ, R43.H1_H1 ;  /* 0x3000002bff277230 */ /* 0x000fc40000004100 */
[----:B------:R-:W-:Y:S02]  /*8a20*/  HADD2.F32 R34, -RZ, R44.H0_H0 ;  /* 0x2000002cff227230 */ /* 0x000fe40000004100 */
[----:B------:R-:W-:Y:S02]  /*8a30*/  HADD2.F32 R32, -RZ, R40.H1_H1 ;  /* 0x30000028ff207230 */ /* 0x000fe40000004100 */
[----:B--2---:R-:W-:-:S04]  /*8a40*/  IMAD.IADD R3, R8, 0x1, R3 ;  /* 0x0000000108037824 */ /* 0x004fc800078e0203 */
[----:B------:R-:W-:Y:S01]  /*8a50*/  IMAD R3, R3, 0x2, R2 ;  /* 0x0000000203037824 */ /* 0x000fe200078e0202 */
[----:B----4-:R-:W-:Y:S04]  /*8a60*/  LDS.128 R4, [R36+0x20400] ;  /* 0x0204000024047984 */ /* 0x010fe80000000c00 */
[----:B------:R-:W3:Y:S02]  /*8a70*/  LDS.128 R8, [R3+0x20400] ;  /* 0x0204000003087984 */ /* 0x000ee40000000c00 */
[--C-:B---3--:R-:W-:Y:S02]  /*8a80*/  HADD2.F32 R20, -RZ, R8.reuse.H0_H0 ;  /* 0x20000008ff147230 */ /* 0x108fe40000004100 */
[----:B------:R-:W-:Y:S02]  /*8a90*/  HADD2.F32 R8, -RZ, R8.H1_H1 ;  /* 0x30000008ff087230 */ /* 0x000fe40000004100 */
[----:B------:R-:W-:-:S02]  /*8aa0*/  HADD2.F32 R12, -RZ, R4.H0_H0 ;  /* 0x20000004ff0c7230 */ /* 0x000fc40000004100 */
[-C--:B------:R-:W-:Y:S01]  /*8ab0*/  FMUL.FTZ R27, R28, R20.reuse ;  /* 0x000000141c1b7220 */ /* 0x080fe20000410000 */
[----:B------:R-:W-:Y:S01]  /*8ac0*/  FMUL.FTZ R29, R26, R20 ;  /* 0x000000141a1d7220 */ /* 0x000fe20000410000 */
[----:B------:R-:W-:Y:S02]  /*8ad0*/  HADD2.F32 R20, -RZ, R41.H1_H1 ;  /* 0x30000029ff147230 */ /* 0x000fe40000004100 */
[-C--:B------:R-:W-:Y:S01]  /*8ae0*/  FMUL.FTZ R31, R30, R8.reuse ;  /* 0x000000081e1f7220 */ /* 0x080fe20000410000 */
[----:B------:R-:W-:Y:S02]  /*8af0*/  HADD2.F32 R4, -RZ, R4.H1_H1 ;  /* 0x30000004ff047230 */ /* 0x000fe40000004100 */
[--C-:B------:R-:W-:Y:S02]  /*8b00*/  HADD2.F32 R21, -RZ, R9.reuse.H0_H0 ;  /* 0x20000009ff157230 */ /* 0x100fe40000004100 */
[----:B------:R-:W-:Y:S01]  /*8b10*/  FMUL.FTZ R33, R20, R8 ;  /* 0x0000000814217220 */ /* 0x000fe20000410000 */
[----:B------:R-:W-:-:S02]  /*8b20*/  HADD2.F32 R9, -RZ, R9.H1_H1 ;  /* 0x30000009ff097230 */ /* 0x000fc40000004100 */
[----:B------:R-:W-:Y:S01]  /*8b30*/  FFMA.FTZ R27, R26, R12, -R27 ;  /* 0x0000000c1a1b7223 */ /* 0x000fe2000001081b */
[----:B------:R-:W-:Y:S01]  /*8b40*/  FFMA.FTZ R8, R20, R4, -R31 ;  /* 0x0000000414087223 */ /* 0x000fe2000001081f */
[-C--:B------:R-:W-:Y:S01]  /*8b50*/  FMUL.FTZ R20, R37, R21.reuse ;  /* 0x0000001525147220 */ /* 0x080fe20000410000 */
[----:B------:R-:W-:Y:S01]  /*8b60*/  FMUL.FTZ R26, R35, R21 ;  /* 0x00000015231a7220 */ /* 0x000fe20000410000 */
[----:B------:R-:W-:Y:S02]  /*8b70*/  HADD2.F32 R21, -RZ, R42.H0_H0 ;  /* 0x2000002aff157230 */ /* 0x000fe40000004100 */
[----:B------:R-:W-:Y:S01]  /*8b80*/  FFMA.FTZ R29, R28, R12, R29 ;  /* 0x0000000c1c1d7223 */ /* 0x000fe2000001001d */
[--C-:B------:R-:W-:Y:S02]  /*8b90*/  HADD2.F32 R13, -RZ, R5.reuse.H0_H0 ;  /* 0x20000005ff0d7230 */ /* 0x100fe40000004100 */
[----:B------:R-:W-:Y:S01]  /*8ba0*/  FFMA.FTZ R12, R30, R4, R33 ;  /* 0x000000041e0c7223 */ /* 0x000fe20000010021 */
[----:B------:R-:W-:-:S02]  /*8bb0*/  HADD2.F32 R5, -RZ, R5.H1_H1 ;  /* 0x30000005ff057230 */ /* 0x000fc40000004100 */
[-C--:B------:R-:W-:Y:S01]  /*8bc0*/  FMUL.FTZ R4, R39, R9.reuse ;  /* 0x0000000927047220 */ /* 0x080fe20000410000 */
[--C-:B------:R-:W-:Y:S02]  /*8bd0*/  HADD2.F32 R24, -RZ, R10.reuse.H0_H0 ;  /* 0x2000000aff187230 */ /* 0x100fe40000004100 */
[C---:B------:R-:W-:Y:S01]  /*8be0*/  FMUL.FTZ R28, R21.reuse, R9 ;  /* 0x00000009151c7220 */ /* 0x040fe20000410000 */
[----:B------:R-:W-:Y:S02]  /*8bf0*/  HADD2.F32 R10, -RZ, R10.H1_H1 ;  /* 0x3000000aff0a7230 */ /* 0x000fe40000004100 */
[----:B------:R-:W-:Y:S01]  /*8c00*/  FFMA.FTZ R9, R21, R5, -R4 ;  /* 0x0000000515097223 */ /* 0x000fe20000010804 */
[----:B------:R-:W-:Y:S02]  /*8c10*/  HADD2.F32 R14, -RZ, R6.H0_H0 ;  /* 0x20000006ff0e7230 */ /* 0x000fe40000004100 */
[-C--:B------:R-:W-:Y:S01]  /*8c20*/  FFMA.FTZ R20, R35, R13.reuse, -R20 ;  /* 0x0000000d23147223 */ /* 0x080fe20000010814 */
[----:B------:R-:W-:Y:S01]  /*8c30*/  FFMA.FTZ R26, R37, R13, R26 ;  /* 0x0000000d251a7223 */ /* 0x000fe2000001001a */
[----:B------:R-:W-:-:S02]  /*8c40*/  HADD2.F32 R4, -RZ, R42.H1_H1 ;  /* 0x3000002aff047230 */ /* 0x000fc40000004100 */
[----:B------:R-:W-:Y:S01]  /*8c50*/  FFMA.FTZ R13, R39, R5, R28 ;  /* 0x00000005270d7223 */ /* 0x000fe2000001001c */
[----:B------:R-:W-:Y:S02]  /*8c60*/  HADD2.F32 R6, -RZ, R6.H1_H1 ;  /* 0x30000006ff067230 */ /* 0x000fe40000004100 */
[-C--:B------:R-:W-:Y:S01]  /*8c70*/  FMUL.FTZ R5, R34, R10.reuse ;  /* 0x0000000a22057220 */ /* 0x080fe20000410000 */
[----:B------:R-:W-:Y:S02]  /*8c80*/  HADD2.F32 R30, -RZ, R40.H0_H0 ;  /* 0x20000028ff1e7230 */ /* 0x000fe40000004100 */
[----:B------:R-:W-:Y:S01]  /*8c90*/  FMUL.FTZ R33, R4, R10 ;  /* 0x0000000a04217220 */ /* 0x000fe20000410000 */
[--C-:B0-----:R-:W-:Y:S02]  /*8ca0*/  HADD2.F32 R25, -RZ, R11.reuse.H0_H0 ;  /* 0x2000000bff197230 */ /* 0x101fe40000004100 */
[----:B------:R-:W-:Y:S01]  /*8cb0*/  FMUL.FTZ R21, R32, R24 ;  /* 0x0000001820157220 */ /* 0x000fe20000410000 */
[----:B------:R-:W-:-:S02]  /*8cc0*/  HADD2.F32 R11, -RZ, R11.H1_H1 ;  /* 0x3000000bff0b7230 */ /* 0x000fc40000004100 */
[----:B------:R-:W-:Y:S01]  /*8cd0*/  FMUL.FTZ R31, R30, R24 ;  /* 0x000000181e1f7220 */ /* 0x000fe20000410000 */
[----:B------:R-:W-:Y:S01]  /*8ce0*/  FFMA.FTZ R10, R4, R6, -R5 ;  /* 0x00000006040a7223 */ /* 0x000fe20000010805 */
[----:B------:R-:W-:Y:S02]  /*8cf0*/  HADD2.F32 R37, -RZ, R41.H0_H0 ;  /* 0x20000029ff257230 */ /* 0x000fe40000004100 */
[----:B------:R-:W-:Y:S02]  /*8d00*/  HADD2.F32 R39, -RZ, R44.H1_H1 ;  /* 0x3000002cff277230 */ /* 0x000fe40000004100 */
[--C-:B------:R-:W-:Y:S02]  /*8d10*/  HADD2.F32 R5, -RZ, R0.reuse.H1_H1 ;  /* 0x30000000ff057230 */ /* 0x100fe40000004100 */
[----:B------:R-:W-:Y:S02]  /*8d20*/  HADD2.F32 R35, -RZ, R0.H0_H0 ;  /* 0x20000000ff237230 */ /* 0x000fe40000004100 */
[----:B------:R-:W-:Y:S01]  /*8d30*/  FFMA.FTZ R21, R30, R14, -R21 ;  /* 0x0000000e1e157223 */ /* 0x000fe20000010815 */
[----:B------:R-:W-:-:S02]  /*8d40*/  HADD2.F32 R15, -RZ, R7.H0_H0 ;  /* 0x20000007ff0f7230 */ /* 0x000fc40000004100 */
[----:B------:R-:W-:Y:S01]  /*8d50*/  FFMA.FTZ R31, R32, R14, R31 ;  /* 0x0000000e201f7223 */ /* 0x000fe2000001001f */
        /* <DEDUP_REMOVED lines=18> */
[----:B------:R2:W-:Y:S04]  /*8e80*/  STS.128 [R36+0x20400], R4 ;  /* 0x0204000424007388 */ /* 0x0005e80000000c00 */
[----:B------:R2:W-:Y:S02]  /*8e90*/  STS.128 [R3+0x20400], R8 ;  /* 0x0204000803007388 */ /* 0x0005e40000000c00 */
.L_x_3894:
[----:B------:R-:W-:Y:S05]  /*8ea0*/  BSYNC B0 ;  /* 0x0000000000007941 */ /* 0x000fea0003800000 */
.L_x_3883:
        /* <DEDUP_REMOVED lines=8> */
.L_x_3880:
[----:B------:R-:W-:-:S13]  /*8f30*/  ISETP.NE.AND P0, PT, R186, 0x3, PT ;  /* 0x00000003ba00780c */ /* 0x000fda0003f05270 */
[----:B------:R-:W-:Y:S05]  /*8f40*/  @!P0 BRA `(.L_x_3904) ;  /* 0x0000000000048947 */ /* 0x000fea0003800000 */
[----:B------:R-:W-:Y:S01]  /*8f50*/  BPT.TRAP 0x1 ;  /* 0x000000040000795c */ /* 0x000fe20000300000 */
.L_x_3904:
[----:B------:R-:W-:Y:S01]  /*8f60*/  IMAD R14, R18, 0x8, R2 ;  /* 0x00000008120e7824 */ /* 0x000fe200078e0202 */
[----:B------:R-:W-:-:S04]  /*8f70*/  SHF.L.U32 R15, R23, 0x1f, RZ ;  /* 0x0000001f170f7819 */ /* 0x000fc800000006ff */
[----:B------:R0:W0:Y:S01]  /*8f80*/  SYNCS.PHASECHK.TRANS64.TRYWAIT P1, [R14+URZ+0x28c30], R15 ;  /* 0x028c300f0e0075a7 */ /* 0x000022000802017f */
[----:B------:R-:W-:Y:S05]  /*8f90*/  @!P0 BRA `(.L_x_3905) ;  /* 0x0000000000048947 */ /* 0x000fea0003800000 */
[----:B------:R-:W-:Y:S01]  /*8fa0*/  BPT.TRAP 0x1 ;  /* 0x000000040000795c */ /* 0x000fe20000300000 */
.L_x_3905:
[C---:B----4-:R-:W-:Y:S02]  /*8fb0*/  VIADD R0, R2.reuse, 0x22400 ;  /* 0x0002240002007836 */ /* 0x050fe40000000000 */
[----:B012---:R-:W-:-:S03]  /*8fc0*/  VIADD R3, R2, 0x20400 ;  /* 0x0002040002037836 */ /* 0x007fc60000000000 */
[----:B------:R-:W-:Y:S02]  /*8fd0*/  SHF.R.U32.HI R0, RZ, 0x4, R0 ;  /* 0x00000004ff007819 */ /* 0x000fe40000011600 */
[----:B------:R-:W-:Y:S02]  /*8fe0*/  SHF.R.U32.HI R3, RZ, 0x4, R3 ;  /* 0x00000004ff037819 */ /* 0x000fe40000011603 */
[----:B------:R-:W-:Y:S02]  /*8ff0*/  LOP3.LUT R0, R0, 0x3fff, RZ, 0xc0, !PT ;  /* 0x00003fff00007812 */ /* 0x000fe400078ec0ff */
[----:B------:R-:W-:Y:S02]  /*9000*/  LOP3.LUT R3, R3, 0x3fff, RZ, 0xc0, !PT ;  /* 0x00003fff03037812 */ /* 0x000fe400078ec0ff */
[----:B------:R-:W-:Y:S01]  /*9010*/  LOP3.LUT R13, R0, 0x10000, RZ, 0xfc, !PT ;  /* 0x00010000000d7812 */ /* 0x000fe200078efcff */
[----:B------:R-:W-:Y:S06]  /*9020*/  @P1 BRA `(.L_x_3906) ;  /* 0x0000000000081947 */ /* 0x000fec0003800000 */
[----:B------:R-:W0:Y:S02]  /*9030*/  SYNCS.PHASECHK.TRANS64.TRYWAIT P1, [R14+URZ+0x28c30], R15 ;  /* 0x028c300f0e0075a7 */ /* 0x000e24000802017f */
[----:B0-----:R-:W-:Y:S05]  /*9040*/  @!P1 BRA `(.L_x_3907) ;  /* 0x000000e400889947 */ /* 0x001fea0003800000 */
.L_x_3906:
[----:B------:R-:W-:Y:S01]  /*9050*/  IMAD R10, R18, 0x200, R13 ;  /* 0x00000200120a7824 */ /* 0x000fe200078e020d */
[----:B------:R-:W-:Y:S01]  /*9060*/  LOP3.LUT R4, R3, 0x10000, RZ, 0xfc, !PT ;  /* 0x0001000003047812 */ /* 0x000fe200078efcff */
[----:B------:R-:W-:Y:S01]  /*9070*/  IMAD.MOV.U32 R5, RZ, RZ, 0x40000040 ;  /* 0x40000040ff057424 */ /* 0x000fe200078e00ff */
[----:B------:R-:W-:Y:S01]  /*9080*/  MOV R11, 0x40000040 ;  /* 0x40000040000b7802 */ /* 0x000fe20000000f00 */
[----:B------:R-:W-:Y:S05]  /*9090*/  WARPSYNC.ALL ;  /* 0x0000000000007948 */ /* 0x000fea0003800000 */
[C---:B------:R-:W-:Y:S01]  /*90a0*/  R2UR UR4, R4.reuse ;  /* 0x00000000040472ca */ /* 0x040fe200000e0000 */
[----:B-----5:R-:W-:Y:S01]  /*90b0*/  WARPGROUP.ARRIVE ;  /* 0x00000000000079c5 */ /* 0x020fe20000000000 */
[----:B------:R-:W-:Y:S01]  /*90c0*/  R2UR UR5, R5 ;  /* 0x00000000050572ca */ /* 0x000fe200000e0000 */
[----:B------:R-:W-:Y:S01]  /*90d0*/  VIADD R8, R4, 0x2 ;  /* 0x0000000204087836 */ /* 0x000fe20000000000 */
[C---:B------:R-:W-:Y:S01]  /*90e0*/  R2UR UR6, R10.reuse ;  /* 0x000000000a0672ca */ /* 0x040fe200000e0000 */
[----:B------:R-:W-:Y:S01]  /*90f0*/  VIADD R6, R10, 0x2 ;  /* 0x000000020a067836 */ /* 0x000fe20000000000 */
[----:B------:R-:W-:Y:S01]  /*9100*/  R2UR UR7, R11 ;  /* 0x000000000b0772ca */ /* 0x000fe200000e0000 */
[----:B------:R-:W-:-:S02]  /*9110*/  IMAD.MOV.U32 R9, RZ, RZ, 0x40000040 ;  /* 0x40000040ff097424 */ /* 0x000fc400078e00ff */
[----:B------:R-:W-:Y:S02]  /*9120*/  IMAD.MOV.U32 R7, RZ, RZ, 0x40000040 ;  /* 0x40000040ff077424 */ /* 0x000fe400078e00ff */
[C---:B---3--:R-:W-:Y:S02]  /*9130*/  VIADD R20, R10.reuse, 0x4 ;  /* 0x000000040a147836 */ /* 0x048fe40000000000 */
[----:B------:R-:W-:Y:S02]  /*9140*/  IMAD.MOV.U32 R21, RZ, RZ, 0x40000040 ;  /* 0x40000040ff157424 */ /* 0x000fe400078e00ff */
[----:B------:R-:W-:Y:S02]  /*9150*/  VIADD R10, R10, 0x6 ;  /* 0x000000060a0a7836 */ /* 0x000fe40000000000 */
[----:B------:R-:W-:Y:S02]  /*9160*/  IMAD.MOV.U32 R5, RZ, RZ, 0x40000040 ;  /* 0x40000040ff057424 */ /* 0x000fe400078e00ff */
[----:B------:R-:W-:Y:S01]  /*9170*/  HGMMA.64x64x16.F32 R24, gdesc[UR4], RZ, !UPT, gsb0 ;  /* 0x00e00000041879f0 */ /* 0x000fe2000c0008ff */
[----:B------:R-:W-:Y:S01]  /*9180*/  R2UR UR4, R8 ;  /* 0x00000000080472ca */ /* 0x000fe200000e0000 */
[----:B------:R-:W-:Y:S01]  /*9190*/  IMAD.MOV.U32 R11, RZ, RZ, 0x40000040 ;  /* 0x40000040ff0b7424 */ /* 0x000fe200078e00ff */
[----:B------:R-:W-:-:S02]  /*91a0*/  R2UR UR5, R9 ;  /* 0x00000000090572ca */ /* 0x000fc400000e0000 */
[----:B------:R-:W-:Y:S01]  /*91b0*/  R2UR UR6, R6 ;  /* 0x00000000060672ca */ /* 0x000fe200000e0000 */
[C---:B------:R-:W-:Y:S01]  /*91c0*/  VIADD R6, R4.reuse, 0x4 ;  /* 0x0000000404067836 */ /* 0x040fe20000000000 */
[----:B------:R-:W-:Y:S01]  /*91d0*/  R2UR UR7, R7 ;  /* 0x00000000070772ca */ /* 0x000fe200000e0000 */
[----:B------:R-:W-:Y:S01]  /*91e0*/  IMAD.MOV.U32 R7, RZ, RZ, 0x40000040 ;  /* 0x40000040ff077424 */ /* 0x000fe200078e00ff */
[----:B------:R-:W-:Y:S01]  /*91f0*/  IADD3 R4, R4, 0x6, RZ ;  /* 0x0000000604047810 */ /* 0x000fe20007ffe0ff */
[----:B------:R-:W-:Y:S02]  /*9200*/  WARPGROUP.DEPBAR.LE gsb0, 0x0 ;  /* 0x00008000000079c5 */ /* 0x000fe40000010000 */
[----:B------:R-:W-:-:S08]  /*9210*/  WARPGROUP.ARRIVE ;  /* 0x00000000000079c5 */ /* 0x000fd00000000000 */
[----:B------:R-:W-:Y:S01]  /*9220*/  HGMMA.64x64x16.F32 R24, gdesc[UR4], R24, gsb0 ;  /* 0x00e00000041879f0 */ /* 0x000fe20008000818 */
[----:B------:R-:W-:Y:S02]  /*9230*/  R2UR UR4, R6 ;  /* 0x00000000060472ca */ /* 0x000fe400000e0000 */
[----:B------:R-:W-:Y:S02]  /*9240*/  R2UR UR5, R7 ;  /* 0x00000000070572ca */ /* 0x000fe400000e0000 */
[----:B------:R-:W-:Y:S02]  /*9250*/  R2UR UR6, R20 ;  /* 0x00000000140672ca */ /* 0x000fe400000e0000 */
[----:B------:R-:W-:Y:S01]  /*9260*/  R2UR UR7, R21 ;  /* 0x00000000150772ca */ /* 0x000fe200000e0000 */
[----:B------:R-:W-:Y:S02]  /*9270*/  WARPGROUP.DEPBAR.LE gsb0, 0x0 ;  /* 0x00008000000079c5 */ /* 0x000fe40000010000 */
[----:B------:R-:W-:-:S10]  /*9280*/  WARPGROUP.ARRIVE ;  /* 0x00000000000079c5 */ /* 0x000fd40000000000 */
[----:B------:R-:W-:Y:S01]  /*9290*/  HGMMA.64x64x16.F32 R24, gdesc[UR4], R24, gsb0 ;  /* 0x00e00000041879f0 */ /* 0x000fe20008000818 */
[----:B------:R-:W-:Y:S02]  /*92a0*/  R2UR UR4, R4 ;  /* 0x00000000040472ca */ /* 0x000fe400000e0000 */
[----:B------:R-:W-:Y:S02]  /*92b0*/  R2UR UR5, R5 ;  /* 0x00000000050572ca */ /* 0x000fe400000e0000 */
[----:B------:R-:W-:Y:S02]  /*92c0*/  R2UR UR6, R10 ;  /* 0x000000000a0672ca */ /* 0x000fe400000e0000 */
[----:B------:R-:W-:Y:S01]  /*92d0*/  R2UR UR7, R11 ;  /* 0x000000000b0772ca */ /* 0x000fe200000e0000 */
[----:B------:R-:W-:Y:S02]  /*92e0*/  WARPGROUP.DEPBAR.LE gsb0, 0x0 ;  /* 0x00008000000079c5 */ /* 0x000fe40000010000 */
[----:B------:R-:W-:-:S10]  /*92f0*/  WARPGROUP.ARRIVE ;  /* 0x00000000000079c5 */ /* 0x000fd40000000000 */
[----:B------:R-:W-:Y:S03]  /*9300*/  HGMMA.64x64x16.F32 R24, gdesc[UR4], R24, gsb0 ;  /* 0x00e00000041879f0 */ /* 0x000fe60008000818 */
[----:B------:R-:W-:Y:S02]  /*9310*/  WARPGROUP.DEPBAR.LE gsb0, 0x0 ;  /* 0x00008000000079c5 */ /* 0x000fe40000010000 */
[----:B------:R-:W-:Y:S05]  /*9320*/  @!P0 BRA `(.L_x_3908) ;  /* 0x0000000000048947 */ /* 0x000fea0003800000 */
[----:B------:R-:W-:Y:S01]  /*9330*/  BPT.TRAP 0x1 ;  /* 0x000000040000795c */ /* 0x000fe20000300000 */
.L_x_3908:
[----:B------:R-:W-:Y:S01]  /*9340*/  IMAD R3, R215, -0x40, R168 ;  /* 0xffffffc0d7037824 */ /* 0x000fe200078e02a8 */
[----:B------:R-:W-:-:S04]  /*9350*/  ULDC UR4, c[0x0][0x988] ;  /* 0x0002620000047ab9 */ /* 0x000fc80000000800 */
[----:B------:R-:W-:-:S04]  /*9360*/  IADD3 R3, -R214, 0x40, R3 ;  /* 0x00000040d6037810 */ /* 0x000fc80007ffe103 */
        /* <DEDUP_REMOVED lines=19> */
[C---:B------:R-:W-:Y:S02]  /*94a0*/  ISETP.GT.AND P4, PT, R3.reuse, 0x19, PT ;  /* 0x000000190300780c */ /* 0x040fe40003f84270 */
        /* <DEDUP_REMOVED lines=38> */
[----:B------:R-:W-:Y:S02]  /*9710*/  FMNMX.FTZ R3, R30, R3, !PT ;  /* 0x000000031e037209 */ /* 0x000fe40007810000 */
[----:B------:R-:W-:Y:S01]  /*9720*/  FSEL R46, R46, -INF , P1 ;  /* 0xff8000002e2e7808 */ /* 0x000fe20000800000 */
[----:B------:R-:W1:Y:S01]  /*9730*/  SHFL.BFLY PT, R0, R21, 0x2, 0x1f ;  /* 0x0c401f0015007f89 */ /* 0x000e6200000e0000 */
        /* <DEDUP_REMOVED lines=9> */
[----:B------:R-:W-:-:S04]  /*97d0*/  FMNMX.FTZ R11, R40, R11, !PT ;  /* 0x0000000b280b7209 */ /* 0x000fc80007810000 */
[----:B------:R-:W-:Y:S02]  /*97e0*/  FMNMX.FTZ R11, R42, R11, !PT ;  /* 0x0000000b2a0b7209 */ /* 0x000fe40007810000 */
[----:B-1----:R-:W-:Y:S02]  /*97f0*/  FMNMX.FTZ R29, R21, R0, !PT ;  /* 0x00000000151d7209 */ /* 0x002fe40007810000 */
[----:B------:R-:W-:-:S03]  /*9800*/  FMNMX.FTZ R11, R44, R11, !PT ;  /* 0x0000000b2c0b7209 */ /* 0x000fc60007810000 */
[----:B------:R-:W1:Y:S01]  /*9810*/  SHFL.BFLY PT, R0, R29, 0x1, 0x1f ;  /* 0x0c201f001d007f89 */ /* 0x000e6200000e0000 */
[----:B------:R-:W-:-:S04]  /*9820*/  FMNMX.FTZ R11, R46, R11, !PT ;  /* 0x0000000b2e0b7209 */ /* 0x000fc80007810000 */
[----:B------:R-:W-:-:S04]  /*9830*/  FMNMX.FTZ R11, R48, R11, !PT ;  /* 0x0000000b300b7209 */ /* 0x000fc80007810000 */
[----:B------:R-:W-:Y:S02]  /*9840*/  FMNMX.FTZ R11, R50, R11, !PT ;  /* 0x0000000b320b7209 */ /* 0x000fe40007810000 */
[----:B-1----:R-:W-:-:S04]  /*9850*/  FMNMX.FTZ R0, R29, R0, !PT ;  /* 0x000000001d007209 */ /* 0x002fc80007810000 */
[C---:B------:R-:W-:Y:S01]  /*9860*/  FSETP.NEU.FTZ.AND P1, PT, R0.reuse, -INF , PT ;  /* 0xff8000000000780b */ /* 0x040fe20003f3d000 */
[----:B------:R-:W-:-:S05]  /*9870*/  FMUL.FTZ R21, R0, R3 ;  /* 0x0000000300157220 */ /* 0x000fca0000410000 */
[----:B------:R-:W-:-:S05]  /*9880*/  FSEL R29, R21, RZ, P1 ;  /* 0x000000ff151d7208 */ /* 0x000fca0000800000 */
[-CC-:B------:R-:W-:Y:S01]  /*9890*/  FFMA.FTZ R21, R24, R3.reuse, -R29.reuse ;  /* 0x0000000318157223 */ /* 0x180fe2000001081d */
[----:B------:R-:W-:Y:S01]  /*98a0*/  FSEL R24, R51, -INF , P4 ;  /* 0xff80000033187808 */ /* 0x000fe20002000000 */
[-CC-:B------:R-:W-:Y:S01]  /*98b0*/  FFMA.FTZ R31, R20, R3.reuse, -R29.reuse ;  /* 0x00000003141f7223 */ /* 0x180fe2000001081d */
[--C-:B------:R-:W-:Y:S01]  /*98c0*/  FFMA.FTZ R25, R25, R3, -R29.reuse ;  /* 0x0000000319197223 */ /* 0x100fe2000001081d */
[----:B------:R-:W-:Y:S01]  /*98d0*/  MUFU.EX2 R152, R21 ;  /* 0x0000001500987308 */ /* 0x000fe20000000800 */
        /* <DEDUP_REMOVED lines=11> */
[-CC-:B------:R-:W-:Y:S01]  /*9990*/  FFMA.FTZ R66, R66, R3.reuse, -R29.reuse ;  /* 0x0000000342427223 */ /* 0x180fe2000001081d */
[-CC-:B------:R-:W-:Y:S01]  /*99a0*/  FFMA.FTZ R68, R68, R3.reuse, -R29.reuse ;  /* 0x0000000344447223 */ /* 0x180fe2000001081d */
[----:B------:R-:W2:Y:S01]  /*99b0*/  SHFL.BFLY PT, R20, R11, 0x2, 0x1f ;  /* 0x0c401f000b147f89 */ /* 0x000ea200000e0000 */
[-CC-:B------:R-:W-:Y:S01]  /*99c0*/  FFMA.FTZ R70, R70, R3.reuse, -R29.reuse ;  /* 0x0000000346467223 */ /* 0x180fe2000001081d */
[----:B------:R-:W-:Y:S01]  /*99d0*/  MUFU.EX2 R28, R28 ;  /* 0x0000001c001c7308 */ /* 0x000fe20000000800 */
[-CC-:B------:R-:W-:Y:S01]  /*99e0*/  FFMA.FTZ R72, R72, R3.reuse, -R29.reuse ;  /* 0x0000000348487223 */ /* 0x180fe2000001081d */
[-CC-:B------:R-:W-:Y:S01]  /*99f0*/  FFMA.FTZ R52, R52, R3.reuse, -R29.reuse ;  /* 0x0000000334347223 */ /* 0x180fe2000001081d */
[----:B------:R-:W-:-:S05]  /*9a00*/  FFMA.FTZ R29, R76, R3, -R29 ;  /* 0x000000034c1d7223 */ /* 0x000fca000001081d */
[----:B------:R-:W3:Y:S01]  /*9a10*/  MUFU.EX2 R31, R31 ;  /* 0x0000001f001f7308 */ /* 0x000ee20000000800 */
[----:B-1----:R-:W-:Y:S01]  /*9a20*/  FADD.FTZ R43, R152, R25 ;  /* 0x00000019982b7221 */ /* 0x002fe20000010000 */
[----:B------:R-:W-:-:S06]  /*9a30*/  F2FP.F16.F32.PACK_AB R152, R25, R152 ;  /* 0x000000981998723e */ /* 0x000fcc00000000ff */
[----:B------:R-:W-:Y:S01]  /*9a40*/  MUFU.EX2 R32, R32 ;  /* 0x0000002000207308 */ /* 0x000fe20000000800 */
[----:B--2---:R-:W-:-:S07]  /*9a50*/  FMNMX.FTZ R21, R11, R20, !PT ;  /* 0x000000140b157209 */ /* 0x004fce0007810000 */
[----:B------:R-:W1:Y:S01]  /*9a60*/  MUFU.EX2 R33, R58 ;  /* 0x0000003a00217308 */ /* 0x000e620000000800 */
[----:B---3--:R-:W-:Y:S01]  /*9a70*/  F2FP.F16.F32.PACK_AB R154, R31, R28 ;  /* 0x0000001c1f9a723e */ /* 0x008fe200000000ff */
[----:B------:R-:W2:Y:S06]  /*9a80*/  SHFL.BFLY PT, R20, R21, 0x1, 0x1f ;  /* 0x0c201f0015147f89 */ /* 0x000eac00000e0000 */
[----:B------:R-:W-:Y:S08]  /*9a90*/  MUFU.EX2 R36, R36 ;  /* 0x0000002400247308 */ /* 0x000ff00000000800 */
[----:B------:R-:W3:Y:S01]  /*9aa0*/  MUFU.EX2 R35, R60 ;  /* 0x0000003c00237308 */ /* 0x000ee20000000800 */
[----:B-1----:R-:W-:-:S07]  /*9ab0*/  F2FP.F16.F32.PACK_AB R156, R33, R32 ;  /* 0x00000020219c723e */ /* 0x002fce00000000ff */
[----:B------:R-:W-:Y:S01]  /*9ac0*/  MUFU.EX2 R62, R62 ;  /* 0x0000003e003e7308 */ /* 0x000fe20000000800 */
[----:B--2---:R-:W-:-:S04]  /*9ad0*/  FMNMX.FTZ R20, R21, R20, !PT ;  /* 0x0000001415147209 */ /* 0x004fc80007810000 */
[C---:B------:R-:W-:Y:S01]  /*9ae0*/  FSETP.NEU.FTZ.AND P1, PT, R20.reuse, -INF , PT ;  /* 0xff8000001400780b */ /* 0x040fe20003f3d000 */
[----:B------:R-:W-:Y:S02]  /*9af0*/  FMUL.FTZ R39, R20, R3 ;  /* 0x0000000314277220 */ /* 0x000fe40000410000 */
[----:B------:R-:W1:Y:S01]  /*9b00*/  MUFU.EX2 R11, R64 ;  /* 0x00000040000b7308 */ /* 0x000e620000000800 */
[----:B---3--:R-:W-:Y:S02]  /*9b10*/  F2FP.F16.F32.PACK_AB R158, R35, R36 ;  /* 0x00000024239e723e */ /* 0x008fe400000000ff */
        /* <DEDUP_REMOVED lines=18> */
[-CC-:B------:R-:W-:Y:S01]  /*9c40*/  FFMA.FTZ R54, R54, R3.reuse, -R39.reuse ;  /* 0x0000000336367223 */ /* 0x180fe20000010827 */
[----:B------:R-:W-:Y:S01]  /*9c50*/  FFMA.FTZ R39, R74, R3, -R39 ;  /* 0x000000034a277223 */ /* 0x000fe20000010827 */
[----:B-1----:R-:W-:-:S05]  /*9c60*/  F2FP.F16.F32.PACK_AB R160, R11, R62 ;  /* 0x0000003e0ba0723e */ /* 0x002fca00000000ff */
[----:B------:R-:W1:Y:S08]  /*9c70*/  MUFU.EX2 R30, R30 ;  /* 0x0000001e001e7308 */ /* 0x000e700000000800 */
[----:B------:R3:W4:Y:S01]  /*9c80*/  MUFU.EX2 R155, R10 ;  /* 0x0000000a009b7308 */ /* 0x0007220000000800 */
[----:B--2---:R-:W-:-:S07]  /*9c90*/  F2FP.F16.F32.PACK_AB R153, R27, R26 ;  /* 0x0000001a1b99723e */ /* 0x004fce00000000ff */
[----:B------:R-:W2:Y:S01]  /*9ca0*/  MUFU.EX2 R34, R34 ;  /* 0x0000002200227308 */ /* 0x000ea20000000800 */
[----:B---3--:R-:W-:-:S05]  /*9cb0*/  VIADD R10, R14, 0x28c40 ;  /* 0x00028c400e0a7836 */ /* 0x008fca0000000000 */
[----:B------:R-:W-:Y:S02]  /*9cc0*/  PRMT R10, R193, 0x654, R10 ;  /* 0x00000654c10a7816 */ /* 0x000fe4000000000a */
[----:B------:R3:W5:Y:S02]  /*9cd0*/  MUFU.EX2 R157, R12 ;  /* 0x0000000c009d7308 */ /* 0x0007640000000800 */
[----:B------:R2:W-:Y:S06]  /*9ce0*/  SYNCS.ARRIVE.TRANS64.RED.A1T0 RZ, [R10+URZ], RZ ;  /* 0x000000ff0aff79a7 */ /* 0x0005ec000810043f */
[----:B------:R-:W0:Y:S01]  /*9cf0*/  MUFU.EX2 R38, R38 ;  /* 0x0000002600267308 */ /* 0x000e220000000800 */
[----:B---3--:R-:W-:Y:S01]  /*9d00*/  FADD.FTZ R12, R28, R43 ;  /* 0x0000002b1c0c7221 */ /* 0x008fe20000010000 */
[----:B------:R-:W-:-:S03]  /*9d10*/  FADD.FTZ R43, R26, R27 ;  /* 0x0000001b1a2b7221 */ /* 0x000fc60000010000 */
[----:B------:R-:W-:Y:S01]  /*9d20*/  FADD.FTZ R45, R31, R12 ;  /* 0x0000000c1f2d7221 */ /* 0x000fe20000010000 */
[----:B-1----:R-:W-:Y:S02]  /*9d30*/  FADD.FTZ R12, R30, R43 ;  /* 0x0000002b1e0c7221 */ /* 0x002fe40000010000 */
[----:B------:R1:W3:Y:S08]  /*9d40*/  MUFU.EX2 R159, R40 ;  /* 0x00000028009f7308 */ /* 0x0002f00000000800 */
[----:B------:R-:W3:Y:S01]  /*9d50*/  MUFU.EX2 R42, R42 ;  /* 0x0000002a002a7308 */ /* 0x000ee20000000800 */
[----:B-1----:R-:W-:Y:S01]  /*9d60*/  FADD.FTZ R40, R32, R45 ;  /* 0x0000002d20287221 */ /* 0x002fe20000010000 */
[C---:B----4-:R-:W-:Y:S01]  /*9d70*/  FADD.FTZ R45, R155.reuse, R12 ;  /* 0x0000000c9b2d7221 */ /* 0x050fe20000010000 */
[----:B------:R-:W-:Y:S01]  /*9d80*/  F2FP.F16.F32.PACK_AB R155, R155, R30 ;  /* 0x0000001e9b9b723e */ /* 0x000fe200000000ff */
[----:B------:R-:W-:Y:S01]  /*9d90*/  BAR.SYNC.DEFER_BLOCKING 0xf, 0x100 ;  /* 0x03c4000000007b1d */ /* 0x000fe20000010000 */
[----:B------:R-:W-:Y:S01]  /*9da0*/  FADD.FTZ R47, R33, R40 ;  /* 0x00000028212f7221 */ /* 0x000fe20000010000 */
[----:B--2---:R-:W-:-:S03]  /*9db0*/  FADD.FTZ R10, R34, R45 ;  /* 0x0000002d220a7221 */ /* 0x004fc60000010000 */
[----:B------:R-:W-:Y:S01]  /*9dc0*/  FADD.FTZ R12, R36, R47 ;  /* 0x0000002f240c7221 */ /* 0x000fe20000010000 */
[----:B------:R-:W1:Y:S01]  /*9dd0*/  MUFU.EX2 R161, R44 ;  /* 0x0000002c00a17308 */ /* 0x000e620000000800 */
[C---:B-----5:R-:W-:Y:S01]  /*9de0*/  FADD.FTZ R25, R157.reuse, R10 ;  /* 0x0000000a9d197221 */ /* 0x060fe20000010000 */
[----:B------:R-:W-:Y:S01]  /*9df0*/  F2FP.F16.F32.PACK_AB R157, R157, R34 ;  /* 0x000000229d9d723e */ /* 0x000fe200000000ff */
[----:B------:R-:W-:Y:S02]  /*9e00*/  FADD.FTZ R45, R35, R12 ;  /* 0x0000000c232d7221 */ /* 0x000fe40000010000 */
[----:B0-----:R-:W-:Y:S02]  /*9e10*/  FADD.FTZ R10, R38, R25 ;  /* 0x00000019260a7221 */ /* 0x001fe40000010000 */
[----:B------:R-:W-:Y:S01]  /*9e20*/  FADD.FTZ R12, R62, R45 ;  /* 0x0000002d3e0c7221 */ /* 0x000fe20000010000 */
[----:B------:R-:W0:Y:S01]  /*9e30*/  MUFU.EX2 R46, R46 ;  /* 0x0000002e002e7308 */ /* 0x000e220000000800 */
[C---:B---3--:R-:W-:Y:S01]  /*9e40*/  FADD.FTZ R25, R159.reuse, R10 ;  /* 0x0000000a9f197221 */ /* 0x048fe20000010000 */
[----:B------:R-:W-:Y:S01]  /*9e50*/  F2FP.F16.F32.PACK_AB R159, R159, R38 ;  /* 0x000000269f9f723e */ /* 0x000fe200000000ff */
[----:B------:R-:W-:-:S02]  /*9e60*/  FADD.FTZ R31, R11, R12 ;  /* 0x0000000c0b1f7221 */ /* 0x000fc40000010000 */
[----:B------:R-:W-:-:S03]  /*9e70*/  FADD.FTZ R10, R42, R25 ;  /* 0x000000192a0a7221 */ /* 0x000fc60000010000 */
[----:B------:R-:W2:Y:S01]  /*9e80*/  MUFU.EX2 R37, R68 ;  /* 0x0000004400257308 */ /* 0x000ea20000000800 */
[C---:B-1----:R-:W-:Y:S01]  /*9e90*/  FADD.FTZ R11, R161.reuse, R10 ;  /* 0x0000000aa10b7221 */ /* 0x042fe20000010000 */
[----:B------:R-:W-:Y:S01]  /*9ea0*/  FADD.FTZ R10, R66, R31 ;  /* 0x0000001f420a7221 */ /* 0x000fe20000010000 */
[----:B------:R-:W-:Y:S01]  /*9eb0*/  F2FP.F16.F32.PACK_AB R161, R161, R42 ;  /* 0x0000002aa1a1723e */ /* 0x000fe200000000ff */
[----:B------:R1:W-:Y:S04]  /*9ec0*/  STSM.16.M88.4 [R217+0x26800], R152 ;  /* 0x02680098d9007844 */ /* 0x0003e80000000200 */
[----:B------:R-:W3:Y:S01]  /*9ed0*/  MUFU.EX2 R41, R48 ;  /* 0x0000003000297308 */ /* 0x000ee20000000800 */
[----:B0-----:R-:W-:Y:S01]  /*9ee0*/  FADD.FTZ R12, R46, R11 ;  /* 0x0000000b2e0c7221 */ /* 0x001fe20000010000 */
[----:B------:R1:W-:Y:S06]  /*9ef0*/  STSM.16.M88.4 [R220], R156 ;  /* 0x0000009cdc007844 */ /* 0x0003ec0000000200 */
[----:B------:R-:W-:Y:S01]  /*9f00*/  MUFU.EX2 R70, R70 ;  /* 0x0000004600467308 */ /* 0x000fe20000000800 */
[C---:B--2---:R-:W-:Y:S01]  /*9f10*/  F2FP.F16.F32.PACK_AB R162, R37.reuse, R66 ;  /* 0x0000004225a2723e */ /* 0x044fe200000000ff */
[----:B------:R-:W-:-:S06]  /*9f20*/  FADD.FTZ R37, R37, R10 ;  /* 0x0000000a25257221 */ /* 0x000fcc0000010000 */
[----:B------:R-:W0:Y:S01]  /*9f30*/  MUFU.EX2 R21, R72 ;  /* 0x0000004800157308 */ /* 0x000e220000000800 */
[C---:B---3--:R-:W-:Y:S01]  /*9f40*/  F2FP.F16.F32.PACK_AB R163, R41.reuse, R46 ;  /* 0x0000002e29a3723e */ /* 0x048fe200000000ff */
[----:B------:R-:W-:-:S04]  /*9f50*/  FADD.FTZ R41, R41, R12 ;  /* 0x0000000c29297221 */ /* 0x000fc80000010000 */
[----:B------:R1:W-:Y:S02]  /*9f60*/  STSM.16.M88.4 [R218], R160 ;  /* 0x000000a0da007844 */ /* 0x0003e40000000200 */
        /* <DEDUP_REMOVED lines=9> */
[----:B------:R-:W-:Y:S02]  /*a000*/  FADD.FTZ R43, R43, R50 ;  /* 0x000000322b2b7221 */ /* 0x000fe40000010000 */
[----:B------:R-:W-:Y:S01]  /*a010*/  MUFU.EX2 R54, R54 ;  /* 0x0000003600367308 */ /* 0x000fe20000000800 */
[----:B0-----:R-:W-:-:S07]  /*a020*/  FADD.FTZ R10, R52, R21 ;  /* 0x00000015340a7221 */ /* 0x001fce0000010000 */
[----:B------:R-:W0:Y:S01]  /*a030*/  MUFU.EX2 R39, R39 ;  /* 0x0000002700277308 */ /* 0x000e220000000800 */
[C---:B---3--:R-:W-:Y:S01]  /*a040*/  F2FP.F16.F32.PACK_AB R166, R29.reuse, R52 ;  /* 0x000000341da6723e */ /* 0x048fe200000000ff */
[----:B------:R-:W-:Y:S01]  /*a050*/  FADD.FTZ R10, R29, R10 ;  /* 0x0000000a1d0a7221 */ /* 0x000fe20000010000 */
[----:B0-----:R-:W-:Y:S01]  /*a060*/  F2FP.F16.F32.PACK_AB R167, R39, R54 ;  /* 0x0000003627a7723e */ /* 0x001fe200000000ff */
[----:B------:R-:W-:-:S04]  /*a070*/  FADD.FTZ R54, R54, R43 ;  /* 0x0000002b36367221 */ /* 0x000fc80000010000 */
[----:B------:R1:W-:Y:S01]  /*a080*/  STSM.16.M88.4 [R219], R164 ;  /* 0x000000a4db007844 */ /* 0x0003e20000000200 */
[----:B------:R-:W-:Y:S01]  /*a090*/  FADD.FTZ R11, R39, R54 ;  /* 0x00000036270b7221 */ /* 0x000fe20000010000 */
[----:B------:R-:W-:Y:S06]  /*a0a0*/  @!P0 BRA `(.L_x_3909) ;  /* 0x0000000000048947 */ /* 0x000fec0003800000 */
[----:B------:R-:W-:Y:S01]  /*a0b0*/  BPT.TRAP 0x1 ;  /* 0x000000040000795c */ /* 0x000fe20000300000 */
.L_x_3909:
[----:B------:R0:W2:Y:S01]  /*a0c0*/  SYNCS.PHASECHK.TRANS64.TRYWAIT P1, [R14+URZ+0x28c50], R15 ;  /* 0x028c500f0e0075a7 */ /* 0x0000a2000802017f */
[----:B------:R-:W-:Y:S05]  /*a0d0*/  @!P0 BRA `(.L_x_3910) ;  /* 0x0000000000048947 */ /* 0x000fea0003800000 */
[----:B------:R-:W-:Y:S01]  /*a0e0*/  BPT.TRAP 0x1 ;  /* 0x000000040000795c */ /* 0x000fe20000300000 */
.L_x_3910:
[----:B------:R-:W-:Y:S01]  /*a0f0*/  LOP3.LUT R12, R56, 0x2000000, RZ, 0xfc, !PT ;  /* 0x02000000380c7812 */ /* 0x000fe200078efcff */
[----:B------:R-:W-:Y:S01]  /*a100*/  ULDC UR36, c[0x0][0x988] ;  /* 0x0002620000247ab9 */ /* 0x000fe20000000800 */
[----:B------:R-:W-:Y:S01]  /*a110*/  BSSY B0, `(.L_x_3911) ;  /* 0x0000006000007945 */ /* 0x000fe20003800000 */
[----:B------:R-:W-:Y:S02]  /*a120*/  IMAD.MOV.U32 R25, RZ, RZ, 0x40000040 ;  /* 0x40000040ff197424 */ /* 0x000fe400078e00ff */
[----:B------:R-:W-:Y:S01]  /*a130*/  IMAD R24, R18, 0x1000, R12 ;  /* 0x0000100012187824 */ /* 0x000fe200078e020c */
[----:B--2---:R-:W-:Y:S06]  /*a140*/  @P1 BRA `(.L_x_3912) ;  /* 0x0000000000081947 */ /* 0x004fec0003800000 */
[----:B------:R-:W2:Y:S02]  /*a150*/  SYNCS.PHASECHK.TRANS64.TRYWAIT P1, [R14+URZ+0x28c50], R15 ;  /* 0x028c500f0e0075a7 */ /* 0x000ea4000802017f */
[----:B--2---:R-:W-:Y:S05]  /*a160*/  @!P1 BRA `(.L_x_3913) ;  /* 0x000000d400549947 */ /* 0x004fea0003800000 */
.L_x_3912:
[----:B------:R-:W-:Y:S05]  /*a170*/  BSYNC B0 ;  /* 0x0000000000007941 */ /* 0x000fea0003800000 */
.L_x_3911:
[C---:B------:R-:W-:Y:S01]  /*a180*/  R2UR UR6, R24.reuse ;  /* 0x00000000180672ca */ /* 0x040fe200000e0000 */
[C---:B------:R-:W-:Y:S01]  /*a190*/  VIADD R26, R24.reuse, 0x80 ;  /* 0x00000080181a7836 */ /* 0x040fe20000000000 */
[----:B------:R-:W-:Y:S01]  /*a1a0*/  R2UR UR7, R25 ;  /* 0x00000000190772ca */ /* 0x000fe200000e0000 */
[----:B------:R-:W-:Y:S01]  /*a1b0*/  IMAD.MOV.U32 R27, RZ, RZ, 0x40000040 ;  /* 0x40000040ff1b7424 */ /* 0x000fe200078e00ff */
[C---:B------:R-:W-:Y:S01]  /*a1c0*/  IADD3 R28, R24.reuse, 0x100, RZ ;  /* 0x00000100181c7810 */ /* 0x040fe20007ffe0ff */
[----:B------:R-:W-:Y:S01]  /*a1d0*/  VIADD R24, R24, 0x180 ;  /* 0x0000018018187836 */ /* 0x000fe20000000000 */
[----:B------:R-:W-:Y:S01]  /*a1e0*/  R2UR UR10, R26 ;  /* 0x000000001a0a72ca */ /* 0x000fe200000e0000 */
[----:B------:R-:W-:Y:S01]  /*a1f0*/  IMAD.MOV.U32 R29, RZ, RZ, 0x40000040 ;  /* 0x40000040ff1d7424 */ /* 0x000fe200078e00ff */
[----:B------:R-:W-:Y:S01]  /*a200*/  R2UR UR11, R27 ;  /* 0x000000001b0b72ca */ /* 0x000fe200000e0000 */
[----:B------:R-:W-:Y:S01]  /*a210*/  IMAD.MOV.U32 R25, RZ, RZ, 0x40000040 ;  /* 0x40000040ff197424 */ /* 0x000fe200078e00ff */
[----:B------:R-:W-:-:S02]  /*a220*/  R2UR UR14, R28 ;  /* 0x000000001c0e72ca */ /* 0x000fc400000e0000 */
[----:B------:R-:W-:Y:S02]  /*a230*/  R2UR UR15, R29 ;  /* 0x000000001d0f72ca */ /* 0x000fe400000e0000 */
[----:B------:R-:W-:Y:S02]  /*a240*/  R2UR UR18, R24 ;  /* 0x00000000181272ca */ /* 0x000fe400000e0000 */
[----:B------:R-:W-:Y:S02]  /*a250*/  R2UR UR19, R25 ;  /* 0x00000000191372ca */ /* 0x000fe400000e0000 */
[----:B------:R-:W-:-:S06]  /*a260*/  WARPGROUP.ARRIVE ;  /* 0x00000000000079c5 */ /* 0x000fcc0000000000 */
[----:B------:R-:W-:Y:S03]  /*a270*/  HGMMA.64x256x16.F32 R24, R152, gdesc[UR4].tnspB, RZ, !UPT, gsb0 ;  /* 0x43e0000498187df0 */ /* 0x000fe6000c0008ff */
[----:B------:R-:W-:Y:S02]  /*a280*/  WARPGROUP.DEPBAR.LE gsb0, 0x0 ;  /* 0x00008000000079c5 */ /* 0x000fe40000010000 */
[----:B------:R-:W-:-:S15]  /*a290*/  WARPGROUP.ARRIVE ;  /* 0x00000000000079c5 */ /* 0x000fde0000000000 */
[----:B------:R-:W-:-:S08]  /*a2a0*/  NOP ;  /* 0x0000000000007918 */ /* 0x000fd00000000000 */
[----:B------:R-:W-:Y:S03]  /*a2b0*/  HGMMA.64x256x16.F32 R24, R156, gdesc[UR8].tnspB, R24, gsb0 ;  /* 0x43e000089c187df0 */ /* 0x000fe60008000818 */
        /* <DEDUP_REMOVED lines=14> */
[----:B---3--:R-:W3:Y:S02]  /*a3a0*/  FENCE.VIEW.ASYNC.S ;  /* 0x00000000000073c6 */ /* 0x008ee40000000000 */
[----:B---3--:R-:W-:Y:S01]  /*a3b0*/  NOP ;  /* 0x0000000000007918 */ /* 0x008fe20000000000 */
[----:B------:R-:W-:Y:S06]  /*a3c0*/  BAR.ARV 0xe, 0x100 ;  /* 0x0384000000007b1d */ /* 0x000fec0000002000 */
[----:B------:R-:W-:Y:S05]  /*a3d0*/  @!P0 BRA `(.L_x_3914) ;  /* 0x0000000000048947 */ /* 0x000fea0003800000 */
[----:B------:R-:W-:Y:S01]  /*a3e0*/  BPT.TRAP 0x1 ;  /* 0x000000040000795c */ /* 0x000fe20000300000 */
.L_x_3914:
[----:B------:R-:W-:Y:S01]  /*a3f0*/  ISETP.GE.AND P1, PT, R168, 0x41, PT ;  /* 0x00000041a800780c */ /* 0x000fe20003f26270 */
[----:B0-2---:R-:W-:Y:S01]  /*a400*/  VIADD R14, R14, 0x28c60 ;  /* 0x00028c600e0e7836 */ /* 0x005fe20000000000 */
[----:B------:R-:W-:Y:S04]  /*a410*/  BSSY B0, `(.L_x_3915) ;  /* 0x00001af000007945 */ /* 0x000fe80003800000 */
[----:B------:R-:W-:-:S04]  /*a420*/  PRMT R14, R193, 0x654, R14 ;  /* 0x00000654c10e7816 */ /* 0x000fc8000000000e */
[----:B------:R0:W-:Y:S03]  /*a430*/  SYNCS.ARRIVE.TRANS64.RED.A1T0 RZ, [R14+URZ], RZ ;  /* 0x000000ff0eff79a7 */ /* 0x0001e6000810043f */
[----:B------:R-:W-:Y:S05]  /*a440*/  @!P1 BRA `(.L_x_3916) ;  /* 0x0000001800ac9947 */ /* 0x000fea0003800000 */
[----:B------:R-:W-:Y:S01]  /*a450*/  VIADD R215, R215, 0xfffffffe ;  /* 0xfffffffed7d77836 */ /* 0x000fe20000000000 */
[----:B------:R-:W-:Y:S01]  /*a460*/  MOV R189, R18 ;  /* 0x0000001200bd7202 */ /* 0x000fe20000000f00 */
[----:B------:R-:W-:Y:S02]  /*a470*/  IMAD.MOV.U32 R15, RZ, RZ, R20 ;  /* 0x000000ffff0f7224 */ /* 0x000fe400078e0014 */
[----:B------:R-:W-:-:S07]  /*a480*/  IMAD.MOV.U32 R188, RZ, RZ, R0 ;  /* 0x000000ffffbc7224 */ /* 0x000fce00078e0000 */
.L_x_3929:
[----:B------:R-:W-:Y:S02]  /*a490*/  VIADD R18, R189, 0x1 ;  /* 0x00000001bd127836 */ /* 0x000fe40000000000 */
[----:B------:R-:W-:Y:S02]  /*a4a0*/  IMAD.MOV.U32 R0, RZ, RZ, R215 ;  /* 0x000000ffff007224 */ /* 0x000fe400078e00d7 */
[----:B------:R-:W-:Y:S01]  /*a4b0*/  VIADD R215, R215, 0xffffffff ;  /* 0xffffffffd7d77836 */ /* 0x000fe20000000000 */
[----:B------:R-:W-:Y:S02]  /*a4c0*/  ISETP.NE.AND P2, PT, R18, 0x2, PT ;  /* 0x000000021200780c */ /* 0x000fe40003f45270 */
[----:B------:R-:W-:Y:S02]  /*a4d0*/  ISETP.GT.AND P1, PT, R0, RZ, PT ;  /* 0x000000ff0000720c */ /* 0x000fe40003f24270 */
[----:B------:R-:W-:Y:S02]  /*a4e0*/  SEL R0, RZ, 0x1, P2 ;  /* 0x00000001ff007807 */ /* 0x000fe40001000000 */
[----:B------:R-:W-:-:S02]  /*a4f0*/  SEL R18, R18, RZ, P2 ;  /* 0x000000ff12127207 */ /* 0x000fc40001000000 */
[----:B------:R-:W-:Y:S01]  /*a500*/  LOP3.LUT R23, R23, R0, RZ, 0x3c, !PT ;  /* 0x0000000017177212 */ /* 0x000fe200078e3cff */
[----:B--2---:R-:W-:Y:S06]  /*a510*/  @!P0 BRA `(.L_x_3917) ;  /* 0x0000000000048947 */ /* 0x004fec0003800000 */
[----:B------:R-:W-:Y:S01]  /*a520*/  BPT.TRAP 0x1 ;  /* 0x000000040000795c */ /* 0x000fe20000300000 */
.L_x_3917:
[----:B------:R-:W-:Y:S01]  /*a530*/  IMAD R21, R18, 0x8, R2 ;  /* 0x0000000812157824 */ /* 0x000fe200078e0202 */
[----:B0-----:R-:W-:-:S04]  /*a540*/  SHF.L.U32 R14, R23, 0x1f, RZ ;  /* 0x0000001f170e7819 */ /* 0x001fc800000006ff */
[----:B------:R0:W2:Y:S01]  /*a550*/  SYNCS.PHASECHK.TRANS64.TRYWAIT P2, [R21+URZ+0x28c30], R14 ;  /* 0x028c300e150075a7 */ /* 0x0000a2000804017f */
[----:B------:R-:W-:Y:S05]  /*a560*/  @!P0 BRA `(.L_x_3918) ;  /* 0x0000000000048947 */ /* 0x000fea0003800000 */
[----:B------:R-:W-:Y:S01]  /*a570*/  BPT.TRAP 0x1 ;  /* 0x000000040000795c */ /* 0x000fe20000300000 */
.L_x_3918:
[----:B------:R-:W-:Y:S01]  /*a580*/  VIADD R0, R2, 0x20400 ;  /* 0x0002040002007836 */ /* 0x000fe20000000000 */
[----:B------:R-:W-:Y:S01]  /*a590*/  BSSY B1, `(.L_x_3919) ;  /* 0x0000009000017945 */ /* 0x000fe20003800000 */
[----:B-1----:R-:W-:Y:S02]  /*a5a0*/  IMAD R156, R18, 0x200, R13 ;  /* 0x00000200129c7824 */ /* 0x002fe400078e020d */
[----:B------:R-:W-:Y:S01]  /*a5b0*/  IMAD.MOV.U32 R157, RZ, RZ, 0x40000040 ;  /* 0x40000040ff9d7424 */ /* 0x000fe200078e00ff */
[----:B------:R-:W-:-:S04]  /*a5c0*/  SHF.R.U32.HI R0, RZ, 0x4, R0 ;  /* 0x00000004ff007819 */ /* 0x000fc80000011600 */
[----:B------:R-:W-:-:S04]  /*a5d0*/  LOP3.LUT R0, R0, 0x3fff, RZ, 0xc0, !PT ;  /* 0x00003fff00007812 */ /* 0x000fc800078ec0ff */
[----:B------:R-:W-:Y:S01]  /*a5e0*/  LOP3.LUT R152, R0, 0x10000, RZ, 0xfc, !PT ;  /* 0x0001000000987812 */ /* 0x000fe200078efcff */
[----:B--2---:R-:W-:Y:S06]  /*a5f0*/  @P2 BRA `(.L_x_3920) ;  /* 0x0000000000082947 */ /* 0x004fec0003800000 */
[----:B------:R-:W1:Y:S02]  /*a600*/  SYNCS.PHASECHK.TRANS64.TRYWAIT P2, [R21+URZ+0x28c30], R14 ;  /* 0x028c300e150075a7 */ /* 0x000e64000804017f */
[----:B-1----:R-:W-:Y:S05]  /*a610*/  @!P2 BRA `(.L_x_3921) ;  /* 0x000000d0003ca947 */ /* 0x002fea0003800000 */
.L_x_3920:
[----:B------:R-:W-:Y:S05]  /*a620*/  BSYNC B1 ;  /* 0x0000000000017941 */ /* 0x000fea0003800000 */
.L_x_3919:
[----:B------:R-:W-:Y:S01]  /*a630*/  IMAD.MOV.U32 R153, RZ, RZ, 0x40000040 ;  /* 0x40000040ff997424 */ /* 0x000fe200078e00ff */
[----:B------:R-:W-:Y:S01]  /*a640*/  R2UR UR4, R152 ;  /* 0x00000000980472ca */ /* 0x000fe200000e0000 */
[C---:B------:R-:W-:Y:S01]  /*a650*/  VIADD R152, R156.reuse, 0x4 ;  /* 0x000000049c987836 */ /* 0x040fe20000000000 */
[C---:B------:R-:W-:Y:S01]  /*a660*/  R2UR UR6, R156.reuse ;  /* 0x000000009c0672ca */ /* 0x040fe200000e0000 */
[----:B------:R-:W-:Y:S01]  /*a670*/  IMAD.MOV.U32 R155, RZ, RZ, 0x40000040 ;  /* 0x40000040ff9b7424 */ /* 0x000fe200078e00ff */
[----:B------:R-:W-:Y:S01]  /*a680*/  R2UR UR7, R157 ;  /* 0x000000009d0772ca */ /* 0x000fe200000e0000 */
[----:B------:R-:W-:Y:S01]  /*a690*/  IMAD.MOV.U32 R157, RZ, RZ, 0x40000040 ;  /* 0x40000040ff9d7424 */ /* 0x000fe200078e00ff */
[----:B------:R-:W-:Y:S02]  /*a6a0*/  R2UR UR5, R153 ;  /* 0x00000000990572ca */ /* 0x000fe400000e0000 */
[C---:B------:R-:W-:Y:S01]  /*a6b0*/  IADD3 R154, R156.reuse, 0x2, RZ ;  /* 0x000000029c9a7810 */ /* 0x040fe20007ffe0ff */
[----:B------:R-:W-:Y:S01]  /*a6c0*/  VIADD R156, R156, 0x6 ;  /* 0x000000069c9c7836 */ /* 0x000fe20000000000 */
[----:B------:R-:W-:-:S02]  /*a6d0*/  R2UR UR11, R155 ;  /* 0x000000009b0b72ca */ /* 0x000fc400000e0000 */
[----:B------:R-:W-:Y:S02]  /*a6e0*/  R2UR UR10, R154 ;  /* 0x000000009a0a72ca */ /* 0x000fe400000e0000 */
[----:B------:R-:W-:Y:S02]  /*a6f0*/  R2UR UR14, R152 ;  /* 0x00000000980e72ca */ /* 0x000fe400000e0000 */
[----:B------:R-:W-:Y:S02]  /*a700*/  R2UR UR15, R153 ;  /* 0x00000000990f72ca */ /* 0x000fe400000e0000 */
[----:B------:R-:W-:Y:S02]  /*a710*/  R2UR UR18, R156 ;  /* 0x000000009c1272ca */ /* 0x000fe400000e0000 */
[----:B------:R-:W-:Y:S02]  /*a720*/  R2UR UR19, R157 ;  /* 0x000000009d1372ca */ /* 0x000fe400000e0000 */
[----:B------:R-:W-:Y:S01]  /*a730*/  WARPGROUP.ARRIVE ;  /* 0x00000000000079c5 */ /* 0x000fe20000000000 */
[----:B------:R-:W-:-:S02]  /*a740*/  R2UR UR8, R8 ;  /* 0x00000000080872ca */ /* 0x000fc400000e0000 */
[----:B------:R-:W-:Y:S02]  /*a750*/  R2UR UR9, R9 ;  /* 0x00000000090972ca */ /* 0x000fe400000e0000 */
[----:B------:R-:W-:Y:S01]  /*a760*/  R2UR UR12, R6 ;  /* 0x00000000060c72ca */ /* 0x000fe200000e0000 */
[----:B------:R-:W-:Y:S01]  /*a770*/  HGMMA.64x64x16.F32 R152, gdesc[UR4], RZ, !UPT, gsb0 ;  /* 0x00e00000049879f0 */ /* 0x000fe2000c0008ff */
[----:B------:R-:W-:Y:S02]  /*a780*/  R2UR UR13, R7 ;  /* 0x00000000070d72ca */ /* 0x000fe400000e0000 */
[----:B------:R-:W-:Y:S02]  /*a790*/  R2UR UR16, R4 ;  /* 0x00000000041072ca */ /* 0x000fe400000e0000 */
[----:B------:R-:W-:Y:S01]  /*a7a0*/  R2UR UR17, R5 ;  /* 0x00000000051172ca */ /* 0x000fe200000e0000 */
        /* <DEDUP_REMOVED lines=12> */
.L_x_3922:
        /* <DEDUP_REMOVED lines=16> */
[----:B------:R-:W2:Y:S02]  /*a970*/  SHFL.BFLY PT, R3, R0, 0x2, 0x1f ;  /* 0x0c401f0000037f89 */ /* 0x000ea400000e0000 */
[----:B--2---:R-:W-:-:S05]  /*a980*/  FMNMX.FTZ R0, R0, R3, !PT ;  /* 0x0000000300007209 */ /* 0x004fca0007810000 */
[----:B------:R-:W2:Y:S02]  /*a990*/  SHFL.BFLY PT, R3, R0, 0x1, 0x1f ;  /* 0x0c201f0000037f89 */ /* 0x000ea400000e0000 */
[----:B--2---:R-:W-:Y:S01]  /*a9a0*/  FMNMX.FTZ R0, R0, R3, !PT ;  /* 0x0000000300007209 */ /* 0x004fe20007810000 */
[----:B------:R-:W-:-:S04]  /*a9b0*/  IMAD.U32 R3, RZ, RZ, UR36 ;  /* 0x00000024ff037e24 */ /* 0x000fc8000f8e00ff */
[C---:B------:R-:W-:Y:S01]  /*a9c0*/  FMUL.FTZ R20, R0.reuse, R3 ;  /* 0x0000000300147220 */ /* 0x040fe20000410000 */
[----:B------:R-:W-:-:S03]  /*a9d0*/  FADD.FTZ R188, -R0, R188 ;  /* 0x000000bc00bc7221 */ /* 0x000fc60000010100 */
        /* <DEDUP_REMOVED lines=16> */
[----:B------:R-:W-:-:S02]  /*aae0*/  IMAD.MOV R20, RZ, RZ, -R216 ;  /* 0x000000ffff147224 */ /* 0x000fc400078e0ad8 */
[----:B------:R-:W-:Y:S01]  /*aaf0*/  FMUL.FTZ R188, R188, R3 ;  /* 0x00000003bcbc7220 */ /* 0x000fe20000410000 */
[----:B------:R-:W-:Y:S02]  /*ab00*/  MUFU.EX2 R152, R152 ;  /* 0x0000009800987308 */ /* 0x000fe40000000800 */
[----:B------:R-:W-:Y:S01]  /*ab10*/  ISETP.NE.AND P2, PT, R214, R20, PT ;  /* 0x00000014d600720c */ /* 0x000fe20003f45270 */
[----:B------:R-:W-:-:S05]  /*ab20*/  VIADD R20, R21, 0x28c40 ;  /* 0x00028c4015147836 */ /* 0x000fca0000000000 */
[----:B------:R-:W2:Y:S01]  /*ab30*/  MUFU.EX2 R164, R188 ;  /* 0x000000bc00a47308 */ /* 0x000ea20000000800 */
[----:B------:R-:W-:-:S04]  /*ab40*/  PRMT R20, R193, 0x654, R20 ;  /* 0x00000654c1147816 */ /* 0x000fc80000000014 */
[----:B------:R3:W-:Y:S03]  /*ab50*/  SYNCS.ARRIVE.TRANS64.RED.A1T0 RZ, [R20+URZ], RZ ;  /* 0x000000ff14ff79a7 */ /* 0x0007e6000810043f */
[----:B------:R-:W4:Y:S01]  /*ab60*/  MUFU.EX2 R153, R153 ;  /* 0x0000009900997308 */ /* 0x000f220000000800 */
[----:B---3--:R-:W-:-:S07]  /*ab70*/  FMNMX.FTZ R20, R154, R15, !PT ;  /* 0x0000000f9a147209 */ /* 0x008fce0007810000 */
[----:B------:R-:W3:Y:S01]  /*ab80*/  MUFU.EX2 R156, R156 ;  /* 0x0000009c009c7308 */ /* 0x000ee20000000800 */
[----:B------:R-:W-:Y:S01]  /*ab90*/  FMNMX.FTZ R20, R155, R20, !PT ;  /* 0x000000149b147209 */ /* 0x000fe20007810000 */
[----:B--2---:R-:W-:Y:S01]  /*aba0*/  FFMA.FTZ R10, R164, R10, R152 ;  /* 0x0000000aa40a7223 */ /* 0x004fe20000010098 */
[-C--:B------:R-:W-:Y:S01]  /*abb0*/  FMUL.FTZ R24, R24, R164.reuse ;  /* 0x000000a418187220 */ /* 0x080fe20000410000 */
[----:B------:R-:W-:Y:S01]  /*abc0*/  FMUL.FTZ R25, R25, R164 ;  /* 0x000000a419197220 */ /* 0x000fe20000410000 */
[----:B------:R-:W-:Y:S01]  /*abd0*/  FMNMX.FTZ R20, R158, R20, !PT ;  /* 0x000000149e147209 */ /* 0x000fe20007810000 */
[-C--:B------:R-:W-:Y:S01]  /*abe0*/  FMUL.FTZ R28, R28, R164.reuse ;  /* 0x000000a41c1c7220 */ /* 0x080fe20000410000 */
[----:B------:R-:W-:Y:S01]  /*abf0*/  FMUL.FTZ R29, R29, R164 ;  /* 0x000000a41d1d7220 */ /* 0x000fe20000410000 */
[----:B------:R-:W2:Y:S01]  /*ac00*/  MUFU.EX2 R157, R157 ;  /* 0x0000009d009d7308 */ /* 0x000ea20000000800 */
[----:B------:R-:W-:Y:S01]  /*ac10*/  FMNMX.FTZ R20, R159, R20, !PT ;  /* 0x000000149f147209 */ /* 0x000fe20007810000 */
[C---:B----4-:R-:W-:Y:S01]  /*ac20*/  FADD.FTZ R10, R153.reuse, R10 ;  /* 0x0000000a990a7221 */ /* 0x050fe20000010000 */
[----:B------:R-:W-:Y:S01]  /*ac30*/  F2FP.F16.F32.PACK_AB R188, R153, R152 ;  /* 0x0000009899bc723e */ /* 0x000fe200000000ff */
[----:B------:R-:W-:Y:S01]  /*ac40*/  FMUL.FTZ R32, R32, R164 ;  /* 0x000000a420207220 */ /* 0x000fe20000410000 */
[----:B------:R-:W-:Y:S01]  /*ac50*/  FMNMX.FTZ R20, R162, R20, !PT ;  /* 0x00000014a2147209 */ /* 0x000fe20007810000 */
[-C--:B------:R-:W-:Y:S01]  /*ac60*/  FMUL.FTZ R33, R33, R164.reuse ;  /* 0x000000a421217220 */ /* 0x080fe20000410000 */
[----:B------:R-:W-:Y:S01]  /*ac70*/  FMUL.FTZ R36, R36, R164 ;  /* 0x000000a424247220 */ /* 0x000fe20000410000 */
[----:B------:R-:W4:Y:S01]  /*ac80*/  MUFU.EX2 R152, R160 ;  /* 0x000000a000987308 */ /* 0x000f220000000800 */
[----:B------:R-:W-:Y:S01]  /*ac90*/  FMNMX.FTZ R20, R163, R20, !PT ;  /* 0x00000014a3147209 */ /* 0x000fe20007810000 */
[----:B---3--:R-:W-:Y:S01]  /*aca0*/  FADD.FTZ R10, R156, R10 ;  /* 0x0000000a9c0a7221 */ /* 0x008fe20000010000 */
[-C--:B------:R-:W-:Y:S01]  /*acb0*/  FMUL.FTZ R37, R37, R164.reuse ;  /* 0x000000a425257220 */ /* 0x080fe20000410000 */
[----:B------:R-:W-:Y:S01]  /*acc0*/  FMUL.FTZ R40, R40, R164 ;  /* 0x000000a428287220 */ /* 0x000fe20000410000 */
[----:B------:R-:W-:Y:S01]  /*acd0*/  FMNMX.FTZ R20, R166, R20, !PT ;  /* 0x00000014a6147209 */ /* 0x000fe20007810000 */
[-C--:B------:R-:W-:Y:S01]  /*ace0*/  FMUL.FTZ R41, R41, R164.reuse ;  /* 0x000000a429297220 */ /* 0x080fe20000410000 */
[----:B------:R-:W-:Y:S01]  /*acf0*/  FMUL.FTZ R44, R44, R164 ;  /* 0x000000a42c2c7220 */ /* 0x000fe20000410000 */
[----:B------:R-:W3:Y:S01]  /*ad00*/  MUFU.EX2 R191, R191 ;  /* 0x000000bf00bf7308 */ /* 0x000ee20000000800 */
[----:B------:R-:W-:Y:S01]  /*ad10*/  FMNMX.FTZ R20, R167, R20, !PT ;  /* 0x00000014a7147209 */ /* 0x000fe20007810000 */
[C---:B--2---:R-:W-:Y:S01]  /*ad20*/  FADD.FTZ R10, R157.reuse, R10 ;  /* 0x0000000a9d0a7221 */ /* 0x044fe20000010000 */
[----:B------:R-:W-:Y:S01]  /*ad30*/  F2FP.F16.F32.PACK_AB R190, R157, R156 ;  /* 0x0000009c9dbe723e */ /* 0x000fe200000000ff */
[----:B------:R-:W-:Y:S01]  /*ad40*/  FMUL.FTZ R45, R45, R164 ;  /* 0x000000a42d2d7220 */ /* 0x000fe20000410000 */
[----:B------:R-:W-:Y:S01]  /*ad50*/  FMNMX.FTZ R20, R170, R20, !PT ;  /* 0x00000014aa147209 */ /* 0x000fe20007810000 */
[-C--:B------:R-:W-:Y:S01]  /*ad60*/  FMUL.FTZ R48, R48, R164.reuse ;  /* 0x000000a430307220 */ /* 0x080fe20000410000 */
[----:B------:R-:W-:Y:S01]  /*ad70*/  FMUL.FTZ R49, R49, R164 ;  /* 0x000000a431317220 */ /* 0x000fe20000410000 */
[----:B------:R-:W2:Y:S01]  /*ad80*/  MUFU.EX2 R161, R161 ;  /* 0x000000a100a17308 */ /* 0x000ea20000000800 */
[----:B------:R-:W-:Y:S01]  /*ad90*/  FMNMX.FTZ R20, R171, R20, !PT ;  /* 0x00000014ab147209 */ /* 0x000fe20007810000 */
[----:B----4-:R-:W-:Y:S01]  /*ada0*/  FADD.FTZ R10, R152, R10 ;  /* 0x0000000a980a7221 */ /* 0x010fe20000010000 */
[-C--:B------:R-:W-:Y:S01]  /*adb0*/  FMUL.FTZ R52, R52, R164.reuse ;  /* 0x000000a434347220 */ /* 0x080fe20000410000 */
[----:B------:R-:W-:Y:S01]  /*adc0*/  FMUL.FTZ R53, R53, R164 ;  /* 0x000000a435357220 */ /* 0x000fe20000410000 */
[----:B------:R-:W-:Y:S01]  /*add0*/  FMNMX.FTZ R20, R174, R20, !PT ;  /* 0x00000014ae147209 */ /* 0x000fe20007810000 */
[-C--:B------:R-:W-:Y:S01]  /*ade0*/  FMUL.FTZ R56, R56, R164.reuse ;  /* 0x000000a438387220 */ /* 0x080fe20000410000 */
[----:B------:R-:W-:Y:S01]  /*adf0*/  FMUL.FTZ R57, R57, R164 ;  /* 0x000000a439397220 */ /* 0x000fe20000410000 */
[----:B------:R-:W4:Y:S01]  /*ae00*/  MUFU.EX2 R165, R165 ;  /* 0x000000a500a57308 */ /* 0x000f220000000800 */
[----:B------:R-:W-:Y:S01]  /*ae10*/  FMNMX.FTZ R20, R175, R20, !PT ;  /* 0x00000014af147209 */ /* 0x000fe20007810000 */
[C---:B---3--:R-:W-:Y:S01]  /*ae20*/  FADD.FTZ R10, R191.reuse, R10 ;  /* 0x0000000abf0a7221 */ /* 0x048fe20000010000 */
[----:B------:R-:W-:Y:S01]  /*ae30*/  F2FP.F16.F32.PACK_AB R152, R191, R152 ;  /* 0x00000098bf98723e */ /* 0x000fe200000000ff */
[----:B------:R-:W-:Y:S01]  /*ae40*/  FMUL.FTZ R60, R60, R164 ;  /* 0x000000a43c3c7220 */ /* 0x000fe20000410000 */
[----:B------:R-:W-:Y:S01]  /*ae50*/  FMNMX.FTZ R20, R178, R20, !PT ;  /* 0x00000014b2147209 */ /* 0x000fe20007810000 */
[-C--:B------:R-:W-:Y:S01]  /*ae60*/  FMUL.FTZ R61, R61, R164.reuse ;  /* 0x000000a43d3d7220 */ /* 0x080fe20000410000 */
[----:B------:R-:W-:Y:S01]  /*ae70*/  FMUL.FTZ R64, R64, R164 ;  /* 0x000000a440407220 */ /* 0x000fe20000410000 */
[----:B------:R-:W3:Y:S01]  /*ae80*/  MUFU.EX2 R156, R168 ;  /* 0x000000a8009c7308 */ /* 0x000ee20000000800 */
[----:B------:R-:W-:Y:S01]  /*ae90*/  FMNMX.FTZ R20, R179, R20, !PT ;  /* 0x00000014b3147209 */ /* 0x000fe20007810000 */
[----:B--2---:R-:W-:Y:S01]  /*aea0*/  FADD.FTZ R10, R161, R10 ;  /* 0x0000000aa10a7221 */ /* 0x004fe20000010000 */
[-C--:B------:R-:W-:Y:S01]  /*aeb0*/  FMUL.FTZ R65, R65, R164.reuse ;  /* 0x000000a441417220 */ /* 0x080fe20000410000 */
        /* <DEDUP_REMOVED lines=8> */
[-C--:B------:R-:W-:Y:S01]  /*af40*/  FMUL.FTZ R76, R76, R164.reuse ;  /* 0x000000a44c4c7220 */ /* 0x080fe20000410000 */
[-C--:B------:R-:W-:Y:S01]  /*af50*/  FMUL.FTZ R77, R77, R164.reuse ;  /* 0x000000a44d4d7220 */ /* 0x080fe20000410000 */
[----:B------:R-:W4:Y:S01]  /*af60*/  SHFL.BFLY PT, R153, R20, 0x2, 0x1f ;  /* 0x0c401f0014997f89 */ /* 0x000f2200000e0000 */
[-C--:B------:R-:W-:Y:S01]  /*af70*/  FMUL.FTZ R80, R80, R164.reuse ;  /* 0x000000a450507220 */ /* 0x080fe20000410000 */
[----:B------:R-:W5:Y:S01]  /*af80*/  MUFU.EX2 R172, R172 ;  /* 0x000000ac00ac7308 */ /* 0x000f620000000800 */
        /* <DEDUP_REMOVED lines=16> */
[----:B-----5:R-:W-:Y:S01]  /*b090*/  FADD.FTZ R10, R172, R10 ;  /* 0x0000000aac0a7221 */ /* 0x020fe20000010000 */
[-C--:B------:R-:W-:Y:S01]  /*b0a0*/  FMUL.FTZ R104, R104, R164.reuse ;  /* 0x000000a468687220 */ /* 0x080fe20000410000 */
[-C--:B------:R-:W-:Y:S01]  /*b0b0*/  FMUL.FTZ R105, R105, R164.reuse ;  /* 0x000000a469697220 */ /* 0x080fe20000410000 */
[-C--:B------:R-:W-:Y:S01]  /*b0c0*/  FMUL.FTZ R108, R108, R164.reuse ;  /* 0x000000a46c6c7220 */ /* 0x080fe20000410000 */
[-C--:B------:R-:W-:Y:S01]  /*b0d0*/  FMUL.FTZ R109, R109, R164.reuse ;  /* 0x000000a46d6d7220 */ /* 0x080fe20000410000 */
[----:B----4-:R-:W-:Y:S01]  /*b0e0*/  FMNMX.FTZ R20, R20, R153, !PT ;  /* 0x0000009914147209 */ /* 0x010fe20007810000 */
[-C--:B------:R-:W-:Y:S01]  /*b0f0*/  FMUL.FTZ R112, R112, R164.reuse ;  /* 0x000000a470707220 */ /* 0x080fe20000410000 */
[----:B------:R-:W4:Y:S01]  /*b100*/  MUFU.EX2 R177, R177 ;  /* 0x000000b100b17308 */ /* 0x000f220000000800 */
[----:B---3--:R-:W-:Y:S01]  /*b110*/  FADD.FTZ R10, R173, R10 ;  /* 0x0000000aad0a7221 */ /* 0x008fe20000010000 */
[-C--:B------:R-:W-:Y:S01]  /*b120*/  FMUL.FTZ R113, R113, R164.reuse ;  /* 0x000000a471717220 */ /* 0x080fe20000410000 */
[----:B------:R-:W3:Y:S01]  /*b130*/  SHFL.BFLY PT, R153, R20, 0x1, 0x1f ;  /* 0x0c201f0014997f89 */ /* 0x000ee200000e0000 */
[-C--:B------:R-:W-:Y:S01]  /*b140*/  FMUL.FTZ R116, R116, R164.reuse ;  /* 0x000000a474747220 */ /* 0x080fe20000410000 */
[-C--:B------:R-:W-:Y:S01]  /*b150*/  FMUL.FTZ R117, R117, R164.reuse ;  /* 0x000000a475757220 */ /* 0x080fe20000410000 */
[-C--:B------:R-:W-:Y:S01]  /*b160*/  FMUL.FTZ R120, R120, R164.reuse ;  /* 0x000000a478787220 */ /* 0x080fe20000410000 */
[-C--:B------:R-:W-:Y:S01]  /*b170*/  FMUL.FTZ R121, R121, R164.reuse ;  /* 0x000000a479797220 */ /* 0x080fe20000410000 */
[----:B------:R-:W5:Y:S01]  /*b180*/  MUFU.EX2 R180, R180 ;  /* 0x000000b400b47308 */ /* 0x000f620000000800 */
[----:B--2---:R-:W-:Y:S01]  /*b190*/  FADD.FTZ R10, R160, R10 ;  /* 0x0000000aa00a7221 */ /* 0x004fe20000010000 */
[-C--:B------:R-:W-:Y:S01]  /*b1a0*/  FMUL.FTZ R124, R124, R164.reuse ;  /* 0x000000a47c7c7220 */ /* 0x080fe20000410000 */
[-C--:B------:R-:W-:Y:S01]  /*b1b0*/  FMUL.FTZ R125, R125, R164.reuse ;  /* 0x000000a47d7d7220 */ /* 0x080fe20000410000 */
[-C--:B------:R-:W-:Y:S01]  /*b1c0*/  FMUL.FTZ R128, R128, R164.reuse ;  /* 0x000000a480807220 */ /* 0x080fe20000410000 */
[-C--:B------:R-:W-:Y:S01]  /*b1d0*/  FMUL.FTZ R129, R129, R164.reuse ;  /* 0x000000a481817220 */ /* 0x080fe20000410000 */
[-C--:B------:R-:W-:Y:S01]  /*b1e0*/  FMUL.FTZ R132, R132, R164.reuse ;  /* 0x000000a484847220 */ /* 0x080fe20000410000 */
[----:B------:R-:W-:Y:S01]  /*b1f0*/  FMUL.FTZ R133, R133, R164 ;  /* 0x000000a485857220 */ /* 0x000fe20000410000 */
[----:B------:R-:W2:Y:S01]  /*b200*/  MUFU.EX2 R181, R181 ;  /* 0x000000b500b57308 */ /* 0x000ea20000000800 */
[C---:B----4-:R-:W-:Y:S01]  /*b210*/  FADD.FTZ R10, R177.reuse, R10 ;  /* 0x0000000ab10a7221 */ /* 0x050fe20000010000 */
[----:B------:R-:W-:Y:S01]  /*b220*/  F2FP.F16.F32.PACK_AB R160, R177, R160 ;  /* 0x000000a0b1a0723e */ /* 0x000fe200000000ff */
[-C--:B------:R-:W-:Y:S01]  /*b230*/  FMUL.FTZ R136, R136, R164.reuse ;  /* 0x000000a488887220 */ /* 0x080fe20000410000 */
[-C--:B------:R-:W-:Y:S01]  /*b240*/  FMUL.FTZ R137, R137, R164.reuse ;  /* 0x000000a489897220 */ /* 0x080fe20000410000 */
[-C--:B------:R-:W-:Y:S01]  /*b250*/  FMUL.FTZ R140, R140, R164.reuse ;  /* 0x000000a48c8c7220 */ /* 0x080fe20000410000 */
[-C--:B------:R-:W-:Y:S01]  /*b260*/  FMUL.FTZ R141, R141, R164.reuse ;  /* 0x000000a48d8d7220 */ /* 0x080fe20000410000 */
[-C--:B------:R-:W-:Y:S01]  /*b270*/  FMUL.FTZ R144, R144, R164.reuse ;  /* 0x000000a490907220 */ /* 0x080fe20000410000 */
[-C--:B------:R-:W-:Y:S01]  /*b280*/  FMUL.FTZ R145, R145, R164.reuse ;  /* 0x000000a491917220 */ /* 0x080fe20000410000 */
[----:B-----5:R-:W-:Y:S01]  /*b290*/  FADD.FTZ R10, R180, R10 ;  /* 0x0000000ab40a7221 */ /* 0x020fe20000010000 */
[----:B------:R-:W-:Y:S01]  /*b2a0*/  FMUL.FTZ R148, R148, R164 ;  /* 0x000000a494947220 */ /* 0x000fe20000410000 */
[----:B---3--:R-:W-:Y:S01]  /*b2b0*/  FMNMX.FTZ R20, R20, R153, !PT ;  /* 0x0000009914147209 */ /* 0x008fe20007810000 */
[----:B------:R-:W-:-:S02]  /*b2c0*/  @!P2 IMAD R153, R189, 0x40, R198 ;  /* 0x00000040bd99a824 */ /* 0x000fc400078e02c6 */
[----:B------:R-:W-:Y:S02]  /*b2d0*/  FMUL.FTZ R149, R149, R164 ;  /* 0x000000a495957220 */ /* 0x000fe40000410000 */
[----:B------:R-:W-:Y:S01]  /*b2e0*/  FADD.FTZ R15, -R20, R15 ;  /* 0x0000000f140f7221 */ /* 0x000fe20000010100 */
[----:B------:R-:W-:Y:S01]  /*b2f0*/  @!P2 LEA R153, R153, R2, 0x2 ;  /* 0x000000029999a211 */ /* 0x000fe200078e10ff */
[----:B--2---:R-:W-:Y:S02]  /*b300*/  FADD.FTZ R10, R181, R10 ;  /* 0x0000000ab50a7221 */ /* 0x004fe40000010000 */
[----:B------:R-:W-:Y:S02]  /*b310*/  FMUL.FTZ R15, R15, R3 ;  /* 0x000000030f0f7220 */ /* 0x000fe40000410000 */
[----:B------:R-:W-:Y:S04]  /*b320*/  @!P2 STS [R153+0x28800], R164 ;  /* 0x028800a49900a388 */ /* 0x000fe80000000800 */
[----:B------:R-:W2:Y:S02]  /*b330*/  MUFU.EX2 R15, R15 ;  /* 0x0000000f000f7308 */ /* 0x000ea40000000800 */
[----:B--2---:R2:W-:Y:S01]  /*b340*/  @!P2 STS [R153+0x28820], R15 ;  /* 0x0288200f9900a388 */ /* 0x0045e20000000800 */
        /* <DEDUP_REMOVED lines=9> */
[----:B--2---:R-:W-:Y:S01]  /*b3e0*/  FMUL.FTZ R153, R20, R3 ;  /* 0x0000000314997220 */ /* 0x004fe20000410000 */
[-C--:B------:R-:W-:Y:S01]  /*b3f0*/  FMUL.FTZ R43, R43, R15.reuse ;  /* 0x0000000f2b2b7220 */ /* 0x080fe20000410000 */
[-C--:B------:R-:W-:Y:S01]  /*b400*/  FMUL.FTZ R46, R46, R15.reuse ;  /* 0x0000000f2e2e7220 */ /* 0x080fe20000410000 */
[----:B------:R-:W-:Y:S01]  /*b410*/  FMUL.FTZ R47, R47, R15 ;  /* 0x0000000f2f2f7220 */ /* 0x000fe20000410000 */
        /* <DEDUP_REMOVED lines=17> */
[----:B------:R-:W-:Y:S01]  /*b530*/  FFMA.FTZ R183, R183, R3, -R153 ;  /* 0x00000003b7b77223 */ /* 0x000fe20000010899 */
[-C--:B------:R-:W-:Y:S01]  /*b540*/  FMUL.FTZ R50, R50, R15.reuse ;  /* 0x0000000f32327220 */ /* 0x080fe20000410000 */
[-C--:B------:R-:W-:Y:S01]  /*b550*/  FMUL.FTZ R51, R51, R15.reuse ;  /* 0x0000000f33337220 */ /* 0x080fe20000410000 */
[-C--:B------:R-:W-:Y:S01]  /*b560*/  FMUL.FTZ R54, R54, R15.reuse ;  /* 0x0000000f36367220 */ /* 0x080fe20000410000 */
[----:B------:R-:W-:Y:S01]  /*b570*/  FMUL.FTZ R55, R55, R15 ;  /* 0x0000000f37377220 */ /* 0x000fe20000410000 */
[----:B------:R-:W4:Y:S01]  /*b580*/  MUFU.EX2 R191, R191 ;  /* 0x000000bf00bf7308 */ /* 0x000f220000000800 */
[----:B--2---:R-:W-:Y:S01]  /*b590*/  FFMA.FTZ R11, R15, R11, R189 ;  /* 0x0000000b0f0b7223 */ /* 0x004fe200000100bd */
[-C--:B------:R-:W-:Y:S01]  /*b5a0*/  FMUL.FTZ R58, R58, R15.reuse ;  /* 0x0000000f3a3a7220 */ /* 0x080fe20000410000 */
[-C--:B------:R-:W-:Y:S01]  /*b5b0*/  FMUL.FTZ R59, R59, R15.reuse ;  /* 0x0000000f3b3b7220 */ /* 0x080fe20000410000 */
[-C--:B------:R-:W-:Y:S01]  /*b5c0*/  FMUL.FTZ R62, R62, R15.reuse ;  /* 0x0000000f3e3e7220 */ /* 0x080fe20000410000 */
[-C--:B------:R-:W-:Y:S01]  /*b5d0*/  FMUL.FTZ R63, R63, R15.reuse ;  /* 0x0000000f3f3f7220 */ /* 0x080fe20000410000 */
[-C--:B------:R-:W-:Y:S01]  /*b5e0*/  FMUL.FTZ R66, R66, R15.reuse ;  /* 0x0000000f42427220 */ /* 0x080fe20000410000 */
[----:B------:R-:W-:Y:S01]  /*b5f0*/  FMUL.FTZ R67, R67, R15 ;  /* 0x0000000f43437220 */ /* 0x000fe20000410000 */
[----:B------:R-:W2:Y:S01]  /*b600*/  MUFU.EX2 R155, R155 ;  /* 0x0000009b009b7308 */ /* 0x000ea20000000800 */
        /* <DEDUP_REMOVED lines=8> */
[----:B----4-:R-:W-:Y:S01]  /*b690*/  FADD.FTZ R153, R191, R153 ;  /* 0x00000099bf997221 */ /* 0x010fe20000010000 */
[-C--:B------:R-:W-:Y:S01]  /*b6a0*/  FMUL.FTZ R79, R79, R15.reuse ;  /* 0x0000000f4f4f7220 */ /* 0x080fe20000410000 */
[-C--:B------:R-:W-:Y:S01]  /*b6b0*/  FMUL.FTZ R82, R82, R15.reuse ;  /* 0x0000000f52527220 */ /* 0x080fe20000410000 */
[-C--:B------:R-:W-:Y:S01]  /*b6c0*/  FMUL.FTZ R83, R83, R15.reuse ;  /* 0x0000000f53537220 */ /* 0x080fe20000410000 */
[-C--:B------:R-:W-:Y:S01]  /*b6d0*/  FMUL.FTZ R86, R86, R15.reuse ;  /* 0x0000000f56567220 */ /* 0x080fe20000410000 */
[-C--:B------:R-:W-:Y:S01]  /*b6e0*/  FMUL.FTZ R87, R87, R15.reuse ;  /* 0x0000000f57577220 */ /* 0x080fe20000410000 */
[----:B------:R-:W-:Y:S01]  /*b6f0*/  FMUL.FTZ R90, R90, R15 ;  /* 0x0000000f5a5a7220 */ /* 0x000fe20000410000 */
[----:B------:R-:W4:Y:S01]  /*b700*/  MUFU.EX2 R162, R162 ;  /* 0x000000a200a27308 */ /* 0x000f220000000800 */
[C---:B--2---:R-:W-:Y:S01]  /*b710*/  FADD.FTZ R153, R155.reuse, R153 ;  /* 0x000000999b997221 */ /* 0x044fe20000010000 */
[----:B------:R-:W-:Y:S01]  /*b720*/  F2FP.F16.F32.PACK_AB R191, R155, R191 ;  /* 0x000000bf9bbf723e */ /* 0x000fe200000000ff */
[----:B------:R-:W-:Y:S01]  /*b730*/  BAR.SYNC.DEFER_BLOCKING 0xf, 0x100 ;  /* 0x03c4000000007b1d */ /* 0x000fe20000010000 */
[-C--:B------:R-:W-:Y:S01]  /*b740*/  FMUL.FTZ R91, R91, R15.reuse ;  /* 0x0000000f5b5b7220 */ /* 0x080fe20000410000 */
[-C--:B------:R-:W-:Y:S01]  /*b750*/  FMUL.FTZ R94, R94, R15.reuse ;  /* 0x0000000f5e5e7220 */ /* 0x080fe20000410000 */
[-C--:B------:R-:W-:Y:S01]  /*b760*/  FMUL.FTZ R95, R95, R15.reuse ;  /* 0x0000000f5f5f7220 */ /* 0x080fe20000410000 */
[-C--:B------:R-:W-:Y:S01]  /*b770*/  FMUL.FTZ R98, R98, R15.reuse ;  /* 0x0000000f62627220 */ /* 0x080fe20000410000 */
[-C--:B------:R-:W-:Y:S01]  /*b780*/  FMUL.FTZ R99, R99, R15.reuse ;  /* 0x0000000f63637220 */ /* 0x080fe20000410000 */
[----:B------:R-:W2:Y:S01]  /*b790*/  MUFU.EX2 R157, R157 ;  /* 0x0000009d009d7308 */ /* 0x000ea20000000800 */
[----:B---3--:R-:W-:Y:S01]  /*b7a0*/  FADD.FTZ R153, R158, R153 ;  /* 0x000000999e997221 */ /* 0x008fe20000010000 */
[-C--:B------:R-:W-:Y:S01]  /*b7b0*/  FMUL.FTZ R102, R102, R15.reuse ;  /* 0x0000000f66667220 */ /* 0x080fe20000410000 */
        /* <DEDUP_REMOVED lines=12> */
[----:B------:R-:W-:Y:S01]  /*b880*/  FMUL.FTZ R122, R122, R15 ;  /* 0x0000000f7a7a7220 */ /* 0x000fe20000410000 */
[----:B------:R-:W4:Y:S01]  /*b890*/  MUFU.EX2 R159, R159 ;  /* 0x0000009f009f7308 */ /* 0x000f220000000800 */
[----:B--2---:R-:W-:Y:S01]  /*b8a0*/  FADD.FTZ R155, R157, R154 ;  /* 0x0000009a9d9b7221 */ /* 0x004fe20000010000 */
[----:B------:R-:W-:Y:S01]  /*b8b0*/  F2FP.F16.F32.PACK_AB R154, R165, R161 ;  /* 0x000000a1a59a723e */ /* 0x000fe200000000ff */
[----:B------:R2:W-:Y:S01]  /*b8c0*/  STSM.16.M88.4 [R217+0x26800], R188 ;  /* 0x026800bcd9007844 */ /* 0x0005e20000000200 */
[-C--:B------:R-:W-:Y:S01]  /*b8d0*/  FMUL.FTZ R123, R123, R15.reuse ;  /* 0x0000000f7b7b7220 */ /* 0x080fe20000410000 */
[-C--:B------:R-:W-:Y:S01]  /*b8e0*/  FMUL.FTZ R126, R126, R15.reuse ;  /* 0x0000000f7e7e7220 */ /* 0x080fe20000410000 */
[-C--:B------:R-:W-:Y:S01]  /*b8f0*/  FMUL.FTZ R127, R127, R15.reuse ;  /* 0x0000000f7f7f7220 */ /* 0x080fe20000410000 */
[----:B------:R-:W-:Y:S01]  /*b900*/  FMUL.FTZ R130, R130, R15 ;  /* 0x0000000f82827220 */ /* 0x000fe20000410000 */
[----:B------:R-:W5:Y:S01]  /*b910*/  MUFU.EX2 R166, R166 ;  /* 0x000000a600a67308 */ /* 0x000f620000000800 */
[C---:B---3--:R-:W-:Y:S01]  /*b920*/  FADD.FTZ R158, R163.reuse, R155 ;  /* 0x0000009ba39e7221 */ /* 0x048fe20000010000 */
[----:B------:R-:W-:Y:S01]  /*b930*/  F2FP.F16.F32.PACK_AB R155, R163, R157 ;  /* 0x0000009da39b723e */ /* 0x000fe200000000ff */
[-C--:B------:R-:W-:Y:S01]  /*b940*/  FMUL.FTZ R131, R131, R15.reuse ;  /* 0x0000000f83837220 */ /* 0x080fe20000410000 */
[-C--:B------:R-:W-:Y:S01]  /*b950*/  FMUL.FTZ R134, R134, R15.reuse ;  /* 0x0000000f86867220 */ /* 0x080fe20000410000 */
[-C--:B------:R-:W-:Y:S01]  /*b960*/  FMUL.FTZ R135, R135, R15.reuse ;  /* 0x0000000f87877220 */ /* 0x080fe20000410000 */
[-C--:B------:R-:W-:Y:S01]  /*b970*/  FMUL.FTZ R138, R138, R15.reuse ;  /* 0x0000000f8a8a7220 */ /* 0x080fe20000410000 */
[----:B------:R2:W-:Y:S01]  /*b980*/  STSM.16.M88.4 [R220], R152 ;  /* 0x00000098dc007844 */ /* 0x0005e20000000200 */
        /* <DEDUP_REMOVED lines=9> */
[C---:B-----5:R-:W-:Y:S01]  /*ba20*/  FADD.FTZ R158, R166.reuse, R158 ;  /* 0x0000009ea69e7221 */ /* 0x060fe20000010000 */
[----:B------:R-:W-:Y:S01]  /*ba30*/  F2FP.F16.F32.PACK_AB R157, R166, R159 ;  /* 0x0000009fa69d723e */ /* 0x000fe200000000ff */
[----:B------:R-:W-:-:S05]  /*ba40*/  FMUL.FTZ R151, R151, R15 ;  /* 0x0000000f97977220 */ /* 0x000fca0000410000 */
[----:B------:R-:W5:Y:S01]  /*ba50*/  MUFU.EX2 R178, R178 ;  /* 0x000000b200b27308 */ /* 0x000f620000000800 */
[----:B---3--:R-:W-:Y:S01]  /*ba60*/  FADD.FTZ R159, R11, R158 ;  /* 0x0000009e0b9f7221 */ /* 0x008fe20000010000 */
[----:B------:R-:W-:-:S06]  /*ba70*/  F2FP.F16.F32.PACK_AB R158, R173, R172 ;  /* 0x000000acad9e723e */ /* 0x000fcc00000000ff */
[----:B------:R-:W3:Y:S01]  /*ba80*/  MUFU.EX2 R161, R179 ;  /* 0x000000b300a17308 */ /* 0x000ee20000000800 */
[C---:B----4-:R-:W-:Y:S01]  /*ba90*/  FADD.FTZ R162, R175.reuse, R159 ;  /* 0x0000009fafa27221 */ /* 0x050fe20000010000 */
[----:B------:R-:W-:-:S05]  /*baa0*/  F2FP.F16.F32.PACK_AB R159, R175, R11 ;  /* 0x0000000baf9f723e */ /* 0x000fca00000000ff */
[----:B------:R2:W-:Y:S01]  /*bab0*/  STSM.16.M88.4 [R218], R156 ;  /* 0x0000009cda007844 */ /* 0x0005e20000000200 */
[----:B------:R-:W4:Y:S01]  /*bac0*/  MUFU.EX2 R163, R182 ;  /* 0x000000b600a37308 */ /* 0x000f220000000800 */
[----:B-----5:R-:W-:-:S07]  /*bad0*/  FADD.FTZ R162, R178, R162 ;  /* 0x000000a2b2a27221 */ /* 0x020fce0000010000 */
[----:B------:R-:W5:Y:S01]  /*bae0*/  MUFU.EX2 R183, R183 ;  /* 0x000000b700b77308 */ /* 0x000f620000000800 */
[C---:B---3--:R-:W-:Y:S01]  /*baf0*/  FADD.FTZ R162, R161.reuse, R162 ;  /* 0x000000a2a1a27221 */ /* 0x048fe20000010000 */
[----:B------:R-:W-:-:S03]  /*bb00*/  F2FP.F16.F32.PACK_AB R161, R161, R178 ;  /* 0x000000b2a1a1723e */ /* 0x000fc600000000ff */
[----:B----4-:R-:W-:Y:S01]  /*bb10*/  FADD.FTZ R11, R163, R162 ;  /* 0x000000a2a30b7221 */ /* 0x010fe20000010000 */
[----:B------:R-:W-:Y:S02]  /*bb20*/  F2FP.F16.F32.PACK_AB R162, R181, R180 ;  /* 0x000000b4b5a2723e */ /* 0x000fe400000000ff */
[C---:B-----5:R-:W-:Y:S01]  /*bb30*/  F2FP.F16.F32.PACK_AB R163, R183.reuse, R163 ;  /* 0x000000a3b7a3723e */ /* 0x060fe200000000ff */
[----:B------:R-:W-:-:S04]  /*bb40*/  FADD.FTZ R11, R183, R11 ;  /* 0x0000000bb70b7221 */ /* 0x000fc80000010000 */
[----:B------:R2:W-:Y:S01]  /*bb50*/  STSM.16.M88.4 [R219], R160 ;  /* 0x000000a0db007844 */ /* 0x0005e20000000200 */
[----:B------:R-:W-:Y:S05]  /*bb60*/  @!P0 BRA `(.L_x_3923) ;  /* 0x0000000000048947 */ /* 0x000fea0003800000 */
[----:B------:R-:W-:Y:S01]  /*bb70*/  BPT.TRAP 0x1 ;  /* 0x000000040000795c */ /* 0x000fe20000300000 */
.L_x_3923:
[----:B------:R3:W4:Y:S01]  /*bb80*/  SYNCS.PHASECHK.TRANS64.TRYWAIT P2, [R21+URZ+0x28c50], R14 ;  /* 0x028c500e150075a7 */ /* 0x000722000804017f */
[----:B------:R-:W-:Y:S05]  /*bb90*/  @!P0 BRA `(.L_x_3924) ;  /* 0x0000000000048947 */ /* 0x000fea0003800000 */
[----:B------:R-:W-:Y:S01]  /*bba0*/  BPT.TRAP 0x1 ;  /* 0x000000040000795c */ /* 0x000fe20000300000 */
.L_x_3924:
[----:B------:R-:W-:Y:S04]  /*bbb0*/  BSSY B1, `(.L_x_3925) ;  /* 0x0000004000017945 */ /* 0x000fe80003800000 */
[----:B----4-:R-:W-:Y:S05]  /*bbc0*/  @P2 BRA `(.L_x_3926) ;  /* 0x0000000000082947 */ /* 0x010fea0003800000 */
[----:B------:R-:W4:Y:S02]  /*bbd0*/  SYNCS.PHASECHK.TRANS64.TRYWAIT P2, [R21+URZ+0x28c50], R14 ;  /* 0x028c500e150075a7 */ /* 0x000f24000804017f */
[----:B----4-:R-:W-:Y:S05]  /*bbe0*/  @!P2 BRA `(.L_x_3927) ;  /* 0x000000b800dca947 */ /* 0x010fea0003800000 */
.L_x_3926:
[----:B------:R-:W-:Y:S05]  /*bbf0*/  BSYNC B1 ;  /* 0x0000000000017941 */ /* 0x000fea0003800000 */
.L_x_3925:
[----:B01-34-:R-:W-:Y:S01]  /*bc00*/  IMAD R14, R18, 0x1000, R12 ;  /* 0x00001000120e7824 */ /* 0x01bfe200078e020c */
[----:B------:R-:W-:Y:S01]  /*bc10*/  WARPGROUP.ARRIVE ;  /* 0x00000000000079c5 */ /* 0x000fe20000000000 */
[----:B------:R-:W-:Y:S02]  /*bc20*/  IMAD.MOV.U32 R15, RZ, RZ, 0x40000040 ;  /* 0x40000040ff0f7424 */ /* 0x000fe400078e00ff */
[C---:B------:R-:W-:Y:S01]  /*bc30*/  VIADD R164, R14.reuse, 0x80 ;  /* 0x000000800ea47836 */ /* 0x040fe20000000000 */
[----:B------:R-:W-:Y:S01]  /*bc40*/  R2UR UR6, R14 ;  /* 0x000000000e0672ca */ /* 0x000fe200000e0000 */
[----:B------:R-:W-:Y:S01]  /*bc50*/  IMAD.MOV.U32 R165, RZ, RZ, 0x40000040 ;  /* 0x40000040ffa57424 */ /* 0x000fe200078e00ff */
[----:B------:R-:W-:Y:S01]  /*bc60*/  R2UR UR7, R15 ;  /* 0x000000000f0772ca */ /* 0x000fe200000e0000 */
[----:B------:R-:W-:-:S12]  /*bc70*/  IMAD.MOV.U32 R15, RZ, RZ, 0x40000040 ;  /* 0x40000040ff0f7424 */ /* 0x000fd800078e00ff */
[----:B------:R-:W-:Y:S01]  /*bc80*/  HGMMA.64x256x16.F32 R24, R188, gdesc[UR4].tnspB, R24, gsb0 ;  /* 0x43e00004bc187df0 */ /* 0x000fe20008000818 */
[----:B------:R-:W-:Y:S02]  /*bc90*/  R2UR UR6, R164 ;  /* 0x00000000a40672ca */ /* 0x000fe400000e0000 */
[----:B------:R-:W-:Y:S01]  /*bca0*/  R2UR UR7, R165 ;  /* 0x00000000a50772ca */ /* 0x000fe200000e0000 */
[----:B------:R-:W-:Y:S02]  /*bcb0*/  WARPGROUP.DEPBAR.LE gsb0, 0x0 ;  /* 0x00008000000079c5 */ /* 0x000fe40000010000 */
[----:B------:R-:W-:-:S15]  /*bcc0*/  WARPGROUP.ARRIVE ;  /* 0x00000000000079c5 */ /* 0x000fde0000000000 */
[----:B------:R-:W-:-:S07]  /*bcd0*/  NOP ;  /* 0x0000000000007918 */ /* 0x000fce0000000000 */
[----:B------:R-:W-:Y:S03]  /*bce0*/  HGMMA.64x256x16.F32 R24, R152, gdesc[UR4].tnspB, R24, gsb0 ;  /* 0x43e0000498187df0 */ /* 0x000fe60008000818 */
[----:B------:R-:W-:Y:S02]  /*bcf0*/  WARPGROUP.DEPBAR.LE gsb0, 0x0 ;  /* 0x00008000000079c5 */ /* 0x000fe40000010000 */
[C---:B--2---:R-:W-:Y:S01]  /*bd00*/  VIADD R152, R14.reuse, 0x100 ;  /* 0x000001000e987836 */ /* 0x044fe20000000000 */
[----:B------:R-:W-:Y:S01]  /*bd10*/  WARPGROUP.ARRIVE ;  /* 0x00000000000079c5 */ /* 0x000fe20000000000 */
[----:B------:R-:W-:Y:S02]  /*bd20*/  IMAD.MOV.U32 R153, RZ, RZ, 0x40000040 ;  /* 0x40000040ff997424 */ /* 0x000fe400078e00ff */
[----:B------:R-:W-:Y:S01]  /*bd30*/  VIADD R14, R14, 0x180 ;  /* 0x000001800e0e7836 */ /* 0x000fe20000000000 */
[----:B------:R-:W-:-:S02]  /*bd40*/  R2UR UR6, R152 ;  /* 0x00000000980672ca */ /* 0x000fc400000e0000 */
[----:B------:R-:W-:-:S15]  /*bd50*/  R2UR UR7, R153 ;  /* 0x00000000990772ca */ /* 0x000fde00000e0000 */
[----:B------:R-:W-:-:S01]  /*bd60*/  NOP ;  /* 0x0000000000007918 */ /* 0x000fc20000000000 */
        /* <DEDUP_REMOVED lines=16> */
[----:B------:R-:W-:Y:S05]  /*be70*/  @!P0 BRA `(.L_x_3928) ;  /* 0x0000000000048947 */ /* 0x000fea0003800000 */
[----:B------:R-:W-:Y:S01]  /*be80*/  BPT.TRAP 0x1 ;  /* 0x000000040000795c */ /* 0x000fe20000300000 */
.L_x_3928:
[----:B------:R-:W-:Y:S01]  /*be90*/  IADD3 R21, R21, 0x28c60, RZ ;  /* 0x00028c6015157810 */ /* 0x000fe20007ffe0ff */
[----:B------:R-:W-:Y:S02]  /*bea0*/  IMAD.MOV.U32 R15, RZ, RZ, R20 ;  /* 0x000000ffff0f7224 */ /* 0x000fe400078e0014 */
[----:B------:R-:W-:Y:S01]  /*beb0*/  IMAD.MOV.U32 R188, RZ, RZ, R0 ;  /* 0x000000ffffbc7224 */ /* 0x000fe200078e0000 */
[----:B------:R-:W-:Y:S01]  /*bec0*/  PRMT R21, R193, 0x654, R21 ;  /* 0x00000654c1157816 */ /* 0x000fe20000000015 */
[----:B------:R-:W-:-:S03]  /*bed0*/  IMAD.MOV.U32 R189, RZ, RZ, R18 ;  /* 0x000000ffffbd7224 */ /* 0x000fc600078e0012 */
[----:B------:R2:W-:Y:S01]  /*bee0*/  SYNCS.ARRIVE.TRANS64.RED.A1T0 RZ, [R21+URZ], RZ ;  /* 0x000000ff15ff79a7 */ /* 0x0005e2000810043f */
[----:B------:R-:W-:Y:S05]  /*bef0*/  @P1 BRA `(.L_x_3929) ;  /* 0xffffffe400641947 */ /* 0x000fea000383ffff */
.L_x_3916:
[----:B------:R-:W-:Y:S05]  /*bf00*/  BSYNC B0 ;  /* 0x0000000000007941 */ /* 0x000fea0003800000 */
.L_x_3915:
[----:B-1----:R-:W3:Y:S01]  /*bf10*/  LDL.LU R163, [R1+0x34] ;  /* 0x0000340001a37983 */ /* 0x002ee20000300800 */
[----:B--2---:R-:W-:-:S03]  /*bf20*/  IMAD.MOV.U32 R21, RZ, RZ, -0x800000 ;  /* 0xff800000ff157424 */ /* 0x004fc600078e00ff */
[----:B------:R-:W1:Y:S04]  /*bf30*/  SHFL.BFLY PT, R5, R10, 0x2, 0x1f ;  /* 0x0c401f000a057f89 */ /* 0x000e6800000e0000 */
[----:B------:R-:W2:Y:S01]  /*bf40*/  SHFL.BFLY PT, R6, R11, 0x2, 0x1f ;  /* 0x0c401f000b067f89 */ /* 0x000ea200000e0000 */
[----:B-1----:R-:W-:Y:S01]  /*bf50*/  FADD.FTZ R4, R5, R10 ;  /* 0x0000000a05047221 */ /* 0x002fe20000010000 */
[----:B--2---:R-:W-:-:S04]  /*bf60*/  FADD.FTZ R6, R6, R11 ;  /* 0x0000000b06067221 */ /* 0x004fc80000010000 */
[----:B------:R-:W1:Y:S04]  /*bf70*/  SHFL.BFLY PT, R5, R4, 0x1, 0x1f ;  /* 0x0c201f0004057f89 */ /* 0x000e6800000e0000 */
[----:B------:R-:W2:Y:S01]  /*bf80*/  SHFL.BFLY PT, R7, R6, 0x1, 0x1f ;  /* 0x0c201f0006077f89 */ /* 0x000ea200000e0000 */
[----:B-1----:R-:W-:Y:S01]  /*bf90*/  FADD.FTZ R5, R4, R5 ;  /* 0x0000000504057221 */ /* 0x002fe20000010000 */
[----:B--2---:R-:W-:Y:S01]  /*bfa0*/  FADD.FTZ R7, R6, R7 ;  /* 0x0000000706077221 */ /* 0x004fe20000010000 */
[----:B------:R-:W-:Y:S08]  /*bfb0*/  BAR.ARV 0x8, 0x100 ;  /* 0x0204000000007b1d */ /* 0x000ff00000002000 */
[----:B------:R-:W-:Y:S01]  /*bfc0*/  BAR.SYNC.DEFER_BLOCKING 0xf, 0x100 ;  /* 0x03c4000000007b1d */ /* 0x000fe20000010000 */
[----:B------:R-:W-:-:S02]  /*bfd0*/  FSETP.NE.FTZ.AND P0, PT, R5, RZ, PT ;  /* 0x000000ff0500720b */ /* 0x000fc40003f15000 */
[----:B------:R-:W-:-:S11]  /*bfe0*/  FSETP.NE.FTZ.AND P1, PT, R7, RZ, PT ;  /* 0x000000ff0700720b */ /* 0x000fd60003f35000 */
[----:B------:R-:W1:Y:S01]  /*bff0*/  @P0 MUFU.LG2 R8, R5 ;  /* 0x0000000500080308 */ /* 0x000e620000000c00 */
[C---:B------:R-:W-:Y:S01]  /*c000*/  @P0 FMUL.FTZ R9, R3.reuse, 0.69314718246459960938 ;  /* 0x3f31721803090820 */ /* 0x040fe20000410000 */
[----:B------:R-:W-:-:S06]  /*c010*/  @P1 FMUL.FTZ R4, R3, 0.69314718246459960938 ;  /* 0x3f31721803041820 */ /* 0x000fcc0000410000 */
[----:B------:R-:W2:Y:S01]  /*c020*/  @P1 MUFU.LG2 R10, R7 ;  /* 0x00000007000a1308 */ /* 0x000ea20000000c00 */
[----:B-1----:R-:W-:-:S04]  /*c030*/  @P0 FMUL.FTZ R8, R8, 0.69314718246459960938 ;  /* 0x3f31721808080820 */ /* 0x002fc80000410000 */
[----:B------:R-:W-:Y:S01]  /*c040*/  @P0 FFMA.FTZ R21, R9, R0, R8 ;  /* 0x0000000009150223 */ /* 0x000fe20000010008 */
[----:B------:R-:W-:Y:S02]  /*c050*/  IMAD.MOV.U32 R0, RZ, RZ, -0x800000 ;  /* 0xff800000ff007424 */ /* 0x000fe400078e00ff */
[----:B--2---:R-:W-:-:S04]  /*c060*/  @P1 FMUL.FTZ R3, R10, 0.69314718246459960938 ;  /* 0x3f3172180a031820 */ /* 0x004fc80000410000 */
[----:B------:R-:W-:Y:S01]  /*c070*/  @P1 FFMA.FTZ R0, R4, R20, R3 ;  /* 0x0000001404001223 */ /* 0x000fe20000010003 */
[----:B------:R-:W-:Y:S02]  /*c080*/  IMAD.MOV R3, RZ, RZ, -R216 ;  /* 0x000000ffff037224 */ /* 0x000fe400078e0ad8 */
[----:B------:R-:W-:-:S03]  /*c090*/  IMAD.MOV.U32 R4, RZ, RZ, RZ ;  /* 0x000000ffff047224 */ /* 0x000fc600078e00ff */
[----:B------:R-:W-:Y:S01]  /*c0a0*/  ISETP.NE.AND P2, PT, R214, R3, PT ;  /* 0x00000003d600720c */ /* 0x000fe20003f45270 */
[----:B------:R-:W-:Y:S02]  /*c0b0*/  IMAD.MOV.U32 R3, RZ, RZ, RZ ;  /* 0x000000ffff037224 */ /* 0x000fe400078e00ff */
[----:B------:R-:W1:Y:S08]  /*c0c0*/  @P1 MUFU.RCP R4, R7 ;  /* 0x0000000700041308 */ /* 0x000e700000001000 */
[----:B------:R1:W2:Y:S01]  /*c0d0*/  @P0 MUFU.RCP R3, R5 ;  /* 0x0000000500030308 */ /* 0x0002a20000001000 */
[----:B------:R-:W-:-:S02]  /*c0e0*/  PLOP3.LUT P0, PT, PT, PT, PT, 0x8, 0x0 ;  /* 0x000000000000781c */ /* 0x000fc40003f0e170 */
[C---:B------:R-:W-:Y:S01]  /*c0f0*/  @!P2 LEA R9, R18.reuse, R198, 0x6 ;  /* 0x000000c61209a211 */ /* 0x040fe200078e30ff */
[----:B------:R-:W-:-:S04]  /*c100*/  VIADD R18, R18, 0x1 ;  /* 0x0000000112127836 */ /* 0x000fc80000000000 */
[----:B------:R-:W-:Y:S01]  /*c110*/  @!P2 IMAD R9, R9, 0x4, R2 ;  /* 0x000000040909a824 */ /* 0x000fe200078e0202 */
[----:B------:R-:W-:Y:S01]  /*c120*/  ISETP.NE.AND P1, PT, R18, 0x2, PT ;  /* 0x000000021200780c */ /* 0x000fe20003f25270 */
[-C--:B-1----:R-:W-:Y:S01]  /*c130*/  FMUL.FTZ R5, R26, R4.reuse ;  /* 0x000000041a057220 */ /* 0x082fe20000410000 */
[-C--:B------:R-:W-:Y:S01]  /*c140*/  FMUL.FTZ R7, R30, R4.reuse ;  /* 0x000000041e077220 */ /* 0x080fe20000410000 */
[-C--:B------:R-:W-:Y:S01]  /*c150*/  FMUL.FTZ R31, R31, R4.reuse ;  /* 0x000000041f1f7220 */ /* 0x080fe20000410000 */
[----:B------:R-:W-:Y:S01]  /*c160*/  @!P2 STS [R9+0x28820], R4 ;  /* 0x028820040900a388 */ /* 0x000fe20000000800 */
[----:B------:R-:W-:Y:S01]  /*c170*/  SEL R2, RZ, 0x1, P1 ;  /* 0x00000001ff027807 */ /* 0x000fe20000800000 */
[-C--:B------:R-:W-:Y:S01]  /*c180*/  FMUL.FTZ R35, R35, R4.reuse ;  /* 0x0000000423237220 */ /* 0x080fe20000410000 */
[-C--:B------:R-:W-:Y:S01]  /*c190*/  FMUL.FTZ R11, R38, R4.reuse ;  /* 0x00000004260b7220 */ /* 0x080fe20000410000 */
        /* <DEDUP_REMOVED lines=124> */
[----:B------:R-:W-:-:S02]  /*c960*/  LOP3.LUT R23, R23, R2, RZ, 0x3c, !PT ;  /* 0x0000000217177212 */ /* 0x000fc400078e3cff */
[----:B------:R-:W-:Y:S01]  /*c970*/  SEL R18, R18, RZ, P1 ;  /* 0x000000ff12127207 */ /* 0x000fe20000800000 */
[----:B---3--:R-:W-:-:S05]  /*c980*/  VIADD R163, R163, 0x1 ;  /* 0x00000001a3a37836 */ /* 0x008fca0000000000 */
[----:B------:R0:W-:Y:S01]  /*c990*/  STL [R1+0x34], R163 ;  /* 0x000034a301007387 */ /* 0x0001e20000100800 */
[----:B------:R-:W-:Y:S06]  /*c9a0*/  BAR.ARV 0xe, 0x100 ;  /* 0x0384000000007b1d */ /* 0x000fec0000002000 */
.L_x_3860:
[----:B------:R-:W-:Y:S05]  /*c9b0*/  BSYNC B7 ;  /* 0x0000000000077941 */ /* 0x000fea0003800000 */
.L_x_3858:
[----:B------:R-:W1:Y:S08]  /*c9c0*/  S2UR UR4, SR_CgaCtaId ;  /* 0x00000000000479c3 */ /* 0x000e700000008800 */
[----:B------:R-:W-:Y:S01]  /*c9d0*/  BAR.SYNC.DEFER_BLOCKING 0x5, 0x180 ;  /* 0x0146000000007b1d */ /* 0x000fe20000010000 */
[----:B------:R-:W-:-:S05]  /*c9e0*/  MOV R2, 0x400 ;  /* 0x0000040000027802 */ /* 0x000fca0000000f00 */
[----:B------:R-:W-:Y:S01]  /*c9f0*/  BSSY B0, `(.L_x_3930) ;  /* 0x0000327000007945 */ /* 0x000fe20003800000 */
[----:B-1----:R-:W-:-:S05]  /*ca00*/  IMAD.U32 R193, RZ, RZ, UR4 ;  /* 0x00000004ffc17e24 */ /* 0x002fca000f8e00ff */
[----:B------:R-:W-:-:S05]  /*ca10*/  LEA R2, R193, R2, 0x18 ;  /* 0x00000002c1027211 */ /* 0x000fca00078ec0ff */
[----:B-----5:R1:W2:Y:S01]  /*ca20*/  LDS.128 R24, [R2+0x28cd0] ;  /* 0x028cd00002187984 */ /* 0x0202a20000000c00 */
[----:B------:R-:W-:Y:S06]  /*ca30*/  BAR.ARV 0x4, 0x180 ;  /* 0x0106000000007b1d */ /* 0x000fec0000002000 */
[----:B------:R-:W-:Y:S05]  /*ca40*/  @P0 BRA `(.L_x_3931) ;  /* 0x0000002000a00947 */ /* 0x000fea0003800000 */
[----:B------:R-:W3:Y:S01]  /*ca50*/  LDL R30, [R1+0x5c] ;  /* 0x00005c00011e7983 */ /* 0x000ee20000100800 */
[----:B------:R-:W-:Y:S01]  /*ca60*/  F2FP.F16.F32.PACK_AB R5, R3, R5 ;  /* 0x000000050305723e */ /* 0x000fe200000000ff */
[----:B------:R-:W-:Y:S01]  /*ca70*/  ULDC.64 UR4, c[0x0][0xc00] ;  /* 0x0003000000047ab9 */ /* 0x000fe20000000a00 */
[----:B------:R-:W-:Y:S01]  /*ca80*/  F2FP.F16.F32.PACK_AB R4, R6, R8 ;  /* 0x000000080604723e */ /* 0x000fe200000000ff */
[----:B------:R-:W4:Y:S04]  /*ca90*/  LDL.LU R70, [R1+0x18] ;  /* 0x0000180001467983 */ /* 0x000f280000300800 */
[----:B------:R-:W4:Y:S01]  /*caa0*/  LDL.LU R66, [R1+0x1c] ;  /* 0x00001c0001427983 */ /* 0x000f220000300800 */
[----:B------:R-:W0:Y:S01]  /*cab0*/  S2R R49, SR_SWINHI ;  /* 0x0000000000317919 */ /* 0x000e220000002f00 */
[----:B------:R-:W-:-:S02]  /*cac0*/  F2FP.F16.F32.PACK_AB R7, R31, R7 ;  /* 0x000000071f07723e */ /* 0x000fc400000000ff */
[----:B------:R-:W-:Y:S02]  /*cad0*/  F2FP.F16.F32.PACK_AB R6, R152, R154 ;  /* 0x0000009a9806723e */ /* 0x000fe400000000ff */
[----:B------:R-:W-:Y:S02]  /*cae0*/  MOV R44, R2 ;  /* 0x00000002002c7202 */ /* 0x000fe40000000f00 */
[----:B0-----:R-:W-:Y:S02]  /*caf0*/  MOV R45, R49 ;  /* 0x00000031002d7202 */ /* 0x001fe40000000f00 */
        /* <DEDUP_REMOVED lines=12> */
[----:B------:R-:W-:Y:S01]  /*cbc0*/  F2FP.F16.F32.PACK_AB R41, R99, R41 ;  /* 0x000000296329723e */ /* 0x000fe200000000ff */
[----:B------:R-:W-:Y:S01]  /*cbd0*/  BAR.SYNC.DEFER_BLOCKING 0x1, 0x100 ;  /* 0x0044000000007b1d */ /* 0x000fe20000010000 */
[----:B---3--:R-:W-:-:S03]  /*cbe0*/  IMAD.WIDE R48, R30, 0x2, R44 ;  /* 0x000000021e307825 */ /* 0x008fc600078e022c */
[----:B------:R-:W-:Y:S01]  /*cbf0*/  LOP3.LUT R3, R48, 0x380, RZ, 0xc0, !PT ;  /* 0x0000038030037812 */ /* 0x000fe200078ec0ff */
[----:B------:R-:W-:-:S03]  /*cc00*/  IMAD.MOV.U32 R31, RZ, RZ, R49 ;  /* 0x000000ffff1f7224 */ /* 0x000fc600078e0031 */
[----:B------:R-:W-:-:S04]  /*cc10*/  SHF.R.U64 R3, R3, 0x3, RZ ;  /* 0x0000000303037819 */ /* 0x000fc800000012ff */
[----:B------:R-:W-:Y:S02]  /*cc20*/  LOP3.LUT R30, R3, R48, RZ, 0x3c, !PT ;  /* 0x00000030031e7212 */ /* 0x000fe400078e3cff */
[----:B--2---:R-:W-:Y:S02]  /*cc30*/  IADD3 R24, P0, R48, 0x20, RZ ;  /* 0x0000002030187810 */ /* 0x004fe40007f1e0ff */
[----:B------:R-:W-:-:S05]  /*cc40*/  MOV R30, R30 ;  /* 0x0000001e001e7202 */ /* 0x000fca0000000f00 */
[----:B------:R0:W-:Y:S01]  /*cc50*/  STSM.16.M88.4 [R30], R4 ;  /* 0x000000041e007844 */ /* 0x0001e20000000200 */
[----:B------:R-:W-:Y:S01]  /*cc60*/  LOP3.LUT R3, R24, 0x380, RZ, 0xc0, !PT ;  /* 0x0000038018037812 */ /* 0x000fe200078ec0ff */
[----:B0-----:R-:W-:Y:S01]  /*cc70*/  IMAD.X R5, RZ, RZ, R49, P0 ;  /* 0x000000ffff057224 */ /* 0x001fe200000e0631 */
[----:B------:R-:W-:-:S04]  /*cc80*/  IADD3 R7, P0, R48, 0x40, RZ ;  /* 0x0000004030077810 */ /* 0x000fc80007f1e0ff */
[----:B------:R-:W-:-:S04]  /*cc90*/  LOP3.LUT R6, R7, 0x380, RZ, 0xc0, !PT ;  /* 0x0000038007067812 */ /* 0x000fc800078ec0ff */
[----:B------:R-:W-:Y:S02]  /*cca0*/  SHF.R.U64 R6, R6, 0x3, RZ ;  /* 0x0000000306067819 */ /* 0x000fe400000012ff */
[----:B------:R-:W-:Y:S02]  /*ccb0*/  SHF.R.U64 R3, R3, 0x3, RZ ;  /* 0x0000000303037819 */ /* 0x000fe400000012ff */
[----:B------:R-:W-:Y:S01]  /*ccc0*/  LOP3.LUT R6, R6, R7, RZ, 0x3c, !PT ;  /* 0x0000000706067212 */ /* 0x000fe200078e3cff */
[----:B------:R-:W-:Y:S01]  /*ccd0*/  IMAD.X R7, RZ, RZ, R49, P0 ;  /* 0x000000ffff077224 */ /* 0x000fe200000e0631 */
[----:B------:R-:W-:-:S04]  /*cce0*/  LOP3.LUT R4, R3, R24, RZ, 0x3c, !PT ;  /* 0x0000001803047212 */ /* 0x000fc800078e3cff */
[----:B------:R-:W-:Y:S02]  /*ccf0*/  MOV R3, R6 ;  /* 0x0000000600037202 */ /* 0x000fe40000000f00 */
[----:B------:R-:W-:Y:S02]  /*cd00*/  F2FP.F16.F32.PACK_AB R7, R47, R46 ;  /* 0x0000002e2f07723e */ /* 0x000fe400000000ff */
[C---:B------:R-:W-:Y:S02]  /*cd10*/  IADD3 R47, P5, R48.reuse, 0x2060, RZ ;  /* 0x00002060302f7810 */ /* 0x040fe40007fbe0ff */
[C---:B------:R-:W-:Y:S02]  /*cd20*/  IADD3 R57, P2, R48.reuse, 0x2020, RZ ;  /* 0x0000202030397810 */ /* 0x040fe40007f5e0ff */
[C---:B------:R-:W-:Y:S02]  /*cd30*/  IADD3 R53, P6, R48.reuse, 0x2040, RZ ;  /* 0x0000204030357810 */ /* 0x040fe40007fde0ff */
[----:B------:R-:W-:-:S02]  /*cd40*/  IADD3 R39, P3, R48, 0x2000, RZ ;  /* 0x0000200030277810 */ /* 0x000fc40007f7e0ff */
[----:B------:R-:W-:Y:S02]  /*cd50*/  IADD3 R61, P4, R48, 0x60, RZ ;  /* 0x00000060303d7810 */ /* 0x000fe40007f9e0ff */
[----:B------:R-:W-:Y:S02]  /*cd60*/  LOP3.LUT R46, R47, 0x380, RZ, 0xc0, !PT ;  /* 0x000003802f2e7812 */ /* 0x000fe400078ec0ff */
[----:B------:R-:W-:Y:S02]  /*cd70*/  LOP3.LUT R56, R57, 0x380, RZ, 0xc0, !PT ;  /* 0x0000038039387812 */ /* 0x000fe400078ec0ff */
[----:B------:R-:W-:Y:S02]  /*cd80*/  LOP3.LUT R52, R53, 0x380, RZ, 0xc0, !PT ;  /* 0x0000038035347812 */ /* 0x000fe400078ec0ff */
[----:B------:R-:W-:Y:S02]  /*cd90*/  MOV R24, R4 ;  /* 0x0000000400187202 */ /* 0x000fe40000000f00 */
[----:B------:R-:W-:-:S02]  /*cda0*/  LOP3.LUT R38, R39, 0x380, RZ, 0xc0, !PT ;  /* 0x0000038027267812 */ /* 0x000fc400078ec0ff */
[----:B------:R-:W-:Y:S02]  /*cdb0*/  F2FP.F16.F32.PACK_AB R4, R20, R153 ;  /* 0x000000991404723e */ /* 0x000fe400000000ff */
[----:B------:R-:W-:Y:S02]  /*cdc0*/  F2FP.F16.F32.PACK_AB R5, R43, R42 ;  /* 0x0000002a2b05723e */ /* 0x000fe400000000ff */
[----:B------:R-:W-:Y:S02]  /*cdd0*/  F2FP.F16.F32.PACK_AB R6, R12, R28 ;  /* 0x0000001c0c06723e */ /* 0x000fe400000000ff */
[----:B------:R-:W-:Y:S02]  /*cde0*/  LOP3.LUT R60, R61, 0x380, RZ, 0xc0, !PT ;  /* 0x000003803d3c7812 */ /* 0x000fe400078ec0ff */
[----:B------:R-:W-:Y:S02]  /*cdf0*/  SHF.R.U64 R46, R46, 0x3, RZ ;  /* 0x000000032e2e7819 */ /* 0x000fe400000012ff */
[----:B------:R-:W-:-:S02]  /*ce00*/  SHF.R.U64 R56, R56, 0x3, RZ ;  /* 0x0000000338387819 */ /* 0x000fc400000012ff */
[----:B------:R-:W-:Y:S01]  /*ce10*/  SHF.R.U64 R52, R52, 0x3, RZ ;  /* 0x0000000334347819 */ /* 0x000fe200000012ff */
[----:B------:R0:W-:Y:S01]  /*ce20*/  STSM.16.M88.4 [R24], R8 ;  /* 0x0000000818007844 */ /* 0x0001e20000000200 */
[----:B------:R-:W-:Y:S02]  /*ce30*/  SHF.R.U64 R38, R38, 0x3, RZ ;  /* 0x0000000326267819 */ /* 0x000fe400000012ff */
[----:B------:R-:W-:Y:S01]  /*ce40*/  SHF.R.U64 R60, R60, 0x3, RZ ;  /* 0x000000033c3c7819 */ /* 0x000fe200000012ff */
[----:B------:R2:W-:Y:S01]  /*ce50*/  STSM.16.M88.4 [R3], R4 ;  /* 0x0000000403007844 */ /* 0x0005e20000000200 */
        /* <DEDUP_REMOVED lines=8> */
[----:B------:R-:W-:Y:S01]  /*cee0*/  IMAD.X R61, RZ, RZ, R49, P4 ;  /* 0x000000ffff3d7224 */ /* 0x000fe200020e0631 */
[C---:B------:R-:W-:Y:S02]  /*cef0*/  IADD3 R43, P1, R48.reuse, 0x4000, RZ ;  /* 0x00004000302b7810 */ /* 0x040fe40007f3e0ff */
[C---:B0-----:R-:W-:Y:S02]  /*cf00*/  IADD3 R9, P0, R48.reuse, 0x4020, RZ ;  /* 0x0000402030097810 */ /* 0x041fe40007f1e0ff */
[C---:B------:R-:W-:Y:S02]  /*cf10*/  IADD3 R11, P2, R48.reuse, 0x6000, RZ ;  /* 0x00006000300b7810 */ /* 0x040fe40007f5e0ff */
[C---:B--2---:R-:W-:Y:S02]  /*cf20*/  IADD3 R4, P5, R48.reuse, 0x6040, RZ ;  /* 0x0000604030047810 */ /* 0x044fe40007fbe0ff */
[----:B------:R-:W-:-:S02]  /*cf30*/  IADD3 R6, P6, R48, 0x6020, RZ ;  /* 0x0000602030067810 */ /* 0x000fc40007fde0ff */
[----:B------:R-:W-:Y:S02]  /*cf40*/  IADD3.X R39, RZ, R49, RZ, P3, !PT ;  /* 0x00000031ff277210 */ /* 0x000fe40001ffe4ff */
[C---:B------:R-:W-:Y:S02]  /*cf50*/  IADD3 R31, P3, R48.reuse, 0x4060, RZ ;  /* 0x00004060301f7810 */ /* 0x040fe40007f7e0ff */
[----:B------:R-:W-:Y:S02]  /*cf60*/  IADD3 R35, P4, R48, 0x4040, RZ ;  /* 0x0000404030237810 */ /* 0x000fe40007f9e0ff */
[----:B------:R-:W-:Y:S02]  /*cf70*/  LOP3.LUT R5, R4, 0x380, RZ, 0xc0, !PT ;  /* 0x0000038004057812 */ /* 0x000fe400078ec0ff */
[----:B------:R-:W-:Y:S02]  /*cf80*/  LOP3.LUT R8, R9, 0x380, RZ, 0xc0, !PT ;  /* 0x0000038009087812 */ /* 0x000fe400078ec0ff */
[----:B------:R-:W-:-:S02]  /*cf90*/  LOP3.LUT R10, R11, 0x380, RZ, 0xc0, !PT ;  /* 0x000003800b0a7812 */ /* 0x000fc400078ec0ff */
[----:B------:R-:W-:Y:S02]  /*cfa0*/  LOP3.LUT R7, R6, 0x380, RZ, 0xc0, !PT ;  /* 0x0000038006077812 */ /* 0x000fe400078ec0ff */
[----:B------:R-:W-:Y:S02]  /*cfb0*/  LOP3.LUT R42, R43, 0x380, RZ, 0xc0, !PT ;  /* 0x000003802b2a7812 */ /* 0x000fe400078ec0ff */
[----:B------:R-:W-:Y:S02]  /*cfc0*/  LOP3.LUT R30, R31, 0x380, RZ, 0xc0, !PT ;  /* 0x000003801f1e7812 */ /* 0x000fe400078ec0ff */
        /* <DEDUP_REMOVED lines=17> */
[----:B------:R-:W-:Y:S02]  /*d0e0*/  IADD3.X R7, RZ, R49, RZ, P6, !PT ;  /* 0x00000031ff077210 */ /* 0x000fe400037fe4ff */
[----:B------:R-:W-:Y:S01]  /*d0f0*/  LOP3.LUT R30, R30, R31, RZ, 0x3c, !PT ;  /* 0x0000001f1e1e7212 */ /* 0x000fe200078e3cff */
[--C-:B------:R-:W-:Y:S01]  /*d100*/  IMAD.X R31, RZ, RZ, R49.reuse, P3 ;  /* 0x000000ffff1f7224 */ /* 0x100fe200018e0631 */
[----:B------:R-:W-:Y:S01]  /*d110*/  LOP3.LUT R34, R34, R35, RZ, 0x3c, !PT ;  /* 0x0000002322227212 */ /* 0x000fe200078e3cff */
[----:B------:R-:W-:Y:S01]  /*d120*/  IMAD.X R35, RZ, RZ, R49, P4 ;  /* 0x000000ffff237224 */ /* 0x000fe200020e0631 */
[----:B------:R-:W-:Y:S02]  /*d130*/  IADD3 R48, P1, R48, 0x6060, RZ ;  /* 0x0000606030307810 */ /* 0x000fe40007f3e0ff */
[----:B------:R-:W-:-:S02]  /*d140*/  MOV R38, R38 ;  /* 0x0000002600267202 */ /* 0x000fc40000000f00 */
[----:B------:R-:W-:Y:S02]  /*d150*/  MOV R39, R46 ;  /* 0x0000002e00277202 */ /* 0x000fe40000000f00 */
[----:B------:R-:W-:Y:S02]  /*d160*/  MOV R36, R52 ;  /* 0x0000003400247202 */ /* 0x000fe40000000f00 */
[----:B------:R-:W-:Y:S02]  /*d170*/  MOV R20, R6 ;  /* 0x0000000600147202 */ /* 0x000fe40000000f00 */
[----:B------:R-:W-:Y:S02]  /*d180*/  MOV R46, R4 ;  /* 0x00000004002e7202 */ /* 0x000fe40000000f00 */
[----:B------:R-:W-:Y:S02]  /*d190*/  MOV R60, R60 ;  /* 0x0000003c003c7202 */ /* 0x000fe40000000f00 */
[----:B------:R-:W-:-:S02]  /*d1a0*/  MOV R24, R8 ;  /* 0x0000000800187202 */ /* 0x000fc40000000f00 */
[----:B------:R-:W-:Y:S02]  /*d1b0*/  MOV R53, R10 ;  /* 0x0000000a00357202 */ /* 0x000fe40000000f00 */
[----:B------:R-:W-:Y:S02]  /*d1c0*/  F2FP.F16.F32.PACK_AB R4, R160, R162 ;  /* 0x000000a2a004723e */ /* 0x000fe400000000ff */
[----:B------:R-:W-:Y:S02]  /*d1d0*/  F2FP.F16.F32.PACK_AB R5, R51, R50 ;  /* 0x000000323305723e */ /* 0x000fe400000000ff */
[----:B------:R-:W-:Y:S02]  /*d1e0*/  F2FP.F16.F32.PACK_AB R6, R158, R161 ;  /* 0x000000a19e06723e */ /* 0x000fe400000000ff */
[----:B------:R-:W-:Y:S02]  /*d1f0*/  F2FP.F16.F32.PACK_AB R7, R55, R54 ;  /* 0x000000363707723e */ /* 0x000fe400000000ff */
[----:B------:R-:W-:-:S02]  /*d200*/  LOP3.LUT R3, R48, 0x380, RZ, 0xc0, !PT ;  /* 0x0000038030037812 */ /* 0x000fc400078ec0ff */
[----:B------:R-:W-:Y:S02]  /*d210*/  F2FP.F16.F32.PACK_AB R8, R156, R159 ;  /* 0x0000009f9c08723e */ /* 0x000fe400000000ff */
[----:B------:R-:W-:Y:S02]  /*d220*/  F2FP.F16.F32.PACK_AB R9, R59, R58 ;  /* 0x0000003a3b09723e */ /* 0x000fe400000000ff */
[----:B------:R-:W-:Y:S02]  /*d230*/  F2FP.F16.F32.PACK_AB R10, R155, R157 ;  /* 0x0000009d9b0a723e */ /* 0x000fe400000000ff */
[----:B------:R-:W-:Y:S02]  /*d240*/  F2FP.F16.F32.PACK_AB R11, R63, R62 ;  /* 0x0000003e3f0b723e */ /* 0x000fe400000000ff */
[----:B------:R-:W-:Y:S02]  /*d250*/  MOV R56, R56 ;  /* 0x0000003800387202 */ /* 0x000fe40000000f00 */
[----:B------:R-:W-:-:S02]  /*d260*/  MOV R52, R30 ;  /* 0x0000001e00347202 */ /* 0x000fc40000000f00 */
[----:B------:R-:W-:Y:S02]  /*d270*/  F2FP.F16.F32.PACK_AB R12, R65, R64 ;  /* 0x00000040410c723e */ /* 0x000fe400000000ff */
[----:B------:R-:W-:Y:S02]  /*d280*/  MOV R47, R34 ;  /* 0x00000022002f7202 */ /* 0x000fe40000000f00 */
[----:B------:R-:W-:Y:S02]  /*d290*/  F2FP.F16.F32.PACK_AB R28, R73, R72 ;  /* 0x00000048491c723e */ /* 0x000fe400000000ff */
[----:B------:R-:W-:Y:S02]  /*d2a0*/  F2FP.F16.F32.PACK_AB R30, R77, R76 ;  /* 0x0000004c4d1e723e */ /* 0x000fe400000000ff */
[----:B------:R-:W-:Y:S01]  /*d2b0*/  F2FP.F16.F32.PACK_AB R31, R79, R78 ;  /* 0x0000004e4f1f723e */ /* 0x000fe200000000ff */
[----:B------:R-:W-:Y:S01]  /*d2c0*/  STSM.16.M88.4 [R60], R4 ;  /* 0x000000043c007844 */ /* 0x000fe20000000200 */
[----:B------:R-:W-:-:S02]  /*d2d0*/  F2FP.F16.F32.PACK_AB R34, R85, R84 ;  /* 0x000000545522723e */ /* 0x000fc400000000ff */
[----:B------:R-:W-:Y:S01]  /*d2e0*/  F2FP.F16.F32.PACK_AB R35, R87, R86 ;  /* 0x000000565723723e */ /* 0x000fe200000000ff */
[----:B------:R0:W-:Y:S01]  /*d2f0*/  STSM.16.M88.4 [R38], R8 ;  /* 0x0000000826007844 */ /* 0x0001e20000000200 */
[----:B------:R-:W-:-:S03]  /*d300*/  SHF.R.U64 R3, R3, 0x3, RZ ;  /* 0x0000000303037819 */ /* 0x000fc600000012ff */
[----:B------:R-:W-:Y:S01]  /*d310*/  STSM.16.M88.4 [R56], R12 ;  /* 0x0000000c38007844 */ /* 0x000fe20000000200 */
[----:B------:R-:W-:-:S03]  /*d320*/  LOP3.LUT R48, R3, R48, RZ, 0x3c, !PT ;  /* 0x0000003003307212 */ /* 0x000fc600078e3cff */
[----:B------:R2:W-:Y:S01]  /*d330*/  STSM.16.M88.4 [R36], R28 ;  /* 0x0000001c24007844 */ /* 0x0005e20000000200 */
[----:B------:R-:W-:-:S03]  /*d340*/  MOV R3, R42 ;  /* 0x0000002a00037202 */ /* 0x000fc60000000f00 */
[----:B------:R3:W-:Y:S01]  /*d350*/  STSM.16.M88.4 [R39], R32 ;  /* 0x0000002027007844 */ /* 0x0007e20000000200 */
[----:B------:R-:W-:Y:S02]  /*d360*/  F2FP.F16.F32.PACK_AB R42, R101, R100 ;  /* 0x00000064652a723e */ /* 0x000fe400000000ff */
[----:B------:R-:W-:Y:S02]  /*d370*/  F2FP.F16.F32.PACK_AB R43, R103, R102 ;  /* 0x00000066672b723e */ /* 0x000fe400000000ff */
[----:B0-----:R-:W-:Y:S02]  /*d380*/  F2FP.F16.F32.PACK_AB R38, R93, R92 ;  /* 0x0000005c5d26723e */ /* 0x001fe400000000ff */
[----:B------:R-:W-:Y:S02]  /*d390*/  F2FP.F16.F32.PACK_AB R4, R105, R104 ;  /* 0x000000686904723e */ /* 0x000fe400000000ff */
[----:B------:R-:W-:Y:S02]  /*d3a0*/  F2FP.F16.F32.PACK_AB R5, R107, R106 ;  /* 0x0000006a6b05723e */ /* 0x000fe400000000ff */
[----:B--2---:R-:W-:-:S02]  /*d3b0*/  F2FP.F16.F32.PACK_AB R36, R89, R88 ;  /* 0x000000585924723e */ /* 0x004fc400000000ff */
[----:B------:R-:W-:Y:S02]  /*d3c0*/  F2FP.F16.F32.PACK_AB R6, R109, R108 ;  /* 0x0000006c6d06723e */ /* 0x000fe400000000ff */
[----:B---3--:R-:W-:Y:S02]  /*d3d0*/  F2FP.F16.F32.PACK_AB R39, R95, R94 ;  /* 0x0000005e5f27723e */ /* 0x008fe400000000ff */
[----:B------:R-:W-:Y:S02]  /*d3e0*/  F2FP.F16.F32.PACK_AB R7, R111, R110 ;  /* 0x0000006e6f07723e */ /* 0x000fe400000000ff */
[----:B------:R-:W-:Y:S02]  /*d3f0*/  F2FP.F16.F32.PACK_AB R8, R113, R112 ;  /* 0x000000707108723e */ /* 0x000fe400000000ff */
[----:B------:R-:W-:Y:S02]  /*d400*/  F2FP.F16.F32.PACK_AB R9, R115, R114 ;  /* 0x000000727309723e */ /* 0x000fe400000000ff */
[----:B------:R-:W-:-:S02]  /*d410*/  F2FP.F16.F32.PACK_AB R10, R117, R116 ;  /* 0x00000074750a723e */ /* 0x000fc400000000ff */
[----:B------:R-:W-:Y:S01]  /*d420*/  F2FP.F16.F32.PACK_AB R11, R119, R118 ;  /* 0x00000076770b723e */ /* 0x000fe200000000ff */
[----:B------:R-:W-:Y:S01]  /*d430*/  STSM.16.M88.4 [R3], R36 ;  /* 0x0000002403007844 */ /* 0x000fe20000000200 */
[----:B------:R-:W-:-:S03]  /*d440*/  IMAD.X R49, RZ, RZ, R49, P1 ;  /* 0x000000ffff317224 */ /* 0x000fc600008e0631 */
[----:B------:R-:W-:Y:S01]  /*d450*/  STSM.16.M88.4 [R24], R40 ;  /* 0x0000002818007844 */ /* 0x000fe20000000200 */
[----:B------:R-:W-:-:S03]  /*d460*/  F2FP.F16.F32.PACK_AB R12, R121, R120 ;  /* 0x00000078790c723e */ /* 0x000fc600000000ff */
[----:B------:R-:W-:Y:S01]  /*d470*/  STSM.16.M88.4 [R47], R4 ;  /* 0x000000042f007844 */ /* 0x000fe20000000200 */
[----:B------:R-:W-:Y:S02]  /*d480*/  F2FP.F16.F32.PACK_AB R13, R123, R122 ;  /* 0x0000007a7b0d723e */ /* 0x000fe400000000ff */
[----:B------:R-:W-:Y:S01]  /*d490*/  F2FP.F16.F32.PACK_AB R14, R125, R124 ;  /* 0x0000007c7d0e723e */ /* 0x000fe200000000ff */
[----:B------:R4:W-:Y:S01]  /*d4a0*/  STSM.16.M88.4 [R52], R8 ;  /* 0x0000000834007844 */ /* 0x0009e20000000200 */
[----:B------:R-:W-:Y:S02]  /*d4b0*/  F2FP.F16.F32.PACK_AB R15, R127, R126 ;  /* 0x0000007e7f0f723e */ /* 0x000fe400000000ff */
[----:B------:R-:W-:Y:S02]  /*d4c0*/  ISETP.NE.U32.AND P0, PT, RZ, UR4, PT ;  /* 0x00000004ff007c0c */ /* 0x000fe4000bf05070 */
[----:B------:R-:W-:Y:S02]  /*d4d0*/  F2FP.F16.F32.PACK_AB R28, R129, R128 ;  /* 0x00000080811c723e */ /* 0x000fe400000000ff */
[----:B------:R-:W-:-:S02]  /*d4e0*/  F2FP.F16.F32.PACK_AB R29, R131, R130 ;  /* 0x00000082831d723e */ /* 0x000fc400000000ff */
[----:B------:R-:W-:Y:S02]  /*d4f0*/  F2FP.F16.F32.PACK_AB R30, R133, R132 ;  /* 0x00000084851e723e */ /* 0x000fe400000000ff */
[----:B------:R-:W-:Y:S02]  /*d500*/  F2FP.F16.F32.PACK_AB R31, R135, R134 ;  /* 0x00000086871f723e */ /* 0x000fe400000000ff */
[----:B------:R-:W-:Y:S02]  /*d510*/  F2FP.F16.F32.PACK_AB R32, R137, R136 ;  /* 0x000000888920723e */ /* 0x000fe400000000ff */
[----:B----4-:R-:W-:Y:S02]  /*d520*/  IADD3 R8, P1, R70, UR4, RZ ;  /* 0x0000000446087c10 */ /* 0x010fe4000ff3e0ff */
[----:B------:R-:W-:Y:S02]  /*d530*/  F2FP.F16.F32.PACK_AB R33, R139, R138 ;  /* 0x0000008a8b21723e */ /* 0x000fe400000000ff */
[----:B------:R-:W-:-:S02]  /*d540*/  F2FP.F16.F32.PACK_AB R34, R141, R140 ;  /* 0x0000008c8d22723e */ /* 0x000fc400000000ff */
[----:B------:R-:W-:Y:S02]  /*d550*/  F2FP.F16.F32.PACK_AB R35, R143, R142 ;  /* 0x0000008e8f23723e */ /* 0x000fe400000000ff */
[----:B------:R-:W-:Y:S02]  /*d560*/  MOV R48, R48 ;  /* 0x0000003000307202 */ /* 0x000fe40000000f00 */
[----:B------:R-:W-:Y:S02]  /*d570*/  F2FP.F16.F32.PACK_AB R4, R145, R144 ;  /* 0x000000909104723e */ /* 0x000fe400000000ff */
[----:B------:R-:W-:Y:S02]  /*d580*/  F2FP.F16.F32.PACK_AB R5, R147, R146 ;  /* 0x000000929305723e */ /* 0x000fe400000000ff */
[----:B------:R-:W-:Y:S02]  /*d590*/  F2FP.F16.F32.PACK_AB R6, R149, R148 ;  /* 0x000000949506723e */ /* 0x000fe400000000ff */
[----:B------:R-:W-:Y:S01]  /*d5a0*/  F2FP.F16.F32.PACK_AB R7, R151, R150 ;  /* 0x000000969707723e */ /* 0x000fe200000000ff */
[----:B------:R-:W-:Y:S01]  /*d5b0*/  STSM.16.M88.4 [R53], R12 ;  /* 0x0000000c35007844 */ /* 0x000fe20000000200 */
[----:B------:R-:W-:-:S02]  /*d5c0*/  ISETP.NE.AND.EX P0, PT, RZ, UR5, PT, P0 ;  /* 0x00000005ff007c0c */ /* 0x000fc4000bf05300 */
[----:B------:R-:W-:Y:S01]  /*d5d0*/  IADD3.X R9, R66, UR5, RZ, P1, !PT ;  /* 0x0000000542097c10 */ /* 0x000fe20008ffe4ff */
[----:B------:R-:W-:Y:S01]  /*d5e0*/  ULDC.64 UR4, c[0x0][0xc08] ;  /* 0x0003020000047ab9 */ /* 0x000fe20000000a00 */
[----:B------:R-:W-:Y:S01]  /*d5f0*/  STSM.16.M88.4 [R20], R28 ;  /* 0x0000001c14007844 */ /* 0x000fe20000000200 */
[----:B------:R-:W-:-:S03]  /*d600*/  ISETP.NE.U32.AND P6, PT, RZ, UR4, PT ;  /* 0x00000004ff007c0c */ /* 0x000fc6000bfc5070 */
[----:B------:R-:W-:Y:S01]  /*d610*/  STSM.16.M88.4 [R46], R32 ;  /* 0x000000202e007844 */ /* 0x000fe20000000200 */
[----:B------:R-:W-:-:S03]  /*d620*/  ISETP.NE.AND.EX P6, PT, RZ, UR5, PT, P6 ;  /* 0x00000005ff007c0c */ /* 0x000fc6000bfc5360 */
[----:B------:R0:W-:Y:S01]  /*d630*/  STSM.16.M88.4 [R48], R4 ;  /* 0x0000000430007844 */ /* 0x0001e20000000200 */
[----:B------:R-:W-:Y:S01]  /*d640*/  IMAD.MOV.U32 R24, RZ, RZ, RZ ;  /* 0x000000ffff187224 */ /* 0x000fe200078e00ff */
[----:B------:R-:W-:Y:S08]  /*d650*/  BAR.SYNC.DEFER_BLOCKING 0x1, 0x100 ;  /* 0x0044000000007b1d */ /* 0x000ff00000010000 */
[----:B0-----:R-:W-:Y:S01]  /*d660*/  @P6 IADD3 R4, P4, R70, UR4, RZ ;  /* 0x0000000446046c10 */ /* 0x001fe2000ff9e0ff */
[----:B------:R-:W-:-:S02]  /*d670*/  ULDC UR4, c[0x0][0xa88] ;  /* 0x0002a20000047ab9 */ /* 0x000fc40000000800 */
[----:B------:R-:W-:Y:S01]  /*d680*/  IMAD.U32 R3, RZ, RZ, UR4 ;  /* 0x00000004ff037e24 */ /* 0x000fe2000f8e00ff */
[----:B------:R-:W-:Y:S01]  /*d690*/  @P6 IADD3.X R5, R66, UR5, RZ, P4, !PT ;  /* 0x0000000542056c10 */ /* 0x000fe2000a7fe4ff */
[----:B------:R0:W5:Y:S04]  /*d6a0*/  @P0 LDG.E R24, desc[UR40][R8.64] ;  /* 0x0000002808180981 */ /* 0x000168000c1e1900 */
[----:B------:R0:W5:Y:S01]  /*d6b0*/  @P6 LDG.E R3, desc[UR40][R4.64] ;  /* 0x0000002804036981 */ /* 0x000162000c1e1900 */
[----:B------:R-:W2:Y:S02]  /*d6c0*/  S2R R90, SR_TID.X ;  /* 0x00000000005a7919 */ /* 0x000ea40000002100 */
[----:B--2---:R-:W-:-:S05]  /*d6d0*/  VIADD R90, R90, 0xffffff80 ;  /* 0xffffff805a5a7836 */ /* 0x004fca0000000000 */
[----:B------:R-:W-:-:S04]  /*d6e0*/  SHF.R.S32.HI R98, RZ, 0x1f, R90 ;  /* 0x0000001fff627819 */ /* 0x000fc8000001145a */
[----:B------:R-:W-:-:S04]  /*d6f0*/  LEA.HI R98, R98, R90, RZ, 0x3 ;  /* 0x0000005a62627211 */ /* 0x000fc800078f18ff */
[----:B------:R-:W-:-:S05]  /*d700*/  SHF.R.S32.HI R98, RZ, 0x3, R98 ;  /* 0x00000003ff627819 */ /* 0x000fca0000011462 */
[----:B------:R-:W-:-:S04]  /*d710*/  IMAD R15, R98, 0x40, R196 ;  /* 0x00000040620f7824 */ /* 0x000fc800078e02c4 */
[----:B------:R-:W-:-:S03]  /*d720*/  IMAD.WIDE R14, R15, 0x2, R44 ;  /* 0x000000020f0e7825 */ /* 0x000fc600078e022c */
[C---:B------:R-:W-:Y:S02]  /*d730*/  IADD3 R11, P1, R14.reuse, 0x1000, RZ ;  /* 0x000010000e0b7810 */ /* 0x040fe40007f3e0ff */
[C---:B------:R-:W-:Y:S02]  /*d740*/  IADD3 R13, P2, R14.reuse, 0x2000, RZ ;  /* 0x000020000e0d7810 */ /* 0x040fe40007f5e0ff */
[C---:B------:R-:W-:Y:S02]  /*d750*/  IADD3 R29, P3, R14.reuse, 0x3000, RZ ;  /* 0x000030000e1d7810 */ /* 0x040fe40007f7e0ff */
[----:B------:R-:W-:Y:S02]  /*d760*/  IADD3 R33, P4, R14, 0x4000, RZ ;  /* 0x000040000e217810 */ /* 0x000fe40007f9e0ff */
        /* <DEDUP_REMOVED lines=8> */
[----:B------:R-:W-:Y:S02]  /*d7f0*/  IADD3 R37, P5, R14, 0x5000, RZ ;  /* 0x000050000e257810 */ /* 0x000fe40007fbe0ff */
[----:B------:R-:W-:Y:S01]  /*d800*/  LOP3.LUT R10, R10, R11, RZ, 0x3c, !PT ;  /* 0x0000000b0a0a7212 */ /* 0x000fe200078e3cff */
[--C-:B------:R-:W-:Y:S01]  /*d810*/  IMAD.X R11, RZ, RZ, R15.reuse, P1 ;  /* 0x000000ffff0b7224 */ /* 0x100fe200008e060f */
[----:B------:R-:W-:Y:S01]  /*d820*/  LOP3.LUT R12, R12, R13, RZ, 0x3c, !PT ;  /* 0x0000000d0c0c7212 */ /* 0x000fe200078e3cff */
[--C-:B------:R-:W-:Y:S01]  /*d830*/  IMAD.X R13, RZ, RZ, R15.reuse, P2 ;  /* 0x000000ffff0d7224 */ /* 0x100fe200010e060f */
[----:B------:R-:W-:Y:S01]  /*d840*/  LOP3.LUT R28, R28, R29, RZ, 0x3c, !PT ;  /* 0x0000001d1c1c7212 */ /* 0x000fe200078e3cff */
[----:B------:R-:W-:Y:S01]  /*d850*/  IMAD.X R29, RZ, RZ, R15, P3 ;  /* 0x000000ffff1d7224 */ /* 0x000fe200018e060f */
[----:B------:R-:W-:Y:S02]  /*d860*/  LOP3.LUT R32, R32, R33, RZ, 0x3c, !PT ;  /* 0x0000002120207212 */ /* 0x000fe400078e3cff */
[----:B------:R-:W-:-:S02]  /*d870*/  P2R R6, PR, RZ, 0x20 ;  /* 0x00000020ff067803 */ /* 0x000fc40000000000 */
[----:B------:R-:W-:Y:S02]  /*d880*/  IADD3.X R33, RZ, R15, RZ, P4, !PT ;  /* 0x0000000fff217210 */ /* 0x000fe400027fe4ff */
        /* <DEDUP_REMOVED lines=11> */
[----:B------:R-:W-:Y:S02]  /*d940*/  SHF.R.U64 R36, R36, 0x3, RZ ;  /* 0x0000000324247819 */ /* 0x000fe400000012ff */
[----:B------:R-:W-:Y:S02]  /*d950*/  SHF.R.U64 R40, R40, 0x3, RZ ;  /* 0x0000000328287819 */ /* 0x000fe400000012ff */
[----:B------:R-:W-:Y:S02]  /*d960*/  SHF.R.U64 R44, R44, 0x3, RZ ;  /* 0x000000032c2c7819 */ /* 0x000fe400000012ff */
[----:B------:R-:W-:Y:S02]  /*d970*/  SHF.R.U64 R48, R48, 0x3, RZ ;  /* 0x0000000330307819 */ /* 0x000fe400000012ff */
[----:B------:R-:W-:Y:S02]  /*d980*/  SHF.R.U64 R52, R52, 0x3, RZ ;  /* 0x0000000334347819 */ /* 0x000fe400000012ff */
[----:B------:R-:W-:-:S02]  /*d990*/  SHF.R.U64 R56, R56, 0x3, RZ ;  /* 0x0000000338387819 */ /* 0x000fc400000012ff */
[----:B------:R-:W-:Y:S02]  /*d9a0*/  LOP3.LUT R36, R36, R37, RZ, 0x3c, !PT ;  /* 0x0000002524247212 */ /* 0x000fe400078e3cff */
[----:B------:R-:W-:Y:S02]  /*d9b0*/  LOP3.LUT R40, R40, R41, RZ, 0x3c, !PT ;  /* 0x0000002928287212 */ /* 0x000fe400078e3cff */
[----:B------:R-:W-:Y:S02]  /*d9c0*/  LOP3.LUT R44, R44, R45, RZ, 0x3c, !PT ;  /* 0x0000002d2c2c7212 */ /* 0x000fe400078e3cff */
[----:B------:R-:W-:Y:S02]  /*d9d0*/  LOP3.LUT R48, R48, R49, RZ, 0x3c, !PT ;  /* 0x0000003130307212 */ /* 0x000fe400078e3cff */
[----:B------:R-:W-:Y:S02]  /*d9e0*/  LOP3.LUT R52, R52, R53, RZ, 0x3c, !PT ;  /* 0x0000003534347212 */ /* 0x000fe400078e3cff */
[----:B------:R-:W-:Y:S01]  /*d9f0*/  LOP3.LUT R56, R56, R57, RZ, 0x3c, !PT ;  /* 0x0000003938387212 */ /* 0x000fe200078e3cff */
[----:B0-----:R-:W-:Y:S06]  /*da00*/  @P6 BRA `(.L_x_3932) ;  /* 0x0000000000106947 */ /* 0x001fec0003800000 */
[----:B------:R-:W-:Y:S05]  /*da10*/  @!P0 BRA `(.L_x_3932) ;  /* 0x00000000000c8947 */ /* 0x000fea0003800000 */
[----:B------:R-:W2:Y:S04]  /*da20*/  LDG.E R4, desc[UR40][R8.64] ;  /* 0x0000002808047981 */ /* 0x000ea8000c1e1900 */
[----:B-----5:R-:W2:Y:S02]  /*da30*/  LDG.E R3, desc[UR40][R8.64+0x4] ;  /* 0x0000042808037981 */ /* 0x020ea4000c1e1900 */
[----:B--2---:R-:W-:-:S07]  /*da40*/  IMAD.IADD R3, R3, 0x1, -R4 ;  /* 0x0000000103037824 */ /* 0x004fce00078e0a04 */
.L_x_3932:
[----:B------:R-:W2:Y:S01]  /*da50*/  LDL.LU R9, [R1+0x20] ;  /* 0x0000200001097983 */ /* 0x000ea20000300800 */
[----:B------:R-:W-:-:S03]  /*da60*/  ISETP.NE.AND P6, PT, R6, RZ, PT ;  /* 0x000000ff0600720c */ /* 0x000fc60003fc5270 */
[----:B------:R-:W3:Y:S01]  /*da70*/  LDL.LU R8, [R1+0x40] ;  /* 0x0000400001087983 */ /* 0x000ee20000300800 */
[----:B------:R-:W0:Y:S01]  /*da80*/  S2R R5, SR_TID.X ;  /* 0x0000000000057919 */ /* 0x000e220000002100 */
[----:B------:R-:W-:Y:S01]  /*da90*/  IADD3.X R57, RZ, R15, RZ, P5, !PT ;  /* 0x0000000fff397210 */ /* 0x000fe20002ffe4ff */
[----:B------:R-:W-:Y:S01]  /*daa0*/  IMAD.X R37, RZ, RZ, R15, P6 ;  /* 0x000000ffff257224 */ /* 0x000fe200030e060f */
[----:B------:R-:W4:Y:S04]  /*dab0*/  LDL R88, [R1+0x14] ;  /* 0x0000140001587983 */ /* 0x000f280000100800 */
[----:B------:R0:W5:Y:S02]  /*dac0*/  LDL R86, [R1+0x38] ;  /* 0x0000380001567983 */ /* 0x0001640000100800 */
[----:B0-----:R-:W-:-:S05]  /*dad0*/  VIADD R5, R5, 0xffffff80 ;  /* 0xffffff8005057836 */ /* 0x001fca0000000000 */
[----:B------:R-:W-:-:S04]  /*dae0*/  SHF.R.S32.HI R4, RZ, 0x1f, R5 ;  /* 0x0000001fff047819 */ /* 0x000fc80000011405 */
[----:B------:R-:W-:-:S04]  /*daf0*/  LEA.HI R4, R4, R5, RZ, 0x7 ;  /* 0x0000000504047211 */ /* 0x000fc800078f38ff */
[----:B------:R-:W-:-:S06]  /*db00*/  SHF.R.S32.HI R4, RZ, 0x7, R4 ;  /* 0x00000007ff047819 */ /* 0x000fcc0000011404 */
[----:B------:R-:W0:Y:S01]  /*db10*/  SHFL.IDX PT, R4, R4, RZ, 0x1f ;  /* 0x00001fff04047589 */ /* 0x000e2200000e0000 */
[--C-:B------:R-:W-:Y:S01]  /*db20*/  IMAD.X R41, RZ, RZ, R15.reuse, P1 ;  /* 0x000000ffff297224 */ /* 0x100fe200008e060f */
[C---:B------:R-:W-:Y:S01]  /*db30*/  IADD3 R61, P6, R14.reuse, 0xb000, RZ ;  /* 0x0000b0000e3d7810 */ /* 0x040fe20007fde0ff */
[--C-:B------:R-:W-:Y:S01]  /*db40*/  IMAD.X R45, RZ, RZ, R15.reuse, P2 ;  /* 0x000000ffff2d7224 */ /* 0x100fe200010e060f */
[C---:B------:R-:W-:Y:S01]  /*db50*/  IADD3 R65, P1, R14.reuse, 0xc000, RZ ;  /* 0x0000c0000e417810 */ /* 0x040fe20007f3e0ff */
[--C-:B------:R-:W-:Y:S01]  /*db60*/  IMAD.X R49, RZ, RZ, R15.reuse, P3 ;  /* 0x000000ffff317224 */ /* 0x100fe200018e060f */
[C---:B------:R-:W-:Y:S01]  /*db70*/  IADD3 R69, P2, R14.reuse, 0xd000, RZ ;  /* 0x0000d0000e457810 */ /* 0x040fe20007f5e0ff */
[----:B------:R-:W-:Y:S01]  /*db80*/  IMAD.X R53, RZ, RZ, R15, P4 ;  /* 0x000000ffff357224 */ /* 0x000fe200020e060f */
[C---:B------:R-:W-:Y:S02]  /*db90*/  IADD3 R73, P3, R14.reuse, 0xe000, RZ ;  /* 0x0000e0000e497810 */ /* 0x040fe40007f7e0ff */
[----:B------:R-:W-:-:S02]  /*dba0*/  IADD3 R7, P4, R14, 0xf000, RZ ;  /* 0x0000f0000e077810 */ /* 0x000fc40007f9e0ff */
[----:B------:R-:W-:Y:S02]  /*dbb0*/  LOP3.LUT R60, R61, 0x380, RZ, 0xc0, !PT ;  /* 0x000003803d3c7812 */ /* 0x000fe400078ec0ff */
[----:B------:R-:W-:Y:S02]  /*dbc0*/  LOP3.LUT R64, R65, 0x380, RZ, 0xc0, !PT ;  /* 0x0000038041407812 */ /* 0x000fe400078ec0ff */
[----:B------:R-:W-:Y:S02]  /*dbd0*/  LOP3.LUT R68, R69, 0x380, RZ, 0xc0, !PT ;  /* 0x0000038045447812 */ /* 0x000fe400078ec0ff */
[----:B------:R-:W-:Y:S02]  /*dbe0*/  LOP3.LUT R72, R73, 0x380, RZ, 0xc0, !PT ;  /* 0x0000038049487812 */ /* 0x000fe400078ec0ff */
[----:B0-----:R-:W-:Y:S02]  /*dbf0*/  ISETP.NE.AND P5, PT, R4, RZ, PT ;  /* 0x000000ff0400720c */ /* 0x001fe40003fa5270 */
[----:B------:R-:W-:-:S02]  /*dc00*/  LOP3.LUT R5, R14, 0x380, RZ, 0xc0, !PT ;  /* 0x000003800e057812 */ /* 0x000fc400078ec0ff */
[----:B------:R-:W-:Y:S02]  /*dc10*/  LOP3.LUT R6, R7, 0x380, RZ, 0xc0, !PT ;  /* 0x0000038007067812 */ /* 0x000fe400078ec0ff */
[----:B------:R-:W-:Y:S02]  /*dc20*/  SHF.R.U64 R60, R60, 0x3, RZ ;  /* 0x000000033c3c7819 */ /* 0x000fe400000012ff */
[----:B------:R-:W-:Y:S02]  /*dc30*/  SHF.R.U64 R64, R64, 0x3, RZ ;  /* 0x0000000340407819 */ /* 0x000fe400000012ff */
[----:B------:R-:W-:Y:S02]  /*dc40*/  SHF.R.U64 R68, R68, 0x3, RZ ;  /* 0x0000000344447819 */ /* 0x000fe400000012ff */
[----:B------:R-:W-:Y:S02]  /*dc50*/  SHF.R.U64 R72, R72, 0x3, RZ ;  /* 0x0000000348487819 */ /* 0x000fe400000012ff */
[----:B------:R-:W-:-:S02]  /*dc60*/  SHF.R.U64 R5, R5, 0x3, RZ ;  /* 0x0000000305057819 */ /* 0x000fc400000012ff */
[----:B------:R-:W-:Y:S01]  /*dc70*/  SHF.R.U64 R6, R6, 0x3, RZ ;  /* 0x0000000306067819 */ /* 0x000fe200000012ff */
        /* <DEDUP_REMOVED lines=10> */
[----:B------:R-:W-:Y:S01]  /*dd20*/  IMAD.MOV.U32 R5, RZ, RZ, R15 ;  /* 0x000000ffff057224 */ /* 0x000fe200078e000f */
[----:B------:R-:W-:-:S02]  /*dd30*/  LOP3.LUT R76, R6, R7, RZ, 0x3c, !PT ;  /* 0x00000007064c7212 */ /* 0x000fc400078e3cff */
[----:B-----5:R-:W-:Y:S02]  /*dd40*/  SHF.R.S32.HI R83, RZ, 0x1f, R24 ;  /* 0x0000001fff537819 */ /* 0x020fe40000011418 */
[----:B--2---:R-:W-:Y:S02]  /*dd50*/  SEL R81, R9, RZ, !P0 ;  /* 0x000000ff09517207 */ /* 0x004fe40004000000 */
[----:B---3--:R-:W-:Y:S02]  /*dd60*/  SEL R80, R8, RZ, !P0 ;  /* 0x000000ff08507207 */ /* 0x008fe40004000000 */
[----:B----4-:R-:W-:Y:S01]  /*dd70*/  SHF.R.S32.HI R82, RZ, 0x1f, R88 ;  /* 0x0000001fff527819 */ /* 0x010fe20000011458 */
[----:B------:R-:W-:Y:S06]  /*dd80*/  @P5 BRA `(.L_x_3933) ;  /* 0x0000000000bc5947 */ /* 0x000fec0003800000 */
[----:B------:R-:W2:Y:S01]  /*dd90*/  LDL R8, [R1+0x58] ;  /* 0x0000580001087983 */ /* 0x000ea20000100800 */
[----:B------:R-:W0:Y:S01]  /*dda0*/  LDC R20, c[0x0][0xbe8] ;  /* 0x0002fa00ff147b82 */ /* 0x000e220000000800 */
[----:B------:R-:W-:Y:S01]  /*ddb0*/  ULDC.64 UR4, c[0x0][0xb90] ;  /* 0x0002e40000047ab9 */ /* 0x000fe20000000a00 */
[----:B------:R-:W-:Y:S01]  /*ddc0*/  MOV R7, R83 ;  /* 0x0000005300077202 */ /* 0x000fe20000000f00 */
[----:B------:R-:W-:Y:S02]  /*ddd0*/  IMAD.MOV.U32 R6, RZ, RZ, R24 ;  /* 0x000000ffff067224 */ /* 0x000fe400078e0018 */
[----:B------:R-:W-:Y:S02]  /*dde0*/  IMAD.MOV R35, RZ, RZ, -R216 ;  /* 0x000000ffff237224 */ /* 0x000fe400078e0ad8 */
[----:B------:R-:W-:-:S04]  /*ddf0*/  IMAD.WIDE.U32 R6, R88, UR4, R6 ;  /* 0x0000000458067c25 */ /* 0x000fc8000f8e0006 */
[----:B------:R-:W-:Y:S01]  /*de00*/  IMAD R34, R86, 0x40, R198 ;  /* 0x0000004056227824 */ /* 0x000fe200078e02c6 */
[----:B0-----:R-:W-:-:S13]  /*de10*/  ISETP.NE.AND P0, PT, R20, 0x1, PT ;  /* 0x000000011400780c */ /* 0x001fda0003f05270 */
[----:B------:R-:W0:Y:S08]  /*de20*/  @P0 LDC R9, c[0x0][0xbec] ;  /* 0x0002fb00ff090b82 */ /* 0x000e300000000800 */
[----:B------:R-:W3:Y:S01]  /*de30*/  @P0 LDC R31, c[0x0][0xbf0] ;  /* 0x0002fc00ff1f0b82 */ /* 0x000ee20000000800 */
[----:B--2---:R-:W-:Y:S02]  /*de40*/  IMAD R14, R86, 0x40, R8 ;  /* 0x00000040560e7824 */ /* 0x004fe400078e0208 */
[----:B------:R-:W-:-:S04]  /*de50*/  IMAD R8, R82, UR4, RZ ;  /* 0x0000000452087c24 */ /* 0x000fc8000f8e02ff */
[----:B------:R-:W-:Y:S01]  /*de60*/  IMAD R15, R88, UR5, R8 ;  /* 0x00000005580f7c24 */ /* 0x000fe2000f8e0208 */
[----:B------:R-:W-:Y:S01]  /*de70*/  ULDC.64 UR4, c[0x0][0xb98] ;  /* 0x0002e60000047ab9 */ /* 0x000fe20000000a00 */
[----:B0-----:R-:W-:-:S04]  /*de80*/  @P0 IMAD.HI.U32 R8, R14, R9, RZ ;  /* 0x000000090e080227 */ /* 0x001fc800078e00ff */
[----:B------:R-:W-:Y:S01]  /*de90*/  IMAD.MOV.U32 R9, RZ, RZ, R14 ;  /* 0x000000ffff097224 */ /* 0x000fe200078e000e */
[----:B---3--:R-:W-:Y:S01]  /*dea0*/  @P0 SHF.R.U32.HI R9, RZ, R31, R8 ;  /* 0x0000001fff090219 */ /* 0x008fe20000011608 */
[----:B------:R-:W-:Y:S02]  /*deb0*/  IMAD.IADD R7, R7, 0x1, R15 ;  /* 0x0000000107077824 */ /* 0x000fe400078e020f */
[----:B------:R-:W-:Y:S01]  /*dec0*/  IMAD R8, R80, UR4, RZ ;  /* 0x0000000450087c24 */ /* 0x000fe2000f8e02ff */
[--C-:B------:R-:W-:Y:S01]  /*ded0*/  SHF.R.S32.HI R31, RZ, 0x1f, R9.reuse ;  /* 0x0000001fff1f7819 */ /* 0x100fe20000011409 */
[----:B------:R-:W-:Y:S02]  /*dee0*/  IMAD.MOV R15, RZ, RZ, -R9 ;  /* 0x000000ffff0f7224 */ /* 0x000fe400078e0a09 */
[----:B------:R-:W-:-:S04]  /*def0*/  IMAD.WIDE.U32 R6, R81, UR4, R6 ;  /* 0x0000000451067c25 */ /* 0x000fc8000f8e0006 */
[----:B------:R-:W-:Y:S01]  /*df00*/  IMAD R15, R20, R15, R14 ;  /* 0x0000000f140f7224 */ /* 0x000fe200078e020e */
[----:B------:R-:W-:Y:S01]  /*df10*/  IADD3 R6, P0, R9, R6, RZ ;  /* 0x0000000609067210 */ /* 0x000fe20007f1e0ff */
[----:B------:R-:W-:Y:S01]  /*df20*/  IMAD R14, R81, UR5, R8 ;  /* 0x00000005510e7c24 */ /* 0x000fe2000f8e0208 */
[----:B------:R-:W-:Y:S02]  /*df30*/  ULDC.64 UR4, c[0x0][0xb88] ;  /* 0x0002e20000047ab9 */ /* 0x000fe40000000a00 */
[----:B------:R-:W-:Y:S02]  /*df40*/  SHF.R.S32.HI R8, RZ, 0x1f, R15 ;  /* 0x0000001fff087819 */ /* 0x000fe4000001140f */
[----:B------:R-:W-:Y:S01]  /*df50*/  IADD3.X R7, R31, R7, R14, P0, !PT ;  /* 0x000000071f077210 */ /* 0x000fe200007fe40e */
[----:B------:R-:W-:Y:S02]  /*df60*/  IMAD R31, R3, R20, RZ ;  /* 0x00000014031f7224 */ /* 0x000fe400078e02ff */
[----:B------:R-:W-:-:S02]  /*df70*/  IMAD R8, R8, UR4, RZ ;  /* 0x0000000408087c24 */ /* 0x000fc4000f8e02ff */
[----:B------:R-:W-:-:S04]  /*df80*/  IMAD.WIDE.U32 R6, R15, UR4, R6 ;  /* 0x000000040f067c25 */ /* 0x000fc8000f8e0006 */
[----:B------:R-:W-:Y:S01]  /*df90*/  IMAD R15, R15, UR5, R8 ;  /* 0x000000050f0f7c24 */ /* 0x000fe2000f8e0208 */
[----:B------:R-:W-:Y:S01]  /*dfa0*/  ULDC.64 UR4, c[0x0][0xb50] ;  /* 0x0002d40000047ab9 */ /* 0x000fe20000000a00 */
[----:B------:R-:W-:Y:S02]  /*dfb0*/  VIADD R14, R34, 0x8 ;  /* 0x00000008220e7836 */ /* 0x000fe40000000000 */
[----:B------:R-:W-:Y:S01]  /*dfc0*/  IMAD.IADD R7, R7, 0x1, R15 ;  /* 0x0000000107077824 */ /* 0x000fe200078e020f */
[----:B------:R-:W-:-:S04]  /*dfd0*/  LEA R15, P0, R6, UR4, 0x2 ;  /* 0x00000004060f7c11 */ /* 0x000fc8000f8010ff */
[----:B------:R-:W-:Y:S01]  /*dfe0*/  LEA.HI.X R30, R6, UR5, R7, 0x2, P0 ;  /* 0x00000005061e7c11 */ /* 0x000fe200080f1407 */
[----:B------:R-:W-:Y:S01]  /*dff0*/  SHFL.IDX PT, R8, R15, 0x1, 0x1c1f ;  /* 0x003c1f000f087f89 */ /* 0x000fe200000e0000 */
[----:B------:R-:W-:-:S03]  /*e000*/  ISETP.NE.AND P0, PT, R214, R35, PT ;  /* 0x00000023d600720c */ /* 0x000fc60003f05270 */
[----:B------:R-:W-:Y:S01]  /*e010*/  SHFL.IDX PT, R6, R15, RZ, 0x1c1f ;  /* 0x001c1fff0f067589 */ /* 0x000fe200000e0000 */
[-C--:B------:R-:W-:Y:S02]  /*e020*/  ISETP.GE.OR P1, PT, R34, R31.reuse, P0 ;  /* 0x0000001f2200720c */ /* 0x080fe40000726670 */
[----:B------:R-:W-:Y:S01]  /*e030*/  ISETP.GE.OR P0, PT, R14, R31, P0 ;  /* 0x0000001f0e00720c */ /* 0x000fe20000706670 */
[----:B------:R-:W0:Y:S04]  /*e040*/  SHFL.IDX PT, R7, R30, RZ, 0x1c1f ;  /* 0x001c1fff1e077589 */ /* 0x000e2800000e0000 */
[----:B------:R-:W2:Y:S06]  /*e050*/  SHFL.IDX PT, R9, R30, 0x1, 0x1c1f ;  /* 0x003c1f001e097f89 */ /* 0x000eac00000e0000 */
[----:B0-----:R0:W-:Y:S04]  /*e060*/  @!P1 ST.E desc[UR40][R6.64], R21 ;  /* 0x0000001506009985 */ /* 0x0011e8000c101928 */
[----:B--2---:R0:W-:Y:S02]  /*e070*/  @!P0 ST.E desc[UR40][R8.64], R0 ;  /* 0x0000000008008985 */ /* 0x0041e4000c101928 */
.L_x_3933:
[----:B------:R-:W2:Y:S01]  /*e080*/  LDC R84, c[0x0][0xbe8] ;  /* 0x0002fa00ff547b82 */ /* 0x000ea20000000800 */
[----:B------:R-:W-:Y:S01]  /*e090*/  ULDC.64 UR4, c[0x0][0xaa0] ;  /* 0x0002a80000047ab9 */ /* 0x000fe20000000a00 */
[----:B0-----:R-:W-:Y:S01]  /*e0a0*/  SHF.R.S32.HI R0, RZ, 0x1f, R90 ;  /* 0x0000001fff007819 */ /* 0x001fe2000001145a */
[----:B------:R-:W-:Y:S01]  /*e0b0*/  IMAD R83, R83, UR4, RZ ;  /* 0x0000000453537c24 */ /* 0x000fe2000f8e02ff */
[----:B------:R-:W5:Y:S04]  /*e0c0*/  LD.E.128 R4, desc[UR40][R4.64] ;  /* 0x0000002804047980 */ /* 0x000f68000c101d00 */
[----:B------:R-:W0:Y:S01]  /*e0d0*/  LDC R85, c[0x0][0xac8] ;  /* 0x0002b200ff557b82 */ /* 0x000e220000000800 */
[----:B------:R-:W5:Y:S04]  /*e0e0*/  LD.E.128 R8, desc[UR40][R10.64] ;  /* 0x000000280a087980 */ /* 0x000f68000c101d00 */
[----:B------:R-:W5:Y:S04]  /*e0f0*/  LD.E.128 R12, desc[UR40][R12.64] ;  /* 0x000000280c0c7980 */ /* 0x000f68000c101d00 */
[----:B------:R-:W5:Y:S04]  /*e100*/  LD.E.128 R28, desc[UR40][R28.64] ;  /* 0x000000281c1c7980 */ /* 0x000f68000c101d00 */
[----:B------:R-:W5:Y:S01]  /*e110*/  LD.E.128 R32, desc[UR40][R32.64] ;  /* 0x0000002820207980 */ /* 0x000f62000c101d00 */
[----:B--2---:R-:W-:Y:S01]  /*e120*/  ISETP.NE.AND P1, PT, R84, 0x1, PT ;  /* 0x000000015400780c */ /* 0x004fe20003f25270 */
[----:B------:R-:W-:Y:S01]  /*e130*/  IMAD R83, R24, UR5, R83 ;  /* 0x0000000518537c24 */ /* 0x000fe2000f8e0253 */
[----:B------:R-:W-:Y:S01]  /*e140*/  LEA.HI R0, R0, R90, RZ, 0x3 ;  /* 0x0000005a00007211 */ /* 0x000fe200078f18ff */
[----:B------:R-:W-:Y:S01]  /*e150*/  IMAD.WIDE.U32 R20, R24, UR4, RZ ;  /* 0x0000000418147c25 */ /* 0x000fe2000f8e00ff */
[----:B------:R-:W-:Y:S01]  /*e160*/  ULDC.64 UR4, c[0x0][0xae8] ;  /* 0x0002ba0000047ab9 */ /* 0x000fe20000000a00 */
[----:B------:R-:W5:Y:S01]  /*e170*/  LD.E.128 R36, desc[UR40][R36.64] ;  /* 0x0000002824247980 */ /* 0x000f62000c101d00 */
[----:B------:R-:W-:-:S03]  /*e180*/  LOP3.LUT R0, R0, 0xfffffff8, RZ, 0xc0, !PT ;  /* 0xfffffff800007812 */ /* 0x000fc600078ec0ff */
[----:B------:R-:W5:Y:S04]  /*e190*/  LD.E.128 R40, desc[UR40][R40.64] ;  /* 0x0000002828287980 */ /* 0x000f68000c101d00 */
[----:B------:R-:W2:Y:S01]  /*e1a0*/  @P1 LDC R87, c[0x0][0xbec] ;  /* 0x0002fb00ff571b82 */ /* 0x000ea20000000800 */
[----:B------:R-:W-:Y:S01]  /*e1b0*/  IMAD.IADD R21, R21, 0x1, R83 ;  /* 0x0000000115157824 */ /* 0x000fe200078e0253 */
[----:B------:R-:W5:Y:S01]  /*e1c0*/  LD.E.128 R44, desc[UR40][R44.64] ;  /* 0x000000282c2c7980 */ /* 0x000f62000c101d00 */
[----:B------:R-:W-:-:S03]  /*e1d0*/  IMAD R82, R82, UR4, RZ ;  /* 0x0000000452527c24 */ /* 0x000fc6000f8e02ff */
[----:B------:R-:W5:Y:S02]  /*e1e0*/  LD.E.128 R48, desc[UR40][R48.64] ;  /* 0x0000002830307980 */ /* 0x000f64000c101d00 */
[----:B------:R-:W3:Y:S01]  /*e1f0*/  @P1 LDC R89, c[0x0][0xbf0] ;  /* 0x0002fc00ff591b82 */ /* 0x000ee20000000800 */
[----:B------:R-:W-:Y:S01]  /*e200*/  IADD3 R0, R90, -R0, RZ ;  /* 0x800000005a007210 */ /* 0x000fe20007ffe0ff */
[C---:B------:R-:W-:Y:S01]  /*e210*/  IMAD R83, R88.reuse, UR5, R82 ;  /* 0x0000000558537c24 */ /* 0x040fe2000f8e0252 */
[----:B------:R-:W5:Y:S01]  /*e220*/  LD.E.128 R52, desc[UR40][R52.64] ;  /* 0x0000002834347980 */ /* 0x000f62000c101d00 */
[----:B------:R-:W-:Y:S01]  /*e230*/  IMAD.WIDE.U32 R20, R88, UR4, R20 ;  /* 0x0000000458147c25 */ /* 0x000fe2000f8e0014 */
[----:B------:R-:W-:Y:S02]  /*e240*/  ULDC.64 UR4, c[0x0][0xaf0] ;  /* 0x0002bc0000047ab9 */ /* 0x000fe40000000a00 */
[----:B------:R-:W5:Y:S01]  /*e250*/  LD.E.128 R56, desc[UR40][R56.64] ;  /* 0x0000002838387980 */ /* 0x000f62000c101d00 */
[----:B------:R-:W-:-:S02]  /*e260*/  IMAD R80, R80, UR4, RZ ;  /* 0x0000000450507c24 */ /* 0x000fc4000f8e02ff */
[----:B------:R-:W-:Y:S01]  /*e270*/  IMAD R0, R0, 0x20, R98 ;  /* 0x0000002000007824 */ /* 0x000fe200078e0262 */
[----:B------:R-:W5:Y:S01]  /*e280*/  LD.E.128 R60, desc[UR40][R60.64] ;  /* 0x000000283c3c7980 */ /* 0x000f62000c101d00 */
[----:B------:R-:W-:Y:S02]  /*e290*/  IMAD.IADD R21, R21, 0x1, R83 ;  /* 0x0000000115157824 */ /* 0x000fe400078e0253 */
[----:B------:R-:W-:Y:S01]  /*e2a0*/  IMAD R83, R81, UR5, R80 ;  /* 0x0000000551537c24 */ /* 0x000fe2000f8e0250 */
[----:B------:R-:W5:Y:S01]  /*e2b0*/  LD.E.128 R64, desc[UR40][R64.64] ;  /* 0x0000002840407980 */ /* 0x000f62000c101d00 */
[----:B------:R-:W-:Y:S02]  /*e2c0*/  VIADD R101, R196, 0x40 ;  /* 0x00000040c4657836 */ /* 0x000fe40000000000 */
[----:B------:R-:W-:Y:S01]  /*e2d0*/  IMAD R80, R86, 0x40, R0 ;  /* 0x0000004056507824 */ /* 0x000fe200078e0200 */
[----:B------:R-:W5:Y:S01]  /*e2e0*/  LD.E.128 R68, desc[UR40][R68.64] ;  /* 0x0000002844447980 */ /* 0x000f62000c101d00 */
[----:B------:R-:W-:Y:S01]  /*e2f0*/  VIADD R99, R196, 0x80 ;  /* 0x00000080c4637836 */ /* 0x000fe20000000000 */
[----:B0-----:R-:W-:Y:S01]  /*e300*/  ISETP.GE.AND P0, PT, R101, R85, PT ;  /* 0x000000556500720c */ /* 0x001fe20003f06270 */
[----:B--2---:R-:W-:Y:S01]  /*e310*/  @P1 IMAD.HI.U32 R0, R80, R87, RZ ;  /* 0x0000005750001227 */ /* 0x004fe200078e00ff */
[----:B------:R-:W5:Y:S02]  /*e320*/  LD.E.128 R72, desc[UR40][R72.64] ;  /* 0x0000002848487980 */ /* 0x000f64000c101d00 */
[----:B------:R-:W-:Y:S01]  /*e330*/  SEL R24, RZ, 0xffffffff, P0 ;  /* 0xffffffffff187807 */ /* 0x000fe20000000000 */
[----:B------:R-:W-:Y:S01]  /*e340*/  IMAD.WIDE.U32 R20, R81, UR4, R20 ;  /* 0x0000000451147c25 */ /* 0x000fe2000f8e0014 */
[----:B------:R-:W-:Y:S01]  /*e350*/  ISETP.GE.AND P0, PT, R99, R85, PT ;  /* 0x000000556300720c */ /* 0x000fe20003f06270 */
[----:B------:R-:W-:Y:S01]  /*e360*/  ULDC.64 UR4, c[0x0][0xae0] ;  /* 0x0002b80000047ab9 */ /* 0x000fe20000000a00 */
[----:B------:R-:W5:Y:S01]  /*e370*/  LD.E.128 R76, desc[UR40][R76.64] ;  /* 0x000000284c4c7980 */ /* 0x000f62000c101d00 */
[----:B------:R-:W-:Y:S01]  /*e380*/  IMAD.MOV.U32 R81, RZ, RZ, R80 ;  /* 0x000000ffff517224 */ /* 0x000fe200078e0050 */
[----:B---3--:R-:W-:Y:S01]  /*e390*/  @P1 SHF.R.U32.HI R81, RZ, R89, R0 ;  /* 0x00000059ff511219 */ /* 0x008fe20000011600 */
[----:B------:R-:W-:Y:S01]  /*e3a0*/  IMAD.SHL.U32 R87, R24, 0x2, RZ ;  /* 0x0000000218577824 */ /* 0x000fe200078e00ff */
[CC--:B------:R-:W-:Y:S01]  /*e3b0*/  ISETP.GE.AND P1, PT, R196.reuse, R85.reuse, PT ;  /* 0x00000055c400720c */ /* 0x0c0fe20003f26270 */
[C---:B------:R-:W-:Y:S01]  /*e3c0*/  VIADD R95, R196.reuse, 0x100 ;  /* 0x00000100c45f7836 */ /* 0x040fe20000000000 */
[C---:B------:R-:W-:Y:S01]  /*e3d0*/  IADD3 R97, R196.reuse, 0xc0, RZ ;  /* 0x000000c0c4617810 */ /* 0x040fe20007ffe0ff */
[----:B------:R-:W-:Y:S01]  /*e3e0*/  IMAD.IADD R21, R21, 0x1, R83 ;  /* 0x0000000115157824 */ /* 0x000fe200078e0253 */
[----:B------:R-:W-:Y:S01]  /*e3f0*/  SEL R0, RZ, 0x1, P1 ;  /* 0x00000001ff007807 */ /* 0x000fe20000800000 */
[----:B------:R-:W-:Y:S01]  /*e400*/  IMAD.MOV R83, RZ, RZ, -R81 ;  /* 0x000000ffff537224 */ /* 0x000fe200078e0a51 */
[----:B------:R-:W-:Y:S01]  /*e410*/  SEL R24, RZ, 0xffffffff, P0 ;  /* 0xffffffffff187807 */ /* 0x000fe20000000000 */
[----:B------:R-:W-:Y:S01]  /*e420*/  VIADD R93, R196, 0x140 ;  /* 0x00000140c45d7836 */ /* 0x000fe20000000000 */
[----:B------:R-:W-:Y:S01]  /*e430*/  ISETP.GE.AND P0, PT, R97, R85, PT ;  /* 0x000000556100720c */ /* 0x000fe20003f06270 */
[----:B------:R-:W-:Y:S01]  /*e440*/  IMAD R83, R84, R83, R80 ;  /* 0x0000005354537224 */ /* 0x000fe200078e0250 */
[----:B------:R-:W-:Y:S01]  /*e450*/  LOP3.LUT R0, R87, 0x2, R0, 0xe2, !PT ;  /* 0x0000000257007812 */ /* 0x000fe200078ee200 */
[----:B------:R-:W-:Y:S01]  /*e460*/  IMAD.SHL.U32 R87, R24, 0x4, RZ ;  /* 0x0000000418577824 */ /* 0x000fe200078e00ff */
[----:B------:R-:W-:Y:S01]  /*e470*/  SEL R24, RZ, 0xffffffff, P0 ;  /* 0xffffffffff187807 */ /* 0x000fe20000000000 */
[----:B------:R-:W-:Y:S01]  /*e480*/  IMAD.WIDE.U32 R20, R81, UR4, R20 ;  /* 0x0000000451147c25 */ /* 0x000fe2000f8e0014 */
[-C--:B------:R-:W-:Y:S01]  /*e490*/  ISETP.GE.AND P0, PT, R95, R85.reuse, PT ;  /* 0x000000555f00720c */ /* 0x080fe20003f06270 */
[----:B------:R-:W-:Y:S01]  /*e4a0*/  @!PT LDS RZ, [RZ] ;  /* 0x00000000fffff984 */ /* 0x000fe20000000800 */
[----:B------:R-:W-:Y:S01]  /*e4b0*/  @!PT LDS RZ, [RZ] ;  /* 0x00000000fffff984 */ /* 0x000fe20000000800 */
[----:B------:R-:W-:Y:S01]  /*e4c0*/  @!PT LDS RZ, [RZ] ;  /* 0x00000000fffff984 */ /* 0x000fe20000000800 */
[----:B------:R-:W-:Y:S01]  /*e4d0*/  @!PT LDS RZ, [RZ] ;  /* 0x00000000fffff984 */ /* 0x000fe20000000800 */
[----:B------:R0:W-:Y:S06]  /*e4e0*/  MEMBAR.ALL.CTA ;  /* 0x0000000000007992 */ /* 0x0001ec0000008000 */
[----:B0-----:R-:W0:Y:S01]  /*e4f0*/  FENCE.VIEW.ASYNC.S ;  /* 0x00000000000073c6 */ /* 0x001e220000000000 */
[----:B------:R-:W-:Y:S01]  /*e500*/  SHF.R.S32.HI R80, RZ, 0x1f, R81 ;  /* 0x0000001fff507819 */ /* 0x000fe20000011451 */
[----:B------:R-:W-:Y:S01]  /*e510*/  VIADD R91, R196, 0x180 ;  /* 0x00000180c45b7836 */ /* 0x000fe20000000000 */
[----:B------:R-:W-:Y:S01]  /*e520*/  LOP3.LUT R0, R87, 0x4, R0, 0xe2, !PT ;  /* 0x0000000457007812 */ /* 0x000fe200078ee200 */
[----:B------:R-:W-:Y:S01]  /*e530*/  IMAD.SHL.U32 R87, R24, 0x8, RZ ;  /* 0x0000000818577824 */ /* 0x000fe200078e00ff */
[----:B------:R-:W-:Y:S01]  /*e540*/  SEL R24, RZ, 0xffffffff, P0 ;  /* 0xffffffffff187807 */ /* 0x000fe20000000000 */
[----:B------:R-:W-:Y:S01]  /*e550*/  IMAD R80, R80, UR4, RZ ;  /* 0x0000000450507c24 */ /* 0x000fe2000f8e02ff */
[----:B------:R-:W-:Y:S01]  /*e560*/  ISETP.GE.AND P0, PT, R93, R85, PT ;  /* 0x000000555d00720c */ /* 0x000fe20003f06270 */
[----:B------:R-:W-:Y:S01]  /*e570*/  IMAD R88, R3, R84, RZ ;  /* 0x0000005403587224 */ /* 0x000fe200078e02ff */
[----:B------:R-:W-:Y:S01]  /*e580*/  LOP3.LUT R0, R87, 0x8, R0, 0xe2, !PT ;  /* 0x0000000857007812 */ /* 0x000fe200078ee200 */
[----:B------:R-:W-:Y:S01]  /*e590*/  IMAD.SHL.U32 R89, R24, 0x10, RZ ;  /* 0x0000001018597824 */ /* 0x000fe200078e00ff */
[----:B------:R-:W-:Y:S01]  /*e5a0*/  SEL R24, RZ, 0xffffffff, P0 ;  /* 0xffffffffff187807 */ /* 0x000fe20000000000 */
[----:B------:R-:W-:Y:S01]  /*e5b0*/  IMAD R87, R81, UR5, R80 ;  /* 0x0000000551577c24 */ /* 0x000fe2000f8e0250 */
[----:B------:R-:W-:Y:S01]  /*e5c0*/  SHF.R.S32.HI R80, RZ, 0x1f, R83 ;  /* 0x0000001fff507819 */ /* 0x000fe20000011453 */
[----:B------:R-:W-:Y:S01]  /*e5d0*/  ULDC.64 UR4, c[0x0][0xad8] ;  /* 0x0002b60000047ab9 */ /* 0x000fe20000000a00 */
[----:B------:R-:W-:Y:S01]  /*e5e0*/  LOP3.LUT R0, R89, 0x10, R0, 0xe2, !PT ;  /* 0x0000001059007812 */ /* 0x000fe200078ee200 */
[----:B------:R-:W-:Y:S01]  /*e5f0*/  IMAD.SHL.U32 R81, R24, 0x20, RZ ;  /* 0x0000002018517824 */ /* 0x000fe200078e00ff */
[----:B------:R-:W-:Y:S01]  /*e600*/  IADD3 R21, R21, R87, RZ ;  /* 0x0000005715157210 */ /* 0x000fe20007ffe0ff */
[----:B------:R-:W-:Y:S01]  /*e610*/  IMAD R80, R80, UR4, RZ ;  /* 0x0000000450507c24 */ /* 0x000fe2000f8e02ff */
[----:B------:R-:W-:Y:S01]  /*e620*/  ISETP.GE.AND P0, PT, R91, R85, PT ;  /* 0x000000555b00720c */ /* 0x000fe20003f06270 */
[----:B------:R-:W-:Y:S01]  /*e630*/  IMAD R87, R86, 0x40, R98 ;  /* 0x0000004056577824 */ /* 0x000fe200078e0262 */
[----:B------:R-:W-:Y:S01]  /*e640*/  LOP3.LUT R0, R81, 0x20, R0, 0xe2, !PT ;  /* 0x0000002051007812 */ /* 0x000fe200078ee200 */
[C---:B------:R-:W-:Y:S01]  /*e650*/  IMAD R81, R83.reuse, UR5, R80 ;  /* 0x0000000553517c24 */ /* 0x040fe2000f8e0250 */
[----:B------:R-:W-:Y:S01]  /*e660*/  SEL R3, RZ, 0x40, P0 ;  /* 0x00000040ff037807 */ /* 0x000fe20000000000 */
[----:B------:R-:W-:Y:S01]  /*e670*/  IMAD.WIDE.U32 R20, R83, UR4, R20 ;  /* 0x0000000453147c25 */ /* 0x000fe2000f8e0014 */
[----:B------:R-:W-:Y:S01]  /*e680*/  ISETP.GE.AND P1, PT, R87, R88, PT ;  /* 0x000000585700720c */ /* 0x000fe20003f26270 */
[----:B------:R-:W-:Y:S01]  /*e690*/  ULDC.64 UR4, c[0x0][0xa80] ;  /* 0x0002a00000047ab9 */ /* 0x000fe20000000a00 */
[----:B------:R-:W-:Y:S01]  /*e6a0*/  LOP3.LUT R3, R0, R3, RZ, 0xfc, !PT ;  /* 0x0000000300037212 */ /* 0x000fe200078efcff */
[----:B------:R-:W-:Y:S01]  /*e6b0*/  VIADD R90, R196, 0x1c0 ;  /* 0x000001c0c45a7836 */ /* 0x000fe20000000000 */
[----:B------:R-:W-:Y:S01]  /*e6c0*/  LEA R84, P2, R20, UR4, 0x1 ;  /* 0x0000000414547c11 */ /* 0x000fe2000f8408ff */
[----:B------:R-:W-:Y:S01]  /*e6d0*/  IMAD.IADD R21, R21, 0x1, R81 ;  /* 0x0000000115157824 */ /* 0x000fe200078e0251 */
[----:B------:R-:W-:Y:S01]  /*e6e0*/  IADD3 R98, R196, 0xc0, RZ ;  /* 0x000000c0c4627810 */ /* 0x000fe20007ffe0ff */
[----:B------:R-:W-:Y:S01]  /*e6f0*/  VIADD R0, R2, 0x28c20 ;  /* 0x00028c2002007836 */ /* 0x000fe20000000000 */
[----:B------:R-:W-:Y:S01]  /*e700*/  ISETP.GE.AND P0, PT, R90, R85, PT ;  /* 0x000000555a00720c */ /* 0x000fe20003f06270 */
[----:B------:R-:W-:Y:S01]  /*e710*/  VIADD R89, R196, 0x1c0 ;  /* 0x000001c0c4597836 */ /* 0x000fe20000000000 */
[----:B------:R-:W-:Y:S01]  /*e720*/  LEA.HI.X R86, R20, UR5, R21, 0x1, P2 ;  /* 0x0000000514567c11 */ /* 0x000fe200090f0c15 */
[C---:B------:R-:W-:Y:S01]  /*e730*/  VIADD R92, R196.reuse, 0x180 ;  /* 0x00000180c45c7836 */ /* 0x040fe20000000000 */
[----:B------:R-:W-:Y:S01]  /*e740*/  PRMT R0, RZ, 0x654, R0 ;  /* 0x00000654ff007816 */ /* 0x000fe20000000000 */
[C---:B------:R-:W-:Y:S01]  /*e750*/  VIADD R94, R196.reuse, 0x140 ;  /* 0x00000140c45e7836 */ /* 0x040fe20000000000 */
[----:B------:R-:W-:Y:S01]  /*e760*/  SEL R24, RZ, 0x80, P0 ;  /* 0x00000080ff187807 */ /* 0x000fe20000000000 */
[C---:B------:R-:W-:Y:S01]  /*e770*/  VIADD R96, R196.reuse, 0x100 ;  /* 0x00000100c4607836 */ /* 0x040fe20000000000 */
[----:B0-----:R0:W-:Y:S01]  /*e780*/  SYNCS.ARRIVE.TRANS64.RED.A1T0 RZ, [R0+URZ], RZ ;  /* 0x000000ff00ff79a7 */ /* 0x0011e2000810043f */
[C---:B------:R-:W-:Y:S01]  /*e790*/  VIADD R100, R196.reuse, 0x80 ;  /* 0x00000080c4647836 */ /* 0x040fe20000000000 */
[----:B------:R0:W2:Y:S01]  /*e7a0*/  SHFL.IDX PT, R20, R84, RZ, 0x181f ;  /* 0x00181fff54147589 */ /* 0x0000a200000e0000 */
[----:B------:R-:W-:Y:S01]  /*e7b0*/  VIADD R102, R196, 0x40 ;  /* 0x00000040c4667836 */ /* 0x000fe20000000000 */
[----:B------:R-:W-:Y:S01]  /*e7c0*/  BSSY B1, `(.L_x_3934) ;  /* 0x000002a000017945 */ /* 0x000fe20003800000 */
[----:B------:R-:W-:Y:S01]  /*e7d0*/  LOP3.LUT R24, R3, R24, RZ, 0xfc, !PT ;  /* 0x0000001803187212 */ /* 0x000fe200078efcff */
[----:B------:R0:W3:Y:S01]  /*e7e0*/  SHFL.IDX PT, R21, R86, RZ, 0x181f ;  /* 0x00181fff56157589 */ /* 0x0000e200000e0000 */
[----:B------:R-:W-:-:S02]  /*e7f0*/  SHF.R.S32.HI R89, RZ, 0x1f, R89 ;  /* 0x0000001fff597819 */ /* 0x000fc40000011459 */
[----:B------:R-:W-:Y:S02]  /*e800*/  SHF.R.S32.HI R92, RZ, 0x1f, R92 ;  /* 0x0000001fff5c7819 */ /* 0x000fe4000001145c */
[----:B------:R-:W-:Y:S02]  /*e810*/  SHF.R.S32.HI R94, RZ, 0x1f, R94 ;  /* 0x0000001fff5e7819 */ /* 0x000fe4000001145e */
[----:B------:R-:W-:Y:S02]  /*e820*/  SHF.R.S32.HI R96, RZ, 0x1f, R96 ;  /* 0x0000001fff607819 */ /* 0x000fe40000011460 */
[----:B------:R-:W-:Y:S02]  /*e830*/  SHF.R.S32.HI R98, RZ, 0x1f, R98 ;  /* 0x0000001fff627819 */ /* 0x000fe40000011462 */
[----:B------:R-:W-:Y:S02]  /*e840*/  SHF.R.S32.HI R100, RZ, 0x1f, R100 ;  /* 0x0000001fff647819 */ /* 0x000fe40000011464 */
[----:B------:R-:W-:Y:S01]  /*e850*/  SHF.R.S32.HI R102, RZ, 0x1f, R102 ;  /* 0x0000001fff667819 */ /* 0x000fe20000011466 */
[----:B0-----:R-:W-:Y:S06]  /*e860*/  @P1 BRA `(.L_x_3935) ;  /* 0x00000000007c1947 */ /* 0x001fec0003800000 */
[-C--:B------:R-:W-:Y:S02]  /*e870*/  ISETP.GE.AND P1, PT, R101, R85.reuse, PT ;  /* 0x000000556500720c */ /* 0x080fe40003f26270 */
[-C--:B------:R-:W-:Y:S02]  /*e880*/  ISETP.GE.AND P0, PT, R196, R85.reuse, PT ;  /* 0x00000055c400720c */ /* 0x080fe40003f06270 */
[-C--:B------:R-:W-:Y:S02]  /*e890*/  ISETP.GE.AND P5, PT, R99, R85.reuse, PT ;  /* 0x000000556300720c */ /* 0x080fe40003fa6270 */
[----:B------:R-:W-:-:S07]  /*e8a0*/  ISETP.GE.AND P3, PT, R97, R85, PT ;  /* 0x000000556100720c */ /* 0x000fce0003f66270 */
[C---:B--2---:R-:W-:Y:S02]  /*e8b0*/  @!P1 LEA R80, P2, R101.reuse, R20, 0x1 ;  /* 0x0000001465509211 */ /* 0x044fe400078408ff */
[----:B---3--:R-:W-:Y:S02]  /*e8c0*/  @!P0 IMAD.WIDE R82, R196, 0x2, R20 ;  /* 0x00000002c4528825 */ /* 0x008fe400078e0214 */
[----:B------:R-:W-:Y:S02]  /*e8d0*/  @!P1 LEA.HI.X R81, R101, R21, R102, 0x1, P2 ;  /* 0x0000001565519211 */ /* 0x000fe400010f0c66 */
[----:B------:R-:W-:Y:S01]  /*e8e0*/  ISETP.GE.AND P2, PT, R95, R85, PT ;  /* 0x000000555f00720c */ /* 0x000fe20003f46270 */
[----:B-----5:R0:W-:Y:S01]  /*e8f0*/  @!P0 ST.E.128 desc[UR40][R82.64], R4 ;  /* 0x0000000452008985 */ /* 0x0201e2000c101d28 */
[----:B------:R-:W-:-:S03]  /*e900*/  LOP3.LUT P0, RZ, R3, 0x40, RZ, 0xc0, !PT ;  /* 0x0000004003ff7812 */ /* 0x000fc6000780c0ff */
[----:B------:R2:W-:Y:S01]  /*e910*/  @!P1 ST.E.128 desc[UR40][R80.64], R12 ;  /* 0x0000000c50009985 */ /* 0x0005e2000c101d28 */
[----:B------:R-:W-:Y:S02]  /*e920*/  ISETP.GE.AND P1, PT, R93, R85, PT ;  /* 0x000000555d00720c */ /* 0x000fe40003f26270 */
[-C--:B0-----:R-:W-:Y:S02]  /*e930*/  @!P5 LEA R4, P4, R99, R20.reuse, 0x1 ;  /* 0x000000146304d211 */ /* 0x081fe400078808ff */
[-C--:B------:R-:W-:Y:S02]  /*e940*/  @!P3 LEA R6, P6, R97, R20.reuse, 0x1 ;  /* 0x000000146106b211 */ /* 0x080fe400078c08ff */
[-C--:B------:R-:W-:Y:S02]  /*e950*/  @!P5 LEA.HI.X R5, R99, R21.reuse, R100, 0x1, P4 ;  /* 0x000000156305d211 */ /* 0x080fe400020f0c64 */
[----:B------:R-:W-:Y:S02]  /*e960*/  LOP3.LUT P4, RZ, R24, 0x80, RZ, 0xc0, !PT ;  /* 0x0000008018ff7812 */ /* 0x000fe4000788c0ff */
[----:B------:R-:W-:Y:S01]  /*e970*/  @!P3 LEA.HI.X R7, R97, R21, R98, 0x1, P6 ;  /* 0x000000156107b211 */ /* 0x000fe200030f0c62 */
[----:B------:R0:W-:Y:S01]  /*e980*/  @!P5 ST.E.128 desc[UR40][R4.64], R32 ;  /* 0x000000200400d985 */ /* 0x0001e2000c101d28 */
[----:B------:R-:W-:-:S02]  /*e990*/  @!P2 LEA R82, P5, R95, R20, 0x1 ;  /* 0x000000145f52a211 */ /* 0x000fc400078a08ff */
[-C--:B--2---:R-:W-:Y:S01]  /*e9a0*/  @!P1 LEA R12, P6, R93, R20.reuse, 0x1 ;  /* 0x000000145d0c9211 */ /* 0x084fe200078c08ff */
[----:B------:R0:W-:Y:S01]  /*e9b0*/  @!P3 ST.E.128 desc[UR40][R6.64], R40 ;  /* 0x000000280600b985 */ /* 0x0001e2000c101d28 */
[-C--:B------:R-:W-:Y:S02]  /*e9c0*/  @P0 LEA R14, P3, R91, R20.reuse, 0x1 ;  /* 0x000000145b0e0211 */ /* 0x080fe400078608ff */
[-C--:B------:R-:W-:Y:S02]  /*e9d0*/  @!P2 LEA.HI.X R83, R95, R21.reuse, R96, 0x1, P5 ;  /* 0x000000155f53a211 */ /* 0x080fe400028f0c60 */
[-C--:B------:R-:W-:Y:S02]  /*e9e0*/  @!P1 LEA.HI.X R13, R93, R21.reuse, R94, 0x1, P6 ;  /* 0x000000155d0d9211 */ /* 0x080fe400030f0c5e */
[----:B------:R-:W-:Y:S01]  /*e9f0*/  @P4 LEA R20, P5, R90, R20, 0x1 ;  /* 0x000000145a144211 */ /* 0x000fe200078a08ff */
[----:B------:R0:W-:Y:S01]  /*ea00*/  @!P2 ST.E.128 desc[UR40][R82.64], R48 ;  /* 0x000000305200a985 */ /* 0x0001e2000c101d28 */
[----:B------:R-:W-:-:S02]  /*ea10*/  @P0 LEA.HI.X R15, R91, R21, R92, 0x1, P3 ;  /* 0x000000155b0f0211 */ /* 0x000fc400018f0c5c */
[----:B------:R-:W-:Y:S01]  /*ea20*/  @P4 LEA.HI.X R21, R90, R21, R89, 0x1, P5 ;  /* 0x000000155a154211 */ /* 0x000fe200028f0c59 */
[----:B------:R0:W-:Y:S04]  /*ea30*/  @!P1 ST.E.128 desc[UR40][R12.64], R56 ;  /* 0x000000380c009985 */ /* 0x0001e8000c101d28 */
[----:B------:R0:W-:Y:S04]  /*ea40*/  @P0 ST.E.128 desc[UR40][R14.64], R64 ;  /* 0x000000400e000985 */ /* 0x0001e8000c101d28 */
[----:B------:R0:W-:Y:S02]  /*ea50*/  @P4 ST.E.128 desc[UR40][R20.64], R72 ;  /* 0x0000004814004985 */ /* 0x0001e4000c101d28 */
.L_x_3935:
[----:B------:R-:W-:Y:S05]  /*ea60*/  BSYNC B1 ;  /* 0x0000000000017941 */ /* 0x000fea0003800000 */
.L_x_3934:
[----:B------:R-:W-:Y:S01]  /*ea70*/  VIADD R0, R87, 0x20 ;  /* 0x0000002057007836 */ /* 0x000fe20000000000 */
[----:B0----5:R0:W4:Y:S04]  /*ea80*/  SHFL.IDX PT, R5, R86, 0x1, 0x181f ;  /* 0x00381f0056057f89 */ /* 0x02112800000e0000 */
[----:B------:R-:W-:Y:S01]  /*ea90*/  ISETP.GE.AND P0, PT, R0, R88, PT ;  /* 0x000000580000720c */ /* 0x000fe20003f06270 */
[----:B------:R0:W0:-:S12]  /*eaa0*/  SHFL.IDX PT, R4, R84, 0x1, 0x181f ;  /* 0x00381f0054047f89 */ /* 0x00001800000e0000 */
[----:B------:R-:W-:Y:S05]  /*eab0*/  @P0 BRA `(.L_x_3936) ;  /* 0x0000001000680947 */ /* 0x000fea0003800000 */
[-C--:B------:R-:W-:Y:S02]  /*eac0*/  ISETP.GE.AND P5, PT, R101, R85.reuse, PT ;  /* 0x000000556500720c */ /* 0x080fe40003fa6270 */
[-C--:B------:R-:W-:Y:S02]  /*ead0*/  ISETP.GE.AND P6, PT, R196, R85.reuse, PT ;  /* 0x00000055c400720c */ /* 0x080fe40003fc6270 */
[-C--:B------:R-:W-:Y:S02]  /*eae0*/  ISETP.GE.AND P3, PT, R99, R85.reuse, PT ;  /* 0x000000556300720c */ /* 0x080fe40003f66270 */
[-C--:B------:R-:W-:Y:S02]  /*eaf0*/  ISETP.GE.AND P2, PT, R97, R85.reuse, PT ;  /* 0x000000556100720c */ /* 0x080fe40003f46270 */
[-C--:B------:R-:W-:Y:S02]  /*eb00*/  ISETP.GE.AND P1, PT, R95, R85.reuse, PT ;  /* 0x000000555f00720c */ /* 0x080fe40003f26270 */
[----:B------:R-:W-:-:S03]  /*eb10*/  ISETP.GE.AND P0, PT, R93, R85, PT ;  /* 0x000000555d00720c */ /* 0x000fc60003f06270 */
[CC--:B0-----:R-:W-:Y:S02]  /*eb20*/  @!P5 LEA R12, P4, R101.reuse, R4.reuse, 0x1 ;  /* 0x00000004650cd211 */ /* 0x0c1fe400078808ff */
[----:B----4-:R-:W-:Y:S02]  /*eb30*/  @!P6 IMAD.WIDE R6, R196, 0x2, R4 ;  /* 0x00000002c406e825 */ /* 0x010fe400078e0204 */
[----:B------:R-:W-:Y:S02]  /*eb40*/  @!P5 LEA.HI.X R13, R101, R5, R102, 0x1, P4 ;  /* 0x00000005650dd211 */ /* 0x000fe400020f0c66 */
[----:B------:R-:W-:Y:S01]  /*eb50*/  LOP3.LUT P4, RZ, R3, 0x40, RZ, 0xc0, !PT ;  /* 0x0000004003ff7812 */ /* 0x000fe2000788c0ff */
[----:B------:R0:W-:Y:S01]  /*eb60*/  @!P6 ST.E.128 desc[UR40][R6.64], R8 ;  /* 0x000000080600e985 */ /* 0x0001e2000c101d28 */
[----:B------:R-:W-:-:S03]  /*eb70*/  @!P3 LEA R14, P6, R99, R4, 0x1 ;  /* 0x00000004630eb211 */ /* 0x000fc600078c08ff */
[----:B------:R4:W-:Y:S01]  /*eb80*/  @!P5 ST.E.128 desc[UR40][R12.64], R28 ;  /* 0x0000001c0c00d985 */ /* 0x0009e2000c101d28 */
[-C--:B------:R-:W-:Y:S02]  /*eb90*/  @!P3 LEA.HI.X R15, R99, R5.reuse, R100, 0x1, P6 ;  /* 0x00000005630fb211 */ /* 0x080fe400030f0c64 */
[-C--:B--2---:R-:W-:Y:S02]  /*eba0*/  @!P2 LEA R20, P5, R97, R4.reuse, 0x1 ;  /* 0x000000046114a211 */ /* 0x084fe400078a08ff */
[-C--:B------:R-:W-:Y:S01]  /*ebb0*/  @!P1 LEA R32, P6, R95, R4.reuse, 0x1 ;  /* 0x000000045f209211 */ /* 0x080fe200078c08ff */
[----:B------:R4:W-:Y:S01]  /*ebc0*/  @!P3 ST.E.128 desc[UR40][R14.64], R36 ;  /* 0x000000240e00b985 */ /* 0x0009e2000c101d28 */
[----:B------:R-:W-:Y:S02]  /*ebd0*/  @!P0 LEA R34, P3, R93, R4, 0x1 ;  /* 0x000000045d228211 */ /* 0x000fe400078608ff */
[-C--:B---3--:R-:W-:Y:S02]  /*ebe0*/  @!P2 LEA.HI.X R21, R97, R5.reuse, R98, 0x1, P5 ;  /* 0x000000056115a211 */ /* 0x088fe400028f0c62 */
[----:B------:R-:W-:-:S02]  /*ebf0*/  @!P1 LEA.HI.X R33, R95, R5, R96, 0x1, P6 ;  /* 0x000000055f219211 */ /* 0x000fc400030f0c60 */
[----:B------:R-:W-:Y:S01]  /*ec00*/  @!P0 LEA.HI.X R35, R93, R5, R94, 0x1, P3 ;  /* 0x000000055d238211 */ /* 0x000fe200018f0c5e */
[----:B------:R4:W-:Y:S01]  /*ec10*/  @!P2 ST.E.128 desc[UR40][R20.64], R44 ;  /* 0x0000002c1400a985 */ /* 0x0009e2000c101d28 */
[----:B0-----:R-:W-:-:S03]  /*ec20*/  @P4 LEA R6, P5, R91, R4, 0x1 ;  /* 0x000000045b064211 */ /* 0x001fc600078a08ff */
[----:B------:R4:W-:Y:S01]  /*ec30*/  @!P1 ST.E.128 desc[UR40][R32.64], R52 ;  /* 0x0000003420009985 */ /* 0x0009e2000c101d28 */
[----:B------:R-:W-:-:S03]  /*ec40*/  @P4 LEA.HI.X R7, R91, R5, R92, 0x1, P5 ;  /* 0x000000055b074211 */ /* 0x000fc600028f0c5c */
[----:B------:R4:W-:Y:S01]  /*ec50*/  @!P0 ST.E.128 desc[UR40][R34.64], R60 ;  /* 0x0000003c22008985 */ /* 0x0009e2000c101d28 */
[----:B------:R-:W-:-:S03]  /*ec60*/  LOP3.LUT P0, RZ, R24, 0x80, RZ, 0xc0, !PT ;  /* 0x0000008018ff7812 */ /* 0x000fc6000780c0ff */
[----:B------:R4:W-:Y:S10]  /*ec70*/  @P4 ST.E.128 desc[UR40][R6.64], R68 ;  /* 0x0000004406004985 */ /* 0x0009f4000c101d28 */
[----:B------:R-:W-:Y:S05]  /*ec80*/  @!P0 BRA `(.L_x_3936) ;  /* 0x0000000c00f48947 */ /* 0x000fea0003800000 */
[----:B------:R-:W-:-:S04]  /*ec90*/  LEA R4, P0, R90, R4, 0x1 ;  /* 0x000000045a047211 */ /* 0x000fc800078008ff */
[----:B------:R-:W-:-:S05]  /*eca0*/  LEA.HI.X R5, R90, R5, R89, 0x1, P0 ;  /* 0x000000055a057211 */ /* 0x000fca00000f0c59 */
[----:B------:R0:W-:Y:S01]  /*ecb0*/  ST.E.128 desc[UR40][R4.64], R76 ;  /* 0x0000004c04007985 */ /* 0x0001e2000c101d28 */
[----:B------:R-:W-:Y:S05]  /*ecc0*/  BRA `(.L_x_3936) ;  /* 0x0000000c00e47947 */ /* 0x000fea0003800000 */
.L_x_3931:
[----:B------:R-:W3:Y:S01]  /*ecd0*/  LDL.LU R6, [R1+0x18] ;  /* 0x0000180001067983 */ /* 0x000ee20000300800 */
[----:B------:R-:W-:Y:S01]  /*ece0*/  ULDC.64 UR4, c[0x0][0xc00] ;  /* 0x0003000000047ab9 */ /* 0x000fe20000000a00 */
[----:B------:R-:W-:Y:S01]  /*ecf0*/  IMAD.MOV.U32 R3, RZ, RZ, RZ ;  /* 0x000000ffff037224 */ /* 0x000fe200078e00ff */
[----:B------:R-:W4:Y:S01]  /*ed00*/  LDC R29, c[0x0][0xbe8] ;  /* 0x0002fa00ff1d7b82 */ /* 0x000f220000000800 */
[----:B------:R-:W2:Y:S01]  /*ed10*/  LDL.LU R0, [R1+0x1c] ;  /* 0x00001c0001007983 */ /* 0x000ea20000300800 */
[----:B------:R-:W-:-:S04]  /*ed20*/  ISETP.NE.U32.AND P0, PT, RZ, UR4, PT ;  /* 0x00000004ff007c0c */ /* 0x000fc8000bf05070 */
[----:B------:R-:W-:Y:S02]  /*ed30*/  ISETP.NE.AND.EX P0, PT, RZ, UR5, PT, P0 ;  /* 0x00000005ff007c0c */ /* 0x000fe4000bf05300 */
[----:B---3--:R-:W-:-:S04]  /*ed40*/  IADD3 R4, P1, R6, UR4, RZ ;  /* 0x0000000406047c10 */ /* 0x008fc8000ff3e0ff */
[----:B--2---:R-:W-:Y:S01]  /*ed50*/  IADD3.X R5, R0, UR5, RZ, P1, !PT ;  /* 0x0000000500057c10 */ /* 0x004fe20008ffe4ff */
[----:B------:R-:W-:Y:S02]  /*ed60*/  ULDC.64 UR4, c[0x0][0xc08] ;  /* 0x0003020000047ab9 */ /* 0x000fe40000000a00 */
[----:B------:R-:W-:-:S04]  /*ed70*/  ISETP.NE.U32.AND P1, PT, RZ, UR4, PT ;  /* 0x00000004ff007c0c */ /* 0x000fc8000bf25070 */
[----:B------:R2:W5:Y:S01]  /*ed80*/  @P0 LDG.E R3, desc[UR40][R4.64] ;  /* 0x0000002804030981 */ /* 0x000562000c1e1900 */
[----:B------:R-:W-:Y:S01]  /*ed90*/  ISETP.NE.AND.EX P1, PT, RZ, UR5, PT, P1 ;  /* 0x00000005ff007c0c */ /* 0x000fe2000bf25310 */
[----:B------:R-:W3:-:S12]  /*eda0*/  S2R R24, SR_TID.X ;  /* 0x0000000000187919 */ /* 0x000ed80000002100 */
[----:B------:R-:W-:Y:S01]  /*edb0*/  @P1 IADD3 R6, P2, R6, UR4, RZ ;  /* 0x0000000406061c10 */ /* 0x000fe2000ff5e0ff */
[----:B------:R-:W-:-:S03]  /*edc0*/  ULDC UR4, c[0x0][0xa88] ;  /* 0x0002a20000047ab9 */ /* 0x000fc60000000800 */
[----:B------:R-:W-:Y:S01]  /*edd0*/  @P1 IADD3.X R7, R0, UR5, RZ, P2, !PT ;  /* 0x0000000500071c10 */ /* 0x000fe200097fe4ff */
[----:B------:R-:W-:-:S06]  /*ede0*/  IMAD.U32 R0, RZ, RZ, UR4 ;  /* 0x00000004ff007e24 */ /* 0x000fcc000f8e00ff */
[----:B------:R2:W5:Y:S01]  /*edf0*/  @P1 LDG.E R0, desc[UR40][R6.64] ;  /* 0x0000002806001981 */ /* 0x000562000c1e1900 */
[----:B---3--:R-:W-:-:S05]  /*ee00*/  VIADD R24, R24, 0xffffff80 ;  /* 0xffffff8018187836 */ /* 0x008fca0000000000 */
[----:B------:R-:W-:Y:S01]  /*ee10*/  ISETP.GE.AND P2, PT, R24, 0x40, PT ;  /* 0x000000401800780c */ /* 0x000fe20003f46270 */
[----:B--2-4-:R-:W-:-:S12]  /*ee20*/  @P1 BRA `(.L_x_3937) ;  /* 0x0000000000101947 */ /* 0x014fd80003800000 */
[----:B------:R-:W-:Y:S05]  /*ee30*/  @!P0 BRA `(.L_x_3937) ;  /* 0x00000000000c8947 */ /* 0x000fea0003800000 */
[----:B------:R-:W2:Y:S04]  /*ee40*/  LDG.E R7, desc[UR40][R4.64] ;  /* 0x0000002804077981 */ /* 0x000ea8000c1e1900 */
[----:B-----5:R-:W2:Y:S02]  /*ee50*/  LDG.E R0, desc[UR40][R4.64+0x4] ;  /* 0x0000042804007981 */ /* 0x020ea4000c1e1900 */
[----:B--2---:R-:W-:-:S07]  /*ee60*/  IMAD.IADD R0, R0, 0x1, -R7 ;  /* 0x0000000100007824 */ /* 0x004fce00078e0a07 */
.L_x_3937:
[----:B------:R-:W2:Y:S04]  /*ee70*/  LDL.LU R5, [R1+0x20] ;  /* 0x0000200001057983 */ /* 0x000ea80000300800 */
[----:B------:R-:W3:Y:S04]  /*ee80*/  LDL.LU R4, [R1+0x40] ;  /* 0x0000400001047983 */ /* 0x000ee80000300800 */
[----:B------:R-:W4:Y:S04]  /*ee90*/  LDL R28, [R1+0x14] ;  /* 0x00001400011c7983 */ /* 0x000f280000100800 */
[----:B------:R0:W5:Y:S01]  /*eea0*/  LDL R20, [R1+0x38] ;  /* 0x0000380001147983 */ /* 0x0001620000100800 */
[----:B------:R-:W-:Y:S01]  /*eeb0*/  BSSY B1, `(.L_x_3938) ;  /* 0x000002e000017945 */ /* 0x000fe20003800000 */
[----:B-----5:R-:W-:-:S02]  /*eec0*/  SHF.R.S32.HI R10, RZ, 0x1f, R3 ;  /* 0x0000001fff0a7819 */ /* 0x020fc40000011403 */
[----:B--2---:R-:W-:Y:S02]  /*eed0*/  SEL R15, R5, RZ, !P0 ;  /* 0x000000ff050f7207 */ /* 0x004fe40004000000 */
[----:B---3--:R-:W-:Y:S02]  /*eee0*/  SEL R14, R4, RZ, !P0 ;  /* 0x000000ff040e7207 */ /* 0x008fe40004000000 */
[----:B----4-:R-:W-:Y:S01]  /*eef0*/  SHF.R.S32.HI R13, RZ, 0x1f, R28 ;  /* 0x0000001fff0d7819 */ /* 0x010fe2000001141c */
[----:B0-----:R-:W-:Y:S06]  /*ef00*/  @P2 BRA `(.L_x_3939) ;  /* 0x0000000000a02947 */ /* 0x001fec0003800000 */
[----:B------:R-:W0:Y:S01]  /*ef10*/  S2R R4, SR_TID.X ;  /* 0x0000000000047919 */ /* 0x000e220000002100 */
[----:B------:R-:W2:Y:S02]  /*ef20*/  LDC R11, c[0x0][0xbe8] ;  /* 0x0002fa00ff0b7b82 */ /* 0x000ea40000000800 */
[----:B--2---:R-:W-:Y:S02]  /*ef30*/  IMAD R5, R0, R11, RZ ;  /* 0x0000000b00057224 */ /* 0x004fe400078e02ff */
[----:B0-----:R-:W-:-:S05]  /*ef40*/  IMAD R4, R20, 0x40, R4 ;  /* 0x0000004014047824 */ /* 0x001fca00078e0204 */
[----:B------:R-:W-:-:S04]  /*ef50*/  IADD3 R12, R4, -0x80, RZ ;  /* 0xffffff80040c7810 */ /* 0x000fc80007ffe0ff */
        /* <DEDUP_REMOVED lines=9> */
[----:B------:R-:W0:Y:S08]  /*eff0*/  @P0 LDC R9, c[0x0][0xbec] ;  /* 0x0002fb00ff090b82 */ /* 0x000e300000000800 */
[----:B------:R-:W2:Y:S01]  /*f000*/  @P0 LDC R21, c[0x0][0xbf0] ;  /* 0x0002fc00ff150b82 */ /* 0x000ea20000000800 */
[----:B0-----:R-:W-:-:S04]  /*f010*/  @P0 IMAD.HI.U32 R6, R12, R9, RZ ;  /* 0x000000090c060227 */ /* 0x001fc800078e00ff */
[----:B------:R-:W-:Y:S01]  /*f020*/  IMAD R9, R28, UR5, R8 ;  /* 0x000000051c097c24 */ /* 0x000fe2000f8e0208 */
[----:B------:R-:W-:Y:S01]  /*f030*/  ULDC.64 UR4, c[0x0][0xb98] ;  /* 0x0002e60000047ab9 */ /* 0x000fe20000000a00 */
[----:B--2---:R-:W-:Y:S02]  /*f040*/  @P0 SHF.R.U32.HI R7, RZ, R21, R6 ;  /* 0x00000015ff070219 */ /* 0x004fe40000011606 */
        /* <DEDUP_REMOVED lines=20> */
.L_x_3939:
[----:B------:R-:W-:Y:S05]  /*f190*/  BSYNC B1 ;  /* 0x0000000000017941 */ /* 0x000fea0003800000 */
.L_x_3938:
[----:B------:R-:W-:Y:S01]  /*f1a0*/  ISETP.NE.AND P0, PT, R29, 0x1, PT ;  /* 0x000000011d00780c */ /* 0x000fe20003f05270 */
[----:B------:R-:W2:Y:S01]  /*f1b0*/  LDC R21, c[0x0][0xac8] ;  /* 0x0002b200ff157b82 */ /* 0x000ea20000000800 */
[----:B------:R-:W-:Y:S01]  /*f1c0*/  ULDC.64 UR4, c[0x0][0xaa0] ;  /* 0x0002a80000047ab9 */ /* 0x000fe20000000a00 */
[--C-:B------:R-:W-:Y:S01]  /*f1d0*/  SHF.R.S32.HI R8, RZ, 0x1f, R24.reuse ;  /* 0x0000001fff087819 */ /* 0x100fe20000011418 */
[----:B0-----:R-:W-:Y:S01]  /*f1e0*/  IMAD R6, R10, UR4, RZ ;  /* 0x000000040a067c24 */ /* 0x001fe2000f8e02ff */
[----:B------:R-:W-:Y:S01]  /*f1f0*/  SHF.R.S32.HI R12, RZ, 0x1f, R24 ;  /* 0x0000001fff0c7819 */ /* 0x000fe20000011418 */
[C---:B------:R-:W-:Y:S01]  /*f200*/  IMAD.WIDE.U32 R4, R3.reuse, UR4, RZ ;  /* 0x0000000403047c25 */ /* 0x040fe2000f8e00ff */
[-C--:B------:R-:W-:Y:S01]  /*f210*/  LEA.HI R8, R8, R24.reuse, RZ, 0x3 ;  /* 0x0000001808087211 */ /* 0x080fe200078f18ff */
[----:B------:R-:W-:Y:S01]  /*f220*/  BSSY B1, `(.L_x_3940) ;  /* 0x000007f000017945 */ /* 0x000fe20003800000 */
[----:B------:R-:W-:Y:S01]  /*f230*/  LEA.HI R12, R12, R24, RZ, 0x3 ;  /* 0x000000180c0c7211 */ /* 0x000fe200078f18ff */
[----:B------:R-:W-:Y:S01]  /*f240*/  IMAD R3, R3, UR5, R6 ;  /* 0x0000000503037c24 */ /* 0x000fe2000f8e0206 */
[----:B------:R-:W-:Y:S01]  /*f250*/  ULDC.64 UR4, c[0x0][0xae8] ;  /* 0x0002ba0000047ab9 */ /* 0x000fe20000000a00 */
[----:B------:R-:W-:Y:S01]  /*f260*/  LOP3.LUT R8, R8, 0xfffffff8, RZ, 0xc0, !PT ;  /* 0xfffffff808087812 */ /* 0x000fe200078ec0ff */
[----:B------:R-:W0:Y:S01]  /*f270*/  @P0 LDC R7, c[0x0][0xbec] ;  /* 0x0002fb00ff070b82 */ /* 0x000e220000000800 */
[----:B------:R-:W-:Y:S01]  /*f280*/  IMAD.IADD R5, R5, 0x1, R3 ;  /* 0x0000000105057824 */ /* 0x000fe200078e0203 */
[----:B------:R-:W-:Y:S01]  /*f290*/  SHF.R.S32.HI R12, RZ, 0x3, R12 ;  /* 0x00000003ff0c7819 */ /* 0x000fe2000001140c */
[----:B------:R-:W-:Y:S01]  /*f2a0*/  IMAD R3, R13, UR4, RZ ;  /* 0x000000040d037c24 */ /* 0x000fe2000f8e02ff */
[----:B------:R-:W-:Y:S01]  /*f2b0*/  IADD3 R33, R196, 0x180, RZ ;  /* 0x00000180c4217810 */ /* 0x000fe20007ffe0ff */
[----:B------:R-:W-:Y:S01]  /*f2c0*/  IMAD.IADD R8, R24, 0x1, -R8 ;  /* 0x0000000118087824 */ /* 0x000fe200078e0a08 */
[----:B------:R-:W-:Y:S01]  /*f2d0*/  IADD3 R42, R196, 0x80, RZ ;  /* 0x00000080c42a7810 */ /* 0x000fe20007ffe0ff */
[C---:B------:R-:W-:Y:S01]  /*f2e0*/  IMAD R3, R28.reuse, UR5, R3 ;  /* 0x000000051c037c24 */ /* 0x040fe2000f8e0203 */
[----:B------:R-:W3:Y:S01]  /*f2f0*/  @P0 LDC R9, c[0x0][0xbf0] ;  /* 0x0002fc00ff090b82 */ /* 0x000ee20000000800 */
[----:B------:R-:W-:Y:S01]  /*f300*/  IMAD.WIDE.U32 R4, R28, UR4, R4 ;  /* 0x000000041c047c25 */ /* 0x000fe2000f8e0004 */
[----:B------:R-:W-:Y:S01]  /*f310*/  ULDC.64 UR4, c[0x0][0xaf0] ;  /* 0x0002bc0000047ab9 */ /* 0x000fe20000000a00 */
[----:B------:R-:W-:-:S02]  /*f320*/  SHF.R.S32.HI R42, RZ, 0x1f, R42 ;  /* 0x0000001fff2a7819 */ /* 0x000fc4000001142a */
[----:B------:R-:W-:Y:S01]  /*f330*/  VIADD R43, R196, 0x40 ;  /* 0x00000040c42b7836 */ /* 0x000fe20000000000 */
[----:B------:R-:W-:Y:S01]  /*f340*/  IADD3 R5, R5, R3, RZ ;  /* 0x0000000305057210 */ /* 0x000fe20007ffe0ff */
[----:B------:R-:W-:Y:S01]  /*f350*/  IMAD R6, R8, 0x20, R12 ;  /* 0x0000002008067824 */ /* 0x000fe200078e020c */
[-C--:B--2---:R-:W-:Y:S01]  /*f360*/  ISETP.GE.AND P2, PT, R196, R21.reuse, PT ;  /* 0x00000015c400720c */ /* 0x084fe20003f46270 */
[----:B------:R-:W-:Y:S01]  /*f370*/  IMAD R3, R14, UR4, RZ ;  /* 0x000000040e037c24 */ /* 0x000fe2000f8e02ff */
[----:B------:R-:W-:Y:S01]  /*f380*/  ISETP.GE.AND P1, PT, R43, R21, PT ;  /* 0x000000152b00720c */ /* 0x000fe20003f26270 */
[----:B------:R-:W-:Y:S02]  /*f390*/  IMAD R8, R20, 0x40, R6 ;  /* 0x0000004014087824 */ /* 0x000fe400078e0206 */
[----:B------:R-:W-:Y:S01]  /*f3a0*/  VIADD R41, R196, 0x80 ;  /* 0x00000080c4297836 */ /* 0x000fe20000000000 */
[----:B------:R-:W-:Y:S01]  /*f3b0*/  SEL R10, RZ, 0xffffffff, P1 ;  /* 0xffffffffff0a7807 */ /* 0x000fe20000800000 */
[----:B------:R-:W-:-:S02]  /*f3c0*/  IMAD R3, R15, UR5, R3 ;  /* 0x000000050f037c24 */ /* 0x000fc4000f8e0203 */
[----:B------:R-:W-:Y:S01]  /*f3d0*/  IMAD.WIDE.U32 R4, R15, UR4, R4 ;  /* 0x000000040f047c25 */ /* 0x000fe2000f8e0004 */
[----:B------:R-:W-:Y:S01]  /*f3e0*/  SHF.L.U32 R10, R10, 0x1, RZ ;  /* 0x000000010a0a7819 */ /* 0x000fe200000006ff */
[----:B------:R-:W-:Y:S02]  /*f3f0*/  ULDC.64 UR4, c[0x0][0xae0] ;  /* 0x0002b80000047ab9 */ /* 0x000fe40000000a00 */
[----:B0-----:R-:W-:Y:S01]  /*f400*/  @P0 IMAD.HI.U32 R6, R8, R7, RZ ;  /* 0x0000000708060227 */ /* 0x001fe200078e00ff */
[----:B------:R-:W-:Y:S02]  /*f410*/  SEL R7, RZ, 0x1, P2 ;  /* 0x00000001ff077807 */ /* 0x000fe40001000000 */
[----:B------:R-:W-:Y:S01]  /*f420*/  ISETP.GE.AND P2, PT, R41, R21, PT ;  /* 0x000000152900720c */ /* 0x000fe20003f46270 */
[----:B------:R-:W-:Y:S02]  /*f430*/  VIADD R39, R196, 0xc0 ;  /* 0x000000c0c4277836 */ /* 0x000fe40000000000 */
[----:B------:R-:W-:-:S02]  /*f440*/  IMAD.IADD R5, R5, 0x1, R3 ;  /* 0x0000000105057824 */ /* 0x000fc400078e0203 */
[----:B------:R-:W-:Y:S01]  /*f450*/  IMAD.MOV.U32 R3, RZ, RZ, R8 ;  /* 0x000000ffff037224 */ /* 0x000fe200078e0008 */
[----:B---3--:R-:W-:Y:S01]  /*f460*/  @P0 SHF.R.U32.HI R3, RZ, R9, R6 ;  /* 0x00000009ff030219 */ /* 0x008fe20000011606 */
[----:B------:R-:W-:Y:S01]  /*f470*/  VIADD R37, R196, 0x100 ;  /* 0x00000100c4257836 */ /* 0x000fe20000000000 */
[----:B------:R-:W-:Y:S01]  /*f480*/  LOP3.LUT R9, R10, 0x2, R7, 0xe2, !PT ;  /* 0x000000020a097812 */ /* 0x000fe200078ee207 */
[----:B------:R-:W-:Y:S01]  /*f490*/  IMAD R31, R0, R29, RZ ;  /* 0x0000001d001f7224 */ /* 0x000fe200078e02ff */
[-C--:B------:R-:W-:Y:S01]  /*f4a0*/  ISETP.GE.AND P1, PT, R39, R21.reuse, PT ;  /* 0x000000152700720c */ /* 0x080fe20003f26270 */
[----:B------:R-:W-:Y:S01]  /*f4b0*/  IMAD.MOV R7, RZ, RZ, -R3 ;  /* 0x000000ffff077224 */ /* 0x000fe200078e0a03 */
[----:B------:R-:W-:Y:S01]  /*f4c0*/  SEL R10, RZ, 0xffffffff, P2 ;  /* 0xffffffffff0a7807 */ /* 0x000fe20001000000 */
[----:B------:R-:W-:Y:S01]  /*f4d0*/  IMAD.WIDE.U32 R4, R3, UR4, R4 ;  /* 0x0000000403047c25 */ /* 0x000fe2000f8e0004 */
[----:B------:R-:W-:Y:S02]  /*f4e0*/  SHF.R.S32.HI R6, RZ, 0x1f, R3 ;  /* 0x0000001fff067819 */ /* 0x000fe40000011403 */
[----:B------:R-:W-:Y:S01]  /*f4f0*/  SEL R11, RZ, 0xffffffff, P1 ;  /* 0xffffffffff0b7807 */ /* 0x000fe20000800000 */
[----:B------:R-:W-:Y:S01]  /*f500*/  IMAD.SHL.U32 R10, R10, 0x4, RZ ;  /* 0x000000040a0a7824 */ /* 0x000fe200078e00ff */
[----:B------:R-:W-:Y:S01]  /*f510*/  ISETP.GE.AND P0, PT, R37, R21, PT ;  /* 0x000000152500720c */ /* 0x000fe20003f06270 */
[----:B------:R-:W-:-:S02]  /*f520*/  IMAD R6, R6, UR4, RZ ;  /* 0x0000000406067c24 */ /* 0x000fc4000f8e02ff */
[----:B------:R-:W-:Y:S01]  /*f530*/  IMAD.SHL.U32 R11, R11, 0x8, RZ ;  /* 0x000000080b0b7824 */ /* 0x000fe200078e00ff */
[----:B------:R-:W-:Y:S01]  /*f540*/  LOP3.LUT R0, R10, 0x4, R9, 0xe2, !PT ;  /* 0x000000040a007812 */ /* 0x000fe200078ee209 */
[----:B------:R-:W-:Y:S02]  /*f550*/  IMAD R7, R29, R7, R8 ;  /* 0x000000071d077224 */ /* 0x000fe400078e0208 */
[----:B------:R-:W-:Y:S01]  /*f560*/  IMAD R9, R3, UR5, R6 ;  /* 0x0000000503097c24 */ /* 0x000fe2000f8e0206 */
[----:B------:R-:W-:Y:S01]  /*f570*/  SEL R6, RZ, 0xffffffff, P0 ;  /* 0xffffffffff067807 */ /* 0x000fe20000000000 */
[----:B------:R-:W-:Y:S01]  /*f580*/  VIADD R35, R196, 0x140 ;  /* 0x00000140c4237836 */ /* 0x000fe20000000000 */
[----:B------:R-:W-:Y:S01]  /*f590*/  LOP3.LUT R3, R11, 0x8, R0, 0xe2, !PT ;  /* 0x000000080b037812 */ /* 0x000fe200078ee200 */
[----:B------:R-:W-:Y:S01]  /*f5a0*/  ULDC.64 UR4, c[0x0][0xad8] ;  /* 0x0002b60000047ab9 */ /* 0x000fe20000000a00 */
[----:B------:R-:W-:Y:S01]  /*f5b0*/  SHF.R.S32.HI R0, RZ, 0x1f, R7 ;  /* 0x0000001fff007819 */ /* 0x000fe20000011407 */
[----:B------:R-:W-:Y:S01]  /*f5c0*/  IMAD.SHL.U32 R6, R6, 0x10, RZ ;  /* 0x0000001006067824 */ /* 0x000fe200078e00ff */
[----:B------:R-:W-:Y:S01]  /*f5d0*/  ISETP.GE.AND P0, PT, R35, R21, PT ;  /* 0x000000152300720c */ /* 0x000fe20003f06270 */
[----:B------:R-:W-:-:S02]  /*f5e0*/  IMAD.IADD R5, R5, 0x1, R9 ;  /* 0x0000000105057824 */ /* 0x000fc400078e0209 */
[----:B------:R-:W-:Y:S01]  /*f5f0*/  IMAD R0, R0, UR4, RZ ;  /* 0x0000000400007c24 */ /* 0x000fe2000f8e02ff */
[----:B------:R-:W-:Y:S01]  /*f600*/  LOP3.LUT R6, R6, 0x10, R3, 0xe2, !PT ;  /* 0x0000001006067812 */ /* 0x000fe200078ee203 */
[----:B------:R-:W-:Y:S01]  /*f610*/  IMAD.WIDE.U32 R4, R7, UR4, R4 ;  /* 0x0000000407047c25 */ /* 0x000fe2000f8e0004 */
[----:B------:R-:W-:Y:S02]  /*f620*/  SEL R8, RZ, 0xffffffff, P0 ;  /* 0xffffffffff087807 */ /* 0x000fe40000000000 */
[----:B------:R-:W-:Y:S01]  /*f630*/  ISETP.GE.AND P0, PT, R33, R21, PT ;  /* 0x000000152100720c */ /* 0x000fe20003f06270 */
[----:B------:R-:W-:Y:S01]  /*f640*/  IMAD R3, R7, UR5, R0 ;  /* 0x0000000507037c24 */ /* 0x000fe2000f8e0200 */
[----:B------:R-:W-:Y:S01]  /*f650*/  ULDC.64 UR4, c[0x0][0xa80] ;  /* 0x0002a00000047ab9 */ /* 0x000fe20000000a00 */
[----:B------:R-:W-:Y:S01]  /*f660*/  IMAD R0, R20, 0x40, R12 ;  /* 0x0000004014007824 */ /* 0x000fe200078e020c */
[----:B------:R-:W-:Y:S01]  /*f670*/  SEL R7, RZ, 0x40, P0 ;  /* 0x00000040ff077807 */ /* 0x000fe20000000000 */
[----:B------:R-:W-:Y:S01]  /*f680*/  IMAD.SHL.U32 R9, R8, 0x20, RZ ;  /* 0x0000002008097824 */ /* 0x000fe200078e00ff */
[----:B------:R-:W-:Y:S01]  /*f690*/  LEA R20, P1, R4, UR4, 0x1 ;  /* 0x0000000404147c11 */ /* 0x000fe2000f8208ff */
[----:B------:R-:W-:Y:S01]  /*f6a0*/  VIADD R30, R196, 0x1c0 ;  /* 0x000001c0c41e7836 */ /* 0x000fe20000000000 */
[----:B------:R-:W-:Y:S01]  /*f6b0*/  ISETP.GE.AND P0, PT, R0, R31, PT ;  /* 0x0000001f0000720c */ /* 0x000fe20003f06270 */
[----:B------:R-:W-:Y:S01]  /*f6c0*/  IMAD.IADD R3, R5, 0x1, R3 ;  /* 0x0000000105037824 */ /* 0x000fe200078e0203 */
[----:B------:R-:W-:Y:S01]  /*f6d0*/  LOP3.LUT R6, R9, 0x20, R6, 0xe2, !PT ;  /* 0x0000002009067812 */ /* 0x000fe200078ee206 */
[----:B------:R-:W-:Y:S01]  /*f6e0*/  VIADD R32, R196, 0x1c0 ;  /* 0x000001c0c4207836 */ /* 0x000fe20000000000 */
[----:B------:R-:W-:Y:S01]  /*f6f0*/  ISETP.GE.AND P2, PT, R30, R21, PT ;  /* 0x000000151e00720c */ /* 0x000fe20003f46270 */
[----:B------:R-:W-:Y:S01]  /*f700*/  VIADD R34, R196, 0x180 ;  /* 0x00000180c4227836 */ /* 0x000fe20000000000 */
[----:B------:R-:W-:Y:S01]  /*f710*/  LEA.HI.X R3, R4, UR5, R3, 0x1, P1 ;  /* 0x0000000504037c11 */ /* 0x000fe200088f0c03 */
[----:B------:R-:W-:Y:S01]  /*f720*/  VIADD R36, R196, 0x140 ;  /* 0x00000140c4247836 */ /* 0x000fe20000000000 */
[----:B------:R-:W-:Y:S01]  /*f730*/  LOP3.LUT R24, R6, R7, RZ, 0xfc, !PT ;  /* 0x0000000706187212 */ /* 0x000fe200078efcff */
[C---:B------:R-:W-:Y:S01]  /*f740*/  VIADD R38, R196.reuse, 0x100 ;  /* 0x00000100c4267836 */ /* 0x040fe20000000000 */
[----:B------:R-:W-:Y:S01]  /*f750*/  SEL R5, RZ, 0x80, P2 ;  /* 0x00000080ff057807 */ /* 0x000fe20001000000 */
[C---:B------:R-:W-:Y:S01]  /*f760*/  VIADD R40, R196.reuse, 0xc0 ;  /* 0x000000c0c4287836 */ /* 0x040fe20000000000 */
[----:B------:R0:W2:Y:S01]  /*f770*/  SHFL.IDX PT, R6, R20, RZ, 0x181f ;  /* 0x00181fff14067589 */ /* 0x0000a200000e0000 */
[----:B------:R-:W-:Y:S01]  /*f780*/  VIADD R44, R196, 0x40 ;  /* 0x00000040c42c7836 */ /* 0x000fe20000000000 */
[----:B------:R-:W-:-:S02]  /*f790*/  LOP3.LUT R28, R24, R5, RZ, 0xfc, !PT ;  /* 0x00000005181c7212 */ /* 0x000fc400078efcff */
[----:B------:R0:W3:Y:S01]  /*f7a0*/  SHFL.IDX PT, R7, R3, RZ, 0x181f ;  /* 0x00181fff03077589 */ /* 0x0000e200000e0000 */
        /* <DEDUP_REMOVED lines=11> */
[CC--:B--2---:R-:W-:Y:S02]  /*f860*/  @!P2 LEA R8, P0, R43.reuse, R6.reuse, 0x1 ;  /* 0x000000062b08a211 */ /* 0x0c4fe400078008ff */
[----:B---3--:R-:W-:Y:S02]  /*f870*/  @!P1 IMAD.WIDE R4, R196, 0x2, R6 ;  /* 0x00000002c4049825 */ /* 0x008fe400078e0206 */
[----:B------:R-:W-:Y:S02]  /*f880*/  @!P2 LEA.HI.X R9, R43, R7, R44, 0x1, P0 ;  /* 0x000000072b09a211 */ /* 0x000fe400000f0c2c */
[----:B------:R-:W-:Y:S01]  /*f890*/  @!P5 LEA R10, P4, R41, R6, 0x1 ;  /* 0x00000006290ad211 */ /* 0x000fe200078808ff */
[----:B------:R-:W-:Y:S01]  /*f8a0*/  @!P1 ST.E.128 desc[UR40][R4.64], RZ ;  /* 0x000000ff04009985 */ /* 0x000fe2000c101d28 */
[-C--:B------:R-:W-:Y:S02]  /*f8b0*/  ISETP.GE.AND P1, PT, R35, R21.reuse, PT ;  /* 0x000000152300720c */ /* 0x080fe40003f26270 */
[----:B------:R-:W-:Y:S01]  /*f8c0*/  LOP3.LUT P0, RZ, R24, 0x40, RZ, 0xc0, !PT ;  /* 0x0000004018ff7812 */ /* 0x000fe2000780c0ff */
[----:B------:R0:W-:Y:S01]  /*f8d0*/  @!P2 ST.E.128 desc[UR40][R8.64], RZ ;  /* 0x000000ff0800a985 */ /* 0x0001e2000c101d28 */
[----:B------:R-:W-:-:S02]  /*f8e0*/  ISETP.GE.AND P2, PT, R37, R21, PT ;  /* 0x000000152500720c */ /* 0x000fc40003f46270 */
[-C--:B------:R-:W-:Y:S02]  /*f8f0*/  @!P5 LEA.HI.X R11, R41, R7.reuse, R42, 0x1, P4 ;  /* 0x00000007290bd211 */ /* 0x080fe400020f0c2a */
[----:B------:R-:W-:Y:S02]  /*f900*/  LOP3.LUT P4, RZ, R28, 0x80, RZ, 0xc0, !PT ;  /* 0x000000801cff7812 */ /* 0x000fe4000788c0ff */
[CC--:B------:R-:W-:Y:S01]  /*f910*/  @!P3 LEA R12, P6, R39.reuse, R6.reuse, 0x1 ;  /* 0x00000006270cb211 */ /* 0x0c0fe200078c08ff */
[----:B------:R4:W-:Y:S03]  /*f920*/  @!P5 ST.E.128 desc[UR40][R10.64], RZ ;  /* 0x000000ff0a00d985 */ /* 0x0009e6000c101d28 */
[----:B------:R-:W-:Y:S02]  /*f930*/  @!P3 LEA.HI.X R13, R39, R7, R40, 0x1, P6 ;  /* 0x00000007270db211 */ /* 0x000fe400030f0c28 */
[----:B0-----:R-:W-:-:S02]  /*f940*/  @!P1 LEA R8, P6, R35, R6, 0x1 ;  /* 0x0000000623089211 */ /* 0x001fc400078c08ff */
        /* <DEDUP_REMOVED lines=12> */
.L_x_3941:
[----:B------:R-:W-:Y:S05]  /*fa10*/  BSYNC B1 ;  /* 0x0000000000017941 */ /* 0x000fea0003800000 */
.L_x_3940:
[----:B------:R-:W-:Y:S01]  /*fa20*/  VIADD R0, R0, 0x20 ;  /* 0x0000002000007836 */ /* 0x000fe20000000000 */
[----:B---34-:R0:W3:Y:S04]  /*fa30*/  SHFL.IDX PT, R7, R3, 0x1, 0x181f ;  /* 0x00381f0003077f89 */ /* 0x0180e800000e0000 */
[----:B------:R-:W-:Y:S01]  /*fa40*/  ISETP.GE.AND P0, PT, R0, R31, PT ;  /* 0x0000001f0000720c */ /* 0x000fe20003f06270 */
[----:B--2---:R0:W2:-:S12]  /*fa50*/  SHFL.IDX PT, R6, R20, 0x1, 0x181f ;  /* 0x00381f0014067f89 */ /* 0x00409800000e0000 */
[----:B0-----:R-:W-:Y:S05]  /*fa60*/  @P0 BRA `(.L_x_3936) ;  /* 0x00000000007c0947 */ /* 0x001fea0003800000 */
[-C--:B------:R-:W-:Y:S02]  /*fa70*/  ISETP.GE.AND P6, PT, R196, R21.reuse, PT ;  /* 0x00000015c400720c */ /* 0x080fe40003fc6270 */
[-C--:B------:R-:W-:Y:S02]  /*fa80*/  ISETP.GE.AND P5, PT, R43, R21.reuse, PT ;  /* 0x000000152b00720c */ /* 0x080fe40003fa6270 */
[-C--:B------:R-:W-:Y:S02]  /*fa90*/  ISETP.GE.AND P4, PT, R41, R21.reuse, PT ;  /* 0x000000152900720c */ /* 0x080fe40003f86270 */
[-C--:B------:R-:W-:Y:S02]  /*faa0*/  ISETP.GE.AND P3, PT, R39, R21.reuse, PT ;  /* 0x000000152700720c */ /* 0x080fe40003f66270 */
[-C--:B------:R-:W-:Y:S02]  /*fab0*/  ISETP.GE.AND P2, PT, R37, R21.reuse, PT ;  /* 0x000000152500720c */ /* 0x080fe40003f46270 */
[----:B------:R-:W-:-:S03]  /*fac0*/  ISETP.GE.AND P1, PT, R35, R21, PT ;  /* 0x000000152300720c */ /* 0x000fc60003f26270 */
[----:B--23--:R-:W-:Y:S02]  /*fad0*/  @!P6 IMAD.WIDE R4, R196, 0x2, R6 ;  /* 0x00000002c404e825 */ /* 0x00cfe400078e0206 */
[----:B------:R-:W-:-:S03]  /*fae0*/  @!P5 LEA R8, P0, R43, R6, 0x1 ;  /* 0x000000062b08d211 */ /* 0x000fc600078008ff */
[----:B------:R0:W-:Y:S01]  /*faf0*/  @!P6 ST.E.128 desc[UR40][R4.64], RZ ;  /* 0x000000ff0400e985 */ /* 0x0001e2000c101d28 */
[-C--:B------:R-:W-:Y:S02]  /*fb00*/  @!P4 LEA R10, P6, R41, R6.reuse, 0x1 ;  /* 0x00000006290ac211 */ /* 0x080fe400078c08ff */
[-C--:B------:R-:W-:Y:S02]  /*fb10*/  @!P5 LEA.HI.X R9, R43, R7.reuse, R44, 0x1, P0 ;  /* 0x000000072b09d211 */ /* 0x080fe400000f0c2c */
[----:B------:R-:W-:Y:S02]  /*fb20*/  LOP3.LUT P0, RZ, R24, 0x40, RZ, 0xc0, !PT ;  /* 0x0000004018ff7812 */ /* 0x000fe4000780c0ff */
[----:B------:R-:W-:Y:S01]  /*fb30*/  @!P4 LEA.HI.X R11, R41, R7, R42, 0x1, P6 ;  /* 0x00000007290bc211 */ /* 0x000fe200030f0c2a */
[----:B------:R2:W-:Y:S01]  /*fb40*/  @!P5 ST.E.128 desc[UR40][R8.64], RZ ;  /* 0x000000ff0800d985 */ /* 0x0005e2000c101d28 */
[----:B------:R-:W-:Y:S02]  /*fb50*/  LOP3.LUT P6, RZ, R28, 0x80, RZ, 0xc0, !PT ;  /* 0x000000801cff7812 */ /* 0x000fe400078cc0ff */
[-C--:B------:R-:W-:Y:S01]  /*fb60*/  @!P3 LEA R12, P5, R39, R6.reuse, 0x1 ;  /* 0x00000006270cb211 */ /* 0x080fe200078a08ff */
[----:B------:R2:W-:Y:S01]  /*fb70*/  @!P4 ST.E.128 desc[UR40][R10.64], RZ ;  /* 0x000000ff0a00c985 */ /* 0x0005e2000c101d28 */
[----:B------:R-:W-:-:S02]  /*fb80*/  @!P2 LEA R14, P4, R37, R6, 0x1 ;  /* 0x00000006250ea211 */ /* 0x000fc400078808ff */
[-C--:B------:R-:W-:Y:S02]  /*fb90*/  @!P3 LEA.HI.X R13, R39, R7.reuse, R40, 0x1, P5 ;  /* 0x00000007270db211 */ /* 0x080fe400028f0c28 */
[-C--:B0-----:R-:W-:Y:S02]  /*fba0*/  @!P1 LEA R4, P5, R35, R6.reuse, 0x1 ;  /* 0x0000000623049211 */ /* 0x081fe400078a08ff */
[-C--:B------:R-:W-:Y:S01]  /*fbb0*/  @!P2 LEA.HI.X R15, R37, R7.reuse, R38, 0x1, P4 ;  /* 0x00000007250fa211 */ /* 0x080fe200020f0c26 */
[----:B------:R2:W-:Y:S01]  /*fbc0*/  @!P3 ST.E.128 desc[UR40][R12.64], RZ ;  /* 0x000000ff0c00b985 */ /* 0x0005e2000c101d28 */
[-C--:B------:R-:W-:Y:S02]  /*fbd0*/  @P0 LEA R20, P3, R33, R6.reuse, 0x1 ;  /* 0x0000000621140211 */ /* 0x080fe400078608ff */
[----:B------:R-:W-:Y:S01]  /*fbe0*/  @P6 LEA R6, P4, R30, R6, 0x1 ;  /* 0x000000061e066211 */ /* 0x000fe200078808ff */
[----:B------:R2:W-:Y:S01]  /*fbf0*/  @!P2 ST.E.128 desc[UR40][R14.64], RZ ;  /* 0x000000ff0e00a985 */ /* 0x0005e2000c101d28 */
[----:B------:R-:W-:-:S02]  /*fc00*/  @!P1 LEA.HI.X R5, R35, R7, R36, 0x1, P5 ;  /* 0x0000000723059211 */ /* 0x000fc400028f0c24 */
[-C--:B------:R-:W-:Y:S02]  /*fc10*/  @P0 LEA.HI.X R21, R33, R7.reuse, R34, 0x1, P3 ;  /* 0x0000000721150211 */ /* 0x080fe400018f0c22 */
[----:B------:R-:W-:Y:S01]  /*fc20*/  @P6 LEA.HI.X R7, R30, R7, R32, 0x1, P4 ;  /* 0x000000071e076211 */ /* 0x000fe200020f0c20 */
[----:B------:R2:W-:Y:S04]  /*fc30*/  @!P1 ST.E.128 desc[UR40][R4.64], RZ ;  /* 0x000000ff04009985 */ /* 0x0005e8000c101d28 */
[----:B------:R2:W-:Y:S04]  /*fc40*/  @P0 ST.E.128 desc[UR40][R20.64], RZ ;  /* 0x000000ff14000985 */ /* 0x0005e8000c101d28 */
[----:B------:R2:W-:Y:S02]  /*fc50*/  @P6 ST.E.128 desc[UR40][R6.64], RZ ;  /* 0x000000ff06006985 */ /* 0x0005e4000c101d28 */
.L_x_3936:
[----:B------:R-:W-:Y:S05]  /*fc60*/  BSYNC B0 ;  /* 0x0000000000007941 */ /* 0x000fea0003800000 */
.L_x_3930:
[----:B------:R-:W-:Y:S02]  /*fc70*/  ULDC UR4, c[0x0][0xc3c] ;  /* 0x00030f0000047ab9 */ /* 0x000fe40000000800 */
[----:B------:R-:W-:-:S13]  /*fc80*/  ISETP.GE.AND P0, PT, R27, UR4, PT ;  /* 0x000000041b007c0c */ /* 0x000fda000bf06270 */
[----:B------:R-:W-:Y:S05]  /*fc90*/  @!P0 BRA `(.L_x_3942) ;  /* 0xffffff18001c8947 */ /* 0x000fea000383ffff */
[----:B------:R-:W-:Y:S05]  /*fca0*/  BRA `(.L_x_3814) ;  /* 0x0000007000107947 */ /* 0x000fea0003800000 */
.L_x_3812:
[----:B------:R-:W-:-:S08]  /*fcb0*/  NOP ;  /* 0x0000000000007918 */ /* 0x000fd00000000000 */
[----:B------:R-:W0:-:S00]  /*fcc0*/  USETMAXREG.DEALLOC.CTAPOOL 0x28 ;  /* 0x00000028000079c8 */ /* 0x000e0000080e0500 */
        /* <DEDUP_REMOVED lines=14> */
.L_x_3943:
        /* <DEDUP_REMOVED lines=41> */
.L_x_3949:
[----:B------:R-:W-:Y:S01]  /*10040*/  UIADD3 UR4, UR4, 0x1f, URZ ;  /* 0x0000001f04047890 */ /* 0x000fe2000fffe03f */
[----:B------:R-:W-:-:S05]  /*10050*/  IMAD.U32 R19, RZ, RZ, UR7 ;  /* 0x00000007ff137e24 */ /* 0x000fca000f8e00ff */
        /* <DEDUP_REMOVED lines=10> */
.L_x_3948:
[----:B------:R-:W-:Y:S05]  /*10100*/  BSYNC B0 ;  /* 0x0000000000007941 */ /* 0x000fea0003800000 */
.L_x_3947:
        /* <DEDUP_REMOVED lines=21> */
.L_x_3945:
        /* <DEDUP_REMOVED lines=15> */
.L_x_3950:
[----:B---3--:R-:W-:Y:S01]  /*10350*/  IMAD R16, R16, UR5, R9 ;  /* 0x0000000510107c24 */ /* 0x008fe2000f8e0209 */
[----:B0-----:R-:W-:Y:S01]  /*10360*/  IABS R2, R4 ;  /* 0x0000000400027213 */ /* 0x001fe20000000000 */
[----:B-12---:R-:W-:Y:S02]  /*10370*/  IMAD.MOV R7, RZ, RZ, -R3 ;  /* 0x000000ffff077224 */ /* 0x006fe400078e0a03 */
[----:B------:R-:W-:Y:S01]  /*10380*/  VIADD R19, R19, UR4 ;  /* 0x0000000413137c36 */ /* 0x000fe20008000000 */
[----:B------:R-:W-:Y:S01]  /*10390*/  IADD3 R9, -R16, UR6, RZ ;  /* 0x0000000610097c10 */ /* 0x000fe2000fffe1ff */
        /* <DEDUP_REMOVED lines=19> */
[----:B------:R-:W-:Y:S01]  /*104d0*/  MOV R18, R2 ;  /* 0x0000000200127202 */ /* 0x000fe20000000f00 */
[----:B------:R-:W-:-:S04]  /*104e0*/  IMAD.MOV R17, RZ, RZ, -R2 ;  /* 0x000000ffff117224 */ /* 0x000fc800078e0a02 */
[----:B------:R-:W-:Y:S01]  /*104f0*/  IMAD R17, R4, R17, R9 ;  /* 0x0000001104117224 */ /* 0x000fe200078e0209 */
[----:B------:R-:W-:Y:S06]  /*10500*/  BRA `(.L_x_3951) ;  /* 0x00000000000c7947 */ /* 0x000fec0003800000 */
.L_x_3946:
[----:B------:R-:W-:Y:S02]  /*10510*/  IMAD.MOV.U32 R17, RZ, RZ, RZ ;  /* 0x000000ffff117224 */ /* 0x000fe400078e00ff */
[----:B------:R-:W-:Y:S02]  /*10520*/  IMAD.U32 R16, RZ, RZ, UR6 ;  /* 0x00000006ff107e24 */ /* 0x000fe4000f8e00ff */
[----:B------:R-:W-:-:S07]  /*10530*/  IMAD.MOV.U32 R18, RZ, RZ, RZ ;  /* 0x000000ffff127224 */ /* 0x000fce00078e00ff */
.L_x_3951:
[----:B------:R-:W-:-:S13]  /*10540*/  ISETP.NE.AND P0, PT, R5, RZ, PT ;  /* 0x000000ff0500720c */ /* 0x000fda0003f05270 */
[----:B------:R-:W0:Y:S01]  /*10550*/  @!P0 S2R R3, SR_CgaCtaId ;  /* 0x0000000000038919 */ /* 0x000e220000008800 */
[----:B------:R-:W-:-:S04]  /*10560*/  @!P0 MOV R2, 0x400 ;  /* 0x0000040000028802 */ /* 0x000fc80000000f00 */
[----:B0-----:R-:W-:-:S05]  /*10570*/  @!P0 LEA R2, R3, R2, 0x18 ;  /* 0x0000000203028211 */ /* 0x001fca00078ec0ff */
[----:B------:R1:W-:Y:S01]  /*10580*/  @!P0 STS.128 [R2+0x28cd0], R16 ;  /* 0x028cd01002008388 */ /* 0x0003e20000000c00 */
[----:B------:R-:W-:Y:S06]  /*10590*/  BAR.ARV 0x5, 0x180 ;  /* 0x0146000000007b1d */ /* 0x000fec0000002000 */
.L_x_3944:
[----:B------:R2:W-:Y:S01]  /*105a0*/  STL [R1+0x1c], RZ ;  /* 0x00001cff01007387 */ /* 0x0005e20000100800 */
[----:B------:R-:W-:Y:S01]  /*105b0*/  ULDC UR4, c[0x0][0xc3c] ;  /* 0x00030f0000047ab9 */ /* 0x000fe20000000800 */
[----:B------:R-:W-:Y:S01]  /*105c0*/  IMAD.MOV.U32 R26, RZ, RZ, 0x1 ;  /* 0x00000001ff1a7424 */ /* 0x000fe200078e00ff */
[----:B0-----:R-:W-:Y:S01]  /*105d0*/  ISETP.GE.AND P0, PT, R19, UR4, PT ;  /* 0x0000000413007c0c */ /* 0x001fe2000bf06270 */
[----:B------:R-:W-:-:S12]  /*105e0*/  IMAD.MOV.U32 R25, RZ, RZ, RZ ;  /* 0x000000ffff197224 */ /* 0x000fd800078e00ff */
[----:B--2---:R-:W-:Y:S05]  /*105f0*/  @P0 BRA `(.L_x_3952) ;  /* 0x0000006000e40947 */ /* 0x004fea0003800000 */
[----:B------:R-:W0:Y:S01]  /*10600*/  S2UR UR5, SR_CgaCtaId ;  /* 0x00000000000579c3 */ /* 0x000e220000008800 */
[C---:B-1----:R-:W-:Y:S01]  /*10610*/  IMAD.SHL.U32 R2, R0.reuse, 0x8, RZ ;  /* 0x0000000800027824 */ /* 0x042fe200078e00ff */
[----:B------:R-:W-:Y:S01]  /*10620*/  LOP3.LUT R5, R0, 0x7f, RZ, 0xc0, !PT ;  /* 0x0000007f00057812 */ /* 0x000fe200078ec0ff */
[----:B------:R-:W-:Y:S01]  /*10630*/  UMOV UR4, 0x400 ;  /* 0x0000040000047882 */ /* 0x000fe20000000000 */
[----:B------:R1:W-:Y:S01]  /*10640*/  STL [R1+0x1c], RZ ;  /* 0x00001cff01007387 */ /* 0x0003e20000100800 */
[----:B------:R-:W-:Y:S01]  /*10650*/  BSSY B8, `(.L_x_3952) ;  /* 0x0000633000087945 */ /* 0x000fe20003800000 */
[C---:B------:R-:W-:Y:S01]  /*10660*/  LOP3.LUT R3, R2.reuse, 0x1f8, RZ, 0xc0, !PT ;  /* 0x000001f802037812 */ /* 0x040fe200078ec0ff */
[----:B------:R-:W-:Y:S01]  /*10670*/  IMAD.SHL.U32 R35, R5, 0x8, RZ ;  /* 0x0000000805237824 */ /* 0x000fe200078e00ff */
[----:B------:R-:W-:Y:S02]  /*10680*/  LOP3.LUT R2, R2, 0x38, RZ, 0xc0, !PT ;  /* 0x0000003802027812 */ /* 0x000fe400078ec0ff */
[----:B------:R-:W-:-:S02]  /*10690*/  CS2R R24, SRZ ;  /* 0x0000000000187805 */ /* 0x000fc4000001ff00 */
[----:B------:R-:W-:Y:S01]  /*106a0*/  LOP3.LUT R4, R3, 0x38, R0, 0x78, !PT ;  /* 0x0000003803047812 */ /* 0x000fe200078e7800 */
[----:B------:R-:W-:Y:S01]  /*106b0*/  IMAD.SHL.U32 R0, R0, 0x10, RZ ;  /* 0x0000001000007824 */ /* 0x000fe200078e00ff */
[----:B------:R-:W-:Y:S01]  /*106c0*/  SHF.R.U32.HI R3, RZ, 0x3, R5 ;  /* 0x00000003ff037819 */ /* 0x000fe20000011605 */
[----:B------:R-:W-:Y:S01]  /*106d0*/  IMAD.MOV.U32 R26, RZ, RZ, 0x1 ;  /* 0x00000001ff1a7424 */ /* 0x000fe200078e00ff */
[----:B------:R-:W-:Y:S01]  /*106e0*/  LOP3.LUT R35, R4, 0x200, R35, 0xf8, !PT ;  /* 0x0000020004237812 */ /* 0x000fe200078ef823 */
[----:B------:R-:W-:Y:S01]  /*106f0*/  ULDC.64 UR38, c[0x0][0x198] ;  /* 0x0000660000267ab9 */ /* 0x000fe20000000a00 */
[----:B------:R-:W-:Y:S01]  /*10700*/  LOP3.LUT R0, R3, 0x70, R0, 0xf8, !PT ;  /* 0x0000007003007812 */ /* 0x000fe200078ef800 */
[----:B------:R-:W-:Y:S01]  /*10710*/  ULDC UR36, c[0x0][0xc] ;  /* 0x0000030000247ab9 */ /* 0x000fe20000000800 */
[C---:B------:R-:W-:Y:S02]  /*10720*/  LOP3.LUT R0, R2.reuse, 0xc0, RZ, 0xfc, !PT ;  /* 0x000000c002007812 */ /* 0x040fe400078efcff */
[----:B------:R-:W-:-:S02]  /*10730*/  LOP3.LUT R0, R2, 0x140, RZ, 0xfc, !PT ;  /* 0x0000014002007812 */ /* 0x000fc400078efcff */
[C---:B------:R-:W-:Y:S01]  /*10740*/  LOP3.LUT R3, R2.reuse, 0x40, RZ, 0xfc, !PT ;  /* 0x0000004002037812 */ /* 0x040fe200078efcff */
[----:B0-----:R-:W-:Y:S01]  /*10750*/  ULEA UR4, UR5, UR4, 0x18 ;  /* 0x0000000405047291 */ /* 0x001fe2000f8ec03f */
[----:B------:R-:W-:Y:S02]  /*10760*/  LOP3.LUT R4, R37, 0x2, RZ, 0xfc, !PT ;  /* 0x0000000225047812 */ /* 0x000fe400078efcff */
[C---:B------:R-:W-:Y:S02]  /*10770*/  LOP3.LUT R3, R2.reuse, 0x100, RZ, 0xfc, !PT ;  /* 0x0000010002037812 */ /* 0x040fe400078efcff */
[C---:B------:R-:W-:Y:S01]  /*10780*/  LOP3.LUT R4, R2.reuse, 0x80, RZ, 0xfc, !PT ;  /* 0x0000008002047812 */ /* 0x040fe200078efcff */
[----:B------:R-:W-:Y:S01]  /*10790*/  IMAD.U32 R23, RZ, RZ, UR4 ;  /* 0x00000004ff177e24 */ /* 0x000fe2000f8e00ff */
[C---:B------:R-:W-:Y:S02]  /*107a0*/  LOP3.LUT R3, R2.reuse, 0x180, RZ, 0xfc, !PT ;  /* 0x0000018002037812 */ /* 0x040fe400078efcff */
[----:B------:R-:W-:Y:S01]  /*107b0*/  MOV R28, 0x1 ;  /* 0x00000001001c7802 */ /* 0x000fe20000000f00 */
[----:B------:R-:W-:Y:S01]  /*107c0*/  IMAD R0, R35, 0x2, R23 ;  /* 0x0000000223007824 */ /* 0x000fe200078e0217 */
[----:B------:R-:W-:-:S04]  /*107d0*/  LOP3.LUT R2, R2, 0x1c0, RZ, 0xfc, !PT ;  /* 0x000001c002027812 */ /* 0x000fc800078efcff */
[----:B------:R1:W-:Y:S03]  /*107e0*/  STL [R1+0x34], R0 ;  /* 0x0000340001007387 */ /* 0x0003e60000100800 */
.L_x_4059:
[----:B0-----:R-:W0:Y:S02]  /*107f0*/  LDC.64 R32, c[0x0][0xc88] ;  /* 0x00032200ff207b82 */ /* 0x001e240000000a00 */
[----:B0-----:R-:W-:-:S06]  /*10800*/  IMAD.WIDE R32, R19, 0x4, R32 ;  /* 0x0000000413207825 */ /* 0x001fcc00078e0220 */
[----:B-1----:R0:W1:Y:S01]  /*10810*/  LDG.E R32, desc[UR40][R32.64] ;  /* 0x0000002820207981 */ /* 0x002062000c1e1900 */
[----:B------:R-:W-:Y:S05]  /*10820*/  YIELD ;  /* 0x0000000000007946 */ /* 0x000fea0003800000 */
[----:B------:R-:W-:Y:S01]  /*10830*/  ULDC.64 UR4, c[0x0][0xa28] ;  /* 0x00028a0000047ab9 */ /* 0x000fe20000000a00 */
[----:B--23--:R-:W-:Y:S01]  /*10840*/  IMAD.MOV.U32 R6, RZ, RZ, RZ ;  /* 0x000000ffff067224 */ /* 0x00cfe200078e00ff */
[----:B------:R-:W-:Y:S01]  /*10850*/  ISETP.NE.U32.AND P0, PT, RZ, UR4, PT ;  /* 0x00000004ff007c0c */ /* 0x000fe2000bf05070 */
[----:B------:R-:W-:Y:S01]  /*10860*/  ULDC.64 UR8, c[0x0][0xa18] ;  /* 0x0002860000087ab9 */ /* 0x000fe20000000a00 */
[----:B0-----:R-:W-:Y:S01]  /*10870*/  IMAD.MOV.U32 R33, RZ, RZ, RZ ;  /* 0x000000ffff217224 */ /* 0x001fe200078e00ff */
[----:B------:R-:W-:Y:S01]  /*10880*/  ULDC.64 UR6, c[0x0][0xa10] ;  /* 0x0002840000067ab9 */ /* 0x000fe20000000a00 */
[----:B------:R-:W-:-:S02]  /*10890*/  ISETP.NE.AND.EX P0, PT, RZ, UR5, PT, P0 ;  /* 0x00000005ff007c0c */ /* 0x000fc4000bf05300 */
[----:B-1----:R-:W-:-:S11]  /*108a0*/  SHF.R.S32.HI R0, RZ, 0x1f, R32 ;  /* 0x0000001fff007819 */ /* 0x002fd60000011420 */
        /* <DEDUP_REMOVED lines=8> */
[----:B------:R-:W-:Y:S01]  /*10930*/  ISETP.NE.U32.AND P2, PT, RZ, UR8, PT ;  /* 0x00000008ff007c0c */ /* 0x000fe2000bf45070 */
[----:B0-----:R-:W-:Y:S01]  /*10940*/  IMAD.MOV.U32 R0, RZ, RZ, RZ ;  /* 0x000000ffff007224 */ /* 0x001fe200078e00ff */
[----:B------:R-:W-:Y:S02]  /*10950*/  ISETP.NE.AND.EX P0, PT, RZ, UR5, PT, P0 ;  /* 0x00000005ff007c0c */ /* 0x000fe4000bf05300 */
[----:B------:R-:W-:Y:S02]  /*10960*/  ISETP.NE.AND.EX P2, PT, RZ, UR9, PT, P2 ;  /* 0x00000009ff007c0c */ /* 0x000fe4000bf45320 */
[----:B------:R-:W-:Y:S02]  /*10970*/  ISETP.NE.U32.AND P1, PT, RZ, UR6, PT ;  /* 0x00000006ff007c0c */ /* 0x000fe4000bf25070 */
[----:B-1----:R-:W-:-:S02]  /*10980*/  IADD3 R2, P3, R27, UR4, RZ ;  /* 0x000000041b027c10 */ /* 0x002fc4000ff7e0ff */
[----:B------:R-:W-:Y:S02]  /*10990*/  ISETP.NE.AND.EX P1, PT, RZ, UR7, PT, P1 ;  /* 0x00000007ff007c0c */ /* 0x000fe4000bf25310 */
[----:B------:R-:W-:Y:S02]  /*109a0*/  IADD3.X R3, R29, UR5, RZ, P3, !PT ;  /* 0x000000051d037c10 */ /* 0x000fe40009ffe4ff */
[----:B------:R-:W-:-:S03]  /*109b0*/  IADD3 R4, P4, R27, UR6, RZ ;  /* 0x000000061b047c10 */ /* 0x000fc6000ff9e0ff */
[----:B------:R-:W2:Y:S01]  /*109c0*/  @P0 LDG.E R6, desc[UR40][R2.64] ;  /* 0x0000002802060981 */ /* 0x000ea2000c1e1900 */
[----:B------:R-:W-:Y:S01]  /*109d0*/  ULDC UR4, c[0x0][0x288] ;  /* 0x0000a20000047ab9 */ /* 0x000fe20000000800 */
[----:B------:R-:W-:Y:S01]  /*109e0*/  IADD3.X R5, R29, UR7, RZ, P4, !PT ;  /* 0x000000071d057c10 */ /* 0x000fe2000a7fe4ff */
[----:B------:R-:W-:Y:S01]  /*109f0*/  IMAD.U32 R8, RZ, RZ, UR4 ;  /* 0x00000004ff087e24 */ /* 0x000fe2000f8e00ff */
[----:B------:R-:W-:-:S03]  /*10a00*/  ULDC.64 UR4, c[0x0][0x418] ;  /* 0x0001060000047ab9 */ /* 0x000fc60000000a00 */
[----:B------:R-:W5:Y:S04]  /*10a10*/  @P1 LDG.E R0, desc[UR40][R4.64] ;  /* 0x0000002804001981 */ /* 0x000f68000c1e1900 */
[----:B--2---:R0:W-:Y:S02]  /*10a20*/  STL [R1+0xc], R6 ;  /* 0x00000c0601007387 */ /* 0x0041e40000100800 */
[----:B0-----:R-:W-:-:S04]  /*10a30*/  @P2 IADD3 R6, P3, R27, UR8, RZ ;  /* 0x000000081b062c10 */ /* 0x001fc8000ff7e0ff */
[----:B------:R-:W-:-:S05]  /*10a40*/  @P2 IADD3.X R7, R29, UR9, RZ, P3, !PT ;  /* 0x000000091d072c10 */ /* 0x000fca0009ffe4ff */
[----:B------:R0:W2:Y:S01]  /*10a50*/  @P2 LDG.E R8, desc[UR40][R6.64] ;  /* 0x0000002806082981 */ /* 0x0000a2000c1e1900 */
        /* <DEDUP_REMOVED lines=9> */
[----:B--2---:R0:W-:Y:S01]  /*10af0*/  STL [R1+0x18], R8 ;  /* 0x0000180801007387 */ /* 0x0041e20000100800 */
[----:B------:R-:W-:Y:S05]  /*10b00*/  @P2 BRA `(.L_x_3953) ;  /* 0x0000000000142947 */ /* 0x000fea0003800000 */
[----:B------:R-:W-:Y:S05]  /*10b10*/  @!P0 BRA `(.L_x_3953) ;  /* 0x0000000000108947 */ /* 0x000fea0003800000 */
[----:B0-----:R-:W2:Y:S04]  /*10b20*/  LDG.E R8, desc[UR40][R2.64] ;  /* 0x0000002802087981 */ /* 0x001ea8000c1e1900 */
[----:B------:R-:W2:Y:S02]  /*10b30*/  LDG.E R2, desc[UR40][R2.64+0x4] ;  /* 0x0000042802027981 */ /* 0x000ea4000c1e1900 */
[----:B--2---:R-:W-:-:S05]  /*10b40*/  IMAD.IADD R2, R2, 0x1, -R8 ;  /* 0x0000000102027824 */ /* 0x004fca00078e0a08 */
[----:B------:R1:W-:Y:S02]  /*10b50*/  STL [R1+0x18], R2 ;  /* 0x0000180201007387 */ /* 0x0003e40000100800 */
.L_x_3953:
        /* <DEDUP_REMOVED lines=9> */
.L_x_3954:
[----:B------:R-:W-:Y:S02]  /*10bf0*/  ULDC.64 UR4, c[0x0][0xa08] ;  /* 0x0002820000047ab9 */ /* 0x000fe40000000a00 */
[----:B------:R-:W-:-:S04]  /*10c00*/  ISETP.NE.U32.AND P0, PT, RZ, UR4, PT ;  /* 0x00000004ff007c0c */ /* 0x000fc8000bf05070 */
[----:B------:R-:W-:-:S13]  /*10c10*/  ISETP.NE.AND.EX P0, PT, RZ, UR5, PT, P0 ;  /* 0x00000005ff007c0c */ /* 0x000fda000bf05300 */
[----:B------:R-:W-:Y:S05]  /*10c20*/  @!P0 BRA `(.L_x_3955) ;  /* 0x0000000000148947 */ /* 0x000fea0003800000 */
[----:B-1----:R-:W1:Y:S02]  /*10c30*/  LDC.64 R2, c[0x0][0xa08] ;  /* 0x00028200ff027b82 */ /* 0x002e640000000a00 */
[----:B-1----:R-:W-:-:S05]  /*10c40*/  IMAD.WIDE R2, R30, 0x4, R2 ;  /* 0x000000041e027825 */ /* 0x002fca00078e0202 */
[----:B------:R-:W2:Y:S04]  /*10c50*/  LDG.E R7, desc[UR40][R2.64] ;  /* 0x0000002802077981 */ /* 0x000ea8000c1e1900 */
[----:B------:R-:W2:Y:S02]  /*10c60*/  LDG.E R2, desc[UR40][R2.64+0x4] ;  /* 0x0000042802027981 */ /* 0x000ea4000c1e1900 */
[----:B--2---:R-:W-:-:S07]  /*10c70*/  IMAD.IADD R7, R2, 0x1, -R7 ;  /* 0x0000000102077824 */ /* 0x004fce00078e0a07 */
.L_x_3955:
[----:B-1----:R-:W2:Y:S04]  /*10c80*/  @P1 LDG.E R2, desc[UR40][R4.64] ;  /* 0x0000002804021981 */ /* 0x002ea8000c1e1900 */
[----:B------:R-:W2:Y:S01]  /*10c90*/  @P1 LDG.E R4, desc[UR40][R4.64+0x4] ;  /* 0x0000042804041981 */ /* 0x000ea2000c1e1900 */
[----:B-----5:R-:W-:Y:S01]  /*10ca0*/  IMAD.IADD R7, R7, 0x1, -R33 ;  /* 0x0000000107077824 */ /* 0x020fe200078e0a21 */
[----:B------:R-:W-:Y:S01]  /*10cb0*/  BSSY B0, `(.L_x_3956) ;  /* 0x00001ae000007945 */ /* 0x000fe20003800000 */
[----:B--2---:R-:W-:-:S04]  /*10cc0*/  @P1 IMAD.IADD R6, R4, 0x1, -R2 ;  /* 0x0000000104061824 */ /* 0x004fc800078e0a02 */
[----:B------:R-:W-:-:S04]  /*10cd0*/  IMAD.IADD R3, R7, 0x1, R6 ;  /* 0x0000000107037824 */ /* 0x000fc800078e0206 */
[----:B------:R-:W-:Y:S01]  /*10ce0*/  VIADD R2, R3, 0x3f ;  /* 0x0000003f03027836 */ /* 0x000fe20000000000 */
[----:B------:R1:W-:Y:S04]  /*10cf0*/  STL [R1+0x4], R3 ;  /* 0x0000040301007387 */ /* 0x0003e80000100800 */
[----:B-1----:R-:W-:-:S04]  /*10d00*/  SHF.R.S32.HI R3, RZ, 0x1f, R2 ;  /* 0x0000001fff037819 */ /* 0x002fc80000011402 */
[----:B------:R-:W-:Y:S02]  /*10d10*/  LEA.HI R4, R3, R2, RZ, 0x6 ;  /* 0x0000000203047211 */ /* 0x000fe400078f30ff */
[----:B------:R-:W-:Y:S02]  /*10d20*/  IADD3 R2, -R7, RZ, RZ ;  /* 0x000000ff07027210 */ /* 0x000fe40007ffe1ff */
[----:B------:R-:W-:Y:S01]  /*10d30*/  LOP3.LUT R31, R4, 0xffffffc0, RZ, 0xc0, !PT ;  /* 0xffffffc0041f7812 */ /* 0x000fe200078ec0ff */
[----:B------:R1:W-:Y:S01]  /*10d40*/  STL [R1+0x3c], R4 ;  /* 0x00003c0401007387 */ /* 0x0003e20000100800 */
[----:B------:R-:W-:Y:S02]  /*10d50*/  VIMNMX R5, RZ, R2, !PT ;  /* 0x00000002ff057248 */ /* 0x000fe40007fe0100 */
[----:B------:R-:W-:-:S04]  /*10d60*/  VIADDMNMX R6, R31, -R7, R6, PT ;  /* 0x800000071f067246 */ /* 0x000fc80003800106 */
[----:B------:R-:W-:Y:S02]  /*10d70*/  ISETP.GT.AND P0, PT, R6, R5, PT ;  /* 0x000000050600720c */ /* 0x000fe40003f04270 */
[----:B------:R-:W-:-:S11]  /*10d80*/  SHF.R.U32.HI R5, RZ, 0x6, R5 ;  /* 0x00000006ff057819 */ /* 0x000fd60000011605 */
[----:B------:R-:W-:-:S05]  /*10d90*/  @P0 VIADD R2, R6, 0x3f ;  /* 0x0000003f06020836 */ /* 0x000fca0000000000 */
[----:B------:R-:W-:-:S04]  /*10da0*/  @P0 SHF.R.S32.HI R3, RZ, 0x1f, R2 ;  /* 0x0000001fff030819 */ /* 0x000fc80000011402 */
[----:B------:R-:W-:Y:S01]  /*10db0*/  @P0 LEA.HI R3, R3, R2, RZ, 0x6 ;  /* 0x0000000203030211 */ /* 0x000fe200078f30ff */
[----:B------:R-:W-:-:S03]  /*10dc0*/  IMAD.MOV.U32 R2, RZ, RZ, R5 ;  /* 0x000000ffff027224 */ /* 0x000fc600078e0005 */
[----:B------:R-:W-:Y:S02]  /*10dd0*/  @P0 SHF.R.S32.HI R2, RZ, 0x6, R3 ;  /* 0x00000006ff020819 */ /* 0x000fe40000011403 */
[----:B------:R-:W-:Y:S02]  /*10de0*/  PLOP3.LUT P0, PT, PT, PT, PT, 0x80, 0x0 ;  /* 0x000000000000781c */ /* 0x000fe40003f0f070 */
[----:B------:R-:W-:-:S13]  /*10df0*/  ISETP.GT.AND P2, PT, R2, R5, PT ;  /* 0x000000050200720c */ /* 0x000fda0003f44270 */
[----:B-1----:R-:W-:Y:S05]  /*10e00*/  @!P2 BRA `(.L_x_3957) ;  /* 0x000000180060a947 */ /* 0x002fea0003800000 */
[----:B------:R-:W-:Y:S01]  /*10e10*/  UMOV UR4, 0xffffffff ;  /* 0xffffffff00047882 */ /* 0x000fe20000000000 */
[----:B------:R-:W-:Y:S02]  /*10e20*/  SEL R4, R30, RZ, !P1 ;  /* 0x000000ff1e047207 */ /* 0x000fe40004800000 */
[----:B------:R-:W-:Y:S05]  /*10e30*/  BRA.DIV UR4, `(.L_x_3958) ;  /* 0x0000006a045c7947 */ /* 0x000fea000b800000 */
[----:B------:R-:W1:Y:S02]  /*10e40*/  S2R R3, SR_TID.X ;  /* 0x0000000000037919 */ /* 0x000e640000002100 */
[----:B-1----:R-:W-:-:S04]  /*10e50*/  SHF.R.U32.HI R3, RZ, 0x5, R3 ;  /* 0x00000005ff037819 */ /* 0x002fc80000011603 */
[----:B------:R-:W-:-:S05]  /*10e60*/  LOP3.LUT R3, R3, 0x3, RZ, 0xc0, !PT ;  /* 0x0000000303037812 */ /* 0x000fca00078ec0ff */
[----:B------:R1:W2:Y:S02]  /*10e70*/  SHFL.IDX PT, R14, R3, RZ, 0x1f ;  /* 0x00001fff030e7589 */ /* 0x0002a400000e0000 */
.L_x_4104:
[----:B--2---:R-:W-:Y:S02]  /*10e80*/  ISETP.NE.AND P0, PT, R14, RZ, PT ;  /* 0x000000ff0e00720c */ /* 0x004fe40003f05270 */
[----:B------:R-:W-:-:S11]  /*10e90*/  PLOP3.LUT P6, PT, PT, PT, PT, 0x8, 0x0 ;  /* 0x000000000000781c */ /* 0x000fd60003fce170 */
[----:B------:R-:W-:Y:S05]  /*10ea0*/  @P0 BRA `(.L_x_3959) ;  /* 0x00000000000c0947 */ /* 0x000fea0003800000 */
[----:B------:R-:W-:-:S03]  /*10eb0*/  UMOV UR4, 0xffffffff ;  /* 0xffffffff00047882 */ /* 0x000fc60000000000 */
[----:B------:R-:W-:Y:S05]  /*10ec0*/  BRA.DIV UR4, `(.L_x_3960) ;  /* 0x0000006a046c7947 */ /* 0x000fea000b800000 */
[----:B------:R-:W-:-:S13]  /*10ed0*/  ELECT P6, URZ, PT ;  /* 0x00000000003f782f */ /* 0x000fda00038c0000 */
.L_x_3959:
[----:B-1----:R-:W2:Y:S01]  /*10ee0*/  LDL R3, [R1+0x1c] ;  /* 0x00001c0001037983 */ /* 0x002ea20000100800 */
[----:B------:R-:W-:Y:S01]  /*10ef0*/  BSSY B1, `(.L_x_3961) ;  /* 0x0000008000017945 */ /* 0x000fe20003800000 */
[----:B--2---:R-:W-:-:S05]  /*10f00*/  VIADD R3, R3, 0x1 ;  /* 0x0000000103037836 */ /* 0x004fca0000000000 */
[----:B------:R-:W-:-:S04]  /*10f10*/  LEA.HI R6, R3, R3, RZ, 0x1 ;  /* 0x0000000303067211 */ /* 0x000fc800078f08ff */
[----:B------:R-:W-:-:S05]  /*10f20*/  LOP3.LUT R6, R6, 0xfffffffe, RZ, 0xc0, !PT ;  /* 0xfffffffe06067812 */ /* 0x000fca00078ec0ff */
[----:B------:R-:W-:-:S05]  /*10f30*/  IMAD.IADD R3, R3, 0x1, -R6 ;  /* 0x0000000103037824 */ /* 0x000fca00078e0a06 */
[----:B------:R-:W-:-:S04]  /*10f40*/  SHF.L.U32 R3, R3, 0x1f, RZ ;  /* 0x0000001f03037819 */ /* 0x000fc800000006ff */
[----:B------:R-:W1:Y:S02]  /*10f50*/  SYNCS.PHASECHK.TRANS64.TRYWAIT P0, [R23+URZ+0x28c20], R3 ;  /* 0x028c2003170075a7 */ /* 0x000e64000800017f */
[----:B-1----:R-:W-:Y:S05]  /*10f60*/  @!P0 BRA `(.L_x_3962) ;  /* 0x0000006800648947 */ /* 0x002fea0003800000 */
.L_x_4107:
[----:B------:R-:W-:Y:S05]  /*10f70*/  BSYNC B1 ;  /* 0x0000000000017941 */ /* 0x000fea0003800000 */
.L_x_3961:
        /* <DEDUP_REMOVED lines=10> */
.L_x_4108:
[----:B------:R-:W-:Y:S05]  /*11020*/  BSYNC B2 ;  /* 0x0000000000027941 */ /* 0x000fea0003800000 */
.L_x_3965:
        /* <DEDUP_REMOVED lines=9> */
.L_x_3968:
[----:B------:R-:W-:Y:S05]  /*110c0*/  BSYNC B2 ;  /* 0x0000000000027941 */ /* 0x000fea0003800000 */
.L_x_3967:
[----:B------:R-:W-:Y:S01]  /*110d0*/  IMAD.MOV.U32 R12, RZ, RZ, RZ ;  /* 0x000000ffff0c7224 */ /* 0x000fe200078e00ff */
[----:B0-----:R-:W-:Y:S01]  /*110e0*/  LEA R8, R24, R23, 0xd ;  /* 0x0000001718087211 */ /* 0x001fe200078e68ff */
[----:B------:R-:W-:Y:S01]  /*110f0*/  IMAD R7, R2, 0x40, R0 ;  /* 0x0000004002077824 */ /* 0x000fe200078e0200 */
[----:B------:R-:W-:Y:S01]  /*11100*/  UIADD3 UR4, UP0, UR38, 0x570, URZ ;  /* 0x0000057026047890 */ /* 0x000fe2000ff1e03f */
[----:B------:R-:W-:Y:S01]  /*11110*/  PLOP3.LUT P0, PT, PT, PT, PT, 0x80, 0x0 ;  /* 0x000000000000781c */ /* 0x000fe20003f0f070 */
[----:B------:R-:W-:Y:S01]  /*11120*/  VIADD R9, R3, 0x28c90 ;  /* 0x00028c9003097836 */ /* 0x000fe20000000000 */
[----:B------:R-:W-:Y:S01]  /*11130*/  R2UR UR10, R12 ;  /* 0x000000000c0a72ca */ /* 0x000fe200000e0000 */
[----:B------:R-:W-:Y:S01]  /*11140*/  VIADD R7, R7, 0xffffffc0 ;  /* 0xffffffc007077836 */ /* 0x000fe20000000000 */
[----:B------:R-:W-:Y:S01]  /*11150*/  UIADD3.X UR5, URZ, UR39, URZ, UP0, !UPT ;  /* 0x000000273f057290 */ /* 0x000fe200087fe43f */
[----:B------:R-:W-:Y:S01]  /*11160*/  VIADD R8, R8, 0x22400 ;  /* 0x0002240008087836 */ /* 0x000fe20000000000 */
[----:B------:R-:W-:Y:S01]  /*11170*/  UMOV UR6, 0x0 ;  /* 0x0000000000067882 */ /* 0x000fe20000000000 */
[----:B------:R-:W-:-:S10]  /*11180*/  UMOV UR7, 0x12f00000 ;  /* 0x12f0000000077882 */ /* 0x000fd40000000000 */
.L_x_3969:
        /* <DEDUP_REMOVED lines=13> */
.L_x_4109:
[----:B------:R-:W-:Y:S05]  /*11260*/  BSYNC B2 ;  /* 0x0000000000027941 */ /* 0x000fea0003800000 */
.L_x_3970:
        /* <DEDUP_REMOVED lines=11> */
.L_x_3973:
[----:B------:R-:W-:Y:S05]  /*11320*/  BSYNC B2 ;  /* 0x0000000000027941 */ /* 0x000fea0003800000 */
.L_x_3972:
        /* <DEDUP_REMOVED lines=9> */
.L_x_3974:
        /* <DEDUP_REMOVED lines=12> */
[----:B------:R-:W-:Y:S01]  /*11480*/  R2UR UR7, R11 ;  /* 0x000000000b0772ca */ /* 0x000fe200000e0000 */
[----:B------:R-:W-:Y:S01]  /*11490*/  UMOV UR10, 0x40 ;  /* 0x00000040000a7882 */ /* 0x000fe20000000000 */
[----:B------:R-:W-:-:S13]  /*114a0*/  PLOP3.LUT P0, PT, PT, PT, PT, 0x80, 0x0 ;  /* 0x000000000000781c */ /* 0x000fda0003f0f070 */
.L_x_3975:
        /* <DEDUP_REMOVED lines=15> */
.L_x_3976:
        /* <DEDUP_REMOVED lines=15> */
.L_x_3977:
        /* <DEDUP_REMOVED lines=15> */
.L_x_3978:
        /* <DEDUP_REMOVED lines=15> */
.L_x_3979:
        /* <DEDUP_REMOVED lines=15> */
.L_x_3980:
        /* <DEDUP_REMOVED lines=15> */
.L_x_3981:
        /* <DEDUP_REMOVED lines=10> */
.L_x_3964:
[----:B------:R-:W-:Y:S05]  /*11af0*/  BSYNC B1 ;  /* 0x0000000000017941 */ /* 0x000fea0003800000 */
.L_x_3963:
        /* <DEDUP_REMOVED lines=9> */
.L_x_4001:
[----:B------:R-:W-:Y:S05]  /*11b90*/  YIELD ;  /* 0x0000000000007946 */ /* 0x000fea0003800000 */
[----:B------:R-:W-:Y:S04]  /*11ba0*/  BSSY B1, `(.L_x_3982) ;  /* 0x00000b6000017945 */ /* 0x000fe80003800000 */
[----:B------:R-:W-:Y:S05]  /*11bb0*/  @!P6 BRA `(.L_x_3983) ;  /* 0x0000000800d0e947 */ /* 0x000fea0003800000 */
[----:B------:R-:W-:Y:S01]  /*11bc0*/  IMAD R6, R24, 0x8, R23 ;  /* 0x0000000818067824 */ /* 0x000fe200078e0217 */
[----:B------:R-:W-:Y:S01]  /*11bd0*/  SHF.L.U32 R2, R28, 0x1f, RZ ;  /* 0x0000001f1c027819 */ /* 0x000fe200000006ff */
[----:B-1----:R-:W1:Y:S01]  /*11be0*/  S2R R3, SR_TID.X ;  /* 0x0000000000037919 */ /* 0x002e620000002100 */
[----:B------:R-:W-:Y:S02]  /*11bf0*/  BSSY B2, `(.L_x_3984) ;  /* 0x0000005000027945 */ /* 0x000fe40003800000 */
[----:B------:R-:W2:Y:S01]  /*11c00*/  SYNCS.PHASECHK.TRANS64.TRYWAIT P1, [R6+URZ+0x28ca0], R2 ;  /* 0x028ca002060075a7 */ /* 0x000ea2000802017f */
[----:B-1----:R-:W-:-:S04]  /*11c10*/  LOP3.LUT R3, R3, 0x7f, RZ, 0xc0, !PT ;  /* 0x0000007f03037812 */ /* 0x002fc800078ec0ff */
[----:B------:R-:W-:Y:S01]  /*11c20*/  ISETP.NE.AND P2, PT, R3, RZ, PT ;  /* 0x000000ff0300720c */ /* 0x000fe20003f45270 */
[----:B--2---:R-:W-:-:S12]  /*11c30*/  @!P1 BRA `(.L_x_3985) ;  /* 0x0000005c006c9947 */ /* 0x004fd80003800000 */
.L_x_4110:
[----:B------:R-:W-:Y:S05]  /*11c40*/  BSYNC B2 ;  /* 0x0000000000027941 */ /* 0x000fea0003800000 */
.L_x_3984:
[----:B------:R-:W-:Y:S04]  /*11c50*/  BSSY B2, `(.L_x_3986) ;  /* 0x0000009000027945 */ /* 0x000fe80003800000 */
        /* <DEDUP_REMOVED lines=8> */
.L_x_3987:
[----:B------:R-:W-:Y:S05]  /*11ce0*/  BSYNC B2 ;  /* 0x0000000000027941 */ /* 0x000fea0003800000 */
.L_x_3986:
        /* <DEDUP_REMOVED lines=11> */
.L_x_3988:
        /* <DEDUP_REMOVED lines=13> */
.L_x_4111:
[----:B------:R-:W-:Y:S05]  /*11e70*/  BSYNC B2 ;  /* 0x0000000000027941 */ /* 0x000fea0003800000 */
.L_x_3989:
[----:B------:R-:W-:Y:S01]  /*11e80*/  BSSY B2, `(.L_x_3991) ;  /* 0x000000b000027945 */ /* 0x000fe20003800000 */
[----:B01----:R-:W-:Y:S01]  /*11e90*/  IMAD.MOV.U32 R2, RZ, RZ, 0x0 ;  /* 0x00000000ff027424 */ /* 0x003fe200078e00ff */
[----:B------:R-:W-:Y:S02]  /*11ea0*/  MOV R3, 0x12f00000 ;  /* 0x12f0000000037802 */ /* 0x000fe40000000f00 */
[----:B------:R-:W-:Y:S05]  /*11eb0*/  @P2 BRA `(.L_x_3992) ;  /* 0x00000000001c2947 */ /* 0x000fea0003800000 */
[----:B------:R-:W0:Y:S01]  /*11ec0*/  S2R R11, SR_TID.X ;  /* 0x00000000000b7919 */ /* 0x000e220000002100 */
[----:B------:R-:W-:-:S04]  /*11ed0*/  IMAD.MOV.U32 R7, RZ, RZ, 0x10000 ;  /* 0x00010000ff077424 */ /* 0x000fc800078e00ff */
[----:B------:R1:W-:Y:S01]  /*11ee0*/  SYNCS.ARRIVE.TRANS64 RZ, [R6+URZ+0x28cb0], R7 ;  /* 0x028cb00706ff79a7 */ /* 0x0003e2000800003f */
[----:B0-----:R-:W-:-:S04]  /*11ef0*/  LOP3.LUT R11, R11, 0x1f, RZ, 0xc0, !PT ;  /* 0x0000001f0b0b7812 */ /* 0x001fc800078ec0ff */
[----:B------:R-:W-:-:S13]  /*11f00*/  ISETP.NE.AND P1, PT, R11, RZ, PT ;  /* 0x000000ff0b00720c */ /* 0x000fda0003f25270 */
[----:B-1----:R-:W-:Y:S05]  /*11f10*/  @!P1 BRA `(.L_x_3992) ;  /* 0x0000000000049947 */ /* 0x002fea0003800000 */
[----:B------:R-:W-:Y:S01]  /*11f20*/  BPT.TRAP 0x1 ;  /* 0x000000040000795c */ /* 0x000fe20000300000 */
.L_x_3992:
[----:B------:R-:W-:Y:S05]  /*11f30*/  BSYNC B2 ;  /* 0x0000000000027941 */ /* 0x000fea0003800000 */
.L_x_3991:
[----:B------:R-:W-:Y:S01]  /*11f40*/  R2UR UR6, R2 ;  /* 0x00000000020672ca */ /* 0x000fe200000e0000 */
[----:B------:R-:W-:Y:S01]  /*11f50*/  IMAD R7, R24, 0x10000, R23 ;  /* 0x0001000018077824 */ /* 0x000fe200078e0217 */
[----:B------:R-:W-:Y:S01]  /*11f60*/  R2UR UR7, R3 ;  /* 0x00000000030772ca */ /* 0x000fe200000e0000 */
[----:B------:R-:W-:Y:S01]  /*11f70*/  UIADD3 UR4, UP0, UR38, 0x670, URZ ;  /* 0x0000067026047890 */ /* 0x000fe2000ff1e03f */
[----:B------:R-:W-:Y:S01]  /*11f80*/  R2UR UR10, R10 ;  /* 0x000000000a0a72ca */ /* 0x000fe200000e0000 */
[----:B------:R-:W-:Y:S01]  /*11f90*/  VIADD R6, R6, 0x28cb0 ;  /* 0x00028cb006067836 */ /* 0x000fe20000000000 */
[----:B------:R-:W-:Y:S01]  /*11fa0*/  PLOP3.LUT P1, PT, PT, PT, PT, 0x80, 0x0 ;  /* 0x000000000000781c */ /* 0x000fe20003f2f070 */
[----:B------:R-:W-:Y:S01]  /*11fb0*/  VIADD R10, R7, 0x400 ;  /* 0x00000400070a7836 */ /* 0x000fe20000000000 */
[----:B------:R-:W-:-:S12]  /*11fc0*/  UIADD3.X UR5, URZ, UR39, URZ, UP0, !UPT ;  /* 0x000000273f057290 */ /* 0x000fd800087fe43f */
.L_x_3993:
        /* <DEDUP_REMOVED lines=15> */
.L_x_3994:
        /* <DEDUP_REMOVED lines=15> */
.L_x_3995:
        /* <DEDUP_REMOVED lines=15> */
.L_x_3996:
        /* <DEDUP_REMOVED lines=15> */
.L_x_3997:
        /* <DEDUP_REMOVED lines=11> */
[----:B------:R-:W-:Y:S01]  /*12440*/  UMOV UR10, 0x140 ;  /* 0x00000140000a7882 */ /* 0x000fe20000000000 */
[----:B------:R-:W-:Y:S02]  /*12450*/  R2UR UR7, R3 ;  /* 0x00000000030772ca */ /* 0x000fe400000e0000 */
[----:B------:R-:W-:Y:S02]  /*12460*/  PLOP3.LUT P1, PT, PT, PT, PT, 0x80, 0x0 ;  /* 0x000000000000781c */ /* 0x000fe40003f2f070 */
[----:B------:R-:W-:-:S11]  /*12470*/  IADD3 R10, R7, 0xa400, RZ ;  /* 0x0000a400070a7810 */ /* 0x000fd60007ffe0ff */
.L_x_3998:
        /* <DEDUP_REMOVED lines=15> */
.L_x_3999:
        /* <DEDUP_REMOVED lines=15> */
.L_x_4000:
        /* <DEDUP_REMOVED lines=10> */
.L_x_3983:
[----:B------:R-:W-:Y:S05]  /*12700*/  BSYNC B1 ;  /* 0x0000000000017941 */ /* 0x000fea0003800000 */
.L_x_3982:
        /* <DEDUP_REMOVED lines=8> */
.L_x_3957:
[----:B------:R-:W-:Y:S05]  /*12790*/  BSYNC B0 ;  /* 0x0000000000007941 */ /* 0x000fea0003800000 */
.L_x_3956:
[----:B------:R-:W2:Y:S01]  /*127a0*/  LDL R2, [R1+0x4] ;  /* 0x0000040001027983 */ /* 0x000ea20000100800 */
[----:B------:R-:W-:Y:S05]  /*127b0*/  @!P0 WARPSYNC.ALL ;  /* 0x0000000000008948 */ /* 0x000fea0003800000 */
[----:B------:R-:W-:Y:S06]  /*127c0*/  @!P0 BAR.SYNC.DEFER_BLOCKING 0xc, 0x180 ;  /* 0x0306000000008b1d */ /* 0x000fec0000010000 */
[----:B------:R-:W-:Y:S01]  /*127d0*/  BSSY B7, `(.L_x_4002) ;  /* 0x000037c000077945 */ /* 0x000fe20003800000 */
[----:B--2---:R-:W-:-:S13]  /*127e0*/  ISETP.GT.AND P0, PT, R2, RZ, PT ;  /* 0x000000ff0200720c */ /* 0x004fda0003f04270 */
[----:B------:R-:W-:Y:S05]  /*127f0*/  @P0 BRA `(.L_x_4003) ;  /* 0x0000000000440947 */ /* 0x000fea0003800000 */
[----:B------:R-:W2:Y:S02]  /*12800*/  S2R R2, SR_TID.X ;  /* 0x0000000000027919 */ /* 0x000ea40000002100 */
[----:B--2---:R-:W-:-:S04]  /*12810*/  LOP3.LUT R2, R2, 0x7f, RZ, 0xc0, !PT ;  /* 0x0000007f02027812 */ /* 0x004fc800078ec0ff */
[----:B------:R-:W-:-:S13]  /*12820*/  ISETP.NE.AND P0, PT, R2, RZ, PT ;  /* 0x000000ff0200720c */ /* 0x000fda0003f05270 */
[----:B------:R-:W-:Y:S05]  /*12830*/  @P0 BRA `(.L_x_4004) ;  /* 0x0000003400d40947 */ /* 0x000fea0003800000 */
[----:B------:R-:W2:Y:S01]  /*12840*/  S2R R5, SR_LANEID ;  /* 0x0000000000057919 */ /* 0x000ea20000000000 */
[----:B------:R-:W-:Y:S01]  /*12850*/  VOTEU.ANY UR4, UPT, PT ;  /* 0x0000000000047886 */ /* 0x000fe200038e0100 */
[----:B-1----:R-:W1:Y:S01]  /*12860*/  LDC.64 R2, c[0x0][0xc60] ;  /* 0x00031800ff027b82 */ /* 0x002e620000000a00 */
[----:B------:R-:W2:Y:S02]  /*12870*/  FLO.U32 R0, UR4 ;  /* 0x0000000400007d00 */ /* 0x000ea400080e0000 */
[----:B--2---:R-:W-:-:S06]  /*12880*/  ISETP.EQ.U32.AND P0, PT, R0, R5, PT ;  /* 0x000000050000720c */ /* 0x004fcc0003f02070 */
[----:B------:R-:W1:Y:S07]  /*12890*/  POPC R5, UR4 ;  /* 0x0000000400057d09 */ /* 0x000e6e0008000000 */
[----:B-1----:R-:W2:Y:S01]  /*128a0*/  @P0 ATOMG.E.ADD.STRONG.GPU PT, R3, desc[UR40][R2.64], R5 ;  /* 0x00000005020309a8 */ /* 0x002ea200081ee1e8 */
[----:B------:R-:W1:Y:S02]  /*128b0*/  S2R R4, SR_LTMASK ;  /* 0x0000000000047919 */ /* 0x000e640000003900 */
[----:B-1----:R-:W-:-:S04]  /*128c0*/  LOP3.LUT R4, R4, UR4, RZ, 0xc0, !PT ;  /* 0x0000000404047c12 */ /* 0x002fc8000f8ec0ff */
[----:B------:R-:W1:Y:S01]  /*128d0*/  POPC R7, R4 ;  /* 0x0000000400077309 */ /* 0x000e620000000000 */
[----:B--2---:R-:W1:Y:S02]  /*128e0*/  SHFL.IDX PT, R0, R3, R0, 0x1f ;  /* 0x00001f0003007589 */ /* 0x004e6400000e0000 */
[----:B-1----:R-:W-:Y:S01]  /*128f0*/  IADD3 R16, R0, UR36, R7 ;  /* 0x0000002400107c10 */ /* 0x002fe2000fffe007 */
[----:B------:R-:W-:Y:S06]  /*12900*/  BRA `(.L_x_4004) ;  /* 0x0000003400a07947 */ /* 0x000fec0003800000 */
.L_x_4003:
        /* <DEDUP_REMOVED lines=10> */
[----:B-1----:R-:W1:Y:S01]  /*129b0*/  LDC.64 R2, c[0x4][R2] ;  /* 0x0100000002027b82 */ /* 0x002e620000000a00 */
[----:B------:R-:W-:Y:S02]  /*129c0*/  IMAD.U32 R5, RZ, RZ, UR7 ;  /* 0x00000007ff057e24 */ /* 0x000fe4000f8e00ff */
[----:B------:R-:W-:Y:S02]  /*129d0*/  IMAD.U32 R6, RZ, RZ, UR8 ;  /* 0x00000008ff067e24 */ /* 0x000fe4000f8e00ff */
[----:B------:R-:W-:-:S02]  /*129e0*/  IMAD.U32 R10, RZ, RZ, UR4 ;  /* 0x00000004ff0a7e24 */ /* 0x000fc4000f8e00ff */
[----:B------:R-:W-:Y:S02]  /*129f0*/  IMAD.U32 R11, RZ, RZ, UR5 ;  /* 0x00000005ff0b7e24 */ /* 0x000fe4000f8e00ff */
[----:B0-----:R-:W-:Y:S02]  /*12a00*/  IMAD.MOV.U32 R8, RZ, RZ, 0x70 ;  /* 0x00000070ff087424 */ /* 0x001fe400078e00ff */
[----:B------:R-:W-:Y:S02]  /*12a10*/  IMAD.MOV.U32 R12, RZ, RZ, 0x1 ;  /* 0x00000001ff0c7424 */ /* 0x000fe400078e00ff */
[----:B------:R-:W-:-:S07]  /*12a20*/  IMAD.MOV.U32 R13, RZ, RZ, RZ ;  /* 0x000000ffff0d7224 */ /* 0x000fce00078e00ff */
[----:B------:R-:W-:-:S07]  /*12a30*/  LEPC R20, `(.L_x_4006) ;  /* 0x000000001014794e */ /* 0x000fce0000000000 */
[----:B-1----:R-:W-:Y:S05]  /*12a40*/  CALL.ABS.NOINC R2 ;  /* 0x0000000002007343 */ /* 0x002fea0003c00000 */
.L_x_4006:
[----:B------:R-:W-:Y:S05]  /*12a50*/  BSYNC B6 ;  /* 0x0000000000067941 */ /* 0x000fea0003800000 */
.L_x_4005:
        /* <DEDUP_REMOVED lines=8> */
[----:B-1----:R1:W2:Y:S01]  /*12ae0*/  LDC.64 R2, c[0x4][R34] ;  /* 0x0100000022027b82 */ /* 0x0022a20000000a00 */
[----:B------:R-:W-:Y:S01]  /*12af0*/  IMAD.U32 R4, RZ, RZ, UR6 ;  /* 0x00000006ff047e24 */ /* 0x000fe2000f8e00ff */
[----:B------:R-:W-:Y:S01]  /*12b00*/  MOV R6, UR8 ;  /* 0x0000000800067c02 */ /* 0x000fe20008000f00 */
[----:B------:R-:W-:Y:S02]  /*12b10*/  IMAD.U32 R5, RZ, RZ, UR7 ;  /* 0x00000007ff057e24 */ /* 0x000fe4000f8e00ff */
[----:B------:R-:W-:Y:S02]  /*12b20*/  IMAD.U32 R7, RZ, RZ, UR9 ;  /* 0x00000009ff077e24 */ /* 0x000fe4000f8e00ff */
[----:B------:R-:W-:-:S02]  /*12b30*/  IMAD.U32 R10, RZ, RZ, UR4 ;  /* 0x00000004ff0a7e24 */ /* 0x000fc4000f8e00ff */
[----:B------:R-:W-:Y:S02]  /*12b40*/  IMAD.U32 R11, RZ, RZ, UR5 ;  /* 0x00000005ff0b7e24 */ /* 0x000fe4000f8e00ff */
[----:B0-----:R-:W-:Y:S02]  /*12b50*/  IMAD.MOV.U32 R8, RZ, RZ, 0x70 ;  /* 0x00000070ff087424 */ /* 0x001fe400078e00ff */
[----:B------:R-:W-:Y:S02]  /*12b60*/  IMAD.MOV.U32 R12, RZ, RZ, 0x1 ;  /* 0x00000001ff0c7424 */ /* 0x000fe400078e00ff */
[----:B-1----:R-:W-:-:S07]  /*12b70*/  IMAD.MOV.U32 R13, RZ, RZ, RZ ;  /* 0x000000ffff0d7224 */ /* 0x002fce00078e00ff */
[----:B------:R-:W-:-:S07]  /*12b80*/  LEPC R20, `(.L_x_4009) ;  /* 0x000000001014794e */ /* 0x000fce0000000000 */
[----:B--2---:R-:W-:Y:S05]  /*12b90*/  CALL.ABS.NOINC R2 ;  /* 0x0000000002007343 */ /* 0x004fea0003c00000 */
.L_x_4009:
        /* <DEDUP_REMOVED lines=15> */
.L_x_4008:
[----:B------:R-:W-:Y:S05]  /*12c90*/  BSYNC B6 ;  /* 0x0000000000067941 */ /* 0x000fea0003800000 */
.L_x_4007:
[----:B------:R-:W2:Y:S01]  /*12ca0*/  LDL R34, [R1+0x4] ;  /* 0x0000040001227983 */ /* 0x000ea20000100800 */
[----:B------:R-:W-:Y:S01]  /*12cb0*/  ULDC.64 UR4, c[0x0][0x9f8] ;  /* 0x00027e0000047ab9 */ /* 0x000fe20000000a00 */
[----:B------:R-:W3:Y:S01]  /*12cc0*/  LDC R10, c[0x0][0x430] ;  /* 0x00010c00ff0a7b82 */ /* 0x000ee20000000800 */
[----:B------:R-:W-:Y:S01]  /*12cd0*/  ISETP.NE.U32.AND P0, PT, RZ, UR4, PT ;  /* 0x00000004ff007c0c */ /* 0x000fe2000bf05070 */
[----:B------:R-:W4:Y:S03]  /*12ce0*/  S2R R20, SR_TID.X ;  /* 0x0000000000147919 */ /* 0x000f260000002100 */
[----:B------:R-:W-:-:S13]  /*12cf0*/  ISETP.NE.AND.EX P0, PT, RZ, UR5, PT, P0 ;  /* 0x00000005ff007c0c */ /* 0x000fda000bf05300 */
[----:B------:R-:W-:Y:S01]  /*12d00*/  @P0 IADD3 R2, P1, R27, UR4, RZ ;  /* 0x000000041b020c10 */ /* 0x000fe2000ff3e0ff */
[----:B------:R-:W0:Y:S01]  /*12d10*/  S2R R11, SR_TID.X ;  /* 0x00000000000b7919 */ /* 0x000e220000002100 */
[----:B------:R-:W-:Y:S02]  /*12d20*/  ULDC UR4, c[0x0][0x320] ;  /* 0x0000c80000047ab9 */ /* 0x000fe40000000800 */
[----:B-1----:R-:W-:-:S05]  /*12d30*/  @P0 IADD3.X R3, R29, UR5, RZ, P1, !PT ;  /* 0x000000051d030c10 */ /* 0x002fca0008ffe4ff */
[----:B------:R1:W2:Y:S01]  /*12d40*/  @P0 LDG.E R30, desc[UR40][R2.64] ;  /* 0x00000028021e0981 */ /* 0x0002a2000c1e1900 */
[----:B----4-:R-:W-:-:S04]  /*12d50*/  LOP3.LUT R20, R20, 0x7f, RZ, 0xc0, !PT ;  /* 0x0000007f14147812 */ /* 0x010fc800078ec0ff */
[----:B------:R-:W-:Y:S02]  /*12d60*/  SHF.R.U32.HI R21, RZ, 0x3, R20 ;  /* 0x00000003ff157819 */ /* 0x000fe40000011614 */
[----:B------:R-:W4:Y:S02]  /*12d70*/  S2R R20, SR_TID.X ;  /* 0x0000000000147919 */ /* 0x000f240000002100 */
[----:B----4-:R-:W-:-:S05]  /*12d80*/  IMAD.SHL.U32 R20, R20, 0x10, RZ ;  /* 0x0000001014147824 */ /* 0x010fca00078e00ff */
[----:B------:R-:W-:Y:S02]  /*12d90*/  LOP3.LUT R20, R21, 0x70, R20, 0xf8, !PT ;  /* 0x0000007015147812 */ /* 0x000fe400078ef814 */
[----:B------:R-:W4:Y:S01]  /*12da0*/  S2R R21, SR_TID.X ;  /* 0x0000000000157919 */ /* 0x000f220000002100 */
[----:B---3--:R-:W-:Y:S01]  /*12db0*/  ISETP.NE.AND P1, PT, R10, 0x1, PT ;  /* 0x000000010a00780c */ /* 0x008fe20003f25270 */
[----:B------:R-:W-:-:S12]  /*12dc0*/  VIADD R31, R31, 0xffffffc0 ;  /* 0xffffffc01f1f7836 */ /* 0x000fd80000000000 */
[----:B------:R-:W3:Y:S08]  /*12dd0*/  @P1 LDC R0, c[0x0][0x434] ;  /* 0x00010d00ff001b82 */ /* 0x000ef00000000800 */
[----:B-1----:R-:W1:Y:S01]  /*12de0*/  @P1 LDC R2, c[0x0][0x438] ;  /* 0x00010e00ff021b82 */ /* 0x002e620000000800 */
[----:B----4-:R-:W-:-:S05]  /*12df0*/  IMAD.SHL.U32 R21, R21, 0x8, RZ ;  /* 0x0000000815157824 */ /* 0x010fca00078e00ff */
[----:B------:R-:W-:-:S04]  /*12e00*/  LOP3.LUT R21, R21, 0x38, RZ, 0xc0, !PT ;  /* 0x0000003815157812 */ /* 0x000fc800078ec0ff */
[----:B------:R-:W-:-:S04]  /*12e10*/  LOP3.LUT R21, R21, 0x40, RZ, 0xfc, !PT ;  /* 0x0000004015157812 */ /* 0x000fc800078efcff */
[----:B------:R-:W-:Y:S02]  /*12e20*/  ISETP.GE.AND P2, PT, R21, UR4, PT ;  /* 0x0000000415007c0c */ /* 0x000fe4000bf46270 */
[----:B------:R-:W4:Y:S01]  /*12e30*/  S2R R21, SR_TID.X ;  /* 0x0000000000157919 */ /* 0x000f220000002100 */
[----:B------:R-:W-:Y:S01]  /*12e40*/  IADD3 R3, R20, R31, RZ ;  /* 0x0000001f14037210 */ /* 0x000fe20007ffe0ff */
[----:B0-----:R-:W-:-:S04]  /*12e50*/  IMAD.SHL.U32 R11, R11, 0x8, RZ ;  /* 0x000000080b0b7824 */ /* 0x001fc800078e00ff */
[----:B------:R-:W-:Y:S01]  /*12e60*/  IMAD.IADD R8, R3, 0x1, R33 ;  /* 0x0000000103087824 */ /* 0x000fe200078e0221 */
[----:B------:R-:W-:Y:S02]  /*12e70*/  LOP3.LUT R11, R11, 0x38, RZ, 0xc0, !PT ;  /* 0x000000380b0b7812 */ /* 0x000fe400078ec0ff */
[----:B------:R-:W-:-:S04]  /*12e80*/  LOP3.LUT R22, R22, 0xffffffbf, RZ, 0xc0, !PT ;  /* 0xffffffbf16167812 */ /* 0x000fc800078ec0ff */
[----:B------:R-:W-:Y:S01]  /*12e90*/  @P2 LOP3.LUT R22, R22, 0x40, RZ, 0xfc, !PT ;  /* 0x0000004016162812 */ /* 0x000fe200078efcff */
[----:B------:R-:W0:Y:S01]  /*12ea0*/  S2R R12, SR_TID.X ;  /* 0x00000000000c7919 */ /* 0x000e220000002100 */
[----:B------:R-:W-:Y:S02]  /*12eb0*/  SEL R9, RZ, 0xffffffff, P2 ;  /* 0xffffffffff097807 */ /* 0x000fe40001000000 */
[----:B------:R-:W-:Y:S01]  /*12ec0*/  LOP3.LUT R22, R22, 0xffffff7f, RZ, 0xc0, !PT ;  /* 0xffffff7f16167812 */ /* 0x000fe200078ec0ff */
[----:B----4-:R-:W-:-:S05]  /*12ed0*/  IMAD.SHL.U32 R21, R21, 0x8, RZ ;  /* 0x0000000815157824 */ /* 0x010fca00078e00ff */
[----:B------:R-:W-:Y:S01]  /*12ee0*/  LOP3.LUT R21, R21, 0x38, RZ, 0xc0, !PT ;  /* 0x0000003815157812 */ /* 0x000fe200078ec0ff */
[----:B------:R-:W-:Y:S02]  /*12ef0*/  IMAD.SHL.U32 R9, R9, 0x2, RZ ;  /* 0x0000000209097824 */ /* 0x000fe400078e00ff */
[----:B------:R-:W-:Y:S01]  /*12f00*/  IMAD.MOV.U32 R36, RZ, RZ, RZ ;  /* 0x000000ffff247224 */ /* 0x000fe200078e00ff */
[----:B0-----:R-:W-:-:S04]  /*12f10*/  SHF.L.U32 R12, R12, 0x3, RZ ;  /* 0x000000030c0c7819 */ /* 0x001fc800000006ff */
[----:B------:R-:W-:-:S04]  /*12f20*/  LOP3.LUT R12, R12, 0x38, RZ, 0xc0, !PT ;  /* 0x000000380c0c7812 */ /* 0x000fc800078ec0ff */
[----:B------:R-:W-:Y:S01]  /*12f30*/  LOP3.LUT R12, R12, 0x180, RZ, 0xfc, !PT ;  /* 0x000001800c0c7812 */ /* 0x000fe200078efcff */
[----:B------:R-:W-:Y:S01]  /*12f40*/  UMOV UR5, 0xffffffff ;  /* 0xffffffff00057882 */ /* 0x000fe20000000000 */
[----:B--2---:R-:W-:Y:S01]  /*12f50*/  ISETP.GE.AND P0, PT, R3, R34, PT ;  /* 0x000000220300720c */ /* 0x004fe20003f06270 */
[----:B---3--:R-:W-:-:S03]  /*12f60*/  @P1 IMAD.HI.U32 R3, R8, R0, RZ ;  /* 0x0000000008031227 */ /* 0x008fc600078e00ff */
[----:B------:R-:W-:Y:S01]  /*12f70*/  ISETP.GT.U32.OR P0, PT, R20, 0x3f, P0 ;  /* 0x0000003f1400780c */ /* 0x000fe20000704470 */
[----:B------:R-:W-:Y:S01]  /*12f80*/  IMAD.MOV.U32 R0, RZ, RZ, R8 ;  /* 0x000000ffff007224 */ /* 0x000fe200078e0008 */
[----:B-1----:R-:W-:Y:S02]  /*12f90*/  @P1 SHF.R.U32.HI R0, RZ, R2, R3 ;  /* 0x00000002ff001219 */ /* 0x002fe40000011603 */
[----:B------:R-:W-:Y:S02]  /*12fa0*/  ISETP.GE.AND P1, PT, R11, UR4, PT ;  /* 0x000000040b007c0c */ /* 0x000fe4000bf26270 */
[C---:B------:R-:W-:Y:S02]  /*12fb0*/  LOP3.LUT R34, R21.reuse, 0x80, RZ, 0xfc, !PT ;  /* 0x0000008015227812 */ /* 0x040fe400078efcff */
[----:B------:R-:W-:Y:S02]  /*12fc0*/  LOP3.LUT R21, R21, 0xc0, RZ, 0xfc, !PT ;  /* 0x000000c015157812 */ /* 0x000fe400078efcff */
[----:B------:R-:W-:-:S03]  /*12fd0*/  SEL R4, RZ, 0x1, P1 ;  /* 0x00000001ff047807 */ /* 0x000fc60000800000 */
[----:B------:R-:W0:Y:S04]  /*12fe0*/  @!P0 LDC.64 R2, c[0x0][0x428] ;  /* 0x00010a00ff028b82 */ /* 0x000e280000000a00 */
[----:B------:R-:W-:Y:S02]  /*12ff0*/  @P1 LOP3.LUT R22, R22, 0x80, RZ, 0xfc, !PT ;  /* 0x0000008016161812 */ /* 0x000fe400078efcff */
[----:B------:R-:W-:Y:S02]  /*13000*/  ISETP.GE.AND P1, PT, R21, UR4, PT ;  /* 0x0000000415007c0c */ /* 0x000fe4000bf26270 */
[----:B------:R-:W1:Y:S01]  /*13010*/  S2R R21, SR_TID.X ;  /* 0x0000000000157919 */ /* 0x000e620000002100 */
[----:B------:R-:W-:Y:S02]  /*13020*/  LOP3.LUT R9, R9, 0x2, R4, 0xe2, !PT ;  /* 0x0000000209097812 */ /* 0x000fe400078ee204 */
[----:B------:R-:W-:Y:S01]  /*13030*/  ISETP.GE.AND P2, PT, R34, UR4, PT ;  /* 0x0000000422007c0c */ /* 0x000fe2000bf46270 */
[----:B------:R-:W2:Y:S01]  /*13040*/  @!P0 LDC.64 R4, c[0x0][0x418] ;  /* 0x00010600ff048b82 */ /* 0x000ea20000000a00 */
[----:B------:R-:W-:-:S02]  /*13050*/  SEL R7, RZ, 0x8, P1 ;  /* 0x00000008ff077807 */ /* 0x000fc40000800000 */
[----:B------:R-:W-:Y:S02]  /*13060*/  SEL R6, RZ, 0x4, P2 ;  /* 0x00000004ff067807 */ /* 0x000fe40001000000 */
[----:B------:R-:W-:Y:S02]  /*13070*/  SHF.R.S32.HI R34, RZ, 0x1f, R30 ;  /* 0x0000001fff227819 */ /* 0x000fe4000001141e */
[----:B------:R-:W-:Y:S01]  /*13080*/  LOP3.LUT R9, R7, R9, R6, 0xfe, !PT ;  /* 0x0000000907097212 */ /* 0x000fe200078efe06 */
[--C-:B------:R-:W-:Y:S01]  /*13090*/  @!P0 IMAD.MOV.U32 R6, RZ, RZ, R0.reuse ;  /* 0x000000ffff068224 */ /* 0x100fe200078e0000 */
[----:B------:R-:W-:Y:S02]  /*130a0*/  @!P0 SHF.R.S32.HI R7, RZ, 0x1f, R0 ;  /* 0x0000001fff078819 */ /* 0x000fe40000011400 */
[----:B------:R-:W-:Y:S01]  /*130b0*/  LOP3.LUT R22, R22, 0xffffffdf, RZ, 0xc0, !PT ;  /* 0xffffffdf16167812 */ /* 0x000fe200078ec0ff */
[----:B0-----:R-:W-:-:S03]  /*130c0*/  @!P0 IMAD.WIDE.U32 R6, R30, R2, R6 ;  /* 0x000000021e068225 */ /* 0x001fc600078e0006 */
[----:B------:R-:W-:Y:S01]  /*130d0*/  @P2 LOP3.LUT R22, R22, 0x20, RZ, 0xfc, !PT ;  /* 0x0000002016162812 */ /* 0x000fe200078efcff */
[----:B------:R-:W-:-:S03]  /*130e0*/  @!P0 IMAD R2, R34, R2, RZ ;  /* 0x0000000222028224 */ /* 0x000fc600078e02ff */
[----:B------:R-:W-:Y:S01]  /*130f0*/  LOP3.LUT R22, R22, 0xffffffef, RZ, 0xc0, !PT ;  /* 0xffffffef16167812 */ /* 0x000fe200078ec0ff */
[----:B------:R-:W-:-:S03]  /*13100*/  @!P0 IMAD R3, R30, R3, R2 ;  /* 0x000000031e038224 */ /* 0x000fc600078e0202 */
[----:B------:R-:W-:Y:S02]  /*13110*/  @P1 LOP3.LUT R22, R22, 0x10, RZ, 0xfc, !PT ;  /* 0x0000001016161812 */ /* 0x000fe400078efcff */
[----:B--2---:R-:W-:Y:S01]  /*13120*/  @!P0 LEA R4, P1, R6, R4, 0x2 ;  /* 0x0000000406048211 */ /* 0x004fe200078210ff */
[----:B------:R-:W-:Y:S02]  /*13130*/  @!P0 IMAD.IADD R3, R7, 0x1, R3 ;  /* 0x0000000107038824 */ /* 0x000fe400078e0203 */
[----:B-1----:R-:W-:-:S03]  /*13140*/  IMAD.SHL.U32 R21, R21, 0x8, RZ ;  /* 0x0000000815157824 */ /* 0x002fc600078e00ff */
[----:B------:R-:W-:Y:S02]  /*13150*/  @!P0 LEA.HI.X R5, R6, R5, R3, 0x2, P1 ;  /* 0x0000000506058211 */ /* 0x000fe400008f1403 */
[----:B------:R-:W-:-:S03]  /*13160*/  LOP3.LUT R21, R21, 0x38, RZ, 0xc0, !PT ;  /* 0x0000003815157812 */ /* 0x000fc600078ec0ff */
[----:B------:R0:W5:Y:S01]  /*13170*/  @!P0 LDG.E R36, desc[UR40][R4.64] ;  /* 0x0000002804248981 */ /* 0x000162000c1e1900 */
[----:B------:R-:W-:Y:S02]  /*13180*/  ISETP.GE.AND P0, PT, R12, UR4, PT ;  /* 0x000000040c007c0c */ /* 0x000fe4000bf06270 */
[C---:B------:R-:W-:Y:S02]  /*13190*/  LOP3.LUT R13, R21.reuse, 0x100, RZ, 0xfc, !PT ;  /* 0x00000100150d7812 */ /* 0x040fe400078efcff */
[----:B------:R-:W-:Y:S02]  /*131a0*/  LOP3.LUT R12, R21, 0x140, RZ, 0xfc, !PT ;  /* 0x00000140150c7812 */ /* 0x000fe400078efcff */
[----:B------:R-:W-:Y:S02]  /*131b0*/  ISETP.GE.AND P3, PT, R13, UR4, PT ;  /* 0x000000040d007c0c */ /* 0x000fe4000bf66270 */
[----:B------:R-:W-:Y:S02]  /*131c0*/  ISETP.GE.AND P2, PT, R12, UR4, PT ;  /* 0x000000040c007c0c */ /* 0x000fe4000bf46270 */
[----:B0-----:R-:W-:-:S02]  /*131d0*/  SEL R4, RZ, 0x10, P3 ;  /* 0x00000010ff047807 */ /* 0x001fc40001800000 */
[----:B------:R-:W-:Y:S01]  /*131e0*/  SEL R5, RZ, 0x20, P2 ;  /* 0x00000020ff057807 */ /* 0x000fe20001000000 */
[----:B------:R-:W-:Y:S01]  /*131f0*/  IMAD.MOV R0, RZ, RZ, -R0 ;  /* 0x000000ffff007224 */ /* 0x000fe200078e0a00 */
[----:B------:R-:W-:Y:S02]  /*13200*/  SEL R3, RZ, 0x40, P0 ;  /* 0x00000040ff037807 */ /* 0x000fe40000000000 */
[----:B------:R-:W-:Y:S01]  /*13210*/  LOP3.LUT R4, R5, R9, R4, 0xfe, !PT ;  /* 0x0000000905047212 */ /* 0x000fe200078efe04 */
[----:B------:R-:W-:-:S03]  /*13220*/  IMAD R0, R10, R0, R8 ;  /* 0x000000000a007224 */ /* 0x000fc600078e0208 */
[----:B------:R-:W-:Y:S02]  /*13230*/  LOP3.LUT R3, R4, R3, RZ, 0xfc, !PT ;  /* 0x0000000304037212 */ /* 0x000fe400078efcff */
[----:B------:R-:W-:Y:S02]  /*13240*/  LOP3.LUT R14, R21, 0x1c0, RZ, 0xfc, !PT ;  /* 0x000001c0150e7812 */ /* 0x000fe400078efcff */
[----:B------:R-:W-:Y:S01]  /*13250*/  LOP3.LUT R22, R22, 0xfffffff7, RZ, 0xc0, !PT ;  /* 0xfffffff716167812 */ /* 0x000fe200078ec0ff */
[----:B------:R0:W-:Y:S01]  /*13260*/  STL [R1+0x38], R3 ;  /* 0x0000380301007387 */ /* 0x0001e20000100800 */
[----:B------:R-:W-:Y:S01]  /*13270*/  ISETP.GE.AND P0, PT, R14, UR4, PT ;  /* 0x000000040e007c0c */ /* 0x000fe2000bf06270 */
[----:B------:R-:W-:Y:S02]  /*13280*/  ULDC UR4, c[0x0][0x2f4] ;  /* 0x0000bd0000047ab9 */ /* 0x000fe40000000800 */
[----:B------:R0:W-:Y:S01]  /*13290*/  STL [R1], R0 ;  /* 0x0000000001007387 */ /* 0x0001e20000100800 */
[----:B------:R-:W-:-:S02]  /*132a0*/  @P3 LOP3.LUT R22, R22, 0x8, RZ, 0xfc, !PT ;  /* 0x0000000816163812 */ /* 0x000fc400078efcff */
[----:B------:R-:W-:Y:S02]  /*132b0*/  SEL R2, RZ, 0x80, P0 ;  /* 0x00000080ff027807 */ /* 0x000fe40000000000 */
[----:B------:R-:W-:Y:S02]  /*132c0*/  ISETP.GE.AND P0, PT, R11, UR4, PT ;  /* 0x000000040b007c0c */ /* 0x000fe4000bf06270 */
[----:B------:R-:W-:-:S04]  /*132d0*/  LOP3.LUT R22, R22, 0xfffffffb, RZ, 0xc0, !PT ;  /* 0xfffffffb16167812 */ /* 0x000fc800078ec0ff */
[----:B------:R-:W-:-:S04]  /*132e0*/  @P2 LOP3.LUT R22, R22, 0x4, RZ, 0xfc, !PT ;  /* 0x0000000416162812 */ /* 0x000fc800078efcff */
[----:B------:R-:W-:-:S04]  /*132f0*/  LOP3.LUT R22, R22, 0xfffffffd, RZ, 0xc0, !PT ;  /* 0xfffffffd16167812 */ /* 0x000fc800078ec0ff */
[----:B------:R-:W-:Y:S01]  /*13300*/  @P0 LOP3.LUT R22, R22, 0x2, RZ, 0xfc, !PT ;  /* 0x0000000216160812 */ /* 0x000fe200078efcff */
[----:B0-----:R-:W-:Y:S06]  /*13310*/  BRA.DIV UR5, `(.L_x_4010) ;  /* 0x0000004605dc7947 */ /* 0x001fec000b800000 */
.L_x_4114:
[----:B------:R-:W-:Y:S02]  /*13320*/  LOP3.LUT R2, R3, R2, RZ, 0xfc, !PT ;  /* 0x0000000203027212 */ /* 0x000fe400078efcff */
[----:B------:R-:W-:Y:S02]  /*13330*/  LOP3.LUT R0, R37, 0x2, RZ, 0xfc, !PT ;  /* 0x0000000225007812 */ /* 0x000fe400078efcff */
[----:B------:R-:W-:Y:S01]  /*13340*/  ISETP.GT.U32.AND P1, PT, R20, 0x3f, PT ;  /* 0x0000003f1400780c */ /* 0x000fe20003f24070 */
[----:B------:R0:W-:Y:S01]  /*13350*/  STL [R1+0x10], R2 ;  /* 0x0000100201007387 */ /* 0x0001e20000100800 */
[----:B------:R-:W-:Y:S02]  /*13360*/  ISETP.NE.AND P0, PT, R0, 0x3, PT ;  /* 0x000000030000780c */ /* 0x000fe40003f05270 */
[----:B------:R-:W-:Y:S02]  /*13370*/  LOP3.LUT R22, R22, 0xfffffeff, RZ, 0xc0, !PT ;  /* 0xfffffeff16167812 */ /* 0x000fe400078ec0ff */
[----:B------:R-:W-:-:S02]  /*13380*/  SHF.R.S32.HI R29, RZ, 0x1f, R18 ;  /* 0x0000001fff1d7819 */ /* 0x000fc40000011412 */
[----:B------:R-:W-:-:S05]  /*13390*/  LOP3.LUT R22, R22, 0xfffffffe, RZ, 0xc0, !PT ;  /* 0xfffffffe16167812 */ /* 0x000fca00078ec0ff */
[----:B------:R-:W-:-:S04]  /*133a0*/  @P1 LOP3.LUT R22, R22, 0x1, RZ, 0xfc, !PT ;  /* 0x0000000116161812 */ /* 0x000fc800078efcff */
[----:B------:R-:W-:Y:S01]  /*133b0*/  @P0 LOP3.LUT R22, R22, 0x100, RZ, 0xfc, !PT ;  /* 0x0000010016160812 */ /* 0x000fe200078efcff */
[----:B0-----:R-:W-:Y:S06]  /*133c0*/  @!P0 BRA `(.L_x_4011) ;  /* 0x0000000000048947 */ /* 0x001fec0003800000 */
[----:B------:R-:W-:Y:S01]  /*133d0*/  BPT.TRAP 0x1 ;  /* 0x000000040000795c */ /* 0x000fe20000300000 */
.L_x_4011:
[----:B------:R-:W-:Y:S01]  /*133e0*/  IMAD R27, R25, 0x8, R23 ;  /* 0x00000008191b7824 */ /* 0x000fe200078e0217 */
[----:B------:R-:W-:Y:S01]  /*133f0*/  SHF.L.U32 R0, R26, 0x1f, RZ ;  /* 0x0000001f1a007819 */ /* 0x000fe200000006ff */
[----:B------:R-:W-:Y:S03]  /*13400*/  BSSY B0, `(.L_x_4012) ;  /* 0x0000003000007945 */ /* 0x000fe60003800000 */
[----:B------:R-:W0:Y:S02]  /*13410*/  SYNCS.PHASECHK.TRANS64.TRYWAIT P0, [R27+URZ+0x28c40], R0 ;  /* 0x028c40001b0075a7 */ /* 0x000e24000800017f */
[----:B0-----:R-:W-:Y:S05]  /*13420*/  @!P0 BRA `(.L_x_4013) ;  /* 0x0000004400cc8947 */ /* 0x001fea0003800000 */
.L_x_4115:
[----:B------:R-:W-:Y:S05]  /*13430*/  BSYNC B0 ;  /* 0x0000000000007941 */ /* 0x000fea0003800000 */
.L_x_4012:
[----:B------:R-:W0:Y:S01]  /*13440*/  LDL R2, [R1] ;  /* 0x0000000001027983 */ /* 0x000e220000100800 */
[----:B------:R-:W-:-:S03]  /*13450*/  ULDC.64 UR4, c[0x0][0x300] ;  /* 0x0000c00000047ab9 */ /* 0x000fc60000000a00 */
[----:B------:R-:W2:Y:S01]  /*13460*/  LDL R6, [R1+0x4] ;  /* 0x0000040001067983 */ /* 0x000ea20000100800 */
[----:B-----5:R-:W-:Y:S02]  /*13470*/  SHF.R.S32.HI R4, RZ, 0x1f, R36 ;  /* 0x0000001fff047819 */ /* 0x020fe40000011424 */
[----:B------:R-:W-:Y:S01]  /*13480*/  LOP3.LUT P2, RZ, R22, 0x2, RZ, 0xc0, !PT ;  /* 0x0000000216ff7812 */ /* 0x000fe2000784c0ff */
[----:B------:R-:W1:Y:S02]  /*13490*/  S2R R7, SR_TID.X ;  /* 0x0000000000077919 */ /* 0x000e640000002100 */
[----:B-1----:R-:W-:-:S04]  /*134a0*/  SHF.L.U32 R7, R7, 0x3, RZ ;  /* 0x0000000307077819 */ /* 0x002fc800000006ff */
        /* <DEDUP_REMOVED lines=10> */
[----:B-1----:R-:W0:Y:S01]  /*13550*/  S2R R4, SR_TID.X ;  /* 0x0000000000047919 */ /* 0x002e220000002100 */
[----:B------:R-:W-:-:S04]  /*13560*/  IMAD.WIDE.U32 R2, R36, UR4, R2 ;  /* 0x0000000424027c25 */ /* 0x000fc8000f8e0002 */
[----:B------:R-:W-:Y:S01]  /*13570*/  IMAD R0, R36, UR5, R0 ;  /* 0x0000000524007c24 */ /* 0x000fe2000f8e0200 */
[----:B------:R-:W-:-:S03]  /*13580*/  ULDC.64 UR4, c[0x0][0x308] ;  /* 0x0000c20000047ab9 */ /* 0x000fc60000000a00 */
[----:B------:R-:W-:Y:S02]  /*13590*/  IMAD.IADD R3, R3, 0x1, R0 ;  /* 0x0000000103037824 */ /* 0x000fe400078e0200 */
[----:B------:R-:W-:Y:S02]  /*135a0*/  IMAD R0, R29, UR4, RZ ;  /* 0x000000041d007c24 */ /* 0x000fe4000f8e02ff */
[----:B------:R-:W-:-:S04]  /*135b0*/  IMAD.WIDE.U32 R2, R18, UR4, R2 ;  /* 0x0000000412027c25 */ /* 0x000fc8000f8e0002 */
[----:B------:R-:W-:Y:S01]  /*135c0*/  IMAD R0, R18, UR5, R0 ;  /* 0x0000000512007c24 */ /* 0x000fe2000f8e0200 */
[----:B------:R-:W-:Y:S01]  /*135d0*/  ULDC.64 UR4, c[0x0][0x2e8] ;  /* 0x0000ba0000047ab9 */ /* 0x000fe20000000a00 */
[----:B0-----:R-:W-:-:S04]  /*135e0*/  LOP3.LUT R4, R4, 0x7f, RZ, 0xc0, !PT ;  /* 0x0000007f04047812 */ /* 0x001fc800078ec0ff */
[----:B------:R-:W-:Y:S01]  /*135f0*/  SHF.R.U32.HI R5, RZ, 0x3, R4 ;  /* 0x00000003ff057819 */ /* 0x000fe20000011604 */
[----:B------:R-:W-:Y:S01]  /*13600*/  IMAD.IADD R4, R3, 0x1, R0 ;  /* 0x0000000103047824 */ /* 0x000fe200078e0200 */
[C---:B------:R-:W-:Y:S01]  /*13610*/  LEA R0, P0, R2.reuse, UR4, 0x1 ;  /* 0x0000000402007c11 */ /* 0x040fe2000f8008ff */
[----:B------:R-:W-:Y:S01]  /*13620*/  UMOV UR4, 0xffffffff ;  /* 0xffffffff00047882 */ /* 0x000fe20000000000 */
[----:B--2---:R-:W-:Y:S01]  /*13630*/  IADD3 R31, -R5, R6, -R31 ;  /* 0x00000006051f7210 */ /* 0x004fe20007ffe91f */
[----:B------:R-:W-:Y:S01]  /*13640*/  IMAD R5, R25, 0x1000, R35 ;  /* 0x0000100019057824 */ /* 0x000fe200078e0223 */
[----:B------:R-:W-:Y:S02]  /*13650*/  LEA.HI.X R4, R2, UR5, R4, 0x1, P0 ;  /* 0x0000000502047c11 */ /* 0x000fe400080f0c04 */
[----:B------:R-:W-:Y:S01]  /*13660*/  ISETP.GE.AND P0, PT, R31, 0x1, PT ;  /* 0x000000011f00780c */ /* 0x000fe20003f06270 */
[----:B------:R-:W-:-:S12]  /*13670*/  BRA.DIV UR4, `(.L_x_4014) ;  /* 0x00000046044c7947 */ /* 0x000fd8000b800000 */
        /* <DEDUP_REMOVED lines=22> */
[----:B------:R-:W-:Y:S01]  /*137e0*/  @P0 IMAD R6, R5, 0x2, R23 ;  /* 0x0000000205060824 */ /* 0x000fe200078e0217 */
        /* <DEDUP_REMOVED lines=9> */
.L_x_4125:
[----:B------:R-:W-:-:S13]  /*13880*/  ISETP.GE.AND P0, PT, R31, 0x31, PT ;  /* 0x000000311f00780c */ /* 0x000fda0003f06270 */
[----:B01----:R-:W-:Y:S01]  /*13890*/  @P0 LEA R2, P1, R7, R0, 0x1 ;  /* 0x0000000007020211 */ /* 0x003fe200078208ff */
        /* <DEDUP_REMOVED lines=8> */
.L_x_4015:
        /* <DEDUP_REMOVED lines=11> */
.L_x_4016:
[----:B------:R1:W5:Y:S01]  /*139d0*/  LDL.LU R0, [R1+0x14] ;  /* 0x0000140001007983 */ /* 0x0003620000300800 */
[----:B------:R1:W-:Y:S03]  /*139e0*/  SYNCS.ARRIVE.TRANS64.A1T0 RZ, [R27+URZ+0x28c30], RZ ;  /* 0x028c30ff1bff79a7 */ /* 0x0003e6000810003f */
[----:B------:R1:W5:Y:S04]  /*139f0*/  LDL.LU R4, [R1+0xc] ;  /* 0x00000c0001047983 */ /* 0x0003680000300800 */
[----:B0-----:R1:W5:Y:S02]  /*13a00*/  LDL R3, [R1+0x10] ;  /* 0x0000100001037983 */ /* 0x0013640000100800 */
[----:B------:R-:W-:Y:S05]  /*13a10*/  WARPSYNC.ALL ;  /* 0x0000000000007948 */ /* 0x000fea0003800000 */
[----:B------:R-:W-:Y:S01]  /*13a20*/  ULDC.64 UR4, c[0x0][0xa00] ;  /* 0x0002800000047ab9 */ /* 0x000fe20000000a00 */
[----:B------:R-:W-:Y:S01]  /*13a30*/  BSSY B6, `(.L_x_4017) ;  /* 0x0000025000067945 */ /* 0x000fe20003800000 */
[----:B------:R-:W-:Y:S01]  /*13a40*/  BAR.SYNC.DEFER_BLOCKING 0x8, 0x100 ;  /* 0x0204000000007b1d */ /* 0x000fe20000010000 */
[----:B------:R-:W-:-:S04]  /*13a50*/  ISETP.NE.U32.AND P0, PT, RZ, UR4, PT ;  /* 0x00000004ff007c0c */ /* 0x000fc8000bf05070 */
[----:B------:R-:W-:Y:S01]  /*13a60*/  ISETP.NE.AND.EX P0, PT, RZ, UR5, PT, P0 ;  /* 0x00000005ff007c0c */ /* 0x000fe2000bf05300 */
[----:B------:R-:W-:-:S03]  /*13a70*/  ULDC.64 UR4, c[0x0][0x298] ;  /* 0x0000a60000047ab9 */ /* 0x000fc60000000a00 */
[----:B------:R-:W-:-:S05]  /*13a80*/  SEL R5, R32, RZ, !P0 ;  /* 0x000000ff20057207 */ /* 0x000fca0004000000 */
[----:B------:R0:W-:Y:S01]  /*13a90*/  STL [R1+0x28], R5 ;  /* 0x0000280501007387 */ /* 0x0001e20000100800 */
[----:B-----5:R-:W-:Y:S02]  /*13aa0*/  SEL R2, R0, RZ, !P0 ;  /* 0x000000ff00027207 */ /* 0x020fe40004000000 */
[----:B------:R-:W-:-:S03]  /*13ab0*/  SHF.R.S32.HI R0, RZ, 0x1f, R4 ;  /* 0x0000001fff007819 */ /* 0x000fc60000011404 */
[----:B------:R2:W-:Y:S01]  /*13ac0*/  STL [R1+0x14], R2 ;  /* 0x0000140201007387 */ /* 0x0005e20000100800 */
[----:B------:R-:W-:Y:S01]  /*13ad0*/  PRMT R32, R3, 0x8880, RZ ;  /* 0x0000888003207816 */ /* 0x000fe200000000ff */
[----:B------:R-:W-:-:S03]  /*13ae0*/  IMAD R0, R0, UR4, RZ ;  /* 0x0000000400007c24 */ /* 0x000fc6000f8e02ff */
[----:B------:R-:W-:Y:S01]  /*13af0*/  PRMT R32, R32, 0x7710, RZ ;  /* 0x0000771020207816 */ /* 0x000fe200000000ff */
[C---:B------:R-:W-:Y:S02]  /*13b00*/  IMAD R0, R4.reuse, UR5, R0 ;  /* 0x0000000504007c24 */ /* 0x040fe4000f8e0200 */
[----:B0-----:R-:W-:Y:S01]  /*13b10*/  IMAD.WIDE.U32 R4, R4, UR4, RZ ;  /* 0x0000000404047c25 */ /* 0x001fe2000f8e00ff */
[----:B--2---:R-:W-:-:S03]  /*13b20*/  IADD3 R2, R23, 0x20400, RZ ;  /* 0x0002040017027810 */ /* 0x004fc60007ffe0ff */
[----:B------:R-:W-:Y:S01]  /*13b30*/  IMAD.IADD R0, R5, 0x1, R0 ;  /* 0x0000000105007824 */ /* 0x000fe200078e0200 */
[----:B------:R0:W-:Y:S01]  /*13b40*/  STL.64 [R1+0x20], R4 ;  /* 0x0000200401007387 */ /* 0x0001e20000100a00 */
[----:B------:R-:W-:-:S03]  /*13b50*/  LOP3.LUT P0, RZ, R2, 0x3ff, RZ, 0xc0, !PT ;  /* 0x000003ff02ff7812 */ /* 0x000fc6000780c0ff */
[----:B------:R0:W-:Y:S10]  /*13b60*/  STL [R1+0xc], R0 ;  /* 0x00000c0001007387 */ /* 0x0001f40000100800 */
[----:B0-----:R-:W-:Y:S05]  /*13b70*/  @!P0 BRA `(.L_x_4018) ;  /* 0x0000000000408947 */ /* 0x001fea0003800000 */
        /* <DEDUP_REMOVED lines=16> */
.L_x_4018:
[----:B------:R-:W-:Y:S05]  /*13c80*/  BSYNC B6 ;  /* 0x0000000000067941 */ /* 0x000fea0003800000 */
.L_x_4017:
[----:B------:R-:W2:Y:S01]  /*13c90*/  LDL.LU R0, [R1+0xc] ;  /* 0x00000c0001007983 */ /* 0x000ea20000300800 */
[----:B------:R-:W-:Y:S01]  /*13ca0*/  ULDC.64 UR4, c[0x0][0x2d8] ;  /* 0x0000b60000047ab9 */ /* 0x000fe20000000a00 */
[----:B------:R-:W0:Y:S02]  /*13cb0*/  LDC R7, c[0x0][0x448] ;  /* 0x00011200ff077b82 */ /* 0x000e240000000800 */
[----:B------:R-:W2:Y:S04]  /*13cc0*/  LDL.LU.64 R2, [R1+0x20] ;  /* 0x0000200001027983 */ /* 0x000ea80000300a00 */
[----:B------:R-:W3:Y:S04]  /*13cd0*/  LDL.LU R20, [R1+0x14] ;  /* 0x0000140001147983 */ /* 0x000ee80000300800 */
[----:B------:R-:W4:Y:S04]  /*13ce0*/  LDL.LU R21, [R1+0x28] ;  /* 0x0000280001157983 */ /* 0x000f280000300800 */
[----:B------:R0:W5:Y:S02]  /*13cf0*/  LDL R8, [R1+0x34] ;  /* 0x0000340001087983 */ /* 0x0001640000100800 */
[----:B0-----:R-:W-:-:S13]  /*13d00*/  ISETP.NE.AND P0, PT, R7, 0x1, PT ;  /* 0x000000010700780c */ /* 0x001fda0003f05270 */
[----:B------:R-:W0:Y:S08]  /*13d10*/  @P0 LDC R5, c[0x0][0x44c] ;  /* 0x00011300ff050b82 */ /* 0x000e300000000800 */
[----:B------:R-:W1:Y:S01]  /*13d20*/  @P0 LDC R6, c[0x0][0x450] ;  /* 0x00011400ff060b82 */ /* 0x000e620000000800 */
[----:B--2---:R-:W-:Y:S02]  /*13d30*/  IMAD.MOV.U32 R3, RZ, RZ, R0 ;  /* 0x000000ffff037224 */ /* 0x004fe400078e0000 */
[----:B------:R-:W-:-:S02]  /*13d40*/  IMAD R0, R29, UR4, RZ ;  /* 0x000000041d007c24 */ /* 0x000fc4000f8e02ff */
[----:B------:R-:W-:-:S04]  /*13d50*/  IMAD.WIDE.U32 R2, R18, UR4, R2 ;  /* 0x0000000412027c25 */ /* 0x000fc8000f8e0002 */
[----:B------:R-:W-:Y:S01]  /*13d60*/  IMAD R0, R18, UR5, R0 ;  /* 0x0000000512007c24 */ /* 0x000fe2000f8e0200 */
[----:B------:R-:W-:-:S03]  /*13d70*/  ULDC.64 UR4, c[0x0][0x2e0] ;  /* 0x0000b80000047ab9 */ /* 0x000fc60000000a00 */
[----:B------:R-:W-:Y:S02]  /*13d80*/  IMAD.IADD R3, R3, 0x1, R0 ;  /* 0x0000000103037824 */ /* 0x000fe400078e0200 */
[----:B---3--:R-:W-:Y:S02]  /*13d90*/  IMAD R0, R20, UR4, RZ ;  /* 0x0000000414007c24 */ /* 0x008fe4000f8e02ff */
[----:B------:R-:W2:Y:S01]  /*13da0*/  S2R R20, SR_TID.X ;  /* 0x0000000000147919 */ /* 0x000ea20000002100 */
[----:B----4-:R-:W-:-:S04]  /*13db0*/  IMAD.WIDE.U32 R2, R21, UR4, R2 ;  /* 0x0000000415027c25 */ /* 0x010fc8000f8e0002 */
[----:B------:R-:W-:Y:S01]  /*13dc0*/  IMAD R0, R21, UR5, R0 ;  /* 0x0000000515007c24 */ /* 0x000fe2000f8e0200 */
[----:B------:R-:W3:Y:S01]  /*13dd0*/  S2R R9, SR_TID.X ;  /* 0x0000000000097919 */ /* 0x000ee20000002100 */
[----:B------:R-:W-:Y:S02]  /*13de0*/  ULDC.64 UR4, c[0x0][0x2d0] ;  /* 0x0000b40000047ab9 */ /* 0x000fe40000000a00 */
[----:B------:R-:W-:Y:S01]  /*13df0*/  IMAD.IADD R3, R3, 0x1, R0 ;  /* 0x0000000103037824 */ /* 0x000fe200078e0200 */
[----:B--2---:R-:W-:-:S04]  /*13e00*/  LOP3.LUT R20, R20, 0x7f, RZ, 0xc0, !PT ;  /* 0x0000007f14147812 */ /* 0x004fc800078ec0ff */
[----:B------:R-:W-:Y:S02]  /*13e10*/  SHF.R.U32.HI R21, RZ, 0x3, R20 ;  /* 0x00000003ff157819 */ /* 0x000fe40000011614 */
[----:B------:R-:W2:Y:S02]  /*13e20*/  S2R R20, SR_TID.X ;  /* 0x0000000000147919 */ /* 0x000ea40000002100 */
[----:B--2---:R-:W-:-:S05]  /*13e30*/  IMAD.SHL.U32 R20, R20, 0x10, RZ ;  /* 0x0000001014147824 */ /* 0x004fca00078e00ff */
[----:B------:R-:W-:-:S05]  /*13e40*/  LOP3.LUT R20, R21, 0x70, R20, 0xf8, !PT ;  /* 0x0000007015147812 */ /* 0x000fca00078ef814 */
[----:B------:R-:W-:Y:S02]  /*13e50*/  IMAD R0, R17, 0x40, R20 ;  /* 0x0000004011007824 */ /* 0x000fe400078e0214 */
[----:B------:R2:W5:Y:S02]  /*13e60*/  LDL R20, [R1+0x18] ;  /* 0x0000180001147983 */ /* 0x0005640000100800 */
[----:B0-----:R-:W-:-:S04]  /*13e70*/  @P0 IMAD.HI.U32 R5, R0, R5, RZ ;  /* 0x0000000500050227 */ /* 0x001fc800078e00ff */
[----:B------:R-:W-:Y:S01]  /*13e80*/  IMAD.MOV.U32 R4, RZ, RZ, R0 ;  /* 0x000000ffff047224 */ /* 0x000fe200078e0000 */
[----:B-1----:R-:W-:Y:S01]  /*13e90*/  @P0 SHF.R.U32.HI R4, RZ, R6, R5 ;  /* 0x00000006ff040219 */ /* 0x002fe20000011605 */
[----:B------:R-:W0:Y:S04]  /*13ea0*/  S2R R21, SR_TID.X ;  /* 0x0000000000157919 */ /* 0x000e280000002100 */
        /* <DEDUP_REMOVED lines=9> */
[----:B------:R-:W-:Y:S02]  /*13f40*/  IMAD R4, R4, UR4, RZ ;  /* 0x0000000404047c24 */ /* 0x000fe4000f8e02ff */
[----:B------:R-:W-:-:S04]  /*13f50*/  IMAD.WIDE.U32 R2, R0, UR4, R2 ;  /* 0x0000000400027c25 */ /* 0x000fc8000f8e0002 */
[----:B------:R-:W-:Y:S01]  /*13f60*/  IMAD R4, R0, UR5, R4 ;  /* 0x0000000500047c24 */ /* 0x000fe2000f8e0204 */
[----:B------:R-:W-:Y:S01]  /*13f70*/  ULDC.64 UR4, c[0x0][0x280] ;  /* 0x0000a00000047ab9 */ /* 0x000fe20000000a00 */
[----:B---3--:R-:W-:Y:S01]  /*13f80*/  IMAD.SHL.U32 R9, R9, 0x8, RZ ;  /* 0x0000000809097824 */ /* 0x008fe200078e00ff */
[C---:B------:R-:W-:Y:S01]  /*13f90*/  LEA R0, P0, R2.reuse, UR4, 0x1 ;  /* 0x0000000402007c11 */ /* 0x040fe2000f8008ff */
[----:B------:R-:W-:Y:S01]  /*13fa0*/  IMAD.IADD R3, R3, 0x1, R4 ;  /* 0x0000000103037824 */ /* 0x000fe200078e0204 */
[----:B------:R-:W-:Y:S02]  /*13fb0*/  ULDC UR4, c[0x0][0x2b8] ;  /* 0x0000ae0000047ab9 */ /* 0x000fe40000000800 */
[----:B------:R-:W-:Y:S02]  /*13fc0*/  LOP3.LUT R9, R9, 0x38, RZ, 0xc0, !PT ;  /* 0x0000003809097812 */ /* 0x000fe400078ec0ff */
[----:B------:R-:W-:Y:S01]  /*13fd0*/  LEA.HI.X R2, R2, UR5, R3, 0x1, P0 ;  /* 0x0000000502027c11 */ /* 0x000fe200080f0c03 */
[----:B------:R-:W-:Y:S01]  /*13fe0*/  UMOV UR5, 0xffffffff ;  /* 0xffffffff00057882 */ /* 0x000fe20000000000 */
[----:B0-----:R-:W-:-:S02]  /*13ff0*/  LOP3.LUT R21, R21, 0x7f, RZ, 0xc0, !PT ;  /* 0x0000007f15157812 */ /* 0x001fc400078ec0ff */
[----:B------:R-:W-:Y:S02]  /*14000*/  ISETP.GE.AND P1, PT, R9, UR4, PT ;  /* 0x0000000409007c0c */ /* 0x000fe4000bf26270 */
[----:B------:R-:W-:Y:S01]  /*14010*/  SHF.R.U32.HI R10, RZ, 0x3, R21 ;  /* 0x00000003ff0a7819 */ /* 0x000fe20000011615 */
[----:B--2---:R-:W-:Y:S10]  /*14020*/  BRA.DIV UR5, `(.L_x_4019) ;  /* 0x0000004205307947 */ /* 0x004ff4000b800000 */
        /* <DEDUP_REMOVED lines=12> */
[----:B0-----:R-:W-:Y:S02]  /*140f0*/  VIADD R4, R17, 0x10 ;  /* 0x0000001011047836 */ /* 0x001fe40000000000 */
[----:B------:R-:W0:Y:S03]  /*14100*/  SHFL.IDX PT, R5, R0, 0x1, 0x181f ;  /* 0x00381f0000057f89 */ /* 0x000e2600000e0000 */
        /* <DEDUP_REMOVED lines=12> */
[----:B------:R-:W1:Y:S08]  /*141d0*/  SHFL.IDX PT, R4, R2, 0x2, 0x181f ;  /* 0x00581f0002047f89 */ /* 0x000e7000000e0000 */
[----:B0-----:R-:W-:-:S05]  /*141e0*/  @!P0 LEA R5, P2, R9, R5, 0x1 ;  /* 0x0000000509058211 */ /* 0x001fca00078408ff */
[----:B-1----:R-:W-:-:S05]  /*141f0*/  @!P0 IMAD.X R4, RZ, RZ, R4, P2 ;  /* 0x000000ffff048224 */ /* 0x002fca00010e0604 */
[----:B------:R-:W-:-:S04]  /*14200*/  @!P0 LOP3.LUT R5, R5, R4, RZ, 0x3c, !PT ;  /* 0x0000000405058212 */ /* 0x000fc800078e3cff */
[----:B------:R-:W-:-:S04]  /*14210*/  @!P0 LOP3.LUT R4, R5, R4, RZ, 0x3c, !PT ;  /* 0x0000000405048212 */ /* 0x000fc800078e3cff */
[----:B------:R-:W-:-:S05]  /*14220*/  @!P0 LOP3.LUT R5, R5, R4, RZ, 0x3c, !PT ;  /* 0x0000000405058212 */ /* 0x000fca00078e3cff */
[----:B------:R0:W-:Y:S04]  /*14230*/  @!P0 LDGSTS.E.BYPASS.LTC128B.128 [R8+0x21400], desc[UR40][R4.64], !P1 ;  /* 0x2140000004088fae */ /* 0x0001e8000c901d68 */
[----:B0-----:R0:W1:Y:S02]  /*14240*/  SHFL.IDX PT, R4, R2, 0x3, 0x181f ;  /* 0x00781f0002047f89 */ /* 0x00106400000e0000 */
.L_x_4134:
[----:B------:R-:W-:-:S04]  /*14250*/  IADD3 R17, R17, 0x30, RZ ;  /* 0x0000003011117810 */ /* 0x000fc80007ffe0ff */
[----:B------:R-:W-:-:S13]  /*14260*/  ISETP.GE.AND P0, PT, R17, R3, PT ;  /* 0x000000031100720c */ /* 0x000fda0003f06270 */
[----:B0-----:R-:W-:-:S05]  /*14270*/  @!P0 LEA R2, P2, R9, R0, 0x1 ;  /* 0x0000000009028211 */ /* 0x001fca00078408ff */
[----:B-1----:R-:W-:-:S05]  /*14280*/  @!P0 IMAD.X R3, RZ, RZ, R4, P2 ;  /* 0x000000ffff038224 */ /* 0x002fca00010e0604 */
[----:B------:R-:W-:Y:S01]  /*14290*/  @!PT LDS RZ, [RZ] ;  /* 0x00000000fffff984 */ /* 0x000fe20000000800 */
[----:B------:R-:W-:Y:S01]  /*142a0*/  @!PT LDS RZ, [RZ] ;  /* 0x00000000fffff984 */ /* 0x000fe20000000800 */
[----:B------:R-:W-:Y:S01]  /*142b0*/  @!PT LDS RZ, [RZ] ;  /* 0x00000000fffff984 */ /* 0x000fe20000000800 */
[----:B------:R0:W-:Y:S01]  /*142c0*/  @!P0 LDGSTS.E.BYPASS.LTC128B.128 [R8+0x21c00], desc[UR40][R2.64], !P1 ;  /* 0x21c0000002088fae */ /* 0x0001e2000c901d68 */
[----:B------:R-:W-:Y:S01]  /*142d0*/  PLOP3.LUT P0, PT, PT, PT, PT, 0x80, 0x0 ;  /* 0x000000000000781c */ /* 0x000fe20003f0f070 */
[----:B------:R-:W-:-:S12]  /*142e0*/  NOP ;  /* 0x0000000000007918 */ /* 0x000fd80000000000 */
.L_x_4020:
        /* <DEDUP_REMOVED lines=18> */
.L_x_4135:
[----:B------:R-:W-:Y:S05]  /*14410*/  BSYNC B0 ;  /* 0x0000000000007941 */ /* 0x000fea0003800000 */
.L_x_4021:
[----:B------:R-:W-:-:S04]  /*14420*/  LOP3.LUT R2, R37, 0x2, RZ, 0xfc, !PT ;  /* 0x0000000225027812 */ /* 0x000fc800078efcff */
[----:B------:R-:W-:-:S13]  /*14430*/  ISETP.NE.AND P0, PT, R2, 0x3, PT ;  /* 0x000000030200780c */ /* 0x000fda0003f05270 */
[----:B------:R-:W-:Y:S05]  /*14440*/  @!P0 BRA `(.L_x_4023) ;  /* 0x0000000000048947 */ /* 0x000fea0003800000 */
[----:B------:R-:W-:Y:S01]  /*14450*/  BPT.TRAP 0x1 ;  /* 0x000000040000795c */ /* 0x000fe20000300000 */
.L_x_4023:
[----:B0-----:R-:W-:Y:S01]  /*14460*/  SHF.L.U32 R0, R26, 0x1f, RZ ;  /* 0x0000001f1a007819 */ /* 0x001fe200000006ff */
[----:B------:R-:W-:Y:S03]  /*14470*/  BSSY B0, `(.L_x_4024) ;  /* 0x0000003000007945 */ /* 0x000fe60003800000 */
[----:B------:R-:W0:Y:S02]  /*14480*/  SYNCS.PHASECHK.TRANS64.TRYWAIT P0, [R27+URZ+0x28c60], R0 ;  /* 0x028c60001b0075a7 */ /* 0x000e24000800017f */
[----:B0-----:R-:W-:Y:S05]  /*14490*/  @!P0 BRA `(.L_x_4025) ;  /* 0x00000040006c8947 */ /* 0x001fea0003800000 */
.L_x_4136:
[----:B------:R-:W-:Y:S05]  /*144a0*/  BSYNC B0 ;  /* 0x0000000000007941 */ /* 0x000fea0003800000 */
.L_x_4024:
[----:B------:R-:W0:Y:S01]  /*144b0*/  LDL.LU R3, [R1+0x2c] ;  /* 0x00002c0001037983 */ /* 0x000e220000300800 */
[----:B------:R-:W-:-:S03]  /*144c0*/  ULDC.64 UR4, c[0x0][0x328] ;  /* 0x0000ca0000047ab9 */ /* 0x000fc60000000a00 */
[----:B------:R-:W2:Y:S04]  /*144d0*/  LDL.LU R2, [R1] ;  /* 0x0000000001027983 */ /* 0x000ea80000300800 */
[----:B------:R-:W3:Y:S01]  /*144e0*/  LDL.LU R4, [R1+0x30] ;  /* 0x0000300001047983 */ /* 0x000ee20000300800 */
        /* <DEDUP_REMOVED lines=36> */
[----:B------:R-:W-:Y:S02]  /*14730*/  LOP3.LUT R22, R22, 0xfffffbff, RZ, 0xc0, !PT ;  /* 0xfffffbff16167812 */ /* 0x000fe400078ec0ff */
[----:B--2---:R-:W-:Y:S02]  /*14740*/  MOV R8, R3 ;  /* 0x0000000300087202 */ /* 0x004fe40000000f00 */
[----:B------:R-:W0:Y:S02]  /*14750*/  SHFL.IDX PT, R3, R6, RZ, 0x181f ;  /* 0x00181fff06037589 */ /* 0x000e2400000e0000 */
        /* <DEDUP_REMOVED lines=27> */
[----:B0-----:R-:W-:-:S05]  /*14910*/  IADD3 R2, P6, R2, R0, RZ ;  /* 0x0000000002027210 */ /* 0x001fca0007fde0ff */
[----:B-1----:R-:W-:Y:S01]  /*14920*/  IMAD.X R3, RZ, RZ, R3, P6 ;  /* 0x000000ffff037224 */ /* 0x002fe200030e0603 */
        /* <DEDUP_REMOVED lines=40> */
.L_x_4146:
        /* <DEDUP_REMOVED lines=34> */
.L_x_4027:
        /* <DEDUP_REMOVED lines=11> */
.L_x_4028:
[----:B------:R-:W2:Y:S01]  /*14e80*/  LDL.LU R2, [R1+0x4] ;  /* 0x0000040001027983 */ /* 0x000ea20000300800 */
[----:B------:R1:W-:Y:S01]  /*14e90*/  SYNCS.ARRIVE.TRANS64.A1T0 RZ, [R27+URZ+0x28c50], RZ ;  /* 0x028c50ff1bff79a7 */ /* 0x0003e2000810003f */
[----:B------:R-:W-:Y:S01]  /*14ea0*/  BSSY B0, `(.L_x_4029) ;  /* 0x00000f7000007945 */ /* 0x000fe20003800000 */
[----:B--2---:R-:W-:-:S13]  /*14eb0*/  ISETP.GE.AND P0, PT, R2, 0x41, PT ;  /* 0x000000410200780c */ /* 0x004fda0003f06270 */
[----:B-1----:R-:W-:Y:S05]  /*14ec0*/  @!P0 BRA `(.L_x_4030) ;  /* 0x0000000c00d08947 */ /* 0x002fea0003800000 */
[----:B------:R-:W2:Y:S04]  /*14ed0*/  LDL.LU R4, [R1+0x38] ;  /* 0x0000380001047983 */ /* 0x000ea80000300800 */
[----:B------:R-:W3:Y:S04]  /*14ee0*/  LDL.LU R3, [R1+0x10] ;  /* 0x0000100001037983 */ /* 0x000ee80000300800 */
[----:B------:R-:W4:Y:S01]  /*14ef0*/  LDL.LU R2, [R1+0x3c] ;  /* 0x00003c0001027983 */ /* 0x000f220000300800 */
[----:B--2---:R-:W-:Y:S02]  /*14f00*/  LOP3.LUT R32, R4, 0x40, RZ, 0xc0, !PT ;  /* 0x0000004004207812 */ /* 0x004fe400078ec0ff */
[----:B---3--:R-:W-:-:S02]  /*14f10*/  LOP3.LUT R31, R3, 0x80, RZ, 0xc0, !PT ;  /* 0x00000080031f7812 */ /* 0x008fc400078ec0ff */
[----:B------:R-:W-:Y:S02]  /*14f20*/  SHF.R.U32.HI R32, RZ, 0x2, R32 ;  /* 0x00000002ff207819 */ /* 0x000fe40000011620 */
[----:B----4-:R-:W-:Y:S02]  /*14f30*/  LEA.HI.SX32 R7, R2, 0xfffffffe, 0x1a ;  /* 0xfffffffe02077811 */ /* 0x010fe400078fd2ff */
[----:B------:R-:W-:-:S07]  /*14f40*/  SHF.R.U32.HI R31, RZ, 0x3, R31 ;  /* 0x00000003ff1f7819 */ /* 0x000fce000001161f */
.L_x_4043:
[----:B-1----:R-:W1:Y:S01]  /*14f50*/  S2R R2, SR_TID.X ;  /* 0x0000000000027919 */ /* 0x002e620000002100 */
[----:B0-----:R-:W0:Y:S01]  /*14f60*/  LDC R5, c[0x0][0x430] ;  /* 0x00010c00ff057b82 */ /* 0x001e220000000800 */
[----:B------:R-:W-:Y:S01]  /*14f70*/  IMAD R4, R7, 0x40, R33 ;  /* 0x0000004007047824 */ /* 0x000fe200078e0221 */
[----:B------:R-:W-:Y:S01]  /*14f80*/  LOP3.LUT R10, R37, 0x2, RZ, 0xfc, !PT ;  /* 0x00000002250a7812 */ /* 0x000fe200078efcff */
[----:B--2---:R-:W2:Y:S01]  /*14f90*/  S2R R8, SR_TID.X ;  /* 0x0000000000087919 */ /* 0x004ea20000002100 */
[----:B------:R-:W-:Y:S01]  /*14fa0*/  VIADD R25, R25, 0x1 ;  /* 0x0000000119197836 */ /* 0x000fe20000000000 */
[----:B0-----:R-:W-:Y:S02]  /*14fb0*/  ISETP.NE.AND P0, PT, R5, 0x1, PT ;  /* 0x000000010500780c */ /* 0x001fe40003f05270 */
[----:B-1----:R-:W-:Y:S01]  /*14fc0*/  LOP3.LUT R2, R2, 0x7f, RZ, 0xc0, !PT ;  /* 0x0000007f02027812 */ /* 0x002fe200078ec0ff */
[----:B--2---:R-:W-:-:S03]  /*14fd0*/  IMAD.SHL.U32 R8, R8, 0x10, RZ ;  /* 0x0000001008087824 */ /* 0x004fc600078e00ff */
[----:B------:R-:W-:-:S07]  /*14fe0*/  SHF.R.U32.HI R2, RZ, 0x3, R2 ;  /* 0x00000003ff027819 */ /* 0x000fce0000011602 */
[----:B---3--:R-:W0:Y:S01]  /*14ff0*/  @P0 LDC R6, c[0x0][0x434] ;  /* 0x00010d00ff060b82 */ /* 0x008e220000000800 */
[----:B------:R-:W-:-:S04]  /*15000*/  LOP3.LUT R8, R2, 0x70, R8, 0xf8, !PT ;  /* 0x0000007002087812 */ /* 0x000fc800078ef808 */
[----:B------:R-:W-:-:S03]  /*15010*/  ISETP.GT.U32.AND P1, PT, R8, 0x3f, PT ;  /* 0x0000003f0800780c */ /* 0x000fc60003f24070 */
[----:B------:R-:W1:Y:S01]  /*15020*/  @P0 LDC R3, c[0x0][0x438] ;  /* 0x00010e00ff030b82 */ /* 0x000e620000000800 */
[----:B------:R-:W-:-:S05]  /*15030*/  IADD3 R4, R8, R4, RZ ;  /* 0x0000000408047210 */ /* 0x000fca0007ffe0ff */
[----:B------:R-:W-:-:S04]  /*15040*/  IMAD.MOV.U32 R2, RZ, RZ, R4 ;  /* 0x000000ffff027224 */ /* 0x000fc800078e0004 */
[----:B------:R-:W2:Y:S01]  /*15050*/  @!P1 LDC.64 R8, c[0x0][0x428] ;  /* 0x00010a00ff089b82 */ /* 0x000ea20000000a00 */
[----:B0-----:R-:W-:-:S05]  /*15060*/  @P0 IMAD.HI.U32 R6, R4, R6, RZ ;  /* 0x0000000604060227 */ /* 0x001fca00078e00ff */
[----:B-1----:R-:W-:-:S05]  /*15070*/  @P0 SHF.R.U32.HI R2, RZ, R3, R6 ;  /* 0x00000003ff020219 */ /* 0x002fca0000011606 */
[----:B------:R-:W-:-:S04]  /*15080*/  IMAD.MOV R3, RZ, RZ, -R2 ;  /* 0x000000ffff037224 */ /* 0x000fc800078e0a02 */
[----:B------:R-:W-:Y:S01]  /*15090*/  IMAD R5, R5, R3, R4 ;  /* 0x0000000305057224 */ /* 0x000fe200078e0204 */
[--C-:B------:R-:W-:Y:S01]  /*150a0*/  @!P1 SHF.R.S32.HI R3, RZ, 0x1f, R2.reuse ;  /* 0x0000001fff039819 */ /* 0x100fe20000011402 */
[-C--:B--2---:R-:W-:Y:S02]  /*150b0*/  @!P1 IMAD R4, R34, R8.reuse, RZ ;  /* 0x0000000822049224 */ /* 0x084fe400078e02ff */
[----:B------:R-:W-:-:S04]  /*150c0*/  @!P1 IMAD.WIDE.U32 R2, R30, R8, R2 ;  /* 0x000000081e029225 */ /* 0x000fc800078e0002 */
[----:B------:R-:W-:Y:S02]  /*150d0*/  @!P1 IMAD R4, R30, R9, R4 ;  /* 0x000000091e049224 */ /* 0x000fe400078e0204 */
[----:B------:R-:W0:Y:S02]  /*150e0*/  @!P1 LDC.64 R8, c[0x0][0x418] ;  /* 0x00010600ff089b82 */ /* 0x000e240000000a00 */
[----:B------:R-:W-:Y:S02]  /*150f0*/  @!P1 IMAD.IADD R3, R4, 0x1, R3 ;  /* 0x0000000104039824 */ /* 0x000fe400078e0203 */
[----:B------:R-:W-:Y:S01]  /*15100*/  IMAD.MOV.U32 R4, RZ, RZ, RZ ;  /* 0x000000ffff047224 */ /* 0x000fe200078e00ff */
[----:B0-----:R-:W-:-:S04]  /*15110*/  @!P1 LEA R8, P0, R2, R8, 0x2 ;  /* 0x0000000802089211 */ /* 0x001fc800078010ff */
[----:B------:R-:W-:Y:S02]  /*15120*/  @!P1 LEA.HI.X R9, R2, R9, R3, 0x2, P0 ;  /* 0x0000000902099211 */ /* 0x000fe400000f1403 */
[----:B------:R-:W-:-:S03]  /*15130*/  ISETP.NE.AND P0, PT, R25, 0x2, PT ;  /* 0x000000021900780c */ /* 0x000fc60003f05270 */
[----:B------:R0:W5:Y:S01]  /*15140*/  @!P1 LDG.E R4, desc[UR40][R8.64] ;  /* 0x0000002808049981 */ /* 0x000162000c1e1900 */
[----:B------:R-:W-:Y:S02]  /*15150*/  ISETP.NE.AND P1, PT, R10, 0x3, PT ;  /* 0x000000030a00780c */ /* 0x000fe40003f25270 */
[----:B------:R-:W-:Y:S01]  /*15160*/  SEL R2, RZ, 0x1, P0 ;  /* 0x00000001ff027807 */ /* 0x000fe20000000000 */
[----:B------:R-:W-:Y:S05]  /*15170*/  YIELD ;  /* 0x0000000000007946 */ /* 0x000fea0003800000 */
[----:B------:R-:W-:Y:S01]  /*15180*/  LOP3.LUT R26, R26, R2, RZ, 0x3c, !PT ;  /* 0x000000021a1a7212 */ /* 0x000fe200078e3cff */
[----:B------:R-:W-:Y:S01]  /*15190*/  IMAD.MOV.U32 R2, RZ, RZ, R7 ;  /* 0x000000ffff027224 */ /* 0x000fe200078e0007 */
[----:B------:R-:W-:Y:S01]  /*151a0*/  SEL R25, R25, RZ, P0 ;  /* 0x000000ff19197207 */ /* 0x000fe20000000000 */
[----:B------:R-:W-:-:S03]  /*151b0*/  VIADD R7, R7, 0xffffffff ;  /* 0xffffffff07077836 */ /* 0x000fc60000000000 */
[----:B------:R-:W-:Y:S01]  /*151c0*/  ISETP.GT.AND P3, PT, R2, RZ, PT ;  /* 0x000000ff0200720c */ /* 0x000fe20003f64270 */
[----:B0-----:R-:W-:-:S12]  /*151d0*/  @!P1 BRA `(.L_x_4031) ;  /* 0x0000000000049947 */ /* 0x001fd80003800000 */
[----:B------:R-:W-:Y:S01]  /*151e0*/  BPT.TRAP 0x1 ;  /* 0x000000040000795c */ /* 0x000fe20000300000 */
.L_x_4031:
[----:B------:R-:W-:Y:S01]  /*151f0*/  IMAD R6, R25, 0x8, R23 ;  /* 0x0000000819067824 */ /* 0x000fe200078e0217 */
[----:B------:R-:W-:Y:S01]  /*15200*/  SHF.L.U32 R17, R26, 0x1f, RZ ;  /* 0x0000001f1a117819 */ /* 0x000fe200000006ff */
[----:B------:R-:W-:Y:S01]  /*15210*/  BSSY B1, `(.L_x_4032) ;  /* 0x0000004000017945 */ /* 0x000fe20003800000 */
[----:B------:R-:W-:Y:S02]  /*15220*/  SHF.R.S32.HI R9, RZ, 0x1f, R5 ;  /* 0x0000001fff097819 */ /* 0x000fe40000011405 */
[----:B------:R-:W0:Y:S02]  /*15230*/  SYNCS.PHASECHK.TRANS64.TRYWAIT P0, [R6+URZ+0x28c40], R17 ;  /* 0x028c4011060075a7 */ /* 0x000e24000800017f */
[----:B0-----:R-:W-:Y:S05]  /*15240*/  @!P0 BRA `(.L_x_4033) ;  /* 0x0000003c00408947 */ /* 0x001fea0003800000 */
.L_x_4147:
[----:B------:R-:W-:Y:S05]  /*15250*/  BSYNC B1 ;  /* 0x0000000000017941 */ /* 0x000fea0003800000 */
.L_x_4032:
        /* <DEDUP_REMOVED lines=42> */
.L_x_4157:
        /* <DEDUP_REMOVED lines=8> */
.L_x_4035:
[----:B------:R-:W-:Y:S02]  /*15580*/  PLOP3.LUT P1, PT, P1, P0, PT, 0xa2, 0x0 ;  /* 0x000000000000781c */ /* 0x000fe40000f21472 */
[----:B------:R-:W-:-:S08]  /*15590*/  @P0 R2UR P1, UR4, R6 ;  /* 0x00000000060402ca */ /* 0x000fd00000020000 */
[----:B------:R-:W-:-:S05]  /*155a0*/  @P0 PLOP3.LUT P0, PT, P1, PT, PT, 0x80, 0x0 ;  /* 0x000000000000081c */ /* 0x000fca0000f0f070 */
[----:B------:R-:W-:Y:S01]  /*155b0*/  @!P1 SYNCS.ARRIVE.TRANS64.RED.A0T1 RZ, [UR4+0x28c30], RZ ;  /* 0x028c30ffffff99a7 */ /* 0x000fe20008200404 */
[----:B------:R-:W-:Y:S07]  /*155c0*/  @!P1 ARRIVES.LDGSTSBAR.64.TRANSCNT [UR4+0x28c30] ;  /* 0x028c3000ff0099b0 */ /* 0x000fee0008000a84 */
[----:B------:R-:W-:Y:S05]  /*155d0*/  @P0 BRA.U.ANY `(.L_x_4035) ;  /* 0xfffffffd00e80947 */ /* 0x000fea000393ffff */
[----:B------:R-:W-:Y:S01]  /*155e0*/  NOP ;  /* 0x0000000000007918 */ /* 0x000fe20000000000 */
[----:B--2---:R-:W-:-:S04]  /*155f0*/  LOP3.LUT R2, R37, 0x2, RZ, 0xfc, !PT ;  /* 0x0000000225027812 */ /* 0x004fc800078efcff */
[----:B------:R-:W-:-:S13]  /*15600*/  ISETP.NE.AND P2, PT, R2, 0x3, PT ;  /* 0x000000030200780c */ /* 0x000fda0003f45270 */
[----:B------:R-:W-:Y:S05]  /*15610*/  @!P2 BRA `(.L_x_4036) ;  /* 0x000000000004a947 */ /* 0x000fea0003800000 */
[----:B------:R-:W-:Y:S01]  /*15620*/  BPT.TRAP 0x1 ;  /* 0x000000040000795c */ /* 0x000fe20000300000 */
.L_x_4036:
[----:B------:R2:W-:Y:S01]  /*15630*/  SYNCS.ARRIVE.TRANS64.A1T0 RZ, [R6+URZ+0x28c30], RZ ;  /* 0x028c30ff06ff79a7 */ /* 0x0005e2000810003f */
[----:B------:R-:W-:Y:S05]  /*15640*/  @!P2 BRA `(.L_x_4037) ;  /* 0x000000000004a947 */ /* 0x000fea0003800000 */
[----:B------:R-:W-:Y:S01]  /*15650*/  BPT.TRAP 0x1 ;  /* 0x000000040000795c */ /* 0x000fe20000300000 */
.L_x_4037:
[----:B------:R-:W3:Y:S01]  /*15660*/  SYNCS.PHASECHK.TRANS64.TRYWAIT P0, [R6+URZ+0x28c60], R17 ;  /* 0x028c6011060075a7 */ /* 0x000ee2000800017f */
[----:B------:R-:W-:Y:S04]  /*15670*/  BSSY B1, `(.L_x_4038) ;  /* 0x0000002000017945 */ /* 0x000fe80003800000 */
[----:B---3--:R-:W-:Y:S05]  /*15680*/  @!P0 BRA `(.L_x_4039) ;  /* 0x0000003c00608947 */ /* 0x008fea0003800000 */
.L_x_4158:
[----:B------:R-:W-:Y:S05]  /*15690*/  BSYNC B1 ;  /* 0x0000000000017941 */ /* 0x000fea0003800000 */
.L_x_4038:
        /* <DEDUP_REMOVED lines=8> */
[----:B------:R-:W-:Y:S01]  /*15720*/  IMAD R10, R10, UR4, RZ ;  /* 0x000000040a0a7c24 */ /* 0x000fe2000f8e02ff */
[----:B------:R-:W-:-:S03]  /*15730*/  IADD3 R3, R3, R9, RZ ;  /* 0x0000000903037210 */ /* 0x000fc60007ffe0ff */
        /* <DEDUP_REMOVED lines=71> */
.L_x_4168:
        /* <DEDUP_REMOVED lines=25> */
.L_x_4041:
        /* <DEDUP_REMOVED lines=11> */
.L_x_4042:
[----:B------:R3:W-:Y:S01]  /*15df0*/  SYNCS.ARRIVE.TRANS64.A1T0 RZ, [R6+URZ+0x28c50], RZ ;  /* 0x028c50ff06ff79a7 */ /* 0x0007e2000810003f */
[----:B------:R-:W-:Y:S05]  /*15e00*/  @P3 BRA `(.L_x_4043) ;  /* 0xfffffff000503947 */ /* 0x000fea000383ffff */
.L_x_4030:
[----:B------:R-:W-:Y:S05]  /*15e10*/  BSYNC B0 ;  /* 0x0000000000007941 */ /* 0x000fea0003800000 */
.L_x_4029:
        /* <DEDUP_REMOVED lines=9> */
[----:B0-----:R-:W0:Y:S01]  /*15eb0*/  S2R R5, SR_LANEID ;  /* 0x0000000000057919 */ /* 0x001e220000000000 */
[----:B------:R-:W-:Y:S01]  /*15ec0*/  VOTEU.ANY UR4, UPT, PT ;  /* 0x0000000000047886 */ /* 0x000fe200038e0100 */
[----:B------:R-:W4:Y:S01]  /*15ed0*/  LDC.64 R2, c[0x0][0xc60] ;  /* 0x00031800ff027b82 */ /* 0x000f220000000a00 */
[----:B------:R-:W0:Y:S02]  /*15ee0*/  FLO.U32 R0, UR4 ;  /* 0x0000000400007d00 */ /* 0x000e2400080e0000 */
[----:B0-----:R-:W-:-:S06]  /*15ef0*/  ISETP.EQ.U32.AND P1, PT, R0, R5, PT ;  /* 0x000000050000720c */ /* 0x001fcc0003f22070 */
[----:B------:R-:W4:Y:S07]  /*15f00*/  POPC R5, UR4 ;  /* 0x0000000400057d09 */ /* 0x000f2e0008000000 */
[----:B----4-:R-:W4:Y:S01]  /*15f10*/  @P1 ATOMG.E.ADD.STRONG.GPU PT, R3, desc[UR40][R2.64], R5 ;  /* 0x00000005020319a8 */ /* 0x010f2200081ee1e8 */
[----:B------:R-:W0:Y:S02]  /*15f20*/  S2R R4, SR_LTMASK ;  /* 0x0000000000047919 */ /* 0x000e240000003900 */
[----:B0-----:R-:W-:-:S04]  /*15f30*/  LOP3.LUT R4, R4, UR4, RZ, 0xc0, !PT ;  /* 0x0000000404047c12 */ /* 0x001fc8000f8ec0ff */
[----:B------:R-:W0:Y:S01]  /*15f40*/  POPC R7, R4 ;  /* 0x0000000400077309 */ /* 0x000e220000000000 */
[----:B----4-:R-:W0:Y:S02]  /*15f50*/  SHFL.IDX PT, R0, R3, R0, 0x1f ;  /* 0x00001f0003007589 */ /* 0x010e2400000e0000 */
[----:B0-----:R-:W-:-:S07]  /*15f60*/  IADD3 R16, R0, UR36, R7 ;  /* 0x0000002400107c10 */ /* 0x001fce000fffe007 */
.L_x_4045:
[----:B------:R-:W-:Y:S05]  /*15f70*/  BSYNC B0 ;  /* 0x0000000000007941 */ /* 0x000fea0003800000 */
.L_x_4044:
[----:B------:R-:W-:-:S07]  /*15f80*/  SEL R25, R25, RZ, P0 ;  /* 0x000000ff19197207 */ /* 0x000fce0000000000 */
.L_x_4004:
[----:B------:R-:W-:Y:S05]  /*15f90*/  BSYNC B7 ;  /* 0x0000000000077941 */ /* 0x000fea0003800000 */
.L_x_4002:
[----:B------:R-:W-:-:S13]  /*15fa0*/  LOP3.LUT P0, RZ, R22, 0x1000, RZ, 0xc0, !PT ;  /* 0x0000100016ff7812 */ /* 0x000fda000780c0ff */
[----:B------:R-:W-:Y:S05]  /*15fb0*/  @!P0 BRA `(.L_x_4046) ;  /* 0x0000000000248947 */ /* 0x000fea0003800000 */
[----:B------:R-:W-:Y:S05]  /*15fc0*/  WARPSYNC.ALL ;  /* 0x0000000000007948 */ /* 0x000fea0003800000 */
[----:B------:R-:W4:Y:S08]  /*15fd0*/  S2UR UR5, SR_CgaCtaId ;  /* 0x00000000000579c3 */ /* 0x000f300000008800 */
[----:B------:R-:W-:Y:S06]  /*15fe0*/  BAR.SYNC.DEFER_BLOCKING 0x5, 0x180 ;  /* 0x0146000000007b1d */ /* 0x000fec0000010000 */
[----:B------:R-:W-:-:S02]  /*15ff0*/  UMOV UR4, 0x400 ;  /* 0x0000040000047882 */ /* 0x000fc40000000000 */
[----:B----4-:R-:W-:-:S06]  /*16000*/  ULEA UR4, UR5, UR4, 0x18 ;  /* 0x0000000405047291 */ /* 0x010fcc000f8ec03f */
[----:B-1----:R-:W-:-:S05]  /*16010*/  MOV R23, UR4 ;  /* 0x0000000400177c02 */ /* 0x002fca0008000f00 */
[----:B------:R1:W4:Y:S01]  /*16020*/  LDS.128 R16, [R23+0x28cd0] ;  /* 0x028cd00017107984 */ /* 0x0003220000000c00 */
[----:B------:R-:W-:Y:S06]  /*16030*/  BAR.ARV 0x4, 0x180 ;  /* 0x0106000000007b1d */ /* 0x000fec0000002000 */
[----:B------:R-:W-:Y:S05]  /*16040*/  BRA `(.L_x_4047) ;  /* 0x0000000800407947 */ /* 0x000fea0003800000 */
.L_x_4046:
[----:B0-----:R-:W0:Y:S01]  /*16050*/  S2R R8, SR_TID.X ;  /* 0x0000000000087919 */ /* 0x001e220000002100 */
[----:B------:R-:W-:Y:S01]  /*16060*/  UMOV UR4, 0xffffffff ;  /* 0xffffffff00047882 */ /* 0x000fe20000000000 */
[----:B0-----:R-:W-:-:S04]  /*16070*/  LOP3.LUT R8, R8, 0x1f, RZ, 0xc0, !PT ;  /* 0x0000001f08087812 */ /* 0x001fc800078ec0ff */
[----:B------:R-:W-:Y:S01]  /*16080*/  ISETP.NE.AND P0, PT, R8, 0x1f, PT ;  /* 0x0000001f0800780c */ /* 0x000fe20003f05270 */
[----:B------:R-:W-:-:S12]  /*16090*/  BRA.DIV UR4, `(.L_x_4048) ;  /* 0x0000003a04cc7947 */ /* 0x000fd8000b800000 */
[----:B------:R-:W-:Y:S01]  /*160a0*/  IMAD.IADD R5, R19, 0x1, R8 ;  /* 0x0000000113057824 */ /* 0x000fe200078e0208 */
[----:B------:R-:W-:-:S04]  /*160b0*/  ULDC UR4, c[0x0][0xc3c] ;  /* 0x00030f0000047ab9 */ /* 0x000fc80000000800 */
[----:B------:R-:W-:-:S13]  /*160c0*/  ISETP.GE.OR P1, PT, R5, UR4, !P0 ;  /* 0x0000000405007c0c */ /* 0x000fda000c726670 */
[----:B-1----:R-:W0:Y:S02]  /*160d0*/  @!P1 LDC.64 R2, c[0x0][0xc80] ;  /* 0x00032000ff029b82 */ /* 0x002e240000000a00 */
[----:B0-----:R-:W-:-:S06]  /*160e0*/  @!P1 IMAD.WIDE R2, R5, 0x4, R2 ;  /* 0x0000000405029825 */ /* 0x001fcc00078e0202 */
[----:B------:R0:W4:Y:S01]  /*160f0*/  @!P1 LDG.E R3, desc[UR40][R2.64] ;  /* 0x0000002802039981 */ /* 0x000122000c1e1900 */
[C---:B------:R-:W-:Y:S02]  /*16100*/  ISETP.GE.U32.AND P2, PT, R8.reuse, 0x2, PT ;  /* 0x000000020800780c */ /* 0x040fe40003f46070 */
[C---:B------:R-:W-:Y:S01]  /*16110*/  ISETP.GE.U32.AND P3, PT, R8.reuse, 0x4, PT ;  /* 0x000000040800780c */ /* 0x040fe20003f66070 */
[----:B------:R-:W-:Y:S01]  /*16120*/  SHFL.IDX PT, R0, R16, RZ, 0x1f ;  /* 0x00001fff10007589 */ /* 0x000fe200000e0000 */
[C---:B------:R-:W-:Y:S02]  /*16130*/  ISETP.GE.U32.AND P4, PT, R8.reuse, 0x8, PT ;  /* 0x000000080800780c */ /* 0x040fe40003f86070 */
[C---:B------:R-:W-:Y:S01]  /*16140*/  ISETP.GE.U32.AND P5, PT, R8.reuse, 0x10, PT ;  /* 0x000000100800780c */ /* 0x040fe20003fa6070 */
[----:B------:R-:W-:Y:S01]  /*16150*/  SHFL.IDX PT, R4, R16, 0x1, 0x1f ;  /* 0x00201f0010047f89 */ /* 0x000fe200000e0000 */
[----:B0-----:R-:W-:Y:S02]  /*16160*/  IMAD.MOV.U32 R2, RZ, RZ, RZ ;  /* 0x000000ffff027224 */ /* 0x001fe400078e00ff */
[----:B----4-:R-:W-:Y:S01]  /*16170*/  @!P1 IMAD.MOV.U32 R2, RZ, RZ, R3 ;  /* 0x000000ffff029224 */ /* 0x010fe200078e0003 */
[----:B------:R-:W-:-:S04]  /*16180*/  ISETP.NE.AND P1, PT, R8, RZ, PT ;  /* 0x000000ff0800720c */ /* 0x000fc80003f25270 */
[----:B------:R-:W0:Y:S02]  /*16190*/  SHFL.UP PT, R14, R2, 0x1, RZ ;  /* 0x04200000020e7989 */ /* 0x000e2400000e00ff */
[----:B0-----:R-:W-:-:S05]  /*161a0*/  SEL R5, R14, RZ, P1 ;  /* 0x000000ff0e057207 */ /* 0x001fca0000800000 */
[----:B------:R-:W-:-:S05]  /*161b0*/  IMAD.IADD R5, R2, 0x1, R5 ;  /* 0x0000000102057824 */ /* 0x000fca00078e0205 */
        /* <DEDUP_REMOVED lines=13> */
.L_x_4178:
[----:B------:R-:W-:Y:S02]  /*16290*/  ULDC UR4, c[0x0][0xc38] ;  /* 0x00030e0000047ab9 */ /* 0x000fe40000000800 */
[----:B------:R-:W-:-:S05]  /*162a0*/  MOV R16, UR4 ;  /* 0x0000000400107c02 */ /* 0x000fca0008000f00 */
[----:B-1----:R-:W-:-:S04]  /*162b0*/  IMAD R5, R14, R16, RZ ;  /* 0x000000100e057224 */ /* 0x002fc800078e02ff */
[----:B------:R-:W-:-:S05]  /*162c0*/  IMAD.IADD R4, R4, 0x1, R5 ;  /* 0x0000000104047824 */ /* 0x000fca00078e0205 */
[----:B------:R-:W-:-:S13]  /*162d0*/  ISETP.GT.AND P6, PT, R4, R0, PT ;  /* 0x000000000400720c */ /* 0x000fda0003fc4270 */
[----:B------:R-:W-:Y:S05]  /*162e0*/  @P6 BRA `(.L_x_4049) ;  /* 0x00000000009c6947 */ /* 0x000fea0003800000 */
.L_x_4054:
[----:B------:R-:W1:Y:S01]  /*162f0*/  LDC R6, c[0x0][0xc3c] ;  /* 0x00030f00ff067b82 */ /* 0x000e620000000800 */
[----:B------:R-:W-:-:S05]  /*16300*/  VIADD R19, R19, 0x1f ;  /* 0x0000001f13137836 */ /* 0x000fca0000000000 */
[----:B-1----:R-:W-:-:S13]  /*16310*/  ISETP.GE.AND P6, PT, R19, R6, PT ;  /* 0x000000061300720c */ /* 0x002fda0003fc6270 */
[----:B------:R-:W-:Y:S05]  /*16320*/  @P6 BRA `(.L_x_4050) ;  /* 0x0000000400446947 */ /* 0x000fea0003800000 */
[----:B------:R-:W1:Y:S01]  /*16330*/  S2R R2, SR_TID.X ;  /* 0x0000000000027919 */ /* 0x000e620000002100 */
[----:B------:R-:W-:Y:S01]  /*16340*/  BSSY B0, `(.L_x_4051) ;  /* 0x0000009000007945 */ /* 0x000fe20003800000 */
[----:B-1----:R-:W-:-:S05]  /*16350*/  LOP3.LUT R2, R2, 0x1f, RZ, 0xc0, !PT ;  /* 0x0000001f02027812 */ /* 0x002fca00078ec0ff */
[----:B------:R-:W-:Y:S02]  /*16360*/  IMAD.IADD R5, R19, 0x1, R2 ;  /* 0x0000000113057824 */ /* 0x000fe400078e0202 */
[----:B------:R-:W-:-:S03]  /*16370*/  IMAD.MOV.U32 R2, RZ, RZ, RZ ;  /* 0x000000ffff027224 */ /* 0x000fc600078e00ff */
[----:B------:R-:W-:-:S13]  /*16380*/  ISETP.GE.OR P6, PT, R5, R6, !P0 ;  /* 0x000000060500720c */ /* 0x000fda00047c6670 */
[----:B------:R-:W-:Y:S05]  /*16390*/  @P6 BRA `(.L_x_4052) ;  /* 0x00000000000c6947 */ /* 0x000fea0003800000 */
[----:B0-----:R-:W0:Y:S02]  /*163a0*/  LDC.64 R2, c[0x0][0xc80] ;  /* 0x00032000ff027b82 */ /* 0x001e240000000a00 */
[----:B0-----:R-:W-:-:S06]  /*163b0*/  IMAD.WIDE R2, R5, 0x4, R2 ;  /* 0x0000000405027825 */ /* 0x001fcc00078e0202 */
[----:B------:R1:W5:Y:S02]  /*163c0*/  LDG.E R2, desc[UR40][R2.64] ;  /* 0x0000002802027981 */ /* 0x000364000c1e1900 */
.L_x_4052:
[----:B------:R-:W-:Y:S05]  /*163d0*/  BSYNC B0 ;  /* 0x0000000000007941 */ /* 0x000fea0003800000 */
.L_x_4051:
[----:B------:R-:W-:-:S03]  /*163e0*/  UMOV UR4, 0xffffffff ;  /* 0xffffffff00047882 */ /* 0x000fc60000000000 */
[----:B------:R-:W-:Y:S05]  /*163f0*/  BRA.DIV UR4, `(.L_x_4053) ;  /* 0x0000003e04187947 */ /* 0x000fea000b800000 */
[----:B-----5:R-:W2:Y:S02]  /*16400*/  SHFL.UP PT, R14, R2, 0x1, RZ ;  /* 0x04200000020e7989 */ /* 0x020ea400000e00ff */
[----:B--2---:R-:W-:-:S05]  /*16410*/  SEL R13, R14, RZ, P1 ;  /* 0x000000ff0e0d7207 */ /* 0x004fca0000800000 */
[----:B------:R-:W-:-:S05]  /*16420*/  IMAD.IADD R13, R2, 0x1, R13 ;  /* 0x00000001020d7824 */ /* 0x000fca00078e020d */
[----:B------:R-:W2:Y:S02]  /*16430*/  SHFL.UP PT, R14, R13, 0x2, RZ ;  /* 0x044000000d0e7989 */ /* 0x000ea400000e00ff */
[----:B--2---:R-:W-:-:S05]  /*16440*/  SEL R14, R14, RZ, P2 ;  /* 0x000000ff0e0e7207 */ /* 0x004fca0001000000 */
[----:B01----:R-:W-:-:S05]  /*16450*/  IMAD.IADD R3, R13, 0x1, R14 ;  /* 0x000000010d037824 */ /* 0x003fca00078e020e */
        /* <DEDUP_REMOVED lines=9> */
[----:B------:R0:W1:Y:S02]  /*164f0*/  SHFL.IDX PT, R14, R3, 0x1f, 0x1f ;  /* 0x03e01f00030e7f89 */ /* 0x00006400000e0000 */
.L_x_4186:
[----:B------:R-:W-:Y:S02]  /*16500*/  ULDC UR4, c[0x0][0xc38] ;  /* 0x00030e0000047ab9 */ /* 0x000fe40000000800 */
[----:B------:R-:W-:-:S04]  /*16510*/  IMAD.U32 R16, RZ, RZ, UR4 ;  /* 0x00000004ff107e24 */ /* 0x000fc8000f8e00ff */
[----:B-1----:R-:W-:-:S04]  /*16520*/  IMAD R5, R14, R16, RZ ;  /* 0x000000100e057224 */ /* 0x002fc800078e02ff */
[----:B------:R-:W-:-:S05]  /*16530*/  IMAD.IADD R4, R5, 0x1, R4 ;  /* 0x0000000105047824 */ /* 0x000fca00078e0204 */
[----:B------:R-:W-:-:S13]  /*16540*/  ISETP.GT.AND P6, PT, R4, R0, PT ;  /* 0x000000000400720c */ /* 0x000fda0003fc4270 */
[----:B------:R-:W-:Y:S05]  /*16550*/  @!P6 BRA `(.L_x_4054) ;  /* 0xfffffffc0064e947 */ /* 0x000fea000383ffff */
.L_x_4049:
        /* <DEDUP_REMOVED lines=8> */
.L_x_4190:
[----:B------:R-:W-:Y:S01]  /*165e0*/  ISETP.NE.AND P0, PT, R6, RZ, PT ;  /* 0x000000ff0600720c */ /* 0x000fe20003f05270 */
[----:B------:R-:W-:-:S12]  /*165f0*/  IMAD.MOV.U32 R14, RZ, RZ, RZ ;  /* 0x000000ffff0e7224 */ /* 0x000fd800078e00ff */
[----:B------:R-:W-:Y:S05]  /*16600*/  @!P0 BRA `(.L_x_4056) ;  /* 0x0000000000108947 */ /* 0x000fea0003800000 */
[----:B------:R-:W-:Y:S01]  /*16610*/  UMOV UR4, 0xffffffff ;  /* 0xffffffff00047882 */ /* 0x000fe20000000000 */
[----:B------:R-:W-:Y:S02]  /*16620*/  VIADD R12, R4, 0xffffffff ;  /* 0xffffffff040c7836 */ /* 0x000fe40000000000 */
[----:B------:R-:W-:Y:S05]  /*16630*/  BRA.DIV UR4, `(.L_x_4057) ;  /* 0x0000003e048c7947 */ /* 0x000fea000b800000 */
[----:B------:R3:W4:Y:S02]  /*16640*/  SHFL.IDX PT, R14, R3, R12, 0x1f ;  /* 0x00001f0c030e7589 */ /* 0x00072400000e0000 */
.L_x_4056:
[----:B--2---:R-:W-:Y:S01]  /*16650*/  IABS R6, R17 ;  /* 0x0000001100067213 */ /* 0x004fe20000000000 */
[----:B----4-:R-:W-:Y:S02]  /*16660*/  IMAD R16, R14, R16, R5 ;  /* 0x000000100e107224 */ /* 0x010fe400078e0205 */
[----:B------:R-:W-:Y:S01]  /*16670*/  IMAD.IADD R19, R4, 0x1, R19 ;  /* 0x0000000104137824 */ /* 0x000fe200078e0213 */
[----:B------:R-:W2:Y:S02]  /*16680*/  I2F.RP R7, R6 ;  /* 0x0000000600077306 */ /* 0x000ea40000209400 */
[----:B------:R-:W-:-:S06]  /*16690*/  IADD3 R0, R0, -R16, RZ ;  /* 0x8000001000007210 */ /* 0x000fcc0007ffe0ff */
[----:B--2---:R-:W1:Y:S02]  /*166a0*/  MUFU.RCP R7, R7 ;  /* 0x0000000700077308 */ /* 0x004e640000001000 */
[----:B-1----:R-:W-:-:S06]  /*166b0*/  VIADD R2, R7, 0xffffffe ;  /* 0x0ffffffe07027836 */ /* 0x002fcc0000000000 */
[----:B0--3--:R0:W1:Y:S02]  /*166c0*/  F2I.FTZ.U32.TRUNC.NTZ R3, R2 ;  /* 0x0000000200037305 */ /* 0x009064000021f000 */
[----:B0-----:R-:W-:Y:S02]  /*166d0*/  IMAD.MOV.U32 R2, RZ, RZ, RZ ;  /* 0x000000ffff027224 */ /* 0x001fe400078e00ff */
[----:B-1----:R-:W-:-:S04]  /*166e0*/  IMAD.MOV R5, RZ, RZ, -R3 ;  /* 0x000000ffff057224 */ /* 0x002fc800078e0a03 */
[----:B------:R-:W-:-:S04]  /*166f0*/  IMAD R5, R5, R6, RZ ;  /* 0x0000000605057224 */ /* 0x000fc800078e02ff */
[----:B------:R-:W-:Y:S01]  /*16700*/  IMAD.HI.U32 R3, R3, R5, R2 ;  /* 0x0000000503037227 */ /* 0x000fe200078e0002 */
        /* <DEDUP_REMOVED lines=19> */
.L_x_4050:
[----:B------:R-:W-:Y:S01]  /*16840*/  UMOV UR4, URZ ;  /* 0x0000003f00047c82 */ /* 0x000fe20008000000 */
[----:B------:R-:W-:Y:S01]  /*16850*/  UMOV UR5, URZ ;  /* 0x0000003f00057c82 */ /* 0x000fe20008000000 */
[----:B------:R-:W-:Y:S01]  /*16860*/  ULDC UR6, c[0x0][0xc3c] ;  /* 0x00030f0000067ab9 */ /* 0x000fe20000000800 */
[----:B------:R-:W-:Y:S01]  /*16870*/  MOV R16, R0 ;  /* 0x0000000000107202 */ /* 0x000fe20000000f00 */
[----:B------:R-:W-:Y:S02]  /*16880*/  IMAD.U32 R17, RZ, RZ, UR4 ;  /* 0x00000004ff117e24 */ /* 0x000fe4000f8e00ff */
[----:B------:R-:W-:Y:S02]  /*16890*/  IMAD.U32 R18, RZ, RZ, UR5 ;  /* 0x00000005ff127e24 */ /* 0x000fe4000f8e00ff */
[----:B------:R-:W-:-:S07]  /*168a0*/  IMAD.U32 R19, RZ, RZ, UR6 ;  /* 0x00000006ff137e24 */ /* 0x000fce000f8e00ff */
.L_x_4058:
[----:B------:R-:W1:Y:S01]  /*168b0*/  S2R R0, SR_TID.X ;  /* 0x0000000000007919 */ /* 0x000e620000002100 */
[----:B------:R-:W-:Y:S05]  /*168c0*/  WARPSYNC.ALL ;  /* 0x0000000000007948 */ /* 0x000fea0003800000 */
[----:B------:R-:W-:Y:S01]  /*168d0*/  BAR.SYNC.DEFER_BLOCKING 0x4, 0x180 ;  /* 0x0106000000007b1d */ /* 0x000fe20000010000 */
[----:B-1----:R-:W-:-:S04]  /*168e0*/  LOP3.LUT R0, R0, 0x1f, RZ, 0xc0, !PT ;  /* 0x0000001f00007812 */ /* 0x002fc800078ec0ff */
[----:B------:R-:W-:-:S13]  /*168f0*/  ISETP.NE.AND P0, PT, R0, RZ, PT ;  /* 0x000000ff0000720c */ /* 0x000fda0003f05270 */
[----:B0-----:R-:W0:Y:S01]  /*16900*/  @!P0 S2R R3, SR_CgaCtaId ;  /* 0x0000000000038919 */ /* 0x001e220000008800 */
[----:B------:R-:W-:-:S04]  /*16910*/  @!P0 MOV R0, 0x400 ;  /* 0x0000040000008802 */ /* 0x000fc80000000f00 */
[----:B0-----:R-:W-:-:S05]  /*16920*/  @!P0 LEA R23, R3, R0, 0x18 ;  /* 0x0000000003178211 */ /* 0x001fca00078ec0ff */
[----:B------:R0:W-:Y:S01]  /*16930*/  @!P0 STS.128 [R23+0x28cd0], R16 ;  /* 0x028cd01017008388 */ /* 0x0001e20000000c00 */
[----:B------:R-:W-:Y:S06]  /*16940*/  BAR.ARV 0x5, 0x180 ;  /* 0x0146000000007b1d */ /* 0x000fec0000002000 */
.L_x_4047:
[----:B------:R-:W-:Y:S02]  /*16950*/  ULDC UR4, c[0x0][0xc3c] ;  /* 0x00030f0000047ab9 */ /* 0x000fe40000000800 */
[----:B----4-:R-:W-:-:S13]  /*16960*/  ISETP.GE.AND P0, PT, R19, UR4, PT ;  /* 0x0000000413007c0c */ /* 0x010fda000bf06270 */
[----:B------:R-:W-:Y:S05]  /*16970*/  @!P0 BRA `(.L_x_4059) ;  /* 0xffffff9c009c8947 */ /* 0x000fea000383ffff */
[----:B------:R-:W-:Y:S05]  /*16980*/  BSYNC B8 ;  /* 0x0000000000087941 */ /* 0x000fea0003800000 */
.L_x_3952:
[----:B------:R-:W4:Y:S01]  /*16990*/  LDL.LU R0, [R1+0x1c] ;  /* 0x00001c0001007983 */ /* 0x000f220000300800 */
[----:B------:R-:W-:Y:S01]  /*169a0*/  BSSY B0, `(.L_x_4060) ;  /* 0x000000b000007945 */ /* 0x000fe20003800000 */
[----:B0-----:R-:W0:Y:S01]  /*169b0*/  S2R R5, SR_CgaCtaId ;  /* 0x0000000000057919 */ /* 0x001e220000008800 */
[----:B----4-:R-:W-:-:S05]  /*169c0*/  VIADD R0, R0, 0x1 ;  /* 0x0000000100007836 */ /* 0x010fca0000000000 */
[----:B-1----:R-:W-:-:S04]  /*169d0*/  LEA.HI R2, R0, R0, RZ, 0x1 ;  /* 0x0000000000027211 */ /* 0x002fc800078f08ff */
[----:B------:R-:W-:Y:S02]  /*169e0*/  LOP3.LUT R3, R2, 0xfffffffe, RZ, 0xc0, !PT ;  /* 0xfffffffe02037812 */ /* 0x000fe400078ec0ff */
[----:B------:R-:W-:-:S03]  /*169f0*/  MOV R2, 0x400 ;  /* 0x0000040000027802 */ /* 0x000fc60000000f00 */
[----:B------:R-:W-:Y:S01]  /*16a00*/  IMAD.IADD R0, R0, 0x1, -R3 ;  /* 0x0000000100007824 */ /* 0x000fe200078e0a03 */
[----:B0-----:R-:W-:-:S04]  /*16a10*/  LEA R4, R5, R2, 0x18 ;  /* 0x0000000205047211 */ /* 0x001fc800078ec0ff */
[----:B------:R-:W-:-:S04]  /*16a20*/  SHF.L.U32 R0, R0, 0x1f, RZ ;  /* 0x0000001f00007819 */ /* 0x000fc800000006ff */
[----:B------:R-:W0:Y:S02]  /*16a30*/  SYNCS.PHASECHK.TRANS64.TRYWAIT P0, [R4+URZ+0x28c20], R0 ;  /* 0x028c2000040075a7 */ /* 0x000e24000800017f */
[----:B0-----:R-:W-:Y:S05]  /*16a40*/  @!P0 BRA `(.L_x_4061) ;  /* 0x0000003800ac8947 */ /* 0x001fea0003800000 */
.L_x_4193:
[----:B------:R-:W-:Y:S05]  /*16a50*/  BSYNC B0 ;  /* 0x0000000000007941 */ /* 0x000fea0003800000 */
.L_x_4060:
[----:B------:R-:W-:-:S03]  /*16a60*/  UMOV UR4, 0xffffffff ;  /* 0xffffffff00047882 */ /* 0x000fc60000000000 */
[----:B------:R-:W-:Y:S05]  /*16a70*/  BRA.DIV UR4, `(.L_x_4062) ;  /* 0x0000003a04b47947 */ /* 0x000fea000b800000 */
[----:B0-----:R-:W0:Y:S02]  /*16a80*/  S2R R0, SR_TID.X ;  /* 0x0000000000007919 */ /* 0x001e240000002100 */
[----:B0-----:R-:W-:-:S04]  /*16a90*/  SHF.R.U32.HI R0, RZ, 0x5, R0 ;  /* 0x00000005ff007819 */ /* 0x001fc80000011600 */
[----:B------:R-:W-:-:S05]  /*16aa0*/  LOP3.LUT R0, R0, 0x3, RZ, 0xc0, !PT ;  /* 0x0000000300007812 */ /* 0x000fca00078ec0ff */
[----:B------:R0:W1:Y:S02]  /*16ab0*/  SHFL.IDX PT, R14, R0, RZ, 0x1f ;  /* 0x00001fff000e7589 */ /* 0x00006400000e0000 */
.L_x_4196:
[----:B-1----:R-:W-:-:S13]  /*16ac0*/  ISETP.NE.AND P0, PT, R14, RZ, PT ;  /* 0x000000ff0e00720c */ /* 0x002fda0003f05270 */
[----:B------:R-:W-:Y:S05]  /*16ad0*/  @P0 BRA `(.L_x_3814) ;  /* 0x0000000000840947 */ /* 0x000fea0003800000 */
[----:B------:R-:W-:-:S03]  /*16ae0*/  UMOV UR4, 0xffffffff ;  /* 0xffffffff00047882 */ /* 0x000fc60000000000 */
[----:B------:R-:W-:Y:S05]  /*16af0*/  BRA.DIV UR4, `(.L_x_4063) ;  /* 0x0000003a04c87947 */ /* 0x000fea000b800000 */
[----:B------:R-:W-:-:S13]  /*16b00*/  ELECT P6, URZ, PT ;  /* 0x00000000003f782f */ /* 0x000fda00038c0000 */
.L_x_4199:
[----:B------:R-:W-:Y:S05]  /*16b10*/  @!P6 BRA `(.L_x_3814) ;  /* 0x000000000074e947 */ /* 0x000fea0003800000 */
[----:B------:R-:W-:-:S04]  /*16b20*/  LOP3.LUT R37, R37, 0x2, RZ, 0xfc, !PT ;  /* 0x0000000225257812 */ /* 0x000fc800078efcff */
[----:B------:R-:W-:-:S13]  /*16b30*/  ISETP.NE.AND P0, PT, R37, 0x3, PT ;  /* 0x000000032500780c */ /* 0x000fda0003f05270 */
[----:B------:R-:W-:Y:S05]  /*16b40*/  @!P0 BRA `(.L_x_4064) ;  /* 0x0000000000048947 */ /* 0x000fea0003800000 */
[----:B------:R-:W-:Y:S01]  /*16b50*/  BPT.TRAP 0x1 ;  /* 0x000000040000795c */ /* 0x000fe20000300000 */
.L_x_4064:
[C---:B------:R-:W-:Y:S01]  /*16b60*/  IMAD R5, R25.reuse, 0x8, R4 ;  /* 0x0000000819057824 */ /* 0x040fe200078e0204 */
[----:B0-----:R-:W-:Y:S01]  /*16b70*/  SHF.L.U32 R0, R26, 0x1f, RZ ;  /* 0x0000001f1a007819 */ /* 0x001fe200000006ff */
[----:B------:R-:W-:-:S03]  /*16b80*/  VIADD R25, R25, 0x1 ;  /* 0x0000000119197836 */ /* 0x000fc60000000000 */
[----:B------:R-:W0:Y:S02]  /*16b90*/  SYNCS.PHASECHK.TRANS64.TRYWAIT P1, [R5+URZ+0x28c40], R0 ;  /* 0x028c4000050075a7 */ /* 0x000e24000802017f */
[----:B------:R-:W-:-:S04]  /*16ba0*/  ISETP.NE.AND P2, PT, R25, 0x2, PT ;  /* 0x000000021900780c */ /* 0x000fc80003f45270 */
[----:B------:R-:W-:Y:S01]  /*16bb0*/  SEL R3, RZ, 0x1, P2 ;  /* 0x00000001ff037807 */ /* 0x000fe20001000000 */
[----:B0-----:R-:W-:Y:S08]  /*16bc0*/  @!P1 BRA `(.L_x_4065) ;  /* 0x0000003800b49947 */ /* 0x001ff00003800000 */
.L_x_4200:
[----:B------:R-:W-:Y:S02]  /*16bd0*/  SEL R25, R25, RZ, P2 ;  /* 0x000000ff19197207 */ /* 0x000fe40001000000 */
[----:B------:R-:W-:Y:S01]  /*16be0*/  LOP3.LUT R2, R26, R3, RZ, 0x3c, !PT ;  /* 0x000000031a027212 */ /* 0x000fe200078e3cff */
[----:B------:R-:W-:Y:S06]  /*16bf0*/  @!P0 BRA `(.L_x_4066) ;  /* 0x0000000000048947 */ /* 0x000fec0003800000 */
[----:B------:R-:W-:Y:S01]  /*16c00*/  BPT.TRAP 0x1 ;  /* 0x000000040000795c */ /* 0x000fe20000300000 */
.L_x_4066:
[----:B------:R-:W-:Y:S01]  /*16c10*/  IMAD R25, R25, 0x8, R4 ;  /* 0x0000000819197824 */ /* 0x000fe200078e0204 */
[----:B------:R-:W-:-:S04]  /*16c20*/  SHF.L.U32 R2, R2, 0x1f, RZ ;  /* 0x0000001f02027819 */ /* 0x000fc800000006ff */
[----:B------:R-:W1:Y:S02]  /*16c30*/  SYNCS.PHASECHK.TRANS64.TRYWAIT P1, [R25+URZ+0x28c40], R2 ;  /* 0x028c4002190075a7 */ /* 0x000e64000802017f */
[----:B-1----:R-:W-:Y:S05]  /*16c40*/  @!P1 BRA `(.L_x_4067) ;  /* 0x0000003800a89947 */ /* 0x002fea0003800000 */
.L_x_4201:
[----:B------:R-:W-:Y:S05]  /*16c50*/  @!P0 BRA `(.L_x_4068) ;  /* 0x0000000000048947 */ /* 0x000fea0003800000 */
[----:B------:R-:W-:Y:S01]  /*16c60*/  BPT.TRAP 0x1 ;  /* 0x000000040000795c */ /* 0x000fe20000300000 */
.L_x_4068:
[----:B------:R-:W4:Y:S02]  /*16c70*/  SYNCS.PHASECHK.TRANS64.TRYWAIT P1, [R5+URZ+0x28c60], R0 ;  /* 0x028c6000050075a7 */ /* 0x000f24000802017f */
[----:B----4-:R-:W-:Y:S05]  /*16c80*/  @!P1 BRA `(.L_x_4069) ;  /* 0x0000003800ac9947 */ /* 0x010fea0003800000 */
.L_x_4202:
[----:B------:R-:W-:Y:S05]  /*16c90*/  @!P0 BRA `(.L_x_4070) ;  /* 0x0000000000048947 */ /* 0x000fea0003800000 */
[----:B------:R-:W-:Y:S01]  /*16ca0*/  BPT.TRAP 0x1 ;  /* 0x000000040000795c */ /* 0x000fe20000300000 */
.L_x_4070:
[----:B------:R0:W0:Y:S02]  /*16cb0*/  SYNCS.PHASECHK.TRANS64.TRYWAIT P0, [R25+URZ+0x28c60], R2 ;  /* 0x028c6002190075a7 */ /* 0x000024000800017f */
[----:B0-----:R-:W-:Y:S05]  /*16cc0*/  @!P0 NANOSLEEP.SYNCS 0x989680 ;  /* 0x009896800000895d */ /* 0x001fea0003900000 */
[----:B------:R-:W0:Y:S02]  /*16cd0*/  @!P0 SYNCS.PHASECHK.TRANS64 P0, [R25+URZ+0x28c60], R2 ;  /* 0x028c6002190085a7 */ /* 0x000e24000800007f */
[----:B0-----:R-:W-:Y:S05]  /*16ce0*/  @!P0 BRA `(.L_x_4070) ;  /* 0xfffffffc00f08947 */ /* 0x001fea000383ffff */
.L_x_3814:
[----:B------:R-:W-:Y:S05]  /*16cf0*/  BSYNC B9 ;  /* 0x0000000000097941 */ /* 0x000fea0003800000 */
.L_x_3811:
[----:B------:R-:W-:Y:S05]  /*16d00*/  EXIT ;  /* 0x000000000000794d */ /* 0x000fea0003800000 */
.L_x_3830:
[----:B0-----:R0:W1:Y:S02]  /*16d10*/  SYNCS.PHASECHK.TRANS64.TRYWAIT P5, [R64+URZ+0x28c90], R75 ;  /* 0x028c904b400075a7 */ /* 0x00106400080a017f */
[----:B-1----:R-:W-:Y:S05]  /*16d20*/  @!P5 NANOSLEEP.SYNCS 0x989680 ;  /* 0x009896800000d95d */ /* 0x002fea0003900000 */
[----:B------:R-:W1:Y:S02]  /*16d30*/  @!P5 SYNCS.PHASECHK.TRANS64 P5, [R64+URZ+0x28c90], R75 ;  /* 0x028c904b4000d5a7 */ /* 0x000e6400080a007f */
[----:B-1----:R-:W-:Y:S05]  /*16d40*/  @!P5 BRA `(.L_x_3830) ;  /* 0xfffffffc00f0d947 */ /* 0x002fea000383ffff */
[----:B------:R-:W-:Y:S05]  /*16d50*/  BRA `(.L_x_4071) ;  /* 0xfffffebc001c7947 */ /* 0x000fea000383ffff */
.L_x_3831:
        /* <DEDUP_REMOVED lines=8> */
.L_x_4073:
[----:B------:R-:W-:Y:S05]  /*16de0*/  BSYNC B1 ;  /* 0x0000000000017941 */ /* 0x000fea0003800000 */
.L_x_4072:
[----:B------:R-:W-:Y:S02]  /*16df0*/  IMAD.MOV.U32 R13, RZ, RZ, R71 ;  /* 0x000000ffff0d7224 */ /* 0x000fe400078e0047 */
[----:B------:R-:W-:Y:S02]  /*16e00*/  IMAD.MOV.U32 R12, RZ, RZ, RZ ;  /* 0x000000ffff0c7224 */ /* 0x000fe400078e00ff */
[----:B------:R-:W-:Y:S02]  /*16e10*/  IMAD.MOV.U32 R11, RZ, RZ, 0x1c1f ;  /* 0x00001c1fff0b7424 */ /* 0x000fe400078e00ff */
[----:B------:R-:W-:Y:S02]  /*16e20*/  IMAD.MOV.U32 R15, RZ, RZ, -0x1 ;  /* 0xffffffffff0f7424 */ /* 0x000fe400078e00ff */
[----:B------:R-:W-:-:S07]  /*16e30*/  IMAD.MOV.U32 R70, RZ, RZ, R14 ;  /* 0x000000ffff467224 */ /* 0x000fce00078e000e */
[----:B------:R-:W-:Y:S05]  /*16e40*/  WARPSYNC.COLLECTIVE R15, `(.L_x_4074) ;  /* 0x000000000f087348 */ /* 0x000fea0003c00000 */
[----:B------:R0:W1:Y:S02]  /*16e50*/  SHFL.IDX P6, R14, R13, R12, R11 ;  /* 0x0000000c0d0e7389 */ /* 0x00006400000c000b */
[----:B01----:R-:W-:Y:S01]  /*16e60*/  ENDCOLLECTIVE ;  /* 0x000000000000791b */ /* 0x003fe20003800000 */
.L_x_4074:
[----:B------:R-:W-:Y:S05]  /*16e70*/  BRA `(.L_x_4075) ;  /* 0xfffffeb800e87947 */ /* 0x000fea000383ffff */
.L_x_3841:
[----:B0-----:R0:W1:Y:S02]  /*16e80*/  SYNCS.PHASECHK.TRANS64.TRYWAIT P6, [R64+URZ+0x28c90], R75 ;  /* 0x028c904b400075a7 */ /* 0x00106400080c017f */
[----:B-1----:R-:W-:Y:S05]  /*16e90*/  @!P6 NANOSLEEP.SYNCS 0x989680 ;  /* 0x009896800000e95d */ /* 0x002fea0003900000 */
[----:B------:R-:W1:Y:S02]  /*16ea0*/  @!P6 SYNCS.PHASECHK.TRANS64 P6, [R64+URZ+0x28c90], R75 ;  /* 0x028c904b4000e5a7 */ /* 0x000e6400080c007f */
[----:B-1----:R-:W-:Y:S05]  /*16eb0*/  @!P6 BRA `(.L_x_3841) ;  /* 0xfffffffc00f0e947 */ /* 0x002fea000383ffff */
[----:B------:R-:W-:Y:S05]  /*16ec0*/  BRA `(.L_x_4076) ;  /* 0xfffffec400507947 */ /* 0x000fea000383ffff */
.L_x_3842:
        /* <DEDUP_REMOVED lines=8> */
.L_x_4078:
[----:B------:R-:W-:Y:S05]  /*16f50*/  BSYNC B1 ;  /* 0x0000000000017941 */ /* 0x000fea0003800000 */
.L_x_4077:
        /* <DEDUP_REMOVED lines=8> */
.L_x_4079:
[----:B------:R-:W-:Y:S01]  /*16fe0*/  MOV R71, R14 ;  /* 0x0000000e00477202 */ /* 0x000fe20000000f00 */
[----:B------:R-:W-:Y:S06]  /*16ff0*/  BRA `(.L_x_4080) ;  /* 0xfffffec400187947 */ /* 0x000fec000383ffff */
.L_x_3847:
[----:B-1----:R1:W2:Y:S02]  /*17000*/  SYNCS.PHASECHK.TRANS64.TRYWAIT P4, [R64+URZ+0x28c90], R75 ;  /* 0x028c904b400075a7 */ /* 0x0022a4000808017f */
[----:B--2---:R-:W-:Y:S05]  /*17010*/  @!P4 NANOSLEEP.SYNCS 0x989680 ;  /* 0x009896800000c95d */ /* 0x004fea0003900000 */
[----:B------:R-:W2:Y:S02]  /*17020*/  @!P4 SYNCS.PHASECHK.TRANS64 P4, [R64+URZ+0x28c90], R75 ;  /* 0x028c904b4000c5a7 */ /* 0x000ea4000808007f */
[----:B--2---:R-:W-:Y:S05]  /*17030*/  @!P4 BRA `(.L_x_3847) ;  /* 0xfffffffc00f0c947 */ /* 0x004fea000383ffff */
[----:B------:R-:W-:Y:S05]  /*17040*/  BRA `(.L_x_4081) ;  /* 0xfffffec800f07947 */ /* 0x000fea000383ffff */
.L_x_3848:
[----:B------:R-:W-:Y:S01]  /*17050*/  BSSY B1, `(.L_x_4082) ;  /* 0x0000007000017945 */ /* 0x000fe20003800000 */
[----:B------:R-:W-:Y:S02]  /*17060*/  IMAD.MOV.U32 R12, RZ, RZ, RZ ;  /* 0x000000ffff0c7224 */ /* 0x000fe400078e00ff */
[----:B------:R-:W-:Y:S02]  /*17070*/  IMAD.MOV.U32 R11, RZ, RZ, 0x1c1f ;  /* 0x00001c1fff0b7424 */ /* 0x000fe400078e00ff */
[----:B------:R-:W-:-:S07]  /*17080*/  IMAD.MOV.U32 R15, RZ, RZ, -0x1 ;  /* 0xffffffffff0f7424 */ /* 0x000fce00078e00ff */
[----:B-1----:R-:W-:Y:S05]  /*17090*/  WARPSYNC.COLLECTIVE R15, `(.L_x_4083) ;  /* 0x000000000f087348 */ /* 0x002fea0003c00000 */
[----:B------:R0:W2:Y:S02]  /*170a0*/  SHFL.IDX P6, R14, R13, R12, R11 ;  /* 0x0000000c0d0e7389 */ /* 0x0000a400000c000b */
[----:B012---:R-:W-:Y:S01]  /*170b0*/  ENDCOLLECTIVE ;  /* 0x000000000000791b */ /* 0x007fe20003800000 */
.L_x_4083:
[----:B------:R-:W-:Y:S05]  /*170c0*/  BSYNC B1 ;  /* 0x0000000000017941 */ /* 0x000fea0003800000 */
.L_x_4082:
        /* <DEDUP_REMOVED lines=8> */
.L_x_4084:
[----:B------:R-:W-:Y:S05]  /*17150*/  BRA `(.L_x_4085) ;  /* 0xfffffecc00187947 */ /* 0x000fea000383ffff */
.L_x_3852:
[----:B-1----:R1:W3:Y:S02]  /*17160*/  SYNCS.PHASECHK.TRANS64.TRYWAIT P3, [R64+URZ+0x28cb0], R75 ;  /* 0x028cb04b400075a7 */ /* 0x0022e4000806017f */
[----:B---3--:R-:W-:Y:S05]  /*17170*/  @!P3 NANOSLEEP.SYNCS 0x989680 ;  /* 0x009896800000b95d */ /* 0x008fea0003900000 */
[----:B------:R-:W3:Y:S02]  /*17180*/  @!P3 SYNCS.PHASECHK.TRANS64 P3, [R64+URZ+0x28cb0], R75 ;  /* 0x028cb04b4000b5a7 */ /* 0x000ee4000806007f */
[----:B---3--:R-:W-:Y:S05]  /*17190*/  @!P3 BRA `(.L_x_3852) ;  /* 0xfffffffc00f0b947 */ /* 0x008fea000383ffff */
[----:B------:R-:W-:Y:S05]  /*171a0*/  BRA `(.L_x_4086) ;  /* 0xfffffecc00a47947 */ /* 0x000fea000383ffff */
.L_x_3863:
[----:B0-----:R0:W1:Y:S02]  /*171b0*/  SYNCS.PHASECHK.TRANS64.TRYWAIT P1, [R3+URZ+0x28c50], R6 ;  /* 0x028c5006030075a7 */ /* 0x001064000802017f */
[----:B-1----:R-:W-:Y:S05]  /*171c0*/  @!P1 NANOSLEEP.SYNCS 0x989680 ;  /* 0x009896800000995d */ /* 0x002fea0003900000 */
[----:B------:R-:W1:Y:S02]  /*171d0*/  @!P1 SYNCS.PHASECHK.TRANS64 P1, [R3+URZ+0x28c50], R6 ;  /* 0x028c5006030095a7 */ /* 0x000e64000802007f */
[----:B-1----:R-:W-:Y:S05]  /*171e0*/  @!P1 BRA `(.L_x_3863) ;  /* 0xfffffffc00f09947 */ /* 0x002fea000383ffff */
[----:B------:R-:W-:Y:S05]  /*171f0*/  BRA `(.L_x_4087) ;  /* 0xfffffedc00807947 */ /* 0x000fea000383ffff */
.L_x_3871:
[----:B-1----:R1:W2:Y:S02]  /*17200*/  SYNCS.PHASECHK.TRANS64.TRYWAIT P1, [R3+URZ+0x28c50], R10 ;  /* 0x028c500a030075a7 */ /* 0x0022a4000802017f */
[----:B--2---:R-:W-:Y:S05]  /*17210*/  @!P1 NANOSLEEP.SYNCS 0x989680 ;  /* 0x009896800000995d */ /* 0x004fea0003900000 */
[----:B------:R-:W2:Y:S02]  /*17220*/  @!P1 SYNCS.PHASECHK.TRANS64 P1, [R3+URZ+0x28c50], R10 ;  /* 0x028c500a030095a7 */ /* 0x000ea4000802007f */
[----:B--2---:R-:W-:Y:S05]  /*17230*/  @!P1 BRA `(.L_x_3871) ;  /* 0xfffffffc00f09947 */ /* 0x004fea000383ffff */
[----:B------:R-:W-:Y:S05]  /*17240*/  BRA `(.L_x_3870) ;  /* 0xfffffee800a47947 */ /* 0x000fea000383ffff */
.L_x_3885:
        /* <DEDUP_REMOVED lines=8> */
.L_x_4089:
[----:B------:R-:W-:Y:S05]  /*172d0*/  BSYNC B1 ;  /* 0x0000000000017941 */ /* 0x000fea0003800000 */
.L_x_4088:
        /* <DEDUP_REMOVED lines=8> */
.L_x_4090:
[----:B------:R-:W-:Y:S01]  /*17360*/  IMAD.MOV.U32 R13, RZ, RZ, R29 ;  /* 0x000000ffff0d7224 */ /* 0x000fe200078e001d */
[----:B------:R-:W-:-:S07]  /*17370*/  MOV R0, R14 ;  /* 0x0000000e00007202 */ /* 0x000fce0000000f00 */
[----:B------:R-:W-:Y:S05]  /*17380*/  WARPSYNC.COLLECTIVE R15, `(.L_x_4091) ;  /* 0x000000000f087348 */ /* 0x000fea0003c00000 */
[----:B------:R0:W1:Y:S02]  /*17390*/  SHFL.IDX P6, R14, R13, R12, R11 ;  /* 0x0000000c0d0e7389 */ /* 0x00006400000c000b */
[----:B01----:R-:W-:Y:S01]  /*173a0*/  ENDCOLLECTIVE ;  /* 0x000000000000791b */ /* 0x003fe20003800000 */
.L_x_4091:
[----:B------:R-:W-:Y:S02]  /*173b0*/  IMAD.MOV.U32 R13, RZ, RZ, R28 ;  /* 0x000000ffff0d7224 */ /* 0x000fe400078e001c */
[----:B------:R-:W-:-:S07]  /*173c0*/  IMAD.MOV.U32 R5, RZ, RZ, R14 ;  /* 0x000000ffff057224 */ /* 0x000fce00078e000e */
[----:B------:R-:W-:Y:S05]  /*173d0*/  WARPSYNC.COLLECTIVE R15, `(.L_x_4092) ;  /* 0x000000000f087348 */ /* 0x000fea0003c00000 */
[----:B------:R0:W1:Y:S02]  /*173e0*/  SHFL.IDX P6, R14, R13, R12, R11 ;  /* 0x0000000c0d0e7389 */ /* 0x00006400000c000b */
[----:B01----:R-:W-:Y:S01]  /*173f0*/  ENDCOLLECTIVE ;  /* 0x000000000000791b */ /* 0x003fe20003800000 */
.L_x_4092:
[----:B------:R-:W-:Y:S05]  /*17400*/  BRA `(.L_x_4093) ;  /* 0xfffffef800dc7947 */ /* 0x000fea000383ffff */
.L_x_3889:
[----:B0-----:R0:W1:Y:S02]  /*17410*/  SYNCS.PHASECHK.TRANS64.TRYWAIT P0, [R2+URZ+0x28c00], R5 ;  /* 0x028c0005020075a7 */ /* 0x001064000800017f */
[----:B-1----:R-:W-:Y:S05]  /*17420*/  @!P0 NANOSLEEP.SYNCS 0x989680 ;  /* 0x009896800000895d */ /* 0x002fea0003900000 */
[----:B------:R-:W1:Y:S02]  /*17430*/  @!P0 SYNCS.PHASECHK.TRANS64 P0, [R2+URZ+0x28c00], R5 ;  /* 0x028c0005020085a7 */ /* 0x000e64000800007f */
[----:B-1----:R-:W-:Y:S05]  /*17440*/  @!P0 BRA `(.L_x_3889) ;  /* 0xfffffffc00f08947 */ /* 0x002fea000383ffff */
[----:B------:R-:W-:Y:S05]  /*17450*/  BRA `(.L_x_4094) ;  /* 0xfffffefc00f47947 */ /* 0x000fea000383ffff */
.L_x_3897:
        /* <DEDUP_REMOVED lines=8> */
.L_x_4096:
[----:B------:R-:W-:Y:S05]  /*174e0*/  BSYNC B1 ;  /* 0x0000000000017941 */ /* 0x000fea0003800000 */
.L_x_4095:
[----:B------:R-:W-:Y:S01]  /*174f0*/  MOV R13, R24 ;  /* 0x00000018000d7202 */ /* 0x000fe20000000f00 */
[----:B------:R-:W-:Y:S02]  /*17500*/  IMAD.MOV.U32 R12, RZ, RZ, RZ ;  /* 0x000000ffff0c7224 */ /* 0x000fe400078e00ff */
[----:B------:R-:W-:Y:S02]  /*17510*/  IMAD.MOV.U32 R11, RZ, RZ, 0x1c1f ;  /* 0x00001c1fff0b7424 */ /* 0x000fe400078e00ff */
[----:B------:R-:W-:Y:S02]  /*17520*/  IMAD.MOV.U32 R15, RZ, RZ, -0x1 ;  /* 0xffffffffff0f7424 */ /* 0x000fe400078e00ff */
[----:B------:R-:W-:-:S07]  /*17530*/  IMAD.MOV.U32 R0, RZ, RZ, R14 ;  /* 0x000000ffff007224 */ /* 0x000fce00078e000e */
[----:B------:R-:W-:Y:S05]  /*17540*/  WARPSYNC.COLLECTIVE R15, `(.L_x_4097) ;  /* 0x000000000f087348 */ /* 0x000fea0003c00000 */
[----:B------:R0:W1:Y:S02]  /*17550*/  SHFL.IDX P6, R14, R13, R12, R11 ;  /* 0x0000000c0d0e7389 */ /* 0x00006400000c000b */
[----:B01----:R-:W-:Y:S01]  /*17560*/  ENDCOLLECTIVE ;  /* 0x000000000000791b */ /* 0x003fe20003800000 */
.L_x_4097:
[----:B------:R-:W-:Y:S02]  /*17570*/  IMAD.MOV.U32 R13, RZ, RZ, R29 ;  /* 0x000000ffff0d7224 */ /* 0x000fe400078e001d */
[----:B------:R-:W-:-:S07]  /*17580*/  IMAD.MOV.U32 R3, RZ, RZ, R14 ;  /* 0x000000ffff037224 */ /* 0x000fce00078e000e */
[----:B------:R-:W-:Y:S05]  /*17590*/  WARPSYNC.COLLECTIVE R15, `(.L_x_4098) ;  /* 0x000000000f087348 */ /* 0x000fea0003c00000 */
[----:B------:R0:W1:Y:S02]  /*175a0*/  SHFL.IDX P6, R14, R13, R12, R11 ;  /* 0x0000000c0d0e7389 */ /* 0x00006400000c000b */
[----:B01----:R-:W-:Y:S01]  /*175b0*/  ENDCOLLECTIVE ;  /* 0x000000000000791b */ /* 0x003fe20003800000 */
.L_x_4098:
[----:B------:R-:W-:Y:S02]  /*175c0*/  IMAD.MOV.U32 R13, RZ, RZ, R28 ;  /* 0x000000ffff0d7224 */ /* 0x000fe400078e001c */
[----:B------:R-:W-:-:S07]  /*175d0*/  IMAD.MOV.U32 R20, RZ, RZ, R14 ;  /* 0x000000ffff147224 */ /* 0x000fce00078e000e */
[----:B------:R-:W-:Y:S05]  /*175e0*/  WARPSYNC.COLLECTIVE R15, `(.L_x_4099) ;  /* 0x000000000f087348 */ /* 0x000fea0003c00000 */
[----:B------:R0:W1:Y:S02]  /*175f0*/  SHFL.IDX P6, R14, R13, R12, R11 ;  /* 0x0000000c0d0e7389 */ /* 0x00006400000c000b */
[----:B01----:R-:W-:Y:S01]  /*17600*/  ENDCOLLECTIVE ;  /* 0x000000000000791b */ /* 0x003fe20003800000 */
.L_x_4099:
[----:B------:R-:W-:Y:S05]  /*17610*/  BRA `(.L_x_4100) ;  /* 0xffffff0800587947 */ /* 0x000fea000383ffff */
.L_x_3901:
[----:B0-----:R0:W1:Y:S02]  /*17620*/  SYNCS.PHASECHK.TRANS64.TRYWAIT P1, [R2+URZ+0x28c00], R25 ;  /* 0x028c0019020075a7 */ /* 0x001064000802017f */
[----:B-1----:R-:W-:Y:S05]  /*17630*/  @!P1 NANOSLEEP.SYNCS 0x989680 ;  /* 0x009896800000995d */ /* 0x002fea0003900000 */
[----:B------:R-:W1:Y:S02]  /*17640*/  @!P1 SYNCS.PHASECHK.TRANS64 P1, [R2+URZ+0x28c00], R25 ;  /* 0x028c0019020095a7 */ /* 0x000e64000802007f */
[----:B-1----:R-:W-:Y:S05]  /*17650*/  @!P1 BRA `(.L_x_3901) ;  /* 0xfffffffc00f09947 */ /* 0x002fea000383ffff */
[----:B------:R-:W-:Y:S05]  /*17660*/  BRA `(.L_x_4101) ;  /* 0xffffff0c003c7947 */ /* 0x000fea000383ffff */
.L_x_3907:
[----:B0-----:R0:W1:Y:S02]  /*17670*/  SYNCS.PHASECHK.TRANS64.TRYWAIT P1, [R14+URZ+0x28c30], R15 ;  /* 0x028c300f0e0075a7 */ /* 0x001064000802017f */
[----:B-1----:R-:W-:Y:S05]  /*17680*/  @!P1 NANOSLEEP.SYNCS 0x989680 ;  /* 0x009896800000995d */ /* 0x002fea0003900000 */
[----:B------:R-:W1:Y:S02]  /*17690*/  @!P1 SYNCS.PHASECHK.TRANS64 P1, [R14+URZ+0x28c30], R15 ;  /* 0x028c300f0e0095a7 */ /* 0x000e64000802007f */
[----:B-1----:R-:W-:Y:S05]  /*176a0*/  @!P1 BRA `(.L_x_3907) ;  /* 0xfffffffc00f09947 */ /* 0x002fea000383ffff */
[----:B------:R-:W-:Y:S05]  /*176b0*/  BRA `(.L_x_3906) ;  /* 0xffffff1800647947 */ /* 0x000fea000383ffff */
.L_x_3913:
[----:B--2---:R2:W3:Y:S02]  /*176c0*/  SYNCS.PHASECHK.TRANS64.TRYWAIT P1, [R14+URZ+0x28c50], R15 ;  /* 0x028c500f0e0075a7 */ /* 0x0044e4000802017f */
[----:B---3--:R-:W-:Y:S05]  /*176d0*/  @!P1 NANOSLEEP.SYNCS 0x989680 ;  /* 0x009896800000995d */ /* 0x008fea0003900000 */
[----:B------:R-:W3:Y:S02]  /*176e0*/  @!P1 SYNCS.PHASECHK.TRANS64 P1, [R14+URZ+0x28c50], R15 ;  /* 0x028c500f0e0095a7 */ /* 0x000ee4000802007f */
[----:B---3--:R-:W-:Y:S05]  /*176f0*/  @!P1 BRA `(.L_x_3913) ;  /* 0xfffffffc00f09947 */ /* 0x008fea000383ffff */
[----:B------:R-:W-:Y:S05]  /*17700*/  BRA `(.L_x_3912) ;  /* 0xffffff2800987947 */ /* 0x000fea000383ffff */
.L_x_3921:
[----:B-1----:R1:W2:Y:S02]  /*17710*/  SYNCS.PHASECHK.TRANS64.TRYWAIT P2, [R21+URZ+0x28c30], R14 ;  /* 0x028c300e150075a7 */ /* 0x0022a4000804017f */
[----:B--2---:R-:W-:Y:S05]  /*17720*/  @!P2 NANOSLEEP.SYNCS 0x989680 ;  /* 0x009896800000a95d */ /* 0x004fea0003900000 */
[----:B------:R-:W2:Y:S02]  /*17730*/  @!P2 SYNCS.PHASECHK.TRANS64 P2, [R21+URZ+0x28c30], R14 ;  /* 0x028c300e1500a5a7 */ /* 0x000ea4000804007f */
[----:B--2---:R-:W-:Y:S05]  /*17740*/  @!P2 BRA `(.L_x_3921) ;  /* 0xfffffffc00f0a947 */ /* 0x004fea000383ffff */
[----:B------:R-:W-:Y:S05]  /*17750*/  BRA `(.L_x_3920) ;  /* 0xffffff2c00b07947 */ /* 0x000fea000383ffff */
.L_x_3927:
[----:B----4-:R4:W0:Y:S02]  /*17760*/  SYNCS.PHASECHK.TRANS64.TRYWAIT P2, [R21+URZ+0x28c50], R14 ;  /* 0x028c500e150075a7 */ /* 0x010824000804017f */
[----:B0-----:R-:W-:Y:S05]  /*17770*/  @!P2 NANOSLEEP.SYNCS 0x989680 ;  /* 0x009896800000a95d */ /* 0x001fea0003900000 */
[----:B------:R-:W0:Y:S02]  /*17780*/  @!P2 SYNCS.PHASECHK.TRANS64 P2, [R21+URZ+0x28c50], R14 ;  /* 0x028c500e1500a5a7 */ /* 0x000e24000804007f */
[----:B0-----:R-:W-:Y:S05]  /*17790*/  @!P2 BRA `(.L_x_3927) ;  /* 0xfffffffc00f0a947 */ /* 0x001fea000383ffff */
[----:B------:R-:W-:Y:S05]  /*177a0*/  BRA `(.L_x_3926) ;  /* 0xffffff4400107947 */ /* 0x000fea000383ffff */
.L_x_3958:
[----:B0-----:R-:W0:Y:S01]  /*177b0*/  S2R R8, SR_TID.X ;  /* 0x0000000000087919 */ /* 0x001e220000002100 */
[----:B------:R-:W-:Y:S01]  /*177c0*/  BSSY B1, `(.L_x_4102) ;  /* 0x000000a000017945 */ /* 0x000fe20003800000 */
[----:B------:R-:W-:Y:S01]  /*177d0*/  MOV R12, RZ ;  /* 0x000000ff000c7202 */ /* 0x000fe20000000f00 */
[----:B------:R-:W-:Y:S02]  /*177e0*/  IMAD.MOV.U32 R11, RZ, RZ, 0x1f ;  /* 0x0000001fff0b7424 */ /* 0x000fe400078e00ff */
[----:B------:R-:W-:Y:S01]  /*177f0*/  IMAD.MOV.U32 R15, RZ, RZ, -0x1 ;  /* 0xffffffffff0f7424 */ /* 0x000fe200078e00ff */
[----:B0-----:R-:W-:-:S04]  /*17800*/  SHF.R.U32.HI R8, RZ, 0x5, R8 ;  /* 0x00000005ff087819 */ /* 0x001fc80000011608 */
[----:B------:R-:W-:-:S05]  /*17810*/  LOP3.LUT R8, R8, 0x3, RZ, 0xc0, !PT ;  /* 0x0000000308087812 */ /* 0x000fca00078ec0ff */
[----:B------:R-:W-:-:S07]  /*17820*/  IMAD.MOV.U32 R13, RZ, RZ, R8 ;  /* 0x000000ffff0d7224 */ /* 0x000fce00078e0008 */
[----:B------:R-:W-:Y:S05]  /*17830*/  WARPSYNC.COLLECTIVE R15, `(.L_x_4103) ;  /* 0x000000000f087348 */ /* 0x000fea0003c00000 */
[----:B------:R0:W1:Y:S02]  /*17840*/  SHFL.IDX P6, R14, R13, R12, R11 ;  /* 0x0000000c0d0e7389 */ /* 0x00006400000c000b */
[----:B01----:R-:W-:Y:S01]  /*17850*/  ENDCOLLECTIVE ;  /* 0x000000000000791b */ /* 0x003fe20003800000 */
.L_x_4103:
[----:B------:R-:W-:Y:S05]  /*17860*/  BSYNC B1 ;  /* 0x0000000000017941 */ /* 0x000fea0003800000 */
.L_x_4102:
[----:B------:R-:W-:Y:S05]  /*17870*/  BRA `(.L_x_4104) ;  /* 0xffffff9400807947 */ /* 0x000fea000383ffff */
.L_x_3960:
[----:B------:R-:W-:Y:S01]  /*17880*/  BSSY B1, `(.L_x_4105) ;  /* 0x0000006000017945 */ /* 0x000fe20003800000 */
[----:B------:R-:W-:-:S07]  /*17890*/  IMAD.MOV.U32 R15, RZ, RZ, -0x1 ;  /* 0xffffffffff0f7424 */ /* 0x000fce00078e00ff */
[----:B01----:R-:W-:Y:S05]  /*178a0*/  WARPSYNC.COLLECTIVE R15, `(.L_x_4106) ;  /* 0x000000000f0c7348 */ /* 0x003fea0003c00000 */
[----:B------:R-:W-:Y:S02]  /*178b0*/  ELECT P6, UR62, PT ;  /* 0x00000000003e782f */ /* 0x000fe400038c0000 */
[----:B------:R-:W-:Y:S01]  /*178c0*/  MOV R14, UR62 ;  /* 0x0000003e000e7c02 */ /* 0x000fe20008000f00 */
[----:B01----:R-:W-:Y:S10]  /*178d0*/  ENDCOLLECTIVE ;  /* 0x000000000000791b */ /* 0x003ff40003800000 */
.L_x_4106:
[----:B------:R-:W-:Y:S05]  /*178e0*/  BSYNC B1 ;  /* 0x0000000000017941 */ /* 0x000fea0003800000 */
.L_x_4105:
[----:B------:R-:W-:Y:S05]  /*178f0*/  BRA `(.L_x_3959) ;  /* 0xffffff9400787947 */ /* 0x000fea000383ffff */
.L_x_3962:
[----:B-1----:R1:W2:Y:S02]  /*17900*/  SYNCS.PHASECHK.TRANS64.TRYWAIT P0, [R23+URZ+0x28c20], R3 ;  /* 0x028c2003170075a7 */ /* 0x0022a4000800017f */
[----:B--2---:R-:W-:Y:S05]  /*17910*/  @!P0 NANOSLEEP.SYNCS 0x989680 ;  /* 0x009896800000895d */ /* 0x004fea0003900000 */
[----:B------:R-:W2:Y:S02]  /*17920*/  @!P0 SYNCS.PHASECHK.TRANS64 P0, [R23+URZ+0x28c20], R3 ;  /* 0x028c2003170085a7 */ /* 0x000ea4000800007f */
[----:B--2---:R-:W-:Y:S05]  /*17930*/  @!P0 BRA `(.L_x_3962) ;  /* 0xfffffffc00f08947 */ /* 0x004fea000383ffff */
[----:B------:R-:W-:Y:S05]  /*17940*/  BRA `(.L_x_4107) ;  /* 0xffffff9400887947 */ /* 0x000fea000383ffff */
.L_x_3966:
[----:B-1----:R1:W2:Y:S02]  /*17950*/  SYNCS.PHASECHK.TRANS64.TRYWAIT P0, [R3+URZ+0x28ca0], R6 ;  /* 0x028ca006030075a7 */ /* 0x0022a4000800017f */
[----:B--2---:R-:W-:Y:S05]  /*17960*/  @!P0 NANOSLEEP.SYNCS 0x989680 ;  /* 0x009896800000895d */ /* 0x004fea0003900000 */
[----:B------:R-:W2:Y:S02]  /*17970*/  @!P0 SYNCS.PHASECHK.TRANS64 P0, [R3+URZ+0x28ca0], R6 ;  /* 0x028ca006030085a7 */ /* 0x000ea4000800007f */
[----:B--2---:R-:W-:Y:S05]  /*17980*/  @!P0 BRA `(.L_x_3966) ;  /* 0xfffffffc00f08947 */ /* 0x004fea000383ffff */
[----:B------:R-:W-:Y:S05]  /*17990*/  BRA `(.L_x_4108) ;  /* 0xffffff9400a07947 */ /* 0x000fea000383ffff */
.L_x_3971:
[----:B0-----:R0:W2:Y:S02]  /*179a0*/  SYNCS.PHASECHK.TRANS64.TRYWAIT P0, [R3+URZ+0x28cc0], R6 ;  /* 0x028cc006030075a7 */ /* 0x0010a4000800017f */
[----:B--2---:R-:W-:Y:S05]  /*179b0*/  @!P0 NANOSLEEP.SYNCS 0x989680 ;  /* 0x009896800000895d */ /* 0x004fea0003900000 */
[----:B------:R-:W2:Y:S02]  /*179c0*/  @!P0 SYNCS.PHASECHK.TRANS64 P0, [R3+URZ+0x28cc0], R6 ;  /* 0x028cc006030085a7 */ /* 0x000ea4000800007f */
[----:B--2---:R-:W-:Y:S05]  /*179d0*/  @!P0 BRA `(.L_x_3971) ;  /* 0xfffffffc00f08947 */ /* 0x004fea000383ffff */
[----:B------:R-:W-:Y:S05]  /*179e0*/  BRA `(.L_x_4109) ;  /* 0xffffff98001c7947 */ /* 0x000fea000383ffff */
.L_x_3985:
[----:B-1----:R1:W2:Y:S02]  /*179f0*/  SYNCS.PHASECHK.TRANS64.TRYWAIT P1, [R6+URZ+0x28ca0], R2 ;  /* 0x028ca002060075a7 */ /* 0x0022a4000802017f */
[----:B--2---:R-:W-:Y:S05]  /*17a00*/  @!P1 NANOSLEEP.SYNCS 0x989680 ;  /* 0x009896800000995d */ /* 0x004fea0003900000 */
[----:B------:R-:W2:Y:S02]  /*17a10*/  @!P1 SYNCS.PHASECHK.TRANS64 P1, [R6+URZ+0x28ca0], R2 ;  /* 0x028ca002060095a7 */ /* 0x000ea4000802007f */
[----:B--2---:R-:W-:Y:S05]  /*17a20*/  @!P1 BRA `(.L_x_3985) ;  /* 0xfffffffc00f09947 */ /* 0x004fea000383ffff */
[----:B------:R-:W-:Y:S05]  /*17a30*/  BRA `(.L_x_4110) ;  /* 0xffffffa000807947 */ /* 0x000fea000383ffff */
.L_x_3990:
[----:B0-----:R0:W2:Y:S02]  /*17a40*/  SYNCS.PHASECHK.TRANS64.TRYWAIT P1, [R6+URZ+0x28cc0], R2 ;  /* 0x028cc002060075a7 */ /* 0x0010a4000802017f */
[----:B--2---:R-:W-:Y:S05]  /*17a50*/  @!P1 NANOSLEEP.SYNCS 0x989680 ;  /* 0x009896800000995d */ /* 0x004fea0003900000 */
[----:B------:R-:W2:Y:S02]  /*17a60*/  @!P1 SYNCS.PHASECHK.TRANS64 P1, [R6+URZ+0x28cc0], R2 ;  /* 0x028cc002060095a7 */ /* 0x000ea4000802007f */
[----:B--2---:R-:W-:Y:S05]  /*17a70*/  @!P1 BRA `(.L_x_3990) ;  /* 0xfffffffc00f09947 */ /* 0x004fea000383ffff */
[----:B------:R-:W-:Y:S05]  /*17a80*/  BRA `(.L_x_4111) ;  /* 0xffffffa000f87947 */ /* 0x000fea000383ffff */
.L_x_4010:
[----:B------:R-:W0:Y:S01]  /*17a90*/  S2R R11, SR_TID.X ;  /* 0x00000000000b7919 */ /* 0x000e220000002100 */
[----:B------:R-:W-:Y:S01]  /*17aa0*/  BSSY B0, `(.L_x_4112) ;  /* 0x000000a000007945 */ /* 0x000fe20003800000 */
[----:B------:R-:W-:Y:S02]  /*17ab0*/  IMAD.MOV.U32 R12, RZ, RZ, RZ ;  /* 0x000000ffff0c7224 */ /* 0x000fe400078e00ff */
[----:B------:R-:W-:Y:S01]  /*17ac0*/  IMAD.MOV.U32 R15, RZ, RZ, -0x1 ;  /* 0xffffffffff0f7424 */ /* 0x000fe200078e00ff */
[----:B0-----:R-:W-:-:S04]  /*17ad0*/  SHF.R.U32.HI R11, RZ, 0x5, R11 ;  /* 0x00000005ff0b7819 */ /* 0x001fc8000001160b */
[----:B------:R-:W-:-:S05]  /*17ae0*/  LOP3.LUT R11, R11, 0x3, RZ, 0xc0, !PT ;  /* 0x000000030b0b7812 */ /* 0x000fca00078ec0ff */
[----:B------:R-:W-:Y:S02]  /*17af0*/  IMAD.MOV.U32 R13, RZ, RZ, R11 ;  /* 0x000000ffff0d7224 */ /* 0x000fe400078e000b */
[----:B------:R-:W-:-:S07]  /*17b00*/  IMAD.MOV.U32 R11, RZ, RZ, 0x1f ;  /* 0x0000001fff0b7424 */ /* 0x000fce00078e00ff */
[----:B-----5:R-:W-:Y:S05]  /*17b10*/  WARPSYNC.COLLECTIVE R15, `(.L_x_4113) ;  /* 0x000000000f087348 */ /* 0x020fea0003c00000 */
[----:B------:R0:W1:Y:S02]  /*17b20*/  SHFL.IDX P6, R14, R13, R12, R11 ;  /* 0x0000000c0d0e7389 */ /* 0x00006400000c000b */
[----:B01---5:R-:W-:Y:S01]  /*17b30*/  ENDCOLLECTIVE ;  /* 0x000000000000791b */ /* 0x023fe20003800000 */
.L_x_4113:
[----:B------:R-:W-:Y:S05]  /*17b40*/  BSYNC B0 ;  /* 0x0000000000007941 */ /* 0x000fea0003800000 */
.L_x_4112:
[----:B------:R-:W-:Y:S05]  /*17b50*/  BRA `(.L_x_4114) ;  /* 0xffffffb400f07947 */ /* 0x000fea000383ffff */
.L_x_4013:
[----:B0-----:R0:W1:Y:S02]  /*17b60*/  SYNCS.PHASECHK.TRANS64.TRYWAIT P0, [R27+URZ+0x28c40], R0 ;  /* 0x028c40001b0075a7 */ /* 0x001064000800017f */
[----:B-1----:R-:W-:Y:S05]  /*17b70*/  @!P0 NANOSLEEP.SYNCS 0x989680 ;  /* 0x009896800000895d */ /* 0x002fea0003900000 */
[----:B------:R-:W1:Y:S02]  /*17b80*/  @!P0 SYNCS.PHASECHK.TRANS64 P0, [R27+URZ+0x28c40], R0 ;  /* 0x028c40001b0085a7 */ /* 0x000e64000800007f */
[----:B-1----:R-:W-:Y:S05]  /*17b90*/  @!P0 BRA `(.L_x_4013) ;  /* 0xfffffffc00f08947 */ /* 0x002fea000383ffff */
[----:B------:R-:W-:Y:S05]  /*17ba0*/  BRA `(.L_x_4115) ;  /* 0xffffffb800207947 */ /* 0x000fea000383ffff */
.L_x_4014:
        /* <DEDUP_REMOVED lines=8> */
.L_x_4117:
[----:B------:R-:W-:Y:S05]  /*17c30*/  BSYNC B0 ;  /* 0x0000000000007941 */ /* 0x000fea0003800000 */
.L_x_4116:
        /* <DEDUP_REMOVED lines=9> */
.L_x_4118:
[----:B------:R-:W-:Y:S02]  /*17cd0*/  IMAD.MOV.U32 R13, RZ, RZ, R4 ;  /* 0x000000ffff0d7224 */ /* 0x000fe400078e0004 */
[----:B------:R-:W-:Y:S02]  /*17ce0*/  IMAD.MOV.U32 R12, RZ, RZ, 0x1 ;  /* 0x00000001ff0c7424 */ /* 0x000fe400078e00ff */
[----:B------:R-:W-:-:S07]  /*17cf0*/  IMAD.MOV.U32 R3, RZ, RZ, R14 ;  /* 0x000000ffff037224 */ /* 0x000fce00078e000e */
[----:B------:R-:W-:Y:S05]  /*17d00*/  WARPSYNC.COLLECTIVE R15, `(.L_x_4119) ;  /* 0x000000000f087348 */ /* 0x000fea0003c00000 */
[----:B------:R0:W1:Y:S02]  /*17d10*/  SHFL.IDX P6, R14, R13, R12, R11 ;  /* 0x0000000c0d0e7389 */ /* 0x00006400000c000b */
[----:B01----:R-:W-:Y:S01]  /*17d20*/  ENDCOLLECTIVE ;  /* 0x000000000000791b */ /* 0x003fe20003800000 */
.L_x_4119:
        /* <DEDUP_REMOVED lines=15> */
.L_x_4120:
[----:B------:R-:W-:Y:S01]  /*17e20*/  @P0 IMAD R6, R5, 0x2, R23 ;  /* 0x0000000205060824 */ /* 0x000fe200078e0217 */
[----:B------:R-:W-:Y:S01]  /*17e30*/  MOV R13, R4 ;  /* 0x00000004000d7202 */ /* 0x000fe20000000f00 */
[----:B------:R-:W-:Y:S02]  /*17e40*/  IMAD.MOV.U32 R12, RZ, RZ, 0x2 ;  /* 0x00000002ff0c7424 */ /* 0x000fe400078e00ff */
[----:B------:R-:W-:-:S07]  /*17e50*/  IMAD.MOV.U32 R3, RZ, RZ, R14 ;  /* 0x000000ffff037224 */ /* 0x000fce00078e000e */
[----:B------:R-:W-:Y:S05]  /*17e60*/  WARPSYNC.COLLECTIVE R15, `(.L_x_4121) ;  /* 0x000000000f087348 */ /* 0x000fea0003c00000 */
[----:B------:R0:W1:Y:S02]  /*17e70*/  SHFL.IDX P6, R14, R13, R12, R11 ;  /* 0x0000000c0d0e7389 */ /* 0x00006400000c000b */
[----:B01----:R-:W-:Y:S01]  /*17e80*/  ENDCOLLECTIVE ;  /* 0x000000000000791b */ /* 0x003fe20003800000 */
.L_x_4121:
        /* <DEDUP_REMOVED lines=15> */
.L_x_4122:
[----:B------:R-:W-:Y:S02]  /*17f80*/  @P0 IMAD R6, R5, 0x2, R23 ;  /* 0x0000000205060824 */ /* 0x000fe400078e0217 */
[----:B------:R-:W-:Y:S02]  /*17f90*/  IMAD.MOV.U32 R13, RZ, RZ, R4 ;  /* 0x000000ffff0d7224 */ /* 0x000fe400078e0004 */
[----:B------:R-:W-:Y:S02]  /*17fa0*/  IMAD.MOV.U32 R12, RZ, RZ, 0x3 ;  /* 0x00000003ff0c7424 */ /* 0x000fe400078e00ff */
[----:B------:R-:W-:-:S07]  /*17fb0*/  IMAD.MOV.U32 R3, RZ, RZ, R14 ;  /* 0x000000ffff037224 */ /* 0x000fce00078e000e */
[----:B------:R-:W-:Y:S05]  /*17fc0*/  WARPSYNC.COLLECTIVE R15, `(.L_x_4123) ;  /* 0x000000000f087348 */ /* 0x000fea0003c00000 */
[----:B------:R0:W1:Y:S02]  /*17fd0*/  SHFL.IDX P6, R14, R13, R12, R11 ;  /* 0x0000000c0d0e7389 */ /* 0x00006400000c000b */
[----:B01----:R-:W-:Y:S01]  /*17fe0*/  ENDCOLLECTIVE ;  /* 0x000000000000791b */ /* 0x003fe20003800000 */
.L_x_4123:
        /* <DEDUP_REMOVED lines=10> */
.L_x_4124:
[----:B------:R-:W-:Y:S01]  /*18090*/  @!PT LDS RZ, [RZ] ;  /* 0x00000000fffff984 */ /* 0x000fe20000000800 */
[----:B------:R-:W-:Y:S01]  /*180a0*/  @!PT LDS RZ, [RZ] ;  /* 0x00000000fffff984 */ /* 0x000fe20000000800 */
[----:B------:R-:W-:Y:S01]  /*180b0*/  @!PT LDS RZ, [RZ] ;  /* 0x00000000fffff984 */ /* 0x000fe20000000800 */
[----:B------:R0:W-:Y:S01]  /*180c0*/  @P0 LDGSTS.E.BYPASS.LTC128B.128 [R6+0x23400], desc[UR40][R2.64], !P2 ;  /* 0x2340000002060fae */ /* 0x0001e2000d101d68 */
[----:B------:R-:W-:Y:S01]  /*180d0*/  IMAD.MOV.U32 R0, RZ, RZ, R14 ;  /* 0x000000ffff007224 */ /* 0x000fe200078e000e */
[----:B------:R-:W-:Y:S06]  /*180e0*/  BRA `(.L_x_4125) ;  /* 0xffffffb400e47947 */ /* 0x000fec000383ffff */
.L_x_4019:
[----:B------:R-:W-:Y:S02]  /*180f0*/  IMAD.MOV.U32 R13, RZ, RZ, R2 ;  /* 0x000000ffff0d7224 */ /* 0x000fe400078e0002 */
[----:B------:R-:W-:Y:S02]  /*18100*/  IMAD.MOV.U32 R12, RZ, RZ, RZ ;  /* 0x000000ffff0c7224 */ /* 0x000fe400078e00ff */
[----:B------:R-:W-:Y:S02]  /*18110*/  IMAD.MOV.U32 R11, RZ, RZ, 0x181f ;  /* 0x0000181fff0b7424 */ /* 0x000fe400078e00ff */
[----:B------:R-:W-:Y:S02]  /*18120*/  IMAD.MOV.U32 R15, RZ, RZ, -0x1 ;  /* 0xffffffffff0f7424 */ /* 0x000fe400078e00ff */
[----:B-----5:R-:W-:Y:S02]  /*18130*/  IMAD R3, R20, R7, RZ ;  /* 0x0000000714037224 */ /* 0x020fe400078e02ff */
[----:B------:R-:W-:-:S07]  /*18140*/  IMAD R17, R17, 0x40, R10 ;  /* 0x0000004011117824 */ /* 0x000fce00078e020a */
[----:B------:R-:W-:Y:S05]  /*18150*/  WARPSYNC.COLLECTIVE R15, `(.L_x_4126) ;  /* 0x000000000f087348 */ /* 0x000fea0003c00000 */
[----:B------:R0:W1:Y:S02]  /*18160*/  SHFL.IDX P6, R14, R13, R12, R11 ;  /* 0x0000000c0d0e7389 */ /* 0x00006400000c000b */
[----:B01----:R-:W-:Y:S01]  /*18170*/  ENDCOLLECTIVE ;  /* 0x000000000000791b */ /* 0x003fe20003800000 */
.L_x_4126:
[C---:B------:R-:W-:Y:S01]  /*18180*/  VIADD R6, R17.reuse, 0x10 ;  /* 0x0000001011067836 */ /* 0x040fe20000000000 */
[----:B------:R-:W-:Y:S01]  /*18190*/  ISETP.GE.AND P0, PT, R17, R3, PT ;  /* 0x000000031100720c */ /* 0x000fe20003f06270 */
[----:B------:R-:W-:Y:S02]  /*181a0*/  IMAD.MOV.U32 R13, RZ, RZ, R0 ;  /* 0x000000ffff0d7224 */ /* 0x000fe400078e0000 */
[----:B------:R-:W-:-:S10]  /*181b0*/  IMAD.MOV.U32 R4, RZ, RZ, R14 ;  /* 0x000000ffff047224 */ /* 0x000fd400078e000e */
[----:B------:R-:W-:Y:S05]  /*181c0*/  WARPSYNC.COLLECTIVE R15, `(.L_x_4127) ;  /* 0x000000000f087348 */ /* 0x000fea0003c00000 */
[----:B------:R0:W1:Y:S02]  /*181d0*/  SHFL.IDX P6, R14, R13, R12, R11 ;  /* 0x0000000c0d0e7389 */ /* 0x00006400000c000b */
[----:B01----:R-:W-:Y:S01]  /*181e0*/  ENDCOLLECTIVE ;  /* 0x000000000000791b */ /* 0x003fe20003800000 */
.L_x_4127:
[----:B------:R-:W-:Y:S02]  /*181f0*/  IMAD.MOV.U32 R13, RZ, RZ, R2 ;  /* 0x000000ffff0d7224 */ /* 0x000fe400078e0002 */
[----:B------:R-:W-:Y:S01]  /*18200*/  IMAD.MOV.U32 R12, RZ, RZ, 0x1 ;  /* 0x00000001ff0c7424 */ /* 0x000fe200078e00ff */
[----:B------:R-:W-:-:S07]  /*18210*/  MOV R5, R14 ;  /* 0x0000000e00057202 */ /* 0x000fce0000000f00 */
[----:B------:R-:W-:Y:S05]  /*18220*/  WARPSYNC.COLLECTIVE R15, `(.L_x_4128) ;  /* 0x000000000f087348 */ /* 0x000fea0003c00000 */
[----:B------:R0:W1:Y:S02]  /*18230*/  SHFL.IDX P6, R14, R13, R12, R11 ;  /* 0x0000000c0d0e7389 */ /* 0x00006400000c000b */
[----:B01----:R-:W-:Y:S01]  /*18240*/  ENDCOLLECTIVE ;  /* 0x000000000000791b */ /* 0x003fe20003800000 */
.L_x_4128:
        /* <DEDUP_REMOVED lines=15> */
.L_x_4129:
[----:B------:R-:W-:Y:S02]  /*18340*/  IMAD.MOV.U32 R13, RZ, RZ, R2 ;  /* 0x000000ffff0d7224 */ /* 0x000fe400078e0002 */
[----:B------:R-:W-:Y:S01]  /*18350*/  IMAD.MOV.U32 R12, RZ, RZ, 0x2 ;  /* 0x00000002ff0c7424 */ /* 0x000fe200078e00ff */
[----:B------:R-:W-:-:S07]  /*18360*/  MOV R5, R14 ;  /* 0x0000000e00057202 */ /* 0x000fce0000000f00 */
[----:B------:R-:W-:Y:S05]  /*18370*/  WARPSYNC.COLLECTIVE R15, `(.L_x_4130) ;  /* 0x000000000f087348 */ /* 0x000fea0003c00000 */
[----:B------:R0:W1:Y:S02]  /*18380*/  SHFL.IDX P6, R14, R13, R12, R11 ;  /* 0x0000000c0d0e7389 */ /* 0x00006400000c000b */
[----:B01----:R-:W-:Y:S01]  /*18390*/  ENDCOLLECTIVE ;  /* 0x000000000000791b */ /* 0x003fe20003800000 */
.L_x_4130:
        /* <DEDUP_REMOVED lines=16> */
.L_x_4131:
[----:B------:R-:W-:Y:S02]  /*184a0*/  IMAD.MOV.U32 R13, RZ, RZ, R2 ;  /* 0x000000ffff0d7224 */ /* 0x000fe400078e0002 */
[----:B------:R-:W-:Y:S02]  /*184b0*/  IMAD.MOV.U32 R12, RZ, RZ, 0x3 ;  /* 0x00000003ff0c7424 */ /* 0x000fe400078e00ff */
[----:B------:R-:W-:-:S07]  /*184c0*/  IMAD.MOV.U32 R5, RZ, RZ, R14 ;  /* 0x000000ffff057224 */ /* 0x000fce00078e000e */
[----:B------:R-:W-:Y:S05]  /*184d0*/  WARPSYNC.COLLECTIVE R15, `(.L_x_4132) ;  /* 0x000000000f087348 */ /* 0x000fea0003c00000 */
[----:B------:R0:W1:Y:S02]  /*184e0*/  SHFL.IDX P6, R14, R13, R12, R11 ;  /* 0x0000000c0d0e7389 */ /* 0x00006400000c000b */
[----:B01----:R-:W-:Y:S01]  /*184f0*/  ENDCOLLECTIVE ;  /* 0x000000000000791b */ /* 0x003fe20003800000 */
.L_x_4132:
[----:B------:R-:W-:-:S04]  /*18500*/  @!P0 LEA R5, P2, R9, R5, 0x1 ;  /* 0x0000000509058211 */ /* 0x000fc800078408ff */
[----:B------:R-:W-:-:S04]  /*18510*/  @!P0 IADD3.X R4, RZ, R4, RZ, P2, !PT ;  /* 0x00000004ff048210 */ /* 0x000fc800017fe4ff */
        /* <DEDUP_REMOVED lines=8> */
[----:B0-----:R-:W-:-:S07]  /*185a0*/  IMAD.MOV.U32 R4, RZ, RZ, R14 ;  /* 0x000000ffff047224 */ /* 0x001fce00078e000e */
[----:B------:R-:W-:Y:S05]  /*185b0*/  WARPSYNC.COLLECTIVE R15, `(.L_x_4133) ;  /* 0x000000000f087348 */ /* 0x000fea0003c00000 */
[----:B------:R0:W1:Y:S02]  /*185c0*/  SHFL.IDX P6, R14, R13, R12, R11 ;  /* 0x0000000c0d0e7389 */ /* 0x00006400000c000b */
[----:B01----:R-:W-:Y:S01]  /*185d0*/  ENDCOLLECTIVE ;  /* 0x000000000000791b */ /* 0x003fe20003800000 */
.L_x_4133:
[----:B------:R-:W-:Y:S01]  /*185e0*/  IMAD.MOV.U32 R0, RZ, RZ, R14 ;  /* 0x000000ffff007224 */ /* 0x000fe200078e000e */
[----:B------:R-:W-:Y:S06]  /*185f0*/  BRA `(.L_x_4134) ;  /* 0xffffffbc00147947 */ /* 0x000fec000383ffff */
.L_x_4022:
[----:B0-----:R0:W1:Y:S02]  /*18600*/  SYNCS.PHASECHK.TRANS64.TRYWAIT P0, [R23+URZ+0x28c20], R0 ;  /* 0x028c2000170075a7 */ /* 0x001064000800017f */
[----:B-1----:R-:W-:Y:S05]  /*18610*/  @!P0 NANOSLEEP.SYNCS 0x989680 ;  /* 0x009896800000895d */ /* 0x002fea0003900000 */
[----:B------:R-:W1:Y:S02]  /*18620*/  @!P0 SYNCS.PHASECHK.TRANS64 P0, [R23+URZ+0x28c20], R0 ;  /* 0x028c2000170085a7 */ /* 0x000e64000800007f */
[----:B-1----:R-:W-:Y:S05]  /*18630*/  @!P0 BRA `(.L_x_4022) ;  /* 0xfffffffc00f08947 */ /* 0x002fea000383ffff */
[----:B------:R-:W-:Y:S05]  /*18640*/  BRA `(.L_x_4135) ;  /* 0xffffffbc00707947 */ /* 0x000fea000383ffff */
.L_x_4025:
[----:B0-----:R0:W1:Y:S02]  /*18650*/  SYNCS.PHASECHK.TRANS64.TRYWAIT P0, [R27+URZ+0x28c60], R0 ;  /* 0x028c60001b0075a7 */ /* 0x001064000800017f */
[----:B-1----:R-:W-:Y:S05]  /*18660*/  @!P0 NANOSLEEP.SYNCS 0x989680 ;  /* 0x009896800000895d */ /* 0x002fea0003900000 */
[----:B------:R-:W1:Y:S02]  /*18670*/  @!P0 SYNCS.PHASECHK.TRANS64 P0, [R27+URZ+0x28c60], R0 ;  /* 0x028c60001b0085a7 */ /* 0x000e64000800007f */
[----:B-1----:R-:W-:Y:S05]  /*18680*/  @!P0 BRA `(.L_x_4025) ;  /* 0xfffffffc00f08947 */ /* 0x002fea000383ffff */
[----:B------:R-:W-:Y:S05]  /*18690*/  BRA `(.L_x_4136) ;  /* 0xffffffbc00807947 */ /* 0x000fea000383ffff */
.L_x_4026:
        /* <DEDUP_REMOVED lines=8> */
.L_x_4138:
[----:B------:R-:W-:Y:S05]  /*18720*/  BSYNC B0 ;  /* 0x0000000000007941 */ /* 0x000fea0003800000 */
.L_x_4137:
        /* <DEDUP_REMOVED lines=15> */
.L_x_4139:
        /* <DEDUP_REMOVED lines=40> */
.L_x_4140:
[----:B------:R-:W-:Y:S02]  /*18aa0*/  IMAD.MOV.U32 R13, RZ, RZ, R5 ;  /* 0x000000ffff0d7224 */ /* 0x000fe400078e0005 */
[----:B------:R-:W-:-:S07]  /*18ab0*/  IMAD.MOV.U32 R3, RZ, RZ, R14 ;  /* 0x000000ffff037224 */ /* 0x000fce00078e000e */
[----:B------:R-:W-:Y:S05]  /*18ac0*/  WARPSYNC.COLLECTIVE R15, `(.L_x_4141) ;  /* 0x000000000f087348 */ /* 0x000fea0003c00000 */
[----:B------:R0:W1:Y:S02]  /*18ad0*/  SHFL.IDX P6, R14, R13, R12, R11 ;  /* 0x0000000c0d0e7389 */ /* 0x00006400000c000b */
[----:B01----:R-:W-:Y:S01]  /*18ae0*/  ENDCOLLECTIVE ;  /* 0x000000000000791b */ /* 0x003fe20003800000 */
.L_x_4141:
[----:B------:R-:W-:Y:S02]  /*18af0*/  IMAD.MOV.U32 R13, RZ, RZ, R6 ;  /* 0x000000ffff0d7224 */ /* 0x000fe400078e0006 */
[----:B------:R-:W-:Y:S01]  /*18b00*/  IMAD.MOV.U32 R12, RZ, RZ, 0x2 ;  /* 0x00000002ff0c7424 */ /* 0x000fe200078e00ff */
[----:B------:R-:W-:-:S04]  /*18b10*/  MOV R2, R14 ;  /* 0x0000000e00027202 */ /* 0x000fc80000000f00 */
        /* <DEDUP_REMOVED lines=26> */
.L_x_4142:
[----:B------:R-:W-:Y:S02]  /*18cc0*/  IMAD.MOV.U32 R13, RZ, RZ, R5 ;  /* 0x000000ffff0d7224 */ /* 0x000fe400078e0005 */
[----:B------:R-:W-:-:S07]  /*18cd0*/  IMAD.MOV.U32 R7, RZ, RZ, R14 ;  /* 0x000000ffff077224 */ /* 0x000fce00078e000e */
[----:B------:R-:W-:Y:S05]  /*18ce0*/  WARPSYNC.COLLECTIVE R15, `(.L_x_4143) ;  /* 0x000000000f087348 */ /* 0x000fea0003c00000 */
[----:B------:R0:W1:Y:S02]  /*18cf0*/  SHFL.IDX P6, R14, R13, R12, R11 ;  /* 0x0000000c0d0e7389 */ /* 0x00006400000c000b */
[----:B01----:R-:W-:Y:S01]  /*18d00*/  ENDCOLLECTIVE ;  /* 0x000000000000791b */ /* 0x003fe20003800000 */
.L_x_4143:
[----:B------:R-:W-:Y:S01]  /*18d10*/  MOV R13, R6 ;  /* 0x00000006000d7202 */ /* 0x000fe20000000f00 */
        /* <DEDUP_REMOVED lines=28> */
.L_x_4144:
[----:B------:R-:W-:Y:S02]  /*18ee0*/  IMAD.MOV.U32 R13, RZ, RZ, R5 ;  /* 0x000000ffff0d7224 */ /* 0x000fe400078e0005 */
[----:B------:R-:W-:-:S07]  /*18ef0*/  IMAD.MOV.U32 R6, RZ, RZ, R14 ;  /* 0x000000ffff067224 */ /* 0x000fce00078e000e */
[----:B------:R-:W-:Y:S05]  /*18f00*/  WARPSYNC.COLLECTIVE R15, `(.L_x_4145) ;  /* 0x000000000f087348 */ /* 0x000fea0003c00000 */
[----:B------:R0:W1:Y:S02]  /*18f10*/  SHFL.IDX P6, R14, R13, R12, R11 ;  /* 0x0000000c0d0e7389 */ /* 0x00006400000c000b */
[----:B01----:R-:W-:Y:S01]  /*18f20*/  ENDCOLLECTIVE ;  /* 0x000000000000791b */ /* 0x003fe20003800000 */
.L_x_4145:
[----:B------:R-:W-:Y:S01]  /*18f30*/  IMAD.MOV.U32 R2, RZ, RZ, R14 ;  /* 0x000000ffff027224 */ /* 0x000fe200078e000e */
[----:B------:R-:W-:Y:S06]  /*18f40*/  BRA `(.L_x_4146) ;  /* 0xffffffbc00187947 */ /* 0x000fec000383ffff */
.L_x_4033:
[----:B0-----:R0:W1:Y:S02]  /*18f50*/  SYNCS.PHASECHK.TRANS64.TRYWAIT P0, [R6+URZ+0x28c40], R17 ;  /* 0x028c4011060075a7 */ /* 0x001064000800017f */
[----:B-1----:R-:W-:Y:S05]  /*18f60*/  @!P0 NANOSLEEP.SYNCS 0x989680 ;  /* 0x009896800000895d */ /* 0x002fea0003900000 */
[----:B------:R-:W1:Y:S02]  /*18f70*/  @!P0 SYNCS.PHASECHK.TRANS64 P0, [R6+URZ+0x28c40], R17 ;  /* 0x028c4011060085a7 */ /* 0x000e64000800007f */
[----:B-1----:R-:W-:Y:S05]  /*18f80*/  @!P0 BRA `(.L_x_4033) ;  /* 0xfffffffc00f08947 */ /* 0x002fea000383ffff */
[----:B------:R-:W-:Y:S05]  /*18f90*/  BRA `(.L_x_4147) ;  /* 0xffffffc000ac7947 */ /* 0x000fea000383ffff */
.L_x_4034:
        /* <DEDUP_REMOVED lines=8> */
.L_x_4149:
[----:B------:R-:W-:Y:S05]  /*19020*/  BSYNC B1 ;  /* 0x0000000000017941 */ /* 0x000fea0003800000 */
.L_x_4148:
        /* <DEDUP_REMOVED lines=9> */
.L_x_4150:
[----:B------:R-:W-:Y:S02]  /*190c0*/  IMAD.MOV.U32 R13, RZ, RZ, R27 ;  /* 0x000000ffff0d7224 */ /* 0x000fe400078e001b */
[----:B------:R-:W-:Y:S02]  /*190d0*/  IMAD.MOV.U32 R12, RZ, RZ, 0x1 ;  /* 0x00000001ff0c7424 */ /* 0x000fe400078e00ff */
[----:B------:R-:W-:-:S07]  /*190e0*/  IMAD.MOV.U32 R2, RZ, RZ, R14 ;  /* 0x000000ffff027224 */ /* 0x000fce00078e000e */
[----:B------:R-:W-:Y:S05]  /*190f0*/  WARPSYNC.COLLECTIVE R15, `(.L_x_4151) ;  /* 0x000000000f087348 */ /* 0x000fea0003c00000 */
[----:B------:R0:W1:Y:S02]  /*19100*/  SHFL.IDX P6, R14, R13, R12, R11 ;  /* 0x0000000c0d0e7389 */ /* 0x00006400000c000b */
[----:B01----:R-:W-:Y:S01]  /*19110*/  ENDCOLLECTIVE ;  /* 0x000000000000791b */ /* 0x003fe20003800000 */
.L_x_4151:
        /* <DEDUP_REMOVED lines=11> */
.L_x_4152:
[----:B------:R-:W-:Y:S01]  /*191d0*/  IMAD.MOV.U32 R13, RZ, RZ, R27 ;  /* 0x000000ffff0d7224 */ /* 0x000fe200078e001b */
[----:B------:R-:W-:Y:S01]  /*191e0*/  MOV R12, 0x2 ;  /* 0x00000002000c7802 */ /* 0x000fe20000000f00 */
[----:B------:R-:W-:-:S07]  /*191f0*/  IMAD.MOV.U32 R2, RZ, RZ, R14 ;  /* 0x000000ffff027224 */ /* 0x000fce00078e000e */
[----:B------:R-:W-:Y:S05]  /*19200*/  WARPSYNC.COLLECTIVE R15, `(.L_x_4153) ;  /* 0x000000000f087348 */ /* 0x000fea0003c00000 */
[----:B------:R0:W1:Y:S02]  /*19210*/  SHFL.IDX P6, R14, R13, R12, R11 ;  /* 0x0000000c0d0e7389 */ /* 0x00006400000c000b */
[----:B01----:R-:W-:Y:S01]  /*19220*/  ENDCOLLECTIVE ;  /* 0x000000000000791b */ /* 0x003fe20003800000 */
.L_x_4153:
        /* <DEDUP_REMOVED lines=11> */
.L_x_4154:
[----:B------:R-:W-:Y:S02]  /*192e0*/  IMAD.MOV.U32 R13, RZ, RZ, R27 ;  /* 0x000000ffff0d7224 */ /* 0x000fe400078e001b */
[----:B------:R-:W-:Y:S02]  /*192f0*/  IMAD.MOV.U32 R12, RZ, RZ, 0x3 ;  /* 0x00000003ff0c7424 */ /* 0x000fe400078e00ff */
[----:B------:R-:W-:-:S07]  /*19300*/  IMAD.MOV.U32 R2, RZ, RZ, R14 ;  /* 0x000000ffff027224 */ /* 0x000fce00078e000e */
[----:B------:R-:W-:Y:S05]  /*19310*/  WARPSYNC.COLLECTIVE R15, `(.L_x_4155) ;  /* 0x000000000f087348 */ /* 0x000fea0003c00000 */
[----:B------:R0:W1:Y:S02]  /*19320*/  SHFL.IDX P6, R14, R13, R12, R11 ;  /* 0x0000000c0d0e7389 */ /* 0x00006400000c000b */
[----:B01----:R-:W-:Y:S01]  /*19330*/  ENDCOLLECTIVE ;  /* 0x000000000000791b */ /* 0x003fe20003800000 */
.L_x_4155:
[----:B------:R-:W-:-:S05]  /*19340*/  IADD3 R2, P0, R2, R0, RZ ;  /* 0x0000000002027210 */ /* 0x000fca0007f1e0ff */
[----:B------:R-:W-:-:S05]  /*19350*/  IMAD.X R3, RZ, RZ, R3, P0 ;  /* 0x000000ffff037224 */ /* 0x000fca00000e0603 */
[----:B------:R-:W-:Y:S01]  /*19360*/  @!PT LDS RZ, [RZ] ;  /* 0x00000000fffff984 */ /* 0x000fe20000000800 */
[----:B------:R-:W-:Y:S01]  /*19370*/  @!PT LDS RZ, [RZ] ;  /* 0x00000000fffff984 */ /* 0x000fe20000000800 */
[----:B------:R-:W-:Y:S01]  /*19380*/  @!PT LDS RZ, [RZ] ;  /* 0x00000000fffff984 */ /* 0x000fe20000000800 */
[----:B------:R0:W-:Y:S01]  /*19390*/  LDGSTS.E.BYPASS.LTC128B.128 [R21+0x23400], desc[UR40][R2.64], !P1 ;  /* 0x2340000002157fae */ /* 0x0001e2000c901d68 */
[----:B------:R-:W-:Y:S01]  /*193a0*/  MOV R13, R20 ;  /* 0x00000014000d7202 */ /* 0x000fe20000000f00 */
[----:B------:R-:W-:-:S07]  /*193b0*/  IMAD.MOV.U32 R27, RZ, RZ, R14 ;  /* 0x000000ffff1b7224 */ /* 0x000fce00078e000e */
[----:B0-----:R-:W-:Y:S05]  /*193c0*/  WARPSYNC.COLLECTIVE R15, `(.L_x_4156) ;  /* 0x000000000f087348 */ /* 0x001fea0003c00000 */
[----:B------:R1:W2:Y:S02]  /*193d0*/  SHFL.IDX P6, R14, R13, R12, R11 ;  /* 0x0000000c0d0e7389 */ /* 0x0002a400000c000b */
[----:B012---:R-:W-:Y:S01]  /*193e0*/  ENDCOLLECTIVE ;  /* 0x000000000000791b */ /* 0x007fe20003800000 */
.L_x_4156:
[----:B------:R-:W-:Y:S01]  /*193f0*/  IMAD.MOV.U32 R2, RZ, RZ, R14 ;  /* 0x000000ffff027224 */ /* 0x000fe200078e000e */
[----:B------:R-:W-:Y:S06]  /*19400*/  BRA `(.L_x_4157) ;  /* 0xffffffc0003c7947 */ /* 0x000fec000383ffff */
.L_x_4039:
[----:B---3--:R3:W4:Y:S02]  /*19410*/  SYNCS.PHASECHK.TRANS64.TRYWAIT P0, [R6+URZ+0x28c60], R17 ;  /* 0x028c6011060075a7 */ /* 0x008724000800017f */
[----:B----4-:R-:W-:Y:S05]  /*19420*/  @!P0 NANOSLEEP.SYNCS 0x989680 ;  /* 0x009896800000895d */ /* 0x010fea0003900000 */
[----:B------:R-:W4:Y:S02]  /*19430*/  @!P0 SYNCS.PHASECHK.TRANS64 P0, [R6+URZ+0x28c60], R17 ;  /* 0x028c6011060085a7 */ /* 0x000f24000800007f */
[----:B----4-:R-:W-:Y:S05]  /*19440*/  @!P0 BRA `(.L_x_4039) ;  /* 0xfffffffc00f08947 */ /* 0x010fea000383ffff */
[----:B------:R-:W-:Y:S05]  /*19450*/  BRA `(.L_x_4158) ;  /* 0xffffffc0008c7947 */ /* 0x000fea000383ffff */
.L_x_4040:
        /* <DEDUP_REMOVED lines=8> */
.L_x_4160:
[----:B------:R-:W-:Y:S05]  /*194e0*/  BSYNC B1 ;  /* 0x0000000000017941 */ /* 0x000fea0003800000 */
.L_x_4159:
[----:B------:R-:W-:Y:S01]  /*194f0*/  IMAD.MOV.U32 R13, RZ, RZ, R9 ;  /* 0x000000ffff0d7224 */ /* 0x000fe200078e0009 */
[----:B------:R-:W-:Y:S01]  /*19500*/  MOV R12, RZ ;  /* 0x000000ff000c7202 */ /* 0x000fe20000000f00 */
[----:B------:R-:W-:Y:S01]  /*19510*/  IMAD.MOV.U32 R11, RZ, RZ, 0x181f ;  /* 0x0000181fff0b7424 */ /* 0x000fe200078e00ff */
[C---:B------:R-:W-:Y:S01]  /*19520*/  LOP3.LUT P2, RZ, R22.reuse, 0x40, RZ, 0xc0, !PT ;  /* 0x0000004016ff7812 */ /* 0x040fe2000784c0ff */
[----:B------:R-:W-:Y:S01]  /*19530*/  IMAD.MOV.U32 R15, RZ, RZ, -0x1 ;  /* 0xffffffffff0f7424 */ /* 0x000fe200078e00ff */
[C---:B------:R-:W-:Y:S01]  /*19540*/  LOP3.LUT P1, RZ, R22.reuse, 0x20, RZ, 0xc0, !PT ;  /* 0x0000002016ff7812 */ /* 0x040fe2000782c0ff */
[----:B------:R-:W-:Y:S01]  /*19550*/  IMAD.MOV.U32 R3, RZ, RZ, R14 ;  /* 0x000000ffff037224 */ /* 0x000fe200078e000e */
[----:B------:R-:W-:Y:S01]  /*19560*/  LOP3.LUT R22, R22, 0xffffdfff, RZ, 0xc0, !PT ;  /* 0xffffdfff16167812 */ /* 0x000fe200078ec0ff */
[----:B------:R-:W-:-:S10]  /*19570*/  IMAD R17, R17, 0x2, R23 ;  /* 0x0000000211117824 */ /* 0x000fd400078e0217 */
[----:B------:R-:W-:Y:S05]  /*19580*/  WARPSYNC.COLLECTIVE R15, `(.L_x_4161) ;  /* 0x000000000f087348 */ /* 0x000fea0003c00000 */
[----:B------:R0:W1:Y:S02]  /*19590*/  SHFL.IDX P6, R14, R13, R12, R11 ;  /* 0x0000000c0d0e7389 */ /* 0x00006400000c000b */
[----:B01----:R-:W-:Y:S01]  /*195a0*/  ENDCOLLECTIVE ;  /* 0x000000000000791b */ /* 0x003fe20003800000 */
.L_x_4161:
[----:B------:R-:W-:-:S04]  /*195b0*/  @P3 LOP3.LUT R22, R22, 0x2000, RZ, 0xfc, !PT ;  /* 0x0000200016163812 */ /* 0x000fc800078efcff */
[C---:B------:R-:W-:Y:S01]  /*195c0*/  LOP3.LUT P3, RZ, R22.reuse, 0x10, RZ, 0xc0, !PT ;  /* 0x0000001016ff7812 */ /* 0x040fe2000786c0ff */
[----:B------:R-:W-:Y:S02]  /*195d0*/  IMAD.MOV.U32 R13, RZ, RZ, R10 ;  /* 0x000000ffff0d7224 */ /* 0x000fe400078e000a */
[----:B------:R-:W-:Y:S02]  /*195e0*/  IMAD.MOV.U32 R12, RZ, RZ, 0x1 ;  /* 0x00000001ff0c7424 */ /* 0x000fe400078e00ff */
[----:B------:R-:W-:Y:S01]  /*195f0*/  IMAD.MOV.U32 R2, RZ, RZ, R14 ;  /* 0x000000ffff027224 */ /* 0x000fe200078e000e */
[C---:B------:R-:W-:Y:S02]  /*19600*/  LOP3.LUT P6, RZ, R22.reuse, 0x80, RZ, 0xc0, !PT ;  /* 0x0000008016ff7812 */ /* 0x040fe400078cc0ff */
[----:B------:R-:W-:Y:S02]  /*19610*/  LOP3.LUT R22, R22, 0xffff7fff, RZ, 0xc0, !PT ;  /* 0xffff7fff16167812 */ /* 0x000fe400078ec0ff */
[----:B------:R-:W-:-:S03]  /*19620*/  IADD3 R2, P0, R2, R0, RZ ;  /* 0x0000000002027210 */ /* 0x000fc60007f1e0ff */
[----:B------:R-:W-:Y:S02]  /*19630*/  @P3 LOP3.LUT R22, R22, 0x8000, RZ, 0xfc, !PT ;  /* 0x0000800016163812 */ /* 0x000fe400078efcff */
        /* <DEDUP_REMOVED lines=9> */
.L_x_4162:
        /* <DEDUP_REMOVED lines=11> */
[----:B------:R-:W-:-:S03]  /*19780*/  MOV R5, R14 ;  /* 0x0000000e00057202 */ /* 0x000fc60000000f00 */
[----:B------:R0:W-:Y:S04]  /*19790*/  LDGSTS.E.BYPASS.LTC128B.128 [R17+0xc400], desc[UR40][R2.64+0x300], P0 ;  /* 0x0c40030002117fae */ /* 0x0001e80008101d68 */
[----:B0-----:R-:W-:Y:S05]  /*197a0*/  WARPSYNC.COLLECTIVE R15, `(.L_x_4163) ;  /* 0x000000000f087348 */ /* 0x001fea0003c00000 */
[----:B------:R1:W2:Y:S02]  /*197b0*/  SHFL.IDX P6, R14, R13, R12, R11 ;  /* 0x0000000c0d0e7389 */ /* 0x0002a400000c000b */
[----:B012---:R-:W-:Y:S01]  /*197c0*/  ENDCOLLECTIVE ;  /* 0x000000000000791b */ /* 0x007fe20003800000 */
.L_x_4163:
        /* <DEDUP_REMOVED lines=19> */
.L_x_4164:
        /* <DEDUP_REMOVED lines=14> */
.L_x_4165:
        /* <DEDUP_REMOVED lines=16> */
.L_x_4166:
        /* <DEDUP_REMOVED lines=14> */
.L_x_4167:
[----:B------:R-:W-:Y:S05]  /*19bc0*/  BRA `(.L_x_4168) ;  /* 0xffffffbc00f87947 */ /* 0x000fea000383ffff */
.L_x_4048:
[----:B------:R-:W-:Y:S01]  /*19bd0*/  BSSY B0, `(.L_x_4169) ;  /* 0x0000008000007945 */ /* 0x000fe20003800000 */
[----:B------:R-:W-:Y:S02]  /*19be0*/  IMAD.MOV.U32 R13, RZ, RZ, R16 ;  /* 0x000000ffff0d7224 */ /* 0x000fe400078e0010 */
[----:B------:R-:W-:Y:S02]  /*19bf0*/  IMAD.MOV.U32 R12, RZ, RZ, RZ ;  /* 0x000000ffff0c7224 */ /* 0x000fe400078e00ff */
[----:B------:R-:W-:Y:S02]  /*19c00*/  IMAD.MOV.U32 R11, RZ, RZ, 0x1f ;  /* 0x0000001fff0b7424 */ /* 0x000fe400078e00ff */
[----:B------:R-:W-:-:S07]  /*19c10*/  IMAD.MOV.U32 R15, RZ, RZ, -0x1 ;  /* 0xffffffffff0f7424 */ /* 0x000fce00078e00ff */
[----:B-123--:R-:W-:Y:S05]  /*19c20*/  WARPSYNC.COLLECTIVE R15, `(.L_x_4170) ;  /* 0x000000000f087348 */ /* 0x00efea0003c00000 */
[----:B------:R0:W4:Y:S02]  /*19c30*/  SHFL.IDX P6, R14, R13, R12, R11 ;  /* 0x0000000c0d0e7389 */ /* 0x00012400000c000b */
[----:B01234-:R-:W-:Y:S01]  /*19c40*/  ENDCOLLECTIVE ;  /* 0x000000000000791b */ /* 0x01ffe20003800000 */
.L_x_4170:
[----:B------:R-:W-:Y:S05]  /*19c50*/  BSYNC B0 ;  /* 0x0000000000007941 */ /* 0x000fea0003800000 */
.L_x_4169:
        /* <DEDUP_REMOVED lines=9> */
.L_x_4171:
[----:B------:R-:W-:Y:S02]  /*19cf0*/  ULDC UR4, c[0x0][0xc3c] ;  /* 0x00030f0000047ab9 */ /* 0x000fe40000000800 */
[----:B------:R-:W-:-:S13]  /*19d00*/  ISETP.GE.OR P1, PT, R5, UR4, !P0 ;  /* 0x0000000405007c0c */ /* 0x000fda000c726670 */
[----:B------:R-:W0:Y:S01]  /*19d10*/  @!P1 LDC.64 R2, c[0x0][0xc80] ;  /* 0x00032000ff029b82 */ /* 0x000e220000000a00 */
[----:B------:R-:W-:Y:S02]  /*19d20*/  IMAD.MOV.U32 R11, RZ, RZ, RZ ;  /* 0x000000ffff0b7224 */ /* 0x000fe400078e00ff */
[----:B------:R-:W-:Y:S02]  /*19d30*/  IMAD.MOV.U32 R4, RZ, RZ, R14 ;  /* 0x000000ffff047224 */ /* 0x000fe400078e000e */
[----:B0-----:R-:W-:-:S06]  /*19d40*/  @!P1 IMAD.WIDE R2, R5, 0x4, R2 ;  /* 0x0000000405029825 */ /* 0x001fcc00078e0202 */
[----:B------:R0:W2:Y:S01]  /*19d50*/  @!P1 LDG.E R3, desc[UR40][R2.64] ;  /* 0x0000002802039981 */ /* 0x0000a2000c1e1900 */
[C---:B------:R-:W-:Y:S02]  /*19d60*/  ISETP.GE.U32.AND P2, PT, R8.reuse, 0x2, PT ;  /* 0x000000020800780c */ /* 0x040fe40003f46070 */
[C---:B------:R-:W-:Y:S02]  /*19d70*/  ISETP.GE.U32.AND P3, PT, R8.reuse, 0x4, PT ;  /* 0x000000040800780c */ /* 0x040fe40003f66070 */
[C---:B------:R-:W-:Y:S02]  /*19d80*/  ISETP.GE.U32.AND P4, PT, R8.reuse, 0x8, PT ;  /* 0x000000080800780c */ /* 0x040fe40003f86070 */
[C---:B------:R-:W-:Y:S01]  /*19d90*/  ISETP.GE.U32.AND P5, PT, R8.reuse, 0x10, PT ;  /* 0x000000100800780c */ /* 0x040fe20003fa6070 */
[----:B0-----:R-:W-:Y:S01]  /*19da0*/  IMAD.MOV.U32 R2, RZ, RZ, RZ ;  /* 0x000000ffff027224 */ /* 0x001fe200078e00ff */
[----:B--2---:R-:W-:Y:S02]  /*19db0*/  @!P1 MOV R2, R3 ;  /* 0x0000000300029202 */ /* 0x004fe40000000f00 */
[----:B------:R-:W-:-:S03]  /*19dc0*/  ISETP.NE.AND P1, PT, R8, RZ, PT ;  /* 0x000000ff0800720c */ /* 0x000fc60003f25270 */
[----:B------:R-:W-:-:S10]  /*19dd0*/  IMAD.MOV.U32 R13, RZ, RZ, R2 ;  /* 0x000000ffff0d7224 */ /* 0x000fd400078e0002 */
[----:B------:R-:W-:Y:S05]  /*19de0*/  WARPSYNC.COLLECTIVE R15, `(.L_x_4172) ;  /* 0x000000000f087348 */ /* 0x000fea0003c00000 */
[----:B------:R0:W1:Y:S02]  /*19df0*/  SHFL.UP P6, R14, R13, R12, R11 ;  /* 0x0400000c0d0e7389 */ /* 0x00006400000c000b */
[----:B01----:R-:W-:Y:S01]  /*19e00*/  ENDCOLLECTIVE ;  /* 0x000000000000791b */ /* 0x003fe20003800000 */
.L_x_4172:
[----:B------:R-:W-:Y:S01]  /*19e10*/  IMAD.MOV.U32 R12, RZ, RZ, 0x2 ;  /* 0x00000002ff0c7424 */ /* 0x000fe200078e00ff */
[----:B------:R-:W-:-:S05]  /*19e20*/  SEL R5, R14, RZ, P1 ;  /* 0x000000ff0e057207 */ /* 0x000fca0000800000 */
[----:B------:R-:W-:-:S04]  /*19e30*/  IMAD.IADD R5, R2, 0x1, R5 ;  /* 0x0000000102057824 */ /* 0x000fc800078e0205 */
[----:B------:R-:W-:-:S07]  /*19e40*/  IMAD.MOV.U32 R13, RZ, RZ, R5 ;  /* 0x000000ffff0d7224 */ /* 0x000fce00078e0005 */
[----:B------:R-:W-:Y:S05]  /*19e50*/  WARPSYNC.COLLECTIVE R15, `(.L_x_4173) ;  /* 0x000000000f087348 */ /* 0x000fea0003c00000 */
[----:B------:R0:W1:Y:S02]  /*19e60*/  SHFL.UP P6, R14, R13, R12, R11 ;  /* 0x0400000c0d0e7389 */ /* 0x00006400000c000b */
[----:B01----:R-:W-:Y:S01]  /*19e70*/  ENDCOLLECTIVE ;  /* 0x000000000000791b */ /* 0x003fe20003800000 */
.L_x_4173:
[----:B------:R-:W-:Y:S02]  /*19e80*/  MOV R12, 0x4 ;  /* 0x00000004000c7802 */ /* 0x000fe40000000f00 */
[----:B------:R-:W-:-:S05]  /*19e90*/  SEL R6, R14, RZ, P2 ;  /* 0x000000ff0e067207 */ /* 0x000fca0001000000 */
[----:B------:R-:W-:-:S04]  /*19ea0*/  IMAD.IADD R6, R5, 0x1, R6 ;  /* 0x0000000105067824 */ /* 0x000fc800078e0206 */
[----:B------:R-:W-:-:S07]  /*19eb0*/  IMAD.MOV.U32 R13, RZ, RZ, R6 ;  /* 0x000000ffff0d7224 */ /* 0x000fce00078e0006 */
[----:B------:R-:W-:Y:S05]  /*19ec0*/  WARPSYNC.COLLECTIVE R15, `(.L_x_4174) ;  /* 0x000000000f087348 */ /* 0x000fea0003c00000 */
[----:B------:R0:W1:Y:S02]  /*19ed0*/  SHFL.UP P6, R14, R13, R12, R11 ;  /* 0x0400000c0d0e7389 */ /* 0x00006400000c000b */
[----:B01----:R-:W-:Y:S01]  /*19ee0*/  ENDCOLLECTIVE ;  /* 0x000000000000791b */ /* 0x003fe20003800000 */
.L_x_4174:
[----:B------:R-:W-:Y:S01]  /*19ef0*/  IMAD.MOV.U32 R12, RZ, RZ, 0x8 ;  /* 0x00000008ff0c7424 */ /* 0x000fe200078e00ff */
[----:B------:R-:W-:-:S05]  /*19f00*/  SEL R7, R14, RZ, P3 ;  /* 0x000000ff0e077207 */ /* 0x000fca0001800000 */
[----:B------:R-:W-:-:S04]  /*19f10*/  IMAD.IADD R7, R6, 0x1, R7 ;  /* 0x0000000106077824 */ /* 0x000fc800078e0207 */
[----:B------:R-:W-:-:S07]  /*19f20*/  IMAD.MOV.U32 R13, RZ, RZ, R7 ;  /* 0x000000ffff0d7224 */ /* 0x000fce00078e0007 */
[----:B------:R-:W-:Y:S05]  /*19f30*/  WARPSYNC.COLLECTIVE R15, `(.L_x_4175) ;  /* 0x000000000f087348 */ /* 0x000fea0003c00000 */
[----:B------:R0:W1:Y:S02]  /*19f40*/  SHFL.UP P6, R14, R13, R12, R11 ;  /* 0x0400000c0d0e7389 */ /* 0x00006400000c000b */
[----:B01----:R-:W-:Y:S01]  /*19f50*/  ENDCOLLECTIVE ;  /* 0x000000000000791b */ /* 0x003fe20003800000 */
.L_x_4175:
[----:B------:R-:W-:Y:S01]  /*19f60*/  IMAD.MOV.U32 R12, RZ, RZ, 0x10 ;  /* 0x00000010ff0c7424 */ /* 0x000fe200078e00ff */
[----:B------:R-:W-:-:S05]  /*19f70*/  SEL R14, R14, RZ, P4 ;  /* 0x000000ff0e0e7207 */ /* 0x000fca0002000000 */
[----:B------:R-:W-:-:S04]  /*19f80*/  IMAD.IADD R5, R7, 0x1, R14 ;  /* 0x0000000107057824 */ /* 0x000fc800078e020e */
[----:B------:R-:W-:-:S07]  /*19f90*/  IMAD.MOV.U32 R13, RZ, RZ, R5 ;  /* 0x000000ffff0d7224 */ /* 0x000fce00078e0005 */
[----:B------:R-:W-:Y:S05]  /*19fa0*/  WARPSYNC.COLLECTIVE R15, `(.L_x_4176) ;  /* 0x000000000f087348 */ /* 0x000fea0003c00000 */
[----:B------:R0:W1:Y:S02]  /*19fb0*/  SHFL.UP P6, R14, R13, R12, R11 ;  /* 0x0400000c0d0e7389 */ /* 0x00006400000c000b */
[----:B01----:R-:W-:Y:S01]  /*19fc0*/  ENDCOLLECTIVE ;  /* 0x000000000000791b */ /* 0x003fe20003800000 */
.L_x_4176:
        /* <DEDUP_REMOVED lines=8> */
.L_x_4177:
[----:B------:R-:W-:Y:S05]  /*1a050*/  BRA `(.L_x_4178) ;  /* 0xffffffc0008c7947 */ /* 0x000fea000383ffff */
.L_x_4053:
        /* <DEDUP_REMOVED lines=8> */
.L_x_4180:
[----:B------:R-:W-:Y:S05]  /*1a0e0*/  BSYNC B0 ;  /* 0x0000000000007941 */ /* 0x000fea0003800000 */
.L_x_4179:
        /* <DEDUP_REMOVED lines=8> */
.L_x_4181:
[----:B------:R-:W-:Y:S01]  /*1a170*/  IMAD.MOV.U32 R12, RZ, RZ, 0x4 ;  /* 0x00000004ff0c7424 */ /* 0x000fe200078e00ff */
[----:B------:R-:W-:-:S05]  /*1a180*/  SEL R14, R14, RZ, P2 ;  /* 0x000000ff0e0e7207 */ /* 0x000fca0001000000 */
[----:B------:R-:W-:-:S04]  /*1a190*/  IMAD.IADD R3, R13, 0x1, R14 ;  /* 0x000000010d037824 */ /* 0x000fc800078e020e */
[----:B------:R-:W-:-:S07]  /*1a1a0*/  IMAD.MOV.U32 R13, RZ, RZ, R3 ;  /* 0x000000ffff0d7224 */ /* 0x000fce00078e0003 */
[----:B------:R-:W-:Y:S05]  /*1a1b0*/  WARPSYNC.COLLECTIVE R15, `(.L_x_4182) ;  /* 0x000000000f087348 */ /* 0x000fea0003c00000 */
[----:B------:R0:W1:Y:S02]  /*1a1c0*/  SHFL.UP P6, R14, R13, R12, R11 ;  /* 0x0400000c0d0e7389 */ /* 0x00006400000c000b */
[----:B01----:R-:W-:Y:S01]  /*1a1d0*/  ENDCOLLECTIVE ;  /* 0x000000000000791b */ /* 0x003fe20003800000 */
.L_x_4182:
[----:B------:R-:W-:Y:S02]  /*1a1e0*/  MOV R12, 0x8 ;  /* 0x00000008000c7802 */ /* 0x000fe40000000f00 */
[----:B------:R-:W-:-:S05]  /*1a1f0*/  SEL R14, R14, RZ, P3 ;  /* 0x000000ff0e0e7207 */ /* 0x000fca0001800000 */
[----:B------:R-:W-:-:S04]  /*1a200*/  IMAD.IADD R5, R3, 0x1, R14 ;  /* 0x0000000103057824 */ /* 0x000fc800078e020e */
[----:B------:R-:W-:-:S07]  /*1a210*/  IMAD.MOV.U32 R13, RZ, RZ, R5 ;  /* 0x000000ffff0d7224 */ /* 0x000fce00078e0005 */
[----:B------:R-:W-:Y:S05]  /*1a220*/  WARPSYNC.COLLECTIVE R15, `(.L_x_4183) ;  /* 0x000000000f087348 */ /* 0x000fea0003c00000 */
[----:B------:R0:W1:Y:S02]  /*1a230*/  SHFL.UP P6, R14, R13, R12, R11 ;  /* 0x0400000c0d0e7389 */ /* 0x00006400000c000b */
[----:B01----:R-:W-:Y:S01]  /*1a240*/  ENDCOLLECTIVE ;  /* 0x000000000000791b */ /* 0x003fe20003800000 */
.L_x_4183:
[----:B------:R-:W-:Y:S01]  /*1a250*/  IMAD.MOV.U32 R12, RZ, RZ, 0x10 ;  /* 0x00000010ff0c7424 */ /* 0x000fe200078e00ff */
[----:B------:R-:W-:-:S05]  /*1a260*/  SEL R6, R14, RZ, P4 ;  /* 0x000000ff0e067207 */ /* 0x000fca0002000000 */
[----:B------:R-:W-:-:S04]  /*1a270*/  IMAD.IADD R6, R5, 0x1, R6 ;  /* 0x0000000105067824 */ /* 0x000fc800078e0206 */
[----:B------:R-:W-:-:S07]  /*1a280*/  IMAD.MOV.U32 R13, RZ, RZ, R6 ;  /* 0x000000ffff0d7224 */ /* 0x000fce00078e0006 */
[----:B------:R-:W-:Y:S05]  /*1a290*/  WARPSYNC.COLLECTIVE R15, `(.L_x_4184) ;  /* 0x000000000f087348 */ /* 0x000fea0003c00000 */
[----:B------:R0:W1:Y:S02]  /*1a2a0*/  SHFL.UP P6, R14, R13, R12, R11 ;  /* 0x0400000c0d0e7389 */ /* 0x00006400000c000b */
[----:B01----:R-:W-:Y:S01]  /*1a2b0*/  ENDCOLLECTIVE ;  /* 0x000000000000791b */ /* 0x003fe20003800000 */
.L_x_4184:
        /* <DEDUP_REMOVED lines=8> */
.L_x_4185:
[----:B------:R-:W-:Y:S05]  /*1a340*/  BRA `(.L_x_4186) ;  /* 0xffffffc0006c7947 */ /* 0x000fea000383ffff */
.L_x_4055:
[----:B------:R-:W-:Y:S01]  /*1a350*/  BSSY B0, `(.L_x_4187) ;  /* 0x0000006000007945 */ /* 0x000fe20003800000 */
[----:B------:R-:W-:Y:S02]  /*1a360*/  PLOP3.LUT P6, PT, P6, PT, PT, 0x8, 0x0 ;  /* 0x000000000000781c */ /* 0x000fe400037ce170 */
[----:B------:R-:W-:-:S11]  /*1a370*/  MOV R15, 0xffffffff ;  /* 0xffffffff000f7802 */ /* 0x000fd60000000f00 */
[----:B0-----:R-:W-:Y:S05]  /*1a380*/  WARPSYNC.COLLECTIVE R15, `(.L_x_4188) ;  /* 0x000000000f087348 */ /* 0x001fea0003c00000 */
[----:B------:R-:W-:Y:S01]  /*1a390*/  VOTE.ANY R14, PT, P6 ;  /* 0x00000000000e7806 */ /* 0x000fe200030e0100 */
[----:B0-----:R-:W-:Y:S06]  /*1a3a0*/  ENDCOLLECTIVE ;  /* 0x000000000000791b */ /* 0x001fec0003800000 */
.L_x_4188:
[----:B------:R-:W-:Y:S05]  /*1a3b0*/  BSYNC B0 ;  /* 0x0000000000007941 */ /* 0x000fea0003800000 */
.L_x_4187:
        /* <DEDUP_REMOVED lines=9> */
.L_x_4189:
[----:B------:R-:W-:Y:S01]  /*1a450*/  IMAD.MOV.U32 R17, RZ, RZ, R14 ;  /* 0x000000ffff117224 */ /* 0x000fe200078e000e */
[----:B------:R-:W-:Y:S06]  /*1a460*/  BRA `(.L_x_4190) ;  /* 0xffffffc0005c7947 */ /* 0x000fec000383ffff */
.L_x_4057:
[----:B------:R-:W-:Y:S01]  /*1a470*/  BSSY B0, `(.L_x_4191) ;  /* 0x0000007000007945 */ /* 0x000fe20003800000 */
[----:B------:R-:W-:Y:S01]  /*1a480*/  IMAD.MOV.U32 R13, RZ, RZ, R3 ;  /* 0x000000ffff0d7224 */ /* 0x000fe200078e0003 */
[----:B------:R-:W-:Y:S01]  /*1a490*/  MOV R11, 0x1f ;  /* 0x0000001f000b7802 */ /* 0x000fe20000000f00 */
[----:B------:R-:W-:-:S07]  /*1a4a0*/  IMAD.MOV.U32 R15, RZ, RZ, -0x1 ;  /* 0xffffffffff0f7424 */ /* 0x000fce00078e00ff */
[----:B012---:R-:W-:Y:S05]  /*1a4b0*/  WARPSYNC.COLLECTIVE R15, `(.L_x_4192) ;  /* 0x000000000f087348 */ /* 0x007fea0003c00000 */
[----:B------:R3:W4:Y:S02]  /*1a4c0*/  SHFL.IDX P6, R14, R13, R12, R11 ;  /* 0x0000000c0d0e7389 */ /* 0x00072400000c000b */
[----:B01234-:R-:W-:Y:S01]  /*1a4d0*/  ENDCOLLECTIVE ;  /* 0x000000000000791b */ /* 0x01ffe20003800000 */
.L_x_4192:
[----:B------:R-:W-:Y:S05]  /*1a4e0*/  BSYNC B0 ;  /* 0x0000000000007941 */ /* 0x000fea0003800000 */
.L_x_4191:
[----:B------:R-:W-:Y:S05]  /*1a4f0*/  BRA `(.L_x_4056) ;  /* 0xffffffc000547947 */ /* 0x000fea000383ffff */
.L_x_4061:
[----:B0-----:R0:W1:Y:S02]  /*1a500*/  SYNCS.PHASECHK.TRANS64.TRYWAIT P0, [R4+URZ+0x28c20], R0 ;  /* 0x028c2000040075a7 */ /* 0x001064000800017f */
[----:B-1----:R-:W-:Y:S05]  /*1a510*/  @!P0 NANOSLEEP.SYNCS 0x989680 ;  /* 0x009896800000895d */ /* 0x002fea0003900000 */
[----:B------:R-:W1:Y:S02]  /*1a520*/  @!P0 SYNCS.PHASECHK.TRANS64 P0, [R4+URZ+0x28c20], R0 ;  /* 0x028c2000040085a7 */ /* 0x000e64000800007f */
[----:B-1----:R-:W-:Y:S05]  /*1a530*/  @!P0 BRA `(.L_x_4061) ;  /* 0xfffffffc00f08947 */ /* 0x002fea000383ffff */
[----:B------:R-:W-:Y:S05]  /*1a540*/  BRA `(.L_x_4193) ;  /* 0xffffffc400407947 */ /* 0x000fea000383ffff */
.L_x_4062:
        /* <DEDUP_REMOVED lines=8> */
[----:B0-23--:R-:W-:Y:S05]  /*1a5d0*/  WARPSYNC.COLLECTIVE R15, `(.L_x_4195) ;  /* 0x000000000f087348 */ /* 0x00dfea0003c00000 */
[----:B------:R1:W4:Y:S02]  /*1a5e0*/  SHFL.IDX P6, R14, R13, R12, R11 ;  /* 0x0000000c0d0e7389 */ /* 0x00032400000c000b */
[----:B01234-:R-:W-:Y:S01]  /*1a5f0*/  ENDCOLLECTIVE ;  /* 0x000000000000791b */ /* 0x01ffe20003800000 */
.L_x_4195:
[----:B------:R-:W-:Y:S05]  /*1a600*/  BSYNC B0 ;  /* 0x0000000000007941 */ /* 0x000fea0003800000 */
.L_x_4194:
[----:B------:R-:W-:Y:S05]  /*1a610*/  BRA `(.L_x_4196) ;  /* 0xffffffc400287947 */ /* 0x000fea000383ffff */
.L_x_4063:
[----:B------:R-:W-:Y:S01]  /*1a620*/  BSSY B0, `(.L_x_4197) ;  /* 0x0000006000007945 */ /* 0x000fe20003800000 */
[----:B------:R-:W-:-:S07]  /*1a630*/  IMAD.MOV.U32 R15, RZ, RZ, -0x1 ;  /* 0xffffffffff0f7424 */ /* 0x000fce00078e00ff */
[----:B0-23--:R-:W-:Y:S05]  /*1a640*/  WARPSYNC.COLLECTIVE R15, `(.L_x_4198) ;  /* 0x000000000f0c7348 */ /* 0x00dfea0003c00000 */
[----:B------:R-:W-:Y:S02]  /*1a650*/  ELECT P6, UR62, PT ;  /* 0x00000000003e782f */ /* 0x000fe400038c0000 */
[----:B------:R-:W-:Y:S01]  /*1a660*/  MOV R14, UR62 ;  /* 0x0000003e000e7c02 */ /* 0x000fe20008000f00 */
[----:B0-23--:R-:W-:Y:S10]  /*1a670*/  ENDCOLLECTIVE ;  /* 0x000000000000791b */ /* 0x00dff40003800000 */
.L_x_4198:
[----:B------:R-:W-:Y:S05]  /*1a680*/  BSYNC B0 ;  /* 0x0000000000007941 */ /* 0x000fea0003800000 */
.L_x_4197:
[----:B------:R-:W-:Y:S05]  /*1a690*/  BRA `(.L_x_4199) ;  /* 0xffffffc4001c7947 */ /* 0x000fea000383ffff */
.L_x_4065:
[----:B0-----:R0:W1:Y:S02]  /*1a6a0*/  SYNCS.PHASECHK.TRANS64.TRYWAIT P1, [R5+URZ+0x28c40], R0 ;  /* 0x028c4000050075a7 */ /* 0x001064000802017f */
[----:B-1----:R-:W-:Y:S05]  /*1a6b0*/  @!P1 NANOSLEEP.SYNCS 0x989680 ;  /* 0x009896800000995d */ /* 0x002fea0003900000 */
[----:B------:R-:W1:Y:S02]  /*1a6c0*/  @!P1 SYNCS.PHASECHK.TRANS64 P1, [R5+URZ+0x28c40], R0 ;  /* 0x028c4000050095a7 */ /* 0x000e64000802007f */
[----:B-1----:R-:W-:Y:S05]  /*1a6d0*/  @!P1 BRA `(.L_x_4065) ;  /* 0xfffffffc00f09947 */ /* 0x002fea000383ffff */
[----:B------:R-:W-:Y:S05]  /*1a6e0*/  BRA `(.L_x_4200) ;  /* 0xffffffc400387947 */ /* 0x000fea000383ffff */
.L_x_4067:
[----:B-1----:R1:W4:Y:S02]  /*1a6f0*/  SYNCS.PHASECHK.TRANS64.TRYWAIT P1, [R25+URZ+0x28c40], R2 ;  /* 0x028c4002190075a7 */ /* 0x002324000802017f */
[----:B----4-:R-:W-:Y:S05]  /*1a700*/  @!P1 NANOSLEEP.SYNCS 0x989680 ;  /* 0x009896800000995d */ /* 0x010fea0003900000 */
[----:B------:R-:W4:Y:S02]  /*1a710*/  @!P1 SYNCS.PHASECHK.TRANS64 P1, [R25+URZ+0x28c40], R2 ;  /* 0x028c4002190095a7 */ /* 0x000f24000802007f */
[----:B----4-:R-:W-:Y:S05]  /*1a720*/  @!P1 BRA `(.L_x_4067) ;  /* 0xfffffffc00f09947 */ /* 0x010fea000383ffff */
[----:B------:R-:W-:Y:S05]  /*1a730*/  BRA `(.L_x_4201) ;  /* 0xffffffc400447947 */ /* 0x000fea000383ffff */
.L_x_4069:
[----:B----4-:R4:W0:Y:S02]  /*1a740*/  SYNCS.PHASECHK.TRANS64.TRYWAIT P1, [R5+URZ+0x28c60], R0 ;  /* 0x028c6000050075a7 */ /* 0x010824000802017f */
[----:B0-----:R-:W-:Y:S05]  /*1a750*/  @!P1 NANOSLEEP.SYNCS 0x989680 ;  /* 0x009896800000995d */ /* 0x001fea0003900000 */
[----:B------:R-:W0:Y:S02]  /*1a760*/  @!P1 SYNCS.PHASECHK.TRANS64 P1, [R5+URZ+0x28c60], R0 ;  /* 0x028c6000050095a7 */ /* 0x000e24000802007f */
[----:B0-----:R-:W-:Y:S05]  /*1a770*/  @!P1 BRA `(.L_x_4069) ;  /* 0xfffffffc00f09947 */ /* 0x001fea000383ffff */
[----:B------:R-:W-:Y:S05]  /*1a780*/  BRA `(.L_x_4202) ;  /* 0xffffffc400407947 */ /* 0x000fea000383ffff */
.L_x_4203:
        /* <DEDUP_REMOVED lines=15> */
.L_x_15533:


//--------------------- .text._ZN7cutlass13device_kernelIN5flash11enable_sm90INS1_16FlashAttnFwdSm90INS1_25CollectiveMainloopFwdSm90ILi2EN4cute5tupleIJNS5_1CILi1EEES8_S8_EEENS6_IJNS7_ILi64EEESA_SA_EEELi512ENS_6half_tEfNS_4arch4Sm90ELb0ELb0ELb0ELb1ELb1ELb0ELb1ELb0ELb0ELb1ELb0ELb0EEENS1_21CollectiveEpilogueFwdINS6_IJSA_NS7_ILi512EEESA_EEES9_SC_SE_Li256ELb1ELb1ELb0ELb0EEENS1_36VarlenDynamicPersistentTileSchedulerILi64ELi64ELi256ELi128ELb0ELb1ELb1ELb0ELb1ELb1EEEEEEEEEvNT_6ParamsE --------------------------
	.section	.text._ZN7cutlass13device_kernelIN5flash11enable_sm90INS1_16FlashAttnFwdSm90INS1_25CollectiveMainloopFwdSm90ILi2EN4cute5tupleIJNS5_1CILi1EEES8_S8_EEENS6_IJNS7_ILi64EEESA_SA_EEELi512ENS_6half_tEfNS_4arch4Sm90ELb0ELb0ELb0ELb1ELb1ELb0ELb1ELb0ELb0ELb1ELb0ELb0EEENS1_21CollectiveEpilogueFwdINS6_IJSA_NS7_ILi512EEESA_EEES9_SC_SE_Li256ELb1ELb1ELb0ELb0EEENS1_36VarlenDynamicPersistentTileSchedulerILi64ELi64ELi256ELi128ELb0ELb1ELb1ELb0ELb1ELb1EEEEEEEEEvNT_6ParamsE,"ax",@progbits
	.align	128
.text._ZN7cutlass13device_kernelIN5flash11enable_sm90INS1_16FlashAttnFwdSm90INS1_25CollectiveMainloopFwdSm90ILi2EN4cute5tupleIJNS5_1CILi1EEES8_S8_EEENS6_IJNS7_ILi64EEESA_SA_EEELi512ENS_6half_tEfNS_4arch4Sm90ELb0ELb0ELb0ELb1ELb1ELb0ELb1ELb0ELb0ELb1ELb0ELb0EEENS1_21CollectiveEpilogueFwdINS6_IJSA_NS7_ILi512EEESA_EEES9_SC_SE_Li256ELb1ELb1ELb0ELb0EEENS1_36VarlenDynamicPersistentTileSchedulerILi64ELi64ELi256ELi128ELb0ELb1ELb1ELb0ELb1ELb1EEEEEEEEEvNT_6ParamsE:
        .type           _ZN7cutlass13device_kernelIN5flash11enable_sm90INS1_16FlashAttnFwdSm90INS1_25CollectiveMainloopFwdSm90ILi2EN4cute5tupleIJNS5_1CILi1EEES8_S8_EEENS6_IJNS7_ILi64EEESA_SA_EEELi512ENS_6half_tEfNS_4arch4Sm90ELb0ELb0ELb0ELb1ELb1ELb0ELb1ELb0ELb0ELb1ELb0ELb0EEENS1_21CollectiveEpilogueFwdINS6_IJSA_NS7_ILi512EEESA_EEES9_SC_SE_Li256ELb1ELb1ELb0ELb0EEENS1_36VarlenDynamicPersistentTileSchedulerILi64ELi64ELi256ELi128ELb0ELb1ELb1ELb0ELb1ELb1EEEEEEEEEvNT_6ParamsE,@function
        .size           _ZN7cutlass13device_kernelIN5flash11enable_sm90INS1_16FlashAttnFwdSm90INS1_25CollectiveMainloopFwdSm90ILi2EN4cute5tupleIJNS5_1CILi1EEES8_S8_EEENS6_IJNS7_ILi64EEESA_SA_EEELi512ENS_6half_tEfNS_4arch4Sm90ELb0ELb0ELb0ELb1ELb1ELb0ELb1ELb0ELb0ELb1ELb0ELb0EEENS1_21CollectiveEpilogueFwdINS6_IJSA_NS7_ILi512EEESA_EEES9_SC_SE_Li256ELb1ELb1ELb0ELb0EEENS1_36VarlenDynamicPersistentTileSchedulerILi64ELi64ELi256ELi128ELb0ELb1ELb1ELb0ELb1ELb1EEEEEEEEEvNT_6ParamsE,(.L_x_15534 - _ZN7cutlass13device_kernelIN5flash11enable_sm90INS1_16FlashAttnFwdSm90INS1_25CollectiveMainloopFwdSm90ILi2EN4cute5tupleIJNS5_1CILi1EEES8_S8_EEENS6_IJNS7_ILi64EEESA_SA_EEELi512ENS_6half_tEfNS_4arch4Sm90ELb0ELb0ELb0ELb1ELb1ELb0ELb1ELb0ELb0ELb1ELb0ELb0EEENS1_21CollectiveEpilogueFwdINS6_IJSA_NS7_ILi512EEESA_EEES9_SC_SE_Li256ELb1ELb1ELb0ELb0EEENS1_36VarlenDynamicPersistentTileSchedulerILi64ELi64ELi256ELi128ELb0ELb1ELb1ELb0ELb1ELb1EEEEEEEEEvNT_6ParamsE)
        .other          _ZN7cutlass13device_kernelIN5flash11enable_sm90INS1_16FlashAttnFwdSm90INS1_25CollectiveMainloopFwdSm90ILi2EN4cute5tupleIJNS5_1CILi1EEES8_S8_EEENS6_IJNS7_ILi64EEESA_SA_EEELi512ENS_6half_tEfNS_4arch4Sm90ELb0ELb0ELb0ELb1ELb1ELb0ELb1ELb0ELb0ELb1ELb0ELb0EEENS1_21CollectiveEpilogueFwdINS6_IJSA_NS7_ILi512EEESA_EEES9_SC_SE_Li256ELb1ELb1ELb0ELb0EEENS1_36VarlenDynamicPersistentTileSchedulerILi64ELi64ELi256ELi128ELb0ELb1ELb1ELb0ELb1ELb1EEEEEEEEEvNT_6ParamsE,@"STO_CUDA_ENTRY STV_DEFAULT"
_ZN7cutlass13device_kernelIN5flash11enable_sm90INS1_16FlashAttnFwdSm90INS1_25CollectiveMainloopFwdSm90ILi2EN4cute5tupleIJNS5_1CILi1EEES8_S8_EEENS6_IJNS7_ILi64EEESA_SA_EEELi512ENS_6half_tEfNS_4arch4Sm90ELb0ELb0ELb0ELb1ELb1ELb0ELb1ELb0ELb0ELb1ELb0ELb0EEENS1_21CollectiveEpilogueFwdINS6_IJSA_NS7_ILi512EEESA_EEES9_SC_SE_Li256ELb1ELb1ELb0ELb0EEENS1_36VarlenDynamicPersistentTileSchedulerILi64ELi64ELi256ELi128ELb0ELb1ELb1ELb0ELb1ELb1EEEEEEEEEvNT_6ParamsE:
        /* <DEDUP_REMOVED lines=11> */
[----:B------:R-:W-:-:S11]  /*00b0*/  ISETP.NE.AND P1, PT, R2, RZ, PT ;  /* 0x000000ff0200720c */ /* 0x000fd60003f25270 */
[----:B------:R-:W-:Y:S01]  /*00c0*/  VOTEU.ALL UP0, P0 ;  /* 0x00000000003f7886 */ /* 0x000fe20000000000 */
[----:B------:R-:W-:Y:S01]  /*00d0*/  VOTEU.ALL UP1, P0 ;  /* 0x00000000003f7886 */ /* 0x000fe20000020000 */
[----:B------:R-:W-:-:S03]  /*00e0*/  VOTEU.ALL UP2, P0 ;  /* 0x00000000003f7886 */ /* 0x000fc60000040000 */
[----:B------:R-:W0:Y:S01]  /*00f0*/  @!UP0 S2UR UR8, SR_CgaCtaId ;  /* 0x00000000000889c3 */ /* 0x000e220000008800 */
[----:B------:R-:W-:Y:S01]  /*0100*/  @!UP0 UMOV UR6, 0x400 ;  /* 0x0000040000068882 */ /* 0x000fe20000000000 */
[----:B------:R-:W-:-:S04]  /*0110*/  @!UP0 UIADD3 UR4, -UR4, 0x100000, URZ ;  /* 0x0010000004048890 */ /* 0x000fc8000fffe13f */
[----:B------:R-:W-:Y:S02]  /*0120*/  @!UP0 USHF.L.U32 UR5, UR4, 0xb, URZ ;  /* 0x0000000b04058899 */ /* 0x000fe4000800063f */
[----:B------:R-:W-:Y:S02]  /*0130*/  @!UP0 USHF.L.U32 UR4, UR4, 0x1, URZ ;  /* 0x0000000104048899 */ /* 0x000fe4000800063f */
[----:B0-----:R-:W-:Y:S02]  /*0140*/  @!UP0 ULEA UR8, UR8, UR6, 0x18 ;  /* 0x0000000608088291 */ /* 0x001fe4000f8ec03f */
[----:B------:R-:W-:-:S04]  /*0150*/  @!UP0 UIADD3 UR6, -UR7, 0x100000, URZ ;  /* 0x0010000007068890 */ /* 0x000fc8000fffe13f */
[----:B------:R-:W-:Y:S02]  /*0160*/  @!UP0 USHF.L.U32 UR7, UR6, 0xb, URZ ;  /* 0x0000000b06078899 */ /* 0x000fe4000800063f */
[----:B------:R-:W-:Y:S01]  /*0170*/  @!UP0 USHF.L.U32 UR6, UR6, 0x1, URZ ;  /* 0x0000000106068899 */ /* 0x000fe2000800063f */
[----:B------:R-:W-:-:S05]  /*0180*/  VOTEU.ALL UP0, P0 ;  /* 0x00000000003f7886 */ /* 0x000fca0000000000 */
[----:B------:R0:W2:Y:S01]  /*0190*/  @!UP0 SYNCS.EXCH.64 URZ, [UR8+0x38800], UR4 ;  /* 0x03880004083f85b2 */ /* 0x0000a20008000100 */
[----:B------:R0:W3:Y:S05]  /*01a0*/  @!UP1 SYNCS.EXCH.64 URZ, [UR8+0x38810], UR4 ;  /* 0x03881004083f95b2 */ /* 0x0000ea0008000100 */
[----:B------:R0:W4:Y:S02]  /*01b0*/  @!UP2 SYNCS.EXCH.64 URZ, [UR8+0x38820], UR6 ;  /* 0x03882006083fa5b2 */ /* 0x0001240008000100 */
        /* <DEDUP_REMOVED lines=11> */
[----:B------:R0:W0:Y:S01]  /*0270*/  SYNCS.EXCH.64 URZ, [UR6+0x38840], UR4 ;  /* 0x03884004063f75b2 */ /* 0x0000220008000100 */
[----:B------:R0:W0:Y:S01]  /*0280*/  SYNCS.EXCH.64 URZ, [UR6+0x38838], UR4 ;  /* 0x03883804063f75b2 */ /* 0x0000220008000100 */
[----:B------:R0:W0:Y:S01]  /*0290*/  SYNCS.EXCH.64 URZ, [UR6+0x38848], UR4 ;  /* 0x03884804063f75b2 */ /* 0x0000220008000100 */
[----:B------:R-:W-:Y:S01]  /*02a0*/  NOP ;  /* 0x0000000000007918 */ /* 0x000fe20000000000 */
.L_x_4204:
        /* <DEDUP_REMOVED lines=22> */
.L_x_4205:
        /* <DEDUP_REMOVED lines=18> */
.L_x_4206:
        /* <DEDUP_REMOVED lines=22> */
.L_x_4207:
        /* <DEDUP_REMOVED lines=23> */
.L_x_4208:
        /* <DEDUP_REMOVED lines=8> */
.L_x_4210:
        /* <DEDUP_REMOVED lines=23> */
[----:B------:R-:W-:Y:S01]  /*09f0*/  IMAD.MOV.U32 R196, RZ, RZ, RZ ;  /* 0x000000ffffc47224 */ /* 0x000fe200078e00ff */
[----:B------:R-:W-:Y:S01]  /*0a00*/  SHF.R.S32.HI R3, RZ, 0x1f, R202 ;  /* 0x0000001fff037819 */ /* 0x000fe200000114ca */
[----:B------:R-:W-:Y:S01]  /*0a10*/  ULOP3.LUT UR41, UR38, 0x1, URZ, 0xfc, !UPT ;  /* 0x0000000126297892 */ /* 0x000fe2000f8efc3f */
[----:B------:R-:W-:Y:S02]  /*0a20*/  UMOV UR36, URZ ;  /* 0x0000003f00247c82 */ /* 0x000fe40008000000 */
[CC--:B------:R-:W-:Y:S02]  /*0a30*/  LEA.HI R2, R3.reuse, R202.reuse, RZ, 0x4 ;  /* 0x000000ca03027211 */ /* 0x0c0fe400078f20ff */
[----:B------:R-:W-:-:S02]  /*0a40*/  LEA.HI R4, R3, R202, RZ, 0x5 ;  /* 0x000000ca03047211 */ /* 0x000fc400078f28ff */
[----:B------:R-:W-:Y:S02]  /*0a50*/  SHF.R.S32.HI R5, RZ, 0x4, R2 ;  /* 0x00000004ff057819 */ /* 0x000fe40000011402 */
[C---:B------:R-:W-:Y:S02]  /*0a60*/  LOP3.LUT R7, R2.reuse, 0xfffffff0, RZ, 0xc0, !PT ;  /* 0xfffffff002077812 */ /* 0x040fe400078ec0ff */
[----:B------:R-:W-:Y:S02]  /*0a70*/  LEA.HI R0, R2, R5, RZ, 0x1 ;  /* 0x0000000502007211 */ /* 0x000fe400078f08ff */
[--C-:B------:R-:W-:Y:S01]  /*0a80*/  SHF.R.S32.HI R11, RZ, 0x5, R4.reuse ;  /* 0x00000005ff0b7819 */ /* 0x100fe20000011404 */
[----:B------:R-:W-:Y:S01]  /*0a90*/  IMAD.IADD R6, R202, 0x1, -R7 ;  /* 0x00000001ca067824 */ /* 0x000fe200078e0a07 */
[----:B------:R-:W-:Y:S02]  /*0aa0*/  LOP3.LUT R0, R0, 0x1ffffffe, RZ, 0xc0, !PT ;  /* 0x1ffffffe00007812 */ /* 0x000fe400078ec0ff */
[----:B------:R-:W-:-:S02]  /*0ab0*/  SHF.R.S32.HI R4, RZ, 0x1f, R4 ;  /* 0x0000001fff047819 */ /* 0x000fc40000011404 */
[----:B------:R-:W-:Y:S01]  /*0ac0*/  SHF.R.S32.HI R7, RZ, 0x1f, R6 ;  /* 0x0000001fff077819 */ /* 0x000fe20000011406 */
[----:B------:R-:W-:Y:S01]  /*0ad0*/  IMAD.IADD R8, R5, 0x1, -R0 ;  /* 0x0000000105087824 */ /* 0x000fe200078e0a00 */
[CC--:B------:R-:W-:Y:S02]  /*0ae0*/  LEA.HI R5, R3.reuse, R202.reuse, RZ, 0x2 ;  /* 0x000000ca03057211 */ /* 0x0c0fe400078f10ff */
[----:B------:R-:W-:Y:S02]  /*0af0*/  LEA.HI R0, R3, R202, RZ, 0x7 ;  /* 0x000000ca03007211 */ /* 0x000fe400078f38ff */
[----:B------:R-:W-:Y:S02]  /*0b00*/  LOP3.LUT R9, R5, 0xfffffffc, RZ, 0xc0, !PT ;  /* 0xfffffffc05097812 */ /* 0x000fe400078ec0ff */
[----:B------:R-:W-:Y:S02]  /*0b10*/  LOP3.LUT R5, R0, 0xffffff80, RZ, 0xc0, !PT ;  /* 0xffffff8000057812 */ /* 0x000fe400078ec0ff */
[----:B------:R-:W-:Y:S01]  /*0b20*/  LEA.HI R4, R4, R11, RZ, 0x2 ;  /* 0x0000000b04047211 */ /* 0x000fe200078f10ff */
[C---:B------:R-:W-:Y:S01]  /*0b30*/  IMAD.IADD R12, R202.reuse, 0x1, -R9 ;  /* 0x00000001ca0c7824 */ /* 0x040fe200078e0a09 */
[----:B------:R-:W-:Y:S01]  /*0b40*/  SHF.R.S32.HI R197, RZ, 0x7, R0 ;  /* 0x00000007ffc57819 */ /* 0x000fe20000011400 */
[----:B------:R-:W-:Y:S01]  /*0b50*/  IMAD.IADD R5, R202, 0x1, -R5 ;  /* 0x00000001ca057824 */ /* 0x000fe200078e0a05 */
[----:B------:R-:W-:-:S02]  /*0b60*/  LOP3.LUT R4, R4, 0x3ffffc, RZ, 0xc0, !PT ;  /* 0x003ffffc04047812 */ /* 0x000fc400078ec0ff */
[----:B------:R-:W-:Y:S01]  /*0b70*/  LEA.HI R9, R12, R12, RZ, 0x1 ;  /* 0x0000000c0c097211 */ /* 0x000fe200078f08ff */
[----:B------:R-:W-:Y:S01]  /*0b80*/  IMAD R15, R197, 0x100, R6 ;  /* 0x00000100c50f7824 */ /* 0x000fe200078e0206 */
[----:B------:R-:W-:Y:S01]  /*0b90*/  SHF.R.S32.HI R2, RZ, 0x1f, R5 ;  /* 0x0000001fff027819 */ /* 0x000fe20000011405 */
[----:B------:R-:W-:Y:S01]  /*0ba0*/  IMAD.IADD R10, R11, 0x1, -R4 ;  /* 0x000000010b0a7824 */ /* 0x000fe200078e0a04 */
[----:B------:R-:W-:Y:S02]  /*0bb0*/  LEA.HI R7, R7, R6, RZ, 0x3 ;  /* 0x0000000607077211 */ /* 0x000fe400078f18ff */
[----:B------:R-:W-:Y:S01]  /*0bc0*/  LEA.HI R4, R2, R5, RZ, 0x2 ;  /* 0x0000000502047211 */ /* 0x000fe200078f10ff */
[----:B------:R-:W-:Y:S01]  /*0bd0*/  IMAD R16, R10, 0x10, R15 ;  /* 0x000000100a107824 */ /* 0x000fe200078e020f */
[----:B------:R-:W-:Y:S02]  /*0be0*/  LOP3.LUT R13, R9, 0x1ffffffe, RZ, 0xc0, !PT ;  /* 0x1ffffffe090d7812 */ /* 0x000fe400078ec0ff */
[----:B------:R-:W-:-:S02]  /*0bf0*/  LOP3.LUT R9, R7, 0xfffffff8, RZ, 0xc0, !PT ;  /* 0xfffffff807097812 */ /* 0x000fc400078ec0ff */
[----:B------:R-:W-:Y:S01]  /*0c00*/  LOP3.LUT R10, R4, 0x7ffffffc, RZ, 0xc0, !PT ;  /* 0x7ffffffc040a7812 */ /* 0x000fe200078ec0ff */
[----:B------:R-:W-:Y:S01]  /*0c10*/  IMAD.IADD R200, R12, 0x1, -R13 ;  /* 0x000000010cc87824 */ /* 0x000fe200078e0a0d */
[----:B------:R-:W-:Y:S01]  /*0c20*/  LEA.HI R3, R3, R202, RZ, 0x3 ;  /* 0x000000ca03037211 */ /* 0x000fe200078f18ff */
[----:B------:R-:W-:Y:S01]  /*0c30*/  IMAD.IADD R9, R6, 0x1, -R9 ;  /* 0x0000000106097824 */ /* 0x000fe200078e0a09 */
[----:B------:R-:W-:Y:S01]  /*0c40*/  LEA.HI R6, R2, R5, RZ, 0x5 ;  /* 0x0000000502067211 */ /* 0x000fe200078f28ff */
[----:B------:R-:W-:Y:S01]  /*0c50*/  IMAD.IADD R18, R5, 0x1, -R10 ;  /* 0x0000000105127824 */ /* 0x000fe200078e0a0a */
[--C-:B------:R-:W-:Y:S01]  /*0c60*/  SHF.R.S32.HI R2, RZ, 0x2, R4.reuse ;  /* 0x00000002ff027819 */ /* 0x100fe20000011404 */
[----:B------:R-:W-:Y:S01]  /*0c70*/  IMAD.SHL.U32 R10, R7, 0x40, RZ ;  /* 0x00000040070a7824 */ /* 0x000fe200078e00ff */
[----:B------:R-:W-:Y:S01]  /*0c80*/  SHF.R.S32.HI R5, RZ, 0x1f, R4 ;  /* 0x0000001fff057819 */ /* 0x000fe20000011404 */
[----:B------:R-:W-:Y:S01]  /*0c90*/  IMAD.SHL.U32 R4, R9, 0x40, RZ ;  /* 0x0000004009047824 */ /* 0x000fe200078e00ff */
[----:B------:R-:W-:Y:S01]  /*0ca0*/  SHF.R.S32.HI R6, RZ, 0x5, R6 ;  /* 0x00000005ff067819 */ /* 0x000fe20000011406 */
[----:B------:R-:W-:Y:S01]  /*0cb0*/  IMAD.SHL.U32 R7, R8, 0x8, RZ ;  /* 0x0000000808077824 */ /* 0x000fe200078e00ff */
[----:B------:R-:W-:Y:S01]  /*0cc0*/  LEA.HI R5, R5, R2, RZ, 0x3 ;  /* 0x0000000205057211 */ /* 0x000fe200078f18ff */
[----:B------:R-:W-:Y:S01]  /*0cd0*/  IMAD.SHL.U32 R18, R18, 0x2, RZ ;  /* 0x0000000212127824 */ /* 0x000fe200078e00ff */
[----:B------:R-:W-:Y:S01]  /*0ce0*/  LOP3.LUT R4, R4, 0x1c0, RZ, 0xc0, !PT ;  /* 0x000001c004047812 */ /* 0x000fe200078ec0ff */
[----:B------:R-:W-:Y:S01]  /*0cf0*/  IMAD.U32 R201, R16, 0x40, R7 ;  /* 0x0000004010c97824 */ /* 0x000fe200078e0007 */
[----:B------:R-:W-:-:S02]  /*0d00*/  LOP3.LUT R5, R5, 0xfffffff8, RZ, 0xc0, !PT ;  /* 0xfffffff805057812 */ /* 0x000fc400078ec0ff */
[----:B------:R-:W-:Y:S02]  /*0d10*/  LOP3.LUT R7, R4, 0x8, R7, 0xf8, !PT ;  /* 0x0000000804077812 */ /* 0x000fe400078ef807 */
[----:B------:R-:W-:Y:S01]  /*0d20*/  LOP3.LUT R10, R10, 0x7ffffe00, RZ, 0xc0, !PT ;  /* 0x7ffffe000a0a7812 */ /* 0x000fe200078ec0ff */
[----:B------:R-:W-:Y:S01]  /*0d30*/  IMAD.IADD R5, R2, 0x1, -R5 ;  /* 0x0000000102057824 */ /* 0x000fe200078e0a05 */
[----:B------:R-:W-:Y:S01]  /*0d40*/  SHF.R.U32.HI R4, RZ, 0x3, R4 ;  /* 0x00000003ff047819 */ /* 0x000fe20000011604 */
[----:B------:R-:W-:Y:S01]  /*0d50*/  IMAD.MOV.U32 R2, RZ, RZ, RZ ;  /* 0x000000ffff027224 */ /* 0x000fe200078e00ff */
[----:B------:R-:W-:Y:S01]  /*0d60*/  R2P PR, R9, 0x6 ;  /* 0x0000000609007804 */ /* 0x000fe20000000000 */
[----:B------:R-:W-:Y:S01]  /*0d70*/  IMAD R10, R11, 0x400, R10 ;  /* 0x000004000b0a7824 */ /* 0x000fe200078e020a */
[----:B------:R-:W-:Y:S01]  /*0d80*/  LOP3.LUT R7, R7, R4, RZ, 0x3c, !PT ;  /* 0x0000000407077212 */ /* 0x000fe200078e3cff */
[----:B------:R-:W-:Y:S01]  /*0d90*/  IMAD R17, R6, 0x10, R5 ;  /* 0x0000001006117824 */ /* 0x000fe200078e0205 */
[----:B------:R-:W-:Y:S01]  /*0da0*/  LOP3.LUT R5, R3, 0xfffffff8, RZ, 0xc0, !PT ;  /* 0xfffffff803057812 */ /* 0x000fe200078ec0ff */
[----:B------:R-:W-:Y:S01]  /*0db0*/  IMAD.MOV.U32 R6, RZ, RZ, R14 ;  /* 0x000000ffff067224 */ /* 0x000fe200078e000e */
[----:B------:R-:W-:Y:S01]  /*0dc0*/  LEA.HI R0, R0, R197, RZ, 0x1 ;  /* 0x000000c500007211 */ /* 0x000fe200078f08ff */
[----:B------:R-:W-:Y:S01]  /*0dd0*/  IMAD.IADD R7, R10, 0x1, R7 ;  /* 0x000000010a077824 */ /* 0x000fe200078e0207 */
[----:B------:R-:W-:Y:S01]  /*0de0*/  SEL R184, R184, 0xffffffe0, !P1 ;  /* 0xffffffe0b8b87807 */ /* 0x000fe20004800000 */
[----:B------:R-:W-:Y:S01]  /*0df0*/  IMAD.IADD R194, R202, 0x1, -R5 ;  /* 0x00000001cac27824 */ /* 0x000fe200078e0a05 */
[----:B------:R-:W-:Y:S01]  /*0e00*/  LOP3.LUT R0, R0, 0xfffffe, RZ, 0xc0, !PT ;  /* 0x00fffffe00007812 */ /* 0x000fe200078ec0ff */
[----:B------:R-:W-:Y:S01]  /*0e10*/  IMAD R200, R200, 0x8, R17 ;  /* 0x00000008c8c87824 */ /* 0x000fe200078e0211 */
[----:B------:R-:W-:Y:S01]  /*0e20*/  LEA R22, R7, UR40, 0x1 ;  /* 0x0000002807167c11 */ /* 0x000fe2000f8e08ff */
[----:B------:R-:W-:Y:S01]  /*0e30*/  IMAD.SHL.U32 R16, R194, 0x8, RZ ;  /* 0x00000008c2107824 */ /* 0x000fe200078e00ff */
[----:B------:R-:W-:Y:S01]  /*0e40*/  SHF.R.S32.HI R195, RZ, 0x3, R3 ;  /* 0x00000003ffc37819 */ /* 0x000fe20000011403 */
[----:B------:R-:W-:-:S02]  /*0e50*/  IMAD.IADD R0, R197, 0x1, -R0 ;  /* 0x00000001c5007824 */ /* 0x000fc400078e0a00 */
[----:B------:R-:W-:Y:S02]  /*0e60*/  VIADD R185, R22, 0x36400 ;  /* 0x0003640016b97836 */ /* 0x000fe40000000000 */
[C---:B------:R-:W-:Y:S02]  /*0e70*/  VIADD R192, R16.reuse, 0x40 ;  /* 0x0000004010c07836 */ /* 0x040fe40000000000 */
[C---:B------:R-:W-:Y:S02]  /*0e80*/  VIADD R191, R16.reuse, 0x80 ;  /* 0x0000008010bf7836 */ /* 0x040fe40000000000 */
[C---:B------:R-:W-:Y:S01]  /*0e90*/  VIADD R190, R16.reuse, 0xc0 ;  /* 0x000000c010be7836 */ /* 0x040fe20000000000 */
[----:B------:R-:W-:Y:S01]  /*0ea0*/  SHF.R.S32.HI R209, RZ, 0x1f, R192 ;  /* 0x0000001fffd17819 */ /* 0x000fe200000114c0 */
[C---:B------:R-:W-:Y:S01]  /*0eb0*/  VIADD R189, R16.reuse, 0x100 ;  /* 0x0000010010bd7836 */ /* 0x040fe20000000000 */
[----:B------:R-:W-:Y:S01]  /*0ec0*/  SHF.R.S32.HI R208, RZ, 0x1f, R191 ;  /* 0x0000001fffd07819 */ /* 0x000fe200000114bf */
[C---:B------:R-:W-:Y:S01]  /*0ed0*/  VIADD R188, R16.reuse, 0x140 ;  /* 0x0000014010bc7836 */ /* 0x040fe20000000000 */
[----:B------:R-:W-:Y:S01]  /*0ee0*/  SHF.R.S32.HI R207, RZ, 0x1f, R190 ;  /* 0x0000001fffcf7819 */ /* 0x000fe200000114be */
[C---:B------:R-:W-:Y:S01]  /*0ef0*/  VIADD R199, R16.reuse, 0x180 ;  /* 0x0000018010c77836 */ /* 0x040fe20000000000 */
[----:B------:R-:W-:Y:S01]  /*0f00*/  SHF.R.S32.HI R206, RZ, 0x1f, R189 ;  /* 0x0000001fffce7819 */ /* 0x000fe200000114bd */
[----:B------:R-:W-:Y:S01]  /*0f10*/  VIADD R198, R16, 0x1c0 ;  /* 0x000001c010c67836 */ /* 0x000fe20000000000 */
[----:B------:R-:W-:Y:S01]  /*0f20*/  SHF.R.S32.HI R205, RZ, 0x1f, R188 ;  /* 0x0000001fffcd7819 */ /* 0x000fe200000114bc */
[----:B------:R-:W-:Y:S01]  /*0f30*/  VIADD R23, R22, 0x36440 ;  /* 0x0003644016177836 */ /* 0x000fe20000000000 */
[----:B------:R-:W-:Y:S01]  /*0f40*/  SHF.R.S32.HI R204, RZ, 0x1f, R199 ;  /* 0x0000001fffcc7819 */ /* 0x000fe200000114c7 */
[C---:B------:R-:W-:Y:S01]  /*0f50*/  @P2 VIADD R23, R185.reuse, 0xffffffc0 ;  /* 0xffffffc0b9172836 */ /* 0x040fe20000000000 */
[----:B------:R-:W-:Y:S01]  /*0f60*/  SHF.R.S32.HI R203, RZ, 0x1f, R198 ;  /* 0x0000001fffcb7819 */ /* 0x000fe200000114c6 */
[----:B------:R-:W-:-:S02]  /*0f70*/  IMAD.IADD R185, R185, 0x1, R184 ;  /* 0x00000001b9b97824 */ /* 0x000fc400078e02b8 */
[----:B------:R-:W-:Y:S02]  /*0f80*/  IMAD.SHL.U32 R19, R0, 0x100, RZ ;  /* 0x0000010000137824 */ /* 0x000fe400078e00ff */
[----:B------:R-:W-:-:S07]  /*0f90*/  IMAD.IADD R184, R184, 0x1, R23 ;  /* 0x00000001b8b87824 */ /* 0x000fce00078e0217 */
.L_x_4255:
[----:B------:R-:W-:Y:S01]  /*0fa0*/  ULDC.64 UR6, c[0x0][0xd88] ;  /* 0x0003620000067ab9 */ /* 0x000fe20000000a00 */
[----:B0-----:R-:W-:Y:S01]  /*0fb0*/  IMAD.MOV.U32 R3, RZ, RZ, RZ ;  /* 0x000000ffff037224 */ /* 0x001fe200078e00ff */
[----:B------:R-:W-:Y:S01]  /*0fc0*/  UIMAD.WIDE UR6, UR5, 0x4, UR6 ;  /* 0x00000004050678a5 */ /* 0x000fe2000f8e0206 */
[----:B------:R-:W-:Y:S02]  /*0fd0*/  ULDC.64 UR8, c[0x0][0xb18] ;  /* 0x0002c60000087ab9 */ /* 0x000fe40000000a00 */
[----:B------:R-:W-:-:S03]  /*0fe0*/  ULDC UR5, c[0x0][0x424] ;  /* 0x0001090000057ab9 */ /* 0x000fc60000000800 */
[----:B------:R-:W-:Y:S02]  /*0ff0*/  IMAD.U32 R186, RZ, RZ, UR6 ;  /* 0x00000006ffba7e24 */ /* 0x000fe4000f8e00ff */
[----:B------:R-:W-:Y:S01]  /*1000*/  IMAD.U32 R187, RZ, RZ, UR7 ;  /* 0x00000007ffbb7e24 */ /* 0x000fe2000f8e00ff */
[----:B------:R-:W-:-:S04]  /*1010*/  ULDC.64 UR6, c[0x0][0xb20] ;  /* 0x0002c80000067ab9 */ /* 0x000fc80000000a00 */
[----:B--2---:R-:W2:Y:S01]  /*1020*/  LDG.E R186, desc[UR44][R186.64] ;  /* 0x0000002cbaba7981 */ /* 0x004ea2000c1e1900 */
[----:B------:R-:W-:-:S04]  /*1030*/  ISETP.NE.U32.AND P0, PT, RZ, UR6, PT ;  /* 0x00000006ff007c0c */ /* 0x000fc8000bf05070 */
[----:B------:R-:W-:Y:S02]  /*1040*/  ISETP.NE.AND.EX P0, PT, RZ, UR7, PT, P0 ;  /* 0x00000007ff007c0c */ /* 0x000fe4000bf05300 */
[----:B--2---:R-:W-:-:S11]  /*1050*/  SHF.R.S32.HI R193, RZ, 0x1f, R186 ;  /* 0x0000001fffc17819 */ /* 0x004fd600000114ba */
[----:B----4-:R-:W-:-:S04]  /*1060*/  @P0 LEA R4, P1, R186, UR6, 0x2 ;  /* 0x00000006ba040c11 */ /* 0x010fc8000f8210ff */
[----:B------:R-:W-:Y:S01]  /*1070*/  @P0 LEA.HI.X R5, R186, UR7, R193, 0x2, P1 ;  /* 0x00000007ba050c11 */ /* 0x000fe200088f14c1 */
[----:B------:R-:W-:-:S04]  /*1080*/  ULDC.64 UR6, c[0x0][0x418] ;  /* 0x0001060000067ab9 */ /* 0x000fc80000000a00 */
[----:B------:R0:W5:Y:S01]  /*1090*/  @P0 LDG.E R3, desc[UR44][R4.64] ;  /* 0x0000002c04030981 */ /* 0x000162000c1e1900 */
[----:B------:R-:W-:Y:S01]  /*10a0*/  ISETP.NE.U32.AND P0, PT, RZ, UR8, PT ;  /* 0x00000008ff007c0c */ /* 0x000fe2000bf05070 */
[----:B------:R-:W-:-:S03]  /*10b0*/  UISETP.NE.U32.AND UP0, UPT, UR6, URZ, UPT ;  /* 0x0000003f0600728c */ /* 0x000fc6000bf05070 */
[----:B------:R-:W-:Y:S01]  /*10c0*/  ISETP.NE.AND.EX P0, PT, RZ, UR9, PT, P0 ;  /* 0x00000009ff007c0c */ /* 0x000fe2000bf05300 */
[----:B------:R-:W-:Y:S01]  /*10d0*/  UISETP.NE.AND.EX UP0, UPT, UR7, URZ, UPT, UP0 ;  /* 0x0000003f0700728c */ /* 0x000fe2000bf05300 */
[----:B------:R-:W-:-:S03]  /*10e0*/  ULDC UR6, c[0x0][0x2f0] ;  /* 0x0000bc0000067ab9 */ /* 0x000fc60000000800 */
[----:B------:R-:W-:-:S04]  /*10f0*/  USEL UR5, UR5, 0x1, UP0 ;  /* 0x0000000105057887 */ /* 0x000fc80008000000 */
[----:B------:R-:W-:-:S04]  /*1100*/  UIMAD UR5, UR5, UR6, URZ ;  /* 0x00000006050572a4 */ /* 0x000fc8000f8e023f */
[C---:B0-----:R-:W-:Y:S02]  /*1110*/  @P0 LEA R4, P1, R186.reuse, UR8, 0x2 ;  /* 0x00000008ba040c11 */ /* 0x041fe4000f8210ff */
[----:B------:R-:W-:Y:S02]  /*1120*/  IMAD.U32 R168, RZ, RZ, UR5 ;  /* 0x00000005ffa87e24 */ /* 0x000fe4000f8e00ff */
[----:B------:R-:W-:-:S05]  /*1130*/  @P0 LEA.HI.X R5, R186, UR9, R193, 0x2, P1 ;  /* 0x00000009ba050c11 */ /* 0x000fca00088f14c1 */
[----:B------:R0:W5:Y:S01]  /*1140*/  @P0 LDG.E R168, desc[UR44][R4.64] ;  /* 0x0000002c04a80981 */ /* 0x000162000c1e1900 */
[----:B------:R-:W-:Y:S01]  /*1150*/  UMOV UR42, UR4 ;  /* 0x00000004002a7c82 */ /* 0x000fe20008000000 */
[----:B-1-3--:R-:W-:Y:S05]  /*1160*/  @P0 BRA `(.L_x_4211) ;  /* 0x0000000000240947 */ /* 0x00afea0003800000 */
        /* <DEDUP_REMOVED lines=9> */
.L_x_4211:
[----:B------:R-:W-:Y:S01]  /*1200*/  UISETP.NE.AND UP0, UPT, UR37, 0x1, UPT ;  /* 0x000000012500788c */ /* 0x000fe2000bf05270 */
[----:B-----5:R-:W-:Y:S01]  /*1210*/  IMAD.IADD R168, R168, 0x1, -R3 ;  /* 0x00000001a8a87824 */ /* 0x020fe200078e0a03 */
[----:B------:R-:W-:Y:S01]  /*1220*/  CS2R R164, SRZ ;  /* 0x0000000000a47805 */ /* 0x000fe2000001ff00 */
[----:B------:R-:W-:Y:S01]  /*1230*/  IMAD.MOV.U32 R187, RZ, RZ, R6 ;  /* 0x000000ffffbb7224 */ /* 0x000fe200078e0006 */
[----:B------:R-:W-:Y:S01]  /*1240*/  CS2R R150, SRZ ;  /* 0x0000000000967805 */ /* 0x000fe2000001ff00 */
[----:B------:R-:W-:Y:S01]  /*1250*/  VIADD R0, R168, 0x3f ;  /* 0x0000003fa8007836 */ /* 0x000fe20000000000 */
[----:B------:R-:W-:Y:S02]  /*1260*/  PLOP3.LUT P0, PT, PT, PT, UP0, 0x80, 0x0 ;  /* 0x000000000000781c */ /* 0x000fe40003f0f008 */
[----:B------:R-:W-:Y:S02]  /*1270*/  CS2R R148, SRZ ;  /* 0x0000000000947805 */ /* 0x000fe4000001ff00 */
[----:B------:R-:W-:-:S02]  /*1280*/  CS2R R146, SRZ ;  /* 0x0000000000927805 */ /* 0x000fc4000001ff00 */
[----:B------:R-:W-:Y:S02]  /*1290*/  CS2R R144, SRZ ;  /* 0x0000000000907805 */ /* 0x000fe4000001ff00 */
[----:B------:R-:W-:Y:S02]  /*12a0*/  SHF.R.S32.HI R3, RZ, 0x1f, R0 ;  /* 0x0000001fff037819 */ /* 0x000fe40000011400 */
[----:B------:R-:W-:Y:S02]  /*12b0*/  CS2R R142, SRZ ;  /* 0x00000000008e7805 */ /* 0x000fe4000001ff00 */
[----:B------:R-:W-:Y:S02]  /*12c0*/  CS2R R140, SRZ ;  /* 0x00000000008c7805 */ /* 0x000fe4000001ff00 */
[----:B------:R-:W-:Y:S02]  /*12d0*/  CS2R R138, SRZ ;  /* 0x00000000008a7805 */ /* 0x000fe4000001ff00 */
[----:B------:R-:W-:Y:S01]  /*12e0*/  LEA.HI R3, R3, R0, RZ, 0x6 ;  /* 0x0000000003037211 */ /* 0x000fe200078f30ff */
        /* <DEDUP_REMOVED lines=52> */
[----:B------:R-:W-:Y:S02]  /*1630*/  CS2R R172, SRZ ;  /* 0x0000000000ac7805 */ /* 0x000fe4000001ff00 */
[----:B------:R-:W-:Y:S01]  /*1640*/  CS2R R34, SRZ ;  /* 0x0000000000227805 */ /* 0x000fe2000001ff00 */
[----:B------:R-:W-:Y:S01]  /*1650*/  IMAD.MOV.U32 R31, RZ, RZ, RZ ;  /* 0x000000ffff1f7224 */ /* 0x000fe200078e00ff */
[----:B------:R-:W-:Y:S02]  /*1660*/  CS2R R10, SRZ ;  /* 0x00000000000a7805 */ /* 0x000fe4000001ff00 */
[----:B------:R-:W-:Y:S01]  /*1670*/  CS2R R174, SRZ ;  /* 0x0000000000ae7805 */ /* 0x000fe2000001ff00 */
[----:B------:R-:W-:Y:S01]  /*1680*/  IMAD.MOV.U32 R27, RZ, RZ, RZ ;  /* 0x000000ffff1b7224 */ /* 0x000fe200078e00ff */
[----:B------:R-:W-:-:S02]  /*1690*/  CS2R R8, SRZ ;  /* 0x0000000000087805 */ /* 0x000fc4000001ff00 */
[----:B------:R-:W-:Y:S01]  /*16a0*/  SHF.R.S32.HI R176, RZ, 0x6, R3 ;  /* 0x00000006ffb07819 */ /* 0x000fe20000011403 */
[----:B------:R-:W-:Y:S06]  /*16b0*/  @!P0 BRA `(.L_x_4212) ;  /* 0x0000001400d88947 */ /* 0x000fec0003800000 */
[----:B------:R-:W-:Y:S02]  /*16c0*/  ISETP.GE.AND P1, PT, R168, 0x1, PT ;  /* 0x00000001a800780c */ /* 0x000fe40003f26270 */
[----:B------:R-:W-:-:S11]  /*16d0*/  PLOP3.LUT P0, PT, PT, PT, PT, 0x80, 0x0 ;  /* 0x000000000000781c */ /* 0x000fd60003f0f070 */
[----:B------:R-:W-:Y:S05]  /*16e0*/  @!P1 BRA `(.L_x_4213) ;  /* 0x0000007000c89947 */ /* 0x000fea0003800000 */
[----:B------:R-:W1:Y:S01]  /*16f0*/  SHFL.IDX PT, R3, R197, RZ, 0x1f ;  /* 0x00001fffc5037589 */ /* 0x000e6200000e0000 */
[----:B------:R-:W-:Y:S01]  /*1700*/  UMOV UR7, 0x40000040 ;  /* 0x4000004000077882 */ /* 0x000fe20000000000 */
[----:B------:R-:W-:Y:S01]  /*1710*/  UMOV UR13, 0x40000040 ;  /* 0x40000040000d7882 */ /* 0x000fe20000000000 */
[----:B------:R-:W-:Y:S01]  /*1720*/  UMOV UR15, 0x40000040 ;  /* 0x40000040000f7882 */ /* 0x000fe20000000000 */
[----:B------:R-:W-:Y:S01]  /*1730*/  BAR.SYNC.DEFER_BLOCKING 0xe, 0x100 ;  /* 0x0384000000007b1d */ /* 0x000fe20000010000 */
[----:B------:R-:W-:-:S05]  /*1740*/  UISETP.NE.AND UP0, UPT, UR41, 0x3, UPT ;  /* 0x000000032900788c */ /* 0x000fca000bf05270 */
[----:B------:R-:W-:Y:S01]  /*1750*/  UMOV UR17, 0x40000040 ;  /* 0x4000004000117882 */ /* 0x000fe20000000000 */
[----:B------:R-:W-:Y:S01]  /*1760*/  UMOV UR19, 0x40000040 ;  /* 0x4000004000137882 */ /* 0x000fe20000000000 */
[----:B------:R-:W-:Y:S01]  /*1770*/  UMOV UR9, 0x40000040 ;  /* 0x4000004000097882 */ /* 0x000fe20000000000 */
[----:B------:R-:W-:Y:S01]  /*1780*/  UMOV UR11, 0x40000040 ;  /* 0x40000040000b7882 */ /* 0x000fe20000000000 */
[----:B------:R-:W-:Y:S02]  /*1790*/  PLOP3.LUT P1, PT, PT, PT, UP0, 0x80, 0x0 ;  /* 0x000000000000781c */ /* 0x000fe40003f2f008 */
[----:B-1----:R-:W-:Y:S01]  /*17a0*/  R2UR UR4, R3 ;  /* 0x00000000030472ca */ /* 0x002fe200000e0000 */
        /* <DEDUP_REMOVED lines=15> */
[----:B------:R-:W-:Y:S01]  /*18a0*/  ULEA UR6, UR36, UR20, 0xc ;  /* 0x0000001424067291 */ /* 0x000fe2000f8e603f */
[----:B------:R-:W-:Y:S01]  /*18b0*/  UMOV UR5, 0x40000040 ;  /* 0x4000004000057882 */ /* 0x000fe20000000000 */
[----:B------:R-:W-:Y:S02]  /*18c0*/  UIADD3 UR8, UR4, 0x6, URZ ;  /* 0x0000000604087890 */ /* 0x000fe4000fffe03f */
[----:B------:R-:W-:Y:S02]  /*18d0*/  UIADD3 UR14, UR6, 0x80, URZ ;  /* 0x00000080060e7890 */ /* 0x000fe4000fffe03f */
[----:B------:R-:W-:-:S03]  /*18e0*/  UIADD3 UR18, UR6, 0x100, URZ ;  /* 0x0000010006127890 */ /* 0x000fc6000fffe03f */
[----:B------:R-:W-:Y:S01]  /*18f0*/  HGMMA.64x256x16.F32 R24, gdesc[UR4].tnspB, RZ, !UPT, gsb0 ;  /* 0x43e00000041879f0 */ /* 0x000fe2000c0008ff */
[----:B------:R-:W-:Y:S02]  /*1900*/  UIADD3 UR10, UR6, 0x180, URZ ;  /* 0x00000180060a7890 */ /* 0x000fe4000fffe03f */
        /* <DEDUP_REMOVED lines=16> */
.L_x_4214:
[----:B------:R-:W-:Y:S01]  /*1a10*/  ULEA UR6, UR36, UR40, 0x3 ;  /* 0x0000002824067291 */ /* 0x000fe2000f8e183f */
[----:B------:R-:W-:-:S03]  /*1a20*/  ISETP.GE.AND P0, PT, R168, 0x41, PT ;  /* 0x00000041a800780c */ /* 0x000fc60003f06270 */
[----:B------:R-:W-:-:S04]  /*1a30*/  UIADD3 UR6, UR6, 0x38860, URZ ;  /* 0x0003886006067890 */ /* 0x000fc8000fffe03f */
[----:B------:R-:W-:-:S09]  /*1a40*/  UPRMT UR6, UR39, 0x654, UR6 ;  /* 0x0000065427067896 */ /* 0x000fd20008000006 */
[----:B------:R-:W-:Y:S01]  /*1a50*/  SYNCS.ARRIVE.TRANS64.RED.A1T0 RZ, [UR6], RZ ;  /* 0x000000ffffff79a7 */ /* 0x000fe20008100406 */
[----:B------:R-:W-:Y:S05]  /*1a60*/  @!P0 BRA `(.L_x_4215) ;  /* 0x0000000800b48947 */ /* 0x000fea0003800000 */
[----:B------:R-:W-:-:S07]  /*1a70*/  VIADD R176, R176, 0xfffffffe ;  /* 0xfffffffeb0b07836 */ /* 0x000fce0000000000 */
.L_x_4217:
[----:B------:R-:W-:Y:S01]  /*1a80*/  BAR.SYNC.DEFER_BLOCKING 0xe, 0x100 ;  /* 0x0384000000007b1d */ /* 0x000fe20000010000 */
[----:B0-----:R-:W-:Y:S01]  /*1a90*/  IMAD.U32 R4, RZ, RZ, UR36 ;  /* 0x00000024ff047e24 */ /* 0x001fe2000f8e00ff */
        /* <DEDUP_REMOVED lines=146> */
[----:B------:R-:W-:Y:S01]  /*23c0*/  HGMMA.64x256x16.F32 R24, gdesc[UR4].tnspB, R24, gsb0 ;  /* 0x43e00000041879f0 */ /* 0x000fe20008000818 */
[----:B------:R-:W-:-:S06]  /*23d0*/  USEL UR6, URZ, 0x1, UP0 ;  /* 0x000000013f067887 */ /* 0x000fcc0008000000 */
[----:B------:R-:W-:Y:S01]  /*23e0*/  LOP3.LUT R2, R2, UR6, RZ, 0x3c, !PT ;  /* 0x0000000602027c12 */ /* 0x000fe2000f8e3cff */
[----:B------:R-:W-:Y:S02]  /*23f0*/  WARPGROUP.DEPBAR.LE gsb0, 0x0 ;  /* 0x00008000000079c5 */ /* 0x000fe40000010000 */
[----:B------:R-:W-:-:S15]  /*2400*/  WARPGROUP.ARRIVE ;  /* 0x00000000000079c5 */ /* 0x000fde0000000000 */
[----:B------:R-:W-:-:S03]  /*2410*/  NOP ;  /* 0x0000000000007918 */ /* 0x000fc60000000000 */
        /* <DEDUP_REMOVED lines=13> */
.L_x_4216:
[----:B------:R-:W-:-:S04]  /*24f0*/  ULEA UR6, UR36, UR40, 0x3 ;  /* 0x0000002824067291 */ /* 0x000fc8000f8e183f */
[----:B------:R-:W-:-:S04]  /*2500*/  UIADD3 UR6, UR6, 0x38860, URZ ;  /* 0x0003886006067890 */ /* 0x000fc8000fffe03f */
[----:B------:R-:W-:-:S09]  /*2510*/  UPRMT UR6, UR39, 0x654, UR6 ;  /* 0x0000065427067896 */ /* 0x000fd20008000006 */
[----:B------:R-:W-:Y:S01]  /*2520*/  SYNCS.ARRIVE.TRANS64.RED.A1T0 RZ, [UR6], RZ ;  /* 0x000000ffffff79a7 */ /* 0x000fe20008100406 */
[----:B------:R-:W-:Y:S05]  /*2530*/  @P0 BRA `(.L_x_4217) ;  /* 0xfffffff400500947 */ /* 0x000fea000383ffff */
.L_x_4215:
[----:B------:R-:W-:Y:S01]  /*2540*/  BAR.SYNC.DEFER_BLOCKING 0xe, 0x100 ;  /* 0x0384000000007b1d */ /* 0x000fe20000010000 */
[----:B0-----:R-:W-:Y:S01]  /*2550*/  IMAD.U32 R4, RZ, RZ, UR36 ;  /* 0x00000024ff047e24 */ /* 0x001fe2000f8e00ff */
[----:B------:R-:W-:Y:S01]  /*2560*/  UIADD3 UR36, UR36, 0x1, URZ ;  /* 0x0000000124247890 */ /* 0x000fe2000fffe03f */
[----:B------:R-:W-:Y:S02]  /*2570*/  PLOP3.LUT P0, PT, PT, PT, PT, 0x8, 0x0 ;  /* 0x000000000000781c */ /* 0x000fe40003f0e170 */
        /* <DEDUP_REMOVED lines=138> */
.L_x_4212:
[----:B------:R-:W-:Y:S02]  /*2e20*/  ISETP.GE.AND P1, PT, R168, 0x1, PT ;  /* 0x00000001a800780c */ /* 0x000fe40003f26270 */
[----:B------:R-:W-:-:S11]  /*2e30*/  PLOP3.LUT P0, PT, PT, PT, PT, 0x80, 0x0 ;  /* 0x000000000000781c */ /* 0x000fd60003f0f070 */
[----:B------:R-:W-:Y:S05]  /*2e40*/  @!P1 BRA `(.L_x_4213) ;  /* 0x0000005800f09947 */ /* 0x000fea0003800000 */
[----:B------:R-:W1:Y:S02]  /*2e50*/  SHFL.IDX PT, R0, R197, RZ, 0x1f ;  /* 0x00001fffc5007589 */ /* 0x000e6400000e0000 */
[----:B-1----:R-:W-:-:S13]  /*2e60*/  R2UR UR4, R0 ;  /* 0x00000000000472ca */ /* 0x002fda00000e0000 */
        /* <DEDUP_REMOVED lines=14> */
[----:B0-----:R-:W-:Y:S01]  /*2f50*/  IMAD.U32 R4, RZ, RZ, UR4 ;  /* 0x00000004ff047e24 */ /* 0x001fe2000f8e00ff */
        /* <DEDUP_REMOVED lines=12> */
.L_x_4218:
[----:B------:R-:W-:-:S04]  /*3020*/  LEA.HI R0, R196, R196, RZ, 0x1 ;  /* 0x000000c4c4007211 */ /* 0x000fc800078f08ff */
[----:B------:R-:W-:Y:S01]  /*3030*/  LOP3.LUT R3, R0, 0xfffffffe, RZ, 0xc0, !PT ;  /* 0xfffffffe00037812 */ /* 0x000fe200078ec0ff */
[----:B------:R-:W-:-:S04]  /*3040*/  IMAD.U32 R0, RZ, RZ, UR41 ;  /* 0x00000029ff007e24 */ /* 0x000fc8000f8e00ff */
[----:B------:R-:W-:Y:S01]  /*3050*/  IMAD.IADD R3, R196, 0x1, -R3 ;  /* 0x00000001c4037824 */ /* 0x000fe200078e0a03 */
[----:B------:R-:W-:-:S04]  /*3060*/  ISETP.NE.AND P0, PT, R0, 0x3, PT ;  /* 0x000000030000780c */ /* 0x000fc80003f05270 */
[----:B------:R-:W-:-:S04]  /*3070*/  SHF.L.U32 R3, R3, 0x1f, RZ ;  /* 0x0000001f03037819 */ /* 0x000fc800000006ff */
[----:B------:R-:W1:Y:S02]  /*3080*/  SYNCS.PHASECHK.TRANS64.TRYWAIT P1, [UR40+0x38800], R3 ;  /* 0x03880003ff0075a7 */ /* 0x000e640008020168 */
[----:B-1----:R-:W-:Y:S05]  /*3090*/  @!P1 BRA `(.L_x_4219) ;  /* 0x000000e800a89947 */ /* 0x002fea0003800000 */
.L_x_4346:
[----:B------:R-:W-:Y:S05]  /*30a0*/  @!P0 BRA `(.L_x_4220) ;  /* 0x0000000000048947 */ /* 0x000fea0003800000 */
[----:B------:R-:W-:Y:S01]  /*30b0*/  BPT.TRAP 0x1 ;  /* 0x000000040000795c */ /* 0x000fe20000300000 */
.L_x_4220:
[----:B------:R-:W-:Y:S01]  /*30c0*/  IMAD.U32 R7, RZ, RZ, UR36 ;  /* 0x00000024ff077e24 */ /* 0x000fe2000f8e00ff */
[----:B0-----:R-:W-:-:S04]  /*30d0*/  SHF.L.U32 R4, R2, 0x1f, RZ ;  /* 0x0000001f02047819 */ /* 0x001fc800000006ff */
[----:B------:R-:W-:-:S04]  /*30e0*/  LEA R7, R7, UR40, 0x3 ;  /* 0x0000002807077c11 */ /* 0x000fc8000f8e18ff */
[----:B------:R0:W2:Y:S01]  /*30f0*/  SYNCS.PHASECHK.TRANS64.TRYWAIT P1, [R7+URZ+0x38830], R4 ;  /* 0x03883004070075a7 */ /* 0x0000a2000802017f */
[----:B------:R-:W-:Y:S05]  /*3100*/  @!P0 BRA `(.L_x_4221) ;  /* 0x0000000000048947 */ /* 0x000fea0003800000 */
[----:B------:R-:W-:Y:S01]  /*3110*/  BPT.TRAP 0x1 ;  /* 0x000000040000795c */ /* 0x000fe20000300000 */
.L_x_4221:
[----:B--2---:R-:W-:Y:S05]  /*3120*/  @P1 BRA `(.L_x_4222) ;  /* 0x0000000000081947 */ /* 0x004fea0003800000 */
[----:B------:R-:W2:Y:S02]  /*3130*/  SYNCS.PHASECHK.TRANS64.TRYWAIT P1, [R7+URZ+0x38830], R4 ;  /* 0x03883004070075a7 */ /* 0x000ea4000802017f */
[----:B--2---:R-:W-:Y:S05]  /*3140*/  @!P1 BRA `(.L_x_4223) ;  /* 0x000000e800949947 */ /* 0x004fea0003800000 */
.L_x_4222:
[----:B------:R-:W-:-:S04]  /*3150*/  UIADD3 UR4, UR40, 0x22400, URZ ;  /* 0x0002240028047890 */ /* 0x000fc8000fffe03f */
[----:B------:R-:W-:-:S04]  /*3160*/  USHF.R.U32.HI UR4, URZ, 0x4, UR4 ;  /* 0x000000043f047899 */ /* 0x000fc80008011604 */
[----:B------:R-:W-:-:S06]  /*3170*/  ULOP3.LUT UR4, UR4, 0x3fff, URZ, 0xc0, !UPT ;  /* 0x00003fff04047892 */ /* 0x000fcc000f8ec03f */
[----:B-1----:R-:W-:Y:S01]  /*3180*/  IMAD.U32 R0, RZ, RZ, UR4 ;  /* 0x00000004ff007e24 */ /* 0x002fe2000f8e00ff */
        /* <DEDUP_REMOVED lines=34> */
[----:B------:R-:W1:Y:S02]  /*33b0*/  SYNCS.PHASECHK.TRANS64.TRYWAIT P1, [UR40+0x38810], R3 ;  /* 0x03881003ff0075a7 */ /* 0x000e640008020168 */
[----:B-1----:R-:W-:Y:S05]  /*33c0*/  @!P1 BRA `(.L_x_4224) ;  /* 0x000000e800089947 */ /* 0x002fea0003800000 */
.L_x_4347:
[----:B------:R-:W-:Y:S05]  /*33d0*/  @!P0 BRA `(.L_x_4225) ;  /* 0x0000000000048947 */ /* 0x000fea0003800000 */
[----:B------:R-:W-:Y:S01]  /*33e0*/  BPT.TRAP 0x1 ;  /* 0x000000040000795c */ /* 0x000fe20000300000 */
.L_x_4225:
[----:B------:R3:W4:Y:S01]  /*33f0*/  SYNCS.PHASECHK.TRANS64.TRYWAIT P1, [R7+URZ+0x38850], R4 ;  /* 0x03885004070075a7 */ /* 0x000722000802017f */
[----:B------:R-:W-:Y:S05]  /*3400*/  @!P0 BRA `(.L_x_4226) ;  /* 0x0000000000048947 */ /* 0x000fea0003800000 */
[----:B------:R-:W-:Y:S01]  /*3410*/  BPT.TRAP 0x1 ;  /* 0x000000040000795c */ /* 0x000fe20000300000 */
.L_x_4226:
[----:B----4-:R-:W-:Y:S05]  /*3420*/  @P1 BRA `(.L_x_4227) ;  /* 0x0000000000081947 */ /* 0x010fea0003800000 */
[----:B------:R-:W4:Y:S02]  /*3430*/  SYNCS.PHASECHK.TRANS64.TRYWAIT P1, [R7+URZ+0x38850], R4 ;  /* 0x03885004070075a7 */ /* 0x000f24000802017f */
[----:B----4-:R-:W-:Y:S05]  /*3440*/  @!P1 BRA `(.L_x_4228) ;  /* 0x000000e800009947 */ /* 0x010fea0003800000 */
.L_x_4227:
[----:B------:R-:W-:Y:S01]  /*3450*/  UIADD3 UR4, UR40, 0x400, URZ ;  /* 0x0000040028047890 */ /* 0x000fe2000fffe03f */
[----:B------:R-:W-:Y:S01]  /*3460*/  WARPGROUP.ARRIVE ;  /* 0x00000000000079c5 */ /* 0x000fe20000000000 */
[----:B------:R-:W-:-:S05]  /*3470*/  UIADD3 UR5, UR40, 0x26400, URZ ;  /* 0x0002640028057890 */ /* 0x000fca000fffe03f */
[----:B-1----:R-:W1:Y:S01]  /*3480*/  S2R R3, SR_TID.X ;  /* 0x0000000000037919 */ /* 0x002e620000002100 */
        /* <DEDUP_REMOVED lines=18> */
[----:B-1----:R-:W-:-:S06]  /*35b0*/  SHF.R.U32.HI R3, RZ, 0x7, R3 ;  /* 0x00000007ff037819 */ /* 0x002fcc0000011603 */
[----:B------:R-:W1:Y:S02]  /*35c0*/  SHFL.IDX PT, R3, R3, RZ, 0x1f ;  /* 0x00001fff03037589 */ /* 0x000e6400000e0000 */
[----:B-1----:R-:W-:-:S13]  /*35d0*/  R2UR UR7, R3 ;  /* 0x00000000030772ca */ /* 0x002fda00000e0000 */
        /* <DEDUP_REMOVED lines=251> */
.L_x_4229:
[----:B------:R-:W-:Y:S01]  /*4590*/  IMAD R3, R176, -0x40, R168 ;  /* 0xffffffc0b0037824 */ /* 0x000fe200078e02a8 */
[----:B------:R-:W-:Y:S01]  /*45a0*/  ULDC UR18, c[0x0][0xa80] ;  /* 0x0002a00000127ab9 */ /* 0x000fe20000000800 */
[----:B------:R-:W-:Y:S01]  /*45b0*/  R2UR UR5, R7 ;  /* 0x00000000070572ca */ /* 0x000fe200000e0000 */
[----:B------:R-:W-:Y:S02]  /*45c0*/  ULOP3.LUT UR43, UR43, 0x2000000, URZ, 0xfc, !UPT ;  /* 0x020000002b2b7892 */ /* 0x000fe4000f8efc3f */
[----:B------:R-:W-:Y:S01]  /*45d0*/  IADD3 R3, -R18, 0x40, R3 ;  /* 0x0000004012037810 */ /* 0x000fe20007ffe103 */
[----:B------:R-:W-:Y:S01]  /*45e0*/  UMOV UR11, 0x40000040 ;  /* 0x40000040000b7882 */ /* 0x000fe20000000000 */
[----:B------:R-:W-:Y:S02]  /*45f0*/  ULEA UR10, UR36, UR43, 0xc ;  /* 0x0000002b240a7291 */ /* 0x000fe4000f8e603f */
[C---:B------:R-:W-:Y:S01]  /*4600*/  ISETP.GT.AND P5, PT, R3.reuse, RZ, PT ;  /* 0x000000ff0300720c */ /* 0x040fe20003fa4270 */
[----:B------:R-:W-:Y:S01]  /*4610*/  UMOV UR15, 0x40000040 ;  /* 0x40000040000f7882 */ /* 0x000fe20000000000 */
[C---:B------:R-:W-:Y:S01]  /*4620*/  ISETP.GT.AND P4, PT, R3.reuse, 0x1, PT ;  /* 0x000000010300780c */ /* 0x040fe20003f84270 */
[----:B------:R-:W-:Y:S01]  /*4630*/  UIADD3 UR14, UR10, 0x80, URZ ;  /* 0x000000800a0e7890 */ /* 0x000fe2000fffe03f */
[----:B------:R-:W-:-:S02]  /*4640*/  ISETP.GT.AND P3, PT, R3, 0x8, PT ;  /* 0x000000080300780c */ /* 0x000fc40003f64270 */
[----:B------:R-:W-:Y:S01]  /*4650*/  FSEL R24, R24, -INF , P5 ;  /* 0xff80000018187808 */ /* 0x000fe20002800000 */
[----:B------:R-:W-:Y:S01]  /*4660*/  UIADD3 UR5, UR5, 0x38840, URZ ;  /* 0x0003884005057890 */ /* 0x000fe2000fffe03f */
[----:B------:R-:W-:Y:S02]  /*4670*/  FSEL R25, R25, -INF , P4 ;  /* 0xff80000019197808 */ /* 0x000fe40002000000 */
[C---:B------:R-:W-:Y:S01]  /*4680*/  ISETP.GT.AND P2, PT, R3.reuse, 0x9, PT ;  /* 0x000000090300780c */ /* 0x040fe20003f44270 */
[----:B------:R-:W-:Y:S01]  /*4690*/  UPRMT UR5, UR39, 0x654, UR5 ;  /* 0x0000065427057896 */ /* 0x000fe20008000005 */
[----:B------:R-:W-:Y:S02]  /*46a0*/  FSEL R28, R28, -INF , P3 ;  /* 0xff8000001c1c7808 */ /* 0x000fe40001800000 */
[----:B------:R-:W-:Y:S02]  /*46b0*/  FMNMX.FTZ R5, R24, R25, !PT ;  /* 0x0000001918057209 */ /* 0x000fe40007810000 */
[----:B------:R-:W-:-:S02]  /*46c0*/  ISETP.GT.AND P1, PT, R3, 0x10, PT ;  /* 0x000000100300780c */ /* 0x000fc40003f24270 */
[----:B------:R-:W-:Y:S02]  /*46d0*/  FSEL R29, R29, -INF , P2 ;  /* 0xff8000001d1d7808 */ /* 0x000fe40001000000 */
[----:B0-234-:R-:W-:Y:S01]  /*46e0*/  FMNMX.FTZ R4, R28, R5, !PT ;  /* 0x000000051c047209 */ /* 0x01dfe20007810000 */
[----:B------:R-:W-:Y:S01]  /*46f0*/  SYNCS.ARRIVE.TRANS64.RED.A1T0 RZ, [UR5], RZ ;  /* 0x000000ffffff79a7 */ /* 0x000fe20008100405 */
        /* <DEDUP_REMOVED lines=40> */
[----:B------:R-:W-:Y:S01]  /*4980*/  BAR.SYNC.DEFER_BLOCKING 0xf, 0x100 ;  /* 0x03c4000000007b1d */ /* 0x000fe20000010000 */
[----:B------:R-:W-:-:S02]  /*4990*/  ISETP.GT.AND P2, PT, R3, 0x39, PT ;  /* 0x000000390300780c */ /* 0x000fc40003f44270 */
[----:B------:R-:W-:Y:S02]  /*49a0*/  FSEL R52, R52, -INF , P3 ;  /* 0xff80000034347808 */ /* 0x000fe40001800000 */
[----:B------:R-:W-:Y:S02]  /*49b0*/  FMNMX.FTZ R3, R49, R4, !PT ;  /* 0x0000000431037209 */ /* 0x000fe40007810000 */
[----:B------:R-:W-:Y:S02]  /*49c0*/  FSEL R53, R53, -INF , P2 ;  /* 0xff80000035357808 */ /* 0x000fe40001000000 */
[----:B------:R-:W-:Y:S02]  /*49d0*/  FMNMX.FTZ R4, R52, R3, !PT ;  /* 0x0000000334047209 */ /* 0x000fe40007810000 */
[----:B------:R-:W-:Y:S02]  /*49e0*/  FSEL R46, R46, -INF , P1 ;  /* 0xff8000002e2e7808 */ /* 0x000fe40000800000 */
[----:B------:R-:W-:-:S02]  /*49f0*/  FMNMX.FTZ R6, R53, R4, !PT ;  /* 0x0000000435067209 */ /* 0x000fc40007810000 */
[----:B------:R-:W-:Y:S02]  /*4a00*/  FSEL R47, R47, -INF , P6 ;  /* 0xff8000002f2f7808 */ /* 0x000fe40003000000 */
[----:B------:R-:W-:Y:S01]  /*4a10*/  FSEL R50, R50, -INF , P5 ;  /* 0xff80000032327808 */ /* 0x000fe20002800000 */
[----:B------:R-:W0:Y:S01]  /*4a20*/  SHFL.BFLY PT, R3, R6, 0x2, 0x1f ;  /* 0x0c401f0006037f89 */ /* 0x000e2200000e0000 */
[----:B------:R-:W-:Y:S02]  /*4a30*/  FSEL R51, R51, -INF , P4 ;  /* 0xff80000033337808 */ /* 0x000fe40002000000 */
[----:B------:R-:W-:Y:S02]  /*4a40*/  FSEL R54, R54, -INF , P3 ;  /* 0xff80000036367808 */ /* 0x000fe40001800000 */
[----:B------:R-:W-:Y:S02]  /*4a50*/  FSEL R55, R55, -INF , P2 ;  /* 0xff80000037377808 */ /* 0x000fe40001000000 */
[----:B0-----:R-:W-:-:S02]  /*4a60*/  FMNMX.FTZ R8, R6, R3, !PT ;  /* 0x0000000306087209 */ /* 0x001fc40007810000 */
[----:B------:R-:W-:-:S03]  /*4a70*/  FMNMX.FTZ R3, R26, R27, !PT ;  /* 0x0000001b1a037209 */ /* 0x000fc60007810000 */
[----:B------:R-:W0:Y:S01]  /*4a80*/  SHFL.BFLY PT, R5, R8, 0x1, 0x1f ;  /* 0x0c201f0008057f89 */ /* 0x000e2200000e0000 */
        /* <DEDUP_REMOVED lines=32> */
[----:B------:R-:W-:Y:S01]  /*4c90*/  FFMA.FTZ R172, R53, UR18, -R56 ;  /* 0x0000001235ac7c23 */ /* 0x000fe20008010838 */
[----:B------:R-:W-:Y:S02]  /*4ca0*/  MUFU.EX2 R5, R5 ;  /* 0x0000000500057308 */ /* 0x000fe40000000800 */
[----:B------:R-:W0:Y:S06]  /*4cb0*/  SHFL.BFLY PT, R15, R4, 0x2, 0x1f ;  /* 0x0c401f00040f7f89 */ /* 0x000e2c00000e0000 */
[----:B------:R-:W1:Y:S08]  /*4cc0*/  MUFU.EX2 R6, R6 ;  /* 0x0000000600067308 */ /* 0x000e700000000800 */
[----:B------:R-:W-:Y:S08]  /*4cd0*/  MUFU.EX2 R8, R8 ;  /* 0x0000000800087308 */ /* 0x000ff00000000800 */
[----:B------:R-:W2:Y:S01]  /*4ce0*/  MUFU.EX2 R9, R9 ;  /* 0x0000000900097308 */ /* 0x000ea20000000800 */
[----:B-1----:R-:W-:Y:S01]  /*4cf0*/  F2FP.F16.F32.PACK_AB R152, R6, R5 ;  /* 0x000000050698723e */ /* 0x002fe200000000ff */
[----:B------:R-:W-:Y:S01]  /*4d00*/  FADD.FTZ R5, R5, R6 ;  /* 0x0000000605057221 */ /* 0x000fe20000010000 */
[----:B0-----:R-:W-:Y:S01]  /*4d10*/  FMNMX.FTZ R24, R4, R15, !PT ;  /* 0x0000000f04187209 */ /* 0x001fe20007810000 */
[----:B------:R-:W-:-:S04]  /*4d20*/  FFMA.FTZ R15, R41, UR18, -R56 ;  /* 0x00000012290f7c23 */ /* 0x000fc80008010838 */
[----:B------:R-:W0:Y:S01]  /*4d30*/  SHFL.BFLY PT, R25, R24, 0x1, 0x1f ;  /* 0x0c201f0018197f89 */ /* 0x000e2200000e0000 */
[----:B------:R-:W-:Y:S08]  /*4d40*/  MUFU.EX2 R10, R10 ;  /* 0x0000000a000a7308 */ /* 0x000ff00000000800 */
[----:B------:R-:W1:Y:S01]  /*4d50*/  MUFU.EX2 R11, R11 ;  /* 0x0000000b000b7308 */ /* 0x000e620000000800 */
[----:B--2---:R-:W-:Y:S01]  /*4d60*/  F2FP.F16.F32.PACK_AB R154, R9, R8 ;  /* 0x00000008099a723e */ /* 0x004fe200000000ff */
[----:B------:R-:W-:-:S04]  /*4d70*/  FADD.FTZ R8, R8, R5 ;  /* 0x0000000508087221 */ /* 0x000fc80000010000 */
[----:B------:R-:W-:Y:S02]  /*4d80*/  FADD.FTZ R9, R9, R8 ;  /* 0x0000000809097221 */ /* 0x000fe40000010000 */
[----:B------:R-:W-:Y:S01]  /*4d90*/  MUFU.EX2 R12, R12 ;  /* 0x0000000c000c7308 */ /* 0x000fe20000000800 */
[----:B0-----:R-:W-:-:S07]  /*4da0*/  FMNMX.FTZ R4, R24, R25, !PT ;  /* 0x0000001918047209 */ /* 0x001fce0007810000 */
[----:B------:R-:W0:Y:S01]  /*4db0*/  MUFU.EX2 R13, R13 ;  /* 0x0000000d000d7308 */ /* 0x000e220000000800 */
[C---:B-1----:R-:W-:Y:S01]  /*4dc0*/  F2FP.F16.F32.PACK_AB R156, R11.reuse, R10 ;  /* 0x0000000a0b9c723e */ /* 0x042fe200000000ff */
[----:B------:R-:W-:Y:S01]  /*4dd0*/  FADD.FTZ R10, R10, R9 ;  /* 0x000000090a0a7221 */ /* 0x000fe20000010000 */
[C---:B------:R-:W-:Y:S01]  /*4de0*/  FSETP.NEU.FTZ.AND P1, PT, R4.reuse, -INF , PT ;  /* 0xff8000000400780b */ /* 0x040fe20003f3d000 */
[----:B------:R-:W-:Y:S02]  /*4df0*/  FMUL.FTZ R24, R4, UR18 ;  /* 0x0000001204187c20 */ /* 0x000fe40008410000 */
[----:B------:R-:W-:Y:S02]  /*4e00*/  FADD.FTZ R11, R11, R10 ;  /* 0x0000000a0b0b7221 */ /* 0x000fe40000010000 */
[----:B------:R-:W-:Y:S01]  /*4e10*/  MUFU.EX2 R14, R14 ;  /* 0x0000000e000e7308 */ /* 0x000fe20000000800 */
[----:B------:R-:W-:-:S05]  /*4e20*/  FSEL R24, R24, RZ, P1 ;  /* 0x000000ff18187208 */ /* 0x000fca0000800000 */
[--C-:B------:R-:W-:Y:S01]  /*4e30*/  FFMA.FTZ R173, R26, UR18, -R24.reuse ;  /* 0x000000121aad7c23 */ /* 0x100fe20008010818 */
        /* <DEDUP_REMOVED lines=14> */
[----:B------:R-:W-:Y:S01]  /*4f20*/  FFMA.FTZ R216, R55, UR18, -R24 ;  /* 0x0000001237d87c23 */ /* 0x000fe20008010818 */
[----:B------:R-:W-:Y:S01]  /*4f30*/  MUFU.EX2 R173, R173 ;  /* 0x000000ad00ad7308 */ /* 0x000fe20000000800 */
[----:B0-----:R-:W-:Y:S01]  /*4f40*/  F2FP.F16.F32.PACK_AB R158, R13, R12 ;  /* 0x0000000c0d9e723e */ /* 0x001fe200000000ff */
[----:B------:R-:W-:-:S04]  /*4f50*/  FADD.FTZ R12, R12, R11 ;  /* 0x0000000b0c0c7221 */ /* 0x000fc80000010000 */
[----:B------:R-:W-:Y:S02]  /*4f60*/  FADD.FTZ R13, R13, R12 ;  /* 0x0000000c0d0d7221 */ /* 0x000fe40000010000 */
[----:B------:R-:W0:Y:S08]  /*4f70*/  MUFU.EX2 R174, R174 ;  /* 0x000000ae00ae7308 */ /* 0x000e300000000800 */
        /* <DEDUP_REMOVED lines=15> */
[----:B------:R-:W0:Y:S08]  /*5070*/  MUFU.EX2 R15, R15 ;  /* 0x0000000f000f7308 */ /* 0x000e300000000800 */
[----:B------:R-:W-:Y:S01]  /*5080*/  MUFU.EX2 R20, R20 ;  /* 0x0000001400147308 */ /* 0x000fe20000000800 */
[----:B--2---:R-:W-:Y:S01]  /*5090*/  F2FP.F16.F32.PACK_AB R159, R182, R179 ;  /* 0x000000b3b69f723e */ /* 0x004fe200000000ff */
[----:B------:R-:W-:-:S04]  /*50a0*/  FADD.FTZ R179, R179, R180 ;  /* 0x000000b4b3b37221 */ /* 0x000fc80000010000 */
[----:B------:R1:W-:Y:S01]  /*50b0*/  STSM.16.M88.4 [R185], R156 ;  /* 0x0000009cb9007844 */ /* 0x0003e20000000200 */
[----:B------:R-:W-:Y:S01]  /*50c0*/  FADD.FTZ R182, R182, R179 ;  /* 0x000000b3b6b67221 */ /* 0x000fe20000010000 */
        /* <DEDUP_REMOVED lines=20> */
[----:B------:R-:W2:Y:S08]  /*5210*/  MUFU.EX2 R171, R171 ;  /* 0x000000ab00ab7308 */ /* 0x000eb00000000800 */
[----:B------:R-:W3:Y:S01]  /*5220*/  MUFU.EX2 R172, R172 ;  /* 0x000000ac00ac7308 */ /* 0x000ee20000000800 */
[----:B0-----:R-:W-:Y:S01]  /*5230*/  F2FP.F16.F32.PACK_AB R164, R170, R169 ;  /* 0x000000a9aaa4723e */ /* 0x001fe200000000ff */
[----:B------:R-:W-:-:S04]  /*5240*/  FADD.FTZ R169, R169, R20 ;  /* 0x00000014a9a97221 */ /* 0x000fc80000010000 */
[----:B------:R-:W-:Y:S02]  /*5250*/  FADD.FTZ R170, R170, R169 ;  /* 0x000000a9aaaa7221 */ /* 0x000fe40000010000 */
[----:B------:R-:W-:Y:S02]  /*5260*/  MUFU.EX2 R211, R211 ;  /* 0x000000d300d37308 */ /* 0x000fe40000000800 */
[----:B--2---:R-:W-:-:S06]  /*5270*/  FADD.FTZ R5, R171, R170 ;  /* 0x000000aaab057221 */ /* 0x004fcc0000010000 */
[----:B------:R-:W0:Y:S01]  /*5280*/  MUFU.EX2 R214, R214 ;  /* 0x000000d600d67308 */ /* 0x000e220000000800 */
[C---:B---3--:R-:W-:Y:S01]  /*5290*/  F2FP.F16.F32.PACK_AB R166, R172.reuse, R171 ;  /* 0x000000abaca6723e */ /* 0x048fe200000000ff */
[----:B------:R-:W-:-:S06]  /*52a0*/  FADD.FTZ R5, R172, R5 ;  /* 0x00000005ac057221 */ /* 0x000fcc0000010000 */
[----:B------:R-:W-:Y:S08]  /*52b0*/  MUFU.EX2 R213, R213 ;  /* 0x000000d500d57308 */ /* 0x000ff00000000800 */
[----:B------:R-:W2:Y:S01]  /*52c0*/  MUFU.EX2 R216, R216 ;  /* 0x000000d800d87308 */ /* 0x000ea20000000800 */
[----:B0-----:R-:W-:Y:S01]  /*52d0*/  F2FP.F16.F32.PACK_AB R165, R214, R211 ;  /* 0x000000d3d6a5723e */ /* 0x001fe200000000ff */
[----:B------:R-:W-:-:S04]  /*52e0*/  FADD.FTZ R211, R211, R212 ;  /* 0x000000d4d3d37221 */ /* 0x000fc80000010000 */
[----:B------:R-:W-:Y:S01]  /*52f0*/  FADD.FTZ R214, R214, R211 ;  /* 0x000000d3d6d67221 */ /* 0x000fe20000010000 */
[----:B--2---:R-:W-:-:S03]  /*5300*/  F2FP.F16.F32.PACK_AB R167, R216, R213 ;  /* 0x000000d5d8a7723e */ /* 0x004fc600000000ff */
[----:B------:R-:W-:Y:S02]  /*5310*/  FADD.FTZ R213, R213, R214 ;  /* 0x000000d6d5d57221 */ /* 0x000fe40000010000 */
[----:B------:R1:W-:Y:S01]  /*5320*/  STSM.16.M88.4 [R184], R164 ;  /* 0x000000a4b8007844 */ /* 0x0003e20000000200 */
[----:B------:R-:W-:Y:S01]  /*5330*/  WARPGROUP.ARRIVE ;  /* 0x00000000000079c5 */ /* 0x000fe20000000000 */
[----:B------:R-:W-:-:S05]  /*5340*/  FADD.FTZ R6, R216, R213 ;  /* 0x000000d5d8067221 */ /* 0x000fca0000010000 */
        /* <DEDUP_REMOVED lines=24> */
.L_x_4230:
        /* <DEDUP_REMOVED lines=10> */
.L_x_4242:
        /* <DEDUP_REMOVED lines=9> */
.L_x_4232:
[----:B------:R-:W-:Y:S01]  /*5600*/  ULEA UR5, UR36, UR40, 0x3 ;  /* 0x0000002824057291 */ /* 0x000fe2000f8e183f */
[----:B------:R-:W-:-:S08]  /*5610*/  SHF.L.U32 R3, R2, 0x1f, RZ ;  /* 0x0000001f02037819 */ /* 0x000fd000000006ff */
[----:B------:R0:W1:Y:S01]  /*5620*/  SYNCS.PHASECHK.TRANS64.TRYWAIT P2, [UR5+0x38830], R3 ;  /* 0x03883003ff0075a7 */ /* 0x0000620008040145 */
[----:B------:R-:W-:Y:S05]  /*5630*/  @!P0 BRA `(.L_x_4233) ;  /* 0x0000000000048947 */ /* 0x000fea0003800000 */
[----:B------:R-:W-:Y:S01]  /*5640*/  BPT.TRAP 0x1 ;  /* 0x000000040000795c */ /* 0x000fe20000300000 */
.L_x_4233:
[----:B-1----:R-:W-:Y:S05]  /*5650*/  @P2 BRA `(.L_x_4234) ;  /* 0x0000000000082947 */ /* 0x002fea0003800000 */
[----:B------:R-:W1:Y:S02]  /*5660*/  SYNCS.PHASECHK.TRANS64.TRYWAIT P2, [UR5+0x38830], R3 ;  /* 0x03883003ff0075a7 */ /* 0x000e640008040145 */
[----:B-1----:R-:W-:Y:S05]  /*5670*/  @!P2 BRA `(.L_x_4235) ;  /* 0x000000c40088a947 */ /* 0x002fea0003800000 */
.L_x_4234:
        /* <DEDUP_REMOVED lines=28> */
.L_x_4236:
[----:B------:R2:W3:Y:S01]  /*5840*/  SYNCS.PHASECHK.TRANS64.TRYWAIT P2, [UR5+0x38850], R3 ;  /* 0x03885003ff0075a7 */ /* 0x0004e20008040145 */
[----:B------:R-:W-:Y:S05]  /*5850*/  @!P0 BRA `(.L_x_4237) ;  /* 0x0000000000048947 */ /* 0x000fea0003800000 */
[----:B------:R-:W-:Y:S01]  /*5860*/  BPT.TRAP 0x1 ;  /* 0x000000040000795c */ /* 0x000fe20000300000 */
.L_x_4237:
[----:B---3--:R-:W-:Y:S05]  /*5870*/  @P2 BRA `(.L_x_4238) ;  /* 0x0000000000082947 */ /* 0x008fea0003800000 */
[----:B------:R-:W3:Y:S02]  /*5880*/  SYNCS.PHASECHK.TRANS64.TRYWAIT P2, [UR5+0x38850], R3 ;  /* 0x03885003ff0075a7 */ /* 0x000ee40008040145 */
[----:B---3--:R-:W-:Y:S05]  /*5890*/  @!P2 BRA `(.L_x_4239) ;  /* 0x000000c40018a947 */ /* 0x008fea0003800000 */
.L_x_4238:
        /* <DEDUP_REMOVED lines=17> */
[----:B------:R-:W-:Y:S01]  /*59b0*/  UIADD3 UR22, UR10, 0x2, URZ ;  /* 0x000000020a167890 */ /* 0x000fe2000fffe03f */
[----:B------:R-:W-:Y:S01]  /*59c0*/  UMOV UR20, UR18 ;  /* 0x0000001200147c82 */ /* 0x000fe20008000000 */
[----:B------:R-:W-:Y:S01]  /*59d0*/  UMOV UR21, 0x40000040 ;  /* 0x4000004000157882 */ /* 0x000fe20000000000 */
[----:B------:R-:W-:Y:S01]  /*59e0*/  UMOV UR23, 0x40000040 ;  /* 0x4000004000177882 */ /* 0x000fe20000000000 */
[----:B------:R-:W-:Y:S01]  /*59f0*/  UIADD3 UR18, UR10, 0x800, URZ ;  /* 0x000008000a127890 */ /* 0x000fe2000fffe03f */
        /* <DEDUP_REMOVED lines=254> */
.L_x_4240:
[----:B------:R-:W-:Y:S01]  /*69e0*/  FMNMX.FTZ R4, R152, R8, !PT ;  /* 0x0000000898047209 */ /* 0x000fe20007810000 */
[----:B------:R-:W-:Y:S01]  /*69f0*/  ULDC UR18, c[0x0][0xa80] ;  /* 0x0002a00000127ab9 */ /* 0x000fe20000000800 */
[----:B------:R-:W-:Y:S02]  /*6a00*/  UIADD3 UR10, UR5, 0x38840, URZ ;  /* 0x00038840050a7890 */ /* 0x000fe4000fffe03f */
[----:B------:R-:W-:Y:S01]  /*6a10*/  FMNMX.FTZ R3, R153, R4, !PT ;  /* 0x0000000499037209 */ /* 0x000fe20007810000 */
[----:B------:R-:W-:Y:S02]  /*6a20*/  ULEA UR14, UR36, UR43, 0xc ;  /* 0x0000002b240e7291 */ /* 0x000fe4000f8e603f */
[----:B------:R-:W-:Y:S01]  /*6a30*/  UPRMT UR10, UR39, 0x654, UR10 ;  /* 0x00000654270a7896 */ /* 0x000fe2000800000a */
[----:B------:R-:W-:Y:S01]  /*6a40*/  FMNMX.FTZ R4, R156, R3, !PT ;  /* 0x000000039c047209 */ /* 0x000fe20007810000 */
[----:B------:R-:W-:Y:S01]  /*6a50*/  UMOV UR15, 0x40000040 ;  /* 0x40000040000f7882 */ /* 0x000fe20000000000 */
[----:B------:R-:W-:-:S02]  /*6a60*/  UMOV UR11, 0x40000040 ;  /* 0x40000040000b7882 */ /* 0x000fc40000000000 */
[----:B------:R-:W-:-:S04]  /*6a70*/  FMNMX.FTZ R3, R157, R4, !PT ;  /* 0x000000049d037209 */ /* 0x000fc80007810000 */
[----:B------:R-:W-:Y:S01]  /*6a80*/  FMNMX.FTZ R4, R160, R3, !PT ;  /* 0x00000003a0047209 */ /* 0x000fe20007810000 */
[----:B------:R-:W-:Y:S01]  /*6a90*/  SYNCS.ARRIVE.TRANS64.RED.A1T0 RZ, [UR10], RZ ;  /* 0x000000ffffff79a7 */ /* 0x000fe2000810040a */
[----:B------:R-:W-:Y:S02]  /*6aa0*/  UIADD3 UR10, UR14, 0x80, URZ ;  /* 0x000000800e0a7890 */ /* 0x000fe4000fffe03f */
        /* <DEDUP_REMOVED lines=41> */
[----:B------:R-:W-:Y:S01]  /*6d40*/  FMUL.FTZ R8, R8, UR18 ;  /* 0x0000001208087c20 */ /* 0x000fe20008410000 */
[--C-:B------:R-:W-:Y:S01]  /*6d50*/  FFMA.FTZ R11, R156, UR18, -R210.reuse ;  /* 0x000000129c0b7c23 */ /* 0x100fe200080108d2 */
[--C-:B------:R-:W-:Y:S01]  /*6d60*/  FFMA.FTZ R12, R157, UR18, -R210.reuse ;  /* 0x000000129d0c7c23 */ /* 0x100fe200080108d2 */
[----:B------:R-:W-:Y:S01]  /*6d70*/  FMNMX.FTZ R4, R182, R13, !PT ;  /* 0x0000000db6047209 */ /* 0x000fe20007810000 */
[--C-:B------:R-:W-:Y:S01]  /*6d80*/  FFMA.FTZ R13, R160, UR18, -R210.reuse ;  /* 0x00000012a00d7c23 */ /* 0x100fe200080108d2 */
[--C-:B------:R-:W-:Y:S01]  /*6d90*/  FFMA.FTZ R14, R161, UR18, -R210.reuse ;  /* 0x00000012a10e7c23 */ /* 0x100fe200080108d2 */
[----:B------:R-:W0:Y:S01]  /*6da0*/  MUFU.EX2 R8, R8 ;  /* 0x0000000800087308 */ /* 0x000e220000000800 */
[----:B------:R-:W-:Y:S01]  /*6db0*/  FMNMX.FTZ R4, R183, R4, !PT ;  /* 0x00000004b7047209 */ /* 0x000fe20007810000 */
[--C-:B------:R-:W-:Y:S01]  /*6dc0*/  FFMA.FTZ R15, R164, UR18, -R210.reuse ;  /* 0x00000012a40f7c23 */ /* 0x100fe200080108d2 */
[----:B------:R-:W-:-:S03]  /*6dd0*/  FFMA.FTZ R20, R165, UR18, -R210 ;  /* 0x00000012a5147c23 */ /* 0x000fc600080108d2 */
[----:B------:R-:W1:Y:S02]  /*6de0*/  SHFL.BFLY PT, R153, R4, 0x2, 0x1f ;  /* 0x0c401f0004997f89 */ /* 0x000e6400000e0000 */
[----:B------:R-:W-:Y:S08]  /*6df0*/  MUFU.EX2 R9, R9 ;  /* 0x0000000900097308 */ /* 0x000ff00000000800 */
[----:B------:R-:W-:Y:S01]  /*6e00*/  MUFU.EX2 R10, R10 ;  /* 0x0000000a000a7308 */ /* 0x000fe20000000800 */
[-C--:B0-----:R-:W-:Y:S01]  /*6e10*/  FMUL.FTZ R24, R24, R8.reuse ;  /* 0x0000000818187220 */ /* 0x081fe20000410000 */
        /* <DEDUP_REMOVED lines=12> */
[----:B-1----:R-:W-:Y:S01]  /*6ee0*/  FMNMX.FTZ R153, R4, R153, !PT ;  /* 0x0000009904997209 */ /* 0x002fe20007810000 */
[-C--:B------:R-:W-:Y:S01]  /*6ef0*/  FMUL.FTZ R48, R48, R8.reuse ;  /* 0x0000000830307220 */ /* 0x080fe20000410000 */
[----:B------:R-:W-:Y:S01]  /*6f00*/  MUFU.EX2 R12, R12 ;  /* 0x0000000c000c7308 */ /* 0x000fe20000000800 */
[-C--:B------:R-:W-:Y:S01]  /*6f10*/  FMUL.FTZ R49, R49, R8.reuse ;  /* 0x0000000831317220 */ /* 0x080fe20000410000 */
[-C--:B------:R-:W-:Y:S01]  /*6f20*/  FMUL.FTZ R52, R52, R8.reuse ;  /* 0x0000000834347220 */ /* 0x080fe20000410000 */
[----:B------:R-:W0:Y:S01]  /*6f30*/  SHFL.BFLY PT, R4, R153, 0x1, 0x1f ;  /* 0x0c201f0099047f89 */ /* 0x000e2200000e0000 */
        /* <DEDUP_REMOVED lines=22> */
[----:B------:R-:W-:Y:S01]  /*70a0*/  FMUL.FTZ R92, R92, R8 ;  /* 0x000000085c5c7220 */ /* 0x000fe20000410000 */
[----:B0-----:R-:W-:Y:S01]  /*70b0*/  FMNMX.FTZ R4, R153, R4, !PT ;  /* 0x0000000499047209 */ /* 0x001fe20007810000 */
[----:B------:R-:W-:-:S02]  /*70c0*/  IMAD.MOV R153, RZ, RZ, -R19 ;  /* 0x000000ffff997224 */ /* 0x000fc400078e0a13 */
[-C--:B------:R-:W-:Y:S01]  /*70d0*/  FMUL.FTZ R93, R93, R8.reuse ;  /* 0x000000085d5d7220 */ /* 0x080fe20000410000 */
[-C--:B------:R-:W-:Y:S01]  /*70e0*/  FMUL.FTZ R96, R96, R8.reuse ;  /* 0x0000000860607220 */ /* 0x080fe20000410000 */
[-C--:B------:R-:W-:Y:S01]  /*70f0*/  FMUL.FTZ R97, R97, R8.reuse ;  /* 0x0000000861617220 */ /* 0x080fe20000410000 */
[----:B------:R-:W-:Y:S01]  /*7100*/  FADD.FTZ R152, -R4, R211 ;  /* 0x000000d304987221 */ /* 0x000fe20000010100 */
[----:B------:R-:W-:Y:S01]  /*7110*/  ISETP.NE.AND P2, PT, R18, R153, PT ;  /* 0x000000991200720c */ /* 0x000fe20003f45270 */
[----:B------:R-:W-:Y:S01]  /*7120*/  MUFU.EX2 R20, R20 ;  /* 0x0000001400147308 */ /* 0x000fe20000000800 */
[----:B-1----:R-:W-:Y:S01]  /*7130*/  F2FP.F16.F32.PACK_AB R156, R14, R13 ;  /* 0x0000000d0e9c723e */ /* 0x002fe200000000ff */
[----:B------:R-:W-:Y:S01]  /*7140*/  FMUL.FTZ R181, R152, UR18 ;  /* 0x0000001298b57c20 */ /* 0x000fe20008410000 */
[----:B------:R-:W-:Y:S01]  /*7150*/  FMUL.FTZ R152, R4, UR18 ;  /* 0x0000001204987c20 */ /* 0x000fe20008410000 */
[-C--:B------:R-:W-:Y:S01]  /*7160*/  FMUL.FTZ R100, R100, R8.reuse ;  /* 0x0000000864647220 */ /* 0x080fe20000410000 */
[-C--:B------:R-:W-:Y:S01]  /*7170*/  FMUL.FTZ R101, R101, R8.reuse ;  /* 0x0000000865657220 */ /* 0x080fe20000410000 */
[----:B------:R-:W-:Y:S01]  /*7180*/  FMUL.FTZ R104, R104, R8 ;  /* 0x0000000868687220 */ /* 0x000fe20000410000 */
[----:B------:R-:W-:Y:S01]  /*7190*/  FFMA.FTZ R210, R154, UR18, -R152 ;  /* 0x000000129ad27c23 */ /* 0x000fe20008010898 */
[----:B------:R-:W0:Y:S01]  /*71a0*/  MUFU.EX2 R181, R181 ;  /* 0x000000b500b57308 */ /* 0x000e220000000800 */
[----:B------:R-:W-:-:S02]  /*71b0*/  IMAD.U32 R154, RZ, RZ, UR7 ;  /* 0x00000007ff9a7e24 */ /* 0x000fc4000f8e00ff */
[--C-:B------:R-:W-:Y:S01]  /*71c0*/  FFMA.FTZ R211, R155, UR18, -R152.reuse ;  /* 0x000000129bd37c23 */ /* 0x100fe20008010898 */
[--C-:B------:R-:W-:Y:S01]  /*71d0*/  FFMA.FTZ R212, R158, UR18, -R152.reuse ;  /* 0x000000129ed47c23 */ /* 0x100fe20008010898 */
[--C-:B------:R-:W-:Y:S01]  /*71e0*/  FFMA.FTZ R213, R159, UR18, -R152.reuse ;  /* 0x000000129fd57c23 */ /* 0x100fe20008010898 */
[----:B------:R-:W-:Y:S02]  /*71f0*/  @!P2 IMAD R153, R154, 0x40, R17 ;  /* 0x000000409a99a824 */ /* 0x000fe400078e0211 */
[--C-:B------:R-:W-:Y:S01]  /*7200*/  FFMA.FTZ R214, R162, UR18, -R152.reuse ;  /* 0x00000012a2d67c23 */ /* 0x100fe20008010898 */
[--C-:B------:R-:W-:Y:S01]  /*7210*/  FFMA.FTZ R215, R163, UR18, -R152.reuse ;  /* 0x00000012a3d77c23 */ /* 0x100fe20008010898 */
[--C-:B------:R-:W-:Y:S01]  /*7220*/  FFMA.FTZ R216, R166, UR18, -R152.reuse ;  /* 0x00000012a6d87c23 */ /* 0x100fe20008010898 */
[--C-:B------:R-:W-:Y:S01]  /*7230*/  FFMA.FTZ R217, R167, UR18, -R152.reuse ;  /* 0x00000012a7d97c23 */ /* 0x100fe20008010898 */
[----:B------:R-:W-:Y:S01]  /*7240*/  @!P2 LEA R153, R153, UR40, 0x2 ;  /* 0x000000289999ac11 */ /* 0x000fe2000f8e10ff */
        /* <DEDUP_REMOVED lines=17> */
[----:B------:R-:W0:Y:S01]  /*7360*/  MUFU.EX2 R211, R211 ;  /* 0x000000d300d37308 */ /* 0x000e220000000800 */
        /* <DEDUP_REMOVED lines=60> */
[----:B------:R-:W-:Y:S01]  /*7730*/  FMUL.FTZ R117, R117, R8 ;  /* 0x0000000875757220 */ /* 0x000fe20000410000 */
        /* <DEDUP_REMOVED lines=39> */
[----:B------:R-:W-:Y:S01]  /*79b0*/  FMUL.FTZ R149, R149, R8 ;  /* 0x0000000895957220 */ /* 0x000fe20000410000 */
[-C--:B------:R-:W-:Y:S01]  /*79c0*/  FMUL.FTZ R150, R150, R181.reuse ;  /* 0x000000b596967220 */ /* 0x080fe20000410000 */
[----:B------:R-:W-:Y:S01]  /*79d0*/  FMUL.FTZ R151, R151, R181 ;  /* 0x000000b597977220 */ /* 0x000fe20000410000 */
[----:B------:R-:W-:Y:S01]  /*79e0*/  MUFU.EX2 R174, R174 ;  /* 0x000000ae00ae7308 */ /* 0x000fe20000000800 */
[----:B------:R1:W-:Y:S01]  /*79f0*/  STSM.16.M88.4 [R22+0x36400], R152 ;  /* 0x0364009816007844 */ /* 0x0003e20000000200 */
[----:B------:R-:W-:Y:S01]  /*7a00*/  FFMA.FTZ R5, R8, R5, R9 ;  /* 0x0000000508057223 */ /* 0x000fe20000010009 */
[----:B------:R-:W-:-:S02]  /*7a10*/  FFMA.FTZ R6, R181, R6, R210 ;  /* 0x00000006b5067223 */ /* 0x000fc400000100d2 */
[----:B------:R1:W-:Y:S01]  /*7a20*/  STSM.16.M88.4 [R185], R156 ;  /* 0x0000009cb9007844 */ /* 0x0003e20000000200 */
[----:B------:R-:W-:Y:S01]  /*7a30*/  FADD.FTZ R10, R10, R5 ;  /* 0x000000050a0a7221 */ /* 0x000fe20000010000 */
        /* <DEDUP_REMOVED lines=31> */
[----:B------:R-:W-:-:S04]  /*7c30*/  FADD.FTZ R173, R173, R172 ;  /* 0x000000acadad7221 */ /* 0x000fc80000010000 */
[----:B------:R-:W-:Y:S01]  /*7c40*/  FADD.FTZ R176, R176, R173 ;  /* 0x000000adb0b07221 */ /* 0x000fe20000010000 */
[----:B------:R-:W0:Y:S01]  /*7c50*/  MUFU.EX2 R179, R179 ;  /* 0x000000b300b37308 */ /* 0x000e220000000800 */
[----:B--2---:R-:W-:Y:S02]  /*7c60*/  F2FP.F16.F32.PACK_AB R166, R180, R177 ;  /* 0x000000b1b4a6723e */ /* 0x004fe400000000ff */
[----:B------:R-:W-:-:S04]  /*7c70*/  FADD.FTZ R5, R177, R176 ;  /* 0x000000b0b1057221 */ /* 0x000fc80000010000 */
[----:B------:R-:W-:Y:S01]  /*7c80*/  FADD.FTZ R5, R180, R5 ;  /* 0x00000005b4057221 */ /* 0x000fe20000010000 */
[----:B------:R-:W2:Y:S08]  /*7c90*/  MUFU.EX2 R182, R182 ;  /* 0x000000b600b67308 */ /* 0x000eb00000000800 */
[----:B------:R-:W3:Y:S01]  /*7ca0*/  MUFU.EX2 R183, R183 ;  /* 0x000000b700b77308 */ /* 0x000ee20000000800 */
[----:B0-----:R-:W-:Y:S01]  /*7cb0*/  F2FP.F16.F32.PACK_AB R165, R179, R178 ;  /* 0x000000b2b3a5723e */ /* 0x001fe200000000ff */
[----:B------:R-:W-:-:S04]  /*7cc0*/  FADD.FTZ R178, R178, R175 ;  /* 0x000000afb2b27221 */ /* 0x000fc80000010000 */
[----:B------:R-:W-:-:S04]  /*7cd0*/  FADD.FTZ R179, R179, R178 ;  /* 0x000000b2b3b37221 */ /* 0x000fc80000010000 */
[----:B--2---:R-:W-:Y:S01]  /*7ce0*/  FADD.FTZ R6, R182, R179 ;  /* 0x000000b3b6067221 */ /* 0x004fe20000010000 */
[----:B---3--:R-:W-:-:S03]  /*7cf0*/  F2FP.F16.F32.PACK_AB R167, R183, R182 ;  /* 0x000000b6b7a7723e */ /* 0x008fc600000000ff */
[----:B------:R-:W-:Y:S02]  /*7d00*/  FADD.FTZ R6, R183, R6 ;  /* 0x00000006b7067221 */ /* 0x000fe40000010000 */
[----:B------:R1:W-:Y:S01]  /*7d10*/  STSM.16.M88.4 [R184], R164 ;  /* 0x000000a4b8007844 */ /* 0x0003e20000000200 */
[----:B------:R-:W-:-:S06]  /*7d20*/  WARPGROUP.ARRIVE ;  /* 0x00000000000079c5 */ /* 0x000fcc0000000000 */
        /* <DEDUP_REMOVED lines=28> */
.L_x_4241:
[----:B------:R-:W-:Y:S01]  /*7ef0*/  UIADD3 UR5, UR5, 0x38860, URZ ;  /* 0x0003886005057890 */ /* 0x000fe2000fffe03f */
[----:B------:R-:W-:Y:S01]  /*7f00*/  IMAD.MOV.U32 R211, RZ, RZ, R4 ;  /* 0x000000ffffd37224 */ /* 0x000fe200078e0004 */
[----:B------:R-:W-:Y:S01]  /*7f10*/  UMOV UR7, UR36 ;  /* 0x0000002400077c82 */ /* 0x000fe20008000000 */
[----:B------:R-:W-:Y:S01]  /*7f20*/  IMAD.MOV.U32 R8, RZ, RZ, R3 ;  /* 0x000000ffff087224 */ /* 0x000fe200078e0003 */
[----:B------:R-:W-:-:S09]  /*7f30*/  UPRMT UR5, UR39, 0x654, UR5 ;  /* 0x0000065427057896 */ /* 0x000fd20008000005 */
[----:B------:R-:W-:Y:S01]  /*7f40*/  SYNCS.ARRIVE.TRANS64.RED.A1T0 RZ, [UR5], RZ ;  /* 0x000000ffffff79a7 */ /* 0x000fe20008100405 */
[----:B------:R-:W-:Y:S05]  /*7f50*/  @P1 BRA `(.L_x_4242) ;  /* 0xffffffd400841947 */ /* 0x000fea000383ffff */
.L_x_4231:
[----:B------:R-:W0:Y:S01]  /*7f60*/  SHFL.BFLY PT, R0, R5, 0x2, 0x1f ;  /* 0x0c401f0005007f89 */ /* 0x000e2200000e0000 */
[----:B------:R-:W-:Y:S02]  /*7f70*/  IMAD.U32 R11, RZ, RZ, UR18 ;  /* 0x00000012ff0b7e24 */ /* 0x000fe4000f8e00ff */
[----:B------:R-:W-:Y:S01]  /*7f80*/  IMAD.MOV.U32 R165, RZ, RZ, -0x800000 ;  /* 0xff800000ffa57424 */ /* 0x000fe200078e00ff */
[----:B------:R-:W1:Y:S01]  /*7f90*/  SHFL.BFLY PT, R9, R6, 0x2, 0x1f ;  /* 0x0c401f0006097f89 */ /* 0x000e6200000e0000 */
[----:B------:R-:W-:Y:S01]  /*7fa0*/  VIADD R196, R196, 0x1 ;  /* 0x00000001c4c47836 */ /* 0x000fe20000000000 */
[----:B------:R-:W-:Y:S08]  /*7fb0*/  BAR.ARV 0x8, 0x100 ;  /* 0x0204000000007b1d */ /* 0x000ff00000002000 */
[----:B------:R-:W-:Y:S01]  /*7fc0*/  BAR.SYNC.DEFER_BLOCKING 0xf, 0x100 ;  /* 0x03c4000000007b1d */ /* 0x000fe20000010000 */
[----:B0-----:R-:W-:Y:S01]  /*7fd0*/  FADD.FTZ R8, R0, R5 ;  /* 0x0000000500087221 */ /* 0x001fe20000010000 */
[----:B------:R-:W-:-:S02]  /*7fe0*/  IMAD.MOV.U32 R0, RZ, RZ, RZ ;  /* 0x000000ffff007224 */ /* 0x000fc400078e00ff */
[----:B------:R-:W-:Y:S02]  /*7ff0*/  IMAD.MOV.U32 R5, RZ, RZ, RZ ;  /* 0x000000ffff057224 */ /* 0x000fe400078e00ff */
[----:B-1----:R-:W-:Y:S01]  /*8000*/  FADD.FTZ R9, R9, R6 ;  /* 0x0000000609097221 */ /* 0x002fe20000010000 */
[----:B------:R-:W0:Y:S01]  /*8010*/  SHFL.BFLY PT, R7, R8, 0x1, 0x1f ;  /* 0x0c201f0008077f89 */ /* 0x000e2200000e0000 */
[----:B------:R-:W-:Y:S01]  /*8020*/  IMAD.U32 R6, RZ, RZ, UR36 ;  /* 0x00000024ff067e24 */ /* 0x000fe2000f8e00ff */
[----:B------:R-:W-:Y:S02]  /*8030*/  UIADD3 UR36, UR36, 0x1, URZ ;  /* 0x0000000124247890 */ /* 0x000fe4000fffe03f */
[----:B------:R-:W1:Y:S02]  /*8040*/  SHFL.BFLY PT, R10, R9, 0x1, 0x1f ;  /* 0x0c201f00090a7f89 */ /* 0x000e6400000e0000 */
[----:B------:R-:W-:-:S04]  /*8050*/  UISETP.NE.AND UP0, UPT, UR36, 0x2, UPT ;  /* 0x000000022400788c */ /* 0x000fc8000bf05270 */
[----:B------:R-:W-:Y:S02]  /*8060*/  USEL UR4, URZ, 0x1, UP0 ;  /* 0x000000013f047887 */ /* 0x000fe40008000000 */
[----:B------:R-:W-:-:S04]  /*8070*/  USEL UR36, UR36, URZ, UP0 ;  /* 0x0000003f24247287 */ /* 0x000fc80008000000 */
[----:B------:R-:W-:Y:S01]  /*8080*/  LOP3.LUT R2, R2, UR4, RZ, 0x3c, !PT ;  /* 0x0000000402027c12 */ /* 0x000fe2000f8e3cff */
[----:B0-----:R-:W-:Y:S01]  /*8090*/  FADD.FTZ R20, R8, R7 ;  /* 0x0000000708147221 */ /* 0x001fe20000010000 */
[----:B------:R-:W-:-:S04]  /*80a0*/  IMAD.MOV R7, RZ, RZ, -R19 ;  /* 0x000000ffff077224 */ /* 0x000fc800078e0a13 */
[----:B------:R-:W-:Y:S02]  /*80b0*/  FSETP.NE.FTZ.AND P1, PT, R20, RZ, PT ;  /* 0x000000ff1400720b */ /* 0x000fe40003f35000 */
[----:B------:R-:W-:Y:S01]  /*80c0*/  ISETP.NE.AND P0, PT, R18, R7, PT ;  /* 0x000000071200720c */ /* 0x000fe20003f05270 */
[----:B-1----:R-:W-:Y:S01]  /*80d0*/  FADD.FTZ R7, R9, R10 ;  /* 0x0000000a09077221 */ /* 0x002fe20000010000 */
[----:B------:R-:W-:-:S04]  /*80e0*/  IMAD.U32 R9, RZ, RZ, UR18 ;  /* 0x00000012ff097e24 */ /* 0x000fc8000f8e00ff */
[----:B------:R-:W-:-:S05]  /*80f0*/  FSETP.NE.FTZ.AND P2, PT, R7, RZ, PT ;  /* 0x000000ff0700720b */ /* 0x000fca0003f55000 */
[----:B------:R-:W0:Y:S02]  /*8100*/  @P1 MUFU.RCP R0, R20 ;  /* 0x0000001400001308 */ /* 0x000e240000001000 */
[----:B------:R-:W-:-:S05]  /*8110*/  @!P0 IMAD R6, R6, 0x40, R17 ;  /* 0x0000004006068824 */ /* 0x000fca00078e0211 */
[----:B------:R-:W-:Y:S01]  /*8120*/  @!P0 LEA R6, R6, UR40, 0x2 ;  /* 0x0000002806068c11 */ /* 0x000fe2000f8e10ff */
[----:B------:R-:W1:Y:S08]  /*8130*/  @P2 MUFU.RCP R5, R7 ;  /* 0x0000000700052308 */ /* 0x000e700000001000 */
[----:B------:R-:W2:Y:S01]  /*8140*/  @P1 MUFU.LG2 R20, R20 ;  /* 0x0000001400141308 */ /* 0x000ea20000000c00 */
[----:B0-----:R-:W-:Y:S01]  /*8150*/  @!P0 STS [R6+0x38400], R0 ;  /* 0x0384000006008388 */ /* 0x001fe20000000800 */
[-C--:B------:R-:W-:Y:S01]  /*8160*/  FMUL.FTZ R169, R37, R0.reuse ;  /* 0x0000000025a97220 */ /* 0x080fe20000410000 */
[-C--:B------:R-:W-:Y:S01]  /*8170*/  FMUL.FTZ R175, R24, R0.reuse ;  /* 0x0000000018af7220 */ /* 0x080fe20000410000 */
[-C--:B------:R-:W-:Y:S01]  /*8180*/  FMUL.FTZ R174, R28, R0.reuse ;  /* 0x000000001cae7220 */ /* 0x080fe20000410000 */
[-C--:B------:R-:W-:Y:S01]  /*8190*/  FMUL.FTZ R173, R32, R0.reuse ;  /* 0x0000000020ad7220 */ /* 0x080fe20000410000 */
[-C--:B------:R-:W-:Y:S01]  /*81a0*/  FMUL.FTZ R8, R25, R0.reuse ;  /* 0x0000000019087220 */ /* 0x080fe20000410000 */
[-C--:B------:R-:W-:Y:S01]  /*81b0*/  FMUL.FTZ R10, R29, R0.reuse ;  /* 0x000000001d0a7220 */ /* 0x080fe20000410000 */
[----:B------:R0:W3:Y:S01]  /*81c0*/  @P2 MUFU.LG2 R21, R7 ;  /* 0x0000000700152308 */ /* 0x0000e20000000c00 */
        /* <DEDUP_REMOVED lines=8> */
[----:B--2---:R-:W-:Y:S01]  /*8250*/  @P1 FMUL.FTZ R37, R20, 0.69314718246459960938 ;  /* 0x3f31721814251820 */ /* 0x004fe20000410000 */
[----:B0-----:R-:W-:Y:S01]  /*8260*/  @P2 FMUL.FTZ R7, R11, 0.69314718246459960938 ;  /* 0x3f3172180b072820 */ /* 0x001fe20000410000 */
[----:B-1----:R-:W-:Y:S01]  /*8270*/  @P1 FMUL.FTZ R6, R9, 0.69314718246459960938 ;  /* 0x3f31721809061820 */ /* 0x002fe20000410000 */
[-C--:B------:R-:W-:Y:S01]  /*8280*/  FMUL.FTZ R24, R49, R0.reuse ;  /* 0x0000000031187220 */ /* 0x080fe20000410000 */
[-C--:B------:R-:W-:Y:S01]  /*8290*/  FMUL.FTZ R164, R52, R0.reuse ;  /* 0x0000000034a47220 */ /* 0x080fe20000410000 */
[-C--:B------:R-:W-:Y:S01]  /*82a0*/  FMUL.FTZ R160, R53, R0.reuse ;  /* 0x0000000035a07220 */ /* 0x080fe20000410000 */
[-C--:B------:R-:W-:Y:S01]  /*82b0*/  FMUL.FTZ R163, R56, R0.reuse ;  /* 0x0000000038a37220 */ /* 0x080fe20000410000 */
[-C--:B------:R-:W-:Y:S01]  /*82c0*/  FMUL.FTZ R28, R57, R0.reuse ;  /* 0x00000000391c7220 */ /* 0x080fe20000410000 */
        /* <DEDUP_REMOVED lines=47> */
[----:B------:R-:W-:-:S02]  /*85c0*/  IMAD.MOV.U32 R0, RZ, RZ, -0x800000 ;  /* 0xff800000ff007424 */ /* 0x000fc400078e00ff */
        /* <DEDUP_REMOVED lines=68> */
.L_x_4213:
[----:B------:R-:W1:Y:S08]  /*8a10*/  S2UR UR39, SR_CgaCtaId ;  /* 0x00000000002779c3 */ /* 0x000e700000008800 */
[----:B------:R-:W-:Y:S06]  /*8a20*/  BAR.SYNC.DEFER_BLOCKING 0x5, 0x180 ;  /* 0x0146000000007b1d */ /* 0x000fec0000010000 */
[----:B------:R-:W-:Y:S01]  /*8a30*/  UMOV UR40, 0x400 ;  /* 0x0000040000287882 */ /* 0x000fe20000000000 */
[----:B------:R-:W-:Y:S01]  /*8a40*/  BSSY B0, `(.L_x_4243) ;  /* 0x00002e1000007945 */ /* 0x000fe20003800000 */
[----:B-1----:R-:W-:-:S09]  /*8a50*/  ULEA UR40, UR39, UR40, 0x18 ;  /* 0x0000002827287291 */ /* 0x002fd2000f8ec03f */
[----:B0-----:R-:W0:Y:S02]  /*8a60*/  LDS.128 R4, [UR40+0x388d0] ;  /* 0x0388d028ff047984 */ /* 0x001e240008000c00 */
[----:B0-----:R-:W-:Y:S02]  /*8a70*/  R2UR UR4, R5 ;  /* 0x00000000050472ca */ /* 0x001fe400000e0000 */
        /* <DEDUP_REMOVED lines=23> */
[----:B------:R-:W-:Y:S01]  /*8bf0*/  ULDC.64 UR6, c[0x0][0xd08] ;  /* 0x0003420000067ab9 */ /* 0x000fe20000000a00 */
[----:B------:R-:W-:Y:S01]  /*8c00*/  F2FP.F16.F32.PACK_AB R33, R67, R33 ;  /* 0x000000214321723e */ /* 0x000fe200000000ff */
[----:B------:R-:W-:Y:S01]  /*8c10*/  IMAD.WIDE R122, R201, 0x2, R176 ;  /* 0x00000002c97a7825 */ /* 0x000fe200078e02b0 */
[----:B------:R-:W-:-:S02]  /*8c20*/  F2FP.F16.F32.PACK_AB R73, R75, R74 ;  /* 0x0000004a4b49723e */ /* 0x000fc400000000ff */
[----:B------:R-:W-:Y:S02]  /*8c30*/  F2FP.F16.F32.PACK_AB R80, R81, R80 ;  /* 0x000000505150723e */ /* 0x000fe400000000ff */
[C---:B------:R-:W-:Y:S02]  /*8c40*/  IADD3 R179, P1, R122.reuse, 0x20, RZ ;  /* 0x000000207ab37810 */ /* 0x040fe40007f3e0ff */
[----:B------:R-:W-:Y:S02]  /*8c50*/  IADD3 R211, P3, R122, 0x2000, RZ ;  /* 0x000020007ad37810 */ /* 0x000fe40007f7e0ff */
[----:B------:R-:W-:Y:S01]  /*8c60*/  LOP3.LUT R20, R179, 0x380, RZ, 0xc0, !PT ;  /* 0x00000380b3147812 */ /* 0x000fe200078ec0ff */
[--C-:B------:R-:W-:Y:S01]  /*8c70*/  IMAD.X R21, RZ, RZ, R123.reuse, P1 ;  /* 0x000000ffff157224 */ /* 0x100fe200008e067b */
[----:B------:R-:W-:Y:S01]  /*8c80*/  LOP3.LUT R44, R211, 0x380, RZ, 0xc0, !PT ;  /* 0x00000380d32c7812 */ /* 0x000fe200078ec0ff */
[----:B------:R-:W-:Y:S01]  /*8c90*/  IMAD.X R45, RZ, RZ, R123, P3 ;  /* 0x000000ffff2d7224 */ /* 0x000fe200018e067b */
[----:B------:R-:W-:-:S02]  /*8ca0*/  SHF.R.U64 R20, R20, 0x3, RZ ;  /* 0x0000000314147819 */ /* 0x000fc400000012ff */
[----:B------:R-:W-:Y:S02]  /*8cb0*/  IADD3 R48, P6, R122, 0x2020, RZ ;  /* 0x000020207a307810 */ /* 0x000fe40007fde0ff */
[----:B------:R-:W-:Y:S02]  /*8cc0*/  SHF.R.U64 R44, R44, 0x3, RZ ;  /* 0x000000032c2c7819 */ /* 0x000fe400000012ff */
[C---:B------:R-:W-:Y:S01]  /*8cd0*/  IADD3 R60, P1, R122.reuse, 0x4000, RZ ;  /* 0x000040007a3c7810 */ /* 0x040fe20007f3e0ff */
[--C-:B------:R-:W-:Y:S01]  /*8ce0*/  IMAD.X R49, RZ, RZ, R123.reuse, P6 ;  /* 0x000000ffff317224 */ /* 0x100fe200030e067b */
[C---:B------:R-:W-:Y:S02]  /*8cf0*/  IADD3 R181, P0, R122.reuse, 0x40, RZ ;  /* 0x000000407ab57810 */ /* 0x040fe40007f1e0ff */
[----:B------:R-:W-:Y:S01]  /*8d00*/  IADD3 R183, P4, R122, 0x60, RZ ;  /* 0x000000607ab77810 */ /* 0x000fe20007f9e0ff */
[--C-:B------:R-:W-:Y:S01]  /*8d10*/  IMAD.X R61, RZ, RZ, R123.reuse, P1 ;  /* 0x000000ffff3d7224 */ /* 0x100fe200008e067b */
[----:B------:R-:W-:Y:S01]  /*8d20*/  LOP3.LUT R20, R20, R179, RZ, 0x3c, !PT ;  /* 0x000000b314147212 */ /* 0x000fe200078e3cff */
[--C-:B------:R-:W-:Y:S01]  /*8d30*/  IMAD.X R37, RZ, RZ, R123.reuse, P0 ;  /* 0x000000ffff257224 */ /* 0x100fe200000e067b */
[----:B------:R-:W-:Y:S01]  /*8d40*/  LOP3.LUT R44, R44, R211, RZ, 0x3c, !PT ;  /* 0x000000d32c2c7212 */ /* 0x000fe200078e3cff */
[----:B------:R-:W-:Y:S01]  /*8d50*/  IMAD.X R41, RZ, RZ, R123, P4 ;  /* 0x000000ffff297224 */ /* 0x000fe200020e067b */
[----:B------:R-:W-:-:S02]  /*8d60*/  LOP3.LUT R179, R48, 0x380, RZ, 0xc0, !PT ;  /* 0x0000038030b37812 */ /* 0x000fc400078ec0ff */
[----:B------:R-:W-:Y:S02]  /*8d70*/  LOP3.LUT R211, R60, 0x380, RZ, 0xc0, !PT ;  /* 0x000003803cd37812 */ /* 0x000fe400078ec0ff */
[----:B------:R-:W-:Y:S02]  /*8d80*/  LOP3.LUT R40, R183, 0x380, RZ, 0xc0, !PT ;  /* 0x00000380b7287812 */ /* 0x000fe400078ec0ff */
[----:B------:R-:W-:Y:S02]  /*8d90*/  LOP3.LUT R36, R181, 0x380, RZ, 0xc0, !PT ;  /* 0x00000380b5247812 */ /* 0x000fe400078ec0ff */
[----:B------:R-:W-:Y:S02]  /*8da0*/  SHF.R.U64 R179, R179, 0x3, RZ ;  /* 0x00000003b3b37819 */ /* 0x000fe400000012ff */
[----:B------:R-:W-:Y:S02]  /*8db0*/  IADD3 R26, P0, R122, 0x4020, RZ ;  /* 0x000040207a1a7810 */ /* 0x000fe40007f1e0ff */
[----:B------:R-:W-:-:S02]  /*8dc0*/  SHF.R.U64 R211, R211, 0x3, RZ ;  /* 0x00000003d3d37819 */ /* 0x000fc400000012ff */
[C---:B------:R-:W-:Y:S01]  /*8dd0*/  IADD3 R30, P6, R122.reuse, 0x6000, RZ ;  /* 0x000060007a1e7810 */ /* 0x040fe20007fde0ff */
[--C-:B------:R-:W-:Y:S01]  /*8de0*/  IMAD.X R99, RZ, RZ, R123.reuse, P0 ;  /* 0x000000ffff637224 */ /* 0x100fe200000e067b */
[C---:B------:R-:W-:Y:S02]  /*8df0*/  LOP3.LUT R5, R122.reuse, 0x380, RZ, 0xc0, !PT ;  /* 0x000003807a057812 */ /* 0x040fe400078ec0ff */
[C---:B------:R-:W-:Y:S01]  /*8e00*/  IADD3 R52, P5, R122.reuse, 0x2040, RZ ;  /* 0x000020407a347810 */ /* 0x040fe20007fbe0ff */
[--C-:B------:R-:W-:Y:S01]  /*8e10*/  IMAD.X R111, RZ, RZ, R123.reuse, P6 ;  /* 0x000000ffff6f7224 */ /* 0x100fe200030e067b */
[----:B------:R-:W-:Y:S02]  /*8e20*/  IADD3 R56, P2, R122, 0x2060, RZ ;  /* 0x000020607a387810 */ /* 0x000fe40007f5e0ff */
[----:B------:R-:W-:Y:S01]  /*8e30*/  SHF.R.U64 R40, R40, 0x3, RZ ;  /* 0x0000000328287819 */ /* 0x000fe200000012ff */
[--C-:B------:R-:W-:Y:S01]  /*8e40*/  IMAD.X R53, RZ, RZ, R123.reuse, P5 ;  /* 0x000000ffff357224 */ /* 0x100fe200028e067b */
[----:B------:R-:W-:Y:S01]  /*8e50*/  SHF.R.U64 R36, R36, 0x3, RZ ;  /* 0x0000000324247819 */ /* 0x000fe200000012ff */
[----:B------:R-:W-:Y:S01]  /*8e60*/  IMAD.X R57, RZ, RZ, R123, P2 ;  /* 0x000000ffff397224 */ /* 0x000fe200010e067b */
[----:B------:R-:W-:-:S02]  /*8e70*/  LOP3.LUT R48, R179, R48, RZ, 0x3c, !PT ;  /* 0x00000030b3307212 */ /* 0x000fc400078e3cff */
[----:B------:R-:W-:Y:S02]  /*8e80*/  LOP3.LUT R60, R211, R60, RZ, 0x3c, !PT ;  /* 0x0000003cd33c7212 */ /* 0x000fe400078e3cff */
[----:B------:R-:W-:Y:S02]  /*8e90*/  LOP3.LUT R179, R26, 0x380, RZ, 0xc0, !PT ;  /* 0x000003801ab37812 */ /* 0x000fe400078ec0ff */
[----:B------:R-:W-:Y:S02]  /*8ea0*/  IADD3 R4, P1, R122, 0x6060, RZ ;  /* 0x000060607a047810 */ /* 0x000fe40007f3e0ff */
[----:B------:R-:W-:Y:S02]  /*8eb0*/  LOP3.LUT R211, R30, 0x380, RZ, 0xc0, !PT ;  /* 0x000003801ed37812 */ /* 0x000fe400078ec0ff */
[----:B------:R-:W-:Y:S02]  /*8ec0*/  SHF.R.U64 R5, R5, 0x3, RZ ;  /* 0x0000000305057819 */ /* 0x000fe400000012ff */
[----:B------:R-:W-:-:S02]  /*8ed0*/  LOP3.LUT R40, R40, R183, RZ, 0x3c, !PT ;  /* 0x000000b728287212 */ /* 0x000fc400078e3cff */
[----:B------:R-:W-:Y:S02]  /*8ee0*/  LOP3.LUT R36, R36, R181, RZ, 0x3c, !PT ;  /* 0x000000b524247212 */ /* 0x000fe400078e3cff */
[----:B------:R-:W-:Y:S02]  /*8ef0*/  LOP3.LUT R183, R56, 0x380, RZ, 0xc0, !PT ;  /* 0x0000038038b77812 */ /* 0x000fe400078ec0ff */
[C---:B------:R-:W-:Y:S02]  /*8f00*/  IADD3 R102, P4, R122.reuse, 0x4040, RZ ;  /* 0x000040407a667810 */ /* 0x040fe40007f9e0ff */
[C---:B------:R-:W-:Y:S02]  /*8f10*/  IADD3 R106, P3, R122.reuse, 0x4060, RZ ;  /* 0x000040607a6a7810 */ /* 0x040fe40007f7e0ff */
[C---:B------:R-:W-:Y:S01]  /*8f20*/  IADD3 R3, P5, R122.reuse, 0x6020, RZ ;  /* 0x000060207a037810 */ /* 0x040fe20007fbe0ff */
[--C-:B------:R-:W-:Y:S01]  /*8f30*/  IMAD.X R103, RZ, RZ, R123.reuse, P4 ;  /* 0x000000ffff677224 */ /* 0x100fe200020e067b */
[----:B------:R-:W-:Y:S01]  /*8f40*/  IADD3 R7, P2, R122, 0x6040, RZ ;  /* 0x000060407a077810 */ /* 0x000fe20007f5e0ff */
[--C-:B------:R-:W-:Y:S01]  /*8f50*/  IMAD.X R107, RZ, RZ, R123.reuse, P3 ;  /* 0x000000ffff6b7224 */ /* 0x100fe200018e067b */
[----:B------:R-:W-:Y:S01]  /*8f60*/  LOP3.LUT R181, R52, 0x380, RZ, 0xc0, !PT ;  /* 0x0000038034b57812 */ /* 0x000fe200078ec0ff */
[--C-:B------:R-:W-:Y:S01]  /*8f70*/  IMAD.X R115, RZ, RZ, R123.reuse, P5 ;  /* 0x000000ffff737224 */ /* 0x100fe200028e067b */
[----:B------:R-:W-:Y:S01]  /*8f80*/  SHF.R.U64 R179, R179, 0x3, RZ ;  /* 0x00000003b3b37819 */ /* 0x000fe200000012ff */
[----:B------:R-:W-:Y:S01]  /*8f90*/  IMAD.X R119, RZ, RZ, R123, P2 ;  /* 0x000000ffff777224 */ /* 0x000fe200010e067b */
[----:B------:R-:W-:-:S02]  /*8fa0*/  SHF.R.U64 R211, R211, 0x3, RZ ;  /* 0x00000003d3d37819 */ /* 0x000fc400000012ff */
[----:B------:R-:W-:Y:S02]  /*8fb0*/  LOP3.LUT R27, R4, 0x380, RZ, 0xc0, !PT ;  /* 0x00000380041b7812 */ /* 0x000fe400078ec0ff */
[----:B------:R-:W-:Y:S01]  /*8fc0*/  LOP3.LUT R122, R5, R122, RZ, 0x3c, !PT ;  /* 0x0000007a057a7212 */ /* 0x000fe200078e3cff */
[----:B------:R-:W-:Y:S01]  /*8fd0*/  IMAD.X R5, RZ, RZ, R123, P1 ;  /* 0x000000ffff057224 */ /* 0x000fe200008e067b */
[----:B------:R-:W-:Y:S02]  /*8fe0*/  SHF.R.U64 R183, R183, 0x3, RZ ;  /* 0x00000003b7b77819 */ /* 0x000fe400000012ff */
[----:B------:R-:W-:Y:S02]  /*8ff0*/  SHF.R.U64 R181, R181, 0x3, RZ ;  /* 0x00000003b5b57819 */ /* 0x000fe400000012ff */
[----:B------:R-:W-:Y:S02]  /*9000*/  LOP3.LUT R98, R179, R26, RZ, 0x3c, !PT ;  /* 0x0000001ab3627212 */ /* 0x000fe400078e3cff */
[----:B------:R-:W-:-:S02]  /*9010*/  LOP3.LUT R110, R211, R30, RZ, 0x3c, !PT ;  /* 0x0000001ed36e7212 */ /* 0x000fc400078e3cff */
[----:B------:R-:W-:Y:S02]  /*9020*/  LOP3.LUT R26, R3, 0x380, RZ, 0xc0, !PT ;  /* 0x00000380031a7812 */ /* 0x000fe400078ec0ff */
[----:B------:R-:W-:Y:S02]  /*9030*/  SHF.R.U64 R27, R27, 0x3, RZ ;  /* 0x000000031b1b7819 */ /* 0x000fe400000012ff */
[----:B------:R-:W-:Y:S02]  /*9040*/  MOV R123, R122 ;  /* 0x0000007a007b7202 */ /* 0x000fe40000000f00 */
[----:B------:R-:W-:Y:S02]  /*9050*/  LOP3.LUT R30, R7, 0x380, RZ, 0xc0, !PT ;  /* 0x00000380071e7812 */ /* 0x000fe400078ec0ff */
[----:B------:R-:W-:Y:S01]  /*9060*/  LOP3.LUT R56, R183, R56, RZ, 0x3c, !PT ;  /* 0x00000038b7387212 */ /* 0x000fe200078e3cff */
[----:B------:R0:W-:Y:S01]  /*9070*/  STSM.16.M88.4 [R123], R8 ;  /* 0x000000087b007844 */ /* 0x0001e20000000200 */
[----:B------:R-:W-:-:S02]  /*9080*/  LOP3.LUT R52, R181, R52, RZ, 0x3c, !PT ;  /* 0x00000034b5347212 */ /* 0x000fc400078e3cff */
[----:B------:R-:W-:Y:S02]  /*9090*/  LOP3.LUT R183, R106, 0x380, RZ, 0xc0, !PT ;  /* 0x000003806ab77812 */ /* 0x000fe400078ec0ff */
[----:B------:R-:W-:Y:S02]  /*90a0*/  LOP3.LUT R181, R102, 0x380, RZ, 0xc0, !PT ;  /* 0x0000038066b57812 */ /* 0x000fe400078ec0ff */
[----:B------:R-:W-:Y:S02]  /*90b0*/  SHF.R.U64 R26, R26, 0x3, RZ ;  /* 0x000000031a1a7819 */ /* 0x000fe400000012ff */
[----:B------:R-:W-:Y:S02]  /*90c0*/  LOP3.LUT R4, R27, R4, RZ, 0x3c, !PT ;  /* 0x000000041b047212 */ /* 0x000fe400078e3cff */
[----:B------:R-:W-:Y:S02]  /*90d0*/  SHF.R.U64 R30, R30, 0x3, RZ ;  /* 0x000000031e1e7819 */ /* 0x000fe400000012ff */
[----:B------:R-:W-:-:S02]  /*90e0*/  SHF.R.U64 R183, R183, 0x3, RZ ;  /* 0x00000003b7b77819 */ /* 0x000fc400000012ff */
[----:B------:R-:W-:Y:S02]  /*90f0*/  MOV R122, R20 ;  /* 0x00000014007a7202 */ /* 0x000fe40000000f00 */
[----:B0-----:R-:W-:Y:S02]  /*9100*/  F2FP.F16.F32.PACK_AB R8, R171, R173 ;  /* 0x000000adab08723e */ /* 0x001fe400000000ff */
[----:B------:R-:W-:Y:S02]  /*9110*/  F2FP.F16.F32.PACK_AB R9, R35, R34 ;  /* 0x000000222309723e */ /* 0x000fe400000000ff */
[----:B------:R-:W-:Y:S02]  /*9120*/  F2FP.F16.F32.PACK_AB R10, R169, R172 ;  /* 0x000000aca90a723e */ /* 0x000fe400000000ff */
[----:B------:R-:W-:Y:S02]  /*9130*/  F2FP.F16.F32.PACK_AB R11, R39, R38 ;  /* 0x00000026270b723e */ /* 0x000fe400000000ff */
[----:B------:R-:W-:-:S02]  /*9140*/  SHF.R.U64 R181, R181, 0x3, RZ ;  /* 0x00000003b5b57819 */ /* 0x000fc400000012ff */
[----:B------:R-:W-:Y:S01]  /*9150*/  LOP3.LUT R114, R26, R3, RZ, 0x3c, !PT ;  /* 0x000000031a727212 */ /* 0x000fe200078e3cff */
[----:B------:R0:W-:Y:S01]  /*9160*/  STSM.16.M88.4 [R122], R8 ;  /* 0x000000087a007844 */ /* 0x0001e20000000200 */
[----:B------:R-:W-:Y:S02]  /*9170*/  MOV R36, R36 ;  /* 0x0000002400247202 */ /* 0x000fe40000000f00 */
[----:B------:R-:W-:Y:S02]  /*9180*/  LOP3.LUT R118, R30, R7, RZ, 0x3c, !PT ;  /* 0x000000071e767212 */ /* 0x000fe400078e3cff */
[----:B------:R-:W-:Y:S01]  /*9190*/  MOV R40, R40 ;  /* 0x0000002800287202 */ /* 0x000fe20000000f00 */
[----:B------:R-:W-:Y:S01]  /*91a0*/  STSM.16.M88.4 [R36], R12 ;  /* 0x0000000c24007844 */ /* 0x000fe20000000200 */
[----:B------:R-:W-:Y:S02]  /*91b0*/  F2FP.F16.F32.PACK_AB R26, R160, R164 ;  /* 0x000000a4a01a723e */ /* 0x000fe400000000ff */
[----:B------:R-:W-:-:S02]  /*91c0*/  F2FP.F16.F32.PACK_AB R27, R55, R54 ;  /* 0x00000036371b723e */ /* 0x000fc400000000ff */
[----:B------:R-:W-:Y:S02]  /*91d0*/  MOV R21, R4 ;  /* 0x0000000400157202 */ /* 0x000fe40000000f00 */
[----:B------:R-:W-:Y:S01]  /*91e0*/  MOV R44, R44 ;  /* 0x0000002c002c7202 */ /* 0x000fe20000000f00 */
[----:B------:R-:W1:Y:S01]  /*91f0*/  LDC.64 R4, c[0x0][0xd00] ;  /* 0x00034000ff047b82 */ /* 0x000e620000000a00 */
[----:B------:R-:W-:Y:S01]  /*9200*/  F2FP.F16.F32.PACK_AB R30, R32, R158 ;  /* 0x0000009e201e723e */ /* 0x000fe200000000ff */
[----:B------:R-:W-:Y:S01]  /*9210*/  STSM.16.M88.4 [R40], R24 ;  /* 0x0000001828007844 */ /* 0x000fe20000000200 */
[----:B------:R-:W-:Y:S02]  /*9220*/  LOP3.LUT R106, R183, R106, RZ, 0x3c, !PT ;  /* 0x0000006ab76a7212 */ /* 0x000fe400078e3cff */
[----:B------:R-:W-:Y:S01]  /*9230*/  MOV R48, R48 ;  /* 0x0000003000307202 */ /* 0x000fe20000000f00 */
[----:B------:R-:W-:Y:S01]  /*9240*/  STSM.16.M88.4 [R44], R28 ;  /* 0x0000001c2c007844 */ /* 0x000fe20000000200 */
[----:B------:R-:W-:Y:S01]  /*9250*/  F2FP.F16.F32.PACK_AB R32, R65, R152 ;  /* 0x000000984120723e */ /* 0x000fe200000000ff */
[----:B0-----:R-:W0:Y:S01]  /*9260*/  LDC.64 R8, c[0x0][0xd00] ;  /* 0x00034000ff087b82 */ /* 0x001e220000000a00 */
[----:B------:R-:W-:-:S02]  /*9270*/  F2FP.F16.F32.PACK_AB R34, R69, R68 ;  /* 0x000000444522723e */ /* 0x000fc400000000ff */
[----:B------:R-:W-:Y:S02]  /*9280*/  F2FP.F16.F32.PACK_AB R35, R71, R70 ;  /* 0x000000464723723e */ /* 0x000fe400000000ff */
[----:B------:R-:W-:Y:S02]  /*9290*/  LOP3.LUT R102, R181, R102, RZ, 0x3c, !PT ;  /* 0x00000066b5667212 */ /* 0x000fe400078e3cff */
[----:B------:R-:W-:Y:S01]  /*92a0*/  MOV R52, R52 ;  /* 0x0000003400347202 */ /* 0x000fe20000000f00 */
[----:B------:R-:W-:Y:S01]  /*92b0*/  STSM.16.M88.4 [R48], R32 ;  /* 0x0000002030007844 */ /* 0x000fe20000000200 */
[----:B------:R-:W-:Y:S02]  /*92c0*/  F2FP.F16.F32.PACK_AB R74, R77, R76 ;  /* 0x0000004c4d4a723e */ /* 0x000fe400000000ff */
[----:B------:R-:W-:Y:S02]  /*92d0*/  F2FP.F16.F32.PACK_AB R75, R79, R78 ;  /* 0x0000004e4f4b723e */ /* 0x000fe400000000ff */
[----:B------:R-:W-:-:S02]  /*92e0*/  F2FP.F16.F32.PACK_AB R81, R83, R82 ;  /* 0x000000525351723e */ /* 0x000fc400000000ff */
[----:B------:R-:W-:Y:S01]  /*92f0*/  F2FP.F16.F32.PACK_AB R88, R89, R88 ;  /* 0x000000585958723e */ /* 0x000fe200000000ff */
[----:B------:R-:W-:Y:S01]  /*9300*/  STSM.16.M88.4 [R52], R72 ;  /* 0x0000004834007844 */ /* 0x000fe20000000200 */
[----:B------:R-:W-:Y:S02]  /*9310*/  MOV R56, R56 ;  /* 0x0000003800387202 */ /* 0x000fe40000000f00 */
[----:B------:R-:W-:Y:S02]  /*9320*/  F2FP.F16.F32.PACK_AB R82, R85, R84 ;  /* 0x000000545552723e */ /* 0x000fe400000000ff */
[----:B------:R-:W-:Y:S02]  /*9330*/  F2FP.F16.F32.PACK_AB R83, R87, R86 ;  /* 0x000000565753723e */ /* 0x000fe400000000ff */
[----:B------:R-:W-:Y:S01]  /*9340*/  F2FP.F16.F32.PACK_AB R89, R91, R90 ;  /* 0x0000005a5b59723e */ /* 0x000fe200000000ff */
[----:B0-----:R-:W-:Y:S01]  /*9350*/  IMAD.WIDE R8, R186, 0x4, R8 ;  /* 0x00000004ba087825 */ /* 0x001fe200078e0208 */
[----:B------:R-:W-:Y:S01]  /*9360*/  MOV R60, R60 ;  /* 0x0000003c003c7202 */ /* 0x000fe20000000f00 */
[----:B------:R-:W-:Y:S01]  /*9370*/  STSM.16.M88.4 [R56], R80 ;  /* 0x0000005038007844 */ /* 0x000fe20000000200 */
[----:B------:R-:W-:-:S02]  /*9380*/  MOV R7, R98 ;  /* 0x0000006200077202 */ /* 0x000fc40000000f00 */
[----:B------:R-:W-:Y:S02]  /*9390*/  F2FP.F16.F32.PACK_AB R90, R93, R92 ;  /* 0x0000005c5d5a723e */ /* 0x000fe400000000ff */
[----:B------:R-:W-:Y:S02]  /*93a0*/  F2FP.F16.F32.PACK_AB R91, R95, R94 ;  /* 0x0000005e5f5b723e */ /* 0x000fe400000000ff */
[----:B------:R-:W-:Y:S02]  /*93b0*/  F2FP.F16.F32.PACK_AB R96, R97, R96 ;  /* 0x000000606160723e */ /* 0x000fe400000000ff */
[----:B------:R-:W-:Y:S01]  /*93c0*/  MOV R20, R106 ;  /* 0x0000006a00147202 */ /* 0x000fe20000000f00 */
[----:B------:R-:W-:Y:S01]  /*93d0*/  STSM.16.M88.4 [R60], R88 ;  /* 0x000000583c007844 */ /* 0x000fe20000000200 */
[----:B------:R-:W-:Y:S02]  /*93e0*/  F2FP.F16.F32.PACK_AB R97, R46, R42 ;  /* 0x0000002a2e61723e */ /* 0x000fe400000000ff */
[----:B------:R-:W-:-:S02]  /*93f0*/  F2FP.F16.F32.PACK_AB R98, R101, R100 ;  /* 0x000000646562723e */ /* 0x000fc400000000ff */
[----:B------:R-:W-:Y:S02]  /*9400*/  F2FP.F16.F32.PACK_AB R99, R58, R50 ;  /* 0x000000323a63723e */ /* 0x000fe400000000ff */
[----:B------:R-:W-:Y:S02]  /*9410*/  F2FP.F16.F32.PACK_AB R104, R105, R104 ;  /* 0x000000686968723e */ /* 0x000fe400000000ff */
[----:B------:R-:W-:Y:S01]  /*9420*/  MOV R102, R102 ;  /* 0x0000006600667202 */ /* 0x000fe20000000f00 */
[----:B------:R-:W-:Y:S01]  /*9430*/  STSM.16.M88.4 [R7], R96 ;  /* 0x0000006007007844 */ /* 0x000fe20000000200 */
[----:B------:R-:W-:Y:S02]  /*9440*/  MOV R3, R114 ;  /* 0x0000007200037202 */ /* 0x000fe40000000f00 */
[----:B------:R-:W-:Y:S02]  /*9450*/  F2FP.F16.F32.PACK_AB R105, R66, R64 ;  /* 0x000000404269723e */ /* 0x000fe400000000ff */
[----:B------:R-:W-:-:S02]  /*9460*/  F2FP.F16.F32.PACK_AB R106, R109, R108 ;  /* 0x0000006c6d6a723e */ /* 0x000fc400000000ff */
[----:B------:R-:W-:Y:S02]  /*9470*/  F2FP.F16.F32.PACK_AB R107, R154, R153 ;  /* 0x000000999a6b723e */ /* 0x000fe400000000ff */
[----:B------:R-:W-:Y:S02]  /*9480*/  F2FP.F16.F32.PACK_AB R112, R113, R112 ;  /* 0x000000707170723e */ /* 0x000fe400000000ff */
[----:B------:R-:W-:Y:S01]  /*9490*/  F2FP.F16.F32.PACK_AB R113, R156, R155 ;  /* 0x0000009b9c71723e */ /* 0x000fe200000000ff */
        /* <DEDUP_REMOVED lines=9> */
[----:B------:R-:W-:Y:S02]  /*9530*/  F2FP.F16.F32.PACK_AB R123, R127, R126 ;  /* 0x0000007e7f7b723e */ /* 0x000fe400000000ff */
[----:B------:R-:W-:-:S02]  /*9540*/  F2FP.F16.F32.PACK_AB R129, R131, R130 ;  /* 0x000000828381723e */ /* 0x000fc400000000ff */
[----:B------:R-:W-:Y:S01]  /*9550*/  F2FP.F16.F32.PACK_AB R136, R137, R136 ;  /* 0x000000888988723e */ /* 0x000fe200000000ff */
[----:B------:R-:W-:Y:S01]  /*9560*/  STSM.16.M88.4 [R110], R120 ;  /* 0x000000786e007844 */ /* 0x000fe20000000200 */
[----:B------:R-:W-:Y:S02]  /*9570*/  F2FP.F16.F32.PACK_AB R130, R133, R132 ;  /* 0x000000848582723e */ /* 0x000fe400000000ff */
[----:B------:R-:W-:Y:S02]  /*9580*/  F2FP.F16.F32.PACK_AB R131, R135, R134 ;  /* 0x000000868783723e */ /* 0x000fe400000000ff */
[----:B------:R-:W-:Y:S02]  /*9590*/  F2FP.F16.F32.PACK_AB R137, R139, R138 ;  /* 0x0000008a8b89723e */ /* 0x000fe400000000ff */
[----:B------:R-:W-:Y:S01]  /*95a0*/  F2FP.F16.F32.PACK_AB R144, R145, R144 ;  /* 0x000000909190723e */ /* 0x000fe200000000ff */
[----:B------:R0:W-:Y:S01]  /*95b0*/  STSM.16.M88.4 [R3], R128 ;  /* 0x0000008003007844 */ /* 0x0001e20000000200 */
[----:B------:R-:W-:-:S02]  /*95c0*/  MOV R118, R118 ;  /* 0x0000007600767202 */ /* 0x000fc40000000f00 */
[----:B------:R-:W-:Y:S02]  /*95d0*/  F2FP.F16.F32.PACK_AB R138, R141, R140 ;  /* 0x0000008c8d8a723e */ /* 0x000fe400000000ff */
[----:B------:R-:W-:Y:S02]  /*95e0*/  F2FP.F16.F32.PACK_AB R139, R143, R142 ;  /* 0x0000008e8f8b723e */ /* 0x000fe400000000ff */
[----:B------:R-:W-:Y:S02]  /*95f0*/  F2FP.F16.F32.PACK_AB R145, R147, R146 ;  /* 0x000000929391723e */ /* 0x000fe400000000ff */
[----:B------:R-:W-:Y:S01]  /*9600*/  F2FP.F16.F32.PACK_AB R146, R149, R148 ;  /* 0x000000949592723e */ /* 0x000fe200000000ff */
[----:B------:R2:W-:Y:S01]  /*9610*/  STSM.16.M88.4 [R118], R136 ;  /* 0x0000008876007844 */ /* 0x0005e20000000200 */
[----:B------:R-:W-:Y:S02]  /*9620*/  F2FP.F16.F32.PACK_AB R147, R151, R150 ;  /* 0x000000969793723e */ /* 0x000fe400000000ff */
[----:B------:R-:W-:-:S02]  /*9630*/  ISETP.NE.U32.AND P6, PT, RZ, UR6, PT ;  /* 0x00000006ff007c0c */ /* 0x000fc4000bfc5070 */
[----:B-1----:R-:W-:Y:S01]  /*9640*/  ISETP.NE.U32.AND P0, PT, R4, RZ, PT ;  /* 0x000000ff0400720c */ /* 0x002fe20003f05070 */
[----:B------:R2:W-:Y:S01]  /*9650*/  STSM.16.M88.4 [R21], R144 ;  /* 0x0000009015007844 */ /* 0x0005e20000000200 */
[----:B------:R-:W-:Y:S01]  /*9660*/  BAR.SYNC.DEFER_BLOCKING 0x1, 0x100 ;  /* 0x0044000000007b1d */ /* 0x000fe20000010000 */
[----:B------:R-:W-:Y:S01]  /*9670*/  ISETP.NE.AND.EX P6, PT, RZ, UR7, PT, P6 ;  /* 0x00000007ff007c0c */ /* 0x000fe2000bfc5360 */
[----:B------:R-:W-:Y:S01]  /*9680*/  IMAD.MOV.U32 R4, RZ, RZ, RZ ;  /* 0x000000ffff047224 */ /* 0x000fe200078e00ff */
[----:B------:R-:W-:-:S11]  /*9690*/  ISETP.NE.AND.EX P0, PT, R5, RZ, PT, P0 ;  /* 0x000000ff0500720c */ /* 0x000fd60003f05300 */
[C---:B------:R-:W-:Y:S01]  /*96a0*/  @P6 LEA R10, P4, R186.reuse, UR6, 0x2 ;  /* 0x00000006ba0a6c11 */ /* 0x040fe2000f8810ff */
[----:B------:R-:W-:Y:S02]  /*96b0*/  ULDC UR6, c[0x0][0xb88] ;  /* 0x0002e20000067ab9 */ /* 0x000fe40000000800 */
[----:B0-----:R-:W-:Y:S01]  /*96c0*/  IMAD.U32 R3, RZ, RZ, UR6 ;  /* 0x00000006ff037e24 */ /* 0x001fe2000f8e00ff */
[----:B------:R-:W-:Y:S01]  /*96d0*/  @P6 LEA.HI.X R11, R186, UR7, R193, 0x2, P4 ;  /* 0x00000007ba0b6c11 */ /* 0x000fe2000a0f14c1 */
[----:B------:R2:W5:Y:S01]  /*96e0*/  @P0 LDG.E R4, desc[UR44][R8.64] ;  /* 0x0000002c08040981 */ /* 0x000562000c1e1900 */
[----:B------:R-:W-:-:S03]  /*96f0*/  IMAD R5, R195, 0x40, R16 ;  /* 0x00000040c3057824 */ /* 0x000fc600078e0210 */
[----:B------:R2:W5:Y:S01]  /*9700*/  @P6 LDG.E R3, desc[UR44][R10.64] ;  /* 0x0000002c0a036981 */ /* 0x000562000c1e1900 */
        /* <DEDUP_REMOVED lines=22> */
[----:B------:R-:W-:-:S02]  /*9870*/  P2R R5, PR, RZ, 0x20 ;  /* 0x00000020ff057803 */ /* 0x000fc40000000000 */
[C---:B------:R-:W-:Y:S02]  /*9880*/  IADD3 R41, P1, R176.reuse, 0x6000, RZ ;  /* 0x00006000b0297810 */ /* 0x040fe40007f3e0ff */
[C---:B------:R-:W-:Y:S02]  /*9890*/  IADD3 R45, P2, R176.reuse, 0x7000, RZ ;  /* 0x00007000b02d7810 */ /* 0x040fe40007f5e0ff */
[C---:B------:R-:W-:Y:S02]  /*98a0*/  IADD3 R49, P3, R176.reuse, 0x8000, RZ ;  /* 0x00008000b0317810 */ /* 0x040fe40007f7e0ff */
[C---:B------:R-:W-:Y:S02]  /*98b0*/  IADD3 R53, P4, R176.reuse, 0x9000, RZ ;  /* 0x00009000b0357810 */ /* 0x040fe40007f9e0ff */
[----:B------:R-:W-:Y:S02]  /*98c0*/  IADD3 R57, P5, R176, 0xa000, RZ ;  /* 0x0000a000b0397810 */ /* 0x000fe40007fbe0ff */
[----:B------:R-:W-:-:S02]  /*98d0*/  LOP3.LUT R36, R37, 0x380, RZ, 0xc0, !PT ;  /* 0x0000038025247812 */ /* 0x000fc400078ec0ff */
[----:B------:R-:W-:Y:S02]  /*98e0*/  LOP3.LUT R40, R41, 0x380, RZ, 0xc0, !PT ;  /* 0x0000038029287812 */ /* 0x000fe400078ec0ff */
[----:B------:R-:W-:Y:S02]  /*98f0*/  LOP3.LUT R44, R45, 0x380, RZ, 0xc0, !PT ;  /* 0x000003802d2c7812 */ /* 0x000fe400078ec0ff */
[----:B------:R-:W-:Y:S02]  /*9900*/  LOP3.LUT R48, R49, 0x380, RZ, 0xc0, !PT ;  /* 0x0000038031307812 */ /* 0x000fe400078ec0ff */
[----:B------:R-:W-:Y:S02]  /*9910*/  LOP3.LUT R52, R53, 0x380, RZ, 0xc0, !PT ;  /* 0x0000038035347812 */ /* 0x000fe400078ec0ff */
[----:B------:R-:W-:Y:S02]  /*9920*/  LOP3.LUT R56, R57, 0x380, RZ, 0xc0, !PT ;  /* 0x0000038039387812 */ /* 0x000fe400078ec0ff */
[----:B------:R-:W-:-:S02]  /*9930*/  SHF.R.U64 R36, R36, 0x3, RZ ;  /* 0x0000000324247819 */ /* 0x000fc400000012ff */
[----:B------:R-:W-:Y:S02]  /*9940*/  SHF.R.U64 R40, R40, 0x3, RZ ;  /* 0x0000000328287819 */ /* 0x000fe400000012ff */
[----:B------:R-:W-:Y:S02]  /*9950*/  SHF.R.U64 R44, R44, 0x3, RZ ;  /* 0x000000032c2c7819 */ /* 0x000fe400000012ff */
[----:B------:R-:W-:Y:S02]  /*9960*/  SHF.R.U64 R48, R48, 0x3, RZ ;  /* 0x0000000330307819 */ /* 0x000fe400000012ff */
[----:B------:R-:W-:Y:S02]  /*9970*/  SHF.R.U64 R52, R52, 0x3, RZ ;  /* 0x0000000334347819 */ /* 0x000fe400000012ff */
[----:B------:R-:W-:Y:S02]  /*9980*/  SHF.R.U64 R56, R56, 0x3, RZ ;  /* 0x0000000338387819 */ /* 0x000fe400000012ff */
[----:B------:R-:W-:-:S02]  /*9990*/  LOP3.LUT R36, R36, R37, RZ, 0x3c, !PT ;  /* 0x0000002524247212 */ /* 0x000fc400078e3cff */
[----:B------:R-:W-:Y:S02]  /*99a0*/  LOP3.LUT R40, R40, R41, RZ, 0x3c, !PT ;  /* 0x0000002928287212 */ /* 0x000fe400078e3cff */
[----:B------:R-:W-:Y:S02]  /*99b0*/  LOP3.LUT R44, R44, R45, RZ, 0x3c, !PT ;  /* 0x0000002d2c2c7212 */ /* 0x000fe400078e3cff */
[----:B------:R-:W-:Y:S02]  /*99c0*/  LOP3.LUT R48, R48, R49, RZ, 0x3c, !PT ;  /* 0x0000003130307212 */ /* 0x000fe400078e3cff */
[----:B------:R-:W-:Y:S02]  /*99d0*/  LOP3.LUT R52, R52, R53, RZ, 0x3c, !PT ;  /* 0x0000003534347212 */ /* 0x000fe400078e3cff */
[----:B------:R-:W-:Y:S01]  /*99e0*/  LOP3.LUT R56, R56, R57, RZ, 0x3c, !PT ;  /* 0x0000003938387212 */ /* 0x000fe200078e3cff */
[----:B--2---:R-:W-:Y:S06]  /*99f0*/  @P6 BRA `(.L_x_4245) ;  /* 0x0000000000106947 */ /* 0x004fec0003800000 */
[----:B------:R-:W-:Y:S05]  /*9a00*/  @!P0 BRA `(.L_x_4245) ;  /* 0x00000000000c8947 */ /* 0x000fea0003800000 */
[----:B------:R-:W2:Y:S04]  /*9a10*/  LDG.E R10, desc[UR44][R8.64] ;  /* 0x0000002c080a7981 */ /* 0x000ea8000c1e1900 */
[----:B-----5:R-:W2:Y:S02]  /*9a20*/  LDG.E R3, desc[UR44][R8.64+0x4] ;  /* 0x0000042c08037981 */ /* 0x020ea4000c1e1900 */
[----:B--2---:R-:W-:-:S07]  /*9a30*/  IMAD.IADD R3, R3, 0x1, -R10 ;  /* 0x0000000103037824 */ /* 0x004fce00078e0a0a */
.L_x_4245:
[----:B------:R-:W-:Y:S01]  /*9a40*/  ISETP.NE.AND P6, PT, R5, RZ, PT ;  /* 0x000000ff0500720c */ /* 0x000fe20003fc5270 */
[--C-:B------:R-:W-:Y:S01]  /*9a50*/  IMAD.X R57, RZ, RZ, R177.reuse, P5 ;  /* 0x000000ffff397224 */ /* 0x100fe200028e06b1 */
[----:B------:R-:W0:Y:S01]  /*9a60*/  SHFL.IDX PT, R5, R197, RZ, 0x1f ;  /* 0x00001fffc5057589 */ /* 0x000e2200000e0000 */
[--C-:B------:R-:W-:Y:S01]  /*9a70*/  IMAD.X R41, RZ, RZ, R177.reuse, P1 ;  /* 0x000000ffff297224 */ /* 0x100fe200008e06b1 */
[C---:B------:R-:W-:Y:S01]  /*9a80*/  IADD3 R65, P1, R176.reuse, 0xc000, RZ ;  /* 0x0000c000b0417810 */ /* 0x040fe20007f3e0ff */
[--C-:B------:R-:W-:Y:S01]  /*9a90*/  IMAD.X R37, RZ, RZ, R177.reuse, P6 ;  /* 0x000000ffff257224 */ /* 0x100fe200030e06b1 */
[C---:B------:R-:W-:Y:S01]  /*9aa0*/  IADD3 R61, P6, R176.reuse, 0xb000, RZ ;  /* 0x0000b000b03d7810 */ /* 0x040fe20007fde0ff */
[--C-:B------:R-:W-:Y:S01]  /*9ab0*/  IMAD.X R45, RZ, RZ, R177.reuse, P2 ;  /* 0x000000ffff2d7224 */ /* 0x100fe200010e06b1 */
[C---:B------:R-:W-:Y:S01]  /*9ac0*/  IADD3 R69, P2, R176.reuse, 0xd000, RZ ;  /* 0x0000d000b0457810 */ /* 0x040fe20007f5e0ff */
[--C-:B------:R-:W-:Y:S01]  /*9ad0*/  IMAD.X R49, RZ, RZ, R177.reuse, P3 ;  /* 0x000000ffff317224 */ /* 0x100fe200018e06b1 */
[C---:B------:R-:W-:Y:S01]  /*9ae0*/  IADD3 R73, P3, R176.reuse, 0xe000, RZ ;  /* 0x0000e000b0497810 */ /* 0x040fe20007f7e0ff */
[----:B------:R-:W-:Y:S01]  /*9af0*/  IMAD.X R53, RZ, RZ, R177, P4 ;  /* 0x000000ffff357224 */ /* 0x000fe200020e06b1 */
[----:B------:R-:W-:-:S02]  /*9b00*/  IADD3 R8, P4, R176, 0xf000, RZ ;  /* 0x0000f000b0087810 */ /* 0x000fc40007f9e0ff */
[----:B------:R-:W-:Y:S02]  /*9b10*/  LOP3.LUT R60, R61, 0x380, RZ, 0xc0, !PT ;  /* 0x000003803d3c7812 */ /* 0x000fe400078ec0ff */
[----:B------:R-:W-:Y:S01]  /*9b20*/  LOP3.LUT R64, R65, 0x380, RZ, 0xc0, !PT ;  /* 0x0000038041407812 */ /* 0x000fe200078ec0ff */
[----:B------:R-:W-:Y:S01]  /*9b30*/  IMAD.X R77, RZ, RZ, R177, P4 ;  /* 0x000000ffff4d7224 */ /* 0x000fe200020e06b1 */
[----:B------:R-:W-:Y:S02]  /*9b40*/  LOP3.LUT R68, R69, 0x380, RZ, 0xc0, !PT ;  /* 0x0000038045447812 */ /* 0x000fe400078ec0ff */
[----:B------:R-:W-:Y:S02]  /*9b50*/  LOP3.LUT R72, R73, 0x380, RZ, 0xc0, !PT ;  /* 0x0000038049487812 */ /* 0x000fe400078ec0ff */
[----:B------:R-:W-:Y:S02]  /*9b60*/  LOP3.LUT R7, R176, 0x380, RZ, 0xc0, !PT ;  /* 0x00000380b0077812 */ /* 0x000fe400078ec0ff */
[----:B------:R-:W-:-:S02]  /*9b70*/  SHF.R.U64 R60, R60, 0x3, RZ ;  /* 0x000000033c3c7819 */ /* 0x000fc400000012ff */
[----:B0-----:R-:W-:Y:S02]  /*9b80*/  ISETP.NE.AND P5, PT, R5, RZ, PT ;  /* 0x000000ff0500720c */ /* 0x001fe40003fa5270 */
[----:B------:R-:W-:Y:S02]  /*9b90*/  LOP3.LUT R5, R8, 0x380, RZ, 0xc0, !PT ;  /* 0x0000038008057812 */ /* 0x000fe400078ec0ff */
[----:B------:R-:W-:Y:S02]  /*9ba0*/  SHF.R.U64 R64, R64, 0x3, RZ ;  /* 0x0000000340407819 */ /* 0x000fe400000012ff */
[----:B------:R-:W-:Y:S02]  /*9bb0*/  SHF.R.U64 R68, R68, 0x3, RZ ;  /* 0x0000000344447819 */ /* 0x000fe400000012ff */
[----:B------:R-:W-:Y:S02]  /*9bc0*/  SHF.R.U64 R72, R72, 0x3, RZ ;  /* 0x0000000348487819 */ /* 0x000fe400000012ff */
[----:B------:R-:W-:-:S02]  /*9bd0*/  SHF.R.U64 R7, R7, 0x3, RZ ;  /* 0x0000000307077819 */ /* 0x000fc400000012ff */
        /* <DEDUP_REMOVED lines=9> */
[----:B------:R-:W-:-:S02]  /*9c70*/  LOP3.LUT R176, R7, R176, RZ, 0x3c, !PT ;  /* 0x000000b007b07212 */ /* 0x000fc400078e3cff */
[----:B------:R-:W-:Y:S02]  /*9c80*/  LOP3.LUT R76, R5, R8, RZ, 0x3c, !PT ;  /* 0x00000008054c7212 */ /* 0x000fe400078e3cff */
[----:B------:R-:W-:Y:S02]  /*9c90*/  SHF.R.S32.HI R80, RZ, 0x1f, R187 ;  /* 0x0000001fff507819 */ /* 0x000fe400000114bb */
[----:B------:R-:W-:Y:S02]  /*9ca0*/  SEL R81, R186, RZ, !P0 ;  /* 0x000000ffba517207 */ /* 0x000fe40004000000 */
[----:B------:R-:W-:Y:S02]  /*9cb0*/  SEL R193, R193, RZ, !P0 ;  /* 0x000000ffc1c17207 */ /* 0x000fe40004000000 */
[----:B-----5:R-:W-:Y:S01]  /*9cc0*/  SHF.R.S32.HI R21, RZ, 0x1f, R4 ;  /* 0x0000001fff157819 */ /* 0x020fe20000011404 */
[----:B------:R-:W-:Y:S06]  /*9cd0*/  @P5 BRA `(.L_x_4246) ;  /* 0x0000000000bc5947 */ /* 0x000fec0003800000 */
[----:B------:R-:W0:Y:S01]  /*9ce0*/  LDC R14, c[0x0][0xce8] ;  /* 0x00033a00ff0e7b82 */ /* 0x000e220000000800 */
[----:B------:R-:W-:Y:S01]  /*9cf0*/  IMAD.U32 R5, RZ, RZ, UR42 ;  /* 0x0000002aff057e24 */ /* 0x000fe2000f8e00ff */
[----:B------:R-:W-:Y:S02]  /*9d00*/  ULDC.64 UR6, c[0x0][0xc90] ;  /* 0x0003240000067ab9 */ /* 0x000fe40000000a00 */
[----:B------:R-:W-:Y:S02]  /*9d10*/  IMAD R10, R80, UR6, RZ ;  /* 0x00000006500a7c24 */ /* 0x000fe4000f8e02ff */
[----:B------:R-:W-:Y:S02]  /*9d20*/  IMAD R26, R5, 0x40, R200 ;  /* 0x00000040051a7824 */ /* 0x000fe400078e02c8 */
[----:B------:R-:W-:Y:S02]  /*9d30*/  IMAD.MOV.U32 R5, RZ, RZ, R21 ;  /* 0x000000ffff057224 */ /* 0x000fe400078e0015 */
[----:B------:R-:W-:-:S02]  /*9d40*/  IMAD R11, R187, UR7, R10 ;  /* 0x00000007bb0b7c24 */ /* 0x000fc4000f8e020a */
[----:B------:R-:W-:Y:S01]  /*9d50*/  IMAD.WIDE.U32 R8, R187, UR6, R4 ;  /* 0x00000006bb087c25 */ /* 0x000fe2000f8e0004 */
[----:B------:R-:W-:-:S03]  /*9d60*/  ULDC.64 UR6, c[0x0][0xc98] ;  /* 0x0003260000067ab9 */ /* 0x000fc60000000a00 */
[----:B------:R-:W-:Y:S02]  /*9d70*/  IMAD.MOV.U32 R5, RZ, RZ, R26 ;  /* 0x000000ffff057224 */ /* 0x000fe400078e001a */
[----:B------:R-:W-:Y:S02]  /*9d80*/  IMAD.IADD R9, R9, 0x1, R11 ;  /* 0x0000000109097824 */ /* 0x000fe400078e020b */
[----:B------:R-:W-:Y:S02]  /*9d90*/  IMAD R10, R193, UR6, RZ ;  /* 0x00000006c10a7c24 */ /* 0x000fe4000f8e02ff */
[----:B------:R-:W-:Y:S01]  /*9da0*/  IMAD.WIDE.U32 R8, R81, UR6, R8 ;  /* 0x0000000651087c25 */ /* 0x000fe2000f8e0008 */
[----:B0-----:R-:W-:-:S03]  /*9db0*/  ISETP.NE.AND P0, PT, R14, 0x1, PT ;  /* 0x000000010e00780c */ /* 0x001fc60003f05270 */
[----:B------:R-:W-:Y:S01]  /*9dc0*/  IMAD R10, R81, UR7, R10 ;  /* 0x00000007510a7c24 */ /* 0x000fe2000f8e020a */
[----:B------:R-:W-:-:S09]  /*9dd0*/  ULDC.64 UR6, c[0x0][0xc88] ;  /* 0x0003220000067ab9 */ /* 0x000fd20000000a00 */
[----:B------:R-:W0:Y:S08]  /*9de0*/  @P0 LDC R7, c[0x0][0xcec] ;  /* 0x00033b00ff070b82 */ /* 0x000e300000000800 */
[----:B------:R-:W1:Y:S01]  /*9df0*/  @P0 LDC R20, c[0x0][0xcf0] ;  /* 0x00033c00ff140b82 */ /* 0x000e620000000800 */
[----:B0-----:R-:W-:-:S05]  /*9e00*/  @P0 IMAD.HI.U32 R7, R26, R7, RZ ;  /* 0x000000071a070227 */ /* 0x001fca00078e00ff */
[----:B-1----:R-:W-:Y:S01]  /*9e10*/  @P0 SHF.R.U32.HI R5, RZ, R20, R7 ;  /* 0x00000014ff050219 */ /* 0x002fe20000011607 */
[----:B------:R-:W-:-:S03]  /*9e20*/  IMAD.U32 R20, RZ, RZ, UR42 ;  /* 0x0000002aff147e24 */ /* 0x000fc6000f8e00ff */
[--C-:B------:R-:W-:Y:S01]  /*9e30*/  SHF.R.S32.HI R11, RZ, 0x1f, R5.reuse ;  /* 0x0000001fff0b7819 */ /* 0x100fe20000011405 */
[----:B------:R-:W-:Y:S01]  /*9e40*/  IMAD.MOV R7, RZ, RZ, -R5 ;  /* 0x000000ffff077224 */ /* 0x000fe200078e0a05 */
[----:B------:R-:W-:Y:S01]  /*9e50*/  IADD3 R8, P0, R5, R8, RZ ;  /* 0x0000000805087210 */ /* 0x000fe20007f1e0ff */
[----:B------:R-:W-:Y:S02]  /*9e60*/  IMAD R27, R20, 0x40, R17 ;  /* 0x00000040141b7824 */ /* 0x000fe400078e0211 */
[----:B------:R-:W-:Y:S01]  /*9e70*/  IMAD R7, R14, R7, R26 ;  /* 0x000000070e077224 */ /* 0x000fe200078e021a */
[----:B------:R-:W-:Y:S01]  /*9e80*/  IADD3.X R9, R11, R9, R10, P0, !PT ;  /* 0x000000090b097210 */ /* 0x000fe200007fe40a */
[----:B------:R-:W-:-:S03]  /*9e90*/  IMAD R14, R3, R14, RZ ;  /* 0x0000000e030e7224 */ /* 0x000fc600078e02ff */
[----:B------:R-:W-:Y:S01]  /*9ea0*/  SHF.R.S32.HI R5, RZ, 0x1f, R7 ;  /* 0x0000001fff057819 */ /* 0x000fe20000011407 */
[----:B------:R-:W-:-:S04]  /*9eb0*/  IMAD.WIDE.U32 R8, R7, UR6, R8 ;  /* 0x0000000607087c25 */ /* 0x000fc8000f8e0008 */
[----:B------:R-:W-:-:S04]  /*9ec0*/  IMAD R10, R5, UR6, RZ ;  /* 0x00000006050a7c24 */ /* 0x000fc8000f8e02ff */
[----:B------:R-:W-:Y:S01]  /*9ed0*/  IMAD R5, R7, UR7, R10 ;  /* 0x0000000707057c24 */ /* 0x000fe2000f8e020a */
[----:B------:R-:W-:Y:S02]  /*9ee0*/  ULDC.64 UR6, c[0x0][0xc50] ;  /* 0x0003140000067ab9 */ /* 0x000fe40000000a00 */
[----:B------:R-:W-:Y:S01]  /*9ef0*/  LEA R7, P0, R8, UR6, 0x2 ;  /* 0x0000000608077c11 */ /* 0x000fe2000f8010ff */
[----:B------:R-:W-:-:S04]  /*9f00*/  IMAD.IADD R5, R9, 0x1, R5 ;  /* 0x0000000109057824 */ /* 0x000fc800078e0205 */
[----:B------:R-:W-:Y:S01]  /*9f10*/  SHFL.IDX PT, R10, R7, 0x1, 0x1c1f ;  /* 0x003c1f00070a7f89 */ /* 0x000fe200000e0000 */
[----:B------:R-:W-:Y:S01]  /*9f20*/  LEA.HI.X R15, R8, UR7, R5, 0x2, P0 ;  /* 0x00000007080f7c11 */ /* 0x000fe200080f1405 */
[----:B------:R-:W-:Y:S02]  /*9f30*/  IMAD.MOV R5, RZ, RZ, -R19 ;  /* 0x000000ffff057224 */ /* 0x000fe400078e0a13 */
[----:B------:R-:W-:Y:S03]  /*9f40*/  SHFL.IDX PT, R8, R7, RZ, 0x1c1f ;  /* 0x001c1fff07087589 */ /* 0x000fe600000e0000 */
[----:B------:R-:W-:Y:S01]  /*9f50*/  ISETP.NE.AND P0, PT, R18, R5, PT ;  /* 0x000000051200720c */ /* 0x000fe20003f05270 */
[----:B------:R-:W0:Y:S01]  /*9f60*/  SHFL.IDX PT, R9, R15, RZ, 0x1c1f ;  /* 0x001c1fff0f097589 */ /* 0x000e2200000e0000 */
[C---:B------:R-:W-:Y:S02]  /*9f70*/  VIADD R5, R27.reuse, 0x8 ;  /* 0x000000081b057836 */ /* 0x040fe40000000000 */
[-C--:B------:R-:W-:Y:S01]  /*9f80*/  ISETP.GE.OR P1, PT, R27, R14.reuse, P0 ;  /* 0x0000000e1b00720c */ /* 0x080fe20000726670 */
[----:B------:R-:W1:Y:S02]  /*9f90*/  SHFL.IDX PT, R11, R15, 0x1, 0x1c1f ;  /* 0x003c1f000f0b7f89 */ /* 0x000e6400000e0000 */
[----:B------:R-:W-:-:S10]  /*9fa0*/  ISETP.GE.OR P0, PT, R5, R14, P0 ;  /* 0x0000000e0500720c */ /* 0x000fd40000706670 */
[----:B0-----:R0:W-:Y:S04]  /*9fb0*/  @!P1 ST.E desc[UR44][R8.64], R0 ;  /* 0x0000000008009985 */ /* 0x0011e8000c10192c */
[----:B-1----:R0:W-:Y:S02]  /*9fc0*/  @!P0 ST.E desc[UR44][R10.64], R165 ;  /* 0x000000a50a008985 */ /* 0x0021e4000c10192c */
.L_x_4246:
[----:B------:R-:W1:Y:S01]  /*9fd0*/  LDC R84, c[0x0][0xce8] ;  /* 0x00033a00ff547b82 */ /* 0x000e620000000800 */
[----:B------:R-:W-:Y:S01]  /*9fe0*/  ULDC UR10, c[0x0][0xbc8] ;  /* 0x0002f200000a7ab9 */ /* 0x000fe20000000800 */
[----:B------:R-:W-:Y:S01]  /*9ff0*/  ULDC.64 UR6, c[0x0][0xba0] ;  /* 0x0002e80000067ab9 */ /* 0x000fe20000000a00 */
[----:B------:R-:W-:Y:S01]  /*a000*/  ISETP.GE.AND P0, PT, R192, UR10, PT ;  /* 0x0000000ac0007c0c */ /* 0x000fe2000bf06270 */
[----:B------:R-:W-:Y:S01]  /*a010*/  IMAD.U32 R87, RZ, RZ, UR42 ;  /* 0x0000002aff577e24 */ /* 0x000fe2000f8e00ff */
[----:B------:R-:W-:Y:S01]  /*a020*/  ISETP.GE.AND P1, PT, R16, UR10, PT ;  /* 0x0000000a10007c0c */ /* 0x000fe2000bf26270 */
[----:B0-----:R0:W5:Y:S01]  /*a030*/  LD.E.128 R8, desc[UR44][R176.64] ;  /* 0x0000002cb0087980 */ /* 0x001162000c101d00 */
[----:B------:R-:W-:-:S03]  /*a040*/  SEL R7, RZ, 0xffffffff, P0 ;  /* 0xffffffffff077807 */ /* 0x000fc60000000000 */
[----:B------:R-:W5:Y:S01]  /*a050*/  LD.E.128 R12, desc[UR44][R12.64] ;  /* 0x0000002c0c0c7980 */ /* 0x000f62000c101d00 */
[----:B------:R-:W-:Y:S01]  /*a060*/  SEL R0, RZ, 0x1, P1 ;  /* 0x00000001ff007807 */ /* 0x000fe20000800000 */
[----:B------:R-:W-:Y:S01]  /*a070*/  IMAD.SHL.U32 R7, R7, 0x2, RZ ;  /* 0x0000000207077824 */ /* 0x000fe200078e00ff */
[----:B------:R-:W-:Y:S01]  /*a080*/  ULDC.64 UR8, c[0x0][0xb80] ;  /* 0x0002e00000087ab9 */ /* 0x000fe20000000a00 */
[----:B------:R-:W5:Y:S04]  /*a090*/  LD.E.128 R24, desc[UR44][R24.64] ;  /* 0x0000002c18187980 */ /* 0x000f68000c101d00 */
[----:B------:R-:W5:Y:S04]  /*a0a0*/  LD.E.128 R28, desc[UR44][R28.64] ;  /* 0x0000002c1c1c7980 */ /* 0x000f68000c101d00 */
[----:B------:R-:W5:Y:S01]  /*a0b0*/  LD.E.128 R32, desc[UR44][R32.64] ;  /* 0x0000002c20207980 */ /* 0x000f62000c101d00 */
[----:B-1----:R-:W-:-:S02]  /*a0c0*/  ISETP.NE.AND P2, PT, R84, 0x1, PT ;  /* 0x000000015400780c */ /* 0x002fc40003f45270 */
[----:B------:R-:W-:Y:S01]  /*a0d0*/  ISETP.GE.AND P0, PT, R191, UR10, PT ;  /* 0x0000000abf007c0c */ /* 0x000fe2000bf06270 */
[----:B------:R-:W-:Y:S01]  /*a0e0*/  IMAD R5, R21, UR6, RZ ;  /* 0x0000000615057c24 */ /* 0x000fe2000f8e02ff */
[----:B------:R-:W-:Y:S01]  /*a0f0*/  LOP3.LUT R0, R7, 0x2, R0, 0xe2, !PT ;  /* 0x0000000207007812 */ /* 0x000fe200078ee200 */
[----:B------:R-:W5:Y:S01]  /*a100*/  LD.E.128 R36, desc[UR44][R36.64] ;  /* 0x0000002c24247980 */ /* 0x000f62000c101d00 */
[----:B------:R-:W-:-:S03]  /*a110*/  SEL R7, RZ, 0xffffffff, P0 ;  /* 0xffffffffff077807 */ /* 0x000fc60000000000 */
[----:B------:R-:W5:Y:S04]  /*a120*/  LD.E.128 R40, desc[UR44][R40.64] ;  /* 0x0000002c28287980 */ /* 0x000f68000c101d00 */
[----:B------:R-:W1:Y:S01]  /*a130*/  @P2 LDC R83, c[0x0][0xcec] ;  /* 0x00033b00ff532b82 */ /* 0x000e620000000800 */
[C---:B------:R-:W-:Y:S01]  /*a140*/  IMAD R21, R4.reuse, UR7, R5 ;  /* 0x0000000704157c24 */ /* 0x040fe2000f8e0205 */
[----:B------:R-:W5:Y:S01]  /*a150*/  LD.E.128 R44, desc[UR44][R44.64] ;  /* 0x0000002c2c2c7980 */ /* 0x000f62000c101d00 */
[----:B------:R-:W-:Y:S01]  /*a160*/  IMAD.WIDE.U32 R4, R4, UR6, RZ ;  /* 0x0000000604047c25 */ /* 0x000fe2000f8e00ff */
[----:B------:R-:W-:Y:S02]  /*a170*/  ULDC.64 UR6, c[0x0][0xbe8] ;  /* 0x0002fa0000067ab9 */ /* 0x000fe40000000a00 */
[----:B------:R-:W5:Y:S02]  /*a180*/  LD.E.128 R48, desc[UR44][R48.64] ;  /* 0x0000002c30307980 */ /* 0x000f64000c101d00 */
[----:B------:R-:W2:Y:S01]  /*a190*/  @P2 LDC R85, c[0x0][0xcf0] ;  /* 0x00033c00ff552b82 */ /* 0x000ea20000000800 */
[----:B------:R-:W-:Y:S01]  /*a1a0*/  IMAD.SHL.U32 R7, R7, 0x4, RZ ;  /* 0x0000000407077824 */ /* 0x000fe200078e00ff */
[----:B------:R-:W-:Y:S01]  /*a1b0*/  ISETP.GE.AND P0, PT, R190, UR10, PT ;  /* 0x0000000abe007c0c */ /* 0x000fe2000bf06270 */
[----:B------:R-:W-:Y:S01]  /*a1c0*/  IMAD R20, R80, UR6, RZ ;  /* 0x0000000650147c24 */ /* 0x000fe2000f8e02ff */
[----:B------:R-:W5:Y:S01]  /*a1d0*/  LD.E.128 R52, desc[UR44][R52.64] ;  /* 0x0000002c34347980 */ /* 0x000f62000c101d00 */
[----:B------:R-:W-:Y:S01]  /*a1e0*/  IMAD.IADD R5, R5, 0x1, R21 ;  /* 0x0000000105057824 */ /* 0x000fe200078e0215 */
[----:B------:R-:W-:Y:S01]  /*a1f0*/  LOP3.LUT R7, R7, 0x4, R0, 0xe2, !PT ;  /* 0x0000000407077812 */ /* 0x000fe200078ee200 */
[----:B------:R-:W-:Y:S01]  /*a200*/  IMAD R21, R187, UR7, R20 ;  /* 0x00000007bb157c24 */ /* 0x000fe2000f8e0214 */
[----:B------:R-:W-:Y:S01]  /*a210*/  SEL R20, RZ, 0xffffffff, P0 ;  /* 0xffffffffff147807 */ /* 0x000fe20000000000 */
[----:B------:R-:W-:Y:S01]  /*a220*/  IMAD R0, R194, 0x20, R195 ;  /* 0x00000020c2007824 */ /* 0x000fe200078e02c3 */
[----:B------:R-:W-:Y:S01]  /*a230*/  ISETP.GE.AND P0, PT, R189, UR10, PT ;  /* 0x0000000abd007c0c */ /* 0x000fe2000bf06270 */
[----:B------:R-:W-:Y:S01]  /*a240*/  IMAD.WIDE.U32 R4, R187, UR6, R4 ;  /* 0x00000006bb047c25 */ /* 0x000fe2000f8e0004 */
[----:B------:R-:W-:Y:S01]  /*a250*/  ULDC.64 UR6, c[0x0][0xbf0] ;  /* 0x0002fc0000067ab9 */ /* 0x000fe20000000a00 */
[----:B------:R-:W5:Y:S02]  /*a260*/  LD.E.128 R56, desc[UR44][R56.64] ;  /* 0x0000002c38387980 */ /* 0x000f64000c101d00 */
[----:B------:R-:W-:-:S02]  /*a270*/  IMAD R82, R87, 0x40, R0 ;  /* 0x0000004057527824 */ /* 0x000fc400078e0200 */
[----:B------:R-:W-:Y:S01]  /*a280*/  IMAD.IADD R5, R5, 0x1, R21 ;  /* 0x0000000105057824 */ /* 0x000fe200078e0215 */
[----:B------:R-:W-:Y:S01]  /*a290*/  SEL R21, RZ, 0xffffffff, P0 ;  /* 0xffffffffff157807 */ /* 0x000fe20000000000 */
[----:B------:R-:W-:Y:S01]  /*a2a0*/  IMAD.SHL.U32 R20, R20, 0x8, RZ ;  /* 0x0000000814147824 */ /* 0x000fe200078e00ff */
[----:B------:R-:W5:Y:S01]  /*a2b0*/  LD.E.128 R60, desc[UR44][R60.64] ;  /* 0x0000002c3c3c7980 */ /* 0x000f62000c101d00 */
[----:B------:R-:W-:Y:S02]  /*a2c0*/  IMAD R80, R193, UR6, RZ ;  /* 0x00000006c1507c24 */ /* 0x000fe4000f8e02ff */
[----:B-1----:R-:W-:Y:S01]  /*a2d0*/  @P2 IMAD.HI.U32 R0, R82, R83, RZ ;  /* 0x0000005352002227 */ /* 0x002fe200078e00ff */
[----:B------:R-:W-:Y:S01]  /*a2e0*/  LOP3.LUT R20, R20, 0x8, R7, 0xe2, !PT ;  /* 0x0000000814147812 */ /* 0x000fe200078ee207 */
[----:B------:R-:W5:Y:S02]  /*a2f0*/  LD.E.128 R64, desc[UR44][R64.64] ;  /* 0x0000002c40407980 */ /* 0x000f64000c101d00 */
[----:B------:R-:W-:-:S02]  /*a300*/  IMAD.SHL.U32 R83, R21, 0x10, RZ ;  /* 0x0000001015537824 */ /* 0x000fc400078e00ff */
[----:B------:R-:W-:Y:S01]  /*a310*/  IMAD.MOV.U32 R7, RZ, RZ, R82 ;  /* 0x000000ffff077224 */ /* 0x000fe200078e0052 */
[----:B--2---:R-:W-:Y:S01]  /*a320*/  @P2 SHF.R.U32.HI R7, RZ, R85, R0 ;  /* 0x00000055ff072219 */ /* 0x004fe20000011600 */
[C---:B------:R-:W-:Y:S01]  /*a330*/  IMAD R21, R81.reuse, UR7, R80 ;  /* 0x0000000751157c24 */ /* 0x040fe2000f8e0250 */
[----:B------:R-:W5:Y:S01]  /*a340*/  LD.E.128 R68, desc[UR44][R68.64] ;  /* 0x0000002c44447980 */ /* 0x000f62000c101d00 */
[----:B------:R-:W-:Y:S01]  /*a350*/  IMAD.WIDE.U32 R4, R81, UR6, R4 ;  /* 0x0000000651047c25 */ /* 0x000fe2000f8e0004 */
[----:B------:R-:W-:Y:S01]  /*a360*/  ISETP.GE.AND P0, PT, R188, UR10, PT ;  /* 0x0000000abc007c0c */ /* 0x000fe2000bf06270 */
[----:B------:R-:W-:Y:S01]  /*a370*/  ULDC.64 UR6, c[0x0][0xbe0] ;  /* 0x0002f80000067ab9 */ /* 0x000fe20000000a00 */
[----:B------:R-:W5:Y:S01]  /*a380*/  LD.E.128 R72, desc[UR44][R72.64] ;  /* 0x0000002c48487980 */ /* 0x000f62000c101d00 */
[----:B------:R-:W-:Y:S01]  /*a390*/  IMAD.IADD R5, R5, 0x1, R21 ;  /* 0x0000000105057824 */ /* 0x000fe200078e0215 */
[--C-:B------:R-:W-:Y:S01]  /*a3a0*/  SHF.R.S32.HI R21, RZ, 0x1f, R7.reuse ;  /* 0x0000001fff157819 */ /* 0x100fe20000011407 */
[----:B------:R-:W-:Y:S01]  /*a3b0*/  IMAD.MOV R81, RZ, RZ, -R7 ;  /* 0x000000ffff517224 */ /* 0x000fe200078e0a07 */
[----:B------:R-:W-:Y:S01]  /*a3c0*/  SEL R0, RZ, 0xffffffff, P0 ;  /* 0xffffffffff007807 */ /* 0x000fe20000000000 */
[----:B------:R-:W5:Y:S01]  /*a3d0*/  LD.E.128 R76, desc[UR44][R76.64] ;  /* 0x0000002c4c4c7980 */ /* 0x000f62000c101d00 */
[----:B------:R-:W-:Y:S01]  /*a3e0*/  LOP3.LUT R20, R83, 0x10, R20, 0xe2, !PT ;  /* 0x0000001053147812 */ /* 0x000fe200078ee214 */
[----:B------:R-:W-:Y:S01]  /*a3f0*/  IMAD R80, R21, UR6, RZ ;  /* 0x0000000615507c24 */ /* 0x000fe2000f8e02ff */
[----:B------:R-:W-:Y:S01]  /*a400*/  ISETP.GE.AND P0, PT, R199, UR10, PT ;  /* 0x0000000ac7007c0c */ /* 0x000fe2000bf06270 */
[----:B------:R-:W-:Y:S01]  /*a410*/  IMAD R21, R84, R81, R82 ;  /* 0x0000005154157224 */ /* 0x000fe200078e0252 */
[----:B------:R-:W-:Y:S01]  /*a420*/  @!PT LDS RZ, [RZ] ;  /* 0x00000000fffff984 */ /* 0x000fe20000000800 */
[----:B------:R-:W-:Y:S01]  /*a430*/  @!PT LDS RZ, [RZ] ;  /* 0x00000000fffff984 */ /* 0x000fe20000000800 */
[----:B------:R-:W-:Y:S01]  /*a440*/  @!PT LDS RZ, [RZ] ;  /* 0x00000000fffff984 */ /* 0x000fe20000000800 */
[----:B------:R-:W-:Y:S01]  /*a450*/  @!PT LDS RZ, [RZ] ;  /* 0x00000000fffff984 */ /* 0x000fe20000000800 */
[----:B------:R1:W-:Y:S06]  /*a460*/  MEMBAR.ALL.CTA ;  /* 0x0000000000007992 */ /* 0x0003ec0000008000 */
[----:B-1----:R-:W1:Y:S01]  /*a470*/  FENCE.VIEW.ASYNC.S ;  /* 0x00000000000073c6 */ /* 0x002e620000000000 */
[----:B------:R-:W-:Y:S01]  /*a480*/  IMAD.SHL.U32 R83, R0, 0x20, RZ ;  /* 0x0000002000537824 */ /* 0x000fe200078e00ff */
[----:B------:R-:W-:Y:S01]  /*a490*/  BSSY B1, `(.L_x_4247) ;  /* 0x000003b000017945 */ /* 0x000fe20003800000 */
[C---:B------:R-:W-:Y:S01]  /*a4a0*/  IMAD R81, R7.reuse, UR7, R80 ;  /* 0x0000000707517c24 */ /* 0x040fe2000f8e0250 */
[----:B------:R-:W-:Y:S01]  /*a4b0*/  SHF.R.S32.HI R0, RZ, 0x1f, R21 ;  /* 0x0000001fff007819 */ /* 0x000fe20000011415 */
[----:B------:R-:W-:Y:S01]  /*a4c0*/  IMAD.WIDE.U32 R4, R7, UR6, R4 ;  /* 0x0000000607047c25 */ /* 0x000fe2000f8e0004 */
[----:B------:R-:W-:Y:S01]  /*a4d0*/  ULDC.64 UR6, c[0x0][0xbd8] ;  /* 0x0002f60000067ab9 */ /* 0x000fe20000000a00 */
[----:B------:R-:W-:-:S02]  /*a4e0*/  SEL R7, RZ, 0x40, P0 ;  /* 0x00000040ff077807 */ /* 0x000fc40000000000 */
[----:B------:R-:W-:Y:S01]  /*a4f0*/  IMAD.U32 R88, RZ, RZ, UR42 ;  /* 0x0000002aff587e24 */ /* 0x000fe2000f8e00ff */
[----:B------:R-:W-:Y:S01]  /*a500*/  ISETP.GE.AND P0, PT, R198, UR10, PT ;  /* 0x0000000ac6007c0c */ /* 0x000fe2000bf06270 */
[----:B------:R-:W-:Y:S01]  /*a510*/  IMAD.IADD R5, R5, 0x1, R81 ;  /* 0x0000000105057824 */ /* 0x000fe200078e0251 */
[----:B------:R-:W-:Y:S01]  /*a520*/  LOP3.LUT R20, R83, 0x20, R20, 0xe2, !PT ;  /* 0x0000002053147812 */ /* 0x000fe200078ee214 */
[----:B------:R-:W-:Y:S02]  /*a530*/  IMAD R0, R0, UR6, RZ ;  /* 0x0000000600007c24 */ /* 0x000fe4000f8e02ff */
[----:B------:R-:W-:Y:S01]  /*a540*/  IMAD R89, R3, R84, RZ ;  /* 0x0000005403597224 */ /* 0x000fe200078e02ff */
[----:B------:R-:W-:Y:S01]  /*a550*/  LOP3.LUT R7, R20, R7, RZ, 0xfc, !PT ;  /* 0x0000000714077212 */ /* 0x000fe200078efcff */
[----:B------:R-:W-:Y:S02]  /*a560*/  IMAD R88, R88, 0x40, R195 ;  /* 0x0000004058587824 */ /* 0x000fe400078e02c3 */
[C---:B------:R-:W-:Y:S01]  /*a570*/  IMAD R3, R21.reuse, UR7, R0 ;  /* 0x0000000715037c24 */ /* 0x040fe2000f8e0200 */
[----:B------:R-:W-:Y:S01]  /*a580*/  SEL R0, RZ, 0x80, P0 ;  /* 0x00000080ff007807 */ /* 0x000fe20000000000 */
[----:B------:R-:W-:Y:S01]  /*a590*/  IMAD.WIDE.U32 R4, R21, UR6, R4 ;  /* 0x0000000615047c25 */ /* 0x000fe2000f8e0004 */
[----:B------:R-:W-:Y:S01]  /*a5a0*/  UIADD3 UR6, UR40, 0x38820, URZ ;  /* 0x0003882028067890 */ /* 0x000fe2000fffe03f */
[----:B------:R-:W-:-:S02]  /*a5b0*/  ISETP.GE.AND P0, PT, R88, R89, PT ;  /* 0x000000595800720c */ /* 0x000fc40003f06270 */
[----:B------:R-:W-:Y:S01]  /*a5c0*/  IMAD.IADD R3, R5, 0x1, R3 ;  /* 0x0000000105037824 */ /* 0x000fe200078e0203 */
[----:B------:R-:W-:Y:S01]  /*a5d0*/  UPRMT UR6, URZ, 0x654, UR6 ;  /* 0x000006543f067896 */ /* 0x000fe20008000006 */
[C---:B------:R-:W-:Y:S02]  /*a5e0*/  LEA R86, P1, R4.reuse, UR8, 0x1 ;  /* 0x0000000804567c11 */ /* 0x040fe4000f8208ff */
[----:B------:R-:W-:Y:S02]  /*a5f0*/  LOP3.LUT R0, R7, R0, RZ, 0xfc, !PT ;  /* 0x0000000007007212 */ /* 0x000fe400078efcff */
[----:B------:R-:W-:Y:S01]  /*a600*/  LEA.HI.X R87, R4, UR9, R3, 0x1, P1 ;  /* 0x0000000904577c11 */ /* 0x000fe200088f0c03 */
[----:B-1----:R0:W1:Y:S03]  /*a610*/  SHFL.IDX PT, R20, R86, RZ, 0x181f ;  /* 0x00181fff56147589 */ /* 0x00206600000e0000 */
[----:B------:R-:W-:Y:S01]  /*a620*/  SYNCS.ARRIVE.TRANS64.RED.A1T0 RZ, [UR6], RZ ;  /* 0x000000ffffff79a7 */ /* 0x000fe20008100406 */
[----:B------:R0:W2:Y:S01]  /*a630*/  SHFL.IDX PT, R21, R87, RZ, 0x181f ;  /* 0x00181fff57157589 */ /* 0x0000a200000e0000 */
[----:B------:R-:W-:Y:S05]  /*a640*/  @P0 BRA `(.L_x_4248) ;  /* 0x00000000007c0947 */ /* 0x000fea0003800000 */
        /* <DEDUP_REMOVED lines=31> */
.L_x_4248:
[----:B------:R-:W-:Y:S05]  /*a840*/  BSYNC B1 ;  /* 0x0000000000017941 */ /* 0x000fea0003800000 */
.L_x_4247:
[----:B------:R-:W-:Y:S01]  /*a850*/  VIADD R3, R88, 0x20 ;  /* 0x0000002058037836 */ /* 0x000fe20000000000 */
[----:B---3-5:R4:W3:Y:S04]  /*a860*/  SHFL.IDX PT, R9, R87, 0x1, 0x181f ;  /* 0x00381f0057097f89 */ /* 0x0288e800000e0000 */
        /* <DEDUP_REMOVED lines=10> */
[----:B-1----:R-:W-:Y:S01]  /*a910*/  @!P3 LEA R20, P6, R191, R8, 0x1 ;  /* 0x00000008bf14b211 */ /* 0x002fe200078c08ff */
[----:B------:R0:W-:Y:S01]  /*a920*/  @!P0 ST.E.128 desc[UR44][R4.64], R12 ;  /* 0x0000000c04008985 */ /* 0x0001e2000c101d2c */
[----:B------:R-:W-:Y:S02]  /*a930*/  ISETP.GE.AND P0, PT, R188, UR10, PT ;  /* 0x0000000abc007c0c */ /* 0x000fe4000bf06270 */
[----:B------:R-:W-:Y:S02]  /*a940*/  @!P5 LEA.HI.X R11, R192, R9, R209, 0x1, P4 ;  /* 0x00000009c00bd211 */ /* 0x000fe400020f0cd1 */
[----:B------:R-:W-:-:S02]  /*a950*/  LOP3.LUT P4, RZ, R7, 0x40, RZ, 0xc0, !PT ;  /* 0x0000004007ff7812 */ /* 0x000fc4000788c0ff */
[----:B--2---:R-:W-:Y:S01]  /*a960*/  @!P3 LEA.HI.X R21, R191, R9, R208, 0x1, P6 ;  /* 0x00000009bf15b211 */ /* 0x004fe200030f0cd0 */
        /* <DEDUP_REMOVED lines=20> */
.L_x_4244:
[----:B------:R-:W0:Y:S01]  /*aab0*/  LDC.64 R8, c[0x0][0xd00] ;  /* 0x00034000ff087b82 */ /* 0x000e220000000a00 */
[C---:B------:R-:W-:Y:S01]  /*aac0*/  IMAD.SHL.U32 R5, R186.reuse, 0x4, RZ ;  /* 0x00000004ba057824 */ /* 0x040fe200078e00ff */
[----:B------:R-:W-:Y:S01]  /*aad0*/  SHF.L.U64.HI R0, R186, 0x2, R193 ;  /* 0x00000002ba007819 */ /* 0x000fe200000102c1 */
[----:B------:R-:W-:Y:S01]  /*aae0*/  ULDC.64 UR6, c[0x0][0xd08] ;  /* 0x0003420000067ab9 */ /* 0x000fe20000000a00 */
[----:B------:R-:W-:-:S04]  /*aaf0*/  IMAD.MOV.U32 R3, RZ, RZ, RZ ;  /* 0x000000ffff037224 */ /* 0x000fc800078e00ff */
[----:B------:R-:W1:Y:S01]  /*ab00*/  LDC R25, c[0x0][0xce8] ;  /* 0x00033a00ff197b82 */ /* 0x000e620000000800 */
[----:B0-----:R-:W-:Y:S02]  /*ab10*/  ISETP.NE.U32.AND P0, PT, R8, RZ, PT ;  /* 0x000000ff0800720c */ /* 0x001fe40003f05070 */
        /* <DEDUP_REMOVED lines=11> */
[----:B------:R-:W-:Y:S01]  /*abd0*/  ISETP.GE.AND P2, PT, R202, 0x40, PT ;  /* 0x00000040ca00780c */ /* 0x000fe20003f46270 */
[----:B-1----:R-:W-:-:S12]  /*abe0*/  @P1 BRA `(.L_x_4250) ;  /* 0x0000000000101947 */ /* 0x002fd80003800000 */
[----:B------:R-:W-:Y:S05]  /*abf0*/  @!P0 BRA `(.L_x_4250) ;  /* 0x00000000000c8947 */ /* 0x000fea0003800000 */
[----:B0-----:R-:W2:Y:S04]  /*ac00*/  LDG.E R5, desc[UR44][R8.64] ;  /* 0x0000002c08057981 */ /* 0x001ea8000c1e1900 */
[----:B-----5:R-:W2:Y:S02]  /*ac10*/  LDG.E R0, desc[UR44][R8.64+0x4] ;  /* 0x0000042c08007981 */ /* 0x020ea4000c1e1900 */
[----:B--2---:R-:W-:-:S07]  /*ac20*/  IMAD.IADD R0, R0, 0x1, -R5 ;  /* 0x0000000100007824 */ /* 0x004fce00078e0a05 */
.L_x_4250:
[----:B------:R-:W-:Y:S01]  /*ac30*/  BSSY B1, `(.L_x_4251) ;  /* 0x000002f000017945 */ /* 0x000fe20003800000 */
[----:B------:R-:W-:Y:S02]  /*ac40*/  SHF.R.S32.HI R13, RZ, 0x1f, R187 ;  /* 0x0000001fff0d7819 */ /* 0x000fe400000114bb */
[----:B------:R-:W-:Y:S02]  /*ac50*/  SEL R15, R186, RZ, !P0 ;  /* 0x000000ffba0f7207 */ /* 0x000fe40004000000 */
[----:B------:R-:W-:Y:S02]  /*ac60*/  SEL R193, R193, RZ, !P0 ;  /* 0x000000ffc1c17207 */ /* 0x000fe40004000000 */
[----:B-----5:R-:W-:Y:S01]  /*ac70*/  SHF.R.S32.HI R12, RZ, 0x1f, R3 ;  /* 0x0000001fff0c7819 */ /* 0x020fe20000011403 */
[----:B------:R-:W-:Y:S06]  /*ac80*/  @P2 BRA `(.L_x_4252) ;  /* 0x0000000000a42947 */ /* 0x000fec0003800000 */
[----:B0-----:R-:W0:Y:S01]  /*ac90*/  S2R R5, SR_TID.X ;  /* 0x0000000000057919 */ /* 0x001e220000002100 */
[----:B------:R-:W1:Y:S01]  /*aca0*/  LDC R11, c[0x0][0xce8] ;  /* 0x00033a00ff0b7b82 */ /* 0x000e620000000800 */
[----:B------:R-:W-:-:S04]  /*acb0*/  IMAD.U32 R4, RZ, RZ, UR42 ;  /* 0x0000002aff047e24 */ /* 0x000fc8000f8e00ff */
[----:B0-----:R-:W-:Y:S02]  /*acc0*/  IMAD R4, R4, 0x40, R5 ;  /* 0x0000004004047824 */ /* 0x001fe400078e0205 */
[----:B-1----:R-:W-:Y:S02]  /*acd0*/  IMAD R5, R0, R11, RZ ;  /* 0x0000000b00057224 */ /* 0x002fe400078e02ff */
[----:B------:R-:W-:-:S05]  /*ace0*/  VIADD R14, R4, 0xffffff80 ;  /* 0xffffff80040e7836 */ /* 0x000fca0000000000 */
        /* <DEDUP_REMOVED lines=10> */
[----:B------:R-:W1:Y:S01]  /*ad90*/  @P0 LDC R21, c[0x0][0xcf0] ;  /* 0x00033c00ff150b82 */ /* 0x000e620000000800 */
[----:B0-----:R-:W-:-:S04]  /*ada0*/  @P0 IMAD.HI.U32 R8, R14, R9, RZ ;  /* 0x000000090e080227 */ /* 0x001fc800078e00ff */
[----:B------:R-:W-:Y:S01]  /*adb0*/  IMAD R9, R187, UR7, R10 ;  /* 0x00000007bb097c24 */ /* 0x000fe2000f8e020a */
[----:B------:R-:W-:Y:S01]  /*adc0*/  ULDC.64 UR6, c[0x0][0xc98] ;  /* 0x0003260000067ab9 */ /* 0x000fe20000000a00 */
[----:B-1----:R-:W-:Y:S02]  /*add0*/  @P0 SHF.R.U32.HI R7, RZ, R21, R8 ;  /* 0x00000015ff070219 */ /* 0x002fe40000011608 */
        /* <DEDUP_REMOVED lines=20> */
.L_x_4252:
[----:B------:R-:W-:Y:S05]  /*af20*/  BSYNC B1 ;  /* 0x0000000000017941 */ /* 0x000fea0003800000 */
.L_x_4251:
[----:B------:R-:W-:Y:S01]  /*af30*/  ISETP.NE.AND P0, PT, R25, 0x1, PT ;  /* 0x000000011900780c */ /* 0x000fe20003f05270 */
[----:B------:R-:W-:Y:S01]  /*af40*/  ULDC.64 UR6, c[0x0][0xba0] ;  /* 0x0002e80000067ab9 */ /* 0x000fe20000000a00 */
[----:B------:R-:W-:Y:S01]  /*af50*/  ULDC UR8, c[0x0][0xbc8] ;  /* 0x0002f20000087ab9 */ /* 0x000fe20000000800 */
[----:B01----:R-:W-:Y:S01]  /*af60*/  IMAD R8, R12, UR6, RZ ;  /* 0x000000060c087c24 */ /* 0x003fe2000f8e02ff */
[----:B------:R-:W-:Y:S01]  /*af70*/  ISETP.GE.AND P1, PT, R192, UR8, PT ;  /* 0x00000008c0007c0c */ /* 0x000fe2000bf26270 */
[C---:B------:R-:W-:Y:S01]  /*af80*/  IMAD.WIDE.U32 R4, R3.reuse, UR6, RZ ;  /* 0x0000000603047c25 */ /* 0x040fe2000f8e00ff */
[----:B------:R-:W-:Y:S01]  /*af90*/  ISETP.GE.AND P2, PT, R16, UR8, PT ;  /* 0x0000000810007c0c */ /* 0x000fe2000bf46270 */
[----:B------:R-:W-:Y:S01]  /*afa0*/  BSSY B1, `(.L_x_4253) ;  /* 0x0000066000017945 */ /* 0x000fe20003800000 */
[----:B------:R-:W-:Y:S01]  /*afb0*/  SEL R9, RZ, 0xffffffff, P1 ;  /* 0xffffffffff097807 */ /* 0x000fe20000800000 */
[----:B------:R-:W-:Y:S01]  /*afc0*/  IMAD R3, R3, UR7, R8 ;  /* 0x0000000703037c24 */ /* 0x000fe2000f8e0208 */
[----:B------:R-:W-:Y:S01]  /*afd0*/  ULDC.64 UR6, c[0x0][0xbe8] ;  /* 0x0002fa0000067ab9 */ /* 0x000fe20000000a00 */
[----:B------:R-:W-:Y:S01]  /*afe0*/  IMAD R7, R194, 0x20, R195 ;  /* 0x00000020c2077824 */ /* 0x000fe200078e02c3 */
[----:B------:R-:W-:Y:S01]  /*aff0*/  ISETP.GE.AND P1, PT, R191, UR8, PT ;  /* 0x00000008bf007c0c */ /* 0x000fe2000bf26270 */
[----:B------:R-:W0:Y:S01]  /*b000*/  @P0 LDC R11, c[0x0][0xcec] ;  /* 0x00033b00ff0b0b82 */ /* 0x000e220000000800 */
[----:B------:R-:W-:-:S02]  /*b010*/  IMAD.U32 R10, RZ, RZ, UR42 ;  /* 0x0000002aff0a7e24 */ /* 0x000fc4000f8e00ff */
[----:B------:R-:W-:Y:S02]  /*b020*/  IMAD R8, R13, UR6, RZ ;  /* 0x000000060d087c24 */ /* 0x000fe4000f8e02ff */
[----:B------:R-:W-:Y:S01]  /*b030*/  IMAD.IADD R5, R5, 0x1, R3 ;  /* 0x0000000105057824 */ /* 0x000fe200078e0203 */
[----:B------:R-:W-:Y:S01]  /*b040*/  LEA R10, R10, R7, 0x6 ;  /* 0x000000070a0a7211 */ /* 0x000fe200078e30ff */
[----:B------:R-:W-:Y:S01]  /*b050*/  IMAD R3, R187, UR7, R8 ;  /* 0x00000007bb037c24 */ /* 0x000fe2000f8e0208 */
[----:B------:R-:W1:Y:S01]  /*b060*/  @P0 LDC R12, c[0x0][0xcf0] ;  /* 0x00033c00ff0c0b82 */ /* 0x000e620000000800 */
[----:B------:R-:W-:Y:S01]  /*b070*/  SEL R7, RZ, 0xffffffff, P1 ;  /* 0xffffffffff077807 */ /* 0x000fe20000800000 */
[----:B------:R-:W-:Y:S01]  /*b080*/  IMAD.SHL.U32 R9, R9, 0x2, RZ ;  /* 0x0000000209097824 */ /* 0x000fe200078e00ff */
[----:B------:R-:W-:Y:S01]  /*b090*/  SEL R8, RZ, 0x1, P2 ;  /* 0x00000001ff087807 */ /* 0x000fe20001000000 */
[----:B------:R-:W-:Y:S01]  /*b0a0*/  IMAD.WIDE.U32 R4, R187, UR6, R4 ;  /* 0x00000006bb047c25 */ /* 0x000fe2000f8e0004 */
[----:B------:R-:W-:Y:S01]  /*b0b0*/  ULDC.64 UR6, c[0x0][0xbf0] ;  /* 0x0002fc0000067ab9 */ /* 0x000fe20000000a00 */
[----:B------:R-:W-:-:S02]  /*b0c0*/  ISETP.GE.AND P1, PT, R190, UR8, PT ;  /* 0x00000008be007c0c */ /* 0x000fc4000bf26270 */
[----:B------:R-:W-:Y:S01]  /*b0d0*/  IMAD.SHL.U32 R7, R7, 0x4, RZ ;  /* 0x0000000407077824 */ /* 0x000fe200078e00ff */
[----:B------:R-:W-:Y:S01]  /*b0e0*/  LOP3.LUT R8, R9, 0x2, R8, 0xe2, !PT ;  /* 0x0000000209087812 */ /* 0x000fe200078ee208 */
[----:B------:R-:W-:Y:S01]  /*b0f0*/  IMAD.IADD R5, R5, 0x1, R3 ;  /* 0x0000000105057824 */ /* 0x000fe200078e0203 */
[----:B------:R-:W-:Y:S01]  /*b100*/  SEL R13, RZ, 0xffffffff, P1 ;  /* 0xffffffffff0d7807 */ /* 0x000fe20000800000 */
[----:B------:R-:W-:Y:S01]  /*b110*/  IMAD R3, R193, UR6, RZ ;  /* 0x00000006c1037c24 */ /* 0x000fe2000f8e02ff */
[----:B------:R-:W-:Y:S01]  /*b120*/  LOP3.LUT R8, R7, 0x4, R8, 0xe2, !PT ;  /* 0x0000000407087812 */ /* 0x000fe200078ee208 */
[----:B------:R-:W-:Y:S01]  /*b130*/  IMAD.WIDE.U32 R4, R15, UR6, R4 ;  /* 0x000000060f047c25 */ /* 0x000fe2000f8e0004 */
[----:B------:R-:W-:-:S03]  /*b140*/  ISETP.GE.AND P2, PT, R198, UR8, PT ;  /* 0x00000008c6007c0c */ /* 0x000fc6000bf46270 */
[----:B0-----:R-:W-:-:S04]  /*b150*/  @P0 IMAD.HI.U32 R7, R10, R11, RZ ;  /* 0x0000000b0a070227 */ /* 0x001fc800078e00ff */
[----:B------:R-:W-:Y:S01]  /*b160*/  IMAD R9, R15, UR7, R3 ;  /* 0x000000070f097c24 */ /* 0x000fe2000f8e0203 */
[----:B------:R-:W-:Y:S01]  /*b170*/  ULDC.64 UR6, c[0x0][0xbe0] ;  /* 0x0002f80000067ab9 */ /* 0x000fe20000000a00 */
[----:B------:R-:W-:Y:S01]  /*b180*/  IMAD.MOV.U32 R3, RZ, RZ, R10 ;  /* 0x000000ffff037224 */ /* 0x000fe200078e000a */
[----:B-1----:R-:W-:Y:S01]  /*b190*/  @P0 SHF.R.U32.HI R3, RZ, R12, R7 ;  /* 0x0000000cff030219 */ /* 0x002fe20000011607 */
[----:B------:R-:W-:Y:S01]  /*b1a0*/  IMAD.SHL.U32 R11, R13, 0x8, RZ ;  /* 0x000000080d0b7824 */ /* 0x000fe200078e00ff */
[----:B------:R-:W-:Y:S01]  /*b1b0*/  ISETP.GE.AND P0, PT, R189, UR8, PT ;  /* 0x00000008bd007c0c */ /* 0x000fe2000bf06270 */
[----:B------:R-:W-:Y:S01]  /*b1c0*/  IMAD.IADD R5, R5, 0x1, R9 ;  /* 0x0000000105057824 */ /* 0x000fe200078e0209 */
[--C-:B------:R-:W-:Y:S01]  /*b1d0*/  SHF.R.S32.HI R7, RZ, 0x1f, R3.reuse ;  /* 0x0000001fff077819 */ /* 0x100fe20000011403 */
[----:B------:R-:W-:Y:S01]  /*b1e0*/  IMAD.MOV R9, RZ, RZ, -R3 ;  /* 0x000000ffff097224 */ /* 0x000fe200078e0a03 */
[----:B------:R-:W-:Y:S01]  /*b1f0*/  LOP3.LUT R11, R11, 0x8, R8, 0xe2, !PT ;  /* 0x000000080b0b7812 */ /* 0x000fe200078ee208 */
[----:B------:R-:W-:Y:S01]  /*b200*/  IMAD.WIDE.U32 R4, R3, UR6, R4 ;  /* 0x0000000603047c25 */ /* 0x000fe2000f8e0004 */
[----:B------:R-:W-:-:S02]  /*b210*/  SEL R12, RZ, 0xffffffff, P0 ;  /* 0xffffffffff0c7807 */ /* 0x000fc40000000000 */
[----:B------:R-:W-:Y:S01]  /*b220*/  ISETP.GE.AND P0, PT, R188, UR8, PT ;  /* 0x00000008bc007c0c */ /* 0x000fe2000bf06270 */
[----:B------:R-:W-:Y:S02]  /*b230*/  IMAD R8, R7, UR6, RZ ;  /* 0x0000000607087c24 */ /* 0x000fe4000f8e02ff */
[----:B------:R-:W-:Y:S01]  /*b240*/  IMAD R7, R25, R9, R10 ;  /* 0x0000000919077224 */ /* 0x000fe200078e020a */
[----:B------:R-:W-:Y:S01]  /*b250*/  SEL R10, RZ, 0xffffffff, P0 ;  /* 0xffffffffff0a7807 */ /* 0x000fe20000000000 */
[----:B------:R-:W-:Y:S01]  /*b260*/  IMAD R9, R3, UR7, R8 ;  /* 0x0000000703097c24 */ /* 0x000fe2000f8e0208 */
[----:B------:R-:W-:Y:S01]  /*b270*/  ULDC.64 UR6, c[0x0][0xbd8] ;  /* 0x0002f60000067ab9 */ /* 0x000fe20000000a00 */
[----:B------:R-:W-:Y:S01]  /*b280*/  IMAD.U32 R26, RZ, RZ, UR42 ;  /* 0x0000002aff1a7e24 */ /* 0x000fe2000f8e00ff */
[----:B------:R-:W-:Y:S01]  /*b290*/  SHF.R.S32.HI R3, RZ, 0x1f, R7 ;  /* 0x0000001fff037819 */ /* 0x000fe20000011407 */
[----:B------:R-:W-:Y:S01]  /*b2a0*/  IMAD R27, R0, R25, RZ ;  /* 0x00000019001b7224 */ /* 0x000fe200078e02ff */
[----:B------:R-:W-:Y:S01]  /*b2b0*/  ISETP.GE.AND P0, PT, R199, UR8, PT ;  /* 0x00000008c7007c0c */ /* 0x000fe2000bf06270 */
[----:B------:R-:W-:-:S02]  /*b2c0*/  IMAD.IADD R5, R5, 0x1, R9 ;  /* 0x0000000105057824 */ /* 0x000fc400078e0209 */
[----:B------:R-:W-:Y:S02]  /*b2d0*/  IMAD R0, R3, UR6, RZ ;  /* 0x0000000603007c24 */ /* 0x000fe4000f8e02ff */
[----:B------:R-:W-:Y:S02]  /*b2e0*/  IMAD R26, R26, 0x40, R195 ;  /* 0x000000401a1a7824 */ /* 0x000fe400078e02c3 */
[----:B------:R-:W-:Y:S02]  /*b2f0*/  IMAD.SHL.U32 R12, R12, 0x10, RZ ;  /* 0x000000100c0c7824 */ /* 0x000fe400078e00ff */
[C---:B------:R-:W-:Y:S01]  /*b300*/  IMAD R3, R7.reuse, UR7, R0 ;  /* 0x0000000707037c24 */ /* 0x040fe2000f8e0200 */
[----:B------:R-:W-:Y:S01]  /*b310*/  SEL R0, RZ, 0x40, P0 ;  /* 0x00000040ff007807 */ /* 0x000fe20000000000 */
[----:B------:R-:W-:Y:S01]  /*b320*/  IMAD.WIDE.U32 R4, R7, UR6, R4 ;  /* 0x0000000607047c25 */ /* 0x000fe2000f8e0004 */
[----:B------:R-:W-:Y:S01]  /*b330*/  ISETP.GE.AND P0, PT, R26, R27, PT ;  /* 0x0000001b1a00720c */ /* 0x000fe20003f06270 */
[----:B------:R-:W-:Y:S01]  /*b340*/  ULDC.64 UR6, c[0x0][0xb80] ;  /* 0x0002e00000067ab9 */ /* 0x000fe20000000a00 */
[----:B------:R-:W-:Y:S01]  /*b350*/  LOP3.LUT R11, R12, 0x10, R11, 0xe2, !PT ;  /* 0x000000100c0b7812 */ /* 0x000fe200078ee20b */
[----:B------:R-:W-:Y:S01]  /*b360*/  IMAD.SHL.U32 R10, R10, 0x20, RZ ;  /* 0x000000200a0a7824 */ /* 0x000fe200078e00ff */
[----:B------:R-:W-:Y:S01]  /*b370*/  LEA R7, P1, R4, UR6, 0x1 ;  /* 0x0000000604077c11 */ /* 0x000fe2000f8208ff */
[----:B------:R-:W-:Y:S01]  /*b380*/  IMAD.IADD R3, R5, 0x1, R3 ;  /* 0x0000000105037824 */ /* 0x000fe200078e0203 */
[----:B------:R-:W-:-:S02]  /*b390*/  SEL R5, RZ, 0x80, P2 ;  /* 0x00000080ff057807 */ /* 0x000fc40001000000 */
[----:B------:R-:W-:Y:S01]  /*b3a0*/  LOP3.LUT R11, R10, 0x20, R11, 0xe2, !PT ;  /* 0x000000200a0b7812 */ /* 0x000fe200078ee20b */
[----:B------:R0:W1:Y:S01]  /*b3b0*/  SHFL.IDX PT, R8, R7, RZ, 0x181f ;  /* 0x00181fff07087589 */ /* 0x00006200000e0000 */
[----:B------:R-:W-:Y:S02]  /*b3c0*/  LEA.HI.X R3, R4, UR7, R3, 0x1, P1 ;  /* 0x0000000704037c11 */ /* 0x000fe400088f0c03 */
[----:B------:R-:W-:-:S03]  /*b3d0*/  LOP3.LUT R24, R11, R0, RZ, 0xfc, !PT ;  /* 0x000000000b187212 */ /* 0x000fc600078efcff */
        /* <DEDUP_REMOVED lines=34> */
.L_x_4254:
[----:B------:R-:W-:Y:S05]  /*b600*/  BSYNC B1 ;  /* 0x0000000000017941 */ /* 0x000fea0003800000 */
.L_x_4253:
        /* <DEDUP_REMOVED lines=10> */
[-C--:B-1----:R-:W-:Y:S02]  /*b6b0*/  @!P2 LEA R10, P0, R192, R8.reuse, 0x1 ;  /* 0x00000008c00aa211 */ /* 0x082fe400078008ff */
        /* <DEDUP_REMOVED lines=25> */
.L_x_4249:
[----:B------:R-:W-:Y:S05]  /*b850*/  BSYNC B0 ;  /* 0x0000000000007941 */ /* 0x000fea0003800000 */
.L_x_4243:
[----:B------:R-:W-:Y:S02]  /*b860*/  ULDC UR6, c[0x0][0xd3c] ;  /* 0x00034f0000067ab9 */ /* 0x000fe40000000800 */
[----:B------:R-:W-:-:S06]  /*b870*/  UISETP.GE.AND UP0, UPT, UR5, UR6, UPT ;  /* 0x000000060500728c */ /* 0x000fcc000bf06270 */
[----:B------:R-:W-:-:S13]  /*b880*/  PLOP3.LUT P0, PT, PT, PT, UP0, 0x80, 0x0 ;  /* 0x000000000000781c */ /* 0x000fda0003f0f008 */
[----:B------:R-:W-:Y:S05]  /*b890*/  @!P0 BRA `(.L_x_4255) ;  /* 0xffffff5400c08947 */ /* 0x000fea000383ffff */
[----:B------:R-:W-:Y:S05]  /*b8a0*/  EXIT ;  /* 0x000000000000794d */ /* 0x000fea0003800000 */
.L_x_4209:
        /* <DEDUP_REMOVED lines=16> */
.L_x_4256:
        /* <DEDUP_REMOVED lines=40> */
.L_x_4262:
        /* <DEDUP_REMOVED lines=12> */
.L_x_4261:
[----:B------:R-:W-:Y:S05]  /*bcf0*/  BSYNC B0 ;  /* 0x0000000000007941 */ /* 0x000fea0003800000 */
.L_x_4260:
        /* <DEDUP_REMOVED lines=21> */
.L_x_4258:
        /* <DEDUP_REMOVED lines=15> */
.L_x_4263:
        /* <DEDUP_REMOVED lines=28> */
.L_x_4259:
[----:B------:R-:W-:Y:S01]  /*c100*/  ULDC UR4, c[0x0][0xd3c] ;  /* 0x00034f0000047ab9 */ /* 0x000fe20000000800 */
[----:B------:R-:W-:Y:S02]  /*c110*/  IMAD.MOV.U32 R17, RZ, RZ, RZ ;  /* 0x000000ffff117224 */ /* 0x000fe400078e00ff */
[----:B------:R-:W-:Y:S02]  /*c120*/  IMAD.U32 R16, RZ, RZ, UR6 ;  /* 0x00000006ff107e24 */ /* 0x000fe4000f8e00ff */
[----:B------:R-:W-:Y:S02]  /*c130*/  IMAD.MOV.U32 R18, RZ, RZ, RZ ;  /* 0x000000ffff127224 */ /* 0x000fe400078e00ff */
[----:B------:R-:W-:-:S07]  /*c140*/  IMAD.U32 R19, RZ, RZ, UR4 ;  /* 0x00000004ff137e24 */ /* 0x000fce000f8e00ff */
.L_x_4264:
[----:B------:R-:W-:-:S13]  /*c150*/  ISETP.NE.AND P0, PT, R5, RZ, PT ;  /* 0x000000ff0500720c */ /* 0x000fda0003f05270 */
[----:B------:R-:W0:Y:S01]  /*c160*/  @!P0 S2R R3, SR_CgaCtaId ;  /* 0x0000000000038919 */ /* 0x000e220000008800 */
[----:B------:R-:W-:-:S04]  /*c170*/  @!P0 MOV R0, 0x400 ;  /* 0x0000040000008802 */ /* 0x000fc80000000f00 */
[----:B0-----:R-:W-:-:S05]  /*c180*/  @!P0 LEA R0, R3, R0, 0x18 ;  /* 0x0000000003008211 */ /* 0x001fca00078ec0ff */
[----:B------:R1:W-:Y:S01]  /*c190*/  @!P0 STS.128 [R0+0x388d0], R16 ;  /* 0x0388d01000008388 */ /* 0x0003e20000000c00 */
[----:B------:R-:W-:Y:S06]  /*c1a0*/  BAR.ARV 0x5, 0x180 ;  /* 0x0146000000007b1d */ /* 0x000fec0000002000 */
.L_x_4257:
        /* <DEDUP_REMOVED lines=18> */
[----:B-1----:R-:W-:-:S05]  /*c2d0*/  IMAD.SHL.U32 R0, R5, 0x8, RZ ;  /* 0x0000000805007824 */ /* 0x002fca00078e00ff */
[----:B------:R-:W-:-:S04]  /*c2e0*/  LOP3.LUT R2, R0, 0x1f8, RZ, 0xc0, !PT ;  /* 0x000001f800027812 */ /* 0x000fc800078ec0ff */
[----:B------:R-:W-:Y:S01]  /*c2f0*/  LOP3.LUT R3, R2, 0x38, R5, 0x78, !PT ;  /* 0x0000003802037812 */ /* 0x000fe200078e7805 */
[----:B------:R-:W-:Y:S01]  /*c300*/  IMAD.SHL.U32 R2, R5, 0x10, RZ ;  /* 0x0000001005027824 */ /* 0x000fe200078e00ff */
[----:B------:R-:W-:Y:S02]  /*c310*/  SHF.R.U32.HI R5, RZ, 0x3, R4 ;  /* 0x00000003ff057819 */ /* 0x000fe40000011604 */
[----:B------:R-:W-:Y:S02]  /*c320*/  LOP3.LUT R4, R0, 0x38, RZ, 0xc0, !PT ;  /* 0x0000003800047812 */ /* 0x000fe400078ec0ff */
[----:B------:R-:W-:Y:S02]  /*c330*/  LOP3.LUT R34, R3, 0x200, R0, 0xf8, !PT ;  /* 0x0000020003227812 */ /* 0x000fe400078ef800 */
[----:B------:R-:W-:Y:S02]  /*c340*/  LOP3.LUT R2, R5, 0x70, R2, 0xf8, !PT ;  /* 0x0000007005027812 */ /* 0x000fe400078ef802 */
[----:B------:R-:W-:Y:S01]  /*c350*/  LOP3.LUT R0, R4, 0x40, RZ, 0xfc, !PT ;  /* 0x0000004004007812 */ /* 0x000fe200078efcff */
[----:B------:R-:W-:Y:S01]  /*c360*/  IMAD R25, R34, 0x2, R23 ;  /* 0x0000000222197824 */ /* 0x000fe200078e0217 */
[----:B------:R-:W-:-:S02]  /*c370*/  LOP3.LUT R3, R4, 0x80, RZ, 0xfc, !PT ;  /* 0x0000008004037812 */ /* 0x000fc400078efcff */
[C---:B------:R-:W-:Y:S02]  /*c380*/  LOP3.LUT R2, R4.reuse, 0xc0, RZ, 0xfc, !PT ;  /* 0x000000c004027812 */ /* 0x040fe400078efcff */
[C---:B------:R-:W-:Y:S02]  /*c390*/  LOP3.LUT R0, R4.reuse, 0x100, RZ, 0xfc, !PT ;  /* 0x0000010004007812 */ /* 0x040fe400078efcff */
[C---:B------:R-:W-:Y:S02]  /*c3a0*/  LOP3.LUT R3, R4.reuse, 0x140, RZ, 0xfc, !PT ;  /* 0x0000014004037812 */ /* 0x040fe400078efcff */
[C---:B------:R-:W-:Y:S02]  /*c3b0*/  LOP3.LUT R2, R4.reuse, 0x180, RZ, 0xfc, !PT ;  /* 0x0000018004027812 */ /* 0x040fe400078efcff */
[----:B---3--:R-:W-:-:S07]  /*c3c0*/  LOP3.LUT R0, R4, 0x1c0, RZ, 0xfc, !PT ;  /* 0x000001c004007812 */ /* 0x008fce00078efcff */
.L_x_4332:
[----:B------:R-:W0:Y:S02]  /*c3d0*/  LDC.64 R2, c[0x0][0xd88] ;  /* 0x00036200ff027b82 */ /* 0x000e240000000a00 */
[----:B0-----:R-:W-:-:S05]  /*c3e0*/  IMAD.WIDE R2, R19, 0x4, R2 ;  /* 0x0000000413027825 */ /* 0x001fca00078e0202 */
[----:B--2---:R-:W2:Y:S01]  /*c3f0*/  LDG.E R35, desc[UR44][R2.64] ;  /* 0x0000002c02237981 */ /* 0x004ea2000c1e1900 */
        /* <DEDUP_REMOVED lines=36> */
[----:B---34-:R-:W-:Y:S05]  /*c640*/  @P0 BRA `(.L_x_4266) ;  /* 0x0000000000200947 */ /* 0x018fea0003800000 */
        /* <DEDUP_REMOVED lines=8> */
.L_x_4266:
        /* <DEDUP_REMOVED lines=9> */
.L_x_4267:
[----:B------:R-:W-:Y:S02]  /*c760*/  ULDC.64 UR4, c[0x0][0xb00] ;  /* 0x0002c00000047ab9 */ /* 0x000fe40000000a00 */
[----:B------:R-:W-:-:S04]  /*c770*/  ISETP.NE.U32.AND P0, PT, RZ, UR4, PT ;  /* 0x00000004ff007c0c */ /* 0x000fc8000bf05070 */
[----:B------:R-:W-:-:S13]  /*c780*/  ISETP.NE.AND.EX P0, PT, RZ, UR5, PT, P0 ;  /* 0x00000005ff007c0c */ /* 0x000fda000bf05300 */
[----:B------:R-:W-:Y:S05]  /*c790*/  @!P0 BRA `(.L_x_4268) ;  /* 0x0000000000148947 */ /* 0x000fea0003800000 */
[----:B-1----:R-:W1:Y:S02]  /*c7a0*/  LDC.64 R2, c[0x0][0xb00] ;  /* 0x0002c000ff027b82 */ /* 0x002e640000000a00 */
[----:B-1----:R-:W-:-:S05]  /*c7b0*/  IMAD.WIDE R2, R29, 0x4, R2 ;  /* 0x000000041d027825 */ /* 0x002fca00078e0202 */
[----:B------:R-:W3:Y:S04]  /*c7c0*/  LDG.E R7, desc[UR44][R2.64] ;  /* 0x0000002c02077981 */ /* 0x000ee8000c1e1900 */
[----:B0-2---:R-:W3:Y:S02]  /*c7d0*/  LDG.E R0, desc[UR44][R2.64+0x4] ;  /* 0x0000042c02007981 */ /* 0x005ee4000c1e1900 */
[----:B---3--:R-:W-:-:S07]  /*c7e0*/  IMAD.IADD R7, R0, 0x1, -R7 ;  /* 0x0000000100077824 */ /* 0x008fce00078e0a07 */
.L_x_4268:
[----:B-----5:R-:W-:Y:S01]  /*c7f0*/  IMAD.IADD R33, R7, 0x1, -R32 ;  /* 0x0000000107217824 */ /* 0x020fe200078e0a20 */
[----:B------:R-:W-:Y:S03]  /*c800*/  BSSY B7, `(.L_x_4269) ;  /* 0x000045a000077945 */ /* 0x000fe60003800000 */
[C---:B012---:R-:W-:Y:S01]  /*c810*/  VIADD R0, R33.reuse, 0x3f ;  /* 0x0000003f21007836 */ /* 0x047fe20000000000 */
[----:B------:R0:W-:Y:S01]  /*c820*/  STL [R1+0x4], R33 ;  /* 0x0000042101007387 */ /* 0x0001e20000100800 */
[----:B------:R-:W-:-:S03]  /*c830*/  ISETP.GT.AND P0, PT, R33, RZ, PT ;  /* 0x000000ff2100720c */ /* 0x000fc60003f04270 */
[----:B------:R-:W-:-:S04]  /*c840*/  SHF.R.S32.HI R3, RZ, 0x1f, R0 ;  /* 0x0000001fff037819 */ /* 0x000fc80000011400 */
        /* <DEDUP_REMOVED lines=11> */
[----:B0-----:R-:W1:Y:S02]  /*c900*/  FLO.U32 R0, UR4 ;  /* 0x0000000400007d00 */ /* 0x001e6400080e0000 */
[----:B-1----:R-:W-:-:S06]  /*c910*/  ISETP.EQ.U32.AND P0, PT, R0, R5, PT ;  /* 0x000000050000720c */ /* 0x002fcc0003f02070 */
        /* <DEDUP_REMOVED lines=8> */
.L_x_4270:
[----:B0-----:R-:W-:Y:S01]  /*c9a0*/  VIADD R0, R23, 0x22400 ;  /* 0x0002240017007836 */ /* 0x001fe20000000000 */
        /* <DEDUP_REMOVED lines=19> */
.L_x_4273:
[----:B------:R-:W-:Y:S05]  /*cae0*/  BSYNC B6 ;  /* 0x0000000000067941 */ /* 0x000fea0003800000 */
.L_x_4272:
        /* <DEDUP_REMOVED lines=20> */
.L_x_4276:
        /* <DEDUP_REMOVED lines=15> */
.L_x_4275:
[----:B------:R-:W-:Y:S05]  /*cd20*/  BSYNC B6 ;  /* 0x0000000000067941 */ /* 0x000fea0003800000 */
.L_x_4274:
[----:B------:R-:W2:Y:S01]  /*cd30*/  LDL R5, [R1+0x28] ;  /* 0x0000280001057983 */ /* 0x000ea20000100800 */
[----:B------:R-:W-:Y:S01]  /*cd40*/  ULDC.64 UR4, c[0x0][0xaf0] ;  /* 0x0002bc0000047ab9 */ /* 0x000fe20000000a00 */
[----:B------:R-:W0:Y:S01]  /*cd50*/  LDC R20, c[0x0][0x430] ;  /* 0x00010c00ff147b82 */ /* 0x000e220000000800 */
[----:B------:R-:W-:Y:S01]  /*cd60*/  ISETP.NE.U32.AND P0, PT, RZ, UR4, PT ;  /* 0x00000004ff007c0c */ /* 0x000fe2000bf05070 */
[----:B------:R-:W1:Y:S03]  /*cd70*/  S2R R21, SR_TID.X ;  /* 0x0000000000157919 */ /* 0x000e660000002100 */
[----:B------:R-:W-:Y:S01]  /*cd80*/  ISETP.NE.AND.EX P0, PT, RZ, UR5, PT, P0 ;  /* 0x00000005ff007c0c */ /* 0x000fe2000bf05300 */
[----:B------:R-:W3:-:S12]  /*cd90*/  S2R R4, SR_TID.X ;  /* 0x0000000000047919 */ /* 0x000ed80000002100 */
        /* <DEDUP_REMOVED lines=8> */
[----:B------:R-:W-:-:S04]  /*ce20*/  LOP3.LUT R21, R21, 0x38, RZ, 0xc0, !PT ;  /* 0x0000003815157812 */ /* 0x000fc800078ec0ff */
[C---:B------:R-:W-:Y:S02]  /*ce30*/  LOP3.LUT R0, R21.reuse, 0x40, RZ, 0xfc, !PT ;  /* 0x0000004015007812 */ /* 0x040fe400078efcff */
[----:B------:R-:W-:Y:S02]  /*ce40*/  LOP3.LUT R31, R21, 0x180, RZ, 0xfc, !PT ;  /* 0x00000180151f7812 */ /* 0x000fe400078efcff */
[----:B------:R-:W1:Y:S01]  /*ce50*/  S2R R21, SR_TID.X ;  /* 0x0000000000157919 */ /* 0x000e620000002100 */
[----:B------:R-:W-:Y:S02]  /*ce60*/  ISETP.GE.AND P0, PT, R0, UR4, PT ;  /* 0x0000000400007c0c */ /* 0x000fe4000bf06270 */
[----:B------:R-:W-:Y:S02]  /*ce70*/  ISETP.GE.AND P1, PT, R31, UR4, PT ;  /* 0x000000041f007c0c */ /* 0x000fe4000bf26270 */
[----:B------:R-:W-:-:S04]  /*ce80*/  LOP3.LUT R30, R30, 0x38, RZ, 0xc0, !PT ;  /* 0x000000381e1e7812 */ /* 0x000fc800078ec0ff */
[C---:B------:R-:W-:Y:S02]  /*ce90*/  ISETP.GE.AND P2, PT, R30.reuse, UR4, PT ;  /* 0x000000041e007c0c */ /* 0x040fe4000bf46270 */
[----:B------:R-:W-:-:S03]  /*cea0*/  LOP3.LUT R30, R30, 0x140, RZ, 0xfc, !PT ;  /* 0x000001401e1e7812 */ /* 0x000fc600078efcff */
        /* <DEDUP_REMOVED lines=9> */
[----:B------:R-:W-:Y:S02]  /*cf40*/  LOP3.LUT R0, R31, 0x80, RZ, 0xfc, !PT ;  /* 0x000000801f007812 */ /* 0x000fe400078efcff */
[----:B------:R-:W-:Y:S02]  /*cf50*/  LOP3.LUT R21, R21, 0xc0, RZ, 0xfc, !PT ;  /* 0x000000c015157812 */ /* 0x000fe400078efcff */
[----:B------:R-:W-:Y:S02]  /*cf60*/  ISETP.GE.AND P5, PT, R0, UR4, PT ;  /* 0x0000000400007c0c */ /* 0x000fe4000bfa6270 */
[----:B------:R-:W-:-:S02]  /*cf70*/  ISETP.GE.AND P4, PT, R21, UR4, PT ;  /* 0x0000000415007c0c */ /* 0x000fc4000bf86270 */
[----:B------:R-:W1:Y:S01]  /*cf80*/  S2R R21, SR_TID.X ;  /* 0x0000000000157919 */ /* 0x000e620000002100 */
[----:B------:R-:W-:Y:S02]  /*cf90*/  LOP3.LUT R31, R31, 0x1c0, RZ, 0xfc, !PT ;  /* 0x000001c01f1f7812 */ /* 0x000fe400078efcff */
[----:B------:R-:W-:Y:S02]  /*cfa0*/  SEL R0, RZ, 0x40, P1 ;  /* 0x00000040ff007807 */ /* 0x000fe40000800000 */
[----:B------:R-:W-:Y:S01]  /*cfb0*/  ISETP.GE.AND P0, PT, R31, UR4, PT ;  /* 0x000000041f007c0c */ /* 0x000fe2000bf06270 */
[C---:B------:R-:W-:Y:S01]  /*cfc0*/  IMAD.SHL.U32 R31, R4.reuse, 0x8, RZ ;  /* 0x00000008041f7824 */ /* 0x040fe200078e00ff */
[----:B------:R-:W-:Y:S02]  /*cfd0*/  LOP3.LUT R4, R4, 0x7f, RZ, 0xc0, !PT ;  /* 0x0000007f04047812 */ /* 0x000fe400078ec0ff */
[----:B------:R-:W-:Y:S02]  /*cfe0*/  @P5 LOP3.LUT R22, R22, 0x20, RZ, 0xfc, !PT ;  /* 0x0000002016165812 */ /* 0x000fe400078efcff */
[----:B------:R-:W-:-:S02]  /*cff0*/  LOP3.LUT R31, R31, 0x38, RZ, 0xc0, !PT ;  /* 0x000000381f1f7812 */ /* 0x000fc400078ec0ff */
[----:B------:R-:W-:-:S04]  /*d000*/  LOP3.LUT R22, R22, 0xffffffef, RZ, 0xc0, !PT ;  /* 0xffffffef16167812 */ /* 0x000fc800078ec0ff */
[----:B------:R-:W-:-:S04]  /*d010*/  @P4 LOP3.LUT R22, R22, 0x10, RZ, 0xfc, !PT ;  /* 0x0000001016164812 */ /* 0x000fc800078efcff */
[----:B------:R-:W-:-:S04]  /*d020*/  LOP3.LUT R22, R22, 0xfffffffb, RZ, 0xc0, !PT ;  /* 0xfffffffb16167812 */ /* 0x000fc800078ec0ff */
[----:B------:R-:W-:Y:S01]  /*d030*/  LOP3.LUT R22, R22, 0xfffffff7, RZ, 0xc0, !PT ;  /* 0xfffffff716167812 */ /* 0x000fe200078ec0ff */
[----:B-1----:R-:W-:Y:S01]  /*d040*/  IMAD.SHL.U32 R9, R21, 0x10, RZ ;  /* 0x0000001015097824 */ /* 0x002fe200078e00ff */
[----:B--2---:R-:W-:Y:S02]  /*d050*/  LEA R27, R5, 0xffffffc0, 0x6 ;  /* 0xffffffc0051b7811 */ /* 0x004fe400078e30ff */
[----:B------:R-:W-:Y:S02]  /*d060*/  SHF.R.U32.HI R5, RZ, 0x3, R4 ;  /* 0x00000003ff057819 */ /* 0x000fe40000011604 */
[----:B------:R-:W-:Y:S02]  /*d070*/  LOP3.LUT R4, R31, 0x100, RZ, 0xfc, !PT ;  /* 0x000001001f047812 */ /* 0x000fe400078efcff */
[----:B------:R-:W-:Y:S02]  /*d080*/  LOP3.LUT R9, R5, 0x70, R9, 0xf8, !PT ;  /* 0x0000007005097812 */ /* 0x000fe400078ef809 */
[----:B------:R-:W-:-:S02]  /*d090*/  ISETP.GE.AND P3, PT, R4, UR4, PT ;  /* 0x0000000404007c0c */ /* 0x000fc4000bf66270 */
[----:B------:R-:W-:Y:S01]  /*d0a0*/  SEL R31, RZ, 0x80, P0 ;  /* 0x00000080ff1f7807 */ /* 0x000fe20000000000 */
[----:B------:R-:W-:-:S10]  /*d0b0*/  IMAD.IADD R6, R9, 0x1, R27 ;  /* 0x0000000109067824 */ /* 0x000fd400078e021b */
[----:B------:R-:W-:-:S04]  /*d0c0*/  @P3 LOP3.LUT R22, R22, 0x8, RZ, 0xfc, !PT ;  /* 0x0000000816163812 */ /* 0x000fc800078efcff */
[----:B------:R-:W-:Y:S01]  /*d0d0*/  @P2 LOP3.LUT R22, R22, 0x4, RZ, 0xfc, !PT ;  /* 0x0000000416162812 */ /* 0x000fe200078efcff */
[----:B0---4-:R-:W-:Y:S06]  /*d0e0*/  BRA.DIV UR5, `(.L_x_4277) ;  /* 0x0000004e051c7947 */ /* 0x011fec000b800000 */
.L_x_4350:
[----:B------:R-:W-:Y:S01]  /*d0f0*/  ISETP.NE.AND P1, PT, R20, 0x1, PT ;  /* 0x000000011400780c */ /* 0x000fe20003f25270 */
[----:B------:R-:W-:Y:S01]  /*d100*/  IMAD.MOV.U32 R37, RZ, RZ, RZ ;  /* 0x000000ffff257224 */ /* 0x000fe200078e00ff */
[C---:B------:R-:W-:Y:S01]  /*d110*/  ISETP.GE.AND P0, PT, R6.reuse, R33, PT ;  /* 0x000000210600720c */ /* 0x040fe20003f06270 */
[----:B------:R-:W-:Y:S01]  /*d120*/  IMAD.IADD R6, R6, 0x1, R32 ;  /* 0x0000000106067824 */ /* 0x000fe200078e0220 */
[----:B-----5:R-:W-:Y:S02]  /*d130*/  SHF.R.S32.HI R33, RZ, 0x1f, R29 ;  /* 0x0000001fff217819 */ /* 0x020fe4000001141d */
[----:B------:R-:W-:Y:S01]  /*d140*/  ISETP.GT.U32.OR P0, PT, R9, 0x3f, P0 ;  /* 0x0000003f0900780c */ /* 0x000fe20000704470 */
[----:B------:R-:W-:Y:S01]  /*d150*/  IMAD.MOV.U32 R7, RZ, RZ, R6 ;  /* 0x000000ffff077224 */ /* 0x000fe200078e0006 */
[C---:B------:R-:W-:Y:S02]  /*d160*/  LOP3.LUT P6, RZ, R22.reuse, 0x400, RZ, 0xc0, !PT ;  /* 0x0000040016ff7812 */ /* 0x040fe400078cc0ff */
[----:B------:R-:W-:-:S03]  /*d170*/  LOP3.LUT R22, R22, 0xffffdfff, RZ, 0xc0, !PT ;  /* 0xffffdfff16167812 */ /* 0x000fc600078ec0ff */
[----:B------:R-:W0:Y:S01]  /*d180*/  @P1 LDC R3, c[0x0][0x434] ;  /* 0x00010d00ff031b82 */ /* 0x000e220000000800 */
[----:B------:R-:W-:-:S07]  /*d190*/  @P1 LOP3.LUT R22, R22, 0x2000, RZ, 0xfc, !PT ;  /* 0x0000200016161812 */ /* 0x000fce00078efcff */
        /* <DEDUP_REMOVED lines=30> */
[----:B------:R-:W-:Y:S01]  /*d380*/  IMAD.U32 R2, RZ, RZ, UR36 ;  /* 0x00000024ff027e24 */ /* 0x000fe2000f8e00ff */
[----:B------:R-:W-:Y:S01]  /*d390*/  LOP3.LUT R31, R10, R31, RZ, 0xfc, !PT ;  /* 0x0000001f0a1f7212 */ /* 0x000fe200078efcff */
[----:B------:R-:W-:Y:S01]  /*d3a0*/  IMAD R0, R20, R0, R6 ;  /* 0x0000000014007224 */ /* 0x000fe200078e0206 */
[----:B------:R0:W-:Y:S02]  /*d3b0*/  STL [R1+0x24], R10 ;  /* 0x0000240a01007387 */ /* 0x0001e40000100800 */
[----:B------:R-:W-:Y:S02]  /*d3c0*/  ISETP.NE.AND P0, PT, R2, 0x3, PT ;  /* 0x000000030200780c */ /* 0x000fe40003f05270 */
[----:B------:R0:W-:Y:S11]  /*d3d0*/  STL [R1], R0 ;  /* 0x0000000001007387 */ /* 0x0001f60000100800 */
[----:B------:R-:W-:-:S04]  /*d3e0*/  @P0 LOP3.LUT R22, R22, 0x1000, RZ, 0xfc, !PT ;  /* 0x0000100016160812 */ /* 0x000fc800078efcff */
[----:B------:R-:W-:-:S04]  /*d3f0*/  LOP3.LUT R22, R22, 0xfffffffe, RZ, 0xc0, !PT ;  /* 0xfffffffe16167812 */ /* 0x000fc800078ec0ff */
[----:B------:R-:W-:Y:S01]  /*d400*/  @P1 LOP3.LUT R22, R22, 0x1, RZ, 0xfc, !PT ;  /* 0x0000000116161812 */ /* 0x000fe200078efcff */
[----:B0-----:R-:W-:Y:S06]  /*d410*/  @!P0 BRA `(.L_x_4278) ;  /* 0x0000000000048947 */ /* 0x001fec0003800000 */
[----:B------:R-:W-:Y:S01]  /*d420*/  BPT.TRAP 0x1 ;  /* 0x000000040000795c */ /* 0x000fe20000300000 */
.L_x_4278:
[----:B------:R-:W-:Y:S01]  /*d430*/  IMAD R30, R24, 0x8, R23 ;  /* 0x00000008181e7824 */ /* 0x000fe200078e0217 */
[----:B------:R-:W-:Y:S01]  /*d440*/  SHF.L.U32 R0, R26, 0x1f, RZ ;  /* 0x0000001f1a007819 */ /* 0x000fe200000006ff */
[----:B------:R-:W-:Y:S03]  /*d450*/  BSSY B0, `(.L_x_4279) ;  /* 0x0000003000007945 */ /* 0x000fe60003800000 */
[----:B------:R-:W0:Y:S02]  /*d460*/  SYNCS.PHASECHK.TRANS64.TRYWAIT P0, [R30+URZ+0x38840], R0 ;  /* 0x038840001e0075a7 */ /* 0x000e24000800017f */
[----:B0-----:R-:W-:Y:S05]  /*d470*/  @!P0 BRA `(.L_x_4280) ;  /* 0x0000004800688947 */ /* 0x001fea0003800000 */
.L_x_4351:
[----:B------:R-:W-:Y:S05]  /*d480*/  BSYNC B0 ;  /* 0x0000000000007941 */ /* 0x000fea0003800000 */
.L_x_4279:
[----:B------:R-:W0:Y:S01]  /*d490*/  LDL R2, [R1] ;  /* 0x0000000001027983 */ /* 0x000e220000100800 */
[----:B------:R-:W-:-:S03]  /*d4a0*/  ULDC.64 UR4, c[0x0][0x300] ;  /* 0x0000c00000047ab9 */ /* 0x000fc60000000a00 */
[----:B------:R-:W2:Y:S01]  /*d4b0*/  LDL R7, [R1+0x4] ;  /* 0x0000040001077983 */ /* 0x000ea20000100800 */
[----:B-----5:R-:W-:Y:S02]  /*d4c0*/  SHF.R.S32.HI R4, RZ, 0x1f, R37 ;  /* 0x0000001fff047819 */ /* 0x020fe40000011425 */
        /* <DEDUP_REMOVED lines=19> */
[----:B0-----:R-:W-:Y:S02]  /*d600*/  LOP3.LUT R5, R4, 0x7f, RZ, 0xc0, !PT ;  /* 0x0000007f04057812 */ /* 0x001fe400078ec0ff */
[----:B------:R-:W-:Y:S01]  /*d610*/  IMAD.IADD R4, R3, 0x1, R0 ;  /* 0x0000000103047824 */ /* 0x000fe200078e0200 */
[C---:B------:R-:W-:Y:S01]  /*d620*/  LEA R0, P0, R2.reuse, UR4, 0x1 ;  /* 0x0000000402007c11 */ /* 0x040fe2000f8008ff */
[----:B------:R-:W-:Y:S01]  /*d630*/  ULDC UR4, c[0x0][0x2f4] ;  /* 0x0000bd0000047ab9 */ /* 0x000fe20000000800 */
[----:B------:R-:W-:Y:S02]  /*d640*/  SHF.R.U32.HI R6, RZ, 0x3, R5 ;  /* 0x00000003ff067819 */ /* 0x000fe40000011605 */
[----:B------:R-:W0:Y:S01]  /*d650*/  S2R R5, SR_TID.X ;  /* 0x0000000000057919 */ /* 0x000e220000002100 */
[----:B------:R-:W-:Y:S01]  /*d660*/  LEA.HI.X R4, R2, UR5, R4, 0x1, P0 ;  /* 0x0000000502047c11 */ /* 0x000fe200080f0c04 */
[----:B------:R-:W-:Y:S01]  /*d670*/  UMOV UR5, 0xffffffff ;  /* 0xffffffff00057882 */ /* 0x000fe20000000000 */
[----:B--2---:R-:W-:-:S04]  /*d680*/  IADD3 R27, -R6, R7, -R27 ;  /* 0x00000007061b7210 */ /* 0x004fc80007ffe91b */
        /* <DEDUP_REMOVED lines=39> */
.L_x_4361:
        /* <DEDUP_REMOVED lines=10> */
.L_x_4282:
        /* <DEDUP_REMOVED lines=11> */
.L_x_4283:
[----:B------:R1:W5:Y:S01]  /*da50*/  LDL.LU R0, [R1+0xc] ;  /* 0x00000c0001007983 */ /* 0x0003620000300800 */
[----:B------:R-:W-:Y:S01]  /*da60*/  LOP3.LUT P0, RZ, R22, 0x40, RZ, 0xc0, !PT ;  /* 0x0000004016ff7812 */ /* 0x000fe2000780c0ff */
[----:B------:R1:W-:-:S12]  /*da70*/  SYNCS.ARRIVE.TRANS64.A1T0 RZ, [R30+URZ+0x38830], RZ ;  /* 0x038830ff1eff79a7 */ /* 0x0003d8000810003f */
[----:B------:R-:W-:Y:S05]  /*da80*/  WARPSYNC.ALL ;  /* 0x0000000000007948 */ /* 0x000fea0003800000 */
[----:B0-----:R-:W-:Y:S01]  /*da90*/  SEL R2, R35, RZ, !P0 ;  /* 0x000000ff23027207 */ /* 0x001fe20004000000 */
[----:B------:R-:W-:Y:S04]  /*daa0*/  BSSY B6, `(.L_x_4284) ;  /* 0x000001a000067945 */ /* 0x000fe80003800000 */
[----:B------:R0:W-:Y:S01]  /*dab0*/  STL [R1+0x8], R2 ;  /* 0x0000080201007387 */ /* 0x0001e20000100800 */
[----:B------:R-:W-:Y:S01]  /*dac0*/  BAR.SYNC.DEFER_BLOCKING 0x8, 0x100 ;  /* 0x0204000000007b1d */ /* 0x000fe20000010000 */
[----:B-----5:R-:W-:Y:S01]  /*dad0*/  SEL R35, R0, RZ, !P0 ;  /* 0x000000ff00237207 */ /* 0x020fe20004000000 */
[----:B------:R-:W-:-:S04]  /*dae0*/  VIADD R0, R23, 0x20400 ;  /* 0x0002040017007836 */ /* 0x000fc80000000000 */
[----:B------:R0:W-:Y:S01]  /*daf0*/  STL [R1+0x14], R35 ;  /* 0x0000142301007387 */ /* 0x0001e20000100800 */
[----:B------:R-:W-:Y:S02]  /*db00*/  LOP3.LUT P0, RZ, R0, 0x3ff, RZ, 0xc0, !PT ;  /* 0x000003ff00ff7812 */ /* 0x000fe4000780c0ff */
[----:B------:R-:W-:-:S05]  /*db10*/  SHF.R.S32.HI R0, RZ, 0x1f, R36 ;  /* 0x0000001fff007819 */ /* 0x000fca0000011424 */
[----:B------:R0:W-:Y:S06]  /*db20*/  STL [R1+0xc], R0 ;  /* 0x00000c0001007387 */ /* 0x0001ec0000100800 */
        /* <DEDUP_REMOVED lines=17> */
.L_x_4285:
[----:B------:R-:W-:Y:S05]  /*dc40*/  BSYNC B6 ;  /* 0x0000000000067941 */ /* 0x000fea0003800000 */
.L_x_4284:
[----:B------:R-:W2:Y:S01]  /*dc50*/  LDL R4, [R1+0xc] ;  /* 0x00000c0001047983 */ /* 0x000ea20000100800 */
[----:B------:R-:W3:Y:S01]  /*dc60*/  LDC R10, c[0x0][0x448] ;  /* 0x00011200ff0a7b82 */ /* 0x000ee20000000800 */
[----:B0-----:R-:W0:Y:S01]  /*dc70*/  S2R R2, SR_TID.X ;  /* 0x0000000000027919 */ /* 0x001e220000002100 */
[----:B------:R-:W-:Y:S01]  /*dc80*/  IMAD.MOV.U32 R21, RZ, RZ, R35 ;  /* 0x000000ffff157224 */ /* 0x000fe200078e0023 */
[----:B------:R-:W-:Y:S01]  /*dc90*/  ULDC.64 UR4, c[0x0][0x298] ;  /* 0x0000a60000047ab9 */ /* 0x000fe20000000a00 */
[----:B------:R-:W4:Y:S04]  /*dca0*/  LDL R20, [R1+0x8] ;  /* 0x0000080001147983 */ /* 0x000f280000100800 */
[----:B------:R0:W5:Y:S01]  /*dcb0*/  LDL R9, [R1+0x10] ;  /* 0x0000100001097983 */ /* 0x0001620000100800 */
[----:B------:R-:W1:Y:S01]  /*dcc0*/  S2R R35, SR_TID.X ;  /* 0x0000000000237919 */ /* 0x000e620000002100 */
[----:B---3--:R-:W-:-:S02]  /*dcd0*/  ISETP.NE.AND P0, PT, R10, 0x1, PT ;  /* 0x000000010a00780c */ /* 0x008fc40003f05270 */
[----:B0-----:R-:W-:-:S11]  /*dce0*/  LOP3.LUT R2, R2, 0x7f, RZ, 0xc0, !PT ;  /* 0x0000007f02027812 */ /* 0x001fd600078ec0ff */
[----:B------:R-:W0:Y:S01]  /*dcf0*/  @P0 LDC R3, c[0x0][0x44c] ;  /* 0x00011300ff030b82 */ /* 0x000e220000000800 */
[----:B------:R-:W-:Y:S01]  /*dd00*/  SHF.R.U32.HI R2, RZ, 0x3, R2 ;  /* 0x00000003ff027819 */ /* 0x000fe20000011602 */
[----:B-1----:R-:W-:-:S05]  /*dd10*/  IMAD.SHL.U32 R35, R35, 0x10, RZ ;  /* 0x0000001023237824 */ /* 0x002fca00078e00ff */
[----:B------:R-:W-:Y:S02]  /*dd20*/  LOP3.LUT R35, R2, 0x70, R35, 0xf8, !PT ;  /* 0x0000007002237812 */ /* 0x000fe400078ef823 */
[----:B------:R-:W1:Y:S03]  /*dd30*/  @P0 LDC R2, c[0x0][0x450] ;  /* 0x00011400ff020b82 */ /* 0x000e660000000800 */
[----:B------:R-:W-:-:S04]  /*dd40*/  IMAD R35, R17, 0x40, R35 ;  /* 0x0000004011237824 */ /* 0x000fc800078e0223 */
[----:B0-----:R-:W-:-:S04]  /*dd50*/  @P0 IMAD.HI.U32 R3, R35, R3, RZ ;  /* 0x0000000323030227 */ /* 0x001fc800078e00ff */
[----:B------:R-:W-:Y:S01]  /*dd60*/  IMAD.MOV.U32 R0, RZ, RZ, R35 ;  /* 0x000000ffff007224 */ /* 0x000fe200078e0023 */
[----:B-1----:R-:W-:Y:S01]  /*dd70*/  @P0 SHF.R.U32.HI R0, RZ, R2, R3 ;  /* 0x00000002ff000219 */ /* 0x002fe20000011603 */
[----:B------:R-:W-:Y:S01]  /*dd80*/  IMAD.WIDE.U32 R2, R36, UR4, RZ ;  /* 0x0000000424027c25 */ /* 0x000fe2000f8e00ff */
[----:B------:R-:W0:Y:S01]  /*dd90*/  S2R R5, SR_TID.X ;  /* 0x0000000000057919 */ /* 0x000e220000002100 */
[----:B------:R-:W-:-:S04]  /*dda0*/  LOP3.LUT R22, R22, 0xfffff7ff, RZ, 0xc0, !PT ;  /* 0xfffff7ff16167812 */ /* 0x000fc800078ec0ff */
[----:B------:R-:W-:Y:S01]  /*ddb0*/  @P0 LOP3.LUT R22, R22, 0x800, RZ, 0xfc, !PT ;  /* 0x0000080016160812 */ /* 0x000fe200078efcff */
[----:B0-----:R-:W-:-:S05]  /*ddc0*/  IMAD.SHL.U32 R7, R5, 0x8, RZ ;  /* 0x0000000805077824 */ /* 0x001fca00078e00ff */
[----:B------:R-:W-:Y:S01]  /*ddd0*/  LOP3.LUT R7, R7, 0x38, RZ, 0xc0, !PT ;  /* 0x0000003807077812 */ /* 0x000fe200078ec0ff */
[----:B--2---:R-:W-:-:S04]  /*dde0*/  IMAD R4, R4, UR4, RZ ;  /* 0x0000000404047c24 */ /* 0x004fc8000f8e02ff */
        /* <DEDUP_REMOVED lines=9> */
[----:B----4-:R-:W-:-:S04]  /*de80*/  IMAD.WIDE.U32 R2, R20, UR4, R2 ;  /* 0x0000000414027c25 */ /* 0x010fc8000f8e0002 */
[----:B------:R-:W-:Y:S01]  /*de90*/  IMAD R4, R20, UR5, R4 ;  /* 0x0000000514047c24 */ /* 0x000fe2000f8e0204 */
[----:B------:R-:W-:-:S03]  /*dea0*/  ULDC.64 UR4, c[0x0][0x2d0] ;  /* 0x0000b40000047ab9 */ /* 0x000fc60000000a00 */
[----:B------:R-:W-:Y:S01]  /*deb0*/  IMAD.IADD R3, R3, 0x1, R4 ;  /* 0x0000000103037824 */ /* 0x000fe200078e0204 */
[----:B------:R-:W-:-:S05]  /*dec0*/  SHF.R.S32.HI R4, RZ, 0x1f, R0 ;  /* 0x0000001fff047819 */ /* 0x000fca0000011400 */
[----:B------:R-:W-:Y:S02]  /*ded0*/  IMAD R4, R4, UR4, RZ ;  /* 0x0000000404047c24 */ /* 0x000fe4000f8e02ff */
[----:B------:R-:W-:-:S04]  /*dee0*/  IMAD.WIDE.U32 R2, R0, UR4, R2 ;  /* 0x0000000400027c25 */ /* 0x000fc8000f8e0002 */
[----:B------:R-:W-:Y:S01]  /*def0*/  IMAD R4, R0, UR5, R4 ;  /* 0x0000000500047c24 */ /* 0x000fe2000f8e0204 */
[----:B------:R-:W-:Y:S01]  /*df00*/  ULDC.64 UR4, c[0x0][0x2c8] ;  /* 0x0000b20000047ab9 */ /* 0x000fe20000000a00 */
[----:B------:R-:W-:-:S04]  /*df10*/  IMAD.MOV R0, RZ, RZ, -R0 ;  /* 0x000000ffff007224 */ /* 0x000fc800078e0a00 */
[----:B------:R-:W-:Y:S02]  /*df20*/  IMAD R0, R10, R0, R35 ;  /* 0x000000000a007224 */ /* 0x000fe400078e0223 */
[----:B------:R-:W-:-:S03]  /*df30*/  IMAD.IADD R3, R3, 0x1, R4 ;  /* 0x0000000103037824 */ /* 0x000fc600078e0204 */
[----:B------:R-:W-:Y:S01]  /*df40*/  SHF.R.S32.HI R4, RZ, 0x1f, R0 ;  /* 0x0000001fff047819 */ /* 0x000fe20000011400 */
[----:B------:R-:W-:-:S04]  /*df50*/  IMAD.WIDE.U32 R2, R0, UR4, R2 ;  /* 0x0000000400027c25 */ /* 0x000fc8000f8e0002 */
[----:B------:R-:W-:-:S04]  /*df60*/  IMAD R4, R4, UR4, RZ ;  /* 0x0000000404047c24 */ /* 0x000fc8000f8e02ff */
[----:B------:R-:W-:Y:S01]  /*df70*/  IMAD R4, R0, UR5, R4 ;  /* 0x0000000500047c24 */ /* 0x000fe2000f8e0204 */
[----:B------:R-:W-:Y:S02]  /*df80*/  ULDC.64 UR4, c[0x0][0x280] ;  /* 0x0000a00000047ab9 */ /* 0x000fe40000000a00 */
[----:B------:R-:W-:Y:S01]  /*df90*/  LEA R0, P0, R2, UR4, 0x1 ;  /* 0x0000000402007c11 */ /* 0x000fe2000f8008ff */
[----:B------:R-:W-:Y:S01]  /*dfa0*/  IMAD.IADD R3, R3, 0x1, R4 ;  /* 0x0000000103037824 */ /* 0x000fe200078e0204 */
[----:B------:R-:W-:Y:S01]  /*dfb0*/  ULDC UR4, c[0x0][0x2b8] ;  /* 0x0000ae0000047ab9 */ /* 0x000fe20000000800 */
[----:B------:R-:W-:-:S03]  /*dfc0*/  LOP3.LUT R20, R5, 0x7f, RZ, 0xc0, !PT ;  /* 0x0000007f05147812 */ /* 0x000fc600078ec0ff */
[----:B------:R-:W-:Y:S01]  /*dfd0*/  LEA.HI.X R2, R2, UR5, R3, 0x1, P0 ;  /* 0x0000000502027c11 */ /* 0x000fe200080f0c03 */
[----:B------:R-:W-:Y:S01]  /*dfe0*/  UMOV UR5, 0xffffffff ;  /* 0xffffffff00057882 */ /* 0x000fe20000000000 */
[----:B------:R-:W-:Y:S02]  /*dff0*/  ISETP.GE.AND P0, PT, R7, UR4, PT ;  /* 0x0000000407007c0c */ /* 0x000fe4000bf06270 */
[----:B------:R-:W-:Y:S01]  /*e000*/  SHF.R.U32.HI R8, RZ, 0x3, R20 ;  /* 0x00000003ff087819 */ /* 0x000fe20000011614 */
[----:B------:R-:W-:Y:S10]  /*e010*/  BRA.DIV UR5, `(.L_x_4286) ;  /* 0x0000004205e47947 */ /* 0x000ff4000b800000 */
[----:B------:R-:W0:Y:S01]  /*e020*/  SHFL.IDX PT, R5, R0, RZ, 0x181f ;  /* 0x00181fff00057589 */ /* 0x000e2200000e0000 */
[----:B-----5:R-:W-:Y:S01]  /*e030*/  IMAD R3, R9, R10, RZ ;  /* 0x0000000a09037224 */ /* 0x020fe200078e02ff */
[----:B------:R-:W-:Y:S01]  /*e040*/  LOP3.LUT R22, R22, 0xfffffeff, RZ, 0xc0, !PT ;  /* 0xfffffeff16167812 */ /* 0x000fe200078ec0ff */
[----:B------:R-:W-:Y:S01]  /*e050*/  IMAD R17, R17, 0x40, R8 ;  /* 0x0000004011117824 */ /* 0x000fe200078e0208 */
[----:B------:R-:W1:Y:S04]  /*e060*/  SHFL.IDX PT, R4, R2, RZ, 0x181f ;  /* 0x00181fff02047589 */ /* 0x000e6800000e0000 */
[----:B------:R-:W-:-:S13]  /*e070*/  ISETP.GE.AND P2, PT, R17, R3, PT ;  /* 0x000000031100720c */ /* 0x000fda0003f46270 */
[----:B------:R-:W-:Y:S02]  /*e080*/  @P2 LOP3.LUT R22, R22, 0x100, RZ, 0xfc, !PT ;  /* 0x0000010016162812 */ /* 0x000fe400078efcff */
[----:B0-----:R-:W-:Y:S02]  /*e090*/  @!P2 LEA R5, P1, R7, R5, 0x1 ;  /* 0x000000050705a211 */ /* 0x001fe400078208ff */
[----:B------:R-:W-:-:S03]  /*e0a0*/  LOP3.LUT R22, R22, 0xffffff7f, RZ, 0xc0, !PT ;  /* 0xffffff7f16167812 */ /* 0x000fc600078ec0ff */
        /* <DEDUP_REMOVED lines=10> */
[----:B------:R-:W-:-:S04]  /*e150*/  @P2 LOP3.LUT R22, R22, 0x80, RZ, 0xfc, !PT ;  /* 0x0000008016162812 */ /* 0x000fc800078efcff */
[----:B------:R-:W-:Y:S02]  /*e160*/  LOP3.LUT R22, R22, 0xffffffbf, RZ, 0xc0, !PT ;  /* 0xffffffbf16167812 */ /* 0x000fe400078ec0ff */
        /* <DEDUP_REMOVED lines=11> */
[----:B------:R-:W-:-:S02]  /*e220*/  @P2 LOP3.LUT R22, R22, 0x40, RZ, 0xfc, !PT ;  /* 0x0000004016162812 */ /* 0x000fc400078efcff */
[----:B0-----:R-:W-:-:S05]  /*e230*/  @!P2 LEA R5, P1, R7, R5, 0x1 ;  /* 0x000000050705a211 */ /* 0x001fca00078208ff */
[----:B-1----:R-:W-:-:S05]  /*e240*/  @!P2 IMAD.X R4, RZ, RZ, R4, P1 ;  /* 0x000000ffff04a224 */ /* 0x002fca00008e0604 */
[----:B------:R-:W-:-:S04]  /*e250*/  @!P2 LOP3.LUT R5, R5, R4, RZ, 0x3c, !PT ;  /* 0x000000040505a212 */ /* 0x000fc800078e3cff */
[----:B------:R-:W-:-:S04]  /*e260*/  @!P2 LOP3.LUT R4, R5, R4, RZ, 0x3c, !PT ;  /* 0x000000040504a212 */ /* 0x000fc800078e3cff */
[----:B------:R-:W-:-:S05]  /*e270*/  @!P2 LOP3.LUT R5, R5, R4, RZ, 0x3c, !PT ;  /* 0x000000040505a212 */ /* 0x000fca00078e3cff */
[----:B------:R0:W-:Y:S04]  /*e280*/  @!P2 LDGSTS.E.BYPASS.LTC128B.128 [R25+0x21400], desc[UR44][R4.64], !P0 ;  /* 0x214000000419afae */ /* 0x0001e8000c101d6c */
[----:B0-----:R0:W1:Y:S02]  /*e290*/  SHFL.IDX PT, R4, R2, 0x3, 0x181f ;  /* 0x00781f0002047f89 */ /* 0x00106400000e0000 */
.L_x_4370:
[----:B------:R-:W-:Y:S01]  /*e2a0*/  VIADD R17, R17, 0x30 ;  /* 0x0000003011117836 */ /* 0x000fe20000000000 */
[----:B------:R-:W-:-:S04]  /*e2b0*/  LOP3.LUT R22, R22, 0xfffeffff, RZ, 0xc0, !PT ;  /* 0xfffeffff16167812 */ /* 0x000fc800078ec0ff */
[----:B------:R-:W-:-:S13]  /*e2c0*/  ISETP.GE.AND P2, PT, R17, R3, PT ;  /* 0x000000031100720c */ /* 0x000fda0003f46270 */
[----:B0-----:R-:W-:Y:S02]  /*e2d0*/  @!P2 LEA R2, P1, R7, R0, 0x1 ;  /* 0x000000000702a211 */ /* 0x001fe400078208ff */
[----:B------:R-:W-:-:S03]  /*e2e0*/  @P2 LOP3.LUT R22, R22, 0x10000, RZ, 0xfc, !PT ;  /* 0x0001000016162812 */ /* 0x000fc600078efcff */
[----:B-1----:R-:W-:-:S05]  /*e2f0*/  @!P2 IMAD.X R3, RZ, RZ, R4, P1 ;  /* 0x000000ffff03a224 */ /* 0x002fca00008e0604 */
[----:B------:R-:W-:Y:S01]  /*e300*/  @!PT LDS RZ, [RZ] ;  /* 0x00000000fffff984 */ /* 0x000fe20000000800 */
[----:B------:R-:W-:Y:S01]  /*e310*/  @!PT LDS RZ, [RZ] ;  /* 0x00000000fffff984 */ /* 0x000fe20000000800 */
[----:B------:R-:W-:Y:S01]  /*e320*/  @!PT LDS RZ, [RZ] ;  /* 0x00000000fffff984 */ /* 0x000fe20000000800 */
[----:B------:R0:W-:Y:S01]  /*e330*/  @!P2 LDGSTS.E.BYPASS.LTC128B.128 [R25+0x21c00], desc[UR44][R2.64], !P0 ;  /* 0x21c000000219afae */ /* 0x0001e2000c101d6c */
[----:B------:R-:W-:Y:S01]  /*e340*/  PLOP3.LUT P0, PT, PT, PT, PT, 0x80, 0x0 ;  /* 0x000000000000781c */ /* 0x000fe20003f0f070 */
[----:B------:R-:W-:-:S12]  /*e350*/  NOP ;  /* 0x0000000000007918 */ /* 0x000fd80000000000 */
.L_x_4287:
[----:B------:R-:W-:Y:S02]  /*e360*/  PLOP3.LUT P1, PT, P1, P0, PT, 0xa2, 0x0 ;  /* 0x000000000000781c */ /* 0x000fe40000f21472 */
[----:B------:R-:W-:-:S08]  /*e370*/  @P0 R2UR P1, UR4, R23 ;  /* 0x00000000170402ca */ /* 0x000fd00000020000 */
[----:B------:R-:W-:-:S05]  /*e380*/  @P0 PLOP3.LUT P0, PT, P1, PT, PT, 0x80, 0x0 ;  /* 0x000000000000081c */ /* 0x000fca0000f0f070 */
[----:B------:R-:W-:Y:S01]  /*e390*/  @!P1 SYNCS.ARRIVE.TRANS64.RED.A0T1 RZ, [UR4+0x38800], RZ ;  /* 0x038800ffffff99a7 */ /* 0x000fe20008200404 */
[----:B------:R-:W-:Y:S07]  /*e3a0*/  @!P1 ARRIVES.LDGSTSBAR.64.TRANSCNT [UR4+0x38800] ;  /* 0x03880000ff0099b0 */ /* 0x000fee0008000a84 */
[----:B------:R-:W-:Y:S05]  /*e3b0*/  @P0 BRA.U.ANY `(.L_x_4287) ;  /* 0xfffffffd00e80947 */ /* 0x000fea000393ffff */
[----:B------:R-:W-:Y:S01]  /*e3c0*/  NOP ;  /* 0x0000000000007918 */ /* 0x000fe20000000000 */
[----:B------:R-:W-:Y:S01]  /*e3d0*/  VIADD R0, R23, 0x26400 ;  /* 0x0002640017007836 */ /* 0x000fe20000000000 */
[----:B------:R1:W-:Y:S01]  /*e3e0*/  SYNCS.ARRIVE.TRANS64.A1T0 RZ, [R23+URZ+0x38800], RZ ;  /* 0x038800ff17ff79a7 */ /* 0x0003e2000810003f */
[----:B------:R-:W-:Y:S03]  /*e3f0*/  BSSY B6, `(.L_x_4288) ;  /* 0x0000013000067945 */ /* 0x000fe60003800000 */
[----:B------:R-:W-:-:S13]  /*e400*/  LOP3.LUT P0, RZ, R0, 0x3ff, RZ, 0xc0, !PT ;  /* 0x000003ff00ff7812 */ /* 0x000fda000780c0ff */
[----:B-1----:R-:W-:Y:S05]  /*e410*/  @!P0 BRA `(.L_x_4289) ;  /* 0x0000000000408947 */ /* 0x002fea0003800000 */
        /* <DEDUP_REMOVED lines=16> */
.L_x_4289:
[----:B------:R-:W-:Y:S05]  /*e520*/  BSYNC B6 ;  /* 0x0000000000067941 */ /* 0x000fea0003800000 */
.L_x_4288:
[----:B------:R-:W2:Y:S01]  /*e530*/  LDL.LU R21, [R1+0xc] ;  /* 0x00000c0001157983 */ /* 0x000ea20000300800 */
[----:B0-----:R-:W0:Y:S01]  /*e540*/  LDC R2, c[0x0][0x448] ;  /* 0x00011200ff027b82 */ /* 0x001e220000000800 */
[----:B------:R-:W-:Y:S02]  /*e550*/  ULDC.64 UR4, c[0x0][0x398] ;  /* 0x0000e60000047ab9 */ /* 0x000fe40000000a00 */
[----:B------:R-:W3:Y:S04]  /*e560*/  LDL.LU R20, [R1+0x14] ;  /* 0x0000140001147983 */ /* 0x000ee80000300800 */
[----:B------:R-:W4:Y:S01]  /*e570*/  LDL.LU R17, [R1+0x8] ;  /* 0x0000080001117983 */ /* 0x000f220000300800 */
[----:B0-----:R-:W-:-:S13]  /*e580*/  ISETP.NE.AND P6, PT, R2, 0x1, PT ;  /* 0x000000010200780c */ /* 0x001fda0003fc5270 */
[----:B------:R-:W0:Y:S08]  /*e590*/  @P6 LDC R3, c[0x0][0x44c] ;  /* 0x00011300ff036b82 */ /* 0x000e300000000800 */
[----:B------:R-:W1:Y:S01]  /*e5a0*/  @P6 LDC R2, c[0x0][0x450] ;  /* 0x00011400ff026b82 */ /* 0x000e620000000800 */
[----:B------:R-:W-:Y:S01]  /*e5b0*/  IMAD.MOV.U32 R0, RZ, RZ, R35 ;  /* 0x000000ffff007224 */ /* 0x000fe200078e0023 */
[----:B------:R-:W5:Y:S01]  /*e5c0*/  S2R R7, SR_TID.X ;  /* 0x0000000000077919 */ /* 0x000f620000002100 */
[----:B0-----:R-:W-:-:S05]  /*e5d0*/  @P6 IMAD.HI.U32 R3, R35, R3, RZ ;  /* 0x0000000323036227 */ /* 0x001fca00078e00ff */
[----:B-1----:R-:W-:Y:S01]  /*e5e0*/  @P6 SHF.R.U32.HI R0, RZ, R2, R3 ;  /* 0x00000002ff006219 */ /* 0x002fe20000011603 */
[----:B------:R-:W-:Y:S01]  /*e5f0*/  IMAD.WIDE.U32 R2, R36, UR4, RZ ;  /* 0x0000000424027c25 */ /* 0x000fe2000f8e00ff */
[----:B------:R-:W0:Y:S02]  /*e600*/  S2R R10, SR_TID.X ;  /* 0x00000000000a7919 */ /* 0x000e240000002100 */
[----:B------:R-:W-:Y:S01]  /*e610*/  SHF.R.S32.HI R5, RZ, 0x1f, R0 ;  /* 0x0000001fff057819 */ /* 0x000fe20000011400 */
[----:B------:R-:W1:Y:S01]  /*e620*/  S2R R9, SR_TID.X ;  /* 0x0000000000097919 */ /* 0x000e620000002100 */
[----:B------:R-:W-:Y:S01]  /*e630*/  LOP3.LUT R22, R22, 0xfffff7ff, RZ, 0xc0, !PT ;  /* 0xfffff7ff16167812 */ /* 0x000fe200078ec0ff */
[----:B-1----:R-:W-:-:S05]  /*e640*/  IMAD.SHL.U32 R8, R9, 0x8, RZ ;  /* 0x0000000809087824 */ /* 0x002fca00078e00ff */
        /* <DEDUP_REMOVED lines=10> */
[----:B---3--:R-:W-:Y:S02]  /*e6f0*/  IMAD R4, R20, UR4, RZ ;  /* 0x0000000414047c24 */ /* 0x008fe4000f8e02ff */
[----:B----4-:R-:W-:Y:S01]  /*e700*/  IMAD.WIDE.U32 R2, R17, UR4, R2 ;  /* 0x0000000411027c25 */ /* 0x010fe2000f8e0002 */
        /* <DEDUP_REMOVED lines=10> */
[----:B------:R-:W-:Y:S01]  /*e7b0*/  ULDC.64 UR4, c[0x0][0x3c8] ;  /* 0x0000f20000047ab9 */ /* 0x000fe20000000a00 */
[----:B-----5:R-:W-:Y:S02]  /*e7c0*/  IMAD.SHL.U32 R20, R7, 0x8, RZ ;  /* 0x0000000807147824 */ /* 0x020fe400078e00ff */
[----:B------:R-:W-:Y:S02]  /*e7d0*/  IMAD.IADD R3, R3, 0x1, R5 ;  /* 0x0000000103037824 */ /* 0x000fe400078e0205 */
[----:B------:R-:W-:Y:S01]  /*e7e0*/  IMAD R0, R0, UR4, RZ ;  /* 0x0000000400007c24 */ /* 0x000fe2000f8e02ff */
[----:B------:R-:W-:Y:S01]  /*e7f0*/  LOP3.LUT R20, R20, 0x38, RZ, 0xc0, !PT ;  /* 0x0000003814147812 */ /* 0x000fe200078ec0ff */
[----:B------:R-:W-:-:S04]  /*e800*/  IMAD.WIDE.U32 R2, R4, UR4, R2 ;  /* 0x0000000404027c25 */ /* 0x000fc8000f8e0002 */
[----:B------:R-:W-:Y:S01]  /*e810*/  IMAD R0, R4, UR5, R0 ;  /* 0x0000000504007c24 */ /* 0x000fe2000f8e0200 */
[----:B------:R-:W-:Y:S01]  /*e820*/  ULDC.64 UR4, c[0x0][0x390] ;  /* 0x0000e40000047ab9 */ /* 0x000fe20000000a00 */
[----:B------:R-:W-:Y:S01]  /*e830*/  IMAD.SHL.U32 R17, R7, 0x8, RZ ;  /* 0x0000000807117824 */ /* 0x000fe200078e00ff */
[----:B------:R-:W-:Y:S01]  /*e840*/  LOP3.LUT R7, R20, 0x80, RZ, 0xfc, !PT ;  /* 0x0000008014077812 */ /* 0x000fe200078efcff */
[----:B------:R-:W-:Y:S01]  /*e850*/  IMAD.IADD R6, R3, 0x1, R0 ;  /* 0x0000000103067824 */ /* 0x000fe200078e0200 */
[----:B------:R-:W-:Y:S01]  /*e860*/  LEA R0, P0, R2, UR4, 0x1 ;  /* 0x0000000402007c11 */ /* 0x000fe2000f8008ff */
[----:B------:R-:W-:Y:S01]  /*e870*/  ULDC UR4, c[0x0][0x3b8] ;  /* 0x0000ee0000047ab9 */ /* 0x000fe20000000800 */
[----:B------:R-:W-:Y:S02]  /*e880*/  LOP3.LUT R17, R17, 0x38, RZ, 0xc0, !PT ;  /* 0x0000003811117812 */ /* 0x000fe400078ec0ff */
[----:B------:R-:W-:Y:S02]  /*e890*/  ISETP.GE.AND P4, PT, R7, UR4, PT ;  /* 0x0000000407007c0c */ /* 0x000fe4000bf86270 */
[----:B------:R-:W-:Y:S01]  /*e8a0*/  LOP3.LUT R7, R17, 0x40, RZ, 0xfc, !PT ;  /* 0x0000004011077812 */ /* 0x000fe200078efcff */
[----:B0-----:R-:W-:-:S05]  /*e8b0*/  IMAD.SHL.U32 R17, R10, 0x8, RZ ;  /* 0x000000080a117824 */ /* 0x001fca00078e00ff */
[----:B------:R-:W-:Y:S02]  /*e8c0*/  LOP3.LUT R17, R17, 0x38, RZ, 0xc0, !PT ;  /* 0x0000003811117812 */ /* 0x000fe400078ec0ff */
[----:B------:R-:W-:Y:S02]  /*e8d0*/  ISETP.GE.AND P5, PT, R7, UR4, PT ;  /* 0x0000000407007c0c */ /* 0x000fe4000bfa6270 */
[----:B------:R-:W-:Y:S01]  /*e8e0*/  LOP3.LUT R7, R17, 0x100, RZ, 0xfc, !PT ;  /* 0x0000010011077812 */ /* 0x000fe200078efcff */
[----:B------:R-:W-:Y:S01]  /*e8f0*/  IMAD.SHL.U32 R17, R10, 0x8, RZ ;  /* 0x000000080a117824 */ /* 0x000fe200078e00ff */
[----:B------:R-:W-:-:S04]  /*e900*/  ISETP.GE.AND P1, PT, R8, UR4, PT ;  /* 0x0000000408007c0c */ /* 0x000fc8000bf26270 */
[----:B------:R-:W-:Y:S01]  /*e910*/  LOP3.LUT R17, R17, 0x38, RZ, 0xc0, !PT ;  /* 0x0000003811117812 */ /* 0x000fe200078ec0ff */
[----:B------:R-:W-:Y:S01]  /*e920*/  IMAD.SHL.U32 R20, R9, 0x8, RZ ;  /* 0x0000000809147824 */ /* 0x000fe200078e00ff */
[----:B------:R-:W-:Y:S02]  /*e930*/  ISETP.GE.AND P2, PT, R7, UR4, PT ;  /* 0x0000000407007c0c */ /* 0x000fe4000bf46270 */
[----:B------:R-:W-:Y:S01]  /*e940*/  LOP3.LUT R7, R17, 0xc0, RZ, 0xfc, !PT ;  /* 0x000000c011077812 */ /* 0x000fe200078efcff */
[----:B------:R-:W-:Y:S01]  /*e950*/  IMAD.SHL.U32 R17, R9, 0x8, RZ ;  /* 0x0000000809117824 */ /* 0x000fe200078e00ff */
[----:B------:R-:W-:Y:S02]  /*e960*/  LOP3.LUT R20, R20, 0x38, RZ, 0xc0, !PT ;  /* 0x0000003814147812 */ /* 0x000fe400078ec0ff */
[----:B------:R-:W-:Y:S02]  /*e970*/  LEA.HI.X R6, R2, UR5, R6, 0x1, P0 ;  /* 0x0000000502067c11 */ /* 0x000fe400080f0c06 */
[----:B------:R-:W-:-:S02]  /*e980*/  LOP3.LUT R17, R17, 0x38, RZ, 0xc0, !PT ;  /* 0x0000003811117812 */ /* 0x000fc400078ec0ff */
[----:B------:R-:W-:Y:S02]  /*e990*/  SEL R2, RZ, 0x1, P1 ;  /* 0x00000001ff027807 */ /* 0x000fe40000800000 */
[----:B------:R-:W-:Y:S02]  /*e9a0*/  SEL R3, RZ, 0x4, P4 ;  /* 0x00000004ff037807 */ /* 0x000fe40002000000 */
[----:B------:R-:W-:Y:S02]  /*e9b0*/  SEL R4, RZ, 0x2, P5 ;  /* 0x00000002ff047807 */ /* 0x000fe40002800000 */
[----:B------:R-:W-:Y:S02]  /*e9c0*/  ISETP.GE.AND P3, PT, R7, UR4, PT ;  /* 0x0000000407007c0c */ /* 0x000fe4000bf66270 */
[----:B------:R-:W-:Y:S02]  /*e9d0*/  LOP3.LUT R7, R20, 0x180, RZ, 0xfc, !PT ;  /* 0x0000018014077812 */ /* 0x000fe400078efcff */
[----:B------:R-:W-:-:S02]  /*e9e0*/  LOP3.LUT R9, R17, 0x140, RZ, 0xfc, !PT ;  /* 0x0000014011097812 */ /* 0x000fc400078efcff */
[----:B------:R-:W-:Y:S02]  /*e9f0*/  IADD3 R2, R3, R4, R2 ;  /* 0x0000000403027210 */ /* 0x000fe40007ffe002 */
[----:B------:R-:W-:Y:S02]  /*ea00*/  SEL R3, RZ, 0x10, P2 ;  /* 0x00000010ff037807 */ /* 0x000fe40001000000 */
[----:B------:R-:W-:Y:S02]  /*ea10*/  SEL R4, RZ, 0x8, P3 ;  /* 0x00000008ff047807 */ /* 0x000fe40001800000 */
[----:B------:R-:W-:Y:S02]  /*ea20*/  @P1 LOP3.LUT R22, R22, 0x800, RZ, 0xfc, !PT ;  /* 0x0000080016161812 */ /* 0x000fe400078efcff */
[----:B------:R-:W-:Y:S02]  /*ea30*/  ISETP.GE.AND P0, PT, R7, UR4, PT ;  /* 0x0000000407007c0c */ /* 0x000fe4000bf06270 */
[----:B------:R-:W-:-:S02]  /*ea40*/  LOP3.LUT R7, R17, 0x1c0, RZ, 0xfc, !PT ;  /* 0x000001c011077812 */ /* 0x000fc400078efcff */
[----:B------:R-:W-:Y:S02]  /*ea50*/  ISETP.GE.AND P1, PT, R9, UR4, PT ;  /* 0x0000000409007c0c */ /* 0x000fe4000bf26270 */
[----:B------:R-:W-:Y:S02]  /*ea60*/  IADD3 R4, R3, R2, R4 ;  /* 0x0000000203047210 */ /* 0x000fe40007ffe004 */
[----:B------:R-:W-:Y:S02]  /*ea70*/  SEL R2, RZ, 0x40, P0 ;  /* 0x00000040ff027807 */ /* 0x000fe40000000000 */
[----:B------:R-:W-:Y:S02]  /*ea80*/  SEL R3, RZ, 0x20, P1 ;  /* 0x00000020ff037807 */ /* 0x000fe40000800000 */
[----:B------:R-:W-:Y:S01]  /*ea90*/  ISETP.GE.AND P0, PT, R7, UR4, PT ;  /* 0x0000000407007c0c */ /* 0x000fe2000bf06270 */
[----:B------:R-:W-:Y:S01]  /*eaa0*/  UMOV UR4, 0xffffffff ;  /* 0xffffffff00047882 */ /* 0x000fe20000000000 */
[----:B------:R-:W-:-:S02]  /*eab0*/  IADD3 R4, R2, R4, R3 ;  /* 0x0000000402047210 */ /* 0x000fc40007ffe003 */
[----:B------:R-:W-:-:S05]  /*eac0*/  SEL R5, RZ, 0x80, P0 ;  /* 0x00000080ff057807 */ /* 0x000fca0000000000 */
[----:B------:R-:W-:Y:S01]  /*ead0*/  IMAD.IADD R5, R4, 0x1, R5 ;  /* 0x0000000104057824 */ /* 0x000fe200078e0205 */
[----:B------:R-:W-:Y:S06]  /*eae0*/  BRA.DIV UR4, `(.L_x_4290) ;  /* 0x0000003e048c7947 */ /* 0x000fec000b800000 */
[C---:B------:R-:W-:Y:S01]  /*eaf0*/  LOP3.LUT P6, RZ, R22.reuse, 0x40, RZ, 0xc0, !PT ;  /* 0x0000004016ff7812 */ /* 0x040fe200078cc0ff */
[----:B------:R-:W0:Y:S01]  /*eb00*/  SHFL.IDX PT, R3, R0, RZ, 0x181f ;  /* 0x00181fff00037589 */ /* 0x000e2200000e0000 */
[----:B------:R-:W-:-:S03]  /*eb10*/  LOP3.LUT R22, R22, 0xffbfffff, RZ, 0xc0, !PT ;  /* 0xffbfffff16167812 */ /* 0x000fc600078ec0ff */
[----:B------:R-:W1:Y:S08]  /*eb20*/  SHFL.IDX PT, R2, R6, RZ, 0x181f ;  /* 0x00181fff06027589 */ /* 0x000e7000000e0000 */
[----:B------:R-:W-:-:S04]  /*eb30*/  @P6 LOP3.LUT R22, R22, 0x400000, RZ, 0xfc, !PT ;  /* 0x0040000016166812 */ /* 0x000fc800078efcff */
[C---:B------:R-:W-:Y:S02]  /*eb40*/  LOP3.LUT P6, RZ, R22.reuse, 0x80, RZ, 0xc0, !PT ;  /* 0x0000008016ff7812 */ /* 0x040fe400078cc0ff */
[----:B------:R-:W-:-:S11]  /*eb50*/  LOP3.LUT R22, R22, 0xff7fffff, RZ, 0xc0, !PT ;  /* 0xff7fffff16167812 */ /* 0x000fd600078ec0ff */
[----:B------:R-:W-:-:S04]  /*eb60*/  @P6 LOP3.LUT R22, R22, 0x800000, RZ, 0xfc, !PT ;  /* 0x0080000016166812 */ /* 0x000fc800078efcff */
[----:B------:R-:W-:-:S13]  /*eb70*/  LOP3.LUT P6, RZ, R22, 0x100, RZ, 0xc0, !PT ;  /* 0x0000010016ff7812 */ /* 0x000fda00078cc0ff */
[----:B0-----:R-:W-:Y:S02]  /*eb80*/  @!P6 LEA R3, P0, R8, R3, 0x1 ;  /* 0x000000030803e211 */ /* 0x001fe400078008ff */
[----:B------:R-:W-:-:S03]  /*eb90*/  @!P6 LOP3.LUT R7, R4, 0x40, RZ, 0xc0, !PT ;  /* 0x000000400407e812 */ /* 0x000fc600078ec0ff */
[----:B-1----:R-:W-:Y:S01]  /*eba0*/  @!P6 IMAD.X R2, RZ, RZ, R2, P0 ;  /* 0x000000ffff02e224 */ /* 0x002fe200000e0602 */
[----:B------:R-:W-:Y:S02]  /*ebb0*/  LOP3.LUT P0, RZ, R22, 0x800, RZ, 0xc0, !PT ;  /* 0x0000080016ff7812 */ /* 0x000fe4000780c0ff */
[----:B------:R-:W-:Y:S02]  /*ebc0*/  @!P6 SHF.R.U32.HI R7, RZ, 0x2, R7 ;  /* 0x00000002ff07e819 */ /* 0x000fe40000011607 */
[----:B------:R-:W-:-:S04]  /*ebd0*/  @!P6 LOP3.LUT R3, R3, R2, RZ, 0x3c, !PT ;  /* 0x000000020303e212 */ /* 0x000fc800078e3cff */
[----:B------:R-:W-:-:S04]  /*ebe0*/  @!P6 LOP3.LUT R2, R3, R2, RZ, 0x3c, !PT ;  /* 0x000000020302e212 */ /* 0x000fc800078e3cff */
[----:B------:R-:W-:-:S05]  /*ebf0*/  @!P6 LOP3.LUT R3, R3, R2, RZ, 0x3c, !PT ;  /* 0x000000020303e212 */ /* 0x000fca00078e3cff */
[----:B------:R-:W-:Y:S01]  /*ec00*/  @!PT LDS RZ, [RZ] ;  /* 0x00000000fffff984 */ /* 0x000fe20000000800 */
[----:B------:R-:W-:Y:S01]  /*ec10*/  @!P6 LDGSTS.E.BYPASS.LTC128B.128 [R25+0x26400], desc[UR44][R2.64], !P0 ;  /* 0x264000000219efae */ /* 0x000fe2000c101d6c */
[----:B------:R-:W-:Y:S02]  /*ec20*/  @!P6 ISETP.NE.U32.AND P0, PT, R7, RZ, PT ;  /* 0x000000ff0700e20c */ /* 0x000fe40003f05070 */
[----:B------:R-:W-:Y:S01]  /*ec30*/  @!P6 LOP3.LUT R7, R5, 0x80, RZ, 0xc0, !PT ;  /* 0x000000800507e812 */ /* 0x000fe200078ec0ff */
[----:B------:R-:W-:Y:S03]  /*ec40*/  @!P6 LDGSTS.E.BYPASS.LTC128B.128 [R25+0x28400], desc[UR44][R2.64+0x80], !P5 ;  /* 0x284000800219efae */ /* 0x000fe6000e901d6c */
[----:B------:R-:W-:Y:S01]  /*ec50*/  @!P6 SHF.R.U32.HI R7, RZ, 0x3, R7 ;  /* 0x00000003ff07e819 */ /* 0x000fe20000011607 */
[----:B------:R-:W-:Y:S04]  /*ec60*/  @!P6 LDGSTS.E.BYPASS.LTC128B.128 [R25+0x2a400], desc[UR44][R2.64+0x100], !P4 ;  /* 0x2a4001000219efae */ /* 0x000fe8000e101d6c */
[----:B------:R-:W-:Y:S04]  /*ec70*/  @!P6 LDGSTS.E.BYPASS.LTC128B.128 [R25+0x2c400], desc[UR44][R2.64+0x180], !P3 ;  /* 0x2c4001800219efae */ /* 0x000fe8000d901d6c */
[----:B------:R-:W-:Y:S04]  /*ec80*/  @!P6 LDGSTS.E.BYPASS.LTC128B.128 [R25+0x2e400], desc[UR44][R2.64+0x200], !P2 ;  /* 0x2e4002000219efae */ /* 0x000fe8000d101d6c */
[----:B------:R-:W-:Y:S04]  /*ec90*/  @!P6 LDGSTS.E.BYPASS.LTC128B.128 [R25+0x30400], desc[UR44][R2.64+0x280], !P1 ;  /* 0x304002800219efae */ /* 0x000fe8000c901d6c */
[----:B------:R-:W-:Y:S01]  /*eca0*/  @!P6 LDGSTS.E.BYPASS.LTC128B.128 [R25+0x32400], desc[UR44][R2.64+0x300], P0 ;  /* 0x324003000219efae */ /* 0x000fe20008101d6c */
[----:B------:R-:W-:-:S03]  /*ecb0*/  @!P6 ISETP.NE.U32.AND P0, PT, R7, RZ, PT ;  /* 0x000000ff0700e20c */ /* 0x000fc60003f05070 */
[----:B------:R-:W-:Y:S10]  /*ecc0*/  SHFL.IDX PT, R7, R6, 0x1, 0x181f ;  /* 0x00381f0006077f89 */ /* 0x000ff400000e0000 */
[----:B------:R0:W-:Y:S01]  /*ecd0*/  @!P6 LDGSTS.E.BYPASS.LTC128B.128 [R25+0x34400], desc[UR44][R2.64+0x380], P0 ;  /* 0x344003800219efae */ /* 0x0001e20008101d6c */
[----:B------:R-:W-:-:S03]  /*ece0*/  LOP3.LUT P6, RZ, R22, 0x800000, RZ, 0xc0, !PT ;  /* 0x0080000016ff7812 */ /* 0x000fc600078cc0ff */
[----:B0-----:R-:W0:Y:S10]  /*ecf0*/  SHFL.IDX PT, R2, R0, 0x1, 0x181f ;  /* 0x00381f0000027f89 */ /* 0x001e3400000e0000 */
[----:B0-----:R-:W-:-:S05]  /*ed00*/  @!P6 LEA R2, P0, R8, R2, 0x1 ;  /* 0x000000020802e211 */ /* 0x001fca00078008ff */
[----:B------:R-:W-:Y:S01]  /*ed10*/  @!P6 IMAD.X R3, RZ, RZ, R7, P0 ;  /* 0x000000ffff03e224 */ /* 0x000fe200000e0607 */
[----:B------:R-:W-:Y:S02]  /*ed20*/  LOP3.LUT P0, RZ, R22, 0x800, RZ, 0xc0, !PT ;  /* 0x0000080016ff7812 */ /* 0x000fe4000780c0ff */
[----:B------:R-:W-:-:S04]  /*ed30*/  @!P6 LOP3.LUT R7, R4, 0x40, RZ, 0xc0, !PT ;  /* 0x000000400407e812 */ /* 0x000fc800078ec0ff */
[----:B------:R-:W-:-:S07]  /*ed40*/  @!P6 SHF.R.U32.HI R7, RZ, 0x2, R7 ;  /* 0x00000002ff07e819 */ /* 0x000fce0000011607 */
        /* <DEDUP_REMOVED lines=11> */
[----:B------:R-:W-:Y:S04]  /*ee00*/  SHFL.IDX PT, R7, R6, 0x2, 0x181f ;  /* 0x00581f0006077f89 */ /* 0x000fe800000e0000 */
[----:B------:R-:W-:Y:S06]  /*ee10*/  SHFL.IDX PT, R6, R6, 0x3, 0x181f ;  /* 0x00781f0006067f89 */ /* 0x000fec00000e0000 */
[----:B------:R0:W-:Y:S01]  /*ee20*/  @!P6 LDGSTS.E.BYPASS.LTC128B.128 [R25+0x34c00], desc[UR44][R2.64+0x380], P0 ;  /* 0x34c003800219efae */ /* 0x0001e20008101d6c */
[----:B------:R-:W-:-:S03]  /*ee30*/  LOP3.LUT P6, RZ, R22, 0x400000, RZ, 0xc0, !PT ;  /* 0x0040000016ff7812 */ /* 0x000fc600078cc0ff */
[----:B0-----:R-:W0:Y:S04]  /*ee40*/  SHFL.IDX PT, R2, R0, 0x2, 0x181f ;  /* 0x00581f0000027f89 */ /* 0x001e2800000e0000 */
[----:B------:R-:W1:Y:S06]  /*ee50*/  SHFL.IDX PT, R0, R0, 0x3, 0x181f ;  /* 0x00781f0000007f89 */ /* 0x000e6c00000e0000 */
[----:B0-----:R-:W-:-:S05]  /*ee60*/  @!P6 LEA R2, P0, R8, R2, 0x1 ;  /* 0x000000020802e211 */ /* 0x001fca00078008ff */
[----:B------:R-:W-:Y:S01]  /*ee70*/  @!P6 IMAD.X R3, RZ, RZ, R7, P0 ;  /* 0x000000ffff03e224 */ /* 0x000fe200000e0607 */
[----:B------:R-:W-:Y:S02]  /*ee80*/  LOP3.LUT P0, RZ, R22, 0x800, RZ, 0xc0, !PT ;  /* 0x0000080016ff7812 */ /* 0x000fe4000780c0ff */
[----:B------:R-:W-:-:S04]  /*ee90*/  @!P6 LOP3.LUT R7, R4, 0x40, RZ, 0xc0, !PT ;  /* 0x000000400407e812 */ /* 0x000fc800078ec0ff */
[----:B------:R-:W-:-:S07]  /*eea0*/  @!P6 SHF.R.U32.HI R7, RZ, 0x2, R7 ;  /* 0x00000002ff07e819 */ /* 0x000fce0000011607 */
[----:B------:R0:W-:Y:S01]  /*eeb0*/  @!P6 LDGSTS.E.BYPASS.LTC128B.128 [R25+0x27400], desc[UR44][R2.64], !P0 ;  /* 0x274000000219efae */ /* 0x0001e2000c101d6c */
[----:B------:R-:W-:Y:S02]  /*eec0*/  @!P6 ISETP.NE.U32.AND P0, PT, R7, RZ, PT ;  /* 0x000000ff0700e20c */ /* 0x000fe40003f05070 */
[----:B------:R-:W-:Y:S01]  /*eed0*/  @!P6 LOP3.LUT R7, R5, 0x80, RZ, 0xc0, !PT ;  /* 0x000000800507e812 */ /* 0x000fe200078ec0ff */
[----:B------:R0:W-:Y:S03]  /*eee0*/  @!P6 LDGSTS.E.BYPASS.LTC128B.128 [R25+0x29400], desc[UR44][R2.64+0x80], !P5 ;  /* 0x294000800219efae */ /* 0x0001e6000e901d6c */
[----:B------:R-:W-:Y:S01]  /*eef0*/  @!P6 SHF.R.U32.HI R7, RZ, 0x3, R7 ;  /* 0x00000003ff07e819 */ /* 0x000fe20000011607 */
[----:B------:R0:W-:Y:S04]  /*ef00*/  @!P6 LDGSTS.E.BYPASS.LTC128B.128 [R25+0x2b400], desc[UR44][R2.64+0x100], !P4 ;  /* 0x2b4001000219efae */ /* 0x0001e8000e101d6c */
[----:B------:R0:W-:Y:S04]  /*ef10*/  @!P6 LDGSTS.E.BYPASS.LTC128B.128 [R25+0x2d400], desc[UR44][R2.64+0x180], !P3 ;  /* 0x2d4001800219efae */ /* 0x0001e8000d901d6c */
[----:B------:R0:W-:Y:S04]  /*ef20*/  @!P6 LDGSTS.E.BYPASS.LTC128B.128 [R25+0x2f400], desc[UR44][R2.64+0x200], !P2 ;  /* 0x2f4002000219efae */ /* 0x0001e8000d101d6c */
[----:B------:R0:W-:Y:S04]  /*ef30*/  @!P6 LDGSTS.E.BYPASS.LTC128B.128 [R25+0x31400], desc[UR44][R2.64+0x280], !P1 ;  /* 0x314002800219efae */ /* 0x0001e8000c901d6c */
[----:B------:R0:W-:Y:S01]  /*ef40*/  @!P6 LDGSTS.E.BYPASS.LTC128B.128 [R25+0x33400], desc[UR44][R2.64+0x300], P0 ;  /* 0x334003000219efae */ /* 0x0001e20008101d6c */
[----:B------:R-:W-:-:S13]  /*ef50*/  @!P6 ISETP.NE.U32.AND P0, PT, R7, RZ, PT ;  /* 0x000000ff0700e20c */ /* 0x000fda0003f05070 */
[----:B-1----:R0:W-:Y:S02]  /*ef60*/  @!P6 LDGSTS.E.BYPASS.LTC128B.128 [R25+0x35400], desc[UR44][R2.64+0x380], P0 ;  /* 0x354003800219efae */ /* 0x0021e40008101d6c */
.L_x_4380:
[----:B------:R-:W-:Y:S01]  /*ef70*/  LOP3.LUT P0, RZ, R22, 0x10000, RZ, 0xc0, !PT ;  /* 0x0001000016ff7812 */ /* 0x000fe2000780c0ff */
[----:B------:R-:W-:-:S12]  /*ef80*/  BSSY B0, `(.L_x_4291) ;  /* 0x0000016000007945 */ /* 0x000fd80003800000 */
[----:B------:R-:W-:Y:S05]  /*ef90*/  @P0 BRA `(.L_x_4292) ;  /* 0x0000000000500947 */ /* 0x000fea0003800000 */
[----:B------:R-:W-:Y:S02]  /*efa0*/  LOP3.LUT R4, R4, 0x40, RZ, 0xc0, !PT ;  /* 0x0000004004047812 */ /* 0x000fe400078ec0ff */
[----:B------:R-:W-:Y:S02]  /*efb0*/  LOP3.LUT P6, RZ, R22, 0x800, RZ, 0xc0, !PT ;  /* 0x0000080016ff7812 */ /* 0x000fe400078cc0ff */
[----:B0-----:R-:W-:Y:S02]  /*efc0*/  LEA R2, P0, R8, R0, 0x1 ;  /* 0x0000000008027211 */ /* 0x001fe400078008ff */
[----:B------:R-:W-:Y:S02]  /*efd0*/  SHF.R.U32.HI R4, RZ, 0x2, R4 ;  /* 0x00000002ff047819 */ /* 0x000fe40000011604 */
[----:B------:R-:W-:Y:S01]  /*efe0*/  LOP3.LUT R5, R5, 0x80, RZ, 0xc0, !PT ;  /* 0x0000008005057812 */ /* 0x000fe200078ec0ff */
[----:B------:R-:W-:Y:S01]  /*eff0*/  IMAD.X R3, RZ, RZ, R6, P0 ;  /* 0x000000ffff037224 */ /* 0x000fe200000e0606 */
[----:B------:R-:W-:-:S02]  /*f000*/  ISETP.NE.U32.AND P0, PT, R4, RZ, PT ;  /* 0x000000ff0400720c */ /* 0x000fc40003f05070 */
[----:B------:R-:W-:-:S03]  /*f010*/  SHF.R.U32.HI R5, RZ, 0x3, R5 ;  /* 0x00000003ff057819 */ /* 0x000fc60000011605 */
[----:B------:R-:W-:Y:S01]  /*f020*/  @!PT LDS RZ, [RZ] ;  /* 0x00000000fffff984 */ /* 0x000fe20000000800 */
[----:B------:R-:W-:Y:S01]  /*f030*/  @!PT LDS RZ, [RZ] ;  /* 0x00000000fffff984 */ /* 0x000fe20000000800 */
[----:B------:R-:W-:Y:S01]  /*f040*/  @!PT LDS RZ, [RZ] ;  /* 0x00000000fffff984 */ /* 0x000fe20000000800 */
[----:B------:R1:W-:Y:S04]  /*f050*/  LDGSTS.E.BYPASS.LTC128B.128 [R25+0x27c00], desc[UR44][R2.64], !P6 ;  /* 0x27c0000002197fae */ /* 0x0003e8000f101d6c */
[----:B------:R1:W-:Y:S04]  /*f060*/  LDGSTS.E.BYPASS.LTC128B.128 [R25+0x29c00], desc[UR44][R2.64+0x80], !P5 ;  /* 0x29c0008002197fae */ /* 0x0003e8000e901d6c */
[----:B------:R1:W-:Y:S04]  /*f070*/  LDGSTS.E.BYPASS.LTC128B.128 [R25+0x2bc00], desc[UR44][R2.64+0x100], !P4 ;  /* 0x2bc0010002197fae */ /* 0x0003e8000e101d6c */
[----:B------:R1:W-:Y:S04]  /*f080*/  LDGSTS.E.BYPASS.LTC128B.128 [R25+0x2dc00], desc[UR44][R2.64+0x180], !P3 ;  /* 0x2dc0018002197fae */ /* 0x0003e8000d901d6c */
[----:B------:R1:W-:Y:S04]  /*f090*/  LDGSTS.E.BYPASS.LTC128B.128 [R25+0x2fc00], desc[UR44][R2.64+0x200], !P2 ;  /* 0x2fc0020002197fae */ /* 0x0003e8000d101d6c */
[----:B------:R1:W-:Y:S04]  /*f0a0*/  LDGSTS.E.BYPASS.LTC128B.128 [R25+0x31c00], desc[UR44][R2.64+0x280], !P1 ;  /* 0x31c0028002197fae */ /* 0x0003e8000c901d6c */
[----:B------:R1:W-:Y:S01]  /*f0b0*/  LDGSTS.E.BYPASS.LTC128B.128 [R25+0x33c00], desc[UR44][R2.64+0x300], P0 ;  /* 0x33c0030002197fae */ /* 0x0003e20008101d6c */
[----:B------:R-:W-:-:S13]  /*f0c0*/  ISETP.NE.U32.AND P0, PT, R5, RZ, PT ;  /* 0x000000ff0500720c */ /* 0x000fda0003f05070 */
[----:B------:R1:W-:Y:S02]  /*f0d0*/  LDGSTS.E.BYPASS.LTC128B.128 [R25+0x35c00], desc[UR44][R2.64+0x380], P0 ;  /* 0x35c0038002197fae */ /* 0x0003e40008101d6c */
.L_x_4292:
[----:B------:R-:W-:Y:S05]  /*f0e0*/  BSYNC B0 ;  /* 0x0000000000007941 */ /* 0x000fea0003800000 */
.L_x_4291:
[----:B------:R-:W-:Y:S01]  /*f0f0*/  NOP ;  /* 0x0000000000007918 */ /* 0x000fe20000000000 */
[----:B------:R-:W-:-:S13]  /*f100*/  PLOP3.LUT P0, PT, PT, PT, PT, 0x80, 0x0 ;  /* 0x000000000000781c */ /* 0x000fda0003f0f070 */
.L_x_4293:
[----:B------:R-:W-:Y:S02]  /*f110*/  PLOP3.LUT P1, PT, P1, P0, PT, 0xa2, 0x0 ;  /* 0x000000000000781c */ /* 0x000fe40000f21472 */
[----:B------:R-:W-:-:S08]  /*f120*/  @P0 R2UR P1, UR4, R23 ;  /* 0x00000000170402ca */ /* 0x000fd00000020000 */
[----:B------:R-:W-:-:S05]  /*f130*/  @P0 PLOP3.LUT P0, PT, P1, PT, PT, 0x80, 0x0 ;  /* 0x000000000000081c */ /* 0x000fca0000f0f070 */
[----:B------:R-:W-:Y:S01]  /*f140*/  @!P1 SYNCS.ARRIVE.TRANS64.RED.A0T1 RZ, [UR4+0x38810], RZ ;  /* 0x038810ffffff99a7 */ /* 0x000fe20008200404 */
[----:B------:R-:W-:Y:S07]  /*f150*/  @!P1 ARRIVES.LDGSTSBAR.64.TRANSCNT [UR4+0x38810] ;  /* 0x03881000ff0099b0 */ /* 0x000fee0008000a84 */
[----:B------:R-:W-:Y:S05]  /*f160*/  @P0 BRA.U.ANY `(.L_x_4293) ;  /* 0xfffffffd00e80947 */ /* 0x000fea000393ffff */
[----:B01----:R-:W2:Y:S02]  /*f170*/  LDL.LU R2, [R1+0x20] ;  /* 0x0000200001027983 */ /* 0x003ea40000300800 */
        /* <DEDUP_REMOVED lines=11> */
.L_x_4381:
[----:B------:R-:W-:Y:S05]  /*f230*/  BSYNC B0 ;  /* 0x0000000000007941 */ /* 0x000fea0003800000 */
.L_x_4294:
[----:B------:R-:W-:-:S05]  /*f240*/  IMAD.U32 R2, RZ, RZ, UR36 ;  /* 0x00000024ff027e24 */ /* 0x000fca000f8e00ff */
[----:B------:R-:W-:-:S13]  /*f250*/  ISETP.NE.AND P0, PT, R2, 0x3, PT ;  /* 0x000000030200780c */ /* 0x000fda0003f05270 */
[----:B------:R-:W-:Y:S05]  /*f260*/  @!P0 BRA `(.L_x_4296) ;  /* 0x0000000000048947 */ /* 0x000fea0003800000 */
[----:B------:R-:W-:Y:S01]  /*f270*/  BPT.TRAP 0x1 ;  /* 0x000000040000795c */ /* 0x000fe20000300000 */
.L_x_4296:
[----:B0-----:R-:W-:Y:S01]  /*f280*/  SHF.L.U32 R0, R26, 0x1f, RZ ;  /* 0x0000001f1a007819 */ /* 0x001fe200000006ff */
[----:B------:R-:W-:Y:S03]  /*f290*/  BSSY B0, `(.L_x_4297) ;  /* 0x0000003000007945 */ /* 0x000fe60003800000 */
[----:B------:R-:W0:Y:S02]  /*f2a0*/  SYNCS.PHASECHK.TRANS64.TRYWAIT P0, [R30+URZ+0x38860], R0 ;  /* 0x038860001e0075a7 */ /* 0x000e24000800017f */
[----:B0-----:R-:W-:Y:S05]  /*f2b0*/  @!P0 BRA `(.L_x_4298) ;  /* 0x0000004000688947 */ /* 0x001fea0003800000 */
.L_x_4382:
[----:B------:R-:W-:Y:S05]  /*f2c0*/  BSYNC B0 ;  /* 0x0000000000007941 */ /* 0x000fea0003800000 */
.L_x_4297:
        /* <DEDUP_REMOVED lines=26> */
[C---:B------:R-:W-:Y:S01]  /*f470*/  LOP3.LUT P5, RZ, R31.reuse, 0x2, RZ, 0xc0, !PT ;  /* 0x000000021fff7812 */ /* 0x040fe200078ac0ff */
[----:B------:R-:W1:Y:S01]  /*f480*/  SHFL.IDX PT, R2, R4, RZ, 0x181f ;  /* 0x00181fff04027589 */ /* 0x000e6200000e0000 */
[C---:B------:R-:W-:Y:S02]  /*f490*/  LOP3.LUT P4, RZ, R31.reuse, 0x4, RZ, 0xc0, !PT ;  /* 0x000000041fff7812 */ /* 0x040fe4000788c0ff */
[C---:B------:R-:W-:Y:S02]  /*f4a0*/  LOP3.LUT P3, RZ, R31.reuse, 0x8, RZ, 0xc0, !PT ;  /* 0x000000081fff7812 */ /* 0x040fe4000786c0ff */
[----:B------:R-:W-:Y:S02]  /*f4b0*/  LOP3.LUT P2, RZ, R31, 0x10, RZ, 0xc0, !PT ;  /* 0x000000101fff7812 */ /* 0x000fe4000784c0ff */
[----:B------:R-:W-:Y:S01]  /*f4c0*/  LOP3.LUT R22, R22, 0xffffffbf, RZ, 0xc0, !PT ;  /* 0xffffffbf16167812 */ /* 0x000fe200078ec0ff */
[----:B0-----:R-:W-:-:S02]  /*f4d0*/  IMAD.SHL.U32 R7, R3, 0x8, RZ ;  /* 0x0000000803077824 */ /* 0x001fc400078e00ff */
[----:B------:R-:W0:Y:S03]  /*f4e0*/  SHFL.IDX PT, R3, R6, RZ, 0x181f ;  /* 0x00181fff06037589 */ /* 0x000e2600000e0000 */
[----:B------:R-:W-:-:S05]  /*f4f0*/  LOP3.LUT R7, R7, 0x38, RZ, 0xc0, !PT ;  /* 0x0000003807077812 */ /* 0x000fca00078ec0ff */
[----:B------:R-:W-:Y:S01]  /*f500*/  IMAD.SHL.U32 R0, R7, 0x2, RZ ;  /* 0x0000000207007824 */ /* 0x000fe200078e00ff */
[----:B------:R-:W-:-:S04]  /*f510*/  LOP3.LUT R7, R31, 0x1, RZ, 0xc0, !PT ;  /* 0x000000011f077812 */ /* 0x000fc800078ec0ff */
[----:B-1----:R-:W-:Y:S02]  /*f520*/  IADD3 R2, P0, R2, R0, RZ ;  /* 0x0000000002027210 */ /* 0x002fe40007f1e0ff */
[----:B------:R-:W-:Y:S02]  /*f530*/  ISETP.NE.U32.AND P1, PT, R7, 0x1, PT ;  /* 0x000000010700780c */ /* 0x000fe40003f25070 */
[----:B------:R-:W-:Y:S01]  /*f540*/  PRMT R7, R31, 0x8880, RZ ;  /* 0x000088801f077816 */ /* 0x000fe200000000ff */
[----:B0-----:R-:W-:Y:S01]  /*f550*/  IMAD.X R3, RZ, RZ, R3, P0 ;  /* 0x000000ffff037224 */ /* 0x001fe200000e0603 */
[----:B------:R-:W-:-:S09]  /*f560*/  ISETP.LT.OR P0, PT, R27, 0x1, P1 ;  /* 0x000000011b00780c */ /* 0x000fd20000f01670 */
[----:B------:R-:W-:Y:S02]  /*f570*/  @P1 LOP3.LUT R22, R22, 0x40, RZ, 0xfc, !PT ;  /* 0x0000004016161812 */ /* 0x000fe400078efcff */
[----:B------:R-:W-:Y:S02]  /*f580*/  LOP3.LUT P1, RZ, R31, 0x20, RZ, 0xc0, !PT ;  /* 0x000000201fff7812 */ /* 0x000fe4000782c0ff */
[----:B------:R-:W-:Y:S01]  /*f590*/  LOP3.LUT R22, R22, 0xffffff7f, RZ, 0xc0, !PT ;  /* 0xffffff7f16167812 */ /* 0x000fe200078ec0ff */
        /* <DEDUP_REMOVED lines=65> */
.L_x_4392:
        /* <DEDUP_REMOVED lines=34> */
.L_x_4300:
        /* <DEDUP_REMOVED lines=11> */
.L_x_4301:
[----:B------:R-:W2:Y:S01]  /*fc80*/  LDL.LU R2, [R1+0x4] ;  /* 0x0000040001027983 */ /* 0x000ea20000300800 */
[----:B------:R1:W-:Y:S01]  /*fc90*/  SYNCS.ARRIVE.TRANS64.A1T0 RZ, [R30+URZ+0x38850], RZ ;  /* 0x038850ff1eff79a7 */ /* 0x0003e2000810003f */
[----:B------:R-:W-:Y:S01]  /*fca0*/  BSSY B0, `(.L_x_4302) ;  /* 0x00000f8000007945 */ /* 0x000fe20003800000 */
[----:B--2---:R-:W-:-:S13]  /*fcb0*/  ISETP.GE.AND P0, PT, R2, 0x41, PT ;  /* 0x000000410200780c */ /* 0x004fda0003f06270 */
[----:B-1----:R-:W-:Y:S05]  /*fcc0*/  @!P0 BRA `(.L_x_4303) ;  /* 0x0000000c00d48947 */ /* 0x002fea0003800000 */
[----:B------:R-:W2:Y:S04]  /*fcd0*/  LDL.LU R2, [R1+0x24] ;  /* 0x0000240001027983 */ /* 0x000ea80000300800 */
[----:B------:R-:W3:Y:S01]  /*fce0*/  LDL.LU R3, [R1+0x28] ;  /* 0x0000280001037983 */ /* 0x000ee20000300800 */
[----:B------:R-:W-:-:S04]  /*fcf0*/  LOP3.LUT R30, R31, 0x80, RZ, 0xc0, !PT ;  /* 0x000000801f1e7812 */ /* 0x000fc800078ec0ff */
[----:B------:R-:W-:Y:S02]  /*fd00*/  SHF.R.U32.HI R30, RZ, 0x3, R30 ;  /* 0x00000003ff1e7819 */ /* 0x000fe4000001161e */
[----:B--2---:R-:W-:Y:S01]  /*fd10*/  LOP3.LUT R2, R2, 0x40, RZ, 0xc0, !PT ;  /* 0x0000004002027812 */ /* 0x004fe200078ec0ff */
[----:B---3--:R-:W-:-:S03]  /*fd20*/  VIADD R7, R3, 0xfffffffe ;  /* 0xfffffffe03077836 */ /* 0x008fc60000000000 */
[----:B------:R-:W-:-:S07]  /*fd30*/  SHF.R.U32.HI R31, RZ, 0x2, R2 ;  /* 0x00000002ff1f7819 */ /* 0x000fce0000011602 */
.L_x_4316:
[----:B-1----:R-:W1:Y:S01]  /*fd40*/  S2R R2, SR_TID.X ;  /* 0x0000000000027919 */ /* 0x002e620000002100 */
[----:B0-----:R-:W0:Y:S01]  /*fd50*/  LDC R4, c[0x0][0x430] ;  /* 0x00010c00ff047b82 */ /* 0x001e220000000800 */
[----:B--23--:R-:W-:Y:S01]  /*fd60*/  IMAD R6, R7, 0x40, R32 ;  /* 0x0000004007067824 */ /* 0x00cfe200078e0220 */
[----:B------:R-:W-:Y:S05]  /*fd70*/  YIELD ;  /* 0x0000000000007946 */ /* 0x000fea0003800000 */
[----:B------:R-:W2:Y:S01]  /*fd80*/  S2R R3, SR_TID.X ;  /* 0x0000000000037919 */ /* 0x000ea20000002100 */
[----:B------:R-:W-:Y:S01]  /*fd90*/  IMAD.U32 R11, RZ, RZ, UR36 ;  /* 0x00000024ff0b7e24 */ /* 0x000fe2000f8e00ff */
[----:B------:R-:W-:Y:S01]  /*fda0*/  ULDC UR4, c[0x0][0x430] ;  /* 0x00010c0000047ab9 */ /* 0x000fe20000000800 */
[----:B------:R-:W-:Y:S01]  /*fdb0*/  VIADD R24, R24, 0x1 ;  /* 0x0000000118187836 */ /* 0x000fe20000000000 */
[----:B0-----:R-:W-:-:S02]  /*fdc0*/  ISETP.NE.AND P0, PT, R4, 0x1, PT ;  /* 0x000000010400780c */ /* 0x001fc40003f05270 */
[----:B-1----:R-:W-:-:S04]  /*fdd0*/  LOP3.LUT R2, R2, 0x7f, RZ, 0xc0, !PT ;  /* 0x0000007f02027812 */ /* 0x002fc800078ec0ff */
[----:B------:R-:W-:Y:S01]  /*fde0*/  SHF.R.U32.HI R2, RZ, 0x3, R2 ;  /* 0x00000003ff027819 */ /* 0x000fe20000011602 */
[----:B--2---:R-:W-:-:S06]  /*fdf0*/  IMAD.SHL.U32 R4, R3, 0x10, RZ ;  /* 0x0000001003047824 */ /* 0x004fcc00078e00ff */
[----:B------:R-:W0:Y:S01]  /*fe00*/  @P0 LDC R3, c[0x0][0x434] ;  /* 0x00010d00ff030b82 */ /* 0x000e220000000800 */
[----:B------:R-:W-:-:S04]  /*fe10*/  LOP3.LUT R4, R2, 0x70, R4, 0xf8, !PT ;  /* 0x0000007002047812 */ /* 0x000fc800078ef804 */
[----:B------:R-:W-:-:S03]  /*fe20*/  ISETP.GT.U32.AND P1, PT, R4, 0x3f, PT ;  /* 0x0000003f0400780c */ /* 0x000fc60003f24070 */
[----:B------:R-:W1:Y:S01]  /*fe30*/  @P0 LDC R2, c[0x0][0x438] ;  /* 0x00010e00ff020b82 */ /* 0x000e620000000800 */
[----:B------:R-:W-:-:S04]  /*fe40*/  IMAD.IADD R6, R4, 0x1, R6 ;  /* 0x0000000104067824 */ /* 0x000fc800078e0206 */
[----:B------:R-:W-:-:S05]  /*fe50*/  IMAD.MOV.U32 R10, RZ, RZ, R6 ;  /* 0x000000ffff0a7224 */ /* 0x000fca00078e0006 */
[----:B------:R-:W2:Y:S01]  /*fe60*/  @!P1 LDC.64 R4, c[0x0][0x428] ;  /* 0x00010a00ff049b82 */ /* 0x000ea20000000a00 */
[----:B0-----:R-:W-:-:S07]  /*fe70*/  @P0 IMAD.HI.U32 R3, R6, R3, RZ ;  /* 0x0000000306030227 */ /* 0x001fce00078e00ff */
[----:B------:R-:W0:Y:S01]  /*fe80*/  @!P1 LDC.64 R8, c[0x0][0x418] ;  /* 0x00010600ff089b82 */ /* 0x000e220000000a00 */
[----:B-1----:R-:W-:-:S04]  /*fe90*/  @P0 SHF.R.U32.HI R10, RZ, R2, R3 ;  /* 0x00000002ff0a0219 */ /* 0x002fc80000011603 */
[--C-:B------:R-:W-:Y:S01]  /*fea0*/  @!P1 SHF.R.S32.HI R3, RZ, 0x1f, R10.reuse ;  /* 0x0000001fff039819 */ /* 0x100fe2000001140a */
[----:B------:R-:W-:-:S04]  /*feb0*/  @!P1 IMAD.MOV.U32 R2, RZ, RZ, R10 ;  /* 0x000000ffff029224 */ /* 0x000fc800078e000a */
[----:B--2---:R-:W-:-:S04]  /*fec0*/  @!P1 IMAD.WIDE.U32 R2, R29, R4, R2 ;  /* 0x000000041d029225 */ /* 0x004fc800078e0002 */
[----:B------:R-:W-:-:S04]  /*fed0*/  @!P1 IMAD R4, R33, R4, RZ ;  /* 0x0000000421049224 */ /* 0x000fc800078e02ff */
[----:B------:R-:W-:Y:S01]  /*fee0*/  @!P1 IMAD R5, R29, R5, R4 ;  /* 0x000000051d059224 */ /* 0x000fe200078e0204 */
[----:B0-----:R-:W-:Y:S01]  /*fef0*/  @!P1 LEA R8, P0, R2, R8, 0x2 ;  /* 0x0000000802089211 */ /* 0x001fe200078010ff */
        /* <DEDUP_REMOVED lines=16> */
.L_x_4304:
[----:B------:R-:W-:Y:S01]  /*10000*/  IMAD R6, R24, 0x8, R23 ;  /* 0x0000000818067824 */ /* 0x000fe200078e0217 */
[----:B------:R-:W-:Y:S01]  /*10010*/  SHF.L.U32 R17, R26, 0x1f, RZ ;  /* 0x0000001f1a117819 */ /* 0x000fe200000006ff */
[----:B------:R-:W-:Y:S01]  /*10020*/  BSSY B1, `(.L_x_4305) ;  /* 0x0000004000017945 */ /* 0x000fe20003800000 */
[----:B------:R-:W-:Y:S02]  /*10030*/  SHF.R.S32.HI R9, RZ, 0x1f, R5 ;  /* 0x0000001fff097819 */ /* 0x000fe40000011405 */
[----:B------:R-:W0:Y:S02]  /*10040*/  SYNCS.PHASECHK.TRANS64.TRYWAIT P0, [R6+URZ+0x38840], R17 ;  /* 0x03884011060075a7 */ /* 0x000e24000800017f */
[----:B0-----:R-:W-:Y:S05]  /*10050*/  @!P0 BRA `(.L_x_4306) ;  /* 0x0000003c003c8947 */ /* 0x001fea0003800000 */
.L_x_4393:
[----:B------:R-:W-:Y:S05]  /*10060*/  BSYNC B1 ;  /* 0x0000000000017941 */ /* 0x000fea0003800000 */
.L_x_4305:
        /* <DEDUP_REMOVED lines=42> */
.L_x_4403:
        /* <DEDUP_REMOVED lines=8> */
.L_x_4308:
[----:B------:R-:W-:Y:S02]  /*10390*/  PLOP3.LUT P1, PT, P1, P0, PT, 0xa2, 0x0 ;  /* 0x000000000000781c */ /* 0x000fe40000f21472 */
[----:B------:R-:W-:-:S08]  /*103a0*/  @P0 R2UR P1, UR4, R6 ;  /* 0x00000000060402ca */ /* 0x000fd00000020000 */
[----:B------:R-:W-:-:S05]  /*103b0*/  @P0 PLOP3.LUT P0, PT, P1, PT, PT, 0x80, 0x0 ;  /* 0x000000000000081c */ /* 0x000fca0000f0f070 */
[----:B------:R-:W-:Y:S01]  /*103c0*/  @!P1 SYNCS.ARRIVE.TRANS64.RED.A0T1 RZ, [UR4+0x38830], RZ ;  /* 0x038830ffffff99a7 */ /* 0x000fe20008200404 */
[----:B------:R-:W-:Y:S07]  /*103d0*/  @!P1 ARRIVES.LDGSTSBAR.64.TRANSCNT [UR4+0x38830] ;  /* 0x03883000ff0099b0 */ /* 0x000fee0008000a84 */
[----:B------:R-:W-:Y:S05]  /*103e0*/  @P0 BRA.U.ANY `(.L_x_4308) ;  /* 0xfffffffd00e80947 */ /* 0x000fea000393ffff */
[----:B------:R-:W-:Y:S01]  /*103f0*/  NOP ;  /* 0x0000000000007918 */ /* 0x000fe20000000000 */
[----:B--2---:R-:W-:-:S05]  /*10400*/  IMAD.U32 R2, RZ, RZ, UR36 ;  /* 0x00000024ff027e24 */ /* 0x004fca000f8e00ff */
[----:B------:R-:W-:-:S13]  /*10410*/  ISETP.NE.AND P2, PT, R2, 0x3, PT ;  /* 0x000000030200780c */ /* 0x000fda0003f45270 */
[----:B------:R-:W-:Y:S05]  /*10420*/  @!P2 BRA `(.L_x_4309) ;  /* 0x000000000004a947 */ /* 0x000fea0003800000 */
[----:B------:R-:W-:Y:S01]  /*10430*/  BPT.TRAP 0x1 ;  /* 0x000000040000795c */ /* 0x000fe20000300000 */
.L_x_4309:
[----:B------:R2:W-:Y:S01]  /*10440*/  SYNCS.ARRIVE.TRANS64.A1T0 RZ, [R6+URZ+0x38830], RZ ;  /* 0x038830ff06ff79a7 */ /* 0x0005e2000810003f */
[----:B------:R-:W-:Y:S05]  /*10450*/  @!P2 BRA `(.L_x_4310) ;  /* 0x000000000004a947 */ /* 0x000fea0003800000 */
[----:B------:R-:W-:Y:S01]  /*10460*/  BPT.TRAP 0x1 ;  /* 0x000000040000795c */ /* 0x000fe20000300000 */
.L_x_4310:
[----:B------:R-:W3:Y:S01]  /*10470*/  SYNCS.PHASECHK.TRANS64.TRYWAIT P0, [R6+URZ+0x38860], R17 ;  /* 0x03886011060075a7 */ /* 0x000ee2000800017f */
[----:B------:R-:W-:Y:S04]  /*10480*/  BSSY B1, `(.L_x_4311) ;  /* 0x0000002000017945 */ /* 0x000fe80003800000 */
[----:B---3--:R-:W-:Y:S05]  /*10490*/  @!P0 BRA `(.L_x_4312) ;  /* 0x0000003c005c8947 */ /* 0x008fea0003800000 */
.L_x_4404:
[----:B------:R-:W-:Y:S05]  /*104a0*/  BSYNC B1 ;  /* 0x0000000000017941 */ /* 0x000fea0003800000 */
.L_x_4311:
        /* <DEDUP_REMOVED lines=81> */
.L_x_4414:
        /* <DEDUP_REMOVED lines=25> */
.L_x_4314:
        /* <DEDUP_REMOVED lines=11> */
.L_x_4315:
[----:B------:R3:W-:Y:S01]  /*10c00*/  SYNCS.ARRIVE.TRANS64.A1T0 RZ, [R6+URZ+0x38850], RZ ;  /* 0x038850ff06ff79a7 */ /* 0x0007e2000810003f */
[----:B------:R-:W-:Y:S05]  /*10c10*/  @P3 BRA `(.L_x_4316) ;  /* 0xfffffff000483947 */ /* 0x000fea000383ffff */
.L_x_4303:
[----:B------:R-:W-:Y:S05]  /*10c20*/  BSYNC B0 ;  /* 0x0000000000007941 */ /* 0x000fea0003800000 */
.L_x_4302:
        /* <DEDUP_REMOVED lines=21> */
.L_x_4318:
[----:B------:R-:W-:Y:S05]  /*10d80*/  BSYNC B0 ;  /* 0x0000000000007941 */ /* 0x000fea0003800000 */
.L_x_4317:
[----:B------:R-:W-:-:S07]  /*10d90*/  SEL R24, R24, RZ, P0 ;  /* 0x000000ff18187207 */ /* 0x000fce0000000000 */
.L_x_4271:
[----:B------:R-:W-:Y:S05]  /*10da0*/  BSYNC B7 ;  /* 0x0000000000077941 */ /* 0x000fea0003800000 */
.L_x_4269:
        /* <DEDUP_REMOVED lines=11> */
.L_x_4319:
        /* <DEDUP_REMOVED lines=10> */
[----:B------:R-:W4:Y:S01]  /*10f00*/  @!P1 LDG.E R2, desc[UR44][R2.64] ;  /* 0x0000002c02029981 */ /* 0x000f22000c1e1900 */
[----:B------:R-:W-:Y:S01]  /*10f10*/  IMAD.MOV.U32 R5, RZ, RZ, RZ ;  /* 0x000000ffff057224 */ /* 0x000fe200078e00ff */
[C---:B------:R-:W-:Y:S02]  /*10f20*/  ISETP.GE.U32.AND P2, PT, R8.reuse, 0x2, PT ;  /* 0x000000020800780c */ /* 0x040fe40003f46070 */
[C---:B------:R-:W-:Y:S01]  /*10f30*/  ISETP.GE.U32.AND P3, PT, R8.reuse, 0x4, PT ;  /* 0x000000040800780c */ /* 0x040fe20003f66070 */
[----:B------:R-:W-:Y:S01]  /*10f40*/  SHFL.IDX PT, R0, R16, RZ, 0x1f ;  /* 0x00001fff10007589 */ /* 0x000fe200000e0000 */
[C---:B------:R-:W-:Y:S02]  /*10f50*/  ISETP.GE.U32.AND P4, PT, R8.reuse, 0x8, PT ;  /* 0x000000080800780c */ /* 0x040fe40003f86070 */
[C---:B------:R-:W-:Y:S01]  /*10f60*/  ISETP.GE.U32.AND P5, PT, R8.reuse, 0x10, PT ;  /* 0x000000100800780c */ /* 0x040fe20003fa6070 */
[----:B------:R-:W-:Y:S01]  /*10f70*/  SHFL.IDX PT, R4, R16, 0x1, 0x1f ;  /* 0x00201f0010047f89 */ /* 0x000fe200000e0000 */
        /* <DEDUP_REMOVED lines=17> */
[----:B------:R0:W2:Y:S02]  /*11090*/  SHFL.IDX PT, R14, R2, 0x1f, 0x1f ;  /* 0x03e01f00020e7f89 */ /* 0x0000a400000e0000 */
.L_x_4424:
[----:B------:R-:W-:Y:S02]  /*110a0*/  ULDC UR4, c[0x0][0xd38] ;  /* 0x00034e0000047ab9 */ /* 0x000fe40000000800 */
[----:B------:R-:W-:-:S04]  /*110b0*/  IMAD.U32 R7, RZ, RZ, UR4 ;  /* 0x00000004ff077e24 */ /* 0x000fc8000f8e00ff */
[----:B--2---:R-:W-:-:S04]  /*110c0*/  IMAD R14, R14, R7, RZ ;  /* 0x000000070e0e7224 */ /* 0x004fc800078e02ff */
[----:B------:R-:W-:-:S05]  /*110d0*/  IMAD.IADD R9, R4, 0x1, R14 ;  /* 0x0000000104097824 */ /* 0x000fca00078e020e */
[----:B------:R-:W-:-:S13]  /*110e0*/  ISETP.GT.AND P6, PT, R9, R0, PT ;  /* 0x000000000900720c */ /* 0x000fda0003fc4270 */
[----:B------:R-:W-:Y:S05]  /*110f0*/  @P6 BRA `(.L_x_4322) ;  /* 0x00000000009c6947 */ /* 0x000fea0003800000 */
.L_x_4327:
        /* <DEDUP_REMOVED lines=14> */
.L_x_4325:
[----:B------:R-:W-:Y:S05]  /*111e0*/  BSYNC B0 ;  /* 0x0000000000007941 */ /* 0x000fea0003800000 */
.L_x_4324:
        /* <DEDUP_REMOVED lines=18> */
.L_x_4432:
[----:B------:R-:W-:Y:S02]  /*11310*/  ULDC UR4, c[0x0][0xd38] ;  /* 0x00034e0000047ab9 */ /* 0x000fe40000000800 */
[----:B------:R-:W-:-:S04]  /*11320*/  IMAD.U32 R7, RZ, RZ, UR4 ;  /* 0x00000004ff077e24 */ /* 0x000fc8000f8e00ff */
[----:B--2---:R-:W-:-:S04]  /*11330*/  IMAD R14, R14, R7, RZ ;  /* 0x000000070e0e7224 */ /* 0x004fc800078e02ff */
[----:B------:R-:W-:-:S05]  /*11340*/  IMAD.IADD R9, R14, 0x1, R9 ;  /* 0x000000010e097824 */ /* 0x000fca00078e0209 */
[----:B------:R-:W-:-:S13]  /*11350*/  ISETP.GT.AND P6, PT, R9, R0, PT ;  /* 0x000000000900720c */ /* 0x000fda0003fc4270 */
[----:B------:R-:W-:Y:S05]  /*11360*/  @!P6 BRA `(.L_x_4327) ;  /* 0xfffffffc0064e947 */ /* 0x000fea000383ffff */
.L_x_4322:
        /* <DEDUP_REMOVED lines=8> */
.L_x_4436:
[----:B------:R-:W-:Y:S01]  /*113f0*/  ISETP.NE.AND P0, PT, R3, RZ, PT ;  /* 0x000000ff0300720c */ /* 0x000fe20003f05270 */
[----:B------:R-:W-:-:S12]  /*11400*/  IMAD.MOV.U32 R14, RZ, RZ, RZ ;  /* 0x000000ffff0e7224 */ /* 0x000fd800078e00ff */
[----:B------:R-:W-:Y:S05]  /*11410*/  @!P0 BRA `(.L_x_4329) ;  /* 0x0000000000108947 */ /* 0x000fea0003800000 */
[----:B------:R-:W-:Y:S01]  /*11420*/  UMOV UR4, 0xffffffff ;  /* 0xffffffff00047882 */ /* 0x000fe20000000000 */
[----:B------:R-:W-:Y:S02]  /*11430*/  VIADD R12, R4, 0xffffffff ;  /* 0xffffffff040c7836 */ /* 0x000fe40000000000 */
[----:B------:R-:W-:Y:S05]  /*11440*/  BRA.DIV UR4, `(.L_x_4330) ;  /* 0x0000003e04887947 */ /* 0x000fea000b800000 */
[----:B------:R4:W0:Y:S02]  /*11450*/  SHFL.IDX PT, R14, R2, R12, 0x1f ;  /* 0x00001f0c020e7589 */ /* 0x00082400000e0000 */
.L_x_4329:
[----:B---3--:R-:W-:Y:S01]  /*11460*/  IABS R6, R5 ;  /* 0x0000000500067213 */ /* 0x008fe20000000000 */
[----:B0-----:R-:W-:Y:S02]  /*11470*/  IMAD R16, R14, R7, R16 ;  /* 0x000000070e107224 */ /* 0x001fe400078e0210 */
[----:B------:R-:W-:Y:S01]  /*11480*/  IMAD.IADD R19, R4, 0x1, R19 ;  /* 0x0000000104137824 */ /* 0x000fe200078e0213 */
[----:B------:R-:W0:Y:S01]  /*11490*/  I2F.RP R8, R6 ;  /* 0x0000000600087306 */ /* 0x000e220000209400 */
[----:B------:R-:W-:-:S05]  /*114a0*/  IMAD.IADD R10, R0, 0x1, -R16 ;  /* 0x00000001000a7824 */ /* 0x000fca00078e0a10 */
[----:B------:R-:W-:Y:S02]  /*114b0*/  IABS R0, R10 ;  /* 0x0000000a00007213 */ /* 0x000fe40000000000 */
[----:B0-----:R-:W4:Y:S02]  /*114c0*/  MUFU.RCP R8, R8 ;  /* 0x0000000800087308 */ /* 0x001f240000001000 */
[----:B----4-:R-:W-:-:S06]  /*114d0*/  VIADD R2, R8, 0xffffffe ;  /* 0x0ffffffe08027836 */ /* 0x010fcc0000000000 */
[----:B------:R0:W3:Y:S02]  /*114e0*/  F2I.FTZ.U32.TRUNC.NTZ R3, R2 ;  /* 0x0000000200037305 */ /* 0x0000e4000021f000 */
[----:B0-----:R-:W-:Y:S02]  /*114f0*/  IMAD.MOV.U32 R2, RZ, RZ, RZ ;  /* 0x000000ffff027224 */ /* 0x001fe400078e00ff */
[----:B---3--:R-:W-:-:S04]  /*11500*/  IMAD.MOV R7, RZ, RZ, -R3 ;  /* 0x000000ffff077224 */ /* 0x008fc800078e0a03 */
        /* <DEDUP_REMOVED lines=13> */
[----:B------:R-:W-:-:S05]  /*115e0*/  @P0 IADD3 R3, R3, 0x1, RZ ;  /* 0x0000000103030810 */ /* 0x000fca0007ffe0ff */
[----:B------:R-:W-:Y:S01]  /*115f0*/  @!P2 IMAD.MOV R3, RZ, RZ, -R3 ;  /* 0x000000ffff03a224 */ /* 0x000fe200078e0a03 */
[----:B------:R-:W-:-:S05]  /*11600*/  @!P1 LOP3.LUT R3, RZ, R5, RZ, 0x33, !PT ;  /* 0x00000005ff039212 */ /* 0x000fca00078e33ff */
[--C-:B------:R-:W-:Y:S02]  /*11610*/  IMAD.MOV R0, RZ, RZ, -R3.reuse ;  /* 0x000000ffff007224 */ /* 0x100fe400078e0a03 */
[----:B------:R-:W-:Y:S02]  /*11620*/  IMAD.MOV.U32 R18, RZ, RZ, R3 ;  /* 0x000000ffff127224 */ /* 0x000fe400078e0003 */
[----:B------:R-:W-:Y:S01]  /*11630*/  IMAD R17, R5, R0, R10 ;  /* 0x0000000005117224 */ /* 0x000fe200078e020a */
[----:B------:R-:W-:Y:S06]  /*11640*/  BRA `(.L_x_4331) ;  /* 0x00000000001c7947 */ /* 0x000fec0003800000 */
.L_x_4323:
[----:B------:R-:W-:Y:S01]  /*11650*/  UMOV UR4, URZ ;  /* 0x0000003f00047c82 */ /* 0x000fe20008000000 */
[----:B------:R-:W-:Y:S01]  /*11660*/  UMOV UR5, URZ ;  /* 0x0000003f00057c82 */ /* 0x000fe20008000000 */
[----:B------:R-:W-:Y:S01]  /*11670*/  ULDC UR6, c[0x0][0xd3c] ;  /* 0x00034f0000067ab9 */ /* 0x000fe20000000800 */
[----:B------:R-:W-:Y:S02]  /*11680*/  IMAD.MOV.U32 R16, RZ, RZ, R0 ;  /* 0x000000ffff107224 */ /* 0x000fe400078e0000 */
[----:B------:R-:W-:Y:S02]  /*11690*/  IMAD.U32 R17, RZ, RZ, UR4 ;  /* 0x00000004ff117e24 */ /* 0x000fe4000f8e00ff */
[----:B------:R-:W-:Y:S02]  /*116a0*/  IMAD.U32 R18, RZ, RZ, UR5 ;  /* 0x00000005ff127e24 */ /* 0x000fe4000f8e00ff */
[----:B------:R-:W-:-:S07]  /*116b0*/  IMAD.U32 R19, RZ, RZ, UR6 ;  /* 0x00000006ff137e24 */ /* 0x000fce000f8e00ff */
.L_x_4331:
        /* <DEDUP_REMOVED lines=10> */
.L_x_4320:
[----:B------:R-:W-:Y:S02]  /*11760*/  ULDC UR4, c[0x0][0xd3c] ;  /* 0x00034f0000047ab9 */ /* 0x000fe40000000800 */
[----:B0-----:R-:W-:-:S13]  /*11770*/  ISETP.GE.AND P0, PT, R19, UR4, PT ;  /* 0x0000000413007c0c */ /* 0x001fda000bf06270 */
[----:B------:R-:W-:Y:S05]  /*11780*/  @!P0 BRA `(.L_x_4332) ;  /* 0xffffffac00108947 */ /* 0x000fea000383ffff */
[----:B------:R-:W-:Y:S05]  /*11790*/  BSYNC B8 ;  /* 0x0000000000087941 */ /* 0x000fea0003800000 */
.L_x_4265:
        /* <DEDUP_REMOVED lines=12> */
.L_x_4439:
[----:B------:R-:W-:Y:S05]  /*11860*/  BSYNC B0 ;  /* 0x0000000000007941 */ /* 0x000fea0003800000 */
.L_x_4333:
[----:B------:R-:W-:-:S03]  /*11870*/  UMOV UR4, 0xffffffff ;  /* 0xffffffff00047882 */ /* 0x000fc60000000000 */
[----:B------:R-:W-:Y:S05]  /*11880*/  BRA.DIV UR4, `(.L_x_4335) ;  /* 0x0000003a04b07947 */ /* 0x000fea000b800000 */
[----:B0-----:R-:W0:Y:S02]  /*11890*/  S2R R0, SR_TID.X ;  /* 0x0000000000007919 */ /* 0x001e240000002100 */
[----:B0-----:R-:W-:-:S04]  /*118a0*/  SHF.R.U32.HI R0, RZ, 0x5, R0 ;  /* 0x00000005ff007819 */ /* 0x001fc80000011600 */
[----:B------:R-:W-:-:S05]  /*118b0*/  LOP3.LUT R0, R0, 0x3, RZ, 0xc0, !PT ;  /* 0x0000000300007812 */ /* 0x000fca00078ec0ff */
[----:B------:R0:W1:Y:S02]  /*118c0*/  SHFL.IDX PT, R14, R0, RZ, 0x1f ;  /* 0x00001fff000e7589 */ /* 0x00006400000e0000 */
.L_x_4442:
[----:B-1----:R-:W-:Y:S01]  /*118d0*/  ISETP.NE.AND P0, PT, R14, RZ, PT ;  /* 0x000000ff0e00720c */ /* 0x002fe20003f05270 */
[----:B------:R-:W-:-:S12]  /*118e0*/  BSSY B0, `(.L_x_4336) ;  /* 0x0000024000007945 */ /* 0x000fd80003800000 */
[----:B------:R-:W-:Y:S05]  /*118f0*/  @P0 BRA `(.L_x_4337) ;  /* 0x0000000000880947 */ /* 0x000fea0003800000 */
[----:B------:R-:W-:-:S03]  /*11900*/  UMOV UR4, 0xffffffff ;  /* 0xffffffff00047882 */ /* 0x000fc60000000000 */
[----:B------:R-:W-:Y:S05]  /*11910*/  BRA.DIV UR4, `(.L_x_4338) ;  /* 0x0000003a04c07947 */ /* 0x000fea000b800000 */
[----:B------:R-:W-:-:S13]  /*11920*/  ELECT P6, URZ, PT ;  /* 0x00000000003f782f */ /* 0x000fda00038c0000 */
.L_x_4445:
[----:B------:R-:W-:Y:S05]  /*11930*/  @!P6 BRA `(.L_x_4337) ;  /* 0x000000000078e947 */ /* 0x000fea0003800000 */
[----:B------:R-:W-:-:S06]  /*11940*/  ULOP3.LUT UR4, UR38, 0x2, URZ, 0xfc, !UPT ;  /* 0x0000000226047892 */ /* 0x000fcc000f8efc3f */
[----:B0-----:R-:W-:-:S05]  /*11950*/  IMAD.U32 R0, RZ, RZ, UR4 ;  /* 0x00000004ff007e24 */ /* 0x001fca000f8e00ff */
[----:B------:R-:W-:-:S13]  /*11960*/  ISETP.NE.AND P0, PT, R0, 0x3, PT ;  /* 0x000000030000780c */ /* 0x000fda0003f05270 */
[----:B------:R-:W-:Y:S05]  /*11970*/  @!P0 BRA `(.L_x_4339) ;  /* 0x0000000000048947 */ /* 0x000fea0003800000 */
[----:B------:R-:W-:Y:S01]  /*11980*/  BPT.TRAP 0x1 ;  /* 0x000000040000795c */ /* 0x000fe20000300000 */
.L_x_4339:
[----:B------:R-:W-:Y:S01]  /*11990*/  IMAD R5, R24, 0x8, R7 ;  /* 0x0000000818057824 */ /* 0x000fe200078e0207 */
[----:B------:R-:W-:Y:S01]  /*119a0*/  SHF.L.U32 R0, R26, 0x1f, RZ ;  /* 0x0000001f1a007819 */ /* 0x000fe200000006ff */
[----:B------:R-:W-:-:S03]  /*119b0*/  VIADD R24, R24, 0x1 ;  /* 0x0000000118187836 */ /* 0x000fc60000000000 */
[----:B------:R-:W0:Y:S02]  /*119c0*/  SYNCS.PHASECHK.TRANS64.TRYWAIT P1, [R5+URZ+0x38840], R0 ;  /* 0x03884000050075a7 */ /* 0x000e24000802017f */
[----:B------:R-:W-:-:S04]  /*119d0*/  ISETP.NE.AND P2, PT, R24, 0x2, PT ;  /* 0x000000021800780c */ /* 0x000fc80003f45270 */
[----:B------:R-:W-:Y:S01]  /*119e0*/  SEL R3, RZ, 0x1, P2 ;  /* 0x00000001ff037807 */ /* 0x000fe20001000000 */
[----:B0-----:R-:W-:Y:S08]  /*119f0*/  @!P1 BRA `(.L_x_4340) ;  /* 0x0000003800a89947 */ /* 0x001ff00003800000 */
.L_x_4446:
[----:B------:R-:W-:Y:S02]  /*11a00*/  SEL R24, R24, RZ, P2 ;  /* 0x000000ff18187207 */ /* 0x000fe40001000000 */
[----:B------:R-:W-:Y:S01]  /*11a10*/  LOP3.LUT R2, R26, R3, RZ, 0x3c, !PT ;  /* 0x000000031a027212 */ /* 0x000fe200078e3cff */
[----:B------:R-:W-:Y:S06]  /*11a20*/  @!P0 BRA `(.L_x_4341) ;  /* 0x0000000000048947 */ /* 0x000fec0003800000 */
[----:B------:R-:W-:Y:S01]  /*11a30*/  BPT.TRAP 0x1 ;  /* 0x000000040000795c */ /* 0x000fe20000300000 */
.L_x_4341:
[----:B------:R-:W-:Y:S01]  /*11a40*/  IMAD R3, R24, 0x8, R7 ;  /* 0x0000000818037824 */ /* 0x000fe200078e0207 */
[----:B------:R-:W-:-:S04]  /*11a50*/  SHF.L.U32 R2, R2, 0x1f, RZ ;  /* 0x0000001f02027819 */ /* 0x000fc800000006ff */
[----:B------:R-:W1:Y:S02]  /*11a60*/  SYNCS.PHASECHK.TRANS64.TRYWAIT P1, [R3+URZ+0x38840], R2 ;  /* 0x03884002030075a7 */ /* 0x000e64000802017f */
[----:B-1----:R-:W-:Y:S05]  /*11a70*/  @!P1 BRA `(.L_x_4342) ;  /* 0x00000038009c9947 */ /* 0x002fea0003800000 */
.L_x_4447:
[----:B------:R-:W-:Y:S05]  /*11a80*/  @!P0 BRA `(.L_x_4343) ;  /* 0x0000000000048947 */ /* 0x000fea0003800000 */
[----:B------:R-:W-:Y:S01]  /*11a90*/  BPT.TRAP 0x1 ;  /* 0x000000040000795c */ /* 0x000fe20000300000 */
.L_x_4343:
[----:B------:R-:W5:Y:S02]  /*11aa0*/  SYNCS.PHASECHK.TRANS64.TRYWAIT P1, [R5+URZ+0x38860], R0 ;  /* 0x03886000050075a7 */ /* 0x000f64000802017f */
[----:B-----5:R-:W-:Y:S05]  /*11ab0*/  @!P1 BRA `(.L_x_4344) ;  /* 0x0000003800a09947 */ /* 0x020fea0003800000 */
.L_x_4448:
[----:B------:R-:W-:Y:S05]  /*11ac0*/  @!P0 BRA `(.L_x_4345) ;  /* 0x0000000000048947 */ /* 0x000fea0003800000 */
[----:B------:R-:W-:Y:S01]  /*11ad0*/  BPT.TRAP 0x1 ;  /* 0x000000040000795c */ /* 0x000fe20000300000 */
.L_x_4345:
[----:B------:R0:W0:Y:S02]  /*11ae0*/  SYNCS.PHASECHK.TRANS64.TRYWAIT P0, [R3+URZ+0x38860], R2 ;  /* 0x03886002030075a7 */ /* 0x000024000800017f */
[----:B0-----:R-:W-:Y:S05]  /*11af0*/  @!P0 NANOSLEEP.SYNCS 0x989680 ;  /* 0x009896800000895d */ /* 0x001fea0003900000 */
[----:B------:R-:W0:Y:S02]  /*11b00*/  @!P0 SYNCS.PHASECHK.TRANS64 P0, [R3+URZ+0x38860], R2 ;  /* 0x03886002030085a7 */ /* 0x000e24000800007f */
[----:B0-----:R-:W-:Y:S05]  /*11b10*/  @!P0 BRA `(.L_x_4345) ;  /* 0xfffffffc00f08947 */ /* 0x001fea000383ffff */
.L_x_4337:
[----:B------:R-:W-:Y:S05]  /*11b20*/  BSYNC B0 ;  /* 0x0000000000007941 */ /* 0x000fea0003800000 */
.L_x_4336:
[----:B------:R-:W-:Y:S05]  /*11b30*/  EXIT ;  /* 0x000000000000794d */ /* 0x000fea0003800000 */
.L_x_4219:
[----:B-1----:R-:W-:-:S04]  /*11b40*/  IMAD.U32 R0, RZ, RZ, UR40 ;  /* 0x00000028ff007e24 */ /* 0x002fc8000f8e00ff */
[----:B------:R1:W2:Y:S03]  /*11b50*/  SYNCS.PHASECHK.TRANS64.TRYWAIT P1, [R0+URZ+0x38800], R3 ;  /* 0x03880003000075a7 */ /* 0x0002a6000802017f */
[----:B--2---:R-:W-:Y:S05]  /*11b60*/  @!P1 NANOSLEEP.SYNCS 0x989680 ;  /* 0x009896800000995d */ /* 0x004fea0003900000 */
[----:B------:R-:W2:Y:S02]  /*11b70*/  @!P1 SYNCS.PHASECHK.TRANS64 P1, [R0+URZ+0x38800], R3 ;  /* 0x03880003000095a7 */ /* 0x000ea4000802007f */
[----:B--2---:R-:W-:Y:S05]  /*11b80*/  @!P1 BRA `(.L_x_4219) ;  /* 0xfffffffc00ec9947 */ /* 0x004fea000383ffff */
[----:B------:R-:W-:Y:S05]  /*11b90*/  BRA `(.L_x_4346) ;  /* 0xffffff1400407947 */ /* 0x000fea000383ffff */
.L_x_4223:
[----:B--2---:R2:W3:Y:S02]  /*11ba0*/  SYNCS.PHASECHK.TRANS64.TRYWAIT P1, [R7+URZ+0x38830], R4 ;  /* 0x03883004070075a7 */ /* 0x0044e4000802017f */
[----:B---3--:R-:W-:Y:S05]  /*11bb0*/  @!P1 NANOSLEEP.SYNCS 0x989680 ;  /* 0x009896800000995d */ /* 0x008fea0003900000 */
[----:B------:R-:W3:Y:S02]  /*11bc0*/  @!P1 SYNCS.PHASECHK.TRANS64 P1, [R7+URZ+0x38830], R4 ;  /* 0x03883004070095a7 */ /* 0x000ee4000802007f */
[----:B---3--:R-:W-:Y:S05]  /*11bd0*/  @!P1 BRA `(.L_x_4223) ;  /* 0xfffffffc00f09947 */ /* 0x008fea000383ffff */
[----:B------:R-:W-:Y:S05]  /*11be0*/  BRA `(.L_x_4222) ;  /* 0xffffff1400587947 */ /* 0x000fea000383ffff */
.L_x_4224:
[----:B-1----:R-:W-:-:S04]  /*11bf0*/  IMAD.U32 R6, RZ, RZ, UR40 ;  /* 0x00000028ff067e24 */ /* 0x002fc8000f8e00ff */
[----:B------:R1:W3:Y:S03]  /*11c00*/  SYNCS.PHASECHK.TRANS64.TRYWAIT P1, [R6+URZ+0x38810], R3 ;  /* 0x03881003060075a7 */ /* 0x0002e6000802017f */
[----:B---3--:R-:W-:Y:S05]  /*11c10*/  @!P1 NANOSLEEP.SYNCS 0x989680 ;  /* 0x009896800000995d */ /* 0x008fea0003900000 */
[----:B------:R-:W3:Y:S02]  /*11c20*/  @!P1 SYNCS.PHASECHK.TRANS64 P1, [R6+URZ+0x38810], R3 ;  /* 0x03881003060095a7 */ /* 0x000ee4000802007f */
[----:B---3--:R-:W-:Y:S05]  /*11c30*/  @!P1 BRA `(.L_x_4224) ;  /* 0xfffffffc00ec9947 */ /* 0x008fea000383ffff */
[----:B------:R-:W-:Y:S05]  /*11c40*/  BRA `(.L_x_4347) ;  /* 0xffffff1400e07947 */ /* 0x000fea000383ffff */
.L_x_4228:
[----:B----4-:R4:W0:Y:S02]  /*11c50*/  SYNCS.PHASECHK.TRANS64.TRYWAIT P1, [R7+URZ+0x38850], R4 ;  /* 0x03885004070075a7 */ /* 0x010824000802017f */
[----:B0-----:R-:W-:Y:S05]  /*11c60*/  @!P1 NANOSLEEP.SYNCS 0x989680 ;  /* 0x009896800000995d */ /* 0x001fea0003900000 */
[----:B------:R-:W0:Y:S02]  /*11c70*/  @!P1 SYNCS.PHASECHK.TRANS64 P1, [R7+URZ+0x38850], R4 ;  /* 0x03885004070095a7 */ /* 0x000e24000802007f */
[----:B0-----:R-:W-:Y:S05]  /*11c80*/  @!P1 BRA `(.L_x_4228) ;  /* 0xfffffffc00f09947 */ /* 0x001fea000383ffff */
[----:B------:R-:W-:Y:S05]  /*11c90*/  BRA `(.L_x_4227) ;  /* 0xffffff1400ec7947 */ /* 0x000fea000383ffff */
.L_x_4235:
[----:B-1----:R-:W-:-:S04]  /*11ca0*/  IMAD.U32 R4, RZ, RZ, UR5 ;  /* 0x00000005ff047e24 */ /* 0x002fc8000f8e00ff */
[----:B------:R1:W2:Y:S03]  /*11cb0*/  SYNCS.PHASECHK.TRANS64.TRYWAIT P2, [R4+URZ+0x38830], R3 ;  /* 0x03883003040075a7 */ /* 0x0002a6000804017f */
[----:B--2---:R-:W-:Y:S05]  /*11cc0*/  @!P2 NANOSLEEP.SYNCS 0x989680 ;  /* 0x009896800000a95d */ /* 0x004fea0003900000 */
[----:B------:R-:W2:Y:S02]  /*11cd0*/  @!P2 SYNCS.PHASECHK.TRANS64 P2, [R4+URZ+0x38830], R3 ;  /* 0x038830030400a5a7 */ /* 0x000ea4000804007f */
[----:B--2---:R-:W-:Y:S05]  /*11ce0*/  @!P2 BRA `(.L_x_4235) ;  /* 0xfffffffc00eca947 */ /* 0x004fea000383ffff */
[----:B------:R-:W-:Y:S05]  /*11cf0*/  BRA `(.L_x_4234) ;  /* 0xffffff3800607947 */ /* 0x000fea000383ffff */
.L_x_4239:
[----:B-1----:R-:W-:-:S04]  /*11d00*/  IMAD.U32 R4, RZ, RZ, UR5 ;  /* 0x00000005ff047e24 */ /* 0x002fc8000f8e00ff */
[----:B------:R1:W3:Y:S03]  /*11d10*/  SYNCS.PHASECHK.TRANS64.TRYWAIT P2, [R4+URZ+0x38850], R3 ;  /* 0x03885003040075a7 */ /* 0x0002e6000804017f */
[----:B---3--:R-:W-:Y:S05]  /*11d20*/  @!P2 NANOSLEEP.SYNCS 0x989680 ;  /* 0x009896800000a95d */ /* 0x008fea0003900000 */
[----:B------:R-:W3:Y:S02]  /*11d30*/  @!P2 SYNCS.PHASECHK.TRANS64 P2, [R4+URZ+0x38850], R3 ;  /* 0x038850030400a5a7 */ /* 0x000ee4000804007f */
[----:B---3--:R-:W-:Y:S05]  /*11d40*/  @!P2 BRA `(.L_x_4239) ;  /* 0xfffffffc00eca947 */ /* 0x008fea000383ffff */
[----:B------:R-:W-:Y:S05]  /*11d50*/  BRA `(.L_x_4238) ;  /* 0xffffff3800d07947 */ /* 0x000fea000383ffff */
.L_x_4277:
        /* <DEDUP_REMOVED lines=10> */
.L_x_4349:
[----:B------:R-:W-:Y:S05]  /*11e00*/  BSYNC B0 ;  /* 0x0000000000007941 */ /* 0x000fea0003800000 */
.L_x_4348:
[----:B------:R-:W-:Y:S05]  /*11e10*/  BRA `(.L_x_4350) ;  /* 0xffffffb000b47947 */ /* 0x000fea000383ffff */
.L_x_4280:
[----:B0-----:R0:W1:Y:S02]  /*11e20*/  SYNCS.PHASECHK.TRANS64.TRYWAIT P0, [R30+URZ+0x38840], R0 ;  /* 0x038840001e0075a7 */ /* 0x001064000800017f */
[----:B-1----:R-:W-:Y:S05]  /*11e30*/  @!P0 NANOSLEEP.SYNCS 0x989680 ;  /* 0x009896800000895d */ /* 0x002fea0003900000 */
[----:B------:R-:W1:Y:S02]  /*11e40*/  @!P0 SYNCS.PHASECHK.TRANS64 P0, [R30+URZ+0x38840], R0 ;  /* 0x038840001e0085a7 */ /* 0x000e64000800007f */
[----:B-1----:R-:W-:Y:S05]  /*11e50*/  @!P0 BRA `(.L_x_4280) ;  /* 0xfffffffc00f08947 */ /* 0x002fea000383ffff */
[----:B------:R-:W-:Y:S05]  /*11e60*/  BRA `(.L_x_4351) ;  /* 0xffffffb400847947 */ /* 0x000fea000383ffff */
.L_x_4281:
        /* <DEDUP_REMOVED lines=8> */
.L_x_4353:
[----:B------:R-:W-:Y:S05]  /*11ef0*/  BSYNC B0 ;  /* 0x0000000000007941 */ /* 0x000fea0003800000 */
.L_x_4352:
        /* <DEDUP_REMOVED lines=9> */
.L_x_4354:
[----:B------:R-:W-:Y:S02]  /*11f90*/  IMAD.MOV.U32 R13, RZ, RZ, R4 ;  /* 0x000000ffff0d7224 */ /* 0x000fe400078e0004 */
[----:B------:R-:W-:Y:S02]  /*11fa0*/  IMAD.MOV.U32 R12, RZ, RZ, 0x1 ;  /* 0x00000001ff0c7424 */ /* 0x000fe400078e00ff */
[----:B------:R-:W-:-:S07]  /*11fb0*/  IMAD.MOV.U32 R3, RZ, RZ, R14 ;  /* 0x000000ffff037224 */ /* 0x000fce00078e000e */
[----:B------:R-:W-:Y:S05]  /*11fc0*/  WARPSYNC.COLLECTIVE R15, `(.L_x_4355) ;  /* 0x000000000f087348 */ /* 0x000fea0003c00000 */
[----:B------:R0:W1:Y:S02]  /*11fd0*/  SHFL.IDX P6, R14, R13, R12, R11 ;  /* 0x0000000c0d0e7389 */ /* 0x00006400000c000b */
[----:B01----:R-:W-:Y:S01]  /*11fe0*/  ENDCOLLECTIVE ;  /* 0x000000000000791b */ /* 0x003fe20003800000 */
.L_x_4355:
        /* <DEDUP_REMOVED lines=15> */
.L_x_4356:
[----:B------:R-:W-:Y:S02]  /*120e0*/  @P0 IMAD R6, R5, 0x2, R23 ;  /* 0x0000000205060824 */ /* 0x000fe400078e0217 */
[----:B------:R-:W-:Y:S02]  /*120f0*/  IMAD.MOV.U32 R13, RZ, RZ, R4 ;  /* 0x000000ffff0d7224 */ /* 0x000fe400078e0004 */
[----:B------:R-:W-:Y:S02]  /*12100*/  IMAD.MOV.U32 R12, RZ, RZ, 0x2 ;  /* 0x00000002ff0c7424 */ /* 0x000fe400078e00ff */
[----:B------:R-:W-:-:S07]  /*12110*/  IMAD.MOV.U32 R3, RZ, RZ, R14 ;  /* 0x000000ffff037224 */ /* 0x000fce00078e000e */
[----:B------:R-:W-:Y:S05]  /*12120*/  WARPSYNC.COLLECTIVE R15, `(.L_x_4357) ;  /* 0x000000000f087348 */ /* 0x000fea0003c00000 */
[----:B------:R0:W1:Y:S02]  /*12130*/  SHFL.IDX P6, R14, R13, R12, R11 ;  /* 0x0000000c0d0e7389 */ /* 0x00006400000c000b */
[----:B01----:R-:W-:Y:S01]  /*12140*/  ENDCOLLECTIVE ;  /* 0x000000000000791b */ /* 0x003fe20003800000 */
.L_x_4357:
        /* <DEDUP_REMOVED lines=15> */
.L_x_4358:
[----:B------:R-:W-:Y:S02]  /*12240*/  @P0 IMAD R6, R5, 0x2, R23 ;  /* 0x0000000205060824 */ /* 0x000fe400078e0217 */
[----:B------:R-:W-:Y:S02]  /*12250*/  IMAD.MOV.U32 R13, RZ, RZ, R4 ;  /* 0x000000ffff0d7224 */ /* 0x000fe400078e0004 */
[----:B------:R-:W-:Y:S02]  /*12260*/  IMAD.MOV.U32 R12, RZ, RZ, 0x3 ;  /* 0x00000003ff0c7424 */ /* 0x000fe400078e00ff */
[----:B------:R-:W-:-:S07]  /*12270*/  IMAD.MOV.U32 R3, RZ, RZ, R14 ;  /* 0x000000ffff037224 */ /* 0x000fce00078e000e */
[----:B------:R-:W-:Y:S05]  /*12280*/  WARPSYNC.COLLECTIVE R15, `(.L_x_4359) ;  /* 0x000000000f087348 */ /* 0x000fea0003c00000 */
[----:B------:R0:W1:Y:S02]  /*12290*/  SHFL.IDX P6, R14, R13, R12, R11 ;  /* 0x0000000c0d0e7389 */ /* 0x00006400000c000b */
[----:B01----:R-:W-:Y:S01]  /*122a0*/  ENDCOLLECTIVE ;  /* 0x000000000000791b */ /* 0x003fe20003800000 */
.L_x_4359:
        /* <DEDUP_REMOVED lines=10> */
.L_x_4360:
[----:B------:R-:W-:Y:S01]  /*12350*/  @!PT LDS RZ, [RZ] ;  /* 0x00000000fffff984 */ /* 0x000fe20000000800 */
[----:B------:R-:W-:Y:S01]  /*12360*/  @!PT LDS RZ, [RZ] ;  /* 0x00000000fffff984 */ /* 0x000fe20000000800 */
[----:B------:R-:W-:Y:S01]  /*12370*/  @!PT LDS RZ, [RZ] ;  /* 0x00000000fffff984 */ /* 0x000fe20000000800 */
[----:B------:R0:W-:Y:S01]  /*12380*/  @P0 LDGSTS.E.BYPASS.LTC128B.128 [R6+0x23400], desc[UR44][R2.64], !P2 ;  /* 0x2340000002060fae */ /* 0x0001e2000d101d6c */
[----:B------:R-:W-:Y:S01]  /*12390*/  IMAD.MOV.U32 R0, RZ, RZ, R14 ;  /* 0x000000ffff007224 */ /* 0x000fe200078e000e */
[----:B------:R-:W-:Y:S06]  /*123a0*/  BRA `(.L_x_4361) ;  /* 0xffffffb400547947 */ /* 0x000fec000383ffff */
.L_x_4286:
[----:B------:R-:W-:Y:S01]  /*123b0*/  IMAD.MOV.U32 R13, RZ, RZ, R2 ;  /* 0x000000ffff0d7224 */ /* 0x000fe200078e0002 */
[----:B------:R-:W-:Y:S01]  /*123c0*/  LOP3.LUT R22, R22, 0xfffffeff, RZ, 0xc0, !PT ;  /* 0xfffffeff16167812 */ /* 0x000fe200078ec0ff */
        /* <DEDUP_REMOVED lines=8> */
.L_x_4362:
[C---:B------:R-:W-:Y:S01]  /*12450*/  VIADD R6, R17.reuse, 0x10 ;  /* 0x0000001011067836 */ /* 0x040fe20000000000 */
[----:B------:R-:W-:Y:S01]  /*12460*/  ISETP.GE.AND P2, PT, R17, R3, PT ;  /* 0x000000031100720c */ /* 0x000fe20003f46270 */
[----:B------:R-:W-:-:S12]  /*12470*/  IMAD.MOV.U32 R13, RZ, RZ, R0 ;  /* 0x000000ffff0d7224 */ /* 0x000fd800078e0000 */
[----:B------:R-:W-:-:S04]  /*12480*/  @P2 LOP3.LUT R22, R22, 0x100, RZ, 0xfc, !PT ;  /* 0x0000010016162812 */ /* 0x000fc800078efcff */
[----:B------:R-:W-:Y:S01]  /*12490*/  LOP3.LUT R22, R22, 0xffffff7f, RZ, 0xc0, !PT ;  /* 0xffffff7f16167812 */ /* 0x000fe200078ec0ff */
[----:B------:R-:W-:-:S07]  /*124a0*/  IMAD.MOV.U32 R4, RZ, RZ, R14 ;  /* 0x000000ffff047224 */ /* 0x000fce00078e000e */
[----:B------:R-:W-:Y:S05]  /*124b0*/  WARPSYNC.COLLECTIVE R15, `(.L_x_4363) ;  /* 0x000000000f087348 */ /* 0x000fea0003c00000 */
[----:B------:R0:W1:Y:S02]  /*124c0*/  SHFL.IDX P6, R14, R13, R12, R11 ;  /* 0x0000000c0d0e7389 */ /* 0x00006400000c000b */
[----:B01----:R-:W-:Y:S01]  /*124d0*/  ENDCOLLECTIVE ;  /* 0x000000000000791b */ /* 0x003fe20003800000 */
.L_x_4363:
[----:B------:R-:W-:Y:S02]  /*124e0*/  IMAD.MOV.U32 R13, RZ, RZ, R2 ;  /* 0x000000ffff0d7224 */ /* 0x000fe400078e0002 */
[----:B------:R-:W-:Y:S02]  /*124f0*/  IMAD.MOV.U32 R12, RZ, RZ, 0x1 ;  /* 0x00000001ff0c7424 */ /* 0x000fe400078e00ff */
[----:B------:R-:W-:-:S07]  /*12500*/  IMAD.MOV.U32 R5, RZ, RZ, R14 ;  /* 0x000000ffff057224 */ /* 0x000fce00078e000e */
[----:B------:R-:W-:Y:S05]  /*12510*/  WARPSYNC.COLLECTIVE R15, `(.L_x_4364) ;  /* 0x000000000f087348 */ /* 0x000fea0003c00000 */
[----:B------:R0:W1:Y:S02]  /*12520*/  SHFL.IDX P6, R14, R13, R12, R11 ;  /* 0x0000000c0d0e7389 */ /* 0x00006400000c000b */
[----:B01----:R-:W-:Y:S01]  /*12530*/  ENDCOLLECTIVE ;  /* 0x000000000000791b */ /* 0x003fe20003800000 */
.L_x_4364:
        /* <DEDUP_REMOVED lines=15> */
.L_x_4365:
        /* <DEDUP_REMOVED lines=8> */
.L_x_4366:
        /* <DEDUP_REMOVED lines=16> */
.L_x_4367:
[----:B------:R-:W-:Y:S01]  /*127b0*/  @P2 LOP3.LUT R22, R22, 0x40, RZ, 0xfc, !PT ;  /* 0x0000004016162812 */ /* 0x000fe200078efcff */
[----:B------:R-:W-:Y:S02]  /*127c0*/  IMAD.MOV.U32 R13, RZ, RZ, R2 ;  /* 0x000000ffff0d7224 */ /* 0x000fe400078e0002 */
[----:B------:R-:W-:Y:S02]  /*127d0*/  IMAD.MOV.U32 R12, RZ, RZ, 0x3 ;  /* 0x00000003ff0c7424 */ /* 0x000fe400078e00ff */
[----:B------:R-:W-:-:S07]  /*127e0*/  IMAD.MOV.U32 R5, RZ, RZ, R14 ;  /* 0x000000ffff057224 */ /* 0x000fce00078e000e */
[----:B------:R-:W-:Y:S05]  /*127f0*/  WARPSYNC.COLLECTIVE R15, `(.L_x_4368) ;  /* 0x000000000f087348 */ /* 0x000fea0003c00000 */
[----:B------:R0:W1:Y:S02]  /*12800*/  SHFL.IDX P6, R14, R13, R12, R11 ;  /* 0x0000000c0d0e7389 */ /* 0x00006400000c000b */
[----:B01----:R-:W-:Y:S01]  /*12810*/  ENDCOLLECTIVE ;  /* 0x000000000000791b */ /* 0x003fe20003800000 */
.L_x_4368:
        /* <DEDUP_REMOVED lines=14> */
.L_x_4369:
[----:B------:R-:W-:Y:S01]  /*12900*/  IMAD.MOV.U32 R0, RZ, RZ, R14 ;  /* 0x000000ffff007224 */ /* 0x000fe200078e000e */
[----:B------:R-:W-:Y:S06]  /*12910*/  BRA `(.L_x_4370) ;  /* 0xffffffb800607947 */ /* 0x000fec000383ffff */
.L_x_4290:
[----:B------:R-:W-:Y:S01]  /*12920*/  LOP3.LUT R22, R22, 0xff7fffff, RZ, 0xc0, !PT ;  /* 0xff7fffff16167812 */ /* 0x000fe200078ec0ff */
[----:B------:R-:W-:Y:S01]  /*12930*/  BSSY B0, `(.L_x_4371) ;  /* 0x000002e000007945 */ /* 0x000fe20003800000 */
[----:B------:R-:W-:Y:S02]  /*12940*/  IMAD.MOV.U32 R13, RZ, RZ, R6 ;  /* 0x000000ffff0d7224 */ /* 0x000fe400078e0006 */
[----:B------:R-:W-:Y:S01]  /*12950*/  @P2 LOP3.LUT R22, R22, 0x800000, RZ, 0xfc, !PT ;  /* 0x0080000016162812 */ /* 0x000fe200078efcff */
[----:B------:R-:W-:Y:S02]  /*12960*/  IMAD.MOV.U32 R12, RZ, RZ, RZ ;  /* 0x000000ffff0c7224 */ /* 0x000fe400078e00ff */
[----:B------:R-:W-:Y:S01]  /*12970*/  IMAD.MOV.U32 R11, RZ, RZ, 0x181f ;  /* 0x0000181fff0b7424 */ /* 0x000fe200078e00ff */
[----:B------:R-:W-:Y:S01]  /*12980*/  LOP3.LUT R22, R22, 0xffbfffff, RZ, 0xc0, !PT ;  /* 0xffbfffff16167812 */ /* 0x000fe200078ec0ff */
[----:B------:R-:W-:-:S03]  /*12990*/  IMAD.MOV.U32 R15, RZ, RZ, -0x1 ;  /* 0xffffffffff0f7424 */ /* 0x000fc600078e00ff */
[----:B------:R-:W-:-:S04]  /*129a0*/  @P1 LOP3.LUT R22, R22, 0x400000, RZ, 0xfc, !PT ;  /* 0x0040000016161812 */ /* 0x000fc800078efcff */
[C---:B------:R-:W-:Y:S02]  /*129b0*/  LOP3.LUT P1, RZ, R22.reuse, 0x100, RZ, 0xc0, !PT ;  /* 0x0000010016ff7812 */ /* 0x040fe4000782c0ff */
[C---:B------:R-:W-:Y:S02]  /*129c0*/  LOP3.LUT P0, RZ, R22.reuse, 0x80, RZ, 0xc0, !PT ;  /* 0x0000008016ff7812 */ /* 0x040fe4000780c0ff */
[C---:B------:R-:W-:Y:S02]  /*129d0*/  LOP3.LUT P6, RZ, R22.reuse, 0x40, RZ, 0xc0, !PT ;  /* 0x0000004016ff7812 */ /* 0x040fe400078cc0ff */
[----:B------:R-:W-:-:S07]  /*129e0*/  LOP3.LUT R22, R22, 0xffff7fff, RZ, 0xc0, !PT ;  /* 0xffff7fff16167812 */ /* 0x000fce00078ec0ff */
[----:B------:R-:W-:-:S04]  /*129f0*/  @!P1 LOP3.LUT R7, R4, 0x40, RZ, 0xc0, !PT ;  /* 0x0000004004079812 */ /* 0x000fc800078ec0ff */
[----:B------:R-:W-:-:S04]  /*12a00*/  @!P1 SHF.R.U32.HI R7, RZ, 0x2, R7 ;  /* 0x00000002ff079819 */ /* 0x000fc80000011607 */
[----:B------:R-:W-:Y:S02]  /*12a10*/  @!P1 ISETP.NE.U32.AND P2, PT, R7, RZ, PT ;  /* 0x000000ff0700920c */ /* 0x000fe40003f45070 */
[----:B------:R-:W-:-:S04]  /*12a20*/  @!P1 LOP3.LUT R7, R5, 0x80, RZ, 0xc0, !PT ;  /* 0x0000008005079812 */ /* 0x000fc800078ec0ff */
[----:B------:R-:W-:-:S04]  /*12a30*/  @!P1 SHF.R.U32.HI R7, RZ, 0x3, R7 ;  /* 0x00000003ff079819 */ /* 0x000fc80000011607 */
[----:B------:R-:W-:Y:S02]  /*12a40*/  @!P1 ISETP.NE.U32.AND P1, PT, R7, RZ, PT ;  /* 0x000000ff0700920c */ /* 0x000fe40003f25070 */
[----:B------:R-:W-:Y:S02]  /*12a50*/  @!P0 LOP3.LUT R7, R4, 0x40, RZ, 0xc0, !PT ;  /* 0x0000004004078812 */ /* 0x000fe400078ec0ff */
[----:B------:R-:W-:Y:S02]  /*12a60*/  @P2 LOP3.LUT R22, R22, 0x8000, RZ, 0xfc, !PT ;  /* 0x0000800016162812 */ /* 0x000fe400078efcff */
[----:B------:R-:W-:Y:S02]  /*12a70*/  @!P0 SHF.R.U32.HI R7, RZ, 0x2, R7 ;  /* 0x00000002ff078819 */ /* 0x000fe40000011607 */
[C---:B------:R-:W-:Y:S02]  /*12a80*/  LOP3.LUT P2, RZ, R22.reuse, 0x800000, RZ, 0xc0, !PT ;  /* 0x0080000016ff7812 */ /* 0x040fe4000784c0ff */
[----:B------:R-:W-:-:S04]  /*12a90*/  LOP3.LUT R22, R22, 0xffffbfff, RZ, 0xc0, !PT ;  /* 0xffffbfff16167812 */ /* 0x000fc800078ec0ff */
[----:B------:R-:W-:Y:S02]  /*12aa0*/  @P1 LOP3.LUT R22, R22, 0x4000, RZ, 0xfc, !PT ;  /* 0x0000400016161812 */ /* 0x000fe400078efcff */
[----:B------:R-:W-:Y:S02]  /*12ab0*/  @!P0 ISETP.NE.U32.AND P1, PT, R7, RZ, PT ;  /* 0x000000ff0700820c */ /* 0x000fe40003f25070 */
[----:B------:R-:W-:Y:S02]  /*12ac0*/  @!P0 LOP3.LUT R7, R5, 0x80, RZ, 0xc0, !PT ;  /* 0x0000008005078812 */ /* 0x000fe400078ec0ff */
[----:B------:R-:W-:Y:S02]  /*12ad0*/  LOP3.LUT R22, R22, 0xfffbffff, RZ, 0xc0, !PT ;  /* 0xfffbffff16167812 */ /* 0x000fe400078ec0ff */
        /* <DEDUP_REMOVED lines=11> */
[----:B------:R-:W-:-:S07]  /*12b90*/  @!P6 SHF.R.U32.HI R7, RZ, 0x3, R7 ;  /* 0x00000003ff07e819 */ /* 0x000fce0000011607 */
[----:B------:R-:W-:Y:S02]  /*12ba0*/  @P0 LOP3.LUT R22, R22, 0x100000, RZ, 0xfc, !PT ;  /* 0x0010000016160812 */ /* 0x000fe400078efcff */
[----:B------:R-:W-:Y:S02]  /*12bb0*/  @!P6 ISETP.NE.U32.AND P0, PT, R7, RZ, PT ;  /* 0x000000ff0700e20c */ /* 0x000fe40003f05070 */
[----:B------:R-:W-:-:S11]  /*12bc0*/  LOP3.LUT R22, R22, 0xfff7ffff, RZ, 0xc0, !PT ;  /* 0xfff7ffff16167812 */ /* 0x000fd600078ec0ff */
[----:B------:R-:W-:-:S07]  /*12bd0*/  @P0 LOP3.LUT R22, R22, 0x80000, RZ, 0xfc, !PT ;  /* 0x0008000016160812 */ /* 0x000fce00078efcff */
[----:B------:R-:W-:Y:S05]  /*12be0*/  WARPSYNC.COLLECTIVE R15, `(.L_x_4372) ;  /* 0x000000000f087348 */ /* 0x000fea0003c00000 */
[----:B------:R0:W1:Y:S02]  /*12bf0*/  SHFL.IDX P6, R14, R13, R12, R11 ;  /* 0x0000000c0d0e7389 */ /* 0x00006400000c000b */
[----:B01----:R-:W-:Y:S01]  /*12c00*/  ENDCOLLECTIVE ;  /* 0x000000000000791b */ /* 0x003fe20003800000 */
.L_x_4372:
[----:B------:R-:W-:Y:S05]  /*12c10*/  BSYNC B0 ;  /* 0x0000000000007941 */ /* 0x000fea0003800000 */
.L_x_4371:
[----:B------:R-:W-:Y:S01]  /*12c20*/  IMAD.MOV.U32 R13, RZ, RZ, R0 ;  /* 0x000000ffff0d7224 */ /* 0x000fe200078e0000 */
[----:B------:R-:W-:Y:S01]  /*12c30*/  LOP3.LUT R22, R22, 0xbfffffff, RZ, 0xc0, !PT ;  /* 0xbfffffff16167812 */ /* 0x000fe200078ec0ff */
[----:B------:R-:W-:Y:S02]  /*12c40*/  IMAD.MOV.U32 R12, RZ, RZ, RZ ;  /* 0x000000ffff0c7224 */ /* 0x000fe400078e00ff */
[----:B------:R-:W-:Y:S01]  /*12c50*/  IMAD.MOV.U32 R11, RZ, RZ, 0x181f ;  /* 0x0000181fff0b7424 */ /* 0x000fe200078e00ff */
[----:B------:R-:W-:Y:S01]  /*12c60*/  @P2 LOP3.LUT R22, R22, 0x40000000, RZ, 0xfc, !PT ;  /* 0x4000000016162812 */ /* 0x000fe200078efcff */
[----:B------:R-:W-:Y:S02]  /*12c70*/  IMAD.MOV.U32 R15, RZ, RZ, -0x1 ;  /* 0xffffffffff0f7424 */ /* 0x000fe400078e00ff */
[----:B------:R-:W-:Y:S01]  /*12c80*/  IMAD.MOV.U32 R2, RZ, RZ, R14 ;  /* 0x000000ffff027224 */ /* 0x000fe200078e000e */
[----:B------:R-:W-:-:S13]  /*12c90*/  LOP3.LUT P2, RZ, R22, 0x100, RZ, 0xc0, !PT ;  /* 0x0000010016ff7812 */ /* 0x000fda000784c0ff */
[----:B------:R-:W-:Y:S05]  /*12ca0*/  WARPSYNC.COLLECTIVE R15, `(.L_x_4373) ;  /* 0x000000000f087348 */ /* 0x000fea0003c00000 */
[----:B------:R0:W1:Y:S02]  /*12cb0*/  SHFL.IDX P6, R14, R13, R12, R11 ;  /* 0x0000000c0d0e7389 */ /* 0x00006400000c000b */
[----:B01----:R-:W-:Y:S01]  /*12cc0*/  ENDCOLLECTIVE ;  /* 0x000000000000791b */ /* 0x003fe20003800000 */
.L_x_4373:
[----:B------:R-:W-:-:S04]  /*12cd0*/  LOP3.LUT R22, R22, 0xdfffffff, RZ, 0xc0, !PT ;  /* 0xdfffffff16167812 */ /* 0x000fc800078ec0ff */
[----:B------:R-:W-:-:S04]  /*12ce0*/  @P1 LOP3.LUT R22, R22, 0x20000000, RZ, 0xfc, !PT ;  /* 0x2000000016161812 */ /* 0x000fc800078efcff */
[C---:B------:R-:W-:Y:S01]  /*12cf0*/  LOP3.LUT P1, RZ, R22.reuse, 0x800, RZ, 0xc0, !PT ;  /* 0x0000080016ff7812 */ /* 0x040fe2000782c0ff */
[----:B------:R-:W-:Y:S02]  /*12d00*/  IMAD.MOV.U32 R13, RZ, RZ, R6 ;  /* 0x000000ffff0d7224 */ /* 0x000fe400078e0006 */
[----:B------:R-:W-:Y:S01]  /*12d10*/  IMAD.MOV.U32 R12, RZ, RZ, 0x1 ;  /* 0x00000001ff0c7424 */ /* 0x000fe200078e00ff */
[C---:B------:R-:W-:Y:S01]  /*12d20*/  LOP3.LUT P6, RZ, R22.reuse, 0x4000, RZ, 0xc0, !PT ;  /* 0x0000400016ff7812 */ /* 0x040fe200078cc0ff */
[----:B------:R-:W-:Y:S01]  /*12d30*/  IMAD.MOV.U32 R3, RZ, RZ, R14 ;  /* 0x000000ffff037224 */ /* 0x000fe200078e000e */
[----:B------:R-:W-:-:S04]  /*12d40*/  LOP3.LUT R22, R22, 0xefffffff, RZ, 0xc0, !PT ;  /* 0xefffffff16167812 */ /* 0x000fc800078ec0ff */
[----:B------:R-:W-:-:S05]  /*12d50*/  @!P2 LEA R3, P0, R8, R3, 0x1 ;  /* 0x000000030803a211 */ /* 0x000fca00078008ff */
[----:B------:R-:W-:Y:S02]  /*12d60*/  @!P2 IMAD.X R2, RZ, RZ, R2, P0 ;  /* 0x000000ffff02a224 */ /* 0x000fe400000e0602 */
[----:B------:R-:W-:-:S04]  /*12d70*/  @P6 LOP3.LUT R22, R22, 0x10000000, RZ, 0xfc, !PT ;  /* 0x1000000016166812 */ /* 0x000fc800078efcff */
[C---:B------:R-:W-:Y:S02]  /*12d80*/  LOP3.LUT P0, RZ, R22.reuse, 0x100, RZ, 0xc0, !PT ;  /* 0x0000010016ff7812 */ /* 0x040fe4000780c0ff */
[C---:B------:R-:W-:Y:S02]  /*12d90*/  LOP3.LUT P6, RZ, R22.reuse, 0x8000, RZ, 0xc0, !PT ;  /* 0x0000800016ff7812 */ /* 0x040fe400078cc0ff */
[----:B------:R-:W-:-:S09]  /*12da0*/  LOP3.LUT P2, RZ, R22, 0x40000000, RZ, 0xc0, !PT ;  /* 0x4000000016ff7812 */ /* 0x000fd2000784c0ff */
[----:B------:R-:W-:-:S04]  /*12db0*/  @!P0 LOP3.LUT R3, R3, R2, RZ, 0x3c, !PT ;  /* 0x0000000203038212 */ /* 0x000fc800078e3cff */
[----:B------:R-:W-:-:S04]  /*12dc0*/  @!P0 LOP3.LUT R2, R3, R2, RZ, 0x3c, !PT ;  /* 0x0000000203028212 */ /* 0x000fc800078e3cff */
[----:B------:R-:W-:-:S05]  /*12dd0*/  @!P0 LOP3.LUT R3, R3, R2, RZ, 0x3c, !PT ;  /* 0x0000000203038212 */ /* 0x000fca00078e3cff */
[----:B------:R-:W-:Y:S01]  /*12de0*/  @!PT LDS RZ, [RZ] ;  /* 0x00000000fffff984 */ /* 0x000fe20000000800 */
[----:B------:R-:W-:Y:S01]  /*12df0*/  @!PT LDS RZ, [RZ] ;  /* 0x00000000fffff984 */ /* 0x000fe20000000800 */
[----:B------:R-:W-:Y:S01]  /*12e00*/  @!PT LDS RZ, [RZ] ;  /* 0x00000000fffff984 */ /* 0x000fe20000000800 */
[----:B------:R0:W-:Y:S01]  /*12e10*/  @!P0 LDGSTS.E.BYPASS.LTC128B.128 [R25+0x26400], desc[UR44][R2.64], !P1 ;  /* 0x2640000002198fae */ /* 0x0001e2000c901d6c */
[C---:B------:R-:W-:Y:S02]  /*12e20*/  LOP3.LUT P1, RZ, R22.reuse, 0x20000000, RZ, 0xc0, !PT ;  /* 0x2000000016ff7812 */ /* 0x040fe4000782c0ff */
[----:B------:R-:W-:Y:S01]  /*12e30*/  LOP3.LUT R22, R22, 0xfbffffff, RZ, 0xc0, !PT ;  /* 0xfbffffff16167812 */ /* 0x000fe200078ec0ff */
[----:B------:R0:W-:Y:S03]  /*12e40*/  @!P0 LDGSTS.E.BYPASS.LTC128B.128 [R25+0x28400], desc[UR44][R2.64+0x80], !P5 ;  /* 0x2840008002198fae */ /* 0x0001e6000e901d6c */
[----:B------:R-:W-:Y:S01]  /*12e50*/  @P5 LOP3.LUT R22, R22, 0x4000000, RZ, 0xfc, !PT ;  /* 0x0400000016165812 */ /* 0x000fe200078efcff */
[----:B------:R0:W-:Y:S03]  /*12e60*/  @!P0 LDGSTS.E.BYPASS.LTC128B.128 [R25+0x2a400], desc[UR44][R2.64+0x100], !P4 ;  /* 0x2a40010002198fae */ /* 0x0001e6000e101d6c */
[C---:B------:R-:W-:Y:S01]  /*12e70*/  LOP3.LUT P5, RZ, R22.reuse, 0x800, RZ, 0xc0, !PT ;  /* 0x0000080016ff7812 */ /* 0x040fe200078ac0ff */
[----:B------:R0:W-:Y:S01]  /*12e80*/  @!P0 LDGSTS.E.BYPASS.LTC128B.128 [R25+0x2c400], desc[UR44][R2.64+0x180], !P3 ;  /* 0x2c40018002198fae */ /* 0x0001e2000d901d6c */
[----:B------:R-:W-:-:S03]  /*12e90*/  LOP3.LUT R22, R22, 0xf7ffffff, RZ, 0xc0, !PT ;  /* 0xf7ffffff16167812 */ /* 0x000fc600078ec0ff */
[----:B------:R0:W-:Y:S04]  /*12ea0*/  @!P0 LDGSTS.E.BYPASS.LTC128B.128 [R25+0x2e400], desc[UR44][R2.64+0x200], !P2 ;  /* 0x2e40020002198fae */ /* 0x0001e8000d101d6c */
[----:B------:R0:W-:Y:S04]  /*12eb0*/  @!P0 LDGSTS.E.BYPASS.LTC128B.128 [R25+0x30400], desc[UR44][R2.64+0x280], !P1 ;  /* 0x3040028002198fae */ /* 0x0001e8000c901d6c */
[----:B------:R-:W-:Y:S01]  /*12ec0*/  @P5 LOP3.LUT R22, R22, 0x8000000, RZ, 0xfc, !PT ;  /* 0x0800000016165812 */ /* 0x000fe200078efcff */
[----:B------:R0:W-:Y:S03]  /*12ed0*/  @!P0 LDGSTS.E.BYPASS.LTC128B.128 [R25+0x32400], desc[UR44][R2.64+0x300], P6 ;  /* 0x3240030002198fae */ /* 0x0001e6000b101d6c */
[----:B------:R-:W-:-:S02]  /*12ee0*/  LOP3.LUT P6, RZ, R22, 0x10000000, RZ, 0xc0, !PT ;  /* 0x1000000016ff7812 */ /* 0x000fc400078cc0ff */
[----:B------:R-:W-:-:S11]  /*12ef0*/  LOP3.LUT P5, RZ, R22, 0x80, RZ, 0xc0, !PT ;  /* 0x0000008016ff7812 */ /* 0x000fd600078ac0ff */
[----:B------:R0:W-:Y:S02]  /*12f00*/  @!P0 LDGSTS.E.BYPASS.LTC128B.128 [R25+0x34400], desc[UR44][R2.64+0x380], P6 ;  /* 0x3440038002198fae */ /* 0x0001e4000b101d6c */
[----:B0-----:R-:W-:Y:S05]  /*12f10*/  WARPSYNC.COLLECTIVE R15, `(.L_x_4374) ;  /* 0x000000000f087348 */ /* 0x001fea0003c00000 */
[----:B------:R1:W2:Y:S02]  /*12f20*/  SHFL.IDX P6, R14, R13, R12, R11 ;  /* 0x0000000c0d0e7389 */ /* 0x0002a400000c000b */
[----:B012---:R-:W-:Y:S01]  /*12f30*/  ENDCOLLECTIVE ;  /* 0x000000000000791b */ /* 0x007fe20003800000 */
.L_x_4374:
[----:B------:R-:W-:Y:S02]  /*12f40*/  IMAD.MOV.U32 R13, RZ, RZ, R0 ;  /* 0x000000ffff0d7224 */ /* 0x000fe400078e0000 */
[----:B------:R-:W-:-:S07]  /*12f50*/  IMAD.MOV.U32 R7, RZ, RZ, R14 ;  /* 0x000000ffff077224 */ /* 0x000fce00078e000e */
[----:B------:R-:W-:Y:S05]  /*12f60*/  WARPSYNC.COLLECTIVE R15, `(.L_x_4375) ;  /* 0x000000000f087348 */ /* 0x000fea0003c00000 */
[----:B------:R0:W1:Y:S02]  /*12f70*/  SHFL.IDX P6, R14, R13, R12, R11 ;  /* 0x0000000c0d0e7389 */ /* 0x00006400000c000b */
[----:B01----:R-:W-:Y:S01]  /*12f80*/  ENDCOLLECTIVE ;  /* 0x000000000000791b */ /* 0x003fe20003800000 */
.L_x_4375:
        /* <DEDUP_REMOVED lines=10> */
[----:B------:R-:W-:-:S11]  /*13030*/  LOP3.LUT P6, RZ, R22, 0x40000, RZ, 0xc0, !PT ;  /* 0x0004000016ff7812 */ /* 0x000fd600078cc0ff */
[----:B------:R-:W-:Y:S01]  /*13040*/  @!PT LDS RZ, [RZ] ;  /* 0x00000000fffff984 */ /* 0x000fe20000000800 */
[----:B------:R-:W-:Y:S01]  /*13050*/  @!PT LDS RZ, [RZ] ;  /* 0x00000000fffff984 */ /* 0x000fe20000000800 */
[----:B------:R-:W-:Y:S01]  /*13060*/  @!PT LDS RZ, [RZ] ;  /* 0x00000000fffff984 */ /* 0x000fe20000000800 */
[----:B------:R0:W-:Y:S01]  /*13070*/  @!P0 LDGSTS.E.BYPASS.LTC128B.128 [R25+0x26c00], desc[UR44][R2.64], !P5 ;  /* 0x26c0000002198fae */ /* 0x0001e2000e901d6c */
[C---:B------:R-:W-:Y:S02]  /*13080*/  LOP3.LUT P5, RZ, R22.reuse, 0x4000000, RZ, 0xc0, !PT ;  /* 0x0400000016ff7812 */ /* 0x040fe400078ac0ff */
[----:B------:R-:W-:-:S11]  /*13090*/  LOP3.LUT R22, R22, 0xff7fffff, RZ, 0xc0, !PT ;  /* 0xff7fffff16167812 */ /* 0x000fd600078ec0ff */
        /* <DEDUP_REMOVED lines=8> */
[----:B------:R0:W-:Y:S03]  /*13120*/  @!P0 LDGSTS.E.BYPASS.LTC128B.128 [R25+0x30c00], desc[UR44][R2.64+0x280], !P1 ;  /* 0x30c0028002198fae */ /* 0x0001e6000c901d6c */
[C---:B------:R-:W-:Y:S01]  /*13130*/  LOP3.LUT P5, RZ, R22.reuse, 0x40, RZ, 0xc0, !PT ;  /* 0x0000004016ff7812 */ /* 0x040fe200078ac0ff */
[----:B------:R0:W-:Y:S01]  /*13140*/  @!P0 LDGSTS.E.BYPASS.LTC128B.128 [R25+0x32c00], desc[UR44][R2.64+0x300], P6 ;  /* 0x32c0030002198fae */ /* 0x0001e2000b101d6c */
[----:B------:R-:W-:-:S13]  /*13150*/  LOP3.LUT P6, RZ, R22, 0x2000000, RZ, 0xc0, !PT ;  /* 0x0200000016ff7812 */ /* 0x000fda00078cc0ff */
[----:B------:R0:W-:Y:S02]  /*13160*/  @!P0 LDGSTS.E.BYPASS.LTC128B.128 [R25+0x34c00], desc[UR44][R2.64+0x380], P6 ;  /* 0x34c0038002198fae */ /* 0x0001e4000b101d6c */
[----:B0-----:R-:W-:Y:S05]  /*13170*/  WARPSYNC.COLLECTIVE R15, `(.L_x_4376) ;  /* 0x000000000f087348 */ /* 0x001fea0003c00000 */
[----:B------:R1:W2:Y:S02]  /*13180*/  SHFL.IDX P6, R14, R13, R12, R11 ;  /* 0x0000000c0d0e7389 */ /* 0x0002a400000c000b */
[----:B012---:R-:W-:Y:S01]  /*13190*/  ENDCOLLECTIVE ;  /* 0x000000000000791b */ /* 0x007fe20003800000 */
.L_x_4376:
[----:B------:R-:W-:Y:S02]  /*131a0*/  IMAD.MOV.U32 R13, RZ, RZ, R0 ;  /* 0x000000ffff0d7224 */ /* 0x000fe400078e0000 */
[----:B------:R-:W-:-:S07]  /*131b0*/  IMAD.MOV.U32 R7, RZ, RZ, R14 ;  /* 0x000000ffff077224 */ /* 0x000fce00078e000e */
[----:B------:R-:W-:Y:S05]  /*131c0*/  WARPSYNC.COLLECTIVE R15, `(.L_x_4377) ;  /* 0x000000000f087348 */ /* 0x000fea0003c00000 */
[----:B------:R0:W1:Y:S02]  /*131d0*/  SHFL.IDX P6, R14, R13, R12, R11 ;  /* 0x0000000c0d0e7389 */ /* 0x00006400000c000b */
[----:B01----:R-:W-:Y:S01]  /*131e0*/  ENDCOLLECTIVE ;  /* 0x000000000000791b */ /* 0x003fe20003800000 */
.L_x_4377:
        /* <DEDUP_REMOVED lines=15> */
[----:B------:R-:W-:-:S13]  /*132e0*/  LOP3.LUT P5, RZ, R22, 0x800000, RZ, 0xc0, !PT ;  /* 0x0080000016ff7812 */ /* 0x000fda00078ac0ff */
[----:B------:R0:W-:Y:S04]  /*132f0*/  @!P0 LDGSTS.E.BYPASS.LTC128B.128 [R25+0x29400], desc[UR44][R2.64+0x80], !P5 ;  /* 0x2940008002198fae */ /* 0x0001e8000e901d6c */
[----:B------:R0:W-:Y:S04]  /*13300*/  @!P0 LDGSTS.E.BYPASS.LTC128B.128 [R25+0x2b400], desc[UR44][R2.64+0x100], !P4 ;  /* 0x2b40010002198fae */ /* 0x0001e8000e101d6c */
[----:B------:R0:W-:Y:S04]  /*13310*/  @!P0 LDGSTS.E.BYPASS.LTC128B.128 [R25+0x2d400], desc[UR44][R2.64+0x180], !P3 ;  /* 0x2d40018002198fae */ /* 0x0001e8000d901d6c */
[----:B------:R0:W-:Y:S04]  /*13320*/  @!P0 LDGSTS.E.BYPASS.LTC128B.128 [R25+0x2f400], desc[UR44][R2.64+0x200], !P2 ;  /* 0x2f40020002198fae */ /* 0x0001e8000d101d6c */
[----:B------:R0:W-:Y:S04]  /*13330*/  @!P0 LDGSTS.E.BYPASS.LTC128B.128 [R25+0x31400], desc[UR44][R2.64+0x280], !P1 ;  /* 0x3140028002198fae */ /* 0x0001e8000c901d6c */
[----:B------:R0:W-:Y:S01]  /*13340*/  @!P0 LDGSTS.E.BYPASS.LTC128B.128 [R25+0x33400], desc[UR44][R2.64+0x300], P6 ;  /* 0x3340030002198fae */ /* 0x0001e2000b101d6c */
[----:B------:R-:W-:-:S13]  /*13350*/  LOP3.LUT P6, RZ, R22, 0x400000, RZ, 0xc0, !PT ;  /* 0x0040000016ff7812 */ /* 0x000fda00078cc0ff */
[----:B------:R0:W-:Y:S02]  /*13360*/  @!P0 LDGSTS.E.BYPASS.LTC128B.128 [R25+0x35400], desc[UR44][R2.64+0x380], P6 ;  /* 0x3540038002198fae */ /* 0x0001e4000b101d6c */
[----:B0-----:R-:W-:Y:S05]  /*13370*/  WARPSYNC.COLLECTIVE R15, `(.L_x_4378) ;  /* 0x000000000f087348 */ /* 0x001fea0003c00000 */
[----:B------:R1:W2:Y:S02]  /*13380*/  SHFL.IDX P6, R14, R13, R12, R11 ;  /* 0x0000000c0d0e7389 */ /* 0x0002a400000c000b */
[----:B012---:R-:W-:Y:S01]  /*13390*/  ENDCOLLECTIVE ;  /* 0x000000000000791b */ /* 0x007fe20003800000 */
.L_x_4378:
[----:B------:R-:W-:Y:S02]  /*133a0*/  IMAD.MOV.U32 R13, RZ, RZ, R0 ;  /* 0x000000ffff0d7224 */ /* 0x000fe400078e0000 */
[----:B------:R-:W-:-:S07]  /*133b0*/  IMAD.MOV.U32 R6, RZ, RZ, R14 ;  /* 0x000000ffff067224 */ /* 0x000fce00078e000e */
[----:B------:R-:W-:Y:S05]  /*133c0*/  WARPSYNC.COLLECTIVE R15, `(.L_x_4379) ;  /* 0x000000000f087348 */ /* 0x000fea0003c00000 */
[----:B------:R0:W1:Y:S02]  /*133d0*/  SHFL.IDX P6, R14, R13, R12, R11 ;  /* 0x0000000c0d0e7389 */ /* 0x00006400000c000b */
[----:B01----:R-:W-:Y:S01]  /*133e0*/  ENDCOLLECTIVE ;  /* 0x000000000000791b */ /* 0x003fe20003800000 */
.L_x_4379:
[----:B------:R-:W-:Y:S01]  /*133f0*/  IMAD.MOV.U32 R0, RZ, RZ, R14 ;  /* 0x000000ffff007224 */ /* 0x000fe200078e000e */
[----:B------:R-:W-:Y:S06]  /*13400*/  BRA `(.L_x_4380) ;  /* 0xffffffb800d87947 */ /* 0x000fec000383ffff */
.L_x_4295:
[----:B0-----:R0:W1:Y:S02]  /*13410*/  SYNCS.PHASECHK.TRANS64.TRYWAIT P0, [R23+URZ+0x38820], R0 ;  /* 0x03882000170075a7 */ /* 0x001064000800017f */
[----:B-1----:R-:W-:Y:S05]  /*13420*/  @!P0 NANOSLEEP.SYNCS 0x989680 ;  /* 0x009896800000895d */ /* 0x002fea0003900000 */
[----:B------:R-:W1:Y:S02]  /*13430*/  @!P0 SYNCS.PHASECHK.TRANS64 P0, [R23+URZ+0x38820], R0 ;  /* 0x03882000170085a7 */ /* 0x000e64000800007f */
[----:B-1----:R-:W-:Y:S05]  /*13440*/  @!P0 BRA `(.L_x_4295) ;  /* 0xfffffffc00f08947 */ /* 0x002fea000383ffff */
[----:B------:R-:W-:Y:S05]  /*13450*/  BRA `(.L_x_4381) ;  /* 0xffffffbc00747947 */ /* 0x000fea000383ffff */
.L_x_4298:
[----:B0-----:R0:W1:Y:S02]  /*13460*/  SYNCS.PHASECHK.TRANS64.TRYWAIT P0, [R30+URZ+0x38860], R0 ;  /* 0x038860001e0075a7 */ /* 0x001064000800017f */
[----:B-1----:R-:W-:Y:S05]  /*13470*/  @!P0 NANOSLEEP.SYNCS 0x989680 ;  /* 0x009896800000895d */ /* 0x002fea0003900000 */
[----:B------:R-:W1:Y:S02]  /*13480*/  @!P0 SYNCS.PHASECHK.TRANS64 P0, [R30+URZ+0x38860], R0 ;  /* 0x038860001e0085a7 */ /* 0x000e64000800007f */
[----:B-1----:R-:W-:Y:S05]  /*13490*/  @!P0 BRA `(.L_x_4298) ;  /* 0xfffffffc00f08947 */ /* 0x002fea000383ffff */
[----:B------:R-:W-:Y:S05]  /*134a0*/  BRA `(.L_x_4382) ;  /* 0xffffffbc00847947 */ /* 0x000fea000383ffff */
.L_x_4299:
        /* <DEDUP_REMOVED lines=8> */
.L_x_4384:
[----:B------:R-:W-:Y:S05]  /*13530*/  BSYNC B0 ;  /* 0x0000000000007941 */ /* 0x000fea0003800000 */
.L_x_4383:
[----:B------:R-:W0:Y:S01]  /*13540*/  S2R R7, SR_TID.X ;  /* 0x0000000000077919 */ /* 0x000e220000002100 */
[----:B------:R-:W-:Y:S01]  /*13550*/  IMAD.MOV.U32 R13, RZ, RZ, R4 ;  /* 0x000000ffff0d7224 */ /* 0x000fe200078e0004 */
[C---:B------:R-:W-:Y:S01]  /*13560*/  LOP3.LUT P5, RZ, R31.reuse, 0x2, RZ, 0xc0, !PT ;  /* 0x000000021fff7812 */ /* 0x040fe200078ac0ff */
[----:B------:R-:W-:Y:S01]  /*13570*/  IMAD.MOV.U32 R12, RZ, RZ, RZ ;  /* 0x000000ffff0c7224 */ /* 0x000fe200078e00ff */
[C---:B------:R-:W-:Y:S01]  /*13580*/  LOP3.LUT P4, RZ, R31.reuse, 0x4, RZ, 0xc0, !PT ;  /* 0x000000041fff7812 */ /* 0x040fe2000788c0ff */
[----:B------:R-:W-:Y:S01]  /*13590*/  IMAD.MOV.U32 R11, RZ, RZ, 0x181f ;  /* 0x0000181fff0b7424 */ /* 0x000fe200078e00ff */
[C---:B------:R-:W-:Y:S01]  /*135a0*/  LOP3.LUT P3, RZ, R31.reuse, 0x8, RZ, 0xc0, !PT ;  /* 0x000000081fff7812 */ /* 0x040fe2000786c0ff */
[----:B------:R-:W-:Y:S01]  /*135b0*/  IMAD.MOV.U32 R15, RZ, RZ, -0x1 ;  /* 0xffffffffff0f7424 */ /* 0x000fe200078e00ff */
[----:B------:R-:W-:Y:S01]  /*135c0*/  LOP3.LUT P2, RZ, R31, 0x10, RZ, 0xc0, !PT ;  /* 0x000000101fff7812 */ /* 0x000fe2000784c0ff */
[----:B------:R-:W-:Y:S01]  /*135d0*/  IMAD.MOV.U32 R3, RZ, RZ, R14 ;  /* 0x000000ffff037224 */ /* 0x000fe200078e000e */
[----:B------:R-:W-:Y:S01]  /*135e0*/  LOP3.LUT R22, R22, 0xffffffbf, RZ, 0xc0, !PT ;  /* 0xffffffbf16167812 */ /* 0x000fe200078ec0ff */
[----:B------:R-:W-:-:S10]  /*135f0*/  IMAD R5, R5, 0x2, R23 ;  /* 0x0000000205057824 */ /* 0x000fd400078e0217 */
[----:B0-----:R-:W-:Y:S05]  /*13600*/  WARPSYNC.COLLECTIVE R15, `(.L_x_4385) ;  /* 0x000000000f087348 */ /* 0x001fea0003c00000 */
[----:B------:R1:W2:Y:S02]  /*13610*/  SHFL.IDX P6, R14, R13, R12, R11 ;  /* 0x0000000c0d0e7389 */ /* 0x0002a400000c000b */
[----:B012---:R-:W-:Y:S01]  /*13620*/  ENDCOLLECTIVE ;  /* 0x000000000000791b */ /* 0x007fe20003800000 */
.L_x_4385:
[----:B------:R-:W-:Y:S02]  /*13630*/  IMAD.MOV.U32 R13, RZ, RZ, R6 ;  /* 0x000000ffff0d7224 */ /* 0x000fe400078e0006 */
[----:B------:R-:W-:Y:S02]  /*13640*/  IMAD.MOV.U32 R12, RZ, RZ, 0x1 ;  /* 0x00000001ff0c7424 */ /* 0x000fe400078e00ff */
[----:B------:R-:W-:Y:S02]  /*13650*/  IMAD.SHL.U32 R7, R7, 0x8, RZ ;  /* 0x0000000807077824 */ /* 0x000fe400078e00ff */
[----:B------:R-:W-:-:S03]  /*13660*/  IMAD.MOV.U32 R2, RZ, RZ, R14 ;  /* 0x000000ffff027224 */ /* 0x000fc600078e000e */
[----:B------:R-:W-:-:S05]  /*13670*/  LOP3.LUT R7, R7, 0x38, RZ, 0xc0, !PT ;  /* 0x0000003807077812 */ /* 0x000fca00078ec0ff */
[----:B------:R-:W-:Y:S01]  /*13680*/  IMAD.SHL.U32 R0, R7, 0x2, RZ ;  /* 0x0000000207007824 */ /* 0x000fe200078e00ff */
[----:B------:R-:W-:-:S04]  /*13690*/  LOP3.LUT R7, R31, 0x1, RZ, 0xc0, !PT ;  /* 0x000000011f077812 */ /* 0x000fc800078ec0ff */
[----:B------:R-:W-:Y:S02]  /*136a0*/  IADD3 R2, P0, R2, R0, RZ ;  /* 0x0000000002027210 */ /* 0x000fe40007f1e0ff */
[----:B------:R-:W-:Y:S02]  /*136b0*/  ISETP.NE.U32.AND P1, PT, R7, 0x1, PT ;  /* 0x000000010700780c */ /* 0x000fe40003f25070 */
[----:B------:R-:W-:Y:S01]  /*136c0*/  PRMT R7, R31, 0x8880, RZ ;  /* 0x000088801f077816 */ /* 0x000fe200000000ff */
        /* <DEDUP_REMOVED lines=8> */
[----:B------:R-:W-:Y:S02]  /*13750*/  ISETP.LT.OR P0, PT, R27, 0x1, !P5 ;  /* 0x000000011b00780c */ /* 0x000fe40006f01670 */
[----:B------:R-:W-:-:S11]  /*13760*/  LOP3.LUT R22, R22, 0xffffff7f, RZ, 0xc0, !PT ;  /* 0xffffff7f16167812 */ /* 0x000fd600078ec0ff */
        /* <DEDUP_REMOVED lines=10> */
[----:B------:R-:W-:-:S13]  /*13810*/  ISETP.LT.OR P6, PT, R27, 0x1, !P0 ;  /* 0x000000011b00780c */ /* 0x000fda00047c1670 */
[----:B------:R0:W-:Y:S01]  /*13820*/  LDGSTS.E.BYPASS.LTC128B.128 [R5+0xc400], desc[UR44][R2.64+0x300], !P6 ;  /* 0x0c40030002057fae */ /* 0x0001e2000f101d6c */
[----:B------:R-:W-:-:S13]  /*13830*/  ISETP.GT.AND P6, PT, R7, -0x1, PT ;  /* 0xffffffff0700780c */ /* 0x000fda0003fc4270 */
[----:B------:R-:W-:Y:S02]  /*13840*/  @P6 LOP3.LUT R22, R22, 0x80, RZ, 0xfc, !PT ;  /* 0x0000008016166812 */ /* 0x000fe400078efcff */
[----:B------:R-:W-:-:S13]  /*13850*/  ISETP.LT.OR P6, PT, R27, 0x1, P6 ;  /* 0x000000011b00780c */ /* 0x000fda00037c1670 */
[----:B------:R0:W-:Y:S02]  /*13860*/  LDGSTS.E.BYPASS.LTC128B.128 [R5+0xe400], desc[UR44][R2.64+0x380], !P6 ;  /* 0x0e40038002057fae */ /* 0x0001e4000f101d6c */
[----:B0-----:R-:W-:Y:S05]  /*13870*/  WARPSYNC.COLLECTIVE R15, `(.L_x_4386) ;  /* 0x000000000f087348 */ /* 0x001fea0003c00000 */
[----:B------:R1:W2:Y:S02]  /*13880*/  SHFL.IDX P6, R14, R13, R12, R11 ;  /* 0x0000000c0d0e7389 */ /* 0x0002a400000c000b */
[----:B012---:R-:W-:Y:S01]  /*13890*/  ENDCOLLECTIVE ;  /* 0x000000000000791b */ /* 0x007fe20003800000 */
.L_x_4386:
[----:B------:R-:W-:Y:S02]  /*138a0*/  IMAD.MOV.U32 R13, RZ, RZ, R4 ;  /* 0x000000ffff0d7224 */ /* 0x000fe400078e0004 */
[----:B------:R-:W-:-:S07]  /*138b0*/  IMAD.MOV.U32 R3, RZ, RZ, R14 ;  /* 0x000000ffff037224 */ /* 0x000fce00078e000e */
[----:B------:R-:W-:Y:S05]  /*138c0*/  WARPSYNC.COLLECTIVE R15, `(.L_x_4387) ;  /* 0x000000000f087348 */ /* 0x000fea0003c00000 */
[----:B------:R0:W1:Y:S02]  /*138d0*/  SHFL.IDX P6, R14, R13, R12, R11 ;  /* 0x0000000c0d0e7389 */ /* 0x00006400000c000b */
[----:B01----:R-:W-:Y:S01]  /*138e0*/  ENDCOLLECTIVE ;  /* 0x000000000000791b */ /* 0x003fe20003800000 */
.L_x_4387:
        /* <DEDUP_REMOVED lines=29> */
.L_x_4388:
[----:B------:R-:W-:Y:S01]  /*13ac0*/  IMAD.MOV.U32 R13, RZ, RZ, R4 ;  /* 0x000000ffff0d7224 */ /* 0x000fe200078e0004 */
[----:B------:R-:W-:-:S07]  /*13ad0*/  MOV R7, R14 ;  /* 0x0000000e00077202 */ /* 0x000fce0000000f00 */
[----:B------:R-:W-:Y:S05]  /*13ae0*/  WARPSYNC.COLLECTIVE R15, `(.L_x_4389) ;  /* 0x000000000f087348 */ /* 0x000fea0003c00000 */
[----:B------:R0:W1:Y:S02]  /*13af0*/  SHFL.IDX P6, R14, R13, R12, R11 ;  /* 0x0000000c0d0e7389 */ /* 0x00006400000c000b */
[----:B01----:R-:W-:Y:S01]  /*13b00*/  ENDCOLLECTIVE ;  /* 0x000000000000791b */ /* 0x003fe20003800000 */
.L_x_4389:
        /* <DEDUP_REMOVED lines=29> */
.L_x_4390:
[----:B------:R-:W-:Y:S02]  /*13ce0*/  IMAD.MOV.U32 R13, RZ, RZ, R4 ;  /* 0x000000ffff0d7224 */ /* 0x000fe400078e0004 */
[----:B------:R-:W-:-:S07]  /*13cf0*/  IMAD.MOV.U32 R6, RZ, RZ, R14 ;  /* 0x000000ffff067224 */ /* 0x000fce00078e000e */
[----:B------:R-:W-:Y:S05]  /*13d00*/  WARPSYNC.COLLECTIVE R15, `(.L_x_4391) ;  /* 0x000000000f087348 */ /* 0x000fea0003c00000 */
[----:B------:R0:W1:Y:S02]  /*13d10*/  SHFL.IDX P6, R14, R13, R12, R11 ;  /* 0x0000000c0d0e7389 */ /* 0x00006400000c000b */
[----:B01----:R-:W-:Y:S01]  /*13d20*/  ENDCOLLECTIVE ;  /* 0x000000000000791b */ /* 0x003fe20003800000 */
.L_x_4391:
[----:B------:R-:W-:Y:S01]  /*13d30*/  IMAD.MOV.U32 R2, RZ, RZ, R14 ;  /* 0x000000ffff027224 */ /* 0x000fe200078e000e */
[----:B------:R-:W-:Y:S06]  /*13d40*/  BRA `(.L_x_4392) ;  /* 0xffffffbc00187947 */ /* 0x000fec000383ffff */
.L_x_4306:
[----:B0-----:R0:W1:Y:S02]  /*13d50*/  SYNCS.PHASECHK.TRANS64.TRYWAIT P0, [R6+URZ+0x38840], R17 ;  /* 0x03884011060075a7 */ /* 0x001064000800017f */
[----:B-1----:R-:W-:Y:S05]  /*13d60*/  @!P0 NANOSLEEP.SYNCS 0x989680 ;  /* 0x009896800000895d */ /* 0x002fea0003900000 */
[----:B------:R-:W1:Y:S02]  /*13d70*/  @!P0 SYNCS.PHASECHK.TRANS64 P0, [R6+URZ+0x38840], R17 ;  /* 0x03884011060085a7 */ /* 0x000e64000800007f */
[----:B-1----:R-:W-:Y:S05]  /*13d80*/  @!P0 BRA `(.L_x_4306) ;  /* 0xfffffffc00f08947 */ /* 0x002fea000383ffff */
[----:B------:R-:W-:Y:S05]  /*13d90*/  BRA `(.L_x_4393) ;  /* 0xffffffc000b07947 */ /* 0x000fea000383ffff */
.L_x_4307:
        /* <DEDUP_REMOVED lines=8> */
.L_x_4395:
[----:B------:R-:W-:Y:S05]  /*13e20*/  BSYNC B1 ;  /* 0x0000000000017941 */ /* 0x000fea0003800000 */
.L_x_4394:
        /* <DEDUP_REMOVED lines=9> */
.L_x_4396:
[----:B------:R-:W-:Y:S02]  /*13ec0*/  IMAD.MOV.U32 R13, RZ, RZ, R27 ;  /* 0x000000ffff0d7224 */ /* 0x000fe400078e001b */
[----:B------:R-:W-:Y:S02]  /*13ed0*/  IMAD.MOV.U32 R12, RZ, RZ, 0x1 ;  /* 0x00000001ff0c7424 */ /* 0x000fe400078e00ff */
[----:B------:R-:W-:-:S07]  /*13ee0*/  IMAD.MOV.U32 R2, RZ, RZ, R14 ;  /* 0x000000ffff027224 */ /* 0x000fce00078e000e */
[----:B------:R-:W-:Y:S05]  /*13ef0*/  WARPSYNC.COLLECTIVE R15, `(.L_x_4397) ;  /* 0x000000000f087348 */ /* 0x000fea0003c00000 */
[----:B------:R0:W1:Y:S02]  /*13f00*/  SHFL.IDX P6, R14, R13, R12, R11 ;  /* 0x0000000c0d0e7389 */ /* 0x00006400000c000b */
[----:B01----:R-:W-:Y:S01]  /*13f10*/  ENDCOLLECTIVE ;  /* 0x000000000000791b */ /* 0x003fe20003800000 */
.L_x_4397:
        /* <DEDUP_REMOVED lines=11> */
.L_x_4398:
[----:B------:R-:W-:Y:S02]  /*13fd0*/  IMAD.MOV.U32 R13, RZ, RZ, R27 ;  /* 0x000000ffff0d7224 */ /* 0x000fe400078e001b */
[----:B------:R-:W-:Y:S02]  /*13fe0*/  IMAD.MOV.U32 R12, RZ, RZ, 0x2 ;  /* 0x00000002ff0c7424 */ /* 0x000fe400078e00ff */
[----:B------:R-:W-:-:S07]  /*13ff0*/  IMAD.MOV.U32 R2, RZ, RZ, R14 ;  /* 0x000000ffff027224 */ /* 0x000fce00078e000e */
[----:B------:R-:W-:Y:S05]  /*14000*/  WARPSYNC.COLLECTIVE R15, `(.L_x_4399) ;  /* 0x000000000f087348 */ /* 0x000fea0003c00000 */
[----:B------:R0:W1:Y:S02]  /*14010*/  SHFL.IDX P6, R14, R13, R12, R11 ;  /* 0x0000000c0d0e7389 */ /* 0x00006400000c000b */
[----:B01----:R-:W-:Y:S01]  /*14020*/  ENDCOLLECTIVE ;  /* 0x000000000000791b */ /* 0x003fe20003800000 */
.L_x_4399:
        /* <DEDUP_REMOVED lines=11> */
.L_x_4400:
[----:B------:R-:W-:Y:S02]  /*140e0*/  IMAD.MOV.U32 R13, RZ, RZ, R27 ;  /* 0x000000ffff0d7224 */ /* 0x000fe400078e001b */
[----:B------:R-:W-:Y:S02]  /*140f0*/  IMAD.MOV.U32 R12, RZ, RZ, 0x3 ;  /* 0x00000003ff0c7424 */ /* 0x000fe400078e00ff */
[----:B------:R-:W-:-:S07]  /*14100*/  IMAD.MOV.U32 R2, RZ, RZ, R14 ;  /* 0x000000ffff027224 */ /* 0x000fce00078e000e */
[----:B------:R-:W-:Y:S05]  /*14110*/  WARPSYNC.COLLECTIVE R15, `(.L_x_4401) ;  /* 0x000000000f087348 */ /* 0x000fea0003c00000 */
[----:B------:R0:W1:Y:S02]  /*14120*/  SHFL.IDX P6, R14, R13, R12, R11 ;  /* 0x0000000c0d0e7389 */ /* 0x00006400000c000b */
[----:B01----:R-:W-:Y:S01]  /*14130*/  ENDCOLLECTIVE ;  /* 0x000000000000791b */ /* 0x003fe20003800000 */
.L_x_4401:
        /* <DEDUP_REMOVED lines=11> */
.L_x_4402:
[----:B------:R-:W-:Y:S01]  /*141f0*/  IMAD.MOV.U32 R2, RZ, RZ, R14 ;  /* 0x000000ffff027224 */ /* 0x000fe200078e000e */
[----:B------:R-:W-:Y:S06]  /*14200*/  BRA `(.L_x_4403) ;  /* 0xffffffc000407947 */ /* 0x000fec000383ffff */
.L_x_4312:
[----:B---3--:R3:W4:Y:S02]  /*14210*/  SYNCS.PHASECHK.TRANS64.TRYWAIT P0, [R6+URZ+0x38860], R17 ;  /* 0x03886011060075a7 */ /* 0x008724000800017f */
[----:B----4-:R-:W-:Y:S05]  /*14220*/  @!P0 NANOSLEEP.SYNCS 0x989680 ;  /* 0x009896800000895d */ /* 0x010fea0003900000 */
[----:B------:R-:W4:Y:S02]  /*14230*/  @!P0 SYNCS.PHASECHK.TRANS64 P0, [R6+URZ+0x38860], R17 ;  /* 0x03886011060085a7 */ /* 0x000f24000800007f */
[----:B----4-:R-:W-:Y:S05]  /*14240*/  @!P0 BRA `(.L_x_4312) ;  /* 0xfffffffc00f08947 */ /* 0x010fea000383ffff */
[----:B------:R-:W-:Y:S05]  /*14250*/  BRA `(.L_x_4404) ;  /* 0xffffffc000907947 */ /* 0x000fea000383ffff */
.L_x_4313:
        /* <DEDUP_REMOVED lines=8> */
.L_x_4406:
[----:B------:R-:W-:Y:S05]  /*142e0*/  BSYNC B1 ;  /* 0x0000000000017941 */ /* 0x000fea0003800000 */
.L_x_4405:
[----:B------:R-:W-:Y:S01]  /*142f0*/  IMAD.MOV.U32 R13, RZ, RZ, R9 ;  /* 0x000000ffff0d7224 */ /* 0x000fe200078e0009 */
[C---:B------:R-:W-:Y:S01]  /*14300*/  LOP3.LUT P2, RZ, R22.reuse, 0x200, RZ, 0xc0, !PT ;  /* 0x0000020016ff7812 */ /* 0x040fe2000784c0ff */
[----:B------:R-:W-:Y:S01]  /*14310*/  IMAD.MOV.U32 R12, RZ, RZ, RZ ;  /* 0x000000ffff0c7224 */ /* 0x000fe200078e00ff */
[C---:B------:R-:W-:Y:S01]  /*14320*/  LOP3.LUT P1, RZ, R22.reuse, 0x20, RZ, 0xc0, !PT ;  /* 0x0000002016ff7812 */ /* 0x040fe2000782c0ff */
[----:B------:R-:W-:Y:S01]  /*14330*/  IMAD.MOV.U32 R11, RZ, RZ, 0x181f ;  /* 0x0000181fff0b7424 */ /* 0x000fe200078e00ff */
[----:B------:R-:W-:Y:S01]  /*14340*/  LOP3.LUT R22, R22, 0xffbfffff, RZ, 0xc0, !PT ;  /* 0xffbfffff16167812 */ /* 0x000fe200078ec0ff */
[----:B------:R-:W-:Y:S02]  /*14350*/  IMAD.MOV.U32 R15, RZ, RZ, -0x1 ;  /* 0xffffffffff0f7424 */ /* 0x000fe400078e00ff */
[----:B------:R-:W-:Y:S01]  /*14360*/  IMAD.MOV.U32 R3, RZ, RZ, R14 ;  /* 0x000000ffff037224 */ /* 0x000fe200078e000e */
[----:B------:R-:W-:Y:S01]  /*14370*/  @P3 LOP3.LUT R22, R22, 0x400000, RZ, 0xfc, !PT ;  /* 0x0040000016163812 */ /* 0x000fe200078efcff */
[----:B------:R-:W-:-:S07]  /*14380*/  IMAD R17, R17, 0x2, R23 ;  /* 0x0000000211117824 */ /* 0x000fce00078e0217 */
[----:B------:R-:W-:Y:S05]  /*14390*/  WARPSYNC.COLLECTIVE R15, `(.L_x_4407) ;  /* 0x000000000f087348 */ /* 0x000fea0003c00000 */
[----:B------:R0:W1:Y:S02]  /*143a0*/  SHFL.IDX P6, R14, R13, R12, R11 ;  /* 0x0000000c0d0e7389 */ /* 0x00006400000c000b */
[----:B01----:R-:W-:Y:S01]  /*143b0*/  ENDCOLLECTIVE ;  /* 0x000000000000791b */ /* 0x003fe20003800000 */
.L_x_4407:
        /* <DEDUP_REMOVED lines=17> */
.L_x_4408:
        /* <DEDUP_REMOVED lines=16> */
.L_x_4409:
        /* <DEDUP_REMOVED lines=19> */
.L_x_4410:
        /* <DEDUP_REMOVED lines=14> */
.L_x_4411:
        /* <DEDUP_REMOVED lines=16> */
.L_x_4412:
        /* <DEDUP_REMOVED lines=14> */
.L_x_4413:
[----:B------:R-:W-:Y:S05]  /*149c0*/  BRA `(.L_x_4414) ;  /* 0xffffffbc00fc7947 */ /* 0x000fea000383ffff */
.L_x_4321:
        /* <DEDUP_REMOVED lines=8> */
.L_x_4416:
[----:B------:R-:W-:Y:S05]  /*14a50*/  BSYNC B0 ;  /* 0x0000000000007941 */ /* 0x000fea0003800000 */
.L_x_4415:
        /* <DEDUP_REMOVED lines=9> */
.L_x_4417:
        /* <DEDUP_REMOVED lines=18> */
.L_x_4418:
[----:B------:R-:W-:Y:S01]  /*14c10*/  IMAD.MOV.U32 R12, RZ, RZ, 0x2 ;  /* 0x00000002ff0c7424 */ /* 0x000fe200078e00ff */
[----:B------:R-:W-:-:S05]  /*14c20*/  SEL R6, R14, RZ, P1 ;  /* 0x000000ff0e067207 */ /* 0x000fca0000800000 */
[----:B------:R-:W-:-:S04]  /*14c30*/  IMAD.IADD R6, R5, 0x1, R6 ;  /* 0x0000000105067824 */ /* 0x000fc800078e0206 */
[----:B------:R-:W-:-:S07]  /*14c40*/  IMAD.MOV.U32 R13, RZ, RZ, R6 ;  /* 0x000000ffff0d7224 */ /* 0x000fce00078e0006 */
[----:B------:R-:W-:Y:S05]  /*14c50*/  WARPSYNC.COLLECTIVE R15, `(.L_x_4419) ;  /* 0x000000000f087348 */ /* 0x000fea0003c00000 */
[----:B------:R0:W1:Y:S02]  /*14c60*/  SHFL.UP P6, R14, R13, R12, R11 ;  /* 0x0400000c0d0e7389 */ /* 0x00006400000c000b */
[----:B01----:R-:W-:Y:S01]  /*14c70*/  ENDCOLLECTIVE ;  /* 0x000000000000791b */ /* 0x003fe20003800000 */
.L_x_4419:
[----:B------:R-:W-:Y:S01]  /*14c80*/  IMAD.MOV.U32 R12, RZ, RZ, 0x4 ;  /* 0x00000004ff0c7424 */ /* 0x000fe200078e00ff */
[----:B------:R-:W-:-:S05]  /*14c90*/  SEL R7, R14, RZ, P2 ;  /* 0x000000ff0e077207 */ /* 0x000fca0001000000 */
[----:B------:R-:W-:-:S04]  /*14ca0*/  IMAD.IADD R7, R6, 0x1, R7 ;  /* 0x0000000106077824 */ /* 0x000fc800078e0207 */
[----:B------:R-:W-:-:S07]  /*14cb0*/  IMAD.MOV.U32 R13, RZ, RZ, R7 ;  /* 0x000000ffff0d7224 */ /* 0x000fce00078e0007 */
[----:B------:R-:W-:Y:S05]  /*14cc0*/  WARPSYNC.COLLECTIVE R15, `(.L_x_4420) ;  /* 0x000000000f087348 */ /* 0x000fea0003c00000 */
[----:B------:R0:W1:Y:S02]  /*14cd0*/  SHFL.UP P6, R14, R13, R12, R11 ;  /* 0x0400000c0d0e7389 */ /* 0x00006400000c000b */
[----:B01----:R-:W-:Y:S01]  /*14ce0*/  ENDCOLLECTIVE ;  /* 0x000000000000791b */ /* 0x003fe20003800000 */
.L_x_4420:
[----:B------:R-:W-:Y:S01]  /*14cf0*/  IMAD.MOV.U32 R12, RZ, RZ, 0x8 ;  /* 0x00000008ff0c7424 */ /* 0x000fe200078e00ff */
[----:B------:R-:W-:-:S05]  /*14d00*/  SEL R2, R14, RZ, P3 ;  /* 0x000000ff0e027207 */ /* 0x000fca0001800000 */
[----:B------:R-:W-:-:S04]  /*14d10*/  IMAD.IADD R2, R7, 0x1, R2 ;  /* 0x0000000107027824 */ /* 0x000fc800078e0202 */
[----:B------:R-:W-:-:S07]  /*14d20*/  IMAD.MOV.U32 R13, RZ, RZ, R2 ;  /* 0x000000ffff0d7224 */ /* 0x000fce00078e0002 */
[----:B------:R-:W-:Y:S05]  /*14d30*/  WARPSYNC.COLLECTIVE R15, `(.L_x_4421) ;  /* 0x000000000f087348 */ /* 0x000fea0003c00000 */
[----:B------:R0:W1:Y:S02]  /*14d40*/  SHFL.UP P6, R14, R13, R12, R11 ;  /* 0x0400000c0d0e7389 */ /* 0x00006400000c000b */
[----:B01----:R-:W-:Y:S01]  /*14d50*/  ENDCOLLECTIVE ;  /* 0x000000000000791b */ /* 0x003fe20003800000 */
.L_x_4421:
[----:B------:R-:W-:Y:S01]  /*14d60*/  IMAD.MOV.U32 R12, RZ, RZ, 0x10 ;  /* 0x00000010ff0c7424 */ /* 0x000fe200078e00ff */
[----:B------:R-:W-:-:S05]  /*14d70*/  SEL R3, R14, RZ, P4 ;  /* 0x000000ff0e037207 */ /* 0x000fca0002000000 */
[----:B------:R-:W-:-:S04]  /*14d80*/  IMAD.IADD R3, R2, 0x1, R3 ;  /* 0x0000000102037824 */ /* 0x000fc800078e0203 */
[----:B------:R-:W-:-:S07]  /*14d90*/  IMAD.MOV.U32 R13, RZ, RZ, R3 ;  /* 0x000000ffff0d7224 */ /* 0x000fce00078e0003 */
[----:B------:R-:W-:Y:S05]  /*14da0*/  WARPSYNC.COLLECTIVE R15, `(.L_x_4422) ;  /* 0x000000000f087348 */ /* 0x000fea0003c00000 */
[----:B------:R0:W1:Y:S02]  /*14db0*/  SHFL.UP P6, R14, R13, R12, R11 ;  /* 0x0400000c0d0e7389 */ /* 0x00006400000c000b */
[----:B01----:R-:W-:Y:S01]  /*14dc0*/  ENDCOLLECTIVE ;  /* 0x000000000000791b */ /* 0x003fe20003800000 */
.L_x_4422:
        /* <DEDUP_REMOVED lines=8> */
.L_x_4423:
[----:B------:R-:W-:Y:S05]  /*14e50*/  BRA `(.L_x_4424) ;  /* 0xffffffc000907947 */ /* 0x000fea000383ffff */
.L_x_4326:
        /* <DEDUP_REMOVED lines=8> */
.L_x_4426:
[----:B------:R-:W-:Y:S05]  /*14ee0*/  BSYNC B0 ;  /* 0x0000000000007941 */ /* 0x000fea0003800000 */
.L_x_4425:
        /* <DEDUP_REMOVED lines=8> */
.L_x_4427:
[----:B------:R-:W-:Y:S01]  /*14f70*/  IMAD.MOV.U32 R12, RZ, RZ, 0x4 ;  /* 0x00000004ff0c7424 */ /* 0x000fe200078e00ff */
[----:B------:R-:W-:-:S05]  /*14f80*/  SEL R2, R14, RZ, P2 ;  /* 0x000000ff0e027207 */ /* 0x000fca0001000000 */
[----:B------:R-:W-:-:S04]  /*14f90*/  IMAD.IADD R2, R13, 0x1, R2 ;  /* 0x000000010d027824 */ /* 0x000fc800078e0202 */
[----:B------:R-:W-:-:S07]  /*14fa0*/  IMAD.MOV.U32 R13, RZ, RZ, R2 ;  /* 0x000000ffff0d7224 */ /* 0x000fce00078e0002 */
[----:B------:R-:W-:Y:S05]  /*14fb0*/  WARPSYNC.COLLECTIVE R15, `(.L_x_4428) ;  /* 0x000000000f087348 */ /* 0x000fea0003c00000 */
[----:B------:R0:W1:Y:S02]  /*14fc0*/  SHFL.UP P6, R14, R13, R12, R11 ;  /* 0x0400000c0d0e7389 */ /* 0x00006400000c000b */
[----:B01----:R-:W-:Y:S01]  /*14fd0*/  ENDCOLLECTIVE ;  /* 0x000000000000791b */ /* 0x003fe20003800000 */
.L_x_4428:
[----:B------:R-:W-:Y:S01]  /*14fe0*/  IMAD.MOV.U32 R12, RZ, RZ, 0x8 ;  /* 0x00000008ff0c7424 */ /* 0x000fe200078e00ff */
[----:B------:R-:W-:-:S05]  /*14ff0*/  SEL R3, R14, RZ, P3 ;  /* 0x000000ff0e037207 */ /* 0x000fca0001800000 */
[----:B------:R-:W-:-:S04]  /*15000*/  IMAD.IADD R3, R2, 0x1, R3 ;  /* 0x0000000102037824 */ /* 0x000fc800078e0203 */
[----:B------:R-:W-:-:S07]  /*15010*/  IMAD.MOV.U32 R13, RZ, RZ, R3 ;  /* 0x000000ffff0d7224 */ /* 0x000fce00078e0003 */
[----:B------:R-:W-:Y:S05]  /*15020*/  WARPSYNC.COLLECTIVE R15, `(.L_x_4429) ;  /* 0x000000000f087348 */ /* 0x000fea0003c00000 */
[----:B------:R0:W1:Y:S02]  /*15030*/  SHFL.UP P6, R14, R13, R12, R11 ;  /* 0x0400000c0d0e7389 */ /* 0x00006400000c000b */
[----:B01----:R-:W-:Y:S01]  /*15040*/  ENDCOLLECTIVE ;  /* 0x000000000000791b */ /* 0x003fe20003800000 */
.L_x_4429:
[----:B------:R-:W-:Y:S01]  /*15050*/  IMAD.MOV.U32 R12, RZ, RZ, 0x10 ;  /* 0x00000010ff0c7424 */ /* 0x000fe200078e00ff */
[----:B------:R-:W-:-:S05]  /*15060*/  SEL R4, R14, RZ, P4 ;  /* 0x000000ff0e047207 */ /* 0x000fca0002000000 */
[----:B------:R-:W-:-:S04]  /*15070*/  IMAD.IADD R4, R3, 0x1, R4 ;  /* 0x0000000103047824 */ /* 0x000fc800078e0204 */
[----:B------:R-:W-:-:S07]  /*15080*/  IMAD.MOV.U32 R13, RZ, RZ, R4 ;  /* 0x000000ffff0d7224 */ /* 0x000fce00078e0004 */
[----:B------:R-:W-:Y:S05]  /*15090*/  WARPSYNC.COLLECTIVE R15, `(.L_x_4430) ;  /* 0x000000000f087348 */ /* 0x000fea0003c00000 */
[----:B------:R0:W1:Y:S02]  /*150a0*/  SHFL.UP P6, R14, R13, R12, R11 ;  /* 0x0400000c0d0e7389 */ /* 0x00006400000c000b */
[----:B01----:R-:W-:Y:S01]  /*150b0*/  ENDCOLLECTIVE ;  /* 0x000000000000791b */ /* 0x003fe20003800000 */
.L_x_4430:
        /* <DEDUP_REMOVED lines=8> */
.L_x_4431:
[----:B------:R-:W-:Y:S05]  /*15140*/  BRA `(.L_x_4432) ;  /* 0xffffffc000707947 */ /* 0x000fea000383ffff */
.L_x_4328:
[----:B------:R-:W-:Y:S01]  /*15150*/  BSSY B0, `(.L_x_4433) ;  /* 0x0000006000007945 */ /* 0x000fe20003800000 */
[----:B------:R-:W-:Y:S01]  /*15160*/  PLOP3.LUT P6, PT, P6, PT, PT, 0x8, 0x0 ;  /* 0x000000000000781c */ /* 0x000fe200037ce170 */
[----:B------:R-:W-:-:S12]  /*15170*/  IMAD.MOV.U32 R15, RZ, RZ, -0x1 ;  /* 0xffffffffff0f7424 */ /* 0x000fd800078e00ff */
[----:B01----:R-:W-:Y:S05]  /*15180*/  WARPSYNC.COLLECTIVE R15, `(.L_x_4434) ;  /* 0x000000000f087348 */ /* 0x003fea0003c00000 */
[----:B------:R-:W-:Y:S01]  /*15190*/  VOTE.ANY R14, PT, P6 ;  /* 0x00000000000e7806 */ /* 0x000fe200030e0100 */
[----:B01----:R-:W-:Y:S06]  /*151a0*/  ENDCOLLECTIVE ;  /* 0x000000000000791b */ /* 0x003fec0003800000 */
.L_x_4434:
[----:B------:R-:W-:Y:S05]  /*151b0*/  BSYNC B0 ;  /* 0x0000000000007941 */ /* 0x000fea0003800000 */
.L_x_4433:
        /* <DEDUP_REMOVED lines=9> */
.L_x_4435:
[----:B------:R-:W-:Y:S01]  /*15250*/  IMAD.MOV.U32 R5, RZ, RZ, R14 ;  /* 0x000000ffff057224 */ /* 0x000fe200078e000e */
[----:B------:R-:W-:Y:S06]  /*15260*/  BRA `(.L_x_4436) ;  /* 0xffffffc000607947 */ /* 0x000fec000383ffff */
.L_x_4330:
[----:B------:R-:W-:Y:S01]  /*15270*/  BSSY B0, `(.L_x_4437) ;  /* 0x0000007000007945 */ /* 0x000fe20003800000 */
[----:B------:R-:W-:Y:S02]  /*15280*/  IMAD.MOV.U32 R13, RZ, RZ, R2 ;  /* 0x000000ffff0d7224 */ /* 0x000fe400078e0002 */
[----:B------:R-:W-:Y:S02]  /*15290*/  IMAD.MOV.U32 R11, RZ, RZ, 0x1f ;  /* 0x0000001fff0b7424 */ /* 0x000fe400078e00ff */
[----:B------:R-:W-:-:S07]  /*152a0*/  IMAD.MOV.U32 R15, RZ, RZ, -0x1 ;  /* 0xffffffffff0f7424 */ /* 0x000fce00078e00ff */
[----:B0123--:R-:W-:Y:S05]  /*152b0*/  WARPSYNC.COLLECTIVE R15, `(.L_x_4438) ;  /* 0x000000000f087348 */ /* 0x00ffea0003c00000 */
[----:B------:R4:W0:Y:S02]  /*152c0*/  SHFL.IDX P6, R14, R13, R12, R11 ;  /* 0x0000000c0d0e7389 */ /* 0x00082400000c000b */
[----:B01234-:R-:W-:Y:S01]  /*152d0*/  ENDCOLLECTIVE ;  /* 0x000000000000791b */ /* 0x01ffe20003800000 */
.L_x_4438:
[----:B------:R-:W-:Y:S05]  /*152e0*/  BSYNC B0 ;  /* 0x0000000000007941 */ /* 0x000fea0003800000 */
.L_x_4437:
[----:B------:R-:W-:Y:S05]  /*152f0*/  BRA `(.L_x_4329) ;  /* 0xffffffc000587947 */ /* 0x000fea000383ffff */
.L_x_4334:
[----:B0-----:R0:W1:Y:S02]  /*15300*/  SYNCS.PHASECHK.TRANS64.TRYWAIT P0, [R7+URZ+0x38820], R0 ;  /* 0x03882000070075a7 */ /* 0x001064000800017f */
[----:B-1----:R-:W-:Y:S05]  /*15310*/  @!P0 NANOSLEEP.SYNCS 0x989680 ;  /* 0x009896800000895d */ /* 0x002fea0003900000 */
[----:B------:R-:W1:Y:S02]  /*15320*/  @!P0 SYNCS.PHASECHK.TRANS64 P0, [R7+URZ+0x38820], R0 ;  /* 0x03882000070085a7 */ /* 0x000e64000800007f */
[----:B-1----:R-:W-:Y:S05]  /*15330*/  @!P0 BRA `(.L_x_4334) ;  /* 0xfffffffc00f08947 */ /* 0x002fea000383ffff */
[----:B------:R-:W-:Y:S05]  /*15340*/  BRA `(.L_x_4439) ;  /* 0xffffffc400447947 */ /* 0x000fea000383ffff */
.L_x_4335:
        /* <DEDUP_REMOVED lines=11> */
.L_x_4441:
[----:B------:R-:W-:Y:S05]  /*15400*/  BSYNC B0 ;  /* 0x0000000000007941 */ /* 0x000fea0003800000 */
.L_x_4440:
[----:B------:R-:W-:Y:S05]  /*15410*/  BRA `(.L_x_4442) ;  /* 0xffffffc4002c7947 */ /* 0x000fea000383ffff */
.L_x_4338:
[----:B------:R-:W-:Y:S01]  /*15420*/  BSSY B1, `(.L_x_4443) ;  /* 0x0000006000017945 */ /* 0x000fe20003800000 */
[----:B------:R-:W-:-:S07]  /*15430*/  IMAD.MOV.U32 R15, RZ, RZ, -0x1 ;  /* 0xffffffffff0f7424 */ /* 0x000fce00078e00ff */
[----:B0-234-:R-:W-:Y:S05]  /*15440*/  WARPSYNC.COLLECTIVE R15, `(.L_x_4444) ;  /* 0x000000000f0c7348 */ /* 0x01dfea0003c00000 */
[----:B------:R-:W-:Y:S02]  /*15450*/  ELECT P6, UR62, PT ;  /* 0x00000000003e782f */ /* 0x000fe400038c0000 */
[----:B------:R-:W-:Y:S01]  /*15460*/  MOV R14, UR62 ;  /* 0x0000003e000e7c02 */ /* 0x000fe20008000f00 */
[----:B0-234-:R-:W-:Y:S10]  /*15470*/  ENDCOLLECTIVE ;  /* 0x000000000000791b */ /* 0x01dff40003800000 */
.L_x_4444:
[----:B------:R-:W-:Y:S05]  /*15480*/  BSYNC B1 ;  /* 0x0000000000017941 */ /* 0x000fea0003800000 */
.L_x_4443:
[----:B------:R-:W-:Y:S05]  /*15490*/  BRA `(.L_x_4445) ;  /* 0xffffffc400247947 */ /* 0x000fea000383ffff */
.L_x_4340:
[----:B0-----:R0:W1:Y:S02]  /*154a0*/  SYNCS.PHASECHK.TRANS64.TRYWAIT P1, [R5+URZ+0x38840], R0 ;  /* 0x03884000050075a7 */ /* 0x001064000802017f */
[----:B-1----:R-:W-:Y:S05]  /*154b0*/  @!P1 NANOSLEEP.SYNCS 0x989680 ;  /* 0x009896800000995d */ /* 0x002fea0003900000 */
[----:B------:R-:W1:Y:S02]  /*154c0*/  @!P1 SYNCS.PHASECHK.TRANS64 P1, [R5+URZ+0x38840], R0 ;  /* 0x03884000050095a7 */ /* 0x000e64000802007f */
[----:B-1----:R-:W-:Y:S05]  /*154d0*/  @!P1 BRA `(.L_x_4340) ;  /* 0xfffffffc00f09947 */ /* 0x002fea000383ffff */
[----:B------:R-:W-:Y:S05]  /*154e0*/  BRA `(.L_x_4446) ;  /* 0xffffffc400447947 */ /* 0x000fea000383ffff */
.L_x_4342:
[----:B-1----:R1:W0:Y:S02]  /*154f0*/  SYNCS.PHASECHK.TRANS64.TRYWAIT P1, [R3+URZ+0x38840], R2 ;  /* 0x03884002030075a7 */ /* 0x002224000802017f */
[----:B0-----:R-:W-:Y:S05]  /*15500*/  @!P1 NANOSLEEP.SYNCS 0x989680 ;  /* 0x009896800000995d */ /* 0x001fea0003900000 */
[----:B------:R-:W0:Y:S02]  /*15510*/  @!P1 SYNCS.PHASECHK.TRANS64 P1, [R3+URZ+0x38840], R2 ;  /* 0x03884002030095a7 */ /* 0x000e24000802007f */
[----:B0-----:R-:W-:Y:S05]  /*15520*/  @!P1 BRA `(.L_x_4342) ;  /* 0xfffffffc00f09947 */ /* 0x001fea000383ffff */
[----:B------:R-:W-:Y:S05]  /*15530*/  BRA `(.L_x_4447) ;  /* 0xffffffc400507947 */ /* 0x000fea000383ffff */
.L_x_4344:
[----:B------:R0:W0:Y:S02]  /*15540*/  SYNCS.PHASECHK.TRANS64.TRYWAIT P1, [R5+URZ+0x38860], R0 ;  /* 0x03886000050075a7 */ /* 0x000024000802017f */
[----:B0-----:R-:W-:Y:S05]  /*15550*/  @!P1 NANOSLEEP.SYNCS 0x989680 ;  /* 0x009896800000995d */ /* 0x001fea0003900000 */
[----:B------:R-:W0:Y:S02]  /*15560*/  @!P1 SYNCS.PHASECHK.TRANS64 P1, [R5+URZ+0x38860], R0 ;  /* 0x03886000050095a7 */ /* 0x000e24000802007f */
[----:B0-----:R-:W-:Y:S05]  /*15570*/  @!P1 BRA `(.L_x_4344) ;  /* 0xfffffffc00f09947 */ /* 0x001fea000383ffff */
[----:B------:R-:W-:Y:S05]  /*15580*/  BRA `(.L_x_4448) ;  /* 0xffffffc4004c7947 */ /* 0x000fea000383ffff */
.L_x_4449:
        /* <DEDUP_REMOVED lines=15> */
.L_x_15534:


//--------------------- .text._ZN7cutlass13device_kernelIN5flash11enable_sm90INS1_16FlashAttnFwdSm90INS1_25CollectiveMainloopFwdSm90ILi2EN4cute5tupleIJNS5_1CILi1EEES8_S8_EEENS6_IJNS7_ILi64EEESA_SA_EEELi512ENS_6half_tEfNS_4arch4Sm90ELb0ELb0ELb0ELb1ELb1ELb1ELb1ELb0ELb0ELb1ELb0ELb0EEENS1_21CollectiveEpilogueFwdINS6_IJSA_NS7_ILi512EEESA_EEES9_SC_SE_Li256ELb1ELb1ELb0ELb0EEENS1_36VarlenDynamicPersistentTileSchedulerILi64ELi64ELi256ELi128ELb0ELb1ELb1ELb0ELb1ELb1EEEEEEEEEvNT_6ParamsE --------------------------
	.section	.text._ZN7cutlass13device_kernelIN5flash11enable_sm90INS1_16FlashAttnFwdSm90INS1_25CollectiveMainloopFwdSm90ILi2EN4cute5tupleIJNS5_1CILi1EEES8_S8_EEENS6_IJNS7_ILi64EEESA_SA_EEELi512ENS_6half_tEfNS_4arch4Sm90ELb0ELb0ELb0ELb1ELb1ELb1ELb1ELb0ELb0ELb1ELb0ELb0EEENS1_21CollectiveEpilogueFwdINS6_IJSA_NS7_ILi512EEESA_EEES9_SC_SE_Li256ELb1ELb1ELb0ELb0EEENS1_36VarlenDynamicPersistentTileSchedulerILi64ELi64ELi256ELi128ELb0ELb1ELb1ELb0ELb1ELb1EEEEEEEEEvNT_6ParamsE,"ax",@progbits
	.align	128
.text._ZN7cutlass13device_kernelIN5flash11enable_sm90INS1_16FlashAttnFwdSm90INS1_25CollectiveMainloopFwdSm90ILi2EN4cute5tupleIJNS5_1CILi1EEES8_S8_EEENS6_IJNS7_ILi64EEESA_SA_EEELi512ENS_6half_tEfNS_4arch4Sm90ELb0ELb0ELb0ELb1ELb1ELb1ELb1ELb0ELb0ELb1ELb0ELb0EEENS1_21CollectiveEpilogueFwdINS6_IJSA_NS7_ILi512EEESA_EEES9_SC_SE_Li256ELb1ELb1ELb0ELb0EEENS1_36VarlenDynamicPersistentTileSchedulerILi64ELi64ELi256ELi128ELb0ELb1ELb1ELb0ELb1ELb1EEEEEEEEEvNT_6ParamsE:
        .type           _ZN7cutlass13device_kernelIN5flash11enable_sm90INS1_16FlashAttnFwdSm90INS1_25CollectiveMainloopFwdSm90ILi2EN4cute5tupleIJNS5_1CILi1EEES8_S8_EEENS6_IJNS7_ILi64EEESA_SA_EEELi512ENS_6half_tEfNS_4arch4Sm90ELb0ELb0ELb0ELb1ELb1ELb1ELb1ELb0ELb0ELb1ELb0ELb0EEENS1_21CollectiveEpilogueFwdINS6_IJSA_NS7_ILi512EEESA_EEES9_SC_SE_Li256ELb1ELb1ELb0ELb0EEENS1_36VarlenDynamicPersistentTileSchedulerILi64ELi64ELi256ELi128ELb0ELb1ELb1ELb0ELb1ELb1EEEEEEEEEvNT_6ParamsE,@function
        .size           _ZN7cutlass13device_kernelIN5flash11enable_sm90INS1_16FlashAttnFwdSm90INS1_25CollectiveMainloopFwdSm90ILi2EN4cute5tupleIJNS5_1CILi1EEES8_S8_EEENS6_IJNS7_ILi64EEESA_SA_EEELi512ENS_6half_tEfNS_4arch4Sm90ELb0ELb0ELb0ELb1ELb1ELb1ELb1ELb0ELb0ELb1ELb0ELb0EEENS1_21CollectiveEpilogueFwdINS6_IJSA_NS7_ILi512EEESA_EEES9_SC_SE_Li256ELb1ELb1ELb0ELb0EEENS1_36VarlenDynamicPersistentTileSchedulerILi64ELi64ELi256ELi128ELb0ELb1ELb1ELb0ELb1ELb1EEEEEEEEEvNT_6ParamsE,(.L_x_15535 - _ZN7cutlass13device_kernelIN5flash11enable_sm90INS1_16FlashAttnFwdSm90INS1_25CollectiveMainloopFwdSm90ILi2EN4cute5tupleIJNS5_1CILi1EEES8_S8_EEENS6_IJNS7_ILi64EEESA_SA_EEELi512ENS_6half_tEfNS_4arch4Sm90ELb0ELb0ELb0ELb1ELb1ELb1ELb1ELb0ELb0ELb1ELb0ELb0EEENS1_21CollectiveEpilogueFwdINS6_IJSA_NS7_ILi512EEESA_EEES9_SC_SE_Li256ELb1ELb1ELb0ELb0EEENS1_36VarlenDynamicPersistentTileSchedulerILi64ELi64ELi256ELi128ELb0ELb1ELb1ELb0ELb1ELb1EEEEEEEEEvNT_6ParamsE)
        .other          _ZN7cutlass13device_kernelIN5flash11enable_sm90INS1_16FlashAttnFwdSm90INS1_25CollectiveMainloopFwdSm90ILi2EN4cute5tupleIJNS5_1CILi1EEES8_S8_EEENS6_IJNS7_ILi64EEESA_SA_EEELi512ENS_6half_tEfNS_4arch4Sm90ELb0ELb0ELb0ELb1ELb1ELb1ELb1ELb0ELb0ELb1ELb0ELb0EEENS1_21CollectiveEpilogueFwdINS6_IJSA_NS7_ILi512EEESA_EEES9_SC_SE_Li256ELb1ELb1ELb0ELb0EEENS1_36VarlenDynamicPersistentTileSchedulerILi64ELi64ELi256ELi128ELb0ELb1ELb1ELb0ELb1ELb1EEEEEEEEEvNT_6ParamsE,@"STO_CUDA_ENTRY STV_DEFAULT"
_ZN7cutlass13device_kernelIN5flash11enable_sm90INS1_16FlashAttnFwdSm90INS1_25CollectiveMainloopFwdSm90ILi2EN4cute5tupleIJNS5_1CILi1EEES8_S8_EEENS6_IJNS7_ILi64EEESA_SA_EEELi512ENS_6half_tEfNS_4arch4Sm90ELb0ELb0ELb0ELb1ELb1ELb1ELb1ELb0ELb0ELb1ELb0ELb0EEENS1_21CollectiveEpilogueFwdINS6_IJSA_NS7_ILi512EEESA_EEES9_SC_SE_Li256ELb1ELb1ELb0ELb0EEENS1_36VarlenDynamicPersistentTileSchedulerILi64ELi64ELi256ELi128ELb0ELb1ELb1ELb0ELb1ELb1EEEEEEEEEvNT_6ParamsE:
        /* <DEDUP_REMOVED lines=17> */
.L_x_4451:
[----:B------:R-:W-:Y:S05]  /*0110*/  BSYNC B0 ;  /* 0x0000000000007941 */ /* 0x000fea0003800000 */
.L_x_4450:
        /* <DEDUP_REMOVED lines=12> */
[----:B------:R-:W-:Y:S01]  /*01e0*/  VOTEU.ANY UP2, P0 ;  /* 0x00000000003f7886 */ /* 0x000fe20000040100 */
        /* <DEDUP_REMOVED lines=8> */
[----:B-1----:R0:W1:Y:S01]  /*0270*/  @UP0 SYNCS.EXCH.64 URZ, [UR8+0x38800], UR4 ;  /* 0x03880004083f05b2 */ /* 0x0020620008000100 */
[----:B------:R0:W2:Y:S05]  /*0280*/  @UP1 SYNCS.EXCH.64 URZ, [UR8+0x38810], UR4 ;  /* 0x03881004083f15b2 */ /* 0x0000aa0008000100 */
[----:B------:R0:W3:Y:S02]  /*0290*/  @UP2 SYNCS.EXCH.64 URZ, [UR8+0x38820], UR6 ;  /* 0x03882006083f25b2 */ /* 0x0000e40008000100 */
        /* <DEDUP_REMOVED lines=15> */
.L_x_4452:
        /* <DEDUP_REMOVED lines=22> */
.L_x_4453:
        /* <DEDUP_REMOVED lines=18> */
.L_x_4454:
        /* <DEDUP_REMOVED lines=22> */
.L_x_4455:
        /* <DEDUP_REMOVED lines=22> */
.L_x_4456:
[----:B------:R-:W-:Y:S01]  /*08d0*/  IMAD.MOV.U32 R3, RZ, RZ, 0x1 ;  /* 0x00000001ff037424 */ /* 0x000fe200078e00ff */
[----:B------:R-:W-:Y:S01]  /*08e0*/  ISETP.NE.AND P0, PT, R4, RZ, PT ;  /* 0x000000ff0400720c */ /* 0x000fe20003f05270 */
[----:B------:R-:W-:Y:S01]  /*08f0*/  NOP ;  /* 0x0000000000007918 */ /* 0x000fe20000000000 */
[----:B------:R-:W-:Y:S01]  /*0900*/  ULDC.64 UR40, c[0x0][0x208] ;  /* 0x0000820000287ab9 */ /* 0x000fe20000000a00 */
[----:B------:R-:W-:Y:S01]  /*0910*/  BSSY B9, `(.L_x_4457) ;  /* 0x0001a50000097945 */ /* 0x000fe20003800000 */
[----:B------:R-:W-:-:S05]  /*0920*/  SEL R3, R3, 0x2, !P0 ;  /* 0x0000000203037807 */ /* 0x000fca0004000000 */
[----:B------:R0:W-:Y:S02]  /*0930*/  STL [R1+0x8], R3 ;  /* 0x0000080301007387 */ /* 0x0001e40000100800 */
[----:B01234-:R-:W-:Y:S06]  /*0940*/  BAR.SYNC.DEFER_BLOCKING 0x0 ;  /* 0x0000000000007b1d */ /* 0x01ffec0000010000 */
[----:B------:R-:W-:Y:S05]  /*0950*/  @!P0 BRA `(.L_x_4458) ;  /* 0x0000012400448947 */ /* 0x000fea0003800000 */
.L_x_4459:
        /* <DEDUP_REMOVED lines=19> */
[----:B------:R-:W2:Y:S01]  /*0a90*/  LDL.LU R18, [R1+0x8] ;  /* 0x0000080001127983 */ /* 0x000ea20000300800 */
[----:B------:R-:W-:Y:S01]  /*0aa0*/  VIADD R19, R0, 0xffffff80 ;  /* 0xffffff8000137836 */ /* 0x000fe20000000000 */
[----:B------:R-:W-:Y:S01]  /*0ab0*/  CS2R R22, SRZ ;  /* 0x0000000000167805 */ /* 0x000fe2000001ff00 */
[----:B------:R-:W-:Y:S02]  /*0ac0*/  IMAD.MOV.U32 R227, RZ, RZ, 0x20 ;  /* 0x00000020ffe37424 */ /* 0x000fe400078e00ff */
[----:B------:R-:W-:Y:S01]  /*0ad0*/  IMAD.MOV.U32 R186, RZ, RZ, RZ ;  /* 0x000000ffffba7224 */ /* 0x000fe200078e00ff */
[----:B------:R-:W-:-:S04]  /*0ae0*/  SHF.R.S32.HI R0, RZ, 0x1f, R19 ;  /* 0x0000001fff007819 */ /* 0x000fc80000011413 */
        /* <DEDUP_REMOVED lines=15> */
[----:B------:R-:W-:Y:S02]  /*0be0*/  LOP3.LUT R14, R7, 0x1ffffffe, RZ, 0xc0, !PT ;  /* 0x1ffffffe070e7812 */ /* 0x000fe400078ec0ff */
[----:B------:R-:W-:Y:S02]  /*0bf0*/  LEA.HI R13, R13, R222, RZ, 0x2 ;  /* 0x000000de0d0d7211 */ /* 0x000fe400078f10ff */
[----:B------:R-:W-:Y:S01]  /*0c00*/  SHF.R.S32.HI R7, RZ, 0x2, R6 ;  /* 0x00000002ff077819 */ /* 0x000fe20000011406 */
[----:B------:R-:W-:Y:S01]  /*0c10*/  IMAD.IADD R14, R11, 0x1, -R14 ;  /* 0x000000010b0e7824 */ /* 0x000fe200078e0a0e */
[----:B------:R-:W-:Y:S02]  /*0c20*/  SHF.R.S32.HI R8, RZ, 0x1f, R6 ;  /* 0x0000001fff087819 */ /* 0x000fe40000011406 */
[----:B------:R-:W-:Y:S01]  /*0c30*/  SHF.R.S32.HI R15, RZ, 0x7, R3 ;  /* 0x00000007ff0f7819 */ /* 0x000fe20000011403 */
[----:B------:R-:W-:Y:S01]  /*0c40*/  IMAD.SHL.U32 R14, R14, 0x8, RZ ;  /* 0x000000080e0e7824 */ /* 0x000fe200078e00ff */
[----:B------:R-:W-:-:S02]  /*0c50*/  LOP3.LUT R13, R13, 0x3ffffc, RZ, 0xc0, !PT ;  /* 0x003ffffc0d0d7812 */ /* 0x000fc400078ec0ff */
[----:B------:R-:W-:Y:S01]  /*0c60*/  LEA.HI R8, R8, R7, RZ, 0x3 ;  /* 0x0000000708087211 */ /* 0x000fe200078f18ff */
[----:B------:R-:W-:Y:S01]  /*0c70*/  IMAD R16, R15, 0x100, R9 ;  /* 0x000001000f107824 */ /* 0x000fe200078e0209 */
[----:B------:R-:W-:Y:S01]  /*0c80*/  LOP3.LUT R12, R10, 0xfffffff8, RZ, 0xc0, !PT ;  /* 0xfffffff80a0c7812 */ /* 0x000fe200078ec0ff */
[----:B------:R-:W-:Y:S01]  /*0c90*/  IMAD.IADD R13, R222, 0x1, -R13 ;  /* 0x00000001de0d7824 */ /* 0x000fe200078e0a0d */
[----:B------:R-:W-:Y:S01]  /*0ca0*/  LOP3.LUT R8, R8, 0xfffffff8, RZ, 0xc0, !PT ;  /* 0xfffffff808087812 */ /* 0x000fe200078ec0ff */
[----:B------:R-:W-:Y:S01]  /*0cb0*/  IMAD.SHL.U32 R10, R10, 0x40, RZ ;  /* 0x000000400a0a7824 */ /* 0x000fe200078e00ff */
[----:B------:R-:W-:Y:S01]  /*0cc0*/  LEA.HI R5, R5, R4, RZ, 0x5 ;  /* 0x0000000405057211 */ /* 0x000fe200078f28ff */
[----:B------:R-:W-:Y:S01]  /*0cd0*/  IMAD.IADD R12, R9, 0x1, -R12 ;  /* 0x00000001090c7824 */ /* 0x000fe200078e0a0c */
[----:B------:R-:W-:Y:S01]  /*0ce0*/  LOP3.LUT R11, R6, 0x7ffffffc, RZ, 0xc0, !PT ;  /* 0x7ffffffc060b7812 */ /* 0x000fe200078ec0ff */
[----:B------:R-:W-:Y:S01]  /*0cf0*/  IMAD R13, R13, 0x10, R16 ;  /* 0x000000100d0d7824 */ /* 0x000fe200078e0210 */
[----:B------:R-:W-:Y:S01]  /*0d00*/  SHF.R.S32.HI R5, RZ, 0x5, R5 ;  /* 0x00000005ff057819 */ /* 0x000fe20000011405 */
[----:B------:R-:W-:Y:S01]  /*0d10*/  IMAD.IADD R8, R7, 0x1, -R8 ;  /* 0x0000000107087824 */ /* 0x000fe200078e0a08 */
[----:B------:R-:W-:Y:S01]  /*0d20*/  LEA.HI R3, R3, R15, RZ, 0x1 ;  /* 0x0000000f03037211 */ /* 0x000fe200078f08ff */
[----:B------:R-:W-:Y:S01]  /*0d30*/  IMAD.IADD R11, R4, 0x1, -R11 ;  /* 0x00000001040b7824 */ /* 0x000fe200078e0a0b */
[-C--:B------:R-:W-:Y:S01]  /*0d40*/  LEA.HI R4, R0, R19.reuse, RZ, 0x3 ;  /* 0x0000001300047211 */ /* 0x080fe200078f18ff */
[----:B------:R-:W-:Y:S01]  /*0d50*/  IMAD.SHL.U32 R9, R12, 0x40, RZ ;  /* 0x000000400c097824 */ /* 0x000fe200078e00ff */
[----:B------:R-:W-:Y:S01]  /*0d60*/  LEA.HI R0, R0, R19, RZ, 0x2 ;  /* 0x0000001300007211 */ /* 0x000fe200078f10ff */
[----:B------:R-:W-:Y:S01]  /*0d70*/  IMAD.U32 R7, R13, 0x40, R14 ;  /* 0x000000400d077824 */ /* 0x000fe200078e000e */
[----:B------:R-:W-:Y:S01]  /*0d80*/  LOP3.LUT R3, R3, 0xfffffe, RZ, 0xc0, !PT ;  /* 0x00fffffe03037812 */ /* 0x000fe200078ec0ff */
[----:B------:R-:W-:Y:S01]  /*0d90*/  IMAD R194, R5, 0x10, R8 ;  /* 0x0000001005c27824 */ /* 0x000fe200078e0208 */
[----:B------:R-:W-:Y:S01]  /*0da0*/  SHF.R.S32.HI R5, RZ, 0x3, R4 ;  /* 0x00000003ff057819 */ /* 0x000fe20000011404 */
[----:B------:R-:W-:Y:S01]  /*0db0*/  IMAD.SHL.U32 R223, R11, 0x2, RZ ;  /* 0x000000020bdf7824 */ /* 0x000fe200078e00ff */
[----:B------:R-:W-:Y:S01]  /*0dc0*/  LOP3.LUT R4, R4, 0xfffffff8, RZ, 0xc0, !PT ;  /* 0xfffffff804047812 */ /* 0x000fe200078ec0ff */
[----:B------:R0:W-:Y:S01]  /*0dd0*/  STL [R1+0x78], R7 ;  /* 0x0000780701007387 */ /* 0x0001e20000100800 */
[----:B------:R-:W-:Y:S01]  /*0de0*/  LOP3.LUT R9, R9, 0x1c0, RZ, 0xc0, !PT ;  /* 0x000001c009097812 */ /* 0x000fe200078ec0ff */
[----:B------:R-:W-:Y:S01]  /*0df0*/  IMAD.IADD R3, R15, 0x1, -R3 ;  /* 0x000000010f037824 */ /* 0x000fe200078e0a03 */
[----:B------:R-:W-:Y:S01]  /*0e00*/  SHF.R.S32.HI R187, RZ, 0x2, R0 ;  /* 0x00000002ffbb7819 */ /* 0x000fe20000011400 */
[----:B------:R-:W-:Y:S01]  /*0e10*/  STL [R1+0x54], RZ ;  /* 0x000054ff01007387 */ /* 0x000fe20000100800 */
[----:B------:R-:W-:Y:S01]  /*0e20*/  LOP3.LUT R14, R9, 0x8, R14, 0xf8, !PT ;  /* 0x00000008090e7812 */ /* 0x000fe200078ef80e */
[----:B------:R-:W-:Y:S01]  /*0e30*/  IMAD.SHL.U32 R224, R3, 0x100, RZ ;  /* 0x0000010003e07824 */ /* 0x000fe200078e00ff */
[----:B------:R-:W-:-:S02]  /*0e40*/  SHF.R.S32.HI R6, RZ, 0x1f, R0 ;  /* 0x0000001fff067819 */ /* 0x000fc40000011400 */
[----:B------:R-:W-:Y:S02]  /*0e50*/  SHF.R.U32.HI R9, RZ, 0x3, R9 ;  /* 0x00000003ff097819 */ /* 0x000fe40000011609 */
[----:B0-----:R-:W-:Y:S01]  /*0e60*/  LOP3.LUT R7, R10, 0x7ffffe00, RZ, 0xc0, !PT ;  /* 0x7ffffe000a077812 */ /* 0x001fe200078ec0ff */
[C---:B------:R-:W-:Y:S01]  /*0e70*/  IMAD.IADD R10, R19.reuse, 0x1, -R4 ;  /* 0x00000001130a7824 */ /* 0x040fe200078e0a04 */
[----:B------:R-:W-:Y:S02]  /*0e80*/  LOP3.LUT R0, R0, 0xfffffffc, RZ, 0xc0, !PT ;  /* 0xfffffffc00007812 */ /* 0x000fe400078ec0ff */
[----:B------:R-:W-:Y:S01]  /*0e90*/  LOP3.LUT R14, R14, R9, RZ, 0x3c, !PT ;  /* 0x000000090e0e7212 */ /* 0x000fe200078e3cff */
[----:B------:R-:W-:Y:S01]  /*0ea0*/  IMAD.SHL.U32 R192, R10, 0x8, RZ ;  /* 0x000000080ac07824 */ /* 0x000fe200078e00ff */
[----:B------:R-:W-:Y:S01]  /*0eb0*/  LEA.HI R6, R6, R187, RZ, 0x3 ;  /* 0x000000bb06067211 */ /* 0x000fe200078f18ff */
[----:B------:R-:W-:Y:S01]  /*0ec0*/  IMAD.IADD R8, R19, 0x1, -R0 ;  /* 0x0000000113087824 */ /* 0x000fe200078e0a00 */
[----:B------:R-:W-:Y:S01]  /*0ed0*/  R2P PR, R12, 0x6 ;  /* 0x000000060c007804 */ /* 0x000fe20000000000 */
[----:B------:R-:W-:Y:S01]  /*0ee0*/  VIADD R9, R187, 0x20 ;  /* 0x00000020bb097836 */ /* 0x000fe20000000000 */
[----:B------:R-:W-:Y:S01]  /*0ef0*/  LOP3.LUT R6, R6, 0xfffffff8, RZ, 0xc0, !PT ;  /* 0xfffffff806067812 */ /* 0x000fe200078ec0ff */
[----:B------:R-:W-:Y:S01]  /*0f00*/  VIADD R37, R192, 0x40 ;  /* 0x00000040c0257836 */ /* 0x000fe20000000000 */
[----:B------:R-:W-:Y:S01]  /*0f10*/  SHF.L.U32 R184, R8, 0x2, RZ ;  /* 0x0000000208b87819 */ /* 0x000fe200000006ff */
[C---:B------:R-:W-:Y:S01]  /*0f20*/  VIADD R36, R192.reuse, 0x80 ;  /* 0x00000080c0247836 */ /* 0x040fe20000000000 */
[----:B------:R-:W-:Y:S01]  /*0f30*/  SHF.R.S32.HI R5, RZ, 0x1f, R9 ;  /* 0x0000001fff057819 */ /* 0x000fe20000011409 */
[----:B------:R-:W-:Y:S01]  /*0f40*/  VIADD R35, R192, 0xc0 ;  /* 0x000000c0c0237836 */ /* 0x000fe20000000000 */
[----:B------:R-:W-:Y:S01]  /*0f50*/  LEA.HI R0, R8, R8, RZ, 0x1 ;  /* 0x0000000808007211 */ /* 0x000fe200078f08ff */
[C---:B------:R-:W-:Y:S01]  /*0f60*/  VIADD R34, R192.reuse, 0x100 ;  /* 0x00000100c0227836 */ /* 0x040fe20000000000 */
[----:B------:R-:W-:Y:S01]  /*0f70*/  SHF.R.S32.HI R38, RZ, 0x1f, R37 ;  /* 0x0000001fff267819 */ /* 0x000fe20000011425 */
[----:B------:R-:W-:Y:S01]  /*0f80*/  IMAD.SHL.U32 R4, R9, 0x40, RZ ;  /* 0x0000004009047824 */ /* 0x000fe200078e00ff */
[----:B------:R-:W-:Y:S01]  /*0f90*/  SHF.R.S32.HI R37, RZ, 0x1f, R36 ;  /* 0x0000001fff257819 */ /* 0x000fe20000011424 */
[----:B------:R-:W-:Y:S01]  /*0fa0*/  VIADD R33, R192, 0x140 ;  /* 0x00000140c0217836 */ /* 0x000fe20000000000 */
[----:B------:R-:W-:Y:S01]  /*0fb0*/  LEA.HI R5, R5, R9, RZ, 0x3 ;  /* 0x0000000905057211 */ /* 0x000fe200078f18ff */
[----:B------:R-:W-:Y:S01]  /*0fc0*/  IMAD.SHL.U32 R16, R8, 0x8, RZ ;  /* 0x0000000808107824 */ /* 0x000fe200078e00ff */
[----:B------:R-:W-:Y:S01]  /*0fd0*/  SHF.R.S32.HI R36, RZ, 0x1f, R35 ;  /* 0x0000001fff247819 */ /* 0x000fe20000011423 */
[----:B------:R-:W-:Y:S01]  /*0fe0*/  VIADD R32, R192, 0x180 ;  /* 0x00000180c0207836 */ /* 0x000fe20000000000 */
[----:B------:R-:W-:Y:S01]  /*0ff0*/  LOP3.LUT R0, R0, 0x1ffffffe, RZ, 0xc0, !PT ;  /* 0x1ffffffe00007812 */ /* 0x000fe200078ec0ff */
[----:B------:R-:W-:Y:S01]  /*1000*/  VIADD R30, R192, 0x1c0 ;  /* 0x000001c0c01e7836 */ /* 0x000fe20000000000 */
[----:B------:R-:W-:Y:S01]  /*1010*/  SHF.R.S32.HI R35, RZ, 0x1f, R34 ;  /* 0x0000001fff237819 */ /* 0x000fe20000011422 */
[----:B------:R-:W-:Y:S01]  /*1020*/  VIADD R193, R184, 0x10 ;  /* 0x00000010b8c17836 */ /* 0x000fe20000000000 */
[----:B------:R-:W-:Y:S01]  /*1030*/  LOP3.LUT R4, R4, 0x1c0, RZ, 0xc0, !PT ;  /* 0x000001c004047812 */ /* 0x000fe200078ec0ff */
[C---:B------:R-:W-:Y:S01]  /*1040*/  VIADD R215, R16.reuse, 0x60 ;  /* 0x0000006010d77836 */ /* 0x040fe20000000000 */
[----:B------:R-:W-:Y:S01]  /*1050*/  SHF.R.S32.HI R34, RZ, 0x1f, R33 ;  /* 0x0000001fff227819 */ /* 0x000fe20000011421 */
[----:B------:R-:W-:Y:S01]  /*1060*/  VIADD R214, R16, 0x80 ;  /* 0x0000008010d67836 */ /* 0x000fe20000000000 */
[----:B------:R-:W-:Y:S01]  /*1070*/  SHF.R.S32.HI R33, RZ, 0x1f, R32 ;  /* 0x0000001fff217819 */ /* 0x000fe20000011420 */
[----:B------:R-:W-:Y:S01]  /*1080*/  IMAD.SHL.U32 R5, R5, 0x40, RZ ;  /* 0x0000004005057824 */ /* 0x000fe200078e00ff */
[----:B------:R-:W-:Y:S01]  /*1090*/  SHF.R.S32.HI R32, RZ, 0x1f, R30 ;  /* 0x0000001fff207819 */ /* 0x000fe2000001141e */
[----:B------:R-:W-:Y:S01]  /*10a0*/  IMAD.SHL.U32 R30, R193, 0x2, RZ ;  /* 0x00000002c11e7824 */ /* 0x000fe200078e00ff */
[----:B------:R-:W-:Y:S01]  /*10b0*/  IADD3 R3, R8, -R0, RZ ;  /* 0x8000000008037210 */ /* 0x000fe20007ffe0ff */
[----:B------:R-:W-:Y:S01]  /*10c0*/  VIADD R213, R16, 0xa0 ;  /* 0x000000a010d57836 */ /* 0x000fe20000000000 */
[----:B------:R-:W-:Y:S01]  /*10d0*/  LOP3.LUT R0, R4, 0x38, R16, 0xf8, !PT ;  /* 0x0000003804007812 */ /* 0x000fe200078ef810 */
[C---:B------:R-:W-:Y:S01]  /*10e0*/  VIADD R212, R16.reuse, 0xc0 ;  /* 0x000000c010d47836 */ /* 0x040fe20000000000 */
[----:B------:R-:W-:Y:S01]  /*10f0*/  SHF.R.U32.HI R28, RZ, 0x3, R4 ;  /* 0x00000003ff1c7819 */ /* 0x000fe20000011604 */
[C---:B------:R-:W-:Y:S01]  /*1100*/  VIADD R211, R16.reuse, 0xe0 ;  /* 0x000000e010d37836 */ /* 0x040fe20000000000 */
[----:B------:R-:W-:Y:S01]  /*1110*/  SHF.R.S32.HI R4, RZ, 0x1f, R215 ;  /* 0x0000001fff047819 */ /* 0x000fe200000114d7 */
[----:B------:R0:W-:Y:S01]  /*1120*/  STL [R1+0x64], R30 ;  /* 0x0000641e01007387 */ /* 0x0001e20000100800 */
[----:B------:R-:W-:Y:S01]  /*1130*/  SHF.R.S32.HI R9, RZ, 0x1f, R214 ;  /* 0x0000001fff097819 */ /* 0x000fe200000114d6 */
[----:B------:R-:W-:Y:S01]  /*1140*/  IMAD.IADD R190, R187, 0x1, -R6 ;  /* 0x00000001bbbe7824 */ /* 0x000fe200078e0a06 */
[----:B------:R-:W-:Y:S01]  /*1150*/  LOP3.LUT R5, R5, 0xfffffe00, RZ, 0xc0, !PT ;  /* 0xfffffe0005057812 */ /* 0x000fe200078ec0ff */
[C---:B------:R-:W-:Y:S01]  /*1160*/  VIADD R210, R16.reuse, 0x100 ;  /* 0x0000010010d27836 */ /* 0x040fe20000000000 */
[----:B------:R-:W-:Y:S01]  /*1170*/  SHF.R.S32.HI R6, RZ, 0x1f, R213 ;  /* 0x0000001fff067819 */ /* 0x000fe200000114d5 */
[C---:B------:R-:W-:Y:S01]  /*1180*/  VIADD R209, R16.reuse, 0x120 ;  /* 0x0000012010d17836 */ /* 0x040fe20000000000 */
[----:B------:R-:W-:Y:S01]  /*1190*/  SHF.R.S32.HI R13, RZ, 0x1f, R212 ;  /* 0x0000001fff0d7819 */ /* 0x000fe200000114d4 */
[C---:B------:R-:W-:Y:S01]  /*11a0*/  VIADD R208, R16.reuse, 0x140 ;  /* 0x0000014010d07836 */ /* 0x040fe20000000000 */
[----:B------:R-:W-:Y:S01]  /*11b0*/  SHF.R.S32.HI R8, RZ, 0x1f, R211 ;  /* 0x0000001fff087819 */ /* 0x000fe200000114d3 */
[----:B------:R-:W-:Y:S01]  /*11c0*/  STL [R1+0x70], R5 ;  /* 0x0000700501007387 */ /* 0x000fe20000100800 */
[----:B0-----:R-:W-:Y:S01]  /*11d0*/  SHF.L.U64.HI R30, R215, 0x1, R4 ;  /* 0x00000001d71e7819 */ /* 0x001fe20000010204 */
[----:B------:R-:W-:Y:S01]  /*11e0*/  VIADD R207, R16, 0x160 ;  /* 0x0000016010cf7836 */ /* 0x000fe20000000000 */
[----:B------:R-:W-:Y:S01]  /*11f0*/  SHF.L.U64.HI R4, R214, 0x1, R9 ;  /* 0x00000001d6047819 */ /* 0x000fe20000010209 */
[----:B------:R-:W-:Y:S01]  /*1200*/  VIADD R206, R16, 0x180 ;  /* 0x0000018010ce7836 */ /* 0x000fe20000000000 */
[----:B------:R-:W-:Y:S01]  /*1210*/  SHF.L.U64.HI R9, R213, 0x1, R6 ;  /* 0x00000001d5097819 */ /* 0x000fe20000010206 */
[----:B------:R-:W-:Y:S01]  /*1220*/  STL [R1], R30 ;  /* 0x0000001e01007387 */ /* 0x000fe20000100800 */
[----:B------:R-:W-:Y:S01]  /*1230*/  SHF.L.U64.HI R6, R212, 0x1, R13 ;  /* 0x00000001d4067819 */ /* 0x000fe2000001020d */
[----:B------:R-:W-:Y:S01]  /*1240*/  IMAD R7, R222, 0x400, R7 ;  /* 0x00000400de077824 */ /* 0x000fe200078e0207 */
[----:B------:R-:W-:Y:S01]  /*1250*/  SHF.R.S32.HI R15, RZ, 0x1f, R210 ;  /* 0x0000001fff0f7819 */ /* 0x000fe200000114d2 */
[----:B------:R0:W-:Y:S01]  /*1260*/  STL [R1+0x4], R4 ;  /* 0x0000040401007387 */ /* 0x0001e20000100800 */
[----:B------:R-:W-:Y:S01]  /*1270*/  SHF.R.S32.HI R10, RZ, 0x1f, R209 ;  /* 0x0000001fff0a7819 */ /* 0x000fe200000114d1 */
[C---:B------:R-:W-:Y:S01]  /*1280*/  VIADD R195, R16.reuse, 0x1a0 ;  /* 0x000001a010c37836 */ /* 0x040fe20000000000 */
[----:B------:R-:W-:Y:S01]  /*1290*/  SHF.R.S32.HI R21, RZ, 0x1f, R208 ;  /* 0x0000001fff157819 */ /* 0x000fe200000114d0 */
[----:B------:R-:W-:Y:S01]  /*12a0*/  STL [R1+0x8], R9 ;  /* 0x0000080901007387 */ /* 0x000fe20000100800 */
[----:B------:R-:W-:Y:S01]  /*12b0*/  SHF.R.S32.HI R12, RZ, 0x1f, R207 ;  /* 0x0000001fff0c7819 */ /* 0x000fe200000114cf */
[----:B------:R-:W-:Y:S01]  /*12c0*/  IMAD.IADD R7, R7, 0x1, R14 ;  /* 0x0000000107077824 */ /* 0x000fe200078e020e */
[----:B------:R-:W-:Y:S01]  /*12d0*/  SHF.R.S32.HI R29, RZ, 0x1f, R206 ;  /* 0x0000001fff1d7819 */ /* 0x000fe200000114ce */
[----:B------:R1:W-:Y:S01]  /*12e0*/  STL [R1+0xc], R6 ;  /* 0x00000c0601007387 */ /* 0x0003e20000100800 */
[C---:B------:R-:W-:Y:S01]  /*12f0*/  VIADD R218, R16.reuse, 0x1c0 ;  /* 0x000001c010da7836 */ /* 0x040fe20000000000 */
[----:B0-----:R-:W-:Y:S01]  /*1300*/  SHF.L.U64.HI R4, R211, 0x1, R8 ;  /* 0x00000001d3047819 */ /* 0x001fe20000010208 */
[----:B------:R-:W-:Y:S01]  /*1310*/  VIADD R217, R16, 0x1e0 ;  /* 0x000001e010d97836 */ /* 0x000fe20000000000 */
[----:B------:R-:W-:Y:S01]  /*1320*/  SHF.L.U64.HI R8, R210, 0x1, R15 ;  /* 0x00000001d2087819 */ /* 0x000fe2000001020f */
[----:B------:R-:W-:Y:S01]  /*1330*/  IMAD R225, R7, 0x2, R2 ;  /* 0x0000000207e17824 */ /* 0x000fe200078e0202 */
[----:B------:R-:W-:Y:S01]  /*1340*/  SHF.R.S32.HI R14, RZ, 0x1f, R195 ;  /* 0x0000001fff0e7819 */ /* 0x000fe200000114c3 */
[----:B------:R0:W-:Y:S01]  /*1350*/  STL [R1+0x10], R4 ;  /* 0x0000100401007387 */ /* 0x0001e20000100800 */
[----:B------:R-:W-:Y:S01]  /*1360*/  SHF.R.S32.HI R31, RZ, 0x1f, R218 ;  /* 0x0000001fff1f7819 */ /* 0x000fe200000114da */
[----:B------:R-:W-:Y:S01]  /*1370*/  VIADD R216, R16, 0x40 ;  /* 0x0000004010d87836 */ /* 0x000fe20000000000 */
[----:B-1----:R-:W-:Y:S01]  /*1380*/  SHF.L.U64.HI R6, R209, 0x1, R10 ;  /* 0x00000001d1067819 */ /* 0x002fe2000001020a */
[----:B------:R1:W-:Y:S01]  /*1390*/  STL [R1+0x14], R8 ;  /* 0x0000140801007387 */ /* 0x0003e20000100800 */
[----:B------:R-:W-:Y:S01]  /*13a0*/  SHF.R.S32.HI R20, RZ, 0x1f, R217 ;  /* 0x0000001fff147819 */ /* 0x000fe200000114d9 */
[C---:B------:R-:W-:Y:S01]  /*13b0*/  VIADD R228, R225.reuse, 0x36400 ;  /* 0x00036400e1e47836 */ /* 0x040fe20000000000 */
[----:B------:R-:W-:Y:S01]  /*13c0*/  SHF.R.S32.HI R24, RZ, 0x1f, R193 ;  /* 0x0000001fff187819 */ /* 0x000fe200000114c1 */
[----:B------:R3:W-:Y:S01]  /*13d0*/  STL [R1+0x18], R6 ;  /* 0x0000180601007387 */ /* 0x0007e20000100800 */
[----:B------:R-:W-:Y:S01]  /*13e0*/  SHF.L.U64.HI R7, R218, 0x1, R31 ;  /* 0x00000001da077819 */ /* 0x000fe2000001021f */
[----:B------:R-:W-:Y:S01]  /*13f0*/  VIADD R19, R16, 0x20 ;  /* 0x0000002010137836 */ /* 0x000fe20000000000 */
[----:B0-----:R-:W-:Y:S01]  /*1400*/  SHF.L.U64.HI R4, R208, 0x1, R21 ;  /* 0x00000001d0047819 */ /* 0x001fe20000010215 */
[----:B------:R-:W-:Y:S01]  /*1410*/  VIADD R226, R225, 0x36440 ;  /* 0x00036440e1e27836 */ /* 0x000fe20000000000 */
[----:B------:R-:W-:Y:S01]  /*1420*/  LOP3.LUT R5, R5, R0, R28, 0xf6, !PT ;  /* 0x0000000005057212 */ /* 0x000fe200078ef61c */
[----:B------:R-:W-:Y:S01]  /*1430*/  IMAD R0, R3, 0x8, R194 ;  /* 0x0000000803007824 */ /* 0x000fe200078e02c2 */
[----:B-1----:R-:W-:Y:S01]  /*1440*/  SHF.L.U64.HI R8, R207, 0x1, R12 ;  /* 0x00000001cf087819 */ /* 0x002fe2000001020c */
[----:B------:R0:W-:Y:S01]  /*1450*/  STL [R1+0x1c], R4 ;  /* 0x00001c0401007387 */ /* 0x0001e20000100800 */
[----:B------:R-:W-:Y:S01]  /*1460*/  SEL R227, R227, 0xffffffe0, !P1 ;  /* 0xffffffe0e3e37807 */ /* 0x000fe20004800000 */
[----:B------:R-:W-:Y:S01]  /*1470*/  @P2 VIADD R226, R228, 0xffffffc0 ;  /* 0xffffffc0e4e22836 */ /* 0x000fe20000000000 */
[----:B---3--:R-:W-:Y:S01]  /*1480*/  SHF.L.U64.HI R6, R206, 0x1, R29 ;  /* 0x00000001ce067819 */ /* 0x008fe2000001021d */
[----:B------:R-:W-:Y:S01]  /*1490*/  STL [R1+0x20], R8 ;  /* 0x0000200801007387 */ /* 0x000fe20000100800 */
[----:B------:R-:W-:Y:S01]  /*14a0*/  SHF.R.S32.HI R229, RZ, 0x1f, R216 ;  /* 0x0000001fffe57819 */ /* 0x000fe200000114d8 */
[----:B------:R-:W-:Y:S01]  /*14b0*/  IMAD.IADD R228, R228, 0x1, R227 ;  /* 0x00000001e4e47824 */ /* 0x000fe200078e02e3 */
[----:B------:R-:W-:Y:S01]  /*14c0*/  SHF.R.S32.HI R17, RZ, 0x1f, R16 ;  /* 0x0000001fff117819 */ /* 0x000fe20000011410 */
[----:B------:R1:W-:Y:S01]  /*14d0*/  STL [R1+0x24], R6 ;  /* 0x0000240601007387 */ /* 0x0003e20000100800 */
[----:B------:R-:W-:Y:S01]  /*14e0*/  SHF.R.S32.HI R191, RZ, 0x1f, R19 ;  /* 0x0000001fffbf7819 */ /* 0x000fe20000011413 */
[----:B------:R-:W-:Y:S01]  /*14f0*/  IMAD.IADD R227, R227, 0x1, R226 ;  /* 0x00000001e3e37824 */ /* 0x000fe200078e02e2 */
[----:B0-----:R-:W-:-:S02]  /*1500*/  SHF.L.U64.HI R4, R195, 0x1, R14 ;  /* 0x00000001c3047819 */ /* 0x001fc4000001020e */
[----:B------:R-:W-:-:S03]  /*1510*/  SHF.L.U64.HI R229, R216, 0x1, R229 ;  /* 0x00000001d8e57819 */ /* 0x000fc600000102e5 */
[----:B------:R0:W-:Y:S01]  /*1520*/  STL [R1+0x28], R4 ;  /* 0x0000280401007387 */ /* 0x0001e20000100800 */
[----:B-1----:R-:W-:-:S03]  /*1530*/  SHF.L.U64.HI R6, R217, 0x1, R20 ;  /* 0x00000001d9067819 */ /* 0x002fc60000010214 */
[----:B------:R-:W-:Y:S04]  /*1540*/  STL [R1+0x2c], R7 ;  /* 0x00002c0701007387 */ /* 0x000fe80000100800 */
[----:B------:R-:W-:Y:S01]  /*1550*/  STL [R1+0x30], R6 ;  /* 0x0000300601007387 */ /* 0x000fe20000100800 */
[----:B0-----:R-:W-:-:S05]  /*1560*/  SHF.L.U64.HI R4, R193, 0x1, R24 ;  /* 0x00000001c1047819 */ /* 0x001fca0000010218 */
[----:B------:R0:W-:Y:S02]  /*1570*/  STL [R1+0x60], R4 ;  /* 0x0000600401007387 */ /* 0x0001e40000100800 */
[----:B0-----:R-:W-:-:S05]  /*1580*/  IMAD R4, R5, 0x2, R2 ;  /* 0x0000000205047824 */ /* 0x001fca00078e0202 */
[----:B------:R0:W-:Y:S04]  /*1590*/  STL [R1+0x68], R4 ;  /* 0x0000680401007387 */ /* 0x0001e80000100800 */
[----:B------:R0:W-:Y:S01]  /*15a0*/  STL [R1+0x74], R0 ;  /* 0x0000740001007387 */ /* 0x0001e20000100800 */
[----:B--2---:R-:W-:Y:S01]  /*15b0*/  LOP3.LUT R188, R18, 0x1, RZ, 0xfc, !PT ;  /* 0x0000000112bc7812 */ /* 0x004fe200078efcff */
[----:B0-----:R-:W-:-:S07]  /*15c0*/  IMAD.MOV.U32 R18, RZ, RZ, RZ ;  /* 0x000000ffff127224 */ /* 0x001fce00078e00ff */
.L_x_4581:
        /* <DEDUP_REMOVED lines=23> */
[----:B0-----:R-:W-:-:S02]  /*1740*/  IMAD.MOV.U32 R3, RZ, RZ, RZ ;  /* 0x000000ffff037224 */ /* 0x001fc400078e00ff */
[----:B------:R-:W-:Y:S01]  /*1750*/  IADD3.X R9, R30, UR7, RZ, P4, !PT ;  /* 0x000000071e097c10 */ /* 0x000fe2000a7fe4ff */
[----:B------:R-:W-:Y:S01]  /*1760*/  IMAD.U32 R24, RZ, RZ, UR4 ;  /* 0x00000004ff187e24 */ /* 0x000fe2000f8e00ff */
[----:B------:R1:W-:Y:S01]  /*1770*/  STL [R1+0x3c], R30 ;  /* 0x00003c1e01007387 */ /* 0x0003e20000100800 */
[----:B------:R-:W-:-:S03]  /*1780*/  ULDC.64 UR4, c[0x0][0x418] ;  /* 0x0001060000047ab9 */ /* 0x000fc60000000a00 */
        /* <DEDUP_REMOVED lines=28> */
.L_x_4461:
[----:B------:R-:W-:Y:S02]  /*1950*/  IMAD.U32 R40, RZ, RZ, UR5 ;  /* 0x00000005ff287e24 */ /* 0x000fe4000f8e00ff */
[----:B------:R-:W-:Y:S01]  /*1960*/  IMAD.U32 R28, RZ, RZ, UR4 ;  /* 0x00000004ff1c7e24 */ /* 0x000fe2000f8e00ff */
[----:B------:R-:W-:Y:S06]  /*1970*/  @!P2 BRA `(.L_x_4462) ;  /* 0x000000000010a947 */ /* 0x000fec0003800000 */
[----:B-1----:R-:W-:-:S04]  /*1980*/  IADD3 R4, P0, R31, UR8, RZ ;  /* 0x000000081f047c10 */ /* 0x002fc8000ff1e0ff */
[----:B------:R-:W-:-:S05]  /*1990*/  IADD3.X R5, R30, UR9, RZ, P0, !PT ;  /* 0x000000091e057c10 */ /* 0x000fca00087fe4ff */
[----:B------:R0:W5:Y:S01]  /*19a0*/  LDG.E R28, desc[UR40][R4.64] ;  /* 0x00000028041c7981 */ /* 0x000162000c1e1900 */
[----:B------:R-:W-:Y:S05]  /*19b0*/  BRA `(.L_x_4463) ;  /* 0x0000000000107947 */ /* 0x000fea0003800000 */
.L_x_4462:
[----:B------:R-:W-:Y:S05]  /*19c0*/  @!P0 BRA `(.L_x_4463) ;  /* 0x00000000000c8947 */ /* 0x000fea0003800000 */
[----:B-1----:R-:W2:Y:S04]  /*19d0*/  LDG.E R5, desc[UR40][R8.64] ;  /* 0x0000002808057981 */ /* 0x002ea8000c1e1900 */
[----:B------:R-:W2:Y:S02]  /*19e0*/  LDG.E R28, desc[UR40][R8.64+0x4] ;  /* 0x00000428081c7981 */ /* 0x000ea4000c1e1900 */
[----:B--2---:R-:W-:-:S07]  /*19f0*/  IMAD.IADD R28, R28, 0x1, -R5 ;  /* 0x000000011c1c7824 */ /* 0x004fce00078e0a05 */
.L_x_4463:
        /* <DEDUP_REMOVED lines=18> */
[----:B--2---:R-:W-:-:S04]  /*1b20*/  @P0 IMAD.IADD R40, R9, 0x1, -R0 ;  /* 0x0000000109280824 */ /* 0x004fc800078e0a00 */
[----:B------:R-:W-:-:S04]  /*1b30*/  IMAD.IADD R169, R11, 0x1, R40 ;  /* 0x000000010ba97824 */ /* 0x000fc800078e0228 */
[----:B------:R-:W-:-:S05]  /*1b40*/  VIADD R0, R169, 0x3f ;  /* 0x0000003fa9007836 */ /* 0x000fca0000000000 */
[----:B------:R-:W-:-:S04]  /*1b50*/  SHF.R.S32.HI R3, RZ, 0x1f, R0 ;  /* 0x0000001fff037819 */ /* 0x000fc80000011400 */
[----:B------:R-:W-:-:S04]  /*1b60*/  LEA.HI R3, R3, R0, RZ, 0x6 ;  /* 0x0000000003037211 */ /* 0x000fc800078f30ff */
[----:B------:R-:W-:Y:S02]  /*1b70*/  LOP3.LUT R5, R3, 0xffffffc0, RZ, 0xc0, !PT ;  /* 0xffffffc003057812 */ /* 0x000fe400078ec0ff */
[----:B------:R-:W-:Y:S02]  /*1b80*/  SHF.R.S32.HI R170, RZ, 0x6, R3 ;  /* 0x00000006ffaa7819 */ /* 0x000fe40000011403 */
[----:B------:R-:W-:-:S04]  /*1b90*/  VIADDMNMX R0, R5, -R11, R40, PT ;  /* 0x8000000b05007246 */ /* 0x000fc80003800128 */
[----:B------:R-:W-:Y:S02]  /*1ba0*/  ISETP.GT.AND P0, PT, R0, R39, PT ;  /* 0x000000270000720c */ /* 0x000fe40003f04270 */
[----:B------:R-:W-:-:S04]  /*1bb0*/  SHF.R.U32.HI R39, RZ, 0x6, R39 ;  /* 0x00000006ff277819 */ /* 0x000fc80000011627 */
[----:B------:R-:W-:-:S07]  /*1bc0*/  MOV R38, R39 ;  /* 0x0000002700267202 */ /* 0x000fce0000000f00 */
        /* <DEDUP_REMOVED lines=26> */
.L_x_4466:
[----:B------:R-:W-:Y:S05]  /*1d70*/  BSYNC B6 ;  /* 0x0000000000067941 */ /* 0x000fea0003800000 */
.L_x_4465:
        /* <DEDUP_REMOVED lines=20> */
.L_x_4468:
[----:B------:R-:W-:Y:S05]  /*1ec0*/  BSYNC B6 ;  /* 0x0000000000067941 */ /* 0x000fea0003800000 */
.L_x_4467:
[----:B------:R-:W-:Y:S01]  /*1ed0*/  ULDC.64 UR4, c[0x0][0xaf0] ;  /* 0x0002bc0000047ab9 */ /* 0x000fe20000000a00 */
[----:B------:R-:W0:Y:S01]  /*1ee0*/  LDC R51, c[0x0][0x3f4] ;  /* 0x0000fd00ff337b82 */ /* 0x000e220000000800 */
[----:B------:R-:W-:-:S04]  /*1ef0*/  ISETP.NE.U32.AND P0, PT, RZ, UR4, PT ;  /* 0x00000004ff007c0c */ /* 0x000fc8000bf05070 */
[----:B------:R-:W-:-:S03]  /*1f00*/  ISETP.NE.AND.EX P0, PT, RZ, UR5, PT, P0 ;  /* 0x00000005ff007c0c */ /* 0x000fc6000bf05300 */
[----:B------:R-:W1:Y:S08]  /*1f10*/  LDC.64 R4, c[0x0][0x3f8] ;  /* 0x0000fe00ff047b82 */ /* 0x000e700000000a00 */
[----:B------:R-:W2:Y:S02]  /*1f20*/  LDC.64 R46, c[0x0][0x408] ;  /* 0x00010200ff2e7b82 */ /* 0x000ea40000000a00 */
[----:B------:R-:W-:-:S02]  /*1f30*/  @P0 IADD3 R6, P1, R31, UR4, RZ ;  /* 0x000000041f060c10 */ /* 0x000fc4000ff3e0ff */
[----:B------:R-:W-:Y:S01]  /*1f40*/  SHF.R.S32.HI R3, RZ, 0x1f, R187 ;  /* 0x0000001fff037819 */ /* 0x000fe200000114bb */
[----:B------:R-:W3:Y:S01]  /*1f50*/  S2R R12, SR_TID.X ;  /* 0x00000000000c7919 */ /* 0x000ee20000002100 */
[----:B------:R-:W-:Y:S02]  /*1f60*/  @P0 IADD3.X R7, R30, UR5, RZ, P1, !PT ;  /* 0x000000051e070c10 */ /* 0x000fe40008ffe4ff */
[--C-:B------:R-:W-:Y:S01]  /*1f70*/  SHF.R.S32.HI R185, RZ, 0x1f, R184.reuse ;  /* 0x0000001fffb97819 */ /* 0x100fe200000114b8 */
[----:B------:R-:W-:Y:S01]  /*1f80*/  IMAD.SHL.U32 R44, R190, 0x40, RZ ;  /* 0x00000040be2c7824 */ /* 0x000fe200078e00ff */
[----:B------:R-:W-:Y:S01]  /*1f90*/  ULDC UR4, c[0x0][0x2f4] ;  /* 0x0000bd0000047ab9 */ /* 0x000fe20000000800 */
[----:B------:R4:W3:Y:S01]  /*1fa0*/  @P0 LDG.E R41, desc[UR40][R6.64] ;  /* 0x0000002806290981 */ /* 0x0008e2000c1e1900 */
[----:B0-----:R-:W-:Y:S02]  /*1fb0*/  ISETP.GE.AND P0, PT, R16, R51, PT ;  /* 0x000000331000720c */ /* 0x001fe40003f06270 */
[----:B------:R-:W-:Y:S01]  /*1fc0*/  LOP3.LUT R44, R44, 0x1c0, RZ, 0xc0, !PT ;  /* 0x000001c02c2c7812 */ /* 0x000fe200078ec0ff */
[----:B------:R-:W0:Y:S01]  /*1fd0*/  S2R R30, SR_TID.X ;  /* 0x00000000001e7919 */ /* 0x000e220000002100 */
[-C--:B-1----:R-:W-:Y:S01]  /*1fe0*/  IMAD R0, R3, R4.reuse, RZ ;  /* 0x0000000403007224 */ /* 0x082fe200078e02ff */
[C---:B------:R-:W-:Y:S01]  /*1ff0*/  SHF.L.U64.HI R42, R4.reuse, 0x6, R5 ;  /* 0x00000006042a7819 */ /* 0x040fe20000010205 */
[----:B------:R-:W-:Y:S01]  /*2000*/  IMAD.WIDE.U32 R20, R187, R4, R184 ;  /* 0x00000004bb147225 */ /* 0x000fe200078e00b8 */
[----:B------:R-:W-:-:S02]  /*2010*/  SHF.L.U32 R43, R4, 0x6, RZ ;  /* 0x00000006042b7819 */ /* 0x000fc400000006ff */
[----:B----45:R-:W-:Y:S01]  /*2020*/  SHF.R.S32.HI R7, RZ, 0x1f, R27 ;  /* 0x0000001fff077819 */ /* 0x030fe2000001141b */
[----:B------:R-:W-:Y:S01]  /*2030*/  IMAD R9, R187, R5, R0 ;  /* 0x00000005bb097224 */ /* 0x000fe200078e0200 */
[----:B------:R-:W-:Y:S01]  /*2040*/  ISETP.GE.AND P2, PT, R16, UR4, PT ;  /* 0x0000000410007c0c */ /* 0x000fe2000bf46270 */
[----:B--2---:R-:W-:Y:S01]  /*2050*/  IMAD R8, R3, R46, RZ ;  /* 0x0000002e03087224 */ /* 0x004fe200078e02ff */
[----:B------:R-:W-:Y:S01]  /*2060*/  SEL R3, R51, RZ, P0 ;  /* 0x000000ff33037207 */ /* 0x000fe20000000000 */
[-C--:B------:R-:W-:Y:S01]  /*2070*/  IMAD.WIDE.U32 R32, R187, R4.reuse, R16 ;  /* 0x00000004bb207225 */ /* 0x080fe200078e0010 */
[----:B------:R-:W-:Y:S02]  /*2080*/  SHF.L.U64.HI R45, R46, 0x6, R47 ;  /* 0x000000062e2d7819 */ /* 0x000fe4000001022f */
[----:B------:R-:W-:Y:S01]  /*2090*/  SHF.R.S32.HI R48, RZ, 0x1f, R26 ;  /* 0x0000001fff307819 */ /* 0x000fe2000001141a */
[----:B------:R-:W-:Y:S01]  /*20a0*/  IMAD.IADD R3, R16, 0x1, R3 ;  /* 0x0000000110037824 */ /* 0x000fe200078e0203 */
[----:B------:R-:W-:Y:S01]  /*20b0*/  ISETP.GE.AND P1, PT, R19, UR4, PT ;  /* 0x0000000413007c0c */ /* 0x000fe2000bf26270 */
[----:B------:R-:W-:Y:S01]  /*20c0*/  IMAD.IADD R21, R21, 0x1, R9 ;  /* 0x0000000115157824 */ /* 0x000fe200078e0209 */
[----:B------:R-:W-:Y:S01]  /*20d0*/  P2R R63, PR, RZ, 0x4 ;  /* 0x00000004ff3f7803 */ /* 0x000fe20000000000 */
[----:B------:R-:W-:Y:S01]  /*20e0*/  IMAD.IADD R33, R9, 0x1, R33 ;  /* 0x0000000109217824 */ /* 0x000fe200078e0221 */
[----:B------:R-:W-:Y:S01]  /*20f0*/  SHF.R.S32.HI R6, RZ, 0x1f, R3 ;  /* 0x0000001fff067819 */ /* 0x000fe20000011403 */
[----:B------:R-:W-:Y:S01]  /*2100*/  IMAD R11, R187, R47, R8 ;  /* 0x0000002fbb0b7224 */ /* 0x000fe200078e0208 */
[----:B---3--:R-:W-:Y:S01]  /*2110*/  SHF.R.U32.HI R12, RZ, 0x7, R12 ;  /* 0x00000007ff0c7819 */ /* 0x008fe2000001160c */
[C---:B------:R-:W-:Y:S01]  /*2120*/  IMAD R8, R7.reuse, R4, RZ ;  /* 0x0000000407087224 */ /* 0x040fe200078e02ff */
[----:B------:R-:W-:Y:S01]  /*2130*/  LEA.HI R3, R6, R3, RZ, 0x3 ;  /* 0x0000000306037211 */ /* 0x000fe200078f18ff */
[----:B------:R-:W-:-:S02]  /*2140*/  IMAD R6, R7, R46, RZ ;  /* 0x0000002e07067224 */ /* 0x000fc400078e02ff */
[----:B------:R-:W-:Y:S01]  /*2150*/  IMAD.WIDE.U32 R20, R27, R4, R20 ;  /* 0x000000041b147225 */ /* 0x000fe200078e0014 */
[----:B------:R-:W-:-:S03]  /*2160*/  LOP3.LUT R56, R3, 0xfffffff8, RZ, 0xc0, !PT ;  /* 0xfffffff803387812 */ /* 0x000fc600078ec0ff */
[C---:B------:R-:W-:Y:S01]  /*2170*/  IMAD.WIDE.U32 R32, R27.reuse, R4, R32 ;  /* 0x000000041b207225 */ /* 0x040fe200078e0020 */
[----:B------:R-:W-:Y:S02]  /*2180*/  LOP3.LUT R4, R44, 0x18, R16, 0xf8, !PT ;  /* 0x000000182c047812 */ /* 0x000fe400078ef810 */
[----:B------:R-:W-:Y:S01]  /*2190*/  SHF.R.S32.HI R61, RZ, 0x1f, R56 ;  /* 0x0000001fff3d7819 */ /* 0x000fe20000011438 */
[----:B0-----:R-:W-:Y:S02]  /*21a0*/  VIADD R30, R30, 0xffffff80 ;  /* 0xffffff801e1e7836 */ /* 0x001fe40000000000 */
[----:B------:R-:W-:Y:S01]  /*21b0*/  IMAD R57, R27, R47, R6 ;  /* 0x0000002f1b397224 */ /* 0x000fe200078e0206 */
[----:B------:R-:W-:Y:S01]  /*21c0*/  SHF.R.U32.HI R47, RZ, 0x3, R44 ;  /* 0x00000003ff2f7819 */ /* 0x000fe2000001162c */
[----:B------:R-:W-:Y:S01]  /*21d0*/  IMAD.WIDE.U32 R34, R187, R46, R184 ;  /* 0x0000002ebb227225 */ /* 0x000fe200078e00b8 */
[----:B------:R-:W-:-:S03]  /*21e0*/  SHF.R.S32.HI R10, RZ, 0x1f, R30 ;  /* 0x0000001fff0a7819 */ /* 0x000fc6000001141e */
[----:B------:R-:W-:Y:S01]  /*21f0*/  IMAD.WIDE.U32 R36, R187, R46, R16 ;  /* 0x0000002ebb247225 */ /* 0x000fe200078e0010 */
[----:B------:R-:W-:-:S03]  /*2200*/  LEA.HI R10, R10, R30, RZ, 0x2 ;  /* 0x0000001e0a0a7211 */ /* 0x000fc600078f10ff */
[----:B------:R-:W-:Y:S01]  /*2210*/  IMAD R9, R27, R5, R8 ;  /* 0x000000051b097224 */ /* 0x000fe200078e0208 */
[-C--:B------:R-:W-:Y:S01]  /*2220*/  LOP3.LUT R5, R4, R47.reuse, RZ, 0x3c, !PT ;  /* 0x0000002f04057212 */ /* 0x080fe200078e3cff */
[----:B------:R-:W-:Y:S01]  /*2230*/  IMAD.IADD R35, R35, 0x1, R11 ;  /* 0x0000000123237824 */ /* 0x000fe200078e020b */
[----:B------:R-:W-:Y:S01]  /*2240*/  LOP3.LUT R10, R10, 0xfffffffc, RZ, 0xc0, !PT ;  /* 0xfffffffc0a0a7812 */ /* 0x000fe200078ec0ff */
[----:B------:R-:W-:Y:S01]  /*2250*/  IMAD.IADD R37, R11, 0x1, R37 ;  /* 0x000000010b257824 */ /* 0x000fe200078e0225 */
[----:B------:R-:W-:Y:S01]  /*2260*/  LOP3.LUT R4, R44, 0x38, R3, 0xf8, !PT ;  /* 0x000000382c047812 */ /* 0x000fe200078ef803 */
[----:B------:R-:W-:Y:S02]  /*2270*/  IMAD R52, R222, 0x200, R5 ;  /* 0x00000200de347824 */ /* 0x000fe400078e0205 */
[----:B------:R-:W-:Y:S01]  /*2280*/  IMAD.WIDE.U32 R34, R27, R46, R34 ;  /* 0x0000002e1b227225 */ /* 0x000fe200078e0022 */
[----:B------:R-:W-:-:S03]  /*2290*/  LOP3.LUT R5, R4, R47, RZ, 0x3c, !PT ;  /* 0x0000002f04057212 */ /* 0x000fc600078e3cff */
[----:B------:R-:W-:-:S04]  /*22a0*/  IMAD.WIDE.U32 R36, R27, R46, R36 ;  /* 0x0000002e1b247225 */ /* 0x000fc800078e0024 */
[----:B------:R-:W-:Y:S02]  /*22b0*/  IMAD.IADD R10, R30, 0x1, -R10 ;  /* 0x000000011e0a7824 */ /* 0x000fe400078e0a0a */
[----:B------:R-:W-:Y:S02]  /*22c0*/  IMAD.IADD R55, R35, 0x1, R57 ;  /* 0x0000000123377824 */ /* 0x000fe400078e0239 */
[----:B------:R-:W-:Y:S02]  /*22d0*/  IMAD.IADD R0, R29, 0x1, R28 ;  /* 0x000000011d007824 */ /* 0x000fe400078e021c */
[----:B------:R-:W-:Y:S02]  /*22e0*/  IMAD.SHL.U32 R46, R46, 0x40, RZ ;  /* 0x000000402e2e7824 */ /* 0x000fe400078e00ff */
[----:B------:R-:W-:Y:S02]  /*22f0*/  VIADD R49, R12, 0x8 ;  /* 0x000000080c317836 */ /* 0x000fe40000000000 */
[----:B------:R-:W-:-:S02]  /*2300*/  IMAD R50, R10, 0x40, R187 ;  /* 0x000000400a327824 */ /* 0x000fc400078e02bb */
[----:B------:R-:W-:Y:S02]  /*2310*/  IMAD.SHL.U32 R51, R51, 0x2, RZ ;  /* 0x0000000233337824 */ /* 0x000fe400078e00ff */
[----:B------:R-:W-:Y:S02]  /*2320*/  IMAD.IADD R53, R21, 0x1, R9 ;  /* 0x0000000115357824 */ /* 0x000fe400078e0209 */
[----:B------:R-:W-:Y:S02]  /*2330*/  IMAD.IADD R54, R9, 0x1, R33 ;  /* 0x0000000109367824 */ /* 0x000fe400078e0221 */
[----:B------:R-:W-:Y:S02]  /*2340*/  IMAD.IADD R57, R57, 0x1, R37 ;  /* 0x0000000139397824 */ /* 0x000fe400078e0225 */
[----:B------:R-:W-:Y:S01]  /*2350*/  IMAD R62, R222, 0x200, R5 ;  /* 0x00000200de3e7824 */ /* 0x000fe200078e0205 */
[----:B------:R-:W-:-:S07]  /*2360*/  SHF.R.S32.HI R60, RZ, 0x1f, R41 ;  /* 0x0000001fff3c7819 */ /* 0x000fce0000011429 */
.L_x_4501:
[----:B0-----:R-:W0:Y:S01]  /*2370*/  LDC R66, c[0x0][0x430] ;  /* 0x00010c00ff427b82 */ /* 0x001e220000000800 */
[----:B------:R-:W-:Y:S02]  /*2380*/  VIADD R38, R38, 0xffffffff ;  /* 0xffffffff26267836 */ /* 0x000fe40000000000 */
[----:B------:R-:W-:Y:S02]  /*2390*/  IMAD.MOV.U32 R65, RZ, RZ, RZ ;  /* 0x000000ffff417224 */ /* 0x000fe400078e00ff */
[----:B------:R-:W-:-:S03]  /*23a0*/  IMAD R5, R38, 0x40, R50 ;  /* 0x0000004026057824 */ /* 0x000fc600078e0232 */
[----:B------:R-:W1:Y:S01]  /*23b0*/  LDC R77, c[0x0][0x3f4] ;  /* 0x0000fd00ff4d7b82 */ /* 0x000e620000000800 */
        /* <DEDUP_REMOVED lines=23> */
[----:B------:R-:W-:Y:S01]  /*2530*/  BSSY B0, `(.L_x_4469) ;  /* 0x00001a7000007945 */ /* 0x000fe20003800000 */
[----:B------:R-:W-:Y:S01]  /*2540*/  IMAD.IADD R7, R52, 0x1, R73 ;  /* 0x0000000134077824 */ /* 0x000fe200078e0249 */
[----:B------:R0:W5:Y:S01]  /*2550*/  @!P2 LDG.E R65, desc[UR40][R4.64] ;  /* 0x000000280441a981 */ /* 0x000162000c1e1900 */
[----:B------:R-:W-:-:S02]  /*2560*/  ISETP.GT.AND P2, PT, R38, R39, PT ;  /* 0x000000272600720c */ /* 0x000fc40003f44270 */
[----:B------:R-:W-:Y:S01]  /*2570*/  IMAD R72, R7, 0x2, R2 ;  /* 0x0000000207487824 */ /* 0x000fe200078e0202 */
[----:B------:R-:W-:Y:S10]  /*2580*/  @!P3 BRA `(.L_x_4470) ;  /* 0x0000001400acb947 */ /* 0x000ff40003800000 */
        /* <DEDUP_REMOVED lines=37> */
[----:B------:R-:W-:Y:S01]  /*27e0*/  MOV R7, R55 ;  /* 0x0000003700077202 */ /* 0x000fe20000000f00 */
[----:B------:R-:W-:Y:S01]  /*27f0*/  IMAD.MOV.U32 R6, RZ, RZ, R34 ;  /* 0x000000ffff067224 */ /* 0x000fe200078e0022 */
[----:B------:R-:W-:Y:S01]  /*2800*/  ULDC.64 UR4, c[0x0][0x3e8] ;  /* 0x0000fa0000047ab9 */ /* 0x000fe20000000a00 */
[----:B------:R-:W-:Y:S01]  /*2810*/  IMAD R5, R45, R38, RZ ;  /* 0x000000262d057224 */ /* 0x000fe200078e02ff */
[----:B------:R-:W-:Y:S01]  /*2820*/  ULDC.64 UR6, c[0x0][0x400] ;  /* 0x0001000000067ab9 */ /* 0x000fe20000000a00 */
[----:B------:R-:W-:Y:S01]  /*2830*/  IMAD.WIDE.U32 R8, R38, R46, R6 ;  /* 0x0000002e26087225 */ /* 0x000fe200078e0006 */
[----:B------:R-:W-:Y:S02]  /*2840*/  IADD3 R7, P3, R20, R4, RZ ;  /* 0x0000000414077210 */ /* 0x000fe40007f7e0ff */
[----:B------:R-:W-:Y:S01]  /*2850*/  CS2R R28, SRZ ;  /* 0x00000000001c7805 */ /* 0x000fe2000001ff00 */
        /* <DEDUP_REMOVED lines=14> */
.L_x_4473:
[----:B------:R-:W-:Y:S05]  /*2940*/  BSYNC B1 ;  /* 0x0000000000017941 */ /* 0x000fea0003800000 */
.L_x_4472:
[----:B------:R-:W-:Y:S01]  /*2950*/  ISETP.NE.AND P3, PT, R188, 0x3, PT ;  /* 0x00000003bc00780c */ /* 0x000fe20003f65270 */
[----:B0----5:R-:W-:Y:S02]  /*2960*/  IMAD.MOV.U32 R4, RZ, RZ, R8 ;  /* 0x000000ffff047224 */ /* 0x021fe400078e0008 */
        /* <DEDUP_REMOVED lines=13> */
.L_x_4474:
[----:B------:R-:W-:Y:S01]  /*2a40*/  IMAD R64, R22, 0x8, R2 ;  /* 0x0000000816407824 */ /* 0x000fe200078e0202 */
[----:B------:R-:W-:Y:S01]  /*2a50*/  SHF.L.U32 R75, R186, 0x1f, RZ ;  /* 0x0000001fba4b7819 */ /* 0x000fe200000006ff */
[----:B------:R-:W-:Y:S03]  /*2a60*/  BSSY B1, `(.L_x_4475) ;  /* 0x0000003000017945 */ /* 0x000fe60003800000 */
[----:B------:R-:W0:Y:S02]  /*2a70*/  SYNCS.PHASECHK.TRANS64.TRYWAIT P5, [R64+URZ+0x38890], R75 ;  /* 0x0388904b400075a7 */ /* 0x000e2400080a017f */
[----:B0-----:R-:W-:Y:S05]  /*2a80*/  @!P5 BRA `(.L_x_4476) ;  /* 0x0000018000e8d947 */ /* 0x001fea0003800000 */
.L_x_4716:
[----:B------:R-:W-:Y:S05]  /*2a90*/  BSYNC B1 ;  /* 0x0000000000017941 */ /* 0x000fea0003800000 */
.L_x_4475:
[----:B------:R-:W-:-:S03]  /*2aa0*/  UMOV UR4, 0xffffffff ;  /* 0xffffffff00047882 */ /* 0x000fc60000000000 */
[----:B------:R-:W-:Y:S05]  /*2ab0*/  BRA.DIV UR4, `(.L_x_4477) ;  /* 0x0000018204f07947 */ /* 0x000fea000b800000 */
[----:B------:R-:W1:Y:S04]  /*2ac0*/  SHFL.IDX PT, R70, R70, RZ, 0x1c1f ;  /* 0x001c1fff46467589 */ /* 0x000e6800000e0000 */
[----:B------:R2:W3:Y:S02]  /*2ad0*/  SHFL.IDX PT, R14, R71, RZ, 0x1c1f ;  /* 0x001c1fff470e7589 */ /* 0x0004e400000e0000 */
.L_x_4720:
        /* <DEDUP_REMOVED lines=11> */
[----:B0-----:R-:W-:Y:S01]  /*2b90*/  IMAD.MOV.U32 R12, RZ, RZ, R6 ;  /* 0x000000ffff0c7224 */ /* 0x001fe200078e0006 */
[----:B------:R-:W-:Y:S01]  /*2ba0*/  SHF.R.U32.HI R30, RZ, 0x10, R31 ;  /* 0x00000010ff1e7819 */ /* 0x000fe2000001161f */
[--C-:B------:R-:W-:Y:S01]  /*2bb0*/  HADD2.F32 R6, -RZ, R5.reuse.H1_H1 ;  /* 0x30000005ff067230 */ /* 0x100fe20000004100 */
[--C-:B------:R-:W-:Y:S01]  /*2bc0*/  SHF.R.U64 R31, R58, 0x10, R59.reuse ;  /* 0x000000103a1f7819 */ /* 0x100fe2000000123b */
[----:B------:R-:W-:Y:S01]  /*2bd0*/  HADD2.F32 R5, -RZ, R5.H0_H0 ;  /* 0x20000005ff057230 */ /* 0x000fe20000004100 */
[----:B------:R-:W-:Y:S01]  /*2be0*/  SHF.R.U32.HI R58, RZ, 0x10, R59 ;  /* 0x00000010ff3a7819 */ /* 0x000fe2000001163b */
[----:B------:R-:W-:Y:S02]  /*2bf0*/  HADD2.F32 R15, -RZ, R15.H0_H0 ;  /* 0x2000000fff0f7230 */ /* 0x000fe40000004100 */
[----:B------:R-:W-:Y:S02]  /*2c00*/  HADD2.F32 R31, -RZ, R31.H0_H0 ;  /* 0x2000001fff1f7230 */ /* 0x000fe40000004100 */
[----:B------:R-:W-:-:S02]  /*2c10*/  HADD2.F32 R58, -RZ, R58.H0_H0 ;  /* 0x2000003aff3a7230 */ /* 0x000fc40000004100 */
[--C-:B------:R-:W-:Y:S02]  /*2c20*/  HADD2.F32 R13, -RZ, R7.reuse.H1_H1 ;  /* 0x30000007ff0d7230 */ /* 0x100fe40000004100 */
[CC--:B------:R-:W-:Y:S01]  /*2c30*/  FMUL.FTZ R72, R6.reuse, R31.reuse ;  /* 0x0000001f06487220 */ /* 0x0c0fe20000410000 */
[----:B------:R-:W-:Y:S02]  /*2c40*/  HADD2.F32 R7, -RZ, R7.H0_H0 ;  /* 0x20000007ff077230 */ /* 0x000fe40000004100 */
[C---:B------:R-:W-:Y:S01]  /*2c50*/  FMUL.FTZ R31, R5.reuse, R31 ;  /* 0x0000001f051f7220 */ /* 0x040fe20000410000 */
[----:B------:R-:W-:Y:S02]  /*2c60*/  HADD2.F32 R30, -RZ, R30.H0_H0 ;  /* 0x2000001eff1e7230 */ /* 0x000fe40000004100 */
[-C--:B------:R-:W-:Y:S01]  /*2c70*/  FFMA.FTZ R72, R5, R15.reuse, -R72 ;  /* 0x0000000f05487223 */ /* 0x080fe20000010848 */
[----:B------:R-:W-:Y:S01]  /*2c80*/  FMUL.FTZ R74, R13, R58 ;  /* 0x0000003a0d4a7220 */ /* 0x000fe20000410000 */
        /* <DEDUP_REMOVED lines=24> */
.L_x_4482:
[----:B------:R-:W-:Y:S05]  /*2e10*/  BSYNC B2 ;  /* 0x0000000000027941 */ /* 0x000fea0003800000 */
.L_x_4481:
[----:B0-----:R4:W-:Y:S02]  /*2e20*/  ST.E.128 desc[UR40][R10.64], R4 ;  /* 0x000000040a007985 */ /* 0x0019e4000c101d28 */
.L_x_4480:
[----:B------:R-:W-:Y:S05]  /*2e30*/  BSYNC B1 ;  /* 0x0000000000017941 */ /* 0x000fea0003800000 */
.L_x_4479:
        /* <DEDUP_REMOVED lines=53> */
.L_x_4484:
[----:B------:R-:W-:Y:S05]  /*3190*/  BSYNC B1 ;  /* 0x0000000000017941 */ /* 0x000fea0003800000 */
.L_x_4483:
[----:B-1----:R1:W-:Y:S01]  /*31a0*/  ST.E.128 desc[UR40][R10.64], R4 ;  /* 0x000000040a007985 */ /* 0x0023e2000c101d28 */
[----:B------:R-:W-:Y:S05]  /*31b0*/  BRA `(.L_x_4478) ;  /* 0x0000000c00787947 */ /* 0x000fea0003800000 */
.L_x_4471:
        /* <DEDUP_REMOVED lines=26> */
[----:B--2---:R-:W-:Y:S02]  /*3360*/  IMAD.MOV.U32 R10, RZ, RZ, R4 ;  /* 0x000000ffff0a7224 */ /* 0x004fe400078e0004 */
[----:B------:R-:W-:Y:S02]  /*3370*/  IMAD.MOV.U32 R11, RZ, RZ, R5 ;  /* 0x000000ffff0b7224 */ /* 0x000fe400078e0005 */
[----:B------:R-:W-:Y:S01]  /*3380*/  IMAD.MOV.U32 R14, RZ, RZ, R6 ;  /* 0x000000ffff0e7224 */ /* 0x000fe200078e0006 */
[----:B------:R-:W-:Y:S01]  /*3390*/  PRMT R86, R10, 0x7610, R86 ;  /* 0x000076100a567816 */ /* 0x000fe20000000056 */
        /* <DEDUP_REMOVED lines=11> */
[----:B------:R-:W-:Y:S01]  /*3450*/  PRMT R74, R74, 0x5410, R11 ;  /* 0x000054104a4a7816 */ /* 0x000fe2000000000b */
[----:B------:R-:W-:Y:S06]  /*3460*/  @!P3 BRA `(.L_x_4485) ;  /* 0x000000000004b947 */ /* 0x000fec0003800000 */
[----:B------:R-:W-:Y:S01]  /*3470*/  BPT.TRAP 0x1 ;  /* 0x000000040000795c */ /* 0x000fe20000300000 */
.L_x_4485:
[----:B------:R-:W-:Y:S01]  /*3480*/  LEA R64, R22, R2, 0x3 ;  /* 0x0000000216407211 */ /* 0x000fe200078e18ff */
[----:B------:R-:W-:Y:S01]  /*3490*/  BSSY B1, `(.L_x_4486) ;  /* 0x0000004000017945 */ /* 0x000fe20003800000 */
[----:B------:R-:W-:-:S04]  /*34a0*/  SHF.L.U32 R75, R186, 0x1f, RZ ;  /* 0x0000001fba4b7819 */ /* 0x000fc800000006ff */
[----:B------:R-:W0:Y:S02]  /*34b0*/  SYNCS.PHASECHK.TRANS64.TRYWAIT P6, [R64+URZ+0x38890], R75 ;  /* 0x0388904b400075a7 */ /* 0x000e2400080c017f */
[----:B0-----:R-:W-:Y:S05]  /*34c0*/  @!P6 BRA `(.L_x_4487) ;  /* 0x0000017800b4e947 */ /* 0x001fea0003800000 */
.L_x_4721:
[----:B------:R-:W-:Y:S05]  /*34d0*/  BSYNC B1 ;  /* 0x0000000000017941 */ /* 0x000fea0003800000 */
.L_x_4486:
[----:B------:R-:W-:-:S03]  /*34e0*/  UMOV UR4, 0xffffffff ;  /* 0xffffffff00047882 */ /* 0x000fc60000000000 */
[----:B------:R-:W-:Y:S05]  /*34f0*/  BRA.DIV UR4, `(.L_x_4488) ;  /* 0x0000017a04bc7947 */ /* 0x000fea000b800000 */
[----:B------:R-:W1:Y:S04]  /*3500*/  SHFL.IDX PT, R70, R70, RZ, 0x1c1f ;  /* 0x001c1fff46467589 */ /* 0x000e6800000e0000 */
[----:B------:R-:W2:Y:S02]  /*3510*/  SHFL.IDX PT, R71, R71, RZ, 0x1c1f ;  /* 0x001c1fff47477589 */ /* 0x000ea400000e0000 */
.L_x_4725:
        /* <DEDUP_REMOVED lines=10> */
[----:B------:R-:W-:-:S04]  /*35c0*/  SHF.R.S32.HI R8, RZ, 0x4, R9 ;  /* 0x00000004ff087819 */ /* 0x000fc80000011409 */
[----:B------:R-:W-:-:S05]  /*35d0*/  LEA.HI.SX32 R8, R3, R8, 0x1d ;  /* 0x0000000803087211 */ /* 0x000fca00078feaff */
[----:B------:R-:W-:-:S05]  /*35e0*/  IMAD.SHL.U32 R77, R8, 0x8, RZ ;  /* 0x00000008084d7824 */ /* 0x000fca00078e00ff */
[----:B------:R-:W-:-:S04]  /*35f0*/  LOP3.LUT R8, R44, 0x38, R77, 0xf8, !PT ;  /* 0x000000382c087812 */ /* 0x000fc800078ef84d */
[----:B------:R-:W-:-:S05]  /*3600*/  LOP3.LUT R9, R8, R47, RZ, 0x3c, !PT ;  /* 0x0000002f08097212 */ /* 0x000fca00078e3cff */
[----:B------:R-:W-:Y:S02]  /*3610*/  IMAD R8, R222, 0x200, R9 ;  /* 0x00000200de087824 */ /* 0x000fe400078e0209 */
[----:B------:R-:W-:Y:S02]  /*3620*/  IMAD.IADD R9, R62, 0x1, R73 ;  /* 0x000000013e097824 */ /* 0x000fe400078e0249 */
[----:B------:R-:W-:Y:S02]  /*3630*/  IMAD.IADD R73, R73, 0x1, R8 ;  /* 0x0000000149497824 */ /* 0x000fe400078e0208 */
[--C-:B------:R-:W-:Y:S02]  /*3640*/  IMAD R9, R9, 0x2, R2.reuse ;  /* 0x0000000209097824 */ /* 0x100fe400078e0202 */
[----:B------:R-:W-:-:S04]  /*3650*/  IMAD R73, R73, 0x2, R2 ;  /* 0x0000000249497824 */ /* 0x000fc800078e0202 */
[----:B------:R-:W1:Y:S04]  /*3660*/  LDS.128 R8, [R9+0x22400] ;  /* 0x0224000009087984 */ /* 0x000e680000000c00 */
        /* <DEDUP_REMOVED lines=84> */
.L_x_4490:
[----:B------:R-:W-:Y:S05]  /*3bb0*/  BSYNC B1 ;  /* 0x0000000000017941 */ /* 0x000fea0003800000 */
.L_x_4489:
[----:B-1----:R1:W-:Y:S01]  /*3bc0*/  ST.E.128 desc[UR40][R58.64], R8 ;  /* 0x000000083a007985 */ /* 0x0023e2000c101d28 */
[----:B------:R-:W-:Y:S01]  /*3bd0*/  ISETP.GE.AND P4, PT, R77, R72, PT ;  /* 0x000000484d00720c */ /* 0x000fe20003f86270 */
[----:B------:R-:W-:Y:S02]  /*3be0*/  IMAD.MOV.U32 R4, RZ, RZ, R71 ;  /* 0x000000ffff047224 */ /* 0x000fe400078e0047 */
[----:B------:R-:W-:-:S10]  /*3bf0*/  IMAD.MOV.U32 R5, RZ, RZ, R70 ;  /* 0x000000ffff057224 */ /* 0x000fd400078e0046 */
[----:B------:R-:W-:Y:S05]  /*3c00*/  @P4 BRA `(.L_x_4478) ;  /* 0x0000000000e44947 */ /* 0x000fea0003800000 */
[----:B------:R-:W-:-:S05]  /*3c10*/  IMAD.WIDE R4, R77, 0x2, R4 ;  /* 0x000000024d047825 */ /* 0x000fca00078e0204 */
[----:B---3--:R3:W-:Y:S01]  /*3c20*/  ST.E.128 desc[UR40][R4.64], R12 ;  /* 0x0000000c04007985 */ /* 0x0087e2000c101d28 */
[----:B------:R-:W-:Y:S05]  /*3c30*/  BRA `(.L_x_4478) ;  /* 0x0000000000d87947 */ /* 0x000fea0003800000 */
.L_x_4470:
[----:B------:R-:W-:-:S13]  /*3c40*/  ISETP.NE.AND P3, PT, R188, 0x3, PT ;  /* 0x00000003bc00780c */ /* 0x000fda0003f65270 */
[----:B------:R-:W-:Y:S05]  /*3c50*/  @!P3 BRA `(.L_x_4491) ;  /* 0x000000000004b947 */ /* 0x000fea0003800000 */
[----:B------:R-:W-:Y:S01]  /*3c60*/  BPT.TRAP 0x1 ;  /* 0x000000040000795c */ /* 0x000fe20000300000 */
.L_x_4491:
[----:B------:R-:W-:Y:S01]  /*3c70*/  IMAD R64, R22, 0x8, R2 ;  /* 0x0000000816407824 */ /* 0x000fe200078e0202 */
[----:B------:R-:W-:Y:S01]  /*3c80*/  SHF.L.U32 R75, R186, 0x1f, RZ ;  /* 0x0000001fba4b7819 */ /* 0x000fe200000006ff */
[----:B------:R-:W-:Y:S01]  /*3c90*/  BSSY B1, `(.L_x_4492) ;  /* 0x0000004000017945 */ /* 0x000fe20003800000 */
[----:B------:R-:W-:Y:S02]  /*3ca0*/  SHF.R.S32.HI R68, RZ, 0x1f, R66 ;  /* 0x0000001fff447819 */ /* 0x000fe40000011442 */
[----:B------:R-:W1:Y:S02]  /*3cb0*/  SYNCS.PHASECHK.TRANS64.TRYWAIT P4, [R64+URZ+0x38890], R75 ;  /* 0x0388904b400075a7 */ /* 0x000e64000808017f */
[----:B-1----:R-:W-:Y:S05]  /*3cc0*/  @!P4 BRA `(.L_x_4493) ;  /* 0x000001740014c947 */ /* 0x002fea0003800000 */
.L_x_4726:
[----:B------:R-:W-:Y:S05]  /*3cd0*/  BSYNC B1 ;  /* 0x0000000000017941 */ /* 0x000fea0003800000 */
.L_x_4492:
        /* <DEDUP_REMOVED lines=26> */
.L_x_4730:
        /* <DEDUP_REMOVED lines=18> */
.L_x_4478:
[----:B------:R-:W-:Y:S05]  /*3fa0*/  BSYNC B0 ;  /* 0x0000000000007941 */ /* 0x000fea0003800000 */
.L_x_4469:
        /* <DEDUP_REMOVED lines=12> */
[----:B------:R-:W-:-:S05]  /*4070*/  @!P4 VIADD R4, R64, 0x388a0 ;  /* 0x000388a04004c836 */ /* 0x000fca0000000000 */
[----:B------:R-:W-:-:S04]  /*4080*/  @!P4 PRMT R4, RZ, 0x654, R4 ;  /* 0x00000654ff04c816 */ /* 0x000fc80000000004 */
[----:B------:R0:W-:Y:S01]  /*4090*/  @!P4 SYNCS.ARRIVE.TRANS64.RED.A1T0 RZ, [R4+URZ], RZ ;  /* 0x000000ff04ffc9a7 */ /* 0x0001e2000810043f */
[----:B------:R-:W-:Y:S05]  /*40a0*/  @!P3 BRA `(.L_x_4496) ;  /* 0x000000000004b947 */ /* 0x000fea0003800000 */
[----:B------:R-:W-:Y:S01]  /*40b0*/  BPT.TRAP 0x1 ;  /* 0x000000040000795c */ /* 0x000fe20000300000 */
.L_x_4496:
[----:B------:R-:W-:Y:S05]  /*40c0*/  BSYNC B0 ;  /* 0x0000000000007941 */ /* 0x000fea0003800000 */
.L_x_4495:
[----:B------:R-:W1:Y:S01]  /*40d0*/  SYNCS.PHASECHK.TRANS64.TRYWAIT P3, [R64+URZ+0x388b0], R75 ;  /* 0x0388b04b400075a7 */ /* 0x000e62000806017f */
[----:B------:R-:W-:Y:S04]  /*40e0*/  BSSY B0, `(.L_x_4497) ;  /* 0x0000002000007945 */ /* 0x000fe80003800000 */
[----:B-1----:R-:W-:Y:S05]  /*40f0*/  @!P3 BRA `(.L_x_4498) ;  /* 0x000001700060b947 */ /* 0x002fea0003800000 */
.L_x_4731:
[----:B------:R-:W-:Y:S05]  /*4100*/  BSYNC B0 ;  /* 0x0000000000007941 */ /* 0x000fea0003800000 */
.L_x_4497:
        /* <DEDUP_REMOVED lines=23> */
[----:B------:R-:W3:Y:S01]  /*4280*/  LDL R31, [R1] ;  /* 0x00000000011f7983 */ /* 0x000ee20000100800 */
[----:B------:R-:W-:-:S03]  /*4290*/  ULDC UR4, c[0x0][0x320] ;  /* 0x0000c80000047ab9 */ /* 0x000fc60000000800 */
[----:B------:R-:W4:Y:S04]  /*42a0*/  LDL R30, [R1+0x4] ;  /* 0x00000400011e7983 */ /* 0x000f280000100800 */
[----:B------:R-:W5:Y:S04]  /*42b0*/  LDL R29, [R1+0x8] ;  /* 0x00000800011d7983 */ /* 0x000f680000100800 */
[----:B------:R-:W5:Y:S01]  /*42c0*/  LDL R28, [R1+0xc] ;  /* 0x00000c00011c7983 */ /* 0x000f620000100800 */
[----:B------:R-:W-:Y:S01]  /*42d0*/  ISETP.GE.AND P5, PT, R16, UR4, PT ;  /* 0x0000000410007c0c */ /* 0x000fe2000bfa6270 */
[----:B------:R-:W-:-:S02]  /*42e0*/  IMAD R9, R22, 0x8000, R52 ;  /* 0x0000800016097824 */ /* 0x000fc400078e0234 */
[----:B------:R-:W5:Y:S02]  /*42f0*/  LDL R15, [R1+0x10] ;  /* 0x00001000010f7983 */ /* 0x000f640000100800 */
[C---:B------:R-:W-:Y:S01]  /*4300*/  IMAD R12, R9.reuse, 0x2, R2 ;  /* 0x00000002090c7824 */ /* 0x040fe200078e0202 */
[----:B------:R-:W-:Y:S01]  /*4310*/  LOP3.LUT P3, RZ, R190, 0x4, RZ, 0xc0, !PT ;  /* 0x00000004beff7812 */ /* 0x000fe2000786c0ff */
[----:B------:R-:W5:Y:S01]  /*4320*/  LDL R14, [R1+0x14] ;  /* 0x00001400010e7983 */ /* 0x000f620000100800 */
[----:B------:R-:W-:-:S03]  /*4330*/  VIADD R13, R9, 0x20 ;  /* 0x00000020090d7836 */ /* 0x000fc60000000000 */
[----:B------:R-:W5:Y:S04]  /*4340*/  LDL R58, [R1+0x18] ;  /* 0x00001800013a7983 */ /* 0x000f680000100800 */
[----:B------:R-:W1:Y:S04]  /*4350*/  @!P5 LDS.128 R4, [R12+0x400] ;  /* 0x000400000c04d984 */ /* 0x000e680000000c00 */
[----:B------:R-:W-:Y:S01]  /*4360*/  @P3 VIADD R13, R9, 0xffffffe0 ;  /* 0xffffffe0090d3836 */ /* 0x000fe20000000000 */
[----:B0-----:R-:W-:-:S04]  /*4370*/  @!P5 LEA R8, P3, R16, R11, 0x1 ;  /* 0x0000000b1008d211 */ /* 0x001fc800078608ff */
[----:B--2---:R-:W-:Y:S02]  /*4380*/  @!P5 LEA.HI.X R9, R16, R10, R17, 0x1, P3 ;  /* 0x0000000a1009d211 */ /* 0x004fe400018f0c11 */
[----:B------:R-:W-:Y:S02]  /*4390*/  ISETP.GE.AND P3, PT, R19, UR4, PT ;  /* 0x0000000413007c0c */ /* 0x000fe4000bf66270 */
[----:B------:R-:W-:Y:S01]  /*43a0*/  LEA R13, R13, R2, 0x1 ;  /* 0x000000020d0d7211 */ /* 0x000fe200078e08ff */
[----:B-1----:R0:W-:Y:S10]  /*43b0*/  @!P5 ST.E.128 desc[UR40][R8.64], R4 ;  /* 0x000000040800d985 */ /* 0x0021f4000c101d28 */
[----:B------:R-:W1:Y:S01]  /*43c0*/  @!P3 LDS.128 R4, [R13+0x400] ;  /* 0x000400000d04b984 */ /* 0x000e620000000c00 */
[----:B0-----:R-:W-:-:S04]  /*43d0*/  @!P3 LEA R8, P5, R19, R11, 0x1 ;  /* 0x0000000b1308b211 */ /* 0x001fc800078a08ff */
[----:B------:R-:W-:Y:S02]  /*43e0*/  @!P3 LEA.HI.X R9, R19, R10, R191, 0x1, P5 ;  /* 0x0000000a1309b211 */ /* 0x000fe400028f0cbf */
        /* <DEDUP_REMOVED lines=9> */
[----:B---3--:R-:W-:Y:S01]  /*4480*/  @!P3 IMAD.X R9, R10, 0x1, R31, P5 ;  /* 0x000000010a09b824 */ /* 0x008fe200028e061f */
[C---:B------:R-:W-:Y:S01]  /*4490*/  ISETP.GE.AND P5, PT, R214.reuse, UR4, PT ;  /* 0x00000004d6007c0c */ /* 0x040fe2000bfa6270 */
[----:B------:R-:W2:Y:S04]  /*44a0*/  LDL R31, [R1+0x1c] ;  /* 0x00001c00011f7983 */ /* 0x000ea80000100800 */
[----:B-1----:R0:W-:Y:S08]  /*44b0*/  @!P3 ST.E.128 desc[UR40][R8.64], R4 ;  /* 0x000000040800b985 */ /* 0x0021f0000c101d28 */
[----:B------:R-:W1:Y:S01]  /*44c0*/  @!P5 LDS.128 R4, [R12+0x4400] ;  /* 0x004400000c04d984 */ /* 0x000e620000000c00 */
[----:B0-----:R-:W-:-:S05]  /*44d0*/  @!P5 LEA R8, P3, R214, R11, 0x1 ;  /* 0x0000000bd608d211 */ /* 0x001fca00078608ff */
[----:B----4-:R-:W-:Y:S02]  /*44e0*/  @!P5 IMAD.X R9, R10, 0x1, R30, P3 ;  /* 0x000000010a09d824 */ /* 0x010fe400018e061e */
[----:B------:R-:W3:Y:S01]  /*44f0*/  LDL R30, [R1+0x20] ;  /* 0x00002000011e7983 */ /* 0x000ee20000100800 */
[----:B------:R-:W-:-:S03]  /*4500*/  ISETP.GE.AND P3, PT, R213, UR4, PT ;  /* 0x00000004d5007c0c */ /* 0x000fc6000bf66270 */
[----:B-1----:R0:W-:Y:S10]  /*4510*/  @!P5 ST.E.128 desc[UR40][R8.64], R4 ;  /* 0x000000040800d985 */ /* 0x0021f4000c101d28 */
[----:B------:R-:W1:Y:S01]  /*4520*/  @!P3 LDS.128 R4, [R13+0x4400] ;  /* 0x004400000d04b984 */ /* 0x000e620000000c00 */
[----:B0-----:R-:W-:-:S05]  /*4530*/  @!P3 LEA R8, P5, R213, R11, 0x1 ;  /* 0x0000000bd508b211 */ /* 0x001fca00078a08ff */
[----:B-----5:R-:W-:Y:S02]  /*4540*/  @!P3 IMAD.X R9, R10, 0x1, R29, P5 ;  /* 0x000000010a09b824 */ /* 0x020fe400028e061d */
[----:B------:R-:W4:Y:S01]  /*4550*/  LDL R29, [R1+0x24] ;  /* 0x00002400011d7983 */ /* 0x000f220000100800 */
[----:B------:R-:W-:-:S03]  /*4560*/  ISETP.GE.AND P5, PT, R212, UR4, PT ;  /* 0x00000004d4007c0c */ /* 0x000fc6000bfa6270 */
[----:B-1----:R0:W-:Y:S10]  /*4570*/  @!P3 ST.E.128 desc[UR40][R8.64], R4 ;  /* 0x000000040800b985 */ /* 0x0021f4000c101d28 */
[----:B------:R-:W1:Y:S01]  /*4580*/  @!P5 LDS.128 R4, [R12+0x6400] ;  /* 0x006400000c04d984 */ /* 0x000e620000000c00 */
[----:B0-----:R-:W-:-:S05]  /*4590*/  @!P5 LEA R8, P3, R212, R11, 0x1 ;  /* 0x0000000bd408d211 */ /* 0x001fca00078608ff */
[----:B------:R-:W-:Y:S02]  /*45a0*/  @!P5 IMAD.X R9, R10, 0x1, R28, P3 ;  /* 0x000000010a09d824 */ /* 0x000fe400018e061c */
[----:B------:R-:W5:Y:S01]  /*45b0*/  LDL R28, [R1+0x28] ;  /* 0x00002800011c7983 */ /* 0x000f620000100800 */
        /* <DEDUP_REMOVED lines=21> */
[----:B--2---:R-:W-:Y:S01]  /*4710*/  @!P5 IMAD.X R9, R10, 0x1, R31, P3 ;  /* 0x000000010a09d824 */ /* 0x004fe200018e061f */
[----:B------:R-:W-:-:S04]  /*4720*/  ISETP.GE.AND P3, PT, R207, UR4, PT ;  /* 0x00000004cf007c0c */ /* 0x000fc8000bf66270 */
[----:B-1----:R0:W-:Y:S09]  /*4730*/  @!P5 ST.E.128 desc[UR40][R8.64], R4 ;  /* 0x000000040800d985 */ /* 0x0021f2000c101d28 */
[----:B------:R-:W1:Y:S01]  /*4740*/  @!P3 LDS.128 R4, [R13+0xa400] ;  /* 0x00a400000d04b984 */ /* 0x000e620000000c00 */
[----:B0-----:R-:W-:-:S05]  /*4750*/  @!P3 LEA R8, P5, R207, R11, 0x1 ;  /* 0x0000000bcf08b211 */ /* 0x001fca00078a08ff */
[----:B---3--:R-:W-:Y:S01]  /*4760*/  @!P3 IMAD.X R9, R10, 0x1, R30, P5 ;  /* 0x000000010a09b824 */ /* 0x008fe200028e061e */
[----:B------:R-:W-:-:S04]  /*4770*/  ISETP.GE.AND P5, PT, R206, UR4, PT ;  /* 0x00000004ce007c0c */ /* 0x000fc8000bfa6270 */
[----:B-1----:R0:W-:Y:S09]  /*4780*/  @!P3 ST.E.128 desc[UR40][R8.64], R4 ;  /* 0x000000040800b985 */ /* 0x0021f2000c101d28 */
        /* <DEDUP_REMOVED lines=19> */
.L_x_4500:
[----:B------:R-:W-:Y:S05]  /*48c0*/  BSYNC B0 ;  /* 0x0000000000007941 */ /* 0x000fea0003800000 */
.L_x_4499:
        /* <DEDUP_REMOVED lines=17> */
.L_x_4464:
[----:B------:R-:W3:Y:S01]  /*49e0*/  LDL R4, [R1+0x6c] ;  /* 0x00006c0001047983 */ /* 0x000ee20000100800 */
[----:B------:R-:W-:Y:S01]  /*49f0*/  BSSY B0, `(.L_x_4502) ;  /* 0x0000046000007945 */ /* 0x000fe20003800000 */
[----:B------:R-:W-:Y:S01]  /*4a00*/  CS2R R160, SRZ ;  /* 0x0000000000a07805 */ /* 0x000fe2000001ff00 */
[----:B------:R-:W-:Y:S01]  /*4a10*/  IMAD.MOV.U32 R162, RZ, RZ, RZ ;  /* 0x000000ffffa27224 */ /* 0x000fe200078e00ff */
        /* <DEDUP_REMOVED lines=60> */
[----:B------:R-:W-:Y:S01]  /*4de0*/  MOV R153, RZ ;  /* 0x000000ff00997202 */ /* 0x000fe20000000f00 */
[----:B------:R-:W-:Y:S02]  /*4df0*/  IMAD.MOV.U32 R39, RZ, RZ, RZ ;  /* 0x000000ffff277224 */ /* 0x000fe400078e00ff */
[----:B0-----:R-:W-:Y:S01]  /*4e00*/  IMAD.MOV.U32 R11, RZ, RZ, RZ ;  /* 0x000000ffff0b7224 */ /* 0x001fe200078e00ff */
[----:B---3--:R-:W-:Y:S01]  /*4e10*/  ISETP.NE.AND P0, PT, R4, 0x1, PT ;  /* 0x000000010400780c */ /* 0x008fe20003f05270 */
[----:B------:R-:W-:-:S12]  /*4e20*/  @P3 BRA `(.L_x_4503) ;  /* 0x0000000000083947 */ /* 0x000fd80003800000 */
[----:B------:R-:W0:Y:S02]  /*4e30*/  FENCE.VIEW.ASYNC.G ;  /* 0x00000000000073c6 */ /* 0x000e240000000100 */
[----:B0-----:R-:W-:Y:S06]  /*4e40*/  BAR.ARV 0xc, 0x180 ;  /* 0x0306000000007b1d */ /* 0x001fec0000002000 */
.L_x_4503:
[----:B------:R-:W-:Y:S05]  /*4e50*/  BSYNC B0 ;  /* 0x0000000000007941 */ /* 0x000fea0003800000 */
.L_x_4502:
[----:B------:R-:W-:Y:S01]  /*4e60*/  BSSY B7, `(.L_x_4504) ;  /* 0x0000ad1000077945 */ /* 0x000fe20003800000 */
[----:B--2---:R-:W-:Y:S01]  /*4e70*/  IMAD.MOV.U32 R10, RZ, RZ, RZ ;  /* 0x000000ffff0a7224 */ /* 0x004fe200078e00ff */
[----:B------:R-:W-:Y:S01]  /*4e80*/  CS2R R8, SRZ ;  /* 0x0000000000087805 */ /* 0x000fe2000001ff00 */
[----:B------:R-:W-:Y:S01]  /*4e90*/  IMAD.MOV.U32 R36, RZ, RZ, RZ ;  /* 0x000000ffff247224 */ /* 0x000fe200078e00ff */
[----:B------:R-:W-:Y:S01]  /*4ea0*/  CS2R R6, SRZ ;  /* 0x0000000000067805 */ /* 0x000fe2000001ff00 */
[----:B------:R-:W-:Y:S01]  /*4eb0*/  IMAD.MOV.U32 R35, RZ, RZ, RZ ;  /* 0x000000ffff237224 */ /* 0x000fe200078e00ff */
[----:B------:R-:W-:Y:S01]  /*4ec0*/  CS2R R4, SRZ ;  /* 0x0000000000047805 */ /* 0x000fe2000001ff00 */
[----:B------:R-:W-:Y:S02]  /*4ed0*/  IMAD.MOV.U32 R32, RZ, RZ, RZ ;  /* 0x000000ffff207224 */ /* 0x000fe400078e00ff */
[----:B------:R-:W-:Y:S02]  /*4ee0*/  IMAD.MOV.U32 R31, RZ, RZ, RZ ;  /* 0x000000ffff1f7224 */ /* 0x000fe400078e00ff */
[----:B------:R-:W-:-:S02]  /*4ef0*/  IMAD.MOV.U32 R152, RZ, RZ, RZ ;  /* 0x000000ffff987224 */ /* 0x000fc400078e00ff */
[----:B------:R-:W-:Y:S02]  /*4f00*/  IMAD.MOV.U32 R154, RZ, RZ, RZ ;  /* 0x000000ffff9a7224 */ /* 0x000fe400078e00ff */
[----:B------:R-:W-:Y:S01]  /*4f10*/  IMAD.MOV.U32 R0, RZ, RZ, RZ ;  /* 0x000000ffff007224 */ /* 0x000fe200078e00ff */
[----:B------:R-:W-:Y:S06]  /*4f20*/  @!P0 BRA `(.L_x_4505) ;  /* 0x0000001800688947 */ /* 0x000fec0003800000 */
[----:B------:R-:W-:Y:S02]  /*4f30*/  ISETP.GE.AND P1, PT, R169, 0x1, PT ;  /* 0x00000001a900780c */ /* 0x000fe40003f26270 */
[----:B------:R-:W-:-:S11]  /*4f40*/  PLOP3.LUT P0, PT, PT, PT, PT, 0x80, 0x0 ;  /* 0x000000000000781c */ /* 0x000fd60003f0f070 */
[----:B------:R-:W-:Y:S05]  /*4f50*/  @!P1 BRA `(.L_x_4506) ;  /* 0x000000ac00049947 */ /* 0x000fea0003800000 */
[----:B------:R-:W0:Y:S01]  /*4f60*/  S2R R20, SR_TID.X ;  /* 0x0000000000147919 */ /* 0x000e220000002100 */
[----:B------:R-:W-:Y:S01]  /*4f70*/  IMAD.MOV.U32 R5, RZ, RZ, 0x40000040 ;  /* 0x40000040ff057424 */ /* 0x000fe200078e00ff */
[----:B------:R-:W-:Y:S01]  /*4f80*/  BAR.SYNC.DEFER_BLOCKING 0xe, 0x100 ;  /* 0x0384000000007b1d */ /* 0x000fe20000010000 */
[----:B------:R-:W-:-:S03]  /*4f90*/  IMAD.MOV.U32 R7, RZ, RZ, 0x40000040 ;  /* 0x40000040ff077424 */ /* 0x000fc600078e00ff */
[----:B------:R-:W-:Y:S01]  /*4fa0*/  R2UR UR5, R5 ;  /* 0x00000000050572ca */ /* 0x000fe200000e0000 */
[----:B------:R-:W-:Y:S01]  /*4fb0*/  IMAD.MOV.U32 R11, RZ, RZ, 0x40000040 ;  /* 0x40000040ff0b7424 */ /* 0x000fe200078e00ff */
[----:B------:R-:W-:Y:S01]  /*4fc0*/  ISETP.NE.AND P2, PT, R188, 0x3, PT ;  /* 0x00000003bc00780c */ /* 0x000fe20003f45270 */
[----:B------:R-:W-:Y:S01]  /*4fd0*/  IMAD.MOV.U32 R9, RZ, RZ, 0x40000040 ;  /* 0x40000040ff097424 */ /* 0x000fe200078e00ff */
[----:B------:R-:W-:Y:S01]  /*4fe0*/  R2UR UR7, R7 ;  /* 0x00000000070772ca */ /* 0x000fe200000e0000 */
[----:B------:R-:W-:Y:S01]  /*4ff0*/  IMAD.MOV.U32 R7, RZ, RZ, 0x40000040 ;  /* 0x40000040ff077424 */ /* 0x000fe200078e00ff */
[----:B------:R-:W-:Y:S01]  /*5000*/  R2UR UR15, R11 ;  /* 0x000000000b0f72ca */ /* 0x000fe200000e0000 */
[----:B------:R-:W-:Y:S01]  /*5010*/  IMAD.MOV.U32 R11, RZ, RZ, 0x40000040 ;  /* 0x40000040ff0b7424 */ /* 0x000fe200078e00ff */
[----:B------:R-:W-:Y:S02]  /*5020*/  R2UR UR11, R9 ;  /* 0x00000000090b72ca */ /* 0x000fe400000e0000 */
[----:B------:R-:W-:-:S02]  /*5030*/  MOV R9, 0x40000040 ;  /* 0x4000004000097802 */ /* 0x000fc40000000f00 */
[----:B------:R-:W-:Y:S02]  /*5040*/  R2UR UR9, R11 ;  /* 0x000000000b0972ca */ /* 0x000fe400000e0000 */
[----:B------:R-:W-:Y:S01]  /*5050*/  R2UR UR13, R9 ;  /* 0x00000000090d72ca */ /* 0x000fe200000e0000 */
[----:B-----5:R-:W-:Y:S01]  /*5060*/  WARPGROUP.ARRIVE ;  /* 0x00000000000079c5 */ /* 0x020fe20000000000 */
        /* <DEDUP_REMOVED lines=10> */
[----:B------:R-:W-:Y:S01]  /*5110*/  SHF.R.U32.HI R4, RZ, 0x4, R0 ;  /* 0x00000004ff047819 */ /* 0x000fe20000011600 */
[----:B------:R-:W-:-:S03]  /*5120*/  VIADD R3, R3, 0x400 ;  /* 0x0000040003037836 */ /* 0x000fc60000000000 */
[----:B------:R-:W-:Y:S02]  /*5130*/  LOP3.LUT R4, R4, 0x3fff, RZ, 0xc0, !PT ;  /* 0x00003fff04047812 */ /* 0x000fe400078ec0ff */
[----:B------:R-:W-:Y:S02]  /*5140*/  SHF.R.U32.HI R3, RZ, 0x4, R3 ;  /* 0x00000004ff037819 */ /* 0x000fe40000011603 */
[----:B------:R-:W-:Y:S02]  /*5150*/  LOP3.LUT R4, R4, 0x10000, RZ, 0xfc, !PT ;  /* 0x0001000004047812 */ /* 0x000fe400078efcff */
[----:B------:R-:W-:Y:S02]  /*5160*/  LOP3.LUT R0, R3, 0x3fff, RZ, 0xc0, !PT ;  /* 0x00003fff03007812 */ /* 0x000fe400078ec0ff */
[----:B------:R-:W-:Y:S02]  /*5170*/  R2UR UR4, R4 ;  /* 0x00000000040472ca */ /* 0x000fe400000e0000 */
[----:B------:R-:W-:-:S05]  /*5180*/  LOP3.LUT R0, R0, 0x2000000, RZ, 0xfc, !PT ;  /* 0x0200000000007812 */ /* 0x000fca00078efcff */
[----:B------:R-:W-:-:S04]  /*5190*/  IMAD R6, R18, 0x1000, R0 ;  /* 0x0000100012067824 */ /* 0x000fc800078e0200 */
[C---:B------:R-:W-:Y:S01]  /*51a0*/  VIADD R10, R6.reuse, 0x100 ;  /* 0x00000100060a7836 */ /* 0x040fe20000000000 */
[C---:B------:R-:W-:Y:S01]  /*51b0*/  R2UR UR6, R6.reuse ;  /* 0x00000000060672ca */ /* 0x040fe200000e0000 */
[C---:B------:R-:W-:Y:S02]  /*51c0*/  VIADD R8, R6.reuse, 0x80 ;  /* 0x0000008006087836 */ /* 0x040fe40000000000 */
[----:B------:R-:W-:Y:S01]  /*51d0*/  VIADD R6, R6, 0x180 ;  /* 0x0000018006067836 */ /* 0x000fe20000000000 */
[----:B------:R-:W-:Y:S01]  /*51e0*/  R2UR UR14, R10 ;  /* 0x000000000a0e72ca */ /* 0x000fe200000e0000 */
[----:B------:R-:W-:Y:S01]  /*51f0*/  VIADD R10, R4, 0x2 ;  /* 0x00000002040a7836 */ /* 0x000fe20000000000 */
[----:B------:R-:W-:Y:S01]  /*5200*/  R2UR UR10, R8 ;  /* 0x00000000080a72ca */ /* 0x000fe200000e0000 */
[----:B------:R-:W-:-:S03]  /*5210*/  VIADD R8, R4, 0x4 ;  /* 0x0000000404087836 */ /* 0x000fc60000000000 */
[----:B------:R-:W-:Y:S02]  /*5220*/  R2UR UR8, R10 ;  /* 0x000000000a0872ca */ /* 0x000fe400000e0000 */
[----:B------:R-:W-:Y:S01]  /*5230*/  R2UR UR12, R8 ;  /* 0x00000000080c72ca */ /* 0x000fe200000e0000 */
[----:B------:R-:W-:Y:S01]  /*5240*/  HGMMA.64x256x16.F32 R24, gdesc[UR4].tnspB, RZ, !UPT, gsb0 ;  /* 0x43e00000041879f0 */ /* 0x000fe2000c0008ff */
[----:B------:R-:W-:Y:S01]  /*5250*/  R2UR UR6, R6 ;  /* 0x00000000060672ca */ /* 0x000fe200000e0000 */
[----:B------:R-:W-:Y:S01]  /*5260*/  VIADD R6, R4, 0x6 ;  /* 0x0000000604067836 */ /* 0x000fe20000000000 */
[----:B------:R-:W-:Y:S01]  /*5270*/  R2UR UR7, R7 ;  /* 0x00000000070772ca */ /* 0x000fe200000e0000 */
[----:B------:R-:W-:-:S03]  /*5280*/  IMAD.MOV.U32 R7, RZ, RZ, 0x40000040 ;  /* 0x40000040ff077424 */ /* 0x000fc600078e00ff */
[----:B------:R-:W-:Y:S02]  /*5290*/  R2UR UR4, R6 ;  /* 0x00000000060472ca */ /* 0x000fe400000e0000 */
[----:B------:R-:W-:Y:S01]  /*52a0*/  R2UR UR5, R7 ;  /* 0x00000000070572ca */ /* 0x000fe200000e0000 */
        /* <DEDUP_REMOVED lines=16> */
.L_x_4507:
[----:B------:R-:W-:Y:S01]  /*53b0*/  IMAD R3, R18, 0x8, R2 ;  /* 0x0000000812037824 */ /* 0x000fe200078e0202 */
[----:B------:R-:W-:Y:S01]  /*53c0*/  ISETP.GE.AND P0, PT, R169, 0x41, PT ;  /* 0x00000041a900780c */ /* 0x000fe20003f06270 */
[----:B------:R-:W-:Y:S02]  /*53d0*/  BSSY B0, `(.L_x_4508) ;  /* 0x00000c2000007945 */ /* 0x000fe40003800000 */
[----:B------:R-:W-:-:S05]  /*53e0*/  VIADD R3, R3, 0x38860 ;  /* 0x0003886003037836 */ /* 0x000fca0000000000 */
[----:B------:R-:W-:-:S04]  /*53f0*/  PRMT R3, R189, 0x654, R3 ;  /* 0x00000654bd037816 */ /* 0x000fc80000000003 */
[----:B------:R0:W-:Y:S01]  /*5400*/  SYNCS.ARRIVE.TRANS64.RED.A1T0 RZ, [R3+URZ], RZ ;  /* 0x000000ff03ff79a7 */ /* 0x0001e2000810043f */
[----:B------:R-:W-:Y:S05]  /*5410*/  @!P0 BRA `(.L_x_4509) ;  /* 0x0000000800f48947 */ /* 0x000fea0003800000 */
[----:B------:R-:W-:-:S07]  /*5420*/  VIADD R170, R170, 0xfffffffe ;  /* 0xfffffffeaaaa7836 */ /* 0x000fce0000000000 */
.L_x_4511:
[----:B------:R-:W-:Y:S01]  /*5430*/  BAR.SYNC.DEFER_BLOCKING 0xe, 0x100 ;  /* 0x0384000000007b1d */ /* 0x000fe20000010000 */
[----:B01----:R-:W-:Y:S01]  /*5440*/  IMAD R3, R18, 0x40, R194 ;  /* 0x0000004012037824 */ /* 0x003fe200078e02c2 */
[----:B------:R-:W-:Y:S01]  /*5450*/  R2UR UR4, R4 ;  /* 0x00000000040472ca */ /* 0x000fe200000e0000 */
[----:B------:R-:W-:Y:S01]  /*5460*/  VIADD R18, R18, 0x1 ;  /* 0x0000000112127836 */ /* 0x000fe20000000000 */
[----:B------:R-:W-:Y:S01]  /*5470*/  R2UR UR5, R5 ;  /* 0x00000000050572ca */ /* 0x000fe200000e0000 */
[----:B------:R-:W-:Y:S02]  /*5480*/  IMAD R3, R3, 0x4, R2 ;  /* 0x0000000403037824 */ /* 0x000fe400078e0202 */
[----:B------:R-:W-:Y:S01]  /*5490*/  IMAD.MOV.U32 R13, RZ, RZ, 0x40000040 ;  /* 0x40000040ff0d7424 */ /* 0x000fe200078e00ff */
[----:B------:R-:W-:Y:S01]  /*54a0*/  ISETP.NE.AND P0, PT, R18, 0x2, PT ;  /* 0x000000021200780c */ /* 0x000fe20003f05270 */
[----:B------:R-:W-:-:S03]  /*54b0*/  IMAD.MOV.U32 R15, RZ, RZ, 0x40000040 ;  /* 0x40000040ff0f7424 */ /* 0x000fc600078e00ff */
[----:B------:R-:W-:Y:S02]  /*54c0*/  SEL R18, R18, RZ, P0 ;  /* 0x000000ff12127207 */ /* 0x000fe40000000000 */
[----:B------:R-:W-:Y:S01]  /*54d0*/  R2UR UR7, R13 ;  /* 0x000000000d0772ca */ /* 0x000fe200000e0000 */
[----:B------:R-:W-:Y:S01]  /*54e0*/  IMAD.MOV.U32 R13, RZ, RZ, 0x40000040 ;  /* 0x40000040ff0d7424 */ /* 0x000fe200078e00ff */
        /* <DEDUP_REMOVED lines=66> */
[----:B------:R-:W-:-:S02]  /*5910*/  IMAD R12, R18, 0x1000, R0 ;  /* 0x00001000120c7824 */ /* 0x000fc400078e0200 */
[-C--:B-1----:R-:W-:Y:S01]  /*5920*/  FMUL.FTZ R26, R26, R3.reuse ;  /* 0x000000031a1a7220 */ /* 0x082fe20000410000 */
[-C--:B------:R-:W-:Y:S01]  /*5930*/  FMUL.FTZ R27, R27, R3.reuse ;  /* 0x000000031b1b7220 */ /* 0x080fe20000410000 */
[-C--:B------:R-:W-:Y:S01]  /*5940*/  FMUL.FTZ R30, R30, R3.reuse ;  /* 0x000000031e1e7220 */ /* 0x080fe20000410000 */
[-C--:B------:R-:W-:Y:S01]  /*5950*/  FMUL.FTZ R31, R31, R3.reuse ;  /* 0x000000031f1f7220 */ /* 0x080fe20000410000 */
[----:B------:R-:W-:Y:S01]  /*5960*/  R2UR UR6, R12 ;  /* 0x000000000c0672ca */ /* 0x000fe200000e0000 */
        /* <DEDUP_REMOVED lines=60> */
[----:B------:R-:W-:-:S02]  /*5d30*/  VIADD R14, R12, 0x80 ;  /* 0x000000800c0e7836 */ /* 0x000fc40000000000 */
[----:B------:R-:W-:Y:S02]  /*5d40*/  IMAD.MOV.U32 R3, RZ, RZ, R170 ;  /* 0x000000ffff037224 */ /* 0x000fe400078e00aa */
[----:B------:R-:W-:Y:S01]  /*5d50*/  VIADD R170, R170, 0xffffffff ;  /* 0xffffffffaaaa7836 */ /* 0x000fe20000000000 */
[----:B------:R-:W-:Y:S02]  /*5d60*/  WARPGROUP.ARRIVE ;  /* 0x00000000000079c5 */ /* 0x000fe40000000000 */
[----:B------:R-:W-:Y:S02]  /*5d70*/  ISETP.GT.AND P1, PT, R3, RZ, PT ;  /* 0x000000ff0300720c */ /* 0x000fe40003f24270 */
[----:B------:R-:W-:Y:S02]  /*5d80*/  SEL R3, RZ, 0x1, P0 ;  /* 0x00000001ff037807 */ /* 0x000fe40000000000 */
[----:B------:R-:W-:Y:S01]  /*5d90*/  HGMMA.64x256x16.F32 R24, gdesc[UR4].tnspB, R24, gsb0 ;  /* 0x43e00000041879f0 */ /* 0x000fe20008000818 */
[----:B------:R-:W-:Y:S01]  /*5da0*/  R2UR UR6, R14 ;  /* 0x000000000e0672ca */ /* 0x000fe200000e0000 */
[----:B------:R-:W-:Y:S01]  /*5db0*/  VIADD R14, R12, 0x100 ;  /* 0x000001000c0e7836 */ /* 0x000fe20000000000 */
[----:B------:R-:W-:Y:S01]  /*5dc0*/  R2UR UR7, R15 ;  /* 0x000000000f0772ca */ /* 0x000fe200000e0000 */
[----:B------:R-:W-:Y:S01]  /*5dd0*/  IMAD.MOV.U32 R15, RZ, RZ, 0x40000040 ;  /* 0x40000040ff0f7424 */ /* 0x000fe200078e00ff */
[----:B------:R-:W-:Y:S01]  /*5de0*/  R2UR UR4, R10 ;  /* 0x000000000a0472ca */ /* 0x000fe200000e0000 */
[----:B------:R-:W-:Y:S01]  /*5df0*/  VIADD R12, R12, 0x180 ;  /* 0x000001800c0c7836 */ /* 0x000fe20000000000 */
[----:B------:R-:W-:-:S02]  /*5e00*/  R2UR UR5, R11 ;  /* 0x000000000b0572ca */ /* 0x000fc400000e0000 */
[----:B------:R-:W-:Y:S01]  /*5e10*/  LOP3.LUT R23, R23, R3, RZ, 0x3c, !PT ;  /* 0x0000000317177212 */ /* 0x000fe200078e3cff */
[----:B------:R-:W-:Y:S02]  /*5e20*/  WARPGROUP.DEPBAR.LE gsb0, 0x0 ;  /* 0x00008000000079c5 */ /* 0x000fe40000010000 */
[----:B------:R-:W-:-:S15]  /*5e30*/  WARPGROUP.ARRIVE ;  /* 0x00000000000079c5 */ /* 0x000fde0000000000 */
[----:B------:R-:W-:-:S01]  /*5e40*/  NOP ;  /* 0x0000000000007918 */ /* 0x000fc20000000000 */
[----:B------:R-:W-:Y:S01]  /*5e50*/  HGMMA.64x256x16.F32 R24, gdesc[UR4].tnspB, R24, gsb0 ;  /* 0x43e00000041879f0 */ /* 0x000fe20008000818 */
[----:B------:R-:W-:Y:S02]  /*5e60*/  R2UR UR6, R14 ;  /* 0x000000000e0672ca */ /* 0x000fe400000e0000 */
[----:B------:R-:W-:Y:S02]  /*5e70*/  R2UR UR7, R15 ;  /* 0x000000000f0772ca */ /* 0x000fe400000e0000 */
[----:B------:R-:W-:Y:S02]  /*5e80*/  R2UR UR4, R8 ;  /* 0x00000000080472ca */ /* 0x000fe400000e0000 */
[----:B------:R-:W-:Y:S01]  /*5e90*/  R2UR UR5, R9 ;  /* 0x00000000090572ca */ /* 0x000fe200000e0000 */
[----:B------:R-:W-:Y:S02]  /*5ea0*/  WARPGROUP.DEPBAR.LE gsb0, 0x0 ;  /* 0x00008000000079c5 */ /* 0x000fe40000010000 */
[----:B------:R-:W-:-:S15]  /*5eb0*/  WARPGROUP.ARRIVE ;  /* 0x00000000000079c5 */ /* 0x000fde0000000000 */
[----:B------:R-:W-:-:S03]  /*5ec0*/  NOP ;  /* 0x0000000000007918 */ /* 0x000fc60000000000 */
        /* <DEDUP_REMOVED lines=8> */
[----:B------:R-:W-:Y:S03]  /*5f50*/  HGMMA.64x256x16.F32 R24, gdesc[UR4].tnspB, R24, gsb0 ;  /* 0x43e00000041879f0 */ /* 0x000fe60008000818 */
[----:B------:R-:W-:Y:S02]  /*5f60*/  WARPGROUP.DEPBAR.LE gsb0, 0x0 ;  /* 0x00008000000079c5 */ /* 0x000fe40000010000 */
[----:B------:R-:W-:Y:S06]  /*5f70*/  BAR.ARV 0xf, 0x100 ;  /* 0x03c4000000007b1d */ /* 0x000fec0000002000 */
[----:B------:R-:W-:Y:S05]  /*5f80*/  @!P2 BRA `(.L_x_4510) ;  /* 0x000000000004a947 */ /* 0x000fea0003800000 */
[----:B------:R-:W-:Y:S01]  /*5f90*/  BPT.TRAP 0x1 ;  /* 0x000000040000795c */ /* 0x000fe20000300000 */
.L_x_4510:
[----:B------:R-:W-:-:S04]  /*5fa0*/  IMAD R3, R18, 0x8, R2 ;  /* 0x0000000812037824 */ /* 0x000fc800078e0202 */
[----:B------:R-:W-:-:S05]  /*5fb0*/  VIADD R3, R3, 0x38860 ;  /* 0x0003886003037836 */ /* 0x000fca0000000000 */
[----:B------:R-:W-:-:S04]  /*5fc0*/  PRMT R3, R189, 0x654, R3 ;  /* 0x00000654bd037816 */ /* 0x000fc80000000003 */
[----:B------:R1:W-:Y:S01]  /*5fd0*/  SYNCS.ARRIVE.TRANS64.RED.A1T0 RZ, [R3+URZ], RZ ;  /* 0x000000ff03ff79a7 */ /* 0x0003e2000810043f */
[----:B------:R-:W-:Y:S05]  /*5fe0*/  @P1 BRA `(.L_x_4511) ;  /* 0xfffffff400101947 */ /* 0x000fea000383ffff */
.L_x_4509:
[----:B------:R-:W-:Y:S05]  /*5ff0*/  BSYNC B0 ;  /* 0x0000000000007941 */ /* 0x000fea0003800000 */
.L_x_4508:
[----:B------:R-:W-:Y:S01]  /*6000*/  BAR.SYNC.DEFER_BLOCKING 0xe, 0x100 ;  /* 0x0384000000007b1d */ /* 0x000fe20000010000 */
[C---:B01----:R-:W-:Y:S01]  /*6010*/  IMAD R3, R18.reuse, 0x40, R194 ;  /* 0x0000004012037824 */ /* 0x043fe200078e02c2 */
[----:B------:R-:W-:Y:S01]  /*6020*/  PLOP3.LUT P0, PT, PT, PT, PT, 0x8, 0x0 ;  /* 0x000000000000781c */ /* 0x000fe20003f0e170 */
[----:B------:R-:W-:Y:S02]  /*6030*/  VIADD R18, R18, 0x1 ;  /* 0x0000000112127836 */ /* 0x000fe40000000000 */
[----:B------:R-:W-:-:S03]  /*6040*/  IMAD R3, R3, 0x4, R2 ;  /* 0x0000000403037824 */ /* 0x000fc600078e0202 */
[----:B------:R-:W-:-:S04]  /*6050*/  ISETP.NE.AND P1, PT, R18, 0x2, PT ;  /* 0x000000021200780c */ /* 0x000fc80003f25270 */
[----:B------:R-:W-:Y:S01]  /*6060*/  SEL R18, R18, RZ, P1 ;  /* 0x000000ff12127207 */ /* 0x000fe20000800000 */
        /* <DEDUP_REMOVED lines=130> */
[----:B------:R-:W-:-:S04]  /*6890*/  SEL R2, RZ, 0x1, P1 ;  /* 0x00000001ff027807 */ /* 0x000fc80000800000 */
[----:B------:R-:W-:Y:S01]  /*68a0*/  LOP3.LUT R23, R23, R2, RZ, 0x3c, !PT ;  /* 0x0000000217177212 */ /* 0x000fe200078e3cff */
[----:B------:R-:W-:Y:S06]  /*68b0*/  BAR.ARV 0xf, 0x100 ;  /* 0x03c4000000007b1d */ /* 0x000fec0000002000 */
[----:B------:R-:W-:Y:S05]  /*68c0*/  BRA `(.L_x_4506) ;  /* 0x0000009000a87947 */ /* 0x000fea0003800000 */
.L_x_4505:
        /* <DEDUP_REMOVED lines=15> */
[----:B------:R-:W-:Y:S02]  /*69c0*/  LOP3.LUT P0, RZ, R0, 0x3ff, RZ, 0xc0, !PT ;  /* 0x000003ff00ff7812 */ /* 0x000fe4000780c0ff */
[----:B------:R-:W-:-:S04]  /*69d0*/  IADD3 R3, R3, 0x400, RZ ;  /* 0x0000040003037810 */ /* 0x000fc80007ffe0ff */
        /* <DEDUP_REMOVED lines=19> */
.L_x_4513:
[----:B------:R-:W-:Y:S05]  /*6b10*/  BSYNC B6 ;  /* 0x0000000000067941 */ /* 0x000fea0003800000 */
.L_x_4512:
        /* <DEDUP_REMOVED lines=13> */
.L_x_4517:
[----:B-1----:R1:W2:Y:S02]  /*6bf0*/  SYNCS.PHASECHK.TRANS64.TRYWAIT P0, [R2+URZ+0x38800], R3 ;  /* 0x03880003020075a7 */ /* 0x0022a4000800017f */
[----:B--2---:R-:W-:Y:S05]  /*6c00*/  @!P0 NANOSLEEP.SYNCS 0x989680 ;  /* 0x009896800000895d */ /* 0x004fea0003900000 */
[----:B------:R-:W2:Y:S02]  /*6c10*/  @!P0 SYNCS.PHASECHK.TRANS64 P0, [R2+URZ+0x38800], R3 ;  /* 0x03880003020085a7 */ /* 0x000ea4000800007f */
[----:B--2---:R-:W-:Y:S05]  /*6c20*/  @!P0 BRA `(.L_x_4517) ;  /* 0xfffffffc00f08947 */ /* 0x004fea000383ffff */
.L_x_4516:
[----:B------:R-:W-:Y:S05]  /*6c30*/  BSYNC B0 ;  /* 0x0000000000007941 */ /* 0x000fea0003800000 */
.L_x_4515:
[----:B------:R-:W-:Y:S05]  /*6c40*/  BRA `(.L_x_4518) ;  /* 0x0000002000b07947 */ /* 0x000fea0003800000 */
.L_x_4514:
[----:B-----5:R-:W-:Y:S01]  /*6c50*/  SHF.R.S32.HI R0, RZ, 0x1f, R27 ;  /* 0x0000001fff007819 */ /* 0x020fe2000001141b */
[----:B------:R-:W-:Y:S01]  /*6c60*/  VIADD R3, R2, 0x20400 ;  /* 0x0002040002037836 */ /* 0x000fe20000000000 */
[----:B------:R-:W-:Y:S01]  /*6c70*/  ULDC.64 UR4, c[0x0][0x3f8] ;  /* 0x0000fe0000047ab9 */ /* 0x000fe20000000a00 */
[----:B------:R-:W-:Y:S01]  /*6c80*/  ULDC.64 UR6, c[0x0][0x408] ;  /* 0x0001020000067ab9 */ /* 0x000fe20000000a00 */
[----:B------:R-:W-:Y:S01]  /*6c90*/  IMAD.WIDE.U32 R4, R27, UR4, RZ ;  /* 0x000000041b047c25 */ /* 0x000fe2000f8e00ff */
[----:B------:R-:W-:Y:S01]  /*6ca0*/  BSSY B6, `(.L_x_4519) ;  /* 0x0000020000067945 */ /* 0x000fe20003800000 */
[----:B------:R-:W-:Y:S02]  /*6cb0*/  LOP3.LUT P0, RZ, R3, 0x3ff, RZ, 0xc0, !PT ;  /* 0x000003ff03ff7812 */ /* 0x000fe4000780c0ff */
[C---:B------:R-:W-:Y:S02]  /*6cc0*/  IMAD R6, R0.reuse, UR4, RZ ;  /* 0x0000000400067c24 */ /* 0x040fe4000f8e02ff */
[----:B------:R-:W-:-:S02]  /*6cd0*/  IMAD R0, R0, UR6, RZ ;  /* 0x0000000600007c24 */ /* 0x000fc4000f8e02ff */
[C---:B------:R-:W-:Y:S01]  /*6ce0*/  IMAD R3, R27.reuse, UR5, R6 ;  /* 0x000000051b037c24 */ /* 0x040fe2000f8e0206 */
[----:B------:R-:W-:Y:S01]  /*6cf0*/  ULDC.64 UR4, c[0x0][0x3e8] ;  /* 0x0000fa0000047ab9 */ /* 0x000fe20000000a00 */
[----:B------:R-:W-:Y:S01]  /*6d00*/  IMAD.WIDE.U32 R6, R27, UR6, RZ ;  /* 0x000000061b067c25 */ /* 0x000fe2000f8e00ff */
[----:B------:R-:W-:-:S03]  /*6d10*/  LEA R26, P1, R4, UR4, 0x1 ;  /* 0x00000004041a7c11 */ /* 0x000fc6000f8208ff */
[----:B------:R-:W-:Y:S01]  /*6d20*/  IMAD R29, R27, UR7, R0 ;  /* 0x000000071b1d7c24 */ /* 0x000fe2000f8e0200 */
[----:B------:R-:W-:Y:S01]  /*6d30*/  ULDC.64 UR6, c[0x0][0x400] ;  /* 0x0001000000067ab9 */ /* 0x000fe20000000a00 */
[----:B------:R-:W-:Y:S01]  /*6d40*/  IMAD.IADD R27, R3, 0x1, R5 ;  /* 0x00000001031b7824 */ /* 0x000fe200078e0205 */
[----:B------:R-:W-:Y:S01]  /*6d50*/  LEA R28, P2, R6, UR6, 0x1 ;  /* 0x00000006061c7c11 */ /* 0x000fe2000f8408ff */
[----:B------:R-:W-:-:S03]  /*6d60*/  IMAD.IADD R29, R29, 0x1, R7 ;  /* 0x000000011d1d7824 */ /* 0x000fc600078e0207 */
[----:B------:R-:W-:Y:S02]  /*6d70*/  LEA.HI.X R27, R4, UR5, R27, 0x1, P1 ;  /* 0x00000005041b7c11 */ /* 0x000fe400088f0c1b */
[----:B------:R-:W-:Y:S01]  /*6d80*/  LEA.HI.X R29, R6, UR7, R29, 0x1, P2 ;  /* 0x00000007061d7c11 */ /* 0x000fe200090f0c1d */
        /* <DEDUP_REMOVED lines=17> */
.L_x_4520:
[----:B------:R-:W-:Y:S05]  /*6ea0*/  BSYNC B6 ;  /* 0x0000000000067941 */ /* 0x000fea0003800000 */
.L_x_4519:
        /* <DEDUP_REMOVED lines=11> */
.L_x_4737:
[----:B------:R-:W5:Y:S01]  /*6f60*/  LDL R9, [R1+0x54] ;  /* 0x0000540001097983 */ /* 0x000f620000100800 */
[----:B------:R-:W-:Y:S01]  /*6f70*/  ULDC UR4, c[0x0][0x448] ;  /* 0x0001120000047ab9 */ /* 0x000fe20000000800 */
[----:B------:R-:W-:Y:S01]  /*6f80*/  IMAD.SHL.U32 R6, R190, 0x40, RZ ;  /* 0x00000040be067824 */ /* 0x000fe200078e00ff */
[----:B------:R-:W-:Y:S01]  /*6f90*/  BSSY B1, `(.L_x_4524) ;  /* 0x0000024000017945 */ /* 0x000fe20003800000 */
[----:B------:R-:W-:Y:S01]  /*6fa0*/  IMAD R13, R24, UR4, RZ ;  /* 0x00000004180d7c24 */ /* 0x000fe2000f8e02ff */
[----:B------:R-:W-:Y:S02]  /*6fb0*/  CS2R R10, SRZ ;  /* 0x00000000000a7805 */ /* 0x000fe4000001ff00 */
[----:B------:R-:W-:Y:S02]  /*6fc0*/  CS2R R20, SRZ ;  /* 0x0000000000147805 */ /* 0x000fe4000001ff00 */
[----:B------:R-:W-:Y:S02]  /*6fd0*/  LOP3.LUT R7, R6, 0x1c0, RZ, 0xc0, !PT ;  /* 0x000001c006077812 */ /* 0x000fe400078ec0ff */
[----:B------:R-:W-:Y:S01]  /*6fe0*/  ISETP.GE.AND P0, PT, R4, R13, PT ;  /* 0x0000000d0400720c */ /* 0x000fe20003f06270 */
[----:B------:R-:W-:Y:S01]  /*6ff0*/  IMAD R13, R25, -0x40, R13 ;  /* 0xffffffc0190d7824 */ /* 0x000fe200078e020d */
[----:B------:R-:W-:-:S02]  /*7000*/  LOP3.LUT R8, R7, 0x18, R16, 0xf8, !PT ;  /* 0x0000001807087812 */ /* 0x000fc400078ef810 */
[----:B------:R-:W-:-:S04]  /*7010*/  SHF.R.U32.HI R7, RZ, 0x3, R7 ;  /* 0x00000003ff077819 */ /* 0x000fc80000011607 */
[----:B0-----:R-:W-:Y:S02]  /*7020*/  LOP3.LUT R29, R8, R7, RZ, 0x3c, !PT ;  /* 0x00000007081d7212 */ /* 0x001fe400078e3cff */
        /* <DEDUP_REMOVED lines=12> */
[----:B-1----:R-:W-:Y:S01]  /*70f0*/  IMAD.MOV.U32 R7, RZ, RZ, R3 ;  /* 0x000000ffff077224 */ /* 0x002fe200078e0003 */
[----:B---3--:R-:W-:Y:S02]  /*7100*/  MOV R15, R5 ;  /* 0x00000005000f7202 */ /* 0x008fe40000000f00 */
[----:B------:R-:W-:-:S09]  /*7110*/  CS2R R10, SRZ ;  /* 0x00000000000a7805 */ /* 0x000fd2000001ff00 */
[----:B------:R-:W-:Y:S01]  /*7120*/  @!P2 IMAD.WIDE R24, R184, 0x2, R6 ;  /* 0x00000002b818a825 */ /* 0x000fe200078e0206 */
[----:B------:R-:W-:-:S04]  /*7130*/  CS2R R6, SRZ ;  /* 0x0000000000067805 */ /* 0x000fc8000001ff00 */
[----:B------:R0:W5:Y:S01]  /*7140*/  @!P2 LD.E.64 R20, desc[UR40][R24.64] ;  /* 0x000000281814a980 */ /* 0x000162000c101b00 */
[-C--:B----4-:R-:W-:Y:S02]  /*7150*/  @!P3 IADD3 R26, P0, R0, R30.reuse, RZ ;  /* 0x0000001e001ab210 */ /* 0x090fe40007f1e0ff */
[----:B------:R-:W-:Y:S01]  /*7160*/  @!P3 IADD3 R4, P1, R14, R30, RZ ;  /* 0x0000001e0e04b210 */ /* 0x000fe20007f3e0ff */
[----:B------:R-:W-:-:S04]  /*7170*/  @!P2 IMAD.WIDE R14, R184, 0x2, R14 ;  /* 0x00000002b80ea825 */ /* 0x000fc800078e020e */
[--C-:B------:R-:W-:Y:S01]  /*7180*/  @!P3 IMAD.X R27, R3, 0x1, R28.reuse, P0 ;  /* 0x00000001031bb824 */ /* 0x100fe200000e061c */
[----:B------:R0:W5:Y:S01]  /*7190*/  @!P2 LD.E.64 R8, desc[UR40][R14.64] ;  /* 0x000000280e08a980 */ /* 0x000162000c101b00 */
[----:B------:R-:W-:-:S03]  /*71a0*/  @!P3 IMAD.X R5, R5, 0x1, R28, P1 ;  /* 0x000000010505b824 */ /* 0x000fc600008e061c */
[----:B------:R0:W5:Y:S04]  /*71b0*/  @!P3 LD.E.64 R10, desc[UR40][R26.64] ;  /* 0x000000281a0ab980 */ /* 0x000168000c101b00 */
[----:B------:R0:W5:Y:S02]  /*71c0*/  @!P3 LD.E.64 R6, desc[UR40][R4.64] ;  /* 0x000000280406b980 */ /* 0x000164000c101b00 */
.L_x_4525:
[----:B------:R-:W-:Y:S05]  /*71d0*/  BSYNC B1 ;  /* 0x0000000000017941 */ /* 0x000fea0003800000 */
.L_x_4524:
        /* <DEDUP_REMOVED lines=10> */
[--C-:B------:R-:W-:Y:S01]  /*7280*/  SHF.R.U64 R33, R20, 0x10, R21.reuse ;  /* 0x0000001014217819 */ /* 0x100fe20000001215 */
[--C-:B------:R-:W-:Y:S01]  /*7290*/  IMAD.MOV.U32 R15, RZ, RZ, R21.reuse ;  /* 0x000000ffff0f7224 */ /* 0x100fe200078e0015 */
[----:B------:R-:W-:Y:S01]  /*72a0*/  SHF.R.U32.HI R20, RZ, 0x10, R21 ;  /* 0x00000010ff147819 */ /* 0x000fe20000011615 */
[--C-:B----4-:R-:W-:Y:S01]  /*72b0*/  IMAD.MOV.U32 R14, RZ, RZ, R11.reuse ;  /* 0x000000ffff0e7224 */ /* 0x110fe200078e000b */
[----:B------:R-:W-:Y:S01]  /*72c0*/  SHF.R.U32.HI R11, RZ, 0x10, R11 ;  /* 0x00000010ff0b7819 */ /* 0x000fe2000001160b */
[--C-:B------:R-:W-:Y:S01]  /*72d0*/  IMAD.MOV.U32 R10, RZ, RZ, R9.reuse ;  /* 0x000000ffff0a7224 */ /* 0x100fe200078e0009 */
[----:B------:R-:W-:Y:S01]  /*72e0*/  SHF.R.U32.HI R9, RZ, 0x10, R9 ;  /* 0x00000010ff097819 */ /* 0x000fe20000011609 */
[----:B------:R-:W-:Y:S01]  /*72f0*/  IMAD.MOV.U32 R31, RZ, RZ, R6 ;  /* 0x000000ffff1f7224 */ /* 0x000fe200078e0006 */
[----:B------:R-:W-:Y:S01]  /*7300*/  VIMNMX R30, R13, 0x40, PT ;  /* 0x000000400d1e7848 */ /* 0x000fe20003fe0100 */
[C---:B------:R-:W-:Y:S01]  /*7310*/  VIADD R4, R3.reuse, 0x20400 ;  /* 0x0002040003047836 */ /* 0x040fe20000000000 */
[----:B------:R-:W-:Y:S01]  /*7320*/  BSSY B1, `(.L_x_4526) ;  /* 0x000000f000017945 */ /* 0x000fe20003800000 */
[--C-:B------:R-:W-:Y:S01]  /*7330*/  IMAD.MOV.U32 R8, RZ, RZ, R7.reuse ;  /* 0x000000ffff087224 */ /* 0x100fe200078e0007 */
[--C-:B------:R-:W-:Y:S01]  /*7340*/  SHF.R.U64 R36, R6, 0x10, R7.reuse ;  /* 0x0000001006247819 */ /* 0x100fe20000001207 */
[----:B--2---:R-:W-:Y:S01]  /*7350*/  VIADD R0, R3, 0x20440 ;  /* 0x0002044003007836 */ /* 0x004fe20000000000 */
[----:B------:R-:W-:Y:S01]  /*7360*/  SHF.R.U32.HI R6, RZ, 0x10, R7 ;  /* 0x00000010ff067819 */ /* 0x000fe20000011607 */
[----:B------:R-:W-:Y:S01]  /*7370*/  @P1 VIADD R0, R4, 0xffffffc0 ;  /* 0xffffffc004001836 */ /* 0x000fe20000000000 */
[----:B------:R-:W-:-:S02]  /*7380*/  PRMT R27, R27, 0x5410, R15 ;  /* 0x000054101b1b7816 */ /* 0x000fc4000000000f */
[----:B------:R-:W-:Y:S02]  /*7390*/  PRMT R33, R33, 0x5410, R20 ;  /* 0x0000541021217816 */ /* 0x000fe40000000014 */
[----:B------:R-:W-:Y:S02]  /*73a0*/  PRMT R29, R29, 0x5410, R14 ;  /* 0x000054101d1d7816 */ /* 0x000fe4000000000e */
[----:B------:R-:W-:Y:S02]  /*73b0*/  PRMT R34, R34, 0x5410, R11 ;  /* 0x0000541022227816 */ /* 0x000fe4000000000b */
[----:B------:R-:W-:Y:S02]  /*73c0*/  ISETP.GE.AND P1, PT, R187, R30, PT ;  /* 0x0000001ebb00720c */ /* 0x000fe40003f26270 */
[----:B------:R-:W-:Y:S02]  /*73d0*/  PRMT R32, R32, 0x5410, R10 ;  /* 0x0000541020207816 */ /* 0x000fe4000000000a */
[----:B------:R-:W-:-:S02]  /*73e0*/  PRMT R35, R35, 0x5410, R9 ;  /* 0x0000541023237816 */ /* 0x000fc40000000009 */
[----:B------:R-:W-:Y:S01]  /*73f0*/  PRMT R31, R31, 0x5410, R8 ;  /* 0x000054101f1f7816 */ /* 0x000fe20000000008 */
[----:B0-----:R-:W-:Y:S06]  /*7400*/  @!P0 BRA `(.L_x_4527) ;  /* 0x0000014000208947 */ /* 0x001fec0003800000 */
.L_x_4738:
[----:B------:R-:W-:Y:S05]  /*7410*/  BSYNC B1 ;  /* 0x0000000000017941 */ /* 0x000fea0003800000 */
.L_x_4526:
        /* <DEDUP_REMOVED lines=46> */
.L_x_4531:
[----:B------:R-:W-:Y:S05]  /*7700*/  BSYNC B2 ;  /* 0x0000000000027941 */ /* 0x000fea0003800000 */
.L_x_4530:
        /* <DEDUP_REMOVED lines=39> */
.L_x_4529:
[----:B------:R-:W-:Y:S05]  /*7980*/  BSYNC B1 ;  /* 0x0000000000017941 */ /* 0x000fea0003800000 */
.L_x_4528:
        /* <DEDUP_REMOVED lines=32> */
[----:B------:R-:W-:Y:S02]  /*7b90*/  HADD2.F32 R27, -RZ, R35.H1_H1 ;  /* 0x30000023ff1b7230 */ /* 0x000fe40000004100 */
[----:B------:R-:W-:Y:S01]  /*7ba0*/  FMUL.FTZ R9, R26, R6 ;  /* 0x000000061a097220 */ /* 0x000fe20000410000 */
[----:B------:R-:W-:-:S02]  /*7bb0*/  HADD2.F32 R21, -RZ, R33.H1_H1 ;  /* 0x30000021ff157230 */ /* 0x000fc40000004100 */
[----:B------:R-:W-:Y:S01]  /*7bc0*/  FMUL.FTZ R13, R24, R6 ;  /* 0x00000006180d7220 */ /* 0x000fe20000410000 */
[----:B------:R-:W-:Y:S01]  /*7bd0*/  F2FP.F16.F32.PACK_AB R5, R8, R5 ;  /* 0x000000050805723e */ /* 0x000fe200000000ff */
[-C--:B------:R-:W-:Y:S01]  /*7be0*/  FMUL.FTZ R14, R27, R7.reuse ;  /* 0x000000071b0e7220 */ /* 0x080fe20000410000 */
[-C--:B------:R-:W-:Y:S01]  /*7bf0*/  FFMA.FTZ R6, R24, R10.reuse, -R9 ;  /* 0x0000000a18067223 */ /* 0x080fe20000010809 */
[C---:B------:R-:W-:Y:S01]  /*7c00*/  FMUL.FTZ R20, R21.reuse, R7 ;  /* 0x0000000715147220 */ /* 0x040fe20000410000 */
[----:B------:R-:W-:Y:S01]  /*7c10*/  FFMA.FTZ R13, R26, R10, R13 ;  /* 0x0000000a1a0d7223 */ /* 0x000fe2000001000d */
[-C--:B------:R-:W-:Y:S02]  /*7c20*/  FFMA.FTZ R7, R21, R11.reuse, -R14 ;  /* 0x0000000b15077223 */ /* 0x080fe4000001080e */
[----:B------:R-:W-:Y:S02]  /*7c30*/  FFMA.FTZ R20, R27, R11, R20 ;  /* 0x0000000b1b147223 */ /* 0x000fe40000010014 */
[----:B------:R-:W-:-:S03]  /*7c40*/  F2FP.F16.F32.PACK_AB R6, R13, R6 ;  /* 0x000000060d06723e */ /* 0x000fc600000000ff */
[----:B------:R-:W-:-:S05]  /*7c50*/  F2FP.F16.F32.PACK_AB R7, R20, R7 ;  /* 0x000000071407723e */ /* 0x000fca00000000ff */
[----:B------:R1:W-:Y:S02]  /*7c60*/  STS.128 [R3+0x21400], R4 ;  /* 0x0214000403007388 */ /* 0x0003e40000000c00 */
.L_x_4534:
[----:B------:R-:W-:Y:S05]  /*7c70*/  BSYNC B1 ;  /* 0x0000000000017941 */ /* 0x000fea0003800000 */
.L_x_4533:
        /* <DEDUP_REMOVED lines=40> */
.L_x_4522:
[----:B------:R-:W-:-:S03]  /*7f00*/  UMOV UR4, 0xffffffff ;  /* 0xffffffff00047882 */ /* 0x000fc60000000000 */
[----:B------:R-:W-:Y:S05]  /*7f10*/  BRA.DIV UR4, `(.L_x_4535) ;  /* 0x0000013604707947 */ /* 0x000fea000b800000 */
[----:B------:R0:W1:Y:S04]  /*7f20*/  SHFL.IDX PT, R0, R27, RZ, 0x1c1f ;  /* 0x001c1fff1b007589 */ /* 0x00006800000e0000 */
[----:B------:R0:W2:Y:S04]  /*7f30*/  SHFL.IDX PT, R3, R26, RZ, 0x1c1f ;  /* 0x001c1fff1a037589 */ /* 0x0000a800000e0000 */
[----:B------:R0:W3:Y:S04]  /*7f40*/  SHFL.IDX PT, R20, R29, RZ, 0x1c1f ;  /* 0x001c1fff1d147589 */ /* 0x0000e800000e0000 */
[----:B------:R0:W4:Y:S02]  /*7f50*/  SHFL.IDX PT, R14, R28, RZ, 0x1c1f ;  /* 0x001c1fff1c0e7589 */ /* 0x00012400000e0000 */
.L_x_4744:
        /* <DEDUP_REMOVED lines=21> */
[--C-:B-1----:R-:W-:Y:S02]  /*80b0*/  IMAD.X R25, R0, 0x1, R5.reuse, P0 ;  /* 0x0000000100197824 */ /* 0x102fe400000e0605 */
[----:B---3--:R-:W-:Y:S01]  /*80c0*/  IMAD.X R15, R20, 0x1, R5, P1 ;  /* 0x00000001140f7824 */ /* 0x008fe200008e0605 */
[----:B------:R-:W-:Y:S01]  /*80d0*/  CS2R R4, SRZ ;  /* 0x0000000000047805 */ /* 0x000fe2000001ff00 */
[----:B------:R-:W-:Y:S06]  /*80e0*/  @P2 BRA `(.L_x_4537) ;  /* 0x0000000000082947 */ /* 0x000fec0003800000 */
[----:B------:R1:W5:Y:S04]  /*80f0*/  LD.E.128 R4, desc[UR40][R24.64] ;  /* 0x0000002818047980 */ /* 0x000368000c101d00 */
[----:B------:R1:W5:Y:S02]  /*8100*/  LD.E.128 R8, desc[UR40][R14.64] ;  /* 0x000000280e087980 */ /* 0x000364000c101d00 */
.L_x_4537:
[----:B------:R-:W-:Y:S05]  /*8110*/  BSYNC B1 ;  /* 0x0000000000017941 */ /* 0x000fea0003800000 */
.L_x_4536:
[----:B------:R-:W0:Y:S01]  /*8120*/  SYNCS.PHASECHK.TRANS64.TRYWAIT P1, [R2+URZ+0x38800], R21 ;  /* 0x03880015020075a7 */ /* 0x000e22000802017f */
[----:B-----5:R-:W-:Y:S01]  /*8130*/  IMAD.MOV.U32 R38, RZ, RZ, R4 ;  /* 0x000000ffff267224 */ /* 0x020fe200078e0004 */
[--C-:B-1--4-:R-:W-:Y:S01]  /*8140*/  SHF.R.U64 R14, R4, 0x10, R5.reuse ;  /* 0x00000010040e7819 */ /* 0x112fe20000001205 */
[----:B------:R-:W-:Y:S01]  /*8150*/  IMAD.MOV.U32 R39, RZ, RZ, R5 ;  /* 0x000000ffff277224 */ /* 0x000fe200078e0005 */
[----:B------:R-:W-:Y:S01]  /*8160*/  SHF.R.U64 R15, R6, 0x10, R7 ;  /* 0x00000010060f7819 */ /* 0x000fe20000001207 */
[----:B------:R-:W-:Y:S01]  /*8170*/  IMAD.MOV.U32 R0, RZ, RZ, R6 ;  /* 0x000000ffff007224 */ /* 0x000fe200078e0006 */
[----:B------:R-:W-:Y:S01]  /*8180*/  SHF.R.U32.HI R42, RZ, 0x10, R5 ;  /* 0x00000010ff2a7819 */ /* 0x000fe20000011605 */
[--C-:B------:R-:W-:Y:S01]  /*8190*/  IMAD.MOV.U32 R4, RZ, RZ, R7.reuse ;  /* 0x000000ffff047224 */ /* 0x100fe200078e0007 */
[----:B------:R-:W-:Y:S01]  /*81a0*/  SHF.R.U32.HI R7, RZ, 0x10, R7 ;  /* 0x00000010ff077819 */ /* 0x000fe20000011607 */
[----:B------:R-:W-:Y:S01]  /*81b0*/  IMAD.MOV.U32 R5, RZ, RZ, R8 ;  /* 0x000000ffff057224 */ /* 0x000fe200078e0008 */
[----:B------:R-:W-:Y:S01]  /*81c0*/  PRMT R39, R39, 0x5410, R0 ;  /* 0x0000541027277816 */ /* 0x000fe20000000000 */
[--C-:B------:R-:W-:Y:S01]  /*81d0*/  IMAD.MOV.U32 R40, RZ, RZ, R9.reuse ;  /* 0x000000ffff287224 */ /* 0x100fe200078e0009 */
[--C-:B------:R-:W-:Y:S01]  /*81e0*/  SHF.R.U64 R43, R8, 0x10, R9.reuse ;  /* 0x00000010082b7819 */ /* 0x100fe20000001209 */
[----:B------:R-:W-:Y:S01]  /*81f0*/  IMAD.MOV.U32 R6, RZ, RZ, R10 ;  /* 0x000000ffff067224 */ /* 0x000fe200078e000a */
[----:B------:R-:W-:Y:S01]  /*8200*/  PRMT R0, R7, 0x5410, R4 ;  /* 0x0000541007007816 */ /* 0x000fe20000000004 */
[----:B---3--:R-:W-:Y:S01]  /*8210*/  VIADD R20, R187, 0x20 ;  /* 0x00000020bb147836 */ /* 0x008fe20000000000 */
[----:B--2---:R-:W1:Y:S01]  /*8220*/  LDC R3, c[0x0][0x3f4] ;  /* 0x0000fd00ff037b82 */ /* 0x004e620000000800 */
[----:B------:R-:W-:Y:S01]  /*8230*/  SHF.R.U32.HI R8, RZ, 0x10, R9 ;  /* 0x00000010ff087819 */ /* 0x000fe20000011609 */
[----:B------:R-:W-:Y:S01]  /*8240*/  BSSY B1, `(.L_x_4538) ;  /* 0x0000010000017945 */ /* 0x000fe20003800000 */
[----:B------:R-:W-:-:S02]  /*8250*/  VIMNMX R4, R13, 0x40, PT ;  /* 0x000000400d047848 */ /* 0x000fc40003fe0100 */
[----:B------:R-:W-:Y:S02]  /*8260*/  MOV R41, R11 ;  /* 0x0000000b00297202 */ /* 0x000fe40000000f00 */
        /* <DEDUP_REMOVED lines=13> */
.L_x_4745:
[----:B------:R-:W-:Y:S05]  /*8340*/  BSYNC B1 ;  /* 0x0000000000017941 */ /* 0x000fea0003800000 */
.L_x_4538:
[----:B------:R-:W-:Y:S01]  /*8350*/  BSSY B1, `(.L_x_4540) ;  /* 0x0000059000017945 */ /* 0x000fe20003800000 */
[----:B------:R-:W-:-:S03]  /*8360*/  LOP3.LUT R3, R3, 0x38, RZ, 0xc0, !PT ;  /* 0x0000003803037812 */ /* 0x000fc600078ec0ff */
[----:B------:R-:W-:Y:S05]  /*8370*/  @P2 BRA `(.L_x_4541) ;  /* 0x0000000400582947 */ /* 0x000fea0003800000 */
[----:B------:R-:W-:Y:S02]  /*8380*/  IMAD.SHL.U32 R4, R190, 0x40, RZ ;  /* 0x00000040be047824 */ /* 0x000fe400078e00ff */
[--C-:B------:R-:W-:Y:S02]  /*8390*/  HADD2.F32 R28, -RZ, R38.reuse.H0_H0 ;  /* 0x20000026ff1c7230 */ /* 0x100fe40000004100 */
[----:B------:R-:W-:Y:S01]  /*83a0*/  HADD2.F32 R30, -RZ, R38.H1_H1 ;  /* 0x30000026ff1e7230 */ /* 0x000fe20000004100 */
[----:B------:R-:W-:Y:S01]  /*83b0*/  LOP3.LUT R9, R4, 0x1c0, RZ, 0xc0, !PT ;  /* 0x000001c004097812 */ /* 0x000fe200078ec0ff */
[----:B------:R-:W-:Y:S02]  /*83c0*/  HADD2.F32 R27, -RZ, R43.H0_H0 ;  /* 0x2000002bff1b7230 */ /* 0x000fe40000004100 */
[----:B------:R-:W-:Y:S01]  /*83d0*/  HADD2.F32 R29, -RZ, R40.H0_H0 ;  /* 0x20000028ff1d7230 */ /* 0x000fe20000004100 */
[----:B------:R-:W-:Y:S02]  /*83e0*/  SHF.R.U32.HI R6, RZ, 0x3, R9 ;  /* 0x00000003ff067819 */ /* 0x000fe40000011609 */
[----:B------:R-:W-:-:S02]  /*83f0*/  LOP3.LUT R4, R9, 0x38, R16, 0xf8, !PT ;  /* 0x0000003809047812 */ /* 0x000fc400078ef810 */
[----:B------:R-:W-:Y:S02]  /*8400*/  LOP3.LUT R9, R6, R3, R9, 0x1e, !PT ;  /* 0x0000000306097212 */ /* 0x000fe400078e1e09 */
[----:B------:R-:W-:-:S03]  /*8410*/  LOP3.LUT R5, R4, R6, RZ, 0x3c, !PT ;  /* 0x0000000604057212 */ /* 0x000fc600078e3cff */
[C---:B------:R-:W-:Y:S02]  /*8420*/  IMAD R9, R222.reuse, 0x200, R9 ;  /* 0x00000200de097824 */ /* 0x040fe400078e0209 */
[----:B------:R-:W-:Y:S02]  /*8430*/  IMAD R5, R222, 0x200, R5 ;  /* 0x00000200de057824 */ /* 0x000fe400078e0205 */
[--C-:B------:R-:W-:Y:S02]  /*8440*/  IMAD R37, R9, 0x2, R2.reuse ;  /* 0x0000000209257824 */ /* 0x100fe400078e0202 */
[----:B------:R-:W-:-:S03]  /*8450*/  IMAD R35, R5, 0x2, R2 ;  /* 0x0000000205237824 */ /* 0x000fc600078e0202 */
[----:B------:R-:W0:Y:S04]  /*8460*/  LDS.128 R8, [R37+0x20400] ;  /* 0x0204000025087984 */ /* 0x000e280000000c00 */
[----:B------:R-:W1:Y:S01]  /*8470*/  LDS.128 R4, [R35+0x20400] ;  /* 0x0204000023047984 */ /* 0x000e620000000c00 */
[--C-:B0-----:R-:W-:Y:S02]  /*8480*/  HADD2.F32 R21, -RZ, R8.reuse.H0_H0 ;  /* 0x20000008ff157230 */ /* 0x101fe40000004100 */
[----:B------:R-:W-:Y:S02]  /*8490*/  HADD2.F32 R8, -RZ, R8.H1_H1 ;  /* 0x30000008ff087230 */ /* 0x000fe40000004100 */
[----:B-1----:R-:W-:Y:S02]  /*84a0*/  HADD2.F32 R13, -RZ, R4.H0_H0 ;  /* 0x20000004ff0d7230 */ /* 0x002fe40000004100 */
[C---:B------:R-:W-:Y:S01]  /*84b0*/  FMUL.FTZ R32, R21.reuse, R30 ;  /* 0x0000001e15207220 */ /* 0x040fe20000410000 */
[----:B------:R-:W-:Y:S01]  /*84c0*/  FMUL.FTZ R34, R21, R28 ;  /* 0x0000001c15227220 */ /* 0x000fe20000410000 */
[----:B------:R-:W-:-:S02]  /*84d0*/  HADD2.F32 R21, -RZ, R41.H1_H1 ;  /* 0x30000029ff157230 */ /* 0x000fc40000004100 */
[C---:B------:R-:W-:Y:S01]  /*84e0*/  FMUL.FTZ R31, R8.reuse, R27 ;  /* 0x0000001b081f7220 */ /* 0x040fe20000410000 */
[----:B------:R-:W-:Y:S02]  /*84f0*/  HADD2.F32 R4, -RZ, R4.H1_H1 ;  /* 0x30000004ff047230 */ /* 0x000fe40000004100 */
[C---:B------:R-:W-:Y:S01]  /*8500*/  FFMA.FTZ R32, R13.reuse, R28, -R32 ;  /* 0x0000001c0d207223 */ /* 0x040fe20000010820 */
[----:B------:R-:W-:Y:S02]  /*8510*/  HADD2.F32 R24, -RZ, R9.H0_H0 ;  /* 0x20000009ff187230 */ /* 0x000fe40000004100 */
[----:B------:R-:W-:Y:S01]  /*8520*/  FFMA.FTZ R34, R13, R30, R34 ;  /* 0x0000001e0d227223 */ /* 0x000fe20000010022 */
[----:B------:R-:W-:Y:S02]  /*8530*/  HADD2.F32 R13, -RZ, R39.H0_H0 ;  /* 0x20000027ff0d7230 */ /* 0x000fe40000004100 */
[-C--:B------:R-:W-:Y:S01]  /*8540*/  FMUL.FTZ R33, R8, R21.reuse ;  /* 0x0000001508217220 */ /* 0x080fe20000410000 */
[----:B------:R-:W-:Y:S01]  /*8550*/  FFMA.FTZ R31, R4, R21, -R31 ;  /* 0x00000015041f7223 */ /* 0x000fe2000001081f */
[----:B------:R-:W-:-:S02]  /*8560*/  HADD2.F32 R14, -RZ, R5.H0_H0 ;  /* 0x20000005ff0e7230 */ /* 0x000fc40000004100 */
[C---:B------:R-:W-:Y:S01]  /*8570*/  FMUL.FTZ R21, R24.reuse, R29 ;  /* 0x0000001d18157220 */ /* 0x040fe20000410000 */
[----:B------:R-:W-:Y:S02]  /*8580*/  HADD2.F32 R9, -RZ, R9.H1_H1 ;  /* 0x30000009ff097230 */ /* 0x000fe40000004100 */
[----:B------:R-:W-:Y:S01]  /*8590*/  FMUL.FTZ R24, R24, R13 ;  /* 0x0000000d18187220 */ /* 0x000fe20000410000 */
[----:B------:R-:W-:Y:S02]  /*85a0*/  HADD2.F32 R28, -RZ, R43.H1_H1 ;  /* 0x3000002bff1c7230 */ /* 0x000fe40000004100 */
[----:B------:R-:W-:Y:S01]  /*85b0*/  FFMA.FTZ R33, R4, R27, R33 ;  /* 0x0000001b04217223 */ /* 0x000fe20000010021 */
[----:B------:R-:W-:Y:S02]  /*85c0*/  HADD2.F32 R4, -RZ, R42.H0_H0 ;  /* 0x2000002aff047230 */ /* 0x000fe40000004100 */
[----:B------:R-:W-:Y:S01]  /*85d0*/  FFMA.FTZ R21, R14, R13, -R21 ;  /* 0x0000000d0e157223 */ /* 0x000fe20000010815 */
[----:B------:R-:W-:-:S02]  /*85e0*/  HADD2.F32 R5, -RZ, R5.H1_H1 ;  /* 0x30000005ff057230 */ /* 0x000fc40000004100 */
[----:B------:R-:W-:Y:S01]  /*85f0*/  FFMA.FTZ R24, R14, R29, R24 ;  /* 0x0000001d0e187223 */ /* 0x000fe20000010018 */
[----:B------:R-:W-:Y:S02]  /*8600*/  HADD2.F32 R25, -RZ, R10.H0_H0 ;  /* 0x2000000aff197230 */ /* 0x000fe40000004100 */
[C---:B------:R-:W-:Y:S01]  /*8610*/  FMUL.FTZ R30, R9.reuse, R28 ;  /* 0x0000001c091e7220 */ /* 0x040fe20000410000 */
[----:B------:R-:W-:Y:S02]  /*8620*/  HADD2.F32 R8, -RZ, R39.H1_H1 ;  /* 0x30000027ff087230 */ /* 0x000fe40000004100 */
[-C--:B------:R-:W-:Y:S01]  /*8630*/  FMUL.FTZ R36, R9, R4.reuse ;  /* 0x0000000409247220 */ /* 0x080fe20000410000 */
[----:B------:R-:W-:Y:S02]  /*8640*/  HADD2.F32 R14, -RZ, R40.H1_H1 ;  /* 0x30000028ff0e7230 */ /* 0x000fe40000004100 */
[----:B------:R-:W-:Y:S01]  /*8650*/  FFMA.FTZ R30, R5, R4, -R30 ;  /* 0x00000004051e7223 */ /* 0x000fe2000001081e */
[----:B------:R-:W-:-:S02]  /*8660*/  HADD2.F32 R10, -RZ, R10.H1_H1 ;  /* 0x3000000aff0a7230 */ /* 0x000fc40000004100 */
[C---:B------:R-:W-:Y:S01]  /*8670*/  FMUL.FTZ R29, R25.reuse, R8 ;  /* 0x00000008191d7220 */ /* 0x040fe20000410000 */
[----:B------:R-:W-:Y:S02]  /*8680*/  HADD2.F32 R13, -RZ, R44.H0_H0 ;  /* 0x2000002cff0d7230 */ /* 0x000fe40000004100 */
[----:B------:R-:W-:Y:S01]  /*8690*/  FMUL.FTZ R4, R25, R14 ;  /* 0x0000000e19047220 */ /* 0x000fe20000410000 */
[----:B------:R-:W-:Y:S02]  /*86a0*/  HADD2.F32 R15, -RZ, R6.H0_H0 ;  /* 0x20000006ff0f7230 */ /* 0x000fe40000004100 */
[----:B------:R-:W-:Y:S01]  /*86b0*/  FFMA.FTZ R25, R5, R28, R36 ;  /* 0x0000001c05197223 */ /* 0x000fe20000010024 */
[----:B------:R-:W-:Y:S02]  /*86c0*/  HADD2.F32 R9, -RZ, R42.H1_H1 ;  /* 0x3000002aff097230 */ /* 0x000fe40000004100 */
[----:B------:R-:W-:Y:S01]  /*86d0*/  FMUL.FTZ R5, R10, R13 ;  /* 0x0000000d0a057220 */ /* 0x000fe20000410000 */
[----:B------:R-:W-:-:S02]  /*86e0*/  HADD2.F32 R6, -RZ, R6.H1_H1 ;  /* 0x30000006ff067230 */ /* 0x000fc40000004100 */
[C---:B------:R-:W-:Y:S01]  /*86f0*/  FFMA.FTZ R27, R15.reuse, R8, -R4 ;  /* 0x000000080f1b7223 */ /* 0x040fe20000010804 */
[----:B------:R-:W-:Y:S01]  /*8700*/  FFMA.FTZ R29, R15, R14, R29 ;  /* 0x0000000e0f1d7223 */ /* 0x000fe2000001001d */
[-C--:B------:R-:W-:Y:S01]  /*8710*/  FMUL.FTZ R15, R10, R9.reuse ;  /* 0x000000090a0f7220 */ /* 0x080fe20000410000 */
[----:B------:R-:W-:Y:S02]  /*8720*/  HADD2.F32 R26, -RZ, R11.H0_H0 ;  /* 0x2000000bff1a7230 */ /* 0x000fe40000004100 */
[C---:B------:R-:W-:Y:S01]  /*8730*/  FFMA.FTZ R10, R6.reuse, R9, -R5 ;  /* 0x00000009060a7223 */ /* 0x040fe20000010805 */
[----:B------:R-:W-:Y:S02]  /*8740*/  HADD2.F32 R9, -RZ, R41.H0_H0 ;  /* 0x20000029ff097230 */ /* 0x000fe40000004100 */
[----:B------:R-:W-:Y:S01]  /*8750*/  FFMA.FTZ R14, R6, R13, R15 ;  /* 0x0000000d060e7223 */ /* 0x000fe2000001000f */
[----:B------:R-:W-:Y:S02]  /*8760*/  HADD2.F32 R5, -RZ, R0.H1_H1 ;  /* 0x30000000ff057230 */ /* 0x000fe40000004100 */
[----:B------:R-:W-:-:S02]  /*8770*/  HADD2.F32 R11, -RZ, R11.H1_H1 ;  /* 0x3000000bff0b7230 */ /* 0x000fc40000004100 */
[C---:B------:R-:W-:Y:S01]  /*8780*/  FMUL.FTZ R13, R26.reuse, R9 ;  /* 0x000000091a0d7220 */ /* 0x040fe20000410000 */
[----:B------:R-:W-:Y:S02]  /*8790*/  HADD2.F32 R8, -RZ, R44.H1_H1 ;  /* 0x3000002cff087230 */ /* 0x000fe40000004100 */
[-C--:B------:R-:W-:Y:S01]  /*87a0*/  FMUL.FTZ R26, R26, R5.reuse ;  /* 0x000000051a1a7220 */ /* 0x080fe20000410000 */
[----:B------:R-:W-:Y:S02]  /*87b0*/  HADD2.F32 R4, -RZ, R0.H0_H0 ;  /* 0x20000000ff047230 */ /* 0x000fe40000004100 */
[--C-:B------:R-:W-:Y:S02]  /*87c0*/  HADD2.F32 R20, -RZ, R7.reuse.H0_H0 ;  /* 0x20000007ff147230 */ /* 0x100fe40000004100 */
[C---:B------:R-:W-:Y:S01]  /*87d0*/  FMUL.FTZ R6, R11.reuse, R8 ;  /* 0x000000080b067220 */ /* 0x040fe20000410000 */
[----:B------:R-:W-:Y:S02]  /*87e0*/  HADD2.F32 R7, -RZ, R7.H1_H1 ;  /* 0x30000007ff077230 */ /* 0x000fe40000004100 */
        /* <DEDUP_REMOVED lines=11> */
[----:B------:R1:W-:Y:S01]  /*88a0*/  STS.128 [R35+0x20400], R4 ;  /* 0x0204000423007388 */ /* 0x0003e20000000c00 */
[----:B------:R-:W-:-:S02]  /*88b0*/  F2FP.F16.F32.PACK_AB R10, R14, R29 ;  /* 0x0000001d0e0a723e */ /* 0x000fc400000000ff */
[----:B------:R-:W-:-:S05]  /*88c0*/  F2FP.F16.F32.PACK_AB R11, R26, R11 ;  /* 0x0000000b1a0b723e */ /* 0x000fca00000000ff */
[----:B------:R1:W-:Y:S02]  /*88d0*/  STS.128 [R37+0x20400], R8 ;  /* 0x0204000825007388 */ /* 0x0003e40000000c00 */
.L_x_4541:
[----:B------:R-:W-:Y:S05]  /*88e0*/  BSYNC B1 ;  /* 0x0000000000017941 */ /* 0x000fea0003800000 */
.L_x_4540:
[----:B------:R-:W-:Y:S05]  /*88f0*/  @P0 BRA `(.L_x_4532) ;  /* 0x0000000400600947 */ /* 0x000fea0003800000 */
[----:B-1----:R-:W2:Y:S01]  /*8900*/  LDL R8, [R1+0x70] ;  /* 0x0000700001087983 */ /* 0x002ea20000100800 */
[C---:B------:R-:W-:Y:S02]  /*8910*/  VIADD R4, R187.reuse, 0x20 ;  /* 0x00000020bb047836 */ /* 0x040fe40000000000 */
[----:B------:R-:W-:Y:S01]  /*8920*/  VIADD R5, R187, 0x20 ;  /* 0x00000020bb057836 */ /* 0x000fe20000000000 */
[----:B------:R-:W3:Y:S01]  /*8930*/  LDL R45, [R1+0x68] ;  /* 0x00006800012d7983 */ /* 0x000ee20000100800 */
[----:B------:R-:W-:Y:S02]  /*8940*/  IMAD.SHL.U32 R4, R4, 0x40, RZ ;  /* 0x0000004004047824 */ /* 0x000fe400078e00ff */
[----:B------:R-:W-:-:S03]  /*8950*/  IMAD.SHL.U32 R5, R5, 0x40, RZ ;  /* 0x0000004005057824 */ /* 0x000fc600078e00ff */
[----:B------:R-:W-:Y:S02]  /*8960*/  LOP3.LUT R4, R4, 0x1c0, RZ, 0xc0, !PT ;  /* 0x000001c004047812 */ /* 0x000fe400078ec0ff */
[----:B------:R-:W-:Y:S02]  /*8970*/  LOP3.LUT R5, R5, 0x1c0, RZ, 0xc0, !PT ;  /* 0x000001c005057812 */ /* 0x000fe400078ec0ff */
[----:B------:R-:W-:-:S04]  /*8980*/  SHF.R.U32.HI R4, RZ, 0x3, R4 ;  /* 0x00000003ff047819 */ /* 0x000fc80000011604 */
[----:B------:R-:W-:Y:S01]  /*8990*/  LOP3.LUT R3, R4, R3, R5, 0x1e, !PT ;  /* 0x0000000304037212 */ /* 0x000fe200078e1e05 */
[--C-:B------:R-:W-:Y:S02]  /*89a0*/  HADD2.F32 R27, -RZ, R38.reuse.H0_H0 ;  /* 0x20000026ff1b7230 */ /* 0x100fe40000004100 */
[----:B------:R-:W-:Y:S02]  /*89b0*/  HADD2.F32 R29, -RZ, R38.H1_H1 ;  /* 0x30000026ff1d7230 */ /* 0x000fe40000004100 */
[----:B------:R-:W-:Y:S02]  /*89c0*/  HADD2.F32 R36, -RZ, R43.H0_H0 ;  /* 0x2000002bff247230 */ /* 0x000fe40000004100 */
[----:B------:R-:W-:Y:S02]  /*89d0*/  HADD2.F32 R32, -RZ, R41.H1_H1 ;  /* 0x30000029ff207230 */ /* 0x000fe40000004100 */
[----:B------:R-:W-:Y:S02]  /*89e0*/  HADD2.F32 R38, -RZ, R40.H0_H0 ;  /* 0x20000028ff267230 */ /* 0x000fe40000004100 */
[----:B------:R-:W-:-:S02]  /*89f0*/  HADD2.F32 R34, -RZ, R39.H0_H0 ;  /* 0x20000027ff227230 */ /* 0x000fc40000004100 */
[----:B------:R-:W-:Y:S02]  /*8a00*/  HADD2.F32 R35, -RZ, R43.H1_H1 ;  /* 0x3000002bff237230 */ /* 0x000fe40000004100 */
[----:B------:R-:W-:Y:S02]  /*8a10*/  HADD2.F32 R31, -RZ, R42.H0_H0 ;  /* 0x2000002aff1f7230 */ /* 0x000fe40000004100 */
[----:B------:R-:W-:Y:S02]  /*8a20*/  HADD2.F32 R37, -RZ, R40.H1_H1 ;  /* 0x30000028ff257230 */ /* 0x000fe40000004100 */
[----:B------:R-:W-:Y:S02]  /*8a30*/  HADD2.F32 R33, -RZ, R39.H1_H1 ;  /* 0x30000027ff217230 */ /* 0x000fe40000004100 */
[----:B--2---:R-:W-:-:S04]  /*8a40*/  IMAD.IADD R3, R8, 0x1, R3 ;  /* 0x0000000108037824 */ /* 0x004fc800078e0203 */
[----:B------:R-:W-:Y:S01]  /*8a50*/  IMAD R3, R3, 0x2, R2 ;  /* 0x0000000203037824 */ /* 0x000fe200078e0202 */
[----:B---3--:R-:W1:Y:S04]  /*8a60*/  LDS.128 R4, [R45+0x20400] ;  /* 0x020400002d047984 */ /* 0x008e680000000c00 */
[----:B------:R-:W0:Y:S01]  /*8a70*/  LDS.128 R8, [R3+0x20400] ;  /* 0x0204000003087984 */ /* 0x000e220000000c00 */
[----:B-1----:R-:W-:Y:S02]  /*8a80*/  HADD2.F32 R13, -RZ, R4.H0_H0 ;  /* 0x20000004ff0d7230 */ /* 0x002fe40000004100 */
[--C-:B0-----:R-:W-:Y:S02]  /*8a90*/  HADD2.F32 R21, -RZ, R8.reuse.H0_H0 ;  /* 0x20000008ff157230 */ /* 0x101fe40000004100 */
[----:B------:R-:W-:-:S03]  /*8aa0*/  HADD2.F32 R8, -RZ, R8.H1_H1 ;  /* 0x30000008ff087230 */ /* 0x000fc60000004100 */
[-C--:B------:R-:W-:Y:S01]  /*8ab0*/  FMUL.FTZ R28, R29, R21.reuse ;  /* 0x000000151d1c7220 */ /* 0x080fe20000410000 */
[C---:B------:R-:W-:Y:S01]  /*8ac0*/  FMUL.FTZ R30, R27.reuse, R21 ;  /* 0x000000151b1e7220 */ /* 0x040fe20000410000 */
[--C-:B------:R-:W-:Y:S02]  /*8ad0*/  HADD2.F32 R24, -RZ, R9.reuse.H0_H0 ;  /* 0x20000009ff187230 */ /* 0x100fe40000004100 */
[-C--:B------:R-:W-:Y:S01]  /*8ae0*/  FMUL.FTZ R21, R36, R8.reuse ;  /* 0x0000000824157220 */ /* 0x080fe20000410000 */
[----:B------:R-:W-:Y:S02]  /*8af0*/  HADD2.F32 R4, -RZ, R4.H1_H1 ;  /* 0x30000004ff047230 */ /* 0x000fe40000004100 */
[-C--:B------:R-:W-:Y:S01]  /*8b00*/  FFMA.FTZ R28, R27, R13.reuse, -R28 ;  /* 0x0000000d1b1c7223 */ /* 0x080fe2000001081c */
[----:B------:R-:W-:Y:S01]  /*8b10*/  FFMA.FTZ R30, R29, R13, R30 ;  /* 0x0000000d1d1e7223 */ /* 0x000fe2000001001e */
[----:B------:R-:W-:Y:S02]  /*8b20*/  HADD2.F32 R9, -RZ, R9.H1_H1 ;  /* 0x30000009ff097230 */ /* 0x000fe40000004100 */
[----:B------:R-:W-:Y:S01]  /*8b30*/  FMUL.FTZ R13, R32, R8 ;  /* 0x00000008200d7220 */ /* 0x000fe20000410000 */
[----:B------:R-:W-:-:S02]  /*8b40*/  HADD2.F32 R14, -RZ, R5.H0_H0 ;  /* 0x20000005ff0e7230 */ /* 0x000fc40000004100 */
[----:B------:R-:W-:Y:S01]  /*8b50*/  FMUL.FTZ R27, R38, R24 ;  /* 0x00000018261b7220 */ /* 0x000fe20000410000 */
[----:B------:R-:W-:Y:S02]  /*8b60*/  HADD2.F32 R5, -RZ, R5.H1_H1 ;  /* 0x30000005ff057230 */ /* 0x000fe40000004100 */
[----:B------:R-:W-:Y:S01]  /*8b70*/  FFMA.FTZ R21, R32, R4, -R21 ;  /* 0x0000000420157223 */ /* 0x000fe20000010815 */
[--C-:B------:R-:W-:Y:S02]  /*8b80*/  HADD2.F32 R25, -RZ, R10.reuse.H0_H0 ;  /* 0x2000000aff197230 */ /* 0x100fe40000004100 */
[----:B------:R-:W-:Y:S01]  /*8b90*/  FMUL.FTZ R29, R34, R24 ;  /* 0x00000018221d7220 */ /* 0x000fe20000410000 */
[----:B------:R-:W-:Y:S01]  /*8ba0*/  FFMA.FTZ R13, R36, R4, R13 ;  /* 0x00000004240d7223 */ /* 0x000fe2000001000d */
[----:B------:R-:W-:Y:S02]  /*8bb0*/  HADD2.F32 R10, -RZ, R10.H1_H1 ;  /* 0x3000000aff0a7230 */ /* 0x000fe40000004100 */
[-C--:B------:R-:W-:Y:S01]  /*8bc0*/  FMUL.FTZ R4, R35, R9.reuse ;  /* 0x0000000923047220 */ /* 0x080fe20000410000 */
[----:B------:R-:W-:Y:S01]  /*8bd0*/  FMUL.FTZ R8, R31, R9 ;  /* 0x000000091f087220 */ /* 0x000fe20000410000 */
[----:B------:R-:W-:-:S02]  /*8be0*/  HADD2.F32 R36, -RZ, R44.H0_H0 ;  /* 0x2000002cff247230 */ /* 0x000fc40000004100 */
[-C--:B------:R-:W-:Y:S01]  /*8bf0*/  FFMA.FTZ R27, R34, R14.reuse, -R27 ;  /* 0x0000000e221b7223 */ /* 0x080fe2000001081b */
[----:B------:R-:W-:Y:S02]  /*8c00*/  HADD2.F32 R15, -RZ, R6.H0_H0 ;  /* 0x20000006ff0f7230 */ /* 0x000fe40000004100 */
[----:B------:R-:W-:Y:S01]  /*8c10*/  FFMA.FTZ R29, R38, R14, R29 ;  /* 0x0000000e261d7223 */ /* 0x000fe2000001001d */
[----:B------:R-:W-:Y:S02]  /*8c20*/  HADD2.F32 R34, -RZ, R42.H1_H1 ;  /* 0x3000002aff227230 */ /* 0x000fe40000004100 */
[-C--:B------:R-:W-:Y:S01]  /*8c30*/  FFMA.FTZ R14, R31, R5.reuse, -R4 ;  /* 0x000000051f0e7223 */ /* 0x080fe20000010804 */
[----:B------:R-:W-:Y:S02]  /*8c40*/  HADD2.F32 R6, -RZ, R6.H1_H1 ;  /* 0x30000006ff067230 */ /* 0x000fe40000004100 */
[----:B------:R-:W-:Y:S01]  /*8c50*/  FFMA.FTZ R24, R35, R5, R8 ;  /* 0x0000000523187223 */ /* 0x000fe20000010008 */
[-C--:B------:R-:W-:Y:S01]  /*8c60*/  FMUL.FTZ R4, R37, R25.reuse ;  /* 0x0000001925047220 */ /* 0x080fe20000410000 */
[-C--:B------:R-:W-:Y:S01]  /*8c70*/  FMUL.FTZ R5, R36, R10.reuse ;  /* 0x0000000a24057220 */ /* 0x080fe20000410000 */
[----:B------:R-:W-:Y:S01]  /*8c80*/  FMUL.FTZ R32, R33, R25 ;  /* 0x0000001921207220 */ /* 0x000fe20000410000 */
[----:B------:R-:W-:Y:S01]  /*8c90*/  FMUL.FTZ R9, R34, R10 ;  /* 0x0000000a22097220 */ /* 0x000fe20000410000 */
[----:B------:R-:W-:-:S02]  /*8ca0*/  HADD2.F32 R26, -RZ, R11.H0_H0 ;  /* 0x2000000bff1a7230 */ /* 0x000fc40000004100 */
[----:B------:R-:W-:Y:S01]  /*8cb0*/  FFMA.FTZ R25, R33, R15, -R4 ;  /* 0x0000000f21197223 */ /* 0x000fe20000010804 */
[----:B------:R-:W-:Y:S01]  /*8cc0*/  FFMA.FTZ R10, R34, R6, -R5 ;  /* 0x00000006220a7223 */ /* 0x000fe20000010805 */
[----:B------:R-:W-:Y:S02]  /*8cd0*/  HADD2.F32 R11, -RZ, R11.H1_H1 ;  /* 0x3000000bff0b7230 */ /* 0x000fe40000004100 */
[----:B------:R-:W-:Y:S02]  /*8ce0*/  HADD2.F32 R34, -RZ, R41.H0_H0 ;  /* 0x20000029ff227230 */ /* 0x000fe40000004100 */
[----:B------:R-:W-:Y:S02]  /*8cf0*/  HADD2.F32 R8, -RZ, R0.H1_H1 ;  /* 0x30000000ff087230 */ /* 0x000fe40000004100 */
[----:B------:R-:W-:Y:S02]  /*8d00*/  HADD2.F32 R33, -RZ, R44.H1_H1 ;  /* 0x3000002cff217230 */ /* 0x000fe40000004100 */
[----:B------:R-:W-:-:S02]  /*8d10*/  HADD2.F32 R31, -RZ, R0.H0_H0 ;  /* 0x20000000ff1f7230 */ /* 0x000fc40000004100 */
[----:B------:R-:W-:Y:S01]  /*8d20*/  FFMA.FTZ R32, R37, R15, R32 ;  /* 0x0000000f25207223 */ /* 0x000fe20000010020 */
[--C-:B------:R-:W-:Y:S02]  /*8d30*/  HADD2.F32 R20, -RZ, R7.reuse.H0_H0 ;  /* 0x20000007ff147230 */ /* 0x100fe40000004100 */
[----:B------:R-:W-:Y:S01]  /*8d40*/  FFMA.FTZ R15, R36, R6, R9 ;  /* 0x00000006240f7223 */ /* 0x000fe20000010009 */
        /* <DEDUP_REMOVED lines=19> */
.L_x_4532:
[----:B------:R-:W-:Y:S05]  /*8e80*/  BSYNC B0 ;  /* 0x0000000000007941 */ /* 0x000fea0003800000 */
.L_x_4521:
[----:B------:R-:W-:Y:S01]  /*8e90*/  @!PT LDS RZ, [RZ] ;  /* 0x00000000fffff984 */ /* 0x000fe20000000800 */
[----:B------:R-:W-:Y:S01]  /*8ea0*/  @!PT LDS RZ, [RZ] ;  /* 0x00000000fffff984 */ /* 0x000fe20000000800 */
[----:B------:R-:W-:Y:S01]  /*8eb0*/  @!PT LDS RZ, [RZ] ;  /* 0x00000000fffff984 */ /* 0x000fe20000000800 */
[----:B------:R-:W-:Y:S01]  /*8ec0*/  @!PT LDS RZ, [RZ] ;  /* 0x00000000fffff984 */ /* 0x000fe20000000800 */
[----:B------:R4:W-:Y:S06]  /*8ed0*/  MEMBAR.ALL.CTA ;  /* 0x0000000000007992 */ /* 0x0009ec0000008000 */
[----:B----4-:R-:W4:Y:S01]  /*8ee0*/  FENCE.VIEW.ASYNC.S ;  /* 0x00000000000073c6 */ /* 0x010f220000000000 */
[----:B------:R-:W-:Y:S05]  /*8ef0*/  WARPSYNC.ALL ;  /* 0x0000000000007948 */ /* 0x000fea0003800000 */
[----:B----4-:R-:W-:Y:S06]  /*8f00*/  BAR.SYNC.DEFER_BLOCKING 0xd, 0x80 ;  /* 0x0342000000007b1d */ /* 0x010fec0000010000 */
.L_x_4518:
[----:B------:R-:W-:-:S13]  /*8f10*/  ISETP.NE.AND P0, PT, R188, 0x3, PT ;  /* 0x00000003bc00780c */ /* 0x000fda0003f05270 */
[----:B------:R-:W-:Y:S05]  /*8f20*/  @!P0 BRA `(.L_x_4542) ;  /* 0x0000000000048947 */ /* 0x000fea0003800000 */
[----:B------:R-:W-:Y:S01]  /*8f30*/  BPT.TRAP 0x1 ;  /* 0x000000040000795c */ /* 0x000fe20000300000 */
.L_x_4542:
[----:B------:R-:W-:Y:S01]  /*8f40*/  IMAD R13, R18, 0x8, R2 ;  /* 0x00000008120d7824 */ /* 0x000fe200078e0202 */
[----:B------:R-:W-:-:S04]  /*8f50*/  SHF.L.U32 R20, R23, 0x1f, RZ ;  /* 0x0000001f17147819 */ /* 0x000fc800000006ff */
[----:B------:R4:W0:Y:S01]  /*8f60*/  SYNCS.PHASECHK.TRANS64.TRYWAIT P1, [R13+URZ+0x38830], R20 ;  /* 0x038830140d0075a7 */ /* 0x000822000802017f */
[----:B------:R-:W-:Y:S05]  /*8f70*/  @!P0 BRA `(.L_x_4543) ;  /* 0x0000000000048947 */ /* 0x000fea0003800000 */
[----:B------:R-:W-:Y:S01]  /*8f80*/  BPT.TRAP 0x1 ;  /* 0x000000040000795c */ /* 0x000fe20000300000 */
.L_x_4543:
[C---:B--2---:R-:W-:Y:S02]  /*8f90*/  VIADD R0, R2.reuse, 0x22400 ;  /* 0x0002240002007836 */ /* 0x044fe40000000000 */
[----:B01-3--:R-:W-:-:S03]  /*8fa0*/  VIADD R3, R2, 0x20400 ;  /* 0x0002040002037836 */ /* 0x00bfc60000000000 */
        /* <DEDUP_REMOVED lines=8> */
.L_x_4544:
[----:B------:R-:W-:Y:S01]  /*9030*/  IMAD R10, R18, 0x200, R220 ;  /* 0x00000200120a7824 */ /* 0x000fe200078e02dc */
[----:B------:R-:W-:Y:S01]  /*9040*/  LOP3.LUT R8, R3, 0x10000, RZ, 0xfc, !PT ;  /* 0x0001000003087812 */ /* 0x000fe200078efcff */
[----:B------:R-:W-:Y:S01]  /*9050*/  IMAD.MOV.U32 R9, RZ, RZ, 0x40000040 ;  /* 0x40000040ff097424 */ /* 0x000fe200078e00ff */
[----:B------:R-:W-:Y:S05]  /*9060*/  WARPSYNC.ALL ;  /* 0x0000000000007948 */ /* 0x000fea0003800000 */
[----:B------:R-:W-:Y:S01]  /*9070*/  IMAD.MOV.U32 R11, RZ, RZ, 0x40000040 ;  /* 0x40000040ff0b7424 */ /* 0x000fe200078e00ff */
[C---:B------:R-:W-:Y:S01]  /*9080*/  R2UR UR4, R8.reuse ;  /* 0x00000000080472ca */ /* 0x040fe200000e0000 */
[----:B-----5:R-:W-:Y:S01]  /*9090*/  WARPGROUP.ARRIVE ;  /* 0x00000000000079c5 */ /* 0x020fe20000000000 */
[----:B------:R-:W-:Y:S01]  /*90a0*/  R2UR UR5, R9 ;  /* 0x00000000090572ca */ /* 0x000fe200000e0000 */
[----:B------:R-:W-:Y:S01]  /*90b0*/  VIADD R4, R8, 0x2 ;  /* 0x0000000208047836 */ /* 0x000fe20000000000 */
[C---:B------:R-:W-:Y:S01]  /*90c0*/  R2UR UR6, R10.reuse ;  /* 0x000000000a0672ca */ /* 0x040fe200000e0000 */
[----:B------:R-:W-:Y:S01]  /*90d0*/  VIADD R6, R10, 0x2 ;  /* 0x000000020a067836 */ /* 0x000fe20000000000 */
[----:B------:R-:W-:Y:S01]  /*90e0*/  R2UR UR7, R11 ;  /* 0x000000000b0772ca */ /* 0x000fe200000e0000 */
[----:B------:R-:W-:Y:S01]  /*90f0*/  IMAD.MOV.U32 R5, RZ, RZ, 0x40000040 ;  /* 0x40000040ff057424 */ /* 0x000fe200078e00ff */
[----:B------:R-:W-:Y:S01]  /*9100*/  SHF.L.U32 R3, R12, 0x1f, RZ ;  /* 0x0000001f0c037819 */ /* 0x000fe200000006ff */
[----:B------:R-:W-:Y:S01]  /*9110*/  IMAD.MOV.U32 R7, RZ, RZ, 0x40000040 ;  /* 0x40000040ff077424 */ /* 0x000fe200078e00ff */
[----:B------:R-:W-:Y:S01]  /*9120*/  BSSY B0, `(.L_x_4546) ;  /* 0x0000022000007945 */ /* 0x000fe20003800000 */
[----:B------:R-:W-:-:S02]  /*9130*/  VIADD R14, R10, 0x4 ;  /* 0x000000040a0e7836 */ /* 0x000fc40000000000 */
[----:B------:R-:W-:Y:S02]  /*9140*/  IMAD.MOV.U32 R15, RZ, RZ, 0x40000040 ;  /* 0x40000040ff0f7424 */ /* 0x000fe400078e00ff */
[----:B------:R-:W-:Y:S02]  /*9150*/  VIADD R10, R10, 0x6 ;  /* 0x000000060a0a7836 */ /* 0x000fe40000000000 */
[----:B------:R-:W-:Y:S02]  /*9160*/  IMAD.MOV.U32 R9, RZ, RZ, 0x40000040 ;  /* 0x40000040ff097424 */ /* 0x000fe400078e00ff */
[----:B------:R-:W-:Y:S01]  /*9170*/  HGMMA.64x64x16.F32 R24, gdesc[UR4], RZ, !UPT, gsb0 ;  /* 0x00e00000041879f0 */ /* 0x000fe2000c0008ff */
[----:B------:R-:W-:Y:S01]  /*9180*/  R2UR UR4, R4 ;  /* 0x00000000040472ca */ /* 0x000fe200000e0000 */
[----:B------:R-:W-:Y:S01]  /*9190*/  IMAD.MOV.U32 R11, RZ, RZ, 0x40000040 ;  /* 0x40000040ff0b7424 */ /* 0x000fe200078e00ff */
[----:B------:R-:W-:Y:S02]  /*91a0*/  R2UR UR5, R5 ;  /* 0x00000000050572ca */ /* 0x000fe400000e0000 */
[----:B------:R-:W-:Y:S01]  /*91b0*/  R2UR UR6, R6 ;  /* 0x00000000060672ca */ /* 0x000fe200000e0000 */
[C---:B------:R-:W-:Y:S01]  /*91c0*/  VIADD R6, R8.reuse, 0x4 ;  /* 0x0000000408067836 */ /* 0x040fe20000000000 */
[----:B------:R-:W-:Y:S01]  /*91d0*/  R2UR UR7, R7 ;  /* 0x00000000070772ca */ /* 0x000fe200000e0000 */
[----:B------:R-:W-:Y:S01]  /*91e0*/  IMAD.MOV.U32 R7, RZ, RZ, 0x40000040 ;  /* 0x40000040ff077424 */ /* 0x000fe200078e00ff */
[----:B------:R-:W-:Y:S01]  /*91f0*/  IADD3 R8, R8, 0x6, RZ ;  /* 0x0000000608087810 */ /* 0x000fe20007ffe0ff */
[----:B------:R-:W-:-:S02]  /*9200*/  WARPGROUP.DEPBAR.LE gsb0, 0x0 ;  /* 0x00008000000079c5 */ /* 0x000fc40000010000 */
        /* <DEDUP_REMOVED lines=17> */
[----:B------:R-:W1:Y:S02]  /*9320*/  SYNCS.PHASECHK.TRANS64.TRYWAIT P1, [R2+URZ+0x38810], R3 ;  /* 0x03881003020075a7 */ /* 0x000e64000802017f */
[----:B-1----:R-:W-:Y:S05]  /*9330*/  @!P1 BRA `(.L_x_4547) ;  /* 0x0000012400009947 */ /* 0x002fea0003800000 */
.L_x_4746:
[----:B------:R-:W-:Y:S05]  /*9340*/  BSYNC B0 ;  /* 0x0000000000007941 */ /* 0x000fea0003800000 */
.L_x_4546:
[----:B------:R-:W-:Y:S05]  /*9350*/  @!P0 BRA `(.L_x_4548) ;  /* 0x0000000000048947 */ /* 0x000fea0003800000 */
[----:B------:R-:W-:Y:S01]  /*9360*/  BPT.TRAP 0x1 ;  /* 0x000000040000795c */ /* 0x000fe20000300000 */
.L_x_4548:
[----:B------:R2:W3:Y:S01]  /*9370*/  SYNCS.PHASECHK.TRANS64.TRYWAIT P1, [R13+URZ+0x38850], R20 ;  /* 0x038850140d0075a7 */ /* 0x0004e2000802017f */
[----:B------:R-:W-:Y:S05]  /*9380*/  @!P0 BRA `(.L_x_4549) ;  /* 0x0000000000048947 */ /* 0x000fea0003800000 */
[----:B------:R-:W-:Y:S01]  /*9390*/  BPT.TRAP 0x1 ;  /* 0x000000040000795c */ /* 0x000fe20000300000 */
.L_x_4549:
[C---:B------:R-:W-:Y:S02]  /*93a0*/  VIADD R0, R2.reuse, 0x400 ;  /* 0x0000040002007836 */ /* 0x040fe40000000000 */
[----:B-1----:R-:W-:-:S03]  /*93b0*/  VIADD R3, R2, 0x26400 ;  /* 0x0002640002037836 */ /* 0x002fc60000000000 */
[----:B------:R-:W-:Y:S02]  /*93c0*/  SHF.R.U32.HI R0, RZ, 0x4, R0 ;  /* 0x00000004ff007819 */ /* 0x000fe40000011600 */
[----:B------:R-:W-:Y:S02]  /*93d0*/  SHF.R.U32.HI R3, RZ, 0x4, R3 ;  /* 0x00000004ff037819 */ /* 0x000fe40000011603 */
[----:B------:R-:W-:Y:S02]  /*93e0*/  LOP3.LUT R0, R0, 0x3fff, RZ, 0xc0, !PT ;  /* 0x00003fff00007812 */ /* 0x000fe400078ec0ff */
[----:B------:R-:W-:Y:S02]  /*93f0*/  LOP3.LUT R3, R3, 0x3fff, RZ, 0xc0, !PT ;  /* 0x00003fff03037812 */ /* 0x000fe400078ec0ff */
[----:B------:R-:W-:Y:S01]  /*9400*/  LOP3.LUT R221, R0, 0x10000, RZ, 0xfc, !PT ;  /* 0x0001000000dd7812 */ /* 0x000fe200078efcff */
[----:B---3--:R-:W-:Y:S06]  /*9410*/  @P1 BRA `(.L_x_4550) ;  /* 0x0000000000081947 */ /* 0x008fec0003800000 */
[----:B------:R-:W1:Y:S02]  /*9420*/  SYNCS.PHASECHK.TRANS64.TRYWAIT P1, [R13+URZ+0x38850], R20 ;  /* 0x038850140d0075a7 */ /* 0x000e64000802017f */
[----:B-1----:R-:W-:Y:S05]  /*9430*/  @!P1 BRA `(.L_x_4551) ;  /* 0x0000012000d49947 */ /* 0x002fea0003800000 */
.L_x_4550:
[----:B------:R-:W-:Y:S01]  /*9440*/  LOP3.LUT R0, R3, 0x10000, RZ, 0xfc, !PT ;  /* 0x0001000003007812 */ /* 0x000fe200078efcff */
[----:B------:R-:W-:Y:S01]  /*9450*/  IMAD R10, R18, 0x1000, R221 ;  /* 0x00001000120a7824 */ /* 0x000fe200078e02dd */
[----:B------:R-:W-:Y:S05]  /*9460*/  WARPSYNC.ALL ;  /* 0x0000000000007948 */ /* 0x000fea0003800000 */
[----:B------:R-:W-:Y:S01]  /*9470*/  IMAD.MOV.U32 R14, RZ, RZ, R0 ;  /* 0x000000ffff0e7224 */ /* 0x000fe200078e0000 */
[----:B------:R-:W-:Y:S01]  /*9480*/  R2UR UR6, R10 ;  /* 0x000000000a0672ca */ /* 0x000fe200000e0000 */
[----:B------:R-:W-:Y:S01]  /*9490*/  IMAD.MOV.U32 R15, RZ, RZ, 0x40000040 ;  /* 0x40000040ff0f7424 */ /* 0x000fe200078e00ff */
[----:B------:R-:W-:Y:S01]  /*94a0*/  WARPGROUP.ARRIVE ;  /* 0x00000000000079c5 */ /* 0x000fe20000000000 */
[----:B------:R-:W-:Y:S01]  /*94b0*/  IMAD.MOV.U32 R11, RZ, RZ, 0x40000040 ;  /* 0x40000040ff0b7424 */ /* 0x000fe200078e00ff */
[----:B------:R-:W-:Y:S01]  /*94c0*/  R2UR UR4, R14 ;  /* 0x000000000e0472ca */ /* 0x000fe200000e0000 */
[----:B------:R-:W-:Y:S01]  /*94d0*/  VIADD R14, R0, 0x2 ;  /* 0x00000002000e7836 */ /* 0x000fe20000000000 */
[----:B------:R-:W-:Y:S01]  /*94e0*/  R2UR UR5, R15 ;  /* 0x000000000f0572ca */ /* 0x000fe200000e0000 */
[----:B012-4-:R-:W-:Y:S01]  /*94f0*/  VIADD R20, R10, 0x2 ;  /* 0x000000020a147836 */ /* 0x017fe20000000000 */
[----:B------:R-:W-:Y:S01]  /*9500*/  R2UR UR7, R11 ;  /* 0x000000000b0772ca */ /* 0x000fe200000e0000 */
[----:B------:R-:W-:Y:S01]  /*9510*/  IMAD.MOV.U32 R15, RZ, RZ, 0x40000040 ;  /* 0x40000040ff0f7424 */ /* 0x000fe200078e00ff */
[----:B------:R-:W0:Y:S01]  /*9520*/  S2R R12, SR_TID.X ;  /* 0x00000000000c7919 */ /* 0x000e220000002100 */
[----:B------:R-:W-:-:S02]  /*9530*/  IMAD.MOV.U32 R21, RZ, RZ, 0x40000040 ;  /* 0x40000040ff157424 */ /* 0x000fc400078e00ff */
[----:B------:R-:W-:Y:S02]  /*9540*/  VIADD R56, R10, 0x800 ;  /* 0x000008000a387836 */ /* 0x000fe40000000000 */
[----:B------:R-:W-:-:S06]  /*9550*/  IMAD.MOV.U32 R57, RZ, RZ, 0x4 ;  /* 0x00000004ff397424 */ /* 0x000fcc00078e00ff */
[----:B------:R-:W-:Y:S01]  /*9560*/  HGMMA.64x64x16.F32 R24, gdesc[UR4], R24, gsb0 ;  /* 0x00e00000041879f0 */ /* 0x000fe20008000818 */
[----:B------:R-:W-:Y:S01]  /*9570*/  R2UR UR4, R14 ;  /* 0x000000000e0472ca */ /* 0x000fe200000e0000 */
[----:B------:R-:W-:Y:S01]  /*9580*/  VIADD R14, R0, 0x4 ;  /* 0x00000004000e7836 */ /* 0x000fe20000000000 */
[----:B------:R-:W-:Y:S01]  /*9590*/  R2UR UR5, R15 ;  /* 0x000000000f0572ca */ /* 0x000fe200000e0000 */
[----:B------:R-:W-:Y:S01]  /*95a0*/  IMAD.MOV.U32 R15, RZ, RZ, 0x40000040 ;  /* 0x40000040ff0f7424 */ /* 0x000fe200078e00ff */
[----:B------:R-:W-:Y:S01]  /*95b0*/  R2UR UR6, R20 ;  /* 0x00000000140672ca */ /* 0x000fe200000e0000 */
[----:B------:R-:W-:Y:S01]  /*95c0*/  VIADD R20, R10, 0x4 ;  /* 0x000000040a147836 */ /* 0x000fe20000000000 */
[----:B------:R-:W-:Y:S01]  /*95d0*/  R2UR UR7, R21 ;  /* 0x00000000150772ca */ /* 0x000fe200000e0000 */
[----:B------:R-:W-:Y:S01]  /*95e0*/  IMAD.MOV.U32 R21, RZ, RZ, 0x40000040 ;  /* 0x40000040ff157424 */ /* 0x000fe200078e00ff */
[----:B0-----:R-:W-:-:S05]  /*95f0*/  SHF.R.U32.HI R12, RZ, 0x7, R12 ;  /* 0x00000007ff0c7819 */ /* 0x001fca000001160c */
[----:B------:R0:W1:Y:S02]  /*9600*/  SHFL.IDX PT, R3, R12, RZ, 0x1f ;  /* 0x00001fff0c037589 */ /* 0x00006400000e0000 */
[----:B0-----:R-:W-:Y:S01]  /*9610*/  VIADD R12, R0, 0x800 ;  /* 0x00000800000c7836 */ /* 0x001fe20000000000 */
[----:B-1----:R-:W-:-:S04]  /*9620*/  ISETP.GT.AND P1, PT, R3, 0x7f, PT ;  /* 0x0000007f0300780c */ /* 0x002fc80003f24270 */
[----:B------:R-:W-:Y:S02]  /*9630*/  SEL R3, RZ, 0x2, !P1 ;  /* 0x00000002ff037807 */ /* 0x000fe40004800000 */
[C---:B------:R-:W-:Y:S02]  /*9640*/  SEL R11, R57.reuse, 0x2, P1 ;  /* 0x00000002390b7807 */ /* 0x040fe40000800000 */
[----:B------:R-:W-:Y:S01]  /*9650*/  SEL R57, R57, 0x6, !P1 ;  /* 0x0000000639397807 */ /* 0x000fe20004800000 */
[----:B------:R-:W-:Y:S02]  /*9660*/  WARPGROUP.DEPBAR.LE gsb0, 0x0 ;  /* 0x00008000000079c5 */ /* 0x000fe40000010000 */
[----:B------:R-:W-:-:S06]  /*9670*/  WARPGROUP.ARRIVE ;  /* 0x00000000000079c5 */ /* 0x000fcc0000000000 */
        /* <DEDUP_REMOVED lines=9> */
[----:B------:R-:W-:Y:S02]  /*9710*/  WARPGROUP.DEPBAR.LE gsb0, 0x0 ;  /* 0x00008000000079c5 */ /* 0x000fe40000010000 */
[----:B------:R-:W-:-:S09]  /*9720*/  WARPGROUP.ARRIVE ;  /* 0x00000000000079c5 */ /* 0x000fd20000000000 */
        /* <DEDUP_REMOVED lines=14> */
[----:B------:R-:W-:Y:S02]  /*9810*/  R2UR UR5, R15 ;  /* 0x000000000f0572ca */ /* 0x000fe400000e0000 */
[----:B------:R-:W-:Y:S01]  /*9820*/  R2UR UR6, R20 ;  /* 0x00000000140672ca */ /* 0x000fe200000e0000 */
[----:B------:R-:W-:Y:S01]  /*9830*/  VIADD R20, R10, 0x202 ;  /* 0x000002020a147836 */ /* 0x000fe20000000000 */
[----:B------:R-:W-:Y:S01]  /*9840*/  R2UR UR7, R21 ;  /* 0x00000000150772ca */ /* 0x000fe200000e0000 */
[----:B------:R-:W-:Y:S01]  /*9850*/  IMAD.MOV.U32 R21, RZ, RZ, 0x40000040 ;  /* 0x40000040ff157424 */ /* 0x000fe200078e00ff */
[----:B------:R-:W-:Y:S01]  /*9860*/  MOV R15, 0x40000040 ;  /* 0x40000040000f7802 */ /* 0x000fe20000000f00 */
[----:B------:R-:W-:-:S02]  /*9870*/  WARPGROUP.DEPBAR.LE gsb0, 0x0 ;  /* 0x00008000000079c5 */ /* 0x000fc40000010000 */
[----:B------:R-:W-:-:S08]  /*9880*/  WARPGROUP.ARRIVE ;  /* 0x00000000000079c5 */ /* 0x000fd00000000000 */
        /* <DEDUP_REMOVED lines=112> */
[----:B------:R-:W-:Y:S01]  /*9f90*/  IMAD.IADD R14, R3, 0x1, R56 ;  /* 0x00000001030e7824 */ /* 0x000fe200078e0238 */
[----:B------:R-:W-:Y:S01]  /*9fa0*/  R2UR UR5, R15 ;  /* 0x000000000f0572ca */ /* 0x000fe200000e0000 */
[----:B------:R-:W-:Y:S01]  /*9fb0*/  IMAD.MOV.U32 R15, RZ, RZ, 0x40000040 ;  /* 0x40000040ff0f7424 */ /* 0x000fe200078e00ff */
[----:B------:R-:W-:Y:S01]  /*9fc0*/  R2UR UR6, R20 ;  /* 0x00000000140672ca */ /* 0x000fe200000e0000 */
[----:B------:R-:W-:Y:S01]  /*9fd0*/  IMAD.IADD R20, R3, 0x1, R12 ;  /* 0x0000000103147824 */ /* 0x000fe200078e020c */
[----:B------:R-:W-:Y:S01]  /*9fe0*/  R2UR UR7, R21 ;  /* 0x00000000150772ca */ /* 0x000fe200000e0000 */
[----:B------:R-:W-:Y:S01]  /*9ff0*/  IMAD.MOV.U32 R21, RZ, RZ, 0x40000040 ;  /* 0x40000040ff157424 */ /* 0x000fe200078e00ff */
[----:B------:R-:W-:Y:S02]  /*a000*/  WARPGROUP.DEPBAR.LE gsb0, 0x0 ;  /* 0x00008000000079c5 */ /* 0x000fe40000010000 */
[----:B------:R-:W-:-:S09]  /*a010*/  WARPGROUP.ARRIVE ;  /* 0x00000000000079c5 */ /* 0x000fd20000000000 */
[----:B------:R-:W-:Y:S01]  /*a020*/  HGMMA.64x64x16.F32 R24, gdesc[UR4], R24, gsb0 ;  /* 0x00e00000041879f0 */ /* 0x000fe20008000818 */
[----:B------:R-:W-:Y:S01]  /*a030*/  R2UR UR6, R14 ;  /* 0x000000000e0672ca */ /* 0x000fe200000e0000 */
[--C-:B------:R-:W-:Y:S01]  /*a040*/  IMAD.IADD R14, R56, 0x1, R11.reuse ;  /* 0x00000001380e7824 */ /* 0x100fe200078e020b */
        /* <DEDUP_REMOVED lines=17> */
[----:B------:R-:W-:Y:S01]  /*a160*/  MOV R21, 0x40000040 ;  /* 0x4000004000157802 */ /* 0x000fe20000000f00 */
[----:B------:R-:W-:-:S03]  /*a170*/  VIADD R56, R10, 0xa00 ;  /* 0x00000a000a387836 */ /* 0x000fc60000000000 */
[----:B------:R-:W-:Y:S01]  /*a180*/  SEL R12, R12, 0x26, P1 ;  /* 0x000000260c0c7807 */ /* 0x000fe20000800000 */
[----:B------:R-:W-:Y:S02]  /*a190*/  WARPGROUP.DEPBAR.LE gsb0, 0x0 ;  /* 0x00008000000079c5 */ /* 0x000fe40000010000 */
[----:B------:R-:W-:-:S06]  /*a1a0*/  WARPGROUP.ARRIVE ;  /* 0x00000000000079c5 */ /* 0x000fcc0000000000 */
[----:B------:R-:W-:Y:S01]  /*a1b0*/  HGMMA.64x64x16.F32 R24, gdesc[UR4], R24, gsb0 ;  /* 0x00e00000041879f0 */ /* 0x000fe20008000818 */
[----:B------:R-:W-:Y:S01]  /*a1c0*/  R2UR UR4, R14 ;  /* 0x000000000e0472ca */ /* 0x000fe200000e0000 */
[----:B------:R-:W-:Y:S01]  /*a1d0*/  IMAD.MOV.U32 R14, RZ, RZ, 0xa00 ;  /* 0x00000a00ff0e7424 */ /* 0x000fe200078e00ff */
[----:B------:R-:W-:Y:S01]  /*a1e0*/  R2UR UR5, R15 ;  /* 0x000000000f0572ca */ /* 0x000fe200000e0000 */
[----:B------:R-:W-:Y:S01]  /*a1f0*/  IMAD.MOV.U32 R15, RZ, RZ, 0x40000040 ;  /* 0x40000040ff0f7424 */ /* 0x000fe200078e00ff */
[----:B------:R-:W-:Y:S02]  /*a200*/  R2UR UR6, R20 ;  /* 0x00000000140672ca */ /* 0x000fe400000e0000 */
[----:B------:R-:W-:Y:S02]  /*a210*/  R2UR UR7, R21 ;  /* 0x00000000150772ca */ /* 0x000fe400000e0000 */
[----:B------:R-:W-:Y:S02]  /*a220*/  SEL R14, R14, 0x980, P1 ;  /* 0x000009800e0e7807 */ /* 0x000fe40000800000 */
[----:B------:R-:W-:Y:S01]  /*a230*/  LOP3.LUT R21, R12, 0x6, RZ, 0xc0, !PT ;  /* 0x000000060c157812 */ /* 0x000fe200078ec0ff */
[----:B------:R-:W-:Y:S01]  /*a240*/  VIADD R12, R0, 0xa00 ;  /* 0x00000a00000c7836 */ /* 0x000fe20000000000 */
[----:B------:R-:W-:-:S04]  /*a250*/  LOP3.LUT R20, R14, 0xa00, RZ, 0xc0, !PT ;  /* 0x00000a000e147812 */ /* 0x000fc800078ec0ff */
[CC--:B------:R-:W-:Y:S02]  /*a260*/  IADD3 R14, R21.reuse, R20.reuse, R0 ;  /* 0x00000014150e7210 */ /* 0x0c0fe40007ffe000 */
[----:B------:R-:W-:Y:S01]  /*a270*/  IADD3 R20, R21, R20, R10 ;  /* 0x0000001415147210 */ /* 0x000fe20007ffe00a */
[----:B------:R-:W-:Y:S01]  /*a280*/  IMAD.MOV.U32 R21, RZ, RZ, 0x40000040 ;  /* 0x40000040ff157424 */ /* 0x000fe200078e00ff */
[----:B------:R-:W-:Y:S02]  /*a290*/  WARPGROUP.DEPBAR.LE gsb0, 0x0 ;  /* 0x00008000000079c5 */ /* 0x000fe40000010000 */
[----:B------:R-:W-:-:S06]  /*a2a0*/  WARPGROUP.ARRIVE ;  /* 0x00000000000079c5 */ /* 0x000fcc0000000000 */
        /* <DEDUP_REMOVED lines=30> */
[----:B------:R-:W-:Y:S02]  /*a490*/  IMAD.MOV.U32 R21, RZ, RZ, 0x40000040 ;  /* 0x40000040ff157424 */ /* 0x000fe400078e00ff */
[----:B------:R-:W-:-:S02]  /*a4a0*/  IMAD.MOV.U32 R12, RZ, RZ, 0x30 ;  /* 0x00000030ff0c7424 */ /* 0x000fc400078e00ff */
        /* <DEDUP_REMOVED lines=27> */
[----:B------:R-:W-:Y:S02]  /*a660*/  R2UR UR7, R21 ;  /* 0x00000000150772ca */ /* 0x000fe400000e0000 */
[----:B------:R-:W-:Y:S01]  /*a670*/  MOV R21, 0x40000040 ;  /* 0x4000004000157802 */ /* 0x000fe20000000f00 */
[----:B------:R-:W-:-:S02]  /*a680*/  WARPGROUP.DEPBAR.LE gsb0, 0x0 ;  /* 0x00008000000079c5 */ /* 0x000fc40000010000 */
[----:B------:R-:W-:-:S08]  /*a690*/  WARPGROUP.ARRIVE ;  /* 0x00000000000079c5 */ /* 0x000fd00000000000 */
        /* <DEDUP_REMOVED lines=50> */
[----:B------:R-:W-:-:S05]  /*a9c0*/  IMAD.MOV.U32 R3, RZ, RZ, 0x40 ;  /* 0x00000040ff037424 */ /* 0x000fca00078e00ff */
[----:B------:R-:W-:-:S04]  /*a9d0*/  SEL R3, R3, 0x3e, P1 ;  /* 0x0000003e03037807 */ /* 0x000fc80000800000 */
[----:B------:R-:W-:Y:S01]  /*a9e0*/  LOP3.LUT R3, R3, 0x6, RZ, 0xc0, !PT ;  /* 0x0000000603037812 */ /* 0x000fe200078ec0ff */
        /* <DEDUP_REMOVED lines=11> */
[----:B------:R-:W-:-:S04]  /*aaa0*/  MOV R11, 0x1000 ;  /* 0x00001000000b7802 */ /* 0x000fc80000000f00 */
[----:B------:R-:W-:-:S04]  /*aab0*/  SEL R11, R11, 0xf80, P1 ;  /* 0x00000f800b0b7807 */ /* 0x000fc80000800000 */
[----:B------:R-:W-:-:S04]  /*aac0*/  LOP3.LUT R11, R11, 0x1e00, RZ, 0xc0, !PT ;  /* 0x00001e000b0b7812 */ /* 0x000fc800078ec0ff */
[----:B------:R-:W-:Y:S01]  /*aad0*/  IADD3 R10, R3, R11, R10 ;  /* 0x0000000b030a7210 */ /* 0x000fe20007ffe00a */
        /* <DEDUP_REMOVED lines=14> */
[----:B------:R-:W-:Y:S02]  /*abc0*/  R2UR UR4, R14 ;  /* 0x000000000e0472ca */ /* 0x000fe400000e0000 */
[----:B------:R-:W-:Y:S01]  /*abd0*/  R2UR UR5, R15 ;  /* 0x000000000f0572ca */ /* 0x000fe200000e0000 */
[----:B------:R-:W-:Y:S01]  /*abe0*/  IMAD.MOV.U32 R15, RZ, RZ, 0x40000040 ;  /* 0x40000040ff0f7424 */ /* 0x000fe200078e00ff */
[----:B------:R-:W-:Y:S02]  /*abf0*/  R2UR UR6, R20 ;  /* 0x00000000140672ca */ /* 0x000fe400000e0000 */
[----:B------:R-:W-:Y:S02]  /*ac00*/  R2UR UR7, R21 ;  /* 0x00000000150772ca */ /* 0x000fe400000e0000 */
[----:B------:R-:W-:Y:S01]  /*ac10*/  IADD3 R14, R3, R11, R0 ;  /* 0x0000000b030e7210 */ /* 0x000fe20007ffe000 */
[----:B------:R-:W-:Y:S01]  /*ac20*/  IMAD.MOV.U32 R11, RZ, RZ, 0x40000040 ;  /* 0x40000040ff0b7424 */ /* 0x000fe200078e00ff */
[----:B------:R-:W-:-:S02]  /*ac30*/  WARPGROUP.DEPBAR.LE gsb0, 0x0 ;  /* 0x00008000000079c5 */ /* 0x000fc40000010000 */
[----:B------:R-:W-:-:S07]  /*ac40*/  WARPGROUP.ARRIVE ;  /* 0x00000000000079c5 */ /* 0x000fce0000000000 */
        /* <DEDUP_REMOVED lines=11> */
.L_x_4552:
[----:B------:R-:W-:Y:S01]  /*ad00*/  IMAD R10, R170, -0x40, R169 ;  /* 0xffffffc0aa0a7824 */ /* 0x000fe200078e02a9 */
[----:B------:R-:W-:Y:S01]  /*ad10*/  ULDC UR4, c[0x0][0xa80] ;  /* 0x0002a00000047ab9 */ /* 0x000fe20000000800 */
[----:B------:R-:W-:-:S03]  /*ad20*/  LOP3.LUT R219, R219, 0x2000000, RZ, 0xfc, !PT ;  /* 0x02000000dbdb7812 */ /* 0x000fc600078efcff */
        /* <DEDUP_REMOVED lines=57> */
[----:B------:R-:W-:Y:S02]  /*b0c0*/  FSEL R46, R46, -INF , P1 ;  /* 0xff8000002e2e7808 */ /* 0x000fe40000800000 */
        /* <DEDUP_REMOVED lines=10> */
[----:B------:R-:W-:-:S04]  /*b170*/  FMNMX.FTZ R3, R14, R3, !PT ;  /* 0x000000030e037209 */ /* 0x000fc80007810000 */
[----:B------:R-:W-:Y:S01]  /*b180*/  FMNMX.FTZ R11, R38, R3, !PT ;  /* 0x00000003260b7209 */ /* 0x000fe20007810000 */
[----:B------:R-:W-:-:S03]  /*b190*/  IMAD.U32 R3, RZ, RZ, UR4 ;  /* 0x00000004ff037e24 */ /* 0x000fc6000f8e00ff */
[----:B------:R-:W-:Y:S02]  /*b1a0*/  FMNMX.FTZ R11, R40, R11, !PT ;  /* 0x0000000b280b7209 */ /* 0x000fe40007810000 */
[----:B0-----:R-:W-:Y:S02]  /*b1b0*/  FMNMX.FTZ R21, R15, R10, !PT ;  /* 0x0000000a0f157209 */ /* 0x001fe40007810000 */
[----:B------:R-:W-:-:S03]  /*b1c0*/  FMNMX.FTZ R11, R42, R11, !PT ;  /* 0x0000000b2a0b7209 */ /* 0x000fc60007810000 */
[----:B------:R-:W0:Y:S01]  /*b1d0*/  SHFL.BFLY PT, R10, R21, 0x1, 0x1f ;  /* 0x0c201f00150a7f89 */ /* 0x000e2200000e0000 */
[----:B------:R-:W-:-:S04]  /*b1e0*/  FMNMX.FTZ R11, R20, R11, !PT ;  /* 0x0000000b140b7209 */ /* 0x000fc80007810000 */
[----:B------:R-:W-:-:S04]  /*b1f0*/  FMNMX.FTZ R11, R46, R11, !PT ;  /* 0x0000000b2e0b7209 */ /* 0x000fc80007810000 */
[----:B------:R-:W-:-:S04]  /*b200*/  FMNMX.FTZ R11, R48, R11, !PT ;  /* 0x0000000b300b7209 */ /* 0x000fc80007810000 */
[----:B------:R-:W-:Y:S02]  /*b210*/  FMNMX.FTZ R11, R50, R11, !PT ;  /* 0x0000000b320b7209 */ /* 0x000fe40007810000 */
[----:B0-----:R-:W-:-:S04]  /*b220*/  FMNMX.FTZ R10, R21, R10, !PT ;  /* 0x0000000a150a7209 */ /* 0x001fc80007810000 */
[C---:B------:R-:W-:Y:S01]  /*b230*/  FSETP.NEU.FTZ.AND P1, PT, R10.reuse, -INF , PT ;  /* 0xff8000000a00780b */ /* 0x040fe20003f3d000 */
[----:B------:R-:W-:-:S05]  /*b240*/  FMUL.FTZ R15, R10, R3 ;  /* 0x000000030a0f7220 */ /* 0x000fca0000410000 */
[----:B------:R-:W-:-:S05]  /*b250*/  FSEL R21, R15, RZ, P1 ;  /* 0x000000ff0f157208 */ /* 0x000fca0000800000 */
[-CC-:B------:R-:W-:Y:S01]  /*b260*/  FFMA.FTZ R152, R24, R3.reuse, -R21.reuse ;  /* 0x0000000318987223 */ /* 0x180fe20000010815 */
[----:B------:R-:W-:Y:S01]  /*b270*/  FSEL R24, R51, -INF , P4 ;  /* 0xff80000033187808 */ /* 0x000fe20002000000 */
        /* <DEDUP_REMOVED lines=15> */
[-CC-:B------:R-:W-:Y:S01]  /*b370*/  FFMA.FTZ R70, R70, R3.reuse, -R21.reuse ;  /* 0x0000000346467223 */ /* 0x180fe20000010815 */
[----:B------:R-:W1:Y:S01]  /*b380*/  SHFL.BFLY PT, R28, R15, 0x2, 0x1f ;  /* 0x0c401f000f1c7f89 */ /* 0x000e6200000e0000 */
[----:B------:R-:W-:-:S03]  /*b390*/  FFMA.FTZ R166, R52, R3, -R21 ;  /* 0x0000000334a67223 */ /* 0x000fc60000010815 */
[----:B------:R2:W-:Y:S01]  /*b3a0*/  MUFU.EX2 R154, R29 ;  /* 0x0000001d009a7308 */ /* 0x0005e20000000800 */
[----:B0-----:R-:W-:-:S07]  /*b3b0*/  FFMA.FTZ R25, R64, R3, -R21 ;  /* 0x0000000340197223 */ /* 0x001fce0000010815 */
[----:B------:R-:W-:Y:S01]  /*b3c0*/  MUFU.EX2 R33, R56 ;  /* 0x0000003800217308 */ /* 0x000fe20000000800 */
[-CC-:B--2---:R-:W-:Y:S01]  /*b3d0*/  FFMA.FTZ R29, R66, R3.reuse, -R21.reuse ;  /* 0x00000003421d7223 */ /* 0x184fe20000010815 */
[----:B------:R-:W-:-:S06]  /*b3e0*/  FFMA.FTZ R21, R74, R3, -R21 ;  /* 0x000000034a157223 */ /* 0x000fcc0000010815 */
[----:B------:R-:W-:Y:S01]  /*b3f0*/  MUFU.EX2 R32, R32 ;  /* 0x0000002000207308 */ /* 0x000fe20000000800 */
[----:B-1----:R-:W-:-:S07]  /*b400*/  FMNMX.FTZ R28, R15, R28, !PT ;  /* 0x0000001c0f1c7209 */ /* 0x002fce0007810000 */
[----:B------:R-:W0:Y:S01]  /*b410*/  MUFU.EX2 R35, R58 ;  /* 0x0000003a00237308 */ /* 0x000e220000000800 */
[----:B------:R-:W1:Y:S07]  /*b420*/  SHFL.BFLY PT, R15, R28, 0x1, 0x1f ;  /* 0x0c201f001c0f7f89 */ /* 0x000e6e00000e0000 */
[----:B------:R-:W-:Y:S08]  /*b430*/  MUFU.EX2 R158, R158 ;  /* 0x0000009e009e7308 */ /* 0x000ff00000000800 */
[----:B------:R-:W-:Y:S01]  /*b440*/  MUFU.EX2 R11, R11 ;  /* 0x0000000b000b7308 */ /* 0x000fe20000000800 */
[----:B0-----:R-:W-:-:S07]  /*b450*/  F2FP.F16.F32.PACK_AB R156, R35, R32 ;  /* 0x00000020239c723e */ /* 0x001fce00000000ff */
[----:B------:R0:W-:Y:S01]  /*b460*/  MUFU.EX2 R39, R21 ;  /* 0x0000001500277308 */ /* 0x0001e20000000800 */
[----:B-1----:R-:W-:-:S04]  /*b470*/  FMNMX.FTZ R168, R28, R15, !PT ;  /* 0x0000000f1ca87209 */ /* 0x002fc80007810000 */
[C---:B------:R-:W-:Y:S01]  /*b480*/  FSETP.NEU.FTZ.AND P1, PT, R168.reuse, -INF , PT ;  /* 0xff800000a800780b */ /* 0x040fe20003f3d000 */
[----:B------:R-:W-:Y:S02]  /*b490*/  FMUL.FTZ R15, R168, R3 ;  /* 0x00000003a80f7220 */ /* 0x000fe40000410000 */
[----:B------:R-:W-:Y:S01]  /*b4a0*/  MUFU.EX2 R160, R160 ;  /* 0x000000a000a07308 */ /* 0x000fe20000000800 */
[----:B0-----:R-:W-:Y:S02]  /*b4b0*/  IMAD.MOV.U32 R21, RZ, RZ, 0x40000040 ;  /* 0x40000040ff157424 */ /* 0x001fe400078e00ff */
[----:B------:R-:W-:-:S03]  /*b4c0*/  FSEL R15, R15, RZ, P1 ;  /* 0x000000ff0f0f7208 */ /* 0x000fc60000800000 */
[----:B------:R-:W-:Y:S02]  /*b4d0*/  R2UR UR11, R21 ;  /* 0x00000000150b72ca */ /* 0x000fe400000e0000 */
[-CC-:B------:R-:W-:Y:S01]  /*b4e0*/  FFMA.FTZ R26, R26, R3.reuse, -R15.reuse ;  /* 0x000000031a1a7223 */ /* 0x180fe2000001080f */
[-CC-:B------:R-:W-:Y:S01]  /*b4f0*/  FFMA.FTZ R27, R27, R3.reuse, -R15.reuse ;  /* 0x000000031b1b7223 */ /* 0x180fe2000001080f */
[-CC-:B------:R-:W-:Y:S01]  /*b500*/  FFMA.FTZ R30, R30, R3.reuse, -R15.reuse ;  /* 0x000000031e1e7223 */ /* 0x180fe2000001080f */
[-CC-:B------:R-:W-:Y:S01]  /*b510*/  FFMA.FTZ R28, R12, R3.reuse, -R15.reuse ;  /* 0x000000030c1c7223 */ /* 0x180fe2000001080f */
[----:B------:R-:W-:Y:S02]  /*b520*/  VIADD R12, R13, 0x38840 ;  /* 0x000388400d0c7836 */ /* 0x000fe40000000000 */
[-CC-:B------:R-:W-:Y:S01]  /*b530*/  FFMA.FTZ R34, R34, R3.reuse, -R15.reuse ;  /* 0x0000000322227223 */ /* 0x180fe2000001080f */
[----:B------:R-:W-:Y:S01]  /*b540*/  MUFU.EX2 R26, R26 ;  /* 0x0000001a001a7308 */ /* 0x000fe20000000800 */
[-CC-:B------:R-:W-:Y:S01]  /*b550*/  FFMA.FTZ R14, R14, R3.reuse, -R15.reuse ;  /* 0x000000030e0e7223 */ /* 0x180fe2000001080f */
[-CC-:B------:R-:W-:Y:S01]  /*b560*/  FFMA.FTZ R38, R38, R3.reuse, -R15.reuse ;  /* 0x0000000326267223 */ /* 0x180fe2000001080f */
[----:B------:R-:W-:Y:S01]  /*b570*/  PRMT R12, R189, 0x654, R12 ;  /* 0x00000654bd0c7816 */ /* 0x000fe2000000000c */
[-CC-:B------:R-:W-:Y:S01]  /*b580*/  FFMA.FTZ R40, R40, R3.reuse, -R15.reuse ;  /* 0x0000000328287223 */ /* 0x180fe2000001080f */
[-CC-:B------:R-:W-:Y:S01]  /*b590*/  FFMA.FTZ R42, R42, R3.reuse, -R15.reuse ;  /* 0x000000032a2a7223 */ /* 0x180fe2000001080f */
[-CC-:B------:R-:W-:Y:S01]  /*b5a0*/  FFMA.FTZ R46, R46, R3.reuse, -R15.reuse ;  /* 0x000000032e2e7223 */ /* 0x180fe2000001080f */
[----:B------:R0:W-:Y:S01]  /*b5b0*/  SYNCS.ARRIVE.TRANS64.RED.A1T0 RZ, [R12+URZ], RZ ;  /* 0x000000ff0cff79a7 */ /* 0x0001e2000810043f */
[----:B------:R-:W1:Y:S01]  /*b5c0*/  MUFU.EX2 R27, R27 ;  /* 0x0000001b001b7308 */ /* 0x000e620000000800 */
[-CC-:B------:R-:W-:Y:S01]  /*b5d0*/  FFMA.FTZ R48, R48, R3.reuse, -R15.reuse ;  /* 0x0000000330307223 */ /* 0x180fe2000001080f */
[-CC-:B------:R-:W-:Y:S01]  /*b5e0*/  FFMA.FTZ R50, R50, R3.reuse, -R15.reuse ;  /* 0x0000000332327223 */ /* 0x180fe2000001080f */
[-CC-:B------:R-:W-:Y:S01]  /*b5f0*/  FFMA.FTZ R24, R24, R3.reuse, -R15.reuse ;  /* 0x0000000318187223 */ /* 0x180fe2000001080f */
[-CC-:B------:R-:W-:Y:S01]  /*b600*/  FFMA.FTZ R54, R54, R3.reuse, -R15.reuse ;  /* 0x0000000336367223 */ /* 0x180fe2000001080f */
[-CC-:B------:R-:W-:Y:S01]  /*b610*/  FFMA.FTZ R72, R72, R3.reuse, -R15.reuse ;  /* 0x0000000348487223 */ /* 0x180fe2000001080f */
[----:B------:R-:W-:Y:S01]  /*b620*/  R2UR UR15, R21 ;  /* 0x00000000150f72ca */ /* 0x000fe200000e0000 */
[----:B0-----:R-:W-:Y:S01]  /*b630*/  FFMA.FTZ R12, R20, R3, -R15 ;  /* 0x00000003140c7223 */ /* 0x001fe2000001080f */
[----:B------:R-:W0:Y:S01]  /*b640*/  MUFU.EX2 R30, R30 ;  /* 0x0000001e001e7308 */ /* 0x000e220000000800 */
[----:B------:R-:W-:-:S05]  /*b650*/  IMAD.MOV.U32 R15, RZ, RZ, 0x40000040 ;  /* 0x40000040ff0f7424 */ /* 0x000fca00078e00ff */
[----:B------:R-:W-:Y:S01]  /*b660*/  R2UR UR7, R15 ;  /* 0x000000000f0772ca */ /* 0x000fe200000e0000 */
[----:B------:R-:W-:Y:S01]  /*b670*/  FADD.FTZ R15, R152, R31 ;  /* 0x0000001f980f7221 */ /* 0x000fe20000010000 */
[----:B------:R0:W2:Y:S01]  /*b680*/  MUFU.EX2 R155, R28 ;  /* 0x0000001c009b7308 */ /* 0x0000a20000000800 */
[----:B-1----:R-:W-:Y:S01]  /*b690*/  FADD.FTZ R41, R26, R27 ;  /* 0x0000001b1a297221 */ /* 0x002fe20000010000 */
[----:B------:R-:W-:Y:S02]  /*b6a0*/  F2FP.F16.F32.PACK_AB R152, R31, R152 ;  /* 0x000000981f98723e */ /* 0x000fe400000000ff */
[----:B------:R-:W-:-:S04]  /*b6b0*/  F2FP.F16.F32.PACK_AB R153, R27, R26 ;  /* 0x0000001a1b99723e */ /* 0x000fc800000000ff */
[----:B------:R-:W1:Y:S01]  /*b6c0*/  MUFU.EX2 R34, R34 ;  /* 0x0000002200227308 */ /* 0x000e620000000800 */
[----:B0-----:R-:W-:-:S07]  /*b6d0*/  FADD.FTZ R28, R30, R41 ;  /* 0x000000291e1c7221 */ /* 0x001fce0000010000 */
[----:B------:R0:W3:Y:S01]  /*b6e0*/  MUFU.EX2 R157, R14 ;  /* 0x0000000e009d7308 */ /* 0x0000e20000000800 */
[C---:B--2---:R-:W-:Y:S01]  /*b6f0*/  FADD.FTZ R41, R155.reuse, R28 ;  /* 0x0000001c9b297221 */ /* 0x044fe20000010000 */
[----:B------:R-:W-:-:S06]  /*b700*/  F2FP.F16.F32.PACK_AB R155, R155, R30 ;  /* 0x0000001e9b9b723e */ /* 0x000fcc00000000ff */
[----:B------:R2:W-:Y:S01]  /*b710*/  MUFU.EX2 R161, R12 ;  /* 0x0000000c00a17308 */ /* 0x0005e20000000800 */
[----:B0-----:R-:W-:Y:S02]  /*b720*/  IMAD R14, R18, 0x1000, R219 ;  /* 0x00001000120e7824 */ /* 0x001fe400078e02db */
[----:B-1----:R-:W-:Y:S02]  /*b730*/  FADD.FTZ R28, R34, R41 ;  /* 0x00000029221c7221 */ /* 0x002fe40000010000 */
[C---:B------:R-:W-:Y:S01]  /*b740*/  VIADD R20, R14.reuse, 0x80 ;  /* 0x000000800e147836 */ /* 0x040fe20000000000 */
[----:B------:R-:W-:Y:S02]  /*b750*/  R2UR UR6, R14 ;  /* 0x000000000e0672ca */ /* 0x000fe400000e0000 */
[----:B------:R-:W0:Y:S01]  /*b760*/  MUFU.EX2 R38, R38 ;  /* 0x0000002600267308 */ /* 0x000e220000000800 */
[----:B--2---:R-:W-:Y:S01]  /*b770*/  FADD.FTZ R12, R154, R15 ;  /* 0x0000000f9a0c7221 */ /* 0x004fe20000010000 */
[----:B------:R-:W-:Y:S01]  /*b780*/  R2UR UR10, R20 ;  /* 0x00000000140a72ca */ /* 0x000fe200000e0000 */
[----:B------:R-:W-:-:S02]  /*b790*/  VIADD R20, R14, 0x100 ;  /* 0x000001000e147836 */ /* 0x000fc40000000000 */
[----:B---3--:R-:W-:Y:S01]  /*b7a0*/  FADD.FTZ R41, R157, R28 ;  /* 0x0000001c9d297221 */ /* 0x008fe20000010000 */
[C---:B------:R-:W-:Y:S01]  /*b7b0*/  FADD.FTZ R15, R33.reuse, R12 ;  /* 0x0000000c210f7221 */ /* 0x040fe20000010000 */
[----:B------:R-:W-:Y:S01]  /*b7c0*/  VIADD R14, R14, 0x180 ;  /* 0x000001800e0e7836 */ /* 0x000fe20000000000 */
[----:B------:R-:W-:Y:S01]  /*b7d0*/  F2FP.F16.F32.PACK_AB R154, R33, R154 ;  /* 0x0000009a219a723e */ /* 0x000fe200000000ff */
[----:B------:R-:W1:Y:S01]  /*b7e0*/  MUFU.EX2 R159, R40 ;  /* 0x00000028009f7308 */ /* 0x000e620000000800 */
[----:B------:R-:W-:Y:S01]  /*b7f0*/  FADD.FTZ R12, R32, R15 ;  /* 0x0000000f200c7221 */ /* 0x000fe20000010000 */
[----:B------:R-:W-:Y:S01]  /*b800*/  IMAD.MOV.U32 R15, RZ, RZ, 0x40000040 ;  /* 0x40000040ff0f7424 */ /* 0x000fe200078e00ff */
[----:B------:R-:W-:Y:S01]  /*b810*/  R2UR UR18, R14 ;  /* 0x000000000e1272ca */ /* 0x000fe200000e0000 */
[----:B------:R-:W-:Y:S01]  /*b820*/  BAR.SYNC.DEFER_BLOCKING 0xf, 0x100 ;  /* 0x03c4000000007b1d */ /* 0x000fe20000010000 */
[----:B------:R-:W-:Y:S01]  /*b830*/  FADD.FTZ R21, R35, R12 ;  /* 0x0000000c23157221 */ /* 0x000fe20000010000 */
[----:B------:R-:W-:-:S02]  /*b840*/  F2FP.F16.F32.PACK_AB R157, R157, R34 ;  /* 0x000000229d9d723e */ /* 0x000fc400000000ff */
[----:B------:R-:W-:Y:S01]  /*b850*/  R2UR UR19, R15 ;  /* 0x000000000f1372ca */ /* 0x000fe200000e0000 */
[----:B------:R-:W-:Y:S01]  /*b860*/  FADD.FTZ R12, R158, R21 ;  /* 0x000000159e0c7221 */ /* 0x000fe20000010000 */
[----:B------:R-:W2:Y:S01]  /*b870*/  MUFU.EX2 R42, R42 ;  /* 0x0000002a002a7308 */ /* 0x000ea20000000800 */
[----:B0-----:R-:W-:Y:S01]  /*b880*/  FADD.FTZ R14, R38, R41 ;  /* 0x00000029260e7221 */ /* 0x001fe20000010000 */
[C---:B------:R-:W-:Y:S01]  /*b890*/  F2FP.F16.F32.PACK_AB R158, R11.reuse, R158 ;  /* 0x0000009e0b9e723e */ /* 0x040fe200000000ff */
[----:B------:R-:W-:Y:S01]  /*b8a0*/  FADD.FTZ R15, R11, R12 ;  /* 0x0000000c0b0f7221 */ /* 0x000fe20000010000 */
[----:B------:R-:W-:Y:S01]  /*b8b0*/  R2UR UR14, R20 ;  /* 0x00000000140e72ca */ /* 0x000fe200000e0000 */
[----:B-1----:R-:W-:-:S03]  /*b8c0*/  FADD.FTZ R21, R159, R14 ;  /* 0x0000000e9f157221 */ /* 0x002fc60000010000 */
[----:B------:R-:W0:Y:S01]  /*b8d0*/  MUFU.EX2 R25, R25 ;  /* 0x0000001900197308 */ /* 0x000e220000000800 */
[----:B------:R-:W-:Y:S01]  /*b8e0*/  FADD.FTZ R12, R160, R15 ;  /* 0x0000000fa00c7221 */ /* 0x000fe20000010000 */
[----:B------:R-:W-:-:S06]  /*b8f0*/  F2FP.F16.F32.PACK_AB R159, R159, R38 ;  /* 0x000000269f9f723e */ /* 0x000fcc00000000ff */
[----:B------:R-:W1:Y:S01]  /*b900*/  MUFU.EX2 R162, R162 ;  /* 0x000000a200a27308 */ /* 0x000e620000000800 */
[----:B--2---:R-:W-:Y:S01]  /*b910*/  FADD.FTZ R14, R42, R21 ;  /* 0x000000152a0e7221 */ /* 0x004fe20000010000 */
[----:B------:R2:W-:Y:S03]  /*b920*/  STSM.16.M88.4 [R225+0x36400], R152 ;  /* 0x03640098e1007844 */ /* 0x0005e60000000200 */
[C---:B------:R-:W-:Y:S01]  /*b930*/  FADD.FTZ R21, R161.reuse, R14 ;  /* 0x0000000ea1157221 */ /* 0x040fe20000010000 */
[----:B------:R-:W-:Y:S01]  /*b940*/  F2FP.F16.F32.PACK_AB R161, R161, R42 ;  /* 0x0000002aa1a1723e */ /* 0x000fe200000000ff */
[----:B------:R2:W-:Y:S01]  /*b950*/  STSM.16.M88.4 [R228], R156 ;  /* 0x0000009ce4007844 */ /* 0x0005e20000000200 */
[----:B------:R-:W3:Y:S01]  /*b960*/  MUFU.EX2 R46, R46 ;  /* 0x0000002e002e7308 */ /* 0x000ee20000000800 */
[C---:B0-----:R-:W-:Y:S01]  /*b970*/  FADD.FTZ R15, R25.reuse, R12 ;  /* 0x0000000c190f7221 */ /* 0x041fe20000010000 */
[----:B------:R-:W-:-:S06]  /*b980*/  F2FP.F16.F32.PACK_AB R160, R25, R160 ;  /* 0x000000a019a0723e */ /* 0x000fcc00000000ff */
[----:B------:R-:W0:Y:S01]  /*b990*/  MUFU.EX2 R29, R29 ;  /* 0x0000001d001d7308 */ /* 0x000e220000000800 */
[----:B-1----:R-:W-:-:S07]  /*b9a0*/  FADD.FTZ R12, R162, R15 ;  /* 0x0000000fa20c7221 */ /* 0x002fce0000010000 */
[----:B------:R-:W1:Y:S01]  /*b9b0*/  MUFU.EX2 R163, R48 ;  /* 0x0000003000a37308 */ /* 0x000e620000000800 */
[----:B---3--:R-:W-:-:S07]  /*b9c0*/  FADD.FTZ R14, R46, R21 ;  /* 0x000000152e0e7221 */ /* 0x008fce0000010000 */
[----:B------:R-:W3:Y:S01]  /*b9d0*/  MUFU.EX2 R164, R164 ;  /* 0x000000a400a47308 */ /* 0x000ee20000000800 */
[C---:B0-----:R-:W-:Y:S01]  /*b9e0*/  FADD.FTZ R11, R29.reuse, R12 ;  /* 0x0000000c1d0b7221 */ /* 0x041fe20000010000 */
[----:B------:R-:W-:-:S06]  /*b9f0*/  F2FP.F16.F32.PACK_AB R162, R29, R162 ;  /* 0x000000a21da2723e */ /* 0x000fcc00000000ff */
[----:B------:R-:W0:Y:S01]  /*ba00*/  MUFU.EX2 R50, R50 ;  /* 0x0000003200327308 */ /* 0x000e220000000800 */
[C---:B-1----:R-:W-:Y:S01]  /*ba10*/  FADD.FTZ R15, R163.reuse, R14 ;  /* 0x0000000ea30f7221 */ /* 0x042fe20000010000 */
[----:B------:R-:W-:-:S05]  /*ba20*/  F2FP.F16.F32.PACK_AB R163, R163, R46 ;  /* 0x0000002ea3a3723e */ /* 0x000fca00000000ff */
[----:B------:R2:W-:Y:S01]  /*ba30*/  STSM.16.M88.4 [R226], R160 ;  /* 0x000000a0e2007844 */ /* 0x0005e20000000200 */
[----:B------:R-:W1:Y:S01]  /*ba40*/  MUFU.EX2 R37, R70 ;  /* 0x0000004600257308 */ /* 0x000e620000000800 */
[----:B---3--:R-:W-:-:S07]  /*ba50*/  FADD.FTZ R12, R164, R11 ;  /* 0x0000000ba40c7221 */ /* 0x008fce0000010000 */
[----:B------:R-:W3:Y:S01]  /*ba60*/  MUFU.EX2 R165, R24 ;  /* 0x0000001800a57308 */ /* 0x000ee20000000800 */
[----:B0-----:R-:W-:-:S07]  /*ba70*/  FADD.FTZ R14, R50, R15 ;  /* 0x0000000f320e7221 */ /* 0x001fce0000010000 */
[----:B------:R-:W0:Y:S01]  /*ba80*/  MUFU.EX2 R166, R166 ;  /* 0x000000a600a67308 */ /* 0x000e220000000800 */
[C---:B-1----:R-:W-:Y:S01]  /*ba90*/  FADD.FTZ R11, R37.reuse, R12 ;  /* 0x0000000c250b7221 */ /* 0x042fe20000010000 */
[----:B------:R-:W-:-:S06]  /*baa0*/  F2FP.F16.F32.PACK_AB R164, R37, R164 ;  /* 0x000000a425a4723e */ /* 0x000fcc00000000ff */
[----:B------:R-:W1:Y:S01]  /*bab0*/  MUFU.EX2 R54, R54 ;  /* 0x0000003600367308 */ /* 0x000e620000000800 */
[C---:B---3--:R-:W-:Y:S01]  /*bac0*/  FADD.FTZ R15, R165.reuse, R14 ;  /* 0x0000000ea50f7221 */ /* 0x048fe20000010000 */
[----:B------:R-:W-:-:S06]  /*bad0*/  F2FP.F16.F32.PACK_AB R165, R165, R50 ;  /* 0x00000032a5a5723e */ /* 0x000fcc00000000ff */
[----:B------:R-:W3:Y:S01]  /*bae0*/  MUFU.EX2 R167, R72 ;  /* 0x0000004800a77308 */ /* 0x000ee20000000800 */
[----:B0-----:R-:W-:Y:S01]  /*baf0*/  FADD.FTZ R12, R166, R11 ;  /* 0x0000000ba60c7221 */ /* 0x001fe20000010000 */
[----:B------:R-:W-:-:S03]  /*bb00*/  F2FP.F16.F32.PACK_AB R166, R39, R166 ;  /* 0x000000a627a6723e */ /* 0x000fc600000000ff */
[----:B------:R-:W-:Y:S01]  /*bb10*/  FADD.FTZ R11, R39, R12 ;  /* 0x0000000c270b7221 */ /* 0x000fe20000010000 */
[----:B-1----:R-:W-:-:S04]  /*bb20*/  FADD.FTZ R14, R54, R15 ;  /* 0x0000000f360e7221 */ /* 0x002fc80000010000 */
[C---:B---3--:R-:W-:Y:S01]  /*bb30*/  FADD.FTZ R12, R167.reuse, R14 ;  /* 0x0000000ea70c7221 */ /* 0x048fe20000010000 */
[----:B------:R-:W-:-:S05]  /*bb40*/  F2FP.F16.F32.PACK_AB R167, R167, R54 ;  /* 0x00000036a7a7723e */ /* 0x000fca00000000ff */
[----:B------:R2:W-:Y:S01]  /*bb50*/  STSM.16.M88.4 [R227], R164 ;  /* 0x000000a4e3007844 */ /* 0x0005e20000000200 */
        /* <DEDUP_REMOVED lines=23> */
[----:B--2---:R-:W-:Y:S05]  /*bcd0*/  @!P0 BRA `(.L_x_4553) ;  /* 0x0000000000048947 */ /* 0x004fea0003800000 */
[----:B------:R-:W-:Y:S01]  /*bce0*/  BPT.TRAP 0x1 ;  /* 0x000000040000795c */ /* 0x000fe20000300000 */
.L_x_4553:
[----:B------:R-:W-:Y:S01]  /*bcf0*/  ISETP.GE.AND P1, PT, R169, 0x41, PT ;  /* 0x00000041a900780c */ /* 0x000fe20003f26270 */
[----:B------:R-:W-:Y:S01]  /*bd00*/  VIADD R13, R13, 0x38860 ;  /* 0x000388600d0d7836 */ /* 0x000fe20000000000 */
[----:B------:R-:W-:Y:S01]  /*bd10*/  ULDC UR36, c[0x0][0xa80] ;  /* 0x0002a00000247ab9 */ /* 0x000fe20000000800 */
[----:B------:R-:W-:Y:S03]  /*bd20*/  BSSY B0, `(.L_x_4554) ;  /* 0x000033a000007945 */ /* 0x000fe60003800000 */
[----:B------:R-:W-:-:S04]  /*bd30*/  PRMT R13, R189, 0x654, R13 ;  /* 0x00000654bd0d7816 */ /* 0x000fc8000000000d */
[----:B------:R0:W-:Y:S03]  /*bd40*/  SYNCS.ARRIVE.TRANS64.RED.A1T0 RZ, [R13+URZ], RZ ;  /* 0x000000ff0dff79a7 */ /* 0x0001e6000810043f */
[----:B------:R-:W-:Y:S05]  /*bd50*/  @!P1 BRA `(.L_x_4555) ;  /* 0x0000003000d89947 */ /* 0x000fea0003800000 */
[----:B0-----:R-:W-:Y:S02]  /*bd60*/  VIADD R13, R170, 0xfffffffe ;  /* 0xfffffffeaa0d7836 */ /* 0x001fe40000000000 */
[----:B------:R-:W-:Y:S02]  /*bd70*/  IMAD.MOV.U32 R15, RZ, RZ, R168 ;  /* 0x000000ffff0f7224 */ /* 0x000fe400078e00a8 */
[----:B------:R-:W-:Y:S02]  /*bd80*/  IMAD.MOV.U32 R21, RZ, RZ, R10 ;  /* 0x000000ffff157224 */ /* 0x000fe400078e000a */
[----:B------:R-:W-:-:S07]  /*bd90*/  IMAD.MOV.U32 R20, RZ, RZ, R18 ;  /* 0x000000ffff147224 */ /* 0x000fce00078e0012 */
.L_x_4568:
[----:B------:R-:W-:Y:S02]  /*bda0*/  VIADD R18, R20, 0x1 ;  /* 0x0000000114127836 */ /* 0x000fe40000000000 */
[----:B------:R-:W-:Y:S02]  /*bdb0*/  IMAD.MOV.U32 R3, RZ, RZ, R13 ;  /* 0x000000ffff037224 */ /* 0x000fe400078e000d */
[----:B------:R-:W-:Y:S01]  /*bdc0*/  VIADD R13, R13, 0xffffffff ;  /* 0xffffffff0d0d7836 */ /* 0x000fe20000000000 */
[C---:B------:R-:W-:Y:S02]  /*bdd0*/  ISETP.NE.AND P2, PT, R18.reuse, 0x2, PT ;  /* 0x000000021200780c */ /* 0x040fe40003f45270 */
[----:B------:R-:W-:Y:S02]  /*bde0*/  ISETP.GT.AND P1, PT, R3, RZ, PT ;  /* 0x000000ff0300720c */ /* 0x000fe40003f24270 */
[----:B------:R-:W-:Y:S02]  /*bdf0*/  SEL R3, RZ, 0x1, P2 ;  /* 0x00000001ff037807 */ /* 0x000fe40001000000 */
[----:B------:R-:W-:-:S02]  /*be00*/  SEL R18, R18, RZ, P2 ;  /* 0x000000ff12127207 */ /* 0x000fc40001000000 */
[----:B------:R-:W-:Y:S01]  /*be10*/  LOP3.LUT R23, R23, R3, RZ, 0x3c, !PT ;  /* 0x0000000317177212 */ /* 0x000fe200078e3cff */
[----:B-1----:R-:W-:Y:S06]  /*be20*/  @!P0 BRA `(.L_x_4556) ;  /* 0x0000000000048947 */ /* 0x002fec0003800000 */
[----:B------:R-:W-:Y:S01]  /*be30*/  BPT.TRAP 0x1 ;  /* 0x000000040000795c */ /* 0x000fe20000300000 */
.L_x_4556:
[----:B------:R-:W-:Y:S01]  /*be40*/  IMAD R14, R18, 0x8, R2 ;  /* 0x00000008120e7824 */ /* 0x000fe200078e0202 */
[----:B------:R-:W-:-:S04]  /*be50*/  SHF.L.U32 R3, R23, 0x1f, RZ ;  /* 0x0000001f17037819 */ /* 0x000fc800000006ff */
[----:B------:R0:W1:Y:S01]  /*be60*/  SYNCS.PHASECHK.TRANS64.TRYWAIT P2, [R14+URZ+0x38830], R3 ;  /* 0x038830030e0075a7 */ /* 0x000062000804017f */
[----:B------:R-:W-:Y:S05]  /*be70*/  @!P0 BRA `(.L_x_4557) ;  /* 0x0000000000048947 */ /* 0x000fea0003800000 */
[----:B------:R-:W-:Y:S01]  /*be80*/  BPT.TRAP 0x1 ;  /* 0x000000040000795c */ /* 0x000fe20000300000 */
.L_x_4557:
[----:B------:R-:W-:Y:S01]  /*be90*/  VIADD R10, R2, 0x20400 ;  /* 0x00020400020a7836 */ /* 0x000fe20000000000 */
[----:B------:R-:W-:Y:S01]  /*bea0*/  BSSY B1, `(.L_x_4558) ;  /* 0x0000009000017945 */ /* 0x000fe20003800000 */
[----:B------:R-:W-:Y:S02]  /*beb0*/  IMAD R156, R18, 0x200, R220 ;  /* 0x00000200129c7824 */ /* 0x000fe400078e02dc */
[----:B------:R-:W-:Y:S01]  /*bec0*/  IMAD.MOV.U32 R157, RZ, RZ, 0x40000040 ;  /* 0x40000040ff9d7424 */ /* 0x000fe200078e00ff */
[----:B------:R-:W-:-:S04]  /*bed0*/  SHF.R.U32.HI R10, RZ, 0x4, R10 ;  /* 0x00000004ff0a7819 */ /* 0x000fc8000001160a */
[----:B------:R-:W-:-:S04]  /*bee0*/  LOP3.LUT R10, R10, 0x3fff, RZ, 0xc0, !PT ;  /* 0x00003fff0a0a7812 */ /* 0x000fc800078ec0ff */
[----:B------:R-:W-:Y:S01]  /*bef0*/  LOP3.LUT R152, R10, 0x10000, RZ, 0xfc, !PT ;  /* 0x000100000a987812 */ /* 0x000fe200078efcff */
[----:B-1----:R-:W-:Y:S06]  /*bf00*/  @P2 BRA `(.L_x_4559) ;  /* 0x0000000000082947 */ /* 0x002fec0003800000 */
[----:B------:R-:W1:Y:S02]  /*bf10*/  SYNCS.PHASECHK.TRANS64.TRYWAIT P2, [R14+URZ+0x38830], R3 ;  /* 0x038830030e0075a7 */ /* 0x000e64000804017f */
[----:B-1----:R-:W-:Y:S05]  /*bf20*/  @!P2 BRA `(.L_x_4560) ;  /* 0x000000f8002ca947 */ /* 0x002fea0003800000 */
.L_x_4559:
[----:B------:R-:W-:Y:S05]  /*bf30*/  BSYNC B1 ;  /* 0x0000000000017941 */ /* 0x000fea0003800000 */
.L_x_4558:
[----:B------:R-:W-:Y:S01]  /*bf40*/  IMAD.MOV.U32 R153, RZ, RZ, 0x40000040 ;  /* 0x40000040ff997424 */ /* 0x000fe200078e00ff */
[----:B------:R-:W-:Y:S01]  /*bf50*/  R2UR UR4, R152 ;  /* 0x00000000980472ca */ /* 0x000fe200000e0000 */
[C---:B------:R-:W-:Y:S01]  /*bf60*/  VIADD R154, R156.reuse, 0x2 ;  /* 0x000000029c9a7836 */ /* 0x040fe20000000000 */
[C---:B------:R-:W-:Y:S01]  /*bf70*/  R2UR UR6, R156.reuse ;  /* 0x000000009c0672ca */ /* 0x040fe200000e0000 */
[C---:B------:R-:W-:Y:S01]  /*bf80*/  VIADD R152, R156.reuse, 0x4 ;  /* 0x000000049c987836 */ /* 0x040fe20000000000 */
[----:B------:R-:W-:Y:S01]  /*bf90*/  R2UR UR7, R157 ;  /* 0x000000009d0772ca */ /* 0x000fe200000e0000 */
[----:B------:R-:W-:Y:S01]  /*bfa0*/  VIADD R156, R156, 0x6 ;  /* 0x000000069c9c7836 */ /* 0x000fe20000000000 */
[----:B------:R-:W-:Y:S01]  /*bfb0*/  R2UR UR5, R153 ;  /* 0x00000000990572ca */ /* 0x000fe200000e0000 */
[----:B------:R-:W-:Y:S01]  /*bfc0*/  IMAD.MOV.U32 R157, RZ, RZ, 0x40000040 ;  /* 0x40000040ff9d7424 */ /* 0x000fe200078e00ff */
[----:B------:R-:W-:Y:S02]  /*bfd0*/  MOV R155, 0x40000040 ;  /* 0x40000040009b7802 */ /* 0x000fe40000000f00 */
        /* <DEDUP_REMOVED lines=26> */
.L_x_4561:
[----:B------:R2:W3:Y:S01]  /*c180*/  SYNCS.PHASECHK.TRANS64.TRYWAIT P2, [R14+URZ+0x38850], R3 ;  /* 0x038850030e0075a7 */ /* 0x0004e2000804017f */
[----:B------:R-:W-:Y:S05]  /*c190*/  @!P0 BRA `(.L_x_4562) ;  /* 0x0000000000048947 */ /* 0x000fea0003800000 */
[----:B------:R-:W-:Y:S01]  /*c1a0*/  BPT.TRAP 0x1 ;  /* 0x000000040000795c */ /* 0x000fe20000300000 */
.L_x_4562:
[----:B------:R-:W-:Y:S01]  /*c1b0*/  VIADD R10, R2, 0x26400 ;  /* 0x00026400020a7836 */ /* 0x000fe20000000000 */
[----:B------:R-:W-:Y:S04]  /*c1c0*/  BSSY B1, `(.L_x_4563) ;  /* 0x0000005000017945 */ /* 0x000fe80003800000 */
[----:B------:R-:W-:Y:S01]  /*c1d0*/  SHF.R.U32.HI R10, RZ, 0x4, R10 ;  /* 0x00000004ff0a7819 */ /* 0x000fe2000001160a */
[----:B---3--:R-:W-:Y:S06]  /*c1e0*/  @P2 BRA `(.L_x_4564) ;  /* 0x0000000000082947 */ /* 0x008fec0003800000 */
[----:B------:R-:W3:Y:S02]  /*c1f0*/  SYNCS.PHASECHK.TRANS64.TRYWAIT P2, [R14+URZ+0x38850], R3 ;  /* 0x038850030e0075a7 */ /* 0x000ee4000804017f */
[----:B---3--:R-:W-:Y:S05]  /*c200*/  @!P2 BRA `(.L_x_4565) ;  /* 0x000000f40088a947 */ /* 0x008fea0003800000 */
.L_x_4564:
[----:B------:R-:W-:Y:S05]  /*c210*/  BSYNC B1 ;  /* 0x0000000000017941 */ /* 0x000fea0003800000 */
.L_x_4563:
[----:B0123--:R-:W-:Y:S01]  /*c220*/  LOP3.LUT R3, R10, 0x3fff, RZ, 0xc0, !PT ;  /* 0x00003fff0a037812 */ /* 0x00ffe200078ec0ff */
[C---:B------:R-:W-:Y:S01]  /*c230*/  VIADD R198, R0.reuse, 0x2 ;  /* 0x0000000200c67836 */ /* 0x040fe20000000000 */
[----:B------:R-:W-:Y:S01]  /*c240*/  WARPGROUP.ARRIVE ;  /* 0x00000000000079c5 */ /* 0x000fe20000000000 */
[----:B------:R-:W-:-:S05]  /*c250*/  VIADD R200, R0, 0x6 ;  /* 0x0000000600c87836 */ /* 0x000fca0000000000 */
[----:B------:R-:W0:Y:S01]  /*c260*/  S2R R10, SR_TID.X ;  /* 0x00000000000a7919 */ /* 0x000e220000002100 */
[----:B------:R-:W-:Y:S01]  /*c270*/  VIADD R202, R0, 0x4 ;  /* 0x0000000400ca7836 */ /* 0x000fe20000000000 */
[----:B------:R-:W-:Y:S01]  /*c280*/  LOP3.LUT R0, R3, 0x10000, RZ, 0xfc, !PT ;  /* 0x0001000003007812 */ /* 0x000fe200078efcff */
[----:B------:R-:W-:Y:S02]  /*c290*/  IMAD R196, R18, 0x1000, R221 ;  /* 0x0000100012c47824 */ /* 0x000fe400078e02dd */
[----:B------:R-:W-:Y:S02]  /*c2a0*/  IMAD.MOV.U32 R197, RZ, RZ, 0x40000040 ;  /* 0x40000040ffc57424 */ /* 0x000fe400078e00ff */
[----:B------:R-:W-:Y:S01]  /*c2b0*/  IMAD.MOV.U32 R204, RZ, RZ, R0 ;  /* 0x000000ffffcc7224 */ /* 0x000fe200078e0000 */
[----:B------:R-:W-:Y:S01]  /*c2c0*/  R2UR UR6, R196 ;  /* 0x00000000c40672ca */ /* 0x000fe200000e0000 */
[----:B------:R-:W-:Y:S01]  /*c2d0*/  IMAD.MOV.U32 R205, RZ, RZ, 0x40000040 ;  /* 0x40000040ffcd7424 */ /* 0x000fe200078e00ff */
[----:B------:R-:W-:Y:S01]  /*c2e0*/  R2UR UR7, R197 ;  /* 0x00000000c50772ca */ /* 0x000fe200000e0000 */
[----:B------:R-:W-:Y:S01]  /*c2f0*/  IMAD.MOV.U32 R199, RZ, RZ, 0x40000040 ;  /* 0x40000040ffc77424 */ /* 0x000fe200078e00ff */
[----:B------:R-:W-:Y:S01]  /*c300*/  R2UR UR4, R204 ;  /* 0x00000000cc0472ca */ /* 0x000fe200000e0000 */
[----:B------:R-:W-:Y:S01]  /*c310*/  IMAD.MOV.U32 R203, RZ, RZ, 0x40000040 ;  /* 0x40000040ffcb7424 */ /* 0x000fe200078e00ff */
[----:B------:R-:W-:Y:S01]  /*c320*/  R2UR UR5, R205 ;  /* 0x00000000cd0572ca */ /* 0x000fe200000e0000 */
[----:B------:R-:W-:-:S12]  /*c330*/  IMAD.MOV.U32 R201, RZ, RZ, 0x40000040 ;  /* 0x40000040ffc97424 */ /* 0x000fd800078e00ff */
[----:B------:R-:W-:Y:S01]  /*c340*/  HGMMA.64x64x16.F32 R152, gdesc[UR4], R152, gsb0 ;  /* 0x00e00000049879f0 */ /* 0x000fe20008000898 */
[----:B------:R-:W-:Y:S01]  /*c350*/  R2UR UR4, R198 ;  /* 0x00000000c60472ca */ /* 0x000fe200000e0000 */
[----:B------:R-:W-:Y:S01]  /*c360*/  VIADD R198, R196, 0x2 ;  /* 0x00000002c4c67836 */ /* 0x000fe20000000000 */
[----:B------:R-:W-:Y:S01]  /*c370*/  R2UR UR5, R199 ;  /* 0x00000000c70572ca */ /* 0x000fe200000e0000 */
[----:B------:R-:W-:Y:S01]  /*c380*/  IMAD.MOV.U32 R199, RZ, RZ, 0x40000040 ;  /* 0x40000040ffc77424 */ /* 0x000fe200078e00ff */
[----:B0-----:R-:W-:Y:S02]  /*c390*/  SHF.R.U32.HI R10, RZ, 0x7, R10 ;  /* 0x00000007ff0a7819 */ /* 0x001fe4000001160a */
[----:B------:R-:W-:Y:S01]  /*c3a0*/  R2UR UR6, R198 ;  /* 0x00000000c60672ca */ /* 0x000fe200000e0000 */
[----:B------:R-:W-:Y:S01]  /*c3b0*/  VIADD R198, R196, 0x4 ;  /* 0x00000004c4c67836 */ /* 0x000fe20000000000 */
[----:B------:R-:W-:Y:S01]  /*c3c0*/  R2UR UR7, R199 ;  /* 0x00000000c70772ca */ /* 0x000fe200000e0000 */
[----:B------:R-:W-:Y:S01]  /*c3d0*/  IMAD.MOV.U32 R199, RZ, RZ, 0x40000040 ;  /* 0x40000040ffc77424 */ /* 0x000fe200078e00ff */
[----:B------:R0:W1:Y:S02]  /*c3e0*/  SHFL.IDX PT, R3, R10, RZ, 0x1f ;  /* 0x00001fff0a037589 */ /* 0x00006400000e0000 */
[----:B0-----:R-:W-:Y:S01]  /*c3f0*/  IMAD.MOV.U32 R10, RZ, RZ, 0x4 ;  /* 0x00000004ff0a7424 */ /* 0x001fe200078e00ff */
[----:B-1----:R-:W-:-:S04]  /*c400*/  ISETP.GT.AND P2, PT, R3, 0x7f, PT ;  /* 0x0000007f0300780c */ /* 0x002fc80003f44270 */
[----:B------:R-:W-:Y:S02]  /*c410*/  SEL R3, RZ, 0x2, !P2 ;  /* 0x00000002ff037807 */ /* 0x000fe40005000000 */
[C---:B------:R-:W-:Y:S02]  /*c420*/  SEL R197, R10.reuse, 0x2, P2 ;  /* 0x000000020ac57807 */ /* 0x040fe40001000000 */
[----:B------:R-:W-:Y:S01]  /*c430*/  SEL R10, R10, 0x6, !P2 ;  /* 0x000000060a0a7807 */ /* 0x000fe20005000000 */
[----:B------:R-:W-:Y:S02]  /*c440*/  WARPGROUP.DEPBAR.LE gsb0, 0x0 ;  /* 0x00008000000079c5 */ /* 0x000fe40000010000 */
[----:B------:R-:W-:-:S06]  /*c450*/  WARPGROUP.ARRIVE ;  /* 0x00000000000079c5 */ /* 0x000fcc0000000000 */
[----:B------:R-:W-:Y:S01]  /*c460*/  HGMMA.64x64x16.F32 R152, gdesc[UR4], R152, gsb0 ;  /* 0x00e00000049879f0 */ /* 0x000fe20008000898 */
[----:B------:R-:W-:Y:S02]  /*c470*/  R2UR UR4, R202 ;  /* 0x00000000ca0472ca */ /* 0x000fe400000e0000 */
[----:B------:R-:W-:Y:S02]  /*c480*/  R2UR UR5, R203 ;  /* 0x00000000cb0572ca */ /* 0x000fe400000e0000 */
        /* <DEDUP_REMOVED lines=10> */
[----:B------:R-:W-:Y:S01]  /*c530*/  VIADD R201, R0, 0x800 ;  /* 0x0000080000c97836 */ /* 0x000fe20000000000 */
        /* <DEDUP_REMOVED lines=10> */
[----:B------:R-:W-:-:S03]  /*c5e0*/  IMAD.MOV.U32 R199, RZ, RZ, 0x40000040 ;  /* 0x40000040ffc77424 */ /* 0x000fc600078e00ff */
        /* <DEDUP_REMOVED lines=13> */
[----:B------:R-:W-:Y:S02]  /*c6c0*/  R2UR UR5, R199 ;  /* 0x00000000c70572ca */ /* 0x000fe400000e0000 */
[----:B------:R-:W-:Y:S01]  /*c6d0*/  MOV R199, 0x40000040 ;  /* 0x4000004000c77802 */ /* 0x000fe20000000f00 */
[----:B------:R-:W-:Y:S02]  /*c6e0*/  WARPGROUP.DEPBAR.LE gsb0, 0x0 ;  /* 0x00008000000079c5 */ /* 0x000fe40000010000 */
[----:B------:R-:W-:-:S08]  /*c6f0*/  WARPGROUP.ARRIVE ;  /* 0x00000000000079c5 */ /* 0x000fd00000000000 */
        /* <DEDUP_REMOVED lines=139> */
[----:B------:R-:W-:Y:S02]  /*cfb0*/  IMAD.MOV.U32 R199, RZ, RZ, 0x40000040 ;  /* 0x40000040ffc77424 */ /* 0x000fe400078e00ff */
[----:B------:R-:W-:Y:S01]  /*cfc0*/  IMAD.MOV.U32 R200, RZ, RZ, 0x28 ;  /* 0x00000028ffc87424 */ /* 0x000fe200078e00ff */
[----:B------:R-:W-:Y:S02]  /*cfd0*/  R2UR UR6, R198 ;  /* 0x00000000c60672ca */ /* 0x000fe400000e0000 */
[----:B------:R-:W-:Y:S02]  /*cfe0*/  R2UR UR7, R199 ;  /* 0x00000000c70772ca */ /* 0x000fe400000e0000 */
[----:B------:R-:W-:-:S02]  /*cff0*/  SEL R200, R200, 0x26, P2 ;  /* 0x00000026c8c87807 */ /* 0x000fc40001000000 */
[----:B------:R-:W-:Y:S02]  /*d000*/  MOV R199, 0x40000040 ;  /* 0x4000004000c77802 */ /* 0x000fe40000000f00 */
[----:B------:R-:W-:-:S04]  /*d010*/  LOP3.LUT R200, R200, 0x6, RZ, 0xc0, !PT ;  /* 0x00000006c8c87812 */ /* 0x000fc800078ec0ff */
[CC--:B------:R-:W-:Y:S02]  /*d020*/  IADD3 R198, R200.reuse, R201.reuse, R0 ;  /* 0x000000c9c8c67210 */ /* 0x0c0fe40007ffe000 */
[----:B------:R-:W-:Y:S01]  /*d030*/  IADD3 R200, R200, R201, R196 ;  /* 0x000000c9c8c87210 */ /* 0x000fe20007ffe0c4 */
[----:B------:R-:W-:Y:S01]  /*d040*/  IMAD.MOV.U32 R201, RZ, RZ, 0x40000040 ;  /* 0x40000040ffc97424 */ /* 0x000fe200078e00ff */
[----:B------:R-:W-:Y:S02]  /*d050*/  WARPGROUP.DEPBAR.LE gsb0, 0x0 ;  /* 0x00008000000079c5 */ /* 0x000fe40000010000 */
[----:B------:R-:W-:-:S06]  /*d060*/  WARPGROUP.ARRIVE ;  /* 0x00000000000079c5 */ /* 0x000fcc0000000000 */
[----:B------:R-:W-:Y:S01]  /*d070*/  HGMMA.64x64x16.F32 R152, gdesc[UR4], R152, gsb0 ;  /* 0x00e00000049879f0 */ /* 0x000fe20008000898 */
[----:B------:R-:W-:Y:S02]  /*d080*/  R2UR UR4, R198 ;  /* 0x00000000c60472ca */ /* 0x000fe400000e0000 */
[----:B------:R-:W-:Y:S01]  /*d090*/  R2UR UR5, R199 ;  /* 0x00000000c70572ca */ /* 0x000fe200000e0000 */
[----:B------:R-:W-:Y:S01]  /*d0a0*/  IMAD.MOV.U32 R199, RZ, RZ, 0x40000040 ;  /* 0x40000040ffc77424 */ /* 0x000fe200078e00ff */
[----:B------:R-:W-:Y:S01]  /*d0b0*/  R2UR UR6, R200 ;  /* 0x00000000c80672ca */ /* 0x000fe200000e0000 */
[----:B------:R-:W-:Y:S01]  /*d0c0*/  VIADD R200, R0, 0xa00 ;  /* 0x00000a0000c87836 */ /* 0x000fe20000000000 */
[----:B------:R-:W-:Y:S01]  /*d0d0*/  R2UR UR7, R201 ;  /* 0x00000000c90772ca */ /* 0x000fe200000e0000 */
[----:B------:R-:W-:Y:S02]  /*d0e0*/  VIADD R201, R196, 0xa00 ;  /* 0x00000a00c4c97836 */ /* 0x000fe40000000000 */
[----:B------:R-:W-:Y:S01]  /*d0f0*/  IMAD.IADD R198, R200, 0x1, R3 ;  /* 0x00000001c8c67824 */ /* 0x000fe200078e0203 */
[----:B------:R-:W-:-:S02]  /*d100*/  WARPGROUP.DEPBAR.LE gsb0, 0x0 ;  /* 0x00008000000079c5 */ /* 0x000fc40000010000 */
[----:B------:R-:W-:-:S07]  /*d110*/  WARPGROUP.ARRIVE ;  /* 0x00000000000079c5 */ /* 0x000fce0000000000 */
        /* <DEDUP_REMOVED lines=32> */
[----:B------:R-:W-:Y:S01]  /*d320*/  R2UR UR7, R199 ;  /* 0x00000000c70772ca */ /* 0x000fe200000e0000 */
[----:B------:R-:W-:Y:S01]  /*d330*/  IMAD.MOV.U32 R199, RZ, RZ, 0x40000040 ;  /* 0x40000040ffc77424 */ /* 0x000fe200078e00ff */
[----:B------:R-:W-:-:S04]  /*d340*/  SEL R201, R201, 0xb80, P2 ;  /* 0x00000b80c9c97807 */ /* 0x000fc80001000000 */
        /* <DEDUP_REMOVED lines=30> */
[----:B------:R-:W-:Y:S01]  /*d530*/  IMAD.MOV.U32 R199, RZ, RZ, 0x40000040 ;  /* 0x40000040ffc77424 */ /* 0x000fe200078e00ff */
[----:B------:R-:W-:Y:S02]  /*d540*/  R2UR UR4, R198 ;  /* 0x00000000c60472ca */ /* 0x000fe400000e0000 */
[----:B------:R-:W-:Y:S02]  /*d550*/  IADD3 R198, R197, R201, RZ ;  /* 0x000000c9c5c67210 */ /* 0x000fe40007ffe0ff */
[----:B------:R-:W-:Y:S01]  /*d560*/  R2UR UR7, R199 ;  /* 0x00000000c70772ca */ /* 0x000fe200000e0000 */
[----:B------:R-:W-:Y:S01]  /*d570*/  IMAD.MOV.U32 R199, RZ, RZ, 0x40000040 ;  /* 0x40000040ffc77424 */ /* 0x000fe200078e00ff */
[----:B------:R-:W-:Y:S01]  /*d580*/  R2UR UR6, R198 ;  /* 0x00000000c60672ca */ /* 0x000fe200000e0000 */
[----:B------:R-:W-:-:S02]  /*d590*/  IMAD.IADD R198, R200, 0x1, R10 ;  /* 0x00000001c8c67824 */ /* 0x000fc400078e020a */
        /* <DEDUP_REMOVED lines=36> */
[----:B------:R-:W-:Y:S02]  /*d7e0*/  IMAD.MOV.U32 R199, RZ, RZ, 0x40000040 ;  /* 0x40000040ffc77424 */ /* 0x000fe400078e00ff */
[----:B------:R-:W-:Y:S01]  /*d7f0*/  IMAD.MOV.U32 R3, RZ, RZ, 0x1000 ;  /* 0x00001000ff037424 */ /* 0x000fe200078e00ff */
[----:B------:R-:W-:Y:S01]  /*d800*/  R2UR UR4, R198 ;  /* 0x00000000c60472ca */ /* 0x000fe200000e0000 */
[----:B------:R-:W-:Y:S01]  /*d810*/  IMAD.IADD R198, R201, 0x1, R197 ;  /* 0x00000001c9c67824 */ /* 0x000fe200078e02c5 */
[----:B------:R-:W-:Y:S01]  /*d820*/  R2UR UR5, R199 ;  /* 0x00000000c70572ca */ /* 0x000fe200000e0000 */
[----:B------:R-:W-:Y:S01]  /*d830*/  IMAD.MOV.U32 R199, RZ, RZ, 0x40000040 ;  /* 0x40000040ffc77424 */ /* 0x000fe200078e00ff */
[----:B------:R-:W-:-:S04]  /*d840*/  SEL R3, R3, 0xf80, P2 ;  /* 0x00000f8003037807 */ /* 0x000fc80001000000 */
[----:B------:R-:W-:Y:S01]  /*d850*/  LOP3.LUT R3, R3, 0x1e00, RZ, 0xc0, !PT ;  /* 0x00001e0003037812 */ /* 0x000fe200078ec0ff */
[----:B------:R-:W-:Y:S02]  /*d860*/  WARPGROUP.DEPBAR.LE gsb0, 0x0 ;  /* 0x00008000000079c5 */ /* 0x000fe40000010000 */
[----:B------:R-:W-:-:S06]  /*d870*/  WARPGROUP.ARRIVE ;  /* 0x00000000000079c5 */ /* 0x000fcc0000000000 */
[----:B------:R-:W-:Y:S01]  /*d880*/  HGMMA.64x64x16.F32 R152, gdesc[UR4], R152, gsb0 ;  /* 0x00e00000049879f0 */ /* 0x000fe20008000898 */
[----:B------:R-:W-:Y:S01]  /*d890*/  R2UR UR4, R198 ;  /* 0x00000000c60472ca */ /* 0x000fe200000e0000 */
[--C-:B------:R-:W-:Y:S01]  /*d8a0*/  IMAD.IADD R198, R197, 0x1, R200.reuse ;  /* 0x00000001c5c67824 */ /* 0x100fe200078e02c8 */
[----:B------:R-:W-:Y:S01]  /*d8b0*/  R2UR UR5, R199 ;  /* 0x00000000c70572ca */ /* 0x000fe200000e0000 */
[----:B------:R-:W-:Y:S02]  /*d8c0*/  IMAD.MOV.U32 R199, RZ, RZ, 0x40000040 ;  /* 0x40000040ffc77424 */ /* 0x000fe400078e00ff */
[----:B------:R-:W-:Y:S01]  /*d8d0*/  IMAD.IADD R200, R10, 0x1, R200 ;  /* 0x000000010ac87824 */ /* 0x000fe200078e02c8 */
[----:B------:R-:W-:Y:S01]  /*d8e0*/  R2UR UR6, R198 ;  /* 0x00000000c60672ca */ /* 0x000fe200000e0000 */
[----:B------:R-:W-:Y:S01]  /*d8f0*/  IMAD.IADD R198, R201, 0x1, R10 ;  /* 0x00000001c9c67824 */ /* 0x000fe200078e020a */
[----:B------:R-:W-:Y:S01]  /*d900*/  R2UR UR7, R199 ;  /* 0x00000000c70772ca */ /* 0x000fe200000e0000 */
[----:B------:R-:W-:-:S02]  /*d910*/  IMAD.MOV.U32 R199, RZ, RZ, 0x40000040 ;  /* 0x40000040ffc77424 */ /* 0x000fc400078e00ff */
[----:B------:R-:W-:Y:S02]  /*d920*/  IMAD.MOV.U32 R201, RZ, RZ, 0x40000040 ;  /* 0x40000040ffc97424 */ /* 0x000fe400078e00ff */
[----:B------:R-:W-:-:S05]  /*d930*/  IMAD.MOV.U32 R197, RZ, RZ, 0x40 ;  /* 0x00000040ffc57424 */ /* 0x000fca00078e00ff */
[----:B------:R-:W-:-:S04]  /*d940*/  SEL R197, R197, 0x3e, P2 ;  /* 0x0000003ec5c57807 */ /* 0x000fc80001000000 */
[----:B------:R-:W-:-:S04]  /*d950*/  LOP3.LUT R197, R197, 0x6, RZ, 0xc0, !PT ;  /* 0x00000006c5c57812 */ /* 0x000fc800078ec0ff */
[----:B------:R-:W-:Y:S01]  /*d960*/  IADD3 R196, R197, R3, R196 ;  /* 0x00000003c5c47210 */ /* 0x000fe20007ffe0c4 */
[----:B------:R-:W-:Y:S02]  /*d970*/  WARPGROUP.DEPBAR.LE gsb0, 0x0 ;  /* 0x00008000000079c5 */ /* 0x000fe40000010000 */
[----:B------:R-:W-:-:S06]  /*d980*/  WARPGROUP.ARRIVE ;  /* 0x00000000000079c5 */ /* 0x000fcc0000000000 */
        /* <DEDUP_REMOVED lines=21> */
.L_x_4566:
        /* <DEDUP_REMOVED lines=17> */
[----:B0-----:R-:W-:-:S05]  /*dbf0*/  FMNMX.FTZ R10, R3, R10, !PT ;  /* 0x0000000a030a7209 */ /* 0x001fca0007810000 */
[----:B------:R-:W0:Y:S02]  /*dc00*/  SHFL.BFLY PT, R3, R10, 0x1, 0x1f ;  /* 0x0c201f000a037f89 */ /* 0x000e2400000e0000 */
[----:B0-----:R-:W-:Y:S02]  /*dc10*/  FMNMX.FTZ R10, R10, R3, !PT ;  /* 0x000000030a0a7209 */ /* 0x001fe40007810000 */
[----:B------:R-:W-:-:S03]  /*dc20*/  MOV R3, UR36 ;  /* 0x0000002400037c02 */ /* 0x000fc60008000f00 */
[C---:B------:R-:W-:Y:S02]  /*dc30*/  FADD.FTZ R197, -R10.reuse, R21 ;  /* 0x000000150ac57221 */ /* 0x040fe40000010100 */
[----:B------:R-:W-:-:S04]  /*dc40*/  FMUL.FTZ R196, R10, R3 ;  /* 0x000000030ac47220 */ /* 0x000fc80000410000 */
        /* <DEDUP_REMOVED lines=18> */
[----:B------:R-:W-:-:S05]  /*dd70*/  FFMA.FTZ R181, R181, R3, -R196 ;  /* 0x00000003b5b57223 */ /* 0x000fca00000108c4 */
[----:B------:R-:W1:Y:S08]  /*dd80*/  MUFU.EX2 R153, R153 ;  /* 0x0000009900997308 */ /* 0x000e700000000800 */
[----:B------:R-:W2:Y:S01]  /*dd90*/  MUFU.EX2 R156, R156 ;  /* 0x0000009c009c7308 */ /* 0x000ea20000000800 */
[----:B0-----:R-:W-:Y:S01]  /*dda0*/  FFMA.FTZ R11, R157, R11, R152 ;  /* 0x0000000b9d0b7223 */ /* 0x001fe20000010098 */
[-C--:B------:R-:W-:Y:S01]  /*ddb0*/  FMUL.FTZ R24, R24, R157.reuse ;  /* 0x0000009d18187220 */ /* 0x080fe20000410000 */
[-C--:B------:R-:W-:Y:S01]  /*ddc0*/  FMUL.FTZ R25, R25, R157.reuse ;  /* 0x0000009d19197220 */ /* 0x080fe20000410000 */
[-C--:B------:R-:W-:Y:S01]  /*ddd0*/  FMUL.FTZ R28, R28, R157.reuse ;  /* 0x0000009d1c1c7220 */ /* 0x080fe20000410000 */
[-C--:B------:R-:W-:Y:S01]  /*dde0*/  FMUL.FTZ R29, R29, R157.reuse ;  /* 0x0000009d1d1d7220 */ /* 0x080fe20000410000 */
[-C--:B------:R-:W-:Y:S01]  /*ddf0*/  FMUL.FTZ R32, R32, R157.reuse ;  /* 0x0000009d20207220 */ /* 0x080fe20000410000 */
[----:B------:R-:W-:Y:S01]  /*de00*/  FMUL.FTZ R33, R33, R157 ;  /* 0x0000009d21217220 */ /* 0x000fe20000410000 */
[----:B------:R-:W0:Y:S01]  /*de10*/  MUFU.EX2 R196, R21 ;  /* 0x0000001500c47308 */ /* 0x000e220000000800 */
[C---:B-1----:R-:W-:Y:S01]  /*de20*/  FADD.FTZ R11, R153.reuse, R11 ;  /* 0x0000000b990b7221 */ /* 0x042fe20000010000 */
[----:B------:R-:W-:Y:S01]  /*de30*/  F2FP.F16.F32.PACK_AB R152, R153, R152 ;  /* 0x000000989998723e */ /* 0x000fe200000000ff */
[----:B------:R-:W-:-:S02]  /*de40*/  IMAD.MOV R153, RZ, RZ, -R224 ;  /* 0x000000ffff997224 */ /* 0x000fc400078e0ae0 */
[-C--:B------:R-:W-:Y:S01]  /*de50*/  FMUL.FTZ R36, R36, R157.reuse ;  /* 0x0000009d24247220 */ /* 0x080fe20000410000 */
[-C--:B------:R-:W-:Y:S01]  /*de60*/  FMUL.FTZ R37, R37, R157.reuse ;  /* 0x0000009d25257220 */ /* 0x080fe20000410000 */
[-C--:B------:R-:W-:Y:S01]  /*de70*/  FMUL.FTZ R40, R40, R157.reuse ;  /* 0x0000009d28287220 */ /* 0x080fe20000410000 */
[----:B------:R-:W-:Y:S01]  /*de80*/  FMUL.FTZ R41, R41, R157 ;  /* 0x0000009d29297220 */ /* 0x000fe20000410000 */
[----:B------:R-:W-:Y:S01]  /*de90*/  ISETP.NE.AND P2, PT, R223, R153, PT ;  /* 0x00000099df00720c */ /* 0x000fe20003f45270 */
[----:B------:R-:W-:Y:S01]  /*dea0*/  VIADD R153, R14, 0x38840 ;  /* 0x000388400e997836 */ /* 0x000fe20000000000 */
[----:B------:R-:W1:Y:S01]  /*deb0*/  MUFU.EX2 R160, R160 ;  /* 0x000000a000a07308 */ /* 0x000e620000000800 */
[----:B--2---:R-:W-:Y:S01]  /*dec0*/  FADD.FTZ R11, R156, R11 ;  /* 0x0000000b9c0b7221 */ /* 0x004fe20000010000 */
[-C--:B------:R-:W-:Y:S01]  /*ded0*/  FMUL.FTZ R44, R44, R157.reuse ;  /* 0x0000009d2c2c7220 */ /* 0x080fe20000410000 */
[-C--:B------:R-:W-:Y:S01]  /*dee0*/  FMUL.FTZ R45, R45, R157.reuse ;  /* 0x0000009d2d2d7220 */ /* 0x080fe20000410000 */
[----:B------:R-:W-:Y:S01]  /*def0*/  PRMT R153, R189, 0x654, R153 ;  /* 0x00000654bd997816 */ /* 0x000fe20000000099 */
[-C--:B------:R-:W-:Y:S01]  /*df00*/  FMUL.FTZ R48, R48, R157.reuse ;  /* 0x0000009d30307220 */ /* 0x080fe20000410000 */
[-C--:B------:R-:W-:Y:S01]  /*df10*/  FMUL.FTZ R49, R49, R157.reuse ;  /* 0x0000009d31317220 */ /* 0x080fe20000410000 */
[----:B0-----:R-:W-:Y:S01]  /*df20*/  FADD.FTZ R11, R196, R11 ;  /* 0x0000000bc40b7221 */ /* 0x001fe20000010000 */
[----:B------:R0:W-:Y:S01]  /*df30*/  SYNCS.ARRIVE.TRANS64.RED.A1T0 RZ, [R153+URZ], RZ ;  /* 0x000000ff99ff79a7 */ /* 0x0001e2000810043f */
[----:B------:R-:W2:Y:S01]  /*df40*/  MUFU.EX2 R161, R161 ;  /* 0x000000a100a17308 */ /* 0x000ea20000000800 */
[----:B------:R-:W-:Y:S01]  /*df50*/  FMUL.FTZ R52, R52, R157 ;  /* 0x0000009d34347220 */ /* 0x000fe20000410000 */
[----:B------:R-:W-:-:S02]  /*df60*/  @!P2 IMAD R20, R20, 0x40, R194 ;  /* 0x000000401414a824 */ /* 0x000fc400078e02c2 */
[-C--:B------:R-:W-:Y:S01]  /*df70*/  FMUL.FTZ R53, R53, R157.reuse ;  /* 0x0000009d35357220 */ /* 0x080fe20000410000 */
[-C--:B------:R-:W-:Y:S01]  /*df80*/  FMUL.FTZ R56, R56, R157.reuse ;  /* 0x0000009d38387220 */ /* 0x080fe20000410000 */
[----:B------:R-:W-:Y:S01]  /*df90*/  FMUL.FTZ R57, R57, R157 ;  /* 0x0000009d39397220 */ /* 0x000fe20000410000 */
[----:B------:R-:W-:Y:S01]  /*dfa0*/  @!P2 IMAD R20, R20, 0x4, R2 ;  /* 0x000000041414a824 */ /* 0x000fe200078e0202 */
[----:B0-----:R-:W-:Y:S01]  /*dfb0*/  FMNMX.FTZ R153, R154, R15, !PT ;  /* 0x0000000f9a997209 */ /* 0x001fe20007810000 */
[----:B------:R-:W0:Y:S01]  /*dfc0*/  MUFU.EX2 R164, R164 ;  /* 0x000000a400a47308 */ /* 0x000e220000000800 */
[----:B-1----:R-:W-:Y:S01]  /*dfd0*/  FADD.FTZ R11, R160, R11 ;  /* 0x0000000ba00b7221 */ /* 0x002fe20000010000 */
[----:B------:R-:W-:Y:S01]  /*dfe0*/  FMUL.FTZ R60, R60, R157 ;  /* 0x0000009d3c3c7220 */ /* 0x000fe20000410000 */
[----:B------:R-:W-:Y:S01]  /*dff0*/  FMNMX.FTZ R153, R155, R153, !PT ;  /* 0x000000999b997209 */ /* 0x000fe20007810000 */
[----:B------:R-:W-:Y:S01]  /*e000*/  @!P2 STS [R20+0x38400], R157 ;  /* 0x0384009d1400a388 */ /* 0x000fe20000000800 */
[-C--:B------:R-:W-:Y:S01]  /*e010*/  FMUL.FTZ R61, R61, R157.reuse ;  /* 0x0000009d3d3d7220 */ /* 0x080fe20000410000 */
[----:B------:R-:W-:Y:S01]  /*e020*/  FMUL.FTZ R64, R64, R157 ;  /* 0x0000009d40407220 */ /* 0x000fe20000410000 */
[----:B------:R-:W-:Y:S01]  /*e030*/  FMNMX.FTZ R153, R158, R153, !PT ;  /* 0x000000999e997209 */ /* 0x000fe20007810000 */
[----:B------:R-:W1:Y:S01]  /*e040*/  MUFU.EX2 R197, R197 ;  /* 0x000000c500c57308 */ /* 0x000e620000000800 */
[----:B--2---:R-:W-:Y:S01]  /*e050*/  FADD.FTZ R11, R161, R11 ;  /* 0x0000000ba10b7221 */ /* 0x004fe20000010000 */
[----:B------:R-:W-:Y:S01]  /*e060*/  FMUL.FTZ R65, R65, R157 ;  /* 0x0000009d41417220 */ /* 0x000fe20000410000 */
[----:B------:R-:W-:Y:S01]  /*e070*/  FMNMX.FTZ R153, R159, R153, !PT ;  /* 0x000000999f997209 */ /* 0x000fe20007810000 */
[-C--:B------:R-:W-:Y:S01]  /*e080*/  FMUL.FTZ R68, R68, R157.reuse ;  /* 0x0000009d44447220 */ /* 0x080fe20000410000 */
[-C--:B------:R-:W-:Y:S01]  /*e090*/  FMUL.FTZ R69, R69, R157.reuse ;  /* 0x0000009d45457220 */ /* 0x080fe20000410000 */
[----:B------:R-:W-:Y:S01]  /*e0a0*/  FMUL.FTZ R72, R72, R157 ;  /* 0x0000009d48487220 */ /* 0x000fe20000410000 */
[----:B------:R-:W-:Y:S01]  /*e0b0*/  FMNMX.FTZ R153, R162, R153, !PT ;  /* 0x00000099a2997209 */ /* 0x000fe20007810000 */
[----:B------:R-:W2:Y:S01]  /*e0c0*/  MUFU.EX2 R165, R165 ;  /* 0x000000a500a57308 */ /* 0x000ea20000000800 */
[----:B0-----:R-:W-:Y:S01]  /*e0d0*/  FADD.FTZ R11, R164, R11 ;  /* 0x0000000ba40b7221 */ /* 0x001fe20000010000 */
[----:B------:R-:W-:Y:S01]  /*e0e0*/  FMUL.FTZ R73, R73, R157 ;  /* 0x0000009d49497220 */ /* 0x000fe20000410000 */
[----:B------:R-:W-:Y:S01]  /*e0f0*/  FMNMX.FTZ R153, R163, R153, !PT ;  /* 0x00000099a3997209 */ /* 0x000fe20007810000 */
[-C--:B------:R-:W-:Y:S01]  /*e100*/  FMUL.FTZ R76, R76, R157.reuse ;  /* 0x0000009d4c4c7220 */ /* 0x080fe20000410000 */
[-C--:B------:R-:W-:Y:S01]  /*e110*/  FMUL.FTZ R77, R77, R157.reuse ;  /* 0x0000009d4d4d7220 */ /* 0x080fe20000410000 */
[----:B------:R-:W-:Y:S01]  /*e120*/  FMUL.FTZ R80, R80, R157 ;  /* 0x0000009d50507220 */ /* 0x000fe20000410000 */
[----:B------:R-:W-:Y:S01]  /*e130*/  FMNMX.FTZ R153, R166, R153, !PT ;  /* 0x00000099a6997209 */ /* 0x000fe20007810000 */
[----:B------:R-:W0:Y:S01]  /*e140*/  MUFU.EX2 R169, R169 ;  /* 0x000000a900a97308 */ /* 0x000e220000000800 */
[----:B-1----:R-:W-:Y:S01]  /*e150*/  FADD.FTZ R11, R197, R11 ;  /* 0x0000000bc50b7221 */ /* 0x002fe20000010000 */
[----:B------:R-:W-:Y:S01]  /*e160*/  FMUL.FTZ R81, R81, R157 ;  /* 0x0000009d51517220 */ /* 0x000fe20000410000 */
[----:B------:R-:W-:Y:S01]  /*e170*/  FMNMX.FTZ R153, R167, R153, !PT ;  /* 0x00000099a7997209 */ /* 0x000fe20007810000 */
[-C--:B------:R-:W-:Y:S01]  /*e180*/  FMUL.FTZ R84, R84, R157.reuse ;  /* 0x0000009d54547220 */ /* 0x080fe20000410000 */
        /* <DEDUP_REMOVED lines=33> */
[-C--:B------:R-:W-:Y:S01]  /*e3a0*/  FMUL.FTZ R120, R120, R157.reuse ;  /* 0x0000009d78787220 */ /* 0x080fe20000410000 */
[-C--:B------:R-:W-:Y:S01]  /*e3b0*/  FMUL.FTZ R121, R121, R157.reuse ;  /* 0x0000009d79797220 */ /* 0x080fe20000410000 */
[----:B------:R-:W2:Y:S01]  /*e3c0*/  SHFL.BFLY PT, R153, R168, 0x2, 0x1f ;  /* 0x0c401f00a8997f89 */ /* 0x000ea200000e0000 */
[----:B------:R-:W-:Y:S01]  /*e3d0*/  MUFU.EX2 R199, R181 ;  /* 0x000000b500c77308 */ /* 0x000fe20000000800 */
[----:B0-----:R-:W-:Y:S01]  /*e3e0*/  FADD.FTZ R11, R176, R11 ;  /* 0x0000000bb00b7221 */ /* 0x001fe20000010000 */
[-C--:B------:R-:W-:Y:S01]  /*e3f0*/  FMUL.FTZ R124, R124, R157.reuse ;  /* 0x0000009d7c7c7220 */ /* 0x080fe20000410000 */
[-C--:B------:R-:W-:Y:S01]  /*e400*/  FMUL.FTZ R125, R125, R157.reuse ;  /* 0x0000009d7d7d7220 */ /* 0x080fe20000410000 */
[-C--:B------:R-:W-:Y:S01]  /*e410*/  FMUL.FTZ R128, R128, R157.reuse ;  /* 0x0000009d80807220 */ /* 0x080fe20000410000 */
[-C--:B------:R-:W-:Y:S01]  /*e420*/  FMUL.FTZ R129, R129, R157.reuse ;  /* 0x0000009d81817220 */ /* 0x080fe20000410000 */
[-C--:B------:R-:W-:Y:S01]  /*e430*/  FMUL.FTZ R132, R132, R157.reuse ;  /* 0x0000009d84847220 */ /* 0x080fe20000410000 */
[-C--:B------:R-:W-:Y:S01]  /*e440*/  FMUL.FTZ R133, R133, R157.reuse ;  /* 0x0000009d85857220 */ /* 0x080fe20000410000 */
[----:B-1----:R-:W-:Y:S01]  /*e450*/  FADD.FTZ R11, R177, R11 ;  /* 0x0000000bb10b7221 */ /* 0x002fe20000010000 */
        /* <DEDUP_REMOVED lines=8> */
[----:B--2---:R-:W-:-:S05]  /*e4e0*/  FMNMX.FTZ R168, R168, R153, !PT ;  /* 0x00000099a8a87209 */ /* 0x004fca0007810000 */
[----:B------:R-:W0:Y:S02]  /*e4f0*/  SHFL.BFLY PT, R153, R168, 0x1, 0x1f ;  /* 0x0c201f00a8997f89 */ /* 0x000e2400000e0000 */
[----:B0-----:R-:W-:-:S05]  /*e500*/  FMNMX.FTZ R168, R168, R153, !PT ;  /* 0x00000099a8a87209 */ /* 0x001fca0007810000 */
[----:B------:R-:W-:-:S04]  /*e510*/  FADD.FTZ R15, -R168, R15 ;  /* 0x0000000fa80f7221 */ /* 0x000fc80000010100 */
[----:B------:R-:W-:-:S06]  /*e520*/  FMUL.FTZ R15, R15, R3 ;  /* 0x000000030f0f7220 */ /* 0x000fcc0000410000 */
[----:B------:R-:W0:Y:S02]  /*e530*/  MUFU.EX2 R15, R15 ;  /* 0x0000000f000f7308 */ /* 0x000e240000000800 */
[----:B0-----:R0:W-:Y:S01]  /*e540*/  @!P2 STS [R20+0x38420], R15 ;  /* 0x0384200f1400a388 */ /* 0x0011e20000000800 */
        /* <DEDUP_REMOVED lines=9> */
[----:B0-----:R-:W-:Y:S01]  /*e5e0*/  FMUL.FTZ R20, R168, R3 ;  /* 0x00000003a8147220 */ /* 0x001fe20000410000 */
        /* <DEDUP_REMOVED lines=20> */
[----:B------:R-:W-:Y:S01]  /*e730*/  FFMA.FTZ R163, R179, R3, -R20 ;  /* 0x00000003b3a37223 */ /* 0x000fe20000010814 */
[----:B------:R-:W-:-:S02]  /*e740*/  IMAD R20, R18, 0x1000, R219 ;  /* 0x0000100012147824 */ /* 0x000fc400078e02db */
[-C--:B------:R-:W-:Y:S01]  /*e750*/  FMUL.FTZ R50, R50, R15.reuse ;  /* 0x0000000f32327220 */ /* 0x080fe20000410000 */
[-C--:B------:R-:W-:Y:S01]  /*e760*/  FMUL.FTZ R51, R51, R15.reuse ;  /* 0x0000000f33337220 */ /* 0x080fe20000410000 */
[-C--:B------:R-:W-:Y:S01]  /*e770*/  FMUL.FTZ R54, R54, R15.reuse ;  /* 0x0000000f36367220 */ /* 0x080fe20000410000 */
[----:B------:R-:W2:Y:S01]  /*e780*/  MUFU.EX2 R166, R180 ;  /* 0x000000b400a67308 */ /* 0x000ea20000000800 */
[----:B0-----:R-:W-:Y:S01]  /*e790*/  FFMA.FTZ R12, R15, R12, R21 ;  /* 0x0000000c0f0c7223 */ /* 0x001fe20000010015 */
[----:B------:R-:W-:Y:S01]  /*e7a0*/  R2UR UR6, R20 ;  /* 0x00000000140672ca */ /* 0x000fe200000e0000 */
[-C--:B------:R-:W-:Y:S01]  /*e7b0*/  FMUL.FTZ R55, R55, R15.reuse ;  /* 0x0000000f37377220 */ /* 0x080fe20000410000 */
[-C--:B------:R-:W-:Y:S01]  /*e7c0*/  FMUL.FTZ R58, R58, R15.reuse ;  /* 0x0000000f3a3a7220 */ /* 0x080fe20000410000 */
[-C--:B------:R-:W-:Y:S01]  /*e7d0*/  FMUL.FTZ R59, R59, R15.reuse ;  /* 0x0000000f3b3b7220 */ /* 0x080fe20000410000 */
[-C--:B------:R-:W-:Y:S01]  /*e7e0*/  FMUL.FTZ R62, R62, R15.reuse ;  /* 0x0000000f3e3e7220 */ /* 0x080fe20000410000 */
[----:B------:R-:W-:Y:S01]  /*e7f0*/  FMUL.FTZ R63, R63, R15 ;  /* 0x0000000f3f3f7220 */ /* 0x000fe20000410000 */
[----:B------:R0:W-:Y:S01]  /*e800*/  MUFU.EX2 R180, R154 ;  /* 0x0000009a00b47308 */ /* 0x0001e20000000800 */
[C---:B-1----:R-:W-:Y:S01]  /*e810*/  FADD.FTZ R12, R153.reuse, R12 ;  /* 0x0000000c990c7221 */ /* 0x042fe20000010000 */
[----:B------:R-:W-:Y:S01]  /*e820*/  F2FP.F16.F32.PACK_AB R153, R153, R21 ;  /* 0x000000159999723e */ /* 0x000fe200000000ff */
[----:B------:R-:W-:-:S02]  /*e830*/  IMAD.MOV.U32 R21, RZ, RZ, 0x40000040 ;  /* 0x40000040ff157424 */ /* 0x000fc400078e00ff */
[-C--:B------:R-:W-:Y:S01]  /*e840*/  FMUL.FTZ R66, R66, R15.reuse ;  /* 0x0000000f42427220 */ /* 0x080fe20000410000 */
[-C--:B------:R-:W-:Y:S01]  /*e850*/  FMUL.FTZ R67, R67, R15.reuse ;  /* 0x0000000f43437220 */ /* 0x080fe20000410000 */
[-C--:B------:R-:W-:Y:S01]  /*e860*/  FMUL.FTZ R70, R70, R15.reuse ;  /* 0x0000000f46467220 */ /* 0x080fe20000410000 */
[-C--:B------:R-:W-:Y:S01]  /*e870*/  FMUL.FTZ R71, R71, R15.reuse ;  /* 0x0000000f47477220 */ /* 0x080fe20000410000 */
[----:B------:R-:W-:Y:S01]  /*e880*/  MUFU.EX2 R170, R200 ;  /* 0x000000c800aa7308 */ /* 0x000fe20000000800 */
[----:B0-----:R-:W-:Y:S01]  /*e890*/  F2FP.F16.F32.PACK_AB R154, R196, R156 ;  /* 0x0000009cc49a723e */ /* 0x001fe200000000ff */
[----:B--2---:R-:W-:Y:S01]  /*e8a0*/  FADD.FTZ R11, R166, R11 ;  /* 0x0000000ba60b7221 */ /* 0x004fe20000010000 */
[----:B------:R-:W-:Y:S01]  /*e8b0*/  F2FP.F16.F32.PACK_AB R156, R161, R160 ;  /* 0x000000a0a19c723e */ /* 0x000fe200000000ff */
[----:B------:R-:W-:Y:S01]  /*e8c0*/  FMUL.FTZ R74, R74, R15 ;  /* 0x0000000f4a4a7220 */ /* 0x000fe20000410000 */
[----:B------:R-:W-:Y:S01]  /*e8d0*/  F2FP.F16.F32.PACK_AB R160, R169, R165 ;  /* 0x000000a5a9a0723e */ /* 0x000fe200000000ff */
[-C--:B------:R-:W-:Y:S01]  /*e8e0*/  FMUL.FTZ R75, R75, R15.reuse ;  /* 0x0000000f4b4b7220 */ /* 0x080fe20000410000 */
[----:B------:R-:W-:Y:S01]  /*e8f0*/  R2UR UR7, R21 ;  /* 0x00000000150772ca */ /* 0x000fe200000e0000 */
[----:B------:R-:W-:Y:S01]  /*e900*/  MUFU.EX2 R171, R201 ;  /* 0x000000c900ab7308 */ /* 0x000fe20000000800 */
[----:B------:R-:W-:Y:S01]  /*e910*/  F2FP.F16.F32.PACK_AB R166, R199, R166 ;  /* 0x000000a6c7a6723e */ /* 0x000fe200000000ff */
[-C--:B------:R-:W-:Y:S01]  /*e920*/  FMUL.FTZ R78, R78, R15.reuse ;  /* 0x0000000f4e4e7220 */ /* 0x080fe20000410000 */
[-C--:B------:R-:W-:Y:S01]  /*e930*/  FMUL.FTZ R79, R79, R15.reuse ;  /* 0x0000000f4f4f7220 */ /* 0x080fe20000410000 */
[-C--:B------:R-:W-:Y:S01]  /*e940*/  FMUL.FTZ R82, R82, R15.reuse ;  /* 0x0000000f52527220 */ /* 0x080fe20000410000 */
[-C--:B------:R-:W-:Y:S01]  /*e950*/  FMUL.FTZ R83, R83, R15.reuse ;  /* 0x0000000f53537220 */ /* 0x080fe20000410000 */
[-C--:B------:R-:W-:Y:S01]  /*e960*/  FMUL.FTZ R86, R86, R15.reuse ;  /* 0x0000000f56567220 */ /* 0x080fe20000410000 */
[-C--:B------:R-:W-:Y:S01]  /*e970*/  FMUL.FTZ R87, R87, R15.reuse ;  /* 0x0000000f57577220 */ /* 0x080fe20000410000 */
[----:B------:R0:W1:Y:S01]  /*e980*/  MUFU.EX2 R181, R158 ;  /* 0x0000009e00b57308 */ /* 0x0000620000000800 */
        /* <DEDUP_REMOVED lines=10> */
[----:B------:R-:W-:Y:S01]  /*ea30*/  F2FP.F16.F32.PACK_AB R164, R177, R176 ;  /* 0x000000b0b1a4723e */ /* 0x000fe200000000ff */
        /* <DEDUP_REMOVED lines=20> */
[----:B------:R-:W2:Y:S01]  /*eb80*/  MUFU.EX2 R179, R167 ;  /* 0x000000a700b37308 */ /* 0x000ea20000000800 */
[----:B0-----:R-:W-:Y:S01]  /*eb90*/  F2FP.F16.F32.PACK_AB R157, R175, R174 ;  /* 0x000000aeaf9d723e */ /* 0x001fe200000000ff */
[-C--:B------:R-:W-:Y:S01]  /*eba0*/  FMUL.FTZ R139, R139, R15.reuse ;  /* 0x0000000f8b8b7220 */ /* 0x080fe20000410000 */
[-C--:B------:R-:W-:Y:S01]  /*ebb0*/  FMUL.FTZ R142, R142, R15.reuse ;  /* 0x0000000f8e8e7220 */ /* 0x080fe20000410000 */
[-C--:B------:R-:W-:Y:S01]  /*ebc0*/  FMUL.FTZ R143, R143, R15.reuse ;  /* 0x0000000f8f8f7220 */ /* 0x080fe20000410000 */
[-C--:B------:R-:W-:Y:S01]  /*ebd0*/  FMUL.FTZ R146, R146, R15.reuse ;  /* 0x0000000f92927220 */ /* 0x080fe20000410000 */
[-C--:B------:R-:W-:Y:S01]  /*ebe0*/  FMUL.FTZ R147, R147, R15.reuse ;  /* 0x0000000f93937220 */ /* 0x080fe20000410000 */
[-C--:B------:R-:W-:Y:S01]  /*ebf0*/  FMUL.FTZ R150, R150, R15.reuse ;  /* 0x0000000f96967220 */ /* 0x080fe20000410000 */
[----:B------:R0:W-:Y:S01]  /*ec00*/  MUFU.EX2 R169, R162 ;  /* 0x000000a200a97308 */ /* 0x0001e20000000800 */
[----:B------:R-:W-:Y:S01]  /*ec10*/  FMUL.FTZ R151, R151, R15 ;  /* 0x0000000f97977220 */ /* 0x000fe20000410000 */
[----:B------:R-:W-:-:S02]  /*ec20*/  IMAD.MOV.U32 R21, RZ, RZ, 0x40000040 ;  /* 0x40000040ff157424 */ /* 0x000fc400078e00ff */
[----:B------:R-:W-:Y:S01]  /*ec30*/  FADD.FTZ R12, R170, R12 ;  /* 0x0000000caa0c7221 */ /* 0x000fe20000010000 */
[----:B------:R-:W-:-:S03]  /*ec40*/  FADD.FTZ R11, R199, R11 ;  /* 0x0000000bc70b7221 */ /* 0x000fc60000010000 */
[----:B------:R-:W-:Y:S01]  /*ec50*/  FADD.FTZ R12, R171, R12 ;  /* 0x0000000cab0c7221 */ /* 0x000fe20000010000 */
[----:B------:R3:W-:Y:S01]  /*ec60*/  MUFU.EX2 R196, R155 ;  /* 0x0000009b00c47308 */ /* 0x0007e20000000800 */
[----:B0-----:R-:W-:Y:S02]  /*ec70*/  F2FP.F16.F32.PACK_AB R162, R173, R172 ;  /* 0x000000acada2723e */ /* 0x001fe400000000ff */
[----:B------:R-:W-:-:S04]  /*ec80*/  FADD.FTZ R12, R174, R12 ;  /* 0x0000000cae0c7221 */ /* 0x000fc80000010000 */
[----:B------:R-:W-:Y:S01]  /*ec90*/  FADD.FTZ R12, R175, R12 ;  /* 0x0000000caf0c7221 */ /* 0x000fe20000010000 */
[----:B------:R0:W4:Y:S01]  /*eca0*/  MUFU.EX2 R197, R159 ;  /* 0x0000009f00c57308 */ /* 0x0001220000000800 */
[----:B---3--:R-:W-:Y:S01]  /*ecb0*/  F2FP.F16.F32.PACK_AB R155, R171, R170 ;  /* 0x000000aaab9b723e */ /* 0x008fe200000000ff */
[----:B------:R-:W-:Y:S01]  /*ecc0*/  BAR.SYNC.DEFER_BLOCKING 0xf, 0x100 ;  /* 0x03c4000000007b1d */ /* 0x000fe20000010000 */
[----:B-1----:R-:W-:-:S04]  /*ecd0*/  FADD.FTZ R12, R178, R12 ;  /* 0x0000000cb20c7221 */ /* 0x002fc80000010000 */
[C---:B--2---:R-:W-:Y:S01]  /*ece0*/  FADD.FTZ R12, R179.reuse, R12 ;  /* 0x0000000cb30c7221 */ /* 0x044fe20000010000 */
[----:B------:R4:W1:Y:S01]  /*ecf0*/  MUFU.EX2 R172, R163 ;  /* 0x000000a300ac7308 */ /* 0x0008620000000800 */
[----:B0-----:R-:W-:Y:S02]  /*ed00*/  F2FP.F16.F32.PACK_AB R159, R179, R178 ;  /* 0x000000b2b39f723e */ /* 0x001fe400000000ff */
[----:B------:R-:W-:-:S04]  /*ed10*/  FADD.FTZ R12, R180, R12 ;  /* 0x0000000cb40c7221 */ /* 0x000fc80000010000 */
[----:B------:R-:W-:Y:S01]  /*ed20*/  FADD.FTZ R12, R181, R12 ;  /* 0x0000000cb50c7221 */ /* 0x000fe20000010000 */
[----:B------:R-:W0:Y:S01]  /*ed30*/  MUFU.EX2 R182, R182 ;  /* 0x000000b600b67308 */ /* 0x000e220000000800 */
[----:B----4-:R-:W-:Y:S02]  /*ed40*/  F2FP.F16.F32.PACK_AB R163, R197, R196 ;  /* 0x000000c4c5a3723e */ /* 0x010fe400000000ff */
[----:B------:R-:W-:-:S04]  /*ed50*/  FADD.FTZ R12, R196, R12 ;  /* 0x0000000cc40c7221 */ /* 0x000fc80000010000 */
[----:B------:R-:W-:Y:S01]  /*ed60*/  FADD.FTZ R12, R197, R12 ;  /* 0x0000000cc50c7221 */ /* 0x000fe20000010000 */
[----:B------:R-:W2:Y:S01]  /*ed70*/  MUFU.EX2 R183, R183 ;  /* 0x000000b700b77308 */ /* 0x000ea20000000800 */
[----:B-1----:R-:W-:Y:S01]  /*ed80*/  F2FP.F16.F32.PACK_AB R165, R172, R169 ;  /* 0x000000a9aca5723e */ /* 0x002fe200000000ff */
[----:B------:R1:W-:Y:S01]  /*ed90*/  STSM.16.M88.4 [R225+0x36400], R152 ;  /* 0x03640098e1007844 */ /* 0x0003e20000000200 */
[----:B------:R-:W-:-:S03]  /*eda0*/  FADD.FTZ R12, R169, R12 ;  /* 0x0000000ca90c7221 */ /* 0x000fc60000010000 */
[----:B------:R3:W-:Y:S01]  /*edb0*/  STSM.16.M88.4 [R228], R156 ;  /* 0x0000009ce4007844 */ /* 0x0007e20000000200 */
[----:B------:R-:W-:-:S03]  /*edc0*/  FADD.FTZ R12, R172, R12 ;  /* 0x0000000cac0c7221 */ /* 0x000fc60000010000 */
[----:B------:R3:W-:Y:S01]  /*edd0*/  STSM.16.M88.4 [R226], R160 ;  /* 0x000000a0e2007844 */ /* 0x0007e20000000200 */
[----:B0-----:R-:W-:Y:S01]  /*ede0*/  FADD.FTZ R12, R182, R12 ;  /* 0x0000000cb60c7221 */ /* 0x001fe20000010000 */
[----:B--2---:R-:W-:-:S03]  /*edf0*/  F2FP.F16.F32.PACK_AB R167, R183, R182 ;  /* 0x000000b6b7a7723e */ /* 0x004fc600000000ff */
[----:B------:R-:W-:Y:S02]  /*ee00*/  FADD.FTZ R12, R183, R12 ;  /* 0x0000000cb70c7221 */ /* 0x000fe40000010000 */
[----:B------:R3:W-:Y:S01]  /*ee10*/  STSM.16.M88.4 [R227], R164 ;  /* 0x000000a4e3007844 */ /* 0x0007e20000000200 */
[----:B------:R-:W-:-:S06]  /*ee20*/  WARPGROUP.ARRIVE ;  /* 0x00000000000079c5 */ /* 0x000fcc0000000000 */
[----:B------:R-:W-:Y:S03]  /*ee30*/  HGMMA.64x256x16.F32 R24, R152, gdesc[UR4].tnspB, R24, gsb0 ;  /* 0x43e0000498187df0 */ /* 0x000fe60008000818 */
[----:B------:R-:W-:Y:S02]  /*ee40*/  WARPGROUP.DEPBAR.LE gsb0, 0x0 ;  /* 0x00008000000079c5 */ /* 0x000fe40000010000 */
[----:B-1----:R-:W-:Y:S01]  /*ee50*/  VIADD R152, R20, 0x80 ;  /* 0x0000008014987836 */ /* 0x002fe20000000000 */
[----:B------:R-:W-:Y:S01]  /*ee60*/  WARPGROUP.ARRIVE ;  /* 0x00000000000079c5 */ /* 0x000fe20000000000 */
[----:B------:R-:W-:-:S03]  /*ee70*/  IMAD.MOV.U32 R153, RZ, RZ, 0x40000040 ;  /* 0x40000040ff997424 */ /* 0x000fc600078e00ff */
[----:B------:R-:W-:Y:S01]  /*ee80*/  R2UR UR6, R152 ;  /* 0x00000000980672ca */ /* 0x000fe200000e0000 */
[C---:B------:R-:W-:Y:S01]  /*ee90*/  VIADD R152, R20.reuse, 0x100 ;  /* 0x0000010014987836 */ /* 0x040fe20000000000 */
[----:B------:R-:W-:Y:S01]  /*eea0*/  R2UR UR7, R153 ;  /* 0x00000000990772ca */ /* 0x000fe200000e0000 */
[----:B------:R-:W-:Y:S02]  /*eeb0*/  IMAD.MOV.U32 R153, RZ, RZ, 0x40000040 ;  /* 0x40000040ff997424 */ /* 0x000fe400078e00ff */
[----:B------:R-:W-:-:S13]  /*eec0*/  VIADD R20, R20, 0x180 ;  /* 0x0000018014147836 */ /* 0x000fda0000000000 */
[----:B------:R-:W-:Y:S01]  /*eed0*/  HGMMA.64x256x16.F32 R24, R156, gdesc[UR4].tnspB, R24, gsb0 ;  /* 0x43e000049c187df0 */ /* 0x000fe20008000818 */
[----:B------:R-:W-:Y:S02]  /*eee0*/  R2UR UR6, R152 ;  /* 0x00000000980672ca */ /* 0x000fe400000e0000 */
[----:B------:R-:W-:Y:S01]  /*eef0*/  R2UR UR7, R153 ;  /* 0x00000000990772ca */ /* 0x000fe200000e0000 */
[----:B------:R-:W-:Y:S02]  /*ef00*/  WARPGROUP.DEPBAR.LE gsb0, 0x0 ;  /* 0x00008000000079c5 */ /* 0x000fe40000010000 */
[----:B------:R-:W-:-:S15]  /*ef10*/  WARPGROUP.ARRIVE ;  /* 0x00000000000079c5 */ /* 0x000fde0000000000 */
[----:B------:R-:W-:-:S07]  /*ef20*/  NOP ;  /* 0x0000000000007918 */ /* 0x000fce0000000000 */
        /* <DEDUP_REMOVED lines=16> */
[----:B---3--:R-:W-:Y:S05]  /*f030*/  @!P0 BRA `(.L_x_4567) ;  /* 0x0000000000048947 */ /* 0x008fea0003800000 */
[----:B------:R-:W-:Y:S01]  /*f040*/  BPT.TRAP 0x1 ;  /* 0x000000040000795c */ /* 0x000fe20000300000 */
.L_x_4567:
[----:B------:R-:W-:Y:S02]  /*f050*/  VIADD R14, R14, 0x38860 ;  /* 0x000388600e0e7836 */ /* 0x000fe40000000000 */
[----:B------:R-:W-:Y:S02]  /*f060*/  IMAD.MOV.U32 R15, RZ, RZ, R168 ;  /* 0x000000ffff0f7224 */ /* 0x000fe400078e00a8 */
[----:B------:R-:W-:Y:S01]  /*f070*/  IMAD.MOV.U32 R21, RZ, RZ, R10 ;  /* 0x000000ffff157224 */ /* 0x000fe200078e000a */
[----:B------:R-:W-:Y:S01]  /*f080*/  PRMT R14, R189, 0x654, R14 ;  /* 0x00000654bd0e7816 */ /* 0x000fe2000000000e */
[----:B------:R-:W-:-:S03]  /*f090*/  IMAD.MOV.U32 R20, RZ, RZ, R18 ;  /* 0x000000ffff147224 */ /* 0x000fc600078e0012 */
[----:B------:R1:W-:Y:S01]  /*f0a0*/  SYNCS.ARRIVE.TRANS64.RED.A1T0 RZ, [R14+URZ], RZ ;  /* 0x000000ff0eff79a7 */ /* 0x0003e2000810043f */
[----:B------:R-:W-:Y:S05]  /*f0b0*/  @P1 BRA `(.L_x_4568) ;  /* 0xffffffcc00381947 */ /* 0x000fea000383ffff */
.L_x_4555:
[----:B------:R-:W-:Y:S05]  /*f0c0*/  BSYNC B0 ;  /* 0x0000000000007941 */ /* 0x000fea0003800000 */
.L_x_4554:
[----:B------:R-:W2:Y:S01]  /*f0d0*/  LDL.LU R163, [R1+0x54] ;  /* 0x0000540001a37983 */ /* 0x000ea20000300800 */
[----:B------:R-:W-:Y:S02]  /*f0e0*/  IMAD.MOV.U32 R161, RZ, RZ, -0x800000 ;  /* 0xff800000ffa17424 */ /* 0x000fe400078e00ff */
[----:B------:R-:W-:Y:S01]  /*f0f0*/  IMAD.MOV.U32 R162, RZ, RZ, -0x800000 ;  /* 0xff800000ffa27424 */ /* 0x000fe200078e00ff */
[----:B------:R-:W3:Y:S04]  /*f100*/  SHFL.BFLY PT, R5, R12, 0x2, 0x1f ;  /* 0x0c401f000c057f89 */ /* 0x000ee800000e0000 */
[----:B------:R-:W4:Y:S01]  /*f110*/  SHFL.BFLY PT, R0, R11, 0x2, 0x1f ;  /* 0x0c401f000b007f89 */ /* 0x000f2200000e0000 */
[----:B---3--:R-:W-:Y:S01]  /*f120*/  FADD.FTZ R4, R5, R12 ;  /* 0x0000000c05047221 */ /* 0x008fe20000010000 */
[----:B----4-:R-:W-:-:S04]  /*f130*/  FADD.FTZ R0, R0, R11 ;  /* 0x0000000b00007221 */ /* 0x010fc80000010000 */
[----:B------:R-:W3:Y:S04]  /*f140*/  SHFL.BFLY PT, R7, R4, 0x1, 0x1f ;  /* 0x0c201f0004077f89 */ /* 0x000ee800000e0000 */
[----:B------:R-:W4:Y:S01]  /*f150*/  SHFL.BFLY PT, R5, R0, 0x1, 0x1f ;  /* 0x0c201f0000057f89 */ /* 0x000f2200000e0000 */
[----:B---3--:R-:W-:Y:S01]  /*f160*/  FADD.FTZ R7, R4, R7 ;  /* 0x0000000704077221 */ /* 0x008fe20000010000 */
[----:B----4-:R-:W-:Y:S01]  /*f170*/  FADD.FTZ R5, R0, R5 ;  /* 0x0000000500057221 */ /* 0x010fe20000010000 */
[----:B------:R-:W-:Y:S08]  /*f180*/  BAR.ARV 0x8, 0x100 ;  /* 0x0204000000007b1d */ /* 0x000ff00000002000 */
[----:B------:R-:W-:Y:S01]  /*f190*/  BAR.SYNC.DEFER_BLOCKING 0xf, 0x100 ;  /* 0x03c4000000007b1d */ /* 0x000fe20000010000 */
[----:B------:R-:W-:-:S02]  /*f1a0*/  FSETP.NE.FTZ.AND P1, PT, R7, RZ, PT ;  /* 0x000000ff0700720b */ /* 0x000fc40003f35000 */
[----:B------:R-:W-:-:S11]  /*f1b0*/  FSETP.NE.FTZ.AND P0, PT, R5, RZ, PT ;  /* 0x000000ff0500720b */ /* 0x000fd60003f15000 */
[----:B------:R-:W3:Y:S01]  /*f1c0*/  @P1 MUFU.LG2 R8, R7 ;  /* 0x0000000700081308 */ /* 0x000ee20000000c00 */
[C---:B------:R-:W-:Y:S01]  /*f1d0*/  @P1 FMUL.FTZ R0, R3.reuse, 0.69314718246459960938 ;  /* 0x3f31721803001820 */ /* 0x040fe20000410000 */
[----:B------:R-:W-:-:S06]  /*f1e0*/  @P0 FMUL.FTZ R9, R3, 0.69314718246459960938 ;  /* 0x3f31721803090820 */ /* 0x000fcc0000410000 */
[----:B------:R-:W4:Y:S01]  /*f1f0*/  @P0 MUFU.LG2 R6, R5 ;  /* 0x0000000500060308 */ /* 0x000f220000000c00 */
[----:B---3--:R-:W-:-:S04]  /*f200*/  @P1 FMUL.FTZ R3, R8, 0.69314718246459960938 ;  /* 0x3f31721808031820 */ /* 0x008fc80000410000 */
[----:B------:R-:W-:Y:S01]  /*f210*/  @P1 FFMA.FTZ R161, R0, R168, R3 ;  /* 0x000000a800a11223 */ /* 0x000fe20000010003 */
[----:B------:R-:W-:Y:S02]  /*f220*/  IMAD.MOV R0, RZ, RZ, -R224 ;  /* 0x000000ffff007224 */ /* 0x000fe400078e0ae0 */
[----:B------:R-:W-:Y:S02]  /*f230*/  IMAD.MOV.U32 R3, RZ, RZ, RZ ;  /* 0x000000ffff037224 */ /* 0x000fe400078e00ff */
[----:B----4-:R-:W-:Y:S01]  /*f240*/  @P0 FMUL.FTZ R6, R6, 0.69314718246459960938 ;  /* 0x3f31721806060820 */ /* 0x010fe20000410000 */
[----:B------:R-:W-:Y:S01]  /*f250*/  ISETP.NE.AND P2, PT, R223, R0, PT ;  /* 0x00000000df00720c */ /* 0x000fe20003f45270 */
[----:B------:R-:W-:Y:S02]  /*f260*/  IMAD.MOV.U32 R0, RZ, RZ, RZ ;  /* 0x000000ffff007224 */ /* 0x000fe400078e00ff */
[----:B------:R-:W-:Y:S01]  /*f270*/  @P0 FFMA.FTZ R162, R9, R10, R6 ;  /* 0x0000000a09a20223 */ /* 0x000fe20000010006 */
[----:B------:R-:W3:Y:S08]  /*f280*/  @P1 MUFU.RCP R3, R7 ;  /* 0x0000000700031308 */ /* 0x000ef00000001000 */
[----:B------:R3:W4:Y:S01]  /*f290*/  @P0 MUFU.RCP R0, R5 ;  /* 0x0000000500000308 */ /* 0x0007220000001000 */
[----:B------:R-:W-:Y:S01]  /*f2a0*/  PLOP3.LUT P0, PT, PT, PT, PT, 0x8, 0x0 ;  /* 0x000000000000781c */ /* 0x000fe20003f0e170 */
[----:B------:R-:W-:-:S02]  /*f2b0*/  @!P2 IMAD R9, R18, 0x40, R194 ;  /* 0x000000401209a824 */ /* 0x000fc400078e02c2 */
[----:B------:R-:W-:Y:S02]  /*f2c0*/  VIADD R18, R18, 0x1 ;  /* 0x0000000112127836 */ /* 0x000fe40000000000 */
[----:B------:R-:W-:-:S03]  /*f2d0*/  @!P2 IMAD R9, R9, 0x4, R2 ;  /* 0x000000040909a824 */ /* 0x000fc600078e0202 */
[----:B------:R-:W-:Y:S01]  /*f2e0*/  ISETP.NE.AND P1, PT, R18, 0x2, PT ;  /* 0x000000021200780c */ /* 0x000fe20003f25270 */
[-C--:B---3--:R-:W-:Y:S01]  /*f2f0*/  FMUL.FTZ R5, R26, R3.reuse ;  /* 0x000000031a057220 */ /* 0x088fe20000410000 */
[----:B------:R-:W-:Y:S01]  /*f300*/  @!P2 STS [R9+0x38420], R3 ;  /* 0x038420030900a388 */ /* 0x000fe20000000800 */
[-C--:B------:R-:W-:Y:S01]  /*f310*/  FMUL.FTZ R7, R30, R3.reuse ;  /* 0x000000031e077220 */ /* 0x080fe20000410000 */
[----:B------:R-:W-:Y:S01]  /*f320*/  SEL R2, RZ, 0x1, P1 ;  /* 0x00000001ff027807 */ /* 0x000fe20000800000 */
[-C--:B------:R-:W-:Y:S01]  /*f330*/  FMUL.FTZ R31, R31, R3.reuse ;  /* 0x000000031f1f7220 */ /* 0x080fe20000410000 */
[-C--:B------:R-:W-:Y:S01]  /*f340*/  FMUL.FTZ R35, R35, R3.reuse ;  /* 0x0000000323237220 */ /* 0x080fe20000410000 */
[-C--:B------:R-:W-:Y:S01]  /*f350*/  FMUL.FTZ R11, R38, R3.reuse ;  /* 0x00000003260b7220 */ /* 0x080fe20000410000 */
[----:B----4-:R3:W-:Y:S01]  /*f360*/  @!P2 STS [R9+0x38400], R0 ;  /* 0x038400000900a388 */ /* 0x0107e20000000800 */
        /* <DEDUP_REMOVED lines=125> */
[----:B--2---:R-:W-:-:S05]  /*fb40*/  VIADD R163, R163, 0x1 ;  /* 0x00000001a3a37836 */ /* 0x004fca0000000000 */
[----:B------:R0:W-:Y:S01]  /*fb50*/  STL [R1+0x54], R163 ;  /* 0x000054a301007387 */ /* 0x0001e20000100800 */
[----:B------:R-:W-:Y:S06]  /*fb60*/  BAR.ARV 0xe, 0x100 ;  /* 0x0384000000007b1d */ /* 0x000fec0000002000 */
.L_x_4506:
[----:B------:R-:W-:Y:S05]  /*fb70*/  BSYNC B7 ;  /* 0x0000000000077941 */ /* 0x000fea0003800000 */
.L_x_4504:
        /* <DEDUP_REMOVED lines=10> */
[----:B------:R-:W4:Y:S01]  /*fc20*/  S2R R3, SR_SWINHI ;  /* 0x0000000000037919 */ /* 0x000f220000002f00 */
[----:B------:R-:W-:Y:S01]  /*fc30*/  F2FP.F16.F32.PACK_AB R7, R31, R7 ;  /* 0x000000071f07723e */ /* 0x000fe200000000ff */
[----:B------:R-:W-:Y:S01]  /*fc40*/  ULDC.64 UR4, c[0x0][0xd00] ;  /* 0x0003400000047ab9 */ /* 0x000fe20000000a00 */
[----:B------:R-:W-:Y:S01]  /*fc50*/  F2FP.F16.F32.PACK_AB R4, R4, R6 ;  /* 0x000000060404723e */ /* 0x000fe200000000ff */
[----:B------:R-:W2:Y:S01]  /*fc60*/  LDL.LU R70, [R1+0x38] ;  /* 0x0000380001467983 */ /* 0x000ea20000300800 */
[----:B------:R-:W-:-:S03]  /*fc70*/  F2FP.F16.F32.PACK_AB R5, R0, R5 ;  /* 0x000000050005723e */ /* 0x000fc600000000ff */
[----:B------:R-:W2:Y:S01]  /*fc80*/  LDL.LU R66, [R1+0x3c] ;  /* 0x00003c0001427983 */ /* 0x000ea20000300800 */
[----:B------:R-:W-:Y:S02]  /*fc90*/  F2FP.F16.F32.PACK_AB R6, R152, R154 ;  /* 0x0000009a9806723e */ /* 0x000fe400000000ff */
[----:B------:R-:W-:Y:S02]  /*fca0*/  MOV R20, R2 ;  /* 0x0000000200147202 */ /* 0x000fe40000000f00 */
[----:B----4-:R-:W-:Y:S02]  /*fcb0*/  MOV R21, R3 ;  /* 0x0000000300157202 */ /* 0x010fe40000000f00 */
        /* <DEDUP_REMOVED lines=18> */
[----:B------:R-:W-:Y:S02]  /*fde0*/  IADD3 R3, P0, R44, 0x20, RZ ;  /* 0x000000202c037810 */ /* 0x000fe40007f1e0ff */
[----:B------:R-:W-:-:S05]  /*fdf0*/  MOV R30, R30 ;  /* 0x0000001e001e7202 */ /* 0x000fca0000000f00 */
[----:B------:R3:W-:Y:S01]  /*fe00*/  STSM.16.M88.4 [R30], R4 ;  /* 0x000000041e007844 */ /* 0x0007e20000000200 */
[----:B------:R-:W-:Y:S02]  /*fe10*/  LOP3.LUT R0, R3, 0x380, RZ, 0xc0, !PT ;  /* 0x0000038003007812 */ /* 0x000fe400078ec0ff */
[----:B---3--:R-:W-:Y:S02]  /*fe20*/  IADD3.X R5, RZ, R45, RZ, P0, !PT ;  /* 0x0000002dff057210 */ /* 0x008fe400007fe4ff */
[----:B------:R-:W-:-:S04]  /*fe30*/  IADD3 R7, P0, R44, 0x40, RZ ;  /* 0x000000402c077810 */ /* 0x000fc80007f1e0ff */
[----:B------:R-:W-:-:S04]  /*fe40*/  LOP3.LUT R6, R7, 0x380, RZ, 0xc0, !PT ;  /* 0x0000038007067812 */ /* 0x000fc800078ec0ff */
[----:B------:R-:W-:Y:S02]  /*fe50*/  SHF.R.U64 R6, R6, 0x3, RZ ;  /* 0x0000000306067819 */ /* 0x000fe400000012ff */
[----:B------:R-:W-:Y:S02]  /*fe60*/  SHF.R.U64 R0, R0, 0x3, RZ ;  /* 0x0000000300007819 */ /* 0x000fe400000012ff */
[----:B------:R-:W-:Y:S01]  /*fe70*/  LOP3.LUT R6, R6, R7, RZ, 0x3c, !PT ;  /* 0x0000000706067212 */ /* 0x000fe200078e3cff */
[----:B------:R-:W-:Y:S01]  /*fe80*/  IMAD.X R7, RZ, RZ, R45, P0 ;  /* 0x000000ffff077224 */ /* 0x000fe200000e062d */
[----:B------:R-:W-:Y:S02]  /*fe90*/  LOP3.LUT R4, R0, R3, RZ, 0x3c, !PT ;  /* 0x0000000300047212 */ /* 0x000fe400078e3cff */
[----:B------:R-:W-:Y:S02]  /*fea0*/  IADD3 R49, P6, R44, 0x2040, RZ ;  /* 0x000020402c317810 */ /* 0x000fe40007fde0ff */
[----:B------:R-:W-:-:S02]  /*feb0*/  MOV R0, R6 ;  /* 0x0000000600007202 */ /* 0x000fc40000000f00 */
[----:B------:R-:W-:Y:S02]  /*fec0*/  F2FP.F16.F32.PACK_AB R7, R47, R46 ;  /* 0x0000002e2f07723e */ /* 0x000fe400000000ff */
[C---:B------:R-:W-:Y:S02]  /*fed0*/  IADD3 R47, P5, R44.reuse, 0x2060, RZ ;  /* 0x000020602c2f7810 */ /* 0x040fe40007fbe0ff */
[C---:B------:R-:W-:Y:S02]  /*fee0*/  IADD3 R53, P2, R44.reuse, 0x2020, RZ ;  /* 0x000020202c357810 */ /* 0x040fe40007f5e0ff */
[C---:B------:R-:W-:Y:S02]  /*fef0*/  IADD3 R39, P3, R44.reuse, 0x2000, RZ ;  /* 0x000020002c277810 */ /* 0x040fe40007f7e0ff */
[----:B------:R-:W-:Y:S02]  /*ff00*/  IADD3 R57, P4, R44, 0x60, RZ ;  /* 0x000000602c397810 */ /* 0x000fe40007f9e0ff */
[----:B------:R-:W-:-:S02]  /*ff10*/  LOP3.LUT R48, R49, 0x380, RZ, 0xc0, !PT ;  /* 0x0000038031307812 */ /* 0x000fc400078ec0ff */
[----:B------:R-:W-:Y:S02]  /*ff20*/  LOP3.LUT R46, R47, 0x380, RZ, 0xc0, !PT ;  /* 0x000003802f2e7812 */ /* 0x000fe400078ec0ff */
[----:B------:R-:W-:Y:S02]  /*ff30*/  LOP3.LUT R52, R53, 0x380, RZ, 0xc0, !PT ;  /* 0x0000038035347812 */ /* 0x000fe400078ec0ff */
[----:B------:R-:W-:Y:S02]  /*ff40*/  MOV R3, R4 ;  /* 0x0000000400037202 */ /* 0x000fe40000000f00 */
[----:B------:R-:W-:Y:S02]  /*ff50*/  LOP3.LUT R38, R39, 0x380, RZ, 0xc0, !PT ;  /* 0x0000038027267812 */ /* 0x000fe400078ec0ff */
[----:B------:R-:W-:Y:S02]  /*ff60*/  F2FP.F16.F32.PACK_AB R4, R14, R153 ;  /* 0x000000990e04723e */ /* 0x000fe400000000ff */
[----:B------:R-:W-:-:S02]  /*ff70*/  F2FP.F16.F32.PACK_AB R5, R43, R42 ;  /* 0x0000002a2b05723e */ /* 0x000fc400000000ff */
[----:B------:R-:W-:Y:S02]  /*ff80*/  F2FP.F16.F32.PACK_AB R6, R12, R28 ;  /* 0x0000001c0c06723e */ /* 0x000fe400000000ff */
[----:B------:R-:W-:Y:S02]  /*ff90*/  LOP3.LUT R56, R57, 0x380, RZ, 0xc0, !PT ;  /* 0x0000038039387812 */ /* 0x000fe400078ec0ff */
[----:B------:R-:W-:Y:S02]  /*ffa0*/  SHF.R.U64 R48, R48, 0x3, RZ ;  /* 0x0000000330307819 */ /* 0x000fe400000012ff */
[----:B------:R-:W-:Y:S02]  /*ffb0*/  SHF.R.U64 R46, R46, 0x3, RZ ;  /* 0x000000032e2e7819 */ /* 0x000fe400000012ff */
[----:B------:R-:W-:Y:S01]  /*ffc0*/  SHF.R.U64 R52, R52, 0x3, RZ ;  /* 0x0000000334347819 */ /* 0x000fe200000012ff */
[----:B------:R3:W-:Y:S01]  /*ffd0*/  STSM.16.M88.4 [R3], R8 ;  /* 0x0000000803007844 */ /* 0x0007e20000000200 */
[----:B------:R-:W-:-:S02]  /*ffe0*/  SHF.R.U64 R38, R38, 0x3, RZ ;  /* 0x0000000326267819 */ /* 0x000fc400000012ff */
[----:B------:R-:W-:Y:S01]  /*fff0*/  SHF.R.U64 R56, R56, 0x3, RZ ;  /* 0x0000000338387819 */ /* 0x000fe200000012ff */
[----:B------:R4:W-:Y:S01]  /*10000*/  STSM.16.M88.4 [R0], R4 ;  /* 0x0000000400007844 */ /* 0x0009e20000000200 */
        /* <DEDUP_REMOVED lines=11> */
[C---:B---3--:R-:W-:Y:S02]  /*100c0*/  IADD3 R9, P0, R44.reuse, 0x4020, RZ ;  /* 0x000040202c097810 */ /* 0x048fe40007f1e0ff */
[C---:B------:R-:W-:Y:S02]  /*100d0*/  IADD3 R11, P2, R44.reuse, 0x6000, RZ ;  /* 0x000060002c0b7810 */ /* 0x040fe40007f5e0ff */
[C---:B----4-:R-:W-:Y:S02]  /*100e0*/  IADD3 R6, P6, R44.reuse, 0x6020, RZ ;  /* 0x000060202c067810 */ /* 0x050fe40007fde0ff */
        /* <DEDUP_REMOVED lines=32> */
[----:B------:R-:W-:Y:S02]  /*102f0*/  MOV R38, R38 ;  /* 0x0000002600267202 */ /* 0x000fe40000000f00 */
[----:B------:R-:W-:Y:S02]  /*10300*/  MOV R39, R46 ;  /* 0x0000002e00277202 */ /* 0x000fe40000000f00 */
[----:B------:R-:W-:Y:S02]  /*10310*/  MOV R36, R48 ;  /* 0x0000003000247202 */ /* 0x000fe40000000f00 */
[----:B------:R-:W-:Y:S02]  /*10320*/  MOV R3, R6 ;  /* 0x0000000600037202 */ /* 0x000fe40000000f00 */
[----:B------:R-:W-:Y:S02]  /*10330*/  MOV R46, R4 ;  /* 0x00000004002e7202 */ /* 0x000fe40000000f00 */
[----:B------:R-:W-:-:S02]  /*10340*/  MOV R56, R56 ;  /* 0x0000003800387202 */ /* 0x000fc40000000f00 */
[----:B--2---:R-:W-:Y:S02]  /*10350*/  MOV R24, R8 ;  /* 0x0000000800187202 */ /* 0x004fe40000000f00 */
[----:B------:R-:W-:Y:S02]  /*10360*/  MOV R49, R10 ;  /* 0x0000000a00317202 */ /* 0x000fe40000000f00 */
[----:B------:R-:W-:Y:S02]  /*10370*/  F2FP.F16.F32.PACK_AB R4, R158, R160 ;  /* 0x000000a09e04723e */ /* 0x000fe400000000ff */
[----:B------:R-:W-:Y:S02]  /*10380*/  F2FP.F16.F32.PACK_AB R5, R51, R50 ;  /* 0x000000323305723e */ /* 0x000fe400000000ff */
[----:B------:R-:W-:Y:S02]  /*10390*/  F2FP.F16.F32.PACK_AB R6, R156, R159 ;  /* 0x0000009f9c06723e */ /* 0x000fe400000000ff */
[----:B------:R-:W-:-:S02]  /*103a0*/  F2FP.F16.F32.PACK_AB R7, R55, R54 ;  /* 0x000000363707723e */ /* 0x000fc400000000ff */
[----:B------:R-:W-:Y:S02]  /*103b0*/  LOP3.LUT R0, R44, 0x380, RZ, 0xc0, !PT ;  /* 0x000003802c007812 */ /* 0x000fe400078ec0ff */
[----:B------:R-:W-:Y:S02]  /*103c0*/  F2FP.F16.F32.PACK_AB R8, R155, R157 ;  /* 0x0000009d9b08723e */ /* 0x000fe400000000ff */
[----:B------:R-:W-:Y:S02]  /*103d0*/  F2FP.F16.F32.PACK_AB R9, R59, R58 ;  /* 0x0000003a3b09723e */ /* 0x000fe400000000ff */
[----:B------:R-:W-:Y:S02]  /*103e0*/  F2FP.F16.F32.PACK_AB R10, R61, R60 ;  /* 0x0000003c3d0a723e */ /* 0x000fe400000000ff */
[----:B------:R-:W-:Y:S02]  /*103f0*/  F2FP.F16.F32.PACK_AB R11, R63, R62 ;  /* 0x0000003e3f0b723e */ /* 0x000fe400000000ff */
[----:B------:R-:W-:-:S02]  /*10400*/  MOV R52, R52 ;  /* 0x0000003400347202 */ /* 0x000fc40000000f00 */
[----:B------:R-:W-:Y:S02]  /*10410*/  MOV R48, R30 ;  /* 0x0000001e00307202 */ /* 0x000fe40000000f00 */
[----:B------:R-:W-:Y:S02]  /*10420*/  F2FP.F16.F32.PACK_AB R12, R65, R64 ;  /* 0x00000040410c723e */ /* 0x000fe400000000ff */
[----:B------:R-:W-:Y:S02]  /*10430*/  F2FP.F16.F32.PACK_AB R14, R69, R68 ;  /* 0x00000044450e723e */ /* 0x000fe400000000ff */
[----:B------:R-:W-:Y:S02]  /*10440*/  MOV R47, R34 ;  /* 0x00000022002f7202 */ /* 0x000fe40000000f00 */
[----:B------:R-:W-:Y:S02]  /*10450*/  F2FP.F16.F32.PACK_AB R28, R73, R72 ;  /* 0x00000048491c723e */ /* 0x000fe400000000ff */
[----:B------:R-:W-:-:S02]  /*10460*/  F2FP.F16.F32.PACK_AB R30, R77, R76 ;  /* 0x0000004c4d1e723e */ /* 0x000fc400000000ff */
[----:B------:R-:W-:Y:S01]  /*10470*/  F2FP.F16.F32.PACK_AB R31, R79, R78 ;  /* 0x0000004e4f1f723e */ /* 0x000fe200000000ff */
[----:B------:R-:W-:Y:S01]  /*10480*/  STSM.16.M88.4 [R56], R4 ;  /* 0x0000000438007844 */ /* 0x000fe20000000200 */
[----:B------:R-:W-:Y:S02]  /*10490*/  F2FP.F16.F32.PACK_AB R34, R85, R84 ;  /* 0x000000545522723e */ /* 0x000fe400000000ff */
        /* <DEDUP_REMOVED lines=10> */
[----:B--2---:R-:W-:Y:S02]  /*10540*/  F2FP.F16.F32.PACK_AB R38, R93, R92 ;  /* 0x0000005c5d26723e */ /* 0x004fe400000000ff */
[----:B------:R-:W-:Y:S02]  /*10550*/  F2FP.F16.F32.PACK_AB R4, R105, R104 ;  /* 0x000000686904723e */ /* 0x000fe400000000ff */
[----:B------:R-:W-:Y:S02]  /*10560*/  F2FP.F16.F32.PACK_AB R5, R107, R106 ;  /* 0x0000006a6b05723e */ /* 0x000fe400000000ff */
[----:B---3--:R-:W-:-:S02]  /*10570*/  F2FP.F16.F32.PACK_AB R36, R89, R88 ;  /* 0x000000585924723e */ /* 0x008fc400000000ff */
[----:B------:R-:W-:Y:S02]  /*10580*/  F2FP.F16.F32.PACK_AB R6, R109, R108 ;  /* 0x0000006c6d06723e */ /* 0x000fe400000000ff */
[----:B----4-:R-:W-:Y:S02]  /*10590*/  F2FP.F16.F32.PACK_AB R39, R95, R94 ;  /* 0x0000005e5f27723e */ /* 0x010fe400000000ff */
        /* <DEDUP_REMOVED lines=20> */
[----:B--2---:R-:W-:Y:S02]  /*106e0*/  IADD3 R8, P1, R70, UR4, RZ ;  /* 0x0000000446087c10 */ /* 0x004fe4000ff3e0ff */
        /* <DEDUP_REMOVED lines=19> */
[----:B--2---:R-:W-:Y:S01]  /*10820*/  @P6 IADD3 R4, P4, R70, UR4, RZ ;  /* 0x0000000446046c10 */ /* 0x004fe2000ff9e0ff */
[----:B------:R-:W-:-:S02]  /*10830*/  ULDC UR4, c[0x0][0xb88] ;  /* 0x0002e20000047ab9 */ /* 0x000fc40000000800 */
[----:B------:R-:W-:Y:S01]  /*10840*/  IMAD.U32 R0, RZ, RZ, UR4 ;  /* 0x00000004ff007e24 */ /* 0x000fe2000f8e00ff */
[----:B------:R-:W-:Y:S01]  /*10850*/  @P6 IADD3.X R5, R66, UR5, RZ, P4, !PT ;  /* 0x0000000542056c10 */ /* 0x000fe2000a7fe4ff */
[----:B------:R2:W5:Y:S04]  /*10860*/  @P0 LDG.E R24, desc[UR40][R8.64] ;  /* 0x0000002808180981 */ /* 0x000568000c1e1900 */
[----:B------:R2:W5:Y:S01]  /*10870*/  @P6 LDG.E R0, desc[UR40][R4.64] ;  /* 0x0000002804006981 */ /* 0x000562000c1e1900 */
[----:B------:R-:W3:Y:S02]  /*10880*/  S2R R90, SR_TID.X ;  /* 0x00000000005a7919 */ /* 0x000ee40000002100 */
[----:B---3--:R-:W-:-:S05]  /*10890*/  VIADD R90, R90, 0xffffff80 ;  /* 0xffffff805a5a7836 */ /* 0x008fca0000000000 */
        /* <DEDUP_REMOVED lines=55> */
.L_x_4571:
[----:B------:R-:W2:Y:S01]  /*10c10*/  LDL.LU R8, [R1+0x40] ;  /* 0x0000400001087983 */ /* 0x000ea20000300800 */
[----:B------:R-:W-:-:S03]  /*10c20*/  ISETP.NE.AND P6, PT, R6, RZ, PT ;  /* 0x000000ff0600720c */ /* 0x000fc60003fc5270 */
[----:B------:R-:W3:Y:S01]  /*10c30*/  LDL.LU R7, [R1+0x5c] ;  /* 0x00005c0001077983 */ /* 0x000ee20000300800 */
[----:B------:R-:W4:Y:S01]  /*10c40*/  S2R R4, SR_TID.X ;  /* 0x0000000000047919 */ /* 0x000f220000002100 */
[--C-:B------:R-:W-:Y:S01]  /*10c50*/  IMAD.X R57, RZ, RZ, R21.reuse, P5 ;  /* 0x000000ffff397224 */ /* 0x100fe200028e0615 */
[----:B------:R-:W-:Y:S01]  /*10c60*/  IADD3.X R49, RZ, R21, RZ, P3, !PT ;  /* 0x00000015ff317210 */ /* 0x000fe20001ffe4ff */
[----:B------:R-:W-:Y:S01]  /*10c70*/  IMAD.X R37, RZ, RZ, R21, P6 ;  /* 0x000000ffff257224 */ /* 0x000fe200030e0615 */
[----:B------:R-:W3:Y:S04]  /*10c80*/  LDL R82, [R1+0x34] ;  /* 0x0000340001527983 */ /* 0x000ee80000100800 */
[----:B------:R0:W5:Y:S01]  /*10c90*/  LDL R84, [R1+0x58] ;  /* 0x0000580001547983 */ /* 0x0001620000100800 */
[----:B----4-:R-:W-:-:S05]  /*10ca0*/  VIADD R4, R4, 0xffffff80 ;  /* 0xffffff8004047836 */ /* 0x010fca0000000000 */
[----:B------:R-:W-:-:S04]  /*10cb0*/  SHF.R.S32.HI R3, RZ, 0x1f, R4 ;  /* 0x0000001fff037819 */ /* 0x000fc80000011404 */
[----:B------:R-:W-:-:S04]  /*10cc0*/  LEA.HI R3, R3, R4, RZ, 0x7 ;  /* 0x0000000403037211 */ /* 0x000fc800078f38ff */
[----:B------:R-:W-:-:S06]  /*10cd0*/  SHF.R.S32.HI R3, RZ, 0x7, R3 ;  /* 0x00000007ff037819 */ /* 0x000fcc0000011403 */
[----:B------:R-:W4:Y:S01]  /*10ce0*/  SHFL.IDX PT, R3, R3, RZ, 0x1f ;  /* 0x00001fff03037589 */ /* 0x000f2200000e0000 */
[--C-:B------:R-:W-:Y:S01]  /*10cf0*/  IMAD.X R41, RZ, RZ, R21.reuse, P1 ;  /* 0x000000ffff297224 */ /* 0x100fe200008e0615 */
[C---:B------:R-:W-:Y:S01]  /*10d00*/  IADD3 R61, P6, R20.reuse, 0xb000, RZ ;  /* 0x0000b000143d7810 */ /* 0x040fe20007fde0ff */
[--C-:B------:R-:W-:Y:S01]  /*10d10*/  IMAD.X R45, RZ, RZ, R21.reuse, P2 ;  /* 0x000000ffff2d7224 */ /* 0x100fe200010e0615 */
[C---:B------:R-:W-:Y:S01]  /*10d20*/  IADD3 R65, P1, R20.reuse, 0xc000, RZ ;  /* 0x0000c00014417810 */ /* 0x040fe20007f3e0ff */
[----:B------:R-:W-:Y:S01]  /*10d30*/  IMAD.X R53, RZ, RZ, R21, P4 ;  /* 0x000000ffff357224 */ /* 0x000fe200020e0615 */
[C---:B------:R-:W-:Y:S02]  /*10d40*/  IADD3 R69, P2, R20.reuse, 0xd000, RZ ;  /* 0x0000d00014457810 */ /* 0x040fe40007f5e0ff */
[C---:B------:R-:W-:Y:S02]  /*10d50*/  IADD3 R73, P3, R20.reuse, 0xe000, RZ ;  /* 0x0000e00014497810 */ /* 0x040fe40007f7e0ff */
[----:B------:R-:W-:-:S02]  /*10d60*/  IADD3 R6, P4, R20, 0xf000, RZ ;  /* 0x0000f00014067810 */ /* 0x000fc40007f9e0ff */
[----:B------:R-:W-:Y:S02]  /*10d70*/  LOP3.LUT R60, R61, 0x380, RZ, 0xc0, !PT ;  /* 0x000003803d3c7812 */ /* 0x000fe400078ec0ff */
[----:B------:R-:W-:Y:S02]  /*10d80*/  LOP3.LUT R64, R65, 0x380, RZ, 0xc0, !PT ;  /* 0x0000038041407812 */ /* 0x000fe400078ec0ff */
[----:B------:R-:W-:Y:S02]  /*10d90*/  LOP3.LUT R68, R69, 0x380, RZ, 0xc0, !PT ;  /* 0x0000038045447812 */ /* 0x000fe400078ec0ff */
[----:B------:R-:W-:Y:S02]  /*10da0*/  LOP3.LUT R72, R73, 0x380, RZ, 0xc0, !PT ;  /* 0x0000038049487812 */ /* 0x000fe400078ec0ff */
[----:B----4-:R-:W-:Y:S02]  /*10db0*/  ISETP.NE.AND P5, PT, R3, RZ, PT ;  /* 0x000000ff0300720c */ /* 0x010fe40003fa5270 */
        /* <DEDUP_REMOVED lines=23> */
[----:B------:R-:W-:Y:S01]  /*10f30*/  SHF.R.S32.HI R81, RZ, 0x1f, R82 ;  /* 0x0000001fff517819 */ /* 0x000fe20000011452 */
[----:B0-----:R-:W-:Y:S06]  /*10f40*/  @P5 BRA `(.L_x_4572) ;  /* 0x0000000000bc5947 */ /* 0x001fec0003800000 */
[----:B------:R-:W2:Y:S01]  /*10f50*/  LDL R7, [R1+0x74] ;  /* 0x0000740001077983 */ /* 0x000ea20000100800 */
[----:B------:R-:W0:Y:S01]  /*10f60*/  LDC R35, c[0x0][0xce8] ;  /* 0x00033a00ff237b82 */ /* 0x000e220000000800 */
[----:B------:R-:W-:Y:S01]  /*10f70*/  ULDC.64 UR4, c[0x0][0xc90] ;  /* 0x0003240000047ab9 */ /* 0x000fe20000000a00 */
[----:B------:R-:W-:Y:S02]  /*10f80*/  IMAD.MOV.U32 R6, RZ, RZ, R24 ;  /* 0x000000ffff067224 */ /* 0x000fe400078e0018 */
[----:B------:R-:W-:Y:S02]  /*10f90*/  IMAD R8, R81, UR4, RZ ;  /* 0x0000000451087c24 */ /* 0x000fe4000f8e02ff */
[----:B------:R-:W-:Y:S02]  /*10fa0*/  IMAD R30, R84, 0x40, R194 ;  /* 0x00000040541e7824 */ /* 0x000fe400078e02c2 */
[----:B------:R-:W-:Y:S01]  /*10fb0*/  IMAD R15, R82, UR5, R8 ;  /* 0x00000005520f7c24 */ /* 0x000fe2000f8e0208 */
[----:B0-----:R-:W-:-:S13]  /*10fc0*/  ISETP.NE.AND P0, PT, R35, 0x1, PT ;  /* 0x000000012300780c */ /* 0x001fda0003f05270 */
[----:B------:R-:W0:Y:S08]  /*10fd0*/  @P0 LDC R9, c[0x0][0xcec] ;  /* 0x00033b00ff090b82 */ /* 0x000e300000000800 */
[----:B------:R-:W3:Y:S01]  /*10fe0*/  @P0 LDC R31, c[0x0][0xcf0] ;  /* 0x00033c00ff1f0b82 */ /* 0x000ee20000000800 */
[----:B--2---:R-:W-:Y:S02]  /*10ff0*/  IMAD R20, R84, 0x40, R7 ;  /* 0x0000004054147824 */ /* 0x004fe400078e0207 */
[----:B------:R-:W-:-:S02]  /*11000*/  IMAD.MOV.U32 R7, RZ, RZ, R21 ;  /* 0x000000ffff077224 */ /* 0x000fc400078e0015 */
[----:B0-----:R-:W-:-:S04]  /*11010*/  @P0 IMAD.HI.U32 R8, R20, R9, RZ ;  /* 0x0000000914080227 */ /* 0x001fc800078e00ff */
[----:B------:R-:W-:Y:S01]  /*11020*/  IMAD.MOV.U32 R9, RZ, RZ, R20 ;  /* 0x000000ffff097224 */ /* 0x000fe200078e0014 */
[----:B---3--:R-:W-:Y:S01]  /*11030*/  @P0 SHF.R.U32.HI R9, RZ, R31, R8 ;  /* 0x0000001fff090219 */ /* 0x008fe20000011608 */
[----:B------:R-:W-:Y:S01]  /*11040*/  IMAD.WIDE.U32 R6, R82, UR4, R6 ;  /* 0x0000000452067c25 */ /* 0x000fe2000f8e0006 */
[----:B------:R-:W-:Y:S02]  /*11050*/  ULDC.64 UR4, c[0x0][0xc98] ;  /* 0x0003260000047ab9 */ /* 0x000fe40000000a00 */
[----:B------:R-:W-:Y:S01]  /*11060*/  SHF.R.S32.HI R31, RZ, 0x1f, R9 ;  /* 0x0000001fff1f7819 */ /* 0x000fe20000011409 */
[----:B------:R-:W-:Y:S02]  /*11070*/  IMAD.IADD R7, R7, 0x1, R15 ;  /* 0x0000000107077824 */ /* 0x000fe400078e020f */
[----:B------:R-:W-:Y:S02]  /*11080*/  IMAD.MOV R14, RZ, RZ, -R9 ;  /* 0x000000ffff0e7224 */ /* 0x000fe400078e0a09 */
[----:B------:R-:W-:-:S02]  /*11090*/  IMAD R8, R80, UR4, RZ ;  /* 0x0000000450087c24 */ /* 0x000fc4000f8e02ff */
[----:B------:R-:W-:-:S04]  /*110a0*/  IMAD.WIDE.U32 R6, R3, UR4, R6 ;  /* 0x0000000403067c25 */ /* 0x000fc8000f8e0006 */
[----:B------:R-:W-:Y:S01]  /*110b0*/  IMAD R15, R35, R14, R20 ;  /* 0x0000000e230f7224 */ /* 0x000fe200078e0214 */
[----:B------:R-:W-:Y:S01]  /*110c0*/  IADD3 R6, P0, R9, R6, RZ ;  /* 0x0000000609067210 */ /* 0x000fe20007f1e0ff */
[----:B------:R-:W-:Y:S01]  /*110d0*/  IMAD R14, R3, UR5, R8 ;  /* 0x00000005030e7c24 */ /* 0x000fe2000f8e0208 */
[----:B------:R-:W-:Y:S01]  /*110e0*/  ULDC.64 UR4, c[0x0][0xc88] ;  /* 0x0003220000047ab9 */ /* 0x000fe20000000a00 */
[----:B------:R-:W-:Y:S01]  /*110f0*/  IMAD R35, R0, R35, RZ ;  /* 0x0000002300237224 */ /* 0x000fe200078e02ff */
[----:B------:R-:W-:Y:S02]  /*11100*/  SHF.R.S32.HI R8, RZ, 0x1f, R15 ;  /* 0x0000001fff087819 */ /* 0x000fe4000001140f */
[----:B------:R-:W-:Y:S01]  /*11110*/  IADD3.X R7, R31, R7, R14, P0, !PT ;  /* 0x000000071f077210 */ /* 0x000fe200007fe40e */
[----:B------:R-:W-:Y:S02]  /*11120*/  IMAD.MOV R14, RZ, RZ, -R224 ;  /* 0x000000ffff0e7224 */ /* 0x000fe400078e0ae0 */
[----:B------:R-:W-:-:S02]  /*11130*/  IMAD R8, R8, UR4, RZ ;  /* 0x0000000408087c24 */ /* 0x000fc4000f8e02ff */
[----:B------:R-:W-:-:S04]  /*11140*/  IMAD.WIDE.U32 R6, R15, UR4, R6 ;  /* 0x000000040f067c25 */ /* 0x000fc8000f8e0006 */
[----:B------:R-:W-:Y:S01]  /*11150*/  IMAD R15, R15, UR5, R8 ;  /* 0x000000050f0f7c24 */ /* 0x000fe2000f8e0208 */
[----:B------:R-:W-:-:S03]  /*11160*/  ULDC.64 UR4, c[0x0][0xc50] ;  /* 0x0003140000047ab9 */ /* 0x000fc60000000a00 */
[----:B------:R-:W-:Y:S01]  /*11170*/  IMAD.IADD R7, R7, 0x1, R15 ;  /* 0x0000000107077824 */ /* 0x000fe200078e020f */
[----:B------:R-:W-:-:S04]  /*11180*/  LEA R15, P0, R6, UR4, 0x2 ;  /* 0x00000004060f7c11 */ /* 0x000fc8000f8010ff */
[----:B------:R-:W-:Y:S01]  /*11190*/  LEA.HI.X R20, R6, UR5, R7, 0x2, P0 ;  /* 0x0000000506147c11 */ /* 0x000fe200080f1407 */
[----:B------:R-:W-:Y:S01]  /*111a0*/  SHFL.IDX PT, R8, R15, 0x1, 0x1c1f ;  /* 0x003c1f000f087f89 */ /* 0x000fe200000e0000 */
[----:B------:R-:W-:Y:S01]  /*111b0*/  ISETP.NE.AND P0, PT, R223, R14, PT ;  /* 0x0000000edf00720c */ /* 0x000fe20003f05270 */
[C---:B------:R-:W-:Y:S02]  /*111c0*/  VIADD R14, R30.reuse, 0x8 ;  /* 0x000000081e0e7836 */ /* 0x040fe40000000000 */
[----:B------:R-:W-:Y:S01]  /*111d0*/  SHFL.IDX PT, R6, R15, RZ, 0x1c1f ;  /* 0x001c1fff0f067589 */ /* 0x000fe200000e0000 */
[-C--:B------:R-:W-:Y:S02]  /*111e0*/  ISETP.GE.OR P1, PT, R30, R35.reuse, P0 ;  /* 0x000000231e00720c */ /* 0x080fe40000726670 */
[----:B------:R-:W-:Y:S01]  /*111f0*/  ISETP.GE.OR P0, PT, R14, R35, P0 ;  /* 0x000000230e00720c */ /* 0x000fe20000706670 */
[----:B------:R-:W0:Y:S04]  /*11200*/  SHFL.IDX PT, R7, R20, RZ, 0x1c1f ;  /* 0x001c1fff14077589 */ /* 0x000e2800000e0000 */
[----:B------:R-:W2:Y:S06]  /*11210*/  SHFL.IDX PT, R9, R20, 0x1, 0x1c1f ;  /* 0x003c1f0014097f89 */ /* 0x000eac00000e0000 */
[----:B0-----:R0:W-:Y:S04]  /*11220*/  @!P1 ST.E desc[UR40][R6.64], R162 ;  /* 0x000000a206009985 */ /* 0x0011e8000c101928 */
[----:B--2---:R0:W-:Y:S02]  /*11230*/  @!P0 ST.E desc[UR40][R8.64], R161 ;  /* 0x000000a108008985 */ /* 0x0041e4000c101928 */
.L_x_4572:
[----:B------:R-:W2:Y:S01]  /*11240*/  LDC R87, c[0x0][0xce8] ;  /* 0x00033a00ff577b82 */ /* 0x000ea20000000800 */
[----:B------:R-:W-:Y:S01]  /*11250*/  ULDC.64 UR4, c[0x0][0xba0] ;  /* 0x0002e80000047ab9 */ /* 0x000fe20000000a00 */
[----:B0-----:R-:W5:Y:S01]  /*11260*/  LD.E.128 R4, desc[UR40][R4.64] ;  /* 0x0000002804047980 */ /* 0x001f62000c101d00 */
[----:B------:R-:W-:-:S03]  /*11270*/  IMAD R21, R21, UR4, RZ ;  /* 0x0000000415157c24 */ /* 0x000fc6000f8e02ff */
[----:B------:R-:W5:Y:S01]  /*11280*/  LD.E.128 R8, desc[UR40][R10.64] ;  /* 0x000000280a087980 */ /* 0x000f62000c101d00 */
[C---:B------:R-:W-:Y:S01]  /*11290*/  IMAD R83, R24.reuse, UR5, R21 ;  /* 0x0000000518537c24 */ /* 0x040fe2000f8e0215 */
[----:B------:R-:W0:Y:S01]  /*112a0*/  LDC R85, c[0x0][0xbc8] ;  /* 0x0002f200ff557b82 */ /* 0x000e220000000800 */
[----:B------:R-:W-:Y:S01]  /*112b0*/  IMAD.WIDE.U32 R20, R24, UR4, RZ ;  /* 0x0000000418147c25 */ /* 0x000fe2000f8e00ff */
[----:B------:R-:W-:Y:S01]  /*112c0*/  ULDC.64 UR4, c[0x0][0xbe8] ;  /* 0x0002fa0000047ab9 */ /* 0x000fe20000000a00 */
[----:B------:R-:W5:Y:S02]  /*112d0*/  LD.E.128 R12, desc[UR40][R12.64] ;  /* 0x000000280c0c7980 */ /* 0x000f64000c101d00 */
[----:B------:R-:W-:Y:S02]  /*112e0*/  IMAD.IADD R21, R21, 0x1, R83 ;  /* 0x0000000115157824 */ /* 0x000fe400078e0253 */
[----:B------:R-:W-:Y:S01]  /*112f0*/  IMAD R81, R81, UR4, RZ ;  /* 0x0000000451517c24 */ /* 0x000fe2000f8e02ff */
[----:B------:R-:W5:Y:S04]  /*11300*/  LD.E.128 R28, desc[UR40][R28.64] ;  /* 0x000000281c1c7980 */ /* 0x000f68000c101d00 */
[----:B------:R-:W5:Y:S01]  /*11310*/  LD.E.128 R32, desc[UR40][R32.64] ;  /* 0x0000002820207980 */ /* 0x000f62000c101d00 */
[----:B--2---:R-:W-:Y:S01]  /*11320*/  ISETP.NE.AND P1, PT, R87, 0x1, PT ;  /* 0x000000015700780c */ /* 0x004fe20003f25270 */
[----:B------:R-:W-:-:S02]  /*11330*/  IMAD R81, R82, UR5, R81 ;  /* 0x0000000552517c24 */ /* 0x000fc4000f8e0251 */
[----:B------:R-:W5:Y:S01]  /*11340*/  LD.E.128 R36, desc[UR40][R36.64] ;  /* 0x0000002824247980 */ /* 0x000f62000c101d00 */
[----:B------:R-:W-:Y:S01]  /*11350*/  IMAD.WIDE.U32 R20, R82, UR4, R20 ;  /* 0x0000000452147c25 */ /* 0x000fe2000f8e0014 */
[----:B------:R-:W-:Y:S01]  /*11360*/  SHF.R.S32.HI R82, RZ, 0x1f, R90 ;  /* 0x0000001fff527819 */ /* 0x000fe2000001145a */
[----:B------:R-:W-:Y:S01]  /*11370*/  ULDC.64 UR4, c[0x0][0xbf0] ;  /* 0x0002fc0000047ab9 */ /* 0x000fe20000000a00 */
[----:B------:R-:W5:Y:S02]  /*11380*/  LD.E.128 R40, desc[UR40][R40.64] ;  /* 0x0000002828287980 */ /* 0x000f64000c101d00 */
[----:B------:R-:W-:Y:S02]  /*11390*/  LEA.HI R82, R82, R90, RZ, 0x3 ;  /* 0x0000005a52527211 */ /* 0x000fe400078f18ff */
[----:B------:R-:W5:Y:S02]  /*113a0*/  LD.E.128 R44, desc[UR40][R44.64] ;  /* 0x000000282c2c7980 */ /* 0x000f64000c101d00 */
[----:B------:R-:W2:Y:S01]  /*113b0*/  @P1 LDC R83, c[0x0][0xcec] ;  /* 0x00033b00ff531b82 */ /* 0x000ea20000000800 */
[----:B------:R-:W-:Y:S01]  /*113c0*/  LOP3.LUT R82, R82, 0xfffffff8, RZ, 0xc0, !PT ;  /* 0xfffffff852527812 */ /* 0x000fe200078ec0ff */
[----:B------:R-:W5:Y:S04]  /*113d0*/  LD.E.128 R48, desc[UR40][R48.64] ;  /* 0x0000002830307980 */ /* 0x000f68000c101d00 */
[----:B------:R-:W5:Y:S02]  /*113e0*/  LD.E.128 R52, desc[UR40][R52.64] ;  /* 0x0000002834347980 */ /* 0x000f64000c101d00 */
[----:B------:R-:W3:Y:S01]  /*113f0*/  @P1 LDC R89, c[0x0][0xcf0] ;  /* 0x00033c00ff591b82 */ /* 0x000ee20000000800 */
[----:B------:R-:W-:Y:S01]  /*11400*/  IMAD.IADD R82, R90, 0x1, -R82 ;  /* 0x000000015a527824 */ /* 0x000fe200078e0a52 */
[----:B------:R-:W5:Y:S03]  /*11410*/  LD.E.128 R56, desc[UR40][R56.64] ;  /* 0x0000002838387980 */ /* 0x000f66000c101d00 */
[----:B------:R-:W-:Y:S01]  /*11420*/  IMAD R24, R82, 0x20, R98 ;  /* 0x0000002052187824 */ /* 0x000fe200078e0262 */
[----:B------:R-:W5:Y:S01]  /*11430*/  LD.E.128 R60, desc[UR40][R60.64] ;  /* 0x000000283c3c7980 */ /* 0x000f62000c101d00 */
[----:B------:R-:W-:-:S02]  /*11440*/  VIADD R101, R192, 0x40 ;  /* 0x00000040c0657836 */ /* 0x000fc40000000000 */
[----:B------:R-:W-:Y:S01]  /*11450*/  IMAD R82, R84, 0x40, R24 ;  /* 0x0000004054527824 */ /* 0x000fe200078e0218 */
[----:B------:R-:W5:Y:S01]  /*11460*/  LD.E.128 R64, desc[UR40][R64.64] ;  /* 0x0000002840407980 */ /* 0x000f62000c101d00 */
[----:B------:R-:W-:Y:S01]  /*11470*/  IMAD.IADD R21, R21, 0x1, R81 ;  /* 0x0000000115157824 */ /* 0x000fe200078e0251 */
[----:B0-----:R-:W-:Y:S01]  /*11480*/  ISETP.GE.AND P0, PT, R101, R85, PT ;  /* 0x000000556500720c */ /* 0x001fe20003f06270 */
[----:B------:R-:W-:Y:S01]  /*11490*/  IMAD R80, R80, UR4, RZ ;  /* 0x0000000450507c24 */ /* 0x000fe2000f8e02ff */
[----:B------:R-:W5:Y:S01]  /*114a0*/  LD.E.128 R68, desc[UR40][R68.64] ;  /* 0x0000002844447980 */ /* 0x000f62000c101d00 */
[----:B------:R-:W-:Y:S02]  /*114b0*/  VIADD R99, R192, 0x80 ;  /* 0x00000080c0637836 */ /* 0x000fe40000000000 */
[----:B--2---:R-:W-:Y:S01]  /*114c0*/  @P1 IMAD.HI.U32 R24, R82, R83, RZ ;  /* 0x0000005352181227 */ /* 0x004fe200078e00ff */
[----:B------:R-:W5:Y:S03]  /*114d0*/  LD.E.128 R72, desc[UR40][R72.64] ;  /* 0x0000002848487980 */ /* 0x000f66000c101d00 */
[C---:B------:R-:W-:Y:S01]  /*114e0*/  IMAD R81, R3.reuse, UR5, R80 ;  /* 0x0000000503517c24 */ /* 0x040fe2000f8e0250 */
[----:B------:R-:W-:Y:S01]  /*114f0*/  SEL R80, RZ, 0xffffffff, P0 ;  /* 0xffffffffff507807 */ /* 0x000fe20000000000 */
[----:B------:R-:W-:Y:S01]  /*11500*/  IMAD.WIDE.U32 R20, R3, UR4, R20 ;  /* 0x0000000403147c25 */ /* 0x000fe2000f8e0014 */
[----:B------:R-:W-:Y:S01]  /*11510*/  ISETP.GE.AND P0, PT, R99, R85, PT ;  /* 0x000000556300720c */ /* 0x000fe20003f06270 */
[----:B------:R-:W-:Y:S01]  /*11520*/  ULDC.64 UR4, c[0x0][0xbe0] ;  /* 0x0002f80000047ab9 */ /* 0x000fe20000000a00 */
[----:B------:R-:W5:Y:S01]  /*11530*/  LD.E.128 R76, desc[UR40][R76.64] ;  /* 0x000000284c4c7980 */ /* 0x000f62000c101d00 */
[----:B------:R-:W-:Y:S01]  /*11540*/  IMAD.MOV.U32 R3, RZ, RZ, R82 ;  /* 0x000000ffff037224 */ /* 0x000fe200078e0052 */
[----:B---3--:R-:W-:Y:S01]  /*11550*/  @P1 SHF.R.U32.HI R3, RZ, R89, R24 ;  /* 0x00000059ff031219 */ /* 0x008fe20000011618 */
[C---:B------:R-:W-:Y:S01]  /*11560*/  VIADD R97, R192.reuse, 0xc0 ;  /* 0x000000c0c0617836 */ /* 0x040fe20000000000 */
[-C--:B------:R-:W-:Y:S01]  /*11570*/  ISETP.GE.AND P1, PT, R192, R85.reuse, PT ;  /* 0x00000055c000720c */ /* 0x080fe20003f26270 */
[----:B------:R-:W-:Y:S01]  /*11580*/  IMAD.SHL.U32 R83, R80, 0x2, RZ ;  /* 0x0000000250537824 */ /* 0x000fe200078e00ff */
[----:B------:R-:W-:Y:S01]  /*11590*/  SEL R80, RZ, 0xffffffff, P0 ;  /* 0xffffffffff507807 */ /* 0x000fe20000000000 */
[----:B------:R-:W-:Y:S01]  /*115a0*/  IMAD.IADD R21, R21, 0x1, R81 ;  /* 0x0000000115157824 */ /* 0x000fe200078e0251 */
[----:B------:R-:W-:Y:S01]  /*115b0*/  SEL R24, RZ, 0x1, P1 ;  /* 0x00000001ff187807 */ /* 0x000fe20000800000 */
[C---:B------:R-:W-:Y:S01]  /*115c0*/  VIADD R95, R192.reuse, 0x100 ;  /* 0x00000100c05f7836 */ /* 0x040fe20000000000 */
[----:B------:R-:W-:Y:S01]  /*115d0*/  ISETP.GE.AND P0, PT, R97, R85, PT ;  /* 0x000000556100720c */ /* 0x000fe20003f06270 */
[----:B------:R-:W-:Y:S01]  /*115e0*/  VIADD R93, R192, 0x140 ;  /* 0x00000140c05d7836 */ /* 0x000fe20000000000 */
[----:B------:R-:W-:Y:S01]  /*115f0*/  IADD3 R81, -R3, RZ, RZ ;  /* 0x000000ff03517210 */ /* 0x000fe20007ffe1ff */
[----:B------:R-:W-:Y:S01]  /*11600*/  @!PT LDS RZ, [RZ] ;  /* 0x00000000fffff984 */ /* 0x000fe20000000800 */
[----:B------:R-:W-:Y:S01]  /*11610*/  @!PT LDS RZ, [RZ] ;  /* 0x00000000fffff984 */ /* 0x000fe20000000800 */
[----:B------:R-:W-:Y:S01]  /*11620*/  @!PT LDS RZ, [RZ] ;  /* 0x00000000fffff984 */ /* 0x000fe20000000800 */
[----:B------:R-:W-:Y:S01]  /*11630*/  @!PT LDS RZ, [RZ] ;  /* 0x00000000fffff984 */ /* 0x000fe20000000800 */
[----:B------:R0:W-:Y:S06]  /*11640*/  MEMBAR.ALL.CTA ;  /* 0x0000000000007992 */ /* 0x0001ec0000008000 */
[----:B0-----:R-:W0:Y:S01]  /*11650*/  FENCE.VIEW.ASYNC.S ;  /* 0x00000000000073c6 */ /* 0x001e220000000000 */
[----:B------:R-:W-:Y:S01]  /*11660*/  LOP3.LUT R24, R83, 0x2, R24, 0xe2, !PT ;  /* 0x0000000253187812 */ /* 0x000fe200078ee218 */
[----:B------:R-:W-:Y:S01]  /*11670*/  IMAD.SHL.U32 R83, R80, 0x4, RZ ;  /* 0x0000000450537824 */ /* 0x000fe200078e00ff */
[----:B------:R-:W-:Y:S01]  /*11680*/  SEL R80, RZ, 0xffffffff, P0 ;  /* 0xffffffffff507807 */ /* 0x000fe20000000000 */
[----:B------:R-:W-:Y:S01]  /*11690*/  IMAD R81, R87, R81, R82 ;  /* 0x0000005157517224 */ /* 0x000fe200078e0252 */
[-C--:B------:R-:W-:Y:S01]  /*116a0*/  ISETP.GE.AND P0, PT, R95, R85.reuse, PT ;  /* 0x000000555f00720c */ /* 0x080fe20003f06270 */
[----:B------:R-:W-:Y:S01]  /*116b0*/  IMAD.WIDE.U32 R20, R3, UR4, R20 ;  /* 0x0000000403147c25 */ /* 0x000fe2000f8e0014 */
[----:B------:R-:W-:Y:S01]  /*116c0*/  SHF.R.S32.HI R82, RZ, 0x1f, R3 ;  /* 0x0000001fff527819 */ /* 0x000fe20000011403 */
[----:B------:R-:W-:Y:S01]  /*116d0*/  BSSY B1, `(.L_x_4573) ;  /* 0x0000055000017945 */ /* 0x000fe20003800000 */
        /* <DEDUP_REMOVED lines=8> */
[----:B------:R-:W-:Y:S01]  /*11760*/  SHF.R.S32.HI R80, RZ, 0x1f, R81 ;  /* 0x0000001fff507819 */ /* 0x000fe20000011451 */
[----:B------:R-:W-:Y:S01]  /*11770*/  IMAD R83, R3, UR5, R82 ;  /* 0x0000000503537c24 */ /* 0x000fe2000f8e0252 */
[----:B------:R-:W-:Y:S01]  /*11780*/  ULDC.64 UR4, c[0x0][0xbd8] ;  /* 0x0002f60000047ab9 */ /* 0x000fe20000000a00 */
[----:B------:R-:W-:Y:S01]  /*11790*/  SEL R3, RZ, 0xffffffff, P0 ;  /* 0xffffffffff037807 */ /* 0x000fe20000000000 */
[----:B------:R-:W-:Y:S01]  /*117a0*/  IMAD R87, R84, 0x40, R98 ;  /* 0x0000004054577824 */ /* 0x000fe200078e0262 */
[----:B------:R-:W-:Y:S01]  /*117b0*/  LOP3.LUT R24, R89, 0x10, R24, 0xe2, !PT ;  /* 0x0000001059187812 */ /* 0x000fe200078ee218 */
[----:B------:R-:W-:-:S02]  /*117c0*/  IMAD.IADD R21, R21, 0x1, R83 ;  /* 0x0000000115157824 */ /* 0x000fc400078e0253 */
[----:B------:R-:W-:Y:S01]  /*117d0*/  IMAD R80, R80, UR4, RZ ;  /* 0x0000000450507c24 */ /* 0x000fe2000f8e02ff */
[----:B------:R-:W-:Y:S01]  /*117e0*/  ISETP.GE.AND P1, PT, R87, R88, PT ;  /* 0x000000585700720c */ /* 0x000fe20003f26270 */
[----:B------:R-:W-:Y:S02]  /*117f0*/  VIADD R91, R192, 0x180 ;  /* 0x00000180c05b7836 */ /* 0x000fe40000000000 */
[C---:B------:R-:W-:Y:S02]  /*11800*/  IMAD R83, R81.reuse, UR5, R80 ;  /* 0x0000000551537c24 */ /* 0x040fe4000f8e0250 */
[----:B------:R-:W-:Y:S01]  /*11810*/  IMAD.WIDE.U32 R20, R81, UR4, R20 ;  /* 0x0000000451147c25 */ /* 0x000fe2000f8e0014 */
[----:B------:R-:W-:Y:S01]  /*11820*/  ULDC.64 UR4, c[0x0][0xb80] ;  /* 0x0002e00000047ab9 */ /* 0x000fe20000000a00 */
[----:B------:R-:W-:Y:S02]  /*11830*/  ISETP.GE.AND P0, PT, R91, R85, PT ;  /* 0x000000555b00720c */ /* 0x000fe40003f06270 */
[----:B------:R-:W-:Y:S01]  /*11840*/  IMAD.SHL.U32 R3, R3, 0x20, RZ ;  /* 0x0000002003037824 */ /* 0x000fe200078e00ff */
[----:B------:R-:W-:Y:S01]  /*11850*/  LEA R84, P2, R20, UR4, 0x1 ;  /* 0x0000000414547c11 */ /* 0x000fe2000f8408ff */
[----:B------:R-:W-:-:S02]  /*11860*/  VIADD R90, R192, 0x1c0 ;  /* 0x000001c0c05a7836 */ /* 0x000fc40000000000 */
[----:B------:R-:W-:Y:S01]  /*11870*/  IMAD.IADD R21, R21, 0x1, R83 ;  /* 0x0000000115157824 */ /* 0x000fe200078e0253 */
[----:B------:R-:W-:Y:S01]  /*11880*/  LOP3.LUT R24, R3, 0x20, R24, 0xe2, !PT ;  /* 0x0000002003187812 */ /* 0x000fe200078ee218 */
[----:B------:R-:W-:Y:S01]  /*11890*/  VIADD R0, R2, 0x38820 ;  /* 0x0003882002007836 */ /* 0x000fe20000000000 */
[----:B------:R-:W-:Y:S01]  /*118a0*/  SEL R3, RZ, 0x40, P0 ;  /* 0x00000040ff037807 */ /* 0x000fe20000000000 */
[----:B------:R-:W-:Y:S01]  /*118b0*/  VIADD R89, R192, 0x1c0 ;  /* 0x000001c0c0597836 */ /* 0x000fe20000000000 */
[----:B------:R-:W-:Y:S01]  /*118c0*/  ISETP.GE.AND P0, PT, R90, R85, PT ;  /* 0x000000555a00720c */ /* 0x000fe20003f06270 */
[----:B------:R-:W-:Y:S01]  /*118d0*/  VIADD R92, R192, 0x180 ;  /* 0x00000180c05c7836 */ /* 0x000fe20000000000 */
[----:B------:R-:W-:Y:S01]  /*118e0*/  LEA.HI.X R86, R20, UR5, R21, 0x1, P2 ;  /* 0x0000000514567c11 */ /* 0x000fe200090f0c15 */
[C---:B------:R-:W-:Y:S01]  /*118f0*/  VIADD R94, R192.reuse, 0x140 ;  /* 0x00000140c05e7836 */ /* 0x040fe20000000000 */
[----:B------:R-:W-:Y:S01]  /*11900*/  PRMT R0, RZ, 0x654, R0 ;  /* 0x00000654ff007816 */ /* 0x000fe20000000000 */
[----:B------:R-:W-:Y:S01]  /*11910*/  VIADD R96, R192, 0x100 ;  /* 0x00000100c0607836 */ /* 0x000fe20000000000 */
[----:B------:R-:W-:Y:S01]  /*11920*/  LOP3.LUT R3, R24, R3, RZ, 0xfc, !PT ;  /* 0x0000000318037212 */ /* 0x000fe200078efcff */
[C---:B------:R-:W-:Y:S01]  /*11930*/  VIADD R98, R192.reuse, 0xc0 ;  /* 0x000000c0c0627836 */ /* 0x040fe20000000000 */
[----:B------:R-:W-:Y:S01]  /*11940*/  SEL R24, RZ, 0x80, P0 ;  /* 0x00000080ff187807 */ /* 0x000fe20000000000 */
[C---:B------:R-:W-:Y:S01]  /*11950*/  VIADD R100, R192.reuse, 0x80 ;  /* 0x00000080c0647836 */ /* 0x040fe20000000000 */
[----:B0-----:R0:W-:Y:S01]  /*11960*/  SYNCS.ARRIVE.TRANS64.RED.A1T0 RZ, [R0+URZ], RZ ;  /* 0x000000ff00ff79a7 */ /* 0x0011e2000810043f */
[----:B------:R-:W-:Y:S01]  /*11970*/  VIADD R102, R192, 0x40 ;  /* 0x00000040c0667836 */ /* 0x000fe20000000000 */
[----:B------:R0:W2:Y:S01]  /*11980*/  SHFL.IDX PT, R20, R84, RZ, 0x181f ;  /* 0x00181fff54147589 */ /* 0x0000a200000e0000 */
[----:B------:R-:W-:-:S02]  /*11990*/  LOP3.LUT R24, R3, R24, RZ, 0xfc, !PT ;  /* 0x0000001803187212 */ /* 0x000fc400078efcff */
[----:B------:R-:W-:Y:S01]  /*119a0*/  SHF.R.S32.HI R89, RZ, 0x1f, R89 ;  /* 0x0000001fff597819 */ /* 0x000fe20000011459 */
[----:B------:R0:W3:Y:S01]  /*119b0*/  SHFL.IDX PT, R21, R86, RZ, 0x181f ;  /* 0x00181fff56157589 */ /* 0x0000e200000e0000 */
[----:B------:R-:W-:Y:S02]  /*119c0*/  SHF.R.S32.HI R92, RZ, 0x1f, R92 ;  /* 0x0000001fff5c7819 */ /* 0x000fe4000001145c */
[----:B------:R-:W-:Y:S02]  /*119d0*/  SHF.R.S32.HI R94, RZ, 0x1f, R94 ;  /* 0x0000001fff5e7819 */ /* 0x000fe4000001145e */
[----:B------:R-:W-:Y:S02]  /*119e0*/  SHF.R.S32.HI R96, RZ, 0x1f, R96 ;  /* 0x0000001fff607819 */ /* 0x000fe40000011460 */
[----:B------:R-:W-:Y:S02]  /*119f0*/  SHF.R.S32.HI R98, RZ, 0x1f, R98 ;  /* 0x0000001fff627819 */ /* 0x000fe40000011462 */
[----:B------:R-:W-:-:S02]  /*11a00*/  SHF.R.S32.HI R100, RZ, 0x1f, R100 ;  /* 0x0000001fff647819 */ /* 0x000fc40000011464 */
        /* <DEDUP_REMOVED lines=33> */
.L_x_4574:
[----:B------:R-:W-:Y:S05]  /*11c20*/  BSYNC B1 ;  /* 0x0000000000017941 */ /* 0x000fea0003800000 */
.L_x_4573:
        /* <DEDUP_REMOVED lines=38> */
.L_x_4570:
        /* <DEDUP_REMOVED lines=26> */
.L_x_4576:
        /* <DEDUP_REMOVED lines=50> */
.L_x_4578:
[----:B------:R-:W-:Y:S05]  /*12350*/  BSYNC B1 ;  /* 0x0000000000017941 */ /* 0x000fea0003800000 */
.L_x_4577:
        /* <DEDUP_REMOVED lines=11> */
[----:B------:R-:W-:Y:S01]  /*12410*/  LOP3.LUT R8, R8, 0xfffffff8, RZ, 0xc0, !PT ;  /* 0xfffffff808087812 */ /* 0x000fe200078ec0ff */
[----:B------:R-:W-:Y:S01]  /*12420*/  ULDC.64 UR4, c[0x0][0xbe8] ;  /* 0x0002fa0000047ab9 */ /* 0x000fe20000000a00 */
[----:B------:R-:W0:Y:S01]  /*12430*/  @P0 LDC R7, c[0x0][0xcec] ;  /* 0x00033b00ff070b82 */ /* 0x000e220000000800 */
[----:B------:R-:W-:Y:S01]  /*12440*/  IMAD.IADD R5, R5, 0x1, R3 ;  /* 0x0000000105057824 */ /* 0x000fe200078e0203 */
[----:B------:R-:W-:Y:S01]  /*12450*/  SHF.R.S32.HI R12, RZ, 0x3, R12 ;  /* 0x00000003ff0c7819 */ /* 0x000fe2000001140c */
[----:B------:R-:W-:Y:S01]  /*12460*/  IMAD R3, R13, UR4, RZ ;  /* 0x000000040d037c24 */ /* 0x000fe2000f8e02ff */
[C---:B------:R-:W-:Y:S01]  /*12470*/  IADD3 R30, R192.reuse, 0x1c0, RZ ;  /* 0x000001c0c01e7810 */ /* 0x040fe20007ffe0ff */
[----:B------:R-:W-:-:S02]  /*12480*/  VIADD R43, R192, 0x40 ;  /* 0x00000040c02b7836 */ /* 0x000fc40000000000 */
[----:B------:R-:W-:Y:S01]  /*12490*/  IMAD.IADD R8, R24, 0x1, -R8 ;  /* 0x0000000118087824 */ /* 0x000fe200078e0a08 */
[----:B------:R-:W3:Y:S01]  /*124a0*/  @P0 LDC R9, c[0x0][0xcf0] ;  /* 0x00033c00ff090b82 */ /* 0x000ee20000000800 */
[C---:B------:R-:W-:Y:S02]  /*124b0*/  IMAD R3, R28.reuse, UR5, R3 ;  /* 0x000000051c037c24 */ /* 0x040fe4000f8e0203 */
[----:B------:R-:W-:Y:S01]  /*124c0*/  IMAD.WIDE.U32 R4, R28, UR4, R4 ;  /* 0x000000041c047c25 */ /* 0x000fe2000f8e0004 */
[-C--:B--2---:R-:W-:Y:S01]  /*124d0*/  ISETP.GE.AND P1, PT, R43, R21.reuse, PT ;  /* 0x000000152b00720c */ /* 0x084fe20003f26270 */
[----:B------:R-:W-:Y:S01]  /*124e0*/  ULDC.64 UR4, c[0x0][0xbf0] ;  /* 0x0002fc0000047ab9 */ /* 0x000fe20000000a00 */
[----:B------:R-:W-:Y:S01]  /*124f0*/  ISETP.GE.AND P2, PT, R192, R21, PT ;  /* 0x00000015c000720c */ /* 0x000fe20003f46270 */
[----:B------:R-:W-:Y:S01]  /*12500*/  IMAD R6, R8, 0x20, R12 ;  /* 0x0000002008067824 */ /* 0x000fe200078e020c */
[----:B------:R-:W-:Y:S01]  /*12510*/  SEL R10, RZ, 0xffffffff, P1 ;  /* 0xffffffffff0a7807 */ /* 0x000fe20000800000 */
[----:B------:R-:W-:-:S02]  /*12520*/  IMAD.IADD R5, R5, 0x1, R3 ;  /* 0x0000000105057824 */ /* 0x000fc400078e0203 */
[----:B------:R-:W-:Y:S02]  /*12530*/  IMAD R3, R14, UR4, RZ ;  /* 0x000000040e037c24 */ /* 0x000fe4000f8e02ff */
[----:B------:R-:W-:Y:S02]  /*12540*/  IMAD R8, R20, 0x40, R6 ;  /* 0x0000004014087824 */ /* 0x000fe400078e0206 */
[----:B------:R-:W-:Y:S02]  /*12550*/  VIADD R41, R192, 0x80 ;  /* 0x00000080c0297836 */ /* 0x000fe40000000000 */
[C---:B------:R-:W-:Y:S02]  /*12560*/  IMAD R3, R15.reuse, UR5, R3 ;  /* 0x000000050f037c24 */ /* 0x040fe4000f8e0203 */
[----:B------:R-:W-:Y:S01]  /*12570*/  IMAD.WIDE.U32 R4, R15, UR4, R4 ;  /* 0x000000040f047c25 */ /* 0x000fe2000f8e0004 */
[----:B------:R-:W-:-:S03]  /*12580*/  ULDC.64 UR4, c[0x0][0xbe0] ;  /* 0x0002f80000047ab9 */ /* 0x000fc60000000a00 */
[----:B0-----:R-:W-:Y:S01]  /*12590*/  @P0 IMAD.HI.U32 R6, R8, R7, RZ ;  /* 0x0000000708060227 */ /* 0x001fe200078e00ff */
[----:B------:R-:W-:Y:S02]  /*125a0*/  SEL R7, RZ, 0x1, P2 ;  /* 0x00000001ff077807 */ /* 0x000fe40001000000 */
[----:B------:R-:W-:Y:S01]  /*125b0*/  ISETP.GE.AND P2, PT, R41, R21, PT ;  /* 0x000000152900720c */ /* 0x000fe20003f46270 */
[----:B------:R-:W-:Y:S02]  /*125c0*/  IMAD.SHL.U32 R10, R10, 0x2, RZ ;  /* 0x000000020a0a7824 */ /* 0x000fe400078e00ff */
[C---:B------:R-:W-:Y:S02]  /*125d0*/  VIADD R39, R192.reuse, 0xc0 ;  /* 0x000000c0c0277836 */ /* 0x040fe40000000000 */
[----:B------:R-:W-:Y:S02]  /*125e0*/  IMAD.IADD R5, R5, 0x1, R3 ;  /* 0x0000000105057824 */ /* 0x000fe400078e0203 */
[----:B------:R-:W-:Y:S01]  /*125f0*/  IMAD.MOV.U32 R3, RZ, RZ, R8 ;  /* 0x000000ffff037224 */ /* 0x000fe200078e0008 */
[----:B---3--:R-:W-:Y:S01]  /*12600*/  @P0 SHF.R.U32.HI R3, RZ, R9, R6 ;  /* 0x00000009ff030219 */ /* 0x008fe20000011606 */
[----:B------:R-:W-:Y:S01]  /*12610*/  VIADD R37, R192, 0x100 ;  /* 0x00000100c0257836 */ /* 0x000fe20000000000 */
[----:B------:R-:W-:Y:S01]  /*12620*/  LOP3.LUT R9, R10, 0x2, R7, 0xe2, !PT ;  /* 0x000000020a097812 */ /* 0x000fe200078ee207 */
[----:B------:R-:W-:Y:S01]  /*12630*/  IMAD R31, R0, R29, RZ ;  /* 0x0000001d001f7224 */ /* 0x000fe200078e02ff */
[----:B------:R-:W-:Y:S01]  /*12640*/  ISETP.GE.AND P1, PT, R39, R21, PT ;  /* 0x000000152700720c */ /* 0x000fe20003f26270 */
[----:B------:R-:W-:Y:S01]  /*12650*/  IMAD.MOV R7, RZ, RZ, -R3 ;  /* 0x000000ffff077224 */ /* 0x000fe200078e0a03 */
[----:B------:R-:W-:Y:S01]  /*12660*/  SEL R10, RZ, 0xffffffff, P2 ;  /* 0xffffffffff0a7807 */ /* 0x000fe20001000000 */
[----:B------:R-:W-:Y:S01]  /*12670*/  IMAD.WIDE.U32 R4, R3, UR4, R4 ;  /* 0x0000000403047c25 */ /* 0x000fe2000f8e0004 */
[----:B------:R-:W-:-:S02]  /*12680*/  SHF.R.S32.HI R6, RZ, 0x1f, R3 ;  /* 0x0000001fff067819 */ /* 0x000fc40000011403 */
[----:B------:R-:W-:Y:S01]  /*12690*/  SEL R11, RZ, 0xffffffff, P1 ;  /* 0xffffffffff0b7807 */ /* 0x000fe20000800000 */
[----:B------:R-:W-:Y:S01]  /*126a0*/  IMAD.SHL.U32 R10, R10, 0x4, RZ ;  /* 0x000000040a0a7824 */ /* 0x000fe200078e00ff */
[-C--:B------:R-:W-:Y:S01]  /*126b0*/  ISETP.GE.AND P0, PT, R37, R21.reuse, PT ;  /* 0x000000152500720c */ /* 0x080fe20003f06270 */
[----:B------:R-:W-:Y:S01]  /*126c0*/  IMAD R6, R6, UR4, RZ ;  /* 0x0000000406067c24 */ /* 0x000fe2000f8e02ff */
[----:B------:R-:W-:Y:S01]  /*126d0*/  ISETP.GE.AND P2, PT, R30, R21, PT ;  /* 0x000000151e00720c */ /* 0x000fe20003f46270 */
        /* <DEDUP_REMOVED lines=11> */
[----:B------:R-:W-:-:S02]  /*12790*/  VIADD R33, R192, 0x180 ;  /* 0x00000180c0217836 */ /* 0x000fc40000000000 */
[----:B------:R-:W-:Y:S01]  /*127a0*/  IMAD R0, R0, UR4, RZ ;  /* 0x0000000400007c24 */ /* 0x000fe2000f8e02ff */
[----:B------:R-:W-:Y:S01]  /*127b0*/  LOP3.LUT R6, R6, 0x10, R3, 0xe2, !PT ;  /* 0x0000001006067812 */ /* 0x000fe200078ee203 */
[----:B------:R-:W-:Y:S01]  /*127c0*/  IMAD.IADD R5, R5, 0x1, R9 ;  /* 0x0000000105057824 */ /* 0x000fe200078e0209 */
[----:B------:R-:W-:Y:S01]  /*127d0*/  SEL R8, RZ, 0xffffffff, P0 ;  /* 0xffffffffff087807 */ /* 0x000fe20000000000 */
[----:B------:R-:W-:Y:S01]  /*127e0*/  IMAD R3, R7, UR5, R0 ;  /* 0x0000000507037c24 */ /* 0x000fe2000f8e0200 */
[----:B------:R-:W-:Y:S01]  /*127f0*/  ISETP.GE.AND P0, PT, R33, R21, PT ;  /* 0x000000152100720c */ /* 0x000fe20003f06270 */
[----:B------:R-:W-:Y:S02]  /*12800*/  IMAD R0, R20, 0x40, R12 ;  /* 0x0000004014007824 */ /* 0x000fe400078e020c */
[----:B------:R-:W-:Y:S01]  /*12810*/  IMAD.WIDE.U32 R4, R7, UR4, R4 ;  /* 0x0000000407047c25 */ /* 0x000fe2000f8e0004 */
[----:B------:R-:W-:Y:S01]  /*12820*/  SEL R7, RZ, 0x40, P0 ;  /* 0x00000040ff077807 */ /* 0x000fe20000000000 */
[----:B------:R-:W-:Y:S01]  /*12830*/  ULDC.64 UR4, c[0x0][0xb80] ;  /* 0x0002e00000047ab9 */ /* 0x000fe20000000a00 */
[----:B------:R-:W-:Y:S01]  /*12840*/  ISETP.GE.AND P0, PT, R0, R31, PT ;  /* 0x0000001f0000720c */ /* 0x000fe20003f06270 */
[----:B------:R-:W-:Y:S01]  /*12850*/  IMAD.SHL.U32 R9, R8, 0x20, RZ ;  /* 0x0000002008097824 */ /* 0x000fe200078e00ff */
[----:B------:R-:W-:Y:S01]  /*12860*/  LEA R20, P1, R4, UR4, 0x1 ;  /* 0x0000000404147c11 */ /* 0x000fe2000f8208ff */
[----:B------:R-:W-:Y:S01]  /*12870*/  IMAD.IADD R3, R5, 0x1, R3 ;  /* 0x0000000105037824 */ /* 0x000fe200078e0203 */
[----:B------:R-:W-:Y:S01]  /*12880*/  SEL R5, RZ, 0x80, P2 ;  /* 0x00000080ff057807 */ /* 0x000fe20001000000 */
[C---:B------:R-:W-:Y:S01]  /*12890*/  VIADD R32, R192.reuse, 0x1c0 ;  /* 0x000001c0c0207836 */ /* 0x040fe20000000000 */
[----:B------:R-:W-:Y:S01]  /*128a0*/  LOP3.LUT R6, R9, 0x20, R6, 0xe2, !PT ;  /* 0x0000002009067812 */ /* 0x000fe200078ee206 */
[----:B------:R-:W-:Y:S01]  /*128b0*/  VIADD R34, R192, 0x180 ;  /* 0x00000180c0227836 */ /* 0x000fe20000000000 */
[----:B------:R-:W-:Y:S01]  /*128c0*/  LEA.HI.X R3, R4, UR5, R3, 0x1, P1 ;  /* 0x0000000504037c11 */ /* 0x000fe200088f0c03 */
[----:B------:R-:W-:Y:S01]  /*128d0*/  VIADD R36, R192, 0x140 ;  /* 0x00000140c0247836 */ /* 0x000fe20000000000 */
[----:B------:R-:W-:Y:S01]  /*128e0*/  LOP3.LUT R24, R6, R7, RZ, 0xfc, !PT ;  /* 0x0000000706187212 */ /* 0x000fe200078efcff */
[C---:B------:R-:W-:Y:S01]  /*128f0*/  VIADD R38, R192.reuse, 0x100 ;  /* 0x00000100c0267836 */ /* 0x040fe20000000000 */
[----:B------:R0:W2:Y:S01]  /*12900*/  SHFL.IDX PT, R6, R20, RZ, 0x181f ;  /* 0x00181fff14067589 */ /* 0x0000a200000e0000 */
[----:B------:R-:W-:Y:S01]  /*12910*/  VIADD R40, R192, 0xc0 ;  /* 0x000000c0c0287836 */ /* 0x000fe20000000000 */
[----:B------:R-:W-:Y:S01]  /*12920*/  LOP3.LUT R28, R24, R5, RZ, 0xfc, !PT ;  /* 0x00000005181c7212 */ /* 0x000fe200078efcff */
[C---:B------:R-:W-:Y:S01]  /*12930*/  VIADD R42, R192.reuse, 0x80 ;  /* 0x00000080c02a7836 */ /* 0x040fe20000000000 */
[----:B------:R0:W3:Y:S01]  /*12940*/  SHFL.IDX PT, R7, R3, RZ, 0x181f ;  /* 0x00181fff03077589 */ /* 0x0000e200000e0000 */
[----:B------:R-:W-:Y:S01]  /*12950*/  VIADD R44, R192, 0x40 ;  /* 0x00000040c02c7836 */ /* 0x000fe20000000000 */
        /* <DEDUP_REMOVED lines=39> */
.L_x_4580:
[----:B------:R-:W-:Y:S05]  /*12bd0*/  BSYNC B1 ;  /* 0x0000000000017941 */ /* 0x000fea0003800000 */
.L_x_4579:
        /* <DEDUP_REMOVED lines=36> */
.L_x_4575:
[----:B------:R-:W-:Y:S05]  /*12e20*/  BSYNC B0 ;  /* 0x0000000000007941 */ /* 0x000fea0003800000 */
.L_x_4569:
[----:B------:R-:W-:Y:S02]  /*12e30*/  ULDC UR4, c[0x0][0xd3c] ;  /* 0x00034f0000047ab9 */ /* 0x000fe40000000800 */
[----:B------:R-:W-:-:S13]  /*12e40*/  ISETP.GE.AND P0, PT, R27, UR4, PT ;  /* 0x000000041b007c0c */ /* 0x000fda000bf06270 */
[----:B------:R-:W-:Y:S05]  /*12e50*/  @!P0 BRA `(.L_x_4581) ;  /* 0xfffffee400dc8947 */ /* 0x000fea000383ffff */
[----:B------:R-:W-:Y:S05]  /*12e60*/  BRA `(.L_x_4460) ;  /* 0x0000007c00e87947 */ /* 0x000fea0003800000 */
.L_x_4458:
        /* <DEDUP_REMOVED lines=16> */
.L_x_4582:
        /* <DEDUP_REMOVED lines=41> */
.L_x_4588:
        /* <DEDUP_REMOVED lines=12> */
.L_x_4587:
[----:B------:R-:W-:Y:S05]  /*132c0*/  BSYNC B0 ;  /* 0x0000000000007941 */ /* 0x000fea0003800000 */
.L_x_4586:
        /* <DEDUP_REMOVED lines=21> */
.L_x_4584:
        /* <DEDUP_REMOVED lines=15> */
.L_x_4589:
[----:B---3--:R-:W-:Y:S01]  /*13510*/  IMAD R16, R16, UR5, R9 ;  /* 0x0000000510107c24 */ /* 0x008fe2000f8e0209 */
[----:B0-----:R-:W-:Y:S01]  /*13520*/  IABS R2, R4 ;  /* 0x0000000400027213 */ /* 0x001fe20000000000 */
[----:B-12---:R-:W-:Y:S02]  /*13530*/  IMAD.MOV R7, RZ, RZ, -R3 ;  /* 0x000000ffff077224 */ /* 0x006fe400078e0a03 */
[----:B------:R-:W-:Y:S01]  /*13540*/  VIADD R19, R19, UR4 ;  /* 0x0000000413137c36 */ /* 0x000fe20008000000 */
[----:B------:R-:W-:Y:S01]  /*13550*/  IADD3 R9, -R16, UR6, RZ ;  /* 0x0000000610097c10 */ /* 0x000fe2000fffe1ff */
[----:B------:R-:W-:Y:S02]  /*13560*/  IMAD.MOV R8, RZ, RZ, -R2 ;  /* 0x000000ffff087224 */ /* 0x000fe400078e0a02 */
[----:B------:R-:W-:Y:S01]  /*13570*/  IMAD R7, R7, R10, RZ ;  /* 0x0000000a07077224 */ /* 0x000fe200078e02ff */
        /* <DEDUP_REMOVED lines=21> */
.L_x_4585:
[----:B------:R-:W-:Y:S02]  /*136d0*/  IMAD.MOV.U32 R17, RZ, RZ, RZ ;  /* 0x000000ffff117224 */ /* 0x000fe400078e00ff */
[----:B------:R-:W-:Y:S02]  /*136e0*/  IMAD.U32 R16, RZ, RZ, UR6 ;  /* 0x00000006ff107e24 */ /* 0x000fe4000f8e00ff */
[----:B------:R-:W-:-:S07]  /*136f0*/  IMAD.MOV.U32 R18, RZ, RZ, RZ ;  /* 0x000000ffff127224 */ /* 0x000fce00078e00ff */
.L_x_4590:
[----:B------:R-:W-:-:S13]  /*13700*/  ISETP.NE.AND P0, PT, R5, RZ, PT ;  /* 0x000000ff0500720c */ /* 0x000fda0003f05270 */
[----:B------:R-:W0:Y:S01]  /*13710*/  @!P0 S2R R3, SR_CgaCtaId ;  /* 0x0000000000038919 */ /* 0x000e220000008800 */
[----:B------:R-:W-:-:S04]  /*13720*/  @!P0 MOV R2, 0x400 ;  /* 0x0000040000028802 */ /* 0x000fc80000000f00 */
[----:B0-----:R-:W-:-:S05]  /*13730*/  @!P0 LEA R2, R3, R2, 0x18 ;  /* 0x0000000203028211 */ /* 0x001fca00078ec0ff */
[----:B------:R1:W-:Y:S01]  /*13740*/  @!P0 STS.128 [R2+0x388d0], R16 ;  /* 0x0388d01002008388 */ /* 0x0003e20000000c00 */
[----:B------:R-:W-:Y:S06]  /*13750*/  BAR.ARV 0x5, 0x180 ;  /* 0x0146000000007b1d */ /* 0x000fec0000002000 */
.L_x_4583:
[----:B------:R2:W-:Y:S01]  /*13760*/  STL [R1+0x28], RZ ;  /* 0x000028ff01007387 */ /* 0x0005e20000100800 */
[----:B------:R-:W-:Y:S01]  /*13770*/  ULDC UR4, c[0x0][0xd3c] ;  /* 0x00034f0000047ab9 */ /* 0x000fe20000000800 */
[----:B------:R-:W-:Y:S01]  /*13780*/  IMAD.MOV.U32 R28, RZ, RZ, 0x1 ;  /* 0x00000001ff1c7424 */ /* 0x000fe200078e00ff */
[----:B0-----:R-:W-:Y:S01]  /*13790*/  ISETP.GE.AND P0, PT, R19, UR4, PT ;  /* 0x0000000413007c0c */ /* 0x001fe2000bf06270 */
[----:B------:R-:W-:-:S12]  /*137a0*/  IMAD.MOV.U32 R25, RZ, RZ, RZ ;  /* 0x000000ffff197224 */ /* 0x000fd800078e00ff */
[----:B--2---:R-:W-:Y:S05]  /*137b0*/  @P0 BRA `(.L_x_4591) ;  /* 0x0000007000b80947 */ /* 0x004fea0003800000 */
[----:B------:R-:W2:Y:S01]  /*137c0*/  LDL R4, [R1+0x8] ;  /* 0x0000080001047983 */ /* 0x000ea20000100800 */
[----:B------:R-:W0:Y:S01]  /*137d0*/  S2UR UR5, SR_CgaCtaId ;  /* 0x00000000000579c3 */ /* 0x000e220000008800 */
[C---:B-1----:R-:W-:Y:S01]  /*137e0*/  IMAD.SHL.U32 R2, R0.reuse, 0x8, RZ ;  /* 0x0000000800027824 */ /* 0x042fe200078e00ff */
[----:B------:R-:W-:Y:S01]  /*137f0*/  LOP3.LUT R5, R0, 0x7f, RZ, 0xc0, !PT ;  /* 0x0000007f00057812 */ /* 0x000fe200078ec0ff */
[----:B------:R-:W-:Y:S01]  /*13800*/  UMOV UR4, 0x400 ;  /* 0x0000040000047882 */ /* 0x000fe20000000000 */
[----:B------:R-:W-:Y:S01]  /*13810*/  BSSY B8, `(.L_x_4591) ;  /* 0x0000728000087945 */ /* 0x000fe20003800000 */
[----:B------:R-:W-:Y:S01]  /*13820*/  IMAD.MOV.U32 R29, RZ, RZ, 0x1 ;  /* 0x00000001ff1d7424 */ /* 0x000fe200078e00ff */
[C---:B------:R-:W-:Y:S01]  /*13830*/  LOP3.LUT R3, R2.reuse, 0x1f8, RZ, 0xc0, !PT ;  /* 0x000001f802037812 */ /* 0x040fe200078ec0ff */
[----:B------:R-:W-:Y:S01]  /*13840*/  IMAD.SHL.U32 R36, R5, 0x8, RZ ;  /* 0x0000000805247824 */ /* 0x000fe200078e00ff */
[----:B------:R-:W-:Y:S02]  /*13850*/  LOP3.LUT R2, R2, 0x38, RZ, 0xc0, !PT ;  /* 0x0000003802027812 */ /* 0x000fe400078ec0ff */
[----:B------:R-:W-:-:S02]  /*13860*/  CS2R R24, SRZ ;  /* 0x0000000000187805 */ /* 0x000fc4000001ff00 */
[----:B------:R-:W-:Y:S01]  /*13870*/  LOP3.LUT R3, R3, 0x38, R0, 0x78, !PT ;  /* 0x0000003803037812 */ /* 0x000fe200078e7800 */
[----:B------:R-:W-:Y:S01]  /*13880*/  IMAD.SHL.U32 R0, R0, 0x10, RZ ;  /* 0x0000001000007824 */ /* 0x000fe200078e00ff */
[----:B------:R-:W-:Y:S01]  /*13890*/  ULDC.64 UR38, c[0x0][0x198] ;  /* 0x0000660000267ab9 */ /* 0x000fe20000000a00 */
[----:B------:R-:W-:Y:S01]  /*138a0*/  IMAD.MOV.U32 R28, RZ, RZ, 0x1 ;  /* 0x00000001ff1c7424 */ /* 0x000fe200078e00ff */
[----:B------:R-:W-:Y:S01]  /*138b0*/  LOP3.LUT R36, R3, 0x200, R36, 0xf8, !PT ;  /* 0x0000020003247812 */ /* 0x000fe200078ef824 */
[----:B------:R-:W-:Y:S01]  /*138c0*/  ULDC UR36, c[0x0][0xc] ;  /* 0x0000030000247ab9 */ /* 0x000fe20000000800 */
[----:B------:R-:W-:-:S04]  /*138d0*/  SHF.R.U32.HI R3, RZ, 0x3, R5 ;  /* 0x00000003ff037819 */ /* 0x000fc80000011605 */
[----:B------:R-:W-:Y:S02]  /*138e0*/  LOP3.LUT R3, R3, 0x70, R0, 0xf8, !PT ;  /* 0x0000007003037812 */ /* 0x000fe400078ef800 */
[C---:B------:R-:W-:Y:S01]  /*138f0*/  LOP3.LUT R0, R2.reuse, 0x40, RZ, 0xfc, !PT ;  /* 0x0000004002007812 */ /* 0x040fe200078efcff */
[----:B0-----:R-:W-:Y:S01]  /*13900*/  ULEA UR4, UR5, UR4, 0x18 ;  /* 0x0000000405047291 */ /* 0x001fe2000f8ec03f */
[C---:B------:R-:W-:Y:S02]  /*13910*/  LOP3.LUT R3, R2.reuse, 0xc0, RZ, 0xfc, !PT ;  /* 0x000000c002037812 */ /* 0x040fe400078efcff */
[C---:B------:R-:W-:Y:S02]  /*13920*/  LOP3.LUT R0, R2.reuse, 0x100, RZ, 0xfc, !PT ;  /* 0x0000010002007812 */ /* 0x040fe400078efcff */
[C---:B------:R-:W-:Y:S01]  /*13930*/  LOP3.LUT R3, R2.reuse, 0x180, RZ, 0xfc, !PT ;  /* 0x0000018002037812 */ /* 0x040fe200078efcff */
[----:B------:R-:W-:Y:S01]  /*13940*/  IMAD.U32 R23, RZ, RZ, UR4 ;  /* 0x00000004ff177e24 */ /* 0x000fe2000f8e00ff */
[----:B------:R-:W-:-:S04]  /*13950*/  LOP3.LUT R0, R2, 0x1c0, RZ, 0xfc, !PT ;  /* 0x000001c002007812 */ /* 0x000fc800078efcff */
[----:B------:R-:W-:Y:S02]  /*13960*/  LEA R26, R36, R23, 0x1 ;  /* 0x00000017241a7211 */ /* 0x000fe400078e08ff */
[----:B--2---:R-:W-:-:S05]  /*13970*/  LOP3.LUT R4, R4, 0x2, RZ, 0xfc, !PT ;  /* 0x0000000204047812 */ /* 0x004fca00078efcff */
[----:B------:R0:W-:Y:S04]  /*13980*/  STL [R1+0x50], R4 ;  /* 0x0000500401007387 */ /* 0x0001e80000100800 */
[----:B------:R1:W-:Y:S01]  /*13990*/  STL [R1+0x28], RZ ;  /* 0x000028ff01007387 */ /* 0x0003e20000100800 */
[C---:B0-----:R-:W-:Y:S02]  /*139a0*/  LOP3.LUT R4, R2.reuse, 0x80, RZ, 0xfc, !PT ;  /* 0x0000008002047812 */ /* 0x041fe400078efcff */
[----:B-1----:R-:W-:-:S07]  /*139b0*/  LOP3.LUT R4, R2, 0x140, RZ, 0xfc, !PT ;  /* 0x0000014002047812 */ /* 0x002fce00078efcff */
.L_x_4704:
[----:B0-----:R-:W0:Y:S02]  /*139c0*/  LDC.64 R2, c[0x0][0xd88] ;  /* 0x00036200ff027b82 */ /* 0x001e240000000a00 */
[----:B0-----:R-:W-:-:S05]  /*139d0*/  IMAD.WIDE R2, R19, 0x4, R2 ;  /* 0x0000000413027825 */ /* 0x001fca00078e0202 */
[----:B--2---:R-:W2:Y:S01]  /*139e0*/  LDG.E R37, desc[UR40][R2.64] ;  /* 0x0000002802257981 */ /* 0x004ea2000c1e1900 */
[----:B------:R-:W-:Y:S05]  /*139f0*/  YIELD ;  /* 0x0000000000007946 */ /* 0x000fea0003800000 */
[----:B------:R-:W-:Y:S01]  /*13a00*/  ULDC.64 UR4, c[0x0][0xb20] ;  /* 0x0002c80000047ab9 */ /* 0x000fe20000000a00 */
[----:B------:R-:W-:Y:S01]  /*13a10*/  IMAD.MOV.U32 R34, RZ, RZ, RZ ;  /* 0x000000ffff227224 */ /* 0x000fe200078e00ff */
[----:B------:R-:W-:Y:S01]  /*13a20*/  ISETP.NE.U32.AND P0, PT, RZ, UR4, PT ;  /* 0x00000004ff007c0c */ /* 0x000fe2000bf05070 */
[----:B---3--:R-:W-:Y:S01]  /*13a30*/  IMAD.MOV.U32 R6, RZ, RZ, RZ ;  /* 0x000000ffff067224 */ /* 0x008fe200078e00ff */
[----:B------:R-:W-:Y:S01]  /*13a40*/  ULDC.64 UR8, c[0x0][0xb10] ;  /* 0x0002c40000087ab9 */ /* 0x000fe20000000a00 */
[----:B------:R-:W-:Y:S01]  /*13a50*/  ULDC.64 UR6, c[0x0][0xb08] ;  /* 0x0002c20000067ab9 */ /* 0x000fe20000000a00 */
[----:B------:R-:W-:-:S02]  /*13a60*/  ISETP.NE.AND.EX P0, PT, RZ, UR5, PT, P0 ;  /* 0x00000005ff007c0c */ /* 0x000fc4000bf05300 */
        /* <DEDUP_REMOVED lines=24> */
[----:B--2---:R0:W-:Y:S02]  /*13bf0*/  STL [R1], R6 ;  /* 0x0000000601007387 */ /* 0x0041e40000100800 */
        /* <DEDUP_REMOVED lines=10> */
[----:B0-----:R-:W-:Y:S02]  /*13ca0*/  IMAD.U32 R6, RZ, RZ, UR5 ;  /* 0x00000005ff067e24 */ /* 0x001fe4000f8e00ff */
        /* <DEDUP_REMOVED lines=8> */
.L_x_4592:
        /* <DEDUP_REMOVED lines=9> */
.L_x_4593:
        /* <DEDUP_REMOVED lines=9> */
.L_x_4594:
        /* <DEDUP_REMOVED lines=9> */
[----:B------:R-:W-:Y:S01]  /*13ee0*/  LEA.HI R4, R3, R2, RZ, 0x6 ;  /* 0x0000000203047211 */ /* 0x000fe200078f30ff */
[----:B------:R-:W-:-:S03]  /*13ef0*/  IMAD.MOV R2, RZ, RZ, -R7 ;  /* 0x000000ffff027224 */ /* 0x000fc600078e0a07 */
        /* <DEDUP_REMOVED lines=21> */
.L_x_4749:
[----:B--2---:R-:W-:Y:S02]  /*14050*/  ISETP.NE.AND P0, PT, R14, RZ, PT ;  /* 0x000000ff0e00720c */ /* 0x004fe40003f05270 */
[----:B------:R-:W-:-:S11]  /*14060*/  PLOP3.LUT P6, PT, PT, PT, PT, 0x8, 0x0 ;  /* 0x000000000000781c */ /* 0x000fd60003fce170 */
[----:B------:R-:W-:Y:S05]  /*14070*/  @P0 BRA `(.L_x_4598) ;  /* 0x00000000000c0947 */ /* 0x000fea0003800000 */
[----:B------:R-:W-:-:S03]  /*14080*/  UMOV UR4, 0xffffffff ;  /* 0xffffffff00047882 */ /* 0x000fc60000000000 */
[----:B------:R-:W-:Y:S05]  /*14090*/  BRA.DIV UR4, `(.L_x_4599) ;  /* 0x0000007a042c7947 */ /* 0x000fea000b800000 */
[----:B------:R-:W-:-:S13]  /*140a0*/  ELECT P6, URZ, PT ;  /* 0x00000000003f782f */ /* 0x000fda00038c0000 */
.L_x_4598:
        /* <DEDUP_REMOVED lines=9> */
.L_x_4752:
[----:B------:R-:W-:Y:S05]  /*14140*/  BSYNC B1 ;  /* 0x0000000000017941 */ /* 0x000fea0003800000 */
.L_x_4600:
        /* <DEDUP_REMOVED lines=10> */
.L_x_4753:
[----:B------:R-:W-:Y:S05]  /*141f0*/  BSYNC B2 ;  /* 0x0000000000027941 */ /* 0x000fea0003800000 */
.L_x_4604:
        /* <DEDUP_REMOVED lines=9> */
.L_x_4607:
[----:B------:R-:W-:Y:S05]  /*14290*/  BSYNC B2 ;  /* 0x0000000000027941 */ /* 0x000fea0003800000 */
.L_x_4606:
        /* <DEDUP_REMOVED lines=10> */
[----:B------:R-:W-:Y:S01]  /*14340*/  VIADD R9, R3, 0x38890 ;  /* 0x0003889003097836 */ /* 0x000fe20000000000 */
[----:B------:R-:W-:-:S09]  /*14350*/  UMOV UR7, 0x12f00000 ;  /* 0x12f0000000077882 */ /* 0x000fd20000000000 */
.L_x_4608:
        /* <DEDUP_REMOVED lines=13> */
.L_x_4754:
[----:B------:R-:W-:Y:S05]  /*14430*/  BSYNC B2 ;  /* 0x0000000000027941 */ /* 0x000fea0003800000 */
.L_x_4609:
[----:B------:R-:W-:Y:S01]  /*14440*/  BSSY B2, `(.L_x_4611) ;  /* 0x000000b000027945 */ /* 0x000fe20003800000 */
[----:B------:R-:W-:Y:S01]  /*14450*/  MOV R10, 0x0 ;  /* 0x00000000000a7802 */ /* 0x000fe20000000f00 */
[----:B------:R-:W-:Y:S02]  /*14460*/  IMAD.MOV.U32 R11, RZ, RZ, 0x12f00000 ;  /* 0x12f00000ff0b7424 */ /* 0x000fe400078e00ff */
        /* <DEDUP_REMOVED lines=8> */
.L_x_4612:
[----:B------:R-:W-:Y:S05]  /*144f0*/  BSYNC B2 ;  /* 0x0000000000027941 */ /* 0x000fea0003800000 */
.L_x_4611:
[----:B------:R-:W-:Y:S01]  /*14500*/  R2UR UR10, R12 ;  /* 0x000000000c0a72ca */ /* 0x000fe200000e0000 */
[----:B01----:R-:W-:Y:S01]  /*14510*/  IMAD R6, R24, 0x10000, R23 ;  /* 0x0001000018067824 */ /* 0x003fe200078e0217 */
[----:B------:R-:W-:Y:S01]  /*14520*/  R2UR UR6, R10 ;  /* 0x000000000a0672ca */ /* 0x000fe200000e0000 */
[----:B------:R-:W-:Y:S01]  /*14530*/  UIADD3 UR4, UP0, UR38, 0x670, URZ ;  /* 0x0000067026047890 */ /* 0x000fe2000ff1e03f */
[----:B------:R-:W-:Y:S01]  /*14540*/  R2UR UR7, R11 ;  /* 0x000000000b0772ca */ /* 0x000fe200000e0000 */
[----:B------:R-:W-:Y:S01]  /*14550*/  VIADD R3, R3, 0x388b0 ;  /* 0x000388b003037836 */ /* 0x000fe20000000000 */
[----:B------:R-:W-:Y:S01]  /*14560*/  PLOP3.LUT P0, PT, PT, PT, PT, 0x80, 0x0 ;  /* 0x000000000000781c */ /* 0x000fe20003f0f070 */
[----:B------:R-:W-:Y:S01]  /*14570*/  VIADD R8, R6, 0x400 ;  /* 0x0000040006087836 */ /* 0x000fe20000000000 */
[----:B------:R-:W-:-:S12]  /*14580*/  UIADD3.X UR5, URZ, UR39, URZ, UP0, !UPT ;  /* 0x000000273f057290 */ /* 0x000fd800087fe43f */
.L_x_4613:
        /* <DEDUP_REMOVED lines=15> */
.L_x_4614:
        /* <DEDUP_REMOVED lines=15> */
.L_x_4615:
        /* <DEDUP_REMOVED lines=15> */
.L_x_4616:
        /* <DEDUP_REMOVED lines=15> */
.L_x_4617:
        /* <DEDUP_REMOVED lines=15> */
.L_x_4618:
        /* <DEDUP_REMOVED lines=15> */
.L_x_4619:
        /* <DEDUP_REMOVED lines=15> */
.L_x_4620:
        /* <DEDUP_REMOVED lines=10> */
.L_x_4603:
[----:B------:R-:W-:Y:S05]  /*14cc0*/  BSYNC B1 ;  /* 0x0000000000017941 */ /* 0x000fea0003800000 */
.L_x_4602:
        /* <DEDUP_REMOVED lines=9> */
.L_x_4640:
        /* <DEDUP_REMOVED lines=11> */
.L_x_4755:
[----:B------:R-:W-:Y:S05]  /*14e10*/  BSYNC B2 ;  /* 0x0000000000027941 */ /* 0x000fea0003800000 */
.L_x_4623:
        /* <DEDUP_REMOVED lines=9> */
.L_x_4626:
[----:B------:R-:W-:Y:S05]  /*14eb0*/  BSYNC B2 ;  /* 0x0000000000027941 */ /* 0x000fea0003800000 */
.L_x_4625:
        /* <DEDUP_REMOVED lines=11> */
.L_x_4627:
        /* <DEDUP_REMOVED lines=13> */
.L_x_4756:
[----:B------:R-:W-:Y:S05]  /*15040*/  BSYNC B2 ;  /* 0x0000000000027941 */ /* 0x000fea0003800000 */
.L_x_4628:
        /* <DEDUP_REMOVED lines=11> */
.L_x_4631:
[----:B------:R-:W-:Y:S05]  /*15100*/  BSYNC B2 ;  /* 0x0000000000027941 */ /* 0x000fea0003800000 */
.L_x_4630:
        /* <DEDUP_REMOVED lines=9> */
.L_x_4632:
        /* <DEDUP_REMOVED lines=15> */
.L_x_4633:
        /* <DEDUP_REMOVED lines=15> */
.L_x_4634:
        /* <DEDUP_REMOVED lines=15> */
.L_x_4635:
        /* <DEDUP_REMOVED lines=15> */
.L_x_4636:
        /* <DEDUP_REMOVED lines=15> */
.L_x_4637:
        /* <DEDUP_REMOVED lines=15> */
.L_x_4638:
        /* <DEDUP_REMOVED lines=15> */
.L_x_4639:
        /* <DEDUP_REMOVED lines=10> */
.L_x_4622:
[----:B------:R-:W-:Y:S05]  /*158d0*/  BSYNC B1 ;  /* 0x0000000000017941 */ /* 0x000fea0003800000 */
.L_x_4621:
        /* <DEDUP_REMOVED lines=8> */
.L_x_4596:
[----:B------:R-:W-:Y:S05]  /*15960*/  BSYNC B0 ;  /* 0x0000000000007941 */ /* 0x000fea0003800000 */
.L_x_4595:
        /* <DEDUP_REMOVED lines=23> */
.L_x_4642:
        /* <DEDUP_REMOVED lines=9> */
[----:B-1----:R-:W1:Y:S01]  /*15b70*/  LDC.64 R2, c[0x4][R2] ;  /* 0x0100000002027b82 */ /* 0x002e620000000a00 */
[----:B------:R-:W-:Y:S02]  /*15b80*/  IMAD.U32 R5, RZ, RZ, UR7 ;  /* 0x00000007ff057e24 */ /* 0x000fe4000f8e00ff */
[----:B------:R-:W-:Y:S02]  /*15b90*/  IMAD.U32 R6, RZ, RZ, UR8 ;  /* 0x00000008ff067e24 */ /* 0x000fe4000f8e00ff */
[----:B------:R-:W-:-:S02]  /*15ba0*/  IMAD.U32 R7, RZ, RZ, UR9 ;  /* 0x00000009ff077e24 */ /* 0x000fc4000f8e00ff */
[----:B------:R-:W-:Y:S02]  /*15bb0*/  IMAD.U32 R10, RZ, RZ, UR4 ;  /* 0x00000004ff0a7e24 */ /* 0x000fe4000f8e00ff */
[----:B------:R-:W-:Y:S02]  /*15bc0*/  IMAD.U32 R11, RZ, RZ, UR5 ;  /* 0x00000005ff0b7e24 */ /* 0x000fe4000f8e00ff */
[----:B0-----:R-:W-:Y:S02]  /*15bd0*/  IMAD.MOV.U32 R8, RZ, RZ, 0x70 ;  /* 0x00000070ff087424 */ /* 0x001fe400078e00ff */
[----:B------:R-:W-:Y:S02]  /*15be0*/  IMAD.MOV.U32 R12, RZ, RZ, 0x1 ;  /* 0x00000001ff0c7424 */ /* 0x000fe400078e00ff */
[----:B------:R-:W-:-:S07]  /*15bf0*/  IMAD.MOV.U32 R13, RZ, RZ, RZ ;  /* 0x000000ffff0d7224 */ /* 0x000fce00078e00ff */
[----:B------:R-:W-:-:S07]  /*15c00*/  LEPC R20, `(.L_x_4645) ;  /* 0x000000001014794e */ /* 0x000fce0000000000 */
[----:B-1----:R-:W-:Y:S05]  /*15c10*/  CALL.ABS.NOINC R2 ;  /* 0x0000000002007343 */ /* 0x002fea0003c00000 */
.L_x_4645:
[----:B------:R-:W-:Y:S05]  /*15c20*/  BSYNC B6 ;  /* 0x0000000000067941 */ /* 0x000fea0003800000 */
.L_x_4644:
        /* <DEDUP_REMOVED lines=10> */
[----:B------:R-:W-:Y:S01]  /*15cd0*/  MOV R13, RZ ;  /* 0x000000ff000d7202 */ /* 0x000fe20000000f00 */
[----:B------:R-:W-:Y:S02]  /*15ce0*/  IMAD.U32 R5, RZ, RZ, UR7 ;  /* 0x00000007ff057e24 */ /* 0x000fe4000f8e00ff */
[----:B------:R-:W-:Y:S02]  /*15cf0*/  IMAD.U32 R6, RZ, RZ, UR8 ;  /* 0x00000008ff067e24 */ /* 0x000fe4000f8e00ff */
[----:B------:R-:W-:-:S02]  /*15d00*/  IMAD.U32 R7, RZ, RZ, UR9 ;  /* 0x00000009ff077e24 */ /* 0x000fc4000f8e00ff */
[----:B------:R-:W-:Y:S02]  /*15d10*/  IMAD.U32 R10, RZ, RZ, UR4 ;  /* 0x00000004ff0a7e24 */ /* 0x000fe4000f8e00ff */
[----:B------:R-:W-:Y:S02]  /*15d20*/  IMAD.U32 R11, RZ, RZ, UR5 ;  /* 0x00000005ff0b7e24 */ /* 0x000fe4000f8e00ff */
[----:B0-----:R-:W-:Y:S02]  /*15d30*/  IMAD.MOV.U32 R8, RZ, RZ, 0x70 ;  /* 0x00000070ff087424 */ /* 0x001fe400078e00ff */
[----:B-1----:R-:W-:-:S07]  /*15d40*/  IMAD.MOV.U32 R12, RZ, RZ, 0x1 ;  /* 0x00000001ff0c7424 */ /* 0x002fce00078e00ff */
[----:B------:R-:W-:-:S07]  /*15d50*/  LEPC R20, `(.L_x_4648) ;  /* 0x000000001014794e */ /* 0x000fce0000000000 */
[----:B--2---:R-:W-:Y:S05]  /*15d60*/  CALL.ABS.NOINC R2 ;  /* 0x0000000002007343 */ /* 0x004fea0003c00000 */
.L_x_4648:
        /* <DEDUP_REMOVED lines=15> */
.L_x_4647:
[----:B------:R-:W-:Y:S05]  /*15e60*/  BSYNC B6 ;  /* 0x0000000000067941 */ /* 0x000fea0003800000 */
.L_x_4646:
[----:B------:R-:W-:Y:S01]  /*15e70*/  ULDC.64 UR4, c[0x0][0xaf0] ;  /* 0x0002bc0000047ab9 */ /* 0x000fe20000000a00 */
[----:B------:R-:W2:Y:S01]  /*15e80*/  S2R R20, SR_TID.X ;  /* 0x0000000000147919 */ /* 0x000ea20000002100 */
[----:B------:R-:W-:Y:S01]  /*15e90*/  ISETP.NE.U32.AND P0, PT, RZ, UR4, PT ;  /* 0x00000004ff007c0c */ /* 0x000fe2000bf05070 */
[----:B------:R-:W3:Y:S03]  /*15ea0*/  LDC R10, c[0x0][0x430] ;  /* 0x00010c00ff0a7b82 */ /* 0x000ee60000000800 */
[----:B------:R-:W-:-:S13]  /*15eb0*/  ISETP.NE.AND.EX P0, PT, RZ, UR5, PT, P0 ;  /* 0x00000005ff007c0c */ /* 0x000fda000bf05300 */
[----:B------:R-:W-:Y:S01]  /*15ec0*/  @P0 IADD3 R2, P1, R27, UR4, RZ ;  /* 0x000000041b020c10 */ /* 0x000fe2000ff3e0ff */
[----:B------:R-:W4:Y:S01]  /*15ed0*/  S2R R11, SR_TID.X ;  /* 0x00000000000b7919 */ /* 0x000f220000002100 */
[----:B------:R-:W-:Y:S02]  /*15ee0*/  ULDC UR4, c[0x0][0x320] ;  /* 0x0000c80000047ab9 */ /* 0x000fe40000000800 */
[----:B-1----:R-:W-:-:S05]  /*15ef0*/  @P0 IADD3.X R3, R30, UR5, RZ, P1, !PT ;  /* 0x000000051e030c10 */ /* 0x002fca0008ffe4ff */
[----:B------:R1:W5:Y:S01]  /*15f00*/  @P0 LDG.E R32, desc[UR40][R2.64] ;  /* 0x0000002802200981 */ /* 0x000362000c1e1900 */
[----:B--2---:R-:W-:-:S04]  /*15f10*/  LOP3.LUT R20, R20, 0x7f, RZ, 0xc0, !PT ;  /* 0x0000007f14147812 */ /* 0x004fc800078ec0ff */
[----:B------:R-:W-:Y:S02]  /*15f20*/  SHF.R.U32.HI R21, RZ, 0x3, R20 ;  /* 0x00000003ff157819 */ /* 0x000fe40000011614 */
[----:B------:R-:W2:Y:S02]  /*15f30*/  S2R R20, SR_TID.X ;  /* 0x0000000000147919 */ /* 0x000ea40000002100 */
[----:B--2---:R-:W-:-:S05]  /*15f40*/  IMAD.SHL.U32 R20, R20, 0x10, RZ ;  /* 0x0000001014147824 */ /* 0x004fca00078e00ff */
[----:B------:R-:W-:Y:S02]  /*15f50*/  LOP3.LUT R20, R21, 0x70, R20, 0xf8, !PT ;  /* 0x0000007015147812 */ /* 0x000fe400078ef814 */
[----:B------:R-:W2:Y:S01]  /*15f60*/  S2R R21, SR_TID.X ;  /* 0x0000000000157919 */ /* 0x000ea20000002100 */
[----:B---3--:R-:W-:Y:S01]  /*15f70*/  ISETP.NE.AND P1, PT, R10, 0x1, PT ;  /* 0x000000010a00780c */ /* 0x008fe20003f25270 */
[----:B------:R-:W-:-:S12]  /*15f80*/  VIADD R31, R31, 0xffffffc0 ;  /* 0xffffffc01f1f7836 */ /* 0x000fd80000000000 */
[----:B-1----:R-:W1:Y:S01]  /*15f90*/  @P1 LDC R3, c[0x0][0x434] ;  /* 0x00010d00ff031b82 */ /* 0x002e620000000800 */
[----:B--2---:R-:W-:-:S07]  /*15fa0*/  IMAD.SHL.U32 R21, R21, 0x8, RZ ;  /* 0x0000000815157824 */ /* 0x004fce00078e00ff */
[----:B------:R-:W2:Y:S01]  /*15fb0*/  @P1 LDC R2, c[0x0][0x438] ;  /* 0x00010e00ff021b82 */ /* 0x000ea20000000800 */
[----:B------:R-:W-:-:S04]  /*15fc0*/  LOP3.LUT R21, R21, 0x38, RZ, 0xc0, !PT ;  /* 0x0000003815157812 */ /* 0x000fc800078ec0ff */
[----:B------:R-:W-:-:S04]  /*15fd0*/  LOP3.LUT R21, R21, 0x40, RZ, 0xfc, !PT ;  /* 0x0000004015157812 */ /* 0x000fc800078efcff */
[----:B------:R-:W-:Y:S02]  /*15fe0*/  ISETP.GE.AND P2, PT, R21, UR4, PT ;  /* 0x0000000415007c0c */ /* 0x000fe4000bf46270 */
[----:B------:R-:W3:Y:S01]  /*15ff0*/  S2R R21, SR_TID.X ;  /* 0x0000000000157919 */ /* 0x000ee20000002100 */
[----:B------:R-:W-:-:S05]  /*16000*/  IMAD.IADD R4, R20, 0x1, R31 ;  /* 0x0000000114047824 */ /* 0x000fca00078e021f */
[C---:B------:R-:W-:Y:S01]  /*16010*/  ISETP.GE.AND P0, PT, R4.reuse, R35, PT ;  /* 0x000000230400720c */ /* 0x040fe20003f06270 */
[----:B------:R-:W-:Y:S02]  /*16020*/  IMAD.IADD R0, R4, 0x1, R34 ;  /* 0x0000000104007824 */ /* 0x000fe400078e0222 */
[----:B----4-:R-:W-:Y:S01]  /*16030*/  IMAD.SHL.U32 R11, R11, 0x8, RZ ;  /* 0x000000080b0b7824 */ /* 0x010fe200078e00ff */
[----:B------:R-:W-:Y:S01]  /*16040*/  ISETP.GT.U32.OR P0, PT, R20, 0x3f, P0 ;  /* 0x0000003f1400780c */ /* 0x000fe20000704470 */
[----:B-1----:R-:W-:-:S03]  /*16050*/  @P1 IMAD.HI.U32 R3, R0, R3, RZ ;  /* 0x0000000300031227 */ /* 0x002fc600078e00ff */
[----:B------:R-:W-:Y:S01]  /*16060*/  LOP3.LUT R11, R11, 0x38, RZ, 0xc0, !PT ;  /* 0x000000380b0b7812 */ /* 0x000fe200078ec0ff */
[----:B0-----:R-:W-:Y:S01]  /*16070*/  IMAD.MOV.U32 R8, RZ, RZ, R0 ;  /* 0x000000ffff087224 */ /* 0x001fe200078e0000 */
[----:B--2---:R-:W-:Y:S02]  /*16080*/  @P1 SHF.R.U32.HI R8, RZ, R2, R3 ;  /* 0x00000002ff081219 */ /* 0x004fe40000011603 */
[----:B------:R-:W-:Y:S02]  /*16090*/  ISETP.GE.AND P1, PT, R11, UR4, PT ;  /* 0x000000040b007c0c */ /* 0x000fe4000bf26270 */
[----:B------:R-:W-:Y:S02]  /*160a0*/  LOP3.LUT R22, R22, 0xffffffbf, RZ, 0xc0, !PT ;  /* 0xffffffbf16167812 */ /* 0x000fe400078ec0ff */
[----:B------:R-:W-:Y:S01]  /*160b0*/  SEL R9, RZ, 0xffffffff, P2 ;  /* 0xffffffffff097807 */ /* 0x000fe20001000000 */
[----:B------:R-:W0:Y:S01]  /*160c0*/  @!P0 LDC.64 R2, c[0x0][0x428] ;  /* 0x00010a00ff028b82 */ /* 0x000e220000000a00 */
[----:B------:R-:W-:Y:S01]  /*160d0*/  @P2 LOP3.LUT R22, R22, 0x40, RZ, 0xfc, !PT ;  /* 0x0000004016162812 */ /* 0x000fe200078efcff */
[----:B---3--:R-:W-:Y:S01]  /*160e0*/  IMAD.SHL.U32 R21, R21, 0x8, RZ ;  /* 0x0000000815157824 */ /* 0x008fe200078e00ff */
[----:B------:R-:W-:Y:S01]  /*160f0*/  SEL R4, RZ, 0x1, P1 ;  /* 0x00000001ff047807 */ /* 0x000fe20000800000 */
[----:B------:R-:W-:-:S03]  /*16100*/  IMAD.SHL.U32 R9, R9, 0x2, RZ ;  /* 0x0000000209097824 */ /* 0x000fc600078e00ff */
[----:B------:R-:W-:Y:S02]  /*16110*/  LOP3.LUT R21, R21, 0x38, RZ, 0xc0, !PT ;  /* 0x0000003815157812 */ /* 0x000fe400078ec0ff */
[----:B------:R-:W-:Y:S02]  /*16120*/  LOP3.LUT R22, R22, 0xffffff7f, RZ, 0xc0, !PT ;  /* 0xffffff7f16167812 */ /* 0x000fe400078ec0ff */
[C---:B------:R-:W-:Y:S02]  /*16130*/  LOP3.LUT R33, R21.reuse, 0x80, RZ, 0xfc, !PT ;  /* 0x0000008015217812 */ /* 0x040fe400078efcff */
[----:B------:R-:W-:Y:S02]  /*16140*/  LOP3.LUT R21, R21, 0xc0, RZ, 0xfc, !PT ;  /* 0x000000c015157812 */ /* 0x000fe400078efcff */
[----:B------:R-:W-:Y:S02]  /*16150*/  @P1 LOP3.LUT R22, R22, 0x80, RZ, 0xfc, !PT ;  /* 0x0000008016161812 */ /* 0x000fe400078efcff */
[----:B------:R-:W-:-:S02]  /*16160*/  LOP3.LUT R9, R9, 0x2, R4, 0xe2, !PT ;  /* 0x0000000209097812 */ /* 0x000fc400078ee204 */
[----:B------:R-:W-:Y:S01]  /*16170*/  ISETP.GE.AND P2, PT, R33, UR4, PT ;  /* 0x0000000421007c0c */ /* 0x000fe2000bf46270 */
[----:B------:R-:W1:Y:S01]  /*16180*/  @!P0 LDC.64 R4, c[0x0][0x418] ;  /* 0x00010600ff048b82 */ /* 0x000e620000000a00 */
[----:B------:R-:W-:Y:S02]  /*16190*/  ISETP.GE.AND P1, PT, R21, UR4, PT ;  /* 0x0000000415007c0c */ /* 0x000fe4000bf26270 */
[----:B------:R-:W-:Y:S02]  /*161a0*/  SEL R6, RZ, 0x4, P2 ;  /* 0x00000004ff067807 */ /* 0x000fe40001000000 */
[----:B------:R-:W-:-:S04]  /*161b0*/  SEL R7, RZ, 0x8, P1 ;  /* 0x00000008ff077807 */ /* 0x000fc80000800000 */
[----:B------:R-:W-:Y:S01]  /*161c0*/  LOP3.LUT R9, R7, R9, R6, 0xfe, !PT ;  /* 0x0000000907097212 */ /* 0x000fe200078efe06 */
[--C-:B------:R-:W-:Y:S01]  /*161d0*/  @!P0 IMAD.MOV.U32 R6, RZ, RZ, R8.reuse ;  /* 0x000000ffff068224 */ /* 0x100fe200078e0008 */
[----:B------:R-:W-:Y:S02]  /*161e0*/  @!P0 SHF.R.S32.HI R7, RZ, 0x1f, R8 ;  /* 0x0000001fff078819 */ /* 0x000fe40000011408 */
[----:B------:R-:W-:-:S04]  /*161f0*/  LOP3.LUT R22, R22, 0xffffffdf, RZ, 0xc0, !PT ;  /* 0xffffffdf16167812 */ /* 0x000fc800078ec0ff */
[----:B------:R-:W-:-:S04]  /*16200*/  @P2 LOP3.LUT R22, R22, 0x20, RZ, 0xfc, !PT ;  /* 0x0000002016162812 */ /* 0x000fc800078efcff */
[----:B------:R-:W-:-:S04]  /*16210*/  LOP3.LUT R22, R22, 0xffffffef, RZ, 0xc0, !PT ;  /* 0xffffffef16167812 */ /* 0x000fc800078ec0ff */
[----:B------:R-:W-:Y:S02]  /*16220*/  @P1 LOP3.LUT R22, R22, 0x10, RZ, 0xfc, !PT ;  /* 0x0000001016161812 */ /* 0x000fe400078efcff */
[----:B-----5:R-:W-:Y:S01]  /*16230*/  SHF.R.S32.HI R35, RZ, 0x1f, R32 ;  /* 0x0000001fff237819 */ /* 0x020fe20000011420 */
[----:B0-----:R-:W-:-:S04]  /*16240*/  @!P0 IMAD.WIDE.U32 R6, R32, R2, R6 ;  /* 0x0000000220068225 */ /* 0x001fc800078e0006 */
[----:B------:R-:W-:-:S04]  /*16250*/  @!P0 IMAD R2, R35, R2, RZ ;  /* 0x0000000223028224 */ /* 0x000fc800078e02ff */
[----:B------:R-:W-:Y:S01]  /*16260*/  @!P0 IMAD R3, R32, R3, R2 ;  /* 0x0000000320038224 */ /* 0x000fe200078e0202 */
[----:B-1----:R-:W-:-:S03]  /*16270*/  @!P0 LEA R4, P1, R6, R4, 0x2 ;  /* 0x0000000406048211 */ /* 0x002fc600078210ff */
[----:B------:R-:W-:Y:S02]  /*16280*/  @!P0 IMAD.IADD R3, R7, 0x1, R3 ;  /* 0x0000000107038824 */ /* 0x000fe400078e0203 */
[----:B------:R-:W-:-:S03]  /*16290*/  IMAD.MOV.U32 R2, RZ, RZ, RZ ;  /* 0x000000ffff027224 */ /* 0x000fc600078e00ff */
[----:B------:R-:W-:-:S05]  /*162a0*/  @!P0 LEA.HI.X R5, R6, R5, R3, 0x2, P1 ;  /* 0x0000000506058211 */ /* 0x000fca00008f1403 */
[----:B------:R0:W2:Y:S01]  /*162b0*/  @!P0 LDG.E R2, desc[UR40][R4.64] ;  /* 0x0000002804028981 */ /* 0x0000a2000c1e1900 */
[----:B------:R-:W1:Y:S01]  /*162c0*/  S2R R33, SR_TID.X ;  /* 0x0000000000217919 */ /* 0x000e620000002100 */
[----:B------:R-:W3:Y:S01]  /*162d0*/  S2R R21, SR_TID.X ;  /* 0x0000000000157919 */ /* 0x000ee20000002100 */
[----:B-1----:R-:W-:Y:S02]  /*162e0*/  IMAD.SHL.U32 R33, R33, 0x8, RZ ;  /* 0x0000000821217824 */ /* 0x002fe400078e00ff */
[----:B---3--:R-:W-:-:S03]  /*162f0*/  IMAD.SHL.U32 R21, R21, 0x8, RZ ;  /* 0x0000000815157824 */ /* 0x008fc600078e00ff */
[----:B------:R-:W-:-:S04]  /*16300*/  LOP3.LUT R33, R33, 0x38, RZ, 0xc0, !PT ;  /* 0x0000003821217812 */ /* 0x000fc800078ec0ff */
[----:B------:R-:W-:Y:S02]  /*16310*/  LOP3.LUT R12, R33, 0x180, RZ, 0xfc, !PT ;  /* 0x00000180210c7812 */ /* 0x000fe400078efcff */
[----:B------:R-:W-:Y:S02]  /*16320*/  LOP3.LUT R21, R21, 0x38, RZ, 0xc0, !PT ;  /* 0x0000003815157812 */ /* 0x000fe400078ec0ff */
[----:B------:R-:W-:Y:S02]  /*16330*/  ISETP.GE.AND P0, PT, R12, UR4, PT ;  /* 0x000000040c007c0c */ /* 0x000fe4000bf06270 */
[C---:B------:R-:W-:Y:S02]  /*16340*/  LOP3.LUT R13, R21.reuse, 0x100, RZ, 0xfc, !PT ;  /* 0x00000100150d7812 */ /* 0x040fe400078efcff */
[----:B------:R-:W-:Y:S02]  /*16350*/  LOP3.LUT R12, R21, 0x140, RZ, 0xfc, !PT ;  /* 0x00000140150c7812 */ /* 0x000fe400078efcff */
[----:B------:R-:W-:-:S02]  /*16360*/  ISETP.GE.AND P3, PT, R13, UR4, PT ;  /* 0x000000040d007c0c */ /* 0x000fc4000bf66270 */
[----:B------:R-:W-:Y:S02]  /*16370*/  ISETP.GE.AND P2, PT, R12, UR4, PT ;  /* 0x000000040c007c0c */ /* 0x000fe4000bf46270 */
[----:B------:R-:W-:Y:S02]  /*16380*/  SEL R3, RZ, 0x10, P3 ;  /* 0x00000010ff037807 */ /* 0x000fe40001800000 */
[----:B0-----:R-:W-:-:S04]  /*16390*/  SEL R4, RZ, 0x20, P2 ;  /* 0x00000020ff047807 */ /* 0x001fc80001000000 */
[----:B------:R-:W-:Y:S02]  /*163a0*/  LOP3.LUT R3, R4, R9, R3, 0xfe, !PT ;  /* 0x0000000904037212 */ /* 0x000fe400078efe03 */
[----:B------:R-:W-:Y:S02]  /*163b0*/  LOP3.LUT R14, R21, 0x1c0, RZ, 0xfc, !PT ;  /* 0x000001c0150e7812 */ /* 0x000fe400078efcff */
[----:B------:R-:W-:-:S04]  /*163c0*/  LOP3.LUT R22, R22, 0xfffffff7, RZ, 0xc0, !PT ;  /* 0xfffffff716167812 */ /* 0x000fc800078ec0ff */
[----:B------:R-:W-:-:S04]  /*163d0*/  @P3 LOP3.LUT R22, R22, 0x8, RZ, 0xfc, !PT ;  /* 0x0000000816163812 */ /* 0x000fc800078efcff */
[----:B------:R-:W-:Y:S01]  /*163e0*/  LOP3.LUT R22, R22, 0xfffffffb, RZ, 0xc0, !PT ;  /* 0xfffffffb16167812 */ /* 0x000fe200078ec0ff */
[----:B------:R-:W-:-:S03]  /*163f0*/  UMOV UR5, 0xffffffff ;  /* 0xffffffff00057882 */ /* 0x000fc60000000000 */
[----:B------:R-:W-:-:S04]  /*16400*/  @P2 LOP3.LUT R22, R22, 0x4, RZ, 0xfc, !PT ;  /* 0x0000000416162812 */ /* 0x000fc800078efcff */
[----:B------:R-:W-:Y:S01]  /*16410*/  LOP3.LUT R22, R22, 0xfffffffd, RZ, 0xc0, !PT ;  /* 0xfffffffd16167812 */ /* 0x000fe200078ec0ff */
[----:B--2---:R0:W-:Y:S02]  /*16420*/  STL [R1+0x4], R2 ;  /* 0x0000040201007387 */ /* 0x0041e40000100800 */
[----:B0-----:R-:W-:-:S04]  /*16430*/  SEL R2, RZ, 0x40, P0 ;  /* 0x00000040ff027807 */ /* 0x001fc80000000000 */
[----:B------:R-:W-:Y:S01]  /*16440*/  LOP3.LUT R5, R3, R2, RZ, 0xfc, !PT ;  /* 0x0000000203057212 */ /* 0x000fe200078efcff */
[----:B------:R-:W-:-:S04]  /*16450*/  IMAD.MOV R2, RZ, RZ, -R8 ;  /* 0x000000ffff027224 */ /* 0x000fc800078e0a08 */
[----:B------:R-:W-:Y:S01]  /*16460*/  IMAD R0, R10, R2, R0 ;  /* 0x000000020a007224 */ /* 0x000fe200078e0200 */
[----:B------:R0:W-:Y:S01]  /*16470*/  STL [R1+0x48], R5 ;  /* 0x0000480501007387 */ /* 0x0001e20000100800 */
[----:B------:R-:W-:Y:S01]  /*16480*/  ISETP.GE.AND P0, PT, R14, UR4, PT ;  /* 0x000000040e007c0c */ /* 0x000fe2000bf06270 */
[----:B------:R-:W-:Y:S02]  /*16490*/  ULDC UR4, c[0x0][0x2f4] ;  /* 0x0000bd0000047ab9 */ /* 0x000fe40000000800 */
[----:B------:R0:W-:Y:S01]  /*164a0*/  STL [R1+0xc], R0 ;  /* 0x00000c0001007387 */ /* 0x0001e20000100800 */
[----:B------:R-:W-:Y:S02]  /*164b0*/  SEL R33, RZ, 0x80, P0 ;  /* 0x00000080ff217807 */ /* 0x000fe40000000000 */
[----:B------:R-:W-:-:S13]  /*164c0*/  ISETP.GE.AND P0, PT, R11, UR4, PT ;  /* 0x000000040b007c0c */ /* 0x000fda000bf06270 */
[----:B------:R-:W-:Y:S01]  /*164d0*/  @P0 LOP3.LUT R22, R22, 0x2, RZ, 0xfc, !PT ;  /* 0x0000000216160812 */ /* 0x000fe200078efcff */
[----:B0-----:R-:W-:Y:S06]  /*164e0*/  BRA.DIV UR5, `(.L_x_4649) ;  /* 0x00000056059c7947 */ /* 0x001fec000b800000 */
.L_x_4759:
[----:B------:R-:W2:Y:S01]  /*164f0*/  LDL R0, [R1+0x50] ;  /* 0x0000500001007983 */ /* 0x000ea20000100800 */
[----:B------:R-:W-:Y:S02]  /*16500*/  ISETP.GT.U32.AND P1, PT, R20, 0x3f, PT ;  /* 0x0000003f1400780c */ /* 0x000fe40003f24070 */
[----:B------:R-:W-:Y:S02]  /*16510*/  LOP3.LUT R22, R22, 0xfffffeff, RZ, 0xc0, !PT ;  /* 0xfffffeff16167812 */ /* 0x000fe400078ec0ff */
[----:B------:R-:W-:Y:S02]  /*16520*/  LOP3.LUT R33, R5, R33, RZ, 0xfc, !PT ;  /* 0x0000002105217212 */ /* 0x000fe400078efcff */
[----:B------:R-:W-:Y:S02]  /*16530*/  LOP3.LUT R22, R22, 0xfffffffe, RZ, 0xc0, !PT ;  /* 0xfffffffe16167812 */ /* 0x000fe400078ec0ff */
[----:B------:R-:W-:-:S05]  /*16540*/  SHF.R.S32.HI R30, RZ, 0x1f, R18 ;  /* 0x0000001fff1e7819 */ /* 0x000fca0000011412 */
[----:B------:R-:W-:Y:S02]  /*16550*/  @P1 LOP3.LUT R22, R22, 0x1, RZ, 0xfc, !PT ;  /* 0x0000000116161812 */ /* 0x000fe400078efcff */
[----:B--2---:R-:W-:-:S13]  /*16560*/  ISETP.NE.AND P0, PT, R0, 0x3, PT ;  /* 0x000000030000780c */ /* 0x004fda0003f05270 */
[----:B------:R-:W-:Y:S01]  /*16570*/  @P0 LOP3.LUT R22, R22, 0x100, RZ, 0xfc, !PT ;  /* 0x0000010016160812 */ /* 0x000fe200078efcff */
[----:B------:R-:W-:Y:S06]  /*16580*/  @!P0 BRA `(.L_x_4650) ;  /* 0x0000000000048947 */ /* 0x000fec0003800000 */
[----:B------:R-:W-:Y:S01]  /*16590*/  BPT.TRAP 0x1 ;  /* 0x000000040000795c */ /* 0x000fe20000300000 */
.L_x_4650:
[----:B------:R-:W-:Y:S01]  /*165a0*/  IMAD R27, R25, 0x8, R23 ;  /* 0x00000008191b7824 */ /* 0x000fe200078e0217 */
[----:B------:R-:W-:Y:S01]  /*165b0*/  SHF.L.U32 R0, R28, 0x1f, RZ ;  /* 0x0000001f1c007819 */ /* 0x000fe200000006ff */
[----:B------:R-:W-:Y:S03]  /*165c0*/  BSSY B0, `(.L_x_4651) ;  /* 0x0000003000007945 */ /* 0x000fe60003800000 */
[----:B------:R-:W0:Y:S02]  /*165d0*/  SYNCS.PHASECHK.TRANS64.TRYWAIT P0, [R27+URZ+0x38840], R0 ;  /* 0x038840001b0075a7 */ /* 0x000e24000800017f */
[----:B0-----:R-:W-:Y:S05]  /*165e0*/  @!P0 BRA `(.L_x_4652) ;  /* 0x0000005400908947 */ /* 0x001fea0003800000 */
.L_x_4760:
[----:B------:R-:W-:Y:S05]  /*165f0*/  BSYNC B0 ;  /* 0x0000000000007941 */ /* 0x000fea0003800000 */
.L_x_4651:
[----:B------:R-:W0:Y:S01]  /*16600*/  LDL R2, [R1+0xc] ;  /* 0x00000c0001027983 */ /* 0x000e220000100800 */
[----:B------:R-:W-:-:S03]  /*16610*/  ULDC.64 UR4, c[0x0][0x300] ;  /* 0x0000c00000047ab9 */ /* 0x000fc60000000a00 */
[----:B------:R-:W2:Y:S04]  /*16620*/  LDL R4, [R1+0x4] ;  /* 0x0000040001047983 */ /* 0x000ea80000100800 */
[----:B------:R-:W3:Y:S01]  /*16630*/  LDL R6, [R1+0x10] ;  /* 0x0000100001067983 */ /* 0x000ee20000100800 */
[----:B------:R-:W-:Y:S01]  /*16640*/  LOP3.LUT P2, RZ, R22, 0x2, RZ, 0xc0, !PT ;  /* 0x0000000216ff7812 */ /* 0x000fe2000784c0ff */
[----:B------:R-:W1:Y:S02]  /*16650*/  S2R R7, SR_TID.X ;  /* 0x0000000000077919 */ /* 0x000e640000002100 */
[----:B-1----:R-:W-:-:S05]  /*16660*/  IMAD.SHL.U32 R7, R7, 0x8, RZ ;  /* 0x0000000807077824 */ /* 0x002fca00078e00ff */
[----:B------:R-:W-:Y:S02]  /*16670*/  LOP3.LUT R7, R7, 0x38, RZ, 0xc0, !PT ;  /* 0x0000003807077812 */ /* 0x000fe400078ec0ff */
[----:B0-----:R-:W-:Y:S02]  /*16680*/  SHF.R.S32.HI R0, RZ, 0x1f, R2 ;  /* 0x0000001fff007819 */ /* 0x001fe40000011402 */
[----:B--2---:R-:W-:-:S03]  /*16690*/  SHF.R.S32.HI R5, RZ, 0x1f, R4 ;  /* 0x0000001fff057819 */ /* 0x004fc60000011404 */
        /* <DEDUP_REMOVED lines=10> */
[----:B------:R-:W-:Y:S01]  /*16740*/  ULDC.64 UR4, c[0x0][0x308] ;  /* 0x0000c20000047ab9 */ /* 0x000fe20000000a00 */
[----:B------:R-:W0:Y:S02]  /*16750*/  S2R R4, SR_TID.X ;  /* 0x0000000000047919 */ /* 0x000e240000002100 */
[----:B------:R-:W-:Y:S02]  /*16760*/  IMAD.IADD R3, R3, 0x1, R0 ;  /* 0x0000000103037824 */ /* 0x000fe400078e0200 */
[----:B------:R-:W-:Y:S02]  /*16770*/  IMAD R0, R30, UR4, RZ ;  /* 0x000000041e007c24 */ /* 0x000fe4000f8e02ff */
[----:B------:R-:W-:-:S04]  /*16780*/  IMAD.WIDE.U32 R2, R18, UR4, R2 ;  /* 0x0000000412027c25 */ /* 0x000fc8000f8e0002 */
[----:B------:R-:W-:Y:S01]  /*16790*/  IMAD R0, R18, UR5, R0 ;  /* 0x0000000512007c24 */ /* 0x000fe2000f8e0200 */
[----:B------:R-:W-:Y:S01]  /*167a0*/  ULDC.64 UR4, c[0x0][0x2e8] ;  /* 0x0000ba0000047ab9 */ /* 0x000fe20000000a00 */
[----:B0-----:R-:W-:-:S04]  /*167b0*/  LOP3.LUT R4, R4, 0x7f, RZ, 0xc0, !PT ;  /* 0x0000007f04047812 */ /* 0x001fc800078ec0ff */
[----:B-1----:R-:W-:Y:S02]  /*167c0*/  SHF.R.U32.HI R5, RZ, 0x3, R4 ;  /* 0x00000003ff057819 */ /* 0x002fe40000011604 */
[----:B------:R-:W-:Y:S02]  /*167d0*/  IADD3 R4, R3, R0, RZ ;  /* 0x0000000003047210 */ /* 0x000fe40007ffe0ff */
[C---:B------:R-:W-:Y:S01]  /*167e0*/  LEA R0, P0, R2.reuse, UR4, 0x1 ;  /* 0x0000000402007c11 */ /* 0x040fe2000f8008ff */
[----:B------:R-:W-:Y:S01]  /*167f0*/  UMOV UR4, 0xffffffff ;  /* 0xffffffff00047882 */ /* 0x000fe20000000000 */
[----:B---3--:R-:W-:Y:S01]  /*16800*/  IADD3 R31, -R5, R6, -R31 ;  /* 0x00000006051f7210 */ /* 0x008fe20007ffe91f */
        /* <DEDUP_REMOVED lines=36> */
.L_x_4770:
        /* <DEDUP_REMOVED lines=10> */
.L_x_4654:
        /* <DEDUP_REMOVED lines=11> */
.L_x_4655:
[----:B------:R1:W5:Y:S01]  /*16ba0*/  LDL.LU R0, [R1+0x20] ;  /* 0x0000200001007983 */ /* 0x0003620000300800 */
[----:B------:R1:W-:Y:S03]  /*16bb0*/  SYNCS.ARRIVE.TRANS64.A1T0 RZ, [R27+URZ+0x38830], RZ ;  /* 0x038830ff1bff79a7 */ /* 0x0003e6000810003f */
[----:B0-----:R1:W5:Y:S02]  /*16bc0*/  LDL R2, [R1] ;  /* 0x0000000001027983 */ /* 0x0013640000100800 */
[----:B------:R-:W-:Y:S05]  /*16bd0*/  WARPSYNC.ALL ;  /* 0x0000000000007948 */ /* 0x000fea0003800000 */
[----:B------:R-:W-:Y:S01]  /*16be0*/  ULDC.64 UR4, c[0x0][0xaf8] ;  /* 0x0002be0000047ab9 */ /* 0x000fe20000000a00 */
[----:B------:R-:W-:Y:S01]  /*16bf0*/  BSSY B6, `(.L_x_4656) ;  /* 0x000001d000067945 */ /* 0x000fe20003800000 */
[----:B------:R-:W-:Y:S01]  /*16c00*/  BAR.SYNC.DEFER_BLOCKING 0x8, 0x100 ;  /* 0x0204000000007b1d */ /* 0x000fe20000010000 */
[----:B------:R-:W-:-:S04]  /*16c10*/  ISETP.NE.U32.AND P0, PT, RZ, UR4, PT ;  /* 0x00000004ff007c0c */ /* 0x000fc8000bf05070 */
[----:B------:R-:W-:-:S04]  /*16c20*/  ISETP.NE.AND.EX P0, PT, RZ, UR5, PT, P0 ;  /* 0x00000005ff007c0c */ /* 0x000fc8000bf05300 */
[----:B------:R-:W-:-:S05]  /*16c30*/  SEL R4, R37, RZ, !P0 ;  /* 0x000000ff25047207 */ /* 0x000fca0004000000 */
[----:B------:R0:W-:Y:S01]  /*16c40*/  STL [R1+0x14], R4 ;  /* 0x0000140401007387 */ /* 0x0001e20000100800 */
[----:B-----5:R-:W-:Y:S01]  /*16c50*/  SEL R3, R0, RZ, !P0 ;  /* 0x000000ff00037207 */ /* 0x020fe20004000000 */
[----:B------:R-:W-:-:S04]  /*16c60*/  VIADD R0, R23, 0x20400 ;  /* 0x0002040017007836 */ /* 0x000fc80000000000 */
[----:B------:R0:W-:Y:S01]  /*16c70*/  STL [R1+0x30], R3 ;  /* 0x0000300301007387 */ /* 0x0001e20000100800 */
[----:B------:R-:W-:Y:S02]  /*16c80*/  LOP3.LUT P0, RZ, R0, 0x3ff, RZ, 0xc0, !PT ;  /* 0x000003ff00ff7812 */ /* 0x000fe4000780c0ff */
[----:B------:R-:W-:-:S05]  /*16c90*/  SHF.R.S32.HI R0, RZ, 0x1f, R2 ;  /* 0x0000001fff007819 */ /* 0x000fca0000011402 */
[----:B------:R0:W-:Y:S06]  /*16ca0*/  STL [R1+0x2c], R0 ;  /* 0x00002c0001007387 */ /* 0x0001ec0000100800 */
[----:B------:R-:W-:Y:S05]  /*16cb0*/  @!P0 BRA `(.L_x_4657) ;  /* 0x0000000000408947 */ /* 0x000fea0003800000 */
[----:B------:R-:W-:Y:S01]  /*16cc0*/  MOV R2, 0x0 ;  /* 0x0000000000027802 */ /* 0x000fe20000000f00 */
[----:B------:R-:W-:Y:S01]  /*16cd0*/  ULDC.64 UR4, c[0x4][0xf0] ;  /* 0x01003c0000047ab9 */ /* 0x000fe20000000a00 */
[----:B------:R-:W-:Y:S01]  /*16ce0*/  ULDC.64 UR6, c[0x4][0xf8] ;  /* 0x01003e0000067ab9 */ /* 0x000fe20000000a00 */
[----:B------:R-:W-:Y:S01]  /*16cf0*/  ULDC.64 UR8, c[0x4][0x58] ;  /* 0x0100160000087ab9 */ /* 0x000fe20000000a00 */
[----:B0-----:R-:W-:Y:S02]  /*16d00*/  IMAD.U32 R4, RZ, RZ, UR4 ;  /* 0x00000004ff047e24 */ /* 0x001fe4000f8e00ff */
        /* <DEDUP_REMOVED lines=11> */
.L_x_4657:
[----:B------:R-:W-:Y:S05]  /*16dc0*/  BSYNC B6 ;  /* 0x0000000000067941 */ /* 0x000fea0003800000 */
.L_x_4656:
[----:B------:R-:W2:Y:S01]  /*16dd0*/  LDL R20, [R1+0x30] ;  /* 0x0000300001147983 */ /* 0x000ea20000100800 */
[----:B------:R-:W3:Y:S01]  /*16de0*/  LDC R6, c[0x0][0x448] ;  /* 0x00011200ff067b82 */ /* 0x000ee20000000800 */
[----:B------:R-:W-:Y:S02]  /*16df0*/  ULDC.64 UR4, c[0x0][0x298] ;  /* 0x0000a60000047ab9 */ /* 0x000fe40000000a00 */
[----:B0-----:R-:W4:Y:S04]  /*16e00*/  LDL R4, [R1+0x2c] ;  /* 0x00002c0001047983 */ /* 0x001f280000100800 */
[----:B------:R-:W4:Y:S04]  /*16e10*/  LDL R5, [R1] ;  /* 0x0000000001057983 */ /* 0x000f280000100800 */
[----:B------:R0:W5:Y:S01]  /*16e20*/  LDL R9, [R1+0x1c] ;  /* 0x00001c0001097983 */ /* 0x0001620000100800 */
[----:B------:R-:W1:Y:S01]  /*16e30*/  S2R R2, SR_TID.X ;  /* 0x0000000000027919 */ /* 0x000e620000002100 */
[----:B------:R-:W0:Y:S01]  /*16e40*/  S2R R0, SR_TID.X ;  /* 0x0000000000007919 */ /* 0x000e220000002100 */
[----:B---3--:R-:W-:-:S13]  /*16e50*/  ISETP.NE.AND P0, PT, R6, 0x1, PT ;  /* 0x000000010600780c */ /* 0x008fda0003f05270 */
[----:B------:R-:W3:Y:S01]  /*16e60*/  @P0 LDC R3, c[0x0][0x450] ;  /* 0x00011400ff030b82 */ /* 0x000ee20000000800 */
[----:B-1----:R-:W-:-:S04]  /*16e70*/  LOP3.LUT R2, R2, 0x7f, RZ, 0xc0, !PT ;  /* 0x0000007f02027812 */ /* 0x002fc800078ec0ff */
[----:B------:R-:W-:Y:S01]  /*16e80*/  SHF.R.U32.HI R2, RZ, 0x3, R2 ;  /* 0x00000003ff027819 */ /* 0x000fe20000011602 */
[----:B0-----:R-:W-:Y:S02]  /*16e90*/  IMAD.SHL.U32 R0, R0, 0x10, RZ ;  /* 0x0000001000007824 */ /* 0x001fe400078e00ff */
[----:B--2---:R-:W-:Y:S02]  /*16ea0*/  IMAD.MOV.U32 R21, RZ, RZ, R20 ;  /* 0x000000ffff157224 */ /* 0x004fe400078e0014 */
[----:B------:R-:W2:Y:S01]  /*16eb0*/  LDL R20, [R1+0x14] ;  /* 0x0000140001147983 */ /* 0x000ea20000100800 */
[----:B------:R-:W-:Y:S02]  /*16ec0*/  LOP3.LUT R0, R2, 0x70, R0, 0xf8, !PT ;  /* 0x0000007002007812 */ /* 0x000fe400078ef800 */
[----:B------:R-:W0:Y:S03]  /*16ed0*/  @P0 LDC R2, c[0x0][0x44c] ;  /* 0x00011300ff020b82 */ /* 0x000e260000000800 */
[----:B------:R-:W-:-:S02]  /*16ee0*/  IMAD R37, R17, 0x40, R0 ;  /* 0x0000004011257824 */ /* 0x000fc400078e0200 */
[----:B----4-:R-:W-:Y:S02]  /*16ef0*/  IMAD R4, R4, UR4, RZ ;  /* 0x0000000404047c24 */ /* 0x010fe4000f8e02ff */
[----:B------:R-:W-:Y:S02]  /*16f00*/  IMAD.MOV.U32 R0, RZ, RZ, R37 ;  /* 0x000000ffff007224 */ /* 0x000fe400078e0025 */
[----:B------:R-:W-:Y:S02]  /*16f10*/  IMAD R4, R5, UR5, R4 ;  /* 0x0000000505047c24 */ /* 0x000fe4000f8e0204 */
[----:B0-----:R-:W-:-:S05]  /*16f20*/  @P0 IMAD.HI.U32 R2, R37, R2, RZ ;  /* 0x0000000225020227 */ /* 0x001fca00078e00ff */
[----:B---3--:R-:W-:Y:S01]  /*16f30*/  @P0 SHF.R.U32.HI R0, RZ, R3, R2 ;  /* 0x00000003ff000219 */ /* 0x008fe20000011602 */
        /* <DEDUP_REMOVED lines=8> */
[----:B------:R-:W-:Y:S01]  /*16fc0*/  IMAD R4, R21, UR4, RZ ;  /* 0x0000000415047c24 */ /* 0x000fe2000f8e02ff */
[----:B------:R-:W0:Y:S02]  /*16fd0*/  S2R R7, SR_TID.X ;  /* 0x0000000000077919 */ /* 0x000e240000002100 */
[----:B0-----:R-:W-:-:S05]  /*16fe0*/  IMAD.SHL.U32 R7, R7, 0x8, RZ ;  /* 0x0000000807077824 */ /* 0x001fca00078e00ff */
[----:B------:R-:W-:Y:S01]  /*16ff0*/  LOP3.LUT R7, R7, 0x38, RZ, 0xc0, !PT ;  /* 0x0000003807077812 */ /* 0x000fe200078ec0ff */
[C---:B--2---:R-:W-:Y:S02]  /*17000*/  IMAD R4, R20.reuse, UR5, R4 ;  /* 0x0000000514047c24 */ /* 0x044fe4000f8e0204 */
[----:B------:R-:W-:Y:S01]  /*17010*/  IMAD.WIDE.U32 R2, R20, UR4, R2 ;  /* 0x0000000414027c25 */ /* 0x000fe2000f8e0002 */
[----:B------:R-:W-:-:S03]  /*17020*/  ULDC.64 UR4, c[0x0][0x2d0] ;  /* 0x0000b40000047ab9 */ /* 0x000fc60000000a00 */
[----:B------:R-:W-:Y:S01]  /*17030*/  IMAD.IADD R3, R3, 0x1, R4 ;  /* 0x0000000103037824 */ /* 0x000fe200078e0204 */
[----:B------:R-:W-:Y:S01]  /*17040*/  SHF.R.S32.HI R4, RZ, 0x1f, R0 ;  /* 0x0000001fff047819 */ /* 0x000fe20000011400 */
[----:B------:R-:W0:Y:S04]  /*17050*/  S2R R20, SR_TID.X ;  /* 0x0000000000147919 */ /* 0x000e280000002100 */
[----:B------:R-:W-:Y:S02]  /*17060*/  IMAD R4, R4, UR4, RZ ;  /* 0x0000000404047c24 */ /* 0x000fe4000f8e02ff */
[----:B------:R-:W-:-:S04]  /*17070*/  IMAD.WIDE.U32 R2, R0, UR4, R2 ;  /* 0x0000000400027c25 */ /* 0x000fc8000f8e0002 */
[C---:B------:R-:W-:Y:S01]  /*17080*/  IMAD R4, R0.reuse, UR5, R4 ;  /* 0x0000000500047c24 */ /* 0x040fe2000f8e0204 */
[----:B------:R-:W-:Y:S01]  /*17090*/  IADD3 R0, -R0, RZ, RZ ;  /* 0x000000ff00007210 */ /* 0x000fe20007ffe1ff */
[----:B------:R-:W-:-:S04]  /*170a0*/  ULDC.64 UR4, c[0x0][0x2c8] ;  /* 0x0000b20000047ab9 */ /* 0x000fc80000000a00 */
        /* <DEDUP_REMOVED lines=10> */
[----:B0-----:R-:W-:-:S03]  /*17150*/  LOP3.LUT R20, R20, 0x7f, RZ, 0xc0, !PT ;  /* 0x0000007f14147812 */ /* 0x001fc600078ec0ff */
[----:B------:R-:W-:Y:S01]  /*17160*/  LEA.HI.X R3, R2, UR5, R3, 0x1, P0 ;  /* 0x0000000502037c11 */ /* 0x000fe200080f0c03 */
[----:B------:R-:W-:Y:S01]  /*17170*/  UMOV UR5, 0xffffffff ;  /* 0xffffffff00057882 */ /* 0x000fe20000000000 */
[----:B------:R-:W-:Y:S02]  /*17180*/  ISETP.GE.AND P1, PT, R7, UR4, PT ;  /* 0x0000000407007c0c */ /* 0x000fe4000bf26270 */
[----:B------:R-:W-:Y:S01]  /*17190*/  SHF.R.U32.HI R8, RZ, 0x3, R20 ;  /* 0x00000003ff087819 */ /* 0x000fe20000011614 */
[----:B------:R-:W-:Y:S10]  /*171a0*/  BRA.DIV UR5, `(.L_x_4658) ;  /* 0x0000005205047947 */ /* 0x000ff4000b800000 */
[----:B------:R-:W0:Y:S01]  /*171b0*/  SHFL.IDX PT, R4, R0, RZ, 0x181f ;  /* 0x00181fff00047589 */ /* 0x000e2200000e0000 */
[----:B-----5:R-:W-:Y:S02]  /*171c0*/  IMAD R2, R9, R6, RZ ;  /* 0x0000000609027224 */ /* 0x020fe400078e02ff */
[----:B------:R-:W-:Y:S01]  /*171d0*/  IMAD R17, R17, 0x40, R8 ;  /* 0x0000004011117824 */ /* 0x000fe200078e0208 */
[----:B------:R-:W1:Y:S03]  /*171e0*/  SHFL.IDX PT, R5, R3, RZ, 0x181f ;  /* 0x00181fff03057589 */ /* 0x000e6600000e0000 */
[C---:B------:R-:W-:Y:S01]  /*171f0*/  VIADD R6, R17.reuse, 0x10 ;  /* 0x0000001011067836 */ /* 0x040fe20000000000 */
[C---:B------:R-:W-:Y:S01]  /*17200*/  ISETP.GE.AND P0, PT, R17.reuse, R2, PT ;  /* 0x000000021100720c */ /* 0x040fe20003f06270 */
[----:B------:R-:W-:-:S03]  /*17210*/  VIADD R8, R17, 0x20 ;  /* 0x0000002011087836 */ /* 0x000fc60000000000 */
[----:B------:R-:W-:Y:S04]  /*17220*/  STL [R1+0x20], R6 ;  /* 0x0000200601007387 */ /* 0x000fe80000100800 */
[----:B------:R-:W-:Y:S05]  /*17230*/  STL [R1+0x24], R8 ;  /* 0x0000240801007387 */ /* 0x000fea0000100800 */
[----:B0-----:R-:W-:-:S05]  /*17240*/  @!P0 LEA R4, P2, R7, R4, 0x1 ;  /* 0x0000000407048211 */ /* 0x001fca00078408ff */
[----:B-1----:R-:W-:-:S05]  /*17250*/  @!P0 IMAD.X R5, RZ, RZ, R5, P2 ;  /* 0x000000ffff058224 */ /* 0x002fca00010e0605 */
[----:B------:R-:W-:Y:S01]  /*17260*/  @!PT LDS RZ, [RZ] ;  /* 0x00000000fffff984 */ /* 0x000fe20000000800 */
[----:B------:R0:W-:Y:S01]  /*17270*/  @!P0 LDGSTS.E.BYPASS.LTC128B.128 [R26+0x20400], desc[UR40][R4.64], !P1 ;  /* 0x20400000041a8fae */ /* 0x0001e2000c901d68 */
[----:B------:R-:W-:-:S03]  /*17280*/  ISETP.GE.AND P0, PT, R6, R2, PT ;  /* 0x000000020600720c */ /* 0x000fc60003f06270 */
[----:B------:R-:W-:Y:S04]  /*17290*/  SHFL.IDX PT, R6, R3, 0x2, 0x181f ;  /* 0x00581f0003067f89 */ /* 0x000fe800000e0000 */
[----:B0-----:R-:W0:Y:S04]  /*172a0*/  SHFL.IDX PT, R5, R0, 0x1, 0x181f ;  /* 0x00381f0000057f89 */ /* 0x001e2800000e0000 */
[----:B------:R-:W1:Y:S04]  /*172b0*/  SHFL.IDX PT, R4, R3, 0x1, 0x181f ;  /* 0x00381f0003047f89 */ /* 0x000e6800000e0000 */
[----:B------:R-:W-:Y:S01]  /*172c0*/  SHFL.IDX PT, R3, R3, 0x3, 0x181f ;  /* 0x00781f0003037f89 */ /* 0x000fe200000e0000 */
[----:B0-----:R-:W-:-:S05]  /*172d0*/  @!P0 LEA R5, P2, R7, R5, 0x1 ;  /* 0x0000000507058211 */ /* 0x001fca00078408ff */
[----:B-1----:R-:W-:-:S05]  /*172e0*/  @!P0 IMAD.X R4, RZ, RZ, R4, P2 ;  /* 0x000000ffff048224 */ /* 0x002fca00010e0604 */
[----:B------:R-:W-:-:S04]  /*172f0*/  @!P0 LOP3.LUT R5, R5, R4, RZ, 0x3c, !PT ;  /* 0x0000000405058212 */ /* 0x000fc800078e3cff */
[----:B------:R-:W-:-:S04]  /*17300*/  @!P0 LOP3.LUT R4, R5, R4, RZ, 0x3c, !PT ;  /* 0x0000000405048212 */ /* 0x000fc800078e3cff */
[----:B------:R-:W-:-:S05]  /*17310*/  @!P0 LOP3.LUT R5, R5, R4, RZ, 0x3c, !PT ;  /* 0x0000000405058212 */ /* 0x000fca00078e3cff */
[----:B------:R0:W-:Y:S01]  /*17320*/  @!P0 LDGSTS.E.BYPASS.LTC128B.128 [R26+0x20c00], desc[UR40][R4.64], !P1 ;  /* 0x20c00000041a8fae */ /* 0x0001e2000c901d68 */
[----:B------:R-:W-:-:S03]  /*17330*/  ISETP.GE.AND P0, PT, R8, R2, PT ;  /* 0x000000020800720c */ /* 0x000fc60003f06270 */
[----:B0-----:R-:W0:Y:S04]  /*17340*/  SHFL.IDX PT, R4, R0, 0x2, 0x181f ;  /* 0x00581f0000047f89 */ /* 0x001e2800000e0000 */
[----:B------:R-:W1:Y:S06]  /*17350*/  SHFL.IDX PT, R0, R0, 0x3, 0x181f ;  /* 0x00781f0000007f89 */ /* 0x000e6c00000e0000 */
[----:B0-----:R-:W-:-:S05]  /*17360*/  @!P0 LEA R5, P2, R7, R4, 0x1 ;  /* 0x0000000407058211 */ /* 0x001fca00078408ff */
[----:B------:R-:W-:-:S05]  /*17370*/  @!P0 IMAD.X R4, RZ, RZ, R6, P2 ;  /* 0x000000ffff048224 */ /* 0x000fca00010e0606 */
[----:B------:R-:W-:-:S04]  /*17380*/  @!P0 LOP3.LUT R5, R5, R4, RZ, 0x3c, !PT ;  /* 0x0000000405058212 */ /* 0x000fc800078e3cff */
[----:B------:R-:W-:-:S04]  /*17390*/  @!P0 LOP3.LUT R4, R5, R4, RZ, 0x3c, !PT ;  /* 0x0000000405048212 */ /* 0x000fc800078e3cff */
[----:B------:R-:W-:-:S05]  /*173a0*/  @!P0 LOP3.LUT R5, R5, R4, RZ, 0x3c, !PT ;  /* 0x0000000405058212 */ /* 0x000fca00078e3cff */
[----:B-1----:R0:W-:Y:S02]  /*173b0*/  @!P0 LDGSTS.E.BYPASS.LTC128B.128 [R26+0x21400], desc[UR40][R4.64], !P1 ;  /* 0x21400000041a8fae */ /* 0x0021e4000c901d68 */
.L_x_4779:
[----:B0-----:R-:W-:-:S05]  /*173c0*/  VIADD R4, R17, 0x30 ;  /* 0x0000003011047836 */ /* 0x001fca0000000000 */
[----:B------:R-:W-:Y:S01]  /*173d0*/  ISETP.GE.AND P0, PT, R4, R2, PT ;  /* 0x000000020400720c */ /* 0x000fe20003f06270 */
[----:B------:R0:W-:-:S12]  /*173e0*/  STL [R1+0x34], R4 ;  /* 0x0000340401007387 */ /* 0x0001d80000100800 */
[----:B------:R-:W-:-:S05]  /*173f0*/  @!P0 LEA R2, P2, R7, R0, 0x1 ;  /* 0x0000000007028211 */ /* 0x000fca00078408ff */
[----:B------:R-:W-:-:S05]  /*17400*/  @!P0 IMAD.X R3, RZ, RZ, R3, P2 ;  /* 0x000000ffff038224 */ /* 0x000fca00010e0603 */
[----:B------:R-:W-:Y:S01]  /*17410*/  @!PT LDS RZ, [RZ] ;  /* 0x00000000fffff984 */ /* 0x000fe20000000800 */
[----:B------:R-:W-:Y:S01]  /*17420*/  @!PT LDS RZ, [RZ] ;  /* 0x00000000fffff984 */ /* 0x000fe20000000800 */
[----:B------:R-:W-:Y:S01]  /*17430*/  @!PT LDS RZ, [RZ] ;  /* 0x00000000fffff984 */ /* 0x000fe20000000800 */
[----:B------:R0:W-:Y:S01]  /*17440*/  @!P0 LDGSTS.E.BYPASS.LTC128B.128 [R26+0x21c00], desc[UR40][R2.64], !P1 ;  /* 0x21c00000021a8fae */ /* 0x0001e2000c901d68 */
[----:B------:R-:W-:Y:S01]  /*17450*/  PLOP3.LUT P0, PT, PT, PT, PT, 0x80, 0x0 ;  /* 0x000000000000781c */ /* 0x000fe20003f0f070 */
[----:B------:R-:W-:-:S12]  /*17460*/  NOP ;  /* 0x0000000000007918 */ /* 0x000fd80000000000 */
.L_x_4659:
        /* <DEDUP_REMOVED lines=28> */
.L_x_4661:
[----:B------:R-:W-:Y:S05]  /*17630*/  BSYNC B6 ;  /* 0x0000000000067941 */ /* 0x000fea0003800000 */
.L_x_4660:
[----:B------:R-:W2:Y:S01]  /*17640*/  LDL.LU R0, [R1+0x2c] ;  /* 0x00002c0001007983 */ /* 0x000ea20000300800 */
[----:B------:R-:W1:Y:S01]  /*17650*/  LDC R6, c[0x0][0x448] ;  /* 0x00011200ff067b82 */ /* 0x000e620000000800 */
[----:B------:R-:W-:Y:S02]  /*17660*/  ULDC.64 UR4, c[0x0][0x398] ;  /* 0x0000e60000047ab9 */ /* 0x000fe40000000a00 */
[----:B0-----:R-:W3:Y:S04]  /*17670*/  LDL.LU R2, [R1] ;  /* 0x0000000001027983 */ /* 0x001ee80000300800 */
[----:B------:R-:W4:Y:S04]  /*17680*/  LDL.LU R21, [R1+0x30] ;  /* 0x0000300001157983 */ /* 0x000f280000300800 */
[----:B------:R-:W5:Y:S01]  /*17690*/  LDL.LU R20, [R1+0x14] ;  /* 0x0000140001147983 */ /* 0x000f620000300800 */
[----:B------:R-:W-:Y:S01]  /*176a0*/  IMAD.MOV.U32 R4, RZ, RZ, R37 ;  /* 0x000000ffff047224 */ /* 0x000fe200078e0025 */
[----:B------:R-:W-:Y:S01]  /*176b0*/  LOP3.LUT R22, R22, 0xfffff7ff, RZ, 0xc0, !PT ;  /* 0xfffff7ff16167812 */ /* 0x000fe200078ec0ff */
[----:B------:R-:W0:Y:S01]  /*176c0*/  S2R R8, SR_TID.X ;  /* 0x0000000000087919 */ /* 0x000e220000002100 */
[----:B-1----:R-:W-:-:S13]  /*176d0*/  ISETP.NE.AND P0, PT, R6, 0x1, PT ;  /* 0x000000010600780c */ /* 0x002fda0003f05270 */
[----:B------:R-:W1:Y:S01]  /*176e0*/  @P0 LDC R5, c[0x0][0x450] ;  /* 0x00011400ff050b82 */ /* 0x000e620000000800 */
[----:B0-----:R-:W-:-:S05]  /*176f0*/  IMAD.SHL.U32 R8, R8, 0x8, RZ ;  /* 0x0000000808087824 */ /* 0x001fca00078e00ff */
[----:B------:R-:W-:-:S04]  /*17700*/  LOP3.LUT R8, R8, 0x38, RZ, 0xc0, !PT ;  /* 0x0000003808087812 */ /* 0x000fc800078ec0ff */
[----:B------:R-:W-:Y:S01]  /*17710*/  LOP3.LUT R8, R8, 0xc0, RZ, 0xfc, !PT ;  /* 0x000000c008087812 */ /* 0x000fe200078efcff */
[----:B--2---:R-:W-:-:S04]  /*17720*/  IMAD R0, R0, UR4, RZ ;  /* 0x0000000400007c24 */ /* 0x004fc8000f8e02ff */
[C---:B---3--:R-:W-:Y:S02]  /*17730*/  IMAD R0, R2.reuse, UR5, R0 ;  /* 0x0000000502007c24 */ /* 0x048fe4000f8e0200 */
        /* <DEDUP_REMOVED lines=8> */
[----:B----4-:R-:W-:Y:S02]  /*177c0*/  IMAD R0, R21, UR4, RZ ;  /* 0x0000000415007c24 */ /* 0x010fe4000f8e02ff */
[C---:B-----5:R-:W-:Y:S01]  /*177d0*/  IMAD.WIDE.U32 R2, R20.reuse, UR4, R2 ;  /* 0x0000000414027c25 */ /* 0x060fe2000f8e0002 */
[----:B------:R-:W0:Y:S03]  /*177e0*/  S2R R21, SR_TID.X ;  /* 0x0000000000157919 */ /* 0x000e260000002100 */
[----:B------:R-:W-:Y:S01]  /*177f0*/  IMAD R0, R20, UR5, R0 ;  /* 0x0000000514007c24 */ /* 0x000fe2000f8e0200 */
[----:B------:R-:W-:Y:S01]  /*17800*/  ULDC.64 UR4, c[0x0][0x3d0] ;  /* 0x0000f40000047ab9 */ /* 0x000fe20000000a00 */
[----:B------:R-:W2:Y:S02]  /*17810*/  S2R R20, SR_TID.X ;  /* 0x0000000000147919 */ /* 0x000ea40000002100 */
[----:B------:R-:W-:-:S02]  /*17820*/  IMAD.IADD R3, R3, 0x1, R0 ;  /* 0x0000000103037824 */ /* 0x000fc400078e0200 */
[----:B------:R-:W3:Y:S01]  /*17830*/  @P0 LDC R0, c[0x0][0x44c] ;  /* 0x00011300ff000b82 */ /* 0x000ee20000000800 */
[----:B0-----:R-:W-:Y:S02]  /*17840*/  IMAD.SHL.U32 R21, R21, 0x8, RZ ;  /* 0x0000000815157824 */ /* 0x001fe400078e00ff */
[----:B---3--:R-:W-:-:S03]  /*17850*/  @P0 IMAD.HI.U32 R0, R37, R0, RZ ;  /* 0x0000000025000227 */ /* 0x008fc600078e00ff */
[----:B------:R-:W-:Y:S01]  /*17860*/  LOP3.LUT R21, R21, 0x38, RZ, 0xc0, !PT ;  /* 0x0000003815157812 */ /* 0x000fe200078ec0ff */
[----:B--2---:R-:W-:Y:S01]  /*17870*/  IMAD.SHL.U32 R20, R20, 0x8, RZ ;  /* 0x0000000814147824 */ /* 0x004fe200078e00ff */
[----:B-1----:R-:W-:Y:S02]  /*17880*/  @P0 SHF.R.U32.HI R4, RZ, R5, R0 ;  /* 0x00000005ff040219 */ /* 0x002fe40000011600 */
[----:B------:R-:W-:Y:S02]  /*17890*/  LOP3.LUT R7, R21, 0x80, RZ, 0xfc, !PT ;  /* 0x0000008015077812 */ /* 0x000fe400078efcff */
[--C-:B------:R-:W-:Y:S01]  /*178a0*/  SHF.R.S32.HI R5, RZ, 0x1f, R4.reuse ;  /* 0x0000001fff057819 */ /* 0x100fe20000011404 */
[----:B------:R-:W-:Y:S01]  /*178b0*/  IMAD.MOV R0, RZ, RZ, -R4 ;  /* 0x000000ffff007224 */ /* 0x000fe200078e0a04 */
[----:B------:R-:W0:Y:S01]  /*178c0*/  S2R R21, SR_TID.X ;  /* 0x0000000000157919 */ /* 0x000e220000002100 */
[----:B------:R-:W-:Y:S01]  /*178d0*/  IMAD.WIDE.U32 R2, R4, UR4, R2 ;  /* 0x0000000404027c25 */ /* 0x000fe2000f8e0002 */
[----:B------:R-:W-:-:S03]  /*178e0*/  LOP3.LUT R20, R20, 0x38, RZ, 0xc0, !PT ;  /* 0x0000003814147812 */ /* 0x000fc600078ec0ff */
[----:B------:R-:W-:Y:S02]  /*178f0*/  IMAD R0, R6, R0, R37 ;  /* 0x0000000006007224 */ /* 0x000fe400078e0225 */
        /* <DEDUP_REMOVED lines=10> */
[----:B------:R-:W-:Y:S01]  /*179a0*/  ULDC UR4, c[0x0][0x3b8] ;  /* 0x0000ee0000047ab9 */ /* 0x000fe20000000800 */
[----:B------:R-:W-:Y:S02]  /*179b0*/  IADD3 R4, R3, R4, RZ ;  /* 0x0000000403047210 */ /* 0x000fe40007ffe0ff */
[----:B------:R-:W-:Y:S02]  /*179c0*/  ISETP.GE.AND P1, PT, R20, UR4, PT ;  /* 0x0000000414007c0c */ /* 0x000fe4000bf26270 */
[----:B------:R-:W-:Y:S01]  /*179d0*/  LEA.HI.X R4, R2, UR5, R4, 0x1, P0 ;  /* 0x0000000502047c11 */ /* 0x000fe200080f0c04 */
[----:B0-----:R-:W-:Y:S01]  /*179e0*/  IMAD.SHL.U32 R21, R21, 0x8, RZ ;  /* 0x0000000815157824 */ /* 0x001fe200078e00ff */
[----:B------:R-:W-:-:S02]  /*179f0*/  ISETP.GE.AND P0, PT, R7, UR4, PT ;  /* 0x0000000407007c0c */ /* 0x000fc4000bf06270 */
[----:B------:R-:W0:Y:S01]  /*17a00*/  S2R R7, SR_TID.X ;  /* 0x0000000000077919 */ /* 0x000e220000002100 */
[----:B------:R-:W-:Y:S02]  /*17a10*/  SEL R0, RZ, 0x1, P1 ;  /* 0x00000001ff007807 */ /* 0x000fe40000800000 */
[----:B------:R-:W-:Y:S02]  /*17a20*/  LOP3.LUT R21, R21, 0x38, RZ, 0xc0, !PT ;  /* 0x0000003815157812 */ /* 0x000fe400078ec0ff */
[----:B------:R-:W-:Y:S02]  /*17a30*/  SEL R2, RZ, 0x4, P0 ;  /* 0x00000004ff027807 */ /* 0x000fe40000000000 */
[----:B------:R-:W-:Y:S02]  /*17a40*/  @P1 LOP3.LUT R22, R22, 0x800, RZ, 0xfc, !PT ;  /* 0x0000080016161812 */ /* 0x000fe400078efcff */
[----:B------:R-:W-:Y:S02]  /*17a50*/  ISETP.GE.AND P5, PT, R8, UR4, PT ;  /* 0x0000000408007c0c */ /* 0x000fe4000bfa6270 */
[----:B------:R-:W-:-:S04]  /*17a60*/  LOP3.LUT R22, R22, 0xfffffdff, RZ, 0xc0, !PT ;  /* 0xfffffdff16167812 */ /* 0x000fc800078ec0ff */
[----:B------:R-:W-:-:S04]  /*17a70*/  @P0 LOP3.LUT R22, R22, 0x200, RZ, 0xfc, !PT ;  /* 0x0000020016160812 */ /* 0x000fc800078efcff */
[----:B------:R-:W-:Y:S01]  /*17a80*/  LOP3.LUT R22, R22, 0xfffffbff, RZ, 0xc0, !PT ;  /* 0xfffffbff16167812 */ /* 0x000fe200078ec0ff */
[----:B0-----:R-:W-:-:S05]  /*17a90*/  IMAD.SHL.U32 R7, R7, 0x8, RZ ;  /* 0x0000000807077824 */ /* 0x001fca00078e00ff */
[----:B------:R-:W-:-:S04]  /*17aa0*/  LOP3.LUT R7, R7, 0x38, RZ, 0xc0, !PT ;  /* 0x0000003807077812 */ /* 0x000fc800078ec0ff */
[----:B------:R-:W-:-:S04]  /*17ab0*/  LOP3.LUT R7, R7, 0x40, RZ, 0xfc, !PT ;  /* 0x0000004007077812 */ /* 0x000fc800078efcff */
[----:B------:R-:W-:Y:S02]  /*17ac0*/  ISETP.GE.AND P0, PT, R7, UR4, PT ;  /* 0x0000000407007c0c */ /* 0x000fe4000bf06270 */
[----:B------:R-:W-:Y:S02]  /*17ad0*/  LOP3.LUT R7, R21, 0x100, RZ, 0xfc, !PT ;  /* 0x0000010015077812 */ /* 0x000fe400078efcff */
[----:B------:R-:W0:Y:S01]  /*17ae0*/  S2R R21, SR_TID.X ;  /* 0x0000000000157919 */ /* 0x000e220000002100 */
[----:B------:R-:W-:Y:S02]  /*17af0*/  SEL R3, RZ, 0x2, P0 ;  /* 0x00000002ff037807 */ /* 0x000fe40000000000 */
[----:B------:R-:W-:Y:S02]  /*17b00*/  ISETP.GE.AND P4, PT, R7, UR4, PT ;  /* 0x0000000407007c0c */ /* 0x000fe4000bf86270 */
[----:B------:R-:W1:Y:S01]  /*17b10*/  S2R R7, SR_TID.X ;  /* 0x0000000000077919 */ /* 0x000e620000002100 */
[----:B------:R-:W-:-:S02]  /*17b20*/  IADD3 R0, R2, R3, R0 ;  /* 0x0000000302007210 */ /* 0x000fc40007ffe000 */
[----:B------:R-:W-:Y:S02]  /*17b30*/  SEL R2, RZ, 0x10, P4 ;  /* 0x00000010ff027807 */ /* 0x000fe40002000000 */
[----:B------:R-:W-:Y:S02]  /*17b40*/  @P0 LOP3.LUT R22, R22, 0x400, RZ, 0xfc, !PT ;  /* 0x0000040016160812 */ /* 0x000fe400078efcff */
[----:B------:R-:W-:-:S04]  /*17b50*/  SEL R3, RZ, 0x8, P5 ;  /* 0x00000008ff037807 */ /* 0x000fc80002800000 */
[----:B------:R-:W-:Y:S01]  /*17b60*/  IADD3 R0, R2, R0, R3 ;  /* 0x0000000002007210 */ /* 0x000fe20007ffe003 */
[----:B0-----:R-:W-:Y:S02]  /*17b70*/  IMAD.SHL.U32 R21, R21, 0x8, RZ ;  /* 0x0000000815157824 */ /* 0x001fe400078e00ff */
[----:B-1----:R-:W-:-:S03]  /*17b80*/  IMAD.SHL.U32 R7, R7, 0x8, RZ ;  /* 0x0000000807077824 */ /* 0x002fc600078e00ff */
[----:B------:R-:W-:Y:S02]  /*17b90*/  LOP3.LUT R21, R21, 0x38, RZ, 0xc0, !PT ;  /* 0x0000003815157812 */ /* 0x000fe400078ec0ff */
[----:B------:R-:W-:Y:S02]  /*17ba0*/  LOP3.LUT R7, R7, 0x38, RZ, 0xc0, !PT ;  /* 0x0000003807077812 */ /* 0x000fe400078ec0ff */
[----:B------:R-:W-:Y:S02]  /*17bb0*/  LOP3.LUT R8, R21, 0x140, RZ, 0xfc, !PT ;  /* 0x0000014015087812 */ /* 0x000fe400078efcff */
[----:B------:R-:W-:Y:S02]  /*17bc0*/  LOP3.LUT R7, R7, 0x180, RZ, 0xfc, !PT ;  /* 0x0000018007077812 */ /* 0x000fe400078efcff */
[----:B------:R-:W-:Y:S02]  /*17bd0*/  ISETP.GE.AND P3, PT, R8, UR4, PT ;  /* 0x0000000408007c0c */ /* 0x000fe4000bf66270 */
[----:B------:R-:W-:-:S02]  /*17be0*/  ISETP.GE.AND P0, PT, R7, UR4, PT ;  /* 0x0000000407007c0c */ /* 0x000fc4000bf06270 */
[----:B------:R-:W-:Y:S02]  /*17bf0*/  LOP3.LUT R7, R21, 0x1c0, RZ, 0xfc, !PT ;  /* 0x000001c015077812 */ /* 0x000fe400078efcff */
[----:B------:R-:W-:Y:S02]  /*17c00*/  SEL R2, RZ, 0x40, P0 ;  /* 0x00000040ff027807 */ /* 0x000fe40000000000 */
[----:B------:R-:W-:Y:S02]  /*17c10*/  SEL R3, RZ, 0x20, P3 ;  /* 0x00000020ff037807 */ /* 0x000fe40001800000 */
[----:B------:R-:W-:Y:S01]  /*17c20*/  ISETP.GE.AND P0, PT, R7, UR4, PT ;  /* 0x0000000407007c0c */ /* 0x000fe2000bf06270 */
[----:B------:R-:W-:Y:S01]  /*17c30*/  UMOV UR4, 0xffffffff ;  /* 0xffffffff00047882 */ /* 0x000fe20000000000 */
[----:B------:R-:W-:Y:S02]  /*17c40*/  IADD3 R0, R2, R0, R3 ;  /* 0x0000000002007210 */ /* 0x000fe40007ffe003 */
[----:B------:R-:W-:-:S05]  /*17c50*/  SEL R7, RZ, 0x80, P0 ;  /* 0x00000080ff077807 */ /* 0x000fca0000000000 */
[----:B------:R-:W-:Y:S01]  /*17c60*/  IMAD.IADD R7, R0, 0x1, R7 ;  /* 0x0000000100077824 */ /* 0x000fe200078e0207 */
[----:B------:R-:W-:Y:S06]  /*17c70*/  BRA.DIV UR4, `(.L_x_4662) ;  /* 0x0000004a04907947 */ /* 0x000fec000b800000 */
[----:B------:R-:W2:Y:S04]  /*17c80*/  LDL.LU R9, [R1+0x1c] ;  /* 0x00001c0001097983 */ /* 0x000ea80000300800 */
[----:B------:R-:W3:Y:S04]  /*17c90*/  LDL.LU R3, [R1+0x24] ;  /* 0x0000240001037983 */ /* 0x000ee80000300800 */
[----:B------:R-:W4:Y:S01]  /*17ca0*/  LDL.LU R8, [R1+0x20] ;  /* 0x0000200001087983 */ /* 0x000f220000300800 */
[----:B------:R-:W-:-:S03]  /*17cb0*/  LOP3.LUT R22, R22, 0xffbfffff, RZ, 0xc0, !PT ;  /* 0xffbfffff16167812 */ /* 0x000fc600078ec0ff */
[----:B------:R-:W-:Y:S01]  /*17cc0*/  SHFL.IDX PT, R14, R5, 0x2, 0x181f ;  /* 0x00581f00050e7f89 */ /* 0x000fe200000e0000 */
[----:B------:R-:W-:-:S04]  /*17cd0*/  @P4 LOP3.LUT R22, R22, 0x400000, RZ, 0xfc, !PT ;  /* 0x0040000016164812 */ /* 0x000fc800078efcff */
[C---:B------:R-:W-:Y:S02]  /*17ce0*/  LOP3.LUT P4, RZ, R22.reuse, 0x800, RZ, 0xc0, !PT ;  /* 0x0000080016ff7812 */ /* 0x040fe4000788c0ff */
[----:B------:R-:W-:-:S04]  /*17cf0*/  LOP3.LUT R22, R22, 0xffdfffff, RZ, 0xc0, !PT ;  /* 0xffdfffff16167812 */ /* 0x000fc800078ec0ff */
[----:B------:R-:W-:-:S04]  /*17d00*/  @P3 LOP3.LUT R22, R22, 0x200000, RZ, 0xfc, !PT ;  /* 0x0020000016163812 */ /* 0x000fc800078efcff */
[----:B------:R-:W-:Y:S01]  /*17d10*/  LOP3.LUT P3, RZ, R22, 0x400, RZ, 0xc0, !PT ;  /* 0x0000040016ff7812 */ /* 0x000fe2000786c0ff */
[----:B--2---:R-:W-:Y:S02]  /*17d20*/  IMAD R6, R9, R6, RZ ;  /* 0x0000000609067224 */ /* 0x004fe400078e02ff */
[----:B---3--:R-:W-:-:S03]  /*17d30*/  IMAD.MOV.U32 R9, RZ, RZ, R3 ;  /* 0x000000ffff097224 */ /* 0x008fc600078e0003 */
[----:B------:R-:W-:Y:S01]  /*17d40*/  ISETP.GE.AND P0, PT, R17, R6, PT ;  /* 0x000000061100720c */ /* 0x000fe20003f06270 */
[----:B------:R-:W0:-:S12]  /*17d50*/  SHFL.IDX PT, R3, R5, RZ, 0x181f ;  /* 0x00181fff05037589 */ /* 0x000e1800000e0000 */
[----:B------:R-:W-:-:S04]  /*17d60*/  @!P0 LOP3.LUT R2, R0, 0x40, RZ, 0xc0, !PT ;  /* 0x0000004000028812 */ /* 0x000fc800078ec0ff */
[----:B------:R-:W-:-:S04]  /*17d70*/  @!P0 SHF.R.U32.HI R2, RZ, 0x2, R2 ;  /* 0x00000002ff028819 */ /* 0x000fc80000011602 */
[----:B------:R-:W-:Y:S02]  /*17d80*/  @!P0 ISETP.NE.U32.AND P2, PT, R2, RZ, PT ;  /* 0x000000ff0200820c */ /* 0x000fe40003f45070 */
[----:B------:R-:W-:Y:S02]  /*17d90*/  @!P0 LOP3.LUT R2, R7, 0x80, RZ, 0xc0, !PT ;  /* 0x0000008007028812 */ /* 0x000fe400078ec0ff */
[----:B0-----:R-:W-:Y:S02]  /*17da0*/  @!P0 LEA R3, P6, R20, R3, 0x1 ;  /* 0x0000000314038211 */ /* 0x001fe400078c08ff */
[----:B------:R-:W-:-:S04]  /*17db0*/  @!P0 SHF.R.U32.HI R2, RZ, 0x3, R2 ;  /* 0x00000003ff028819 */ /* 0x000fc80000011602 */
[----:B------:R-:W-:Y:S02]  /*17dc0*/  @!P0 ISETP.NE.U32.AND P1, PT, R2, RZ, PT ;  /* 0x000000ff0200820c */ /* 0x000fe40003f25070 */
[----:B------:R-:W0:Y:S02]  /*17dd0*/  SHFL.IDX PT, R2, R4, RZ, 0x181f ;  /* 0x00181fff04027589 */ /* 0x000e2400000e0000 */
[----:B0-----:R-:W-:Y:S01]  /*17de0*/  @!P0 IMAD.X R2, RZ, RZ, R2, P6 ;  /* 0x000000ffff028224 */ /* 0x001fe200030e0602 */
[----:B------:R-:W-:-:S04]  /*17df0*/  LOP3.LUT P6, RZ, R22, 0x200, RZ, 0xc0, !PT ;  /* 0x0000020016ff7812 */ /* 0x000fc800078cc0ff */
[----:B------:R-:W-:-:S04]  /*17e00*/  @!P0 LOP3.LUT R3, R3, R2, RZ, 0x3c, !PT ;  /* 0x0000000203038212 */ /* 0x000fc800078e3cff */
[----:B------:R-:W-:-:S04]  /*17e10*/  @!P0 LOP3.LUT R2, R3, R2, RZ, 0x3c, !PT ;  /* 0x0000000203028212 */ /* 0x000fc800078e3cff */
[----:B------:R-:W-:-:S05]  /*17e20*/  @!P0 LOP3.LUT R3, R3, R2, RZ, 0x3c, !PT ;  /* 0x0000000203038212 */ /* 0x000fca00078e3cff */
[----:B------:R-:W-:Y:S01]  /*17e30*/  @!P0 LDGSTS.E.BYPASS.LTC128B.128 [R26+0x26400], desc[UR40][R2.64], !P4 ;  /* 0x26400000021a8fae */ /* 0x000fe2000e101d68 */
[----:B------:R-:W-:-:S03]  /*17e40*/  LOP3.LUT P4, RZ, R22, 0x400000, RZ, 0xc0, !PT ;  /* 0x0040000016ff7812 */ /* 0x000fc6000788c0ff */
[----:B------:R-:W-:Y:S01]  /*17e50*/  @!P0 LDGSTS.E.BYPASS.LTC128B.128 [R26+0x28400], desc[UR40][R2.64+0x80], !P3 ;  /* 0x28400080021a8fae */ /* 0x000fe2000d901d68 */
[C---:B------:R-:W-:Y:S02]  /*17e60*/  LOP3.LUT P3, RZ, R22.reuse, 0x200000, RZ, 0xc0, !PT ;  /* 0x0020000016ff7812 */ /* 0x040fe4000786c0ff */
[----:B------:R-:W-:Y:S01]  /*17e70*/  LOP3.LUT R22, R22, 0xffefffff, RZ, 0xc0, !PT ;  /* 0xffefffff16167812 */ /* 0x000fe200078ec0ff */
[----:B------:R-:W-:Y:S03]  /*17e80*/  @!P0 LDGSTS.E.BYPASS.LTC128B.128 [R26+0x2a400], desc[UR40][R2.64+0x100], !P6 ;  /* 0x2a400100021a8fae */ /* 0x000fe6000f101d68 */
[----:B------:R-:W-:Y:S01]  /*17e90*/  @P6 LOP3.LUT R22, R22, 0x100000, RZ, 0xfc, !PT ;  /* 0x0010000016166812 */ /* 0x000fe200078efcff */
[----:B------:R-:W-:Y:S03]  /*17ea0*/  @!P0 LDGSTS.E.BYPASS.LTC128B.128 [R26+0x2c400], desc[UR40][R2.64+0x180], !P5 ;  /* 0x2c400180021a8fae */ /* 0x000fe6000e901d68 */
[C---:B------:R-:W-:Y:S01]  /*17eb0*/  LOP3.LUT P6, RZ, R22.reuse, 0x800, RZ, 0xc0, !PT ;  /* 0x0000080016ff7812 */ /* 0x040fe200078cc0ff */
[----:B------:R-:W-:Y:S01]  /*17ec0*/  @!P0 LDGSTS.E.BYPASS.LTC128B.128 [R26+0x2e400], desc[UR40][R2.64+0x200], !P4 ;  /* 0x2e400200021a8fae */ /* 0x000fe2000e101d68 */
[----:B------:R-:W-:-:S03]  /*17ed0*/  LOP3.LUT R22, R22, 0xffff7fff, RZ, 0xc0, !PT ;  /* 0xffff7fff16167812 */ /* 0x000fc600078ec0ff */
[----:B------:R-:W-:Y:S04]  /*17ee0*/  @!P0 LDGSTS.E.BYPASS.LTC128B.128 [R26+0x30400], desc[UR40][R2.64+0x280], !P3 ;  /* 0x30400280021a8fae */ /* 0x000fe8000d901d68 */
[----:B------:R-:W-:Y:S04]  /*17ef0*/  @!P0 LDGSTS.E.BYPASS.LTC128B.128 [R26+0x32400], desc[UR40][R2.64+0x300], P2 ;  /* 0x32400300021a8fae */ /* 0x000fe80009101d68 */
[----:B------:R0:W-:Y:S01]  /*17f00*/  @!P0 LDGSTS.E.BYPASS.LTC128B.128 [R26+0x34400], desc[UR40][R2.64+0x380], P1 ;  /* 0x34400380021a8fae */ /* 0x0001e20008901d68 */
[----:B----4-:R-:W-:-:S03]  /*17f10*/  ISETP.GE.AND P0, PT, R8, R6, PT ;  /* 0x000000060800720c */ /* 0x010fc60003f06270 */
[----:B------:R-:W-:Y:S10]  /*17f20*/  SHFL.IDX PT, R8, R4, 0x2, 0x181f ;  /* 0x00581f0004087f89 */ /* 0x000ff400000e0000 */
[----:B0-----:R-:W-:-:S02]  /*17f30*/  @!P0 LOP3.LUT R3, R0, 0x40, RZ, 0xc0, !PT ;  /* 0x0000004000038812 */ /* 0x001fc400078ec0ff */
[----:B------:R-:W-:Y:S02]  /*17f40*/  @!P0 LOP3.LUT R2, R7, 0x80, RZ, 0xc0, !PT ;  /* 0x0000008007028812 */ /* 0x000fe400078ec0ff */
[----:B------:R-:W-:Y:S02]  /*17f50*/  @!P0 SHF.R.U32.HI R3, RZ, 0x2, R3 ;  /* 0x00000002ff038819 */ /* 0x000fe40000011603 */
[----:B------:R-:W-:Y:S02]  /*17f60*/  @!P0 SHF.R.U32.HI R2, RZ, 0x3, R2 ;  /* 0x00000003ff028819 */ /* 0x000fe40000011602 */
[----:B------:R-:W-:Y:S02]  /*17f70*/  @!P0 ISETP.NE.U32.AND P2, PT, R3, RZ, PT ;  /* 0x000000ff0300820c */ /* 0x000fe40003f45070 */
[----:B------:R-:W0:Y:S01]  /*17f80*/  SHFL.IDX PT, R3, R5, 0x1, 0x181f ;  /* 0x00381f0005037f89 */ /* 0x000e2200000e0000 */
[----:B------:R-:W-:-:S03]  /*17f90*/  @!P0 ISETP.NE.U32.AND P1, PT, R2, RZ, PT ;  /* 0x000000ff0200820c */ /* 0x000fc60003f25070 */
[----:B------:R-:W1:Y:S04]  /*17fa0*/  SHFL.IDX PT, R2, R4, 0x1, 0x181f ;  /* 0x00381f0004027f89 */ /* 0x000e6800000e0000 */
[----:B------:R-:W2:Y:S03]  /*17fb0*/  SHFL.IDX PT, R4, R4, 0x3, 0x181f ;  /* 0x00781f0004047f89 */ /* 0x000ea600000e0000 */
[----:B------:R-:W-:-:S04]  /*17fc0*/  @P2 LOP3.LUT R22, R22, 0x8000, RZ, 0xfc, !PT ;  /* 0x0000800016162812 */ /* 0x000fc800078efcff */
[----:B------:R-:W-:-:S04]  /*17fd0*/  LOP3.LUT R22, R22, 0xfff7ffff, RZ, 0xc0, !PT ;  /* 0xfff7ffff16167812 */ /* 0x000fc800078ec0ff */
[----:B------:R-:W-:-:S04]  /*17fe0*/  @P1 LOP3.LUT R22, R22, 0x80000, RZ, 0xfc, !PT ;  /* 0x0008000016161812 */ /* 0x000fc800078efcff */
[----:B------:R-:W-:Y:S02]  /*17ff0*/  LOP3.LUT P1, RZ, R22, 0x8000, RZ, 0xc0, !PT ;  /* 0x0000800016ff7812 */ /* 0x000fe4000782c0ff */
[----:B0-----:R-:W-:-:S05]  /*18000*/  @!P0 LEA R3, P2, R20, R3, 0x1 ;  /* 0x0000000314038211 */ /* 0x001fca00078408ff */
[----:B-1----:R-:W-:Y:S01]  /*18010*/  @!P0 IMAD.X R2, RZ, RZ, R2, P2 ;  /* 0x000000ffff028224 */ /* 0x002fe200010e0602 */
[----:B------:R-:W-:-:S04]  /*18020*/  LOP3.LUT P2, RZ, R22, 0x400, RZ, 0xc0, !PT ;  /* 0x0000040016ff7812 */ /* 0x000fc8000784c0ff */
[----:B------:R-:W-:-:S04]  /*18030*/  @!P0 LOP3.LUT R3, R3, R2, RZ, 0x3c, !PT ;  /* 0x0000000203038212 */ /* 0x000fc800078e3cff */
[----:B------:R-:W-:-:S04]  /*18040*/  @!P0 LOP3.LUT R2, R3, R2, RZ, 0x3c, !PT ;  /* 0x0000000203028212 */ /* 0x000fc800078e3cff */
[----:B------:R-:W-:-:S05]  /*18050*/  @!P0 LOP3.LUT R3, R3, R2, RZ, 0x3c, !PT ;  /* 0x0000000203038212 */ /* 0x000fca00078e3cff */
[----:B------:R-:W-:Y:S01]  /*18060*/  @!P0 LDGSTS.E.BYPASS.LTC128B.128 [R26+0x26c00], desc[UR40][R2.64], !P6 ;  /* 0x26c00000021a8fae */ /* 0x000fe2000f101d68 */
[----:B------:R-:W-:-:S03]  /*18070*/  LOP3.LUT P6, RZ, R22, 0x100000, RZ, 0xc0, !PT ;  /* 0x0010000016ff7812 */ /* 0x000fc600078cc0ff */
[----:B------:R-:W-:Y:S10]  /*18080*/  @!P0 LDGSTS.E.BYPASS.LTC128B.128 [R26+0x28c00], desc[UR40][R2.64+0x80], !P2 ;  /* 0x28c00080021a8fae */ /* 0x000ff4000d101d68 */
[----:B------:R-:W-:Y:S04]  /*18090*/  @!P0 LDGSTS.E.BYPASS.LTC128B.128 [R26+0x2ac00], desc[UR40][R2.64+0x100], !P6 ;  /* 0x2ac00100021a8fae */ /* 0x000fe8000f101d68 */
[----:B------:R-:W-:Y:S04]  /*180a0*/  @!P0 LDGSTS.E.BYPASS.LTC128B.128 [R26+0x2cc00], desc[UR40][R2.64+0x180], !P5 ;  /* 0x2cc00180021a8fae */ /* 0x000fe8000e901d68 */
[----:B------:R-:W-:Y:S04]  /*180b0*/  @!P0 LDGSTS.E.BYPASS.LTC128B.128 [R26+0x2ec00], desc[UR40][R2.64+0x200], !P4 ;  /* 0x2ec00200021a8fae */ /* 0x000fe8000e101d68 */
[----:B------:R-:W-:Y:S04]  /*180c0*/  @!P0 LDGSTS.E.BYPASS.LTC128B.128 [R26+0x30c00], desc[UR40][R2.64+0x280], !P3 ;  /* 0x30c00280021a8fae */ /* 0x000fe8000d901d68 */
[----:B------:R-:W-:Y:S01]  /*180d0*/  @!P0 LDGSTS.E.BYPASS.LTC128B.128 [R26+0x32c00], desc[UR40][R2.64+0x300], P1 ;  /* 0x32c00300021a8fae */ /* 0x000fe20008901d68 */
[----:B------:R-:W-:-:S13]  /*180e0*/  LOP3.LUT P1, RZ, R22, 0x80000, RZ, 0xc0, !PT ;  /* 0x0008000016ff7812 */ /* 0x000fda000782c0ff */
[----:B------:R0:W-:Y:S01]  /*180f0*/  @!P0 LDGSTS.E.BYPASS.LTC128B.128 [R26+0x34c00], desc[UR40][R2.64+0x380], P1 ;  /* 0x34c00380021a8fae */ /* 0x0001e20008901d68 */
[----:B------:R-:W-:-:S13]  /*18100*/  ISETP.GE.AND P0, PT, R9, R6, PT ;  /* 0x000000060900720c */ /* 0x000fda0003f06270 */
[----:B------:R-:W-:-:S05]  /*18110*/  @!P0 LEA R9, P1, R20, R14, 0x1 ;  /* 0x0000000e14098211 */ /* 0x000fca00078208ff */
[----:B------:R-:W-:Y:S01]  /*18120*/  @!P0 IMAD.X R10, RZ, RZ, R8, P1 ;  /* 0x000000ffff0a8224 */ /* 0x000fe200008e0608 */
[----:B------:R-:W-:Y:S01]  /*18130*/  LOP3.LUT P1, RZ, R22, 0x800, RZ, 0xc0, !PT ;  /* 0x0000080016ff7812 */ /* 0x000fe2000782c0ff */
[----:B0-----:R-:W-:Y:S01]  /*18140*/  @!P0 IMAD.MOV.U32 R2, RZ, RZ, R9 ;  /* 0x000000ffff028224 */ /* 0x001fe200078e0009 */
[----:B------:R-:W-:Y:S01]  /*18150*/  @!P0 LOP3.LUT R8, R0, 0x40, RZ, 0xc0, !PT ;  /* 0x0000004000088812 */ /* 0x000fe200078ec0ff */
[----:B------:R-:W-:-:S03]  /*18160*/  @!P0 IMAD.MOV.U32 R3, RZ, RZ, R10 ;  /* 0x000000ffff038224 */ /* 0x000fc600078e000a */
        /* <DEDUP_REMOVED lines=11> */
[----:B------:R-:W-:-:S13]  /*18220*/  @!P0 ISETP.NE.U32.AND P1, PT, R8, RZ, PT ;  /* 0x000000ff0800820c */ /* 0x000fda0003f25070 */
[----:B------:R0:W-:Y:S04]  /*18230*/  @!P0 LDGSTS.E.BYPASS.LTC128B.128 [R26+0x35400], desc[UR40][R2.64+0x380], P1 ;  /* 0x35400380021a8fae */ /* 0x0001e80008901d68 */
[----:B0-2---:R0:W1:Y:S02]  /*18240*/  SHFL.IDX PT, R2, R5, 0x3, 0x181f ;  /* 0x00781f0005027f89 */ /* 0x00506400000e0000 */
.L_x_4789:
[----:B------:R-:W2:Y:S01]  /*18250*/  LDL.LU R3, [R1+0x34] ;  /* 0x0000340001037983 */ /* 0x000ea20000300800 */
[----:B------:R-:W-:Y:S01]  /*18260*/  BSSY B0, `(.L_x_4663) ;  /* 0x0000019000007945 */ /* 0x000fe20003800000 */
[----:B--2---:R-:W-:-:S13]  /*18270*/  ISETP.GE.AND P0, PT, R3, R6, PT ;  /* 0x000000060300720c */ /* 0x004fda0003f06270 */
[----:B------:R-:W-:Y:S05]  /*18280*/  @P0 BRA `(.L_x_4664) ;  /* 0x0000000000580947 */ /* 0x000fea0003800000 */
[----:B------:R-:W-:Y:S02]  /*18290*/  LOP3.LUT R0, R0, 0x40, RZ, 0xc0, !PT ;  /* 0x0000004000007812 */ /* 0x000fe400078ec0ff */
[----:B------:R-:W-:Y:S02]  /*182a0*/  LOP3.LUT P6, RZ, R22, 0x800, RZ, 0xc0, !PT ;  /* 0x0000080016ff7812 */ /* 0x000fe400078cc0ff */
[----:B-1----:R-:W-:Y:S02]  /*182b0*/  LEA R2, P0, R20, R2, 0x1 ;  /* 0x0000000214027211 */ /* 0x002fe400078008ff */
[C---:B------:R-:W-:Y:S02]  /*182c0*/  LOP3.LUT P2, RZ, R22.reuse, 0x400, RZ, 0xc0, !PT ;  /* 0x0000040016ff7812 */ /* 0x040fe4000784c0ff */
[----:B------:R-:W-:Y:S01]  /*182d0*/  LOP3.LUT P1, RZ, R22, 0x200, RZ, 0xc0, !PT ;  /* 0x0000020016ff7812 */ /* 0x000fe2000782c0ff */
[----:B------:R-:W-:Y:S01]  /*182e0*/  IMAD.X R3, RZ, RZ, R4, P0 ;  /* 0x000000ffff037224 */ /* 0x000fe200000e0604 */
[----:B------:R-:W-:-:S02]  /*182f0*/  SHF.R.U32.HI R0, RZ, 0x2, R0 ;  /* 0x00000002ff007819 */ /* 0x000fc40000011600 */
[----:B------:R-:W-:Y:S02]  /*18300*/  LOP3.LUT R7, R7, 0x80, RZ, 0xc0, !PT ;  /* 0x0000008007077812 */ /* 0x000fe400078ec0ff */
[----:B------:R-:W-:Y:S01]  /*18310*/  ISETP.NE.U32.AND P0, PT, R0, RZ, PT ;  /* 0x000000ff0000720c */ /* 0x000fe20003f05070 */
[----:B------:R-:W-:Y:S01]  /*18320*/  @!PT LDS RZ, [RZ] ;  /* 0x00000000fffff984 */ /* 0x000fe20000000800 */
[----:B------:R-:W-:Y:S01]  /*18330*/  @!PT LDS RZ, [RZ] ;  /* 0x00000000fffff984 */ /* 0x000fe20000000800 */
[----:B------:R-:W-:Y:S01]  /*18340*/  @!PT LDS RZ, [RZ] ;  /* 0x00000000fffff984 */ /* 0x000fe20000000800 */
[----:B------:R2:W-:Y:S01]  /*18350*/  LDGSTS.E.BYPASS.LTC128B.128 [R26+0x27c00], desc[UR40][R2.64], !P6 ;  /* 0x27c00000021a7fae */ /* 0x0005e2000f101d68 */
[----:B------:R-:W-:-:S03]  /*18360*/  SHF.R.U32.HI R7, RZ, 0x3, R7 ;  /* 0x00000003ff077819 */ /* 0x000fc60000011607 */
        /* <DEDUP_REMOVED lines=8> */
.L_x_4664:
[----:B------:R-:W-:Y:S05]  /*183f0*/  BSYNC B0 ;  /* 0x0000000000007941 */ /* 0x000fea0003800000 */
.L_x_4663:
[----:B------:R-:W-:Y:S01]  /*18400*/  NOP ;  /* 0x0000000000007918 */ /* 0x000fe20000000000 */
[----:B------:R-:W-:-:S13]  /*18410*/  PLOP3.LUT P0, PT, PT, PT, PT, 0x80, 0x0 ;  /* 0x000000000000781c */ /* 0x000fda0003f0f070 */
.L_x_4665:
[----:B------:R-:W-:Y:S02]  /*18420*/  PLOP3.LUT P1, PT, P1, P0, PT, 0xa2, 0x0 ;  /* 0x000000000000781c */ /* 0x000fe40000f21472 */
[----:B------:R-:W-:-:S08]  /*18430*/  @P0 R2UR P1, UR4, R23 ;  /* 0x00000000170402ca */ /* 0x000fd00000020000 */
[----:B------:R-:W-:-:S05]  /*18440*/  @P0 PLOP3.LUT P0, PT, P1, PT, PT, 0x80, 0x0 ;  /* 0x000000000000081c */ /* 0x000fca0000f0f070 */
[----:B------:R-:W-:Y:S01]  /*18450*/  @!P1 SYNCS.ARRIVE.TRANS64.RED.A0T1 RZ, [UR4+0x38810], RZ ;  /* 0x038810ffffff99a7 */ /* 0x000fe20008200404 */
[----:B------:R-:W-:Y:S07]  /*18460*/  @!P1 ARRIVES.LDGSTSBAR.64.TRANSCNT [UR4+0x38810] ;  /* 0x03881000ff0099b0 */ /* 0x000fee0008000a84 */
[----:B------:R-:W-:Y:S05]  /*18470*/  @P0 BRA.U.ANY `(.L_x_4665) ;  /* 0xfffffffd00e80947 */ /* 0x000fea000393ffff */
[----:B-12---:R-:W2:Y:S02]  /*18480*/  LDL.LU R2, [R1+0x28] ;  /* 0x0000280001027983 */ /* 0x006ea40000300800 */
        /* <DEDUP_REMOVED lines=9> */
[----:B------:R-:W2:Y:S03]  /*18520*/  SYNCS.PHASECHK.TRANS64.TRYWAIT P0, [R23+URZ+0x38820], R0 ;  /* 0x03882000170075a7 */ /* 0x000ea6000800017f */
[----:B-12---:R-:W-:Y:S05]  /*18530*/  @!P0 BRA `(.L_x_4667) ;  /* 0x0000004c00208947 */ /* 0x006fea0003800000 */
.L_x_4790:
[----:B------:R-:W-:Y:S05]  /*18540*/  BSYNC B0 ;  /* 0x0000000000007941 */ /* 0x000fea0003800000 */
.L_x_4666:
[----:B------:R-:W2:Y:S02]  /*18550*/  LDL R2, [R1+0x50] ;  /* 0x0000500001027983 */ /* 0x000ea40000100800 */
[----:B--2---:R-:W-:-:S13]  /*18560*/  ISETP.NE.AND P0, PT, R2, 0x3, PT ;  /* 0x000000030200780c */ /* 0x004fda0003f05270 */
[----:B------:R-:W-:Y:S05]  /*18570*/  @!P0 BRA `(.L_x_4668) ;  /* 0x0000000000048947 */ /* 0x000fea0003800000 */
[----:B------:R-:W-:Y:S01]  /*18580*/  BPT.TRAP 0x1 ;  /* 0x000000040000795c */ /* 0x000fe20000300000 */
.L_x_4668:
[----:B-1----:R-:W-:Y:S01]  /*18590*/  SHF.L.U32 R0, R28, 0x1f, RZ ;  /* 0x0000001f1c007819 */ /* 0x002fe200000006ff */
[----:B------:R-:W-:Y:S03]  /*185a0*/  BSSY B0, `(.L_x_4669) ;  /* 0x0000003000007945 */ /* 0x000fe60003800000 */
[----:B------:R-:W1:Y:S02]  /*185b0*/  SYNCS.PHASECHK.TRANS64.TRYWAIT P0, [R27+URZ+0x38860], R0 ;  /* 0x038860001b0075a7 */ /* 0x000e64000800017f */
[----:B-1----:R-:W-:Y:S05]  /*185c0*/  @!P0 BRA `(.L_x_4670) ;  /* 0x0000004c00108947 */ /* 0x002fea0003800000 */
.L_x_4791:
[----:B------:R-:W-:Y:S05]  /*185d0*/  BSYNC B0 ;  /* 0x0000000000007941 */ /* 0x000fea0003800000 */
.L_x_4669:
[----:B------:R-:W1:Y:S01]  /*185e0*/  LDL.LU R3, [R1+0x3c] ;  /* 0x00003c0001037983 */ /* 0x000e620000300800 */
[----:B------:R-:W-:-:S03]  /*185f0*/  ULDC.64 UR4, c[0x0][0x328] ;  /* 0x0000ca0000047ab9 */ /* 0x000fc60000000a00 */
[----:B------:R-:W2:Y:S04]  /*18600*/  LDL.LU R2, [R1+0xc] ;  /* 0x00000c0001027983 */ /* 0x000ea80000300800 */
[----:B0-----:R-:W3:Y:S04]  /*18610*/  LDL.LU R5, [R1+0x44] ;  /* 0x0000440001057983 */ /* 0x001ee80000300800 */
[----:B------:R-:W4:Y:S01]  /*18620*/  LDL.LU R4, [R1+0x4] ;  /* 0x0000040001047983 */ /* 0x000f220000300800 */
[----:B-1----:R-:W-:-:S04]  /*18630*/  IMAD R0, R3, UR4, RZ ;  /* 0x0000000403007c24 */ /* 0x002fc8000f8e02ff */
[C---:B--2---:R-:W-:Y:S02]  /*18640*/  IMAD R0, R2.reuse, UR5, R0 ;  /* 0x0000000502007c24 */ /* 0x044fe4000f8e0200 */
[----:B------:R-:W-:Y:S01]  /*18650*/  IMAD.WIDE.U32 R2, R2, UR4, RZ ;  /* 0x0000000402027c25 */ /* 0x000fe2000f8e00ff */
[----:B------:R-:W-:-:S03]  /*18660*/  ULDC.64 UR4, c[0x0][0x338] ;  /* 0x0000ce0000047ab9 */ /* 0x000fc60000000a00 */
[----:B------:R-:W-:Y:S02]  /*18670*/  IMAD.IADD R3, R3, 0x1, R0 ;  /* 0x0000000103037824 */ /* 0x000fe400078e0200 */
[----:B---3--:R-:W-:Y:S02]  /*18680*/  IMAD R0, R5, UR4, RZ ;  /* 0x0000000405007c24 */ /* 0x008fe4000f8e02ff */
[----:B----4-:R-:W-:-:S04]  /*18690*/  IMAD.WIDE.U32 R2, R4, UR4, R2 ;  /* 0x0000000404027c25 */ /* 0x010fc8000f8e0002 */
        /* <DEDUP_REMOVED lines=18> */
[C---:B------:R-:W-:Y:S01]  /*187c0*/  LOP3.LUT P3, RZ, R33.reuse, 0x8, RZ, 0xc0, !PT ;  /* 0x0000000821ff7812 */ /* 0x040fe2000786c0ff */
[----:B------:R-:W2:Y:S01]  /*187d0*/  SHFL.IDX PT, R3, R6, RZ, 0x181f ;  /* 0x00181fff06037589 */ /* 0x000ea200000e0000 */
[----:B------:R-:W-:Y:S02]  /*187e0*/  LOP3.LUT P2, RZ, R33, 0x10, RZ, 0xc0, !PT ;  /* 0x0000001021ff7812 */ /* 0x000fe4000784c0ff */
[----:B------:R-:W-:Y:S01]  /*187f0*/  LOP3.LUT R22, R22, 0xfffffdff, RZ, 0xc0, !PT ;  /* 0xfffffdff16167812 */ /* 0x000fe200078ec0ff */
[----:B0-----:R-:W-:-:S05]  /*18800*/  IMAD.SHL.U32 R7, R7, 0x8, RZ ;  /* 0x0000000807077824 */ /* 0x001fca00078e00ff */
[----:B------:R-:W-:-:S05]  /*18810*/  LOP3.LUT R7, R7, 0x38, RZ, 0xc0, !PT ;  /* 0x0000003807077812 */ /* 0x000fca00078ec0ff */
[----:B------:R-:W-:Y:S01]  /*18820*/  IMAD.SHL.U32 R0, R7, 0x2, RZ ;  /* 0x0000000207007824 */ /* 0x000fe200078e00ff */
[----:B------:R-:W-:-:S04]  /*18830*/  LOP3.LUT R7, R33, 0x1, RZ, 0xc0, !PT ;  /* 0x0000000121077812 */ /* 0x000fc800078ec0ff */
[----:B-1----:R-:W-:Y:S02]  /*18840*/  IADD3 R2, P0, R2, R0, RZ ;  /* 0x0000000002027210 */ /* 0x002fe40007f1e0ff */
[----:B------:R-:W-:Y:S02]  /*18850*/  ISETP.NE.U32.AND P1, PT, R7, 0x1, PT ;  /* 0x000000010700780c */ /* 0x000fe40003f25070 */
[----:B------:R-:W-:Y:S01]  /*18860*/  PRMT R7, R33, 0x8880, RZ ;  /* 0x0000888021077816 */ /* 0x000fe200000000ff */
[----:B--2---:R-:W-:Y:S01]  /*18870*/  IMAD.X R3, RZ, RZ, R3, P0 ;  /* 0x000000ffff037224 */ /* 0x004fe200000e0603 */
[----:B------:R-:W-:-:S09]  /*18880*/  ISETP.LT.OR P0, PT, R31, 0x1, P1 ;  /* 0x000000011f00780c */ /* 0x000fd20000f01670 */
[----:B------:R-:W-:Y:S02]  /*18890*/  @P1 LOP3.LUT R22, R22, 0x200, RZ, 0xfc, !PT ;  /* 0x0000020016161812 */ /* 0x000fe400078efcff */
[----:B------:R-:W-:Y:S02]  /*188a0*/  LOP3.LUT P1, RZ, R33, 0x20, RZ, 0xc0, !PT ;  /* 0x0000002021ff7812 */ /* 0x000fe4000782c0ff */
[----:B------:R-:W-:Y:S01]  /*188b0*/  @!PT LDS RZ, [RZ] ;  /* 0x00000000fffff984 */ /* 0x000fe20000000800 */
[----:B------:R-:W-:Y:S01]  /*188c0*/  LDGSTS.E.BYPASS.LTC128B.128 [R4+0x400], desc[UR40][R2.64], !P0 ;  /* 0x0040000002047fae */ /* 0x000fe2000c101d68 */
[----:B------:R-:W-:Y:S02]  /*188d0*/  ISETP.LT.OR P0, PT, R31, 0x1, !P5 ;  /* 0x000000011f00780c */ /* 0x000fe40006f01670 */
[----:B------:R-:W-:-:S11]  /*188e0*/  LOP3.LUT R22, R22, 0xfffffbff, RZ, 0xc0, !PT ;  /* 0xfffffbff16167812 */ /* 0x000fd600078ec0ff */
        /* <DEDUP_REMOVED lines=62> */
.L_x_4801:
        /* <DEDUP_REMOVED lines=13> */
[----:B------:R-:W-:Y:S02]  /*18da0*/  IADD3.X R3, RZ, R6, RZ, P0, !PT ;  /* 0x00000006ff037210 */ /* 0x000fe400007fe4ff */
[----:B------:R-:W-:Y:S02]  /*18db0*/  LOP3.LUT P6, RZ, R22, 0x800, RZ, 0xc0, !PT ;  /* 0x0000080016ff7812 */ /* 0x000fe400078cc0ff */
[----:B------:R-:W-:-:S02]  /*18dc0*/  ISETP.LT.OR P5, PT, R31, 0x31, !P3 ;  /* 0x000000311f00780c */ /* 0x000fc40005fa1670 */
[C---:B------:R-:W-:Y:S02]  /*18dd0*/  LOP3.LUT P0, RZ, R22.reuse, 0x200, RZ, 0xc0, !PT ;  /* 0x0000020016ff7812 */ /* 0x040fe4000780c0ff */
[----:B------:R-:W-:Y:S02]  /*18de0*/  ISETP.LT.OR P3, PT, R31, 0x31, !P1 ;  /* 0x000000311f00780c */ /* 0x000fe40004f61670 */
[----:B------:R-:W-:-:S04]  /*18df0*/  LOP3.LUT P1, RZ, R22, 0x400, RZ, 0xc0, !PT ;  /* 0x0000040016ff7812 */ /* 0x000fc8000782c0ff */
[----:B------:R-:W-:Y:S01]  /*18e00*/  ISETP.LT.OR P1, PT, R31, 0x31, P1 ;  /* 0x000000311f00780c */ /* 0x000fe20000f21670 */
        /* <DEDUP_REMOVED lines=14> */
.L_x_4672:
        /* <DEDUP_REMOVED lines=11> */
.L_x_4673:
        /* <DEDUP_REMOVED lines=9> */
[----:B--2---:R-:W-:Y:S02]  /*19030*/  LOP3.LUT R2, R2, 0x40, RZ, 0xc0, !PT ;  /* 0x0000004002027812 */ /* 0x004fe400078ec0ff */
[----:B---3--:R-:W-:Y:S02]  /*19040*/  LEA.HI.SX32 R7, R3, 0xfffffffe, 0x1a ;  /* 0xfffffffe03077811 */ /* 0x008fe400078fd2ff */
[----:B------:R-:W-:-:S07]  /*19050*/  SHF.R.U32.HI R33, RZ, 0x2, R2 ;  /* 0x00000002ff217819 */ /* 0x000fce0000011602 */
.L_x_4688:
[----:B--2---:R-:W2:Y:S01]  /*19060*/  LDL R10, [R1+0x50] ;  /* 0x00005000010a7983 */ /* 0x004ea20000100800 */
[----:B0-----:R-:W0:Y:S01]  /*19070*/  LDC R5, c[0x0][0x430] ;  /* 0x00010c00ff057b82 */ /* 0x001e220000000800 */
[----:B-1----:R-:W1:Y:S01]  /*19080*/  S2R R2, SR_TID.X ;  /* 0x0000000000027919 */ /* 0x002e620000002100 */
[----:B---3--:R-:W3:Y:S01]  /*19090*/  S2R R8, SR_TID.X ;  /* 0x0000000000087919 */ /* 0x008ee20000002100 */
[----:B0-----:R-:W-:Y:S02]  /*190a0*/  ISETP.NE.AND P0, PT, R5, 0x1, PT ;  /* 0x000000010500780c */ /* 0x001fe40003f05270 */
[----:B-1----:R-:W-:-:S11]  /*190b0*/  LOP3.LUT R2, R2, 0x7f, RZ, 0xc0, !PT ;  /* 0x0000007f02027812 */ /* 0x002fd600078ec0ff */
[----:B------:R-:W0:Y:S01]  /*190c0*/  @P0 LDC R6, c[0x0][0x434] ;  /* 0x00010d00ff060b82 */ /* 0x000e220000000800 */
[----:B---3--:R-:W-:Y:S01]  /*190d0*/  IMAD.SHL.U32 R8, R8, 0x10, RZ ;  /* 0x0000001008087824 */ /* 0x008fe200078e00ff */
[----:B------:R-:W-:-:S04]  /*190e0*/  SHF.R.U32.HI R2, RZ, 0x3, R2 ;  /* 0x00000003ff027819 */ /* 0x000fc80000011602 */
[----:B------:R-:W-:Y:S02]  /*190f0*/  LOP3.LUT R8, R2, 0x70, R8, 0xf8, !PT ;  /* 0x0000007002087812 */ /* 0x000fe400078ef808 */
[----:B------:R-:W1:Y:S02]  /*19100*/  @P0 LDC R3, c[0x0][0x438] ;  /* 0x00010e00ff030b82 */ /* 0x000e640000000800 */
[----:B------:R-:W-:Y:S01]  /*19110*/  ISETP.GT.U32.AND P1, PT, R8, 0x3f, PT ;  /* 0x0000003f0800780c */ /* 0x000fe20003f24070 */
[----:B------:R-:W-:-:S04]  /*19120*/  IMAD R4, R7, 0x40, R34 ;  /* 0x0000004007047824 */ /* 0x000fc800078e0222 */
[----:B------:R-:W-:-:S08]  /*19130*/  IMAD.IADD R4, R8, 0x1, R4 ;  /* 0x0000000108047824 */ /* 0x000fd000078e0204 */
[----:B------:R-:W3:Y:S01]  /*19140*/  @!P1 LDC.64 R8, c[0x0][0x428] ;  /* 0x00010a00ff089b82 */ /* 0x000ee20000000a00 */
[----:B0-----:R-:W-:-:S04]  /*19150*/  @P0 IMAD.HI.U32 R6, R4, R6, RZ ;  /* 0x0000000604060227 */ /* 0x001fc800078e00ff */
[----:B------:R-:W-:Y:S01]  /*19160*/  IMAD.MOV.U32 R2, RZ, RZ, R4 ;  /* 0x000000ffff027224 */ /* 0x000fe200078e0004 */
[----:B-1----:R-:W-:-:S05]  /*19170*/  @P0 SHF.R.U32.HI R2, RZ, R3, R6 ;  /* 0x00000003ff020219 */ /* 0x002fca0000011606 */
[----:B------:R-:W-:-:S04]  /*19180*/  IMAD.MOV R3, RZ, RZ, -R2 ;  /* 0x000000ffff037224 */ /* 0x000fc800078e0a02 */
[----:B------:R-:W-:Y:S01]  /*19190*/  IMAD R5, R5, R3, R4 ;  /* 0x0000000305057224 */ /* 0x000fe200078e0204 */
[--C-:B------:R-:W-:Y:S01]  /*191a0*/  @!P1 SHF.R.S32.HI R3, RZ, 0x1f, R2.reuse ;  /* 0x0000001fff039819 */ /* 0x100fe20000011402 */
[-C--:B---3--:R-:W-:Y:S02]  /*191b0*/  @!P1 IMAD R4, R35, R8.reuse, RZ ;  /* 0x0000000823049224 */ /* 0x088fe400078e02ff */
[----:B------:R-:W-:-:S04]  /*191c0*/  @!P1 IMAD.WIDE.U32 R2, R32, R8, R2 ;  /* 0x0000000820029225 */ /* 0x000fc800078e0002 */
[----:B------:R-:W-:Y:S02]  /*191d0*/  @!P1 IMAD R4, R32, R9, R4 ;  /* 0x0000000920049224 */ /* 0x000fe400078e0204 */
[----:B------:R-:W0:Y:S02]  /*191e0*/  @!P1 LDC.64 R8, c[0x0][0x418] ;  /* 0x00010600ff089b82 */ /* 0x000e240000000a00 */
[----:B------:R-:W-:Y:S02]  /*191f0*/  @!P1 IMAD.IADD R3, R4, 0x1, R3 ;  /* 0x0000000104039824 */ /* 0x000fe400078e0203 */
[----:B------:R-:W-:Y:S02]  /*19200*/  IMAD.MOV.U32 R4, RZ, RZ, RZ ;  /* 0x000000ffff047224 */ /* 0x000fe400078e00ff */
[----:B------:R-:W-:Y:S01]  /*19210*/  VIADD R25, R25, 0x1 ;  /* 0x0000000119197836 */ /* 0x000fe20000000000 */
[----:B0-----:R-:W-:-:S04]  /*19220*/  @!P1 LEA R8, P0, R2, R8, 0x2 ;  /* 0x0000000802089211 */ /* 0x001fc800078010ff */
[----:B------:R-:W-:Y:S02]  /*19230*/  @!P1 LEA.HI.X R9, R2, R9, R3, 0x2, P0 ;  /* 0x0000000902099211 */ /* 0x000fe400000f1403 */
[----:B------:R-:W-:-:S03]  /*19240*/  ISETP.NE.AND P0, PT, R25, 0x2, PT ;  /* 0x000000021900780c */ /* 0x000fc60003f05270 */
[----:B------:R0:W5:Y:S01]  /*19250*/  @!P1 LDG.E R4, desc[UR40][R8.64] ;  /* 0x0000002808049981 */ /* 0x000162000c1e1900 */
[----:B------:R-:W-:Y:S01]  /*19260*/  SEL R2, RZ, 0x1, P0 ;  /* 0x00000001ff027807 */ /* 0x000fe20000000000 */
[----:B------:R-:W-:Y:S05]  /*19270*/  YIELD ;  /* 0x0000000000007946 */ /* 0x000fea0003800000 */
[----:B------:R-:W-:Y:S01]  /*19280*/  LOP3.LUT R28, R28, R2, RZ, 0x3c, !PT ;  /* 0x000000021c1c7212 */ /* 0x000fe200078e3cff */
[----:B------:R-:W-:Y:S01]  /*19290*/  IMAD.MOV.U32 R2, RZ, RZ, R7 ;  /* 0x000000ffff027224 */ /* 0x000fe200078e0007 */
[----:B------:R-:W-:Y:S01]  /*192a0*/  SEL R25, R25, RZ, P0 ;  /* 0x000000ff19197207 */ /* 0x000fe20000000000 */
[----:B------:R-:W-:-:S03]  /*192b0*/  VIADD R7, R7, 0xffffffff ;  /* 0xffffffff07077836 */ /* 0x000fc60000000000 */
[----:B------:R-:W-:Y:S02]  /*192c0*/  ISETP.GT.AND P3, PT, R2, RZ, PT ;  /* 0x000000ff0200720c */ /* 0x000fe40003f64270 */
[----:B--2---:R-:W-:-:S13]  /*192d0*/  ISETP.NE.AND P1, PT, R10, 0x3, PT ;  /* 0x000000030a00780c */ /* 0x004fda0003f25270 */
[----:B0-----:R-:W-:Y:S05]  /*192e0*/  @!P1 BRA `(.L_x_4676) ;  /* 0x0000000000049947 */ /* 0x001fea0003800000 */
[----:B------:R-:W-:Y:S01]  /*192f0*/  BPT.TRAP 0x1 ;  /* 0x000000040000795c */ /* 0x000fe20000300000 */
.L_x_4676:
[----:B------:R-:W-:Y:S01]  /*19300*/  IMAD R6, R25, 0x8, R23 ;  /* 0x0000000819067824 */ /* 0x000fe200078e0217 */
[----:B------:R-:W-:Y:S01]  /*19310*/  SHF.L.U32 R21, R28, 0x1f, RZ ;  /* 0x0000001f1c157819 */ /* 0x000fe200000006ff */
[----:B------:R-:W-:Y:S01]  /*19320*/  BSSY B1, `(.L_x_4677) ;  /* 0x0000004000017945 */ /* 0x000fe20003800000 */
[----:B------:R-:W-:Y:S02]  /*19330*/  SHF.R.S32.HI R9, RZ, 0x1f, R5 ;  /* 0x0000001fff097819 */ /* 0x000fe40000011405 */
[----:B------:R-:W0:Y:S02]  /*19340*/  SYNCS.PHASECHK.TRANS64.TRYWAIT P0, [R6+URZ+0x38840], R21 ;  /* 0x03884015060075a7 */ /* 0x000e24000800017f */
[----:B0-----:R-:W-:Y:S05]  /*19350*/  @!P0 BRA `(.L_x_4678) ;  /* 0x0000004400e88947 */ /* 0x001fea0003800000 */
.L_x_4802:
[----:B------:R-:W-:Y:S05]  /*19360*/  BSYNC B1 ;  /* 0x0000000000017941 */ /* 0x000fea0003800000 */
.L_x_4677:
        /* <DEDUP_REMOVED lines=42> */
.L_x_4812:
        /* <DEDUP_REMOVED lines=8> */
.L_x_4680:
[----:B------:R-:W-:Y:S02]  /*19690*/  PLOP3.LUT P1, PT, P1, P0, PT, 0xa2, 0x0 ;  /* 0x000000000000781c */ /* 0x000fe40000f21472 */
[----:B------:R-:W-:-:S08]  /*196a0*/  @P0 R2UR P1, UR4, R6 ;  /* 0x00000000060402ca */ /* 0x000fd00000020000 */
[----:B------:R-:W-:-:S05]  /*196b0*/  @P0 PLOP3.LUT P0, PT, P1, PT, PT, 0x80, 0x0 ;  /* 0x000000000000081c */ /* 0x000fca0000f0f070 */
[----:B------:R-:W-:Y:S01]  /*196c0*/  @!P1 SYNCS.ARRIVE.TRANS64.RED.A0T1 RZ, [UR4+0x38830], RZ ;  /* 0x038830ffffff99a7 */ /* 0x000fe20008200404 */
[----:B------:R-:W-:Y:S07]  /*196d0*/  @!P1 ARRIVES.LDGSTSBAR.64.TRANSCNT [UR4+0x38830] ;  /* 0x03883000ff0099b0 */ /* 0x000fee0008000a84 */
[----:B------:R-:W-:Y:S05]  /*196e0*/  @P0 BRA.U.ANY `(.L_x_4680) ;  /* 0xfffffffd00e80947 */ /* 0x000fea000393ffff */
[----:B------:R-:W-:Y:S01]  /*196f0*/  NOP ;  /* 0x0000000000007918 */ /* 0x000fe20000000000 */
[----:B--2---:R-:W2:Y:S02]  /*19700*/  LDL R2, [R1+0x50] ;  /* 0x0000500001027983 */ /* 0x004ea40000100800 */
[----:B--2---:R-:W-:-:S13]  /*19710*/  ISETP.NE.AND P2, PT, R2, 0x3, PT ;  /* 0x000000030200780c */ /* 0x004fda0003f45270 */
[----:B------:R-:W-:Y:S05]  /*19720*/  @!P2 BRA `(.L_x_4681) ;  /* 0x000000000004a947 */ /* 0x000fea0003800000 */
[----:B------:R-:W-:Y:S01]  /*19730*/  BPT.TRAP 0x1 ;  /* 0x000000040000795c */ /* 0x000fe20000300000 */
.L_x_4681:
[----:B------:R2:W-:Y:S01]  /*19740*/  SYNCS.ARRIVE.TRANS64.A1T0 RZ, [R6+URZ+0x38830], RZ ;  /* 0x038830ff06ff79a7 */ /* 0x0005e2000810003f */
[----:B------:R-:W-:Y:S05]  /*19750*/  @!P2 BRA `(.L_x_4682) ;  /* 0x000000000004a947 */ /* 0x000fea0003800000 */
[----:B------:R-:W-:Y:S01]  /*19760*/  BPT.TRAP 0x1 ;  /* 0x000000040000795c */ /* 0x000fe20000300000 */
.L_x_4682:
[----:B------:R-:W3:Y:S01]  /*19770*/  SYNCS.PHASECHK.TRANS64.TRYWAIT P0, [R6+URZ+0x38860], R21 ;  /* 0x03886015060075a7 */ /* 0x000ee2000800017f */
[----:B------:R-:W-:Y:S04]  /*19780*/  BSSY B1, `(.L_x_4683) ;  /* 0x0000002000017945 */ /* 0x000fe80003800000 */
[----:B---3--:R-:W-:Y:S05]  /*19790*/  @!P0 BRA `(.L_x_4684) ;  /* 0x0000004800088947 */ /* 0x008fea0003800000 */
.L_x_4813:
[----:B------:R-:W-:Y:S05]  /*197a0*/  BSYNC B1 ;  /* 0x0000000000017941 */ /* 0x000fea0003800000 */
.L_x_4683:
[----:B------:R-:W-:Y:S01]  /*197b0*/  ULDC.64 UR4, c[0x0][0x328] ;  /* 0x0000ca0000047ab9 */ /* 0x000fe20000000a00 */
[C---:B------:R-:W-:Y:S01]  /*197c0*/  LOP3.LUT P5, RZ, R22.reuse, 0x8, RZ, 0xc0, !PT ;  /* 0x0000000816ff7812 */ /* 0x040fe200078ac0ff */
[----:B------:R-:W-:Y:S01]  /*197d0*/  IMAD R9, R9, UR4, RZ ;  /* 0x0000000409097c24 */ /* 0x000fe2000f8e02ff */
[----:B------:R-:W-:Y:S01]  /*197e0*/  LOP3.LUT P4, RZ, R22, 0x4, RZ, 0xc0, !PT ;  /* 0x0000000416ff7812 */ /* 0x000fe2000788c0ff */
[----:B------:R-:W-:-:S04]  /*197f0*/  IMAD.WIDE.U32 R2, R5, UR4, RZ ;  /* 0x0000000405027c25 */ /* 0x000fc8000f8e00ff */
[----:B------:R-:W-:Y:S01]  /*19800*/  IMAD R9, R5, UR5, R9 ;  /* 0x0000000505097c24 */ /* 0x000fe2000f8e0209 */
[----:B------:R-:W-:Y:S01]  /*19810*/  ULDC.64 UR4, c[0x0][0x338] ;  /* 0x0000ce0000047ab9 */ /* 0x000fe20000000a00 */
[----:B-1----:R-:W-:Y:S02]  /*19820*/  IMAD R17, R25, 0x7000, R8 ;  /* 0x0000700019117824 */ /* 0x002fe400078e0208 */
        /* <DEDUP_REMOVED lines=15> */
[----:B------:R-:W1:Y:S01]  /*19920*/  SHFL.IDX PT, R2, R9, RZ, 0x181f ;  /* 0x00181fff09027589 */ /* 0x000e6200000e0000 */
[C---:B------:R-:W-:Y:S01]  /*19930*/  LOP3.LUT P1, RZ, R22.reuse, 0x80, RZ, 0xc0, !PT ;  /* 0x0000008016ff7812 */ /* 0x040fe2000782c0ff */
[----:B------:R-:W-:Y:S01]  /*19940*/  IMAD R17, R17, 0x2, R23 ;  /* 0x0000000211117824 */ /* 0x000fe200078e0217 */
[C---:B------:R-:W-:Y:S01]  /*19950*/  LOP3.LUT P2, RZ, R22.reuse, 0x40, RZ, 0xc0, !PT ;  /* 0x0000004016ff7812 */ /* 0x040fe2000784c0ff */
[----:B------:R-:W4:Y:S01]  /*19960*/  SHFL.IDX PT, R3, R10, RZ, 0x181f ;  /* 0x00181fff0a037589 */ /* 0x000f2200000e0000 */
[----:B------:R-:W-:-:S03]  /*19970*/  LOP3.LUT R22, R22, 0xfff7ffff, RZ, 0xc0, !PT ;  /* 0xfff7ffff16167812 */ /* 0x000fc600078ec0ff */
[----:B------:R-:W5:Y:S01]  /*19980*/  SHFL.IDX PT, R14, R9, 0x1, 0x181f ;  /* 0x00381f00090e7f89 */ /* 0x000f6200000e0000 */
[----:B------:R-:W-:-:S03]  /*19990*/  @P3 LOP3.LUT R22, R22, 0x80000, RZ, 0xfc, !PT ;  /* 0x0008000016163812 */ /* 0x000fc600078efcff */
[----:B------:R-:W0:Y:S01]  /*199a0*/  SHFL.IDX PT, R5, R10, 0x1, 0x181f ;  /* 0x00381f000a057f89 */ /* 0x000e2200000e0000 */
[C---:B------:R-:W-:Y:S02]  /*199b0*/  LOP3.LUT P3, RZ, R22.reuse, 0x20, RZ, 0xc0, !PT ;  /* 0x0000002016ff7812 */ /* 0x040fe4000786c0ff */
[C---:B------:R-:W-:Y:S01]  /*199c0*/  LOP3.LUT P6, RZ, R22.reuse, 0x10, RZ, 0xc0, !PT ;  /* 0x0000001016ff7812 */ /* 0x040fe200078cc0ff */
[----:B------:R-:W-:Y:S01]  /*199d0*/  SHFL.IDX PT, R8, R10, 0x2, 0x181f ;  /* 0x00581f000a087f89 */ /* 0x000fe200000e0000 */
[----:B------:R-:W-:-:S03]  /*199e0*/  LOP3.LUT R22, R22, 0xffdfffff, RZ, 0xc0, !PT ;  /* 0xffdfffff16167812 */ /* 0x000fc600078ec0ff */
[----:B------:R-:W-:Y:S01]  /*199f0*/  SHFL.IDX PT, R10, R10, 0x3, 0x181f ;  /* 0x00781f000a0a7f89 */ /* 0x000fe200000e0000 */
[----:B-1----:R-:W-:-:S05]  /*19a00*/  IADD3 R2, P0, R2, R0, RZ ;  /* 0x0000000002027210 */ /* 0x002fca0007f1e0ff */
[----:B------:R-:W-:Y:S01]  /*19a10*/  @P3 LOP3.LUT R22, R22, 0x200000, RZ, 0xfc, !PT ;  /* 0x0020000016163812 */ /* 0x000fe200078efcff */
[----:B----4-:R-:W-:Y:S01]  /*19a20*/  IMAD.X R3, RZ, RZ, R3, P0 ;  /* 0x000000ffff037224 */ /* 0x010fe200000e0603 */
[----:B------:R-:W-:-:S04]  /*19a30*/  ISETP.NE.U32.AND P0, PT, R33, RZ, PT ;  /* 0x000000ff2100720c */ /* 0x000fc80003f05070 */
[----:B------:R-:W-:Y:S01]  /*19a40*/  LDGSTS.E.BYPASS.LTC128B.128 [R17+0x400], desc[UR40][R2.64], !P1 ;  /* 0x0040000002117fae */ /* 0x000fe2000c901d68 */
[----:B------:R-:W-:-:S03]  /*19a50*/  ISETP.NE.U32.AND P1, PT, R31, RZ, PT ;  /* 0x000000ff1f00720c */ /* 0x000fc60003f25070 */
[----:B------:R-:W-:Y:S01]  /*19a60*/  LDGSTS.E.BYPASS.LTC128B.128 [R17+0x2400], desc[UR40][R2.64+0x80], !P2 ;  /* 0x0240008002117fae */ /* 0x000fe2000d101d68 */
[----:B-----5:R-:W-:-:S03]  /*19a70*/  IADD3 R4, P2, R14, R0, RZ ;  /* 0x000000000e047210 */ /* 0x020fc60007f5e0ff */
[----:B------:R-:W-:Y:S01]  /*19a80*/  LDGSTS.E.BYPASS.LTC128B.128 [R17+0x4400], desc[UR40][R2.64+0x100], !P3 ;  /* 0x0440010002117fae */ /* 0x000fe2000d901d68 */
[C---:B------:R-:W-:Y:S01]  /*19a90*/  LOP3.LUT P3, RZ, R22.reuse, 0x80, RZ, 0xc0, !PT ;  /* 0x0000008016ff7812 */ /* 0x040fe2000786c0ff */
[----:B0-----:R-:W-:Y:S01]  /*19aa0*/  IMAD.X R5, RZ, RZ, R5, P2 ;  /* 0x000000ffff057224 */ /* 0x001fe200010e0605 */
        /* <DEDUP_REMOVED lines=33> */
.L_x_4823:
[----:B------:R-:W-:Y:S02]  /*19cc0*/  LOP3.LUT R22, R22, 0xffefffff, RZ, 0xc0, !PT ;  /* 0xffefffff16167812 */ /* 0x000fe400078ec0ff */
[----:B-1----:R-:W-:Y:S02]  /*19cd0*/  IADD3 R2, P2, R14, R0, RZ ;  /* 0x000000000e027210 */ /* 0x002fe40007f5e0ff */
[----:B------:R-:W-:Y:S02]  /*19ce0*/  @P1 LOP3.LUT R22, R22, 0x100000, RZ, 0xfc, !PT ;  /* 0x0010000016161812 */ /* 0x000fe400078efcff */
[----:B------:R-:W-:Y:S02]  /*19cf0*/  IADD3.X R3, RZ, R10, RZ, P2, !PT ;  /* 0x0000000aff037210 */ /* 0x000fe400017fe4ff */
        /* <DEDUP_REMOVED lines=21> */
.L_x_4686:
[----:B------:R-:W-:Y:S02]  /*19e50*/  PLOP3.LUT P1, PT, P1, P0, PT, 0xa2, 0x0 ;  /* 0x000000000000781c */ /* 0x000fe40000f21472 */
[----:B------:R-:W-:-:S08]  /*19e60*/  @P0 R2UR P1, UR4, R6 ;  /* 0x00000000060402ca */ /* 0x000fd00000020000 */
[----:B------:R-:W-:-:S05]  /*19e70*/  @P0 PLOP3.LUT P0, PT, P1, PT, PT, 0x80, 0x0 ;  /* 0x000000000000081c */ /* 0x000fca0000f0f070 */
[----:B------:R-:W-:Y:S01]  /*19e80*/  @!P1 SYNCS.ARRIVE.TRANS64.RED.A0T1 RZ, [UR4+0x38850], RZ ;  /* 0x038850ffffff99a7 */ /* 0x000fe20008200404 */
[----:B------:R-:W-:Y:S07]  /*19e90*/  @!P1 ARRIVES.LDGSTSBAR.64.TRANSCNT [UR4+0x38850] ;  /* 0x03885000ff0099b0 */ /* 0x000fee0008000a84 */
[----:B------:R-:W-:Y:S05]  /*19ea0*/  @P0 BRA.U.ANY `(.L_x_4686) ;  /* 0xfffffffd00e80947 */ /* 0x000fea000393ffff */
[----:B------:R-:W-:Y:S01]  /*19eb0*/  NOP ;  /* 0x0000000000007918 */ /* 0x000fe20000000000 */
[----:B0-----:R-:W4:Y:S02]  /*19ec0*/  LDL R2, [R1+0x50] ;  /* 0x0000500001027983 */ /* 0x001f240000100800 */
[----:B----4-:R-:W-:-:S13]  /*19ed0*/  ISETP.NE.AND P2, PT, R2, 0x3, PT ;  /* 0x000000030200780c */ /* 0x010fda0003f45270 */
[----:B------:R-:W-:Y:S05]  /*19ee0*/  @!P2 BRA `(.L_x_4687) ;  /* 0x000000000004a947 */ /* 0x000fea0003800000 */
[----:B------:R-:W-:Y:S01]  /*19ef0*/  BPT.TRAP 0x1 ;  /* 0x000000040000795c */ /* 0x000fe20000300000 */
.L_x_4687:
[----:B------:R1:W-:Y:S01]  /*19f00*/  SYNCS.ARRIVE.TRANS64.A1T0 RZ, [R6+URZ+0x38850], RZ ;  /* 0x038850ff06ff79a7 */ /* 0x0003e2000810003f */
[----:B------:R-:W-:Y:S05]  /*19f10*/  @P3 BRA `(.L_x_4688) ;  /* 0xfffffff000503947 */ /* 0x000fea000383ffff */
.L_x_4675:
[----:B------:R-:W-:Y:S05]  /*19f20*/  BSYNC B0 ;  /* 0x0000000000007941 */ /* 0x000fea0003800000 */
.L_x_4674:
        /* <DEDUP_REMOVED lines=21> */
.L_x_4690:
[----:B------:R-:W-:Y:S05]  /*1a080*/  BSYNC B0 ;  /* 0x0000000000007941 */ /* 0x000fea0003800000 */
.L_x_4689:
[----:B------:R-:W-:-:S07]  /*1a090*/  SEL R25, R25, RZ, P0 ;  /* 0x000000ff19197207 */ /* 0x000fce0000000000 */
.L_x_4643:
[----:B------:R-:W-:Y:S05]  /*1a0a0*/  BSYNC B7 ;  /* 0x0000000000077941 */ /* 0x000fea0003800000 */
.L_x_4641:
[----:B------:R-:W-:-:S13]  /*1a0b0*/  LOP3.LUT P0, RZ, R22, 0x40000, RZ, 0xc0, !PT ;  /* 0x0004000016ff7812 */ /* 0x000fda000780c0ff */
[----:B------:R-:W-:Y:S05]  /*1a0c0*/  @!P0 BRA `(.L_x_4691) ;  /* 0x0000000000248947 */ /* 0x000fea0003800000 */
[----:B------:R-:W-:Y:S05]  /*1a0d0*/  WARPSYNC.ALL ;  /* 0x0000000000007948 */ /* 0x000fea0003800000 */
[----:B------:R-:W4:Y:S08]  /*1a0e0*/  S2UR UR5, SR_CgaCtaId ;  /* 0x00000000000579c3 */ /* 0x000f300000008800 */
[----:B------:R-:W-:Y:S06]  /*1a0f0*/  BAR.SYNC.DEFER_BLOCKING 0x5, 0x180 ;  /* 0x0146000000007b1d */ /* 0x000fec0000010000 */
[----:B------:R-:W-:-:S02]  /*1a100*/  UMOV UR4, 0x400 ;  /* 0x0000040000047882 */ /* 0x000fc40000000000 */
[----:B----4-:R-:W-:-:S06]  /*1a110*/  ULEA UR4, UR5, UR4, 0x18 ;  /* 0x0000000405047291 */ /* 0x010fcc000f8ec03f */
[----:B-1----:R-:W-:-:S05]  /*1a120*/  IMAD.U32 R23, RZ, RZ, UR4 ;  /* 0x00000004ff177e24 */ /* 0x002fca000f8e00ff */
[----:B------:R1:W4:Y:S01]  /*1a130*/  LDS.128 R16, [R23+0x388d0] ;  /* 0x0388d00017107984 */ /* 0x0003220000000c00 */
[----:B------:R-:W-:Y:S06]  /*1a140*/  BAR.ARV 0x4, 0x180 ;  /* 0x0106000000007b1d */ /* 0x000fec0000002000 */
[----:B------:R-:W-:Y:S05]  /*1a150*/  BRA `(.L_x_4692) ;  /* 0x0000000800407947 */ /* 0x000fea0003800000 */
.L_x_4691:
        /* <DEDUP_REMOVED lines=36> */
.L_x_4833:
[----:B------:R-:W-:Y:S02]  /*1a3a0*/  ULDC UR4, c[0x0][0xd38] ;  /* 0x00034e0000047ab9 */ /* 0x000fe40000000800 */
[----:B------:R-:W-:-:S04]  /*1a3b0*/  IMAD.U32 R16, RZ, RZ, UR4 ;  /* 0x00000004ff107e24 */ /* 0x000fc8000f8e00ff */
[----:B-1----:R-:W-:-:S04]  /*1a3c0*/  IMAD R5, R14, R16, RZ ;  /* 0x000000100e057224 */ /* 0x002fc800078e02ff */
[----:B------:R-:W-:-:S05]  /*1a3d0*/  IMAD.IADD R4, R4, 0x1, R5 ;  /* 0x0000000104047824 */ /* 0x000fca00078e0205 */
[----:B------:R-:W-:-:S13]  /*1a3e0*/  ISETP.GT.AND P6, PT, R4, R0, PT ;  /* 0x000000000400720c */ /* 0x000fda0003fc4270 */
[----:B------:R-:W-:Y:S05]  /*1a3f0*/  @P6 BRA `(.L_x_4694) ;  /* 0x00000000009c6947 */ /* 0x000fea0003800000 */
.L_x_4699:
        /* <DEDUP_REMOVED lines=14> */
.L_x_4697:
[----:B------:R-:W-:Y:S05]  /*1a4e0*/  BSYNC B0 ;  /* 0x0000000000007941 */ /* 0x000fea0003800000 */
.L_x_4696:
        /* <DEDUP_REMOVED lines=18> */
.L_x_4841:
[----:B------:R-:W-:Y:S02]  /*1a610*/  ULDC UR4, c[0x0][0xd38] ;  /* 0x00034e0000047ab9 */ /* 0x000fe40000000800 */
[----:B------:R-:W-:-:S04]  /*1a620*/  IMAD.U32 R16, RZ, RZ, UR4 ;  /* 0x00000004ff107e24 */ /* 0x000fc8000f8e00ff */
[----:B-1----:R-:W-:-:S04]  /*1a630*/  IMAD R5, R14, R16, RZ ;  /* 0x000000100e057224 */ /* 0x002fc800078e02ff */
[----:B------:R-:W-:-:S05]  /*1a640*/  IMAD.IADD R4, R5, 0x1, R4 ;  /* 0x0000000105047824 */ /* 0x000fca00078e0204 */
[----:B------:R-:W-:-:S13]  /*1a650*/  ISETP.GT.AND P6, PT, R4, R0, PT ;  /* 0x000000000400720c */ /* 0x000fda0003fc4270 */
[----:B------:R-:W-:Y:S05]  /*1a660*/  @!P6 BRA `(.L_x_4699) ;  /* 0xfffffffc0064e947 */ /* 0x000fea000383ffff */
.L_x_4694:
        /* <DEDUP_REMOVED lines=8> */
.L_x_4845:
[----:B------:R-:W-:Y:S01]  /*1a6f0*/  ISETP.NE.AND P0, PT, R6, RZ, PT ;  /* 0x000000ff0600720c */ /* 0x000fe20003f05270 */
[----:B------:R-:W-:-:S12]  /*1a700*/  IMAD.MOV.U32 R14, RZ, RZ, RZ ;  /* 0x000000ffff0e7224 */ /* 0x000fd800078e00ff */
[----:B------:R-:W-:Y:S05]  /*1a710*/  @!P0 BRA `(.L_x_4701) ;  /* 0x0000000000108947 */ /* 0x000fea0003800000 */
[----:B------:R-:W-:Y:S01]  /*1a720*/  UMOV UR4, 0xffffffff ;  /* 0xffffffff00047882 */ /* 0x000fe20000000000 */
[----:B------:R-:W-:Y:S02]  /*1a730*/  VIADD R12, R4, 0xffffffff ;  /* 0xffffffff040c7836 */ /* 0x000fe40000000000 */
[----:B------:R-:W-:Y:S05]  /*1a740*/  BRA.DIV UR4, `(.L_x_4702) ;  /* 0x0000004a04347947 */ /* 0x000fea000b800000 */
[----:B------:R3:W4:Y:S02]  /*1a750*/  SHFL.IDX PT, R14, R3, R12, 0x1f ;  /* 0x00001f0c030e7589 */ /* 0x00072400000e0000 */
.L_x_4701:
[----:B--2---:R-:W-:Y:S01]  /*1a760*/  IABS R6, R17 ;  /* 0x0000001100067213 */ /* 0x004fe20000000000 */
[----:B----4-:R-:W-:Y:S02]  /*1a770*/  IMAD R16, R14, R16, R5 ;  /* 0x000000100e107224 */ /* 0x010fe400078e0205 */
[----:B------:R-:W-:Y:S01]  /*1a780*/  IMAD.IADD R19, R4, 0x1, R19 ;  /* 0x0000000104137824 */ /* 0x000fe200078e0213 */
[----:B------:R-:W2:Y:S01]  /*1a790*/  I2F.RP R7, R6 ;  /* 0x0000000600077306 */ /* 0x000ea20000209400 */
[----:B------:R-:W-:-:S07]  /*1a7a0*/  IMAD.IADD R0, R0, 0x1, -R16 ;  /* 0x0000000100007824 */ /* 0x000fce00078e0a10 */
[----:B--2---:R-:W1:Y:S02]  /*1a7b0*/  MUFU.RCP R7, R7 ;  /* 0x0000000700077308 */ /* 0x004e640000001000 */
[----:B-1----:R-:W-:-:S06]  /*1a7c0*/  VIADD R2, R7, 0xffffffe ;  /* 0x0ffffffe07027836 */ /* 0x002fcc0000000000 */
[----:B0--3--:R0:W1:Y:S02]  /*1a7d0*/  F2I.FTZ.U32.TRUNC.NTZ R3, R2 ;  /* 0x0000000200037305 */ /* 0x009064000021f000 */
[----:B0-----:R-:W-:Y:S01]  /*1a7e0*/  IMAD.MOV.U32 R2, RZ, RZ, RZ ;  /* 0x000000ffff027224 */ /* 0x001fe200078e00ff */
[----:B-1----:R-:W-:-:S05]  /*1a7f0*/  IADD3 R5, RZ, -R3, RZ ;  /* 0x80000003ff057210 */ /* 0x002fca0007ffe0ff */
        /* <DEDUP_REMOVED lines=21> */
.L_x_4695:
[----:B------:R-:W-:Y:S01]  /*1a950*/  UMOV UR4, URZ ;  /* 0x0000003f00047c82 */ /* 0x000fe20008000000 */
[----:B------:R-:W-:Y:S01]  /*1a960*/  UMOV UR5, URZ ;  /* 0x0000003f00057c82 */ /* 0x000fe20008000000 */
[----:B------:R-:W-:Y:S01]  /*1a970*/  ULDC UR6, c[0x0][0xd3c] ;  /* 0x00034f0000067ab9 */ /* 0x000fe20000000800 */
[----:B------:R-:W-:Y:S02]  /*1a980*/  IMAD.MOV.U32 R16, RZ, RZ, R0 ;  /* 0x000000ffff107224 */ /* 0x000fe400078e0000 */
[----:B------:R-:W-:Y:S02]  /*1a990*/  IMAD.U32 R17, RZ, RZ, UR4 ;  /* 0x00000004ff117e24 */ /* 0x000fe4000f8e00ff */
[----:B------:R-:W-:Y:S02]  /*1a9a0*/  IMAD.U32 R18, RZ, RZ, UR5 ;  /* 0x00000005ff127e24 */ /* 0x000fe4000f8e00ff */
[----:B------:R-:W-:-:S07]  /*1a9b0*/  IMAD.U32 R19, RZ, RZ, UR6 ;  /* 0x00000006ff137e24 */ /* 0x000fce000f8e00ff */
.L_x_4703:
        /* <DEDUP_REMOVED lines=10> */
.L_x_4692:
[----:B------:R-:W-:Y:S02]  /*1aa60*/  ULDC UR4, c[0x0][0xd3c] ;  /* 0x00034f0000047ab9 */ /* 0x000fe40000000800 */
[----:B----4-:R-:W-:-:S13]  /*1aa70*/  ISETP.GE.AND P0, PT, R19, UR4, PT ;  /* 0x0000000413007c0c */ /* 0x010fda000bf06270 */
[----:B------:R-:W-:Y:S05]  /*1aa80*/  @!P0 BRA `(.L_x_4704) ;  /* 0xffffff8c00cc8947 */ /* 0x000fea000383ffff */
[----:B------:R-:W-:Y:S05]  /*1aa90*/  BSYNC B8 ;  /* 0x0000000000087941 */ /* 0x000fea0003800000 */
.L_x_4591:
        /* <DEDUP_REMOVED lines=12> */
.L_x_4848:
[----:B------:R-:W-:Y:S05]  /*1ab60*/  BSYNC B0 ;  /* 0x0000000000007941 */ /* 0x000fea0003800000 */
.L_x_4705:
[----:B------:R-:W-:-:S03]  /*1ab70*/  UMOV UR4, 0xffffffff ;  /* 0xffffffff00047882 */ /* 0x000fc60000000000 */
[----:B------:R-:W-:Y:S05]  /*1ab80*/  BRA.DIV UR4, `(.L_x_4707) ;  /* 0x00000046045c7947 */ /* 0x000fea000b800000 */
[----:B0-----:R-:W0:Y:S02]  /*1ab90*/  S2R R0, SR_TID.X ;  /* 0x0000000000007919 */ /* 0x001e240000002100 */
[----:B0-----:R-:W-:-:S04]  /*1aba0*/  SHF.R.U32.HI R0, RZ, 0x5, R0 ;  /* 0x00000005ff007819 */ /* 0x001fc80000011600 */
[----:B------:R-:W-:-:S05]  /*1abb0*/  LOP3.LUT R0, R0, 0x3, RZ, 0xc0, !PT ;  /* 0x0000000300007812 */ /* 0x000fca00078ec0ff */
[----:B------:R0:W1:Y:S02]  /*1abc0*/  SHFL.IDX PT, R14, R0, RZ, 0x1f ;  /* 0x00001fff000e7589 */ /* 0x00006400000e0000 */
.L_x_4851:
[----:B-1----:R-:W-:-:S13]  /*1abd0*/  ISETP.NE.AND P0, PT, R14, RZ, PT ;  /* 0x000000ff0e00720c */ /* 0x002fda0003f05270 */
[----:B------:R-:W-:Y:S05]  /*1abe0*/  @P0 BRA `(.L_x_4460) ;  /* 0x0000000000880947 */ /* 0x000fea0003800000 */
[----:B------:R-:W-:-:S03]  /*1abf0*/  UMOV UR4, 0xffffffff ;  /* 0xffffffff00047882 */ /* 0x000fc60000000000 */
[----:B------:R-:W-:Y:S05]  /*1ac00*/  BRA.DIV UR4, `(.L_x_4708) ;  /* 0x0000004604707947 */ /* 0x000fea000b800000 */
[----:B------:R-:W-:-:S13]  /*1ac10*/  ELECT P6, URZ, PT ;  /* 0x00000000003f782f */ /* 0x000fda00038c0000 */
.L_x_4854:
[----:B------:R-:W-:Y:S05]  /*1ac20*/  @!P6 BRA `(.L_x_4460) ;  /* 0x000000000078e947 */ /* 0x000fea0003800000 */
[----:B0-----:R-:W4:Y:S02]  /*1ac30*/  LDL.LU R0, [R1+0x8] ;  /* 0x0000080001007983 */ /* 0x001f240000300800 */
[----:B----4-:R-:W-:-:S04]  /*1ac40*/  LOP3.LUT R0, R0, 0x2, RZ, 0xfc, !PT ;  /* 0x0000000200007812 */ /* 0x010fc800078efcff */
[----:B------:R-:W-:-:S13]  /*1ac50*/  ISETP.NE.AND P0, PT, R0, 0x3, PT ;  /* 0x000000030000780c */ /* 0x000fda0003f05270 */
[----:B------:R-:W-:Y:S05]  /*1ac60*/  @!P0 BRA `(.L_x_4709) ;  /* 0x0000000000048947 */ /* 0x000fea0003800000 */
[----:B------:R-:W-:Y:S01]  /*1ac70*/  BPT.TRAP 0x1 ;  /* 0x000000040000795c */ /* 0x000fe20000300000 */
.L_x_4709:
[C---:B------:R-:W-:Y:S01]  /*1ac80*/  IMAD R5, R25.reuse, 0x8, R4 ;  /* 0x0000000819057824 */ /* 0x040fe200078e0204 */
[----:B------:R-:W-:Y:S01]  /*1ac90*/  SHF.L.U32 R0, R28, 0x1f, RZ ;  /* 0x0000001f1c007819 */ /* 0x000fe200000006ff */
[----:B------:R-:W-:-:S03]  /*1aca0*/  VIADD R25, R25, 0x1 ;  /* 0x0000000119197836 */ /* 0x000fc60000000000 */
[----:B------:R-:W0:Y:S02]  /*1acb0*/  SYNCS.PHASECHK.TRANS64.TRYWAIT P1, [R5+URZ+0x38840], R0 ;  /* 0x03884000050075a7 */ /* 0x000e24000802017f */
[----:B------:R-:W-:-:S04]  /*1acc0*/  ISETP.NE.AND P2, PT, R25, 0x2, PT ;  /* 0x000000021900780c */ /* 0x000fc80003f45270 */
[----:B------:R-:W-:Y:S01]  /*1acd0*/  SEL R3, RZ, 0x1, P2 ;  /* 0x00000001ff037807 */ /* 0x000fe20001000000 */
[----:B0-----:R-:W-:Y:S08]  /*1ace0*/  @!P1 BRA `(.L_x_4710) ;  /* 0x0000004400589947 */ /* 0x001ff00003800000 */
.L_x_4855:
[----:B------:R-:W-:Y:S02]  /*1acf0*/  SEL R25, R25, RZ, P2 ;  /* 0x000000ff19197207 */ /* 0x000fe40001000000 */
[----:B------:R-:W-:Y:S01]  /*1ad00*/  LOP3.LUT R2, R28, R3, RZ, 0x3c, !PT ;  /* 0x000000031c027212 */ /* 0x000fe200078e3cff */
[----:B------:R-:W-:Y:S06]  /*1ad10*/  @!P0 BRA `(.L_x_4711) ;  /* 0x0000000000048947 */ /* 0x000fec0003800000 */
[----:B------:R-:W-:Y:S01]  /*1ad20*/  BPT.TRAP 0x1 ;  /* 0x000000040000795c */ /* 0x000fe20000300000 */
.L_x_4711:
[----:B------:R-:W-:Y:S01]  /*1ad30*/  IMAD R25, R25, 0x8, R4 ;  /* 0x0000000819197824 */ /* 0x000fe200078e0204 */
[----:B------:R-:W-:-:S04]  /*1ad40*/  SHF.L.U32 R2, R2, 0x1f, RZ ;  /* 0x0000001f02027819 */ /* 0x000fc800000006ff */
[----:B------:R-:W1:Y:S02]  /*1ad50*/  SYNCS.PHASECHK.TRANS64.TRYWAIT P1, [R25+URZ+0x38840], R2 ;  /* 0x03884002190075a7 */ /* 0x000e64000802017f */
[----:B-1----:R-:W-:Y:S05]  /*1ad60*/  @!P1 BRA `(.L_x_4712) ;  /* 0x00000044004c9947 */ /* 0x002fea0003800000 */
.L_x_4856:
[----:B------:R-:W-:Y:S05]  /*1ad70*/  @!P0 BRA `(.L_x_4713) ;  /* 0x0000000000048947 */ /* 0x000fea0003800000 */
[----:B------:R-:W-:Y:S01]  /*1ad80*/  BPT.TRAP 0x1 ;  /* 0x000000040000795c */ /* 0x000fe20000300000 */
.L_x_4713:
[----:B------:R-:W4:Y:S02]  /*1ad90*/  SYNCS.PHASECHK.TRANS64.TRYWAIT P1, [R5+URZ+0x38860], R0 ;  /* 0x03886000050075a7 */ /* 0x000f24000802017f */
[----:B----4-:R-:W-:Y:S05]  /*1ada0*/  @!P1 BRA `(.L_x_4714) ;  /* 0x0000004400509947 */ /* 0x010fea0003800000 */
.L_x_4857:
[----:B------:R-:W-:Y:S05]  /*1adb0*/  @!P0 BRA `(.L_x_4715) ;  /* 0x0000000000048947 */ /* 0x000fea0003800000 */
[----:B------:R-:W-:Y:S01]  /*1adc0*/  BPT.TRAP 0x1 ;  /* 0x000000040000795c */ /* 0x000fe20000300000 */
.L_x_4715:
[----:B------:R0:W0:Y:S02]  /*1add0*/  SYNCS.PHASECHK.TRANS64.TRYWAIT P0, [R25+URZ+0x38860], R2 ;  /* 0x03886002190075a7 */ /* 0x000024000800017f */
[----:B0-----:R-:W-:Y:S05]  /*1ade0*/  @!P0 NANOSLEEP.SYNCS 0x989680 ;  /* 0x009896800000895d */ /* 0x001fea0003900000 */
[----:B------:R-:W0:Y:S02]  /*1adf0*/  @!P0 SYNCS.PHASECHK.TRANS64 P0, [R25+URZ+0x38860], R2 ;  /* 0x03886002190085a7 */ /* 0x000e24000800007f */
[----:B0-----:R-:W-:Y:S05]  /*1ae00*/  @!P0 BRA `(.L_x_4715) ;  /* 0xfffffffc00f08947 */ /* 0x001fea000383ffff */
.L_x_4460:
[----:B------:R-:W-:Y:S05]  /*1ae10*/  BSYNC B9 ;  /* 0x0000000000097941 */ /* 0x000fea0003800000 */
.L_x_4457:
[----:B------:R-:W-:Y:S05]  /*1ae20*/  EXIT ;  /* 0x000000000000794d */ /* 0x000fea0003800000 */
.L_x_4476:
[----:B0-----:R0:W1:Y:S02]  /*1ae30*/  SYNCS.PHASECHK.TRANS64.TRYWAIT P5, [R64+URZ+0x38890], R75 ;  /* 0x0388904b400075a7 */ /* 0x00106400080a017f */
[----:B-1----:R-:W-:Y:S05]  /*1ae40*/  @!P5 NANOSLEEP.SYNCS 0x989680 ;  /* 0x009896800000d95d */ /* 0x002fea0003900000 */
[----:B------:R-:W1:Y:S02]  /*1ae50*/  @!P5 SYNCS.PHASECHK.TRANS64 P5, [R64+URZ+0x38890], R75 ;  /* 0x0388904b4000d5a7 */ /* 0x000e6400080a007f */
[----:B-1----:R-:W-:Y:S05]  /*1ae60*/  @!P5 BRA `(.L_x_4476) ;  /* 0xfffffffc00f0d947 */ /* 0x002fea000383ffff */
[----:B------:R-:W-:Y:S05]  /*1ae70*/  BRA `(.L_x_4716) ;  /* 0xfffffe7c00047947 */ /* 0x000fea000383ffff */
.L_x_4477:
        /* <DEDUP_REMOVED lines=8> */
.L_x_4718:
[----:B------:R-:W-:Y:S05]  /*1af00*/  BSYNC B1 ;  /* 0x0000000000017941 */ /* 0x000fea0003800000 */
.L_x_4717:
        /* <DEDUP_REMOVED lines=8> */
.L_x_4719:
[----:B------:R-:W-:Y:S05]  /*1af90*/  BRA `(.L_x_4720) ;  /* 0xfffffe7800d07947 */ /* 0x000fea000383ffff */
.L_x_4487:
[----:B0-----:R0:W1:Y:S02]  /*1afa0*/  SYNCS.PHASECHK.TRANS64.TRYWAIT P6, [R64+URZ+0x38890], R75 ;  /* 0x0388904b400075a7 */ /* 0x00106400080c017f */
[----:B-1----:R-:W-:Y:S05]  /*1afb0*/  @!P6 NANOSLEEP.SYNCS 0x989680 ;  /* 0x009896800000e95d */ /* 0x002fea0003900000 */
[----:B------:R-:W1:Y:S02]  /*1afc0*/  @!P6 SYNCS.PHASECHK.TRANS64 P6, [R64+URZ+0x38890], R75 ;  /* 0x0388904b4000e5a7 */ /* 0x000e6400080c007f */
[----:B-1----:R-:W-:Y:S05]  /*1afd0*/  @!P6 BRA `(.L_x_4487) ;  /* 0xfffffffc00f0e947 */ /* 0x002fea000383ffff */
[----:B------:R-:W-:Y:S05]  /*1afe0*/  BRA `(.L_x_4721) ;  /* 0xfffffe8400387947 */ /* 0x000fea000383ffff */
.L_x_4488:
        /* <DEDUP_REMOVED lines=8> */
.L_x_4723:
[----:B------:R-:W-:Y:S05]  /*1b070*/  BSYNC B1 ;  /* 0x0000000000017941 */ /* 0x000fea0003800000 */
.L_x_4722:
        /* <DEDUP_REMOVED lines=8> */
.L_x_4724:
[----:B------:R-:W-:Y:S01]  /*1b100*/  IMAD.MOV.U32 R71, RZ, RZ, R14 ;  /* 0x000000ffff477224 */ /* 0x000fe200078e000e */
[----:B------:R-:W-:Y:S06]  /*1b110*/  BRA `(.L_x_4725) ;  /* 0xfffffe8400007947 */ /* 0x000fec000383ffff */
.L_x_4493:
[----:B-1----:R1:W2:Y:S02]  /*1b120*/  SYNCS.PHASECHK.TRANS64.TRYWAIT P4, [R64+URZ+0x38890], R75 ;  /* 0x0388904b400075a7 */ /* 0x0022a4000808017f */
[----:B--2---:R-:W-:Y:S05]  /*1b130*/  @!P4 NANOSLEEP.SYNCS 0x989680 ;  /* 0x009896800000c95d */ /* 0x004fea0003900000 */
[----:B------:R-:W2:Y:S02]  /*1b140*/  @!P4 SYNCS.PHASECHK.TRANS64 P4, [R64+URZ+0x38890], R75 ;  /* 0x0388904b4000c5a7 */ /* 0x000ea4000808007f */
[----:B--2---:R-:W-:Y:S05]  /*1b150*/  @!P4 BRA `(.L_x_4493) ;  /* 0xfffffffc00f0c947 */ /* 0x004fea000383ffff */
[----:B------:R-:W-:Y:S05]  /*1b160*/  BRA `(.L_x_4726) ;  /* 0xfffffe8800d87947 */ /* 0x000fea000383ffff */
.L_x_4494:
[----:B------:R-:W-:Y:S01]  /*1b170*/  BSSY B1, `(.L_x_4727) ;  /* 0x0000007000017945 */ /* 0x000fe20003800000 */
[----:B------:R-:W-:Y:S02]  /*1b180*/  IMAD.MOV.U32 R12, RZ, RZ, RZ ;  /* 0x000000ffff0c7224 */ /* 0x000fe400078e00ff */
[----:B------:R-:W-:Y:S02]  /*1b190*/  IMAD.MOV.U32 R11, RZ, RZ, 0x1c1f ;  /* 0x00001c1fff0b7424 */ /* 0x000fe400078e00ff */
[----:B------:R-:W-:-:S07]  /*1b1a0*/  IMAD.MOV.U32 R15, RZ, RZ, -0x1 ;  /* 0xffffffffff0f7424 */ /* 0x000fce00078e00ff */
[----:B-1----:R-:W-:Y:S05]  /*1b1b0*/  WARPSYNC.COLLECTIVE R15, `(.L_x_4728) ;  /* 0x000000000f087348 */ /* 0x002fea0003c00000 */
[----:B------:R0:W2:Y:S02]  /*1b1c0*/  SHFL.IDX P6, R14, R13, R12, R11 ;  /* 0x0000000c0d0e7389 */ /* 0x0000a400000c000b */
[----:B012---:R-:W-:Y:S01]  /*1b1d0*/  ENDCOLLECTIVE ;  /* 0x000000000000791b */ /* 0x007fe20003800000 */
.L_x_4728:
[----:B------:R-:W-:Y:S05]  /*1b1e0*/  BSYNC B1 ;  /* 0x0000000000017941 */ /* 0x000fea0003800000 */
.L_x_4727:
        /* <DEDUP_REMOVED lines=8> */
.L_x_4729:
[----:B------:R-:W-:Y:S05]  /*1b270*/  BRA `(.L_x_4730) ;  /* 0xfffffe8c00007947 */ /* 0x000fea000383ffff */
.L_x_4498:
[----:B-1----:R1:W3:Y:S02]  /*1b280*/  SYNCS.PHASECHK.TRANS64.TRYWAIT P3, [R64+URZ+0x388b0], R75 ;  /* 0x0388b04b400075a7 */ /* 0x0022e4000806017f */
[----:B---3--:R-:W-:Y:S05]  /*1b290*/  @!P3 NANOSLEEP.SYNCS 0x989680 ;  /* 0x009896800000b95d */ /* 0x008fea0003900000 */
[----:B------:R-:W3:Y:S02]  /*1b2a0*/  @!P3 SYNCS.PHASECHK.TRANS64 P3, [R64+URZ+0x388b0], R75 ;  /* 0x0388b04b4000b5a7 */ /* 0x000ee4000806007f */
[----:B---3--:R-:W-:Y:S05]  /*1b2b0*/  @!P3 BRA `(.L_x_4498) ;  /* 0xfffffffc00f0b947 */ /* 0x008fea000383ffff */
[----:B------:R-:W-:Y:S05]  /*1b2c0*/  BRA `(.L_x_4731) ;  /* 0xfffffe8c008c7947 */ /* 0x000fea000383ffff */
.L_x_4523:
        /* <DEDUP_REMOVED lines=8> */
.L_x_4733:
[----:B------:R-:W-:Y:S05]  /*1b350*/  BSYNC B1 ;  /* 0x0000000000017941 */ /* 0x000fea0003800000 */
.L_x_4732:
        /* <DEDUP_REMOVED lines=8> */
.L_x_4734:
[----:B------:R-:W-:Y:S02]  /*1b3e0*/  IMAD.MOV.U32 R13, RZ, RZ, R29 ;  /* 0x000000ffff0d7224 */ /* 0x000fe400078e001d */
[----:B------:R-:W-:-:S07]  /*1b3f0*/  IMAD.MOV.U32 R0, RZ, RZ, R14 ;  /* 0x000000ffff007224 */ /* 0x000fce00078e000e */
[----:B------:R-:W-:Y:S05]  /*1b400*/  WARPSYNC.COLLECTIVE R15, `(.L_x_4735) ;  /* 0x000000000f087348 */ /* 0x000fea0003c00000 */
[----:B------:R0:W1:Y:S02]  /*1b410*/  SHFL.IDX P6, R14, R13, R12, R11 ;  /* 0x0000000c0d0e7389 */ /* 0x00006400000c000b */
[----:B01----:R-:W-:Y:S01]  /*1b420*/  ENDCOLLECTIVE ;  /* 0x000000000000791b */ /* 0x003fe20003800000 */
.L_x_4735:
[----:B------:R-:W-:Y:S02]  /*1b430*/  IMAD.MOV.U32 R13, RZ, RZ, R28 ;  /* 0x000000ffff0d7224 */ /* 0x000fe400078e001c */
[----:B------:R-:W-:-:S07]  /*1b440*/  IMAD.MOV.U32 R5, RZ, RZ, R14 ;  /* 0x000000ffff057224 */ /* 0x000fce00078e000e */
[----:B------:R-:W-:Y:S05]  /*1b450*/  WARPSYNC.COLLECTIVE R15, `(.L_x_4736) ;  /* 0x000000000f087348 */ /* 0x000fea0003c00000 */
[----:B------:R0:W1:Y:S02]  /*1b460*/  SHFL.IDX P6, R14, R13, R12, R11 ;  /* 0x0000000c0d0e7389 */ /* 0x00006400000c000b */
[----:B01----:R-:W-:Y:S01]  /*1b470*/  ENDCOLLECTIVE ;  /* 0x000000000000791b */ /* 0x003fe20003800000 */
.L_x_4736:
[----:B------:R-:W-:Y:S05]  /*1b480*/  BRA `(.L_x_4737) ;  /* 0xfffffeb800b47947 */ /* 0x000fea000383ffff */
.L_x_4527:
[----:B0-----:R0:W1:Y:S02]  /*1b490*/  SYNCS.PHASECHK.TRANS64.TRYWAIT P0, [R2+URZ+0x38800], R5 ;  /* 0x03880005020075a7 */ /* 0x001064000800017f */
[----:B-1----:R-:W-:Y:S05]  /*1b4a0*/  @!P0 NANOSLEEP.SYNCS 0x989680 ;  /* 0x009896800000895d */ /* 0x002fea0003900000 */
[----:B------:R-:W1:Y:S02]  /*1b4b0*/  @!P0 SYNCS.PHASECHK.TRANS64 P0, [R2+URZ+0x38800], R5 ;  /* 0x03880005020085a7 */ /* 0x000e64000800007f */
[----:B-1----:R-:W-:Y:S05]  /*1b4c0*/  @!P0 BRA `(.L_x_4527) ;  /* 0xfffffffc00f08947 */ /* 0x002fea000383ffff */
[----:B------:R-:W-:Y:S05]  /*1b4d0*/  BRA `(.L_x_4738) ;  /* 0xfffffebc00cc7947 */ /* 0x000fea000383ffff */
.L_x_4535:
        /* <DEDUP_REMOVED lines=8> */
.L_x_4740:
[----:B------:R-:W-:Y:S05]  /*1b560*/  BSYNC B1 ;  /* 0x0000000000017941 */ /* 0x000fea0003800000 */
.L_x_4739:
        /* <DEDUP_REMOVED lines=8> */
.L_x_4741:
[----:B------:R-:W-:Y:S02]  /*1b5f0*/  IMAD.MOV.U32 R13, RZ, RZ, R29 ;  /* 0x000000ffff0d7224 */ /* 0x000fe400078e001d */
[----:B------:R-:W-:-:S07]  /*1b600*/  IMAD.MOV.U32 R3, RZ, RZ, R14 ;  /* 0x000000ffff037224 */ /* 0x000fce00078e000e */
[----:B------:R-:W-:Y:S05]  /*1b610*/  WARPSYNC.COLLECTIVE R15, `(.L_x_4742) ;  /* 0x000000000f087348 */ /* 0x000fea0003c00000 */
[----:B------:R0:W1:Y:S02]  /*1b620*/  SHFL.IDX P6, R14, R13, R12, R11 ;  /* 0x0000000c0d0e7389 */ /* 0x00006400000c000b */
[----:B01----:R-:W-:Y:S01]  /*1b630*/  ENDCOLLECTIVE ;  /* 0x000000000000791b */ /* 0x003fe20003800000 */
.L_x_4742:
[----:B------:R-:W-:Y:S02]  /*1b640*/  IMAD.MOV.U32 R13, RZ, RZ, R28 ;  /* 0x000000ffff0d7224 */ /* 0x000fe400078e001c */
[----:B------:R-:W-:-:S07]  /*1b650*/  IMAD.MOV.U32 R20, RZ, RZ, R14 ;  /* 0x000000ffff147224 */ /* 0x000fce00078e000e */
[----:B------:R-:W-:Y:S05]  /*1b660*/  WARPSYNC.COLLECTIVE R15, `(.L_x_4743) ;  /* 0x000000000f087348 */ /* 0x000fea0003c00000 */
[----:B------:R0:W1:Y:S02]  /*1b670*/  SHFL.IDX P6, R14, R13, R12, R11 ;  /* 0x0000000c0d0e7389 */ /* 0x00006400000c000b */
[----:B01----:R-:W-:Y:S01]  /*1b680*/  ENDCOLLECTIVE ;  /* 0x000000000000791b */ /* 0x003fe20003800000 */
.L_x_4743:
[----:B------:R-:W-:Y:S05]  /*1b690*/  BRA `(.L_x_4744) ;  /* 0xfffffec800307947 */ /* 0x000fea000383ffff */
.L_x_4539:
[----:B0-----:R0:W1:Y:S02]  /*1b6a0*/  SYNCS.PHASECHK.TRANS64.TRYWAIT P1, [R2+URZ+0x38800], R21 ;  /* 0x03880015020075a7 */ /* 0x001064000802017f */
[----:B-1----:R-:W-:Y:S05]  /*1b6b0*/  @!P1 NANOSLEEP.SYNCS 0x989680 ;  /* 0x009896800000995d */ /* 0x002fea0003900000 */
[----:B------:R-:W1:Y:S02]  /*1b6c0*/  @!P1 SYNCS.PHASECHK.TRANS64 P1, [R2+URZ+0x38800], R21 ;  /* 0x03880015020095a7 */ /* 0x000e64000802007f */
[----:B-1----:R-:W-:Y:S05]  /*1b6d0*/  @!P1 BRA `(.L_x_4539) ;  /* 0xfffffffc00f09947 */ /* 0x002fea000383ffff */
[----:B------:R-:W-:Y:S05]  /*1b6e0*/  BRA `(.L_x_4745) ;  /* 0xfffffecc00147947 */ /* 0x000fea000383ffff */
.L_x_4545:
[----:B0-----:R0:W1:Y:S02]  /*1b6f0*/  SYNCS.PHASECHK.TRANS64.TRYWAIT P1, [R13+URZ+0x38830], R20 ;  /* 0x038830140d0075a7 */ /* 0x001064000802017f */
[----:B-1----:R-:W-:Y:S05]  /*1b700*/  @!P1 NANOSLEEP.SYNCS 0x989680 ;  /* 0x009896800000995d */ /* 0x002fea0003900000 */
[----:B------:R-:W1:Y:S02]  /*1b710*/  @!P1 SYNCS.PHASECHK.TRANS64 P1, [R13+URZ+0x38830], R20 ;  /* 0x038830140d0095a7 */ /* 0x000e64000802007f */
[----:B-1----:R-:W-:Y:S05]  /*1b720*/  @!P1 BRA `(.L_x_4545) ;  /* 0xfffffffc00f09947 */ /* 0x002fea000383ffff */
[----:B------:R-:W-:Y:S05]  /*1b730*/  BRA `(.L_x_4544) ;  /* 0xfffffed8003c7947 */ /* 0x000fea000383ffff */
.L_x_4547:
[----:B-1----:R1:W2:Y:S02]  /*1b740*/  SYNCS.PHASECHK.TRANS64.TRYWAIT P1, [R2+URZ+0x38810], R3 ;  /* 0x03881003020075a7 */ /* 0x0022a4000802017f */
[----:B--2---:R-:W-:Y:S05]  /*1b750*/  @!P1 NANOSLEEP.SYNCS 0x989680 ;  /* 0x009896800000995d */ /* 0x004fea0003900000 */
[----:B------:R-:W2:Y:S02]  /*1b760*/  @!P1 SYNCS.PHASECHK.TRANS64 P1, [R2+URZ+0x38810], R3 ;  /* 0x03881003020095a7 */ /* 0x000ea4000802007f */
[----:B--2---:R-:W-:Y:S05]  /*1b770*/  @!P1 BRA `(.L_x_4547) ;  /* 0xfffffffc00f09947 */ /* 0x004fea000383ffff */
[----:B------:R-:W-:Y:S05]  /*1b780*/  BRA `(.L_x_4746) ;  /* 0xfffffed800ec7947 */ /* 0x000fea000383ffff */
.L_x_4551:
[----:B-1----:R1:W3:Y:S02]  /*1b790*/  SYNCS.PHASECHK.TRANS64.TRYWAIT P1, [R13+URZ+0x38850], R20 ;  /* 0x038850140d0075a7 */ /* 0x0022e4000802017f */
[----:B---3--:R-:W-:Y:S05]  /*1b7a0*/  @!P1 NANOSLEEP.SYNCS 0x989680 ;  /* 0x009896800000995d */ /* 0x008fea0003900000 */
[----:B------:R-:W3:Y:S02]  /*1b7b0*/  @!P1 SYNCS.PHASECHK.TRANS64 P1, [R13+URZ+0x38850], R20 ;  /* 0x038850140d0095a7 */ /* 0x000ee4000802007f */
[----:B---3--:R-:W-:Y:S05]  /*1b7c0*/  @!P1 BRA `(.L_x_4551) ;  /* 0xfffffffc00f09947 */ /* 0x008fea000383ffff */
[----:B------:R-:W-:Y:S05]  /*1b7d0*/  BRA `(.L_x_4550) ;  /* 0xfffffedc00187947 */ /* 0x000fea000383ffff */
.L_x_4560:
[----:B-1----:R1:W2:Y:S02]  /*1b7e0*/  SYNCS.PHASECHK.TRANS64.TRYWAIT P2, [R14+URZ+0x38830], R3 ;  /* 0x038830030e0075a7 */ /* 0x0022a4000804017f */
[----:B--2---:R-:W-:Y:S05]  /*1b7f0*/  @!P2 NANOSLEEP.SYNCS 0x989680 ;  /* 0x009896800000a95d */ /* 0x004fea0003900000 */
[----:B------:R-:W2:Y:S02]  /*1b800*/  @!P2 SYNCS.PHASECHK.TRANS64 P2, [R14+URZ+0x38830], R3 ;  /* 0x038830030e00a5a7 */ /* 0x000ea4000804007f */
[----:B--2---:R-:W-:Y:S05]  /*1b810*/  @!P2 BRA `(.L_x_4560) ;  /* 0xfffffffc00f0a947 */ /* 0x004fea000383ffff */
[----:B------:R-:W-:Y:S05]  /*1b820*/  BRA `(.L_x_4559) ;  /* 0xffffff0400c07947 */ /* 0x000fea000383ffff */
.L_x_4565:
[----:B---3--:R3:W4:Y:S02]  /*1b830*/  SYNCS.PHASECHK.TRANS64.TRYWAIT P2, [R14+URZ+0x38850], R3 ;  /* 0x038850030e0075a7 */ /* 0x008724000804017f */
[----:B----4-:R-:W-:Y:S05]  /*1b840*/  @!P2 NANOSLEEP.SYNCS 0x989680 ;  /* 0x009896800000a95d */ /* 0x010fea0003900000 */
[----:B------:R-:W4:Y:S02]  /*1b850*/  @!P2 SYNCS.PHASECHK.TRANS64 P2, [R14+URZ+0x38850], R3 ;  /* 0x038850030e00a5a7 */ /* 0x000f24000804007f */
[----:B----4-:R-:W-:Y:S05]  /*1b860*/  @!P2 BRA `(.L_x_4565) ;  /* 0xfffffffc00f0a947 */ /* 0x010fea000383ffff */
[----:B------:R-:W-:Y:S05]  /*1b870*/  BRA `(.L_x_4564) ;  /* 0xffffff0800647947 */ /* 0x000fea000383ffff */
.L_x_4597:
[----:B0-----:R-:W0:Y:S01]  /*1b880*/  S2R R8, SR_TID.X ;  /* 0x0000000000087919 */ /* 0x001e220000002100 */
[----:B------:R-:W-:Y:S01]  /*1b890*/  BSSY B1, `(.L_x_4747) ;  /* 0x000000a000017945 */ /* 0x000fe20003800000 */
[----:B------:R-:W-:Y:S02]  /*1b8a0*/  IMAD.MOV.U32 R12, RZ, RZ, RZ ;  /* 0x000000ffff0c7224 */ /* 0x000fe400078e00ff */
        /* <DEDUP_REMOVED lines=8> */
.L_x_4748:
[----:B------:R-:W-:Y:S05]  /*1b930*/  BSYNC B1 ;  /* 0x0000000000017941 */ /* 0x000fea0003800000 */
.L_x_4747:
[----:B------:R-:W-:Y:S05]  /*1b940*/  BRA `(.L_x_4749) ;  /* 0xffffff8400c07947 */ /* 0x000fea000383ffff */
.L_x_4599:
[----:B------:R-:W-:Y:S01]  /*1b950*/  BSSY B1, `(.L_x_4750) ;  /* 0x0000006000017945 */ /* 0x000fe20003800000 */
[----:B------:R-:W-:-:S07]  /*1b960*/  IMAD.MOV.U32 R15, RZ, RZ, -0x1 ;  /* 0xffffffffff0f7424 */ /* 0x000fce00078e00ff */
[----:B01----:R-:W-:Y:S05]  /*1b970*/  WARPSYNC.COLLECTIVE R15, `(.L_x_4751) ;  /* 0x000000000f0c7348 */ /* 0x003fea0003c00000 */
[----:B------:R-:W-:Y:S02]  /*1b980*/  ELECT P6, UR62, PT ;  /* 0x00000000003e782f */ /* 0x000fe400038c0000 */
[----:B------:R-:W-:Y:S01]  /*1b990*/  MOV R14, UR62 ;  /* 0x0000003e000e7c02 */ /* 0x000fe20008000f00 */
[----:B01----:R-:W-:Y:S10]  /*1b9a0*/  ENDCOLLECTIVE ;  /* 0x000000000000791b */ /* 0x003ff40003800000 */
.L_x_4751:
[----:B------:R-:W-:Y:S05]  /*1b9b0*/  BSYNC B1 ;  /* 0x0000000000017941 */ /* 0x000fea0003800000 */
.L_x_4750:
[----:B------:R-:W-:Y:S05]  /*1b9c0*/  BRA `(.L_x_4598) ;  /* 0xffffff8400b87947 */ /* 0x000fea000383ffff */
.L_x_4601:
[----:B-1----:R1:W2:Y:S02]  /*1b9d0*/  SYNCS.PHASECHK.TRANS64.TRYWAIT P0, [R23+URZ+0x38820], R3 ;  /* 0x03882003170075a7 */ /* 0x0022a4000800017f */
[----:B--2---:R-:W-:Y:S05]  /*1b9e0*/  @!P0 NANOSLEEP.SYNCS 0x989680 ;  /* 0x009896800000895d */ /* 0x004fea0003900000 */
[----:B------:R-:W2:Y:S02]  /*1b9f0*/  @!P0 SYNCS.PHASECHK.TRANS64 P0, [R23+URZ+0x38820], R3 ;  /* 0x03882003170085a7 */ /* 0x000ea4000800007f */
[----:B--2---:R-:W-:Y:S05]  /*1ba00*/  @!P0 BRA `(.L_x_4601) ;  /* 0xfffffffc00f08947 */ /* 0x004fea000383ffff */
[----:B------:R-:W-:Y:S05]  /*1ba10*/  BRA `(.L_x_4752) ;  /* 0xffffff8400c87947 */ /* 0x000fea000383ffff */
.L_x_4605:
[----:B-1----:R1:W2:Y:S02]  /*1ba20*/  SYNCS.PHASECHK.TRANS64.TRYWAIT P0, [R3+URZ+0x388a0], R6 ;  /* 0x0388a006030075a7 */ /* 0x0022a4000800017f */
[----:B--2---:R-:W-:Y:S05]  /*1ba30*/  @!P0 NANOSLEEP.SYNCS 0x989680 ;  /* 0x009896800000895d */ /* 0x004fea0003900000 */
[----:B------:R-:W2:Y:S02]  /*1ba40*/  @!P0 SYNCS.PHASECHK.TRANS64 P0, [R3+URZ+0x388a0], R6 ;  /* 0x0388a006030085a7 */ /* 0x000ea4000800007f */
[----:B--2---:R-:W-:Y:S05]  /*1ba50*/  @!P0 BRA `(.L_x_4605) ;  /* 0xfffffffc00f08947 */ /* 0x004fea000383ffff */
[----:B------:R-:W-:Y:S05]  /*1ba60*/  BRA `(.L_x_4753) ;  /* 0xffffff8400e07947 */ /* 0x000fea000383ffff */
.L_x_4610:
[----:B0-----:R0:W2:Y:S02]  /*1ba70*/  SYNCS.PHASECHK.TRANS64.TRYWAIT P0, [R3+URZ+0x388c0], R6 ;  /* 0x0388c006030075a7 */ /* 0x0010a4000800017f */
[----:B--2---:R-:W-:Y:S05]  /*1ba80*/  @!P0 NANOSLEEP.SYNCS 0x989680 ;  /* 0x009896800000895d */ /* 0x004fea0003900000 */
[----:B------:R-:W2:Y:S02]  /*1ba90*/  @!P0 SYNCS.PHASECHK.TRANS64 P0, [R3+URZ+0x388c0], R6 ;  /* 0x0388c006030085a7 */ /* 0x000ea4000800007f */
[----:B--2---:R-:W-:Y:S05]  /*1baa0*/  @!P0 BRA `(.L_x_4610) ;  /* 0xfffffffc00f08947 */ /* 0x004fea000383ffff */
[----:B------:R-:W-:Y:S05]  /*1bab0*/  BRA `(.L_x_4754) ;  /* 0xffffff88005c7947 */ /* 0x000fea000383ffff */
.L_x_4624:
[----:B-1----:R1:W2:Y:S02]  /*1bac0*/  SYNCS.PHASECHK.TRANS64.TRYWAIT P1, [R6+URZ+0x388a0], R2 ;  /* 0x0388a002060075a7 */ /* 0x0022a4000802017f */
[----:B--2---:R-:W-:Y:S05]  /*1bad0*/  @!P1 NANOSLEEP.SYNCS 0x989680 ;  /* 0x009896800000995d */ /* 0x004fea0003900000 */
[----:B------:R-:W2:Y:S02]  /*1bae0*/  @!P1 SYNCS.PHASECHK.TRANS64 P1, [R6+URZ+0x388a0], R2 ;  /* 0x0388a002060095a7 */ /* 0x000ea4000802007f */
[----:B--2---:R-:W-:Y:S05]  /*1baf0*/  @!P1 BRA `(.L_x_4624) ;  /* 0xfffffffc00f09947 */ /* 0x004fea000383ffff */
[----:B------:R-:W-:Y:S05]  /*1bb00*/  BRA `(.L_x_4755) ;  /* 0xffffff9000c07947 */ /* 0x000fea000383ffff */
.L_x_4629:
[----:B0-----:R0:W2:Y:S02]  /*1bb10*/  SYNCS.PHASECHK.TRANS64.TRYWAIT P1, [R6+URZ+0x388c0], R2 ;  /* 0x0388c002060075a7 */ /* 0x0010a4000802017f */
[----:B--2---:R-:W-:Y:S05]  /*1bb20*/  @!P1 NANOSLEEP.SYNCS 0x989680 ;  /* 0x009896800000995d */ /* 0x004fea0003900000 */
[----:B------:R-:W2:Y:S02]  /*1bb30*/  @!P1 SYNCS.PHASECHK.TRANS64 P1, [R6+URZ+0x388c0], R2 ;  /* 0x0388c002060095a7 */ /* 0x000ea4000802007f */
[----:B--2---:R-:W-:Y:S05]  /*1bb40*/  @!P1 BRA `(.L_x_4629) ;  /* 0xfffffffc00f09947 */ /* 0x004fea000383ffff */
[----:B------:R-:W-:Y:S05]  /*1bb50*/  BRA `(.L_x_4756) ;  /* 0xffffff9400387947 */ /* 0x000fea000383ffff */
.L_x_4649:
[----:B------:R-:W0:Y:S01]  /*1bb60*/  S2R R11, SR_TID.X ;  /* 0x00000000000b7919 */ /* 0x000e220000002100 */
[----:B------:R-:W-:Y:S01]  /*1bb70*/  BSSY B0, `(.L_x_4757) ;  /* 0x000000a000007945 */ /* 0x000fe20003800000 */
[----:B------:R-:W-:Y:S01]  /*1bb80*/  IMAD.MOV.U32 R12, RZ, RZ, RZ ;  /* 0x000000ffff0c7224 */ /* 0x000fe200078e00ff */
[----:B------:R-:W-:Y:S02]  /*1bb90*/  MOV R15, 0xffffffff ;  /* 0xffffffff000f7802 */ /* 0x000fe40000000f00 */
[----:B0-----:R-:W-:-:S04]  /*1bba0*/  SHF.R.U32.HI R11, RZ, 0x5, R11 ;  /* 0x00000005ff0b7819 */ /* 0x001fc8000001160b */
[----:B------:R-:W-:-:S05]  /*1bbb0*/  LOP3.LUT R11, R11, 0x3, RZ, 0xc0, !PT ;  /* 0x000000030b0b7812 */ /* 0x000fca00078ec0ff */
[----:B------:R-:W-:Y:S02]  /*1bbc0*/  IMAD.MOV.U32 R13, RZ, RZ, R11 ;  /* 0x000000ffff0d7224 */ /* 0x000fe400078e000b */
[----:B------:R-:W-:-:S07]  /*1bbd0*/  IMAD.MOV.U32 R11, RZ, RZ, 0x1f ;  /* 0x0000001fff0b7424 */ /* 0x000fce00078e00ff */
[----:B------:R-:W-:Y:S05]  /*1bbe0*/  WARPSYNC.COLLECTIVE R15, `(.L_x_4758) ;  /* 0x000000000f087348 */ /* 0x000fea0003c00000 */
[----:B------:R0:W1:Y:S02]  /*1bbf0*/  SHFL.IDX P6, R14, R13, R12, R11 ;  /* 0x0000000c0d0e7389 */ /* 0x00006400000c000b */
[----:B01----:R-:W-:Y:S01]  /*1bc00*/  ENDCOLLECTIVE ;  /* 0x000000000000791b */ /* 0x003fe20003800000 */
.L_x_4758:
[----:B------:R-:W-:Y:S05]  /*1bc10*/  BSYNC B0 ;  /* 0x0000000000007941 */ /* 0x000fea0003800000 */
.L_x_4757:
[----:B------:R-:W-:Y:S05]  /*1bc20*/  BRA `(.L_x_4759) ;  /* 0xffffffa800307947 */ /* 0x000fea000383ffff */
.L_x_4652:
[----:B0-----:R0:W1:Y:S02]  /*1bc30*/  SYNCS.PHASECHK.TRANS64.TRYWAIT P0, [R27+URZ+0x38840], R0 ;  /* 0x038840001b0075a7 */ /* 0x001064000800017f */
[----:B-1----:R-:W-:Y:S05]  /*1bc40*/  @!P0 NANOSLEEP.SYNCS 0x989680 ;  /* 0x009896800000895d */ /* 0x002fea0003900000 */
[----:B------:R-:W1:Y:S02]  /*1bc50*/  @!P0 SYNCS.PHASECHK.TRANS64 P0, [R27+URZ+0x38840], R0 ;  /* 0x038840001b0085a7 */ /* 0x000e64000800007f */
[----:B-1----:R-:W-:Y:S05]  /*1bc60*/  @!P0 BRA `(.L_x_4652) ;  /* 0xfffffffc00f08947 */ /* 0x002fea000383ffff */
[----:B------:R-:W-:Y:S05]  /*1bc70*/  BRA `(.L_x_4760) ;  /* 0xffffffa8005c7947 */ /* 0x000fea000383ffff */
.L_x_4653:
        /* <DEDUP_REMOVED lines=8> */
.L_x_4762:
[----:B------:R-:W-:Y:S05]  /*1bd00*/  BSYNC B0 ;  /* 0x0000000000007941 */ /* 0x000fea0003800000 */
.L_x_4761:
        /* <DEDUP_REMOVED lines=9> */
.L_x_4763:
[----:B------:R-:W-:Y:S02]  /*1bda0*/  IMAD.MOV.U32 R13, RZ, RZ, R4 ;  /* 0x000000ffff0d7224 */ /* 0x000fe400078e0004 */
[----:B------:R-:W-:Y:S02]  /*1bdb0*/  IMAD.MOV.U32 R12, RZ, RZ, 0x1 ;  /* 0x00000001ff0c7424 */ /* 0x000fe400078e00ff */
[----:B------:R-:W-:-:S07]  /*1bdc0*/  IMAD.MOV.U32 R3, RZ, RZ, R14 ;  /* 0x000000ffff037224 */ /* 0x000fce00078e000e */
[----:B------:R-:W-:Y:S05]  /*1bdd0*/  WARPSYNC.COLLECTIVE R15, `(.L_x_4764) ;  /* 0x000000000f087348 */ /* 0x000fea0003c00000 */
[----:B------:R0:W1:Y:S02]  /*1bde0*/  SHFL.IDX P6, R14, R13, R12, R11 ;  /* 0x0000000c0d0e7389 */ /* 0x00006400000c000b */
[----:B01----:R-:W-:Y:S01]  /*1bdf0*/  ENDCOLLECTIVE ;  /* 0x000000000000791b */ /* 0x003fe20003800000 */
.L_x_4764:
        /* <DEDUP_REMOVED lines=15> */
.L_x_4765:
[----:B------:R-:W-:Y:S02]  /*1bef0*/  @P0 IMAD R6, R5, 0x2, R23 ;  /* 0x0000000205060824 */ /* 0x000fe400078e0217 */
[----:B------:R-:W-:Y:S02]  /*1bf00*/  IMAD.MOV.U32 R13, RZ, RZ, R4 ;  /* 0x000000ffff0d7224 */ /* 0x000fe400078e0004 */
[----:B------:R-:W-:Y:S02]  /*1bf10*/  IMAD.MOV.U32 R12, RZ, RZ, 0x2 ;  /* 0x00000002ff0c7424 */ /* 0x000fe400078e00ff */
[----:B------:R-:W-:-:S07]  /*1bf20*/  IMAD.MOV.U32 R3, RZ, RZ, R14 ;  /* 0x000000ffff037224 */ /* 0x000fce00078e000e */
[----:B------:R-:W-:Y:S05]  /*1bf30*/  WARPSYNC.COLLECTIVE R15, `(.L_x_4766) ;  /* 0x000000000f087348 */ /* 0x000fea0003c00000 */
[----:B------:R0:W1:Y:S02]  /*1bf40*/  SHFL.IDX P6, R14, R13, R12, R11 ;  /* 0x0000000c0d0e7389 */ /* 0x00006400000c000b */
[----:B01----:R-:W-:Y:S01]  /*1bf50*/  ENDCOLLECTIVE ;  /* 0x000000000000791b */ /* 0x003fe20003800000 */
.L_x_4766:
        /* <DEDUP_REMOVED lines=15> */
.L_x_4767:
[----:B------:R-:W-:Y:S01]  /*1c050*/  @P0 IMAD R6, R5, 0x2, R23 ;  /* 0x0000000205060824 */ /* 0x000fe200078e0217 */
[----:B------:R-:W-:Y:S01]  /*1c060*/  MOV R13, R4 ;  /* 0x00000004000d7202 */ /* 0x000fe20000000f00 */
[----:B------:R-:W-:Y:S02]  /*1c070*/  IMAD.MOV.U32 R12, RZ, RZ, 0x3 ;  /* 0x00000003ff0c7424 */ /* 0x000fe400078e00ff */
[----:B------:R-:W-:-:S07]  /*1c080*/  IMAD.MOV.U32 R3, RZ, RZ, R14 ;  /* 0x000000ffff037224 */ /* 0x000fce00078e000e */
[----:B------:R-:W-:Y:S05]  /*1c090*/  WARPSYNC.COLLECTIVE R15, `(.L_x_4768) ;  /* 0x000000000f087348 */ /* 0x000fea0003c00000 */
[----:B------:R0:W1:Y:S02]  /*1c0a0*/  SHFL.IDX P6, R14, R13, R12, R11 ;  /* 0x0000000c0d0e7389 */ /* 0x00006400000c000b */
[----:B01----:R-:W-:Y:S01]  /*1c0b0*/  ENDCOLLECTIVE ;  /* 0x000000000000791b */ /* 0x003fe20003800000 */
.L_x_4768:
        /* <DEDUP_REMOVED lines=10> */
.L_x_4769:
[----:B------:R-:W-:Y:S01]  /*1c160*/  @!PT LDS RZ, [RZ] ;  /* 0x00000000fffff984 */ /* 0x000fe20000000800 */
[----:B------:R-:W-:Y:S01]  /*1c170*/  @!PT LDS RZ, [RZ] ;  /* 0x00000000fffff984 */ /* 0x000fe20000000800 */
[----:B------:R-:W-:Y:S01]  /*1c180*/  @!PT LDS RZ, [RZ] ;  /* 0x00000000fffff984 */ /* 0x000fe20000000800 */
[----:B------:R1:W-:Y:S01]  /*1c190*/  @P0 LDGSTS.E.BYPASS.LTC128B.128 [R6+0x23400], desc[UR40][R2.64], !P2 ;  /* 0x2340000002060fae */ /* 0x0003e2000d101d68 */
[----:B------:R-:W-:Y:S01]  /*1c1a0*/  IMAD.MOV.U32 R0, RZ, RZ, R14 ;  /* 0x000000ffff007224 */ /* 0x000fe200078e000e */
[----:B------:R-:W-:Y:S06]  /*1c1b0*/  BRA `(.L_x_4770) ;  /* 0xffffffa800247947 */ /* 0x000fec000383ffff */
.L_x_4658:
        /* <DEDUP_REMOVED lines=9> */
.L_x_4771:
[C---:B------:R-:W-:Y:S01]  /*1c250*/  VIADD R10, R17.reuse, 0x10 ;  /* 0x00000010110a7836 */ /* 0x040fe20000000000 */
[C---:B------:R-:W-:Y:S01]  /*1c260*/  ISETP.GE.AND P0, PT, R17.reuse, R2, PT ;  /* 0x000000021100720c */ /* 0x040fe20003f06270 */
[----:B------:R-:W-:-:S03]  /*1c270*/  VIADD R8, R17, 0x20 ;  /* 0x0000002011087836 */ /* 0x000fc60000000000 */
[----:B------:R0:W-:Y:S04]  /*1c280*/  STL [R1+0x20], R10 ;  /* 0x0000200a01007387 */ /* 0x0001e80000100800 */
[----:B------:R0:W-:Y:S01]  /*1c290*/  STL [R1+0x24], R8 ;  /* 0x0000240801007387 */ /* 0x0001e20000100800 */
[----:B------:R-:W-:Y:S02]  /*1c2a0*/  IMAD.MOV.U32 R13, RZ, RZ, R0 ;  /* 0x000000ffff0d7224 */ /* 0x000fe400078e0000 */
[----:B------:R-:W-:-:S07]  /*1c2b0*/  IMAD.MOV.U32 R5, RZ, RZ, R14 ;  /* 0x000000ffff057224 */ /* 0x000fce00078e000e */
[----:B0-----:R-:W-:Y:S05]  /*1c2c0*/  WARPSYNC.COLLECTIVE R15, `(.L_x_4772) ;  /* 0x000000000f087348 */ /* 0x001fea0003c00000 */
[----:B------:R1:W2:Y:S02]  /*1c2d0*/  SHFL.IDX P6, R14, R13, R12, R11 ;  /* 0x0000000c0d0e7389 */ /* 0x0002a400000c000b */
[----:B012---:R-:W-:Y:S01]  /*1c2e0*/  ENDCOLLECTIVE ;  /* 0x000000000000791b */ /* 0x007fe20003800000 */
.L_x_4772:
[----:B------:R-:W-:Y:S02]  /*1c2f0*/  IMAD.MOV.U32 R13, RZ, RZ, R3 ;  /* 0x000000ffff0d7224 */ /* 0x000fe400078e0003 */
[----:B------:R-:W-:Y:S02]  /*1c300*/  IMAD.MOV.U32 R12, RZ, RZ, 0x1 ;  /* 0x00000001ff0c7424 */ /* 0x000fe400078e00ff */
[----:B------:R-:W-:-:S07]  /*1c310*/  IMAD.MOV.U32 R4, RZ, RZ, R14 ;  /* 0x000000ffff047224 */ /* 0x000fce00078e000e */
[----:B------:R-:W-:Y:S05]  /*1c320*/  WARPSYNC.COLLECTIVE R15, `(.L_x_4773) ;  /* 0x000000000f087348 */ /* 0x000fea0003c00000 */
[----:B------:R0:W1:Y:S02]  /*1c330*/  SHFL.IDX P6, R14, R13, R12, R11 ;  /* 0x0000000c0d0e7389 */ /* 0x00006400000c000b */
[----:B01----:R-:W-:Y:S01]  /*1c340*/  ENDCOLLECTIVE ;  /* 0x000000000000791b */ /* 0x003fe20003800000 */
.L_x_4773:
[----:B------:R-:W-:-:S05]  /*1c350*/  @!P0 LEA R4, P2, R7, R4, 0x1 ;  /* 0x0000000407048211 */ /* 0x000fca00078408ff */
[----:B------:R-:W-:-:S05]  /*1c360*/  @!P0 IMAD.X R5, RZ, RZ, R5, P2 ;  /* 0x000000ffff058224 */ /* 0x000fca00010e0605 */
[----:B------:R-:W-:Y:S01]  /*1c370*/  @!PT LDS RZ, [RZ] ;  /* 0x00000000fffff984 */ /* 0x000fe20000000800 */
[----:B------:R-:W-:Y:S01]  /*1c380*/  @!PT LDS RZ, [RZ] ;  /* 0x00000000fffff984 */ /* 0x000fe20000000800 */
[----:B------:R-:W-:Y:S01]  /*1c390*/  @!PT LDS RZ, [RZ] ;  /* 0x00000000fffff984 */ /* 0x000fe20000000800 */
[----:B------:R0:W-:Y:S01]  /*1c3a0*/  @!P0 LDGSTS.E.BYPASS.LTC128B.128 [R26+0x20400], desc[UR40][R4.64], !P1 ;  /* 0x20400000041a8fae */ /* 0x0001e2000c901d68 */
[----:B------:R-:W-:Y:S01]  /*1c3b0*/  IMAD.MOV.U32 R13, RZ, RZ, R0 ;  /* 0x000000ffff0d7224 */ /* 0x000fe200078e0000 */
[----:B------:R-:W-:Y:S01]  /*1c3c0*/  ISETP.GE.AND P0, PT, R10, R2, PT ;  /* 0x000000020a00720c */ /* 0x000fe20003f06270 */
[----:B0-----:R-:W-:-:S12]  /*1c3d0*/  IMAD.MOV.U32 R4, RZ, RZ, R14 ;  /* 0x000000ffff047224 */ /* 0x001fd800078e000e */
[----:B------:R-:W-:Y:S05]  /*1c3e0*/  WARPSYNC.COLLECTIVE R15, `(.L_x_4774) ;  /* 0x000000000f087348 */ /* 0x000fea0003c00000 */
[----:B------:R0:W1:Y:S02]  /*1c3f0*/  SHFL.IDX P6, R14, R13, R12, R11 ;  /* 0x0000000c0d0e7389 */ /* 0x00006400000c000b */
[----:B01----:R-:W-:Y:S01]  /*1c400*/  ENDCOLLECTIVE ;  /* 0x000000000000791b */ /* 0x003fe20003800000 */
.L_x_4774:
[----:B------:R-:W-:Y:S02]  /*1c410*/  IMAD.MOV.U32 R13, RZ, RZ, R3 ;  /* 0x000000ffff0d7224 */ /* 0x000fe400078e0003 */
[----:B------:R-:W-:Y:S02]  /*1c420*/  IMAD.MOV.U32 R12, RZ, RZ, 0x2 ;  /* 0x00000002ff0c7424 */ /* 0x000fe400078e00ff */
[----:B------:R-:W-:-:S07]  /*1c430*/  IMAD.MOV.U32 R5, RZ, RZ, R14 ;  /* 0x000000ffff057224 */ /* 0x000fce00078e000e */
[----:B------:R-:W-:Y:S05]  /*1c440*/  WARPSYNC.COLLECTIVE R15, `(.L_x_4775) ;  /* 0x000000000f087348 */ /* 0x000fea0003c00000 */
[----:B------:R0:W1:Y:S02]  /*1c450*/  SHFL.IDX P6, R14, R13, R12, R11 ;  /* 0x0000000c0d0e7389 */ /* 0x00006400000c000b */
[----:B01----:R-:W-:Y:S01]  /*1c460*/  ENDCOLLECTIVE ;  /* 0x000000000000791b */ /* 0x003fe20003800000 */
.L_x_4775:
        /* <DEDUP_REMOVED lines=10> */
.L_x_4776:
[----:B------:R-:W-:Y:S01]  /*1c510*/  @!PT LDS RZ, [RZ] ;  /* 0x00000000fffff984 */ /* 0x000fe20000000800 */
[----:B------:R-:W-:Y:S01]  /*1c520*/  @!PT LDS RZ, [RZ] ;  /* 0x00000000fffff984 */ /* 0x000fe20000000800 */
[----:B------:R-:W-:Y:S01]  /*1c530*/  @!PT LDS RZ, [RZ] ;  /* 0x00000000fffff984 */ /* 0x000fe20000000800 */
[----:B------:R0:W-:Y:S01]  /*1c540*/  @!P0 LDGSTS.E.BYPASS.LTC128B.128 [R26+0x20c00], desc[UR40][R4.64], !P1 ;  /* 0x20c00000041a8fae */ /* 0x0001e2000c901d68 */
[----:B------:R-:W-:Y:S01]  /*1c550*/  ISETP.GE.AND P0, PT, R8, R2, PT ;  /* 0x000000020800720c */ /* 0x000fe20003f06270 */
[----:B------:R-:W-:Y:S02]  /*1c560*/  IMAD.MOV.U32 R13, RZ, RZ, R3 ;  /* 0x000000ffff0d7224 */ /* 0x000fe400078e0003 */
[----:B------:R-:W-:Y:S02]  /*1c570*/  IMAD.MOV.U32 R12, RZ, RZ, 0x3 ;  /* 0x00000003ff0c7424 */ /* 0x000fe400078e00ff */
[----:B0-----:R-:W-:-:S08]  /*1c580*/  IMAD.MOV.U32 R4, RZ, RZ, R14 ;  /* 0x000000ffff047224 */ /* 0x001fd000078e000e */
[----:B------:R-:W-:Y:S05]  /*1c590*/  WARPSYNC.COLLECTIVE R15, `(.L_x_4777) ;  /* 0x000000000f087348 */ /* 0x000fea0003c00000 */
[----:B------:R0:W1:Y:S02]  /*1c5a0*/  SHFL.IDX P6, R14, R13, R12, R11 ;  /* 0x0000000c0d0e7389 */ /* 0x00006400000c000b */
[----:B01----:R-:W-:Y:S01]  /*1c5b0*/  ENDCOLLECTIVE ;  /* 0x000000000000791b */ /* 0x003fe20003800000 */
.L_x_4777:
[----:B------:R-:W-:-:S04]  /*1c5c0*/  @!P0 LEA R5, P2, R7, R4, 0x1 ;  /* 0x0000000407058211 */ /* 0x000fc800078408ff */
[----:B------:R-:W-:-:S04]  /*1c5d0*/  @!P0 IADD3.X R4, RZ, R6, RZ, P2, !PT ;  /* 0x00000006ff048210 */ /* 0x000fc800017fe4ff */
        /* <DEDUP_REMOVED lines=8> */
[----:B------:R0:W-:Y:S03]  /*1c660*/  @!P0 LDGSTS.E.BYPASS.LTC128B.128 [R26+0x21400], desc[UR40][R4.64], !P1 ;  /* 0x21400000041a8fae */ /* 0x0001e6000c901d68 */
[----:B0-----:R-:W-:Y:S05]  /*1c670*/  WARPSYNC.COLLECTIVE R15, `(.L_x_4778) ;  /* 0x000000000f087348 */ /* 0x001fea0003c00000 */
[----:B------:R1:W2:Y:S02]  /*1c680*/  SHFL.IDX P6, R14, R13, R12, R11 ;  /* 0x0000000c0d0e7389 */ /* 0x0002a400000c000b */
[----:B012---:R-:W-:Y:S01]  /*1c690*/  ENDCOLLECTIVE ;  /* 0x000000000000791b */ /* 0x007fe20003800000 */
.L_x_4778:
[----:B------:R-:W-:Y:S01]  /*1c6a0*/  IMAD.MOV.U32 R0, RZ, RZ, R14 ;  /* 0x000000ffff007224 */ /* 0x000fe200078e000e */
[----:B------:R-:W-:Y:S06]  /*1c6b0*/  BRA `(.L_x_4779) ;  /* 0xffffffac00407947 */ /* 0x000fec000383ffff */
.L_x_4662:
[----:B------:R-:W2:Y:S04]  /*1c6c0*/  LDL.LU R10, [R1+0x1c] ;  /* 0x00001c00010a7983 */ /* 0x000ea80000300800 */
[----:B------:R-:W3:Y:S04]  /*1c6d0*/  LDL.LU R9, [R1+0x20] ;  /* 0x0000200001097983 */ /* 0x000ee80000300800 */
[----:B------:R-:W4:Y:S01]  /*1c6e0*/  LDL.LU R8, [R1+0x24] ;  /* 0x0000240001087983 */ /* 0x000f220000300800 */
[----:B------:R-:W-:Y:S01]  /*1c6f0*/  LOP3.LUT R22, R22, 0xffffdfff, RZ, 0xc0, !PT ;  /* 0xffffdfff16167812 */ /* 0x000fe200078ec0ff */
[----:B------:R-:W-:Y:S01]  /*1c700*/  BSSY B0, `(.L_x_4780) ;  /* 0x0000029000007945 */ /* 0x000fe20003800000 */
[----:B------:R-:W-:-:S02]  /*1c710*/  IMAD.MOV.U32 R13, RZ, RZ, R4 ;  /* 0x000000ffff0d7224 */ /* 0x000fc400078e0004 */
[----:B------:R-:W-:Y:S02]  /*1c720*/  IMAD.MOV.U32 R12, RZ, RZ, RZ ;  /* 0x000000ffff0c7224 */ /* 0x000fe400078e00ff */
[----:B------:R-:W-:Y:S02]  /*1c730*/  IMAD.MOV.U32 R11, RZ, RZ, 0x181f ;  /* 0x0000181fff0b7424 */ /* 0x000fe400078e00ff */
[----:B------:R-:W-:Y:S02]  /*1c740*/  IMAD.MOV.U32 R15, RZ, RZ, -0x1 ;  /* 0xffffffffff0f7424 */ /* 0x000fe400078e00ff */
[----:B--2---:R-:W-:-:S05]  /*1c750*/  IMAD R6, R10, R6, RZ ;  /* 0x000000060a067224 */ /* 0x004fca00078e02ff */
[-C--:B------:R-:W-:Y:S02]  /*1c760*/  ISETP.GE.AND P2, PT, R17, R6.reuse, PT ;  /* 0x000000061100720c */ /* 0x080fe40003f46270 */
[-C--:B---3--:R-:W-:Y:S02]  /*1c770*/  ISETP.GE.AND P1, PT, R9, R6.reuse, PT ;  /* 0x000000060900720c */ /* 0x088fe40003f26270 */
[----:B----4-:R-:W-:-:S09]  /*1c780*/  ISETP.GE.AND P0, PT, R8, R6, PT ;  /* 0x000000060800720c */ /* 0x010fd20003f06270 */
[C---:B------:R-:W-:Y:S02]  /*1c790*/  @!P2 LOP3.LUT R2, R0.reuse, 0x40, RZ, 0xc0, !PT ;  /* 0x000000400002a812 */ /* 0x040fe400078ec0ff */
[----:B------:R-:W-:Y:S02]  /*1c7a0*/  @!P1 LOP3.LUT R3, R0, 0x40, RZ, 0xc0, !PT ;  /* 0x0000004000039812 */ /* 0x000fe400078ec0ff */
[----:B------:R-:W-:Y:S02]  /*1c7b0*/  @!P2 SHF.R.U32.HI R2, RZ, 0x2, R2 ;  /* 0x00000002ff02a819 */ /* 0x000fe40000011602 */
[----:B------:R-:W-:Y:S02]  /*1c7c0*/  @!P1 SHF.R.U32.HI R3, RZ, 0x2, R3 ;  /* 0x00000002ff039819 */ /* 0x000fe40000011603 */
[----:B------:R-:W-:Y:S02]  /*1c7d0*/  @!P2 ISETP.NE.U32.AND P6, PT, R2, RZ, PT ;  /* 0x000000ff0200a20c */ /* 0x000fe40003fc5070 */
[----:B------:R-:W-:-:S02]  /*1c7e0*/  @!P2 LOP3.LUT R2, R7, 0x80, RZ, 0xc0, !PT ;  /* 0x000000800702a812 */ /* 0x000fc400078ec0ff */
[----:B------:R-:W-:Y:S02]  /*1c7f0*/  @!P0 LOP3.LUT R8, R0, 0x40, RZ, 0xc0, !PT ;  /* 0x0000004000088812 */ /* 0x000fe400078ec0ff */
[----:B------:R-:W-:Y:S02]  /*1c800*/  @!P2 SHF.R.U32.HI R2, RZ, 0x3, R2 ;  /* 0x00000003ff02a819 */ /* 0x000fe40000011602 */
[----:B------:R-:W-:-:S05]  /*1c810*/  @!P0 SHF.R.U32.HI R8, RZ, 0x2, R8 ;  /* 0x00000002ff088819 */ /* 0x000fca0000011608 */
[----:B------:R-:W-:Y:S02]  /*1c820*/  @P6 LOP3.LUT R22, R22, 0x2000, RZ, 0xfc, !PT ;  /* 0x0000200016166812 */ /* 0x000fe400078efcff */
[----:B------:R-:W-:Y:S02]  /*1c830*/  @!P2 ISETP.NE.U32.AND P6, PT, R2, RZ, PT ;  /* 0x000000ff0200a20c */ /* 0x000fe40003fc5070 */
[----:B------:R-:W-:Y:S02]  /*1c840*/  LOP3.LUT R22, R22, 0xffffefff, RZ, 0xc0, !PT ;  /* 0xffffefff16167812 */ /* 0x000fe400078ec0ff */
[----:B------:R-:W-:-:S04]  /*1c850*/  @!P1 LOP3.LUT R2, R7, 0x80, RZ, 0xc0, !PT ;  /* 0x0000008007029812 */ /* 0x000fc800078ec0ff */
[----:B------:R-:W-:-:S05]  /*1c860*/  @!P1 SHF.R.U32.HI R2, RZ, 0x3, R2 ;  /* 0x00000003ff029819 */ /* 0x000fca0000011602 */
[----:B------:R-:W-:Y:S02]  /*1c870*/  @P6 LOP3.LUT R22, R22, 0x1000, RZ, 0xfc, !PT ;  /* 0x0000100016166812 */ /* 0x000fe400078efcff */
[----:B------:R-:W-:Y:S02]  /*1c880*/  @!P1 ISETP.NE.U32.AND P6, PT, R3, RZ, PT ;  /* 0x000000ff0300920c */ /* 0x000fe40003fc5070 */
[----:B------:R-:W-:-:S11]  /*1c890*/  LOP3.LUT R22, R22, 0xffff7fff, RZ, 0xc0, !PT ;  /* 0xffff7fff16167812 */ /* 0x000fd600078ec0ff */
[----:B------:R-:W-:Y:S02]  /*1c8a0*/  @P6 LOP3.LUT R22, R22, 0x8000, RZ, 0xfc, !PT ;  /* 0x0000800016166812 */ /* 0x000fe400078efcff */
[----:B------:R-:W-:Y:S02]  /*1c8b0*/  @!P1 ISETP.NE.U32.AND P6, PT, R2, RZ, PT ;  /* 0x000000ff0200920c */ /* 0x000fe40003fc5070 */
[----:B------:R-:W-:-:S11]  /*1c8c0*/  LOP3.LUT R22, R22, 0xffffbfff, RZ, 0xc0, !PT ;  /* 0xffffbfff16167812 */ /* 0x000fd600078ec0ff */
        /* <DEDUP_REMOVED lines=12> */
.L_x_4781:
[----:B------:R-:W-:Y:S05]  /*1c990*/  BSYNC B0 ;  /* 0x0000000000007941 */ /* 0x000fea0003800000 */
.L_x_4780:
        /* <DEDUP_REMOVED lines=11> */
.L_x_4782:
[----:B------:R-:W-:-:S04]  /*1ca50*/  LOP3.LUT R22, R22, 0xfdffffff, RZ, 0xc0, !PT ;  /* 0xfdffffff16167812 */ /* 0x000fc800078ec0ff */
[----:B------:R-:W-:-:S04]  /*1ca60*/  @P3 LOP3.LUT R22, R22, 0x2000000, RZ, 0xfc, !PT ;  /* 0x0200000016163812 */ /* 0x000fc800078efcff */
[C---:B------:R-:W-:Y:S02]  /*1ca70*/  LOP3.LUT P3, RZ, R22.reuse, 0x400, RZ, 0xc0, !PT ;  /* 0x0000040016ff7812 */ /* 0x040fe4000786c0ff */
[----:B------:R-:W-:Y:S01]  /*1ca80*/  LOP3.LUT R22, R22, 0xfeffffff, RZ, 0xc0, !PT ;  /* 0xfeffffff16167812 */ /* 0x000fe200078ec0ff */
[----:B------:R-:W-:-:S03]  /*1ca90*/  IMAD.MOV.U32 R13, RZ, RZ, R4 ;  /* 0x000000ffff0d7224 */ /* 0x000fc600078e0004 */
[----:B------:R-:W-:Y:S01]  /*1caa0*/  @P1 LOP3.LUT R22, R22, 0x1000000, RZ, 0xfc, !PT ;  /* 0x0100000016161812 */ /* 0x000fe200078efcff */
[----:B------:R-:W-:-:S03]  /*1cab0*/  IMAD.MOV.U32 R12, RZ, RZ, 0x1 ;  /* 0x00000001ff0c7424 */ /* 0x000fc600078e00ff */
[C---:B------:R-:W-:Y:S02]  /*1cac0*/  LOP3.LUT P1, RZ, R22.reuse, 0x200, RZ, 0xc0, !PT ;  /* 0x0000020016ff7812 */ /* 0x040fe4000782c0ff */
[----:B------:R-:W-:Y:S01]  /*1cad0*/  LOP3.LUT R22, R22, 0xffdfffff, RZ, 0xc0, !PT ;  /* 0xffdfffff16167812 */ /* 0x000fe200078ec0ff */
[----:B------:R-:W-:-:S03]  /*1cae0*/  IMAD.MOV.U32 R3, RZ, RZ, R14 ;  /* 0x000000ffff037224 */ /* 0x000fc600078e000e */
[----:B------:R-:W-:Y:S02]  /*1caf0*/  @P0 LOP3.LUT R22, R22, 0x200000, RZ, 0xfc, !PT ;  /* 0x0020000016160812 */ /* 0x000fe400078efcff */
[----:B------:R-:W-:Y:S02]  /*1cb00*/  @!P2 LEA R3, P6, R20, R3, 0x1 ;  /* 0x000000031403a211 */ /* 0x000fe400078c08ff */
[----:B------:R-:W-:-:S03]  /*1cb10*/  LOP3.LUT P0, RZ, R22, 0x2000, RZ, 0xc0, !PT ;  /* 0x0000200016ff7812 */ /* 0x000fc6000780c0ff */
        /* <DEDUP_REMOVED lines=9> */
[----:B------:R-:W-:-:S03]  /*1cbb0*/  LOP3.LUT P4, RZ, R22, 0x4000000, RZ, 0xc0, !PT ;  /* 0x0400000016ff7812 */ /* 0x000fc6000788c0ff */
[----:B------:R0:W-:Y:S01]  /*1cbc0*/  @!P2 LDGSTS.E.BYPASS.LTC128B.128 [R26+0x28400], desc[UR40][R2.64+0x80], !P3 ;  /* 0x28400080021aafae */ /* 0x0001e2000d901d68 */
[----:B------:R-:W-:-:S03]  /*1cbd0*/  LOP3.LUT P3, RZ, R22, 0x2000000, RZ, 0xc0, !PT ;  /* 0x0200000016ff7812 */ /* 0x000fc6000786c0ff */
        /* <DEDUP_REMOVED lines=9> */
[----:B------:R0:W-:Y:S04]  /*1cc70*/  @!P2 LDGSTS.E.BYPASS.LTC128B.128 [R26+0x32400], desc[UR40][R2.64+0x300], P0 ;  /* 0x32400300021aafae */ /* 0x0001e80008101d68 */
[----:B------:R0:W-:Y:S04]  /*1cc80*/  @!P2 LDGSTS.E.BYPASS.LTC128B.128 [R26+0x34400], desc[UR40][R2.64+0x380], P6 ;  /* 0x34400380021aafae */ /* 0x0001e8000b101d68 */
[----:B0-----:R-:W-:Y:S05]  /*1cc90*/  WARPSYNC.COLLECTIVE R15, `(.L_x_4783) ;  /* 0x000000000f087348 */ /* 0x001fea0003c00000 */
[----:B------:R1:W2:Y:S02]  /*1cca0*/  SHFL.IDX P6, R14, R13, R12, R11 ;  /* 0x0000000c0d0e7389 */ /* 0x0002a400000c000b */
[----:B012---:R-:W-:Y:S01]  /*1ccb0*/  ENDCOLLECTIVE ;  /* 0x000000000000791b */ /* 0x007fe20003800000 */
.L_x_4783:
[----:B------:R-:W-:-:S04]  /*1ccc0*/  @P5 LOP3.LUT R22, R22, 0x800000, RZ, 0xfc, !PT ;  /* 0x0080000016165812 */ /* 0x000fc800078efcff */
[C---:B------:R-:W-:Y:S02]  /*1ccd0*/  LOP3.LUT P5, RZ, R22.reuse, 0x800, RZ, 0xc0, !PT ;  /* 0x0000080016ff7812 */ /* 0x040fe400078ac0ff */
[----:B------:R-:W-:Y:S01]  /*1cce0*/  LOP3.LUT P0, RZ, R22, 0x8000, RZ, 0xc0, !PT ;  /* 0x0000800016ff7812 */ /* 0x000fe2000780c0ff */
[----:B------:R-:W-:Y:S02]  /*1ccf0*/  IMAD.MOV.U32 R13, RZ, RZ, R5 ;  /* 0x000000ffff0d7224 */ /* 0x000fe400078e0005 */
[----:B------:R-:W-:-:S10]  /*1cd00*/  IMAD.MOV.U32 R2, RZ, RZ, R14 ;  /* 0x000000ffff027224 */ /* 0x000fd400078e000e */
[----:B------:R-:W-:Y:S05]  /*1cd10*/  WARPSYNC.COLLECTIVE R15, `(.L_x_4784) ;  /* 0x000000000f087348 */ /* 0x000fea0003c00000 */
[----:B------:R0:W1:Y:S02]  /*1cd20*/  SHFL.IDX P6, R14, R13, R12, R11 ;  /* 0x0000000c0d0e7389 */ /* 0x00006400000c000b */
[----:B01----:R-:W-:Y:S01]  /*1cd30*/  ENDCOLLECTIVE ;  /* 0x000000000000791b */ /* 0x003fe20003800000 */
.L_x_4784:
[----:B------:R-:W-:Y:S02]  /*1cd40*/  IMAD.MOV.U32 R13, RZ, RZ, R4 ;  /* 0x000000ffff0d7224 */ /* 0x000fe400078e0004 */
[----:B------:R-:W-:Y:S02]  /*1cd50*/  IMAD.MOV.U32 R12, RZ, RZ, 0x2 ;  /* 0x00000002ff0c7424 */ /* 0x000fe400078e00ff */
[----:B------:R-:W-:Y:S01]  /*1cd60*/  IMAD.MOV.U32 R3, RZ, RZ, R14 ;  /* 0x000000ffff037224 */ /* 0x000fe200078e000e */
[----:B------:R-:W-:-:S04]  /*1cd70*/  LOP3.LUT P6, RZ, R22, 0x4000, RZ, 0xc0, !PT ;  /* 0x0000400016ff7812 */ /* 0x000fc800078cc0ff */
[----:B------:R-:W-:-:S05]  /*1cd80*/  @!P1 LEA R3, P2, R20, R3, 0x1 ;  /* 0x0000000314039211 */ /* 0x000fca00078408ff */
[----:B------:R-:W-:Y:S01]  /*1cd90*/  @!P1 IMAD.X R2, RZ, RZ, R2, P2 ;  /* 0x000000ffff029224 */ /* 0x000fe200010e0602 */
[C---:B------:R-:W-:Y:S02]  /*1cda0*/  LOP3.LUT P2, RZ, R22.reuse, 0x10000, RZ, 0xc0, !PT ;  /* 0x0001000016ff7812 */ /* 0x040fe4000784c0ff */
[----:B------:R-:W-:Y:S02]  /*1cdb0*/  LOP3.LUT R22, R22, 0xfff7ffff, RZ, 0xc0, !PT ;  /* 0xfff7ffff16167812 */ /* 0x000fe400078ec0ff */
[----:B------:R-:W-:-:S04]  /*1cdc0*/  @!P1 LOP3.LUT R3, R3, R2, RZ, 0x3c, !PT ;  /* 0x0000000203039212 */ /* 0x000fc800078e3cff */
[----:B------:R-:W-:-:S04]  /*1cdd0*/  @!P1 LOP3.LUT R2, R3, R2, RZ, 0x3c, !PT ;  /* 0x0000000203029212 */ /* 0x000fc800078e3cff */
[----:B------:R-:W-:Y:S02]  /*1cde0*/  @!P1 LOP3.LUT R3, R3, R2, RZ, 0x3c, !PT ;  /* 0x0000000203039212 */ /* 0x000fe400078e3cff */
[----:B------:R-:W-:-:S03]  /*1cdf0*/  @P2 LOP3.LUT R22, R22, 0x80000, RZ, 0xfc, !PT ;  /* 0x0008000016162812 */ /* 0x000fc600078efcff */
[----:B------:R-:W-:Y:S01]  /*1ce00*/  @!PT LDS RZ, [RZ] ;  /* 0x00000000fffff984 */ /* 0x000fe20000000800 */
[----:B------:R-:W-:Y:S01]  /*1ce10*/  @!PT LDS RZ, [RZ] ;  /* 0x00000000fffff984 */ /* 0x000fe20000000800 */
[----:B------:R-:W-:Y:S01]  /*1ce20*/  @!PT LDS RZ, [RZ] ;  /* 0x00000000fffff984 */ /* 0x000fe20000000800 */
[----:B------:R0:W-:Y:S01]  /*1ce30*/  @!P1 LDGSTS.E.BYPASS.LTC128B.128 [R26+0x26c00], desc[UR40][R2.64], !P5 ;  /* 0x26c00000021a9fae */ /* 0x0001e2000e901d68 */
[C---:B------:R-:W-:Y:S02]  /*1ce40*/  LOP3.LUT P2, RZ, R22.reuse, 0x400, RZ, 0xc0, !PT ;  /* 0x0000040016ff7812 */ /* 0x040fe4000784c0ff */
[C---:B------:R-:W-:Y:S02]  /*1ce50*/  LOP3.LUT P5, RZ, R22.reuse, 0x800000, RZ, 0xc0, !PT ;  /* 0x0080000016ff7812 */ /* 0x040fe400078ac0ff */
[----:B------:R-:W-:-:S09]  /*1ce60*/  LOP3.LUT R22, R22, 0xffefffff, RZ, 0xc0, !PT ;  /* 0xffefffff16167812 */ /* 0x000fd200078ec0ff */
[----:B------:R-:W-:Y:S01]  /*1ce70*/  @P2 LOP3.LUT R22, R22, 0x100000, RZ, 0xfc, !PT ;  /* 0x0010000016162812 */ /* 0x000fe200078efcff */
[----:B------:R0:W-:Y:S03]  /*1ce80*/  @!P1 LDGSTS.E.BYPASS.LTC128B.128 [R26+0x28c00], desc[UR40][R2.64+0x80], !P2 ;  /* 0x28c00080021a9fae */ /* 0x0001e6000d101d68 */
[C---:B------:R-:W-:Y:S01]  /*1ce90*/  LOP3.LUT P2, RZ, R22.reuse, 0x800, RZ, 0xc0, !PT ;  /* 0x0000080016ff7812 */ /* 0x040fe2000784c0ff */
[----:B------:R0:W-:Y:S01]  /*1cea0*/  @!P1 LDGSTS.E.BYPASS.LTC128B.128 [R26+0x2ac00], desc[UR40][R2.64+0x100], !P5 ;  /* 0x2ac00100021a9fae */ /* 0x0001e2000e901d68 */
[----:B------:R-:W-:-:S13]  /*1ceb0*/  LOP3.LUT P5, RZ, R22, 0x400000, RZ, 0xc0, !PT ;  /* 0x0040000016ff7812 */ /* 0x000fda00078ac0ff */
[----:B------:R0:W-:Y:S04]  /*1cec0*/  @!P1 LDGSTS.E.BYPASS.LTC128B.128 [R26+0x2cc00], desc[UR40][R2.64+0x180], !P5 ;  /* 0x2cc00180021a9fae */ /* 0x0001e8000e901d68 */
[----:B------:R0:W-:Y:S04]  /*1ced0*/  @!P1 LDGSTS.E.BYPASS.LTC128B.128 [R26+0x2ec00], desc[UR40][R2.64+0x200], !P4 ;  /* 0x2ec00200021a9fae */ /* 0x0001e8000e101d68 */
[----:B------:R0:W-:Y:S04]  /*1cee0*/  @!P1 LDGSTS.E.BYPASS.LTC128B.128 [R26+0x30c00], desc[UR40][R2.64+0x280], !P3 ;  /* 0x30c00280021a9fae */ /* 0x0001e8000d901d68 */
[----:B------:R0:W-:Y:S01]  /*1cef0*/  @!P1 LDGSTS.E.BYPASS.LTC128B.128 [R26+0x32c00], desc[UR40][R2.64+0x300], P0 ;  /* 0x32c00300021a9fae */ /* 0x0001e20008101d68 */
[----:B------:R-:W-:-:S03]  /*1cf00*/  LOP3.LUT P0, RZ, R22, 0x200000, RZ, 0xc0, !PT ;  /* 0x0020000016ff7812 */ /* 0x000fc6000780c0ff */
[----:B------:R0:W-:Y:S10]  /*1cf10*/  @!P1 LDGSTS.E.BYPASS.LTC128B.128 [R26+0x34c00], desc[UR40][R2.64+0x380], P6 ;  /* 0x34c00380021a9fae */ /* 0x0001f4000b101d68 */
[----:B0-----:R-:W-:Y:S05]  /*1cf20*/  WARPSYNC.COLLECTIVE R15, `(.L_x_4785) ;  /* 0x000000000f087348 */ /* 0x001fea0003c00000 */
[----:B------:R1:W2:Y:S02]  /*1cf30*/  SHFL.IDX P6, R14, R13, R12, R11 ;  /* 0x0000000c0d0e7389 */ /* 0x0002a400000c000b */
[----:B012---:R-:W-:Y:S01]  /*1cf40*/  ENDCOLLECTIVE ;  /* 0x000000000000791b */ /* 0x007fe20003800000 */
.L_x_4785:
[----:B------:R-:W-:Y:S02]  /*1cf50*/  IMAD.MOV.U32 R13, RZ, RZ, R5 ;  /* 0x000000ffff0d7224 */ /* 0x000fe400078e0005 */
[----:B------:R-:W-:-:S07]  /*1cf60*/  IMAD.MOV.U32 R8, RZ, RZ, R14 ;  /* 0x000000ffff087224 */ /* 0x000fce00078e000e */
[----:B------:R-:W-:Y:S05]  /*1cf70*/  WARPSYNC.COLLECTIVE R15, `(.L_x_4786) ;  /* 0x000000000f087348 */ /* 0x000fea0003c00000 */
[----:B------:R0:W1:Y:S02]  /*1cf80*/  SHFL.IDX P6, R14, R13, R12, R11 ;  /* 0x0000000c0d0e7389 */ /* 0x00006400000c000b */
[----:B01----:R-:W-:Y:S01]  /*1cf90*/  ENDCOLLECTIVE ;  /* 0x000000000000791b */ /* 0x003fe20003800000 */
.L_x_4786:
[----:B------:R-:W-:Y:S02]  /*1cfa0*/  IMAD.MOV.U32 R13, RZ, RZ, R4 ;  /* 0x000000ffff0d7224 */ /* 0x000fe400078e0004 */
[----:B------:R-:W-:Y:S01]  /*1cfb0*/  IMAD.MOV.U32 R12, RZ, RZ, 0x3 ;  /* 0x00000003ff0c7424 */ /* 0x000fe200078e00ff */
[----:B------:R-:W-:Y:S02]  /*1cfc0*/  @!P0 LEA R9, P1, R20, R14, 0x1 ;  /* 0x0000000e14098211 */ /* 0x000fe400078208ff */
[C---:B------:R-:W-:Y:S02]  /*1cfd0*/  LOP3.LUT P6, RZ, R22.reuse, 0x20000, RZ, 0xc0, !PT ;  /* 0x0002000016ff7812 */ /* 0x040fe400078cc0ff */
[----:B------:R-:W-:Y:S01]  /*1cfe0*/  @!P0 IADD3.X R10, RZ, R8, RZ, P1, !PT ;  /* 0x00000008ff0a8210 */ /* 0x000fe20000ffe4ff */
[----:B------:R-:W-:Y:S01]  /*1cff0*/  @!P0 IMAD.MOV.U32 R2, RZ, RZ, R9 ;  /* 0x000000ffff028224 */ /* 0x000fe200078e0009 */
[----:B------:R-:W-:-:S03]  /*1d000*/  LOP3.LUT P1, RZ, R22, 0x200, RZ, 0xc0, !PT ;  /* 0x0000020016ff7812 */ /* 0x000fc6000782c0ff */
[----:B------:R-:W-:-:S05]  /*1d010*/  @!P0 IMAD.MOV.U32 R3, RZ, RZ, R10 ;  /* 0x000000ffff038224 */ /* 0x000fca00078e000a */
[----:B------:R-:W-:Y:S01]  /*1d020*/  @!PT LDS RZ, [RZ] ;  /* 0x00000000fffff984 */ /* 0x000fe20000000800 */
[----:B------:R-:W-:Y:S01]  /*1d030*/  @!PT LDS RZ, [RZ] ;  /* 0x00000000fffff984 */ /* 0x000fe20000000800 */
[----:B------:R-:W-:Y:S01]  /*1d040*/  @!PT LDS RZ, [RZ] ;  /* 0x00000000fffff984 */ /* 0x000fe20000000800 */
[----:B------:R0:W-:Y:S01]  /*1d050*/  @!P0 LDGSTS.E.BYPASS.LTC128B.128 [R26+0x27400], desc[UR40][R2.64], !P2 ;  /* 0x27400000021a8fae */ /* 0x0001e2000d101d68 */
[----:B------:R-:W-:-:S13]  /*1d060*/  LOP3.LUT P2, RZ, R22, 0x100000, RZ, 0xc0, !PT ;  /* 0x0010000016ff7812 */ /* 0x000fda000784c0ff */
[----:B------:R0:W-:Y:S01]  /*1d070*/  @!P0 LDGSTS.E.BYPASS.LTC128B.128 [R26+0x29400], desc[UR40][R2.64+0x80], !P2 ;  /* 0x29400080021a8fae */ /* 0x0001e2000d101d68 */
[----:B------:R-:W-:-:S03]  /*1d080*/  LOP3.LUT P2, RZ, R22, 0x80000, RZ, 0xc0, !PT ;  /* 0x0008000016ff7812 */ /* 0x000fc6000784c0ff */
[----:B------:R0:W-:Y:S04]  /*1d090*/  @!P0 LDGSTS.E.BYPASS.LTC128B.128 [R26+0x2b400], desc[UR40][R2.64+0x100], !P1 ;  /* 0x2b400100021a8fae */ /* 0x0001e8000c901d68 */
[----:B------:R0:W-:Y:S04]  /*1d0a0*/  @!P0 LDGSTS.E.BYPASS.LTC128B.128 [R26+0x2d400], desc[UR40][R2.64+0x180], !P5 ;  /* 0x2d400180021a8fae */ /* 0x0001e8000e901d68 */
[----:B------:R0:W-:Y:S04]  /*1d0b0*/  @!P0 LDGSTS.E.BYPASS.LTC128B.128 [R26+0x2f400], desc[UR40][R2.64+0x200], !P4 ;  /* 0x2f400200021a8fae */ /* 0x0001e8000e101d68 */
[----:B------:R0:W-:Y:S04]  /*1d0c0*/  @!P0 LDGSTS.E.BYPASS.LTC128B.128 [R26+0x31400], desc[UR40][R2.64+0x280], !P3 ;  /* 0x31400280021a8fae */ /* 0x0001e8000d901d68 */
[----:B------:R0:W-:Y:S02]  /*1d0d0*/  @!P0 LDGSTS.E.BYPASS.LTC128B.128 [R26+0x33400], desc[UR40][R2.64+0x300], P6 ;  /* 0x33400300021a8fae */ /* 0x0001e4000b101d68 */
[----:B0-----:R-:W-:Y:S05]  /*1d0e0*/  WARPSYNC.COLLECTIVE R15, `(.L_x_4787) ;  /* 0x000000000f087348 */ /* 0x001fea0003c00000 */
[----:B------:R1:W2:Y:S02]  /*1d0f0*/  SHFL.IDX P6, R14, R13, R12, R11 ;  /* 0x0000000c0d0e7389 */ /* 0x0002a400000c000b */
[----:B012---:R-:W-:Y:S01]  /*1d100*/  ENDCOLLECTIVE ;  /* 0x000000000000791b */ /* 0x007fe20003800000 */
.L_x_4787:
[----:B------:R-:W-:Y:S01]  /*1d110*/  @!PT LDS RZ, [RZ] ;  /* 0x00000000fffff984 */ /* 0x000fe20000000800 */
[----:B------:R-:W-:Y:S01]  /*1d120*/  @!PT LDS RZ, [RZ] ;  /* 0x00000000fffff984 */ /* 0x000fe20000000800 */
[----:B------:R-:W-:Y:S01]  /*1d130*/  @!PT LDS RZ, [RZ] ;  /* 0x00000000fffff984 */ /* 0x000fe20000000800 */
[----:B------:R0:W-:Y:S01]  /*1d140*/  @!P0 LDGSTS.E.BYPASS.LTC128B.128 [R26+0x35400], desc[UR40][R2.64+0x380], P2 ;  /* 0x35400380021a8fae */ /* 0x0001e20009101d68 */
[----:B------:R-:W-:Y:S02]  /*1d150*/  IMAD.MOV.U32 R13, RZ, RZ, R5 ;  /* 0x000000ffff0d7224 */ /* 0x000fe400078e0005 */
[----:B------:R-:W-:-:S07]  /*1d160*/  IMAD.MOV.U32 R4, RZ, RZ, R14 ;  /* 0x000000ffff047224 */ /* 0x000fce00078e000e */
[----:B0-----:R-:W-:Y:S05]  /*1d170*/  WARPSYNC.COLLECTIVE R15, `(.L_x_4788) ;  /* 0x000000000f087348 */ /* 0x001fea0003c00000 */
[----:B------:R1:W2:Y:S02]  /*1d180*/  SHFL.IDX P6, R14, R13, R12, R11 ;  /* 0x0000000c0d0e7389 */ /* 0x0002a400000c000b */
[----:B012---:R-:W-:Y:S01]  /*1d190*/  ENDCOLLECTIVE ;  /* 0x000000000000791b */ /* 0x007fe20003800000 */
.L_x_4788:
[----:B------:R-:W-:Y:S01]  /*1d1a0*/  IMAD.MOV.U32 R2, RZ, RZ, R14 ;  /* 0x000000ffff027224 */ /* 0x000fe200078e000e */
[----:B------:R-:W-:Y:S06]  /*1d1b0*/  BRA `(.L_x_4789) ;  /* 0xffffffb000247947 */ /* 0x000fec000383ffff */
.L_x_4667:
[----:B-1----:R1:W2:Y:S02]  /*1d1c0*/  SYNCS.PHASECHK.TRANS64.TRYWAIT P0, [R23+URZ+0x38820], R0 ;  /* 0x03882000170075a7 */ /* 0x0022a4000800017f */
[----:B--2---:R-:W-:Y:S05]  /*1d1d0*/  @!P0 NANOSLEEP.SYNCS 0x989680 ;  /* 0x009896800000895d */ /* 0x004fea0003900000 */
[----:B------:R-:W2:Y:S02]  /*1d1e0*/  @!P0 SYNCS.PHASECHK.TRANS64 P0, [R23+URZ+0x38820], R0 ;  /* 0x03882000170085a7 */ /* 0x000ea4000800007f */
[----:B--2---:R-:W-:Y:S05]  /*1d1f0*/  @!P0 BRA `(.L_x_4667) ;  /* 0xfffffffc00f08947 */ /* 0x004fea000383ffff */
[----:B------:R-:W-:Y:S05]  /*1d200*/  BRA `(.L_x_4790) ;  /* 0xffffffb000cc7947 */ /* 0x000fea000383ffff */
.L_x_4670:
[----:B-1----:R1:W2:Y:S02]  /*1d210*/  SYNCS.PHASECHK.TRANS64.TRYWAIT P0, [R27+URZ+0x38860], R0 ;  /* 0x038860001b0075a7 */ /* 0x0022a4000800017f */
[----:B--2---:R-:W-:Y:S05]  /*1d220*/  @!P0 NANOSLEEP.SYNCS 0x989680 ;  /* 0x009896800000895d */ /* 0x004fea0003900000 */
[----:B------:R-:W2:Y:S02]  /*1d230*/  @!P0 SYNCS.PHASECHK.TRANS64 P0, [R27+URZ+0x38860], R0 ;  /* 0x038860001b0085a7 */ /* 0x000ea4000800007f */
[----:B--2---:R-:W-:Y:S05]  /*1d240*/  @!P0 BRA `(.L_x_4670) ;  /* 0xfffffffc00f08947 */ /* 0x004fea000383ffff */
[----:B------:R-:W-:Y:S05]  /*1d250*/  BRA `(.L_x_4791) ;  /* 0xffffffb000dc7947 */ /* 0x000fea000383ffff */
.L_x_4671:
        /* <DEDUP_REMOVED lines=8> */
.L_x_4793:
[----:B------:R-:W-:Y:S05]  /*1d2e0*/  BSYNC B0 ;  /* 0x0000000000007941 */ /* 0x000fea0003800000 */
.L_x_4792:
        /* <DEDUP_REMOVED lines=15> */
.L_x_4794:
        /* <DEDUP_REMOVED lines=39> */
.L_x_4795:
[----:B------:R-:W-:Y:S02]  /*1d650*/  IMAD.MOV.U32 R13, RZ, RZ, R5 ;  /* 0x000000ffff0d7224 */ /* 0x000fe400078e0005 */
[----:B------:R-:W-:-:S07]  /*1d660*/  IMAD.MOV.U32 R3, RZ, RZ, R14 ;  /* 0x000000ffff037224 */ /* 0x000fce00078e000e */
[----:B------:R-:W-:Y:S05]  /*1d670*/  WARPSYNC.COLLECTIVE R15, `(.L_x_4796) ;  /* 0x000000000f087348 */ /* 0x000fea0003c00000 */
[----:B------:R0:W1:Y:S02]  /*1d680*/  SHFL.IDX P6, R14, R13, R12, R11 ;  /* 0x0000000c0d0e7389 */ /* 0x00006400000c000b */
[----:B01----:R-:W-:Y:S01]  /*1d690*/  ENDCOLLECTIVE ;  /* 0x000000000000791b */ /* 0x003fe20003800000 */
.L_x_4796:
        /* <DEDUP_REMOVED lines=29> */
.L_x_4797:
[----:B------:R-:W-:Y:S02]  /*1d870*/  IMAD.MOV.U32 R13, RZ, RZ, R5 ;  /* 0x000000ffff0d7224 */ /* 0x000fe400078e0005 */
[----:B------:R-:W-:-:S07]  /*1d880*/  IMAD.MOV.U32 R7, RZ, RZ, R14 ;  /* 0x000000ffff077224 */ /* 0x000fce00078e000e */
[----:B------:R-:W-:Y:S05]  /*1d890*/  WARPSYNC.COLLECTIVE R15, `(.L_x_4798) ;  /* 0x000000000f087348 */ /* 0x000fea0003c00000 */
[----:B------:R0:W1:Y:S02]  /*1d8a0*/  SHFL.IDX P6, R14, R13, R12, R11 ;  /* 0x0000000c0d0e7389 */ /* 0x00006400000c000b */
[----:B01----:R-:W-:Y:S01]  /*1d8b0*/  ENDCOLLECTIVE ;  /* 0x000000000000791b */ /* 0x003fe20003800000 */
.L_x_4798:
        /* <DEDUP_REMOVED lines=29> */
.L_x_4799:
[----:B------:R-:W-:Y:S02]  /*1da90*/  IMAD.MOV.U32 R13, RZ, RZ, R5 ;  /* 0x000000ffff0d7224 */ /* 0x000fe400078e0005 */
[----:B------:R-:W-:-:S07]  /*1daa0*/  IMAD.MOV.U32 R6, RZ, RZ, R14 ;  /* 0x000000ffff067224 */ /* 0x000fce00078e000e */
[----:B------:R-:W-:Y:S05]  /*1dab0*/  WARPSYNC.COLLECTIVE R15, `(.L_x_4800) ;  /* 0x000000000f087348 */ /* 0x000fea0003c00000 */
[----:B------:R0:W1:Y:S02]  /*1dac0*/  SHFL.IDX P6, R14, R13, R12, R11 ;  /* 0x0000000c0d0e7389 */ /* 0x00006400000c000b */
[----:B01----:R-:W-:Y:S01]  /*1dad0*/  ENDCOLLECTIVE ;  /* 0x000000000000791b */ /* 0x003fe20003800000 */
.L_x_4800:
[----:B------:R-:W-:Y:S01]  /*1dae0*/  IMAD.MOV.U32 R2, RZ, RZ, R14 ;  /* 0x000000ffff027224 */ /* 0x000fe200078e000e */
[----:B------:R-:W-:Y:S06]  /*1daf0*/  BRA `(.L_x_4801) ;  /* 0xffffffb000747947 */ /* 0x000fec000383ffff */
.L_x_4678:
[----:B0-----:R0:W1:Y:S02]  /*1db00*/  SYNCS.PHASECHK.TRANS64.TRYWAIT P0, [R6+URZ+0x38840], R21 ;  /* 0x03884015060075a7 */ /* 0x001064000800017f */
[----:B-1----:R-:W-:Y:S05]  /*1db10*/  @!P0 NANOSLEEP.SYNCS 0x989680 ;  /* 0x009896800000895d */ /* 0x002fea0003900000 */
[----:B------:R-:W1:Y:S02]  /*1db20*/  @!P0 SYNCS.PHASECHK.TRANS64 P0, [R6+URZ+0x38840], R21 ;  /* 0x03884015060085a7 */ /* 0x000e64000800007f */
[----:B-1----:R-:W-:Y:S05]  /*1db30*/  @!P0 BRA `(.L_x_4678) ;  /* 0xfffffffc00f08947 */ /* 0x002fea000383ffff */
[----:B------:R-:W-:Y:S05]  /*1db40*/  BRA `(.L_x_4802) ;  /* 0xffffffb800047947 */ /* 0x000fea000383ffff */
.L_x_4679:
        /* <DEDUP_REMOVED lines=8> */
.L_x_4804:
[----:B------:R-:W-:Y:S05]  /*1dbd0*/  BSYNC B1 ;  /* 0x0000000000017941 */ /* 0x000fea0003800000 */
.L_x_4803:
        /* <DEDUP_REMOVED lines=9> */
.L_x_4805:
[----:B------:R-:W-:Y:S02]  /*1dc70*/  IMAD.MOV.U32 R13, RZ, RZ, R27 ;  /* 0x000000ffff0d7224 */ /* 0x000fe400078e001b */
[----:B------:R-:W-:Y:S02]  /*1dc80*/  IMAD.MOV.U32 R12, RZ, RZ, 0x1 ;  /* 0x00000001ff0c7424 */ /* 0x000fe400078e00ff */
[----:B------:R-:W-:-:S07]  /*1dc90*/  IMAD.MOV.U32 R2, RZ, RZ, R14 ;  /* 0x000000ffff027224 */ /* 0x000fce00078e000e */
[----:B------:R-:W-:Y:S05]  /*1dca0*/  WARPSYNC.COLLECTIVE R15, `(.L_x_4806) ;  /* 0x000000000f087348 */ /* 0x000fea0003c00000 */
[----:B------:R0:W1:Y:S02]  /*1dcb0*/  SHFL.IDX P6, R14, R13, R12, R11 ;  /* 0x0000000c0d0e7389 */ /* 0x00006400000c000b */
[----:B01----:R-:W-:Y:S01]  /*1dcc0*/  ENDCOLLECTIVE ;  /* 0x000000000000791b */ /* 0x003fe20003800000 */
.L_x_4806:
        /* <DEDUP_REMOVED lines=11> */
.L_x_4807:
[----:B------:R-:W-:Y:S02]  /*1dd80*/  IMAD.MOV.U32 R13, RZ, RZ, R27 ;  /* 0x000000ffff0d7224 */ /* 0x000fe400078e001b */
[----:B------:R-:W-:Y:S02]  /*1dd90*/  IMAD.MOV.U32 R12, RZ, RZ, 0x2 ;  /* 0x00000002ff0c7424 */ /* 0x000fe400078e00ff */
[----:B------:R-:W-:-:S07]  /*1dda0*/  IMAD.MOV.U32 R2, RZ, RZ, R14 ;  /* 0x000000ffff027224 */ /* 0x000fce00078e000e */
[----:B------:R-:W-:Y:S05]  /*1ddb0*/  WARPSYNC.COLLECTIVE R15, `(.L_x_4808) ;  /* 0x000000000f087348 */ /* 0x000fea0003c00000 */
[----:B------:R0:W1:Y:S02]  /*1ddc0*/  SHFL.IDX P6, R14, R13, R12, R11 ;  /* 0x0000000c0d0e7389 */ /* 0x00006400000c000b */
[----:B01----:R-:W-:Y:S01]  /*1ddd0*/  ENDCOLLECTIVE ;  /* 0x000000000000791b */ /* 0x003fe20003800000 */
.L_x_4808:
        /* <DEDUP_REMOVED lines=11> */
.L_x_4809:
[----:B------:R-:W-:Y:S02]  /*1de90*/  IMAD.MOV.U32 R13, RZ, RZ, R27 ;  /* 0x000000ffff0d7224 */ /* 0x000fe400078e001b */
[----:B------:R-:W-:Y:S02]  /*1dea0*/  IMAD.MOV.U32 R12, RZ, RZ, 0x3 ;  /* 0x00000003ff0c7424 */ /* 0x000fe400078e00ff */
[----:B------:R-:W-:-:S07]  /*1deb0*/  IMAD.MOV.U32 R2, RZ, RZ, R14 ;  /* 0x000000ffff027224 */ /* 0x000fce00078e000e */
[----:B------:R-:W-:Y:S05]  /*1dec0*/  WARPSYNC.COLLECTIVE R15, `(.L_x_4810) ;  /* 0x000000000f087348 */ /* 0x000fea0003c00000 */
[----:B------:R0:W1:Y:S02]  /*1ded0*/  SHFL.IDX P6, R14, R13, R12, R11 ;  /* 0x0000000c0d0e7389 */ /* 0x00006400000c000b */
[----:B01----:R-:W-:Y:S01]  /*1dee0*/  ENDCOLLECTIVE ;  /* 0x000000000000791b */ /* 0x003fe20003800000 */
.L_x_4810:
        /* <DEDUP_REMOVED lines=11> */
.L_x_4811:
[----:B------:R-:W-:Y:S01]  /*1dfa0*/  IMAD.MOV.U32 R2, RZ, RZ, R14 ;  /* 0x000000ffff027224 */ /* 0x000fe200078e000e */
[----:B------:R-:W-:Y:S06]  /*1dfb0*/  BRA `(.L_x_4812) ;  /* 0xffffffb400947947 */ /* 0x000fec000383ffff */
.L_x_4684:
[----:B---3--:R3:W4:Y:S02]  /*1dfc0*/  SYNCS.PHASECHK.TRANS64.TRYWAIT P0, [R6+URZ+0x38860], R21 ;  /* 0x03886015060075a7 */ /* 0x008724000800017f */
[----:B----4-:R-:W-:Y:S05]  /*1dfd0*/  @!P0 NANOSLEEP.SYNCS 0x989680 ;  /* 0x009896800000895d */ /* 0x010fea0003900000 */
[----:B------:R-:W4:Y:S02]  /*1dfe0*/  @!P0 SYNCS.PHASECHK.TRANS64 P0, [R6+URZ+0x38860], R21 ;  /* 0x03886015060085a7 */ /* 0x000f24000800007f */
[----:B----4-:R-:W-:Y:S05]  /*1dff0*/  @!P0 BRA `(.L_x_4684) ;  /* 0xfffffffc00f08947 */ /* 0x010fea000383ffff */
[----:B------:R-:W-:Y:S05]  /*1e000*/  BRA `(.L_x_4813) ;  /* 0xffffffb400e47947 */ /* 0x000fea000383ffff */
.L_x_4685:
[----:B------:R-:W-:Y:S01]  /*1e010*/  BSSY B1, `(.L_x_4814) ;  /* 0x0000008000017945 */ /* 0x000fe20003800000 */
[----:B------:R-:W-:Y:S02]  /*1e020*/  IMAD.MOV.U32 R13, RZ, RZ, R10 ;  /* 0x000000ffff0d7224 */ /* 0x000fe400078e000a */
[----:B------:R-:W-:Y:S02]  /*1e030*/  IMAD.MOV.U32 R12, RZ, RZ, RZ ;  /* 0x000000ffff0c7224 */ /* 0x000fe400078e00ff */
[----:B------:R-:W-:Y:S02]  /*1e040*/  IMAD.MOV.U32 R11, RZ, RZ, 0x181f ;  /* 0x0000181fff0b7424 */ /* 0x000fe400078e00ff */
[----:B------:R-:W-:-:S07]  /*1e050*/  IMAD.MOV.U32 R15, RZ, RZ, -0x1 ;  /* 0xffffffffff0f7424 */ /* 0x000fce00078e00ff */
[----:B0-23--:R-:W-:Y:S05]  /*1e060*/  WARPSYNC.COLLECTIVE R15, `(.L_x_4815) ;  /* 0x000000000f087348 */ /* 0x00dfea0003c00000 */
[----:B------:R1:W4:Y:S02]  /*1e070*/  SHFL.IDX P6, R14, R13, R12, R11 ;  /* 0x0000000c0d0e7389 */ /* 0x00032400000c000b */
[----:B01234-:R-:W-:Y:S01]  /*1e080*/  ENDCOLLECTIVE ;  /* 0x000000000000791b */ /* 0x01ffe20003800000 */
.L_x_4815:
[----:B------:R-:W-:Y:S05]  /*1e090*/  BSYNC B1 ;  /* 0x0000000000017941 */ /* 0x000fea0003800000 */
.L_x_4814:
        /* <DEDUP_REMOVED lines=13> */
.L_x_4816:
        /* <DEDUP_REMOVED lines=17> */
.L_x_4817:
        /* <DEDUP_REMOVED lines=16> */
.L_x_4818:
        /* <DEDUP_REMOVED lines=19> */
.L_x_4819:
        /* <DEDUP_REMOVED lines=14> */
.L_x_4820:
        /* <DEDUP_REMOVED lines=16> */
.L_x_4821:
        /* <DEDUP_REMOVED lines=14> */
.L_x_4822:
[----:B------:R-:W-:Y:S05]  /*1e770*/  BRA `(.L_x_4823) ;  /* 0xffffffb400507947 */ /* 0x000fea000383ffff */
.L_x_4693:
        /* <DEDUP_REMOVED lines=8> */
.L_x_4825:
[----:B------:R-:W-:Y:S05]  /*1e800*/  BSYNC B0 ;  /* 0x0000000000007941 */ /* 0x000fea0003800000 */
.L_x_4824:
        /* <DEDUP_REMOVED lines=9> */
.L_x_4826:
[----:B------:R-:W-:Y:S02]  /*1e8a0*/  ULDC UR4, c[0x0][0xd3c] ;  /* 0x00034f0000047ab9 */ /* 0x000fe40000000800 */
[----:B------:R-:W-:-:S13]  /*1e8b0*/  ISETP.GE.OR P1, PT, R5, UR4, !P0 ;  /* 0x0000000405007c0c */ /* 0x000fda000c726670 */
[----:B------:R-:W0:Y:S01]  /*1e8c0*/  @!P1 LDC.64 R2, c[0x0][0xd80] ;  /* 0x00036000ff029b82 */ /* 0x000e220000000a00 */
[----:B------:R-:W-:Y:S01]  /*1e8d0*/  MOV R11, RZ ;  /* 0x000000ff000b7202 */ /* 0x000fe20000000f00 */
[----:B------:R-:W-:Y:S02]  /*1e8e0*/  IMAD.MOV.U32 R4, RZ, RZ, R14 ;  /* 0x000000ffff047224 */ /* 0x000fe400078e000e */
[----:B0-----:R-:W-:-:S06]  /*1e8f0*/  @!P1 IMAD.WIDE R2, R5, 0x4, R2 ;  /* 0x0000000405029825 */ /* 0x001fcc00078e0202 */
[----:B------:R0:W2:Y:S01]  /*1e900*/  @!P1 LDG.E R3, desc[UR40][R2.64] ;  /* 0x0000002802039981 */ /* 0x0000a2000c1e1900 */
[C---:B------:R-:W-:Y:S02]  /*1e910*/  ISETP.GE.U32.AND P2, PT, R8.reuse, 0x2, PT ;  /* 0x000000020800780c */ /* 0x040fe40003f46070 */
[C---:B------:R-:W-:Y:S02]  /*1e920*/  ISETP.GE.U32.AND P3, PT, R8.reuse, 0x4, PT ;  /* 0x000000040800780c */ /* 0x040fe40003f66070 */
[C---:B------:R-:W-:Y:S02]  /*1e930*/  ISETP.GE.U32.AND P4, PT, R8.reuse, 0x8, PT ;  /* 0x000000080800780c */ /* 0x040fe40003f86070 */
[C---:B------:R-:W-:Y:S01]  /*1e940*/  ISETP.GE.U32.AND P5, PT, R8.reuse, 0x10, PT ;  /* 0x000000100800780c */ /* 0x040fe20003fa6070 */
[----:B0-----:R-:W-:Y:S02]  /*1e950*/  IMAD.MOV.U32 R2, RZ, RZ, RZ ;  /* 0x000000ffff027224 */ /* 0x001fe400078e00ff */
[----:B--2---:R-:W-:Y:S01]  /*1e960*/  @!P1 IMAD.MOV.U32 R2, RZ, RZ, R3 ;  /* 0x000000ffff029224 */ /* 0x004fe200078e0003 */
[----:B------:R-:W-:-:S03]  /*1e970*/  ISETP.NE.AND P1, PT, R8, RZ, PT ;  /* 0x000000ff0800720c */ /* 0x000fc60003f25270 */
[----:B------:R-:W-:-:S10]  /*1e980*/  IMAD.MOV.U32 R13, RZ, RZ, R2 ;  /* 0x000000ffff0d7224 */ /* 0x000fd400078e0002 */
[----:B------:R-:W-:Y:S05]  /*1e990*/  WARPSYNC.COLLECTIVE R15, `(.L_x_4827) ;  /* 0x000000000f087348 */ /* 0x000fea0003c00000 */
[----:B------:R0:W1:Y:S02]  /*1e9a0*/  SHFL.UP P6, R14, R13, R12, R11 ;  /* 0x0400000c0d0e7389 */ /* 0x00006400000c000b */
[----:B01----:R-:W-:Y:S01]  /*1e9b0*/  ENDCOLLECTIVE ;  /* 0x000000000000791b */ /* 0x003fe20003800000 */
.L_x_4827:
[----:B------:R-:W-:Y:S01]  /*1e9c0*/  IMAD.MOV.U32 R12, RZ, RZ, 0x2 ;  /* 0x00000002ff0c7424 */ /* 0x000fe200078e00ff */
[----:B------:R-:W-:-:S05]  /*1e9d0*/  SEL R5, R14, RZ, P1 ;  /* 0x000000ff0e057207 */ /* 0x000fca0000800000 */
[----:B------:R-:W-:-:S04]  /*1e9e0*/  IMAD.IADD R5, R2, 0x1, R5 ;  /* 0x0000000102057824 */ /* 0x000fc800078e0205 */
[----:B------:R-:W-:-:S07]  /*1e9f0*/  IMAD.MOV.U32 R13, RZ, RZ, R5 ;  /* 0x000000ffff0d7224 */ /* 0x000fce00078e0005 */
[----:B------:R-:W-:Y:S05]  /*1ea00*/  WARPSYNC.COLLECTIVE R15, `(.L_x_4828) ;  /* 0x000000000f087348 */ /* 0x000fea0003c00000 */
[----:B------:R0:W1:Y:S02]  /*1ea10*/  SHFL.UP P6, R14, R13, R12, R11 ;  /* 0x0400000c0d0e7389 */ /* 0x00006400000c000b */
[----:B01----:R-:W-:Y:S01]  /*1ea20*/  ENDCOLLECTIVE ;  /* 0x000000000000791b */ /* 0x003fe20003800000 */
.L_x_4828:
[----:B------:R-:W-:Y:S01]  /*1ea30*/  IMAD.MOV.U32 R12, RZ, RZ, 0x4 ;  /* 0x00000004ff0c7424 */ /* 0x000fe200078e00ff */
[----:B------:R-:W-:-:S05]  /*1ea40*/  SEL R6, R14, RZ, P2 ;  /* 0x000000ff0e067207 */ /* 0x000fca0001000000 */
[----:B------:R-:W-:-:S04]  /*1ea50*/  IMAD.IADD R6, R5, 0x1, R6 ;  /* 0x0000000105067824 */ /* 0x000fc800078e0206 */
[----:B------:R-:W-:-:S07]  /*1ea60*/  IMAD.MOV.U32 R13, RZ, RZ, R6 ;  /* 0x000000ffff0d7224 */ /* 0x000fce00078e0006 */
[----:B------:R-:W-:Y:S05]  /*1ea70*/  WARPSYNC.COLLECTIVE R15, `(.L_x_4829) ;  /* 0x000000000f087348 */ /* 0x000fea0003c00000 */
[----:B------:R0:W1:Y:S02]  /*1ea80*/  SHFL.UP P6, R14, R13, R12, R11 ;  /* 0x0400000c0d0e7389 */ /* 0x00006400000c000b */
[----:B01----:R-:W-:Y:S01]  /*1ea90*/  ENDCOLLECTIVE ;  /* 0x000000000000791b */ /* 0x003fe20003800000 */
.L_x_4829:
[----:B------:R-:W-:Y:S01]  /*1eaa0*/  IMAD.MOV.U32 R12, RZ, RZ, 0x8 ;  /* 0x00000008ff0c7424 */ /* 0x000fe200078e00ff */
[----:B------:R-:W-:-:S05]  /*1eab0*/  SEL R7, R14, RZ, P3 ;  /* 0x000000ff0e077207 */ /* 0x000fca0001800000 */
[----:B------:R-:W-:-:S04]  /*1eac0*/  IMAD.IADD R7, R6, 0x1, R7 ;  /* 0x0000000106077824 */ /* 0x000fc800078e0207 */
[----:B------:R-:W-:-:S07]  /*1ead0*/  IMAD.MOV.U32 R13, RZ, RZ, R7 ;  /* 0x000000ffff0d7224 */ /* 0x000fce00078e0007 */
[----:B------:R-:W-:Y:S05]  /*1eae0*/  WARPSYNC.COLLECTIVE R15, `(.L_x_4830) ;  /* 0x000000000f087348 */ /* 0x000fea0003c00000 */
[----:B------:R0:W1:Y:S02]  /*1eaf0*/  SHFL.UP P6, R14, R13, R12, R11 ;  /* 0x0400000c0d0e7389 */ /* 0x00006400000c000b */
[----:B01----:R-:W-:Y:S01]  /*1eb00*/  ENDCOLLECTIVE ;  /* 0x000000000000791b */ /* 0x003fe20003800000 */
.L_x_4830:
[----:B------:R-:W-:Y:S01]  /*1eb10*/  IMAD.MOV.U32 R12, RZ, RZ, 0x10 ;  /* 0x00000010ff0c7424 */ /* 0x000fe200078e00ff */
[----:B------:R-:W-:-:S05]  /*1eb20*/  SEL R14, R14, RZ, P4 ;  /* 0x000000ff0e0e7207 */ /* 0x000fca0002000000 */
[----:B------:R-:W-:-:S04]  /*1eb30*/  IMAD.IADD R5, R7, 0x1, R14 ;  /* 0x0000000107057824 */ /* 0x000fc800078e020e */
[----:B------:R-:W-:-:S07]  /*1eb40*/  IMAD.MOV.U32 R13, RZ, RZ, R5 ;  /* 0x000000ffff0d7224 */ /* 0x000fce00078e0005 */
[----:B------:R-:W-:Y:S05]  /*1eb50*/  WARPSYNC.COLLECTIVE R15, `(.L_x_4831) ;  /* 0x000000000f087348 */ /* 0x000fea0003c00000 */
[----:B------:R0:W1:Y:S02]  /*1eb60*/  SHFL.UP P6, R14, R13, R12, R11 ;  /* 0x0400000c0d0e7389 */ /* 0x00006400000c000b */
[----:B01----:R-:W-:Y:S01]  /*1eb70*/  ENDCOLLECTIVE ;  /* 0x000000000000791b */ /* 0x003fe20003800000 */
.L_x_4831:
        /* <DEDUP_REMOVED lines=8> */
.L_x_4832:
[----:B------:R-:W-:Y:S05]  /*1ec00*/  BRA `(.L_x_4833) ;  /* 0xffffffb400e47947 */ /* 0x000fea000383ffff */
.L_x_4698:
        /* <DEDUP_REMOVED lines=8> */
.L_x_4835:
[----:B------:R-:W-:Y:S05]  /*1ec90*/  BSYNC B0 ;  /* 0x0000000000007941 */ /* 0x000fea0003800000 */
.L_x_4834:
        /* <DEDUP_REMOVED lines=8> */
.L_x_4836:
[----:B------:R-:W-:Y:S02]  /*1ed20*/  MOV R12, 0x4 ;  /* 0x00000004000c7802 */ /* 0x000fe40000000f00 */
[----:B------:R-:W-:-:S05]  /*1ed30*/  SEL R14, R14, RZ, P2 ;  /* 0x000000ff0e0e7207 */ /* 0x000fca0001000000 */
[----:B------:R-:W-:-:S04]  /*1ed40*/  IMAD.IADD R3, R13, 0x1, R14 ;  /* 0x000000010d037824 */ /* 0x000fc800078e020e */
[----:B------:R-:W-:-:S07]  /*1ed50*/  IMAD.MOV.U32 R13, RZ, RZ, R3 ;  /* 0x000000ffff0d7224 */ /* 0x000fce00078e0003 */
[----:B------:R-:W-:Y:S05]  /*1ed60*/  WARPSYNC.COLLECTIVE R15, `(.L_x_4837) ;  /* 0x000000000f087348 */ /* 0x000fea0003c00000 */
[----:B------:R0:W1:Y:S02]  /*1ed70*/  SHFL.UP P6, R14, R13, R12, R11 ;  /* 0x0400000c0d0e7389 */ /* 0x00006400000c000b */
[----:B01----:R-:W-:Y:S01]  /*1ed80*/  ENDCOLLECTIVE ;  /* 0x000000000000791b */ /* 0x003fe20003800000 */
.L_x_4837:
[----:B------:R-:W-:Y:S01]  /*1ed90*/  IMAD.MOV.U32 R12, RZ, RZ, 0x8 ;  /* 0x00000008ff0c7424 */ /* 0x000fe200078e00ff */
[----:B------:R-:W-:-:S05]  /*1eda0*/  SEL R14, R14, RZ, P3 ;  /* 0x000000ff0e0e7207 */ /* 0x000fca0001800000 */
[----:B------:R-:W-:-:S04]  /*1edb0*/  IMAD.IADD R5, R3, 0x1, R14 ;  /* 0x0000000103057824 */ /* 0x000fc800078e020e */
[----:B------:R-:W-:-:S07]  /*1edc0*/  IMAD.MOV.U32 R13, RZ, RZ, R5 ;  /* 0x000000ffff0d7224 */ /* 0x000fce00078e0005 */
[----:B------:R-:W-:Y:S05]  /*1edd0*/  WARPSYNC.COLLECTIVE R15, `(.L_x_4838) ;  /* 0x000000000f087348 */ /* 0x000fea0003c00000 */
[----:B------:R0:W1:Y:S02]  /*1ede0*/  SHFL.UP P6, R14, R13, R12, R11 ;  /* 0x0400000c0d0e7389 */ /* 0x00006400000c000b */
[----:B01----:R-:W-:Y:S01]  /*1edf0*/  ENDCOLLECTIVE ;  /* 0x000000000000791b */ /* 0x003fe20003800000 */
.L_x_4838:
[----:B------:R-:W-:Y:S01]  /*1ee00*/  IMAD.MOV.U32 R12, RZ, RZ, 0x10 ;  /* 0x00000010ff0c7424 */ /* 0x000fe200078e00ff */
[----:B------:R-:W-:-:S05]  /*1ee10*/  SEL R6, R14, RZ, P4 ;  /* 0x000000ff0e067207 */ /* 0x000fca0002000000 */
[----:B------:R-:W-:-:S04]  /*1ee20*/  IMAD.IADD R6, R5, 0x1, R6 ;  /* 0x0000000105067824 */ /* 0x000fc800078e0206 */
[----:B------:R-:W-:-:S07]  /*1ee30*/  IMAD.MOV.U32 R13, RZ, RZ, R6 ;  /* 0x000000ffff0d7224 */ /* 0x000fce00078e0006 */
[----:B------:R-:W-:Y:S05]  /*1ee40*/  WARPSYNC.COLLECTIVE R15, `(.L_x_4839) ;  /* 0x000000000f087348 */ /* 0x000fea0003c00000 */
[----:B------:R0:W1:Y:S02]  /*1ee50*/  SHFL.UP P6, R14, R13, R12, R11 ;  /* 0x0400000c0d0e7389 */ /* 0x00006400000c000b */
[----:B01----:R-:W-:Y:S01]  /*1ee60*/  ENDCOLLECTIVE ;  /* 0x000000000000791b */ /* 0x003fe20003800000 */
.L_x_4839:
        /* <DEDUP_REMOVED lines=8> */
.L_x_4840:
[----:B------:R-:W-:Y:S05]  /*1eef0*/  BRA `(.L_x_4841) ;  /* 0xffffffb400c47947 */ /* 0x000fea000383ffff */
.L_x_4700:
[----:B------:R-:W-:Y:S01]  /*1ef00*/  BSSY B0, `(.L_x_4842) ;  /* 0x0000006000007945 */ /* 0x000fe20003800000 */
[----:B------:R-:W-:Y:S01]  /*1ef10*/  PLOP3.LUT P6, PT, P6, PT, PT, 0x8, 0x0 ;  /* 0x000000000000781c */ /* 0x000fe200037ce170 */
[----:B------:R-:W-:-:S12]  /*1ef20*/  IMAD.MOV.U32 R15, RZ, RZ, -0x1 ;  /* 0xffffffffff0f7424 */ /* 0x000fd800078e00ff */
[----:B0-----:R-:W-:Y:S05]  /*1ef30*/  WARPSYNC.COLLECTIVE R15, `(.L_x_4843) ;  /* 0x000000000f087348 */ /* 0x001fea0003c00000 */
[----:B------:R-:W-:Y:S01]  /*1ef40*/  VOTE.ANY R14, PT, P6 ;  /* 0x00000000000e7806 */ /* 0x000fe200030e0100 */
[----:B0-----:R-:W-:Y:S06]  /*1ef50*/  ENDCOLLECTIVE ;  /* 0x000000000000791b */ /* 0x001fec0003800000 */
.L_x_4843:
[----:B------:R-:W-:Y:S05]  /*1ef60*/  BSYNC B0 ;  /* 0x0000000000007941 */ /* 0x000fea0003800000 */
.L_x_4842:
        /* <DEDUP_REMOVED lines=9> */
.L_x_4844:
[----:B------:R-:W-:Y:S01]  /*1f000*/  IMAD.MOV.U32 R17, RZ, RZ, R14 ;  /* 0x000000ffff117224 */ /* 0x000fe200078e000e */
[----:B------:R-:W-:Y:S06]  /*1f010*/  BRA `(.L_x_4845) ;  /* 0xffffffb400b47947 */ /* 0x000fec000383ffff */
.L_x_4702:
[----:B------:R-:W-:Y:S01]  /*1f020*/  BSSY B0, `(.L_x_4846) ;  /* 0x0000007000007945 */ /* 0x000fe20003800000 */
[----:B------:R-:W-:Y:S02]  /*1f030*/  IMAD.MOV.U32 R13, RZ, RZ, R3 ;  /* 0x000000ffff0d7224 */ /* 0x000fe400078e0003 */
[----:B------:R-:W-:Y:S02]  /*1f040*/  IMAD.MOV.U32 R11, RZ, RZ, 0x1f ;  /* 0x0000001fff0b7424 */ /* 0x000fe400078e00ff */
[----:B------:R-:W-:-:S07]  /*1f050*/  IMAD.MOV.U32 R15, RZ, RZ, -0x1 ;  /* 0xffffffffff0f7424 */ /* 0x000fce00078e00ff */
[----:B012---:R-:W-:Y:S05]  /*1f060*/  WARPSYNC.COLLECTIVE R15, `(.L_x_4847) ;  /* 0x000000000f087348 */ /* 0x007fea0003c00000 */
[----:B------:R3:W4:Y:S02]  /*1f070*/  SHFL.IDX P6, R14, R13, R12, R11 ;  /* 0x0000000c0d0e7389 */ /* 0x00072400000c000b */
[----:B01234-:R-:W-:Y:S01]  /*1f080*/  ENDCOLLECTIVE ;  /* 0x000000000000791b */ /* 0x01ffe20003800000 */
.L_x_4847:
[----:B------:R-:W-:Y:S05]  /*1f090*/  BSYNC B0 ;  /* 0x0000000000007941 */ /* 0x000fea0003800000 */
.L_x_4846:
[----:B------:R-:W-:Y:S05]  /*1f0a0*/  BRA `(.L_x_4701) ;  /* 0xffffffb400ac7947 */ /* 0x000fea000383ffff */
.L_x_4706:
[----:B0-----:R0:W1:Y:S02]  /*1f0b0*/  SYNCS.PHASECHK.TRANS64.TRYWAIT P0, [R4+URZ+0x38820], R0 ;  /* 0x03882000040075a7 */ /* 0x001064000800017f */
[----:B-1----:R-:W-:Y:S05]  /*1f0c0*/  @!P0 NANOSLEEP.SYNCS 0x989680 ;  /* 0x009896800000895d */ /* 0x002fea0003900000 */
[----:B------:R-:W1:Y:S02]  /*1f0d0*/  @!P0 SYNCS.PHASECHK.TRANS64 P0, [R4+URZ+0x38820], R0 ;  /* 0x03882000040085a7 */ /* 0x000e64000800007f */
[----:B-1----:R-:W-:Y:S05]  /*1f0e0*/  @!P0 BRA `(.L_x_4706) ;  /* 0xfffffffc00f08947 */ /* 0x002fea000383ffff */
[----:B------:R-:W-:Y:S05]  /*1f0f0*/  BRA `(.L_x_4848) ;  /* 0xffffffb800987947 */ /* 0x000fea000383ffff */
.L_x_4707:
        /* <DEDUP_REMOVED lines=11> */
.L_x_4850:
[----:B------:R-:W-:Y:S05]  /*1f1b0*/  BSYNC B0 ;  /* 0x0000000000007941 */ /* 0x000fea0003800000 */
.L_x_4849:
[----:B------:R-:W-:Y:S05]  /*1f1c0*/  BRA `(.L_x_4851) ;  /* 0xffffffb800807947 */ /* 0x000fea000383ffff */
.L_x_4708:
[----:B------:R-:W-:Y:S01]  /*1f1d0*/  BSSY B0, `(.L_x_4852) ;  /* 0x0000006000007945 */ /* 0x000fe20003800000 */
[----:B------:R-:W-:-:S07]  /*1f1e0*/  IMAD.MOV.U32 R15, RZ, RZ, -0x1 ;  /* 0xffffffffff0f7424 */ /* 0x000fce00078e00ff */
[----:B0-23--:R-:W-:Y:S05]  /*1f1f0*/  WARPSYNC.COLLECTIVE R15, `(.L_x_4853) ;  /* 0x000000000f0c7348 */ /* 0x00dfea0003c00000 */
[----:B------:R-:W-:Y:S02]  /*1f200*/  ELECT P6, UR62, PT ;  /* 0x00000000003e782f */ /* 0x000fe400038c0000 */
[----:B------:R-:W-:Y:S01]  /*1f210*/  MOV R14, UR62 ;  /* 0x0000003e000e7c02 */ /* 0x000fe20008000f00 */
[----:B0-23--:R-:W-:Y:S10]  /*1f220*/  ENDCOLLECTIVE ;  /* 0x000000000000791b */ /* 0x00dff40003800000 */
.L_x_4853:
[----:B------:R-:W-:Y:S05]  /*1f230*/  BSYNC B0 ;  /* 0x0000000000007941 */ /* 0x000fea0003800000 */
.L_x_4852:
[----:B------:R-:W-:Y:S05]  /*1f240*/  BRA `(.L_x_4854) ;  /* 0xffffffb800747947 */ /* 0x000fea000383ffff */
.L_x_4710:
[----:B0-----:R0:W1:Y:S02]  /*1f250*/  SYNCS.PHASECHK.TRANS64.TRYWAIT P1, [R5+URZ+0x38840], R0 ;  /* 0x03884000050075a7 */ /* 0x001064000802017f */
[----:B-1----:R-:W-:Y:S05]  /*1f260*/  @!P1 NANOSLEEP.SYNCS 0x989680 ;  /* 0x009896800000995d */ /* 0x002fea0003900000 */
[----:B------:R-:W1:Y:S02]  /*1f270*/  @!P1 SYNCS.PHASECHK.TRANS64 P1, [R5+URZ+0x38840], R0 ;  /* 0x03884000050095a7 */ /* 0x000e64000802007f */
[----:B-1----:R-:W-:Y:S05]  /*1f280*/  @!P1 BRA `(.L_x_4710) ;  /* 0xfffffffc00f09947 */ /* 0x002fea000383ffff */
[----:B------:R-:W-:Y:S05]  /*1f290*/  BRA `(.L_x_4855) ;  /* 0xffffffb800947947 */ /* 0x000fea000383ffff */
.L_x_4712:
[----:B-1----:R1:W4:Y:S02]  /*1f2a0*/  SYNCS.PHASECHK.TRANS64.TRYWAIT P1, [R25+URZ+0x38840], R2 ;  /* 0x03884002190075a7 */ /* 0x002324000802017f */
[----:B----4-:R-:W-:Y:S05]  /*1f2b0*/  @!P1 NANOSLEEP.SYNCS 0x989680 ;  /* 0x009896800000995d */ /* 0x010fea0003900000 */
[----:B------:R-:W4:Y:S02]  /*1f2c0*/  @!P1 SYNCS.PHASECHK.TRANS64 P1, [R25+URZ+0x38840], R2 ;  /* 0x03884002190095a7 */ /* 0x000f24000802007f */
[----:B----4-:R-:W-:Y:S05]  /*1f2d0*/  @!P1 BRA `(.L_x_4712) ;  /* 0xfffffffc00f09947 */ /* 0x010fea000383ffff */
[----:B------:R-:W-:Y:S05]  /*1f2e0*/  BRA `(.L_x_4856) ;  /* 0xffffffb800a07947 */ /* 0x000fea000383ffff */
.L_x_4714:
[----:B----4-:R4:W0:Y:S02]  /*1f2f0*/  SYNCS.PHASECHK.TRANS64.TRYWAIT P1, [R5+URZ+0x38860], R0 ;  /* 0x03886000050075a7 */ /* 0x010824000802017f */
[----:B0-----:R-:W-:Y:S05]  /*1f300*/  @!P1 NANOSLEEP.SYNCS 0x989680 ;  /* 0x009896800000995d */ /* 0x001fea0003900000 */
[----:B------:R-:W0:Y:S02]  /*1f310*/  @!P1 SYNCS.PHASECHK.TRANS64 P1, [R5+URZ+0x38860], R0 ;  /* 0x03886000050095a7 */ /* 0x000e24000802007f */
[----:B0-----:R-:W-:Y:S05]  /*1f320*/  @!P1 BRA `(.L_x_4714) ;  /* 0xfffffffc00f09947 */ /* 0x001fea000383ffff */
[----:B------:R-:W-:Y:S05]  /*1f330*/  BRA `(.L_x_4857) ;  /* 0xffffffb8009c7947 */ /* 0x000fea000383ffff */
.L_x_4858:
        /* <DEDUP_REMOVED lines=12> */
.L_x_15535:


//--------------------- .text._ZN7cutlass13device_kernelIN5flash11enable_sm90INS1_16FlashAttnFwdSm90INS1_25CollectiveMainloopFwdSm90ILi2EN4cute5tupleIJNS5_1CILi1EEES8_S8_EEENS6_IJNS7_ILi64EEESA_SA_EEELi512ENS_6half_tEfNS_4arch4Sm90ELb0ELb1ELb0ELb0ELb1ELb0ELb0ELb0ELb0ELb1ELb0ELb0EEENS1_21CollectiveEpilogueFwdINS6_IJSA_NS7_ILi512EEESA_EEES9_SC_SE_Li256ELb0ELb1ELb0ELb0EEENS1_30DynamicPersistentTileSchedulerILi256ELi128ELb0ELb1ELb1EEEEEEEEEvNT_6ParamsE --------------------------
	.section	.text._ZN7cutlass13device_kernelIN5flash11enable_sm90INS1_16FlashAttnFwdSm90INS1_25CollectiveMainloopFwdSm90ILi2EN4cute5tupleIJNS5_1CILi1EEES8_S8_EEENS6_IJNS7_ILi64EEESA_SA_EEELi512ENS_6half_tEfNS_4arch4Sm90ELb0ELb1ELb0ELb0ELb1ELb0ELb0ELb0ELb0ELb1ELb0ELb0EEENS1_21CollectiveEpilogueFwdINS6_IJSA_NS7_ILi512EEESA_EEES9_SC_SE_Li256ELb0ELb1ELb0ELb0EEENS1_30DynamicPersistentTileSchedulerILi256ELi128ELb0ELb1ELb1EEEEEEEEEvNT_6ParamsE,"ax",@progbits
	.align	128
.text._ZN7cutlass13device_kernelIN5flash11enable_sm90INS1_16FlashAttnFwdSm90INS1_25CollectiveMainloopFwdSm90ILi2EN4cute5tupleIJNS5_1CILi1EEES8_S8_EEENS6_IJNS7_ILi64EEESA_SA_EEELi512ENS_6half_tEfNS_4arch4Sm90ELb0ELb1ELb0ELb0ELb1ELb0ELb0ELb0ELb0ELb1ELb0ELb0EEENS1_21CollectiveEpilogueFwdINS6_IJSA_NS7_ILi512EEESA_EEES9_SC_SE_Li256ELb0ELb1ELb0ELb0EEENS1_30DynamicPersistentTileSchedulerILi256ELi128ELb0ELb1ELb1EEEEEEEEEvNT_6ParamsE:
        .type           _ZN7cutlass13device_kernelIN5flash11enable_sm90INS1_16FlashAttnFwdSm90INS1_25CollectiveMainloopFwdSm90ILi2EN4cute5tupleIJNS5_1CILi1EEES8_S8_EEENS6_IJNS7_ILi64EEESA_SA_EEELi512ENS_6half_tEfNS_4arch4Sm90ELb0ELb1ELb0ELb0ELb1ELb0ELb0ELb0ELb0ELb1ELb0ELb0EEENS1_21CollectiveEpilogueFwdINS6_IJSA_NS7_ILi512EEESA_EEES9_SC_SE_Li256ELb0ELb1ELb0ELb0EEENS1_30DynamicPersistentTileSchedulerILi256ELi128ELb0ELb1ELb1EEEEEEEEEvNT_6ParamsE,@function
        .size           _ZN7cutlass13device_kernelIN5flash11enable_sm90INS1_16FlashAttnFwdSm90INS1_25CollectiveMainloopFwdSm90ILi2EN4cute5tupleIJNS5_1CILi1EEES8_S8_EEENS6_IJNS7_ILi64EEESA_SA_EEELi512ENS_6half_tEfNS_4arch4Sm90ELb0ELb1ELb0ELb0ELb1ELb0ELb0ELb0ELb0ELb1ELb0ELb0EEENS1_21CollectiveEpilogueFwdINS6_IJSA_NS7_ILi512EEESA_EEES9_SC_SE_Li256ELb0ELb1ELb0ELb0EEENS1_30DynamicPersistentTileSchedulerILi256ELi128ELb0ELb1ELb1EEEEEEEEEvNT_6ParamsE,(.L_x_15536 - _ZN7cutlass13device_kernelIN5flash11enable_sm90INS1_16FlashAttnFwdSm90INS1_25CollectiveMainloopFwdSm90ILi2EN4cute5tupleIJNS5_1CILi1EEES8_S8_EEENS6_IJNS7_ILi64EEESA_SA_EEELi512ENS_6half_tEfNS_4arch4Sm90ELb0ELb1ELb0ELb0ELb1ELb0ELb0ELb0ELb0ELb1ELb0ELb0EEENS1_21CollectiveEpilogueFwdINS6_IJSA_NS7_ILi512EEESA_EEES9_SC_SE_Li256ELb0ELb1ELb0ELb0EEENS1_30DynamicPersistentTileSchedulerILi256ELi128ELb0ELb1ELb1EEEEEEEEEvNT_6ParamsE)
        .other          _ZN7cutlass13device_kernelIN5flash11enable_sm90INS1_16FlashAttnFwdSm90INS1_25CollectiveMainloopFwdSm90ILi2EN4cute5tupleIJNS5_1CILi1EEES8_S8_EEENS6_IJNS7_ILi64EEESA_SA_EEELi512ENS_6half_tEfNS_4arch4Sm90ELb0ELb1ELb0ELb0ELb1ELb0ELb0ELb0ELb0ELb1ELb0ELb0EEENS1_21CollectiveEpilogueFwdINS6_IJSA_NS7_ILi512EEESA_EEES9_SC_SE_Li256ELb0ELb1ELb0ELb0EEENS1_30DynamicPersistentTileSchedulerILi256ELi128ELb0ELb1ELb1EEEEEEEEEvNT_6ParamsE,@"STO_CUDA_ENTRY STV_DEFAULT"
_ZN7cutlass13device_kernelIN5flash11enable_sm90INS1_16FlashAttnFwdSm90INS1_25CollectiveMainloopFwdSm90ILi2EN4cute5tupleIJNS5_1CILi1EEES8_S8_EEENS6_IJNS7_ILi64EEESA_SA_EEELi512ENS_6half_tEfNS_4arch4Sm90ELb0ELb1ELb0ELb0ELb1ELb0ELb0ELb0ELb0ELb1ELb0ELb0EEENS1_21CollectiveEpilogueFwdINS6_IJSA_NS7_ILi512EEESA_EEES9_SC_SE_Li256ELb0ELb1ELb0ELb0EEENS1_30DynamicPersistentTileSchedulerILi256ELi128ELb0ELb1ELb1EEEEEEEEEvNT_6ParamsE:
        /* <DEDUP_REMOVED lines=41> */
.L_x_4859:
        /* <DEDUP_REMOVED lines=22> */
.L_x_4860:
        /* <DEDUP_REMOVED lines=18> */
.L_x_4861:
        /* <DEDUP_REMOVED lines=22> */
.L_x_4862:
        /* <DEDUP_REMOVED lines=23> */
.L_x_4863:
        /* <DEDUP_REMOVED lines=8> */
.L_x_4865:
[----:B------:R-:W-:-:S08]  /*0860*/  NOP ;  /* 0x0000000000007918 */ /* 0x000fd00000000000 */
[----:B------:R-:W0:Y:S02]  /*0870*/  USETMAXREG.TRY_ALLOC.CTAPOOL UP0, 0xe8 ;  /* 0x000000e8000079c8 */ /* 0x000e240008000600 */
[----:B0-----:R-:W-:-:S13]  /*0880*/  PLOP3.LUT P0, PT, PT, PT, UP0, 0x80, 0x0 ;  /* 0x000000000000781c */ /* 0x001fda0003f0f008 */
[----:B------:R-:W-:Y:S05]  /*0890*/  @!P0 BRA `(.L_x_4865) ;  /* 0xfffffffc00f08947 */ /* 0x000fea000383ffff */
[----:B------:R-:W-:Y:S01]  /*08a0*/  LOP3.LUT R2, R0, 0xffffff80, RZ, 0xc0, !PT ;  /* 0xffffff8000027812 */ /* 0x000fe200078ec0ff */
[----:B------:R-:W0:Y:S08]  /*08b0*/  S2UR UR4, SR_CTAID.X ;  /* 0x00000000000479c3 */ /* 0x000e300000002500 */
[----:B------:R-:W-:Y:S06]  /*08c0*/  BAR.ARV 0x4, 0x180 ;  /* 0x0106000000007b1d */ /* 0x000fec0000002000 */
[----:B------:R-:W-:-:S02]  /*08d0*/  ISETP.NE.AND P0, PT, R2, 0x80, PT ;  /* 0x000000800200780c */ /* 0x000fc40003f05270 */
[----:B------:R-:W0:Y:S11]  /*08e0*/  LDC R2, c[0x0][0xc38] ;  /* 0x00030e00ff027b82 */ /* 0x000e360000000800 */
        /* <DEDUP_REMOVED lines=17> */
[CC--:B------:R-:W-:Y:S02]  /*0a00*/  LEA.HI R6, R3.reuse, R0.reuse, RZ, 0x7 ;  /* 0x0000000003067211 */ /* 0x0c0fe400078f38ff */
[----:B------:R-:W-:Y:S02]  /*0a10*/  LEA.HI R212, R3, R0, RZ, 0x3 ;  /* 0x0000000003d47211 */ /* 0x000fe400078f18ff */
[----:B------:R-:W-:Y:S02]  /*0a20*/  LOP3.LUT R11, R7, 0xfffffffc, RZ, 0xc0, !PT ;  /* 0xfffffffc070b7812 */ /* 0x000fe400078ec0ff */
[----:B------:R-:W-:Y:S02]  /*0a30*/  SHF.R.S32.HI R7, RZ, 0x4, R2 ;  /* 0x00000004ff077819 */ /* 0x000fe40000011402 */
[----:B------:R-:W-:Y:S01]  /*0a40*/  LOP3.LUT R3, R2, 0xfffffff0, RZ, 0xc0, !PT ;  /* 0xfffffff002037812 */ /* 0x000fe200078ec0ff */
[----:B------:R-:W-:Y:S01]  /*0a50*/  IMAD.IADD R10, R0, 0x1, -R11 ;  /* 0x00000001000a7824 */ /* 0x000fe200078e0a0b */
[--C-:B------:R-:W-:Y:S01]  /*0a60*/  SHF.R.S32.HI R5, RZ, 0x5, R4.reuse ;  /* 0x00000005ff057819 */ /* 0x100fe20000011404 */
[----:B0-----:R-:W-:Y:S01]  /*0a70*/  ULEA UR42, UR40, UR42, 0x18 ;  /* 0x0000002a282a7291 */ /* 0x001fe2000f8ec03f */
[----:B------:R-:W-:-:S02]  /*0a80*/  SHF.R.S32.HI R8, RZ, 0x1f, R4 ;  /* 0x0000001fff087819 */ /* 0x000fc40000011404 */
[----:B------:R-:W-:Y:S02]  /*0a90*/  LOP3.LUT R9, R6, 0xffffff80, RZ, 0xc0, !PT ;  /* 0xffffff8006097812 */ /* 0x000fe400078ec0ff */
[----:B------:R-:W-:Y:S01]  /*0aa0*/  LEA.HI R4, R2, R7, RZ, 0x1 ;  /* 0x0000000702047211 */ /* 0x000fe200078f08ff */
[----:B------:R-:W-:Y:S01]  /*0ab0*/  IMAD.IADD R2, R0, 0x1, -R3 ;  /* 0x0000000100027824 */ /* 0x000fe200078e0a03 */
[----:B------:R-:W-:Y:S01]  /*0ac0*/  LOP3.LUT R211, R212, 0xfffffff8, RZ, 0xc0, !PT ;  /* 0xfffffff8d4d37812 */ /* 0x000fe200078ec0ff */
[----:B------:R-:W-:Y:S01]  /*0ad0*/  IMAD.IADD R9, R0, 0x1, -R9 ;  /* 0x0000000100097824 */ /* 0x000fe200078e0a09 */
[----:B------:R-:W-:Y:S02]  /*0ae0*/  LEA.HI R8, R8, R5, RZ, 0x2 ;  /* 0x0000000508087211 */ /* 0x000fe400078f10ff */
[----:B------:R-:W-:Y:S01]  /*0af0*/  LOP3.LUT R4, R4, 0x1ffffffe, RZ, 0xc0, !PT ;  /* 0x1ffffffe04047812 */ /* 0x000fe200078ec0ff */
[----:B------:R-:W-:Y:S01]  /*0b00*/  IMAD.IADD R211, R0, 0x1, -R211 ;  /* 0x0000000100d37824 */ /* 0x000fe200078e0ad3 */
[----:B------:R-:W-:-:S02]  /*0b10*/  SHF.R.S32.HI R3, RZ, 0x1f, R2 ;  /* 0x0000001fff037819 */ /* 0x000fc40000011402 */
[----:B------:R-:W-:Y:S01]  /*0b20*/  SHF.R.S32.HI R213, RZ, 0x7, R6 ;  /* 0x00000007ffd57819 */ /* 0x000fe20000011406 */
[----:B------:R-:W-:Y:S01]  /*0b30*/  IMAD.IADD R4, R7, 0x1, -R4 ;  /* 0x0000000107047824 */ /* 0x000fe200078e0a04 */
[----:B------:R-:W-:Y:S01]  /*0b40*/  LOP3.LUT R8, R8, 0x3ffffc, RZ, 0xc0, !PT ;  /* 0x003ffffc08087812 */ /* 0x000fe200078ec0ff */
[----:B------:R-:W-:Y:S01]  /*0b50*/  IMAD.SHL.U32 R184, R211, 0x8, RZ ;  /* 0x00000008d3b87824 */ /* 0x000fe200078e00ff */
[----:B------:R-:W-:Y:S01]  /*0b60*/  SHF.R.S32.HI R0, RZ, 0x1f, R9 ;  /* 0x0000001fff007819 */ /* 0x000fe20000011409 */
[----:B------:R-:W-:Y:S01]  /*0b70*/  IMAD R15, R213, 0x100, R2 ;  /* 0x00000100d50f7824 */ /* 0x000fe200078e0202 */
[----:B------:R-:W-:Y:S01]  /*0b80*/  LEA.HI R11, R10, R10, RZ, 0x1 ;  /* 0x0000000a0a0b7211 */ /* 0x000fe200078f08ff */
[----:B------:R-:W-:Y:S01]  /*0b90*/  IMAD.IADD R8, R5, 0x1, -R8 ;  /* 0x0000000105087824 */ /* 0x000fe200078e0a08 */
[----:B------:R-:W-:Y:S01]  /*0ba0*/  LEA.HI R7, R3, R2, RZ, 0x3 ;  /* 0x0000000203077211 */ /* 0x000fe200078f18ff */
[----:B------:R-:W-:Y:S01]  /*0bb0*/  IMAD.SHL.U32 R4, R4, 0x8, RZ ;  /* 0x0000000804047824 */ /* 0x000fe200078e00ff */
[-C--:B------:R-:W-:Y:S01]  /*0bc0*/  LEA.HI R3, R0, R9.reuse, RZ, 0x2 ;  /* 0x0000000900037211 */ /* 0x080fe200078f10ff */
[----:B------:R-:W-:Y:S01]  /*0bd0*/  IMAD R15, R8, 0x10, R15 ;  /* 0x00000010080f7824 */ /* 0x000fe200078e020f */
[----:B------:R-:W-:Y:S01]  /*0be0*/  LOP3.LUT R13, R11, 0x1ffffffe, RZ, 0xc0, !PT ;  /* 0x1ffffffe0b0d7812 */ /* 0x000fe200078ec0ff */
[C---:B------:R-:W-:Y:S01]  /*0bf0*/  VIADD R190, R184.reuse, 0x40 ;  /* 0x00000040b8be7836 */ /* 0x040fe20000000000 */
[----:B------:R-:W-:Y:S01]  /*0c00*/  LOP3.LUT R11, R7, 0xfffffff8, RZ, 0xc0, !PT ;  /* 0xfffffff8070b7812 */ /* 0x000fe200078ec0ff */
[----:B------:R-:W-:Y:S01]  /*0c10*/  VIADD R189, R184, 0x80 ;  /* 0x00000080b8bd7836 */ /* 0x000fe20000000000 */
[----:B------:R-:W-:Y:S01]  /*0c20*/  LOP3.LUT R8, R3, 0x7ffffffc, RZ, 0xc0, !PT ;  /* 0x7ffffffc03087812 */ /* 0x000fe200078ec0ff */
[----:B------:R-:W-:Y:S01]  /*0c30*/  IMAD.IADD R13, R10, 0x1, -R13 ;  /* 0x000000010a0d7824 */ /* 0x000fe200078e0a0d */
[----:B------:R-:W-:Y:S01]  /*0c40*/  LEA R216, R15, R4, 0x6 ;  /* 0x000000040fd87211 */ /* 0x000fe200078e30ff */
[----:B------:R-:W-:Y:S01]  /*0c50*/  IMAD.IADD R11, R2, 0x1, -R11 ;  /* 0x00000001020b7824 */ /* 0x000fe200078e0a0b */
[----:B------:R-:W-:Y:S01]  /*0c60*/  LEA.HI R2, R0, R9, RZ, 0x5 ;  /* 0x0000000900027211 */ /* 0x000fe200078f28ff */
[----:B------:R-:W-:Y:S01]  /*0c70*/  IMAD.IADD R10, R9, 0x1, -R8 ;  /* 0x00000001090a7824 */ /* 0x000fe200078e0a08 */
[--C-:B------:R-:W-:Y:S01]  /*0c80*/  SHF.R.S32.HI R0, RZ, 0x2, R3.reuse ;  /* 0x00000002ff007819 */ /* 0x100fe20000011403 */
[----:B------:R-:W-:Y:S01]  /*0c90*/  IMAD.SHL.U32 R8, R11, 0x40, RZ ;  /* 0x000000400b087824 */ /* 0x000fe200078e00ff */
[----:B------:R-:W-:Y:S01]  /*0ca0*/  SHF.R.S32.HI R3, RZ, 0x1f, R3 ;  /* 0x0000001fff037819 */ /* 0x000fe20000011403 */
[----:B------:R-:W-:Y:S01]  /*0cb0*/  IMAD.SHL.U32 R9, R7, 0x40, RZ ;  /* 0x0000004007097824 */ /* 0x000fe200078e00ff */
[----:B------:R-:W-:Y:S01]  /*0cc0*/  R2P PR, R11, 0x6 ;  /* 0x000000060b007804 */ /* 0x000fe20000000000 */
[----:B------:R-:W-:Y:S01]  /*0cd0*/  VIADD R188, R184, 0xc0 ;  /* 0x000000c0b8bc7836 */ /* 0x000fe20000000000 */
[----:B------:R-:W-:Y:S01]  /*0ce0*/  LOP3.LUT R7, R8, 0x1c0, RZ, 0xc0, !PT ;  /* 0x000001c008077812 */ /* 0x000fe200078ec0ff */
[C---:B------:R-:W-:Y:S01]  /*0cf0*/  VIADD R187, R184.reuse, 0x100 ;  /* 0x00000100b8bb7836 */ /* 0x040fe20000000000 */
[----:B------:R-:W-:Y:S01]  /*0d00*/  LOP3.LUT R8, R9, 0x7ffffe00, RZ, 0xc0, !PT ;  /* 0x7ffffe0009087812 */ /* 0x000fe200078ec0ff */
[C---:B------:R-:W-:Y:S01]  /*0d10*/  VIADD R186, R184.reuse, 0x140 ;  /* 0x00000140b8ba7836 */ /* 0x040fe20000000000 */
[----:B------:R-:W-:Y:S01]  /*0d20*/  LOP3.LUT R4, R7, 0x8, R4, 0xf8, !PT ;  /* 0x0000000807047812 */ /* 0x000fe200078ef804 */
[C---:B------:R-:W-:Y:S01]  /*0d30*/  VIADD R215, R184.reuse, 0x180 ;  /* 0x00000180b8d77836 */ /* 0x040fe20000000000 */
[----:B------:R-:W-:Y:S01]  /*0d40*/  SHF.R.U32.HI R7, RZ, 0x3, R7 ;  /* 0x00000003ff077819 */ /* 0x000fe20000011607 */
[----:B------:R-:W-:Y:S01]  /*0d50*/  IMAD R8, R5, 0x400, R8 ;  /* 0x0000040005087824 */ /* 0x000fe200078e0208 */
[----:B------:R-:W-:Y:S01]  /*0d60*/  LEA.HI R3, R3, R0, RZ, 0x3 ;  /* 0x0000000003037211 */ /* 0x000fe200078f18ff */
[----:B------:R-:W-:Y:S01]  /*0d70*/  VIADD R214, R184, 0x1c0 ;  /* 0x000001c0b8d67836 */ /* 0x000fe20000000000 */
[----:B------:R-:W-:-:S02]  /*0d80*/  LOP3.LUT R7, R4, R7, RZ, 0x3c, !PT ;  /* 0x0000000704077212 */ /* 0x000fc400078e3cff */
[----:B------:R-:W-:Y:S02]  /*0d90*/  LOP3.LUT R3, R3, 0xfffffff8, RZ, 0xc0, !PT ;  /* 0xfffffff803037812 */ /* 0x000fe400078ec0ff */
[----:B------:R-:W-:Y:S01]  /*0da0*/  LEA.HI R6, R6, R213, RZ, 0x1 ;  /* 0x000000d506067211 */ /* 0x000fe200078f08ff */
[----:B------:R-:W-:Y:S01]  /*0db0*/  IMAD.IADD R7, R8, 0x1, R7 ;  /* 0x0000000108077824 */ /* 0x000fe200078e0207 */
[----:B------:R-:W-:Y:S01]  /*0dc0*/  SHF.R.S32.HI R2, RZ, 0x5, R2 ;  /* 0x00000005ff027819 */ /* 0x000fe20000011402 */
[----:B------:R-:W-:Y:S01]  /*0dd0*/  IMAD.IADD R3, R0, 0x1, -R3 ;  /* 0x0000000100037824 */ /* 0x000fe200078e0a03 */
[----:B------:R-:W-:Y:S02]  /*0de0*/  LOP3.LUT R6, R6, 0xfffffe, RZ, 0xc0, !PT ;  /* 0x00fffffe06067812 */ /* 0x000fe400078ec0ff */
[----:B------:R-:W-:Y:S01]  /*0df0*/  LEA R18, R7, UR42, 0x1 ;  /* 0x0000002a07127c11 */ /* 0x000fe2000f8e08ff */
[----:B------:R-:W-:Y:S01]  /*0e00*/  IMAD R16, R2, 0x10, R3 ;  /* 0x0000001002107824 */ /* 0x000fe200078e0203 */
[----:B------:R-:W-:Y:S01]  /*0e10*/  SEL R22, R22, 0xffffffe0, !P1 ;  /* 0xffffffe016167807 */ /* 0x000fe20004800000 */
[----:B------:R-:W-:Y:S01]  /*0e20*/  IMAD.IADD R6, R213, 0x1, -R6 ;  /* 0x00000001d5067824 */ /* 0x000fe200078e0a06 */
[C---:B------:R-:W-:Y:S01]  /*0e30*/  IADD3 R23, R18.reuse, 0x26800, RZ ;  /* 0x0002680012177810 */ /* 0x040fe20007ffe0ff */
[----:B------:R-:W-:Y:S01]  /*0e40*/  VIADD R19, R18, 0x26840 ;  /* 0x0002684012137836 */ /* 0x000fe20000000000 */
[----:B------:R-:W-:Y:S01]  /*0e50*/  SHF.R.S32.HI R212, RZ, 0x3, R212 ;  /* 0x00000003ffd47819 */ /* 0x000fe200000114d4 */
[----:B------:R-:W-:Y:S01]  /*0e60*/  IMAD.SHL.U32 R17, R6, 0x100, RZ ;  /* 0x0000010006117824 */ /* 0x000fe200078e00ff */
        /* <DEDUP_REMOVED lines=9> */
[----:B------:R-:W-:Y:S01]  /*0f00*/  IMAD.IADD R22, R22, 0x1, R19 ;  /* 0x0000000116167824 */ /* 0x000fe200078e0213 */
[----:B------:R-:W-:-:S02]  /*0f10*/  SHF.R.S32.HI R218, RZ, 0x1f, R215 ;  /* 0x0000001fffda7819 */ /* 0x000fc400000114d7 */
[----:B------:R-:W-:-:S07]  /*0f20*/  SHF.R.S32.HI R217, RZ, 0x1f, R214 ;  /* 0x0000001fffd97819 */ /* 0x000fce00000114d6 */
.L_x_4980:
[----:B------:R-:W-:Y:S01]  /*0f30*/  ULDC UR5, c[0x0][0xc60] ;  /* 0x0003180000057ab9 */ /* 0x000fe20000000800 */
[----:B------:R-:W-:Y:S01]  /*0f40*/  UMOV UR8, UR4 ;  /* 0x0000000400087c82 */ /* 0x000fe20008000000 */
[----:B------:R-:W-:-:S11]  /*0f50*/  UISETP.NE.AND UP0, UPT, UR5, 0x1, UPT ;  /* 0x000000010500788c */ /* 0x000fd6000bf05270 */
        /* <DEDUP_REMOVED lines=9> */
[----:B012345:R-:W-:Y:S05]  /*0ff0*/  @!P0 BRA `(.L_x_4866) ;  /* 0x0000000000208947 */ /* 0x03ffea0003800000 */
        /* <DEDUP_REMOVED lines=8> */
.L_x_4866:
[----:B------:R-:W-:Y:S01]  /*1080*/  ULDC UR7, c[0x0][0xc54] ;  /* 0x0003150000077ab9 */ /* 0x000fe20000000800 */
[----:B------:R-:W-:Y:S01]  /*1090*/  UMOV UR6, UR9 ;  /* 0x0000000900067c82 */ /* 0x000fe20008000000 */
[----:B------:R-:W-:-:S11]  /*10a0*/  UISETP.NE.AND UP0, UPT, UR7, 0x1, UPT ;  /* 0x000000010700788c */ /* 0x000fd6000bf05270 */
[----:B------:R-:W-:Y:S02]  /*10b0*/  @UP0 ULDC.64 UR10, c[0x0][0xc58] ;  /* 0x00031600000a0ab9 */ /* 0x000fe40000000a00 */
[----:B------:R-:W-:-:S04]  /*10c0*/  UIMAD.WIDE.U32 UR4, UR9, UR10, URZ ;  /* 0x0000000a090472a5 */ /* 0x000fc8000f8e003f */
[----:B------:R-:W-:-:S04]  /*10d0*/  @UP0 USHF.R.U32.HI UR6, URZ, UR11, UR5 ;  /* 0x0000000b3f060299 */ /* 0x000fc80008011605 */
[----:B------:R-:W-:-:S12]  /*10e0*/  UIMAD UR4, UR6, UR7, URZ ;  /* 0x00000007060472a4 */ /* 0x000fd8000f8e023f */
.L_x_4867:
[----:B------:R-:W-:Y:S01]  /*10f0*/  ULDC UR45, c[0x0][0xc48] ;  /* 0x00031200002d7ab9 */ /* 0x000fe20000000800 */
[----:B------:R-:W-:Y:S01]  /*1100*/  ULDC.64 UR10, c[0x0][0x418] ;  /* 0x00010600000a7ab9 */ /* 0x000fe20000000a00 */
[----:B------:R-:W-:Y:S02]  /*1110*/  UISETP.NE.AND UP1, UPT, UR45, 0x1, UPT ;  /* 0x000000012d00788c */ /* 0x000fe4000bf25270 */
[----:B------:R-:W-:Y:S02]  /*1120*/  UISETP.NE.U32.AND UP0, UPT, UR10, URZ, UPT ;  /* 0x0000003f0a00728c */ /* 0x000fe4000bf05070 */
[----:B------:R-:W-:Y:S02]  /*1130*/  UIADD3 UR4, UR9, -UR4, URZ ;  /* 0x8000000409047290 */ /* 0x000fe4000fffe03f */
[----:B------:R-:W-:Y:S01]  /*1140*/  UISETP.NE.AND.EX UP0, UPT, UR11, URZ, UPT, UP0 ;  /* 0x0000003f0b00728c */ /* 0x000fe2000bf05300 */
[----:B------:R-:W-:Y:S01]  /*1150*/  ULDC UR7, c[0x0][0xc54] ;  /* 0x0003150000077ab9 */ /* 0x000fe20000000800 */
[----:B------:R-:W-:Y:S01]  /*1160*/  ULDC UR49, c[0x0][0x424] ;  /* 0x0001090000317ab9 */ /* 0x000fe20000000800 */
[----:B------:R-:W-:-:S02]  /*1170*/  UISETP.NE.AND UP2, UPT, UR46, 0x1, UPT ;  /* 0x000000012e00788c */ /* 0x000fc4000bf45270 */
[----:B------:R-:W-:Y:S02]  /*1180*/  ULOP3.LUT UR5, URZ, UR6, URZ, 0x33, !UPT ;  /* 0x000000063f057292 */ /* 0x000fe4000f8e333f */
[----:B------:R-:W-:Y:S02]  /*1190*/  UIMAD UR8, UR8, UR7, UR4 ;  /* 0x00000007080872a4 */ /* 0x000fe4000f8e0204 */
[----:B------:R-:W-:Y:S01]  /*11a0*/  USEL UR49, UR49, 0x1, UP0 ;  /* 0x0000000131317887 */ /* 0x000fe20008000000 */
[----:B------:R-:W-:Y:S01]  /*11b0*/  PLOP3.LUT P0, PT, PT, PT, UP2, 0x80, 0x0 ;  /* 0x000000000000781c */ /* 0x000fe20003f0f028 */
[----:B------:R-:W-:Y:S01]  /*11c0*/  ULDC UR44, c[0x0][0xc3c] ;  /* 0x00030f00002c7ab9 */ /* 0x000fe20000000800 */
[----:B------:R-:W-:Y:S01]  /*11d0*/  ULDC UR6, c[0x0][0x2f0] ;  /* 0x0000bc0000067ab9 */ /* 0x000fe20000000800 */
[----:B------:R-:W-:Y:S01]  /*11e0*/  @UP1 ULDC UR4, c[0x0][0xc4c] ;  /* 0x0003130000041ab9 */ /* 0x000fe20000000800 */
[----:B------:R-:W-:Y:S02]  /*11f0*/  UIADD3 UR44, UR5, UR44, URZ ;  /* 0x0000002c052c7290 */ /* 0x000fe4000fffe03f */
[----:B------:R-:W-:-:S02]  /*1200*/  UIMAD.WIDE.U32 UR4, UR8, UR4, URZ ;  /* 0x00000004080472a5 */ /* 0x000fc4000f8e003f */
[----:B------:R-:W-:Y:S01]  /*1210*/  UIMAD UR7, UR49, UR6, 0x3f ;  /* 0x0000003f310774a4 */ /* 0x000fe2000f8e0206 */
[----:B------:R-:W-:Y:S01]  /*1220*/  @UP1 ULDC UR9, c[0x0][0xc50] ;  /* 0x0003140000091ab9 */ /* 0x000fe20000000800 */
[----:B------:R-:W-:Y:S01]  /*1230*/  UMOV UR43, UR8 ;  /* 0x00000008002b7c82 */ /* 0x000fe20008000000 */
[----:B------:R-:W-:Y:S02]  /*1240*/  @UP1 USHF.R.U32.HI UR43, URZ, UR9, UR5 ;  /* 0x000000093f2b1299 */ /* 0x000fe40008011605 */
[----:B------:R-:W-:Y:S02]  /*1250*/  USHF.R.S32.HI UR4, URZ, 0x1f, UR7 ;  /* 0x0000001f3f047899 */ /* 0x000fe40008011407 */
[----:B------:R-:W-:Y:S02]  /*1260*/  UIADD3 UR5, -UR43, URZ, URZ ;  /* 0x0000003f2b057290 */ /* 0x000fe4000fffe13f */
[----:B------:R-:W-:Y:S02]  /*1270*/  ULEA.HI UR7, UR4, UR7, URZ, 0x6 ;  /* 0x0000000704077291 */ /* 0x000fe4000f8f303f */
[----:B------:R-:W-:-:S02]  /*1280*/  USHF.L.U32 UR44, UR44, 0x6, URZ ;  /* 0x000000062c2c7899 */ /* 0x000fc4000800063f */
[----:B------:R-:W-:Y:S02]  /*1290*/  UIMAD UR45, UR45, UR5, UR8 ;  /* 0x000000052d2d72a4 */ /* 0x000fe4000f8e0208 */
[----:B------:R-:W-:Y:S01]  /*12a0*/  USHF.R.S32.HI UR7, URZ, 0x6, UR7 ;  /* 0x000000063f077899 */ /* 0x000fe20008011407 */
[----:B------:R-:W-:Y:S11]  /*12b0*/  @!P0 BRA `(.L_x_4868) ;  /* 0x0000002000388947 */ /* 0x000ff60003800000 */
[----:B------:R-:W0:Y:S01]  /*12c0*/  LDC R0, c[0x0][0x448] ;  /* 0x00011200ff007b82 */ /* 0x000e220000000800 */
[----:B------:R-:W-:Y:S01]  /*12d0*/  UIADD3 UR8, UR44, 0x3f, URZ ;  /* 0x0000003f2c087890 */ /* 0x000fe2000fffe03f */
[----:B------:R-:W-:Y:S02]  /*12e0*/  ULDC UR5, c[0x0][0x288] ;  /* 0x0000a20000057ab9 */ /* 0x000fe40000000800 */
[----:B------:R-:W-:-:S04]  /*12f0*/  UIADD3 UR4, -UR5, 0x1, URZ ;  /* 0x0000000105047890 */ /* 0x000fc8000fffe13f */
[----:B------:R-:W1:Y:S01]  /*1300*/  LDC.64 R6, c[0x0][0x9e0] ;  /* 0x00027800ff067b82 */ /* 0x000e620000000a00 */
[----:B------:R-:W-:Y:S01]  /*1310*/  UIMAD UR4, UR49, UR6, UR4 ;  /* 0x00000006310472a4 */ /* 0x000fe2000f8e0204 */
[----:B0-----:R-:W-:Y:S01]  /*1320*/  ISETP.NE.AND P1, PT, R0, 0x1, PT ;  /* 0x000000010000780c */ /* 0x001fe20003f25270 */
[----:B------:R-:W-:Y:S01]  /*1330*/  IMAD.U32 R0, RZ, RZ, UR8 ;  /* 0x00000008ff007e24 */ /* 0x000fe2000f8e00ff */
[----:B-1----:R-:W-:-:S11]  /*1340*/  ISETP.GE.AND P2, PT, R7, 0x1, PT ;  /* 0x000000010700780c */ /* 0x002fd60003f46270 */
[----:B------:R-:W0:Y:S08]  /*1350*/  @P1 LDC R3, c[0x0][0x44c] ;  /* 0x00011300ff031b82 */ /* 0x000e300000000800 */
[----:B------:R-:W1:Y:S01]  /*1360*/  @P1 LDC R4, c[0x0][0x450] ;  /* 0x00011400ff041b82 */ /* 0x000e620000000800 */
[----:B0-----:R-:W-:-:S05]  /*1370*/  @P1 IMAD.HI.U32 R3, R3, UR8, RZ ;  /* 0x0000000803031c27 */ /* 0x001fca000f8e00ff */
[----:B-1----:R-:W-:-:S05]  /*1380*/  @P1 SHF.R.U32.HI R0, RZ, R4, R3 ;  /* 0x00000004ff001219 */ /* 0x002fca0000011603 */
[----:B------:R-:W-:-:S04]  /*1390*/  VIADD R9, R0, UR4 ;  /* 0x0000000400097c36 */ /* 0x000fc80008000000 */
        /* <DEDUP_REMOVED lines=12> */
.L_x_4870:
[----:B------:R-:W-:-:S13]  /*1460*/  ISETP.NE.AND P0, PT, R7, 0x1, PT ;  /* 0x000000010700780c */ /* 0x000fda0003f05270 */
[----:B------:R-:W0:Y:S02]  /*1470*/  @P0 LDC.64 R4, c[0x0][0x9e8] ;  /* 0x00027a00ff040b82 */ /* 0x000e240000000a00 */
[----:B0-----:R-:W-:-:S05]  /*1480*/  @P0 IMAD.HI.U32 R4, R3, R4, RZ ;  /* 0x0000000403040227 */ /* 0x001fca00078e00ff */
[----:B------:R-:W-:-:S07]  /*1490*/  @P0 SHF.R.U32.HI R3, RZ, R5, R4 ;  /* 0x00000005ff030219 */ /* 0x000fce0000011604 */
.L_x_4871:
[----:B------:R-:W-:-:S05]  /*14a0*/  IMAD R3, R3, R7, R7 ;  /* 0x0000000703037224 */ /* 0x000fca00078e0207 */
[----:B------:R-:W-:-:S07]  /*14b0*/  VIMNMX R0, R0, R3, PT ;  /* 0x0000000300007248 */ /* 0x000fce0003fe0100 */
.L_x_4869:
[----:B------:R-:W0:Y:S01]  /*14c0*/  @P1 LDC R5, c[0x0][0x44c] ;  /* 0x00011300ff051b82 */ /* 0x000e220000000800 */
[----:B------:R-:W-:Y:S01]  /*14d0*/  VIADD R0, R0, 0x3f ;  /* 0x0000003f00007836 */ /* 0x000fe20000000000 */
[----:B------:R-:W-:Y:S01]  /*14e0*/  UIMAD UR6, UR49, UR6, -UR5 ;  /* 0x00000006310672a4 */ /* 0x000fe2000f8e0a05 */
[----:B------:R-:W-:Y:S01]  /*14f0*/  IMAD.U32 R4, RZ, RZ, UR44 ;  /* 0x0000002cff047e24 */ /* 0x000fe2000f8e00ff */
[----:B------:R-:W-:Y:S02]  /*1500*/  ULDC UR4, c[0x0][0x9dc] ;  /* 0x0002770000047ab9 */ /* 0x000fe40000000800 */
[----:B------:R-:W-:Y:S02]  /*1510*/  SHF.R.S32.HI R3, RZ, 0x1f, R0 ;  /* 0x0000001fff037819 */ /* 0x000fe40000011400 */
[----:B------:R-:W1:Y:S02]  /*1520*/  @P1 LDC R6, c[0x0][0x450] ;  /* 0x00011400ff061b82 */ /* 0x000e640000000800 */
[----:B------:R-:W-:-:S04]  /*1530*/  LEA.HI R3, R3, R0, RZ, 0x6 ;  /* 0x0000000003037211 */ /* 0x000fc800078f30ff */
[----:B------:R-:W-:Y:S01]  /*1540*/  SHF.R.S32.HI R3, RZ, 0x6, R3 ;  /* 0x00000006ff037819 */ /* 0x000fe20000011403 */
[----:B0-----:R-:W-:-:S05]  /*1550*/  @P1 IMAD.HI.U32 R5, R5, UR44, RZ ;  /* 0x0000002c05051c27 */ /* 0x001fca000f8e00ff */
[----:B-1----:R-:W-:-:S05]  /*1560*/  @P1 SHF.R.U32.HI R4, RZ, R6, R5 ;  /* 0x00000006ff041219 */ /* 0x002fca0000011605 */
[----:B------:R-:W-:Y:S01]  /*1570*/  VIADD R0, R4, UR6 ;  /* 0x0000000604007c36 */ /* 0x000fe20008000000 */
[----:B------:R-:W-:-:S03]  /*1580*/  VIMNMX R4, R3, UR7, PT ;  /* 0x0000000703047c48 */ /* 0x000fc6000bfe0100 */
        /* <DEDUP_REMOVED lines=11> */
.L_x_4873:
[----:B------:R-:W-:-:S13]  /*1640*/  ISETP.NE.AND P0, PT, R7, 0x1, PT ;  /* 0x000000010700780c */ /* 0x000fda0003f05270 */
[----:B------:R-:W0:Y:S02]  /*1650*/  @P0 LDC.64 R8, c[0x0][0x9e8] ;  /* 0x00027a00ff080b82 */ /* 0x000e240000000a00 */
[----:B0-----:R-:W-:-:S05]  /*1660*/  @P0 IMAD.HI.U32 R6, R0, R8, RZ ;  /* 0x0000000800060227 */ /* 0x001fca00078e00ff */
[----:B------:R-:W-:-:S07]  /*1670*/  @P0 SHF.R.U32.HI R0, RZ, R9, R6 ;  /* 0x00000009ff000219 */ /* 0x000fce0000011606 */
.L_x_4874:
[----:B------:R-:W-:-:S05]  /*1680*/  IMAD R0, R0, R7, RZ ;  /* 0x0000000700007224 */ /* 0x000fca00078e02ff */
[----:B------:R-:W-:-:S07]  /*1690*/  VIMNMX R3, R3, R0, !PT ;  /* 0x0000000003037248 */ /* 0x000fce0007fe0100 */
.L_x_4872:
[----:B------:R-:W-:Y:S02]  /*16a0*/  SHF.R.S32.HI R6, RZ, 0x1f, R3 ;  /* 0x0000001fff067819 */ /* 0x000fe40000011403 */
[----:B------:R-:W-:Y:S02]  /*16b0*/  CS2R R150, SRZ ;  /* 0x0000000000967805 */ /* 0x000fe4000001ff00 */
[----:B------:R-:W-:Y:S02]  /*16c0*/  PLOP3.LUT P0, PT, PT, PT, PT, 0x80, 0x0 ;  /* 0x000000000000781c */ /* 0x000fe40003f0f070 */
[----:B------:R-:W-:Y:S02]  /*16d0*/  CS2R R148, SRZ ;  /* 0x0000000000947805 */ /* 0x000fe4000001ff00 */
[----:B------:R-:W-:Y:S01]  /*16e0*/  LEA.HI R6, R6, R3, RZ, 0x6 ;  /* 0x0000000306067211 */ /* 0x000fe200078f30ff */
[----:B------:R-:W-:Y:S01]  /*16f0*/  IMAD.MOV.U32 R3, RZ, RZ, RZ ;  /* 0x000000ffff037224 */ /* 0x000fe200078e00ff */
[----:B------:R-:W-:-:S02]  /*1700*/  MOV R0, RZ ;  /* 0x000000ff00007202 */ /* 0x000fc40000000f00 */
[----:B------:R-:W-:Y:S02]  /*1710*/  CS2R R146, SRZ ;  /* 0x0000000000927805 */ /* 0x000fe4000001ff00 */
[----:B------:R-:W-:Y:S02]  /*1720*/  SHF.R.S32.HI R5, RZ, 0x6, R6 ;  /* 0x00000006ff057819 */ /* 0x000fe40000011406 */
[----:B------:R-:W-:Y:S02]  /*1730*/  CS2R R144, SRZ ;  /* 0x0000000000907805 */ /* 0x000fe4000001ff00 */
        /* <DEDUP_REMOVED lines=11> */
[----:B------:R-:W-:Y:S01]  /*17f0*/  CS2R R154, SRZ ;  /* 0x00000000009a7805 */ /* 0x000fe2000001ff00 */
[----:B------:R-:W-:Y:S01]  /*1800*/  IMAD.MOV.U32 R153, RZ, RZ, RZ ;  /* 0x000000ffff997224 */ /* 0x000fe200078e00ff */
        /* <DEDUP_REMOVED lines=49> */
[----:B------:R-:W-:Y:S01]  /*1b20*/  CS2R R26, SRZ ;  /* 0x00000000001a7805 */ /* 0x000fe2000001ff00 */
[----:B------:R-:W-:Y:S01]  /*1b30*/  IMAD.MOV.U32 R210, RZ, RZ, RZ ;  /* 0x000000ffffd27224 */ /* 0x000fe200078e00ff */
[----:B------:R-:W-:Y:S06]  /*1b40*/  @!P1 BRA `(.L_x_4875) ;  /* 0x000000b000c49947 */ /* 0x000fec0003800000 */
        /* <DEDUP_REMOVED lines=14> */
.L_x_4876:
[----:B------:R-:W-:Y:S01]  /*1c30*/  ULEA UR21, UR38, UR42, 0x3 ;  /* 0x0000002a26157291 */ /* 0x000fe2000f8e183f */
[----:B------:R-:W-:-:S05]  /*1c40*/  IMAD.U32 R0, RZ, RZ, UR37 ;  /* 0x00000025ff007e24 */ /* 0x000fca000f8e00ff */
[----:B------:R-:W-:-:S04]  /*1c50*/  SHF.L.U32 R0, R0, 0x1f, RZ ;  /* 0x0000001f00007819 */ /* 0x000fc800000006ff */
[----:B------:R-:W0:Y:S02]  /*1c60*/  SYNCS.PHASECHK.TRANS64.TRYWAIT P1, [UR21+0x28c50], R0 ;  /* 0x028c5000ff0075a7 */ /* 0x000e240008020155 */
[----:B0-----:R-:W-:Y:S05]  /*1c70*/  @!P1 BRA `(.L_x_4877) ;  /* 0x0000012000009947 */ /* 0x001fea0003800000 */
.L_x_5050:
[----:B------:R-:W-:Y:S01]  /*1c80*/  BAR.SYNC.DEFER_BLOCKING 0xe, 0x100 ;  /* 0x0384000000007b1d */ /* 0x000fe20000010000 */
[----:B------:R-:W-:Y:S02]  /*1c90*/  UIADD3 UR4, UR42, 0x26800, URZ ;  /* 0x000268002a047890 */ /* 0x000fe4000fffe03f */
[----:B------:R-:W-:Y:S02]  /*1ca0*/  ULEA UR18, UR38, UR20, 0xc ;  /* 0x0000001426127291 */ /* 0x000fe4000f8e603f */
[----:B------:R-:W-:Y:S01]  /*1cb0*/  USHF.R.U32.HI UR4, URZ, 0x4, UR4 ;  /* 0x000000043f047899 */ /* 0x000fe20008011604 */
[----:B------:R-:W-:Y:S01]  /*1cc0*/  UMOV UR19, 0x40000040 ;  /* 0x4000004000137882 */ /* 0x000fe20000000000 */
[----:B------:R-:W-:Y:S02]  /*1cd0*/  UMOV UR17, 0x40000040 ;  /* 0x4000004000117882 */ /* 0x000fe40000000000 */
[----:B------:R-:W-:Y:S02]  /*1ce0*/  ULOP3.LUT UR4, UR4, 0x3fff, URZ, 0xc0, !UPT ;  /* 0x00003fff04047892 */ /* 0x000fe4000f8ec03f */
[----:B------:R-:W-:-:S02]  /*1cf0*/  UIADD3 UR6, UR18, 0x80, URZ ;  /* 0x0000008012067890 */ /* 0x000fc4000fffe03f */
[----:B------:R-:W-:Y:S01]  /*1d00*/  ULOP3.LUT UR16, UR4, 0x10000, URZ, 0xfc, !UPT ;  /* 0x0001000004107892 */ /* 0x000fe2000f8efc3f */
[----:B------:R-:W-:Y:S01]  /*1d10*/  UMOV UR7, 0x40000040 ;  /* 0x4000004000077882 */ /* 0x000fe20000000000 */
[----:B------:R-:W-:Y:S02]  /*1d20*/  UMOV UR5, 0x40000040 ;  /* 0x4000004000057882 */ /* 0x000fe40000000000 */
[----:B------:R-:W-:Y:S02]  /*1d30*/  UIADD3 UR4, UR16, 0x2, URZ ;  /* 0x0000000210047890 */ /* 0x000fe4000fffe03f */
[----:B------:R-:W-:Y:S02]  /*1d40*/  UIADD3 UR10, UR18, 0x100, URZ ;  /* 0x00000100120a7890 */ /* 0x000fe4000fffe03f */
[----:B------:R-:W-:Y:S01]  /*1d50*/  UIADD3 UR8, UR16, 0x4, URZ ;  /* 0x0000000410087890 */ /* 0x000fe2000fffe03f */
[----:B------:R-:W-:Y:S01]  /*1d60*/  UMOV UR11, 0x40000040 ;  /* 0x40000040000b7882 */ /* 0x000fe20000000000 */
[----:B------:R-:W-:Y:S01]  /*1d70*/  WARPGROUP.ARRIVE ;  /* 0x00000000000079c5 */ /* 0x000fe20000000000 */
[----:B------:R-:W-:Y:S01]  /*1d80*/  UMOV UR9, 0x40000040 ;  /* 0x4000004000097882 */ /* 0x000fe20000000000 */
[----:B------:R-:W-:-:S02]  /*1d90*/  UIADD3 UR14, UR18, 0x180, URZ ;  /* 0x00000180120e7890 */ /* 0x000fc4000fffe03f */
[----:B------:R-:W-:Y:S02]  /*1da0*/  UIADD3 UR12, UR16, 0x6, URZ ;  /* 0x00000006100c7890 */ /* 0x000fe4000fffe03f */
[----:B------:R-:W-:Y:S01]  /*1db0*/  HGMMA.64x256x16.F32 R24, gdesc[UR16].tnspB, RZ, !UPT, gsb0 ;  /* 0x43e00000101879f0 */ /* 0x000fe2000c0008ff */
[----:B------:R-:W-:Y:S01]  /*1dc0*/  UMOV UR15, 0x40000040 ;  /* 0x40000040000f7882 */ /* 0x000fe20000000000 */
[----:B------:R-:W-:Y:S01]  /*1dd0*/  UMOV UR13, 0x40000040 ;  /* 0x40000040000d7882 */ /* 0x000fe20000000000 */
        /* <DEDUP_REMOVED lines=16> */
.L_x_4878:
[----:B------:R-:W-:Y:S01]  /*1ee0*/  VIADD R4, R4, 0xfffffffe ;  /* 0xfffffffe04047836 */ /* 0x000fe20000000000 */
[----:B------:R-:W-:-:S04]  /*1ef0*/  UIADD3 UR6, UR21, 0x28c60, URZ ;  /* 0x00028c6015067890 */ /* 0x000fc8000fffe03f */
[----:B------:R-:W-:Y:S01]  /*1f00*/  ISETP.GE.AND P1, PT, R4, R5, PT ;  /* 0x000000050400720c */ /* 0x000fe20003f26270 */
[----:B------:R-:W-:-:S09]  /*1f10*/  UPRMT UR6, UR40, 0x654, UR6 ;  /* 0x0000065428067896 */ /* 0x000fd20008000006 */
[----:B------:R-:W-:Y:S03]  /*1f20*/  SYNCS.ARRIVE.TRANS64.RED.A1T0 RZ, [UR6], RZ ;  /* 0x000000ffffff79a7 */ /* 0x000fe60008100406 */
[----:B------:R-:W-:Y:S05]  /*1f30*/  @!P1 BRA `(.L_x_4879) ;  /* 0x0000000800d89947 */ /* 0x000fea0003800000 */
.L_x_4885:
[----:B------:R-:W-:Y:S01]  /*1f40*/  BAR.SYNC.DEFER_BLOCKING 0xe, 0x100 ;  /* 0x0384000000007b1d */ /* 0x000fe20000010000 */
[----:B01----:R-:W-:Y:S01]  /*1f50*/  IMAD.U32 R3, RZ, RZ, UR38 ;  /* 0x00000026ff037e24 */ /* 0x003fe2000f8e00ff */
[----:B------:R-:W-:Y:S01]  /*1f60*/  UIADD3 UR38, UR38, 0x1, URZ ;  /* 0x0000000126267890 */ /* 0x000fe2000fffe03f */
[C---:B------:R-:W-:Y:S01]  /*1f70*/  ISETP.GT.AND P2, PT, R4.reuse, R5, PT ;  /* 0x000000050400720c */ /* 0x040fe20003f44270 */
[----:B------:R-:W-:Y:S02]  /*1f80*/  VIADD R4, R4, 0xffffffff ;  /* 0xffffffff04047836 */ /* 0x000fe40000000000 */
        /* <DEDUP_REMOVED lines=138> */
.L_x_4880:
[----:B------:R-:W-:Y:S01]  /*2830*/  ULEA UR21, UR38, UR42, 0x3 ;  /* 0x0000002a26157291 */ /* 0x000fe2000f8e183f */
[----:B------:R-:W-:-:S05]  /*2840*/  IMAD.U32 R0, RZ, RZ, UR37 ;  /* 0x00000025ff007e24 */ /* 0x000fca000f8e00ff */
[----:B------:R-:W-:-:S04]  /*2850*/  SHF.L.U32 R0, R0, 0x1f, RZ ;  /* 0x0000001f00007819 */ /* 0x000fc800000006ff */
[----:B------:R0:W1:Y:S01]  /*2860*/  SYNCS.PHASECHK.TRANS64.TRYWAIT P1, [UR21+0x28c50], R0 ;  /* 0x028c5000ff0075a7 */ /* 0x0000620008020155 */
[----:B------:R-:W-:Y:S05]  /*2870*/  @!P0 BRA `(.L_x_4881) ;  /* 0x0000000000048947 */ /* 0x000fea0003800000 */
[----:B------:R-:W-:Y:S01]  /*2880*/  BPT.TRAP 0x1 ;  /* 0x000000040000795c */ /* 0x000fe20000300000 */
.L_x_4881:
[----:B-1----:R-:W-:Y:S05]  /*2890*/  @P1 BRA `(.L_x_4882) ;  /* 0x0000000000081947 */ /* 0x002fea0003800000 */
[----:B------:R-:W1:Y:S02]  /*28a0*/  SYNCS.PHASECHK.TRANS64.TRYWAIT P1, [UR21+0x28c50], R0 ;  /* 0x028c5000ff0075a7 */ /* 0x000e640008020155 */
[----:B-1----:R-:W-:Y:S05]  /*28b0*/  @!P1 BRA `(.L_x_4883) ;  /* 0x0000011400089947 */ /* 0x002fea0003800000 */
.L_x_4882:
[----:B------:R-:W-:Y:S01]  /*28c0*/  ULEA UR18, UR38, UR20, 0xc ;  /* 0x0000001426127291 */ /* 0x000fe2000f8e603f */
[----:B------:R-:W-:Y:S01]  /*28d0*/  WARPGROUP.ARRIVE ;  /* 0x00000000000079c5 */ /* 0x000fe20000000000 */
[----:B------:R-:W-:Y:S01]  /*28e0*/  UMOV UR19, 0x40000040 ;  /* 0x4000004000137882 */ /* 0x000fe20000000000 */
[----:B------:R-:W-:Y:S01]  /*28f0*/  UMOV UR7, 0x40000040 ;  /* 0x4000004000077882 */ /* 0x000fe20000000000 */
[----:B------:R-:W-:Y:S02]  /*2900*/  UIADD3 UR6, UR18, 0x80, URZ ;  /* 0x0000008012067890 */ /* 0x000fe4000fffe03f */
[----:B------:R-:W-:Y:S01]  /*2910*/  UIADD3 UR10, UR18, 0x100, URZ ;  /* 0x00000100120a7890 */ /* 0x000fe2000fffe03f */
[----:B------:R-:W-:Y:S02]  /*2920*/  UMOV UR11, 0x40000040 ;  /* 0x40000040000b7882 */ /* 0x000fe40000000000 */
[----:B------:R-:W-:Y:S01]  /*2930*/  HGMMA.64x256x16.F32 R24, gdesc[UR16].tnspB, R24, gsb0 ;  /* 0x43e00000101879f0 */ /* 0x000fe20008000818 */
[----:B------:R-:W-:Y:S01]  /*2940*/  UIADD3 UR14, UR18, 0x180, URZ ;  /* 0x00000180120e7890 */ /* 0x000fe2000fffe03f */
[----:B------:R-:W-:Y:S01]  /*2950*/  UMOV UR15, 0x40000040 ;  /* 0x40000040000f7882 */ /* 0x000fe20000000000 */
[----:B------:R-:W-:-:S02]  /*2960*/  WARPGROUP.DEPBAR.LE gsb0, 0x0 ;  /* 0x00008000000079c5 */ /* 0x000fc40000010000 */
        /* <DEDUP_REMOVED lines=15> */
.L_x_4884:
[----:B------:R-:W-:-:S04]  /*2a60*/  UIADD3 UR6, UR21, 0x28c60, URZ ;  /* 0x00028c6015067890 */ /* 0x000fc8000fffe03f */
[----:B------:R-:W-:-:S09]  /*2a70*/  UPRMT UR6, UR40, 0x654, UR6 ;  /* 0x0000065428067896 */ /* 0x000fd20008000006 */
[----:B------:R-:W-:Y:S01]  /*2a80*/  SYNCS.ARRIVE.TRANS64.RED.A1T0 RZ, [UR6], RZ ;  /* 0x000000ffffff79a7 */ /* 0x000fe20008100406 */
[----:B------:R-:W-:Y:S05]  /*2a90*/  @P2 BRA `(.L_x_4885) ;  /* 0xfffffff400282947 */ /* 0x000fea000383ffff */
.L_x_4879:
[----:B------:R-:W-:Y:S01]  /*2aa0*/  BAR.SYNC.DEFER_BLOCKING 0xe, 0x100 ;  /* 0x0384000000007b1d */ /* 0x000fe20000010000 */
[----:B01----:R-:W-:Y:S01]  /*2ab0*/  IMAD.U32 R3, RZ, RZ, UR38 ;  /* 0x00000026ff037e24 */ /* 0x003fe2000f8e00ff */
[----:B------:R-:W-:Y:S01]  /*2ac0*/  UIADD3 UR38, UR38, 0x1, URZ ;  /* 0x0000000126267890 */ /* 0x000fe2000fffe03f */
[----:B------:R-:W-:Y:S02]  /*2ad0*/  PLOP3.LUT P0, PT, PT, PT, PT, 0x8, 0x0 ;  /* 0x000000000000781c */ /* 0x000fe40003f0e170 */
        /* <DEDUP_REMOVED lines=136> */
[----:B------:R-:W-:-:S02]  /*3360*/  IMAD.MOV.U32 R0, RZ, RZ, RZ ;  /* 0x000000ffff007224 */ /* 0x000fc400078e00ff */
[----:B------:R-:W-:Y:S01]  /*3370*/  IMAD.MOV.U32 R3, RZ, RZ, RZ ;  /* 0x000000ffff037224 */ /* 0x000fe200078e00ff */
[----:B------:R-:W-:Y:S06]  /*3380*/  BAR.ARV 0xf, 0x100 ;  /* 0x03c4000000007b1d */ /* 0x000fec0000002000 */
[----:B------:R-:W-:Y:S05]  /*3390*/  BRA `(.L_x_4875) ;  /* 0x0000009800b07947 */ /* 0x000fea0003800000 */
.L_x_4868:
[----:B------:R-:W-:Y:S01]  /*33a0*/  ULDC UR4, c[0x0][0x448] ;  /* 0x0001120000047ab9 */ /* 0x000fe20000000800 */
[----:B------:R-:W-:Y:S02]  /*33b0*/  UIADD3 UR10, UR44, 0x3f, URZ ;  /* 0x0000003f2c0a7890 */ /* 0x000fe4000fffe03f */
[----:B------:R-:W-:Y:S01]  /*33c0*/  UISETP.NE.AND UP0, UPT, UR4, 0x1, UPT ;  /* 0x000000010400788c */ /* 0x000fe2000bf05270 */
[----:B------:R-:W-:Y:S02]  /*33d0*/  ULDC UR11, c[0x0][0x288] ;  /* 0x0000a200000b7ab9 */ /* 0x000fe40000000800 */
[----:B------:R-:W-:Y:S01]  /*33e0*/  ULDC.64 UR4, c[0x0][0x9e0] ;  /* 0x0002780000047ab9 */ /* 0x000fe20000000a00 */
[----:B------:R-:W-:Y:S02]  /*33f0*/  UP2UR UR51, UPR, URZ, 0x1 ;  /* 0x000000013f337883 */ /* 0x000fe40008000000 */
[----:B------:R-:W-:-:S04]  /*3400*/  UIADD3 UR12, -UR11, 0x1, URZ ;  /* 0x000000010b0c7890 */ /* 0x000fc8000fffe13f */
[----:B------:R-:W-:Y:S01]  /*3410*/  UIMAD UR12, UR49, UR6, UR12 ;  /* 0x00000006310c72a4 */ /* 0x000fe2000f8e020c */
[----:B------:R-:W-:Y:S01]  /*3420*/  @UP0 ULDC UR8, c[0x0][0x44c] ;  /* 0x0001130000080ab9 */ /* 0x000fe20000000800 */
[----:B------:R-:W-:Y:S01]  /*3430*/  @UP0 ULDC UR13, c[0x0][0x450] ;  /* 0x00011400000d0ab9 */ /* 0x000fe20000000800 */
[----:B------:R-:W-:-:S04]  /*3440*/  UIMAD.WIDE.U32 UR8, UR10, UR8, URZ ;  /* 0x000000080a0872a5 */ /* 0x000fc8000f8e003f */
[----:B------:R-:W-:Y:S02]  /*3450*/  @UP0 USHF.R.U32.HI UR10, URZ, UR13, UR9 ;  /* 0x0000000d3f0a0299 */ /* 0x000fe40008011609 */
[----:B------:R-:W-:Y:S02]  /*3460*/  UISETP.GE.AND UP0, UPT, UR5, 0x1, UPT ;  /* 0x000000010500788c */ /* 0x000fe4000bf06270 */
[----:B------:R-:W-:Y:S02]  /*3470*/  UIADD3 UR10, UR12, UR10, URZ ;  /* 0x0000000a0c0a7290 */ /* 0x000fe4000fffe03f */
[----:B------:R-:W-:Y:S02]  /*3480*/  UP2UR UR50, UPR, URZ, 0x1 ;  /* 0x000000013f327883 */ /* 0x000fe40008000000 */
[----:B------:R-:W-:Y:S01]  /*3490*/  PLOP3.LUT P0, PT, PT, PT, UP0, 0x40, 0x0 ;  /* 0x000000000000781c */ /* 0x000fe20003f0e808 */
[----:B------:R-:W-:-:S06]  /*34a0*/  UIADD3 UR4, UR10, UR4, URZ ;  /* 0x000000040a047290 */ /* 0x000fcc000fffe03f */
[----:B------:R-:W-:-:S06]  /*34b0*/  MOV R0, UR4 ;  /* 0x0000000400007c02 */ /* 0x000fcc0008000f00 */
[----:B------:R-:W-:Y:S05]  /*34c0*/  @P0 BRA `(.L_x_4886) ;  /* 0x0000000000400947 */ /* 0x000fea0003800000 */
        /* <DEDUP_REMOVED lines=10> */
.L_x_4887:
[----:B------:R-:W-:-:S11]  /*3570*/  UISETP.NE.AND UP0, UPT, UR5, 0x1, UPT ;  /* 0x000000010500788c */ /* 0x000fd6000bf05270 */
[----:B------:R-:W-:Y:S02]  /*3580*/  @UP0 ULDC.64 UR12, c[0x0][0x9e8] ;  /* 0x00027a00000c0ab9 */ /* 0x000fe40000000a00 */
[----:B------:R-:W-:-:S04]  /*3590*/  UIMAD.WIDE.U32 UR8, UR4, UR12, URZ ;  /* 0x0000000c040872a5 */ /* 0x000fc8000f8e003f */
[----:B------:R-:W-:-:S12]  /*35a0*/  @UP0 USHF.R.U32.HI UR4, URZ, UR13, UR9 ;  /* 0x0000000d3f040299 */ /* 0x000fd80008011609 */
.L_x_4888:
[----:B------:R-:W-:-:S06]  /*35b0*/  UIMAD UR4, UR4, UR5, UR5 ;  /* 0x00000005040472a4 */ /* 0x000fcc000f8e0205 */
[----:B------:R-:W-:-:S07]  /*35c0*/  VIMNMX R0, R0, UR4, PT ;  /* 0x0000000400007c48 */ /* 0x000fce000bfe0100 */
.L_x_4886:
[----:B------:R-:W-:Y:S01]  /*35d0*/  UISETP.NE.AND UP0, UPT, UR51, URZ, UPT ;  /* 0x0000003f3300728c */ /* 0x000fe2000bf05270 */
[----:B------:R-:W-:Y:S01]  /*35e0*/  VIADD R0, R0, 0x3f ;  /* 0x0000003f00007836 */ /* 0x000fe20000000000 */
[----:B------:R-:W-:Y:S01]  /*35f0*/  UMOV UR4, UR44 ;  /* 0x0000002c00047c82 */ /* 0x000fe20008000000 */
[----:B------:R-:W-:-:S03]  /*3600*/  UIMAD UR6, UR49, UR6, -UR11 ;  /* 0x00000006310672a4 */ /* 0x000fc6000f8e0a0b */
[----:B------:R-:W-:-:S04]  /*3610*/  SHF.R.S32.HI R3, RZ, 0x1f, R0 ;  /* 0x0000001fff037819 */ /* 0x000fc80000011400 */
[----:B------:R-:W-:Y:S01]  /*3620*/  LEA.HI R3, R3, R0, RZ, 0x6 ;  /* 0x0000000003037211 */ /* 0x000fe200078f30ff */
[----:B------:R-:W-:Y:S01]  /*3630*/  @UP0 ULDC UR8, c[0x0][0x44c] ;  /* 0x0001130000080ab9 */ /* 0x000fe20000000800 */
[----:B------:R-:W-:Y:S01]  /*3640*/  @UP0 ULDC UR10, c[0x0][0x450] ;  /* 0x00011400000a0ab9 */ /* 0x000fe20000000800 */
[----:B------:R-:W-:Y:S01]  /*3650*/  UIMAD.WIDE.U32 UR8, UR44, UR8, URZ ;  /* 0x000000082c0872a5 */ /* 0x000fe2000f8e003f */
[----:B------:R-:W-:-:S03]  /*3660*/  SHF.R.S32.HI R3, RZ, 0x6, R3 ;  /* 0x00000006ff037819 */ /* 0x000fc60000011403 */
[----:B------:R-:W-:Y:S01]  /*3670*/  @UP0 USHF.R.U32.HI UR4, URZ, UR10, UR9 ;  /* 0x0000000a3f040299 */ /* 0x000fe20008011609 */
[----:B------:R-:W-:Y:S01]  /*3680*/  VIMNMX R152, R3, UR7, PT ;  /* 0x0000000703987c48 */ /* 0x000fe2000bfe0100 */
[----:B------:R-:W-:Y:S02]  /*3690*/  UISETP.GE.AND UP0, UPT, UR5, 0x1, UPT ;  /* 0x000000010500788c */ /* 0x000fe4000bf06270 */
[----:B------:R-:W-:Y:S01]  /*36a0*/  UIADD3 UR4, UR6, UR4, URZ ;  /* 0x0000000406047290 */ /* 0x000fe2000fffe03f */
[----:B------:R-:W-:-:S03]  /*36b0*/  ULDC UR8, c[0x0][0x9dc] ;  /* 0x0002770000087ab9 */ /* 0x000fc60000000800 */
[----:B------:R-:W-:Y:S01]  /*36c0*/  PLOP3.LUT P0, PT, PT, PT, UP0, 0x40, 0x0 ;  /* 0x000000000000781c */ /* 0x000fe20003f0e808 */
[----:B------:R-:W-:-:S12]  /*36d0*/  UIADD3 UR8, UR4, -UR8, URZ ;  /* 0x8000000804087290 */ /* 0x000fd8000fffe03f */
[----:B------:R-:W-:Y:S05]  /*36e0*/  @P0 BRA `(.L_x_4889) ;  /* 0x0000000000440947 */ /* 0x000fea0003800000 */
        /* <DEDUP_REMOVED lines=10> */
.L_x_4890:
[----:B------:R-:W-:-:S11]  /*3790*/  UISETP.NE.AND UP0, UPT, UR5, 0x1, UPT ;  /* 0x000000010500788c */ /* 0x000fd6000bf05270 */
[----:B------:R-:W-:Y:S02]  /*37a0*/  @UP0 ULDC.64 UR10, c[0x0][0x9e8] ;  /* 0x00027a00000a0ab9 */ /* 0x000fe40000000a00 */
[----:B------:R-:W-:-:S04]  /*37b0*/  UIMAD.WIDE.U32 UR6, UR4, UR10, URZ ;  /* 0x0000000a040672a5 */ /* 0x000fc8000f8e003f */
[----:B------:R-:W-:-:S12]  /*37c0*/  @UP0 USHF.R.U32.HI UR4, URZ, UR11, UR7 ;  /* 0x0000000b3f040299 */ /* 0x000fd80008011607 */
.L_x_4891:
[----:B------:R-:W-:-:S04]  /*37d0*/  UIMAD UR4, UR4, UR5, URZ ;  /* 0x00000005040472a4 */ /* 0x000fc8000f8e023f */
[----:B------:R-:W-:-:S04]  /*37e0*/  UISETP.LT.AND UP0, UPT, UR8, UR4, UPT ;  /* 0x000000040800728c */ /* 0x000fc8000bf01270 */
[----:B------:R-:W-:-:S12]  /*37f0*/  USEL UR8, UR8, UR4, !UP0 ;  /* 0x0000000408087287 */ /* 0x000fd8000c000000 */
.L_x_4889:
[----:B------:R-:W-:Y:S01]  /*3800*/  USHF.R.S32.HI UR4, URZ, 0x1f, UR8 ;  /* 0x0000001f3f047899 */ /* 0x000fe20008011408 */
[----:B------:R-:W-:Y:S01]  /*3810*/  PLOP3.LUT P0, PT, PT, PT, PT, 0x80, 0x0 ;  /* 0x000000000000781c */ /* 0x000fe20003f0f070 */
[----:B------:R-:W-:Y:S01]  /*3820*/  IMAD.MOV.U32 R0, RZ, RZ, RZ ;  /* 0x000000ffff007224 */ /* 0x000fe200078e00ff */
[----:B------:R-:W-:Y:S01]  /*3830*/  CS2R R150, SRZ ;  /* 0x0000000000967805 */ /* 0x000fe2000001ff00 */
[----:B------:R-:W-:Y:S01]  /*3840*/  ULEA.HI UR4, UR4, UR8, URZ, 0x6 ;  /* 0x0000000804047291 */ /* 0x000fe2000f8f303f */
[----:B------:R-:W-:Y:S01]  /*3850*/  IMAD.MOV.U32 R3, RZ, RZ, RZ ;  /* 0x000000ffff037224 */ /* 0x000fe200078e00ff */
[----:B------:R-:W-:Y:S02]  /*3860*/  CS2R R148, SRZ ;  /* 0x0000000000947805 */ /* 0x000fe4000001ff00 */
[----:B------:R-:W-:Y:S01]  /*3870*/  CS2R R146, SRZ ;  /* 0x0000000000927805 */ /* 0x000fe2000001ff00 */
[----:B------:R-:W-:Y:S01]  /*3880*/  USHF.R.S32.HI UR4, URZ, 0x6, UR4 ;  /* 0x000000063f047899 */ /* 0x000fe20008011404 */
[----:B------:R-:W-:-:S02]  /*3890*/  CS2R R144, SRZ ;  /* 0x0000000000907805 */ /* 0x000fc4000001ff00 */
[----:B------:R-:W-:Y:S02]  /*38a0*/  CS2R R164, SRZ ;  /* 0x0000000000a47805 */ /* 0x000fe4000001ff00 */
[----:B------:R-:W-:Y:S01]  /*38b0*/  CS2R R140, SRZ ;  /* 0x00000000008c7805 */ /* 0x000fe2000001ff00 */
[----:B------:R-:W-:Y:S01]  /*38c0*/  UISETP.LT.AND UP0, UPT, URZ, UR4, UPT ;  /* 0x000000043f00728c */ /* 0x000fe2000bf01270 */
[----:B------:R-:W-:Y:S02]  /*38d0*/  CS2R R162, SRZ ;  /* 0x0000000000a27805 */ /* 0x000fe4000001ff00 */
[----:B------:R-:W-:Y:S02]  /*38e0*/  CS2R R136, SRZ ;  /* 0x0000000000887805 */ /* 0x000fe4000001ff00 */
[----:B------:R-:W-:Y:S01]  /*38f0*/  CS2R R160, SRZ ;  /* 0x0000000000a07805 */ /* 0x000fe2000001ff00 */
[----:B------:R-:W-:Y:S01]  /*3900*/  USEL UR47, URZ, UR4, !UP0 ;  /* 0x000000043f2f7287 */ /* 0x000fe2000c000000 */
[----:B------:R-:W-:-:S02]  /*3910*/  CS2R R132, SRZ ;  /* 0x0000000000847805 */ /* 0x000fc4000001ff00 */
[----:B------:R-:W-:Y:S02]  /*3920*/  CS2R R158, SRZ ;  /* 0x00000000009e7805 */ /* 0x000fe4000001ff00 */
[----:B------:R-:W-:Y:S02]  /*3930*/  CS2R R156, SRZ ;  /* 0x00000000009c7805 */ /* 0x000fe4000001ff00 */
[----:B------:R-:W-:Y:S02]  /*3940*/  CS2R R128, SRZ ;  /* 0x0000000000807805 */ /* 0x000fe4000001ff00 */
[----:B------:R-:W-:Y:S02]  /*3950*/  CS2R R154, SRZ ;  /* 0x00000000009a7805 */ /* 0x000fe4000001ff00 */
[----:B------:R-:W-:Y:S01]  /*3960*/  ISETP.GT.AND P1, PT, R152, UR47, PT ;  /* 0x0000002f98007c0c */ /* 0x000fe2000bf24270 */
        /* <DEDUP_REMOVED lines=52> */
[----:B------:R-:W-:Y:S06]  /*3cb0*/  @!P1 BRA `(.L_x_4875) ;  /* 0x0000009000689947 */ /* 0x000fec0003800000 */
        /* <DEDUP_REMOVED lines=11> */
[----:B------:R-:W-:-:S04]  /*3d70*/  ULOP3.LUT UR5, UR5, 0x3fff, URZ, 0xc0, !UPT ;  /* 0x00003fff05057892 */ /* 0x000fc8000f8ec03f */
[----:B------:R-:W-:-:S04]  /*3d80*/  ULOP3.LUT UR48, UR5, 0x2000000, URZ, 0xfc, !UPT ;  /* 0x0200000005307892 */ /* 0x000fc8000f8efc3f */
        /* <DEDUP_REMOVED lines=9> */
[----:B------:R-:W-:Y:S01]  /*3e20*/  MOV R13, RZ ;  /* 0x000000ff000d7202 */ /* 0x000fe20000000f00 */
[----:B------:R-:W-:Y:S02]  /*3e30*/  IMAD.U32 R6, RZ, RZ, UR4 ;  /* 0x00000004ff067e24 */ /* 0x000fe4000f8e00ff */
[----:B------:R-:W-:-:S02]  /*3e40*/  IMAD.U32 R7, RZ, RZ, UR5 ;  /* 0x00000005ff077e24 */ /* 0x000fc4000f8e00ff */
[----:B------:R-:W-:Y:S02]  /*3e50*/  IMAD.U32 R11, RZ, RZ, UR7 ;  /* 0x00000007ff0b7e24 */ /* 0x000fe4000f8e00ff */
[----:B------:R-:W-:Y:S02]  /*3e60*/  IMAD.MOV.U32 R8, RZ, RZ, 0x70 ;  /* 0x00000070ff087424 */ /* 0x000fe400078e00ff */
[----:B0-----:R-:W-:-:S07]  /*3e70*/  IMAD.MOV.U32 R12, RZ, RZ, 0x1 ;  /* 0x00000001ff0c7424 */ /* 0x001fce00078e00ff */
[----:B------:R-:W-:-:S07]  /*3e80*/  LEPC R20, `(.L_x_4892) ;  /* 0x000000001014794e */ /* 0x000fce0000000000 */
[----:B-1----:R-:W-:Y:S05]  /*3e90*/  CALL.ABS.NOINC R14 ;  /* 0x000000000e007343 */ /* 0x002fea0003c00000 */
.L_x_4892:
        /* <DEDUP_REMOVED lines=9> */
.L_x_5051:
[----:B------:R-:W-:Y:S05]  /*3f30*/  @!P0 BRA `(.L_x_4894) ;  /* 0x0000000000048947 */ /* 0x000fea0003800000 */
[----:B------:R-:W-:Y:S01]  /*3f40*/  BPT.TRAP 0x1 ;  /* 0x000000040000795c */ /* 0x000fe20000300000 */
.L_x_4894:
[----:B------:R-:W-:Y:S02]  /*3f50*/  IMAD.U32 R9, RZ, RZ, UR38 ;  /* 0x00000026ff097e24 */ /* 0x000fe4000f8e00ff */
[----:B------:R-:W-:-:S03]  /*3f60*/  IMAD.U32 R10, RZ, RZ, UR37 ;  /* 0x00000025ff0a7e24 */ /* 0x000fc6000f8e00ff */
[----:B------:R-:W-:Y:S02]  /*3f70*/  LEA R9, R9, UR42, 0x3 ;  /* 0x0000002a09097c11 */ /* 0x000fe4000f8e18ff */
[----:B------:R-:W-:-:S04]  /*3f80*/  SHF.L.U32 R10, R10, 0x1f, RZ ;  /* 0x0000001f0a0a7819 */ /* 0x000fc800000006ff */
[----:B------:R1:W2:Y:S01]  /*3f90*/  SYNCS.PHASECHK.TRANS64.TRYWAIT P1, [R9+URZ+0x28c30], R10 ;  /* 0x028c300a090075a7 */ /* 0x0002a2000802017f */
[----:B------:R-:W-:Y:S05]  /*3fa0*/  @!P0 BRA `(.L_x_4895) ;  /* 0x0000000000048947 */ /* 0x000fea0003800000 */
[----:B------:R-:W-:Y:S01]  /*3fb0*/  BPT.TRAP 0x1 ;  /* 0x000000040000795c */ /* 0x000fe20000300000 */
.L_x_4895:
[----:B--2---:R-:W-:Y:S05]  /*3fc0*/  @P1 BRA `(.L_x_4896) ;  /* 0x0000000000081947 */ /* 0x004fea0003800000 */
[----:B------:R-:W2:Y:S02]  /*3fd0*/  SYNCS.PHASECHK.TRANS64.TRYWAIT P1, [R9+URZ+0x28c30], R10 ;  /* 0x028c300a090075a7 */ /* 0x000ea4000802017f */
[----:B--2---:R-:W-:Y:S05]  /*3fe0*/  @!P1 BRA `(.L_x_4897) ;  /* 0x000000fc006c9947 */ /* 0x004fea0003800000 */
.L_x_4896:
        /* <DEDUP_REMOVED lines=40> */
.L_x_4898:
[----:B------:R-:W-:Y:S01]  /*4270*/  UISETP.NE.AND UP1, UPT, UR51, URZ, UPT ;  /* 0x0000003f3300728c */ /* 0x000fe2000bf25270 */
[----:B------:R-:W0:Y:S01]  /*4280*/  LDC R7, c[0x0][0x2f0] ;  /* 0x0000bc00ff077b82 */ /* 0x000e220000000800 */
[----:B------:R-:W-:Y:S01]  /*4290*/  VIADD R3, R185, UR44 ;  /* 0x0000002cb9037c36 */ /* 0x000fe20008000000 */
[----:B------:R-:W-:Y:S01]  /*42a0*/  R2UR UR6, R9 ;  /* 0x00000000090672ca */ /* 0x000fe200000e0000 */
[----:B------:R-:W-:Y:S01]  /*42b0*/  UISETP.NE.AND UP0, UPT, UR50, URZ, UPT ;  /* 0x0000003f3200728c */ /* 0x000fe2000bf05270 */
[----:B------:R-:W-:Y:S01]  /*42c0*/  LEA R12, R152, 0xffffffc0, 0x6 ;  /* 0xffffffc0980c7811 */ /* 0x000fe200078e30ff */
[----:B------:R-:W-:Y:S01]  /*42d0*/  IMAD.MOV.U32 R4, RZ, RZ, R3 ;  /* 0x000000ffff047224 */ /* 0x000fe200078e0003 */
[----:B------:R-:W-:Y:S01]  /*42e0*/  PLOP3.LUT P1, PT, PT, PT, UP1, 0x80, 0x0 ;  /* 0x000000000000781c */ /* 0x000fe20003f2f018 */
[----:B------:R-:W-:Y:S01]  /*42f0*/  ULDC UR11, c[0x0][0x9dc] ;  /* 0x00027700000b7ab9 */ /* 0x000fe20000000800 */
[----:B------:R-:W-:Y:S01]  /*4300*/  PLOP3.LUT P2, PT, PT, PT, UP1, 0x80, 0x0 ;  /* 0x000000000000781c */ /* 0x000fe20003f4f018 */
[----:B------:R-:W3:Y:S01]  /*4310*/  LDC R8, c[0x0][0x288] ;  /* 0x0000a200ff087b82 */ /* 0x000ee20000000800 */
[----:B------:R-:W-:Y:S01]  /*4320*/  @UP1 ULDC UR7, c[0x0][0x44c] ;  /* 0x0001130000071ab9 */ /* 0x000fe20000000800 */
[----:B------:R-:W-:-:S04]  /*4330*/  ULDC UR18, c[0x0][0x9e0] ;  /* 0x0002780000127ab9 */ /* 0x000fc80000000800 */
[----:B------:R-:W-:-:S04]  /*4340*/  UIADD3 UR6, UR6, 0x28c40, URZ ;  /* 0x00028c4006067890 */ /* 0x000fc8000fffe03f */
[----:B------:R-:W-:Y:S01]  /*4350*/  @P1 IMAD.HI.U32 R5, R3, UR7, RZ ;  /* 0x0000000703051c27 */ /* 0x000fe2000f8e00ff */
[----:B------:R-:W-:Y:S01]  /*4360*/  @UP1 ULDC UR7, c[0x0][0x450] ;  /* 0x0001140000071ab9 */ /* 0x000fe20000000800 */
[----:B------:R-:W-:Y:S01]  /*4370*/  UPRMT UR6, UR40, 0x654, UR6 ;  /* 0x0000065428067896 */ /* 0x000fe20008000006 */
[----:B------:R-:W-:Y:S01]  /*4380*/  PLOP3.LUT P1, PT, PT, PT, UP0, 0x40, 0x0 ;  /* 0x000000000000781c */ /* 0x000fe20003f2e808 */
[----:B------:R-:W-:Y:S01]  /*4390*/  IMAD.MOV.U32 R3, RZ, RZ, -0x40 ;  /* 0xffffffc0ff037424 */ /* 0x000fe200078e00ff */
[----:B------:R-:W-:-:S03]  /*43a0*/  @P2 SHF.R.U32.HI R4, RZ, UR7, R5 ;  /* 0x00000007ff042c19 */ /* 0x000fc60008011605 */
[----:B------:R-:W-:Y:S02]  /*43b0*/  IMAD R6, R152, R3, 0x41 ;  /* 0x0000004198067424 */ /* 0x000fe400078e0203 */
[----:B------:R-:W4:Y:S01]  /*43c0*/  SHFL.IDX PT, R56, R4, RZ, 0x1c1f ;  /* 0x001c1fff04387589 */ /* 0x000f2200000e0000 */
[----:B------:R-:W-:Y:S01]  /*43d0*/  SYNCS.ARRIVE.TRANS64.RED.A1T0 RZ, [UR6], RZ ;  /* 0x000000ffffff79a7 */ /* 0x000fe20008100406 */
[C---:B0-----:R-:W-:Y:S01]  /*43e0*/  IMAD R5, R7.reuse, UR49, R6 ;  /* 0x0000003107057c24 */ /* 0x041fe2000f8e0206 */
[----:B------:R-:W-:Y:S01]  /*43f0*/  ULOP3.LUT UR6, URZ, UR11, URZ, 0x33, !UPT ;  /* 0x0000000b3f067292 */ /* 0x000fe2000f8e333f */
[----:B------:R-:W-:Y:S02]  /*4400*/  IMAD R3, R7, UR49, -R12 ;  /* 0x0000003107037c24 */ /* 0x000fe4000f8e0a0c */
[----:B------:R-:W-:Y:S01]  /*4410*/  VIADD R20, R6, 0xffffffff ;  /* 0xffffffff06147836 */ /* 0x000fe20000000000 */
[--C-:B---3--:R-:W-:Y:S01]  /*4420*/  IADD3 R5, R5, -R8, -R2.reuse ;  /* 0x8000000805057210 */ /* 0x108fe20007ffe802 */
[----:B------:R-:W-:-:S04]  /*4430*/  IMAD.IADD R13, R3, 0x1, -R2 ;  /* 0x00000001030d7824 */ /* 0x000fc800078e0a02 */
[C---:B------:R-:W-:Y:S02]  /*4440*/  VIADD R14, R5.reuse, UR18 ;  /* 0x00000012050e7c36 */ /* 0x040fe40008000000 */
[----:B------:R-:W-:-:S03]  /*4450*/  VIADD R15, R5, UR6 ;  /* 0x00000006050f7c36 */ /* 0x000fc60008000000 */
[----:B----4-:R-:W-:Y:S01]  /*4460*/  VIADDMNMX R3, R56, R14, R13, PT ;  /* 0x0000000e38037246 */ /* 0x010fe2000380010d */
[----:B------:R-:W-:Y:S01]  /*4470*/  IMAD.IADD R5, R15, 0x1, R56 ;  /* 0x000000010f057824 */ /* 0x000fe200078e0238 */
[----:B------:R-:W-:Y:S06]  /*4480*/  @P1 BRA `(.L_x_4899) ;  /* 0x0000000000641947 */ /* 0x000fec0003800000 */
[----:B------:R-:W-:Y:S01]  /*4490*/  IMAD R11, R7, UR49, R56 ;  /* 0x00000031070b7c24 */ /* 0x000fe2000f8e0238 */
[----:B------:R-:W-:Y:S03]  /*44a0*/  BSSY B0, `(.L_x_4900) ;  /* 0x0000013000007945 */ /* 0x000fe60003800000 */
[----:B------:R-:W-:-:S05]  /*44b0*/  IMAD.IADD R11, R11, 0x1, -R8 ;  /* 0x000000010b0b7824 */ /* 0x000fca00078e0a08 */
        /* <DEDUP_REMOVED lines=11> */
.L_x_4901:
[----:B------:R-:W-:Y:S02]  /*4570*/  ULDC UR6, c[0x0][0x9e4] ;  /* 0x0002790000067ab9 */ /* 0x000fe40000000800 */
[----:B------:R-:W-:-:S04]  /*4580*/  MOV R21, UR6 ;  /* 0x0000000600157c02 */ /* 0x000fc80008000f00 */
[----:B------:R-:W-:-:S13]  /*4590*/  ISETP.NE.AND P1, PT, R21, 0x1, PT ;  /* 0x000000011500780c */ /* 0x000fda0003f25270 */
[----:B------:R-:W0:Y:S02]  /*45a0*/  @P1 LDC.64 R56, c[0x0][0x9e8] ;  /* 0x00027a00ff381b82 */ /* 0x000e240000000a00 */
[----:B0-----:R-:W-:-:S05]  /*45b0*/  @P1 IMAD.HI.U32 R6, R11, R56, RZ ;  /* 0x000000380b061227 */ /* 0x001fca00078e00ff */
[----:B------:R-:W-:-:S07]  /*45c0*/  @P1 SHF.R.U32.HI R11, RZ, R57, R6 ;  /* 0x00000039ff0b1219 */ /* 0x000fce0000011606 */
.L_x_4902:
[----:B------:R-:W-:Y:S05]  /*45d0*/  BSYNC B0 ;  /* 0x0000000000007941 */ /* 0x000fea0003800000 */
.L_x_4900:
[----:B------:R-:W-:-:S04]  /*45e0*/  IMAD R11, R11, R21, -R12 ;  /* 0x000000150b0b7224 */ /* 0x000fc800078e0a0c */
[----:B------:R-:W-:-:S05]  /*45f0*/  IMAD.IADD R6, R11, 0x1, -R2 ;  /* 0x000000010b067824 */ /* 0x000fca00078e0a02 */
[----:B------:R-:W-:Y:S02]  /*4600*/  VIADDMNMX R3, R6, R21, R3, PT ;  /* 0x0000001506037246 */ /* 0x000fe40003800103 */
[----:B------:R-:W-:-:S07]  /*4610*/  VIMNMX R5, R5, R6, !PT ;  /* 0x0000000605057248 */ /* 0x000fce0007fe0100 */
.L_x_4899:
[C---:B------:R-:W-:Y:S01]  /*4620*/  ISETP.GE.AND P2, PT, R20.reuse, 0x9, PT ;  /* 0x000000091400780c */ /* 0x040fe20003f46270 */
[----:B------:R-:W0:Y:S01]  /*4630*/  SHFL.IDX PT, R4, R4, 0x1, 0x1c1f ;  /* 0x003c1f0004047f89 */ /* 0x000e2200000e0000 */
[C---:B------:R-:W-:Y:S01]  /*4640*/  ISETP.GE.AND P1, PT, R20.reuse, 0x2, PT ;  /* 0x000000021400780c */ /* 0x040fe20003f26270 */
[----:B------:R-:W-:Y:S01]  /*4650*/  UISETP.NE.AND UP0, UPT, UR50, URZ, UPT ;  /* 0x0000003f3200728c */ /* 0x000fe2000bf05270 */
[C---:B------:R-:W-:Y:S02]  /*4660*/  ISETP.GT.AND P3, PT, R5.reuse, 0x8, !P2 ;  /* 0x000000080500780c */ /* 0x040fe40005764270 */
[----:B------:R-:W-:Y:S02]  /*4670*/  ISETP.GT.AND P4, PT, R5, 0x1, !P1 ;  /* 0x000000010500780c */ /* 0x000fe40004f84270 */
[----:B------:R-:W-:Y:S02]  /*4680*/  ISETP.LT.OR P3, PT, R3, 0x9, P3 ;  /* 0x000000090300780c */ /* 0x000fe40001f61670 */
[----:B------:R-:W-:-:S02]  /*4690*/  ISETP.GE.AND P5, PT, R20, 0x11, PT ;  /* 0x000000111400780c */ /* 0x000fc40003fa6270 */
[----:B------:R-:W-:Y:S02]  /*46a0*/  FSEL R57, R28, -INF , !P3 ;  /* 0xff8000001c397808 */ /* 0x000fe40005800000 */
[----:B------:R-:W-:Y:S02]  /*46b0*/  ISETP.LT.OR P4, PT, R3, 0x2, P4 ;  /* 0x000000020300780c */ /* 0x000fe40002781670 */
[----:B------:R-:W-:Y:S02]  /*46c0*/  ISETP.GT.AND P3, PT, R5, 0x10, !P5 ;  /* 0x000000100500780c */ /* 0x000fe40006f64270 */
[----:B------:R-:W-:Y:S02]  /*46d0*/  ISETP.GE.AND P6, PT, R20, 0xa, PT ;  /* 0x0000000a1400780c */ /* 0x000fe40003fc6270 */
[----:B------:R-:W-:Y:S02]  /*46e0*/  FSEL R25, R25, -INF , !P4 ;  /* 0xff80000019197808 */ /* 0x000fe40006000000 */
[----:B------:R-:W-:-:S02]  /*46f0*/  P2R R58, PR, RZ, 0x20 ;  /* 0x00000020ff3a7803 */ /* 0x000fc40000000000 */
[----:B------:R-:W-:Y:S01]  /*4700*/  ISETP.LT.OR P3, PT, R3, 0x11, P3 ;  /* 0x000000110300780c */ /* 0x000fe20001f61670 */
[----:B0-----:R-:W-:Y:S01]  /*4710*/  IMAD.IADD R6, R15, 0x1, R4 ;  /* 0x000000010f067824 */ /* 0x001fe200078e0204 */
[----:B------:R-:W-:Y:S02]  /*4720*/  ISETP.GT.AND P4, PT, R5, 0x9, !P6 ;  /* 0x000000090500780c */ /* 0x000fe40007784270 */
[----:B------:R-:W-:Y:S02]  /*4730*/  ISETP.GE.AND P5, PT, R20, 0x12, PT ;  /* 0x000000121400780c */ /* 0x000fe40003fa6270 */
[----:B------:R-:W-:Y:S02]  /*4740*/  FSEL R59, R32, -INF , !P3 ;  /* 0xff800000203b7808 */ /* 0x000fe40005800000 */
[----:B------:R-:W-:Y:S02]  /*4750*/  ISETP.LT.OR P4, PT, R3, 0xa, P4 ;  /* 0x0000000a0300780c */ /* 0x000fe40002781670 */
[----:B------:R-:W-:-:S02]  /*4760*/  ISETP.GT.AND P3, PT, R5, 0x11, !P5 ;  /* 0x000000110500780c */ /* 0x000fc40006f64270 */
[----:B------:R-:W-:Y:S02]  /*4770*/  FSEL R29, R29, -INF , !P4 ;  /* 0xff8000001d1d7808 */ /* 0x000fe40006000000 */
        /* <DEDUP_REMOVED lines=11> */
[C---:B------:R-:W-:Y:S02]  /*4830*/  ISETP.GE.AND P4, PT, R20.reuse, 0x21, PT ;  /* 0x000000211400780c */ /* 0x040fe40003f86270 */
        /* <DEDUP_REMOVED lines=19> */
[----:B------:R-:W-:Y:S02]  /*4970*/  P2R R28, PR, RZ, 0x20 ;  /* 0x00000020ff1c7803 */ /* 0x000fe40000000000 */
[----:B------:R-:W-:Y:S02]  /*4980*/  FSEL R45, R45, -INF , !P3 ;  /* 0xff8000002d2d7808 */ /* 0x000fe40005800000 */
[----:B------:R-:W-:Y:S02]  /*4990*/  ISETP.GE.AND P3, PT, R20, 0x31, PT ;  /* 0x000000311400780c */ /* 0x000fe40003f66270 */
[----:B------:R-:W-:-:S02]  /*49a0*/  P2R R56, PR, RZ, 0x40 ;  /* 0x00000040ff387803 */ /* 0x000fc40000000000 */
        /* <DEDUP_REMOVED lines=18> */
[----:B------:R-:W-:-:S04]  /*4ad0*/  ISETP.GT.AND P6, PT, R5, 0x39, !P6 ;  /* 0x000000390500780c */ /* 0x000fc800077c4270 */
[----:B------:R-:W-:Y:S02]  /*4ae0*/  ISETP.LT.OR P6, PT, R3, 0x3a, P6 ;  /* 0x0000003a0300780c */ /* 0x000fe400037c1670 */
[----:B------:R-:W-:Y:S02]  /*4af0*/  VIADDMNMX R3, R4, R14, R13, PT ;  /* 0x0000000e04037246 */ /* 0x000fe4000380010d */
[----:B------:R-:W-:Y:S02]  /*4b00*/  FSEL R53, R53, -INF , !P6 ;  /* 0xff80000035357808 */ /* 0x000fe40007000000 */
[----:B------:R-:W-:-:S13]  /*4b10*/  PLOP3.LUT P6, PT, PT, PT, UP0, 0x40, 0x0 ;  /* 0x000000000000781c */ /* 0x000fda0003fce808 */
[----:B------:R-:W-:Y:S05]  /*4b20*/  @P6 BRA `(.L_x_4903) ;  /* 0x0000000000646947 */ /* 0x000fea0003800000 */
        /* <DEDUP_REMOVED lines=14> */
.L_x_4905:
[----:B------:R-:W-:Y:S02]  /*4c10*/  ULDC UR6, c[0x0][0x9e4] ;  /* 0x0002790000067ab9 */ /* 0x000fe40000000800 */
[----:B------:R-:W-:-:S05]  /*4c20*/  IMAD.U32 R14, RZ, RZ, UR6 ;  /* 0x00000006ff0e7e24 */ /* 0x000fca000f8e00ff */
[----:B------:R-:W-:-:S13]  /*4c30*/  ISETP.NE.AND P6, PT, R14, 0x1, PT ;  /* 0x000000010e00780c */ /* 0x000fda0003fc5270 */
[----:B------:R-:W0:Y:S02]  /*4c40*/  @P6 LDC.64 R70, c[0x0][0x9e8] ;  /* 0x00027a00ff466b82 */ /* 0x000e240000000a00 */
[----:B0-----:R-:W-:-:S05]  /*4c50*/  @P6 IMAD.HI.U32 R4, R5, R70, RZ ;  /* 0x0000004605046227 */ /* 0x001fca00078e00ff */
[----:B------:R-:W-:-:S07]  /*4c60*/  @P6 SHF.R.U32.HI R5, RZ, R71, R4 ;  /* 0x00000047ff056219 */ /* 0x000fce0000011604 */
.L_x_4906:
[----:B------:R-:W-:Y:S05]  /*4c70*/  BSYNC B0 ;  /* 0x0000000000007941 */ /* 0x000fea0003800000 */
.L_x_4904:
[----:B------:R-:W-:-:S04]  /*4c80*/  IMAD R5, R5, R14, -R12 ;  /* 0x0000000e05057224 */ /* 0x000fc800078e0a0c */
[----:B------:R-:W-:-:S05]  /*4c90*/  IMAD.IADD R5, R5, 0x1, -R2 ;  /* 0x0000000105057824 */ /* 0x000fca00078e0a02 */
[----:B------:R-:W-:Y:S02]  /*4ca0*/  VIADDMNMX R3, R5, R14, R3, PT ;  /* 0x0000000e05037246 */ /* 0x000fe40003800103 */
[----:B------:R-:W-:-:S07]  /*4cb0*/  VIMNMX R6, R6, R5, !PT ;  /* 0x0000000506067248 */ /* 0x000fce0007fe0100 */
.L_x_4903:
[----:B------:R-:W-:Y:S01]  /*4cc0*/  ISETP.GT.AND P1, PT, R6, 0x1, !P1 ;  /* 0x000000010600780c */ /* 0x000fe20004f24270 */
[----:B------:R-:W-:Y:S01]  /*4cd0*/  ULDC UR10, c[0x0][0x988] ;  /* 0x00026200000a7ab9 */ /* 0x000fe20000000800 */
[----:B------:R-:W-:Y:S01]  /*4ce0*/  FMNMX.FTZ R4, R21, R25, !PT ;  /* 0x0000001915047209 */ /* 0x000fe20007810000 */
[----:B------:R-:W-:Y:S01]  /*4cf0*/  BAR.SYNC.DEFER_BLOCKING 0xf, 0x100 ;  /* 0x03c4000000007b1d */ /* 0x000fe20000010000 */
[----:B------:R-:W-:Y:S02]  /*4d00*/  ISETP.LT.OR P1, PT, R3, 0x2, P1 ;  /* 0x000000020300780c */ /* 0x000fe40000f21670 */
[----:B------:R-:W-:Y:S02]  /*4d10*/  FMNMX.FTZ R4, R57, R4, !PT ;  /* 0x0000000439047209 */ /* 0x000fe40007810000 */
[----:B------:R-:W-:Y:S02]  /*4d20*/  FSEL R27, R27, -INF , !P1 ;  /* 0xff8000001b1b7808 */ /* 0x000fe40004800000 */
[----:B------:R-:W-:-:S02]  /*4d30*/  ISETP.NE.AND P1, PT, R56, RZ, PT ;  /* 0x000000ff3800720c */ /* 0x000fc40003f25270 */
[----:B------:R-:W-:Y:S02]  /*4d40*/  FMNMX.FTZ R4, R29, R4, !PT ;  /* 0x000000041d047209 */ /* 0x000fe40007810000 */
        /* <DEDUP_REMOVED lines=24> */
[----:B------:R-:W-:Y:S02]  /*4ed0*/  ISETP.GT.AND P2, PT, R6, 0x8, !P2 ;  /* 0x000000080600780c */ /* 0x000fe40005744270 */
[----:B------:R-:W-:Y:S02]  /*4ee0*/  FSEL R38, R38, -INF , !P1 ;  /* 0xff80000026267808 */ /* 0x000fe40004800000 */
[----:B------:R-:W-:Y:S02]  /*4ef0*/  ISETP.NE.AND P1, PT, R36, RZ, PT ;  /* 0x000000ff2400720c */ /* 0x000fe40003f25270 */
[----:B------:R-:W-:Y:S02]  /*4f00*/  FMNMX.FTZ R4, R69, R4, !PT ;  /* 0x0000000445047209 */ /* 0x000fe40007810000 */
[----:B------:R-:W-:-:S02]  /*4f10*/  ISETP.GT.AND P1, PT, R6, 0x19, !P1 ;  /* 0x000000190600780c */ /* 0x000fc40004f24270 */
[C---:B------:R-:W-:Y:S02]  /*4f20*/  ISETP.LT.OR P2, PT, R3.reuse, 0x9, P2 ;  /* 0x000000090300780c */ /* 0x040fe40001741670 */
[----:B------:R-:W-:Y:S02]  /*4f30*/  ISETP.LT.OR P1, PT, R3, 0x1a, P1 ;  /* 0x0000001a0300780c */ /* 0x000fe40000f21670 */
[----:B------:R-:W-:Y:S02]  /*4f40*/  FMNMX.FTZ R12, R53, R4, !PT ;  /* 0x00000004350c7209 */ /* 0x000fe40007810000 */
[----:B------:R-:W-:Y:S02]  /*4f50*/  FSEL R39, R39, -INF , !P1 ;  /* 0xff80000027277808 */ /* 0x000fe40004800000 */
[----:B------:R-:W-:Y:S01]  /*4f60*/  ISETP.NE.AND P1, PT, R60, RZ, PT ;  /* 0x000000ff3c00720c */ /* 0x000fe20003f25270 */
[----:B------:R-:W0:Y:S01]  /*4f70*/  SHFL.BFLY PT, R5, R12, 0x2, 0x1f ;  /* 0x0c401f000c057f89 */ /* 0x000e2200000e0000 */
[----:B------:R-:W-:-:S02]  /*4f80*/  FSEL R30, R30, -INF , !P2 ;  /* 0xff8000001e1e7808 */ /* 0x000fc40005000000 */
[----:B------:R-:W-:Y:S02]  /*4f90*/  ISETP.GT.AND P1, PT, R6, 0x20, !P1 ;  /* 0x000000200600780c */ /* 0x000fe40004f24270 */
[----:B------:R-:W-:Y:S02]  /*4fa0*/  ISETP.NE.AND P2, PT, R40, RZ, PT ;  /* 0x000000ff2800720c */ /* 0x000fe40003f45270 */
[----:B------:R-:W-:Y:S02]  /*4fb0*/  ISETP.LT.OR P1, PT, R3, 0x21, P1 ;  /* 0x000000210300780c */ /* 0x000fe40000f21670 */
[----:B------:R-:W-:Y:S02]  /*4fc0*/  ISETP.NE.AND P6, PT, R11, RZ, PT ;  /* 0x000000ff0b00720c */ /* 0x000fe40003fc5270 */
[----:B------:R-:W-:Y:S02]  /*4fd0*/  FSEL R42, R42, -INF , !P1 ;  /* 0xff8000002a2a7808 */ /* 0x000fe40004800000 */
[----:B------:R-:W-:-:S02]  /*4fe0*/  ISETP.GT.AND P1, PT, R6, 0x21, !P2 ;  /* 0x000000210600780c */ /* 0x000fc40005724270 */
[----:B------:R-:W-:Y:S02]  /*4ff0*/  ISETP.NE.AND P2, PT, R44, RZ, PT ;  /* 0x000000ff2c00720c */ /* 0x000fe40003f45270 */
[----:B------:R-:W-:Y:S02]  /*5000*/  ISETP.LT.OR P1, PT, R3, 0x22, P1 ;  /* 0x000000220300780c */ /* 0x000fe40000f21670 */
[C---:B------:R-:W-:Y:S02]  /*5010*/  ISETP.GT.AND P2, PT, R6.reuse, 0x29, !P2 ;  /* 0x000000290600780c */ /* 0x040fe40005744270 */
[----:B------:R-:W-:Y:S02]  /*5020*/  FSEL R43, R43, -INF , !P1 ;  /* 0xff8000002b2b7808 */ /* 0x000fe40004800000 */
[----:B------:R-:W-:Y:S02]  /*5030*/  ISETP.GT.AND P1, PT, R6, RZ, !P6 ;  /* 0x000000ff0600720c */ /* 0x000fe40007724270 */
[----:B0-----:R-:W-:-:S02]  /*5040*/  FMNMX.FTZ R13, R12, R5, !PT ;  /* 0x000000050c0d7209 */ /* 0x001fc40007810000 */
[----:B------:R-:W-:Y:S02]  /*5050*/  ISETP.LT.OR P1, PT, R3, 0x1, P1 ;  /* 0x000000010300780c */ /* 0x000fe40000f21670 */
[----:B------:R-:W-:Y:S01]  /*5060*/  ISETP.GT.AND P3, PT, R6, 0x30, !P3 ;  /* 0x000000300600780c */ /* 0x000fe20005f64270 */
[----:B------:R-:W0:Y:S01]  /*5070*/  SHFL.BFLY PT, R14, R13, 0x1, 0x1f ;  /* 0x0c201f000d0e7f89 */ /* 0x000e2200000e0000 */
        /* <DEDUP_REMOVED lines=9> */
[----:B------:R-:W-:-:S02]  /*5110*/  ISETP.LT.OR P2, PT, R3, 0x2a, P2 ;  /* 0x0000002a0300780c */ /* 0x000fc40001741670 */
[----:B------:R-:W-:Y:S02]  /*5120*/  FMNMX.FTZ R11, R35, R4, !PT ;  /* 0x00000004230b7209 */ /* 0x000fe40007810000 */
[----:B------:R-:W-:Y:S02]  /*5130*/  ISETP.GT.AND P4, PT, R6, 0x31, !P4 ;  /* 0x000000310600780c */ /* 0x000fe40006784270 */
[----:B------:R-:W-:Y:S02]  /*5140*/  FMNMX.FTZ R4, R38, R11, !PT ;  /* 0x0000000b26047209 */ /* 0x000fe40007810000 */
[----:B0-----:R-:W-:Y:S02]  /*5150*/  FMNMX.FTZ R5, R13, R14, !PT ;  /* 0x0000000e0d057209 */ /* 0x001fe40007810000 */
[----:B------:R-:W-:Y:S02]  /*5160*/  FMNMX.FTZ R11, R39, R4, !PT ;  /* 0x00000004270b7209 */ /* 0x000fe40007810000 */
[----:B------:R-:W-:Y:S01]  /*5170*/  ISETP.LT.OR P3, PT, R3, 0x31, P3 ;  /* 0x000000310300780c */ /* 0x000fe20001f61670 */
[----:B------:R-:W-:Y:S01]  /*5180*/  FMUL.FTZ R12, R5, UR10 ;  /* 0x0000000a050c7c20 */ /* 0x000fe20008410000 */
[----:B------:R-:W-:-:S02]  /*5190*/  FMNMX.FTZ R4, R42, R11, !PT ;  /* 0x0000000b2a047209 */ /* 0x000fc40007810000 */
[----:B------:R-:W-:Y:S02]  /*51a0*/  FSEL R47, R47, -INF , !P2 ;  /* 0xff8000002f2f7808 */ /* 0x000fe40005000000 */
[----:B------:R-:W-:Y:S02]  /*51b0*/  FMNMX.FTZ R11, R43, R4, !PT ;  /* 0x000000042b0b7209 */ /* 0x000fe40007810000 */
[----:B------:R-:W-:Y:S02]  /*51c0*/  FSETP.NEU.FTZ.AND P1, PT, R5, -INF , PT ;  /* 0xff8000000500780b */ /* 0x000fe40003f3d000 */
[----:B------:R-:W-:Y:S02]  /*51d0*/  FMNMX.FTZ R4, R46, R11, !PT ;  /* 0x0000000b2e047209 */ /* 0x000fe40007810000 */
[----:B------:R-:W-:Y:S02]  /*51e0*/  ISETP.NE.AND P6, PT, R20, RZ, PT ;  /* 0x000000ff1400720c */ /* 0x000fe40003fc5270 */
[----:B------:R-:W-:-:S02]  /*51f0*/  ISETP.GT.AND P5, PT, R6, 0x38, !P5 ;  /* 0x000000380600780c */ /* 0x000fc40006fa4270 */
[----:B------:R-:W-:Y:S02]  /*5200*/  ISETP.LT.OR P4, PT, R3, 0x32, P4 ;  /* 0x000000320300780c */ /* 0x000fe40002781670 */
[----:B------:R-:W-:Y:S02]  /*5210*/  FSEL R50, R50, -INF , !P3 ;  /* 0xff80000032327808 */ /* 0x000fe40005800000 */
[----:B------:R-:W-:Y:S02]  /*5220*/  FMNMX.FTZ R11, R47, R4, !PT ;  /* 0x000000042f0b7209 */ /* 0x000fe40007810000 */
[----:B------:R-:W-:Y:S02]  /*5230*/  FSEL R12, R12, RZ, P1 ;  /* 0x000000ff0c0c7208 */ /* 0x000fe40000800000 */
[----:B------:R-:W-:Y:S02]  /*5240*/  ISETP.GT.AND P1, PT, R6, 0x39, !P6 ;  /* 0x000000390600780c */ /* 0x000fe40007724270 */
[----:B------:R-:W-:Y:S01]  /*5250*/  ISETP.LT.OR P5, PT, R3, 0x39, P5 ;  /* 0x000000390300780c */ /* 0x000fe20002fa1670 */
[--C-:B------:R-:W-:Y:S01]  /*5260*/  FFMA.FTZ R6, R21, UR10, -R12.reuse ;  /* 0x0000000a15067c23 */ /* 0x100fe2000801080c */
[----:B------:R-:W-:Y:S01]  /*5270*/  FSEL R51, R51, -INF , !P4 ;  /* 0xff80000033337808 */ /* 0x000fe20006000000 */
[--C-:B------:R-:W-:Y:S01]  /*5280*/  FFMA.FTZ R13, R25, UR10, -R12.reuse ;  /* 0x0000000a190d7c23 */ /* 0x100fe2000801080c */
[----:B------:R-:W-:Y:S01]  /*5290*/  FMNMX.FTZ R4, R50, R11, !PT ;  /* 0x0000000b32047209 */ /* 0x000fe20007810000 */
[----:B------:R0:W-:Y:S01]  /*52a0*/  MUFU.EX2 R156, R6 ;  /* 0x00000006009c7308 */ /* 0x0001e20000000800 */
[----:B------:R-:W-:Y:S01]  /*52b0*/  ISETP.LT.OR P1, PT, R3, 0x3a, P1 ;  /* 0x0000003a0300780c */ /* 0x000fe20000f21670 */
[--C-:B------:R-:W-:Y:S01]  /*52c0*/  FFMA.FTZ R11, R29, UR10, -R12.reuse ;  /* 0x0000000a1d0b7c23 */ /* 0x100fe2000801080c */
[----:B------:R-:W-:Y:S01]  /*52d0*/  FSEL R54, R54, -INF , !P5 ;  /* 0xff80000036367808 */ /* 0x000fe20006800000 */
[--C-:B------:R-:W-:Y:S01]  /*52e0*/  FFMA.FTZ R14, R59, UR10, -R12.reuse ;  /* 0x0000000a3b0e7c23 */ /* 0x100fe2000801080c */
[----:B------:R-:W-:Y:S01]  /*52f0*/  FMNMX.FTZ R3, R51, R4, !PT ;  /* 0x0000000433037209 */ /* 0x000fe20007810000 */
[--C-:B------:R-:W-:Y:S01]  /*5300*/  FFMA.FTZ R15, R33, UR10, -R12.reuse ;  /* 0x0000000a210f7c23 */ /* 0x100fe2000801080c */
[----:B------:R-:W-:Y:S01]  /*5310*/  FSEL R55, R55, -INF , !P1 ;  /* 0xff80000037377808 */ /* 0x000fe20004800000 */
[----:B------:R-:W3:Y:S01]  /*5320*/  MUFU.EX2 R13, R13 ;  /* 0x0000000d000d7308 */ /* 0x000ee20000000800 */
[----:B------:R-:W-:Y:S01]  /*5330*/  FMNMX.FTZ R4, R54, R3, !PT ;  /* 0x0000000336047209 */ /* 0x000fe20007810000 */
[--C-:B0-----:R-:W-:Y:S01]  /*5340*/  FFMA.FTZ R6, R57, UR10, -R12.reuse ;  /* 0x0000000a39067c23 */ /* 0x101fe2000801080c */
[--C-:B------:R-:W-:Y:S01]  /*5350*/  FFMA.FTZ R21, R37, UR10, -R12.reuse ;  /* 0x0000000a25157c23 */ /* 0x100fe2000801080c */
[--C-:B------:R-:W-:Y:S01]  /*5360*/  FFMA.FTZ R20, R61, UR10, -R12.reuse ;  /* 0x0000000a3d147c23 */ /* 0x100fe2000801080c */
[----:B------:R-:W-:Y:S01]  /*5370*/  FMNMX.FTZ R4, R55, R4, !PT ;  /* 0x0000000437047209 */ /* 0x000fe20007810000 */
[--C-:B------:R-:W-:Y:S01]  /*5380*/  FFMA.FTZ R24, R63, UR10, -R12.reuse ;  /* 0x0000000a3f187c23 */ /* 0x100fe2000801080c */
[--C-:B------:R-:W-:Y:S01]  /*5390*/  FFMA.FTZ R28, R65, UR10, -R12.reuse ;  /* 0x0000000a411c7c23 */ /* 0x100fe2000801080c */
[----:B------:R-:W0:Y:S01]  /*53a0*/  MUFU.EX2 R158, R6 ;  /* 0x00000006009e7308 */ /* 0x000e220000000800 */
[--C-:B------:R-:W-:Y:S01]  /*53b0*/  FFMA.FTZ R29, R45, UR10, -R12.reuse ;  /* 0x0000000a2d1d7c23 */ /* 0x100fe2000801080c */
[----:B------:R-:W4:Y:S01]  /*53c0*/  SHFL.BFLY PT, R3, R4, 0x2, 0x1f ;  /* 0x0c401f0004037f89 */ /* 0x000f2200000e0000 */
[--C-:B------:R-:W-:Y:S01]  /*53d0*/  FFMA.FTZ R32, R67, UR10, -R12.reuse ;  /* 0x0000000a43207c23 */ /* 0x100fe2000801080c */
[----:B------:R-:W-:-:S04]  /*53e0*/  FFMA.FTZ R33, R49, UR10, -R12 ;  /* 0x0000000a31217c23 */ /* 0x000fc8000801080c */
[----:B------:R-:W5:Y:S01]  /*53f0*/  MUFU.EX2 R11, R11 ;  /* 0x0000000b000b7308 */ /* 0x000f620000000800 */
[----:B---3--:R-:W-:Y:S01]  /*5400*/  FADD.FTZ R37, R156, R13 ;  /* 0x0000000d9c257221 */ /* 0x008fe20000010000 */
[----:B------:R-:W-:-:S06]  /*5410*/  F2FP.F16.F32.PACK_AB R156, R13, R156 ;  /* 0x0000009c0d9c723e */ /* 0x000fcc00000000ff */
[----:B------:R-:W3:Y:S01]  /*5420*/  MUFU.EX2 R14, R14 ;  /* 0x0000000e000e7308 */ /* 0x000ee20000000800 */
[----:B0-----:R-:W-:-:S07]  /*5430*/  FADD.FTZ R36, R158, R37 ;  /* 0x000000259e247221 */ /* 0x001fce0000010000 */
[----:B------:R-:W0:Y:S01]  /*5440*/  MUFU.EX2 R15, R15 ;  /* 0x0000000f000f7308 */ /* 0x000e220000000800 */
[----:B-----5:R-:W-:Y:S02]  /*5450*/  F2FP.F16.F32.PACK_AB R158, R11, R158 ;  /* 0x0000009e0b9e723e */ /* 0x020fe400000000ff */
[----:B----4-:R-:W-:Y:S01]  /*5460*/  FMNMX.FTZ R3, R4, R3, !PT ;  /* 0x0000000304037209 */ /* 0x010fe20007810000 */
[----:B------:R-:W-:Y:S01]  /*5470*/  FFMA.FTZ R4, R41, UR10, -R12 ;  /* 0x0000000a29047c23 */ /* 0x000fe2000801080c */
[----:B------:R-:W-:-:S03]  /*5480*/  FADD.FTZ R41, R11, R36 ;  /* 0x000000240b297221 */ /* 0x000fc60000010000 */
[----:B------:R-:W4:Y:S01]  /*5490*/  SHFL.BFLY PT, R6, R3, 0x1, 0x1f ;  /* 0x0c201f0003067f89 */ /* 0x000f2200000e0000 */
[----:B------:R-:W-:Y:S01]  /*54a0*/  MUFU.EX2 R25, R4 ;  /* 0x0000000400197308 */ /* 0x000fe20000000800 */
[----:B---3--:R-:W-:-:S07]  /*54b0*/  FADD.FTZ R40, R14, R41 ;  /* 0x000000290e287221 */ /* 0x008fce0000010000 */
[----:B------:R-:W3:Y:S01]  /*54c0*/  MUFU.EX2 R20, R20 ;  /* 0x0000001400147308 */ /* 0x000ee20000000800 */
[C---:B0-----:R-:W-:Y:S01]  /*54d0*/  FADD.FTZ R41, R15.reuse, R40 ;  /* 0x000000280f297221 */ /* 0x041fe20000010000 */
[----:B------:R-:W-:-:S06]  /*54e0*/  F2FP.F16.F32.PACK_AB R160, R15, R14 ;  /* 0x0000000e0fa0723e */ /* 0x000fcc00000000ff */
[----:B------:R-:W0:Y:S01]  /*54f0*/  MUFU.EX2 R21, R21 ;  /* 0x0000001500157308 */ /* 0x000e220000000800 */
[----:B----4-:R-:W-:-:S07]  /*5500*/  FMNMX.FTZ R6, R3, R6, !PT ;  /* 0x0000000603067209 */ /* 0x010fce0007810000 */
[----:B------:R-:W4:Y:S01]  /*5510*/  MUFU.EX2 R24, R24 ;  /* 0x0000001800187308 */ /* 0x000f220000000800 */
[----:B---3--:R-:W-:Y:S01]  /*5520*/  FADD.FTZ R40, R20, R41 ;  /* 0x0000002914287221 */ /* 0x008fe20000010000 */
[--C-:B------:R-:W-:Y:S01]  /*5530*/  FFMA.FTZ R3, R69, UR10, -R12.reuse ;  /* 0x0000000a45037c23 */ /* 0x100fe2000801080c */
[C---:B------:R-:W-:Y:S01]  /*5540*/  FSETP.NEU.FTZ.AND P1, PT, R6.reuse, -INF , PT ;  /* 0xff8000000600780b */ /* 0x040fe20003f3d000 */
[----:B------:R-:W-:Y:S01]  /*5550*/  FMUL.FTZ R4, R6, UR10 ;  /* 0x0000000a06047c20 */ /* 0x000fe20008410000 */
[----:B------:R-:W-:-:S03]  /*5560*/  FFMA.FTZ R12, R53, UR10, -R12 ;  /* 0x0000000a350c7c23 */ /* 0x000fc6000801080c */
[----:B------:R-:W-:Y:S01]  /*5570*/  MUFU.EX2 R28, R28 ;  /* 0x0000001c001c7308 */ /* 0x000fe20000000800 */
[----:B------:R-:W-:Y:S02]  /*5580*/  FSEL R4, R4, RZ, P1 ;  /* 0x000000ff04047208 */ /* 0x000fe40000800000 */
[----:B0-----:R-:W-:-:S03]  /*5590*/  F2FP.F16.F32.PACK_AB R162, R21, R20 ;  /* 0x0000001415a2723e */ /* 0x001fc600000000ff */
        /* <DEDUP_REMOVED lines=14> */
[----:B------:R-:W0:Y:S01]  /*5680*/  MUFU.EX2 R27, R27 ;  /* 0x0000001b001b7308 */ /* 0x000e220000000800 */
[--C-:B------:R-:W-:Y:S01]  /*5690*/  FFMA.FTZ R51, R51, UR10, -R4.reuse ;  /* 0x0000000a33337c23 */ /* 0x100fe20008010804 */
[--C-:B------:R-:W-:Y:S01]  /*56a0*/  FFMA.FTZ R54, R54, UR10, -R4.reuse ;  /* 0x0000000a36367c23 */ /* 0x100fe20008010804 */
[----:B------:R-:W-:Y:S01]  /*56b0*/  FFMA.FTZ R4, R55, UR10, -R4 ;  /* 0x0000000a37047c23 */ /* 0x000fe20008010804 */
[----:B----4-:R-:W-:-:S04]  /*56c0*/  F2FP.F16.F32.PACK_AB R164, R25, R24 ;  /* 0x0000001819a4723e */ /* 0x010fc800000000ff */
[----:B------:R-:W3:Y:S08]  /*56d0*/  MUFU.EX2 R30, R30 ;  /* 0x0000001e001e7308 */ /* 0x000ef00000000800 */
[----:B------:R-:W4:Y:S01]  /*56e0*/  MUFU.EX2 R31, R31 ;  /* 0x0000001f001f7308 */ /* 0x000f220000000800 */
[----:B0-----:R-:W-:Y:S01]  /*56f0*/  FADD.FTZ R37, R26, R27 ;  /* 0x0000001b1a257221 */ /* 0x001fe20000010000 */
[----:B------:R-:W-:-:S06]  /*5700*/  F2FP.F16.F32.PACK_AB R157, R27, R26 ;  /* 0x0000001a1b9d723e */ /* 0x000fcc00000000ff */
[----:B------:R-:W0:Y:S01]  /*5710*/  MUFU.EX2 R34, R34 ;  /* 0x0000002200227308 */ /* 0x000e220000000800 */
[----:B---3--:R-:W-:-:S07]  /*5720*/  FADD.FTZ R36, R30, R37 ;  /* 0x000000251e247221 */ /* 0x008fce0000010000 */
[----:B------:R-:W3:Y:S01]  /*5730*/  MUFU.EX2 R35, R35 ;  /* 0x0000002300237308 */ /* 0x000ee20000000800 */
[C---:B----4-:R-:W-:Y:S01]  /*5740*/  FADD.FTZ R37, R31.reuse, R36 ;  /* 0x000000241f257221 */ /* 0x050fe20000010000 */
[----:B------:R-:W-:-:S05]  /*5750*/  F2FP.F16.F32.PACK_AB R159, R31, R30 ;  /* 0x0000001e1f9f723e */ /* 0x000fca00000000ff */
[----:B------:R4:W-:Y:S01]  /*5760*/  STSM.16.M88.4 [R18+0x26800], R156 ;  /* 0x0268009c12007844 */ /* 0x0009e20000000200 */
[----:B------:R-:W5:Y:S01]  /*5770*/  MUFU.EX2 R38, R38 ;  /* 0x0000002600267308 */ /* 0x000f620000000800 */
[----:B0-----:R-:W-:Y:S01]  /*5780*/  FADD.FTZ R36, R34, R37 ;  /* 0x0000002522247221 */ /* 0x001fe20000010000 */
[----:B------:R-:W-:-:S06]  /*5790*/  FADD.FTZ R37, R21, R40 ;  /* 0x0000002815257221 */ /* 0x000fcc0000010000 */
[----:B------:R-:W0:Y:S01]  /*57a0*/  MUFU.EX2 R39, R39 ;  /* 0x0000002700277308 */ /* 0x000e220000000800 */
[C---:B---3--:R-:W-:Y:S01]  /*57b0*/  FADD.FTZ R13, R35.reuse, R36 ;  /* 0x00000024230d7221 */ /* 0x048fe20000010000 */
[----:B------:R-:W-:Y:S01]  /*57c0*/  FADD.FTZ R36, R24, R37 ;  /* 0x0000002518247221 */ /* 0x000fe20000010000 */
[----:B------:R-:W-:-:S03]  /*57d0*/  F2FP.F16.F32.PACK_AB R161, R35, R34 ;  /* 0x0000002223a1723e */ /* 0x000fc600000000ff */
[----:B------:R-:W-:Y:S02]  /*57e0*/  FADD.FTZ R15, R25, R36 ;  /* 0x00000024190f7221 */ /* 0x000fe40000010000 */
[----:B------:R-:W3:Y:S01]  /*57f0*/  MUFU.EX2 R42, R42 ;  /* 0x0000002a002a7308 */ /* 0x000ee20000000800 */
[----:B-----5:R-:W-:-:S07]  /*5800*/  FADD.FTZ R14, R38, R13 ;  /* 0x0000000d260e7221 */ /* 0x020fce0000010000 */
[----:B------:R-:W5:Y:S01]  /*5810*/  MUFU.EX2 R43, R43 ;  /* 0x0000002b002b7308 */ /* 0x000f620000000800 */
[C---:B0-----:R-:W-:Y:S01]  /*5820*/  FADD.FTZ R13, R39.reuse, R14 ;  /* 0x0000000e270d7221 */ /* 0x041fe20000010000 */
[----:B------:R-:W-:-:S05]  /*5830*/  F2FP.F16.F32.PACK_AB R163, R39, R38 ;  /* 0x0000002627a3723e */ /* 0x000fca00000000ff */
[----:B------:R4:W-:Y:S01]  /*5840*/  STSM.16.M88.4 [R23], R160 ;  /* 0x000000a017007844 */ /* 0x0009e20000000200 */
[----:B------:R-:W0:Y:S01]  /*5850*/  MUFU.EX2 R46, R46 ;  /* 0x0000002e002e7308 */ /* 0x000e220000000800 */
[----:B---3--:R-:W-:-:S07]  /*5860*/  FADD.FTZ R14, R42, R13 ;  /* 0x0000000d2a0e7221 */ /* 0x008fce0000010000 */
[----:B------:R-:W3:Y:S01]  /*5870*/  MUFU.EX2 R29, R29 ;  /* 0x0000001d001d7308 */ /* 0x000ee20000000800 */
[C---:B-----5:R-:W-:Y:S01]  /*5880*/  FADD.FTZ R13, R43.reuse, R14 ;  /* 0x0000000e2b0d7221 */ /* 0x060fe20000010000 */
[----:B------:R-:W-:-:S06]  /*5890*/  F2FP.F16.F32.PACK_AB R165, R43, R42 ;  /* 0x0000002a2ba5723e */ /* 0x000fcc00000000ff */
[----:B------:R-:W5:Y:S01]  /*58a0*/  MUFU.EX2 R47, R47 ;  /* 0x0000002f002f7308 */ /* 0x000f620000000800 */
[----:B0-----:R-:W-:-:S07]  /*58b0*/  FADD.FTZ R14, R46, R13 ;  /* 0x0000000d2e0e7221 */ /* 0x001fce0000010000 */
[----:B------:R-:W-:Y:S01]  /*58c0*/  MUFU.EX2 R32, R32 ;  /* 0x0000002000207308 */ /* 0x000fe20000000800 */
[----:B---3--:R-:W-:-:S07]  /*58d0*/  F2FP.F16.F32.PACK_AB R166, R29, R28 ;  /* 0x0000001c1da6723e */ /* 0x008fce00000000ff */
[----:B------:R-:W0:Y:S01]  /*58e0*/  MUFU.EX2 R33, R33 ;  /* 0x0000002100217308 */ /* 0x000e220000000800 */
[C---:B-----5:R-:W-:Y:S01]  /*58f0*/  F2FP.F16.F32.PACK_AB R167, R47.reuse, R46 ;  /* 0x0000002e2fa7723e */ /* 0x060fe200000000ff */
[----:B------:R-:W-:-:S04]  /*5900*/  FADD.FTZ R47, R47, R14 ;  /* 0x0000000e2f2f7221 */ /* 0x000fc80000010000 */
[----:B------:R4:W-:Y:S02]  /*5910*/  STSM.16.M88.4 [R19], R164 ;  /* 0x000000a413007844 */ /* 0x0009e40000000200 */
[----:B------:R-:W-:Y:S08]  /*5920*/  MUFU.EX2 R50, R50 ;  /* 0x0000003200327308 */ /* 0x000ff00000000800 */
[----:B------:R-:W3:Y:S01]  /*5930*/  MUFU.EX2 R51, R51 ;  /* 0x0000003300337308 */ /* 0x000ee20000000800 */
[----:B0-----:R-:W-:-:S07]  /*5940*/  F2FP.F16.F32.PACK_AB R168, R33, R32 ;  /* 0x0000002021a8723e */ /* 0x001fce00000000ff */
[----:B------:R-:W-:Y:S08]  /*5950*/  MUFU.EX2 R3, R3 ;  /* 0x0000000300037308 */ /* 0x000ff00000000800 */
[----:B------:R-:W0:Y:S01]  /*5960*/  MUFU.EX2 R12, R12 ;  /* 0x0000000c000c7308 */ /* 0x000e220000000800 */
[----:B---3--:R-:W-:Y:S01]  /*5970*/  F2FP.F16.F32.PACK_AB R169, R51, R50 ;  /* 0x0000003233a9723e */ /* 0x008fe200000000ff */
[----:B------:R-:W-:-:S04]  /*5980*/  FADD.FTZ R50, R50, R47 ;  /* 0x0000002f32327221 */ /* 0x000fc80000010000 */
[----:B------:R-:W-:Y:S02]  /*5990*/  FADD.FTZ R51, R51, R50 ;  /* 0x0000003233337221 */ /* 0x000fe40000010000 */
[----:B------:R-:W3:Y:S08]  /*59a0*/  MUFU.EX2 R54, R54 ;  /* 0x0000003600367308 */ /* 0x000ef00000000800 */
[----:B------:R5:W1:Y:S01]  /*59b0*/  MUFU.EX2 R11, R4 ;  /* 0x00000004000b7308 */ /* 0x000a620000000800 */
[----:B0-----:R-:W-:Y:S01]  /*59c0*/  F2FP.F16.F32.PACK_AB R170, R12, R3 ;  /* 0x000000030caa723e */ /* 0x001fe200000000ff */
[----:B-----5:R-:W-:-:S04]  /*59d0*/  FADD.FTZ R4, R28, R15 ;  /* 0x0000000f1c047221 */ /* 0x020fc80000010000 */
[----:B------:R-:W-:Y:S01]  /*59e0*/  FADD.FTZ R29, R29, R4 ;  /* 0x000000041d1d7221 */ /* 0x000fe20000010000 */
[----:B---3--:R-:W-:-:S03]  /*59f0*/  FADD.FTZ R4, R54, R51 ;  /* 0x0000003336047221 */ /* 0x008fc60000010000 */
[----:B------:R-:W-:Y:S01]  /*5a00*/  FADD.FTZ R32, R32, R29 ;  /* 0x0000001d20207221 */ /* 0x000fe20000010000 */
[C---:B-1----:R-:W-:Y:S01]  /*5a10*/  F2FP.F16.F32.PACK_AB R171, R11.reuse, R54 ;  /* 0x000000360bab723e */ /* 0x042fe200000000ff */
[----:B------:R-:W-:Y:S02]  /*5a20*/  FADD.FTZ R4, R11, R4 ;  /* 0x000000040b047221 */ /* 0x000fe40000010000 */
[----:B------:R-:W-:Y:S02]  /*5a30*/  FADD.FTZ R32, R33, R32 ;  /* 0x0000002021207221 */ /* 0x000fe40000010000 */
[----:B------:R4:W-:Y:S02]  /*5a40*/  STSM.16.M88.4 [R22], R168 ;  /* 0x000000a816007844 */ /* 0x0009e40000000200 */
[----:B------:R-:W-:-:S04]  /*5a50*/  FADD.FTZ R3, R3, R32 ;  /* 0x0000002003037221 */ /* 0x000fc80000010000 */
[----:B------:R-:W-:Y:S01]  /*5a60*/  FADD.FTZ R3, R12, R3 ;  /* 0x000000030c037221 */ /* 0x000fe20000010000 */
[----:B------:R-:W-:Y:S06]  /*5a70*/  @!P0 BRA `(.L_x_4907) ;  /* 0x0000000000048947 */ /* 0x000fec0003800000 */
[----:B------:R-:W-:Y:S01]  /*5a80*/  BPT.TRAP 0x1 ;  /* 0x000000040000795c */ /* 0x000fe20000300000 */
.L_x_4907:
[----:B------:R0:W1:Y:S01]  /*5a90*/  SYNCS.PHASECHK.TRANS64.TRYWAIT P1, [R9+URZ+0x28c50], R10 ;  /* 0x028c500a090075a7 */ /* 0x000062000802017f */
[----:B------:R-:W-:Y:S05]  /*5aa0*/  @!P0 BRA `(.L_x_4908) ;  /* 0x0000000000048947 */ /* 0x000fea0003800000 */
[----:B------:R-:W-:Y:S01]  /*5ab0*/  BPT.TRAP 0x1 ;  /* 0x000000040000795c */ /* 0x000fe20000300000 */
.L_x_4908:
[----:B-1----:R-:W-:Y:S05]  /*5ac0*/  @P1 BRA `(.L_x_4909) ;  /* 0x0000000000081947 */ /* 0x002fea0003800000 */
[----:B------:R-:W1:Y:S02]  /*5ad0*/  SYNCS.PHASECHK.TRANS64.TRYWAIT P1, [R9+URZ+0x28c50], R10 ;  /* 0x028c500a090075a7 */ /* 0x000e64000802017f */
[----:B-1----:R-:W-:Y:S05]  /*5ae0*/  @!P1 BRA `(.L_x_4910) ;  /* 0x000000e000c09947 */ /* 0x002fea0003800000 */
.L_x_4909:
        /* <DEDUP_REMOVED lines=34> */
.L_x_4911:
[----:B------:R-:W-:Y:S01]  /*5d10*/  UISETP.NE.AND UP1, UPT, UR51, URZ, UPT ;  /* 0x0000003f3300728c */ /* 0x000fe2000bf25270 */
[----:B------:R-:W-:Y:S01]  /*5d20*/  R2UR UR14, R9 ;  /* 0x00000000090e72ca */ /* 0x000fe200000e0000 */
[----:B------:R-:W-:Y:S01]  /*5d30*/  UISETP.NE.AND UP0, UPT, UR50, URZ, UPT ;  /* 0x0000003f3200728c */ /* 0x000fe2000bf05270 */
[----:B012---:R-:W-:Y:S01]  /*5d40*/  IMAD R9, R7, UR49, -R8 ;  /* 0x0000003107097c24 */ /* 0x007fe2000f8e0a08 */
[----:B------:R-:W-:Y:S01]  /*5d50*/  UMOV UR15, UR44 ;  /* 0x0000002c000f7c82 */ /* 0x000fe20008000000 */
[----:B------:R-:W-:-:S03]  /*5d60*/  VIADD R12, R152, 0xfffffffe ;  /* 0xfffffffe980c7836 */ /* 0x000fc60000000000 */
[----:B------:R-:W-:-:S03]  /*5d70*/  PLOP3.LUT P1, PT, PT, PT, UP0, 0x40, 0x0 ;  /* 0x000000000000781c */ /* 0x000fc60003f2e808 */
[----:B------:R-:W-:Y:S01]  /*5d80*/  @UP1 ULDC UR6, c[0x0][0x44c] ;  /* 0x0001130000061ab9 */ /* 0x000fe20000000800 */
[----:B------:R-:W-:Y:S01]  /*5d90*/  @UP1 ULDC UR19, c[0x0][0x450] ;  /* 0x0001140000131ab9 */ /* 0x000fe20000000800 */
[----:B------:R-:W-:Y:S02]  /*5da0*/  UIMAD.WIDE.U32 UR6, UR44, UR6, URZ ;  /* 0x000000062c0672a5 */ /* 0x000fe4000f8e003f */
[----:B------:R-:W-:Y:S02]  /*5db0*/  UIADD3 UR14, UR14, 0x28c60, URZ ;  /* 0x00028c600e0e7890 */ /* 0x000fe4000fffe03f */
[----:B------:R-:W-:Y:S02]  /*5dc0*/  @UP1 USHF.R.U32.HI UR15, URZ, UR19, UR7 ;  /* 0x000000133f0f1299 */ /* 0x000fe40008011607 */
[----:B------:R-:W-:-:S04]  /*5dd0*/  UPRMT UR14, UR40, 0x654, UR14 ;  /* 0x00000654280e7896 */ /* 0x000fc8000800000e */
[----:B------:R-:W-:-:S04]  /*5de0*/  VIADD R9, R9, UR15 ;  /* 0x0000000f09097c36 */ /* 0x000fc80008000000 */
[----:B------:R-:W-:Y:S01]  /*5df0*/  VIADD R10, R9, UR18 ;  /* 0x00000012090a7c36 */ /* 0x000fe20008000000 */
[----:B------:R-:W-:Y:S04]  /*5e00*/  SYNCS.ARRIVE.TRANS64.RED.A1T0 RZ, [UR14], RZ ;  /* 0x000000ffffff79a7 */ /* 0x000fe8000810040e */
[----:B------:R-:W-:Y:S01]  /*5e10*/  R2UR UR14, R10 ;  /* 0x000000000a0e72ca */ /* 0x000fe200000e0000 */
[----:B------:R-:W-:-:S14]  /*5e20*/  @P1 BRA `(.L_x_4912) ;  /* 0x0000000000541947 */ /* 0x000fdc0003800000 */
[C---:B------:R-:W-:Y:S01]  /*5e30*/  ISETP.GT.AND P1, PT, R9.reuse, RZ, PT ;  /* 0x000000ff0900720c */ /* 0x040fe20003f24270 */
[----:B------:R-:W-:-:S05]  /*5e40*/  VIADD R10, R9, 0xffffffff ;  /* 0xffffffff090a7836 */ /* 0x000fca0000000000 */
[----:B------:R-:W-:-:S07]  /*5e50*/  R2UR UR15, R10 ;  /* 0x000000000a0f72ca */ /* 0x000fce00000e0000 */
[----:B------:R-:W-:Y:S08]  /*5e60*/  @P1 BRA `(.L_x_4913) ;  /* 0x0000000000241947 */ /* 0x000ff00003800000 */
[----:B------:R-:W-:Y:S01]  /*5e70*/  R2UR UR15, R9 ;  /* 0x00000000090f72ca */ /* 0x000fe200000e0000 */
[----:B------:R-:W-:Y:S02]  /*5e80*/  ULDC UR18, c[0x0][0x9e4] ;  /* 0x0002790000127ab9 */ /* 0x000fe40000000800 */
[----:B------:R-:W-:-:S10]  /*5e90*/  UISETP.NE.AND UP0, UPT, UR18, 0x1, UPT ;  /* 0x000000011200788c */ /* 0x000fd4000bf05270 */
[----:B------:R-:W-:Y:S01]  /*5ea0*/  UIADD3 UR15, -UR15, URZ, URZ ;  /* 0x0000003f0f0f7290 */ /* 0x000fe2000fffe13f */
[----:B------:R-:W-:-:S03]  /*5eb0*/  @UP0 ULDC.64 UR20, c[0x0][0x9e8] ;  /* 0x00027a0000140ab9 */ /* 0x000fc60000000a00 */
[----:B------:R-:W-:-:S04]  /*5ec0*/  UIMAD.WIDE.U32 UR6, UR15, UR20, URZ ;  /* 0x000000140f0672a5 */ /* 0x000fc8000f8e003f */
[----:B------:R-:W-:-:S04]  /*5ed0*/  @UP0 USHF.R.U32.HI UR15, URZ, UR21, UR7 ;  /* 0x000000153f0f0299 */ /* 0x000fc80008011607 */
[----:B------:R-:W-:Y:S01]  /*5ee0*/  ULOP3.LUT UR15, URZ, UR15, URZ, 0x33, !UPT ;  /* 0x0000000f3f0f7292 */ /* 0x000fe2000f8e333f */
[----:B------:R-:W-:Y:S11]  /*5ef0*/  BRA `(.L_x_4914) ;  /* 0x0000000000147947 */ /* 0x000ff60003800000 */
.L_x_4913:
[----:B------:R-:W-:Y:S02]  /*5f00*/  ULDC UR18, c[0x0][0x9e4] ;  /* 0x0002790000127ab9 */ /* 0x000fe40000000800 */
[----:B------:R-:W-:-:S11]  /*5f10*/  UISETP.NE.AND UP0, UPT, UR18, 0x1, UPT ;  /* 0x000000011200788c */ /* 0x000fd6000bf05270 */
[----:B------:R-:W-:Y:S02]  /*5f20*/  @UP0 ULDC.64 UR20, c[0x0][0x9e8] ;  /* 0x00027a0000140ab9 */ /* 0x000fe40000000a00 */
[----:B------:R-:W-:-:S04]  /*5f30*/  UIMAD.WIDE.U32 UR6, UR15, UR20, URZ ;  /* 0x000000140f0672a5 */ /* 0x000fc8000f8e003f */
[----:B------:R-:W-:-:S12]  /*5f40*/  @UP0 USHF.R.U32.HI UR15, URZ, UR21, UR7 ;  /* 0x000000153f0f0299 */ /* 0x000fd80008011607 */
.L_x_4914:
[----:B------:R-:W-:-:S04]  /*5f50*/  UIMAD UR15, UR15, UR18, UR18 ;  /* 0x000000120f0f72a4 */ /* 0x000fc8000f8e0212 */
[----:B------:R-:W-:-:S04]  /*5f60*/  UISETP.LT.AND UP0, UPT, UR14, UR15, UPT ;  /* 0x0000000f0e00728c */ /* 0x000fc8000bf01270 */
[----:B------:R-:W-:-:S12]  /*5f70*/  USEL UR14, UR14, UR15, UP0 ;  /* 0x0000000f0e0e7287 */ /* 0x000fd80008000000 */
.L_x_4912:
[----:B------:R-:W-:-:S04]  /*5f80*/  USHF.R.S32.HI UR6, URZ, 0x1f, UR14 ;  /* 0x0000001f3f067899 */ /* 0x000fc8000801140e */
[----:B------:R-:W-:-:S04]  /*5f90*/  ULEA.HI UR6, UR6, UR14, URZ, 0x6 ;  /* 0x0000000e06067291 */ /* 0x000fc8000f8f303f */
[----:B------:R-:W-:-:S04]  /*5fa0*/  USHF.R.S32.HI UR6, URZ, 0x6, UR6 ;  /* 0x000000063f067899 */ /* 0x000fc80008011406 */
[----:B------:R-:W-:-:S04]  /*5fb0*/  UISETP.LT.AND UP0, UPT, UR47, UR6, UPT ;  /* 0x000000062f00728c */ /* 0x000fc8000bf01270 */
[----:B------:R-:W-:-:S06]  /*5fc0*/  USEL UR20, UR47, UR6, !UP0 ;  /* 0x000000062f147287 */ /* 0x000fcc000c000000 */
[----:B------:R-:W-:-:S13]  /*5fd0*/  ISETP.GE.AND P1, PT, R12, UR20, PT ;  /* 0x000000140c007c0c */ /* 0x000fda000bf26270 */
[----:B------:R-:W-:Y:S05]  /*5fe0*/  @!P1 BRA `(.L_x_4915) ;  /* 0x0000002400109947 */ /* 0x000fea0003800000 */
[----:B------:R-:W-:Y:S01]  /*5ff0*/  IMAD.MOV.U32 R13, RZ, RZ, R6 ;  /* 0x000000ffff0d7224 */ /* 0x000fe200078e0006 */
[----:B------:R-:W-:Y:S01]  /*6000*/  UMOV UR26, UR38 ;  /* 0x00000026001a7c82 */ /* 0x000fe20008000000 */
[----:B------:R-:W-:Y:S01]  /*6010*/  IMAD.MOV.U32 R14, RZ, RZ, R5 ;  /* 0x000000ffff0e7224 */ /* 0x000fe200078e0005 */
[----:B------:R-:W-:Y:S01]  /*6020*/  ULDC UR24, c[0x0][0x9e4] ;  /* 0x0002790000187ab9 */ /* 0x000fe20000000800 */
[----:B------:R-:W-:Y:S01]  /*6030*/  ULDC UR22, c[0x0][0x9dc] ;  /* 0x0002770000167ab9 */ /* 0x000fe20000000800 */
[----:B------:R-:W-:Y:S01]  /*6040*/  ULDC UR23, c[0x0][0x988] ;  /* 0x0002620000177ab9 */ /* 0x000fe20000000800 */
[----:B------:R-:W-:-:S05]  /*6050*/  ULDC UR25, c[0x0][0x9e0] ;  /* 0x0002780000197ab9 */ /* 0x000fca0000000800 */
.L_x_4934:
[----:B------:R-:W-:-:S04]  /*6060*/  UIADD3 UR38, UR26, 0x1, URZ ;  /* 0x000000011a267890 */ /* 0x000fc8000fffe03f */
[----:B------:R-:W-:-:S04]  /*6070*/  UISETP.NE.AND UP0, UPT, UR38, 0x2, UPT ;  /* 0x000000022600788c */ /* 0x000fc8000bf05270 */
[----:B------:R-:W-:Y:S02]  /*6080*/  USEL UR6, URZ, 0x1, UP0 ;  /* 0x000000013f067887 */ /* 0x000fe40008000000 */
[----:B------:R-:W-:Y:S02]  /*6090*/  USEL UR38, UR38, URZ, UP0 ;  /* 0x0000003f26267287 */ /* 0x000fe40008000000 */
[----:B------:R-:W-:Y:S01]  /*60a0*/  ULOP3.LUT UR37, UR37, UR6, URZ, 0x3c, !UPT ;  /* 0x0000000625257292 */ /* 0x000fe2000f8e3c3f */
[----:B012---:R-:W-:Y:S11]  /*60b0*/  @!P0 BRA `(.L_x_4916) ;  /* 0x0000000000048947 */ /* 0x007ff60003800000 */
[----:B------:R-:W-:Y:S01]  /*60c0*/  BPT.TRAP 0x1 ;  /* 0x000000040000795c */ /* 0x000fe20000300000 */
.L_x_4916:
[----:B------:R-:W-:Y:S01]  /*60d0*/  ULEA UR21, UR38, UR42, 0x3 ;  /* 0x0000002a26157291 */ /* 0x000fe2000f8e183f */
[----:B------:R-:W-:-:S05]  /*60e0*/  IMAD.U32 R9, RZ, RZ, UR37 ;  /* 0x00000025ff097e24 */ /* 0x000fca000f8e00ff */
[----:B------:R-:W-:-:S04]  /*60f0*/  SHF.L.U32 R9, R9, 0x1f, RZ ;  /* 0x0000001f09097819 */ /* 0x000fc800000006ff */
[----:B------:R0:W1:Y:S01]  /*6100*/  SYNCS.PHASECHK.TRANS64.TRYWAIT P1, [UR21+0x28c30], R9 ;  /* 0x028c3009ff0075a7 */ /* 0x0000620008020155 */
[----:B------:R-:W-:Y:S05]  /*6110*/  @!P0 BRA `(.L_x_4917) ;  /* 0x0000000000048947 */ /* 0x000fea0003800000 */
[----:B------:R-:W-:Y:S01]  /*6120*/  BPT.TRAP 0x1 ;  /* 0x000000040000795c */ /* 0x000fe20000300000 */
.L_x_4917:
[----:B-1----:R-:W-:Y:S05]  /*6130*/  @P1 BRA `(.L_x_4918) ;  /* 0x0000000000081947 */ /* 0x002fea0003800000 */
[----:B------:R-:W1:Y:S02]  /*6140*/  SYNCS.PHASECHK.TRANS64.TRYWAIT P1, [UR21+0x28c30], R9 ;  /* 0x028c3009ff0075a7 */ /* 0x000e640008020155 */
[----:B-1----:R-:W-:Y:S05]  /*6150*/  @!P1 BRA `(.L_x_4919) ;  /* 0x000000dc00389947 */ /* 0x002fea0003800000 */
.L_x_4918:
[----:B------:R-:W-:Y:S01]  /*6160*/  R2UR UR18, R0 ;  /* 0x00000000001272ca */ /* 0x000fe200000e0000 */
[----:B----4-:R-:W-:Y:S01]  /*6170*/  WARPGROUP.ARRIVE ;  /* 0x00000000000079c5 */ /* 0x010fe20000000000 */
[----:B------:R-:W-:Y:S01]  /*6180*/  UMOV UR19, 0x40000040 ;  /* 0x4000004000137882 */ /* 0x000fe20000000000 */
[----:B------:R-:W-:Y:S01]  /*6190*/  UMOV UR7, 0x40000040 ;  /* 0x4000004000077882 */ /* 0x000fe20000000000 */
[----:B------:R-:W-:Y:S01]  /*61a0*/  UMOV UR11, 0x40000040 ;  /* 0x40000040000b7882 */ /* 0x000fe20000000000 */
[----:B------:R-:W-:-:S08]  /*61b0*/  UMOV UR15, 0x40000040 ;  /* 0x40000040000f7882 */ /* 0x000fd00000000000 */
[----:B------:R-:W-:-:S04]  /*61c0*/  ULEA UR18, UR38, UR18, 0x9 ;  /* 0x0000001226127291 */ /* 0x000fc8000f8e483f */
[----:B------:R-:W-:Y:S02]  /*61d0*/  UIADD3 UR6, UR18, 0x2, URZ ;  /* 0x0000000212067890 */ /* 0x000fe4000fffe03f */
[----:B------:R-:W-:Y:S02]  /*61e0*/  UIADD3 UR10, UR18, 0x4, URZ ;  /* 0x00000004120a7890 */ /* 0x000fe4000fffe03f */
[----:B------:R-:W-:Y:S02]  /*61f0*/  UIADD3 UR14, UR18, 0x6, URZ ;  /* 0x00000006120e7890 */ /* 0x000fe4000fffe03f */
        /* <DEDUP_REMOVED lines=13> */
.L_x_4920:
[----:B------:R-:W-:Y:S01]  /*62d0*/  UISETP.NE.AND UP1, UPT, UR51, URZ, UPT ;  /* 0x0000003f3300728c */ /* 0x000fe2000bf25270 */
[----:B-1----:R-:W-:Y:S01]  /*62e0*/  VIADD R6, R185, UR44 ;  /* 0x0000002cb9067c36 */ /* 0x002fe20008000000 */
[----:B------:R-:W1:Y:S01]  /*62f0*/  LDC R7, c[0x0][0x2f0] ;  /* 0x0000bc00ff077b82 */ /* 0x000e620000000800 */
[----:B------:R-:W-:Y:S01]  /*6300*/  UISETP.NE.AND UP0, UPT, UR50, URZ, UPT ;  /* 0x0000003f3200728c */ /* 0x000fe2000bf05270 */
[----:B------:R-:W-:Y:S02]  /*6310*/  UMOV UR11, UR22 ;  /* 0x00000016000b7c82 */ /* 0x000fe40008000000 */
[----:B------:R-:W-:Y:S02]  /*6320*/  PLOP3.LUT P1, PT, PT, PT, UP1, 0x80, 0x0 ;  /* 0x000000000000781c */ /* 0x000fe40003f2f018 */
[----:B------:R-:W-:Y:S02]  /*6330*/  PLOP3.LUT P2, PT, PT, PT, UP1, 0x80, 0x0 ;  /* 0x000000000000781c */ /* 0x000fe40003f4f018 */
[----:B------:R-:W2:Y:S01]  /*6340*/  LDC R8, c[0x0][0x288] ;  /* 0x0000a200ff087b82 */ /* 0x000ea20000000800 */
[----:B------:R-:W-:-:S08]  /*6350*/  @UP1 ULDC UR6, c[0x0][0x44c] ;  /* 0x0001130000061ab9 */ /* 0x000fd00000000800 */
[----:B------:R-:W-:Y:S01]  /*6360*/  @P1 IMAD.HI.U32 R5, R6, UR6, RZ ;  /* 0x0000000606051c27 */ /* 0x000fe2000f8e00ff */
[----:B------:R-:W-:Y:S01]  /*6370*/  @UP1 ULDC UR6, c[0x0][0x450] ;  /* 0x0001140000061ab9 */ /* 0x000fe20000000800 */
[----:B------:R-:W-:-:S03]  /*6380*/  PLOP3.LUT P1, PT, PT, PT, UP0, 0x40, 0x0 ;  /* 0x000000000000781c */ /* 0x000fc60003f2e808 */
[----:B------:R-:W-:Y:S01]  /*6390*/  @P2 SHF.R.U32.HI R6, RZ, UR6, R5 ;  /* 0x00000006ff062c19 */ /* 0x000fe20008011605 */
[----:B------:R-:W-:Y:S01]  /*63a0*/  UIADD3 UR6, UR21, 0x28c40, URZ ;  /* 0x00028c4015067890 */ /* 0x000fe2000fffe03f */
[----:B------:R-:W-:-:S03]  /*63b0*/  IMAD.SHL.U32 R5, R12, 0x40, RZ ;  /* 0x000000400c057824 */ /* 0x000fc600078e00ff */
[----:B------:R-:W3:Y:S01]  /*63c0*/  SHFL.IDX PT, R192, R6, RZ, 0x1c1f ;  /* 0x001c1fff06c07589 */ /* 0x000ee200000e0000 */
[----:B------:R-:W-:Y:S01]  /*63d0*/  UPRMT UR6, UR40, 0x654, UR6 ;  /* 0x0000065428067896 */ /* 0x000fe20008000006 */
[----:B------:R-:W-:-:S05]  /*63e0*/  IADD3 R10, -R2, 0x1, -R5 ;  /* 0x00000001020a7810 */ /* 0x000fca0007ffe905 */
[----:B-1----:R-:W-:-:S03]  /*63f0*/  IMAD R11, R7, UR49, R10 ;  /* 0x00000031070b7c24 */ /* 0x002fc6000f8e020a */
[----:B------:R-:W-:Y:S01]  /*6400*/  SYNCS.ARRIVE.TRANS64.RED.A1T0 RZ, [UR6], RZ ;  /* 0x000000ffffff79a7 */ /* 0x000fe20008100406 */
[----:B------:R-:W-:Y:S01]  /*6410*/  ULOP3.LUT UR6, URZ, UR11, URZ, 0x33, !UPT ;  /* 0x0000000b3f067292 */ /* 0x000fe2000f8e333f */
[----:B--2---:R-:W-:-:S05]  /*6420*/  IADD3 R11, R11, -R8, RZ ;  /* 0x800000080b0b7210 */ /* 0x004fca0007ffe0ff */
[C---:B------:R-:W-:Y:S02]  /*6430*/  VIADD R191, R11.reuse, UR25 ;  /* 0x000000190bbf7c36 */ /* 0x040fe40008000000 */
[----:B------:R-:W-:Y:S02]  /*6440*/  VIADD R193, R11, UR6 ;  /* 0x000000060bc17c36 */ /* 0x000fe40008000000 */
[----:B---3--:R-:W-:Y:S02]  /*6450*/  IMAD.IADD R20, R191, 0x1, R192 ;  /* 0x00000001bf147824 */ /* 0x008fe400078e02c0 */
[----:B------:R-:W-:Y:S01]  /*6460*/  IMAD.IADD R21, R192, 0x1, R193 ;  /* 0x00000001c0157824 */ /* 0x000fe200078e02c1 */
[----:B------:R-:W-:Y:S06]  /*6470*/  @P1 BRA `(.L_x_4921) ;  /* 0x00000000005c1947 */ /* 0x000fec0003800000 */
[----:B------:R-:W-:Y:S01]  /*6480*/  IMAD R11, R7, UR49, R192 ;  /* 0x00000031070b7c24 */ /* 0x000fe2000f8e02c0 */
[----:B------:R-:W-:Y:S03]  /*6490*/  BSSY B0, `(.L_x_4922) ;  /* 0x0000011000007945 */ /* 0x000fe60003800000 */
[----:B------:R-:W-:-:S05]  /*64a0*/  IMAD.IADD R15, R11, 0x1, -R8 ;  /* 0x000000010b0f7824 */ /* 0x000fca00078e0a08 */
[----:B------:R-:W-:-:S13]  /*64b0*/  ISETP.GT.AND P1, PT, R15, -0x1, PT ;  /* 0xffffffff0f00780c */ /* 0x000fda0003f24270 */
[----:B------:R-:W-:Y:S05]  /*64c0*/  @P1 BRA `(.L_x_4923) ;  /* 0x0000000000201947 */ /* 0x000fea0003800000 */
[----:B------:R-:W-:Y:S01]  /*64d0*/  IMAD.U32 R192, RZ, RZ, UR24 ;  /* 0x00000018ffc07e24 */ /* 0x000fe2000f8e00ff */
[----:B------:R-:W-:-:S04]  /*64e0*/  LOP3.LUT R15, RZ, R15, RZ, 0x33, !PT ;  /* 0x0000000fff0f7212 */ /* 0x000fc800078e33ff */
[----:B------:R-:W-:-:S13]  /*64f0*/  ISETP.NE.AND P1, PT, R192, 0x1, PT ;  /* 0x00000001c000780c */ /* 0x000fda0003f25270 */
[----:B------:R-:W1:Y:S02]  /*6500*/  @P1 LDC.64 R10, c[0x0][0x9e8] ;  /* 0x00027a00ff0a1b82 */ /* 0x000e640000000a00 */
[----:B-1----:R-:W-:-:S05]  /*6510*/  @P1 IMAD.HI.U32 R10, R15, R10, RZ ;  /* 0x0000000a0f0a1227 */ /* 0x002fca00078e00ff */
[----:B------:R-:W-:-:S04]  /*6520*/  @P1 SHF.R.U32.HI R15, RZ, R11, R10 ;  /* 0x0000000bff0f1219 */ /* 0x000fc8000001160a */
[----:B------:R-:W-:Y:S01]  /*6530*/  LOP3.LUT R15, RZ, R15, RZ, 0x33, !PT ;  /* 0x0000000fff0f7212 */ /* 0x000fe200078e33ff */
[----:B------:R-:W-:Y:S06]  /*6540*/  BRA `(.L_x_4924) ;  /* 0x0000000000147947 */ /* 0x000fec0003800000 */
.L_x_4923:
[----:B------:R-:W-:-:S05]  /*6550*/  IMAD.U32 R192, RZ, RZ, UR24 ;  /* 0x00000018ffc07e24 */ /* 0x000fca000f8e00ff */
[----:B------:R-:W-:-:S13]  /*6560*/  ISETP.NE.AND P1, PT, R192, 0x1, PT ;  /* 0x00000001c000780c */ /* 0x000fda0003f25270 */
[----:B------:R-:W1:Y:S02]  /*6570*/  @P1 LDC.64 R10, c[0x0][0x9e8] ;  /* 0x00027a00ff0a1b82 */ /* 0x000e640000000a00 */
[----:B-1----:R-:W-:-:S05]  /*6580*/  @P1 IMAD.HI.U32 R10, R15, R10, RZ ;  /* 0x0000000a0f0a1227 */ /* 0x002fca00078e00ff */
[----:B------:R-:W-:-:S07]  /*6590*/  @P1 SHF.R.U32.HI R15, RZ, R11, R10 ;  /* 0x0000000bff0f1219 */ /* 0x000fce000001160a */
.L_x_4924:
[----:B------:R-:W-:Y:S05]  /*65a0*/  BSYNC B0 ;  /* 0x0000000000007941 */ /* 0x000fea0003800000 */
.L_x_4922:
[----:B------:R-:W-:-:S04]  /*65b0*/  IMAD R15, R15, R192, -R5 ;  /* 0x000000c00f0f7224 */ /* 0x000fc800078e0a05 */
[----:B------:R-:W-:-:S05]  /*65c0*/  IMAD.IADD R15, R15, 0x1, -R2 ;  /* 0x000000010f0f7824 */ /* 0x000fca00078e0a02 */
[----:B------:R-:W-:Y:S02]  /*65d0*/  VIADDMNMX R20, R15, R192, R20, PT ;  /* 0x000000c00f147246 */ /* 0x000fe40003800114 */
[----:B------:R-:W-:-:S07]  /*65e0*/  VIMNMX R21, R21, R15, !PT ;  /* 0x0000000f15157248 */ /* 0x000fce0007fe0100 */
.L_x_4921:
[----:B------:R-:W-:Y:S01]  /*65f0*/  ISETP.GT.AND P1, PT, R12, -0x1, PT ;  /* 0xffffffff0c00780c */ /* 0x000fe20003f24270 */
[----:B------:R-:W1:Y:S01]  /*6600*/  SHFL.IDX PT, R10, R6, 0x1, 0x1c1f ;  /* 0x003c1f00060a7f89 */ /* 0x000e6200000e0000 */
[----:B------:R-:W-:Y:S02]  /*6610*/  UISETP.NE.AND UP0, UPT, UR50, URZ, UPT ;  /* 0x0000003f3200728c */ /* 0x000fe4000bf05270 */
[C---:B------:R-:W-:Y:S02]  /*6620*/  ISETP.GT.AND P4, PT, R21.reuse, 0x1, P1 ;  /* 0x000000011500780c */ /* 0x040fe40000f84270 */
[----:B------:R-:W-:Y:S02]  /*6630*/  ISETP.GT.AND P5, PT, R21, RZ, P1 ;  /* 0x000000ff1500720c */ /* 0x000fe40000fa4270 */
[C---:B------:R-:W-:Y:S02]  /*6640*/  ISETP.LT.OR P4, PT, R20.reuse, 0x2, P4 ;  /* 0x000000021400780c */ /* 0x040fe40002781670 */
[----:B------:R-:W-:-:S02]  /*6650*/  ISETP.LT.OR P5, PT, R20, 0x1, P5 ;  /* 0x000000011400780c */ /* 0x000fc40002fa1670 */
[----:B------:R-:W-:Y:S02]  /*6660*/  FSEL R153, R153, -INF , !P4 ;  /* 0xff80000099997808 */ /* 0x000fe40006000000 */
[C---:B------:R-:W-:Y:S02]  /*6670*/  ISETP.GT.AND P4, PT, R21.reuse, 0x18, P1 ;  /* 0x000000181500780c */ /* 0x040fe40000f84270 */
[----:B------:R-:W-:Y:S02]  /*6680*/  FSEL R15, R152, -INF , !P5 ;  /* 0xff800000980f7808 */ /* 0x000fe40006800000 */
[----:B------:R-:W-:Y:S02]  /*6690*/  ISETP.LT.OR P4, PT, R20, 0x19, P4 ;  /* 0x000000191400780c */ /* 0x000fe40002781670 */
[C---:B------:R-:W-:Y:S02]  /*66a0*/  ISETP.GT.AND P6, PT, R21.reuse, 0x8, P1 ;  /* 0x000000081500780c */ /* 0x040fe40000fc4270 */
[----:B------:R-:W-:-:S02]  /*66b0*/  ISETP.GT.AND P2, PT, R21, 0x9, P1 ;  /* 0x000000091500780c */ /* 0x000fc40000f44270 */
[----:B------:R-:W-:Y:S01]  /*66c0*/  ISETP.GT.AND P3, PT, R21, 0x10, P1 ;  /* 0x000000101500780c */ /* 0x000fe20000f64270 */
[----:B-1----:R-:W-:Y:S01]  /*66d0*/  IMAD.IADD R6, R191, 0x1, R10 ;  /* 0x00000001bf067824 */ /* 0x002fe200078e020a */
[C---:B------:R-:W-:Y:S02]  /*66e0*/  ISETP.GT.AND P5, PT, R21.reuse, 0x11, P1 ;  /* 0x000000111500780c */ /* 0x040fe40000fa4270 */
[----:B------:R-:W-:Y:S02]  /*66f0*/  FSEL R164, R164, -INF , !P4 ;  /* 0xff800000a4a47808 */ /* 0x000fe40006000000 */
[----:B------:R-:W-:Y:S02]  /*6700*/  ISETP.GT.AND P4, PT, R21, 0x29, P1 ;  /* 0x000000291500780c */ /* 0x000fe40000f84270 */
[C---:B------:R-:W-:Y:S02]  /*6710*/  ISETP.LT.OR P6, PT, R20.reuse, 0x9, P6 ;  /* 0x000000091400780c */ /* 0x040fe400037c1670 */
[----:B------:R-:W-:-:S02]  /*6720*/  ISETP.LT.OR P2, PT, R20, 0xa, P2 ;  /* 0x0000000a1400780c */ /* 0x000fc40001741670 */
[C---:B------:R-:W-:Y:S02]  /*6730*/  ISETP.LT.OR P3, PT, R20.reuse, 0x11, P3 ;  /* 0x000000111400780c */ /* 0x040fe40001f61670 */
[C---:B------:R-:W-:Y:S02]  /*6740*/  ISETP.LT.OR P5, PT, R20.reuse, 0x12, P5 ;  /* 0x000000121400780c */ /* 0x040fe40002fa1670 */
[----:B------:R-:W-:Y:S02]  /*6750*/  ISETP.LT.OR P4, PT, R20, 0x2a, P4 ;  /* 0x0000002a1400780c */ /* 0x000fe40002781670 */
[----:B------:R-:W-:Y:S02]  /*6760*/  FSEL R156, R156, -INF , !P6 ;  /* 0xff8000009c9c7808 */ /* 0x000fe40007000000 */
[----:B------:R-:W-:Y:S02]  /*6770*/  FSEL R157, R157, -INF , !P2 ;  /* 0xff8000009d9d7808 */ /* 0x000fe40005000000 */
[----:B------:R-:W-:-:S02]  /*6780*/  FSEL R160, R160, -INF , !P3 ;  /* 0xff800000a0a07808 */ /* 0x000fc40005800000 */
[----:B------:R-:W-:Y:S02]  /*6790*/  FSEL R161, R161, -INF , !P5 ;  /* 0xff800000a1a17808 */ /* 0x000fe40006800000 */
[C---:B------:R-:W-:Y:S02]  /*67a0*/  ISETP.GT.AND P6, PT, R21.reuse, 0x19, P1 ;  /* 0x000000191500780c */ /* 0x040fe40000fc4270 */
[C---:B------:R-:W-:Y:S02]  /*67b0*/  ISETP.GT.AND P2, PT, R21.reuse, 0x20, P1 ;  /* 0x000000201500780c */ /* 0x040fe40000f44270 */
[C---:B------:R-:W-:Y:S02]  /*67c0*/  ISETP.GT.AND P3, PT, R21.reuse, 0x21, P1 ;  /* 0x000000211500780c */ /* 0x040fe40000f64270 */
[----:B------:R-:W-:Y:S02]  /*67d0*/  ISETP.GT.AND P5, PT, R21, 0x28, P1 ;  /* 0x000000281500780c */ /* 0x000fe40000fa4270 */
[----:B------:R-:W-:-:S02]  /*67e0*/  FSEL R173, R173, -INF , !P4 ;  /* 0xff800000adad7808 */ /* 0x000fc40006000000 */
[----:B------:R-:W-:Y:S02]  /*67f0*/  PLOP3.LUT P4, PT, PT, PT, UP0, 0x40, 0x0 ;  /* 0x000000000000781c */ /* 0x000fe40003f8e808 */
[C---:B------:R-:W-:Y:S02]  /*6800*/  ISETP.LT.OR P6, PT, R20.reuse, 0x1a, P6 ;  /* 0x0000001a1400780c */ /* 0x040fe400037c1670 */
[C---:B------:R-:W-:Y:S02]  /*6810*/  ISETP.LT.OR P2, PT, R20.reuse, 0x21, P2 ;  /* 0x000000211400780c */ /* 0x040fe40001741670 */
[C---:B------:R-:W-:Y:S02]  /*6820*/  ISETP.LT.OR P3, PT, R20.reuse, 0x22, P3 ;  /* 0x000000221400780c */ /* 0x040fe40001f61670 */
[----:B------:R-:W-:Y:S02]  /*6830*/  ISETP.LT.OR P5, PT, R20, 0x29, P5 ;  /* 0x000000291400780c */ /* 0x000fe40002fa1670 */
[----:B------:R-:W-:-:S02]  /*6840*/  FSEL R165, R165, -INF , !P6 ;  /* 0xff800000a5a57808 */ /* 0x000fc40007000000 */
[----:B------:R-:W-:Y:S02]  /*6850*/  FSEL R168, R168, -INF , !P2 ;  /* 0xff800000a8a87808 */ /* 0x000fe40005000000 */
[----:B------:R-:W-:Y:S02]  /*6860*/  FSEL R169, R169, -INF , !P3 ;  /* 0xff800000a9a97808 */ /* 0x000fe40005800000 */
[----:B------:R-:W-:Y:S02]  /*6870*/  FSEL R172, R172, -INF , !P5 ;  /* 0xff800000acac7808 */ /* 0x000fe40006800000 */
[C---:B------:R-:W-:Y:S02]  /*6880*/  ISETP.GT.AND P6, PT, R21.reuse, 0x30, P1 ;  /* 0x000000301500780c */ /* 0x040fe40000fc4270 */
[C---:B------:R-:W-:Y:S02]  /*6890*/  ISETP.GT.AND P2, PT, R21.reuse, 0x31, P1 ;  /* 0x000000311500780c */ /* 0x040fe40000f44270 */
[----:B------:R-:W-:-:S02]  /*68a0*/  ISETP.GT.AND P3, PT, R21, 0x38, P1 ;  /* 0x000000381500780c */ /* 0x000fc40000f64270 */
[----:B------:R-:W-:Y:S02]  /*68b0*/  ISETP.GT.AND P5, PT, R21, 0x39, P1 ;  /* 0x000000391500780c */ /* 0x000fe40000fa4270 */
[C---:B------:R-:W-:Y:S02]  /*68c0*/  ISETP.LT.OR P6, PT, R20.reuse, 0x31, P6 ;  /* 0x000000311400780c */ /* 0x040fe400037c1670 */
[C---:B------:R-:W-:Y:S02]  /*68d0*/  ISETP.LT.OR P2, PT, R20.reuse, 0x32, P2 ;  /* 0x000000321400780c */ /* 0x040fe40001741670 */
[C---:B------:R-:W-:Y:S02]  /*68e0*/  ISETP.LT.OR P3, PT, R20.reuse, 0x39, P3 ;  /* 0x000000391400780c */ /* 0x040fe40001f61670 */
[----:B------:R-:W-:Y:S01]  /*68f0*/  ISETP.LT.OR P5, PT, R20, 0x3a, P5 ;  /* 0x0000003a1400780c */ /* 0x000fe20002fa1670 */
[----:B------:R-:W-:Y:S01]  /*6900*/  IMAD.IADD R20, R193, 0x1, R10 ;  /* 0x00000001c1147824 */ /* 0x000fe200078e020a */
[----:B------:R-:W-:-:S02]  /*6910*/  FSEL R176, R176, -INF , !P6 ;  /* 0xff800000b0b07808 */ /* 0x000fc40007000000 */
[----:B------:R-:W-:Y:S02]  /*6920*/  FSEL R177, R177, -INF , !P2 ;  /* 0xff800000b1b17808 */ /* 0x000fe40005000000 */
[----:B------:R-:W-:Y:S02]  /*6930*/  FSEL R180, R180, -INF , !P3 ;  /* 0xff800000b4b47808 */ /* 0x000fe40005800000 */
[----:B------:R-:W-:Y:S01]  /*6940*/  FSEL R181, R181, -INF , !P5 ;  /* 0xff800000b5b57808 */ /* 0x000fe20006800000 */
        /* <DEDUP_REMOVED lines=14> */
.L_x_4927:
[----:B------:R-:W-:-:S05]  /*6a30*/  IMAD.U32 R152, RZ, RZ, UR24 ;  /* 0x00000018ff987e24 */ /* 0x000fca000f8e00ff */
[----:B------:R-:W-:-:S13]  /*6a40*/  ISETP.NE.AND P2, PT, R152, 0x1, PT ;  /* 0x000000019800780c */ /* 0x000fda0003f45270 */
[----:B------:R-:W1:Y:S02]  /*6a50*/  @P2 LDC.64 R10, c[0x0][0x9e8] ;  /* 0x00027a00ff0a2b82 */ /* 0x000e640000000a00 */
[----:B-1----:R-:W-:-:S05]  /*6a60*/  @P2 IMAD.HI.U32 R10, R21, R10, RZ ;  /* 0x0000000a150a2227 */ /* 0x002fca00078e00ff */
[----:B------:R-:W-:-:S07]  /*6a70*/  @P2 SHF.R.U32.HI R21, RZ, R11, R10 ;  /* 0x0000000bff152219 */ /* 0x000fce000001160a */
.L_x_4928:
[----:B------:R-:W-:Y:S05]  /*6a80*/  BSYNC B0 ;  /* 0x0000000000007941 */ /* 0x000fea0003800000 */
.L_x_4926:
[----:B------:R-:W-:-:S04]  /*6a90*/  IMAD R5, R21, R152, -R5 ;  /* 0x0000009815057224 */ /* 0x000fc800078e0a05 */
[----:B------:R-:W-:-:S05]  /*6aa0*/  IMAD.IADD R5, R5, 0x1, -R2 ;  /* 0x0000000105057824 */ /* 0x000fca00078e0a02 */
[----:B------:R-:W-:Y:S02]  /*6ab0*/  VIADDMNMX R6, R5, R152, R6, PT ;  /* 0x0000009805067246 */ /* 0x000fe40003800106 */
[----:B------:R-:W-:-:S07]  /*6ac0*/  VIMNMX R20, R20, R5, !PT ;  /* 0x0000000514147248 */ /* 0x000fce0007fe0100 */
.L_x_4925:
[----:B------:R-:W-:Y:S01]  /*6ad0*/  FMNMX.FTZ R10, R15, R14, !PT ;  /* 0x0000000e0f0a7209 */ /* 0x000fe20007810000 */
[----:B------:R-:W-:Y:S01]  /*6ae0*/  UMOV UR10, UR23 ;  /* 0x00000017000a7c82 */ /* 0x000fe20008000000 */
[C---:B------:R-:W-:Y:S02]  /*6af0*/  ISETP.GT.AND P3, PT, R20.reuse, RZ, P1 ;  /* 0x000000ff1400720c */ /* 0x040fe40000f64270 */
[----:B------:R-:W-:Y:S02]  /*6b00*/  FMNMX.FTZ R5, R153, R10, !PT ;  /* 0x0000000a99057209 */ /* 0x000fe40007810000 */
[----:B------:R-:W-:Y:S02]  /*6b10*/  ISETP.GT.AND P4, PT, R20, 0x1, P1 ;  /* 0x000000011400780c */ /* 0x000fe40000f84270 */
[----:B------:R-:W-:Y:S02]  /*6b20*/  FMNMX.FTZ R10, R156, R5, !PT ;  /* 0x000000059c0a7209 */ /* 0x000fe40007810000 */
[----:B------:R-:W-:-:S02]  /*6b30*/  ISETP.LT.OR P3, PT, R6, 0x1, P3 ;  /* 0x000000010600780c */ /* 0x000fc40001f61670 */
[----:B------:R-:W-:Y:S02]  /*6b40*/  FMNMX.FTZ R5, R157, R10, !PT ;  /* 0x0000000a9d057209 */ /* 0x000fe40007810000 */
[----:B------:R-:W-:Y:S02]  /*6b50*/  ISETP.GT.AND P6, PT, R20, 0x8, P1 ;  /* 0x000000081400780c */ /* 0x000fe40000fc4270 */
[----:B------:R-:W-:Y:S02]  /*6b60*/  FMNMX.FTZ R10, R160, R5, !PT ;  /* 0x00000005a00a7209 */ /* 0x000fe40007810000 */
[----:B------:R-:W-:Y:S02]  /*6b70*/  ISETP.LT.OR P4, PT, R6, 0x2, P4 ;  /* 0x000000020600780c */ /* 0x000fe40002781670 */
[----:B------:R-:W-:Y:S02]  /*6b80*/  FMNMX.FTZ R5, R161, R10, !PT ;  /* 0x0000000aa1057209 */ /* 0x000fe40007810000 */
[----:B------:R-:W-:-:S02]  /*6b90*/  FSEL R154, R154, -INF , !P3 ;  /* 0xff8000009a9a7808 */ /* 0x000fc40005800000 */
        /* <DEDUP_REMOVED lines=15> */
[----:B------:R-:W-:Y:S02]  /*6c90*/  FSEL R159, R159, -INF , !P2 ;  /* 0xff8000009f9f7808 */ /* 0x000fe40005000000 */
[----:B------:R-:W-:Y:S02]  /*6ca0*/  FMNMX.FTZ R10, R180, R5, !PT ;  /* 0x00000005b40a7209 */ /* 0x000fe40007810000 */
[----:B------:R-:W-:-:S02]  /*6cb0*/  ISETP.LT.OR P5, PT, R6, 0x11, P5 ;  /* 0x000000110600780c */ /* 0x000fc40002fa1670 */
[----:B------:R-:W-:Y:S02]  /*6cc0*/  FMNMX.FTZ R10, R181, R10, !PT ;  /* 0x0000000ab50a7209 */ /* 0x000fe40007810000 */
[----:B------:R-:W-:Y:S02]  /*6cd0*/  ISETP.GT.AND P6, PT, R20, 0x18, P1 ;  /* 0x000000181400780c */ /* 0x000fe40000fc4270 */
[----:B------:R-:W-:Y:S01]  /*6ce0*/  ISETP.LT.OR P4, PT, R6, 0x12, P4 ;  /* 0x000000120600780c */ /* 0x000fe20002781670 */
[----:B------:R-:W1:Y:S01]  /*6cf0*/  SHFL.BFLY PT, R5, R10, 0x2, 0x1f ;  /* 0x0c401f000a057f89 */ /* 0x000e6200000e0000 */
[----:B------:R-:W-:Y:S02]  /*6d00*/  FSEL R162, R162, -INF , !P5 ;  /* 0xff800000a2a27808 */ /* 0x000fe40006800000 */
[----:B------:R-:W-:Y:S02]  /*6d10*/  ISETP.GT.AND P2, PT, R20, 0x19, P1 ;  /* 0x000000191400780c */ /* 0x000fe40000f44270 */
[----:B------:R-:W-:-:S02]  /*6d20*/  ISETP.LT.OR P6, PT, R6, 0x19, P6 ;  /* 0x000000190600780c */ /* 0x000fc400037c1670 */
[----:B------:R-:W-:Y:S02]  /*6d30*/  FSEL R163, R163, -INF , !P4 ;  /* 0xff800000a3a37808 */ /* 0x000fe40006000000 */
[----:B------:R-:W-:Y:S02]  /*6d40*/  ISETP.GT.AND P3, PT, R20, 0x20, P1 ;  /* 0x000000201400780c */ /* 0x000fe40000f64270 */
[----:B------:R-:W-:Y:S02]  /*6d50*/  FSEL R166, R166, -INF , !P6 ;  /* 0xff800000a6a67808 */ /* 0x000fe40007000000 */
[C---:B------:R-:W-:Y:S02]  /*6d60*/  ISETP.LT.OR P2, PT, R6.reuse, 0x1a, P2 ;  /* 0x0000001a0600780c */ /* 0x040fe40001741670 */
[----:B------:R-:W-:Y:S02]  /*6d70*/  ISETP.LT.OR P3, PT, R6, 0x21, P3 ;  /* 0x000000210600780c */ /* 0x000fe40001f61670 */
[----:B------:R-:W-:-:S02]  /*6d80*/  ISETP.GT.AND P5, PT, R20, 0x21, P1 ;  /* 0x000000211400780c */ /* 0x000fc40000fa4270 */
[----:B------:R-:W-:Y:S02]  /*6d90*/  FSEL R167, R167, -INF , !P2 ;  /* 0xff800000a7a77808 */ /* 0x000fe40005000000 */
[----:B------:R-:W-:Y:S02]  /*6da0*/  FSEL R170, R170, -INF , !P3 ;  /* 0xff800000aaaa7808 */ /* 0x000fe40005800000 */
[----:B------:R-:W-:Y:S02]  /*6db0*/  ISETP.GT.AND P4, PT, R20, 0x28, P1 ;  /* 0x000000281400780c */ /* 0x000fe40000f84270 */
[----:B-1----:R-:W-:Y:S02]  /*6dc0*/  FMNMX.FTZ R11, R10, R5, !PT ;  /* 0x000000050a0b7209 */ /* 0x002fe40007810000 */
[----:B------:R-:W-:Y:S02]  /*6dd0*/  FMNMX.FTZ R10, R154, R13, !PT ;  /* 0x0000000d9a0a7209 */ /* 0x000fe40007810000 */
[----:B------:R-:W-:Y:S01]  /*6de0*/  ISETP.LT.OR P5, PT, R6, 0x22, P5 ;  /* 0x000000220600780c */ /* 0x000fe20002fa1670 */
[----:B------:R-:W1:Y:S01]  /*6df0*/  SHFL.BFLY PT, R152, R11, 0x1, 0x1f ;  /* 0x0c201f000b987f89 */ /* 0x000e6200000e0000 */
[----:B------:R-:W-:-:S02]  /*6e00*/  ISETP.GT.AND P6, PT, R20, 0x29, P1 ;  /* 0x000000291400780c */ /* 0x000fc40000fc4270 */
[----:B------:R-:W-:Y:S02]  /*6e10*/  ISETP.LT.OR P4, PT, R6, 0x29, P4 ;  /* 0x000000290600780c */ /* 0x000fe40002781670 */
[----:B------:R-:W-:Y:S02]  /*6e20*/  FSEL R171, R171, -INF , !P5 ;  /* 0xff800000abab7808 */ /* 0x000fe40006800000 */
[----:B------:R-:W-:Y:S02]  /*6e30*/  ISETP.GT.AND P2, PT, R20, 0x30, P1 ;  /* 0x000000301400780c */ /* 0x000fe40000f44270 */
[----:B------:R-:W-:Y:S02]  /*6e40*/  FSEL R174, R174, -INF , !P4 ;  /* 0xff800000aeae7808 */ /* 0x000fe40006000000 */
[----:B------:R-:W-:Y:S02]  /*6e50*/  ISETP.LT.OR P6, PT, R6, 0x2a, P6 ;  /* 0x0000002a0600780c */ /* 0x000fe400037c1670 */
[----:B------:R-:W-:-:S02]  /*6e60*/  ISETP.GT.AND P5, PT, R20, 0x31, P1 ;  /* 0x000000311400780c */ /* 0x000fc40000fa4270 */
[C---:B------:R-:W-:Y:S02]  /*6e70*/  ISETP.GT.AND P4, PT, R20.reuse, 0x38, P1 ;  /* 0x000000381400780c */ /* 0x040fe40000f84270 */
[----:B------:R-:W-:Y:S02]  /*6e80*/  ISETP.GT.AND P1, PT, R20, 0x39, P1 ;  /* 0x000000391400780c */ /* 0x000fe40000f24270 */
[C---:B------:R-:W-:Y:S02]  /*6e90*/  ISETP.LT.OR P2, PT, R6.reuse, 0x31, P2 ;  /* 0x000000310600780c */ /* 0x040fe40001741670 */
[----:B------:R-:W-:Y:S02]  /*6ea0*/  FSEL R175, R175, -INF , !P6 ;  /* 0xff800000afaf7808 */ /* 0x000fe40007000000 */
[----:B------:R-:W-:Y:S02]  /*6eb0*/  ISETP.LT.OR P5, PT, R6, 0x32, P5 ;  /* 0x000000320600780c */ /* 0x000fe40002fa1670 */
[----:B-1----:R-:W-:-:S02]  /*6ec0*/  FMNMX.FTZ R5, R11, R152, !PT ;  /* 0x000000980b057209 */ /* 0x002fc40007810000 */
[----:B------:R-:W-:Y:S02]  /*6ed0*/  FMNMX.FTZ R11, R155, R10, !PT ;  /* 0x0000000a9b0b7209 */ /* 0x000fe40007810000 */
[C---:B------:R-:W-:Y:S01]  /*6ee0*/  FSETP.NEU.FTZ.AND P3, PT, R5.reuse, -INF , PT ;  /* 0xff8000000500780b */ /* 0x040fe20003f7d000 */
[----:B------:R-:W-:Y:S01]  /*6ef0*/  FMUL.FTZ R21, R5, UR10 ;  /* 0x0000000a05157c20 */ /* 0x000fe20008410000 */
[----:B------:R-:W-:Y:S02]  /*6f00*/  FMNMX.FTZ R10, R158, R11, !PT ;  /* 0x0000000b9e0a7209 */ /* 0x000fe40007810000 */
[----:B------:R-:W-:Y:S02]  /*6f10*/  FSEL R178, R178, -INF , !P2 ;  /* 0xff800000b2b27808 */ /* 0x000fe40005000000 */
[----:B------:R-:W-:Y:S02]  /*6f20*/  FMNMX.FTZ R11, R159, R10, !PT ;  /* 0x0000000a9f0b7209 */ /* 0x000fe40007810000 */
[----:B------:R-:W-:-:S02]  /*6f30*/  ISETP.LT.OR P4, PT, R6, 0x39, P4 ;  /* 0x000000390600780c */ /* 0x000fc40002781670 */
[----:B------:R-:W-:Y:S02]  /*6f40*/  FMNMX.FTZ R10, R162, R11, !PT ;  /* 0x0000000ba20a7209 */ /* 0x000fe40007810000 */
[----:B------:R-:W-:Y:S02]  /*6f50*/  FSEL R179, R179, -INF , !P5 ;  /* 0xff800000b3b37808 */ /* 0x000fe40006800000 */
[----:B------:R-:W-:Y:S02]  /*6f60*/  FMNMX.FTZ R11, R163, R10, !PT ;  /* 0x0000000aa30b7209 */ /* 0x000fe40007810000 */
[----:B------:R-:W-:Y:S02]  /*6f70*/  FSEL R10, R21, RZ, P3 ;  /* 0x000000ff150a7208 */ /* 0x000fe40001800000 */
[----:B------:R-:W-:Y:S02]  /*6f80*/  FMNMX.FTZ R152, R166, R11, !PT ;  /* 0x0000000ba6987209 */ /* 0x000fe40007810000 */
[----:B------:R-:W-:Y:S01]  /*6f90*/  ISETP.LT.OR P1, PT, R6, 0x3a, P1 ;  /* 0x0000003a0600780c */ /* 0x000fe20000f21670 */
[--C-:B------:R-:W-:Y:S01]  /*6fa0*/  FFMA.FTZ R21, R15, UR10, -R10.reuse ;  /* 0x0000000a0f157c23 */ /* 0x100fe2000801080a */
[----:B------:R-:W-:Y:S01]  /*6fb0*/  FMNMX.FTZ R11, R167, R152, !PT ;  /* 0x00000098a70b7209 */ /* 0x000fe20007810000 */
[--C-:B------:R-:W-:Y:S01]  /*6fc0*/  FFMA.FTZ R157, R157, UR10, -R10.reuse ;  /* 0x0000000a9d9d7c23 */ /* 0x100fe2000801080a */
[----:B------:R-:W-:Y:S01]  /*6fd0*/  FSEL R182, R182, -INF , !P4 ;  /* 0xff800000b6b67808 */ /* 0x000fe20006000000 */
[----:B------:R1:W-:Y:S01]  /*6fe0*/  MUFU.EX2 R152, R21 ;  /* 0x0000001500987308 */ /* 0x0003e20000000800 */
[----:B------:R-:W-:Y:S01]  /*6ff0*/  FMNMX.FTZ R192, R170, R11, !PT ;  /* 0x0000000baac07209 */ /* 0x000fe20007810000 */
[--C-:B------:R-:W-:Y:S01]  /*7000*/  FFMA.FTZ R11, R153, UR10, -R10.reuse ;  /* 0x0000000a990b7c23 */ /* 0x100fe2000801080a */
[----:B------:R-:W-:Y:S01]  /*7010*/  FSEL R183, R183, -INF , !P1 ;  /* 0xff800000b7b77808 */ /* 0x000fe20004800000 */
[--C-:B------:R-:W-:Y:S01]  /*7020*/  FFMA.FTZ R153, R164, UR10, -R10.reuse ;  /* 0x0000000aa4997c23 */ /* 0x100fe2000801080a */
[----:B------:R-:W-:Y:S01]  /*7030*/  FMNMX.FTZ R15, R171, R192, !PT ;  /* 0x000000c0ab0f7209 */ /* 0x000fe20007810000 */
[--C-:B------:R-:W-:Y:S01]  /*7040*/  FFMA.FTZ R164, R169, UR10, -R10.reuse ;  /* 0x0000000aa9a47c23 */ /* 0x100fe2000801080a */
[--C-:B------:R-:W-:Y:S01]  /*7050*/  FFMA.FTZ R169, R177, UR10, -R10.reuse ;  /* 0x0000000ab1a97c23 */ /* 0x100fe2000801080a */
[----:B------:R-:W-:Y:S01]  /*7060*/  MUFU.EX2 R11, R11 ;  /* 0x0000000b000b7308 */ /* 0x000fe20000000800 */
[----:B------:R-:W-:Y:S01]  /*7070*/  FMNMX.FTZ R20, R174, R15, !PT ;  /* 0x0000000fae147209 */ /* 0x000fe20007810000 */
[--C-:B------:R-:W-:Y:S01]  /*7080*/  FFMA.FTZ R15, R156, UR10, -R10.reuse ;  /* 0x0000000a9c0f7c23 */ /* 0x100fe2000801080a */
[--C-:B------:R-:W-:Y:S01]  /*7090*/  FFMA.FTZ R156, R160, UR10, -R10.reuse ;  /* 0x0000000aa09c7c23 */ /* 0x100fe2000801080a */
[--C-:B------:R-:W-:Y:S01]  /*70a0*/  FFMA.FTZ R160, R165, UR10, -R10.reuse ;  /* 0x0000000aa5a07c23 */ /* 0x100fe2000801080a */
[----:B-1----:R-:W-:Y:S01]  /*70b0*/  FMNMX.FTZ R21, R175, R20, !PT ;  /* 0x00000014af157209 */ /* 0x002fe20007810000 */
[----:B------:R-:W-:Y:S01]  /*70c0*/  IMAD.MOV R177, RZ, RZ, -R17 ;  /* 0x000000ffffb17224 */ /* 0x000fe200078e0a11 */
[----:B------:R-:W-:Y:S01]  /*70d0*/  FSEL R165, R5, RZ, P3 ;  /* 0x000000ff05a57208 */ /* 0x000fe20001800000 */
[----:B------:R-:W-:Y:S01]  /*70e0*/  MUFU.EX2 R15, R15 ;  /* 0x0000000f000f7308 */ /* 0x000fe20000000800 */
[----:B------:R-:W-:Y:S01]  /*70f0*/  FMNMX.FTZ R20, R178, R21, !PT ;  /* 0x00000015b2147209 */ /* 0x000fe20007810000 */
[----:B------:R-:W-:Y:S01]  /*7100*/  FFMA.FTZ R173, R173, UR10, -R10 ;  /* 0x0000000aadad7c23 */ /* 0x000fe2000801080a */
[----:B------:R-:W-:Y:S01]  /*7110*/  ISETP.NE.AND P1, PT, R2, R177, PT ;  /* 0x000000b10200720c */ /* 0x000fe20003f25270 */
[----:B------:R-:W-:Y:S01]  /*7120*/  FADD.FTZ R165, -R165, R14 ;  /* 0x0000000ea5a57221 */ /* 0x000fe20000010100 */
[----:B------:R-:W-:Y:S01]  /*7130*/  FMNMX.FTZ R21, R179, R20, !PT ;  /* 0x00000014b3157209 */ /* 0x000fe20007810000 */
[----:B------:R-:W-:-:S02]  /*7140*/  FFMA.FTZ R177, R181, UR10, -R10 ;  /* 0x0000000ab5b17c23 */ /* 0x000fc4000801080a */
[----:B------:R-:W-:Y:S01]  /*7150*/  FMUL.FTZ R165, R165, UR10 ;  /* 0x0000000aa5a57c20 */ /* 0x000fe20008410000 */
[----:B------:R-:W-:Y:S01]  /*7160*/  FMNMX.FTZ R6, R182, R21, !PT ;  /* 0x00000015b6067209 */ /* 0x000fe20007810000 */
[----:B------:R-:W-:Y:S01]  /*7170*/  FFMA.FTZ R21, R161, UR10, -R10 ;  /* 0x0000000aa1157c23 */ /* 0x000fe2000801080a */
[----:B------:R1:W-:Y:S02]  /*7180*/  MUFU.EX2 R20, R157 ;  /* 0x0000009d00147308 */ /* 0x0003e40000000800 */
[----:B------:R-:W-:-:S05]  /*7190*/  FMNMX.FTZ R6, R183, R6, !PT ;  /* 0x00000006b7067209 */ /* 0x000fca0007810000 */
[----:B------:R-:W2:Y:S01]  /*71a0*/  SHFL.BFLY PT, R161, R6, 0x2, 0x1f ;  /* 0x0c401f0006a17f89 */ /* 0x000ea200000e0000 */
[----:B------:R-:W3:Y:S01]  /*71b0*/  MUFU.EX2 R165, R165 ;  /* 0x000000a500a57308 */ /* 0x000ee20000000800 */
[--C-:B-1----:R-:W-:Y:S01]  /*71c0*/  FFMA.FTZ R157, R168, UR10, -R10.reuse ;  /* 0x0000000aa89d7c23 */ /* 0x102fe2000801080a */
[----:B------:R-:W-:-:S06]  /*71d0*/  FFMA.FTZ R168, R176, UR10, -R10 ;  /* 0x0000000ab0a87c23 */ /* 0x000fcc000801080a */
[----:B------:R-:W1:Y:S08]  /*71e0*/  MUFU.EX2 R156, R156 ;  /* 0x0000009c009c7308 */ /* 0x000e700000000800 */
[----:B------:R-:W4:Y:S01]  /*71f0*/  MUFU.EX2 R21, R21 ;  /* 0x0000001500157308 */ /* 0x000f220000000800 */
[----:B---3--:R-:W-:Y:S01]  /*7200*/  FFMA.FTZ R176, R165, R3, R152 ;  /* 0x00000003a5b07223 */ /* 0x008fe20000010098 */
[----:B------:R-:W-:Y:S01]  /*7210*/  F2FP.F16.F32.PACK_AB R152, R11, R152 ;  /* 0x000000980b98723e */ /* 0x000fe200000000ff */
[-C--:B------:R-:W-:Y:S01]  /*7220*/  FMUL.FTZ R24, R24, R165.reuse ;  /* 0x000000a518187220 */ /* 0x080fe20000410000 */
[-C--:B------:R-:W-:Y:S01]  /*7230*/  FMUL.FTZ R25, R25, R165.reuse ;  /* 0x000000a519197220 */ /* 0x080fe20000410000 */
[----:B------:R-:W-:Y:S01]  /*7240*/  FADD.FTZ R176, R11, R176 ;  /* 0x000000b00bb07221 */ /* 0x000fe20000010000 */
[----:B------:R-:W-:Y:S01]  /*7250*/  FMUL.FTZ R28, R28, R165 ;  /* 0x000000a51c1c7220 */ /* 0x000fe20000410000 */
[----:B--2---:R-:W-:Y:S01]  /*7260*/  FMNMX.FTZ R191, R6, R161, !PT ;  /* 0x000000a106bf7209 */ /* 0x004fe20007810000 */
[----:B------:R-:W2:Y:S01]  /*7270*/  MUFU.EX2 R153, R153 ;  /* 0x0000009900997308 */ /* 0x000ea20000000800 */
[----:B------:R-:W-:Y:S01]  /*7280*/  FADD.FTZ R181, R15, R176 ;  /* 0x000000b00fb57221 */ /* 0x000fe20000010000 */
[--C-:B------:R-:W-:Y:S01]  /*7290*/  FFMA.FTZ R161, R172, UR10, -R10.reuse ;  /* 0x0000000aaca17c23 */ /* 0x100fe2000801080a */
[----:B------:R-:W-:Y:S01]  /*72a0*/  FFMA.FTZ R172, R180, UR10, -R10 ;  /* 0x0000000ab4ac7c23 */ /* 0x000fe2000801080a */
[----:B------:R-:W3:Y:S01]  /*72b0*/  SHFL.BFLY PT, R6, R191, 0x1, 0x1f ;  /* 0x0c201f00bf067f89 */ /* 0x000ee200000e0000 */
[----:B------:R-:W-:Y:S01]  /*72c0*/  FADD.FTZ R181, R20, R181 ;  /* 0x000000b514b57221 */ /* 0x000fe20000010000 */
[-C--:B------:R-:W-:Y:S01]  /*72d0*/  FMUL.FTZ R29, R29, R165.reuse ;  /* 0x000000a51d1d7220 */ /* 0x080fe20000410000 */
[-C--:B------:R-:W-:Y:S01]  /*72e0*/  FMUL.FTZ R32, R32, R165.reuse ;  /* 0x000000a520207220 */ /* 0x080fe20000410000 */
[----:B------:R-:W5:Y:S01]  /*72f0*/  MUFU.EX2 R160, R160 ;  /* 0x000000a000a07308 */ /* 0x000f620000000800 */
[----:B-1----:R-:W-:Y:S01]  /*7300*/  FADD.FTZ R180, R156, R181 ;  /* 0x000000b59cb47221 */ /* 0x002fe20000010000 */
[----:B----4-:R-:W-:Y:S01]  /*7310*/  F2FP.F16.F32.PACK_AB R156, R21, R156 ;  /* 0x0000009c159c723e */ /* 0x010fe200000000ff */
[-C--:B------:R-:W-:Y:S01]  /*7320*/  FMUL.FTZ R33, R33, R165.reuse ;  /* 0x000000a521217220 */ /* 0x080fe20000410000 */
[-C--:B------:R-:W-:Y:S01]  /*7330*/  FMUL.FTZ R36, R36, R165.reuse ;  /* 0x000000a524247220 */ /* 0x080fe20000410000 */
[----:B------:R-:W-:Y:S01]  /*7340*/  FADD.FTZ R180, R21, R180 ;  /* 0x000000b415b47221 */ /* 0x000fe20000010000 */
[-C--:B------:R-:W-:Y:S01]  /*7350*/  FMUL.FTZ R37, R37, R165.reuse ;  /* 0x000000a525257220 */ /* 0x080fe20000410000 */
[-C--:B------:R-:W-:Y:S01]  /*7360*/  FMUL.FTZ R40, R40, R165.reuse ;  /* 0x000000a528287220 */ /* 0x080fe20000410000 */
[----:B------:R-:W1:Y:S01]  /*7370*/  MUFU.EX2 R157, R157 ;  /* 0x0000009d009d7308 */ /* 0x000e620000000800 */
        /* <DEDUP_REMOVED lines=8> */
[-C--:B------:R-:W-:Y:S01]  /*7400*/  FMUL.FTZ R53, R53, R165.reuse ;  /* 0x000000a535357220 */ /* 0x080fe20000410000 */
[-C--:B------:R-:W-:Y:S01]  /*7410*/  FMUL.FTZ R56, R56, R165.reuse ;  /* 0x000000a538387220 */ /* 0x080fe20000410000 */
[-C--:B------:R-:W-:Y:S01]  /*7420*/  FMUL.FTZ R57, R57, R165.reuse ;  /* 0x000000a539397220 */ /* 0x080fe20000410000 */
[----:B---3--:R-:W-:Y:S01]  /*7430*/  FMNMX.FTZ R6, R191, R6, !PT ;  /* 0x00000006bf067209 */ /* 0x008fe20007810000 */
[-C--:B------:R-:W-:Y:S01]  /*7440*/  FMUL.FTZ R60, R60, R165.reuse ;  /* 0x000000a53c3c7220 */ /* 0x080fe20000410000 */
[----:B------:R-:W-:Y:S01]  /*7450*/  MOV R191, UR26 ;  /* 0x0000001a00bf7c02 */ /* 0x000fe20008000f00 */
[-C--:B------:R-:W-:Y:S01]  /*7460*/  FMUL.FTZ R61, R61, R165.reuse ;  /* 0x000000a53d3d7220 */ /* 0x080fe20000410000 */
[C---:B------:R-:W-:Y:S01]  /*7470*/  FSETP.NEU.FTZ.AND P2, PT, R6.reuse, -INF , PT ;  /* 0xff8000000600780b */ /* 0x040fe20003f5d000 */
[----:B------:R-:W-:Y:S01]  /*7480*/  FMUL.FTZ R3, R6, UR10 ;  /* 0x0000000a06037c20 */ /* 0x000fe20008410000 */
[----:B------:R3:W-:Y:S01]  /*7490*/  MUFU.EX2 R14, R173 ;  /* 0x000000ad000e7308 */ /* 0x0007e20000000800 */
[-C--:B------:R-:W-:Y:S01]  /*74a0*/  FMUL.FTZ R64, R64, R165.reuse ;  /* 0x000000a540407220 */ /* 0x080fe20000410000 */
[----:B------:R-:W-:Y:S01]  /*74b0*/  FSEL R10, R6, RZ, P2 ;  /* 0x000000ff060a7208 */ /* 0x000fe20001000000 */
[-C--:B------:R-:W-:Y:S01]  /*74c0*/  FMUL.FTZ R65, R65, R165.reuse ;  /* 0x000000a541417220 */ /* 0x080fe20000410000 */
[----:B------:R-:W-:Y:S01]  /*74d0*/  FSEL R3, R3, RZ, P2 ;  /* 0x000000ff03037208 */ /* 0x000fe20001000000 */
[-C--:B------:R-:W-:Y:S01]  /*74e0*/  FMUL.FTZ R68, R68, R165.reuse ;  /* 0x000000a544447220 */ /* 0x080fe20000410000 */
[----:B------:R-:W-:Y:S01]  /*74f0*/  FMUL.FTZ R69, R69, R165 ;  /* 0x000000a545457220 */ /* 0x000fe20000410000 */
[----:B------:R-:W-:Y:S01]  /*7500*/  FADD.FTZ R10, -R10, R13 ;  /* 0x0000000d0a0a7221 */ /* 0x000fe20000010100 */
[----:B------:R-:W4:Y:S01]  /*7510*/  MUFU.EX2 R161, R161 ;  /* 0x000000a100a17308 */ /* 0x000f220000000800 */
[----:B---3--:R-:W-:Y:S01]  /*7520*/  FFMA.FTZ R173, R154, UR10, -R3 ;  /* 0x0000000a9aad7c23 */ /* 0x008fe20008010803 */
[----:B------:R-:W-:-:S02]  /*7530*/  @!P1 IMAD R154, R191, 0x40, R16 ;  /* 0x00000040bf9a9824 */ /* 0x000fc400078e0210 */
[----:B------:R-:W-:Y:S01]  /*7540*/  FMUL.FTZ R10, R10, UR10 ;  /* 0x0000000a0a0a7c20 */ /* 0x000fe20008410000 */
[--C-:B------:R-:W-:Y:S01]  /*7550*/  FFMA.FTZ R176, R155, UR10, -R3.reuse ;  /* 0x0000000a9bb07c23 */ /* 0x100fe20008010803 */
[--C-:B------:R-:W-:Y:S01]  /*7560*/  FFMA.FTZ R155, R158, UR10, -R3.reuse ;  /* 0x0000000a9e9b7c23 */ /* 0x100fe20008010803 */
[----:B------:R-:W-:Y:S01]  /*7570*/  FFMA.FTZ R159, R159, UR10, -R3 ;  /* 0x0000000a9f9f7c23 */ /* 0x000fe20008010803 */
[----:B------:R-:W-:Y:S01]  /*7580*/  @!P1 LEA R13, R154, UR42, 0x2 ;  /* 0x0000002a9a0d9c11 */ /* 0x000fe2000f8e10ff */
[----:B-----5:R-:W-:Y:S01]  /*7590*/  FADD.FTZ R154, R160, R181 ;  /* 0x000000b5a09a7221 */ /* 0x020fe20000010000 */
[----:B------:R-:W3:Y:S01]  /*75a0*/  MUFU.EX2 R168, R168 ;  /* 0x000000a800a87308 */ /* 0x000ee20000000800 */
[--C-:B------:R-:W-:Y:S01]  /*75b0*/  FFMA.FTZ R180, R162, UR10, -R3.reuse ;  /* 0x0000000aa2b47c23 */ /* 0x100fe20008010803 */
[--C-:B------:R-:W-:Y:S01]  /*75c0*/  FFMA.FTZ R191, R170, UR10, -R3.reuse ;  /* 0x0000000aaabf7c23 */ /* 0x100fe20008010803 */
[----:B-1----:R-:W-:Y:S01]  /*75d0*/  FADD.FTZ R193, R157, R154 ;  /* 0x0000009a9dc17221 */ /* 0x002fe20000010000 */
[--C-:B------:R-:W-:Y:S01]  /*75e0*/  FFMA.FTZ R163, R163, UR10, -R3.reuse ;  /* 0x0000000aa3a37c23 */ /* 0x100fe20008010803 */
[--C-:B------:R-:W-:Y:S01]  /*75f0*/  FFMA.FTZ R181, R166, UR10, -R3.reuse ;  /* 0x0000000aa6b57c23 */ /* 0x100fe20008010803 */
[----:B------:R-:W-:Y:S01]  /*7600*/  FFMA.FTZ R167, R167, UR10, -R3 ;  /* 0x0000000aa7a77c23 */ /* 0x000fe20008010803 */
[----:B--2---:R-:W-:Y:S01]  /*7610*/  FADD.FTZ R154, R164, R193 ;  /* 0x000000c1a49a7221 */ /* 0x004fe20000010000 */
[----:B------:R-:W1:Y:S01]  /*7620*/  MUFU.EX2 R169, R169 ;  /* 0x000000a900a97308 */ /* 0x000e620000000800 */
[--C-:B------:R-:W-:Y:S01]  /*7630*/  FFMA.FTZ R171, R171, UR10, -R3.reuse ;  /* 0x0000000aabab7c23 */ /* 0x100fe20008010803 */
[--C-:B------:R-:W-:Y:S01]  /*7640*/  FFMA.FTZ R174, R174, UR10, -R3.reuse ;  /* 0x0000000aaeae7c23 */ /* 0x100fe20008010803 */
[----:B----4-:R-:W-:Y:S01]  /*7650*/  FADD.FTZ R193, R161, R154 ;  /* 0x0000009aa1c17221 */ /* 0x010fe20000010000 */
[--C-:B------:R-:W-:Y:S01]  /*7660*/  FFMA.FTZ R175, R175, UR10, -R3.reuse ;  /* 0x0000000aafaf7c23 */ /* 0x100fe20008010803 */
[--C-:B------:R-:W-:Y:S01]  /*7670*/  FFMA.FTZ R178, R178, UR10, -R3.reuse ;  /* 0x0000000ab2b27c23 */ /* 0x100fe20008010803 */
[----:B------:R-:W-:Y:S01]  /*7680*/  FFMA.FTZ R179, R179, UR10, -R3 ;  /* 0x0000000ab3b37c23 */ /* 0x000fe20008010803 */
[----:B------:R-:W-:Y:S01]  /*7690*/  FADD.FTZ R193, R14, R193 ;  /* 0x000000c10ec17221 */ /* 0x000fe20000010000 */
[----:B------:R-:W-:Y:S01]  /*76a0*/  MUFU.EX2 R173, R173 ;  /* 0x000000ad00ad7308 */ /* 0x000fe20000000800 */
[--C-:B------:R-:W-:Y:S01]  /*76b0*/  FFMA.FTZ R182, R182, UR10, -R3.reuse ;  /* 0x0000000ab6b67c23 */ /* 0x100fe20008010803 */
[----:B------:R-:W-:Y:S01]  /*76c0*/  FFMA.FTZ R183, R183, UR10, -R3 ;  /* 0x0000000ab7b77c23 */ /* 0x000fe20008010803 */
[----:B---3--:R-:W-:Y:S01]  /*76d0*/  FADD.FTZ R158, R168, R193 ;  /* 0x000000c1a89e7221 */ /* 0x008fe20000010000 */
[----:B------:R-:W-:Y:S01]  /*76e0*/  F2FP.F16.F32.PACK_AB R162, R14, R161 ;  /* 0x000000a10ea2723e */ /* 0x000fe200000000ff */
[----:B------:R2:W-:Y:S01]  /*76f0*/  @!P1 STS [R13+0x28800], R165 ;  /* 0x028800a50d009388 */ /* 0x0005e20000000800 */
[----:B------:R-:W-:Y:S01]  /*7700*/  F2FP.F16.F32.PACK_AB R154, R20, R15 ;  /* 0x0000000f149a723e */ /* 0x000fe200000000ff */
[----:B------:R-:W-:Y:S01]  /*7710*/  FMUL.FTZ R72, R72, R165 ;  /* 0x000000a548487220 */ /* 0x000fe20000410000 */
[----:B------:R-:W3:Y:S01]  /*7720*/  MUFU.EX2 R10, R10 ;  /* 0x0000000a000a7308 */ /* 0x000ee20000000800 */
[----:B-1----:R-:W-:Y:S01]  /*7730*/  FADD.FTZ R3, R169, R158 ;  /* 0x0000009ea9037221 */ /* 0x002fe20000010000 */
[----:B------:R-:W-:Y:S01]  /*7740*/  F2FP.F16.F32.PACK_AB R158, R160, R153 ;  /* 0x00000099a09e723e */ /* 0x000fe200000000ff */
[----:B------:R-:W-:Y:S01]  /*7750*/  FMUL.FTZ R73, R73, R165 ;  /* 0x000000a549497220 */ /* 0x000fe20000410000 */
[----:B------:R-:W-:Y:S01]  /*7760*/  F2FP.F16.F32.PACK_AB R160, R164, R157 ;  /* 0x0000009da4a0723e */ /* 0x000fe200000000ff */
[-C--:B------:R-:W-:Y:S01]  /*7770*/  FMUL.FTZ R76, R76, R165.reuse ;  /* 0x000000a54c4c7220 */ /* 0x080fe20000410000 */
[----:B------:R-:W-:Y:S01]  /*7780*/  F2FP.F16.F32.PACK_AB R164, R169, R168 ;  /* 0x000000a8a9a4723e */ /* 0x000fe200000000ff */
        /* <DEDUP_REMOVED lines=9> */
[----:B------:R-:W4:Y:S01]  /*7820*/  MUFU.EX2 R155, R155 ;  /* 0x0000009b009b7308 */ /* 0x000f220000000800 */
[----:B---3--:R-:W-:Y:S01]  /*7830*/  FFMA.FTZ R11, R10, R4, R173 ;  /* 0x000000040a0b7223 */ /* 0x008fe200000100ad */
[----:B------:R3:W-:Y:S01]  /*7840*/  @!P1 STS [R13+0x28820], R10 ;  /* 0x0288200a0d009388 */ /* 0x0007e20000000800 */
[-C--:B------:R-:W-:Y:S01]  /*7850*/  FMUL.FTZ R93, R93, R165.reuse ;  /* 0x000000a55d5d7220 */ /* 0x080fe20000410000 */
[-C--:B------:R-:W-:Y:S01]  /*7860*/  FMUL.FTZ R96, R96, R165.reuse ;  /* 0x000000a560607220 */ /* 0x080fe20000410000 */
[-C--:B------:R-:W-:Y:S01]  /*7870*/  FMUL.FTZ R97, R97, R165.reuse ;  /* 0x000000a561617220 */ /* 0x080fe20000410000 */
[-C--:B------:R-:W-:Y:S01]  /*7880*/  FMUL.FTZ R100, R100, R165.reuse ;  /* 0x000000a564647220 */ /* 0x080fe20000410000 */
[----:B------:R-:W-:Y:S01]  /*7890*/  FMUL.FTZ R101, R101, R165 ;  /* 0x000000a565657220 */ /* 0x000fe20000410000 */
[----:B------:R-:W5:Y:S01]  /*78a0*/  MUFU.EX2 R170, R159 ;  /* 0x0000009f00aa7308 */ /* 0x000f620000000800 */
[C---:B-1----:R-:W-:Y:S01]  /*78b0*/  FADD.FTZ R4, R176.reuse, R11 ;  /* 0x0000000bb0047221 */ /* 0x042fe20000010000 */
[----:B------:R-:W-:Y:S01]  /*78c0*/  F2FP.F16.F32.PACK_AB R153, R176, R173 ;  /* 0x000000adb099723e */ /* 0x000fe200000000ff */
[-C--:B------:R-:W-:Y:S01]  /*78d0*/  FMUL.FTZ R104, R104, R165.reuse ;  /* 0x000000a568687220 */ /* 0x080fe20000410000 */
[-C--:B------:R-:W-:Y:S01]  /*78e0*/  FMUL.FTZ R105, R105, R165.reuse ;  /* 0x000000a569697220 */ /* 0x080fe20000410000 */
[-C--:B------:R-:W-:Y:S01]  /*78f0*/  FMUL.FTZ R108, R108, R165.reuse ;  /* 0x000000a56c6c7220 */ /* 0x080fe20000410000 */
[-C--:B------:R-:W-:Y:S01]  /*7900*/  FMUL.FTZ R109, R109, R165.reuse ;  /* 0x000000a56d6d7220 */ /* 0x080fe20000410000 */
[-C--:B------:R-:W-:Y:S01]  /*7910*/  FMUL.FTZ R112, R112, R165.reuse ;  /* 0x000000a570707220 */ /* 0x080fe20000410000 */
[----:B------:R-:W1:Y:S01]  /*7920*/  MUFU.EX2 R172, R172 ;  /* 0x000000ac00ac7308 */ /* 0x000e620000000800 */
        /* <DEDUP_REMOVED lines=10> */
[----:B------:R-:W-:Y:S01]  /*79d0*/  BAR.SYNC.DEFER_BLOCKING 0xf, 0x100 ;  /* 0x03c4000000007b1d */ /* 0x000fe20000010000 */
[-C--:B------:R-:W-:Y:S01]  /*79e0*/  FMUL.FTZ R125, R125, R165.reuse ;  /* 0x000000a57d7d7220 */ /* 0x080fe20000410000 */
[-C--:B------:R-:W-:Y:S01]  /*79f0*/  FMUL.FTZ R128, R128, R165.reuse ;  /* 0x000000a580807220 */ /* 0x080fe20000410000 */
[-C--:B------:R-:W-:Y:S01]  /*7a00*/  FMUL.FTZ R129, R129, R165.reuse ;  /* 0x000000a581817220 */ /* 0x080fe20000410000 */
[-C--:B------:R-:W-:Y:S01]  /*7a10*/  FMUL.FTZ R132, R132, R165.reuse ;  /* 0x000000a584847220 */ /* 0x080fe20000410000 */
[-C--:B------:R-:W-:Y:S01]  /*7a20*/  FMUL.FTZ R133, R133, R165.reuse ;  /* 0x000000a585857220 */ /* 0x080fe20000410000 */
[----:B------:R-:W5:Y:S01]  /*7a30*/  MUFU.EX2 R177, R177 ;  /* 0x000000b100b17308 */ /* 0x000f620000000800 */
[----:B-1----:R-:W-:Y:S01]  /*7a40*/  FADD.FTZ R20, R172, R3 ;  /* 0x00000003ac147221 */ /* 0x002fe20000010000 */
[-C--:B------:R-:W-:Y:S01]  /*7a50*/  FMUL.FTZ R136, R136, R165.reuse ;  /* 0x000000a588887220 */ /* 0x080fe20000410000 */
        /* <DEDUP_REMOVED lines=8> */
[----:B------:R-:W-:Y:S01]  /*7ae0*/  FMUL.FTZ R149, R149, R165 ;  /* 0x000000a595957220 */ /* 0x000fe20000410000 */
[-C--:B------:R-:W-:Y:S01]  /*7af0*/  FMUL.FTZ R26, R26, R10.reuse ;  /* 0x0000000a1a1a7220 */ /* 0x080fe20000410000 */
[-C--:B------:R-:W-:Y:S01]  /*7b00*/  FMUL.FTZ R27, R27, R10.reuse ;  /* 0x0000000a1b1b7220 */ /* 0x080fe20000410000 */
[-C--:B------:R-:W-:Y:S01]  /*7b10*/  FMUL.FTZ R30, R30, R10.reuse ;  /* 0x0000000a1e1e7220 */ /* 0x080fe20000410000 */
[----:B------:R-:W-:Y:S01]  /*7b20*/  FMUL.FTZ R31, R31, R10 ;  /* 0x0000000a1f1f7220 */ /* 0x000fe20000410000 */
[----:B------:R-:W4:Y:S01]  /*7b30*/  MUFU.EX2 R159, R181 ;  /* 0x000000b5009f7308 */ /* 0x000f220000000800 */
[C---:B-----5:R-:W-:Y:S01]  /*7b40*/  FADD.FTZ R3, R177.reuse, R20 ;  /* 0x00000014b1037221 */ /* 0x060fe20000010000 */
[----:B------:R-:W-:Y:S01]  /*7b50*/  F2FP.F16.F32.PACK_AB R166, R177, R172 ;  /* 0x000000acb1a6723e */ /* 0x000fe200000000ff */
[----:B------:R3:W-:Y:S01]  /*7b60*/  STSM.16.M88.4 [R18+0x26800], R152 ;  /* 0x0268009812007844 */ /* 0x0007e20000000200 */
        /* <DEDUP_REMOVED lines=19> */
[-C--:B------:R-:W-:Y:S01]  /*7ca0*/  FMUL.FTZ R62, R62, R10.reuse ;  /* 0x0000000a3e3e7220 */ /* 0x080fe20000410000 */
[----:B------:R-:W4:Y:S01]  /*7cb0*/  MUFU.EX2 R20, R171 ;  /* 0x000000ab00147308 */ /* 0x000f220000000800 */
[C---:B-----5:R-:W-:Y:S01]  /*7cc0*/  FADD.FTZ R168, R14.reuse, R11 ;  /* 0x0000000b0ea87221 */ /* 0x060fe20000010000 */
[----:B------:R-:W-:Y:S01]  /*7cd0*/  F2FP.F16.F32.PACK_AB R159, R14, R159 ;  /* 0x0000009f0e9f723e */ /* 0x000fe200000000ff */
[-C--:B------:R-:W-:Y:S01]  /*7ce0*/  FMUL.FTZ R63, R63, R10.reuse ;  /* 0x0000000a3f3f7220 */ /* 0x080fe20000410000 */
[-C--:B------:R-:W-:Y:S01]  /*7cf0*/  FMUL.FTZ R66, R66, R10.reuse ;  /* 0x0000000a42427220 */ /* 0x080fe20000410000 */
[-C--:B------:R-:W-:Y:S01]  /*7d00*/  FMUL.FTZ R67, R67, R10.reuse ;  /* 0x0000000a43437220 */ /* 0x080fe20000410000 */
[-C--:B------:R-:W-:Y:S01]  /*7d10*/  FMUL.FTZ R70, R70, R10.reuse ;  /* 0x0000000a46467220 */ /* 0x080fe20000410000 */
[----:B------:R3:W-:Y:S01]  /*7d20*/  STSM.16.M88.4 [R23], R156 ;  /* 0x0000009c17007844 */ /* 0x0007e20000000200 */
        /* <DEDUP_REMOVED lines=17> */
[----:B-----5:R-:W-:Y:S01]  /*7e40*/  FADD.FTZ R11, R163, R168 ;  /* 0x000000a8a30b7221 */ /* 0x020fe20000010000 */
[-C--:B------:R-:W-:Y:S01]  /*7e50*/  FMUL.FTZ R94, R94, R10.reuse ;  /* 0x0000000a5e5e7220 */ /* 0x080fe20000410000 */
[-C--:B------:R-:W-:Y:S01]  /*7e60*/  FMUL.FTZ R95, R95, R10.reuse ;  /* 0x0000000a5f5f7220 */ /* 0x080fe20000410000 */
[-C--:B------:R-:W-:Y:S01]  /*7e70*/  FMUL.FTZ R98, R98, R10.reuse ;  /* 0x0000000a62627220 */ /* 0x080fe20000410000 */
[-C--:B------:R-:W-:Y:S01]  /*7e80*/  FMUL.FTZ R99, R99, R10.reuse ;  /* 0x0000000a63637220 */ /* 0x080fe20000410000 */
[-C--:B------:R-:W-:Y:S01]  /*7e90*/  FMUL.FTZ R102, R102, R10.reuse ;  /* 0x0000000a66667220 */ /* 0x080fe20000410000 */
[-C--:B------:R-:W-:Y:S01]  /*7ea0*/  FMUL.FTZ R103, R103, R10.reuse ;  /* 0x0000000a67677220 */ /* 0x080fe20000410000 */
[----:B------:R-:W5:Y:S01]  /*7eb0*/  MUFU.EX2 R179, R179 ;  /* 0x000000b300b37308 */ /* 0x000f620000000800 */
[C---:B-1----:R-:W-:Y:S01]  /*7ec0*/  FADD.FTZ R11, R4.reuse, R11 ;  /* 0x0000000b040b7221 */ /* 0x042fe20000010000 */
[----:B------:R-:W-:Y:S01]  /*7ed0*/  F2FP.F16.F32.PACK_AB R163, R4, R163 ;  /* 0x000000a304a3723e */ /* 0x000fe200000000ff */
[-C--:B------:R-:W-:Y:S01]  /*7ee0*/  FMUL.FTZ R106, R106, R10.reuse ;  /* 0x0000000a6a6a7220 */ /* 0x080fe20000410000 */
[-C--:B------:R-:W-:Y:S01]  /*7ef0*/  FMUL.FTZ R107, R107, R10.reuse ;  /* 0x0000000a6b6b7220 */ /* 0x080fe20000410000 */
[-C--:B------:R-:W-:Y:S01]  /*7f00*/  FMUL.FTZ R110, R110, R10.reuse ;  /* 0x0000000a6e6e7220 */ /* 0x080fe20000410000 */
[-C--:B------:R-:W-:Y:S01]  /*7f10*/  FMUL.FTZ R111, R111, R10.reuse ;  /* 0x0000000a6f6f7220 */ /* 0x080fe20000410000 */
[----:B------:R3:W-:Y:S01]  /*7f20*/  STSM.16.M88.4 [R19], R160 ;  /* 0x000000a013007844 */ /* 0x0007e20000000200 */
        /* <DEDUP_REMOVED lines=10> */
[----:B--2---:R-:W-:Y:S01]  /*7fd0*/  F2FP.F16.F32.PACK_AB R165, R179, R178 ;  /* 0x000000b2b3a5723e */ /* 0x004fe200000000ff */
        /* <DEDUP_REMOVED lines=14> */
[C---:B----4-:R-:W-:Y:S01]  /*80c0*/  F2FP.F16.F32.PACK_AB R167, R168.reuse, R167 ;  /* 0x000000a7a8a7723e */ /* 0x050fe200000000ff */
[----:B------:R-:W-:Y:S01]  /*80d0*/  FADD.FTZ R4, R168, R11 ;  /* 0x0000000ba8047221 */ /* 0x000fe20000010000 */
[----:B------:R-:W-:-:S03]  /*80e0*/  FMUL.FTZ R151, R151, R10 ;  /* 0x0000000a97977220 */ /* 0x000fc60000410000 */
[----:B------:R3:W-:Y:S01]  /*80f0*/  STSM.16.M88.4 [R22], R164 ;  /* 0x000000a416007844 */ /* 0x0007e20000000200 */
[----:B------:R-:W-:Y:S05]  /*8100*/  @!P0 BRA `(.L_x_4929) ;  /* 0x0000000000048947 */ /* 0x000fea0003800000 */
[----:B------:R-:W-:Y:S01]  /*8110*/  BPT.TRAP 0x1 ;  /* 0x000000040000795c */ /* 0x000fe20000300000 */
.L_x_4929:
[----:B------:R1:W2:Y:S01]  /*8120*/  SYNCS.PHASECHK.TRANS64.TRYWAIT P1, [UR21+0x28c50], R9 ;  /* 0x028c5009ff0075a7 */ /* 0x0002a20008020155 */
[----:B------:R-:W-:Y:S05]  /*8130*/  @!P0 BRA `(.L_x_4930) ;  /* 0x0000000000048947 */ /* 0x000fea0003800000 */
[----:B------:R-:W-:Y:S01]  /*8140*/  BPT.TRAP 0x1 ;  /* 0x000000040000795c */ /* 0x000fe20000300000 */
.L_x_4930:
[----:B--2---:R-:W-:Y:S05]  /*8150*/  @P1 BRA `(.L_x_4931) ;  /* 0x0000000000081947 */ /* 0x004fea0003800000 */
[----:B------:R-:W2:Y:S02]  /*8160*/  SYNCS.PHASECHK.TRANS64.TRYWAIT P1, [UR21+0x28c50], R9 ;  /* 0x028c5009ff0075a7 */ /* 0x000ea40008020155 */
[----:B--2---:R-:W-:Y:S05]  /*8170*/  @!P1 BRA `(.L_x_4932) ;  /* 0x000000bc00489947 */ /* 0x004fea0003800000 */
.L_x_4931:
        /* <DEDUP_REMOVED lines=34> */
.L_x_4933:
[----:B------:R-:W-:Y:S01]  /*83a0*/  UIADD3 UR21, UR21, 0x28c60, URZ ;  /* 0x00028c6015157890 */ /* 0x000fe2000fffe03f */
[C---:B------:R-:W-:Y:S01]  /*83b0*/  ISETP.GT.AND P1, PT, R12.reuse, UR20, PT ;  /* 0x000000140c007c0c */ /* 0x040fe2000bf24270 */
[----:B------:R-:W-:Y:S01]  /*83c0*/  UMOV UR26, UR38 ;  /* 0x00000026001a7c82 */ /* 0x000fe20008000000 */
[----:B------:R-:W-:Y:S01]  /*83d0*/  VIADD R12, R12, 0xffffffff ;  /* 0xffffffff0c0c7836 */ /* 0x000fe20000000000 */
[----:B------:R-:W-:Y:S01]  /*83e0*/  UPRMT UR21, UR40, 0x654, UR21 ;  /* 0x0000065428157896 */ /* 0x000fe20008000015 */
[----:B---3--:R-:W-:Y:S02]  /*83f0*/  IMAD.MOV.U32 R13, RZ, RZ, R6 ;  /* 0x000000ffff0d7224 */ /* 0x008fe400078e0006 */
[----:B------:R-:W-:-:S06]  /*8400*/  IMAD.MOV.U32 R14, RZ, RZ, R5 ;  /* 0x000000ffff0e7224 */ /* 0x000fcc00078e0005 */
[----:B------:R-:W-:Y:S01]  /*8410*/  SYNCS.ARRIVE.TRANS64.RED.A1T0 RZ, [UR21], RZ ;  /* 0x000000ffffff79a7 */ /* 0x000fe20008100415 */
[----:B------:R-:W-:Y:S05]  /*8420*/  @P1 BRA `(.L_x_4934) ;  /* 0xffffffdc000c1947 */ /* 0x000fea000383ffff */
.L_x_4915:
[----:B------:R-:W-:Y:S01]  /*8430*/  UISETP.NE.AND UP1, UPT, UR51, URZ, UPT ;  /* 0x0000003f3300728c */ /* 0x000fe2000bf25270 */
[----:B------:R-:W-:Y:S01]  /*8440*/  IADD3 R8, -R8, 0x1, RZ ;  /* 0x0000000108087810 */ /* 0x000fe20007ffe1ff */
[----:B------:R-:W-:Y:S02]  /*8450*/  UISETP.NE.AND UP0, UPT, UR50, URZ, UPT ;  /* 0x0000003f3200728c */ /* 0x000fe4000bf05270 */
[----:B------:R-:W-:Y:S02]  /*8460*/  UIADD3 UR14, UR44, 0x3f, URZ ;  /* 0x0000003f2c0e7890 */ /* 0x000fe4000fffe03f */
[----:B------:R-:W-:Y:S02]  /*8470*/  IMAD R7, R7, UR49, R8 ;  /* 0x0000003107077c24 */ /* 0x000fe4000f8e0208 */
[----:B------:R-:W-:-:S03]  /*8480*/  PLOP3.LUT P1, PT, PT, PT, UP0, 0x40, 0x0 ;  /* 0x000000000000781c */ /* 0x000fc60003f2e808 */
[----:B------:R-:W-:Y:S01]  /*8490*/  @UP1 ULDC UR6, c[0x0][0x44c] ;  /* 0x0001130000061ab9 */ /* 0x000fe20000000800 */
[----:B------:R-:W-:Y:S01]  /*84a0*/  @UP1 ULDC UR15, c[0x0][0x450] ;  /* 0x00011400000f1ab9 */ /* 0x000fe20000000800 */
[----:B------:R-:W-:-:S04]  /*84b0*/  UIMAD.WIDE.U32 UR6, UR14, UR6, URZ ;  /* 0x000000060e0672a5 */ /* 0x000fc8000f8e003f */
[----:B------:R-:W-:-:S06]  /*84c0*/  @UP1 USHF.R.U32.HI UR14, URZ, UR15, UR7 ;  /* 0x0000000f3f0e1299 */ /* 0x000fcc0008011607 */
[----:B------:R-:W-:-:S04]  /*84d0*/  VIADD R7, R7, UR14 ;  /* 0x0000000e07077c36 */ /* 0x000fc80008000000 */
[----:B------:R-:W-:Y:S01]  /*84e0*/  VIADD R8, R7, -UR11 ;  /* 0x8000000b07087c36 */ /* 0x000fe20008000000 */
[----:B------:R-:W-:Y:S06]  /*84f0*/  @P1 BRA `(.L_x_4935) ;  /* 0x0000000000441947 */ /* 0x000fec0003800000 */
[----:B------:R-:W-:-:S13]  /*8500*/  ISETP.GT.AND P1, PT, R7, -0x1, PT ;  /* 0xffffffff0700780c */ /* 0x000fda0003f24270 */
[----:B------:R-:W-:Y:S05]  /*8510*/  @P1 BRA `(.L_x_4936) ;  /* 0x0000000000201947 */ /* 0x000fea0003800000 */
[----:B------:R-:W3:Y:S01]  /*8520*/  LDC R14, c[0x0][0x9e4] ;  /* 0x00027900ff0e7b82 */ /* 0x000ee20000000800 */
[----:B------:R-:W-:Y:S02]  /*8530*/  LOP3.LUT R7, RZ, R7, RZ, 0x33, !PT ;  /* 0x00000007ff077212 */ /* 0x000fe400078e33ff */
[----:B---3--:R-:W-:-:S13]  /*8540*/  ISETP.NE.AND P1, PT, R14, 0x1, PT ;  /* 0x000000010e00780c */ /* 0x008fda0003f25270 */
[----:B--2---:R-:W2:Y:S02]  /*8550*/  @P1 LDC.64 R10, c[0x0][0x9e8] ;  /* 0x00027a00ff0a1b82 */ /* 0x004ea40000000a00 */
[----:B--2---:R-:W-:-:S05]  /*8560*/  @P1 IMAD.HI.U32 R10, R7, R10, RZ ;  /* 0x0000000a070a1227 */ /* 0x004fca00078e00ff */
[----:B------:R-:W-:-:S04]  /*8570*/  @P1 SHF.R.U32.HI R7, RZ, R11, R10 ;  /* 0x0000000bff071219 */ /* 0x000fc8000001160a */
[----:B------:R-:W-:Y:S01]  /*8580*/  LOP3.LUT R7, RZ, R7, RZ, 0x33, !PT ;  /* 0x00000007ff077212 */ /* 0x000fe200078e33ff */
[----:B------:R-:W-:Y:S06]  /*8590*/  BRA `(.L_x_4937) ;  /* 0x0000000000147947 */ /* 0x000fec0003800000 */
.L_x_4936:
[----:B------:R-:W3:Y:S02]  /*85a0*/  LDC R14, c[0x0][0x9e4] ;  /* 0x00027900ff0e7b82 */ /* 0x000ee40000000800 */
[----:B---3--:R-:W-:-:S13]  /*85b0*/  ISETP.NE.AND P1, PT, R14, 0x1, PT ;  /* 0x000000010e00780c */ /* 0x008fda0003f25270 */
[----:B--2---:R-:W2:Y:S02]  /*85c0*/  @P1 LDC.64 R10, c[0x0][0x9e8] ;  /* 0x00027a00ff0a1b82 */ /* 0x004ea40000000a00 */
[----:B--2---:R-:W-:-:S05]  /*85d0*/  @P1 IMAD.HI.U32 R10, R7, R10, RZ ;  /* 0x0000000a070a1227 */ /* 0x004fca00078e00ff */
[----:B------:R-:W-:-:S07]  /*85e0*/  @P1 SHF.R.U32.HI R7, RZ, R11, R10 ;  /* 0x0000000bff071219 */ /* 0x000fce000001160a */
.L_x_4937:
[----:B------:R-:W-:-:S05]  /*85f0*/  IMAD R7, R7, R14, RZ ;  /* 0x0000000e07077224 */ /* 0x000fca00078e02ff */
[----:B------:R-:W-:-:S07]  /*8600*/  VIMNMX R8, R8, R7, !PT ;  /* 0x0000000708087248 */ /* 0x000fce0007fe0100 */
.L_x_4935:
[----:B------:R-:W-:-:S05]  /*8610*/  VIADD R8, R8, 0x3f ;  /* 0x0000003f08087836 */ /* 0x000fca0000000000 */
[----:B------:R-:W-:-:S04]  /*8620*/  SHF.R.S32.HI R7, RZ, 0x1f, R8 ;  /* 0x0000001fff077819 */ /* 0x000fc80000011408 */
[----:B------:R-:W-:-:S04]  /*8630*/  LEA.HI R7, R7, R8, RZ, 0x6 ;  /* 0x0000000807077211 */ /* 0x000fc800078f30ff */
[----:B------:R-:W-:-:S04]  /*8640*/  SHF.R.S32.HI R7, RZ, 0x6, R7 ;  /* 0x00000006ff077819 */ /* 0x000fc80000011407 */
[----:B------:R-:W-:-:S04]  /*8650*/  VIMNMX R7, R7, UR47, !PT ;  /* 0x0000002f07077c48 */ /* 0x000fc8000ffe0100 */
[----:B------:R-:W-:-:S13]  /*8660*/  ISETP.GE.AND P1, PT, R12, R7, PT ;  /* 0x000000070c00720c */ /* 0x000fda0003f26270 */
[----:B------:R-:W-:Y:S05]  /*8670*/  @!P1 BRA `(.L_x_4938) ;  /* 0x0000001800389947 */ /* 0x000fea0003800000 */
[----:B------:R-:W-:Y:S01]  /*8680*/  IMAD.MOV.U32 R11, RZ, RZ, R6 ;  /* 0x000000ffff0b7224 */ /* 0x000fe200078e0006 */
[----:B------:R-:W-:Y:S01]  /*8690*/  UMOV UR22, UR38 ;  /* 0x0000002600167c82 */ /* 0x000fe20008000000 */
[----:B------:R-:W-:Y:S01]  /*86a0*/  IMAD.MOV.U32 R8, RZ, RZ, R5 ;  /* 0x000000ffff087224 */ /* 0x000fe200078e0005 */
[----:B------:R-:W-:-:S06]  /*86b0*/  ULDC UR20, c[0x0][0x988] ;  /* 0x0002620000147ab9 */ /* 0x000fcc0000000800 */
.L_x_4949:
[----:B------:R-:W-:Y:S01]  /*86c0*/  UIADD3 UR38, UR22, 0x1, URZ ;  /* 0x0000000116267890 */ /* 0x000fe2000fffe03f */
[C---:B------:R-:W-:Y:S01]  /*86d0*/  ISETP.GT.AND P1, PT, R12.reuse, R7, PT ;  /* 0x000000070c00720c */ /* 0x040fe20003f24270 */
[----:B------:R-:W-:Y:S02]  /*86e0*/  VIADD R12, R12, 0xffffffff ;  /* 0xffffffff0c0c7836 */ /* 0x000fe40000000000 */
[----:B------:R-:W-:-:S04]  /*86f0*/  UISETP.NE.AND UP0, UPT, UR38, 0x2, UPT ;  /* 0x000000022600788c */ /* 0x000fc8000bf05270 */
[----:B------:R-:W-:Y:S02]  /*8700*/  USEL UR6, URZ, 0x1, UP0 ;  /* 0x000000013f067887 */ /* 0x000fe40008000000 */
[----:B------:R-:W-:Y:S02]  /*8710*/  USEL UR38, UR38, URZ, UP0 ;  /* 0x0000003f26267287 */ /* 0x000fe40008000000 */
[----:B------:R-:W-:Y:S01]  /*8720*/  ULOP3.LUT UR37, UR37, UR6, URZ, 0x3c, !UPT ;  /* 0x0000000625257292 */ /* 0x000fe2000f8e3c3f */
[----:B---3--:R-:W-:Y:S11]  /*8730*/  @!P0 BRA `(.L_x_4939) ;  /* 0x0000000000048947 */ /* 0x008ff60003800000 */
[----:B------:R-:W-:Y:S01]  /*8740*/  BPT.TRAP 0x1 ;  /* 0x000000040000795c */ /* 0x000fe20000300000 */
.L_x_4939:
[----:B------:R-:W-:Y:S01]  /*8750*/  ULEA UR21, UR38, UR42, 0x3 ;  /* 0x0000002a26157291 */ /* 0x000fe2000f8e183f */
[----:B012---:R-:W-:-:S05]  /*8760*/  IMAD.U32 R9, RZ, RZ, UR37 ;  /* 0x00000025ff097e24 */ /* 0x007fca000f8e00ff */
[----:B------:R-:W-:-:S04]  /*8770*/  SHF.L.U32 R9, R9, 0x1f, RZ ;  /* 0x0000001f09097819 */ /* 0x000fc800000006ff */
[----:B------:R0:W1:Y:S01]  /*8780*/  SYNCS.PHASECHK.TRANS64.TRYWAIT P2, [UR21+0x28c30], R9 ;  /* 0x028c3009ff0075a7 */ /* 0x0000620008040155 */
[----:B------:R-:W-:Y:S05]  /*8790*/  @!P0 BRA `(.L_x_4940) ;  /* 0x0000000000048947 */ /* 0x000fea0003800000 */
[----:B------:R-:W-:Y:S01]  /*87a0*/  BPT.TRAP 0x1 ;  /* 0x000000040000795c */ /* 0x000fe20000300000 */
.L_x_4940:
[----:B-1----:R-:W-:Y:S05]  /*87b0*/  @P2 BRA `(.L_x_4941) ;  /* 0x0000000000082947 */ /* 0x002fea0003800000 */
[----:B------:R-:W1:Y:S02]  /*87c0*/  SYNCS.PHASECHK.TRANS64.TRYWAIT P2, [UR21+0x28c30], R9 ;  /* 0x028c3009ff0075a7 */ /* 0x000e640008040155 */
[----:B-1----:R-:W-:Y:S05]  /*87d0*/  @!P2 BRA `(.L_x_4942) ;  /* 0x000000b400c8a947 */ /* 0x002fea0003800000 */
.L_x_4941:
        /* <DEDUP_REMOVED lines=23> */
.L_x_4943:
[----:B-1----:R-:W-:Y:S01]  /*8950*/  FMNMX.FTZ R6, R152, R8, !PT ;  /* 0x0000000898067209 */ /* 0x002fe20007810000 */
[----:B------:R-:W-:Y:S01]  /*8960*/  UMOV UR10, UR20 ;  /* 0x00000014000a7c82 */ /* 0x000fe20008000000 */
[----:B------:R-:W-:Y:S02]  /*8970*/  UIADD3 UR6, UR21, 0x28c40, URZ ;  /* 0x00028c4015067890 */ /* 0x000fe4000fffe03f */
[----:B------:R-:W-:Y:S02]  /*8980*/  FMNMX.FTZ R5, R153, R6, !PT ;  /* 0x0000000699057209 */ /* 0x000fe40007810000 */
[----:B------:R-:W-:Y:S02]  /*8990*/  UPRMT UR6, UR40, 0x654, UR6 ;  /* 0x0000065428067896 */ /* 0x000fe40008000006 */
[----:B------:R-:W-:-:S04]  /*89a0*/  FMNMX.FTZ R6, R156, R5, !PT ;  /* 0x000000059c067209 */ /* 0x000fc80007810000 */
[----:B------:R-:W-:-:S03]  /*89b0*/  FMNMX.FTZ R5, R157, R6, !PT ;  /* 0x000000069d057209 */ /* 0x000fc60007810000 */
[----:B------:R-:W-:Y:S01]  /*89c0*/  SYNCS.ARRIVE.TRANS64.RED.A1T0 RZ, [UR6], RZ ;  /* 0x000000ffffff79a7 */ /* 0x000fe20008100406 */
        /* <DEDUP_REMOVED lines=13> */
[----:B------:R-:W1:Y:S02]  /*8aa0*/  SHFL.BFLY PT, R5, R10, 0x2, 0x1f ;  /* 0x0c401f000a057f89 */ /* 0x000e6400000e0000 */
[----:B-1----:R-:W-:Y:S02]  /*8ab0*/  FMNMX.FTZ R14, R10, R5, !PT ;  /* 0x000000050a0e7209 */ /* 0x002fe40007810000 */
[----:B------:R-:W-:-:S03]  /*8ac0*/  FMNMX.FTZ R5, R155, R6, !PT ;  /* 0x000000069b057209 */ /* 0x000fc60007810000 */
[----:B------:R-:W1:Y:S01]  /*8ad0*/  SHFL.BFLY PT, R13, R14, 0x1, 0x1f ;  /* 0x0c201f000e0d7f89 */ /* 0x000e6200000e0000 */
[----:B------:R-:W-:-:S04]  /*8ae0*/  FMNMX.FTZ R6, R158, R5, !PT ;  /* 0x000000059e067209 */ /* 0x000fc80007810000 */
[----:B------:R-:W-:-:S04]  /*8af0*/  FMNMX.FTZ R5, R159, R6, !PT ;  /* 0x000000069f057209 */ /* 0x000fc80007810000 */
[----:B------:R-:W-:Y:S02]  /*8b00*/  FMNMX.FTZ R6, R162, R5, !PT ;  /* 0x00000005a2067209 */ /* 0x000fe40007810000 */
[----:B-1----:R-:W-:Y:S02]  /*8b10*/  FMNMX.FTZ R5, R14, R13, !PT ;  /* 0x0000000d0e057209 */ /* 0x002fe40007810000 */
[----:B------:R-:W-:-:S03]  /*8b20*/  FMNMX.FTZ R13, R163, R6, !PT ;  /* 0x00000006a30d7209 */ /* 0x000fc60007810000 */
[C---:B------:R-:W-:Y:S01]  /*8b30*/  FMUL.FTZ R191, R5.reuse, UR10 ;  /* 0x0000000a05bf7c20 */ /* 0x040fe20008410000 */
[----:B------:R-:W-:Y:S01]  /*8b40*/  FMNMX.FTZ R6, R166, R13, !PT ;  /* 0x0000000da6067209 */ /* 0x000fe20007810000 */
[----:B------:R-:W-:Y:S02]  /*8b50*/  FADD.FTZ R8, -R5, R8 ;  /* 0x0000000805087221 */ /* 0x000fe40000010100 */
[--C-:B------:R-:W-:Y:S01]  /*8b60*/  FFMA.FTZ R21, R165, UR10, -R191.reuse ;  /* 0x0000000aa5157c23 */ /* 0x100fe200080108bf */
[----:B------:R-:W-:Y:S01]  /*8b70*/  FMNMX.FTZ R13, R167, R6, !PT ;  /* 0x00000006a70d7209 */ /* 0x000fe20007810000 */
[--C-:B------:R-:W-:Y:S01]  /*8b80*/  FFMA.FTZ R165, R173, UR10, -R191.reuse ;  /* 0x0000000aada57c23 */ /* 0x100fe200080108bf */
[----:B------:R-:W-:Y:S01]  /*8b90*/  FMUL.FTZ R8, R8, UR10 ;  /* 0x0000000a08087c20 */ /* 0x000fe20008410000 */
        /* <DEDUP_REMOVED lines=8> */
[----:B------:R-:W1:Y:S01]  /*8c20*/  MUFU.EX2 R8, R8 ;  /* 0x0000000800087308 */ /* 0x000e620000000800 */
[----:B------:R-:W-:Y:S01]  /*8c30*/  FMNMX.FTZ R6, R174, R15, !PT ;  /* 0x0000000fae067209 */ /* 0x000fe20007810000 */
[--C-:B------:R-:W-:Y:S01]  /*8c40*/  FFMA.FTZ R10, R156, UR10, -R191.reuse ;  /* 0x0000000a9c0a7c23 */ /* 0x100fe200080108bf */
[--C-:B------:R-:W-:Y:S01]  /*8c50*/  FFMA.FTZ R156, R160, UR10, -R191.reuse ;  /* 0x0000000aa09c7c23 */ /* 0x100fe200080108bf */
[--C-:B------:R-:W-:Y:S01]  /*8c60*/  FFMA.FTZ R160, R168, UR10, -R191.reuse ;  /* 0x0000000aa8a07c23 */ /* 0x100fe200080108bf */
[----:B------:R-:W-:Y:S01]  /*8c70*/  FMNMX.FTZ R15, R175, R6, !PT ;  /* 0x00000006af0f7209 */ /* 0x000fe20007810000 */
[--C-:B------:R-:W-:Y:S01]  /*8c80*/  FFMA.FTZ R168, R180, UR10, -R191.reuse ;  /* 0x0000000ab4a87c23 */ /* 0x100fe200080108bf */
[----:B------:R-:W-:Y:S01]  /*8c90*/  FFMA.FTZ R181, R181, UR10, -R191 ;  /* 0x0000000ab5b57c23 */ /* 0x000fe200080108bf */
[----:B------:R-:W2:Y:S01]  /*8ca0*/  MUFU.EX2 R13, R13 ;  /* 0x0000000d000d7308 */ /* 0x000ea20000000800 */
[----:B------:R-:W-:-:S04]  /*8cb0*/  FMNMX.FTZ R6, R178, R15, !PT ;  /* 0x0000000fb2067209 */ /* 0x000fc80007810000 */
[----:B------:R-:W-:-:S03]  /*8cc0*/  FMNMX.FTZ R15, R179, R6, !PT ;  /* 0x00000006b30f7209 */ /* 0x000fc60007810000 */
[----:B------:R-:W3:Y:S01]  /*8cd0*/  MUFU.EX2 R152, R152 ;  /* 0x0000009800987308 */ /* 0x000ee20000000800 */
[----:B------:R-:W-:Y:S01]  /*8ce0*/  FMNMX.FTZ R6, R182, R15, !PT ;  /* 0x0000000fb6067209 */ /* 0x000fe20007810000 */
[--C-:B------:R-:W-:Y:S01]  /*8cf0*/  FFMA.FTZ R15, R161, UR10, -R191.reuse ;  /* 0x0000000aa10f7c23 */ /* 0x100fe200080108bf */
[--C-:B------:R-:W-:Y:S01]  /*8d00*/  FFMA.FTZ R161, R169, UR10, -R191.reuse ;  /* 0x0000000aa9a17c23 */ /* 0x100fe200080108bf */
[----:B------:R-:W-:Y:S01]  /*8d10*/  FFMA.FTZ R169, R177, UR10, -R191 ;  /* 0x0000000ab1a97c23 */ /* 0x000fe200080108bf */
[----:B------:R-:W-:Y:S01]  /*8d20*/  FMNMX.FTZ R6, R183, R6, !PT ;  /* 0x00000006b7067209 */ /* 0x000fe20007810000 */
[-C--:B-1----:R-:W-:Y:S01]  /*8d30*/  FMUL.FTZ R24, R24, R8.reuse ;  /* 0x0000000818187220 */ /* 0x082fe20000410000 */
[-C--:B------:R-:W-:Y:S01]  /*8d40*/  FMUL.FTZ R25, R25, R8.reuse ;  /* 0x0000000819197220 */ /* 0x080fe20000410000 */
[----:B------:R-:W-:Y:S01]  /*8d50*/  MUFU.EX2 R10, R10 ;  /* 0x0000000a000a7308 */ /* 0x000fe20000000800 */
[-C--:B------:R-:W-:Y:S01]  /*8d60*/  FMUL.FTZ R28, R28, R8.reuse ;  /* 0x000000081c1c7220 */ /* 0x080fe20000410000 */
[----:B------:R-:W1:Y:S01]  /*8d70*/  SHFL.BFLY PT, R157, R6, 0x2, 0x1f ;  /* 0x0c401f00069d7f89 */ /* 0x000e6200000e0000 */
        /* <DEDUP_REMOVED lines=23> */
[----:B-1----:R-:W-:Y:S01]  /*8ef0*/  FMNMX.FTZ R157, R6, R157, !PT ;  /* 0x0000009d069d7209 */ /* 0x002fe20007810000 */
[-C--:B------:R-:W-:Y:S01]  /*8f00*/  FMUL.FTZ R69, R69, R8.reuse ;  /* 0x0000000845457220 */ /* 0x080fe20000410000 */
[-C--:B------:R-:W-:Y:S01]  /*8f10*/  FMUL.FTZ R72, R72, R8.reuse ;  /* 0x0000000848487220 */ /* 0x080fe20000410000 */
[-C--:B------:R-:W-:Y:S01]  /*8f20*/  FMUL.FTZ R73, R73, R8.reuse ;  /* 0x0000000849497220 */ /* 0x080fe20000410000 */
[-C--:B------:R-:W-:Y:S01]  /*8f30*/  FMUL.FTZ R76, R76, R8.reuse ;  /* 0x000000084c4c7220 */ /* 0x080fe20000410000 */
[----:B------:R-:W1:Y:S01]  /*8f40*/  SHFL.BFLY PT, R6, R157, 0x1, 0x1f ;  /* 0x0c201f009d067f89 */ /* 0x000e6200000e0000 */
        /* <DEDUP_REMOVED lines=23> */
[----:B-1----:R-:W-:Y:S01]  /*90c0*/  FMNMX.FTZ R6, R157, R6, !PT ;  /* 0x000000069d067209 */ /* 0x002fe20007810000 */
[----:B------:R-:W-:Y:S01]  /*90d0*/  MUFU.EX2 R161, R161 ;  /* 0x000000a100a17308 */ /* 0x000fe20000000800 */
[-C--:B------:R-:W-:Y:S01]  /*90e0*/  FMUL.FTZ R117, R117, R8.reuse ;  /* 0x0000000875757220 */ /* 0x080fe20000410000 */
[-C--:B------:R-:W-:Y:S01]  /*90f0*/  FMUL.FTZ R120, R120, R8.reuse ;  /* 0x0000000878787220 */ /* 0x080fe20000410000 */
[-C--:B------:R-:W-:Y:S01]  /*9100*/  FMUL.FTZ R121, R121, R8.reuse ;  /* 0x0000000879797220 */ /* 0x080fe20000410000 */
[----:B------:R-:W-:Y:S01]  /*9110*/  FADD.FTZ R157, -R6, R11 ;  /* 0x0000000b069d7221 */ /* 0x000fe20000010100 */
[-C--:B------:R-:W-:Y:S01]  /*9120*/  FMUL.FTZ R124, R124, R8.reuse ;  /* 0x000000087c7c7220 */ /* 0x080fe20000410000 */
[-C--:B------:R-:W-:Y:S01]  /*9130*/  FMUL.FTZ R125, R125, R8.reuse ;  /* 0x000000087d7d7220 */ /* 0x080fe20000410000 */
[-C--:B------:R-:W-:Y:S01]  /*9140*/  FMUL.FTZ R128, R128, R8.reuse ;  /* 0x0000000880807220 */ /* 0x080fe20000410000 */
[----:B------:R-:W-:Y:S01]  /*9150*/  FMUL.FTZ R173, R157, UR10 ;  /* 0x0000000a9dad7c20 */ /* 0x000fe20008410000 */
[----:B------:R-:W-:Y:S01]  /*9160*/  FMUL.FTZ R157, R6, UR10 ;  /* 0x0000000a069d7c20 */ /* 0x000fe20008410000 */
[----:B------:R-:W-:Y:S01]  /*9170*/  MUFU.EX2 R20, R20 ;  /* 0x0000001400147308 */ /* 0x000fe20000000800 */
[-C--:B------:R-:W-:Y:S01]  /*9180*/  FMUL.FTZ R129, R129, R8.reuse ;  /* 0x0000000881817220 */ /* 0x080fe20000410000 */
[----:B------:R-:W-:Y:S01]  /*9190*/  FMUL.FTZ R132, R132, R8 ;  /* 0x0000000884847220 */ /* 0x000fe20000410000 */
[--C-:B------:R-:W-:Y:S01]  /*91a0*/  FFMA.FTZ R172, R154, UR10, -R157.reuse ;  /* 0x0000000a9aac7c23 */ /* 0x100fe2000801089d */
[--C-:B------:R-:W-:Y:S01]  /*91b0*/  FFMA.FTZ R176, R163, UR10, -R157.reuse ;  /* 0x0000000aa3b07c23 */ /* 0x100fe2000801089d */
[----:B------:R-:W-:Y:S01]  /*91c0*/  FFMA.FTZ R163, R167, UR10, -R157 ;  /* 0x0000000aa7a37c23 */ /* 0x000fe2000801089d */
[----:B------:R-:W-:-:S02]  /*91d0*/  IMAD.MOV R167, RZ, RZ, -R17 ;  /* 0x000000ffffa77224 */ /* 0x000fc400078e0a11 */
[--C-:B------:R-:W-:Y:S01]  /*91e0*/  FFMA.FTZ R155, R155, UR10, -R157.reuse ;  /* 0x0000000a9b9b7c23 */ /* 0x100fe2000801089d */
[----:B------:R-:W-:Y:S01]  /*91f0*/  MUFU.EX2 R173, R173 ;  /* 0x000000ad00ad7308 */ /* 0x000fe20000000800 */
[--C-:B------:R-:W-:Y:S01]  /*9200*/  FFMA.FTZ R158, R158, UR10, -R157.reuse ;  /* 0x0000000a9e9e7c23 */ /* 0x100fe2000801089d */
[--C-:B------:R-:W-:Y:S01]  /*9210*/  FFMA.FTZ R177, R159, UR10, -R157.reuse ;  /* 0x0000000a9fb17c23 */ /* 0x100fe2000801089d */
[----:B------:R-:W-:Y:S01]  /*9220*/  ISETP.NE.AND P2, PT, R2, R167, PT ;  /* 0x000000a70200720c */ /* 0x000fe20003f45270 */
[--C-:B------:R-:W-:Y:S01]  /*9230*/  FFMA.FTZ R159, R162, UR10, -R157.reuse ;  /* 0x0000000aa29f7c23 */ /* 0x100fe2000801089d */
[--C-:B------:R-:W-:Y:S01]  /*9240*/  FFMA.FTZ R167, R171, UR10, -R157.reuse ;  /* 0x0000000aaba77c23 */ /* 0x100fe2000801089d */
[----:B------:R-:W-:Y:S02]  /*9250*/  IMAD.U32 R171, RZ, RZ, UR22 ;  /* 0x00000016ffab7e24 */ /* 0x000fe4000f8e00ff */
[--C-:B------:R-:W-:Y:S01]  /*9260*/  FFMA.FTZ R162, R166, UR10, -R157.reuse ;  /* 0x0000000aa6a27c23 */ /* 0x100fe2000801089d */
[----:B------:R-:W1:Y:S01]  /*9270*/  MUFU.EX2 R172, R172 ;  /* 0x000000ac00ac7308 */ /* 0x000e620000000800 */
[--C-:B------:R-:W-:Y:S01]  /*9280*/  FFMA.FTZ R166, R170, UR10, -R157.reuse ;  /* 0x0000000aaaa67c23 */ /* 0x100fe2000801089d */
[--C-:B------:R-:W-:Y:S01]  /*9290*/  FFMA.FTZ R179, R179, UR10, -R157.reuse ;  /* 0x0000000ab3b37c23 */ /* 0x100fe2000801089d */
[--C-:B------:R-:W-:Y:S01]  /*92a0*/  FFMA.FTZ R182, R182, UR10, -R157.reuse ;  /* 0x0000000ab6b67c23 */ /* 0x100fe2000801089d */
[----:B------:R-:W-:Y:S01]  /*92b0*/  FFMA.FTZ R183, R183, UR10, -R157 ;  /* 0x0000000ab7b77c23 */ /* 0x000fe2000801089d */
[-C--:B------:R-:W-:Y:S01]  /*92c0*/  FMUL.FTZ R133, R133, R8.reuse ;  /* 0x0000000885857220 */ /* 0x080fe20000410000 */
[-C--:B------:R-:W-:Y:S01]  /*92d0*/  FMUL.FTZ R136, R136, R8.reuse ;  /* 0x0000000888887220 */ /* 0x080fe20000410000 */
[----:B------:R-:W-:Y:S01]  /*92e0*/  FMUL.FTZ R137, R137, R8 ;  /* 0x0000000889897220 */ /* 0x000fe20000410000 */
[----:B------:R-:W4:Y:S01]  /*92f0*/  MUFU.EX2 R155, R155 ;  /* 0x0000009b009b7308 */ /* 0x000f220000000800 */
[----:B------:R-:W-:-:S02]  /*9300*/  @!P2 IMAD R154, R171, 0x40, R16 ;  /* 0x00000040ab9aa824 */ /* 0x000fc400078e0210 */
[----:B--2---:R-:W-:Y:S01]  /*9310*/  FFMA.FTZ R171, R8, R3, R13 ;  /* 0x0000000308ab7223 */ /* 0x004fe2000001000d */
[----:B------:R-:W-:Y:S01]  /*9320*/  FFMA.FTZ R3, R174, UR10, -R157 ;  /* 0x0000000aae037c23 */ /* 0x000fe2000801089d */
[-C--:B------:R-:W-:Y:S01]  /*9330*/  FMUL.FTZ R140, R140, R8.reuse ;  /* 0x000000088c8c7220 */ /* 0x080fe20000410000 */
[----:B------:R-:W-:Y:S01]  /*9340*/  FMUL.FTZ R141, R141, R8 ;  /* 0x000000088d8d7220 */ /* 0x000fe20000410000 */
[C---:B---3--:R-:W-:Y:S01]  /*9350*/  FADD.FTZ R171, R152.reuse, R171 ;  /* 0x000000ab98ab7221 */ /* 0x048fe20000010000 */
[----:B------:R-:W-:Y:S01]  /*9360*/  F2FP.F16.F32.PACK_AB R152, R152, R13 ;  /* 0x0000000d9898723e */ /* 0x000fe200000000ff */
[----:B------:R-:W2:Y:S01]  /*9370*/  MUFU.EX2 R158, R158 ;  /* 0x0000009e009e7308 */ /* 0x000ea20000000800 */
[----:B-1----:R-:W-:Y:S01]  /*9380*/  FFMA.FTZ R170, R173, R4, R172 ;  /* 0x00000004adaa7223 */ /* 0x002fe200000100ac */
[----:B------:R-:W-:Y:S01]  /*9390*/  FFMA.FTZ R4, R175, UR10, -R157 ;  /* 0x0000000aaf047c23 */ /* 0x000fe2000801089d */
[----:B------:R-:W-:Y:S01]  /*93a0*/  FADD.FTZ R174, R10, R171 ;  /* 0x000000ab0aae7221 */ /* 0x000fe20000010000 */
[-C--:B------:R-:W-:Y:S01]  /*93b0*/  FMUL.FTZ R144, R144, R8.reuse ;  /* 0x0000000890907220 */ /* 0x080fe20000410000 */
[-C--:B------:R-:W-:Y:S01]  /*93c0*/  FMUL.FTZ R145, R145, R8.reuse ;  /* 0x0000000891917220 */ /* 0x080fe20000410000 */
[-C--:B------:R-:W-:Y:S01]  /*93d0*/  FMUL.FTZ R148, R148, R8.reuse ;  /* 0x0000000894947220 */ /* 0x080fe20000410000 */
[----:B------:R-:W-:Y:S01]  /*93e0*/  FADD.FTZ R171, R153, R174 ;  /* 0x000000ae99ab7221 */ /* 0x000fe20000010000 */
[----:B------:R-:W1:Y:S01]  /*93f0*/  MUFU.EX2 R177, R177 ;  /* 0x000000b100b17308 */ /* 0x000e620000000800 */
[----:B----4-:R-:W-:Y:S01]  /*9400*/  FADD.FTZ R175, R155, R170 ;  /* 0x000000aa9baf7221 */ /* 0x010fe20000010000 */
[----:B------:R-:W-:Y:S01]  /*9410*/  FFMA.FTZ R170, R178, UR10, -R157 ;  /* 0x0000000ab2aa7c23 */ /* 0x000fe2000801089d */
[----:B------:R-:W-:Y:S01]  /*9420*/  FADD.FTZ R174, R156, R171 ;  /* 0x000000ab9cae7221 */ /* 0x000fe20000010000 */
[----:B------:R-:W-:Y:S01]  /*9430*/  @!P2 LEA R157, R154, UR42, 0x2 ;  /* 0x0000002a9a9dac11 */ /* 0x000fe2000f8e10ff */
[----:B------:R-:W-:Y:S01]  /*9440*/  FMUL.FTZ R149, R149, R8 ;  /* 0x0000000895957220 */ /* 0x000fe20000410000 */
[C---:B------:R-:W-:Y:S01]  /*9450*/  F2FP.F16.F32.PACK_AB R156, R15.reuse, R156 ;  /* 0x0000009c0f9c723e */ /* 0x040fe200000000ff */
[-C--:B------:R-:W-:Y:S01]  /*9460*/  FMUL.FTZ R26, R26, R173.reuse ;  /* 0x000000ad1a1a7220 */ /* 0x080fe20000410000 */
[----:B------:R-:W3:Y:S01]  /*9470*/  MUFU.EX2 R159, R159 ;  /* 0x0000009f009f7308 */ /* 0x000ee20000000800 */
[----:B--2---:R-:W-:Y:S01]  /*9480*/  FADD.FTZ R178, R158, R175 ;  /* 0x000000af9eb27221 */ /* 0x004fe20000010000 */
[----:B------:R-:W-:Y:S01]  /*9490*/  FADD.FTZ R175, R15, R174 ;  /* 0x000000ae0faf7221 */ /* 0x000fe20000010000 */
[----:B------:R-:W-:Y:S01]  /*94a0*/  @!P2 STS [R157+0x28800], R8 ;  /* 0x028800089d00a388 */ /* 0x000fe20000000800 */
[-C--:B------:R-:W-:Y:S01]  /*94b0*/  FMUL.FTZ R27, R27, R173.reuse ;  /* 0x000000ad1b1b7220 */ /* 0x080fe20000410000 */
[-C--:B------:R-:W-:Y:S01]  /*94c0*/  FMUL.FTZ R30, R30, R173.reuse ;  /* 0x000000ad1e1e7220 */ /* 0x080fe20000410000 */
[----:B------:R-:W-:Y:S01]  /*94d0*/  FADD.FTZ R154, R14, R175 ;  /* 0x000000af0e9a7221 */ /* 0x000fe20000010000 */
[----:B------:R2:W-:Y:S01]  /*94e0*/  @!P2 STS [R157+0x28820], R173 ;  /* 0x028820ad9d00a388 */ /* 0x0005e20000000800 */
[----:B------:R-:W4:Y:S01]  /*94f0*/  MUFU.EX2 R176, R176 ;  /* 0x000000b000b07308 */ /* 0x000f220000000800 */
[----:B-1----:R-:W-:Y:S01]  /*9500*/  FADD.FTZ R178, R177, R178 ;  /* 0x000000b2b1b27221 */ /* 0x002fe20000010000 */
[----:B------:R-:W-:Y:S01]  /*9510*/  FADD.FTZ R13, R21, R154 ;  /* 0x0000009a150d7221 */ /* 0x000fe20000010000 */
[----:B------:R-:W-:Y:S01]  /*9520*/  F2FP.F16.F32.PACK_AB R154, R153, R10 ;  /* 0x0000000a999a723e */ /* 0x000fe200000000ff */
[-C--:B------:R-:W-:Y:S01]  /*9530*/  FMUL.FTZ R31, R31, R173.reuse ;  /* 0x000000ad1f1f7220 */ /* 0x080fe20000410000 */
[----:B------:R-:W-:Y:S01]  /*9540*/  F2FP.F16.F32.PACK_AB R153, R155, R172 ;  /* 0x000000ac9b99723e */ /* 0x000fe200000000ff */
[----:B------:R-:W-:Y:S01]  /*9550*/  FADD.FTZ R10, R160, R13 ;  /* 0x0000000da00a7221 */ /* 0x000fe20000010000 */
[----:B------:R-:W-:Y:S01]  /*9560*/  F2FP.F16.F32.PACK_AB R155, R177, R158 ;  /* 0x0000009eb19b723e */ /* 0x000fe200000000ff */
[----:B------:R-:W1:Y:S01]  /*9570*/  MUFU.EX2 R162, R162 ;  /* 0x000000a200a27308 */ /* 0x000e620000000800 */
[----:B---3--:R-:W-:Y:S01]  /*9580*/  FADD.FTZ R171, R159, R178 ;  /* 0x000000b29fab7221 */ /* 0x008fe20000010000 */
[----:B------:R-:W-:Y:S01]  /*9590*/  BAR.SYNC.DEFER_BLOCKING 0xf, 0x100 ;  /* 0x03c4000000007b1d */ /* 0x000fe20000010000 */
[----:B------:R-:W-:Y:S01]  /*95a0*/  FADD.FTZ R13, R161, R10 ;  /* 0x0000000aa10d7221 */ /* 0x000fe20000010000 */
[----:B------:R-:W-:Y:S01]  /*95b0*/  F2FP.F16.F32.PACK_AB R158, R21, R14 ;  /* 0x0000000e159e723e */ /* 0x000fe200000000ff */
[----:B------:R-:W-:Y:S01]  /*95c0*/  FMUL.FTZ R34, R34, R173 ;  /* 0x000000ad22227220 */ /* 0x000fe20000410000 */
[----:B------:R-:W-:Y:S01]  /*95d0*/  F2FP.F16.F32.PACK_AB R160, R161, R160 ;  /* 0x000000a0a1a0723e */ /* 0x000fe200000000ff */
[----:B------:R-:W-:Y:S01]  /*95e0*/  FADD.FTZ R10, R20, R13 ;  /* 0x0000000d140a7221 */ /* 0x000fe20000010000 */
[----:B------:R-:W3:Y:S01]  /*95f0*/  MUFU.EX2 R163, R163 ;  /* 0x000000a300a37308 */ /* 0x000ee20000000800 */
[C---:B----4-:R-:W-:Y:S01]  /*9600*/  FADD.FTZ R171, R176.reuse, R171 ;  /* 0x000000abb0ab7221 */ /* 0x050fe20000010000 */
[----:B--2---:R-:W-:Y:S01]  /*9610*/  F2FP.F16.F32.PACK_AB R157, R176, R159 ;  /* 0x0000009fb09d723e */ /* 0x004fe200000000ff */
[-C--:B------:R-:W-:Y:S01]  /*9620*/  FMUL.FTZ R35, R35, R173.reuse ;  /* 0x000000ad23237220 */ /* 0x080fe20000410000 */
[-C--:B------:R-:W-:Y:S01]  /*9630*/  FMUL.FTZ R38, R38, R173.reuse ;  /* 0x000000ad26267220 */ /* 0x080fe20000410000 */
[-C--:B------:R-:W-:Y:S01]  /*9640*/  FMUL.FTZ R39, R39, R173.reuse ;  /* 0x000000ad27277220 */ /* 0x080fe20000410000 */
[-C--:B------:R-:W-:Y:S01]  /*9650*/  FMUL.FTZ R42, R42, R173.reuse ;  /* 0x000000ad2a2a7220 */ /* 0x080fe20000410000 */
[-C--:B------:R-:W-:Y:S01]  /*9660*/  FMUL.FTZ R43, R43, R173.reuse ;  /* 0x000000ad2b2b7220 */ /* 0x080fe20000410000 */
[----:B------:R-:W2:Y:S01]  /*9670*/  MUFU.EX2 R166, R166 ;  /* 0x000000a600a67308 */ /* 0x000ea20000000800 */
        /* <DEDUP_REMOVED lines=40> */
[C---:B--2---:R-:W-:Y:S01]  /*9900*/  FADD.FTZ R15, R165.reuse, R10 ;  /* 0x0000000aa50f7221 */ /* 0x044fe20000010000 */
[----:B------:R-:W-:Y:S01]  /*9910*/  F2FP.F16.F32.PACK_AB R162, R165, R20 ;  /* 0x00000014a5a2723e */ /* 0x000fe200000000ff */
[-C--:B------:R-:W-:Y:S01]  /*9920*/  FMUL.FTZ R98, R98, R173.reuse ;  /* 0x000000ad62627220 */ /* 0x080fe20000410000 */
[-C--:B------:R-:W-:Y:S01]  /*9930*/  FMUL.FTZ R99, R99, R173.reuse ;  /* 0x000000ad63637220 */ /* 0x080fe20000410000 */
[-C--:B------:R-:W-:Y:S01]  /*9940*/  FMUL.FTZ R102, R102, R173.reuse ;  /* 0x000000ad66667220 */ /* 0x080fe20000410000 */
[-C--:B------:R-:W-:Y:S01]  /*9950*/  FMUL.FTZ R103, R103, R173.reuse ;  /* 0x000000ad67677220 */ /* 0x080fe20000410000 */
[----:B------:R-:W-:Y:S01]  /*9960*/  FMUL.FTZ R106, R106, R173 ;  /* 0x000000ad6a6a7220 */ /* 0x000fe20000410000 */
[----:B------:R-:W2:Y:S01]  /*9970*/  MUFU.EX2 R170, R170 ;  /* 0x000000aa00aa7308 */ /* 0x000ea20000000800 */
        /* <DEDUP_REMOVED lines=34> */
[----:B------:R-:W-:-:S05]  /*9ba0*/  FMUL.FTZ R151, R151, R173 ;  /* 0x000000ad97977220 */ /* 0x000fca0000410000 */
[----:B------:R-:W4:Y:S01]  /*9bb0*/  MUFU.EX2 R182, R182 ;  /* 0x000000b600b67308 */ /* 0x000f220000000800 */
[C---:B--2---:R-:W-:Y:S01]  /*9bc0*/  F2FP.F16.F32.PACK_AB R166, R11.reuse, R168 ;  /* 0x000000a80ba6723e */ /* 0x044fe200000000ff */
[----:B------:R-:W-:-:S06]  /*9bd0*/  FADD.FTZ R3, R11, R4 ;  /* 0x000000040b037221 */ /* 0x000fcc0000010000 */
[----:B------:R-:W2:Y:S01]  /*9be0*/  MUFU.EX2 R183, R183 ;  /* 0x000000b700b77308 */ /* 0x000ea20000000800 */
[C---:B-1----:R-:W-:Y:S01]  /*9bf0*/  FADD.FTZ R15, R179.reuse, R14 ;  /* 0x0000000eb30f7221 */ /* 0x042fe20000010000 */
[----:B------:R-:W-:-:S03]  /*9c00*/  F2FP.F16.F32.PACK_AB R165, R179, R170 ;  /* 0x000000aab3a5723e */ /* 0x000fc600000000ff */
[----:B----4-:R-:W-:Y:S01]  /*9c10*/  FADD.FTZ R10, R182, R15 ;  /* 0x0000000fb60a7221 */ /* 0x010fe20000010000 */
[----:B--2---:R-:W-:-:S03]  /*9c20*/  F2FP.F16.F32.PACK_AB R167, R183, R182 ;  /* 0x000000b6b7a7723e */ /* 0x004fc600000000ff */
[----:B------:R-:W-:Y:S02]  /*9c30*/  FADD.FTZ R4, R183, R10 ;  /* 0x0000000ab7047221 */ /* 0x000fe40000010000 */
[----:B------:R3:W-:Y:S01]  /*9c40*/  STSM.16.M88.4 [R22], R164 ;  /* 0x000000a416007844 */ /* 0x0007e20000000200 */
[----:B------:R-:W-:Y:S05]  /*9c50*/  @!P0 BRA `(.L_x_4944) ;  /* 0x0000000000048947 */ /* 0x000fea0003800000 */
[----:B------:R-:W-:Y:S01]  /*9c60*/  BPT.TRAP 0x1 ;  /* 0x000000040000795c */ /* 0x000fe20000300000 */
.L_x_4944:
[----:B------:R1:W2:Y:S01]  /*9c70*/  SYNCS.PHASECHK.TRANS64.TRYWAIT P2, [UR21+0x28c50], R9 ;  /* 0x028c5009ff0075a7 */ /* 0x0002a20008040155 */
[----:B------:R-:W-:Y:S05]  /*9c80*/  @!P0 BRA `(.L_x_4945) ;  /* 0x0000000000048947 */ /* 0x000fea0003800000 */
[----:B------:R-:W-:Y:S01]  /*9c90*/  BPT.TRAP 0x1 ;  /* 0x000000040000795c */ /* 0x000fe20000300000 */
.L_x_4945:
[----:B--2---:R-:W-:Y:S05]  /*9ca0*/  @P2 BRA `(.L_x_4946) ;  /* 0x0000000000082947 */ /* 0x004fea0003800000 */
[----:B------:R-:W2:Y:S02]  /*9cb0*/  SYNCS.PHASECHK.TRANS64.TRYWAIT P2, [UR21+0x28c50], R9 ;  /* 0x028c5009ff0075a7 */ /* 0x000ea40008040155 */
[----:B--2---:R-:W-:Y:S05]  /*9cc0*/  @!P2 BRA `(.L_x_4947) ;  /* 0x000000a000a4a947 */ /* 0x004fea0003800000 */
.L_x_4946:
        /* <DEDUP_REMOVED lines=34> */
.L_x_4948:
[----:B------:R-:W-:Y:S01]  /*9ef0*/  UIADD3 UR21, UR21, 0x28c60, URZ ;  /* 0x00028c6015157890 */ /* 0x000fe2000fffe03f */
[----:B------:R-:W-:Y:S01]  /*9f00*/  IMAD.MOV.U32 R11, RZ, RZ, R6 ;  /* 0x000000ffff0b7224 */ /* 0x000fe200078e0006 */
[----:B------:R-:W-:Y:S01]  /*9f10*/  UMOV UR22, UR38 ;  /* 0x0000002600167c82 */ /* 0x000fe20008000000 */
[----:B--2---:R-:W-:Y:S01]  /*9f20*/  MOV R8, R5 ;  /* 0x0000000500087202 */ /* 0x004fe20000000f00 */
[----:B------:R-:W-:-:S09]  /*9f30*/  UPRMT UR21, UR40, 0x654, UR21 ;  /* 0x0000065428157896 */ /* 0x000fd20008000015 */
[----:B------:R-:W-:Y:S01]  /*9f40*/  SYNCS.ARRIVE.TRANS64.RED.A1T0 RZ, [UR21], RZ ;  /* 0x000000ffffff79a7 */ /* 0x000fe20008100415 */
[----:B------:R-:W-:Y:S05]  /*9f50*/  @P1 BRA `(.L_x_4949) ;  /* 0xffffffe400d81947 */ /* 0x000fea000383ffff */
.L_x_4938:
[----:B------:R-:W-:-:S13]  /*9f60*/  ISETP.GE.AND P1, PT, R12, UR47, PT ;  /* 0x0000002f0c007c0c */ /* 0x000fda000bf26270 */
[----:B------:R-:W-:Y:S05]  /*9f70*/  @!P1 BRA `(.L_x_4950) ;  /* 0x00000024000c9947 */ /* 0x000fea0003800000 */
[----:B012---:R-:W-:Y:S01]  /*9f80*/  IMAD.MOV.U32 R9, RZ, RZ, R6 ;  /* 0x000000ffff097224 */ /* 0x007fe200078e0006 */
[----:B------:R-:W-:Y:S01]  /*9f90*/  UMOV UR22, UR38 ;  /* 0x0000002600167c82 */ /* 0x000fe20008000000 */
[----:B------:R-:W-:Y:S01]  /*9fa0*/  IMAD.MOV.U32 R10, RZ, RZ, R5 ;  /* 0x000000ffff0a7224 */ /* 0x000fe200078e0005 */
[----:B------:R-:W-:Y:S01]  /*9fb0*/  ULDC UR24, c[0x0][0x9e4] ;  /* 0x0002790000187ab9 */ /* 0x000fe20000000800 */
[----:B------:R-:W-:Y:S01]  /*9fc0*/  ULDC UR25, c[0x0][0x9dc] ;  /* 0x0002770000197ab9 */ /* 0x000fe20000000800 */
[----:B------:R-:W-:Y:S01]  /*9fd0*/  ULDC UR26, c[0x0][0x288] ;  /* 0x0000a200001a7ab9 */ /* 0x000fe20000000800 */
[----:B------:R-:W-:Y:S01]  /*9fe0*/  ULDC UR20, c[0x0][0x988] ;  /* 0x0002620000147ab9 */ /* 0x000fe20000000800 */
[----:B------:R-:W-:-:S05]  /*9ff0*/  ULDC UR23, c[0x0][0x9e0] ;  /* 0x0002780000177ab9 */ /* 0x000fca0000000800 */
.L_x_4969:
[----:B------:R-:W-:-:S04]  /*a000*/  UIADD3 UR38, UR22, 0x1, URZ ;  /* 0x0000000116267890 */ /* 0x000fc8000fffe03f */
[----:B------:R-:W-:-:S04]  /*a010*/  UISETP.NE.AND UP0, UPT, UR38, 0x2, UPT ;  /* 0x000000022600788c */ /* 0x000fc8000bf05270 */
[----:B------:R-:W-:Y:S02]  /*a020*/  USEL UR6, URZ, 0x1, UP0 ;  /* 0x000000013f067887 */ /* 0x000fe40008000000 */
[----:B------:R-:W-:Y:S02]  /*a030*/  USEL UR38, UR38, URZ, UP0 ;  /* 0x0000003f26267287 */ /* 0x000fe40008000000 */
[----:B------:R-:W-:Y:S01]  /*a040*/  ULOP3.LUT UR37, UR37, UR6, URZ, 0x3c, !UPT ;  /* 0x0000000625257292 */ /* 0x000fe2000f8e3c3f */
[----:B-12---:R-:W-:Y:S11]  /*a050*/  @!P0 BRA `(.L_x_4951) ;  /* 0x0000000000048947 */ /* 0x006ff60003800000 */
[----:B------:R-:W-:Y:S01]  /*a060*/  BPT.TRAP 0x1 ;  /* 0x000000040000795c */ /* 0x000fe20000300000 */
.L_x_4951:
[----:B------:R-:W-:Y:S01]  /*a070*/  ULEA UR21, UR38, UR42, 0x3 ;  /* 0x0000002a26157291 */ /* 0x000fe2000f8e183f */
[----:B------:R-:W-:-:S05]  /*a080*/  IMAD.U32 R8, RZ, RZ, UR37 ;  /* 0x00000025ff087e24 */ /* 0x000fca000f8e00ff */
[----:B------:R-:W-:-:S04]  /*a090*/  SHF.L.U32 R8, R8, 0x1f, RZ ;  /* 0x0000001f08087819 */ /* 0x000fc800000006ff */
[----:B------:R0:W1:Y:S01]  /*a0a0*/  SYNCS.PHASECHK.TRANS64.TRYWAIT P1, [UR21+0x28c30], R8 ;  /* 0x028c3008ff0075a7 */ /* 0x0000620008020155 */
[----:B------:R-:W-:Y:S05]  /*a0b0*/  @!P0 BRA `(.L_x_4952) ;  /* 0x0000000000048947 */ /* 0x000fea0003800000 */
[----:B------:R-:W-:Y:S01]  /*a0c0*/  BPT.TRAP 0x1 ;  /* 0x000000040000795c */ /* 0x000fe20000300000 */
.L_x_4952:
[----:B-1----:R-:W-:Y:S05]  /*a0d0*/  @P1 BRA `(.L_x_4953) ;  /* 0x0000000000081947 */ /* 0x002fea0003800000 */
[----:B------:R-:W1:Y:S02]  /*a0e0*/  SYNCS.PHASECHK.TRANS64.TRYWAIT P1, [UR21+0x28c30], R8 ;  /* 0x028c3008ff0075a7 */ /* 0x000e640008020155 */
[----:B-1----:R-:W-:Y:S05]  /*a0f0*/  @!P1 BRA `(.L_x_4954) ;  /* 0x0000009c00b09947 */ /* 0x002fea0003800000 */
.L_x_4953:
[----:B------:R-:W-:Y:S01]  /*a100*/  R2UR UR18, R0 ;  /* 0x00000000001272ca */ /* 0x000fe200000e0000 */
[----:B---34-:R-:W-:Y:S01]  /*a110*/  WARPGROUP.ARRIVE ;  /* 0x00000000000079c5 */ /* 0x018fe20000000000 */
        /* <DEDUP_REMOVED lines=21> */
.L_x_4955:
[----:B------:R-:W-:Y:S01]  /*a270*/  UISETP.NE.AND UP1, UPT, UR51, URZ, UPT ;  /* 0x0000003f3300728c */ /* 0x000fe2000bf25270 */
[----:B------:R-:W-:Y:S01]  /*a280*/  VIADD R14, R185, UR44 ;  /* 0x0000002cb90e7c36 */ /* 0x000fe20008000000 */
[----:B------:R-:W2:Y:S01]  /*a290*/  LDC R13, c[0x0][0x2f0] ;  /* 0x0000bc00ff0d7b82 */ /* 0x000ea20000000800 */
[----:B------:R-:W-:-:S03]  /*a2a0*/  UISETP.NE.AND UP0, UPT, UR50, URZ, UPT ;  /* 0x0000003f3200728c */ /* 0x000fc6000bf05270 */
[----:B------:R-:W-:Y:S02]  /*a2b0*/  PLOP3.LUT P1, PT, PT, PT, UP1, 0x80, 0x0 ;  /* 0x000000000000781c */ /* 0x000fe40003f2f018 */
[----:B------:R-:W-:-:S03]  /*a2c0*/  PLOP3.LUT P2, PT, PT, PT, UP1, 0x80, 0x0 ;  /* 0x000000000000781c */ /* 0x000fc60003f4f018 */
[----:B------:R-:W-:Y:S01]  /*a2d0*/  @UP1 ULDC UR6, c[0x0][0x44c] ;  /* 0x0001130000061ab9 */ /* 0x000fe20000000800 */
[----:B------:R-:W-:-:S07]  /*a2e0*/  @UP1 ULDC UR7, c[0x0][0x450] ;  /* 0x0001140000071ab9 */ /* 0x000fce0000000800 */
[----:B-1----:R-:W-:Y:S01]  /*a2f0*/  @P1 IMAD.HI.U32 R5, R14, UR6, RZ ;  /* 0x000000060e051c27 */ /* 0x002fe2000f8e00ff */
[----:B------:R-:W-:Y:S01]  /*a300*/  UIADD3 UR6, UR21, 0x28c40, URZ ;  /* 0x00028c4015067890 */ /* 0x000fe2000fffe03f */
[----:B------:R-:W-:-:S03]  /*a310*/  PLOP3.LUT P1, PT, PT, PT, UP0, 0x40, 0x0 ;  /* 0x000000000000781c */ /* 0x000fc60003f2e808 */
[----:B------:R-:W-:Y:S01]  /*a320*/  @P2 SHF.R.U32.HI R14, RZ, UR7, R5 ;  /* 0x00000007ff0e2c19 */ /* 0x000fe20008011605 */
[----:B------:R-:W-:Y:S01]  /*a330*/  IMAD.SHL.U32 R5, R12, 0x40, RZ ;  /* 0x000000400c057824 */ /* 0x000fe200078e00ff */
[----:B------:R-:W-:-:S03]  /*a340*/  UPRMT UR6, UR40, 0x654, UR6 ;  /* 0x0000065428067896 */ /* 0x000fc60008000006 */
[----:B------:R-:W1:Y:S01]  /*a350*/  SHFL.IDX PT, R192, R14, RZ, 0x1c1f ;  /* 0x001c1fff0ec07589 */ /* 0x000e6200000e0000 */
[----:B------:R-:W-:-:S05]  /*a360*/  IADD3 R6, -R2, 0x1, -R5 ;  /* 0x0000000102067810 */ /* 0x000fca0007ffe905 */
[----:B--2---:R-:W-:Y:S01]  /*a370*/  IMAD R6, R13, UR49, R6 ;  /* 0x000000310d067c24 */ /* 0x004fe2000f8e0206 */
[----:B------:R-:W-:Y:S01]  /*a380*/  SYNCS.ARRIVE.TRANS64.RED.A1T0 RZ, [UR6], RZ ;  /* 0x000000ffffff79a7 */ /* 0x000fe20008100406 */
[----:B------:R-:W-:Y:S02]  /*a390*/  ULOP3.LUT UR6, URZ, UR25, URZ, 0x33, !UPT ;  /* 0x000000193f067292 */ /* 0x000fe4000f8e333f */
[----:B------:R-:W-:-:S04]  /*a3a0*/  VIADD R6, R6, -UR26 ;  /* 0x8000001a06067c36 */ /* 0x000fc80008000000 */
[C---:B------:R-:W-:Y:S02]  /*a3b0*/  VIADD R21, R6.reuse, UR23 ;  /* 0x0000001706157c36 */ /* 0x040fe40008000000 */
[----:B------:R-:W-:Y:S02]  /*a3c0*/  VIADD R191, R6, UR6 ;  /* 0x0000000606bf7c36 */ /* 0x000fe40008000000 */
[--C-:B-1----:R-:W-:Y:S02]  /*a3d0*/  IMAD.IADD R15, R21, 0x1, R192.reuse ;  /* 0x00000001150f7824 */ /* 0x102fe400078e02c0 */
[----:B------:R-:W-:Y:S01]  /*a3e0*/  IMAD.IADD R20, R191, 0x1, R192 ;  /* 0x00000001bf147824 */ /* 0x000fe200078e02c0 */
[----:B------:R-:W-:Y:S06]  /*a3f0*/  @P1 BRA `(.L_x_4956) ;  /* 0x00000000005c1947 */ /* 0x000fec0003800000 */
[----:B------:R-:W-:Y:S01]  /*a400*/  IMAD R6, R13, UR49, R192 ;  /* 0x000000310d067c24 */ /* 0x000fe2000f8e02c0 */
[----:B------:R-:W-:Y:S03]  /*a410*/  BSSY B0, `(.L_x_4957) ;  /* 0x0000011000007945 */ /* 0x000fe60003800000 */
[----:B------:R-:W-:-:S05]  /*a420*/  VIADD R11, R6, -UR26 ;  /* 0x8000001a060b7c36 */ /* 0x000fca0008000000 */
        /* <DEDUP_REMOVED lines=10> */
.L_x_4958:
[----:B------:R-:W-:-:S05]  /*a4d0*/  IMAD.U32 R192, RZ, RZ, UR24 ;  /* 0x00000018ffc07e24 */ /* 0x000fca000f8e00ff */
[----:B------:R-:W-:-:S13]  /*a4e0*/  ISETP.NE.AND P1, PT, R192, 0x1, PT ;  /* 0x00000001c000780c */ /* 0x000fda0003f25270 */
[----:B------:R-:W1:Y:S02]  /*a4f0*/  @P1 LDC.64 R6, c[0x0][0x9e8] ;  /* 0x00027a00ff061b82 */ /* 0x000e640000000a00 */
[----:B-1----:R-:W-:-:S05]  /*a500*/  @P1 IMAD.HI.U32 R6, R11, R6, RZ ;  /* 0x000000060b061227 */ /* 0x002fca00078e00ff */
[----:B------:R-:W-:-:S07]  /*a510*/  @P1 SHF.R.U32.HI R11, RZ, R7, R6 ;  /* 0x00000007ff0b1219 */ /* 0x000fce0000011606 */
.L_x_4959:
[----:B------:R-:W-:Y:S05]  /*a520*/  BSYNC B0 ;  /* 0x0000000000007941 */ /* 0x000fea0003800000 */
.L_x_4957:
[----:B------:R-:W-:-:S04]  /*a530*/  IMAD R11, R11, R192, -R5 ;  /* 0x000000c00b0b7224 */ /* 0x000fc800078e0a05 */
[----:B------:R-:W-:-:S05]  /*a540*/  IMAD.IADD R11, R11, 0x1, -R2 ;  /* 0x000000010b0b7824 */ /* 0x000fca00078e0a02 */
[----:B------:R-:W-:Y:S02]  /*a550*/  VIADDMNMX R15, R11, R192, R15, PT ;  /* 0x000000c00b0f7246 */ /* 0x000fe4000380010f */
[----:B------:R-:W-:-:S07]  /*a560*/  VIMNMX R20, R20, R11, !PT ;  /* 0x0000000b14147248 */ /* 0x000fce0007fe0100 */
.L_x_4956:
        /* <DEDUP_REMOVED lines=8> */
[----:B------:R-:W-:Y:S02]  /*a5f0*/  ISETP.GT.AND P4, PT, R20, 0x18, P1 ;  /* 0x000000181400780c */ /* 0x000fe40000f84270 */
[----:B------:R-:W-:Y:S02]  /*a600*/  FSEL R11, R152, -INF , !P5 ;  /* 0xff800000980b7808 */ /* 0x000fe40006800000 */
[----:B------:R-:W-:Y:S02]  /*a610*/  ISETP.LT.OR P4, PT, R15, 0x19, P4 ;  /* 0x000000190f00780c */ /* 0x000fe40002781670 */
[C---:B------:R-:W-:Y:S02]  /*a620*/  ISETP.GT.AND P6, PT, R20.reuse, 0x8, P1 ;  /* 0x000000081400780c */ /* 0x040fe40000fc4270 */
[----:B------:R-:W-:-:S02]  /*a630*/  ISETP.GT.AND P2, PT, R20, 0x9, P1 ;  /* 0x000000091400780c */ /* 0x000fc40000f44270 */
[C---:B------:R-:W-:Y:S01]  /*a640*/  ISETP.GT.AND P3, PT, R20.reuse, 0x10, P1 ;  /* 0x000000101400780c */ /* 0x040fe20000f64270 */
[----:B-1----:R-:W-:Y:S01]  /*a650*/  IMAD.IADD R14, R21, 0x1, R6 ;  /* 0x00000001150e7824 */ /* 0x002fe200078e0206 */
[----:B------:R-:W-:Y:S02]  /*a660*/  ISETP.GT.AND P5, PT, R20, 0x11, P1 ;  /* 0x000000111400780c */ /* 0x000fe40000fa4270 */
        /* <DEDUP_REMOVED lines=32> */
[----:B------:R-:W-:Y:S02]  /*a870*/  ISETP.LT.OR P5, PT, R15, 0x3a, P5 ;  /* 0x0000003a0f00780c */ /* 0x000fe40002fa1670 */
[----:B------:R-:W-:-:S02]  /*a880*/  IADD3 R15, R191, R6, RZ ;  /* 0x00000006bf0f7210 */ /* 0x000fc40007ffe0ff */
[----:B------:R-:W-:Y:S02]  /*a890*/  FSEL R176, R176, -INF , !P6 ;  /* 0xff800000b0b07808 */ /* 0x000fe40007000000 */
[----:B------:R-:W-:Y:S02]  /*a8a0*/  FSEL R177, R177, -INF , !P2 ;  /* 0xff800000b1b17808 */ /* 0x000fe40005000000 */
[----:B------:R-:W-:Y:S02]  /*a8b0*/  FSEL R180, R180, -INF , !P3 ;  /* 0xff800000b4b47808 */ /* 0x000fe40005800000 */
[----:B------:R-:W-:Y:S01]  /*a8c0*/  FSEL R181, R181, -INF , !P5 ;  /* 0xff800000b5b57808 */ /* 0x000fe20006800000 */
        /* <DEDUP_REMOVED lines=14> */
.L_x_4962:
[----:B------:R-:W-:-:S05]  /*a9b0*/  IMAD.U32 R20, RZ, RZ, UR24 ;  /* 0x00000018ff147e24 */ /* 0x000fca000f8e00ff */
[----:B------:R-:W-:-:S13]  /*a9c0*/  ISETP.NE.AND P2, PT, R20, 0x1, PT ;  /* 0x000000011400780c */ /* 0x000fda0003f45270 */
[----:B------:R-:W1:Y:S02]  /*a9d0*/  @P2 LDC.64 R6, c[0x0][0x9e8] ;  /* 0x00027a00ff062b82 */ /* 0x000e640000000a00 */
[----:B-1----:R-:W-:-:S05]  /*a9e0*/  @P2 IMAD.HI.U32 R6, R13, R6, RZ ;  /* 0x000000060d062227 */ /* 0x002fca00078e00ff */
[----:B------:R-:W-:-:S07]  /*a9f0*/  @P2 SHF.R.U32.HI R13, RZ, R7, R6 ;  /* 0x00000007ff0d2219 */ /* 0x000fce0000011606 */
.L_x_4963:
[----:B------:R-:W-:Y:S05]  /*aa00*/  BSYNC B0 ;  /* 0x0000000000007941 */ /* 0x000fea0003800000 */
.L_x_4961:
[----:B------:R-:W-:-:S04]  /*aa10*/  IMAD R5, R13, R20, -R5 ;  /* 0x000000140d057224 */ /* 0x000fc800078e0a05 */
[----:B------:R-:W-:-:S05]  /*aa20*/  IMAD.IADD R5, R5, 0x1, -R2 ;  /* 0x0000000105057824 */ /* 0x000fca00078e0a02 */
[----:B------:R-:W-:Y:S02]  /*aa30*/  VIADDMNMX R14, R5, R20, R14, PT ;  /* 0x00000014050e7246 */ /* 0x000fe4000380010e */
[----:B------:R-:W-:-:S07]  /*aa40*/  VIMNMX R15, R15, R5, !PT ;  /* 0x000000050f0f7248 */ /* 0x000fce0007fe0100 */
.L_x_4960:
[----:B------:R-:W-:Y:S01]  /*aa50*/  FMNMX.FTZ R6, R11, R10, !PT ;  /* 0x0000000a0b067209 */ /* 0x000fe20007810000 */
[----:B------:R-:W-:Y:S01]  /*aa60*/  UMOV UR10, UR20 ;  /* 0x00000014000a7c82 */ /* 0x000fe20008000000 */
[----:B------:R-:W-:Y:S02]  /*aa70*/  ISETP.GT.AND P3, PT, R15, RZ, P1 ;  /* 0x000000ff0f00720c */ /* 0x000fe40000f64270 */
        /* <DEDUP_REMOVED lines=29> */
[C---:B------:R-:W-:Y:S02]  /*ac50*/  ISETP.GT.AND P6, PT, R15.reuse, 0x18, P1 ;  /* 0x000000180f00780c */ /* 0x040fe40000fc4270 */
[----:B------:R-:W-:Y:S01]  /*ac60*/  ISETP.LT.OR P4, PT, R14, 0x12, P4 ;  /* 0x000000120e00780c */ /* 0x000fe20002781670 */
[----:B------:R-:W1:Y:S01]  /*ac70*/  SHFL.BFLY PT, R5, R6, 0x2, 0x1f ;  /* 0x0c401f0006057f89 */ /* 0x000e6200000e0000 */
[----:B------:R-:W-:Y:S02]  /*ac80*/  FSEL R162, R162, -INF , !P5 ;  /* 0xff800000a2a27808 */ /* 0x000fe40006800000 */
[----:B------:R-:W-:Y:S02]  /*ac90*/  ISETP.GT.AND P2, PT, R15, 0x19, P1 ;  /* 0x000000190f00780c */ /* 0x000fe40000f44270 */
[----:B------:R-:W-:-:S02]  /*aca0*/  ISETP.LT.OR P6, PT, R14, 0x19, P6 ;  /* 0x000000190e00780c */ /* 0x000fc400037c1670 */
[----:B------:R-:W-:Y:S02]  /*acb0*/  FSEL R163, R163, -INF , !P4 ;  /* 0xff800000a3a37808 */ /* 0x000fe40006000000 */
[C---:B------:R-:W-:Y:S02]  /*acc0*/  ISETP.GT.AND P3, PT, R15.reuse, 0x20, P1 ;  /* 0x000000200f00780c */ /* 0x040fe40000f64270 */
[----:B------:R-:W-:Y:S02]  /*acd0*/  FSEL R166, R166, -INF , !P6 ;  /* 0xff800000a6a67808 */ /* 0x000fe40007000000 */
[C---:B------:R-:W-:Y:S02]  /*ace0*/  ISETP.LT.OR P2, PT, R14.reuse, 0x1a, P2 ;  /* 0x0000001a0e00780c */ /* 0x040fe40001741670 */
[----:B------:R-:W-:Y:S02]  /*acf0*/  ISETP.LT.OR P3, PT, R14, 0x21, P3 ;  /* 0x000000210e00780c */ /* 0x000fe40001f61670 */
[----:B------:R-:W-:-:S02]  /*ad00*/  ISETP.GT.AND P5, PT, R15, 0x21, P1 ;  /* 0x000000210f00780c */ /* 0x000fc40000fa4270 */
[----:B------:R-:W-:Y:S02]  /*ad10*/  FSEL R167, R167, -INF , !P2 ;  /* 0xff800000a7a77808 */ /* 0x000fe40005000000 */
[----:B------:R-:W-:Y:S02]  /*ad20*/  FSEL R170, R170, -INF , !P3 ;  /* 0xff800000aaaa7808 */ /* 0x000fe40005800000 */
[C---:B------:R-:W-:Y:S02]  /*ad30*/  ISETP.GT.AND P4, PT, R15.reuse, 0x28, P1 ;  /* 0x000000280f00780c */ /* 0x040fe40000f84270 */
[----:B-1----:R-:W-:Y:S02]  /*ad40*/  FMNMX.FTZ R7, R6, R5, !PT ;  /* 0x0000000506077209 */ /* 0x002fe40007810000 */
[----:B------:R-:W-:Y:S02]  /*ad50*/  FMNMX.FTZ R6, R154, R9, !PT ;  /* 0x000000099a067209 */ /* 0x000fe40007810000 */
[----:B------:R-:W-:Y:S01]  /*ad60*/  ISETP.LT.OR P5, PT, R14, 0x22, P5 ;  /* 0x000000220e00780c */ /* 0x000fe20002fa1670 */
[----:B------:R-:W1:Y:S01]  /*ad70*/  SHFL.BFLY PT, R20, R7, 0x1, 0x1f ;  /* 0x0c201f0007147f89 */ /* 0x000e6200000e0000 */
[----:B------:R-:W-:-:S02]  /*ad80*/  ISETP.GT.AND P6, PT, R15, 0x29, P1 ;  /* 0x000000290f00780c */ /* 0x000fc40000fc4270 */
[----:B------:R-:W-:Y:S02]  /*ad90*/  ISETP.LT.OR P4, PT, R14, 0x29, P4 ;  /* 0x000000290e00780c */ /* 0x000fe40002781670 */
[----:B------:R-:W-:Y:S02]  /*ada0*/  FSEL R171, R171, -INF , !P5 ;  /* 0xff800000abab7808 */ /* 0x000fe40006800000 */
[C---:B------:R-:W-:Y:S02]  /*adb0*/  ISETP.GT.AND P2, PT, R15.reuse, 0x30, P1 ;  /* 0x000000300f00780c */ /* 0x040fe40000f44270 */
[----:B------:R-:W-:Y:S02]  /*adc0*/  FSEL R174, R174, -INF , !P4 ;  /* 0xff800000aeae7808 */ /* 0x000fe40006000000 */
[----:B------:R-:W-:Y:S02]  /*add0*/  ISETP.LT.OR P6, PT, R14, 0x2a, P6 ;  /* 0x0000002a0e00780c */ /* 0x000fe400037c1670 */
[----:B------:R-:W-:-:S02]  /*ade0*/  ISETP.GT.AND P5, PT, R15, 0x31, P1 ;  /* 0x000000310f00780c */ /* 0x000fc40000fa4270 */
[C---:B------:R-:W-:Y:S02]  /*adf0*/  ISETP.LT.OR P2, PT, R14.reuse, 0x31, P2 ;  /* 0x000000310e00780c */ /* 0x040fe40001741670 */
[----:B------:R-:W-:Y:S02]  /*ae00*/  FSEL R175, R175, -INF , !P6 ;  /* 0xff800000afaf7808 */ /* 0x000fe40007000000 */
[----:B------:R-:W-:Y:S02]  /*ae10*/  ISETP.GT.AND P4, PT, R15, 0x38, P1 ;  /* 0x000000380f00780c */ /* 0x000fe40000f84270 */
[----:B------:R-:W-:Y:S02]  /*ae20*/  ISETP.LT.OR P5, PT, R14, 0x32, P5 ;  /* 0x000000320e00780c */ /* 0x000fe40002fa1670 */
[----:B------:R-:W-:Y:S02]  /*ae30*/  FSEL R178, R178, -INF , !P2 ;  /* 0xff800000b2b27808 */ /* 0x000fe40005000000 */
[----:B-1----:R-:W-:-:S02]  /*ae40*/  FMNMX.FTZ R5, R7, R20, !PT ;  /* 0x0000001407057209 */ /* 0x002fc40007810000 */
[----:B------:R-:W-:Y:S02]  /*ae50*/  FMNMX.FTZ R7, R155, R6, !PT ;  /* 0x000000069b077209 */ /* 0x000fe40007810000 */
[C---:B------:R-:W-:Y:S01]  /*ae60*/  FSETP.NEU.FTZ.AND P3, PT, R5.reuse, -INF , PT ;  /* 0xff8000000500780b */ /* 0x040fe20003f7d000 */
[----:B------:R-:W-:Y:S01]  /*ae70*/  FMUL.FTZ R20, R5, UR10 ;  /* 0x0000000a05147c20 */ /* 0x000fe20008410000 */
[----:B------:R-:W-:Y:S02]  /*ae80*/  FMNMX.FTZ R6, R158, R7, !PT ;  /* 0x000000079e067209 */ /* 0x000fe40007810000 */
[----:B------:R-:W-:Y:S02]  /*ae90*/  ISETP.GT.AND P1, PT, R15, 0x39, P1 ;  /* 0x000000390f00780c */ /* 0x000fe40000f24270 */
[----:B------:R-:W-:Y:S02]  /*aea0*/  FMNMX.FTZ R7, R159, R6, !PT ;  /* 0x000000069f077209 */ /* 0x000fe40007810000 */
[----:B------:R-:W-:-:S02]  /*aeb0*/  FSEL R20, R20, RZ, P3 ;  /* 0x000000ff14147208 */ /* 0x000fc40001800000 */
[----:B------:R-:W-:Y:S02]  /*aec0*/  FMNMX.FTZ R6, R162, R7, !PT ;  /* 0x00000007a2067209 */ /* 0x000fe40007810000 */
[----:B------:R-:W-:Y:S01]  /*aed0*/  ISETP.LT.OR P4, PT, R14, 0x39, P4 ;  /* 0x000000390e00780c */ /* 0x000fe20002781670 */
[--C-:B------:R-:W-:Y:S01]  /*aee0*/  FFMA.FTZ R152, R11, UR10, -R20.reuse ;  /* 0x0000000a0b987c23 */ /* 0x100fe20008010814 */
[----:B------:R-:W-:Y:S01]  /*aef0*/  FMNMX.FTZ R7, R163, R6, !PT ;  /* 0x00000006a3077209 */ /* 0x000fe20007810000 */
[--C-:B------:R-:W-:Y:S01]  /*af00*/  FFMA.FTZ R15, R164, UR10, -R20.reuse ;  /* 0x0000000aa40f7c23 */ /* 0x100fe20008010814 */
[----:B------:R-:W-:Y:S01]  /*af10*/  FSEL R179, R179, -INF , !P5 ;  /* 0xff800000b3b37808 */ /* 0x000fe20006800000 */
[--C-:B------:R-:W-:Y:S01]  /*af20*/  FFMA.FTZ R164, R169, UR10, -R20.reuse ;  /* 0x0000000aa9a47c23 */ /* 0x100fe20008010814 */
[----:B------:R-:W-:Y:S01]  /*af30*/  FMNMX.FTZ R6, R166, R7, !PT ;  /* 0x00000007a6067209 */ /* 0x000fe20007810000 */
[----:B------:R-:W-:Y:S01]  /*af40*/  MUFU.EX2 R152, R152 ;  /* 0x0000009800987308 */ /* 0x000fe20000000800 */
[----:B------:R-:W-:Y:S01]  /*af50*/  ISETP.LT.OR P1, PT, R14, 0x3a, P1 ;  /* 0x0000003a0e00780c */ /* 0x000fe20000f21670 */
[--C-:B------:R-:W-:Y:S01]  /*af60*/  FFMA.FTZ R14, R157, UR10, -R20.reuse ;  /* 0x0000000a9d0e7c23 */ /* 0x100fe20008010814 */
[----:B------:R-:W-:Y:S01]  /*af70*/  FMNMX.FTZ R7, R167, R6, !PT ;  /* 0x00000006a7077209 */ /* 0x000fe20007810000 */
[--C-:B------:R-:W-:Y:S01]  /*af80*/  FFMA.FTZ R173, R173, UR10, -R20.reuse ;  /* 0x0000000aadad7c23 */ /* 0x100fe20008010814 */
[----:B------:R-:W-:Y:S01]  /*af90*/  FSEL R182, R182, -INF , !P4 ;  /* 0xff800000b6b67808 */ /* 0x000fe20006000000 */
[----:B------:R-:W-:Y:S01]  /*afa0*/  IMAD.MOV R169, RZ, RZ, -R17 ;  /* 0x000000ffffa97224 */ /* 0x000fe200078e0a11 */
[----:B------:R-:W-:Y:S01]  /*afb0*/  FMNMX.FTZ R6, R170, R7, !PT ;  /* 0x00000007aa067209 */ /* 0x000fe20007810000 */
[--C-:B------:R-:W-:Y:S01]  /*afc0*/  FFMA.FTZ R7, R153, UR10, -R20.reuse ;  /* 0x0000000a99077c23 */ /* 0x100fe20008010814 */
[----:B------:R-:W-:Y:S01]  /*afd0*/  FSEL R183, R183, -INF , !P1 ;  /* 0xff800000b7b77808 */ /* 0x000fe20004800000 */
[----:B------:R-:W-:Y:S01]  /*afe0*/  MUFU.EX2 R14, R14 ;  /* 0x0000000e000e7308 */ /* 0x000fe20000000800 */
[----:B------:R-:W-:Y:S01]  /*aff0*/  FMNMX.FTZ R11, R171, R6, !PT ;  /* 0x00000006ab0b7209 */ /* 0x000fe20007810000 */
[--C-:B------:R-:W-:Y:S01]  /*b000*/  FFMA.FTZ R21, R168, UR10, -R20.reuse ;  /* 0x0000000aa8157c23 */ /* 0x100fe20008010814 */
[----:B------:R-:W-:Y:S01]  /*b010*/  FSEL R157, R5, RZ, P3 ;  /* 0x000000ff059d7208 */ /* 0x000fe20001800000 */
[--C-:B------:R-:W-:Y:S01]  /*b020*/  FFMA.FTZ R180, R180, UR10, -R20.reuse ;  /* 0x0000000ab4b47c23 */ /* 0x100fe20008010814 */
[----:B------:R-:W-:Y:S01]  /*b030*/  FMNMX.FTZ R6, R174, R11, !PT ;  /* 0x0000000bae067209 */ /* 0x000fe20007810000 */
[--C-:B------:R-:W-:Y:S01]  /*b040*/  FFMA.FTZ R11, R156, UR10, -R20.reuse ;  /* 0x0000000a9c0b7c23 */ /* 0x100fe20008010814 */
[----:B------:R-:W-:Y:S01]  /*b050*/  FFMA.FTZ R156, R160, UR10, -R20 ;  /* 0x0000000aa09c7c23 */ /* 0x000fe20008010814 */
[----:B------:R-:W-:Y:S01]  /*b060*/  FADD.FTZ R157, -R157, R10 ;  /* 0x0000000a9d9d7221 */ /* 0x000fe20000010100 */
[----:B------:R-:W-:Y:S01]  /*b070*/  FMNMX.FTZ R13, R175, R6, !PT ;  /* 0x00000006af0d7209 */ /* 0x000fe20007810000 */
[--C-:B------:R-:W-:Y:S01]  /*b080*/  FFMA.FTZ R160, R165, UR10, -R20.reuse ;  /* 0x0000000aa5a07c23 */ /* 0x100fe20008010814 */
[----:B------:R-:W-:Y:S01]  /*b090*/  MUFU.EX2 R7, R7 ;  /* 0x0000000700077308 */ /* 0x000fe20000000800 */
[----:B------:R-:W-:Y:S01]  /*b0a0*/  FMUL.FTZ R157, R157, UR10 ;  /* 0x0000000a9d9d7c20 */ /* 0x000fe20008410000 */
[----:B------:R-:W-:Y:S01]  /*b0b0*/  FMNMX.FTZ R6, R178, R13, !PT ;  /* 0x0000000db2067209 */ /* 0x000fe20007810000 */
[----:B------:R-:W-:Y:S01]  /*b0c0*/  FFMA.FTZ R168, R177, UR10, -R20 ;  /* 0x0000000ab1a87c23 */ /* 0x000fe20008010814 */
[----:B------:R-:W-:Y:S01]  /*b0d0*/  ISETP.NE.AND P2, PT, R2, R169, PT ;  /* 0x000000a90200720c */ /* 0x000fe20003f45270 */
[----:B------:R-:W-:Y:S01]  /*b0e0*/  IMAD.U32 R177, RZ, RZ, UR22 ;  /* 0x00000016ffb17e24 */ /* 0x000fe2000f8e00ff */
[----:B------:R-:W-:-:S02]  /*b0f0*/  FMNMX.FTZ R13, R179, R6, !PT ;  /* 0x00000006b30d7209 */ /* 0x000fc40007810000 */
[----:B------:R-:W1:Y:S02]  /*b100*/  MUFU.EX2 R157, R157 ;  /* 0x0000009d009d7308 */ /* 0x000e640000000800 */
[----:B------:R-:W-:Y:S01]  /*b110*/  FMNMX.FTZ R6, R182, R13, !PT ;  /* 0x0000000db6067209 */ /* 0x000fe20007810000 */
[--C-:B------:R-:W-:Y:S01]  /*b120*/  FFMA.FTZ R13, R161, UR10, -R20.reuse ;  /* 0x0000000aa10d7c23 */ /* 0x100fe20008010814 */
[----:B------:R-:W-:Y:S02]  /*b130*/  FFMA.FTZ R161, R176, UR10, -R20 ;  /* 0x0000000ab0a17c23 */ /* 0x000fe40008010814 */
[----:B------:R-:W-:Y:S02]  /*b140*/  FMNMX.FTZ R6, R183, R6, !PT ;  /* 0x00000006b7067209 */ /* 0x000fe40007810000 */
[----:B------:R-:W2:Y:S03]  /*b150*/  MUFU.EX2 R11, R11 ;  /* 0x0000000b000b7308 */ /* 0x000ea60000000800 */
[----:B------:R-:W3:Y:S05]  /*b160*/  SHFL.BFLY PT, R153, R6, 0x2, 0x1f ;  /* 0x0c401f0006997f89 */ /* 0x000eea00000e0000 */
[----:B------:R-:W4:Y:S01]  /*b170*/  MUFU.EX2 R156, R156 ;  /* 0x0000009c009c7308 */ /* 0x000f220000000800 */
[----:B-1----:R-:W-:Y:S01]  /*b180*/  FFMA.FTZ R176, R157, R3, R152 ;  /* 0x000000039db07223 */ /* 0x002fe20000010098 */
[----:B------:R-:W-:Y:S01]  /*b190*/  F2FP.F16.F32.PACK_AB R152, R7, R152 ;  /* 0x000000980798723e */ /* 0x000fe200000000ff */
[-C--:B------:R-:W-:Y:S01]  /*b1a0*/  FMUL.FTZ R24, R24, R157.reuse ;  /* 0x0000009d18187220 */ /* 0x080fe20000410000 */
[-C--:B------:R-:W-:Y:S01]  /*b1b0*/  FMUL.FTZ R25, R25, R157.reuse ;  /* 0x0000009d19197220 */ /* 0x080fe20000410000 */
[----:B------:R-:W-:Y:S01]  /*b1c0*/  FADD.FTZ R176, R7, R176 ;  /* 0x000000b007b07221 */ /* 0x000fe20000010000 */
        /* <DEDUP_REMOVED lines=10> */
[----:B------:R-:W5:Y:S01]  /*b270*/  MUFU.EX2 R15, R15 ;  /* 0x0000000f000f7308 */ /* 0x000f620000000800 */
[-C--:B------:R-:W-:Y:S01]  /*b280*/  FMUL.FTZ R45, R45, R157.reuse ;  /* 0x0000009d2d2d7220 */ /* 0x080fe20000410000 */
[----:B------:R-:W-:Y:S01]  /*b290*/  FMUL.FTZ R48, R48, R157 ;  /* 0x0000009d30307220 */ /* 0x000fe20000410000 */
[----:B---3--:R-:W-:Y:S01]  /*b2a0*/  FMNMX.FTZ R165, R6, R153, !PT ;  /* 0x0000009906a57209 */ /* 0x008fe20007810000 */
[--C-:B------:R-:W-:Y:S01]  /*b2b0*/  FFMA.FTZ R153, R172, UR10, -R20.reuse ;  /* 0x0000000aac997c23 */ /* 0x100fe20008010814 */
[----:B------:R-:W-:Y:S01]  /*b2c0*/  FFMA.FTZ R172, R181, UR10, -R20 ;  /* 0x0000000ab5ac7c23 */ /* 0x000fe20008010814 */
[-C--:B------:R-:W-:Y:S01]  /*b2d0*/  FMUL.FTZ R49, R49, R157.reuse ;  /* 0x0000009d31317220 */ /* 0x080fe20000410000 */
[-C--:B------:R-:W-:Y:S01]  /*b2e0*/  FMUL.FTZ R52, R52, R157.reuse ;  /* 0x0000009d34347220 */ /* 0x080fe20000410000 */
[----:B------:R-:W3:Y:S01]  /*b2f0*/  SHFL.BFLY PT, R6, R165, 0x1, 0x1f ;  /* 0x0c201f00a5067f89 */ /* 0x000ee200000e0000 */
[----:B------:R2:W-:Y:S01]  /*b300*/  MUFU.EX2 R10, R173 ;  /* 0x000000ad000a7308 */ /* 0x0005e20000000800 */
        /* <DEDUP_REMOVED lines=8> */
[----:B--2---:R-:W-:Y:S01]  /*b390*/  FADD.FTZ R173, R11, R176 ;  /* 0x000000b00bad7221 */ /* 0x004fe20000010000 */
[-C--:B------:R-:W-:Y:S01]  /*b3a0*/  FMUL.FTZ R68, R68, R157.reuse ;  /* 0x0000009d44447220 */ /* 0x080fe20000410000 */
[-C--:B------:R-:W-:Y:S01]  /*b3b0*/  FMUL.FTZ R69, R69, R157.reuse ;  /* 0x0000009d45457220 */ /* 0x080fe20000410000 */
[-C--:B------:R-:W-:Y:S01]  /*b3c0*/  FMUL.FTZ R72, R72, R157.reuse ;  /* 0x0000009d48487220 */ /* 0x080fe20000410000 */
[----:B------:R-:W-:Y:S01]  /*b3d0*/  FADD.FTZ R173, R14, R173 ;  /* 0x000000ad0ead7221 */ /* 0x000fe20000010000 */
[-C--:B------:R-:W-:Y:S01]  /*b3e0*/  FMUL.FTZ R73, R73, R157.reuse ;  /* 0x0000009d49497220 */ /* 0x080fe20000410000 */
[-C--:B------:R-:W-:Y:S01]  /*b3f0*/  FMUL.FTZ R76, R76, R157.reuse ;  /* 0x0000009d4c4c7220 */ /* 0x080fe20000410000 */
[----:B------:R-:W2:Y:S01]  /*b400*/  MUFU.EX2 R21, R21 ;  /* 0x0000001500157308 */ /* 0x000ea20000000800 */
[-C--:B------:R-:W-:Y:S01]  /*b410*/  FMUL.FTZ R77, R77, R157.reuse ;  /* 0x0000009d4d4d7220 */ /* 0x080fe20000410000 */
[-C--:B------:R-:W-:Y:S01]  /*b420*/  FMUL.FTZ R80, R80, R157.reuse ;  /* 0x0000009d50507220 */ /* 0x080fe20000410000 */
[-C--:B------:R-:W-:Y:S01]  /*b430*/  FMUL.FTZ R81, R81, R157.reuse ;  /* 0x0000009d51517220 */ /* 0x080fe20000410000 */
[-C--:B------:R-:W-:Y:S01]  /*b440*/  FMUL.FTZ R84, R84, R157.reuse ;  /* 0x0000009d54547220 */ /* 0x080fe20000410000 */
[-C--:B------:R-:W-:Y:S01]  /*b450*/  FMUL.FTZ R85, R85, R157.reuse ;  /* 0x0000009d55557220 */ /* 0x080fe20000410000 */
[-C--:B------:R-:W-:Y:S01]  /*b460*/  FMUL.FTZ R88, R88, R157.reuse ;  /* 0x0000009d58587220 */ /* 0x080fe20000410000 */
[----:B---3--:R-:W-:Y:S01]  /*b470*/  FMNMX.FTZ R6, R165, R6, !PT ;  /* 0x00000006a5067209 */ /* 0x008fe20007810000 */
[----:B------:R-:W3:Y:S01]  /*b480*/  MUFU.EX2 R164, R164 ;  /* 0x000000a400a47308 */ /* 0x000ee20000000800 */
[-C--:B------:R-:W-:Y:S01]  /*b490*/  FMUL.FTZ R89, R89, R157.reuse ;  /* 0x0000009d59597220 */ /* 0x080fe20000410000 */
[-C--:B------:R-:W-:Y:S01]  /*b4a0*/  FMUL.FTZ R92, R92, R157.reuse ;  /* 0x0000009d5c5c7220 */ /* 0x080fe20000410000 */
[C---:B------:R-:W-:Y:S01]  /*b4b0*/  FSETP.NEU.FTZ.AND P1, PT, R6.reuse, -INF , PT ;  /* 0xff8000000600780b */ /* 0x040fe20003f3d000 */
[----:B------:R-:W-:Y:S01]  /*b4c0*/  FMUL.FTZ R3, R6, UR10 ;  /* 0x0000000a06037c20 */ /* 0x000fe20008410000 */
[-C--:B------:R-:W-:Y:S01]  /*b4d0*/  FMUL.FTZ R93, R93, R157.reuse ;  /* 0x0000009d5d5d7220 */ /* 0x080fe20000410000 */
[-C--:B------:R-:W-:Y:S01]  /*b4e0*/  FMUL.FTZ R96, R96, R157.reuse ;  /* 0x0000009d60607220 */ /* 0x080fe20000410000 */
[----:B------:R-:W-:Y:S01]  /*b4f0*/  FSEL R20, R6, RZ, P1 ;  /* 0x000000ff06147208 */ /* 0x000fe20000800000 */
[----:B------:R4:W-:Y:S01]  /*b500*/  MUFU.EX2 R165, R180 ;  /* 0x000000b400a57308 */ /* 0x0009e20000000800 */
[----:B------:R-:W-:Y:S01]  /*b510*/  FSEL R3, R3, RZ, P1 ;  /* 0x000000ff03037208 */ /* 0x000fe20000800000 */
[-C--:B------:R-:W-:Y:S01]  /*b520*/  FMUL.FTZ R97, R97, R157.reuse ;  /* 0x0000009d61617220 */ /* 0x080fe20000410000 */
[-C--:B------:R-:W-:Y:S01]  /*b530*/  FMUL.FTZ R100, R100, R157.reuse ;  /* 0x0000009d64647220 */ /* 0x080fe20000410000 */
[----:B------:R-:W-:Y:S01]  /*b540*/  FADD.FTZ R20, -R20, R9 ;  /* 0x0000000914147221 */ /* 0x000fe20000010100 */
[----:B------:R-:W-:Y:S01]  /*b550*/  FMUL.FTZ R101, R101, R157 ;  /* 0x0000009d65657220 */ /* 0x000fe20000410000 */
[----:B------:R-:W-:Y:S01]  /*b560*/  FFMA.FTZ R169, R154, UR10, -R3 ;  /* 0x0000000a9aa97c23 */ /* 0x000fe20008010803 */
[----:B------:R-:W-:Y:S01]  /*b570*/  @!P2 IMAD R154, R177, 0x40, R16 ;  /* 0x00000040b19aa824 */ /* 0x000fe200078e0210 */
[----:B------:R-:W3:Y:S01]  /*b580*/  MUFU.EX2 R153, R153 ;  /* 0x0000009900997308 */ /* 0x000ee20000000800 */
[----:B----4-:R-:W-:Y:S01]  /*b590*/  FADD.FTZ R180, R156, R173 ;  /* 0x000000ad9cb47221 */ /* 0x010fe20000010000 */
[----:B------:R-:W-:Y:S01]  /*b5a0*/  FMUL.FTZ R20, R20, UR10 ;  /* 0x0000000a14147c20 */ /* 0x000fe20008410000 */
[--C-:B------:R-:W-:Y:S01]  /*b5b0*/  FFMA.FTZ R176, R155, UR10, -R3.reuse ;  /* 0x0000000a9bb07c23 */ /* 0x100fe20008010803 */
[----:B------:R-:W-:Y:S01]  /*b5c0*/  @!P2 LEA R9, R154, UR42, 0x2 ;  /* 0x0000002a9a09ac11 */ /* 0x000fe2000f8e10ff */
[----:B-1----:R-:W-:Y:S01]  /*b5d0*/  FADD.FTZ R180, R13, R180 ;  /* 0x000000b40db47221 */ /* 0x002fe20000010000 */
[--C-:B------:R-:W-:Y:S01]  /*b5e0*/  FFMA.FTZ R155, R158, UR10, -R3.reuse ;  /* 0x0000000a9e9b7c23 */ /* 0x100fe20008010803 */
[--C-:B------:R-:W-:Y:S01]  /*b5f0*/  FFMA.FTZ R159, R159, UR10, -R3.reuse ;  /* 0x0000000a9f9f7c23 */ /* 0x100fe20008010803 */
[----:B------:R-:W1:Y:S01]  /*b600*/  MUFU.EX2 R161, R161 ;  /* 0x000000a100a17308 */ /* 0x000e620000000800 */
[----:B-----5:R-:W-:Y:S01]  /*b610*/  FADD.FTZ R177, R15, R180 ;  /* 0x000000b40fb17221 */ /* 0x020fe20000010000 */
[--C-:B------:R-:W-:Y:S01]  /*b620*/  FFMA.FTZ R173, R162, UR10, -R3.reuse ;  /* 0x0000000aa2ad7c23 */ /* 0x100fe20008010803 */
[--C-:B------:R-:W-:Y:S01]  /*b630*/  FFMA.FTZ R180, R170, UR10, -R3.reuse ;  /* 0x0000000aaab47c23 */ /* 0x100fe20008010803 */
[----:B------:R-:W-:Y:S01]  /*b640*/  FFMA.FTZ R163, R163, UR10, -R3 ;  /* 0x0000000aa3a37c23 */ /* 0x000fe20008010803 */
[----:B0-----:R-:W-:Y:S01]  /*b650*/  FADD.FTZ R154, R160, R177 ;  /* 0x000000b1a09a7221 */ /* 0x001fe20000010000 */
[--C-:B------:R-:W-:Y:S01]  /*b660*/  FFMA.FTZ R177, R166, UR10, -R3.reuse ;  /* 0x0000000aa6b17c23 */ /* 0x100fe20008010803 */
[--C-:B------:R-:W-:Y:S01]  /*b670*/  FFMA.FTZ R167, R167, UR10, -R3.reuse ;  /* 0x0000000aa7a77c23 */ /* 0x100fe20008010803 */
[----:B------:R-:W-:Y:S01]  /*b680*/  MUFU.EX2 R169, R169 ;  /* 0x000000a900a97308 */ /* 0x000fe20000000800 */
[----:B--2---:R-:W-:Y:S01]  /*b690*/  FADD.FTZ R181, R21, R154 ;  /* 0x0000009a15b57221 */ /* 0x004fe20000010000 */
[--C-:B------:R-:W-:Y:S01]  /*b6a0*/  FFMA.FTZ R171, R171, UR10, -R3.reuse ;  /* 0x0000000aabab7c23 */ /* 0x100fe20008010803 */
[--C-:B------:R-:W-:Y:S01]  /*b6b0*/  FFMA.FTZ R174, R174, UR10, -R3.reuse ;  /* 0x0000000aaeae7c23 */ /* 0x100fe20008010803 */
[----:B------:R-:W-:Y:S01]  /*b6c0*/  FFMA.FTZ R175, R175, UR10, -R3 ;  /* 0x0000000aafaf7c23 */ /* 0x000fe20008010803 */
[----:B---3--:R-:W-:Y:S01]  /*b6d0*/  FADD.FTZ R154, R164, R181 ;  /* 0x000000b5a49a7221 */ /* 0x008fe20000010000 */
[--C-:B------:R-:W-:Y:S01]  /*b6e0*/  FFMA.FTZ R178, R178, UR10, -R3.reuse ;  /* 0x0000000ab2b27c23 */ /* 0x100fe20008010803 */
[--C-:B------:R-:W-:Y:S01]  /*b6f0*/  FFMA.FTZ R179, R179, UR10, -R3.reuse ;  /* 0x0000000ab3b37c23 */ /* 0x100fe20008010803 */
[----:B------:R-:W0:Y:S01]  /*b700*/  MUFU.EX2 R20, R20 ;  /* 0x0000001400147308 */ /* 0x000e220000000800 */
[----:B------:R-:W-:Y:S01]  /*b710*/  FADD.FTZ R181, R153, R154 ;  /* 0x0000009a99b57221 */ /* 0x000fe20000010000 */
[--C-:B------:R-:W-:Y:S01]  /*b720*/  FFMA.FTZ R182, R182, UR10, -R3.reuse ;  /* 0x0000000ab6b67c23 */ /* 0x100fe20008010803 */
[----:B------:R-:W-:Y:S01]  /*b730*/  FFMA.FTZ R183, R183, UR10, -R3 ;  /* 0x0000000ab7b77c23 */ /* 0x000fe20008010803 */
[C---:B------:R-:W-:Y:S01]  /*b740*/  F2FP.F16.F32.PACK_AB R162, R10.reuse, R153 ;  /* 0x000000990aa2723e */ /* 0x040fe200000000ff */
[----:B------:R-:W-:Y:S01]  /*b750*/  FADD.FTZ R154, R10, R181 ;  /* 0x000000b50a9a7221 */ /* 0x000fe20000010000 */
[----:B------:R-:W-:Y:S01]  /*b760*/  F2FP.F16.F32.PACK_AB R158, R160, R15 ;  /* 0x0000000fa09e723e */ /* 0x000fe200000000ff */
[----:B------:R2:W-:Y:S01]  /*b770*/  @!P2 STS [R9+0x28800], R157 ;  /* 0x0288009d0900a388 */ /* 0x0005e20000000800 */
[----:B------:R-:W3:Y:S01]  /*b780*/  MUFU.EX2 R168, R168 ;  /* 0x000000a800a87308 */ /* 0x000ee20000000800 */
[----:B-1----:R-:W-:Y:S01]  /*b790*/  FADD.FTZ R3, R161, R154 ;  /* 0x0000009aa1037221 */ /* 0x002fe20000010000 */
[----:B------:R-:W-:Y:S01]  /*b7a0*/  F2FP.F16.F32.PACK_AB R154, R14, R11 ;  /* 0x0000000b0e9a723e */ /* 0x000fe200000000ff */
[----:B------:R-:W-:Y:S01]  /*b7b0*/  FMUL.FTZ R104, R104, R157 ;  /* 0x0000009d68687220 */ /* 0x000fe20000410000 */
[----:B------:R-:W-:Y:S01]  /*b7c0*/  F2FP.F16.F32.PACK_AB R160, R164, R21 ;  /* 0x00000015a4a0723e */ /* 0x000fe200000000ff */
[-C--:B------:R-:W-:Y:S01]  /*b7d0*/  FMUL.FTZ R105, R105, R157.reuse ;  /* 0x0000009d69697220 */ /* 0x080fe20000410000 */
[-C--:B------:R-:W-:Y:S01]  /*b7e0*/  FMUL.FTZ R108, R108, R157.reuse ;  /* 0x0000009d6c6c7220 */ /* 0x080fe20000410000 */
[-C--:B------:R-:W-:Y:S01]  /*b7f0*/  FMUL.FTZ R109, R109, R157.reuse ;  /* 0x0000009d6d6d7220 */ /* 0x080fe20000410000 */
[----:B------:R-:W1:Y:S01]  /*b800*/  MUFU.EX2 R176, R176 ;  /* 0x000000b000b07308 */ /* 0x000e620000000800 */
[----:B0-----:R-:W-:Y:S01]  /*b810*/  FFMA.FTZ R7, R20, R4, R169 ;  /* 0x0000000414077223 */ /* 0x001fe200000100a9 */
[----:B------:R0:W-:Y:S01]  /*b820*/  @!P2 STS [R9+0x28820], R20 ;  /* 0x028820140900a388 */ /* 0x0001e20000000800 */
[-C--:B------:R-:W-:Y:S01]  /*b830*/  FMUL.FTZ R112, R112, R157.reuse ;  /* 0x0000009d70707220 */ /* 0x080fe20000410000 */
[-C--:B------:R-:W-:Y:S01]  /*b840*/  FMUL.FTZ R113, R113, R157.reuse ;  /* 0x0000009d71717220 */ /* 0x080fe20000410000 */
[-C--:B------:R-:W-:Y:S01]  /*b850*/  FMUL.FTZ R116, R116, R157.reuse ;  /* 0x0000009d74747220 */ /* 0x080fe20000410000 */
[-C--:B------:R-:W-:Y:S01]  /*b860*/  FMUL.FTZ R117, R117, R157.reuse ;  /* 0x0000009d75757220 */ /* 0x080fe20000410000 */
[----:B------:R-:W-:Y:S01]  /*b870*/  FMUL.FTZ R120, R120, R157 ;  /* 0x0000009d78787220 */ /* 0x000fe20000410000 */
[----:B------:R-:W4:Y:S01]  /*b880*/  MUFU.EX2 R155, R155 ;  /* 0x0000009b009b7308 */ /* 0x000f220000000800 */
[C---:B---3--:R-:W-:Y:S01]  /*b890*/  FADD.FTZ R14, R168.reuse, R3 ;  /* 0x00000003a80e7221 */ /* 0x048fe20000010000 */
[----:B------:R-:W-:Y:S01]  /*b8a0*/  F2FP.F16.F32.PACK_AB R164, R168, R161 ;  /* 0x000000a1a8a4723e */ /* 0x000fe200000000ff */
[-C--:B------:R-:W-:Y:S01]  /*b8b0*/  FMUL.FTZ R121, R121, R157.reuse ;  /* 0x0000009d79797220 */ /* 0x080fe20000410000 */
[-C--:B------:R-:W-:Y:S01]  /*b8c0*/  FMUL.FTZ R124, R124, R157.reuse ;  /* 0x0000009d7c7c7220 */ /* 0x080fe20000410000 */
[----:B------:R-:W-:Y:S01]  /*b8d0*/  FADD.FTZ R3, R165, R14 ;  /* 0x0000000ea5037221 */ /* 0x000fe20000010000 */
[-C--:B------:R-:W-:Y:S01]  /*b8e0*/  FMUL.FTZ R125, R125, R157.reuse ;  /* 0x0000009d7d7d7220 */ /* 0x080fe20000410000 */
[----:B------:R-:W-:Y:S01]  /*b8f0*/  FMUL.FTZ R128, R128, R157 ;  /* 0x0000009d80807220 */ /* 0x000fe20000410000 */
[----:B------:R-:W3:Y:S01]  /*b900*/  MUFU.EX2 R172, R172 ;  /* 0x000000ac00ac7308 */ /* 0x000ee20000000800 */
        /* <DEDUP_REMOVED lines=18> */
[----:B------:R-:W-:Y:S01]  /*ba30*/  FMUL.FTZ R26, R26, R20 ;  /* 0x000000141a1a7220 */ /* 0x000fe20000410000 */
[----:B------:R-:W-:Y:S01]  /*ba40*/  F2FP.F16.F32.PACK_AB R156, R13, R156 ;  /* 0x0000009c0d9c723e */ /* 0x000fe200000000ff */
[-C--:B------:R-:W-:Y:S01]  /*ba50*/  FMUL.FTZ R27, R27, R20.reuse ;  /* 0x000000141b1b7220 */ /* 0x080fe20000410000 */
[-C--:B------:R-:W-:Y:S01]  /*ba60*/  FMUL.FTZ R30, R30, R20.reuse ;  /* 0x000000141e1e7220 */ /* 0x080fe20000410000 */
[-C--:B------:R-:W-:Y:S01]  /*ba70*/  FMUL.FTZ R31, R31, R20.reuse ;  /* 0x000000141f1f7220 */ /* 0x080fe20000410000 */
[----:B------:R-:W3:Y:S01]  /*ba80*/  MUFU.EX2 R10, R163 ;  /* 0x000000a3000a7308 */ /* 0x000ee20000000800 */
[C---:B-1----:R-:W-:Y:S01]  /*ba90*/  FADD.FTZ R172, R170.reuse, R7 ;  /* 0x00000007aaac7221 */ /* 0x042fe20000010000 */
[----:B------:R-:W-:Y:S01]  /*baa0*/  F2FP.F16.F32.PACK_AB R155, R170, R155 ;  /* 0x0000009baa9b723e */ /* 0x000fe200000000ff */
[----:B------:R-:W-:Y:S01]  /*bab0*/  BAR.SYNC.DEFER_BLOCKING 0xf, 0x100 ;  /* 0x03c4000000007b1d */ /* 0x000fe20000010000 */
        /* <DEDUP_REMOVED lines=14> */
[C---:B---3--:R-:W-:Y:S01]  /*bba0*/  FADD.FTZ R172, R10.reuse, R7 ;  /* 0x000000070aac7221 */ /* 0x048fe20000010000 */
        /* <DEDUP_REMOVED lines=8> */
[----:B------:R0:W-:Y:S01]  /*bc30*/  STSM.16.M88.4 [R18+0x26800], R152 ;  /* 0x0268009812007844 */ /* 0x0001e20000000200 */
[-C--:B------:R-:W-:Y:S01]  /*bc40*/  FMUL.FTZ R66, R66, R20.reuse ;  /* 0x0000001442427220 */ /* 0x080fe20000410000 */
[-C--:B------:R-:W-:Y:S01]  /*bc50*/  FMUL.FTZ R67, R67, R20.reuse ;  /* 0x0000001443437220 */ /* 0x080fe20000410000 */
[-C--:B------:R-:W-:Y:S01]  /*bc60*/  FMUL.FTZ R70, R70, R20.reuse ;  /* 0x0000001446467220 */ /* 0x080fe20000410000 */
[-C--:B------:R-:W-:Y:S01]  /*bc70*/  FMUL.FTZ R71, R71, R20.reuse ;  /* 0x0000001447477220 */ /* 0x080fe20000410000 */
[-C--:B------:R-:W-:Y:S01]  /*bc80*/  FMUL.FTZ R74, R74, R20.reuse ;  /* 0x000000144a4a7220 */ /* 0x080fe20000410000 */
[----:B------:R-:W1:Y:S01]  /*bc90*/  MUFU.EX2 R168, R171 ;  /* 0x000000ab00a87308 */ /* 0x000e620000000800 */
[----:B----4-:R-:W-:Y:S01]  /*bca0*/  F2FP.F16.F32.PACK_AB R159, R14, R159 ;  /* 0x0000009f0e9f723e */ /* 0x010fe200000000ff */
[-C--:B------:R-:W-:Y:S01]  /*bcb0*/  FMUL.FTZ R75, R75, R20.reuse ;  /* 0x000000144b4b7220 */ /* 0x080fe20000410000 */
[-C--:B------:R-:W-:Y:S01]  /*bcc0*/  FMUL.FTZ R78, R78, R20.reuse ;  /* 0x000000144e4e7220 */ /* 0x080fe20000410000 */
[-C--:B------:R-:W-:Y:S01]  /*bcd0*/  FMUL.FTZ R79, R79, R20.reuse ;  /* 0x000000144f4f7220 */ /* 0x080fe20000410000 */
[-C--:B------:R-:W-:Y:S01]  /*bce0*/  FMUL.FTZ R82, R82, R20.reuse ;  /* 0x0000001452527220 */ /* 0x080fe20000410000 */
[----:B------:R0:W-:Y:S01]  /*bcf0*/  STSM.16.M88.4 [R23], R156 ;  /* 0x0000009c17007844 */ /* 0x0001e20000000200 */
[-C--:B------:R-:W-:Y:S01]  /*bd00*/  FMUL.FTZ R83, R83, R20.reuse ;  /* 0x0000001453537220 */ /* 0x080fe20000410000 */
[----:B------:R3:W4:Y:S01]  /*bd10*/  MUFU.EX2 R163, R174 ;  /* 0x000000ae00a37308 */ /* 0x0007220000000800 */
        /* <DEDUP_REMOVED lines=8> */
[----:B---3--:R-:W-:Y:S01]  /*bda0*/  FADD.FTZ R174, R14, R7 ;  /* 0x000000070eae7221 */ /* 0x008fe20000010000 */
[-C--:B------:R-:W-:Y:S01]  /*bdb0*/  FMUL.FTZ R99, R99, R20.reuse ;  /* 0x0000001463637220 */ /* 0x080fe20000410000 */
[-C--:B------:R-:W-:Y:S01]  /*bdc0*/  FMUL.FTZ R102, R102, R20.reuse ;  /* 0x0000001466667220 */ /* 0x080fe20000410000 */
[-C--:B------:R-:W-:Y:S01]  /*bdd0*/  FMUL.FTZ R103, R103, R20.reuse ;  /* 0x0000001467677220 */ /* 0x080fe20000410000 */
[----:B--2---:R-:W-:Y:S01]  /*bde0*/  FADD.FTZ R7, R161, R174 ;  /* 0x000000aea1077221 */ /* 0x004fe20000010000 */
[----:B-1----:R-:W-:Y:S01]  /*bdf0*/  F2FP.F16.F32.PACK_AB R161, R168, R161 ;  /* 0x000000a1a8a1723e */ /* 0x002fe200000000ff */
[-C--:B------:R-:W-:Y:S01]  /*be00*/  FMUL.FTZ R106, R106, R20.reuse ;  /* 0x000000146a6a7220 */ /* 0x080fe20000410000 */
[----:B------:R5:W1:Y:S01]  /*be10*/  MUFU.EX2 R165, R178 ;  /* 0x000000b200a57308 */ /* 0x000a620000000800 */
[----:B------:R-:W-:Y:S01]  /*be20*/  FADD.FTZ R174, R168, R7 ;  /* 0x00000007a8ae7221 */ /* 0x000fe20000010000 */
[-C--:B------:R-:W-:Y:S01]  /*be30*/  FMUL.FTZ R107, R107, R20.reuse ;  /* 0x000000146b6b7220 */ /* 0x080fe20000410000 */
[-C--:B------:R-:W-:Y:S01]  /*be40*/  FMUL.FTZ R110, R110, R20.reuse ;  /* 0x000000146e6e7220 */ /* 0x080fe20000410000 */
[-C--:B------:R-:W-:Y:S01]  /*be50*/  FMUL.FTZ R111, R111, R20.reuse ;  /* 0x000000146f6f7220 */ /* 0x080fe20000410000 */
[----:B----4-:R-:W-:Y:S01]  /*be60*/  FADD.FTZ R7, R163, R174 ;  /* 0x000000aea3077221 */ /* 0x010fe20000010000 */
[-C--:B------:R-:W-:Y:S01]  /*be70*/  FMUL.FTZ R114, R114, R20.reuse ;  /* 0x0000001472727220 */ /* 0x080fe20000410000 */
[-C--:B------:R-:W-:Y:S01]  /*be80*/  FMUL.FTZ R115, R115, R20.reuse ;  /* 0x0000001473737220 */ /* 0x080fe20000410000 */
[----:B------:R-:W2:Y:S01]  /*be90*/  MUFU.EX2 R172, R179 ;  /* 0x000000b300ac7308 */ /* 0x000ea20000000800 */
[C---:B-----5:R-:W-:Y:S01]  /*bea0*/  FADD.FTZ R178, R4.reuse, R7 ;  /* 0x0000000704b27221 */ /* 0x060fe20000010000 */
[----:B------:R-:W-:Y:S01]  /*beb0*/  F2FP.F16.F32.PACK_AB R163, R4, R163 ;  /* 0x000000a304a3723e */ /* 0x000fe200000000ff */
[-C--:B------:R-:W-:Y:S01]  /*bec0*/  FMUL.FTZ R118, R118, R20.reuse ;  /* 0x0000001476767220 */ /* 0x080fe20000410000 */
[-C--:B------:R-:W-:Y:S01]  /*bed0*/  FMUL.FTZ R119, R119, R20.reuse ;  /* 0x0000001477777220 */ /* 0x080fe20000410000 */
[-C--:B------:R-:W-:Y:S01]  /*bee0*/  FMUL.FTZ R122, R122, R20.reuse ;  /* 0x000000147a7a7220 */ /* 0x080fe20000410000 */
[-C--:B------:R-:W-:Y:S01]  /*bef0*/  FMUL.FTZ R123, R123, R20.reuse ;  /* 0x000000147b7b7220 */ /* 0x080fe20000410000 */
[----:B------:R0:W-:Y:S01]  /*bf00*/  STSM.16.M88.4 [R19], R160 ;  /* 0x000000a013007844 */ /* 0x0001e20000000200 */
[----:B------:R-:W3:Y:S01]  /*bf10*/  MUFU.EX2 R167, R182 ;  /* 0x000000b600a77308 */ /* 0x000ee20000000800 */
        /* <DEDUP_REMOVED lines=8> */
[C---:B--2---:R-:W-:Y:S01]  /*bfa0*/  FADD.FTZ R176, R172.reuse, R7 ;  /* 0x00000007acb07221 */ /* 0x044fe20000010000 */
[----:B------:R-:W-:Y:S01]  /*bfb0*/  F2FP.F16.F32.PACK_AB R165, R172, R165 ;  /* 0x000000a5aca5723e */ /* 0x000fe200000000ff */
[-C--:B------:R-:W-:Y:S01]  /*bfc0*/  FMUL.FTZ R138, R138, R20.reuse ;  /* 0x000000148a8a7220 */ /* 0x080fe20000410000 */
[-C--:B------:R-:W-:Y:S01]  /*bfd0*/  FMUL.FTZ R139, R139, R20.reuse ;  /* 0x000000148b8b7220 */ /* 0x080fe20000410000 */
[-C--:B------:R-:W-:Y:S01]  /*bfe0*/  FMUL.FTZ R142, R142, R20.reuse ;  /* 0x000000148e8e7220 */ /* 0x080fe20000410000 */
[-C--:B------:R-:W-:Y:S01]  /*bff0*/  FMUL.FTZ R143, R143, R20.reuse ;  /* 0x000000148f8f7220 */ /* 0x080fe20000410000 */
[-C--:B------:R-:W-:Y:S01]  /*c000*/  FMUL.FTZ R146, R146, R20.reuse ;  /* 0x0000001492927220 */ /* 0x080fe20000410000 */
[-C--:B------:R-:W-:Y:S01]  /*c010*/  FMUL.FTZ R147, R147, R20.reuse ;  /* 0x0000001493937220 */ /* 0x080fe20000410000 */
[----:B---3--:R-:W-:Y:S01]  /*c020*/  FADD.FTZ R7, R167, R176 ;  /* 0x000000b0a7077221 */ /* 0x008fe20000010000 */
[-C--:B------:R-:W-:Y:S01]  /*c030*/  FMUL.FTZ R150, R150, R20.reuse ;  /* 0x0000001496967220 */ /* 0x080fe20000410000 */
[----:B------:R-:W-:Y:S01]  /*c040*/  FMUL.FTZ R151, R151, R20 ;  /* 0x0000001497977220 */ /* 0x000fe20000410000 */
[C---:B-1----:R-:W-:Y:S01]  /*c050*/  F2FP.F16.F32.PACK_AB R167, R174.reuse, R167 ;  /* 0x000000a7aea7723e */ /* 0x042fe200000000ff */
[----:B------:R-:W-:-:S04]  /*c060*/  FADD.FTZ R4, R174, R7 ;  /* 0x00000007ae047221 */ /* 0x000fc80000010000 */
[----:B------:R0:W-:Y:S01]  /*c070*/  STSM.16.M88.4 [R22], R164 ;  /* 0x000000a416007844 */ /* 0x0001e20000000200 */
[----:B------:R-:W-:Y:S05]  /*c080*/  @!P0 BRA `(.L_x_4964) ;  /* 0x0000000000048947 */ /* 0x000fea0003800000 */
[----:B------:R-:W-:Y:S01]  /*c090*/  BPT.TRAP 0x1 ;  /* 0x000000040000795c */ /* 0x000fe20000300000 */
.L_x_4964:
[----:B------:R1:W2:Y:S01]  /*c0a0*/  SYNCS.PHASECHK.TRANS64.TRYWAIT P1, [UR21+0x28c50], R8 ;  /* 0x028c5008ff0075a7 */ /* 0x0002a20008020155 */
[----:B------:R-:W-:Y:S05]  /*c0b0*/  @!P0 BRA `(.L_x_4965) ;  /* 0x0000000000048947 */ /* 0x000fea0003800000 */
[----:B------:R-:W-:Y:S01]  /*c0c0*/  BPT.TRAP 0x1 ;  /* 0x000000040000795c */ /* 0x000fe20000300000 */
.L_x_4965:
[----:B--2---:R-:W-:Y:S05]  /*c0d0*/  @P1 BRA `(.L_x_4966) ;  /* 0x0000000000081947 */ /* 0x004fea0003800000 */
[----:B------:R-:W2:Y:S02]  /*c0e0*/  SYNCS.PHASECHK.TRANS64.TRYWAIT P1, [UR21+0x28c50], R8 ;  /* 0x028c5008ff0075a7 */ /* 0x000ea40008020155 */
[----:B--2---:R-:W-:Y:S05]  /*c0f0*/  @!P1 BRA `(.L_x_4967) ;  /* 0x0000007c00c89947 */ /* 0x004fea0003800000 */
.L_x_4966:
        /* <DEDUP_REMOVED lines=34> */
.L_x_4968:
[----:B------:R-:W-:Y:S01]  /*c320*/  UIADD3 UR21, UR21, 0x28c60, URZ ;  /* 0x00028c6015157890 */ /* 0x000fe2000fffe03f */
[C---:B------:R-:W-:Y:S01]  /*c330*/  ISETP.GT.AND P1, PT, R12.reuse, UR47, PT ;  /* 0x0000002f0c007c0c */ /* 0x040fe2000bf24270 */
[----:B------:R-:W-:Y:S01]  /*c340*/  UMOV UR22, UR38 ;  /* 0x0000002600167c82 */ /* 0x000fe20008000000 */
[----:B------:R-:W-:Y:S01]  /*c350*/  VIADD R12, R12, 0xffffffff ;  /* 0xffffffff0c0c7836 */ /* 0x000fe20000000000 */
[----:B------:R-:W-:Y:S01]  /*c360*/  UPRMT UR21, UR40, 0x654, UR21 ;  /* 0x0000065428157896 */ /* 0x000fe20008000015 */
[----:B0-----:R-:W-:Y:S02]  /*c370*/  IMAD.MOV.U32 R9, RZ, RZ, R6 ;  /* 0x000000ffff097224 */ /* 0x001fe400078e0006 */
[----:B------:R-:W-:-:S06]  /*c380*/  IMAD.MOV.U32 R10, RZ, RZ, R5 ;  /* 0x000000ffff0a7224 */ /* 0x000fcc00078e0005 */
[----:B------:R-:W-:Y:S01]  /*c390*/  SYNCS.ARRIVE.TRANS64.RED.A1T0 RZ, [UR21], RZ ;  /* 0x000000ffffff79a7 */ /* 0x000fe20008100415 */
[----:B------:R-:W-:Y:S05]  /*c3a0*/  @P1 BRA `(.L_x_4969) ;  /* 0xffffffdc00141947 */ /* 0x000fea000383ffff */
.L_x_4950:
[----:B------:R-:W5:Y:S01]  /*c3b0*/  SHFL.BFLY PT, R0, R3, 0x2, 0x1f ;  /* 0x0c401f0003007f89 */ /* 0x000f6200000e0000 */
[----:B------:R-:W-:Y:S01]  /*c3c0*/  IMAD.MOV R13, RZ, RZ, -R17 ;  /* 0x000000ffff0d7224 */ /* 0x000fe200078e0a11 */
[----:B-12---:R-:W-:Y:S01]  /*c3d0*/  MOV R8, UR10 ;  /* 0x0000000a00087c02 */ /* 0x006fe20008000f00 */
[----:B------:R-:W-:Y:S01]  /*c3e0*/  IMAD.U32 R12, RZ, RZ, UR10 ;  /* 0x0000000aff0c7e24 */ /* 0x000fe2000f8e00ff */
[----:B0-----:R-:W0:Y:S01]  /*c3f0*/  SHFL.BFLY PT, R9, R4, 0x2, 0x1f ;  /* 0x0c401f0004097f89 */ /* 0x001e2200000e0000 */
[----:B------:R-:W-:Y:S01]  /*c400*/  UIADD3 UR36, UR36, 0x1, URZ ;  /* 0x0000000124247890 */ /* 0x000fe2000fffe03f */
[----:B------:R-:W-:Y:S08]  /*c410*/  BAR.ARV 0x8, 0x100 ;  /* 0x0204000000007b1d */ /* 0x000ff00000002000 */
[----:B------:R-:W-:Y:S01]  /*c420*/  BAR.SYNC.DEFER_BLOCKING 0xf, 0x100 ;  /* 0x03c4000000007b1d */ /* 0x000fe20000010000 */
[----:B------:R-:W-:Y:S01]  /*c430*/  ISETP.NE.AND P0, PT, R2, R13, PT ;  /* 0x0000000d0200720c */ /* 0x000fe20003f05270 */
[----:B-----5:R-:W-:Y:S01]  /*c440*/  FADD.FTZ R7, R0, R3 ;  /* 0x0000000300077221 */ /* 0x020fe20000010000 */
[----:B------:R-:W-:Y:S01]  /*c450*/  IMAD.U32 R3, RZ, RZ, UR38 ;  /* 0x00000026ff037e24 */ /* 0x000fe2000f8e00ff */
[----:B------:R-:W-:Y:S01]  /*c460*/  UIADD3 UR38, UR38, 0x1, URZ ;  /* 0x0000000126267890 */ /* 0x000fe2000fffe03f */
[----:B0-----:R-:W-:-:S02]  /*c470*/  FADD.FTZ R9, R9, R4 ;  /* 0x0000000409097221 */ /* 0x001fc40000010000 */
[----:B------:R-:W0:Y:S01]  /*c480*/  SHFL.BFLY PT, R0, R7, 0x1, 0x1f ;  /* 0x0c201f0007007f89 */ /* 0x000e2200000e0000 */
[----:B------:R-:W-:Y:S01]  /*c490*/  IMAD.MOV.U32 R4, RZ, RZ, RZ ;  /* 0x000000ffff047224 */ /* 0x000fe200078e00ff */
[----:B------:R-:W-:-:S05]  /*c4a0*/  UISETP.NE.AND UP0, UPT, UR38, 0x2, UPT ;  /* 0x000000022600788c */ /* 0x000fca000bf05270 */
[----:B------:R-:W-:Y:S01]  /*c4b0*/  @!P0 IMAD R3, R3, 0x40, R16 ;  /* 0x0000004003038824 */ /* 0x000fe200078e0210 */
[----:B------:R-:W1:Y:S01]  /*c4c0*/  SHFL.BFLY PT, R10, R9, 0x1, 0x1f ;  /* 0x0c201f00090a7f89 */ /* 0x000e6200000e0000 */
[----:B------:R-:W-:Y:S02]  /*c4d0*/  USEL UR4, URZ, 0x1, UP0 ;  /* 0x000000013f047887 */ /* 0x000fe40008000000 */
[----:B------:R-:W-:Y:S02]  /*c4e0*/  USEL UR38, UR38, URZ, UP0 ;  /* 0x0000003f26267287 */ /* 0x000fe40008000000 */
[----:B------:R-:W-:Y:S01]  /*c4f0*/  ULOP3.LUT UR37, UR37, UR4, URZ, 0x3c, !UPT ;  /* 0x0000000425257292 */ /* 0x000fe2000f8e3c3f */
[----:B0-----:R-:W-:Y:S01]  /*c500*/  FADD.FTZ R11, R7, R0 ;  /* 0x00000000070b7221 */ /* 0x001fe20000010000 */
[----:B------:R-:W-:Y:S02]  /*c510*/  IMAD.MOV.U32 R0, RZ, RZ, RZ ;  /* 0x000000ffff007224 */ /* 0x000fe400078e00ff */
[----:B-1----:R-:W-:-:S02]  /*c520*/  FADD.FTZ R10, R9, R10 ;  /* 0x0000000a090a7221 */ /* 0x002fc40000010000 */
[----:B------:R-:W-:Y:S02]  /*c530*/  FSETP.NE.FTZ.AND P1, PT, R11, RZ, PT ;  /* 0x000000ff0b00720b */ /* 0x000fe40003f35000 */
[----:B------:R-:W-:Y:S01]  /*c540*/  @!P0 LEA R9, R3, UR42, 0x2 ;  /* 0x0000002a03098c11 */ /* 0x000fe2000f8e10ff */
[----:B------:R-:W-:Y:S01]  /*c550*/  IMAD.MOV.U32 R3, RZ, RZ, -0x800000 ;  /* 0xff800000ff037424 */ /* 0x000fe200078e00ff */
[----:B------:R-:W-:-:S09]  /*c560*/  FSETP.NE.FTZ.AND P2, PT, R10, RZ, PT ;  /* 0x000000ff0a00720b */ /* 0x000fd20003f55000 */
[----:B------:R-:W0:Y:S01]  /*c570*/  @P1 MUFU.RCP R0, R11 ;  /* 0x0000000b00001308 */ /* 0x000e220000001000 */
[----:B------:R-:W-:-:S07]  /*c580*/  @P1 FMUL.FTZ R8, R8, 0.69314718246459960938 ;  /* 0x3f31721808081820 */ /* 0x000fce0000410000 */
        /* <DEDUP_REMOVED lines=19> */
[-C--:B------:R-:W-:Y:S01]  /*c6c0*/  FMUL.FTZ R197, R49, R0.reuse ;  /* 0x0000000031c57220 */ /* 0x080fe20000410000 */
[----:B-1----:R-:W-:Y:S01]  /*c6d0*/  @P2 FMUL.FTZ R9, R12, 0.69314718246459960938 ;  /* 0x3f3172180c092820 */ /* 0x002fe20000410000 */
[-C--:B------:R-:W-:Y:S01]  /*c6e0*/  FMUL.FTZ R198, R52, R0.reuse ;  /* 0x0000000034c67220 */ /* 0x080fe20000410000 */
[-C--:B------:R-:W-:Y:S01]  /*c6f0*/  FMUL.FTZ R195, R53, R0.reuse ;  /* 0x0000000035c37220 */ /* 0x080fe20000410000 */
[-C--:B------:R-:W-:Y:S01]  /*c700*/  FMUL.FTZ R196, R56, R0.reuse ;  /* 0x0000000038c47220 */ /* 0x080fe20000410000 */
[-C--:B------:R-:W-:Y:S01]  /*c710*/  FMUL.FTZ R193, R57, R0.reuse ;  /* 0x0000000039c17220 */ /* 0x080fe20000410000 */
[-C--:B------:R-:W-:Y:S01]  /*c720*/  FMUL.FTZ R194, R60, R0.reuse ;  /* 0x000000003cc27220 */ /* 0x080fe20000410000 */
[----:B0-----:R-:W-:Y:S01]  /*c730*/  @P2 FMUL.FTZ R10, R10, 0.69314718246459960938 ;  /* 0x3f3172180a0a2820 */ /* 0x001fe20000410000 */
        /* <DEDUP_REMOVED lines=14> */
[-C--:B----4-:R-:W-:Y:S01]  /*c820*/  FMUL.FTZ R170, R89, R0.reuse ;  /* 0x0000000059aa7220 */ /* 0x090fe20000410000 */
[-C--:B------:R-:W-:Y:S01]  /*c830*/  FMUL.FTZ R171, R92, R0.reuse ;  /* 0x000000005cab7220 */ /* 0x080fe20000410000 */
[-C--:B------:R-:W-:Y:S01]  /*c840*/  FMUL.FTZ R168, R93, R0.reuse ;  /* 0x000000005da87220 */ /* 0x080fe20000410000 */
[-C--:B------:R-:W-:Y:S01]  /*c850*/  FMUL.FTZ R169, R96, R0.reuse ;  /* 0x0000000060a97220 */ /* 0x080fe20000410000 */
        /* <DEDUP_REMOVED lines=27> */
[----:B------:R-:W-:Y:S01]  /*ca10*/  IMAD.MOV.U32 R0, RZ, RZ, -0x800000 ;  /* 0xff800000ff007424 */ /* 0x000fe200078e00ff */
        /* <DEDUP_REMOVED lines=68> */
.L_x_4875:
[----:B------:R-:W0:Y:S08]  /*ce60*/  S2UR UR40, SR_CgaCtaId ;  /* 0x00000000002879c3 */ /* 0x000e300000008800 */
[----:B------:R-:W-:Y:S06]  /*ce70*/  BAR.SYNC.DEFER_BLOCKING 0x5, 0x180 ;  /* 0x0146000000007b1d */ /* 0x000fec0000010000 */
[----:B------:R-:W-:Y:S01]  /*ce80*/  UMOV UR42, 0x400 ;  /* 0x00000400002a7882 */ /* 0x000fe20000000000 */
[----:B------:R-:W-:Y:S01]  /*ce90*/  BSSY B0, `(.L_x_4970) ;  /* 0x00002a9000007945 */ /* 0x000fe20003800000 */
[----:B0-----:R-:W-:-:S09]  /*cea0*/  ULEA UR42, UR40, UR42, 0x18 ;  /* 0x0000002a282a7291 */ /* 0x001fd2000f8ec03f */
[----:B------:R-:W0:Y:S02]  /*ceb0*/  LDS R4, [UR42+0x28cd0] ;  /* 0x028cd02aff047984 */ /* 0x000e240008000800 */
[----:B0-----:R-:W-:Y:S01]  /*cec0*/  R2UR UR4, R4 ;  /* 0x00000000040472ca */ /* 0x001fe200000e0000 */
[----:B------:R-:W-:Y:S06]  /*ced0*/  BAR.ARV 0x4, 0x180 ;  /* 0x0106000000007b1d */ /* 0x000fec0000002000 */
[----:B------:R-:W-:Y:S08]  /*cee0*/  @P0 BRA `(.L_x_4971) ;  /* 0x0000001c00900947 */ /* 0x000ff00003800000 */
[----:B------:R-:W0:Y:S01]  /*cef0*/  S2UR UR5, SR_SWINHI ;  /* 0x00000000000579c3 */ /* 0x000e220000002f00 */
[----:B------:R-:W-:-:S07]  /*cf00*/  IMAD R9, R212, 0x40, R184 ;  /* 0x00000040d4097824 */ /* 0x000fce00078e02b8 */
[----:B------:R-:W-:Y:S01]  /*cf10*/  BAR.SYNC.DEFER_BLOCKING 0x1, 0x100 ;  /* 0x0044000000007b1d */ /* 0x000fe20000010000 */
[----:B------:R-:W-:Y:S01]  /*cf20*/  F2FP.F16.F32.PACK_AB R6, R7, R208 ;  /* 0x000000d00706723e */ /* 0x000fe200000000ff */
[----:B------:R-:W-:Y:S01]  /*cf30*/  USHF.R.S32.HI UR12, URZ, 0x1f, UR45 ;  /* 0x0000001f3f0c7899 */ /* 0x000fe2000801142d */
[----:B------:R-:W-:Y:S01]  /*cf40*/  F2FP.F16.F32.PACK_AB R7, R31, R30 ;  /* 0x0000001e1f07723e */ /* 0x000fe200000000ff */
[----:B------:R-:W-:Y:S01]  /*cf50*/  USHF.R.S32.HI UR13, URZ, 0x1f, UR43 ;  /* 0x0000001f3f0d7899 */ /* 0x000fe2000801142b */
        /* <DEDUP_REMOVED lines=15> */
[----:B------:R-:W-:-:S02]  /*d050*/  F2FP.F16.F32.PACK_AB R145, R147, R146 ;  /* 0x000000929391723e */ /* 0x000fc400000000ff */
[----:B------:R-:W-:Y:S01]  /*d060*/  F2FP.F16.F32.PACK_AB R146, R149, R148 ;  /* 0x000000949592723e */ /* 0x000fe200000000ff */
[----:B------:R-:W-:Y:S01]  /*d070*/  IMAD.WIDE R4, R216, 0x2, R96 ;  /* 0x00000002d8047825 */ /* 0x000fe200078e0260 */
[----:B------:R-:W-:-:S03]  /*d080*/  F2FP.F16.F32.PACK_AB R147, R151, R150 ;  /* 0x000000969793723e */ /* 0x000fc600000000ff */
[----:B------:R-:W-:Y:S01]  /*d090*/  IMAD.WIDE R96, R9, 0x2, R96 ;  /* 0x0000000209607825 */ /* 0x000fe200078e0260 */
[C---:B------:R-:W-:Y:S02]  /*d0a0*/  IADD3 R25, P2, R4.reuse, 0x60, RZ ;  /* 0x0000006004197810 */ /* 0x040fe40007f5e0ff */
[----:B------:R-:W-:Y:S02]  /*d0b0*/  IADD3 R29, P1, R4, 0x2000, RZ ;  /* 0x00002000041d7810 */ /* 0x000fe40007f3e0ff */
[----:B------:R-:W-:Y:S02]  /*d0c0*/  LOP3.LUT R24, R25, 0x380, RZ, 0xc0, !PT ;  /* 0x0000038019187812 */ /* 0x000fe400078ec0ff */
[----:B------:R-:W-:Y:S02]  /*d0d0*/  LOP3.LUT R28, R29, 0x380, RZ, 0xc0, !PT ;  /* 0x000003801d1c7812 */ /* 0x000fe400078ec0ff */
[----:B------:R-:W-:Y:S02]  /*d0e0*/  SHF.R.U64 R24, R24, 0x3, RZ ;  /* 0x0000000318187819 */ /* 0x000fe400000012ff */
[----:B------:R-:W-:-:S02]  /*d0f0*/  SHF.R.U64 R28, R28, 0x3, RZ ;  /* 0x000000031c1c7819 */ /* 0x000fc400000012ff */
[----:B------:R-:W-:Y:S01]  /*d100*/  LOP3.LUT R24, R24, R25, RZ, 0x3c, !PT ;  /* 0x0000001918187212 */ /* 0x000fe200078e3cff */
[----:B------:R-:W-:Y:S01]  /*d110*/  IMAD.X R25, RZ, RZ, R5, P2 ;  /* 0x000000ffff197224 */ /* 0x000fe200010e0605 */
[C---:B------:R-:W-:Y:S02]  /*d120*/  IADD3 R131, P2, R4.reuse, 0x4040, RZ ;  /* 0x0000404004837810 */ /* 0x040fe40007f5e0ff */
[C---:B------:R-:W-:Y:S02]  /*d130*/  IADD3 R13, P4, R4.reuse, 0x20, RZ ;  /* 0x00000020040d7810 */ /* 0x040fe40007f9e0ff */
[----:B------:R-:W-:Y:S02]  /*d140*/  LOP3.LUT R130, R131, 0x380, RZ, 0xc0, !PT ;  /* 0x0000038083827812 */ /* 0x000fe400078ec0ff */
[----:B------:R-:W-:Y:S02]  /*d150*/  IADD3 R15, P3, R4, 0x40, RZ ;  /* 0x00000040040f7810 */ /* 0x000fe40007f7e0ff */
[----:B------:R-:W-:-:S02]  /*d160*/  SHF.R.U64 R130, R130, 0x3, RZ ;  /* 0x0000000382827819 */ /* 0x000fc400000012ff */
[----:B------:R-:W-:Y:S01]  /*d170*/  LOP3.LUT R28, R28, R29, RZ, 0x3c, !PT ;  /* 0x0000001d1c1c7212 */ /* 0x000fe200078e3cff */
[----:B------:R-:W-:Y:S01]  /*d180*/  IMAD.X R29, RZ, RZ, R5, P1 ;  /* 0x000000ffff1d7224 */ /* 0x000fe200008e0605 */
[----:B------:R-:W-:Y:S02]  /*d190*/  LOP3.LUT R130, R130, R131, RZ, 0x3c, !PT ;  /* 0x0000008382827212 */ /* 0x000fe400078e3cff */
[----:B------:R-:W-:Y:S02]  /*d1a0*/  LOP3.LUT R12, R13, 0x380, RZ, 0xc0, !PT ;  /* 0x000003800d0c7812 */ /* 0x000fe400078ec0ff */
[----:B------:R-:W-:Y:S02]  /*d1b0*/  LOP3.LUT R14, R15, 0x380, RZ, 0xc0, !PT ;  /* 0x000003800f0e7812 */ /* 0x000fe400078ec0ff */
[----:B------:R-:W-:Y:S02]  /*d1c0*/  IADD3 R135, P1, R4, 0x4060, RZ ;  /* 0x0000406004877810 */ /* 0x000fe40007f3e0ff */
[----:B------:R-:W-:-:S02]  /*d1d0*/  IADD3.X R131, RZ, R5, RZ, P2, !PT ;  /* 0x00000005ff837210 */ /* 0x000fc400017fe4ff */
[----:B------:R-:W-:Y:S02]  /*d1e0*/  IADD3 R33, P2, R96, 0x2000, RZ ;  /* 0x0000200060217810 */ /* 0x000fe40007f5e0ff */
[----:B------:R-:W-:Y:S02]  /*d1f0*/  SHF.R.U64 R12, R12, 0x3, RZ ;  /* 0x000000030c0c7819 */ /* 0x000fe400000012ff */
[----:B------:R-:W-:Y:S02]  /*d200*/  SHF.R.U64 R14, R14, 0x3, RZ ;  /* 0x000000030e0e7819 */ /* 0x000fe400000012ff */
[----:B------:R-:W-:Y:S02]  /*d210*/  LOP3.LUT R134, R135, 0x380, RZ, 0xc0, !PT ;  /* 0x0000038087867812 */ /* 0x000fe400078ec0ff */
[----:B------:R-:W-:Y:S02]  /*d220*/  LOP3.LUT R32, R33, 0x380, RZ, 0xc0, !PT ;  /* 0x0000038021207812 */ /* 0x000fe400078ec0ff */
[----:B------:R-:W-:Y:S01]  /*d230*/  LOP3.LUT R12, R12, R13, RZ, 0x3c, !PT ;  /* 0x0000000d0c0c7212 */ /* 0x000fe200078e3cff */
[--C-:B------:R-:W-:Y:S01]  /*d240*/  IMAD.X R13, RZ, RZ, R5.reuse, P4 ;  /* 0x000000ffff0d7224 */ /* 0x100fe200020e0605 */
[----:B------:R-:W-:Y:S01]  /*d250*/  LOP3.LUT R14, R14, R15, RZ, 0x3c, !PT ;  /* 0x0000000f0e0e7212 */ /* 0x000fe200078e3cff */
[----:B------:R-:W-:Y:S01]  /*d260*/  IMAD.X R15, RZ, RZ, R5, P3 ;  /* 0x000000ffff0f7224 */ /* 0x000fe200018e0605 */
[----:B------:R-:W-:-:S02]  /*d270*/  SHF.R.U64 R134, R134, 0x3, RZ ;  /* 0x0000000386867819 */ /* 0x000fc400000012ff */
[----:B------:R-:W-:Y:S02]  /*d280*/  SHF.R.U64 R32, R32, 0x3, RZ ;  /* 0x0000000320207819 */ /* 0x000fe400000012ff */
[C---:B------:R-:W-:Y:S02]  /*d290*/  IADD3 R49, P0, R4.reuse, 0x2020, RZ ;  /* 0x0000202004317810 */ /* 0x040fe40007f1e0ff */
[C---:B------:R-:W-:Y:S02]  /*d2a0*/  IADD3 R65, P6, R4.reuse, 0x2040, RZ ;  /* 0x0000204004417810 */ /* 0x040fe40007fde0ff */
[C---:B------:R-:W-:Y:S02]  /*d2b0*/  IADD3 R101, P5, R4.reuse, 0x2060, RZ ;  /* 0x0000206004657810 */ /* 0x040fe40007fbe0ff */
[C---:B------:R-:W-:Y:S02]  /*d2c0*/  IADD3 R123, P4, R4.reuse, 0x4000, RZ ;  /* 0x00004000047b7810 */ /* 0x040fe40007f9e0ff */
[----:B------:R-:W-:-:S02]  /*d2d0*/  IADD3 R127, P3, R4, 0x4020, RZ ;  /* 0x00004020047f7810 */ /* 0x000fc40007f7e0ff */
[----:B------:R-:W-:Y:S01]  /*d2e0*/  LOP3.LUT R134, R134, R135, RZ, 0x3c, !PT ;  /* 0x0000008786867212 */ /* 0x000fe200078e3cff */
[----:B------:R-:W-:Y:S01]  /*d2f0*/  IMAD.X R135, RZ, RZ, R5, P1 ;  /* 0x000000ffff877224 */ /* 0x000fe200008e0605 */
[----:B------:R-:W-:Y:S01]  /*d300*/  LOP3.LUT R32, R32, R33, RZ, 0x3c, !PT ;  /* 0x0000002120207212 */ /* 0x000fe200078e3cff */
[----:B------:R-:W-:Y:S01]  /*d310*/  IMAD.X R33, RZ, RZ, R97, P2 ;  /* 0x000000ffff217224 */ /* 0x000fe200010e0661 */
[----:B------:R-:W-:Y:S02]  /*d320*/  LOP3.LUT R48, R49, 0x380, RZ, 0xc0, !PT ;  /* 0x0000038031307812 */ /* 0x000fe400078ec0ff */
[----:B------:R-:W-:Y:S02]  /*d330*/  LOP3.LUT R64, R65, 0x380, RZ, 0xc0, !PT ;  /* 0x0000038041407812 */ /* 0x000fe400078ec0ff */
[----:B------:R-:W-:Y:S02]  /*d340*/  LOP3.LUT R100, R101, 0x380, RZ, 0xc0, !PT ;  /* 0x0000038065647812 */ /* 0x000fe400078ec0ff */
[----:B------:R-:W-:-:S02]  /*d350*/  LOP3.LUT R122, R123, 0x380, RZ, 0xc0, !PT ;  /* 0x000003807b7a7812 */ /* 0x000fc400078ec0ff */
[----:B------:R-:W-:Y:S02]  /*d360*/  LOP3.LUT R126, R127, 0x380, RZ, 0xc0, !PT ;  /* 0x000003807f7e7812 */ /* 0x000fe400078ec0ff */
[C---:B------:R-:W-:Y:S02]  /*d370*/  IADD3 R37, P1, R96.reuse, 0x3000, RZ ;  /* 0x0000300060257810 */ /* 0x040fe40007f3e0ff */
[----:B------:R-:W-:Y:S02]  /*d380*/  IADD3 R69, P2, R96, 0x9000, RZ ;  /* 0x0000900060457810 */ /* 0x000fe40007f5e0ff */
[----:B------:R-:W-:Y:S02]  /*d390*/  SHF.R.U64 R48, R48, 0x3, RZ ;  /* 0x0000000330307819 */ /* 0x000fe400000012ff */
[----:B------:R-:W-:Y:S02]  /*d3a0*/  SHF.R.U64 R64, R64, 0x3, RZ ;  /* 0x0000000340407819 */ /* 0x000fe400000012ff */
[----:B------:R-:W-:-:S02]  /*d3b0*/  SHF.R.U64 R100, R100, 0x3, RZ ;  /* 0x0000000364647819 */ /* 0x000fc400000012ff */
[----:B------:R-:W-:Y:S02]  /*d3c0*/  SHF.R.U64 R122, R122, 0x3, RZ ;  /* 0x000000037a7a7819 */ /* 0x000fe400000012ff */
[----:B------:R-:W-:Y:S02]  /*d3d0*/  SHF.R.U64 R126, R126, 0x3, RZ ;  /* 0x000000037e7e7819 */ /* 0x000fe400000012ff */
[----:B------:R-:W-:Y:S02]  /*d3e0*/  LOP3.LUT R36, R37, 0x380, RZ, 0xc0, !PT ;  /* 0x0000038025247812 */ /* 0x000fe400078ec0ff */
[----:B------:R-:W-:Y:S02]  /*d3f0*/  LOP3.LUT R68, R69, 0x380, RZ, 0xc0, !PT ;  /* 0x0000038045447812 */ /* 0x000fe400078ec0ff */
        /* <DEDUP_REMOVED lines=15> */
[----:B------:R-:W-:Y:S02]  /*d4f0*/  IADD3 R11, P4, R4, 0x6060, RZ ;  /* 0x00006060040b7810 */ /* 0x000fe40007f9e0ff */
[----:B------:R-:W-:-:S02]  /*d500*/  IADD3 R21, P3, R96, 0x1000, RZ ;  /* 0x0000100060157810 */ /* 0x000fc40007f7e0ff */
[----:B------:R-:W-:Y:S01]  /*d510*/  LOP3.LUT R36, R36, R37, RZ, 0x3c, !PT ;  /* 0x0000002524247212 */ /* 0x000fe200078e3cff */
[----:B------:R-:W-:Y:S01]  /*d520*/  IMAD.X R37, RZ, RZ, R97, P1 ;  /* 0x000000ffff257224 */ /* 0x000fe200008e0661 */
[----:B------:R-:W-:Y:S02]  /*d530*/  LOP3.LUT R68, R68, R69, RZ, 0x3c, !PT ;  /* 0x0000004544447212 */ /* 0x000fe400078e3cff */
[----:B------:R-:W-:Y:S02]  /*d540*/  LOP3.LUT R138, R139, 0x380, RZ, 0xc0, !PT ;  /* 0x000003808b8a7812 */ /* 0x000fe400078ec0ff */
[----:B------:R-:W-:Y:S02]  /*d550*/  LOP3.LUT R142, R143, 0x380, RZ, 0xc0, !PT ;  /* 0x000003808f8e7812 */ /* 0x000fe400078ec0ff */
[----:B------:R-:W-:Y:S02]  /*d560*/  LOP3.LUT R8, R9, 0x380, RZ, 0xc0, !PT ;  /* 0x0000038009087812 */ /* 0x000fe400078ec0ff */
[----:B------:R-:W-:-:S02]  /*d570*/  LOP3.LUT R10, R11, 0x380, RZ, 0xc0, !PT ;  /* 0x000003800b0a7812 */ /* 0x000fc400078ec0ff */
[----:B------:R-:W-:Y:S02]  /*d580*/  LOP3.LUT R20, R21, 0x380, RZ, 0xc0, !PT ;  /* 0x0000038015147812 */ /* 0x000fe400078ec0ff */
[----:B------:R-:W-:Y:S02]  /*d590*/  IADD3 R73, P1, R96, 0xa000, RZ ;  /* 0x0000a00060497810 */ /* 0x000fe40007f3e0ff */
[----:B------:R-:W-:Y:S02]  /*d5a0*/  LOP3.LUT R69, R4, 0x380, RZ, 0xc0, !PT ;  /* 0x0000038004457812 */ /* 0x000fe400078ec0ff */
[----:B------:R-:W-:Y:S02]  /*d5b0*/  SHF.R.U64 R138, R138, 0x3, RZ ;  /* 0x000000038a8a7819 */ /* 0x000fe400000012ff */
[----:B------:R-:W-:Y:S02]  /*d5c0*/  SHF.R.U64 R142, R142, 0x3, RZ ;  /* 0x000000038e8e7819 */ /* 0x000fe400000012ff */
[----:B------:R-:W-:-:S02]  /*d5d0*/  SHF.R.U64 R8, R8, 0x3, RZ ;  /* 0x0000000308087819 */ /* 0x000fc400000012ff */
[----:B------:R-:W-:Y:S02]  /*d5e0*/  SHF.R.U64 R10, R10, 0x3, RZ ;  /* 0x000000030a0a7819 */ /* 0x000fe400000012ff */
[----:B------:R-:W-:Y:S02]  /*d5f0*/  SHF.R.U64 R20, R20, 0x3, RZ ;  /* 0x0000000314147819 */ /* 0x000fe400000012ff */
[----:B------:R-:W-:Y:S02]  /*d600*/  LOP3.LUT R72, R73, 0x380, RZ, 0xc0, !PT ;  /* 0x0000038049487812 */ /* 0x000fe400078ec0ff */
        /* <DEDUP_REMOVED lines=9> */
[----:B------:R-:W-:Y:S01]  /*d6a0*/  LOP3.LUT R20, R20, R21, RZ, 0x3c, !PT ;  /* 0x0000001514147212 */ /* 0x000fe200078e3cff */
[----:B------:R-:W-:Y:S01]  /*d6b0*/  IMAD.X R21, RZ, RZ, R97, P3 ;  /* 0x000000ffff157224 */ /* 0x000fe200018e0661 */
[----:B------:R-:W-:-:S02]  /*d6c0*/  SHF.R.U64 R72, R72, 0x3, RZ ;  /* 0x0000000348487819 */ /* 0x000fc400000012ff */
[----:B------:R-:W-:Y:S01]  /*d6d0*/  LOP3.LUT R4, R69, R4, RZ, 0x3c, !PT ;  /* 0x0000000445047212 */ /* 0x000fe200078e3cff */
[----:B------:R-:W-:Y:S01]  /*d6e0*/  IMAD.X R69, RZ, RZ, R97, P2 ;  /* 0x000000ffff457224 */ /* 0x000fe200010e0661 */
[C---:B------:R-:W-:Y:S02]  /*d6f0*/  IADD3 R41, P0, R96.reuse, 0x4000, RZ ;  /* 0x0000400060297810 */ /* 0x040fe40007f1e0ff */
[C---:B------:R-:W-:Y:S02]  /*d700*/  IADD3 R45, P6, R96.reuse, 0x5000, RZ ;  /* 0x00005000602d7810 */ /* 0x040fe40007fde0ff */
[C---:B------:R-:W-:Y:S02]  /*d710*/  IADD3 R53, P5, R96.reuse, 0x6000, RZ ;  /* 0x0000600060357810 */ /* 0x040fe40007fbe0ff */
[C---:B------:R-:W-:Y:S02]  /*d720*/  IADD3 R57, P4, R96.reuse, 0x7000, RZ ;  /* 0x0000700060397810 */ /* 0x040fe40007f9e0ff */
[----:B------:R-:W-:-:S02]  /*d730*/  IADD3 R61, P3, R96, 0x8000, RZ ;  /* 0x00008000603d7810 */ /* 0x000fc40007f7e0ff */
[----:B------:R-:W-:Y:S02]  /*d740*/  LOP3.LUT R72, R72, R73, RZ, 0x3c, !PT ;  /* 0x0000004948487212 */ /* 0x000fe400078e3cff */
[----:B------:R-:W-:Y:S01]  /*d750*/  MOV R224, R4 ;  /* 0x0000000400e07202 */ /* 0x000fe20000000f00 */
[----:B------:R-:W0:Y:S01]  /*d760*/  SHFL.IDX PT, R73, R213, RZ, 0x1f ;  /* 0x00001fffd5497589 */ /* 0x000e2200000e0000 */
[----:B------:R-:W-:Y:S02]  /*d770*/  F2FP.F16.F32.PACK_AB R4, R207, R210 ;  /* 0x000000d2cf04723e */ /* 0x000fe400000000ff */
[----:B------:R-:W-:Y:S02]  /*d780*/  F2FP.F16.F32.PACK_AB R5, R27, R26 ;  /* 0x0000001a1b05723e */ /* 0x000fe400000000ff */
[----:B------:R-:W-:Y:S02]  /*d790*/  LOP3.LUT R40, R41, 0x380, RZ, 0xc0, !PT ;  /* 0x0000038029287812 */ /* 0x000fe400078ec0ff */
[----:B------:R-:W-:Y:S01]  /*d7a0*/  LOP3.LUT R44, R45, 0x380, RZ, 0xc0, !PT ;  /* 0x000003802d2c7812 */ /* 0x000fe200078ec0ff */
[----:B------:R1:W-:Y:S01]  /*d7b0*/  STSM.16.M88.4 [R224], R4 ;  /* 0x00000004e0007844 */ /* 0x0003e20000000200 */
        /* <DEDUP_REMOVED lines=8> */
[----:B------:R-:W-:Y:S02]  /*d840*/  SHF.R.U64 R60, R60, 0x3, RZ ;  /* 0x000000033c3c7819 */ /* 0x000fe400000012ff */
[----:B------:R-:W-:Y:S02]  /*d850*/  MOV R26, R12 ;  /* 0x0000000c001a7202 */ /* 0x000fe40000000f00 */
[----:B-1----:R-:W-:Y:S02]  /*d860*/  F2FP.F16.F32.PACK_AB R4, R205, R209 ;  /* 0x000000d1cd04723e */ /* 0x002fe400000000ff */
[----:B------:R-:W-:Y:S02]  /*d870*/  F2FP.F16.F32.PACK_AB R5, R35, R34 ;  /* 0x000000222305723e */ /* 0x000fe400000000ff */
[----:B------:R-:W-:-:S02]  /*d880*/  F2FP.F16.F32.PACK_AB R6, R203, R206 ;  /* 0x000000cecb06723e */ /* 0x000fc400000000ff */
[----:B------:R-:W-:Y:S02]  /*d890*/  F2FP.F16.F32.PACK_AB R7, R39, R38 ;  /* 0x000000262707723e */ /* 0x000fe400000000ff */
        /* <DEDUP_REMOVED lines=11> */
[----:B------:R-:W-:Y:S01]  /*d950*/  MOV R34, R8 ;  /* 0x0000000800227202 */ /* 0x000fe20000000f00 */
[----:B------:R1:W-:Y:S01]  /*d960*/  STSM.16.M88.4 [R26], R4 ;  /* 0x000000041a007844 */ /* 0x0003e20000000200 */
[----:B------:R-:W-:-:S02]  /*d970*/  MOV R35, R10 ;  /* 0x0000000a00237202 */ /* 0x000fc40000000f00 */
[----:B------:R-:W-:Y:S02]  /*d980*/  MOV R152, R14 ;  /* 0x0000000e00987202 */ /* 0x000fe40000000f00 */
[----:B------:R-:W-:Y:S02]  /*d990*/  F2FP.F16.F32.PACK_AB R8, R201, R204 ;  /* 0x000000ccc908723e */ /* 0x000fe400000000ff */
[----:B------:R-:W-:Y:S02]  /*d9a0*/  F2FP.F16.F32.PACK_AB R9, R43, R42 ;  /* 0x0000002a2b09723e */ /* 0x000fe400000000ff */
[----:B------:R-:W-:Y:S02]  /*d9b0*/  F2FP.F16.F32.PACK_AB R10, R199, R202 ;  /* 0x000000cac70a723e */ /* 0x000fe400000000ff */
[----:B------:R-:W-:Y:S02]  /*d9c0*/  F2FP.F16.F32.PACK_AB R11, R47, R46 ;  /* 0x0000002e2f0b723e */ /* 0x000fe400000000ff */
[----:B------:R-:W-:-:S02]  /*d9d0*/  IADD3 R77, P0, R96, 0xb000, RZ ;  /* 0x0000b000604d7810 */ /* 0x000fc40007f1e0ff */
[C---:B------:R-:W-:Y:S01]  /*d9e0*/  IADD3 R81, P6, R96.reuse, 0xc000, RZ ;  /* 0x0000c00060517810 */ /* 0x040fe20007fde0ff */
[----:B------:R-:W-:Y:S01]  /*d9f0*/  STSM.16.M88.4 [R152], R8 ;  /* 0x0000000898007844 */ /* 0x000fe20000000200 */
[C---:B------:R-:W-:Y:S02]  /*da00*/  IADD3 R85, P5, R96.reuse, 0xd000, RZ ;  /* 0x0000d00060557810 */ /* 0x040fe40007fbe0ff */
[C---:B------:R-:W-:Y:S02]  /*da10*/  IADD3 R89, P4, R96.reuse, 0xe000, RZ ;  /* 0x0000e00060597810 */ /* 0x040fe40007f9e0ff */
[----:B------:R-:W-:Y:S02]  /*da20*/  IADD3 R92, P3, R96, 0xf000, RZ ;  /* 0x0000f000605c7810 */ /* 0x000fe40007f7e0ff */
[----:B------:R-:W-:Y:S02]  /*da30*/  MOV R207, R24 ;  /* 0x0000001800cf7202 */ /* 0x000fe40000000f00 */
[----:B------:R-:W-:-:S02]  /*da40*/  F2FP.F16.F32.PACK_AB R12, R197, R200 ;  /* 0x000000c8c50c723e */ /* 0x000fc400000000ff */
[----:B------:R-:W-:Y:S02]  /*da50*/  F2FP.F16.F32.PACK_AB R13, R51, R50 ;  /* 0x00000032330d723e */ /* 0x000fe400000000ff */
[----:B------:R-:W-:Y:S02]  /*da60*/  F2FP.F16.F32.PACK_AB R14, R195, R198 ;  /* 0x000000c6c30e723e */ /* 0x000fe400000000ff */
[----:B------:R-:W-:Y:S02]  /*da70*/  F2FP.F16.F32.PACK_AB R15, R55, R54 ;  /* 0x00000036370f723e */ /* 0x000fe400000000ff */
[----:B------:R-:W-:Y:S02]  /*da80*/  LOP3.LUT R96, R27, R96, RZ, 0x3c, !PT ;  /* 0x000000601b607212 */ /* 0x000fe400078e3cff */
[----:B------:R-:W-:Y:S01]  /*da90*/  MOV R208, R28 ;  /* 0x0000001c00d07202 */ /* 0x000fe20000000f00 */
[----:B------:R-:W-:Y:S01]  /*daa0*/  STSM.16.M88.4 [R207], R12 ;  /* 0x0000000ccf007844 */ /* 0x000fe20000000200 */
[----:B-1----:R-:W-:-:S02]  /*dab0*/  F2FP.F16.F32.PACK_AB R4, R193, R196 ;  /* 0x000000c4c104723e */ /* 0x002fc400000000ff */
[----:B------:R-:W-:Y:S02]  /*dac0*/  F2FP.F16.F32.PACK_AB R5, R59, R58 ;  /* 0x0000003a3b05723e */ /* 0x000fe400000000ff */
[----:B------:R-:W-:Y:S02]  /*dad0*/  F2FP.F16.F32.PACK_AB R6, R191, R194 ;  /* 0x000000c2bf06723e */ /* 0x000fe400000000ff */
[----:B------:R-:W-:Y:S02]  /*dae0*/  F2FP.F16.F32.PACK_AB R7, R63, R62 ;  /* 0x0000003e3f07723e */ /* 0x000fe400000000ff */
[----:B------:R-:W-:Y:S02]  /*daf0*/  MOV R48, R48 ;  /* 0x0000003000307202 */ /* 0x000fe40000000f00 */
[----:B------:R-:W-:Y:S01]  /*db00*/  F2FP.F16.F32.PACK_AB R24, R182, R192 ;  /* 0x000000c0b618723e */ /* 0x000fe200000000ff */
[----:B------:R-:W-:Y:S01]  /*db10*/  STSM.16.M88.4 [R208], R4 ;  /* 0x00000004d0007844 */ /* 0x000fe20000000200 */
[----:B------:R-:W-:-:S02]  /*db20*/  F2FP.F16.F32.PACK_AB R25, R67, R66 ;  /* 0x000000424319723e */ /* 0x000fc400000000ff */
[----:B------:R-:W-:Y:S02]  /*db30*/  F2FP.F16.F32.PACK_AB R26, R180, R183 ;  /* 0x000000b7b41a723e */ /* 0x000fe400000000ff */
[----:B------:R-:W-:Y:S02]  /*db40*/  F2FP.F16.F32.PACK_AB R27, R71, R70 ;  /* 0x00000046471b723e */ /* 0x000fe400000000ff */
[----:B------:R-:W-:Y:S02]  /*db50*/  MOV R64, R64 ;  /* 0x0000004000407202 */ /* 0x000fe40000000f00 */
[----:B------:R-:W-:Y:S01]  /*db60*/  F2FP.F16.F32.PACK_AB R28, R178, R181 ;  /* 0x000000b5b21c723e */ /* 0x000fe200000000ff */
[----:B------:R1:W-:Y:S01]  /*db70*/  STSM.16.M88.4 [R48], R24 ;  /* 0x0000001830007844 */ /* 0x0003e20000000200 */
[----:B------:R-:W-:Y:S02]  /*db80*/  F2FP.F16.F32.PACK_AB R29, R75, R74 ;  /* 0x0000004a4b1d723e */ /* 0x000fe400000000ff */
[----:B------:R-:W-:-:S02]  /*db90*/  MOV R100, R100 ;  /* 0x0000006400647202 */ /* 0x000fc40000000f00 */
[----:B------:R-:W-:Y:S01]  /*dba0*/  F2FP.F16.F32.PACK_AB R49, R83, R82 ;  /* 0x000000525331723e */ /* 0x000fe200000000ff */
[----:B------:R2:W-:Y:S01]  /*dbb0*/  STSM.16.M88.4 [R64], R28 ;  /* 0x0000001c40007844 */ /* 0x0005e20000000200 */
[----:B------:R-:W-:Y:S02]  /*dbc0*/  F2FP.F16.F32.PACK_AB R50, R172, R175 ;  /* 0x000000afac32723e */ /* 0x000fe400000000ff */
[----:B------:R-:W-:Y:S02]  /*dbd0*/  F2FP.F16.F32.PACK_AB R51, R87, R86 ;  /* 0x000000565733723e */ /* 0x000fe400000000ff */
[----:B------:R-:W-:Y:S02]  /*dbe0*/  MOV R122, R122 ;  /* 0x0000007a007a7202 */ /* 0x000fe40000000f00 */
[----:B------:R-:W-:Y:S02]  /*dbf0*/  F2FP.F16.F32.PACK_AB R65, R91, R90 ;  /* 0x0000005a5b41723e */ /* 0x000fe400000000ff */
[----:B------:R-:W-:-:S02]  /*dc00*/  F2FP.F16.F32.PACK_AB R66, R168, R171 ;  /* 0x000000aba842723e */ /* 0x000fc400000000ff */
[----:B-1----:R-:W-:Y:S02]  /*dc10*/  F2FP.F16.F32.PACK_AB R48, R174, R177 ;  /* 0x000000b1ae30723e */ /* 0x002fe400000000ff */
[----:B------:R-:W-:Y:S02]  /*dc20*/  F2FP.F16.F32.PACK_AB R67, R95, R94 ;  /* 0x0000005e5f43723e */ /* 0x000fe400000000ff */
[----:B------:R-:W-:Y:S01]  /*dc30*/  MOV R126, R126 ;  /* 0x0000007e007e7202 */ /* 0x000fe20000000f00 */
[----:B------:R-:W-:Y:S01]  /*dc40*/  STSM.16.M88.4 [R100], R48 ;  /* 0x0000003064007844 */ /* 0x000fe20000000200 */
[----:B--2---:R-:W-:Y:S02]  /*dc50*/  F2FP.F16.F32.PACK_AB R64, R170, R173 ;  /* 0x000000adaa40723e */ /* 0x004fe400000000ff */
[----:B------:R-:W-:Y:S02]  /*dc60*/  F2FP.F16.F32.PACK_AB R4, R166, R169 ;  /* 0x000000a9a604723e */ /* 0x000fe400000000ff */
[----:B------:R-:W-:Y:S01]  /*dc70*/  F2FP.F16.F32.PACK_AB R5, R99, R98 ;  /* 0x000000626305723e */ /* 0x000fe200000000ff */
[----:B------:R1:W-:Y:S01]  /*dc80*/  STSM.16.M88.4 [R122], R64 ;  /* 0x000000407a007844 */ /* 0x0003e20000000200 */
        /* <DEDUP_REMOVED lines=8> */
[----:B0-----:R-:W-:Y:S01]  /*dd10*/  ISETP.NE.AND P2, PT, R73, RZ, PT ;  /* 0x000000ff4900720c */ /* 0x001fe20003f45270 */
[----:B------:R-:W-:Y:S01]  /*dd20*/  IMAD.X R73, RZ, RZ, R97, P1 ;  /* 0x000000ffff497224 */ /* 0x000fe200008e0661 */
[----:B------:R-:W-:Y:S01]  /*dd30*/  MOV R134, R134 ;  /* 0x0000008600867202 */ /* 0x000fe20000000f00 */
[----:B------:R0:W-:Y:S01]  /*dd40*/  STSM.16.M88.4 [R130], R8 ;  /* 0x0000000882007844 */ /* 0x0001e20000000200 */
[----:B------:R-:W-:Y:S02]  /*dd50*/  MOV R138, R138 ;  /* 0x0000008a008a7202 */ /* 0x000fe40000000f00 */
[----:B-1----:R-:W-:Y:S01]  /*dd60*/  F2FP.F16.F32.PACK_AB R122, R125, R124 ;  /* 0x0000007c7d7a723e */ /* 0x002fe200000000ff */
[----:B------:R1:W-:Y:S01]  /*dd70*/  STSM.16.M88.4 [R134], R112 ;  /* 0x0000007086007844 */ /* 0x0003e20000000200 */
[----:B------:R-:W-:Y:S02]  /*dd80*/  F2FP.F16.F32.PACK_AB R123, R155, R153 ;  /* 0x000000999b7b723e */ /* 0x000fe400000000ff */
[----:B------:R-:W-:-:S02]  /*dd90*/  MOV R142, R142 ;  /* 0x0000008e008e7202 */ /* 0x000fc40000000f00 */
[----:B------:R-:W-:Y:S01]  /*dda0*/  F2FP.F16.F32.PACK_AB R131, R161, R160 ;  /* 0x000000a0a183723e */ /* 0x000fe200000000ff */
[----:B------:R1:W-:Y:S01]  /*ddb0*/  STSM.16.M88.4 [R138], R120 ;  /* 0x000000788a007844 */ /* 0x0003e20000000200 */
[----:B--2---:R-:W-:Y:S02]  /*ddc0*/  F2FP.F16.F32.PACK_AB R4, R137, R136 ;  /* 0x000000888904723e */ /* 0x004fe400000000ff */
[----:B------:R-:W-:Y:S02]  /*ddd0*/  F2FP.F16.F32.PACK_AB R5, R163, R162 ;  /* 0x000000a2a305723e */ /* 0x000fe400000000ff */
[----:B------:R-:W-:Y:S02]  /*dde0*/  F2FP.F16.F32.PACK_AB R6, R141, R140 ;  /* 0x0000008c8d06723e */ /* 0x000fe400000000ff */
[----:B0-----:R-:W-:Y:S02]  /*ddf0*/  F2FP.F16.F32.PACK_AB R130, R133, R132 ;  /* 0x000000848582723e */ /* 0x001fe400000000ff */
[----:B------:R-:W-:-:S02]  /*de00*/  F2FP.F16.F32.PACK_AB R7, R165, R164 ;  /* 0x000000a4a507723e */ /* 0x000fc400000000ff */
[----:B------:R-:W-:Y:S01]  /*de10*/  LOP3.LUT R76, R77, 0x380, RZ, 0xc0, !PT ;  /* 0x000003804d4c7812 */ /* 0x000fe200078ec0ff */
[----:B------:R1:W-:Y:S01]  /*de20*/  STSM.16.M88.4 [R142], R128 ;  /* 0x000000808e007844 */ /* 0x0003e20000000200 */
[----:B------:R-:W-:Y:S02]  /*de30*/  LOP3.LUT R80, R81, 0x380, RZ, 0xc0, !PT ;  /* 0x0000038051507812 */ /* 0x000fe400078ec0ff */
[----:B------:R-:W-:Y:S01]  /*de40*/  LOP3.LUT R84, R85, 0x380, RZ, 0xc0, !PT ;  /* 0x0000038055547812 */ /* 0x000fe200078ec0ff */
[----:B------:R1:W-:Y:S01]  /*de50*/  STSM.16.M88.4 [R34], R4 ;  /* 0x0000000422007844 */ /* 0x0003e20000000200 */
[----:B------:R-:W-:Y:S02]  /*de60*/  LOP3.LUT R88, R89, 0x380, RZ, 0xc0, !PT ;  /* 0x0000038059587812 */ /* 0x000fe400078ec0ff */
[----:B------:R-:W-:Y:S01]  /*de70*/  LOP3.LUT R93, R92, 0x380, RZ, 0xc0, !PT ;  /* 0x000003805c5d7812 */ /* 0x000fe200078ec0ff */
[----:B------:R1:W-:Y:S01]  /*de80*/  STSM.16.M88.4 [R35], R144 ;  /* 0x0000009023007844 */ /* 0x0003e20000000200 */
[----:B------:R-:W-:-:S02]  /*de90*/  SHF.R.U64 R76, R76, 0x3, RZ ;  /* 0x000000034c4c7819 */ /* 0x000fc400000012ff */
[----:B------:R-:W-:Y:S02]  /*dea0*/  SHF.R.U64 R80, R80, 0x3, RZ ;  /* 0x0000000350507819 */ /* 0x000fe400000012ff */
        /* <DEDUP_REMOVED lines=16> */
[----:B------:R-:W-:Y:S01]  /*dfb0*/  VIADD R10, R185, UR44 ;  /* 0x0000002cb90a7c36 */ /* 0x000fe20008000000 */
[----:B------:R-:W-:Y:S01]  /*dfc0*/  ULDC.64 UR8, c[0x0][0xb90] ;  /* 0x0002e40000087ab9 */ /* 0x000fe20000000a00 */
[----:B------:R-:W-:Y:S01]  /*dfd0*/  ULDC.64 UR10, c[0x0][0xb98] ;  /* 0x0002e600000a7ab9 */ /* 0x000fe20000000a00 */
[----:B------:R-:W-:Y:S01]  /*dfe0*/  UIMAD UR5, UR12, UR8, URZ ;  /* 0x000000080c0572a4 */ /* 0x000fe2000f8e023f */
[----:B------:R-:W-:Y:S01]  /*dff0*/  IMAD.MOV.U32 R4, RZ, RZ, R10 ;  /* 0x000000ffff047224 */ /* 0x000fe200078e000a */
[----:B------:R-:W-:Y:S01]  /*e000*/  UIMAD.WIDE.U32 UR6, UR45, UR8, URZ ;  /* 0x000000082d0672a5 */ /* 0x000fe2000f8e003f */
[----:B------:R-:W-:Y:S01]  /*e010*/  IMAD.MOV R9, RZ, RZ, -R17 ;  /* 0x000000ffff097224 */ /* 0x000fe200078e0a11 */
[----:B------:R-:W-:Y:S01]  /*e020*/  UIMAD UR5, UR45, UR9, UR5 ;  /* 0x000000092d0572a4 */ /* 0x000fe2000f8e0205 */
[----:B------:R-:W-:Y:S01]  /*e030*/  VIADD R13, R16, UR44 ;  /* 0x0000002c100d7c36 */ /* 0x000fe20008000000 */
[----:B------:R-:W-:-:S02]  /*e040*/  UIMAD UR8, UR13, UR10, URZ ;  /* 0x0000000a0d0872a4 */ /* 0x000fc4000f8e023f */
[----:B------:R-:W-:Y:S02]  /*e050*/  UIADD3 UR7, UR7, UR5, URZ ;  /* 0x0000000507077290 */ /* 0x000fe4000fffe03f */
[----:B------:R-:W-:Y:S02]  /*e060*/  UIMAD UR8, UR43, UR11, UR8 ;  /* 0x0000000b2b0872a4 */ /* 0x000fe4000f8e0208 */
[----:B------:R-:W-:Y:S01]  /*e070*/  UIMAD.WIDE.U32 UR6, UR43, UR10, UR6 ;  /* 0x0000000a2b0672a5 */ /* 0x000fe2000f8e0006 */
[----:B------:R-:W-:Y:S01]  /*e080*/  ULDC UR5, c[0x0][0xa88] ;  /* 0x0002a20000057ab9 */ /* 0x000fe20000000800 */
[----:B0-----:R-:W-:-:S13]  /*e090*/  ISETP.NE.AND P0, PT, R8, 0x1, PT ;  /* 0x000000010800780c */ /* 0x001fda0003f05270 */
[----:B------:R-:W0:Y:S08]  /*e0a0*/  @P0 LDC R5, c[0x0][0xbec] ;  /* 0x0002fb00ff050b82 */ /* 0x000e300000000800 */
[----:B------:R-:W1:Y:S01]  /*e0b0*/  @P0 LDC R6, c[0x0][0xbf0] ;  /* 0x0002fc00ff060b82 */ /* 0x000e620000000800 */
[----:B0-----:R-:W-:-:S05]  /*e0c0*/  @P0 IMAD.HI.U32 R5, R10, R5, RZ ;  /* 0x000000050a050227 */ /* 0x001fca00078e00ff */
[----:B-1----:R-:W-:-:S04]  /*e0d0*/  @P0 SHF.R.U32.HI R4, RZ, R6, R5 ;  /* 0x00000006ff040219 */ /* 0x002fc80000011605 */
[--C-:B------:R-:W-:Y:S01]  /*e0e0*/  SHF.R.S32.HI R5, RZ, 0x1f, R4.reuse ;  /* 0x0000001fff057819 */ /* 0x100fe20000011404 */
[----:B------:R-:W-:Y:S01]  /*e0f0*/  IMAD.MOV R7, RZ, RZ, -R4 ;  /* 0x000000ffff077224 */ /* 0x000fe200078e0a04 */
[----:B------:R-:W-:-:S03]  /*e100*/  IADD3 R4, P0, R4, UR6, RZ ;  /* 0x0000000604047c10 */ /* 0x000fc6000ff1e0ff */
[C---:B------:R-:W-:Y:S02]  /*e110*/  IMAD R7, R8.reuse, R7, R10 ;  /* 0x0000000708077224 */ /* 0x040fe400078e020a */
[----:B------:R-:W-:Y:S02]  /*e120*/  IMAD.U32 R10, RZ, RZ, UR8 ;  /* 0x00000008ff0a7e24 */ /* 0x000fe4000f8e00ff */
[----:B------:R-:W-:Y:S01]  /*e130*/  IMAD R8, R8, UR5, RZ ;  /* 0x0000000508087c24 */ /* 0x000fe2000f8e02ff */
[----:B------:R-:W-:Y:S02]  /*e140*/  SHF.R.S32.HI R6, RZ, 0x1f, R7 ;  /* 0x0000001fff067819 */ /* 0x000fe40000011407 */
[----:B------:R-:W-:Y:S01]  /*e150*/  IADD3.X R5, R5, UR7, R10, P0, !PT ;  /* 0x0000000705057c10 */ /* 0x000fe200087fe40a */
[----:B------:R-:W-:Y:S02]  /*e160*/  ULDC.64 UR6, c[0x0][0xb88] ;  /* 0x0002e20000067ab9 */ /* 0x000fe40000000a00 */
[----:B------:R-:W-:-:S02]  /*e170*/  IMAD R6, R6, UR6, RZ ;  /* 0x0000000606067c24 */ /* 0x000fc4000f8e02ff */
[----:B------:R-:W-:-:S04]  /*e180*/  IMAD.WIDE.U32 R4, R7, UR6, R4 ;  /* 0x0000000607047c25 */ /* 0x000fc8000f8e0004 */
[----:B------:R-:W-:Y:S01]  /*e190*/  IMAD R7, R7, UR7, R6 ;  /* 0x0000000707077c24 */ /* 0x000fe2000f8e0206 */
[----:B------:R-:W-:Y:S02]  /*e1a0*/  ULDC.64 UR6, c[0x0][0xb50] ;  /* 0x0002d40000067ab9 */ /* 0x000fe40000000a00 */
[----:B------:R-:W-:Y:S01]  /*e1b0*/  LEA R10, P0, R4, UR6, 0x2 ;  /* 0x00000006040a7c11 */ /* 0x000fe2000f8010ff */
[----:B------:R-:W-:-:S04]  /*e1c0*/  IMAD.IADD R5, R5, 0x1, R7 ;  /* 0x0000000105057824 */ /* 0x000fc800078e0207 */
[----:B------:R-:W-:Y:S01]  /*e1d0*/  SHFL.IDX PT, R6, R10, 0x1, 0x1c1f ;  /* 0x003c1f000a067f89 */ /* 0x000fe200000e0000 */
[----:B------:R-:W-:Y:S02]  /*e1e0*/  LEA.HI.X R11, R4, UR7, R5, 0x2, P0 ;  /* 0x00000007040b7c11 */ /* 0x000fe400080f1405 */
        /* <DEDUP_REMOVED lines=9> */
.L_x_4972:
[----:B------:R-:W1:Y:S01]  /*e280*/  LDC R15, c[0x0][0xbe8] ;  /* 0x0002fa00ff0f7b82 */ /* 0x000e620000000800 */
[----:B------:R-:W-:Y:S01]  /*e290*/  ULDC UR10, c[0x0][0xac8] ;  /* 0x0002b200000a7ab9 */ /* 0x000fe20000000800 */
[----:B------:R-:W-:Y:S01]  /*e2a0*/  ULDC.64 UR8, c[0x0][0xae8] ;  /* 0x0002ba0000087ab9 */ /* 0x000fe20000000a00 */
[----:B------:R-:W-:Y:S01]  /*e2b0*/  ISETP.GE.AND P0, PT, R190, UR10, PT ;  /* 0x0000000abe007c0c */ /* 0x000fe2000bf06270 */
[----:B------:R-:W5:Y:S01]  /*e2c0*/  LD.E.128 R96, desc[UR52][R96.64] ;  /* 0x0000003460607980 */ /* 0x000f62000c101d00 */
[----:B------:R-:W-:Y:S02]  /*e2d0*/  ISETP.GE.AND P1, PT, R184, UR10, PT ;  /* 0x0000000ab8007c0c */ /* 0x000fe4000bf26270 */
[----:B0-----:R-:W-:Y:S01]  /*e2e0*/  SEL R3, RZ, 0xffffffff, P0 ;  /* 0xffffffffff037807 */ /* 0x001fe20000000000 */
[----:B------:R0:W5:Y:S01]  /*e2f0*/  LD.E.128 R4, desc[UR52][R20.64] ;  /* 0x0000003414047980 */ /* 0x000162000c101d00 */
[----:B------:R-:W-:Y:S02]  /*e300*/  ISETP.GE.AND P0, PT, R189, UR10, PT ;  /* 0x0000000abd007c0c */ /* 0x000fe4000bf06270 */
[----:B------:R-:W-:Y:S01]  /*e310*/  SEL R0, RZ, 0x1, P1 ;  /* 0x00000001ff007807 */ /* 0x000fe20000800000 */
[----:B------:R-:W-:Y:S01]  /*e320*/  IMAD.SHL.U32 R11, R3, 0x2, RZ ;  /* 0x00000002030b7824 */ /* 0x000fe200078e00ff */
[----:B------:R-:W5:Y:S04]  /*e330*/  LD.E.128 R32, desc[UR52][R32.64] ;  /* 0x0000003420207980 */ /* 0x000f68000c101d00 */
[----:B------:R-:W5:Y:S04]  /*e340*/  LD.E.128 R36, desc[UR52][R36.64] ;  /* 0x0000003424247980 */ /* 0x000f68000c101d00 */
[----:B------:R-:W5:Y:S01]  /*e350*/  LD.E.128 R40, desc[UR52][R40.64] ;  /* 0x0000003428287980 */ /* 0x000f62000c101d00 */
[----:B-1----:R-:W-:-:S03]  /*e360*/  ISETP.NE.AND P2, PT, R15, 0x1, PT ;  /* 0x000000010f00780c */ /* 0x002fc60003f45270 */
[----:B------:R-:W5:Y:S01]  /*e370*/  LD.E.128 R44, desc[UR52][R44.64] ;  /* 0x000000342c2c7980 */ /* 0x000f62000c101d00 */
[----:B------:R-:W-:Y:S02]  /*e380*/  SEL R3, RZ, 0xffffffff, P0 ;  /* 0xffffffffff037807 */ /* 0x000fe40000000000 */
[----:B------:R-:W-:Y:S01]  /*e390*/  LOP3.LUT R0, R11, 0x2, R0, 0xe2, !PT ;  /* 0x000000020b007812 */ /* 0x000fe200078ee200 */
[----:B------:R-:W5:Y:S04]  /*e3a0*/  LD.E.128 R52, desc[UR52][R52.64] ;  /* 0x0000003434347980 */ /* 0x000f68000c101d00 */
[----:B------:R-:W5:Y:S02]  /*e3b0*/  LD.E.128 R56, desc[UR52][R56.64] ;  /* 0x0000003438387980 */ /* 0x000f64000c101d00 */
[----:B------:R-:W1:Y:S01]  /*e3c0*/  @P2 LDC R9, c[0x0][0xbec] ;  /* 0x0002fb00ff092b82 */ /* 0x000e620000000800 */
[----:B------:R-:W-:Y:S01]  /*e3d0*/  IMAD.SHL.U32 R3, R3, 0x4, RZ ;  /* 0x0000000403037824 */ /* 0x000fe200078e00ff */
[----:B------:R-:W-:Y:S01]  /*e3e0*/  ISETP.GE.AND P0, PT, R188, UR10, PT ;  /* 0x0000000abc007c0c */ /* 0x000fe2000bf06270 */
[----:B------:R-:W5:Y:S04]  /*e3f0*/  LD.E.128 R60, desc[UR52][R60.64] ;  /* 0x000000343c3c7980 */ /* 0x000f68000c101d00 */
[----:B------:R-:W5:Y:S01]  /*e400*/  LD.E.128 R68, desc[UR52][R68.64] ;  /* 0x0000003444447980 */ /* 0x000f62000c101d00 */
[----:B------:R-:W2:Y:S01]  /*e410*/  @P2 LDC R11, c[0x0][0xbf0] ;  /* 0x0002fc00ff0b2b82 */ /* 0x000ea20000000800 */
[----:B------:R-:W-:Y:S01]  /*e420*/  LOP3.LUT R3, R3, 0x4, R0, 0xe2, !PT ;  /* 0x0000000403037812 */ /* 0x000fe200078ee200 */
[----:B------:R-:W-:Y:S01]  /*e430*/  IMAD R0, R211, 0x20, R212 ;  /* 0x00000020d3007824 */ /* 0x000fe200078e02d4 */
[----:B------:R-:W-:Y:S01]  /*e440*/  SEL R8, RZ, 0xffffffff, P0 ;  /* 0xffffffffff087807 */ /* 0x000fe20000000000 */
[----:B------:R-:W5:Y:S01]  /*e450*/  LD.E.128 R72, desc[UR52][R72.64] ;  /* 0x0000003448487980 */ /* 0x000f62000c101d00 */
[----:B------:R-:W-:Y:S01]  /*e460*/  ISETP.GE.AND P0, PT, R187, UR10, PT ;  /* 0x0000000abb007c0c */ /* 0x000fe2000bf06270 */
[----:B------:R-:W-:Y:S01]  /*e470*/  UIMAD UR5, UR12, UR8, URZ ;  /* 0x000000080c0572a4 */ /* 0x000fe2000f8e023f */
[----:B------:R-:W-:Y:S01]  /*e480*/  VIADD R14, R0, UR44 ;  /* 0x0000002c000e7c36 */ /* 0x000fe20008000000 */
[----:B------:R-:W5:Y:S01]  /*e490*/  LD.E.128 R76, desc[UR52][R76.64] ;  /* 0x000000344c4c7980 */ /* 0x000f62000c101d00 */
[----:B------:R-:W-:Y:S01]  /*e4a0*/  SEL R0, RZ, 0xffffffff, P0 ;  /* 0xffffffffff007807 */ /* 0x000fe20000000000 */
[----:B------:R-:W-:-:S02]  /*e4b0*/  UIMAD.WIDE.U32 UR6, UR45, UR8, URZ ;  /* 0x000000082d0672a5 */ /* 0x000fc4000f8e003f */
[----:B------:R-:W-:Y:S01]  /*e4c0*/  UIMAD UR5, UR45, UR9, UR5 ;  /* 0x000000092d0572a4 */ /* 0x000fe2000f8e0205 */
[----:B------:R-:W-:Y:S01]  /*e4d0*/  SHF.L.U32 R8, R8, 0x3, RZ ;  /* 0x0000000308087819 */ /* 0x000fe200000006ff */
[----:B------:R-:W-:Y:S01]  /*e4e0*/  IMAD.SHL.U32 R13, R0, 0x10, RZ ;  /* 0x00000010000d7824 */ /* 0x000fe200078e00ff */
[----:B------:R-:W-:Y:S01]  /*e4f0*/  ULDC.64 UR8, c[0x0][0xaf0] ;  /* 0x0002bc0000087ab9 */ /* 0x000fe20000000a00 */
[----:B-1----:R-:W-:Y:S01]  /*e500*/  @P2 IMAD.HI.U32 R0, R14, R9, RZ ;  /* 0x000000090e002227 */ /* 0x002fe200078e00ff */
[----:B------:R-:W-:Y:S01]  /*e510*/  UIADD3 UR7, UR7, UR5, URZ ;  /* 0x0000000507077290 */ /* 0x000fe2000fffe03f */
[----:B------:R-:W-:Y:S01]  /*e520*/  LOP3.LUT R8, R8, 0x8, R3, 0xe2, !PT ;  /* 0x0000000808087812 */ /* 0x000fe200078ee203 */
[----:B------:R-:W-:Y:S01]  /*e530*/  UIMAD UR5, UR13, UR8, URZ ;  /* 0x000000080d0572a4 */ /* 0x000fe2000f8e023f */
[----:B------:R-:W-:Y:S01]  /*e540*/  IMAD.MOV.U32 R3, RZ, RZ, R14 ;  /* 0x000000ffff037224 */ /* 0x000fe200078e000e */
[----:B------:R-:W-:Y:S01]  /*e550*/  UIMAD.WIDE.U32 UR6, UR43, UR8, UR6 ;  /* 0x000000082b0672a5 */ /* 0x000fe2000f8e0006 */
[----:B------:R-:W5:Y:S01]  /*e560*/  LD.E.128 R80, desc[UR52][R80.64] ;  /* 0x0000003450507980 */ /* 0x000f62000c101d00 */
[----:B--2---:R-:W-:Y:S01]  /*e570*/  @P2 SHF.R.U32.HI R3, RZ, R11, R0 ;  /* 0x0000000bff032219 */ /* 0x004fe20000011600 */
[----:B------:R-:W-:Y:S01]  /*e580*/  UIMAD UR5, UR43, UR9, UR5 ;  /* 0x000000092b0572a4 */ /* 0x000fe2000f8e0205 */
[----:B------:R-:W-:Y:S01]  /*e590*/  LOP3.LUT R10, R13, 0x10, R8, 0xe2, !PT ;  /* 0x000000100d0a7812 */ /* 0x000fe200078ee208 */
[----:B------:R-:W5:Y:S01]  /*e5a0*/  LD.E.128 R84, desc[UR52][R84.64] ;  /* 0x0000003454547980 */ /* 0x000f62000c101d00 */
[--C-:B------:R-:W-:Y:S01]  /*e5b0*/  SHF.R.S32.HI R11, RZ, 0x1f, R3.reuse ;  /* 0x0000001fff0b7819 */ /* 0x100fe20000011403 */
[----:B------:R-:W-:Y:S01]  /*e5c0*/  UIADD3 UR5, UR7, UR5, URZ ;  /* 0x0000000507057290 */ /* 0x000fe2000fffe03f */
[----:B------:R-:W-:Y:S01]  /*e5d0*/  ISETP.GE.AND P0, PT, R186, UR10, PT ;  /* 0x0000000aba007c0c */ /* 0x000fe2000bf06270 */
[----:B------:R-:W-:Y:S01]  /*e5e0*/  IMAD.U32 R8, RZ, RZ, UR6 ;  /* 0x00000006ff087e24 */ /* 0x000fe2000f8e00ff */
[----:B------:R-:W5:Y:S01]  /*e5f0*/  LD.E.128 R88, desc[UR52][R88.64] ;  /* 0x0000003458587980 */ /* 0x000f62000c101d00 */
[----:B------:R-:W-:Y:S01]  /*e600*/  IMAD.U32 R9, RZ, RZ, UR7 ;  /* 0x00000007ff097e24 */ /* 0x000fe2000f8e00ff */
[----:B------:R-:W-:Y:S01]  /*e610*/  ULDC.64 UR6, c[0x0][0xae0] ;  /* 0x0002b80000067ab9 */ /* 0x000fe20000000a00 */
[----:B------:R-:W-:Y:S01]  /*e620*/  IMAD.MOV R13, RZ, RZ, -R3 ;  /* 0x000000ffff0d7224 */ /* 0x000fe200078e0a03 */
[----:B------:R-:W-:Y:S01]  /*e630*/  SEL R0, RZ, 0xffffffff, P0 ;  /* 0xffffffffff007807 */ /* 0x000fe20000000000 */
[----:B------:R-:W-:Y:S01]  /*e640*/  IMAD R12, R11, UR6, RZ ;  /* 0x000000060b0c7c24 */ /* 0x000fe2000f8e02ff */
[----:B------:R-:W5:Y:S01]  /*e650*/  LD.E.128 R92, desc[UR52][R92.64] ;  /* 0x000000345c5c7980 */ /* 0x000f62000c101d00 */
[----:B------:R-:W-:Y:S01]  /*e660*/  IMAD R11, R15, R13, R14 ;  /* 0x0000000d0f0b7224 */ /* 0x000fe200078e020e */
[----:B------:R-:W-:Y:S01]  /*e670*/  ISETP.GE.AND P0, PT, R215, UR10, PT ;  /* 0x0000000ad7007c0c */ /* 0x000fe2000bf06270 */
[----:B------:R-:W-:Y:S01]  /*e680*/  IMAD.U32 R9, RZ, RZ, UR5 ;  /* 0x00000005ff097e24 */ /* 0x000fe2000f8e00ff */
[----:B------:R-:W-:Y:S01]  /*e690*/  @!PT LDS RZ, [RZ] ;  /* 0x00000000fffff984 */ /* 0x000fe20000000800 */
[----:B------:R-:W-:Y:S01]  /*e6a0*/  @!PT LDS RZ, [RZ] ;  /* 0x00000000fffff984 */ /* 0x000fe20000000800 */
[----:B------:R-:W-:Y:S01]  /*e6b0*/  @!PT LDS RZ, [RZ] ;  /* 0x00000000fffff984 */ /* 0x000fe20000000800 */
[----:B------:R-:W-:Y:S01]  /*e6c0*/  @!PT LDS RZ, [RZ] ;  /* 0x00000000fffff984 */ /* 0x000fe20000000800 */
[----:B------:R1:W-:Y:S06]  /*e6d0*/  MEMBAR.ALL.CTA ;  /* 0x0000000000007992 */ /* 0x0003ec0000008000 */
[----:B-1----:R-:W1:Y:S01]  /*e6e0*/  FENCE.VIEW.ASYNC.S ;  /* 0x00000000000073c6 */ /* 0x002e620000000000 */
[----:B0-----:R-:W-:Y:S01]  /*e6f0*/  IMAD.SHL.U32 R21, R0, 0x20, RZ ;  /* 0x0000002000157824 */ /* 0x001fe200078e00ff */
[----:B------:R-:W-:Y:S01]  /*e700*/  SHF.R.S32.HI R0, RZ, 0x1f, R11 ;  /* 0x0000001fff007819 */ /* 0x000fe2000001140b */
[C---:B------:R-:W-:Y:S01]  /*e710*/  IMAD R13, R3.reuse, UR7, R12 ;  /* 0x00000007030d7c24 */ /* 0x040fe2000f8e020c */
[----:B------:R-:W-:Y:S01]  /*e720*/  ULDC UR8, c[0x0][0xa88] ;  /* 0x0002a20000087ab9 */ /* 0x000fe20000000800 */
[----:B------:R-:W-:Y:S01]  /*e730*/  IMAD.WIDE.U32 R8, R3, UR6, R8 ;  /* 0x0000000603087c25 */ /* 0x000fe2000f8e0008 */
[----:B------:R-:W-:Y:S01]  /*e740*/  ULDC.64 UR6, c[0x0][0xad8] ;  /* 0x0002b60000067ab9 */ /* 0x000fe20000000a00 */
[----:B------:R-:W-:Y:S01]  /*e750*/  SEL R3, RZ, 0x40, P0 ;  /* 0x00000040ff037807 */ /* 0x000fe20000000000 */
[----:B------:R-:W-:Y:S01]  /*e760*/  UIADD3 UR5, UR42, 0x28c20, URZ ;  /* 0x00028c202a057890 */ /* 0x000fe2000fffe03f */
[----:B------:R-:W-:Y:S01]  /*e770*/  IMAD.IADD R9, R9, 0x1, R13 ;  /* 0x0000000109097824 */ /* 0x000fe200078e020d */
[----:B------:R-:W-:Y:S01]  /*e780*/  ISETP.GE.AND P0, PT, R214, UR10, PT ;  /* 0x0000000ad6007c0c */ /* 0x000fe2000bf06270 */
[----:B------:R-:W-:Y:S01]  /*e790*/  IMAD R0, R0, UR6, RZ ;  /* 0x0000000600007c24 */ /* 0x000fe2000f8e02ff */
[----:B------:R-:W-:Y:S01]  /*e7a0*/  UPRMT UR5, URZ, 0x654, UR5 ;  /* 0x000006543f057896 */ /* 0x000fe20008000005 */
[----:B------:R-:W-:Y:S01]  /*e7b0*/  VIADD R28, R212, UR44 ;  /* 0x0000002cd41c7c36 */ /* 0x000fe20008000000 */
[----:B------:R-:W-:Y:S01]  /*e7c0*/  LOP3.LUT R10, R21, 0x20, R10, 0xe2, !PT ;  /* 0x00000020150a7812 */ /* 0x000fe200078ee20a */
[----:B------:R-:W-:Y:S01]  /*e7d0*/  IMAD R29, R15, UR8, RZ ;  /* 0x000000080f1d7c24 */ /* 0x000fe2000f8e02ff */
[----:B------:R-:W-:Y:S01]  /*e7e0*/  BSSY B1, `(.L_x_4973) ;  /* 0x000002e000017945 */ /* 0x000fe20003800000 */
[C---:B------:R-:W-:Y:S01]  /*e7f0*/  IMAD R13, R11.reuse, UR7, R0 ;  /* 0x000000070b0d7c24 */ /* 0x040fe2000f8e0200 */
[----:B------:R-:W-:Y:S01]  /*e800*/  SEL R0, RZ, 0x80, P0 ;  /* 0x00000080ff007807 */ /* 0x000fe20000000000 */
[----:B------:R-:W-:Y:S01]  /*e810*/  IMAD.WIDE.U32 R8, R11, UR6, R8 ;  /* 0x000000060b087c25 */ /* 0x000fe2000f8e0008 */
[----:B------:R-:W-:Y:S01]  /*e820*/  ISETP.GE.AND P0, PT, R28, R29, PT ;  /* 0x0000001d1c00720c */ /* 0x000fe20003f06270 */
[----:B------:R-:W-:Y:S01]  /*e830*/  ULDC.64 UR6, c[0x0][0xa80] ;  /* 0x0002a00000067ab9 */ /* 0x000fe20000000a00 */
[----:B------:R-:W-:Y:S01]  /*e840*/  LOP3.LUT R3, R10, R3, RZ, 0xfc, !PT ;  /* 0x000000030a037212 */ /* 0x000fe200078efcff */
[----:B------:R-:W-:Y:S01]  /*e850*/  IMAD.IADD R9, R9, 0x1, R13 ;  /* 0x0000000109097824 */ /* 0x000fe200078e020d */
[----:B------:R-:W-:Y:S01]  /*e860*/  LEA R26, P1, R8, UR6, 0x1 ;  /* 0x00000006081a7c11 */ /* 0x000fe2000f8208ff */
[----:B-1----:R-:W-:Y:S01]  /*e870*/  SYNCS.ARRIVE.TRANS64.RED.A1T0 RZ, [UR5], RZ ;  /* 0x000000ffffff79a7 */ /* 0x002fe20008100405 */
[----:B------:R-:W-:-:S02]  /*e880*/  LOP3.LUT R0, R3, R0, RZ, 0xfc, !PT ;  /* 0x0000000003007212 */ /* 0x000fc400078efcff */
[----:B------:R-:W-:Y:S01]  /*e890*/  LEA.HI.X R27, R8, UR7, R9, 0x1, P1 ;  /* 0x00000007081b7c11 */ /* 0x000fe200088f0c09 */
[----:B------:R0:W1:Y:S04]  /*e8a0*/  SHFL.IDX PT, R10, R26, RZ, 0x181f ;  /* 0x00181fff1a0a7589 */ /* 0x00006800000e0000 */
        /* <DEDUP_REMOVED lines=22> */
[-C--:B------:R-:W-:Y:S02]  /*ea10*/  @P0 LEA R24, P3, R215, R10.reuse, 0x1 ;  /* 0x0000000ad7180211 */ /* 0x080fe400078608ff */
[-C--:B--2---:R-:W-:Y:S02]  /*ea20*/  @!P1 LEA R12, P6, R186, R10.reuse, 0x1 ;  /* 0x0000000aba0c9211 */ /* 0x084fe400078c08ff */
        /* <DEDUP_REMOVED lines=9> */
.L_x_4974:
[----:B------:R-:W-:Y:S05]  /*eac0*/  BSYNC B1 ;  /* 0x0000000000017941 */ /* 0x000fea0003800000 */
.L_x_4973:
[----:B---3--:R-:W-:Y:S01]  /*ead0*/  VIADD R8, R28, 0x20 ;  /* 0x000000201c087836 */ /* 0x008fe20000000000 */
[----:B--2---:R4:W2:Y:S04]  /*eae0*/  SHFL.IDX PT, R11, R27, 0x1, 0x181f ;  /* 0x00381f001b0b7f89 */ /* 0x0048a800000e0000 */
[----:B------:R-:W-:Y:S01]  /*eaf0*/  ISETP.GE.AND P0, PT, R8, R29, PT ;  /* 0x0000001d0800720c */ /* 0x000fe20003f06270 */
[----:B-1----:R4:W1:-:S12]  /*eb00*/  SHFL.IDX PT, R10, R26, 0x1, 0x181f ;  /* 0x00381f001a0a7f89 */ /* 0x00285800000e0000 */
[----:B----4-:R-:W-:Y:S05]  /*eb10*/  @P0 BRA `(.L_x_4975) ;  /* 0x0000000c00800947 */ /* 0x010fea0003800000 */
[----:B------:R-:W-:Y:S02]  /*eb20*/  ISETP.GE.AND P0, PT, R184, UR10, PT ;  /* 0x0000000ab8007c0c */ /* 0x000fe4000bf06270 */
[----:B------:R-:W-:Y:S02]  /*eb30*/  ISETP.GE.AND P5, PT, R190, UR10, PT ;  /* 0x0000000abe007c0c */ /* 0x000fe4000bfa6270 */
[----:B------:R-:W-:Y:S02]  /*eb40*/  ISETP.GE.AND P3, PT, R189, UR10, PT ;  /* 0x0000000abd007c0c */ /* 0x000fe4000bf66270 */
[----:B------:R-:W-:Y:S02]  /*eb50*/  ISETP.GE.AND P2, PT, R188, UR10, PT ;  /* 0x0000000abc007c0c */ /* 0x000fe4000bf46270 */
[----:B------:R-:W-:-:S05]  /*eb60*/  ISETP.GE.AND P1, PT, R187, UR10, PT ;  /* 0x0000000abb007c0c */ /* 0x000fca000bf26270 */
[----:B-12---:R-:W-:Y:S02]  /*eb70*/  @!P0 IMAD.WIDE R8, R184, 0x2, R10 ;  /* 0x00000002b8088825 */ /* 0x006fe400078e020a */
[-C--:B------:R-:W-:Y:S02]  /*eb80*/  @!P5 LEA R12, P4, R190, R10.reuse, 0x1 ;  /* 0x0000000abe0cd211 */ /* 0x080fe400078808ff */
[----:B------:R-:W-:Y:S01]  /*eb90*/  @!P3 LEA R14, P6, R189, R10, 0x1 ;  /* 0x0000000abd0eb211 */ /* 0x000fe200078c08ff */
[----:B-----5:R1:W-:Y:S01]  /*eba0*/  @!P0 ST.E.128 desc[UR52][R8.64], R4 ;  /* 0x0000000408008985 */ /* 0x0203e2000c101d34 */
        /* <DEDUP_REMOVED lines=8> */
[----:B-1----:R-:W-:-:S03]  /*ec30*/  @!P1 LEA R4, P6, R187, R10, 0x1 ;  /* 0x0000000abb049211 */ /* 0x002fc600078c08ff */
        /* <DEDUP_REMOVED lines=15> */
.L_x_4971:
[----:B------:R-:W0:Y:S01]  /*ed30*/  LDC R10, c[0x0][0xbe8] ;  /* 0x0002fa00ff0a7b82 */ /* 0x000e220000000800 */
[----:B------:R-:W1:Y:S01]  /*ed40*/  S2R R6, SR_TID.X ;  /* 0x0000000000067919 */ /* 0x000e620000002100 */
[----:B------:R-:W-:Y:S01]  /*ed50*/  ULDC UR12, c[0x0][0xac8] ;  /* 0x0002b200000c7ab9 */ /* 0x000fe20000000800 */
[----:B------:R-:W-:Y:S01]  /*ed60*/  USHF.R.S32.HI UR8, URZ, 0x1f, UR45 ;  /* 0x0000001f3f087899 */ /* 0x000fe2000801142d */
[----:B------:R-:W-:Y:S01]  /*ed70*/  BSSY B1, `(.L_x_4976) ;  /* 0x0000031000017945 */ /* 0x000fe20003800000 */
[----:B------:R-:W-:Y:S01]  /*ed80*/  USHF.R.S32.HI UR9, URZ, 0x1f, UR43 ;  /* 0x0000001f3f097899 */ /* 0x000fe2000801142b */
[----:B------:R-:W-:Y:S01]  /*ed90*/  ISETP.GE.AND P1, PT, R190, UR12, PT ;  /* 0x0000000cbe007c0c */ /* 0x000fe2000bf26270 */
[----:B------:R-:W-:Y:S01]  /*eda0*/  IMAD R8, R211, 0x20, R212 ;  /* 0x00000020d3087824 */ /* 0x000fe200078e02d4 */
[----:B0-----:R-:W-:Y:S01]  /*edb0*/  ISETP.NE.AND P0, PT, R10, 0x1, PT ;  /* 0x000000010a00780c */ /* 0x001fe20003f05270 */
[----:B-1----:R-:W-:-:S12]  /*edc0*/  VIADD R0, R6, 0xffffff80 ;  /* 0xffffff8006007836 */ /* 0x002fd80000000000 */
[----:B------:R-:W0:Y:S01]  /*edd0*/  @P0 LDC R9, c[0x0][0xbec] ;  /* 0x0002fb00ff090b82 */ /* 0x000e220000000800 */
[----:B------:R-:W-:-:S07]  /*ede0*/  ISETP.GE.AND P2, PT, R0, 0x40, PT ;  /* 0x000000400000780c */ /* 0x000fce0003f46270 */
[----:B------:R-:W1:Y:S06]  /*edf0*/  @P0 LDC R11, c[0x0][0xbf0] ;  /* 0x0002fc00ff0b0b82 */ /* 0x000e6c0000000800 */
[----:B------:R-:W-:Y:S05]  /*ee00*/  @P2 BRA `(.L_x_4977) ;  /* 0x00000000009c2947 */ /* 0x000fea0003800000 */
[----:B------:R-:W2:Y:S01]  /*ee10*/  LDC R5, c[0x0][0xbe8] ;  /* 0x0002fa00ff057b82 */ /* 0x000ea20000000800 */
[----:B------:R-:W-:Y:S01]  /*ee20*/  IMAD.U32 R7, RZ, RZ, UR44 ;  /* 0x0000002cff077e24 */ /* 0x000fe2000f8e00ff */
[----:B------:R-:W-:-:S04]  /*ee30*/  ULDC UR5, c[0x0][0xa88] ;  /* 0x0002a20000057ab9 */ /* 0x000fc80000000800 */
[----:B------:R-:W-:Y:S01]  /*ee40*/  IADD3 R6, R7, -0x80, R6 ;  /* 0xffffff8007067810 */ /* 0x000fe20007ffe006 */
[----:B--2---:R-:W-:-:S05]  /*ee50*/  IMAD R3, R5, UR5, RZ ;  /* 0x0000000505037c24 */ /* 0x004fca000f8e02ff */
[----:B------:R-:W-:-:S13]  /*ee60*/  ISETP.GE.AND P2, PT, R6, R3, PT ;  /* 0x000000030600720c */ /* 0x000fda0003f46270 */
[----:B------:R-:W-:Y:S05]  /*ee70*/  @P2 BRA `(.L_x_4977) ;  /* 0x0000000000802947 */ /* 0x000fea0003800000 */
[----:B------:R-:W-:Y:S01]  /*ee80*/  ISETP.NE.AND P2, PT, R5, 0x1, PT ;  /* 0x000000010500780c */ /* 0x000fe20003f45270 */
[----:B------:R-:W-:Y:S01]  /*ee90*/  ULDC.64 UR10, c[0x0][0xb90] ;  /* 0x0002e400000a7ab9 */ /* 0x000fe20000000a00 */
[----:B------:R-:W-:Y:S01]  /*eea0*/  MOV R4, R6 ;  /* 0x0000000600047202 */ /* 0x000fe20000000f00 */
[----:B------:R-:W-:Y:S02]  /*eeb0*/  UIMAD UR5, UR8, UR10, URZ ;  /* 0x0000000a080572a4 */ /* 0x000fe4000f8e023f */
[----:B------:R-:W-:Y:S02]  /*eec0*/  UIMAD.WIDE.U32 UR6, UR45, UR10, URZ ;  /* 0x0000000a2d0672a5 */ /* 0x000fe4000f8e003f */
[----:B------:R-:W-:-:S03]  /*eed0*/  UIMAD UR5, UR45, UR11, UR5 ;  /* 0x0000000b2d0572a4 */ /* 0x000fc6000f8e0205 */
[----:B------:R-:W-:Y:S01]  /*eee0*/  ULDC.64 UR10, c[0x0][0xb98] ;  /* 0x0002e600000a7ab9 */ /* 0x000fe20000000a00 */
[----:B------:R-:W-:Y:S02]  /*eef0*/  UIADD3 UR7, UR7, UR5, URZ ;  /* 0x0000000507077290 */ /* 0x000fe4000fffe03f */
[----:B------:R-:W2:Y:S01]  /*ef00*/  @P2 LDC R3, c[0x0][0xbec] ;  /* 0x0002fb00ff032b82 */ /* 0x000ea20000000800 */
[----:B------:R-:W-:Y:S02]  /*ef10*/  UIMAD UR5, UR9, UR10, URZ ;  /* 0x0000000a090572a4 */ /* 0x000fe4000f8e023f */
[----:B------:R-:W-:Y:S02]  /*ef20*/  UIMAD.WIDE.U32 UR6, UR43, UR10, UR6 ;  /* 0x0000000a2b0672a5 */ /* 0x000fe4000f8e0006 */
[----:B------:R-:W-:-:S03]  /*ef30*/  UIMAD UR5, UR43, UR11, UR5 ;  /* 0x0000000b2b0572a4 */ /* 0x000fc6000f8e0205 */
[----:B------:R-:W3:Y:S01]  /*ef40*/  @P2 LDC R7, c[0x0][0xbf0] ;  /* 0x0002fc00ff072b82 */ /* 0x000ee20000000800 */
[----:B------:R-:W-:Y:S01]  /*ef50*/  ULDC.64 UR10, c[0x0][0xb88] ;  /* 0x0002e200000a7ab9 */ /* 0x000fe20000000a00 */
[----:B--2---:R-:W-:-:S05]  /*ef60*/  @P2 IMAD.HI.U32 R0, R6, R3, RZ ;  /* 0x0000000306002227 */ /* 0x004fca00078e00ff */
[----:B---3--:R-:W-:-:S05]  /*ef70*/  @P2 SHF.R.U32.HI R4, RZ, R7, R0 ;  /* 0x00000007ff042219 */ /* 0x008fca0000011600 */
[----:B------:R-:W-:-:S04]  /*ef80*/  IMAD.MOV R3, RZ, RZ, -R4 ;  /* 0x000000ffff037224 */ /* 0x000fc800078e0a04 */
[----:B------:R-:W-:Y:S01]  /*ef90*/  IMAD R3, R5, R3, R6 ;  /* 0x0000000305037224 */ /* 0x000fe200078e0206 */
[----:B------:R-:W-:Y:S01]  /*efa0*/  SHF.R.S32.HI R5, RZ, 0x1f, R4 ;  /* 0x0000001fff057819 */ /* 0x000fe20000011404 */
[----:B------:R-:W-:Y:S01]  /*efb0*/  IMAD.U32 R6, RZ, RZ, UR5 ;  /* 0x00000005ff067e24 */ /* 0x000fe2000f8e00ff */
        /* <DEDUP_REMOVED lines=12> */
.L_x_4977:
[----:B------:R-:W-:Y:S05]  /*f080*/  BSYNC B1 ;  /* 0x0000000000017941 */ /* 0x000fea0003800000 */
.L_x_4976:
[----:B--2---:R-:W-:Y:S01]  /*f090*/  SEL R3, RZ, 0xffffffff, P1 ;  /* 0xffffffffff037807 */ /* 0x004fe20000800000 */
[----:B------:R-:W-:Y:S01]  /*f0a0*/  ULDC.64 UR10, c[0x0][0xae8] ;  /* 0x0002ba00000a7ab9 */ /* 0x000fe20000000a00 */
[----:B------:R-:W-:Y:S01]  /*f0b0*/  ISETP.GE.AND P2, PT, R184, UR12, PT ;  /* 0x0000000cb8007c0c */ /* 0x000fe2000bf46270 */
[----:B------:R-:W-:Y:S01]  /*f0c0*/  VIADD R8, R8, UR44 ;  /* 0x0000002c08087c36 */ /* 0x000fe20008000000 */
[----:B------:R-:W-:Y:S01]  /*f0d0*/  ISETP.GE.AND P1, PT, R189, UR12, PT ;  /* 0x0000000cbd007c0c */ /* 0x000fe2000bf26270 */
[----:B------:R-:W-:Y:S01]  /*f0e0*/  IMAD.SHL.U32 R3, R3, 0x2, RZ ;  /* 0x0000000203037824 */ /* 0x000fe200078e00ff */
[----:B------:R-:W-:Y:S01]  /*f0f0*/  SEL R0, RZ, 0x1, P2 ;  /* 0x00000001ff007807 */ /* 0x000fe20001000000 */
[----:B------:R-:W-:Y:S01]  /*f100*/  UIMAD UR5, UR8, UR10, URZ ;  /* 0x0000000a080572a4 */ /* 0x000fe2000f8e023f */
[----:B------:R-:W-:Y:S01]  /*f110*/  SEL R5, RZ, 0xffffffff, P1 ;  /* 0xffffffffff057807 */ /* 0x000fe20000800000 */
[----:B------:R-:W-:Y:S01]  /*f120*/  UIMAD.WIDE.U32 UR6, UR45, UR10, URZ ;  /* 0x0000000a2d0672a5 */ /* 0x000fe2000f8e003f */
[----:B------:R-:W-:Y:S01]  /*f130*/  LOP3.LUT R4, R3, 0x2, R0, 0xe2, !PT ;  /* 0x0000000203047812 */ /* 0x000fe200078ee200 */
[----:B0-----:R-:W-:Y:S01]  /*f140*/  @P0 IMAD.HI.U32 R0, R8, R9, RZ ;  /* 0x0000000908000227 */ /* 0x001fe200078e00ff */
[----:B------:R-:W-:Y:S01]  /*f150*/  UIMAD UR5, UR45, UR11, UR5 ;  /* 0x0000000b2d0572a4 */ /* 0x000fe2000f8e0205 */
[----:B------:R-:W-:Y:S01]  /*f160*/  ISETP.GE.AND P1, PT, R188, UR12, PT ;  /* 0x0000000cbc007c0c */ /* 0x000fe2000bf26270 */
[----:B------:R-:W-:Y:S01]  /*f170*/  BSSY B1, `(.L_x_4978) ;  /* 0x0000056000017945 */ /* 0x000fe20003800000 */
[----:B------:R-:W-:Y:S01]  /*f180*/  IMAD.MOV.U32 R3, RZ, RZ, R8 ;  /* 0x000000ffff037224 */ /* 0x000fe200078e0008 */
[----:B------:R-:W-:Y:S01]  /*f190*/  ULDC.64 UR10, c[0x0][0xaf0] ;  /* 0x0002bc00000a7ab9 */ /* 0x000fe20000000a00 */
[----:B------:R-:W-:Y:S01]  /*f1a0*/  UIADD3 UR7, UR7, UR5, URZ ;  /* 0x0000000507077290 */ /* 0x000fe2000fffe03f */
[----:B-1----:R-:W-:Y:S01]  /*f1b0*/  @P0 SHF.R.U32.HI R3, RZ, R11, R0 ;  /* 0x0000000bff030219 */ /* 0x002fe20000011600 */
[----:B------:R-:W-:Y:S01]  /*f1c0*/  UIMAD UR5, UR9, UR10, URZ ;  /* 0x0000000a090572a4 */ /* 0x000fe2000f8e023f */
[----:B------:R-:W-:Y:S01]  /*f1d0*/  SEL R0, RZ, 0xffffffff, P1 ;  /* 0xffffffffff007807 */ /* 0x000fe20000800000 */
[----:B------:R-:W-:Y:S01]  /*f1e0*/  IMAD.SHL.U32 R5, R5, 0x4, RZ ;  /* 0x0000000405057824 */ /* 0x000fe200078e00ff */
[----:B------:R-:W-:Y:S01]  /*f1f0*/  UIMAD.WIDE.U32 UR6, UR43, UR10, UR6 ;  /* 0x0000000a2b0672a5 */ /* 0x000fe2000f8e0006 */
[--C-:B------:R-:W-:Y:S01]  /*f200*/  IMAD.MOV R7, RZ, RZ, -R3.reuse ;  /* 0x000000ffff077224 */ /* 0x100fe200078e0a03 */
[----:B------:R-:W-:Y:S01]  /*f210*/  UIMAD UR5, UR43, UR11, UR5 ;  /* 0x0000000b2b0572a4 */ /* 0x000fe2000f8e0205 */
[----:B------:R-:W-:Y:S01]  /*f220*/  IMAD.SHL.U32 R11, R0, 0x8, RZ ;  /* 0x00000008000b7824 */ /* 0x000fe200078e00ff */
[----:B------:R-:W-:Y:S01]  /*f230*/  LOP3.LUT R4, R5, 0x4, R4, 0xe2, !PT ;  /* 0x0000000405047812 */ /* 0x000fe200078ee204 */
[----:B------:R-:W-:Y:S01]  /*f240*/  IMAD R7, R10, R7, R8 ;  /* 0x000000070a077224 */ /* 0x000fe200078e0208 */
[----:B------:R-:W-:Y:S01]  /*f250*/  UIADD3 UR5, UR7, UR5, URZ ;  /* 0x0000000507057290 */ /* 0x000fe2000fffe03f */
[----:B------:R-:W-:Y:S01]  /*f260*/  SHF.R.S32.HI R0, RZ, 0x1f, R3 ;  /* 0x0000001fff007819 */ /* 0x000fe20000011403 */
[----:B------:R-:W-:Y:S01]  /*f270*/  IMAD.U32 R5, RZ, RZ, UR7 ;  /* 0x00000007ff057e24 */ /* 0x000fe2000f8e00ff */
[----:B------:R-:W-:Y:S01]  /*f280*/  LOP3.LUT R11, R11, 0x8, R4, 0xe2, !PT ;  /* 0x000000080b0b7812 */ /* 0x000fe200078ee204 */
[----:B------:R-:W-:Y:S01]  /*f290*/  IMAD.U32 R4, RZ, RZ, UR6 ;  /* 0x00000006ff047e24 */ /* 0x000fe2000f8e00ff */
[----:B------:R-:W-:Y:S01]  /*f2a0*/  ULDC.64 UR6, c[0x0][0xae0] ;  /* 0x0002b80000067ab9 */ /* 0x000fe20000000a00 */
[----:B------:R-:W-:Y:S01]  /*f2b0*/  IMAD.U32 R5, RZ, RZ, UR5 ;  /* 0x00000005ff057e24 */ /* 0x000fe2000f8e00ff */
[----:B------:R-:W-:Y:S01]  /*f2c0*/  ISETP.GE.AND P1, PT, R187, UR12, PT ;  /* 0x0000000cbb007c0c */ /* 0x000fe2000bf26270 */
[----:B------:R-:W-:Y:S01]  /*f2d0*/  IMAD R6, R0, UR6, RZ ;  /* 0x0000000600067c24 */ /* 0x000fe2000f8e02ff */
[----:B------:R-:W-:Y:S01]  /*f2e0*/  SHF.R.S32.HI R0, RZ, 0x1f, R7 ;  /* 0x0000001fff007819 */ /* 0x000fe20000011407 */
[C---:B------:R-:W-:Y:S01]  /*f2f0*/  IMAD.WIDE.U32 R4, R3.reuse, UR6, R4 ;  /* 0x0000000603047c25 */ /* 0x040fe2000f8e0004 */
[----:B------:R-:W-:Y:S01]  /*f300*/  ISETP.GE.AND P0, PT, R186, UR12, PT ;  /* 0x0000000cba007c0c */ /* 0x000fe2000bf06270 */
[----:B------:R-:W-:Y:S01]  /*f310*/  ULDC UR5, c[0x0][0xa88] ;  /* 0x0002a20000057ab9 */ /* 0x000fe20000000800 */
[----:B------:R-:W-:Y:S01]  /*f320*/  SEL R8, RZ, 0xffffffff, P1 ;  /* 0xffffffffff087807 */ /* 0x000fe20000800000 */
[----:B------:R-:W-:Y:S01]  /*f330*/  IMAD R9, R3, UR7, R6 ;  /* 0x0000000703097c24 */ /* 0x000fe2000f8e0206 */
[----:B------:R-:W-:Y:S01]  /*f340*/  ULDC.64 UR6, c[0x0][0xad8] ;  /* 0x0002b60000067ab9 */ /* 0x000fe20000000a00 */
[----:B------:R-:W-:Y:S01]  /*f350*/  SEL R12, RZ, 0xffffffff, P0 ;  /* 0xffffffffff0c7807 */ /* 0x000fe20000000000 */
[----:B------:R-:W-:Y:S01]  /*f360*/  IMAD R0, R0, UR6, RZ ;  /* 0x0000000600007c24 */ /* 0x000fe2000f8e02ff */
[----:B------:R-:W-:Y:S01]  /*f370*/  ISETP.GE.AND P0, PT, R215, UR12, PT ;  /* 0x0000000cd7007c0c */ /* 0x000fe2000bf06270 */
[----:B------:R-:W-:Y:S01]  /*f380*/  VIADD R26, R212, UR44 ;  /* 0x0000002cd41a7c36 */ /* 0x000fe20008000000 */
[----:B------:R-:W-:Y:S01]  /*f390*/  IADD3 R5, R5, R9, RZ ;  /* 0x0000000905057210 */ /* 0x000fe20007ffe0ff */
[----:B------:R-:W-:Y:S01]  /*f3a0*/  IMAD R25, R10, UR5, RZ ;  /* 0x000000050a197c24 */ /* 0x000fe2000f8e02ff */
[----:B------:R-:W-:Y:S01]  /*f3b0*/  ISETP.GE.AND P2, PT, R214, UR12, PT ;  /* 0x0000000cd6007c0c */ /* 0x000fe2000bf46270 */
[----:B------:R-:W-:-:S02]  /*f3c0*/  IMAD.SHL.U32 R8, R8, 0x10, RZ ;  /* 0x0000001008087824 */ /* 0x000fc400078e00ff */
        /* <DEDUP_REMOVED lines=8> */
[----:B------:R-:W-:-:S03]  /*f450*/  IMAD.IADD R3, R5, 0x1, R3 ;  /* 0x0000000105037824 */ /* 0x000fc600078e0203 */
[----:B------:R-:W-:Y:S01]  /*f460*/  LOP3.LUT R11, R12, 0x20, R11, 0xe2, !PT ;  /* 0x000000200c0b7812 */ /* 0x000fe200078ee20b */
[----:B------:R0:W1:Y:S01]  /*f470*/  SHFL.IDX PT, R6, R20, RZ, 0x181f ;  /* 0x00181fff14067589 */ /* 0x00006200000e0000 */
[----:B------:R-:W-:Y:S02]  /*f480*/  LEA.HI.X R3, R4, UR7, R3, 0x1, P1 ;  /* 0x0000000704037c11 */ /* 0x000fe400088f0c03 */
[----:B------:R-:W-:Y:S02]  /*f490*/  LOP3.LUT R21, R11, R0, RZ, 0xfc, !PT ;  /* 0x000000000b157212 */ /* 0x000fe400078efcff */
[----:B------:R-:W-:Y:S01]  /*f4a0*/  SEL R0, RZ, 0x80, P2 ;  /* 0x00000080ff007807 */ /* 0x000fe20001000000 */
[----:B------:R0:W2:Y:S03]  /*f4b0*/  SHFL.IDX PT, R7, R3, RZ, 0x181f ;  /* 0x00181fff03077589 */ /* 0x0000a600000e0000 */
        /* <DEDUP_REMOVED lines=33> */
.L_x_4979:
[----:B------:R-:W-:Y:S05]  /*f6d0*/  BSYNC B1 ;  /* 0x0000000000017941 */ /* 0x000fea0003800000 */
.L_x_4978:
        /* <DEDUP_REMOVED lines=36> */
.L_x_4975:
[----:B------:R-:W-:Y:S05]  /*f920*/  BSYNC B0 ;  /* 0x0000000000007941 */ /* 0x000fea0003800000 */
.L_x_4970:
[----:B------:R-:W-:Y:S02]  /*f930*/  ULDC UR5, c[0x0][0xc38] ;  /* 0x00030e0000057ab9 */ /* 0x000fe40000000800 */
[----:B------:R-:W-:-:S06]  /*f940*/  UISETP.GE.AND UP0, UPT, UR4, UR5, UPT ;  /* 0x000000050400728c */ /* 0x000fcc000bf06270 */
[----:B------:R-:W-:-:S13]  /*f950*/  PLOP3.LUT P0, PT, PT, PT, UP0, 0x80, 0x0 ;  /* 0x000000000000781c */ /* 0x000fda0003f0f008 */
[----:B------:R-:W-:Y:S05]  /*f960*/  @!P0 BRA `(.L_x_4980) ;  /* 0xffffff1400708947 */ /* 0x000fea000383ffff */
[----:B------:R-:W-:Y:S05]  /*f970*/  EXIT ;  /* 0x000000000000794d */ /* 0x000fea0003800000 */
.L_x_4864:
[----:B------:R-:W-:-:S08]  /*f980*/  NOP ;  /* 0x0000000000007918 */ /* 0x000fd00000000000 */
[----:B------:R-:W0:-:S00]  /*f990*/  USETMAXREG.DEALLOC.CTAPOOL 0x28 ;  /* 0x00000028000079c8 */ /* 0x000e0000080e0500 */
[----:B0-----:R-:W-:-:S06]  /*f9a0*/  LOP3.LUT R2, R2, 0x3, RZ, 0xc0, !PT ;  /* 0x0000000302027812 */ /* 0x001fcc00078ec0ff */
[----:B------:R-:W0:Y:S01]  /*f9b0*/  S2UR UR10, SR_CTAID.X ;  /* 0x00000000000a79c3 */ /* 0x000e220000002500 */
[----:B------:R-:W-:Y:S01]  /*f9c0*/  LOP3.LUT R16, R16, 0xffffdfff, RZ, 0xc0, !PT ;  /* 0xffffdfff10107812 */ /* 0x000fe200078ec0ff */
[----:B------:R-:W-:Y:S01]  /*f9d0*/  STL [R1+0x4], RZ ;  /* 0x000004ff01007387 */ /* 0x000fe20000100800 */
        /* <DEDUP_REMOVED lines=9> */
[----:B------:R-:W-:Y:S01]  /*fa70*/  IMAD.SHL.U32 R31, R0, 0x8, RZ ;  /* 0x00000008001f7824 */ /* 0x000fe200078e00ff */
[----:B------:R-:W-:Y:S01]  /*fa80*/  ULDC UR4, c[0x0][0x320] ;  /* 0x0000c80000047ab9 */ /* 0x000fe20000000800 */
[----:B------:R-:W-:Y:S01]  /*fa90*/  LOP3.LUT R16, R16, 0xffffffbf, RZ, 0xc0, !PT ;  /* 0xffffffbf10107812 */ /* 0x000fe200078ec0ff */
[----:B------:R-:W0:Y:S01]  /*faa0*/  S2UR UR8, SR_CgaCtaId ;  /* 0x00000000000879c3 */ /* 0x000e220000008800 */
[----:B------:R-:W-:Y:S01]  /*fab0*/  LOP3.LUT R10, R0, 0x7f, RZ, 0xc0, !PT ;  /* 0x0000007f000a7812 */ /* 0x000fe200078ec0ff */
[----:B------:R-:W-:Y:S01]  /*fac0*/  ULDC.64 UR6, c[0x0][0x2f0] ;  /* 0x0000bc0000067ab9 */ /* 0x000fe20000000a00 */
[----:B------:R-:W-:Y:S01]  /*fad0*/  LOP3.LUT R8, R31, 0x38, RZ, 0xc0, !PT ;  /* 0x000000381f087812 */ /* 0x000fe200078ec0ff */
[----:B------:R1:W-:Y:S01]  /*fae0*/  STL [R1+0x4], RZ ;  /* 0x000004ff01007387 */ /* 0x0003e20000100800 */
[----:B------:R-:W-:Y:S01]  /*faf0*/  SHF.R.U32.HI R36, RZ, 0x3, R10 ;  /* 0x00000003ff247819 */ /* 0x000fe2000001160a */
[----:B------:R-:W-:Y:S01]  /*fb00*/  ULDC UR9, c[0x0][0x2b8] ;  /* 0x0000ae0000097ab9 */ /* 0x000fe20000000800 */
[C---:B------:R-:W-:Y:S01]  /*fb10*/  LOP3.LUT R2, R8.reuse, 0x40, RZ, 0xfc, !PT ;  /* 0x0000004008027812 */ /* 0x040fe200078efcff */
[----:B------:R-:W-:Y:S01]  /*fb20*/  ULDC UR38, c[0x0][0x288] ;  /* 0x0000a20000267ab9 */ /* 0x000fe20000000800 */
[----:B------:R-:W-:Y:S01]  /*fb30*/  ISETP.GE.AND P0, PT, R8, UR4, PT ;  /* 0x0000000408007c0c */ /* 0x000fe2000bf06270 */
[----:B------:R-:W-:Y:S01]  /*fb40*/  ULDC UR36, c[0x0][0x448] ;  /* 0x0001120000247ab9 */ /* 0x000fe20000000800 */
[----:B------:R-:W-:Y:S01]  /*fb50*/  ISETP.GE.AND P1, PT, R2, UR4, PT ;  /* 0x0000000402007c0c */ /* 0x000fe2000bf26270 */
[----:B------:R-:W-:Y:S01]  /*fb60*/  IMAD.U32 R33, RZ, RZ, UR10 ;  /* 0x0000000aff217e24 */ /* 0x000fe2000f8e00ff */
[C---:B------:R-:W-:Y:S01]  /*fb70*/  LOP3.LUT R3, R8.reuse, 0x80, RZ, 0xfc, !PT ;  /* 0x0000008008037812 */ /* 0x040fe200078efcff */
[----:B------:R-:W-:Y:S01]  /*fb80*/  IMAD.MOV.U32 R22, RZ, RZ, 0x1 ;  /* 0x00000001ff167424 */ /* 0x000fe200078e00ff */
[----:B------:R-:W-:Y:S01]  /*fb90*/  LOP3.LUT R4, R8, 0xc0, RZ, 0xfc, !PT ;  /* 0x000000c008047812 */ /* 0x000fe200078efcff */
[----:B------:R-:W-:Y:S01]  /*fba0*/  IMAD.MOV.U32 R18, RZ, RZ, RZ ;  /* 0x000000ffff127224 */ /* 0x000fe200078e00ff */
[----:B------:R-:W-:Y:S01]  /*fbb0*/  ISETP.GE.AND P3, PT, R3, UR4, PT ;  /* 0x0000000403007c0c */ /* 0x000fe2000bf66270 */
[----:B------:R-:W-:Y:S01]  /*fbc0*/  UIMAD UR36, UR36, UR38, URZ ;  /* 0x00000026242472a4 */ /* 0x000fe2000f8e023f */
[----:B------:R-:W-:Y:S01]  /*fbd0*/  ISETP.GE.AND P2, PT, R4, UR4, PT ;  /* 0x0000000404007c0c */ /* 0x000fe2000bf46270 */
[----:B------:R-:W-:Y:S01]  /*fbe0*/  ULDC UR46, c[0x0][0xc] ;  /* 0x00000300002e7ab9 */ /* 0x000fe20000000800 */
[----:B------:R-:W-:Y:S01]  /*fbf0*/  SEL R3, RZ, 0xffffffff, P1 ;  /* 0xffffffffff037807 */ /* 0x000fe20000800000 */
[----:B------:R-:W-:Y:S01]  /*fc00*/  ULOP3.LUT UR47, UR39, 0x2, URZ, 0xfc, !UPT ;  /* 0x00000002272f7892 */ /* 0x000fe2000f8efc3f */
[----:B------:R-:W-:-:S02]  /*fc10*/  LOP3.LUT R5, R8, 0x180, RZ, 0xfc, !PT ;  /* 0x0000018008057812 */ /* 0x000fc400078efcff */
[----:B------:R-:W-:Y:S01]  /*fc20*/  @P1 LOP3.LUT R16, R16, 0x40, RZ, 0xfc, !PT ;  /* 0x0000004010101812 */ /* 0x000fe200078efcff */
[----:B------:R-:W-:Y:S01]  /*fc30*/  IMAD.SHL.U32 R3, R3, 0x2, RZ ;  /* 0x0000000203037824 */ /* 0x000fe200078e00ff */
[----:B------:R-:W-:Y:S02]  /*fc40*/  LOP3.LUT R6, R8, 0x1c0, RZ, 0xfc, !PT ;  /* 0x000001c008067812 */ /* 0x000fe400078efcff */
[----:B------:R-:W-:Y:S02]  /*fc50*/  LOP3.LUT R16, R16, 0xffffff7f, RZ, 0xc0, !PT ;  /* 0xffffff7f10107812 */ /* 0x000fe400078ec0ff */
[----:B------:R-:W-:Y:S02]  /*fc60*/  SEL R2, RZ, 0x1, P0 ;  /* 0x00000001ff027807 */ /* 0x000fe40000000000 */
[----:B------:R-:W-:Y:S02]  /*fc70*/  @P0 LOP3.LUT R16, R16, 0x80, RZ, 0xfc, !PT ;  /* 0x0000008010100812 */ /* 0x000fe400078efcff */
[----:B------:R-:W-:-:S02]  /*fc80*/  ISETP.GE.AND P1, PT, R5, UR4, PT ;  /* 0x0000000405007c0c */ /* 0x000fc4000bf26270 */
[----:B------:R-:W-:Y:S02]  /*fc90*/  LOP3.LUT R16, R16, 0xffffffdf, RZ, 0xc0, !PT ;  /* 0xffffffdf10107812 */ /* 0x000fe400078ec0ff */
[----:B------:R-:W-:Y:S02]  /*fca0*/  ISETP.GE.AND P0, PT, R6, UR4, PT ;  /* 0x0000000406007c0c */ /* 0x000fe4000bf06270 */
[----:B------:R-:W-:Y:S02]  /*fcb0*/  @P3 LOP3.LUT R16, R16, 0x20, RZ, 0xfc, !PT ;  /* 0x0000002010103812 */ /* 0x000fe400078efcff */
[----:B------:R-:W-:Y:S02]  /*fcc0*/  LOP3.LUT R5, R8, 0x100, RZ, 0xfc, !PT ;  /* 0x0000010008057812 */ /* 0x000fe400078efcff */
[----:B------:R-:W-:Y:S02]  /*fcd0*/  LOP3.LUT R16, R16, 0xffffffef, RZ, 0xc0, !PT ;  /* 0xffffffef10107812 */ /* 0x000fe400078ec0ff */
[----:B------:R-:W-:-:S02]  /*fce0*/  LOP3.LUT R6, R8, 0x140, RZ, 0xfc, !PT ;  /* 0x0000014008067812 */ /* 0x000fc400078efcff */
[----:B------:R-:W-:Y:S02]  /*fcf0*/  LOP3.LUT R2, R3, 0x2, R2, 0xe2, !PT ;  /* 0x0000000203027812 */ /* 0x000fe400078ee202 */
[----:B------:R-:W-:Y:S02]  /*fd00*/  @P2 LOP3.LUT R16, R16, 0x10, RZ, 0xfc, !PT ;  /* 0x0000001010102812 */ /* 0x000fe400078efcff */
[----:B------:R-:W-:Y:S02]  /*fd10*/  SEL R3, RZ, 0x4, P3 ;  /* 0x00000004ff037807 */ /* 0x000fe40001800000 */
[----:B------:R-:W-:Y:S02]  /*fd20*/  SEL R4, RZ, 0x8, P2 ;  /* 0x00000008ff047807 */ /* 0x000fe40001000000 */
[----:B------:R-:W-:Y:S02]  /*fd30*/  ISETP.GE.AND P3, PT, R5, UR4, PT ;  /* 0x0000000405007c0c */ /* 0x000fe4000bf66270 */
[----:B------:R-:W-:Y:S01]  /*fd40*/  ISETP.GE.AND P2, PT, R6, UR4, PT ;  /* 0x0000000406007c0c */ /* 0x000fe2000bf46270 */
[----:B------:R-:W-:Y:S01]  /*fd50*/  ULDC.64 UR4, c[0x0][0x418] ;  /* 0x0001060000047ab9 */ /* 0x000fe20000000a00 */
[----:B------:R-:W-:Y:S01]  /*fd60*/  LOP3.LUT R4, R4, R2, R3, 0xfe, !PT ;  /* 0x0000000204047212 */ /* 0x000fe200078efe03 */
[----:B------:R-:W-:Y:S01]  /*fd70*/  UISETP.NE.U32.AND UP0, UPT, UR4, URZ, UPT ;  /* 0x0000003f0400728c */ /* 0x000fe2000bf05070 */
[----:B------:R-:W-:-:S02]  /*fd80*/  LOP3.LUT R3, R31, 0x1f8, RZ, 0xc0, !PT ;  /* 0x000001f81f037812 */ /* 0x000fc400078ec0ff */
[----:B------:R-:W-:Y:S01]  /*fd90*/  LOP3.LUT R16, R16, 0xfffffff7, RZ, 0xc0, !PT ;  /* 0xfffffff710107812 */ /* 0x000fe200078ec0ff */
[----:B------:R-:W-:Y:S01]  /*fda0*/  UISETP.NE.AND.EX UP0, UPT, UR5, URZ, UPT, UP0 ;  /* 0x0000003f0500728c */ /* 0x000fe2000bf05300 */
[----:B------:R-:W-:Y:S01]  /*fdb0*/  LOP3.LUT R2, R3, 0x38, R0, 0x78, !PT ;  /* 0x0000003803027812 */ /* 0x000fe200078e7800 */
[----:B------:R-:W-:Y:S01]  /*fdc0*/  IMAD.SHL.U32 R3, R0, 0x10, RZ ;  /* 0x0000001000037824 */ /* 0x000fe200078e00ff */
[----:B------:R-:W-:Y:S01]  /*fdd0*/  UMOV UR5, 0x400 ;  /* 0x0000040000057882 */ /* 0x000fe20000000000 */
[----:B------:R-:W-:Y:S01]  /*fde0*/  @P3 LOP3.LUT R16, R16, 0x8, RZ, 0xfc, !PT ;  /* 0x0000000810103812 */ /* 0x000fe200078efcff */
[----:B0-----:R-:W-:Y:S01]  /*fdf0*/  ULEA UR8, UR8, UR5, 0x18 ;  /* 0x0000000508087291 */ /* 0x001fe2000f8ec03f */
[----:B------:R-:W-:Y:S01]  /*fe00*/  LOP3.LUT R31, R2, 0x200, R31, 0xf8, !PT ;  /* 0x00000200021f7812 */ /* 0x000fe200078ef81f */
[----:B------:R-:W-:Y:S01]  /*fe10*/  ULDC UR4, c[0x0][0x424] ;  /* 0x0001090000047ab9 */ /* 0x000fe20000000800 */
[----:B------:R-:W-:Y:S01]  /*fe20*/  LOP3.LUT R0, R36, 0x70, R3, 0xf8, !PT ;  /* 0x0000007024007812 */ /* 0x000fe200078ef803 */
[----:B------:R-:W-:Y:S01]  /*fe30*/  USEL UR4, UR4, 0x1, UP0 ;  /* 0x0000000104047887 */ /* 0x000fe20008000000 */
[----:B------:R-:W-:Y:S01]  /*fe40*/  SEL R7, RZ, 0x40, P1 ;  /* 0x00000040ff077807 */ /* 0x000fe20000800000 */
[----:B------:R-:W-:Y:S01]  /*fe50*/  IMAD.U32 R17, RZ, RZ, UR8 ;  /* 0x00000008ff117e24 */ /* 0x000fe2000f8e00ff */
[----:B------:R-:W-:Y:S01]  /*fe60*/  ISETP.GE.AND P1, PT, R8, UR7, PT ;  /* 0x0000000708007c0c */ /* 0x000fe2000bf26270 */
[----:B------:R-:W-:Y:S01]  /*fe70*/  UIMAD UR37, UR4, UR6, URZ ;  /* 0x00000006042572a4 */ /* 0x000fe2000f8e023f */
[----:B------:R-:W-:Y:S01]  /*fe80*/  LOP3.LUT R16, R16, 0xfffffffb, RZ, 0xc0, !PT ;  /* 0xfffffffb10107812 */ /* 0x000fe200078ec0ff */
[----:B------:R-:W-:Y:S01]  /*fe90*/  IMAD R0, R31, 0x2, R17 ;  /* 0x000000021f007824 */ /* 0x000fe200078e0211 */
[----:B------:R-:W-:Y:S01]  /*fea0*/  SEL R5, RZ, 0x10, P3 ;  /* 0x00000010ff057807 */ /* 0x000fe20001800000 */
[----:B------:R-:W-:Y:S01]  /*feb0*/  UIADD3 UR4, UR37, 0x3f, URZ ;  /* 0x0000003f25047890 */ /* 0x000fe2000fffe03f */
[----:B------:R-:W-:Y:S01]  /*fec0*/  SEL R6, RZ, 0x20, P2 ;  /* 0x00000020ff067807 */ /* 0x000fe20001000000 */
[----:B------:R-:W-:Y:S01]  /*fed0*/  UIADD3 UR48, UR37, 0x1, -UR38 ;  /* 0x0000000125307890 */ /* 0x000fe2000fffe826 */
[----:B------:R1:W-:Y:S01]  /*fee0*/  STL [R1+0x8], R0 ;  /* 0x0000080001007387 */ /* 0x0003e20000100800 */
[----:B------:R-:W-:Y:S01]  /*fef0*/  @P2 LOP3.LUT R16, R16, 0x4, RZ, 0xfc, !PT ;  /* 0x0000000410102812 */ /* 0x000fe200078efcff */
[----:B------:R-:W-:Y:S01]  /*ff00*/  USHF.R.S32.HI UR5, URZ, 0x1f, UR4 ;  /* 0x0000001f3f057899 */ /* 0x000fe20008011404 */
[----:B------:R-:W-:Y:S01]  /*ff10*/  LOP3.LUT R4, R6, R4, R5, 0xfe, !PT ;  /* 0x0000000406047212 */ /* 0x000fe200078efe05 */
[----:B------:R-:W-:Y:S01]  /*ff20*/  UIADD3 UR38, UR37, -UR38, URZ ;  /* 0x8000002625267290 */ /* 0x000fe2000fffe03f */
[----:B------:R-:W-:Y:S01]  /*ff30*/  SEL R9, RZ, 0x80, P0 ;  /* 0x00000080ff097807 */ /* 0x000fe20000000000 */
[----:B------:R-:W-:Y:S01]  /*ff40*/  ULEA.HI UR5, UR5, UR4, URZ, 0x6 ;  /* 0x0000000405057291 */ /* 0x000fe2000f8f303f */
[----:B------:R-:W-:-:S02]  /*ff50*/  ISETP.GE.AND P0, PT, R8, UR9, PT ;  /* 0x0000000908007c0c */ /* 0x000fc4000bf06270 */
[----:B------:R-:W-:Y:S01]  /*ff60*/  LOP3.LUT R4, R4, R7, RZ, 0xfc, !PT ;  /* 0x0000000704047212 */ /* 0x000fe200078efcff */
[----:B------:R-:W-:Y:S01]  /*ff70*/  USHF.R.S32.HI UR40, URZ, 0x6, UR5 ;  /* 0x000000063f287899 */ /* 0x000fe20008011405 */
[----:B------:R-:W-:Y:S02]  /*ff80*/  LOP3.LUT R16, R16, 0xfffffffd, RZ, 0xc0, !PT ;  /* 0xfffffffd10107812 */ /* 0x000fe400078ec0ff */
[----:B------:R-:W-:Y:S02]  /*ff90*/  LOP3.LUT R32, R4, R9, RZ, 0xfc, !PT ;  /* 0x0000000904207212 */ /* 0x000fe400078efcff */
[----:B------:R-:W-:Y:S02]  /*ffa0*/  @P1 LOP3.LUT R16, R16, 0x2, RZ, 0xfc, !PT ;  /* 0x0000000210101812 */ /* 0x000fe400078efcff */
[----:B------:R-:W-:Y:S02]  /*ffb0*/  LOP3.LUT R28, R4, 0x40, RZ, 0xc0, !PT ;  /* 0x00000040041c7812 */ /* 0x000fe400078ec0ff */
[----:B------:R-:W-:-:S02]  /*ffc0*/  LOP3.LUT R26, R32, 0x80, RZ, 0xc0, !PT ;  /* 0x00000080201a7812 */ /* 0x000fc400078ec0ff */
[----:B------:R-:W-:Y:S02]  /*ffd0*/  LOP3.LUT R16, R16, 0xffffefff, RZ, 0xc0, !PT ;  /* 0xffffefff10107812 */ /* 0x000fe400078ec0ff */
[----:B------:R-:W-:Y:S02]  /*ffe0*/  SHF.R.U32.HI R28, RZ, 0x2, R28 ;  /* 0x00000002ff1c7819 */ /* 0x000fe4000001161c */
[----:B------:R-:W-:Y:S02]  /*fff0*/  SHF.R.U32.HI R26, RZ, 0x3, R26 ;  /* 0x00000003ff1a7819 */ /* 0x000fe4000001161a */
[----:B-1----:R-:W-:-:S07]  /*10000*/  @P0 LOP3.LUT R16, R16, 0x1000, RZ, 0xfc, !PT ;  /* 0x0000100010100812 */ /* 0x002fce00078efcff */
.L_x_5036:
        /* <DEDUP_REMOVED lines=13> */
[----:B012--5:R-:W-:Y:S05]  /*100e0*/  @P0 BRA `(.L_x_4982) ;  /* 0x0000000000200947 */ /* 0x027fea0003800000 */
        /* <DEDUP_REMOVED lines=8> */
.L_x_4982:
[----:B------:R-:W-:Y:S01]  /*10170*/  ULDC UR8, c[0x0][0xc54] ;  /* 0x0003150000087ab9 */ /* 0x000fe20000000800 */
[----:B------:R-:W-:Y:S01]  /*10180*/  UMOV UR6, UR7 ;  /* 0x0000000700067c82 */ /* 0x000fe20008000000 */
[----:B------:R-:W-:-:S11]  /*10190*/  UISETP.NE.AND UP0, UPT, UR8, 0x1, UPT ;  /* 0x000000010800788c */ /* 0x000fd6000bf05270 */
[----:B------:R-:W-:Y:S02]  /*101a0*/  @UP0 ULDC.64 UR10, c[0x0][0xc58] ;  /* 0x00031600000a0ab9 */ /* 0x000fe40000000a00 */
[----:B------:R-:W-:-:S04]  /*101b0*/  UIMAD.WIDE.U32 UR4, UR7, UR10, URZ ;  /* 0x0000000a070472a5 */ /* 0x000fc8000f8e003f */
[----:B------:R-:W-:-:S04]  /*101c0*/  @UP0 USHF.R.U32.HI UR6, URZ, UR11, UR5 ;  /* 0x0000000b3f060299 */ /* 0x000fc80008011605 */
[----:B------:R-:W-:-:S12]  /*101d0*/  UIMAD UR4, UR6, UR8, URZ ;  /* 0x00000008060472a4 */ /* 0x000fd8000f8e023f */
.L_x_4983:
        /* <DEDUP_REMOVED lines=18> */
[----:B------:R-:W-:Y:S01]  /*10300*/  MOV R3, UR5 ;  /* 0x0000000500037c02 */ /* 0x000fe20008000f00 */
[----:B------:R-:W-:Y:S01]  /*10310*/  IMAD.U32 R2, RZ, RZ, UR4 ;  /* 0x00000004ff027e24 */ /* 0x000fe2000f8e00ff */
[----:B------:R-:W-:Y:S01]  /*10320*/  ULDC UR5, c[0x0][0x448] ;  /* 0x0001120000057ab9 */ /* 0x000fe20000000800 */
        /* <DEDUP_REMOVED lines=27> */
.L_x_4985:
[----:B------:R-:W-:-:S11]  /*104e0*/  UISETP.NE.AND UP1, UPT, UR5, 0x1, UPT ;  /* 0x000000010500788c */ /* 0x000fd6000bf25270 */
[----:B------:R-:W-:Y:S02]  /*104f0*/  @UP1 ULDC.64 UR10, c[0x0][0x9e8] ;  /* 0x00027a00000a1ab9 */ /* 0x000fe40000000a00 */
[----:B------:R-:W-:-:S04]  /*10500*/  UIMAD.WIDE.U32 UR6, UR8, UR10, URZ ;  /* 0x0000000a080672a5 */ /* 0x000fc8000f8e003f */
[----:B------:R-:W-:-:S12]  /*10510*/  @UP1 USHF.R.U32.HI UR8, URZ, UR11, UR7 ;  /* 0x0000000b3f081299 */ /* 0x000fd80008011607 */
.L_x_4986:
[----:B------:R-:W-:-:S04]  /*10520*/  UIMAD UR8, UR8, UR5, UR5 ;  /* 0x00000005080872a4 */ /* 0x000fc8000f8e0205 */
[----:B------:R-:W-:-:S04]  /*10530*/  UISETP.LT.AND UP1, UPT, UR4, UR8, UPT ;  /* 0x000000080400728c */ /* 0x000fc8000bf21270 */
[----:B------:R-:W-:-:S12]  /*10540*/  USEL UR4, UR4, UR8, UP1 ;  /* 0x0000000804047287 */ /* 0x000fd80008800000 */
.L_x_4984:
[----:B------:R-:W-:Y:S01]  /*10550*/  UISETP.NE.AND UP1, UPT, UR49, URZ, UPT ;  /* 0x0000003f3100728c */ /* 0x000fe2000bf25270 */
[----:B------:R-:W-:Y:S01]  /*10560*/  PLOP3.LUT P0, PT, PT, PT, UP0, 0x40, 0x0 ;  /* 0x000000000000781c */ /* 0x000fe20003f0e808 */
[----:B------:R-:W-:-:S04]  /*10570*/  UIADD3 UR4, UR4, 0x3f, URZ ;  /* 0x0000003f04047890 */ /* 0x000fc8000fffe03f */
[----:B------:R-:W-:-:S04]  /*10580*/  USHF.R.S32.HI UR8, URZ, 0x1f, UR4 ;  /* 0x0000001f3f087899 */ /* 0x000fc80008011404 */
[----:B------:R-:W-:Y:S01]  /*10590*/  ULEA.HI UR8, UR8, UR4, URZ, 0x6 ;  /* 0x0000000408087291 */ /* 0x000fe2000f8f303f */
[----:B------:R-:W-:Y:S01]  /*105a0*/  @UP1 ULDC UR6, c[0x0][0x44c] ;  /* 0x0001130000061ab9 */ /* 0x000fe20000000800 */
[----:B------:R-:W-:Y:S01]  /*105b0*/  @UP1 ULDC UR9, c[0x0][0x450] ;  /* 0x0001140000091ab9 */ /* 0x000fe20000000800 */
[----:B------:R-:W-:Y:S02]  /*105c0*/  UIMAD.WIDE.U32 UR6, UR43, UR6, URZ ;  /* 0x000000062b0672a5 */ /* 0x000fe4000f8e003f */
[----:B------:R-:W-:Y:S01]  /*105d0*/  UMOV UR4, UR43 ;  /* 0x0000002b00047c82 */ /* 0x000fe20008000000 */
[----:B------:R-:W-:Y:S02]  /*105e0*/  USHF.R.S32.HI UR8, URZ, 0x6, UR8 ;  /* 0x000000063f087899 */ /* 0x000fe40008011408 */
[----:B------:R-:W-:Y:S02]  /*105f0*/  @UP1 USHF.R.U32.HI UR4, URZ, UR9, UR7 ;  /* 0x000000093f041299 */ /* 0x000fe40008011607 */
[----:B------:R-:W-:-:S02]  /*10600*/  UISETP.LT.AND UP1, UPT, UR40, UR8, UPT ;  /* 0x000000082800728c */ /* 0x000fc4000bf21270 */
[----:B------:R-:W-:Y:S01]  /*10610*/  UIADD3 UR4, UR38, UR4, URZ ;  /* 0x0000000426047290 */ /* 0x000fe2000fffe03f */
[----:B------:R-:W-:Y:S01]  /*10620*/  ULDC UR6, c[0x0][0x9dc] ;  /* 0x0002770000067ab9 */ /* 0x000fe20000000800 */
[----:B------:R-:W-:Y:S02]  /*10630*/  USEL UR44, UR40, UR8, UP1 ;  /* 0x00000008282c7287 */ /* 0x000fe40008800000 */
[----:B------:R-:W-:Y:S01]  /*10640*/  UIADD3 UR8, UR4, -UR6, URZ ;  /* 0x8000000604087290 */ /* 0x000fe2000fffe03f */
[----:B------:R-:W-:Y:S11]  /*10650*/  @P0 BRA `(.L_x_4987) ;  /* 0x0000000000440947 */ /* 0x000ff60003800000 */
        /* <DEDUP_REMOVED lines=10> */
.L_x_4988:
[----:B------:R-:W-:-:S11]  /*10700*/  UISETP.NE.AND UP0, UPT, UR5, 0x1, UPT ;  /* 0x000000010500788c */ /* 0x000fd6000bf05270 */
[----:B------:R-:W-:Y:S02]  /*10710*/  @UP0 ULDC.64 UR10, c[0x0][0x9e8] ;  /* 0x00027a00000a0ab9 */ /* 0x000fe40000000a00 */
[----:B------:R-:W-:-:S04]  /*10720*/  UIMAD.WIDE.U32 UR6, UR4, UR10, URZ ;  /* 0x0000000a040672a5 */ /* 0x000fc8000f8e003f */
[----:B------:R-:W-:-:S12]  /*10730*/  @UP0 USHF.R.U32.HI UR4, URZ, UR11, UR7 ;  /* 0x0000000b3f040299 */ /* 0x000fd80008011607 */
.L_x_4989:
[----:B------:R-:W-:-:S04]  /*10740*/  UIMAD UR4, UR4, UR5, URZ ;  /* 0x00000005040472a4 */ /* 0x000fc8000f8e023f */
[----:B------:R-:W-:-:S04]  /*10750*/  UISETP.LT.AND UP0, UPT, UR8, UR4, UPT ;  /* 0x000000040800728c */ /* 0x000fc8000bf01270 */
[----:B------:R-:W-:-:S12]  /*10760*/  USEL UR8, UR8, UR4, !UP0 ;  /* 0x0000000408087287 */ /* 0x000fd8000c000000 */
.L_x_4987:
[----:B------:R-:W-:Y:S01]  /*10770*/  USHF.R.S32.HI UR4, URZ, 0x1f, UR8 ;  /* 0x0000001f3f047899 */ /* 0x000fe20008011408 */
[----:B------:R-:W-:Y:S03]  /*10780*/  BSSY B7, `(.L_x_4990) ;  /* 0x00002fc000077945 */ /* 0x000fe60003800000 */
[----:B------:R-:W-:-:S04]  /*10790*/  ULEA.HI UR4, UR4, UR8, URZ, 0x6 ;  /* 0x0000000804047291 */ /* 0x000fc8000f8f303f */
[----:B------:R-:W-:-:S04]  /*107a0*/  USHF.R.S32.HI UR4, URZ, 0x6, UR4 ;  /* 0x000000063f047899 */ /* 0x000fc80008011404 */
        /* <DEDUP_REMOVED lines=22> */
.L_x_4991:
        /* <DEDUP_REMOVED lines=20> */
.L_x_4994:
[----:B------:R-:W-:Y:S05]  /*10a50*/  BSYNC B6 ;  /* 0x0000000000067941 */ /* 0x000fea0003800000 */
.L_x_4993:
        /* <DEDUP_REMOVED lines=20> */
.L_x_4997:
        /* <DEDUP_REMOVED lines=15> */
.L_x_4996:
[----:B------:R-:W-:Y:S05]  /*10c90*/  BSYNC B6 ;  /* 0x0000000000067941 */ /* 0x000fea0003800000 */
.L_x_4995:
        /* <DEDUP_REMOVED lines=9> */
[----:B------:R-:W-:Y:S01]  /*10d30*/  MOV R3, UR5 ;  /* 0x0000000500037c02 */ /* 0x000fe20008000f00 */
[----:B------:R-:W-:Y:S01]  /*10d40*/  IMAD.U32 R27, RZ, RZ, UR44 ;  /* 0x0000002cff1b7e24 */ /* 0x000fe2000f8e00ff */
[----:B------:R-:W-:-:S03]  /*10d50*/  ULDC UR4, c[0x0][0xc48] ;  /* 0x0003120000047ab9 */ /* 0x000fc60000000800 */
[----:B------:R1:W5:Y:S01]  /*10d60*/  @P0 LDG.E R24, desc[UR52][R2.64] ;  /* 0x0000003402180981 */ /* 0x000362000c1e1900 */
[----:B------:R-:W-:Y:S01]  /*10d70*/  UMOV UR5, 0xffffffff ;  /* 0xffffffff00057882 */ /* 0x000fe20000000000 */
[----:B------:R-:W-:Y:S01]  /*10d80*/  IMAD.U32 R19, RZ, RZ, UR4 ;  /* 0x00000004ff137e24 */ /* 0x000fe2000f8e00ff */
[----:B------:R-:W-:Y:S01]  /*10d90*/  LEA R27, R27, 0xffffffc0, 0x6 ;  /* 0xffffffc01b1b7811 */ /* 0x000fe200078e30ff */
[----:B------:R-:W-:Y:S06]  /*10da0*/  BRA.DIV UR5, `(.L_x_4998) ;  /* 0x0000003205b47947 */ /* 0x000fec000b800000 */
.L_x_5053:
[----:B------:R-:W2:Y:S01]  /*10db0*/  S2R R8, SR_TID.X ;  /* 0x0000000000087919 */ /* 0x000ea20000002100 */
[----:B0-----:R-:W-:Y:S01]  /*10dc0*/  ISETP.NE.AND P1, PT, R10, 0x1, PT ;  /* 0x000000010a00780c */ /* 0x001fe20003f25270 */
[----:B------:R-:W-:Y:S01]  /*10dd0*/  IMAD.MOV.U32 R34, RZ, RZ, RZ ;  /* 0x000000ffff227224 */ /* 0x000fe200078e00ff */
[----:B-----5:R-:W-:Y:S02]  /*10de0*/  SHF.R.S32.HI R29, RZ, 0x1f, R24 ;  /* 0x0000001fff1d7819 */ /* 0x020fe40000011418 */
[----:B------:R-:W-:-:S09]  /*10df0*/  LOP3.LUT R16, R16, 0xfffffbff, RZ, 0xc0, !PT ;  /* 0xfffffbff10107812 */ /* 0x000fd200078ec0ff */
[----:B------:R-:W0:Y:S01]  /*10e00*/  @P1 LDC R0, c[0x0][0x434] ;  /* 0x00010d00ff001b82 */ /* 0x000e220000000800 */
[----:B------:R-:W-:-:S07]  /*10e10*/  @P1 LOP3.LUT R16, R16, 0x400, RZ, 0xfc, !PT ;  /* 0x0000040010101812 */ /* 0x000fce00078efcff */
[----:B-1----:R-:W1:Y:S01]  /*10e20*/  @P1 LDC R3, c[0x0][0x438] ;  /* 0x00010e00ff031b82 */ /* 0x002e620000000800 */
[----:B--2---:R-:W-:-:S05]  /*10e30*/  IMAD.SHL.U32 R8, R8, 0x10, RZ ;  /* 0x0000001008087824 */ /* 0x004fca00078e00ff */
[----:B------:R-:W-:-:S05]  /*10e40*/  LOP3.LUT R8, R36, 0x70, R8, 0xf8, !PT ;  /* 0x0000007024087812 */ /* 0x000fca00078ef808 */
[----:B------:R-:W-:-:S05]  /*10e50*/  IMAD.IADD R35, R8, 0x1, R27 ;  /* 0x0000000108237824 */ /* 0x000fca00078e021b */
[C---:B------:R-:W-:Y:S01]  /*10e60*/  ISETP.GE.AND P0, PT, R35.reuse, UR37, PT ;  /* 0x0000002523007c0c */ /* 0x040fe2000bf06270 */
[----:B------:R-:W-:-:S03]  /*10e70*/  IMAD.IADD R35, R35, 0x1, R30 ;  /* 0x0000000123237824 */ /* 0x000fc600078e021e */
[----:B------:R-:W-:Y:S01]  /*10e80*/  ISETP.GT.U32.OR P0, PT, R8, 0x3f, P0 ;  /* 0x0000003f0800780c */ /* 0x000fe20000704470 */
[----:B0-----:R-:W-:-:S04]  /*10e90*/  @P1 IMAD.HI.U32 R0, R35, R0, RZ ;  /* 0x0000000023001227 */ /* 0x001fc800078e00ff */
[----:B------:R-:W-:Y:S01]  /*10ea0*/  IMAD.MOV.U32 R9, RZ, RZ, R35 ;  /* 0x000000ffff097224 */ /* 0x000fe200078e0023 */
[----:B-1----:R-:W-:-:S07]  /*10eb0*/  @P1 SHF.R.U32.HI R9, RZ, R3, R0 ;  /* 0x00000003ff091219 */ /* 0x002fce0000011600 */
[----:B------:R-:W0:Y:S01]  /*10ec0*/  @!P0 LDC.64 R6, c[0x0][0x428] ;  /* 0x00010a00ff068b82 */ /* 0x000e220000000a00 */
[--C-:B------:R-:W-:Y:S01]  /*10ed0*/  @!P0 SHF.R.S32.HI R3, RZ, 0x1f, R9.reuse ;  /* 0x0000001fff038819 */ /* 0x100fe20000011409 */
[----:B------:R-:W-:-:S06]  /*10ee0*/  @!P0 IMAD.MOV.U32 R2, RZ, RZ, R9 ;  /* 0x000000ffff028224 */ /* 0x000fcc00078e0009 */
[----:B------:R-:W1:Y:S01]  /*10ef0*/  @!P0 LDC.64 R4, c[0x0][0x418] ;  /* 0x00010600ff048b82 */ /* 0x000e620000000a00 */
[-C--:B0-----:R-:W-:Y:S02]  /*10f00*/  @!P0 IMAD R0, R29, R6.reuse, RZ ;  /* 0x000000061d008224 */ /* 0x081fe400078e02ff */
[----:B------:R-:W-:-:S04]  /*10f10*/  @!P0 IMAD.WIDE.U32 R2, R24, R6, R2 ;  /* 0x0000000618028225 */ /* 0x000fc800078e0002 */
[----:B------:R-:W-:Y:S01]  /*10f20*/  @!P0 IMAD R7, R24, R7, R0 ;  /* 0x0000000718078224 */ /* 0x000fe200078e0200 */
[----:B-1----:R-:W-:-:S03]  /*10f30*/  @!P0 LEA R4, P1, R2, R4, 0x2 ;  /* 0x0000000402048211 */ /* 0x002fc600078210ff */
[----:B------:R-:W-:-:S05]  /*10f40*/  @!P0 IMAD.IADD R0, R3, 0x1, R7 ;  /* 0x0000000103008824 */ /* 0x000fca00078e0207 */
[----:B------:R-:W-:Y:S01]  /*10f50*/  @!P0 LEA.HI.X R5, R2, R5, R0, 0x2, P1 ;  /* 0x0000000502058211 */ /* 0x000fe200008f1400 */
[----:B------:R-:W-:Y:S02]  /*10f60*/  IMAD.U32 R2, RZ, RZ, UR47 ;  /* 0x0000002fff027e24 */ /* 0x000fe4000f8e00ff */
[----:B------:R-:W-:Y:S02]  /*10f70*/  IMAD.MOV R0, RZ, RZ, -R9 ;  /* 0x000000ffff007224 */ /* 0x000fe400078e0a09 */
[----:B------:R0:W5:Y:S01]  /*10f80*/  @!P0 LDG.E R34, desc[UR52][R4.64] ;  /* 0x0000003404228981 */ /* 0x000162000c1e1900 */
[----:B------:R-:W-:Y:S01]  /*10f90*/  ISETP.NE.AND P2, PT, R2, 0x3, PT ;  /* 0x000000030200780c */ /* 0x000fe20003f45270 */
[----:B------:R-:W-:Y:S01]  /*10fa0*/  IMAD R35, R10, R0, R35 ;  /* 0x000000000a237224 */ /* 0x000fe200078e0223 */
[----:B------:R-:W-:Y:S01]  /*10fb0*/  ISETP.GT.U32.AND P0, PT, R8, 0x3f, PT ;  /* 0x0000003f0800780c */ /* 0x000fe20003f04070 */
[----:B------:R-:W-:Y:S01]  /*10fc0*/  IMAD R0, RZ, RZ, -UR42 ;  /* 0x8000002aff007e24 */ /* 0x000fe2000f8e02ff */
[----:B------:R-:W-:-:S03]  /*10fd0*/  LOP3.LUT R16, R16, 0xfffffeff, RZ, 0xc0, !PT ;  /* 0xfffffeff10107812 */ /* 0x000fc600078ec0ff */
[----:B------:R-:W-:-:S05]  /*10fe0*/  IMAD R19, R19, R0, UR41 ;  /* 0x0000002913137e24 */ /* 0x000fca000f8e0200 */
[----:B------:R-:W-:Y:S02]  /*10ff0*/  SHF.R.S32.HI R23, RZ, 0x1f, R19 ;  /* 0x0000001fff177819 */ /* 0x000fe40000011413 */
[----:B------:R-:W-:-:S04]  /*11000*/  @P2 LOP3.LUT R16, R16, 0x100, RZ, 0xfc, !PT ;  /* 0x0000010010102812 */ /* 0x000fc800078efcff */
[----:B------:R-:W-:-:S04]  /*11010*/  LOP3.LUT R16, R16, 0xfffffffe, RZ, 0xc0, !PT ;  /* 0xfffffffe10107812 */ /* 0x000fc800078ec0ff */
[----:B------:R-:W-:Y:S01]  /*11020*/  @P0 LOP3.LUT R16, R16, 0x1, RZ, 0xfc, !PT ;  /* 0x0000000110100812 */ /* 0x000fe200078efcff */
[----:B0-----:R-:W-:Y:S06]  /*11030*/  @!P2 BRA `(.L_x_4999) ;  /* 0x000000000004a947 */ /* 0x001fec0003800000 */
[----:B------:R-:W-:Y:S01]  /*11040*/  BPT.TRAP 0x1 ;  /* 0x000000040000795c */ /* 0x000fe20000300000 */
.L_x_4999:
[----:B------:R-:W-:Y:S01]  /*11050*/  IMAD R25, R18, 0x8, R17 ;  /* 0x0000000812197824 */ /* 0x000fe200078e0211 */
[----:B------:R-:W-:Y:S01]  /*11060*/  SHF.L.U32 R0, R22, 0x1f, RZ ;  /* 0x0000001f16007819 */ /* 0x000fe200000006ff */
[----:B------:R-:W-:Y:S03]  /*11070*/  BSSY B0, `(.L_x_5000) ;  /* 0x0000003000007945 */ /* 0x000fe60003800000 */
[----:B------:R-:W0:Y:S02]  /*11080*/  SYNCS.PHASECHK.TRANS64.TRYWAIT P0, [R25+URZ+0x28c40], R0 ;  /* 0x028c4000190075a7 */ /* 0x000e24000800017f */
[----:B0-----:R-:W-:Y:S05]  /*11090*/  @!P0 BRA `(.L_x_5001) ;  /* 0x0000003000248947 */ /* 0x001fea0003800000 */
.L_x_5054:
[----:B------:R-:W-:Y:S05]  /*110a0*/  BSYNC B0 ;  /* 0x0000000000007941 */ /* 0x000fea0003800000 */
.L_x_5000:
[----:B------:R-:W-:Y:S01]  /*110b0*/  SHF.R.S32.HI R37, RZ, 0x1f, R35 ;  /* 0x0000001fff257819 */ /* 0x000fe20000011423 */
[----:B------:R-:W1:Y:S01]  /*110c0*/  S2R R6, SR_TID.X ;  /* 0x0000000000067919 */ /* 0x000e620000002100 */
[----:B------:R-:W-:Y:S01]  /*110d0*/  ULDC.64 UR4, c[0x0][0x300] ;  /* 0x0000c00000047ab9 */ /* 0x000fe20000000a00 */
[----:B-----5:R-:W-:Y:S01]  /*110e0*/  SHF.R.S32.HI R4, RZ, 0x1f, R34 ;  /* 0x0000001fff047819 */ /* 0x020fe20000011422 */
[----:B------:R-:W-:Y:S01]  /*110f0*/  IMAD.WIDE.U32 R2, R35, UR4, RZ ;  /* 0x0000000423027c25 */ /* 0x000fe2000f8e00ff */
[----:B------:R-:W-:Y:S02]  /*11100*/  IADD3 R27, -R36, UR37, -R27 ;  /* 0x00000025241b7c10 */ /* 0x000fe4000fffe91b */
[----:B------:R-:W-:Y:S01]  /*11110*/  LOP3.LUT P2, RZ, R16, 0x2, RZ, 0xc0, !PT ;  /* 0x0000000210ff7812 */ /* 0x000fe2000784c0ff */
[----:B0-----:R-:W-:Y:S01]  /*11120*/  IMAD R0, R37, UR4, RZ ;  /* 0x0000000425007c24 */ /* 0x001fe2000f8e02ff */
[----:B------:R0:W-:Y:S03]  /*11130*/  STL [R1], R4 ;  /* 0x0000000401007387 */ /* 0x0001e60000100800 */
[----:B------:R-:W-:Y:S01]  /*11140*/  IMAD R5, R35, UR5, R0 ;  /* 0x0000000523057c24 */ /* 0x000fe2000f8e0200 */
[----:B------:R-:W-:-:S03]  /*11150*/  ULDC.64 UR4, c[0x0][0x310] ;  /* 0x0000c40000047ab9 */ /* 0x000fc60000000a00 */
[----:B------:R-:W-:Y:S02]  /*11160*/  IMAD.IADD R3, R3, 0x1, R5 ;  /* 0x0000000103037824 */ /* 0x000fe400078e0205 */
[----:B------:R-:W-:Y:S02]  /*11170*/  IMAD R5, R4, UR4, RZ ;  /* 0x0000000404057c24 */ /* 0x000fe4000f8e02ff */
[----:B------:R-:W-:-:S04]  /*11180*/  IMAD.WIDE.U32 R2, R34, UR4, R2 ;  /* 0x0000000422027c25 */ /* 0x000fc8000f8e0002 */
[----:B------:R-:W-:Y:S01]  /*11190*/  IMAD R5, R34, UR5, R5 ;  /* 0x0000000522057c24 */ /* 0x000fe2000f8e0205 */
[----:B------:R-:W-:Y:S01]  /*111a0*/  ULDC.64 UR4, c[0x0][0x308] ;  /* 0x0000c20000047ab9 */ /* 0x000fe20000000a00 */
[----:B0-----:R-:W-:Y:S02]  /*111b0*/  IMAD R4, R18, 0x1000, R31 ;  /* 0x0000100012047824 */ /* 0x001fe400078e021f */
[----:B------:R-:W-:Y:S02]  /*111c0*/  IMAD.IADD R3, R3, 0x1, R5 ;  /* 0x0000000103037824 */ /* 0x000fe400078e0205 */
[----:B------:R-:W-:Y:S02]  /*111d0*/  IMAD R0, R23, UR4, RZ ;  /* 0x0000000417007c24 */ /* 0x000fe4000f8e02ff */
[----:B------:R-:W-:-:S04]  /*111e0*/  IMAD.WIDE.U32 R2, R19, UR4, R2 ;  /* 0x0000000413027c25 */ /* 0x000fc8000f8e0002 */
[----:B------:R-:W-:Y:S01]  /*111f0*/  IMAD R5, R19, UR5, R0 ;  /* 0x0000000513057c24 */ /* 0x000fe2000f8e0200 */
[----:B------:R-:W-:Y:S01]  /*11200*/  ULDC.64 UR4, c[0x0][0x2e8] ;  /* 0x0000ba0000047ab9 */ /* 0x000fe20000000a00 */
[----:B-1----:R-:W-:Y:S01]  /*11210*/  IMAD.SHL.U32 R6, R6, 0x8, RZ ;  /* 0x0000000806067824 */ /* 0x002fe200078e00ff */
[----:B------:R-:W-:Y:S01]  /*11220*/  LEA R0, P0, R2, UR4, 0x1 ;  /* 0x0000000402007c11 */ /* 0x000fe2000f8008ff */
[----:B------:R-:W-:Y:S01]  /*11230*/  UMOV UR4, 0xffffffff ;  /* 0xffffffff00047882 */ /* 0x000fe20000000000 */
[----:B------:R-:W-:Y:S02]  /*11240*/  IADD3 R5, R3, R5, RZ ;  /* 0x0000000503057210 */ /* 0x000fe40007ffe0ff */
[----:B------:R-:W-:Y:S02]  /*11250*/  LOP3.LUT R6, R6, 0x38, RZ, 0xc0, !PT ;  /* 0x0000003806067812 */ /* 0x000fe400078ec0ff */
[----:B------:R-:W-:Y:S02]  /*11260*/  LEA.HI.X R5, R2, UR5, R5, 0x1, P0 ;  /* 0x0000000502057c11 */ /* 0x000fe400080f0c05 */
[----:B------:R-:W-:Y:S01]  /*11270*/  ISETP.GE.AND P0, PT, R27, 0x1, PT ;  /* 0x000000011b00780c */ /* 0x000fe20003f06270 */
[----:B------:R-:W-:-:S12]  /*11280*/  BRA.DIV UR4, `(.L_x_5002) ;  /* 0x0000002e04bc7947 */ /* 0x000fd8000b800000 */
[----:B------:R-:W0:Y:S01]  /*11290*/  SHFL.IDX PT, R14, R0, RZ, 0x181f ;  /* 0x00181fff000e7589 */ /* 0x000e2200000e0000 */
[----:B------:R-:W-:-:S03]  /*112a0*/  @P0 IMAD R7, R4, 0x2, R17 ;  /* 0x0000000204070824 */ /* 0x000fc600078e0211 */
[----:B------:R-:W1:Y:S01]  /*112b0*/  SHFL.IDX PT, R2, R5, RZ, 0x181f ;  /* 0x00181fff05027589 */ /* 0x000e6200000e0000 */
[----:B0-----:R-:W-:-:S05]  /*112c0*/  @P0 LEA R14, P1, R6, R14, 0x1 ;  /* 0x0000000e060e0211 */ /* 0x001fca00078208ff */
[----:B-1----:R-:W-:Y:S02]  /*112d0*/  @P0 IMAD.X R3, RZ, RZ, R2, P1 ;  /* 0x000000ffff030224 */ /* 0x002fe400008e0602 */
[----:B------:R-:W-:Y:S02]  /*112e0*/  @P0 IMAD.MOV.U32 R2, RZ, RZ, R14 ;  /* 0x000000ffff020224 */ /* 0x000fe400078e000e */
[----:B------:R-:W0:Y:S04]  /*112f0*/  SHFL.IDX PT, R14, R0, 0x1, 0x181f ;  /* 0x00381f00000e7f89 */ /* 0x000e2800000e0000 */
[----:B------:R1:W-:Y:S01]  /*11300*/  @P0 LDGSTS.E.BYPASS.LTC128B.128 [R7+0x22400], desc[UR52][R2.64], !P2 ;  /* 0x2240000002070fae */ /* 0x0003e2000d101d74 */
[----:B------:R-:W-:-:S03]  /*11310*/  ISETP.GE.AND P0, PT, R27, 0x11, PT ;  /* 0x000000111b00780c */ /* 0x000fc60003f06270 */
[----:B-1----:R-:W1:Y:S10]  /*11320*/  SHFL.IDX PT, R2, R5, 0x1, 0x181f ;  /* 0x00381f0005027f89 */ /* 0x002e7400000e0000 */
[----:B------:R-:W-:Y:S01]  /*11330*/  @P0 IMAD R9, R4, 0x2, R17 ;  /* 0x0000000204090824 */ /* 0x000fe200078e0211 */
        /* <DEDUP_REMOVED lines=8> */
[----:B------:R-:W2:Y:S01]  /*113c0*/  SHFL.IDX PT, R5, R5, 0x3, 0x181f ;  /* 0x00781f0005057f89 */ /* 0x000ea200000e0000 */
[----:B0-----:R-:W-:-:S05]  /*113d0*/  @P0 LEA R14, P1, R6, R14, 0x1 ;  /* 0x0000000e060e0211 */ /* 0x001fca00078208ff */
[----:B-1----:R-:W-:Y:S02]  /*113e0*/  @P0 IMAD.X R3, RZ, RZ, R2, P1 ;  /* 0x000000ffff030224 */ /* 0x002fe400008e0602 */
[----:B------:R-:W-:Y:S02]  /*113f0*/  @P0 IMAD.MOV.U32 R2, RZ, RZ, R14 ;  /* 0x000000ffff020224 */ /* 0x000fe400078e000e */
[----:B------:R0:W1:Y:S04]  /*11400*/  SHFL.IDX PT, R14, R0, 0x3, 0x181f ;  /* 0x00781f00000e7f89 */ /* 0x00006800000e0000 */
[----:B--2---:R0:W-:Y:S02]  /*11410*/  @P0 LDGSTS.E.BYPASS.LTC128B.128 [R7+0x23400], desc[UR52][R2.64], !P2 ;  /* 0x2340000002070fae */ /* 0x0041e4000d101d74 */
.L_x_5064:
[----:B------:R-:W-:-:S13]  /*11420*/  ISETP.GE.AND P0, PT, R27, 0x31, PT ;  /* 0x000000311b00780c */ /* 0x000fda0003f06270 */
[----:B01----:R-:W-:-:S05]  /*11430*/  @P0 LEA R2, P1, R6, R14, 0x1 ;  /* 0x0000000e06020211 */ /* 0x003fca00078208ff */
[----:B------:R-:W-:Y:S02]  /*11440*/  @P0 IMAD.X R3, RZ, RZ, R5, P1 ;  /* 0x000000ffff030224 */ /* 0x000fe400008e0605 */
[----:B------:R-:W-:-:S05]  /*11450*/  @P0 IMAD R5, R4, 0x2, R17 ;  /* 0x0000000204050824 */ /* 0x000fca00078e0211 */
[----:B------:R-:W-:Y:S01]  /*11460*/  @!PT LDS RZ, [RZ] ;  /* 0x00000000fffff984 */ /* 0x000fe20000000800 */
[----:B------:R-:W-:Y:S01]  /*11470*/  @!PT LDS RZ, [RZ] ;  /* 0x00000000fffff984 */ /* 0x000fe20000000800 */
[----:B------:R-:W-:Y:S01]  /*11480*/  @!PT LDS RZ, [RZ] ;  /* 0x00000000fffff984 */ /* 0x000fe20000000800 */
[----:B------:R0:W-:Y:S01]  /*11490*/  @P0 LDGSTS.E.BYPASS.LTC128B.128 [R5+0x23c00], desc[UR52][R2.64], !P2 ;  /* 0x23c0000002050fae */ /* 0x0001e2000d101d74 */
[----:B------:R-:W-:Y:S01]  /*114a0*/  PLOP3.LUT P0, PT, PT, PT, PT, 0x80, 0x0 ;  /* 0x000000000000781c */ /* 0x000fe20003f0f070 */
[----:B------:R-:W-:-:S12]  /*114b0*/  NOP ;  /* 0x0000000000007918 */ /* 0x000fd80000000000 */
.L_x_5003:
        /* <DEDUP_REMOVED lines=11> */
.L_x_5004:
[----:B------:R-:W-:Y:S01]  /*11570*/  VIADD R0, R17, 0x20400 ;  /* 0x0002040011007836 */ /* 0x000fe20000000000 */
[----:B------:R1:W-:Y:S06]  /*11580*/  SYNCS.ARRIVE.TRANS64.A1T0 RZ, [R25+URZ+0x28c30], RZ ;  /* 0x028c30ff19ff79a7 */ /* 0x0003ec000810003f */
[----:B------:R-:W-:Y:S05]  /*11590*/  WARPSYNC.ALL ;  /* 0x0000000000007948 */ /* 0x000fea0003800000 */
[----:B------:R-:W-:Y:S01]  /*115a0*/  BAR.SYNC.DEFER_BLOCKING 0x8, 0x100 ;  /* 0x0204000000007b1d */ /* 0x000fe20000010000 */
[----:B------:R-:W-:-:S05]  /*115b0*/  LOP3.LUT P0, RZ, R0, 0x3ff, RZ, 0xc0, !PT ;  /* 0x000003ff00ff7812 */ /* 0x000fca000780c0ff */
[----:B------:R-:W-:Y:S08]  /*115c0*/  BSSY B6, `(.L_x_5005) ;  /* 0x0000012000067945 */ /* 0x000ff00003800000 */
        /* <DEDUP_REMOVED lines=17> */
.L_x_5006:
[----:B------:R-:W-:Y:S05]  /*116e0*/  BSYNC B6 ;  /* 0x0000000000067941 */ /* 0x000fea0003800000 */
.L_x_5005:
[----:B------:R2:W5:Y:S01]  /*116f0*/  LDL R8, [R1+0x8] ;  /* 0x0000080001087983 */ /* 0x0005620000100800 */
[----:B------:R-:W-:Y:S01]  /*11700*/  UISETP.NE.AND UP0, UPT, UR49, URZ, UPT ;  /* 0x0000003f3100728c */ /* 0x000fe2000bf05270 */
[----:B0-----:R-:W0:Y:S01]  /*11710*/  S2R R2, SR_TID.X ;  /* 0x0000000000027919 */ /* 0x001e220000002100 */
[----:B------:R-:W-:Y:S01]  /*11720*/  R2UR UR6, R23 ;  /* 0x00000000170672ca */ /* 0x000fe200000e0000 */
[----:B------:R-:W-:-:S03]  /*11730*/  ULDC.64 UR8, c[0x0][0x2d8] ;  /* 0x0000b60000087ab9 */ /* 0x000fc60000000a00 */
[----:B------:R-:W-:Y:S02]  /*11740*/  PLOP3.LUT P0, PT, PT, PT, UP0, 0x80, 0x0 ;  /* 0x000000000000781c */ /* 0x000fe40003f0f008 */
[----:B------:R-:W-:-:S03]  /*11750*/  LOP3.LUT P5, RZ, R16, 0x1000, RZ, 0xc0, !PT ;  /* 0x0000100010ff7812 */ /* 0x000fc600078ac0ff */
[----:B------:R-:W-:Y:S01]  /*11760*/  @UP0 ULDC UR4, c[0x0][0x44c] ;  /* 0x0001130000040ab9 */ /* 0x000fe20000000800 */
[----:B0-----:R-:W-:-:S05]  /*11770*/  IMAD.SHL.U32 R2, R2, 0x10, RZ ;  /* 0x0000001002027824 */ /* 0x001fca00078e00ff */
[----:B------:R-:W-:-:S05]  /*11780*/  LOP3.LUT R2, R36, 0x70, R2, 0xf8, !PT ;  /* 0x0000007024027812 */ /* 0x000fca00078ef802 */
[----:B------:R-:W-:-:S04]  /*11790*/  VIADD R0, R2, UR43 ;  /* 0x0000002b02007c36 */ /* 0x000fc80008000000 */
[----:B------:R-:W-:Y:S01]  /*117a0*/  @P0 IMAD.HI.U32 R3, R0, UR4, RZ ;  /* 0x0000000400030c27 */ /* 0x000fe2000f8e00ff */
[----:B------:R-:W-:Y:S01]  /*117b0*/  PLOP3.LUT P0, PT, PT, PT, UP0, 0x80, 0x0 ;  /* 0x000000000000781c */ /* 0x000fe20003f0f008 */
[----:B------:R-:W-:Y:S01]  /*117c0*/  @UP0 ULDC UR4, c[0x0][0x450] ;  /* 0x0001140000040ab9 */ /* 0x000fe20000000800 */
[----:B------:R-:W-:Y:S01]  /*117d0*/  R2UR UR7, R19 ;  /* 0x00000000130772ca */ /* 0x000fe200000e0000 */
[----:B------:R-:W-:Y:S01]  /*117e0*/  IMAD.MOV.U32 R2, RZ, RZ, R0 ;  /* 0x000000ffff027224 */ /* 0x000fe200078e0000 */
[----:B------:R-:W-:-:S09]  /*117f0*/  UIMAD UR6, UR6, UR8, URZ ;  /* 0x00000008060672a4 */ /* 0x000fd2000f8e023f */
[----:B------:R-:W-:Y:S02]  /*11800*/  @P0 SHF.R.U32.HI R2, RZ, UR4, R3 ;  /* 0x00000004ff020c19 */ /* 0x000fe40008011603 */
[----:B------:R-:W-:Y:S01]  /*11810*/  R2UR UR4, R19 ;  /* 0x00000000130472ca */ /* 0x000fe200000e0000 */
[----:B------:R-:W-:Y:S02]  /*11820*/  UIMAD UR7, UR7, UR9, UR6 ;  /* 0x00000009070772a4 */ /* 0x000fe4000f8e0206 */
[----:B------:R-:W-:Y:S01]  /*11830*/  USHF.R.S32.HI UR6, URZ, 0x1f, UR42 ;  /* 0x0000001f3f067899 */ /* 0x000fe2000801142a */
[----:B------:R-:W0:Y:S01]  /*11840*/  S2R R10, SR_TID.X ;  /* 0x00000000000a7919 */ /* 0x000e220000002100 */
[----:B------:R-:W-:-:S08]  /*11850*/  IMAD.MOV R5, RZ, RZ, -R2 ;  /* 0x000000ffff057224 */ /* 0x000fd000078e0a02 */
        /* <DEDUP_REMOVED lines=24> */
[----:B------:R-:W-:Y:S01]  /*119e0*/  UMOV UR4, 0xffffffff ;  /* 0xffffffff00047882 */ /* 0x000fe20000000000 */
[----:B0-----:R-:W-:-:S03]  /*119f0*/  SHF.L.U32 R10, R10, 0x3, RZ ;  /* 0x000000030a0a7819 */ /* 0x001fc600000006ff */
[----:B------:R-:W-:Y:S02]  /*11a00*/  LEA.HI.X R5, R2, UR5, R5, 0x1, P0 ;  /* 0x0000000502057c11 */ /* 0x000fe400080f0c05 */
[----:B------:R-:W-:Y:S01]  /*11a10*/  LOP3.LUT R10, R10, 0x38, RZ, 0xc0, !PT ;  /* 0x000000380a0a7812 */ /* 0x000fe200078ec0ff */
[----:B--2---:R-:W-:Y:S06]  /*11a20*/  BRA.DIV UR4, `(.L_x_5007) ;  /* 0x0000002a04fc7947 */ /* 0x004fec000b800000 */
[----:B------:R-:W0:Y:S01]  /*11a30*/  SHFL.IDX PT, R14, R0, RZ, 0x181f ;  /* 0x00181fff000e7589 */ /* 0x000e2200000e0000 */
[----:B------:R-:W-:-:S03]  /*11a40*/  VIADD R4, R36, UR43 ;  /* 0x0000002b24047c36 */ /* 0x000fc60008000000 */
[----:B------:R-:W2:Y:S01]  /*11a50*/  SHFL.IDX PT, R2, R5, RZ, 0x181f ;  /* 0x00181fff05027589 */ /* 0x000ea200000e0000 */
[C---:B------:R-:W-:Y:S01]  /*11a60*/  VIADD R6, R4.reuse, 0x10 ;  /* 0x0000001004067836 */ /* 0x040fe20000000000 */
[----:B------:R-:W-:-:S13]  /*11a70*/  ISETP.GE.AND P0, PT, R4, UR36, PT ;  /* 0x0000002404007c0c */ /* 0x000fda000bf06270 */
[----:B0-----:R-:W-:-:S05]  /*11a80*/  @!P0 LEA R14, P1, R10, R14, 0x1 ;  /* 0x0000000e0a0e8211 */ /* 0x001fca00078208ff */
[----:B--2---:R-:W-:Y:S02]  /*11a90*/  @!P0 IMAD.X R3, RZ, RZ, R2, P1 ;  /* 0x000000ffff038224 */ /* 0x004fe400008e0602 */
[----:B------:R-:W-:Y:S02]  /*11aa0*/  @!P0 IMAD.MOV.U32 R2, RZ, RZ, R14 ;  /* 0x000000ffff028224 */ /* 0x000fe400078e000e */
[----:B------:R-:W0:Y:S04]  /*11ab0*/  SHFL.IDX PT, R14, R0, 0x1, 0x181f ;  /* 0x00381f00000e7f89 */ /* 0x000e2800000e0000 */
[----:B-----5:R2:W-:Y:S01]  /*11ac0*/  @!P0 LDGSTS.E.BYPASS.LTC128B.128 [R8+0x20400], desc[UR52][R2.64], !P5 ;  /* 0x2040000002088fae */ /* 0x0205e2000e901d74 */
[----:B------:R-:W-:Y:S01]  /*11ad0*/  ISETP.GE.AND P0, PT, R6, UR36, PT ;  /* 0x0000002406007c0c */ /* 0x000fe2000bf06270 */
[----:B------:R-:W-:-:S02]  /*11ae0*/  VIADD R6, R4, 0x20 ;  /* 0x0000002004067836 */ /* 0x000fc40000000000 */
[----:B--2---:R-:W2:Y:S10]  /*11af0*/  SHFL.IDX PT, R2, R5, 0x1, 0x181f ;  /* 0x00381f0005027f89 */ /* 0x004eb400000e0000 */
[----:B0-----:R-:W-:-:S05]  /*11b00*/  @!P0 LEA R14, P1, R10, R14, 0x1 ;  /* 0x0000000e0a0e8211 */ /* 0x001fca00078208ff */
[----:B--2---:R-:W-:Y:S02]  /*11b10*/  @!P0 IMAD.X R3, RZ, RZ, R2, P1 ;  /* 0x000000ffff038224 */ /* 0x004fe400008e0602 */
[----:B------:R-:W-:Y:S02]  /*11b20*/  @!P0 IMAD.MOV.U32 R2, RZ, RZ, R14 ;  /* 0x000000ffff028224 */ /* 0x000fe400078e000e */
[----:B------:R-:W0:Y:S04]  /*11b30*/  SHFL.IDX PT, R14, R0, 0x2, 0x181f ;  /* 0x00581f00000e7f89 */ /* 0x000e2800000e0000 */
[----:B------:R2:W-:Y:S01]  /*11b40*/  @!P0 LDGSTS.E.BYPASS.LTC128B.128 [R8+0x20c00], desc[UR52][R2.64], !P5 ;  /* 0x20c0000002088fae */ /* 0x0005e2000e901d74 */
[----:B------:R-:W-:-:S03]  /*11b50*/  ISETP.GE.AND P0, PT, R6, UR36, PT ;  /* 0x0000002406007c0c */ /* 0x000fc6000bf06270 */
[----:B--2---:R-:W2:Y:S04]  /*11b60*/  SHFL.IDX PT, R2, R5, 0x2, 0x181f ;  /* 0x00581f0005027f89 */ /* 0x004ea800000e0000 */
[----:B------:R-:W3:Y:S06]  /*11b70*/  SHFL.IDX PT, R5, R5, 0x3, 0x181f ;  /* 0x00781f0005057f89 */ /* 0x000eec00000e0000 */
[----:B0-----:R-:W-:-:S05]  /*11b80*/  @!P0 LEA R14, P1, R10, R14, 0x1 ;  /* 0x0000000e0a0e8211 */ /* 0x001fca00078208ff */
[----:B--2---:R-:W-:Y:S02]  /*11b90*/  @!P0 IMAD.X R3, RZ, RZ, R2, P1 ;  /* 0x000000ffff038224 */ /* 0x004fe400008e0602 */
[----:B------:R-:W-:Y:S02]  /*11ba0*/  @!P0 IMAD.MOV.U32 R2, RZ, RZ, R14 ;  /* 0x000000ffff028224 */ /* 0x000fe400078e000e */
[----:B------:R0:W2:Y:S04]  /*11bb0*/  SHFL.IDX PT, R14, R0, 0x3, 0x181f ;  /* 0x00781f00000e7f89 */ /* 0x0000a800000e0000 */
[----:B---3--:R0:W-:Y:S02]  /*11bc0*/  @!P0 LDGSTS.E.BYPASS.LTC128B.128 [R8+0x21400], desc[UR52][R2.64], !P5 ;  /* 0x2140000002088fae */ /* 0x0081e4000e901d74 */
.L_x_5073:
[----:B------:R-:W-:-:S05]  /*11bd0*/  VIADD R4, R4, 0x30 ;  /* 0x0000003004047836 */ /* 0x000fca0000000000 */
[----:B------:R-:W-:-:S13]  /*11be0*/  ISETP.GE.AND P0, PT, R4, UR36, PT ;  /* 0x0000002404007c0c */ /* 0x000fda000bf06270 */
[----:B0-2---:R-:W-:-:S05]  /*11bf0*/  @!P0 LEA R2, P1, R10, R14, 0x1 ;  /* 0x0000000e0a028211 */ /* 0x005fca00078208ff */
[----:B------:R-:W-:-:S05]  /*11c00*/  @!P0 IMAD.X R3, RZ, RZ, R5, P1 ;  /* 0x000000ffff038224 */ /* 0x000fca00008e0605 */
[----:B------:R-:W-:Y:S01]  /*11c10*/  @!PT LDS RZ, [RZ] ;  /* 0x00000000fffff984 */ /* 0x000fe20000000800 */
[----:B------:R-:W-:Y:S01]  /*11c20*/  @!PT LDS RZ, [RZ] ;  /* 0x00000000fffff984 */ /* 0x000fe20000000800 */
[----:B------:R-:W-:Y:S01]  /*11c30*/  @!PT LDS RZ, [RZ] ;  /* 0x00000000fffff984 */ /* 0x000fe20000000800 */
[----:B------:R0:W-:Y:S01]  /*11c40*/  @!P0 LDGSTS.E.BYPASS.LTC128B.128 [R8+0x21c00], desc[UR52][R2.64], !P5 ;  /* 0x21c0000002088fae */ /* 0x0001e2000e901d74 */
[----:B------:R-:W-:Y:S01]  /*11c50*/  PLOP3.LUT P0, PT, PT, PT, PT, 0x80, 0x0 ;  /* 0x000000000000781c */ /* 0x000fe20003f0f070 */
[----:B------:R-:W-:-:S12]  /*11c60*/  NOP ;  /* 0x0000000000007918 */ /* 0x000fd80000000000 */
.L_x_5008:
        /* <DEDUP_REMOVED lines=17> */
[----:B0-2---:R-:W-:Y:S05]  /*11d80*/  @!P0 BRA `(.L_x_5010) ;  /* 0x0000002c003c8947 */ /* 0x005fea0003800000 */
.L_x_5074:
[----:B------:R-:W-:Y:S05]  /*11d90*/  BSYNC B0 ;  /* 0x0000000000007941 */ /* 0x000fea0003800000 */
.L_x_5009:
[----:B------:R-:W-:-:S05]  /*11da0*/  IMAD.U32 R2, RZ, RZ, UR47 ;  /* 0x0000002fff027e24 */ /* 0x000fca000f8e00ff */
[----:B------:R-:W-:-:S13]  /*11db0*/  ISETP.NE.AND P0, PT, R2, 0x3, PT ;  /* 0x000000030200780c */ /* 0x000fda0003f05270 */
[----:B------:R-:W-:Y:S05]  /*11dc0*/  @!P0 BRA `(.L_x_5011) ;  /* 0x0000000000048947 */ /* 0x000fea0003800000 */
[----:B------:R-:W-:Y:S01]  /*11dd0*/  BPT.TRAP 0x1 ;  /* 0x000000040000795c */ /* 0x000fe20000300000 */
.L_x_5011:
[----:B0-----:R-:W-:Y:S01]  /*11de0*/  SHF.L.U32 R0, R22, 0x1f, RZ ;  /* 0x0000001f16007819 */ /* 0x001fe200000006ff */
[----:B------:R-:W-:Y:S03]  /*11df0*/  BSSY B0, `(.L_x_5012) ;  /* 0x0000003000007945 */ /* 0x000fe60003800000 */
[----:B------:R-:W0:Y:S02]  /*11e00*/  SYNCS.PHASECHK.TRANS64.TRYWAIT P0, [R25+URZ+0x28c60], R0 ;  /* 0x028c6000190075a7 */ /* 0x000e24000800017f */
[----:B0-----:R-:W-:Y:S05]  /*11e10*/  @!P0 BRA `(.L_x_5013) ;  /* 0x0000002c002c8947 */ /* 0x001fea0003800000 */
.L_x_5075:
[----:B------:R-:W-:Y:S05]  /*11e20*/  BSYNC B0 ;  /* 0x0000000000007941 */ /* 0x000fea0003800000 */
.L_x_5012:
[----:B------:R-:W2:Y:S01]  /*11e30*/  LDL.LU R4, [R1] ;  /* 0x0000000001047983 */ /* 0x000ea20000300800 */
[----:B------:R-:W-:Y:S01]  /*11e40*/  ULDC.64 UR4, c[0x0][0x328] ;  /* 0x0000ca0000047ab9 */ /* 0x000fe20000000a00 */
[----:B------:R-:W-:Y:S01]  /*11e50*/  LOP3.LUT R16, R16, 0xfffff7ff, RZ, 0xc0, !PT ;  /* 0xfffff7ff10107812 */ /* 0x000fe200078ec0ff */
[----:B0-----:R-:W-:Y:S02]  /*11e60*/  IMAD R0, R37, UR4, RZ ;  /* 0x0000000425007c24 */ /* 0x001fe4000f8e02ff */
[----:B------:R-:W-:-:S04]  /*11e70*/  IMAD.WIDE.U32 R2, R35, UR4, RZ ;  /* 0x0000000423027c25 */ /* 0x000fc8000f8e00ff */
[----:B------:R-:W-:Y:S01]  /*11e80*/  IMAD R5, R35, UR5, R0 ;  /* 0x0000000523057c24 */ /* 0x000fe2000f8e0200 */
[----:B------:R-:W-:-:S03]  /*11e90*/  ULDC.64 UR4, c[0x0][0x338] ;  /* 0x0000ce0000047ab9 */ /* 0x000fc60000000a00 */
[----:B------:R-:W-:Y:S02]  /*11ea0*/  IMAD.IADD R3, R3, 0x1, R5 ;  /* 0x0000000103037824 */ /* 0x000fe400078e0205 */
[----:B------:R-:W-:-:S04]  /*11eb0*/  IMAD.WIDE.U32 R2, R34, UR4, R2 ;  /* 0x0000000422027c25 */ /* 0x000fc8000f8e0002 */
[----:B--2---:R-:W-:Y:S01]  /*11ec0*/  IMAD R5, R4, UR4, RZ ;  /* 0x0000000404057c24 */ /* 0x004fe2000f8e02ff */
[----:B------:R-:W-:-:S03]  /*11ed0*/  PRMT R4, R32, 0x8880, RZ ;  /* 0x0000888020047816 */ /* 0x000fc600000000ff */
[----:B------:R-:W-:Y:S01]  /*11ee0*/  IMAD R5, R34, UR5, R5 ;  /* 0x0000000522057c24 */ /* 0x000fe2000f8e0205 */
[----:B------:R-:W-:Y:S02]  /*11ef0*/  ULDC.64 UR4, c[0x0][0x330] ;  /* 0x0000cc0000047ab9 */ /* 0x000fe40000000a00 */
[----:B------:R-:W-:Y:S02]  /*11f00*/  IMAD R0, R23, UR4, RZ ;  /* 0x0000000417007c24 */ /* 0x000fe4000f8e02ff */
[----:B------:R-:W-:Y:S01]  /*11f10*/  IADD3 R3, R3, R5, RZ ;  /* 0x0000000503037210 */ /* 0x000fe20007ffe0ff */
[----:B------:R-:W-:Y:S02]  /*11f20*/  IMAD R5, R18, 0x8000, R31 ;  /* 0x0000800012057824 */ /* 0x000fe400078e021f */
[C---:B------:R-:W-:Y:S02]  /*11f30*/  IMAD R7, R19.reuse, UR5, R0 ;  /* 0x0000000513077c24 */ /* 0x040fe4000f8e0200 */
[----:B------:R-:W-:Y:S01]  /*11f40*/  IMAD.WIDE.U32 R2, R19, UR4, R2 ;  /* 0x0000000413027c25 */ /* 0x000fe2000f8e0002 */
[----:B------:R-:W-:-:S03]  /*11f50*/  ULDC.64 UR4, c[0x0][0x318] ;  /* 0x0000c60000047ab9 */ /* 0x000fc60000000a00 */
[----:B------:R-:W-:Y:S01]  /*11f60*/  IMAD.IADD R7, R3, 0x1, R7 ;  /* 0x0000000103077824 */ /* 0x000fe200078e0207 */
[----:B------:R-:W-:Y:S01]  /*11f70*/  LEA R6, P0, R2, UR4, 0x1 ;  /* 0x0000000402067c11 */ /* 0x000fe2000f8008ff */
[----:B------:R-:W-:-:S03]  /*11f80*/  UMOV UR4, 0xffffffff ;  /* 0xffffffff00047882 */ /* 0x000fc60000000000 */
[----:B------:R-:W-:Y:S02]  /*11f90*/  LEA.HI.X R7, R2, UR5, R7, 0x1, P0 ;  /* 0x0000000502077c11 */ /* 0x000fe400080f0c07 */
[----:B------:R-:W-:-:S13]  /*11fa0*/  ISETP.GT.AND P0, PT, R4, -0x1, PT ;  /* 0xffffffff0400780c */ /* 0x000fda0003f04270 */
[----:B------:R-:W-:Y:S01]  /*11fb0*/  @P0 LOP3.LUT R16, R16, 0x800, RZ, 0xfc, !PT ;  /* 0x0000080010100812 */ /* 0x000fe200078efcff */
[----:B------:R-:W-:Y:S06]  /*11fc0*/  BRA.DIV UR4, `(.L_x_5014) ;  /* 0x0000002a04d47947 */ /* 0x000fec000b800000 */
[----:B------:R-:W0:Y:S01]  /*11fd0*/  S2R R2, SR_TID.X ;  /* 0x0000000000027919 */ /* 0x000e220000002100 */
[C---:B------:R-:W-:Y:S01]  /*11fe0*/  LOP3.LUT P1, RZ, R32.reuse, 0x1, RZ, 0xc0, !PT ;  /* 0x0000000120ff7812 */ /* 0x040fe2000782c0ff */
[----:B------:R-:W-:Y:S01]  /*11ff0*/  IMAD R5, R5, 0x2, R17 ;  /* 0x0000000205057824 */ /* 0x000fe200078e0211 */
[C---:B------:R-:W-:Y:S01]  /*12000*/  LOP3.LUT P5, RZ, R32.reuse, 0x2, RZ, 0xc0, !PT ;  /* 0x0000000220ff7812 */ /* 0x040fe200078ac0ff */
[----:B------:R-:W2:Y:S01]  /*12010*/  SHFL.IDX PT, R14, R6, RZ, 0x181f ;  /* 0x00181fff060e7589 */ /* 0x000ea200000e0000 */
[C---:B------:R-:W-:Y:S02]  /*12020*/  LOP3.LUT P4, RZ, R32.reuse, 0x4, RZ, 0xc0, !PT ;  /* 0x0000000420ff7812 */ /* 0x040fe4000788c0ff */
[C---:B------:R-:W-:Y:S01]  /*12030*/  LOP3.LUT P3, RZ, R32.reuse, 0x8, RZ, 0xc0, !PT ;  /* 0x0000000820ff7812 */ /* 0x040fe2000786c0ff */
[----:B------:R-:W3:Y:S01]  /*12040*/  SHFL.IDX PT, R3, R7, RZ, 0x181f ;  /* 0x00181fff07037589 */ /* 0x000ee200000e0000 */
[----:B------:R-:W-:Y:S02]  /*12050*/  LOP3.LUT P2, RZ, R32, 0x10, RZ, 0xc0, !PT ;  /* 0x0000001020ff7812 */ /* 0x000fe4000784c0ff */
[----:B------:R-:W-:Y:S01]  /*12060*/  LOP3.LUT R16, R16, 0xfffffdff, RZ, 0xc0, !PT ;  /* 0xfffffdff10107812 */ /* 0x000fe200078ec0ff */
[----:B------:R-:W-:Y:S03]  /*12070*/  SHFL.IDX PT, R8, R7, 0x2, 0x181f ;  /* 0x00581f0007087f89 */ /* 0x000fe600000e0000 */
[----:B------:R-:W-:Y:S01]  /*12080*/  @P1 LOP3.LUT R16, R16, 0x200, RZ, 0xfc, !PT ;  /* 0x0000020010101812 */ /* 0x000fe200078efcff */
[----:B0-----:R-:W-:-:S05]  /*12090*/  IMAD.SHL.U32 R2, R2, 0x8, RZ ;  /* 0x0000000802027824 */ /* 0x001fca00078e00ff */
[----:B------:R-:W-:-:S05]  /*120a0*/  LOP3.LUT R2, R2, 0x38, RZ, 0xc0, !PT ;  /* 0x0000003802027812 */ /* 0x000fca00078ec0ff */
[----:B------:R-:W-:-:S05]  /*120b0*/  IMAD.SHL.U32 R0, R2, 0x2, RZ ;  /* 0x0000000202007824 */ /* 0x000fca00078e00ff */
[----:B--2---:R-:W-:Y:S02]  /*120c0*/  IADD3 R2, P0, R14, R0, RZ ;  /* 0x000000000e027210 */ /* 0x004fe40007f1e0ff */
[----:B------:R-:W0:Y:S03]  /*120d0*/  SHFL.IDX PT, R14, R6, 0x1, 0x181f ;  /* 0x00381f00060e7f89 */ /* 0x000e2600000e0000 */
[----:B---3--:R-:W-:Y:S01]  /*120e0*/  IMAD.X R3, RZ, RZ, R3, P0 ;  /* 0x000000ffff037224 */ /* 0x008fe200000e0603 */
[----:B------:R-:W-:Y:S02]  /*120f0*/  ISETP.LT.OR P0, PT, R27, 0x1, !P1 ;  /* 0x000000011b00780c */ /* 0x000fe40004f01670 */
[----:B------:R-:W-:-:S11]  /*12100*/  LOP3.LUT P1, RZ, R32, 0x20, RZ, 0xc0, !PT ;  /* 0x0000002020ff7812 */ /* 0x000fd6000782c0ff */
        /* <DEDUP_REMOVED lines=14> */
[----:B------:R-:W-:-:S04]  /*121f0*/  ISETP.GT.AND P6, PT, R4, -0x1, PT ;  /* 0xffffffff0400780c */ /* 0x000fc80003fc4270 */
[----:B------:R-:W-:-:S13]  /*12200*/  ISETP.LT.OR P6, PT, R27, 0x1, P6 ;  /* 0x000000011b00780c */ /* 0x000fda00037c1670 */
[----:B------:R2:W-:Y:S04]  /*12210*/  LDGSTS.E.BYPASS.LTC128B.128 [R5+0xe400], desc[UR52][R2.64+0x380], !P6 ;  /* 0x0e40038002057fae */ /* 0x0005e8000f101d74 */
[----:B--2---:R-:W2:Y:S01]  /*12220*/  SHFL.IDX PT, R3, R7, 0x1, 0x181f ;  /* 0x00381f0007037f89 */ /* 0x004ea200000e0000 */
[----:B0-----:R-:W-:-:S03]  /*12230*/  IADD3 R2, P6, R14, R0, RZ ;  /* 0x000000000e027210 */ /* 0x001fc60007fde0ff */
[----:B------:R-:W0:Y:S04]  /*12240*/  SHFL.IDX PT, R14, R6, 0x2, 0x181f ;  /* 0x00581f00060e7f89 */ /* 0x000e2800000e0000 */
[----:B------:R-:W3:Y:S01]  /*12250*/  SHFL.IDX PT, R7, R7, 0x3, 0x181f ;  /* 0x00781f0007077f89 */ /* 0x000ee200000e0000 */
[----:B--2---:R-:W-:Y:S01]  /*12260*/  IMAD.X R3, RZ, RZ, R3, P6 ;  /* 0x000000ffff037224 */ /* 0x004fe200030e0603 */
[----:B------:R-:W-:-:S04]  /*12270*/  LOP3.LUT P6, RZ, R16, 0x200, RZ, 0xc0, !PT ;  /* 0x0000020010ff7812 */ /* 0x000fc800078cc0ff */
        /* <DEDUP_REMOVED lines=14> */
[----:B------:R-:W-:-:S04]  /*12360*/  ISETP.GT.AND P6, PT, R4, -0x1, PT ;  /* 0xffffffff0400780c */ /* 0x000fc80003fc4270 */
[----:B------:R-:W-:-:S13]  /*12370*/  ISETP.LT.OR P6, PT, R27, 0x11, P6 ;  /* 0x000000111b00780c */ /* 0x000fda00037c1670 */
[----:B------:R0:W-:Y:S02]  /*12380*/  LDGSTS.E.BYPASS.LTC128B.128 [R5+0xec00], desc[UR52][R2.64+0x380], !P6 ;  /* 0x0ec0038002057fae */ /* 0x0001e4000f101d74 */
[----:B0-----:R-:W-:Y:S02]  /*12390*/  IADD3 R2, P6, R14, R0, RZ ;  /* 0x000000000e027210 */ /* 0x001fe40007fde0ff */
[----:B------:R0:W2:Y:S03]  /*123a0*/  SHFL.IDX PT, R14, R6, 0x3, 0x181f ;  /* 0x00781f00060e7f89 */ /* 0x0000a600000e0000 */
[----:B------:R-:W-:Y:S01]  /*123b0*/  IMAD.X R3, RZ, RZ, R8, P6 ;  /* 0x000000ffff037224 */ /* 0x000fe200030e0608 */
[----:B------:R-:W-:-:S04]  /*123c0*/  LOP3.LUT P6, RZ, R16, 0x200, RZ, 0xc0, !PT ;  /* 0x0000020010ff7812 */ /* 0x000fc800078cc0ff */
        /* <DEDUP_REMOVED lines=14> */
[----:B------:R-:W-:-:S04]  /*124b0*/  ISETP.GT.AND P6, PT, R4, -0x1, PT ;  /* 0xffffffff0400780c */ /* 0x000fc80003fc4270 */
[----:B------:R-:W-:-:S13]  /*124c0*/  ISETP.LT.OR P6, PT, R27, 0x21, P6 ;  /* 0x000000211b00780c */ /* 0x000fda00037c1670 */
[----:B--23--:R0:W-:Y:S02]  /*124d0*/  LDGSTS.E.BYPASS.LTC128B.128 [R5+0xf400], desc[UR52][R2.64+0x380], !P6 ;  /* 0x0f40038002057fae */ /* 0x00c1e4000f101d74 */
.L_x_5085:
[----:B0-----:R-:W-:Y:S02]  /*124e0*/  IADD3 R2, P6, R14, R0, RZ ;  /* 0x000000000e027210 */ /* 0x001fe40007fde0ff */
[C---:B------:R-:W-:Y:S02]  /*124f0*/  ISETP.LT.OR P5, PT, R27.reuse, 0x31, !P5 ;  /* 0x000000311b00780c */ /* 0x040fe40006fa1670 */
[C---:B------:R-:W-:Y:S01]  /*12500*/  ISETP.LT.OR P4, PT, R27.reuse, 0x31, !P4 ;  /* 0x000000311b00780c */ /* 0x040fe20006781670 */
[----:B------:R-:W-:Y:S01]  /*12510*/  IMAD.X R3, RZ, RZ, R7, P6 ;  /* 0x000000ffff037224 */ /* 0x000fe200030e0607 */
[----:B------:R-:W-:Y:S02]  /*12520*/  LOP3.LUT P6, RZ, R16, 0x200, RZ, 0xc0, !PT ;  /* 0x0000020010ff7812 */ /* 0x000fe400078cc0ff */
[C---:B------:R-:W-:Y:S02]  /*12530*/  ISETP.LT.OR P3, PT, R27.reuse, 0x31, !P3 ;  /* 0x000000311b00780c */ /* 0x040fe40005f61670 */
[----:B------:R-:W-:-:S02]  /*12540*/  ISETP.LT.OR P6, PT, R27, 0x31, !P6 ;  /* 0x000000311b00780c */ /* 0x000fc400077c1670 */
[C---:B------:R-:W-:Y:S02]  /*12550*/  ISETP.LT.OR P2, PT, R27.reuse, 0x31, !P2 ;  /* 0x000000311b00780c */ /* 0x040fe40005741670 */
[C---:B------:R-:W-:Y:S02]  /*12560*/  ISETP.LT.OR P1, PT, R27.reuse, 0x31, !P1 ;  /* 0x000000311b00780c */ /* 0x040fe40004f21670 */
[----:B------:R-:W-:-:S07]  /*12570*/  ISETP.LT.OR P0, PT, R27, 0x31, !P0 ;  /* 0x000000311b00780c */ /* 0x000fce0004701670 */
[----:B------:R-:W-:Y:S01]  /*12580*/  @!PT LDS RZ, [RZ] ;  /* 0x00000000fffff984 */ /* 0x000fe20000000800 */
[----:B------:R-:W-:Y:S01]  /*12590*/  @!PT LDS RZ, [RZ] ;  /* 0x00000000fffff984 */ /* 0x000fe20000000800 */
[----:B------:R-:W-:Y:S01]  /*125a0*/  @!PT LDS RZ, [RZ] ;  /* 0x00000000fffff984 */ /* 0x000fe20000000800 */
[----:B------:R0:W-:Y:S01]  /*125b0*/  LDGSTS.E.BYPASS.LTC128B.128 [R5+0x1c00], desc[UR52][R2.64], !P6 ;  /* 0x01c0000002057fae */ /* 0x0001e2000f101d74 */
[----:B------:R-:W-:-:S03]  /*125c0*/  ISETP.GT.AND P6, PT, R4, -0x1, PT ;  /* 0xffffffff0400780c */ /* 0x000fc60003fc4270 */
[----:B------:R0:W-:Y:S04]  /*125d0*/  LDGSTS.E.BYPASS.LTC128B.128 [R5+0x3c00], desc[UR52][R2.64+0x80], !P5 ;  /* 0x03c0008002057fae */ /* 0x0001e8000e901d74 */
[----:B------:R0:W-:Y:S04]  /*125e0*/  LDGSTS.E.BYPASS.LTC128B.128 [R5+0x5c00], desc[UR52][R2.64+0x100], !P4 ;  /* 0x05c0010002057fae */ /* 0x0001e8000e101d74 */
[----:B------:R0:W-:Y:S04]  /*125f0*/  LDGSTS.E.BYPASS.LTC128B.128 [R5+0x7c00], desc[UR52][R2.64+0x180], !P3 ;  /* 0x07c0018002057fae */ /* 0x0001e8000d901d74 */
[----:B------:R0:W-:Y:S04]  /*12600*/  LDGSTS.E.BYPASS.LTC128B.128 [R5+0x9c00], desc[UR52][R2.64+0x200], !P2 ;  /* 0x09c0020002057fae */ /* 0x0001e8000d101d74 */
[----:B------:R0:W-:Y:S04]  /*12610*/  LDGSTS.E.BYPASS.LTC128B.128 [R5+0xbc00], desc[UR52][R2.64+0x280], !P1 ;  /* 0x0bc0028002057fae */ /* 0x0001e8000c901d74 */
[----:B------:R0:W-:Y:S01]  /*12620*/  LDGSTS.E.BYPASS.LTC128B.128 [R5+0xdc00], desc[UR52][R2.64+0x300], !P0 ;  /* 0x0dc0030002057fae */ /* 0x0001e2000c101d74 */
[----:B------:R-:W-:-:S13]  /*12630*/  ISETP.LT.OR P0, PT, R27, 0x31, P6 ;  /* 0x000000311b00780c */ /* 0x000fda0003701670 */
[----:B------:R0:W-:Y:S01]  /*12640*/  LDGSTS.E.BYPASS.LTC128B.128 [R5+0xfc00], desc[UR52][R2.64+0x380], !P0 ;  /* 0x0fc0038002057fae */ /* 0x0001e2000c101d74 */
[----:B------:R-:W-:Y:S01]  /*12650*/  PLOP3.LUT P0, PT, PT, PT, PT, 0x80, 0x0 ;  /* 0x000000000000781c */ /* 0x000fe20003f0f070 */
[----:B------:R-:W-:-:S12]  /*12660*/  NOP ;  /* 0x0000000000007918 */ /* 0x000fd80000000000 */
.L_x_5015:
        /* <DEDUP_REMOVED lines=11> */
.L_x_5016:
[----:B------:R-:W-:Y:S01]  /*12720*/  UIADD3 UR4, UR44, -0x2, URZ ;  /* 0xfffffffe2c047890 */ /* 0x000fe2000fffe03f */
[----:B------:R0:W-:Y:S03]  /*12730*/  SYNCS.ARRIVE.TRANS64.A1T0 RZ, [R25+URZ+0x28c50], RZ ;  /* 0x028c50ff19ff79a7 */ /* 0x0001e6000810003f */
[----:B------:R-:W-:-:S06]  /*12740*/  UISETP.GE.AND UP0, UPT, UR4, UR45, UPT ;  /* 0x0000002d0400728c */ /* 0x000fcc000bf06270 */
[----:B------:R-:W-:-:S13]  /*12750*/  PLOP3.LUT P0, PT, PT, PT, UP0, 0x40, 0x0 ;  /* 0x000000000000781c */ /* 0x000fda0003f0e808 */
[----:B0-----:R-:W-:Y:S05]  /*12760*/  @P0 BRA `(.L_x_5017) ;  /* 0x0000000c00980947 */ /* 0x001fea0003800000 */
[----:B------:R-:W-:Y:S01]  /*12770*/  BSSY B0, `(.L_x_5017) ;  /* 0x00000e5000007945 */ /* 0x000fe20003800000 */
[----:B------:R-:W-:-:S07]  /*12780*/  IMAD.U32 R9, RZ, RZ, UR4 ;  /* 0x00000004ff097e24 */ /* 0x000fce000f8e00ff */
.L_x_5030:
[----:B0-----:R-:W0:Y:S01]  /*12790*/  S2R R2, SR_TID.X ;  /* 0x0000000000027919 */ /* 0x001e220000002100 */
[----:B------:R-:W2:Y:S01]  /*127a0*/  LDC R3, c[0x0][0x430] ;  /* 0x00010c00ff037b82 */ /* 0x000ea20000000800 */
[----:B-1----:R-:W-:Y:S02]  /*127b0*/  IMAD R8, R9, 0x40, R30 ;  /* 0x0000004009087824 */ /* 0x002fe400078e021e */
[----:B------:R-:W-:Y:S01]  /*127c0*/  VIADD R18, R18, 0x1 ;  /* 0x0000000112127836 */ /* 0x000fe20000000000 */
[----:B--2---:R-:W-:Y:S01]  /*127d0*/  ISETP.NE.AND P0, PT, R3, 0x1, PT ;  /* 0x000000010300780c */ /* 0x004fe20003f05270 */
[----:B0-----:R-:W-:-:S05]  /*127e0*/  IMAD.SHL.U32 R2, R2, 0x10, RZ ;  /* 0x0000001002027824 */ /* 0x001fca00078e00ff */
[----:B------:R-:W-:-:S07]  /*127f0*/  LOP3.LUT R2, R36, 0x70, R2, 0xf8, !PT ;  /* 0x0000007024027812 */ /* 0x000fce00078ef802 */
[----:B------:R-:W0:Y:S01]  /*12800*/  @P0 LDC R3, c[0x0][0x434] ;  /* 0x00010d00ff030b82 */ /* 0x000e220000000800 */
[C---:B------:R-:W-:Y:S01]  /*12810*/  ISETP.GT.U32.AND P1, PT, R2.reuse, 0x3f, PT ;  /* 0x0000003f0200780c */ /* 0x040fe20003f24070 */
[----:B------:R-:W-:-:S06]  /*12820*/  IMAD.IADD R8, R2, 0x1, R8 ;  /* 0x0000000102087824 */ /* 0x000fcc00078e0208 */
[----:B------:R-:W2:Y:S01]  /*12830*/  @P0 LDC R7, c[0x0][0x438] ;  /* 0x00010e00ff070b82 */ /* 0x000ea20000000800 */
[----:B------:R-:W-:-:S07]  /*12840*/  IMAD.MOV.U32 R10, RZ, RZ, R8 ;  /* 0x000000ffff0a7224 */ /* 0x000fce00078e0008 */
[----:B------:R-:W3:Y:S01]  /*12850*/  @!P1 LDC.64 R4, c[0x0][0x428] ;  /* 0x00010a00ff049b82 */ /* 0x000ee20000000a00 */
[----:B0-----:R-:W-:-:S05]  /*12860*/  @P0 IMAD.HI.U32 R2, R8, R3, RZ ;  /* 0x0000000308020227 */ /* 0x001fca00078e00ff */
[----:B--2---:R-:W-:Y:S02]  /*12870*/  @P0 SHF.R.U32.HI R10, RZ, R7, R2 ;  /* 0x00000007ff0a0219 */ /* 0x004fe40000011602 */
[----:B------:R-:W0:Y:S02]  /*12880*/  @!P1 LDC.64 R6, c[0x0][0x418] ;  /* 0x00010600ff069b82 */ /* 0x000e240000000a00 */
[----:B------:R-:W-:Y:S01]  /*12890*/  @!P1 SHF.R.S32.HI R3, RZ, 0x1f, R10 ;  /* 0x0000001fff039819 */ /* 0x000fe2000001140a */
[----:B---3--:R-:W-:-:S04]  /*128a0*/  @!P1 IMAD R2, R29, R4, RZ ;  /* 0x000000041d029224 */ /* 0x008fc800078e02ff */
[----:B------:R-:W-:Y:S01]  /*128b0*/  @!P1 IMAD R5, R24, R5, R2 ;  /* 0x0000000518059224 */ /* 0x000fe200078e0202 */
[----:B------:R-:W-:-:S05]  /*128c0*/  @!P1 MOV R2, R10 ;  /* 0x0000000a00029202 */ /* 0x000fca0000000f00 */
[----:B------:R-:W-:-:S04]  /*128d0*/  @!P1 IMAD.WIDE.U32 R2, R24, R4, R2 ;  /* 0x0000000418029225 */ /* 0x000fc800078e0002 */
[----:B------:R-:W-:Y:S02]  /*128e0*/  @!P1 IMAD.IADD R3, R5, 0x1, R3 ;  /* 0x0000000105039824 */ /* 0x000fe400078e0203 */
[----:B------:R-:W-:Y:S01]  /*128f0*/  IMAD.MOV.U32 R4, RZ, RZ, RZ ;  /* 0x000000ffff047224 */ /* 0x000fe200078e00ff */
[----:B0-----:R-:W-:Y:S01]  /*12900*/  @!P1 LEA R6, P0, R2, R6, 0x2 ;  /* 0x0000000602069211 */ /* 0x001fe200078010ff */
[----:B------:R-:W-:-:S03]  /*12910*/  IMAD.U32 R11, RZ, RZ, UR47 ;  /* 0x0000002fff0b7e24 */ /* 0x000fc6000f8e00ff */
[----:B------:R-:W-:Y:S01]  /*12920*/  @!P1 LEA.HI.X R7, R2, R7, R3, 0x2, P0 ;  /* 0x0000000702079211 */ /* 0x000fe200000f1403 */
[----:B------:R-:W-:Y:S01]  /*12930*/  IMAD.MOV R5, RZ, RZ, -R10 ;  /* 0x000000ffff057224 */ /* 0x000fe200078e0a0a */
[----:B------:R-:W-:-:S03]  /*12940*/  ISETP.NE.AND P0, PT, R18, 0x2, PT ;  /* 0x000000021200780c */ /* 0x000fc60003f05270 */
[----:B------:R0:W5:Y:S01]  /*12950*/  @!P1 LDG.E R4, desc[UR52][R6.64] ;  /* 0x0000003406049981 */ /* 0x000162000c1e1900 */
[----:B------:R-:W-:Y:S01]  /*12960*/  ISETP.NE.AND P1, PT, R11, 0x3, PT ;  /* 0x000000030b00780c */ /* 0x000fe20003f25270 */
[----:B------:R-:W-:Y:S05]  /*12970*/  YIELD ;  /* 0x0000000000007946 */ /* 0x000fea0003800000 */
[----:B------:R-:W-:Y:S01]  /*12980*/  ULDC UR4, c[0x0][0x430] ;  /* 0x00010c0000047ab9 */ /* 0x000fe20000000800 */
[----:B------:R-:W-:Y:S01]  /*12990*/  IMAD.MOV.U32 R2, RZ, RZ, R9 ;  /* 0x000000ffff027224 */ /* 0x000fe200078e0009 */
[----:B------:R-:W-:Y:S01]  /*129a0*/  SEL R3, RZ, 0x1, P0 ;  /* 0x00000001ff037807 */ /* 0x000fe20000000000 */
[----:B------:R-:W-:Y:S01]  /*129b0*/  IMAD R5, R5, UR4, R8 ;  /* 0x0000000405057c24 */ /* 0x000fe2000f8e0208 */
[----:B------:R-:W-:Y:S01]  /*129c0*/  SEL R18, R18, RZ, P0 ;  /* 0x000000ff12127207 */ /* 0x000fe20000000000 */
[----:B------:R-:W-:Y:S01]  /*129d0*/  VIADD R9, R9, 0xffffffff ;  /* 0xffffffff09097836 */ /* 0x000fe20000000000 */
[----:B------:R-:W-:-:S02]  /*129e0*/  LOP3.LUT R22, R22, R3, RZ, 0x3c, !PT ;  /* 0x0000000316167212 */ /* 0x000fc400078e3cff */
[----:B------:R-:W-:Y:S01]  /*129f0*/  ISETP.GT.AND P3, PT, R2, UR45, PT ;  /* 0x0000002d02007c0c */ /* 0x000fe2000bf64270 */
[----:B0-----:R-:W-:-:S12]  /*12a00*/  @!P1 BRA `(.L_x_5018) ;  /* 0x0000000000049947 */ /* 0x001fd80003800000 */
[----:B------:R-:W-:Y:S01]  /*12a10*/  BPT.TRAP 0x1 ;  /* 0x000000040000795c */ /* 0x000fe20000300000 */
.L_x_5018:
[----:B------:R-:W-:Y:S01]  /*12a20*/  IMAD R8, R18, 0x8, R17 ;  /* 0x0000000812087824 */ /* 0x000fe200078e0211 */
[----:B------:R-:W-:Y:S01]  /*12a30*/  SHF.L.U32 R20, R22, 0x1f, RZ ;  /* 0x0000001f16147819 */ /* 0x000fe200000006ff */
[----:B------:R-:W-:Y:S01]  /*12a40*/  BSSY B1, `(.L_x_5019) ;  /* 0x0000004000017945 */ /* 0x000fe20003800000 */
[----:B------:R-:W-:Y:S02]  /*12a50*/  SHF.R.S32.HI R7, RZ, 0x1f, R5 ;  /* 0x0000001fff077819 */ /* 0x000fe40000011405 */
[----:B------:R-:W0:Y:S02]  /*12a60*/  SYNCS.PHASECHK.TRANS64.TRYWAIT P0, [R8+URZ+0x28c40], R20 ;  /* 0x028c4014080075a7 */ /* 0x000e24000800017f */
[----:B0-----:R-:W-:Y:S05]  /*12a70*/  @!P0 BRA `(.L_x_5020) ;  /* 0x0000002800308947 */ /* 0x001fea0003800000 */
.L_x_5086:
[----:B------:R-:W-:Y:S05]  /*12a80*/  BSYNC B1 ;  /* 0x0000000000017941 */ /* 0x000fea0003800000 */
.L_x_5019:
[----:B------:R-:W-:Y:S01]  /*12a90*/  ULDC.64 UR4, c[0x0][0x300] ;  /* 0x0000c00000047ab9 */ /* 0x000fe20000000a00 */
[----:B-----5:R-:W-:Y:S01]  /*12aa0*/  SHF.R.S32.HI R10, RZ, 0x1f, R4 ;  /* 0x0000001fff0a7819 */ /* 0x020fe20000011404 */
[----:B------:R-:W-:Y:S01]  /*12ab0*/  IMAD R2, R7, UR4, RZ ;  /* 0x0000000407027c24 */ /* 0x000fe2000f8e02ff */
[----:B------:R-:W-:-:S03]  /*12ac0*/  LOP3.LUT P1, RZ, R16, 0x2, RZ, 0xc0, !PT ;  /* 0x0000000210ff7812 */ /* 0x000fc6000782c0ff */
        /* <DEDUP_REMOVED lines=15> */
[----:B------:R-:W-:Y:S01]  /*12bc0*/  UMOV UR4, 0xffffffff ;  /* 0xffffffff00047882 */ /* 0x000fe20000000000 */
[----:B------:R-:W-:Y:S02]  /*12bd0*/  IMAD R6, R18, 0x1000, R31 ;  /* 0x0000100012067824 */ /* 0x000fe400078e021f */
[----:B------:R-:W-:Y:S01]  /*12be0*/  LEA.HI.X R27, R2, UR5, R27, 0x1, P0 ;  /* 0x00000005021b7c11 */ /* 0x000fe200080f0c1b */
[----:B------:R-:W-:Y:S08]  /*12bf0*/  BRA.DIV UR4, `(.L_x_5021) ;  /* 0x0000002604e47947 */ /* 0x000ff0000b800000 */
[----:B------:R-:W2:Y:S01]  /*12c00*/  SHFL.IDX PT, R14, R21, RZ, 0x181f ;  /* 0x00181fff150e7589 */ /* 0x000ea200000e0000 */
[----:B-1----:R-:W-:-:S03]  /*12c10*/  IMAD R25, R6, 0x2, R17 ;  /* 0x0000000206197824 */ /* 0x002fc600078e0211 */
[----:B------:R-:W1:Y:S01]  /*12c20*/  SHFL.IDX PT, R3, R27, RZ, 0x181f ;  /* 0x00181fff1b037589 */ /* 0x000e6200000e0000 */
[----:B--2---:R-:W-:-:S03]  /*12c30*/  IADD3 R2, P0, R14, R0, RZ ;  /* 0x000000000e027210 */ /* 0x004fc60007f1e0ff */
[----:B------:R-:W2:Y:S02]  /*12c40*/  SHFL.IDX PT, R14, R21, 0x1, 0x181f ;  /* 0x00381f00150e7f89 */ /* 0x000ea400000e0000 */
[----:B-1----:R-:W-:-:S05]  /*12c50*/  IMAD.X R3, RZ, RZ, R3, P0 ;  /* 0x000000ffff037224 */ /* 0x002fca00000e0603 */
[----:B------:R1:W-:Y:S04]  /*12c60*/  LDGSTS.E.BYPASS.LTC128B.128 [R25+0x22400], desc[UR52][R2.64], !P1 ;  /* 0x2240000002197fae */ /* 0x0003e8000c901d74 */
[----:B-1----:R-:W1:Y:S01]  /*12c70*/  SHFL.IDX PT, R3, R27, 0x1, 0x181f ;  /* 0x00381f001b037f89 */ /* 0x002e6200000e0000 */
[----:B--2---:R-:W-:-:S03]  /*12c80*/  IADD3 R2, P0, R14, R0, RZ ;  /* 0x000000000e027210 */ /* 0x004fc60007f1e0ff */
[----:B------:R-:W2:Y:S01]  /*12c90*/  SHFL.IDX PT, R14, R21, 0x2, 0x181f ;  /* 0x00581f00150e7f89 */ /* 0x000ea200000e0000 */
[----:B-1----:R-:W-:-:S05]  /*12ca0*/  IADD3.X R3, RZ, R3, RZ, P0, !PT ;  /* 0x00000003ff037210 */ /* 0x002fca00007fe4ff */
[----:B------:R1:W-:Y:S04]  /*12cb0*/  LDGSTS.E.BYPASS.LTC128B.128 [R25+0x22c00], desc[UR52][R2.64], !P1 ;  /* 0x22c0000002197fae */ /* 0x0003e8000c901d74 */
[----:B-1----:R-:W1:Y:S01]  /*12cc0*/  SHFL.IDX PT, R3, R27, 0x2, 0x181f ;  /* 0x00581f001b037f89 */ /* 0x002e6200000e0000 */
[----:B--2---:R-:W-:-:S03]  /*12cd0*/  IADD3 R2, P0, R14, R0, RZ ;  /* 0x000000000e027210 */ /* 0x004fc60007f1e0ff */
[----:B------:R2:W3:Y:S04]  /*12ce0*/  SHFL.IDX PT, R14, R21, 0x3, 0x181f ;  /* 0x00781f00150e7f89 */ /* 0x0004e800000e0000 */
[----:B------:R-:W4:Y:S01]  /*12cf0*/  SHFL.IDX PT, R27, R27, 0x3, 0x181f ;  /* 0x00781f001b1b7f89 */ /* 0x000f2200000e0000 */
[----:B-1----:R-:W-:-:S05]  /*12d00*/  IMAD.X R3, RZ, RZ, R3, P0 ;  /* 0x000000ffff037224 */ /* 0x002fca00000e0603 */
[----:B---3--:R2:W-:Y:S02]  /*12d10*/  LDGSTS.E.BYPASS.LTC128B.128 [R25+0x23400], desc[UR52][R2.64], !P1 ;  /* 0x2340000002197fae */ /* 0x0085e4000c901d74 */
.L_x_5096:
[----:B--2---:R-:W-:-:S05]  /*12d20*/  IADD3 R2, P0, R14, R0, RZ ;  /* 0x000000000e027210 */ /* 0x004fca0007f1e0ff */
[----:B----4-:R-:W-:Y:S01]  /*12d30*/  IMAD.X R3, RZ, RZ, R27, P0 ;  /* 0x000000ffff037224 */ /* 0x010fe200000e061b */
[----:B------:R-:W-:-:S04]  /*12d40*/  PLOP3.LUT P0, PT, PT, PT, PT, 0x80, 0x0 ;  /* 0x000000000000781c */ /* 0x000fc80003f0f070 */
[----:B------:R-:W-:Y:S01]  /*12d50*/  @!PT LDS RZ, [RZ] ;  /* 0x00000000fffff984 */ /* 0x000fe20000000800 */
[----:B------:R-:W-:Y:S01]  /*12d60*/  @!PT LDS RZ, [RZ] ;  /* 0x00000000fffff984 */ /* 0x000fe20000000800 */
[----:B------:R-:W-:Y:S01]  /*12d70*/  @!PT LDS RZ, [RZ] ;  /* 0x00000000fffff984 */ /* 0x000fe20000000800 */
[----:B------:R1:W-:Y:S01]  /*12d80*/  LDGSTS.E.BYPASS.LTC128B.128 [R25+0x23c00], desc[UR52][R2.64], !P1 ;  /* 0x23c0000002197fae */ /* 0x0003e2000c901d74 */
[----:B------:R-:W-:-:S08]  /*12d90*/  NOP ;  /* 0x0000000000007918 */ /* 0x000fd00000000000 */
.L_x_5022:
        /* <DEDUP_REMOVED lines=11> */
.L_x_5023:
[----:B------:R1:W-:Y:S01]  /*12e50*/  SYNCS.ARRIVE.TRANS64.A1T0 RZ, [R8+URZ+0x28c30], RZ ;  /* 0x028c30ff08ff79a7 */ /* 0x0003e2000810003f */
[----:B------:R-:W-:Y:S05]  /*12e60*/  @!P2 BRA `(.L_x_5024) ;  /* 0x000000000004a947 */ /* 0x000fea0003800000 */
[----:B------:R-:W-:Y:S01]  /*12e70*/  BPT.TRAP 0x1 ;  /* 0x000000040000795c */ /* 0x000fe20000300000 */
.L_x_5024:
[----:B------:R-:W2:Y:S01]  /*12e80*/  SYNCS.PHASECHK.TRANS64.TRYWAIT P0, [R8+URZ+0x28c60], R20 ;  /* 0x028c6014080075a7 */ /* 0x000ea2000800017f */
[----:B------:R-:W-:Y:S04]  /*12e90*/  BSSY B1, `(.L_x_5025) ;  /* 0x0000002000017945 */ /* 0x000fe80003800000 */
[----:B--2---:R-:W-:Y:S05]  /*12ea0*/  @!P0 BRA `(.L_x_5026) ;  /* 0x0000002800448947 */ /* 0x004fea0003800000 */
.L_x_5097:
[----:B------:R-:W-:Y:S05]  /*12eb0*/  BSYNC B1 ;  /* 0x0000000000017941 */ /* 0x000fea0003800000 */
.L_x_5025:
[----:B------:R-:W-:Y:S01]  /*12ec0*/  ULDC.64 UR4, c[0x0][0x328] ;  /* 0x0000ca0000047ab9 */ /* 0x000fe20000000a00 */
[C---:B------:R-:W-:Y:S01]  /*12ed0*/  LOP3.LUT P5, RZ, R16.reuse, 0x8, RZ, 0xc0, !PT ;  /* 0x0000000810ff7812 */ /* 0x040fe200078ac0ff */
        /* <DEDUP_REMOVED lines=19> */
[----:B0-2---:R-:W-:Y:S01]  /*13010*/  LEA.HI.X R20, R2, UR5, R3, 0x1, P0 ;  /* 0x0000000502147c11 */ /* 0x005fe200080f0c03 */
[----:B------:R-:W-:Y:S08]  /*13020*/  BRA.DIV UR4, `(.L_x_5027) ;  /* 0x0000002604f87947 */ /* 0x000ff0000b800000 */
[----:B------:R-:W0:Y:S01]  /*13030*/  SHFL.IDX PT, R14, R10, RZ, 0x181f ;  /* 0x00181fff0a0e7589 */ /* 0x000e2200000e0000 */
[C---:B------:R-:W-:Y:S01]  /*13040*/  LOP3.LUT P1, RZ, R16.reuse, 0x80, RZ, 0xc0, !PT ;  /* 0x0000008010ff7812 */ /* 0x040fe2000782c0ff */
[----:B------:R-:W-:Y:S01]  /*13050*/  IMAD R21, R21, 0x2, R17 ;  /* 0x0000000215157824 */ /* 0x000fe200078e0211 */
[----:B------:R-:W-:Y:S01]  /*13060*/  P2R R11, PR, RZ, 0x8 ;  /* 0x00000008ff0b7803 */ /* 0x000fe20000000000 */
[----:B------:R-:W2:Y:S01]  /*13070*/  SHFL.IDX PT, R3, R20, RZ, 0x181f ;  /* 0x00181fff14037589 */ /* 0x000ea200000e0000 */
[C---:B------:R-:W-:Y:S02]  /*13080*/  LOP3.LUT P3, RZ, R16.reuse, 0x40, RZ, 0xc0, !PT ;  /* 0x0000004010ff7812 */ /* 0x040fe4000786c0ff */
[C---:B------:R-:W-:Y:S01]  /*13090*/  LOP3.LUT P6, RZ, R16.reuse, 0x20, RZ, 0xc0, !PT ;  /* 0x0000002010ff7812 */ /* 0x040fe200078cc0ff */
[----:B------:R-:W-:Y:S01]  /*130a0*/  SHFL.IDX PT, R2, R10, 0x2, 0x181f ;  /* 0x00581f000a027f89 */ /* 0x000fe200000e0000 */
[----:B------:R-:W-:Y:S02]  /*130b0*/  LOP3.LUT P2, RZ, R16, 0x10, RZ, 0xc0, !PT ;  /* 0x0000001010ff7812 */ /* 0x000fe4000784c0ff */
[----:B------:R-:W-:-:S02]  /*130c0*/  P2R R12, PR, RZ, 0x8 ;  /* 0x00000008ff0c7803 */ /* 0x000fc40000000000 */
[----:B0-----:R-:W-:Y:S02]  /*130d0*/  IADD3 R6, P0, R14, R0, RZ ;  /* 0x000000000e067210 */ /* 0x001fe40007f1e0ff */
        /* <DEDUP_REMOVED lines=10> */
[----:B------:R-:W-:Y:S02]  /*13180*/  LDGSTS.E.BYPASS.LTC128B.128 [R21+0x8400], desc[UR52][R6.64+0x200], !P5 ;  /* 0x0840020006157fae */ /* 0x000fe4000e901d74 */
[----:B--2---:R-:W-:Y:S01]  /*13190*/  IMAD.X R5, RZ, RZ, R3, P0 ;  /* 0x000000ffff057224 */ /* 0x004fe200000e0603 */
[----:B------:R-:W-:Y:S01]  /*131a0*/  IADD3 R2, P0, R2, R0, RZ ;  /* 0x0000000002027210 */ /* 0x000fe20007f1e0ff */
[----:B------:R-:W0:Y:S04]  /*131b0*/  SHFL.IDX PT, R3, R20, 0x2, 0x181f ;  /* 0x00581f0014037f89 */ /* 0x000e2800000e0000 */
[----:B------:R-:W-:Y:S04]  /*131c0*/  LDGSTS.E.BYPASS.LTC128B.128 [R21+0xa400], desc[UR52][R6.64+0x280], !P4 ;  /* 0x0a40028006157fae */ /* 0x000fe8000e101d74 */
[----:B------:R2:W3:Y:S04]  /*131d0*/  SHFL.IDX PT, R14, R10, 0x3, 0x181f ;  /* 0x00781f000a0e7f89 */ /* 0x0004e800000e0000 */
[----:B------:R-:W4:Y:S01]  /*131e0*/  SHFL.IDX PT, R20, R20, 0x3, 0x181f ;  /* 0x00781f0014147f89 */ /* 0x000f2200000e0000 */
[----:B0-----:R-:W-:Y:S01]  /*131f0*/  IMAD.X R3, RZ, RZ, R3, P0 ;  /* 0x000000ffff037224 */ /* 0x001fe200000e0603 */
[----:B------:R-:W-:-:S13]  /*13200*/  ISETP.NE.U32.AND P0, PT, R28, RZ, PT ;  /* 0x000000ff1c00720c */ /* 0x000fda0003f05070 */
[----:B------:R-:W-:Y:S04]  /*13210*/  LDGSTS.E.BYPASS.LTC128B.128 [R21+0xc400], desc[UR52][R6.64+0x300], P0 ;  /* 0x0c40030006157fae */ /* 0x000fe80008101d74 */
[----:B------:R0:W-:Y:S04]  /*13220*/  LDGSTS.E.BYPASS.LTC128B.128 [R21+0xe400], desc[UR52][R6.64+0x380], P1 ;  /* 0x0e40038006157fae */ /* 0x0001e80008901d74 */
[----:B------:R2:W-:Y:S01]  /*13230*/  LDGSTS.E.BYPASS.LTC128B.128 [R21+0xc00], desc[UR52][R4.64], !P3 ;  /* 0x00c0000004157fae */ /* 0x0005e2000d901d74 */
[----:B------:R-:W-:-:S04]  /*13240*/  ISETP.NE.AND P3, PT, R12, RZ, PT ;  /* 0x000000ff0c00720c */ /* 0x000fc80003f65270 */
[----:B0-----:R-:W-:-:S09]  /*13250*/  P2R R6, PR, RZ, 0x8 ;  /* 0x00000008ff067803 */ /* 0x001fd20000000000 */
        /* <DEDUP_REMOVED lines=10> */
[----:B------:R2:W-:Y:S01]  /*13300*/  LDGSTS.E.BYPASS.LTC128B.128 [R21+0x3400], desc[UR52][R2.64+0x80], !P3 ;  /* 0x0340008002157fae */ /* 0x0005e2000d901d74 */
[----:B------:R-:W-:-:S03]  /*13310*/  ISETP.NE.AND P3, PT, R11, RZ, PT ;  /* 0x000000ff0b00720c */ /* 0x000fc60003f65270 */
[----:B------:R2:W-:Y:S04]  /*13320*/  LDGSTS.E.BYPASS.LTC128B.128 [R21+0x5400], desc[UR52][R2.64+0x100], !P6 ;  /* 0x0540010002157fae */ /* 0x0005e8000f101d74 */
[----:B------:R2:W-:Y:S04]  /*13330*/  LDGSTS.E.BYPASS.LTC128B.128 [R21+0x7400], desc[UR52][R2.64+0x180], !P2 ;  /* 0x0740018002157fae */ /* 0x0005e8000d101d74 */
[----:B------:R2:W-:Y:S04]  /*13340*/  LDGSTS.E.BYPASS.LTC128B.128 [R21+0x9400], desc[UR52][R2.64+0x200], !P5 ;  /* 0x0940020002157fae */ /* 0x0005e8000e901d74 */
[----:B------:R2:W-:Y:S04]  /*13350*/  LDGSTS.E.BYPASS.LTC128B.128 [R21+0xb400], desc[UR52][R2.64+0x280], !P4 ;  /* 0x0b40028002157fae */ /* 0x0005e8000e101d74 */
[----:B------:R2:W-:Y:S04]  /*13360*/  LDGSTS.E.BYPASS.LTC128B.128 [R21+0xd400], desc[UR52][R2.64+0x300], P0 ;  /* 0x0d40030002157fae */ /* 0x0005e80008101d74 */
[----:B---34-:R2:W-:Y:S02]  /*13370*/  LDGSTS.E.BYPASS.LTC128B.128 [R21+0xf400], desc[UR52][R2.64+0x380], P1 ;  /* 0x0f40038002157fae */ /* 0x0185e40008901d74 */
.L_x_5107:
[----:B--2---:R-:W-:Y:S02]  /*13380*/  P2R R4, PR, RZ, 0x2 ;  /* 0x00000002ff047803 */ /* 0x004fe40000000000 */
[----:B------:R-:W-:Y:S02]  /*13390*/  LOP3.LUT P1, RZ, R16, 0x80, RZ, 0xc0, !PT ;  /* 0x0000008010ff7812 */ /* 0x000fe4000782c0ff */
[----:B------:R-:W-:Y:S02]  /*133a0*/  IADD3 R2, P2, R14, R0, RZ ;  /* 0x000000000e027210 */ /* 0x000fe40007f5e0ff */
[----:B------:R-:W-:Y:S02]  /*133b0*/  P2R R5, PR, RZ, 0x8 ;  /* 0x00000008ff057803 */ /* 0x000fe40000000000 */
[C---:B------:R-:W-:Y:S01]  /*133c0*/  LOP3.LUT P3, RZ, R16.reuse, 0x40, RZ, 0xc0, !PT ;  /* 0x0000004010ff7812 */ /* 0x040fe2000786c0ff */
[----:B------:R-:W-:Y:S01]  /*133d0*/  IMAD.X R3, RZ, RZ, R20, P2 ;  /* 0x000000ffff037224 */ /* 0x000fe200010e0614 */
[----:B------:R-:W-:-:S02]  /*133e0*/  LOP3.LUT P2, RZ, R16, 0x20, RZ, 0xc0, !PT ;  /* 0x0000002010ff7812 */ /* 0x000fc4000784c0ff */
[----:B------:R-:W-:-:S03]  /*133f0*/  LOP3.LUT P6, RZ, R16, 0x10, RZ, 0xc0, !PT ;  /* 0x0000001010ff7812 */ /* 0x000fc600078cc0ff */
[----:B------:R-:W-:Y:S01]  /*13400*/  @!PT LDS RZ, [RZ] ;  /* 0x00000000fffff984 */ /* 0x000fe20000000800 */
[----:B------:R-:W-:Y:S01]  /*13410*/  @!PT LDS RZ, [RZ] ;  /* 0x00000000fffff984 */ /* 0x000fe20000000800 */
[----:B------:R-:W-:Y:S01]  /*13420*/  @!PT LDS RZ, [RZ] ;  /* 0x00000000fffff984 */ /* 0x000fe20000000800 */
[----:B------:R0:W-:Y:S01]  /*13430*/  LDGSTS.E.BYPASS.LTC128B.128 [R21+0x1c00], desc[UR52][R2.64], !P1 ;  /* 0x01c0000002157fae */ /* 0x0001e2000c901d74 */
[----:B------:R-:W-:-:S05]  /*13440*/  ISETP.NE.AND P1, PT, R4, RZ, PT ;  /* 0x000000ff0400720c */ /* 0x000fca0003f25270 */
[----:B------:R0:W-:Y:S01]  /*13450*/  LDGSTS.E.BYPASS.LTC128B.128 [R21+0x3c00], desc[UR52][R2.64+0x80], !P3 ;  /* 0x03c0008002157fae */ /* 0x0001e2000d901d74 */
[----:B------:R-:W-:-:S03]  /*13460*/  ISETP.NE.AND P3, PT, R5, RZ, PT ;  /* 0x000000ff0500720c */ /* 0x000fc60003f65270 */
        /* <DEDUP_REMOVED lines=8> */
.L_x_5028:
        /* <DEDUP_REMOVED lines=11> */
.L_x_5029:
[----:B------:R0:W-:Y:S01]  /*135a0*/  SYNCS.ARRIVE.TRANS64.A1T0 RZ, [R8+URZ+0x28c50], RZ ;  /* 0x028c50ff08ff79a7 */ /* 0x0001e2000810003f */
[----:B------:R-:W-:Y:S05]  /*135b0*/  @P3 BRA `(.L_x_5030) ;  /* 0xfffffff000743947 */ /* 0x000fea000383ffff */
[----:B------:R-:W-:Y:S05]  /*135c0*/  BSYNC B0 ;  /* 0x0000000000007941 */ /* 0x000fea0003800000 */
.L_x_5017:
[----:B------:R-:W2:Y:S01]  /*135d0*/  S2R R0, SR_TID.X ;  /* 0x0000000000007919 */ /* 0x000ea20000002100 */
[----:B------:R-:W-:Y:S01]  /*135e0*/  VIADD R18, R18, 0x1 ;  /* 0x0000000112127836 */ /* 0x000fe20000000000 */
[----:B------:R-:W-:Y:S04]  /*135f0*/  BSSY B0, `(.L_x_5031) ;  /* 0x0000013000007945 */ /* 0x000fe80003800000 */
[----:B------:R-:W-:-:S04]  /*13600*/  ISETP.NE.AND P0, PT, R18, 0x2, PT ;  /* 0x000000021200780c */ /* 0x000fc80003f05270 */
[----:B------:R-:W-:Y:S02]  /*13610*/  SEL R18, R18, RZ, P0 ;  /* 0x000000ff12127207 */ /* 0x000fe40000000000 */
[----:B------:R-:W-:Y:S02]  /*13620*/  SEL R5, RZ, 0x1, P0 ;  /* 0x00000001ff057807 */ /* 0x000fe40000000000 */
[----:B--2---:R-:W-:-:S04]  /*13630*/  LOP3.LUT R0, R0, 0x7f, RZ, 0xc0, !PT ;  /* 0x0000007f00007812 */ /* 0x004fc800078ec0ff */
[----:B------:R-:W-:-:S13]  /*13640*/  ISETP.NE.AND P1, PT, R0, RZ, PT ;  /* 0x000000ff0000720c */ /* 0x000fda0003f25270 */
[----:B------:R-:W-:Y:S05]  /*13650*/  @P1 BRA `(.L_x_5032) ;  /* 0x0000000000301947 */ /* 0x000fea0003800000 */
[----:B------:R-:W2:Y:S01]  /*13660*/  S2R R9, SR_LANEID ;  /* 0x0000000000097919 */ /* 0x000ea20000000000 */
[----:B------:R-:W-:Y:S01]  /*13670*/  VOTEU.ANY UR4, UPT, PT ;  /* 0x0000000000047886 */ /* 0x000fe200038e0100 */
[----:B------:R-:W3:Y:S01]  /*13680*/  LDC.64 R2, c[0x0][0xc80] ;  /* 0x00032000ff027b82 */ /* 0x000ee20000000a00 */
[----:B------:R-:W2:Y:S08]  /*13690*/  FLO.U32 R0, UR4 ;  /* 0x0000000400007d00 */ /* 0x000eb000080e0000 */
[----:B------:R-:W3:Y:S01]  /*136a0*/  POPC R7, UR4 ;  /* 0x0000000400077d09 */ /* 0x000ee20008000000 */
[----:B--2---:R-:W-:-:S13]  /*136b0*/  ISETP.EQ.U32.AND P0, PT, R0, R9, PT ;  /* 0x000000090000720c */ /* 0x004fda0003f02070 */
[----:B---3--:R-:W2:Y:S01]  /*136c0*/  @P0 ATOMG.E.ADD.STRONG.GPU PT, R3, desc[UR52][R2.64], R7 ;  /* 0x00000007020309a8 */ /* 0x008ea200081ee1f4 */
[----:B------:R-:W3:Y:S02]  /*136d0*/  S2R R4, SR_LTMASK ;  /* 0x0000000000047919 */ /* 0x000ee40000003900 */
[----:B---3--:R-:W-:-:S04]  /*136e0*/  LOP3.LUT R4, R4, UR4, RZ, 0xc0, !PT ;  /* 0x0000000404047c12 */ /* 0x008fc8000f8ec0ff */
[----:B------:R-:W3:Y:S01]  /*136f0*/  POPC R33, R4 ;  /* 0x0000000400217309 */ /* 0x000ee20000000000 */
[----:B--2---:R-:W3:Y:S02]  /*13700*/  SHFL.IDX PT, R0, R3, R0, 0x1f ;  /* 0x00001f0003007589 */ /* 0x004ee400000e0000 */
[----:B---3--:R-:W-:-:S07]  /*13710*/  IADD3 R33, R0, UR46, R33 ;  /* 0x0000002e00217c10 */ /* 0x008fce000fffe021 */
.L_x_5032:
[----:B------:R-:W-:Y:S05]  /*13720*/  BSYNC B0 ;  /* 0x0000000000007941 */ /* 0x000fea0003800000 */
.L_x_5031:
[----:B------:R-:W-:-:S07]  /*13730*/  LOP3.LUT R22, R22, R5, RZ, 0x3c, !PT ;  /* 0x0000000516167212 */ /* 0x000fce00078e3cff */
.L_x_4992:
[----:B------:R-:W-:Y:S05]  /*13740*/  BSYNC B7 ;  /* 0x0000000000077941 */ /* 0x000fea0003800000 */
.L_x_4990:
        /* <DEDUP_REMOVED lines=8> */
[----:B------:R2:W3:Y:S01]  /*137d0*/  LDS R33, [R17+0x28cd0] ;  /* 0x028cd00011217984 */ /* 0x0004e20000000800 */
[----:B------:R-:W-:Y:S06]  /*137e0*/  BAR.ARV 0x4, 0x180 ;  /* 0x0106000000007b1d */ /* 0x000fec0000002000 */
[----:B------:R-:W-:Y:S05]  /*137f0*/  BRA `(.L_x_5034) ;  /* 0x00000000002c7947 */ /* 0x000fea0003800000 */
.L_x_5033:
[----:B------:R-:W-:-:S03]  /*13800*/  UMOV UR4, 0xffffffff ;  /* 0xffffffff00047882 */ /* 0x000fc60000000000 */
[----:B------:R-:W-:Y:S05]  /*13810*/  BRA.DIV UR4, `(.L_x_5035) ;  /* 0x0000002604cc7947 */ /* 0x000fea000b800000 */
[----:B------:R2:W3:Y:S02]  /*13820*/  SHFL.IDX PT, R14, R33, RZ, 0x1f ;  /* 0x00001fff210e7589 */ /* 0x0004e400000e0000 */
.L_x_5110:
[----:B------:R-:W4:Y:S01]  /*13830*/  @!P1 S2R R3, SR_CgaCtaId ;  /* 0x0000000000039919 */ /* 0x000f220000008800 */
[----:B------:R-:W-:Y:S05]  /*13840*/  WARPSYNC.ALL ;  /* 0x0000000000007948 */ /* 0x000fea0003800000 */
[----:B------:R-:W-:Y:S01]  /*13850*/  BAR.SYNC.DEFER_BLOCKING 0x4, 0x180 ;  /* 0x0106000000007b1d */ /* 0x000fe20000010000 */
[----:B------:R-:W-:-:S04]  /*13860*/  @!P1 MOV R0, 0x400 ;  /* 0x0000040000009802 */ /* 0x000fc80000000f00 */
[----:B----4-:R-:W-:-:S05]  /*13870*/  @!P1 LEA R17, R3, R0, 0x18 ;  /* 0x0000000003119211 */ /* 0x010fca00078ec0ff */
[----:B------:R2:W-:Y:S02]  /*13880*/  @!P1 STS [R17+0x28cd0], R33 ;  /* 0x028cd02111009388 */ /* 0x0005e40000000800 */
[----:B--23--:R-:W-:Y:S01]  /*13890*/  MOV R33, R14 ;  /* 0x0000000e00217202 */ /* 0x00cfe20000000f00 */
[----:B------:R-:W-:Y:S06]  /*138a0*/  BAR.ARV 0x5, 0x180 ;  /* 0x0146000000007b1d */ /* 0x000fec0000002000 */
.L_x_5034:
[----:B------:R-:W-:Y:S02]  /*138b0*/  ULDC UR4, c[0x0][0xc38] ;  /* 0x00030e0000047ab9 */ /* 0x000fe40000000800 */
[----:B---3--:R-:W-:-:S13]  /*138c0*/  ISETP.GE.AND P0, PT, R33, UR4, PT ;  /* 0x0000000421007c0c */ /* 0x008fda000bf06270 */
[----:B------:R-:W-:Y:S05]  /*138d0*/  @!P0 BRA `(.L_x_5036) ;  /* 0xffffffc400cc8947 */ /* 0x000fea000383ffff */
.L_x_4981:
[----:B------:R-:W3:Y:S01]  /*138e0*/  LDL.LU R0, [R1+0x4] ;  /* 0x0000040001007983 */ /* 0x000ee20000300800 */
[----:B------:R-:W-:Y:S01]  /*138f0*/  BSSY B0, `(.L_x_5037) ;  /* 0x000000b000007945 */ /* 0x000fe20003800000 */
[----:B------:R-:W4:Y:S01]  /*13900*/  S2R R5, SR_CgaCtaId ;  /* 0x0000000000057919 */ /* 0x000f220000008800 */
[----:B---3--:R-:W-:-:S05]  /*13910*/  VIADD R0, R0, 0x1 ;  /* 0x0000000100007836 */ /* 0x008fca0000000000 */
[----:B------:R-:W-:-:S04]  /*13920*/  LEA.HI R2, R0, R0, RZ, 0x1 ;  /* 0x0000000000027211 */ /* 0x000fc800078f08ff */
[----:B------:R-:W-:Y:S02]  /*13930*/  LOP3.LUT R3, R2, 0xfffffffe, RZ, 0xc0, !PT ;  /* 0xfffffffe02037812 */ /* 0x000fe400078ec0ff */
[----:B------:R-:W-:-:S03]  /*13940*/  MOV R2, 0x400 ;  /* 0x0000040000027802 */ /* 0x000fc60000000f00 */
[----:B------:R-:W-:Y:S01]  /*13950*/  IMAD.IADD R0, R0, 0x1, -R3 ;  /* 0x0000000100007824 */ /* 0x000fe200078e0a03 */
[----:B----4-:R-:W-:-:S04]  /*13960*/  LEA R7, R5, R2, 0x18 ;  /* 0x0000000205077211 */ /* 0x010fc800078ec0ff */
[----:B------:R-:W-:-:S04]  /*13970*/  SHF.L.U32 R0, R0, 0x1f, RZ ;  /* 0x0000001f00007819 */ /* 0x000fc800000006ff */
[----:B------:R-:W3:Y:S02]  /*13980*/  SYNCS.PHASECHK.TRANS64.TRYWAIT P0, [R7+URZ+0x28c20], R0 ;  /* 0x028c2000070075a7 */ /* 0x000ee4000800017f */
[----:B---3--:R-:W-:Y:S05]  /*13990*/  @!P0 BRA `(.L_x_5038) ;  /* 0x0000002400948947 */ /* 0x008fea0003800000 */
.L_x_5111:
[----:B------:R-:W-:Y:S05]  /*139a0*/  BSYNC B0 ;  /* 0x0000000000007941 */ /* 0x000fea0003800000 */
.L_x_5037:
[----:B------:R-:W-:-:S03]  /*139b0*/  UMOV UR4, 0xffffffff ;  /* 0xffffffff00047882 */ /* 0x000fc60000000000 */
[----:B------:R-:W-:Y:S05]  /*139c0*/  BRA.DIV UR4, `(.L_x_5039) ;  /* 0x00000026049c7947 */ /* 0x000fea000b800000 */
[----:B---3--:R-:W3:Y:S02]  /*139d0*/  S2R R0, SR_TID.X ;  /* 0x0000000000007919 */ /* 0x008ee40000002100 */
[----:B---3--:R-:W-:-:S04]  /*139e0*/  SHF.R.U32.HI R0, RZ, 0x5, R0 ;  /* 0x00000005ff007819 */ /* 0x008fc80000011600 */
[----:B------:R-:W-:-:S05]  /*139f0*/  LOP3.LUT R0, R0, 0x3, RZ, 0xc0, !PT ;  /* 0x0000000300007812 */ /* 0x000fca00078ec0ff */
[----:B------:R3:W4:Y:S02]  /*13a00*/  SHFL.IDX PT, R14, R0, RZ, 0x1f ;  /* 0x00001fff000e7589 */ /* 0x00072400000e0000 */
.L_x_5114:
[----:B----4-:R-:W-:Y:S01]  /*13a10*/  ISETP.NE.AND P0, PT, R14, RZ, PT ;  /* 0x000000ff0e00720c */ /* 0x010fe20003f05270 */
[----:B------:R-:W-:-:S12]  /*13a20*/  BSSY B0, `(.L_x_5040) ;  /* 0x0000024000007945 */ /* 0x000fd80003800000 */
[----:B------:R-:W-:Y:S05]  /*13a30*/  @P0 BRA `(.L_x_5041) ;  /* 0x0000000000880947 */ /* 0x000fea0003800000 */
[----:B------:R-:W-:-:S03]  /*13a40*/  UMOV UR4, 0xffffffff ;  /* 0xffffffff00047882 */ /* 0x000fc60000000000 */
[----:B------:R-:W-:Y:S05]  /*13a50*/  BRA.DIV UR4, `(.L_x_5042) ;  /* 0x0000002604ac7947 */ /* 0x000fea000b800000 */
[----:B------:R-:W-:-:S13]  /*13a60*/  ELECT P6, URZ, PT ;  /* 0x00000000003f782f */ /* 0x000fda00038c0000 */
.L_x_5117:
[----:B------:R-:W-:Y:S05]  /*13a70*/  @!P6 BRA `(.L_x_5041) ;  /* 0x000000000078e947 */ /* 0x000fea0003800000 */
[----:B------:R-:W-:-:S06]  /*13a80*/  ULOP3.LUT UR4, UR39, 0x2, URZ, 0xfc, !UPT ;  /* 0x0000000227047892 */ /* 0x000fcc000f8efc3f */
[----:B---3--:R-:W-:-:S05]  /*13a90*/  IMAD.U32 R0, RZ, RZ, UR4 ;  /* 0x00000004ff007e24 */ /* 0x008fca000f8e00ff */
[----:B------:R-:W-:-:S13]  /*13aa0*/  ISETP.NE.AND P0, PT, R0, 0x3, PT ;  /* 0x000000030000780c */ /* 0x000fda0003f05270 */
[----:B------:R-:W-:Y:S05]  /*13ab0*/  @!P0 BRA `(.L_x_5043) ;  /* 0x0000000000048947 */ /* 0x000fea0003800000 */
[----:B------:R-:W-:Y:S01]  /*13ac0*/  BPT.TRAP 0x1 ;  /* 0x000000040000795c */ /* 0x000fe20000300000 */
.L_x_5043:
[----:B------:R-:W-:Y:S01]  /*13ad0*/  IMAD R5, R18, 0x8, R7 ;  /* 0x0000000812057824 */ /* 0x000fe200078e0207 */
[----:B------:R-:W-:Y:S01]  /*13ae0*/  SHF.L.U32 R0, R22, 0x1f, RZ ;  /* 0x0000001f16007819 */ /* 0x000fe200000006ff */
[----:B------:R-:W-:-:S03]  /*13af0*/  VIADD R18, R18, 0x1 ;  /* 0x0000000112127836 */ /* 0x000fc60000000000 */
[----:B------:R-:W3:Y:S02]  /*13b00*/  SYNCS.PHASECHK.TRANS64.TRYWAIT P1, [R5+URZ+0x28c40], R0 ;  /* 0x028c4000050075a7 */ /* 0x000ee4000802017f */
[----:B------:R-:W-:-:S04]  /*13b10*/  ISETP.NE.AND P2, PT, R18, 0x2, PT ;  /* 0x000000021200780c */ /* 0x000fc80003f45270 */
[----:B------:R-:W-:Y:S01]  /*13b20*/  SEL R3, RZ, 0x1, P2 ;  /* 0x00000001ff037807 */ /* 0x000fe20001000000 */
[----:B---3--:R-:W-:Y:S08]  /*13b30*/  @!P1 BRA `(.L_x_5044) ;  /* 0x0000002400949947 */ /* 0x008ff00003800000 */
.L_x_5118:
[----:B------:R-:W-:Y:S02]  /*13b40*/  SEL R18, R18, RZ, P2 ;  /* 0x000000ff12127207 */ /* 0x000fe40001000000 */
[----:B------:R-:W-:Y:S01]  /*13b50*/  LOP3.LUT R2, R22, R3, RZ, 0x3c, !PT ;  /* 0x0000000316027212 */ /* 0x000fe200078e3cff */
[----:B------:R-:W-:Y:S06]  /*13b60*/  @!P0 BRA `(.L_x_5045) ;  /* 0x0000000000048947 */ /* 0x000fec0003800000 */
[----:B------:R-:W-:Y:S01]  /*13b70*/  BPT.TRAP 0x1 ;  /* 0x000000040000795c */ /* 0x000fe20000300000 */
.L_x_5045:
[----:B------:R-:W-:Y:S01]  /*13b80*/  IMAD R3, R18, 0x8, R7 ;  /* 0x0000000812037824 */ /* 0x000fe200078e0207 */
[----:B------:R-:W-:-:S04]  /*13b90*/  SHF.L.U32 R2, R2, 0x1f, RZ ;  /* 0x0000001f02027819 */ /* 0x000fc800000006ff */
[----:B------:R-:W4:Y:S02]  /*13ba0*/  SYNCS.PHASECHK.TRANS64.TRYWAIT P1, [R3+URZ+0x28c40], R2 ;  /* 0x028c4002030075a7 */ /* 0x000f24000802017f */
[----:B----4-:R-:W-:Y:S05]  /*13bb0*/  @!P1 BRA `(.L_x_5046) ;  /* 0x0000002400889947 */ /* 0x010fea0003800000 */
.L_x_5119:
[----:B------:R-:W-:Y:S05]  /*13bc0*/  @!P0 BRA `(.L_x_5047) ;  /* 0x0000000000048947 */ /* 0x000fea0003800000 */
[----:B------:R-:W-:Y:S01]  /*13bd0*/  BPT.TRAP 0x1 ;  /* 0x000000040000795c */ /* 0x000fe20000300000 */
.L_x_5047:
[----:B------:R-:W0:Y:S02]  /*13be0*/  SYNCS.PHASECHK.TRANS64.TRYWAIT P1, [R5+URZ+0x28c60], R0 ;  /* 0x028c6000050075a7 */ /* 0x000e24000802017f */
[----:B0-----:R-:W-:Y:S05]  /*13bf0*/  @!P1 BRA `(.L_x_5048) ;  /* 0x00000024008c9947 */ /* 0x001fea0003800000 */
.L_x_5120:
[----:B------:R-:W-:Y:S05]  /*13c00*/  @!P0 BRA `(.L_x_5049) ;  /* 0x0000000000048947 */ /* 0x000fea0003800000 */
[----:B------:R-:W-:Y:S01]  /*13c10*/  BPT.TRAP 0x1 ;  /* 0x000000040000795c */ /* 0x000fe20000300000 */
.L_x_5049:
[----:B------:R0:W0:Y:S02]  /*13c20*/  SYNCS.PHASECHK.TRANS64.TRYWAIT P0, [R3+URZ+0x28c60], R2 ;  /* 0x028c6002030075a7 */ /* 0x000024000800017f */
[----:B0-----:R-:W-:Y:S05]  /*13c30*/  @!P0 NANOSLEEP.SYNCS 0x989680 ;  /* 0x009896800000895d */ /* 0x001fea0003900000 */
[----:B------:R-:W0:Y:S02]  /*13c40*/  @!P0 SYNCS.PHASECHK.TRANS64 P0, [R3+URZ+0x28c60], R2 ;  /* 0x028c6002030085a7 */ /* 0x000e24000800007f */
[----:B0-----:R-:W-:Y:S05]  /*13c50*/  @!P0 BRA `(.L_x_5049) ;  /* 0xfffffffc00f08947 */ /* 0x001fea000383ffff */
.L_x_5041:
[----:B------:R-:W-:Y:S05]  /*13c60*/  BSYNC B0 ;  /* 0x0000000000007941 */ /* 0x000fea0003800000 */
.L_x_5040:
[----:B------:R-:W-:Y:S05]  /*13c70*/  EXIT ;  /* 0x000000000000794d */ /* 0x000fea0003800000 */
.L_x_4877:
[----:B0-----:R-:W-:-:S04]  /*13c80*/  IMAD.U32 R3, RZ, RZ, UR21 ;  /* 0x00000015ff037e24 */ /* 0x001fc8000f8e00ff */
[----:B------:R0:W1:Y:S03]  /*13c90*/  SYNCS.PHASECHK.TRANS64.TRYWAIT P1, [R3+URZ+0x28c50], R0 ;  /* 0x028c5000030075a7 */ /* 0x000066000802017f */
[----:B-1----:R-:W-:Y:S05]  /*13ca0*/  @!P1 NANOSLEEP.SYNCS 0x989680 ;  /* 0x009896800000995d */ /* 0x002fea0003900000 */
[----:B------:R-:W1:Y:S02]  /*13cb0*/  @!P1 SYNCS.PHASECHK.TRANS64 P1, [R3+URZ+0x28c50], R0 ;  /* 0x028c5000030095a7 */ /* 0x000e64000802007f */
[----:B-1----:R-:W-:Y:S05]  /*13cc0*/  @!P1 BRA `(.L_x_4877) ;  /* 0xfffffffc00ec9947 */ /* 0x002fea000383ffff */
[----:B------:R-:W-:Y:S05]  /*13cd0*/  BRA `(.L_x_5050) ;  /* 0xfffffedc00e87947 */ /* 0x000fea000383ffff */
.L_x_4883:
[----:B-1----:R-:W-:-:S04]  /*13ce0*/  IMAD.U32 R3, RZ, RZ, UR21 ;  /* 0x00000015ff037e24 */ /* 0x002fc8000f8e00ff */
[----:B------:R1:W2:Y:S03]  /*13cf0*/  SYNCS.PHASECHK.TRANS64.TRYWAIT P1, [R3+URZ+0x28c50], R0 ;  /* 0x028c5000030075a7 */ /* 0x0002a6000802017f */
[----:B--2---:R-:W-:Y:S05]  /*13d00*/  @!P1 NANOSLEEP.SYNCS 0x989680 ;  /* 0x009896800000995d */ /* 0x004fea0003900000 */
[----:B------:R-:W2:Y:S02]  /*13d10*/  @!P1 SYNCS.PHASECHK.TRANS64 P1, [R3+URZ+0x28c50], R0 ;  /* 0x028c5000030095a7 */ /* 0x000ea4000802007f */
[----:B--2---:R-:W-:Y:S05]  /*13d20*/  @!P1 BRA `(.L_x_4883) ;  /* 0xfffffffc00ec9947 */ /* 0x004fea000383ffff */
[----:B------:R-:W-:Y:S05]  /*13d30*/  BRA `(.L_x_4882) ;  /* 0xfffffee800e07947 */ /* 0x000fea000383ffff */
.L_x_4893:
[----:B0-----:R-:W-:-:S04]  /*13d40*/  IMAD.U32 R3, RZ, RZ, UR42 ;  /* 0x0000002aff037e24 */ /* 0x001fc8000f8e00ff */
[----:B------:R0:W1:Y:S03]  /*13d50*/  SYNCS.PHASECHK.TRANS64.TRYWAIT P1, [R3+URZ+0x28c00], R0 ;  /* 0x028c0000030075a7 */ /* 0x000066000802017f */
[----:B-1----:R-:W-:Y:S05]  /*13d60*/  @!P1 NANOSLEEP.SYNCS 0x989680 ;  /* 0x009896800000995d */ /* 0x002fea0003900000 */
[----:B------:R-:W1:Y:S02]  /*13d70*/  @!P1 SYNCS.PHASECHK.TRANS64 P1, [R3+URZ+0x28c00], R0 ;  /* 0x028c0000030095a7 */ /* 0x000e64000802007f */
[----:B-1----:R-:W-:Y:S05]  /*13d80*/  @!P1 BRA `(.L_x_4893) ;  /* 0xfffffffc00ec9947 */ /* 0x002fea000383ffff */
[----:B------:R-:W-:Y:S05]  /*13d90*/  BRA `(.L_x_5051) ;  /* 0xffffff0000647947 */ /* 0x000fea000383ffff */
.L_x_4897:
[----:B--2---:R2:W3:Y:S02]  /*13da0*/  SYNCS.PHASECHK.TRANS64.TRYWAIT P1, [R9+URZ+0x28c30], R10 ;  /* 0x028c300a090075a7 */ /* 0x0044e4000802017f */
[----:B---3--:R-:W-:Y:S05]  /*13db0*/  @!P1 NANOSLEEP.SYNCS 0x989680 ;  /* 0x009896800000995d */ /* 0x008fea0003900000 */
[----:B------:R-:W3:Y:S02]  /*13dc0*/  @!P1 SYNCS.PHASECHK.TRANS64 P1, [R9+URZ+0x28c30], R10 ;  /* 0x028c300a090095a7 */ /* 0x000ee4000802007f */
[----:B---3--:R-:W-:Y:S05]  /*13dd0*/  @!P1 BRA `(.L_x_4897) ;  /* 0xfffffffc00f09947 */ /* 0x008fea000383ffff */
[----:B------:R-:W-:Y:S05]  /*13de0*/  BRA `(.L_x_4896) ;  /* 0xffffff0000807947 */ /* 0x000fea000383ffff */
.L_x_4910:
[----:B-1----:R1:W3:Y:S02]  /*13df0*/  SYNCS.PHASECHK.TRANS64.TRYWAIT P1, [R9+URZ+0x28c50], R10 ;  /* 0x028c500a090075a7 */ /* 0x0022e4000802017f */
[----:B---3--:R-:W-:Y:S05]  /*13e00*/  @!P1 NANOSLEEP.SYNCS 0x989680 ;  /* 0x009896800000995d */ /* 0x008fea0003900000 */
[----:B------:R-:W3:Y:S02]  /*13e10*/  @!P1 SYNCS.PHASECHK.TRANS64 P1, [R9+URZ+0x28c50], R10 ;  /* 0x028c500a090095a7 */ /* 0x000ee4000802007f */
[----:B---3--:R-:W-:Y:S05]  /*13e20*/  @!P1 BRA `(.L_x_4910) ;  /* 0xfffffffc00f09947 */ /* 0x008fea000383ffff */
[----:B------:R-:W-:Y:S05]  /*13e30*/  BRA `(.L_x_4909) ;  /* 0xffffff1c002c7947 */ /* 0x000fea000383ffff */
.L_x_4919:
[----:B-1----:R-:W-:-:S04]  /*13e40*/  IMAD.U32 R6, RZ, RZ, UR21 ;  /* 0x00000015ff067e24 */ /* 0x002fc8000f8e00ff */
[----:B------:R1:W2:Y:S03]  /*13e50*/  SYNCS.PHASECHK.TRANS64.TRYWAIT P1, [R6+URZ+0x28c30], R9 ;  /* 0x028c3009060075a7 */ /* 0x0002a6000802017f */
[----:B--2---:R-:W-:Y:S05]  /*13e60*/  @!P1 NANOSLEEP.SYNCS 0x989680 ;  /* 0x009896800000995d */ /* 0x004fea0003900000 */
[----:B------:R-:W2:Y:S02]  /*13e70*/  @!P1 SYNCS.PHASECHK.TRANS64 P1, [R6+URZ+0x28c30], R9 ;  /* 0x028c3009060095a7 */ /* 0x000ea4000802007f */
[----:B--2---:R-:W-:Y:S05]  /*13e80*/  @!P1 BRA `(.L_x_4919) ;  /* 0xfffffffc00ec9947 */ /* 0x004fea000383ffff */
[----:B------:R-:W-:Y:S05]  /*13e90*/  BRA `(.L_x_4918) ;  /* 0xffffff2000b07947 */ /* 0x000fea000383ffff */
.L_x_4932:
[----:B--23--:R-:W-:-:S04]  /*13ea0*/  IMAD.U32 R10, RZ, RZ, UR21 ;  /* 0x00000015ff0a7e24 */ /* 0x00cfc8000f8e00ff */
[----:B------:R2:W3:Y:S03]  /*13eb0*/  SYNCS.PHASECHK.TRANS64.TRYWAIT P1, [R10+URZ+0x28c50], R9 ;  /* 0x028c50090a0075a7 */ /* 0x0004e6000802017f */
[----:B---3--:R-:W-:Y:S05]  /*13ec0*/  @!P1 NANOSLEEP.SYNCS 0x989680 ;  /* 0x009896800000995d */ /* 0x008fea0003900000 */
[----:B------:R-:W3:Y:S02]  /*13ed0*/  @!P1 SYNCS.PHASECHK.TRANS64 P1, [R10+URZ+0x28c50], R9 ;  /* 0x028c50090a0095a7 */ /* 0x000ee4000802007f */
[----:B---3--:R-:W-:Y:S05]  /*13ee0*/  @!P1 BRA `(.L_x_4932) ;  /* 0xfffffffc00ec9947 */ /* 0x008fea000383ffff */
[----:B------:R-:W-:Y:S05]  /*13ef0*/  BRA `(.L_x_4931) ;  /* 0xffffff4000a07947 */ /* 0x000fea000383ffff */
.L_x_4942:
[----:B-1----:R-:W-:-:S04]  /*13f00*/  IMAD.U32 R6, RZ, RZ, UR21 ;  /* 0x00000015ff067e24 */ /* 0x002fc8000f8e00ff */
[----:B------:R1:W2:Y:S03]  /*13f10*/  SYNCS.PHASECHK.TRANS64.TRYWAIT P2, [R6+URZ+0x28c30], R9 ;  /* 0x028c3009060075a7 */ /* 0x0002a6000804017f */
[----:B--2---:R-:W-:Y:S05]  /*13f20*/  @!P2 NANOSLEEP.SYNCS 0x989680 ;  /* 0x009896800000a95d */ /* 0x004fea0003900000 */
[----:B------:R-:W2:Y:S02]  /*13f30*/  @!P2 SYNCS.PHASECHK.TRANS64 P2, [R6+URZ+0x28c30], R9 ;  /* 0x028c30090600a5a7 */ /* 0x000ea4000804007f */
[----:B--2---:R-:W-:Y:S05]  /*13f40*/  @!P2 BRA `(.L_x_4942) ;  /* 0xfffffffc00eca947 */ /* 0x004fea000383ffff */
[----:B------:R-:W-:Y:S05]  /*13f50*/  BRA `(.L_x_4941) ;  /* 0xffffff4800207947 */ /* 0x000fea000383ffff */
.L_x_4947:
[----:B--2---:R-:W-:-:S04]  /*13f60*/  IMAD.U32 R8, RZ, RZ, UR21 ;  /* 0x00000015ff087e24 */ /* 0x004fc8000f8e00ff */
[----:B------:R2:W4:Y:S03]  /*13f70*/  SYNCS.PHASECHK.TRANS64.TRYWAIT P2, [R8+URZ+0x28c50], R9 ;  /* 0x028c5009080075a7 */ /* 0x000526000804017f */
[----:B----4-:R-:W-:Y:S05]  /*13f80*/  @!P2 NANOSLEEP.SYNCS 0x989680 ;  /* 0x009896800000a95d */ /* 0x010fea0003900000 */
[----:B------:R-:W4:Y:S02]  /*13f90*/  @!P2 SYNCS.PHASECHK.TRANS64 P2, [R8+URZ+0x28c50], R9 ;  /* 0x028c50090800a5a7 */ /* 0x000f24000804007f */
[----:B----4-:R-:W-:Y:S05]  /*13fa0*/  @!P2 BRA `(.L_x_4947) ;  /* 0xfffffffc00eca947 */ /* 0x010fea000383ffff */
[----:B------:R-:W-:Y:S05]  /*13fb0*/  BRA `(.L_x_4946) ;  /* 0xffffff5c00447947 */ /* 0x000fea000383ffff */
.L_x_4954:
[----:B-1----:R-:W-:-:S04]  /*13fc0*/  IMAD.U32 R5, RZ, RZ, UR21 ;  /* 0x00000015ff057e24 */ /* 0x002fc8000f8e00ff */
[----:B------:R1:W2:Y:S03]  /*13fd0*/  SYNCS.PHASECHK.TRANS64.TRYWAIT P1, [R5+URZ+0x28c30], R8 ;  /* 0x028c3008050075a7 */ /* 0x0002a6000802017f */
[----:B--2---:R-:W-:Y:S05]  /*13fe0*/  @!P1 NANOSLEEP.SYNCS 0x989680 ;  /* 0x009896800000995d */ /* 0x004fea0003900000 */
[----:B------:R-:W2:Y:S02]  /*13ff0*/  @!P1 SYNCS.PHASECHK.TRANS64 P1, [R5+URZ+0x28c30], R8 ;  /* 0x028c3008050095a7 */ /* 0x000ea4000802007f */
[----:B--2---:R-:W-:Y:S05]  /*14000*/  @!P1 BRA `(.L_x_4954) ;  /* 0xfffffffc00ec9947 */ /* 0x004fea000383ffff */
[----:B------:R-:W-:Y:S05]  /*14010*/  BRA `(.L_x_4953) ;  /* 0xffffff6000387947 */ /* 0x000fea000383ffff */
.L_x_4967:
[----:B--2---:R-:W-:-:S04]  /*14020*/  MOV R7, UR21 ;  /* 0x0000001500077c02 */ /* 0x004fc80008000f00 */
[----:B------:R2:W3:Y:S03]  /*14030*/  SYNCS.PHASECHK.TRANS64.TRYWAIT P1, [R7+URZ+0x28c50], R8 ;  /* 0x028c5008070075a7 */ /* 0x0004e6000802017f */
[----:B---3--:R-:W-:Y:S05]  /*14040*/  @!P1 NANOSLEEP.SYNCS 0x989680 ;  /* 0x009896800000995d */ /* 0x008fea0003900000 */
[----:B------:R-:W3:Y:S02]  /*14050*/  @!P1 SYNCS.PHASECHK.TRANS64 P1, [R7+URZ+0x28c50], R8 ;  /* 0x028c5008070095a7 */ /* 0x000ee4000802007f */
[----:B---3--:R-:W-:Y:S05]  /*14060*/  @!P1 BRA `(.L_x_4967) ;  /* 0xfffffffc00ec9947 */ /* 0x008fea000383ffff */
[----:B------:R-:W-:Y:S05]  /*14070*/  BRA `(.L_x_4966) ;  /* 0xffffff8000207947 */ /* 0x000fea000383ffff */
.L_x_4998:
        /* <DEDUP_REMOVED lines=10> */
.L_x_5052:
[----:B------:R-:W-:Y:S05]  /*14120*/  BRA `(.L_x_5053) ;  /* 0xffffffcc00207947 */ /* 0x000fea000383ffff */
.L_x_5001:
[----:B0-----:R0:W1:Y:S02]  /*14130*/  SYNCS.PHASECHK.TRANS64.TRYWAIT P0, [R25+URZ+0x28c40], R0 ;  /* 0x028c4000190075a7 */ /* 0x001064000800017f */
[----:B-1----:R-:W-:Y:S05]  /*14140*/  @!P0 NANOSLEEP.SYNCS 0x989680 ;  /* 0x009896800000895d */ /* 0x002fea0003900000 */
[----:B------:R-:W1:Y:S02]  /*14150*/  @!P0 SYNCS.PHASECHK.TRANS64 P0, [R25+URZ+0x28c40], R0 ;  /* 0x028c4000190085a7 */ /* 0x000e64000800007f */
[----:B-1----:R-:W-:Y:S05]  /*14160*/  @!P0 BRA `(.L_x_5001) ;  /* 0xfffffffc00f08947 */ /* 0x002fea000383ffff */
[----:B------:R-:W-:Y:S05]  /*14170*/  BRA `(.L_x_5054) ;  /* 0xffffffcc00c87947 */ /* 0x000fea000383ffff */
.L_x_5002:
        /* <DEDUP_REMOVED lines=8> */
.L_x_5056:
[----:B------:R-:W-:Y:S05]  /*14200*/  BSYNC B0 ;  /* 0x0000000000007941 */ /* 0x000fea0003800000 */
.L_x_5055:
[----:B------:R-:W-:Y:S01]  /*14210*/  IMAD.MOV.U32 R13, RZ, RZ, R0 ;  /* 0x000000ffff0d7224 */ /* 0x000fe200078e0000 */
[----:B------:R-:W-:Y:S01]  /*14220*/  @P0 LEA R7, R4, R17, 0x1 ;  /* 0x0000001104070211 */ /* 0x000fe200078e08ff */
[----:B------:R-:W-:Y:S02]  /*14230*/  IMAD.MOV.U32 R12, RZ, RZ, RZ ;  /* 0x000000ffff0c7224 */ /* 0x000fe400078e00ff */
[----:B------:R-:W-:Y:S02]  /*14240*/  IMAD.MOV.U32 R11, RZ, RZ, 0x181f ;  /* 0x0000181fff0b7424 */ /* 0x000fe400078e00ff */
[----:B------:R-:W-:Y:S02]  /*14250*/  IMAD.MOV.U32 R15, RZ, RZ, -0x1 ;  /* 0xffffffffff0f7424 */ /* 0x000fe400078e00ff */
[----:B------:R-:W-:-:S07]  /*14260*/  IMAD.MOV.U32 R2, RZ, RZ, R14 ;  /* 0x000000ffff027224 */ /* 0x000fce00078e000e */
[----:B------:R-:W-:Y:S05]  /*14270*/  WARPSYNC.COLLECTIVE R15, `(.L_x_5057) ;  /* 0x000000000f087348 */ /* 0x000fea0003c00000 */
[----:B------:R0:W1:Y:S02]  /*14280*/  SHFL.IDX P6, R14, R13, R12, R11 ;  /* 0x0000000c0d0e7389 */ /* 0x00006400000c000b */
[----:B01----:R-:W-:Y:S01]  /*14290*/  ENDCOLLECTIVE ;  /* 0x000000000000791b */ /* 0x003fe20003800000 */
.L_x_5057:
        /* <DEDUP_REMOVED lines=8> */
.L_x_5058:
[----:B------:R-:W-:Y:S01]  /*14320*/  @!PT LDS RZ, [RZ] ;  /* 0x00000000fffff984 */ /* 0x000fe20000000800 */
[----:B------:R-:W-:Y:S01]  /*14330*/  @!PT LDS RZ, [RZ] ;  /* 0x00000000fffff984 */ /* 0x000fe20000000800 */
[----:B------:R-:W-:Y:S01]  /*14340*/  @!PT LDS RZ, [RZ] ;  /* 0x00000000fffff984 */ /* 0x000fe20000000800 */
[----:B------:R0:W-:Y:S01]  /*14350*/  @P0 LDGSTS.E.BYPASS.LTC128B.128 [R7+0x22400], desc[UR52][R2.64], !P2 ;  /* 0x2240000002070fae */ /* 0x0001e2000d101d74 */
[----:B------:R-:W-:Y:S01]  /*14360*/  ISETP.GE.AND P0, PT, R27, 0x11, PT ;  /* 0x000000111b00780c */ /* 0x000fe20003f06270 */
[----:B------:R-:W-:-:S12]  /*14370*/  IMAD.MOV.U32 R13, RZ, RZ, R0 ;  /* 0x000000ffff0d7224 */ /* 0x000fd800078e0000 */
[----:B------:R-:W-:Y:S02]  /*14380*/  @P0 IMAD R9, R4, 0x2, R17 ;  /* 0x0000000204090824 */ /* 0x000fe400078e0211 */
[----:B0-----:R-:W-:-:S07]  /*14390*/  IMAD.MOV.U32 R2, RZ, RZ, R14 ;  /* 0x000000ffff027224 */ /* 0x001fce00078e000e */
[----:B------:R-:W-:Y:S05]  /*143a0*/  WARPSYNC.COLLECTIVE R15, `(.L_x_5059) ;  /* 0x000000000f087348 */ /* 0x000fea0003c00000 */
[----:B------:R0:W1:Y:S02]  /*143b0*/  SHFL.IDX P6, R14, R13, R12, R11 ;  /* 0x0000000c0d0e7389 */ /* 0x00006400000c000b */
[----:B01----:R-:W-:Y:S01]  /*143c0*/  ENDCOLLECTIVE ;  /* 0x000000000000791b */ /* 0x003fe20003800000 */
.L_x_5059:
        /* <DEDUP_REMOVED lines=8> */
.L_x_5060:
        /* <DEDUP_REMOVED lines=11> */
.L_x_5061:
        /* <DEDUP_REMOVED lines=8> */
.L_x_5062:
[----:B------:R-:W-:Y:S01]  /*14580*/  @!PT LDS RZ, [RZ] ;  /* 0x00000000fffff984 */ /* 0x000fe20000000800 */
[----:B------:R-:W-:Y:S01]  /*14590*/  @!PT LDS RZ, [RZ] ;  /* 0x00000000fffff984 */ /* 0x000fe20000000800 */
[----:B------:R-:W-:Y:S01]  /*145a0*/  @!PT LDS RZ, [RZ] ;  /* 0x00000000fffff984 */ /* 0x000fe20000000800 */
[----:B------:R0:W-:Y:S01]  /*145b0*/  @P0 LDGSTS.E.BYPASS.LTC128B.128 [R7+0x23400], desc[UR52][R2.64], !P2 ;  /* 0x2340000002070fae */ /* 0x0001e2000d101d74 */
[----:B------:R-:W-:Y:S02]  /*145c0*/  IMAD.MOV.U32 R13, RZ, RZ, R0 ;  /* 0x000000ffff0d7224 */ /* 0x000fe400078e0000 */
[----:B------:R-:W-:-:S07]  /*145d0*/  IMAD.MOV.U32 R5, RZ, RZ, R14 ;  /* 0x000000ffff057224 */ /* 0x000fce00078e000e */
[----:B0-----:R-:W-:Y:S05]  /*145e0*/  WARPSYNC.COLLECTIVE R15, `(.L_x_5063) ;  /* 0x000000000f087348 */ /* 0x001fea0003c00000 */
[----:B------:R1:W2:Y:S02]  /*145f0*/  SHFL.IDX P6, R14, R13, R12, R11 ;  /* 0x0000000c0d0e7389 */ /* 0x0002a400000c000b */
[----:B012---:R-:W-:Y:S01]  /*14600*/  ENDCOLLECTIVE ;  /* 0x000000000000791b */ /* 0x007fe20003800000 */
.L_x_5063:
[----:B------:R-:W-:Y:S05]  /*14610*/  BRA `(.L_x_5064) ;  /* 0xffffffcc00807947 */ /* 0x000fea000383ffff */
.L_x_5007:
[----:B------:R-:W-:Y:S02]  /*14620*/  IMAD.MOV.U32 R13, RZ, RZ, R5 ;  /* 0x000000ffff0d7224 */ /* 0x000fe400078e0005 */
[----:B------:R-:W-:Y:S02]  /*14630*/  IMAD.MOV.U32 R12, RZ, RZ, RZ ;  /* 0x000000ffff0c7224 */ /* 0x000fe400078e00ff */
[----:B------:R-:W-:Y:S02]  /*14640*/  IMAD.MOV.U32 R11, RZ, RZ, 0x181f ;  /* 0x0000181fff0b7424 */ /* 0x000fe400078e00ff */
[----:B------:R-:W-:Y:S02]  /*14650*/  IMAD.MOV.U32 R15, RZ, RZ, -0x1 ;  /* 0xffffffffff0f7424 */ /* 0x000fe400078e00ff */
[----:B------:R-:W-:-:S07]  /*14660*/  VIADD R4, R36, UR43 ;  /* 0x0000002b24047c36 */ /* 0x000fce0008000000 */
[----:B-1---5:R-:W-:Y:S05]  /*14670*/  WARPSYNC.COLLECTIVE R15, `(.L_x_5065) ;  /* 0x000000000f087348 */ /* 0x022fea0003c00000 */
[----:B------:R0:W2:Y:S02]  /*14680*/  SHFL.IDX P6, R14, R13, R12, R11 ;  /* 0x0000000c0d0e7389 */ /* 0x0000a400000c000b */
[----:B012--5:R-:W-:Y:S01]  /*14690*/  ENDCOLLECTIVE ;  /* 0x000000000000791b */ /* 0x027fe20003800000 */
.L_x_5065:
[C---:B------:R-:W-:Y:S01]  /*146a0*/  VIADD R6, R4.reuse, 0x10 ;  /* 0x0000001004067836 */ /* 0x040fe20000000000 */
[----:B------:R-:W-:Y:S01]  /*146b0*/  ISETP.GE.AND P0, PT, R4, UR36, PT ;  /* 0x0000002404007c0c */ /* 0x000fe2000bf06270 */
[----:B------:R-:W-:Y:S02]  /*146c0*/  IMAD.MOV.U32 R13, RZ, RZ, R0 ;  /* 0x000000ffff0d7224 */ /* 0x000fe400078e0000 */
[----:B------:R-:W-:-:S10]  /*146d0*/  IMAD.MOV.U32 R2, RZ, RZ, R14 ;  /* 0x000000ffff027224 */ /* 0x000fd400078e000e */
[----:B------:R-:W-:Y:S05]  /*146e0*/  WARPSYNC.COLLECTIVE R15, `(.L_x_5066) ;  /* 0x000000000f087348 */ /* 0x000fea0003c00000 */
[----:B------:R0:W1:Y:S02]  /*146f0*/  SHFL.IDX P6, R14, R13, R12, R11 ;  /* 0x0000000c0d0e7389 */ /* 0x00006400000c000b */
[----:B01----:R-:W-:Y:S01]  /*14700*/  ENDCOLLECTIVE ;  /* 0x000000000000791b */ /* 0x003fe20003800000 */
.L_x_5066:
        /* <DEDUP_REMOVED lines=8> */
.L_x_5067:
[----:B------:R-:W-:Y:S01]  /*14790*/  @!PT LDS RZ, [RZ] ;  /* 0x00000000fffff984 */ /* 0x000fe20000000800 */
[----:B------:R-:W-:Y:S01]  /*147a0*/  @!PT LDS RZ, [RZ] ;  /* 0x00000000fffff984 */ /* 0x000fe20000000800 */
[----:B------:R-:W-:Y:S01]  /*147b0*/  @!PT LDS RZ, [RZ] ;  /* 0x00000000fffff984 */ /* 0x000fe20000000800 */
[----:B------:R0:W-:Y:S01]  /*147c0*/  @!P0 LDGSTS.E.BYPASS.LTC128B.128 [R8+0x20400], desc[UR52][R2.64], !P5 ;  /* 0x2040000002088fae */ /* 0x0001e2000e901d74 */
[----:B------:R-:W-:Y:S01]  /*147d0*/  ISETP.GE.AND P0, PT, R6, UR36, PT ;  /* 0x0000002406007c0c */ /* 0x000fe2000bf06270 */
[----:B------:R-:W-:Y:S02]  /*147e0*/  VIADD R6, R4, 0x20 ;  /* 0x0000002004067836 */ /* 0x000fe40000000000 */
[----:B------:R-:W-:Y:S02]  /*147f0*/  IMAD.MOV.U32 R13, RZ, RZ, R0 ;  /* 0x000000ffff0d7224 */ /* 0x000fe400078e0000 */
[----:B0-----:R-:W-:-:S08]  /*14800*/  IMAD.MOV.U32 R2, RZ, RZ, R14 ;  /* 0x000000ffff027224 */ /* 0x001fd000078e000e */
[----:B------:R-:W-:Y:S05]  /*14810*/  WARPSYNC.COLLECTIVE R15, `(.L_x_5068) ;  /* 0x000000000f087348 */ /* 0x000fea0003c00000 */
[----:B------:R0:W1:Y:S02]  /*14820*/  SHFL.IDX P6, R14, R13, R12, R11 ;  /* 0x0000000c0d0e7389 */ /* 0x00006400000c000b */
[----:B01----:R-:W-:Y:S01]  /*14830*/  ENDCOLLECTIVE ;  /* 0x000000000000791b */ /* 0x003fe20003800000 */
.L_x_5068:
        /* <DEDUP_REMOVED lines=8> */
.L_x_5069:
[----:B------:R-:W-:Y:S01]  /*148c0*/  @!PT LDS RZ, [RZ] ;  /* 0x00000000fffff984 */ /* 0x000fe20000000800 */
[----:B------:R-:W-:Y:S01]  /*148d0*/  @!PT LDS RZ, [RZ] ;  /* 0x00000000fffff984 */ /* 0x000fe20000000800 */
[----:B------:R-:W-:Y:S01]  /*148e0*/  @!PT LDS RZ, [RZ] ;  /* 0x00000000fffff984 */ /* 0x000fe20000000800 */
[----:B------:R0:W-:Y:S01]  /*148f0*/  @!P0 LDGSTS.E.BYPASS.LTC128B.128 [R8+0x20c00], desc[UR52][R2.64], !P5 ;  /* 0x20c0000002088fae */ /* 0x0001e2000e901d74 */
[----:B------:R-:W-:Y:S01]  /*14900*/  ISETP.GE.AND P0, PT, R6, UR36, PT ;  /* 0x0000002406007c0c */ /* 0x000fe2000bf06270 */
[----:B------:R-:W-:Y:S02]  /*14910*/  IMAD.MOV.U32 R13, RZ, RZ, R0 ;  /* 0x000000ffff0d7224 */ /* 0x000fe400078e0000 */
[----:B0-----:R-:W-:-:S10]  /*14920*/  IMAD.MOV.U32 R2, RZ, RZ, R14 ;  /* 0x000000ffff027224 */ /* 0x001fd400078e000e */
[----:B------:R-:W-:Y:S05]  /*14930*/  WARPSYNC.COLLECTIVE R15, `(.L_x_5070) ;  /* 0x000000000f087348 */ /* 0x000fea0003c00000 */
[----:B------:R0:W1:Y:S02]  /*14940*/  SHFL.IDX P6, R14, R13, R12, R11 ;  /* 0x0000000c0d0e7389 */ /* 0x00006400000c000b */
[----:B01----:R-:W-:Y:S01]  /*14950*/  ENDCOLLECTIVE ;  /* 0x000000000000791b */ /* 0x003fe20003800000 */
.L_x_5070:
        /* <DEDUP_REMOVED lines=8> */
.L_x_5071:
[----:B------:R-:W-:Y:S01]  /*149e0*/  @!PT LDS RZ, [RZ] ;  /* 0x00000000fffff984 */ /* 0x000fe20000000800 */
[----:B------:R-:W-:Y:S01]  /*149f0*/  @!PT LDS RZ, [RZ] ;  /* 0x00000000fffff984 */ /* 0x000fe20000000800 */
[----:B------:R-:W-:Y:S01]  /*14a00*/  @!PT LDS RZ, [RZ] ;  /* 0x00000000fffff984 */ /* 0x000fe20000000800 */
[----:B------:R0:W-:Y:S01]  /*14a10*/  @!P0 LDGSTS.E.BYPASS.LTC128B.128 [R8+0x21400], desc[UR52][R2.64], !P5 ;  /* 0x2140000002088fae */ /* 0x0001e2000e901d74 */
[----:B------:R-:W-:Y:S01]  /*14a20*/  IMAD.MOV.U32 R13, RZ, RZ, R0 ;  /* 0x000000ffff0d7224 */ /* 0x000fe200078e0000 */
[----:B------:R-:W-:-:S07]  /*14a30*/  MOV R5, R14 ;  /* 0x0000000e00057202 */ /* 0x000fce0000000f00 */
[----:B0-----:R-:W-:Y:S05]  /*14a40*/  WARPSYNC.COLLECTIVE R15, `(.L_x_5072) ;  /* 0x000000000f087348 */ /* 0x001fea0003c00000 */
[----:B------:R1:W2:Y:S02]  /*14a50*/  SHFL.IDX P6, R14, R13, R12, R11 ;  /* 0x0000000c0d0e7389 */ /* 0x0002a400000c000b */
[----:B012---:R-:W-:Y:S01]  /*14a60*/  ENDCOLLECTIVE ;  /* 0x000000000000791b */ /* 0x007fe20003800000 */
.L_x_5072:
[----:B------:R-:W-:Y:S05]  /*14a70*/  BRA `(.L_x_5073) ;  /* 0xffffffd000547947 */ /* 0x000fea000383ffff */
.L_x_5010:
[----:B0-----:R0:W2:Y:S02]  /*14a80*/  SYNCS.PHASECHK.TRANS64.TRYWAIT P0, [R17+URZ+0x28c20], R0 ;  /* 0x028c2000110075a7 */ /* 0x0010a4000800017f */
[----:B--2---:R-:W-:Y:S05]  /*14a90*/  @!P0 NANOSLEEP.SYNCS 0x989680 ;  /* 0x009896800000895d */ /* 0x004fea0003900000 */
[----:B------:R-:W2:Y:S02]  /*14aa0*/  @!P0 SYNCS.PHASECHK.TRANS64 P0, [R17+URZ+0x28c20], R0 ;  /* 0x028c2000110085a7 */ /* 0x000ea4000800007f */
[----:B--2---:R-:W-:Y:S05]  /*14ab0*/  @!P0 BRA `(.L_x_5010) ;  /* 0xfffffffc00f08947 */ /* 0x004fea000383ffff */
[----:B------:R-:W-:Y:S05]  /*14ac0*/  BRA `(.L_x_5074) ;  /* 0xffffffd000b07947 */ /* 0x000fea000383ffff */
.L_x_5013:
[----:B0-----:R0:W2:Y:S02]  /*14ad0*/  SYNCS.PHASECHK.TRANS64.TRYWAIT P0, [R25+URZ+0x28c60], R0 ;  /* 0x028c6000190075a7 */ /* 0x0010a4000800017f */
[----:B--2---:R-:W-:Y:S05]  /*14ae0*/  @!P0 NANOSLEEP.SYNCS 0x989680 ;  /* 0x009896800000895d */ /* 0x004fea0003900000 */
[----:B------:R-:W2:Y:S02]  /*14af0*/  @!P0 SYNCS.PHASECHK.TRANS64 P0, [R25+URZ+0x28c60], R0 ;  /* 0x028c6000190085a7 */ /* 0x000ea4000800007f */
[----:B--2---:R-:W-:Y:S05]  /*14b00*/  @!P0 BRA `(.L_x_5013) ;  /* 0xfffffffc00f08947 */ /* 0x004fea000383ffff */
[----:B------:R-:W-:Y:S05]  /*14b10*/  BRA `(.L_x_5075) ;  /* 0xffffffd000c07947 */ /* 0x000fea000383ffff */
.L_x_5014:
        /* <DEDUP_REMOVED lines=8> */
.L_x_5077:
[----:B------:R-:W-:Y:S05]  /*14ba0*/  BSYNC B0 ;  /* 0x0000000000007941 */ /* 0x000fea0003800000 */
.L_x_5076:
        /* <DEDUP_REMOVED lines=8> */
[C---:B------:R-:W-:Y:S01]  /*14c30*/  LOP3.LUT P3, RZ, R32.reuse, 0x8, RZ, 0xc0, !PT ;  /* 0x0000000820ff7812 */ /* 0x040fe2000786c0ff */
[----:B------:R-:W-:Y:S01]  /*14c40*/  IMAD.MOV.U32 R3, RZ, RZ, R14 ;  /* 0x000000ffff037224 */ /* 0x000fe200078e000e */
[----:B------:R-:W-:Y:S01]  /*14c50*/  LOP3.LUT P2, RZ, R32, 0x10, RZ, 0xc0, !PT ;  /* 0x0000001020ff7812 */ /* 0x000fe2000784c0ff */
[----:B------:R-:W-:-:S12]  /*14c60*/  IMAD R5, R5, 0x2, R17 ;  /* 0x0000000205057824 */ /* 0x000fd800078e0211 */
[----:B0-----:R-:W-:Y:S05]  /*14c70*/  WARPSYNC.COLLECTIVE R15, `(.L_x_5078) ;  /* 0x000000000f087348 */ /* 0x001fea0003c00000 */
[----:B------:R1:W2:Y:S02]  /*14c80*/  SHFL.IDX P6, R14, R13, R12, R11 ;  /* 0x0000000c0d0e7389 */ /* 0x0002a400000c000b */
[----:B012---:R-:W-:Y:S01]  /*14c90*/  ENDCOLLECTIVE ;  /* 0x000000000000791b */ /* 0x007fe20003800000 */
.L_x_5078:
[----:B------:R-:W-:-:S04]  /*14ca0*/  LOP3.LUT R16, R16, 0xfffffdff, RZ, 0xc0, !PT ;  /* 0xfffffdff10107812 */ /* 0x000fc800078ec0ff */
[----:B------:R-:W-:Y:S02]  /*14cb0*/  @P1 LOP3.LUT R16, R16, 0x200, RZ, 0xfc, !PT ;  /* 0x0000020010101812 */ /* 0x000fe400078efcff */
[----:B------:R-:W-:Y:S01]  /*14cc0*/  MOV R13, R7 ;  /* 0x00000007000d7202 */ /* 0x000fe20000000f00 */
[----:B------:R-:W-:Y:S02]  /*14cd0*/  IMAD.MOV.U32 R12, RZ, RZ, 0x1 ;  /* 0x00000001ff0c7424 */ /* 0x000fe400078e00ff */
[----:B------:R-:W-:-:S05]  /*14ce0*/  IMAD.SHL.U32 R8, R8, 0x8, RZ ;  /* 0x0000000808087824 */ /* 0x000fca00078e00ff */
[----:B------:R-:W-:-:S05]  /*14cf0*/  LOP3.LUT R8, R8, 0x38, RZ, 0xc0, !PT ;  /* 0x0000003808087812 */ /* 0x000fca00078ec0ff */
[----:B------:R-:W-:-:S05]  /*14d00*/  IMAD.SHL.U32 R0, R8, 0x2, RZ ;  /* 0x0000000208007824 */ /* 0x000fca00078e00ff */
[----:B------:R-:W-:-:S05]  /*14d10*/  IADD3 R2, P0, R14, R0, RZ ;  /* 0x000000000e027210 */ /* 0x000fca0007f1e0ff */
[----:B------:R-:W-:Y:S01]  /*14d20*/  IMAD.X R3, RZ, RZ, R3, P0 ;  /* 0x000000ffff037224 */ /* 0x000fe200000e0603 */
[----:B------:R-:W-:Y:S02]  /*14d30*/  ISETP.LT.OR P0, PT, R27, 0x1, !P1 ;  /* 0x000000011b00780c */ /* 0x000fe40004f01670 */
[----:B------:R-:W-:-:S11]  /*14d40*/  LOP3.LUT P1, RZ, R32, 0x20, RZ, 0xc0, !PT ;  /* 0x0000002020ff7812 */ /* 0x000fd6000782c0ff */
        /* <DEDUP_REMOVED lines=17> */
[----:B------:R-:W-:-:S04]  /*14e60*/  ISETP.GT.AND P6, PT, R4, -0x1, PT ;  /* 0xffffffff0400780c */ /* 0x000fc80003fc4270 */
[----:B------:R-:W-:-:S13]  /*14e70*/  ISETP.LT.OR P6, PT, R27, 0x1, P6 ;  /* 0x000000011b00780c */ /* 0x000fda00037c1670 */
[----:B------:R0:W-:Y:S02]  /*14e80*/  LDGSTS.E.BYPASS.LTC128B.128 [R5+0xe400], desc[UR52][R2.64+0x380], !P6 ;  /* 0x0e40038002057fae */ /* 0x0001e4000f101d74 */
[----:B0-----:R-:W-:Y:S05]  /*14e90*/  WARPSYNC.COLLECTIVE R15, `(.L_x_5079) ;  /* 0x000000000f087348 */ /* 0x001fea0003c00000 */
[----:B------:R1:W2:Y:S02]  /*14ea0*/  SHFL.IDX P6, R14, R13, R12, R11 ;  /* 0x0000000c0d0e7389 */ /* 0x0002a400000c000b */
[----:B012---:R-:W-:Y:S01]  /*14eb0*/  ENDCOLLECTIVE ;  /* 0x000000000000791b */ /* 0x007fe20003800000 */
.L_x_5079:
[----:B------:R-:W-:Y:S02]  /*14ec0*/  IMAD.MOV.U32 R13, RZ, RZ, R6 ;  /* 0x000000ffff0d7224 */ /* 0x000fe400078e0006 */
[----:B------:R-:W-:-:S07]  /*14ed0*/  IMAD.MOV.U32 R3, RZ, RZ, R14 ;  /* 0x000000ffff037224 */ /* 0x000fce00078e000e */
[----:B------:R-:W-:Y:S05]  /*14ee0*/  WARPSYNC.COLLECTIVE R15, `(.L_x_5080) ;  /* 0x000000000f087348 */ /* 0x000fea0003c00000 */
[----:B------:R0:W1:Y:S02]  /*14ef0*/  SHFL.IDX P6, R14, R13, R12, R11 ;  /* 0x0000000c0d0e7389 */ /* 0x00006400000c000b */
[----:B01----:R-:W-:Y:S01]  /*14f00*/  ENDCOLLECTIVE ;  /* 0x000000000000791b */ /* 0x003fe20003800000 */
.L_x_5080:
[----:B------:R-:W-:Y:S02]  /*14f10*/  IMAD.MOV.U32 R13, RZ, RZ, R7 ;  /* 0x000000ffff0d7224 */ /* 0x000fe400078e0007 */
[----:B------:R-:W-:Y:S01]  /*14f20*/  IMAD.MOV.U32 R12, RZ, RZ, 0x2 ;  /* 0x00000002ff0c7424 */ /* 0x000fe200078e00ff */
[----:B------:R-:W-:-:S05]  /*14f30*/  IADD3 R2, P6, R14, R0, RZ ;  /* 0x000000000e027210 */ /* 0x000fca0007fde0ff */
[----:B------:R-:W-:Y:S01]  /*14f40*/  IMAD.X R3, RZ, RZ, R3, P6 ;  /* 0x000000ffff037224 */ /* 0x000fe200030e0603 */
[----:B------:R-:W-:-:S04]  /*14f50*/  LOP3.LUT P6, RZ, R16, 0x200, RZ, 0xc0, !PT ;  /* 0x0000020010ff7812 */ /* 0x000fc800078cc0ff */
[----:B------:R-:W-:-:S13]  /*14f60*/  ISETP.LT.OR P6, PT, R27, 0x11, !P6 ;  /* 0x000000111b00780c */ /* 0x000fda00077c1670 */
        /* <DEDUP_REMOVED lines=22> */
.L_x_5081:
[----:B------:R-:W-:Y:S02]  /*150d0*/  IMAD.MOV.U32 R13, RZ, RZ, R6 ;  /* 0x000000ffff0d7224 */ /* 0x000fe400078e0006 */
[----:B------:R-:W-:-:S07]  /*150e0*/  IMAD.MOV.U32 R8, RZ, RZ, R14 ;  /* 0x000000ffff087224 */ /* 0x000fce00078e000e */
[----:B------:R-:W-:Y:S05]  /*150f0*/  WARPSYNC.COLLECTIVE R15, `(.L_x_5082) ;  /* 0x000000000f087348 */ /* 0x000fea0003c00000 */
[----:B------:R0:W1:Y:S02]  /*15100*/  SHFL.IDX P6, R14, R13, R12, R11 ;  /* 0x0000000c0d0e7389 */ /* 0x00006400000c000b */
[----:B01----:R-:W-:Y:S01]  /*15110*/  ENDCOLLECTIVE ;  /* 0x000000000000791b */ /* 0x003fe20003800000 */
.L_x_5082:
        /* <DEDUP_REMOVED lines=28> */
.L_x_5083:
[----:B------:R-:W-:Y:S02]  /*152e0*/  IMAD.MOV.U32 R13, RZ, RZ, R6 ;  /* 0x000000ffff0d7224 */ /* 0x000fe400078e0006 */
[----:B------:R-:W-:-:S07]  /*152f0*/  IMAD.MOV.U32 R7, RZ, RZ, R14 ;  /* 0x000000ffff077224 */ /* 0x000fce00078e000e */
[----:B------:R-:W-:Y:S05]  /*15300*/  WARPSYNC.COLLECTIVE R15, `(.L_x_5084) ;  /* 0x000000000f087348 */ /* 0x000fea0003c00000 */
[----:B------:R0:W1:Y:S02]  /*15310*/  SHFL.IDX P6, R14, R13, R12, R11 ;  /* 0x0000000c0d0e7389 */ /* 0x00006400000c000b */
[----:B01----:R-:W-:Y:S01]  /*15320*/  ENDCOLLECTIVE ;  /* 0x000000000000791b */ /* 0x003fe20003800000 */
.L_x_5084:
[----:B------:R-:W-:Y:S05]  /*15330*/  BRA `(.L_x_5085) ;  /* 0xffffffd000687947 */ /* 0x000fea000383ffff */
.L_x_5020:
[----:B0-----:R0:W2:Y:S02]  /*15340*/  SYNCS.PHASECHK.TRANS64.TRYWAIT P0, [R8+URZ+0x28c40], R20 ;  /* 0x028c4014080075a7 */ /* 0x0010a4000800017f */
[----:B--2---:R-:W-:Y:S05]  /*15350*/  @!P0 NANOSLEEP.SYNCS 0x989680 ;  /* 0x009896800000895d */ /* 0x004fea0003900000 */
[----:B------:R-:W2:Y:S02]  /*15360*/  @!P0 SYNCS.PHASECHK.TRANS64 P0, [R8+URZ+0x28c40], R20 ;  /* 0x028c4014080085a7 */ /* 0x000ea4000800007f */
[----:B--2---:R-:W-:Y:S05]  /*15370*/  @!P0 BRA `(.L_x_5020) ;  /* 0xfffffffc00f08947 */ /* 0x004fea000383ffff */
[----:B------:R-:W-:Y:S05]  /*15380*/  BRA `(.L_x_5086) ;  /* 0xffffffd400bc7947 */ /* 0x000fea000383ffff */
.L_x_5021:
        /* <DEDUP_REMOVED lines=8> */
.L_x_5088:
[----:B------:R-:W-:Y:S05]  /*15410*/  BSYNC B1 ;  /* 0x0000000000017941 */ /* 0x000fea0003800000 */
.L_x_5087:
        /* <DEDUP_REMOVED lines=9> */
.L_x_5089:
[----:B------:R-:W-:Y:S02]  /*154b0*/  IMAD.MOV.U32 R13, RZ, RZ, R27 ;  /* 0x000000ffff0d7224 */ /* 0x000fe400078e001b */
[----:B------:R-:W-:Y:S01]  /*154c0*/  IMAD.MOV.U32 R12, RZ, RZ, 0x1 ;  /* 0x00000001ff0c7424 */ /* 0x000fe200078e00ff */
[----:B------:R-:W-:-:S13]  /*154d0*/  IADD3 R2, P0, R14, R0, RZ ;  /* 0x000000000e027210 */ /* 0x000fda0007f1e0ff */
[----:B------:R-:W-:Y:S05]  /*154e0*/  WARPSYNC.COLLECTIVE R15, `(.L_x_5090) ;  /* 0x000000000f087348 */ /* 0x000fea0003c00000 */
[----:B------:R0:W1:Y:S02]  /*154f0*/  SHFL.IDX P6, R14, R13, R12, R11 ;  /* 0x0000000c0d0e7389 */ /* 0x00006400000c000b */
[----:B01----:R-:W-:Y:S01]  /*15500*/  ENDCOLLECTIVE ;  /* 0x000000000000791b */ /* 0x003fe20003800000 */
.L_x_5090:
        /* <DEDUP_REMOVED lines=10> */
.L_x_5091:
[----:B------:R-:W-:Y:S01]  /*155b0*/  MOV R13, R27 ;  /* 0x0000001b000d7202 */ /* 0x000fe20000000f00 */
[----:B------:R-:W-:Y:S01]  /*155c0*/  IMAD.MOV.U32 R12, RZ, RZ, 0x2 ;  /* 0x00000002ff0c7424 */ /* 0x000fe200078e00ff */
[----:B------:R-:W-:-:S13]  /*155d0*/  IADD3 R2, P0, R14, R0, RZ ;  /* 0x000000000e027210 */ /* 0x000fda0007f1e0ff */
[----:B------:R-:W-:Y:S05]  /*155e0*/  WARPSYNC.COLLECTIVE R15, `(.L_x_5092) ;  /* 0x000000000f087348 */ /* 0x000fea0003c00000 */
[----:B------:R0:W1:Y:S02]  /*155f0*/  SHFL.IDX P6, R14, R13, R12, R11 ;  /* 0x0000000c0d0e7389 */ /* 0x00006400000c000b */
[----:B01----:R-:W-:Y:S01]  /*15600*/  ENDCOLLECTIVE ;  /* 0x000000000000791b */ /* 0x003fe20003800000 */
.L_x_5092:
        /* <DEDUP_REMOVED lines=10> */
.L_x_5093:
[----:B------:R-:W-:Y:S02]  /*156b0*/  IMAD.MOV.U32 R13, RZ, RZ, R27 ;  /* 0x000000ffff0d7224 */ /* 0x000fe400078e001b */
[----:B------:R-:W-:Y:S01]  /*156c0*/  IMAD.MOV.U32 R12, RZ, RZ, 0x3 ;  /* 0x00000003ff0c7424 */ /* 0x000fe200078e00ff */
[----:B------:R-:W-:-:S13]  /*156d0*/  IADD3 R2, P0, R14, R0, RZ ;  /* 0x000000000e027210 */ /* 0x000fda0007f1e0ff */
[----:B------:R-:W-:Y:S05]  /*156e0*/  WARPSYNC.COLLECTIVE R15, `(.L_x_5094) ;  /* 0x000000000f087348 */ /* 0x000fea0003c00000 */
[----:B------:R0:W1:Y:S02]  /*156f0*/  SHFL.IDX P6, R14, R13, R12, R11 ;  /* 0x0000000c0d0e7389 */ /* 0x00006400000c000b */
[----:B01----:R-:W-:Y:S01]  /*15700*/  ENDCOLLECTIVE ;  /* 0x000000000000791b */ /* 0x003fe20003800000 */
.L_x_5094:
        /* <DEDUP_REMOVED lines=10> */
.L_x_5095:
[----:B------:R-:W-:Y:S05]  /*157b0*/  BRA `(.L_x_5096) ;  /* 0xffffffd400587947 */ /* 0x000fea000383ffff */
.L_x_5026:
[----:B--2---:R2:W3:Y:S02]  /*157c0*/  SYNCS.PHASECHK.TRANS64.TRYWAIT P0, [R8+URZ+0x28c60], R20 ;  /* 0x028c6014080075a7 */ /* 0x0044e4000800017f */
[----:B---3--:R-:W-:Y:S05]  /*157d0*/  @!P0 NANOSLEEP.SYNCS 0x989680 ;  /* 0x009896800000895d */ /* 0x008fea0003900000 */
[----:B------:R-:W3:Y:S02]  /*157e0*/  @!P0 SYNCS.PHASECHK.TRANS64 P0, [R8+URZ+0x28c60], R20 ;  /* 0x028c6014080085a7 */ /* 0x000ee4000800007f */
[----:B---3--:R-:W-:Y:S05]  /*157f0*/  @!P0 BRA `(.L_x_5026) ;  /* 0xfffffffc00f08947 */ /* 0x008fea000383ffff */
[----:B------:R-:W-:Y:S05]  /*15800*/  BRA `(.L_x_5097) ;  /* 0xffffffd400a87947 */ /* 0x000fea000383ffff */
.L_x_5027:
        /* <DEDUP_REMOVED lines=8> */
.L_x_5099:
[----:B------:R-:W-:Y:S05]  /*15890*/  BSYNC B1 ;  /* 0x0000000000017941 */ /* 0x000fea0003800000 */
.L_x_5098:
[----:B------:R-:W-:Y:S01]  /*158a0*/  IMAD.MOV.U32 R13, RZ, RZ, R10 ;  /* 0x000000ffff0d7224 */ /* 0x000fe200078e000a */
[----:B------:R-:W-:Y:S01]  /*158b0*/  MOV R12, RZ ;  /* 0x000000ff000c7202 */ /* 0x000fe20000000f00 */
[----:B------:R-:W-:Y:S01]  /*158c0*/  IMAD.MOV.U32 R11, RZ, RZ, 0x181f ;  /* 0x0000181fff0b7424 */ /* 0x000fe200078e00ff */
[C---:B------:R-:W-:Y:S01]  /*158d0*/  LOP3.LUT P2, RZ, R16.reuse, 0x40, RZ, 0xc0, !PT ;  /* 0x0000004010ff7812 */ /* 0x040fe2000784c0ff */
[----:B------:R-:W-:Y:S01]  /*158e0*/  IMAD.MOV.U32 R15, RZ, RZ, -0x1 ;  /* 0xffffffffff0f7424 */ /* 0x000fe200078e00ff */
[----:B------:R-:W-:Y:S01]  /*158f0*/  LOP3.LUT P1, RZ, R16, 0x20, RZ, 0xc0, !PT ;  /* 0x0000002010ff7812 */ /* 0x000fe2000782c0ff */
[----:B------:R-:W-:Y:S01]  /*15900*/  IMAD.MOV.U32 R3, RZ, RZ, R14 ;  /* 0x000000ffff037224 */ /* 0x000fe200078e000e */
[----:B------:R-:W-:Y:S01]  /*15910*/  P2R R4, PR, RZ, 0x8 ;  /* 0x00000008ff047803 */ /* 0x000fe20000000000 */
[----:B------:R-:W-:-:S10]  /*15920*/  IMAD R21, R21, 0x2, R17 ;  /* 0x0000000215157824 */ /* 0x000fd400078e0211 */
[----:B------:R-:W-:Y:S05]  /*15930*/  WARPSYNC.COLLECTIVE R15, `(.L_x_5100) ;  /* 0x000000000f087348 */ /* 0x000fea0003c00000 */
[----:B------:R0:W1:Y:S02]  /*15940*/  SHFL.IDX P6, R14, R13, R12, R11 ;  /* 0x0000000c0d0e7389 */ /* 0x00006400000c000b */
[----:B01----:R-:W-:Y:S01]  /*15950*/  ENDCOLLECTIVE ;  /* 0x000000000000791b */ /* 0x003fe20003800000 */
.L_x_5100:
[----:B------:R-:W-:-:S04]  /*15960*/  LOP3.LUT P3, RZ, R16, 0x10, RZ, 0xc0, !PT ;  /* 0x0000001010ff7812 */ /* 0x000fc8000786c0ff */
[----:B------:R-:W-:Y:S01]  /*15970*/  P2R R5, PR, RZ, 0x8 ;  /* 0x00000008ff057803 */ /* 0x000fe20000000000 */
        /* <DEDUP_REMOVED lines=13> */
.L_x_5101:
        /* <DEDUP_REMOVED lines=17> */
.L_x_5102:
        /* <DEDUP_REMOVED lines=17> */
.L_x_5103:
        /* <DEDUP_REMOVED lines=14> */
.L_x_5104:
[----:B------:R-:W-:Y:S02]  /*15d50*/  IMAD.MOV.U32 R13, RZ, RZ, R20 ;  /* 0x000000ffff0d7224 */ /* 0x000fe400078e0014 */
[----:B------:R-:W-:Y:S02]  /*15d60*/  IMAD.MOV.U32 R12, RZ, RZ, 0x3 ;  /* 0x00000003ff0c7424 */ /* 0x000fe400078e00ff */
[----:B------:R-:W-:Y:S01]  /*15d70*/  IMAD.MOV.U32 R2, RZ, RZ, R14 ;  /* 0x000000ffff027224 */ /* 0x000fe200078e000e */
[----:B------:R-:W-:-:S04]  /*15d80*/  LOP3.LUT P6, RZ, R16, 0x20, RZ, 0xc0, !PT ;  /* 0x0000002010ff7812 */ /* 0x000fc800078cc0ff */
[----:B------:R-:W-:-:S04]  /*15d90*/  IADD3 R2, P2, R2, R0, RZ ;  /* 0x0000000002027210 */ /* 0x000fc80007f5e0ff */
[----:B------:R-:W-:Y:S02]  /*15da0*/  IADD3.X R3, RZ, R3, RZ, P2, !PT ;  /* 0x00000003ff037210 */ /* 0x000fe400017fe4ff */
[----:B------:R-:W-:-:S03]  /*15db0*/  LOP3.LUT P2, RZ, R16, 0x40, RZ, 0xc0, !PT ;  /* 0x0000004010ff7812 */ /* 0x000fc6000784c0ff */
[----:B------:R-:W-:Y:S01]  /*15dc0*/  @!PT LDS RZ, [RZ] ;  /* 0x00000000fffff984 */ /* 0x000fe20000000800 */
[----:B------:R-:W-:Y:S01]  /*15dd0*/  @!PT LDS RZ, [RZ] ;  /* 0x00000000fffff984 */ /* 0x000fe20000000800 */
[----:B------:R-:W-:Y:S01]  /*15de0*/  @!PT LDS RZ, [RZ] ;  /* 0x00000000fffff984 */ /* 0x000fe20000000800 */
[----:B------:R0:W-:Y:S01]  /*15df0*/  LDGSTS.E.BYPASS.LTC128B.128 [R21+0x1400], desc[UR52][R2.64], !P3 ;  /* 0x0140000002157fae */ /* 0x0001e2000d901d74 */
[----:B------:R-:W-:-:S09]  /*15e00*/  ISETP.NE.AND P3, PT, R5, RZ, PT ;  /* 0x000000ff0500720c */ /* 0x000fd20003f65270 */
[----:B------:R0:W-:Y:S04]  /*15e10*/  LDGSTS.E.BYPASS.LTC128B.128 [R21+0x3400], desc[UR52][R2.64+0x80], !P2 ;  /* 0x0340008002157fae */ /* 0x0001e8000d101d74 */
[----:B------:R0:W-:Y:S02]  /*15e20*/  LDGSTS.E.BYPASS.LTC128B.128 [R21+0x5400], desc[UR52][R2.64+0x100], !P6 ;  /* 0x0540010002157fae */ /* 0x0001e4000f101d74 */
[----:B0-----:R-:W-:Y:S05]  /*15e30*/  WARPSYNC.COLLECTIVE R15, `(.L_x_5105) ;  /* 0x000000000f087348 */ /* 0x001fea0003c00000 */
[----:B------:R1:W2:Y:S02]  /*15e40*/  SHFL.IDX P6, R14, R13, R12, R11 ;  /* 0x0000000c0d0e7389 */ /* 0x0002a400000c000b */
[----:B012---:R-:W-:Y:S01]  /*15e50*/  ENDCOLLECTIVE ;  /* 0x000000000000791b */ /* 0x007fe20003800000 */
.L_x_5105:
[----:B------:R-:W-:Y:S01]  /*15e60*/  @!PT LDS RZ, [RZ] ;  /* 0x00000000fffff984 */ /* 0x000fe20000000800 */
[----:B------:R-:W-:Y:S01]  /*15e70*/  @!PT LDS RZ, [RZ] ;  /* 0x00000000fffff984 */ /* 0x000fe20000000800 */
[----:B------:R-:W-:Y:S01]  /*15e80*/  @!PT LDS RZ, [RZ] ;  /* 0x00000000fffff984 */ /* 0x000fe20000000800 */
[----:B------:R0:W-:Y:S01]  /*15e90*/  LDGSTS.E.BYPASS.LTC128B.128 [R21+0x7400], desc[UR52][R2.64+0x180], !P3 ;  /* 0x0740018002157fae */ /* 0x0001e2000d901d74 */
[----:B------:R-:W-:-:S03]  /*15ea0*/  ISETP.NE.AND P3, PT, R4, RZ, PT ;  /* 0x000000ff0400720c */ /* 0x000fc60003f65270 */
        /* <DEDUP_REMOVED lines=9> */
.L_x_5106:
[----:B------:R-:W-:Y:S05]  /*15f40*/  BRA `(.L_x_5107) ;  /* 0xffffffd4000c7947 */ /* 0x000fea000383ffff */
.L_x_5035:
[----:B------:R-:W-:Y:S01]  /*15f50*/  BSSY B0, `(.L_x_5108) ;  /* 0x0000008000007945 */ /* 0x000fe20003800000 */
[----:B------:R-:W-:Y:S02]  /*15f60*/  IMAD.MOV.U32 R13, RZ, RZ, R33 ;  /* 0x000000ffff0d7224 */ /* 0x000fe400078e0021 */
[----:B------:R-:W-:Y:S02]  /*15f70*/  IMAD.MOV.U32 R12, RZ, RZ, RZ ;  /* 0x000000ffff0c7224 */ /* 0x000fe400078e00ff */
[----:B------:R-:W-:Y:S02]  /*15f80*/  IMAD.MOV.U32 R11, RZ, RZ, 0x1f ;  /* 0x0000001fff0b7424 */ /* 0x000fe400078e00ff */
[----:B------:R-:W-:-:S07]  /*15f90*/  IMAD.MOV.U32 R15, RZ, RZ, -0x1 ;  /* 0xffffffffff0f7424 */ /* 0x000fce00078e00ff */
[----:B01---5:R-:W-:Y:S05]  /*15fa0*/  WARPSYNC.COLLECTIVE R15, `(.L_x_5109) ;  /* 0x000000000f087348 */ /* 0x023fea0003c00000 */
[----:B------:R2:W3:Y:S02]  /*15fb0*/  SHFL.IDX P6, R14, R13, R12, R11 ;  /* 0x0000000c0d0e7389 */ /* 0x0004e400000c000b */
[----:B0123-5:R-:W-:Y:S01]  /*15fc0*/  ENDCOLLECTIVE ;  /* 0x000000000000791b */ /* 0x02ffe20003800000 */
.L_x_5109:
[----:B------:R-:W-:Y:S05]  /*15fd0*/  BSYNC B0 ;  /* 0x0000000000007941 */ /* 0x000fea0003800000 */
.L_x_5108:
[----:B------:R-:W-:Y:S05]  /*15fe0*/  BRA `(.L_x_5110) ;  /* 0xffffffd800107947 */ /* 0x000fea000383ffff */
.L_x_5038:
[----:B---3--:R3:W4:Y:S02]  /*15ff0*/  SYNCS.PHASECHK.TRANS64.TRYWAIT P0, [R7+URZ+0x28c20], R0 ;  /* 0x028c2000070075a7 */ /* 0x008724000800017f */
[----:B----4-:R-:W-:Y:S05]  /*16000*/  @!P0 NANOSLEEP.SYNCS 0x989680 ;  /* 0x009896800000895d */ /* 0x010fea0003900000 */
[----:B------:R-:W4:Y:S02]  /*16010*/  @!P0 SYNCS.PHASECHK.TRANS64 P0, [R7+URZ+0x28c20], R0 ;  /* 0x028c2000070085a7 */ /* 0x000f24000800007f */
[----:B----4-:R-:W-:Y:S05]  /*16020*/  @!P0 BRA `(.L_x_5038) ;  /* 0xfffffffc00f08947 */ /* 0x010fea000383ffff */
[----:B------:R-:W-:Y:S05]  /*16030*/  BRA `(.L_x_5111) ;  /* 0xffffffd800587947 */ /* 0x000fea000383ffff */
.L_x_5039:
[----:B------:R-:W4:Y:S01]  /*16040*/  S2R R2, SR_TID.X ;  /* 0x0000000000027919 */ /* 0x000f220000002100 */
[----:B------:R-:W-:Y:S01]  /*16050*/  BSSY B0, `(.L_x_5112) ;  /* 0x000000a000007945 */ /* 0x000fe20003800000 */
[----:B------:R-:W-:Y:S02]  /*16060*/  IMAD.MOV.U32 R12, RZ, RZ, RZ ;  /* 0x000000ffff0c7224 */ /* 0x000fe400078e00ff */
[----:B------:R-:W-:Y:S02]  /*16070*/  IMAD.MOV.U32 R11, RZ, RZ, 0x1f ;  /* 0x0000001fff0b7424 */ /* 0x000fe400078e00ff */
[----:B------:R-:W-:Y:S01]  /*16080*/  IMAD.MOV.U32 R15, RZ, RZ, -0x1 ;  /* 0xffffffffff0f7424 */ /* 0x000fe200078e00ff */
[----:B----4-:R-:W-:-:S04]  /*16090*/  SHF.R.U32.HI R2, RZ, 0x5, R2 ;  /* 0x00000005ff027819 */ /* 0x010fc80000011602 */
[----:B------:R-:W-:-:S05]  /*160a0*/  LOP3.LUT R2, R2, 0x3, RZ, 0xc0, !PT ;  /* 0x0000000302027812 */ /* 0x000fca00078ec0ff */
[----:B------:R-:W-:-:S07]  /*160b0*/  IMAD.MOV.U32 R13, RZ, RZ, R2 ;  /* 0x000000ffff0d7224 */ /* 0x000fce00078e0002 */
[----:B0123-5:R-:W-:Y:S05]  /*160c0*/  WARPSYNC.COLLECTIVE R15, `(.L_x_5113) ;  /* 0x000000000f087348 */ /* 0x02ffea0003c00000 */
[----:B------:R4:W0:Y:S02]  /*160d0*/  SHFL.IDX P6, R14, R13, R12, R11 ;  /* 0x0000000c0d0e7389 */ /* 0x00082400000c000b */
[----:B012345:R-:W-:Y:S01]  /*160e0*/  ENDCOLLECTIVE ;  /* 0x000000000000791b */ /* 0x03ffe20003800000 */
.L_x_5113:
[----:B------:R-:W-:Y:S05]  /*160f0*/  BSYNC B0 ;  /* 0x0000000000007941 */ /* 0x000fea0003800000 */
.L_x_5112:
[----:B------:R-:W-:Y:S05]  /*16100*/  BRA `(.L_x_5114) ;  /* 0xffffffd800407947 */ /* 0x000fea000383ffff */
.L_x_5042:
[----:B------:R-:W-:Y:S01]  /*16110*/  BSSY B1, `(.L_x_5115) ;  /* 0x0000006000017945 */ /* 0x000fe20003800000 */
[----:B------:R-:W-:-:S07]  /*16120*/  IMAD.MOV.U32 R15, RZ, RZ, -0x1 ;  /* 0xffffffffff0f7424 */ /* 0x000fce00078e00ff */
[----:B0123-5:R-:W-:Y:S05]  /*16130*/  WARPSYNC.COLLECTIVE R15, `(.L_x_5116) ;  /* 0x000000000f0c7348 */ /* 0x02ffea0003c00000 */
[----:B------:R-:W-:Y:S02]  /*16140*/  ELECT P6, UR62, PT ;  /* 0x00000000003e782f */ /* 0x000fe400038c0000 */
[----:B------:R-:W-:Y:S01]  /*16150*/  MOV R14, UR62 ;  /* 0x0000003e000e7c02 */ /* 0x000fe20008000f00 */
[----:B0123-5:R-:W-:Y:S10]  /*16160*/  ENDCOLLECTIVE ;  /* 0x000000000000791b */ /* 0x02fff40003800000 */
.L_x_5116:
[----:B------:R-:W-:Y:S05]  /*16170*/  BSYNC B1 ;  /* 0x0000000000017941 */ /* 0x000fea0003800000 */
.L_x_5115:
[----:B------:R-:W-:Y:S05]  /*16180*/  BRA `(.L_x_5117) ;  /* 0xffffffd800387947 */ /* 0x000fea000383ffff */
.L_x_5044:
[----:B---3--:R3:W4:Y:S02]  /*16190*/  SYNCS.PHASECHK.TRANS64.TRYWAIT P1, [R5+URZ+0x28c40], R0 ;  /* 0x028c4000050075a7 */ /* 0x008724000802017f */
[----:B----4-:R-:W-:Y:S05]  /*161a0*/  @!P1 NANOSLEEP.SYNCS 0x989680 ;  /* 0x009896800000995d */ /* 0x010fea0003900000 */
[----:B------:R-:W4:Y:S02]  /*161b0*/  @!P1 SYNCS.PHASECHK.TRANS64 P1, [R5+URZ+0x28c40], R0 ;  /* 0x028c4000050095a7 */ /* 0x000f24000802007f */
[----:B----4-:R-:W-:Y:S05]  /*161c0*/  @!P1 BRA `(.L_x_5044) ;  /* 0xfffffffc00f09947 */ /* 0x010fea000383ffff */
[----:B------:R-:W-:Y:S05]  /*161d0*/  BRA `(.L_x_5118) ;  /* 0xffffffd800587947 */ /* 0x000fea000383ffff */
.L_x_5046:
[----:B----4-:R4:W0:Y:S02]  /*161e0*/  SYNCS.PHASECHK.TRANS64.TRYWAIT P1, [R3+URZ+0x28c40], R2 ;  /* 0x028c4002030075a7 */ /* 0x010824000802017f */
[----:B0-----:R-:W-:Y:S05]  /*161f0*/  @!P1 NANOSLEEP.SYNCS 0x989680 ;  /* 0x009896800000995d */ /* 0x001fea0003900000 */
[----:B------:R-:W0:Y:S02]  /*16200*/  @!P1 SYNCS.PHASECHK.TRANS64 P1, [R3+URZ+0x28c40], R2 ;  /* 0x028c4002030095a7 */ /* 0x000e24000802007f */
[----:B0-----:R-:W-:Y:S05]  /*16210*/  @!P1 BRA `(.L_x_5046) ;  /* 0xfffffffc00f09947 */ /* 0x001fea000383ffff */
[----:B------:R-:W-:Y:S05]  /*16220*/  BRA `(.L_x_5119) ;  /* 0xffffffd800647947 */ /* 0x000fea000383ffff */
.L_x_5048:
[----:B------:R0:W0:Y:S02]  /*16230*/  SYNCS.PHASECHK.TRANS64.TRYWAIT P1, [R5+URZ+0x28c60], R0 ;  /* 0x028c6000050075a7 */ /* 0x000024000802017f */
[----:B0-----:R-:W-:Y:S05]  /*16240*/  @!P1 NANOSLEEP.SYNCS 0x989680 ;  /* 0x009896800000995d */ /* 0x001fea0003900000 */
[----:B------:R-:W0:Y:S02]  /*16250*/  @!P1 SYNCS.PHASECHK.TRANS64 P1, [R5+URZ+0x28c60], R0 ;  /* 0x028c6000050095a7 */ /* 0x000e24000802007f */
[----:B0-----:R-:W-:Y:S05]  /*16260*/  @!P1 BRA `(.L_x_5048) ;  /* 0xfffffffc00f09947 */ /* 0x001fea000383ffff */
[----:B------:R-:W-:Y:S05]  /*16270*/  BRA `(.L_x_5120) ;  /* 0xffffffd800607947 */ /* 0x000fea000383ffff */
.L_x_5121:
        /* <DEDUP_REMOVED lines=16> */
.L_x_15536:


//--------------------- .text._ZN7cutlass13device_kernelIN5flash11enable_sm90INS1_16FlashAttnFwdSm90INS1_25CollectiveMainloopFwdSm90ILi2EN4cute5tupleIJNS5_1CILi1EEES8_S8_EEENS6_IJNS7_ILi64EEESA_SA_EEELi512ENS_6half_tEfNS_4arch4Sm90ELb0ELb1ELb0ELb0ELb1ELb0ELb1ELb0ELb0ELb1ELb0ELb0EEENS1_21CollectiveEpilogueFwdINS6_IJSA_NS7_ILi512EEESA_EEES9_SC_SE_Li256ELb0ELb1ELb0ELb0EEENS1_30DynamicPersistentTileSchedulerILi256ELi128ELb0ELb1ELb1EEEEEEEEEvNT_6ParamsE --------------------------
	.section	.text._ZN7cutlass13device_kernelIN5flash11enable_sm90INS1_16FlashAttnFwdSm90INS1_25CollectiveMainloopFwdSm90ILi2EN4cute5tupleIJNS5_1CILi1EEES8_S8_EEENS6_IJNS7_ILi64EEESA_SA_EEELi512ENS_6half_tEfNS_4arch4Sm90ELb0ELb1ELb0ELb0ELb1ELb0ELb1ELb0ELb0ELb1ELb0ELb0EEENS1_21CollectiveEpilogueFwdINS6_IJSA_NS7_ILi512EEESA_EEES9_SC_SE_Li256ELb0ELb1ELb0ELb0EEENS1_30DynamicPersistentTileSchedulerILi256ELi128ELb0ELb1ELb1EEEEEEEEEvNT_6ParamsE,"ax",@progbits
	.align	128
.text._ZN7cutlass13device_kernelIN5flash11enable_sm90INS1_16FlashAttnFwdSm90INS1_25CollectiveMainloopFwdSm90ILi2EN4cute5tupleIJNS5_1CILi1EEES8_S8_EEENS6_IJNS7_ILi64EEESA_SA_EEELi512ENS_6half_tEfNS_4arch4Sm90ELb0ELb1ELb0ELb0ELb1ELb0ELb1ELb0ELb0ELb1ELb0ELb0EEENS1_21CollectiveEpilogueFwdINS6_IJSA_NS7_ILi512EEESA_EEES9_SC_SE_Li256ELb0ELb1ELb0ELb0EEENS1_30DynamicPersistentTileSchedulerILi256ELi128ELb0ELb1ELb1EEEEEEEEEvNT_6ParamsE:
        .type           _ZN7cutlass13device_kernelIN5flash11enable_sm90INS1_16FlashAttnFwdSm90INS1_25CollectiveMainloopFwdSm90ILi2EN4cute5tupleIJNS5_1CILi1EEES8_S8_EEENS6_IJNS7_ILi64EEESA_SA_EEELi512ENS_6half_tEfNS_4arch4Sm90ELb0ELb1ELb0ELb0ELb1ELb0ELb1ELb0ELb0ELb1ELb0ELb0EEENS1_21CollectiveEpilogueFwdINS6_IJSA_NS7_ILi512EEESA_EEES9_SC_SE_Li256ELb0ELb1ELb0ELb0EEENS1_30DynamicPersistentTileSchedulerILi256ELi128ELb0ELb1ELb1EEEEEEEEEvNT_6ParamsE,@function
        .size           _ZN7cutlass13device_kernelIN5flash11enable_sm90INS1_16FlashAttnFwdSm90INS1_25CollectiveMainloopFwdSm90ILi2EN4cute5tupleIJNS5_1CILi1EEES8_S8_EEENS6_IJNS7_ILi64EEESA_SA_EEELi512ENS_6half_tEfNS_4arch4Sm90ELb0ELb1ELb0ELb0ELb1ELb0ELb1ELb0ELb0ELb1ELb0ELb0EEENS1_21CollectiveEpilogueFwdINS6_IJSA_NS7_ILi512EEESA_EEES9_SC_SE_Li256ELb0ELb1ELb0ELb0EEENS1_30DynamicPersistentTileSchedulerILi256ELi128ELb0ELb1ELb1EEEEEEEEEvNT_6ParamsE,(.L_x_15537 - _ZN7cutlass13device_kernelIN5flash11enable_sm90INS1_16FlashAttnFwdSm90INS1_25CollectiveMainloopFwdSm90ILi2EN4cute5tupleIJNS5_1CILi1EEES8_S8_EEENS6_IJNS7_ILi64EEESA_SA_EEELi512ENS_6half_tEfNS_4arch4Sm90ELb0ELb1ELb0ELb0ELb1ELb0ELb1ELb0ELb0ELb1ELb0ELb0EEENS1_21CollectiveEpilogueFwdINS6_IJSA_NS7_ILi512EEESA_EEES9_SC_SE_Li256ELb0ELb1ELb0ELb0EEENS1_30DynamicPersistentTileSchedulerILi256ELi128ELb0ELb1ELb1EEEEEEEEEvNT_6ParamsE)
        .other          _ZN7cutlass13device_kernelIN5flash11enable_sm90INS1_16FlashAttnFwdSm90INS1_25CollectiveMainloopFwdSm90ILi2EN4cute5tupleIJNS5_1CILi1EEES8_S8_EEENS6_IJNS7_ILi64EEESA_SA_EEELi512ENS_6half_tEfNS_4arch4Sm90ELb0ELb1ELb0ELb0ELb1ELb0ELb1ELb0ELb0ELb1ELb0ELb0EEENS1_21CollectiveEpilogueFwdINS6_IJSA_NS7_ILi512EEESA_EEES9_SC_SE_Li256ELb0ELb1ELb0ELb0EEENS1_30DynamicPersistentTileSchedulerILi256ELi128ELb0ELb1ELb1EEEEEEEEEvNT_6ParamsE,@"STO_CUDA_ENTRY STV_DEFAULT"
_ZN7cutlass13device_kernelIN5flash11enable_sm90INS1_16FlashAttnFwdSm90INS1_25CollectiveMainloopFwdSm90ILi2EN4cute5tupleIJNS5_1CILi1EEES8_S8_EEENS6_IJNS7_ILi64EEESA_SA_EEELi512ENS_6half_tEfNS_4arch4Sm90ELb0ELb1ELb0ELb0ELb1ELb0ELb1ELb0ELb0ELb1ELb0ELb0EEENS1_21CollectiveEpilogueFwdINS6_IJSA_NS7_ILi512EEESA_EEES9_SC_SE_Li256ELb0ELb1ELb0ELb0EEENS1_30DynamicPersistentTileSchedulerILi256ELi128ELb0ELb1ELb1EEEEEEEEEvNT_6ParamsE:
        /* <DEDUP_REMOVED lines=43> */
.L_x_5122:
        /* <DEDUP_REMOVED lines=22> */
.L_x_5123:
        /* <DEDUP_REMOVED lines=18> */
.L_x_5124:
        /* <DEDUP_REMOVED lines=22> */
.L_x_5125:
[----:B------:R-:W5:Y:S01]  /*0690*/  SHFL.IDX PT, R2, R0, RZ, 0x1f ;  /* 0x00001fff00027589 */ /* 0x000f6200000e0000 */
[----:B0-----:R-:W-:Y:S01]  /*06a0*/  R2UR UR4, R3 ;  /* 0x00000000030472ca */ /* 0x001fe200000e0000 */
[----:B------:R-:W-:-:S12]  /*06b0*/  NOP ;  /* 0x0000000000007918 */ /* 0x000fd80000000000 */
[----:B------:R-:W-:-:S05]  /*06c0*/  IMAD.U32 R4, RZ, RZ, UR4 ;  /* 0x00000004ff047e24 */ /* 0x000fca000f8e00ff */
[----:B------:R0:W-:Y:S01]  /*06d0*/  STL [R1+0x410], R4 ;  /* 0x0004100401007387 */ /* 0x0001e20000100800 */
[----:B-----5:R-:W-:-:S13]  /*06e0*/  ISETP.NE.AND P0, PT, R2, RZ, PT ;  /* 0x000000ff0200720c */ /* 0x020fda0003f05270 */
[----:B0-----:R-:W-:Y:S05]  /*06f0*/  @P0 BRA `(.L_x_5126) ;  /* 0x0000000000480947 */ /* 0x001fea0003800000 */
        /* <DEDUP_REMOVED lines=18> */
.L_x_5126:
[----:B0-----:R-:W-:Y:S01]  /*0820*/  R2UR UR4, R4 ;  /* 0x00000000040472ca */ /* 0x001fe200000e0000 */
[----:B------:R-:W-:Y:S01]  /*0830*/  UMOV UR61, 0x1 ;  /* 0x00000001003d7882 */ /* 0x000fe20000000000 */
[----:B------:R-:W-:Y:S01]  /*0840*/  NOP ;  /* 0x0000000000007918 */ /* 0x000fe20000000000 */
[----:B------:R-:W-:-:S10]  /*0850*/  ULDC.64 UR36, c[0x0][0x208] ;  /* 0x0000820000247ab9 */ /* 0x000fd40000000a00 */
[----:B------:R-:W-:-:S03]  /*0860*/  UISETP.NE.AND UP0, UPT, UR4, URZ, UPT ;  /* 0x0000003f0400728c */ /* 0x000fc6000bf05270 */
[----:B------:R-:W-:Y:S01]  /*0870*/  ULDC UR4, c[0x0][0x20] ;  /* 0x0000080000047ab9 */ /* 0x000fe20000000800 */
[----:B------:R-:W-:Y:S01]  /*0880*/  USEL UR61, UR61, 0x2, !UP0 ;  /* 0x000000023d3d7887 */ /* 0x000fe2000c000000 */
[----:B-1234-:R-:W-:Y:S01]  /*0890*/  BAR.SYNC.DEFER_BLOCKING 0x0 ;  /* 0x0000000000007b1d */ /* 0x01efe20000010000 */
[----:B------:R-:W-:Y:S02]  /*08a0*/  PLOP3.LUT P1, PT, PT, PT, UP0, 0x80, 0x0 ;  /* 0x000000000000781c */ /* 0x000fe40003f2f008 */
[----:B------:R-:W-:-:S03]  /*08b0*/  IADD3 R2, P0, R1, UR4, RZ ;  /* 0x0000000401027c10 */ /* 0x000fc6000ff1e0ff */
[----:B------:R-:W-:Y:S02]  /*08c0*/  ULDC UR4, c[0x0][0x24] ;  /* 0x0000090000047ab9 */ /* 0x000fe40000000800 */
[----:B------:R-:W-:-:S06]  /*08d0*/  IMAD.X R18, RZ, RZ, UR4, P0 ;  /* 0x00000004ff127e24 */ /* 0x000fcc00080e06ff */
[----:B------:R-:W-:Y:S05]  /*08e0*/  @!P1 BRA `(.L_x_5127) ;  /* 0x0000023800509947 */ /* 0x000fea0003800000 */
.L_x_5128:
[----:B------:R-:W-:-:S08]  /*08f0*/  NOP ;  /* 0x0000000000007918 */ /* 0x000fd00000000000 */
[----:B------:R-:W0:Y:S02]  /*0900*/  USETMAXREG.TRY_ALLOC.CTAPOOL UP0, 0xe8 ;  /* 0x000000e8000079c8 */ /* 0x000e240008000600 */
[----:B0-----:R-:W-:-:S13]  /*0910*/  PLOP3.LUT P0, PT, PT, PT, UP0, 0x80, 0x0 ;  /* 0x000000000000781c */ /* 0x001fda0003f0f008 */
[----:B------:R-:W-:Y:S05]  /*0920*/  @!P0 BRA `(.L_x_5128) ;  /* 0xfffffffc00f08947 */ /* 0x000fea000383ffff */
[----:B------:R-:W0:Y:S01]  /*0930*/  S2R R3, SR_TID.X ;  /* 0x0000000000037919 */ /* 0x000e220000002100 */
[----:B------:R-:W1:Y:S08]  /*0940*/  S2UR UR5, SR_CTAID.X ;  /* 0x00000000000579c3 */ /* 0x000e700000002500 */
[----:B------:R-:W-:Y:S06]  /*0950*/  BAR.ARV 0x4, 0x180 ;  /* 0x0106000000007b1d */ /* 0x000fec0000002000 */
[----:B------:R-:W-:-:S02]  /*0960*/  IADD3 R210, P1, R2, 0x1c0, RZ ;  /* 0x000001c002d27810 */ /* 0x000fc40007f3e0ff */
[----:B------:R-:W-:Y:S01]  /*0970*/  IADD3 R212, P2, R2, 0x1cc, RZ ;  /* 0x000001cc02d47810 */ /* 0x000fe20007f5e0ff */
[----:B------:R2:W-:Y:S02]  /*0980*/  STL.64 [R1+0x1c0], RZ ;  /* 0x0001c0ff01007387 */ /* 0x0005e40000100a00 */
[--C-:B------:R-:W-:Y:S02]  /*0990*/  IMAD.X R207, RZ, RZ, R18.reuse, P1 ;  /* 0x000000ffffcf7224 */ /* 0x100fe400008e0612 */
[----:B------:R2:W-:Y:S01]  /*09a0*/  STL [R1+0x1c8], RZ ;  /* 0x0001c8ff01007387 */ /* 0x0005e20000100800 */
[----:B------:R-:W-:-:S03]  /*09b0*/  IMAD.X R211, RZ, RZ, R18, P2 ;  /* 0x000000ffffd37224 */ /* 0x000fc600010e0612 */
[----:B------:R2:W-:Y:S01]  /*09c0*/  STL [R1+0x1cc], RZ ;  /* 0x0001ccff01007387 */ /* 0x0005e20000100800 */
[----:B0-----:R-:W-:-:S04]  /*09d0*/  LOP3.LUT R0, R3, 0xffffff80, RZ, 0xc0, !PT ;  /* 0xffffff8003007812 */ /* 0x001fc800078ec0ff */
[----:B------:R-:W-:Y:S02]  /*09e0*/  ISETP.NE.AND P0, PT, R0, 0x80, PT ;  /* 0x000000800000780c */ /* 0x000fe40003f05270 */
[----:B------:R-:W1:Y:S11]  /*09f0*/  LDC R0, c[0x0][0xd38] ;  /* 0x00034e00ff007b82 */ /* 0x000e760000000800 */
[----:B------:R-:W-:Y:S06]  /*0a00*/  @!P0 BAR.ARV 0x8, 0x100 ;  /* 0x0204000000008b1d */ /* 0x000fec0000002000 */
[----:B------:R-:W-:-:S13]  /*0a10*/  ISETP.GE.U32.AND P0, PT, R3, 0x100, PT ;  /* 0x000001000300780c */ /* 0x000fda0003f06070 */
[----:B------:R-:W-:Y:S06]  /*0a20*/  @P0 BAR.ARV 0xf, 0x100 ;  /* 0x03c4000000000b1d */ /* 0x000fec0000002000 */
[----:B-1----:R-:W-:-:S13]  /*0a30*/  ISETP.LE.AND P0, PT, R0, UR5, PT ;  /* 0x0000000500007c0c */ /* 0x002fda000bf03270 */
[----:B--2---:R-:W-:Y:S05]  /*0a40*/  @P0 EXIT ;  /* 0x000000000000094d */ /* 0x004fea0003800000 */
[----:B------:R-:W0:Y:S01]  /*0a50*/  S2R R7, SR_CgaCtaId ;  /* 0x0000000000077919 */ /* 0x000e220000008800 */
[----:B------:R-:W-:Y:S01]  /*0a60*/  VIADD R204, R3, 0xffffff80 ;  /* 0xffffff8003cc7836 */ /* 0x000fe20000000000 */
[----:B------:R-:W-:Y:S01]  /*0a70*/  MOV R0, 0x400 ;  /* 0x0000040000007802 */ /* 0x000fe20000000f00 */
[----:B------:R-:W1:Y:S01]  /*0a80*/  S2UR UR4, SR_SWINHI ;  /* 0x00000000000479c3 */ /* 0x000e620000002f00 */
[----:B------:R-:W-:Y:S02]  /*0a90*/  ULOP3.LUT UR6, UR61, 0x1, URZ, 0xfc, !UPT ;  /* 0x000000013d067892 */ /* 0x000fe4000f8efc3f */
[----:B------:R-:W-:-:S04]  /*0aa0*/  SHF.R.S32.HI R3, RZ, 0x1f, R204 ;  /* 0x0000001fff037819 */ /* 0x000fc800000114cc */
[CC--:B------:R-:W-:Y:S02]  /*0ab0*/  LEA.HI R6, R3.reuse, R204.reuse, RZ, 0x7 ;  /* 0x000000cc03067211 */ /* 0x0c0fe400078f38ff */
[CC--:B------:R-:W-:Y:S02]  /*0ac0*/  LEA.HI R4, R3.reuse, R204.reuse, RZ, 0x5 ;  /* 0x000000cc03047211 */ /* 0x0c0fe400078f28ff */
[----:B------:R-:W-:Y:S02]  /*0ad0*/  LOP3.LUT R5, R6, 0xffffff80, RZ, 0xc0, !PT ;  /* 0xffffff8006057812 */ /* 0x000fe400078ec0ff */
[--C-:B------:R-:W-:Y:S02]  /*0ae0*/  SHF.R.S32.HI R214, RZ, 0x5, R4.reuse ;  /* 0x00000005ffd67819 */ /* 0x100fe40000011404 */
[----:B------:R-:W-:Y:S01]  /*0af0*/  SHF.R.S32.HI R9, RZ, 0x1f, R4 ;  /* 0x0000001fff097819 */ /* 0x000fe20000011404 */
[----:B------:R-:W-:Y:S01]  /*0b00*/  IMAD.IADD R8, R204, 0x1, -R5 ;  /* 0x00000001cc087824 */ /* 0x000fe200078e0a05 */
[----:B------:R-:W-:-:S02]  /*0b10*/  LEA.HI R5, R3, R204, RZ, 0x2 ;  /* 0x000000cc03057211 */ /* 0x000fc400078f10ff */
[----:B------:R-:W-:Y:S02]  /*0b20*/  LEA.HI R9, R9, R214, RZ, 0x2 ;  /* 0x000000d609097211 */ /* 0x000fe400078f10ff */
[----:B------:R-:W-:Y:S02]  /*0b30*/  SHF.R.S32.HI R11, RZ, 0x1f, R8 ;  /* 0x0000001fff0b7819 */ /* 0x000fe40000011408 */
[----:B------:R-:W-:Y:S02]  /*0b40*/  LOP3.LUT R15, R5, 0xfffffffc, RZ, 0xc0, !PT ;  /* 0xfffffffc050f7812 */ /* 0x000fe400078ec0ff */
[----:B------:R-:W-:Y:S02]  /*0b50*/  LEA.HI R4, R11, R8, RZ, 0x2 ;  /* 0x000000080b047211 */ /* 0x000fe400078f10ff */
[----:B------:R-:W-:Y:S01]  /*0b60*/  SHF.R.S32.HI R205, RZ, 0x7, R6 ;  /* 0x00000007ffcd7819 */ /* 0x000fe20000011406 */
[----:B------:R-:W-:Y:S01]  /*0b70*/  IMAD.IADD R15, R204, 0x1, -R15 ;  /* 0x00000001cc0f7824 */ /* 0x000fe200078e0a0f */
[----:B0-----:R-:W-:-:S02]  /*0b80*/  LEA R0, R7, R0, 0x18 ;  /* 0x0000000007007211 */ /* 0x001fc400078ec0ff */
[--C-:B------:R-:W-:Y:S02]  /*0b90*/  SHF.R.S32.HI R10, RZ, 0x2, R4.reuse ;  /* 0x00000002ff0a7819 */ /* 0x100fe40000011404 */
[----:B------:R-:W-:Y:S02]  /*0ba0*/  R2UR UR44, R0 ;  /* 0x00000000002c72ca */ /* 0x000fe400000e0000 */
[----:B------:R-:W-:Y:S02]  /*0bb0*/  LEA.HI R0, R3, R204, RZ, 0x4 ;  /* 0x000000cc03007211 */ /* 0x000fe400078f20ff */
[----:B------:R-:W-:Y:S02]  /*0bc0*/  SHF.R.S32.HI R13, RZ, 0x1f, R4 ;  /* 0x0000001fff0d7819 */ /* 0x000fe40000011404 */
[----:B------:R-:W-:Y:S02]  /*0bd0*/  SHF.R.S32.HI R5, RZ, 0x4, R0 ;  /* 0x00000004ff057819 */ /* 0x000fe40000011400 */
[----:B------:R-:W-:-:S02]  /*0be0*/  LOP3.LUT R215, R0, 0xfffffff0, RZ, 0xc0, !PT ;  /* 0xfffffff000d77812 */ /* 0x000fc400078ec0ff */
[----:B------:R-:W-:Y:S02]  /*0bf0*/  LEA.HI R0, R0, R5, RZ, 0x1 ;  /* 0x0000000500007211 */ /* 0x000fe400078f08ff */
[----:B------:R-:W-:Y:S01]  /*0c00*/  LEA.HI R13, R13, R10, RZ, 0x3 ;  /* 0x0000000a0d0d7211 */ /* 0x000fe200078f18ff */
[----:B------:R-:W-:Y:S01]  /*0c10*/  IMAD.IADD R215, R204, 0x1, -R215 ;  /* 0x00000001ccd77824 */ /* 0x000fe200078e0ad7 */
[----:B------:R-:W-:Y:S01]  /*0c20*/  LOP3.LUT R0, R0, 0x1ffffffe, RZ, 0xc0, !PT ;  /* 0x1ffffffe00007812 */ /* 0x000fe200078ec0ff */
[----:B------:R-:W-:Y:S01]  /*0c30*/  UMOV UR38, UR44 ;  /* 0x0000002c00267c82 */ /* 0x000fe20008000000 */
[----:B-1----:R-:W-:Y:S01]  /*0c40*/  UMOV UR39, UR4 ;  /* 0x0000000400277c82 */ /* 0x002fe20008000000 */
[----:B------:R-:W-:Y:S01]  /*0c50*/  LOP3.LUT R13, R13, 0xfffffff8, RZ, 0xc0, !PT ;  /* 0xfffffff80d0d7812 */ /* 0x000fe200078ec0ff */
[----:B------:R-:W-:Y:S01]  /*0c60*/  IMAD R12, R205, 0x100, R215 ;  /* 0x00000100cd0c7824 */ /* 0x000fe200078e02d7 */
[----:B------:R-:W-:Y:S01]  /*0c70*/  LOP3.LUT R9, R9, 0x3ffffc, RZ, 0xc0, !PT ;  /* 0x003ffffc09097812 */ /* 0x000fe200078ec0ff */
[----:B------:R-:W-:Y:S01]  /*0c80*/  IMAD.IADD R0, R5, 0x1, -R0 ;  /* 0x0000000105007824 */ /* 0x000fe200078e0a00 */
[----:B------:R-:W-:Y:S01]  /*0c90*/  LEA.HI R5, R15, R15, RZ, 0x1 ;  /* 0x0000000f0f057211 */ /* 0x000fe200078f08ff */
[----:B------:R-:W-:Y:S01]  /*0ca0*/  IMAD.IADD R22, R10, 0x1, -R13 ;  /* 0x000000010a167824 */ /* 0x000fe200078e0a0d */
[----:B------:R-:W-:Y:S01]  /*0cb0*/  LEA.HI R3, R3, R204, RZ, 0x3 ;  /* 0x000000cc03037211 */ /* 0x000fe200078f18ff */
[----:B------:R-:W-:Y:S01]  /*0cc0*/  IMAD.IADD R9, R214, 0x1, -R9 ;  /* 0x00000001d6097824 */ /* 0x000fe200078e0a09 */
[----:B------:R-:W-:Y:S01]  /*0cd0*/  LOP3.LUT R10, R5, 0x1ffffffe, RZ, 0xc0, !PT ;  /* 0x1ffffffe050a7812 */ /* 0x000fe200078ec0ff */
[----:B------:R-:W-:Y:S01]  /*0ce0*/  IMAD.SHL.U32 R226, R0, 0x8, RZ ;  /* 0x0000000800e27824 */ /* 0x000fe200078e00ff */
[----:B------:R-:W-:Y:S01]  /*0cf0*/  LOP3.LUT R5, R3, 0xfffffff8, RZ, 0xc0, !PT ;  /* 0xfffffff803057812 */ /* 0x000fe200078ec0ff */
[----:B------:R-:W-:Y:S01]  /*0d00*/  IMAD R17, R9, 0x10, R12 ;  /* 0x0000001009117824 */ /* 0x000fe200078e020c */
[----:B------:R-:W-:Y:S01]  /*0d10*/  LEA.HI R6, R6, R205, RZ, 0x1 ;  /* 0x000000cd06067211 */ /* 0x000fe200078f08ff */
[----:B------:R-:W-:Y:S01]  /*0d20*/  IMAD.IADD R227, R15, 0x1, -R10 ;  /* 0x000000010fe37824 */ /* 0x000fe200078e0a0a */
[----:B------:R-:W-:Y:S01]  /*0d30*/  LEA.HI R11, R11, R8, RZ, 0x5 ;  /* 0x000000080b0b7211 */ /* 0x000fe200078f28ff */
[----:B------:R-:W-:Y:S01]  /*0d40*/  IMAD.IADD R206, R204, 0x1, -R5 ;  /* 0x00000001ccce7824 */ /* 0x000fe200078e0a05 */
[----:B------:R-:W-:Y:S01]  /*0d50*/  LOP3.LUT R9, R4, 0x7ffffffc, RZ, 0xc0, !PT ;  /* 0x7ffffffc04097812 */ /* 0x000fe200078ec0ff */
[----:B------:R-:W-:Y:S01]  /*0d60*/  IMAD.U32 R208, RZ, RZ, UR38 ;  /* 0x00000026ffd07e24 */ /* 0x000fe2000f8e00ff */
[----:B------:R-:W-:Y:S01]  /*0d70*/  LOP3.LUT R6, R6, 0xfffffe, RZ, 0xc0, !PT ;  /* 0x00fffffe06067812 */ /* 0x000fe200078ec0ff */
[----:B------:R-:W-:Y:S01]  /*0d80*/  IMAD.SHL.U32 R192, R206, 0x8, RZ ;  /* 0x00000008cec07824 */ /* 0x000fe200078e00ff */
[----:B------:R-:W-:Y:S01]  /*0d90*/  SHF.R.S32.HI R11, RZ, 0x5, R11 ;  /* 0x00000005ff0b7819 */ /* 0x000fe2000001140b */
[----:B------:R-:W-:Y:S01]  /*0da0*/  IMAD.IADD R9, R8, 0x1, -R9 ;  /* 0x0000000108097824 */ /* 0x000fe200078e0a09 */
[----:B------:R-:W-:Y:S01]  /*0db0*/  SHF.R.S32.HI R195, RZ, 0x3, R3 ;  /* 0x00000003ffc37819 */ /* 0x000fe20000011403 */
[----:B------:R-:W-:Y:S01]  /*0dc0*/  IMAD.IADD R6, R205, 0x1, -R6 ;  /* 0x00000001cd067824 */ /* 0x000fe200078e0a06 */
[----:B------:R-:W-:Y:S01]  /*0dd0*/  UMOV UR4, UR5 ;  /* 0x0000000500047c82 */ /* 0x000fe20008000000 */
[----:B------:R-:W-:-:S02]  /*0de0*/  VIADD R190, R192, 0x40 ;  /* 0x00000040c0be7836 */ /* 0x000fc40000000000 */
        /* <DEDUP_REMOVED lines=11> */
[----:B------:R-:W-:Y:S01]  /*0ea0*/  IMAD R22, R11, 0x10, R22 ;  /* 0x000000100b167824 */ /* 0x000fe200078e0216 */
[----:B------:R-:W-:Y:S01]  /*0eb0*/  SHF.R.S32.HI R198, RZ, 0x1f, R194 ;  /* 0x0000001fffc67819 */ /* 0x000fe200000114c2 */
[----:B------:R-:W-:Y:S01]  /*0ec0*/  IMAD.U32 R209, RZ, RZ, UR39 ;  /* 0x00000027ffd17e24 */ /* 0x000fe2000f8e00ff */
[----:B------:R-:W-:Y:S01]  /*0ed0*/  SHF.R.S32.HI R197, RZ, 0x1f, R193 ;  /* 0x0000001fffc57819 */ /* 0x000fe200000114c1 */
[----:B------:R-:W-:-:S02]  /*0ee0*/  IMAD.SHL.U32 R213, R6, 0x100, RZ ;  /* 0x0000010006d57824 */ /* 0x000fc400078e00ff */
[----:B------:R-:W-:Y:S02]  /*0ef0*/  IMAD.U32 R17, R17, 0x40, R226 ;  /* 0x0000004011117824 */ /* 0x000fe400078e00e2 */
[----:B------:R-:W-:Y:S02]  /*0f00*/  IMAD.SHL.U32 R216, R9, 0x2, RZ ;  /* 0x0000000209d87824 */ /* 0x000fe400078e00ff */
[----:B------:R-:W-:-:S04]  /*0f10*/  IMAD.WIDE R16, R17, 0x2, R208 ;  /* 0x0000000211107825 */ /* 0x000fc800078e02d0 */
[----:B------:R-:W-:Y:S02]  /*0f20*/  IMAD.IADD R23, R216, 0x1, R213 ;  /* 0x00000001d8177824 */ /* 0x000fe400078e02d5 */
[----:B------:R-:W-:-:S07]  /*0f30*/  IMAD R227, R227, 0x8, R22 ;  /* 0x00000008e3e37824 */ /* 0x000fce00078e0216 */
.L_x_5265:
        /* <DEDUP_REMOVED lines=12> */
[----:B01234-:R-:W-:Y:S05]  /*1000*/  @!P0 BRA `(.L_x_5129) ;  /* 0x0000000000208947 */ /* 0x01ffea0003800000 */
        /* <DEDUP_REMOVED lines=8> */
.L_x_5129:
[----:B------:R-:W-:Y:S01]  /*1090*/  ULDC UR7, c[0x0][0xd54] ;  /* 0x0003550000077ab9 */ /* 0x000fe20000000800 */
[----:B------:R-:W-:Y:S01]  /*10a0*/  UMOV UR6, UR9 ;  /* 0x0000000900067c82 */ /* 0x000fe20008000000 */
[----:B------:R-:W-:-:S11]  /*10b0*/  UISETP.NE.AND UP0, UPT, UR7, 0x1, UPT ;  /* 0x000000010700788c */ /* 0x000fd6000bf05270 */
[----:B------:R-:W-:Y:S02]  /*10c0*/  @UP0 ULDC.64 UR10, c[0x0][0xd58] ;  /* 0x00035600000a0ab9 */ /* 0x000fe40000000a00 */
[----:B------:R-:W-:-:S04]  /*10d0*/  UIMAD.WIDE.U32 UR4, UR9, UR10, URZ ;  /* 0x0000000a090472a5 */ /* 0x000fc8000f8e003f */
[----:B------:R-:W-:-:S04]  /*10e0*/  @UP0 USHF.R.U32.HI UR6, URZ, UR11, UR5 ;  /* 0x0000000b3f060299 */ /* 0x000fc80008011605 */
[----:B------:R-:W-:-:S12]  /*10f0*/  UIMAD UR4, UR6, UR7, URZ ;  /* 0x00000007060472a4 */ /* 0x000fd8000f8e023f */
.L_x_5130:
[----:B------:R-:W2:Y:S01]  /*1100*/  LDL R0, [R1+0x410] ;  /* 0x0004100001007983 */ /* 0x000ea20000100800 */
[----:B------:R-:W-:Y:S01]  /*1110*/  ULDC UR60, c[0x0][0xd48] ;  /* 0x00035200003c7ab9 */ /* 0x000fe20000000800 */
[----:B------:R-:W-:Y:S01]  /*1120*/  UIADD3 UR4, UR9, -UR4, URZ ;  /* 0x8000000409047290 */ /* 0x000fe2000fffe03f */
[----:B------:R-:W-:Y:S01]  /*1130*/  IADD3 R32, P0, R2, 0x3e0, RZ ;  /* 0x000003e002207810 */ /* 0x000fe20007f1e0ff */
[----:B------:R-:W-:Y:S01]  /*1140*/  UISETP.NE.AND UP1, UPT, UR60, 0x1, UPT ;  /* 0x000000013c00788c */ /* 0x000fe2000bf25270 */
[----:B------:R0:W-:Y:S01]  /*1150*/  STL.128 [R1+0x3e0], RZ ;  /* 0x0003e0ff01007387 */ /* 0x0001e20000100c00 */
[----:B------:R-:W-:Y:S01]  /*1160*/  ULDC UR5, c[0x0][0xd54] ;  /* 0x0003550000057ab9 */ /* 0x000fe20000000800 */
[----:B------:R-:W-:Y:S01]  /*1170*/  ULOP3.LUT UR59, URZ, UR6, URZ, 0x33, !UPT ;  /* 0x000000063f3b7292 */ /* 0x000fe2000f8e333f */
[----:B------:R-:W-:Y:S01]  /*1180*/  IMAD.X R37, RZ, RZ, R18, P0 ;  /* 0x000000ffff257224 */ /* 0x000fe200000e0612 */
[----:B------:R0:W-:Y:S01]  /*1190*/  STL.128 [R1+0x3f0], RZ ;  /* 0x0003f0ff01007387 */ /* 0x0001e20000100c00 */
[----:B------:R-:W-:Y:S01]  /*11a0*/  UIMAD UR8, UR8, UR5, UR4 ;  /* 0x00000005080872a4 */ /* 0x000fe2000f8e0204 */
[----:B------:R-:W-:-:S02]  /*11b0*/  ULDC.64 UR10, c[0x0][0x418] ;  /* 0x00010600000a7ab9 */ /* 0x000fc40000000a00 */
[----:B------:R0:W-:Y:S01]  /*11c0*/  STL.128 [R1+0x1d0], RZ ;  /* 0x0001d0ff01007387 */ /* 0x0001e20000100c00 */
[----:B------:R-:W-:Y:S01]  /*11d0*/  ULDC UR6, c[0x0][0xd3c] ;  /* 0x00034f0000067ab9 */ /* 0x000fe20000000800 */
[----:B------:R-:W-:Y:S01]  /*11e0*/  @UP1 ULDC UR4, c[0x0][0xd4c] ;  /* 0x0003530000041ab9 */ /* 0x000fe20000000800 */
[----:B------:R-:W-:Y:S01]  /*11f0*/  UISETP.NE.U32.AND UP0, UPT, UR10, URZ, UPT ;  /* 0x0000003f0a00728c */ /* 0x000fe2000bf05070 */
[----:B------:R0:W-:Y:S01]  /*1200*/  STL.128 [R1+0x1e0], RZ ;  /* 0x0001e0ff01007387 */ /* 0x0001e20000100c00 */
[----:B------:R-:W-:Y:S02]  /*1210*/  UIMAD.WIDE.U32 UR4, UR8, UR4, URZ ;  /* 0x00000004080472a5 */ /* 0x000fe4000f8e003f */
[----:B------:R-:W-:Y:S01]  /*1220*/  UIADD3 UR59, UR59, UR6, URZ ;  /* 0x000000063b3b7290 */ /* 0x000fe2000fffe03f */
[----:B------:R0:W-:Y:S01]  /*1230*/  STL.128 [R1+0x1f0], RZ ;  /* 0x0001f0ff01007387 */ /* 0x0001e20000100c00 */
[----:B------:R-:W-:Y:S01]  /*1240*/  UMOV UR58, UR8 ;  /* 0x00000008003a7c82 */ /* 0x000fe20008000000 */
[----:B------:R-:W-:Y:S01]  /*1250*/  @UP1 ULDC UR6, c[0x0][0xd50] ;  /* 0x0003540000061ab9 */ /* 0x000fe20000000800 */
[----:B------:R-:W-:Y:S01]  /*1260*/  UISETP.NE.AND.EX UP0, UPT, UR11, URZ, UPT, UP0 ;  /* 0x0000003f0b00728c */ /* 0x000fe2000bf05300 */
[----:B------:R0:W-:Y:S01]  /*1270*/  STL.128 [R1+0x200], RZ ;  /* 0x000200ff01007387 */ /* 0x0001e20000100c00 */
[----:B------:R-:W-:Y:S01]  /*1280*/  @UP1 USHF.R.U32.HI UR58, URZ, UR6, UR5 ;  /* 0x000000063f3a1299 */ /* 0x000fe20008011605 */
[----:B------:R-:W-:-:S02]  /*1290*/  ULDC UR47, c[0x0][0x424] ;  /* 0x00010900002f7ab9 */ /* 0x000fc40000000800 */
[----:B------:R0:W-:Y:S01]  /*12a0*/  STL.128 [R1+0x210], RZ ;  /* 0x000210ff01007387 */ /* 0x0001e20000100c00 */
[----:B------:R-:W-:Y:S02]  /*12b0*/  USEL UR47, UR47, 0x1, UP0 ;  /* 0x000000012f2f7887 */ /* 0x000fe40008000000 */
[----:B------:R-:W-:Y:S01]  /*12c0*/  UIADD3 UR4, -UR58, URZ, URZ ;  /* 0x0000003f3a047290 */ /* 0x000fe2000fffe13f */
[----:B------:R0:W-:Y:S01]  /*12d0*/  STL.128 [R1+0x220], RZ ;  /* 0x000220ff01007387 */ /* 0x0001e20000100c00 */
[----:B------:R-:W-:Y:S02]  /*12e0*/  ULDC UR7, c[0x0][0x2f0] ;  /* 0x0000bc0000077ab9 */ /* 0x000fe40000000800 */
[----:B------:R-:W-:Y:S01]  /*12f0*/  UIMAD UR47, UR47, UR7, URZ ;  /* 0x000000072f2f72a4 */ /* 0x000fe2000f8e023f */
[----:B------:R0:W-:Y:S01]  /*1300*/  STL.128 [R1+0x230], RZ ;  /* 0x000230ff01007387 */ /* 0x0001e20000100c00 */
[----:B------:R-:W-:-:S03]  /*1310*/  UIMAD UR60, UR60, UR4, UR8 ;  /* 0x000000043c3c72a4 */ /* 0x000fc6000f8e0208 */
[----:B------:R0:W-:Y:S04]  /*1320*/  STL.128 [R1+0x240], RZ ;  /* 0x000240ff01007387 */ /* 0x0001e80000100c00 */
        /* <DEDUP_REMOVED lines=23> */
[----:B------:R0:W-:Y:S01]  /*14a0*/  STL.128 [R1+0x3c0], RZ ;  /* 0x0003c0ff01007387 */ /* 0x0001e20000100c00 */
[----:B--2---:R-:W-:-:S02]  /*14b0*/  R2UR UR12, R0 ;  /* 0x00000000000c72ca */ /* 0x004fc400000e0000 */
[----:B------:R-:W1:Y:S11]  /*14c0*/  LDC R0, c[0x0][0xa80] ;  /* 0x0002a000ff007b82 */ /* 0x000e760000000800 */
[----:B------:R-:W-:-:S06]  /*14d0*/  UISETP.NE.AND UP2, UPT, UR12, 0x1, UPT ;  /* 0x000000010c00788c */ /* 0x000fcc000bf45270 */
[----:B------:R-:W-:Y:S01]  /*14e0*/  PLOP3.LUT P1, PT, PT, PT, UP2, 0x80, 0x0 ;  /* 0x000000000000781c */ /* 0x000fe20003f2f028 */
[----:B-1----:R0:W-:-:S12]  /*14f0*/  STL [R1+0x400], R0 ;  /* 0x0004000001007387 */ /* 0x0021d80000100800 */
[----:B------:R-:W-:Y:S05]  /*1500*/  @!P1 BRA `(.L_x_5131) ;  /* 0x0000007c00e09947 */ /* 0x000fea0003800000 */
[----:B------:R-:W1:Y:S01]  /*1510*/  LDC.64 R8, c[0x0][0xad8] ;  /* 0x0002b600ff087b82 */ /* 0x000e620000000a00 */
[----:B------:R-:W-:Y:S01]  /*1520*/  ULDC UR4, c[0x0][0x448] ;  /* 0x0001120000047ab9 */ /* 0x000fe20000000800 */
[----:B------:R-:W-:Y:S02]  /*1530*/  USHF.L.U32 UR6, UR59, 0x6, URZ ;  /* 0x000000063b067899 */ /* 0x000fe4000800063f */
[----:B------:R-:W-:Y:S01]  /*1540*/  UISETP.NE.AND UP0, UPT, UR4, 0x1, UPT ;  /* 0x000000010400788c */ /* 0x000fe2000bf05270 */
[----:B------:R-:W-:Y:S01]  /*1550*/  ULDC UR9, c[0x0][0x288] ;  /* 0x0000a20000097ab9 */ /* 0x000fe20000000800 */
[----:B------:R-:W-:Y:S02]  /*1560*/  UIADD3 UR7, UR6, 0x3f, URZ ;  /* 0x0000003f06077890 */ /* 0x000fe4000fffe03f */
[----:B------:R-:W-:-:S07]  /*1570*/  UIADD3 UR8, UR47, 0x1, -UR9 ;  /* 0x000000012f087890 */ /* 0x000fce000fffe809 */
[----:B------:R-:W-:Y:S01]  /*1580*/  @UP0 UIADD3 UR4, UR6, 0x3f, URZ ;  /* 0x0000003f06040890 */ /* 0x000fe2000fffe03f */
[----:B------:R-:W-:Y:S01]  /*1590*/  @UP0 ULDC UR5, c[0x0][0x44c] ;  /* 0x0001130000050ab9 */ /* 0x000fe20000000800 */
[----:B------:R-:W-:Y:S02]  /*15a0*/  @UP0 ULDC UR10, c[0x0][0x450] ;  /* 0x00011400000a0ab9 */ /* 0x000fe40000000800 */
[----:B------:R-:W-:-:S04]  /*15b0*/  UIMAD.WIDE.U32 UR4, UR4, UR5, URZ ;  /* 0x00000005040472a5 */ /* 0x000fc8000f8e003f */
[----:B------:R-:W-:Y:S01]  /*15c0*/  @UP0 USHF.R.U32.HI UR7, URZ, UR10, UR5 ;  /* 0x0000000a3f070299 */ /* 0x000fe20008011605 */
[----:B-1----:R-:W-:-:S03]  /*15d0*/  ISETP.GE.AND P1, PT, R9, 0x1, PT ;  /* 0x000000010900780c */ /* 0x002fc60003f26270 */
[----:B------:R-:W-:-:S06]  /*15e0*/  UIADD3 UR7, UR8, UR7, URZ ;  /* 0x0000000708077290 */ /* 0x000fcc000fffe03f */
[----:B0-----:R-:W-:-:S04]  /*15f0*/  VIADD R0, R8, UR7 ;  /* 0x0000000708007c36 */ /* 0x001fc80008000000 */
[----:B------:R-:W-:Y:S05]  /*1600*/  @!P1 BRA `(.L_x_5132) ;  /* 0x0000000000449947 */ /* 0x000fea0003800000 */
[----:B------:R-:W-:Y:S01]  /*1610*/  ISETP.LT.AND P0, PT, RZ, UR7, PT ;  /* 0x00000007ff007c0c */ /* 0x000fe2000bf01270 */
[----:B------:R-:W-:-:S06]  /*1620*/  UIADD3 UR4, UR7, -0x1, URZ ;  /* 0xffffffff07047890 */ /* 0x000fcc000fffe03f */
[----:B------:R-:W-:-:S06]  /*1630*/  IMAD.U32 R3, RZ, RZ, UR4 ;  /* 0x00000004ff037e24 */ /* 0x000fcc000f8e00ff */
[----:B------:R-:W-:Y:S05]  /*1640*/  @P0 BRA `(.L_x_5133) ;  /* 0x00000000001c0947 */ /* 0x000fea0003800000 */
[----:B------:R-:W-:Y:S01]  /*1650*/  ISETP.NE.AND P0, PT, R9, 0x1, PT ;  /* 0x000000010900780c */ /* 0x000fe20003f05270 */
[----:B------:R-:W-:-:S12]  /*1660*/  IMAD R3, RZ, RZ, -UR7 ;  /* 0x80000007ff037e24 */ /* 0x000fd8000f8e02ff */
[----:B------:R-:W0:Y:S02]  /*1670*/  @P0 LDC.64 R4, c[0x0][0xae0] ;  /* 0x0002b800ff040b82 */ /* 0x000e240000000a00 */
[----:B0-----:R-:W-:-:S05]  /*1680*/  @P0 IMAD.HI.U32 R4, R3, R4, RZ ;  /* 0x0000000403040227 */ /* 0x001fca00078e00ff */
[----:B------:R-:W-:-:S04]  /*1690*/  @P0 SHF.R.U32.HI R3, RZ, R5, R4 ;  /* 0x00000005ff030219 */ /* 0x000fc80000011604 */
[----:B------:R-:W-:Y:S01]  /*16a0*/  LOP3.LUT R3, RZ, R3, RZ, 0x33, !PT ;  /* 0x00000003ff037212 */ /* 0x000fe200078e33ff */
[----:B------:R-:W-:Y:S06]  /*16b0*/  BRA `(.L_x_5134) ;  /* 0x0000000000107947 */ /* 0x000fec0003800000 */
.L_x_5133:
[----:B------:R-:W-:-:S13]  /*16c0*/  ISETP.NE.AND P0, PT, R9, 0x1, PT ;  /* 0x000000010900780c */ /* 0x000fda0003f05270 */
[----:B------:R-:W0:Y:S02]  /*16d0*/  @P0 LDC.64 R4, c[0x0][0xae0] ;  /* 0x0002b800ff040b82 */ /* 0x000e240000000a00 */
[----:B0-----:R-:W-:-:S05]  /*16e0*/  @P0 IMAD.HI.U32 R4, R3, R4, RZ ;  /* 0x0000000403040227 */ /* 0x001fca00078e00ff */
[----:B------:R-:W-:-:S07]  /*16f0*/  @P0 SHF.R.U32.HI R3, RZ, R5, R4 ;  /* 0x00000005ff030219 */ /* 0x000fce0000011604 */
.L_x_5134:
[----:B------:R-:W-:-:S05]  /*1700*/  IMAD R3, R3, R9, R9 ;  /* 0x0000000903037224 */ /* 0x000fca00078e0209 */
[----:B------:R-:W-:-:S07]  /*1710*/  VIMNMX R0, R0, R3, PT ;  /* 0x0000000300007248 */ /* 0x000fce0003fe0100 */
.L_x_5132:
[----:B------:R-:W-:Y:S01]  /*1720*/  @UP0 ULDC UR4, c[0x0][0x44c] ;  /* 0x0001130000040ab9 */ /* 0x000fe20000000800 */
[----:B------:R-:W-:Y:S01]  /*1730*/  UIADD3 UR7, UR47, 0x3f, URZ ;  /* 0x0000003f2f077890 */ /* 0x000fe2000fffe03f */
[----:B------:R-:W-:Y:S01]  /*1740*/  VIADD R0, R0, 0x3f ;  /* 0x0000003f00007836 */ /* 0x000fe20000000000 */
[----:B------:R-:W-:Y:S01]  /*1750*/  UIMAD.WIDE.U32 UR4, UR6, UR4, URZ ;  /* 0x00000004060472a5 */ /* 0x000fe2000f8e003f */
[----:B------:R-:W-:Y:S01]  /*1760*/  @UP0 ULDC UR10, c[0x0][0x450] ;  /* 0x00011400000a0ab9 */ /* 0x000fe20000000800 */
[----:B------:R-:W-:Y:S02]  /*1770*/  USHF.R.S32.HI UR8, URZ, 0x1f, UR7 ;  /* 0x0000001f3f087899 */ /* 0x000fe40008011407 */
[----:B------:R-:W-:Y:S01]  /*1780*/  SHF.R.S32.HI R3, RZ, 0x1f, R0 ;  /* 0x0000001fff037819 */ /* 0x000fe20000011400 */
[----:B------:R-:W-:Y:S02]  /*1790*/  @UP0 USHF.R.U32.HI UR6, URZ, UR10, UR5 ;  /* 0x0000000a3f060299 */ /* 0x000fe40008011605 */
[----:B------:R-:W-:Y:S01]  /*17a0*/  ULEA.HI UR8, UR8, UR7, URZ, 0x6 ;  /* 0x0000000708087291 */ /* 0x000fe2000f8f303f */
[----:B------:R-:W-:Y:S01]  /*17b0*/  LEA.HI R3, R3, R0, RZ, 0x6 ;  /* 0x0000000003037211 */ /* 0x000fe200078f30ff */
[----:B------:R-:W-:Y:S01]  /*17c0*/  UIADD3 UR6, UR6, -UR9, UR47 ;  /* 0x8000000906067290 */ /* 0x000fe2000fffe02f */
[----:B------:R-:W-:Y:S01]  /*17d0*/  ULDC UR4, c[0x0][0xad4] ;  /* 0x0002b50000047ab9 */ /* 0x000fe20000000800 */
[----:B------:R-:W-:Y:S01]  /*17e0*/  USHF.R.S32.HI UR8, URZ, 0x6, UR8 ;  /* 0x000000063f087899 */ /* 0x000fe20008011408 */
[----:B------:R-:W-:Y:S01]  /*17f0*/  SHF.R.S32.HI R3, RZ, 0x6, R3 ;  /* 0x00000006ff037819 */ /* 0x000fe20000011403 */
[----:B------:R-:W-:-:S04]  /*1800*/  UIADD3 UR4, UR6, -UR4, URZ ;  /* 0x8000000406047290 */ /* 0x000fc8000fffe03f */
[----:B------:R-:W-:Y:S02]  /*1810*/  VIMNMX R219, R3, UR8, PT ;  /* 0x0000000803db7c48 */ /* 0x000fe4000bfe0100 */
[----:B------:R-:W-:Y:S01]  /*1820*/  IMAD.U32 R3, RZ, RZ, UR4 ;  /* 0x00000004ff037e24 */ /* 0x000fe2000f8e00ff */
[----:B------:R-:W-:Y:S06]  /*1830*/  @!P1 BRA `(.L_x_5135) ;  /* 0x0000000000409947 */ /* 0x000fec0003800000 */
[----:B------:R-:W-:-:S05]  /*1840*/  IMAD.U32 R0, RZ, RZ, UR6 ;  /* 0x00000006ff007e24 */ /* 0x000fca000f8e00ff */
        /* <DEDUP_REMOVED lines=9> */
.L_x_5136:
[----:B------:R-:W-:-:S13]  /*18e0*/  ISETP.NE.AND P0, PT, R9, 0x1, PT ;  /* 0x000000010900780c */ /* 0x000fda0003f05270 */
[----:B------:R-:W0:Y:S02]  /*18f0*/  @P0 LDC.64 R4, c[0x0][0xae0] ;  /* 0x0002b800ff040b82 */ /* 0x000e240000000a00 */
[----:B0-----:R-:W-:-:S05]  /*1900*/  @P0 IMAD.HI.U32 R4, R0, R4, RZ ;  /* 0x0000000400040227 */ /* 0x001fca00078e00ff */
[----:B------:R-:W-:-:S07]  /*1910*/  @P0 SHF.R.U32.HI R0, RZ, R5, R4 ;  /* 0x00000005ff000219 */ /* 0x000fce0000011604 */
.L_x_5137:
[----:B------:R-:W-:-:S05]  /*1920*/  IMAD R0, R0, R9, RZ ;  /* 0x0000000900007224 */ /* 0x000fca00078e02ff */
[----:B------:R-:W-:-:S07]  /*1930*/  VIMNMX R3, R3, R0, !PT ;  /* 0x0000000003037248 */ /* 0x000fce0007fe0100 */
.L_x_5135:
[----:B------:R-:W-:-:S04]  /*1940*/  SHF.R.S32.HI R0, RZ, 0x1f, R3 ;  /* 0x0000001fff007819 */ /* 0x000fc80000011403 */
[----:B------:R-:W-:Y:S02]  /*1950*/  LEA.HI R0, R0, R3, RZ, 0x6 ;  /* 0x0000000300007211 */ /* 0x000fe400078f30ff */
[----:B------:R-:W-:Y:S02]  /*1960*/  PRMT R3, RZ, 0x7610, R3 ;  /* 0x00007610ff037816 */ /* 0x000fe40000000003 */
[----:B------:R-:W-:-:S04]  /*1970*/  SHF.R.S32.HI R0, RZ, 0x6, R0 ;  /* 0x00000006ff007819 */ /* 0x000fc80000011400 */
[----:B------:R-:W-:-:S04]  /*1980*/  VIMNMX R0, RZ, R0, !PT ;  /* 0x00000000ff007248 */ /* 0x000fc80007fe0100 */
[----:B------:R-:W-:-:S13]  /*1990*/  ISETP.GT.AND P0, PT, R219, R0, PT ;  /* 0x00000000db00720c */ /* 0x000fda0003f04270 */
[----:B------:R-:W-:Y:S05]  /*19a0*/  @!P0 BRA `(.L_x_5138) ;  /* 0x000001f800bc8947 */ /* 0x000fea0003800000 */
[----:B------:R-:W2:Y:S04]  /*19b0*/  LDL R24, [R1+0x1c0] ;  /* 0x0001c00001187983 */ /* 0x000ea80000100800 */
[----:B------:R-:W3:Y:S04]  /*19c0*/  LDL R26, [R1+0x1d0] ;  /* 0x0001d000011a7983 */ /* 0x000ee80000100800 */
[----:B------:R-:W4:Y:S04]  /*19d0*/  LDL R60, [R1+0x1d4] ;  /* 0x0001d400013c7983 */ /* 0x000f280000100800 */
        /* <DEDUP_REMOVED lines=126> */
[----:B------:R-:W0:Y:S02]  /*21c0*/  SHFL.IDX PT, R3, R205, RZ, 0x1f ;  /* 0x00001fffcd037589 */ /* 0x000e2400000e0000 */
[----:B0-----:R-:W-:-:S04]  /*21d0*/  LEA.HI R4, R3, R3, RZ, 0x1 ;  /* 0x0000000303047211 */ /* 0x001fc800078f08ff */
[----:B------:R-:W-:-:S05]  /*21e0*/  LOP3.LUT R4, R4, 0x1fffe, RZ, 0xc0, !PT ;  /* 0x0001fffe04047812 */ /* 0x000fca00078ec0ff */
[----:B------:R-:W-:-:S05]  /*21f0*/  IMAD.IADD R4, R3, 0x1, -R4 ;  /* 0x0000000103047824 */ /* 0x000fca00078e0a04 */
[----:B------:R-:W-:-:S05]  /*2200*/  LEA R4, R4, UR44, 0xf ;  /* 0x0000002c04047c11 */ /* 0x000fca000f8e78ff */
[----:B------:R-:W-:-:S05]  /*2210*/  VIADD R4, R4, 0x400 ;  /* 0x0000040004047836 */ /* 0x000fca0000000000 */
[----:B------:R-:W-:-:S04]  /*2220*/  SHF.R.U32.HI R4, RZ, 0x4, R4 ;  /* 0x00000004ff047819 */ /* 0x000fc80000011604 */
[----:B------:R-:W-:Y:S01]  /*2230*/  LOP3.LUT R3, R4, 0x3fff, RZ, 0xc0, !PT ;  /* 0x00003fff04037812 */ /* 0x000fe200078ec0ff */
[----:B------:R-:W-:-:S03]  /*2240*/  UIADD3 UR4, UR44, 0x36400, URZ ;  /* 0x000364002c047890 */ /* 0x000fc6000fffe03f */
[----:B------:R-:W-:Y:S01]  /*2250*/  LOP3.LUT R3, R3, 0x2000000, RZ, 0xfc, !PT ;  /* 0x0200000003037812 */ /* 0x000fe200078efcff */
[----:B------:R-:W-:Y:S01]  /*2260*/  IMAD.MOV.U32 R5, RZ, RZ, 0x40000040 ;  /* 0x40000040ff057424 */ /* 0x000fe200078e00ff */
[----:B------:R-:W-:-:S03]  /*2270*/  USHF.R.U32.HI UR4, URZ, 0x4, UR4 ;  /* 0x000000043f047899 */ /* 0x000fc60008011604 */
[----:B--2---:R-:W-:Y:S01]  /*2280*/  IMAD R4, R24, 0x1000, R3 ;  /* 0x0000100018047824 */ /* 0x004fe200078e0203 */
[----:B------:R-:W-:Y:S01]  /*2290*/  R2UR UR15, R5 ;  /* 0x00000000050f72ca */ /* 0x000fe200000e0000 */
[----:B------:R-:W-:-:S03]  /*22a0*/  ULOP3.LUT UR4, UR4, 0x3fff, URZ, 0xc0, !UPT ;  /* 0x00003fff04047892 */ /* 0x000fc6000f8ec03f */
[----:B------:R-:W-:Y:S01]  /*22b0*/  R2UR UR14, R4 ;  /* 0x00000000040e72ca */ /* 0x000fe200000e0000 */
[----:B------:R-:W-:Y:S01]  /*22c0*/  ULOP3.LUT UR12, UR4, 0x10000, URZ, 0xfc, !UPT ;  /* 0x00010000040c7892 */ /* 0x000fe2000f8efc3f */
[----:B---3--:R-:W-:Y:S04]  /*22d0*/  STL [R1+0x1d0], R26 ;  /* 0x0001d01a01007387 */ /* 0x008fe80000100800 */
[----:B----4-:R-:W-:Y:S04]  /*22e0*/  STL [R1+0x1d4], R60 ;  /* 0x0001d43c01007387 */ /* 0x010fe80000100800 */
[----:B------:R-:W-:Y:S04]  /*22f0*/  STL [R1+0x1d8], R62 ;  /* 0x0001d83e01007387 */ /* 0x000fe80000100800 */
        /* <DEDUP_REMOVED lines=66> */
[----:B------:R0:W-:Y:S01]  /*2720*/  STL [R1+0x2f4], R37 ;  /* 0x0002f42501007387 */ /* 0x0001e20000100800 */
[----:B------:R-:W-:Y:S06]  /*2730*/  BAR.SYNC.DEFER_BLOCKING 0xe, 0x100 ;  /* 0x0384000000007b1d */ /* 0x000fec0000010000 */
[----:B------:R-:W-:Y:S01]  /*2740*/  UMOV UR13, 0x40000040 ;  /* 0x40000040000d7882 */ /* 0x000fe20000000000 */
[----:B0-----:R-:W-:-:S06]  /*2750*/  WARPGROUP.ARRIVE ;  /* 0x00000000000079c5 */ /* 0x001fcc0000000000 */
[----:B------:R-:W-:Y:S01]  /*2760*/  HGMMA.64x256x16.F32 R24, gdesc[UR12].tnspB, RZ, !UPT, gsb0 ;  /* 0x43e000000c1879f0 */ /* 0x000fe2000c0008ff */
[----:B------:R0:W-:Y:S04]  /*2770*/  STL [R1+0x2fc], R8 ;  /* 0x0002fc0801007387 */ /* 0x0001e80000100800 */
[----:B------:R1:W-:Y:S01]  /*2780*/  STL [R1+0x370], R9 ;  /* 0x0003700901007387 */ /* 0x0003e20000100800 */
[----:B0-----:R-:W-:Y:S02]  /*2790*/  VIADD R8, R4, 0x80 ;  /* 0x0000008004087836 */ /* 0x001fe40000000000 */
[----:B-1----:R-:W-:-:S03]  /*27a0*/  IMAD.MOV.U32 R9, RZ, RZ, 0x40000040 ;  /* 0x40000040ff097424 */ /* 0x002fc600078e00ff */
[----:B------:R-:W-:Y:S02]  /*27b0*/  R2UR UR18, R8 ;  /* 0x00000000081272ca */ /* 0x000fe400000e0000 */
[----:B------:R-:W-:Y:S01]  /*27c0*/  R2UR UR19, R9 ;  /* 0x00000000091372ca */ /* 0x000fe200000e0000 */
[----:B------:R-:W-:Y:S01]  /*27d0*/  UIADD3 UR16, UR12, 0x2, URZ ;  /* 0x000000020c107890 */ /* 0x000fe2000fffe03f */
        /* <DEDUP_REMOVED lines=55> */
[----:B------:R-:W-:Y:S01]  /*2b50*/  STL [R1+0x3cc], R187 ;  /* 0x0003ccbb01007387 */ /* 0x000fe20000100800 */
[----:B------:R-:W-:Y:S01]  /*2b60*/  UMOV UR17, 0x40000040 ;  /* 0x4000004000117882 */ /* 0x000fe20000000000 */
[----:B------:R-:W-:-:S02]  /*2b70*/  WARPGROUP.DEPBAR.LE gsb0, 0x0 ;  /* 0x00008000000079c5 */ /* 0x000fc40000010000 */
[----:B------:R-:W-:Y:S04]  /*2b80*/  STL.128 [R1+0x1d0], R24 ;  /* 0x0001d01801007387 */ /* 0x000fe80000100c00 */
        /* <DEDUP_REMOVED lines=30> */
[----:B------:R0:W-:Y:S02]  /*2d70*/  STL.128 [R1+0x3c0], R148 ;  /* 0x0003c09401007387 */ /* 0x0001e40000100c00 */
[----:B0-----:R-:W-:-:S06]  /*2d80*/  WARPGROUP.ARRIVE ;  /* 0x00000000000079c5 */ /* 0x001fcc0000000000 */
[----:B------:R-:W-:Y:S01]  /*2d90*/  HGMMA.64x256x16.F32 R24, gdesc[UR16].tnspB, R24, gsb0 ;  /* 0x43e00000101879f0 */ /* 0x000fe20008000818 */
[----:B------:R-:W-:Y:S02]  /*2da0*/  VIADD R8, R4, 0x100 ;  /* 0x0000010004087836 */ /* 0x000fe40000000000 */
[----:B------:R-:W-:-:S03]  /*2db0*/  IMAD.MOV.U32 R9, RZ, RZ, 0x40000040 ;  /* 0x40000040ff097424 */ /* 0x000fc600078e00ff */
[----:B------:R-:W-:Y:S02]  /*2dc0*/  R2UR UR6, R8 ;  /* 0x00000000080672ca */ /* 0x000fe400000e0000 */
[----:B------:R-:W-:Y:S01]  /*2dd0*/  R2UR UR7, R9 ;  /* 0x00000000090772ca */ /* 0x000fe200000e0000 */
[----:B------:R-:W-:Y:S01]  /*2de0*/  UIADD3 UR4, UR12, 0x4, URZ ;  /* 0x000000040c047890 */ /* 0x000fe2000fffe03f */
[----:B------:R-:W-:Y:S01]  /*2df0*/  UMOV UR5, 0x40000040 ;  /* 0x4000004000057882 */ /* 0x000fe20000000000 */
[----:B------:R-:W-:Y:S02]  /*2e00*/  VIADD R4, R4, 0x180 ;  /* 0x0000018004047836 */ /* 0x000fe40000000000 */
[----:B------:R-:W-:-:S03]  /*2e10*/  IMAD.MOV.U32 R5, RZ, RZ, 0x40000040 ;  /* 0x40000040ff057424 */ /* 0x000fc600078e00ff */
[----:B------:R-:W-:Y:S02]  /*2e20*/  R2UR UR10, R4 ;  /* 0x00000000040a72ca */ /* 0x000fe400000e0000 */
[----:B------:R-:W-:Y:S01]  /*2e30*/  R2UR UR11, R5 ;  /* 0x00000000050b72ca */ /* 0x000fe200000e0000 */
[----:B------:R-:W-:Y:S01]  /*2e40*/  UIADD3 UR8, UR12, 0x6, URZ ;  /* 0x000000060c087890 */ /* 0x000fe2000fffe03f */
[----:B------:R0:W5:Y:S01]  /*2e50*/  LDL R5, [R1+0x1c0] ;  /* 0x0001c00001057983 */ /* 0x0001620000100800 */
[----:B------:R-:W-:Y:S01]  /*2e60*/  UMOV UR9, 0x40000040 ;  /* 0x4000004000097882 */ /* 0x000fe20000000000 */
[----:B------:R-:W-:Y:S02]  /*2e70*/  WARPGROUP.DEPBAR.LE gsb0, 0x0 ;  /* 0x00008000000079c5 */ /* 0x000fe40000010000 */
        /* <DEDUP_REMOVED lines=32> */
[----:B-1----:R-:W-:-:S06]  /*3080*/  WARPGROUP.ARRIVE ;  /* 0x00000000000079c5 */ /* 0x002fcc0000000000 */
[----:B------:R-:W-:Y:S03]  /*3090*/  HGMMA.64x256x16.F32 R24, gdesc[UR4].tnspB, R24, gsb0 ;  /* 0x43e00000041879f0 */ /* 0x000fe60008000818 */
        /* <DEDUP_REMOVED lines=48> */
[----:B------:R1:W-:Y:S04]  /*33a0*/  STL.128 [R1+0x290], R72 ;  /* 0x0002904801007387 */ /* 0x0003e80000100c00 */
        /* <DEDUP_REMOVED lines=19> */
[----:B------:R-:W4:Y:S04]  /*34e0*/  LDL R4, [R1+0x1d0] ;  /* 0x0001d00001047983 */ /* 0x000f280000100800 */
[----:B-1----:R-:W4:Y:S04]  /*34f0*/  LDL R74, [R1+0x1d4] ;  /* 0x0001d400014a7983 */ /* 0x002f280000100800 */
[----:B--2---:R-:W2:Y:S04]  /*3500*/  LDL R76, [R1+0x1d8] ;  /* 0x0001d800014c7983 */ /* 0x004ea80000100800 */
[----:B------:R-:W2:Y:S04]  /*3510*/  LDL R78, [R1+0x1dc] ;  /* 0x0001dc00014e7983 */ /* 0x000ea80000100800 */
[----:B------:R-:W2:Y:S04]  /*3520*/  LDL R6, [R1+0x1e0] ;  /* 0x0001e00001067983 */ /* 0x000ea80000100800 */
[----:B---3--:R-:W3:Y:S04]  /*3530*/  LDL R80, [R1+0x1e4] ;  /* 0x0001e40001507983 */ /* 0x008ee80000100800 */
[----:B------:R-:W3:Y:S04]  /*3540*/  LDL R82, [R1+0x1e8] ;  /* 0x0001e80001527983 */ /* 0x000ee80000100800 */
[----:B----4-:R-:W4:Y:S04]  /*3550*/  LDL R84, [R1+0x1ec] ;  /* 0x0001ec0001547983 */ /* 0x010f280000100800 */
[----:B------:R-:W4:Y:S04]  /*3560*/  LDL R8, [R1+0x1f0] ;  /* 0x0001f00001087983 */ /* 0x000f280000100800 */
[----:B------:R-:W4:Y:S04]  /*3570*/  LDL R86, [R1+0x1f4] ;  /* 0x0001f40001567983 */ /* 0x000f280000100800 */
[----:B0-----:R-:W4:Y:S04]  /*3580*/  LDL R88, [R1+0x1f8] ;  /* 0x0001f80001587983 */ /* 0x001f280000100800 */
        /* <DEDUP_REMOVED lines=116> */
[----:B------:R-:W4:Y:S01]  /*3cd0*/  LDL R79, [R1+0x3cc] ;  /* 0x0003cc00014f7983 */ /* 0x000f220000100800 */
[----:B------:R-:W-:-:S03]  /*3ce0*/  ULOP3.LUT UR20, UR61, 0x1, URZ, 0xfc, !UPT ;  /* 0x000000013d147892 */ /* 0x000fc6000f8efc3f */
[----:B------:R0:W-:Y:S01]  /*3cf0*/  STL [R1+0x1d0], R4 ;  /* 0x0001d00401007387 */ /* 0x0001e20000100800 */
[----:B------:R-:W-:-:S03]  /*3d00*/  UISETP.NE.AND UP0, UPT, UR20, 0x3, UPT ;  /* 0x000000031400788c */ /* 0x000fc6000bf05270 */
[----:B------:R0:W-:Y:S04]  /*3d10*/  STL [R1+0x1d4], R74 ;  /* 0x0001d44a01007387 */ /* 0x0001e80000100800 */
[----:B--2---:R0:W-:Y:S04]  /*3d20*/  STL [R1+0x1d8], R76 ;  /* 0x0001d84c01007387 */ /* 0x0041e80000100800 */
[----:B------:R0:W-:Y:S04]  /*3d30*/  STL [R1+0x1dc], R78 ;  /* 0x0001dc4e01007387 */ /* 0x0001e80000100800 */
[----:B------:R0:W-:Y:S04]  /*3d40*/  STL [R1+0x1e0], R6 ;  /* 0x0001e00601007387 */ /* 0x0001e80000100800 */
[----:B---3--:R0:W-:Y:S04]  /*3d50*/  STL [R1+0x1e4], R80 ;  /* 0x0001e45001007387 */ /* 0x0081e80000100800 */
[----:B------:R0:W-:Y:S04]  /*3d60*/  STL [R1+0x1e8], R82 ;  /* 0x0001e85201007387 */ /* 0x0001e80000100800 */
[----:B----4-:R0:W-:Y:S04]  /*3d70*/  STL [R1+0x1ec], R84 ;  /* 0x0001ec5401007387 */ /* 0x0101e80000100800 */
[----:B------:R0:W-:Y:S04]  /*3d80*/  STL [R1+0x1f0], R8 ;  /* 0x0001f00801007387 */ /* 0x0001e80000100800 */
        /* <DEDUP_REMOVED lines=118> */
[----:B------:R0:W-:Y:S01]  /*44f0*/  STL [R1+0x3cc], R79 ;  /* 0x0003cc4f01007387 */ /* 0x0001e20000100800 */
[----:B------:R-:W-:Y:S06]  /*4500*/  BAR.ARV 0xf, 0x100 ;  /* 0x03c4000000007b1d */ /* 0x000fec0000002000 */
[----:B------:R-:W-:-:S13]  /*4510*/  PLOP3.LUT P1, PT, PT, PT, UP0, 0x80, 0x0 ;  /* 0x000000000000781c */ /* 0x000fda0003f2f008 */
[----:B0-----:R-:W-:Y:S05]  /*4520*/  @!P1 BRA `(.L_x_5139) ;  /* 0x0000000000049947 */ /* 0x001fea0003800000 */
[----:B------:R-:W-:Y:S01]  /*4530*/  BPT.TRAP 0x1 ;  /* 0x000000040000795c */ /* 0x000fe20000300000 */
.L_x_5139:
[----:B-----5:R-:W-:-:S05]  /*4540*/  LEA R5, R5, UR44, 0x3 ;  /* 0x0000002c05057c11 */ /* 0x020fca000f8e18ff */
[----:B------:R-:W-:-:S05]  /*4550*/  VIADD R4, R5, 0x38860 ;  /* 0x0003886005047836 */ /* 0x000fca0000000000 */
[----:B------:R-:W-:-:S04]  /*4560*/  PRMT R4, R7, 0x654, R4 ;  /* 0x0000065407047816 */ /* 0x000fc80000000004 */
[----:B------:R0:W-:Y:S02]  /*4570*/  SYNCS.ARRIVE.TRANS64.RED.A1T0 RZ, [R4+URZ], RZ ;  /* 0x000000ff04ff79a7 */ /* 0x0001e4000810043f */
[----:B0-----:R-:W-:-:S05]  /*4580*/  VIADD R4, R219, 0xfffffffe ;  /* 0xfffffffedb047836 */ /* 0x001fca0000000000 */
[----:B------:R-:W-:-:S13]  /*4590*/  ISETP.GE.AND P0, PT, R4, R0, PT ;  /* 0x000000000400720c */ /* 0x000fda0003f06270 */
[----:B------:R-:W-:Y:S05]  /*45a0*/  @!P0 BRA `(.L_x_5140) ;  /* 0x0000003c005c8947 */ /* 0x000fea0003800000 */
.L_x_5142:
[----:B------:R-:W2:Y:S04]  /*45b0*/  LDL R5, [R1+0x1c0] ;  /* 0x0001c00001057983 */ /* 0x000ea80000100800 */
[----:B------:R-:W3:Y:S04]  /*45c0*/  LDL.64 R122, [R1+0x270] ;  /* 0x00027000017a7983 */ /* 0x000ee80000100a00 */
[----:B------:R-:W4:Y:S04]  /*45d0*/  LDL.64 R104, [R1+0x2e0] ;  /* 0x0002e00001687983 */ /* 0x000f280000100a00 */
        /* <DEDUP_REMOVED lines=61> */
[----:B------:R-:W4:Y:S01]  /*49b0*/  LDL.64 R10, [R1+0x3c8] ;  /* 0x0003c800010a7983 */ /* 0x000f220000100a00 */
[----:B0-2---:R-:W-:-:S05]  /*49c0*/  IMAD R6, R5, 0x40, R22 ;  /* 0x0000004005067824 */ /* 0x005fca00078e0216 */
[----:B------:R-:W-:Y:S01]  /*49d0*/  LEA R130, R6, UR44, 0x2 ;  /* 0x0000002c06827c11 */ /* 0x000fe2000f8e10ff */
[----:B------:R-:W-:Y:S06]  /*49e0*/  BAR.SYNC.DEFER_BLOCKING 0xe, 0x100 ;  /* 0x0384000000007b1d */ /* 0x000fec0000010000 */
[----:B------:R-:W3:Y:S02]  /*49f0*/  LDS R6, [R130+0x38400] ;  /* 0x0384000082067984 */ /* 0x000ee40000000800 */
[C---:B---3--:R-:W-:Y:S01]  /*4a00*/  FMUL.FTZ R123, R6.reuse, R123 ;  /* 0x0000007b067b7220 */ /* 0x048fe20000410000 */
[----:B------:R-:W-:-:S05]  /*4a10*/  FMUL.FTZ R122, R6, R122 ;  /* 0x0000007a067a7220 */ /* 0x000fca0000410000 */
[----:B------:R4:W-:Y:S02]  /*4a20*/  STL.64 [R1+0x270], R122 ;  /* 0x0002707a01007387 */ /* 0x0009e40000100a00 */
[C---:B----4-:R-:W-:Y:S02]  /*4a30*/  FMUL.FTZ R122, R6.reuse, R104 ;  /* 0x00000068067a7220 */ /* 0x050fe40000410000 */
[----:B------:R-:W0:Y:S01]  /*4a40*/  LDS R104, [R130+0x38420] ;  /* 0x0384200082687984 */ /* 0x000e220000000800 */
[C---:B------:R-:W-:Y:S01]  /*4a50*/  FMUL.FTZ R133, R6.reuse, R133 ;  /* 0x0000008506857220 */ /* 0x040fe20000410000 */
        /* <DEDUP_REMOVED lines=55> */
[----:B------:R-:W-:Y:S01]  /*4dd0*/  FMUL.FTZ R100, R6, R100 ;  /* 0x0000006406647220 */ /* 0x000fe20000410000 */
[-C--:B------:R-:W-:Y:S01]  /*4de0*/  FMUL.FTZ R102, R102, R6.reuse ;  /* 0x0000000666667220 */ /* 0x080fe20000410000 */
[----:B------:R-:W-:Y:S01]  /*4df0*/  FMUL.FTZ R103, R103, R6 ;  /* 0x0000000667677220 */ /* 0x000fe20000410000 */
[C---:B------:R-:W-:Y:S01]  /*4e00*/  FMUL.FTZ R79, R6.reuse, R79 ;  /* 0x0000004f064f7220 */ /* 0x040fe20000410000 */
[----:B------:R-:W-:Y:S01]  /*4e10*/  FMUL.FTZ R78, R6, R78 ;  /* 0x0000004e064e7220 */ /* 0x000fe20000410000 */
[C---:B0-----:R-:W-:Y:S01]  /*4e20*/  FMUL.FTZ R77, R104.reuse, R77 ;  /* 0x0000004d684d7220 */ /* 0x041fe20000410000 */
        /* <DEDUP_REMOVED lines=63> */
[----:B------:R-:W-:Y:S04]  /*5220*/  STL.64 [R1+0x1e0], R132 ;  /* 0x0001e08401007387 */ /* 0x000fe80000100a00 */
        /* <DEDUP_REMOVED lines=31> */
[----:B------:R0:W-:Y:S04]  /*5420*/  STL.64 [R1+0x1e8], R74 ;  /* 0x0001e84a01007387 */ /* 0x0001e80000100a00 */
        /* <DEDUP_REMOVED lines=29> */
[----:B------:R2:W-:Y:S04]  /*5600*/  STL.64 [R1+0x3c8], R10 ;  /* 0x0003c80a01007387 */ /* 0x0005e80000100a00 */
[----:B0-----:R-:W3:Y:S04]  /*5610*/  LDL R74, [R1+0x1d4] ;  /* 0x0001d400014a7983 */ /* 0x001ee80000100800 */
[----:B------:R-:W4:Y:S04]  /*5620*/  LDL R76, [R1+0x1d8] ;  /* 0x0001d800014c7983 */ /* 0x000f280000100800 */
[----:B------:R-:W4:Y:S04]  /*5630*/  LDL R78, [R1+0x1dc] ;  /* 0x0001dc00014e7983 */ /* 0x000f280000100800 */
[----:B------:R-:W4:Y:S04]  /*5640*/  LDL R6, [R1+0x1e0] ;  /* 0x0001e00001067983 */ /* 0x000f280000100800 */
[----:B------:R-:W4:Y:S04]  /*5650*/  LDL R80, [R1+0x1e4] ;  /* 0x0001e40001507983 */ /* 0x000f280000100800 */
[----:B------:R-:W4:Y:S04]  /*5660*/  LDL R82, [R1+0x1e8] ;  /* 0x0001e80001527983 */ /* 0x000f280000100800 */
[----:B------:R-:W4:Y:S04]  /*5670*/  LDL R84, [R1+0x1ec] ;  /* 0x0001ec0001547983 */ /* 0x000f280000100800 */
[----:B-1----:R-:W4:Y:S04]  /*5680*/  LDL R8, [R1+0x1f0] ;  /* 0x0001f00001087983 */ /* 0x002f280000100800 */
[----:B------:R-:W4:Y:S04]  /*5690*/  LDL R86, [R1+0x1f4] ;  /* 0x0001f40001567983 */ /* 0x000f280000100800 */
[----:B------:R-:W4:Y:S04]  /*56a0*/  LDL R88, [R1+0x1f8] ;  /* 0x0001f80001587983 */ /* 0x000f280000100800 */
[----:B------:R-:W4:Y:S04]  /*56b0*/  LDL R90, [R1+0x1fc] ;  /* 0x0001fc00015a7983 */ /* 0x000f280000100800 */
[----:B--2---:R-:W2:Y:S04]  /*56c0*/  LDL R10, [R1+0x200] ;  /* 0x00020000010a7983 */ /* 0x004ea80000100800 */
[----:B------:R-:W2:Y:S04]  /*56d0*/  LDL R92, [R1+0x204] ;  /* 0x00020400015c7983 */ /* 0x000ea80000100800 */
        /* <DEDUP_REMOVED lines=114> */
[----:B------:R-:W-:Y:S04]  /*5e00*/  STL [R1+0x1d0], R102 ;  /* 0x0001d06601007387 */ /* 0x000fe80000100800 */
        /* <DEDUP_REMOVED lines=11> */
[----:B--2---:R-:W-:Y:S04]  /*5ec0*/  STL [R1+0x200], R10 ;  /* 0x0002000a01007387 */ /* 0x004fe80000100800 */
        /* <DEDUP_REMOVED lines=78> */
[----:B------:R0:W-:Y:S04]  /*63b0*/  STL [R1+0x33c], R27 ;  /* 0x00033c1b01007387 */ /* 0x0001e80000100800 */
[----:B------:R-:W-:Y:S04]  /*63c0*/  STL [R1+0x340], R56 ;  /* 0x0003403801007387 */ /* 0x000fe80000100800 */
[----:B------:R-:W-:Y:S04]  /*63d0*/  STL [R1+0x344], R29 ;  /* 0x0003441d01007387 */ /* 0x000fe80000100800 */
[----:B------:R1:W-:Y:S04]  /*63e0*/  STL [R1+0x348], R31 ;  /* 0x0003481f01007387 */ /* 0x0003e80000100800 */
[----:B------:R-:W-:Y:S04]  /*63f0*/  STL [R1+0x34c], R33 ;  /* 0x00034c2101007387 */ /* 0x000fe80000100800 */
[----:B------:R-:W-:Y:S04]  /*6400*/  STL [R1+0x350], R58 ;  /* 0x0003503a01007387 */ /* 0x000fe80000100800 */
[----:B------:R2:W-:Y:S04]  /*6410*/  STL [R1+0x354], R35 ;  /* 0x0003542301007387 */ /* 0x0005e80000100800 */
        /* <DEDUP_REMOVED lines=29> */
[----:B------:R4:W-:Y:S04]  /*65f0*/  STL [R1+0x3cc], R81 ;  /* 0x0003cc5101007387 */ /* 0x0009e80000100800 */
[----:B0-----:R-:W4:Y:S04]  /*6600*/  LDL.128 R24, [R1+0x1d0] ;  /* 0x0001d00001187983 */ /* 0x001f280000100c00 */
[----:B-1----:R-:W4:Y:S04]  /*6610*/  LDL.128 R28, [R1+0x1e0] ;  /* 0x0001e000011c7983 */ /* 0x002f280000100c00 */
[----:B--2---:R-:W2:Y:S04]  /*6620*/  LDL.128 R32, [R1+0x1f0] ;  /* 0x0001f00001207983 */ /* 0x004ea80000100c00 */
[----:B---3--:R-:W2:Y:S04]  /*6630*/  LDL.128 R36, [R1+0x200] ;  /* 0x0002000001247983 */ /* 0x008ea80000100c00 */
[----:B----4-:R-:W2:Y:S04]  /*6640*/  LDL.128 R40, [R1+0x210] ;  /* 0x0002100001287983 */ /* 0x010ea80000100c00 */
[----:B------:R-:W2:Y:S04]  /*6650*/  LDL.128 R44, [R1+0x220] ;  /* 0x00022000012c7983 */ /* 0x000ea80000100c00 */
        /* <DEDUP_REMOVED lines=25> */
[----:B------:R-:W2:Y:S01]  /*67f0*/  LDL.128 R148, [R1+0x3c0] ;  /* 0x0003c00001947983 */ /* 0x000ea20000100c00 */
[----:B------:R-:W-:-:S05]  /*6800*/  VIADD R6, R5, 0x1 ;  /* 0x0000000105067836 */ /* 0x000fca0000000000 */
[----:B------:R-:W-:Y:S01]  /*6810*/  ISETP.NE.AND P0, PT, R6, 0x2, PT ;  /* 0x000000020600780c */ /* 0x000fe20003f05270 */
[----:B------:R0:W-:Y:S01]  /*6820*/  STL [R1+0x1c0], R6 ;  /* 0x0001c00601007387 */ /* 0x0001e20000100800 */
[----:B------:R-:W-:-:S11]  /*6830*/  IMAD.MOV.U32 R9, RZ, RZ, 0x40000040 ;  /* 0x40000040ff097424 */ /* 0x000fd600078e00ff */
[----:B0-----:R-:W-:-:S04]  /*6840*/  @!P0 IMAD.MOV.U32 R6, RZ, RZ, RZ ;  /* 0x000000ffff068224 */ /* 0x001fc800078e00ff */
[----:B------:R-:W-:Y:S01]  /*6850*/  IMAD R8, R6, 0x1000, R3 ;  /* 0x0000100006087824 */ /* 0x000fe200078e0203 */
[----:B------:R-:W-:Y:S01]  /*6860*/  R2UR UR15, R9 ;  /* 0x00000000090f72ca */ /* 0x000fe200000e0000 */
[----:B------:R-:W-:Y:S01]  /*6870*/  IMAD.MOV.U32 R11, RZ, RZ, 0x40000040 ;  /* 0x40000040ff0b7424 */ /* 0x000fe200078e00ff */
[----:B------:R-:W3:Y:S02]  /*6880*/  LDL R6, [R1+0x1c8] ;  /* 0x0001c80001067983 */ /* 0x000ee40000100800 */
[C---:B------:R-:W-:Y:S01]  /*6890*/  R2UR UR14, R8.reuse ;  /* 0x00000000080e72ca */ /* 0x040fe200000e0000 */
[----:B------:R-:W-:Y:S01]  /*68a0*/  VIADD R10, R8, 0x80 ;  /* 0x00000080080a7836 */ /* 0x000fe20000000000 */
[----:B------:R-:W-:-:S04]  /*68b0*/  R2UR UR19, R11 ;  /* 0x000000000b1372ca */ /* 0x000fc800000e0000 */
[----:B------:R-:W-:Y:S01]  /*68c0*/  R2UR UR18, R10 ;  /* 0x000000000a1272ca */ /* 0x000fe200000e0000 */
[----:B--2---:R-:W-:-:S06]  /*68d0*/  WARPGROUP.ARRIVE ;  /* 0x00000000000079c5 */ /* 0x004fcc0000000000 */
[----:B------:R-:W-:Y:S01]  /*68e0*/  HGMMA.64x256x16.F32 R24, gdesc[UR12].tnspB, R24, gsb0 ;  /* 0x43e000000c1879f0 */ /* 0x000fe20008000818 */
[----:B------:R-:W-:Y:S02]  /*68f0*/  VIADD R10, R8, 0x100 ;  /* 0x00000100080a7836 */ /* 0x000fe40000000000 */
[----:B------:R-:W-:-:S03]  /*6900*/  IMAD.MOV.U32 R11, RZ, RZ, 0x40000040 ;  /* 0x40000040ff0b7424 */ /* 0x000fc600078e00ff */
[----:B------:R-:W-:Y:S02]  /*6910*/  R2UR UR6, R10 ;  /* 0x000000000a0672ca */ /* 0x000fe400000e0000 */
[----:B------:R-:W-:Y:S01]  /*6920*/  R2UR UR7, R11 ;  /* 0x000000000b0772ca */ /* 0x000fe200000e0000 */
        /* <DEDUP_REMOVED lines=39> */
[----:B------:R-:W2:Y:S01]  /*6ba0*/  @!P0 LDL R8, [R1+0x1c4] ;  /* 0x0001c40001088983 */ /* 0x000ea20000100800 */
[----:B------:R-:W-:-:S03]  /*6bb0*/  WARPGROUP.DEPBAR.LE gsb0, 0x0 ;  /* 0x00008000000079c5 */ /* 0x000fc60000010000 */
        /* <DEDUP_REMOVED lines=34> */
[----:B------:R-:W-:Y:S04]  /*6de0*/  @!P0 STL [R1+0x1c0], RZ ;  /* 0x0001c0ff01008387 */ /* 0x000fe80000100800 */
[----:B------:R0:W5:Y:S01]  /*6df0*/  LDL R5, [R1+0x1c0] ;  /* 0x0001c00001057983 */ /* 0x0001620000100800 */
        /* <DEDUP_REMOVED lines=68> */
[----:B------:R-:W2:Y:S04]  /*7240*/  LDL R10, [R1+0x1d0] ;  /* 0x0001d000010a7983 */ /* 0x000ea80000100800 */
[----:B-1----:R-:W2:Y:S04]  /*7250*/  LDL R80, [R1+0x1d4] ;  /* 0x0001d40001507983 */ /* 0x002ea80000100800 */
[----:B------:R-:W2:Y:S04]  /*7260*/  LDL R82, [R1+0x1d8] ;  /* 0x0001d80001527983 */ /* 0x000ea80000100800 */
[----:B----4-:R-:W4:Y:S04]  /*7270*/  LDL R84, [R1+0x1dc] ;  /* 0x0001dc0001547983 */ /* 0x010f280000100800 */
[----:B------:R-:W4:Y:S04]  /*7280*/  LDL R12, [R1+0x1e0] ;  /* 0x0001e000010c7983 */ /* 0x000f280000100800 */
[----:B------:R-:W4:Y:S04]  /*7290*/  LDL R86, [R1+0x1e4] ;  /* 0x0001e40001567983 */ /* 0x000f280000100800 */
[----:B---3--:R-:W3:Y:S04]  /*72a0*/  LDL R88, [R1+0x1e8] ;  /* 0x0001e80001587983 */ /* 0x008ee80000100800 */
[----:B------:R-:W3:Y:S04]  /*72b0*/  LDL R90, [R1+0x1ec] ;  /* 0x0001ec00015a7983 */ /* 0x000ee80000100800 */
[----:B------:R-:W3:Y:S04]  /*72c0*/  LDL R14, [R1+0x1f0] ;  /* 0x0001f000010e7983 */ /* 0x000ee80000100800 */
[----:B0-----:R-:W3:Y:S04]  /*72d0*/  LDL R92, [R1+0x1f4] ;  /* 0x0001f400015c7983 */ /* 0x001ee80000100800 */
[----:B------:R-:W3:Y:S04]  /*72e0*/  LDL R94, [R1+0x1f8] ;  /* 0x0001f800015e7983 */ /* 0x000ee80000100800 */
        /* <DEDUP_REMOVED lines=116> */
[----:B------:R-:W2:Y:S01]  /*7a30*/  LDL R85, [R1+0x3cc] ;  /* 0x0003cc0001557983 */ /* 0x000ea20000100800 */
[----:B------:R-:W-:-:S03]  /*7a40*/  VIADD R6, R6, 0x1 ;  /* 0x0000000106067836 */ /* 0x000fc60000000000 */
[----:B------:R0:W-:Y:S04]  /*7a50*/  STL [R1+0x1d0], R10 ;  /* 0x0001d00a01007387 */ /* 0x0001e80000100800 */
[----:B------:R0:W-:Y:S04]  /*7a60*/  STL [R1+0x1c8], R6 ;  /* 0x0001c80601007387 */ /* 0x0001e80000100800 */
[----:B------:R0:W-:Y:S04]  /*7a70*/  STL [R1+0x1d4], R80 ;  /* 0x0001d45001007387 */ /* 0x0001e80000100800 */
[----:B------:R0:W-:Y:S04]  /*7a80*/  STL [R1+0x1d8], R82 ;  /* 0x0001d85201007387 */ /* 0x0001e80000100800 */
[----:B----4-:R0:W-:Y:S04]  /*7a90*/  STL [R1+0x1dc], R84 ;  /* 0x0001dc5401007387 */ /* 0x0101e80000100800 */
[----:B------:R0:W-:Y:S04]  /*7aa0*/  STL [R1+0x1e0], R12 ;  /* 0x0001e00c01007387 */ /* 0x0001e80000100800 */
[----:B------:R0:W-:Y:S04]  /*7ab0*/  STL [R1+0x1e4], R86 ;  /* 0x0001e45601007387 */ /* 0x0001e80000100800 */
[----:B---3--:R0:W-:Y:S04]  /*7ac0*/  STL [R1+0x1e8], R88 ;  /* 0x0001e85801007387 */ /* 0x0081e80000100800 */
[----:B------:R0:W-:Y:S04]  /*7ad0*/  STL [R1+0x1ec], R90 ;  /* 0x0001ec5a01007387 */ /* 0x0001e80000100800 */
[----:B------:R0:W-:Y:S04]  /*7ae0*/  STL [R1+0x1f0], R14 ;  /* 0x0001f00e01007387 */ /* 0x0001e80000100800 */
[----:B------:R0:W-:Y:S04]  /*7af0*/  STL [R1+0x1f4], R92 ;  /* 0x0001f45c01007387 */ /* 0x0001e80000100800 */
[----:B------:R0:W-:Y:S04]  /*7b00*/  STL [R1+0x1f8], R94 ;  /* 0x0001f85e01007387 */ /* 0x0001e80000100800 */
[----:B--2---:R0:W-:Y:S04]  /*7b10*/  STL [R1+0x1fc], R96 ;  /* 0x0001fc6001007387 */ /* 0x0041e80000100800 */
        /* <DEDUP_REMOVED lines=116> */
[----:B------:R-:W-:-:S05]  /*8260*/  @!P0 LOP3.LUT R8, R8, 0x1, RZ, 0x3c, !PT ;  /* 0x0000000108088812 */ /* 0x000fca00078e3cff */
[----:B------:R0:W-:Y:S01]  /*8270*/  @!P0 STL [R1+0x1c4], R8 ;  /* 0x0001c40801008387 */ /* 0x0001e20000100800 */
[----:B------:R-:W-:Y:S06]  /*8280*/  BAR.ARV 0xf, 0x100 ;  /* 0x03c4000000007b1d */ /* 0x000fec0000002000 */
[C---:B------:R-:W-:Y:S01]  /*8290*/  ISETP.GT.AND P0, PT, R4.reuse, R0, PT ;  /* 0x000000000400720c */ /* 0x040fe20003f04270 */
[----:B------:R-:W-:Y:S01]  /*82a0*/  VIADD R4, R4, 0xffffffff ;  /* 0xffffffff04047836 */ /* 0x000fe20000000000 */
[----:B------:R-:W-:Y:S11]  /*82b0*/  @!P1 BRA `(.L_x_5141) ;  /* 0x0000000000049947 */ /* 0x000ff60003800000 */
[----:B------:R-:W-:Y:S01]  /*82c0*/  BPT.TRAP 0x1 ;  /* 0x000000040000795c */ /* 0x000fe20000300000 */
.L_x_5141:
[----:B-----5:R-:W-:-:S05]  /*82d0*/  LEA R5, R5, UR44, 0x3 ;  /* 0x0000002c05057c11 */ /* 0x020fca000f8e18ff */
[----:B0-----:R-:W-:-:S05]  /*82e0*/  VIADD R6, R5, 0x38860 ;  /* 0x0003886005067836 */ /* 0x001fca0000000000 */
[----:B------:R-:W-:-:S04]  /*82f0*/  PRMT R6, R7, 0x654, R6 ;  /* 0x0000065407067816 */ /* 0x000fc80000000006 */
[----:B------:R0:W-:Y:S01]  /*8300*/  SYNCS.ARRIVE.TRANS64.RED.A1T0 RZ, [R6+URZ], RZ ;  /* 0x000000ff06ff79a7 */ /* 0x0001e2000810043f */
[----:B------:R-:W-:Y:S05]  /*8310*/  @P0 BRA `(.L_x_5142) ;  /* 0xffffffc000a40947 */ /* 0x000fea000383ffff */
.L_x_5140:
[----:B------:R-:W2:Y:S04]  /*8320*/  LDL R121, [R1+0x1c0] ;  /* 0x0001c00001797983 */ /* 0x000ea80000100800 */
[----:B------:R-:W3:Y:S04]  /*8330*/  LDL.64 R124, [R1+0x1d0] ;  /* 0x0001d000017c7983 */ /* 0x000ee80000100a00 */
[----:B------:R-:W4:Y:S04]  /*8340*/  LDL.64 R106, [R1+0x280] ;  /* 0x00028000016a7983 */ /* 0x000f280000100a00 */
[----:B------:R-:W5:Y:S04]  /*8350*/  LDL.64 R10, [R1+0x358] ;  /* 0x00035800010a7983 */ /* 0x000f680000100a00 */
        /* <DEDUP_REMOVED lines=60> */
[----:B0-----:R-:W5:Y:S04]  /*8720*/  LDL.64 R6, [R1+0x3c8] ;  /* 0x0003c80001067983 */ /* 0x001f680000100a00 */
[----:B------:R-:W5:Y:S04]  /*8730*/  LDL R3, [R1+0x1c8] ;  /* 0x0001c80001037983 */ /* 0x000f680000100800 */
[----:B------:R-:W5:Y:S01]  /*8740*/  LDL R0, [R1+0x1c0] ;  /* 0x0001c00001007983 */ /* 0x000f620000100800 */
[----:B--2---:R-:W-:-:S05]  /*8750*/  IMAD R120, R121, 0x40, R22 ;  /* 0x0000004079787824 */ /* 0x004fca00078e0216 */
        /* <DEDUP_REMOVED lines=8> */
[C---:B-----5:R-:W-:Y:S01]  /*87e0*/  FMUL.FTZ R127, R120.reuse, R127 ;  /* 0x0000007f787f7220 */ /* 0x060fe20000410000 */
        /* <DEDUP_REMOVED lines=33> */
[C---:B0-----:R-:W-:Y:S01]  /*8a00*/  FMUL.FTZ R11, R106.reuse, R11 ;  /* 0x0000000b6a0b7220 */ /* 0x041fe20000410000 */
[----:B------:R-:W-:Y:S01]  /*8a10*/  FMUL.FTZ R10, R106, R10 ;  /* 0x0000000a6a0a7220 */ /* 0x000fe20000410000 */
[C---:B------:R-:W-:Y:S01]  /*8a20*/  FMUL.FTZ R102, R120.reuse, R102 ;  /* 0x0000006678667220 */ /* 0x040fe20000410000 */
[C---:B------:R-:W-:Y:S01]  /*8a30*/  FMUL.FTZ R101, R120.reuse, R101 ;  /* 0x0000006578657220 */ /* 0x040fe20000410000 */
[C---:B------:R-:W-:Y:S01]  /*8a40*/  FMUL.FTZ R100, R120.reuse, R100 ;  /* 0x0000006478647220 */ /* 0x040fe20000410000 */
[C---:B------:R-:W-:Y:S01]  /*8a50*/  FMUL.FTZ R99, R120.reuse, R99 ;  /* 0x0000006378637220 */ /* 0x040fe20000410000 */
[----:B------:R0:W-:Y:S01]  /*8a60*/  STL.64 [R1+0x358], R10 ;  /* 0x0003580a01007387 */ /* 0x0001e20000100a00 */
        /* <DEDUP_REMOVED lines=85> */
[----:B0-----:R-:W-:-:S02]  /*8fc0*/  VIADD R10, R3, 0x1 ;  /* 0x00000001030a7836 */ /* 0x001fc40000000000 */
[----:B------:R-:W-:Y:S01]  /*8fd0*/  VIADD R0, R0, 0x1 ;  /* 0x0000000100007836 */ /* 0x000fe20000000000 */
[----:B------:R0:W-:Y:S04]  /*8fe0*/  STL.64 [R1+0x1e0], R126 ;  /* 0x0001e07e01007387 */ /* 0x0001e80000100a00 */
        /* <DEDUP_REMOVED lines=61> */
[----:B------:R0:W-:Y:S04]  /*93c0*/  STL [R1+0x1c8], R10 ;  /* 0x0001c80a01007387 */ /* 0x0001e80000100800 */
[----:B------:R0:W-:Y:S01]  /*93d0*/  STL [R1+0x1c0], R0 ;  /* 0x0001c00001007387 */ /* 0x0001e20000100800 */
[----:B------:R-:W-:Y:S06]  /*93e0*/  BAR.ARV 0xf, 0x100 ;  /* 0x03c4000000007b1d */ /* 0x000fec0000002000 */
[----:B------:R-:W-:Y:S01]  /*93f0*/  ISETP.NE.AND P0, PT, R0, 0x2, PT ;  /* 0x000000020000780c */ /* 0x000fe20003f05270 */
[----:B------:R-:W-:Y:S01]  /*9400*/  BSSY B0, `(.L_x_5143) ;  /* 0x0000007000007945 */ /* 0x000fe20003800000 */
[----:B------:R-:W-:-:S11]  /*9410*/  IMAD.MOV.U32 R3, RZ, RZ, 0x1 ;  /* 0x00000001ff037424 */ /* 0x000fd600078e00ff */
[----:B0-----:R-:W-:Y:S05]  /*9420*/  @P0 BRA `(.L_x_5144) ;  /* 0x0000000000100947 */ /* 0x001fea0003800000 */
[----:B------:R-:W2:Y:S04]  /*9430*/  LDL R0, [R1+0x1c4] ;  /* 0x0001c40001007983 */ /* 0x000ea80000100800 */
[----:B------:R0:W-:Y:S01]  /*9440*/  STL [R1+0x1c0], RZ ;  /* 0x0001c0ff01007387 */ /* 0x0001e20000100800 */
[----:B--2---:R-:W-:-:S05]  /*9450*/  LOP3.LUT R0, R0, 0x1, RZ, 0x3c, !PT ;  /* 0x0000000100007812 */ /* 0x004fca00078e3cff */
[----:B------:R0:W-:Y:S02]  /*9460*/  STL [R1+0x1c4], R0 ;  /* 0x0001c40001007387 */ /* 0x0001e40000100800 */
.L_x_5144:
[----:B------:R-:W-:Y:S05]  /*9470*/  BSYNC B0 ;  /* 0x0000000000007941 */ /* 0x000fea0003800000 */
.L_x_5143:
[----:B------:R-:W-:Y:S05]  /*9480*/  BRA `(.L_x_5138) ;  /* 0x0000018000047947 */ /* 0x000fea0003800000 */
.L_x_5131:
[----:B------:R-:W-:Y:S01]  /*9490*/  UIADD3 UR4, UP3, UR38, 0x38860, URZ ;  /* 0x0003886026047890 */ /* 0x000fe2000ff7e03f */
[----:B------:R-:W-:Y:S01]  /*94a0*/  IMAD.MOV.U32 R9, RZ, RZ, R7 ;  /* 0x000000ffff097224 */ /* 0x000fe200078e0007 */
[----:B------:R-:W-:Y:S01]  /*94b0*/  UIADD3 UR7, UP2, UR38, 0x38850, URZ ;  /* 0x0003885026077890 */ /* 0x000fe2000ff5e03f */
[----:B------:R-:W-:Y:S01]  /*94c0*/  IMAD.MOV.U32 R8, RZ, RZ, 0x100 ;  /* 0x00000100ff087424 */ /* 0x000fe200078e00ff */
[----:B------:R-:W-:Y:S01]  /*94d0*/  UIADD3.X UR5, URZ, UR39, URZ, UP3, !UPT ;  /* 0x000000273f057290 */ /* 0x000fe20009ffe43f */
[----:B------:R-:W-:Y:S01]  /*94e0*/  IMAD.U32 R4, RZ, RZ, UR61 ;  /* 0x0000003dff047e24 */ /* 0x000fe2000f8e00ff */
[----:B------:R-:W-:Y:S01]  /*94f0*/  UIADD3 UR10, UP1, UR38, 0x38830, URZ ;  /* 0x00038830260a7890 */ /* 0x000fe2000ff3e03f */
[----:B------:R-:W-:Y:S01]  /*9500*/  IMAD.MOV.U32 R5, RZ, RZ, 0x80 ;  /* 0x00000080ff057424 */ /* 0x000fe200078e00ff */
[----:B------:R-:W-:Y:S01]  /*9510*/  UIADD3 UR9, UP0, UR38, 0x38840, URZ ;  /* 0x0003884026097890 */ /* 0x000fe2000ff1e03f */
[----:B------:R1:W-:Y:S01]  /*9520*/  STL.64 [R1+0x30], R8 ;  /* 0x0000300801007387 */ /* 0x0003e20000100a00 */
[----:B------:R-:W-:Y:S01]  /*9530*/  UIADD3.X UR8, URZ, UR39, URZ, UP2, !UPT ;  /* 0x000000273f087290 */ /* 0x000fe200097fe43f */
[----:B------:R-:W-:Y:S01]  /*9540*/  IMAD.MOV.U32 R6, RZ, RZ, 0x80 ;  /* 0x00000080ff067424 */ /* 0x000fe200078e00ff */
[----:B------:R-:W-:Y:S01]  /*9550*/  ULDC UR11, c[0x0][0x448] ;  /* 0x00011200000b7ab9 */ /* 0x000fe20000000800 */
[----:B0-----:R-:W-:Y:S01]  /*9560*/  IMAD.U32 R0, RZ, RZ, UR7 ;  /* 0x00000007ff007e24 */ /* 0x001fe2000f8e00ff */
[----:B------:R-:W-:Y:S01]  /*9570*/  UIADD3.X UR7, URZ, UR39, URZ, UP0, !UPT ;  /* 0x000000273f077290 */ /* 0x000fe200087fe43f */
[----:B------:R-:W-:Y:S01]  /*9580*/  IMAD.U32 R10, RZ, RZ, UR61 ;  /* 0x0000003dff0a7e24 */ /* 0x000fe2000f8e00ff */
[----:B------:R-:W-:Y:S01]  /*9590*/  UISETP.NE.AND UP4, UPT, UR11, 0x1, UPT ;  /* 0x000000010b00788c */ /* 0x000fe2000bf85270 */
[----:B------:R-:W-:Y:S01]  /*95a0*/  IMAD.MOV.U32 R11, RZ, RZ, 0x80 ;  /* 0x00000080ff0b7424 */ /* 0x000fe200078e00ff */
[----:B------:R0:W-:Y:S01]  /*95b0*/  STL.128 [R1], R4 ;  /* 0x0000000401007387 */ /* 0x0001e20000100c00 */
[----:B------:R-:W-:Y:S01]  /*95c0*/  IMAD.U32 R3, RZ, RZ, UR8 ;  /* 0x00000008ff037e24 */ /* 0x000fe2000f8e00ff */
[----:B------:R-:W-:Y:S01]  /*95d0*/  USHF.L.U32 UR6, UR59, 0x6, URZ ;  /* 0x000000063b067899 */ /* 0x000fe2000800063f */
[----:B-1----:R-:W-:Y:S01]  /*95e0*/  IMAD.U32 R8, RZ, RZ, UR4 ;  /* 0x00000004ff087e24 */ /* 0x002fe2000f8e00ff */
[----:B------:R-:W-:Y:S01]  /*95f0*/  UIADD3.X UR4, URZ, UR39, URZ, UP1, !UPT ;  /* 0x000000273f047290 */ /* 0x000fe20008ffe43f */
[----:B------:R-:W-:Y:S01]  /*9600*/  IMAD.U32 R9, RZ, RZ, UR5 ;  /* 0x00000005ff097e24 */ /* 0x000fe2000f8e00ff */
[----:B------:R1:W-:Y:S01]  /*9610*/  STL.64 [R1+0x28], R10 ;  /* 0x0000280a01007387 */ /* 0x0003e20000100a00 */
[----:B------:R-:W-:Y:S01]  /*9620*/  IMAD.U32 R12, RZ, RZ, UR59 ;  /* 0x0000003bff0c7e24 */ /* 0x000fe2000f8e00ff */
[----:B------:R-:W-:Y:S01]  /*9630*/  ULDC UR45, c[0x0][0x288] ;  /* 0x0000a200002d7ab9 */ /* 0x000fe20000000800 */
[----:B------:R-:W-:Y:S01]  /*9640*/  @UP4 UIADD3 UR8, UR6, 0x3f, URZ ;  /* 0x0000003f06084890 */ /* 0x000fe2000fffe03f */
[----:B------:R2:W-:Y:S01]  /*9650*/  STL [R1+0x10], RZ ;  /* 0x000010ff01007387 */ /* 0x0005e20000100800 */
[----:B------:R-:W-:Y:S01]  /*9660*/  UIADD3 UR40, UR47, 0x1, -UR45 ;  /* 0x000000012f287890 */ /* 0x000fe2000fffe82d */
[----:B------:R-:W-:Y:S01]  /*9670*/  IADD3 R44, P0, R2, 0x28, RZ ;  /* 0x00000028022c7810 */ /* 0x000fe20007f1e0ff */
[----:B------:R-:W-:Y:S01]  /*9680*/  UP2UR UR41, UPR, URZ, 0x10 ;  /* 0x000000103f297883 */ /* 0x000fe20008000000 */
[----:B------:R2:W-:Y:S01]  /*9690*/  STL [R1+0x50], R12 ;  /* 0x0000500c01007387 */ /* 0x0005e20000100800 */
[----:B0-----:R-:W-:-:S02]  /*96a0*/  IMAD.MOV.U32 R6, RZ, RZ, R8 ;  /* 0x000000ffff067224 */ /* 0x001fc400078e0008 */
[----:B------:R-:W-:Y:S01]  /*96b0*/  IMAD.MOV.U32 R7, RZ, RZ, R9 ;  /* 0x000000ffff077224 */ /* 0x000fe200078e0009 */
[----:B------:R2:W-:Y:S01]  /*96c0*/  STL [R1+0x38], RZ ;  /* 0x000038ff01007387 */ /* 0x0005e20000100800 */
[----:B------:R-:W-:Y:S02]  /*96d0*/  IMAD.MOV.U32 R4, RZ, RZ, R0 ;  /* 0x000000ffff047224 */ /* 0x000fe400078e0000 */
[----:B------:R-:W-:Y:S02]  /*96e0*/  IMAD.MOV.U32 R5, RZ, RZ, R3 ;  /* 0x000000ffff057224 */ /* 0x000fe400078e0003 */
[----:B------:R-:W-:Y:S01]  /*96f0*/  IMAD.U32 R8, RZ, RZ, UR10 ;  /* 0x0000000aff087e24 */ /* 0x000fe2000f8e00ff */
[----:B------:R-:W-:Y:S01]  /*9700*/  @UP4 ULDC UR10, c[0x0][0x450] ;  /* 0x00011400000a4ab9 */ /* 0x000fe20000000800 */
[----:B------:R-:W-:Y:S01]  /*9710*/  IMAD.U32 R9, RZ, RZ, UR4 ;  /* 0x00000004ff097e24 */ /* 0x000fe2000f8e00ff */
[----:B------:R-:W-:Y:S01]  /*9720*/  ULDC.64 UR4, c[0x0][0xad8] ;  /* 0x0002b60000047ab9 */ /* 0x000fe20000000a00 */
[----:B-1----:R-:W-:Y:S01]  /*9730*/  IMAD.U32 R10, RZ, RZ, UR9 ;  /* 0x00000009ff0a7e24 */ /* 0x002fe2000f8e00ff */
[----:B------:R-:W-:Y:S01]  /*9740*/  UISETP.GE.AND UP0, UPT, UR5, 0x1, UPT ;  /* 0x000000010500788c */ /* 0x000fe2000bf06270 */
[----:B------:R-:W-:Y:S01]  /*9750*/  IMAD.U32 R11, RZ, RZ, UR7 ;  /* 0x00000007ff0b7e24 */ /* 0x000fe2000f8e00ff */
[----:B------:R2:W-:Y:S01]  /*9760*/  STL.128 [R1+0x40], R4 ;  /* 0x0000400401007387 */ /* 0x0005e20000100c00 */
[----:B------:R-:W-:Y:S01]  /*9770*/  @UP4 ULDC UR9, c[0x0][0x44c] ;  /* 0x0001130000094ab9 */ /* 0x000fe20000000800 */
[----:B------:R-:W-:Y:S01]  /*9780*/  UIADD3 UR7, UR6, 0x3f, URZ ;  /* 0x0000003f06077890 */ /* 0x000fe2000fffe03f */
[----:B------:R-:W-:Y:S01]  /*9790*/  IMAD.X R45, RZ, RZ, R18, P0 ;  /* 0x000000ffff2d7224 */ /* 0x000fe200000e0612 */
[----:B------:R2:W-:Y:S01]  /*97a0*/  STL.64 [R1+0x18], R8 ;  /* 0x0000180801007387 */ /* 0x0005e20000100a00 */
[----:B------:R-:W-:Y:S01]  /*97b0*/  UIMAD.WIDE.U32 UR8, UR8, UR9, URZ ;  /* 0x00000009080872a5 */ /* 0x000fe2000f8e003f */
[----:B------:R-:W-:Y:S01]  /*97c0*/  PLOP3.LUT P1, PT, PT, PT, UP0, 0x40, 0x0 ;  /* 0x000000000000781c */ /* 0x000fe20003f2e808 */
[----:B------:R-:W-:Y:S01]  /*97d0*/  UP2UR UR43, UPR, URZ, 0x1 ;  /* 0x000000013f2b7883 */ /* 0x000fe20008000000 */
[----:B------:R2:W-:Y:S01]  /*97e0*/  STL.64 [R1+0x20], R10 ;  /* 0x0000200a01007387 */ /* 0x0005e20000100a00 */
[----:B------:R-:W-:-:S04]  /*97f0*/  @UP4 USHF.R.U32.HI UR7, URZ, UR10, UR9 ;  /* 0x0000000a3f074299 */ /* 0x000fc80008011609 */
[----:B------:R-:W-:-:S04]  /*9800*/  UIADD3 UR8, UR40, UR7, URZ ;  /* 0x0000000728087290 */ /* 0x000fc8000fffe03f */
[----:B------:R-:W-:Y:S02]  /*9810*/  UIADD3 UR4, UR8, UR4, URZ ;  /* 0x0000000408047290 */ /* 0x000fe4000fffe03f */
[----:B------:R-:W-:Y:S10]  /*9820*/  @P1 BRA `(.L_x_5145) ;  /* 0x0000000000441947 */ /* 0x000ff40003800000 */
        /* <DEDUP_REMOVED lines=10> */
.L_x_5146:
[----:B------:R-:W-:-:S11]  /*98d0*/  UISETP.NE.AND UP0, UPT, UR5, 0x1, UPT ;  /* 0x000000010500788c */ /* 0x000fd6000bf05270 */
[----:B------:R-:W-:Y:S02]  /*98e0*/  @UP0 ULDC.64 UR10, c[0x0][0xae0] ;  /* 0x0002b800000a0ab9 */ /* 0x000fe40000000a00 */
[----:B------:R-:W-:-:S04]  /*98f0*/  UIMAD.WIDE.U32 UR8, UR7, UR10, URZ ;  /* 0x0000000a070872a5 */ /* 0x000fc8000f8e003f */
[----:B------:R-:W-:-:S12]  /*9900*/  @UP0 USHF.R.U32.HI UR7, URZ, UR11, UR9 ;  /* 0x0000000b3f070299 */ /* 0x000fd80008011609 */
.L_x_5147:
[----:B------:R-:W-:-:S04]  /*9910*/  UIMAD UR7, UR7, UR5, UR5 ;  /* 0x00000005070772a4 */ /* 0x000fc8000f8e0205 */
[----:B------:R-:W-:-:S04]  /*9920*/  UISETP.LT.AND UP0, UPT, UR4, UR7, UPT ;  /* 0x000000070400728c */ /* 0x000fc8000bf01270 */
[----:B------:R-:W-:-:S12]  /*9930*/  USEL UR4, UR4, UR7, UP0 ;  /* 0x0000000704047287 */ /* 0x000fd80008000000 */
.L_x_5145:
[----:B------:R-:W-:Y:S02]  /*9940*/  UISETP.NE.AND UP0, UPT, UR41, URZ, UPT ;  /* 0x0000003f2900728c */ /* 0x000fe4000bf05270 */
[----:B------:R-:W-:Y:S02]  /*9950*/  UIADD3 UR10, UR47, 0x3f, URZ ;  /* 0x0000003f2f0a7890 */ /* 0x000fe4000fffe03f */
[----:B------:R-:W-:Y:S02]  /*9960*/  UIADD3 UR4, UR4, 0x3f, URZ ;  /* 0x0000003f04047890 */ /* 0x000fe4000fffe03f */
[----:B------:R-:W-:Y:S02]  /*9970*/  UISETP.GE.AND UP1, UPT, UR5, 0x1, UPT ;  /* 0x000000010500788c */ /* 0x000fe4000bf26270 */
[----:B------:R-:W-:Y:S02]  /*9980*/  USHF.R.S32.HI UR11, URZ, 0x1f, UR10 ;  /* 0x0000001f3f0b7899 */ /* 0x000fe4000801140a */
[----:B------:R-:W-:Y:S01]  /*9990*/  USHF.R.S32.HI UR7, URZ, 0x1f, UR4 ;  /* 0x0000001f3f077899 */ /* 0x000fe20008011404 */
[----:B------:R-:W-:Y:S01]  /*99a0*/  @UP0 ULDC UR8, c[0x0][0x44c] ;  /* 0x0001130000080ab9 */ /* 0x000fe20000000800 */
[----:B------:R-:W-:Y:S01]  /*99b0*/  ULEA.HI UR11, UR11, UR10, URZ, 0x6 ;  /* 0x0000000a0b0b7291 */ /* 0x000fe2000f8f303f */
[----:B------:R-:W-:Y:S01]  /*99c0*/  PLOP3.LUT P0, PT, PT, PT, UP1, 0x40, 0x0 ;  /* 0x000000000000781c */ /* 0x000fe20003f0e818 */
[----:B------:R-:W-:-:S02]  /*99d0*/  UIMAD.WIDE.U32 UR8, UR6, UR8, URZ ;  /* 0x00000008060872a5 */ /* 0x000fc4000f8e003f */
[----:B------:R-:W-:Y:S01]  /*99e0*/  ULEA.HI UR7, UR7, UR4, URZ, 0x6 ;  /* 0x0000000407077291 */ /* 0x000fe2000f8f303f */
[----:B------:R-:W-:Y:S01]  /*99f0*/  @UP0 ULDC UR12, c[0x0][0x450] ;  /* 0x00011400000c0ab9 */ /* 0x000fe20000000800 */
[----:B------:R-:W-:Y:S02]  /*9a00*/  UIADD3 UR45, UR47, -UR45, URZ ;  /* 0x8000002d2f2d7290 */ /* 0x000fe4000fffe03f */
[----:B------:R-:W-:Y:S02]  /*9a10*/  USHF.R.S32.HI UR11, URZ, 0x6, UR11 ;  /* 0x000000063f0b7899 */ /* 0x000fe4000801140b */
        /* <DEDUP_REMOVED lines=19> */
.L_x_5149:
[----:B------:R-:W-:-:S11]  /*9b50*/  UISETP.NE.AND UP0, UPT, UR5, 0x1, UPT ;  /* 0x000000010500788c */ /* 0x000fd6000bf05270 */
[----:B------:R-:W-:Y:S02]  /*9b60*/  @UP0 ULDC.64 UR10, c[0x0][0xae0] ;  /* 0x0002b800000a0ab9 */ /* 0x000fe40000000a00 */
[----:B------:R-:W-:-:S04]  /*9b70*/  UIMAD.WIDE.U32 UR6, UR4, UR10, URZ ;  /* 0x0000000a040672a5 */ /* 0x000fc8000f8e003f */
[----:B------:R-:W-:-:S12]  /*9b80*/  @UP0 USHF.R.U32.HI UR4, URZ, UR11, UR7 ;  /* 0x0000000b3f040299 */ /* 0x000fd80008011607 */
.L_x_5150:
[----:B------:R-:W-:-:S04]  /*9b90*/  UIMAD UR4, UR4, UR5, URZ ;  /* 0x00000005040472a4 */ /* 0x000fc8000f8e023f */
[----:B------:R-:W-:-:S04]  /*9ba0*/  UISETP.LT.AND UP0, UPT, UR8, UR4, UPT ;  /* 0x000000040800728c */ /* 0x000fc8000bf01270 */
[----:B------:R-:W-:-:S12]  /*9bb0*/  USEL UR8, UR8, UR4, !UP0 ;  /* 0x0000000408087287 */ /* 0x000fd8000c000000 */
.L_x_5148:
[----:B------:R-:W-:Y:S01]  /*9bc0*/  USHF.R.S32.HI UR4, URZ, 0x1f, UR8 ;  /* 0x0000001f3f047899 */ /* 0x000fe20008011408 */
[----:B------:R-:W-:-:S03]  /*9bd0*/  PRMT R3, RZ, 0x7610, R3 ;  /* 0x00007610ff037816 */ /* 0x000fc60000000003 */
[----:B------:R-:W-:-:S04]  /*9be0*/  ULEA.HI UR4, UR4, UR8, URZ, 0x6 ;  /* 0x0000000804047291 */ /* 0x000fc8000f8f303f */
[----:B------:R-:W-:-:S04]  /*9bf0*/  USHF.R.S32.HI UR4, URZ, 0x6, UR4 ;  /* 0x000000063f047899 */ /* 0x000fc80008011404 */
[----:B------:R-:W-:-:S04]  /*9c00*/  UISETP.LT.AND UP0, UPT, URZ, UR4, UPT ;  /* 0x000000043f00728c */ /* 0x000fc8000bf01270 */
[----:B------:R-:W-:-:S04]  /*9c10*/  USEL UR42, URZ, UR4, !UP0 ;  /* 0x000000043f2a7287 */ /* 0x000fc8000c000000 */
[----:B------:R-:W-:-:S06]  /*9c20*/  UISETP.GT.AND UP0, UPT, UR46, UR42, UPT ;  /* 0x0000002a2e00728c */ /* 0x000fcc000bf04270 */
[----:B------:R-:W-:-:S13]  /*9c30*/  PLOP3.LUT P0, PT, PT, PT, UP0, 0x80, 0x0 ;  /* 0x000000000000781c */ /* 0x000fda0003f0f008 */
[----:B------:R-:W-:Y:S05]  /*9c40*/  @!P0 BRA `(.L_x_5138) ;  /* 0x0000017800148947 */ /* 0x000fea0003800000 */
[----:B------:R-:W0:Y:S01]  /*9c50*/  SHFL.IDX PT, R0, R205, RZ, 0x1f ;  /* 0x00001fffcd007589 */ /* 0x000e2200000e0000 */
[----:B------:R-:W-:Y:S01]  /*9c60*/  UIADD3 UR6, UR44, 0x26400, URZ ;  /* 0x000264002c067890 */ /* 0x000fe2000fffe03f */
[----:B------:R-:W-:Y:S01]  /*9c70*/  IMAD.MOV.U32 R13, RZ, RZ, 0x40000040 ;  /* 0x40000040ff0d7424 */ /* 0x000fe200078e00ff */
[----:B------:R-:W-:Y:S01]  /*9c80*/  UIADD3 UR4, UR44, 0x20400, URZ ;  /* 0x000204002c047890 */ /* 0x000fe2000fffe03f */
[----:B------:R-:W1:Y:S01]  /*9c90*/  S2R R52, SR_TID.X ;  /* 0x0000000000347919 */ /* 0x000e620000002100 */
[----:B------:R-:W-:Y:S01]  /*9ca0*/  UIADD3 UR8, UR44, 0x400, URZ ;  /* 0x000004002c087890 */ /* 0x000fe2000fffe03f */
[----:B------:R-:W-:Y:S01]  /*9cb0*/  IMAD.MOV.U32 R15, RZ, RZ, 0x40000040 ;  /* 0x40000040ff0f7424 */ /* 0x000fe200078e00ff */
[----:B------:R-:W-:Y:S01]  /*9cc0*/  USHF.R.U32.HI UR6, URZ, 0x4, UR6 ;  /* 0x000000043f067899 */ /* 0x000fe20008011606 */
[----:B--2---:R-:W-:Y:S01]  /*9cd0*/  IMAD.MOV.U32 R7, RZ, RZ, 0x40000040 ;  /* 0x40000040ff077424 */ /* 0x004fe200078e00ff */
[----:B------:R-:W-:Y:S01]  /*9ce0*/  USHF.R.U32.HI UR4, URZ, 0x4, UR4 ;  /* 0x000000043f047899 */ /* 0x000fe20008011604 */
[C---:B------:R-:W-:Y:S01]  /*9cf0*/  IADD3 R38, P5, R2.reuse, 0x88, RZ ;  /* 0x0000008802267810 */ /* 0x040fe20007fbe0ff */
[----:B------:R-:W-:Y:S01]  /*9d00*/  USHF.R.U32.HI UR7, URZ, 0x4, UR8 ;  /* 0x000000043f077899 */ /* 0x000fe20008011608 */
[----:B------:R-:W-:Y:S01]  /*9d10*/  IMAD.MOV.U32 R8, RZ, RZ, 0x1 ;  /* 0x00000001ff087424 */ /* 0x000fe200078e00ff */
[----:B------:R-:W-:Y:S01]  /*9d20*/  ULOP3.LUT UR6, UR6, 0x3fff, URZ, 0xc0, !UPT ;  /* 0x00003fff06067892 */ /* 0x000fe2000f8ec03f */
[----:B------:R-:W-:Y:S01]  /*9d30*/  IMAD.MOV.U32 R9, RZ, RZ, RZ ;  /* 0x000000ffff097224 */ /* 0x000fe200078e00ff */
[----:B------:R-:W-:Y:S01]  /*9d40*/  ULOP3.LUT UR4, UR4, 0x3fff, URZ, 0xc0, !UPT ;  /* 0x00003fff04047892 */ /* 0x000fe2000f8ec03f */
[----:B------:R-:W-:Y:S01]  /*9d50*/  IMAD.X R51, RZ, RZ, R18, P5 ;  /* 0x000000ffff337224 */ /* 0x000fe200028e0612 */
[----:B------:R-:W-:Y:S01]  /*9d60*/  UIADD3 UR9, UP0, UR38, 0x38400, URZ ;  /* 0x0003840026097890 */ /* 0x000fe2000ff1e03f */
[----:B------:R-:W-:Y:S01]  /*9d70*/  IMAD.MOV.U32 R10, RZ, RZ, 0x1 ;  /* 0x00000001ff0a7424 */ /* 0x000fe200078e00ff */
[----:B------:R-:W-:Y:S01]  /*9d80*/  ULOP3.LUT UR7, UR7, 0x3fff, URZ, 0xc0, !UPT ;  /* 0x00003fff07077892 */ /* 0x000fe2000f8ec03f */
[----:B------:R-:W-:Y:S01]  /*9d90*/  IMAD.MOV.U32 R11, RZ, RZ, RZ ;  /* 0x000000ffff0b7224 */ /* 0x000fe200078e00ff */
[----:B------:R-:W-:Y:S01]  /*9da0*/  ULOP3.LUT UR6, UR6, 0x10000, URZ, 0xfc, !UPT ;  /* 0x0001000006067892 */ /* 0x000fe2000f8efc3f */
[----:B------:R-:W-:Y:S01]  /*9db0*/  IADD3 R42, P1, R2, 0x98, RZ ;  /* 0x00000098022a7810 */ /* 0x000fe20007f3e0ff */
[----:B------:R-:W-:Y:S01]  /*9dc0*/  ULOP3.LUT UR4, UR4, 0x10000, URZ, 0xfc, !UPT ;  /* 0x0001000004047892 */ /* 0x000fe2000f8efc3f */
[C---:B0-----:R-:W-:Y:S01]  /*9dd0*/  LEA.HI R3, R0.reuse, R0, RZ, 0x1 ;  /* 0x0000000000037211 */ /* 0x041fe200078f08ff */
[----:B------:R-:W-:Y:S01]  /*9de0*/  UIADD3.X UR10, URZ, UR39, URZ, UP0, !UPT ;  /* 0x000000273f0a7290 */ /* 0x000fe200087fe43f */
[----:B------:R-:W-:Y:S01]  /*9df0*/  IMAD.U32 R4, RZ, RZ, UR9 ;  /* 0x00000009ff047e24 */ /* 0x000fe2000f8e00ff */
[----:B------:R-:W-:Y:S01]  /*9e00*/  ULOP3.LUT UR7, UR7, 0x10000, URZ, 0xfc, !UPT ;  /* 0x0001000007077892 */ /* 0x000fe2000f8efc3f */
[----:B------:R-:W-:Y:S01]  /*9e10*/  LOP3.LUT R3, R3, 0x6, RZ, 0xc0, !PT ;  /* 0x0000000603037812 */ /* 0x000fe200078ec0ff */
[----:B------:R-:W-:Y:S01]  /*9e20*/  IMAD.U32 R6, RZ, RZ, UR4 ;  /* 0x00000004ff067e24 */ /* 0x000fe2000f8e00ff */
[----:B------:R-:W-:Y:S01]  /*9e30*/  UIADD3 UR4, UR44, 0x36400, URZ ;  /* 0x000364002c047890 */ /* 0x000fe2000fffe03f */
[----:B------:R-:W-:Y:S01]  /*9e40*/  IMAD.U32 R5, RZ, RZ, UR10 ;  /* 0x0000000aff057e24 */ /* 0x000fe2000f8e00ff */
[----:B------:R-:W-:Y:S01]  /*9e50*/  UIADD3 UR5, UR44, 0x22400, URZ ;  /* 0x000224002c057890 */ /* 0x000fe2000fffe03f */
[----:B------:R-:W-:Y:S01]  /*9e60*/  IMAD.IADD R0, R0, 0x1, -R3 ;  /* 0x0000000100007824 */ /* 0x000fe200078e0a03 */
[----:B------:R-:W-:Y:S01]  /*9e70*/  ULOP3.LUT UP0, URZ, UR4, 0x3ff, URZ, 0xc0, !UPT ;  /* 0x000003ff043f7892 */ /* 0x000fe2000f80c03f */
[----:B------:R-:W-:Y:S01]  /*9e80*/  IMAD.U32 R3, RZ, RZ, UR6 ;  /* 0x00000006ff037e24 */ /* 0x000fe2000f8e00ff */
[----:B------:R-:W-:Y:S01]  /*9e90*/  USHF.R.U32.HI UR5, URZ, 0x4, UR5 ;  /* 0x000000043f057899 */ /* 0x000fe20008011605 */
[----:B-1----:R-:W-:Y:S01]  /*9ea0*/  VIADD R12, R52, 0xffffff80 ;  /* 0xffffff80340c7836 */ /* 0x002fe20000000000 */
[----:B------:R-:W-:Y:S01]  /*9eb0*/  LEA R0, R0, UR8, 0xf ;  /* 0x0000000800007c11 */ /* 0x000fe2000f8e78ff */
[----:B------:R-:W-:Y:S01]  /*9ec0*/  IMAD.U32 R14, RZ, RZ, UR7 ;  /* 0x00000007ff0e7e24 */ /* 0x000fe2000f8e00ff */
[----:B------:R-:W-:Y:S01]  /*9ed0*/  STL.64 [R1+0x58], R4 ;  /* 0x0000580401007387 */ /* 0x000fe20000100a00 */
[----:B------:R-:W-:Y:S01]  /*9ee0*/  ULOP3.LUT UR5, UR5, 0x3fff, URZ, 0xc0, !UPT ;  /* 0x00003fff05057892 */ /* 0x000fe2000f8ec03f */
[----:B------:R-:W-:Y:S01]  /*9ef0*/  SHF.R.U32.HI R0, RZ, 0x4, R0 ;  /* 0x00000004ff007819 */ /* 0x000fe20000011600 */
[----:B------:R-:W-:Y:S01]  /*9f00*/  IMAD.X R43, RZ, RZ, R18, P1 ;  /* 0x000000ffff2b7224 */ /* 0x000fe200008e0612 */
[----:B------:R0:W-:Y:S01]  /*9f10*/  STL [R1+0x74], R12 ;  /* 0x0000740c01007387 */ /* 0x0001e20000100800 */
[----:B------:R-:W-:Y:S01]  /*9f20*/  PLOP3.LUT P5, PT, PT, PT, UP0, 0x80, 0x0 ;  /* 0x000000000000781c */ /* 0x000fe20003faf008 */
[----:B------:R-:W-:Y:S01]  /*9f30*/  ULOP3.LUT UR5, UR5, 0x10000, URZ, 0xfc, !UPT ;  /* 0x0001000005057892 */ /* 0x000fe2000f8efc3f */
[----:B------:R-:W-:Y:S01]  /*9f40*/  LOP3.LUT R0, R0, 0x3fff, RZ, 0xc0, !PT ;  /* 0x00003fff00007812 */ /* 0x000fe200078ec0ff */
[----:B------:R-:W-:Y:S01]  /*9f50*/  STL.64 [R1+0x78], R6 ;  /* 0x0000780601007387 */ /* 0x000fe20000100a00 */
[----:B------:R-:W-:-:S02]  /*9f60*/  IADD3 R40, P6, R2, 0x90, RZ ;  /* 0x0000009002287810 */ /* 0x000fc40007fde0ff */
[----:B------:R-:W-:Y:S01]  /*9f70*/  LOP3.LUT R0, R0, 0x2000000, RZ, 0xfc, !PT ;  /* 0x0200000000007812 */ /* 0x000fe200078efcff */
[----:B------:R1:W-:Y:S01]  /*9f80*/  STL.128 [R1+0x60], R8 ;  /* 0x0000600801007387 */ /* 0x0003e20000100c00 */
[C---:B------:R-:W-:Y:S01]  /*9f90*/  IADD3 R36, P0, R2.reuse, 0x80, RZ ;  /* 0x0000008002247810 */ /* 0x040fe20007f1e0ff */
[----:B0-----:R-:W-:Y:S01]  /*9fa0*/  IMAD.MOV.U32 R12, RZ, RZ, R3 ;  /* 0x000000ffff0c7224 */ /* 0x001fe200078e0003 */
[C---:B------:R-:W-:Y:S01]  /*9fb0*/  IADD3 R35, P4, R2.reuse, 0x78, RZ ;  /* 0x0000007802237810 */ /* 0x040fe20007f9e0ff */
[--C-:B------:R-:W-:Y:S01]  /*9fc0*/  IMAD.X R53, RZ, RZ, R18.reuse, P6 ;  /* 0x000000ffff357224 */ /* 0x100fe200030e0612 */
[C---:B------:R-:W-:Y:S01]  /*9fd0*/  IADD3 R24, P3, R2.reuse, 0x74, RZ ;  /* 0x0000007402187810 */ /* 0x040fe20007f7e0ff */
[----:B------:R-:W-:Y:S01]  /*9fe0*/  IMAD.MOV.U32 R3, RZ, RZ, R215 ;  /* 0x000000ffff037224 */ /* 0x000fe200078e00d7 */
[----:B------:R-:W-:Y:S01]  /*9ff0*/  STL.128 [R1+0x90], R12 ;  /* 0x0000900c01007387 */ /* 0x000fe20000100c00 */
[C---:B------:R-:W-:Y:S01]  /*a000*/  IADD3 R34, P2, R2.reuse, 0x68, RZ ;  /* 0x0000006802227810 */ /* 0x040fe20007f5e0ff */
[--C-:B------:R-:W-:Y:S01]  /*a010*/  IMAD.X R49, RZ, RZ, R18.reuse, P0 ;  /* 0x000000ffff317224 */ /* 0x100fe200000e0612 */
[C---:B------:R-:W-:Y:S01]  /*a020*/  IADD3 R33, P1, R2.reuse, 0x60, RZ ;  /* 0x0000006002217810 */ /* 0x040fe20007f3e0ff */
[--C-:B------:R-:W-:Y:S01]  /*a030*/  IMAD.X R50, RZ, RZ, R18.reuse, P4 ;  /* 0x000000ffff327224 */ /* 0x100fe200020e0612 */
[----:B------:R-:W-:Y:S01]  /*a040*/  IADD3 R26, P6, R2, 0x58, RZ ;  /* 0x00000058021a7810 */ /* 0x000fe20007fde0ff */
[----:B------:R-:W-:-:S02]  /*a050*/  IMAD.X R25, RZ, RZ, R18, P3 ;  /* 0x000000ffff197224 */ /* 0x000fc400018e0612 */
[----:B------:R-:W-:Y:S02]  /*a060*/  IMAD.X R41, RZ, RZ, R18, P2 ;  /* 0x000000ffff297224 */ /* 0x000fe400010e0612 */
[----:B-1----:R-:W-:Y:S02]  /*a070*/  IMAD.U32 R8, RZ, RZ, UR5 ;  /* 0x00000005ff087e24 */ /* 0x002fe4000f8e00ff */
[----:B------:R-:W-:Y:S02]  /*a080*/  IMAD.MOV.U32 R9, RZ, RZ, 0x40000040 ;  /* 0x40000040ff097424 */ /* 0x000fe400078e00ff */
[----:B------:R-:W-:Y:S02]  /*a090*/  IMAD.MOV.U32 R10, RZ, RZ, R0 ;  /* 0x000000ffff0a7224 */ /* 0x000fe400078e0000 */
[----:B------:R-:W-:Y:S02]  /*a0a0*/  IMAD.MOV.U32 R11, RZ, RZ, 0x40000040 ;  /* 0x40000040ff0b7424 */ /* 0x000fe400078e00ff */
[----:B------:R-:W-:-:S02]  /*a0b0*/  IMAD.MOV.U32 R0, RZ, RZ, R214 ;  /* 0x000000ffff007224 */ /* 0x000fc400078e00d6 */
[--C-:B------:R-:W-:Y:S01]  /*a0c0*/  IMAD.X R48, RZ, RZ, R18.reuse, P1 ;  /* 0x000000ffff307224 */ /* 0x100fe200008e0612 */
[----:B------:R0:W-:Y:S01]  /*a0d0*/  STL.128 [R1+0x80], R8 ;  /* 0x0000800801007387 */ /* 0x0001e20000100c00 */
[----:B------:R-:W-:Y:S02]  /*a0e0*/  IMAD.X R27, RZ, RZ, R18, P6 ;  /* 0x000000ffff1b7224 */ /* 0x000fe400030e0612 */
[----:B0-----:R-:W-:Y:S01]  /*a0f0*/  IMAD.MOV.U32 R10, RZ, RZ, R226 ;  /* 0x000000ffff0a7224 */ /* 0x001fe200078e00e2 */
        /* <DEDUP_REMOVED lines=17> */
.L_x_5152:
[----:B------:R-:W2:Y:S02]  /*a210*/  LDL R7, [R1+0x74] ;  /* 0x0000740001077983 */ /* 0x000ea40000100800 */
[----:B--2---:R-:W-:-:S04]  /*a220*/  SHF.R.S32.HI R0, RZ, 0x1f, R7 ;  /* 0x0000001fff007819 */ /* 0x004fc80000011407 */
[CC--:B------:R-:W-:Y:S02]  /*a230*/  LEA.HI R3, R0.reuse, R7.reuse, RZ, 0x4 ;  /* 0x0000000700037211 */ /* 0x0c0fe400078f20ff */
[----:B------:R-:W-:Y:S02]  /*a240*/  LEA.HI R0, R0, R7, RZ, 0x5 ;  /* 0x0000000700007211 */ /* 0x000fe400078f28ff */
[----:B------:R-:W-:Y:S02]  /*a250*/  SHF.R.S32.HI R4, RZ, 0x4, R3 ;  /* 0x00000004ff047819 */ /* 0x000fe40000011403 */
[----:B------:R-:W-:Y:S02]  /*a260*/  SHF.R.S32.HI R0, RZ, 0x5, R0 ;  /* 0x00000005ff007819 */ /* 0x000fe40000011400 */
[C---:B------:R-:W-:Y:S02]  /*a270*/  LEA.HI R5, R3.reuse, R4, RZ, 0x1 ;  /* 0x0000000403057211 */ /* 0x040fe400078f08ff */
[----:B------:R-:W-:-:S02]  /*a280*/  LOP3.LUT R3, R3, 0xfffffff0, RZ, 0xc0, !PT ;  /* 0xfffffff003037812 */ /* 0x000fc400078ec0ff */
[----:B------:R-:W-:-:S03]  /*a290*/  LOP3.LUT R5, R5, 0x1ffffffe, RZ, 0xc0, !PT ;  /* 0x1ffffffe05057812 */ /* 0x000fc600078ec0ff */
[----:B------:R-:W-:Y:S02]  /*a2a0*/  IMAD.IADD R3, R7, 0x1, -R3 ;  /* 0x0000000107037824 */ /* 0x000fe400078e0a03 */
[----:B------:R-:W-:-:S04]  /*a2b0*/  IMAD.IADD R5, R4, 0x1, -R5 ;  /* 0x0000000104057824 */ /* 0x000fc800078e0a05 */
[----:B------:R-:W-:-:S07]  /*a2c0*/  IMAD.SHL.U32 R10, R5, 0x8, RZ ;  /* 0x00000008050a7824 */ /* 0x000fce00078e00ff */
.L_x_5151:
[----:B------:R-:W2:Y:S01]  /*a2d0*/  LDL R39, [R1+0x1cc] ;  /* 0x0001cc0001277983 */ /* 0x000ea20000100800 */
[----:B------:R-:W-:Y:S01]  /*a2e0*/  SHF.R.S32.HI R4, RZ, 0x1f, R3 ;  /* 0x0000001fff047819 */ /* 0x000fe20000011403 */
[----:B------:R-:W-:Y:S01]  /*a2f0*/  IMAD.MOV.U32 R11, RZ, RZ, R25 ;  /* 0x000000ffff0b7224 */ /* 0x000fe200078e0019 */
[----:B------:R-:W-:Y:S01]  /*a300*/  IADD3 R8, P0, R2, 0x70, RZ ;  /* 0x0000007002087810 */ /* 0x000fe20007f1e0ff */
[----:B------:R0:W-:Y:S01]  /*a310*/  STL.64 [R1+0xc0], R26 ;  /* 0x0000c01a01007387 */ /* 0x0001e20000100a00 */
[----:B------:R-:W-:Y:S01]  /*a320*/  LEA.HI R4, R4, R3, RZ, 0x3 ;  /* 0x0000000304047211 */ /* 0x000fe200078f18ff */
[----:B------:R-:W1:Y:S01]  /*a330*/  LDC R228, c[0x0][0x450] ;  /* 0x00011400ffe47b82 */ /* 0x000e620000000800 */
[----:B------:R-:W-:Y:S01]  /*a340*/  IMAD.U32 R12, RZ, RZ, UR38 ;  /* 0x00000026ff0c7e24 */ /* 0x000fe2000f8e00ff */
[----:B------:R-:W-:Y:S01]  /*a350*/  IADD3 R20, P2, R2, 0xb0, RZ ;  /* 0x000000b002147810 */ /* 0x000fe20007f5e0ff */
[----:B------:R-:W-:Y:S01]  /*a360*/  IMAD.X R9, RZ, RZ, R18, P0 ;  /* 0x000000ffff097224 */ /* 0x000fe200000e0612 */
[C---:B------:R-:W-:Y:S01]  /*a370*/  LOP3.LUT R6, R4.reuse, 0xfffffff8, RZ, 0xc0, !PT ;  /* 0xfffffff804067812 */ /* 0x040fe200078ec0ff */
[----:B------:R-:W-:Y:S01]  /*a380*/  IMAD.SHL.U32 R4, R4, 0x40, RZ ;  /* 0x0000004004047824 */ /* 0x000fe200078e00ff */
[----:B------:R-:W-:Y:S01]  /*a390*/  IADD3 R46, P3, R2, 0xa0, RZ ;  /* 0x000000a0022e7810 */ /* 0x000fe20007f7e0ff */
[----:B------:R-:W-:Y:S01]  /*a3a0*/  IMAD.U32 R13, RZ, RZ, UR39 ;  /* 0x00000027ff0d7e24 */ /* 0x000fe2000f8e00ff */
[----:B------:R-:W-:Y:S01]  /*a3b0*/  STL.64 [R1+0xb0], R22 ;  /* 0x0000b01601007387 */ /* 0x000fe20000100a00 */
[----:B------:R-:W-:Y:S01]  /*a3c0*/  IMAD.IADD R6, R3, 0x1, -R6 ;  /* 0x0000000103067824 */ /* 0x000fe200078e0a06 */
[----:B------:R-:W-:Y:S01]  /*a3d0*/  LOP3.LUT R5, R4, 0xfffffe00, RZ, 0xc0, !PT ;  /* 0xfffffe0004057812 */ /* 0x000fe200078ec0ff */
[----:B0-----:R-:W0:Y:S01]  /*a3e0*/  LDC R26, c[0x0][0xad4] ;  /* 0x0002b500ff1a7b82 */ /* 0x001e220000000800 */
[----:B------:R-:W-:Y:S01]  /*a3f0*/  IMAD.MOV.U32 R14, RZ, RZ, 0x10 ;  /* 0x00000010ff0e7424 */ /* 0x000fe200078e00ff */
[----:B------:R-:W-:Y:S01]  /*a400*/  STL.U8 [R1+0xc8], RZ ;  /* 0x0000c8ff01007387 */ /* 0x000fe20000100000 */
[C---:B------:R-:W-:Y:S01]  /*a410*/  IMAD.SHL.U32 R3, R6.reuse, 0x40, RZ ;  /* 0x0000004006037824 */ /* 0x040fe200078e00ff */
[----:B------:R-:W-:Y:S01]  /*a420*/  LOP3.LUT P0, RZ, R6, 0x2, RZ, 0xc0, !PT ;  /* 0x0000000206ff7812 */ /* 0x000fe2000780c0ff */
[----:B------:R-:W-:Y:S01]  /*a430*/  IMAD R5, R0, 0x400, R5 ;  /* 0x0000040000057824 */ /* 0x000fe200078e0205 */
[----:B------:R-:W-:Y:S01]  /*a440*/  LOP3.LUT P1, RZ, R6, 0x4, RZ, 0xc0, !PT ;  /* 0x0000000406ff7812 */ /* 0x000fe2000782c0ff */
[----:B------:R-:W-:Y:S01]  /*a450*/  IMAD.MOV.U32 R0, RZ, RZ, 0x20 ;  /* 0x00000020ff007424 */ /* 0x000fe200078e00ff */
[----:B------:R-:W-:Y:S01]  /*a460*/  LOP3.LUT R3, R3, 0x1c0, RZ, 0xc0, !PT ;  /* 0x000001c003037812 */ /* 0x000fe200078ec0ff */
[----:B------:R-:W3:Y:S01]  /*a470*/  LDC.64 R6, c[0x0][0xae0] ;  /* 0x0002b800ff067b82 */ /* 0x000ee20000000a00 */
[----:B------:R-:W-:Y:S01]  /*a480*/  IMAD.X R21, RZ, RZ, R18, P2 ;  /* 0x000000ffff157224 */ /* 0x000fe200010e0612 */
[----:B------:R-:W-:Y:S01]  /*a490*/  STL.U8 [R1+0xfc], RZ ;  /* 0x0000fcff01007387 */ /* 0x000fe20000100000 */
[----:B------:R-:W-:Y:S01]  /*a4a0*/  LOP3.LUT R4, R3, 0x8, R10, 0xf8, !PT ;  /* 0x0000000803047812 */ /* 0x000fe200078ef80a */
[----:B------:R-:W-:Y:S01]  /*a4b0*/  IMAD.MOV.U32 R10, RZ, RZ, R24 ;  /* 0x000000ffff0a7224 */ /* 0x000fe200078e0018 */
[----:B------:R-:W-:Y:S01]  /*a4c0*/  SHF.R.U32.HI R3, RZ, 0x3, R3 ;  /* 0x00000003ff037819 */ /* 0x000fe20000011603 */
[----:B------:R-:W-:Y:S01]  /*a4d0*/  IMAD.X R47, RZ, RZ, R18, P3 ;  /* 0x000000ffff2f7224 */ /* 0x000fe200018e0612 */
[----:B------:R-:W-:Y:S01]  /*a4e0*/  STL.64 [R1+0xb8], R20 ;  /* 0x0000b81401007387 */ /* 0x000fe20000100a00 */
[----:B------:R-:W0:Y:S01]  /*a4f0*/  LDC R24, c[0x0][0x288] ;  /* 0x0000a200ff187b82 */ /* 0x000e220000000800 */
[----:B------:R-:W-:Y:S01]  /*a500*/  LOP3.LUT R4, R4, R3, RZ, 0x3c, !PT ;  /* 0x0000000304047212 */ /* 0x000fe200078e3cff */
[----:B------:R-:W-:Y:S01]  /*a510*/  IMAD.U32 R25, RZ, RZ, UR47 ;  /* 0x0000002fff197e24 */ /* 0x000fe2000f8e00ff */
[----:B------:R4:W-:Y:S01]  /*a520*/  STL.128 [R1+0x100], R8 ;  /* 0x0001000801007387 */ /* 0x0009e20000100c00 */
[----:B------:R-:W-:Y:S01]  /*a530*/  VIADD R204, R52, 0xffffff80 ;  /* 0xffffff8034cc7836 */ /* 0x000fe20000000000 */
[----:B------:R-:W-:Y:S01]  /*a540*/  BSSY B0, `(.L_x_5153) ;  /* 0x000001d000007945 */ /* 0x000fe20003800000 */
[----:B------:R-:W-:Y:S01]  /*a550*/  IMAD.IADD R3, R5, 0x1, R4 ;  /* 0x0000000105037824 */ /* 0x000fe200078e0204 */
[----:B------:R0:W-:Y:S01]  /*a560*/  STL.64 [R1+0x110], R46 ;  /* 0x0001102e01007387 */ /* 0x0001e20000100a00 */
[----:B------:R-:W5:Y:S02]  /*a570*/  LDC.64 R4, c[0x0][0xad8] ;  /* 0x0002b600ff047b82 */ /* 0x000f640000000a00 */
[----:B------:R-:W-:Y:S01]  /*a580*/  IMAD.WIDE.U32 R28, R3, 0x2, R12 ;  /* 0x00000002031c7825 */ /* 0x000fe200078e000c */
[----:B------:R0:W-:Y:S04]  /*a590*/  STL.U8 [R1+0x118], RZ ;  /* 0x000118ff01007387 */ /* 0x0001e80000100000 */
[----:B------:R0:W-:Y:S01]  /*a5a0*/  STL [R1+0xcc], R204 ;  /* 0x0000cccc01007387 */ /* 0x0001e20000100800 */
[----:B---3--:R-:W-:-:S02]  /*a5b0*/  IMAD.MOV.U32 R30, RZ, RZ, R6 ;  /* 0x000000ffff1e7224 */ /* 0x008fc400078e0006 */
[----:B------:R-:W-:Y:S01]  /*a5c0*/  IMAD.MOV.U32 R31, RZ, RZ, R7 ;  /* 0x000000ffff1f7224 */ /* 0x000fe200078e0007 */
[----:B----4-:R-:W3:Y:S01]  /*a5d0*/  LDC.64 R8, c[0x0][0x448] ;  /* 0x00011200ff087b82 */ /* 0x010ee20000000a00 */
[----:B------:R-:W-:Y:S01]  /*a5e0*/  SEL R11, R0, 0xffffffe0, !P1 ;  /* 0xffffffe0000b7807 */ /* 0x000fe20004800000 */
[----:B-1----:R1:W-:Y:S01]  /*a5f0*/  STL [R1+0xf8], R228 ;  /* 0x0000f8e401007387 */ /* 0x0023e20000100800 */
[----:B------:R-:W-:Y:S02]  /*a600*/  SEL R10, R14, 0xfffffff0, !P0 ;  /* 0xfffffff00e0a7807 */ /* 0x000fe40004000000 */
[----:B------:R-:W-:Y:S01]  /*a610*/  IADD3 R14, P0, R28, 0x36400, RZ ;  /* 0x000364001c0e7810 */ /* 0x000fe20007f1e0ff */
[----:B------:R-:W-:Y:S02]  /*a620*/  IMAD.MOV.U32 R28, RZ, RZ, RZ ;  /* 0x000000ffff1c7224 */ /* 0x000fe400078e00ff */
[----:B------:R1:W-:Y:S02]  /*a630*/  STL.64 [R1+0xa0], R10 ;  /* 0x0000a00a01007387 */ /* 0x0003e40000100a00 */
[----:B------:R-:W-:-:S02]  /*a640*/  IMAD.X R15, RZ, RZ, R29, P0 ;  /* 0x000000ffff0f7224 */ /* 0x000fc400000e061d */
[----:B-----5:R-:W-:Y:S02]  /*a650*/  IMAD.MOV.U32 R27, RZ, RZ, R4 ;  /* 0x000000ffff1b7224 */ /* 0x020fe400078e0004 */
[----:B------:R-:W-:Y:S01]  /*a660*/  IMAD.MOV.U32 R29, RZ, RZ, R5 ;  /* 0x000000ffff1d7224 */ /* 0x000fe200078e0005 */
[----:B------:R1:W-:Y:S04]  /*a670*/  STL.64 [R1+0xa8], R14 ;  /* 0x0000a80e01007387 */ /* 0x0003e80000100a00 */
[----:B0-----:R1:W-:Y:S04]  /*a680*/  STL.128 [R1+0xd0], R24 ;  /* 0x0000d01801007387 */ /* 0x0013e80000100c00 */
[----:B------:R1:W-:Y:S04]  /*a690*/  STL.128 [R1+0xe0], R28 ;  /* 0x0000e01c01007387 */ /* 0x0003e80000100c00 */
[----:B---3--:R1:W-:Y:S01]  /*a6a0*/  STL.64 [R1+0xf0], R8 ;  /* 0x0000f00801007387 */ /* 0x0083e20000100a00 */
[----:B--2---:R-:W-:-:S04]  /*a6b0*/  LEA.HI R0, R39, R39, RZ, 0x1 ;  /* 0x0000002727007211 */ /* 0x004fc800078f08ff */
[----:B------:R-:W-:-:S05]  /*a6c0*/  LOP3.LUT R0, R0, 0xfffffffe, RZ, 0xc0, !PT ;  /* 0xfffffffe00007812 */ /* 0x000fca00078ec0ff */
[----:B------:R-:W-:-:S05]  /*a6d0*/  IMAD.IADD R0, R39, 0x1, -R0 ;  /* 0x0000000127007824 */ /* 0x000fca00078e0a00 */
[----:B------:R-:W-:-:S04]  /*a6e0*/  SHF.L.U32 R0, R0, 0x1f, RZ ;  /* 0x0000001f00007819 */ /* 0x000fc800000006ff */
[----:B------:R-:W0:Y:S02]  /*a6f0*/  SYNCS.PHASECHK.TRANS64.TRYWAIT P0, [UR44+0x38800], R0 ;  /* 0x03880000ff0075a7 */ /* 0x000e24000800016c */
[----:B01----:R-:W-:Y:S05]  /*a700*/  @!P0 BRA `(.L_x_5154) ;  /* 0x000001ec000c8947 */ /* 0x003fea0003800000 */
.L_x_5339:
[----:B------:R-:W-:Y:S05]  /*a710*/  BSYNC B0 ;  /* 0x0000000000007941 */ /* 0x000fea0003800000 */
.L_x_5153:
[----:B------:R-:W2:Y:S04]  /*a720*/  LDL R28, [R1] ;  /* 0x00000000011c7983 */ /* 0x000ea80000100800 */
[----:B------:R1:W5:Y:S01]  /*a730*/  LDL.64 R10, [R1+0x1c0] ;  /* 0x0001c000010a7983 */ /* 0x0003620000100a00 */
[----:B0-----:R-:W-:Y:S01]  /*a740*/  IADD3 R0, P0, R2, 0xc8, RZ ;  /* 0x000000c802007810 */ /* 0x001fe20007f1e0ff */
[----:B------:R-:W-:Y:S01]  /*a750*/  IMAD.MOV.U32 R26, RZ, RZ, R33 ;  /* 0x000000ffff1a7224 */ /* 0x000fe200078e0021 */
[----:B------:R-:W-:Y:S01]  /*a760*/  BSSY B0, `(.L_x_5155) ;  /* 0x000003b000007945 */ /* 0x000fe20003800000 */
[----:B------:R-:W-:Y:S02]  /*a770*/  IMAD.MOV.U32 R27, RZ, RZ, R48 ;  /* 0x000000ffff1b7224 */ /* 0x000fe400078e0030 */
[----:B------:R-:W-:-:S02]  /*a780*/  IMAD.MOV.U32 R24, RZ, RZ, R210 ;  /* 0x000000ffff187224 */ /* 0x000fc400078e00d2 */
[----:B------:R-:W-:Y:S02]  /*a790*/  IMAD.MOV.U32 R25, RZ, RZ, R207 ;  /* 0x000000ffff197224 */ /* 0x000fe400078e00cf */
[----:B------:R-:W-:Y:S01]  /*a7a0*/  IMAD.X R3, RZ, RZ, R18, P0 ;  /* 0x000000ffff037224 */ /* 0x000fe200000e0612 */
[----:B------:R-:W-:Y:S01]  /*a7b0*/  IADD3 R20, P0, R2, 0xfc, RZ ;  /* 0x000000fc02147810 */ /* 0x000fe20007f1e0ff */
[----:B------:R-:W-:Y:S01]  /*a7c0*/  IMAD.MOV.U32 R14, RZ, RZ, R212 ;  /* 0x000000ffff0e7224 */ /* 0x000fe200078e00d4 */
[----:B------:R0:W-:Y:S01]  /*a7d0*/  STL.128 [R1+0x120], R24 ;  /* 0x0001201801007387 */ /* 0x0001e20000100c00 */
[----:B------:R-:W-:Y:S02]  /*a7e0*/  IMAD.MOV.U32 R15, RZ, RZ, R211 ;  /* 0x000000ffff0f7224 */ /* 0x000fe400078e00d3 */
[----:B------:R-:W-:Y:S02]  /*a7f0*/  IMAD.X R21, RZ, RZ, R18, P0 ;  /* 0x000000ffff157224 */ /* 0x000fe400000e0612 */
[----:B------:R-:W-:Y:S01]  /*a800*/  IMAD.MOV.U32 R46, RZ, RZ, R34 ;  /* 0x000000ffff2e7224 */ /* 0x000fe200078e0022 */
[----:B------:R3:W-:Y:S01]  /*a810*/  STL.128 [R1+0x150], R12 ;  /* 0x0001500c01007387 */ /* 0x0007e20000100c00 */
[----:B------:R-:W-:-:S02]  /*a820*/  IMAD.MOV.U32 R47, RZ, RZ, R41 ;  /* 0x000000ffff2f7224 */ /* 0x000fc400078e0029 */
[----:B------:R-:W-:Y:S02]  /*a830*/  IMAD.MOV.U32 R41, RZ, RZ, R53 ;  /* 0x000000ffff297224 */ /* 0x000fe400078e0035 */
[----:B------:R-:W-:Y:S01]  /*a840*/  IMAD.MOV.U32 R33, RZ, RZ, R37 ;  /* 0x000000ffff217224 */ /* 0x000fe200078e0025 */
[----:B------:R-:W-:Y:S01]  /*a850*/  STL.128 [R1+0x160], R44 ;  /* 0x0001602c01007387 */ /* 0x000fe20000100c00 */
[----:B0-----:R-:W-:-:S03]  /*a860*/  IMAD.MOV.U32 R26, RZ, RZ, R2 ;  /* 0x000000ffff1a7224 */ /* 0x001fc600078e0002 */
[----:B------:R-:W-:Y:S01]  /*a870*/  STL.128 [R1+0x170], R40 ;  /* 0x0001702801007387 */ /* 0x000fe20000100c00 */
[----:B------:R-:W-:Y:S02]  /*a880*/  IMAD.MOV.U32 R27, RZ, RZ, R18 ;  /* 0x000000ffff1b7224 */ /* 0x000fe400078e0012 */
[----:B------:R-:W-:Y:S01]  /*a890*/  IMAD.MOV.U32 R24, RZ, RZ, R0 ;  /* 0x000000ffff187224 */ /* 0x000fe200078e0000 */
[C---:B------:R-:W-:Y:S01]  /*a8a0*/  IADD3 R0, P1, R2.reuse, 0x3d0, RZ ;  /* 0x000003d002007810 */ /* 0x040fe20007f3e0ff */
[----:B------:R-:W-:Y:S01]  /*a8b0*/  IMAD.MOV.U32 R25, RZ, RZ, R3 ;  /* 0x000000ffff197224 */ /* 0x000fe200078e0003 */
[----:B---3--:R-:W-:-:S03]  /*a8c0*/  IADD3 R14, P0, R2, 0x1d0, RZ ;  /* 0x000001d0020e7810 */ /* 0x008fc60007f1e0ff */
[--C-:B------:R-:W-:Y:S01]  /*a8d0*/  IMAD.X R3, RZ, RZ, R18.reuse, P1 ;  /* 0x000000ffff037224 */ /* 0x100fe200008e0612 */
[----:B------:R0:W-:Y:S01]  /*a8e0*/  STL.128 [R1+0x130], R24 ;  /* 0x0001301801007387 */ /* 0x0001e20000100c00 */
[----:B------:R-:W-:Y:S01]  /*a8f0*/  IADD3 R8, P1, R2, 0xb8, RZ ;  /* 0x000000b802087810 */ /* 0x000fe20007f3e0ff */
[----:B------:R-:W-:-:S04]  /*a900*/  IMAD.X R15, RZ, RZ, R18, P0 ;  /* 0x000000ffff0f7224 */ /* 0x000fc800000e0612 */
[----:B------:R-:W-:Y:S02]  /*a910*/  IMAD.MOV.U32 R34, RZ, RZ, R8 ;  /* 0x000000ffff227224 */ /* 0x000fe400078e0008 */
[----:B0-----:R-:W-:Y:S02]  /*a920*/  IMAD.MOV.U32 R24, RZ, RZ, R35 ;  /* 0x000000ffff187224 */ /* 0x001fe400078e0023 */
[----:B------:R-:W-:Y:S02]  /*a930*/  IMAD.MOV.U32 R25, RZ, RZ, R50 ;  /* 0x000000ffff197224 */ /* 0x000fe400078e0032 */
[----:B------:R-:W-:Y:S02]  /*a940*/  IMAD.MOV.U32 R26, RZ, RZ, R36 ;  /* 0x000000ffff1a7224 */ /* 0x000fe400078e0024 */
[----:B------:R-:W-:-:S05]  /*a950*/  IMAD.MOV.U32 R27, RZ, RZ, R49 ;  /* 0x000000ffff1b7224 */ /* 0x000fca00078e0031 */
[----:B------:R0:W-:Y:S02]  /*a960*/  STL.128 [R1+0x140], R24 ;  /* 0x0001401801007387 */ /* 0x0001e40000100c00 */
[----:B0-----:R-:W-:Y:S01]  /*a970*/  IMAD.MOV.U32 R24, RZ, RZ, R0 ;  /* 0x000000ffff187224 */ /* 0x001fe200078e0000 */
[C---:B------:R-:W-:Y:S01]  /*a980*/  IADD3 R0, P2, R2.reuse, 0x100, RZ ;  /* 0x0000010002007810 */ /* 0x040fe20007f5e0ff */
[----:B------:R-:W-:Y:S02]  /*a990*/  IMAD.MOV.U32 R26, RZ, RZ, R20 ;  /* 0x000000ffff1a7224 */ /* 0x000fe400078e0014 */
[----:B------:R-:W-:Y:S02]  /*a9a0*/  IMAD.MOV.U32 R27, RZ, RZ, R21 ;  /* 0x000000ffff1b7224 */ /* 0x000fe400078e0015 */
[----:B------:R-:W-:Y:S02]  /*a9b0*/  IMAD.MOV.U32 R25, RZ, RZ, R3 ;  /* 0x000000ffff197224 */ /* 0x000fe400078e0003 */
[--C-:B------:R-:W-:Y:S01]  /*a9c0*/  IMAD.X R3, RZ, RZ, R18.reuse, P1 ;  /* 0x000000ffff037224 */ /* 0x100fe200008e0612 */
[----:B------:R-:W-:Y:S01]  /*a9d0*/  IADD3 R12, P1, R2, 0x118, RZ ;  /* 0x00000118020c7810 */ /* 0x000fe20007f3e0ff */
[----:B------:R-:W-:Y:S01]  /*a9e0*/  IMAD.X R13, RZ, RZ, R18, P2 ;  /* 0x000000ffff0d7224 */ /* 0x000fe200010e0612 */
[----:B------:R0:W-:Y:S01]  /*a9f0*/  STL.128 [R1+0x180], R24 ;  /* 0x0001801801007387 */ /* 0x0001e20000100c00 */
[----:B------:R-:W-:-:S02]  /*aa00*/  IMAD.MOV.U32 R35, RZ, RZ, R3 ;  /* 0x000000ffff237224 */ /* 0x000fc400078e0003 */
[----:B------:R-:W-:-:S03]  /*aa10*/  IMAD.X R3, RZ, RZ, R18, P1 ;  /* 0x000000ffff037224 */ /* 0x000fc600008e0612 */
[----:B------:R-:W-:Y:S01]  /*aa20*/  STL.128 [R1+0x190], R32 ;  /* 0x0001902001007387 */ /* 0x000fe20000100c00 */
[----:B0-----:R-:W-:Y:S02]  /*aa30*/  IMAD.MOV.U32 R24, RZ, RZ, R0 ;  /* 0x000000ffff187224 */ /* 0x001fe400078e0000 */
[----:B------:R-:W-:Y:S02]  /*aa40*/  IMAD.MOV.U32 R25, RZ, RZ, R13 ;  /* 0x000000ffff197224 */ /* 0x000fe400078e000d */
[----:B------:R-:W-:Y:S02]  /*aa50*/  IMAD.MOV.U32 R26, RZ, RZ, R14 ;  /* 0x000000ffff1a7224 */ /* 0x000fe400078e000e */
[----:B------:R-:W-:-:S05]  /*aa60*/  IMAD.MOV.U32 R27, RZ, RZ, R15 ;  /* 0x000000ffff1b7224 */ /* 0x000fca00078e000f */
[----:B------:R0:W-:Y:S02]  /*aa70*/  STL.128 [R1+0x1a0], R24 ;  /* 0x0001a01801007387 */ /* 0x0001e40000100c00 */
[----:B0-----:R-:W-:Y:S02]  /*aa80*/  IMAD.MOV.U32 R24, RZ, RZ, R38 ;  /* 0x000000ffff187224 */ /* 0x001fe400078e0026 */
[----:B------:R-:W-:Y:S02]  /*aa90*/  IMAD.MOV.U32 R25, RZ, RZ, R51 ;  /* 0x000000ffff197224 */ /* 0x000fe400078e0033 */
[----:B------:R-:W-:Y:S02]  /*aaa0*/  IMAD.MOV.U32 R26, RZ, RZ, R12 ;  /* 0x000000ffff1a7224 */ /* 0x000fe400078e000c */
[----:B------:R-:W-:-:S05]  /*aab0*/  IMAD.MOV.U32 R27, RZ, RZ, R3 ;  /* 0x000000ffff1b7224 */ /* 0x000fca00078e0003 */
[----:B------:R1:W-:Y:S01]  /*aac0*/  STL.128 [R1+0x1b0], R24 ;  /* 0x0001b01801007387 */ /* 0x0003e20000100c00 */
[----:B--2---:R-:W-:-:S04]  /*aad0*/  LOP3.LUT R0, R28, 0x1, RZ, 0xfc, !PT ;  /* 0x000000011c007812 */ /* 0x004fc800078efcff */
[----:B------:R-:W-:-:S13]  /*aae0*/  ISETP.NE.AND P1, PT, R0, 0x3, PT ;  /* 0x000000030000780c */ /* 0x000fda0003f25270 */
[----:B-1----:R-:W-:Y:S05]  /*aaf0*/  @!P1 BRA `(.L_x_5156) ;  /* 0x0000000000049947 */ /* 0x002fea0003800000 */
[----:B------:R-:W-:Y:S01]  /*ab00*/  BPT.TRAP 0x1 ;  /* 0x000000040000795c */ /* 0x000fe20000300000 */
.L_x_5156:
[----:B------:R-:W-:Y:S05]  /*ab10*/  BSYNC B0 ;  /* 0x0000000000007941 */ /* 0x000fea0003800000 */
.L_x_5155:
[----:B------:R-:W2:Y:S01]  /*ab20*/  LDL.64 R12, [R1+0x18] ;  /* 0x00001800010c7983 */ /* 0x000ea20000100a00 */
[----:B-----5:R-:W-:Y:S01]  /*ab30*/  SHF.L.U32 R11, R11, 0x1f, RZ ;  /* 0x0000001f0b0b7819 */ /* 0x020fe200000006ff */
[----:B------:R-:W-:Y:S01]  /*ab40*/  BSSY B0, `(.L_x_5157) ;  /* 0x0000006000007945 */ /* 0x000fe20003800000 */
[----:B--2---:R-:W-:-:S05]  /*ab50*/  MOV R3, R12 ;  /* 0x0000000c00037202 */ /* 0x004fca0000000f00 */
[----:B------:R-:W-:-:S04]  /*ab60*/  IMAD R10, R10, 0x8, R3 ;  /* 0x000000080a0a7824 */ /* 0x000fc800078e0203 */
[----:B------:R0:W1:Y:S01]  /*ab70*/  SYNCS.PHASECHK.TRANS64.TRYWAIT P0, [R10+URZ], R11 ;  /* 0x0000000b0a0075a7 */ /* 0x000062000800017f */
[----:B------:R-:W-:Y:S05]  /*ab80*/  @!P1 BRA `(.L_x_5158) ;  /* 0x0000000000049947 */ /* 0x000fea0003800000 */
[----:B------:R-:W-:Y:S01]  /*ab90*/  BPT.TRAP 0x1 ;  /* 0x000000040000795c */ /* 0x000fe20000300000 */
.L_x_5158:
[----:B------:R-:W-:Y:S05]  /*aba0*/  BSYNC B0 ;  /* 0x0000000000007941 */ /* 0x000fea0003800000 */
.L_x_5157:
[----:B------:R-:W-:Y:S04]  /*abb0*/  BSSY B0, `(.L_x_5159) ;  /* 0x0000004000007945 */ /* 0x000fe80003800000 */
[----:B-1----:R-:W-:Y:S05]  /*abc0*/  @P0 BRA `(.L_x_5160) ;  /* 0x0000000000080947 */ /* 0x002fea0003800000 */
[----:B------:R-:W1:Y:S02]  /*abd0*/  SYNCS.PHASECHK.TRANS64.TRYWAIT P0, [R10+URZ], R11 ;  /* 0x0000000b0a0075a7 */ /* 0x000e64000800017f */
[----:B-1----:R-:W-:Y:S05]  /*abe0*/  @!P0 BRA `(.L_x_5161) ;  /* 0x000001e400ec8947 */ /* 0x002fea0003800000 */
.L_x_5160:
[----:B------:R-:W-:Y:S05]  /*abf0*/  BSYNC B0 ;  /* 0x0000000000007941 */ /* 0x000fea0003800000 */
.L_x_5159:
[----:B------:R-:W2:Y:S04]  /*ac00*/  LDL R15, [R1+0x1c0] ;  /* 0x0001c000010f7983 */ /* 0x000ea80000100800 */
[----:B01----:R-:W2:Y:S01]  /*ac10*/  LDL.64 R10, [R1+0x80] ;  /* 0x00008000010a7983 */ /* 0x003ea20000100a00 */
[----:B------:R-:W-:Y:S05]  /*ac20*/  WARPSYNC.ALL ;  /* 0x0000000000007948 */ /* 0x000fea0003800000 */
[----:B------:R-:W3:Y:S04]  /*ac30*/  LDL.64 R24, [R1+0x78] ;  /* 0x0000780001187983 */ /* 0x000ee80000100a00 */
[----:B------:R-:W4:Y:S04]  /*ac40*/  LDL.64 R12, [R1+0x78] ;  /* 0x00007800010c7983 */ /* 0x000f280000100a00 */
[----:B------:R-:W5:Y:S04]  /*ac50*/  LDL.64 R20, [R1+0x78] ;  /* 0x0000780001147983 */ /* 0x000f680000100a00 */
[----:B------:R-:W5:Y:S01]  /*ac60*/  LDL.64 R56, [R1+0x78] ;  /* 0x0000780001387983 */ /* 0x000f620000100a00 */
[----:B--2---:R-:W-:Y:S01]  /*ac70*/  IMAD R10, R15, 0x200, R10 ;  /* 0x000002000f0a7824 */ /* 0x004fe200078e020a */
[----:B------:R-:W-:-:S02]  /*ac80*/  R2UR UR7, R11 ;  /* 0x000000000b0772ca */ /* 0x000fc400000e0000 */
[----:B------:R-:W2:Y:S01]  /*ac90*/  LDL R3, [R1+0x1cc] ;  /* 0x0001cc0001037983 */ /* 0x000ea20000100800 */
[C---:B------:R-:W-:Y:S01]  /*aca0*/  VIADD R14, R10.reuse, 0x2 ;  /* 0x000000020a0e7836 */ /* 0x040fe20000000000 */
[----:B------:R-:W-:Y:S01]  /*acb0*/  R2UR UR6, R10 ;  /* 0x000000000a0672ca */ /* 0x000fe200000e0000 */
[----:B------:R-:W-:Y:S01]  /*acc0*/  IMAD.MOV.U32 R15, RZ, RZ, R11 ;  /* 0x000000ffff0f7224 */ /* 0x000fe200078e000b */
[----:B------:R0:W-:Y:S01]  /*acd0*/  STL [R1+0x60], RZ ;  /* 0x000060ff01007387 */ /* 0x0001e20000100800 */
[----:B------:R-:W-:Y:S01]  /*ace0*/  BSSY B0, `(.L_x_5162) ;  /* 0x000002c000007945 */ /* 0x000fe20003800000 */
[----:B---3--:R-:W-:Y:S02]  /*acf0*/  R2UR UR4, R24 ;  /* 0x00000000180472ca */ /* 0x008fe400000e0000 */
[----:B------:R-:W-:Y:S02]  /*ad00*/  R2UR UR5, R25 ;  /* 0x00000000190572ca */ /* 0x000fe400000e0000 */
[----:B------:R-:W-:Y:S01]  /*ad10*/  WARPGROUP.ARRIVE ;  /* 0x00000000000079c5 */ /* 0x000fe20000000000 */
[----:B----4-:R-:W-:-:S02]  /*ad20*/  VIADD R12, R12, 0x2 ;  /* 0x000000020c0c7836 */ /* 0x010fc40000000000 */
[----:B-----5:R-:W-:Y:S02]  /*ad30*/  VIADD R20, R20, 0x4 ;  /* 0x0000000414147836 */ /* 0x020fe40000000000 */
[----:B------:R-:W-:-:S06]  /*ad40*/  VIADD R56, R56, 0x6 ;  /* 0x0000000638387836 */ /* 0x000fcc0000000000 */
[----:B------:R-:W-:Y:S01]  /*ad50*/  HGMMA.64x64x16.F32 R24, gdesc[UR4], RZ, !UPT, gsb0 ;  /* 0x00e00000041879f0 */ /* 0x000fe2000c0008ff */
[----:B------:R-:W-:Y:S02]  /*ad60*/  R2UR UR6, R14 ;  /* 0x000000000e0672ca */ /* 0x000fe400000e0000 */
[----:B------:R-:W-:Y:S02]  /*ad70*/  R2UR UR7, R15 ;  /* 0x000000000f0772ca */ /* 0x000fe400000e0000 */
[----:B------:R-:W-:Y:S01]  /*ad80*/  R2UR UR4, R12 ;  /* 0x000000000c0472ca */ /* 0x000fe200000e0000 */
[C---:B------:R-:W-:Y:S01]  /*ad90*/  VIADD R12, R10.reuse, 0x4 ;  /* 0x000000040a0c7836 */ /* 0x040fe20000000000 */
[----:B------:R-:W-:Y:S01]  /*ada0*/  R2UR UR5, R13 ;  /* 0x000000000d0572ca */ /* 0x000fe200000e0000 */
[----:B------:R-:W-:Y:S01]  /*adb0*/  IMAD.MOV.U32 R13, RZ, RZ, R11 ;  /* 0x000000ffff0d7224 */ /* 0x000fe200078e000b */
[----:B--2---:R-:W-:Y:S01]  /*adc0*/  LEA.HI R0, R3, R3, RZ, 0x1 ;  /* 0x0000000303007211 */ /* 0x004fe200078f08ff */
[----:B------:R-:W-:-:S03]  /*add0*/  VIADD R10, R10, 0x6 ;  /* 0x000000060a0a7836 */ /* 0x000fc60000000000 */
[----:B------:R-:W-:Y:S01]  /*ade0*/  LOP3.LUT R8, R0, 0xfffffffe, RZ, 0xc0, !PT ;  /* 0xfffffffe00087812 */ /* 0x000fe200078ec0ff */
[----:B------:R-:W-:-:S04]  /*adf0*/  IMAD.MOV.U32 R0, RZ, RZ, 0x1 ;  /* 0x00000001ff007424 */ /* 0x000fc800078e00ff */
[----:B------:R-:W-:Y:S01]  /*ae00*/  IMAD.IADD R3, R3, 0x1, -R8 ;  /* 0x0000000103037824 */ /* 0x000fe200078e0a08 */
[----:B------:R0:W-:Y:S04]  /*ae10*/  STL [R1+0x60], R0 ;  /* 0x0000600001007387 */ /* 0x0001e80000100800 */
[----:B------:R-:W-:Y:S01]  /*ae20*/  SHF.L.U32 R3, R3, 0x1f, RZ ;  /* 0x0000001f03037819 */ /* 0x000fe200000006ff */
[----:B------:R0:W-:Y:S04]  /*ae30*/  STL [R1+0x60], R0 ;  /* 0x0000600001007387 */ /* 0x0001e80000100800 */
[----:B------:R0:W-:Y:S04]  /*ae40*/  STL [R1+0x60], R0 ;  /* 0x0000600001007387 */ /* 0x0001e80000100800 */
[----:B------:R0:W-:Y:S01]  /*ae50*/  STL [R1+0x60], R0 ;  /* 0x0000600001007387 */ /* 0x0001e20000100800 */
[----:B------:R-:W-:-:S02]  /*ae60*/  WARPGROUP.DEPBAR.LE gsb0, 0x0 ;  /* 0x00008000000079c5 */ /* 0x000fc40000010000 */
[----:B------:R-:W-:-:S06]  /*ae70*/  WARPGROUP.ARRIVE ;  /* 0x00000000000079c5 */ /* 0x000fcc0000000000 */
        /* <DEDUP_REMOVED lines=16> */
[----:B------:R-:W1:Y:S02]  /*af80*/  SYNCS.PHASECHK.TRANS64.TRYWAIT P0, [UR44+0x38810], R3 ;  /* 0x03881003ff0075a7 */ /* 0x000e64000800016c */
[----:B01----:R-:W-:Y:S05]  /*af90*/  @!P0 BRA `(.L_x_5163) ;  /* 0x000001e400148947 */ /* 0x003fea0003800000 */
.L_x_5340:
[----:B------:R-:W-:Y:S05]  /*afa0*/  BSYNC B0 ;  /* 0x0000000000007941 */ /* 0x000fea0003800000 */
.L_x_5162:
[----:B0-----:R-:W2:Y:S04]  /*afb0*/  LDL R3, [R1+0x28] ;  /* 0x0000280001037983 */ /* 0x001ea80000100800 */
[----:B------:R0:W5:Y:S01]  /*afc0*/  LDL.64 R10, [R1+0x1c0] ;  /* 0x0001c000010a7983 */ /* 0x0001620000100a00 */
[----:B------:R-:W-:Y:S01]  /*afd0*/  BSSY B0, `(.L_x_5164) ;  /* 0x0000005000007945 */ /* 0x000fe20003800000 */
[----:B--2---:R-:W-:-:S04]  /*afe0*/  LOP3.LUT R3, R3, 0x1, RZ, 0xfc, !PT ;  /* 0x0000000103037812 */ /* 0x004fc800078efcff */
[----:B------:R-:W-:-:S13]  /*aff0*/  ISETP.NE.AND P1, PT, R3, 0x3, PT ;  /* 0x000000030300780c */ /* 0x000fda0003f25270 */
[----:B0-----:R-:W-:Y:S05]  /*b000*/  @!P1 BRA `(.L_x_5165) ;  /* 0x0000000000049947 */ /* 0x001fea0003800000 */
[----:B------:R-:W-:Y:S01]  /*b010*/  BPT.TRAP 0x1 ;  /* 0x000000040000795c */ /* 0x000fe20000300000 */
.L_x_5165:
[----:B------:R-:W-:Y:S05]  /*b020*/  BSYNC B0 ;  /* 0x0000000000007941 */ /* 0x000fea0003800000 */
.L_x_5164:
        /* <DEDUP_REMOVED lines=8> */
.L_x_5167:
[----:B------:R-:W-:Y:S05]  /*b0b0*/  BSYNC B0 ;  /* 0x0000000000007941 */ /* 0x000fea0003800000 */
.L_x_5166:
[----:B------:R-:W-:Y:S04]  /*b0c0*/  BSSY B0, `(.L_x_5168) ;  /* 0x0000004000007945 */ /* 0x000fe80003800000 */
[----:B-1----:R-:W-:Y:S05]  /*b0d0*/  @P0 BRA `(.L_x_5169) ;  /* 0x0000000000080947 */ /* 0x002fea0003800000 */
[----:B------:R-:W1:Y:S02]  /*b0e0*/  SYNCS.PHASECHK.TRANS64.TRYWAIT P0, [R10+URZ], R11 ;  /* 0x0000000b0a0075a7 */ /* 0x000e64000800017f */
[----:B-1----:R-:W-:Y:S05]  /*b0f0*/  @!P0 BRA `(.L_x_5170) ;  /* 0x000001e000d48947 */ /* 0x002fea0003800000 */
.L_x_5169:
[----:B------:R-:W-:Y:S05]  /*b100*/  BSYNC B0 ;  /* 0x0000000000007941 */ /* 0x000fea0003800000 */
.L_x_5168:
[----:B------:R-:W2:Y:S04]  /*b110*/  LDL R8, [R1+0x68] ;  /* 0x0000680001087983 */ /* 0x000ea80000100800 */
[----:B------:R-:W3:Y:S04]  /*b120*/  LDL R3, [R1+0x1c0] ;  /* 0x0001c00001037983 */ /* 0x000ee80000100800 */
[----:B01----:R-:W3:Y:S04]  /*b130*/  LDL.64 R10, [R1+0x98] ;  /* 0x00009800010a7983 */ /* 0x003ee80000100a00 */
[----:B------:R-:W4:Y:S04]  /*b140*/  LDL.64 R12, [R1+0x90] ;  /* 0x00009000010c7983 */ /* 0x000f280000100a00 */
[----:B------:R-:W4:Y:S04]  /*b150*/  LDL.64 R14, [R1+0x90] ;  /* 0x00009000010e7983 */ /* 0x000f280000100a00 */
[----:B------:R-:W4:Y:S04]  /*b160*/  LDL.64 R20, [R1+0x90] ;  /* 0x0000900001147983 */ /* 0x000f280000100a00 */
[----:B------:R-:W4:Y:S01]  /*b170*/  LDL.64 R56, [R1+0x90] ;  /* 0x0000900001387983 */ /* 0x000f220000100a00 */
[----:B------:R-:W-:Y:S05]  /*b180*/  WARPSYNC.ALL ;  /* 0x0000000000007948 */ /* 0x000fea0003800000 */
[----:B------:R-:W-:Y:S01]  /*b190*/  WARPGROUP.ARRIVE ;  /* 0x00000000000079c5 */ /* 0x000fe20000000000 */
[----:B------:R-:W4:Y:S04]  /*b1a0*/  LDL.64 R58, [R1+0x90] ;  /* 0x00009000013a7983 */ /* 0x000f280000100a00 */
[----:B------:R-:W4:Y:S01]  /*b1b0*/  LDL.64 R60, [R1+0x90] ;  /* 0x00009000013c7983 */ /* 0x000f220000100a00 */
[----:B------:R-:W0:Y:S03]  /*b1c0*/  S2R R62, SR_TID.X ;  /* 0x00000000003e7919 */ /* 0x000e260000002100 */
[----:B------:R-:W4:Y:S04]  /*b1d0*/  LDL.64 R64, [R1+0x90] ;  /* 0x0000900001407983 */ /* 0x000f280000100a00 */
[----:B------:R-:W4:Y:S01]  /*b1e0*/  LDL.64 R66, [R1+0x90] ;  /* 0x0000900001427983 */ /* 0x000f220000100a00 */
[----:B--2---:R-:W-:Y:S01]  /*b1f0*/  ISETP.NE.U32.AND P0, PT, R8, RZ, PT ;  /* 0x000000ff0800720c */ /* 0x004fe20003f05070 */
[----:B---3--:R-:W-:Y:S01]  /*b200*/  IMAD R10, R3, 0x1000, R10 ;  /* 0x00001000030a7824 */ /* 0x008fe200078e020a */
[----:B------:R-:W-:-:S02]  /*b210*/  R2UR UR7, R11 ;  /* 0x000000000b0772ca */ /* 0x000fc400000e0000 */
[----:B----4-:R-:W-:Y:S02]  /*b220*/  R2UR UR4, R12 ;  /* 0x000000000c0472ca */ /* 0x010fe400000e0000 */
[----:B------:R-:W-:Y:S02]  /*b230*/  R2UR UR6, R10 ;  /* 0x000000000a0672ca */ /* 0x000fe400000e0000 */
[----:B------:R-:W-:-:S05]  /*b240*/  R2UR UR5, R13 ;  /* 0x000000000d0572ca */ /* 0x000fca00000e0000 */
[----:B------:R-:W-:-:S08]  /*b250*/  VOTEU.ANY UP0, P0 ;  /* 0x00000000003f7886 */ /* 0x000fd00000000100 */
[----:B------:R-:W-:Y:S01]  /*b260*/  HGMMA.64x64x16.F32 R24, gdesc[UR4], R24, UP0, gsb0 ;  /* 0x00e00000041879f0 */ /* 0x000fe2000b800818 */
[----:B------:R-:W-:Y:S02]  /*b270*/  VIADD R14, R14, 0x2 ;  /* 0x000000020e0e7836 */ /* 0x000fe40000000000 */
[----:B------:R-:W-:Y:S02]  /*b280*/  VIADD R12, R10, 0x2 ;  /* 0x000000020a0c7836 */ /* 0x000fe40000000000 */
[----:B------:R-:W-:Y:S01]  /*b290*/  IMAD.MOV.U32 R13, RZ, RZ, R11 ;  /* 0x000000ffff0d7224 */ /* 0x000fe200078e000b */
[----:B------:R-:W-:Y:S02]  /*b2a0*/  R2UR UR4, R14 ;  /* 0x000000000e0472ca */ /* 0x000fe400000e0000 */
[----:B------:R-:W-:Y:S02]  /*b2b0*/  R2UR UR6, R12 ;  /* 0x000000000c0672ca */ /* 0x000fe400000e0000 */
[----:B------:R-:W-:-:S02]  /*b2c0*/  R2UR UR7, R13 ;  /* 0x000000000d0772ca */ /* 0x000fc400000e0000 */
[----:B------:R-:W-:Y:S01]  /*b2d0*/  R2UR UR5, R15 ;  /* 0x000000000f0572ca */ /* 0x000fe200000e0000 */
[----:B------:R-:W-:Y:S02]  /*b2e0*/  WARPGROUP.DEPBAR.LE gsb0, 0x0 ;  /* 0x00008000000079c5 */ /* 0x000fe40000010000 */
[----:B------:R-:W-:Y:S01]  /*b2f0*/  WARPGROUP.ARRIVE ;  /* 0x00000000000079c5 */ /* 0x000fe20000000000 */
[----:B------:R-:W-:Y:S01]  /*b300*/  VIADD R20, R20, 0x4 ;  /* 0x0000000414147836 */ /* 0x000fe20000000000 */
[----:B------:R-:W2:Y:S08]  /*b310*/  LDL.64 R14, [R1+0x90] ;  /* 0x00009000010e7983 */ /* 0x000eb00000100a00 */
[----:B------:R-:W-:Y:S01]  /*b320*/  HGMMA.64x64x16.F32 R24, gdesc[UR4], R24, gsb0 ;  /* 0x00e00000041879f0 */ /* 0x000fe20008000818 */
[----:B------:R-:W-:-:S02]  /*b330*/  VIADD R12, R10, 0x4 ;  /* 0x000000040a0c7836 */ /* 0x000fc40000000000 */
[----:B------:R-:W-:Y:S01]  /*b340*/  IMAD.MOV.U32 R13, RZ, RZ, R11 ;  /* 0x000000ffff0d7224 */ /* 0x000fe200078e000b */
[----:B------:R-:W-:Y:S02]  /*b350*/  R2UR UR4, R20 ;  /* 0x00000000140472ca */ /* 0x000fe400000e0000 */
[----:B------:R-:W-:Y:S02]  /*b360*/  R2UR UR6, R12 ;  /* 0x000000000c0672ca */ /* 0x000fe400000e0000 */
[----:B------:R-:W-:Y:S02]  /*b370*/  R2UR UR7, R13 ;  /* 0x000000000d0772ca */ /* 0x000fe400000e0000 */
[----:B------:R-:W-:Y:S01]  /*b380*/  R2UR UR5, R21 ;  /* 0x00000000150572ca */ /* 0x000fe200000e0000 */
[----:B------:R-:W-:Y:S02]  /*b390*/  WARPGROUP.DEPBAR.LE gsb0, 0x0 ;  /* 0x00008000000079c5 */ /* 0x000fe40000010000 */
[----:B------:R-:W-:Y:S01]  /*b3a0*/  WARPGROUP.ARRIVE ;  /* 0x00000000000079c5 */ /* 0x000fe20000000000 */
[----:B------:R-:W-:Y:S01]  /*b3b0*/  VIADD R56, R56, 0x6 ;  /* 0x0000000638387836 */ /* 0x000fe20000000000 */
[----:B------:R-:W3:Y:S08]  /*b3c0*/  LDL.64 R20, [R1+0x90] ;  /* 0x0000900001147983 */ /* 0x000ef00000100a00 */
        /* <DEDUP_REMOVED lines=10> */
[----:B------:R-:W4:Y:S08]  /*b470*/  LDL.64 R56, [R1+0x90] ;  /* 0x0000900001387983 */ /* 0x000f300000100a00 */
        /* <DEDUP_REMOVED lines=20> */
[----:B--2---:R-:W-:Y:S01]  /*b5c0*/  VIADD R14, R14, 0x204 ;  /* 0x000002040e0e7836 */ /* 0x004fe20000000000 */
        /* <DEDUP_REMOVED lines=10> */
[----:B---3--:R-:W-:Y:S01]  /*b670*/  VIADD R20, R20, 0x206 ;  /* 0x0000020614147836 */ /* 0x008fe20000000000 */
        /* <DEDUP_REMOVED lines=10> */
[----:B----4-:R-:W-:Y:S01]  /*b720*/  VIADD R56, R56, 0x400 ;  /* 0x0000040038387836 */ /* 0x010fe20000000000 */
        /* <DEDUP_REMOVED lines=84> */
[----:B------:R-:W-:Y:S02]  /*bc70*/  R2UR UR5, R61 ;  /* 0x000000003d0572ca */ /* 0x000fe400000e0000 */
[----:B0-----:R-:W-:Y:S01]  /*bc80*/  SHF.R.U32.HI R62, RZ, 0x7, R62 ;  /* 0x00000007ff3e7819 */ /* 0x001fe2000001163e */
[----:B------:R-:W-:-:S02]  /*bc90*/  WARPGROUP.DEPBAR.LE gsb0, 0x0 ;  /* 0x00008000000079c5 */ /* 0x000fc40000010000 */
[----:B------:R-:W-:Y:S01]  /*bca0*/  WARPGROUP.ARRIVE ;  /* 0x00000000000079c5 */ /* 0x000fe20000000000 */
[----:B------:R-:W-:Y:S01]  /*bcb0*/  VIADD R8, R10, 0x800 ;  /* 0x000008000a087836 */ /* 0x000fe20000000000 */
[----:B------:R-:W-:Y:S01]  /*bcc0*/  UMOV UR8, 0x1 ;  /* 0x0000000100087882 */ /* 0x000fe20000000000 */
[----:B------:R-:W-:Y:S01]  /*bcd0*/  IMAD.MOV.U32 R13, RZ, RZ, R11 ;  /* 0x000000ffff0d7224 */ /* 0x000fe200078e000b */
[----:B------:R-:W3:Y:S04]  /*bce0*/  LDL.64 R60, [R1+0x90] ;  /* 0x00009000013c7983 */ /* 0x000ee80000100a00 */
[----:B------:R-:W-:Y:S01]  /*bcf0*/  HGMMA.64x64x16.F32 R24, gdesc[UR4], R24, gsb0 ;  /* 0x00e00000041879f0 */ /* 0x000fe20008000818 */
[----:B------:R0:W1:Y:S01]  /*bd00*/  SHFL.IDX PT, R3, R62, RZ, 0x1f ;  /* 0x00001fff3e037589 */ /* 0x00006200000e0000 */
[----:B------:R-:W-:-:S02]  /*bd10*/  R2UR UR7, R13 ;  /* 0x000000000d0772ca */ /* 0x000fc400000e0000 */
[----:B----4-:R-:W-:Y:S01]  /*bd20*/  R2UR UR5, R15 ;  /* 0x000000000f0572ca */ /* 0x010fe200000e0000 */
[----:B------:R-:W-:Y:S01]  /*bd30*/  UISETP.NE.U32.AND UP0, UPT, UR8, URZ, UPT ;  /* 0x0000003f0800728c */ /* 0x000fe2000bf05070 */
[----:B0-----:R-:W4:Y:S01]  /*bd40*/  LDL.64 R62, [R1+0x90] ;  /* 0x00009000013e7983 */ /* 0x001f220000100a00 */
[----:B-1----:R-:W-:-:S04]  /*bd50*/  ISETP.GT.AND P0, PT, R3, 0x7f, PT ;  /* 0x0000007f0300780c */ /* 0x002fc80003f04270 */
[----:B------:R-:W-:-:S04]  /*bd60*/  SEL R3, RZ, 0x2, !P0 ;  /* 0x00000002ff037807 */ /* 0x000fc80004000000 */
[----:B------:R-:W-:Y:S01]  /*bd70*/  IADD3 R14, R14, 0x800, R3 ;  /* 0x000008000e0e7810 */ /* 0x000fe20007ffe003 */
[----:B------:R-:W-:-:S03]  /*bd80*/  IMAD.IADD R12, R3, 0x1, R8 ;  /* 0x00000001030c7824 */ /* 0x000fc600078e0208 */
[----:B------:R-:W-:Y:S02]  /*bd90*/  R2UR UR4, R14 ;  /* 0x000000000e0472ca */ /* 0x000fe400000e0000 */
[----:B------:R-:W-:Y:S01]  /*bda0*/  R2UR UR6, R12 ;  /* 0x000000000c0672ca */ /* 0x000fe200000e0000 */
[----:B------:R-:W-:Y:S02]  /*bdb0*/  WARPGROUP.DEPBAR.LE gsb0, 0x0 ;  /* 0x00008000000079c5 */ /* 0x000fe40000010000 */
[----:B------:R-:W-:-:S10]  /*bdc0*/  WARPGROUP.ARRIVE ;  /* 0x00000000000079c5 */ /* 0x000fd40000000000 */
[----:B------:R-:W-:Y:S01]  /*bdd0*/  HGMMA.64x64x16.F32 R24, gdesc[UR4], R24, UP0, gsb0 ;  /* 0x00e00000041879f0 */ /* 0x000fe2000b800818 */
[----:B------:R-:W-:-:S05]  /*bde0*/  IMAD.MOV.U32 R12, RZ, RZ, 0x4 ;  /* 0x00000004ff0c7424 */ /* 0x000fca00078e00ff */
[----:B------:R-:W-:Y:S01]  /*bdf0*/  SEL R13, R12, 0x2, P0 ;  /* 0x000000020c0d7807 */ /* 0x000fe20000000000 */
[----:B------:R-:W-:-:S03]  /*be00*/  IMAD.MOV.U32 R15, RZ, RZ, R11 ;  /* 0x000000ffff0f7224 */ /* 0x000fc600078e000b */
[----:B------:R-:W-:Y:S01]  /*be10*/  IADD3 R20, R13, 0x800, R20 ;  /* 0x000008000d147810 */ /* 0x000fe20007ffe014 */
[----:B------:R-:W-:Y:S01]  /*be20*/  IMAD.IADD R14, R8, 0x1, R13 ;  /* 0x00000001080e7824 */ /* 0x000fe200078e020d */
[----:B------:R-:W-:Y:S02]  /*be30*/  R2UR UR7, R15 ;  /* 0x000000000f0772ca */ /* 0x000fe400000e0000 */
[----:B------:R-:W-:Y:S02]  /*be40*/  R2UR UR4, R20 ;  /* 0x00000000140472ca */ /* 0x000fe400000e0000 */
[----:B------:R-:W-:Y:S02]  /*be50*/  R2UR UR6, R14 ;  /* 0x000000000e0672ca */ /* 0x000fe400000e0000 */
[----:B------:R-:W-:Y:S01]  /*be60*/  R2UR UR5, R21 ;  /* 0x00000000150572ca */ /* 0x000fe200000e0000 */
[----:B------:R-:W-:Y:S02]  /*be70*/  WARPGROUP.DEPBAR.LE gsb0, 0x0 ;  /* 0x00008000000079c5 */ /* 0x000fe40000010000 */
[----:B------:R-:W-:Y:S01]  /*be80*/  WARPGROUP.ARRIVE ;  /* 0x00000000000079c5 */ /* 0x000fe20000000000 */
[----:B------:R-:W-:Y:S01]  /*be90*/  SEL R15, R12, 0x6, !P0 ;  /* 0x000000060c0f7807 */ /* 0x000fe20004000000 */
[----:B------:R0:W5:Y:S08]  /*bea0*/  LDL R14, [R1+0xc] ;  /* 0x00000c00010e7983 */ /* 0x0001700000100800 */
[----:B------:R-:W-:Y:S01]  /*beb0*/  HGMMA.64x64x16.F32 R24, gdesc[UR4], R24, gsb0 ;  /* 0x00e00000041879f0 */ /* 0x000fe20008000818 */
[----:B------:R-:W-:Y:S01]  /*bec0*/  IMAD.IADD R20, R8, 0x1, R15 ;  /* 0x0000000108147824 */ /* 0x000fe200078e020f */
[----:B--2---:R-:W-:Y:S01]  /*bed0*/  IADD3 R56, R15, 0x800, R56 ;  /* 0x000008000f387810 */ /* 0x004fe20007ffe038 */
[----:B------:R-:W-:Y:S01]  /*bee0*/  IMAD.MOV.U32 R21, RZ, RZ, R11 ;  /* 0x000000ffff157224 */ /* 0x000fe200078e000b */
[----:B------:R-:W-:-:S02]  /*bef0*/  R2UR UR5, R57 ;  /* 0x00000000390572ca */ /* 0x000fc400000e0000 */
[----:B------:R-:W-:Y:S02]  /*bf00*/  R2UR UR6, R20 ;  /* 0x00000000140672ca */ /* 0x000fe400000e0000 */
[----:B------:R-:W-:Y:S02]  /*bf10*/  R2UR UR7, R21 ;  /* 0x00000000150772ca */ /* 0x000fe400000e0000 */
[----:B------:R-:W-:Y:S01]  /*bf20*/  R2UR UR4, R56 ;  /* 0x00000000380472ca */ /* 0x000fe200000e0000 */
[----:B------:R-:W-:Y:S02]  /*bf30*/  IMAD.MOV.U32 R8, RZ, RZ, 0x28 ;  /* 0x00000028ff087424 */ /* 0x000fe400078e00ff */
[----:B------:R-:W-:-:S03]  /*bf40*/  IMAD.MOV.U32 R21, RZ, RZ, 0xa00 ;  /* 0x00000a00ff157424 */ /* 0x000fc600078e00ff */
[----:B------:R-:W-:Y:S02]  /*bf50*/  SEL R8, R8, 0x26, P0 ;  /* 0x0000002608087807 */ /* 0x000fe40000000000 */
[----:B------:R-:W-:Y:S01]  /*bf60*/  SEL R21, R21, 0x980, P0 ;  /* 0x0000098015157807 */ /* 0x000fe20000000000 */
[----:B------:R-:W-:Y:S02]  /*bf70*/  WARPGROUP.DEPBAR.LE gsb0, 0x0 ;  /* 0x00008000000079c5 */ /* 0x000fe40000010000 */
[----:B------:R-:W-:-:S06]  /*bf80*/  WARPGROUP.ARRIVE ;  /* 0x00000000000079c5 */ /* 0x000fcc0000000000 */
[----:B------:R-:W-:Y:S01]  /*bf90*/  HGMMA.64x64x16.F32 R24, gdesc[UR4], R24, gsb0 ;  /* 0x00e00000041879f0 */ /* 0x000fe20008000818 */
[----:B------:R-:W-:-:S05]  /*bfa0*/  IMAD.IADD R8, R8, 0x1, R21 ;  /* 0x0000000108087824 */ /* 0x000fca00078e0215 */
[----:B------:R-:W-:-:S05]  /*bfb0*/  LOP3.LUT R21, R8, 0xa06, RZ, 0xc0, !PT ;  /* 0x00000a0608157812 */ /* 0x000fca00078ec0ff */
[----:B---3--:R-:W-:Y:S02]  /*bfc0*/  IMAD.IADD R58, R21, 0x1, R58 ;  /* 0x00000001153a7824 */ /* 0x008fe400078e023a */
[----:B------:R-:W-:Y:S02]  /*bfd0*/  IMAD.IADD R20, R10, 0x1, R21 ;  /* 0x000000010a147824 */ /* 0x000fe400078e0215 */
[----:B------:R-:W-:Y:S01]  /*bfe0*/  IMAD.MOV.U32 R21, RZ, RZ, R11 ;  /* 0x000000ffff157224 */ /* 0x000fe200078e000b */
[----:B------:R-:W-:Y:S02]  /*bff0*/  R2UR UR4, R58 ;  /* 0x000000003a0472ca */ /* 0x000fe400000e0000 */
[----:B------:R-:W-:Y:S02]  /*c000*/  R2UR UR6, R20 ;  /* 0x00000000140672ca */ /* 0x000fe400000e0000 */
[----:B------:R-:W-:Y:S02]  /*c010*/  R2UR UR7, R21 ;  /* 0x00000000150772ca */ /* 0x000fe400000e0000 */
[----:B------:R-:W-:Y:S01]  /*c020*/  R2UR UR5, R59 ;  /* 0x000000003b0572ca */ /* 0x000fe200000e0000 */
[----:B------:R-:W-:-:S02]  /*c030*/  WARPGROUP.DEPBAR.LE gsb0, 0x0 ;  /* 0x00008000000079c5 */ /* 0x000fc40000010000 */
[----:B------:R-:W-:Y:S01]  /*c040*/  WARPGROUP.ARRIVE ;  /* 0x00000000000079c5 */ /* 0x000fe20000000000 */
[----:B------:R-:W-:Y:S01]  /*c050*/  VIADD R8, R10, 0xa00 ;  /* 0x00000a000a087836 */ /* 0x000fe20000000000 */
[C---:B----4-:R-:W-:Y:S01]  /*c060*/  IADD3 R20, R3.reuse, 0xa00, R62 ;  /* 0x00000a0003147810 */ /* 0x050fe20007ffe03e */
[----:B------:R-:W-:Y:S01]  /*c070*/  IMAD.MOV.U32 R21, RZ, RZ, R63 ;  /* 0x000000ffff157224 */ /* 0x000fe200078e003f */
[----:B------:R-:W2:Y:S06]  /*c080*/  LDL.64 R58, [R1+0x90] ;  /* 0x00009000013a7983 */ /* 0x000eac0000100a00 */
[----:B------:R-:W-:Y:S01]  /*c090*/  HGMMA.64x64x16.F32 R24, gdesc[UR4], R24, gsb0 ;  /* 0x00e00000041879f0 */ /* 0x000fe20008000818 */
[----:B------:R-:W-:-:S02]  /*c0a0*/  IMAD.IADD R56, R3, 0x1, R8 ;  /* 0x0000000103387824 */ /* 0x000fc400078e0208 */
[----:B------:R-:W-:Y:S01]  /*c0b0*/  IMAD.MOV.U32 R57, RZ, RZ, R11 ;  /* 0x000000ffff397224 */ /* 0x000fe200078e000b */
[----:B------:R-:W-:Y:S01]  /*c0c0*/  R2UR UR4, R20 ;  /* 0x00000000140472ca */ /* 0x000fe200000e0000 */
[----:B------:R-:W3:Y:S01]  /*c0d0*/  LDL.64 R62, [R1+0x90] ;  /* 0x00009000013e7983 */ /* 0x000ee20000100a00 */
[----:B------:R-:W-:Y:S02]  /*c0e0*/  R2UR UR6, R56 ;  /* 0x00000000380672ca */ /* 0x000fe400000e0000 */
[----:B------:R-:W-:Y:S02]  /*c0f0*/  R2UR UR7, R57 ;  /* 0x00000000390772ca */ /* 0x000fe400000e0000 */
[----:B------:R-:W-:Y:S01]  /*c100*/  R2UR UR5, R21 ;  /* 0x00000000150572ca */ /* 0x000fe200000e0000 */
[----:B------:R-:W-:Y:S02]  /*c110*/  WARPGROUP.DEPBAR.LE gsb0, 0x0 ;  /* 0x00008000000079c5 */ /* 0x000fe40000010000 */
[----:B------:R-:W-:-:S10]  /*c120*/  WARPGROUP.ARRIVE ;  /* 0x00000000000079c5 */ /* 0x000fd40000000000 */
[----:B------:R-:W-:Y:S01]  /*c130*/  HGMMA.64x64x16.F32 R24, gdesc[UR4], R24, gsb0 ;  /* 0x00e00000041879f0 */ /* 0x000fe20008000818 */
[C---:B------:R-:W-:Y:S01]  /*c140*/  IMAD.IADD R56, R13.reuse, 0x1, R8 ;  /* 0x000000010d387824 */ /* 0x040fe200078e0208 */
[----:B------:R-:W-:Y:S01]  /*c150*/  IADD3 R20, R13, 0xa00, R64 ;  /* 0x00000a000d147810 */ /* 0x000fe20007ffe040 */
[----:B------:R-:W-:Y:S02]  /*c160*/  IMAD.MOV.U32 R21, RZ, RZ, R65 ;  /* 0x000000ffff157224 */ /* 0x000fe400078e0041 */
[----:B------:R-:W-:Y:S01]  /*c170*/  IMAD.MOV.U32 R57, RZ, RZ, R11 ;  /* 0x000000ffff397224 */ /* 0x000fe200078e000b */
[----:B------:R-:W-:Y:S01]  /*c180*/  R2UR UR6, R56 ;  /* 0x00000000380672ca */ /* 0x000fe200000e0000 */
[----:B------:R-:W4:Y:S01]  /*c190*/  LDL.64 R64, [R1+0x90] ;  /* 0x0000900001407983 */ /* 0x000f220000100a00 */
[----:B------:R-:W-:Y:S02]  /*c1a0*/  R2UR UR4, R20 ;  /* 0x00000000140472ca */ /* 0x000fe400000e0000 */
[----:B------:R-:W-:-:S02]  /*c1b0*/  R2UR UR7, R57 ;  /* 0x00000000390772ca */ /* 0x000fc400000e0000 */
[----:B------:R-:W-:Y:S01]  /*c1c0*/  R2UR UR5, R21 ;  /* 0x00000000150572ca */ /* 0x000fe200000e0000 */
[----:B------:R-:W-:Y:S02]  /*c1d0*/  WARPGROUP.DEPBAR.LE gsb0, 0x0 ;  /* 0x00008000000079c5 */ /* 0x000fe40000010000 */
[----:B------:R-:W-:Y:S01]  /*c1e0*/  WARPGROUP.ARRIVE ;  /* 0x00000000000079c5 */ /* 0x000fe20000000000 */
[C---:B------:R-:W-:Y:S01]  /*c1f0*/  IMAD.IADD R20, R15.reuse, 0x1, R8 ;  /* 0x000000010f147824 */ /* 0x040fe200078e0208 */
[----:B------:R-:W-:Y:S01]  /*c200*/  IADD3 R60, R15, 0xa00, R60 ;  /* 0x00000a000f3c7810 */ /* 0x000fe20007ffe03c */
[----:B------:R-:W4:Y:S07]  /*c210*/  LDL.64 R56, [R1+0x90] ;  /* 0x0000900001387983 */ /* 0x000f2e0000100a00 */
[----:B------:R-:W-:Y:S01]  /*c220*/  HGMMA.64x64x16.F32 R24, gdesc[UR4], R24, gsb0 ;  /* 0x00e00000041879f0 */ /* 0x000fe20008000818 */
        /* <DEDUP_REMOVED lines=13> */
[----:B------:R-:W-:Y:S01]  /*c300*/  LOP3.LUT R61, R8, 0xe06, RZ, 0xc0, !PT ;  /* 0x00000e06083d7812 */ /* 0x000fe200078ec0ff */
[----:B------:R-:W-:-:S04]  /*c310*/  IMAD.MOV.U32 R21, RZ, RZ, R67 ;  /* 0x000000ffff157224 */ /* 0x000fc800078e0043 */
[----:B------:R-:W-:Y:S02]  /*c320*/  IMAD.IADD R20, R61, 0x1, R66 ;  /* 0x000000013d147824 */ /* 0x000fe400078e0242 */
        /* <DEDUP_REMOVED lines=9> */
[C---:B--2---:R-:W-:Y:S01]  /*c3c0*/  IADD3 R58, R3.reuse, 0xc00, R58 ;  /* 0x00000c00033a7810 */ /* 0x044fe20007ffe03a */
[----:B------:R-:W2:Y:S07]  /*c3d0*/  LDL.64 R60, [R1+0x90] ;  /* 0x00009000013c7983 */ /* 0x000eae0000100a00 */
[----:B------:R-:W-:Y:S01]  /*c3e0*/  HGMMA.64x64x16.F32 R24, gdesc[UR4], R24, gsb0 ;  /* 0x00e00000041879f0 */ /* 0x000fe20008000818 */
[----:B------:R-:W-:-:S02]  /*c3f0*/  IMAD.IADD R20, R3, 0x1, R8 ;  /* 0x0000000103147824 */ /* 0x000fc400078e0208 */
[--C-:B------:R-:W-:Y:S01]  /*c400*/  IMAD.MOV.U32 R21, RZ, RZ, R11.reuse ;  /* 0x000000ffff157224 */ /* 0x100fe200078e000b */
[----:B------:R-:W-:Y:S02]  /*c410*/  R2UR UR4, R58 ;  /* 0x000000003a0472ca */ /* 0x000fe400000e0000 */
[----:B------:R-:W-:Y:S02]  /*c420*/  R2UR UR6, R20 ;  /* 0x00000000140672ca */ /* 0x000fe400000e0000 */
[----:B------:R-:W-:Y:S02]  /*c430*/  R2UR UR7, R21 ;  /* 0x00000000150772ca */ /* 0x000fe400000e0000 */
[----:B------:R-:W-:Y:S01]  /*c440*/  R2UR UR5, R59 ;  /* 0x000000003b0572ca */ /* 0x000fe200000e0000 */
[----:B------:R-:W-:Y:S02]  /*c450*/  WARPGROUP.DEPBAR.LE gsb0, 0x0 ;  /* 0x00008000000079c5 */ /* 0x000fe40000010000 */
[----:B------:R-:W-:Y:S01]  /*c460*/  WARPGROUP.ARRIVE ;  /* 0x00000000000079c5 */ /* 0x000fe20000000000 */
[C---:B------:R-:W-:Y:S01]  /*c470*/  IMAD.IADD R20, R13.reuse, 0x1, R8 ;  /* 0x000000010d147824 */ /* 0x040fe200078e0208 */
[----:B---3--:R-:W-:Y:S01]  /*c480*/  IADD3 R62, R13, 0xc00, R62 ;  /* 0x00000c000d3e7810 */ /* 0x008fe20007ffe03e */
[----:B------:R-:W-:Y:S01]  /*c490*/  IMAD.MOV.U32 R21, RZ, RZ, R11 ;  /* 0x000000ffff157224 */ /* 0x000fe200078e000b */
[----:B------:R-:W3:Y:S06]  /*c4a0*/  LDL.64 R58, [R1+0x90] ;  /* 0x00009000013a7983 */ /* 0x000eec0000100a00 */
[----:B------:R-:W-:Y:S01]  /*c4b0*/  HGMMA.64x64x16.F32 R24, gdesc[UR4], R24, gsb0 ;  /* 0x00e00000041879f0 */ /* 0x000fe20008000818 */
[----:B------:R-:W-:-:S02]  /*c4c0*/  R2UR UR6, R20 ;  /* 0x00000000140672ca */ /* 0x000fc400000e0000 */
[----:B------:R-:W-:Y:S02]  /*c4d0*/  R2UR UR7, R21 ;  /* 0x00000000150772ca */ /* 0x000fe400000e0000 */
[----:B------:R-:W-:Y:S02]  /*c4e0*/  R2UR UR4, R62 ;  /* 0x000000003e0472ca */ /* 0x000fe400000e0000 */
[----:B------:R-:W-:Y:S01]  /*c4f0*/  R2UR UR5, R63 ;  /* 0x000000003f0572ca */ /* 0x000fe200000e0000 */
[----:B------:R-:W-:Y:S02]  /*c500*/  WARPGROUP.DEPBAR.LE gsb0, 0x0 ;  /* 0x00008000000079c5 */ /* 0x000fe40000010000 */
[----:B------:R-:W-:Y:S01]  /*c510*/  WARPGROUP.ARRIVE ;  /* 0x00000000000079c5 */ /* 0x000fe20000000000 */
[C---:B------:R-:W-:Y:S01]  /*c520*/  IMAD.IADD R20, R15.reuse, 0x1, R8 ;  /* 0x000000010f147824 */ /* 0x040fe200078e0208 */
[----:B----4-:R-:W-:Y:S01]  /*c530*/  IADD3 R56, R15, 0xc00, R56 ;  /* 0x00000c000f387810 */ /* 0x010fe20007ffe038 */
[----:B------:R-:W-:Y:S01]  /*c540*/  IMAD.MOV.U32 R21, RZ, RZ, R11 ;  /* 0x000000ffff157224 */ /* 0x000fe200078e000b */
[----:B------:R-:W4:Y:S06]  /*c550*/  LDL.64 R62, [R1+0x90] ;  /* 0x00009000013e7983 */ /* 0x000f2c0000100a00 */
[----:B------:R-:W-:Y:S01]  /*c560*/  HGMMA.64x64x16.F32 R24, gdesc[UR4], R24, gsb0 ;  /* 0x00e00000041879f0 */ /* 0x000fe20008000818 */
        /* <DEDUP_REMOVED lines=15> */
[----:B------:R-:W-:Y:S01]  /*c660*/  IMAD.IADD R56, R10, 0x1, R57 ;  /* 0x000000010a387824 */ /* 0x000fe200078e0239 */
[----:B------:R-:W-:Y:S01]  /*c670*/  R2UR UR5, R21 ;  /* 0x00000000150572ca */ /* 0x000fe200000e0000 */
[----:B------:R-:W-:Y:S01]  /*c680*/  IMAD.MOV.U32 R57, RZ, RZ, R11 ;  /* 0x000000ffff397224 */ /* 0x000fe200078e000b */
[----:B------:R-:W-:Y:S01]  /*c690*/  R2UR UR4, R20 ;  /* 0x00000000140472ca */ /* 0x000fe200000e0000 */
[----:B------:R-:W4:Y:S01]  /*c6a0*/  LDL.64 R64, [R1+0x90] ;  /* 0x0000900001407983 */ /* 0x000f220000100a00 */
[----:B------:R-:W-:Y:S02]  /*c6b0*/  R2UR UR6, R56 ;  /* 0x00000000380672ca */ /* 0x000fe400000e0000 */
[----:B------:R-:W-:Y:S01]  /*c6c0*/  R2UR UR7, R57 ;  /* 0x00000000390772ca */ /* 0x000fe200000e0000 */
[----:B------:R-:W-:-:S02]  /*c6d0*/  WARPGROUP.DEPBAR.LE gsb0, 0x0 ;  /* 0x00008000000079c5 */ /* 0x000fc40000010000 */
[----:B------:R-:W-:-:S10]  /*c6e0*/  WARPGROUP.ARRIVE ;  /* 0x00000000000079c5 */ /* 0x000fd40000000000 */
[----:B------:R-:W-:Y:S01]  /*c6f0*/  HGMMA.64x64x16.F32 R24, gdesc[UR4], R24, gsb0 ;  /* 0x00e00000041879f0 */ /* 0x000fe20008000818 */
[----:B------:R-:W-:Y:S01]  /*c700*/  VIADD R8, R10, 0xe00 ;  /* 0x00000e000a087836 */ /* 0x000fe20000000000 */
[C---:B--2---:R-:W-:Y:S01]  /*c710*/  IADD3 R60, R3.reuse, 0xe00, R60 ;  /* 0x00000e00033c7810 */ /* 0x044fe20007ffe03c */
[----:B------:R-:W-:Y:S02]  /*c720*/  IMAD.MOV.U32 R21, RZ, RZ, R11 ;  /* 0x000000ffff157224 */ /* 0x000fe400078e000b */
[----:B------:R-:W-:Y:S01]  /*c730*/  IMAD.IADD R20, R3, 0x1, R8 ;  /* 0x0000000103147824 */ /* 0x000fe200078e0208 */
[----:B------:R-:W-:Y:S01]  /*c740*/  R2UR UR4, R60 ;  /* 0x000000003c0472ca */ /* 0x000fe200000e0000 */
[----:B------:R0:W5:Y:S01]  /*c750*/  LDL R3, [R1+0x1c0] ;  /* 0x0001c00001037983 */ /* 0x0001620000100800 */
[----:B------:R-:W-:Y:S02]  /*c760*/  R2UR UR7, R21 ;  /* 0x00000000150772ca */ /* 0x000fe400000e0000 */
[----:B------:R-:W-:-:S02]  /*c770*/  R2UR UR6, R20 ;  /* 0x00000000140672ca */ /* 0x000fc400000e0000 */
[----:B------:R-:W-:Y:S01]  /*c780*/  R2UR UR5, R61 ;  /* 0x000000003d0572ca */ /* 0x000fe200000e0000 */
[----:B------:R-:W2:Y:S01]  /*c790*/  LDL R20, [R1] ;  /* 0x0000000001147983 */ /* 0x000ea20000100800 */
[----:B------:R-:W-:Y:S02]  /*c7a0*/  WARPGROUP.DEPBAR.LE gsb0, 0x0 ;  /* 0x00008000000079c5 */ /* 0x000fe40000010000 */
[----:B------:R-:W-:-:S09]  /*c7b0*/  WARPGROUP.ARRIVE ;  /* 0x00000000000079c5 */ /* 0x000fd20000000000 */
[----:B------:R-:W-:Y:S01]  /*c7c0*/  HGMMA.64x64x16.F32 R24, gdesc[UR4], R24, gsb0 ;  /* 0x00e00000041879f0 */ /* 0x000fe20008000818 */
[C---:B---3--:R-:W-:Y:S01]  /*c7d0*/  IADD3 R58, R13.reuse, 0xe00, R58 ;  /* 0x00000e000d3a7810 */ /* 0x048fe20007ffe03a */
[----:B------:R-:W-:Y:S02]  /*c7e0*/  IMAD.IADD R12, R13, 0x1, R8 ;  /* 0x000000010d0c7824 */ /* 0x000fe400078e0208 */
[----:B------:R-:W-:Y:S01]  /*c7f0*/  IMAD.MOV.U32 R13, RZ, RZ, R11 ;  /* 0x000000ffff0d7224 */ /* 0x000fe200078e000b */
[----:B------:R-:W-:Y:S02]  /*c800*/  R2UR UR4, R58 ;  /* 0x000000003a0472ca */ /* 0x000fe400000e0000 */
[----:B------:R-:W-:Y:S02]  /*c810*/  R2UR UR6, R12 ;  /* 0x000000000c0672ca */ /* 0x000fe400000e0000 */
[----:B------:R-:W-:Y:S02]  /*c820*/  R2UR UR7, R13 ;  /* 0x000000000d0772ca */ /* 0x000fe400000e0000 */
[----:B------:R-:W-:Y:S01]  /*c830*/  R2UR UR5, R59 ;  /* 0x000000003b0572ca */ /* 0x000fe200000e0000 */
[----:B------:R-:W-:-:S02]  /*c840*/  WARPGROUP.DEPBAR.LE gsb0, 0x0 ;  /* 0x00008000000079c5 */ /* 0x000fc40000010000 */
[----:B------:R-:W-:-:S10]  /*c850*/  WARPGROUP.ARRIVE ;  /* 0x00000000000079c5 */ /* 0x000fd40000000000 */
[----:B------:R-:W-:Y:S01]  /*c860*/  HGMMA.64x64x16.F32 R24, gdesc[UR4], R24, gsb0 ;  /* 0x00e00000041879f0 */ /* 0x000fe20008000818 */
[C---:B------:R-:W-:Y:S01]  /*c870*/  IMAD.IADD R12, R15.reuse, 0x1, R8 ;  /* 0x000000010f0c7824 */ /* 0x040fe200078e0208 */
[----:B----4-:R-:W-:Y:S01]  /*c880*/  IADD3 R62, R15, 0xe00, R62 ;  /* 0x00000e000f3e7810 */ /* 0x010fe20007ffe03e */
[----:B------:R-:W-:Y:S01]  /*c890*/  IMAD.MOV.U32 R13, RZ, RZ, R11 ;  /* 0x000000ffff0d7224 */ /* 0x000fe200078e000b */
[----:B------:R-:W-:Y:S02]  /*c8a0*/  R2UR UR5, R63 ;  /* 0x000000003f0572ca */ /* 0x000fe400000e0000 */
[----:B------:R-:W-:Y:S02]  /*c8b0*/  R2UR UR6, R12 ;  /* 0x000000000c0672ca */ /* 0x000fe400000e0000 */
[----:B------:R-:W-:Y:S02]  /*c8c0*/  R2UR UR7, R13 ;  /* 0x000000000d0772ca */ /* 0x000fe400000e0000 */
[----:B------:R-:W-:Y:S01]  /*c8d0*/  R2UR UR4, R62 ;  /* 0x000000003e0472ca */ /* 0x000fe200000e0000 */
[----:B------:R-:W-:-:S02]  /*c8e0*/  IMAD.MOV.U32 R8, RZ, RZ, 0x40 ;  /* 0x00000040ff087424 */ /* 0x000fc400078e00ff */
        /* <DEDUP_REMOVED lines=8> */
[----:B------:R-:W-:Y:S02]  /*c970*/  IMAD.IADD R12, R10, 0x1, R13 ;  /* 0x000000010a0c7824 */ /* 0x000fe400078e020d */
[----:B------:R-:W-:Y:S02]  /*c980*/  IMAD.IADD R10, R13, 0x1, R64 ;  /* 0x000000010d0a7824 */ /* 0x000fe400078e0240 */
[----:B------:R-:W-:Y:S02]  /*c990*/  IMAD.MOV.U32 R13, RZ, RZ, R11 ;  /* 0x000000ffff0d7224 */ /* 0x000fe400078e000b */
[----:B------:R-:W-:Y:S01]  /*c9a0*/  IMAD.MOV.U32 R11, RZ, RZ, R65 ;  /* 0x000000ffff0b7224 */ /* 0x000fe200078e0041 */
[----:B------:R-:W-:Y:S02]  /*c9b0*/  R2UR UR6, R12 ;  /* 0x000000000c0672ca */ /* 0x000fe400000e0000 */
[----:B------:R-:W-:Y:S02]  /*c9c0*/  R2UR UR7, R13 ;  /* 0x000000000d0772ca */ /* 0x000fe400000e0000 */
[----:B------:R-:W-:-:S02]  /*c9d0*/  R2UR UR4, R10 ;  /* 0x000000000a0472ca */ /* 0x000fc400000e0000 */
[----:B------:R-:W-:Y:S01]  /*c9e0*/  R2UR UR5, R11 ;  /* 0x000000000b0572ca */ /* 0x000fe200000e0000 */
[----:B------:R0:W-:Y:S04]  /*c9f0*/  STL [R1+0x68], R0 ;  /* 0x0000680001007387 */ /* 0x0001e80000100800 */
[----:B------:R0:W-:Y:S04]  /*ca00*/  STL [R1+0x68], R0 ;  /* 0x0000680001007387 */ /* 0x0001e80000100800 */
[----:B------:R0:W-:Y:S04]  /*ca10*/  STL [R1+0x68], R0 ;  /* 0x0000680001007387 */ /* 0x0001e80000100800 */
[----:B------:R0:W-:Y:S01]  /*ca20*/  STL [R1+0x68], R0 ;  /* 0x0000680001007387 */ /* 0x0001e20000100800 */
[----:B------:R-:W-:-:S02]  /*ca30*/  WARPGROUP.DEPBAR.LE gsb0, 0x0 ;  /* 0x00008000000079c5 */ /* 0x000fc40000010000 */
[----:B------:R-:W-:-:S06]  /*ca40*/  WARPGROUP.ARRIVE ;  /* 0x00000000000079c5 */ /* 0x000fcc0000000000 */
[----:B------:R-:W-:Y:S01]  /*ca50*/  HGMMA.64x64x16.F32 R24, gdesc[UR4], R24, gsb0 ;  /* 0x00e00000041879f0 */ /* 0x000fe20008000818 */
        /* <DEDUP_REMOVED lines=25> */
[----:B--2---:R-:W-:-:S03]  /*cbf0*/  LOP3.LUT R8, R20, 0x1, RZ, 0xfc, !PT ;  /* 0x0000000114087812 */ /* 0x004fc600078efcff */
[----:B------:R0:W-:Y:S04]  /*cc00*/  STL [R1+0x68], R0 ;  /* 0x0000680001007387 */ /* 0x0001e80000100800 */
[----:B------:R0:W-:Y:S04]  /*cc10*/  STL [R1+0x68], R0 ;  /* 0x0000680001007387 */ /* 0x0001e80000100800 */
[----:B------:R0:W-:Y:S01]  /*cc20*/  STL [R1+0x68], R0 ;  /* 0x0000680001007387 */ /* 0x0001e20000100800 */
[----:B------:R-:W-:Y:S01]  /*cc30*/  ISETP.NE.AND P0, PT, R8, 0x3, PT ;  /* 0x000000030800780c */ /* 0x000fe20003f05270 */
[----:B------:R-:W-:-:S02]  /*cc40*/  WARPGROUP.DEPBAR.LE gsb0, 0x0 ;  /* 0x00008000000079c5 */ /* 0x000fc40000010000 */
[----:B------:R-:W-:Y:S10]  /*cc50*/  BSSY B0, `(.L_x_5171) ;  /* 0x0000003000007945 */ /* 0x000ff40003800000 */
[----:B0-----:R-:W-:Y:S05]  /*cc60*/  @!P0 BRA `(.L_x_5172) ;  /* 0x0000000000048947 */ /* 0x001fea0003800000 */
[----:B------:R-:W-:Y:S01]  /*cc70*/  BPT.TRAP 0x1 ;  /* 0x000000040000795c */ /* 0x000fe20000300000 */
.L_x_5172:
[----:B------:R-:W-:Y:S05]  /*cc80*/  BSYNC B0 ;  /* 0x0000000000007941 */ /* 0x000fea0003800000 */
.L_x_5171:
[----:B------:R-:W2:Y:S02]  /*cc90*/  LDL.64 R10, [R1+0x20] ;  /* 0x00002000010a7983 */ /* 0x000ea40000100a00 */
[----:B--2---:R-:W-:-:S05]  /*cca0*/  MOV R0, R10 ;  /* 0x0000000a00007202 */ /* 0x004fca0000000f00 */
[----:B-----5:R-:W-:-:S05]  /*ccb0*/  IMAD R3, R3, 0x8, R0 ;  /* 0x0000000803037824 */ /* 0x020fca00078e0200 */
[----:B------:R-:W-:-:S04]  /*ccc0*/  PRMT R3, R14, 0x654, R3 ;  /* 0x000006540e037816 */ /* 0x000fc80000000003 */
[----:B------:R0:W-:Y:S01]  /*ccd0*/  SYNCS.ARRIVE.TRANS64.RED.A1T0 RZ, [R3+URZ], RZ ;  /* 0x000000ff03ff79a7 */ /* 0x0001e2000810043f */
[----:B------:R-:W0:Y:S04]  /*cce0*/  LDL R0, [R1+0xcc] ;  /* 0x0000cc0001007983 */ /* 0x000e280000100800 */
[----:B------:R-:W2:Y:S04]  /*ccf0*/  LDL.64 R62, [R1+0xf0] ;  /* 0x0000f000013e7983 */ /* 0x000ea80000100a00 */
[----:B------:R-:W3:Y:S04]  /*cd00*/  LDL R21, [R1+0x50] ;  /* 0x0000500001157983 */ /* 0x000ee80000100800 */
[----:B------:R-:W4:Y:S04]  /*cd10*/  LDL R64, [R1+0xf8] ;  /* 0x0000f80001407983 */ /* 0x000f280000100800 */
[----:B------:R-:W4:Y:S04]  /*cd20*/  LDL.128 R56, [R1+0xd0] ;  /* 0x0000d00001387983 */ /* 0x000f280000100c00 */
[----:B------:R-:W4:Y:S01]  /*cd30*/  LDL.128 R12, [R1+0xe0] ;  /* 0x0000e000010c7983 */ /* 0x000f220000100c00 */
[----:B------:R-:W-:-:S02]  /*cd40*/  UMOV UR4, 0xffffffc0 ;  /* 0xffffffc000047882 */ /* 0x000fc40000000000 */
[----:B------:R-:W-:Y:S01]  /*cd50*/  UIMAD UR4, UR46, UR4, 0x41 ;  /* 0x000000412e0474a4 */ /* 0x000fe2000f8e0204 */
[----:B------:R-:W-:Y:S01]  /*cd60*/  BSSY B0, `(.L_x_5173) ;  /* 0x000003d000007945 */ /* 0x000fe20003800000 */
[----:B0-----:R-:W-:-:S04]  /*cd70*/  SHF.R.S32.HI R3, RZ, 0x1f, R0 ;  /* 0x0000001fff037819 */ /* 0x001fc80000011400 */
[----:B------:R-:W-:-:S04]  /*cd80*/  LEA.HI R8, R3, R0, RZ, 0x7 ;  /* 0x0000000003087211 */ /* 0x000fc800078f38ff */
[----:B------:R-:W-:-:S05]  /*cd90*/  LOP3.LUT R11, R8, 0xffffff80, RZ, 0xc0, !PT ;  /* 0xffffff80080b7812 */ /* 0x000fca00078ec0ff */
[----:B------:R-:W-:Y:S01]  /*cda0*/  IMAD.IADD R11, R0, 0x1, -R11 ;  /* 0x00000001000b7824 */ /* 0x000fe200078e0a0b */
[----:B------:R-:W-:-:S04]  /*cdb0*/  LEA.HI R60, R3, R0, RZ, 0x2 ;  /* 0x00000000033c7211 */ /* 0x000fc800078f10ff */
[----:B------:R-:W-:-:S04]  /*cdc0*/  SHF.R.S32.HI R8, RZ, 0x1f, R11 ;  /* 0x0000001fff087819 */ /* 0x000fc8000001140b */
[-C--:B------:R-:W-:Y:S02]  /*cdd0*/  LEA.HI R10, R8, R11.reuse, RZ, 0x2 ;  /* 0x0000000b080a7211 */ /* 0x080fe400078f10ff */
[----:B------:R-:W-:Y:S02]  /*cde0*/  LOP3.LUT R61, R60, 0xfffffffc, RZ, 0xc0, !PT ;  /* 0xfffffffc3c3d7812 */ /* 0x000fe400078ec0ff */
[--C-:B------:R-:W-:Y:S02]  /*cdf0*/  SHF.R.S32.HI R3, RZ, 0x2, R10.reuse ;  /* 0x00000002ff037819 */ /* 0x100fe4000001140a */
[----:B------:R-:W-:Y:S01]  /*ce00*/  SHF.R.S32.HI R20, RZ, 0x1f, R10 ;  /* 0x0000001fff147819 */ /* 0x000fe2000001140a */
[----:B------:R-:W-:Y:S01]  /*ce10*/  IMAD.IADD R61, R0, 0x1, -R61 ;  /* 0x00000001003d7824 */ /* 0x000fe200078e0a3d */
[----:B------:R-:W-:Y:S02]  /*ce20*/  LEA.HI R8, R8, R11, RZ, 0x5 ;  /* 0x0000000b08087211 */ /* 0x000fe400078f28ff */
[----:B------:R-:W-:-:S02]  /*ce30*/  LEA.HI R20, R20, R3, RZ, 0x3 ;  /* 0x0000000314147211 */ /* 0x000fc400078f18ff */
[----:B------:R-:W-:Y:S02]  /*ce40*/  SHF.R.S32.HI R8, RZ, 0x5, R8 ;  /* 0x00000005ff087819 */ /* 0x000fe40000011408 */
[----:B------:R-:W-:Y:S02]  /*ce50*/  LOP3.LUT R20, R20, 0xfffffff8, RZ, 0xc0, !PT ;  /* 0xfffffff814147812 */ /* 0x000fe400078ec0ff */
[----:B------:R-:W-:Y:S02]  /*ce60*/  LEA.HI R0, R61, R61, RZ, 0x1 ;  /* 0x0000003d3d007211 */ /* 0x000fe400078f08ff */
[----:B--2---:R-:W-:Y:S01]  /*ce70*/  ISETP.NE.AND P0, PT, R62, 0x1, PT ;  /* 0x000000013e00780c */ /* 0x004fe20003f05270 */
[----:B------:R-:W-:Y:S01]  /*ce80*/  IMAD.IADD R20, R3, 0x1, -R20 ;  /* 0x0000000103147824 */ /* 0x000fe200078e0a14 */
[----:B------:R-:W-:Y:S01]  /*ce90*/  LOP3.LUT R0, R0, 0x1ffffffe, RZ, 0xc0, !PT ;  /* 0x1ffffffe00007812 */ /* 0x000fe200078ec0ff */
[----:B---3--:R-:W-:-:S04]  /*cea0*/  IMAD R3, R21, 0x4, R8 ;  /* 0x0000000415037824 */ /* 0x008fc800078e0208 */
[----:B------:R-:W-:Y:S02]  /*ceb0*/  IMAD.IADD R0, R61, 0x1, -R0 ;  /* 0x000000013d007824 */ /* 0x000fe400078e0a00 */
[----:B------:R-:W-:-:S04]  /*cec0*/  IMAD.U32 R3, R3, 0x10, R20 ;  /* 0x0000001003037824 */ /* 0x000fc800078e0014 */
[----:B------:R-:W-:-:S04]  /*ced0*/  IMAD R0, R0, 0x8, R3 ;  /* 0x0000000800007824 */ /* 0x000fc800078e0203 */
[----:B------:R-:W-:-:S05]  /*cee0*/  @P0 IMAD.HI.U32 R63, R0, R63, RZ ;  /* 0x0000003f003f0227 */ /* 0x000fca00078e00ff */
[----:B----4-:R-:W-:Y:S02]  /*cef0*/  @P0 SHF.R.U32.HI R0, RZ, R64, R63 ;  /* 0x00000040ff000219 */ /* 0x010fe4000001163f */
[----:B------:R-:W-:-:S03]  /*cf00*/  LOP3.LUT R10, R10, 0x7ffffffc, RZ, 0xc0, !PT ;  /* 0x7ffffffc0a0a7812 */ /* 0x000fc600078ec0ff */
[----:B------:R-:W0:Y:S01]  /*cf10*/  SHFL.IDX PT, R60, R0, RZ, 0x1c1f ;  /* 0x001c1fff003c7589 */ /* 0x000e2200000e0000 */
[----:B------:R-:W-:Y:S02]  /*cf20*/  VIADD R3, R57, UR4 ;  /* 0x0000000439037c36 */ /* 0x000fe40008000000 */
[----:B------:R-:W-:Y:S01]  /*cf30*/  IMAD.IADD R10, R11, 0x1, -R10 ;  /* 0x000000010b0a7824 */ /* 0x000fe200078e0a0a */
[----:B------:R-:W-:Y:S01]  /*cf40*/  ULEA UR4, UR46, 0xffffffc0, 0x6 ;  /* 0xffffffc02e047891 */ /* 0x000fe2000f8e303f */
[----:B------:R-:W-:Y:S02]  /*cf50*/  ISETP.GE.AND P1, PT, R13, 0x1, PT ;  /* 0x000000010d00780c */ /* 0x000fe40003f26270 */
[----:B------:R-:W-:-:S03]  /*cf60*/  IMAD R11, R10, -0x2, R3 ;  /* 0xfffffffe0a0b7824 */ /* 0x000fc600078e0203 */
[----:B------:R-:W-:Y:S02]  /*cf70*/  VIADD R3, R57, -UR4 ;  /* 0x8000000439037c36 */ /* 0x000fe40008000000 */
[----:B------:R-:W-:Y:S01]  /*cf80*/  IMAD.IADD R8, R11, 0x1, -R56 ;  /* 0x000000010b087824 */ /* 0x000fe200078e0a38 */
[----:B------:R-:W-:Y:S01]  /*cf90*/  LOP3.LUT R11, RZ, R58, RZ, 0x33, !PT ;  /* 0x0000003aff0b7212 */ /* 0x000fe200078e33ff */
[----:B------:R-:W-:Y:S02]  /*cfa0*/  IMAD R20, R10, -0x2, R3 ;  /* 0xfffffffe0a147824 */ /* 0x000fe400078e0203 */
[C---:B------:R-:W-:Y:S02]  /*cfb0*/  IMAD.IADD R59, R8.reuse, 0x1, R59 ;  /* 0x00000001083b7824 */ /* 0x040fe400078e023b */
[----:B------:R-:W-:Y:S02]  /*cfc0*/  IMAD.IADD R21, R8, 0x1, R11 ;  /* 0x0000000108157824 */ /* 0x000fe400078e020b */
[----:B------:R-:W-:Y:S01]  /*cfd0*/  VIADD R58, R12, -UR4 ;  /* 0x800000040c3a7c36 */ /* 0x000fe20008000000 */
[----:B0-----:R-:W-:Y:S01]  /*cfe0*/  VIADDMNMX R8, R60, R59, R20, PT ;  /* 0x0000003b3c087246 */ /* 0x001fe20003800114 */
[----:B------:R-:W-:Y:S01]  /*cff0*/  IMAD.IADD R3, R21, 0x1, R60 ;  /* 0x0000000115037824 */ /* 0x000fe200078e023c */
[----:B------:R-:W-:Y:S06]  /*d000*/  @!P1 BRA `(.L_x_5174) ;  /* 0x0000000000489947 */ /* 0x000fec0003800000 */
[----:B------:R-:W-:Y:S01]  /*d010*/  IADD3 R11, -R56, R57, R60 ;  /* 0x00000039380b7210 */ /* 0x000fe20007ffe13c */
[----:B------:R-:W-:Y:S03]  /*d020*/  BSSY B1, `(.L_x_5175) ;  /* 0x000000c000017945 */ /* 0x000fe60003800000 */
[----:B------:R-:W-:-:S13]  /*d030*/  ISETP.GT.AND P0, PT, R11, -0x1, PT ;  /* 0xffffffff0b00780c */ /* 0x000fda0003f04270 */
[----:B------:R-:W-:Y:S05]  /*d040*/  @P0 BRA `(.L_x_5176) ;  /* 0x0000000000180947 */ /* 0x000fea0003800000 */
[----:B------:R-:W-:Y:S02]  /*d050*/  ISETP.NE.AND P0, PT, R13, 0x1, PT ;  /* 0x000000010d00780c */ /* 0x000fe40003f05270 */
[----:B------:R-:W-:-:S11]  /*d060*/  LOP3.LUT R11, RZ, R11, RZ, 0x33, !PT ;  /* 0x0000000bff0b7212 */ /* 0x000fd600078e33ff */
[----:B------:R-:W-:-:S05]  /*d070*/  @P0 IMAD.HI.U32 R12, R11, R14, RZ ;  /* 0x0000000e0b0c0227 */ /* 0x000fca00078e00ff */
[----:B------:R-:W-:-:S04]  /*d080*/  @P0 SHF.R.U32.HI R11, RZ, R15, R12 ;  /* 0x0000000fff0b0219 */ /* 0x000fc8000001160c */
[----:B------:R-:W-:Y:S01]  /*d090*/  LOP3.LUT R11, RZ, R11, RZ, 0x33, !PT ;  /* 0x0000000bff0b7212 */ /* 0x000fe200078e33ff */
[----:B------:R-:W-:Y:S06]  /*d0a0*/  BRA `(.L_x_5177) ;  /* 0x00000000000c7947 */ /* 0x000fec0003800000 */
.L_x_5176:
[----:B------:R-:W-:-:S13]  /*d0b0*/  ISETP.NE.AND P0, PT, R13, 0x1, PT ;  /* 0x000000010d00780c */ /* 0x000fda0003f05270 */
[----:B------:R-:W-:-:S05]  /*d0c0*/  @P0 IMAD.HI.U32 R12, R11, R14, RZ ;  /* 0x0000000e0b0c0227 */ /* 0x000fca00078e00ff */
[----:B------:R-:W-:-:S07]  /*d0d0*/  @P0 SHF.R.U32.HI R11, RZ, R15, R12 ;  /* 0x0000000fff0b0219 */ /* 0x000fce000001160c */
.L_x_5177:
[----:B------:R-:W-:Y:S05]  /*d0e0*/  BSYNC B1 ;  /* 0x0000000000017941 */ /* 0x000fea0003800000 */
.L_x_5175:
[----:B------:R-:W-:-:S04]  /*d0f0*/  IMAD R11, R11, R13, -UR4 ;  /* 0x800000040b0b7e24 */ /* 0x000fc8000f8e020d */
[----:B------:R-:W-:-:S05]  /*d100*/  IMAD R12, R10, -0x2, R11 ;  /* 0xfffffffe0a0c7824 */ /* 0x000fca00078e020b */
[----:B------:R-:W-:Y:S02]  /*d110*/  VIMNMX R3, R3, R12, !PT ;  /* 0x0000000c03037248 */ /* 0x000fe40007fe0100 */
[----:B------:R-:W-:-:S07]  /*d120*/  VIADDMNMX R8, R12, R13, R8, PT ;  /* 0x0000000d0c087246 */ /* 0x000fce0003800108 */
.L_x_5174:
[----:B------:R-:W-:Y:S05]  /*d130*/  BSYNC B0 ;  /* 0x0000000000007941 */ /* 0x000fea0003800000 */
.L_x_5173:
[C---:B------:R-:W-:Y:S01]  /*d140*/  ISETP.GE.AND P1, PT, R58.reuse, 0x9, PT ;  /* 0x000000093a00780c */ /* 0x040fe20003f26270 */
[----:B------:R-:W0:Y:S01]  /*d150*/  SHFL.IDX PT, R0, R0, 0x1, 0x1c1f ;  /* 0x003c1f0000007f89 */ /* 0x000e2200000e0000 */
[----:B------:R-:W-:Y:S01]  /*d160*/  ISETP.GE.AND P0, PT, R58, 0x2, PT ;  /* 0x000000023a00780c */ /* 0x000fe20003f06270 */
[----:B------:R-:W-:Y:S01]  /*d170*/  BSSY B0, `(.L_x_5178) ;  /* 0x000005f000007945 */ /* 0x000fe20003800000 */
        /* <DEDUP_REMOVED lines=10> */
[----:B------:R-:W-:Y:S02]  /*d220*/  ISETP.LT.OR P2, PT, R8, 0x11, P2 ;  /* 0x000000110800780c */ /* 0x000fe40001741670 */
[C---:B------:R-:W-:Y:S02]  /*d230*/  ISETP.GT.AND P3, PT, R3.reuse, 0x9, !P5 ;  /* 0x000000090300780c */ /* 0x040fe40006f64270 */
        /* <DEDUP_REMOVED lines=31> */
[----:B------:R-:W-:Y:S02]  /*d430*/  P2R R29, PR, RZ, 0x10 ;  /* 0x00000010ff1d7803 */ /* 0x000fe40000000000 */
[----:B------:R-:W-:Y:S02]  /*d440*/  FSEL R44, R44, -INF , !P2 ;  /* 0xff8000002c2c7808 */ /* 0x000fe40005000000 */
[----:B------:R-:W-:-:S02]  /*d450*/  ISETP.GE.AND P2, PT, R58, 0x2a, PT ;  /* 0x0000002a3a00780c */ /* 0x000fc40003f46270 */
[----:B------:R-:W-:Y:S02]  /*d460*/  P2R R25, PR, RZ, 0x20 ;  /* 0x00000020ff197803 */ /* 0x000fe40000000000 */
        /* <DEDUP_REMOVED lines=24> */
[----:B------:R-:W-:Y:S02]  /*d5f0*/  ISETP.LT.OR P6, PT, R8, 0x3a, P6 ;  /* 0x0000003a0800780c */ /* 0x000fe400037c1670 */
[----:B------:R-:W-:Y:S02]  /*d600*/  VIADDMNMX R8, R0, R59, R20, PT ;  /* 0x0000003b00087246 */ /* 0x000fe40003800114 */
        /* <DEDUP_REMOVED lines=13> */
.L_x_5181:
[----:B------:R-:W-:-:S13]  /*d6e0*/  ISETP.NE.AND P6, PT, R13, 0x1, PT ;  /* 0x000000010d00780c */ /* 0x000fda0003fc5270 */
[----:B------:R-:W-:-:S05]  /*d6f0*/  @P6 IMAD.HI.U32 R14, R56, R14, RZ ;  /* 0x0000000e380e6227 */ /* 0x000fca00078e00ff */
[----:B------:R-:W-:-:S07]  /*d700*/  @P6 SHF.R.U32.HI R56, RZ, R15, R14 ;  /* 0x0000000fff386219 */ /* 0x000fce000001160e */
.L_x_5182:
[----:B------:R-:W-:Y:S05]  /*d710*/  BSYNC B1 ;  /* 0x0000000000017941 */ /* 0x000fea0003800000 */
.L_x_5180:
[----:B------:R-:W-:-:S04]  /*d720*/  IMAD R11, R56, R13, -UR4 ;  /* 0x80000004380b7e24 */ /* 0x000fc8000f8e020d */
[----:B------:R-:W-:-:S05]  /*d730*/  IMAD R10, R10, -0x2, R11 ;  /* 0xfffffffe0a0a7824 */ /* 0x000fca00078e020b */
[----:B------:R-:W-:Y:S02]  /*d740*/  VIADDMNMX R8, R10, R13, R8, PT ;  /* 0x0000000d0a087246 */ /* 0x000fe40003800108 */
[----:B------:R-:W-:-:S07]  /*d750*/  VIMNMX R3, R3, R10, !PT ;  /* 0x0000000a03037248 */ /* 0x000fce0007fe0100 */
.L_x_5179:
[----:B------:R-:W-:Y:S05]  /*d760*/  BSYNC B0 ;  /* 0x0000000000007941 */ /* 0x000fea0003800000 */
.L_x_5178:
[----:B------:R-:W-:Y:S01]  /*d770*/  ISETP.GT.AND P0, PT, R3, 0x1, !P0 ;  /* 0x000000010300780c */ /* 0x000fe20004704270 */
[----:B------:R-:W2:Y:S01]  /*d780*/  LDL R20, [R1+0x400] ;  /* 0x0004000001147983 */ /* 0x000ea20000100800 */
[----:B------:R-:W-:Y:S02]  /*d790*/  FMNMX.FTZ R0, R24, R60, !PT ;  /* 0x0000003c18007209 */ /* 0x000fe40007810000 */
[----:B------:R-:W-:Y:S01]  /*d7a0*/  ISETP.LT.OR P0, PT, R8, 0x2, P0 ;  /* 0x000000020800780c */ /* 0x000fe20000701670 */
[----:B------:R-:W3:Y:S01]  /*d7b0*/  LDL R81, [R1+0x1c0] ;  /* 0x0001c00001517983 */ /* 0x000ee20000100800 */
[----:B------:R-:W-:Y:S02]  /*d7c0*/  FMNMX.FTZ R0, R28, R0, !PT ;  /* 0x000000001c007209 */ /* 0x000fe40007810000 */
[----:B------:R-:W-:Y:S01]  /*d7d0*/  FSEL R27, R27, -INF , !P0 ;  /* 0xff8000001b1b7808 */ /* 0x000fe20004000000 */
[----:B------:R-:W4:Y:S01]  /*d7e0*/  LDL R56, [R1+0x208] ;  /* 0x0002080001387983 */ /* 0x000f220000100800 */
[----:B------:R-:W-:-:S02]  /*d7f0*/  ISETP.NE.AND P0, PT, R25, RZ, PT ;  /* 0x000000ff1900720c */ /* 0x000fc40003f05270 */
[C---:B------:R-:W-:Y:S01]  /*d800*/  ISETP.GT.AND P1, PT, R3.reuse, 0x8, !P1 ;  /* 0x000000080300780c */ /* 0x040fe20004f24270 */
[----:B------:R-:W3:Y:S01]  /*d810*/  LDL R74, [R1+0x22c] ;  /* 0x00022c00014a7983 */ /* 0x000ee20000100800 */
[----:B------:R-:W-:Y:S02]  /*d820*/  ISETP.GT.AND P0, PT, R3, 0x9, !P0 ;  /* 0x000000090300780c */ /* 0x000fe40004704270 */
[----:B------:R-:W-:Y:S01]  /*d830*/  FMNMX.FTZ R0, R62, R0, !PT ;  /* 0x000000003e007209 */ /* 0x000fe20007810000 */
[----:B------:R-:W3:Y:S01]  /*d840*/  LDL R76, [R1+0x230] ;  /* 0x00023000014c7983 */ /* 0x000ee20000100800 */
[C---:B------:R-:W-:Y:S02]  /*d850*/  ISETP.LT.OR P0, PT, R8.reuse, 0xa, P0 ;  /* 0x0000000a0800780c */ /* 0x040fe40000701670 */
[----:B------:R-:W-:Y:S01]  /*d860*/  ISETP.LT.OR P1, PT, R8, 0x9, P1 ;  /* 0x000000090800780c */ /* 0x000fe20000f21670 */
[----:B------:R-:W3:Y:S01]  /*d870*/  LDL R78, [R1+0x234] ;  /* 0x00023400014e7983 */ /* 0x000ee20000100800 */
[----:B------:R-:W-:-:S02]  /*d880*/  FSEL R31, R31, -INF , !P0 ;  /* 0xff8000001f1f7808 */ /* 0x000fc40004000000 */
[----:B------:R-:W-:Y:S01]  /*d890*/  ISETP.NE.AND P0, PT, R61, RZ, PT ;  /* 0x000000ff3d00720c */ /* 0x000fe20003f05270 */
[----:B------:R-:W3:Y:S01]  /*d8a0*/  LDL R80, [R1+0x238] ;  /* 0x0002380001507983 */ /* 0x000ee20000100800 */
[----:B------:R-:W-:Y:S02]  /*d8b0*/  FMNMX.FTZ R0, R32, R0, !PT ;  /* 0x0000000020007209 */ /* 0x000fe40007810000 */
[----:B------:R-:W-:Y:S01]  /*d8c0*/  ISETP.GT.AND P0, PT, R3, 0x10, !P0 ;  /* 0x000000100300780c */ /* 0x000fe20004704270 */
[----:B------:R-:W3:Y:S01]  /*d8d0*/  LDL R82, [R1+0x23c] ;  /* 0x00023c0001527983 */ /* 0x000ee20000100800 */
[----:B------:R-:W-:Y:S02]  /*d8e0*/  FSEL R30, R30, -INF , !P1 ;  /* 0xff8000001e1e7808 */ /* 0x000fe40004800000 */
[----:B------:R-:W-:Y:S01]  /*d8f0*/  ISETP.LT.OR P0, PT, R8, 0x11, P0 ;  /* 0x000000110800780c */ /* 0x000fe20000701670 */
[----:B------:R-:W3:Y:S01]  /*d900*/  LDL R84, [R1+0x240] ;  /* 0x0002400001547983 */ /* 0x000ee20000100800 */
[----:B------:R-:W-:-:S02]  /*d910*/  ISETP.NE.AND P1, PT, R63, RZ, PT ;  /* 0x000000ff3f00720c */ /* 0x000fc40003f25270 */
[----:B------:R-:W-:Y:S01]  /*d920*/  FSEL R34, R34, -INF , !P0 ;  /* 0xff80000022227808 */ /* 0x000fe20004000000 */
[----:B------:R-:W3:Y:S01]  /*d930*/  LDL R86, [R1+0x244] ;  /* 0x0002440001567983 */ /* 0x000ee20000100800 */
[----:B------:R-:W-:Y:S02]  /*d940*/  ISETP.NE.AND P0, PT, R29, RZ, PT ;  /* 0x000000ff1d00720c */ /* 0x000fe40003f05270 */
[----:B------:R-:W-:Y:S01]  /*d950*/  FMNMX.FTZ R0, R64, R0, !PT ;  /* 0x0000000040007209 */ /* 0x000fe20007810000 */
[----:B------:R-:W3:Y:S01]  /*d960*/  LDL R88, [R1+0x248] ;  /* 0x0002480001587983 */ /* 0x000ee20000100800 */
[----:B------:R-:W-:Y:S02]  /*d970*/  ISETP.GT.AND P0, PT, R3, 0x11, !P0 ;  /* 0x000000110300780c */ /* 0x000fe40004704270 */
[----:B------:R-:W-:Y:S01]  /*d980*/  FMNMX.FTZ R0, R36, R0, !PT ;  /* 0x0000000024007209 */ /* 0x000fe20007810000 */
[----:B------:R-:W3:Y:S01]  /*d990*/  LDL R90, [R1+0x24c] ;  /* 0x00024c00015a7983 */ /* 0x000ee20000100800 */
[----:B------:R-:W-:-:S02]  /*d9a0*/  ISETP.LT.OR P0, PT, R8, 0x12, P0 ;  /* 0x000000120800780c */ /* 0x000fc40000701670 */
[----:B------:R-:W-:Y:S01]  /*d9b0*/  FMNMX.FTZ R0, R66, R0, !PT ;  /* 0x0000000042007209 */ /* 0x000fe20007810000 */
[----:B------:R-:W3:Y:S01]  /*d9c0*/  LDL R92, [R1+0x250] ;  /* 0x00025000015c7983 */ /* 0x000ee20000100800 */
[----:B------:R-:W-:Y:S02]  /*d9d0*/  FSEL R35, R35, -INF , !P0 ;  /* 0xff80000023237808 */ /* 0x000fe40004000000 */
[----:B------:R-:W-:Y:S01]  /*d9e0*/  ISETP.NE.AND P0, PT, R33, RZ, PT ;  /* 0x000000ff2100720c */ /* 0x000fe20003f05270 */
[----:B------:R-:W3:Y:S01]  /*d9f0*/  LDL R94, [R1+0x254] ;  /* 0x00025400015e7983 */ /* 0x000ee20000100800 */
[----:B------:R-:W-:Y:S02]  /*da00*/  FMNMX.FTZ R0, R40, R0, !PT ;  /* 0x0000000028007209 */ /* 0x000fe40007810000 */
[----:B------:R-:W-:Y:S01]  /*da10*/  ISETP.GT.AND P0, PT, R3, 0x18, !P0 ;  /* 0x000000180300780c */ /* 0x000fe20004704270 */
[----:B------:R-:W3:Y:S01]  /*da20*/  LDL R96, [R1+0x258] ;  /* 0x0002580001607983 */ /* 0x000ee20000100800 */
[----:B------:R-:W-:-:S02]  /*da30*/  FMNMX.FTZ R0, R68, R0, !PT ;  /* 0x0000000044007209 */ /* 0x000fc40007810000 */
[----:B------:R-:W-:Y:S01]  /*da40*/  ISETP.LT.OR P0, PT, R8, 0x19, P0 ;  /* 0x000000190800780c */ /* 0x000fe20000701670 */
[----:B------:R-:W3:Y:S01]  /*da50*/  LDL R98, [R1+0x25c] ;  /* 0x00025c0001627983 */ /* 0x000ee20000100800 */
[----:B------:R-:W-:Y:S02]  /*da60*/  FMNMX.FTZ R0, R44, R0, !PT ;  /* 0x000000002c007209 */ /* 0x000fe40007810000 */
[----:B------:R-:W-:Y:S01]  /*da70*/  FSEL R38, R38, -INF , !P0 ;  /* 0xff80000026267808 */ /* 0x000fe20004000000 */
[----:B------:R-:W3:Y:S01]  /*da80*/  LDL R100, [R1+0x260] ;  /* 0x0002600001647983 */ /* 0x000ee20000100800 */
[----:B------:R-:W-:Y:S02]  /*da90*/  ISETP.GT.AND P0, PT, R3, 0x19, !P1 ;  /* 0x000000190300780c */ /* 0x000fe40004f04270 */
[----:B------:R-:W-:Y:S01]  /*daa0*/  ISETP.NE.AND P6, PT, R12, RZ, PT ;  /* 0x000000ff0c00720c */ /* 0x000fe20003fc5270 */
        /* <DEDUP_REMOVED lines=16> */
[----:B------:R-:W-:Y:S02]  /*dbb0*/  ISETP.GT.AND P0, PT, R3, RZ, !P6 ;  /* 0x000000ff0300720c */ /* 0x000fe40007704270 */
[----:B------:R-:W-:Y:S01]  /*dbc0*/  FMNMX.FTZ R10, R58, R0, !PT ;  /* 0x000000003a0a7209 */ /* 0x000fe20007810000 */
[----:B------:R-:W3:Y:S01]  /*dbd0*/  LDL R114, [R1+0x27c] ;  /* 0x00027c0001727983 */ /* 0x000ee20000100800 */
[----:B------:R-:W-:-:S02]  /*dbe0*/  ISETP.LT.OR P0, PT, R8, 0x1, P0 ;  /* 0x000000010800780c */ /* 0x000fc40000701670 */
[----:B------:R-:W-:Y:S01]  /*dbf0*/  ISETP.NE.AND P1, PT, R41, RZ, PT ;  /* 0x000000ff2900720c */ /* 0x000fe20003f25270 */
[----:B------:R-:W0:Y:S01]  /*dc00*/  SHFL.BFLY PT, R13, R10, 0x2, 0x1f ;  /* 0x0c401f000a0d7f89 */ /* 0x000e2200000e0000 */
[----:B------:R-:W-:Y:S02]  /*dc10*/  FSEL R26, R26, -INF , !P0 ;  /* 0xff8000001a1a7808 */ /* 0x000fe40004000000 */
[----:B------:R-:W-:Y:S01]  /*dc20*/  ISETP.NE.AND P0, PT, R65, RZ, PT ;  /* 0x000000ff4100720c */ /* 0x000fe20003f05270 */
[----:B------:R-:W3:Y:S01]  /*dc30*/  LDL R116, [R1+0x280] ;  /* 0x0002800001747983 */ /* 0x000ee20000100800 */
[----:B------:R-:W-:Y:S02]  /*dc40*/  FMNMX.FTZ R11, R26, R27, !PT ;  /* 0x0000001b1a0b7209 */ /* 0x000fe40007810000 */
[----:B------:R-:W-:Y:S01]  /*dc50*/  ISETP.GT.AND P0, PT, R3, 0x21, !P0 ;  /* 0x000000210300780c */ /* 0x000fe20004704270 */
[----:B------:R-:W3:Y:S01]  /*dc60*/  LDL R118, [R1+0x284] ;  /* 0x0002840001767983 */ /* 0x000ee20000100800 */
[----:B------:R-:W-:-:S02]  /*dc70*/  FMNMX.FTZ R0, R30, R11, !PT ;  /* 0x0000000b1e007209 */ /* 0x000fc40007810000 */
[----:B------:R-:W-:Y:S01]  /*dc80*/  ISETP.GT.AND P1, PT, R3, 0x28, !P1 ;  /* 0x000000280300780c */ /* 0x000fe20004f24270 */
[----:B------:R-:W3:Y:S01]  /*dc90*/  LDL R120, [R1+0x288] ;  /* 0x0002880001787983 */ /* 0x000ee20000100800 */
[----:B------:R-:W-:Y:S02]  /*dca0*/  FMNMX.FTZ R11, R31, R0, !PT ;  /* 0x000000001f0b7209 */ /* 0x000fe40007810000 */
[----:B------:R-:W-:Y:S01]  /*dcb0*/  ISETP.LT.OR P0, PT, R8, 0x22, P0 ;  /* 0x000000220800780c */ /* 0x000fe20000701670 */
        /* <DEDUP_REMOVED lines=10> */
[----:B------:R-:W-:Y:S02]  /*dd60*/  FMNMX.FTZ R11, R39, R0, !PT ;  /* 0x00000000270b7209 */ /* 0x000fe40007810000 */
[----:B------:R-:W-:Y:S01]  /*dd70*/  ISETP.GT.AND P3, PT, R3, 0x30, !P3 ;  /* 0x000000300300780c */ /* 0x000fe20005f64270 */
[----:B------:R-:W3:Y:S01]  /*dd80*/  LDL R130, [R1+0x29c] ;  /* 0x00029c0001827983 */ /* 0x000ee20000100800 */
[----:B------:R-:W-:-:S02]  /*dd90*/  FMNMX.FTZ R0, R42, R11, !PT ;  /* 0x0000000b2a007209 */ /* 0x000fc40007810000 */
[----:B------:R-:W-:Y:S01]  /*dda0*/  ISETP.LT.OR P2, PT, R8, 0x2a, P2 ;  /* 0x0000002a0800780c */ /* 0x000fe20001741670 */
[----:B------:R-:W3:Y:S01]  /*ddb0*/  LDL R132, [R1+0x2a0] ;  /* 0x0002a00001847983 */ /* 0x000ee20000100800 */
[----:B------:R-:W-:Y:S02]  /*ddc0*/  FSEL R46, R46, -INF , !P1 ;  /* 0xff8000002e2e7808 */ /* 0x000fe40004800000 */
[----:B------:R-:W-:Y:S01]  /*ddd0*/  FMNMX.FTZ R11, R43, R0, !PT ;  /* 0x000000002b0b7209 */ /* 0x000fe20007810000 */
[----:B------:R-:W3:Y:S01]  /*dde0*/  LDL R134, [R1+0x2a4] ;  /* 0x0002a40001867983 */ /* 0x000ee20000100800 */
[----:B------:R-:W-:Y:S02]  /*ddf0*/  ISETP.GT.AND P4, PT, R3, 0x31, !P4 ;  /* 0x000000310300780c */ /* 0x000fe40006784270 */
[----:B------:R-:W-:Y:S01]  /*de00*/  ISETP.LT.OR P3, PT, R8, 0x31, P3 ;  /* 0x000000310800780c */ /* 0x000fe20001f61670 */
[----:B------:R-:W3:Y:S01]  /*de10*/  LDL R136, [R1+0x2a8] ;  /* 0x0002a80001887983 */ /* 0x000ee20000100800 */
[----:B------:R-:W-:-:S02]  /*de20*/  FSEL R47, R47, -INF , !P2 ;  /* 0xff8000002f2f7808 */ /* 0x000fc40005000000 */
[----:B------:R-:W-:Y:S01]  /*de30*/  FMNMX.FTZ R0, R46, R11, !PT ;  /* 0x0000000b2e007209 */ /* 0x000fe20007810000 */
[----:B------:R-:W3:Y:S01]  /*de40*/  LDL R138, [R1+0x2ac] ;  /* 0x0002ac00018a7983 */ /* 0x000ee20000100800 */
[----:B------:R-:W-:Y:S02]  /*de50*/  ISETP.NE.AND P6, PT, R45, RZ, PT ;  /* 0x000000ff2d00720c */ /* 0x000fe40003fc5270 */
[----:B0-----:R-:W-:Y:S01]  /*de60*/  FMNMX.FTZ R13, R10, R13, !PT ;  /* 0x0000000d0a0d7209 */ /* 0x001fe20007810000 */
[----:B------:R-:W3:Y:S01]  /*de70*/  LDL R140, [R1+0x2b0] ;  /* 0x0002b000018c7983 */ /* 0x000ee20000100800 */
[----:B------:R-:W-:Y:S02]  /*de80*/  ISETP.GT.AND P5, PT, R3, 0x38, !P5 ;  /* 0x000000380300780c */ /* 0x000fe40006fa4270 */
[----:B------:R-:W-:Y:S01]  /*de90*/  ISETP.LT.OR P4, PT, R8, 0x32, P4 ;  /* 0x000000320800780c */ /* 0x000fe20002781670 */
[----:B------:R-:W0:Y:S01]  /*dea0*/  SHFL.BFLY PT, R12, R13, 0x1, 0x1f ;  /* 0x0c201f000d0c7f89 */ /* 0x000e2200000e0000 */
[----:B------:R-:W-:-:S02]  /*deb0*/  FSEL R50, R50, -INF , !P3 ;  /* 0xff80000032327808 */ /* 0x000fc40005800000 */
[----:B------:R-:W-:Y:S01]  /*dec0*/  FMNMX.FTZ R11, R47, R0, !PT ;  /* 0x000000002f0b7209 */ /* 0x000fe20007810000 */
[----:B------:R-:W3:Y:S01]  /*ded0*/  LDL R142, [R1+0x2b4] ;  /* 0x0002b400018e7983 */ /* 0x000ee20000100800 */
[----:B------:R-:W-:Y:S02]  /*dee0*/  ISETP.GT.AND P0, PT, R3, 0x39, !P6 ;  /* 0x000000390300780c */ /* 0x000fe40007704270 */
[----:B------:R-:W-:Y:S01]  /*def0*/  ISETP.LT.OR P5, PT, R8, 0x39, P5 ;  /* 0x000000390800780c */ /* 0x000fe20002fa1670 */
[----:B------:R-:W3:Y:S01]  /*df00*/  LDL R144, [R1+0x2b8] ;  /* 0x0002b80001907983 */ /* 0x000ee20000100800 */
[----:B------:R-:W-:Y:S02]  /*df10*/  FSEL R51, R51, -INF , !P4 ;  /* 0xff80000033337808 */ /* 0x000fe40006000000 */
[----:B------:R-:W-:Y:S01]  /*df20*/  FMNMX.FTZ R0, R50, R11, !PT ;  /* 0x0000000b32007209 */ /* 0x000fe20007810000 */
[----:B------:R-:W3:Y:S01]  /*df30*/  LDL R146, [R1+0x2bc] ;  /* 0x0002bc0001927983 */ /* 0x000ee20000100800 */
[----:B------:R-:W-:-:S02]  /*df40*/  ISETP.LT.OR P0, PT, R8, 0x3a, P0 ;  /* 0x0000003a0800780c */ /* 0x000fc40000701670 */
[----:B------:R-:W-:Y:S01]  /*df50*/  FSEL R54, R54, -INF , !P5 ;  /* 0xff80000036367808 */ /* 0x000fe20006800000 */
[----:B------:R-:W3:Y:S01]  /*df60*/  LDL R148, [R1+0x2c0] ;  /* 0x0002c00001947983 */ /* 0x000ee20000100800 */
[----:B------:R-:W-:Y:S02]  /*df70*/  FMNMX.FTZ R3, R51, R0, !PT ;  /* 0x0000000033037209 */ /* 0x000fe40007810000 */
[----:B------:R-:W-:Y:S01]  /*df80*/  FSEL R55, R55, -INF , !P0 ;  /* 0xff80000037377808 */ /* 0x000fe20004000000 */
[----:B------:R-:W3:Y:S01]  /*df90*/  LDL R150, [R1+0x2c4] ;  /* 0x0002c40001967983 */ /* 0x000ee20000100800 */
[----:B------:R-:W-:-:S03]  /*dfa0*/  FMNMX.FTZ R0, R54, R3, !PT ;  /* 0x0000000336007209 */ /* 0x000fc60007810000 */
[----:B------:R-:W3:Y:S01]  /*dfb0*/  LDL R29, [R1+0x2c8] ;  /* 0x0002c800011d7983 */ /* 0x000ee20000100800 */
[----:B------:R-:W-:Y:S02]  /*dfc0*/  FMNMX.FTZ R11, R55, R0, !PT ;  /* 0x00000000370b7209 */ /* 0x000fe40007810000 */
[----:B0-----:R-:W-:Y:S01]  /*dfd0*/  FMNMX.FTZ R0, R13, R12, !PT ;  /* 0x0000000c0d007209 */ /* 0x001fe20007810000 */
[----:B------:R-:W3:Y:S04]  /*dfe0*/  LDL R33, [R1+0x2d0] ;  /* 0x0002d00001217983 */ /* 0x000ee80000100800 */
[----:B------:R-:W-:Y:S04]  /*dff0*/  STL.64 [R1+0x3e0], R10 ;  /* 0x0003e00a01007387 */ /* 0x000fe80000100a00 */
[----:B------:R-:W2:Y:S04]  /*e000*/  LDL R8, [R1+0x3e4] ;  /* 0x0003e40001087983 */ /* 0x000ea80000100800 */
[----:B------:R0:W-:Y:S04]  /*e010*/  STL [R1+0x3e0], R0 ;  /* 0x0003e00001007387 */ /* 0x0001e80000100800 */
[----:B------:R-:W4:Y:S04]  /*e020*/  LDL R14, [R1+0x3e0] ;  /* 0x0003e000010e7983 */ /* 0x000f280000100800 */
[----:B------:R-:W3:Y:S04]  /*e030*/  LDL.64 R12, [R1+0x110] ;  /* 0x00011000010c7983 */ /* 0x000ee80000100a00 */
[----:B------:R-:W3:Y:S04]  /*e040*/  LDL R37, [R1+0x2d8] ;  /* 0x0002d80001257983 */ /* 0x000ee80000100800 */
        /* <DEDUP_REMOVED lines=48> */
[----:B--2---:R-:W1:Y:S01]  /*e350*/  SHFL.BFLY PT, R11, R8, 0x2, 0x1f ;  /* 0x0c401f00080b7f89 */ /* 0x004e6200000e0000 */
[----:B----4-:R-:W-:Y:S01]  /*e360*/  FMUL.FTZ R3, R20, R14 ;  /* 0x0000000e14037220 */ /* 0x010fe20000410000 */
[----:B------:R-:W-:Y:S01]  /*e370*/  BAR.SYNC.DEFER_BLOCKING 0xf, 0x100 ;  /* 0x03c4000000007b1d */ /* 0x000fe20000010000 */
[----:B------:R-:W-:-:S04]  /*e380*/  FSETP.NEU.FTZ.AND P0, PT, R14, -INF , PT ;  /* 0xff8000000e00780b */ /* 0x000fc80003f1d000 */
[----:B------:R-:W-:-:S05]  /*e390*/  FSEL R3, R3, RZ, P0 ;  /* 0x000000ff03037208 */ /* 0x000fca0000000000 */
[----:B0-----:R-:W-:Y:S01]  /*e3a0*/  FFMA.FTZ R0, R62, R20, -R3 ;  /* 0x000000143e007223 */ /* 0x001fe20000010803 */
[----:B-1----:R-:W-:-:S03]  /*e3b0*/  FMNMX.FTZ R11, R11, R8, !PT ;  /* 0x000000080b0b7209 */ /* 0x002fc60007810000 */
        /* <DEDUP_REMOVED lines=9> */
[----:B0-----:R-:W0:Y:S01]  /*e450*/  SHFL.BFLY PT, R0, R11, 0x1, 0x1f ;  /* 0x0c201f000b007f89 */ /* 0x001e2200000e0000 */
        /* <DEDUP_REMOVED lines=8> */
[----:B------:R-:W2:Y:S04]  /*e4e0*/  LDL R28, [R1+0x1d0] ;  /* 0x0001d000011c7983 */ /* 0x000ea80000100800 */
[----:B------:R-:W4:Y:S03]  /*e4f0*/  LDL R32, [R1+0x1d8] ;  /* 0x0001d80001207983 */ /* 0x000f260000100800 */
[----:B------:R-:W1:Y:S01]  /*e500*/  MUFU.EX2 R83, R83 ;  /* 0x0000005300537308 */ /* 0x000e620000000800 */
[----:B------:R-:W4:Y:S04]  /*e510*/  LDL R36, [R1+0x1e0] ;  /* 0x0001e00001247983 */ /* 0x000f280000100800 */
[----:B------:R-:W4:Y:S01]  /*e520*/  LDL R40, [R1+0x1e8] ;  /* 0x0001e80001287983 */ /* 0x000f220000100800 */
[----:B0-----:R-:W-:-:S02]  /*e530*/  FMNMX.FTZ R0, R11, R0, !PT ;  /* 0x000000000b007209 */ /* 0x001fc40007810000 */
[----:B------:R-:W-:Y:S01]  /*e540*/  MUFU.EX2 R154, R154 ;  /* 0x0000009a009a7308 */ /* 0x000fe20000000800 */
[----:B------:R-:W4:Y:S01]  /*e550*/  LDL R44, [R1+0x1f0] ;  /* 0x0001f000012c7983 */ /* 0x000f220000100800 */
[C---:B------:R-:W-:Y:S01]  /*e560*/  FSETP.NEU.FTZ.AND P0, PT, R0.reuse, -INF , PT ;  /* 0xff8000000000780b */ /* 0x040fe20003f1d000 */
[-C--:B------:R-:W-:Y:S02]  /*e570*/  FMUL.FTZ R8, R0, R20.reuse ;  /* 0x0000001400087220 */ /* 0x080fe40000410000 */
[----:B------:R-:W4:Y:S03]  /*e580*/  LDL R48, [R1+0x1f8] ;  /* 0x0001f80001307983 */ /* 0x000f260000100800 */
[----:B------:R-:W-:Y:S01]  /*e590*/  FSEL R3, R8, RZ, P0 ;  /* 0x000000ff08037208 */ /* 0x000fe20000000000 */
[----:B------:R-:W-:Y:S01]  /*e5a0*/  MUFU.EX2 R156, R156 ;  /* 0x0000009c009c7308 */ /* 0x000fe20000000800 */
[----:B------:R-:W4:Y:S03]  /*e5b0*/  LDL R52, [R1+0x200] ;  /* 0x0002000001347983 */ /* 0x000f260000100800 */
[-CC-:B------:R-:W-:Y:S01]  /*e5c0*/  FFMA.FTZ R153, R26, R20.reuse, -R3.reuse ;  /* 0x000000141a997223 */ /* 0x180fe20000010803 */
[-CC-:B------:R-:W-:Y:S01]  /*e5d0*/  FFMA.FTZ R99, R27, R20.reuse, -R3.reuse ;  /* 0x000000141b637223 */ /* 0x180fe20000010803 */
[-CC-:B------:R-:W-:Y:S01]  /*e5e0*/  FFMA.FTZ R155, R30, R20.reuse, -R3.reuse ;  /* 0x000000141e9b7223 */ /* 0x180fe20000010803 */
[-CC-:B------:R-:W-:Y:S01]  /*e5f0*/  FFMA.FTZ R97, R31, R20.reuse, -R3.reuse ;  /* 0x000000141f617223 */ /* 0x180fe20000010803 */
[-CC-:B------:R-:W-:Y:S01]  /*e600*/  FFMA.FTZ R157, R34, R20.reuse, -R3.reuse ;  /* 0x00000014229d7223 */ /* 0x180fe20000010803 */
[-CC-:B------:R-:W-:Y:S01]  /*e610*/  FFMA.FTZ R95, R35, R20.reuse, -R3.reuse ;  /* 0x00000014235f7223 */ /* 0x180fe20000010803 */
[----:B------:R-:W-:Y:S01]  /*e620*/  MUFU.EX2 R153, R153 ;  /* 0x0000009900997308 */ /* 0x000fe20000000800 */
[-C--:B------:R-:W-:Y:S01]  /*e630*/  FFMA.FTZ R159, R38, R20.reuse, -R3 ;  /* 0x00000014269f7223 */ /* 0x080fe20000010803 */
[----:B-1----:R-:W-:Y:S01]  /*e640*/  FADD.FTZ R11, R152, R83 ;  /* 0x00000053980b7221 */ /* 0x002fe20000010000 */
[-CC-:B------:R-:W-:Y:S01]  /*e650*/  FFMA.FTZ R93, R39, R20.reuse, -R3.reuse ;  /* 0x00000014275d7223 */ /* 0x180fe20000010803 */
[----:B------:R-:W4:Y:S04]  /*e660*/  LDL R60, [R1+0x210] ;  /* 0x00021000013c7983 */ /* 0x000f280000100800 */
[----:B------:R-:W0:Y:S01]  /*e670*/  MUFU.EX2 R99, R99 ;  /* 0x0000006300637308 */ /* 0x000e220000000800 */
[-CC-:B------:R-:W-:Y:S01]  /*e680*/  FFMA.FTZ R161, R42, R20.reuse, -R3.reuse ;  /* 0x000000142aa17223 */ /* 0x180fe20000010803 */
[----:B------:R-:W4:Y:S04]  /*e690*/  LDL R62, [R1+0x214] ;  /* 0x00021400013e7983 */ /* 0x000f280000100800 */
[----:B------:R-:W4:Y:S02]  /*e6a0*/  LDL R64, [R1+0x218] ;  /* 0x0002180001407983 */ /* 0x000f240000100800 */
[----:B------:R-:W1:Y:S08]  /*e6b0*/  MUFU.EX2 R155, R155 ;  /* 0x0000009b009b7308 */ /* 0x000e700000000800 */
[----:B------:R-:W-:Y:S01]  /*e6c0*/  MUFU.EX2 R111, R111 ;  /* 0x0000006f006f7308 */ /* 0x000fe20000000800 */
[----:B------:R-:W-:-:S07]  /*e6d0*/  FFMA.FTZ R91, R43, R20, -R3 ;  /* 0x000000142b5b7223 */ /* 0x000fce0000010803 */
[----:B------:R-:W-:Y:S01]  /*e6e0*/  MUFU.EX2 R158, R158 ;  /* 0x0000009e009e7308 */ /* 0x000fe20000000800 */
[-CC-:B------:R-:W-:Y:S01]  /*e6f0*/  FFMA.FTZ R163, R46, R20.reuse, -R3.reuse ;  /* 0x000000142ea37223 */ /* 0x180fe20000010803 */
[----:B------:R-:W4:Y:S06]  /*e700*/  LDL R66, [R1+0x21c] ;  /* 0x00021c0001427983 */ /* 0x000f2c0000100800 */
        /* <DEDUP_REMOVED lines=11> */
[----:B------:R-:W-:Y:S01]  /*e7c0*/  FFMA.FTZ R85, R55, R20, -R3 ;  /* 0x0000001437557223 */ /* 0x000fe20000010803 */
[----:B------:R-:W4:Y:S04]  /*e7d0*/  LDL R58, [R1+0x20c] ;  /* 0x00020c00013a7983 */ /* 0x000f280000100800 */
[----:B------:R-:W4:Y:S02]  /*e7e0*/  LDL R72, [R1+0x228] ;  /* 0x0002280001487983 */ /* 0x000f240000100800 */
[----:B------:R-:W1:Y:S01]  /*e7f0*/  MUFU.EX2 R97, R97 ;  /* 0x0000006100617308 */ /* 0x000e620000000800 */
[----:B0-----:R-:W-:-:S07]  /*e800*/  FADD.FTZ R8, R153, R99 ;  /* 0x0000006399087221 */ /* 0x001fce0000010000 */
[----:B------:R-:W-:Y:S08]  /*e810*/  MUFU.EX2 R164, R164 ;  /* 0x000000a400a47308 */ /* 0x000ff00000000800 */
[----:B------:R-:W-:Y:S08]  /*e820*/  MUFU.EX2 R101, R101 ;  /* 0x0000006500657308 */ /* 0x000ff00000000800 */
[----:B------:R-:W-:Y:S08]  /*e830*/  MUFU.EX2 R166, R166 ;  /* 0x000000a600a67308 */ /* 0x000ff00000000800 */
[----:B------:R-:W-:Y:S01]  /*e840*/  MUFU.EX2 R103, R103 ;  /* 0x0000006700677308 */ /* 0x000fe20000000800 */
[----:B------:R0:W-:Y:S04]  /*e850*/  STL [R1+0x3e4], R0 ;  /* 0x0003e40001007387 */ /* 0x0001e80000100800 */
[----:B------:R-:W4:Y:S03]  /*e860*/  LDL R30, [R1+0x1d4] ;  /* 0x0001d400011e7983 */ /* 0x000f260000100800 */
[----:B------:R-:W0:Y:S01]  /*e870*/  MUFU.EX2 R157, R157 ;  /* 0x0000009d009d7308 */ /* 0x000e220000000800 */
[----:B------:R-:W-:Y:S01]  /*e880*/  FADD.FTZ R10, R154, R11 ;  /* 0x0000000b9a0a7221 */ /* 0x000fe20000010000 */
[----:B-1----:R-:W-:Y:S01]  /*e890*/  FADD.FTZ R8, R155, R8 ;  /* 0x000000089b087221 */ /* 0x002fe20000010000 */
[----:B------:R-:W4:Y:S04]  /*e8a0*/  LDL R34, [R1+0x1dc] ;  /* 0x0001dc0001227983 */ /* 0x000f280000100800 */
[----:B------:R-:W4:Y:S01]  /*e8b0*/  LDL R38, [R1+0x1e4] ;  /* 0x0001e40001267983 */ /* 0x000f220000100800 */
[----:B------:R-:W1:Y:S01]  /*e8c0*/  MUFU.EX2 R95, R95 ;  /* 0x0000005f005f7308 */ /* 0x000e620000000800 */
[----:B------:R-:W-:Y:S01]  /*e8d0*/  FADD.FTZ R11, R113, R10 ;  /* 0x0000000a710b7221 */ /* 0x000fe20000010000 */
[----:B------:R-:W-:Y:S01]  /*e8e0*/  FADD.FTZ R8, R97, R8 ;  /* 0x0000000861087221 */ /* 0x000fe20000010000 */
[----:B------:R-:W4:Y:S04]  /*e8f0*/  LDL R42, [R1+0x1ec] ;  /* 0x0001ec00012a7983 */ /* 0x000f280000100800 */
[----:B------:R-:W4:Y:S01]  /*e900*/  LDL R31, [R1+0x2cc] ;  /* 0x0002cc00011f7983 */ /* 0x000f220000100800 */
[----:B------:R-:W3:Y:S01]  /*e910*/  MUFU.EX2 R159, R159 ;  /* 0x0000009f009f7308 */ /* 0x000ee20000000800 */
[----:B------:R-:W-:Y:S01]  /*e920*/  FADD.FTZ R10, R156, R11 ;  /* 0x0000000b9c0a7221 */ /* 0x000fe20000010000 */
[----:B0-----:R-:W-:Y:S01]  /*e930*/  FADD.FTZ R8, R157, R8 ;  /* 0x000000089d087221 */ /* 0x001fe20000010000 */
[----:B------:R-:W4:Y:S04]  /*e940*/  LDL R46, [R1+0x1f4] ;  /* 0x0001f400012e7983 */ /* 0x000f280000100800 */
[----:B------:R-:W4:Y:S01]  /*e950*/  LDL R35, [R1+0x2d4] ;  /* 0x0002d40001237983 */ /* 0x000f220000100800 */
[----:B------:R-:W0:Y:S01]  /*e960*/  MUFU.EX2 R93, R93 ;  /* 0x0000005d005d7308 */ /* 0x000e220000000800 */
[----:B------:R-:W-:Y:S01]  /*e970*/  FADD.FTZ R11, R111, R10 ;  /* 0x0000000a6f0b7221 */ /* 0x000fe20000010000 */
[----:B-1----:R-:W-:Y:S01]  /*e980*/  FADD.FTZ R8, R95, R8 ;  /* 0x000000085f087221 */ /* 0x002fe20000010000 */
[----:B------:R-:W4:Y:S04]  /*e990*/  LDL R50, [R1+0x1fc] ;  /* 0x0001fc0001327983 */ /* 0x000f280000100800 */
[----:B------:R-:W4:Y:S01]  /*e9a0*/  LDL R39, [R1+0x2dc] ;  /* 0x0002dc0001277983 */ /* 0x000f220000100800 */
[----:B------:R-:W1:Y:S01]  /*e9b0*/  MUFU.EX2 R161, R161 ;  /* 0x000000a100a17308 */ /* 0x000e620000000800 */
[----:B------:R-:W-:Y:S01]  /*e9c0*/  FADD.FTZ R10, R158, R11 ;  /* 0x0000000b9e0a7221 */ /* 0x000fe20000010000 */
[----:B---3--:R-:W-:Y:S01]  /*e9d0*/  FADD.FTZ R8, R159, R8 ;  /* 0x000000089f087221 */ /* 0x008fe20000010000 */
[----:B------:R-:W3:Y:S04]  /*e9e0*/  LDL R54, [R1+0x204] ;  /* 0x0002040001367983 */ /* 0x000ee80000100800 */
[----:B------:R-:W3:Y:S01]  /*e9f0*/  LDL R43, [R1+0x2e4] ;  /* 0x0002e400012b7983 */ /* 0x000ee20000100800 */
[----:B------:R-:W1:Y:S01]  /*ea00*/  MUFU.EX2 R91, R91 ;  /* 0x0000005b005b7308 */ /* 0x000e620000000800 */
[----:B------:R-:W-:Y:S01]  /*ea10*/  FADD.FTZ R11, R107, R10 ;  /* 0x0000000a6b0b7221 */ /* 0x000fe20000010000 */
[----:B0-----:R-:W-:Y:S01]  /*ea20*/  FADD.FTZ R8, R93, R8 ;  /* 0x000000085d087221 */ /* 0x001fe20000010000 */
[----:B------:R-:W3:Y:S05]  /*ea30*/  LDL R47, [R1+0x2ec] ;  /* 0x0002ec00012f7983 */ /* 0x000eea0000100800 */
[----:B------:R-:W0:Y:S01]  /*ea40*/  MUFU.EX2 R163, R163 ;  /* 0x000000a300a37308 */ /* 0x000e220000000800 */
[----:B------:R-:W-:Y:S01]  /*ea50*/  FADD.FTZ R10, R160, R11 ;  /* 0x0000000ba00a7221 */ /* 0x000fe20000010000 */
[----:B-1----:R-:W-:Y:S01]  /*ea60*/  FADD.FTZ R8, R161, R8 ;  /* 0x00000008a1087221 */ /* 0x002fe20000010000 */
[----:B------:R-:W3:Y:S05]  /*ea70*/  LDL R51, [R1+0x2f4] ;  /* 0x0002f40001337983 */ /* 0x000eea0000100800 */
[----:B------:R-:W1:Y:S01]  /*ea80*/  MUFU.EX2 R89, R89 ;  /* 0x0000005900597308 */ /* 0x000e620000000800 */
[----:B------:R-:W-:Y:S01]  /*ea90*/  FADD.FTZ R11, R109, R10 ;  /* 0x0000000a6d0b7221 */ /* 0x000fe20000010000 */
[----:B------:R-:W-:Y:S01]  /*eaa0*/  FADD.FTZ R8, R91, R8 ;  /* 0x000000085b087221 */ /* 0x000fe20000010000 */
[----:B------:R-:W3:Y:S05]  /*eab0*/  LDL R55, [R1+0x2fc] ;  /* 0x0002fc0001377983 */ /* 0x000eea0000100800 */
        /* <DEDUP_REMOVED lines=10> */
[----:B------:R-:W-:-:S06]  /*eb60*/  FADD.FTZ R8, R165, R8 ;  /* 0x00000008a5087221 */ /* 0x000fcc0000010000 */
[----:B------:R-:W1:Y:S01]  /*eb70*/  MUFU.EX2 R85, R85 ;  /* 0x0000005500557308 */ /* 0x000e620000000800 */
[----:B------:R-:W-:Y:S01]  /*eb80*/  FADD.FTZ R3, R101, R10 ;  /* 0x0000000a65037221 */ /* 0x000fe20000010000 */
[----:B0-----:R-:W-:Y:S01]  /*eb90*/  FADD.FTZ R8, R87, R8 ;  /* 0x0000000857087221 */ /* 0x001fe20000010000 */
[----:B------:R-:W3:Y:S02]  /*eba0*/  LDL.64 R10, [R1+0x88] ;  /* 0x00008800010a7983 */ /* 0x000ee40000100a00 */
[----:B------:R-:W-:Y:S02]  /*ebb0*/  FADD.FTZ R14, R166, R3 ;  /* 0x00000003a60e7221 */ /* 0x000fe40000010000 */
[----:B------:R-:W3:Y:S01]  /*ebc0*/  LDL R3, [R1+0x3c8] ;  /* 0x0003c80001037983 */ /* 0x000ee20000100800 */
[----:B-1----:R-:W-:Y:S01]  /*ebd0*/  FADD.FTZ R8, R167, R8 ;  /* 0x00000008a7087221 */ /* 0x002fe20000010000 */
[----:B------:R-:W-:-:S03]  /*ebe0*/  FADD.FTZ R14, R103, R14 ;  /* 0x0000000e670e7221 */ /* 0x000fc60000010000 */
[----:B------:R-:W-:Y:S02]  /*ebf0*/  FADD.FTZ R15, R85, R8 ;  /* 0x00000008550f7221 */ /* 0x000fe40000010000 */
[----:B------:R-:W3:Y:S04]  /*ec00*/  LDL R8, [R1+0x3c4] ;  /* 0x0003c40001087983 */ /* 0x000ee80000100800 */
[----:B------:R0:W-:Y:S04]  /*ec10*/  STL.64 [R1+0x3f0], R14 ;  /* 0x0003f00e01007387 */ /* 0x0001e80000100a00 */
[----:B------:R-:W3:Y:S04]  /*ec20*/  LD.E.64 R26, desc[UR36][R12.64+0x8] ;  /* 0x000008240c1a7980 */ /* 0x000ee8000c101b00 */
[----:B------:R-:W3:Y:S04]  /*ec30*/  LD.E.64 R24, desc[UR36][R12.64] ;  /* 0x000000240c187980 */ /* 0x000ee8000c101b00 */
[----:B0-----:R-:W3:Y:S04]  /*ec40*/  LDL R14, [R1+0x338] ;  /* 0x00033800010e7983 */ /* 0x001ee80000100800 */
[----:B------:R-:W3:Y:S04]  /*ec50*/  LDL R15, [R1+0x33c] ;  /* 0x00033c00010f7983 */ /* 0x000ee80000100800 */
[----:B------:R-:W3:Y:S04]  /*ec60*/  LDL R13, [R1+0x334] ;  /* 0x00033400010d7983 */ /* 0x000ee80000100800 */
[----:B------:R-:W3:Y:S01]  /*ec70*/  LDL R12, [R1+0x3c0] ;  /* 0x0003c000010c7983 */ /* 0x000ee20000100800 */
        /* <DEDUP_REMOVED lines=16> */
[----:B--2---:R-:W-:Y:S04]  /*ed80*/  STL [R1+0x1d0], R28 ;  /* 0x0001d01c01007387 */ /* 0x004fe80000100800 */
        /* <DEDUP_REMOVED lines=41> */
[----:B---3--:R-:W-:Y:S04]  /*f020*/  STL [R1+0x204], R54 ;  /* 0x0002043601007387 */ /* 0x008fe80000100800 */
        /* <DEDUP_REMOVED lines=11> */
[----:B------:R-:W-:Y:S01]  /*f0e0*/  IMAD R10, R81, 0x1000, R10 ;  /* 0x00001000510a7824 */ /* 0x000fe200078e020a */
[----:B------:R-:W-:-:S04]  /*f0f0*/  R2UR UR7, R11 ;  /* 0x000000000b0772ca */ /* 0x000fc800000e0000 */
[----:B------:R-:W-:Y:S01]  /*f100*/  R2UR UR6, R10 ;  /* 0x000000000a0672ca */ /* 0x000fe200000e0000 */
[----:B------:R-:W-:Y:S04]  /*f110*/  STL [R1+0x2a8], R136 ;  /* 0x0002a88801007387 */ /* 0x000fe80000100800 */
[----:B------:R-:W-:Y:S01]  /*f120*/  STL [R1+0x2ac], R138 ;  /* 0x0002ac8a01007387 */ /* 0x000fe20000100800 */
[----:B------:R-:W-:-:S05]  /*f130*/  MOV R26, R26 ;  /* 0x0000001a001a7202 */ /* 0x000fca0000000f00 */
[--C-:B------:R-:W-:Y:S02]  /*f140*/  IMAD R25, R25, 0x2, R26.reuse ;  /* 0x0000000219197824 */ /* 0x100fe400078e021a */
[C---:B------:R-:W-:Y:S02]  /*f150*/  IMAD R27, R24.reuse, 0x2, R26 ;  /* 0x00000002181b7824 */ /* 0x040fe400078e021a */
[----:B------:R-:W-:Y:S01]  /*f160*/  IMAD R24, R24, 0x2, R25 ;  /* 0x0000000218187824 */ /* 0x000fe200078e0219 */
[----:B------:R-:W-:Y:S04]  /*f170*/  STSM.16.M88.4 [R26], R152 ;  /* 0x000000981a007844 */ /* 0x000fe80000000200 */
[----:B------:R-:W-:Y:S04]  /*f180*/  STSM.16.M88.4 [R27], R156 ;  /* 0x0000009c1b007844 */ /* 0x000fe80000000200 */
[----:B------:R-:W-:Y:S04]  /*f190*/  STSM.16.M88.4 [R25], R160 ;  /* 0x000000a019007844 */ /* 0x000fe80000000200 */
[----:B------:R-:W-:Y:S04]  /*f1a0*/  STSM.16.M88.4 [R24], R164 ;  /* 0x000000a418007844 */ /* 0x000fe80000000200 */
        /* <DEDUP_REMOVED lines=31> */
[----:B------:R0:W-:Y:S02]  /*f3a0*/  STL [R1+0x330], R79 ;  /* 0x0003304f01007387 */ /* 0x0001e40000100800 */
[----:B0-----:R-:W-:-:S06]  /*f3b0*/  WARPGROUP.ARRIVE ;  /* 0x00000000000079c5 */ /* 0x001fcc0000000000 */
[----:B------:R-:W-:Y:S01]  /*f3c0*/  HGMMA.64x256x16.F32 R24, R152, gdesc[UR4].tnspB, RZ, !UPT, gsb0 ;  /* 0x43e0000498187df0 */ /* 0x000fe2000c0008ff */
[----:B------:R0:W-:Y:S04]  /*f3d0*/  STL [R1+0x338], R14 ;  /* 0x0003380e01007387 */ /* 0x0001e80000100800 */
[----:B------:R1:W-:Y:S01]  /*f3e0*/  STL [R1+0x33c], R15 ;  /* 0x00033c0f01007387 */ /* 0x0003e20000100800 */
[----:B0-----:R-:W-:Y:S02]  /*f3f0*/  VIADD R14, R10, 0x80 ;  /* 0x000000800a0e7836 */ /* 0x001fe40000000000 */
[----:B-1----:R-:W-:-:S03]  /*f400*/  IMAD.MOV.U32 R15, RZ, RZ, R11 ;  /* 0x000000ffff0f7224 */ /* 0x002fc600078e000b */
[----:B------:R-:W-:Y:S02]  /*f410*/  R2UR UR6, R14 ;  /* 0x000000000e0672ca */ /* 0x000fe400000e0000 */
[----:B------:R-:W-:Y:S01]  /*f420*/  R2UR UR7, R15 ;  /* 0x000000000f0772ca */ /* 0x000fe200000e0000 */
        /* <DEDUP_REMOVED lines=72> */
[----:B------:R-:W-:Y:S01]  /*f8b0*/  HGMMA.64x256x16.F32 R24, R156, gdesc[UR4].tnspB, R24, gsb0 ;  /* 0x43e000049c187df0 */ /* 0x000fe20008000818 */
[----:B------:R-:W-:Y:S02]  /*f8c0*/  VIADD R12, R10, 0x100 ;  /* 0x000001000a0c7836 */ /* 0x000fe40000000000 */
[----:B------:R-:W-:-:S03]  /*f8d0*/  IMAD.MOV.U32 R13, RZ, RZ, R11 ;  /* 0x000000ffff0d7224 */ /* 0x000fc600078e000b */
[----:B------:R-:W-:Y:S02]  /*f8e0*/  R2UR UR6, R12 ;  /* 0x000000000c0672ca */ /* 0x000fe400000e0000 */
[----:B------:R-:W-:Y:S01]  /*f8f0*/  R2UR UR7, R13 ;  /* 0x000000000d0772ca */ /* 0x000fe200000e0000 */
[----:B------:R-:W-:Y:S01]  /*f900*/  VIADD R10, R10, 0x180 ;  /* 0x000001800a0a7836 */ /* 0x000fe20000000000 */
        /* <DEDUP_REMOVED lines=71> */
[----:B------:R-:W-:Y:S03]  /*fd80*/  HGMMA.64x256x16.F32 R24, R164, gdesc[UR4].tnspB, R24, gsb0 ;  /* 0x43e00004a4187df0 */ /* 0x000fe60008000818 */
        /* <DEDUP_REMOVED lines=34> */
[----:B0-----:R-:W4:Y:S04]  /*ffb0*/  LDL R76, [R1+0x1d4] ;  /* 0x0001d400014c7983 */ /* 0x001f280000100800 */
[----:B------:R-:W4:Y:S04]  /*ffc0*/  LDL R78, [R1+0x1d8] ;  /* 0x0001d800014e7983 */ /* 0x000f280000100800 */
[----:B-1----:R-:W4:Y:S04]  /*ffd0*/  LDL R80, [R1+0x1dc] ;  /* 0x0001dc0001507983 */ /* 0x002f280000100800 */
[----:B------:R-:W4:Y:S04]  /*ffe0*/  LDL R8, [R1+0x1e0] ;  /* 0x0001e00001087983 */ /* 0x000f280000100800 */
[----:B------:R-:W4:Y:S04]  /*fff0*/  LDL R82, [R1+0x1e4] ;  /* 0x0001e40001527983 */ /* 0x000f280000100800 */
        /* <DEDUP_REMOVED lines=122> */
[----:B------:R-:W-:Y:S01]  /*107a0*/  @!PT LDS RZ, [RZ] ;  /* 0x00000000fffff984 */ /* 0x000fe20000000800 */
[----:B------:R-:W-:Y:S01]  /*107b0*/  @!PT LDS RZ, [RZ] ;  /* 0x00000000fffff984 */ /* 0x000fe20000000800 */
[----:B------:R-:W-:Y:S01]  /*107c0*/  @!PT LDS RZ, [RZ] ;  /* 0x00000000fffff984 */ /* 0x000fe20000000800 */
[----:B------:R-:W-:Y:S01]  /*107d0*/  @!PT LDS RZ, [RZ] ;  /* 0x00000000fffff984 */ /* 0x000fe20000000800 */
[----:B------:R0:W-:Y:S06]  /*107e0*/  MEMBAR.ALL.CTA ;  /* 0x0000000000007992 */ /* 0x0001ec0000008000 */
[----:B0-----:R-:W0:Y:S04]  /*107f0*/  FENCE.VIEW.ASYNC.S ;  /* 0x00000000000073c6 */ /* 0x001e280000000000 */
        /* <DEDUP_REMOVED lines=9> */
[----:B---3--:R-:W-:Y:S04]  /*10890*/  STL [R1+0x1f4], R88 ;  /* 0x0001f45801007387 */ /* 0x008fe80000100800 */
[----:B------:R-:W-:Y:S04]  /*108a0*/  STL [R1+0x1f8], R90 ;  /* 0x0001f85a01007387 */ /* 0x000fe80000100800 */
        /* <DEDUP_REMOVED lines=117> */
[----:B0-----:R-:W-:-:S03]  /*11000*/  NOP ;  /* 0x0000000000007918 */ /* 0x001fc60000000000 */
[----:B-1----:R-:W3:Y:S04]  /*11010*/  LDL R3, [R1+0x28] ;  /* 0x0000280001037983 */ /* 0x002ee80000100800 */
[----:B------:R2:W5:Y:S01]  /*11020*/  LDL R0, [R1+0x1c0] ;  /* 0x0001c00001007983 */ /* 0x0005620000100800 */
[----:B------:R-:W-:Y:S01]  /*11030*/  BSSY B0, `(.L_x_5183) ;  /* 0x0000006000007945 */ /* 0x000fe20003800000 */
[----:B------:R-:W-:Y:S06]  /*11040*/  BAR.ARV 0xe, 0x100 ;  /* 0x0384000000007b1d */ /* 0x000fec0000002000 */
[----:B---3--:R-:W-:-:S04]  /*11050*/  LOP3.LUT R3, R3, 0x1, RZ, 0xfc, !PT ;  /* 0x0000000103037812 */ /* 0x008fc800078efcff */
[----:B------:R-:W-:-:S13]  /*11060*/  ISETP.NE.AND P0, PT, R3, 0x3, PT ;  /* 0x000000030300780c */ /* 0x000fda0003f05270 */
[----:B--2---:R-:W-:Y:S05]  /*11070*/  @!P0 BRA `(.L_x_5184) ;  /* 0x0000000000048947 */ /* 0x004fea0003800000 */
[----:B------:R-:W-:Y:S01]  /*11080*/  BPT.TRAP 0x1 ;  /* 0x000000040000795c */ /* 0x000fe20000300000 */
.L_x_5184:
[----:B------:R-:W-:Y:S05]  /*11090*/  BSYNC B0 ;  /* 0x0000000000007941 */ /* 0x000fea0003800000 */
.L_x_5183:
[----:B------:R-:W2:Y:S01]  /*110a0*/  LDL.64 R10, [R1+0x48] ;  /* 0x00004800010a7983 */ /* 0x000ea20000100a00 */
[----:B------:R-:W-:Y:S02]  /*110b0*/  UISETP.NE.AND UP1, UPT, UR41, URZ, UPT ;  /* 0x0000003f2900728c */ /* 0x000fe4000bf25270 */
[----:B------:R-:W-:Y:S01]  /*110c0*/  UISETP.NE.AND UP0, UPT, UR43, URZ, UPT ;  /* 0x0000003f2b00728c */ /* 0x000fe2000bf05270 */
[----:B------:R-:W3:Y:S01]  /*110d0*/  LDL R3, [R1+0x34] ;  /* 0x0000340001037983 */ /* 0x000ee20000100800 */
[----:B--2---:R-:W-:-:S05]  /*110e0*/  MOV R11, R10 ;  /* 0x0000000a000b7202 */ /* 0x004fca0000000f00 */
[----:B-----5:R-:W-:-:S05]  /*110f0*/  IMAD R0, R0, 0x8, R11 ;  /* 0x0000000800007824 */ /* 0x020fca00078e020b */
[----:B---3--:R-:W-:-:S04]  /*11100*/  PRMT R0, R3, 0x654, R0 ;  /* 0x0000065403007816 */ /* 0x008fc80000000000 */
[----:B------:R0:W-:Y:S02]  /*11110*/  SYNCS.ARRIVE.TRANS64.RED.A1T0 RZ, [R0+URZ], RZ ;  /* 0x000000ff00ff79a7 */ /* 0x0001e4000810043f */
[----:B0-----:R-:W2:Y:S01]  /*11120*/  LDL R0, [R1+0x50] ;  /* 0x0000500001007983 */ /* 0x001ea20000100800 */
[----:B------:R-:W-:Y:S02]  /*11130*/  PLOP3.LUT P0, PT, PT, PT, UP1, 0x80, 0x0 ;  /* 0x000000000000781c */ /* 0x000fe40003f0f018 */
[----:B------:R-:W-:Y:S01]  /*11140*/  PLOP3.LUT P1, PT, PT, PT, UP1, 0x80, 0x0 ;  /* 0x000000000000781c */ /* 0x000fe20003f2f018 */
[----:B------:R-:W-:Y:S01]  /*11150*/  UIADD3 UR46, UR46, -0x2, URZ ;  /* 0xfffffffe2e2e7890 */ /* 0x000fe2000fffe03f */
[----:B--2---:R-:W-:-:S09]  /*11160*/  IMAD.SHL.U32 R8, R0, 0x40, RZ ;  /* 0x0000004000087824 */ /* 0x004fd200078e00ff */
[----:B------:R-:W-:Y:S01]  /*11170*/  @P0 IMAD.HI.U32 R9, R8, R9, RZ ;  /* 0x0000000908090227 */ /* 0x000fe200078e00ff */
[----:B------:R-:W-:-:S03]  /*11180*/  PLOP3.LUT P0, PT, PT, PT, UP0, 0x40, 0x0 ;  /* 0x000000000000781c */ /* 0x000fc60003f0e808 */
[----:B------:R-:W-:Y:S01]  /*11190*/  IMAD.MOV.U32 R0, RZ, RZ, R8 ;  /* 0x000000ffff007224 */ /* 0x000fe200078e0008 */
[----:B------:R-:W-:-:S05]  /*111a0*/  @P1 SHF.R.U32.HI R0, RZ, R228, R9 ;  /* 0x000000e4ff001219 */ /* 0x000fca0000011609 */
[----:B------:R-:W-:Y:S02]  /*111b0*/  VIADD R3, R0, UR45 ;  /* 0x0000002d00037c36 */ /* 0x000fe40008000000 */
[----:B------:R-:W-:Y:S02]  /*111c0*/  IMAD.U32 R0, RZ, RZ, UR46 ;  /* 0x0000002eff007e24 */ /* 0x000fe4000f8e00ff */
[----:B------:R-:W-:Y:S01]  /*111d0*/  IMAD.IADD R4, R3, 0x1, R4 ;  /* 0x0000000103047824 */ /* 0x000fe200078e0204 */
[----:B------:R-:W-:Y:S06]  /*111e0*/  @P0 BRA `(.L_x_5185) ;  /* 0x0000000000400947 */ /* 0x000fec0003800000 */
[C---:B------:R-:W-:Y:S01]  /*111f0*/  ISETP.GT.AND P0, PT, R3.reuse, RZ, PT ;  /* 0x000000ff0300720c */ /* 0x040fe20003f04270 */
[----:B------:R-:W-:Y:S01]  /*11200*/  BSSY B0, `(.L_x_5186) ;  /* 0x000000c000007945 */ /* 0x000fe20003800000 */
[----:B------:R-:W-:-:S11]  /*11210*/  VIADD R9, R3, 0xffffffff ;  /* 0xffffffff03097836 */ /* 0x000fd60000000000 */
[----:B------:R-:W-:Y:S05]  /*11220*/  @P0 BRA `(.L_x_5187) ;  /* 0x0000000000180947 */ /* 0x000fea0003800000 */
[----:B------:R-:W-:Y:S01]  /*11230*/  ISETP.NE.AND P0, PT, R5, 0x1, PT ;  /* 0x000000010500780c */ /* 0x000fe20003f05270 */
[----:B------:R-:W-:-:S12]  /*11240*/  IMAD.MOV R3, RZ, RZ, -R3 ;  /* 0x000000ffff037224 */ /* 0x000fd800078e0a03 */
[----:B------:R-:W-:-:S05]  /*11250*/  @P0 IMAD.HI.U32 R6, R3, R6, RZ ;  /* 0x0000000603060227 */ /* 0x000fca00078e00ff */
[----:B------:R-:W-:-:S04]  /*11260*/  @P0 SHF.R.U32.HI R3, RZ, R7, R6 ;  /* 0x00000007ff030219 */ /* 0x000fc80000011606 */
[----:B------:R-:W-:Y:S01]  /*11270*/  LOP3.LUT R9, RZ, R3, RZ, 0x33, !PT ;  /* 0x00000003ff097212 */ /* 0x000fe200078e33ff */
[----:B------:R-:W-:Y:S06]  /*11280*/  BRA `(.L_x_5188) ;  /* 0x00000000000c7947 */ /* 0x000fec0003800000 */
.L_x_5187:
[----:B------:R-:W-:-:S13]  /*11290*/  ISETP.NE.AND P0, PT, R5, 0x1, PT ;  /* 0x000000010500780c */ /* 0x000fda0003f05270 */
[----:B------:R-:W-:-:S05]  /*112a0*/  @P0 IMAD.HI.U32 R6, R9, R6, RZ ;  /* 0x0000000609060227 */ /* 0x000fca00078e00ff */
[----:B------:R-:W-:-:S07]  /*112b0*/  @P0 SHF.R.U32.HI R9, RZ, R7, R6 ;  /* 0x00000007ff090219 */ /* 0x000fce0000011606 */
.L_x_5188:
[----:B------:R-:W-:Y:S05]  /*112c0*/  BSYNC B0 ;  /* 0x0000000000007941 */ /* 0x000fea0003800000 */
.L_x_5186:
[----:B------:R-:W-:-:S05]  /*112d0*/  IMAD R5, R9, R5, R5 ;  /* 0x0000000509057224 */ /* 0x000fca00078e0205 */
[----:B------:R-:W-:-:S07]  /*112e0*/  VIMNMX R4, R4, R5, PT ;  /* 0x0000000504047248 */ /* 0x000fce0003fe0100 */
.L_x_5185:
[----:B------:R-:W-:Y:S01]  /*112f0*/  SHF.R.S32.HI R3, RZ, 0x1f, R4 ;  /* 0x0000001fff037819 */ /* 0x000fe20000011404 */
[----:B------:R-:W-:Y:S03]  /*11300*/  BSSY B1, `(.L_x_5189) ;  /* 0x0000014000017945 */ /* 0x000fe60003800000 */
[----:B------:R-:W-:-:S04]  /*11310*/  LEA.HI R3, R3, R4, RZ, 0x6 ;  /* 0x0000000403037211 */ /* 0x000fc800078f30ff */
[----:B------:R-:W-:-:S04]  /*11320*/  SHF.R.S32.HI R3, RZ, 0x6, R3 ;  /* 0x00000006ff037819 */ /* 0x000fc80000011403 */
[----:B------:R-:W-:-:S04]  /*11330*/  VIMNMX R10, R3, UR42, !PT ;  /* 0x0000002a030a7c48 */ /* 0x000fc8000ffe0100 */
[----:B------:R-:W-:-:S13]  /*11340*/  ISETP.GE.AND P0, PT, R0, R10, PT ;  /* 0x0000000a0000720c */ /* 0x000fda0003f06270 */
[----:B------:R-:W-:Y:S05]  /*11350*/  @!P0 BRA `(.L_x_5190) ;  /* 0x0000000000388947 */ /* 0x000fea0003800000 */
[----:B------:R-:W-:Y:S01]  /*11360*/  BSSY B0, `(.L_x_5191) ;  /* 0x000000b000007945 */ /* 0x000fe20003800000 */
.L_x_5192:
[C---:B------:R-:W-:Y:S01]  /*11370*/  IADD3 R12, P0, R2.reuse, 0x50, RZ ;  /* 0x00000050020c7810 */ /* 0x040fe20007f1e0ff */
[C---:B------:R-:W-:Y:S01]  /*11380*/  VIADD R11, R2.reuse, 0x120 ;  /* 0x00000120020b7836 */ /* 0x040fe20000000000 */
[----:B------:R-:W-:Y:S02]  /*11390*/  IADD3 R28, P1, R2, 0xcc, RZ ;  /* 0x000000cc021c7810 */ /* 0x000fe40007f3e0ff */
[----:B------:R-:W-:Y:S01]  /*113a0*/  MOV R3, 0x113e0 ;  /* 0x000113e000037802 */ /* 0x000fe20000000f00 */
[--C-:B------:R-:W-:Y:S02]  /*113b0*/  IMAD.X R13, RZ, RZ, R18.reuse, P0 ;  /* 0x000000ffff0d7224 */ /* 0x100fe400000e0612 */
[----:B------:R-:W-:-:S08]  /*113c0*/  IMAD.X R29, RZ, RZ, R18, P1 ;  /* 0x000000ffff1d7224 */ /* 0x000fd000008e0612 */
[----:B------:R-:W-:Y:S05]  /*113d0*/  CALL.REL.NOINC `($_ZN7cutlass13device_kernelIN5flash11enable_sm90INS1_16FlashAttnFwdSm90INS1_25CollectiveMainloopFwdSm90ILi2EN4cute5tupleIJNS5_1CILi1EEES8_S8_EEENS6_IJNS7_ILi64EEESA_SA_EEELi512ENS_6half_tEfNS_4arch4Sm90ELb0ELb1ELb0ELb0ELb1ELb0ELb1ELb0ELb0ELb1ELb0ELb0EEENS1_21CollectiveEpilogueFwdINS6_IJSA_NS7_ILi512EEESA_EEES9_SC_SE_Li256ELb0ELb1ELb0ELb0EEENS1_30DynamicPersistentTileSchedulerILi256ELi128ELb0ELb1ELb1EEEEEEEEEvNT_6ParamsE$_ZZN5flash25CollectiveMainloopFwdSm90ILi2EN4cute5tupleIJNS1_1CILi1EEES4_S4_EEENS2_IJNS3_ILi64EEES6_S6_EEELi512EN7cutlass6half_tEfNS8_4arch4Sm90ELb0ELb1ELb0ELb0ELb1ELb0ELb1ELb0ELb0ELb1ELb0ELb0EE3mmaINS_16FlashAttnFwdSm90ISC_NS_21CollectiveEpilogueFwdINS2_IJS6_NS3_ILi512EEES6_EEES5_S9_SB_Li256ELb0ELb1ELb0ELb0EEENS_30DynamicPersistentTileSchedulerILi256ELi128ELb0ELb1ELb1EEEE13SharedStorageENS1_6TensorINS1_11ArrayEngineIfLm128EEENS1_6LayoutINS2_IJNS2_IJNS3_ILi2EEESR_NS3_ILi32EEEEEES4_S4_EEENS2_IJNS2_IJS4_SR_NS3_ILi4EEEEEENS3_ILi0EEESX_EEEEEEENS_7SoftmaxILi2ELi0EEEEEbRKNSC_6ParamsENS8_13PipelineAsyncILi2EEES17_RNS8_13PipelineStateILj2EEERT0_RT1_iRiRKNS_16SeqlenInfoQKNewKILb0ELb0EEENS2_IJiiiiEEERT_ENKUliT_T0_T1_E_clIZSD_ISM_S10_S12_EbS15_S17_S17_S1A_S1C_S1E_iS1F_S1J_S1K_S1M_EUlRS1N_iE1_NS3_ILb0EEENS3_ILb1EEEEEDaiS1N_S1O_S1P_) ;  /* 0x000001a800fc7944 */ /* 0x000fea0003c00000 */
[C---:B------:R-:W-:Y:S01]  /*113e0*/  ISETP.GT.AND P0, PT, R0.reuse, R10, PT ;  /* 0x0000000a0000720c */ /* 0x040fe20003f04270 */
[----:B------:R-:W-:-:S12]  /*113f0*/  VIADD R0, R0, 0xffffffff ;  /* 0xffffffff00007836 */ /* 0x000fd80000000000 */
[----:B------:R-:W-:Y:S05]  /*11400*/  @P0 BRA `(.L_x_5192) ;  /* 0xfffffffc00d80947 */ /* 0x000fea000383ffff */
[----:B------:R-:W-:Y:S05]  /*11410*/  BSYNC B0 ;  /* 0x0000000000007941 */ /* 0x000fea0003800000 */
.L_x_5191:
[----:B------:R-:W2:Y:S02]  /*11420*/  LDL R8, [R1+0x50] ;  /* 0x0000500001087983 */ /* 0x000ea40000100800 */
[----:B--2---:R-:W-:-:S07]  /*11430*/  IMAD.SHL.U32 R8, R8, 0x40, RZ ;  /* 0x0000004008087824 */ /* 0x004fce00078e00ff */
.L_x_5190:
[----:B------:R-:W-:Y:S05]  /*11440*/  BSYNC B1 ;  /* 0x0000000000017941 */ /* 0x000fea0003800000 */
.L_x_5189:
[----:B------:R-:W-:Y:S01]  /*11450*/  UISETP.NE.AND UP1, UPT, UR41, URZ, UPT ;  /* 0x0000003f2900728c */ /* 0x000fe2000bf25270 */
[----:B------:R-:W-:Y:S01]  /*11460*/  VIADD R8, R8, 0x3f ;  /* 0x0000003f08087836 */ /* 0x000fe20000000000 */
[----:B------:R-:W-:-:S04]  /*11470*/  UISETP.NE.AND UP0, UPT, UR43, URZ, UPT ;  /* 0x0000003f2b00728c */ /* 0x000fc8000bf05270 */
[----:B------:R-:W-:Y:S02]  /*11480*/  PLOP3.LUT P0, PT, PT, PT, UP1, 0x80, 0x0 ;  /* 0x000000000000781c */ /* 0x000fe40003f0f018 */
[----:B------:R-:W-:-:S03]  /*11490*/  PLOP3.LUT P1, PT, PT, PT, UP1, 0x80, 0x0 ;  /* 0x000000000000781c */ /* 0x000fc60003f2f018 */
[----:B------:R-:W-:-:S08]  /*114a0*/  @UP1 ULDC UR4, c[0x0][0x44c] ;  /* 0x0001130000041ab9 */ /* 0x000fd00000000800 */
[----:B------:R-:W-:Y:S01]  /*114b0*/  @P0 IMAD.HI.U32 R3, R8, UR4, RZ ;  /* 0x0000000408030c27 */ /* 0x000fe2000f8e00ff */
[----:B------:R-:W-:Y:S01]  /*114c0*/  PLOP3.LUT P0, PT, PT, PT, UP0, 0x40, 0x0 ;  /* 0x000000000000781c */ /* 0x000fe20003f0e808 */
[----:B------:R-:W-:-:S03]  /*114d0*/  @UP1 ULDC UR4, c[0x0][0x450] ;  /* 0x0001140000041ab9 */ /* 0x000fc60000000800 */
[----:B------:R-:W-:Y:S01]  /*114e0*/  @P1 SHF.R.U32.HI R8, RZ, UR4, R3 ;  /* 0x00000004ff081c19 */ /* 0x000fe20008011603 */
[----:B------:R-:W-:-:S04]  /*114f0*/  ULDC UR4, c[0x0][0xad4] ;  /* 0x0002b50000047ab9 */ /* 0x000fc80000000800 */
[----:B------:R-:W-:-:S04]  /*11500*/  VIADD R8, R8, UR40 ;  /* 0x0000002808087c36 */ /* 0x000fc80008000000 */
[----:B------:R-:W-:Y:S01]  /*11510*/  VIADD R3, R8, -UR4 ;  /* 0x8000000408037c36 */ /* 0x000fe20008000000 */
[----:B------:R-:W-:Y:S06]  /*11520*/  @P0 BRA `(.L_x_5193) ;  /* 0x0000000000540947 */ /* 0x000fec0003800000 */
[----:B------:R-:W-:Y:S01]  /*11530*/  ISETP.GT.AND P0, PT, R8, -0x1, PT ;  /* 0xffffffff0800780c */ /* 0x000fe20003f04270 */
[----:B------:R-:W-:-:S12]  /*11540*/  BSSY B0, `(.L_x_5194) ;  /* 0x0000011000007945 */ /* 0x000fd80003800000 */
        /* <DEDUP_REMOVED lines=10> */
.L_x_5195:
[----:B------:R-:W-:Y:S02]  /*115f0*/  ULDC UR4, c[0x0][0xadc] ;  /* 0x0002b70000047ab9 */ /* 0x000fe40000000800 */
[----:B------:R-:W-:-:S05]  /*11600*/  IMAD.U32 R7, RZ, RZ, UR4 ;  /* 0x00000004ff077e24 */ /* 0x000fca000f8e00ff */
[----:B------:R-:W-:-:S13]  /*11610*/  ISETP.NE.AND P0, PT, R7, 0x1, PT ;  /* 0x000000010700780c */ /* 0x000fda0003f05270 */
[----:B------:R-:W0:Y:S02]  /*11620*/  @P0 LDC.64 R4, c[0x0][0xae0] ;  /* 0x0002b800ff040b82 */ /* 0x000e240000000a00 */
[----:B0-----:R-:W-:-:S05]  /*11630*/  @P0 IMAD.HI.U32 R4, R8, R4, RZ ;  /* 0x0000000408040227 */ /* 0x001fca00078e00ff */
[----:B------:R-:W-:-:S07]  /*11640*/  @P0 SHF.R.U32.HI R8, RZ, R5, R4 ;  /* 0x00000005ff080219 */ /* 0x000fce0000011604 */
.L_x_5196:
[----:B------:R-:W-:Y:S05]  /*11650*/  BSYNC B0 ;  /* 0x0000000000007941 */ /* 0x000fea0003800000 */
.L_x_5194:
[----:B------:R-:W-:-:S05]  /*11660*/  IMAD R8, R8, R7, RZ ;  /* 0x0000000708087224 */ /* 0x000fca00078e02ff */
[----:B------:R-:W-:-:S07]  /*11670*/  VIMNMX R3, R3, R8, !PT ;  /* 0x0000000803037248 */ /* 0x000fce0007fe0100 */
.L_x_5193:
[----:B------:R-:W-:-:S05]  /*11680*/  VIADD R3, R3, 0x3f ;  /* 0x0000003f03037836 */ /* 0x000fca0000000000 */
[----:B------:R-:W-:-:S04]  /*11690*/  SHF.R.S32.HI R4, RZ, 0x1f, R3 ;  /* 0x0000001fff047819 */ /* 0x000fc80000011403 */
[----:B------:R-:W-:-:S04]  /*116a0*/  LEA.HI R4, R4, R3, RZ, 0x6 ;  /* 0x0000000304047211 */ /* 0x000fc800078f30ff */
[----:B------:R-:W-:-:S04]  /*116b0*/  SHF.R.S32.HI R4, RZ, 0x6, R4 ;  /* 0x00000006ff047819 */ /* 0x000fc80000011404 */
[----:B------:R-:W-:-:S04]  /*116c0*/  VIMNMX R164, R4, UR42, !PT ;  /* 0x0000002a04a47c48 */ /* 0x000fc8000ffe0100 */
[----:B------:R-:W-:-:S13]  /*116d0*/  ISETP.GE.AND P0, PT, R0, R164, PT ;  /* 0x000000a40000720c */ /* 0x000fda0003f06270 */
[----:B------:R-:W-:Y:S05]  /*116e0*/  @!P0 BRA `(.L_x_5197) ;  /* 0x0000006c00508947 */ /* 0x000fea0003800000 */
.L_x_5220:
[----:B------:R-:W2:Y:S04]  /*116f0*/  LDL R58, [R1+0x1c0] ;  /* 0x0001c000013a7983 */ /* 0x000ea80000100800 */
[----:B------:R-:W3:Y:S04]  /*11700*/  LDL R4, [R1+0x1c8] ;  /* 0x0001c80001047983 */ /* 0x000ee80000100800 */
[----:B0-----:R-:W4:Y:S01]  /*11710*/  LDL R3, [R1] ;  /* 0x0000000001037983 */ /* 0x001f220000100800 */
[----:B--2---:R-:W-:-:S05]  /*11720*/  VIADD R6, R58, 0x1 ;  /* 0x000000013a067836 */ /* 0x004fca0000000000 */
[----:B------:R-:W-:-:S13]  /*11730*/  ISETP.NE.AND P0, PT, R6, 0x2, PT ;  /* 0x000000020600780c */ /* 0x000fda0003f05270 */
[----:B------:R0:W5:Y:S04]  /*11740*/  @P0 LDL R8, [R1+0x1c4] ;  /* 0x0001c40001080983 */ /* 0x0001680000100800 */
[----:B------:R-:W2:Y:S01]  /*11750*/  @!P0 LDL R5, [R1+0x1c4] ;  /* 0x0001c40001058983 */ /* 0x000ea20000100800 */
[----:B---3--:R-:W-:Y:S01]  /*11760*/  VIADD R4, R4, 0x1 ;  /* 0x0000000104047836 */ /* 0x008fe20000000000 */
[----:B----4-:R-:W-:Y:S02]  /*11770*/  LOP3.LUT R3, R3, 0x1, RZ, 0xfc, !PT ;  /* 0x0000000103037812 */ /* 0x010fe400078efcff */
[----:B------:R1:W-:Y:S04]  /*11780*/  STL [R1+0x1c0], R6 ;  /* 0x0001c00601007387 */ /* 0x0003e80000100800 */
[----:B------:R0:W-:Y:S04]  /*11790*/  STL [R1+0x1c8], R4 ;  /* 0x0001c80401007387 */ /* 0x0001e80000100800 */
[----:B------:R0:W-:Y:S01]  /*117a0*/  @!P0 STL [R1+0x1c0], RZ ;  /* 0x0001c0ff01008387 */ /* 0x0001e20000100800 */
[----:B------:R-:W-:Y:S01]  /*117b0*/  ISETP.NE.AND P1, PT, R3, 0x3, PT ;  /* 0x000000030300780c */ /* 0x000fe20003f25270 */
[----:B------:R-:W-:Y:S05]  /*117c0*/  YIELD ;  /* 0x0000000000007946 */ /* 0x000fea0003800000 */
[----:B------:R-:W-:Y:S01]  /*117d0*/  BSSY B0, `(.L_x_5198) ;  /* 0x0000006000007945 */ /* 0x000fe20003800000 */
[----:B-1----:R-:W-:Y:S01]  /*117e0*/  @!P0 IMAD.MOV.U32 R6, RZ, RZ, RZ ;  /* 0x000000ffff068224 */ /* 0x002fe200078e00ff */
[----:B--2---:R-:W-:-:S05]  /*117f0*/  @!P0 LOP3.LUT R8, R5, 0x1, RZ, 0x3c, !PT ;  /* 0x0000000105088812 */ /* 0x004fca00078e3cff */
[----:B------:R0:W-:Y:S01]  /*11800*/  @!P0 STL [R1+0x1c4], R8 ;  /* 0x0001c40801008387 */ /* 0x0001e20000100800 */
[----:B------:R-:W-:Y:S05]  /*11810*/  @!P1 BRA `(.L_x_5199) ;  /* 0x0000000000049947 */ /* 0x000fea0003800000 */
[----:B------:R-:W-:Y:S01]  /*11820*/  BPT.TRAP 0x1 ;  /* 0x000000040000795c */ /* 0x000fe20000300000 */
.L_x_5199:
[----:B------:R-:W-:Y:S05]  /*11830*/  BSYNC B0 ;  /* 0x0000000000007941 */ /* 0x000fea0003800000 */
.L_x_5198:
[----:B0-----:R-:W2:Y:S02]  /*11840*/  LDL.64 R4, [R1+0x18] ;  /* 0x0000180001047983 */ /* 0x001ea40000100a00 */
[----:B--2---:R-:W-:Y:S02]  /*11850*/  MOV R3, R4 ;  /* 0x0000000400037202 */ /* 0x004fe40000000f00 */
[----:B-----5:R-:W-:-:S03]  /*11860*/  SHF.L.U32 R5, R8, 0x1f, RZ ;  /* 0x0000001f08057819 */ /* 0x020fc600000006ff */
[----:B------:R-:W-:-:S04]  /*11870*/  IMAD R6, R6, 0x8, R3 ;  /* 0x0000000806067824 */ /* 0x000fc800078e0203 */
[----:B------:R0:W1:Y:S01]  /*11880*/  SYNCS.PHASECHK.TRANS64.TRYWAIT P0, [R6+URZ], R5 ;  /* 0x00000005060075a7 */ /* 0x000062000800017f */
[----:B------:R0:W5:Y:S01]  /*11890*/  LDL.64 R8, [R1+0x1c0] ;  /* 0x0001c00001087983 */ /* 0x0001620000100a00 */
[----:B------:R-:W-:Y:S04]  /*118a0*/  BSSY B0, `(.L_x_5200) ;  /* 0x0000003000007945 */ /* 0x000fe80003800000 */
[----:B------:R-:W-:Y:S05]  /*118b0*/  @!P1 BRA `(.L_x_5201) ;  /* 0x0000000000049947 */ /* 0x000fea0003800000 */
[----:B------:R-:W-:Y:S01]  /*118c0*/  BPT.TRAP 0x1 ;  /* 0x000000040000795c */ /* 0x000fe20000300000 */
.L_x_5201:
[----:B------:R-:W-:Y:S05]  /*118d0*/  BSYNC B0 ;  /* 0x0000000000007941 */ /* 0x000fea0003800000 */
.L_x_5200:
[----:B------:R-:W-:Y:S04]  /*118e0*/  BSSY B0, `(.L_x_5202) ;  /* 0x0000006000007945 */ /* 0x000fe80003800000 */
[----:B-1----:R-:W-:Y:S05]  /*118f0*/  @P0 BRA `(.L_x_5203) ;  /* 0x0000000000100947 */ /* 0x002fea0003800000 */
[----:B-----5:R-:W-:Y:S01]  /*11900*/  IMAD R8, R8, 0x8, R3 ;  /* 0x0000000808087824 */ /* 0x020fe200078e0203 */
[----:B------:R-:W-:-:S04]  /*11910*/  SHF.L.U32 R9, R9, 0x1f, RZ ;  /* 0x0000001f09097819 */ /* 0x000fc800000006ff */
[----:B------:R-:W1:Y:S02]  /*11920*/  SYNCS.PHASECHK.TRANS64.TRYWAIT P0, [R8+URZ], R9 ;  /* 0x00000009080075a7 */ /* 0x000e64000800017f */
[----:B-1----:R-:W-:Y:S05]  /*11930*/  @!P0 BRA `(.L_x_5204) ;  /* 0x0000017800d88947 */ /* 0x002fea0003800000 */
.L_x_5203:
[----:B------:R-:W-:Y:S05]  /*11940*/  BSYNC B0 ;  /* 0x0000000000007941 */ /* 0x000fea0003800000 */
.L_x_5202:
[----:B------:R-:W2:Y:S04]  /*11950*/  LDL R3, [R1+0x1c0] ;  /* 0x0001c00001037983 */ /* 0x000ea80000100800 */
[----:B0-----:R-:W2:Y:S01]  /*11960*/  LDL.64 R4, [R1+0x80] ;  /* 0x0000800001047983 */ /* 0x001ea20000100a00 */
[----:B------:R-:W-:Y:S05]  /*11970*/  WARPSYNC.ALL ;  /* 0x0000000000007948 */ /* 0x000fea0003800000 */
[----:B-1---5:R-:W3:Y:S04]  /*11980*/  LDL.64 R8, [R1+0x78] ;  /* 0x0000780001087983 */ /* 0x022ee80000100a00 */
[----:B------:R-:W4:Y:S04]  /*11990*/  LDL.64 R6, [R1+0x78] ;  /* 0x0000780001067983 */ /* 0x000f280000100a00 */
[----:B------:R-:W4:Y:S04]  /*119a0*/  LDL.64 R10, [R1+0x78] ;  /* 0x00007800010a7983 */ /* 0x000f280000100a00 */
[----:B------:R-:W4:Y:S01]  /*119b0*/  LDL.64 R12, [R1+0x78] ;  /* 0x00007800010c7983 */ /* 0x000f220000100a00 */
[----:B--2---:R-:W-:Y:S01]  /*119c0*/  IMAD R4, R3, 0x200, R4 ;  /* 0x0000020003047824 */ /* 0x004fe200078e0204 */
[----:B------:R-:W-:Y:S01]  /*119d0*/  R2UR UR7, R5 ;  /* 0x00000000050772ca */ /* 0x000fe200000e0000 */
[----:B------:R-:W-:Y:S01]  /*119e0*/  WARPGROUP.ARRIVE ;  /* 0x00000000000079c5 */ /* 0x000fe20000000000 */
[----:B------:R-:W2:Y:S02]  /*119f0*/  LDL R3, [R1+0x28] ;  /* 0x0000280001037983 */ /* 0x000ea40000100800 */
[----:B------:R-:W-:-:S02]  /*11a00*/  R2UR UR6, R4 ;  /* 0x00000000040672ca */ /* 0x000fc400000e0000 */
[----:B------:R0:W5:Y:S01]  /*11a10*/  LDL.64 R14, [R1+0x1c0] ;  /* 0x0001c000010e7983 */ /* 0x0001620000100a00 */
[----:B---3--:R-:W-:Y:S02]  /*11a20*/  R2UR UR4, R8 ;  /* 0x00000000080472ca */ /* 0x008fe400000e0000 */
[----:B------:R-:W-:-:S13]  /*11a30*/  R2UR UR5, R9 ;  /* 0x00000000090572ca */ /* 0x000fda00000e0000 */
[----:B------:R-:W-:Y:S01]  /*11a40*/  HGMMA.64x64x16.F32 R24, gdesc[UR4], RZ, !UPT, gsb0 ;  /* 0x00e00000041879f0 */ /* 0x000fe2000c0008ff */
[----:B----4-:R-:W-:Y:S02]  /*11a50*/  VIADD R6, R6, 0x2 ;  /* 0x0000000206067836 */ /* 0x010fe40000000000 */
[----:B------:R-:W-:Y:S02]  /*11a60*/  VIADD R8, R4, 0x2 ;  /* 0x0000000204087836 */ /* 0x000fe40000000000 */
[----:B------:R-:W-:Y:S01]  /*11a70*/  IMAD.MOV.U32 R9, RZ, RZ, R5 ;  /* 0x000000ffff097224 */ /* 0x000fe200078e0005 */
[----:B------:R-:W-:Y:S02]  /*11a80*/  R2UR UR4, R6 ;  /* 0x00000000060472ca */ /* 0x000fe400000e0000 */
[----:B------:R-:W-:Y:S02]  /*11a90*/  R2UR UR6, R8 ;  /* 0x00000000080672ca */ /* 0x000fe400000e0000 */
[----:B------:R-:W-:-:S02]  /*11aa0*/  R2UR UR7, R9 ;  /* 0x00000000090772ca */ /* 0x000fc400000e0000 */
[----:B------:R-:W-:Y:S01]  /*11ab0*/  R2UR UR5, R7 ;  /* 0x00000000070572ca */ /* 0x000fe200000e0000 */
[----:B------:R-:W-:Y:S02]  /*11ac0*/  WARPGROUP.DEPBAR.LE gsb0, 0x0 ;  /* 0x00008000000079c5 */ /* 0x000fe40000010000 */
[----:B------:R-:W-:-:S10]  /*11ad0*/  WARPGROUP.ARRIVE ;  /* 0x00000000000079c5 */ /* 0x000fd40000000000 */
[----:B------:R-:W-:Y:S01]  /*11ae0*/  HGMMA.64x64x16.F32 R24, gdesc[UR4], R24, gsb0 ;  /* 0x00e00000041879f0 */ /* 0x000fe20008000818 */
        /* <DEDUP_REMOVED lines=11> */
[----:B------:R-:W-:Y:S01]  /*11ba0*/  VIADD R12, R12, 0x6 ;  /* 0x000000060c0c7836 */ /* 0x000fe20000000000 */
[----:B------:R-:W-:Y:S02]  /*11bb0*/  R2UR UR7, R5 ;  /* 0x00000000050772ca */ /* 0x000fe400000e0000 */
[----:B------:R-:W-:Y:S02]  /*11bc0*/  R2UR UR6, R4 ;  /* 0x00000000040672ca */ /* 0x000fe400000e0000 */
[----:B------:R-:W-:Y:S02]  /*11bd0*/  R2UR UR4, R12 ;  /* 0x000000000c0472ca */ /* 0x000fe400000e0000 */
[----:B------:R-:W-:Y:S01]  /*11be0*/  R2UR UR5, R13 ;  /* 0x000000000d0572ca */ /* 0x000fe200000e0000 */
[----:B------:R-:W-:Y:S01]  /*11bf0*/  IMAD.MOV.U32 R6, RZ, RZ, 0x1 ;  /* 0x00000001ff067424 */ /* 0x000fe200078e00ff */
[----:B------:R0:W-:Y:S01]  /*11c00*/  STL [R1+0x60], RZ ;  /* 0x000060ff01007387 */ /* 0x0001e20000100800 */
[----:B------:R-:W-:-:S02]  /*11c10*/  WARPGROUP.DEPBAR.LE gsb0, 0x0 ;  /* 0x00008000000079c5 */ /* 0x000fc40000010000 */
[----:B------:R-:W-:-:S08]  /*11c20*/  WARPGROUP.ARRIVE ;  /* 0x00000000000079c5 */ /* 0x000fd00000000000 */
[----:B------:R-:W-:Y:S01]  /*11c30*/  HGMMA.64x64x16.F32 R24, gdesc[UR4], R24, gsb0 ;  /* 0x00e00000041879f0 */ /* 0x000fe20008000818 */
[----:B------:R0:W-:Y:S01]  /*11c40*/  STL [R1+0x60], R6 ;  /* 0x0000600601007387 */ /* 0x0001e20000100800 */
[----:B--2---:R-:W-:-:S03]  /*11c50*/  LOP3.LUT R3, R3, 0x1, RZ, 0xfc, !PT ;  /* 0x0000000103037812 */ /* 0x004fc600078efcff */
[----:B------:R0:W-:Y:S04]  /*11c60*/  STL [R1+0x60], R6 ;  /* 0x0000600601007387 */ /* 0x0001e80000100800 */
[----:B------:R0:W-:Y:S04]  /*11c70*/  STL [R1+0x60], R6 ;  /* 0x0000600601007387 */ /* 0x0001e80000100800 */
[----:B------:R0:W-:Y:S01]  /*11c80*/  STL [R1+0x60], R6 ;  /* 0x0000600601007387 */ /* 0x0001e20000100800 */
[----:B------:R-:W-:Y:S01]  /*11c90*/  ISETP.NE.AND P1, PT, R3, 0x3, PT ;  /* 0x000000030300780c */ /* 0x000fe20003f25270 */
[----:B------:R-:W-:Y:S01]  /*11ca0*/  BSSY B0, `(.L_x_5205) ;  /* 0x0000004000007945 */ /* 0x000fe20003800000 */
[----:B------:R-:W-:-:S11]  /*11cb0*/  WARPGROUP.DEPBAR.LE gsb0, 0x0 ;  /* 0x00008000000079c5 */ /* 0x000fd60000010000 */
[----:B0-----:R-:W-:Y:S05]  /*11cc0*/  @!P1 BRA `(.L_x_5206) ;  /* 0x0000000000049947 */ /* 0x001fea0003800000 */
[----:B------:R-:W-:Y:S01]  /*11cd0*/  BPT.TRAP 0x1 ;  /* 0x000000040000795c */ /* 0x000fe20000300000 */
.L_x_5206:
[----:B------:R-:W-:Y:S05]  /*11ce0*/  BSYNC B0 ;  /* 0x0000000000007941 */ /* 0x000fea0003800000 */
.L_x_5205:
        /* <DEDUP_REMOVED lines=8> */
.L_x_5208:
[----:B------:R-:W-:Y:S05]  /*11d70*/  BSYNC B0 ;  /* 0x0000000000007941 */ /* 0x000fea0003800000 */
.L_x_5207:
[----:B------:R-:W-:Y:S04]  /*11d80*/  BSSY B0, `(.L_x_5209) ;  /* 0x0000004000007945 */ /* 0x000fe80003800000 */
[----:B-1----:R-:W-:Y:S05]  /*11d90*/  @P0 BRA `(.L_x_5210) ;  /* 0x0000000000080947 */ /* 0x002fea0003800000 */
[----:B------:R-:W1:Y:S02]  /*11da0*/  SYNCS.PHASECHK.TRANS64.TRYWAIT P0, [R14+URZ], R15 ;  /* 0x0000000f0e0075a7 */ /* 0x000e64000800017f */
[----:B-1----:R-:W-:Y:S05]  /*11db0*/  @!P0 BRA `(.L_x_5211) ;  /* 0x0000017400cc8947 */ /* 0x002fea0003800000 */
.L_x_5210:
[----:B------:R-:W-:Y:S05]  /*11dc0*/  BSYNC B0 ;  /* 0x0000000000007941 */ /* 0x000fea0003800000 */
.L_x_5209:
[----:B------:R-:W2:Y:S04]  /*11dd0*/  LDL R7, [R1+0x68] ;  /* 0x0000680001077983 */ /* 0x000ea80000100800 */
[----:B------:R-:W3:Y:S04]  /*11de0*/  LDL R3, [R1+0x1c0] ;  /* 0x0001c00001037983 */ /* 0x000ee80000100800 */
[----:B------:R-:W3:Y:S04]  /*11df0*/  LDL.64 R4, [R1+0x98] ;  /* 0x0000980001047983 */ /* 0x000ee80000100a00 */
[----:B------:R-:W4:Y:S04]  /*11e00*/  LDL.64 R8, [R1+0x90] ;  /* 0x0000900001087983 */ /* 0x000f280000100a00 */
[----:B------:R-:W4:Y:S04]  /*11e10*/  LDL.64 R10, [R1+0x90] ;  /* 0x00009000010a7983 */ /* 0x000f280000100a00 */
[----:B------:R-:W4:Y:S04]  /*11e20*/  LDL.64 R12, [R1+0x90] ;  /* 0x00009000010c7983 */ /* 0x000f280000100a00 */
[----:B01----:R-:W4:Y:S01]  /*11e30*/  LDL.64 R14, [R1+0x90] ;  /* 0x00009000010e7983 */ /* 0x003f220000100a00 */
[----:B------:R-:W-:Y:S05]  /*11e40*/  WARPSYNC.ALL ;  /* 0x0000000000007948 */ /* 0x000fea0003800000 */
[----:B------:R-:W-:Y:S01]  /*11e50*/  WARPGROUP.ARRIVE ;  /* 0x00000000000079c5 */ /* 0x000fe20000000000 */
[----:B------:R-:W4:Y:S04]  /*11e60*/  LDL.64 R20, [R1+0x90] ;  /* 0x0000900001147983 */ /* 0x000f280000100a00 */
[----:B------:R-:W4:Y:S01]  /*11e70*/  LDL.64 R56, [R1+0x90] ;  /* 0x0000900001387983 */ /* 0x000f220000100a00 */
[----:B------:R-:W0:Y:S03]  /*11e80*/  S2R R59, SR_TID.X ;  /* 0x00000000003b7919 */ /* 0x000e260000002100 */
[----:B------:R-:W4:Y:S04]  /*11e90*/  LDL.64 R60, [R1+0x90] ;  /* 0x00009000013c7983 */ /* 0x000f280000100a00 */
        /* <DEDUP_REMOVED lines=171> */
[----:B0-----:R-:W-:-:S05]  /*12950*/  SHF.R.U32.HI R59, RZ, 0x7, R59 ;  /* 0x00000007ff3b7819 */ /* 0x001fca000001163b */
[----:B------:R-:W0:Y:S01]  /*12960*/  SHFL.IDX PT, R3, R59, RZ, 0x1f ;  /* 0x00001fff3b037589 */ /* 0x000e2200000e0000 */
[----:B------:R-:W-:Y:S02]  /*12970*/  WARPGROUP.DEPBAR.LE gsb0, 0x0 ;  /* 0x00008000000079c5 */ /* 0x000fe40000010000 */
[----:B------:R-:W-:-:S06]  /*12980*/  WARPGROUP.ARRIVE ;  /* 0x00000000000079c5 */ /* 0x000fcc0000000000 */
[----:B------:R-:W-:Y:S01]  /*12990*/  HGMMA.64x64x16.F32 R24, gdesc[UR4], R24, gsb0 ;  /* 0x00e00000041879f0 */ /* 0x000fe20008000818 */
[----:B0-----:R-:W-:Y:S01]  /*129a0*/  ISETP.GT.AND P0, PT, R3, 0x7f, PT ;  /* 0x0000007f0300780c */ /* 0x001fe20003f04270 */
[----:B------:R-:W-:-:S03]  /*129b0*/  VIADD R8, R4, 0x800 ;  /* 0x0000080004087836 */ /* 0x000fc60000000000 */
[----:B------:R-:W-:Y:S01]  /*129c0*/  SEL R3, RZ, 0x2, !P0 ;  /* 0x00000002ff037807 */ /* 0x000fe20004000000 */
[----:B------:R-:W-:-:S03]  /*129d0*/  IMAD.MOV.U32 R57, RZ, RZ, R5 ;  /* 0x000000ffff397224 */ /* 0x000fc600078e0005 */
[----:B----4-:R-:W-:Y:S01]  /*129e0*/  IADD3 R10, R10, 0x800, R3 ;  /* 0x000008000a0a7810 */ /* 0x010fe20007ffe003 */
[----:B------:R-:W-:Y:S01]  /*129f0*/  IMAD.IADD R56, R3, 0x1, R8 ;  /* 0x0000000103387824 */ /* 0x000fe200078e0208 */
[----:B------:R-:W-:Y:S01]  /*12a00*/  R2UR UR11, R57 ;  /* 0x00000000390b72ca */ /* 0x000fe200000e0000 */
[----:B------:R-:W-:Y:S01]  /*12a10*/  UMOV UR4, 0x1 ;  /* 0x0000000100047882 */ /* 0x000fe20000000000 */
[----:B------:R-:W-:Y:S02]  /*12a20*/  R2UR UR8, R10 ;  /* 0x000000000a0872ca */ /* 0x000fe400000e0000 */
[----:B------:R-:W-:Y:S02]  /*12a30*/  R2UR UR10, R56 ;  /* 0x00000000380a72ca */ /* 0x000fe400000e0000 */
[----:B------:R-:W-:Y:S01]  /*12a40*/  R2UR UR9, R11 ;  /* 0x000000000b0972ca */ /* 0x000fe200000e0000 */
[----:B------:R-:W-:Y:S01]  /*12a50*/  UISETP.NE.U32.AND UP0, UPT, UR4, URZ, UPT ;  /* 0x0000003f0400728c */ /* 0x000fe2000bf05070 */
[----:B------:R-:W-:-:S02]  /*12a60*/  WARPGROUP.DEPBAR.LE gsb0, 0x0 ;  /* 0x00008000000079c5 */ /* 0x000fc40000010000 */
[----:B------:R-:W-:Y:S01]  /*12a70*/  WARPGROUP.ARRIVE ;  /* 0x00000000000079c5 */ /* 0x000fe20000000000 */
[----:B------:R-:W-:Y:S01]  /*12a80*/  IMAD.MOV.U32 R9, RZ, RZ, 0x4 ;  /* 0x00000004ff097424 */ /* 0x000fe200078e00ff */
[----:B------:R-:W-:Y:S01]  /*12a90*/  R2UR UR5, R13 ;  /* 0x000000000d0572ca */ /* 0x000fe200000e0000 */
[----:B------:R-:W4:Y:S06]  /*12aa0*/  LDL.64 R56, [R1+0x90] ;  /* 0x0000900001387983 */ /* 0x000f2c0000100a00 */
[----:B------:R-:W-:Y:S01]  /*12ab0*/  HGMMA.64x64x16.F32 R24, gdesc[UR8], R24, UP0, gsb0 ;  /* 0x00e00000081879f0 */ /* 0x000fe2000b800818 */
[----:B------:R-:W-:Y:S01]  /*12ac0*/  SEL R7, R9, 0x2, P0 ;  /* 0x0000000209077807 */ /* 0x000fe20000000000 */
[----:B------:R-:W-:-:S03]  /*12ad0*/  IMAD.MOV.U32 R11, RZ, RZ, R5 ;  /* 0x000000ffff0b7224 */ /* 0x000fc600078e0005 */
[----:B------:R-:W-:Y:S01]  /*12ae0*/  IADD3 R12, R7, 0x800, R12 ;  /* 0x00000800070c7810 */ /* 0x000fe20007ffe00c */
[----:B------:R-:W-:Y:S01]  /*12af0*/  IMAD.IADD R10, R8, 0x1, R7 ;  /* 0x00000001080a7824 */ /* 0x000fe200078e0207 */
[----:B------:R-:W-:Y:S02]  /*12b00*/  R2UR UR7, R11 ;  /* 0x000000000b0772ca */ /* 0x000fe400000e0000 */
[----:B------:R-:W-:Y:S02]  /*12b10*/  R2UR UR4, R12 ;  /* 0x000000000c0472ca */ /* 0x000fe400000e0000 */
[----:B------:R-:W-:Y:S01]  /*12b20*/  R2UR UR6, R10 ;  /* 0x000000000a0672ca */ /* 0x000fe200000e0000 */
[----:B------:R-:W-:Y:S02]  /*12b30*/  WARPGROUP.DEPBAR.LE gsb0, 0x0 ;  /* 0x00008000000079c5 */ /* 0x000fe40000010000 */
[----:B------:R-:W-:-:S10]  /*12b40*/  WARPGROUP.ARRIVE ;  /* 0x00000000000079c5 */ /* 0x000fd40000000000 */
[----:B------:R-:W-:Y:S01]  /*12b50*/  HGMMA.64x64x16.F32 R24, gdesc[UR4], R24, gsb0 ;  /* 0x00e00000041879f0 */ /* 0x000fe20008000818 */
[----:B------:R-:W-:Y:S01]  /*12b60*/  SEL R9, R9, 0x6, !P0 ;  /* 0x0000000609097807 */ /* 0x000fe20004000000 */
[----:B------:R-:W-:-:S03]  /*12b70*/  IMAD.MOV.U32 R11, RZ, RZ, R5 ;  /* 0x000000ffff0b7224 */ /* 0x000fc600078e0005 */
[----:B--2---:R-:W-:Y:S01]  /*12b80*/  IADD3 R14, R9, 0x800, R14 ;  /* 0x00000800090e7810 */ /* 0x004fe20007ffe00e */
[----:B------:R-:W-:Y:S01]  /*12b90*/  IMAD.IADD R10, R8, 0x1, R9 ;  /* 0x00000001080a7824 */ /* 0x000fe200078e0209 */
[----:B------:R-:W-:Y:S02]  /*12ba0*/  R2UR UR7, R11 ;  /* 0x000000000b0772ca */ /* 0x000fe400000e0000 */
[----:B------:R-:W-:Y:S02]  /*12bb0*/  R2UR UR4, R14 ;  /* 0x000000000e0472ca */ /* 0x000fe400000e0000 */
[----:B------:R-:W-:Y:S02]  /*12bc0*/  R2UR UR6, R10 ;  /* 0x000000000a0672ca */ /* 0x000fe400000e0000 */
[----:B------:R-:W-:Y:S01]  /*12bd0*/  R2UR UR5, R15 ;  /* 0x000000000f0572ca */ /* 0x000fe200000e0000 */
[----:B------:R-:W-:Y:S01]  /*12be0*/  IMAD.MOV.U32 R8, RZ, RZ, 0x28 ;  /* 0x00000028ff087424 */ /* 0x000fe200078e00ff */
[----:B------:R-:W2:Y:S01]  /*12bf0*/  LDL.64 R14, [R1+0x90] ;  /* 0x00009000010e7983 */ /* 0x000ea20000100a00 */
[----:B------:R-:W-:-:S03]  /*12c00*/  IMAD.MOV.U32 R11, RZ, RZ, 0xa00 ;  /* 0x00000a00ff0b7424 */ /* 0x000fc600078e00ff */
[----:B------:R-:W-:Y:S01]  /*12c10*/  SEL R8, R8, 0x26, P0 ;  /* 0x0000002608087807 */ /* 0x000fe20000000000 */
[----:B------:R-:W-:Y:S02]  /*12c20*/  WARPGROUP.DEPBAR.LE gsb0, 0x0 ;  /* 0x00008000000079c5 */ /* 0x000fe40000010000 */
[----:B------:R-:W-:-:S06]  /*12c30*/  WARPGROUP.ARRIVE ;  /* 0x00000000000079c5 */ /* 0x000fcc0000000000 */
[----:B------:R-:W-:Y:S01]  /*12c40*/  HGMMA.64x64x16.F32 R24, gdesc[UR4], R24, gsb0 ;  /* 0x00e00000041879f0 */ /* 0x000fe20008000818 */
[----:B------:R-:W-:-:S05]  /*12c50*/  SEL R11, R11, 0x980, P0 ;  /* 0x000009800b0b7807 */ /* 0x000fca0000000000 */
        /* <DEDUP_REMOVED lines=12> */
[C---:B------:R-:W-:Y:S01]  /*12d20*/  IADD3 R10, R3.reuse, 0xa00, R60 ;  /* 0x00000a00030a7810 */ /* 0x040fe20007ffe03c */
[----:B------:R-:W-:Y:S01]  /*12d30*/  IMAD.MOV.U32 R11, RZ, RZ, R61 ;  /* 0x000000ffff0b7224 */ /* 0x000fe200078e003d */
[----:B------:R-:W3:Y:S06]  /*12d40*/  LDL.64 R20, [R1+0x90] ;  /* 0x0000900001147983 */ /* 0x000eec0000100a00 */
        /* <DEDUP_REMOVED lines=15> */
[----:B------:R-:W-:Y:S02]  /*12e40*/  R2UR UR6, R12 ;  /* 0x000000000c0672ca */ /* 0x000fe400000e0000 */
[----:B------:R-:W-:Y:S02]  /*12e50*/  R2UR UR4, R10 ;  /* 0x000000000a0472ca */ /* 0x000fe400000e0000 */
[----:B------:R-:W-:-:S02]  /*12e60*/  R2UR UR7, R13 ;  /* 0x000000000d0772ca */ /* 0x000fc400000e0000 */
[----:B------:R-:W-:Y:S01]  /*12e70*/  R2UR UR5, R11 ;  /* 0x000000000b0572ca */ /* 0x000fe200000e0000 */
[----:B------:R-:W-:Y:S02]  /*12e80*/  WARPGROUP.DEPBAR.LE gsb0, 0x0 ;  /* 0x00008000000079c5 */ /* 0x000fe40000010000 */
[----:B------:R-:W-:Y:S01]  /*12e90*/  WARPGROUP.ARRIVE ;  /* 0x00000000000079c5 */ /* 0x000fe20000000000 */
[C---:B------:R-:W-:Y:S01]  /*12ea0*/  IMAD.IADD R10, R9.reuse, 0x1, R8 ;  /* 0x00000001090a7824 */ /* 0x040fe200078e0208 */
[----:B----4-:R-:W-:Y:S01]  /*12eb0*/  IADD3 R56, R9, 0xa00, R56 ;  /* 0x00000a0009387810 */ /* 0x010fe20007ffe038 */
        /* <DEDUP_REMOVED lines=77> */
[----:B------:R-:W-:Y:S01]  /*13390*/  WARPGROUP.ARRIVE ;  /* 0x00000000000079c5 */ /* 0x000fe20000000000 */
[----:B------:R-:W-:Y:S01]  /*133a0*/  VIADD R8, R4, 0xe00 ;  /* 0x00000e0004087836 */ /* 0x000fe20000000000 */
[C---:B--2---:R-:W-:Y:S01]  /*133b0*/  IADD3 R56, R3.reuse, 0xe00, R56 ;  /* 0x00000e0003387810 */ /* 0x044fe20007ffe038 */
[----:B------:R-:W-:Y:S01]  /*133c0*/  IMAD.MOV.U32 R11, RZ, RZ, R5 ;  /* 0x000000ffff0b7224 */ /* 0x000fe200078e0005 */
[----:B------:R-:W2:Y:S06]  /*133d0*/  LDL R13, [R1] ;  /* 0x00000000010d7983 */ /* 0x000eac0000100800 */
[----:B------:R-:W-:Y:S01]  /*133e0*/  HGMMA.64x64x16.F32 R24, gdesc[UR4], R24, gsb0 ;  /* 0x00e00000041879f0 */ /* 0x000fe20008000818 */
[----:B------:R-:W-:Y:S01]  /*133f0*/  IMAD.IADD R10, R3, 0x1, R8 ;  /* 0x00000001030a7824 */ /* 0x000fe200078e0208 */
[----:B------:R-:W-:Y:S01]  /*13400*/  R2UR UR7, R11 ;  /* 0x000000000b0772ca */ /* 0x000fe200000e0000 */
[----:B------:R0:W5:Y:S01]  /*13410*/  LDL R3, [R1+0x1c0] ;  /* 0x0001c00001037983 */ /* 0x0001620000100800 */
[----:B------:R-:W-:-:S02]  /*13420*/  R2UR UR4, R56 ;  /* 0x00000000380472ca */ /* 0x000fc400000e0000 */
[----:B------:R-:W-:Y:S01]  /*13430*/  R2UR UR6, R10 ;  /* 0x000000000a0672ca */ /* 0x000fe200000e0000 */
[----:B------:R0:W5:Y:S01]  /*13440*/  LDL R12, [R1+0xc] ;  /* 0x00000c00010c7983 */ /* 0x0001620000100800 */
[----:B------:R-:W-:Y:S01]  /*13450*/  R2UR UR5, R57 ;  /* 0x00000000390572ca */ /* 0x000fe200000e0000 */
[----:B------:R-:W-:Y:S02]  /*13460*/  WARPGROUP.DEPBAR.LE gsb0, 0x0 ;  /* 0x00008000000079c5 */ /* 0x000fe40000010000 */
[----:B------:R-:W-:-:S10]  /*13470*/  WARPGROUP.ARRIVE ;  /* 0x00000000000079c5 */ /* 0x000fd40000000000 */
[----:B------:R-:W-:Y:S01]  /*13480*/  HGMMA.64x64x16.F32 R24, gdesc[UR4], R24, gsb0 ;  /* 0x00e00000041879f0 */ /* 0x000fe20008000818 */
[C---:B------:R-:W-:Y:S01]  /*13490*/  IMAD.IADD R10, R7.reuse, 0x1, R8 ;  /* 0x00000001070a7824 */ /* 0x040fe200078e0208 */
[----:B---3--:R-:W-:Y:S01]  /*134a0*/  IADD3 R14, R7, 0xe00, R14 ;  /* 0x00000e00070e7810 */ /* 0x008fe20007ffe00e */
        /* <DEDUP_REMOVED lines=8> */
[C---:B----4-:R-:W-:Y:S01]  /*13530*/  IADD3 R20, R9.reuse, 0xe00, R20 ;  /* 0x00000e0009147810 */ /* 0x050fe20007ffe014 */
[----:B------:R-:W-:Y:S02]  /*13540*/  IMAD.IADD R8, R9, 0x1, R8 ;  /* 0x0000000109087824 */ /* 0x000fe400078e0208 */
        /* <DEDUP_REMOVED lines=14> */
[----:B------:R-:W-:Y:S02]  /*13630*/  IMAD.MOV.U32 R9, RZ, RZ, R5 ;  /* 0x000000ffff097224 */ /* 0x000fe400078e0005 */
[----:B------:R-:W-:Y:S02]  /*13640*/  IMAD.MOV.U32 R5, RZ, RZ, R61 ;  /* 0x000000ffff057224 */ /* 0x000fe400078e003d */
[----:B------:R-:W-:Y:S02]  /*13650*/  IMAD.IADD R8, R4, 0x1, R7 ;  /* 0x0000000104087824 */ /* 0x000fe400078e0207 */
[----:B------:R-:W-:Y:S01]  /*13660*/  IMAD.IADD R4, R7, 0x1, R60 ;  /* 0x0000000107047824 */ /* 0x000fe200078e023c */
[----:B------:R-:W-:Y:S02]  /*13670*/  R2UR UR7, R9 ;  /* 0x00000000090772ca */ /* 0x000fe400000e0000 */
[----:B------:R-:W-:-:S02]  /*13680*/  R2UR UR6, R8 ;  /* 0x00000000080672ca */ /* 0x000fc400000e0000 */
[----:B------:R-:W-:Y:S02]  /*13690*/  R2UR UR4, R4 ;  /* 0x00000000040472ca */ /* 0x000fe400000e0000 */
[----:B------:R-:W-:Y:S01]  /*136a0*/  R2UR UR5, R5 ;  /* 0x00000000050572ca */ /* 0x000fe200000e0000 */
[----:B------:R0:W-:Y:S04]  /*136b0*/  STL [R1+0x68], R6 ;  /* 0x0000680601007387 */ /* 0x0001e80000100800 */
        /* <DEDUP_REMOVED lines=40> */
.L_x_5213:
[----:B------:R-:W-:Y:S05]  /*13940*/  BSYNC B0 ;  /* 0x0000000000007941 */ /* 0x000fea0003800000 */
.L_x_5212:
[----:B------:R-:W2:Y:S02]  /*13950*/  LDL.64 R4, [R1+0x20] ;  /* 0x0000200001047983 */ /* 0x000ea40000100a00 */
[----:B--2---:R-:W-:-:S05]  /*13960*/  MOV R4, R4 ;  /* 0x0000000400047202 */ /* 0x004fca0000000f00 */
[----:B-----5:R-:W-:-:S05]  /*13970*/  IMAD R3, R3, 0x8, R4 ;  /* 0x0000000803037824 */ /* 0x020fca00078e0204 */
[----:B------:R-:W-:-:S04]  /*13980*/  PRMT R3, R12, 0x654, R3 ;  /* 0x000006540c037816 */ /* 0x000fc80000000003 */
[----:B------:R0:W-:Y:S01]  /*13990*/  SYNCS.ARRIVE.TRANS64.RED.A1T0 RZ, [R3+URZ], RZ ;  /* 0x000000ff03ff79a7 */ /* 0x0001e2000810043f */
[----:B------:R-:W2:Y:S04]  /*139a0*/  LDL.64 R4, [R1+0x3e0] ;  /* 0x0003e00001047983 */ /* 0x000ea80000100a00 */
[----:B------:R-:W3:Y:S04]  /*139b0*/  LDL R9, [R1+0x400] ;  /* 0x0004000001097983 */ /* 0x000ee80000100800 */
[----:B------:R-:W4:Y:S04]  /*139c0*/  LDL.64 R10, [R1+0x3f0] ;  /* 0x0003f000010a7983 */ /* 0x000f280000100a00 */
[----:B------:R-:W4:Y:S01]  /*139d0*/  LDL.64 R14, [R1+0xb8] ;  /* 0x0000b800010e7983 */ /* 0x000f220000100a00 */
[----:B--2---:R-:W-:-:S02]  /*139e0*/  FMNMX.FTZ R6, R24, R4, !PT ;  /* 0x0000000418067209 */ /* 0x004fc40007810000 */
[----:B------:R-:W-:Y:S02]  /*139f0*/  FMNMX.FTZ R8, R26, R5, !PT ;  /* 0x000000051a087209 */ /* 0x000fe40007810000 */
[----:B0-----:R-:W-:Y:S02]  /*13a00*/  FMNMX.FTZ R3, R25, R6, !PT ;  /* 0x0000000619037209 */ /* 0x001fe40007810000 */
        /* <DEDUP_REMOVED lines=28> */
[----:B------:R-:W-:-:S03]  /*13bd0*/  FMNMX.FTZ R7, R55, R8, !PT ;  /* 0x0000000837077209 */ /* 0x000fc60007810000 */
[----:B------:R-:W0:Y:S04]  /*13be0*/  SHFL.BFLY PT, R3, R6, 0x2, 0x1f ;  /* 0x0c401f0006037f89 */ /* 0x000e2800000e0000 */
[----:B------:R-:W-:Y:S04]  /*13bf0*/  STL.64 [R1+0x3e0], R6 ;  /* 0x0003e00601007387 */ /* 0x000fe80000100a00 */
[----:B------:R-:W2:Y:S01]  /*13c00*/  LDL R20, [R1+0x3e4] ;  /* 0x0003e40001147983 */ /* 0x000ea20000100800 */
[----:B0-----:R-:W-:-:S05]  /*13c10*/  FMNMX.FTZ R3, R6, R3, !PT ;  /* 0x0000000306037209 */ /* 0x001fca0007810000 */
[----:B------:R-:W0:Y:S02]  /*13c20*/  SHFL.BFLY PT, R8, R3, 0x1, 0x1f ;  /* 0x0c201f0003087f89 */ /* 0x000e2400000e0000 */
[----:B0-----:R-:W-:-:S05]  /*13c30*/  FMNMX.FTZ R8, R3, R8, !PT ;  /* 0x0000000803087209 */ /* 0x001fca0007810000 */
[----:B------:R-:W-:Y:S04]  /*13c40*/  STL [R1+0x3e0], R8 ;  /* 0x0003e00801007387 */ /* 0x000fe80000100800 */
[----:B------:R-:W3:Y:S04]  /*13c50*/  LDL R13, [R1+0x3e0] ;  /* 0x0003e000010d7983 */ /* 0x000ee80000100800 */
[----:B--2---:R-:W0:Y:S02]  /*13c60*/  SHFL.BFLY PT, R7, R20, 0x2, 0x1f ;  /* 0x0c401f0014077f89 */ /* 0x004e2400000e0000 */
[----:B0-----:R-:W-:-:S05]  /*13c70*/  FMNMX.FTZ R7, R7, R20, !PT ;  /* 0x0000001407077209 */ /* 0x001fca0007810000 */
[----:B------:R-:W0:Y:S02]  /*13c80*/  SHFL.BFLY PT, R6, R7, 0x1, 0x1f ;  /* 0x0c201f0007067f89 */ /* 0x000e2400000e0000 */
[----:B0-----:R-:W-:Y:S01]  /*13c90*/  FMNMX.FTZ R6, R7, R6, !PT ;  /* 0x0000000607067209 */ /* 0x001fe20007810000 */
[----:B---3--:R-:W-:-:S04]  /*13ca0*/  FADD.FTZ R4, R4, -R13 ;  /* 0x8000000d04047221 */ /* 0x008fc80000010000 */
[----:B------:R-:W-:Y:S01]  /*13cb0*/  FADD.FTZ R12, R5, -R6 ;  /* 0x80000006050c7221 */ /* 0x000fe20000010000 */
[----:B------:R-:W-:-:S03]  /*13cc0*/  FMUL.FTZ R4, R4, R9 ;  /* 0x0000000904047220 */ /* 0x000fc60000410000 */
[----:B------:R-:W-:Y:S01]  /*13cd0*/  FMUL.FTZ R12, R9, R12 ;  /* 0x0000000c090c7220 */ /* 0x000fe20000410000 */
[----:B------:R-:W4:Y:S08]  /*13ce0*/  MUFU.EX2 R196, R4 ;  /* 0x0000000400c47308 */ /* 0x000f300000000800 */
[----:B------:R-:W0:Y:S01]  /*13cf0*/  MUFU.EX2 R160, R12 ;  /* 0x0000000c00a07308 */ /* 0x000e220000000800 */
[----:B------:R1:W-:Y:S01]  /*13d00*/  STL [R1+0x3e4], R6 ;  /* 0x0003e40601007387 */ /* 0x0003e20000100800 */
[----:B----4-:R-:W-:Y:S01]  /*13d10*/  FMUL.FTZ R10, R196, R10 ;  /* 0x0000000ac40a7220 */ /* 0x010fe20000410000 */
[----:B0-----:R-:W-:-:S05]  /*13d20*/  FMUL.FTZ R11, R11, R160 ;  /* 0x000000a00b0b7220 */ /* 0x001fca0000410000 */
[----:B------:R1:W-:Y:S04]  /*13d30*/  STL.64 [R1+0x3f0], R10 ;  /* 0x0003f00a01007387 */ /* 0x0003e80000100a00 */
[----:B------:R-:W2:Y:S01]  /*13d40*/  LD.E R3, desc[UR36][R14.64+0x4] ;  /* 0x000004240e037980 */ /* 0x000ea2000c101900 */
[----:B------:R-:W-:Y:S01]  /*13d50*/  BSSY B0, `(.L_x_5214) ;  /* 0x000000c000007945 */ /* 0x000fe20003800000 */
[----:B--2---:R-:W-:-:S13]  /*13d60*/  ISETP.NE.AND P0, PT, R3, RZ, PT ;  /* 0x000000ff0300720c */ /* 0x004fda0003f05270 */
[----:B-1----:R-:W-:Y:S05]  /*13d70*/  @P0 BRA `(.L_x_5215) ;  /* 0x0000000000240947 */ /* 0x002fea0003800000 */
[----:B------:R-:W2:Y:S04]  /*13d80*/  LDL.64 R6, [R1+0xc0] ;  /* 0x0000c00001067983 */ /* 0x000ea80000100a00 */
[----:B------:R-:W3:Y:S04]  /*13d90*/  LD.E R15, desc[UR36][R14.64] ;  /* 0x000000240e0f7980 */ /* 0x000ee8000c101900 */
[----:B--2---:R-:W2:Y:S01]  /*13da0*/  LD.E.64 R4, desc[UR36][R6.64] ;  /* 0x0000002406047980 */ /* 0x004ea2000c101b00 */
[----:B---3--:R-:W-:-:S04]  /*13db0*/  IMAD R3, R58, 0x40, R15 ;  /* 0x000000403a037824 */ /* 0x008fc800078e020f */
[----:B--2---:R-:W-:-:S05]  /*13dc0*/  IMAD.WIDE R4, R3, 0x4, R4 ;  /* 0x0000000403047825 */ /* 0x004fca00078e0204 */
[----:B------:R0:W-:Y:S04]  /*13dd0*/  ST.E desc[UR36][R4.64], R196 ;  /* 0x000000c404007985 */ /* 0x0001e8000c101924 */
[----:B------:R-:W2:Y:S04]  /*13de0*/  LDL.64 R14, [R1+0xb8] ;  /* 0x0000b800010e7983 */ /* 0x000ea80000100a00 */
[----:B--2---:R-:W2:Y:S02]  /*13df0*/  LD.E R3, desc[UR36][R14.64+0x4] ;  /* 0x000004240e037980 */ /* 0x004ea4000c101900 */
[----:B0-2---:R-:W-:-:S13]  /*13e00*/  ISETP.NE.AND P0, PT, R3, RZ, PT ;  /* 0x000000ff0300720c */ /* 0x005fda0003f05270 */
.L_x_5215:
[----:B------:R-:W-:Y:S05]  /*13e10*/  BSYNC B0 ;  /* 0x0000000000007941 */ /* 0x000fea0003800000 */
.L_x_5214:
[----:B------:R-:W-:Y:S04]  /*13e20*/  BSSY B0, `(.L_x_5216) ;  /* 0x0000009000007945 */ /* 0x000fe80003800000 */
[----:B------:R-:W-:Y:S05]  /*13e30*/  @P0 BRA `(.L_x_5217) ;  /* 0x00000000001c0947 */ /* 0x000fea0003800000 */
[----:B------:R-:W2:Y:S04]  /*13e40*/  LDL.64 R6, [R1+0xc0] ;  /* 0x0000c00001067983 */ /* 0x000ea80000100a00 */
[----:B------:R-:W3:Y:S04]  /*13e50*/  LD.E R15, desc[UR36][R14.64] ;  /* 0x000000240e0f7980 */ /* 0x000ee8000c101900 */
[----:B--2---:R-:W2:Y:S01]  /*13e60*/  LD.E.64 R4, desc[UR36][R6.64] ;  /* 0x0000002406047980 */ /* 0x004ea2000c101b00 */
[----:B---3--:R-:W-:-:S04]  /*13e70*/  IMAD R58, R58, 0x40, R15 ;  /* 0x000000403a3a7824 */ /* 0x008fc800078e020f */
[----:B------:R-:W-:-:S04]  /*13e80*/  VIADD R58, R58, 0x8 ;  /* 0x000000083a3a7836 */ /* 0x000fc80000000000 */
[----:B--2---:R-:W-:-:S05]  /*13e90*/  IMAD.WIDE R4, R58, 0x4, R4 ;  /* 0x000000043a047825 */ /* 0x004fca00078e0204 */
[----:B------:R0:W-:Y:S02]  /*13ea0*/  ST.E desc[UR36][R4.64], R160 ;  /* 0x000000a004007985 */ /* 0x0001e4000c101924 */
.L_x_5217:
[----:B------:R-:W-:Y:S05]  /*13eb0*/  BSYNC B0 ;  /* 0x0000000000007941 */ /* 0x000fea0003800000 */
.L_x_5216:
[----:B------:R-:W2:Y:S04]  /*13ec0*/  LDL R175, [R1+0x400] ;  /* 0x0004000001af7983 */ /* 0x000ea80000100800 */
[----:B------:R-:W2:Y:S04]  /*13ed0*/  LDL.64 R152, [R1+0x3e0] ;  /* 0x0003e00001987983 */ /* 0x000ea80000100a00 */
        /* <DEDUP_REMOVED lines=57> */
[----:B--2---:R-:W-:-:S04]  /*14270*/  FMUL.FTZ R156, R152, R175 ;  /* 0x000000af989c7220 */ /* 0x004fc80000410000 */
[-CC-:B0-----:R-:W-:Y:S01]  /*14280*/  FFMA.FTZ R5, R40, R175.reuse, -R156.reuse ;  /* 0x000000af28057223 */ /* 0x181fe2000001089c */
[-CC-:B------:R-:W-:Y:S02]  /*14290*/  FFMA.FTZ R8, R41, R175.reuse, -R156.reuse ;  /* 0x000000af29087223 */ /* 0x180fe4000001089c */
[----:B------:R-:W2:Y:S01]  /*142a0*/  LDL.64 R40, [R1+0x288] ;  /* 0x0002880001287983 */ /* 0x000ea20000100a00 */
[-C--:B------:R-:W-:Y:S01]  /*142b0*/  FMUL.FTZ R218, R153, R175.reuse ;  /* 0x000000af99da7220 */ /* 0x080fe20000410000 */
        /* <DEDUP_REMOVED lines=15> */
[-CC-:B------:R-:W-:Y:S01]  /*143b0*/  FFMA.FTZ R158, R27, R175.reuse, -R218.reuse ;  /* 0x000000af1b9e7223 */ /* 0x180fe200000108da */
        /* <DEDUP_REMOVED lines=8> */
[----:B------:R-:W3:Y:S01]  /*14440*/  MUFU.EX2 R153, R153 ;  /* 0x0000009900997308 */ /* 0x000ee20000000800 */
[-CC-:B------:R-:W-:Y:S01]  /*14450*/  FFMA.FTZ R155, R30, R175.reuse, -R218.reuse ;  /* 0x000000af1e9b7223 */ /* 0x180fe200000108da */
[----:B------:R-:W-:-:S06]  /*14460*/  FFMA.FTZ R159, R31, R175, -R218 ;  /* 0x000000af1f9f7223 */ /* 0x000fcc00000108da */
[----:B------:R-:W0:Y:S01]  /*14470*/  MUFU.EX2 R152, R152 ;  /* 0x0000009800987308 */ /* 0x000e220000000800 */
[----:B------:R-:W-:-:S07]  /*14480*/  FFMA.FTZ R161, R34, R175, -R218 ;  /* 0x000000af22a17223 */ /* 0x000fce00000108da */
[----:B------:R-:W1:Y:S08]  /*14490*/  MUFU.EX2 R158, R158 ;  /* 0x0000009e009e7308 */ /* 0x000e700000000800 */
[----:B------:R-:W1:Y:S01]  /*144a0*/  MUFU.EX2 R6, R6 ;  /* 0x0000000600067308 */ /* 0x000e620000000800 */
[----:B------:R-:W-:-:S07]  /*144b0*/  FFMA.FTZ R157, R35, R175, -R218 ;  /* 0x000000af239d7223 */ /* 0x000fce00000108da */
[----:B------:R-:W1:Y:S08]  /*144c0*/  MUFU.EX2 R155, R155 ;  /* 0x0000009b009b7308 */ /* 0x000e700000000800 */
[----:B------:R-:W1:Y:S01]  /*144d0*/  MUFU.EX2 R154, R154 ;  /* 0x0000009a009a7308 */ /* 0x000e620000000800 */
[----:B---3--:R-:W-:Y:S01]  /*144e0*/  FADD.FTZ R35, R153, R171 ;  /* 0x000000ab99237221 */ /* 0x008fe20000010000 */
[----:B------:R-:W-:-:S06]  /*144f0*/  FFMA.FTZ R165, R38, R175, -R218 ;  /* 0x000000af26a57223 */ /* 0x000fcc00000108da */
[----:B------:R-:W3:Y:S01]  /*14500*/  MUFU.EX2 R159, R159 ;  /* 0x0000009f009f7308 */ /* 0x000ee20000000800 */
[----:B0-----:R-:W-:-:S07]  /*14510*/  FADD.FTZ R31, R152, R170 ;  /* 0x000000aa981f7221 */ /* 0x001fce0000010000 */
[----:B------:R-:W0:Y:S01]  /*14520*/  MUFU.EX2 R9, R9 ;  /* 0x0000000900097308 */ /* 0x000e220000000800 */
[----:B-1----:R-:W-:Y:S01]  /*14530*/  FADD.FTZ R30, R158, R35 ;  /* 0x000000239e1e7221 */ /* 0x002fe20000010000 */
[----:B------:R-:W-:-:S06]  /*14540*/  FFMA.FTZ R168, R39, R175, -R218 ;  /* 0x000000af27a87223 */ /* 0x000fcc00000108da */
[----:B------:R-:W1:Y:S01]  /*14550*/  MUFU.EX2 R161, R161 ;  /* 0x000000a100a17308 */ /* 0x000e620000000800 */
[----:B------:R-:W-:-:S07]  /*14560*/  FADD.FTZ R31, R6, R31 ;  /* 0x0000001f061f7221 */ /* 0x000fce0000010000 */
[----:B------:R-:W1:Y:S01]  /*14570*/  MUFU.EX2 R3, R3 ;  /* 0x0000000300037308 */ /* 0x000e620000000800 */
[----:B------:R-:W-:Y:S01]  /*14580*/  FADD.FTZ R34, R155, R30 ;  /* 0x0000001e9b227221 */ /* 0x000fe20000010000 */
[----:B------:R-:W-:-:S06]  /*14590*/  FFMA.FTZ R169, R42, R175, -R218 ;  /* 0x000000af2aa97223 */ /* 0x000fcc00000108da */
[----:B------:R-:W1:Y:S01]  /*145a0*/  MUFU.EX2 R157, R157 ;  /* 0x0000009d009d7308 */ /* 0x000e620000000800 */
[----:B------:R-:W-:-:S07]  /*145b0*/  FADD.FTZ R30, R154, R31 ;  /* 0x0000001f9a1e7221 */ /* 0x000fce0000010000 */
[----:B------:R-:W1:Y:S01]  /*145c0*/  MUFU.EX2 R10, R10 ;  /* 0x0000000a000a7308 */ /* 0x000e620000000800 */
[----:B---3--:R-:W-:Y:S01]  /*145d0*/  FADD.FTZ R34, R159, R34 ;  /* 0x000000229f227221 */ /* 0x008fe20000010000 */
[----:B------:R-:W-:-:S06]  /*145e0*/  FFMA.FTZ R166, R43, R175, -R218 ;  /* 0x000000af2ba67223 */ /* 0x000fcc00000108da */
[----:B------:R-:W3:Y:S01]  /*145f0*/  MUFU.EX2 R165, R165 ;  /* 0x000000a500a57308 */ /* 0x000ee20000000800 */
[----:B0-----:R-:W-:-:S07]  /*14600*/  FADD.FTZ R30, R9, R30 ;  /* 0x0000001e091e7221 */ /* 0x001fce0000010000 */
[----:B------:R-:W0:Y:S01]  /*14610*/  MUFU.EX2 R4, R4 ;  /* 0x0000000400047308 */ /* 0x000e220000000800 */
[----:B-1----:R-:W-:Y:S01]  /*14620*/  FADD.FTZ R34, R161, R34 ;  /* 0x00000022a1227221 */ /* 0x002fe20000010000 */
[----:B------:R-:W-:-:S06]  /*14630*/  FADD.FTZ R31, R3, R30 ;  /* 0x0000001e031f7221 */ /* 0x000fcc0000010000 */
[----:B------:R-:W1:Y:S01]  /*14640*/  MUFU.EX2 R168, R168 ;  /* 0x000000a800a87308 */ /* 0x000e620000000800 */
[----:B------:R-:W-:-:S07]  /*14650*/  FFMA.FTZ R46, R46, R175, -R218 ;  /* 0x000000af2e2e7223 */ /* 0x000fce00000108da */
        /* <DEDUP_REMOVED lines=22> */
[----:B0-----:R-:W-:-:S06]  /*147c0*/  FADD.FTZ R30, R8, R31 ;  /* 0x0000001f081e7221 */ /* 0x001fcc0000010000 */
[----:B------:R-:W0:Y:S01]  /*147d0*/  MUFU.EX2 R172, R172 ;  /* 0x000000ac00ac7308 */ /* 0x000e220000000800 */
[----:B------:R-:W-:-:S07]  /*147e0*/  FFMA.FTZ R175, R55, R175, -R218 ;  /* 0x000000af37af7223 */ /* 0x000fce00000108da */
[----:B------:R-:W3:Y:S01]  /*147f0*/  MUFU.EX2 R13, R13 ;  /* 0x0000000d000d7308 */ /* 0x000ee20000000800 */
[----:B-1----:R-:W-:Y:S01]  /*14800*/  FADD.FTZ R34, R171, R34 ;  /* 0x00000022ab227221 */ /* 0x002fe20000010000 */
[----:B------:R-:W-:-:S06]  /*14810*/  FADD.FTZ R31, R11, R30 ;  /* 0x0000001e0b1f7221 */ /* 0x000fcc0000010000 */
[----:B------:R-:W1:Y:S08]  /*14820*/  MUFU.EX2 R173, R173 ;  /* 0x000000ad00ad7308 */ /* 0x000e700000000800 */
[----:B------:R-:W1:Y:S01]  /*14830*/  MUFU.EX2 R20, R20 ;  /* 0x0000001400147308 */ /* 0x000e620000000800 */
[----:B------:R-:W-:Y:S01]  /*14840*/  FADD.FTZ R35, R167, R34 ;  /* 0x00000022a7237221 */ /* 0x000fe20000010000 */
[----:B------:R-:W-:-:S06]  /*14850*/  FADD.FTZ R30, R12, R31 ;  /* 0x0000001f0c1e7221 */ /* 0x000fcc0000010000 */
[----:B------:R-:W1:Y:S08]  /*14860*/  MUFU.EX2 R174, R174 ;  /* 0x000000ae00ae7308 */ /* 0x000e700000000800 */
[----:B------:R-:W2:Y:S01]  /*14870*/  MUFU.EX2 R21, R21 ;  /* 0x0000001500157308 */ /* 0x000ea20000000800 */
[----:B0-----:R-:W-:Y:S01]  /*14880*/  FADD.FTZ R34, R172, R35 ;  /* 0x00000023ac227221 */ /* 0x001fe20000010000 */
[----:B---3--:R-:W-:-:S06]  /*14890*/  FADD.FTZ R31, R13, R30 ;  /* 0x0000001e0d1f7221 */ /* 0x008fcc0000010000 */
[----:B------:R-:W0:Y:S08]  /*148a0*/  MUFU.EX2 R156, R156 ;  /* 0x0000009c009c7308 */ /* 0x000e300000000800 */
[----:B------:R-:W3:Y:S01]  /*148b0*/  MUFU.EX2 R175, R175 ;  /* 0x000000af00af7308 */ /* 0x000ee20000000800 */
[----:B-1----:R-:W-:Y:S01]  /*148c0*/  FADD.FTZ R35, R173, R34 ;  /* 0x00000022ad237221 */ /* 0x002fe20000010000 */
[----:B------:R-:W-:-:S03]  /*148d0*/  FADD.FTZ R30, R20, R31 ;  /* 0x0000001f141e7221 */ /* 0x000fc60000010000 */
[----:B------:R-:W-:Y:S01]  /*148e0*/  FADD.FTZ R34, R174, R35 ;  /* 0x00000023ae227221 */ /* 0x000fe20000010000 */
[----:B--2---:R-:W-:-:S04]  /*148f0*/  FADD.FTZ R35, R21, R30 ;  /* 0x0000001e15237221 */ /* 0x004fc80000010000 */
[----:B0-----:R-:W-:Y:S01]  /*14900*/  FADD.FTZ R30, R156, R35 ;  /* 0x000000239c1e7221 */ /* 0x001fe20000010000 */
[C---:B------:R-:W-:Y:S01]  /*14910*/  FMUL.FTZ R41, R160.reuse, R41 ;  /* 0x00000029a0297220 */ /* 0x040fe20000410000 */
[C---:B------:R-:W-:Y:S01]  /*14920*/  FMUL.FTZ R40, R160.reuse, R40 ;  /* 0x00000028a0287220 */ /* 0x040fe20000410000 */
[C---:B----4-:R-:W-:Y:S01]  /*14930*/  FMUL.FTZ R177, R160.reuse, R177 ;  /* 0x000000b1a0b17220 */ /* 0x050fe20000410000 */
[----:B---3--:R-:W-:Y:S01]  /*14940*/  FADD.FTZ R31, R175, R34 ;  /* 0x00000022af1f7221 */ /* 0x008fe20000010000 */
[----:B------:R-:W-:-:S04]  /*14950*/  FMUL.FTZ R176, R160, R176 ;  /* 0x000000b0a0b07220 */ /* 0x000fc80000410000 */
[----:B------:R0:W-:Y:S01]  /*14960*/  STL.64 [R1+0x3f0], R30 ;  /* 0x0003f01e01007387 */ /* 0x0001e20000100a00 */
[C---:B------:R-:W-:Y:S01]  /*14970*/  FMUL.FTZ R105, R196.reuse, R105 ;  /* 0x00000069c4697220 */ /* 0x040fe20000410000 */
[C---:B------:R-:W-:Y:S01]  /*14980*/  FMUL.FTZ R104, R196.reuse, R104 ;  /* 0x00000068c4687220 */ /* 0x040fe20000410000 */
[C---:B0-----:R-:W-:Y:S01]  /*14990*/  FMUL.FTZ R31, R196.reuse, R15 ;  /* 0x0000000fc41f7220 */ /* 0x041fe20000410000 */
[----:B------:R-:W-:Y:S01]  /*149a0*/  FMUL.FTZ R30, R196, R14 ;  /* 0x0000000ec41e7220 */ /* 0x000fe20000410000 */
[----:B------:R-:W-:Y:S01]  /*149b0*/  BAR.SYNC.DEFER_BLOCKING 0xf, 0x100 ;  /* 0x03c4000000007b1d */ /* 0x000fe20000010000 */
        /* <DEDUP_REMOVED lines=15> */
[----:B------:R-:W2:Y:S01]  /*14ab0*/  LD.E.64 R14, desc[UR36][R162.64+0x8] ;  /* 0x00000824a20e7980 */ /* 0x000ea2000c101b00 */
[C---:B------:R-:W-:Y:S01]  /*14ac0*/  FMUL.FTZ R76, R196.reuse, R76 ;  /* 0x0000004cc44c7220 */ /* 0x040fe20000410000 */
[----:B------:R-:W-:-:S02]  /*14ad0*/  FMUL.FTZ R85, R196, R85 ;  /* 0x00000055c4557220 */ /* 0x000fc40000410000 */
[----:B------:R-:W3:Y:S04]  /*14ae0*/  LD.E.64 R162, desc[UR36][R162.64] ;  /* 0x00000024a2a27980 */ /* 0x000ee8000c101b00 */
[----:B------:R-:W-:Y:S04]  /*14af0*/  STL.64 [R1+0x288], R40 ;  /* 0x0002882801007387 */ /* 0x000fe80000100a00 */
[----:B------:R0:W-:Y:S01]  /*14b00*/  STL.64 [R1+0x358], R176 ;  /* 0x000358b001007387 */ /* 0x0001e20000100a00 */
[C---:B------:R-:W-:Y:S01]  /*14b10*/  FMUL.FTZ R84, R196.reuse, R84 ;  /* 0x00000054c4547220 */ /* 0x040fe20000410000 */
[C---:B------:R-:W-:Y:S01]  /*14b20*/  FMUL.FTZ R83, R196.reuse, R83 ;  /* 0x00000053c4537220 */ /* 0x040fe20000410000 */
[C---:B------:R-:W-:Y:S01]  /*14b30*/  FMUL.FTZ R82, R196.reuse, R82 ;  /* 0x00000052c4527220 */ /* 0x040fe20000410000 */
[C---:B------:R-:W-:Y:S01]  /*14b40*/  FMUL.FTZ R81, R196.reuse, R81 ;  /* 0x00000051c4517220 */ /* 0x040fe20000410000 */
[C---:B------:R-:W-:Y:S01]  /*14b50*/  FMUL.FTZ R80, R196.reuse, R80 ;  /* 0x00000050c4507220 */ /* 0x040fe20000410000 */
[C---:B------:R-:W-:Y:S01]  /*14b60*/  FMUL.FTZ R79, R196.reuse, R79 ;  /* 0x0000004fc44f7220 */ /* 0x040fe20000410000 */
[----:B0-----:R-:W4:Y:S01]  /*14b70*/  LDL R176, [R1+0x288] ;  /* 0x0002880001b07983 */ /* 0x001f220000100800 */
        /* <DEDUP_REMOVED lines=159> */
[----:B0-----:R-:W3:Y:S04]  /*15570*/  LDL R24, [R1+0x1d0] ;  /* 0x0001d00001187983 */ /* 0x001ee80000100800 */
[----:B------:R-:W3:Y:S04]  /*15580*/  LDL R88, [R1+0x1d4] ;  /* 0x0001d40001587983 */ /* 0x000ee80000100800 */
[----:B------:R-:W3:Y:S04]  /*15590*/  LDL R90, [R1+0x1d8] ;  /* 0x0001d800015a7983 */ /* 0x000ee80000100800 */
[----:B------:R-:W3:Y:S04]  /*155a0*/  LDL R92, [R1+0x1dc] ;  /* 0x0001dc00015c7983 */ /* 0x000ee80000100800 */
[----:B-1----:R-:W3:Y:S04]  /*155b0*/  LDL R28, [R1+0x1e0] ;  /* 0x0001e000011c7983 */ /* 0x002ee80000100800 */
[----:B------:R-:W3:Y:S04]  /*155c0*/  LDL R94, [R1+0x1e4] ;  /* 0x0001e400015e7983 */ /* 0x000ee80000100800 */
[----:B------:R-:W3:Y:S04]  /*155d0*/  LDL R96, [R1+0x1e8] ;  /* 0x0001e80001607983 */ /* 0x000ee80000100800 */
[----:B------:R-:W3:Y:S04]  /*155e0*/  LDL R98, [R1+0x1ec] ;  /* 0x0001ec0001627983 */ /* 0x000ee80000100800 */
[----:B------:R-:W3:Y:S04]  /*155f0*/  LDL R30, [R1+0x1f0] ;  /* 0x0001f000011e7983 */ /* 0x000ee80000100800 */
[----:B------:R-:W3:Y:S04]  /*15600*/  LDL R100, [R1+0x1f4] ;  /* 0x0001f40001647983 */ /* 0x000ee80000100800 */
[----:B------:R-:W3:Y:S04]  /*15610*/  LDL R102, [R1+0x1f8] ;  /* 0x0001f80001667983 */ /* 0x000ee80000100800 */
        /* <DEDUP_REMOVED lines=116> */
[----:B----4-:R0:W-:Y:S04]  /*15d60*/  STL [R1+0x288], R176 ;  /* 0x000288b001007387 */ /* 0x0101e80000100800 */
[----:B------:R-:W4:Y:S04]  /*15d70*/  LDL R179, [R1+0x1c0] ;  /* 0x0001c00001b37983 */ /* 0x000f280000100800 */
[----:B0-----:R-:W4:Y:S04]  /*15d80*/  LDL.64 R176, [R1+0x88] ;  /* 0x0000880001b07983 */ /* 0x001f280000100a00 */
        /* <DEDUP_REMOVED lines=125> */
[----:B------:R-:W-:Y:S04]  /*16560*/  STL [R1+0x3c8], R121 ;  /* 0x0003c87901007387 */ /* 0x000fe80000100800 */
        /* <DEDUP_REMOVED lines=33> */
[----:B------:R-:W-:Y:S01]  /*16780*/  MOV R184, R14 ;  /* 0x0000000e00b87202 */ /* 0x000fe20000000f00 */
[----:B------:R-:W-:-:S04]  /*16790*/  IMAD R176, R179, 0x1000, R176 ;  /* 0x00001000b3b07824 */ /* 0x000fc800078e02b0 */
[--C-:B------:R-:W-:Y:S01]  /*167a0*/  IMAD R15, R163, 0x2, R184.reuse ;  /* 0x00000002a30f7824 */ /* 0x100fe200078e02b8 */
[----:B------:R-:W-:Y:S01]  /*167b0*/  F2FP.F16.F32.PACK_AB R152, R6, R152 ;  /* 0x000000980698723e */ /* 0x000fe200000000ff */
[----:B------:R-:W-:Y:S01]  /*167c0*/  IMAD R14, R162, 0x2, R184 ;  /* 0x00000002a20e7824 */ /* 0x000fe200078e02b8 */
[----:B------:R-:W-:Y:S01]  /*167d0*/  F2FP.F16.F32.PACK_AB R153, R158, R153 ;  /* 0x000000999e99723e */ /* 0x000fe200000000ff */
[----:B------:R-:W-:Y:S01]  /*167e0*/  IMAD R178, R162, 0x2, R15 ;  /* 0x00000002a2b27824 */ /* 0x000fe200078e020f */
[----:B------:R-:W-:Y:S02]  /*167f0*/  F2FP.F16.F32.PACK_AB R154, R9, R154 ;  /* 0x0000009a099a723e */ /* 0x000fe400000000ff */
[----:B------:R-:W-:Y:S02]  /*16800*/  F2FP.F16.F32.PACK_AB R155, R159, R155 ;  /* 0x0000009b9f9b723e */ /* 0x000fe400000000ff */
[----:B------:R-:W-:Y:S02]  /*16810*/  F2FP.F16.F32.PACK_AB R160, R10, R3 ;  /* 0x000000030aa0723e */ /* 0x000fe400000000ff */
[----:B------:R-:W-:-:S02]  /*16820*/  F2FP.F16.F32.PACK_AB R161, R157, R161 ;  /* 0x000000a19da1723e */ /* 0x000fc400000000ff */
[----:B------:R-:W-:Y:S02]  /*16830*/  F2FP.F16.F32.PACK_AB R162, R7, R4 ;  /* 0x0000000407a2723e */ /* 0x000fe400000000ff */
[----:B------:R-:W-:Y:S02]  /*16840*/  F2FP.F16.F32.PACK_AB R163, R168, R165 ;  /* 0x000000a5a8a3723e */ /* 0x000fe400000000ff */
[----:B------:R-:W-:Y:S02]  /*16850*/  R2UR UR6, R176 ;  /* 0x00000000b00672ca */ /* 0x000fe400000e0000 */
[----:B------:R-:W-:Y:S02]  /*16860*/  R2UR UR7, R177 ;  /* 0x00000000b10772ca */ /* 0x000fe400000e0000 */
        /* <DEDUP_REMOVED lines=8> */
[----:B------:R-:W-:Y:S04]  /*168f0*/  STSM.16.M88.4 [R184], R152 ;  /* 0x00000098b8007844 */ /* 0x000fe80000000200 */
[----:B------:R-:W-:Y:S04]  /*16900*/  STSM.16.M88.4 [R14], R160 ;  /* 0x000000a00e007844 */ /* 0x000fe80000000200 */
[----:B------:R-:W-:Y:S04]  /*16910*/  STSM.16.M88.4 [R15], R168 ;  /* 0x000000a80f007844 */ /* 0x000fe80000000200 */
[----:B------:R-:W-:Y:S01]  /*16920*/  STSM.16.M88.4 [R178], R180 ;  /* 0x000000b4b2007844 */ /* 0x000fe20000000200 */
[----:B------:R-:W-:-:S02]  /*16930*/  VIADD R4, R176, 0x80 ;  /* 0x00000080b0047836 */ /* 0x000fc40000000000 */
[----:B------:R-:W-:Y:S01]  /*16940*/  IMAD.MOV.U32 R5, RZ, RZ, R177 ;  /* 0x000000ffff057224 */ /* 0x000fe200078e00b1 */
[----:B--2---:R-:W-:-:S06]  /*16950*/  WARPGROUP.ARRIVE ;  /* 0x00000000000079c5 */ /* 0x004fcc0000000000 */
[----:B------:R-:W-:Y:S01]  /*16960*/  HGMMA.64x256x16.F32 R24, R152, gdesc[UR4].tnspB, R24, gsb0 ;  /* 0x43e0000498187df0 */ /* 0x000fe20008000818 */
[----:B------:R-:W-:Y:S02]  /*16970*/  R2UR UR6, R4 ;  /* 0x00000000040672ca */ /* 0x000fe400000e0000 */
[----:B------:R-:W-:Y:S01]  /*16980*/  R2UR UR7, R5 ;  /* 0x00000000050772ca */ /* 0x000fe200000e0000 */
[----:B------:R-:W-:Y:S02]  /*16990*/  VIADD R4, R176, 0x100 ;  /* 0x00000100b0047836 */ /* 0x000fe40000000000 */
[----:B------:R-:W-:Y:S01]  /*169a0*/  IMAD.MOV.U32 R5, RZ, RZ, R177 ;  /* 0x000000ffff057224 */ /* 0x000fe200078e00b1 */
        /* <DEDUP_REMOVED lines=145> */
[----:B-1----:R-:W4:Y:S04]  /*172c0*/  LDL R76, [R1+0x1d8] ;  /* 0x0001d800014c7983 */ /* 0x002f280000100800 */
[----:B------:R-:W4:Y:S04]  /*172d0*/  LDL R78, [R1+0x1dc] ;  /* 0x0001dc00014e7983 */ /* 0x000f280000100800 */
[----:B------:R-:W4:Y:S04]  /*172e0*/  LDL R6, [R1+0x1e0] ;  /* 0x0001e00001067983 */ /* 0x000f280000100800 */
[----:B--2---:R-:W2:Y:S04]  /*172f0*/  LDL R80, [R1+0x1e4] ;  /* 0x0001e40001507983 */ /* 0x004ea80000100800 */
[----:B------:R-:W2:Y:S04]  /*17300*/  LDL R82, [R1+0x1e8] ;  /* 0x0001e80001527983 */ /* 0x000ea80000100800 */
[----:B---3--:R-:W3:Y:S04]  /*17310*/  LDL R84, [R1+0x1ec] ;  /* 0x0001ec0001547983 */ /* 0x008ee80000100800 */
[----:B------:R-:W3:Y:S04]  /*17320*/  LDL R8, [R1+0x1f0] ;  /* 0x0001f00001087983 */ /* 0x000ee80000100800 */
        /* <DEDUP_REMOVED lines=125> */
[----:B------:R1:W-:Y:S04]  /*17b00*/  STL [R1+0x1d0], R4 ;  /* 0x0001d00401007387 */ /* 0x0003e80000100800 */
[----:B------:R-:W-:Y:S04]  /*17b10*/  STL [R1+0x1d4], R74 ;  /* 0x0001d44a01007387 */ /* 0x000fe80000100800 */
[----:B------:R-:W-:Y:S04]  /*17b20*/  STL [R1+0x1d8], R76 ;  /* 0x0001d84c01007387 */ /* 0x000fe80000100800 */
[----:B------:R-:W-:Y:S04]  /*17b30*/  STL [R1+0x1dc], R78 ;  /* 0x0001dc4e01007387 */ /* 0x000fe80000100800 */
[----:B------:R-:W-:Y:S04]  /*17b40*/  STL [R1+0x1e0], R6 ;  /* 0x0001e00601007387 */ /* 0x000fe80000100800 */
[----:B--2---:R-:W-:Y:S04]  /*17b50*/  STL [R1+0x1e4], R80 ;  /* 0x0001e45001007387 */ /* 0x004fe80000100800 */
[----:B------:R-:W-:Y:S04]  /*17b60*/  STL [R1+0x1e8], R82 ;  /* 0x0001e85201007387 */ /* 0x000fe80000100800 */
[----:B---3--:R-:W-:Y:S04]  /*17b70*/  STL [R1+0x1ec], R84 ;  /* 0x0001ec5401007387 */ /* 0x008fe80000100800 */
[----:B------:R-:W-:Y:S04]  /*17b80*/  STL [R1+0x1f0], R8 ;  /* 0x0001f00801007387 */ /* 0x000fe80000100800 */
        /* <DEDUP_REMOVED lines=120> */
[----:B-1----:R-:W4:Y:S04]  /*18310*/  LDL R4, [R1+0x28] ;  /* 0x0000280001047983 */ /* 0x002f280000100800 */
[----:B--2---:R3:W5:Y:S01]  /*18320*/  LDL R3, [R1+0x1c0] ;  /* 0x0001c00001037983 */ /* 0x0047620000100800 */
[----:B------:R-:W-:Y:S01]  /*18330*/  BSSY B0, `(.L_x_5218) ;  /* 0x0000006000007945 */ /* 0x000fe20003800000 */
[----:B------:R-:W-:Y:S06]  /*18340*/  BAR.ARV 0xe, 0x100 ;  /* 0x0384000000007b1d */ /* 0x000fec0000002000 */
[----:B----4-:R-:W-:-:S04]  /*18350*/  LOP3.LUT R4, R4, 0x1, RZ, 0xfc, !PT ;  /* 0x0000000104047812 */ /* 0x010fc800078efcff */
[----:B------:R-:W-:-:S13]  /*18360*/  ISETP.NE.AND P0, PT, R4, 0x3, PT ;  /* 0x000000030400780c */ /* 0x000fda0003f05270 */
[----:B---3--:R-:W-:Y:S05]  /*18370*/  @!P0 BRA `(.L_x_5219) ;  /* 0x0000000000048947 */ /* 0x008fea0003800000 */
[----:B------:R-:W-:Y:S01]  /*18380*/  BPT.TRAP 0x1 ;  /* 0x000000040000795c */ /* 0x000fe20000300000 */
.L_x_5219:
[----:B------:R-:W-:Y:S05]  /*18390*/  BSYNC B0 ;  /* 0x0000000000007941 */ /* 0x000fea0003800000 */
.L_x_5218:
[----:B------:R-:W2:Y:S04]  /*183a0*/  LDL.64 R6, [R1+0x48] ;  /* 0x0000480001067983 */ /* 0x000ea80000100a00 */
[----:B------:R-:W3:Y:S01]  /*183b0*/  LDL R4, [R1+0x34] ;  /* 0x0000340001047983 */ /* 0x000ee20000100800 */
[C---:B------:R-:W-:Y:S01]  /*183c0*/  ISETP.GT.AND P0, PT, R0.reuse, R164, PT ;  /* 0x000000a40000720c */ /* 0x040fe20003f04270 */
[----:B------:R-:W-:Y:S01]  /*183d0*/  VIADD R0, R0, 0xffffffff ;  /* 0xffffffff00007836 */ /* 0x000fe20000000000 */
[----:B--2---:R-:W-:-:S05]  /*183e0*/  MOV R6, R6 ;  /* 0x0000000600067202 */ /* 0x004fca0000000f00 */
[----:B-----5:R-:W-:-:S05]  /*183f0*/  IMAD R3, R3, 0x8, R6 ;  /* 0x0000000803037824 */ /* 0x020fca00078e0206 */
[----:B---3--:R-:W-:-:S04]  /*18400*/  PRMT R3, R4, 0x654, R3 ;  /* 0x0000065404037816 */ /* 0x008fc80000000003 */
[----:B------:R0:W-:Y:S01]  /*18410*/  SYNCS.ARRIVE.TRANS64.RED.A1T0 RZ, [R3+URZ], RZ ;  /* 0x000000ff03ff79a7 */ /* 0x0001e2000810043f */
[----:B------:R-:W-:Y:S05]  /*18420*/  @P0 BRA `(.L_x_5220) ;  /* 0xffffff9000b00947 */ /* 0x000fea000383ffff */
.L_x_5197:
[----:B------:R-:W-:-:S13]  /*18430*/  ISETP.GE.AND P0, PT, R0, UR42, PT ;  /* 0x0000002a00007c0c */ /* 0x000fda000bf06270 */
[----:B------:R-:W-:Y:S05]  /*18440*/  @!P0 BRA `(.L_x_5221) ;  /* 0x0000007800ec8947 */ /* 0x000fea0003800000 */
.L_x_5254:
[----:B------:R-:W2:Y:S04]  /*18450*/  LDL R58, [R1+0x1c0] ;  /* 0x0001c000013a7983 */ /* 0x000ea80000100800 */
[----:B------:R-:W3:Y:S04]  /*18460*/  LDL R4, [R1+0x1c8] ;  /* 0x0001c80001047983 */ /* 0x000ee80000100800 */
[----:B01----:R-:W4:Y:S01]  /*18470*/  LDL R3, [R1] ;  /* 0x0000000001037983 */ /* 0x003f220000100800 */
        /* <DEDUP_REMOVED lines=17> */
.L_x_5223:
[----:B------:R-:W-:Y:S05]  /*18590*/  BSYNC B0 ;  /* 0x0000000000007941 */ /* 0x000fea0003800000 */
.L_x_5222:
        /* <DEDUP_REMOVED lines=9> */
.L_x_5225:
[----:B------:R-:W-:Y:S05]  /*18630*/  BSYNC B0 ;  /* 0x0000000000007941 */ /* 0x000fea0003800000 */
.L_x_5224:
[----:B------:R-:W-:Y:S04]  /*18640*/  BSSY B0, `(.L_x_5226) ;  /* 0x0000006000007945 */ /* 0x000fe80003800000 */
[----:B-1----:R-:W-:Y:S05]  /*18650*/  @P0 BRA `(.L_x_5227) ;  /* 0x0000000000100947 */ /* 0x002fea0003800000 */
[----:B-----5:R-:W-:Y:S01]  /*18660*/  IMAD R8, R8, 0x8, R3 ;  /* 0x0000000808087824 */ /* 0x020fe200078e0203 */
[----:B------:R-:W-:-:S04]  /*18670*/  SHF.L.U32 R9, R9, 0x1f, RZ ;  /* 0x0000001f09097819 */ /* 0x000fc800000006ff */
[----:B------:R-:W1:Y:S02]  /*18680*/  SYNCS.PHASECHK.TRANS64.TRYWAIT P0, [R8+URZ], R9 ;  /* 0x00000009080075a7 */ /* 0x000e64000800017f */
[----:B-1----:R-:W-:Y:S05]  /*18690*/  @!P0 BRA `(.L_x_5228) ;  /* 0x0000010c00a88947 */ /* 0x002fea0003800000 */
.L_x_5227:
[----:B------:R-:W-:Y:S05]  /*186a0*/  BSYNC B0 ;  /* 0x0000000000007941 */ /* 0x000fea0003800000 */
.L_x_5226:
        /* <DEDUP_REMOVED lines=57> */
.L_x_5230:
[----:B------:R-:W-:Y:S05]  /*18a40*/  BSYNC B0 ;  /* 0x0000000000007941 */ /* 0x000fea0003800000 */
.L_x_5229:
        /* <DEDUP_REMOVED lines=8> */
.L_x_5232:
[----:B------:R-:W-:Y:S05]  /*18ad0*/  BSYNC B0 ;  /* 0x0000000000007941 */ /* 0x000fea0003800000 */
.L_x_5231:
[----:B------:R-:W-:Y:S04]  /*18ae0*/  BSSY B0, `(.L_x_5233) ;  /* 0x0000004000007945 */ /* 0x000fe80003800000 */
[----:B-1----:R-:W-:Y:S05]  /*18af0*/  @P0 BRA `(.L_x_5234) ;  /* 0x0000000000080947 */ /* 0x002fea0003800000 */
[----:B------:R-:W1:Y:S02]  /*18b00*/  SYNCS.PHASECHK.TRANS64.TRYWAIT P0, [R14+URZ], R15 ;  /* 0x0000000f0e0075a7 */ /* 0x000e64000800017f */
[----:B-1----:R-:W-:Y:S05]  /*18b10*/  @!P0 BRA `(.L_x_5235) ;  /* 0x00000108009c8947 */ /* 0x002fea0003800000 */
.L_x_5234:
[----:B------:R-:W-:Y:S05]  /*18b20*/  BSYNC B0 ;  /* 0x0000000000007941 */ /* 0x000fea0003800000 */
.L_x_5233:
        /* <DEDUP_REMOVED lines=439> */
.L_x_5237:
[----:B------:R-:W-:Y:S05]  /*1a6a0*/  BSYNC B0 ;  /* 0x0000000000007941 */ /* 0x000fea0003800000 */
.L_x_5236:
[----:B------:R-:W2:Y:S02]  /*1a6b0*/  LDL.64 R4, [R1+0x20] ;  /* 0x0000200001047983 */ /* 0x000ea40000100a00 */
[----:B--2---:R-:W-:-:S05]  /*1a6c0*/  MOV R4, R4 ;  /* 0x0000000400047202 */ /* 0x004fca0000000f00 */
[----:B-----5:R-:W-:-:S05]  /*1a6d0*/  IMAD R3, R3, 0x8, R4 ;  /* 0x0000000803037824 */ /* 0x020fca00078e0204 */
[----:B------:R-:W-:-:S04]  /*1a6e0*/  PRMT R3, R12, 0x654, R3 ;  /* 0x000006540c037816 */ /* 0x000fc80000000003 */
[----:B------:R0:W-:Y:S01]  /*1a6f0*/  SYNCS.ARRIVE.TRANS64.RED.A1T0 RZ, [R3+URZ], RZ ;  /* 0x000000ff03ff79a7 */ /* 0x0001e2000810043f */
[----:B------:R-:W2:Y:S04]  /*1a700*/  LDL.64 R60, [R1+0xf0] ;  /* 0x0000f000013c7983 */ /* 0x000ea80000100a00 */
[----:B------:R-:W3:Y:S04]  /*1a710*/  LDL R20, [R1+0x50] ;  /* 0x0000500001147983 */ /* 0x000ee80000100800 */
[----:B0-----:R-:W4:Y:S04]  /*1a720*/  LDL R3, [R1+0xcc] ;  /* 0x0000cc0001037983 */ /* 0x001f280000100800 */
[----:B------:R-:W3:Y:S04]  /*1a730*/  LDL R57, [R1+0xf8] ;  /* 0x0000f80001397983 */ /* 0x000ee80000100800 */
[----:B------:R-:W3:Y:S04]  /*1a740*/  LDL.128 R8, [R1+0xe0] ;  /* 0x0000e00001087983 */ /* 0x000ee80000100c00 */
[----:B------:R-:W3:Y:S01]  /*1a750*/  LDL.128 R4, [R1+0xd0] ;  /* 0x0000d00001047983 */ /* 0x000ee20000100c00 */
[----:B------:R-:W-:Y:S01]  /*1a760*/  IMAD.SHL.U32 R62, R0, 0x40, RZ ;  /* 0x00000040003e7824 */ /* 0x000fe200078e00ff */
[----:B------:R-:W-:Y:S01]  /*1a770*/  BSSY B0, `(.L_x_5238) ;  /* 0x000003a000007945 */ /* 0x000fe20003800000 */
[----:B----4-:R-:W-:-:S04]  /*1a780*/  SHF.R.S32.HI R12, RZ, 0x1f, R3 ;  /* 0x0000001fff0c7819 */ /* 0x010fc80000011403 */
        /* <DEDUP_REMOVED lines=23> */
[----:B------:R-:W-:Y:S02]  /*1a900*/  @P0 SHF.R.U32.HI R60, RZ, R57, R12 ;  /* 0x00000039ff3c0219 */ /* 0x000fe4000001160c */
[----:B------:R-:W-:-:S03]  /*1a910*/  LOP3.LUT R15, R15, 0x7ffffffc, RZ, 0xc0, !PT ;  /* 0x7ffffffc0f0f7812 */ /* 0x000fc600078ec0ff */
[----:B------:R-:W0:Y:S01]  /*1a920*/  SHFL.IDX PT, R20, R60, RZ, 0x1c1f ;  /* 0x001c1fff3c147589 */ /* 0x000e2200000e0000 */
[----:B------:R-:W-:Y:S01]  /*1a930*/  IADD3 R12, -R62, 0x1, RZ ;  /* 0x000000013e0c7810 */ /* 0x000fe20007ffe1ff */
[----:B------:R-:W-:Y:S01]  /*1a940*/  IMAD.IADD R15, R14, 0x1, -R15 ;  /* 0x000000010e0f7824 */ /* 0x000fe200078e0a0f */
[----:B------:R-:W-:-:S03]  /*1a950*/  ISETP.GE.AND P1, PT, R9, 0x1, PT ;  /* 0x000000010900780c */ /* 0x000fc60003f26270 */
[----:B------:R-:W-:Y:S01]  /*1a960*/  IMAD R12, R15, -0x2, R12 ;  /* 0xfffffffe0f0c7824 */ /* 0x000fe200078e020c */
[----:B------:R-:W-:-:S04]  /*1a970*/  LOP3.LUT R3, RZ, R6, RZ, 0x33, !PT ;  /* 0x00000006ff037212 */ /* 0x000fc800078e33ff */
[----:B------:R-:W-:-:S05]  /*1a980*/  IADD3 R12, -R4, R12, R5 ;  /* 0x0000000c040c7210 */ /* 0x000fca0007ffe105 */
[C---:B------:R-:W-:Y:S02]  /*1a990*/  IMAD.IADD R21, R12.reuse, 0x1, R7 ;  /* 0x000000010c157824 */ /* 0x040fe400078e0207 */
[----:B------:R-:W-:Y:S02]  /*1a9a0*/  IMAD.IADD R57, R12, 0x1, R3 ;  /* 0x000000010c397824 */ /* 0x000fe400078e0203 */
[----:B------:R-:W-:Y:S02]  /*1a9b0*/  IMAD.IADD R12, R8, 0x1, -R62 ;  /* 0x00000001080c7824 */ /* 0x000fe400078e0a3e */
[--C-:B0-----:R-:W-:Y:S02]  /*1a9c0*/  IMAD.IADD R6, R21, 0x1, R20.reuse ;  /* 0x0000000115067824 */ /* 0x101fe400078e0214 */
        /* <DEDUP_REMOVED lines=12> */
.L_x_5241:
[----:B------:R-:W-:-:S13]  /*1aa90*/  ISETP.NE.AND P0, PT, R9, 0x1, PT ;  /* 0x000000010900780c */ /* 0x000fda0003f05270 */
[----:B------:R-:W-:-:S05]  /*1aaa0*/  @P0 IMAD.HI.U32 R8, R7, R10, RZ ;  /* 0x0000000a07080227 */ /* 0x000fca00078e00ff */
[----:B------:R-:W-:-:S07]  /*1aab0*/  @P0 SHF.R.U32.HI R7, RZ, R11, R8 ;  /* 0x0000000bff070219 */ /* 0x000fce0000011608 */
.L_x_5242:
[----:B------:R-:W-:Y:S05]  /*1aac0*/  BSYNC B1 ;  /* 0x0000000000017941 */ /* 0x000fea0003800000 */
.L_x_5240:
[----:B------:R-:W-:-:S04]  /*1aad0*/  IMAD R8, R7, R9, -R62 ;  /* 0x0000000907087224 */ /* 0x000fc800078e0a3e */
[----:B------:R-:W-:-:S05]  /*1aae0*/  IMAD R8, R15, -0x2, R8 ;  /* 0xfffffffe0f087824 */ /* 0x000fca00078e0208 */
[----:B------:R-:W-:Y:S02]  /*1aaf0*/  VIMNMX R3, R3, R8, !PT ;  /* 0x0000000803037248 */ /* 0x000fe40007fe0100 */
[----:B------:R-:W-:-:S07]  /*1ab00*/  VIADDMNMX R6, R8, R9, R6, PT ;  /* 0x0000000908067246 */ /* 0x000fce0003800106 */
.L_x_5239:
[----:B------:R-:W-:Y:S05]  /*1ab10*/  BSYNC B0 ;  /* 0x0000000000007941 */ /* 0x000fea0003800000 */
.L_x_5238:
        /* <DEDUP_REMOVED lines=75> */
[----:B------:R-:W-:Y:S01]  /*1afd0*/  ISETP.LT.OR P6, PT, R6, 0x3a, P6 ;  /* 0x0000003a0600780c */ /* 0x000fe200037c1670 */
[----:B------:R-:W-:-:S03]  /*1afe0*/  IMAD.IADD R6, R21, 0x1, R60 ;  /* 0x0000000115067824 */ /* 0x000fc600078e023c */
        /* <DEDUP_REMOVED lines=13> */
.L_x_5246:
[----:B------:R-:W-:-:S13]  /*1b0c0*/  ISETP.NE.AND P6, PT, R9, 0x1, PT ;  /* 0x000000010900780c */ /* 0x000fda0003fc5270 */
[----:B------:R-:W-:-:S05]  /*1b0d0*/  @P6 IMAD.HI.U32 R10, R4, R10, RZ ;  /* 0x0000000a040a6227 */ /* 0x000fca00078e00ff */
[----:B------:R-:W-:-:S07]  /*1b0e0*/  @P6 SHF.R.U32.HI R4, RZ, R11, R10 ;  /* 0x0000000bff046219 */ /* 0x000fce000001160a */
.L_x_5247:
[----:B------:R-:W-:Y:S05]  /*1b0f0*/  BSYNC B1 ;  /* 0x0000000000017941 */ /* 0x000fea0003800000 */
.L_x_5245:
[----:B------:R-:W-:-:S04]  /*1b100*/  IMAD R4, R4, R9, -R62 ;  /* 0x0000000904047224 */ /* 0x000fc800078e0a3e */
[----:B------:R-:W-:-:S05]  /*1b110*/  IMAD R4, R15, -0x2, R4 ;  /* 0xfffffffe0f047824 */ /* 0x000fca00078e0204 */
[----:B------:R-:W-:Y:S02]  /*1b120*/  VIADDMNMX R6, R4, R9, R6, PT ;  /* 0x0000000904067246 */ /* 0x000fe40003800106 */
[----:B------:R-:W-:-:S07]  /*1b130*/  VIMNMX R7, R7, R4, !PT ;  /* 0x0000000407077248 */ /* 0x000fce0007fe0100 */
.L_x_5244:
[----:B------:R-:W-:Y:S05]  /*1b140*/  BSYNC B0 ;  /* 0x0000000000007941 */ /* 0x000fea0003800000 */
.L_x_5243:
        /* <DEDUP_REMOVED lines=12> */
[----:B------:R-:W2:Y:S01]  /*1b210*/  LDL.64 R30, [R1+0x3e0] ;  /* 0x0003e000011e7983 */ /* 0x000ea20000100a00 */
[----:B------:R-:W-:Y:S02]  /*1b220*/  ISETP.GT.AND P0, PT, R7, 0x10, !P1 ;  /* 0x000000100700780c */ /* 0x000fe40004f04270 */
[----:B------:R-:W-:Y:S02]  /*1b230*/  ISETP.NE.AND P1, PT, R37, RZ, PT ;  /* 0x000000ff2500720c */ /* 0x000fe40003f25270 */
        /* <DEDUP_REMOVED lines=10> */
[C---:B------:R-:W-:Y:S02]  /*1b2e0*/  ISETP.GT.AND P0, PT, R7.reuse, 0x19, !P6 ;  /* 0x000000190700780c */ /* 0x040fe40007704270 */
[C---:B------:R-:W-:Y:S02]  /*1b2f0*/  ISETP.GT.AND P1, PT, R7.reuse, 0x28, !P1 ;  /* 0x000000280700780c */ /* 0x040fe40004f24270 */
[----:B------:R-:W-:Y:S02]  /*1b300*/  ISETP.LT.OR P0, PT, R6, 0x1a, P0 ;  /* 0x0000001a0600780c */ /* 0x000fe40000701670 */
[----:B------:R-:W-:Y:S02]  /*1b310*/  ISETP.GT.AND P2, PT, R7, 0x29, !P2 ;  /* 0x000000290700780c */ /* 0x000fe40005744270 */
[----:B------:R-:W-:-:S02]  /*1b320*/  FSEL R165, R39, -INF , !P0 ;  /* 0xff80000027a57808 */ /* 0x000fc40004000000 */
[----:B------:R-:W-:Y:S02]  /*1b330*/  ISETP.NE.AND P0, PT, R33, RZ, PT ;  /* 0x000000ff2100720c */ /* 0x000fe40003f05270 */
[C---:B------:R-:W-:Y:S02]  /*1b340*/  ISETP.GT.AND P3, PT, R7.reuse, 0x30, !P3 ;  /* 0x000000300700780c */ /* 0x040fe40005f64270 */
[C---:B------:R-:W-:Y:S02]  /*1b350*/  ISETP.GT.AND P0, PT, R7.reuse, 0x20, !P0 ;  /* 0x000000200700780c */ /* 0x040fe40004704270 */
[----:B------:R-:W-:Y:S02]  /*1b360*/  ISETP.GT.AND P4, PT, R7, 0x31, !P4 ;  /* 0x000000310700780c */ /* 0x000fe40006784270 */
[----:B------:R-:W-:Y:S02]  /*1b370*/  ISETP.LT.OR P0, PT, R6, 0x21, P0 ;  /* 0x000000210600780c */ /* 0x000fe40000701670 */
[----:B------:R-:W-:-:S02]  /*1b380*/  ISETP.NE.AND P6, PT, R24, RZ, PT ;  /* 0x000000ff1800720c */ /* 0x000fc40003fc5270 */
[----:B------:R-:W-:Y:S02]  /*1b390*/  FSEL R167, R42, -INF , !P0 ;  /* 0xff8000002aa77808 */ /* 0x000fe40004000000 */
[----:B------:R-:W-:Y:S02]  /*1b3a0*/  ISETP.NE.AND P0, PT, R25, RZ, PT ;  /* 0x000000ff1900720c */ /* 0x000fe40003f05270 */
[----:B------:R-:W-:Y:S01]  /*1b3b0*/  ISETP.LT.OR P1, PT, R6, 0x29, P1 ;  /* 0x000000290600780c */ /* 0x000fe20000f21670 */
[----:B------:R-:W3:Y:S01]  /*1b3c0*/  LDL.64 R24, [R1+0x3f0] ;  /* 0x0003f00001187983 */ /* 0x000ee20000100a00 */
[----:B------:R-:W-:-:S04]  /*1b3d0*/  ISETP.GT.AND P0, PT, R7, RZ, !P0 ;  /* 0x000000ff0700720c */ /* 0x000fc80004704270 */
[----:B------:R-:W-:-:S04]  /*1b3e0*/  ISETP.LT.OR P0, PT, R6, 0x1, P0 ;  /* 0x000000010600780c */ /* 0x000fc80000701670 */
[----:B------:R-:W-:Y:S02]  /*1b3f0*/  FSEL R133, R26, -INF , !P0 ;  /* 0xff8000001a857808 */ /* 0x000fe40004000000 */
[----:B------:R-:W-:Y:S01]  /*1b400*/  ISETP.NE.AND P0, PT, R36, RZ, PT ;  /* 0x000000ff2400720c */ /* 0x000fe20003f05270 */
[----:B------:R-:W4:Y:S03]  /*1b410*/  LDL.64 R26, [R1+0xb8] ;  /* 0x0000b800011a7983 */ /* 0x000f260000100a00 */
[----:B------:R-:W-:-:S04]  /*1b420*/  ISETP.GT.AND P0, PT, R7, 0x21, !P0 ;  /* 0x000000210700780c */ /* 0x000fc80004704270 */
[----:B------:R-:W-:-:S04]  /*1b430*/  ISETP.LT.OR P0, PT, R6, 0x22, P0 ;  /* 0x000000220600780c */ /* 0x000fc80000701670 */
[----:B------:R-:W-:Y:S02]  /*1b440*/  FSEL R171, R43, -INF , !P0 ;  /* 0xff8000002bab7808 */ /* 0x000fe40004000000 */
[----:B------:R-:W-:Y:S02]  /*1b450*/  ISETP.LT.OR P2, PT, R6, 0x2a, P2 ;  /* 0x0000002a0600780c */ /* 0x000fe40001741670 */
[----:B------:R-:W-:Y:S02]  /*1b460*/  FSEL R175, R46, -INF , !P1 ;  /* 0xff8000002eaf7808 */ /* 0x000fe40004800000 */
[----:B------:R-:W-:Y:S02]  /*1b470*/  ISETP.LT.OR P3, PT, R6, 0x31, P3 ;  /* 0x000000310600780c */ /* 0x000fe40001f61670 */
[----:B------:R-:W-:Y:S02]  /*1b480*/  FSEL R177, R47, -INF , !P2 ;  /* 0xff8000002fb17808 */ /* 0x000fe40005000000 */
[----:B------:R-:W-:-:S02]  /*1b490*/  ISETP.GT.AND P5, PT, R7, 0x38, !P5 ;  /* 0x000000380700780c */ /* 0x000fc40006fa4270 */
[----:B------:R-:W-:Y:S02]  /*1b4a0*/  ISETP.LT.OR P4, PT, R6, 0x32, P4 ;  /* 0x000000320600780c */ /* 0x000fe40002781670 */
[----:B------:R-:W-:Y:S02]  /*1b4b0*/  FSEL R179, R50, -INF , !P3 ;  /* 0xff80000032b37808 */ /* 0x000fe40005800000 */
[----:B------:R-:W-:Y:S02]  /*1b4c0*/  ISETP.GT.AND P6, PT, R7, 0x39, !P6 ;  /* 0x000000390700780c */ /* 0x000fe400077c4270 */
[C---:B------:R-:W-:Y:S02]  /*1b4d0*/  ISETP.LT.OR P5, PT, R6.reuse, 0x39, P5 ;  /* 0x000000390600780c */ /* 0x040fe40002fa1670 */
[----:B------:R-:W-:Y:S02]  /*1b4e0*/  FSEL R181, R51, -INF , !P4 ;  /* 0xff80000033b57808 */ /* 0x000fe40006000000 */
[----:B------:R-:W-:-:S02]  /*1b4f0*/  ISETP.LT.OR P6, PT, R6, 0x3a, P6 ;  /* 0x0000003a0600780c */ /* 0x000fc400037c1670 */
[----:B------:R-:W-:Y:S02]  /*1b500*/  FSEL R183, R54, -INF , !P5 ;  /* 0xff80000036b77808 */ /* 0x000fe40006800000 */
[----:B------:R-:W-:Y:S02]  /*1b510*/  FSEL R185, R55, -INF , !P6 ;  /* 0xff80000037b97808 */ /* 0x000fe40007000000 */
[----:B--2---:R-:W-:-:S04]  /*1b520*/  FMNMX.FTZ R3, R56, R30, !PT ;  /* 0x0000001e38037209 */ /* 0x004fc80007810000 */
        /* <DEDUP_REMOVED lines=30> */
[----:B------:R-:W0:Y:S01]  /*1b710*/  SHFL.BFLY PT, R3, R4, 0x2, 0x1f ;  /* 0x0c401f0004037f89 */ /* 0x000e2200000e0000 */
[----:B------:R-:W-:-:S03]  /*1b720*/  FMNMX.FTZ R5, R185, R10, !PT ;  /* 0x0000000ab9057209 */ /* 0x000fc60007810000 */
[----:B------:R-:W2:Y:S04]  /*1b730*/  LDL R10, [R1+0x400] ;  /* 0x00040000010a7983 */ /* 0x000ea80000100800 */
[----:B------:R-:W-:Y:S04]  /*1b740*/  STL.64 [R1+0x3e0], R4 ;  /* 0x0003e00401007387 */ /* 0x000fe80000100a00 */
[----:B------:R-:W5:Y:S01]  /*1b750*/  LDL R28, [R1+0x3e4] ;  /* 0x0003e400011c7983 */ /* 0x000f620000100800 */
[----:B0-----:R-:W-:-:S05]  /*1b760*/  FMNMX.FTZ R3, R4, R3, !PT ;  /* 0x0000000304037209 */ /* 0x001fca0007810000 */
[----:B------:R-:W0:Y:S02]  /*1b770*/  SHFL.BFLY PT, R6, R3, 0x1, 0x1f ;  /* 0x0c201f0003067f89 */ /* 0x000e2400000e0000 */
[----:B0-----:R-:W-:-:S05]  /*1b780*/  FMNMX.FTZ R6, R3, R6, !PT ;  /* 0x0000000603067209 */ /* 0x001fca0007810000 */
[----:B------:R-:W-:Y:S04]  /*1b790*/  STL [R1+0x3e0], R6 ;  /* 0x0003e00601007387 */ /* 0x000fe80000100800 */
[----:B------:R-:W3:Y:S04]  /*1b7a0*/  LDL R9, [R1+0x3e0] ;  /* 0x0003e00001097983 */ /* 0x000ee80000100800 */
[----:B-----5:R-:W0:Y:S02]  /*1b7b0*/  SHFL.BFLY PT, R7, R28, 0x2, 0x1f ;  /* 0x0c401f001c077f89 */ /* 0x020e2400000e0000 */
[----:B0-----:R-:W-:-:S05]  /*1b7c0*/  FMNMX.FTZ R7, R7, R28, !PT ;  /* 0x0000001c07077209 */ /* 0x001fca0007810000 */
[----:B------:R-:W0:Y:S01]  /*1b7d0*/  SHFL.BFLY PT, R4, R7, 0x1, 0x1f ;  /* 0x0c201f0007047f89 */ /* 0x000e2200000e0000 */
[----:B---3--:R-:W-:Y:S02]  /*1b7e0*/  FSETP.NEU.FTZ.AND P0, PT, R9, -INF , PT ;  /* 0xff8000000900780b */ /* 0x008fe40003f1d000 */
[----:B0-----:R-:W-:Y:S02]  /*1b7f0*/  FMNMX.FTZ R4, R7, R4, !PT ;  /* 0x0000000407047209 */ /* 0x001fe40007810000 */
[----:B------:R-:W-:Y:S02]  /*1b800*/  FSEL R3, R9, RZ, P0 ;  /* 0x000000ff09037208 */ /* 0x000fe40000000000 */
[----:B------:R-:W-:-:S04]  /*1b810*/  FSETP.NEU.FTZ.AND P0, PT, R4, -INF , PT ;  /* 0xff8000000400780b */ /* 0x000fc80003f1d000 */
[----:B------:R-:W-:Y:S01]  /*1b820*/  FSEL R6, R4, RZ, P0 ;  /* 0x000000ff04067208 */ /* 0x000fe20000000000 */
[----:B------:R-:W-:-:S04]  /*1b830*/  FADD.FTZ R3, R30, -R3 ;  /* 0x800000031e037221 */ /* 0x000fc80000010000 */
[----:B------:R-:W-:Y:S01]  /*1b840*/  FADD.FTZ R31, R31, -R6 ;  /* 0x800000061f1f7221 */ /* 0x000fe20000010000 */
[----:B--2---:R-:W-:-:S03]  /*1b850*/  FMUL.FTZ R3, R3, R10 ;  /* 0x0000000a03037220 */ /* 0x004fc60000410000 */
[----:B------:R-:W-:Y:S01]  /*1b860*/  FMUL.FTZ R31, R10, R31 ;  /* 0x0000001f0a1f7220 */ /* 0x000fe20000410000 */
[----:B------:R-:W0:Y:S08]  /*1b870*/  MUFU.EX2 R150, R3 ;  /* 0x0000000300967308 */ /* 0x000e300000000800 */
[----:B------:R-:W1:Y:S01]  /*1b880*/  MUFU.EX2 R151, R31 ;  /* 0x0000001f00977308 */ /* 0x000e620000000800 */
[----:B------:R2:W-:Y:S01]  /*1b890*/  STL [R1+0x3e4], R4 ;  /* 0x0003e40401007387 */ /* 0x0005e20000100800 */
[----:B0-----:R-:W-:Y:S01]  /*1b8a0*/  FMUL.FTZ R24, R150, R24 ;  /* 0x0000001896187220 */ /* 0x001fe20000410000 */
[----:B-1----:R-:W-:-:S05]  /*1b8b0*/  FMUL.FTZ R25, R25, R151 ;  /* 0x0000009719197220 */ /* 0x002fca0000410000 */
[----:B------:R2:W-:Y:S04]  /*1b8c0*/  STL.64 [R1+0x3f0], R24 ;  /* 0x0003f01801007387 */ /* 0x0005e80000100a00 */
[----:B----4-:R-:W3:Y:S01]  /*1b8d0*/  LD.E R5, desc[UR36][R26.64+0x4] ;  /* 0x000004241a057980 */ /* 0x010ee2000c101900 */
[----:B------:R-:W-:Y:S01]  /*1b8e0*/  BSSY B0, `(.L_x_5248) ;  /* 0x000000c000007945 */ /* 0x000fe20003800000 */
[----:B---3--:R-:W-:-:S13]  /*1b8f0*/  ISETP.NE.AND P0, PT, R5, RZ, PT ;  /* 0x000000ff0500720c */ /* 0x008fda0003f05270 */
[----:B--2---:R-:W-:Y:S05]  /*1b900*/  @P0 BRA `(.L_x_5249) ;  /* 0x0000000000240947 */ /* 0x004fea0003800000 */
        /* <DEDUP_REMOVED lines=9> */
.L_x_5249:
[----:B------:R-:W-:Y:S05]  /*1b9a0*/  BSYNC B0 ;  /* 0x0000000000007941 */ /* 0x000fea0003800000 */
.L_x_5248:
        /* <DEDUP_REMOVED lines=9> */
.L_x_5251:
[----:B------:R-:W-:Y:S05]  /*1ba40*/  BSYNC B0 ;  /* 0x0000000000007941 */ /* 0x000fea0003800000 */
.L_x_5250:
[----:B------:R-:W2:Y:S04]  /*1ba50*/  LDL R187, [R1+0x400] ;  /* 0x0004000001bb7983 */ /* 0x000ea80000100800 */
[----:B------:R-:W2:Y:S04]  /*1ba60*/  LDL.64 R126, [R1+0x3e0] ;  /* 0x0003e000017e7983 */ /* 0x000ea80000100a00 */
[----:B0-----:R-:W3:Y:S04]  /*1ba70*/  LDL.64 R4, [R1+0x3f0] ;  /* 0x0003f00001047983 */ /* 0x001ee80000100a00 */
        /* <DEDUP_REMOVED lines=53> */
[CC--:B--2---:R-:W-:Y:S01]  /*1bdd0*/  FMUL.FTZ R3, R126.reuse, R187.reuse ;  /* 0x000000bb7e037220 */ /* 0x0c4fe20000410000 */
[----:B------:R-:W-:Y:S01]  /*1bde0*/  FSETP.NEU.FTZ.AND P0, PT, R126, -INF , PT ;  /* 0xff8000007e00780b */ /* 0x000fe20003f1d000 */
[----:B------:R-:W-:-:S03]  /*1bdf0*/  FMUL.FTZ R170, R127, R187 ;  /* 0x000000bb7faa7220 */ /* 0x000fc60000410000 */
[----:B------:R-:W-:Y:S02]  /*1be00*/  FSEL R131, R3, RZ, P0 ;  /* 0x000000ff03837208 */ /* 0x000fe40000000000 */
[----:B------:R-:W-:Y:S02]  /*1be10*/  FSETP.NEU.FTZ.AND P0, PT, R127, -INF , PT ;  /* 0xff8000007f00780b */ /* 0x000fe40003f1d000 */
[----:B------:R-:W2:Y:S02]  /*1be20*/  LDL.64 R126, [R1+0x348] ;  /* 0x00034800017e7983 */ /* 0x000ea40000100a00 */
[----:B------:R-:W-:Y:S01]  /*1be30*/  FSEL R170, R170, RZ, P0 ;  /* 0x000000ffaaaa7208 */ /* 0x000fe20000000000 */
        /* <DEDUP_REMOVED lines=18> */
[----:B------:R-:W2:Y:S04]  /*1bf60*/  LDL.64 R56, [R1+0x300] ;  /* 0x0003000001387983 */ /* 0x000ea80000100a00 */
        /* <DEDUP_REMOVED lines=9> */
[----:B------:R-:W2:Y:S01]  /*1c000*/  LDL.64 R140, [R1+0x3b8] ;  /* 0x0003b800018c7983 */ /* 0x000ea20000100a00 */
        /* <DEDUP_REMOVED lines=8> */
[----:B------:R-:W1:Y:S01]  /*1c090*/  MUFU.EX2 R155, R155 ;  /* 0x0000009b009b7308 */ /* 0x000e620000000800 */
[----:B------:R-:W-:-:S07]  /*1c0a0*/  FFMA.FTZ R174, R165, R187, -R170 ;  /* 0x000000bba5ae7223 */ /* 0x000fce00000108aa */
        /* <DEDUP_REMOVED lines=8> */
[----:B------:R-:W1:Y:S08]  /*1c130*/  MUFU.EX2 R157, R157 ;  /* 0x0000009d009d7308 */ /* 0x000e700000000800 */
        /* <DEDUP_REMOVED lines=18> */
[----:B------:R-:W4:Y:S01]  /*1c260*/  MUFU.EX2 R161, R161 ;  /* 0x000000a100a17308 */ /* 0x000f220000000800 */
[----:B------:R-:W-:-:S07]  /*1c270*/  FADD.FTZ R5, R13, R4 ;  /* 0x000000040d057221 */ /* 0x000fce0000010000 */
[----:B------:R-:W4:Y:S01]  /*1c280*/  MUFU.EX2 R160, R160 ;  /* 0x000000a000a07308 */ /* 0x000f220000000800 */
        /* <DEDUP_REMOVED lines=10> */
[----:B----4-:R-:W-:Y:S01]  /*1c330*/  FADD.FTZ R176, R161, R176 ;  /* 0x000000b0a1b07221 */ /* 0x010fe20000010000 */
[----:B------:R-:W-:-:S06]  /*1c340*/  FADD.FTZ R5, R160, R5 ;  /* 0x00000005a0057221 */ /* 0x000fcc0000010000 */
[----:B------:R-:W4:Y:S01]  /*1c350*/  MUFU.EX2 R172, R172 ;  /* 0x000000ac00ac7308 */ /* 0x000f220000000800 */
[----:B------:R-:W-:-:S07]  /*1c360*/  FFMA.FTZ R167, R183, R187, -R170 ;  /* 0x000000bbb7a77223 */ /* 0x000fce00000108aa */
[----:B------:R-:W4:Y:S01]  /*1c370*/  MUFU.EX2 R162, R162 ;  /* 0x000000a200a27308 */ /* 0x000f220000000800 */
        /* <DEDUP_REMOVED lines=9> */
[----:B----4-:R-:W-:Y:S01]  /*1c410*/  FADD.FTZ R4, R172, R175 ;  /* 0x000000afac047221 */ /* 0x010fe20000010000 */
[----:B------:R-:W-:-:S06]  /*1c420*/  FADD.FTZ R5, R162, R5 ;  /* 0x00000005a2057221 */ /* 0x000fcc0000010000 */
[----:B------:R-:W-:Y:S08]  /*1c430*/  MUFU.EX2 R3, R3 ;  /* 0x0000000300037308 */ /* 0x000ff00000000800 */
[----:B------:R-:W4:Y:S01]  /*1c440*/  MUFU.EX2 R167, R167 ;  /* 0x000000a700a77308 */ /* 0x000f220000000800 */
[----:B0-----:R-:W-:Y:S01]  /*1c450*/  FADD.FTZ R4, R165, R4 ;  /* 0x00000004a5047221 */ /* 0x001fe20000010000 */
[----:B---3--:R-:W-:-:S06]  /*1c460*/  FADD.FTZ R5, R8, R5 ;  /* 0x0000000508057221 */ /* 0x008fcc0000010000 */
[----:B------:R-:W0:Y:S08]  /*1c470*/  MUFU.EX2 R166, R166 ;  /* 0x000000a600a67308 */ /* 0x000e300000000800 */
[----:B------:R-:W3:Y:S01]  /*1c480*/  MUFU.EX2 R170, R170 ;  /* 0x000000aa00aa7308 */ /* 0x000ee20000000800 */
[----:B-1----:R-:W-:Y:S01]  /*1c490*/  FADD.FTZ R176, R171, R4 ;  /* 0x00000004abb07221 */ /* 0x002fe20000010000 */
[----:B------:R-:W-:-:S03]  /*1c4a0*/  FADD.FTZ R4, R164, R5 ;  /* 0x00000005a4047221 */ /* 0x000fc60000010000 */
[----:B----4-:R-:W-:Y:S01]  /*1c4b0*/  FADD.FTZ R5, R167, R176 ;  /* 0x000000b0a7057221 */ /* 0x010fe20000010000 */
[----:B------:R-:W-:Y:S01]  /*1c4c0*/  FADD.FTZ R175, R3, R4 ;  /* 0x0000000403af7221 */ /* 0x000fe20000010000 */
[----:B------:R-:W-:-:S03]  /*1c4d0*/  FMUL.FTZ R147, R150, R147 ;  /* 0x0000009396937220 */ /* 0x000fc60000410000 */
[----:B0-----:R-:W-:Y:S01]  /*1c4e0*/  FADD.FTZ R4, R166, R175 ;  /* 0x000000afa6047221 */ /* 0x001fe20000010000 */
[C---:B------:R-:W-:Y:S01]  /*1c4f0*/  FMUL.FTZ R146, R150.reuse, R146 ;  /* 0x0000009296927220 */ /* 0x040fe20000410000 */
[C---:B------:R-:W-:Y:S01]  /*1c500*/  FMUL.FTZ R7, R150.reuse, R7 ;  /* 0x0000000796077220 */ /* 0x040fe20000410000 */
[C---:B------:R-:W-:Y:S01]  /*1c510*/  FMUL.FTZ R6, R150.reuse, R6 ;  /* 0x0000000696067220 */ /* 0x040fe20000410000 */
[C---:B------:R-:W-:Y:S01]  /*1c520*/  FMUL.FTZ R49, R150.reuse, R49 ;  /* 0x0000003196317220 */ /* 0x040fe20000410000 */
[C---:B------:R-:W-:Y:S01]  /*1c530*/  FMUL.FTZ R48, R150.reuse, R48 ;  /* 0x0000003096307220 */ /* 0x040fe20000410000 */
[----:B------:R-:W-:Y:S01]  /*1c540*/  FMUL.FTZ R143, R150, R143 ;  /* 0x0000008f968f7220 */ /* 0x000fe20000410000 */
[----:B---3--:R-:W-:Y:S01]  /*1c550*/  FADD.FTZ R5, R170, R5 ;  /* 0x00000005aa057221 */ /* 0x008fe20000010000 */
[C---:B------:R-:W-:Y:S01]  /*1c560*/  FMUL.FTZ R142, R150.reuse, R142 ;  /* 0x0000008e968e7220 */ /* 0x040fe20000410000 */
[C---:B------:R-:W-:Y:S01]  /*1c570*/  FMUL.FTZ R145, R151.reuse, R145 ;  /* 0x0000009197917220 */ /* 0x040fe20000410000 */
[C---:B------:R-:W-:Y:S01]  /*1c580*/  FMUL.FTZ R144, R151.reuse, R144 ;  /* 0x0000009097907220 */ /* 0x040fe20000410000 */
[C---:B------:R-:W-:Y:S01]  /*1c590*/  FMUL.FTZ R149, R150.reuse, R149 ;  /* 0x0000009596957220 */ /* 0x040fe20000410000 */
[----:B------:R0:W-:Y:S01]  /*1c5a0*/  STL.64 [R1+0x3f0], R4 ;  /* 0x0003f00401007387 */ /* 0x0001e20000100a00 */
[----:B------:R-:W-:Y:S01]  /*1c5b0*/  BAR.SYNC.DEFER_BLOCKING 0xf, 0x100 ;  /* 0x03c4000000007b1d */ /* 0x000fe20000010000 */
        /* <DEDUP_REMOVED lines=23> */
[----:B0-----:R-:W3:Y:S01]  /*1c730*/  LD.E.64 R4, desc[UR36][R168.64+0x8] ;  /* 0x00000824a8047980 */ /* 0x001ee2000c101b00 */
        /* <DEDUP_REMOVED lines=8> */
[C---:B--2---:R-:W-:Y:S01]  /*1c7c0*/  FMUL.FTZ R57, R150.reuse, R57 ;  /* 0x0000003996397220 */ /* 0x044fe20000410000 */
[----:B------:R-:W2:Y:S04]  /*1c7d0*/  LD.E.64 R168, desc[UR36][R168.64] ;  /* 0x00000024a8a87980 */ /* 0x000ea8000c101b00 */
[----:B------:R-:W-:Y:S04]  /*1c7e0*/  STL.64 [R1+0x1d0], R146 ;  /* 0x0001d09201007387 */ /* 0x000fe80000100a00 */
[----:B------:R0:W-:Y:S04]  /*1c7f0*/  STL.64 [R1+0x1f0], R6 ;  /* 0x0001f00601007387 */ /* 0x0001e80000100a00 */
[----:B------:R-:W-:Y:S01]  /*1c800*/  STL.64 [R1+0x2c0], R48 ;  /* 0x0002c03001007387 */ /* 0x000fe20000100a00 */
[C---:B------:R-:W-:Y:S01]  /*1c810*/  FMUL.FTZ R56, R150.reuse, R56 ;  /* 0x0000003896387220 */ /* 0x040fe20000410000 */
[C---:B------:R-:W-:Y:S01]  /*1c820*/  FMUL.FTZ R59, R150.reuse, R59 ;  /* 0x0000003b963b7220 */ /* 0x040fe20000410000 */
[C---:B------:R-:W-:Y:S01]  /*1c830*/  FMUL.FTZ R58, R150.reuse, R58 ;  /* 0x0000003a963a7220 */ /* 0x040fe20000410000 */
[C---:B------:R-:W-:Y:S01]  /*1c840*/  FMUL.FTZ R61, R150.reuse, R61 ;  /* 0x0000003d963d7220 */ /* 0x040fe20000410000 */
[C---:B------:R-:W-:Y:S01]  /*1c850*/  FMUL.FTZ R60, R150.reuse, R60 ;  /* 0x0000003c963c7220 */ /* 0x040fe20000410000 */
[C---:B------:R-:W-:Y:S01]  /*1c860*/  FMUL.FTZ R63, R150.reuse, R63 ;  /* 0x0000003f963f7220 */ /* 0x040fe20000410000 */
[C---:B------:R-:W-:Y:S01]  /*1c870*/  FMUL.FTZ R62, R150.reuse, R62 ;  /* 0x0000003e963e7220 */ /* 0x040fe20000410000 */
[----:B0-----:R-:W4:Y:S04]  /*1c880*/  LDL R6, [R1+0x1d0] ;  /* 0x0001d00001067983 */ /* 0x001f280000100800 */
[----:B------:R-:W3:Y:S01]  /*1c890*/  LDL R7, [R1+0x2c4] ;  /* 0x0002c40001077983 */ /* 0x000ee20000100800 */
        /* <DEDUP_REMOVED lines=139> */
[----:B0-----:R-:W3:Y:S04]  /*1d150*/  LDL R86, [R1+0x1d4] ;  /* 0x0001d40001567983 */ /* 0x001ee80000100800 */
        /* <DEDUP_REMOVED lines=15> */
[----:B----4-:R-:W4:Y:S04]  /*1d250*/  LDL R110, [R1+0x214] ;  /* 0x00021400016e7983 */ /* 0x010f280000100800 */
[----:B------:R-:W4:Y:S04]  /*1d260*/  LDL R112, [R1+0x218] ;  /* 0x0002180001707983 */ /* 0x000f280000100800 */
[----:B------:R-:W4:Y:S04]  /*1d270*/  LDL R114, [R1+0x21c] ;  /* 0x00021c0001727983 */ /* 0x000f280000100800 */
[----:B------:R-:W4:Y:S04]  /*1d280*/  LDL R32, [R1+0x220] ;  /* 0x0002200001207983 */ /* 0x000f280000100800 */
[----:B------:R-:W4:Y:S04]  /*1d290*/  LDL R116, [R1+0x224] ;  /* 0x0002240001747983 */ /* 0x000f280000100800 */
[----:B---3--:R-:W3:Y:S04]  /*1d2a0*/  LDL R118, [R1+0x228] ;  /* 0x0002280001767983 */ /* 0x008ee80000100800 */
        /* <DEDUP_REMOVED lines=104> */
[----:B------:R-:W-:Y:S04]  /*1d930*/  STL [R1+0x1d0], R6 ;  /* 0x0001d00601007387 */ /* 0x000fe80000100800 */
[----:B------:R0:W-:Y:S04]  /*1d940*/  STL [R1+0x2c4], R7 ;  /* 0x0002c40701007387 */ /* 0x0001e80000100800 */
[----:B------:R-:W3:Y:S04]  /*1d950*/  LDL R175, [R1+0x1c0] ;  /* 0x0001c00001af7983 */ /* 0x000ee80000100800 */
[----:B0-----:R-:W3:Y:S04]  /*1d960*/  LDL.64 R6, [R1+0x88] ;  /* 0x0000880001067983 */ /* 0x001ee80000100a00 */
        /* <DEDUP_REMOVED lines=16> */
[----:B----4-:R-:W-:Y:S04]  /*1da70*/  STL [R1+0x214], R110 ;  /* 0x0002146e01007387 */ /* 0x010fe80000100800 */
        /* <DEDUP_REMOVED lines=142> */
[----:B------:R-:W-:Y:S01]  /*1e360*/  IMAD R6, R175, 0x1000, R6 ;  /* 0x00001000af067824 */ /* 0x000fe200078e0206 */
[----:B------:R-:W-:-:S02]  /*1e370*/  F2FP.F16.F32.PACK_AB R152, R152, R21 ;  /* 0x000000159898723e */ /* 0x000fc400000000ff */
[----:B------:R-:W-:Y:S01]  /*1e380*/  F2FP.F16.F32.PACK_AB R153, R20, R153 ;  /* 0x000000991499723e */ /* 0x000fe200000000ff */
[--C-:B------:R-:W-:Y:S01]  /*1e390*/  IMAD R169, R169, 0x2, R5.reuse ;  /* 0x00000002a9a97824 */ /* 0x100fe200078e0205 */
[----:B------:R-:W-:Y:S01]  /*1e3a0*/  F2FP.F16.F32.PACK_AB R154, R15, R154 ;  /* 0x0000009a0f9a723e */ /* 0x000fe200000000ff */
[----:B------:R-:W-:Y:S01]  /*1e3b0*/  IMAD R4, R168, 0x2, R5 ;  /* 0x00000002a8047824 */ /* 0x000fe200078e0205 */
[----:B------:R-:W-:Y:S02]  /*1e3c0*/  F2FP.F16.F32.PACK_AB R155, R14, R155 ;  /* 0x0000009b0e9b723e */ /* 0x000fe400000000ff */
[----:B------:R-:W-:Y:S02]  /*1e3d0*/  F2FP.F16.F32.PACK_AB R156, R13, R156 ;  /* 0x0000009c0d9c723e */ /* 0x000fe400000000ff */
[----:B------:R-:W-:Y:S02]  /*1e3e0*/  F2FP.F16.F32.PACK_AB R157, R12, R157 ;  /* 0x0000009d0c9d723e */ /* 0x000fe400000000ff */
[----:B------:R-:W-:-:S02]  /*1e3f0*/  F2FP.F16.F32.PACK_AB R158, R11, R158 ;  /* 0x0000009e0b9e723e */ /* 0x000fc400000000ff */
[----:B------:R-:W-:Y:S01]  /*1e400*/  F2FP.F16.F32.PACK_AB R159, R174, R159 ;  /* 0x0000009fae9f723e */ /* 0x000fe200000000ff */
[----:B------:R-:W-:Y:S01]  /*1e410*/  IMAD R168, R168, 0x2, R169 ;  /* 0x00000002a8a87824 */ /* 0x000fe200078e02a9 */
[----:B------:R-:W-:Y:S02]  /*1e420*/  R2UR UR6, R6 ;  /* 0x00000000060672ca */ /* 0x000fe400000e0000 */
[----:B------:R-:W-:Y:S02]  /*1e430*/  R2UR UR7, R7 ;  /* 0x00000000070772ca */ /* 0x000fe400000e0000 */
        /* <DEDUP_REMOVED lines=8> */
[----:B------:R-:W-:Y:S04]  /*1e4c0*/  STSM.16.M88.4 [R5], R152 ;  /* 0x0000009805007844 */ /* 0x000fe80000000200 */
[----:B------:R0:W-:Y:S04]  /*1e4d0*/  STSM.16.M88.4 [R4], R156 ;  /* 0x0000009c04007844 */ /* 0x0001e80000000200 */
        /* <DEDUP_REMOVED lines=8> */
[----:B0-----:R-:W-:Y:S02]  /*1e560*/  VIADD R4, R6, 0x100 ;  /* 0x0000010006047836 */ /* 0x001fe40000000000 */
        /* <DEDUP_REMOVED lines=415> */
.L_x_5253:
[----:B------:R-:W-:Y:S05]  /*1ff60*/  BSYNC B0 ;  /* 0x0000000000007941 */ /* 0x000fea0003800000 */
.L_x_5252:
[----:B------:R-:W2:Y:S04]  /*1ff70*/  LDL.64 R6, [R1+0x48] ;  /* 0x0000480001067983 */ /* 0x000ea80000100a00 */
[----:B------:R-:W3:Y:S01]  /*1ff80*/  LDL R4, [R1+0x34] ;  /* 0x0000340001047983 */ /* 0x000ee20000100800 */
[C---:B------:R-:W-:Y:S01]  /*1ff90*/  ISETP.GT.AND P0, PT, R0.reuse, UR42, PT ;  /* 0x0000002a00007c0c */ /* 0x040fe2000bf04270 */
[----:B------:R-:W-:Y:S01]  /*1ffa0*/  VIADD R0, R0, 0xffffffff ;  /* 0xffffffff00007836 */ /* 0x000fe20000000000 */
[----:B--2---:R-:W-:-:S05]  /*1ffb0*/  MOV R6, R6 ;  /* 0x0000000600067202 */ /* 0x004fca0000000f00 */
[----:B-----5:R-:W-:-:S05]  /*1ffc0*/  IMAD R3, R3, 0x8, R6 ;  /* 0x0000000803037824 */ /* 0x020fca00078e0206 */
[----:B---3--:R-:W-:-:S04]  /*1ffd0*/  PRMT R3, R4, 0x654, R3 ;  /* 0x0000065404037816 */ /* 0x008fc80000000003 */
[----:B------:R1:W-:Y:S01]  /*1ffe0*/  SYNCS.ARRIVE.TRANS64.RED.A1T0 RZ, [R3+URZ], RZ ;  /* 0x000000ff03ff79a7 */ /* 0x0003e2000810043f */
[----:B------:R-:W-:Y:S05]  /*1fff0*/  @P0 BRA `(.L_x_5254) ;  /* 0xffffff8400140947 */ /* 0x000fea000383ffff */
.L_x_5221:
[----:B------:R-:W-:Y:S05]  /*20000*/  WARPSYNC.ALL ;  /* 0x0000000000007948 */ /* 0x000fea0003800000 */
[----:B------:R-:W2:Y:S04]  /*20010*/  LDL R5, [R1+0x3f0] ;  /* 0x0003f00001057983 */ /* 0x000ea80000100800 */
[----:B------:R-:W3:Y:S04]  /*20020*/  LDL R8, [R1+0x3f4] ;  /* 0x0003f40001087983 */ /* 0x000ee80000100800 */
[----:B------:R-:W4:Y:S01]  /*20030*/  LDL.64 R14, [R1+0xb8] ;  /* 0x0000b800010e7983 */ /* 0x000f220000100a00 */
[----:B------:R-:W-:Y:S08]  /*20040*/  BAR.ARV 0x8, 0x100 ;  /* 0x0204000000007b1d */ /* 0x000ff00000002000 */
[----:B------:R-:W-:Y:S06]  /*20050*/  BAR.SYNC.DEFER_BLOCKING 0xf, 0x100 ;  /* 0x03c4000000007b1d */ /* 0x000fec0000010000 */
[----:B--2---:R-:W2:Y:S02]  /*20060*/  SHFL.BFLY PT, R0, R5, 0x2, 0x1f ;  /* 0x0c401f0005007f89 */ /* 0x004ea400000e0000 */
[----:B--2---:R-:W-:-:S05]  /*20070*/  FADD.FTZ R0, R5, R0 ;  /* 0x0000000005007221 */ /* 0x004fca0000010000 */
[----:B01----:R-:W0:Y:S02]  /*20080*/  SHFL.BFLY PT, R3, R0, 0x1, 0x1f ;  /* 0x0c201f0000037f89 */ /* 0x003e2400000e0000 */
[----:B0-----:R-:W-:-:S05]  /*20090*/  FADD.FTZ R4, R0, R3 ;  /* 0x0000000300047221 */ /* 0x001fca0000010000 */
[----:B------:R-:W-:Y:S04]  /*200a0*/  STL [R1+0x3f0], R4 ;  /* 0x0003f00401007387 */ /* 0x000fe80000100800 */
[----:B------:R-:W2:Y:S04]  /*200b0*/  LDL R20, [R1+0x3f0] ;  /* 0x0003f00001147983 */ /* 0x000ea80000100800 */
[----:B---3--:R-:W0:Y:S02]  /*200c0*/  SHFL.BFLY PT, R3, R8, 0x2, 0x1f ;  /* 0x0c401f0008037f89 */ /* 0x008e2400000e0000 */
[----:B0-----:R-:W-:-:S05]  /*200d0*/  FADD.FTZ R3, R3, R8 ;  /* 0x0000000803037221 */ /* 0x001fca0000010000 */
[----:B------:R-:W0:Y:S02]  /*200e0*/  SHFL.BFLY PT, R6, R3, 0x1, 0x1f ;  /* 0x0c201f0003067f89 */ /* 0x000e2400000e0000 */
[----:B0-----:R-:W-:-:S05]  /*200f0*/  FADD.FTZ R6, R3, R6 ;  /* 0x0000000603067221 */ /* 0x001fca0000010000 */
[----:B------:R-:W-:-:S13]  /*20100*/  FSETP.NE.FTZ.AND P2, PT, R6, RZ, PT ;  /* 0x000000ff0600720b */ /* 0x000fda0003f55000 */
[----:B------:R-:W3:Y:S04]  /*20110*/  @P2 LDL R9, [R1+0x400] ;  /* 0x0004000001092983 */ /* 0x000ee80000100800 */
[----:B------:R-:W5:Y:S01]  /*20120*/  @P2 LDL R10, [R1+0x3e4] ;  /* 0x0003e400010a2983 */ /* 0x000f620000100800 */
[----:B--2---:R-:W-:-:S13]  /*20130*/  FSETP.NE.FTZ.AND P1, PT, R20, RZ, PT ;  /* 0x000000ff1400720b */ /* 0x004fda0003f35000 */
[----:B------:R-:W2:Y:S04]  /*20140*/  @P1 LDL R0, [R1+0x400] ;  /* 0x0004000001001983 */ /* 0x000ea80000100800 */
[----:B------:R-:W4:Y:S01]  /*20150*/  @P1 LDL R5, [R1+0x3e0] ;  /* 0x0003e00001051983 */ /* 0x000f220000100800 */
[----:B------:R-:W0:Y:S08]  /*20160*/  @P2 MUFU.LG2 R11, R6 ;  /* 0x00000006000b2308 */ /* 0x000e300000000c00 */
[----:B------:R-:W1:Y:S01]  /*20170*/  @P1 MUFU.LG2 R7, R20 ;  /* 0x0000001400071308 */ /* 0x000e620000000c00 */
[----:B------:R-:W-:-:S02]  /*20180*/  IMAD.MOV.U32 R4, RZ, RZ, -0x800000 ;  /* 0xff800000ff047424 */ /* 0x000fc400078e00ff */
[----:B------:R-:W-:Y:S02]  /*20190*/  IMAD.MOV.U32 R8, RZ, RZ, -0x800000 ;  /* 0xff800000ff087424 */ /* 0x000fe400078e00ff */
[----:B0-----:R-:W-:Y:S01]  /*201a0*/  @P2 FMUL.FTZ R12, R11, 0.69314718246459960938 ;  /* 0x3f3172180b0c2820 */ /* 0x001fe20000410000 */
[----:B-1----:R-:W-:Y:S01]  /*201b0*/  @P1 FMUL.FTZ R7, R7, 0.69314718246459960938 ;  /* 0x3f31721807071820 */ /* 0x002fe20000410000 */
[----:B------:R-:W-:Y:S01]  /*201c0*/  STL [R1+0x3f4], R6 ;  /* 0x0003f40601007387 */ /* 0x000fe20000100800 */
[----:B---3--:R-:W-:-:S04]  /*201d0*/  @P2 FMUL.FTZ R9, R9, 0.69314718246459960938 ;  /* 0x3f31721809092820 */ /* 0x008fc80000410000 */
[----:B-----5:R-:W-:-:S05]  /*201e0*/  @P2 FFMA.FTZ R8, R9, R10, R12 ;  /* 0x0000000a09082223 */ /* 0x020fca000001000c */
[----:B------:R0:W-:Y:S01]  /*201f0*/  STL [R1+0x3f4], R8 ;  /* 0x0003f40801007387 */ /* 0x0001e20000100800 */
[----:B--2---:R-:W-:-:S04]  /*20200*/  @P1 FMUL.FTZ R0, R0, 0.69314718246459960938 ;  /* 0x3f31721800001820 */ /* 0x004fc80000410000 */
[----:B----4-:R-:W-:Y:S02]  /*20210*/  @P1 FFMA.FTZ R4, R0, R5, R7 ;  /* 0x0000000500041223 */ /* 0x010fe40000010007 */
[----:B------:R-:W2:Y:S04]  /*20220*/  LDL R5, [R1+0x1c0] ;  /* 0x0001c00001057983 */ /* 0x000ea80000100800 */
[----:B------:R1:W-:Y:S04]  /*20230*/  STL [R1+0x3f0], R4 ;  /* 0x0003f00401007387 */ /* 0x0003e80000100800 */
[----:B------:R-:W3:Y:S02]  /*20240*/  LD.E R0, desc[UR36][R14.64+0x4] ;  /* 0x000004240e007980 */ /* 0x000ee4000c101900 */
[----:B---3--:R-:W-:-:S13]  /*20250*/  ISETP.NE.AND P0, PT, R0, RZ, PT ;  /* 0x000000ff0000720c */ /* 0x008fda0003f05270 */
[----:B------:R-:W3:Y:S04]  /*20260*/  @!P0 LDL.64 R12, [R1+0xc0] ;  /* 0x0000c000010c8983 */ /* 0x000ee80000100a00 */
[----:B------:R-:W2:Y:S01]  /*20270*/  @!P0 LD.E R10, desc[UR36][R14.64] ;  /* 0x000000240e0a8980 */ /* 0x000ea2000c101900 */
[----:B------:R-:W-:-:S06]  /*20280*/  IMAD.MOV.U32 R0, RZ, RZ, RZ ;  /* 0x000000ffff007224 */ /* 0x000fcc00078e00ff */
[----:B------:R-:W4:Y:S01]  /*20290*/  @P1 MUFU.RCP R0, R20 ;  /* 0x0000001400001308 */ /* 0x000f220000001000 */
[----:B---3--:R-:W3:Y:S01]  /*202a0*/  @!P0 LD.E.64 R12, desc[UR36][R12.64] ;  /* 0x000000240c0c8980 */ /* 0x008ee2000c101b00 */
[----:B--2---:R-:W-:-:S04]  /*202b0*/  @!P0 IMAD R10, R5, 0x40, R10 ;  /* 0x00000040050a8824 */ /* 0x004fc800078e020a */
[----:B---3--:R-:W-:-:S05]  /*202c0*/  @!P0 IMAD.WIDE R10, R10, 0x4, R12 ;  /* 0x000000040a0a8825 */ /* 0x008fca00078e020c */
[----:B----4-:R2:W-:Y:S04]  /*202d0*/  @!P0 ST.E desc[UR36][R10.64], R0 ;  /* 0x000000000a008985 */ /* 0x0105e8000c101924 */
[----:B------:R-:W3:Y:S04]  /*202e0*/  @!P0 LDL.64 R14, [R1+0xb8] ;  /* 0x0000b800010e8983 */ /* 0x000ee80000100a00 */
[----:B---3--:R-:W3:Y:S02]  /*202f0*/  @!P0 LD.E R3, desc[UR36][R14.64+0x4] ;  /* 0x000004240e038980 */ /* 0x008ee4000c101900 */
[----:B---3--:R-:W-:-:S13]  /*20300*/  @!P0 ISETP.NE.AND P0, PT, R3, RZ, PT ;  /* 0x000000ff0300820c */ /* 0x008fda0003f05270 */
[----:B0-----:R-:W3:Y:S04]  /*20310*/  @!P0 LDL.64 R8, [R1+0xc0] ;  /* 0x0000c00001088983 */ /* 0x001ee80000100a00 */
[----:B-1----:R-:W4:Y:S01]  /*20320*/  @!P0 LD.E R4, desc[UR36][R14.64] ;  /* 0x000000240e048980 */ /* 0x002f22000c101900 */
[----:B------:R-:W-:-:S06]  /*20330*/  IMAD.MOV.U32 R3, RZ, RZ, RZ ;  /* 0x000000ffff037224 */ /* 0x000fcc00078e00ff */
[----:B------:R-:W0:Y:S01]  /*20340*/  @P2 MUFU.RCP R3, R6 ;  /* 0x0000000600032308 */ /* 0x000e220000001000 */
[----:B---3--:R-:W3:Y:S01]  /*20350*/  @!P0 LD.E.64 R8, desc[UR36][R8.64] ;  /* 0x0000002408088980 */ /* 0x008ee2000c101b00 */
[----:B----4-:R-:W-:-:S04]  /*20360*/  @!P0 IMAD R4, R5, 0x40, R4 ;  /* 0x0000004005048824 */ /* 0x010fc800078e0204 */
[----:B------:R-:W-:-:S04]  /*20370*/  @!P0 VIADD R4, R4, 0x8 ;  /* 0x0000000804048836 */ /* 0x000fc80000000000 */
[----:B---3--:R-:W-:-:S05]  /*20380*/  @!P0 IMAD.WIDE R4, R4, 0x4, R8 ;  /* 0x0000000404048825 */ /* 0x008fca00078e0208 */
[----:B0-----:R0:W-:Y:S04]  /*20390*/  @!P0 ST.E desc[UR36][R4.64], R3 ;  /* 0x0000000304008985 */ /* 0x0011e8000c101924 */
[----:B------:R-:W3:Y:S04]  /*203a0*/  LDL R116, [R1+0x1c0] ;  /* 0x0001c00001747983 */ /* 0x000ee80000100800 */
        /* <DEDUP_REMOVED lines=59> */
[----:B--2---:R-:W2:Y:S04]  /*20760*/  LDL.64 R10, [R1+0x378] ;  /* 0x00037800010a7983 */ /* 0x004ea80000100a00 */
[----:B------:R-:W2:Y:S04]  /*20770*/  LDL.64 R6, [R1+0x388] ;  /* 0x0003880001067983 */ /* 0x000ea80000100a00 */
[----:B------:R-:W2:Y:S04]  /*20780*/  LDL.64 R12, [R1+0x398] ;  /* 0x00039800010c7983 */ /* 0x000ea80000100a00 */
[----:B0-----:R-:W2:Y:S04]  /*20790*/  LDL.64 R4, [R1+0x3a8] ;  /* 0x0003a80001047983 */ /* 0x001ea80000100a00 */
[----:B------:R-:W2:Y:S04]  /*207a0*/  LDL.64 R8, [R1+0x3b8] ;  /* 0x0003b80001087983 */ /* 0x000ea80000100a00 */
[----:B------:R-:W2:Y:S04]  /*207b0*/  LDL R117, [R1+0x1c8] ;  /* 0x0001c80001757983 */ /* 0x000ea80000100800 */
[----:B------:R-:W2:Y:S01]  /*207c0*/  LDL R114, [R1+0x1cc] ;  /* 0x0001cc0001727983 */ /* 0x000ea20000100800 */
[----:B---3--:R-:W-:-:S05]  /*207d0*/  VIADD R116, R116, 0x1 ;  /* 0x0000000174747836 */ /* 0x008fca0000000000 */
[----:B------:R-:W-:-:S13]  /*207e0*/  ISETP.NE.AND P0, PT, R116, 0x2, PT ;  /* 0x000000027400780c */ /* 0x000fda0003f05270 */
[----:B------:R-:W3:Y:S01]  /*207f0*/  @!P0 LDL R115, [R1+0x1c4] ;  /* 0x0001c40001738983 */ /* 0x000ee20000100800 */
[-C--:B----4-:R-:W-:Y:S01]  /*20800*/  FMUL.FTZ R15, R15, R3.reuse ;  /* 0x000000030f0f7220 */ /* 0x090fe20000410000 */
[-C--:B------:R-:W-:Y:S01]  /*20810*/  FMUL.FTZ R14, R14, R3.reuse ;  /* 0x000000030e0e7220 */ /* 0x080fe20000410000 */
[-C--:B-----5:R-:W-:Y:S01]  /*20820*/  FMUL.FTZ R139, R139, R0.reuse ;  /* 0x000000008b8b7220 */ /* 0x0a0fe20000410000 */
        /* <DEDUP_REMOVED lines=13> */
[----:B------:R3:W-:Y:S01]  /*20900*/  STL.64 [R1+0x328], R14 ;  /* 0x0003280e01007387 */ /* 0x0007e20000100a00 */
        /* <DEDUP_REMOVED lines=102> */
[-C--:B--2---:R-:W-:Y:S01]  /*20f70*/  FMUL.FTZ R11, R11, R3.reuse ;  /* 0x000000030b0b7220 */ /* 0x084fe20000410000 */
        /* <DEDUP_REMOVED lines=10> */
[----:B------:R-:W-:Y:S01]  /*21020*/  VIADD R114, R114, 0x1 ;  /* 0x0000000172727836 */ /* 0x000fe20000000000 */
[----:B------:R1:W-:Y:S04]  /*21030*/  STL [R1+0x1c0], R116 ;  /* 0x0001c07401007387 */ /* 0x0003e80000100800 */
        /* <DEDUP_REMOVED lines=11> */
[----:B------:R1:W-:Y:S01]  /*210f0*/  STL.64 [R1+0x260], R118 ;  /* 0x0002607601007387 */ /* 0x0003e20000100a00 */
[----:B---3--:R-:W-:-:S03]  /*21100*/  @!P0 LOP3.LUT R14, R115, 0x1, RZ, 0x3c, !PT ;  /* 0x00000001730e8812 */ /* 0x008fc600078e3cff */
        /* <DEDUP_REMOVED lines=52> */
[----:B------:R1:W-:Y:S04]  /*21450*/  @!P0 STL [R1+0x1c4], R14 ;  /* 0x0001c40e01008387 */ /* 0x0003e80000100800 */
[----:B------:R1:W-:Y:S04]  /*21460*/  STL [R1+0x1cc], R114 ;  /* 0x0001cc7201007387 */ /* 0x0003e80000100800 */
[----:B------:R1:W-:Y:S01]  /*21470*/  @!P0 STL [R1+0x1c0], RZ ;  /* 0x0001c0ff01008387 */ /* 0x0003e20000100800 */
[----:B------:R-:W-:Y:S01]  /*21480*/  IMAD.MOV.U32 R3, RZ, RZ, 0x1 ;  /* 0x00000001ff037424 */ /* 0x000fe200078e00ff */
[----:B------:R-:W-:Y:S06]  /*21490*/  BAR.ARV 0xe, 0x100 ;  /* 0x0384000000007b1d */ /* 0x000fec0000002000 */
.L_x_5138:
[----:B-12---:R-:W1:Y:S01]  /*214a0*/  S2R R7, SR_CgaCtaId ;  /* 0x0000000000077919 */ /* 0x006e620000008800 */
[----:B0-----:R-:W-:Y:S01]  /*214b0*/  MOV R0, 0x400 ;  /* 0x0000040000007802 */ /* 0x001fe20000000f00 */
[----:B------:R-:W-:Y:S01]  /*214c0*/  BSSY B0, `(.L_x_5255) ;  /* 0x00002d1000007945 */ /* 0x000fe20003800000 */
[----:B------:R-:W-:Y:S02]  /*214d0*/  BAR.SYNC.DEFER_BLOCKING 0x5, 0x180 ;  /* 0x0146000000007b1d */ /* 0x000fe40000010000 */
[----:B-1----:R-:W-:-:S04]  /*214e0*/  LEA R0, R7, R0, 0x18 ;  /* 0x0000000007007211 */ /* 0x002fc800078ec0ff */
[----:B------:R-:W-:Y:S02]  /*214f0*/  R2UR UR44, R0 ;  /* 0x00000000002c72ca */ /* 0x000fe400000e0000 */
[----:B------:R-:W-:-:S04]  /*21500*/  PRMT R0, R3, 0x9910, RZ ;  /* 0x0000991003007816 */ /* 0x000fc800000000ff */
[----:B------:R-:W-:-:S07]  /*21510*/  ISETP.NE.AND P0, PT, R0, RZ, PT ;  /* 0x000000ff0000720c */ /* 0x000fce0003f05270 */
[----:B------:R-:W0:Y:S02]  /*21520*/  LDS R4, [UR44+0x388d0] ;  /* 0x0388d02cff047984 */ /* 0x000e240008000800 */
[----:B0-----:R-:W-:Y:S01]  /*21530*/  R2UR UR4, R4 ;  /* 0x00000000040472ca */ /* 0x001fe200000e0000 */
[----:B------:R-:W-:Y:S06]  /*21540*/  BAR.ARV 0x4, 0x180 ;  /* 0x0106000000007b1d */ /* 0x000fec0000002000 */
[----:B------:R-:W-:Y:S08]  /*21550*/  @!P0 BRA `(.L_x_5256) ;  /* 0x0000002000188947 */ /* 0x000ff00003800000 */
[----:B------:R-:W2:Y:S04]  /*21560*/  LDL.128 R144, [R1+0x1d0] ;  /* 0x0001d00001907983 */ /* 0x000ea80000100c00 */
[----:B------:R-:W3:Y:S04]  /*21570*/  LDL.128 R132, [R1+0x1f0] ;  /* 0x0001f00001847983 */ /* 0x000ee80000100c00 */
[----:B------:R-:W4:Y:S04]  /*21580*/  LDL.128 R136, [R1+0x1e0] ;  /* 0x0001e00001887983 */ /* 0x000f280000100c00 */
[----:B------:R-:W5:Y:S04]  /*21590*/  LDL.128 R124, [R1+0x210] ;  /* 0x00021000017c7983 */ /* 0x000f680000100c00 */
        /* <DEDUP_REMOVED lines=27> */
[----:B------:R-:W5:Y:S01]  /*21750*/  LDL.128 R8, [R1+0x3c0] ;  /* 0x0003c00001087983 */ /* 0x000f620000100c00 */
[----:B------:R-:W-:-:S04]  /*21760*/  IADD3 R167, P1, R16, 0x20, RZ ;  /* 0x0000002010a77810 */ /* 0x000fc80007f3e0ff */
[----:B------:R-:W-:-:S04]  /*21770*/  LOP3.LUT R166, R167, 0x380, RZ, 0xc0, !PT ;  /* 0x00000380a7a67812 */ /* 0x000fc800078ec0ff */
[----:B------:R-:W-:-:S04]  /*21780*/  SHF.R.U64 R166, R166, 0x3, RZ ;  /* 0x00000003a6a67819 */ /* 0x000fc800000012ff */
[----:B------:R-:W-:Y:S01]  /*21790*/  LOP3.LUT R166, R166, R167, RZ, 0x3c, !PT ;  /* 0x000000a7a6a67212 */ /* 0x000fe200078e3cff */
[----:B------:R-:W-:Y:S01]  /*217a0*/  IMAD.X R167, RZ, RZ, R17, P1 ;  /* 0x000000ffffa77224 */ /* 0x000fe200008e0611 */
[C---:B------:R-:W-:Y:S02]  /*217b0*/  IADD3 R155, P1, R16.reuse, 0x4000, RZ ;  /* 0x00004000109b7810 */ /* 0x040fe40007f3e0ff */
[----:B------:R-:W-:Y:S02]  /*217c0*/  IADD3 R177, P0, R16, 0x40, RZ ;  /* 0x0000004010b17810 */ /* 0x000fe40007f1e0ff */
[----:B------:R-:W-:Y:S02]  /*217d0*/  LOP3.LUT R154, R155, 0x380, RZ, 0xc0, !PT ;  /* 0x000003809b9a7812 */ /* 0x000fe400078ec0ff */
[----:B------:R-:W-:Y:S02]  /*217e0*/  LOP3.LUT R176, R177, 0x380, RZ, 0xc0, !PT ;  /* 0x00000380b1b07812 */ /* 0x000fe400078ec0ff */
[----:B------:R-:W-:-:S02]  /*217f0*/  SHF.R.U64 R154, R154, 0x3, RZ ;  /* 0x000000039a9a7819 */ /* 0x000fc400000012ff */
[----:B------:R-:W-:Y:S02]  /*21800*/  SHF.R.U64 R176, R176, 0x3, RZ ;  /* 0x00000003b0b07819 */ /* 0x000fe400000012ff */
[----:B------:R-:W-:Y:S01]  /*21810*/  LOP3.LUT R154, R154, R155, RZ, 0x3c, !PT ;  /* 0x0000009b9a9a7212 */ /* 0x000fe200078e3cff */
[--C-:B------:R-:W-:Y:S01]  /*21820*/  IMAD.X R155, RZ, RZ, R17.reuse, P1 ;  /* 0x000000ffff9b7224 */ /* 0x100fe200008e0611 */
[----:B------:R-:W-:Y:S01]  /*21830*/  LOP3.LUT R176, R176, R177, RZ, 0x3c, !PT ;  /* 0x000000b1b0b07212 */ /* 0x000fe200078e3cff */
[----:B------:R-:W-:Y:S01]  /*21840*/  IMAD.X R177, RZ, RZ, R17, P0 ;  /* 0x000000ffffb17224 */ /* 0x000fe200000e0611 */
[C---:B------:R-:W-:Y:S02]  /*21850*/  IADD3 R141, P1, R16.reuse, 0x6060, RZ ;  /* 0x00006060108d7810 */ /* 0x040fe40007f3e0ff */
[C---:B------:R-:W-:Y:S02]  /*21860*/  IADD3 R153, P0, R16.reuse, 0x4020, RZ ;  /* 0x0000402010997810 */ /* 0x040fe40007f1e0ff */
[----:B------:R-:W-:-:S02]  /*21870*/  IADD3 R159, P5, R16, 0x2040, RZ ;  /* 0x00002040109f7810 */ /* 0x000fc40007fbe0ff */
[C---:B------:R-:W-:Y:S02]  /*21880*/  IADD3 R157, P6, R16.reuse, 0x2060, RZ ;  /* 0x00002060109d7810 */ /* 0x040fe40007fde0ff */
[----:B------:R-:W-:Y:S01]  /*21890*/  LOP3.LUT R140, R141, 0x380, RZ, 0xc0, !PT ;  /* 0x000003808d8c7812 */ /* 0x000fe200078ec0ff */
[----:B------:R-:W-:Y:S01]  /*218a0*/  IMAD R175, R195, 0x40, R192 ;  /* 0x00000040c3af7824 */ /* 0x000fe200078e02c0 */
[----:B------:R-:W-:Y:S02]  /*218b0*/  IADD3 R165, P2, R16, 0x60, RZ ;  /* 0x0000006010a57810 */ /* 0x000fe40007f5e0ff */
[----:B------:R-:W-:Y:S02]  /*218c0*/  LOP3.LUT R152, R153, 0x380, RZ, 0xc0, !PT ;  /* 0x0000038099987812 */ /* 0x000fe400078ec0ff */
[----:B------:R-:W-:Y:S02]  /*218d0*/  LOP3.LUT R158, R159, 0x380, RZ, 0xc0, !PT ;  /* 0x000003809f9e7812 */ /* 0x000fe400078ec0ff */
[----:B------:R-:W-:-:S02]  /*218e0*/  LOP3.LUT R156, R157, 0x380, RZ, 0xc0, !PT ;  /* 0x000003809d9c7812 */ /* 0x000fc400078ec0ff */
[----:B------:R-:W-:Y:S01]  /*218f0*/  SHF.R.U64 R140, R140, 0x3, RZ ;  /* 0x000000038c8c7819 */ /* 0x000fe200000012ff */
[----:B------:R-:W-:Y:S01]  /*21900*/  IMAD.WIDE R174, R175, 0x2, R208 ;  /* 0x00000002afae7825 */ /* 0x000fe200078e02d0 */
[----:B------:R-:W-:Y:S02]  /*21910*/  LOP3.LUT R164, R165, 0x380, RZ, 0xc0, !PT ;  /* 0x00000380a5a47812 */ /* 0x000fe400078ec0ff */
[----:B------:R-:W-:Y:S02]  /*21920*/  SHF.R.U64 R152, R152, 0x3, RZ ;  /* 0x0000000398987819 */ /* 0x000fe400000012ff */
[----:B------:R-:W-:Y:S02]  /*21930*/  SHF.R.U64 R158, R158, 0x3, RZ ;  /* 0x000000039e9e7819 */ /* 0x000fe400000012ff */
[----:B------:R-:W-:Y:S02]  /*21940*/  SHF.R.U64 R156, R156, 0x3, RZ ;  /* 0x000000039c9c7819 */ /* 0x000fe400000012ff */
[----:B------:R-:W-:Y:S01]  /*21950*/  LOP3.LUT R140, R140, R141, RZ, 0x3c, !PT ;  /* 0x0000008d8c8c7212 */ /* 0x000fe200078e3cff */
[----:B------:R-:W-:Y:S01]  /*21960*/  IMAD.X R141, RZ, RZ, R17, P1 ;  /* 0x000000ffff8d7224 */ /* 0x000fe200008e0611 */
[----:B------:R-:W-:-:S02]  /*21970*/  SHF.R.U64 R164, R164, 0x3, RZ ;  /* 0x00000003a4a47819 */ /* 0x000fc400000012ff */
[----:B------:R-:W-:Y:S01]  /*21980*/  LOP3.LUT R152, R152, R153, RZ, 0x3c, !PT ;  /* 0x0000009998987212 */ /* 0x000fe200078e3cff */
[--C-:B------:R-:W-:Y:S01]  /*21990*/  IMAD.X R153, RZ, RZ, R17.reuse, P0 ;  /* 0x000000ffff997224 */ /* 0x100fe200000e0611 */
[----:B------:R-:W-:Y:S02]  /*219a0*/  IADD3 R163, P3, R16, 0x2000, RZ ;  /* 0x0000200010a37810 */ /* 0x000fe40007f7e0ff */
[----:B------:R-:W-:Y:S01]  /*219b0*/  LOP3.LUT R158, R158, R159, RZ, 0x3c, !PT ;  /* 0x0000009f9e9e7212 */ /* 0x000fe200078e3cff */
[--C-:B------:R-:W-:Y:S01]  /*219c0*/  IMAD.X R159, RZ, RZ, R17.reuse, P5 ;  /* 0x000000ffff9f7224 */ /* 0x100fe200028e0611 */
[----:B------:R-:W-:Y:S02]  /*219d0*/  IADD3 R171, P0, R174, 0x1000, RZ ;  /* 0x00001000aeab7810 */ /* 0x000fe40007f1e0ff */
[----:B------:R-:W-:Y:S01]  /*219e0*/  LOP3.LUT R156, R156, R157, RZ, 0x3c, !PT ;  /* 0x0000009d9c9c7212 */ /* 0x000fe200078e3cff */
[--C-:B------:R-:W-:Y:S01]  /*219f0*/  IMAD.X R157, RZ, RZ, R17.reuse, P6 ;  /* 0x000000ffff9d7224 */ /* 0x100fe200030e0611 */
[----:B------:R-:W-:Y:S01]  /*21a00*/  LOP3.LUT R164, R164, R165, RZ, 0x3c, !PT ;  /* 0x000000a5a4a47212 */ /* 0x000fe200078e3cff */
[----:B------:R-:W-:Y:S01]  /*21a10*/  IMAD.X R165, RZ, RZ, R17, P2 ;  /* 0x000000ffffa57224 */ /* 0x000fe200010e0611 */
[----:B------:R-:W-:-:S02]  /*21a20*/  IADD3 R5, P5, R16, 0x6020, RZ ;  /* 0x0000602010057810 */ /* 0x000fc40007fbe0ff */
[C---:B------:R-:W-:Y:S02]  /*21a30*/  IADD3 R161, P4, R16.reuse, 0x2020, RZ ;  /* 0x0000202010a17810 */ /* 0x040fe40007f9e0ff */
[----:B------:R-:W-:Y:S02]  /*21a40*/  LOP3.LUT R162, R163, 0x380, RZ, 0xc0, !PT ;  /* 0x00000380a3a27812 */ /* 0x000fe400078ec0ff */
[C---:B------:R-:W-:Y:S02]  /*21a50*/  IADD3 R143, P6, R16.reuse, 0x6040, RZ ;  /* 0x00006040108f7810 */ /* 0x040fe40007fde0ff */
[----:B------:R-:W-:Y:S02]  /*21a60*/  MOV R3, R140 ;  /* 0x0000008c00037202 */ /* 0x000fe40000000f00 */
[----:B------:R-:W-:Y:S01]  /*21a70*/  IADD3 R21, P2, R16, 0x4040, RZ ;  /* 0x0000404010157810 */ /* 0x000fe20007f5e0ff */
[----:B------:R-:W0:Y:S01]  /*21a80*/  SHFL.IDX PT, R141, R205, RZ, 0x1f ;  /* 0x00001fffcd8d7589 */ /* 0x000e2200000e0000 */
[----:B------:R-:W-:-:S02]  /*21a90*/  LOP3.LUT R170, R171, 0x380, RZ, 0xc0, !PT ;  /* 0x00000380abaa7812 */ /* 0x000fc400078ec0ff */
[----:B------:R-:W-:Y:S02]  /*21aa0*/  LOP3.LUT R4, R5, 0x380, RZ, 0xc0, !PT ;  /* 0x0000038005047812 */ /* 0x000fe400078ec0ff */
[----:B------:R-:W-:Y:S02]  /*21ab0*/  LOP3.LUT R160, R161, 0x380, RZ, 0xc0, !PT ;  /* 0x00000380a1a07812 */ /* 0x000fe400078ec0ff */
[----:B------:R-:W-:Y:S02]  /*21ac0*/  SHF.R.U64 R162, R162, 0x3, RZ ;  /* 0x00000003a2a27819 */ /* 0x000fe400000012ff */
[----:B------:R-:W-:Y:S02]  /*21ad0*/  LOP3.LUT R142, R143, 0x380, RZ, 0xc0, !PT ;  /* 0x000003808f8e7812 */ /* 0x000fe400078ec0ff */
[----:B------:R-:W-:Y:S02]  /*21ae0*/  LOP3.LUT R20, R21, 0x380, RZ, 0xc0, !PT ;  /* 0x0000038015147812 */ /* 0x000fe400078ec0ff */
[----:B------:R-:W-:-:S02]  /*21af0*/  SHF.R.U64 R170, R170, 0x3, RZ ;  /* 0x00000003aaaa7819 */ /* 0x000fc400000012ff */
[----:B------:R-:W-:Y:S02]  /*21b00*/  SHF.R.U64 R4, R4, 0x3, RZ ;  /* 0x0000000304047819 */ /* 0x000fe400000012ff */
[----:B------:R-:W-:Y:S02]  /*21b10*/  SHF.R.U64 R160, R160, 0x3, RZ ;  /* 0x00000003a0a07819 */ /* 0x000fe400000012ff */
[----:B------:R-:W-:Y:S01]  /*21b20*/  LOP3.LUT R162, R162, R163, RZ, 0x3c, !PT ;  /* 0x000000a3a2a27212 */ /* 0x000fe200078e3cff */
[----:B------:R-:W-:Y:S01]  /*21b30*/  IMAD.X R163, RZ, RZ, R17, P3 ;  /* 0x000000ffffa37224 */ /* 0x000fe200018e0611 */
[----:B------:R-:W-:Y:S02]  /*21b40*/  SHF.R.U64 R142, R142, 0x3, RZ ;  /* 0x000000038e8e7819 */ /* 0x000fe400000012ff */
[----:B------:R-:W-:Y:S02]  /*21b50*/  SHF.R.U64 R20, R20, 0x3, RZ ;  /* 0x0000000314147819 */ /* 0x000fe400000012ff */
[----:B------:R-:W-:Y:S01]  /*21b60*/  LOP3.LUT R170, R170, R171, RZ, 0x3c, !PT ;  /* 0x000000abaaaa7212 */ /* 0x000fe200078e3cff */
[----:B------:R-:W-:Y:S01]  /*21b70*/  IMAD.X R171, RZ, RZ, R175, P0 ;  /* 0x000000ffffab7224 */ /* 0x000fe200000e06af */
[----:B------:R-:W-:-:S02]  /*21b80*/  IADD3 R151, P3, R16, 0x4060, RZ ;  /* 0x0000406010977810 */ /* 0x000fc40007f7e0ff */
[----:B------:R-:W-:Y:S02]  /*21b90*/  MOV R6, R156 ;  /* 0x0000009c00067202 */ /* 0x000fe40000000f00 */
[----:B------:R-:W-:Y:S01]  /*21ba0*/  LOP3.LUT R4, R4, R5, RZ, 0x3c, !PT ;  /* 0x0000000504047212 */ /* 0x000fe200078e3cff */
[--C-:B------:R-:W-:Y:S01]  /*21bb0*/  IMAD.X R5, RZ, RZ, R17.reuse, P5 ;  /* 0x000000ffff057224 */ /* 0x100fe200028e0611 */
[----:B------:R-:W-:Y:S02]  /*21bc0*/  IADD3 R157, P0, R174, 0x8000, RZ ;  /* 0x00008000ae9d7810 */ /* 0x000fe40007f1e0ff */
[----:B------:R-:W-:Y:S01]  /*21bd0*/  LOP3.LUT R160, R160, R161, RZ, 0x3c, !PT ;  /* 0x000000a1a0a07212 */ /* 0x000fe200078e3cff */
[--C-:B------:R-:W-:Y:S01]  /*21be0*/  IMAD.X R161, RZ, RZ, R17.reuse, P4 ;  /* 0x000000ffffa17224 */ /* 0x100fe200020e0611 */
[----:B------:R-:W-:Y:S01]  /*21bf0*/  LOP3.LUT R142, R142, R143, RZ, 0x3c, !PT ;  /* 0x0000008f8e8e7212 */ /* 0x000fe200078e3cff */
[--C-:B------:R-:W-:Y:S01]  /*21c00*/  IMAD.X R143, RZ, RZ, R17.reuse, P6 ;  /* 0x000000ffff8f7224 */ /* 0x100fe200030e0611 */
[----:B------:R-:W-:Y:S01]  /*21c10*/  LOP3.LUT R20, R20, R21, RZ, 0x3c, !PT ;  /* 0x0000001514147212 */ /* 0x000fe200078e3cff */
[----:B------:R-:W-:Y:S01]  /*21c20*/  IMAD.X R21, RZ, RZ, R17, P2 ;  /* 0x000000ffff157224 */ /* 0x000fe200010e0611 */
[----:B------:R-:W-:-:S02]  /*21c30*/  LOP3.LUT R150, R151, 0x380, RZ, 0xc0, !PT ;  /* 0x0000038097967812 */ /* 0x000fc400078ec0ff */
[----:B------:R-:W-:Y:S02]  /*21c40*/  IADD3 R149, P4, R16, 0x6000, RZ ;  /* 0x0000600010957810 */ /* 0x000fe40007f9e0ff */
[----:B------:R-:W-:Y:S02]  /*21c50*/  MOV R180, R164 ;  /* 0x000000a400b47202 */ /* 0x000fe40000000f00 */
[C---:B------:R-:W-:Y:S02]  /*21c60*/  IADD3 R169, P6, R174.reuse, 0x2000, RZ ;  /* 0x00002000aea97810 */ /* 0x040fe40007fde0ff */
[----:B------:R-:W-:Y:S02]  /*21c70*/  IADD3 R165, P2, R174, 0x4000, RZ ;  /* 0x00004000aea57810 */ /* 0x000fe40007f5e0ff */
[----:B------:R-:W-:Y:S02]  /*21c80*/  LOP3.LUT R156, R157, 0x380, RZ, 0xc0, !PT ;  /* 0x000003809d9c7812 */ /* 0x000fe400078ec0ff */
[----:B------:R-:W-:-:S02]  /*21c90*/  MOV R5, R4 ;  /* 0x0000000400057202 */ /* 0x000fc40000000f00 */
[----:B------:R-:W-:Y:S02]  /*21ca0*/  SHF.R.U64 R150, R150, 0x3, RZ ;  /* 0x0000000396967819 */ /* 0x000fe400000012ff */
[----:B------:R-:W-:Y:S02]  /*21cb0*/  LOP3.LUT R148, R149, 0x380, RZ, 0xc0, !PT ;  /* 0x0000038095947812 */ /* 0x000fe400078ec0ff */
[----:B------:R-:W-:Y:S02]  /*21cc0*/  MOV R4, R142 ;  /* 0x0000008e00047202 */ /* 0x000fe40000000f00 */
[----:B------:R-:W-:Y:S02]  /*21cd0*/  LOP3.LUT R168, R169, 0x380, RZ, 0xc0, !PT ;  /* 0x00000380a9a87812 */ /* 0x000fe400078ec0ff */
[----:B------:R-:W-:Y:S02]  /*21ce0*/  LOP3.LUT R164, R165, 0x380, RZ, 0xc0, !PT ;  /* 0x00000380a5a47812 */ /* 0x000fe400078ec0ff */
[----:B------:R-:W-:-:S02]  /*21cf0*/  SHF.R.U64 R156, R156, 0x3, RZ ;  /* 0x000000039c9c7819 */ /* 0x000fc400000012ff */
[----:B------:R-:W-:Y:S02]  /*21d00*/  LOP3.LUT R143, R16, 0x380, RZ, 0xc0, !PT ;  /* 0x00000380108f7812 */ /* 0x000fe400078ec0ff */
[----:B------:R-:W-:Y:S01]  /*21d10*/  LOP3.LUT R150, R150, R151, RZ, 0x3c, !PT ;  /* 0x0000009796967212 */ /* 0x000fe200078e3cff */
[----:B------:R-:W-:Y:S01]  /*21d20*/  IMAD.X R151, RZ, RZ, R17, P3 ;  /* 0x000000ffff977224 */ /* 0x000fe200018e0611 */
[----:B------:R-:W-:Y:S02]  /*21d30*/  SHF.R.U64 R148, R148, 0x3, RZ ;  /* 0x0000000394947819 */ /* 0x000fe400000012ff */
[----:B------:R-:W-:Y:S02]  /*21d40*/  SHF.R.U64 R168, R168, 0x3, RZ ;  /* 0x00000003a8a87819 */ /* 0x000fe400000012ff */
[----:B------:R-:W-:Y:S02]  /*21d50*/  SHF.R.U64 R164, R164, 0x3, RZ ;  /* 0x00000003a4a47819 */ /* 0x000fe400000012ff */
[----:B------:R-:W-:Y:S01]  /*21d60*/  LOP3.LUT R156, R156, R157, RZ, 0x3c, !PT ;  /* 0x0000009d9c9c7212 */ /* 0x000fe200078e3cff */
[----:B------:R-:W-:Y:S01]  /*21d70*/  IMAD.X R157, RZ, RZ, R175, P0 ;  /* 0x000000ffff9d7224 */ /* 0x000fe200000e06af */
[----:B------:R-:W-:-:S02]  /*21d80*/  SHF.R.U64 R143, R143, 0x3, RZ ;  /* 0x000000038f8f7819 */ /* 0x000fc400000012ff */
[----:B0-----:R-:W-:Y:S01]  /*21d90*/  ISETP.NE.AND P0, PT, R141, RZ, PT ;  /* 0x000000ff8d00720c */ /* 0x001fe20003f05270 */
[--C-:B------:R-:W-:Y:S01]  /*21da0*/  IMAD.MOV.U32 R141, RZ, RZ, R17.reuse ;  /* 0x000000ffff8d7224 */ /* 0x100fe200078e0011 */
[----:B------:R-:W-:Y:S01]  /*21db0*/  LOP3.LUT R148, R148, R149, RZ, 0x3c, !PT ;  /* 0x0000009594947212 */ /* 0x000fe200078e3cff */
[----:B------:R-:W-:Y:S01]  /*21dc0*/  IMAD.X R149, RZ, RZ, R17, P4 ;  /* 0x000000ffff957224 */ /* 0x000fe200020e0611 */
[----:B------:R-:W-:Y:S02]  /*21dd0*/  MOV R176, R176 ;  /* 0x000000b000b07202 */ /* 0x000fe40000000f00 */
[----:B------:R-:W-:Y:S02]  /*21de0*/  MOV R181, R166 ;  /* 0x000000a600b57202 */ /* 0x000fe40000000f00 */
[----:B------:R-:W-:Y:S02]  /*21df0*/  MOV R179, R162 ;  /* 0x000000a200b37202 */ /* 0x000fe40000000f00 */
[----:B------:R-:W-:-:S02]  /*21e00*/  MOV R178, R160 ;  /* 0x000000a000b27202 */ /* 0x000fc40000000f00 */
[----:B------:R-:W-:Y:S02]  /*21e10*/  MOV R177, R158 ;  /* 0x0000009e00b17202 */ /* 0x000fe40000000f00 */
[----:B------:R-:W-:Y:S02]  /*21e20*/  MOV R21, R20 ;  /* 0x0000001400157202 */ /* 0x000fe40000000f00 */
[----:B------:R-:W-:Y:S01]  /*21e30*/  LOP3.LUT R168, R168, R169, RZ, 0x3c, !PT ;  /* 0x000000a9a8a87212 */ /* 0x000fe200078e3cff */
[--C-:B------:R-:W-:Y:S01]  /*21e40*/  IMAD.X R169, RZ, RZ, R175.reuse, P6 ;  /* 0x000000ffffa97224 */ /* 0x100fe200030e06af */
[----:B------:R-:W-:Y:S01]  /*21e50*/  LOP3.LUT R164, R164, R165, RZ, 0x3c, !PT ;  /* 0x000000a5a4a47212 */ /* 0x000fe200078e3cff */
[----:B------:R-:W-:Y:S01]  /*21e60*/  IMAD.X R165, RZ, RZ, R175, P2 ;  /* 0x000000ffffa57224 */ /* 0x000fe200010e06af */
[----:B------:R-:W-:Y:S02]  /*21e70*/  LOP3.LUT R140, R143, R16, RZ, 0x3c, !PT ;  /* 0x000000108f8c7212 */ /* 0x000fe400078e3cff */
[----:B------:R-:W-:-:S02]  /*21e80*/  MOV R173, R154 ;  /* 0x0000009a00ad7202 */ /* 0x000fc40000000f00 */
[----:B------:R-:W-:Y:S02]  /*21e90*/  MOV R20, R150 ;  /* 0x0000009600147202 */ /* 0x000fe40000000f00 */
[C---:B------:R-:W-:Y:S02]  /*21ea0*/  IADD3 R167, P1, R174.reuse, 0x3000, RZ ;  /* 0x00003000aea77810 */ /* 0x040fe40007f3e0ff */
[C---:B------:R-:W-:Y:S02]  /*21eb0*/  IADD3 R163, P5, R174.reuse, 0x5000, RZ ;  /* 0x00005000aea37810 */ /* 0x040fe40007fbe0ff */
[C---:B------:R-:W-:Y:S02]  /*21ec0*/  IADD3 R161, P4, R174.reuse, 0x6000, RZ ;  /* 0x00006000aea17810 */ /* 0x040fe40007f9e0ff */
[C---:B------:R-:W-:Y:S02]  /*21ed0*/  IADD3 R159, P3, R174.reuse, 0x7000, RZ ;  /* 0x00007000ae9f7810 */ /* 0x040fe40007f7e0ff */
[----:B------:R-:W-:-:S02]  /*21ee0*/  IADD3 R155, P6, R174, 0x9000, RZ ;  /* 0x00009000ae9b7810 */ /* 0x000fc40007fde0ff */
[----:B------:R-:W-:Y:S02]  /*21ef0*/  IADD3 R151, P2, R174, 0xb000, RZ ;  /* 0x0000b000ae977810 */ /* 0x000fe40007f5e0ff */
[----:B--2---:R-:W-:Y:S02]  /*21f00*/  F2FP.F16.F32.PACK_AB R144, R145, R144 ;  /* 0x000000909190723e */ /* 0x004fe400000000ff */
[----:B------:R-:W-:Y:S02]  /*21f10*/  F2FP.F16.F32.PACK_AB R145, R147, R146 ;  /* 0x000000929391723e */ /* 0x000fe400000000ff */
[----:B---3--:R-:W-:Y:S02]  /*21f20*/  F2FP.F16.F32.PACK_AB R132, R133, R132 ;  /* 0x000000848584723e */ /* 0x008fe400000000ff */
[----:B------:R-:W-:Y:S02]  /*21f30*/  MOV R182, R140 ;  /* 0x0000008c00b67202 */ /* 0x000fe40000000f00 */
[----:B----4-:R-:W-:-:S02]  /*21f40*/  F2FP.F16.F32.PACK_AB R146, R137, R136 ;  /* 0x000000888992723e */ /* 0x010fc400000000ff */
[----:B------:R-:W-:Y:S01]  /*21f50*/  F2FP.F16.F32.PACK_AB R147, R139, R138 ;  /* 0x0000008a8b93723e */ /* 0x000fe200000000ff */
[----:B------:R-:W-:Y:S01]  /*21f60*/  BAR.SYNC.DEFER_BLOCKING 0x1, 0x100 ;  /* 0x0044000000007b1d */ /* 0x000fe20000010000 */
[----:B------:R-:W-:Y:S02]  /*21f70*/  F2FP.F16.F32.PACK_AB R133, R135, R134 ;  /* 0x000000868785723e */ /* 0x000fe400000000ff */
[----:B-----5:R-:W-:Y:S02]  /*21f80*/  F2FP.F16.F32.PACK_AB R124, R125, R124 ;  /* 0x0000007c7d7c723e */ /* 0x020fe400000000ff */
[----:B------:R-:W-:Y:S02]  /*21f90*/  LOP3.LUT R166, R167, 0x380, RZ, 0xc0, !PT ;  /* 0x00000380a7a67812 */ /* 0x000fe400078ec0ff */
[----:B------:R-:W-:Y:S02]  /*21fa0*/  LOP3.LUT R162, R163, 0x380, RZ, 0xc0, !PT ;  /* 0x00000380a3a27812 */ /* 0x000fe400078ec0ff */
[----:B------:R-:W-:-:S02]  /*21fb0*/  LOP3.LUT R160, R161, 0x380, RZ, 0xc0, !PT ;  /* 0x00000380a1a07812 */ /* 0x000fc400078ec0ff */
[----:B------:R-:W-:Y:S02]  /*21fc0*/  LOP3.LUT R158, R159, 0x380, RZ, 0xc0, !PT ;  /* 0x000003809f9e7812 */ /* 0x000fe400078ec0ff */
[----:B------:R-:W-:Y:S02]  /*21fd0*/  F2FP.F16.F32.PACK_AB R134, R129, R128 ;  /* 0x000000808186723e */ /* 0x000fe400000000ff */
[----:B------:R-:W-:Y:S02]  /*21fe0*/  F2FP.F16.F32.PACK_AB R135, R131, R130 ;  /* 0x000000828387723e */ /* 0x000fe400000000ff */
[----:B------:R-:W-:Y:S02]  /*21ff0*/  F2FP.F16.F32.PACK_AB R125, R127, R126 ;  /* 0x0000007e7f7d723e */ /* 0x000fe400000000ff */
[----:B------:R-:W-:Y:S02]  /*22000*/  F2FP.F16.F32.PACK_AB R116, R117, R116 ;  /* 0x000000747574723e */ /* 0x000fe400000000ff */
[----:B------:R-:W-:-:S02]  /*22010*/  LOP3.LUT R154, R155, 0x380, RZ, 0xc0, !PT ;  /* 0x000003809b9a7812 */ /* 0x000fc400078ec0ff */
[----:B------:R-:W-:Y:S02]  /*22020*/  LOP3.LUT R150, R151, 0x380, RZ, 0xc0, !PT ;  /* 0x0000038097967812 */ /* 0x000fe400078ec0ff */
        /* <DEDUP_REMOVED lines=8> */
[----:B------:R0:W-:Y:S01]  /*220b0*/  STSM.16.M88.4 [R182], R144 ;  /* 0x00000090b6007844 */ /* 0x0001e20000000200 */
[----:B------:R-:W-:Y:S02]  /*220c0*/  F2FP.F16.F32.PACK_AB R110, R105, R104 ;  /* 0x00000068696e723e */ /* 0x000fe400000000ff */
[----:B------:R-:W-:Y:S02]  /*220d0*/  F2FP.F16.F32.PACK_AB R111, R107, R106 ;  /* 0x0000006a6b6f723e */ /* 0x000fe400000000ff */
[----:B------:R-:W-:-:S02]  /*220e0*/  F2FP.F16.F32.PACK_AB R101, R103, R102 ;  /* 0x000000666765723e */ /* 0x000fc400000000ff */
[----:B------:R-:W-:Y:S01]  /*220f0*/  F2FP.F16.F32.PACK_AB R92, R93, R92 ;  /* 0x0000005c5d5c723e */ /* 0x000fe200000000ff */
[----:B------:R0:W-:Y:S01]  /*22100*/  STSM.16.M88.4 [R181], R132 ;  /* 0x00000084b5007844 */ /* 0x0001e20000000200 */
[----:B------:R-:W-:Y:S02]  /*22110*/  SHF.R.U64 R166, R166, 0x3, RZ ;  /* 0x00000003a6a67819 */ /* 0x000fe400000012ff */
[----:B------:R-:W-:Y:S02]  /*22120*/  SHF.R.U64 R162, R162, 0x3, RZ ;  /* 0x00000003a2a27819 */ /* 0x000fe400000012ff */
[----:B------:R-:W-:Y:S02]  /*22130*/  SHF.R.U64 R160, R160, 0x3, RZ ;  /* 0x00000003a0a07819 */ /* 0x000fe400000012ff */
[----:B------:R-:W-:Y:S02]  /*22140*/  SHF.R.U64 R158, R158, 0x3, RZ ;  /* 0x000000039e9e7819 */ /* 0x000fe400000012ff */
[----:B------:R-:W-:-:S02]  /*22150*/  F2FP.F16.F32.PACK_AB R102, R97, R96 ;  /* 0x000000606166723e */ /* 0x000fc400000000ff */
[----:B------:R-:W-:Y:S02]  /*22160*/  F2FP.F16.F32.PACK_AB R103, R99, R98 ;  /* 0x000000626367723e */ /* 0x000fe400000000ff */
[----:B------:R-:W-:Y:S02]  /*22170*/  F2FP.F16.F32.PACK_AB R93, R95, R94 ;  /* 0x0000005e5f5d723e */ /* 0x000fe400000000ff */
[----:B------:R-:W-:Y:S01]  /*22180*/  F2FP.F16.F32.PACK_AB R84, R85, R84 ;  /* 0x000000545554723e */ /* 0x000fe200000000ff */
[----:B------:R0:W-:Y:S01]  /*22190*/  STSM.16.M88.4 [R176], R124 ;  /* 0x0000007cb0007844 */ /* 0x0001e20000000200 */
[----:B------:R-:W-:Y:S02]  /*221a0*/  SHF.R.U64 R154, R154, 0x3, RZ ;  /* 0x000000039a9a7819 */ /* 0x000fe400000012ff */
[----:B------:R-:W-:Y:S02]  /*221b0*/  SHF.R.U64 R150, R150, 0x3, RZ ;  /* 0x0000000396967819 */ /* 0x000fe400000012ff */
        /* <DEDUP_REMOVED lines=10> */
[----:B------:R-:W-:Y:S02]  /*22260*/  F2FP.F16.F32.PACK_AB R78, R73, R72 ;  /* 0x00000048494e723e */ /* 0x000fe400000000ff */
[----:B------:R-:W-:Y:S02]  /*22270*/  F2FP.F16.F32.PACK_AB R79, R75, R74 ;  /* 0x0000004a4b4f723e */ /* 0x000fe400000000ff */
[----:B------:R-:W-:Y:S02]  /*22280*/  F2FP.F16.F32.PACK_AB R69, R71, R70 ;  /* 0x000000464745723e */ /* 0x000fe400000000ff */
[----:B------:R-:W-:Y:S01]  /*22290*/  F2FP.F16.F32.PACK_AB R60, R61, R60 ;  /* 0x0000003c3d3c723e */ /* 0x000fe200000000ff */
[----:B------:R0:W-:Y:S01]  /*222a0*/  STSM.16.M88.4 [R178], R100 ;  /* 0x00000064b2007844 */ /* 0x0001e20000000200 */
[----:B------:R-:W-:-:S02]  /*222b0*/  MOV R172, R152 ;  /* 0x0000009800ac7202 */ /* 0x000fc40000000f00 */
        /* <DEDUP_REMOVED lines=8> */
[----:B------:R-:W-:Y:S02]  /*22340*/  F2FP.F16.F32.PACK_AB R70, R65, R64 ;  /* 0x000000404146723e */ /* 0x000fe400000000ff */
[----:B------:R-:W-:-:S02]  /*22350*/  F2FP.F16.F32.PACK_AB R71, R67, R66 ;  /* 0x000000424347723e */ /* 0x000fc400000000ff */
[----:B------:R-:W-:Y:S02]  /*22360*/  F2FP.F16.F32.PACK_AB R61, R63, R62 ;  /* 0x0000003e3f3d723e */ /* 0x000fe400000000ff */
[----:B------:R-:W-:Y:S01]  /*22370*/  F2FP.F16.F32.PACK_AB R52, R53, R52 ;  /* 0x000000343534723e */ /* 0x000fe200000000ff */
[----:B------:R0:W-:Y:S01]  /*22380*/  STSM.16.M88.4 [R177], R92 ;  /* 0x0000005cb1007844 */ /* 0x0001e20000000200 */
[----:B------:R-:W-:Y:S02]  /*22390*/  MOV R0, R148 ;  /* 0x0000009400007202 */ /* 0x000fe40000000f00 */
[----:B------:R-:W-:Y:S01]  /*223a0*/  LOP3.LUT R154, R154, R155, RZ, 0x3c, !PT ;  /* 0x0000009b9a9a7212 */ /* 0x000fe200078e3cff */
[----:B------:R-:W-:Y:S01]  /*223b0*/  IMAD.X R155, RZ, RZ, R175, P6 ;  /* 0x000000ffff9b7224 */ /* 0x000fe200030e06af */
[----:B------:R-:W-:Y:S02]  /*223c0*/  LOP3.LUT R150, R150, R151, RZ, 0x3c, !PT ;  /* 0x0000009796967212 */ /* 0x000fe400078e3cff */
[----:B------:R-:W-:-:S02]  /*223d0*/  F2FP.F16.F32.PACK_AB R62, R57, R56 ;  /* 0x00000038393e723e */ /* 0x000fc400000000ff */
[----:B------:R-:W-:Y:S02]  /*223e0*/  F2FP.F16.F32.PACK_AB R63, R59, R58 ;  /* 0x0000003a3b3f723e */ /* 0x000fe400000000ff */
[----:B------:R-:W-:Y:S02]  /*223f0*/  F2FP.F16.F32.PACK_AB R53, R55, R54 ;  /* 0x000000363735723e */ /* 0x000fe400000000ff */
[----:B------:R-:W-:Y:S01]  /*22400*/  F2FP.F16.F32.PACK_AB R44, R45, R44 ;  /* 0x0000002c2d2c723e */ /* 0x000fe200000000ff */
[----:B------:R0:W-:Y:S01]  /*22410*/  STSM.16.M88.4 [R6], R84 ;  /* 0x0000005406007844 */ /* 0x0001e20000000200 */
[C---:B------:R-:W-:Y:S02]  /*22420*/  IADD3 R153, P1, R174.reuse, 0xa000, RZ ;  /* 0x0000a000ae997810 */ /* 0x040fe40007f3e0ff */
[C---:B------:R-:W-:Y:S02]  /*22430*/  IADD3 R151, P5, R174.reuse, 0xc000, RZ ;  /* 0x0000c000ae977810 */ /* 0x040fe40007fbe0ff */
[----:B------:R-:W-:-:S02]  /*22440*/  IADD3 R149, P4, R174, 0xd000, RZ ;  /* 0x0000d000ae957810 */ /* 0x000fc40007f9e0ff */
[C---:B------:R-:W-:Y:S02]  /*22450*/  IADD3 R184, P3, R174.reuse, 0xe000, RZ ;  /* 0x0000e000aeb87810 */ /* 0x040fe40007f7e0ff */
[----:B------:R-:W-:Y:S02]  /*22460*/  F2FP.F16.F32.PACK_AB R54, R49, R48 ;  /* 0x000000303136723e */ /* 0x000fe400000000ff */
[----:B------:R-:W-:Y:S02]  /*22470*/  F2FP.F16.F32.PACK_AB R55, R51, R50 ;  /* 0x000000323337723e */ /* 0x000fe400000000ff */
[----:B------:R-:W-:Y:S02]  /*22480*/  F2FP.F16.F32.PACK_AB R45, R47, R46 ;  /* 0x0000002e2f2d723e */ /* 0x000fe400000000ff */
[----:B------:R-:W-:Y:S01]  /*22490*/  F2FP.F16.F32.PACK_AB R36, R37, R36 ;  /* 0x000000242524723e */ /* 0x000fe200000000ff */
[----:B------:R0:W-:Y:S01]  /*224a0*/  STSM.16.M88.4 [R173], R76 ;  /* 0x0000004cad007844 */ /* 0x0001e20000000200 */
[----:B------:R-:W-:-:S02]  /*224b0*/  IADD3 R137, P6, R174, 0xf000, RZ ;  /* 0x0000f000ae897810 */ /* 0x000fc40007fde0ff */
[----:B------:R-:W-:Y:S02]  /*224c0*/  F2FP.F16.F32.PACK_AB R46, R41, R40 ;  /* 0x00000028292e723e */ /* 0x000fe400000000ff */
        /* <DEDUP_REMOVED lines=11> */
[----:B------:R-:W-:Y:S01]  /*22580*/  F2FP.F16.F32.PACK_AB R13, R15, R14 ;  /* 0x0000000e0f0d723e */ /* 0x000fe200000000ff */
[----:B------:R0:W-:Y:S01]  /*22590*/  STSM.16.M88.4 [R20], R52 ;  /* 0x0000003414007844 */ /* 0x0001e20000000200 */
[----:B------:R-:W-:-:S02]  /*225a0*/  LOP3.LUT R152, R153, 0x380, RZ, 0xc0, !PT ;  /* 0x0000038099987812 */ /* 0x000fc400078ec0ff */
[----:B------:R-:W-:Y:S02]  /*225b0*/  LOP3.LUT R148, R151, 0x380, RZ, 0xc0, !PT ;  /* 0x0000038097947812 */ /* 0x000fe400078ec0ff */
[----:B------:R-:W-:Y:S02]  /*225c0*/  LOP3.LUT R142, R149, 0x380, RZ, 0xc0, !PT ;  /* 0x00000380958e7812 */ /* 0x000fe400078ec0ff */
[----:B------:R-:W-:Y:S02]  /*225d0*/  LOP3.LUT R143, R184, 0x380, RZ, 0xc0, !PT ;  /* 0x00000380b88f7812 */ /* 0x000fe400078ec0ff */
[----:B------:R-:W-:Y:S02]  /*225e0*/  LOP3.LUT R129, R174, 0x380, RZ, 0xc0, !PT ;  /* 0x00000380ae817812 */ /* 0x000fe400078ec0ff */
[----:B------:R-:W-:Y:S02]  /*225f0*/  F2FP.F16.F32.PACK_AB R14, R9, R8 ;  /* 0x00000008090e723e */ /* 0x000fe400000000ff */
[----:B------:R-:W-:Y:S01]  /*22600*/  F2FP.F16.F32.PACK_AB R15, R11, R10 ;  /* 0x0000000a0b0f723e */ /* 0x000fe200000000ff */
[----:B------:R0:W-:Y:S01]  /*22610*/  STSM.16.M88.4 [R0], R44 ;  /* 0x0000002c00007844 */ /* 0x0001e20000000200 */
[----:B------:R-:W-:-:S02]  /*22620*/  LOP3.LUT R130, R137, 0x380, RZ, 0xc0, !PT ;  /* 0x0000038089827812 */ /* 0x000fc400078ec0ff */
[----:B------:R-:W-:Y:S01]  /*22630*/  SHF.R.U64 R152, R152, 0x3, RZ ;  /* 0x0000000398987819 */ /* 0x000fe200000012ff */
[----:B------:R0:W-:Y:S01]  /*22640*/  STSM.16.M88.4 [R5], R36 ;  /* 0x0000002405007844 */ /* 0x0001e20000000200 */
[----:B------:R-:W-:Y:S02]  /*22650*/  SHF.R.U64 R148, R148, 0x3, RZ ;  /* 0x0000000394947819 */ /* 0x000fe400000012ff */
[----:B------:R-:W-:Y:S01]  /*22660*/  SHF.R.U64 R142, R142, 0x3, RZ ;  /* 0x000000038e8e7819 */ /* 0x000fe200000012ff */
[----:B------:R0:W-:Y:S01]  /*22670*/  STSM.16.M88.4 [R4], R28 ;  /* 0x0000001c04007844 */ /* 0x0001e20000000200 */
[----:B------:R-:W-:Y:S02]  /*22680*/  SHF.R.U64 R143, R143, 0x3, RZ ;  /* 0x000000038f8f7819 */ /* 0x000fe400000012ff */
[----:B------:R-:W-:Y:S01]  /*22690*/  SHF.R.U64 R129, R129, 0x3, RZ ;  /* 0x0000000381817819 */ /* 0x000fe200000012ff */
[----:B------:R0:W-:Y:S01]  /*226a0*/  STSM.16.M88.4 [R3], R12 ;  /* 0x0000000c03007844 */ /* 0x0001e20000000200 */
[----:B------:R-:W-:Y:S01]  /*226b0*/  SHF.R.U64 R130, R130, 0x3, RZ ;  /* 0x0000000382827819 */ /* 0x000fe200000012ff */
[----:B------:R-:W-:-:S02]  /*226c0*/  USHF.R.S32.HI UR12, URZ, 0x1f, UR60 ;  /* 0x0000001f3f0c7899 */ /* 0x000fc4000801143c */
[----:B------:R-:W-:Y:S01]  /*226d0*/  USHF.R.S32.HI UR13, URZ, 0x1f, UR58 ;  /* 0x0000001f3f0d7899 */ /* 0x000fe2000801143a */
        /* <DEDUP_REMOVED lines=11> */
[----:B------:R-:W-:-:S02]  /*22790*/  IMAD.X R131, RZ, RZ, R175, P6 ;  /* 0x000000ffff837224 */ /* 0x000fc400030e06af */
[----:B------:R-:W-:Y:S01]  /*227a0*/  IMAD.MOV.U32 R129, RZ, RZ, R175 ;  /* 0x000000ffff817224 */ /* 0x000fe200078e00af */
[----:B------:R-:W-:Y:S06]  /*227b0*/  BAR.SYNC.DEFER_BLOCKING 0x1, 0x100 ;  /* 0x0044000000007b1d */ /* 0x000fec0000010000 */
[----:B0-----:R-:W-:Y:S05]  /*227c0*/  @P0 BRA `(.L_x_5257) ;  /* 0x0000000000c80947 */ /* 0x001fea0003800000 */
[----:B------:R-:W0:Y:S01]  /*227d0*/  LDC R8, c[0x0][0xce8] ;  /* 0x00033a00ff087b82 */ /* 0x000e220000000800 */
[----:B------:R-:W-:Y:S01]  /*227e0*/  IMAD.MOV R3, RZ, RZ, -R213 ;  /* 0x000000ffff037224 */ /* 0x000fe200078e0ad5 */
[----:B------:R-:W-:Y:S01]  /*227f0*/  ULDC UR5, c[0x0][0xb88] ;  /* 0x0002e20000057ab9 */ /* 0x000fe20000000800 */
[----:B------:R-:W-:Y:S01]  /*22800*/  IMAD.U32 R13, RZ, RZ, UR59 ;  /* 0x0000003bff0d7e24 */ /* 0x000fe2000f8e00ff */
[----:B------:R-:W-:Y:S01]  /*22810*/  ULDC.64 UR8, c[0x0][0xc90] ;  /* 0x0003240000087ab9 */ /* 0x000fe20000000a00 */
[----:B------:R-:W-:Y:S01]  /*22820*/  IMAD.U32 R4, RZ, RZ, UR59 ;  /* 0x0000003bff047e24 */ /* 0x000fe2000f8e00ff */
[----:B------:R-:W-:Y:S01]  /*22830*/  ISETP.NE.AND P0, PT, R216, R3, PT ;  /* 0x00000003d800720c */ /* 0x000fe20003f05270 */
[----:B------:R-:W-:Y:S01]  /*22840*/  IMAD R13, R13, 0x40, R22 ;  /* 0x000000400d0d7824 */ /* 0x000fe200078e0216 */
[----:B------:R-:W-:Y:S01]  /*22850*/  ULDC.64 UR10, c[0x0][0xc98] ;  /* 0x00032600000a7ab9 */ /* 0x000fe20000000a00 */
[----:B0-----:R-:W-:-:S05]  /*22860*/  IMAD R6, R8, UR5, RZ ;  /* 0x0000000508067c24 */ /* 0x001fca000f8e02ff */
[----:B------:R-:W-:-:S13]  /*22870*/  ISETP.GE.OR P1, PT, R13, R6, P0 ;  /* 0x000000060d00720c */ /* 0x000fda0000726670 */
[----:B------:R-:W2:Y:S01]  /*22880*/  @!P1 LDL R11, [R1+0x3f0] ;  /* 0x0003f000010b9983 */ /* 0x000ea20000100800 */
[----:B------:R-:W-:Y:S01]  /*22890*/  ISETP.NE.AND P2, PT, R8, 0x1, PT ;  /* 0x000000010800780c */ /* 0x000fe20003f45270 */
[----:B------:R-:W-:Y:S01]  /*228a0*/  IMAD R5, R4, 0x40, R227 ;  /* 0x0000004004057824 */ /* 0x000fe200078e02e3 */
[----:B------:R-:W-:Y:S02]  /*228b0*/  UIMAD UR5, UR12, UR8, URZ ;  /* 0x000000080c0572a4 */ /* 0x000fe4000f8e023f */
[----:B------:R-:W-:Y:S01]  /*228c0*/  UIMAD.WIDE.U32 UR6, UR60, UR8, URZ ;  /* 0x000000083c0672a5 */ /* 0x000fe2000f8e003f */
[----:B------:R-:W-:Y:S01]  /*228d0*/  IMAD.MOV.U32 R4, RZ, RZ, R5 ;  /* 0x000000ffff047224 */ /* 0x000fe200078e0005 */
[----:B------:R-:W-:Y:S02]  /*228e0*/  UIMAD UR5, UR60, UR9, UR5 ;  /* 0x000000093c0572a4 */ /* 0x000fe4000f8e0205 */
[----:B------:R-:W-:Y:S02]  /*228f0*/  UIMAD UR8, UR13, UR10, URZ ;  /* 0x0000000a0d0872a4 */ /* 0x000fe4000f8e023f */
[----:B------:R-:W-:-:S02]  /*22900*/  UIADD3 UR7, UR7, UR5, URZ ;  /* 0x0000000507077290 */ /* 0x000fc4000fffe03f */
[----:B------:R-:W-:Y:S01]  /*22910*/  UIMAD UR8, UR58, UR11, UR8 ;  /* 0x0000000b3a0872a4 */ /* 0x000fe2000f8e0208 */
[----:B------:R-:W0:Y:S01]  /*22920*/  @P2 LDC R0, c[0x0][0xcec] ;  /* 0x00033b00ff002b82 */ /* 0x000e220000000800 */
[----:B------:R-:W-:-:S07]  /*22930*/  UIMAD.WIDE.U32 UR6, UR58, UR10, UR6 ;  /* 0x0000000a3a0672a5 */ /* 0x000fce000f8e0006 */
[----:B------:R-:W1:Y:S01]  /*22940*/  @P2 LDC R3, c[0x0][0xcf0] ;  /* 0x00033c00ff032b82 */ /* 0x000e620000000800 */
[----:B0-----:R-:W-:-:S05]  /*22950*/  @P2 IMAD.HI.U32 R0, R5, R0, RZ ;  /* 0x0000000005002227 */ /* 0x001fca00078e00ff */
[----:B-1----:R-:W-:-:S05]  /*22960*/  @P2 SHF.R.U32.HI R4, RZ, R3, R0 ;  /* 0x00000003ff042219 */ /* 0x002fca0000011600 */
        /* <DEDUP_REMOVED lines=14> */
[----:B------:R-:W-:Y:S01]  /*22a50*/  SHFL.IDX PT, R8, R0, RZ, 0x1c1f ;  /* 0x001c1fff00087589 */ /* 0x000fe200000e0000 */
[----:B------:R-:W-:Y:S01]  /*22a60*/  LEA.HI.X R10, R4, UR7, R3, 0x2, P2 ;  /* 0x00000007040a7c11 */ /* 0x000fe200090f1403 */
[----:B------:R-:W-:-:S04]  /*22a70*/  VIADD R3, R13, 0x8 ;  /* 0x000000080d037836 */ /* 0x000fc80000000000 */
[----:B------:R-:W2:Y:S01]  /*22a80*/  SHFL.IDX PT, R9, R10, RZ, 0x1c1f ;  /* 0x001c1fff0a097589 */ /* 0x000ea200000e0000 */
[----:B------:R-:W-:-:S03]  /*22a90*/  ISETP.GE.OR P0, PT, R3, R6, P0 ;  /* 0x000000060300720c */ /* 0x000fc60000706670 */
[----:B--2---:R-:W-:Y:S10]  /*22aa0*/  @!P1 ST.E desc[UR36][R8.64], R11 ;  /* 0x0000000b08009985 */ /* 0x004ff4000c101924 */
[----:B------:R-:W2:Y:S04]  /*22ab0*/  @!P0 LDL R3, [R1+0x3f4] ;  /* 0x0003f40001038983 */ /* 0x000ea80000100800 */
[----:B------:R-:W-:Y:S04]  /*22ac0*/  SHFL.IDX PT, R4, R0, 0x1, 0x1c1f ;  /* 0x003c1f0000047f89 */ /* 0x000fe800000e0000 */
[----:B------:R-:W2:Y:S04]  /*22ad0*/  SHFL.IDX PT, R5, R10, 0x1, 0x1c1f ;  /* 0x003c1f000a057f89 */ /* 0x000ea800000e0000 */
[----:B--2---:R0:W-:Y:S02]  /*22ae0*/  @!P0 ST.E desc[UR36][R4.64], R3 ;  /* 0x0000000304008985 */ /* 0x0041e4000c101924 */
.L_x_5257:
[----:B------:R-:W1:Y:S01]  /*22af0*/  LDC R78, c[0x0][0xce8] ;  /* 0x00033a00ff4e7b82 */ /* 0x000e620000000800 */
[----:B------:R-:W-:Y:S01]  /*22b00*/  ULDC UR10, c[0x0][0xbc8] ;  /* 0x0002f200000a7ab9 */ /* 0x000fe20000000800 */
[----:B------:R-:W-:Y:S01]  /*22b10*/  IMAD R0, R206, 0x20, R195 ;  /* 0x00000020ce007824 */ /* 0x000fe200078e02c3 */
[----:B------:R-:W-:Y:S01]  /*22b20*/  ISETP.GE.AND P1, PT, R190, UR10, PT ;  /* 0x0000000abe007c0c */ /* 0x000fe2000bf26270 */
[----:B0-----:R-:W-:Y:S01]  /*22b30*/  IMAD.U32 R5, RZ, RZ, UR59 ;  /* 0x0000003bff057e24 */ /* 0x001fe2000f8e00ff */
[----:B------:R-:W-:Y:S01]  /*22b40*/  ULDC.64 UR8, c[0x0][0xbe8] ;  /* 0x0002fa0000087ab9 */ /* 0x000fe20000000a00 */
[----:B------:R0:W5:Y:S04]  /*22b50*/  LD.E.128 R8, desc[UR36][R128.64] ;  /* 0x0000002480087980 */ /* 0x000168000c101d00 */
[----:B------:R0:W5:Y:S04]  /*22b60*/  LD.E.128 R12, desc[UR36][R170.64] ;  /* 0x00000024aa0c7980 */ /* 0x000168000c101d00 */
[----:B------:R0:W5:Y:S04]  /*22b70*/  LD.E.128 R24, desc[UR36][R168.64] ;  /* 0x00000024a8187980 */ /* 0x000168000c101d00 */
[----:B------:R0:W5:Y:S04]  /*22b80*/  LD.E.128 R28, desc[UR36][R166.64] ;  /* 0x00000024a61c7980 */ /* 0x000168000c101d00 */
[----:B------:R0:W5:Y:S01]  /*22b90*/  LD.E.128 R32, desc[UR36][R164.64] ;  /* 0x00000024a4207980 */ /* 0x000162000c101d00 */
[----:B-1----:R-:W-:-:S02]  /*22ba0*/  ISETP.NE.AND P3, PT, R78, 0x1, PT ;  /* 0x000000014e00780c */ /* 0x002fc40003f65270 */
[----:B------:R-:W-:Y:S01]  /*22bb0*/  SEL R4, RZ, 0xffffffff, P1 ;  /* 0xffffffffff047807 */ /* 0x000fe20000800000 */
[----:B------:R0:W5:Y:S01]  /*22bc0*/  LD.E.128 R36, desc[UR36][R162.64] ;  /* 0x00000024a2247980 */ /* 0x000162000c101d00 */
[----:B------:R-:W-:Y:S02]  /*22bd0*/  ISETP.GE.AND P0, PT, R191, UR10, PT ;  /* 0x0000000abf007c0c */ /* 0x000fe4000bf06270 */
[----:B------:R-:W-:Y:S01]  /*22be0*/  ISETP.GE.AND P2, PT, R192, UR10, PT ;  /* 0x0000000ac0007c0c */ /* 0x000fe2000bf46270 */
[----:B------:R-:W-:Y:S01]  /*22bf0*/  IMAD R76, R5, 0x40, R0 ;  /* 0x00000040054c7824 */ /* 0x000fe200078e0200 */
[----:B------:R-:W-:Y:S01]  /*22c00*/  UIMAD UR5, UR12, UR8, URZ ;  /* 0x000000080c0572a4 */ /* 0x000fe2000f8e023f */
[----:B------:R0:W5:Y:S04]  /*22c10*/  LD.E.128 R40, desc[UR36][R160.64] ;  /* 0x00000024a0287980 */ /* 0x000168000c101d00 */
[----:B------:R-:W1:Y:S01]  /*22c20*/  @P3 LDC R21, c[0x0][0xcec] ;  /* 0x00033b00ff153b82 */ /* 0x000e620000000800 */
[----:B------:R-:W-:Y:S01]  /*22c30*/  UIMAD.WIDE.U32 UR6, UR60, UR8, URZ ;  /* 0x000000083c0672a5 */ /* 0x000fe2000f8e003f */
[----:B------:R0:W5:Y:S04]  /*22c40*/  LD.E.128 R44, desc[UR36][R158.64] ;  /* 0x000000249e2c7980 */ /* 0x000168000c101d00 */
[----:B------:R0:W5:Y:S02]  /*22c50*/  LD.E.128 R48, desc[UR36][R156.64] ;  /* 0x000000249c307980 */ /* 0x000164000c101d00 */
[----:B------:R-:W2:Y:S01]  /*22c60*/  @P3 LDC R77, c[0x0][0xcf0] ;  /* 0x00033c00ff4d3b82 */ /* 0x000ea20000000800 */
[----:B------:R-:W-:Y:S01]  /*22c70*/  ISETP.GE.AND P1, PT, R189, UR10, PT ;  /* 0x0000000abd007c0c */ /* 0x000fe2000bf26270 */
[----:B------:R-:W-:Y:S01]  /*22c80*/  IMAD.SHL.U32 R6, R4, 0x2, RZ ;  /* 0x0000000204067824 */ /* 0x000fe200078e00ff */
[----:B------:R-:W-:Y:S01]  /*22c90*/  SEL R4, RZ, 0xffffffff, P0 ;  /* 0xffffffffff047807 */ /* 0x000fe20000000000 */
[----:B------:R0:W5:Y:S01]  /*22ca0*/  LD.E.128 R52, desc[UR36][R154.64] ;  /* 0x000000249a347980 */ /* 0x000162000c101d00 */
[----:B------:R-:W-:-:S02]  /*22cb0*/  SEL R0, RZ, 0xffffffff, P1 ;  /* 0xffffffffff007807 */ /* 0x000fc40000800000 */
[----:B------:R-:W-:Y:S01]  /*22cc0*/  SEL R3, RZ, 0x1, P2 ;  /* 0x00000001ff037807 */ /* 0x000fe20001000000 */
[----:B------:R-:W-:Y:S01]  /*22cd0*/  UIMAD UR5, UR60, UR9, UR5 ;  /* 0x000000093c0572a4 */ /* 0x000fe2000f8e0205 */
[----:B------:R-:W-:Y:S01]  /*22ce0*/  IMAD.SHL.U32 R4, R4, 0x4, RZ ;  /* 0x0000000404047824 */ /* 0x000fe200078e00ff */
[----:B------:R-:W-:Y:S01]  /*22cf0*/  ISETP.GE.AND P0, PT, R188, UR10, PT ;  /* 0x0000000abc007c0c */ /* 0x000fe2000bf06270 */
[----:B------:R-:W-:Y:S01]  /*22d00*/  IMAD.SHL.U32 R79, R0, 0x8, RZ ;  /* 0x00000008004f7824 */ /* 0x000fe200078e00ff */
[----:B------:R-:W-:Y:S01]  /*22d10*/  LOP3.LUT R3, R6, 0x2, R3, 0xe2, !PT ;  /* 0x0000000206037812 */ /* 0x000fe200078ee203 */
[----:B------:R-:W-:Y:S01]  /*22d20*/  ULDC.64 UR8, c[0x0][0xbf0] ;  /* 0x0002fc0000087ab9 */ /* 0x000fe20000000a00 */
[----:B------:R-:W-:Y:S01]  /*22d30*/  UIADD3 UR7, UR7, UR5, URZ ;  /* 0x0000000507077290 */ /* 0x000fe2000fffe03f */
[----:B------:R0:W5:Y:S01]  /*22d40*/  LD.E.128 R56, desc[UR36][R152.64] ;  /* 0x0000002498387980 */ /* 0x000162000c101d00 */
[----:B-1----:R-:W-:Y:S01]  /*22d50*/  @P3 IMAD.HI.U32 R0, R76, R21, RZ ;  /* 0x000000154c003227 */ /* 0x002fe200078e00ff */
[----:B------:R-:W-:Y:S01]  /*22d60*/  UIMAD UR5, UR13, UR8, URZ ;  /* 0x000000080d0572a4 */ /* 0x000fe2000f8e023f */
[----:B------:R-:W-:Y:S01]  /*22d70*/  SEL R5, RZ, 0xffffffff, P0 ;  /* 0xffffffffff057807 */ /* 0x000fe20000000000 */
[----:B------:R0:W5:Y:S01]  /*22d80*/  LD.E.128 R60, desc[UR36][R150.64] ;  /* 0x00000024963c7980 */ /* 0x000162000c101d00 */
[----:B------:R-:W-:Y:S01]  /*22d90*/  LOP3.LUT R4, R4, 0x4, R3, 0xe2, !PT ;  /* 0x0000000404047812 */ /* 0x000fe200078ee203 */
[----:B------:R-:W-:Y:S01]  /*22da0*/  IMAD.MOV.U32 R3, RZ, RZ, R76 ;  /* 0x000000ffff037224 */ /* 0x000fe200078e004c */
[----:B------:R-:W-:Y:S01]  /*22db0*/  UIMAD UR5, UR58, UR9, UR5 ;  /* 0x000000093a0572a4 */ /* 0x000fe2000f8e0205 */
[----:B------:R0:W5:Y:S01]  /*22dc0*/  LD.E.128 R64, desc[UR36][R148.64] ;  /* 0x0000002494407980 */ /* 0x000162000c101d00 */
[----:B--2---:R-:W-:Y:S01]  /*22dd0*/  @P3 SHF.R.U32.HI R3, RZ, R77, R0 ;  /* 0x0000004dff033219 */ /* 0x004fe20000011600 */
[----:B------:R-:W-:Y:S01]  /*22de0*/  UIMAD.WIDE.U32 UR6, UR58, UR8, UR6 ;  /* 0x000000083a0672a5 */ /* 0x000fe2000f8e0006 */
[----:B------:R-:W-:Y:S01]  /*22df0*/  IMAD.SHL.U32 R5, R5, 0x10, RZ ;  /* 0x0000001005057824 */ /* 0x000fe200078e00ff */
[----:B------:R-:W-:Y:S01]  /*22e00*/  LOP3.LUT R4, R79, 0x8, R4, 0xe2, !PT ;  /* 0x000000084f047812 */ /* 0x000fe200078ee204 */
[----:B------:R0:W5:Y:S01]  /*22e10*/  LD.E.128 R68, desc[UR36][R142.64] ;  /* 0x000000248e447980 */ /* 0x000162000c101d00 */
[----:B------:R-:W-:Y:S01]  /*22e20*/  ISETP.GE.AND P0, PT, R19, UR10, PT ;  /* 0x0000000a13007c0c */ /* 0x000fe2000bf06270 */
[----:B------:R-:W-:Y:S01]  /*22e30*/  UIADD3 UR5, UR7, UR5, URZ ;  /* 0x0000000507057290 */ /* 0x000fe2000fffe03f */
[--C-:B------:R-:W-:Y:S01]  /*22e40*/  IMAD.MOV R21, RZ, RZ, -R3.reuse ;  /* 0x000000ffff157224 */ /* 0x100fe200078e0a03 */
[----:B------:R-:W-:Y:S01]  /*22e50*/  SHF.R.S32.HI R20, RZ, 0x1f, R3 ;  /* 0x0000001fff147819 */ /* 0x000fe20000011403 */
[----:B------:R0:W5:Y:S01]  /*22e60*/  LD.E.128 R72, desc[UR36][R140.64] ;  /* 0x000000248c487980 */ /* 0x000162000c101d00 */
[----:B------:R-:W-:Y:S01]  /*22e70*/  LOP3.LUT R0, R5, 0x10, R4, 0xe2, !PT ;  /* 0x0000001005007812 */ /* 0x000fe200078ee204 */
[----:B------:R-:W-:Y:S01]  /*22e80*/  IMAD.U32 R4, RZ, RZ, UR6 ;  /* 0x00000006ff047e24 */ /* 0x000fe2000f8e00ff */
[----:B------:R-:W-:Y:S01]  /*22e90*/  SEL R6, RZ, 0xffffffff, P0 ;  /* 0xffffffffff067807 */ /* 0x000fe20000000000 */
[----:B------:R-:W-:Y:S01]  /*22ea0*/  IMAD.U32 R5, RZ, RZ, UR7 ;  /* 0x00000007ff057e24 */ /* 0x000fe2000f8e00ff */
[----:B------:R-:W-:Y:S01]  /*22eb0*/  ULDC.64 UR6, c[0x0][0xbe0] ;  /* 0x0002f80000067ab9 */ /* 0x000fe20000000a00 */
[----:B------:R-:W-:Y:S01]  /*22ec0*/  IMAD R21, R78, R21, R76 ;  /* 0x000000154e157224 */ /* 0x000fe200078e024c */
[----:B------:R-:W5:Y:S01]  /*22ed0*/  LD.E.128 R128, desc[UR36][R130.64] ;  /* 0x0000002482807980 */ /* 0x000f62000c101d00 */
[----:B------:R-:W-:Y:S01]  /*22ee0*/  IMAD.U32 R5, RZ, RZ, UR5 ;  /* 0x00000005ff057e24 */ /* 0x000fe2000f8e00ff */
[----:B------:R-:W-:Y:S01]  /*22ef0*/  ISETP.GE.AND P0, PT, R194, UR10, PT ;  /* 0x0000000ac2007c0c */ /* 0x000fe2000bf06270 */
[----:B------:R-:W-:Y:S01]  /*22f00*/  IMAD R20, R20, UR6, RZ ;  /* 0x0000000614147c24 */ /* 0x000fe2000f8e02ff */
[----:B------:R-:W-:Y:S01]  /*22f10*/  @!PT LDS RZ, [RZ] ;  /* 0x00000000fffff984 */ /* 0x000fe20000000800 */
[----:B------:R-:W-:Y:S01]  /*22f20*/  @!PT LDS RZ, [RZ] ;  /* 0x00000000fffff984 */ /* 0x000fe20000000800 */
[----:B------:R-:W-:Y:S01]  /*22f30*/  @!PT LDS RZ, [RZ] ;  /* 0x00000000fffff984 */ /* 0x000fe20000000800 */
[----:B------:R-:W-:Y:S01]  /*22f40*/  @!PT LDS RZ, [RZ] ;  /* 0x00000000fffff984 */ /* 0x000fe20000000800 */
[----:B------:R1:W-:Y:S06]  /*22f50*/  MEMBAR.ALL.CTA ;  /* 0x0000000000007992 */ /* 0x0003ec0000008000 */
[----:B-1----:R-:W1:Y:S01]  /*22f60*/  FENCE.VIEW.ASYNC.S ;  /* 0x00000000000073c6 */ /* 0x002e620000000000 */
[----:B------:R-:W-:Y:S01]  /*22f70*/  IMAD.SHL.U32 R79, R6, 0x20, RZ ;  /* 0x00000020064f7824 */ /* 0x000fe200078e00ff */
[----:B------:R-:W-:Y:S01]  /*22f80*/  SHF.R.S32.HI R6, RZ, 0x1f, R21 ;  /* 0x0000001fff067819 */ /* 0x000fe20000011415 */
[C---:B------:R-:W-:Y:S01]  /*22f90*/  IMAD R77, R3.reuse, UR7, R20 ;  /* 0x00000007034d7c24 */ /* 0x040fe2000f8e0214 */
[----:B------:R-:W-:Y:S01]  /*22fa0*/  ULDC UR8, c[0x0][0xb88] ;  /* 0x0002e20000087ab9 */ /* 0x000fe20000000800 */
[----:B------:R-:W-:Y:S01]  /*22fb0*/  IMAD.WIDE.U32 R4, R3, UR6, R4 ;  /* 0x0000000603047c25 */ /* 0x000fe2000f8e0004 */
[----:B------:R-:W-:Y:S01]  /*22fc0*/  ULDC.64 UR6, c[0x0][0xbd8] ;  /* 0x0002f60000067ab9 */ /* 0x000fe20000000a00 */
[----:B------:R-:W-:Y:S01]  /*22fd0*/  LOP3.LUT R0, R79, 0x20, R0, 0xe2, !PT ;  /* 0x000000204f007812 */ /* 0x000fe200078ee200 */
[----:B------:R-:W-:Y:S01]  /*22fe0*/  UIADD3 UR5, UR44, 0x38820, URZ ;  /* 0x000388202c057890 */ /* 0x000fe2000fffe03f */
[----:B------:R-:W-:Y:S01]  /*22ff0*/  IMAD.U32 R20, RZ, RZ, UR59 ;  /* 0x0000003bff147e24 */ /* 0x000fe2000f8e00ff */
[----:B------:R-:W-:Y:S01]  /*23000*/  SEL R3, RZ, 0x40, P0 ;  /* 0x00000040ff037807 */ /* 0x000fe20000000000 */
[----:B------:R-:W-:Y:S01]  /*23010*/  IMAD.IADD R5, R5, 0x1, R77 ;  /* 0x0000000105057824 */ /* 0x000fe200078e024d */
[----:B------:R-:W-:Y:S01]  /*23020*/  ISETP.GE.AND P0, PT, R193, UR10, PT ;  /* 0x0000000ac1007c0c */ /* 0x000fe2000bf06270 */
[----:B------:R-:W-:Y:S01]  /*23030*/  IMAD R6, R6, UR6, RZ ;  /* 0x0000000606067c24 */ /* 0x000fe2000f8e02ff */
[----:B------:R-:W-:Y:S01]  /*23040*/  LOP3.LUT R0, R0, R3, RZ, 0xfc, !PT ;  /* 0x0000000300007212 */ /* 0x000fe200078efcff */
[----:B------:R-:W-:Y:S01]  /*23050*/  IMAD R83, R20, 0x40, R195 ;  /* 0x0000004014537824 */ /* 0x000fe200078e02c3 */
[----:B------:R-:W-:Y:S01]  /*23060*/  SEL R3, RZ, 0x80, P0 ;  /* 0x00000080ff037807 */ /* 0x000fe20000000000 */
[----:B------:R-:W-:Y:S01]  /*23070*/  IMAD R84, R78, UR8, RZ ;  /* 0x000000084e547c24 */ /* 0x000fe2000f8e02ff */
[----:B------:R-:W-:Y:S01]  /*23080*/  UPRMT UR5, URZ, 0x654, UR5 ;  /* 0x000006543f057896 */ /* 0x000fe20008000005 */
[C---:B------:R-:W-:Y:S01]  /*23090*/  IMAD R77, R21.reuse, UR7, R6 ;  /* 0x00000007154d7c24 */ /* 0x040fe2000f8e0206 */
[----:B------:R-:W-:Y:S01]  /*230a0*/  BSSY B1, `(.L_x_5258) ;  /* 0x000002b000017945 */ /* 0x000fe20003800000 */
[----:B------:R-:W-:Y:S01]  /*230b0*/  IMAD.WIDE.U32 R4, R21, UR6, R4 ;  /* 0x0000000615047c25 */ /* 0x000fe2000f8e0004 */
[----:B------:R-:W-:Y:S01]  /*230c0*/  ISETP.GE.AND P0, PT, R83, R84, PT ;  /* 0x000000545300720c */ /* 0x000fe20003f06270 */
[----:B------:R-:W-:Y:S01]  /*230d0*/  ULDC.64 UR6, c[0x0][0xb80] ;  /* 0x0002e00000067ab9 */ /* 0x000fe20000000a00 */
[----:B------:R-:W-:Y:S01]  /*230e0*/  LOP3.LUT R3, R0, R3, RZ, 0xfc, !PT ;  /* 0x0000000300037212 */ /* 0x000fe200078efcff */
[----:B------:R-:W-:Y:S01]  /*230f0*/  IMAD.IADD R5, R5, 0x1, R77 ;  /* 0x0000000105057824 */ /* 0x000fe200078e024d */
[C---:B------:R-:W-:Y:S01]  /*23100*/  LEA R6, P1, R4.reuse, UR6, 0x1 ;  /* 0x0000000604067c11 */ /* 0x040fe2000f8208ff */
[----:B-1----:R-:W-:Y:S03]  /*23110*/  SYNCS.ARRIVE.TRANS64.RED.A1T0 RZ, [UR5], RZ ;  /* 0x000000ffffff79a7 */ /* 0x002fe60008100405 */
        /* <DEDUP_REMOVED lines=35> */
.L_x_5259:
[----:B------:R-:W-:Y:S05]  /*23350*/  BSYNC B1 ;  /* 0x0000000000017941 */ /* 0x000fea0003800000 */
.L_x_5258:
[----:B---3--:R-:W-:Y:S01]  /*23360*/  VIADD R4, R83, 0x20 ;  /* 0x0000002053047836 */ /* 0x008fe20000000000 */
[----:B-----5:R4:W3:Y:S04]  /*23370*/  SHFL.IDX PT, R9, R82, 0x1, 0x181f ;  /* 0x00381f0052097f89 */ /* 0x0208e800000e0000 */
        /* <DEDUP_REMOVED lines=9> */
[CC--:B------:R-:W-:Y:S02]  /*23410*/  @!P5 LEA R10, P4, R190.reuse, R8.reuse, 0x1 ;  /* 0x00000008be0ad211 */ /* 0x0c0fe400078808ff */
        /* <DEDUP_REMOVED lines=26> */
.L_x_5256:
[----:B------:R-:W0:Y:S01]  /*235c0*/  LDC R12, c[0x0][0xce8] ;  /* 0x00033a00ff0c7b82 */ /* 0x000e220000000800 */
[----:B------:R-:W-:Y:S01]  /*235d0*/  ISETP.GE.AND P2, PT, R204, 0x40, PT ;  /* 0x00000040cc00780c */ /* 0x000fe20003f46270 */
[----:B------:R-:W-:Y:S01]  /*235e0*/  ULDC UR12, c[0x0][0xbc8] ;  /* 0x0002f200000c7ab9 */ /* 0x000fe20000000800 */
[----:B------:R-:W-:Y:S01]  /*235f0*/  IMAD R0, R206, 0x20, R195 ;  /* 0x00000020ce007824 */ /* 0x000fe200078e02c3 */
[----:B------:R-:W-:Y:S01]  /*23600*/  ISETP.GE.AND P4, PT, R192, UR12, PT ;  /* 0x0000000cc0007c0c */ /* 0x000fe2000bf86270 */
[----:B------:R-:W-:Y:S01]  /*23610*/  IMAD.U32 R3, RZ, RZ, UR59 ;  /* 0x0000003bff037e24 */ /* 0x000fe2000f8e00ff */
[----:B------:R-:W-:Y:S01]  /*23620*/  ISETP.GE.AND P3, PT, R190, UR12, PT ;  /* 0x0000000cbe007c0c */ /* 0x000fe2000bf66270 */
[----:B------:R-:W-:Y:S01]  /*23630*/  USHF.R.S32.HI UR8, URZ, 0x1f, UR60 ;  /* 0x0000001f3f087899 */ /* 0x000fe2000801143c */
[----:B------:R-:W-:Y:S01]  /*23640*/  BSSY B1, `(.L_x_5261) ;  /* 0x0000033000017945 */ /* 0x000fe20003800000 */
[----:B------:R-:W-:Y:S01]  /*23650*/  USHF.R.S32.HI UR9, URZ, 0x1f, UR58 ;  /* 0x0000001f3f097899 */ /* 0x000fe2000801143a */
[----:B------:R-:W-:Y:S01]  /*23660*/  ISETP.GE.AND P1, PT, R191, UR12, PT ;  /* 0x0000000cbf007c0c */ /* 0x000fe2000bf26270 */
[----:B------:R-:W-:Y:S01]  /*23670*/  IMAD R10, R3, 0x40, R0 ;  /* 0x00000040030a7824 */ /* 0x000fe200078e0200 */
[----:B------:R-:W-:-:S02]  /*23680*/  SEL R14, RZ, 0x1, P4 ;  /* 0x00000001ff0e7807 */ /* 0x000fc40002000000 */
[----:B------:R-:W-:Y:S02]  /*23690*/  SEL R15, RZ, 0xffffffff, P3 ;  /* 0xffffffffff0f7807 */ /* 0x000fe40001800000 */
[----:B0-----:R-:W-:-:S13]  /*236a0*/  ISETP.NE.AND P0, PT, R12, 0x1, PT ;  /* 0x000000010c00780c */ /* 0x001fda0003f05270 */
[----:B------:R-:W0:Y:S08]  /*236b0*/  @P0 LDC R11, c[0x0][0xcec] ;  /* 0x00033b00ff0b0b82 */ /* 0x000e300000000800 */
[----:B------:R-:W1:Y:S01]  /*236c0*/  @P0 LDC R13, c[0x0][0xcf0] ;  /* 0x00033c00ff0d0b82 */ /* 0x000e620000000800 */
[----:B------:R-:W-:Y:S05]  /*236d0*/  @P2 BRA `(.L_x_5262) ;  /* 0x0000000000a42947 */ /* 0x000fea0003800000 */
[----:B------:R-:W2:Y:S01]  /*236e0*/  S2R R4, SR_TID.X ;  /* 0x0000000000047919 */ /* 0x000ea20000002100 */
[----:B------:R-:W3:Y:S01]  /*236f0*/  LDC R5, c[0x0][0xce8] ;  /* 0x00033a00ff057b82 */ /* 0x000ee20000000800 */
[----:B------:R-:W-:Y:S01]  /*23700*/  IMAD.U32 R0, RZ, RZ, UR59 ;  /* 0x0000003bff007e24 */ /* 0x000fe2000f8e00ff */
[----:B------:R-:W-:Y:S02]  /*23710*/  ULDC UR5, c[0x0][0xb88] ;  /* 0x0002e20000057ab9 */ /* 0x000fe40000000800 */
[----:B---3--:R-:W-:Y:S02]  /*23720*/  IMAD R3, R5, UR5, RZ ;  /* 0x0000000505037c24 */ /* 0x008fe4000f8e02ff */
[----:B--2---:R-:W-:-:S04]  /*23730*/  IMAD R0, R0, 0x40, R4 ;  /* 0x0000004000007824 */ /* 0x004fc800078e0204 */
[----:B------:R-:W-:-:S05]  /*23740*/  VIADD R6, R0, 0xffffff80 ;  /* 0xffffff8000067836 */ /* 0x000fca0000000000 */
[----:B------:R-:W-:-:S13]  /*23750*/  ISETP.GE.AND P2, PT, R6, R3, PT ;  /* 0x000000030600720c */ /* 0x000fda0003f46270 */
[----:B------:R-:W-:Y:S05]  /*23760*/  @P2 BRA `(.L_x_5262) ;  /* 0x0000000000802947 */ /* 0x000fea0003800000 */
[----:B------:R-:W-:Y:S01]  /*23770*/  ISETP.NE.AND P2, PT, R5, 0x1, PT ;  /* 0x000000010500780c */ /* 0x000fe20003f45270 */
[----:B------:R-:W-:Y:S01]  /*23780*/  ULDC.64 UR10, c[0x0][0xc90] ;  /* 0x00032400000a7ab9 */ /* 0x000fe20000000a00 */
[----:B------:R-:W-:Y:S01]  /*23790*/  IMAD.MOV.U32 R4, RZ, RZ, R6 ;  /* 0x000000ffff047224 */ /* 0x000fe200078e0006 */
        /* <DEDUP_REMOVED lines=29> */
.L_x_5262:
[----:B------:R-:W-:Y:S05]  /*23970*/  BSYNC B1 ;  /* 0x0000000000017941 */ /* 0x000fea0003800000 */
.L_x_5261:
[----:B------:R-:W-:Y:S01]  /*23980*/  SEL R0, RZ, 0xffffffff, P1 ;  /* 0xffffffffff007807 */ /* 0x000fe20000800000 */
[----:B------:R-:W-:Y:S01]  /*23990*/  ULDC.64 UR10, c[0x0][0xbe8] ;  /* 0x0002fa00000a7ab9 */ /* 0x000fe20000000a00 */
[----:B------:R-:W-:Y:S01]  /*239a0*/  IMAD.SHL.U32 R15, R15, 0x2, RZ ;  /* 0x000000020f0f7824 */ /* 0x000fe200078e00ff */
[----:B------:R-:W-:Y:S01]  /*239b0*/  UIMAD UR5, UR8, UR10, URZ ;  /* 0x0000000a080572a4 */ /* 0x000fe2000f8e023f */
[----:B------:R-:W-:Y:S01]  /*239c0*/  ISETP.GE.AND P1, PT, R189, UR12, PT ;  /* 0x0000000cbd007c0c */ /* 0x000fe2000bf26270 */
[----:B------:R-:W-:Y:S01]  /*239d0*/  IMAD.SHL.U32 R5, R0, 0x4, RZ ;  /* 0x0000000400057824 */ /* 0x000fe200078e00ff */
[----:B------:R-:W-:Y:S01]  /*239e0*/  UIMAD.WIDE.U32 UR6, UR60, UR10, URZ ;  /* 0x0000000a3c0672a5 */ /* 0x000fe2000f8e003f */
[----:B0-----:R-:W-:Y:S01]  /*239f0*/  @P0 IMAD.HI.U32 R0, R10, R11, RZ ;  /* 0x0000000b0a000227 */ /* 0x001fe200078e00ff */
[----:B------:R-:W-:Y:S01]  /*23a00*/  UIMAD UR5, UR60, UR11, UR5 ;  /* 0x0000000b3c0572a4 */ /* 0x000fe2000f8e0205 */
[----:B------:R-:W-:Y:S01]  /*23a10*/  LOP3.LUT R14, R15, 0x2, R14, 0xe2, !PT ;  /* 0x000000020f0e7812 */ /* 0x000fe200078ee20e */
[----:B------:R-:W-:Y:S01]  /*23a20*/  BSSY B1, `(.L_x_5263) ;  /* 0x0000056000017945 */ /* 0x000fe20003800000 */
[----:B--2---:R-:W-:Y:S01]  /*23a30*/  IMAD.MOV.U32 R3, RZ, RZ, R10 ;  /* 0x000000ffff037224 */ /* 0x004fe200078e000a */
[----:B-1----:R-:W-:Y:S01]  /*23a40*/  @P0 SHF.R.U32.HI R3, RZ, R13, R0 ;  /* 0x0000000dff030219 */ /* 0x002fe20000011600 */
[----:B------:R-:W-:Y:S01]  /*23a50*/  ULDC.64 UR10, c[0x0][0xbf0] ;  /* 0x0002fc00000a7ab9 */ /* 0x000fe20000000a00 */
[----:B------:R-:W-:Y:S01]  /*23a60*/  SEL R0, RZ, 0xffffffff, P1 ;  /* 0xffffffffff007807 */ /* 0x000fe20000800000 */
[----:B------:R-:W-:Y:S01]  /*23a70*/  UIADD3 UR7, UR7, UR5, URZ ;  /* 0x0000000507077290 */ /* 0x000fe2000fffe03f */
[----:B------:R-:W-:Y:S01]  /*23a80*/  LOP3.LUT R14, R5, 0x4, R14, 0xe2, !PT ;  /* 0x00000004050e7812 */ /* 0x000fe200078ee20e */
[----:B------:R-:W-:Y:S01]  /*23a90*/  UIMAD UR5, UR9, UR10, URZ ;  /* 0x0000000a090572a4 */ /* 0x000fe2000f8e023f */
[----:B------:R-:W-:Y:S01]  /*23aa0*/  ISETP.GE.AND P1, PT, R188, UR12, PT ;  /* 0x0000000cbc007c0c */ /* 0x000fe2000bf26270 */
[----:B------:R-:W-:Y:S01]  /*23ab0*/  UIMAD.WIDE.U32 UR6, UR58, UR10, UR6 ;  /* 0x0000000a3a0672a5 */ /* 0x000fe2000f8e0006 */
[----:B------:R-:W-:Y:S01]  /*23ac0*/  IMAD.SHL.U32 R5, R0, 0x8, RZ ;  /* 0x0000000800057824 */ /* 0x000fe200078e00ff */
[----:B------:R-:W-:Y:S01]  /*23ad0*/  UIMAD UR5, UR58, UR11, UR5 ;  /* 0x0000000b3a0572a4 */ /* 0x000fe2000f8e0205 */
[--C-:B------:R-:W-:Y:S01]  /*23ae0*/  SHF.R.S32.HI R0, RZ, 0x1f, R3.reuse ;  /* 0x0000001fff007819 */ /* 0x100fe20000011403 */
[----:B------:R-:W-:Y:S01]  /*23af0*/  IMAD.MOV R9, RZ, RZ, -R3 ;  /* 0x000000ffff097224 */ /* 0x000fe200078e0a03 */
[----:B------:R-:W-:Y:S01]  /*23b00*/  ISETP.GE.AND P0, PT, R19, UR12, PT ;  /* 0x0000000c13007c0c */ /* 0x000fe2000bf06270 */
[----:B------:R-:W-:Y:S01]  /*23b10*/  UIADD3 UR5, UR7, UR5, URZ ;  /* 0x0000000507057290 */ /* 0x000fe2000fffe03f */
[----:B------:R-:W-:Y:S01]  /*23b20*/  LOP3.LUT R14, R5, 0x8, R14, 0xe2, !PT ;  /* 0x00000008050e7812 */ /* 0x000fe200078ee20e */
[----:B------:R-:W-:Y:S01]  /*23b30*/  IMAD.U32 R4, RZ, RZ, UR6 ;  /* 0x00000006ff047e24 */ /* 0x000fe2000f8e00ff */
[----:B------:R-:W-:Y:S01]  /*23b40*/  SEL R6, RZ, 0xffffffff, P1 ;  /* 0xffffffffff067807 */ /* 0x000fe20000800000 */
[----:B------:R-:W-:Y:S01]  /*23b50*/  IMAD.U32 R5, RZ, RZ, UR7 ;  /* 0x00000007ff057e24 */ /* 0x000fe2000f8e00ff */
[----:B------:R-:W-:Y:S01]  /*23b60*/  ULDC.64 UR6, c[0x0][0xbe0] ;  /* 0x0002f80000067ab9 */ /* 0x000fe20000000a00 */
[----:B------:R-:W-:Y:S01]  /*23b70*/  IMAD R9, R12, R9, R10 ;  /* 0x000000090c097224 */ /* 0x000fe200078e020a */
[----:B------:R-:W-:Y:S01]  /*23b80*/  SEL R8, RZ, 0xffffffff, P0 ;  /* 0xffffffffff087807 */ /* 0x000fe20000000000 */
[----:B------:R-:W-:Y:S01]  /*23b90*/  IMAD R0, R0, UR6, RZ ;  /* 0x0000000600007c24 */ /* 0x000fe2000f8e02ff */
[----:B------:R-:W-:Y:S01]  /*23ba0*/  ISETP.GE.AND P0, PT, R194, UR12, PT ;  /* 0x0000000cc2007c0c */ /* 0x000fe2000bf06270 */
[----:B------:R-:W-:Y:S01]  /*23bb0*/  IMAD.U32 R5, RZ, RZ, UR5 ;  /* 0x00000005ff057e24 */ /* 0x000fe2000f8e00ff */
[----:B------:R-:W-:Y:S01]  /*23bc0*/  ULDC UR5, c[0x0][0xb88] ;  /* 0x0002e20000057ab9 */ /* 0x000fe20000000800 */
[----:B------:R-:W-:Y:S01]  /*23bd0*/  IMAD.SHL.U32 R13, R6, 0x10, RZ ;  /* 0x00000010060d7824 */ /* 0x000fe200078e00ff */
[----:B------:R-:W-:Y:S01]  /*23be0*/  ISETP.GE.AND P2, PT, R193, UR12, PT ;  /* 0x0000000cc1007c0c */ /* 0x000fe2000bf46270 */
[C---:B------:R-:W-:Y:S01]  /*23bf0*/  IMAD R11, R3.reuse, UR7, R0 ;  /* 0x00000007030b7c24 */ /* 0x040fe2000f8e0200 */
[----:B------:R-:W-:Y:S01]  /*23c00*/  SHF.R.S32.HI R0, RZ, 0x1f, R9 ;  /* 0x0000001fff007819 */ /* 0x000fe20000011409 */
[----:B------:R-:W-:Y:S01]  /*23c10*/  IMAD.WIDE.U32 R4, R3, UR6, R4 ;  /* 0x0000000603047c25 */ /* 0x000fe2000f8e0004 */
[----:B------:R-:W-:Y:S01]  /*23c20*/  ULDC.64 UR6, c[0x0][0xbd8] ;  /* 0x0002f60000067ab9 */ /* 0x000fe20000000a00 */
[----:B------:R-:W-:-:S02]  /*23c30*/  LOP3.LUT R14, R13, 0x10, R14, 0xe2, !PT ;  /* 0x000000100d0e7812 */ /* 0x000fc400078ee20e */
[----:B------:R-:W-:Y:S02]  /*23c40*/  IMAD.SHL.U32 R3, R8, 0x20, RZ ;  /* 0x0000002008037824 */ /* 0x000fe400078e00ff */
[----:B------:R-:W-:Y:S02]  /*23c50*/  IMAD R0, R0, UR6, RZ ;  /* 0x0000000600007c24 */ /* 0x000fe4000f8e02ff */
[----:B------:R-:W-:Y:S01]  /*23c60*/  IMAD.IADD R5, R5, 0x1, R11 ;  /* 0x0000000105057824 */ /* 0x000fe200078e020b */
[----:B------:R-:W-:Y:S01]  /*23c70*/  LOP3.LUT R14, R3, 0x20, R14, 0xe2, !PT ;  /* 0x00000020030e7812 */ /* 0x000fe200078ee20e */
[----:B------:R-:W-:Y:S02]  /*23c80*/  IMAD R3, R9, UR7, R0 ;  /* 0x0000000709037c24 */ /* 0x000fe4000f8e0200 */
[----:B------:R-:W-:Y:S02]  /*23c90*/  IMAD.U32 R0, RZ, RZ, UR59 ;  /* 0x0000003bff007e24 */ /* 0x000fe4000f8e00ff */
[----:B------:R-:W-:-:S02]  /*23ca0*/  IMAD R27, R12, UR5, RZ ;  /* 0x000000050c1b7c24 */ /* 0x000fc4000f8e02ff */
[----:B------:R-:W-:Y:S02]  /*23cb0*/  IMAD R0, R0, 0x40, R195 ;  /* 0x0000004000007824 */ /* 0x000fe400078e02c3 */
[----:B------:R-:W-:Y:S01]  /*23cc0*/  IMAD.WIDE.U32 R4, R9, UR6, R4 ;  /* 0x0000000609047c25 */ /* 0x000fe2000f8e0004 */
        /* <DEDUP_REMOVED lines=43> */
.L_x_5264:
[----:B------:R-:W-:Y:S05]  /*23f80*/  BSYNC B1 ;  /* 0x0000000000017941 */ /* 0x000fea0003800000 */
.L_x_5263:
        /* <DEDUP_REMOVED lines=13> */
[C---:B------:R-:W-:Y:S01]  /*24060*/  @!P5 LEA R12, P0, R191.reuse, R8, 0x1 ;  /* 0x00000008bf0cd211 */ /* 0x040fe200078008ff */
        /* <DEDUP_REMOVED lines=22> */
.L_x_5260:
[----:B------:R-:W-:Y:S05]  /*241d0*/  BSYNC B0 ;  /* 0x0000000000007941 */ /* 0x000fea0003800000 */
.L_x_5255:
[----:B------:R-:W-:Y:S02]  /*241e0*/  ULDC UR5, c[0x0][0xd38] ;  /* 0x00034e0000057ab9 */ /* 0x000fe40000000800 */
[----:B------:R-:W-:-:S06]  /*241f0*/  UISETP.GE.AND UP0, UPT, UR4, UR5, UPT ;  /* 0x000000050400728c */ /* 0x000fcc000bf06270 */
[----:B------:R-:W-:-:S13]  /*24200*/  PLOP3.LUT P0, PT, PT, PT, UP0, 0x80, 0x0 ;  /* 0x000000000000781c */ /* 0x000fda0003f0f008 */
[----:B------:R-:W-:Y:S05]  /*24210*/  @!P0 BRA `(.L_x_5265) ;  /* 0xfffffdcc00488947 */ /* 0x000fea000383ffff */
[----:B------:R-:W-:Y:S05]  /*24220*/  EXIT ;  /* 0x000000000000794d */ /* 0x000fea0003800000 */
.L_x_5127:
        /* <DEDUP_REMOVED lines=15> */
[----:B------:R-:W0:Y:S01]  /*24320*/  S2R R13, SR_TID.X ;  /* 0x00000000000d7919 */ /* 0x000e220000002100 */
[----:B------:R-:W-:Y:S01]  /*24330*/  ULDC UR4, c[0x0][0x320] ;  /* 0x0000c80000047ab9 */ /* 0x000fe20000000800 */
[----:B------:R-:W-:Y:S01]  /*24340*/  ULDC UR5, c[0x0][0x3b8] ;  /* 0x0000ee0000057ab9 */ /* 0x000fe20000000800 */
[----:B------:R-:W-:Y:S01]  /*24350*/  LOP3.LUT R16, R16, 0xfffffdff, RZ, 0xc0, !PT ;  /* 0xfffffdff10107812 */ /* 0x000fe200078ec0ff */
[----:B------:R-:W1:Y:S01]  /*24360*/  S2UR UR6, SR_CgaCtaId ;  /* 0x00000000000679c3 */ /* 0x000e620000008800 */
[----:B------:R-:W-:Y:S01]  /*24370*/  ULDC.64 UR10, c[0x0][0x418] ;  /* 0x00010600000a7ab9 */ /* 0x000fe20000000a00 */
[----:B------:R2:W-:Y:S01]  /*24380*/  STL [R1+0x430], RZ ;  /* 0x000430ff01007387 */ /* 0x0005e20000100800 */
[----:B------:R-:W-:Y:S01]  /*24390*/  UISETP.NE.U32.AND UP0, UPT, UR10, URZ, UPT ;  /* 0x0000003f0a00728c */ /* 0x000fe2000bf05070 */
[----:B------:R-:W-:Y:S01]  /*243a0*/  IMAD.U32 R36, RZ, RZ, UR8 ;  /* 0x00000008ff247e24 */ /* 0x000fe2000f8e00ff */
[----:B------:R-:W-:Y:S01]  /*243b0*/  ULDC.64 UR42, c[0x0][0x2f0] ;  /* 0x0000bc00002a7ab9 */ /* 0x000fe20000000a00 */
[----:B------:R-:W-:Y:S01]  /*243c0*/  ULDC UR7, c[0x0][0x2b8] ;  /* 0x0000ae0000077ab9 */ /* 0x000fe20000000800 */
[----:B------:R-:W-:Y:S01]  /*243d0*/  UISETP.NE.AND.EX UP0, UPT, UR11, URZ, UPT, UP0 ;  /* 0x0000003f0b00728c */ /* 0x000fe2000bf05300 */
[----:B------:R-:W-:Y:S01]  /*243e0*/  IMAD.MOV.U32 R23, RZ, RZ, 0x1 ;  /* 0x00000001ff177424 */ /* 0x000fe200078e00ff */
[----:B------:R-:W-:Y:S01]  /*243f0*/  ULDC UR40, c[0x0][0x288] ;  /* 0x0000a20000287ab9 */ /* 0x000fe20000000800 */
[----:B------:R-:W-:Y:S01]  /*24400*/  ULDC UR41, c[0x0][0x448] ;  /* 0x0001120000297ab9 */ /* 0x000fe20000000800 */
[----:B------:R-:W-:Y:S01]  /*24410*/  IMAD.MOV.U32 R18, RZ, RZ, RZ ;  /* 0x000000ffff127224 */ /* 0x000fe200078e00ff */
[----:B------:R-:W-:Y:S01]  /*24420*/  UIMAD UR41, UR41, UR40, URZ ;  /* 0x00000028292972a4 */ /* 0x000fe2000f8e023f */
[----:B------:R-:W-:Y:S01]  /*24430*/  ULDC UR48, c[0x0][0xc] ;  /* 0x0000030000307ab9 */ /* 0x000fe20000000800 */
[----:B------:R-:W-:Y:S01]  /*24440*/  ULOP3.LUT UR47, UR61, 0x2, URZ, 0xfc, !UPT ;  /* 0x000000023d2f7892 */ /* 0x000fe2000f8efc3f */
[C---:B0-----:R-:W-:Y:S01]  /*24450*/  IMAD.SHL.U32 R32, R13.reuse, 0x8, RZ ;  /* 0x000000080d207824 */ /* 0x041fe200078e00ff */
[----:B------:R-:W-:-:S04]  /*24460*/  LOP3.LUT R12, R13, 0x7f, RZ, 0xc0, !PT ;  /* 0x0000007f0d0c7812 */ /* 0x000fc800078ec0ff */
[----:B------:R-:W-:-:S04]  /*24470*/  LOP3.LUT R11, R32, 0x38, RZ, 0xc0, !PT ;  /* 0x00000038200b7812 */ /* 0x000fc800078ec0ff */
[C---:B------:R-:W-:Y:S02]  /*24480*/  LOP3.LUT R0, R11.reuse, 0x40, RZ, 0xfc, !PT ;  /* 0x000000400b007812 */ /* 0x040fe400078efcff */
[C---:B------:R-:W-:Y:S02]  /*24490*/  ISETP.GE.AND P6, PT, R11.reuse, UR4, PT ;  /* 0x000000040b007c0c */ /* 0x040fe4000bfc6270 */
[C---:B------:R-:W-:Y:S02]  /*244a0*/  ISETP.GE.AND P1, PT, R0.reuse, UR4, PT ;  /* 0x0000000400007c0c */ /* 0x040fe4000bf26270 */
[----:B------:R-:W-:Y:S02]  /*244b0*/  ISETP.GE.AND P0, PT, R0, UR5, PT ;  /* 0x0000000500007c0c */ /* 0x000fe4000bf06270 */
[C---:B------:R-:W-:Y:S02]  /*244c0*/  ISETP.GE.AND P5, PT, R11.reuse, UR5, PT ;  /* 0x000000050b007c0c */ /* 0x040fe4000bfa6270 */
[----:B------:R-:W-:-:S02]  /*244d0*/  LOP3.LUT R2, R11, 0x180, RZ, 0xfc, !PT ;  /* 0x000001800b027812 */ /* 0x000fc400078efcff */
[C---:B------:R-:W-:Y:S02]  /*244e0*/  LOP3.LUT R8, R11.reuse, 0x80, RZ, 0xfc, !PT ;  /* 0x000000800b087812 */ /* 0x040fe400078efcff */
[----:B------:R-:W-:Y:S02]  /*244f0*/  LOP3.LUT R3, R11, 0x1c0, RZ, 0xfc, !PT ;  /* 0x000001c00b037812 */ /* 0x000fe400078efcff */
[----:B------:R-:W-:Y:S02]  /*24500*/  ISETP.GE.AND P2, PT, R2, UR5, PT ;  /* 0x0000000502007c0c */ /* 0x000fe4000bf46270 */
[----:B------:R-:W-:Y:S02]  /*24510*/  @P1 LOP3.LUT R16, R16, 0x200, RZ, 0xfc, !PT ;  /* 0x0000020010101812 */ /* 0x000fe400078efcff */
[----:B------:R-:W-:Y:S02]  /*24520*/  ISETP.GE.AND P4, PT, R8, UR4, PT ;  /* 0x0000000408007c0c */ /* 0x000fe4000bf86270 */
[----:B------:R-:W-:-:S02]  /*24530*/  LOP3.LUT R16, R16, 0xfffbffff, RZ, 0xc0, !PT ;  /* 0xfffbffff10107812 */ /* 0x000fc400078ec0ff */
[----:B------:R-:W-:Y:S02]  /*24540*/  ISETP.GE.AND P3, PT, R2, UR4, PT ;  /* 0x0000000402007c0c */ /* 0x000fe4000bf66270 */
[----:B------:R-:W-:Y:S02]  /*24550*/  @P0 LOP3.LUT R16, R16, 0x40000, RZ, 0xfc, !PT ;  /* 0x0004000010100812 */ /* 0x000fe400078efcff */
[----:B------:R-:W-:Y:S02]  /*24560*/  ISETP.GE.AND P1, PT, R3, UR4, PT ;  /* 0x0000000403007c0c */ /* 0x000fe4000bf26270 */
[----:B------:R-:W-:Y:S02]  /*24570*/  LOP3.LUT R16, R16, 0xfffffbff, RZ, 0xc0, !PT ;  /* 0xfffffbff10107812 */ /* 0x000fe400078ec0ff */
[----:B------:R-:W-:Y:S02]  /*24580*/  SEL R2, RZ, 0x40, P2 ;  /* 0x00000040ff027807 */ /* 0x000fe40001000000 */
[----:B------:R-:W-:-:S02]  /*24590*/  @P6 LOP3.LUT R16, R16, 0x400, RZ, 0xfc, !PT ;  /* 0x0000040010106812 */ /* 0x000fc400078efcff */
[----:B------:R-:W-:Y:S02]  /*245a0*/  LOP3.LUT R10, R11, 0xc0, RZ, 0xfc, !PT ;  /* 0x000000c00b0a7812 */ /* 0x000fe400078efcff */
[----:B------:R-:W-:Y:S02]  /*245b0*/  LOP3.LUT R16, R16, 0xfff7ffff, RZ, 0xc0, !PT ;  /* 0xfff7ffff10107812 */ /* 0x000fe400078ec0ff */
[----:B------:R-:W-:Y:S02]  /*245c0*/  ISETP.GE.AND P2, PT, R0, UR4, PT ;  /* 0x0000000400007c0c */ /* 0x000fe4000bf46270 */
[----:B------:R-:W-:Y:S02]  /*245d0*/  @P5 LOP3.LUT R16, R16, 0x80000, RZ, 0xfc, !PT ;  /* 0x0008000010105812 */ /* 0x000fe400078efcff */
[----:B------:R-:W-:Y:S02]  /*245e0*/  SEL R7, RZ, 0x40, P3 ;  /* 0x00000040ff077807 */ /* 0x000fe40001800000 */
[----:B------:R-:W-:-:S02]  /*245f0*/  SEL R33, RZ, 0x80, P1 ;  /* 0x00000080ff217807 */ /* 0x000fc40000800000 */
[----:B------:R-:W-:Y:S02]  /*24600*/  ISETP.GE.AND P3, PT, R0, UR5, PT ;  /* 0x0000000500007c0c */ /* 0x000fe4000bf66270 */
[----:B------:R-:W-:Y:S02]  /*24610*/  ISETP.GE.AND P1, PT, R10, UR4, PT ;  /* 0x000000040a007c0c */ /* 0x000fe4000bf26270 */
[----:B------:R-:W-:Y:S02]  /*24620*/  SEL R0, RZ, 0xffffffff, P2 ;  /* 0xffffffffff007807 */ /* 0x000fe40001000000 */
[----:B------:R-:W-:Y:S02]  /*24630*/  LOP3.LUT R16, R16, 0xffffffdf, RZ, 0xc0, !PT ;  /* 0xffffffdf10107812 */ /* 0x000fe400078ec0ff */
[----:B------:R-:W-:Y:S01]  /*24640*/  ISETP.GE.AND P0, PT, R3, UR5, PT ;  /* 0x0000000503007c0c */ /* 0x000fe2000bf06270 */
[----:B------:R-:W-:Y:S01]  /*24650*/  IMAD.SHL.U32 R6, R0, 0x2, RZ ;  /* 0x0000000200067824 */ /* 0x000fe200078e00ff */
[----:B------:R-:W-:-:S02]  /*24660*/  @P4 LOP3.LUT R16, R16, 0x20, RZ, 0xfc, !PT ;  /* 0x0000002010104812 */ /* 0x000fc400078efcff */
[----:B------:R-:W-:Y:S02]  /*24670*/  SEL R0, RZ, 0xffffff80, P0 ;  /* 0xffffff80ff007807 */ /* 0x000fe40000000000 */
[----:B------:R-:W-:Y:S02]  /*24680*/  ISETP.GE.AND P0, PT, R8, UR5, PT ;  /* 0x0000000508007c0c */ /* 0x000fe4000bf06270 */
[----:B------:R-:W-:Y:S02]  /*24690*/  LOP3.LUT R16, R16, 0xffffffef, RZ, 0xc0, !PT ;  /* 0xffffffef10107812 */ /* 0x000fe400078ec0ff */
[----:B------:R-:W-:Y:S02]  /*246a0*/  SEL R5, RZ, 0xffffffff, P3 ;  /* 0xffffffffff057807 */ /* 0x000fe40001800000 */
[----:B------:R-:W-:Y:S02]  /*246b0*/  @P1 LOP3.LUT R16, R16, 0x10, RZ, 0xfc, !PT ;  /* 0x0000001010101812 */ /* 0x000fe400078efcff */
[----:B------:R-:W-:Y:S01]  /*246c0*/  SEL R9, RZ, 0x4, P0 ;  /* 0x00000004ff097807 */ /* 0x000fe20000000000 */
[----:B------:R-:W-:Y:S01]  /*246d0*/  IMAD.SHL.U32 R5, R5, 0x2, RZ ;  /* 0x0000000205057824 */ /* 0x000fe200078e00ff */
[----:B------:R-:W-:-:S02]  /*246e0*/  LOP3.LUT R16, R16, 0xfffdffff, RZ, 0xc0, !PT ;  /* 0xfffdffff10107812 */ /* 0x000fc400078ec0ff */
[----:B------:R-:W-:Y:S02]  /*246f0*/  SEL R3, RZ, 0x1, P6 ;  /* 0x00000001ff037807 */ /* 0x000fe40003000000 */
[----:B------:R-:W-:Y:S02]  /*24700*/  @P0 LOP3.LUT R16, R16, 0x20000, RZ, 0xfc, !PT ;  /* 0x0002000010100812 */ /* 0x000fe400078efcff */
[----:B------:R-:W-:Y:S02]  /*24710*/  ISETP.GE.AND P0, PT, R10, UR5, PT ;  /* 0x000000050a007c0c */ /* 0x000fe4000bf06270 */
[----:B------:R-:W-:Y:S02]  /*24720*/  SEL R4, RZ, 0x1, P5 ;  /* 0x00000001ff047807 */ /* 0x000fe40002800000 */
[----:B------:R-:W-:Y:S02]  /*24730*/  LOP3.LUT R3, R6, 0x2, R3, 0xe2, !PT ;  /* 0x0000000206037812 */ /* 0x000fe400078ee203 */
[----:B------:R-:W-:-:S02]  /*24740*/  LOP3.LUT R6, R5, 0x2, R4, 0xe2, !PT ;  /* 0x0000000205067812 */ /* 0x000fc400078ee204 */
[----:B------:R-:W-:Y:S02]  /*24750*/  SEL R8, RZ, 0x8, P0 ;  /* 0x00000008ff087807 */ /* 0x000fe40000000000 */
[----:B------:R-:W-:Y:S02]  /*24760*/  LOP3.LUT R16, R16, 0xfffeffff, RZ, 0xc0, !PT ;  /* 0xfffeffff10107812 */ /* 0x000fe400078ec0ff */
[----:B------:R-:W-:Y:S02]  /*24770*/  LOP3.LUT R8, R8, R6, R9, 0xfe, !PT ;  /* 0x0000000608087212 */ /* 0x000fe400078efe09 */
[----:B------:R-:W-:Y:S02]  /*24780*/  LOP3.LUT R9, R11, 0x100, RZ, 0xfc, !PT ;  /* 0x000001000b097812 */ /* 0x000fe400078efcff */
[----:B------:R-:W-:Y:S02]  /*24790*/  @P0 LOP3.LUT R16, R16, 0x10000, RZ, 0xfc, !PT ;  /* 0x0001000010100812 */ /* 0x000fe400078efcff */
[----:B------:R-:W-:-:S02]  /*247a0*/  ISETP.GE.AND P0, PT, R9, UR4, PT ;  /* 0x0000000409007c0c */ /* 0x000fc4000bf06270 */
[----:B------:R-:W-:Y:S02]  /*247b0*/  SEL R4, RZ, 0x4, P4 ;  /* 0x00000004ff047807 */ /* 0x000fe40002000000 */
[----:B------:R-:W-:Y:S02]  /*247c0*/  SEL R5, RZ, 0x8, P1 ;  /* 0x00000008ff057807 */ /* 0x000fe40000800000 */
[----:B------:R-:W-:Y:S02]  /*247d0*/  LOP3.LUT R16, R16, 0xfffffff7, RZ, 0xc0, !PT ;  /* 0xfffffff710107812 */ /* 0x000fe400078ec0ff */
[----:B------:R-:W-:Y:S02]  /*247e0*/  LOP3.LUT R10, R11, 0x140, RZ, 0xfc, !PT ;  /* 0x000001400b0a7812 */ /* 0x000fe400078efcff */
[----:B------:R-:W-:Y:S02]  /*247f0*/  LOP3.LUT R4, R5, R3, R4, 0xfe, !PT ;  /* 0x0000000305047212 */ /* 0x000fe400078efe04 */
[----:B------:R-:W-:-:S02]  /*24800*/  SEL R5, RZ, 0x10, P0 ;  /* 0x00000010ff057807 */ /* 0x000fc40000000000 */
[----:B------:R-:W-:Y:S02]  /*24810*/  @P0 LOP3.LUT R16, R16, 0x8, RZ, 0xfc, !PT ;  /* 0x0000000810100812 */ /* 0x000fe400078efcff */
[----:B------:R-:W-:Y:S01]  /*24820*/  ISETP.GE.AND P0, PT, R10, UR4, PT ;  /* 0x000000040a007c0c */ /* 0x000fe2000bf06270 */
[----:B------:R-:W-:Y:S01]  /*24830*/  ULDC UR4, c[0x0][0x424] ;  /* 0x0001090000047ab9 */ /* 0x000fe20000000800 */
[----:B------:R-:W-:Y:S01]  /*24840*/  LOP3.LUT R16, R16, 0xfffffffb, RZ, 0xc0, !PT ;  /* 0xfffffffb10107812 */ /* 0x000fe200078ec0ff */
[----:B------:R-:W-:Y:S01]  /*24850*/  USEL UR4, UR4, 0x1, UP0 ;  /* 0x0000000104047887 */ /* 0x000fe20008000000 */
[----:B------:R-:W-:Y:S02]  /*24860*/  SEL R6, RZ, 0x20, P0 ;  /* 0x00000020ff067807 */ /* 0x000fe40000000000 */
[----:B------:R-:W-:Y:S01]  /*24870*/  LOP3.LUT R3, R32, 0x1f8, RZ, 0xc0, !PT ;  /* 0x000001f820037812 */ /* 0x000fe200078ec0ff */
[----:B------:R-:W-:Y:S01]  /*24880*/  UIMAD UR42, UR4, UR42, URZ ;  /* 0x0000002a042a72a4 */ /* 0x000fe2000f8e023f */
[----:B------:R-:W-:-:S02]  /*24890*/  ISETP.GE.AND P1, PT, R11, UR43, PT ;  /* 0x0000002b0b007c0c */ /* 0x000fc4000bf26270 */
[----:B------:R-:W-:Y:S01]  /*248a0*/  LOP3.LUT R3, R3, 0x38, R13, 0x78, !PT ;  /* 0x0000003803037812 */ /* 0x000fe200078e780d */
[----:B------:R-:W-:Y:S01]  /*248b0*/  UIADD3 UR4, UR42, 0x3f, URZ ;  /* 0x0000003f2a047890 */ /* 0x000fe2000fffe03f */
[----:B------:R-:W-:Y:S01]  /*248c0*/  LOP3.LUT R4, R6, R4, R5, 0xfe, !PT ;  /* 0x0000000406047212 */ /* 0x000fe200078efe05 */
[----:B------:R-:W-:Y:S01]  /*248d0*/  UIADD3 UR46, UR42, 0x1, -UR40 ;  /* 0x000000012a2e7890 */ /* 0x000fe2000fffe828 */
[----:B------:R-:W-:Y:S01]  /*248e0*/  @P0 LOP3.LUT R16, R16, 0x4, RZ, 0xfc, !PT ;  /* 0x0000000410100812 */ /* 0x000fe200078efcff */
[----:B------:R-:W-:Y:S01]  /*248f0*/  UIADD3 UR40, UR42, -UR40, URZ ;  /* 0x800000282a287290 */ /* 0x000fe2000fffe03f */
[----:B------:R-:W-:Y:S02]  /*24900*/  ISETP.GE.AND P0, PT, R9, UR5, PT ;  /* 0x0000000509007c0c */ /* 0x000fe4000bf06270 */
[----:B------:R-:W-:Y:S02]  /*24910*/  LOP3.LUT R16, R16, 0xffff7fff, RZ, 0xc0, !PT ;  /* 0xffff7fff10107812 */ /* 0x000fe400078ec0ff */
[----:B------:R-:W-:-:S02]  /*24920*/  SEL R9, RZ, 0x10, P0 ;  /* 0x00000010ff097807 */ /* 0x000fc40000000000 */
[----:B------:R-:W-:Y:S02]  /*24930*/  LOP3.LUT R32, R3, 0x200, R32, 0xf8, !PT ;  /* 0x0000020003207812 */ /* 0x000fe400078ef820 */
[----:B------:R-:W-:Y:S02]  /*24940*/  SHF.R.U32.HI R3, RZ, 0x3, R12 ;  /* 0x00000003ff037819 */ /* 0x000fe4000001160c */
[----:B------:R-:W-:-:S03]  /*24950*/  LOP3.LUT R4, R4, R7, RZ, 0xfc, !PT ;  /* 0x0000000704047212 */ /* 0x000fc600078efcff */
[----:B------:R-:W-:Y:S02]  /*24960*/  @P0 LOP3.LUT R16, R16, 0x8000, RZ, 0xfc, !PT ;  /* 0x0000800010100812 */ /* 0x000fe400078efcff */
[----:B------:R-:W-:Y:S01]  /*24970*/  ISETP.GE.AND P0, PT, R10, UR5, PT ;  /* 0x000000050a007c0c */ /* 0x000fe2000bf06270 */
[----:B------:R-:W-:Y:S01]  /*24980*/  UMOV UR5, 0x400 ;  /* 0x0000040000057882 */ /* 0x000fe20000000000 */
[----:B------:R-:W-:Y:S01]  /*24990*/  LOP3.LUT R16, R16, 0xffffbfff, RZ, 0xc0, !PT ;  /* 0xffffbfff10107812 */ /* 0x000fe200078ec0ff */
[----:B-1----:R-:W-:Y:S01]  /*249a0*/  ULEA UR5, UR6, UR5, 0x18 ;  /* 0x0000000506057291 */ /* 0x002fe2000f8ec03f */
[----:B------:R-:W-:Y:S02]  /*249b0*/  SEL R10, RZ, 0x20, P0 ;  /* 0x00000020ff0a7807 */ /* 0x000fe40000000000 */
[----:B------:R-:W-:Y:S02]  /*249c0*/  LOP3.LUT R33, R4, R33, RZ, 0xfc, !PT ;  /* 0x0000002104217212 */ /* 0x000fe400078efcff */
[----:B------:R-:W-:Y:S01]  /*249d0*/  LOP3.LUT R9, R10, R8, R9, 0xfe, !PT ;  /* 0x000000080a097212 */ /* 0x000fe200078efe09 */
[----:B------:R-:W-:Y:S01]  /*249e0*/  IMAD.U32 R17, RZ, RZ, UR5 ;  /* 0x00000005ff117e24 */ /* 0x000fe2000f8e00ff */
[----:B------:R-:W-:Y:S01]  /*249f0*/  USHF.R.S32.HI UR5, URZ, 0x1f, UR4 ;  /* 0x0000001f3f057899 */ /* 0x000fe20008011404 */
[----:B------:R-:W-:-:S02]  /*24a00*/  LOP3.LUT R29, R4, 0x40, RZ, 0xc0, !PT ;  /* 0x00000040041d7812 */ /* 0x000fc400078ec0ff */
[----:B------:R-:W-:Y:S01]  /*24a10*/  LOP3.LUT R9, R9, R2, RZ, 0xfc, !PT ;  /* 0x0000000209097212 */ /* 0x000fe200078efcff */
[----:B------:R-:W-:Y:S01]  /*24a20*/  IMAD.SHL.U32 R2, R13, 0x10, RZ ;  /* 0x000000100d027824 */ /* 0x000fe200078e00ff */
[----:B------:R-:W-:Y:S01]  /*24a30*/  @P0 LOP3.LUT R16, R16, 0x4000, RZ, 0xfc, !PT ;  /* 0x0000400010100812 */ /* 0x000fe200078efcff */
[----:B------:R-:W-:Y:S01]  /*24a40*/  ULEA.HI UR5, UR5, UR4, URZ, 0x6 ;  /* 0x0000000405057291 */ /* 0x000fe2000f8f303f */
[C---:B------:R-:W-:Y:S01]  /*24a50*/  LOP3.LUT R0, R9.reuse, 0x80, R0, 0xc8, !PT ;  /* 0x0000008009007812 */ /* 0x040fe200078ec800 */
[----:B------:R-:W-:Y:S01]  /*24a60*/  IMAD R22, R32, 0x2, R17 ;  /* 0x0000000220167824 */ /* 0x000fe200078e0211 */
[----:B------:R-:W-:Y:S01]  /*24a70*/  LOP3.LUT R9, R9, 0x40, RZ, 0xc0, !PT ;  /* 0x0000004009097812 */ /* 0x000fe200078ec0ff */
[----:B------:R-:W-:Y:S01]  /*24a80*/  USHF.R.S32.HI UR39, URZ, 0x6, UR5 ;  /* 0x000000063f277899 */ /* 0x000fe20008011405 */
[----:B------:R-:W-:Y:S02]  /*24a90*/  LOP3.LUT R2, R3, 0x70, R2, 0xf8, !PT ;  /* 0x0000007003027812 */ /* 0x000fe400078ef802 */
[----:B------:R-:W-:-:S02]  /*24aa0*/  SHF.R.U32.HI R2, RZ, 0x2, R9 ;  /* 0x00000002ff027819 */ /* 0x000fc40000011609 */
[----:B------:R-:W-:Y:S02]  /*24ab0*/  SHF.R.U32.HI R0, RZ, 0x3, R0 ;  /* 0x00000003ff007819 */ /* 0x000fe40000011600 */
[----:B------:R-:W-:Y:S01]  /*24ac0*/  ISETP.GE.AND P0, PT, R11, UR7, PT ;  /* 0x000000070b007c0c */ /* 0x000fe2000bf06270 */
[----:B------:R2:W-:Y:S01]  /*24ad0*/  STL [R1+0x414], R2 ;  /* 0x0004140201007387 */ /* 0x0005e20000100800 */
[----:B------:R-:W-:Y:S02]  /*24ae0*/  LOP3.LUT R16, R16, 0xffefffff, RZ, 0xc0, !PT ;  /* 0xffefffff10107812 */ /* 0x000fe400078ec0ff */
[----:B------:R-:W-:Y:S01]  /*24af0*/  LOP3.LUT R28, R33, 0x80, RZ, 0xc0, !PT ;  /* 0x00000080211c7812 */ /* 0x000fe200078ec0ff */
[----:B------:R2:W-:Y:S01]  /*24b00*/  STL [R1+0x410], R0 ;  /* 0x0004100001007387 */ /* 0x0005e20000100800 */
[----:B------:R-:W-:Y:S02]  /*24b10*/  LOP3.LUT R16, R16, 0xfffffffd, RZ, 0xc0, !PT ;  /* 0xfffffffd10107812 */ /* 0x000fe400078ec0ff */
[----:B------:R-:W-:-:S02]  /*24b20*/  SHF.R.U32.HI R29, RZ, 0x2, R29 ;  /* 0x00000002ff1d7819 */ /* 0x000fc4000001161d */
[----:B------:R-:W-:Y:S02]  /*24b30*/  @P1 LOP3.LUT R16, R16, 0x2, RZ, 0xfc, !PT ;  /* 0x0000000210101812 */ /* 0x000fe400078efcff */
[----:B------:R-:W-:Y:S02]  /*24b40*/  SHF.R.U32.HI R28, RZ, 0x3, R28 ;  /* 0x00000003ff1c7819 */ /* 0x000fe4000001161c */
[----:B------:R-:W-:-:S07]  /*24b50*/  @P0 LOP3.LUT R16, R16, 0x100000, RZ, 0xfc, !PT ;  /* 0x0010000010100812 */ /* 0x000fce00078efcff */
.L_x_5325:
        /* <DEDUP_REMOVED lines=13> */
[----:B-12345:R-:W-:Y:S05]  /*24c30*/  @P0 BRA `(.L_x_5267) ;  /* 0x0000000000200947 */ /* 0x03efea0003800000 */
        /* <DEDUP_REMOVED lines=8> */
.L_x_5267:
[----:B------:R-:W-:Y:S01]  /*24cc0*/  ULDC UR8, c[0x0][0xd54] ;  /* 0x0003550000087ab9 */ /* 0x000fe20000000800 */
[----:B------:R-:W-:Y:S01]  /*24cd0*/  UMOV UR6, UR7 ;  /* 0x0000000700067c82 */ /* 0x000fe20008000000 */
[----:B------:R-:W-:-:S11]  /*24ce0*/  UISETP.NE.AND UP0, UPT, UR8, 0x1, UPT ;  /* 0x000000010800788c */ /* 0x000fd6000bf05270 */
[----:B------:R-:W-:Y:S02]  /*24cf0*/  @UP0 ULDC.64 UR10, c[0x0][0xd58] ;  /* 0x00035600000a0ab9 */ /* 0x000fe40000000a00 */
[----:B------:R-:W-:-:S04]  /*24d00*/  UIMAD.WIDE.U32 UR4, UR7, UR10, URZ ;  /* 0x0000000a070472a5 */ /* 0x000fc8000f8e003f */
[----:B------:R-:W-:-:S04]  /*24d10*/  @UP0 USHF.R.U32.HI UR6, URZ, UR11, UR5 ;  /* 0x0000000b3f060299 */ /* 0x000fc80008011605 */
[----:B------:R-:W-:-:S12]  /*24d20*/  UIMAD UR4, UR6, UR8, URZ ;  /* 0x00000008060472a4 */ /* 0x000fd8000f8e023f */
.L_x_5268:
        /* <DEDUP_REMOVED lines=20> */
[----:B--2---:R-:W-:Y:S01]  /*24e70*/  IMAD.U32 R2, RZ, RZ, UR4 ;  /* 0x00000004ff027e24 */ /* 0x004fe2000f8e00ff */
        /* <DEDUP_REMOVED lines=15> */
[----:B------:R-:W-:Y:S02]  /*24f70*/  PLOP3.LUT P0, PT, PT, PT, UP0, 0x40, 0x0 ;  /* 0x000000000000781c */ /* 0x000fe40003f0e808 */
[----:B------:R-:W-:-:S11]  /*24f80*/  IMAD.U32 R0, RZ, RZ, UR4 ;  /* 0x00000004ff007e24 */ /* 0x000fd6000f8e00ff */
        /* <DEDUP_REMOVED lines=11> */
.L_x_5270:
[----:B------:R-:W-:-:S11]  /*25040*/  UISETP.NE.AND UP1, UPT, UR5, 0x1, UPT ;  /* 0x000000010500788c */ /* 0x000fd6000bf25270 */
[----:B------:R-:W-:Y:S02]  /*25050*/  @UP1 ULDC.64 UR8, c[0x0][0xae0] ;  /* 0x0002b80000081ab9 */ /* 0x000fe40000000a00 */
[----:B------:R-:W-:-:S04]  /*25060*/  UIMAD.WIDE.U32 UR6, UR4, UR8, URZ ;  /* 0x00000008040672a5 */ /* 0x000fc8000f8e003f */
[----:B------:R-:W-:-:S12]  /*25070*/  @UP1 USHF.R.U32.HI UR4, URZ, UR9, UR7 ;  /* 0x000000093f041299 */ /* 0x000fd80008011607 */
.L_x_5271:
[----:B------:R-:W-:-:S06]  /*25080*/  UIMAD UR4, UR4, UR5, UR5 ;  /* 0x00000005040472a4 */ /* 0x000fcc000f8e0205 */
[----:B------:R-:W-:-:S07]  /*25090*/  VIMNMX R0, R0, UR4, PT ;  /* 0x0000000400007c48 */ /* 0x000fce000bfe0100 */
.L_x_5269:
[----:B------:R-:W-:Y:S01]  /*250a0*/  VIADD R0, R0, 0x3f ;  /* 0x0000003f00007836 */ /* 0x000fe20000000000 */
[----:B------:R-:W-:Y:S01]  /*250b0*/  UISETP.NE.AND UP1, UPT, UR49, URZ, UPT ;  /* 0x0000003f3100728c */ /* 0x000fe2000bf25270 */
[----:B------:R-:W-:Y:S01]  /*250c0*/  PLOP3.LUT P0, PT, PT, PT, UP0, 0x40, 0x0 ;  /* 0x000000000000781c */ /* 0x000fe20003f0e808 */
[----:B------:R-:W-:Y:S02]  /*250d0*/  UMOV UR4, UR43 ;  /* 0x0000002b00047c82 */ /* 0x000fe40008000000 */
[----:B------:R-:W-:-:S04]  /*250e0*/  SHF.R.S32.HI R3, RZ, 0x1f, R0 ;  /* 0x0000001fff037819 */ /* 0x000fc80000011400 */
[----:B------:R-:W-:-:S03]  /*250f0*/  LEA.HI R3, R3, R0, RZ, 0x6 ;  /* 0x0000000003037211 */ /* 0x000fc600078f30ff */
[----:B------:R-:W-:Y:S01]  /*25100*/  @UP1 ULDC UR6, c[0x0][0x44c] ;  /* 0x0001130000061ab9 */ /* 0x000fe20000000800 */
[----:B------:R-:W-:Y:S01]  /*25110*/  SHF.R.S32.HI R3, RZ, 0x6, R3 ;  /* 0x00000006ff037819 */ /* 0x000fe20000011403 */
[----:B------:R-:W-:Y:S01]  /*25120*/  UIMAD.WIDE.U32 UR6, UR43, UR6, URZ ;  /* 0x000000062b0672a5 */ /* 0x000fe2000f8e003f */
[----:B------:R-:W-:Y:S02]  /*25130*/  @UP1 ULDC UR8, c[0x0][0x450] ;  /* 0x0001140000081ab9 */ /* 0x000fe40000000800 */
[----:B------:R-:W-:Y:S01]  /*25140*/  VIMNMX R24, R3, UR39, PT ;  /* 0x0000002703187c48 */ /* 0x000fe2000bfe0100 */
[----:B------:R-:W-:-:S03]  /*25150*/  @UP1 USHF.R.U32.HI UR4, URZ, UR8, UR7 ;  /* 0x000000083f041299 */ /* 0x000fc60008011607 */
[----:B------:R-:W-:Y:S01]  /*25160*/  ULDC UR8, c[0x0][0xad4] ;  /* 0x0002b50000087ab9 */ /* 0x000fe20000000800 */
[----:B------:R0:W-:Y:S01]  /*25170*/  STL [R1+0x418], R24 ;  /* 0x0004181801007387 */ /* 0x0001e20000100800 */
[----:B------:R-:W-:-:S04]  /*25180*/  UIADD3 UR4, UR40, UR4, URZ ;  /* 0x0000000428047290 */ /* 0x000fc8000fffe03f */
        /* <DEDUP_REMOVED lines=12> */
.L_x_5273:
[----:B------:R-:W-:-:S11]  /*25250*/  UISETP.NE.AND UP0, UPT, UR5, 0x1, UPT ;  /* 0x000000010500788c */ /* 0x000fd6000bf05270 */
[----:B------:R-:W-:Y:S02]  /*25260*/  @UP0 ULDC.64 UR10, c[0x0][0xae0] ;  /* 0x0002b800000a0ab9 */ /* 0x000fe40000000a00 */
[----:B------:R-:W-:-:S04]  /*25270*/  UIMAD.WIDE.U32 UR6, UR4, UR10, URZ ;  /* 0x0000000a040672a5 */ /* 0x000fc8000f8e003f */
[----:B------:R-:W-:-:S12]  /*25280*/  @UP0 USHF.R.U32.HI UR4, URZ, UR11, UR7 ;  /* 0x0000000b3f040299 */ /* 0x000fd80008011607 */
.L_x_5274:
[----:B------:R-:W-:-:S04]  /*25290*/  UIMAD UR4, UR4, UR5, URZ ;  /* 0x00000005040472a4 */ /* 0x000fc8000f8e023f */
[----:B------:R-:W-:-:S04]  /*252a0*/  UISETP.LT.AND UP0, UPT, UR8, UR4, UPT ;  /* 0x000000040800728c */ /* 0x000fc8000bf01270 */
[----:B------:R-:W-:-:S12]  /*252b0*/  USEL UR8, UR8, UR4, !UP0 ;  /* 0x0000000408087287 */ /* 0x000fd8000c000000 */
.L_x_5272:
[----:B------:R-:W-:Y:S01]  /*252c0*/  USHF.R.S32.HI UR4, URZ, 0x1f, UR8 ;  /* 0x0000001f3f047899 */ /* 0x000fe20008011408 */
[----:B------:R-:W-:Y:S03]  /*252d0*/  BSSY B7, `(.L_x_5275) ;  /* 0x00003b3000077945 */ /* 0x000fe60003800000 */
[----:B------:R-:W-:-:S04]  /*252e0*/  ULEA.HI UR4, UR4, UR8, URZ, 0x6 ;  /* 0x0000000804047291 */ /* 0x000fc8000f8f303f */
[----:B------:R-:W-:-:S04]  /*252f0*/  USHF.R.S32.HI UR4, URZ, 0x6, UR4 ;  /* 0x000000063f047899 */ /* 0x000fc80008011404 */
[----:B------:R-:W-:-:S04]  /*25300*/  UISETP.LT.AND UP0, UPT, URZ, UR4, UPT ;  /* 0x000000043f00728c */ /* 0x000fc8000bf01270 */
[----:B------:R-:W-:-:S06]  /*25310*/  USEL UR44, URZ, UR4, !UP0 ;  /* 0x000000043f2c7287 */ /* 0x000fcc000c000000 */
[----:B------:R-:W-:-:S13]  /*25320*/  ISETP.GT.AND P0, PT, R24, UR44, PT ;  /* 0x0000002c18007c0c */ /* 0x000fda000bf04270 */
        /* <DEDUP_REMOVED lines=18> */
.L_x_5276:
        /* <DEDUP_REMOVED lines=19> */
[----:B01---5:R-:W-:Y:S05]  /*25580*/  CALL.ABS.NOINC R2 ;  /* 0x0000000002007343 */ /* 0x023fea0003c00000 */
.L_x_5279:
[----:B------:R-:W-:Y:S05]  /*25590*/  BSYNC B6 ;  /* 0x0000000000067941 */ /* 0x000fea0003800000 */
.L_x_5278:
        /* <DEDUP_REMOVED lines=19> */
[----:B0-2--5:R-:W-:Y:S05]  /*256d0*/  CALL.ABS.NOINC R2 ;  /* 0x0000000002007343 */ /* 0x025fea0003c00000 */
.L_x_5282:
        /* <DEDUP_REMOVED lines=15> */
.L_x_5281:
[----:B------:R-:W-:Y:S05]  /*257d0*/  BSYNC B6 ;  /* 0x0000000000067941 */ /* 0x000fea0003800000 */
.L_x_5280:
[----:B------:R-:W-:Y:S01]  /*257e0*/  ULDC.64 UR4, c[0x0][0xaf0] ;  /* 0x0002bc0000047ab9 */ /* 0x000fe20000000a00 */
[----:B------:R-:W-:Y:S01]  /*257f0*/  IMAD.U32 R26, RZ, RZ, UR38 ;  /* 0x00000026ff1a7e24 */ /* 0x000fe2000f8e00ff */
[----:B------:R-:W-:Y:S01]  /*25800*/  UISETP.NE.U32.AND UP0, UPT, UR4, URZ, UPT ;  /* 0x0000003f0400728c */ /* 0x000fe2000bf05070 */
[----:B------:R-:W1:Y:S03]  /*25810*/  LDC R10, c[0x0][0x430] ;  /* 0x00010c00ff0a7b82 */ /* 0x000e660000000800 */
        /* <DEDUP_REMOVED lines=9> */
[----:B------:R-:W-:Y:S01]  /*258b0*/  IMAD.U32 R19, RZ, RZ, UR4 ;  /* 0x00000004ff137e24 */ /* 0x000fe2000f8e00ff */
[----:B------:R-:W-:Y:S01]  /*258c0*/  LEA R25, R24, 0xffffffc0, 0x6 ;  /* 0xffffffc018197811 */ /* 0x000fe200078e30ff */
[----:B------:R-:W-:Y:S06]  /*258d0*/  BRA.DIV UR5, `(.L_x_5283) ;  /* 0x0000003e05407947 */ /* 0x000fec000b800000 */
.L_x_5342:
[----:B------:R-:W3:Y:S01]  /*258e0*/  S2R R0, SR_TID.X ;  /* 0x0000000000007919 */ /* 0x000ee20000002100 */
[----:B-1----:R-:W-:Y:S01]  /*258f0*/  ISETP.NE.AND P1, PT, R10, 0x1, PT ;  /* 0x000000010a00780c */ /* 0x002fe20003f25270 */
[----:B------:R-:W-:Y:S01]  /*25900*/  IMAD.MOV.U32 R35, RZ, RZ, RZ ;  /* 0x000000ffff237224 */ /* 0x000fe200078e00ff */
[----:B-----5:R-:W-:Y:S01]  /*25910*/  SHF.R.S32.HI R30, RZ, 0x1f, R26 ;  /* 0x0000001fff1e7819 */ /* 0x020fe2000001141a */
[----:B--2---:R-:W1:Y:S01]  /*25920*/  S2R R2, SR_TID.X ;  /* 0x0000000000027919 */ /* 0x004e620000002100 */
[----:B------:R-:W-:-:S09]  /*25930*/  LOP3.LUT R16, R16, 0xffffdfff, RZ, 0xc0, !PT ;  /* 0xffffdfff10107812 */ /* 0x000fd200078ec0ff */
[----:B------:R-:W2:Y:S01]  /*25940*/  @P1 LDC R4, c[0x0][0x434] ;  /* 0x00010d00ff041b82 */ /* 0x000ea20000000800 */
[----:B------:R-:W-:-:S07]  /*25950*/  @P1 LOP3.LUT R16, R16, 0x2000, RZ, 0xfc, !PT ;  /* 0x0000200010101812 */ /* 0x000fce00078efcff */
[----:B------:R-:W4:Y:S01]  /*25960*/  @P1 LDC R5, c[0x0][0x438] ;  /* 0x00010e00ff051b82 */ /* 0x000f220000000800 */
[----:B---3--:R-:W-:Y:S01]  /*25970*/  LOP3.LUT R0, R0, 0x7f, RZ, 0xc0, !PT ;  /* 0x0000007f00007812 */ /* 0x008fe200078ec0ff */
[----:B-1----:R-:W-:-:S03]  /*25980*/  IMAD.SHL.U32 R8, R2, 0x10, RZ ;  /* 0x0000001002087824 */ /* 0x002fc600078e00ff */
[----:B------:R-:W-:-:S04]  /*25990*/  SHF.R.U32.HI R0, RZ, 0x3, R0 ;  /* 0x00000003ff007819 */ /* 0x000fc80000011600 */
[----:B------:R-:W-:-:S05]  /*259a0*/  LOP3.LUT R8, R0, 0x70, R8, 0xf8, !PT ;  /* 0x0000007000087812 */ /* 0x000fca00078ef808 */
[----:B------:R-:W-:-:S04]  /*259b0*/  IMAD.IADD R0, R8, 0x1, R25 ;  /* 0x0000000108007824 */ /* 0x000fc800078e0219 */
[C---:B------:R-:W-:Y:S01]  /*259c0*/  IMAD.IADD R37, R0.reuse, 0x1, R31 ;  /* 0x0000000100257824 */ /* 0x040fe200078e021f */
[----:B------:R-:W-:-:S03]  /*259d0*/  ISETP.GE.AND P0, PT, R0, UR42, PT ;  /* 0x0000002a00007c0c */ /* 0x000fc6000bf06270 */
[----:B--2---:R-:W-:Y:S01]  /*259e0*/  @P1 IMAD.HI.U32 R4, R37, R4, RZ ;  /* 0x0000000425041227 */ /* 0x004fe200078e00ff */
[----:B------:R-:W-:-:S03]  /*259f0*/  ISETP.GT.U32.OR P0, PT, R8, 0x3f, P0 ;  /* 0x0000003f0800780c */ /* 0x000fc60000704470 */
[----:B------:R-:W-:Y:S01]  /*25a00*/  IMAD.MOV.U32 R0, RZ, RZ, R37 ;  /* 0x000000ffff007224 */ /* 0x000fe200078e0025 */
[----:B----4-:R-:W-:-:S09]  /*25a10*/  @P1 SHF.R.U32.HI R0, RZ, R5, R4 ;  /* 0x00000005ff001219 */ /* 0x010fd20000011604 */
[----:B------:R-:W1:Y:S01]  /*25a20*/  @!P0 LDC.64 R2, c[0x0][0x428] ;  /* 0x00010a00ff028b82 */ /* 0x000e620000000a00 */
[----:B------:R-:W-:-:S07]  /*25a30*/  @!P0 SHF.R.S32.HI R7, RZ, 0x1f, R0 ;  /* 0x0000001fff078819 */ /* 0x000fce0000011400 */
[----:B------:R-:W2:Y:S01]  /*25a40*/  @!P0 LDC.64 R4, c[0x0][0x418] ;  /* 0x00010600ff048b82 */ /* 0x000ea20000000a00 */
[----:B-1----:R-:W-:-:S04]  /*25a50*/  @!P0 IMAD R6, R30, R2, RZ ;  /* 0x000000021e068224 */ /* 0x002fc800078e02ff */
[C---:B------:R-:W-:Y:S02]  /*25a60*/  @!P0 IMAD R9, R26.reuse, R3, R6 ;  /* 0x000000031a098224 */ /* 0x040fe400078e0206 */
[--C-:B------:R-:W-:Y:S02]  /*25a70*/  @!P0 IMAD.MOV.U32 R6, RZ, RZ, R0.reuse ;  /* 0x000000ffff068224 */ /* 0x100fe400078e0000 */
[----:B------:R-:W-:Y:S02]  /*25a80*/  IMAD.MOV R0, RZ, RZ, -R0 ;  /* 0x000000ffff007224 */ /* 0x000fe400078e0a00 */
[----:B------:R-:W-:-:S04]  /*25a90*/  @!P0 IMAD.WIDE.U32 R2, R26, R2, R6 ;  /* 0x000000021a028225 */ /* 0x000fc800078e0006 */
[----:B------:R-:W-:Y:S01]  /*25aa0*/  IMAD R37, R10, R0, R37 ;  /* 0x000000000a257224 */ /* 0x000fe200078e0225 */
[C---:B--2---:R-:W-:Y:S01]  /*25ab0*/  @!P0 LEA R4, P1, R2.reuse, R4, 0x2 ;  /* 0x0000000402048211 */ /* 0x044fe200078210ff */
[----:B------:R-:W-:Y:S02]  /*25ac0*/  IMAD R0, RZ, RZ, -UR38 ;  /* 0x80000026ff007e24 */ /* 0x000fe4000f8e02ff */
[----:B------:R-:W-:Y:S02]  /*25ad0*/  @!P0 IMAD.IADD R3, R3, 0x1, R9 ;  /* 0x0000000103038824 */ /* 0x000fe400078e0209 */
[----:B------:R-:W-:Y:S02]  /*25ae0*/  IMAD R19, R19, R0, UR45 ;  /* 0x0000002d13137e24 */ /* 0x000fe4000f8e0200 */
[----:B------:R-:W-:Y:S01]  /*25af0*/  IMAD.U32 R0, RZ, RZ, UR47 ;  /* 0x0000002fff007e24 */ /* 0x000fe2000f8e00ff */
[----:B------:R-:W-:-:S04]  /*25b00*/  @!P0 LEA.HI.X R5, R2, R5, R3, 0x2, P1 ;  /* 0x0000000502058211 */ /* 0x000fc800008f1403 */
[----:B------:R-:W-:Y:S01]  /*25b10*/  ISETP.NE.AND P2, PT, R0, 0x3, PT ;  /* 0x000000030000780c */ /* 0x000fe20003f45270 */
[----:B------:R1:W5:Y:S01]  /*25b20*/  @!P0 LDG.E R35, desc[UR36][R4.64] ;  /* 0x0000002404238981 */ /* 0x000362000c1e1900 */
[----:B------:R-:W-:Y:S02]  /*25b30*/  ISETP.GT.U32.AND P0, PT, R8, 0x3f, PT ;  /* 0x0000003f0800780c */ /* 0x000fe40003f04070 */
[----:B------:R-:W-:Y:S02]  /*25b40*/  LOP3.LUT R16, R16, 0xfffff7ff, RZ, 0xc0, !PT ;  /* 0xfffff7ff10107812 */ /* 0x000fe400078ec0ff */
[----:B0-----:R-:W-:-:S07]  /*25b50*/  SHF.R.S32.HI R24, RZ, 0x1f, R19 ;  /* 0x0000001fff187819 */ /* 0x001fce0000011413 */
[----:B------:R-:W-:-:S04]  /*25b60*/  @P2 LOP3.LUT R16, R16, 0x800, RZ, 0xfc, !PT ;  /* 0x0000080010102812 */ /* 0x000fc800078efcff */
[----:B------:R-:W-:-:S04]  /*25b70*/  LOP3.LUT R16, R16, 0xfffffffe, RZ, 0xc0, !PT ;  /* 0xfffffffe10107812 */ /* 0x000fc800078ec0ff */
[----:B------:R-:W-:Y:S01]  /*25b80*/  @P0 LOP3.LUT R16, R16, 0x1, RZ, 0xfc, !PT ;  /* 0x0000000110100812 */ /* 0x000fe200078efcff */
[----:B-1----:R-:W-:Y:S06]  /*25b90*/  @!P2 BRA `(.L_x_5284) ;  /* 0x000000000004a947 */ /* 0x002fec0003800000 */
[----:B------:R-:W-:Y:S01]  /*25ba0*/  BPT.TRAP 0x1 ;  /* 0x000000040000795c */ /* 0x000fe20000300000 */
.L_x_5284:
[----:B------:R-:W-:Y:S01]  /*25bb0*/  IMAD R27, R18, 0x8, R17 ;  /* 0x00000008121b7824 */ /* 0x000fe200078e0211 */
[----:B------:R-:W-:Y:S01]  /*25bc0*/  SHF.L.U32 R0, R23, 0x1f, RZ ;  /* 0x0000001f17007819 */ /* 0x000fe200000006ff */
[----:B------:R-:W-:Y:S03]  /*25bd0*/  BSSY B0, `(.L_x_5285) ;  /* 0x0000003000007945 */ /* 0x000fe60003800000 */
[----:B------:R-:W0:Y:S02]  /*25be0*/  SYNCS.PHASECHK.TRANS64.TRYWAIT P0, [R27+URZ+0x38840], R0 ;  /* 0x038840001b0075a7 */ /* 0x000e24000800017f */
[----:B0-----:R-:W-:Y:S05]  /*25bf0*/  @!P0 BRA `(.L_x_5286) ;  /* 0x0000003800a48947 */ /* 0x001fea0003800000 */
.L_x_5343:
[----:B------:R-:W-:Y:S05]  /*25c00*/  BSYNC B0 ;  /* 0x0000000000007941 */ /* 0x000fea0003800000 */
.L_x_5285:
[----:B0-----:R-:W-:Y:S01]  /*25c10*/  SHF.R.S32.HI R0, RZ, 0x1f, R37 ;  /* 0x0000001fff007819 */ /* 0x001fe20000011425 */
[----:B------:R-:W-:Y:S01]  /*25c20*/  ULDC.64 UR4, c[0x0][0x300] ;  /* 0x0000c00000047ab9 */ /* 0x000fe20000000a00 */
[----:B-----5:R-:W-:Y:S01]  /*25c30*/  SHF.R.S32.HI R4, RZ, 0x1f, R35 ;  /* 0x0000001fff047819 */ /* 0x020fe20000011423 */
[----:B------:R-:W-:Y:S01]  /*25c40*/  IMAD.WIDE.U32 R2, R37, UR4, RZ ;  /* 0x0000000425027c25 */ /* 0x000fe2000f8e00ff */
[----:B------:R-:W0:Y:S01]  /*25c50*/  S2R R6, SR_TID.X ;  /* 0x0000000000067919 */ /* 0x000e220000002100 */
[----:B------:R-:W-:Y:S01]  /*25c60*/  LOP3.LUT P2, RZ, R16, 0x2, RZ, 0xc0, !PT ;  /* 0x0000000210ff7812 */ /* 0x000fe2000784c0ff */
[----:B------:R1:W-:Y:S04]  /*25c70*/  STL [R1+0x428], R0 ;  /* 0x0004280001007387 */ /* 0x0003e80000100800 */
[----:B------:R2:W-:Y:S01]  /*25c80*/  STL [R1+0x42c], R4 ;  /* 0x00042c0401007387 */ /* 0x0005e20000100800 */
[----:B-1----:R-:W-:-:S04]  /*25c90*/  IMAD R0, R0, UR4, RZ ;  /* 0x0000000400007c24 */ /* 0x002fc8000f8e02ff */
[----:B------:R-:W-:Y:S01]  /*25ca0*/  IMAD R5, R37, UR5, R0 ;  /* 0x0000000525057c24 */ /* 0x000fe2000f8e0200 */
[----:B------:R-:W-:Y:S02]  /*25cb0*/  ULDC.64 UR4, c[0x0][0x310] ;  /* 0x0000c40000047ab9 */ /* 0x000fe40000000a00 */
[----:B------:R-:W-:Y:S02]  /*25cc0*/  IMAD R0, R4, UR4, RZ ;  /* 0x0000000404007c24 */ /* 0x000fe4000f8e02ff */
[----:B--2---:R-:W1:Y:S01]  /*25cd0*/  S2R R4, SR_TID.X ;  /* 0x0000000000047919 */ /* 0x004e620000002100 */
        /* <DEDUP_REMOVED lines=9> */
[----:B0-----:R-:W-:Y:S01]  /*25d70*/  IMAD.SHL.U32 R8, R6, 0x8, RZ ;  /* 0x0000000806087824 */ /* 0x001fe200078e00ff */
[----:B------:R-:W-:Y:S01]  /*25d80*/  LEA R0, P0, R2, UR4, 0x1 ;  /* 0x0000000402007c11 */ /* 0x000fe2000f8008ff */
[----:B------:R-:W-:Y:S01]  /*25d90*/  IMAD.IADD R5, R3, 0x1, R5 ;  /* 0x0000000103057824 */ /* 0x000fe200078e0205 */
[----:B------:R-:W-:Y:S02]  /*25da0*/  UMOV UR4, 0xffffffff ;  /* 0xffffffff00047882 */ /* 0x000fe40000000000 */
[----:B------:R-:W-:Y:S02]  /*25db0*/  LOP3.LUT R8, R8, 0x38, RZ, 0xc0, !PT ;  /* 0x0000003808087812 */ /* 0x000fe400078ec0ff */
[----:B------:R-:W-:Y:S02]  /*25dc0*/  LEA.HI.X R5, R2, UR5, R5, 0x1, P0 ;  /* 0x0000000502057c11 */ /* 0x000fe400080f0c05 */
[----:B-1----:R-:W-:-:S04]  /*25dd0*/  LOP3.LUT R4, R4, 0x7f, RZ, 0xc0, !PT ;  /* 0x0000007f04047812 */ /* 0x002fc800078ec0ff */
[----:B------:R-:W-:-:S04]  /*25de0*/  SHF.R.U32.HI R4, RZ, 0x3, R4 ;  /* 0x00000003ff047819 */ /* 0x000fc80000011604 */
[----:B------:R-:W-:Y:S01]  /*25df0*/  IADD3 R25, -R4, UR42, -R25 ;  /* 0x0000002a04197c10 */ /* 0x000fe2000fffe919 */
[----:B------:R-:W-:-:S03]  /*25e00*/  IMAD R4, R18, 0x1000, R32 ;  /* 0x0000100012047824 */ /* 0x000fc600078e0220 */
[----:B------:R-:W-:Y:S01]  /*25e10*/  ISETP.GE.AND P0, PT, R25, 0x1, PT ;  /* 0x000000011900780c */ /* 0x000fe20003f06270 */
[----:B------:R-:W-:-:S12]  /*25e20*/  BRA.DIV UR4, `(.L_x_5287) ;  /* 0x0000003a042c7947 */ /* 0x000fd8000b800000 */
[----:B------:R-:W0:Y:S01]  /*25e30*/  SHFL.IDX PT, R14, R0, RZ, 0x181f ;  /* 0x00181fff000e7589 */ /* 0x000e2200000e0000 */
[----:B------:R-:W-:-:S03]  /*25e40*/  @P0 IMAD R7, R4, 0x2, R17 ;  /* 0x0000000204070824 */ /* 0x000fc600078e0211 */
[----:B------:R-:W1:Y:S01]  /*25e50*/  SHFL.IDX PT, R2, R5, RZ, 0x181f ;  /* 0x00181fff05027589 */ /* 0x000e6200000e0000 */
[----:B0-----:R-:W-:-:S03]  /*25e60*/  @P0 LEA R6, P1, R8, R14, 0x1 ;  /* 0x0000000e08060211 */ /* 0x001fc600078208ff */
[----:B------:R-:W0:Y:S02]  /*25e70*/  SHFL.IDX PT, R14, R0, 0x1, 0x181f ;  /* 0x00381f00000e7f89 */ /* 0x000e2400000e0000 */
[----:B-1----:R-:W-:Y:S02]  /*25e80*/  @P0 IMAD.X R3, RZ, RZ, R2, P1 ;  /* 0x000000ffff030224 */ /* 0x002fe400008e0602 */
[----:B------:R-:W-:-:S05]  /*25e90*/  @P0 IMAD.MOV.U32 R2, RZ, RZ, R6 ;  /* 0x000000ffff020224 */ /* 0x000fca00078e0006 */
[----:B------:R1:W-:Y:S01]  /*25ea0*/  @P0 LDGSTS.E.BYPASS.LTC128B.128 [R7+0x22400], desc[UR36][R2.64], !P2 ;  /* 0x2240000002070fae */ /* 0x0003e2000d101d64 */
[----:B------:R-:W-:-:S03]  /*25eb0*/  ISETP.GE.AND P0, PT, R25, 0x11, PT ;  /* 0x000000111900780c */ /* 0x000fc60003f06270 */
[----:B-1----:R-:W1:Y:S10]  /*25ec0*/  SHFL.IDX PT, R2, R5, 0x1, 0x181f ;  /* 0x00381f0005027f89 */ /* 0x002e7400000e0000 */
[----:B0-----:R-:W-:Y:S01]  /*25ed0*/  @P0 LEA R6, P1, R8, R14, 0x1 ;  /* 0x0000000e08060211 */ /* 0x001fe200078208ff */
[----:B------:R-:W-:Y:S01]  /*25ee0*/  @P0 IMAD R9, R4, 0x2, R17 ;  /* 0x0000000204090824 */ /* 0x000fe200078e0211 */
[----:B------:R-:W0:Y:S03]  /*25ef0*/  SHFL.IDX PT, R14, R0, 0x2, 0x181f ;  /* 0x00581f00000e7f89 */ /* 0x000e2600000e0000 */
[----:B-1----:R-:W-:-:S02]  /*25f00*/  @P0 IMAD.X R3, RZ, RZ, R2, P1 ;  /* 0x000000ffff030224 */ /* 0x002fc400008e0602 */
[----:B------:R-:W-:-:S05]  /*25f10*/  @P0 IMAD.MOV.U32 R2, RZ, RZ, R6 ;  /* 0x000000ffff020224 */ /* 0x000fca00078e0006 */
[----:B------:R1:W-:Y:S01]  /*25f20*/  @P0 LDGSTS.E.BYPASS.LTC128B.128 [R9+0x22c00], desc[UR36][R2.64], !P2 ;  /* 0x22c0000002090fae */ /* 0x0003e2000d101d64 */
[----:B------:R-:W-:-:S03]  /*25f30*/  ISETP.GE.AND P0, PT, R25, 0x21, PT ;  /* 0x000000211900780c */ /* 0x000fc60003f06270 */
[----:B-1----:R-:W1:Y:S10]  /*25f40*/  SHFL.IDX PT, R2, R5, 0x2, 0x181f ;  /* 0x00581f0005027f89 */ /* 0x002e7400000e0000 */
[----:B0-----:R-:W-:Y:S01]  /*25f50*/  @P0 LEA R6, P1, R8, R14, 0x1 ;  /* 0x0000000e08060211 */ /* 0x001fe200078208ff */
[----:B------:R-:W-:Y:S01]  /*25f60*/  @P0 IMAD R7, R4, 0x2, R17 ;  /* 0x0000000204070824 */ /* 0x000fe200078e0211 */
[----:B------:R-:W0:Y:S04]  /*25f70*/  SHFL.IDX PT, R5, R5, 0x3, 0x181f ;  /* 0x00781f0005057f89 */ /* 0x000e2800000e0000 */
[----:B------:R2:W3:Y:S01]  /*25f80*/  SHFL.IDX PT, R14, R0, 0x3, 0x181f ;  /* 0x00781f00000e7f89 */ /* 0x0004e200000e0000 */
[----:B-1----:R-:W-:-:S02]  /*25f90*/  @P0 IMAD.X R3, RZ, RZ, R2, P1 ;  /* 0x000000ffff030224 */ /* 0x002fc400008e0602 */
[----:B------:R-:W-:-:S05]  /*25fa0*/  @P0 IMAD.MOV.U32 R2, RZ, RZ, R6 ;  /* 0x000000ffff020224 */ /* 0x000fca00078e0006 */
[----:B0-----:R2:W-:Y:S02]  /*25fb0*/  @P0 LDGSTS.E.BYPASS.LTC128B.128 [R7+0x23400], desc[UR36][R2.64], !P2 ;  /* 0x2340000002070fae */ /* 0x0015e4000d101d64 */
.L_x_5353:
[----:B------:R-:W-:-:S13]  /*25fc0*/  ISETP.GE.AND P0, PT, R25, 0x31, PT ;  /* 0x000000311900780c */ /* 0x000fda0003f06270 */
[----:B--23--:R-:W-:-:S05]  /*25fd0*/  @P0 LEA R2, P1, R8, R14, 0x1 ;  /* 0x0000000e08020211 */ /* 0x00cfca00078208ff */
        /* <DEDUP_REMOVED lines=8> */
.L_x_5288:
        /* <DEDUP_REMOVED lines=10> */
.L_x_5289:
[----:B------:R1:W-:Y:S02]  /*26100*/  SYNCS.ARRIVE.TRANS64.A1T0 RZ, [R27+URZ+0x38830], RZ ;  /* 0x038830ff1bff79a7 */ /* 0x0003e4000810003f */
[----:B------:R-:W-:Y:S05]  /*26110*/  WARPSYNC.ALL ;  /* 0x0000000000007948 */ /* 0x000fea0003800000 */
[----:B------:R-:W-:Y:S01]  /*26120*/  VIADD R0, R17, 0x20400 ;  /* 0x0002040011007836 */ /* 0x000fe20000000000 */
[----:B------:R-:W-:Y:S01]  /*26130*/  BAR.SYNC.DEFER_BLOCKING 0x8, 0x100 ;  /* 0x0204000000007b1d */ /* 0x000fe20000010000 */
[----:B------:R-:W-:-:S03]  /*26140*/  USHF.R.S32.HI UR50, URZ, 0x1f, UR38 ;  /* 0x0000001f3f327899 */ /* 0x000fc60008011426 */
[----:B------:R-:W-:Y:S02]  /*26150*/  LOP3.LUT P0, RZ, R0, 0x3ff, RZ, 0xc0, !PT ;  /* 0x000003ff00ff7812 */ /* 0x000fe4000780c0ff */
[----:B------:R-:W-:Y:S11]  /*26160*/  BSSY B6, `(.L_x_5290) ;  /* 0x0000012000067945 */ /* 0x000ff60003800000 */
        /* <DEDUP_REMOVED lines=17> */
.L_x_5291:
[----:B------:R-:W-:Y:S05]  /*26280*/  BSYNC B6 ;  /* 0x0000000000067941 */ /* 0x000fea0003800000 */
.L_x_5290:
[----:B0-----:R-:W0:Y:S01]  /*26290*/  S2R R2, SR_TID.X ;  /* 0x0000000000027919 */ /* 0x001e220000002100 */
[----:B------:R-:W-:Y:S01]  /*262a0*/  UISETP.NE.AND UP0, UPT, UR49, URZ, UPT ;  /* 0x0000003f3100728c */ /* 0x000fe2000bf05270 */
[----:B------:R-:W-:Y:S01]  /*262b0*/  R2UR UR6, R24 ;  /* 0x00000000180672ca */ /* 0x000fe200000e0000 */
[----:B------:R-:W-:Y:S01]  /*262c0*/  ULDC.64 UR8, c[0x0][0x2d8] ;  /* 0x0000b60000087ab9 */ /* 0x000fe20000000a00 */
[----:B------:R-:W-:Y:S01]  /*262d0*/  R2UR UR7, R19 ;  /* 0x00000000130772ca */ /* 0x000fe200000e0000 */
[----:B------:R-:W2:Y:S01]  /*262e0*/  S2R R21, SR_TID.X ;  /* 0x0000000000157919 */ /* 0x000ea20000002100 */
[----:B------:R-:W-:Y:S02]  /*262f0*/  LOP3.LUT P5, RZ, R16, 0x100000, RZ, 0xc0, !PT ;  /* 0x0010000010ff7812 */ /* 0x000fe400078ac0ff */
[----:B------:R-:W-:-:S04]  /*26300*/  PLOP3.LUT P0, PT, PT, PT, UP0, 0x80, 0x0 ;  /* 0x000000000000781c */ /* 0x000fc80003f0f008 */
[----:B------:R-:W-:-:S03]  /*26310*/  @UP0 ULDC UR4, c[0x0][0x44c] ;  /* 0x0001130000040ab9 */ /* 0x000fc60000000800 */
[----:B------:R-:W-:-:S04]  /*26320*/  UIMAD UR6, UR6, UR8, URZ ;  /* 0x00000008060672a4 */ /* 0x000fc8000f8e023f */
[----:B------:R-:W-:Y:S01]  /*26330*/  UIMAD UR6, UR7, UR9, UR6 ;  /* 0x00000009070672a4 */ /* 0x000fe2000f8e0206 */
[C---:B0-----:R-:W-:Y:S01]  /*26340*/  LOP3.LUT R20, R2.reuse, 0x7f, RZ, 0xc0, !PT ;  /* 0x0000007f02147812 */ /* 0x041fe200078ec0ff */
[----:B------:R-:W-:-:S03]  /*26350*/  IMAD.SHL.U32 R2, R2, 0x10, RZ ;  /* 0x0000001002027824 */ /* 0x000fc600078e00ff */
[----:B------:R-:W-:Y:S01]  /*26360*/  SHF.R.U32.HI R20, RZ, 0x3, R20 ;  /* 0x00000003ff147819 */ /* 0x000fe20000011614 */
[----:B--2---:R-:W-:-:S03]  /*26370*/  IMAD.SHL.U32 R7, R21, 0x8, RZ ;  /* 0x0000000815077824 */ /* 0x004fc600078e00ff */
[----:B------:R-:W-:Y:S02]  /*26380*/  LOP3.LUT R2, R20, 0x70, R2, 0xf8, !PT ;  /* 0x0000007014027812 */ /* 0x000fe400078ef802 */
[----:B------:R-:W-:Y:S02]  /*26390*/  LOP3.LUT R20, R21, 0x7f, RZ, 0xc0, !PT ;  /* 0x0000007f15147812 */ /* 0x000fe400078ec0ff */
[----:B------:R-:W-:Y:S01]  /*263a0*/  LOP3.LUT R7, R7, 0x38, RZ, 0xc0, !PT ;  /* 0x0000003807077812 */ /* 0x000fe200078ec0ff */
[----:B------:R-:W-:Y:S01]  /*263b0*/  VIADD R34, R2, UR43 ;  /* 0x0000002b02227c36 */ /* 0x000fe20008000000 */
[----:B------:R-:W-:-:S03]  /*263c0*/  SHF.R.U32.HI R8, RZ, 0x3, R20 ;  /* 0x00000003ff087819 */ /* 0x000fc60000011614 */
[----:B------:R-:W-:Y:S01]  /*263d0*/  @P0 IMAD.HI.U32 R2, R34, UR4, RZ ;  /* 0x0000000422020c27 */ /* 0x000fe2000f8e00ff */
[----:B------:R-:W-:Y:S01]  /*263e0*/  PLOP3.LUT P0, PT, PT, PT, UP0, 0x80, 0x0 ;  /* 0x000000000000781c */ /* 0x000fe20003f0f008 */
[----:B------:R-:W-:Y:S02]  /*263f0*/  @UP0 ULDC UR4, c[0x0][0x450] ;  /* 0x0001140000040ab9 */ /* 0x000fe40000000800 */
[----:B------:R-:W-:-:S10]  /*26400*/  IMAD.MOV.U32 R0, RZ, RZ, R34 ;  /* 0x000000ffff007224 */ /* 0x000fd400078e0022 */
[----:B------:R-:W-:Y:S02]  /*26410*/  @P0 SHF.R.U32.HI R0, RZ, UR4, R2 ;  /* 0x00000004ff000c19 */ /* 0x000fe40008011602 */
[----:B------:R-:W-:-:S13]  /*26420*/  R2UR UR4, R19 ;  /* 0x00000000130472ca */ /* 0x000fda00000e0000 */
[----:B------:R-:W-:-:S03]  /*26430*/  UIMAD.WIDE.U32 UR4, UR4, UR8, URZ ;  /* 0x00000008040472a5 */ /* 0x000fc6000f8e003f */
[----:B------:R-:W-:Y:S01]  /*26440*/  ULDC.64 UR8, c[0x0][0x2e0] ;  /* 0x0000b80000087ab9 */ /* 0x000fe20000000a00 */
[----:B------:R-:W-:Y:S02]  /*26450*/  UIADD3 UR5, UR5, UR6, URZ ;  /* 0x0000000605057290 */ /* 0x000fe4000fffe03f */
[----:B------:R-:W-:Y:S02]  /*26460*/  UIMAD UR6, UR50, UR8, URZ ;  /* 0x00000008320672a4 */ /* 0x000fe4000f8e023f */
[----:B------:R-:W-:Y:S02]  /*26470*/  UIMAD.WIDE.U32 UR4, UR38, UR8, UR4 ;  /* 0x00000008260472a5 */ /* 0x000fe4000f8e0004 */
[----:B------:R-:W-:-:S04]  /*26480*/  UIMAD UR6, UR38, UR9, UR6 ;  /* 0x00000009260672a4 */ /* 0x000fc8000f8e0206 */
[----:B------:R-:W-:Y:S01]  /*26490*/  IMAD.U32 R4, RZ, RZ, UR4 ;  /* 0x00000004ff047e24 */ /* 0x000fe2000f8e00ff */
[----:B------:R-:W-:Y:S02]  /*264a0*/  UIADD3 UR6, UR5, UR6, URZ ;  /* 0x0000000605067290 */ /* 0x000fe4000fffe03f */
[----:B------:R-:W-:Y:S02]  /*264b0*/  IMAD.U32 R5, RZ, RZ, UR5 ;  /* 0x00000005ff057e24 */ /* 0x000fe4000f8e00ff */
[----:B------:R-:W-:Y:S01]  /*264c0*/  IMAD.MOV.U32 R2, RZ, RZ, R4 ;  /* 0x000000ffff027224 */ /* 0x000fe200078e0004 */
[----:B------:R-:W-:Y:S01]  /*264d0*/  SHF.R.S32.HI R4, RZ, 0x1f, R0 ;  /* 0x0000001fff047819 */ /* 0x000fe20000011400 */
[----:B------:R-:W-:Y:S01]  /*264e0*/  ULDC.64 UR4, c[0x0][0x2d0] ;  /* 0x0000b40000047ab9 */ /* 0x000fe20000000a00 */
[----:B------:R-:W-:-:S03]  /*264f0*/  IMAD.U32 R3, RZ, RZ, UR6 ;  /* 0x00000006ff037e24 */ /* 0x000fc6000f8e00ff */
[----:B------:R-:W-:Y:S02]  /*26500*/  IMAD R5, R4, UR4, RZ ;  /* 0x0000000404057c24 */ /* 0x000fe4000f8e02ff */
[----:B------:R-:W-:Y:S01]  /*26510*/  IMAD.WIDE.U32 R2, R0, UR4, R2 ;  /* 0x0000000400027c25 */ /* 0x000fe2000f8e0002 */
[----:B------:R-:W-:-:S03]  /*26520*/  ULDC UR4, c[0x0][0x448] ;  /* 0x0001120000047ab9 */ /* 0x000fc60000000800 */
[----:B------:R-:W-:Y:S02]  /*26530*/  IMAD R4, R0, UR5, R5 ;  /* 0x0000000500047c24 */ /* 0x000fe4000f8e0205 */
[----:B------:R-:W-:Y:S02]  /*26540*/  IMAD.MOV R0, RZ, RZ, -R0 ;  /* 0x000000ffff007224 */ /* 0x000fe400078e0a00 */
[----:B------:R-:W-:Y:S02]  /*26550*/  IMAD.IADD R3, R3, 0x1, R4 ;  /* 0x0000000103037824 */ /* 0x000fe400078e0204 */
[----:B------:R-:W-:Y:S01]  /*26560*/  IMAD R0, R0, UR4, R34 ;  /* 0x0000000400007c24 */ /* 0x000fe2000f8e0222 */
[----:B------:R-:W-:-:S03]  /*26570*/  ULDC.64 UR4, c[0x0][0x2c8] ;  /* 0x0000b20000047ab9 */ /* 0x000fc60000000a00 */
[----:B------:R-:W-:Y:S01]  /*26580*/  IMAD.WIDE.U32 R2, R0, UR4, R2 ;  /* 0x0000000400027c25 */ /* 0x000fe2000f8e0002 */
[----:B------:R-:W-:-:S05]  /*26590*/  SHF.R.S32.HI R4, RZ, 0x1f, R0 ;  /* 0x0000001fff047819 */ /* 0x000fca0000011400 */
[----:B------:R-:W-:-:S04]  /*265a0*/  IMAD R5, R4, UR4, RZ ;  /* 0x0000000404057c24 */ /* 0x000fc8000f8e02ff */
        /* <DEDUP_REMOVED lines=8> */
[----:B------:R-:W-:Y:S01]  /*26630*/  VIADD R4, R8, UR43 ;  /* 0x0000002b08047c36 */ /* 0x000fe20008000000 */
[----:B------:R-:W-:Y:S02]  /*26640*/  LOP3.LUT R16, R16, 0xfffffeff, RZ, 0xc0, !PT ;  /* 0xfffffeff10107812 */ /* 0x000fe400078ec0ff */
[----:B------:R-:W2:Y:S02]  /*26650*/  SHFL.IDX PT, R2, R5, RZ, 0x181f ;  /* 0x00181fff05027589 */ /* 0x000ea400000e0000 */
[----:B------:R-:W-:-:S13]  /*26660*/  ISETP.GE.AND P1, PT, R4, UR41, PT ;  /* 0x0000002904007c0c */ /* 0x000fda000bf26270 */
[----:B------:R-:W-:-:S04]  /*26670*/  @P1 LOP3.LUT R16, R16, 0x100, RZ, 0xfc, !PT ;  /* 0x0000010010101812 */ /* 0x000fc800078efcff */
[----:B------:R-:W-:Y:S02]  /*26680*/  LOP3.LUT R16, R16, 0xffffff7f, RZ, 0xc0, !PT ;  /* 0xffffff7f10107812 */ /* 0x000fe400078ec0ff */
[----:B0-----:R-:W-:Y:S02]  /*26690*/  @!P1 LEA R6, P0, R7, R14, 0x1 ;  /* 0x0000000e07069211 */ /* 0x001fe400078008ff */
[----:B------:R-:W0:Y:S03]  /*266a0*/  SHFL.IDX PT, R14, R0, 0x1, 0x181f ;  /* 0x00381f00000e7f89 */ /* 0x000e2600000e0000 */
[----:B--2---:R-:W-:Y:S02]  /*266b0*/  @!P1 IMAD.X R3, RZ, RZ, R2, P0 ;  /* 0x000000ffff039224 */ /* 0x004fe400000e0602 */
[----:B------:R-:W-:Y:S02]  /*266c0*/  @!P1 IMAD.MOV.U32 R2, RZ, RZ, R6 ;  /* 0x000000ffff029224 */ /* 0x000fe400078e0006 */
[----:B------:R-:W-:-:S03]  /*266d0*/  VIADD R6, R4, 0x10 ;  /* 0x0000001004067836 */ /* 0x000fc60000000000 */
[----:B------:R2:W-:Y:S02]  /*266e0*/  @!P1 LDGSTS.E.BYPASS.LTC128B.128 [R22+0x20400], desc[UR36][R2.64], !P5 ;  /* 0x2040000002169fae */ /* 0x0005e4000e901d64 */
[----:B------:R-:W-:Y:S02]  /*266f0*/  ISETP.GE.AND P1, PT, R6, UR41, PT ;  /* 0x0000002906007c0c */ /* 0x000fe4000bf26270 */
[----:B--2---:R-:W2:Y:S11]  /*26700*/  SHFL.IDX PT, R2, R5, 0x1, 0x181f ;  /* 0x00381f0005027f89 */ /* 0x004eb600000e0000 */
[----:B0-----:R-:W-:-:S02]  /*26710*/  @!P1 LEA R6, P0, R7, R14, 0x1 ;  /* 0x0000000e07069211 */ /* 0x001fc400078008ff */
[----:B------:R-:W0:Y:S01]  /*26720*/  SHFL.IDX PT, R14, R0, 0x2, 0x181f ;  /* 0x00581f00000e7f89 */ /* 0x000e2200000e0000 */
[----:B------:R-:W-:-:S04]  /*26730*/  @P1 LOP3.LUT R16, R16, 0x80, RZ, 0xfc, !PT ;  /* 0x0000008010101812 */ /* 0x000fc800078efcff */
[----:B------:R-:W-:Y:S01]  /*26740*/  LOP3.LUT R16, R16, 0xffffffbf, RZ, 0xc0, !PT ;  /* 0xffffffbf10107812 */ /* 0x000fe200078ec0ff */
[----:B--2---:R-:W-:Y:S02]  /*26750*/  @!P1 IMAD.X R3, RZ, RZ, R2, P0 ;  /* 0x000000ffff039224 */ /* 0x004fe400000e0602 */
[----:B------:R-:W-:Y:S02]  /*26760*/  @!P1 IMAD.MOV.U32 R2, RZ, RZ, R6 ;  /* 0x000000ffff029224 */ /* 0x000fe400078e0006 */
[----:B------:R-:W-:-:S03]  /*26770*/  VIADD R6, R4, 0x20 ;  /* 0x0000002004067836 */ /* 0x000fc60000000000 */
[----:B------:R2:W-:Y:S02]  /*26780*/  @!P1 LDGSTS.E.BYPASS.LTC128B.128 [R22+0x20c00], desc[UR36][R2.64], !P5 ;  /* 0x20c0000002169fae */ /* 0x0005e4000e901d64 */
[----:B------:R-:W-:Y:S02]  /*26790*/  ISETP.GE.AND P1, PT, R6, UR41, PT ;  /* 0x0000002906007c0c */ /* 0x000fe4000bf26270 */
[----:B--2---:R-:W2:Y:S11]  /*267a0*/  SHFL.IDX PT, R2, R5, 0x2, 0x181f ;  /* 0x00581f0005027f89 */ /* 0x004eb600000e0000 */
[----:B0-----:R-:W-:Y:S01]  /*267b0*/  @!P1 LEA R6, P0, R7, R14, 0x1 ;  /* 0x0000000e07069211 */ /* 0x001fe200078008ff */
[----:B------:R-:W0:Y:S01]  /*267c0*/  SHFL.IDX PT, R5, R5, 0x3, 0x181f ;  /* 0x00781f0005057f89 */ /* 0x000e2200000e0000 */
[----:B------:R-:W-:-:S03]  /*267d0*/  @P1 LOP3.LUT R16, R16, 0x40, RZ, 0xfc, !PT ;  /* 0x0000004010101812 */ /* 0x000fc600078efcff */
[----:B------:R3:W4:Y:S01]  /*267e0*/  SHFL.IDX PT, R14, R0, 0x3, 0x181f ;  /* 0x00781f00000e7f89 */ /* 0x00072200000e0000 */
[----:B--2---:R-:W-:Y:S02]  /*267f0*/  @!P1 IMAD.X R3, RZ, RZ, R2, P0 ;  /* 0x000000ffff039224 */ /* 0x004fe400000e0602 */
[----:B------:R-:W-:-:S05]  /*26800*/  @!P1 IMAD.MOV.U32 R2, RZ, RZ, R6 ;  /* 0x000000ffff029224 */ /* 0x000fca00078e0006 */
[----:B0-----:R3:W-:Y:S02]  /*26810*/  @!P1 LDGSTS.E.BYPASS.LTC128B.128 [R22+0x21400], desc[UR36][R2.64], !P5 ;  /* 0x2140000002169fae */ /* 0x0017e4000e901d64 */
.L_x_5362:
[----:B------:R-:W-:Y:S01]  /*26820*/  VIADD R4, R4, 0x30 ;  /* 0x0000003004047836 */ /* 0x000fe20000000000 */
[----:B------:R-:W-:-:S04]  /*26830*/  LOP3.LUT R16, R16, 0xffffefff, RZ, 0xc0, !PT ;  /* 0xffffefff10107812 */ /* 0x000fc800078ec0ff */
[----:B------:R-:W-:-:S13]  /*26840*/  ISETP.GE.AND P1, PT, R4, UR41, PT ;  /* 0x0000002904007c0c */ /* 0x000fda000bf26270 */
[----:B---34-:R-:W-:Y:S02]  /*26850*/  @!P1 LEA R2, P0, R7, R14, 0x1 ;  /* 0x0000000e07029211 */ /* 0x018fe400078008ff */
[----:B------:R-:W-:-:S03]  /*26860*/  @P1 LOP3.LUT R16, R16, 0x1000, RZ, 0xfc, !PT ;  /* 0x0000100010101812 */ /* 0x000fc600078efcff */
[----:B------:R-:W-:Y:S01]  /*26870*/  @!P1 IMAD.X R3, RZ, RZ, R5, P0 ;  /* 0x000000ffff039224 */ /* 0x000fe200000e0605 */
[----:B------:R-:W-:-:S04]  /*26880*/  PLOP3.LUT P0, PT, PT, PT, PT, 0x80, 0x0 ;  /* 0x000000000000781c */ /* 0x000fc80003f0f070 */
[----:B------:R-:W-:Y:S01]  /*26890*/  @!PT LDS RZ, [RZ] ;  /* 0x00000000fffff984 */ /* 0x000fe20000000800 */
[----:B------:R-:W-:Y:S01]  /*268a0*/  @!PT LDS RZ, [RZ] ;  /* 0x00000000fffff984 */ /* 0x000fe20000000800 */
[----:B------:R-:W-:Y:S01]  /*268b0*/  @!PT LDS RZ, [RZ] ;  /* 0x00000000fffff984 */ /* 0x000fe20000000800 */
[----:B------:R0:W-:Y:S01]  /*268c0*/  @!P1 LDGSTS.E.BYPASS.LTC128B.128 [R22+0x21c00], desc[UR36][R2.64], !P5 ;  /* 0x21c0000002169fae */ /* 0x0001e2000e901d64 */
[----:B------:R-:W-:-:S08]  /*268d0*/  NOP ;  /* 0x0000000000007918 */ /* 0x000fd00000000000 */
.L_x_5293:
[----:B------:R-:W-:Y:S02]  /*268e0*/  PLOP3.LUT P1, PT, P1, P0, PT, 0xa2, 0x0 ;  /* 0x000000000000781c */ /* 0x000fe40000f21472 */
[----:B------:R-:W-:-:S08]  /*268f0*/  @P0 R2UR P1, UR4, R17 ;  /* 0x00000000110402ca */ /* 0x000fd00000020000 */
[----:B------:R-:W-:-:S05]  /*26900*/  @P0 PLOP3.LUT P0, PT, P1, PT, PT, 0x80, 0x0 ;  /* 0x000000000000081c */ /* 0x000fca0000f0f070 */
[----:B------:R-:W-:Y:S01]  /*26910*/  @!P1 SYNCS.ARRIVE.TRANS64.RED.A0T1 RZ, [UR4+0x38800], RZ ;  /* 0x038800ffffff99a7 */ /* 0x000fe20008200404 */
[----:B------:R-:W-:Y:S07]  /*26920*/  @!P1 ARRIVES.LDGSTSBAR.64.TRANSCNT [UR4+0x38800] ;  /* 0x03880000ff0099b0 */ /* 0x000fee0008000a84 */
[----:B------:R-:W-:Y:S05]  /*26930*/  @P0 BRA.U.ANY `(.L_x_5293) ;  /* 0xfffffffd00e80947 */ /* 0x000fea000393ffff */
[----:B------:R-:W-:Y:S01]  /*26940*/  ULDC.64 UR4, c[0x0][0x3d8] ;  /* 0x0000f60000047ab9 */ /* 0x000fe20000000a00 */
[----:B------:R-:W-:Y:S01]  /*26950*/  NOP ;  /* 0x0000000000007918 */ /* 0x000fe20000000000 */
[----:B------:R-:W-:Y:S01]  /*26960*/  IMAD R0, R24, UR4, RZ ;  /* 0x0000000418007c24 */ /* 0x000fe2000f8e02ff */
[----:B------:R2:W-:Y:S01]  /*26970*/  SYNCS.ARRIVE.TRANS64.A1T0 RZ, [R17+URZ+0x38800], RZ ;  /* 0x038800ff11ff79a7 */ /* 0x0005e2000810003f */
[C---:B------:R-:W-:Y:S01]  /*26980*/  IMAD.WIDE.U32 R4, R19.reuse, UR4, RZ ;  /* 0x0000000413047c25 */ /* 0x040fe2000f8e00ff */
[----:B------:R-:W-:Y:S03]  /*26990*/  BSSY B6, `(.L_x_5294) ;  /* 0x0000018000067945 */ /* 0x000fe60003800000 */
[----:B------:R-:W-:Y:S01]  /*269a0*/  IMAD R0, R19, UR5, R0 ;  /* 0x0000000513007c24 */ /* 0x000fe2000f8e0200 */
[----:B------:R2:W-:Y:S01]  /*269b0*/  STL.64 [R1+0x420], R4 ;  /* 0x0004200401007387 */ /* 0x0005e20000100a00 */
[----:B0-----:R-:W-:-:S02]  /*269c0*/  VIADD R2, R17, 0x26400 ;  /* 0x0002640011027836 */ /* 0x001fc40000000000 */
[----:B------:R-:W-:-:S03]  /*269d0*/  IMAD.IADD R0, R5, 0x1, R0 ;  /* 0x0000000105007824 */ /* 0x000fc600078e0200 */
[----:B------:R-:W-:Y:S02]  /*269e0*/  LOP3.LUT P0, RZ, R2, 0x3ff, RZ, 0xc0, !PT ;  /* 0x000003ff02ff7812 */ /* 0x000fe4000780c0ff */
[----:B------:R2:W-:Y:S11]  /*269f0*/  STL [R1+0x434], R0 ;  /* 0x0004340001007387 */ /* 0x0005f60000100800 */
[----:B--2---:R-:W-:Y:S05]  /*26a00*/  @!P0 BRA `(.L_x_5295) ;  /* 0x0000000000408947 */ /* 0x004fea0003800000 */
        /* <DEDUP_REMOVED lines=16> */
.L_x_5295:
[----:B------:R-:W-:Y:S05]  /*26b10*/  BSYNC B6 ;  /* 0x0000000000067941 */ /* 0x000fea0003800000 */
.L_x_5294:
[----:B------:R-:W2:Y:S04]  /*26b20*/  LDL.LU.64 R4, [R1+0x420] ;  /* 0x0004200001047983 */ /* 0x000ea80000300a00 */
[----:B------:R-:W3:Y:S01]  /*26b30*/  LDL.LU R20, [R1+0x434] ;  /* 0x0004340001147983 */ /* 0x000ee20000300800 */
[----:B------:R-:W-:Y:S01]  /*26b40*/  UISETP.NE.AND UP0, UPT, UR49, URZ, UPT ;  /* 0x0000003f3100728c */ /* 0x000fe2000bf05270 */
[----:B------:R-:W-:Y:S01]  /*26b50*/  IMAD.MOV.U32 R2, RZ, RZ, R34 ;  /* 0x000000ffff027224 */ /* 0x000fe200078e0022 */
[----:B------:R-:W-:Y:S01]  /*26b60*/  ULDC UR6, c[0x0][0x448] ;  /* 0x0001120000067ab9 */ /* 0x000fe20000000800 */
[----:B------:R0:W5:Y:S01]  /*26b70*/  LDL R8, [R1+0x414] ;  /* 0x0004140001087983 */ /* 0x0001620000100800 */
[----:B------:R-:W-:Y:S01]  /*26b80*/  ULDC.64 UR8, c[0x0][0x3e0] ;  /* 0x0000f80000087ab9 */ /* 0x000fe20000000a00 */
[----:B------:R-:W-:-:S02]  /*26b90*/  LOP3.LUT P2, RZ, R16, 0x20000, RZ, 0xc0, !PT ;  /* 0x0002000010ff7812 */ /* 0x000fc4000784c0ff */
[----:B------:R0:W5:Y:S01]  /*26ba0*/  LDL R6, [R1+0x410] ;  /* 0x0004100001067983 */ /* 0x0001620000100800 */
[----:B------:R-:W-:Y:S02]  /*26bb0*/  PLOP3.LUT P0, PT, PT, PT, UP0, 0x80, 0x0 ;  /* 0x000000000000781c */ /* 0x000fe40003f0f008 */
[C---:B------:R-:W-:Y:S01]  /*26bc0*/  LOP3.LUT P3, RZ, R16.reuse, 0x10000, RZ, 0xc0, !PT ;  /* 0x0001000010ff7812 */ /* 0x040fe2000786c0ff */
[----:B------:R-:W-:Y:S01]  /*26bd0*/  @UP0 ULDC UR4, c[0x0][0x44c] ;  /* 0x0001130000040ab9 */ /* 0x000fe20000000800 */
[C---:B------:R-:W-:Y:S02]  /*26be0*/  LOP3.LUT P4, RZ, R16.reuse, 0x8000, RZ, 0xc0, !PT ;  /* 0x0000800010ff7812 */ /* 0x040fe4000788c0ff */
[----:B------:R-:W-:-:S07]  /*26bf0*/  LOP3.LUT P5, RZ, R16, 0x4000, RZ, 0xc0, !PT ;  /* 0x0000400010ff7812 */ /* 0x000fce00078ac0ff */
[----:B------:R-:W-:Y:S01]  /*26c00*/  @P0 IMAD.HI.U32 R0, R34, UR4, RZ ;  /* 0x0000000422000c27 */ /* 0x000fe2000f8e00ff */
[----:B------:R-:W-:Y:S01]  /*26c10*/  PLOP3.LUT P0, PT, PT, PT, UP0, 0x80, 0x0 ;  /* 0x000000000000781c */ /* 0x000fe20003f0f008 */
[----:B------:R-:W-:-:S12]  /*26c20*/  @UP0 ULDC UR4, c[0x0][0x450] ;  /* 0x0001140000040ab9 */ /* 0x000fd80000000800 */
[----:B------:R-:W-:-:S04]  /*26c30*/  @P0 SHF.R.U32.HI R2, RZ, UR4, R0 ;  /* 0x00000004ff020c19 */ /* 0x000fc80008011600 */
[--C-:B------:R-:W-:Y:S02]  /*26c40*/  SHF.R.S32.HI R0, RZ, 0x1f, R2.reuse ;  /* 0x0000001fff007819 */ /* 0x100fe40000011402 */
[----:B--2---:R-:W-:Y:S02]  /*26c50*/  R2UR UR5, R5 ;  /* 0x00000000050572ca */ /* 0x004fe400000e0000 */
[----:B------:R-:W-:Y:S02]  /*26c60*/  R2UR UR4, R4 ;  /* 0x00000000040472ca */ /* 0x000fe400000e0000 */
[----:B---3--:R-:W-:Y:S01]  /*26c70*/  R2UR UR5, R20 ;  /* 0x00000000140572ca */ /* 0x008fe200000e0000 */
[----:B------:R-:W-:Y:S01]  /*26c80*/  IMAD.MOV R5, RZ, RZ, -R2 ;  /* 0x000000ffff057224 */ /* 0x000fe200078e0a02 */
[----:B------:R-:W2:Y:S03]  /*26c90*/  S2R R20, SR_TID.X ;  /* 0x0000000000147919 */ /* 0x000ea60000002100 */
[----:B------:R-:W-:Y:S01]  /*26ca0*/  IMAD R5, R5, UR6, R34 ;  /* 0x0000000605057c24 */ /* 0x000fe2000f8e0222 */
[----:B------:R-:W-:-:S04]  /*26cb0*/  UIMAD UR6, UR50, UR8, URZ ;  /* 0x00000008320672a4 */ /* 0x000fc8000f8e023f */
[----:B------:R-:W-:-:S03]  /*26cc0*/  UIMAD UR6, UR38, UR9, UR6 ;  /* 0x00000009260672a4 */ /* 0x000fc6000f8e0206 */
[----:B------:R-:W-:-:S03]  /*26cd0*/  UIMAD.WIDE.U32 UR4, UR38, UR8, UR4 ;  /* 0x00000008260472a5 */ /* 0x000fc6000f8e0004 */
[----:B------:R-:W-:Y:S01]  /*26ce0*/  ULDC.64 UR8, c[0x0][0x3d0] ;  /* 0x0000f40000087ab9 */ /* 0x000fe20000000a00 */
[----:B------:R-:W-:Y:S01]  /*26cf0*/  UIADD3 UR5, UR5, UR6, URZ ;  /* 0x0000000605057290 */ /* 0x000fe2000fffe03f */
[----:B------:R-:W-:Y:S02]  /*26d00*/  IMAD R7, R0, UR8, RZ ;  /* 0x0000000800077c24 */ /* 0x000fe4000f8e02ff */
[----:B------:R-:W-:Y:S01]  /*26d10*/  IMAD.U32 R3, RZ, RZ, UR8 ;  /* 0x00000008ff037e24 */ /* 0x000fe2000f8e00ff */
[----:B------:R-:W-:Y:S01]  /*26d20*/  SHF.R.S32.HI R0, RZ, 0x1f, R5 ;  /* 0x0000001fff007819 */ /* 0x000fe20000011405 */
        /* <DEDUP_REMOVED lines=11> */
[----:B--2---:R-:W-:-:S03]  /*26de0*/  IMAD.SHL.U32 R9, R20, 0x8, RZ ;  /* 0x0000000814097824 */ /* 0x004fc600078e00ff */
[----:B------:R-:W-:Y:S02]  /*26df0*/  LEA.HI.X R4, R2, UR5, R3, 0x1, P0 ;  /* 0x0000000502047c11 */ /* 0x000fe400080f0c03 */
[----:B------:R-:W-:Y:S01]  /*26e00*/  LOP3.LUT R9, R9, 0x38, RZ, 0xc0, !PT ;  /* 0x0000003809097812 */ /* 0x000fe200078ec0ff */
[----:B0-----:R-:W-:Y:S06]  /*26e10*/  BRA.DIV UR4, `(.L_x_5296) ;  /* 0x0000003204887947 */ /* 0x001fec000b800000 */
[C---:B------:R-:W-:Y:S01]  /*26e20*/  LOP3.LUT P1, RZ, R16.reuse, 0x40, RZ, 0xc0, !PT ;  /* 0x0000004010ff7812 */ /* 0x040fe2000782c0ff */
[----:B------:R-:W0:Y:S01]  /*26e30*/  SHFL.IDX PT, R14, R0, RZ, 0x181f ;  /* 0x00181fff000e7589 */ /* 0x000e2200000e0000 */
[C---:B------:R-:W-:Y:S02]  /*26e40*/  LOP3.LUT P6, RZ, R16.reuse, 0x40000, RZ, 0xc0, !PT ;  /* 0x0004000010ff7812 */ /* 0x040fe400078cc0ff */
[----:B------:R-:W-:Y:S01]  /*26e50*/  LOP3.LUT R16, R16, 0xffbfffff, RZ, 0xc0, !PT ;  /* 0xffbfffff10107812 */ /* 0x000fe200078ec0ff */
[----:B------:R-:W2:Y:S04]  /*26e60*/  SHFL.IDX PT, R2, R4, RZ, 0x181f ;  /* 0x00181fff04027589 */ /* 0x000ea800000e0000 */
[----:B------:R-:W-:Y:S04]  /*26e70*/  SHFL.IDX PT, R5, R4, 0x1, 0x181f ;  /* 0x00381f0004057f89 */ /* 0x000fe800000e0000 */
[----:B------:R-:W-:-:S04]  /*26e80*/  @P1 LOP3.LUT R16, R16, 0x400000, RZ, 0xfc, !PT ;  /* 0x0040000010101812 */ /* 0x000fc800078efcff */
[C---:B------:R-:W-:Y:S02]  /*26e90*/  LOP3.LUT P1, RZ, R16.reuse, 0x80, RZ, 0xc0, !PT ;  /* 0x0000008010ff7812 */ /* 0x040fe4000782c0ff */
[----:B------:R-:W-:-:S11]  /*26ea0*/  LOP3.LUT R16, R16, 0xff7fffff, RZ, 0xc0, !PT ;  /* 0xff7fffff10107812 */ /* 0x000fd600078ec0ff */
[----:B------:R-:W-:-:S04]  /*26eb0*/  @P1 LOP3.LUT R16, R16, 0x800000, RZ, 0xfc, !PT ;  /* 0x0080000010101812 */ /* 0x000fc800078efcff */
[----:B------:R-:W-:-:S13]  /*26ec0*/  LOP3.LUT P1, RZ, R16, 0x100, RZ, 0xc0, !PT ;  /* 0x0000010010ff7812 */ /* 0x000fda000782c0ff */
[----:B0-----:R-:W-:-:S05]  /*26ed0*/  @!P1 LEA R14, P0, R9, R14, 0x1 ;  /* 0x0000000e090e9211 */ /* 0x001fca00078008ff */
[----:B--2---:R-:W-:Y:S01]  /*26ee0*/  @!P1 IMAD.X R3, RZ, RZ, R2, P0 ;  /* 0x000000ffff039224 */ /* 0x004fe200000e0602 */
[----:B------:R-:W-:Y:S01]  /*26ef0*/  LOP3.LUT P0, RZ, R16, 0x80000, RZ, 0xc0, !PT ;  /* 0x0008000010ff7812 */ /* 0x000fe2000780c0ff */
[----:B------:R-:W-:Y:S02]  /*26f00*/  @!P1 IMAD.MOV.U32 R2, RZ, RZ, R14 ;  /* 0x000000ffff029224 */ /* 0x000fe400078e000e */
[----:B------:R-:W0:Y:S10]  /*26f10*/  SHFL.IDX PT, R14, R0, 0x1, 0x181f ;  /* 0x00381f00000e7f89 */ /* 0x000e3400000e0000 */
        /* <DEDUP_REMOVED lines=11> */
[----:B0-----:R-:W-:-:S05]  /*26fd0*/  @!P1 LEA R14, P0, R9, R14, 0x1 ;  /* 0x0000000e090e9211 */ /* 0x001fca00078008ff */
[----:B------:R-:W-:Y:S01]  /*26fe0*/  @!P1 IMAD.X R5, RZ, RZ, R5, P0 ;  /* 0x000000ffff059224 */ /* 0x000fe200000e0605 */
[----:B------:R-:W-:Y:S01]  /*26ff0*/  LOP3.LUT P0, RZ, R16, 0x80000, RZ, 0xc0, !PT ;  /* 0x0008000010ff7812 */ /* 0x000fe2000780c0ff */
[----:B--2---:R-:W-:Y:S02]  /*27000*/  @!P1 IMAD.MOV.U32 R2, RZ, RZ, R14 ;  /* 0x000000ffff029224 */ /* 0x004fe400078e000e */
[----:B------:R-:W-:Y:S01]  /*27010*/  @!P1 IMAD.MOV.U32 R3, RZ, RZ, R5 ;  /* 0x000000ffff039224 */ /* 0x000fe200078e0005 */
[----:B------:R-:W0:Y:S04]  /*27020*/  SHFL.IDX PT, R14, R0, 0x2, 0x181f ;  /* 0x00581f00000e7f89 */ /* 0x000e2800000e0000 */
[----:B------:R-:W2:Y:S04]  /*27030*/  SHFL.IDX PT, R5, R4, 0x2, 0x181f ;  /* 0x00581f0004057f89 */ /* 0x000ea800000e0000 */
[----:B------:R-:W3:Y:S04]  /*27040*/  SHFL.IDX PT, R4, R4, 0x3, 0x181f ;  /* 0x00781f0004047f89 */ /* 0x000ee800000e0000 */
        /* <DEDUP_REMOVED lines=12> */
[----:B--2---:R-:W-:Y:S01]  /*27110*/  @!P1 IMAD.X R5, RZ, RZ, R5, P0 ;  /* 0x000000ffff059224 */ /* 0x004fe200000e0605 */
[----:B------:R-:W-:Y:S01]  /*27120*/  LOP3.LUT P0, RZ, R16, 0x80000, RZ, 0xc0, !PT ;  /* 0x0008000010ff7812 */ /* 0x000fe2000780c0ff */
[----:B----4-:R-:W-:Y:S02]  /*27130*/  @!P1 IMAD.MOV.U32 R2, RZ, RZ, R14 ;  /* 0x000000ffff029224 */ /* 0x010fe400078e000e */
[----:B------:R-:W-:Y:S01]  /*27140*/  @!P1 IMAD.MOV.U32 R3, RZ, RZ, R5 ;  /* 0x000000ffff039224 */ /* 0x000fe200078e0005 */
[----:B------:R2:W4:Y:S09]  /*27150*/  SHFL.IDX PT, R14, R0, 0x3, 0x181f ;  /* 0x00781f00000e7f89 */ /* 0x00053200000e0000 */
        /* <DEDUP_REMOVED lines=9> */
[----:B---34-:R2:W-:Y:S02]  /*271f0*/  @!P1 LDGSTS.E.BYPASS.LTC128B.128 [R22+0x35400], desc[UR36][R2.64+0x380], P0 ;  /* 0x3540038002169fae */ /* 0x0185e40008101d64 */
.L_x_5372:
[C---:B------:R-:W-:Y:S02]  /*27200*/  LOP3.LUT P1, RZ, R16.reuse, 0x1000, RZ, 0xc0, !PT ;  /* 0x0000100010ff7812 */ /* 0x040fe4000782c0ff */
[----:B------:R-:W-:-:S11]  /*27210*/  LOP3.LUT P6, RZ, R16, 0x40000, RZ, 0xc0, !PT ;  /* 0x0004000010ff7812 */ /* 0x000fd600078cc0ff */
[----:B0-2---:R-:W-:-:S05]  /*27220*/  @!P1 LEA R2, P0, R9, R14, 0x1 ;  /* 0x0000000e09029211 */ /* 0x005fca00078008ff */
        /* <DEDUP_REMOVED lines=15> */
[----:B------:R-:W-:Y:S01]  /*27320*/  PLOP3.LUT P0, PT, PT, PT, PT, 0x80, 0x0 ;  /* 0x000000000000781c */ /* 0x000fe20003f0f070 */
[----:B------:R-:W-:-:S12]  /*27330*/  NOP ;  /* 0x0000000000007918 */ /* 0x000fd80000000000 */
.L_x_5297:
        /* <DEDUP_REMOVED lines=18> */
.L_x_5373:
[----:B------:R-:W-:Y:S05]  /*27460*/  BSYNC B0 ;  /* 0x0000000000007941 */ /* 0x000fea0003800000 */
.L_x_5298:
[----:B------:R-:W-:-:S13]  /*27470*/  LOP3.LUT P0, RZ, R16, 0x800, RZ, 0xc0, !PT ;  /* 0x0000080010ff7812 */ /* 0x000fda000780c0ff */
[----:B------:R-:W-:Y:S05]  /*27480*/  @!P0 BRA `(.L_x_5300) ;  /* 0x0000000000048947 */ /* 0x000fea0003800000 */
[----:B------:R-:W-:Y:S01]  /*27490*/  BPT.TRAP 0x1 ;  /* 0x000000040000795c */ /* 0x000fe20000300000 */
.L_x_5300:
[----:B0-----:R-:W-:Y:S01]  /*274a0*/  SHF.L.U32 R0, R23, 0x1f, RZ ;  /* 0x0000001f17007819 */ /* 0x001fe200000006ff */
[----:B------:R-:W-:Y:S03]  /*274b0*/  BSSY B0, `(.L_x_5301) ;  /* 0x0000003000007945 */ /* 0x000fe60003800000 */
[----:B------:R-:W0:Y:S02]  /*274c0*/  SYNCS.PHASECHK.TRANS64.TRYWAIT P0, [R27+URZ+0x38860], R0 ;  /* 0x038860001b0075a7 */ /* 0x000e24000800017f */
[----:B0-----:R-:W-:Y:S05]  /*274d0*/  @!P0 BRA `(.L_x_5302) ;  /* 0x0000003000c88947 */ /* 0x001fea0003800000 */
.L_x_5374:
[----:B------:R-:W-:Y:S05]  /*274e0*/  BSYNC B0 ;  /* 0x0000000000007941 */ /* 0x000fea0003800000 */
.L_x_5301:
[----:B------:R-:W0:Y:S01]  /*274f0*/  LDL.LU R2, [R1+0x428] ;  /* 0x0004280001027983 */ /* 0x000e220000300800 */
[----:B------:R-:W-:-:S03]  /*27500*/  ULDC.64 UR4, c[0x0][0x328] ;  /* 0x0000ca0000047ab9 */ /* 0x000fc60000000a00 */
[----:B------:R-:W2:Y:S01]  /*27510*/  LDL.LU R4, [R1+0x42c] ;  /* 0x00042c0001047983 */ /* 0x000ea20000300800 */
[----:B------:R-:W-:Y:S01]  /*27520*/  LOP3.LUT R16, R16, 0xffffff7f, RZ, 0xc0, !PT ;  /* 0xffffff7f10107812 */ /* 0x000fe200078ec0ff */
[----:B0-----:R-:W-:Y:S02]  /*27530*/  IMAD R0, R2, UR4, RZ ;  /* 0x0000000402007c24 */ /* 0x001fe4000f8e02ff */
[----:B------:R-:W-:-:S04]  /*27540*/  IMAD.WIDE.U32 R2, R37, UR4, RZ ;  /* 0x0000000425027c25 */ /* 0x000fc8000f8e00ff */
[----:B------:R-:W-:Y:S01]  /*27550*/  IMAD R5, R37, UR5, R0 ;  /* 0x0000000525057c24 */ /* 0x000fe2000f8e0200 */
[----:B------:R-:W-:Y:S02]  /*27560*/  ULDC.64 UR4, c[0x0][0x338] ;  /* 0x0000ce0000047ab9 */ /* 0x000fe40000000a00 */
[----:B--2---:R-:W-:Y:S01]  /*27570*/  IMAD R0, R4, UR4, RZ ;  /* 0x0000000404007c24 */ /* 0x004fe2000f8e02ff */
[----:B------:R-:W-:Y:S01]  /*27580*/  PRMT R4, R33, 0x8880, RZ ;  /* 0x0000888021047816 */ /* 0x000fe200000000ff */
        /* <DEDUP_REMOVED lines=11> */
[----:B------:R-:W-:Y:S01]  /*27640*/  IMAD.IADD R7, R3, 0x1, R7 ;  /* 0x0000000103077824 */ /* 0x000fe200078e0207 */
[----:B------:R-:W-:-:S04]  /*27650*/  UMOV UR4, 0xffffffff ;  /* 0xffffffff00047882 */ /* 0x000fc80000000000 */
[----:B------:R-:W-:Y:S02]  /*27660*/  LEA.HI.X R7, R2, UR5, R7, 0x1, P0 ;  /* 0x0000000502077c11 */ /* 0x000fe400080f0c07 */
[----:B------:R-:W-:-:S13]  /*27670*/  ISETP.GT.AND P0, PT, R4, -0x1, PT ;  /* 0xffffffff0400780c */ /* 0x000fda0003f04270 */
[----:B------:R-:W-:Y:S01]  /*27680*/  @P0 LOP3.LUT R16, R16, 0x80, RZ, 0xfc, !PT ;  /* 0x0000008010100812 */ /* 0x000fe200078efcff */
[----:B------:R-:W-:Y:S06]  /*27690*/  BRA.DIV UR4, `(.L_x_5303) ;  /* 0x00000032046c7947 */ /* 0x000fec000b800000 */
[----:B------:R-:W0:Y:S01]  /*276a0*/  S2R R2, SR_TID.X ;  /* 0x0000000000027919 */ /* 0x000e220000002100 */
[----:B------:R-:W-:Y:S01]  /*276b0*/  LOP3.LUT P1, RZ, R33, 0x1, RZ, 0xc0, !PT ;  /* 0x0000000121ff7812 */ /* 0x000fe2000782c0ff */
        /* <DEDUP_REMOVED lines=79> */
.L_x_5384:
        /* <DEDUP_REMOVED lines=25> */
.L_x_5304:
        /* <DEDUP_REMOVED lines=10> */
.L_x_5305:
[----:B0-----:R-:W2:Y:S01]  /*27de0*/  LDL.LU R2, [R1+0x418] ;  /* 0x0004180001027983 */ /* 0x001ea20000300800 */
[----:B------:R0:W-:Y:S01]  /*27df0*/  SYNCS.ARRIVE.TRANS64.A1T0 RZ, [R27+URZ+0x38850], RZ ;  /* 0x038850ff1bff79a7 */ /* 0x0001e2000810003f */
[----:B--2---:R-:W-:-:S05]  /*27e00*/  VIADD R9, R2, 0xfffffffe ;  /* 0xfffffffe02097836 */ /* 0x004fca0000000000 */
[----:B------:R-:W-:-:S13]  /*27e10*/  ISETP.GE.AND P0, PT, R9, UR44, PT ;  /* 0x0000002c09007c0c */ /* 0x000fda000bf06270 */
[----:B0-----:R-:W-:Y:S05]  /*27e20*/  @!P0 BRA `(.L_x_5306) ;  /* 0x0000000c00988947 */ /* 0x001fea0003800000 */
[----:B------:R-:W-:Y:S01]  /*27e30*/  BSSY B0, `(.L_x_5306) ;  /* 0x00000e5000007945 */ /* 0x000fe20003800000 */
.L_x_5319:
[----:B0-----:R-:W0:Y:S01]  /*27e40*/  S2R R2, SR_TID.X ;  /* 0x0000000000027919 */ /* 0x001e220000002100 */
[----:B--23--:R-:W-:Y:S01]  /*27e50*/  IMAD R8, R9, 0x40, R31 ;  /* 0x0000004009087824 */ /* 0x00cfe200078e021f */
[----:B------:R-:W-:Y:S01]  /*27e60*/  LOP3.LUT P1, RZ, R16, 0x800, RZ, 0xc0, !PT ;  /* 0x0000080010ff7812 */ /* 0x000fe2000782c0ff */
[----:B------:R-:W-:Y:S01]  /*27e70*/  VIADD R18, R18, 0x1 ;  /* 0x0000000112127836 */ /* 0x000fe20000000000 */
[C---:B0-----:R-:W-:Y:S01]  /*27e80*/  LOP3.LUT R3, R2.reuse, 0x7f, RZ, 0xc0, !PT ;  /* 0x0000007f02037812 */ /* 0x041fe200078ec0ff */
[----:B------:R-:W-:-:S03]  /*27e90*/  IMAD.SHL.U32 R2, R2, 0x10, RZ ;  /* 0x0000001002027824 */ /* 0x000fc600078e00ff */
[----:B------:R-:W-:Y:S02]  /*27ea0*/  SHF.R.U32.HI R4, RZ, 0x3, R3 ;  /* 0x00000003ff047819 */ /* 0x000fe40000011603 */
[----:B------:R-:W0:Y:S02]  /*27eb0*/  LDC R3, c[0x0][0x430] ;  /* 0x00010c00ff037b82 */ /* 0x000e240000000800 */
[----:B------:R-:W-:-:S04]  /*27ec0*/  LOP3.LUT R2, R4, 0x70, R2, 0xf8, !PT ;  /* 0x0000007004027812 */ /* 0x000fc800078ef802 */
[C---:B------:R-:W-:Y:S01]  /*27ed0*/  ISETP.GT.U32.AND P2, PT, R2.reuse, 0x3f, PT ;  /* 0x0000003f0200780c */ /* 0x040fe20003f44070 */
[----:B------:R-:W-:-:S04]  /*27ee0*/  IMAD.IADD R8, R2, 0x1, R8 ;  /* 0x0000000102087824 */ /* 0x000fc800078e0208 */
[----:B------:R-:W-:-:S08]  /*27ef0*/  IMAD.MOV.U32 R10, RZ, RZ, R8 ;  /* 0x000000ffff0a7224 */ /* 0x000fd000078e0008 */
[----:B------:R-:W2:Y:S01]  /*27f00*/  @!P2 LDC.64 R4, c[0x0][0x428] ;  /* 0x00010a00ff04ab82 */ /* 0x000ea20000000a00 */
[----:B0-----:R-:W-:-:S13]  /*27f10*/  ISETP.NE.AND P0, PT, R3, 0x1, PT ;  /* 0x000000010300780c */ /* 0x001fda0003f05270 */
[----:B------:R-:W0:Y:S08]  /*27f20*/  @P0 LDC R3, c[0x0][0x434] ;  /* 0x00010d00ff030b82 */ /* 0x000e300000000800 */
[----:B------:R-:W3:Y:S01]  /*27f30*/  @P0 LDC R7, c[0x0][0x438] ;  /* 0x00010e00ff070b82 */ /* 0x000ee20000000800 */
[----:B0-----:R-:W-:-:S05]  /*27f40*/  @P0 IMAD.HI.U32 R2, R8, R3, RZ ;  /* 0x0000000308020227 */ /* 0x001fca00078e00ff */
[----:B---3--:R-:W-:Y:S01]  /*27f50*/  @P0 SHF.R.U32.HI R10, RZ, R7, R2 ;  /* 0x00000007ff0a0219 */ /* 0x008fe20000011602 */
[----:B--2---:R-:W-:Y:S01]  /*27f60*/  @!P2 IMAD R2, R30, R4, RZ ;  /* 0x000000041e02a224 */ /* 0x004fe200078e02ff */
[----:B------:R-:W0:Y:S02]  /*27f70*/  @!P2 LDC.64 R6, c[0x0][0x418] ;  /* 0x00010600ff06ab82 */ /* 0x000e240000000a00 */
[----:B------:R-:W-:Y:S01]  /*27f80*/  @!P2 SHF.R.S32.HI R3, RZ, 0x1f, R10 ;  /* 0x0000001fff03a819 */ /* 0x000fe2000001140a */
[----:B------:R-:W-:Y:S02]  /*27f90*/  @!P2 IMAD R5, R26, R5, R2 ;  /* 0x000000051a05a224 */ /* 0x000fe400078e0202 */
[----:B------:R-:W-:-:S04]  /*27fa0*/  @!P2 IMAD.MOV.U32 R2, RZ, RZ, R10 ;  /* 0x000000ffff02a224 */ /* 0x000fc800078e000a */
[----:B------:R-:W-:-:S04]  /*27fb0*/  @!P2 IMAD.WIDE.U32 R2, R26, R4, R2 ;  /* 0x000000041a02a225 */ /* 0x000fc800078e0002 */
[----:B------:R-:W-:Y:S02]  /*27fc0*/  @!P2 IMAD.IADD R3, R5, 0x1, R3 ;  /* 0x000000010503a824 */ /* 0x000fe400078e0203 */
[----:B------:R-:W-:Y:S01]  /*27fd0*/  IMAD.MOV.U32 R4, RZ, RZ, RZ ;  /* 0x000000ffff047224 */ /* 0x000fe200078e00ff */
[----:B0-----:R-:W-:-:S04]  /*27fe0*/  @!P2 LEA R6, P0, R2, R6, 0x2 ;  /* 0x000000060206a211 */ /* 0x001fc800078010ff */
[----:B------:R-:W-:Y:S02]  /*27ff0*/  @!P2 LEA.HI.X R7, R2, R7, R3, 0x2, P0 ;  /* 0x000000070207a211 */ /* 0x000fe400000f1403 */
[----:B------:R-:W-:-:S03]  /*28000*/  ISETP.NE.AND P0, PT, R18, 0x2, PT ;  /* 0x000000021200780c */ /* 0x000fc60003f05270 */
[----:B------:R0:W5:Y:S01]  /*28010*/  @!P2 LDG.E R4, desc[UR36][R6.64] ;  /* 0x000000240604a981 */ /* 0x000162000c1e1900 */
[----:B------:R-:W-:Y:S01]  /*28020*/  SEL R2, RZ, 0x1, P0 ;  /* 0x00000001ff027807 */ /* 0x000fe20000000000 */
[----:B------:R-:W-:Y:S01]  /*28030*/  IMAD.MOV R5, RZ, RZ, -R10 ;  /* 0x000000ffff057224 */ /* 0x000fe200078e0a0a */
[----:B------:R-:W-:Y:S05]  /*28040*/  YIELD ;  /* 0x0000000000007946 */ /* 0x000fea0003800000 */
[----:B------:R-:W-:Y:S01]  /*28050*/  LOP3.LUT R23, R23, R2, RZ, 0x3c, !PT ;  /* 0x0000000217177212 */ /* 0x000fe200078e3cff */
[----:B------:R-:W-:Y:S01]  /*28060*/  ULDC UR4, c[0x0][0x430] ;  /* 0x00010c0000047ab9 */ /* 0x000fe20000000800 */
[----:B------:R-:W-:Y:S01]  /*28070*/  IMAD.MOV.U32 R2, RZ, RZ, R9 ;  /* 0x000000ffff027224 */ /* 0x000fe200078e0009 */
[----:B------:R-:W-:Y:S01]  /*28080*/  SEL R18, R18, RZ, P0 ;  /* 0x000000ff12127207 */ /* 0x000fe20000000000 */
[----:B------:R-:W-:-:S02]  /*28090*/  IMAD R5, R5, UR4, R8 ;  /* 0x0000000405057c24 */ /* 0x000fc4000f8e0208 */
[----:B------:R-:W-:Y:S01]  /*280a0*/  VIADD R9, R9, 0xffffffff ;  /* 0xffffffff09097836 */ /* 0x000fe20000000000 */
[----:B------:R-:W-:Y:S01]  /*280b0*/  ISETP.GT.AND P3, PT, R2, UR44, PT ;  /* 0x0000002c02007c0c */ /* 0x000fe2000bf64270 */
[----:B0-----:R-:W-:-:S12]  /*280c0*/  @!P1 BRA `(.L_x_5307) ;  /* 0x0000000000049947 */ /* 0x001fd80003800000 */
[----:B------:R-:W-:Y:S01]  /*280d0*/  BPT.TRAP 0x1 ;  /* 0x000000040000795c */ /* 0x000fe20000300000 */
.L_x_5307:
[----:B------:R-:W-:Y:S01]  /*280e0*/  IMAD R8, R18, 0x8, R17 ;  /* 0x0000000812087824 */ /* 0x000fe200078e0211 */
[----:B------:R-:W-:Y:S01]  /*280f0*/  SHF.L.U32 R20, R23, 0x1f, RZ ;  /* 0x0000001f17147819 */ /* 0x000fe200000006ff */
[----:B------:R-:W-:Y:S01]  /*28100*/  BSSY B1, `(.L_x_5308) ;  /* 0x0000004000017945 */ /* 0x000fe20003800000 */
[----:B------:R-:W-:Y:S02]  /*28110*/  SHF.R.S32.HI R7, RZ, 0x1f, R5 ;  /* 0x0000001fff077819 */ /* 0x000fe40000011405 */
[----:B------:R-:W0:Y:S02]  /*28120*/  SYNCS.PHASECHK.TRANS64.TRYWAIT P0, [R8+URZ+0x38840], R20 ;  /* 0x03884014080075a7 */ /* 0x000e24000800017f */
[----:B0-----:R-:W-:Y:S05]  /*28130*/  @!P0 BRA `(.L_x_5309) ;  /* 0x0000002c00cc8947 */ /* 0x001fea0003800000 */
.L_x_5385:
[----:B------:R-:W-:Y:S05]  /*28140*/  BSYNC B1 ;  /* 0x0000000000017941 */ /* 0x000fea0003800000 */
.L_x_5308:
        /* <DEDUP_REMOVED lines=14> */
[C---:B-1----:R-:W-:Y:S02]  /*28230*/  IMAD R27, R19.reuse, UR5, R6 ;  /* 0x00000005131b7c24 */ /* 0x042fe4000f8e0206 */
        /* <DEDUP_REMOVED lines=8> */
[----:B------:R-:W1:Y:S01]  /*282c0*/  SHFL.IDX PT, R14, R21, RZ, 0x181f ;  /* 0x00181fff150e7589 */ /* 0x000e6200000e0000 */
[----:B------:R-:W-:-:S03]  /*282d0*/  IMAD R25, R6, 0x2, R17 ;  /* 0x0000000206197824 */ /* 0x000fc600078e0211 */
[----:B------:R-:W2:Y:S01]  /*282e0*/  SHFL.IDX PT, R3, R27, RZ, 0x181f ;  /* 0x00181fff1b037589 */ /* 0x000ea200000e0000 */
[----:B-1----:R-:W-:-:S03]  /*282f0*/  IADD3 R2, P0, R14, R0, RZ ;  /* 0x000000000e027210 */ /* 0x002fc60007f1e0ff */
[----:B------:R-:W-:Y:S02]  /*28300*/  SHFL.IDX PT, R14, R21, 0x3, 0x181f ;  /* 0x00781f00150e7f89 */ /* 0x000fe400000e0000 */
[----:B--2---:R-:W-:-:S05]  /*28310*/  IMAD.X R3, RZ, RZ, R3, P0 ;  /* 0x000000ffff037224 */ /* 0x004fca00000e0603 */
        /* <DEDUP_REMOVED lines=11> */
[----:B---3--:R1:W-:Y:S03]  /*283d0*/  LDGSTS.E.BYPASS.LTC128B.128 [R25+0x23400], desc[UR36][R2.64], !P1 ;  /* 0x2340000002197fae */ /* 0x0083e6000c901d64 */
.L_x_5395:
[----:B-1----:R-:W-:-:S05]  /*283e0*/  IADD3 R2, P0, R14, R0, RZ ;  /* 0x000000000e027210 */ /* 0x002fca0007f1e0ff */
[----:B------:R-:W-:Y:S01]  /*283f0*/  IMAD.X R3, RZ, RZ, R27, P0 ;  /* 0x000000ffff037224 */ /* 0x000fe200000e061b */
[----:B------:R-:W-:-:S04]  /*28400*/  PLOP3.LUT P0, PT, PT, PT, PT, 0x80, 0x0 ;  /* 0x000000000000781c */ /* 0x000fc80003f0f070 */
[----:B------:R-:W-:Y:S01]  /*28410*/  @!PT LDS RZ, [RZ] ;  /* 0x00000000fffff984 */ /* 0x000fe20000000800 */
[----:B------:R-:W-:Y:S01]  /*28420*/  @!PT LDS RZ, [RZ] ;  /* 0x00000000fffff984 */ /* 0x000fe20000000800 */
[----:B------:R-:W-:Y:S01]  /*28430*/  @!PT LDS RZ, [RZ] ;  /* 0x00000000fffff984 */ /* 0x000fe20000000800 */
[----:B------:R1:W-:Y:S01]  /*28440*/  LDGSTS.E.BYPASS.LTC128B.128 [R25+0x23c00], desc[UR36][R2.64], !P1 ;  /* 0x23c0000002197fae */ /* 0x0003e2000c901d64 */
[----:B------:R-:W-:-:S08]  /*28450*/  NOP ;  /* 0x0000000000007918 */ /* 0x000fd00000000000 */
.L_x_5311:
        /* <DEDUP_REMOVED lines=10> */
.L_x_5312:
[----:B------:R2:W-:Y:S01]  /*28500*/  SYNCS.ARRIVE.TRANS64.A1T0 RZ, [R8+URZ+0x38830], RZ ;  /* 0x038830ff08ff79a7 */ /* 0x0005e2000810003f */
[----:B------:R-:W-:Y:S05]  /*28510*/  @!P2 BRA `(.L_x_5313) ;  /* 0x000000000004a947 */ /* 0x000fea0003800000 */
[----:B------:R-:W-:Y:S01]  /*28520*/  BPT.TRAP 0x1 ;  /* 0x000000040000795c */ /* 0x000fe20000300000 */
.L_x_5313:
[----:B------:R-:W3:Y:S01]  /*28530*/  SYNCS.PHASECHK.TRANS64.TRYWAIT P0, [R8+URZ+0x38860], R20 ;  /* 0x03886014080075a7 */ /* 0x000ee2000800017f */
[----:B------:R-:W-:Y:S04]  /*28540*/  BSSY B1, `(.L_x_5314) ;  /* 0x0000002000017945 */ /* 0x000fe80003800000 */
[----:B---3--:R-:W-:Y:S05]  /*28550*/  @!P0 BRA `(.L_x_5315) ;  /* 0x0000002c00ec8947 */ /* 0x008fea0003800000 */
.L_x_5396:
[----:B------:R-:W-:Y:S05]  /*28560*/  BSYNC B1 ;  /* 0x0000000000017941 */ /* 0x000fea0003800000 */
.L_x_5314:
[----:B------:R-:W-:Y:S01]  /*28570*/  ULDC.64 UR4, c[0x0][0x328] ;  /* 0x0000ca0000047ab9 */ /* 0x000fe20000000a00 */
[C---:B------:R-:W-:Y:S01]  /*28580*/  LOP3.LUT P5, RZ, R16.reuse, 0x8, RZ, 0xc0, !PT ;  /* 0x0000000810ff7812 */ /* 0x040fe200078ac0ff */
[----:B-1----:R-:W-:Y:S01]  /*28590*/  IMAD R2, R7, UR4, RZ ;  /* 0x0000000407027c24 */ /* 0x002fe2000f8e02ff */
        /* <DEDUP_REMOVED lines=18> */
[----:B0--3--:R-:W-:Y:S01]  /*286c0*/  LEA.HI.X R20, R2, UR5, R3, 0x1, P0 ;  /* 0x0000000502147c11 */ /* 0x009fe200080f0c03 */
[----:B------:R-:W-:Y:S08]  /*286d0*/  BRA.DIV UR4, `(.L_x_5316) ;  /* 0x0000002e04a07947 */ /* 0x000ff0000b800000 */
[----:B------:R-:W0:Y:S01]  /*286e0*/  SHFL.IDX PT, R14, R10, RZ, 0x181f ;  /* 0x00181fff0a0e7589 */ /* 0x000e2200000e0000 */
[C---:B------:R-:W-:Y:S01]  /*286f0*/  LOP3.LUT P1, RZ, R16.reuse, 0x400, RZ, 0xc0, !PT ;  /* 0x0000040010ff7812 */ /* 0x040fe2000782c0ff */
[----:B------:R-:W-:Y:S01]  /*28700*/  IMAD R21, R21, 0x2, R17 ;  /* 0x0000000215157824 */ /* 0x000fe200078e0211 */
[----:B------:R-:W-:Y:S01]  /*28710*/  LOP3.LUT R16, R16, 0xffbfffff, RZ, 0xc0, !PT ;  /* 0xffbfffff10107812 */ /* 0x000fe200078ec0ff */
[----:B------:R-:W1:Y:S03]  /*28720*/  SHFL.IDX PT, R3, R20, RZ, 0x181f ;  /* 0x00181fff14037589 */ /* 0x000e6600000e0000 */
[----:B------:R-:W-:Y:S01]  /*28730*/  @P3 LOP3.LUT R16, R16, 0x400000, RZ, 0xfc, !PT ;  /* 0x0040000010103812 */ /* 0x000fe200078efcff */
[----:B------:R-:W-:Y:S03]  /*28740*/  SHFL.IDX PT, R2, R10, 0x2, 0x181f ;  /* 0x00581f000a027f89 */ /* 0x000fe600000e0000 */
[----:B------:R-:W-:-:S02]  /*28750*/  LOP3.LUT P3, RZ, R16, 0x200, RZ, 0xc0, !PT ;  /* 0x0000020010ff7812 */ /* 0x000fc4000786c0ff */
[C---:B------:R-:W-:Y:S02]  /*28760*/  LOP3.LUT P6, RZ, R16.reuse, 0x20, RZ, 0xc0, !PT ;  /* 0x0000002010ff7812 */ /* 0x040fe400078cc0ff */
[C---:B------:R-:W-:Y:S02]  /*28770*/  LOP3.LUT P2, RZ, R16.reuse, 0x10, RZ, 0xc0, !PT ;  /* 0x0000001010ff7812 */ /* 0x040fe4000784c0ff */
[----:B------:R-:W-:Y:S02]  /*28780*/  LOP3.LUT R16, R16, 0xff7fffff, RZ, 0xc0, !PT ;  /* 0xff7fffff10107812 */ /* 0x000fe400078ec0ff */
[----:B0-----:R-:W-:Y:S02]  /*28790*/  IADD3 R6, P0, R14, R0, RZ ;  /* 0x000000000e067210 */ /* 0x001fe40007f1e0ff */
[----:B------:R-:W0:Y:S03]  /*287a0*/  SHFL.IDX PT, R14, R10, 0x1, 0x181f ;  /* 0x00381f000a0e7f89 */ /* 0x000e2600000e0000 */
[----:B------:R-:W-:Y:S01]  /*287b0*/  @P3 LOP3.LUT R16, R16, 0x800000, RZ, 0xfc, !PT ;  /* 0x0080000010103812 */ /* 0x000fe200078efcff */
[----:B-1----:R-:W-:-:S02]  /*287c0*/  IMAD.X R7, RZ, RZ, R3, P0 ;  /* 0x000000ffff077224 */ /* 0x002fc400000e0603 */
[----:B------:R-:W1:Y:S04]  /*287d0*/  SHFL.IDX PT, R3, R20, 0x1, 0x181f ;  /* 0x00381f0014037f89 */ /* 0x000e6800000e0000 */
        /* <DEDUP_REMOVED lines=8> */
[----:B-1----:R-:W-:Y:S01]  /*28860*/  IMAD.X R5, RZ, RZ, R3, P0 ;  /* 0x000000ffff057224 */ /* 0x002fe200000e0603 */
        /* <DEDUP_REMOVED lines=10> */
[----:B------:R-:W-:-:S04]  /*28910*/  LOP3.LUT P3, RZ, R16, 0x800000, RZ, 0xc0, !PT ;  /* 0x0080000010ff7812 */ /* 0x000fc8000786c0ff */
        /* <DEDUP_REMOVED lines=12> */
[----:B------:R-:W-:-:S03]  /*289e0*/  LOP3.LUT P3, RZ, R16, 0x400000, RZ, 0xc0, !PT ;  /* 0x0040000010ff7812 */ /* 0x000fc6000786c0ff */
[----:B------:R1:W-:Y:S04]  /*289f0*/  LDGSTS.E.BYPASS.LTC128B.128 [R21+0x5400], desc[UR36][R2.64+0x100], !P6 ;  /* 0x0540010002157fae */ /* 0x0003e8000f101d64 */
[----:B------:R1:W-:Y:S04]  /*28a00*/  LDGSTS.E.BYPASS.LTC128B.128 [R21+0x7400], desc[UR36][R2.64+0x180], !P2 ;  /* 0x0740018002157fae */ /* 0x0003e8000d101d64 */
[----:B------:R1:W-:Y:S04]  /*28a10*/  LDGSTS.E.BYPASS.LTC128B.128 [R21+0x9400], desc[UR36][R2.64+0x200], !P5 ;  /* 0x0940020002157fae */ /* 0x0003e8000e901d64 */
[----:B------:R1:W-:Y:S04]  /*28a20*/  LDGSTS.E.BYPASS.LTC128B.128 [R21+0xb400], desc[UR36][R2.64+0x280], !P4 ;  /* 0x0b40028002157fae */ /* 0x0003e8000e101d64 */
[----:B------:R1:W-:Y:S04]  /*28a30*/  LDGSTS.E.BYPASS.LTC128B.128 [R21+0xd400], desc[UR36][R2.64+0x300], P0 ;  /* 0x0d40030002157fae */ /* 0x0003e80008101d64 */
[----:B---34-:R1:W-:Y:S02]  /*28a40*/  LDGSTS.E.BYPASS.LTC128B.128 [R21+0xf400], desc[UR36][R2.64+0x380], P1 ;  /* 0x0f40038002157fae */ /* 0x0183e40008901d64 */
.L_x_5406:
[----:B-1----:R-:W-:Y:S02]  /*28a50*/  P2R R4, PR, RZ, 0x2 ;  /* 0x00000002ff047803 */ /* 0x002fe40000000000 */
        /* <DEDUP_REMOVED lines=22> */
.L_x_5317:
        /* <DEDUP_REMOVED lines=10> */
.L_x_5318:
[----:B------:R3:W-:Y:S01]  /*28c60*/  SYNCS.ARRIVE.TRANS64.A1T0 RZ, [R8+URZ+0x38850], RZ ;  /* 0x038850ff08ff79a7 */ /* 0x0007e2000810003f */
[----:B------:R-:W-:Y:S05]  /*28c70*/  @P3 BRA `(.L_x_5319) ;  /* 0xfffffff000703947 */ /* 0x000fea000383ffff */
[----:B------:R-:W-:Y:S05]  /*28c80*/  BSYNC B0 ;  /* 0x0000000000007941 */ /* 0x000fea0003800000 */
.L_x_5306:
[----:B------:R-:W0:Y:S01]  /*28c90*/  S2R R0, SR_TID.X ;  /* 0x0000000000007919 */ /* 0x000e220000002100 */
[----:B------:R-:W-:Y:S01]  /*28ca0*/  VIADD R18, R18, 0x1 ;  /* 0x0000000112127836 */ /* 0x000fe20000000000 */
[----:B------:R-:W-:Y:S04]  /*28cb0*/  BSSY B0, `(.L_x_5320) ;  /* 0x0000013000007945 */ /* 0x000fe80003800000 */
[----:B------:R-:W-:-:S04]  /*28cc0*/  ISETP.NE.AND P0, PT, R18, 0x2, PT ;  /* 0x000000021200780c */ /* 0x000fc80003f05270 */
[----:B------:R-:W-:Y:S02]  /*28cd0*/  SEL R18, R18, RZ, P0 ;  /* 0x000000ff12127207 */ /* 0x000fe40000000000 */
[----:B0-----:R-:W-:Y:S02]  /*28ce0*/  LOP3.LUT R2, R0, 0x7f, RZ, 0xc0, !PT ;  /* 0x0000007f00027812 */ /* 0x001fe400078ec0ff */
[----:B------:R-:W-:Y:S02]  /*28cf0*/  SEL R0, RZ, 0x1, P0 ;  /* 0x00000001ff007807 */ /* 0x000fe40000000000 */
[----:B------:R-:W-:-:S13]  /*28d00*/  ISETP.NE.AND P1, PT, R2, RZ, PT ;  /* 0x000000ff0200720c */ /* 0x000fda0003f25270 */
[----:B------:R-:W-:Y:S05]  /*28d10*/  @P1 BRA `(.L_x_5321) ;  /* 0x0000000000301947 */ /* 0x000fea0003800000 */
[----:B------:R-:W0:Y:S01]  /*28d20*/  S2R R7, SR_LANEID ;  /* 0x0000000000077919 */ /* 0x000e220000000000 */
[----:B------:R-:W-:Y:S01]  /*28d30*/  VOTEU.ANY UR4, UPT, PT ;  /* 0x0000000000047886 */ /* 0x000fe200038e0100 */
[----:B------:R-:W4:Y:S01]  /*28d40*/  LDC.64 R2, c[0x0][0xd80] ;  /* 0x00036000ff027b82 */ /* 0x000f220000000a00 */
[----:B------:R-:W0:Y:S08]  /*28d50*/  FLO.U32 R4, UR4 ;  /* 0x0000000400047d00 */ /* 0x000e3000080e0000 */
[----:B------:R-:W4:Y:S01]  /*28d60*/  POPC R5, UR4 ;  /* 0x0000000400057d09 */ /* 0x000f220008000000 */
[----:B0-----:R-:W-:-:S13]  /*28d70*/  ISETP.EQ.U32.AND P0, PT, R4, R7, PT ;  /* 0x000000070400720c */ /* 0x001fda0003f02070 */
[----:B----4-:R-:W4:Y:S01]  /*28d80*/  @P0 ATOMG.E.ADD.STRONG.GPU PT, R3, desc[UR36][R2.64], R5 ;  /* 0x00000005020309a8 */ /* 0x010f2200081ee1e4 */
[----:B------:R-:W0:Y:S02]  /*28d90*/  S2R R6, SR_LTMASK ;  /* 0x0000000000067919 */ /* 0x000e240000003900 */
[----:B0-----:R-:W-:-:S04]  /*28da0*/  LOP3.LUT R6, R6, UR4, RZ, 0xc0, !PT ;  /* 0x0000000406067c12 */ /* 0x001fc8000f8ec0ff */
[----:B------:R-:W0:Y:S01]  /*28db0*/  POPC R7, R6 ;  /* 0x0000000600077309 */ /* 0x000e220000000000 */
[----:B----4-:R-:W0:Y:S02]  /*28dc0*/  SHFL.IDX PT, R4, R3, R4, 0x1f ;  /* 0x00001f0403047589 */ /* 0x010e2400000e0000 */
[----:B0-----:R-:W-:-:S07]  /*28dd0*/  IADD3 R36, R4, UR48, R7 ;  /* 0x0000003004247c10 */ /* 0x001fce000fffe007 */
.L_x_5321:
[----:B------:R-:W-:Y:S05]  /*28de0*/  BSYNC B0 ;  /* 0x0000000000007941 */ /* 0x000fea0003800000 */
.L_x_5320:
[----:B------:R-:W-:-:S07]  /*28df0*/  LOP3.LUT R23, R23, R0, RZ, 0x3c, !PT ;  /* 0x0000000017177212 */ /* 0x000fce00078e3cff */
.L_x_5277:
[----:B------:R-:W-:Y:S05]  /*28e00*/  BSYNC B7 ;  /* 0x0000000000077941 */ /* 0x000fea0003800000 */
.L_x_5275:
        /* <DEDUP_REMOVED lines=8> */
[----:B------:R4:W0:Y:S01]  /*28e90*/  LDS R36, [R17+0x388d0] ;  /* 0x0388d00011247984 */ /* 0x0008220000000800 */
[----:B------:R-:W-:Y:S06]  /*28ea0*/  BAR.ARV 0x4, 0x180 ;  /* 0x0106000000007b1d */ /* 0x000fec0000002000 */
[----:B------:R-:W-:Y:S05]  /*28eb0*/  BRA `(.L_x_5323) ;  /* 0x00000000002c7947 */ /* 0x000fea0003800000 */
.L_x_5322:
[----:B------:R-:W-:-:S03]  /*28ec0*/  UMOV UR4, 0xffffffff ;  /* 0xffffffff00047882 */ /* 0x000fc60000000000 */
[----:B------:R-:W-:Y:S05]  /*28ed0*/  BRA.DIV UR4, `(.L_x_5324) ;  /* 0x0000002e04707947 */ /* 0x000fea000b800000 */
[----:B------:R4:W0:Y:S02]  /*28ee0*/  SHFL.IDX PT, R14, R36, RZ, 0x1f ;  /* 0x00001fff240e7589 */ /* 0x00082400000e0000 */
.L_x_5409:
[----:B------:R-:W1:Y:S01]  /*28ef0*/  @!P1 S2R R3, SR_CgaCtaId ;  /* 0x0000000000039919 */ /* 0x000e620000008800 */
[----:B------:R-:W-:Y:S05]  /*28f00*/  WARPSYNC.ALL ;  /* 0x0000000000007948 */ /* 0x000fea0003800000 */
[----:B------:R-:W-:Y:S01]  /*28f10*/  BAR.SYNC.DEFER_BLOCKING 0x4, 0x180 ;  /* 0x0106000000007b1d */ /* 0x000fe20000010000 */
[----:B------:R-:W-:-:S04]  /*28f20*/  @!P1 MOV R0, 0x400 ;  /* 0x0000040000009802 */ /* 0x000fc80000000f00 */
[----:B-1----:R-:W-:-:S05]  /*28f30*/  @!P1 LEA R17, R3, R0, 0x18 ;  /* 0x0000000003119211 */ /* 0x002fca00078ec0ff */
[----:B------:R0:W-:Y:S02]  /*28f40*/  @!P1 STS [R17+0x388d0], R36 ;  /* 0x0388d02411009388 */ /* 0x0001e40000000800 */
[----:B0---4-:R-:W-:Y:S01]  /*28f50*/  IMAD.MOV.U32 R36, RZ, RZ, R14 ;  /* 0x000000ffff247224 */ /* 0x011fe200078e000e */
[----:B------:R-:W-:Y:S06]  /*28f60*/  BAR.ARV 0x5, 0x180 ;  /* 0x0146000000007b1d */ /* 0x000fec0000002000 */
.L_x_5323:
[----:B------:R-:W-:Y:S02]  /*28f70*/  ULDC UR4, c[0x0][0xd38] ;  /* 0x00034e0000047ab9 */ /* 0x000fe40000000800 */
[----:B0-----:R-:W-:-:S13]  /*28f80*/  ISETP.GE.AND P0, PT, R36, UR4, PT ;  /* 0x0000000424007c0c */ /* 0x001fda000bf06270 */
[----:B------:R-:W-:Y:S05]  /*28f90*/  @!P0 BRA `(.L_x_5325) ;  /* 0xffffffb800f08947 */ /* 0x000fea000383ffff */
.L_x_5266:
[----:B------:R-:W2:Y:S01]  /*28fa0*/  LDL.LU R0, [R1+0x430] ;  /* 0x0004300001007983 */ /* 0x000ea20000300800 */
[----:B------:R-:W-:Y:S01]  /*28fb0*/  BSSY B0, `(.L_x_5326) ;  /* 0x000000b000007945 */ /* 0x000fe20003800000 */
[----:B------:R-:W0:Y:S01]  /*28fc0*/  S2R R5, SR_CgaCtaId ;  /* 0x0000000000057919 */ /* 0x000e220000008800 */
[----:B--2---:R-:W-:-:S05]  /*28fd0*/  VIADD R0, R0, 0x1 ;  /* 0x0000000100007836 */ /* 0x004fca0000000000 */
        /* <DEDUP_REMOVED lines=8> */
.L_x_5410:
[----:B------:R-:W-:Y:S05]  /*29060*/  BSYNC B0 ;  /* 0x0000000000007941 */ /* 0x000fea0003800000 */
.L_x_5326:
[----:B------:R-:W-:-:S03]  /*29070*/  UMOV UR4, 0xffffffff ;  /* 0xffffffff00047882 */ /* 0x000fc60000000000 */
[----:B------:R-:W-:Y:S05]  /*29080*/  BRA.DIV UR4, `(.L_x_5328) ;  /* 0x0000002e04407947 */ /* 0x000fea000b800000 */
[----:B0-----:R-:W0:Y:S02]  /*29090*/  S2R R0, SR_TID.X ;  /* 0x0000000000007919 */ /* 0x001e240000002100 */
[----:B0-----:R-:W-:-:S04]  /*290a0*/  SHF.R.U32.HI R0, RZ, 0x5, R0 ;  /* 0x00000005ff007819 */ /* 0x001fc80000011600 */
[----:B------:R-:W-:-:S05]  /*290b0*/  LOP3.LUT R0, R0, 0x3, RZ, 0xc0, !PT ;  /* 0x0000000300007812 */ /* 0x000fca00078ec0ff */
[----:B------:R0:W2:Y:S02]  /*290c0*/  SHFL.IDX PT, R14, R0, RZ, 0x1f ;  /* 0x00001fff000e7589 */ /* 0x0000a400000e0000 */
.L_x_5413:
[----:B--2---:R-:W-:Y:S01]  /*290d0*/  ISETP.NE.AND P0, PT, R14, RZ, PT ;  /* 0x000000ff0e00720c */ /* 0x004fe20003f05270 */
[----:B------:R-:W-:-:S12]  /*290e0*/  BSSY B0, `(.L_x_5329) ;  /* 0x0000024000007945 */ /* 0x000fd80003800000 */
[----:B------:R-:W-:Y:S05]  /*290f0*/  @P0 BRA `(.L_x_5330) ;  /* 0x0000000000880947 */ /* 0x000fea0003800000 */
[----:B------:R-:W-:-:S03]  /*29100*/  UMOV UR4, 0xffffffff ;  /* 0xffffffff00047882 */ /* 0x000fc60000000000 */
[----:B------:R-:W-:Y:S05]  /*29110*/  BRA.DIV UR4, `(.L_x_5331) ;  /* 0x0000002e04507947 */ /* 0x000fea000b800000 */
[----:B------:R-:W-:-:S13]  /*29120*/  ELECT P6, URZ, PT ;  /* 0x00000000003f782f */ /* 0x000fda00038c0000 */
.L_x_5416:
[----:B------:R-:W-:Y:S05]  /*29130*/  @!P6 BRA `(.L_x_5330) ;  /* 0x000000000078e947 */ /* 0x000fea0003800000 */
[----:B------:R-:W-:-:S06]  /*29140*/  ULOP3.LUT UR4, UR61, 0x2, URZ, 0xfc, !UPT ;  /* 0x000000023d047892 */ /* 0x000fcc000f8efc3f */
[----:B0-----:R-:W-:-:S05]  /*29150*/  IMAD.U32 R0, RZ, RZ, UR4 ;  /* 0x00000004ff007e24 */ /* 0x001fca000f8e00ff */
[----:B------:R-:W-:-:S13]  /*29160*/  ISETP.NE.AND P0, PT, R0, 0x3, PT ;  /* 0x000000030000780c */ /* 0x000fda0003f05270 */
[----:B------:R-:W-:Y:S05]  /*29170*/  @!P0 BRA `(.L_x_5332) ;  /* 0x0000000000048947 */ /* 0x000fea0003800000 */
[----:B------:R-:W-:Y:S01]  /*29180*/  BPT.TRAP 0x1 ;  /* 0x000000040000795c */ /* 0x000fe20000300000 */
.L_x_5332:
[C---:B------:R-:W-:Y:S01]  /*29190*/  IMAD R3, R18.reuse, 0x8, R5 ;  /* 0x0000000812037824 */ /* 0x040fe200078e0205 */
[----:B------:R-:W-:Y:S01]  /*291a0*/  SHF.L.U32 R2, R23, 0x1f, RZ ;  /* 0x0000001f17027819 */ /* 0x000fe200000006ff */
[----:B------:R-:W-:-:S03]  /*291b0*/  VIADD R18, R18, 0x1 ;  /* 0x0000000112127836 */ /* 0x000fc60000000000 */
[----:B------:R-:W0:Y:S02]  /*291c0*/  SYNCS.PHASECHK.TRANS64.TRYWAIT P1, [R3+URZ+0x38840], R2 ;  /* 0x03884002030075a7 */ /* 0x000e24000802017f */
[----:B------:R-:W-:-:S04]  /*291d0*/  ISETP.NE.AND P2, PT, R18, 0x2, PT ;  /* 0x000000021200780c */ /* 0x000fc80003f45270 */
[----:B------:R-:W-:Y:S01]  /*291e0*/  SEL R0, RZ, 0x1, P2 ;  /* 0x00000001ff007807 */ /* 0x000fe20001000000 */
[----:B0-----:R-:W-:Y:S08]  /*291f0*/  @!P1 BRA `(.L_x_5333) ;  /* 0x0000002c00389947 */ /* 0x001ff00003800000 */
.L_x_5417:
[----:B------:R-:W-:Y:S02]  /*29200*/  SEL R18, R18, RZ, P2 ;  /* 0x000000ff12127207 */ /* 0x000fe40001000000 */
[----:B------:R-:W-:Y:S01]  /*29210*/  LOP3.LUT R0, R23, R0, RZ, 0x3c, !PT ;  /* 0x0000000017007212 */ /* 0x000fe200078e3cff */
[----:B------:R-:W-:Y:S06]  /*29220*/  @!P0 BRA `(.L_x_5334) ;  /* 0x0000000000048947 */ /* 0x000fec0003800000 */
[----:B------:R-:W-:Y:S01]  /*29230*/  BPT.TRAP 0x1 ;  /* 0x000000040000795c */ /* 0x000fe20000300000 */
.L_x_5334:
[----:B------:R-:W-:Y:S01]  /*29240*/  IMAD R5, R18, 0x8, R5 ;  /* 0x0000000812057824 */ /* 0x000fe200078e0205 */
[----:B------:R-:W-:-:S04]  /*29250*/  SHF.L.U32 R0, R0, 0x1f, RZ ;  /* 0x0000001f00007819 */ /* 0x000fc800000006ff */
[----:B------:R-:W2:Y:S02]  /*29260*/  SYNCS.PHASECHK.TRANS64.TRYWAIT P1, [R5+URZ+0x38840], R0 ;  /* 0x03884000050075a7 */ /* 0x000ea4000802017f */
[----:B--2---:R-:W-:Y:S05]  /*29270*/  @!P1 BRA `(.L_x_5335) ;  /* 0x0000002c002c9947 */ /* 0x004fea0003800000 */
.L_x_5418:
[----:B------:R-:W-:Y:S05]  /*29280*/  @!P0 BRA `(.L_x_5336) ;  /* 0x0000000000048947 */ /* 0x000fea0003800000 */
[----:B------:R-:W-:Y:S01]  /*29290*/  BPT.TRAP 0x1 ;  /* 0x000000040000795c */ /* 0x000fe20000300000 */
.L_x_5336:
[----:B------:R-:W0:Y:S02]  /*292a0*/  SYNCS.PHASECHK.TRANS64.TRYWAIT P1, [R3+URZ+0x38860], R2 ;  /* 0x03886002030075a7 */ /* 0x000e24000802017f */
[----:B0-----:R-:W-:Y:S05]  /*292b0*/  @!P1 BRA `(.L_x_5337) ;  /* 0x0000002c00309947 */ /* 0x001fea0003800000 */
.L_x_5419:
[----:B------:R-:W-:Y:S05]  /*292c0*/  @!P0 BRA `(.L_x_5338) ;  /* 0x0000000000048947 */ /* 0x000fea0003800000 */
[----:B------:R-:W-:Y:S01]  /*292d0*/  BPT.TRAP 0x1 ;  /* 0x000000040000795c */ /* 0x000fe20000300000 */
.L_x_5338:
[----:B------:R0:W0:Y:S02]  /*292e0*/  SYNCS.PHASECHK.TRANS64.TRYWAIT P0, [R5+URZ+0x38860], R0 ;  /* 0x03886000050075a7 */ /* 0x000024000800017f */
[----:B0-----:R-:W-:Y:S05]  /*292f0*/  @!P0 NANOSLEEP.SYNCS 0x989680 ;  /* 0x009896800000895d */ /* 0x001fea0003900000 */
[----:B------:R-:W0:Y:S02]  /*29300*/  @!P0 SYNCS.PHASECHK.TRANS64 P0, [R5+URZ+0x38860], R0 ;  /* 0x03886000050085a7 */ /* 0x000e24000800007f */
[----:B0-----:R-:W-:Y:S05]  /*29310*/  @!P0 BRA `(.L_x_5338) ;  /* 0xfffffffc00f08947 */ /* 0x001fea000383ffff */
.L_x_5330:
[----:B------:R-:W-:Y:S05]  /*29320*/  BSYNC B0 ;  /* 0x0000000000007941 */ /* 0x000fea0003800000 */
.L_x_5329:
[----:B------:R-:W-:Y:S05]  /*29330*/  EXIT ;  /* 0x000000000000794d */ /* 0x000fea0003800000 */
.L_x_5154:
[----:B0-----:R-:W-:-:S04]  /*29340*/  IMAD.U32 R3, RZ, RZ, UR44 ;  /* 0x0000002cff037e24 */ /* 0x001fc8000f8e00ff */
[----:B------:R0:W1:Y:S03]  /*29350*/  SYNCS.PHASECHK.TRANS64.TRYWAIT P0, [R3+URZ+0x38800], R0 ;  /* 0x03880000030075a7 */ /* 0x000066000800017f */
[----:B-1----:R-:W-:Y:S05]  /*29360*/  @!P0 NANOSLEEP.SYNCS 0x989680 ;  /* 0x009896800000895d */ /* 0x002fea0003900000 */
[----:B------:R-:W1:Y:S02]  /*29370*/  @!P0 SYNCS.PHASECHK.TRANS64 P0, [R3+URZ+0x38800], R0 ;  /* 0x03880000030085a7 */ /* 0x000e64000800007f */
[----:B-1----:R-:W-:Y:S05]  /*29380*/  @!P0 BRA `(.L_x_5154) ;  /* 0xfffffffc00ec8947 */ /* 0x002fea000383ffff */
[----:B------:R-:W-:Y:S05]  /*29390*/  BRA `(.L_x_5339) ;  /* 0xfffffe1000dc7947 */ /* 0x000fea000383ffff */
.L_x_5161:
[----:B-1----:R1:W2:Y:S02]  /*293a0*/  SYNCS.PHASECHK.TRANS64.TRYWAIT P0, [R10+URZ], R11 ;  /* 0x0000000b0a0075a7 */ /* 0x0022a4000800017f */
[----:B--2---:R-:W-:Y:S05]  /*293b0*/  @!P0 NANOSLEEP.SYNCS 0x989680 ;  /* 0x009896800000895d */ /* 0x004fea0003900000 */
[----:B------:R-:W2:Y:S02]  /*293c0*/  @!P0 SYNCS.PHASECHK.TRANS64 P0, [R10+URZ], R11 ;  /* 0x0000000b0a0085a7 */ /* 0x000ea4000800007f */
[----:B--2---:R-:W-:Y:S05]  /*293d0*/  @!P0 BRA `(.L_x_5161) ;  /* 0xfffffffc00f08947 */ /* 0x004fea000383ffff */
[----:B------:R-:W-:Y:S05]  /*293e0*/  BRA `(.L_x_5160) ;  /* 0xfffffe1800007947 */ /* 0x000fea000383ffff */
.L_x_5163:
[----:B0-----:R-:W-:-:S04]  /*293f0*/  IMAD.U32 R8, RZ, RZ, UR44 ;  /* 0x0000002cff087e24 */ /* 0x001fc8000f8e00ff */
[----:B------:R0:W1:Y:S03]  /*29400*/  SYNCS.PHASECHK.TRANS64.TRYWAIT P0, [R8+URZ+0x38810], R3 ;  /* 0x03881003080075a7 */ /* 0x000066000800017f */
[----:B-1----:R-:W-:Y:S05]  /*29410*/  @!P0 NANOSLEEP.SYNCS 0x989680 ;  /* 0x009896800000895d */ /* 0x002fea0003900000 */
[----:B------:R-:W1:Y:S02]  /*29420*/  @!P0 SYNCS.PHASECHK.TRANS64 P0, [R8+URZ+0x38810], R3 ;  /* 0x03881003080085a7 */ /* 0x000e64000800007f */
[----:B-1----:R-:W-:Y:S05]  /*29430*/  @!P0 BRA `(.L_x_5163) ;  /* 0xfffffffc00ec8947 */ /* 0x002fea000383ffff */
[----:B------:R-:W-:Y:S05]  /*29440*/  BRA `(.L_x_5340) ;  /* 0xfffffe1800d47947 */ /* 0x000fea000383ffff */
.L_x_5170:
[----:B-1----:R1:W2:Y:S02]  /*29450*/  SYNCS.PHASECHK.TRANS64.TRYWAIT P0, [R10+URZ], R11 ;  /* 0x0000000b0a0075a7 */ /* 0x0022a4000800017f */
[----:B--2---:R-:W-:Y:S05]  /*29460*/  @!P0 NANOSLEEP.SYNCS 0x989680 ;  /* 0x009896800000895d */ /* 0x004fea0003900000 */
[----:B------:R-:W2:Y:S02]  /*29470*/  @!P0 SYNCS.PHASECHK.TRANS64 P0, [R10+URZ], R11 ;  /* 0x0000000b0a0085a7 */ /* 0x000ea4000800007f */
[----:B--2---:R-:W-:Y:S05]  /*29480*/  @!P0 BRA `(.L_x_5170) ;  /* 0xfffffffc00f08947 */ /* 0x004fea000383ffff */
[----:B------:R-:W-:Y:S05]  /*29490*/  BRA `(.L_x_5169) ;  /* 0xfffffe1c00187947 */ /* 0x000fea000383ffff */
.L_x_5204:
[----:B-1----:R1:W2:Y:S02]  /*294a0*/  SYNCS.PHASECHK.TRANS64.TRYWAIT P0, [R8+URZ], R9 ;  /* 0x00000009080075a7 */ /* 0x0022a4000800017f */
[----:B--2---:R-:W-:Y:S05]  /*294b0*/  @!P0 NANOSLEEP.SYNCS 0x989680 ;  /* 0x009896800000895d */ /* 0x004fea0003900000 */
[----:B------:R-:W2:Y:S02]  /*294c0*/  @!P0 SYNCS.PHASECHK.TRANS64 P0, [R8+URZ], R9 ;  /* 0x00000009080085a7 */ /* 0x000ea4000800007f */
[----:B--2---:R-:W-:Y:S05]  /*294d0*/  @!P0 BRA `(.L_x_5204) ;  /* 0xfffffffc00f08947 */ /* 0x004fea000383ffff */
[----:B------:R-:W-:Y:S05]  /*294e0*/  BRA `(.L_x_5203) ;  /* 0xfffffe8400147947 */ /* 0x000fea000383ffff */
.L_x_5211:
[----:B-1----:R1:W2:Y:S02]  /*294f0*/  SYNCS.PHASECHK.TRANS64.TRYWAIT P0, [R14+URZ], R15 ;  /* 0x0000000f0e0075a7 */ /* 0x0022a4000800017f */
[----:B--2---:R-:W-:Y:S05]  /*29500*/  @!P0 NANOSLEEP.SYNCS 0x989680 ;  /* 0x009896800000895d */ /* 0x004fea0003900000 */
[----:B------:R-:W2:Y:S02]  /*29510*/  @!P0 SYNCS.PHASECHK.TRANS64 P0, [R14+URZ], R15 ;  /* 0x0000000f0e0085a7 */ /* 0x000ea4000800007f */
[----:B--2---:R-:W-:Y:S05]  /*29520*/  @!P0 BRA `(.L_x_5211) ;  /* 0xfffffffc00f08947 */ /* 0x004fea000383ffff */
[----:B------:R-:W-:Y:S05]  /*29530*/  BRA `(.L_x_5210) ;  /* 0xfffffe8800207947 */ /* 0x000fea000383ffff */
.L_x_5228:
[----:B-1----:R1:W2:Y:S02]  /*29540*/  SYNCS.PHASECHK.TRANS64.TRYWAIT P0, [R8+URZ], R9 ;  /* 0x00000009080075a7 */ /* 0x0022a4000800017f */
[----:B--2---:R-:W-:Y:S05]  /*29550*/  @!P0 NANOSLEEP.SYNCS 0x989680 ;  /* 0x009896800000895d */ /* 0x004fea0003900000 */
[----:B------:R-:W2:Y:S02]  /*29560*/  @!P0 SYNCS.PHASECHK.TRANS64 P0, [R8+URZ], R9 ;  /* 0x00000009080085a7 */ /* 0x000ea4000800007f */
[----:B--2---:R-:W-:Y:S05]  /*29570*/  @!P0 BRA `(.L_x_5228) ;  /* 0xfffffffc00f08947 */ /* 0x004fea000383ffff */
[----:B------:R-:W-:Y:S05]  /*29580*/  BRA `(.L_x_5227) ;  /* 0xfffffef000447947 */ /* 0x000fea000383ffff */
.L_x_5235:
[----:B-1----:R1:W2:Y:S02]  /*29590*/  SYNCS.PHASECHK.TRANS64.TRYWAIT P0, [R14+URZ], R15 ;  /* 0x0000000f0e0075a7 */ /* 0x0022a4000800017f */
[----:B--2---:R-:W-:Y:S05]  /*295a0*/  @!P0 NANOSLEEP.SYNCS 0x989680 ;  /* 0x009896800000895d */ /* 0x004fea0003900000 */
[----:B------:R-:W2:Y:S02]  /*295b0*/  @!P0 SYNCS.PHASECHK.TRANS64 P0, [R14+URZ], R15 ;  /* 0x0000000f0e0085a7 */ /* 0x000ea4000800007f */
[----:B--2---:R-:W-:Y:S05]  /*295c0*/  @!P0 BRA `(.L_x_5235) ;  /* 0xfffffffc00f08947 */ /* 0x004fea000383ffff */
[----:B------:R-:W-:Y:S05]  /*295d0*/  BRA `(.L_x_5234) ;  /* 0xfffffef400507947 */ /* 0x000fea000383ffff */
.L_x_5283:
[----:B------:R-:W3:Y:S01]  /*295e0*/  S2R R20, SR_TID.X ;  /* 0x0000000000147919 */ /* 0x000ee20000002100 */
[----:B------:R-:W-:Y:S02]  /*295f0*/  IMAD.MOV.U32 R12, RZ, RZ, RZ ;  /* 0x000000ffff0c7224 */ /* 0x000fe400078e00ff */
[----:B------:R-:W-:Y:S02]  /*29600*/  IMAD.MOV.U32 R11, RZ, RZ, 0x1f ;  /* 0x0000001fff0b7424 */ /* 0x000fe400078e00ff */
[----:B------:R-:W-:Y:S01]  /*29610*/  IMAD.MOV.U32 R15, RZ, RZ, -0x1 ;  /* 0xffffffffff0f7424 */ /* 0x000fe200078e00ff */
[----:B---3--:R-:W-:-:S04]  /*29620*/  SHF.R.U32.HI R20, RZ, 0x5, R20 ;  /* 0x00000005ff147819 */ /* 0x008fc80000011614 */
[----:B------:R-:W-:-:S05]  /*29630*/  LOP3.LUT R20, R20, 0x3, RZ, 0xc0, !PT ;  /* 0x0000000314147812 */ /* 0x000fca00078ec0ff */
[----:B------:R-:W-:-:S07]  /*29640*/  IMAD.MOV.U32 R13, RZ, RZ, R20 ;  /* 0x000000ffff0d7224 */ /* 0x000fce00078e0014 */
[----:B012--5:R-:W-:Y:S05]  /*29650*/  WARPSYNC.COLLECTIVE R15, `(.L_x_5341) ;  /* 0x000000000f087348 */ /* 0x027fea0003c00000 */
[----:B------:R3:W4:Y:S02]  /*29660*/  SHFL.IDX P6, R14, R13, R12, R11 ;  /* 0x0000000c0d0e7389 */ /* 0x00072400000c000b */
[----:B012345:R-:W-:Y:S01]  /*29670*/  ENDCOLLECTIVE ;  /* 0x000000000000791b */ /* 0x03ffe20003800000 */
.L_x_5341:
[----:B------:R-:W-:Y:S05]  /*29680*/  BRA `(.L_x_5342) ;  /* 0xffffffc000947947 */ /* 0x000fea000383ffff */
.L_x_5286:
[----:B0-----:R0:W1:Y:S02]  /*29690*/  SYNCS.PHASECHK.TRANS64.TRYWAIT P0, [R27+URZ+0x38840], R0 ;  /* 0x038840001b0075a7 */ /* 0x001064000800017f */
[----:B-1----:R-:W-:Y:S05]  /*296a0*/  @!P0 NANOSLEEP.SYNCS 0x989680 ;  /* 0x009896800000895d */ /* 0x002fea0003900000 */
[----:B------:R-:W1:Y:S02]  /*296b0*/  @!P0 SYNCS.PHASECHK.TRANS64 P0, [R27+URZ+0x38840], R0 ;  /* 0x038840001b0085a7 */ /* 0x000e64000800007f */
[----:B-1----:R-:W-:Y:S05]  /*296c0*/  @!P0 BRA `(.L_x_5286) ;  /* 0xfffffffc00f08947 */ /* 0x002fea000383ffff */
[----:B------:R-:W-:Y:S05]  /*296d0*/  BRA `(.L_x_5343) ;  /* 0xffffffc400487947 */ /* 0x000fea000383ffff */
.L_x_5287:
        /* <DEDUP_REMOVED lines=8> */
.L_x_5345:
[----:B------:R-:W-:Y:S05]  /*29760*/  BSYNC B0 ;  /* 0x0000000000007941 */ /* 0x000fea0003800000 */
.L_x_5344:
        /* <DEDUP_REMOVED lines=9> */
.L_x_5346:
[----:B------:R-:W-:Y:S02]  /*29800*/  IMAD.MOV.U32 R13, RZ, RZ, R5 ;  /* 0x000000ffff0d7224 */ /* 0x000fe400078e0005 */
[----:B------:R-:W-:Y:S01]  /*29810*/  IMAD.MOV.U32 R12, RZ, RZ, 0x1 ;  /* 0x00000001ff0c7424 */ /* 0x000fe200078e00ff */
[----:B------:R-:W-:-:S13]  /*29820*/  @P0 LEA R6, P1, R8, R14, 0x1 ;  /* 0x0000000e08060211 */ /* 0x000fda00078208ff */
[----:B------:R-:W-:Y:S05]  /*29830*/  WARPSYNC.COLLECTIVE R15, `(.L_x_5347) ;  /* 0x000000000f087348 */ /* 0x000fea0003c00000 */
[----:B------:R0:W1:Y:S02]  /*29840*/  SHFL.IDX P6, R14, R13, R12, R11 ;  /* 0x0000000c0d0e7389 */ /* 0x00006400000c000b */
[----:B01----:R-:W-:Y:S01]  /*29850*/  ENDCOLLECTIVE ;  /* 0x000000000000791b */ /* 0x003fe20003800000 */
.L_x_5347:
[----:B------:R-:W-:Y:S02]  /*29860*/  @P0 IMAD.X R3, RZ, RZ, R2, P1 ;  /* 0x000000ffff030224 */ /* 0x000fe400008e0602 */
[----:B------:R-:W-:-:S05]  /*29870*/  @P0 IMAD.MOV.U32 R2, RZ, RZ, R6 ;  /* 0x000000ffff020224 */ /* 0x000fca00078e0006 */
[----:B------:R-:W-:Y:S01]  /*29880*/  @!PT LDS RZ, [RZ] ;  /* 0x00000000fffff984 */ /* 0x000fe20000000800 */
[----:B------:R-:W-:Y:S01]  /*29890*/  @!PT LDS RZ, [RZ] ;  /* 0x00000000fffff984 */ /* 0x000fe20000000800 */
[----:B------:R-:W-:Y:S01]  /*298a0*/  @!PT LDS RZ, [RZ] ;  /* 0x00000000fffff984 */ /* 0x000fe20000000800 */
[----:B------:R0:W-:Y:S01]  /*298b0*/  @P0 LDGSTS.E.BYPASS.LTC128B.128 [R7+0x22400], desc[UR36][R2.64], !P2 ;  /* 0x2240000002070fae */ /* 0x0001e2000d101d64 */
[----:B------:R-:W-:Y:S01]  /*298c0*/  ISETP.GE.AND P0, PT, R25, 0x11, PT ;  /* 0x000000111900780c */ /* 0x000fe20003f06270 */
[----:B------:R-:W-:Y:S02]  /*298d0*/  IMAD.MOV.U32 R13, RZ, RZ, R0 ;  /* 0x000000ffff0d7224 */ /* 0x000fe400078e0000 */
[----:B0-----:R-:W-:-:S10]  /*298e0*/  IMAD.MOV.U32 R2, RZ, RZ, R14 ;  /* 0x000000ffff027224 */ /* 0x001fd400078e000e */
[----:B------:R-:W-:Y:S05]  /*298f0*/  WARPSYNC.COLLECTIVE R15, `(.L_x_5348) ;  /* 0x000000000f087348 */ /* 0x000fea0003c00000 */
[----:B------:R0:W1:Y:S02]  /*29900*/  SHFL.IDX P6, R14, R13, R12, R11 ;  /* 0x0000000c0d0e7389 */ /* 0x00006400000c000b */
[----:B01----:R-:W-:Y:S01]  /*29910*/  ENDCOLLECTIVE ;  /* 0x000000000000791b */ /* 0x003fe20003800000 */
.L_x_5348:
[----:B------:R-:W-:Y:S02]  /*29920*/  @P0 IMAD R9, R4, 0x2, R17 ;  /* 0x0000000204090824 */ /* 0x000fe400078e0211 */
[----:B------:R-:W-:Y:S02]  /*29930*/  IMAD.MOV.U32 R13, RZ, RZ, R5 ;  /* 0x000000ffff0d7224 */ /* 0x000fe400078e0005 */
[----:B------:R-:W-:Y:S01]  /*29940*/  IMAD.MOV.U32 R12, RZ, RZ, 0x2 ;  /* 0x00000002ff0c7424 */ /* 0x000fe200078e00ff */
[----:B------:R-:W-:-:S13]  /*29950*/  @P0 LEA R6, P1, R8, R14, 0x1 ;  /* 0x0000000e08060211 */ /* 0x000fda00078208ff */
[----:B------:R-:W-:Y:S05]  /*29960*/  WARPSYNC.COLLECTIVE R15, `(.L_x_5349) ;  /* 0x000000000f087348 */ /* 0x000fea0003c00000 */
[----:B------:R0:W1:Y:S02]  /*29970*/  SHFL.IDX P6, R14, R13, R12, R11 ;  /* 0x0000000c0d0e7389 */ /* 0x00006400000c000b */
[----:B01----:R-:W-:Y:S01]  /*29980*/  ENDCOLLECTIVE ;  /* 0x000000000000791b */ /* 0x003fe20003800000 */
.L_x_5349:
        /* <DEDUP_REMOVED lines=12> */
.L_x_5350:
[----:B------:R-:W-:Y:S02]  /*29a50*/  @P0 IMAD R7, R4, 0x2, R17 ;  /* 0x0000000204070824 */ /* 0x000fe400078e0211 */
[----:B------:R-:W-:Y:S02]  /*29a60*/  IMAD.MOV.U32 R13, RZ, RZ, R5 ;  /* 0x000000ffff0d7224 */ /* 0x000fe400078e0005 */
[----:B------:R-:W-:Y:S01]  /*29a70*/  IMAD.MOV.U32 R12, RZ, RZ, 0x3 ;  /* 0x00000003ff0c7424 */ /* 0x000fe200078e00ff */
[----:B------:R-:W-:-:S13]  /*29a80*/  @P0 LEA R6, P1, R8, R14, 0x1 ;  /* 0x0000000e08060211 */ /* 0x000fda00078208ff */
[----:B------:R-:W-:Y:S05]  /*29a90*/  WARPSYNC.COLLECTIVE R15, `(.L_x_5351) ;  /* 0x000000000f087348 */ /* 0x000fea0003c00000 */
[----:B------:R0:W1:Y:S02]  /*29aa0*/  SHFL.IDX P6, R14, R13, R12, R11 ;  /* 0x0000000c0d0e7389 */ /* 0x00006400000c000b */
[----:B01----:R-:W-:Y:S01]  /*29ab0*/  ENDCOLLECTIVE ;  /* 0x000000000000791b */ /* 0x003fe20003800000 */
.L_x_5351:
[----:B------:R-:W-:Y:S02]  /*29ac0*/  @P0 IMAD.X R3, RZ, RZ, R2, P1 ;  /* 0x000000ffff030224 */ /* 0x000fe400008e0602 */
[----:B------:R-:W-:-:S05]  /*29ad0*/  @P0 IMAD.MOV.U32 R2, RZ, RZ, R6 ;  /* 0x000000ffff020224 */ /* 0x000fca00078e0006 */
        /* <DEDUP_REMOVED lines=9> */
.L_x_5352:
[----:B------:R-:W-:Y:S05]  /*29b70*/  BRA `(.L_x_5353) ;  /* 0xffffffc400107947 */ /* 0x000fea000383ffff */
.L_x_5292:
[----:B------:R-:W-:Y:S01]  /*29b80*/  IMAD.MOV.U32 R13, RZ, RZ, R5 ;  /* 0x000000ffff0d7224 */ /* 0x000fe200078e0005 */
[----:B------:R-:W-:Y:S01]  /*29b90*/  LOP3.LUT R16, R16, 0xfffffeff, RZ, 0xc0, !PT ;  /* 0xfffffeff10107812 */ /* 0x000fe200078ec0ff */
[----:B------:R-:W-:Y:S02]  /*29ba0*/  IMAD.MOV.U32 R12, RZ, RZ, RZ ;  /* 0x000000ffff0c7224 */ /* 0x000fe400078e00ff */
[----:B------:R-:W-:Y:S02]  /*29bb0*/  IMAD.MOV.U32 R11, RZ, RZ, 0x181f ;  /* 0x0000181fff0b7424 */ /* 0x000fe400078e00ff */
[----:B------:R-:W-:Y:S02]  /*29bc0*/  IMAD.MOV.U32 R15, RZ, RZ, -0x1 ;  /* 0xffffffffff0f7424 */ /* 0x000fe400078e00ff */
[----:B------:R-:W-:-:S07]  /*29bd0*/  VIADD R4, R8, UR43 ;  /* 0x0000002b08047c36 */ /* 0x000fce0008000000 */
[----:B-1----:R-:W-:Y:S05]  /*29be0*/  WARPSYNC.COLLECTIVE R15, `(.L_x_5354) ;  /* 0x000000000f087348 */ /* 0x002fea0003c00000 */
[----:B------:R0:W2:Y:S02]  /*29bf0*/  SHFL.IDX P6, R14, R13, R12, R11 ;  /* 0x0000000c0d0e7389 */ /* 0x0000a400000c000b */
[----:B012---:R-:W-:Y:S01]  /*29c00*/  ENDCOLLECTIVE ;  /* 0x000000000000791b */ /* 0x007fe20003800000 */
.L_x_5354:
        /* <DEDUP_REMOVED lines=8> */
.L_x_5355:
[----:B------:R-:W-:Y:S02]  /*29c90*/  IMAD.MOV.U32 R13, RZ, RZ, R5 ;  /* 0x000000ffff0d7224 */ /* 0x000fe400078e0005 */
[----:B------:R-:W-:Y:S01]  /*29ca0*/  IMAD.MOV.U32 R12, RZ, RZ, 0x1 ;  /* 0x00000001ff0c7424 */ /* 0x000fe200078e00ff */
[----:B------:R-:W-:-:S13]  /*29cb0*/  @!P1 LEA R6, P0, R7, R14, 0x1 ;  /* 0x0000000e07069211 */ /* 0x000fda00078008ff */
[----:B------:R-:W-:Y:S05]  /*29cc0*/  WARPSYNC.COLLECTIVE R15, `(.L_x_5356) ;  /* 0x000000000f087348 */ /* 0x000fea0003c00000 */
[----:B------:R0:W1:Y:S02]  /*29cd0*/  SHFL.IDX P6, R14, R13, R12, R11 ;  /* 0x0000000c0d0e7389 */ /* 0x00006400000c000b */
[----:B01----:R-:W-:Y:S01]  /*29ce0*/  ENDCOLLECTIVE ;  /* 0x000000000000791b */ /* 0x003fe20003800000 */
.L_x_5356:
[----:B------:R-:W-:Y:S02]  /*29cf0*/  @!P1 IMAD.X R3, RZ, RZ, R2, P0 ;  /* 0x000000ffff039224 */ /* 0x000fe400000e0602 */
[----:B------:R-:W-:Y:S02]  /*29d00*/  @!P1 IMAD.MOV.U32 R2, RZ, RZ, R6 ;  /* 0x000000ffff029224 */ /* 0x000fe400078e0006 */
[----:B------:R-:W-:-:S03]  /*29d10*/  VIADD R6, R4, 0x10 ;  /* 0x0000001004067836 */ /* 0x000fc60000000000 */
[----:B------:R-:W-:Y:S01]  /*29d20*/  @!PT LDS RZ, [RZ] ;  /* 0x00000000fffff984 */ /* 0x000fe20000000800 */
[----:B------:R-:W-:Y:S01]  /*29d30*/  @!PT LDS RZ, [RZ] ;  /* 0x00000000fffff984 */ /* 0x000fe20000000800 */
[----:B------:R-:W-:Y:S01]  /*29d40*/  @!PT LDS RZ, [RZ] ;  /* 0x00000000fffff984 */ /* 0x000fe20000000800 */
[----:B------:R0:W-:Y:S02]  /*29d50*/  @!P1 LDGSTS.E.BYPASS.LTC128B.128 [R22+0x20400], desc[UR36][R2.64], !P5 ;  /* 0x2040000002169fae */ /* 0x0001e4000e901d64 */
[----:B------:R-:W-:Y:S01]  /*29d60*/  ISETP.GE.AND P1, PT, R6, UR41, PT ;  /* 0x0000002906007c0c */ /* 0x000fe2000bf26270 */
[----:B------:R-:W-:Y:S02]  /*29d70*/  IMAD.MOV.U32 R13, RZ, RZ, R0 ;  /* 0x000000ffff0d7224 */ /* 0x000fe400078e0000 */
[----:B0-----:R-:W-:-:S10]  /*29d80*/  IMAD.MOV.U32 R2, RZ, RZ, R14 ;  /* 0x000000ffff027224 */ /* 0x001fd400078e000e */
[----:B------:R-:W-:-:S07]  /*29d90*/  @P1 LOP3.LUT R16, R16, 0x80, RZ, 0xfc, !PT ;  /* 0x0000008010101812 */ /* 0x000fce00078efcff */
[----:B------:R-:W-:Y:S05]  /*29da0*/  WARPSYNC.COLLECTIVE R15, `(.L_x_5357) ;  /* 0x000000000f087348 */ /* 0x000fea0003c00000 */
[----:B------:R0:W1:Y:S02]  /*29db0*/  SHFL.IDX P6, R14, R13, R12, R11 ;  /* 0x0000000c0d0e7389 */ /* 0x00006400000c000b */
[----:B01----:R-:W-:Y:S01]  /*29dc0*/  ENDCOLLECTIVE ;  /* 0x000000000000791b */ /* 0x003fe20003800000 */
.L_x_5357:
[----:B------:R-:W-:Y:S01]  /*29dd0*/  LOP3.LUT R16, R16, 0xffffffbf, RZ, 0xc0, !PT ;  /* 0xffffffbf10107812 */ /* 0x000fe200078ec0ff */
[----:B------:R-:W-:Y:S02]  /*29de0*/  IMAD.MOV.U32 R13, RZ, RZ, R5 ;  /* 0x000000ffff0d7224 */ /* 0x000fe400078e0005 */
[----:B------:R-:W-:Y:S01]  /*29df0*/  IMAD.MOV.U32 R12, RZ, RZ, 0x2 ;  /* 0x00000002ff0c7424 */ /* 0x000fe200078e00ff */
[----:B------:R-:W-:-:S13]  /*29e00*/  @!P1 LEA R6, P0, R7, R14, 0x1 ;  /* 0x0000000e07069211 */ /* 0x000fda00078008ff */
[----:B------:R-:W-:Y:S05]  /*29e10*/  WARPSYNC.COLLECTIVE R15, `(.L_x_5358) ;  /* 0x000000000f087348 */ /* 0x000fea0003c00000 */
[----:B------:R0:W1:Y:S02]  /*29e20*/  SHFL.IDX P6, R14, R13, R12, R11 ;  /* 0x0000000c0d0e7389 */ /* 0x00006400000c000b */
[----:B01----:R-:W-:Y:S01]  /*29e30*/  ENDCOLLECTIVE ;  /* 0x000000000000791b */ /* 0x003fe20003800000 */
.L_x_5358:
        /* <DEDUP_REMOVED lines=14> */
.L_x_5359:
[----:B------:R-:W-:Y:S02]  /*29f20*/  IMAD.MOV.U32 R13, RZ, RZ, R5 ;  /* 0x000000ffff0d7224 */ /* 0x000fe400078e0005 */
[----:B------:R-:W-:Y:S01]  /*29f30*/  IMAD.MOV.U32 R12, RZ, RZ, 0x3 ;  /* 0x00000003ff0c7424 */ /* 0x000fe200078e00ff */
[----:B------:R-:W-:-:S13]  /*29f40*/  @!P1 LEA R6, P0, R7, R14, 0x1 ;  /* 0x0000000e07069211 */ /* 0x000fda00078008ff */
[----:B------:R-:W-:Y:S05]  /*29f50*/  WARPSYNC.COLLECTIVE R15, `(.L_x_5360) ;  /* 0x000000000f087348 */ /* 0x000fea0003c00000 */
[----:B------:R0:W1:Y:S02]  /*29f60*/  SHFL.IDX P6, R14, R13, R12, R11 ;  /* 0x0000000c0d0e7389 */ /* 0x00006400000c000b */
[----:B01----:R-:W-:Y:S01]  /*29f70*/  ENDCOLLECTIVE ;  /* 0x000000000000791b */ /* 0x003fe20003800000 */
.L_x_5360:
[----:B------:R-:W-:Y:S02]  /*29f80*/  @!P1 IMAD.X R3, RZ, RZ, R2, P0 ;  /* 0x000000ffff039224 */ /* 0x000fe400000e0602 */
[----:B------:R-:W-:-:S05]  /*29f90*/  @!P1 IMAD.MOV.U32 R2, RZ, RZ, R6 ;  /* 0x000000ffff029224 */ /* 0x000fca00078e0006 */
        /* <DEDUP_REMOVED lines=9> */
.L_x_5361:
[----:B------:R-:W-:Y:S05]  /*2a030*/  BRA `(.L_x_5362) ;  /* 0xffffffc400f87947 */ /* 0x000fea000383ffff */
.L_x_5296:
        /* <DEDUP_REMOVED lines=8> */
.L_x_5364:
[----:B------:R-:W-:Y:S05]  /*2a0c0*/  BSYNC B0 ;  /* 0x0000000000007941 */ /* 0x000fea0003800000 */
.L_x_5363:
[----:B------:R-:W-:Y:S01]  /*2a0d0*/  IMAD.MOV.U32 R13, RZ, RZ, R0 ;  /* 0x000000ffff0d7224 */ /* 0x000fe200078e0000 */
[----:B------:R-:W-:Y:S01]  /*2a0e0*/  LOP3.LUT P1, RZ, R16, 0x100, RZ, 0xc0, !PT ;  /* 0x0000010010ff7812 */ /* 0x000fe2000782c0ff */
[----:B------:R-:W-:Y:S02]  /*2a0f0*/  IMAD.MOV.U32 R12, RZ, RZ, RZ ;  /* 0x000000ffff0c7224 */ /* 0x000fe400078e00ff */
[----:B------:R-:W-:Y:S02]  /*2a100*/  IMAD.MOV.U32 R11, RZ, RZ, 0x181f ;  /* 0x0000181fff0b7424 */ /* 0x000fe400078e00ff */
[----:B------:R-:W-:Y:S02]  /*2a110*/  IMAD.MOV.U32 R15, RZ, RZ, -0x1 ;  /* 0xffffffffff0f7424 */ /* 0x000fe400078e00ff */
[----:B------:R-:W-:-:S07]  /*2a120*/  IMAD.MOV.U32 R2, RZ, RZ, R14 ;  /* 0x000000ffff027224 */ /* 0x000fce00078e000e */
[----:B------:R-:W-:Y:S05]  /*2a130*/  WARPSYNC.COLLECTIVE R15, `(.L_x_5365) ;  /* 0x000000000f087348 */ /* 0x000fea0003c00000 */
[----:B------:R0:W1:Y:S02]  /*2a140*/  SHFL.IDX P6, R14, R13, R12, R11 ;  /* 0x0000000c0d0e7389 */ /* 0x00006400000c000b */
[----:B01----:R-:W-:Y:S01]  /*2a150*/  ENDCOLLECTIVE ;  /* 0x000000000000791b */ /* 0x003fe20003800000 */
.L_x_5365:
[----:B------:R-:W-:Y:S02]  /*2a160*/  IMAD.MOV.U32 R13, RZ, RZ, R4 ;  /* 0x000000ffff0d7224 */ /* 0x000fe400078e0004 */
[----:B------:R-:W-:Y:S01]  /*2a170*/  IMAD.MOV.U32 R12, RZ, RZ, 0x1 ;  /* 0x00000001ff0c7424 */ /* 0x000fe200078e00ff */
[----:B------:R-:W-:Y:S02]  /*2a180*/  @!P1 LEA R14, P0, R9, R14, 0x1 ;  /* 0x0000000e090e9211 */ /* 0x000fe400078008ff */
[----:B------:R-:W-:-:S03]  /*2a190*/  LOP3.LUT P6, RZ, R16, 0x40000, RZ, 0xc0, !PT ;  /* 0x0004000010ff7812 */ /* 0x000fc600078cc0ff */
[----:B------:R-:W-:Y:S01]  /*2a1a0*/  @!P1 IMAD.X R3, RZ, RZ, R2, P0 ;  /* 0x000000ffff039224 */ /* 0x000fe200000e0602 */
[C---:B------:R-:W-:Y:S01]  /*2a1b0*/  LOP3.LUT P0, RZ, R16.reuse, 0x80000, RZ, 0xc0, !PT ;  /* 0x0008000010ff7812 */ /* 0x040fe2000780c0ff */
[----:B------:R-:W-:Y:S01]  /*2a1c0*/  @!P1 IMAD.MOV.U32 R2, RZ, RZ, R14 ;  /* 0x000000ffff029224 */ /* 0x000fe200078e000e */
[----:B------:R-:W-:-:S04]  /*2a1d0*/  LOP3.LUT R16, R16, 0xffbfffff, RZ, 0xc0, !PT ;  /* 0xffbfffff10107812 */ /* 0x000fc800078ec0ff */
[----:B------:R-:W-:-:S07]  /*2a1e0*/  @P2 LOP3.LUT R16, R16, 0x400000, RZ, 0xfc, !PT ;  /* 0x0040000010102812 */ /* 0x000fce00078efcff */
        /* <DEDUP_REMOVED lines=9> */
.L_x_5366:
        /* <DEDUP_REMOVED lines=15> */
.L_x_5367:
        /* <DEDUP_REMOVED lines=27> */
.L_x_5368:
[----:B------:R-:W-:Y:S02]  /*2a520*/  IMAD.MOV.U32 R13, RZ, RZ, R0 ;  /* 0x000000ffff0d7224 */ /* 0x000fe400078e0000 */
[----:B------:R-:W-:-:S07]  /*2a530*/  IMAD.MOV.U32 R5, RZ, RZ, R14 ;  /* 0x000000ffff057224 */ /* 0x000fce00078e000e */
[----:B------:R-:W-:Y:S05]  /*2a540*/  WARPSYNC.COLLECTIVE R15, `(.L_x_5369) ;  /* 0x000000000f087348 */ /* 0x000fea0003c00000 */
[----:B------:R0:W1:Y:S02]  /*2a550*/  SHFL.IDX P6, R14, R13, R12, R11 ;  /* 0x0000000c0d0e7389 */ /* 0x00006400000c000b */
[----:B01----:R-:W-:Y:S01]  /*2a560*/  ENDCOLLECTIVE ;  /* 0x000000000000791b */ /* 0x003fe20003800000 */
.L_x_5369:
        /* <DEDUP_REMOVED lines=17> */
.L_x_5370:
        /* <DEDUP_REMOVED lines=14> */
.L_x_5371:
[----:B------:R-:W-:Y:S01]  /*2a760*/  @!PT LDS RZ, [RZ] ;  /* 0x00000000fffff984 */ /* 0x000fe20000000800 */
[----:B------:R-:W-:Y:S01]  /*2a770*/  @!PT LDS RZ, [RZ] ;  /* 0x00000000fffff984 */ /* 0x000fe20000000800 */
[----:B------:R-:W-:Y:S01]  /*2a780*/  @!PT LDS RZ, [RZ] ;  /* 0x00000000fffff984 */ /* 0x000fe20000000800 */
[----:B------:R0:W-:Y:S01]  /*2a790*/  @!P1 LDGSTS.E.BYPASS.LTC128B.128 [R22+0x35400], desc[UR36][R2.64+0x380], P0 ;  /* 0x3540038002169fae */ /* 0x0001e20008101d64 */
[----:B------:R-:W-:Y:S05]  /*2a7a0*/  BRA `(.L_x_5372) ;  /* 0xffffffc800947947 */ /* 0x000fea000383ffff */
.L_x_5299:
[----:B0-----:R0:W2:Y:S02]  /*2a7b0*/  SYNCS.PHASECHK.TRANS64.TRYWAIT P0, [R17+URZ+0x38820], R0 ;  /* 0x03882000110075a7 */ /* 0x0010a4000800017f */
[----:B--2---:R-:W-:Y:S05]  /*2a7c0*/  @!P0 NANOSLEEP.SYNCS 0x989680 ;  /* 0x009896800000895d */ /* 0x004fea0003900000 */
[----:B------:R-:W2:Y:S02]  /*2a7d0*/  @!P0 SYNCS.PHASECHK.TRANS64 P0, [R17+URZ+0x38820], R0 ;  /* 0x03882000110085a7 */ /* 0x000ea4000800007f */
[----:B--2---:R-:W-:Y:S05]  /*2a7e0*/  @!P0 BRA `(.L_x_5299) ;  /* 0xfffffffc00f08947 */ /* 0x004fea000383ffff */
[----:B------:R-:W-:Y:S05]  /*2a7f0*/  BRA `(.L_x_5373) ;  /* 0xffffffcc00187947 */ /* 0x000fea000383ffff */
.L_x_5302:
[----:B0-----:R0:W2:Y:S02]  /*2a800*/  SYNCS.PHASECHK.TRANS64.TRYWAIT P0, [R27+URZ+0x38860], R0 ;  /* 0x038860001b0075a7 */ /* 0x0010a4000800017f */
[----:B--2---:R-:W-:Y:S05]  /*2a810*/  @!P0 NANOSLEEP.SYNCS 0x989680 ;  /* 0x009896800000895d */ /* 0x004fea0003900000 */
[----:B------:R-:W2:Y:S02]  /*2a820*/  @!P0 SYNCS.PHASECHK.TRANS64 P0, [R27+URZ+0x38860], R0 ;  /* 0x038860001b0085a7 */ /* 0x000ea4000800007f */
[----:B--2---:R-:W-:Y:S05]  /*2a830*/  @!P0 BRA `(.L_x_5302) ;  /* 0xfffffffc00f08947 */ /* 0x004fea000383ffff */
[----:B------:R-:W-:Y:S05]  /*2a840*/  BRA `(.L_x_5374) ;  /* 0xffffffcc00247947 */ /* 0x000fea000383ffff */
.L_x_5303:
        /* <DEDUP_REMOVED lines=8> */
.L_x_5376:
[----:B------:R-:W-:Y:S05]  /*2a8d0*/  BSYNC B0 ;  /* 0x0000000000007941 */ /* 0x000fea0003800000 */
.L_x_5375:
        /* <DEDUP_REMOVED lines=15> */
.L_x_5377:
[----:B------:R-:W-:-:S04]  /*2a9d0*/  LOP3.LUT R16, R16, 0xffffffbf, RZ, 0xc0, !PT ;  /* 0xffffffbf10107812 */ /* 0x000fc800078ec0ff */
[----:B------:R-:W-:Y:S01]  /*2a9e0*/  @P1 LOP3.LUT R16, R16, 0x40, RZ, 0xfc, !PT ;  /* 0x0000004010101812 */ /* 0x000fe200078efcff */
[----:B------:R-:W-:Y:S02]  /*2a9f0*/  IMAD.MOV.U32 R13, RZ, RZ, R7 ;  /* 0x000000ffff0d7224 */ /* 0x000fe400078e0007 */
        /* <DEDUP_REMOVED lines=31> */
.L_x_5378:
[----:B------:R-:W-:Y:S02]  /*2abf0*/  IMAD.MOV.U32 R13, RZ, RZ, R6 ;  /* 0x000000ffff0d7224 */ /* 0x000fe400078e0006 */
[----:B------:R-:W-:-:S07]  /*2ac00*/  IMAD.MOV.U32 R3, RZ, RZ, R14 ;  /* 0x000000ffff037224 */ /* 0x000fce00078e000e */
[----:B------:R-:W-:Y:S05]  /*2ac10*/  WARPSYNC.COLLECTIVE R15, `(.L_x_5379) ;  /* 0x000000000f087348 */ /* 0x000fea0003c00000 */
[----:B------:R0:W1:Y:S02]  /*2ac20*/  SHFL.IDX P6, R14, R13, R12, R11 ;  /* 0x0000000c0d0e7389 */ /* 0x00006400000c000b */
[----:B01----:R-:W-:Y:S01]  /*2ac30*/  ENDCOLLECTIVE ;  /* 0x000000000000791b */ /* 0x003fe20003800000 */
.L_x_5379:
        /* <DEDUP_REMOVED lines=28> */
.L_x_5380:
[----:B------:R-:W-:Y:S02]  /*2ae00*/  IMAD.MOV.U32 R13, RZ, RZ, R6 ;  /* 0x000000ffff0d7224 */ /* 0x000fe400078e0006 */
[----:B------:R-:W-:-:S07]  /*2ae10*/  IMAD.MOV.U32 R8, RZ, RZ, R14 ;  /* 0x000000ffff087224 */ /* 0x000fce00078e000e */
[----:B------:R-:W-:Y:S05]  /*2ae20*/  WARPSYNC.COLLECTIVE R15, `(.L_x_5381) ;  /* 0x000000000f087348 */ /* 0x000fea0003c00000 */
[----:B------:R0:W1:Y:S02]  /*2ae30*/  SHFL.IDX P6, R14, R13, R12, R11 ;  /* 0x0000000c0d0e7389 */ /* 0x00006400000c000b */
[----:B01----:R-:W-:Y:S01]  /*2ae40*/  ENDCOLLECTIVE ;  /* 0x000000000000791b */ /* 0x003fe20003800000 */
.L_x_5381:
        /* <DEDUP_REMOVED lines=28> */
.L_x_5382:
[----:B------:R-:W-:Y:S02]  /*2b010*/  IMAD.MOV.U32 R13, RZ, RZ, R6 ;  /* 0x000000ffff0d7224 */ /* 0x000fe400078e0006 */
[----:B------:R-:W-:-:S07]  /*2b020*/  IMAD.MOV.U32 R7, RZ, RZ, R14 ;  /* 0x000000ffff077224 */ /* 0x000fce00078e000e */
[----:B------:R-:W-:Y:S05]  /*2b030*/  WARPSYNC.COLLECTIVE R15, `(.L_x_5383) ;  /* 0x000000000f087348 */ /* 0x000fea0003c00000 */
[----:B------:R0:W1:Y:S02]  /*2b040*/  SHFL.IDX P6, R14, R13, R12, R11 ;  /* 0x0000000c0d0e7389 */ /* 0x00006400000c000b */
[----:B01----:R-:W-:Y:S01]  /*2b050*/  ENDCOLLECTIVE ;  /* 0x000000000000791b */ /* 0x003fe20003800000 */
.L_x_5383:
[----:B------:R-:W-:Y:S05]  /*2b060*/  BRA `(.L_x_5384) ;  /* 0xffffffc800d07947 */ /* 0x000fea000383ffff */
.L_x_5309:
[----:B0-----:R0:W2:Y:S02]  /*2b070*/  SYNCS.PHASECHK.TRANS64.TRYWAIT P0, [R8+URZ+0x38840], R20 ;  /* 0x03884014080075a7 */ /* 0x0010a4000800017f */
[----:B--2---:R-:W-:Y:S05]  /*2b080*/  @!P0 NANOSLEEP.SYNCS 0x989680 ;  /* 0x009896800000895d */ /* 0x004fea0003900000 */
[----:B------:R-:W2:Y:S02]  /*2b090*/  @!P0 SYNCS.PHASECHK.TRANS64 P0, [R8+URZ+0x38840], R20 ;  /* 0x03884014080085a7 */ /* 0x000ea4000800007f */
[----:B--2---:R-:W-:Y:S05]  /*2b0a0*/  @!P0 BRA `(.L_x_5309) ;  /* 0xfffffffc00f08947 */ /* 0x004fea000383ffff */
[----:B------:R-:W-:Y:S05]  /*2b0b0*/  BRA `(.L_x_5385) ;  /* 0xffffffd000207947 */ /* 0x000fea000383ffff */
.L_x_5310:
        /* <DEDUP_REMOVED lines=8> */
.L_x_5387:
[----:B------:R-:W-:Y:S05]  /*2b140*/  BSYNC B1 ;  /* 0x0000000000017941 */ /* 0x000fea0003800000 */
.L_x_5386:
        /* <DEDUP_REMOVED lines=9> */
.L_x_5388:
[----:B------:R-:W-:Y:S02]  /*2b1e0*/  IMAD.MOV.U32 R13, RZ, RZ, R27 ;  /* 0x000000ffff0d7224 */ /* 0x000fe400078e001b */
[----:B------:R-:W-:Y:S01]  /*2b1f0*/  IMAD.MOV.U32 R12, RZ, RZ, 0x1 ;  /* 0x00000001ff0c7424 */ /* 0x000fe200078e00ff */
[----:B------:R-:W-:-:S13]  /*2b200*/  IADD3 R2, P0, R14, R0, RZ ;  /* 0x000000000e027210 */ /* 0x000fda0007f1e0ff */
[----:B------:R-:W-:Y:S05]  /*2b210*/  WARPSYNC.COLLECTIVE R15, `(.L_x_5389) ;  /* 0x000000000f087348 */ /* 0x000fea0003c00000 */
[----:B------:R0:W1:Y:S02]  /*2b220*/  SHFL.IDX P6, R14, R13, R12, R11 ;  /* 0x0000000c0d0e7389 */ /* 0x00006400000c000b */
[----:B01----:R-:W-:Y:S01]  /*2b230*/  ENDCOLLECTIVE ;  /* 0x000000000000791b */ /* 0x003fe20003800000 */
.L_x_5389:
        /* <DEDUP_REMOVED lines=10> */
.L_x_5390:
[----:B------:R-:W-:Y:S02]  /*2b2e0*/  IMAD.MOV.U32 R13, RZ, RZ, R27 ;  /* 0x000000ffff0d7224 */ /* 0x000fe400078e001b */
[----:B------:R-:W-:Y:S02]  /*2b2f0*/  IMAD.MOV.U32 R12, RZ, RZ, 0x2 ;  /* 0x00000002ff0c7424 */ /* 0x000fe400078e00ff */
[----:B------:R-:W-:-:S07]  /*2b300*/  IMAD.MOV.U32 R2, RZ, RZ, R14 ;  /* 0x000000ffff027224 */ /* 0x000fce00078e000e */
[----:B------:R-:W-:Y:S05]  /*2b310*/  WARPSYNC.COLLECTIVE R15, `(.L_x_5391) ;  /* 0x000000000f087348 */ /* 0x000fea0003c00000 */
[----:B------:R0:W1:Y:S02]  /*2b320*/  SHFL.IDX P6, R14, R13, R12, R11 ;  /* 0x0000000c0d0e7389 */ /* 0x00006400000c000b */
[----:B01----:R-:W-:Y:S01]  /*2b330*/  ENDCOLLECTIVE ;  /* 0x000000000000791b */ /* 0x003fe20003800000 */
.L_x_5391:
        /* <DEDUP_REMOVED lines=11> */
.L_x_5392:
[----:B------:R-:W-:Y:S02]  /*2b3f0*/  IMAD.MOV.U32 R13, RZ, RZ, R27 ;  /* 0x000000ffff0d7224 */ /* 0x000fe400078e001b */
[----:B------:R-:W-:Y:S02]  /*2b400*/  IMAD.MOV.U32 R12, RZ, RZ, 0x3 ;  /* 0x00000003ff0c7424 */ /* 0x000fe400078e00ff */
[----:B------:R-:W-:-:S07]  /*2b410*/  IMAD.MOV.U32 R2, RZ, RZ, R14 ;  /* 0x000000ffff027224 */ /* 0x000fce00078e000e */
[----:B------:R-:W-:Y:S05]  /*2b420*/  WARPSYNC.COLLECTIVE R15, `(.L_x_5393) ;  /* 0x000000000f087348 */ /* 0x000fea0003c00000 */
[----:B------:R0:W1:Y:S02]  /*2b430*/  SHFL.IDX P6, R14, R13, R12, R11 ;  /* 0x0000000c0d0e7389 */ /* 0x00006400000c000b */
[----:B01----:R-:W-:Y:S01]  /*2b440*/  ENDCOLLECTIVE ;  /* 0x000000000000791b */ /* 0x003fe20003800000 */
.L_x_5393:
        /* <DEDUP_REMOVED lines=11> */
.L_x_5394:
[----:B------:R-:W-:Y:S05]  /*2b500*/  BRA `(.L_x_5395) ;  /* 0xffffffcc00b47947 */ /* 0x000fea000383ffff */
.L_x_5315:
[----:B---3--:R3:W4:Y:S02]  /*2b510*/  SYNCS.PHASECHK.TRANS64.TRYWAIT P0, [R8+URZ+0x38860], R20 ;  /* 0x03886014080075a7 */ /* 0x008724000800017f */
[----:B----4-:R-:W-:Y:S05]  /*2b520*/  @!P0 NANOSLEEP.SYNCS 0x989680 ;  /* 0x009896800000895d */ /* 0x010fea0003900000 */
[----:B------:R-:W4:Y:S02]  /*2b530*/  @!P0 SYNCS.PHASECHK.TRANS64 P0, [R8+URZ+0x38860], R20 ;  /* 0x03886014080085a7 */ /* 0x000f24000800007f */
[----:B----4-:R-:W-:Y:S05]  /*2b540*/  @!P0 BRA `(.L_x_5315) ;  /* 0xfffffffc00f08947 */ /* 0x010fea000383ffff */
[----:B------:R-:W-:Y:S05]  /*2b550*/  BRA `(.L_x_5396) ;  /* 0xffffffd000007947 */ /* 0x000fea000383ffff */
.L_x_5316:
[----:B------:R-:W-:Y:S01]  /*2b560*/  BSSY B1, `(.L_x_5397) ;  /* 0x0000008000017945 */ /* 0x000fe20003800000 */
[----:B------:R-:W-:Y:S02]  /*2b570*/  IMAD.MOV.U32 R13, RZ, RZ, R20 ;  /* 0x000000ffff0d7224 */ /* 0x000fe400078e0014 */
[----:B------:R-:W-:Y:S02]  /*2b580*/  IMAD.MOV.U32 R12, RZ, RZ, RZ ;  /* 0x000000ffff0c7224 */ /* 0x000fe400078e00ff */
[----:B------:R-:W-:Y:S02]  /*2b590*/  IMAD.MOV.U32 R11, RZ, RZ, 0x181f ;  /* 0x0000181fff0b7424 */ /* 0x000fe400078e00ff */
[----:B------:R-:W-:-:S07]  /*2b5a0*/  IMAD.MOV.U32 R15, RZ, RZ, -0x1 ;  /* 0xffffffffff0f7424 */ /* 0x000fce00078e00ff */
[----:B--2---:R-:W-:Y:S05]  /*2b5b0*/  WARPSYNC.COLLECTIVE R15, `(.L_x_5398) ;  /* 0x000000000f087348 */ /* 0x004fea0003c00000 */
[----:B------:R0:W1:Y:S02]  /*2b5c0*/  SHFL.IDX P6, R14, R13, R12, R11 ;  /* 0x0000000c0d0e7389 */ /* 0x00006400000c000b */
[----:B012---:R-:W-:Y:S01]  /*2b5d0*/  ENDCOLLECTIVE ;  /* 0x000000000000791b */ /* 0x007fe20003800000 */
.L_x_5398:
[----:B------:R-:W-:Y:S05]  /*2b5e0*/  BSYNC B1 ;  /* 0x0000000000017941 */ /* 0x000fea0003800000 */
.L_x_5397:
[----:B------:R-:W-:Y:S01]  /*2b5f0*/  IMAD.MOV.U32 R13, RZ, RZ, R10 ;  /* 0x000000ffff0d7224 */ /* 0x000fe200078e000a */
[C---:B------:R-:W-:Y:S01]  /*2b600*/  LOP3.LUT P2, RZ, R16.reuse, 0x200, RZ, 0xc0, !PT ;  /* 0x0000020010ff7812 */ /* 0x040fe2000784c0ff */
[----:B------:R-:W-:Y:S01]  /*2b610*/  IMAD.MOV.U32 R12, RZ, RZ, RZ ;  /* 0x000000ffff0c7224 */ /* 0x000fe200078e00ff */
[C---:B------:R-:W-:Y:S01]  /*2b620*/  LOP3.LUT P1, RZ, R16.reuse, 0x20, RZ, 0xc0, !PT ;  /* 0x0000002010ff7812 */ /* 0x040fe2000782c0ff */
[----:B------:R-:W-:Y:S01]  /*2b630*/  IMAD.MOV.U32 R11, RZ, RZ, 0x181f ;  /* 0x0000181fff0b7424 */ /* 0x000fe200078e00ff */
[----:B------:R-:W-:Y:S01]  /*2b640*/  P2R R4, PR, RZ, 0x8 ;  /* 0x00000008ff047803 */ /* 0x000fe20000000000 */
[----:B------:R-:W-:Y:S01]  /*2b650*/  IMAD.MOV.U32 R15, RZ, RZ, -0x1 ;  /* 0xffffffffff0f7424 */ /* 0x000fe200078e00ff */
[----:B------:R-:W-:Y:S01]  /*2b660*/  LOP3.LUT P3, RZ, R16, 0x10, RZ, 0xc0, !PT ;  /* 0x0000001010ff7812 */ /* 0x000fe2000786c0ff */
[----:B------:R-:W-:Y:S02]  /*2b670*/  IMAD.MOV.U32 R3, RZ, RZ, R14 ;  /* 0x000000ffff037224 */ /* 0x000fe400078e000e */
[----:B------:R-:W-:-:S10]  /*2b680*/  IMAD R21, R21, 0x2, R17 ;  /* 0x0000000215157824 */ /* 0x000fd400078e0211 */
[----:B------:R-:W-:Y:S05]  /*2b690*/  WARPSYNC.COLLECTIVE R15, `(.L_x_5399) ;  /* 0x000000000f087348 */ /* 0x000fea0003c00000 */
[----:B------:R0:W1:Y:S02]  /*2b6a0*/  SHFL.IDX P6, R14, R13, R12, R11 ;  /* 0x0000000c0d0e7389 */ /* 0x00006400000c000b */
[----:B01----:R-:W-:Y:S01]  /*2b6b0*/  ENDCOLLECTIVE ;  /* 0x000000000000791b */ /* 0x003fe20003800000 */
.L_x_5399:
        /* <DEDUP_REMOVED lines=14> */
.L_x_5400:
        /* <DEDUP_REMOVED lines=17> */
.L_x_5401:
        /* <DEDUP_REMOVED lines=17> */
.L_x_5402:
        /* <DEDUP_REMOVED lines=14> */
.L_x_5403:
        /* <DEDUP_REMOVED lines=17> */
.L_x_5404:
        /* <DEDUP_REMOVED lines=14> */
.L_x_5405:
[----:B------:R-:W-:Y:S05]  /*2bc90*/  BRA `(.L_x_5406) ;  /* 0xffffffcc006c7947 */ /* 0x000fea000383ffff */
.L_x_5324:
[----:B------:R-:W-:Y:S01]  /*2bca0*/  BSSY B0, `(.L_x_5407) ;  /* 0x0000008000007945 */ /* 0x000fe20003800000 */
[----:B------:R-:W-:Y:S02]  /*2bcb0*/  IMAD.MOV.U32 R13, RZ, RZ, R36 ;  /* 0x000000ffff0d7224 */ /* 0x000fe400078e0024 */
[----:B------:R-:W-:Y:S02]  /*2bcc0*/  IMAD.MOV.U32 R12, RZ, RZ, RZ ;  /* 0x000000ffff0c7224 */ /* 0x000fe400078e00ff */
[----:B------:R-:W-:Y:S02]  /*2bcd0*/  IMAD.MOV.U32 R11, RZ, RZ, 0x1f ;  /* 0x0000001fff0b7424 */ /* 0x000fe400078e00ff */
[----:B------:R-:W-:-:S07]  /*2bce0*/  IMAD.MOV.U32 R15, RZ, RZ, -0x1 ;  /* 0xffffffffff0f7424 */ /* 0x000fce00078e00ff */
[----:B0123-5:R-:W-:Y:S05]  /*2bcf0*/  WARPSYNC.COLLECTIVE R15, `(.L_x_5408) ;  /* 0x000000000f087348 */ /* 0x02ffea0003c00000 */
[----:B------:R4:W0:Y:S02]  /*2bd00*/  SHFL.IDX P6, R14, R13, R12, R11 ;  /* 0x0000000c0d0e7389 */ /* 0x00082400000c000b */
[----:B012345:R-:W-:Y:S01]  /*2bd10*/  ENDCOLLECTIVE ;  /* 0x000000000000791b */ /* 0x03ffe20003800000 */
.L_x_5408:
[----:B------:R-:W-:Y:S05]  /*2bd20*/  BSYNC B0 ;  /* 0x0000000000007941 */ /* 0x000fea0003800000 */
.L_x_5407:
[----:B------:R-:W-:Y:S05]  /*2bd30*/  BRA `(.L_x_5409) ;  /* 0xffffffd0006c7947 */ /* 0x000fea000383ffff */
.L_x_5327:
[----:B0-----:R0:W2:Y:S02]  /*2bd40*/  SYNCS.PHASECHK.TRANS64.TRYWAIT P0, [R5+URZ+0x38820], R0 ;  /* 0x03882000050075a7 */ /* 0x0010a4000800017f */
[----:B--2---:R-:W-:Y:S05]  /*2bd50*/  @!P0 NANOSLEEP.SYNCS 0x989680 ;  /* 0x009896800000895d */ /* 0x004fea0003900000 */
[----:B------:R-:W2:Y:S02]  /*2bd60*/  @!P0 SYNCS.PHASECHK.TRANS64 P0, [R5+URZ+0x38820], R0 ;  /* 0x03882000050085a7 */ /* 0x000ea4000800007f */
[----:B--2---:R-:W-:Y:S05]  /*2bd70*/  @!P0 BRA `(.L_x_5327) ;  /* 0xfffffffc00f08947 */ /* 0x004fea000383ffff */
[----:B------:R-:W-:Y:S05]  /*2bd80*/  BRA `(.L_x_5410) ;  /* 0xffffffd000b47947 */ /* 0x000fea000383ffff */
.L_x_5328:
        /* <DEDUP_REMOVED lines=8> */
[----:B01-345:R-:W-:Y:S05]  /*2be10*/  WARPSYNC.COLLECTIVE R15, `(.L_x_5412) ;  /* 0x000000000f087348 */ /* 0x03bfea0003c00000 */
[----:B------:R2:W0:Y:S02]  /*2be20*/  SHFL.IDX P6, R14, R13, R12, R11 ;  /* 0x0000000c0d0e7389 */ /* 0x00042400000c000b */
[----:B012345:R-:W-:Y:S01]  /*2be30*/  ENDCOLLECTIVE ;  /* 0x000000000000791b */ /* 0x03ffe20003800000 */
.L_x_5412:
[----:B------:R-:W-:Y:S05]  /*2be40*/  BSYNC B0 ;  /* 0x0000000000007941 */ /* 0x000fea0003800000 */
.L_x_5411:
[----:B------:R-:W-:Y:S05]  /*2be50*/  BRA `(.L_x_5413) ;  /* 0xffffffd0009c7947 */ /* 0x000fea000383ffff */
.L_x_5331:
[----:B------:R-:W-:Y:S01]  /*2be60*/  BSSY B1, `(.L_x_5414) ;  /* 0x0000006000017945 */ /* 0x000fe20003800000 */
[----:B------:R-:W-:-:S07]  /*2be70*/  IMAD.MOV.U32 R15, RZ, RZ, -0x1 ;  /* 0xffffffffff0f7424 */ /* 0x000fce00078e00ff */
[----:B01-345:R-:W-:Y:S05]  /*2be80*/  WARPSYNC.COLLECTIVE R15, `(.L_x_5415) ;  /* 0x000000000f0c7348 */ /* 0x03bfea0003c00000 */
[----:B------:R-:W-:Y:S02]  /*2be90*/  ELECT P6, UR62, PT ;  /* 0x00000000003e782f */ /* 0x000fe400038c0000 */
[----:B------:R-:W-:Y:S01]  /*2bea0*/  MOV R14, UR62 ;  /* 0x0000003e000e7c02 */ /* 0x000fe20008000f00 */
[----:B01-345:R-:W-:Y:S10]  /*2beb0*/  ENDCOLLECTIVE ;  /* 0x000000000000791b */ /* 0x03bff40003800000 */
.L_x_5415:
[----:B------:R-:W-:Y:S05]  /*2bec0*/  BSYNC B1 ;  /* 0x0000000000017941 */ /* 0x000fea0003800000 */
.L_x_5414:
[----:B------:R-:W-:Y:S05]  /*2bed0*/  BRA `(.L_x_5416) ;  /* 0xffffffd000947947 */ /* 0x000fea000383ffff */
.L_x_5333:
[----:B0-----:R0:W2:Y:S02]  /*2bee0*/  SYNCS.PHASECHK.TRANS64.TRYWAIT P1, [R3+URZ+0x38840], R2 ;  /* 0x03884002030075a7 */ /* 0x0010a4000802017f */
[----:B--2---:R-:W-:Y:S05]  /*2bef0*/  @!P1 NANOSLEEP.SYNCS 0x989680 ;  /* 0x009896800000995d */ /* 0x004fea0003900000 */
[----:B------:R-:W2:Y:S02]  /*2bf00*/  @!P1 SYNCS.PHASECHK.TRANS64 P1, [R3+URZ+0x38840], R2 ;  /* 0x03884002030095a7 */ /* 0x000ea4000802007f */
[----:B--2---:R-:W-:Y:S05]  /*2bf10*/  @!P1 BRA `(.L_x_5333) ;  /* 0xfffffffc00f09947 */ /* 0x004fea000383ffff */
[----:B------:R-:W-:Y:S05]  /*2bf20*/  BRA `(.L_x_5417) ;  /* 0xffffffd000b47947 */ /* 0x000fea000383ffff */
.L_x_5335:
[----:B--2---:R2:W0:Y:S02]  /*2bf30*/  SYNCS.PHASECHK.TRANS64.TRYWAIT P1, [R5+URZ+0x38840], R0 ;  /* 0x03884000050075a7 */ /* 0x004424000802017f */
[----:B0-----:R-:W-:Y:S05]  /*2bf40*/  @!P1 NANOSLEEP.SYNCS 0x989680 ;  /* 0x009896800000995d */ /* 0x001fea0003900000 */
[----:B------:R-:W0:Y:S02]  /*2bf50*/  @!P1 SYNCS.PHASECHK.TRANS64 P1, [R5+URZ+0x38840], R0 ;  /* 0x03884000050095a7 */ /* 0x000e24000802007f */
[----:B0-----:R-:W-:Y:S05]  /*2bf60*/  @!P1 BRA `(.L_x_5335) ;  /* 0xfffffffc00f09947 */ /* 0x001fea000383ffff */
[----:B------:R-:W-:Y:S05]  /*2bf70*/  BRA `(.L_x_5418) ;  /* 0xffffffd000c07947 */ /* 0x000fea000383ffff */
.L_x_5337:
[----:B------:R0:W0:Y:S02]  /*2bf80*/  SYNCS.PHASECHK.TRANS64.TRYWAIT P1, [R3+URZ+0x38860], R2 ;  /* 0x03886002030075a7 */ /* 0x000024000802017f */
[----:B0-----:R-:W-:Y:S05]  /*2bf90*/  @!P1 NANOSLEEP.SYNCS 0x989680 ;  /* 0x009896800000995d */ /* 0x001fea0003900000 */
[----:B------:R-:W0:Y:S02]  /*2bfa0*/  @!P1 SYNCS.PHASECHK.TRANS64 P1, [R3+URZ+0x38860], R2 ;  /* 0x03886002030095a7 */ /* 0x000e24000802007f */
[----:B0-----:R-:W-:Y:S05]  /*2bfb0*/  @!P1 BRA `(.L_x_5337) ;  /* 0xfffffffc00f09947 */ /* 0x001fea000383ffff */
[----:B------:R-:W-:Y:S05]  /*2bfc0*/  BRA `(.L_x_5419) ;  /* 0xffffffd000bc7947 */ /* 0x000fea000383ffff */
        .type           $_ZN7cutlass13device_kernelIN5flash11enable_sm90INS1_16FlashAttnFwdSm90INS1_25CollectiveMainloopFwdSm90ILi2EN4cute5tupleIJNS5_1CILi1EEES8_S8_EEENS6_IJNS7_ILi64EEESA_SA_EEELi512ENS_6half_tEfNS_4arch4Sm90ELb0ELb1ELb0ELb0ELb1ELb0ELb1ELb0ELb0ELb1ELb0ELb0EEENS1_21CollectiveEpilogueFwdINS6_IJSA_NS7_ILi512EEESA_EEES9_SC_SE_Li256ELb0ELb1ELb0ELb0EEENS1_30DynamicPersistentTileSchedulerILi256ELi128ELb0ELb1ELb1EEEEEEEEEvNT_6ParamsE$_ZZN5flash25CollectiveMainloopFwdSm90ILi2EN4cute5tupleIJNS1_1CILi1EEES4_S4_EEENS2_IJNS3_ILi64EEES6_S6_EEELi512EN7cutlass6half_tEfNS8_4arch4Sm90ELb0ELb1ELb0ELb0ELb1ELb0ELb1ELb0ELb0ELb1ELb0ELb0EE3mmaINS_16FlashAttnFwdSm90ISC_NS_21CollectiveEpilogueFwdINS2_IJS6_NS3_ILi512EEES6_EEES5_S9_SB_Li256ELb0ELb1ELb0ELb0EEENS_30DynamicPersistentTileSchedulerILi256ELi128ELb0ELb1ELb1EEEE13SharedStorageENS1_6TensorINS1_11ArrayEngineIfLm128EEENS1_6LayoutINS2_IJNS2_IJNS3_ILi2EEESR_NS3_ILi32EEEEEES4_S4_EEENS2_IJNS2_IJS4_SR_NS3_ILi4EEEEEENS3_ILi0EEESX_EEEEEEENS_7SoftmaxILi2ELi0EEEEEbRKNSC_6ParamsENS8_13PipelineAsyncILi2EEES17_RNS8_13PipelineStateILj2EEERT0_RT1_iRiRKNS_16SeqlenInfoQKNewKILb0ELb0EEENS2_IJiiiiEEERT_ENKUliT_T0_T1_E_clIZSD_ISM_S10_S12_EbS15_S17_S17_S1A_S1C_S1E_iS1F_S1J_S1K_S1M_EUlRS1N_iE1_NS3_ILb0EEENS3_ILb1EEEEEDaiS1N_S1O_S1P_,@function
        .size           $_ZN7cutlass13device_kernelIN5flash11enable_sm90INS1_16FlashAttnFwdSm90INS1_25CollectiveMainloopFwdSm90ILi2EN4cute5tupleIJNS5_1CILi1EEES8_S8_EEENS6_IJNS7_ILi64EEESA_SA_EEELi512ENS_6half_tEfNS_4arch4Sm90ELb0ELb1ELb0ELb0ELb1ELb0ELb1ELb0ELb0ELb1ELb0ELb0EEENS1_21CollectiveEpilogueFwdINS6_IJSA_NS7_ILi512EEESA_EEES9_SC_SE_Li256ELb0ELb1ELb0ELb0EEENS1_30DynamicPersistentTileSchedulerILi256ELi128ELb0ELb1ELb1EEEEEEEEEvNT_6ParamsE$_ZZN5flash25CollectiveMainloopFwdSm90ILi2EN4cute5tupleIJNS1_1CILi1EEES4_S4_EEENS2_IJNS3_ILi64EEES6_S6_EEELi512EN7cutlass6half_tEfNS8_4arch4Sm90ELb0ELb1ELb0ELb0ELb1ELb0ELb1ELb0ELb0ELb1ELb0ELb0EE3mmaINS_16FlashAttnFwdSm90ISC_NS_21CollectiveEpilogueFwdINS2_IJS6_NS3_ILi512EEES6_EEES5_S9_SB_Li256ELb0ELb1ELb0ELb0EEENS_30DynamicPersistentTileSchedulerILi256ELi128ELb0ELb1ELb1EEEE13SharedStorageENS1_6TensorINS1_11ArrayEngineIfLm128EEENS1_6LayoutINS2_IJNS2_IJNS3_ILi2EEESR_NS3_ILi32EEEEEES4_S4_EEENS2_IJNS2_IJS4_SR_NS3_ILi4EEEEEENS3_ILi0EEESX_EEEEEEENS_7SoftmaxILi2ELi0EEEEEbRKNSC_6ParamsENS8_13PipelineAsyncILi2EEES17_RNS8_13PipelineStateILj2EEERT0_RT1_iRiRKNS_16SeqlenInfoQKNewKILb0ELb0EEENS2_IJiiiiEEERT_ENKUliT_T0_T1_E_clIZSD_ISM_S10_S12_EbS15_S17_S17_S1A_S1C_S1E_iS1F_S1J_S1K_S1M_EUlRS1N_iE1_NS3_ILb0EEENS3_ILb1EEEEEDaiS1N_S1O_S1P_,(.L_x_15537 - $_ZN7cutlass13device_kernelIN5flash11enable_sm90INS1_16FlashAttnFwdSm90INS1_25CollectiveMainloopFwdSm90ILi2EN4cute5tupleIJNS5_1CILi1EEES8_S8_EEENS6_IJNS7_ILi64EEESA_SA_EEELi512ENS_6half_tEfNS_4arch4Sm90ELb0ELb1ELb0ELb0ELb1ELb0ELb1ELb0ELb0ELb1ELb0ELb0EEENS1_21CollectiveEpilogueFwdINS6_IJSA_NS7_ILi512EEESA_EEES9_SC_SE_Li256ELb0ELb1ELb0ELb0EEENS1_30DynamicPersistentTileSchedulerILi256ELi128ELb0ELb1ELb1EEEEEEEEEvNT_6ParamsE$_ZZN5flash25CollectiveMainloopFwdSm90ILi2EN4cute5tupleIJNS1_1CILi1EEES4_S4_EEENS2_IJNS3_ILi64EEES6_S6_EEELi512EN7cutlass6half_tEfNS8_4arch4Sm90ELb0ELb1ELb0ELb0ELb1ELb0ELb1ELb0ELb0ELb1ELb0ELb0EE3mmaINS_16FlashAttnFwdSm90ISC_NS_21CollectiveEpilogueFwdINS2_IJS6_NS3_ILi512EEES6_EEES5_S9_SB_Li256ELb0ELb1ELb0ELb0EEENS_30DynamicPersistentTileSchedulerILi256ELi128ELb0ELb1ELb1EEEE13SharedStorageENS1_6TensorINS1_11ArrayEngineIfLm128EEENS1_6LayoutINS2_IJNS2_IJNS3_ILi2EEESR_NS3_ILi32EEEEEES4_S4_EEENS2_IJNS2_IJS4_SR_NS3_ILi4EEEEEENS3_ILi0EEESX_EEEEEEENS_7SoftmaxILi2ELi0EEEEEbRKNSC_6ParamsENS8_13PipelineAsyncILi2EEES17_RNS8_13PipelineStateILj2EEERT0_RT1_iRiRKNS_16SeqlenInfoQKNewKILb0ELb0EEENS2_IJiiiiEEERT_ENKUliT_T0_T1_E_clIZSD_ISM_S10_S12_EbS15_S17_S17_S1A_S1C_S1E_iS1F_S1J_S1K_S1M_EUlRS1N_iE1_NS3_ILb0EEENS3_ILb1EEEEEDaiS1N_S1O_S1P_)
$_ZN7cutlass13device_kernelIN5flash11enable_sm90INS1_16FlashAttnFwdSm90INS1_25CollectiveMainloopFwdSm90ILi2EN4cute5tupleIJNS5_1CILi1EEES8_S8_EEENS6_IJNS7_ILi64EEESA_SA_EEELi512ENS_6half_tEfNS_4arch4Sm90ELb0ELb1ELb0ELb0ELb1ELb0ELb1ELb0ELb0ELb1ELb0ELb0EEENS1_21CollectiveEpilogueFwdINS6_IJSA_NS7_ILi512EEESA_EEES9_SC_SE_Li256ELb0ELb1ELb0ELb0EEENS1_30DynamicPersistentTileSchedulerILi256ELi128ELb0ELb1ELb1EEEEEEEEEvNT_6ParamsE$_ZZN5flash25CollectiveMainloopFwdSm90ILi2EN4cute5tupleIJNS1_1CILi1EEES4_S4_EEENS2_IJNS3_ILi64EEES6_S6_EEELi512EN7cutlass6half_tEfNS8_4arch4Sm90ELb0ELb1ELb0ELb0ELb1ELb0ELb1ELb0ELb0ELb1ELb0ELb0EE3mmaINS_16FlashAttnFwdSm90ISC_NS_21CollectiveEpilogueFwdINS2_IJS6_NS3_ILi512EEES6_EEES5_S9_SB_Li256ELb0ELb1ELb0ELb0EEENS_30DynamicPersistentTileSchedulerILi256ELi128ELb0ELb1ELb1EEEE13SharedStorageENS1_6TensorINS1_11ArrayEngineIfLm128EEENS1_6LayoutINS2_IJNS2_IJNS3_ILi2EEESR_NS3_ILi32EEEEEES4_S4_EEENS2_IJNS2_IJS4_SR_NS3_ILi4EEEEEENS3_ILi0EEESX_EEEEEEENS_7SoftmaxILi2ELi0EEEEEbRKNSC_6ParamsENS8_13PipelineAsyncILi2EEES17_RNS8_13PipelineStateILj2EEERT0_RT1_iRiRKNS_16SeqlenInfoQKNewKILb0ELb0EEENS2_IJiiiiEEERT_ENKUliT_T0_T1_E_clIZSD_ISM_S10_S12_EbS15_S17_S17_S1A_S1C_S1E_iS1F_S1J_S1K_S1M_EUlRS1N_iE1_NS3_ILb0EEENS3_ILb1EEEEEDaiS1N_S1O_S1P_:
[----:B------:R-:W-:Y:S05]  /*2bfd0*/  YIELD ;  /* 0x0000000000007946 */ /* 0x000fea0003800000 */
[----:B------:R-:W-:Y:S02]  /*2bfe0*/  ULDC UR4, c[0x0][0x20] ;  /* 0x0000080000047ab9 */ /* 0x000fe40000000800 */
[----:B------:R-:W-:-:S05]  /*2bff0*/  VIADD R11, R11, -UR4 ;  /* 0x800000040b0b7c36 */ /* 0x000fca0008000000 */
[----:B------:R-:W2:Y:S01]  /*2c000*/  LDL.64 R6, [R11] ;  /* 0x000000000b067983 */ /* 0x000ea20000100a00 */
[----:B------:R-:W0:Y:S02]  /*2c010*/  LDC.64 R4, c[0x0][0x208] ;  /* 0x00008200ff047b82 */ /* 0x000e240000000a00 */
[----:B0-----:R-:W-:Y:S02]  /*2c020*/  R2UR UR4, R4 ;  /* 0x00000000040472ca */ /* 0x001fe400000e0000 */
[----:B------:R-:W-:-:S13]  /*2c030*/  R2UR UR5, R5 ;  /* 0x00000000050572ca */ /* 0x000fda00000e0000 */
[----:B--2---:R-:W2:Y:S01]  /*2c040*/  LD.E R8, desc[UR4][R6.64] ;  /* 0x0000000406087980 */ /* 0x004ea2000c101900 */
[----:B------:R-:W-:Y:S02]  /*2c050*/  R2UR UR4, R4 ;  /* 0x00000000040472ca */ /* 0x000fe400000e0000 */
[----:B------:R-:W-:-:S13]  /*2c060*/  R2UR UR5, R5 ;  /* 0x00000000050572ca */ /* 0x000fda00000e0000 */
[----:B------:R-:W3:Y:S01]  /*2c070*/  LD.E R14, desc[UR4][R6.64+0x8] ;  /* 0x00000804060e7980 */ /* 0x000ee2000c101900 */
[----:B--2---:R-:W-:-:S05]  /*2c080*/  VIADD R9, R8, 0x1 ;  /* 0x0000000108097836 */ /* 0x004fca0000000000 */
[----:B------:R-:W-:-:S13]  /*2c090*/  ISETP.NE.AND P0, PT, R9, 0x2, PT ;  /* 0x000000020900780c */ /* 0x000fda0003f05270 */
[----:B------:R-:W-:Y:S02]  /*2c0a0*/  @!P0 R2UR UR6, R4 ;  /* 0x00000000040682ca */ /* 0x000fe400000e0000 */
[----:B------:R-:W-:-:S13]  /*2c0b0*/  @!P0 R2UR UR7, R5 ;  /* 0x00000000050782ca */ /* 0x000fda00000e0000 */
[----:B------:R-:W2:Y:S01]  /*2c0c0*/  @!P0 LD.E R15, desc[UR6][R6.64+0x4] ;  /* 0x00000406060f8980 */ /* 0x000ea2000c101900 */
[C---:B------:R-:W-:Y:S02]  /*2c0d0*/  R2UR UR4, R4.reuse ;  /* 0x00000000040472ca */ /* 0x040fe400000e0000 */
[C---:B------:R-:W-:Y:S02]  /*2c0e0*/  R2UR UR5, R5.reuse ;  /* 0x00000000050572ca */ /* 0x040fe400000e0000 */
[C---:B------:R-:W-:Y:S02]  /*2c0f0*/  R2UR UR6, R4.reuse ;  /* 0x00000000040672ca */ /* 0x040fe400000e0000 */
[C---:B------:R-:W-:Y:S02]  /*2c100*/  R2UR UR7, R5.reuse ;  /* 0x00000000050772ca */ /* 0x040fe400000e0000 */
[----:B------:R-:W-:Y:S02]  /*2c110*/  @!P0 R2UR UR8, R4 ;  /* 0x00000000040882ca */ /* 0x000fe400000e0000 */
[----:B------:R-:W-:-:S02]  /*2c120*/  @!P0 R2UR UR9, R5 ;  /* 0x00000000050982ca */ /* 0x000fc400000e0000 */
[----:B------:R-:W-:Y:S02]  /*2c130*/  @!P0 R2UR UR10, R4 ;  /* 0x00000000040a82ca */ /* 0x000fe400000e0000 */
[----:B------:R-:W-:Y:S01]  /*2c140*/  @!P0 R2UR UR11, R5 ;  /* 0x00000000050b82ca */ /* 0x000fe200000e0000 */
[----:B---3--:R-:W-:Y:S01]  /*2c150*/  VIADD R25, R14, 0x1 ;  /* 0x000000010e197836 */ /* 0x008fe20000000000 */
[----:B------:R-:W-:Y:S04]  /*2c160*/  ST.E desc[UR4][R6.64], R9 ;  /* 0x0000000906007985 */ /* 0x000fe8000c101904 */
[----:B------:R-:W-:Y:S04]  /*2c170*/  ST.E desc[UR6][R6.64+0x8], R25 ;  /* 0x0000081906007985 */ /* 0x000fe8000c101906 */
[----:B------:R-:W-:Y:S01]  /*2c180*/  @!P0 ST.E desc[UR8][R6.64], RZ ;  /* 0x000000ff06008985 */ /* 0x000fe2000c101908 */
[----:B--2---:R-:W-:-:S05]  /*2c190*/  @!P0 LOP3.LUT R27, R15, 0x1, RZ, 0x3c, !PT ;  /* 0x000000010f1b8812 */ /* 0x004fca00078e3cff */
[----:B------:R0:W-:Y:S04]  /*2c1a0*/  @!P0 ST.E desc[UR10][R6.64+0x4], R27 ;  /* 0x0000041b06008985 */ /* 0x0001e8000c10190a */
[----:B------:R-:W2:Y:S01]  /*2c1b0*/  LDL.64 R20, [R11+0x18] ;  /* 0x000018000b147983 */ /* 0x000ea20000100a00 */
[----:B------:R-:W-:Y:S02]  /*2c1c0*/  R2UR UR4, R4 ;  /* 0x00000000040472ca */ /* 0x000fe400000e0000 */
[----:B------:R-:W-:Y:S01]  /*2c1d0*/  R2UR UR5, R5 ;  /* 0x00000000050572ca */ /* 0x000fe200000e0000 */
[----:B------:R-:W3:-:S12]  /*2c1e0*/  LDL.64 R14, [R11] ;  /* 0x000000000b0e7983 */ /* 0x000ed80000100a00 */
[----:B--2---:R-:W2:Y:S01]  /*2c1f0*/  LD.E R24, desc[UR4][R20.64] ;  /* 0x0000000414187980 */ /* 0x004ea2000c101900 */
[C---:B------:R-:W-:Y:S02]  /*2c200*/  R2UR UR4, R4.reuse ;  /* 0x00000000040472ca */ /* 0x040fe400000e0000 */
[C---:B------:R-:W-:Y:S02]  /*2c210*/  R2UR UR5, R5.reuse ;  /* 0x00000000050572ca */ /* 0x040fe400000e0000 */
[----:B------:R-:W-:Y:S02]  /*2c220*/  R2UR UR6, R4 ;  /* 0x00000000040672ca */ /* 0x000fe400000e0000 */
[----:B------:R-:W-:Y:S01]  /*2c230*/  R2UR UR7, R5 ;  /* 0x00000000050772ca */ /* 0x000fe200000e0000 */
[----:B------:R-:W-:Y:S01]  /*2c240*/  BSSY B2, `(.L_x_5420) ;  /* 0x0000009000027945 */ /* 0x000fe20003800000 */
[----:B0-----:R-:W-:Y:S02]  /*2c250*/  IMAD.MOV.U32 R6, RZ, RZ, R28 ;  /* 0x000000ffff067224 */ /* 0x001fe400078e001c */
[----:B------:R-:W-:-:S05]  /*2c260*/  IMAD.MOV.U32 R7, RZ, RZ, R29 ;  /* 0x000000ffff077224 */ /* 0x000fca00078e001d */
[----:B---3--:R0:W5:Y:S04]  /*2c270*/  LD.E R26, desc[UR4][R14.64] ;  /* 0x000000040e1a7980 */ /* 0x008168000c101900 */
[----:B------:R0:W5:Y:S01]  /*2c280*/  LD.E R9, desc[UR6][R14.64+0x4] ;  /* 0x000004060e097980 */ /* 0x000162000c101900 */
[----:B--2---:R-:W-:-:S04]  /*2c290*/  LOP3.LUT R24, R24, 0x1, RZ, 0xfc, !PT ;  /* 0x0000000118187812 */ /* 0x004fc800078efcff */
[----:B------:R-:W-:-:S13]  /*2c2a0*/  ISETP.NE.AND P0, PT, R24, 0x3, PT ;  /* 0x000000031800780c */ /* 0x000fda0003f05270 */
[----:B0-----:R-:W-:Y:S05]  /*2c2b0*/  @!P0 BRA `(.L_x_5421) ;  /* 0x0000000000048947 */ /* 0x001fea0003800000 */
[----:B------:R-:W-:Y:S01]  /*2c2c0*/  BPT.TRAP 0x1 ;  /* 0x000000040000795c */ /* 0x000fe20000300000 */
.L_x_5421:
[----:B------:R-:W-:Y:S05]  /*2c2d0*/  BSYNC B2 ;  /* 0x0000000000027941 */ /* 0x000fea0003800000 */
.L_x_5420:
[----:B------:R-:W-:Y:S02]  /*2c2e0*/  R2UR UR4, R4 ;  /* 0x00000000040472ca */ /* 0x000fe400000e0000 */
[----:B------:R-:W-:-:S13]  /*2c2f0*/  R2UR UR5, R5 ;  /* 0x00000000050572ca */ /* 0x000fda00000e0000 */
[----:B------:R-:W2:Y:S01]  /*2c300*/  LD.E.64 R24, desc[UR4][R20.64+0x18] ;  /* 0x0000180414187980 */ /* 0x000ea2000c101b00 */
[----:B-----5:R-:W-:Y:S02]  /*2c310*/  SHF.L.U32 R27, R9, 0x1f, RZ ;  /* 0x0000001f091b7819 */ /* 0x020fe400000006ff */
[----:B--2---:R-:W-:-:S05]  /*2c320*/  MOV R25, R24 ;  /* 0x0000001800197202 */ /* 0x004fca0000000f00 */
[----:B------:R-:W-:-:S04]  /*2c330*/  IMAD R26, R26, 0x8, R25 ;  /* 0x000000081a1a7824 */ /* 0x000fc800078e0219 */
[----:B------:R0:W1:Y:S01]  /*2c340*/  SYNCS.PHASECHK.TRANS64.TRYWAIT P0, [R26+URZ], R27 ;  /* 0x0000001b1a0075a7 */ /* 0x000062000800017f */
[----:B------:R-:W2:Y:S01]  /*2c350*/  LD.E R25, desc[UR4][R20.64] ;  /* 0x0000000414197980 */ /* 0x000ea2000c101900 */
[----:B------:R-:W-:Y:S02]  /*2c360*/  R2UR UR6, R4 ;  /* 0x00000000040672ca */ /* 0x000fe400000e0000 */
[----:B------:R-:W-:Y:S01]  /*2c370*/  R2UR UR7, R5 ;  /* 0x00000000050772ca */ /* 0x000fe200000e0000 */
[----:B------:R0:W5:Y:S01]  /*2c380*/  LD.E R9, desc[UR4][R14.64] ;  /* 0x000000040e097980 */ /* 0x000162000c101900 */
[----:B------:R-:W-:Y:S11]  /*2c390*/  BSSY B2, `(.L_x_5422) ;  /* 0x0000006000027945 */ /* 0x000ff60003800000 */
[----:B------:R0:W5:Y:S01]  /*2c3a0*/  LD.E R24, desc[UR6][R14.64+0x4] ;  /* 0x000004060e187980 */ /* 0x000162000c101900 */
[----:B--2---:R-:W-:-:S04]  /*2c3b0*/  LOP3.LUT R25, R25, 0x1, RZ, 0xfc, !PT ;  /* 0x0000000119197812 */ /* 0x004fc800078efcff */
[----:B------:R-:W-:-:S13]  /*2c3c0*/  ISETP.NE.AND P1, PT, R25, 0x3, PT ;  /* 0x000000031900780c */ /* 0x000fda0003f25270 */
[----:B01----:R-:W-:Y:S05]  /*2c3d0*/  @!P1 BRA `(.L_x_5423) ;  /* 0x0000000000049947 */ /* 0x003fea0003800000 */
[----:B------:R-:W-:Y:S01]  /*2c3e0*/  BPT.TRAP 0x1 ;  /* 0x000000040000795c */ /* 0x000fe20000300000 */
.L_x_5423:
[----:B------:R-:W-:Y:S05]  /*2c3f0*/  BSYNC B2 ;  /* 0x0000000000027941 */ /* 0x000fea0003800000 */
.L_x_5422:
[----:B------:R-:W-:Y:S04]  /*2c400*/  BSSY B2, `(.L_x_5424) ;  /* 0x000000a000027945 */ /* 0x000fe80003800000 */
[----:B------:R-:W-:Y:S05]  /*2c410*/  @P0 BRA `(.L_x_5425) ;  /* 0x0000000000200947 */ /* 0x000fea0003800000 */
[----:B------:R-:W-:Y:S02]  /*2c420*/  R2UR UR4, R4 ;  /* 0x00000000040472ca */ /* 0x000fe400000e0000 */
[----:B------:R-:W-:-:S13]  /*2c430*/  R2UR UR5, R5 ;  /* 0x00000000050572ca */ /* 0x000fda00000e0000 */
[----:B------:R-:W2:Y:S01]  /*2c440*/  LD.E.64 R20, desc[UR4][R20.64+0x18] ;  /* 0x0000180414147980 */ /* 0x000ea2000c101b00 */
[----:B-----5:R-:W-:Y:S02]  /*2c450*/  SHF.L.U32 R24, R24, 0x1f, RZ ;  /* 0x0000001f18187819 */ /* 0x020fe400000006ff */
[----:B--2---:R-:W-:-:S05]  /*2c460*/  MOV R14, R20 ;  /* 0x00000014000e7202 */ /* 0x004fca0000000f00 */
[----:B------:R-:W-:-:S04]  /*2c470*/  IMAD R9, R9, 0x8, R14 ;  /* 0x0000000809097824 */ /* 0x000fc800078e020e */
[----:B------:R-:W0:Y:S02]  /*2c480*/  SYNCS.PHASECHK.TRANS64.TRYWAIT P0, [R9+URZ], R24 ;  /* 0x00000018090075a7 */ /* 0x000e24000800017f */
[----:B0-----:R-:W-:Y:S05]  /*2c490*/  @!P0 BRA `(.L_x_5426) ;  /* 0x00000114000c8947 */ /* 0x001fea0003800000 */
.L_x_5425:
[----:B------:R-:W-:Y:S05]  /*2c4a0*/  BSYNC B2 ;  /* 0x0000000000027941 */ /* 0x000fea0003800000 */
.L_x_5424:
[----:B0----5:R-:W2:Y:S04]  /*2c4b0*/  LDL.64 R24, [R11] ;  /* 0x000000000b187983 */ /* 0x021ea80000100a00 */
[----:B------:R-:W3:Y:S01]  /*2c4c0*/  LDL.64 R20, [R11+0x28] ;  /* 0x000028000b147983 */ /* 0x000ee20000100a00 */
[C---:B------:R-:W-:Y:S02]  /*2c4d0*/  R2UR UR6, R4.reuse ;  /* 0x00000000040672ca */ /* 0x040fe400000e0000 */
[C---:B------:R-:W-:Y:S01]  /*2c4e0*/  R2UR UR7, R5.reuse ;  /* 0x00000000050772ca */ /* 0x040fe200000e0000 */
[----:B------:R-:W4:Y:S01]  /*2c4f0*/  LDL.64 R14, [R11+0x20] ;  /* 0x000020000b0e7983 */ /* 0x000f220000100a00 */
[C---:B------:R-:W-:Y:S02]  /*2c500*/  R2UR UR4, R4.reuse ;  /* 0x00000000040472ca */ /* 0x040fe400000e0000 */
[----:B------:R-:W-:Y:S01]  /*2c510*/  R2UR UR5, R5 ;  /* 0x00000000050572ca */ /* 0x000fe200000e0000 */
[----:B------:R-:W4:Y:S08]  /*2c520*/  LDL.64 R56, [R11+0x8] ;  /* 0x000008000b387983 */ /* 0x000f300000100a00 */
[----:B--2---:R-:W2:Y:S04]  /*2c530*/  LD.E R25, desc[UR6][R24.64] ;  /* 0x0000000618197980 */ /* 0x004ea8000c101900 */
[----:B---3--:R-:W2:Y:S01]  /*2c540*/  LD.E.64 R58, desc[UR4][R20.64] ;  /* 0x00000004143a7980 */ /* 0x008ea2000c101b00 */
[----:B------:R-:W-:Y:S05]  /*2c550*/  WARPSYNC.ALL ;  /* 0x0000000000007948 */ /* 0x000fea0003800000 */
[----:B------:R-:W-:-:S02]  /*2c560*/  R2UR UR4, R4 ;  /* 0x00000000040472ca */ /* 0x000fc400000e0000 */
[C---:B------:R-:W-:Y:S02]  /*2c570*/  R2UR UR5, R5.reuse ;  /* 0x00000000050572ca */ /* 0x040fe400000e0000 */
[----:B------:R-:W-:Y:S02]  /*2c580*/  R2UR UR6, R4 ;  /* 0x00000000040672ca */ /* 0x000fe400000e0000 */
[----:B------:R-:W-:-:S09]  /*2c590*/  R2UR UR7, R5 ;  /* 0x00000000050772ca */ /* 0x000fd200000e0000 */
[----:B----4-:R0:W-:Y:S04]  /*2c5a0*/  ST.E desc[UR4][R56.64], RZ ;  /* 0x000000ff38007985 */ /* 0x0101e8000c101904 */
[----:B------:R-:W3:Y:S01]  /*2c5b0*/  LD.E.64 R20, desc[UR6][R14.64] ;  /* 0x000000060e147980 */ /* 0x000ee2000c101b00 */
[----:B--2---:R-:W-:Y:S01]  /*2c5c0*/  IMAD R58, R25, 0x200, R58 ;  /* 0x00000200193a7824 */ /* 0x004fe200078e023a */
[----:B------:R-:W-:Y:S01]  /*2c5d0*/  R2UR UR7, R59 ;  /* 0x000000003b0772ca */ /* 0x000fe200000e0000 */
[----:B------:R-:W-:Y:S01]  /*2c5e0*/  WARPGROUP.ARRIVE ;  /* 0x00000000000079c5 */ /* 0x000fe20000000000 */
[----:B------:R-:W-:Y:S01]  /*2c5f0*/  R2UR UR8, R4 ;  /* 0x00000000040872ca */ /* 0x000fe200000e0000 */
[----:B------:R-:W-:Y:S01]  /*2c600*/  IMAD.MOV.U32 R9, RZ, RZ, 0x1 ;  /* 0x00000001ff097424 */ /* 0x000fe200078e00ff */
[----:B------:R-:W-:-:S02]  /*2c610*/  R2UR UR6, R58 ;  /* 0x000000003a0672ca */ /* 0x000fc400000e0000 */
[C---:B------:R-:W-:Y:S02]  /*2c620*/  R2UR UR9, R5.reuse ;  /* 0x00000000050972ca */ /* 0x040fe400000e0000 */
[----:B------:R-:W-:Y:S02]  /*2c630*/  R2UR UR10, R4 ;  /* 0x00000000040a72ca */ /* 0x000fe400000e0000 */
[----:B------:R-:W-:Y:S02]  /*2c640*/  R2UR UR11, R5 ;  /* 0x00000000050b72ca */ /* 0x000fe400000e0000 */
[----:B---3--:R-:W-:Y:S02]  /*2c650*/  R2UR UR4, R20 ;  /* 0x00000000140472ca */ /* 0x008fe400000e0000 */
[----:B------:R-:W-:-:S13]  /*2c660*/  R2UR UR5, R21 ;  /* 0x00000000150572ca */ /* 0x000fda00000e0000 */
[----:B------:R-:W-:Y:S03]  /*2c670*/  HGMMA.64x64x16.F32 R24, gdesc[UR4], RZ, !UPT, gsb0 ;  /* 0x00e00000041879f0 */ /* 0x000fe6000c0008ff */
[----:B------:R-:W-:Y:S02]  /*2c680*/  WARPGROUP.DEPBAR.LE gsb0, 0x0 ;  /* 0x00008000000079c5 */ /* 0x000fe40000010000 */
[----:B------:R0:W-:Y:S04]  /*2c690*/  ST.E desc[UR8][R56.64], R9 ;  /* 0x0000000938007985 */ /* 0x0001e8000c101908 */
[----:B------:R-:W2:Y:S01]  /*2c6a0*/  LD.E.64 R20, desc[UR10][R14.64] ;  /* 0x0000000a0e147980 */ /* 0x000ea2000c101b00 */
[----:B------:R-:W-:Y:S01]  /*2c6b0*/  VIADD R60, R58, 0x2 ;  /* 0x000000023a3c7836 */ /* 0x000fe20000000000 */
[----:B------:R-:W-:Y:S01]  /*2c6c0*/  WARPGROUP.ARRIVE ;  /* 0x00000000000079c5 */ /* 0x000fe20000000000 */
[----:B------:R-:W-:Y:S01]  /*2c6d0*/  IMAD.MOV.U32 R61, RZ, RZ, R59 ;  /* 0x000000ffff3d7224 */ /* 0x000fe200078e003b */
[----:B------:R-:W-:-:S02]  /*2c6e0*/  R2UR UR8, R4 ;  /* 0x00000000040872ca */ /* 0x000fc400000e0000 */
[----:B------:R-:W-:Y:S02]  /*2c6f0*/  R2UR UR6, R60 ;  /* 0x000000003c0672ca */ /* 0x000fe400000e0000 */
[----:B------:R-:W-:Y:S02]  /*2c700*/  R2UR UR7, R61 ;  /* 0x000000003d0772ca */ /* 0x000fe400000e0000 */
[C---:B------:R-:W-:Y:S02]  /*2c710*/  R2UR UR9, R5.reuse ;  /* 0x00000000050972ca */ /* 0x040fe400000e0000 */
[----:B------:R-:W-:Y:S02]  /*2c720*/  R2UR UR10, R4 ;  /* 0x00000000040a72ca */ /* 0x000fe400000e0000 */
[----:B------:R-:W-:Y:S01]  /*2c730*/  R2UR UR11, R5 ;  /* 0x00000000050b72ca */ /* 0x000fe200000e0000 */
[----:B--2---:R-:W-:Y:S01]  /*2c740*/  VIADD R20, R20, 0x2 ;  /* 0x0000000214147836 */ /* 0x004fe20000000000 */
[----:B------:R-:W-:-:S04]  /*2c750*/  R2UR UR5, R21 ;  /* 0x00000000150572ca */ /* 0x000fc800000e0000 */
[----:B------:R-:W-:-:S13]  /*2c760*/  R2UR UR4, R20 ;  /* 0x00000000140472ca */ /* 0x000fda00000e0000 */
[----:B------:R-:W-:Y:S03]  /*2c770*/  HGMMA.64x64x16.F32 R24, gdesc[UR4], R24, gsb0 ;  /* 0x00e00000041879f0 */ /* 0x000fe60008000818 */
        /* <DEDUP_REMOVED lines=20> */
[----:B------:R-:W-:Y:S01]  /*2c8c0*/  R2UR UR7, R59 ;  /* 0x000000003b0772ca */ /* 0x000fe200000e0000 */
[----:B------:R-:W-:Y:S01]  /*2c8d0*/  WARPGROUP.ARRIVE ;  /* 0x00000000000079c5 */ /* 0x000fe20000000000 */
[----:B------:R-:W-:-:S02]  /*2c8e0*/  R2UR UR8, R4 ;  /* 0x00000000040872ca */ /* 0x000fc400000e0000 */
        /* <DEDUP_REMOVED lines=8> */
[----:B------:R-:W2:Y:S01]  /*2c970*/  LDL.64 R20, [R11+0x40] ;  /* 0x000040000b147983 */ /* 0x000ea20000100a00 */
[----:B------:R-:W-:-:S02]  /*2c980*/  R2UR UR4, R4 ;  /* 0x00000000040472ca */ /* 0x000fc400000e0000 */
[----:B------:R-:W-:Y:S01]  /*2c990*/  R2UR UR5, R5 ;  /* 0x00000000050572ca */ /* 0x000fe200000e0000 */
[----:B------:R-:W3:-:S12]  /*2c9a0*/  LDL.64 R14, [R11] ;  /* 0x000000000b0e7983 */ /* 0x000ed80000100a00 */
[----:B--2---:R-:W2:Y:S01]  /*2c9b0*/  LD.E R60, desc[UR4][R20.64] ;  /* 0x00000004143c7980 */ /* 0x004ea2000c101900 */
[C---:B------:R-:W-:Y:S02]  /*2c9c0*/  R2UR UR4, R4.reuse ;  /* 0x00000000040472ca */ /* 0x040fe400000e0000 */
[C---:B------:R-:W-:Y:S02]  /*2c9d0*/  R2UR UR5, R5.reuse ;  /* 0x00000000050572ca */ /* 0x040fe400000e0000 */
[----:B------:R-:W-:Y:S02]  /*2c9e0*/  R2UR UR6, R4 ;  /* 0x00000000040672ca */ /* 0x000fe400000e0000 */
[----:B------:R-:W-:Y:S01]  /*2c9f0*/  R2UR UR7, R5 ;  /* 0x00000000050772ca */ /* 0x000fe200000e0000 */
[----:B------:R-:W-:Y:S08]  /*2ca00*/  BSSY B2, `(.L_x_5427) ;  /* 0x0000007000027945 */ /* 0x000ff00003800000 */
[----:B---3--:R0:W5:Y:S04]  /*2ca10*/  LD.E R58, desc[UR4][R14.64] ;  /* 0x000000040e3a7980 */ /* 0x008168000c101900 */
[----:B------:R0:W5:Y:S01]  /*2ca20*/  LD.E R59, desc[UR6][R14.64+0x4] ;  /* 0x000004060e3b7980 */ /* 0x000162000c101900 */
[----:B--2---:R-:W-:-:S04]  /*2ca30*/  LOP3.LUT R60, R60, 0x1, RZ, 0xfc, !PT ;  /* 0x000000013c3c7812 */ /* 0x004fc800078efcff */
[----:B------:R-:W-:-:S13]  /*2ca40*/  ISETP.NE.AND P0, PT, R60, 0x3, PT ;  /* 0x000000033c00780c */ /* 0x000fda0003f05270 */
[----:B0-----:R-:W-:Y:S05]  /*2ca50*/  @!P0 BRA `(.L_x_5428) ;  /* 0x0000000000048947 */ /* 0x001fea0003800000 */
[----:B------:R-:W-:Y:S01]  /*2ca60*/  BPT.TRAP 0x1 ;  /* 0x000000040000795c */ /* 0x000fe20000300000 */
.L_x_5428:
[----:B------:R-:W-:Y:S05]  /*2ca70*/  BSYNC B2 ;  /* 0x0000000000027941 */ /* 0x000fea0003800000 */
.L_x_5427:
        /* <DEDUP_REMOVED lines=17> */
.L_x_5430:
[----:B------:R-:W-:Y:S05]  /*2cb90*/  BSYNC B2 ;  /* 0x0000000000027941 */ /* 0x000fea0003800000 */
.L_x_5429:
        /* <DEDUP_REMOVED lines=10> */
.L_x_5432:
[----:B------:R-:W-:Y:S05]  /*2cc40*/  BSYNC B2 ;  /* 0x0000000000027941 */ /* 0x000fea0003800000 */
.L_x_5431:
[----:B------:R-:W2:Y:S04]  /*2cc50*/  LDL.64 R60, [R11] ;  /* 0x000000000b3c7983 */ /* 0x000ea80000100a00 */
[----:B------:R-:W0:Y:S04]  /*2cc60*/  LDL.64 R58, [R11+0x58] ;  /* 0x000058000b3a7983 */ /* 0x000e280000100a00 */
[----:B------:R-:W3:Y:S04]  /*2cc70*/  LDL.64 R14, [R11+0x48] ;  /* 0x000048000b0e7983 */ /* 0x000ee80000100a00 */
[----:B------:R-:W4:Y:S01]  /*2cc80*/  LDL.64 R20, [R11+0x50] ;  /* 0x000050000b147983 */ /* 0x000f220000100a00 */
[----:B------:R-:W-:-:S02]  /*2cc90*/  R2UR UR6, R4 ;  /* 0x00000000040672ca */ /* 0x000fc400000e0000 */
[C---:B------:R-:W-:Y:S02]  /*2cca0*/  R2UR UR7, R5.reuse ;  /* 0x00000000050772ca */ /* 0x040fe400000e0000 */
[----:B------:R-:W-:Y:S02]  /*2ccb0*/  R2UR UR4, R4 ;  /* 0x00000000040472ca */ /* 0x000fe400000e0000 */
[----:B------:R-:W-:-:S09]  /*2ccc0*/  R2UR UR5, R5 ;  /* 0x00000000050572ca */ /* 0x000fd200000e0000 */
[----:B--2---:R-:W2:Y:S04]  /*2ccd0*/  LD.E R61, desc[UR6][R60.64] ;  /* 0x000000063c3d7980 */ /* 0x004ea8000c101900 */
[----:B0----5:R-:W2:Y:S01]  /*2cce0*/  LD.E.64 R56, desc[UR4][R58.64] ;  /* 0x000000043a387980 */ /* 0x021ea2000c101b00 */
[----:B------:R-:W-:Y:S05]  /*2ccf0*/  WARPSYNC.ALL ;  /* 0x0000000000007948 */ /* 0x000fea0003800000 */
[----:B------:R-:W-:-:S02]  /*2cd00*/  R2UR UR6, R4 ;  /* 0x00000000040672ca */ /* 0x000fc400000e0000 */
[C---:B------:R-:W-:Y:S02]  /*2cd10*/  R2UR UR7, R5.reuse ;  /* 0x00000000050772ca */ /* 0x040fe400000e0000 */
[----:B------:R-:W-:Y:S02]  /*2cd20*/  R2UR UR4, R4 ;  /* 0x00000000040472ca */ /* 0x000fe400000e0000 */
[----:B------:R-:W-:-:S09]  /*2cd30*/  R2UR UR5, R5 ;  /* 0x00000000050572ca */ /* 0x000fd200000e0000 */
[----:B---3--:R-:W3:Y:S04]  /*2cd40*/  LD.E R64, desc[UR6][R14.64] ;  /* 0x000000060e407980 */ /* 0x008ee8000c101900 */
[----:B----4-:R-:W4:Y:S01]  /*2cd50*/  LD.E.64 R62, desc[UR4][R20.64] ;  /* 0x00000004143e7980 */ /* 0x010f22000c101b00 */
[----:B------:R-:W-:Y:S01]  /*2cd60*/  WARPGROUP.ARRIVE ;  /* 0x00000000000079c5 */ /* 0x000fe20000000000 */
[C---:B------:R-:W-:Y:S02]  /*2cd70*/  R2UR UR8, R4.reuse ;  /* 0x00000000040872ca */ /* 0x040fe400000e0000 */
[----:B------:R-:W-:Y:S02]  /*2cd80*/  R2UR UR9, R5 ;  /* 0x00000000050972ca */ /* 0x000fe400000e0000 */
[----:B------:R-:W-:-:S02]  /*2cd90*/  R2UR UR10, R4 ;  /* 0x00000000040a72ca */ /* 0x000fc400000e0000 */
[----:B------:R-:W-:Y:S01]  /*2cda0*/  R2UR UR11, R5 ;  /* 0x00000000050b72ca */ /* 0x000fe200000e0000 */
[----:B--2---:R-:W-:Y:S01]  /*2cdb0*/  IMAD R56, R61, 0x1000, R56 ;  /* 0x000010003d387824 */ /* 0x004fe200078e0238 */
[----:B------:R-:W-:-:S04]  /*2cdc0*/  R2UR UR7, R57 ;  /* 0x00000000390772ca */ /* 0x000fc800000e0000 */
[----:B------:R-:W-:Y:S02]  /*2cdd0*/  R2UR UR6, R56 ;  /* 0x00000000380672ca */ /* 0x000fe400000e0000 */
[----:B---3--:R-:W-:Y:S02]  /*2cde0*/  ISETP.NE.U32.AND P0, PT, R64, RZ, PT ;  /* 0x000000ff4000720c */ /* 0x008fe40003f05070 */
[----:B----4-:R-:W-:Y:S02]  /*2cdf0*/  R2UR UR4, R62 ;  /* 0x000000003e0472ca */ /* 0x010fe400000e0000 */
[----:B------:R-:W-:-:S09]  /*2ce00*/  R2UR UR5, R63 ;  /* 0x000000003f0572ca */ /* 0x000fd200000e0000 */
[----:B------:R-:W-:-:S05]  /*2ce10*/  VOTEU.ANY UP0, P0 ;  /* 0x00000000003f7886 */ /* 0x000fca0000000100 */
[----:B------:R-:W-:Y:S03]  /*2ce20*/  HGMMA.64x64x16.F32 R24, gdesc[UR4], R24, UP0, gsb0 ;  /* 0x00e00000041879f0 */ /* 0x000fe6000b800818 */
[----:B------:R-:W-:Y:S02]  /*2ce30*/  WARPGROUP.DEPBAR.LE gsb0, 0x0 ;  /* 0x00008000000079c5 */ /* 0x000fe40000010000 */
[----:B------:R-:W-:Y:S04]  /*2ce40*/  ST.E desc[UR8][R14.64], R9 ;  /* 0x000000090e007985 */ /* 0x000fe8000c101908 */
        /* <DEDUP_REMOVED lines=242> */
[----:B------:R-:W-:Y:S01]  /*2dd70*/  UMOV UR8, 0x1 ;  /* 0x0000000100087882 */ /* 0x000fe20000000000 */
[----:B------:R-:W-:Y:S01]  /*2dd80*/  IMAD.MOV.U32 R61, RZ, RZ, R57 ;  /* 0x000000ffff3d7224 */ /* 0x000fe200078e0039 */
[----:B------:R-:W0:Y:S01]  /*2dd90*/  S2R R62, SR_TID.X ;  /* 0x00000000003e7919 */ /* 0x000e220000002100 */
[----:B------:R-:W-:Y:S01]  /*2dda0*/  UISETP.NE.U32.AND UP0, UPT, UR8, URZ, UPT ;  /* 0x0000003f0800728c */ /* 0x000fe2000bf05070 */
[----:B------:R-:W-:Y:S01]  /*2ddb0*/  WARPGROUP.ARRIVE ;  /* 0x00000000000079c5 */ /* 0x000fe20000000000 */
[----:B------:R-:W-:-:S02]  /*2ddc0*/  R2UR UR10, R4 ;  /* 0x00000000040a72ca */ /* 0x000fc400000e0000 */
[----:B------:R-:W-:Y:S02]  /*2ddd0*/  R2UR UR7, R61 ;  /* 0x000000003d0772ca */ /* 0x000fe400000e0000 */
[C---:B------:R-:W-:Y:S02]  /*2dde0*/  R2UR UR11, R5.reuse ;  /* 0x00000000050b72ca */ /* 0x040fe400000e0000 */
[----:B------:R-:W-:Y:S02]  /*2ddf0*/  R2UR UR12, R4 ;  /* 0x00000000040c72ca */ /* 0x000fe400000e0000 */
[----:B------:R-:W-:Y:S02]  /*2de00*/  R2UR UR13, R5 ;  /* 0x00000000050d72ca */ /* 0x000fe400000e0000 */
[----:B0-----:R-:W-:-:S06]  /*2de10*/  SHF.R.U32.HI R62, RZ, 0x7, R62 ;  /* 0x00000007ff3e7819 */ /* 0x001fcc000001163e */
[----:B------:R-:W0:Y:S02]  /*2de20*/  SHFL.IDX PT, R62, R62, RZ, 0x1f ;  /* 0x00001fff3e3e7589 */ /* 0x000e2400000e0000 */
[----:B0-----:R-:W-:-:S04]  /*2de30*/  ISETP.GT.AND P0, PT, R62, 0x7f, PT ;  /* 0x0000007f3e00780c */ /* 0x001fc80003f04270 */
[----:B------:R-:W-:-:S05]  /*2de40*/  SEL R63, RZ, 0x2, !P0 ;  /* 0x00000002ff3f7807 */ /* 0x000fca0004000000 */
[----:B------:R-:W-:-:S05]  /*2de50*/  IMAD.IADD R60, R63, 0x1, R64 ;  /* 0x000000013f3c7824 */ /* 0x000fca00078e0240 */
[----:B------:R-:W-:Y:S02]  /*2de60*/  R2UR UR6, R60 ;  /* 0x000000003c0672ca */ /* 0x000fe400000e0000 */
[----:B--2---:R-:W-:Y:S02]  /*2de70*/  IADD3 R58, R63, 0x800, R58 ;  /* 0x000008003f3a7810 */ /* 0x004fe40007ffe03a */
[----:B------:R-:W-:Y:S02]  /*2de80*/  R2UR UR5, R59 ;  /* 0x000000003b0572ca */ /* 0x000fe400000e0000 */
[----:B------:R-:W-:-:S13]  /*2de90*/  R2UR UR4, R58 ;  /* 0x000000003a0472ca */ /* 0x000fda00000e0000 */
[----:B------:R-:W-:Y:S03]  /*2dea0*/  HGMMA.64x64x16.F32 R24, gdesc[UR4], R24, UP0, gsb0 ;  /* 0x00e00000041879f0 */ /* 0x000fe6000b800818 */
[----:B------:R-:W-:Y:S02]  /*2deb0*/  WARPGROUP.DEPBAR.LE gsb0, 0x0 ;  /* 0x00008000000079c5 */ /* 0x000fe40000010000 */
[----:B------:R0:W-:Y:S04]  /*2dec0*/  ST.E desc[UR10][R14.64], R9 ;  /* 0x000000090e007985 */ /* 0x0001e8000c10190a */
[----:B------:R-:W2:Y:S01]  /*2ded0*/  LD.E.64 R58, desc[UR12][R20.64] ;  /* 0x0000000c143a7980 */ /* 0x000ea2000c101b00 */
[----:B------:R-:W-:Y:S01]  /*2dee0*/  IMAD.MOV.U32 R67, RZ, RZ, 0x4 ;  /* 0x00000004ff437424 */ /* 0x000fe200078e00ff */
[----:B------:R-:W-:Y:S01]  /*2def0*/  WARPGROUP.ARRIVE ;  /* 0x00000000000079c5 */ /* 0x000fe20000000000 */
[----:B------:R-:W-:Y:S01]  /*2df00*/  IMAD.MOV.U32 R61, RZ, RZ, R57 ;  /* 0x000000ffff3d7224 */ /* 0x000fe200078e0039 */
[----:B------:R-:W-:-:S02]  /*2df10*/  R2UR UR8, R4 ;  /* 0x00000000040872ca */ /* 0x000fc400000e0000 */
[----:B------:R-:W-:Y:S02]  /*2df20*/  SEL R65, R67, 0x2, P0 ;  /* 0x0000000243417807 */ /* 0x000fe40000000000 */
[----:B------:R-:W-:Y:S02]  /*2df30*/  R2UR UR7, R61 ;  /* 0x000000003d0772ca */ /* 0x000fe400000e0000 */
[C---:B------:R-:W-:Y:S01]  /*2df40*/  R2UR UR9, R5.reuse ;  /* 0x00000000050972ca */ /* 0x040fe200000e0000 */
[----:B------:R-:W-:Y:S01]  /*2df50*/  IMAD.IADD R60, R64, 0x1, R65 ;  /* 0x00000001403c7824 */ /* 0x000fe200078e0241 */
[----:B------:R-:W-:Y:S02]  /*2df60*/  R2UR UR10, R4 ;  /* 0x00000000040a72ca */ /* 0x000fe400000e0000 */
[----:B------:R-:W-:Y:S02]  /*2df70*/  R2UR UR11, R5 ;  /* 0x00000000050b72ca */ /* 0x000fe400000e0000 */
[----:B------:R-:W-:-:S02]  /*2df80*/  R2UR UR6, R60 ;  /* 0x000000003c0672ca */ /* 0x000fc400000e0000 */
[----:B--2---:R-:W-:Y:S02]  /*2df90*/  IADD3 R58, R65, 0x800, R58 ;  /* 0x00000800413a7810 */ /* 0x004fe40007ffe03a */
[----:B------:R-:W-:Y:S02]  /*2dfa0*/  R2UR UR5, R59 ;  /* 0x000000003b0572ca */ /* 0x000fe400000e0000 */
[----:B------:R-:W-:-:S13]  /*2dfb0*/  R2UR UR4, R58 ;  /* 0x000000003a0472ca */ /* 0x000fda00000e0000 */
[----:B------:R-:W-:Y:S03]  /*2dfc0*/  HGMMA.64x64x16.F32 R24, gdesc[UR4], R24, gsb0 ;  /* 0x00e00000041879f0 */ /* 0x000fe60008000818 */
[----:B------:R-:W-:Y:S02]  /*2dfd0*/  WARPGROUP.DEPBAR.LE gsb0, 0x0 ;  /* 0x00008000000079c5 */ /* 0x000fe40000010000 */
[----:B------:R0:W-:Y:S04]  /*2dfe0*/  ST.E desc[UR8][R14.64], R9 ;  /* 0x000000090e007985 */ /* 0x0001e8000c101908 */
[----:B------:R-:W2:Y:S01]  /*2dff0*/  LD.E.64 R58, desc[UR10][R20.64] ;  /* 0x0000000a143a7980 */ /* 0x000ea2000c101b00 */
[----:B------:R-:W-:Y:S01]  /*2e000*/  SEL R67, R67, 0x6, !P0 ;  /* 0x0000000643437807 */ /* 0x000fe20004000000 */
[----:B------:R-:W-:Y:S01]  /*2e010*/  IMAD.MOV.U32 R61, RZ, RZ, R57 ;  /* 0x000000ffff3d7224 */ /* 0x000fe200078e0039 */
[----:B------:R-:W-:Y:S01]  /*2e020*/  WARPGROUP.ARRIVE ;  /* 0x00000000000079c5 */ /* 0x000fe20000000000 */
[----:B------:R-:W-:-:S02]  /*2e030*/  R2UR UR8, R4 ;  /* 0x00000000040872ca */ /* 0x000fc400000e0000 */
[----:B------:R-:W-:Y:S01]  /*2e040*/  IMAD.IADD R60, R64, 0x1, R67 ;  /* 0x00000001403c7824 */ /* 0x000fe200078e0243 */
[----:B------:R-:W-:Y:S02]  /*2e050*/  R2UR UR7, R61 ;  /* 0x000000003d0772ca */ /* 0x000fe400000e0000 */
[C---:B------:R-:W-:Y:S02]  /*2e060*/  R2UR UR9, R5.reuse ;  /* 0x00000000050972ca */ /* 0x040fe400000e0000 */
[----:B------:R-:W-:Y:S02]  /*2e070*/  R2UR UR6, R60 ;  /* 0x000000003c0672ca */ /* 0x000fe400000e0000 */
[----:B------:R-:W-:Y:S02]  /*2e080*/  R2UR UR10, R4 ;  /* 0x00000000040a72ca */ /* 0x000fe400000e0000 */
[----:B------:R-:W-:Y:S02]  /*2e090*/  R2UR UR11, R5 ;  /* 0x00000000050b72ca */ /* 0x000fe400000e0000 */
[----:B--2---:R-:W-:-:S02]  /*2e0a0*/  IADD3 R58, R67, 0x800, R58 ;  /* 0x00000800433a7810 */ /* 0x004fc40007ffe03a */
[----:B------:R-:W-:Y:S02]  /*2e0b0*/  R2UR UR5, R59 ;  /* 0x000000003b0572ca */ /* 0x000fe400000e0000 */
[----:B------:R-:W-:-:S13]  /*2e0c0*/  R2UR UR4, R58 ;  /* 0x000000003a0472ca */ /* 0x000fda00000e0000 */
[----:B------:R-:W-:Y:S03]  /*2e0d0*/  HGMMA.64x64x16.F32 R24, gdesc[UR4], R24, gsb0 ;  /* 0x00e00000041879f0 */ /* 0x000fe60008000818 */
[----:B------:R-:W-:Y:S02]  /*2e0e0*/  WARPGROUP.DEPBAR.LE gsb0, 0x0 ;  /* 0x00008000000079c5 */ /* 0x000fe40000010000 */
[----:B------:R0:W-:Y:S04]  /*2e0f0*/  ST.E desc[UR8][R14.64], R9 ;  /* 0x000000090e007985 */ /* 0x0001e8000c101908 */
[----:B------:R-:W2:Y:S01]  /*2e100*/  LD.E.64 R68, desc[UR10][R20.64] ;  /* 0x0000000a14447980 */ /* 0x000ea2000c101b00 */
[----:B------:R-:W-:Y:S01]  /*2e110*/  IMAD.MOV.U32 R58, RZ, RZ, 0x28 ;  /* 0x00000028ff3a7424 */ /* 0x000fe200078e00ff */
[----:B------:R-:W-:Y:S01]  /*2e120*/  WARPGROUP.ARRIVE ;  /* 0x00000000000079c5 */ /* 0x000fe20000000000 */
[----:B------:R-:W-:Y:S01]  /*2e130*/  IMAD.MOV.U32 R59, RZ, RZ, 0xa00 ;  /* 0x00000a00ff3b7424 */ /* 0x000fe200078e00ff */
[----:B------:R-:W-:Y:S01]  /*2e140*/  R2UR UR8, R4 ;  /* 0x00000000040872ca */ /* 0x000fe200000e0000 */
[----:B------:R-:W-:Y:S01]  /*2e150*/  IMAD.MOV.U32 R61, RZ, RZ, R57 ;  /* 0x000000ffff3d7224 */ /* 0x000fe200078e0039 */
[----:B------:R-:W-:-:S02]  /*2e160*/  SEL R58, R58, 0x26, P0 ;  /* 0x000000263a3a7807 */ /* 0x000fc40000000000 */
[----:B------:R-:W-:Y:S02]  /*2e170*/  SEL R59, R59, 0x980, P0 ;  /* 0x000009803b3b7807 */ /* 0x000fe40000000000 */
[----:B------:R-:W-:Y:S02]  /*2e180*/  R2UR UR7, R61 ;  /* 0x000000003d0772ca */ /* 0x000fe400000e0000 */
[C---:B------:R-:W-:Y:S01]  /*2e190*/  R2UR UR9, R5.reuse ;  /* 0x00000000050972ca */ /* 0x040fe200000e0000 */
[----:B------:R-:W-:Y:S01]  /*2e1a0*/  IMAD.IADD R58, R58, 0x1, R59 ;  /* 0x000000013a3a7824 */ /* 0x000fe200078e023b */
[----:B------:R-:W-:Y:S02]  /*2e1b0*/  R2UR UR10, R4 ;  /* 0x00000000040a72ca */ /* 0x000fe400000e0000 */
[----:B------:R-:W-:Y:S02]  /*2e1c0*/  R2UR UR11, R5 ;  /* 0x00000000050b72ca */ /* 0x000fe400000e0000 */
[----:B------:R-:W-:-:S05]  /*2e1d0*/  LOP3.LUT R59, R58, 0xa06, RZ, 0xc0, !PT ;  /* 0x00000a063a3b7812 */ /* 0x000fca00078ec0ff */
[----:B------:R-:W-:-:S05]  /*2e1e0*/  IMAD.IADD R60, R56, 0x1, R59 ;  /* 0x00000001383c7824 */ /* 0x000fca00078e023b */
[----:B------:R-:W-:Y:S01]  /*2e1f0*/  R2UR UR6, R60 ;  /* 0x000000003c0672ca */ /* 0x000fe200000e0000 */
[----:B--2---:R-:W-:Y:S02]  /*2e200*/  IMAD.IADD R58, R59, 0x1, R68 ;  /* 0x000000013b3a7824 */ /* 0x004fe400078e0244 */
[----:B------:R-:W-:-:S03]  /*2e210*/  IMAD.MOV.U32 R59, RZ, RZ, R69 ;  /* 0x000000ffff3b7224 */ /* 0x000fc600078e0045 */
[----:B------:R-:W-:Y:S02]  /*2e220*/  R2UR UR4, R58 ;  /* 0x000000003a0472ca */ /* 0x000fe400000e0000 */
        /* <DEDUP_REMOVED lines=8> */
[----:B------:R-:W-:Y:S01]  /*2e2b0*/  R2UR UR8, R4 ;  /* 0x00000000040872ca */ /* 0x000fe200000e0000 */
[----:B------:R-:W-:Y:S01]  /*2e2c0*/  IMAD.IADD R60, R63, 0x1, R62 ;  /* 0x000000013f3c7824 */ /* 0x000fe200078e023e */
[----:B------:R-:W-:-:S02]  /*2e2d0*/  R2UR UR9, R5 ;  /* 0x00000000050972ca */ /* 0x000fc400000e0000 */
[----:B------:R-:W-:Y:S02]  /*2e2e0*/  R2UR UR7, R61 ;  /* 0x000000003d0772ca */ /* 0x000fe400000e0000 */
[----:B------:R-:W-:Y:S02]  /*2e2f0*/  R2UR UR6, R60 ;  /* 0x000000003c0672ca */ /* 0x000fe400000e0000 */
[----:B------:R-:W-:Y:S02]  /*2e300*/  R2UR UR10, R4 ;  /* 0x00000000040a72ca */ /* 0x000fe400000e0000 */
[----:B------:R-:W-:Y:S02]  /*2e310*/  R2UR UR11, R5 ;  /* 0x00000000050b72ca */ /* 0x000fe400000e0000 */
[----:B--2---:R-:W-:Y:S02]  /*2e320*/  IADD3 R58, R63, 0xa00, R58 ;  /* 0x00000a003f3a7810 */ /* 0x004fe40007ffe03a */
[----:B------:R-:W-:-:S02]  /*2e330*/  R2UR UR5, R59 ;  /* 0x000000003b0572ca */ /* 0x000fc400000e0000 */
[----:B------:R-:W-:-:S13]  /*2e340*/  R2UR UR4, R58 ;  /* 0x000000003a0472ca */ /* 0x000fda00000e0000 */
[----:B------:R-:W-:Y:S03]  /*2e350*/  HGMMA.64x64x16.F32 R24, gdesc[UR4], R24, gsb0 ;  /* 0x00e00000041879f0 */ /* 0x000fe60008000818 */
[----:B------:R-:W-:Y:S02]  /*2e360*/  WARPGROUP.DEPBAR.LE gsb0, 0x0 ;  /* 0x00008000000079c5 */ /* 0x000fe40000010000 */
[----:B------:R0:W-:Y:S04]  /*2e370*/  ST.E desc[UR8][R14.64], R9 ;  /* 0x000000090e007985 */ /* 0x0001e8000c101908 */
[----:B------:R-:W2:Y:S01]  /*2e380*/  LD.E.64 R58, desc[UR10][R20.64] ;  /* 0x0000000a143a7980 */ /* 0x000ea2000c101b00 */
[----:B------:R-:W-:Y:S01]  /*2e390*/  IMAD.IADD R60, R65, 0x1, R62 ;  /* 0x00000001413c7824 */ /* 0x000fe200078e023e */
[----:B------:R-:W-:Y:S01]  /*2e3a0*/  WARPGROUP.ARRIVE ;  /* 0x00000000000079c5 */ /* 0x000fe20000000000 */
[----:B------:R-:W-:Y:S01]  /*2e3b0*/  IMAD.MOV.U32 R61, RZ, RZ, R57 ;  /* 0x000000ffff3d7224 */ /* 0x000fe200078e0039 */
[----:B------:R-:W-:-:S02]  /*2e3c0*/  R2UR UR8, R4 ;  /* 0x00000000040872ca */ /* 0x000fc400000e0000 */
[----:B------:R-:W-:Y:S02]  /*2e3d0*/  R2UR UR6, R60 ;  /* 0x000000003c0672ca */ /* 0x000fe400000e0000 */
[----:B------:R-:W-:Y:S02]  /*2e3e0*/  R2UR UR7, R61 ;  /* 0x000000003d0772ca */ /* 0x000fe400000e0000 */
[C---:B------:R-:W-:Y:S02]  /*2e3f0*/  R2UR UR9, R5.reuse ;  /* 0x00000000050972ca */ /* 0x040fe400000e0000 */
        /* <DEDUP_REMOVED lines=172> */
[----:B------:R-:W-:-:S02]  /*2eec0*/  R2UR UR8, R4 ;  /* 0x00000000040872ca */ /* 0x000fc400000e0000 */
[----:B------:R-:W-:Y:S02]  /*2eed0*/  SEL R58, R58, 0x3e, P0 ;  /* 0x0000003e3a3a7807 */ /* 0x000fe40000000000 */
[----:B------:R-:W-:Y:S02]  /*2eee0*/  SEL R59, R59, 0xf80, P0 ;  /* 0x00000f803b3b7807 */ /* 0x000fe40000000000 */
[----:B------:R-:W-:-:S03]  /*2eef0*/  R2UR UR9, R5 ;  /* 0x00000000050972ca */ /* 0x000fc600000e0000 */
[----:B------:R-:W-:-:S05]  /*2ef00*/  IMAD.IADD R58, R58, 0x1, R59 ;  /* 0x000000013a3a7824 */ /* 0x000fca00078e023b */
[----:B------:R-:W-:-:S05]  /*2ef10*/  LOP3.LUT R59, R58, 0x1e06, RZ, 0xc0, !PT ;  /* 0x00001e063a3b7812 */ /* 0x000fca00078ec0ff */
[----:B------:R-:W-:-:S05]  /*2ef20*/  IMAD.IADD R58, R56, 0x1, R59 ;  /* 0x00000001383a7824 */ /* 0x000fca00078e023b */
[----:B------:R-:W-:Y:S01]  /*2ef30*/  R2UR UR6, R58 ;  /* 0x000000003a0672ca */ /* 0x000fe200000e0000 */
[----:B--2---:R-:W-:Y:S02]  /*2ef40*/  IMAD.IADD R56, R59, 0x1, R20 ;  /* 0x000000013b387824 */ /* 0x004fe400078e0214 */
[----:B------:R-:W-:Y:S02]  /*2ef50*/  IMAD.MOV.U32 R59, RZ, RZ, R57 ;  /* 0x000000ffff3b7224 */ /* 0x000fe400078e0039 */
[----:B------:R-:W-:Y:S01]  /*2ef60*/  IMAD.MOV.U32 R57, RZ, RZ, R21 ;  /* 0x000000ffff397224 */ /* 0x000fe200078e0015 */
[----:B------:R-:W-:Y:S02]  /*2ef70*/  R2UR UR4, R56 ;  /* 0x00000000380472ca */ /* 0x000fe400000e0000 */
[----:B------:R-:W-:Y:S02]  /*2ef80*/  R2UR UR7, R59 ;  /* 0x000000003b0772ca */ /* 0x000fe400000e0000 */
        /* <DEDUP_REMOVED lines=9> */
[----:B------:R-:W-:Y:S02]  /*2f020*/  R2UR UR4, R4 ;  /* 0x00000000040472ca */ /* 0x000fe400000e0000 */
[----:B------:R-:W-:Y:S01]  /*2f030*/  R2UR UR5, R5 ;  /* 0x00000000050572ca */ /* 0x000fe200000e0000 */
[----:B------:R-:W-:-:S12]  /*2f040*/  BSSY B2, `(.L_x_5434) ;  /* 0x0000006000027945 */ /* 0x000fd80003800000 */
[----:B---3--:R0:W5:Y:S01]  /*2f050*/  LD.E R20, desc[UR4][R20.64] ;  /* 0x0000000414147980 */ /* 0x008162000c101900 */
[----:B--2---:R-:W-:-:S04]  /*2f060*/  LOP3.LUT R58, R58, 0x1, RZ, 0xfc, !PT ;  /* 0x000000013a3a7812 */ /* 0x004fc800078efcff */
[----:B------:R-:W-:-:S13]  /*2f070*/  ISETP.NE.AND P0, PT, R58, 0x3, PT ;  /* 0x000000033a00780c */ /* 0x000fda0003f05270 */
[----:B0-----:R-:W-:Y:S05]  /*2f080*/  @!P0 BRA `(.L_x_5435) ;  /* 0x0000000000048947 */ /* 0x001fea0003800000 */
[----:B------:R-:W-:Y:S01]  /*2f090*/  BPT.TRAP 0x1 ;  /* 0x000000040000795c */ /* 0x000fe20000300000 */
.L_x_5435:
[----:B------:R-:W-:Y:S05]  /*2f0a0*/  BSYNC B2 ;  /* 0x0000000000027941 */ /* 0x000fea0003800000 */
.L_x_5434:
[C---:B------:R-:W-:Y:S02]  /*2f0b0*/  R2UR UR6, R4.reuse ;  /* 0x00000000040672ca */ /* 0x040fe400000e0000 */
[C---:B------:R-:W-:Y:S02]  /*2f0c0*/  R2UR UR7, R5.reuse ;  /* 0x00000000050772ca */ /* 0x040fe400000e0000 */
[----:B------:R-:W-:Y:S02]  /*2f0d0*/  R2UR UR4, R4 ;  /* 0x00000000040472ca */ /* 0x000fe400000e0000 */
[----:B------:R-:W-:-:S09]  /*2f0e0*/  R2UR UR5, R5 ;  /* 0x00000000050572ca */ /* 0x000fd200000e0000 */
[----:B------:R-:W2:Y:S04]  /*2f0f0*/  LD.E.64 R14, desc[UR6][R56.64+0x20] ;  /* 0x00002006380e7980 */ /* 0x000ea8000c101b00 */
[----:B------:R-:W3:Y:S01]  /*2f100*/  LD.E R9, desc[UR4][R56.64+0xc] ;  /* 0x00000c0438097980 */ /* 0x000ee2000c101900 */
[----:B--2---:R-:W-:-:S05]  /*2f110*/  MOV R15, R14 ;  /* 0x0000000e000f7202 */ /* 0x004fca0000000f00 */
[----:B-----5:R-:W-:-:S05]  /*2f120*/  IMAD R20, R20, 0x8, R15 ;  /* 0x0000000814147824 */ /* 0x020fca00078e020f */
[----:B---3--:R-:W-:-:S04]  /*2f130*/  PRMT R9, R9, 0x654, R20 ;  /* 0x0000065409097816 */ /* 0x008fc80000000014 */
[----:B------:R0:W-:Y:S01]  /*2f140*/  SYNCS.ARRIVE.TRANS64.RED.A1T0 RZ, [R9+URZ], RZ ;  /* 0x000000ff09ff79a7 */ /* 0x0001e2000810043f */
[----:B------:R-:W2:Y:S04]  /*2f150*/  LD.E R14, desc[UR4][R6.64+0x24] ;  /* 0x00002404060e7980 */ /* 0x000ea8000c101900 */
[----:B------:R1:W3:Y:S04]  /*2f160*/  LD.E R56, desc[UR4][R12.64] ;  /* 0x000000040c387980 */ /* 0x0002e8000c101900 */
[----:B0-----:R-:W1:Y:S01]  /*2f170*/  LD.E R9, desc[UR4][R6.64] ;  /* 0x0000000406097980 */ /* 0x001e62000c101900 */
[----:B------:R-:W-:-:S02]  /*2f180*/  R2UR UR14, R4 ;  /* 0x00000000040e72ca */ /* 0x000fc400000e0000 */
[C---:B------:R-:W-:Y:S02]  /*2f190*/  R2UR UR15, R5.reuse ;  /* 0x00000000050f72ca */ /* 0x040fe400000e0000 */
[C---:B------:R-:W-:Y:S02]  /*2f1a0*/  R2UR UR10, R4.reuse ;  /* 0x00000000040a72ca */ /* 0x040fe400000e0000 */
[C---:B------:R-:W-:Y:S02]  /*2f1b0*/  R2UR UR11, R5.reuse ;  /* 0x00000000050b72ca */ /* 0x040fe400000e0000 */
[C---:B------:R-:W-:Y:S02]  /*2f1c0*/  R2UR UR8, R4.reuse ;  /* 0x00000000040872ca */ /* 0x040fe400000e0000 */
[----:B------:R-:W-:Y:S02]  /*2f1d0*/  R2UR UR9, R5 ;  /* 0x00000000050972ca */ /* 0x000fe400000e0000 */
[----:B------:R-:W-:-:S03]  /*2f1e0*/  R2UR UR12, R4 ;  /* 0x00000000040c72ca */ /* 0x000fc600000e0000 */
[----:B------:R-:W4:Y:S01]  /*2f1f0*/  LD.E R64, desc[UR14][R6.64+0x18] ;  /* 0x0000180e06407980 */ /* 0x000f22000c101900 */
[----:B------:R-:W-:-:S03]  /*2f200*/  R2UR UR13, R5 ;  /* 0x00000000050d72ca */ /* 0x000fc600000e0000 */
[----:B------:R-:W4:Y:S04]  /*2f210*/  LD.E R61, desc[UR10][R6.64+0xc] ;  /* 0x00000c0a063d7980 */ /* 0x000f28000c101900 */
[----:B------:R-:W4:Y:S06]  /*2f220*/  LD.E R59, desc[UR8][R6.64+0x10] ;  /* 0x00001008063b7980 */ /* 0x000f2c000c101900 */
[----:B------:R-:W4:Y:S01]  /*2f230*/  LD.E R63, desc[UR12][R6.64+0x14] ;  /* 0x0000140c063f7980 */ /* 0x000f22000c101900 */
[----:B--2---:R-:W-:-:S13]  /*2f240*/  ISETP.NE.AND P0, PT, R14, 0x1, PT ;  /* 0x000000010e00780c */ /* 0x004fda0003f05270 */
[C---:B------:R-:W-:Y:S02]  /*2f250*/  @P0 R2UR UR4, R4.reuse ;  /* 0x00000000040402ca */ /* 0x040fe400000e0000 */
[C---:B------:R-:W-:Y:S02]  /*2f260*/  @P0 R2UR UR5, R5.reuse ;  /* 0x00000000050502ca */ /* 0x040fe400000e0000 */
[----:B------:R-:W-:Y:S02]  /*2f270*/  @P0 R2UR UR6, R4 ;  /* 0x00000000040602ca */ /* 0x000fe400000e0000 */
[----:B------:R-:W-:-:S09]  /*2f280*/  @P0 R2UR UR7, R5 ;  /* 0x00000000050702ca */ /* 0x000fd200000e0000 */
[----:B------:R-:W2:Y:S04]  /*2f290*/  @P0 LD.E R21, desc[UR4][R6.64+0x28] ;  /* 0x0000280406150980 */ /* 0x000ea8000c101900 */
[----:B------:R-:W2:Y:S01]  /*2f2a0*/  @P0 LD.E R60, desc[UR6][R6.64+0x2c] ;  /* 0x00002c06063c0980 */ /* 0x000ea2000c101900 */
[C---:B------:R-:W-:Y:S02]  /*2f2b0*/  R2UR UR4, R4.reuse ;  /* 0x00000000040472ca */ /* 0x040fe400000e0000 */
[C---:B------:R-:W-:Y:S02]  /*2f2c0*/  R2UR UR5, R5.reuse ;  /* 0x00000000050572ca */ /* 0x040fe400000e0000 */
[----:B------:R-:W-:Y:S02]  /*2f2d0*/  R2UR UR6, R4 ;  /* 0x00000000040672ca */ /* 0x000fe400000e0000 */
[----:B------:R-:W-:-:S09]  /*2f2e0*/  R2UR UR7, R5 ;  /* 0x00000000050772ca */ /* 0x000fd200000e0000 */
[----:B------:R-:W2:Y:S04]  /*2f2f0*/  LD.E R57, desc[UR4][R6.64+0x8] ;  /* 0x0000080406397980 */ /* 0x000ea8000c101900 */
[----:B------:R-:W2:Y:S01]  /*2f300*/  LD.E R62, desc[UR6][R6.64+0x4] ;  /* 0x00000406063e7980 */ /* 0x000ea2000c101900 */
[----:B-1----:R-:W-:-:S04]  /*2f310*/  SHF.R.S32.HI R12, RZ, 0x1f, R9 ;  /* 0x0000001fff0c7819 */ /* 0x002fc80000011409 */
[----:B------:R-:W-:-:S04]  /*2f320*/  LEA.HI R13, R12, R9, RZ, 0x7 ;  /* 0x000000090c0d7211 */ /* 0x000fc800078f38ff */
[----:B------:R-:W-:-:S05]  /*2f330*/  LOP3.LUT R14, R13, 0xffffff80, RZ, 0xc0, !PT ;  /* 0xffffff800d0e7812 */ /* 0x000fca00078ec0ff */
[----:B------:R-:W-:Y:S01]  /*2f340*/  IMAD.IADD R14, R9, 0x1, -R14 ;  /* 0x00000001090e7824 */ /* 0x000fe200078e0a0e */
[----:B------:R-:W-:-:S04]  /*2f350*/  LEA.HI R15, R12, R9, RZ, 0x2 ;  /* 0x000000090c0f7211 */ /* 0x000fc800078f10ff */
[----:B------:R-:W-:Y:S02]  /*2f360*/  SHF.R.S32.HI R13, RZ, 0x1f, R14 ;  /* 0x0000001fff0d7819 */ /* 0x000fe4000001140e */
[----:B------:R-:W-:Y:S02]  /*2f370*/  LOP3.LUT R58, R15, 0xfffffffc, RZ, 0xc0, !PT ;  /* 0xfffffffc0f3a7812 */ /* 0x000fe400078ec0ff */
[----:B------:R-:W-:-:S04]  /*2f380*/  LEA.HI R12, R13, R14, RZ, 0x2 ;  /* 0x0000000e0d0c7211 */ /* 0x000fc800078f10ff */
[--C-:B------:R-:W-:Y:S02]  /*2f390*/  SHF.R.S32.HI R15, RZ, 0x2, R12.reuse ;  /* 0x00000002ff0f7819 */ /* 0x100fe4000001140c */
[----:B------:R-:W-:Y:S01]  /*2f3a0*/  SHF.R.S32.HI R20, RZ, 0x1f, R12 ;  /* 0x0000001fff147819 */ /* 0x000fe2000001140c */
[----:B------:R-:W-:Y:S01]  /*2f3b0*/  IMAD.IADD R58, R9, 0x1, -R58 ;  /* 0x00000001093a7824 */ /* 0x000fe200078e0a3a */
[----:B------:R-:W-:Y:S02]  /*2f3c0*/  LEA.HI R13, R13, R14, RZ, 0x5 ;  /* 0x0000000e0d0d7211 */ /* 0x000fe400078f28ff */
[----:B------:R-:W-:Y:S02]  /*2f3d0*/  LEA.HI R20, R20, R15, RZ, 0x3 ;  /* 0x0000000f14147211 */ /* 0x000fe400078f18ff */
[----:B------:R-:W-:Y:S02]  /*2f3e0*/  SHF.R.S32.HI R13, RZ, 0x5, R13 ;  /* 0x00000005ff0d7819 */ /* 0x000fe4000001140d */
[----:B------:R-:W-:-:S02]  /*2f3f0*/  LEA.HI R9, R58, R58, RZ, 0x1 ;  /* 0x0000003a3a097211 */ /* 0x000fc400078f08ff */
[----:B------:R-:W-:Y:S01]  /*2f400*/  LOP3.LUT R20, R20, 0xfffffff8, RZ, 0xc0, !PT ;  /* 0xfffffff814147812 */ /* 0x000fe200078ec0ff */
[----:B---3--:R-:W-:Y:S01]  /*2f410*/  IMAD R13, R56, 0x4, R13 ;  /* 0x00000004380d7824 */ /* 0x008fe200078e020d */
[----:B------:R-:W-:-:S03]  /*2f420*/  LOP3.LUT R9, R9, 0x1ffffffe, RZ, 0xc0, !PT ;  /* 0x1ffffffe09097812 */ /* 0x000fc600078ec0ff */
[----:B------:R-:W-:Y:S02]  /*2f430*/  IMAD.IADD R20, R15, 0x1, -R20 ;  /* 0x000000010f147824 */ /* 0x000fe400078e0a14 */
[----:B------:R-:W-:Y:S02]  /*2f440*/  IMAD.IADD R9, R58, 0x1, -R9 ;  /* 0x000000013a097824 */ /* 0x000fe400078e0a09 */
[----:B------:R-:W-:-:S04]  /*2f450*/  IMAD.U32 R20, R13, 0x10, R20 ;  /* 0x000000100d147824 */ /* 0x000fc800078e0014 */
[----:B------:R-:W-:Y:S01]  /*2f460*/  IMAD R20, R9, 0x8, R20 ;  /* 0x0000000809147824 */ /* 0x000fe200078e0214 */
[----:B------:R-:W-:Y:S01]  /*2f470*/  LOP3.LUT R9, R12, 0x7ffffffc, RZ, 0xc0, !PT ;  /* 0x7ffffffc0c097812 */ /* 0x000fe200078ec0ff */
[----:B------:R-:W-:Y:S01]  /*2f480*/  IMAD.SHL.U32 R56, R0, 0x40, RZ ;  /* 0x0000004000387824 */ /* 0x000fe200078e00ff */
[----:B----4-:R-:W-:-:S03]  /*2f490*/  ISETP.GE.AND P1, PT, R64, 0x1, PT ;  /* 0x000000014000780c */ /* 0x010fc60003f26270 */
[----:B------:R-:W-:Y:S01]  /*2f4a0*/  IMAD.IADD R9, R14, 0x1, -R9 ;  /* 0x000000010e097824 */ /* 0x000fe200078e0a09 */
[----:B------:R-:W-:-:S05]  /*2f4b0*/  IADD3 R12, -R56, 0x1, RZ ;  /* 0x00000001380c7810 */ /* 0x000fca0007ffe1ff */
[----:B------:R-:W-:Y:S01]  /*2f4c0*/  IMAD R12, R9, -0x2, R12 ;  /* 0xfffffffe090c7824 */ /* 0x000fe200078e020c */
[----:B------:R-:W-:Y:S01]  /*2f4d0*/  LOP3.LUT R61, RZ, R61, RZ, 0x33, !PT ;  /* 0x0000003dff3d7212 */ /* 0x000fe200078e33ff */
[----:B------:R-:W-:Y:S01]  /*2f4e0*/  BSSY B2, `(.L_x_5436) ;  /* 0x000002d000027945 */ /* 0x000fe20003800000 */
[----:B------:R-:W-:Y:S02]  /*2f4f0*/  IMAD.IADD R63, R63, 0x1, -R56 ;  /* 0x000000013f3f7824 */ /* 0x000fe400078e0a38 */
[----:B--2---:R-:W-:-:S05]  /*2f500*/  @P0 IMAD.HI.U32 R21, R20, R21, RZ ;  /* 0x0000001514150227 */ /* 0x004fca00078e00ff */
[----:B------:R-:W-:-:S05]  /*2f510*/  @P0 SHF.R.U32.HI R20, RZ, R60, R21 ;  /* 0x0000003cff140219 */ /* 0x000fca0000011615 */
[----:B------:R-:W0:Y:S01]  /*2f520*/  SHFL.IDX PT, R58, R20, RZ, 0x1c1f ;  /* 0x001c1fff143a7589 */ /* 0x000e2200000e0000 */
[----:B------:R-:W-:-:S05]  /*2f530*/  IADD3 R12, -R62, R12, R57 ;  /* 0x0000000c3e0c7210 */ /* 0x000fca0007ffe139 */
[C---:B------:R-:W-:Y:S02]  /*2f540*/  IMAD.IADD R59, R12.reuse, 0x1, R59 ;  /* 0x000000010c3b7824 */ /* 0x040fe400078e023b */
[----:B------:R-:W-:Y:S02]  /*2f550*/  IMAD.IADD R61, R12, 0x1, R61 ;  /* 0x000000010c3d7824 */ /* 0x000fe400078e023d */
[--C-:B0-----:R-:W-:Y:S02]  /*2f560*/  IMAD.IADD R13, R59, 0x1, R58.reuse ;  /* 0x000000013b0d7824 */ /* 0x101fe400078e023a */
[----:B------:R-:W-:Y:S01]  /*2f570*/  IMAD.IADD R12, R61, 0x1, R58 ;  /* 0x000000013d0c7824 */ /* 0x000fe200078e023a */
[----:B------:R-:W-:Y:S06]  /*2f580*/  @!P1 BRA `(.L_x_5437) ;  /* 0x0000000000889947 */ /* 0x000fec0003800000 */
[----:B------:R-:W-:Y:S01]  /*2f590*/  IADD3 R15, -R62, R57, R58 ;  /* 0x000000393e0f7210 */ /* 0x000fe20007ffe13a */
[----:B------:R-:W-:Y:S03]  /*2f5a0*/  BSSY B3, `(.L_x_5438) ;  /* 0x000001c000037945 */ /* 0x000fe60003800000 */
[----:B------:R-:W-:-:S13]  /*2f5b0*/  ISETP.GT.AND P0, PT, R15, -0x1, PT ;  /* 0xffffffff0f00780c */ /* 0x000fda0003f04270 */
[----:B------:R-:W-:Y:S05]  /*2f5c0*/  @P0 BRA `(.L_x_5439) ;  /* 0x00000000003c0947 */ /* 0x000fea0003800000 */
[----:B------:R-:W-:Y:S01]  /*2f5d0*/  ISETP.NE.AND P0, PT, R64, 0x1, PT ;  /* 0x000000014000780c */ /* 0x000fe20003f05270 */
[----:B------:R-:W-:Y:S01]  /*2f5e0*/  BSSY B4, `(.L_x_5440) ;  /* 0x000000b000047945 */ /* 0x000fe20003800000 */
[----:B------:R-:W-:-:S11]  /*2f5f0*/  LOP3.LUT R15, RZ, R15, RZ, 0x33, !PT ;  /* 0x0000000fff0f7212 */ /* 0x000fd600078e33ff */
[----:B------:R-:W-:Y:S05]  /*2f600*/  @!P0 BRA `(.L_x_5441) ;  /* 0x0000000000208947 */ /* 0x000fea0003800000 */
[C---:B------:R-:W-:Y:S02]  /*2f610*/  R2UR UR4, R4.reuse ;  /* 0x00000000040472ca */ /* 0x040fe400000e0000 */
[C---:B------:R-:W-:Y:S02]  /*2f620*/  R2UR UR5, R5.reuse ;  /* 0x00000000050572ca */ /* 0x040fe400000e0000 */
[----:B------:R-:W-:Y:S02]  /*2f630*/  R2UR UR6, R4 ;  /* 0x00000000040672ca */ /* 0x000fe400000e0000 */
[----:B------:R-:W-:-:S09]  /*2f640*/  R2UR UR7, R5 ;  /* 0x00000000050772ca */ /* 0x000fd200000e0000 */
[----:B------:R-:W2:Y:S04]  /*2f650*/  LD.E R14, desc[UR4][R6.64+0x1c] ;  /* 0x00001c04060e7980 */ /* 0x000ea8000c101900 */
[----:B------:R-:W3:Y:S01]  /*2f660*/  LD.E R21, desc[UR6][R6.64+0x20] ;  /* 0x0000200606157980 */ /* 0x000ee2000c101900 */
[----:B--2---:R-:W-:-:S05]  /*2f670*/  IMAD.HI.U32 R14, R15, R14, RZ ;  /* 0x0000000e0f0e7227 */ /* 0x004fca00078e00ff */
[----:B---3--:R-:W-:-:S07]  /*2f680*/  SHF.R.U32.HI R15, RZ, R21, R14 ;  /* 0x00000015ff0f7219 */ /* 0x008fce000001160e */
.L_x_5441:
[----:B------:R-:W-:Y:S05]  /*2f690*/  BSYNC B4 ;  /* 0x0000000000047941 */ /* 0x000fea0003800000 */
.L_x_5440:
[----:B------:R-:W-:Y:S01]  /*2f6a0*/  LOP3.LUT R15, RZ, R15, RZ, 0x33, !PT ;  /* 0x0000000fff0f7212 */ /* 0x000fe200078e33ff */
[----:B------:R-:W-:Y:S06]  /*2f6b0*/  BRA `(.L_x_5442) ;  /* 0x0000000000287947 */ /* 0x000fec0003800000 */
.L_x_5439:
[----:B------:R-:W-:-:S13]  /*2f6c0*/  ISETP.NE.AND P0, PT, R64, 0x1, PT ;  /* 0x000000014000780c */ /* 0x000fda0003f05270 */
        /* <DEDUP_REMOVED lines=9> */
.L_x_5442:
[----:B------:R-:W-:Y:S05]  /*2f760*/  BSYNC B3 ;  /* 0x0000000000037941 */ /* 0x000fea0003800000 */
.L_x_5438:
[----:B------:R-:W-:-:S04]  /*2f770*/  IMAD R14, R64, R15, -R56 ;  /* 0x0000000f400e7224 */ /* 0x000fc800078e0a38 */
[----:B------:R-:W-:-:S05]  /*2f780*/  IMAD R15, R9, -0x2, R14 ;  /* 0xfffffffe090f7824 */ /* 0x000fca00078e020e */
[----:B------:R-:W-:Y:S02]  /*2f790*/  VIMNMX R12, R12, R15, !PT ;  /* 0x0000000f0c0c7248 */ /* 0x000fe40007fe0100 */
[----:B------:R-:W-:-:S07]  /*2f7a0*/  VIADDMNMX R13, R15, R64, R13, PT ;  /* 0x000000400f0d7246 */ /* 0x000fce000380010d */
.L_x_5437:
[----:B------:R-:W-:Y:S05]  /*2f7b0*/  BSYNC B2 ;  /* 0x0000000000027941 */ /* 0x000fea0003800000 */
.L_x_5436:
        /* <DEDUP_REMOVED lines=15> */
[--C-:B0-----:R-:W-:Y:S01]  /*2f8b0*/  IMAD.IADD R15, R59, 0x1, R20.reuse ;  /* 0x000000013b0f7824 */ /* 0x101fe200078e0214 */
[----:B------:R-:W-:Y:S01]  /*2f8c0*/  ISETP.GT.AND P3, PT, R12, 0x9, !P5 ;  /* 0x000000090c00780c */ /* 0x000fe20006f64270 */
[----:B------:R-:W-:Y:S01]  /*2f8d0*/  IMAD.IADD R14, R61, 0x1, R20 ;  /* 0x000000013d0e7824 */ /* 0x000fe200078e0214 */
        /* <DEDUP_REMOVED lines=78> */
.L_x_5448:
[----:B------:R-:W-:Y:S05]  /*2fdc0*/  BSYNC B4 ;  /* 0x0000000000047941 */ /* 0x000fea0003800000 */
.L_x_5447:
[----:B------:R-:W-:Y:S01]  /*2fdd0*/  LOP3.LUT R57, RZ, R57, RZ, 0x33, !PT ;  /* 0x00000039ff397212 */ /* 0x000fe200078e33ff */
[----:B------:R-:W-:Y:S06]  /*2fde0*/  BRA `(.L_x_5449) ;  /* 0x0000000000287947 */ /* 0x000fec0003800000 */
.L_x_5446:
        /* <DEDUP_REMOVED lines=10> */
.L_x_5449:
[----:B------:R-:W-:Y:S05]  /*2fe90*/  BSYNC B3 ;  /* 0x0000000000037941 */ /* 0x000fea0003800000 */
.L_x_5445:
[----:B------:R-:W-:-:S04]  /*2fea0*/  IMAD R6, R64, R57, -R56 ;  /* 0x0000003940067224 */ /* 0x000fc800078e0a38 */
[----:B------:R-:W-:-:S05]  /*2feb0*/  IMAD R9, R9, -0x2, R6 ;  /* 0xfffffffe09097824 */ /* 0x000fca00078e0206 */
[----:B------:R-:W-:Y:S02]  /*2fec0*/  VIADDMNMX R15, R9, R64, R15, PT ;  /* 0x00000040090f7246 */ /* 0x000fe4000380010f */
[----:B------:R-:W-:-:S07]  /*2fed0*/  VIMNMX R14, R14, R9, !PT ;  /* 0x000000090e0e7248 */ /* 0x000fce0007fe0100 */
.L_x_5444:
[----:B------:R-:W-:Y:S05]  /*2fee0*/  BSYNC B2 ;  /* 0x0000000000027941 */ /* 0x000fea0003800000 */
.L_x_5443:
[----:B------:R-:W2:Y:S01]  /*2fef0*/  LDL.64 R6, [R11+0x70] ;  /* 0x000070000b067983 */ /* 0x000ea20000100a00 */
[----:B------:R-:W-:Y:S02]  /*2ff00*/  R2UR UR4, R4 ;  /* 0x00000000040472ca */ /* 0x000fe400000e0000 */
[----:B------:R-:W-:Y:S02]  /*2ff10*/  R2UR UR5, R5 ;  /* 0x00000000050572ca */ /* 0x000fe400000e0000 */
[C---:B------:R-:W-:Y:S02]  /*2ff20*/  ISETP.GT.AND P0, PT, R14.reuse, 0x1, !P0 ;  /* 0x000000010e00780c */ /* 0x040fe40004704270 */
[----:B------:R-:W-:Y:S02]  /*2ff30*/  ISETP.NE.AND P6, PT, R67, RZ, PT ;  /* 0x000000ff4300720c */ /* 0x000fe40003fc5270 */
[----:B------:R-:W-:Y:S02]  /*2ff40*/  ISETP.LT.OR P0, PT, R15, 0x2, P0 ;  /* 0x000000020f00780c */ /* 0x000fe40000701670 */
[----:B------:R-:W-:-:S02]  /*2ff50*/  ISETP.GT.AND P1, PT, R14, 0x8, !P1 ;  /* 0x000000080e00780c */ /* 0x000fc40004f24270 */
[----:B------:R-:W-:Y:S02]  /*2ff60*/  FSEL R57, R27, -INF , !P0 ;  /* 0xff8000001b397808 */ /* 0x000fe40004000000 */
[----:B------:R-:W-:Y:S02]  /*2ff70*/  ISETP.NE.AND P0, PT, R58, RZ, PT ;  /* 0x000000ff3a00720c */ /* 0x000fe40003f05270 */
[C---:B------:R-:W-:Y:S02]  /*2ff80*/  ISETP.LT.OR P1, PT, R15.reuse, 0x9, P1 ;  /* 0x000000090f00780c */ /* 0x040fe40000f21670 */
[----:B------:R-:W-:Y:S02]  /*2ff90*/  ISETP.GT.AND P0, PT, R14, 0x9, !P0 ;  /* 0x000000090e00780c */ /* 0x000fe40004704270 */
[----:B------:R-:W-:Y:S02]  /*2ffa0*/  FSEL R59, R30, -INF , !P1 ;  /* 0xff8000001e3b7808 */ /* 0x000fe40004800000 */
[----:B------:R-:W-:-:S02]  /*2ffb0*/  ISETP.LT.OR P0, PT, R15, 0xa, P0 ;  /* 0x0000000a0f00780c */ /* 0x000fc40000701670 */
[----:B------:R-:W-:Y:S02]  /*2ffc0*/  ISETP.NE.AND P1, PT, R69, RZ, PT ;  /* 0x000000ff4500720c */ /* 0x000fe40003f25270 */
        /* <DEDUP_REMOVED lines=22> */
[----:B------:R-:W-:-:S04]  /*30130*/  ISETP.GT.AND P0, PT, R14, RZ, !P0 ;  /* 0x000000ff0e00720c */ /* 0x000fc80004704270 */
[----:B------:R-:W-:-:S04]  /*30140*/  ISETP.LT.OR P0, PT, R15, 0x1, P0 ;  /* 0x000000010f00780c */ /* 0x000fc80000701670 */
[----:B------:R-:W-:Y:S02]  /*30150*/  FSEL R35, R26, -INF , !P0 ;  /* 0xff8000001a237808 */ /* 0x000fe40004000000 */
[----:B------:R-:W-:Y:S01]  /*30160*/  ISETP.NE.AND P0, PT, R72, RZ, PT ;  /* 0x000000ff4800720c */ /* 0x000fe20003f05270 */
[----:B--2---:R-:W2:Y:S03]  /*30170*/  LD.E.64 R12, desc[UR4][R6.64] ;  /* 0x00000004060c7980 */ /* 0x004ea6000c101b00 */
[C---:B------:R-:W-:Y:S02]  /*30180*/  ISETP.GT.AND P0, PT, R14.reuse, 0x21, !P0 ;  /* 0x000000210e00780c */ /* 0x040fe40004704270 */
[----:B------:R-:W-:Y:S01]  /*30190*/  ISETP.GT.AND P1, PT, R14, 0x28, !P1 ;  /* 0x000000280e00780c */ /* 0x000fe20004f24270 */
[----:B------:R-:W3:Y:S01]  /*301a0*/  LD.E R24, desc[UR4][R6.64+0x10] ;  /* 0x0000100406187980 */ /* 0x000ee2000c101900 */
[----:B------:R-:W-:-:S02]  /*301b0*/  ISETP.LT.OR P0, PT, R15, 0x22, P0 ;  /* 0x000000220f00780c */ /* 0x000fc40000701670 */
[C---:B------:R-:W-:Y:S02]  /*301c0*/  ISETP.GT.AND P2, PT, R14.reuse, 0x29, !P2 ;  /* 0x000000290e00780c */ /* 0x040fe40005744270 */
[C---:B------:R-:W-:Y:S02]  /*301d0*/  ISETP.GT.AND P3, PT, R14.reuse, 0x30, !P3 ;  /* 0x000000300e00780c */ /* 0x040fe40005f64270 */
[C---:B------:R-:W-:Y:S02]  /*301e0*/  ISETP.GT.AND P4, PT, R14.reuse, 0x31, !P4 ;  /* 0x000000310e00780c */ /* 0x040fe40006784270 */
[C---:B------:R-:W-:Y:S02]  /*301f0*/  ISETP.GT.AND P5, PT, R14.reuse, 0x38, !P5 ;  /* 0x000000380e00780c */ /* 0x040fe40006fa4270 */
[----:B------:R-:W-:Y:S02]  /*30200*/  ISETP.GT.AND P6, PT, R14, 0x39, !P6 ;  /* 0x000000390e00780c */ /* 0x000fe400077c4270 */
[----:B------:R-:W-:-:S02]  /*30210*/  ISETP.LT.OR P1, PT, R15, 0x29, P1 ;  /* 0x000000290f00780c */ /* 0x000fc40000f21670 */
[----:B------:R-:W-:Y:S02]  /*30220*/  FSEL R43, R43, -INF , !P0 ;  /* 0xff8000002b2b7808 */ /* 0x000fe40004000000 */
[C---:B------:R-:W-:Y:S02]  /*30230*/  ISETP.LT.OR P2, PT, R15.reuse, 0x2a, P2 ;  /* 0x0000002a0f00780c */ /* 0x040fe40001741670 */
[----:B------:R-:W-:Y:S02]  /*30240*/  FSEL R73, R46, -INF , !P1 ;  /* 0xff8000002e497808 */ /* 0x000fe40004800000 */
[----:B------:R-:W-:Y:S02]  /*30250*/  ISETP.LT.OR P3, PT, R15, 0x31, P3 ;  /* 0x000000310f00780c */ /* 0x000fe40001f61670 */
[----:B------:R-:W-:Y:S02]  /*30260*/  FSEL R47, R47, -INF , !P2 ;  /* 0xff8000002f2f7808 */ /* 0x000fe40005000000 */
[----:B------:R-:W-:-:S02]  /*30270*/  ISETP.LT.OR P4, PT, R15, 0x32, P4 ;  /* 0x000000320f00780c */ /* 0x000fc40002781670 */
[----:B------:R-:W-:Y:S02]  /*30280*/  FSEL R75, R50, -INF , !P3 ;  /* 0xff800000324b7808 */ /* 0x000fe40005800000 */
[----:B------:R-:W-:Y:S02]  /*30290*/  ISETP.LT.OR P5, PT, R15, 0x39, P5 ;  /* 0x000000390f00780c */ /* 0x000fe40002fa1670 */
[----:B------:R-:W-:Y:S02]  /*302a0*/  FSEL R51, R51, -INF , !P4 ;  /* 0xff80000033337808 */ /* 0x000fe40006000000 */
[----:B------:R-:W-:Y:S02]  /*302b0*/  ISETP.LT.OR P6, PT, R15, 0x3a, P6 ;  /* 0x0000003a0f00780c */ /* 0x000fe400037c1670 */
[----:B------:R-:W-:Y:S02]  /*302c0*/  FSEL R77, R54, -INF , !P5 ;  /* 0xff800000364d7808 */ /* 0x000fe40006800000 */
[----:B------:R-:W-:-:S02]  /*302d0*/  R2UR UR6, R4 ;  /* 0x00000000040672ca */ /* 0x000fc400000e0000 */
[----:B------:R-:W-:Y:S02]  /*302e0*/  R2UR UR7, R5 ;  /* 0x00000000050772ca */ /* 0x000fe400000e0000 */
[----:B------:R-:W-:-:S11]  /*302f0*/  FSEL R79, R55, -INF , !P6 ;  /* 0xff800000374f7808 */ /* 0x000fd60007000000 */
[----:B------:R-:W4:Y:S01]  /*30300*/  LD.E R31, desc[UR6][R6.64+0x14] ;  /* 0x00001406061f7980 */ /* 0x000f22000c101900 */
[----:B--2---:R-:W-:Y:S02]  /*30310*/  FMNMX.FTZ R20, R65, R12, !PT ;  /* 0x0000000c41147209 */ /* 0x004fe40007810000 */
        /* <DEDUP_REMOVED lines=30> */
[----:B------:R-:W-:-:S03]  /*30500*/  FMNMX.FTZ R15, R79, R9, !PT ;  /* 0x000000094f0f7209 */ /* 0x000fc60007810000 */
[----:B------:R-:W0:Y:S04]  /*30510*/  SHFL.BFLY PT, R9, R14, 0x2, 0x1f ;  /* 0x0c401f000e097f89 */ /* 0x000e2800000e0000 */
[----:B------:R-:W-:Y:S04]  /*30520*/  ST.E.64 desc[UR4][R6.64], R14 ;  /* 0x0000000e06007985 */ /* 0x000fe8000c101b04 */
[----:B------:R-:W2:Y:S01]  /*30530*/  LD.E R30, desc[UR6][R6.64+0x4] ;  /* 0x00000406061e7980 */ /* 0x000ea2000c101900 */
[----:B0-----:R-:W-:-:S05]  /*30540*/  FMNMX.FTZ R9, R14, R9, !PT ;  /* 0x000000090e097209 */ /* 0x001fca0007810000 */
[----:B------:R-:W0:Y:S02]  /*30550*/  SHFL.BFLY PT, R20, R9, 0x1, 0x1f ;  /* 0x0c201f0009147f89 */ /* 0x000e2400000e0000 */
[----:B0-----:R-:W-:Y:S02]  /*30560*/  FMNMX.FTZ R21, R9, R20, !PT ;  /* 0x0000001409157209 */ /* 0x001fe40007810000 */
[----:B------:R-:W5:Y:S04]  /*30570*/  LD.E R20, desc[UR4][R6.64+0x20] ;  /* 0x0000200406147980 */ /* 0x000f68000c101900 */
[----:B------:R-:W-:Y:S04]  /*30580*/  ST.E desc[UR4][R6.64], R21 ;  /* 0x0000001506007985 */ /* 0x000fe8000c101904 */
[----:B------:R-:W3:Y:S01]  /*30590*/  LD.E R26, desc[UR6][R6.64] ;  /* 0x00000006061a7980 */ /* 0x000ee2000c101900 */
[----:B------:R-:W-:-:S02]  /*305a0*/  R2UR UR8, R4 ;  /* 0x00000000040872ca */ /* 0x000fc400000e0000 */
[----:B------:R-:W-:Y:S01]  /*305b0*/  R2UR UR9, R5 ;  /* 0x00000000050972ca */ /* 0x000fe200000e0000 */
[----:B--2---:R-:W0:Y:S02]  /*305c0*/  SHFL.BFLY PT, R9, R30, 0x2, 0x1f ;  /* 0x0c401f001e097f89 */ /* 0x004e2400000e0000 */
[----:B0-----:R-:W-:-:S05]  /*305d0*/  FMNMX.FTZ R14, R9, R30, !PT ;  /* 0x0000001e090e7209 */ /* 0x001fca0007810000 */
[----:B------:R-:W0:Y:S02]  /*305e0*/  SHFL.BFLY PT, R9, R14, 0x1, 0x1f ;  /* 0x0c201f000e097f89 */ /* 0x000e2400000e0000 */
[----:B0-----:R-:W-:Y:S02]  /*305f0*/  FMNMX.FTZ R27, R14, R9, !PT ;  /* 0x000000090e1b7209 */ /* 0x001fe40007810000 */
[C---:B---3--:R-:W-:Y:S02]  /*30600*/  FSETP.NEU.FTZ.AND P0, PT, R26.reuse, -INF , PT ;  /* 0xff8000001a00780b */ /* 0x048fe40003f1d000 */
[C---:B------:R-:W-:Y:S02]  /*30610*/  FSETP.NEU.FTZ.AND P1, PT, R27.reuse, -INF , PT ;  /* 0xff8000001b00780b */ /* 0x040fe40003f3d000 */
[----:B------:R-:W-:Y:S02]  /*30620*/  FSEL R9, R26, RZ, P0 ;  /* 0x000000ff1a097208 */ /* 0x000fe40000000000 */
[----:B------:R-:W-:-:S03]  /*30630*/  FSEL R26, R27, RZ, P1 ;  /* 0x000000ff1b1a7208 */ /* 0x000fc60000800000 */
[----:B------:R-:W-:Y:S02]  /*30640*/  FADD.FTZ R9, R12, -R9 ;  /* 0x800000090c097221 */ /* 0x000fe40000010000 */
[----:B------:R-:W-:Y:S02]  /*30650*/  FADD.FTZ R13, R13, -R26 ;  /* 0x8000001a0d0d7221 */ /* 0x000fe40000010000 */
[----:B-----5:R-:W-:Y:S02]  /*30660*/  FMUL.FTZ R9, R9, R20 ;  /* 0x0000001409097220 */ /* 0x020fe40000410000 */
[----:B------:R-:W-:-:S04]  /*30670*/  FMUL.FTZ R12, R20, R13 ;  /* 0x0000000d140c7220 */ /* 0x000fc80000410000 */
[----:B------:R-:W0:Y:S08]  /*30680*/  MUFU.EX2 R9, R9 ;  /* 0x0000000900097308 */ /* 0x000e300000000800 */
[----:B------:R-:W4:Y:S01]  /*30690*/  MUFU.EX2 R12, R12 ;  /* 0x0000000c000c7308 */ /* 0x000f220000000800 */
[----:B------:R1:W-:Y:S01]  /*306a0*/  ST.E desc[UR4][R6.64+0x4], R27 ;  /* 0x0000041b06007985 */ /* 0x0003e2000c101904 */
[----:B0-----:R-:W-:Y:S01]  /*306b0*/  FMUL.FTZ R13, R9, R24 ;  /* 0x00000018090d7220 */ /* 0x001fe20000410000 */
[----:B----4-:R-:W-:-:S04]  /*306c0*/  FMUL.FTZ R31, R12, R31 ;  /* 0x0000001f0c1f7220 */ /* 0x010fc80000410000 */
[----:B------:R1:W-:Y:S04]  /*306d0*/  ST.E desc[UR6][R6.64+0x10], R13 ;  /* 0x0000100d06007985 */ /* 0x0003e8000c101906 */
[----:B------:R1:W-:Y:S04]  /*306e0*/  ST.E desc[UR8][R6.64+0x14], R31 ;  /* 0x0000141f06007985 */ /* 0x0003e8000c101908 */
[----:B------:R-:W2:Y:S04]  /*306f0*/  LDL.64 R14, [R11+0x78] ;  /* 0x000078000b0e7983 */ /* 0x000ea80000100a00 */
[----:B--2---:R-:W2:Y:S04]  /*30700*/  LD.E.64 R20, desc[UR4][R14.64] ;  /* 0x000000040e147980 */ /* 0x004ea8000c101b00 */
[----:B--2---:R-:W2:Y:S01]  /*30710*/  LD.E R24, desc[UR4][R20.64+0x4] ;  /* 0x0000040414187980 */ /* 0x004ea2000c101900 */
[----:B------:R-:W-:Y:S01]  /*30720*/  BSSY B2, `(.L_x_5450) ;  /* 0x0000010000027945 */ /* 0x000fe20003800000 */
[----:B--2---:R-:W-:-:S13]  /*30730*/  ISETP.NE.AND P0, PT, R24, RZ, PT ;  /* 0x000000ff1800720c */ /* 0x004fda0003f05270 */
[----:B-1----:R-:W-:Y:S05]  /*30740*/  @P0 BRA `(.L_x_5451) ;  /* 0x0000000000340947 */ /* 0x002fea0003800000 */
[----:B------:R-:W-:Y:S02]  /*30750*/  R2UR UR4, R4 ;  /* 0x00000000040472ca */ /* 0x000fe400000e0000 */
[----:B------:R-:W-:-:S13]  /*30760*/  R2UR UR5, R5 ;  /* 0x00000000050572ca */ /* 0x000fda00000e0000 */
[----:B------:R-:W2:Y:S01]  /*30770*/  LD.E.64 R6, desc[UR4][R14.64+0x8] ;  /* 0x000008040e067980 */ /* 0x000ea2000c101b00 */
[----:B------:R-:W-:Y:S02]  /*30780*/  R2UR UR6, R4 ;  /* 0x00000000040672ca */ /* 0x000fe400000e0000 */
[----:B------:R-:W-:Y:S01]  /*30790*/  R2UR UR7, R5 ;  /* 0x00000000050772ca */ /* 0x000fe200000e0000 */
[----:B------:R-:W3:-:S12]  /*307a0*/  LD.E R21, desc[UR4][R20.64] ;  /* 0x0000000414157980 */ /* 0x000ed8000c101900 */
[----:B--2---:R-:W2:Y:S01]  /*307b0*/  LD.E.64 R6, desc[UR6][R6.64] ;  /* 0x0000000606067980 */ /* 0x004ea2000c101b00 */
[----:B---3--:R-:W-:-:S04]  /*307c0*/  IMAD R27, R8, 0x40, R21 ;  /* 0x00000040081b7824 */ /* 0x008fc800078e0215 */
[----:B--2---:R-:W-:-:S05]  /*307d0*/  IMAD.WIDE R26, R27, 0x4, R6 ;  /* 0x000000041b1a7825 */ /* 0x004fca00078e0206 */
[----:B------:R0:W-:Y:S04]  /*307e0*/  ST.E desc[UR4][R26.64], R9 ;  /* 0x000000091a007985 */ /* 0x0001e8000c101904 */
[----:B------:R-:W2:Y:S04]  /*307f0*/  LD.E.64 R20, desc[UR6][R14.64] ;  /* 0x000000060e147980 */ /* 0x000ea8000c101b00 */
[----:B--2---:R-:W2:Y:S02]  /*30800*/  LD.E R13, desc[UR4][R20.64+0x4] ;  /* 0x00000404140d7980 */ /* 0x004ea4000c101900 */
[----:B0-2---:R-:W-:-:S13]  /*30810*/  ISETP.NE.AND P0, PT, R13, RZ, PT ;  /* 0x000000ff0d00720c */ /* 0x005fda0003f05270 */
.L_x_5451:
[----:B------:R-:W-:Y:S05]  /*30820*/  BSYNC B2 ;  /* 0x0000000000027941 */ /* 0x000fea0003800000 */
.L_x_5450:
[----:B------:R-:W-:Y:S04]  /*30830*/  BSSY B2, `(.L_x_5452) ;  /* 0x000000d000027945 */ /* 0x000fe80003800000 */
[----:B------:R-:W-:Y:S05]  /*30840*/  @P0 BRA `(.L_x_5453) ;  /* 0x00000000002c0947 */ /* 0x000fea0003800000 */
        /* <DEDUP_REMOVED lines=8> */
[----:B------:R-:W-:-:S04]  /*308d0*/  VIADD R13, R8, 0x8 ;  /* 0x00000008080d7836 */ /* 0x000fc80000000000 */
[----:B--2---:R-:W-:-:S05]  /*308e0*/  IMAD.WIDE R6, R13, 0x4, R6 ;  /* 0x000000040d067825 */ /* 0x004fca00078e0206 */
[----:B------:R0:W-:Y:S02]  /*308f0*/  ST.E desc[UR4][R6.64], R12 ;  /* 0x0000000c06007985 */ /* 0x0001e4000c101904 */
.L_x_5453:
[----:B------:R-:W-:Y:S05]  /*30900*/  BSYNC B2 ;  /* 0x0000000000027941 */ /* 0x000fea0003800000 */
.L_x_5452:
[----:B0-----:R-:W2:Y:S01]  /*30910*/  LDL.64 R6, [R11+0x70] ;  /* 0x000070000b067983 */ /* 0x001ea20000100a00 */
[C---:B------:R-:W-:Y:S02]  /*30920*/  R2UR UR4, R4.reuse ;  /* 0x00000000040472ca */ /* 0x040fe400000e0000 */
[C---:B------:R-:W-:Y:S02]  /*30930*/  R2UR UR5, R5.reuse ;  /* 0x00000000050572ca */ /* 0x040fe400000e0000 */
[C---:B------:R-:W-:Y:S02]  /*30940*/  R2UR UR6, R4.reuse ;  /* 0x00000000040672ca */ /* 0x040fe400000e0000 */
[C---:B------:R-:W-:Y:S02]  /*30950*/  R2UR UR7, R5.reuse ;  /* 0x00000000050772ca */ /* 0x040fe400000e0000 */
[----:B------:R-:W-:Y:S02]  /*30960*/  R2UR UR8, R4 ;  /* 0x00000000040872ca */ /* 0x000fe400000e0000 */
[----:B------:R-:W-:-:S05]  /*30970*/  R2UR UR9, R5 ;  /* 0x00000000050972ca */ /* 0x000fca00000e0000 */
[----:B--2---:R-:W2:Y:S04]  /*30980*/  LD.E R8, desc[UR4][R6.64] ;  /* 0x0000000406087980 */ /* 0x004ea8000c101900 */
[----:B------:R-:W3:Y:S04]  /*30990*/  LD.E R13, desc[UR6][R6.64+0x20] ;  /* 0x00002006060d7980 */ /* 0x000ee8000c101900 */
[----:B------:R-:W4:Y:S04]  /*309a0*/  LD.E R20, desc[UR8][R6.64+0x4] ;  /* 0x0000040806147980 */ /* 0x000f28000c101900 */
[----:B------:R-:W4:Y:S04]  /*309b0*/  LD.E R55, desc[UR4][R6.64+0x10] ;  /* 0x0000100406377980 */ /* 0x000f28000c101900 */
[----:B------:R-:W4:Y:S01]  /*309c0*/  LD.E R56, desc[UR6][R6.64+0x14] ;  /* 0x0000140606387980 */ /* 0x000f22000c101900 */
[C---:B--2---:R-:W-:Y:S01]  /*309d0*/  FSETP.NEU.FTZ.AND P0, PT, R8.reuse, -INF , PT ;  /* 0xff8000000800780b */ /* 0x044fe20003f1d000 */
[----:B---3--:R-:W-:Y:S01]  /*309e0*/  FMUL.FTZ R14, R8, R13 ;  /* 0x0000000d080e7220 */ /* 0x008fe20000410000 */
[----:B----4-:R-:W-:Y:S01]  /*309f0*/  FSETP.NEU.FTZ.AND P1, PT, R20, -INF , PT ;  /* 0xff8000001400780b */ /* 0x010fe20003f3d000 */
[----:B------:R-:W-:-:S03]  /*30a00*/  FMUL.FTZ R20, R13, R20 ;  /* 0x000000140d147220 */ /* 0x000fc60000410000 */
[----:B------:R-:W-:Y:S02]  /*30a10*/  FSEL R14, R14, RZ, P0 ;  /* 0x000000ff0e0e7208 */ /* 0x000fe40000000000 */
[----:B------:R-:W-:-:S03]  /*30a20*/  FSEL R20, R20, RZ, P1 ;  /* 0x000000ff14147208 */ /* 0x000fc60000800000 */
[-CC-:B------:R-:W-:Y:S01]  /*30a30*/  FFMA.FTZ R8, R65, R13.reuse, -R14.reuse ;  /* 0x0000000d41087223 */ /* 0x180fe2000001080e */
[-CC-:B------:R-:W-:Y:S01]  /*30a40*/  FFMA.FTZ R25, R25, R13.reuse, -R14.reuse ;  /* 0x0000000d19197223 */ /* 0x180fe2000001080e */
[-CC-:B------:R-:W-:Y:S01]  /*30a50*/  FFMA.FTZ R28, R28, R13.reuse, -R14.reuse ;  /* 0x0000000d1c1c7223 */ /* 0x180fe2000001080e */
[-C--:B------:R-:W-:Y:S01]  /*30a60*/  FFMA.FTZ R29, R29, R13.reuse, -R14 ;  /* 0x0000000d1d1d7223 */ /* 0x080fe2000001080e */
[-CC-:B------:R-:W-:Y:S01]  /*30a70*/  FFMA.FTZ R15, R35, R13.reuse, -R20.reuse ;  /* 0x0000000d230f7223 */ /* 0x180fe20000010814 */
[-CC-:B------:R-:W-:Y:S01]  /*30a80*/  FFMA.FTZ R21, R57, R13.reuse, -R20.reuse ;  /* 0x0000000d39157223 */ /* 0x180fe20000010814 */
[----:B------:R-:W0:Y:S01]  /*30a90*/  MUFU.EX2 R8, R8 ;  /* 0x0000000800087308 */ /* 0x000e220000000800 */
[-CC-:B------:R-:W-:Y:S01]  /*30aa0*/  FFMA.FTZ R38, R39, R13.reuse, -R20.reuse ;  /* 0x0000000d27267223 */ /* 0x180fe20000010814 */
[-CC-:B------:R-:W-:Y:S01]  /*30ab0*/  FFMA.FTZ R42, R43, R13.reuse, -R20.reuse ;  /* 0x0000000d2b2a7223 */ /* 0x180fe20000010814 */
[-CC-:B------:R-:W-:Y:S01]  /*30ac0*/  FFMA.FTZ R46, R47, R13.reuse, -R20.reuse ;  /* 0x0000000d2f2e7223 */ /* 0x180fe20000010814 */
[-C--:B------:R-:W-:Y:S01]  /*30ad0*/  FFMA.FTZ R50, R51, R13.reuse, -R20 ;  /* 0x0000000d33327223 */ /* 0x080fe20000010814 */
        /* <DEDUP_REMOVED lines=21> */
[-C--:B------:R-:W-:Y:S01]  /*30c30*/  FFMA.FTZ R14, R53, R13.reuse, -R14 ;  /* 0x0000000d350e7223 */ /* 0x080fe2000001080e */
[----:B------:R-:W-:Y:S01]  /*30c40*/  FFMA.FTZ R20, R79, R13, -R20 ;  /* 0x0000000d4f147223 */ /* 0x000fe20000010814 */
[----:B------:R-:W-:Y:S01]  /*30c50*/  MUFU.EX2 R26, R21 ;  /* 0x00000015001a7308 */ /* 0x000fe20000000800 */
[----:B0-----:R-:W-:-:S07]  /*30c60*/  FADD.FTZ R54, R8, R55 ;  /* 0x0000003708367221 */ /* 0x001fce0000010000 */
[----:B------:R1:W0:Y:S08]  /*30c70*/  MUFU.EX2 R13, R25 ;  /* 0x00000019000d7308 */ /* 0x0002300000000800 */
[----:B------:R-:W-:Y:S01]  /*30c80*/  MUFU.EX2 R28, R28 ;  /* 0x0000001c001c7308 */ /* 0x000fe20000000800 */
[----:B-1----:R-:W-:-:S07]  /*30c90*/  FADD.FTZ R25, R153, R56 ;  /* 0x0000003899197221 */ /* 0x002fce0000010000 */
[----:B------:R-:W1:Y:S01]  /*30ca0*/  MUFU.EX2 R155, R24 ;  /* 0x00000018009b7308 */ /* 0x000e620000000800 */
[----:B0-----:R-:W-:Y:S01]  /*30cb0*/  FADD.FTZ R53, R13, R54 ;  /* 0x000000360d357221 */ /* 0x001fe20000010000 */
[----:B------:R-:W-:-:S06]  /*30cc0*/  FADD.FTZ R54, R26, R25 ;  /* 0x000000191a367221 */ /* 0x000fcc0000010000 */
[----:B------:R-:W0:Y:S08]  /*30cd0*/  MUFU.EX2 R29, R29 ;  /* 0x0000001d001d7308 */ /* 0x000e300000000800 */
[----:B------:R-:W2:Y:S01]  /*30ce0*/  MUFU.EX2 R30, R30 ;  /* 0x0000001e001e7308 */ /* 0x000ea20000000800 */
[----:B-1----:R-:W-:-:S07]  /*30cf0*/  FADD.FTZ R15, R155, R54 ;  /* 0x000000369b0f7221 */ /* 0x002fce0000010000 */
[----:B------:R-:W1:Y:S08]  /*30d00*/  MUFU.EX2 R32, R32 ;  /* 0x0000002000207308 */ /* 0x000e700000000800 */
[----:B------:R-:W3:Y:S08]  /*30d10*/  MUFU.EX2 R31, R31 ;  /* 0x0000001f001f7308 */ /* 0x000ef00000000800 */
[----:B------:R-:W4:Y:S08]  /*30d20*/  MUFU.EX2 R33, R33 ;  /* 0x0000002100217308 */ /* 0x000f300000000800 */
[----:B------:R-:W4:Y:S08]  /*30d30*/  MUFU.EX2 R34, R34 ;  /* 0x0000002200227308 */ /* 0x000f300000000800 */
[----:B------:R0:W-:Y:S08]  /*30d40*/  MUFU.EX2 R27, R14 ;  /* 0x0000000e001b7308 */ /* 0x0001f00000000800 */
[----:B------:R-:W4:Y:S01]  /*30d50*/  MUFU.EX2 R36, R36 ;  /* 0x0000002400247308 */ /* 0x000f220000000800 */
[----:B0-----:R-:W-:-:S04]  /*30d60*/  FADD.FTZ R14, R28, R53 ;  /* 0x000000351c0e7221 */ /* 0x001fc80000010000 */
[----:B------:R-:W-:Y:S01]  /*30d70*/  FADD.FTZ R21, R29, R14 ;  /* 0x0000000e1d157221 */ /* 0x000fe20000010000 */
[----:B--2---:R-:W-:Y:S02]  /*30d80*/  FADD.FTZ R14, R30, R15 ;  /* 0x0000000f1e0e7221 */ /* 0x004fe40000010000 */
[----:B------:R-:W0:Y:S01]  /*30d90*/  MUFU.EX2 R35, R35 ;  /* 0x0000002300237308 */ /* 0x000e220000000800 */
[----:B-1----:R-:W-:Y:S01]  /*30da0*/  FADD.FTZ R24, R32, R21 ;  /* 0x0000001520187221 */ /* 0x002fe20000010000 */
[----:B---3--:R-:W-:-:S03]  /*30db0*/  FADD.FTZ R15, R31, R14 ;  /* 0x0000000e1f0f7221 */ /* 0x008fc60000010000 */
[----:B----4-:R-:W-:Y:S01]  /*30dc0*/  FADD.FTZ R21, R33, R24 ;  /* 0x0000001821157221 */ /* 0x010fe20000010000 */
[----:B------:R-:W-:Y:S02]  /*30dd0*/  FADD.FTZ R14, R34, R15 ;  /* 0x0000000f220e7221 */ /* 0x000fe40000010000 */
[----:B------:R-:W1:Y:S01]  /*30de0*/  MUFU.EX2 R37, R37 ;  /* 0x0000002500257308 */ /* 0x000e620000000800 */
[----:B------:R-:W-:-:S07]  /*30df0*/  FADD.FTZ R24, R36, R21 ;  /* 0x0000001524187221 */ /* 0x000fce0000010000 */
        /* <DEDUP_REMOVED lines=31> */
[----:B0-----:R-:W-:-:S04]  /*30ff0*/  FADD.FTZ R24, R52, R21 ;  /* 0x0000001534187221 */ /* 0x001fc80000010000 */
[----:B------:R-:W-:Y:S01]  /*31000*/  FADD.FTZ R53, R27, R24 ;  /* 0x000000181b357221 */ /* 0x000fe20000010000 */
[----:B-1----:R-:W-:-:S04]  /*31010*/  FADD.FTZ R15, R51, R14 ;  /* 0x0000000e330f7221 */ /* 0x002fc80000010000 */
[----:B------:R-:W-:Y:S01]  /*31020*/  ST.E desc[UR4][R6.64+0x10], R53 ;  /* 0x0000103506007985 */ /* 0x000fe2000c101904 */
[----:B--2---:R-:W-:-:S05]  /*31030*/  FADD.FTZ R55, R54, R15 ;  /* 0x0000000f36377221 */ /* 0x004fca0000010000 */
[----:B------:R0:W-:Y:S04]  /*31040*/  ST.E desc[UR6][R6.64+0x14], R55 ;  /* 0x0000143706007985 */ /* 0x0001e8000c101906 */
[----:B------:R-:W2:Y:S01]  /*31050*/  LDL.64 R20, [R11+0x80] ;  /* 0x000080000b147983 */ /* 0x000ea20000100a00 */
[----:B------:R-:W-:Y:S06]  /*31060*/  BAR.SYNC.DEFER_BLOCKING 0xf, 0x100 ;  /* 0x03c4000000007b1d */ /* 0x000fec0000010000 */
[----:B------:R-:W3:Y:S04]  /*31070*/  LDL.64 R14, [R11+0x88] ;  /* 0x000088000b0e7983 */ /* 0x000ee80000100a00 */
[----:B--2---:R-:W2:Y:S04]  /*31080*/  LD.E.64 R20, desc[UR4][R20.64+0x10] ;  /* 0x0000100414147980 */ /* 0x004ea8000c101b00 */
[----:B--2---:R-:W2:Y:S04]  /*31090*/  LD.E.64 R24, desc[UR6][R20.64+0x8] ;  /* 0x0000080614187980 */ /* 0x004ea8000c101b00 */
[----:B------:R-:W4:Y:S01]  /*310a0*/  LD.E.64 R56, desc[UR4][R20.64] ;  /* 0x0000000414387980 */ /* 0x000f22000c101b00 */
        /* <DEDUP_REMOVED lines=16> */
[----:B--2---:R-:W-:-:S05]  /*311b0*/  MOV R24, R24 ;  /* 0x0000001800187202 */ /* 0x004fca0000000f00 */
[--C-:B----4-:R-:W-:Y:S02]  /*311c0*/  IMAD R57, R57, 0x2, R24.reuse ;  /* 0x0000000239397824 */ /* 0x110fe400078e0218 */
[C---:B0-----:R-:W-:Y:S02]  /*311d0*/  IMAD R6, R56.reuse, 0x2, R24 ;  /* 0x0000000238067824 */ /* 0x041fe400078e0218 */
[----:B------:R-:W-:Y:S01]  /*311e0*/  IMAD R56, R56, 0x2, R57 ;  /* 0x0000000238387824 */ /* 0x000fe200078e0239 */
[----:B------:R-:W-:Y:S04]  /*311f0*/  STSM.16.M88.4 [R24], R152 ;  /* 0x0000009818007844 */ /* 0x000fe80000000200 */
[----:B------:R0:W-:Y:S04]  /*31200*/  STSM.16.M88.4 [R6], R156 ;  /* 0x0000009c06007844 */ /* 0x0001e80000000200 */
[----:B------:R-:W-:Y:S04]  /*31210*/  STSM.16.M88.4 [R57], R160 ;  /* 0x000000a039007844 */ /* 0x000fe80000000200 */
[----:B------:R1:W-:Y:S04]  /*31220*/  STSM.16.M88.4 [R56], R164 ;  /* 0x000000a438007844 */ /* 0x0003e80000000200 */
[----:B---3--:R-:W2:Y:S04]  /*31230*/  LD.E R8, desc[UR4][R14.64] ;  /* 0x000000040e087980 */ /* 0x008ea8000c101900 */
[----:B0-----:R-:W3:Y:S04]  /*31240*/  LD.E R6, desc[UR4][R14.64+0x14] ;  /* 0x000014040e067980 */ /* 0x001ee8000c101900 */
[----:B------:R-:W4:Y:S04]  /*31250*/  LD.E R36, desc[UR4][R14.64+0x44] ;  /* 0x000044040e247980 */ /* 0x000f28000c101900 */
[----:B------:R-:W4:Y:S01]  /*31260*/  LD.E R50, desc[UR4][R14.64+0x80] ;  /* 0x000080040e327980 */ /* 0x000f22000c101900 */
[----:B------:R-:W-:-:S02]  /*31270*/  R2UR UR18, R4 ;  /* 0x00000000041272ca */ /* 0x000fc400000e0000 */
[----:B------:R-:W-:Y:S01]  /*31280*/  R2UR UR19, R5 ;  /* 0x00000000051372ca */ /* 0x000fe200000e0000 */
[----:B------:R-:W4:Y:S04]  /*31290*/  LD.E R66, desc[UR4][R14.64+0xc0] ;  /* 0x0000c0040e427980 */ /* 0x000f28000c101900 */
[----:B------:R-:W4:Y:S04]  /*312a0*/  LD.E R82, desc[UR4][R14.64+0x100] ;  /* 0x000100040e527980 */ /* 0x000f28000c101900 */
[----:B------:R-:W4:Y:S04]  /*312b0*/  LD.E R20, desc[UR6][R14.64+0x4] ;  /* 0x000004060e147980 */ /* 0x000f28000c101900 */
[----:B------:R-:W4:Y:S04]  /*312c0*/  LD.E R34, desc[UR6][R14.64+0x40] ;  /* 0x000040060e227980 */ /* 0x000f28000c101900 */
[----:B------:R-:W4:Y:S04]  /*312d0*/  LD.E R46, desc[UR6][R14.64+0x70] ;  /* 0x000070060e2e7980 */ /* 0x000f28000c101900 */
[----:B-1----:R-:W4:Y:S04]  /*312e0*/  LD.E R56, desc[UR6][R14.64+0x94] ;  /* 0x000094060e387980 */ /* 0x002f28000c101900 */
[----:B------:R-:W4:Y:S04]  /*312f0*/  LD.E R68, desc[UR6][R14.64+0xc4] ;  /* 0x0000c4060e447980 */ /* 0x000f28000c101900 */
[----:B------:R-:W4:Y:S04]  /*31300*/  LD.E R84, desc[UR6][R14.64+0x104] ;  /* 0x000104060e547980 */ /* 0x000f28000c101900 */
[----:B------:R-:W4:Y:S04]  /*31310*/  LD.E R24, desc[UR8][R14.64+0x10] ;  /* 0x000010080e187980 */ /* 0x000f28000c101900 */
[----:B------:R-:W4:Y:S04]  /*31320*/  LD.E R38, desc[UR8][R14.64+0x50] ;  /* 0x000050080e267980 */ /* 0x000f28000c101900 */
[----:B------:R-:W4:Y:S04]  /*31330*/  LD.E R52, desc[UR8][R14.64+0x84] ;  /* 0x000084080e347980 */ /* 0x000f28000c101900 */
[----:B------:R-:W4:Y:S04]  /*31340*/  LD.E R70, desc[UR8][R14.64+0xd0] ;  /* 0x0000d0080e467980 */ /* 0x000f28000c101900 */
[----:B------:R-:W4:Y:S01]  /*31350*/  LD.E R86, desc[UR8][R14.64+0x110] ;  /* 0x000110080e567980 */ /* 0x000f22000c101900 */
[----:B------:R-:W-:-:S02]  /*31360*/  R2UR UR10, R4 ;  /* 0x00000000040a72ca */ /* 0x000fc400000e0000 */
[C---:B------:R-:W-:Y:S01]  /*31370*/  R2UR UR11, R5.reuse ;  /* 0x00000000050b72ca */ /* 0x040fe200000e0000 */
[----:B------:R-:W4:Y:S01]  /*31380*/  LD.E R64, desc[UR18][R14.64+0xb4] ;  /* 0x0000b4120e407980 */ /* 0x000f22000c101900 */
[C---:B------:R-:W-:Y:S02]  /*31390*/  R2UR UR12, R4.reuse ;  /* 0x00000000040c72ca */ /* 0x040fe400000e0000 */
[C---:B------:R-:W-:Y:S01]  /*313a0*/  R2UR UR13, R5.reuse ;  /* 0x00000000050d72ca */ /* 0x040fe200000e0000 */
[----:B------:R-:W4:Y:S01]  /*313b0*/  LD.E R80, desc[UR18][R14.64+0xf4] ;  /* 0x0000f4120e507980 */ /* 0x000f22000c101900 */
[C---:B------:R-:W-:Y:S02]  /*313c0*/  R2UR UR14, R4.reuse ;  /* 0x00000000040e72ca */ /* 0x040fe400000e0000 */
[----:B------:R-:W-:Y:S02]  /*313d0*/  R2UR UR15, R5 ;  /* 0x00000000050f72ca */ /* 0x000fe400000e0000 */
[----:B------:R-:W-:-:S02]  /*313e0*/  R2UR UR16, R4 ;  /* 0x00000000041072ca */ /* 0x000fc400000e0000 */
[----:B------:R-:W-:Y:S01]  /*313f0*/  R2UR UR17, R5 ;  /* 0x00000000051172ca */ /* 0x000fe200000e0000 */
[----:B------:R-:W4:Y:S04]  /*31400*/  LD.E R26, desc[UR10][R14.64+0x20] ;  /* 0x0000200a0e1a7980 */ /* 0x000f28000c101900 */
        /* <DEDUP_REMOVED lines=18> */
[----:B------:R-:W4:Y:S01]  /*31530*/  LD.E R94, desc[UR16][R14.64+0x130] ;  /* 0x000130100e5e7980 */ /* 0x000f22000c101900 */
[----:B--2---:R-:W-:-:S05]  /*31540*/  FMUL.FTZ R7, R9, R8 ;  /* 0x0000000809077220 */ /* 0x004fca0000410000 */
[----:B------:R3:W-:Y:S02]  /*31550*/  ST.E desc[UR4][R14.64], R7 ;  /* 0x000000070e007985 */ /* 0x0007e4000c101904 */
[C---:B---3--:R-:W-:Y:S02]  /*31560*/  FMUL.FTZ R7, R9.reuse, R6 ;  /* 0x0000000609077220 */ /* 0x048fe40000410000 */
[----:B------:R-:W2:Y:S04]  /*31570*/  LD.E R6, desc[UR18][R14.64+0x134] ;  /* 0x000134120e067980 */ /* 0x000ea8000c101900 */
[----:B------:R4:W-:Y:S02]  /*31580*/  ST.E desc[UR4][R14.64+0x14], R7 ;  /* 0x000014070e007985 */ /* 0x0009e4000c101904 */
[----:B----4-:R-:W-:-:S05]  /*31590*/  FMUL.FTZ R7, R9, R36 ;  /* 0x0000002409077220 */ /* 0x010fca0000410000 */
[----:B------:R0:W-:Y:S02]  /*315a0*/  ST.E desc[UR4][R14.64+0x44], R7 ;  /* 0x000044070e007985 */ /* 0x0001e4000c101904 */
[----:B0-----:R-:W-:-:S05]  /*315b0*/  FMUL.FTZ R7, R9, R50 ;  /* 0x0000003209077220 */ /* 0x001fca0000410000 */
[----:B------:R0:W-:Y:S02]  /*315c0*/  ST.E desc[UR4][R14.64+0x80], R7 ;  /* 0x000080070e007985 */ /* 0x0001e4000c101904 */
[----:B0-----:R-:W-:-:S05]  /*315d0*/  FMUL.FTZ R7, R9, R66 ;  /* 0x0000004209077220 */ /* 0x001fca0000410000 */
[----:B------:R0:W-:Y:S02]  /*315e0*/  ST.E desc[UR4][R14.64+0xc0], R7 ;  /* 0x0000c0070e007985 */ /* 0x0001e4000c101904 */
[----:B0-----:R-:W-:-:S05]  /*315f0*/  FMUL.FTZ R7, R9, R82 ;  /* 0x0000005209077220 */ /* 0x001fca0000410000 */
[----:B------:R2:W-:Y:S02]  /*31600*/  ST.E desc[UR4][R14.64+0x100], R7 ;  /* 0x000100070e007985 */ /* 0x0005e4000c101904 */
[C---:B--2---:R-:W-:Y:S02]  /*31610*/  FMUL.FTZ R7, R9.reuse, R6 ;  /* 0x0000000609077220 */ /* 0x044fe40000410000 */
[----:B------:R-:W2:Y:S01]  /*31620*/  LD.E R6, desc[UR6][R14.64+0x140] ;  /* 0x000140060e067980 */ /* 0x000ea2000c101900 */
[----:B------:R-:W-:-:S05]  /*31630*/  FMUL.FTZ R13, R9, R20 ;  /* 0x00000014090d7220 */ /* 0x000fca0000410000 */
[----:B------:R0:W-:Y:S02]  /*31640*/  ST.E desc[UR6][R14.64+0x4], R13 ;  /* 0x0000040d0e007985 */ /* 0x0001e4000c101906 */
[----:B0-----:R-:W-:-:S05]  /*31650*/  FMUL.FTZ R13, R9, R34 ;  /* 0x00000022090d7220 */ /* 0x001fca0000410000 */
        /* <DEDUP_REMOVED lines=22> */
[----:B------:R-:W2:Y:S04]  /*317c0*/  LD.E R6, desc[UR6][R14.64+0x150] ;  /* 0x000150060e067980 */ /* 0x000ea8000c101900 */
[----:B------:R2:W-:Y:S02]  /*317d0*/  ST.E desc[UR4][R14.64+0x134], R7 ;  /* 0x000134070e007985 */ /* 0x0005e4000c101904 */
[----:B--2---:R-:W-:-:S02]  /*317e0*/  FMUL.FTZ R7, R9, R6 ;  /* 0x0000000609077220 */ /* 0x004fc40000410000 */
[----:B------:R-:W2:Y:S04]  /*317f0*/  LD.E R6, desc[UR6][R14.64+0x154] ;  /* 0x000154060e067980 */ /* 0x000ea8000c101900 */
        /* <DEDUP_REMOVED lines=57> */
[----:B------:R2:W-:Y:S01]  /*31b90*/  ST.E desc[UR4][R14.64+0x1d4], R21 ;  /* 0x0001d4150e007985 */ /* 0x0005e2000c101904 */
[C---:B------:R-:W-:Y:S01]  /*31ba0*/  FMUL.FTZ R25, R9.reuse, R26 ;  /* 0x0000001a09197220 */ /* 0x040fe20000410000 */
[C---:B------:R-:W-:Y:S01]  /*31bb0*/  FMUL.FTZ R27, R9.reuse, R28 ;  /* 0x0000001c091b7220 */ /* 0x040fe20000410000 */
[C---:B------:R-:W-:Y:S01]  /*31bc0*/  FMUL.FTZ R29, R9.reuse, R30 ;  /* 0x0000001e091d7220 */ /* 0x040fe20000410000 */
[----:B------:R-:W-:-:S02]  /*31bd0*/  FMUL.FTZ R31, R9, R32 ;  /* 0x00000020091f7220 */ /* 0x000fc40000410000 */
[----:B------:R0:W-:Y:S04]  /*31be0*/  ST.E desc[UR10][R14.64+0x20], R25 ;  /* 0x000020190e007985 */ /* 0x0001e8000c10190a */
[----:B------:R1:W-:Y:S04]  /*31bf0*/  ST.E desc[UR12][R14.64+0x24], R27 ;  /* 0x0000241b0e007985 */ /* 0x0003e8000c10190c */
[----:B------:R3:W-:Y:S01]  /*31c00*/  ST.E desc[UR14][R14.64+0x30], R29 ;  /* 0x0000301d0e007985 */ /* 0x0007e2000c10190e */
[----:B--2---:R-:W-:-:S03]  /*31c10*/  FMUL.FTZ R21, R9, R6 ;  /* 0x0000000609157220 */ /* 0x004fc60000410000 */
[----:B------:R-:W2:Y:S01]  /*31c20*/  LD.E R6, desc[UR6][R14.64+0x1f4] ;  /* 0x0001f4060e067980 */ /* 0x000ea2000c101900 */
[C---:B0-----:R-:W-:Y:S01]  /*31c30*/  FMUL.FTZ R25, R9.reuse, R40 ;  /* 0x0000002809197220 */ /* 0x041fe20000410000 */
[C---:B-1----:R-:W-:Y:S01]  /*31c40*/  FMUL.FTZ R27, R9.reuse, R42 ;  /* 0x0000002a091b7220 */ /* 0x042fe20000410000 */
[C---:B---3--:R-:W-:Y:S01]  /*31c50*/  FMUL.FTZ R29, R9.reuse, R44 ;  /* 0x0000002c091d7220 */ /* 0x048fe20000410000 */
[----:B------:R0:W-:Y:S04]  /*31c60*/  ST.E desc[UR16][R14.64+0x34], R31 ;  /* 0x0000341f0e007985 */ /* 0x0001e8000c101910 */
[----:B------:R1:W-:Y:S01]  /*31c70*/  ST.E desc[UR10][R14.64+0x54], R25 ;  /* 0x000054190e007985 */ /* 0x0003e2000c10190a */
[----:B0-----:R-:W-:-:S03]  /*31c80*/  FMUL.FTZ R31, R9, R48 ;  /* 0x00000030091f7220 */ /* 0x001fc60000410000 */
[----:B------:R0:W-:Y:S01]  /*31c90*/  ST.E desc[UR12][R14.64+0x60], R27 ;  /* 0x0000601b0e007985 */ /* 0x0001e2000c10190c */
[----:B-1----:R-:W-:-:S03]  /*31ca0*/  FMUL.FTZ R25, R9, R54 ;  /* 0x0000003609197220 */ /* 0x002fc60000410000 */
[----:B------:R1:W-:Y:S04]  /*31cb0*/  ST.E desc[UR14][R14.64+0x64], R29 ;  /* 0x0000641d0e007985 */ /* 0x0003e8000c10190e */
[----:B------:R3:W-:Y:S01]  /*31cc0*/  ST.E desc[UR16][R14.64+0x74], R31 ;  /* 0x0000741f0e007985 */ /* 0x0007e2000c101910 */
[C---:B0-----:R-:W-:Y:S01]  /*31cd0*/  FMUL.FTZ R27, R9.reuse, R58 ;  /* 0x0000003a091b7220 */ /* 0x041fe20000410000 */
[C---:B-1----:R-:W-:Y:S01]  /*31ce0*/  FMUL.FTZ R29, R9.reuse, R60 ;  /* 0x0000003c091d7220 */ /* 0x042fe20000410000 */
[C---:B---3--:R-:W-:Y:S01]  /*31cf0*/  FMUL.FTZ R31, R9.reuse, R62 ;  /* 0x0000003e091f7220 */ /* 0x048fe20000410000 */
[----:B------:R0:W-:Y:S01]  /*31d00*/  ST.E desc[UR10][R14.64+0x90], R25 ;  /* 0x000090190e007985 */ /* 0x0001e2000c10190a */
[----:B------:R-:W-:-:S03]  /*31d10*/  FMUL.FTZ R33, R9, R64 ;  /* 0x0000004009217220 */ /* 0x000fc60000410000 */
[----:B------:R1:W-:Y:S04]  /*31d20*/  ST.E desc[UR12][R14.64+0xa0], R27 ;  /* 0x0000a01b0e007985 */ /* 0x0003e8000c10190c */
[----:B------:R3:W-:Y:S04]  /*31d30*/  ST.E desc[UR14][R14.64+0xa4], R29 ;  /* 0x0000a41d0e007985 */ /* 0x0007e8000c10190e */
[----:B------:R4:W-:Y:S01]  /*31d40*/  ST.E desc[UR16][R14.64+0xb0], R31 ;  /* 0x0000b01f0e007985 */ /* 0x0009e2000c101910 */
[C---:B0-----:R-:W-:Y:S01]  /*31d50*/  FMUL.FTZ R25, R9.reuse, R72 ;  /* 0x0000004809197220 */ /* 0x041fe20000410000 */
[C---:B-1----:R-:W-:Y:S01]  /*31d60*/  FMUL.FTZ R27, R9.reuse, R74 ;  /* 0x0000004a091b7220 */ /* 0x042fe20000410000 */
[C---:B---3--:R-:W-:Y:S01]  /*31d70*/  FMUL.FTZ R29, R9.reuse, R76 ;  /* 0x0000004c091d7220 */ /* 0x048fe20000410000 */
[C---:B----4-:R-:W-:Y:S01]  /*31d80*/  FMUL.FTZ R31, R9.reuse, R78 ;  /* 0x0000004e091f7220 */ /* 0x050fe20000410000 */
[----:B------:R0:W-:Y:S04]  /*31d90*/  ST.E desc[UR18][R14.64+0xb4], R33 ;  /* 0x0000b4210e007985 */ /* 0x0001e8000c101912 */
[----:B------:R1:W-:Y:S04]  /*31da0*/  ST.E desc[UR10][R14.64+0xd4], R25 ;  /* 0x0000d4190e007985 */ /* 0x0003e8000c10190a */
[----:B------:R3:W-:Y:S04]  /*31db0*/  ST.E desc[UR12][R14.64+0xe0], R27 ;  /* 0x0000e01b0e007985 */ /* 0x0007e8000c10190c */
[----:B------:R4:W-:Y:S01]  /*31dc0*/  ST.E desc[UR14][R14.64+0xe4], R29 ;  /* 0x0000e41d0e007985 */ /* 0x0009e2000c10190e */
[----:B0-----:R-:W-:-:S03]  /*31dd0*/  FMUL.FTZ R33, R9, R80 ;  /* 0x0000005009217220 */ /* 0x001fc60000410000 */
[----:B------:R0:W-:Y:S01]  /*31de0*/  ST.E desc[UR16][R14.64+0xf0], R31 ;  /* 0x0000f01f0e007985 */ /* 0x0001e2000c101910 */
[C---:B-1----:R-:W-:Y:S01]  /*31df0*/  FMUL.FTZ R25, R9.reuse, R88 ;  /* 0x0000005809197220 */ /* 0x042fe20000410000 */
[C---:B---3--:R-:W-:Y:S01]  /*31e00*/  FMUL.FTZ R27, R9.reuse, R90 ;  /* 0x0000005a091b7220 */ /* 0x048fe20000410000 */
[C---:B----4-:R-:W-:Y:S01]  /*31e10*/  FMUL.FTZ R29, R9.reuse, R92 ;  /* 0x0000005c091d7220 */ /* 0x050fe20000410000 */
[C---:B0-----:R-:W-:Y:S01]  /*31e20*/  FMUL.FTZ R31, R9.reuse, R94 ;  /* 0x0000005e091f7220 */ /* 0x041fe20000410000 */
[----:B------:R0:W-:Y:S04]  /*31e30*/  ST.E desc[UR4][R14.64+0x1e0], R7 ;  /* 0x0001e0070e007985 */ /* 0x0001e8000c101904 */
[----:B------:R1:W-:Y:S04]  /*31e40*/  ST.E desc[UR4][R14.64+0x1e4], R13 ;  /* 0x0001e40d0e007985 */ /* 0x0003e8000c101904 */
[----:B0-----:R-:W3:Y:S04]  /*31e50*/  LD.E R7, desc[UR6][R14.64+0x8] ;  /* 0x000008060e077980 */ /* 0x001ee8000c101900 */
[----:B-1----:R-:W4:Y:S01]  /*31e60*/  LD.E R13, desc[UR6][R14.64+0xc] ;  /* 0x00000c060e0d7980 */ /* 0x002f22000c101900 */
[----:B--2---:R-:W-:-:S05]  /*31e70*/  FMUL.FTZ R9, R9, R6 ;  /* 0x0000000609097220 */ /* 0x004fca0000410000 */
[----:B------:R0:W-:Y:S04]  /*31e80*/  ST.E desc[UR4][R14.64+0x1f4], R9 ;  /* 0x0001f4090e007985 */ /* 0x0001e8000c101904 */
[----:B0-----:R-:W2:Y:S01]  /*31e90*/  LD.E R9, desc[UR6][R14.64+0x18] ;  /* 0x000018060e097980 */ /* 0x001ea2000c101900 */
[C---:B---3--:R-:W-:Y:S01]  /*31ea0*/  FMUL.FTZ R7, R12.reuse, R7 ;  /* 0x000000070c077220 */ /* 0x048fe20000410000 */
[----:B----4-:R-:W-:-:S04]  /*31eb0*/  FMUL.FTZ R13, R12, R13 ;  /* 0x0000000d0c0d7220 */ /* 0x010fc80000410000 */
        /* <DEDUP_REMOVED lines=60> */
[----:B0-----:R-:W2:Y:S04]  /*32280*/  LD.E R9, desc[UR6][R14.64+0xbc] ;  /* 0x0000bc060e097980 */ /* 0x001ea8000c101900 */
[----:B------:R-:W-:Y:S04]  /*32290*/  ST.E desc[UR18][R14.64+0xf4], R33 ;  /* 0x0000f4210e007985 */ /* 0x000fe8000c101912 */
[----:B------:R-:W-:Y:S04]  /*322a0*/  ST.E desc[UR10][R14.64+0x114], R25 ;  /* 0x000114190e007985 */ /* 0x000fe8000c10190a */
[----:B------:R-:W-:Y:S04]  /*322b0*/  ST.E desc[UR12][R14.64+0x120], R27 ;  /* 0x0001201b0e007985 */ /* 0x000fe8000c10190c */
[----:B------:R-:W-:Y:S04]  /*322c0*/  ST.E desc[UR14][R14.64+0x124], R29 ;  /* 0x0001241d0e007985 */ /* 0x000fe8000c10190e */
[----:B------:R-:W-:Y:S04]  /*322d0*/  ST.E desc[UR16][R14.64+0x130], R31 ;  /* 0x0001301f0e007985 */ /* 0x000fe8000c101910 */
[----:B------:R-:W-:Y:S01]  /*322e0*/  ST.E desc[UR4][R14.64+0x1f0], R21 ;  /* 0x0001f0150e007985 */ /* 0x000fe2000c101904 */
[C---:B---3--:R-:W-:Y:S01]  /*322f0*/  FMUL.FTZ R7, R12.reuse, R7 ;  /* 0x000000070c077220 */ /* 0x048fe20000410000 */
[----:B----4-:R-:W-:-:S04]  /*32300*/  FMUL.FTZ R13, R12, R13 ;  /* 0x0000000d0c0d7220 */ /* 0x010fc80000410000 */
[----:B------:R0:W-:Y:S04]  /*32310*/  ST.E desc[UR4][R14.64+0xac], R7 ;  /* 0x0000ac070e007985 */ /* 0x0001e8000c101904 */
[----:B------:R1:W-:Y:S01]  /*32320*/  ST.E desc[UR4][R14.64+0xb8], R13 ;  /* 0x0000b80d0e007985 */ /* 0x0003e2000c101904 */
[----:B--2---:R-:W-:-:S05]  /*32330*/  FMUL.FTZ R9, R12, R9 ;  /* 0x000000090c097220 */ /* 0x004fca0000410000 */
[----:B------:R2:W-:Y:S04]  /*32340*/  ST.E desc[UR4][R14.64+0xbc], R9 ;  /* 0x0000bc090e007985 */ /* 0x0005e8000c101904 */
[----:B0-----:R-:W3:Y:S02]  /*32350*/  LD.E R7, desc[UR6][R14.64+0xc8] ;  /* 0x0000c8060e077980 */ /* 0x001ee4000c101900 */
[----:B---3--:R-:W-:-:S05]  /*32360*/  FMUL.FTZ R7, R12, R7 ;  /* 0x000000070c077220 */ /* 0x008fca0000410000 */
[----:B------:R0:W-:Y:S04]  /*32370*/  ST.E desc[UR4][R14.64+0xc8], R7 ;  /* 0x0000c8070e007985 */ /* 0x0001e8000c101904 */
[----:B-1----:R-:W3:Y:S02]  /*32380*/  LD.E R13, desc[UR6][R14.64+0xcc] ;  /* 0x0000cc060e0d7980 */ /* 0x002ee4000c101900 */
[----:B---3--:R-:W-:-:S05]  /*32390*/  FMUL.FTZ R13, R12, R13 ;  /* 0x0000000d0c0d7220 */ /* 0x008fca0000410000 */
[----:B------:R1:W-:Y:S04]  /*323a0*/  ST.E desc[UR4][R14.64+0xcc], R13 ;  /* 0x0000cc0d0e007985 */ /* 0x0003e8000c101904 */
[----:B--2---:R-:W2:Y:S02]  /*323b0*/  LD.E R9, desc[UR6][R14.64+0xd8] ;  /* 0x0000d8060e097980 */ /* 0x004ea4000c101900 */
        /* <DEDUP_REMOVED lines=109> */
[----:B------:R-:W-:Y:S04]  /*32a90*/  ST.E desc[UR4][R14.64+0x1f8], R21 ;  /* 0x0001f8150e007985 */ /* 0x000fe8000c101904 */
[----:B0-----:R-:W2:Y:S02]  /*32aa0*/  LD.E R7, desc[UR6][R14.64+0x1fc] ;  /* 0x0001fc060e077980 */ /* 0x001ea4000c101900 */
[----:B--2---:R-:W-:-:S05]  /*32ab0*/  FMUL.FTZ R25, R12, R7 ;  /* 0x000000070c197220 */ /* 0x004fca0000410000 */
[----:B------:R0:W-:Y:S04]  /*32ac0*/  ST.E desc[UR4][R14.64+0x1fc], R25 ;  /* 0x0001fc190e007985 */ /* 0x0001e8000c101904 */
[----:B------:R-:W2:Y:S04]  /*32ad0*/  LDL.64 R6, [R11+0x88] ;  /* 0x000088000b067983 */ /* 0x000ea80000100a00 */
[----:B-1----:R-:W3:Y:S04]  /*32ae0*/  LDL.64 R12, [R11] ;  /* 0x000000000b0c7983 */ /* 0x002ee80000100a00 */
[----:B------:R-:W4:Y:S04]  /*32af0*/  LDL.64 R8, [R11+0x90] ;  /* 0x000090000b087983 */ /* 0x000f280000100a00 */
[----:B--2---:R-:W2:Y:S04]  /*32b00*/  LD.E R27, desc[UR4][R6.64] ;  /* 0x00000004061b7980 */ /* 0x004ea8000c101900 */
[----:B---3--:R-:W3:Y:S04]  /*32b10*/  LD.E R13, desc[UR6][R12.64] ;  /* 0x000000060c0d7980 */ /* 0x008ee8000c101900 */
[----:B----4-:R-:W3:Y:S04]  /*32b20*/  LD.E.64 R8, desc[UR4][R8.64] ;  /* 0x0000000408087980 */ /* 0x010ee8000c101b00 */
[----:B--2---:R1:W-:Y:S04]  /*32b30*/  ST.E desc[UR8][R6.64], R27 ;  /* 0x0000001b06007985 */ /* 0x0043e8000c101908 */
[----:B0-----:R-:W2:Y:S04]  /*32b40*/  LD.E R15, desc[UR10][R6.64+0x4] ;  /* 0x0000040a060f7980 */ /* 0x001ea8000c101900 */
[----:B--2---:R0:W-:Y:S04]  /*32b50*/  ST.E desc[UR4][R6.64+0x4], R15 ;  /* 0x0000040f06007985 */ /* 0x0041e8000c101904 */
[----:B------:R-:W2:Y:S04]  /*32b60*/  LD.E R21, desc[UR6][R6.64+0x8] ;  /* 0x0000080606157980 */ /* 0x000ea8000c101900 */
[----:B--2---:R2:W-:Y:S04]  /*32b70*/  ST.E desc[UR4][R6.64+0x8], R21 ;  /* 0x0000081506007985 */ /* 0x0045e8000c101904 */
[----:B------:R-:W4:Y:S04]  /*32b80*/  LD.E R25, desc[UR6][R6.64+0xc] ;  /* 0x00000c0606197980 */ /* 0x000f28000c101900 */
[----:B----4-:R4:W-:Y:S04]  /*32b90*/  ST.E desc[UR4][R6.64+0xc], R25 ;  /* 0x00000c1906007985 */ /* 0x0109e8000c101904 */
[----:B-1----:R-:W3:Y:S04]  /*32ba0*/  LD.E R27, desc[UR6][R6.64+0x10] ;  /* 0x00001006061b7980 */ /* 0x002ee8000c101900 */
[----:B---3--:R1:W-:Y:S04]  /*32bb0*/  ST.E desc[UR4][R6.64+0x10], R27 ;  /* 0x0000101b06007985 */ /* 0x0083e8000c101904 */
[----:B0-----:R-:W3:Y:S04]  /*32bc0*/  LD.E R15, desc[UR6][R6.64+0x14] ;  /* 0x00001406060f7980 */ /* 0x001ee8000c101900 */
[----:B---3--:R0:W-:Y:S04]  /*32bd0*/  ST.E desc[UR4][R6.64+0x14], R15 ;  /* 0x0000140f06007985 */ /* 0x0081e8000c101904 */
[----:B--2---:R-:W2:Y:S04]  /*32be0*/  LD.E R21, desc[UR6][R6.64+0x18] ;  /* 0x0000180606157980 */ /* 0x004ea8000c101900 */
[----:B--2---:R2:W-:Y:S04]  /*32bf0*/  ST.E desc[UR4][R6.64+0x18], R21 ;  /* 0x0000181506007985 */ /* 0x0045e8000c101904 */
[----:B----4-:R-:W3:Y:S04]  /*32c00*/  LD.E R25, desc[UR6][R6.64+0x1c] ;  /* 0x00001c0606197980 */ /* 0x010ee8000c101900 */
[----:B---3--:R3:W-:Y:S04]  /*32c10*/  ST.E desc[UR4][R6.64+0x1c], R25 ;  /* 0x00001c1906007985 */ /* 0x0087e8000c101904 */
[----:B-1----:R-:W4:Y:S04]  /*32c20*/  LD.E R27, desc[UR6][R6.64+0x20] ;  /* 0x00002006061b7980 */ /* 0x002f28000c101900 */
[----:B----4-:R1:W-:Y:S04]  /*32c30*/  ST.E desc[UR4][R6.64+0x20], R27 ;  /* 0x0000201b06007985 */ /* 0x0103e8000c101904 */
[----:B0-----:R-:W4:Y:S04]  /*32c40*/  LD.E R15, desc[UR6][R6.64+0x24] ;  /* 0x00002406060f7980 */ /* 0x001f28000c101900 */
[----:B----4-:R0:W-:Y:S04]  /*32c50*/  ST.E desc[UR4][R6.64+0x24], R15 ;  /* 0x0000240f06007985 */ /* 0x0101e8000c101904 */
[----:B--2---:R-:W2:Y:S04]  /*32c60*/  LD.E R21, desc[UR6][R6.64+0x28] ;  /* 0x0000280606157980 */ /* 0x004ea8000c101900 */
[----:B--2---:R2:W-:Y:S04]  /*32c70*/  ST.E desc[UR4][R6.64+0x28], R21 ;  /* 0x0000281506007985 */ /* 0x0045e8000c101904 */
[----:B---3--:R-:W3:Y:S04]  /*32c80*/  LD.E R25, desc[UR6][R6.64+0x2c] ;  /* 0x00002c0606197980 */ /* 0x008ee8000c101900 */
        /* <DEDUP_REMOVED lines=226> */
[----:B----4-:R-:W-:Y:S04]  /*33ab0*/  ST.E desc[UR4][R6.64+0x1f0], R27 ;  /* 0x0001f01b06007985 */ /* 0x010fe8000c101904 */
[----:B0-----:R-:W4:Y:S04]  /*33ac0*/  LD.E R15, desc[UR6][R6.64+0x1f4] ;  /* 0x0001f406060f7980 */ /* 0x001f28000c101900 */
[----:B----4-:R-:W-:Y:S04]  /*33ad0*/  ST.E desc[UR4][R6.64+0x1f4], R15 ;  /* 0x0001f40f06007985 */ /* 0x010fe8000c101904 */
[----:B--2---:R-:W2:Y:S01]  /*33ae0*/  LD.E R21, desc[UR6][R6.64+0x1f8] ;  /* 0x0001f80606157980 */ /* 0x004ea2000c101900 */
[----:B------:R-:W-:-:S02]  /*33af0*/  R2UR UR30, R4 ;  /* 0x00000000041e72ca */ /* 0x000fc400000e0000 */
[C---:B------:R-:W-:Y:S02]  /*33b00*/  R2UR UR31, R5.reuse ;  /* 0x00000000051f72ca */ /* 0x040fe400000e0000 */
[C---:B------:R-:W-:Y:S02]  /*33b10*/  R2UR UR28, R4.reuse ;  /* 0x00000000041c72ca */ /* 0x040fe400000e0000 */
[C---:B------:R-:W-:Y:S02]  /*33b20*/  R2UR UR29, R5.reuse ;  /* 0x00000000051d72ca */ /* 0x040fe400000e0000 */
[C---:B------:R-:W-:Y:S02]  /*33b30*/  R2UR UR26, R4.reuse ;  /* 0x00000000041a72ca */ /* 0x040fe400000e0000 */
[----:B------:R-:W-:Y:S01]  /*33b40*/  R2UR UR27, R5 ;  /* 0x00000000051b72ca */ /* 0x000fe200000e0000 */
[----:B--2---:R-:W-:Y:S04]  /*33b50*/  ST.E desc[UR4][R6.64+0x1f8], R21 ;  /* 0x0001f81506007985 */ /* 0x004fe8000c101904 */
[----:B---3--:R-:W2:Y:S01]  /*33b60*/  LD.E R25, desc[UR6][R6.64+0x1fc] ;  /* 0x0001fc0606197980 */ /* 0x008ea2000c101900 */
[----:B------:R-:W-:-:S02]  /*33b70*/  R2UR UR24, R4 ;  /* 0x00000000041872ca */ /* 0x000fc400000e0000 */
[C---:B------:R-:W-:Y:S02]  /*33b80*/  R2UR UR25, R5.reuse ;  /* 0x00000000051972ca */ /* 0x040fe400000e0000 */
[C---:B------:R-:W-:Y:S02]  /*33b90*/  R2UR UR22, R4.reuse ;  /* 0x00000000041672ca */ /* 0x040fe400000e0000 */
[C---:B------:R-:W-:Y:S02]  /*33ba0*/  R2UR UR23, R5.reuse ;  /* 0x00000000051772ca */ /* 0x040fe400000e0000 */
[C---:B------:R-:W-:Y:S02]  /*33bb0*/  R2UR UR20, R4.reuse ;  /* 0x00000000041472ca */ /* 0x040fe400000e0000 */
[----:B------:R-:W-:Y:S02]  /*33bc0*/  R2UR UR21, R5 ;  /* 0x00000000051572ca */ /* 0x000fe400000e0000 */
        /* <DEDUP_REMOVED lines=16> */
[----:B------:R-:W-:Y:S02]  /*33cd0*/  R2UR UR32, R4 ;  /* 0x00000000042072ca */ /* 0x000fe400000e0000 */
[----:B------:R-:W-:Y:S01]  /*33ce0*/  R2UR UR33, R5 ;  /* 0x00000000052172ca */ /* 0x000fe200000e0000 */
[----:B--2---:R0:W-:Y:S04]  /*33cf0*/  ST.E desc[UR4][R6.64+0x1fc], R25 ;  /* 0x0001fc1906007985 */ /* 0x0041e8000c101904 */
[----:B------:R-:W2:Y:S04]  /*33d00*/  LD.E R24, desc[UR30][R6.64] ;  /* 0x0000001e06187980 */ /* 0x000ea8000c101900 */
[----:B------:R-:W2:Y:S04]  /*33d10*/  LD.E R26, desc[UR26][R6.64+0x8] ;  /* 0x0000081a061a7980 */ /* 0x000ea8000c101900 */
[----:B0-----:R-:W2:Y:S04]  /*33d20*/  LD.E R25, desc[UR28][R6.64+0x4] ;  /* 0x0000041c06197980 */ /* 0x001ea8000c101900 */
[----:B------:R-:W2:Y:S04]  /*33d30*/  LD.E R27, desc[UR24][R6.64+0xc] ;  /* 0x00000c18061b7980 */ /* 0x000ea8000c101900 */
        /* <DEDUP_REMOVED lines=123> */
[----:B------:R-:W2:Y:S01]  /*344f0*/  LD.E R151, desc[UR10][R6.64+0x1fc] ;  /* 0x0001fc0a06977980 */ /* 0x000ea2000c101900 */
[----:B------:R-:W-:Y:S01]  /*34500*/  IMAD R8, R13, 0x1000, R8 ;  /* 0x000010000d087824 */ /* 0x000fe200078e0208 */
[----:B------:R-:W-:-:S04]  /*34510*/  R2UR UR7, R9 ;  /* 0x00000000090772ca */ /* 0x000fc800000e0000 */
[----:B------:R-:W-:Y:S02]  /*34520*/  R2UR UR6, R8 ;  /* 0x00000000080672ca */ /* 0x000fe400000e0000 */
        /* <DEDUP_REMOVED lines=42> */
[----:B------:R-:W-:Y:S02]  /*347d0*/  R2UR UR30, R4 ;  /* 0x00000000041e72ca */ /* 0x000fe400000e0000 */
[----:B------:R-:W-:Y:S01]  /*347e0*/  R2UR UR31, R5 ;  /* 0x00000000051f72ca */ /* 0x000fe200000e0000 */
[----:B--2---:R-:W-:-:S06]  /*347f0*/  WARPGROUP.ARRIVE ;  /* 0x00000000000079c5 */ /* 0x004fcc0000000000 */
[----:B------:R-:W-:Y:S01]  /*34800*/  HGMMA.64x256x16.F32 R24, R152, gdesc[UR4].tnspB, R24, gsb0 ;  /* 0x43e0000498187df0 */ /* 0x000fe20008000818 */
[----:B------:R-:W-:Y:S02]  /*34810*/  VIADD R12, R8, 0x80 ;  /* 0x00000080080c7836 */ /* 0x000fe40000000000 */
[----:B------:R-:W-:-:S03]  /*34820*/  IMAD.MOV.U32 R13, RZ, RZ, R9 ;  /* 0x000000ffff0d7224 */ /* 0x000fc600078e0009 */
[----:B------:R-:W-:Y:S02]  /*34830*/  R2UR UR6, R12 ;  /* 0x000000000c0672ca */ /* 0x000fe400000e0000 */
[----:B------:R-:W-:Y:S01]  /*34840*/  R2UR UR7, R13 ;  /* 0x000000000d0772ca */ /* 0x000fe200000e0000 */
[----:B------:R-:W-:Y:S02]  /*34850*/  WARPGROUP.DEPBAR.LE gsb0, 0x0 ;  /* 0x00008000000079c5 */ /* 0x000fe40000010000 */
[----:B------:R-:W-:Y:S04]  /*34860*/  ST.E desc[UR32][R6.64], R24 ;  /* 0x0000001806007985 */ /* 0x000fe8000c101920 */
[----:B------:R-:W-:Y:S04]  /*34870*/  ST.E desc[UR34][R6.64+0x4], R25 ;  /* 0x0000041906007985 */ /* 0x000fe8000c101922 */
[----:B------:R-:W-:Y:S04]  /*34880*/  ST.E desc[UR44][R6.64+0x8], R26 ;  /* 0x0000081a06007985 */ /* 0x000fe8000c10192c */
[----:B------:R-:W-:Y:S04]  /*34890*/  ST.E desc[UR46][R6.64+0xc], R27 ;  /* 0x00000c1b06007985 */ /* 0x000fe8000c10192e */
[----:B------:R-:W-:Y:S04]  /*348a0*/  ST.E desc[UR48][R6.64+0x10], R28 ;  /* 0x0000101c06007985 */ /* 0x000fe8000c101930 */
[----:B------:R-:W-:Y:S01]  /*348b0*/  ST.E desc[UR50][R6.64+0x14], R29 ;  /* 0x0000141d06007985 */ /* 0x000fe2000c101932 */
[----:B------:R-:W-:-:S03]  /*348c0*/  R2UR UR32, R4 ;  /* 0x00000000042072ca */ /* 0x000fc600000e0000 */
[----:B------:R-:W-:Y:S01]  /*348d0*/  ST.E desc[UR52][R6.64+0x18], R30 ;  /* 0x0000181e06007985 */ /* 0x000fe2000c101934 */
[----:B------:R-:W-:-:S03]  /*348e0*/  R2UR UR33, R5 ;  /* 0x00000000052172ca */ /* 0x000fc600000e0000 */
[----:B------:R-:W-:Y:S01]  /*348f0*/  ST.E desc[UR54][R6.64+0x1c], R31 ;  /* 0x00001c1f06007985 */ /* 0x000fe2000c101936 */
[----:B------:R-:W-:-:S03]  /*34900*/  R2UR UR34, R4 ;  /* 0x00000000042272ca */ /* 0x000fc600000e0000 */
[----:B------:R-:W-:Y:S01]  /*34910*/  ST.E desc[UR56][R6.64+0x20], R32 ;  /* 0x0000202006007985 */ /* 0x000fe2000c101938 */
[----:B------:R-:W-:-:S03]  /*34920*/  R2UR UR35, R5 ;  /* 0x00000000052372ca */ /* 0x000fc600000e0000 */
[----:B------:R-:W-:Y:S01]  /*34930*/  ST.E desc[UR4][R6.64+0x24], R33 ;  /* 0x0000242106007985 */ /* 0x000fe2000c101904 */
[C---:B------:R-:W-:Y:S02]  /*34940*/  R2UR UR44, R4.reuse ;  /* 0x00000000042c72ca */ /* 0x040fe400000e0000 */
[C---:B------:R-:W-:Y:S01]  /*34950*/  R2UR UR45, R5.reuse ;  /* 0x00000000052d72ca */ /* 0x040fe200000e0000 */
[----:B------:R-:W-:Y:S01]  /*34960*/  ST.E desc[UR8][R6.64+0x28], R34 ;  /* 0x0000282206007985 */ /* 0x000fe2000c101908 */
[C---:B------:R-:W-:Y:S02]  /*34970*/  R2UR UR46, R4.reuse ;  /* 0x00000000042e72ca */ /* 0x040fe400000e0000 */
[C---:B------:R-:W-:Y:S01]  /*34980*/  R2UR UR47, R5.reuse ;  /* 0x00000000052f72ca */ /* 0x040fe200000e0000 */
[----:B------:R-:W-:Y:S01]  /*34990*/  ST.E desc[UR10][R6.64+0x2c], R35 ;  /* 0x00002c2306007985 */ /* 0x000fe2000c10190a */
[C---:B------:R-:W-:Y:S02]  /*349a0*/  R2UR UR48, R4.reuse ;  /* 0x00000000043072ca */ /* 0x040fe400000e0000 */
[----:B------:R-:W-:Y:S01]  /*349b0*/  R2UR UR49, R5 ;  /* 0x00000000053172ca */ /* 0x000fe200000e0000 */
[----:B------:R-:W-:Y:S01]  /*349c0*/  ST.E desc[UR12][R6.64+0x30], R36 ;  /* 0x0000302406007985 */ /* 0x000fe2000c10190c */
[----:B------:R-:W-:-:S02]  /*349d0*/  R2UR UR50, R4 ;  /* 0x00000000043272ca */ /* 0x000fc400000e0000 */
        /* <DEDUP_REMOVED lines=299> */
[----:B------:R-:W-:Y:S02]  /*35c90*/  R2UR UR22, R4 ;  /* 0x00000000041672ca */ /* 0x000fe400000e0000 */
[----:B------:R-:W-:Y:S01]  /*35ca0*/  R2UR UR23, R5 ;  /* 0x00000000051772ca */ /* 0x000fe200000e0000 */
[----:B------:R-:W-:Y:S04]  /*35cb0*/  ST.E desc[UR46][R6.64+0x1c4], R137 ;  /* 0x0001c48906007985 */ /* 0x000fe8000c10192e */
        /* <DEDUP_REMOVED lines=13> */
[----:B------:R0:W-:Y:S02]  /*35d90*/  ST.E desc[UR22][R6.64+0x1fc], R151 ;  /* 0x0001fc9706007985 */ /* 0x0001e4000c101916 */
[----:B0-----:R-:W-:-:S06]  /*35da0*/  WARPGROUP.ARRIVE ;  /* 0x00000000000079c5 */ /* 0x001fcc0000000000 */
[----:B------:R-:W-:Y:S01]  /*35db0*/  HGMMA.64x256x16.F32 R24, R156, gdesc[UR4].tnspB, R24, gsb0 ;  /* 0x43e000049c187df0 */ /* 0x000fe20008000818 */
        /* <DEDUP_REMOVED lines=42> */
[----:B------:R-:W-:Y:S02]  /*36060*/  R2UR UR30, R4 ;  /* 0x00000000041e72ca */ /* 0x000fe400000e0000 */
[----:B------:R-:W-:Y:S01]  /*36070*/  R2UR UR31, R5 ;  /* 0x00000000051f72ca */ /* 0x000fe200000e0000 */
        /* <DEDUP_REMOVED lines=391> */
[----:B------:R-:W-:Y:S01]  /*378f0*/  VIADD R8, R8, 0x180 ;  /* 0x0000018008087836 */ /* 0x000fe20000000000 */
[----:B------:R-:W-:-:S04]  /*37900*/  R2UR UR7, R9 ;  /* 0x00000000090772ca */ /* 0x000fc800000e0000 */
        /* <DEDUP_REMOVED lines=365> */
[----:B------:R-:W-:Y:S01]  /*38fe0*/  R2UR UR25, R5 ;  /* 0x00000000051972ca */ /* 0x000fe200000e0000 */
[----:B------:R-:W-:Y:S02]  /*38ff0*/  WARPGROUP.DEPBAR.LE gsb0, 0x0 ;  /* 0x00008000000079c5 */ /* 0x000fe40000010000 */
[----:B------:R-:W-:Y:S01]  /*39000*/  ST.E desc[UR4][R6.64], R24 ;  /* 0x0000001806007985 */ /* 0x000fe2000c101904 */
[----:B------:R-:W-:-:S02]  /*39010*/  R2UR UR4, R4 ;  /* 0x00000000040472ca */ /* 0x000fc400000e0000 */
[----:B------:R-:W-:Y:S01]  /*39020*/  R2UR UR5, R5 ;  /* 0x00000000050572ca */ /* 0x000fe200000e0000 */
[----:B------:R-:W-:Y:S04]  /*39030*/  ST.E desc[UR6][R6.64+0x4], R25 ;  /* 0x0000041906007985 */ /* 0x000fe8000c101906 */
[----:B------:R-:W-:Y:S04]  /*39040*/  ST.E desc[UR8][R6.64+0x8], R26 ;  /* 0x0000081a06007985 */ /* 0x000fe8000c101908 */
[----:B------:R-:W-:Y:S01]  /*39050*/  ST.E desc[UR10][R6.64+0xc], R27 ;  /* 0x00000c1b06007985 */ /* 0x000fe2000c10190a */
[----:B------:R-:W-:-:S03]  /*39060*/  R2UR UR6, R4 ;  /* 0x00000000040672ca */ /* 0x000fc600000e0000 */
[----:B------:R-:W-:Y:S01]  /*39070*/  ST.E desc[UR12][R6.64+0x10], R28 ;  /* 0x0000101c06007985 */ /* 0x000fe2000c10190c */
[----:B------:R-:W-:-:S03]  /*39080*/  R2UR UR7, R5 ;  /* 0x00000000050772ca */ /* 0x000fc600000e0000 */
        /* <DEDUP_REMOVED lines=21> */
[C---:B------:R-:W-:Y:S02]  /*391e0*/  R2UR UR20, R4.reuse ;  /* 0x00000000041472ca */ /* 0x040fe400000e0000 */
[----:B------:R-:W-:Y:S01]  /*391f0*/  R2UR UR21, R5 ;  /* 0x00000000051572ca */ /* 0x000fe200000e0000 */
[----:B------:R-:W-:Y:S01]  /*39200*/  ST.E desc[UR6][R6.64+0x30], R36 ;  /* 0x0000302406007985 */ /* 0x000fe2000c101906 */
[----:B------:R-:W-:-:S02]  /*39210*/  R2UR UR22, R4 ;  /* 0x00000000041672ca */ /* 0x000fc400000e0000 */
[C---:B------:R-:W-:Y:S02]  /*39220*/  R2UR UR23, R5.reuse ;  /* 0x00000000051772ca */ /* 0x040fe400000e0000 */
[C---:B------:R-:W-:Y:S02]  /*39230*/  R2UR UR24, R4.reuse ;  /* 0x00000000041872ca */ /* 0x040fe400000e0000 */
[C---:B------:R-:W-:Y:S02]  /*39240*/  R2UR UR25, R5.reuse ;  /* 0x00000000051972ca */ /* 0x040fe400000e0000 */
[C---:B------:R-:W-:Y:S02]  /*39250*/  R2UR UR6, R4.reuse ;  /* 0x00000000040672ca */ /* 0x040fe400000e0000 */
[----:B------:R-:W-:Y:S01]  /*39260*/  R2UR UR7, R5 ;  /* 0x00000000050772ca */ /* 0x000fe200000e0000 */
[----:B------:R-:W-:Y:S01]  /*39270*/  ST.E desc[UR8][R6.64+0x34], R37 ;  /* 0x0000342506007985 */ /* 0x000fe2000c101908 */
[----:B------:R-:W-:-:S02]  /*39280*/  R2UR UR8, R4 ;  /* 0x00000000040872ca */ /* 0x000fc400000e0000 */
[----:B------:R-:W-:Y:S01]  /*39290*/  R2UR UR9, R5 ;  /* 0x00000000050972ca */ /* 0x000fe200000e0000 */
        /* <DEDUP_REMOVED lines=28> */
[C---:B------:R-:W-:Y:S01]  /*39460*/  R2UR UR21, R5.reuse ;  /* 0x00000000051572ca */ /* 0x040fe200000e0000 */
[----:B------:R-:W-:Y:S01]  /*39470*/  ST.E desc[UR4][R6.64+0x64], R49 ;  /* 0x0000643106007985 */ /* 0x000fe2000c101904 */
[C---:B------:R-:W-:Y:S02]  /*39480*/  R2UR UR22, R4.reuse ;  /* 0x00000000041672ca */ /* 0x040fe400000e0000 */
[C---:B------:R-:W-:Y:S01]  /*39490*/  R2UR UR23, R5.reuse ;  /* 0x00000000051772ca */ /* 0x040fe200000e0000 */
[----:B------:R-:W-:Y:S01]  /*394a0*/  ST.E desc[UR6][R6.64+0x68], R50 ;  /* 0x0000683206007985 */ /* 0x000fe2000c101906 */
[C---:B------:R-:W-:Y:S02]  /*394b0*/  R2UR UR24, R4.reuse ;  /* 0x00000000041872ca */ /* 0x040fe400000e0000 */
[----:B------:R-:W-:Y:S02]  /*394c0*/  R2UR UR25, R5 ;  /* 0x00000000051972ca */ /* 0x000fe400000e0000 */
[----:B------:R-:W-:-:S02]  /*394d0*/  R2UR UR4, R4 ;  /* 0x00000000040472ca */ /* 0x000fc400000e0000 */
[C---:B------:R-:W-:Y:S02]  /*394e0*/  R2UR UR5, R5.reuse ;  /* 0x00000000050572ca */ /* 0x040fe400000e0000 */
[C---:B------:R-:W-:Y:S02]  /*394f0*/  R2UR UR6, R4.reuse ;  /* 0x00000000040672ca */ /* 0x040fe400000e0000 */
        /* <DEDUP_REMOVED lines=9> */
[----:B------:R-:W-:Y:S04]  /*39590*/  ST.E desc[UR20][R6.64+0x84], R57 ;  /* 0x0000843906007985 */ /* 0x000fe8000c101914 */
[----:B------:R-:W-:Y:S04]  /*395a0*/  ST.E desc[UR22][R6.64+0x88], R58 ;  /* 0x0000883a06007985 */ /* 0x000fe8000c101916 */
[----:B------:R-:W-:Y:S01]  /*395b0*/  ST.E desc[UR24][R6.64+0x8c], R59 ;  /* 0x00008c3b06007985 */ /* 0x000fe2000c101918 */
[----:B------:R-:W-:-:S03]  /*395c0*/  R2UR UR10, R4 ;  /* 0x00000000040a72ca */ /* 0x000fc600000e0000 */
[----:B------:R-:W-:Y:S01]  /*395d0*/  ST.E desc[UR4][R6.64+0x90], R60 ;  /* 0x0000903c06007985 */ /* 0x000fe2000c101904 */
[C---:B------:R-:W-:Y:S02]  /*395e0*/  R2UR UR4, R4.reuse ;  /* 0x00000000040472ca */ /* 0x040fe400000e0000 */
[C---:B------:R-:W-:Y:S01]  /*395f0*/  R2UR UR5, R5.reuse ;  /* 0x00000000050572ca */ /* 0x040fe200000e0000 */
[----:B------:R-:W-:Y:S01]  /*39600*/  ST.E desc[UR6][R6.64+0x94], R61 ;  /* 0x0000943d06007985 */ /* 0x000fe2000c101906 */
        /* <DEDUP_REMOVED lines=267> */
[----:B------:R-:W2:Y:S01]  /*3a6c0*/  LD.E R21, desc[UR28][R6.64+0x1fc] ;  /* 0x0001fc1c06157980 */ /* 0x000ea2000c101900 */
[----:B------:R-:W-:-:S02]  /*3a6d0*/  R2UR UR6, R4 ;  /* 0x00000000040672ca */ /* 0x000fc400000e0000 */
[C---:B------:R-:W-:Y:S02]  /*3a6e0*/  R2UR UR7, R5.reuse ;  /* 0x00000000050772ca */ /* 0x040fe400000e0000 */
[----:B------:R-:W-:Y:S02]  /*3a6f0*/  R2UR UR4, R4 ;  /* 0x00000000040472ca */ /* 0x000fe400000e0000 */
[----:B------:R-:W-:-:S09]  /*3a700*/  R2UR UR5, R5 ;  /* 0x00000000050572ca */ /* 0x000fd200000e0000 */
[----:B--2---:R0:W-:Y:S04]  /*3a710*/  ST.E desc[UR6][R6.64+0x1fc], R21 ;  /* 0x0001fc1506007985 */ /* 0x0041e8000c101906 */
[----:B------:R-:W2:Y:S01]  /*3a720*/  LD.E R9, desc[UR4][R6.64] ;  /* 0x0000000406097980 */ /* 0x000ea2000c101900 */
[C---:B------:R-:W-:Y:S02]  /*3a730*/  R2UR UR4, R4.reuse ;  /* 0x00000000040472ca */ /* 0x040fe400000e0000 */
        /* <DEDUP_REMOVED lines=10> */
[----:B------:R-:W3:Y:S01]  /*3a7e0*/  LD.E R15, desc[UR6][R6.64+0x8] ;  /* 0x00000806060f7980 */ /* 0x000ee2000c101900 */
[C---:B------:R-:W-:Y:S02]  /*3a7f0*/  R2UR UR4, R4.reuse ;  /* 0x00000000040472ca */ /* 0x040fe400000e0000 */
[C---:B------:R-:W-:Y:S02]  /*3a800*/  R2UR UR5, R5.reuse ;  /* 0x00000000050572ca */ /* 0x040fe400000e0000 */
[----:B------:R-:W-:Y:S02]  /*3a810*/  R2UR UR6, R4 ;  /* 0x00000000040672ca */ /* 0x000fe400000e0000 */
[----:B------:R-:W-:-:S09]  /*3a820*/  R2UR UR7, R5 ;  /* 0x00000000050772ca */ /* 0x000fd200000e0000 */
[----:B---3--:R3:W-:Y:S04]  /*3a830*/  ST.E desc[UR4][R6.64+0x8], R15 ;  /* 0x0000080f06007985 */ /* 0x0087e8000c101904 */
[----:B0-----:R-:W4:Y:S01]  /*3a840*/  LD.E R21, desc[UR6][R6.64+0xc] ;  /* 0x00000c0606157980 */ /* 0x001f22000c101900 */
[C---:B------:R-:W-:Y:S02]  /*3a850*/  R2UR UR4, R4.reuse ;  /* 0x00000000040472ca */ /* 0x040fe400000e0000 */
[C---:B------:R-:W-:Y:S02]  /*3a860*/  R2UR UR5, R5.reuse ;  /* 0x00000000050572ca */ /* 0x040fe400000e0000 */
[----:B------:R-:W-:Y:S02]  /*3a870*/  R2UR UR6, R4 ;  /* 0x00000000040672ca */ /* 0x000fe400000e0000 */
[----:B------:R-:W-:-:S09]  /*3a880*/  R2UR UR7, R5 ;  /* 0x00000000050772ca */ /* 0x000fd200000e0000 */
[----:B----4-:R0:W-:Y:S04]  /*3a890*/  ST.E desc[UR4][R6.64+0xc], R21 ;  /* 0x00000c1506007985 */ /* 0x0101e8000c101904 */
[----:B-1----:R-:W4:Y:S01]  /*3a8a0*/  LD.E R9, desc[UR6][R6.64+0x10] ;  /* 0x0000100606097980 */ /* 0x002f22000c101900 */
[C---:B------:R-:W-:Y:S02]  /*3a8b0*/  R2UR UR4, R4.reuse ;  /* 0x00000000040472ca */ /* 0x040fe400000e0000 */
[C---:B------:R-:W-:Y:S02]  /*3a8c0*/  R2UR UR5, R5.reuse ;  /* 0x00000000050572ca */ /* 0x040fe400000e0000 */
[----:B------:R-:W-:Y:S02]  /*3a8d0*/  R2UR UR6, R4 ;  /* 0x00000000040672ca */ /* 0x000fe400000e0000 */
[----:B------:R-:W-:-:S09]  /*3a8e0*/  R2UR UR7, R5 ;  /* 0x00000000050772ca */ /* 0x000fd200000e0000 */
[----:B----4-:R1:W-:Y:S04]  /*3a8f0*/  ST.E desc[UR4][R6.64+0x10], R9 ;  /* 0x0000100906007985 */ /* 0x0103e8000c101904 */
[----:B--2---:R-:W2:Y:S01]  /*3a900*/  LD.E R13, desc[UR6][R6.64+0x14] ;  /* 0x00001406060d7980 */ /* 0x004ea2000c101900 */
[C---:B------:R-:W-:Y:S02]  /*3a910*/  R2UR UR4, R4.reuse ;  /* 0x00000000040472ca */ /* 0x040fe400000e0000 */
[C---:B------:R-:W-:Y:S02]  /*3a920*/  R2UR UR5, R5.reuse ;  /* 0x00000000050572ca */ /* 0x040fe400000e0000 */
[----:B------:R-:W-:Y:S02]  /*3a930*/  R2UR UR6, R4 ;  /* 0x00000000040672ca */ /* 0x000fe400000e0000 */
[----:B------:R-:W-:-:S09]  /*3a940*/  R2UR UR7, R5 ;  /* 0x00000000050772ca */ /* 0x000fd200000e0000 */
[----:B--2---:R2:W-:Y:S04]  /*3a950*/  ST.E desc[UR4][R6.64+0x14], R13 ;  /* 0x0000140d06007985 */ /* 0x0045e8000c101904 */
[----:B---3--:R-:W3:Y:S01]  /*3a960*/  LD.E R15, desc[UR6][R6.64+0x18] ;  /* 0x00001806060f7980 */ /* 0x008ee2000c101900 */
        /* <DEDUP_REMOVED lines=694> */
[----:B--2---:R-:W-:Y:S04]  /*3d4d0*/  ST.E desc[UR4][R6.64+0x1e4], R13 ;  /* 0x0001e40d06007985 */ /* 0x004fe8000c101904 */
[----:B---3--:R-:W2:Y:S01]  /*3d4e0*/  LD.E R15, desc[UR6][R6.64+0x1e8] ;  /* 0x0001e806060f7980 */ /* 0x008ea2000c101900 */
[C---:B------:R-:W-:Y:S02]  /*3d4f0*/  R2UR UR4, R4.reuse ;  /* 0x00000000040472ca */ /* 0x040fe400000e0000 */
[C---:B------:R-:W-:Y:S02]  /*3d500*/  R2UR UR5, R5.reuse ;  /* 0x00000000050572ca */ /* 0x040fe400000e0000 */
[----:B------:R-:W-:Y:S02]  /*3d510*/  R2UR UR6, R4 ;  /* 0x00000000040672ca */ /* 0x000fe400000e0000 */
[----:B------:R-:W-:-:S09]  /*3d520*/  R2UR UR7, R5 ;  /* 0x00000000050772ca */ /* 0x000fd200000e0000 */
[----:B--2---:R2:W-:Y:S04]  /*3d530*/  ST.E desc[UR4][R6.64+0x1e8], R15 ;  /* 0x0001e80f06007985 */ /* 0x0045e8000c101904 */
[----:B0-----:R-:W3:Y:S01]  /*3d540*/  LD.E R21, desc[UR6][R6.64+0x1ec] ;  /* 0x0001ec0606157980 */ /* 0x001ee2000c101900 */
[C---:B------:R-:W-:Y:S02]  /*3d550*/  R2UR UR4, R4.reuse ;  /* 0x00000000040472ca */ /* 0x040fe400000e0000 */
[C---:B------:R-:W-:Y:S02]  /*3d560*/  R2UR UR5, R5.reuse ;  /* 0x00000000050572ca */ /* 0x040fe400000e0000 */
[----:B------:R-:W-:Y:S02]  /*3d570*/  R2UR UR6, R4 ;  /* 0x00000000040672ca */ /* 0x000fe400000e0000 */
[----:B------:R-:W-:-:S09]  /*3d580*/  R2UR UR7, R5 ;  /* 0x00000000050772ca */ /* 0x000fd200000e0000 */
[----:B---3--:R-:W-:Y:S04]  /*3d590*/  ST.E desc[UR4][R6.64+0x1ec], R21 ;  /* 0x0001ec1506007985 */ /* 0x008fe8000c101904 */
[----:B-1----:R-:W3:Y:S01]  /*3d5a0*/  LD.E R9, desc[UR6][R6.64+0x1f0] ;  /* 0x0001f00606097980 */ /* 0x002ee2000c101900 */
[C---:B------:R-:W-:Y:S02]  /*3d5b0*/  R2UR UR4, R4.reuse ;  /* 0x00000000040472ca */ /* 0x040fe400000e0000 */
[C---:B------:R-:W-:Y:S02]  /*3d5c0*/  R2UR UR5, R5.reuse ;  /* 0x00000000050572ca */ /* 0x040fe400000e0000 */
[----:B------:R-:W-:Y:S02]  /*3d5d0*/  R2UR UR6, R4 ;  /* 0x00000000040672ca */ /* 0x000fe400000e0000 */
[----:B------:R-:W-:-:S09]  /*3d5e0*/  R2UR UR7, R5 ;  /* 0x00000000050772ca */ /* 0x000fd200000e0000 */
[----:B---3--:R0:W-:Y:S04]  /*3d5f0*/  ST.E desc[UR4][R6.64+0x1f0], R9 ;  /* 0x0001f00906007985 */ /* 0x0081e8000c101904 */
[----:B------:R-:W3:Y:S01]  /*3d600*/  LD.E R25, desc[UR6][R6.64+0x1f4] ;  /* 0x0001f40606197980 */ /* 0x000ee2000c101900 */
[C---:B------:R-:W-:Y:S02]  /*3d610*/  R2UR UR4, R4.reuse ;  /* 0x00000000040472ca */ /* 0x040fe400000e0000 */
[C---:B------:R-:W-:Y:S02]  /*3d620*/  R2UR UR5, R5.reuse ;  /* 0x00000000050572ca */ /* 0x040fe400000e0000 */
[----:B------:R-:W-:Y:S02]  /*3d630*/  R2UR UR6, R4 ;  /* 0x00000000040672ca */ /* 0x000fe400000e0000 */
[----:B------:R-:W-:-:S09]  /*3d640*/  R2UR UR7, R5 ;  /* 0x00000000050772ca */ /* 0x000fd200000e0000 */
[----:B---3--:R1:W-:Y:S04]  /*3d650*/  ST.E desc[UR4][R6.64+0x1f4], R25 ;  /* 0x0001f41906007985 */ /* 0x0083e8000c101904 */
[----:B--2---:R-:W2:Y:S01]  /*3d660*/  LD.E R15, desc[UR6][R6.64+0x1f8] ;  /* 0x0001f806060f7980 */ /* 0x004ea2000c101900 */
[----:B------:R-:W-:Y:S02]  /*3d670*/  R2UR UR4, R4 ;  /* 0x00000000040472ca */ /* 0x000fe400000e0000 */
[----:B------:R-:W-:-:S13]  /*3d680*/  R2UR UR5, R5 ;  /* 0x00000000050572ca */ /* 0x000fda00000e0000 */
[----:B--2---:R1:W-:Y:S01]  /*3d690*/  ST.E desc[UR4][R6.64+0x1f8], R15 ;  /* 0x0001f80f06007985 */ /* 0x0043e2000c101904 */
[----:B------:R-:W-:Y:S01]  /*3d6a0*/  @!PT LDS RZ, [RZ] ;  /* 0x00000000fffff984 */ /* 0x000fe20000000800 */
[----:B------:R-:W-:Y:S01]  /*3d6b0*/  @!PT LDS RZ, [RZ] ;  /* 0x00000000fffff984 */ /* 0x000fe20000000800 */
[----:B------:R-:W-:Y:S01]  /*3d6c0*/  @!PT LDS RZ, [RZ] ;  /* 0x00000000fffff984 */ /* 0x000fe20000000800 */
[----:B------:R-:W-:Y:S01]  /*3d6d0*/  @!PT LDS RZ, [RZ] ;  /* 0x00000000fffff984 */ /* 0x000fe20000000800 */
[----:B------:R2:W-:Y:S06]  /*3d6e0*/  MEMBAR.ALL.CTA ;  /* 0x0000000000007992 */ /* 0x0005ec0000008000 */
[----:B--2---:R-:W2:Y:S02]  /*3d6f0*/  FENCE.VIEW.ASYNC.S ;  /* 0x00000000000073c6 */ /* 0x004ea40000000000 */
[----:B--2---:R-:W-:Y:S02]  /*3d700*/  NOP ;  /* 0x0000000000007918 */ /* 0x004fe40000000000 */
[----:B------:R-:W2:Y:S01]  /*3d710*/  LDL.64 R12, [R11+0x40] ;  /* 0x000040000b0c7983 */ /* 0x000ea20000100a00 */
[----:B------:R-:W-:-:S02]  /*3d720*/  R2UR UR4, R4 ;  /* 0x00000000040472ca */ /* 0x000fc400000e0000 */
[----:B------:R-:W-:Y:S01]  /*3d730*/  R2UR UR5, R5 ;  /* 0x00000000050572ca */ /* 0x000fe200000e0000 */
[----:B------:R-:W-:Y:S06]  /*3d740*/  BAR.ARV 0xe, 0x100 ;  /* 0x0384000000007b1d */ /* 0x000fec0000002000 */
[----:B0-----:R-:W3:Y:S06]  /*3d750*/  LDL.64 R8, [R11] ;  /* 0x000000000b087983 */ /* 0x001eec0000100a00 */
[----:B--2---:R-:W2:Y:S01]  /*3d760*/  LD.E R14, desc[UR4][R12.64] ;  /* 0x000000040c0e7980 */ /* 0x004ea2000c101900 */
[----:B------:R-:W-:-:S02]  /*3d770*/  R2UR UR4, R4 ;  /* 0x00000000040472ca */ /* 0x000fc400000e0000 */
[----:B------:R-:W-:Y:S01]  /*3d780*/  R2UR UR5, R5 ;  /* 0x00000000050572ca */ /* 0x000fe200000e0000 */
[----:B------:R-:W-:-:S12]  /*3d790*/  BSSY B2, `(.L_x_5454) ;  /* 0x0000006000027945 */ /* 0x000fd80003800000 */
[----:B---3--:R1:W5:Y:S01]  /*3d7a0*/  LD.E R8, desc[UR4][R8.64] ;  /* 0x0000000408087980 */ /* 0x008362000c101900 */
[----:B--2---:R-:W-:-:S04]  /*3d7b0*/  LOP3.LUT R14, R14, 0x1, RZ, 0xfc, !PT ;  /* 0x000000010e0e7812 */ /* 0x004fc800078efcff */
[----:B------:R-:W-:-:S13]  /*3d7c0*/  ISETP.NE.AND P0, PT, R14, 0x3, PT ;  /* 0x000000030e00780c */ /* 0x000fda0003f05270 */
[----:B-1----:R-:W-:Y:S05]  /*3d7d0*/  @!P0 BRA `(.L_x_5455) ;  /* 0x0000000000048947 */ /* 0x002fea0003800000 */
[----:B------:R-:W-:Y:S01]  /*3d7e0*/  BPT.TRAP 0x1 ;  /* 0x000000040000795c */ /* 0x000fe20000300000 */
.L_x_5455:
[----:B------:R-:W-:Y:S05]  /*3d7f0*/  BSYNC B2 ;  /* 0x0000000000027941 */ /* 0x000fea0003800000 */
.L_x_5454:
[C---:B------:R-:W-:Y:S02]  /*3d800*/  R2UR UR6, R4.reuse ;  /* 0x00000000040672ca */ /* 0x040fe400000e0000 */
[C---:B------:R-:W-:Y:S02]  /*3d810*/  R2UR UR7, R5.reuse ;  /* 0x00000000050772ca */ /* 0x040fe400000e0000 */
[----:B------:R-:W-:Y:S02]  /*3d820*/  R2UR UR4, R4 ;  /* 0x00000000040472ca */ /* 0x000fe400000e0000 */
[----:B------:R-:W-:-:S09]  /*3d830*/  R2UR UR5, R5 ;  /* 0x00000000050572ca */ /* 0x000fd200000e0000 */
[----:B------:R-:W2:Y:S04]  /*3d840*/  LD.E.64 R4, desc[UR6][R12.64+0x20] ;  /* 0x000020060c047980 */ /* 0x000ea8000c101b00 */
[----:B------:R-:W3:Y:S01]  /*3d850*/  LD.E R6, desc[UR4][R12.64+0xc] ;  /* 0x00000c040c067980 */ /* 0x000ee2000c101900 */
[----:B--2---:R-:W-:Y:S01]  /*3d860*/  MOV R5, R4 ;  /* 0x0000000400057202 */ /* 0x004fe20000000f00 */
[----:B------:R-:W-:-:S04]  /*3d870*/  IMAD.MOV.U32 R4, RZ, RZ, R3 ;  /* 0x000000ffff047224 */ /* 0x000fc800078e0003 */
[----:B-----5:R-:W-:-:S05]  /*3d880*/  IMAD R5, R8, 0x8, R5 ;  /* 0x0000000808057824 */ /* 0x020fca00078e0205 */
[----:B---3--:R-:W-:-:S04]  /*3d890*/  PRMT R5, R6, 0x654, R5 ;  /* 0x0000065406057816 */ /* 0x008fc80000000005 */
[----:B------:R0:W-:Y:S02]  /*3d8a0*/  SYNCS.ARRIVE.TRANS64.RED.A1T0 RZ, [R5+URZ], RZ ;  /* 0x000000ff05ff79a7 */ /* 0x0001e4000810043f */
[----:B0-----:R-:W-:-:S04]  /*3d8b0*/  IMAD.MOV.U32 R5, RZ, RZ, 0x0 ;  /* 0x00000000ff057424 */ /* 0x001fc800078e00ff */
[----:B------:R-:W-:Y:S05]  /*3d8c0*/  RET.REL.NODEC R4 `(_ZN7cutlass13device_kernelIN5flash11enable_sm90INS1_16FlashAttnFwdSm90INS1_25CollectiveMainloopFwdSm90ILi2EN4cute5tupleIJNS5_1CILi1EEES8_S8_EEENS6_IJNS7_ILi64EEESA_SA_EEELi512ENS_6half_tEfNS_4arch4Sm90ELb0ELb1ELb0ELb0ELb1ELb0ELb1ELb0ELb0ELb1ELb0ELb0EEENS1_21CollectiveEpilogueFwdINS6_IJSA_NS7_ILi512EEESA_EEES9_SC_SE_Li256ELb0ELb1ELb0ELb0EEENS1_30DynamicPersistentTileSchedulerILi256ELi128ELb0ELb1ELb1EEEEEEEEEvNT_6ParamsE) ;  /* 0xfffffc2404cc7950 */ /* 0x000fea0003c3ffff */
.L_x_5426:
[----:B0-----:R0:W1:Y:S02]  /*3d8d0*/  SYNCS.PHASECHK.TRANS64.TRYWAIT P0, [R9+URZ], R24 ;  /* 0x00000018090075a7 */ /* 0x001064000800017f */
[----:B-1----:R-:W-:Y:S05]  /*3d8e0*/  @!P0 NANOSLEEP.SYNCS 0x989680 ;  /* 0x009896800000895d */ /* 0x002fea0003900000 */
[----:B------:R-:W1:Y:S02]  /*3d8f0*/  @!P0 SYNCS.PHASECHK.TRANS64 P0, [R9+URZ], R24 ;  /* 0x00000018090085a7 */ /* 0x000e64000800007f */
[----:B-1----:R-:W-:Y:S05]  /*3d900*/  @!P0 BRA `(.L_x_5426) ;  /* 0xfffffffc00f08947 */ /* 0x002fea000383ffff */
[----:B------:R-:W-:Y:S05]  /*3d910*/  BRA `(.L_x_5425) ;  /* 0xfffffee800e07947 */ /* 0x000fea000383ffff */
.L_x_5433:
[----:B0-----:R0:W1:Y:S02]  /*3d920*/  SYNCS.PHASECHK.TRANS64.TRYWAIT P0, [R56+URZ], R57 ;  /* 0x00000039380075a7 */ /* 0x001064000800017f */
[----:B-1----:R-:W-:Y:S05]  /*3d930*/  @!P0 NANOSLEEP.SYNCS 0x989680 ;  /* 0x009896800000895d */ /* 0x002fea0003900000 */
[----:B------:R-:W1:Y:S02]  /*3d940*/  @!P0 SYNCS.PHASECHK.TRANS64 P0, [R56+URZ], R57 ;  /* 0x00000039380085a7 */ /* 0x000e64000800007f */
[----:B-1----:R-:W-:Y:S05]  /*3d950*/  @!P0 BRA `(.L_x_5433) ;  /* 0xfffffffc00f08947 */ /* 0x002fea000383ffff */
[----:B------:R-:W-:Y:S05]  /*3d960*/  BRA `(.L_x_5432) ;  /* 0xfffffef000b47947 */ /* 0x000fea000383ffff */
.L_x_5456:
        /* <DEDUP_REMOVED lines=9> */
.L_x_15537:


//--------------------- .text._ZN7cutlass13device_kernelIN5flash11enable_sm90INS1_16FlashAttnFwdSm90INS1_25CollectiveMainloopFwdSm90ILi2EN4cute5tupleIJNS5_1CILi1EEES8_S8_EEENS6_IJNS7_ILi64EEESA_SA_EEELi512ENS_6half_tEfNS_4arch4Sm90ELb0ELb1ELb0ELb1ELb1ELb0ELb0ELb0ELb0ELb1ELb0ELb0EEENS1_21CollectiveEpilogueFwdINS6_IJSA_NS7_ILi512EEESA_EEES9_SC_SE_Li256ELb1ELb1ELb0ELb0EEENS1_36VarlenDynamicPersistentTileSchedulerILi64ELi64ELi256ELi128ELb0ELb1ELb1ELb1ELb0ELb1EEEEEEEEEvNT_6ParamsE --------------------------
	.section	.text._ZN7cutlass13device_kernelIN5flash11enable_sm90INS1_16FlashAttnFwdSm90INS1_25CollectiveMainloopFwdSm90ILi2EN4cute5tupleIJNS5_1CILi1EEES8_S8_EEENS6_IJNS7_ILi64EEESA_SA_EEELi512ENS_6half_tEfNS_4arch4Sm90ELb0ELb1ELb0ELb1ELb1ELb0ELb0ELb0ELb0ELb1ELb0ELb0EEENS1_21CollectiveEpilogueFwdINS6_IJSA_NS7_ILi512EEESA_EEES9_SC_SE_Li256ELb1ELb1ELb0ELb0EEENS1_36VarlenDynamicPersistentTileSchedulerILi64ELi64ELi256ELi128ELb0ELb1ELb1ELb1ELb0ELb1EEEEEEEEEvNT_6ParamsE,"ax",@progbits
	.align	128
.text._ZN7cutlass13device_kernelIN5flash11enable_sm90INS1_16FlashAttnFwdSm90INS1_25CollectiveMainloopFwdSm90ILi2EN4cute5tupleIJNS5_1CILi1EEES8_S8_EEENS6_IJNS7_ILi64EEESA_SA_EEELi512ENS_6half_tEfNS_4arch4Sm90ELb0ELb1ELb0ELb1ELb1ELb0ELb0ELb0ELb0ELb1ELb0ELb0EEENS1_21CollectiveEpilogueFwdINS6_IJSA_NS7_ILi512EEESA_EEES9_SC_SE_Li256ELb1ELb1ELb0ELb0EEENS1_36VarlenDynamicPersistentTileSchedulerILi64ELi64ELi256ELi128ELb0ELb1ELb1ELb1ELb0ELb1EEEEEEEEEvNT_6ParamsE:
        .type           _ZN7cutlass13device_kernelIN5flash11enable_sm90INS1_16FlashAttnFwdSm90INS1_25CollectiveMainloopFwdSm90ILi2EN4cute5tupleIJNS5_1CILi1EEES8_S8_EEENS6_IJNS7_ILi64EEESA_SA_EEELi512ENS_6half_tEfNS_4arch4Sm90ELb0ELb1ELb0ELb1ELb1ELb0ELb0ELb0ELb0ELb1ELb0ELb0EEENS1_21CollectiveEpilogueFwdINS6_IJSA_NS7_ILi512EEESA_EEES9_SC_SE_Li256ELb1ELb1ELb0ELb0EEENS1_36VarlenDynamicPersistentTileSchedulerILi64ELi64ELi256ELi128ELb0ELb1ELb1ELb1ELb0ELb1EEEEEEEEEvNT_6ParamsE,@function
        .size           _ZN7cutlass13device_kernelIN5flash11enable_sm90INS1_16FlashAttnFwdSm90INS1_25CollectiveMainloopFwdSm90ILi2EN4cute5tupleIJNS5_1CILi1EEES8_S8_EEENS6_IJNS7_ILi64EEESA_SA_EEELi512ENS_6half_tEfNS_4arch4Sm90ELb0ELb1ELb0ELb1ELb1ELb0ELb0ELb0ELb0ELb1ELb0ELb0EEENS1_21CollectiveEpilogueFwdINS6_IJSA_NS7_ILi512EEESA_EEES9_SC_SE_Li256ELb1ELb1ELb0ELb0EEENS1_36VarlenDynamicPersistentTileSchedulerILi64ELi64ELi256ELi128ELb0ELb1ELb1ELb1ELb0ELb1EEEEEEEEEvNT_6ParamsE,(.L_x_15539 - _ZN7cutlass13device_kernelIN5flash11enable_sm90INS1_16FlashAttnFwdSm90INS1_25CollectiveMainloopFwdSm90ILi2EN4cute5tupleIJNS5_1CILi1EEES8_S8_EEENS6_IJNS7_ILi64EEESA_SA_EEELi512ENS_6half_tEfNS_4arch4Sm90ELb0ELb1ELb0ELb1ELb1ELb0ELb0ELb0ELb0ELb1ELb0ELb0EEENS1_21CollectiveEpilogueFwdINS6_IJSA_NS7_ILi512EEESA_EEES9_SC_SE_Li256ELb1ELb1ELb0ELb0EEENS1_36VarlenDynamicPersistentTileSchedulerILi64ELi64ELi256ELi128ELb0ELb1ELb1ELb1ELb0ELb1EEEEEEEEEvNT_6ParamsE)
        .other          _ZN7cutlass13device_kernelIN5flash11enable_sm90INS1_16FlashAttnFwdSm90INS1_25CollectiveMainloopFwdSm90ILi2EN4cute5tupleIJNS5_1CILi1EEES8_S8_EEENS6_IJNS7_ILi64EEESA_SA_EEELi512ENS_6half_tEfNS_4arch4Sm90ELb0ELb1ELb0ELb1ELb1ELb0ELb0ELb0ELb0ELb1ELb0ELb0EEENS1_21CollectiveEpilogueFwdINS6_IJSA_NS7_ILi512EEESA_EEES9_SC_SE_Li256ELb1ELb1ELb0ELb0EEENS1_36VarlenDynamicPersistentTileSchedulerILi64ELi64ELi256ELi128ELb0ELb1ELb1ELb1ELb0ELb1EEEEEEEEEvNT_6ParamsE,@"STO_CUDA_ENTRY STV_DEFAULT"
_ZN7cutlass13device_kernelIN5flash11enable_sm90INS1_16FlashAttnFwdSm90INS1_25CollectiveMainloopFwdSm90ILi2EN4cute5tupleIJNS5_1CILi1EEES8_S8_EEENS6_IJNS7_ILi64EEESA_SA_EEELi512ENS_6half_tEfNS_4arch4Sm90ELb0ELb1ELb0ELb1ELb1ELb0ELb0ELb0ELb0ELb1ELb0ELb0EEENS1_21CollectiveEpilogueFwdINS6_IJSA_NS7_ILi512EEESA_EEES9_SC_SE_Li256ELb1ELb1ELb0ELb0EEENS1_36VarlenDynamicPersistentTileSchedulerILi64ELi64ELi256ELi128ELb0ELb1ELb1ELb1ELb0ELb1EEEEEEEEEvNT_6ParamsE:
        /* <DEDUP_REMOVED lines=41> */
.L_x_5457:
        /* <DEDUP_REMOVED lines=22> */
.L_x_5458:
        /* <DEDUP_REMOVED lines=18> */
.L_x_5459:
        /* <DEDUP_REMOVED lines=22> */
.L_x_5460:
        /* <DEDUP_REMOVED lines=23> */
.L_x_5461:
        /* <DEDUP_REMOVED lines=8> */
.L_x_5463:
[----:B------:R-:W-:-:S08]  /*0860*/  NOP ;  /* 0x0000000000007918 */ /* 0x000fd00000000000 */
[----:B------:R-:W0:Y:S02]  /*0870*/  USETMAXREG.TRY_ALLOC.CTAPOOL UP0, 0xe8 ;  /* 0x000000e8000079c8 */ /* 0x000e240008000600 */
[----:B0-----:R-:W-:-:S13]  /*0880*/  PLOP3.LUT P0, PT, PT, PT, UP0, 0x80, 0x0 ;  /* 0x000000000000781c */ /* 0x001fda0003f0f008 */
[----:B------:R-:W-:Y:S05]  /*0890*/  @!P0 BRA `(.L_x_5463) ;  /* 0xfffffffc00f08947 */ /* 0x000fea000383ffff */
[----:B------:R-:W-:Y:S01]  /*08a0*/  LOP3.LUT R2, R0, 0xffffff80, RZ, 0xc0, !PT ;  /* 0xffffff8000027812 */ /* 0x000fe200078ec0ff */
[----:B------:R-:W0:Y:S01]  /*08b0*/  S2UR UR40, SR_CgaCtaId ;  /* 0x00000000002879c3 */ /* 0x000e220000008800 */
[----:B------:R-:W-:Y:S01]  /*08c0*/  UMOV UR41, 0x400 ;  /* 0x0000040000297882 */ /* 0x000fe20000000000 */
[----:B------:R-:W-:Y:S01]  /*08d0*/  ULDC UR4, c[0x0][0xc3c] ;  /* 0x00030f0000047ab9 */ /* 0x000fe20000000800 */
[----:B------:R-:W-:-:S13]  /*08e0*/  ISETP.NE.AND P0, PT, R2, 0x80, PT ;  /* 0x000000800200780c */ /* 0x000fda0003f05270 */
[----:B------:R-:W-:Y:S06]  /*08f0*/  @!P0 BAR.ARV 0x8, 0x100 ;  /* 0x0204000000008b1d */ /* 0x000fec0000002000 */
[----:B------:R-:W-:Y:S01]  /*0900*/  ISETP.GE.U32.AND P0, PT, R0, 0x100, PT ;  /* 0x000001000000780c */ /* 0x000fe20003f06070 */
[----:B0-----:R-:W-:-:S12]  /*0910*/  ULEA UR41, UR40, UR41, 0x18 ;  /* 0x0000002928297291 */ /* 0x001fd8000f8ec03f */
        /* <DEDUP_REMOVED lines=20> */
[C---:B------:R-:W-:Y:S02]  /*0a60*/  LEA.HI R3, R2.reuse, R5, RZ, 0x1 ;  /* 0x0000000502037211 */ /* 0x040fe400078f08ff */
[----:B------:R-:W-:Y:S02]  /*0a70*/  LOP3.LUT R2, R2, 0xfffffff0, RZ, 0xc0, !PT ;  /* 0xfffffff002027812 */ /* 0x000fe400078ec0ff */
[----:B------:R-:W-:Y:S02]  /*0a80*/  LOP3.LUT R4, R3, 0x1ffffffe, RZ, 0xc0, !PT ;  /* 0x1ffffffe03047812 */ /* 0x000fe400078ec0ff */
[----:B------:R-:W-:Y:S01]  /*0a90*/  LEA.HI R3, R0, R197, RZ, 0x5 ;  /* 0x000000c500037211 */ /* 0x000fe200078f28ff */
[----:B------:R-:W-:Y:S01]  /*0aa0*/  IMAD.IADD R2, R197, 0x1, -R2 ;  /* 0x00000001c5027824 */ /* 0x000fe200078e0a02 */
[----:B------:R-:W-:Y:S01]  /*0ab0*/  LOP3.LUT R10, R7, 0xfffffffc, RZ, 0xc0, !PT ;  /* 0xfffffffc070a7812 */ /* 0x000fe200078ec0ff */
[----:B------:R-:W-:Y:S01]  /*0ac0*/  IMAD.IADD R5, R5, 0x1, -R4 ;  /* 0x0000000105057824 */ /* 0x000fe200078e0a04 */
[----:B------:R-:W-:-:S02]  /*0ad0*/  SHF.R.S32.HI R4, RZ, 0x5, R3 ;  /* 0x00000005ff047819 */ /* 0x000fc40000011403 */
[----:B------:R-:W-:Y:S01]  /*0ae0*/  SHF.R.S32.HI R3, RZ, 0x1f, R3 ;  /* 0x0000001fff037819 */ /* 0x000fe20000011403 */
[----:B------:R-:W-:Y:S01]  /*0af0*/  IMAD.IADD R10, R197, 0x1, -R10 ;  /* 0x00000001c50a7824 */ /* 0x000fe200078e0a0a */
[----:B------:R-:W-:Y:S01]  /*0b00*/  LOP3.LUT R8, R6, 0xffffff80, RZ, 0xc0, !PT ;  /* 0xffffff8006087812 */ /* 0x000fe200078ec0ff */
[----:B------:R-:W-:Y:S01]  /*0b10*/  IMAD.SHL.U32 R5, R5, 0x8, RZ ;  /* 0x0000000805057824 */ /* 0x000fe200078e00ff */
[----:B------:R-:W-:Y:S02]  /*0b20*/  LEA.HI R3, R3, R4, RZ, 0x2 ;  /* 0x0000000403037211 */ /* 0x000fe400078f10ff */
[----:B------:R-:W-:Y:S01]  /*0b30*/  SHF.R.S32.HI R193, RZ, 0x7, R6 ;  /* 0x00000007ffc17819 */ /* 0x000fe20000011406 */
[----:B------:R-:W-:Y:S01]  /*0b40*/  IMAD.IADD R8, R197, 0x1, -R8 ;  /* 0x00000001c5087824 */ /* 0x000fe200078e0a08 */
[----:B------:R-:W-:Y:S02]  /*0b50*/  LOP3.LUT R3, R3, 0x3ffffc, RZ, 0xc0, !PT ;  /* 0x003ffffc03037812 */ /* 0x000fe400078ec0ff */
[--C-:B------:R-:W-:Y:S01]  /*0b60*/  SHF.R.S32.HI R7, RZ, 0x1f, R2.reuse ;  /* 0x0000001fff077819 */ /* 0x100fe20000011402 */
[----:B------:R-:W-:Y:S01]  /*0b70*/  IMAD R12, R193, 0x100, R2 ;  /* 0x00000100c10c7824 */ /* 0x000fe200078e0202 */
[----:B------:R-:W-:Y:S01]  /*0b80*/  LEA.HI R11, R10, R10, RZ, 0x1 ;  /* 0x0000000a0a0b7211 */ /* 0x000fe200078f08ff */
[----:B------:R-:W-:Y:S01]  /*0b90*/  IMAD.IADD R3, R4, 0x1, -R3 ;  /* 0x0000000104037824 */ /* 0x000fe200078e0a03 */
[----:B------:R-:W-:-:S02]  /*0ba0*/  LEA.HI R9, R7, R2, RZ, 0x3 ;  /* 0x0000000207097211 */ /* 0x000fc400078f18ff */
[----:B------:R-:W-:Y:S01]  /*0bb0*/  SHF.R.S32.HI R7, RZ, 0x1f, R8 ;  /* 0x0000001fff077819 */ /* 0x000fe20000011408 */
[----:B------:R-:W-:Y:S01]  /*0bc0*/  IMAD R12, R3, 0x10, R12 ;  /* 0x00000010030c7824 */ /* 0x000fe200078e020c */
[----:B------:R-:W-:Y:S02]  /*0bd0*/  LOP3.LUT R13, R11, 0x1ffffffe, RZ, 0xc0, !PT ;  /* 0x1ffffffe0b0d7812 */ /* 0x000fe400078ec0ff */
[-C--:B------:R-:W-:Y:S01]  /*0be0*/  LEA.HI R3, R7, R8.reuse, RZ, 0x2 ;  /* 0x0000000807037211 */ /* 0x080fe200078f10ff */
[----:B------:R-:W-:Y:S01]  /*0bf0*/  IMAD.U32 R196, R12, 0x40, R5 ;  /* 0x000000400cc47824 */ /* 0x000fe200078e0005 */
[----:B------:R-:W-:Y:S01]  /*0c00*/  LOP3.LUT R11, R9, 0xfffffff8, RZ, 0xc0, !PT ;  /* 0xfffffff8090b7812 */ /* 0x000fe200078ec0ff */
[----:B------:R-:W-:Y:S01]  /*0c10*/  IMAD.IADD R185, R10, 0x1, -R13 ;  /* 0x000000010ab97824 */ /* 0x000fe200078e0a0d */
[----:B------:R-:W-:Y:S01]  /*0c20*/  LOP3.LUT R13, R3, 0x7ffffffc, RZ, 0xc0, !PT ;  /* 0x7ffffffc030d7812 */ /* 0x000fe200078ec0ff */
[----:B------:R-:W-:Y:S01]  /*0c30*/  IMAD.SHL.U32 R9, R9, 0x40, RZ ;  /* 0x0000004009097824 */ /* 0x000fe200078e00ff */
[----:B------:R-:W-:Y:S01]  /*0c40*/  LEA.HI R7, R7, R8, RZ, 0x5 ;  /* 0x0000000807077211 */ /* 0x000fe200078f28ff */
[----:B------:R-:W-:Y:S01]  /*0c50*/  IMAD.IADD R11, R2, 0x1, -R11 ;  /* 0x00000001020b7824 */ /* 0x000fe200078e0a0b */
[----:B------:R-:W-:Y:S01]  /*0c60*/  SHF.R.S32.HI R2, RZ, 0x2, R3 ;  /* 0x00000002ff027819 */ /* 0x000fe20000011403 */
[----:B------:R-:W-:Y:S01]  /*0c70*/  IMAD.IADD R13, R8, 0x1, -R13 ;  /* 0x00000001080d7824 */ /* 0x000fe200078e0a0d */
[----:B------:R-:W-:Y:S01]  /*0c80*/  SHF.R.S32.HI R3, RZ, 0x1f, R3 ;  /* 0x0000001fff037819 */ /* 0x000fe20000011403 */
[----:B------:R-:W-:Y:S01]  /*0c90*/  IMAD.SHL.U32 R8, R11, 0x40, RZ ;  /* 0x000000400b087824 */ /* 0x000fe200078e00ff */
[----:B------:R-:W-:-:S02]  /*0ca0*/  LOP3.LUT R9, R9, 0x7ffffe00, RZ, 0xc0, !PT ;  /* 0x7ffffe0009097812 */ /* 0x000fc400078ec0ff */
[----:B------:R-:W-:Y:S02]  /*0cb0*/  LEA.HI R3, R3, R2, RZ, 0x3 ;  /* 0x0000000203037211 */ /* 0x000fe400078f18ff */
[----:B------:R-:W-:Y:S01]  /*0cc0*/  LOP3.LUT R8, R8, 0x1c0, RZ, 0xc0, !PT ;  /* 0x000001c008087812 */ /* 0x000fe200078ec0ff */
[----:B------:R-:W-:Y:S01]  /*0cd0*/  IMAD R9, R4, 0x400, R9 ;  /* 0x0000040004097824 */ /* 0x000fe200078e0209 */
[----:B------:R-:W-:Y:S02]  /*0ce0*/  LOP3.LUT R3, R3, 0xfffffff8, RZ, 0xc0, !PT ;  /* 0xfffffff803037812 */ /* 0x000fe400078ec0ff */
[----:B------:R-:W-:Y:S02]  /*0cf0*/  LOP3.LUT R5, R8, 0x8, R5, 0xf8, !PT ;  /* 0x0000000808057812 */ /* 0x000fe400078ef805 */
[----:B------:R-:W-:Y:S01]  /*0d00*/  SHF.R.U32.HI R8, RZ, 0x3, R8 ;  /* 0x00000003ff087819 */ /* 0x000fe20000011608 */
[----:B------:R-:W-:Y:S01]  /*0d10*/  IMAD.IADD R16, R2, 0x1, -R3 ;  /* 0x0000000102107824 */ /* 0x000fe200078e0a03 */
[----:B------:R-:W-:-:S02]  /*0d20*/  LEA.HI R0, R0, R197, RZ, 0x3 ;  /* 0x000000c500007211 */ /* 0x000fc400078f18ff */
[----:B------:R-:W-:Y:S02]  /*0d30*/  LOP3.LUT R8, R5, R8, RZ, 0x3c, !PT ;  /* 0x0000000805087212 */ /* 0x000fe400078e3cff */
[----:B------:R-:W-:Y:S02]  /*0d40*/  LOP3.LUT R2, R0, 0xfffffff8, RZ, 0xc0, !PT ;  /* 0xfffffff800027812 */ /* 0x000fe400078ec0ff */
[----:B------:R-:W-:Y:S01]  /*0d50*/  R2P PR, R11, 0x6 ;  /* 0x000000060b007804 */ /* 0x000fe20000000000 */
[----:B------:R-:W-:Y:S01]  /*0d60*/  IMAD.IADD R8, R9, 0x1, R8 ;  /* 0x0000000109087824 */ /* 0x000fe200078e0208 */
[----:B------:R-:W-:Y:S01]  /*0d70*/  LEA.HI R6, R6, R193, RZ, 0x1 ;  /* 0x000000c106067211 */ /* 0x000fe200078f08ff */
[----:B------:R-:W-:Y:S01]  /*0d80*/  IMAD.IADD R191, R197, 0x1, -R2 ;  /* 0x00000001c5bf7824 */ /* 0x000fe200078e0a02 */
[----:B------:R-:W-:Y:S01]  /*0d90*/  SHF.R.S32.HI R7, RZ, 0x5, R7 ;  /* 0x00000005ff077819 */ /* 0x000fe20000011407 */
[----:B------:R-:W-:Y:S01]  /*0da0*/  IMAD.SHL.U32 R2, R13, 0x2, RZ ;  /* 0x000000020d027824 */ /* 0x000fe200078e00ff */
[----:B------:R-:W-:Y:S01]  /*0db0*/  LEA R18, R8, UR41, 0x1 ;  /* 0x0000002908127c11 */ /* 0x000fe2000f8e08ff */
[----:B------:R-:W-:Y:S01]  /*0dc0*/  IMAD.SHL.U32 R184, R191, 0x8, RZ ;  /* 0x00000008bfb87824 */ /* 0x000fe200078e00ff */
[----:B------:R-:W-:Y:S01]  /*0dd0*/  LOP3.LUT R6, R6, 0xfffffe, RZ, 0xc0, !PT ;  /* 0x00fffffe06067812 */ /* 0x000fe200078ec0ff */
[----:B------:R-:W-:Y:S01]  /*0de0*/  IMAD R16, R7, 0x10, R16 ;  /* 0x0000001007107824 */ /* 0x000fe200078e0210 */
[----:B------:R-:W-:Y:S01]  /*0df0*/  SEL R22, R22, 0xffffffe0, !P1 ;  /* 0xffffffe016167807 */ /* 0x000fe20004800000 */
[C---:B------:R-:W-:Y:S01]  /*0e00*/  VIADD R23, R18.reuse, 0x26800 ;  /* 0x0002680012177836 */ /* 0x040fe20000000000 */
[----:B------:R-:W-:Y:S01]  /*0e10*/  IADD3 R19, R18, 0x26840, RZ ;  /* 0x0002684012137810 */ /* 0x000fe20007ffe0ff */
[C---:B------:R-:W-:Y:S01]  /*0e20*/  VIADD R190, R184.reuse, 0x40 ;  /* 0x00000040b8be7836 */ /* 0x040fe20000000000 */
[----:B------:R-:W-:Y:S01]  /*0e30*/  SHF.R.S32.HI R192, RZ, 0x3, R0 ;  /* 0x00000003ffc07819 */ /* 0x000fe20000011400 */
[----:B------:R-:W-:-:S02]  /*0e40*/  VIADD R189, R184, 0x80 ;  /* 0x00000080b8bd7836 */ /* 0x000fc40000000000 */
        /* <DEDUP_REMOVED lines=10> */
[----:B------:R-:W-:Y:S01]  /*0ef0*/  IMAD.IADD R6, R193, 0x1, -R6 ;  /* 0x00000001c1067824 */ /* 0x000fe200078e0a06 */
[----:B------:R-:W-:Y:S01]  /*0f00*/  SHF.R.S32.HI R199, RZ, 0x1f, R195 ;  /* 0x0000001fffc77819 */ /* 0x000fe200000114c3 */
[C---:B------:R-:W-:Y:S01]  /*0f10*/  @P2 VIADD R19, R23.reuse, 0xffffffc0 ;  /* 0xffffffc017132836 */ /* 0x040fe20000000000 */
[----:B------:R-:W-:Y:S01]  /*0f20*/  SHF.R.S32.HI R198, RZ, 0x1f, R194 ;  /* 0x0000001fffc67819 */ /* 0x000fe200000114c2 */
[----:B------:R-:W-:-:S02]  /*0f30*/  IMAD.IADD R23, R23, 0x1, R22 ;  /* 0x0000000117177824 */ /* 0x000fc400078e0216 */
[----:B------:R-:W-:Y:S02]  /*0f40*/  IMAD.SHL.U32 R17, R6, 0x100, RZ ;  /* 0x0000010006117824 */ /* 0x000fe400078e00ff */
[----:B------:R-:W-:Y:S02]  /*0f50*/  IMAD R185, R185, 0x8, R16 ;  /* 0x00000008b9b97824 */ /* 0x000fe400078e0210 */
[----:B------:R-:W-:-:S07]  /*0f60*/  IMAD.IADD R22, R22, 0x1, R19 ;  /* 0x0000000116167824 */ /* 0x000fce00078e0213 */
.L_x_5581:
[----:B------:R-:W-:Y:S01]  /*0f70*/  ULDC.64 UR8, c[0x0][0xa28] ;  /* 0x00028a0000087ab9 */ /* 0x000fe20000000a00 */
[----:B------:R-:W-:Y:S01]  /*0f80*/  ULDC UR4, c[0x0][0x424] ;  /* 0x0001090000047ab9 */ /* 0x000fe20000000800 */
[----:B------:R-:W-:-:S04]  /*0f90*/  UISETP.NE.U32.AND UP0, UPT, UR8, URZ, UPT ;  /* 0x0000003f0800728c */ /* 0x000fc8000bf05070 */
[----:B------:R-:W-:-:S03]  /*0fa0*/  UISETP.NE.AND.EX UP0, UPT, UR9, URZ, UPT, UP0 ;  /* 0x0000003f0900728c */ /* 0x000fc6000bf05300 */
[----:B------:R-:W-:Y:S02]  /*0fb0*/  ULDC.64 UR8, c[0x0][0xa18] ;  /* 0x0002860000087ab9 */ /* 0x000fe40000000a00 */
[----:B------:R-:W-:Y:S01]  /*0fc0*/  UISETP.NE.U32.AND UP1, UPT, UR8, URZ, UPT ;  /* 0x0000003f0800728c */ /* 0x000fe2000bf25070 */
[----:B------:R-:W-:-:S03]  /*0fd0*/  PLOP3.LUT P0, PT, PT, PT, UP0, 0x80, 0x0 ;  /* 0x000000000000781c */ /* 0x000fc60003f0f008 */
[----:B------:R-:W-:-:S03]  /*0fe0*/  UISETP.NE.AND.EX UP1, UPT, UR9, URZ, UPT, UP1 ;  /* 0x0000003f0900728c */ /* 0x000fc6000bf25310 */
[----:B------:R-:W-:Y:S02]  /*0ff0*/  @UP0 ULDC.64 UR8, c[0x0][0xa28] ;  /* 0x00028a0000080ab9 */ /* 0x000fe40000000a00 */
[----:B------:R-:W-:Y:S01]  /*1000*/  @UP0 UIMAD.WIDE UR8, UR6, 0x4, UR8 ;  /* 0x00000004060808a5 */ /* 0x000fe2000f8e0208 */
[----:B------:R-:W-:-:S05]  /*1010*/  PLOP3.LUT P2, PT, PT, PT, UP1, 0x80, 0x0 ;  /* 0x000000000000781c */ /* 0x000fca0003f4f018 */
[----:B------:R-:W-:Y:S01]  /*1020*/  @UP1 ULDC.64 UR10, c[0x0][0xa18] ;  /* 0x00028600000a1ab9 */ /* 0x000fe20000000a00 */
[----:B0-23--:R-:W-:Y:S02]  /*1030*/  IMAD.U32 R4, RZ, RZ, UR8 ;  /* 0x00000008ff047e24 */ /* 0x00dfe4000f8e00ff */
[----:B------:R-:W-:Y:S01]  /*1040*/  IMAD.U32 R5, RZ, RZ, UR9 ;  /* 0x00000009ff057e24 */ /* 0x000fe2000f8e00ff */
[----:B------:R-:W-:-:S04]  /*1050*/  @UP1 UIMAD.WIDE UR8, UR6, 0x4, UR10 ;  /* 0x00000004060818a5 */ /* 0x000fc8000f8e020a */
[----:B------:R-:W2:Y:S02]  /*1060*/  @P0 LDG.E R4, desc[UR54][R4.64] ;  /* 0x0000003604040981 */ /* 0x000ea4000c1e1900 */
[----:B-1----:R-:W-:Y:S02]  /*1070*/  IMAD.U32 R6, RZ, RZ, UR8 ;  /* 0x00000008ff067e24 */ /* 0x002fe4000f8e00ff */
[----:B----4-:R-:W-:Y:S01]  /*1080*/  IMAD.U32 R7, RZ, RZ, UR9 ;  /* 0x00000009ff077e24 */ /* 0x010fe2000f8e00ff */
[----:B------:R-:W-:-:S04]  /*1090*/  ULDC.64 UR8, c[0x0][0x418] ;  /* 0x0001060000087ab9 */ /* 0x000fc80000000a00 */
[----:B------:R-:W3:Y:S01]  /*10a0*/  @P2 LDG.E R6, desc[UR54][R6.64] ;  /* 0x0000003606062981 */ /* 0x000ee2000c1e1900 */
[----:B------:R-:W-:Y:S01]  /*10b0*/  UISETP.NE.U32.AND UP0, UPT, UR8, URZ, UPT ;  /* 0x0000003f0800728c */ /* 0x000fe2000bf05070 */
[----:B------:R-:W-:Y:S01]  /*10c0*/  UMOV UR48, URZ ;  /* 0x0000003f00307c82 */ /* 0x000fe20008000000 */
[----:B------:R-:W-:Y:S02]  /*10d0*/  UMOV UR43, UR7 ;  /* 0x00000007002b7c82 */ /* 0x000fe40008000000 */
[----:B------:R-:W-:-:S03]  /*10e0*/  UISETP.NE.AND.EX UP0, UPT, UR9, URZ, UPT, UP0 ;  /* 0x0000003f0900728c */ /* 0x000fc6000bf05300 */
[----:B------:R-:W-:Y:S01]  /*10f0*/  ULDC.64 UR8, c[0x0][0xa20] ;  /* 0x0002880000087ab9 */ /* 0x000fe20000000a00 */
[----:B------:R-:W-:Y:S01]  /*1100*/  USEL UR4, UR4, 0x1, UP0 ;  /* 0x0000000104047887 */ /* 0x000fe20008000000 */
[----:B------:R-:W-:Y:S01]  /*1110*/  ISETP.NE.U32.AND P1, PT, RZ, UR8, PT ;  /* 0x00000008ff007c0c */ /* 0x000fe2000bf25070 */
[----:B------:R-:W-:Y:S02]  /*1120*/  ULDC UR8, c[0x0][0x2f0] ;  /* 0x0000bc0000087ab9 */ /* 0x000fe40000000800 */
[----:B------:R-:W-:Y:S01]  /*1130*/  UIMAD UR4, UR4, UR8, URZ ;  /* 0x00000008040472a4 */ /* 0x000fe2000f8e023f */
[----:B------:R-:W-:Y:S02]  /*1140*/  ISETP.NE.AND.EX P1, PT, RZ, UR9, PT, P1 ;  /* 0x00000009ff007c0c */ /* 0x000fe4000bf25310 */
[----:B--2---:R-:W-:Y:S02]  /*1150*/  @P0 R2UR UR48, R4 ;  /* 0x00000000043002ca */ /* 0x004fe400000e0000 */
[----:B---3--:R-:W-:Y:S01]  /*1160*/  @P2 R2UR UR50, R6 ;  /* 0x00000000063222ca */ /* 0x008fe200000e0000 */
[----:B------:R-:W-:-:S14]  /*1170*/  @P2 BRA `(.L_x_5464) ;  /* 0x0000000000382947 */ /* 0x000fdc0003800000 */
[----:B------:R-:W-:Y:S01]  /*1180*/  ULDC.64 UR8, c[0x0][0xa00] ;  /* 0x0002800000087ab9 */ /* 0x000fe20000000a00 */
[----:B------:R-:W-:Y:S01]  /*1190*/  ULDC UR50, c[0x0][0x288] ;  /* 0x0000a20000327ab9 */ /* 0x000fe20000000800 */
[----:B------:R-:W-:-:S04]  /*11a0*/  ISETP.NE.U32.AND P0, PT, RZ, UR8, PT ;  /* 0x00000008ff007c0c */ /* 0x000fc8000bf05070 */
[----:B------:R-:W-:-:S13]  /*11b0*/  ISETP.NE.AND.EX P0, PT, RZ, UR9, PT, P0 ;  /* 0x00000009ff007c0c */ /* 0x000fda000bf05300 */
[----:B------:R-:W-:Y:S05]  /*11c0*/  @!P0 BRA `(.L_x_5464) ;  /* 0x0000000000248947 */ /* 0x000fea0003800000 */
[----:B------:R-:W-:Y:S02]  /*11d0*/  ULDC.64 UR8, c[0x0][0xa00] ;  /* 0x0002800000087ab9 */ /* 0x000fe40000000a00 */
[----:B------:R-:W-:-:S06]  /*11e0*/  UIMAD.WIDE UR8, UR6, 0x4, UR8 ;  /* 0x00000004060878a5 */ /* 0x000fcc000f8e0208 */
[----:B------:R-:W-:Y:S02]  /*11f0*/  IMAD.U32 R4, RZ, RZ, UR8 ;  /* 0x00000008ff047e24 */ /* 0x000fe4000f8e00ff */
[----:B------:R-:W-:-:S05]  /*1200*/  IMAD.U32 R5, RZ, RZ, UR9 ;  /* 0x00000009ff057e24 */ /* 0x000fca000f8e00ff */
[----:B------:R-:W2:Y:S04]  /*1210*/  LDG.E R3, desc[UR54][R4.64] ;  /* 0x0000003604037981 */ /* 0x000ea8000c1e1900 */
[----:B------:R-:W3:Y:S01]  /*1220*/  LDG.E R0, desc[UR54][R4.64+0x4] ;  /* 0x0000043604007981 */ /* 0x000ee2000c1e1900 */
[----:B--2---:R-:W-:Y:S02]  /*1230*/  R2UR UR50, R3 ;  /* 0x00000000033272ca */ /* 0x004fe400000e0000 */
[----:B---3--:R-:W-:-:S13]  /*1240*/  R2UR UR7, R0 ;  /* 0x00000000000772ca */ /* 0x008fda00000e0000 */
[----:B------:R-:W-:-:S12]  /*1250*/  UIADD3 UR50, -UR50, UR7, URZ ;  /* 0x0000000732327290 */ /* 0x000fd8000fffe13f */
.L_x_5464:
[----:B------:R-:W-:Y:S01]  /*1260*/  UMOV UR44, UR6 ;  /* 0x00000006002c7c82 */ /* 0x000fe20008000000 */
[----:B------:R-:W-:Y:S05]  /*1270*/  @!P1 BRA `(.L_x_5465) ;  /* 0x00000000001c9947 */ /* 0x000fea0003800000 */
[----:B------:R-:W-:Y:S02]  /*1280*/  ULDC.64 UR8, c[0x0][0xa20] ;  /* 0x0002880000087ab9 */ /* 0x000fe40000000a00 */
[----:B------:R-:W-:-:S06]  /*1290*/  UIMAD.WIDE UR6, UR6, 0x4, UR8 ;  /* 0x00000004060678a5 */ /* 0x000fcc000f8e0208 */
[----:B------:R-:W-:Y:S02]  /*12a0*/  IMAD.U32 R4, RZ, RZ, UR6 ;  /* 0x00000006ff047e24 */ /* 0x000fe4000f8e00ff */
[----:B------:R-:W-:-:S05]  /*12b0*/  IMAD.U32 R5, RZ, RZ, UR7 ;  /* 0x00000007ff057e24 */ /* 0x000fca000f8e00ff */
[----:B------:R-:W2:Y:S02]  /*12c0*/  LDG.E R4, desc[UR54][R4.64] ;  /* 0x0000003604047981 */ /* 0x000ea4000c1e1900 */
[----:B--2---:R-:W-:Y:S01]  /*12d0*/  R2UR UR4, R4 ;  /* 0x00000000040472ca */ /* 0x004fe200000e0000 */
[----:B------:R-:W-:-:S14]  /*12e0*/  BRA `(.L_x_5466) ;  /* 0x0000000000347947 */ /* 0x000fdc0003800000 */
.L_x_5465:
[----:B------:R-:W-:Y:S02]  /*12f0*/  ULDC.64 UR8, c[0x0][0xa08] ;  /* 0x0002820000087ab9 */ /* 0x000fe40000000a00 */
        /* <DEDUP_REMOVED lines=12> */
.L_x_5466:
[----:B------:R-:W-:Y:S02]  /*13c0*/  UISETP.NE.AND UP0, UPT, UR46, 0x1, UPT ;  /* 0x000000012e00788c */ /* 0x000fe4000bf05270 */
[----:B------:R-:W-:Y:S02]  /*13d0*/  UIADD3 UR48, -UR48, UR4, URZ ;  /* 0x0000000430307290 */ /* 0x000fe4000fffe13f */
[----:B------:R-:W-:Y:S02]  /*13e0*/  USHF.L.U32 UR45, UR5, 0x6, URZ ;  /* 0x00000006052d7899 */ /* 0x000fe4000800063f */
[----:B------:R-:W-:Y:S01]  /*13f0*/  UIADD3 UR4, UR48, 0x3f, URZ ;  /* 0x0000003f30047890 */ /* 0x000fe2000fffe03f */
[----:B------:R-:W-:-:S03]  /*1400*/  PLOP3.LUT P0, PT, PT, PT, UP0, 0x80, 0x0 ;  /* 0x000000000000781c */ /* 0x000fc60003f0f008 */
[----:B------:R-:W-:-:S04]  /*1410*/  USHF.R.S32.HI UR6, URZ, 0x1f, UR4 ;  /* 0x0000001f3f067899 */ /* 0x000fc80008011404 */
[----:B------:R-:W-:-:S04]  /*1420*/  ULEA.HI UR6, UR6, UR4, URZ, 0x6 ;  /* 0x0000000406067291 */ /* 0x000fc8000f8f303f */
[----:B------:R-:W-:Y:S02]  /*1430*/  USHF.R.S32.HI UR6, URZ, 0x6, UR6 ;  /* 0x000000063f067899 */ /* 0x000fe40008011406 */
[----:B------:R-:W-:Y:S10]  /*1440*/  @!P0 BRA `(.L_x_5467) ;  /* 0x0000002000308947 */ /* 0x000ff40003800000 */
[----:B------:R-:W0:Y:S01]  /*1450*/  LDC.64 R6, c[0x0][0x9e0] ;  /* 0x00027800ff067b82 */ /* 0x000e220000000a00 */
[----:B------:R-:W-:Y:S01]  /*1460*/  ULDC UR4, c[0x0][0x448] ;  /* 0x0001120000047ab9 */ /* 0x000fe20000000800 */
[----:B------:R-:W-:Y:S02]  /*1470*/  UIADD3 UR7, UR45, 0x3f, URZ ;  /* 0x0000003f2d077890 */ /* 0x000fe4000fffe03f */
[----:B------:R-:W-:Y:S02]  /*1480*/  UISETP.NE.AND UP0, UPT, UR4, 0x1, UPT ;  /* 0x000000010400788c */ /* 0x000fe4000bf05270 */
[----:B------:R-:W-:-:S09]  /*1490*/  UIADD3 UR8, UR48, 0x1, -UR50 ;  /* 0x0000000130087890 */ /* 0x000fd2000fffe832 */
[----:B------:R-:W-:Y:S01]  /*14a0*/  @UP0 ULDC UR4, c[0x0][0x44c] ;  /* 0x0001130000040ab9 */ /* 0x000fe20000000800 */
[----:B------:R-:W-:Y:S01]  /*14b0*/  @UP0 ULDC UR9, c[0x0][0x450] ;  /* 0x0001140000090ab9 */ /* 0x000fe20000000800 */
[----:B------:R-:W-:-:S04]  /*14c0*/  UIMAD.WIDE.U32 UR4, UR7, UR4, URZ ;  /* 0x00000004070472a5 */ /* 0x000fc8000f8e003f */
[----:B------:R-:W-:Y:S01]  /*14d0*/  @UP0 USHF.R.U32.HI UR7, URZ, UR9, UR5 ;  /* 0x000000093f070299 */ /* 0x000fe20008011605 */
[----:B0-----:R-:W-:-:S03]  /*14e0*/  ISETP.GE.AND P1, PT, R7, 0x1, PT ;  /* 0x000000010700780c */ /* 0x001fc60003f26270 */
[----:B------:R-:W-:-:S06]  /*14f0*/  UIADD3 UR7, UR8, UR7, URZ ;  /* 0x0000000708077290 */ /* 0x000fcc000fffe03f */
[----:B------:R-:W-:-:S04]  /*1500*/  VIADD R0, R6, UR7 ;  /* 0x0000000706007c36 */ /* 0x000fc80008000000 */
        /* <DEDUP_REMOVED lines=12> */
.L_x_5469:
[----:B------:R-:W-:-:S13]  /*15d0*/  ISETP.NE.AND P0, PT, R7, 0x1, PT ;  /* 0x000000010700780c */ /* 0x000fda0003f05270 */
[----:B------:R-:W0:Y:S02]  /*15e0*/  @P0 LDC.64 R4, c[0x0][0x9e8] ;  /* 0x00027a00ff040b82 */ /* 0x000e240000000a00 */
[----:B0-----:R-:W-:-:S05]  /*15f0*/  @P0 IMAD.HI.U32 R4, R3, R4, RZ ;  /* 0x0000000403040227 */ /* 0x001fca00078e00ff */
[----:B------:R-:W-:-:S07]  /*1600*/  @P0 SHF.R.U32.HI R3, RZ, R5, R4 ;  /* 0x00000005ff030219 */ /* 0x000fce0000011604 */
.L_x_5470:
[----:B------:R-:W-:-:S05]  /*1610*/  IMAD R3, R3, R7, R7 ;  /* 0x0000000703037224 */ /* 0x000fca00078e0207 */
[----:B------:R-:W-:-:S07]  /*1620*/  VIMNMX R0, R0, R3, PT ;  /* 0x0000000300007248 */ /* 0x000fce0003fe0100 */
.L_x_5468:
[----:B------:R-:W-:Y:S01]  /*1630*/  @UP0 ULDC UR4, c[0x0][0x44c] ;  /* 0x0001130000040ab9 */ /* 0x000fe20000000800 */
[----:B------:R-:W-:Y:S01]  /*1640*/  VIADD R0, R0, 0x3f ;  /* 0x0000003f00007836 */ /* 0x000fe20000000000 */
[----:B------:R-:W-:Y:S01]  /*1650*/  UIMAD.WIDE.U32 UR4, UR45, UR4, URZ ;  /* 0x000000042d0472a5 */ /* 0x000fe2000f8e003f */
[----:B------:R-:W-:Y:S01]  /*1660*/  @UP0 ULDC UR8, c[0x0][0x450] ;  /* 0x0001140000080ab9 */ /* 0x000fe20000000800 */
[----:B------:R-:W-:Y:S02]  /*1670*/  UMOV UR7, UR45 ;  /* 0x0000002d00077c82 */ /* 0x000fe40008000000 */
[----:B------:R-:W-:Y:S01]  /*1680*/  @UP0 USHF.R.U32.HI UR7, URZ, UR8, UR5 ;  /* 0x000000083f070299 */ /* 0x000fe20008011605 */
[----:B------:R-:W-:Y:S02]  /*1690*/  SHF.R.S32.HI R3, RZ, 0x1f, R0 ;  /* 0x0000001fff037819 */ /* 0x000fe40000011400 */
[----:B------:R-:W-:Y:S01]  /*16a0*/  ULDC UR4, c[0x0][0x9dc] ;  /* 0x0002770000047ab9 */ /* 0x000fe20000000800 */
[----:B------:R-:W-:Y:S01]  /*16b0*/  UIADD3 UR48, UR7, UR48, -UR50 ;  /* 0x0000003007307290 */ /* 0x000fe2000fffe832 */
[----:B------:R-:W-:-:S03]  /*16c0*/  LEA.HI R3, R3, R0, RZ, 0x6 ;  /* 0x0000000003037211 */ /* 0x000fc600078f30ff */
[----:B------:R-:W-:Y:S01]  /*16d0*/  UIADD3 UR4, UR48, -UR4, URZ ;  /* 0x8000000430047290 */ /* 0x000fe2000fffe03f */
[----:B------:R-:W-:-:S04]  /*16e0*/  SHF.R.S32.HI R3, RZ, 0x6, R3 ;  /* 0x00000006ff037819 */ /* 0x000fc80000011403 */
[----:B------:R-:W-:Y:S01]  /*16f0*/  VIMNMX R4, R3, UR6, PT ;  /* 0x0000000603047c48 */ /* 0x000fe2000bfe0100 */
        /* <DEDUP_REMOVED lines=12> */
.L_x_5472:
[----:B------:R-:W-:-:S13]  /*17c0*/  ISETP.NE.AND P0, PT, R7, 0x1, PT ;  /* 0x000000010700780c */ /* 0x000fda0003f05270 */
[----:B------:R-:W0:Y:S02]  /*17d0*/  @P0 LDC.64 R8, c[0x0][0x9e8] ;  /* 0x00027a00ff080b82 */ /* 0x000e240000000a00 */
[----:B0-----:R-:W-:-:S05]  /*17e0*/  @P0 IMAD.HI.U32 R6, R0, R8, RZ ;  /* 0x0000000800060227 */ /* 0x001fca00078e00ff */
[----:B------:R-:W-:-:S07]  /*17f0*/  @P0 SHF.R.U32.HI R0, RZ, R9, R6 ;  /* 0x00000009ff000219 */ /* 0x000fce0000011606 */
.L_x_5473:
[----:B------:R-:W-:-:S05]  /*1800*/  IMAD R0, R0, R7, RZ ;  /* 0x0000000700007224 */ /* 0x000fca00078e02ff */
[----:B------:R-:W-:-:S07]  /*1810*/  VIMNMX R5, R5, R0, !PT ;  /* 0x0000000005057248 */ /* 0x000fce0007fe0100 */
.L_x_5471:
[----:B------:R-:W-:Y:S01]  /*1820*/  SHF.R.S32.HI R0, RZ, 0x1f, R5 ;  /* 0x0000001fff007819 */ /* 0x000fe20000011405 */
[----:B------:R-:W-:Y:S01]  /*1830*/  IMAD.MOV.U32 R3, RZ, RZ, RZ ;  /* 0x000000ffff037224 */ /* 0x000fe200078e00ff */
[----:B------:R-:W-:Y:S02]  /*1840*/  PLOP3.LUT P0, PT, PT, PT, PT, 0x80, 0x0 ;  /* 0x000000000000781c */ /* 0x000fe40003f0f070 */
[----:B------:R-:W-:Y:S02]  /*1850*/  CS2R R20, SRZ ;  /* 0x0000000000147805 */ /* 0x000fe4000001ff00 */
[----:B------:R-:W-:Y:S02]  /*1860*/  LEA.HI R0, R0, R5, RZ, 0x6 ;  /* 0x0000000500007211 */ /* 0x000fe400078f30ff */
[----:B------:R-:W-:Y:S02]  /*1870*/  CS2R R150, SRZ ;  /* 0x0000000000967805 */ /* 0x000fe4000001ff00 */
[----:B------:R-:W-:-:S02]  /*1880*/  CS2R R148, SRZ ;  /* 0x0000000000947805 */ /* 0x000fc4000001ff00 */
        /* <DEDUP_REMOVED lines=81> */
.L_x_5475:
[----:B------:R-:W-:Y:S01]  /*1da0*/  ULEA UR21, UR38, UR41, 0x3 ;  /* 0x0000002926157291 */ /* 0x000fe2000f8e183f */
[----:B------:R-:W-:-:S05]  /*1db0*/  IMAD.U32 R3, RZ, RZ, UR37 ;  /* 0x00000025ff037e24 */ /* 0x000fca000f8e00ff */
[----:B------:R-:W-:-:S04]  /*1dc0*/  SHF.L.U32 R3, R3, 0x1f, RZ ;  /* 0x0000001f03037819 */ /* 0x000fc800000006ff */
[----:B------:R-:W0:Y:S02]  /*1dd0*/  SYNCS.PHASECHK.TRANS64.TRYWAIT P1, [UR21+0x28c50], R3 ;  /* 0x028c5003ff0075a7 */ /* 0x000e240008020155 */
[----:B0-----:R-:W-:Y:S05]  /*1de0*/  @!P1 BRA `(.L_x_5476) ;  /* 0x0000013c00209947 */ /* 0x001fea0003800000 */
.L_x_5674:
        /* <DEDUP_REMOVED lines=38> */
.L_x_5477:
[----:B0-----:R-:W-:Y:S01]  /*2050*/  VIADD R3, R4, 0xfffffffe ;  /* 0xfffffffe04037836 */ /* 0x001fe20000000000 */
[----:B------:R-:W-:-:S04]  /*2060*/  UIADD3 UR6, UR21, 0x28c60, URZ ;  /* 0x00028c6015067890 */ /* 0x000fc8000fffe03f */
[----:B------:R-:W-:Y:S01]  /*2070*/  ISETP.GE.AND P1, PT, R3, R0, PT ;  /* 0x000000000300720c */ /* 0x000fe20003f26270 */
[----:B------:R-:W-:-:S09]  /*2080*/  UPRMT UR6, UR40, 0x654, UR6 ;  /* 0x0000065428067896 */ /* 0x000fd20008000006 */
[----:B------:R-:W-:Y:S03]  /*2090*/  SYNCS.ARRIVE.TRANS64.RED.A1T0 RZ, [UR6], RZ ;  /* 0x000000ffffff79a7 */ /* 0x000fe60008100406 */
[----:B------:R-:W-:Y:S05]  /*20a0*/  @!P1 BRA `(.L_x_5478) ;  /* 0x0000000800d89947 */ /* 0x000fea0003800000 */
.L_x_5484:
[----:B------:R-:W-:Y:S01]  /*20b0*/  BAR.SYNC.DEFER_BLOCKING 0xe, 0x100 ;  /* 0x0384000000007b1d */ /* 0x000fe20000010000 */
[----:B-1----:R-:W-:Y:S01]  /*20c0*/  IMAD.U32 R5, RZ, RZ, UR38 ;  /* 0x00000026ff057e24 */ /* 0x002fe2000f8e00ff */
[----:B------:R-:W-:Y:S01]  /*20d0*/  UIADD3 UR38, UR38, 0x1, URZ ;  /* 0x0000000126267890 */ /* 0x000fe2000fffe03f */
[C---:B------:R-:W-:Y:S01]  /*20e0*/  ISETP.GT.AND P2, PT, R3.reuse, R0, PT ;  /* 0x000000000300720c */ /* 0x040fe20003f44270 */
[----:B------:R-:W-:Y:S02]  /*20f0*/  VIADD R3, R3, 0xffffffff ;  /* 0xffffffff03037836 */ /* 0x000fe40000000000 */
[----:B0-----:R-:W-:Y:S01]  /*2100*/  IMAD R4, R5, 0x40, R16 ;  /* 0x0000004005047824 */ /* 0x001fe200078e0210 */
        /* <DEDUP_REMOVED lines=137> */
.L_x_5479:
[----:B------:R-:W-:Y:S01]  /*29a0*/  ULEA UR21, UR38, UR41, 0x3 ;  /* 0x0000002926157291 */ /* 0x000fe2000f8e183f */
[----:B------:R-:W-:-:S05]  /*29b0*/  IMAD.U32 R4, RZ, RZ, UR37 ;  /* 0x00000025ff047e24 */ /* 0x000fca000f8e00ff */
[----:B------:R-:W-:-:S04]  /*29c0*/  SHF.L.U32 R4, R4, 0x1f, RZ ;  /* 0x0000001f04047819 */ /* 0x000fc800000006ff */
[----:B------:R0:W1:Y:S01]  /*29d0*/  SYNCS.PHASECHK.TRANS64.TRYWAIT P1, [UR21+0x28c50], R4 ;  /* 0x028c5004ff0075a7 */ /* 0x0000620008020155 */
[----:B------:R-:W-:Y:S05]  /*29e0*/  @!P0 BRA `(.L_x_5480) ;  /* 0x0000000000048947 */ /* 0x000fea0003800000 */
[----:B------:R-:W-:Y:S01]  /*29f0*/  BPT.TRAP 0x1 ;  /* 0x000000040000795c */ /* 0x000fe20000300000 */
.L_x_5480:
[----:B-1----:R-:W-:Y:S05]  /*2a00*/  @P1 BRA `(.L_x_5481) ;  /* 0x0000000000081947 */ /* 0x002fea0003800000 */
[----:B------:R-:W1:Y:S02]  /*2a10*/  SYNCS.PHASECHK.TRANS64.TRYWAIT P1, [UR21+0x28c50], R4 ;  /* 0x028c5004ff0075a7 */ /* 0x000e640008020155 */
[----:B-1----:R-:W-:Y:S05]  /*2a20*/  @!P1 BRA `(.L_x_5482) ;  /* 0x0000013000289947 */ /* 0x002fea0003800000 */
.L_x_5481:
        /* <DEDUP_REMOVED lines=26> */
.L_x_5483:
[----:B------:R-:W-:-:S04]  /*2bd0*/  UIADD3 UR6, UR21, 0x28c60, URZ ;  /* 0x00028c6015067890 */ /* 0x000fc8000fffe03f */
[----:B------:R-:W-:-:S09]  /*2be0*/  UPRMT UR6, UR40, 0x654, UR6 ;  /* 0x0000065428067896 */ /* 0x000fd20008000006 */
[----:B------:R-:W-:Y:S01]  /*2bf0*/  SYNCS.ARRIVE.TRANS64.RED.A1T0 RZ, [UR6], RZ ;  /* 0x000000ffffff79a7 */ /* 0x000fe20008100406 */
[----:B------:R-:W-:Y:S05]  /*2c00*/  @P2 BRA `(.L_x_5484) ;  /* 0xfffffff400282947 */ /* 0x000fea000383ffff */
.L_x_5478:
[----:B------:R-:W-:Y:S01]  /*2c10*/  BAR.SYNC.DEFER_BLOCKING 0xe, 0x100 ;  /* 0x0384000000007b1d */ /* 0x000fe20000010000 */
[----:B------:R-:W-:Y:S01]  /*2c20*/  MOV R3, UR38 ;  /* 0x0000002600037c02 */ /* 0x000fe20008000f00 */
[----:B------:R-:W-:Y:S01]  /*2c30*/  UIADD3 UR38, UR38, 0x1, URZ ;  /* 0x0000000126267890 */ /* 0x000fe2000fffe03f */
[----:B------:R-:W-:Y:S01]  /*2c40*/  PLOP3.LUT P0, PT, PT, PT, PT, 0x8, 0x0 ;  /* 0x000000000000781c */ /* 0x000fe20003f0e170 */
[----:B------:R-:W-:Y:S02]  /*2c50*/  IMAD.MOV.U32 R20, RZ, RZ, RZ ;  /* 0x000000ffff147224 */ /* 0x000fe400078e00ff */
[----:B------:R-:W-:Y:S01]  /*2c60*/  IMAD R0, R3, 0x40, R16 ;  /* 0x0000004003007824 */ /* 0x000fe200078e0210 */
[----:B------:R-:W-:-:S04]  /*2c70*/  UISETP.NE.AND UP0, UPT, UR38, 0x2, UPT ;  /* 0x000000022600788c */ /* 0x000fc8000bf05270 */
[----:B01----:R-:W-:Y:S01]  /*2c80*/  LEA R4, R0, UR41, 0x2 ;  /* 0x0000002900047c11 */ /* 0x003fe2000f8e10ff */
        /* <DEDUP_REMOVED lines=136> */
.L_x_5467:
[----:B------:R-:W-:Y:S01]  /*3510*/  ULDC UR4, c[0x0][0x448] ;  /* 0x0001120000047ab9 */ /* 0x000fe20000000800 */
[----:B------:R-:W-:Y:S02]  /*3520*/  UIADD3 UR7, UR45, 0x3f, URZ ;  /* 0x0000003f2d077890 */ /* 0x000fe4000fffe03f */
[----:B------:R-:W-:Y:S02]  /*3530*/  UISETP.NE.AND UP0, UPT, UR4, 0x1, UPT ;  /* 0x000000010400788c */ /* 0x000fe4000bf05270 */
[----:B------:R-:W-:Y:S01]  /*3540*/  UIADD3 UR10, UR48, 0x1, -UR50 ;  /* 0x00000001300a7890 */ /* 0x000fe2000fffe832 */
[----:B------:R-:W-:Y:S01]  /*3550*/  ULDC.64 UR4, c[0x0][0x9e0] ;  /* 0x0002780000047ab9 */ /* 0x000fe20000000a00 */
[----:B------:R-:W-:-:S07]  /*3560*/  UP2UR UR52, UPR, URZ, 0x1 ;  /* 0x000000013f347883 */ /* 0x000fce0008000000 */
        /* <DEDUP_REMOVED lines=9> */
[----:B------:R-:W-:-:S06]  /*3600*/  IMAD.U32 R0, RZ, RZ, UR4 ;  /* 0x00000004ff007e24 */ /* 0x000fcc000f8e00ff */
        /* <DEDUP_REMOVED lines=11> */
.L_x_5486:
[----:B------:R-:W-:-:S11]  /*36c0*/  UISETP.NE.AND UP0, UPT, UR5, 0x1, UPT ;  /* 0x000000010500788c */ /* 0x000fd6000bf05270 */
[----:B------:R-:W-:Y:S02]  /*36d0*/  @UP0 ULDC.64 UR10, c[0x0][0x9e8] ;  /* 0x00027a00000a0ab9 */ /* 0x000fe40000000a00 */
[----:B------:R-:W-:-:S04]  /*36e0*/  UIMAD.WIDE.U32 UR8, UR4, UR10, URZ ;  /* 0x0000000a040872a5 */ /* 0x000fc8000f8e003f */
[----:B------:R-:W-:-:S12]  /*36f0*/  @UP0 USHF.R.U32.HI UR4, URZ, UR11, UR9 ;  /* 0x0000000b3f040299 */ /* 0x000fd80008011609 */
.L_x_5487:
[----:B------:R-:W-:-:S06]  /*3700*/  UIMAD UR4, UR4, UR5, UR5 ;  /* 0x00000005040472a4 */ /* 0x000fcc000f8e0205 */
[----:B------:R-:W-:-:S07]  /*3710*/  VIMNMX R0, R0, UR4, PT ;  /* 0x0000000400007c48 */ /* 0x000fce000bfe0100 */
.L_x_5485:
[----:B------:R-:W-:Y:S01]  /*3720*/  UISETP.NE.AND UP0, UPT, UR52, URZ, UPT ;  /* 0x0000003f3400728c */ /* 0x000fe2000bf05270 */
[----:B------:R-:W-:Y:S01]  /*3730*/  VIADD R0, R0, 0x3f ;  /* 0x0000003f00007836 */ /* 0x000fe20000000000 */
[----:B------:R-:W-:-:S04]  /*3740*/  UMOV UR4, UR45 ;  /* 0x0000002d00047c82 */ /* 0x000fc80008000000 */
        /* <DEDUP_REMOVED lines=9> */
[----:B------:R-:W-:Y:S01]  /*37e0*/  UIADD3 UR4, UR4, UR48, -UR50 ;  /* 0x0000003004047290 */ /* 0x000fe2000fffe832 */
        /* <DEDUP_REMOVED lines=14> */
.L_x_5489:
[----:B------:R-:W-:-:S11]  /*38d0*/  UISETP.NE.AND UP0, UPT, UR5, 0x1, UPT ;  /* 0x000000010500788c */ /* 0x000fd6000bf05270 */
[----:B------:R-:W-:Y:S02]  /*38e0*/  @UP0 ULDC.64 UR10, c[0x0][0x9e8] ;  /* 0x00027a00000a0ab9 */ /* 0x000fe40000000a00 */
[----:B------:R-:W-:-:S04]  /*38f0*/  UIMAD.WIDE.U32 UR6, UR4, UR10, URZ ;  /* 0x0000000a040672a5 */ /* 0x000fc8000f8e003f */
[----:B------:R-:W-:-:S12]  /*3900*/  @UP0 USHF.R.U32.HI UR4, URZ, UR11, UR7 ;  /* 0x0000000b3f040299 */ /* 0x000fd80008011607 */
.L_x_5490:
[----:B------:R-:W-:-:S04]  /*3910*/  UIMAD UR4, UR4, UR5, URZ ;  /* 0x00000005040472a4 */ /* 0x000fc8000f8e023f */
[----:B------:R-:W-:-:S04]  /*3920*/  UISETP.LT.AND UP0, UPT, UR8, UR4, UPT ;  /* 0x000000040800728c */ /* 0x000fc8000bf01270 */
[----:B------:R-:W-:-:S12]  /*3930*/  USEL UR8, UR8, UR4, !UP0 ;  /* 0x0000000408087287 */ /* 0x000fd8000c000000 */
.L_x_5488:
[----:B------:R-:W-:Y:S01]  /*3940*/  USHF.R.S32.HI UR4, URZ, 0x1f, UR8 ;  /* 0x0000001f3f047899 */ /* 0x000fe20008011408 */
[----:B------:R-:W-:Y:S01]  /*3950*/  PLOP3.LUT P0, PT, PT, PT, PT, 0x80, 0x0 ;  /* 0x000000000000781c */ /* 0x000fe20003f0f070 */
[----:B------:R-:W-:Y:S01]  /*3960*/  IMAD.MOV.U32 R3, RZ, RZ, RZ ;  /* 0x000000ffff037224 */ /* 0x000fe200078e00ff */
[----:B------:R-:W-:Y:S01]  /*3970*/  CS2R R20, SRZ ;  /* 0x0000000000147805 */ /* 0x000fe2000001ff00 */
[----:B------:R-:W-:Y:S01]  /*3980*/  ULEA.HI UR4, UR4, UR8, URZ, 0x6 ;  /* 0x0000000804047291 */ /* 0x000fe2000f8f303f */
[----:B------:R-:W-:Y:S02]  /*3990*/  CS2R R150, SRZ ;  /* 0x0000000000967805 */ /* 0x000fe4000001ff00 */
        /* <DEDUP_REMOVED lines=16> */
[----:B------:R-:W-:Y:S02]  /*3aa0*/  ISETP.GT.AND P1, PT, R168, UR47, PT ;  /* 0x0000002fa8007c0c */ /* 0x000fe4000bf24270 */
        /* <DEDUP_REMOVED lines=82> */
.L_x_5491:
        /* <DEDUP_REMOVED lines=9> */
.L_x_5675:
[----:B------:R-:W-:Y:S05]  /*4060*/  @!P0 BRA `(.L_x_5493) ;  /* 0x0000000000048947 */ /* 0x000fea0003800000 */
[----:B------:R-:W-:Y:S01]  /*4070*/  BPT.TRAP 0x1 ;  /* 0x000000040000795c */ /* 0x000fe20000300000 */
.L_x_5493:
[----:B------:R-:W-:Y:S02]  /*4080*/  IMAD.U32 R7, RZ, RZ, UR38 ;  /* 0x00000026ff077e24 */ /* 0x000fe4000f8e00ff */
[----:B------:R-:W-:-:S03]  /*4090*/  IMAD.U32 R8, RZ, RZ, UR37 ;  /* 0x00000025ff087e24 */ /* 0x000fc6000f8e00ff */
[----:B------:R-:W-:Y:S02]  /*40a0*/  LEA R7, R7, UR41, 0x3 ;  /* 0x0000002907077c11 */ /* 0x000fe4000f8e18ff */
[----:B------:R-:W-:-:S04]  /*40b0*/  SHF.L.U32 R8, R8, 0x1f, RZ ;  /* 0x0000001f08087819 */ /* 0x000fc800000006ff */
[----:B------:R1:W2:Y:S01]  /*40c0*/  SYNCS.PHASECHK.TRANS64.TRYWAIT P1, [R7+URZ+0x28c30], R8 ;  /* 0x028c3008070075a7 */ /* 0x0002a2000802017f */
[----:B------:R-:W-:Y:S05]  /*40d0*/  @!P0 BRA `(.L_x_5494) ;  /* 0x0000000000048947 */ /* 0x000fea0003800000 */
[----:B------:R-:W-:Y:S01]  /*40e0*/  BPT.TRAP 0x1 ;  /* 0x000000040000795c */ /* 0x000fe20000300000 */
.L_x_5494:
[----:B--2---:R-:W-:Y:S05]  /*40f0*/  @P1 BRA `(.L_x_5495) ;  /* 0x0000000000081947 */ /* 0x004fea0003800000 */
[----:B------:R-:W2:Y:S02]  /*4100*/  SYNCS.PHASECHK.TRANS64.TRYWAIT P1, [R7+URZ+0x28c30], R8 ;  /* 0x028c3008070075a7 */ /* 0x000ea4000802017f */
[----:B--2---:R-:W-:Y:S05]  /*4110*/  @!P1 BRA `(.L_x_5496) ;  /* 0x00000118009c9947 */ /* 0x004fea0003800000 */
.L_x_5495:
        /* <DEDUP_REMOVED lines=40> */
.L_x_5497:
[----:B------:R-:W-:Y:S01]  /*43a0*/  UISETP.NE.AND UP1, UPT, UR52, URZ, UPT ;  /* 0x0000003f3400728c */ /* 0x000fe2000bf25270 */
[----:B------:R-:W-:Y:S01]  /*43b0*/  VIADD R3, R185, UR45 ;  /* 0x0000002db9037c36 */ /* 0x000fe20008000000 */
[----:B------:R-:W-:Y:S01]  /*43c0*/  R2UR UR6, R7 ;  /* 0x00000000070672ca */ /* 0x000fe200000e0000 */
[----:B------:R-:W-:Y:S01]  /*43d0*/  IMAD.MOV.U32 R5, RZ, RZ, -0x40 ;  /* 0xffffffc0ff057424 */ /* 0x000fe200078e00ff */
[----:B------:R-:W-:Y:S01]  /*43e0*/  UISETP.NE.AND UP0, UPT, UR51, URZ, UPT ;  /* 0x0000003f3300728c */ /* 0x000fe2000bf05270 */
[C---:B------:R-:W-:Y:S01]  /*43f0*/  LEA R12, R168.reuse, 0xffffffc0, 0x6 ;  /* 0xffffffc0a80c7811 */ /* 0x040fe200078e30ff */
[----:B------:R-:W-:Y:S01]  /*4400*/  ULDC UR22, c[0x0][0x9dc] ;  /* 0x0002770000167ab9 */ /* 0x000fe20000000800 */
[----:B------:R-:W-:Y:S01]  /*4410*/  PLOP3.LUT P1, PT, PT, PT, UP1, 0x80, 0x0 ;  /* 0x000000000000781c */ /* 0x000fe20003f2f018 */
[----:B------:R-:W-:Y:S01]  /*4420*/  IMAD R5, R168, R5, 0x41 ;  /* 0x00000041a8057424 */ /* 0x000fe200078e0205 */
[----:B------:R-:W-:Y:S01]  /*4430*/  PLOP3.LUT P2, PT, PT, PT, UP1, 0x80, 0x0 ;  /* 0x000000000000781c */ /* 0x000fe20003f4f018 */
[----:B------:R-:W-:Y:S01]  /*4440*/  ULDC UR14, c[0x0][0x9e0] ;  /* 0x00027800000e7ab9 */ /* 0x000fe20000000800 */
[----:B------:R-:W-:Y:S01]  /*4450*/  @UP1 ULDC UR7, c[0x0][0x44c] ;  /* 0x0001130000071ab9 */ /* 0x000fe20000000800 */
[----:B------:R-:W-:Y:S01]  /*4460*/  IADD3 R10, -R2, UR48, -R12 ;  /* 0x00000030020a7c10 */ /* 0x000fe2000fffe90c */
[----:B------:R-:W-:-:S02]  /*4470*/  VIADD R14, R5, 0xffffffff ;  /* 0xffffffff050e7836 */ /* 0x000fc40000000000 */
[----:B------:R-:W-:-:S04]  /*4480*/  UIADD3 UR6, UR6, 0x28c40, URZ ;  /* 0x00028c4006067890 */ /* 0x000fc8000fffe03f */
[----:B------:R-:W-:Y:S01]  /*4490*/  UPRMT UR6, UR40, 0x654, UR6 ;  /* 0x0000065428067896 */ /* 0x000fe20008000006 */
[----:B------:R-:W-:Y:S01]  /*44a0*/  @P1 IMAD.HI.U32 R4, R3, UR7, RZ ;  /* 0x0000000703041c27 */ /* 0x000fe2000f8e00ff */
[----:B------:R-:W-:Y:S01]  /*44b0*/  @UP1 ULDC UR7, c[0x0][0x450] ;  /* 0x0001140000071ab9 */ /* 0x000fe20000000800 */
[----:B------:R-:W-:-:S03]  /*44c0*/  PLOP3.LUT P1, PT, PT, PT, UP0, 0x40, 0x0 ;  /* 0x000000000000781c */ /* 0x000fc60003f2e808 */
[----:B------:R-:W-:Y:S02]  /*44d0*/  @P2 SHF.R.U32.HI R3, RZ, UR7, R4 ;  /* 0x00000007ff032c19 */ /* 0x000fe40008011604 */
[----:B------:R-:W-:Y:S01]  /*44e0*/  IADD3 R4, -R2, UR48, R5 ;  /* 0x0000003002047c10 */ /* 0x000fe2000fffe105 */
[----:B------:R-:W-:Y:S01]  /*44f0*/  SYNCS.ARRIVE.TRANS64.RED.A1T0 RZ, [UR6], RZ ;  /* 0x000000ffffff79a7 */ /* 0x000fe20008100406 */
[----:B------:R-:W-:Y:S01]  /*4500*/  ULOP3.LUT UR6, URZ, UR22, URZ, 0x33, !UPT ;  /* 0x000000163f067292 */ /* 0x000fe2000f8e333f */
[----:B------:R-:W0:Y:S02]  /*4510*/  SHFL.IDX PT, R6, R3, RZ, 0x1c1f ;  /* 0x001c1fff03067589 */ /* 0x000e2400000e0000 */
[----:B------:R-:W-:-:S04]  /*4520*/  VIADD R4, R4, -UR50 ;  /* 0x8000003204047c36 */ /* 0x000fc80008000000 */
[C---:B------:R-:W-:Y:S02]  /*4530*/  VIADD R11, R4.reuse, UR14 ;  /* 0x0000000e040b7c36 */ /* 0x040fe40008000000 */
[----:B------:R-:W-:-:S03]  /*4540*/  VIADD R13, R4, UR6 ;  /* 0x00000006040d7c36 */ /* 0x000fc60008000000 */
[----:B0-----:R-:W-:Y:S01]  /*4550*/  VIADDMNMX R4, R6, R11, R10, PT ;  /* 0x0000000b06047246 */ /* 0x001fe2000380010a */
[----:B------:R-:W-:Y:S01]  /*4560*/  IMAD.IADD R5, R13, 0x1, R6 ;  /* 0x000000010d057824 */ /* 0x000fe200078e0206 */
[----:B------:R-:W-:Y:S06]  /*4570*/  @P1 BRA `(.L_x_5498) ;  /* 0x0000000000641947 */ /* 0x000fec0003800000 */
[----:B------:R-:W-:Y:S01]  /*4580*/  IMAD.U32 R9, RZ, RZ, UR50 ;  /* 0x00000032ff097e24 */ /* 0x000fe2000f8e00ff */
[----:B------:R-:W-:Y:S04]  /*4590*/  BSSY B0, `(.L_x_5499) ;  /* 0x0000013000007945 */ /* 0x000fe80003800000 */
[----:B------:R-:W-:-:S04]  /*45a0*/  IADD3 R9, -R9, UR48, R6 ;  /* 0x0000003009097c10 */ /* 0x000fc8000fffe106 */
[----:B------:R-:W-:-:S13]  /*45b0*/  ISETP.GT.AND P1, PT, R9, -0x1, PT ;  /* 0xffffffff0900780c */ /* 0x000fda0003f24270 */
[----:B------:R-:W-:Y:S05]  /*45c0*/  @P1 BRA `(.L_x_5500) ;  /* 0x0000000000241947 */ /* 0x000fea0003800000 */
[----:B------:R-:W-:Y:S01]  /*45d0*/  ULDC UR6, c[0x0][0x9e4] ;  /* 0x0002790000067ab9 */ /* 0x000fe20000000800 */
[----:B------:R-:W-:Y:S02]  /*45e0*/  LOP3.LUT R9, RZ, R9, RZ, 0x33, !PT ;  /* 0x00000009ff097212 */ /* 0x000fe400078e33ff */
[----:B------:R-:W-:-:S04]  /*45f0*/  MOV R15, UR6 ;  /* 0x00000006000f7c02 */ /* 0x000fc80008000f00 */
[----:B------:R-:W-:-:S13]  /*4600*/  ISETP.NE.AND P1, PT, R15, 0x1, PT ;  /* 0x000000010f00780c */ /* 0x000fda0003f25270 */
[----:B------:R-:W0:Y:S02]  /*4610*/  @P1 LDC.64 R20, c[0x0][0x9e8] ;  /* 0x00027a00ff141b82 */ /* 0x000e240000000a00 */
[----:B0-----:R-:W-:-:S05]  /*4620*/  @P1 IMAD.HI.U32 R6, R9, R20, RZ ;  /* 0x0000001409061227 */ /* 0x001fca00078e00ff */
[----:B------:R-:W-:-:S04]  /*4630*/  @P1 SHF.R.U32.HI R9, RZ, R21, R6 ;  /* 0x00000015ff091219 */ /* 0x000fc80000011606 */
[----:B------:R-:W-:Y:S01]  /*4640*/  LOP3.LUT R9, RZ, R9, RZ, 0x33, !PT ;  /* 0x00000009ff097212 */ /* 0x000fe200078e33ff */
[----:B------:R-:W-:Y:S06]  /*4650*/  BRA `(.L_x_5501) ;  /* 0x0000000000187947 */ /* 0x000fec0003800000 */
.L_x_5500:
[----:B------:R-:W-:Y:S02]  /*4660*/  ULDC UR6, c[0x0][0x9e4] ;  /* 0x0002790000067ab9 */ /* 0x000fe40000000800 */
[----:B------:R-:W-:-:S05]  /*4670*/  IMAD.U32 R15, RZ, RZ, UR6 ;  /* 0x00000006ff0f7e24 */ /* 0x000fca000f8e00ff */
[----:B------:R-:W-:-:S13]  /*4680*/  ISETP.NE.AND P1, PT, R15, 0x1, PT ;  /* 0x000000010f00780c */ /* 0x000fda0003f25270 */
[----:B------:R-:W0:Y:S02]  /*4690*/  @P1 LDC.64 R20, c[0x0][0x9e8] ;  /* 0x00027a00ff141b82 */ /* 0x000e240000000a00 */
[----:B0-----:R-:W-:-:S05]  /*46a0*/  @P1 IMAD.HI.U32 R6, R9, R20, RZ ;  /* 0x0000001409061227 */ /* 0x001fca00078e00ff */
[----:B------:R-:W-:-:S07]  /*46b0*/  @P1 SHF.R.U32.HI R9, RZ, R21, R6 ;  /* 0x00000015ff091219 */ /* 0x000fce0000011606 */
.L_x_5501:
[----:B------:R-:W-:Y:S05]  /*46c0*/  BSYNC B0 ;  /* 0x0000000000007941 */ /* 0x000fea0003800000 */
.L_x_5499:
[----:B------:R-:W-:-:S04]  /*46d0*/  IMAD R9, R9, R15, -R12 ;  /* 0x0000000f09097224 */ /* 0x000fc800078e0a0c */
[----:B------:R-:W-:-:S05]  /*46e0*/  IMAD.IADD R9, R9, 0x1, -R2 ;  /* 0x0000000109097824 */ /* 0x000fca00078e0a02 */
[----:B------:R-:W-:Y:S02]  /*46f0*/  VIADDMNMX R4, R9, R15, R4, PT ;  /* 0x0000000f09047246 */ /* 0x000fe40003800104 */
[----:B------:R-:W-:-:S07]  /*4700*/  VIMNMX R5, R5, R9, !PT ;  /* 0x0000000905057248 */ /* 0x000fce0007fe0100 */
.L_x_5498:
[C---:B------:R-:W-:Y:S01]  /*4710*/  ISETP.GE.AND P2, PT, R14.reuse, 0x9, PT ;  /* 0x000000090e00780c */ /* 0x040fe20003f46270 */
[----:B------:R-:W-:Y:S01]  /*4720*/  UISETP.NE.AND UP0, UPT, UR51, URZ, UPT ;  /* 0x0000003f3300728c */ /* 0x000fe2000bf05270 */
        /* <DEDUP_REMOVED lines=41> */
[C---:B------:R-:W-:Y:S02]  /*49c0*/  ISETP.GT.AND P3, PT, R5.reuse, 0x28, !P4 ;  /* 0x000000280500780c */ /* 0x040fe40006764270 */
        /* <DEDUP_REMOVED lines=27> */
[----:B------:R-:W-:Y:S02]  /*4b80*/  ISETP.GE.AND P6, PT, R14, 0x3a, PT ;  /* 0x0000003a0e00780c */ /* 0x000fe40003fc6270 */
[----:B------:R-:W0:Y:S02]  /*4b90*/  SHFL.IDX PT, R14, R3, 0x1, 0x1c1f ;  /* 0x003c1f00030e7f89 */ /* 0x000e2400000e0000 */
[----:B------:R-:W-:Y:S02]  /*4ba0*/  P2R R45, PR, RZ, 0x40 ;  /* 0x00000040ff2d7803 */ /* 0x000fe40000000000 */
[----:B------:R-:W-:-:S04]  /*4bb0*/  ISETP.GT.AND P6, PT, R5, 0x39, !P6 ;  /* 0x000000390500780c */ /* 0x000fc800077c4270 */
[----:B------:R-:W-:-:S04]  /*4bc0*/  ISETP.LT.OR P6, PT, R4, 0x3a, P6 ;  /* 0x0000003a0400780c */ /* 0x000fc800037c1670 */
[----:B------:R-:W-:Y:S02]  /*4bd0*/  FSEL R68, R53, -INF , !P6 ;  /* 0xff80000035447808 */ /* 0x000fe40007000000 */
[----:B------:R-:W-:Y:S02]  /*4be0*/  PLOP3.LUT P6, PT, PT, PT, UP0, 0x40, 0x0 ;  /* 0x000000000000781c */ /* 0x000fe40003fce808 */
[----:B0-----:R-:W-:Y:S01]  /*4bf0*/  VIADDMNMX R4, R14, R11, R10, PT ;  /* 0x0000000b0e047246 */ /* 0x001fe2000380010a */
[----:B------:R-:W-:-:S10]  /*4c00*/  IMAD.IADD R6, R13, 0x1, R14 ;  /* 0x000000010d067824 */ /* 0x000fd400078e020e */
[----:B------:R-:W-:Y:S05]  /*4c10*/  @P6 BRA `(.L_x_5502) ;  /* 0x0000000000646947 */ /* 0x000fea0003800000 */
[----:B------:R-:W-:Y:S01]  /*4c20*/  IMAD.U32 R3, RZ, RZ, UR50 ;  /* 0x00000032ff037e24 */ /* 0x000fe2000f8e00ff */
[----:B------:R-:W-:Y:S04]  /*4c30*/  BSSY B0, `(.L_x_5503) ;  /* 0x0000013000007945 */ /* 0x000fe80003800000 */
[----:B------:R-:W-:-:S04]  /*4c40*/  IADD3 R3, -R3, UR48, R14 ;  /* 0x0000003003037c10 */ /* 0x000fc8000fffe10e */
        /* <DEDUP_REMOVED lines=11> */
.L_x_5504:
[----:B------:R-:W-:Y:S02]  /*4d00*/  ULDC UR6, c[0x0][0x9e4] ;  /* 0x0002790000067ab9 */ /* 0x000fe40000000800 */
[----:B------:R-:W-:-:S05]  /*4d10*/  IMAD.U32 R5, RZ, RZ, UR6 ;  /* 0x00000006ff057e24 */ /* 0x000fca000f8e00ff */
[----:B------:R-:W-:-:S13]  /*4d20*/  ISETP.NE.AND P6, PT, R5, 0x1, PT ;  /* 0x000000010500780c */ /* 0x000fda0003fc5270 */
[----:B------:R-:W0:Y:S02]  /*4d30*/  @P6 LDC.64 R10, c[0x0][0x9e8] ;  /* 0x00027a00ff0a6b82 */ /* 0x000e240000000a00 */
[----:B0-----:R-:W-:-:S05]  /*4d40*/  @P6 IMAD.HI.U32 R10, R3, R10, RZ ;  /* 0x0000000a030a6227 */ /* 0x001fca00078e00ff */
[----:B------:R-:W-:-:S07]  /*4d50*/  @P6 SHF.R.U32.HI R3, RZ, R11, R10 ;  /* 0x0000000bff036219 */ /* 0x000fce000001160a */
.L_x_5505:
[----:B------:R-:W-:Y:S05]  /*4d60*/  BSYNC B0 ;  /* 0x0000000000007941 */ /* 0x000fea0003800000 */
.L_x_5503:
[----:B------:R-:W-:-:S04]  /*4d70*/  IMAD R3, R3, R5, -R12 ;  /* 0x0000000503037224 */ /* 0x000fc800078e0a0c */
[----:B------:R-:W-:-:S05]  /*4d80*/  IMAD.IADD R3, R3, 0x1, -R2 ;  /* 0x0000000103037824 */ /* 0x000fca00078e0a02 */
[----:B------:R-:W-:Y:S02]  /*4d90*/  VIADDMNMX R4, R3, R5, R4, PT ;  /* 0x0000000503047246 */ /* 0x000fe40003800104 */
[----:B------:R-:W-:-:S07]  /*4da0*/  VIMNMX R6, R6, R3, !PT ;  /* 0x0000000306067248 */ /* 0x000fce0007fe0100 */
.L_x_5502:
        /* <DEDUP_REMOVED lines=36> */
[----:B------:R-:W-:Y:S02]  /*4ff0*/  ISETP.NE.AND P6, PT, R9, RZ, PT ;  /* 0x000000ff0900720c */ /* 0x000fe40003fc5270 */
[----:B------:R-:W-:-:S02]  /*5000*/  ISETP.GT.AND P1, PT, R6, 0x19, !P1 ;  /* 0x000000190600780c */ /* 0x000fc40004f24270 */
[----:B------:R-:W-:Y:S02]  /*5010*/  ISETP.GT.AND P2, PT, R6, 0x8, !P2 ;  /* 0x000000080600780c */ /* 0x000fe40005744270 */
[----:B------:R-:W-:Y:S02]  /*5020*/  ISETP.LT.OR P1, PT, R4, 0x1a, P1 ;  /* 0x0000001a0400780c */ /* 0x000fe40000f21670 */
[----:B------:R-:W-:Y:S02]  /*5030*/  FMNMX.FTZ R9, R68, R3, !PT ;  /* 0x0000000344097209 */ /* 0x000fe40007810000 */
[----:B------:R-:W-:Y:S02]  /*5040*/  FSEL R39, R39, -INF , !P1 ;  /* 0xff80000027277808 */ /* 0x000fe40004800000 */
[----:B------:R-:W-:Y:S01]  /*5050*/  ISETP.NE.AND P1, PT, R37, RZ, PT ;  /* 0x000000ff2500720c */ /* 0x000fe20003f25270 */
[----:B------:R-:W0:Y:S01]  /*5060*/  SHFL.BFLY PT, R10, R9, 0x2, 0x1f ;  /* 0x0c401f00090a7f89 */ /* 0x000e2200000e0000 */
[----:B------:R-:W-:-:S02]  /*5070*/  ISETP.LT.OR P2, PT, R4, 0x9, P2 ;  /* 0x000000090400780c */ /* 0x000fc40001741670 */
[----:B------:R-:W-:Y:S02]  /*5080*/  ISETP.GT.AND P1, PT, R6, 0x20, !P1 ;  /* 0x000000200600780c */ /* 0x000fe40004f24270 */
[----:B------:R-:W-:Y:S02]  /*5090*/  FSEL R30, R30, -INF , !P2 ;  /* 0xff8000001e1e7808 */ /* 0x000fe40005000000 */
        /* <DEDUP_REMOVED lines=11> */
[----:B------:R-:W-:Y:S01]  /*5150*/  ISETP.NE.AND P6, PT, R45, RZ, PT ;  /* 0x000000ff2d00720c */ /* 0x000fe20003fc5270 */
        /* <DEDUP_REMOVED lines=10> */
[----:B------:R-:W-:-:S02]  /*5200*/  ISETP.GT.AND P3, PT, R6, 0x30, !P3 ;  /* 0x000000300600780c */ /* 0x000fc40005f64270 */
[----:B------:R-:W-:Y:S02]  /*5210*/  FMNMX.FTZ R3, R35, R10, !PT ;  /* 0x0000000a23037209 */ /* 0x000fe40007810000 */
[----:B------:R-:W-:Y:S02]  /*5220*/  ISETP.LT.OR P2, PT, R4, 0x2a, P2 ;  /* 0x0000002a0400780c */ /* 0x000fe40001741670 */
[----:B------:R-:W-:Y:S02]  /*5230*/  FMNMX.FTZ R10, R38, R3, !PT ;  /* 0x00000003260a7209 */ /* 0x000fe40007810000 */
[----:B0-----:R-:W-:Y:S02]  /*5240*/  FMNMX.FTZ R5, R11, R12, !PT ;  /* 0x0000000c0b057209 */ /* 0x001fe40007810000 */
[----:B------:R-:W-:Y:S02]  /*5250*/  FMNMX.FTZ R3, R39, R10, !PT ;  /* 0x0000000a27037209 */ /* 0x000fe40007810000 */
[C---:B------:R-:W-:Y:S01]  /*5260*/  FSETP.NEU.FTZ.AND P1, PT, R5.reuse, -INF , PT ;  /* 0xff8000000500780b */ /* 0x040fe20003f3d000 */
[----:B------:R-:W-:Y:S01]  /*5270*/  FMUL.FTZ R9, R5, UR10 ;  /* 0x0000000a05097c20 */ /* 0x000fe20008410000 */
[----:B------:R-:W-:-:S02]  /*5280*/  FMNMX.FTZ R10, R42, R3, !PT ;  /* 0x000000032a0a7209 */ /* 0x000fc40007810000 */
[C---:B------:R-:W-:Y:S02]  /*5290*/  ISETP.GT.AND P4, PT, R6.reuse, 0x31, !P4 ;  /* 0x000000310600780c */ /* 0x040fe40006784270 */
[----:B------:R-:W-:Y:S02]  /*52a0*/  FMNMX.FTZ R3, R43, R10, !PT ;  /* 0x0000000a2b037209 */ /* 0x000fe40007810000 */
[----:B------:R-:W-:Y:S02]  /*52b0*/  FSEL R9, R9, RZ, P1 ;  /* 0x000000ff09097208 */ /* 0x000fe40000800000 */
[C---:B------:R-:W-:Y:S02]  /*52c0*/  ISETP.GT.AND P5, PT, R6.reuse, 0x38, !P5 ;  /* 0x000000380600780c */ /* 0x040fe40006fa4270 */
[----:B------:R-:W-:Y:S01]  /*52d0*/  ISETP.GT.AND P1, PT, R6, 0x39, !P6 ;  /* 0x000000390600780c */ /* 0x000fe20007724270 */
[--C-:B------:R-:W-:Y:S01]  /*52e0*/  FFMA.FTZ R10, R24, UR10, -R9.reuse ;  /* 0x0000000a180a7c23 */ /* 0x100fe20008010809 */
[----:B------:R-:W-:Y:S01]  /*52f0*/  ISETP.LT.OR P3, PT, R4, 0x31, P3 ;  /* 0x000000310400780c */ /* 0x000fe20001f61670 */
[--C-:B------:R-:W-:Y:S01]  /*5300*/  FFMA.FTZ R11, R20, UR10, -R9.reuse ;  /* 0x0000000a140b7c23 */ /* 0x100fe20008010809 */
[----:B------:R-:W-:Y:S01]  /*5310*/  FSEL R47, R47, -INF , !P2 ;  /* 0xff8000002f2f7808 */ /* 0x000fe20005000000 */
[--C-:B------:R-:W-:Y:S01]  /*5320*/  FFMA.FTZ R12, R56, UR10, -R9.reuse ;  /* 0x0000000a380c7c23 */ /* 0x100fe20008010809 */
[----:B------:R-:W-:Y:S01]  /*5330*/  FMNMX.FTZ R6, R46, R3, !PT ;  /* 0x000000032e067209 */ /* 0x000fe20007810000 */
[----:B------:R-:W-:Y:S01]  /*5340*/  MUFU.EX2 R10, R10 ;  /* 0x0000000a000a7308 */ /* 0x000fe20000000800 */
[----:B------:R-:W-:Y:S01]  /*5350*/  ISETP.LT.OR P4, PT, R4, 0x32, P4 ;  /* 0x000000320400780c */ /* 0x000fe20002781670 */
[--C-:B------:R-:W-:Y:S01]  /*5360*/  FFMA.FTZ R14, R32, UR10, -R9.reuse ;  /* 0x0000000a200e7c23 */ /* 0x100fe20008010809 */
[----:B------:R-:W-:Y:S01]  /*5370*/  FSEL R50, R50, -INF , !P3 ;  /* 0xff80000032327808 */ /* 0x000fe20005800000 */
[--C-:B------:R-:W-:Y:S01]  /*5380*/  FFMA.FTZ R15, R58, UR10, -R9.reuse ;  /* 0x0000000a3a0f7c23 */ /* 0x100fe20008010809 */
[----:B------:R-:W-:Y:S01]  /*5390*/  FMNMX.FTZ R3, R47, R6, !PT ;  /* 0x000000062f037209 */ /* 0x000fe20007810000 */
[--C-:B------:R-:W-:Y:S01]  /*53a0*/  FFMA.FTZ R20, R36, UR10, -R9.reuse ;  /* 0x0000000a24147c23 */ /* 0x100fe20008010809 */
[----:B------:R-:W-:Y:S01]  /*53b0*/  ISETP.LT.OR P5, PT, R4, 0x39, P5 ;  /* 0x000000390400780c */ /* 0x000fe20002fa1670 */
[----:B------:R-:W0:Y:S01]  /*53c0*/  MUFU.EX2 R11, R11 ;  /* 0x0000000b000b7308 */ /* 0x000e220000000800 */
[----:B------:R-:W-:Y:S01]  /*53d0*/  FSEL R51, R51, -INF , !P4 ;  /* 0xff80000033337808 */ /* 0x000fe20006000000 */
[--C-:B------:R-:W-:Y:S01]  /*53e0*/  FFMA.FTZ R21, R60, UR10, -R9.reuse ;  /* 0x0000000a3c157c23 */ /* 0x100fe20008010809 */
[----:B------:R-:W-:Y:S01]  /*53f0*/  FMNMX.FTZ R6, R50, R3, !PT ;  /* 0x0000000332067209 */ /* 0x000fe20007810000 */
[--C-:B------:R-:W-:Y:S01]  /*5400*/  FFMA.FTZ R24, R40, UR10, -R9.reuse ;  /* 0x0000000a28187c23 */ /* 0x100fe20008010809 */
[----:B------:R-:W-:Y:S01]  /*5410*/  ISETP.LT.OR P1, PT, R4, 0x3a, P1 ;  /* 0x0000003a0400780c */ /* 0x000fe20000f21670 */
        /* <DEDUP_REMOVED lines=8> */
[----:B------:R-:W-:-:S02]  /*54a0*/  FFMA.FTZ R33, R66, UR10, -R9 ;  /* 0x0000000a42217c23 */ /* 0x000fc40008010809 */
[----:B------:R4:W-:Y:S01]  /*54b0*/  MUFU.EX2 R154, R6 ;  /* 0x00000006009a7308 */ /* 0x0009e20000000800 */
[----:B------:R-:W-:Y:S01]  /*54c0*/  FMNMX.FTZ R4, R55, R4, !PT ;  /* 0x0000000437047209 */ /* 0x000fe20007810000 */
[----:B---3--:R-:W-:Y:S01]  /*54d0*/  FFMA.FTZ R12, R44, UR10, -R9 ;  /* 0x0000000a2c0c7c23 */ /* 0x008fe20008010809 */
[----:B0-----:R-:W-:-:S03]  /*54e0*/  F2FP.F16.F32.PACK_AB R152, R11, R10 ;  /* 0x0000000a0b98723e */ /* 0x001fc600000000ff */
[----:B------:R-:W0:Y:S02]  /*54f0*/  SHFL.BFLY PT, R3, R4, 0x2, 0x1f ;  /* 0x0c401f0004037f89 */ /* 0x000e2400000e0000 */
[----:B------:R-:W-:Y:S08]  /*5500*/  MUFU.EX2 R29, R28 ;  /* 0x0000001c001d7308 */ /* 0x000ff00000000800 */
[----:B------:R-:W-:Y:S08]  /*5510*/  MUFU.EX2 R14, R14 ;  /* 0x0000000e000e7308 */ /* 0x000ff00000000800 */
[----:B------:R-:W3:Y:S01]  /*5520*/  MUFU.EX2 R15, R15 ;  /* 0x0000000f000f7308 */ /* 0x000ee20000000800 */
[----:B0-----:R-:W-:Y:S01]  /*5530*/  FMNMX.FTZ R3, R4, R3, !PT ;  /* 0x0000000304037209 */ /* 0x001fe20007810000 */
[----:B------:R-:W-:-:S06]  /*5540*/  FFMA.FTZ R4, R62, UR10, -R9 ;  /* 0x0000000a3e047c23 */ /* 0x000fcc0008010809 */
[----:B------:R-:W-:Y:S01]  /*5550*/  MUFU.EX2 R20, R20 ;  /* 0x0000001400147308 */ /* 0x000fe20000000800 */
[----:B----4-:R-:W0:Y:S07]  /*5560*/  SHFL.BFLY PT, R6, R3, 0x1, 0x1f ;  /* 0x0c201f0003067f89 */ /* 0x010e2e00000e0000 */
[----:B------:R4:W-:Y:S01]  /*5570*/  MUFU.EX2 R25, R4 ;  /* 0x0000000400197308 */ /* 0x0009e20000000800 */
[----:B---3--:R-:W-:-:S07]  /*5580*/  F2FP.F16.F32.PACK_AB R156, R15, R14 ;  /* 0x0000000e0f9c723e */ /* 0x008fce00000000ff */
[----:B------:R-:W3:Y:S08]  /*5590*/  MUFU.EX2 R21, R21 ;  /* 0x0000001500157308 */ /* 0x000ef00000000800 */
[----:B------:R-:W-:Y:S01]  /*55a0*/  MUFU.EX2 R24, R24 ;  /* 0x0000001800187308 */ /* 0x000fe20000000800 */
[----:B0-----:R-:W-:Y:S01]  /*55b0*/  FMNMX.FTZ R6, R3, R6, !PT ;  /* 0x0000000603067209 */ /* 0x001fe20007810000 */
[--C-:B------:R-:W-:Y:S01]  /*55c0*/  FFMA.FTZ R3, R52, UR10, -R9.reuse ;  /* 0x0000000a34037c23 */ /* 0x100fe20008010809 */
[----:B------:R-:W-:-:S02]  /*55d0*/  FFMA.FTZ R9, R68, UR10, -R9 ;  /* 0x0000000a44097c23 */ /* 0x000fc40008010809 */
[C---:B------:R-:W-:Y:S01]  /*55e0*/  FSETP.NEU.FTZ.AND P1, PT, R6.reuse, -INF , PT ;  /* 0xff8000000600780b */ /* 0x040fe20003f3d000 */
[----:B----4-:R-:W-:Y:S02]  /*55f0*/  FMUL.FTZ R4, R6, UR10 ;  /* 0x0000000a06047c20 */ /* 0x010fe40008410000 */
[----:B------:R-:W0:Y:S01]  /*5600*/  MUFU.EX2 R12, R12 ;  /* 0x0000000c000c7308 */ /* 0x000e220000000800 */
[----:B---3--:R-:W-:Y:S02]  /*5610*/  F2FP.F16.F32.PACK_AB R158, R21, R20 ;  /* 0x00000014159e723e */ /* 0x008fe400000000ff */
[----:B------:R-:W-:-:S05]  /*5620*/  FSEL R28, R4, RZ, P1 ;  /* 0x000000ff041c7208 */ /* 0x000fca0000800000 */
[----:B------:R3:W-:Y:S01]  /*5630*/  MUFU.EX2 R4, R9 ;  /* 0x0000000900047308 */ /* 0x0007e20000000800 */
[--C-:B------:R-:W-:Y:S01]  /*5640*/  FFMA.FTZ R26, R26, UR10, -R28.reuse ;  /* 0x0000000a1a1a7c23 */ /* 0x100fe2000801081c */
[--C-:B------:R-:W-:Y:S01]  /*5650*/  FFMA.FTZ R27, R27, UR10, -R28.reuse ;  /* 0x0000000a1b1b7c23 */ /* 0x100fe2000801081c */
[--C-:B------:R-:W-:Y:S01]  /*5660*/  FFMA.FTZ R30, R30, UR10, -R28.reuse ;  /* 0x0000000a1e1e7c23 */ /* 0x100fe2000801081c */
[--C-:B------:R-:W-:Y:S01]  /*5670*/  FFMA.FTZ R31, R31, UR10, -R28.reuse ;  /* 0x0000000a1f1f7c23 */ /* 0x100fe2000801081c */
[--C-:B------:R-:W-:Y:S01]  /*5680*/  FFMA.FTZ R34, R34, UR10, -R28.reuse ;  /* 0x0000000a22227c23 */ /* 0x100fe2000801081c */
[--C-:B------:R-:W-:Y:S01]  /*5690*/  FFMA.FTZ R35, R35, UR10, -R28.reuse ;  /* 0x0000000a23237c23 */ /* 0x100fe2000801081c */
[--C-:B------:R-:W-:Y:S01]  /*56a0*/  FFMA.FTZ R38, R38, UR10, -R28.reuse ;  /* 0x0000000a26267c23 */ /* 0x100fe2000801081c */
[----:B------:R-:W-:Y:S01]  /*56b0*/  MUFU.EX2 R26, R26 ;  /* 0x0000001a001a7308 */ /* 0x000fe20000000800 */
[----:B---3--:R-:W-:Y:S01]  /*56c0*/  FADD.FTZ R9, R10, R11 ;  /* 0x0000000b0a097221 */ /* 0x008fe20000010000 */
[--C-:B------:R-:W-:Y:S01]  /*56d0*/  FFMA.FTZ R39, R39, UR10, -R28.reuse ;  /* 0x0000000a27277c23 */ /* 0x100fe2000801081c */
[--C-:B------:R-:W-:Y:S01]  /*56e0*/  FFMA.FTZ R42, R42, UR10, -R28.reuse ;  /* 0x0000000a2a2a7c23 */ /* 0x100fe2000801081c */
[--C-:B------:R-:W-:Y:S01]  /*56f0*/  FFMA.FTZ R43, R43, UR10, -R28.reuse ;  /* 0x0000000a2b2b7c23 */ /* 0x100fe2000801081c */
[----:B------:R-:W-:Y:S01]  /*5700*/  FADD.FTZ R36, R154, R9 ;  /* 0x000000099a247221 */ /* 0x000fe20000010000 */
[--C-:B------:R-:W-:Y:S01]  /*5710*/  FFMA.FTZ R46, R46, UR10, -R28.reuse ;  /* 0x0000000a2e2e7c23 */ /* 0x100fe2000801081c */
[----:B------:R-:W-:Y:S01]  /*5720*/  FFMA.FTZ R47, R47, UR10, -R28 ;  /* 0x0000000a2f2f7c23 */ /* 0x000fe2000801081c */
[----:B------:R-:W3:Y:S01]  /*5730*/  MUFU.EX2 R27, R27 ;  /* 0x0000001b001b7308 */ /* 0x000ee20000000800 */
[----:B------:R-:W-:Y:S01]  /*5740*/  FADD.FTZ R37, R13, R36 ;  /* 0x000000240d257221 */ /* 0x000fe20000010000 */
[--C-:B------:R-:W-:Y:S01]  /*5750*/  FFMA.FTZ R50, R50, UR10, -R28.reuse ;  /* 0x0000000a32327c23 */ /* 0x100fe2000801081c */
[--C-:B------:R-:W-:Y:S01]  /*5760*/  FFMA.FTZ R51, R51, UR10, -R28.reuse ;  /* 0x0000000a33337c23 */ /* 0x100fe2000801081c */
[--C-:B------:R-:W-:Y:S01]  /*5770*/  FFMA.FTZ R54, R54, UR10, -R28.reuse ;  /* 0x0000000a36367c23 */ /* 0x100fe2000801081c */
[----:B------:R-:W-:Y:S01]  /*5780*/  FADD.FTZ R40, R14, R37 ;  /* 0x000000250e287221 */ /* 0x000fe20000010000 */
[----:B------:R-:W-:Y:S01]  /*5790*/  FFMA.FTZ R28, R55, UR10, -R28 ;  /* 0x0000000a371c7c23 */ /* 0x000fe2000801081c */
[----:B------:R-:W-:Y:S01]  /*57a0*/  F2FP.F16.F32.PACK_AB R154, R13, R154 ;  /* 0x0000009a0d9a723e */ /* 0x000fe200000000ff */
[----:B------:R-:W4:Y:S01]  /*57b0*/  MUFU.EX2 R30, R30 ;  /* 0x0000001e001e7308 */ /* 0x000f220000000800 */
[----:B------:R-:W-:Y:S01]  /*57c0*/  FADD.FTZ R37, R15, R40 ;  /* 0x000000280f257221 */ /* 0x000fe20000010000 */
[----:B0-----:R-:W-:-:S02]  /*57d0*/  F2FP.F16.F32.PACK_AB R162, R29, R12 ;  /* 0x0000000c1da2723e */ /* 0x001fc400000000ff */
[----:B------:R-:W-:Y:S01]  /*57e0*/  F2FP.F16.F32.PACK_AB R160, R25, R24 ;  /* 0x0000001819a0723e */ /* 0x000fe200000000ff */
[----:B------:R-:W-:-:S03]  /*57f0*/  FADD.FTZ R40, R20, R37 ;  /* 0x0000002514287221 */ /* 0x000fc60000010000 */
[----:B------:R-:W0:Y:S01]  /*5800*/  MUFU.EX2 R31, R31 ;  /* 0x0000001f001f7308 */ /* 0x000e220000000800 */
[----:B---3--:R-:W-:Y:S01]  /*5810*/  FADD.FTZ R9, R26, R27 ;  /* 0x0000001b1a097221 */ /* 0x008fe20000010000 */
[----:B------:R-:W-:Y:S01]  /*5820*/  FADD.FTZ R11, R21, R40 ;  /* 0x00000028150b7221 */ /* 0x000fe20000010000 */
[----:B------:R-:W-:-:S03]  /*5830*/  F2FP.F16.F32.PACK_AB R153, R27, R26 ;  /* 0x0000001a1b99723e */ /* 0x000fc600000000ff */
[----:B------:R-:W-:Y:S02]  /*5840*/  FADD.FTZ R14, R24, R11 ;  /* 0x0000000b180e7221 */ /* 0x000fe40000010000 */
[----:B------:R-:W3:Y:S01]  /*5850*/  MUFU.EX2 R34, R34 ;  /* 0x0000002200227308 */ /* 0x000ee20000000800 */
[----:B----4-:R-:W-:Y:S01]  /*5860*/  FADD.FTZ R36, R30, R9 ;  /* 0x000000091e247221 */ /* 0x010fe20000010000 */
[----:B------:R-:W-:-:S06]  /*5870*/  FADD.FTZ R13, R25, R14 ;  /* 0x0000000e190d7221 */ /* 0x000fcc0000010000 */
        /* <DEDUP_REMOVED lines=19> */
[----:B------:R-:W-:Y:S01]  /*59b0*/  FADD.FTZ R10, R12, R13 ;  /* 0x0000000d0c0a7221 */ /* 0x000fe20000010000 */
[----:B------:R-:W-:-:S03]  /*59c0*/  F2FP.F16.F32.PACK_AB R161, R43, R42 ;  /* 0x0000002a2ba1723e */ /* 0x000fc600000000ff */
[----:B------:R-:W-:Y:S02]  /*59d0*/  FADD.FTZ R29, R29, R10 ;  /* 0x0000000a1d1d7221 */ /* 0x000fe40000010000 */
[----:B------:R-:W-:Y:S01]  /*59e0*/  MUFU.EX2 R32, R32 ;  /* 0x0000002000207308 */ /* 0x000fe20000000800 */
[----:B---3--:R-:W-:-:S07]  /*59f0*/  FADD.FTZ R12, R46, R11 ;  /* 0x0000000b2e0c7221 */ /* 0x008fce0000010000 */
        /* <DEDUP_REMOVED lines=10> */
[----:B------:R-:W-:Y:S01]  /*5aa0*/  MUFU.EX2 R54, R54 ;  /* 0x0000003600367308 */ /* 0x000fe20000000800 */
[----:B----4-:R-:W-:Y:S01]  /*5ab0*/  F2FP.F16.F32.PACK_AB R165, R51, R50 ;  /* 0x0000003233a5723e */ /* 0x010fe200000000ff */
[----:B------:R-:W-:-:S04]  /*5ac0*/  FADD.FTZ R50, R50, R47 ;  /* 0x0000002f32327221 */ /* 0x000fc80000010000 */
[----:B------:R-:W-:Y:S02]  /*5ad0*/  FADD.FTZ R51, R51, R50 ;  /* 0x0000003233337221 */ /* 0x000fe40000010000 */
[----:B------:R-:W4:Y:S01]  /*5ae0*/  MUFU.EX2 R9, R28 ;  /* 0x0000001c00097308 */ /* 0x000f220000000800 */
[----:B---3--:R-:W-:Y:S01]  /*5af0*/  F2FP.F16.F32.PACK_AB R166, R4, R3 ;  /* 0x0000000304a6723e */ /* 0x008fe200000000ff */
[----:B------:R-:W-:-:S04]  /*5b00*/  FADD.FTZ R3, R3, R32 ;  /* 0x0000002003037221 */ /* 0x000fc80000010000 */
[----:B------:R-:W-:Y:S01]  /*5b10*/  FADD.FTZ R3, R4, R3 ;  /* 0x0000000304037221 */ /* 0x000fe20000010000 */
[----:B----4-:R-:W-:Y:S01]  /*5b20*/  F2FP.F16.F32.PACK_AB R167, R9, R54 ;  /* 0x0000003609a7723e */ /* 0x010fe200000000ff */
[----:B------:R-:W-:-:S04]  /*5b30*/  FADD.FTZ R54, R54, R51 ;  /* 0x0000003336367221 */ /* 0x000fc80000010000 */
[----:B------:R0:W-:Y:S01]  /*5b40*/  STSM.16.M88.4 [R22], R164 ;  /* 0x000000a416007844 */ /* 0x0001e20000000200 */
[----:B------:R-:W-:Y:S01]  /*5b50*/  FADD.FTZ R4, R9, R54 ;  /* 0x0000003609047221 */ /* 0x000fe20000010000 */
[----:B------:R-:W-:Y:S06]  /*5b60*/  @!P0 BRA `(.L_x_5506) ;  /* 0x0000000000048947 */ /* 0x000fec0003800000 */
[----:B------:R-:W-:Y:S01]  /*5b70*/  BPT.TRAP 0x1 ;  /* 0x000000040000795c */ /* 0x000fe20000300000 */
.L_x_5506:
[----:B------:R3:W4:Y:S01]  /*5b80*/  SYNCS.PHASECHK.TRANS64.TRYWAIT P1, [R7+URZ+0x28c50], R8 ;  /* 0x028c5008070075a7 */ /* 0x000722000802017f */
[----:B------:R-:W-:Y:S05]  /*5b90*/  @!P0 BRA `(.L_x_5507) ;  /* 0x0000000000048947 */ /* 0x000fea0003800000 */
[----:B------:R-:W-:Y:S01]  /*5ba0*/  BPT.TRAP 0x1 ;  /* 0x000000040000795c */ /* 0x000fe20000300000 */
.L_x_5507:
[----:B----4-:R-:W-:Y:S05]  /*5bb0*/  @P1 BRA `(.L_x_5508) ;  /* 0x0000000000081947 */ /* 0x010fea0003800000 */
[----:B------:R-:W4:Y:S02]  /*5bc0*/  SYNCS.PHASECHK.TRANS64.TRYWAIT P1, [R7+URZ+0x28c50], R8 ;  /* 0x028c5008070075a7 */ /* 0x000f24000802017f */
[----:B----4-:R-:W-:Y:S05]  /*5bd0*/  @!P1 BRA `(.L_x_5509) ;  /* 0x0000010000009947 */ /* 0x010fea0003800000 */
.L_x_5508:
        /* <DEDUP_REMOVED lines=34> */
.L_x_5510:
[----:B------:R-:W-:Y:S01]  /*5e00*/  R2UR UR6, R7 ;  /* 0x00000000070672ca */ /* 0x000fe200000e0000 */
[----:B------:R-:W-:Y:S01]  /*5e10*/  UISETP.NE.AND UP1, UPT, UR52, URZ, UPT ;  /* 0x0000003f3400728c */ /* 0x000fe2000bf25270 */
[----:B------:R-:W-:Y:S01]  /*5e20*/  VIADD R9, R168, 0xfffffffe ;  /* 0xfffffffea8097836 */ /* 0x000fe20000000000 */
[----:B------:R-:W-:-:S06]  /*5e30*/  UISETP.NE.AND UP0, UPT, UR51, URZ, UPT ;  /* 0x0000003f3300728c */ /* 0x000fcc000bf05270 */
[----:B------:R-:W-:-:S03]  /*5e40*/  PLOP3.LUT P1, PT, PT, PT, UP0, 0x40, 0x0 ;  /* 0x000000000000781c */ /* 0x000fc60003f2e808 */
[----:B------:R-:W-:Y:S01]  /*5e50*/  @UP1 ULDC UR15, c[0x0][0x450] ;  /* 0x00011400000f1ab9 */ /* 0x000fe20000000800 */
[----:B------:R-:W-:-:S04]  /*5e60*/  UIADD3 UR6, UR6, 0x28c60, URZ ;  /* 0x00028c6006067890 */ /* 0x000fc8000fffe03f */
[----:B------:R-:W-:-:S03]  /*5e70*/  UPRMT UR11, UR40, 0x654, UR6 ;  /* 0x00000654280b7896 */ /* 0x000fc60008000006 */
[----:B------:R-:W-:Y:S02]  /*5e80*/  @UP1 ULDC UR6, c[0x0][0x44c] ;  /* 0x0001130000061ab9 */ /* 0x000fe40000000800 */
[----:B------:R-:W-:-:S04]  /*5e90*/  UIMAD.WIDE.U32 UR6, UR45, UR6, URZ ;  /* 0x000000062d0672a5 */ /* 0x000fc8000f8e003f */
[----:B------:R-:W-:Y:S01]  /*5ea0*/  SYNCS.ARRIVE.TRANS64.RED.A1T0 RZ, [UR11], RZ ;  /* 0x000000ffffff79a7 */ /* 0x000fe2000810040b */
[----:B------:R-:W-:Y:S01]  /*5eb0*/  UMOV UR11, UR45 ;  /* 0x0000002d000b7c82 */ /* 0x000fe20008000000 */
[----:B------:R-:W-:-:S04]  /*5ec0*/  @UP1 USHF.R.U32.HI UR11, URZ, UR15, UR7 ;  /* 0x0000000f3f0b1299 */ /* 0x000fc80008011607 */
[----:B------:R-:W-:-:S04]  /*5ed0*/  UIADD3 UR6, UR11, UR48, -UR50 ;  /* 0x000000300b067290 */ /* 0x000fc8000fffe832 */
[----:B------:R-:W-:Y:S01]  /*5ee0*/  UIADD3 UR11, UR6, UR14, URZ ;  /* 0x0000000e060b7290 */ /* 0x000fe2000fffe03f */
[----:B------:R-:W-:Y:S11]  /*5ef0*/  @P1 BRA `(.L_x_5511) ;  /* 0x00000000004c1947 */ /* 0x000ff60003800000 */
[----:B------:R-:W-:Y:S01]  /*5f00*/  ISETP.LT.AND P1, PT, RZ, UR6, PT ;  /* 0x00000006ff007c0c */ /* 0x000fe2000bf21270 */
[----:B------:R-:W-:-:S12]  /*5f10*/  UIADD3 UR18, UR6, -0x1, URZ ;  /* 0xffffffff06127890 */ /* 0x000fd8000fffe03f */
[----:B------:R-:W-:Y:S05]  /*5f20*/  @P1 BRA `(.L_x_5512) ;  /* 0x0000000000201947 */ /* 0x000fea0003800000 */
[----:B------:R-:W-:Y:S01]  /*5f30*/  ULDC UR19, c[0x0][0x9e4] ;  /* 0x0002790000137ab9 */ /* 0x000fe20000000800 */
[----:B------:R-:W-:Y:S02]  /*5f40*/  UIADD3 UR18, -UR6, URZ, URZ ;  /* 0x0000003f06127290 */ /* 0x000fe4000fffe13f */
[----:B------:R-:W-:-:S11]  /*5f50*/  UISETP.NE.AND UP0, UPT, UR19, 0x1, UPT ;  /* 0x000000011300788c */ /* 0x000fd6000bf05270 */
[----:B------:R-:W-:Y:S02]  /*5f60*/  @UP0 ULDC.64 UR6, c[0x0][0x9e8] ;  /* 0x00027a0000060ab9 */ /* 0x000fe40000000a00 */
[----:B------:R-:W-:-:S04]  /*5f70*/  UIMAD.WIDE.U32 UR14, UR18, UR6, URZ ;  /* 0x00000006120e72a5 */ /* 0x000fc8000f8e003f */
[----:B------:R-:W-:-:S04]  /*5f80*/  @UP0 USHF.R.U32.HI UR18, URZ, UR7, UR15 ;  /* 0x000000073f120299 */ /* 0x000fc8000801160f */
[----:B------:R-:W-:Y:S01]  /*5f90*/  ULOP3.LUT UR18, URZ, UR18, URZ, 0x33, !UPT ;  /* 0x000000123f127292 */ /* 0x000fe2000f8e333f */
[----:B------:R-:W-:Y:S11]  /*5fa0*/  BRA `(.L_x_5513) ;  /* 0x0000000000147947 */ /* 0x000ff60003800000 */
.L_x_5512:
[----:B------:R-:W-:Y:S02]  /*5fb0*/  ULDC UR19, c[0x0][0x9e4] ;  /* 0x0002790000137ab9 */ /* 0x000fe40000000800 */
[----:B------:R-:W-:-:S11]  /*5fc0*/  UISETP.NE.AND UP0, UPT, UR19, 0x1, UPT ;  /* 0x000000011300788c */ /* 0x000fd6000bf05270 */
[----:B------:R-:W-:Y:S02]  /*5fd0*/  @UP0 ULDC.64 UR6, c[0x0][0x9e8] ;  /* 0x00027a0000060ab9 */ /* 0x000fe40000000a00 */
[----:B------:R-:W-:-:S04]  /*5fe0*/  UIMAD.WIDE.U32 UR14, UR18, UR6, URZ ;  /* 0x00000006120e72a5 */ /* 0x000fc8000f8e003f */
[----:B------:R-:W-:-:S12]  /*5ff0*/  @UP0 USHF.R.U32.HI UR18, URZ, UR7, UR15 ;  /* 0x000000073f120299 */ /* 0x000fd8000801160f */
.L_x_5513:
[----:B------:R-:W-:-:S04]  /*6000*/  UIMAD UR18, UR18, UR19, UR19 ;  /* 0x00000013121272a4 */ /* 0x000fc8000f8e0213 */
[----:B------:R-:W-:-:S04]  /*6010*/  UISETP.LT.AND UP0, UPT, UR11, UR18, UPT ;  /* 0x000000120b00728c */ /* 0x000fc8000bf01270 */
[----:B------:R-:W-:-:S12]  /*6020*/  USEL UR11, UR11, UR18, UP0 ;  /* 0x000000120b0b7287 */ /* 0x000fd80008000000 */
.L_x_5511:
        /* <DEDUP_REMOVED lines=14> */
.L_x_5533:
[----:B------:R-:W-:-:S04]  /*6110*/  UIADD3 UR38, UR26, 0x1, URZ ;  /* 0x000000011a267890 */ /* 0x000fc8000fffe03f */
[----:B------:R-:W-:-:S04]  /*6120*/  UISETP.NE.AND UP0, UPT, UR38, 0x2, UPT ;  /* 0x000000022600788c */ /* 0x000fc8000bf05270 */
[----:B------:R-:W-:Y:S02]  /*6130*/  USEL UR6, URZ, 0x1, UP0 ;  /* 0x000000013f067887 */ /* 0x000fe40008000000 */
[----:B------:R-:W-:Y:S02]  /*6140*/  USEL UR38, UR38, URZ, UP0 ;  /* 0x0000003f26267287 */ /* 0x000fe40008000000 */
[----:B------:R-:W-:Y:S01]  /*6150*/  ULOP3.LUT UR37, UR37, UR6, URZ, 0x3c, !UPT ;  /* 0x0000000625257292 */ /* 0x000fe2000f8e3c3f */
[----:B------:R-:W-:Y:S11]  /*6160*/  @!P0 BRA `(.L_x_5515) ;  /* 0x0000000000048947 */ /* 0x000ff60003800000 */
[----:B------:R-:W-:Y:S01]  /*6170*/  BPT.TRAP 0x1 ;  /* 0x000000040000795c */ /* 0x000fe20000300000 */
.L_x_5515:
[----:B------:R-:W-:Y:S01]  /*6180*/  ULEA UR21, UR38, UR41, 0x3 ;  /* 0x0000002926157291 */ /* 0x000fe2000f8e183f */
[----:B-1234-:R-:W-:-:S05]  /*6190*/  IMAD.U32 R8, RZ, RZ, UR37 ;  /* 0x00000025ff087e24 */ /* 0x01efca000f8e00ff */
[----:B------:R-:W-:-:S04]  /*61a0*/  SHF.L.U32 R8, R8, 0x1f, RZ ;  /* 0x0000001f08087819 */ /* 0x000fc800000006ff */
[----:B------:R1:W2:Y:S01]  /*61b0*/  SYNCS.PHASECHK.TRANS64.TRYWAIT P1, [UR21+0x28c30], R8 ;  /* 0x028c3008ff0075a7 */ /* 0x0002a20008020155 */
[----:B------:R-:W-:Y:S05]  /*61c0*/  @!P0 BRA `(.L_x_5516) ;  /* 0x0000000000048947 */ /* 0x000fea0003800000 */
[----:B------:R-:W-:Y:S01]  /*61d0*/  BPT.TRAP 0x1 ;  /* 0x000000040000795c */ /* 0x000fe20000300000 */
.L_x_5516:
[----:B--2---:R-:W-:Y:S05]  /*61e0*/  @P1 BRA `(.L_x_5517) ;  /* 0x0000000000081947 */ /* 0x004fea0003800000 */
[----:B------:R-:W2:Y:S02]  /*61f0*/  SYNCS.PHASECHK.TRANS64.TRYWAIT P1, [UR21+0x28c30], R8 ;  /* 0x028c3008ff0075a7 */ /* 0x000ea40008020155 */
[----:B--2---:R-:W-:Y:S05]  /*6200*/  @!P1 BRA `(.L_x_5518) ;  /* 0x000000f800889947 */ /* 0x004fea0003800000 */
.L_x_5517:
[----:B------:R-:W-:Y:S01]  /*6210*/  R2UR UR18, R0 ;  /* 0x00000000001272ca */ /* 0x000fe200000e0000 */
[----:B0-----:R-:W-:Y:S01]  /*6220*/  WARPGROUP.ARRIVE ;  /* 0x00000000000079c5 */ /* 0x001fe20000000000 */
        /* <DEDUP_REMOVED lines=21> */
.L_x_5519:
[----:B------:R-:W-:Y:S01]  /*6380*/  UISETP.NE.AND UP1, UPT, UR52, URZ, UPT ;  /* 0x0000003f3400728c */ /* 0x000fe2000bf25270 */
[----:B------:R-:W-:Y:S01]  /*6390*/  VIADD R12, R185, UR45 ;  /* 0x0000002db90c7c36 */ /* 0x000fe20008000000 */
[----:B------:R-:W-:Y:S01]  /*63a0*/  UISETP.NE.AND UP0, UPT, UR51, URZ, UPT ;  /* 0x0000003f3300728c */ /* 0x000fe2000bf05270 */
[----:B------:R-:W-:-:S03]  /*63b0*/  IMAD.U32 R7, RZ, RZ, UR50 ;  /* 0x00000032ff077e24 */ /* 0x000fc6000f8e00ff */
[----:B------:R-:W-:Y:S02]  /*63c0*/  PLOP3.LUT P1, PT, PT, PT, UP1, 0x80, 0x0 ;  /* 0x000000000000781c */ /* 0x000fe40003f2f018 */
[----:B------:R-:W-:-:S03]  /*63d0*/  PLOP3.LUT P2, PT, PT, PT, UP1, 0x80, 0x0 ;  /* 0x000000000000781c */ /* 0x000fc60003f4f018 */
[----:B------:R-:W-:Y:S01]  /*63e0*/  @UP1 ULDC UR6, c[0x0][0x44c] ;  /* 0x0001130000061ab9 */ /* 0x000fe20000000800 */
[----:B------:R-:W-:-:S07]  /*63f0*/  @UP1 ULDC UR7, c[0x0][0x450] ;  /* 0x0001140000071ab9 */ /* 0x000fce0000000800 */
[----:B--2---:R-:W-:Y:S01]  /*6400*/  @P1 IMAD.HI.U32 R5, R12, UR6, RZ ;  /* 0x000000060c051c27 */ /* 0x004fe2000f8e00ff */
[----:B------:R-:W-:Y:S01]  /*6410*/  UIADD3 UR6, UR21, 0x28c40, URZ ;  /* 0x00028c4015067890 */ /* 0x000fe2000fffe03f */
[----:B------:R-:W-:-:S03]  /*6420*/  PLOP3.LUT P1, PT, PT, PT, UP0, 0x40, 0x0 ;  /* 0x000000000000781c */ /* 0x000fc60003f2e808 */
[----:B------:R-:W-:Y:S01]  /*6430*/  @P2 SHF.R.U32.HI R12, RZ, UR7, R5 ;  /* 0x00000007ff0c2c19 */ /* 0x000fe20008011605 */
[----:B------:R-:W-:Y:S01]  /*6440*/  UPRMT UR6, UR40, 0x654, UR6 ;  /* 0x0000065428067896 */ /* 0x000fe20008000006 */
[----:B------:R-:W-:-:S03]  /*6450*/  IMAD.SHL.U32 R5, R9, 0x40, RZ ;  /* 0x0000004009057824 */ /* 0x000fc600078e00ff */
[----:B------:R-:W0:Y:S02]  /*6460*/  SHFL.IDX PT, R13, R12, RZ, 0x1c1f ;  /* 0x001c1fff0c0d7589 */ /* 0x000e2400000e0000 */
[----:B------:R-:W-:-:S03]  /*6470*/  IADD3 R6, -R2, 0x1, -R5 ;  /* 0x0000000102067810 */ /* 0x000fc60007ffe905 */
[----:B------:R-:W-:Y:S01]  /*6480*/  SYNCS.ARRIVE.TRANS64.RED.A1T0 RZ, [UR6], RZ ;  /* 0x000000ffffff79a7 */ /* 0x000fe20008100406 */
[----:B------:R-:W-:Y:S01]  /*6490*/  ULOP3.LUT UR6, URZ, UR22, URZ, 0x33, !UPT ;  /* 0x000000163f067292 */ /* 0x000fe2000f8e333f */
[----:B------:R-:W-:-:S05]  /*64a0*/  IADD3 R6, -R7, UR48, R6 ;  /* 0x0000003007067c10 */ /* 0x000fca000fffe106 */
[C---:B------:R-:W-:Y:S02]  /*64b0*/  VIADD R20, R6.reuse, UR25 ;  /* 0x0000001906147c36 */ /* 0x040fe40008000000 */
[----:B------:R-:W-:Y:S02]  /*64c0*/  VIADD R206, R6, UR6 ;  /* 0x0000000606ce7c36 */ /* 0x000fe40008000000 */
[----:B0-----:R-:W-:Y:S02]  /*64d0*/  IMAD.IADD R14, R20, 0x1, R13 ;  /* 0x00000001140e7824 */ /* 0x001fe400078e020d */
[----:B------:R-:W-:Y:S01]  /*64e0*/  IMAD.IADD R15, R13, 0x1, R206 ;  /* 0x000000010d0f7824 */ /* 0x000fe200078e02ce */
[----:B------:R-:W-:Y:S06]  /*64f0*/  @P1 BRA `(.L_x_5520) ;  /* 0x00000000005c1947 */ /* 0x000fec0003800000 */
[----:B------:R-:W-:Y:S01]  /*6500*/  IMAD.U32 R6, RZ, RZ, UR50 ;  /* 0x00000032ff067e24 */ /* 0x000fe2000f8e00ff */
[----:B------:R-:W-:Y:S04]  /*6510*/  BSSY B0, `(.L_x_5521) ;  /* 0x0000011000007945 */ /* 0x000fe80003800000 */
[----:B------:R-:W-:-:S04]  /*6520*/  IADD3 R13, -R6, UR48, R13 ;  /* 0x00000030060d7c10 */ /* 0x000fc8000fffe10d */
        /* <DEDUP_REMOVED lines=10> */
.L_x_5522:
[----:B------:R-:W-:-:S05]  /*65d0*/  IMAD.U32 R208, RZ, RZ, UR24 ;  /* 0x00000018ffd07e24 */ /* 0x000fca000f8e00ff */
[----:B------:R-:W-:-:S13]  /*65e0*/  ISETP.NE.AND P1, PT, R208, 0x1, PT ;  /* 0x00000001d000780c */ /* 0x000fda0003f25270 */
[----:B------:R-:W0:Y:S02]  /*65f0*/  @P1 LDC.64 R6, c[0x0][0x9e8] ;  /* 0x00027a00ff061b82 */ /* 0x000e240000000a00 */
[----:B0-----:R-:W-:-:S05]  /*6600*/  @P1 IMAD.HI.U32 R6, R13, R6, RZ ;  /* 0x000000060d061227 */ /* 0x001fca00078e00ff */
[----:B------:R-:W-:-:S07]  /*6610*/  @P1 SHF.R.U32.HI R13, RZ, R7, R6 ;  /* 0x00000007ff0d1219 */ /* 0x000fce0000011606 */
.L_x_5523:
[----:B------:R-:W-:Y:S05]  /*6620*/  BSYNC B0 ;  /* 0x0000000000007941 */ /* 0x000fea0003800000 */
.L_x_5521:
[----:B------:R-:W-:-:S04]  /*6630*/  IMAD R13, R13, R208, -R5 ;  /* 0x000000d00d0d7224 */ /* 0x000fc800078e0a05 */
[----:B------:R-:W-:-:S05]  /*6640*/  IMAD.IADD R13, R13, 0x1, -R2 ;  /* 0x000000010d0d7824 */ /* 0x000fca00078e0a02 */
[----:B------:R-:W-:Y:S02]  /*6650*/  VIADDMNMX R14, R13, R208, R14, PT ;  /* 0x000000d00d0e7246 */ /* 0x000fe4000380010e */
[----:B------:R-:W-:-:S07]  /*6660*/  VIMNMX R15, R15, R13, !PT ;  /* 0x0000000d0f0f7248 */ /* 0x000fce0007fe0100 */
.L_x_5520:
[----:B------:R-:W-:Y:S01]  /*6670*/  ISETP.GT.AND P1, PT, R9, -0x1, PT ;  /* 0xffffffff0900780c */ /* 0x000fe20003f24270 */
[----:B------:R-:W0:Y:S01]  /*6680*/  SHFL.IDX PT, R7, R12, 0x1, 0x1c1f ;  /* 0x003c1f000c077f89 */ /* 0x000e2200000e0000 */
        /* <DEDUP_REMOVED lines=11> */
[C---:B------:R-:W-:Y:S01]  /*6740*/  ISETP.GT.AND P3, PT, R15.reuse, 0x10, P1 ;  /* 0x000000100f00780c */ /* 0x040fe20000f64270 */
[----:B0-----:R-:W-:Y:S01]  /*6750*/  IMAD.IADD R12, R20, 0x1, R7 ;  /* 0x00000001140c7824 */ /* 0x001fe200078e0207 */
        /* <DEDUP_REMOVED lines=53> */
.L_x_5526:
[----:B------:R-:W-:-:S05]  /*6ab0*/  IMAD.U32 R20, RZ, RZ, UR24 ;  /* 0x00000018ff147e24 */ /* 0x000fca000f8e00ff */
[----:B------:R-:W-:-:S13]  /*6ac0*/  ISETP.NE.AND P2, PT, R20, 0x1, PT ;  /* 0x000000011400780c */ /* 0x000fda0003f45270 */
[----:B------:R-:W0:Y:S02]  /*6ad0*/  @P2 LDC.64 R6, c[0x0][0x9e8] ;  /* 0x00027a00ff062b82 */ /* 0x000e240000000a00 */
[----:B0-----:R-:W-:-:S05]  /*6ae0*/  @P2 IMAD.HI.U32 R6, R15, R6, RZ ;  /* 0x000000060f062227 */ /* 0x001fca00078e00ff */
[----:B------:R-:W-:-:S07]  /*6af0*/  @P2 SHF.R.U32.HI R15, RZ, R7, R6 ;  /* 0x00000007ff0f2219 */ /* 0x000fce0000011606 */
.L_x_5527:
[----:B------:R-:W-:Y:S05]  /*6b00*/  BSYNC B0 ;  /* 0x0000000000007941 */ /* 0x000fea0003800000 */
.L_x_5525:
[----:B------:R-:W-:-:S04]  /*6b10*/  IMAD R5, R15, R20, -R5 ;  /* 0x000000140f057224 */ /* 0x000fc800078e0a05 */
[----:B------:R-:W-:-:S05]  /*6b20*/  IMAD.IADD R5, R5, 0x1, -R2 ;  /* 0x0000000105057824 */ /* 0x000fca00078e0a02 */
[----:B------:R-:W-:Y:S02]  /*6b30*/  VIADDMNMX R12, R5, R20, R12, PT ;  /* 0x00000014050c7246 */ /* 0x000fe4000380010c */
[----:B------:R-:W-:-:S07]  /*6b40*/  VIMNMX R14, R14, R5, !PT ;  /* 0x000000050e0e7248 */ /* 0x000fce0007fe0100 */
.L_x_5524:
        /* <DEDUP_REMOVED lines=34> */
[----:B------:R-:W0:Y:S01]  /*6d70*/  SHFL.BFLY PT, R5, R6, 0x2, 0x1f ;  /* 0x0c401f0006057f89 */ /* 0x000e2200000e0000 */
        /* <DEDUP_REMOVED lines=12> */
[----:B0-----:R-:W-:Y:S02]  /*6e40*/  FMNMX.FTZ R7, R6, R5, !PT ;  /* 0x0000000506077209 */ /* 0x001fe40007810000 */
[----:B------:R-:W-:Y:S02]  /*6e50*/  FMNMX.FTZ R6, R154, R11, !PT ;  /* 0x0000000b9a067209 */ /* 0x000fe40007810000 */
[----:B------:R-:W-:Y:S01]  /*6e60*/  ISETP.LT.OR P5, PT, R12, 0x22, P5 ;  /* 0x000000220c00780c */ /* 0x000fe20002fa1670 */
[----:B------:R-:W0:Y:S01]  /*6e70*/  SHFL.BFLY PT, R20, R7, 0x1, 0x1f ;  /* 0x0c201f0007147f89 */ /* 0x000e2200000e0000 */
[----:B------:R-:W-:-:S02]  /*6e80*/  ISETP.GT.AND P6, PT, R14, 0x29, P1 ;  /* 0x000000290e00780c */ /* 0x000fc40000fc4270 */
[----:B------:R-:W-:Y:S02]  /*6e90*/  ISETP.LT.OR P4, PT, R12, 0x29, P4 ;  /* 0x000000290c00780c */ /* 0x000fe40002781670 */
[----:B------:R-:W-:Y:S02]  /*6ea0*/  FSEL R171, R171, -INF , !P5 ;  /* 0xff800000abab7808 */ /* 0x000fe40006800000 */
[----:B------:R-:W-:Y:S02]  /*6eb0*/  ISETP.GT.AND P2, PT, R14, 0x30, P1 ;  /* 0x000000300e00780c */ /* 0x000fe40000f44270 */
[----:B------:R-:W-:Y:S02]  /*6ec0*/  FSEL R174, R174, -INF , !P4 ;  /* 0xff800000aeae7808 */ /* 0x000fe40006000000 */
[----:B------:R-:W-:Y:S02]  /*6ed0*/  ISETP.LT.OR P6, PT, R12, 0x2a, P6 ;  /* 0x0000002a0c00780c */ /* 0x000fe400037c1670 */
[----:B------:R-:W-:-:S02]  /*6ee0*/  ISETP.GT.AND P5, PT, R14, 0x31, P1 ;  /* 0x000000310e00780c */ /* 0x000fc40000fa4270 */
[----:B------:R-:W-:Y:S02]  /*6ef0*/  ISETP.LT.OR P2, PT, R12, 0x31, P2 ;  /* 0x000000310c00780c */ /* 0x000fe40001741670 */
[----:B------:R-:W-:Y:S02]  /*6f00*/  FSEL R175, R175, -INF , !P6 ;  /* 0xff800000afaf7808 */ /* 0x000fe40007000000 */
[----:B------:R-:W-:Y:S02]  /*6f10*/  ISETP.GT.AND P4, PT, R14, 0x38, P1 ;  /* 0x000000380e00780c */ /* 0x000fe40000f84270 */
[----:B------:R-:W-:Y:S02]  /*6f20*/  ISETP.LT.OR P5, PT, R12, 0x32, P5 ;  /* 0x000000320c00780c */ /* 0x000fe40002fa1670 */
[----:B------:R-:W-:Y:S02]  /*6f30*/  FSEL R178, R178, -INF , !P2 ;  /* 0xff800000b2b27808 */ /* 0x000fe40005000000 */
[----:B0-----:R-:W-:-:S02]  /*6f40*/  FMNMX.FTZ R5, R7, R20, !PT ;  /* 0x0000001407057209 */ /* 0x001fc40007810000 */
        /* <DEDUP_REMOVED lines=19> */
[----:B------:R-:W-:Y:S01]  /*7080*/  IMAD.MOV R177, RZ, RZ, -R17 ;  /* 0x000000ffffb17224 */ /* 0x000fe200078e0a11 */
[----:B------:R-:W-:Y:S01]  /*7090*/  FSEL R182, R182, -INF , !P4 ;  /* 0xff800000b6b67808 */ /* 0x000fe20006000000 */
[--C-:B------:R-:W-:Y:S01]  /*70a0*/  FFMA.FTZ R14, R164, UR10, -R20.reuse ;  /* 0x0000000aa40e7c23 */ /* 0x100fe20008010814 */
[----:B------:R-:W-:Y:S01]  /*70b0*/  FMNMX.FTZ R6, R170, R7, !PT ;  /* 0x00000007aa067209 */ /* 0x000fe20007810000 */
[--C-:B------:R-:W-:Y:S01]  /*70c0*/  FFMA.FTZ R7, R153, UR10, -R20.reuse ;  /* 0x0000000a99077c23 */ /* 0x100fe20008010814 */
[----:B------:R-:W-:Y:S01]  /*70d0*/  FSEL R183, R183, -INF , !P1 ;  /* 0xff800000b7b77808 */ /* 0x000fe20004800000 */
[--C-:B------:R-:W-:Y:S01]  /*70e0*/  FFMA.FTZ R153, R169, UR10, -R20.reuse ;  /* 0x0000000aa9997c23 */ /* 0x100fe20008010814 */
[----:B------:R-:W-:Y:S01]  /*70f0*/  FMNMX.FTZ R13, R171, R6, !PT ;  /* 0x00000006ab0d7209 */ /* 0x000fe20007810000 */
[----:B------:R-:W-:Y:S01]  /*7100*/  MUFU.EX2 R12, R12 ;  /* 0x0000000c000c7308 */ /* 0x000fe20000000800 */
[----:B------:R-:W-:Y:S01]  /*7110*/  ISETP.NE.AND P1, PT, R2, R177, PT ;  /* 0x000000b10200720c */ /* 0x000fe20003f25270 */
        /* <DEDUP_REMOVED lines=8> */
[----:B------:R-:W-:Y:S01]  /*71a0*/  FFMA.FTZ R180, R180, UR10, -R20 ;  /* 0x0000000ab4b47c23 */ /* 0x000fe20008010814 */
[----:B------:R-:W-:-:S04]  /*71b0*/  FMNMX.FTZ R6, R178, R15, !PT ;  /* 0x0000000fb2067209 */ /* 0x000fc80007810000 */
[----:B------:R-:W-:Y:S01]  /*71c0*/  FMNMX.FTZ R15, R179, R6, !PT ;  /* 0x00000006b30f7209 */ /* 0x000fe20007810000 */
[----:B------:R-:W-:Y:S03]  /*71d0*/  MUFU.EX2 R13, R13 ;  /* 0x0000000d000d7308 */ /* 0x000fe60000000800 */
[----:B------:R-:W-:Y:S01]  /*71e0*/  FMNMX.FTZ R6, R182, R15, !PT ;  /* 0x0000000fb6067209 */ /* 0x000fe20007810000 */
[----:B------:R-:W-:Y:S01]  /*71f0*/  FFMA.FTZ R15, R161, UR10, -R20 ;  /* 0x0000000aa10f7c23 */ /* 0x000fe20008010814 */
[----:B------:R-:W-:Y:S02]  /*7200*/  FSEL R161, R5, RZ, P3 ;  /* 0x000000ff05a17208 */ /* 0x000fe40001800000 */
[----:B------:R-:W-:Y:S01]  /*7210*/  FMNMX.FTZ R6, R183, R6, !PT ;  /* 0x00000006b7067209 */ /* 0x000fe20007810000 */
[----:B------:R-:W-:Y:S02]  /*7220*/  MUFU.EX2 R156, R156 ;  /* 0x0000009c009c7308 */ /* 0x000fe40000000800 */
[----:B------:R-:W-:-:S02]  /*7230*/  FADD.FTZ R161, -R161, R10 ;  /* 0x0000000aa1a17221 */ /* 0x000fc40000010100 */
[----:B------:R-:W0:Y:S02]  /*7240*/  SHFL.BFLY PT, R157, R6, 0x2, 0x1f ;  /* 0x0c401f00069d7f89 */ /* 0x000e2400000e0000 */
[----:B------:R-:W-:Y:S02]  /*7250*/  FMUL.FTZ R161, R161, UR10 ;  /* 0x0000000aa1a17c20 */ /* 0x000fe40008410000 */
[----:B------:R-:W-:Y:S08]  /*7260*/  MUFU.EX2 R15, R15 ;  /* 0x0000000f000f7308 */ /* 0x000ff00000000800 */
[----:B------:R-:W2:Y:S08]  /*7270*/  MUFU.EX2 R161, R161 ;  /* 0x000000a100a17308 */ /* 0x000eb00000000800 */
[----:B------:R-:W3:Y:S01]  /*7280*/  MUFU.EX2 R14, R14 ;  /* 0x0000000e000e7308 */ /* 0x000ee20000000800 */
[----:B0-----:R-:W-:Y:S01]  /*7290*/  FMNMX.FTZ R168, R6, R157, !PT ;  /* 0x0000009d06a87209 */ /* 0x001fe20007810000 */
[----:B------:R-:W-:-:S06]  /*72a0*/  FFMA.FTZ R157, R172, UR10, -R20 ;  /* 0x0000000aac9d7c23 */ /* 0x000fcc0008010814 */
[----:B------:R-:W0:Y:S01]  /*72b0*/  MUFU.EX2 R21, R21 ;  /* 0x0000001500157308 */ /* 0x000e220000000800 */
[----:B------:R-:W4:Y:S01]  /*72c0*/  SHFL.BFLY PT, R169, R168, 0x1, 0x1f ;  /* 0x0c201f00a8a97f89 */ /* 0x000f2200000e0000 */
[----:B--2---:R-:W-:Y:S01]  /*72d0*/  FFMA.FTZ R172, R161, R3, R152 ;  /* 0x00000003a1ac7223 */ /* 0x004fe20000010098 */
[----:B------:R-:W-:Y:S01]  /*72e0*/  F2FP.F16.F32.PACK_AB R152, R7, R152 ;  /* 0x000000980798723e */ /* 0x000fe200000000ff */
[-C--:B------:R-:W-:Y:S01]  /*72f0*/  FMUL.FTZ R24, R24, R161.reuse ;  /* 0x000000a118187220 */ /* 0x080fe20000410000 */
[-C--:B------:R-:W-:Y:S01]  /*7300*/  FMUL.FTZ R25, R25, R161.reuse ;  /* 0x000000a119197220 */ /* 0x080fe20000410000 */
[----:B------:R-:W-:Y:S01]  /*7310*/  FADD.FTZ R172, R7, R172 ;  /* 0x000000ac07ac7221 */ /* 0x000fe20000010000 */
[-C--:B------:R-:W-:Y:S01]  /*7320*/  FMUL.FTZ R28, R28, R161.reuse ;  /* 0x000000a11c1c7220 */ /* 0x080fe20000410000 */
[----:B------:R2:W-:Y:S01]  /*7330*/  MUFU.EX2 R10, R173 ;  /* 0x000000ad000a7308 */ /* 0x0005e20000000800 */
[-C--:B------:R-:W-:Y:S01]  /*7340*/  FMUL.FTZ R29, R29, R161.reuse ;  /* 0x000000a11d1d7220 */ /* 0x080fe20000410000 */
[----:B------:R-:W-:Y:S01]  /*7350*/  FADD.FTZ R177, R13, R172 ;  /* 0x000000ac0db17221 */ /* 0x000fe20000010000 */
[-C--:B------:R-:W-:Y:S01]  /*7360*/  FMUL.FTZ R32, R32, R161.reuse ;  /* 0x000000a120207220 */ /* 0x080fe20000410000 */
[-C--:B------:R-:W-:Y:S01]  /*7370*/  FMUL.FTZ R33, R33, R161.reuse ;  /* 0x000000a121217220 */ /* 0x080fe20000410000 */
[-C--:B------:R-:W-:Y:S01]  /*7380*/  FMUL.FTZ R36, R36, R161.reuse ;  /* 0x000000a124247220 */ /* 0x080fe20000410000 */
[----:B------:R-:W-:Y:S01]  /*7390*/  FADD.FTZ R177, R12, R177 ;  /* 0x000000b10cb17221 */ /* 0x000fe20000010000 */
[----:B------:R-:W-:Y:S01]  /*73a0*/  FMUL.FTZ R37, R37, R161 ;  /* 0x000000a125257220 */ /* 0x000fe20000410000 */
[----:B------:R-:W-:Y:S01]  /*73b0*/  MUFU.EX2 R160, R160 ;  /* 0x000000a000a07308 */ /* 0x000fe20000000800 */
[----:B--2---:R-:W-:Y:S01]  /*73c0*/  FFMA.FTZ R173, R181, UR10, -R20 ;  /* 0x0000000ab5ad7c23 */ /* 0x004fe20008010814 */
[----:B------:R-:W-:-:S02]  /*73d0*/  IMAD.U32 R181, RZ, RZ, UR26 ;  /* 0x0000001affb57e24 */ /* 0x000fc4000f8e00ff */
[----:B------:R-:W-:Y:S01]  /*73e0*/  FADD.FTZ R176, R156, R177 ;  /* 0x000000b19cb07221 */ /* 0x000fe20000010000 */
[----:B------:R-:W-:Y:S01]  /*73f0*/  F2FP.F16.F32.PACK_AB R156, R15, R156 ;  /* 0x0000009c0f9c723e */ /* 0x000fe200000000ff */
[-C--:B------:R-:W-:Y:S01]  /*7400*/  FMUL.FTZ R40, R40, R161.reuse ;  /* 0x000000a128287220 */ /* 0x080fe20000410000 */
[----:B------:R-:W-:Y:S01]  /*7410*/  FMUL.FTZ R41, R41, R161 ;  /* 0x000000a129297220 */ /* 0x000fe20000410000 */
[----:B------:R-:W-:Y:S01]  /*7420*/  FADD.FTZ R177, R15, R176 ;  /* 0x000000b00fb17221 */ /* 0x000fe20000010000 */
[----:B------:R-:W-:Y:S01]  /*7430*/  MUFU.EX2 R153, R153 ;  /* 0x0000009900997308 */ /* 0x000fe20000000800 */
[----:B----4-:R-:W-:Y:S01]  /*7440*/  FMNMX.FTZ R6, R168, R169, !PT ;  /* 0x000000a9a8067209 */ /* 0x010fe20007810000 */
[-C--:B------:R-:W-:Y:S01]  /*7450*/  FMUL.FTZ R44, R44, R161.reuse ;  /* 0x000000a12c2c7220 */ /* 0x080fe20000410000 */
[-C--:B------:R-:W-:Y:S01]  /*7460*/  FMUL.FTZ R45, R45, R161.reuse ;  /* 0x000000a12d2d7220 */ /* 0x080fe20000410000 */
[-C--:B------:R-:W-:Y:S01]  /*7470*/  FMUL.FTZ R48, R48, R161.reuse ;  /* 0x000000a130307220 */ /* 0x080fe20000410000 */
[C---:B------:R-:W-:Y:S01]  /*7480*/  FSETP.NEU.FTZ.AND P2, PT, R6.reuse, -INF , PT ;  /* 0xff8000000600780b */ /* 0x040fe20003f5d000 */
[C---:B------:R-:W-:Y:S01]  /*7490*/  FMUL.FTZ R3, R6.reuse, UR10 ;  /* 0x0000000a06037c20 */ /* 0x040fe20008410000 */
[-C--:B------:R-:W-:Y:S01]  /*74a0*/  FMUL.FTZ R49, R49, R161.reuse ;  /* 0x000000a131317220 */ /* 0x080fe20000410000 */
[----:B------:R-:W2:Y:S01]  /*74b0*/  MUFU.EX2 R157, R157 ;  /* 0x0000009d009d7308 */ /* 0x000ea20000000800 */
[----:B------:R-:W-:Y:S01]  /*74c0*/  FSEL R20, R6, RZ, P2 ;  /* 0x000000ff06147208 */ /* 0x000fe20001000000 */
[-C--:B------:R-:W-:Y:S01]  /*74d0*/  FMUL.FTZ R52, R52, R161.reuse ;  /* 0x000000a134347220 */ /* 0x080fe20000410000 */
[----:B------:R-:W-:Y:S01]  /*74e0*/  FSEL R3, R3, RZ, P2 ;  /* 0x000000ff03037208 */ /* 0x000fe20001000000 */
[-C--:B------:R-:W-:Y:S01]  /*74f0*/  FMUL.FTZ R53, R53, R161.reuse ;  /* 0x000000a135357220 */ /* 0x080fe20000410000 */
[-C--:B------:R-:W-:Y:S01]  /*7500*/  FMUL.FTZ R56, R56, R161.reuse ;  /* 0x000000a138387220 */ /* 0x080fe20000410000 */
[----:B------:R-:W-:Y:S01]  /*7510*/  FADD.FTZ R20, -R20, R11 ;  /* 0x0000000b14147221 */ /* 0x000fe20000010100 */
[----:B------:R-:W-:Y:S01]  /*7520*/  FMUL.FTZ R57, R57, R161 ;  /* 0x000000a139397220 */ /* 0x000fe20000410000 */
[----:B------:R-:W-:Y:S01]  /*7530*/  FFMA.FTZ R169, R154, UR10, -R3 ;  /* 0x0000000a9aa97c23 */ /* 0x000fe20008010803 */
[----:B------:R-:W-:-:S02]  /*7540*/  @!P1 IMAD R154, R181, 0x40, R16 ;  /* 0x00000040b59a9824 */ /* 0x000fc400078e0210 */
[----:B------:R-:W-:Y:S01]  /*7550*/  FMUL.FTZ R20, R20, UR10 ;  /* 0x0000000a14147c20 */ /* 0x000fe20008410000 */
[--C-:B------:R-:W-:Y:S01]  /*7560*/  FFMA.FTZ R172, R155, UR10, -R3.reuse ;  /* 0x0000000a9bac7c23 */ /* 0x100fe20008010803 */
[----:B------:R-:W-:Y:S01]  /*7570*/  FFMA.FTZ R155, R158, UR10, -R3 ;  /* 0x0000000a9e9b7c23 */ /* 0x000fe20008010803 */
[----:B------:R-:W4:Y:S01]  /*7580*/  MUFU.EX2 R164, R164 ;  /* 0x000000a400a47308 */ /* 0x000f220000000800 */
[----:B------:R-:W-:Y:S01]  /*7590*/  @!P1 LEA R11, R154, UR41, 0x2 ;  /* 0x000000299a0b9c11 */ /* 0x000fe2000f8e10ff */
[----:B---3--:R-:W-:Y:S01]  /*75a0*/  FADD.FTZ R154, R14, R177 ;  /* 0x000000b10e9a7221 */ /* 0x008fe20000010000 */
[--C-:B------:R-:W-:Y:S01]  /*75b0*/  FFMA.FTZ R159, R159, UR10, -R3.reuse ;  /* 0x0000000a9f9f7c23 */ /* 0x100fe20008010803 */
[--C-:B------:R-:W-:Y:S01]  /*75c0*/  FFMA.FTZ R176, R162, UR10, -R3.reuse ;  /* 0x0000000aa2b07c23 */ /* 0x100fe20008010803 */
[--C-:B------:R-:W-:Y:S01]  /*75d0*/  FFMA.FTZ R163, R163, UR10, -R3.reuse ;  /* 0x0000000aa3a37c23 */ /* 0x100fe20008010803 */
[----:B0-----:R-:W-:Y:S01]  /*75e0*/  FADD.FTZ R181, R21, R154 ;  /* 0x0000009a15b57221 */ /* 0x001fe20000010000 */
[----:B--2---:R-:W-:Y:S01]  /*75f0*/  F2FP.F16.F32.PACK_AB R162, R10, R157 ;  /* 0x0000009d0aa2723e */ /* 0x004fe200000000ff */
[----:B------:R-:W-:Y:S01]  /*7600*/  MUFU.EX2 R169, R169 ;  /* 0x000000a900a97308 */ /* 0x000fe20000000800 */
[----:B------:R-:W-:Y:S01]  /*7610*/  FFMA.FTZ R177, R166, UR10, -R3 ;  /* 0x0000000aa6b17c23 */ /* 0x000fe20008010803 */
[----:B------:R-:W-:Y:S01]  /*7620*/  FADD.FTZ R154, R160, R181 ;  /* 0x000000b5a09a7221 */ /* 0x000fe20000010000 */
[--C-:B------:R-:W-:Y:S01]  /*7630*/  FFMA.FTZ R167, R167, UR10, -R3.reuse ;  /* 0x0000000aa7a77c23 */ /* 0x100fe20008010803 */
[--C-:B------:R-:W-:Y:S01]  /*7640*/  FFMA.FTZ R171, R171, UR10, -R3.reuse ;  /* 0x0000000aabab7c23 */ /* 0x100fe20008010803 */
[--C-:B------:R-:W-:Y:S01]  /*7650*/  FFMA.FTZ R174, R174, UR10, -R3.reuse ;  /* 0x0000000aaeae7c23 */ /* 0x100fe20008010803 */
[----:B------:R-:W-:Y:S01]  /*7660*/  FADD.FTZ R154, R153, R154 ;  /* 0x0000009a999a7221 */ /* 0x000fe20000010000 */
[--C-:B------:R-:W-:Y:S01]  /*7670*/  FFMA.FTZ R175, R175, UR10, -R3.reuse ;  /* 0x0000000aafaf7c23 */ /* 0x100fe20008010803 */
[----:B------:R-:W0:Y:S01]  /*7680*/  MUFU.EX2 R20, R20 ;  /* 0x0000001400147308 */ /* 0x000e220000000800 */
[--C-:B------:R-:W-:Y:S01]  /*7690*/  FFMA.FTZ R178, R178, UR10, -R3.reuse ;  /* 0x0000000ab2b27c23 */ /* 0x100fe20008010803 */
[----:B------:R-:W-:Y:S01]  /*76a0*/  FADD.FTZ R181, R157, R154 ;  /* 0x0000009a9db57221 */ /* 0x000fe20000010000 */
[--C-:B------:R-:W-:Y:S01]  /*76b0*/  FFMA.FTZ R179, R179, UR10, -R3.reuse ;  /* 0x0000000ab3b37c23 */ /* 0x100fe20008010803 */
[--C-:B------:R-:W-:Y:S01]  /*76c0*/  FFMA.FTZ R182, R182, UR10, -R3.reuse ;  /* 0x0000000ab6b67c23 */ /* 0x100fe20008010803 */
[----:B------:R-:W-:Y:S01]  /*76d0*/  FFMA.FTZ R183, R183, UR10, -R3 ;  /* 0x0000000ab7b77c23 */ /* 0x000fe20008010803 */
[----:B------:R-:W-:Y:S01]  /*76e0*/  FADD.FTZ R181, R10, R181 ;  /* 0x000000b50ab57221 */ /* 0x000fe20000010000 */
[----:B------:R-:W-:Y:S01]  /*76f0*/  F2FP.F16.F32.PACK_AB R154, R12, R13 ;  /* 0x0000000d0c9a723e */ /* 0x000fe200000000ff */
[----:B------:R-:W2:Y:S01]  /*7700*/  MUFU.EX2 R172, R172 ;  /* 0x000000ac00ac7308 */ /* 0x000ea20000000800 */
[----:B------:R3:W-:Y:S01]  /*7710*/  @!P1 STS [R11+0x28800], R161 ;  /* 0x028800a10b009388 */ /* 0x0007e20000000800 */
[----:B----4-:R-:W-:Y:S01]  /*7720*/  FADD.FTZ R158, R164, R181 ;  /* 0x000000b5a49e7221 */ /* 0x010fe20000010000 */
[----:B------:R-:W-:Y:S01]  /*7730*/  F2FP.F16.F32.PACK_AB R160, R153, R160 ;  /* 0x000000a099a0723e */ /* 0x000fe200000000ff */
[-C--:B------:R-:W-:Y:S01]  /*7740*/  FMUL.FTZ R60, R60, R161.reuse ;  /* 0x000000a13c3c7220 */ /* 0x080fe20000410000 */
[-C--:B------:R-:W-:Y:S01]  /*7750*/  FMUL.FTZ R61, R61, R161.reuse ;  /* 0x000000a13d3d7220 */ /* 0x080fe20000410000 */
[-C--:B------:R-:W-:Y:S01]  /*7760*/  FMUL.FTZ R64, R64, R161.reuse ;  /* 0x000000a140407220 */ /* 0x080fe20000410000 */
[-C--:B------:R-:W-:Y:S01]  /*7770*/  FMUL.FTZ R65, R65, R161.reuse ;  /* 0x000000a141417220 */ /* 0x080fe20000410000 */
[----:B------:R-:W4:Y:S01]  /*7780*/  MUFU.EX2 R165, R165 ;  /* 0x000000a500a57308 */ /* 0x000f220000000800 */
[----:B0-----:R-:W-:Y:S01]  /*7790*/  FFMA.FTZ R7, R20, R4, R169 ;  /* 0x0000000414077223 */ /* 0x001fe200000100a9 */
[----:B------:R0:W-:Y:S01]  /*77a0*/  @!P1 STS [R11+0x28820], R20 ;  /* 0x028820140b009388 */ /* 0x0001e20000000800 */
[-C--:B------:R-:W-:Y:S01]  /*77b0*/  FMUL.FTZ R68, R68, R161.reuse ;  /* 0x000000a144447220 */ /* 0x080fe20000410000 */
[-C--:B------:R-:W-:Y:S01]  /*77c0*/  FMUL.FTZ R69, R69, R161.reuse ;  /* 0x000000a145457220 */ /* 0x080fe20000410000 */
[-C--:B------:R-:W-:Y:S01]  /*77d0*/  FMUL.FTZ R72, R72, R161.reuse ;  /* 0x000000a148487220 */ /* 0x080fe20000410000 */
[-C--:B------:R-:W-:Y:S01]  /*77e0*/  FMUL.FTZ R73, R73, R161.reuse ;  /* 0x000000a149497220 */ /* 0x080fe20000410000 */
[----:B------:R-:W-:Y:S01]  /*77f0*/  FMUL.FTZ R76, R76, R161 ;  /* 0x000000a14c4c7220 */ /* 0x000fe20000410000 */
[----:B------:R-:W5:Y:S01]  /*7800*/  MUFU.EX2 R155, R155 ;  /* 0x0000009b009b7308 */ /* 0x000f620000000800 */
[C---:B--2---:R-:W-:Y:S01]  /*7810*/  FADD.FTZ R4, R172.reuse, R7 ;  /* 0x00000007ac047221 */ /* 0x044fe20000010000 */
[----:B------:R-:W-:Y:S01]  /*7820*/  F2FP.F16.F32.PACK_AB R153, R172, R169 ;  /* 0x000000a9ac99723e */ /* 0x000fe200000000ff */
[-C--:B------:R-:W-:Y:S01]  /*7830*/  FMUL.FTZ R77, R77, R161.reuse ;  /* 0x000000a14d4d7220 */ /* 0x080fe20000410000 */
[-C--:B------:R-:W-:Y:S01]  /*7840*/  FMUL.FTZ R80, R80, R161.reuse ;  /* 0x000000a150507220 */ /* 0x080fe20000410000 */
[-C--:B------:R-:W-:Y:S01]  /*7850*/  FMUL.FTZ R81, R81, R161.reuse ;  /* 0x000000a151517220 */ /* 0x080fe20000410000 */
[-C--:B------:R-:W-:Y:S01]  /*7860*/  FMUL.FTZ R84, R84, R161.reuse ;  /* 0x000000a154547220 */ /* 0x080fe20000410000 */
[-C--:B------:R-:W-:Y:S01]  /*7870*/  FMUL.FTZ R85, R85, R161.reuse ;  /* 0x000000a155557220 */ /* 0x080fe20000410000 */
[----:B------:R2:W1:Y:S01]  /*7880*/  MUFU.EX2 R168, R180 ;  /* 0x000000b400a87308 */ /* 0x0004620000000800 */
[----:B----4-:R-:W-:Y:S01]  /*7890*/  F2FP.F16.F32.PACK_AB R164, R165, R164 ;  /* 0x000000a4a5a4723e */ /* 0x010fe200000000ff */
[-C--:B------:R-:W-:Y:S01]  /*78a0*/  FMUL.FTZ R88, R88, R161.reuse ;  /* 0x000000a158587220 */ /* 0x080fe20000410000 */
[-C--:B------:R-:W-:Y:S01]  /*78b0*/  FMUL.FTZ R89, R89, R161.reuse ;  /* 0x000000a159597220 */ /* 0x080fe20000410000 */
[-C--:B------:R-:W-:Y:S01]  /*78c0*/  FMUL.FTZ R92, R92, R161.reuse ;  /* 0x000000a15c5c7220 */ /* 0x080fe20000410000 */
[-C--:B------:R-:W-:Y:S01]  /*78d0*/  FMUL.FTZ R93, R93, R161.reuse ;  /* 0x000000a15d5d7220 */ /* 0x080fe20000410000 */
[-C--:B------:R-:W-:Y:S01]  /*78e0*/  FMUL.FTZ R96, R96, R161.reuse ;  /* 0x000000a160607220 */ /* 0x080fe20000410000 */
[-C--:B------:R-:W-:Y:S01]  /*78f0*/  FMUL.FTZ R97, R97, R161.reuse ;  /* 0x000000a161617220 */ /* 0x080fe20000410000 */
[----:B------:R-:W4:Y:S01]  /*7900*/  MUFU.EX2 R173, R173 ;  /* 0x000000ad00ad7308 */ /* 0x000f220000000800 */
[----:B--2---:R-:W-:Y:S01]  /*7910*/  FFMA.FTZ R180, R170, UR10, -R3 ;  /* 0x0000000aaab47c23 */ /* 0x004fe20008010803 */
[----:B------:R-:W-:Y:S01]  /*7920*/  FADD.FTZ R3, R165, R158 ;  /* 0x0000009ea5037221 */ /* 0x000fe20000010000 */
[----:B-----5:R-:W-:Y:S01]  /*7930*/  FADD.FTZ R7, R155, R4 ;  /* 0x000000049b077221 */ /* 0x020fe20000010000 */
[----:B------:R-:W-:Y:S01]  /*7940*/  F2FP.F16.F32.PACK_AB R158, R21, R14 ;  /* 0x0000000e159e723e */ /* 0x000fe200000000ff */
        /* <DEDUP_REMOVED lines=38> */
[----:B------:R-:W-:Y:S01]  /*7bb0*/  FMUL.FTZ R149, R149, R161 ;  /* 0x000000a195957220 */ /* 0x000fe20000410000 */
[----:B------:R-:W-:Y:S01]  /*7bc0*/  F2FP.F16.F32.PACK_AB R157, R157, R176 ;  /* 0x000000b09d9d723e */ /* 0x000fe200000000ff */
[-C--:B------:R-:W-:Y:S01]  /*7bd0*/  FMUL.FTZ R26, R26, R20.reuse ;  /* 0x000000141a1a7220 */ /* 0x080fe20000410000 */
[-C--:B------:R-:W-:Y:S01]  /*7be0*/  FMUL.FTZ R27, R27, R20.reuse ;  /* 0x000000141b1b7220 */ /* 0x080fe20000410000 */
[-C--:B------:R-:W-:Y:S01]  /*7bf0*/  FMUL.FTZ R30, R30, R20.reuse ;  /* 0x000000141e1e7220 */ /* 0x080fe20000410000 */
[-C--:B------:R-:W-:Y:S01]  /*7c00*/  FMUL.FTZ R31, R31, R20.reuse ;  /* 0x000000141f1f7220 */ /* 0x080fe20000410000 */
[----:B------:R-:W4:Y:S01]  /*7c10*/  MUFU.EX2 R180, R180 ;  /* 0x000000b400b47308 */ /* 0x000f220000000800 */
[----:B--2---:R-:W-:Y:S01]  /*7c20*/  FADD.FTZ R7, R159, R12 ;  /* 0x0000000c9f077221 */ /* 0x004fe20000010000 */
[----:B------:R0:W-:Y:S01]  /*7c30*/  STSM.16.M88.4 [R18+0x26800], R152 ;  /* 0x0268009812007844 */ /* 0x0001e20000000200 */
        /* <DEDUP_REMOVED lines=23> */
[----:B---3--:R-:W-:Y:S01]  /*7db0*/  F2FP.F16.F32.PACK_AB R161, R171, R180 ;  /* 0x000000b4aba1723e */ /* 0x008fe200000000ff */
        /* <DEDUP_REMOVED lines=20> */
[----:B------:R0:W-:Y:S01]  /*7f00*/  STSM.16.M88.4 [R19], R160 ;  /* 0x000000a013007844 */ /* 0x0001e20000000200 */
[----:B------:R-:W3:Y:S01]  /*7f10*/  MUFU.EX2 R167, R182 ;  /* 0x000000b600a77308 */ /* 0x000ee20000000800 */
        /* <DEDUP_REMOVED lines=18> */
[-C--:B------:R-:W-:Y:S01]  /*8040*/  FMUL.FTZ R119, R119, R20.reuse ;  /* 0x0000001477777220 */ /* 0x080fe20000410000 */
[-C--:B------:R-:W-:Y:S01]  /*8050*/  FMUL.FTZ R122, R122, R20.reuse ;  /* 0x000000147a7a7220 */ /* 0x080fe20000410000 */
[-C--:B------:R-:W-:Y:S01]  /*8060*/  FMUL.FTZ R123, R123, R20.reuse ;  /* 0x000000147b7b7220 */ /* 0x080fe20000410000 */
[-C--:B------:R-:W-:Y:S01]  /*8070*/  FMUL.FTZ R126, R126, R20.reuse ;  /* 0x000000147e7e7220 */ /* 0x080fe20000410000 */
[-C--:B------:R-:W-:Y:S01]  /*8080*/  FMUL.FTZ R127, R127, R20.reuse ;  /* 0x000000147f7f7220 */ /* 0x080fe20000410000 */
[-C--:B------:R-:W-:Y:S01]  /*8090*/  FMUL.FTZ R130, R130, R20.reuse ;  /* 0x0000001482827220 */ /* 0x080fe20000410000 */
[C---:B--2---:R-:W-:Y:S01]  /*80a0*/  F2FP.F16.F32.PACK_AB R167, R14.reuse, R167 ;  /* 0x000000a70ea7723e */ /* 0x044fe200000000ff */
[----:B------:R-:W-:Y:S01]  /*80b0*/  FADD.FTZ R4, R14, R7 ;  /* 0x000000070e047221 */ /* 0x000fe20000010000 */
[-C--:B------:R-:W-:Y:S01]  /*80c0*/  FMUL.FTZ R131, R131, R20.reuse ;  /* 0x0000001483837220 */ /* 0x080fe20000410000 */
[-C--:B------:R-:W-:Y:S01]  /*80d0*/  FMUL.FTZ R134, R134, R20.reuse ;  /* 0x0000001486867220 */ /* 0x080fe20000410000 */
[-C--:B------:R-:W-:Y:S01]  /*80e0*/  FMUL.FTZ R135, R135, R20.reuse ;  /* 0x0000001487877220 */ /* 0x080fe20000410000 */
[----:B------:R0:W-:Y:S01]  /*80f0*/  STSM.16.M88.4 [R22], R164 ;  /* 0x000000a416007844 */ /* 0x0001e20000000200 */
        /* <DEDUP_REMOVED lines=10> */
.L_x_5528:
[----:B------:R1:W2:Y:S01]  /*81a0*/  SYNCS.PHASECHK.TRANS64.TRYWAIT P1, [UR21+0x28c50], R8 ;  /* 0x028c5008ff0075a7 */ /* 0x0002a20008020155 */
[----:B------:R-:W-:Y:S05]  /*81b0*/  @!P0 BRA `(.L_x_5529) ;  /* 0x0000000000048947 */ /* 0x000fea0003800000 */
[----:B------:R-:W-:Y:S01]  /*81c0*/  BPT.TRAP 0x1 ;  /* 0x000000040000795c */ /* 0x000fe20000300000 */
.L_x_5529:
[----:B--2---:R-:W-:Y:S05]  /*81d0*/  @P1 BRA `(.L_x_5530) ;  /* 0x0000000000081947 */ /* 0x004fea0003800000 */
[----:B------:R-:W2:Y:S02]  /*81e0*/  SYNCS.PHASECHK.TRANS64.TRYWAIT P1, [UR21+0x28c50], R8 ;  /* 0x028c5008ff0075a7 */ /* 0x000ea40008020155 */
[----:B--2---:R-:W-:Y:S05]  /*81f0*/  @!P1 BRA `(.L_x_5531) ;  /* 0x000000d800a49947 */ /* 0x004fea0003800000 */
.L_x_5530:
        /* <DEDUP_REMOVED lines=34> */
.L_x_5532:
[----:B------:R-:W-:Y:S01]  /*8420*/  UIADD3 UR21, UR21, 0x28c60, URZ ;  /* 0x00028c6015157890 */ /* 0x000fe2000fffe03f */
[C---:B------:R-:W-:Y:S01]  /*8430*/  ISETP.GT.AND P1, PT, R9.reuse, UR20, PT ;  /* 0x0000001409007c0c */ /* 0x040fe2000bf24270 */
[----:B------:R-:W-:Y:S01]  /*8440*/  UMOV UR26, UR38 ;  /* 0x00000026001a7c82 */ /* 0x000fe20008000000 */
[----:B------:R-:W-:Y:S01]  /*8450*/  IADD3 R9, R9, -0x1, RZ ;  /* 0xffffffff09097810 */ /* 0x000fe20007ffe0ff */
[----:B------:R-:W-:Y:S01]  /*8460*/  UPRMT UR21, UR40, 0x654, UR21 ;  /* 0x0000065428157896 */ /* 0x000fe20008000015 */
[----:B0-----:R-:W-:Y:S02]  /*8470*/  IMAD.MOV.U32 R11, RZ, RZ, R6 ;  /* 0x000000ffff0b7224 */ /* 0x001fe400078e0006 */
[----:B------:R-:W-:-:S06]  /*8480*/  IMAD.MOV.U32 R10, RZ, RZ, R5 ;  /* 0x000000ffff0a7224 */ /* 0x000fcc00078e0005 */
[----:B------:R-:W-:Y:S01]  /*8490*/  SYNCS.ARRIVE.TRANS64.RED.A1T0 RZ, [UR21], RZ ;  /* 0x000000ffffff79a7 */ /* 0x000fe20008100415 */
[----:B------:R-:W-:Y:S05]  /*84a0*/  @P1 BRA `(.L_x_5533) ;  /* 0xffffffdc00181947 */ /* 0x000fea000383ffff */
.L_x_5514:
[----:B------:R-:W-:Y:S02]  /*84b0*/  UISETP.NE.AND UP1, UPT, UR52, URZ, UPT ;  /* 0x0000003f3400728c */ /* 0x000fe4000bf25270 */
[----:B------:R-:W-:Y:S02]  /*84c0*/  UISETP.NE.AND UP0, UPT, UR51, URZ, UPT ;  /* 0x0000003f3300728c */ /* 0x000fe4000bf05270 */
[----:B------:R-:W-:Y:S02]  /*84d0*/  UIADD3 UR11, UR45, 0x3f, URZ ;  /* 0x0000003f2d0b7890 */ /* 0x000fe4000fffe03f */
[----:B------:R-:W-:Y:S02]  /*84e0*/  UIADD3 UR14, UR48, 0x1, -UR50 ;  /* 0x00000001300e7890 */ /* 0x000fe4000fffe832 */
[----:B------:R-:W-:-:S03]  /*84f0*/  PLOP3.LUT P1, PT, PT, PT, UP0, 0x40, 0x0 ;  /* 0x000000000000781c */ /* 0x000fc60003f2e808 */
[----:B------:R-:W-:Y:S01]  /*8500*/  @UP1 ULDC UR6, c[0x0][0x44c] ;  /* 0x0001130000061ab9 */ /* 0x000fe20000000800 */
[----:B------:R-:W-:Y:S01]  /*8510*/  @UP1 ULDC UR15, c[0x0][0x450] ;  /* 0x00011400000f1ab9 */ /* 0x000fe20000000800 */
[----:B------:R-:W-:-:S04]  /*8520*/  UIMAD.WIDE.U32 UR6, UR11, UR6, URZ ;  /* 0x000000060b0672a5 */ /* 0x000fc8000f8e003f */
[----:B------:R-:W-:-:S04]  /*8530*/  @UP1 USHF.R.U32.HI UR11, URZ, UR15, UR7 ;  /* 0x0000000f3f0b1299 */ /* 0x000fc80008011607 */
[----:B------:R-:W-:-:S04]  /*8540*/  UIADD3 UR11, UR14, UR11, URZ ;  /* 0x0000000b0e0b7290 */ /* 0x000fc8000fffe03f */
[----:B------:R-:W-:Y:S01]  /*8550*/  UIADD3 UR22, UR11, -UR22, URZ ;  /* 0x800000160b167290 */ /* 0x000fe2000fffe03f */
[----:B------:R-:W-:Y:S11]  /*8560*/  @P1 BRA `(.L_x_5534) ;  /* 0x00000000004c1947 */ /* 0x000ff60003800000 */
[----:B------:R-:W-:-:S06]  /*8570*/  UISETP.GT.AND UP0, UPT, UR11, -0x1, UPT ;  /* 0xffffffff0b00788c */ /* 0x000fcc000bf04270 */
[----:B------:R-:W-:-:S13]  /*8580*/  PLOP3.LUT P1, PT, PT, PT, UP0, 0x80, 0x0 ;  /* 0x000000000000781c */ /* 0x000fda0003f2f008 */
[----:B------:R-:W-:Y:S05]  /*8590*/  @P1 BRA `(.L_x_5535) ;  /* 0x0000000000201947 */ /* 0x000fea0003800000 */
[----:B------:R-:W-:Y:S01]  /*85a0*/  ULDC UR14, c[0x0][0x9e4] ;  /* 0x00027900000e7ab9 */ /* 0x000fe20000000800 */
[----:B------:R-:W-:Y:S02]  /*85b0*/  ULOP3.LUT UR11, URZ, UR11, URZ, 0x33, !UPT ;  /* 0x0000000b3f0b7292 */ /* 0x000fe4000f8e333f */
[----:B------:R-:W-:-:S11]  /*85c0*/  UISETP.NE.AND UP0, UPT, UR14, 0x1, UPT ;  /* 0x000000010e00788c */ /* 0x000fd6000bf05270 */
[----:B------:R-:W-:Y:S02]  /*85d0*/  @UP0 ULDC.64 UR18, c[0x0][0x9e8] ;  /* 0x00027a0000120ab9 */ /* 0x000fe40000000a00 */
[----:B------:R-:W-:-:S04]  /*85e0*/  UIMAD.WIDE.U32 UR6, UR11, UR18, URZ ;  /* 0x000000120b0672a5 */ /* 0x000fc8000f8e003f */
[----:B------:R-:W-:-:S04]  /*85f0*/  @UP0 USHF.R.U32.HI UR11, URZ, UR19, UR7 ;  /* 0x000000133f0b0299 */ /* 0x000fc80008011607 */
[----:B------:R-:W-:Y:S01]  /*8600*/  ULOP3.LUT UR11, URZ, UR11, URZ, 0x33, !UPT ;  /* 0x0000000b3f0b7292 */ /* 0x000fe2000f8e333f */
[----:B------:R-:W-:Y:S11]  /*8610*/  BRA `(.L_x_5536) ;  /* 0x0000000000147947 */ /* 0x000ff60003800000 */
.L_x_5535:
[----:B------:R-:W-:Y:S02]  /*8620*/  ULDC UR14, c[0x0][0x9e4] ;  /* 0x00027900000e7ab9 */ /* 0x000fe40000000800 */
[----:B------:R-:W-:-:S11]  /*8630*/  UISETP.NE.AND UP0, UPT, UR14, 0x1, UPT ;  /* 0x000000010e00788c */ /* 0x000fd6000bf05270 */
[----:B------:R-:W-:Y:S02]  /*8640*/  @UP0 ULDC.64 UR18, c[0x0][0x9e8] ;  /* 0x00027a0000120ab9 */ /* 0x000fe40000000a00 */
[----:B------:R-:W-:-:S04]  /*8650*/  UIMAD.WIDE.U32 UR6, UR11, UR18, URZ ;  /* 0x000000120b0672a5 */ /* 0x000fc8000f8e003f */
[----:B------:R-:W-:-:S12]  /*8660*/  @UP0 USHF.R.U32.HI UR11, URZ, UR19, UR7 ;  /* 0x000000133f0b0299 */ /* 0x000fd80008011607 */
.L_x_5536:
[----:B------:R-:W-:-:S04]  /*8670*/  UIMAD UR11, UR11, UR14, URZ ;  /* 0x0000000e0b0b72a4 */ /* 0x000fc8000f8e023f */
[----:B------:R-:W-:-:S04]  /*8680*/  UISETP.LT.AND UP0, UPT, UR22, UR11, UPT ;  /* 0x0000000b1600728c */ /* 0x000fc8000bf01270 */
[----:B------:R-:W-:-:S12]  /*8690*/  USEL UR22, UR22, UR11, !UP0 ;  /* 0x0000000b16167287 */ /* 0x000fd8000c000000 */
.L_x_5534:
[----:B------:R-:W-:-:S04]  /*86a0*/  UIADD3 UR22, UR22, 0x3f, URZ ;  /* 0x0000003f16167890 */ /* 0x000fc8000fffe03f */
        /* <DEDUP_REMOVED lines=9> */
[----:B-1234-:R-:W-:Y:S01]  /*8740*/  IMAD.MOV.U32 R8, RZ, RZ, R5 ;  /* 0x000000ffff087224 */ /* 0x01efe200078e0005 */
[----:B------:R-:W-:-:S06]  /*8750*/  ULDC UR21, c[0x0][0x988] ;  /* 0x0002620000157ab9 */ /* 0x000fcc0000000800 */
.L_x_5548:
[----:B------:R-:W-:Y:S01]  /*8760*/  UIADD3 UR38, UR23, 0x1, URZ ;  /* 0x0000000117267890 */ /* 0x000fe2000fffe03f */
[C---:B------:R-:W-:Y:S01]  /*8770*/  ISETP.GT.AND P1, PT, R9.reuse, UR20, PT ;  /* 0x0000001409007c0c */ /* 0x040fe2000bf24270 */
[----:B------:R-:W-:Y:S02]  /*8780*/  VIADD R9, R9, 0xffffffff ;  /* 0xffffffff09097836 */ /* 0x000fe40000000000 */
[----:B------:R-:W-:-:S04]  /*8790*/  UISETP.NE.AND UP0, UPT, UR38, 0x2, UPT ;  /* 0x000000022600788c */ /* 0x000fc8000bf05270 */
[----:B------:R-:W-:Y:S02]  /*87a0*/  USEL UR6, URZ, 0x1, UP0 ;  /* 0x000000013f067887 */ /* 0x000fe40008000000 */
[----:B------:R-:W-:Y:S02]  /*87b0*/  USEL UR38, UR38, URZ, UP0 ;  /* 0x0000003f26267287 */ /* 0x000fe40008000000 */
[----:B------:R-:W-:Y:S01]  /*87c0*/  ULOP3.LUT UR37, UR37, UR6, URZ, 0x3c, !UPT ;  /* 0x0000000625257292 */ /* 0x000fe2000f8e3c3f */
[----:B01-3--:R-:W-:Y:S11]  /*87d0*/  @!P0 BRA `(.L_x_5538) ;  /* 0x0000000000048947 */ /* 0x00bff60003800000 */
[----:B------:R-:W-:Y:S01]  /*87e0*/  BPT.TRAP 0x1 ;  /* 0x000000040000795c */ /* 0x000fe20000300000 */
.L_x_5538:
[----:B------:R-:W-:Y:S01]  /*87f0*/  ULEA UR22, UR38, UR41, 0x3 ;  /* 0x0000002926167291 */ /* 0x000fe2000f8e183f */
[----:B------:R-:W-:-:S05]  /*8800*/  IMAD.U32 R7, RZ, RZ, UR37 ;  /* 0x00000025ff077e24 */ /* 0x000fca000f8e00ff */
[----:B------:R-:W-:-:S04]  /*8810*/  SHF.L.U32 R7, R7, 0x1f, RZ ;  /* 0x0000001f07077819 */ /* 0x000fc800000006ff */
[----:B------:R1:W2:Y:S01]  /*8820*/  SYNCS.PHASECHK.TRANS64.TRYWAIT P2, [UR22+0x28c30], R7 ;  /* 0x028c3007ff0075a7 */ /* 0x0002a20008040156 */
[----:B------:R-:W-:Y:S05]  /*8830*/  @!P0 BRA `(.L_x_5539) ;  /* 0x0000000000048947 */ /* 0x000fea0003800000 */
[----:B------:R-:W-:Y:S01]  /*8840*/  BPT.TRAP 0x1 ;  /* 0x000000040000795c */ /* 0x000fe20000300000 */
.L_x_5539:
[----:B--2---:R-:W-:Y:S05]  /*8850*/  @P2 BRA `(.L_x_5540) ;  /* 0x0000000000082947 */ /* 0x004fea0003800000 */
[----:B------:R-:W2:Y:S02]  /*8860*/  SYNCS.PHASECHK.TRANS64.TRYWAIT P2, [UR22+0x28c30], R7 ;  /* 0x028c3007ff0075a7 */ /* 0x000ea40008040156 */
[----:B--2---:R-:W-:Y:S05]  /*8870*/  @!P2 BRA `(.L_x_5541) ;  /* 0x000000d4001ca947 */ /* 0x004fea0003800000 */
.L_x_5540:
        /* <DEDUP_REMOVED lines=23> */
.L_x_5542:
[----:B--2---:R-:W-:Y:S01]  /*89f0*/  FMNMX.FTZ R6, R152, R8, !PT ;  /* 0x0000000898067209 */ /* 0x004fe20007810000 */
        /* <DEDUP_REMOVED lines=51> */
[----:B------:R-:W-:-:S02]  /*8d30*/  FFMA.FTZ R181, R181, UR10, -R205 ;  /* 0x0000000ab5b57c23 */ /* 0x000fc400080108cd */
[----:B------:R-:W-:Y:S01]  /*8d40*/  FMNMX.FTZ R6, R178, R15, !PT ;  /* 0x0000000fb2067209 */ /* 0x000fe20007810000 */
[----:B------:R-:W0:Y:S03]  /*8d50*/  MUFU.EX2 R8, R8 ;  /* 0x0000000800087308 */ /* 0x000e260000000800 */
[----:B------:R-:W-:-:S04]  /*8d60*/  FMNMX.FTZ R15, R179, R6, !PT ;  /* 0x00000006b30f7209 */ /* 0x000fc80007810000 */
[----:B------:R-:W-:Y:S01]  /*8d70*/  FMNMX.FTZ R6, R182, R15, !PT ;  /* 0x0000000fb6067209 */ /* 0x000fe20007810000 */
[----:B------:R-:W2:Y:S01]  /*8d80*/  MUFU.EX2 R152, R152 ;  /* 0x0000009800987308 */ /* 0x000ea20000000800 */
[--C-:B------:R-:W-:Y:S01]  /*8d90*/  FFMA.FTZ R15, R161, UR10, -R205.reuse ;  /* 0x0000000aa10f7c23 */ /* 0x100fe200080108cd */
[--C-:B------:R-:W-:Y:S01]  /*8da0*/  FFMA.FTZ R161, R169, UR10, -R205.reuse ;  /* 0x0000000aa9a17c23 */ /* 0x100fe200080108cd */
[----:B------:R-:W-:Y:S01]  /*8db0*/  FMNMX.FTZ R6, R183, R6, !PT ;  /* 0x00000006b7067209 */ /* 0x000fe20007810000 */
[----:B------:R-:W-:-:S04]  /*8dc0*/  FFMA.FTZ R169, R177, UR10, -R205 ;  /* 0x0000000ab1a97c23 */ /* 0x000fc800080108cd */
[----:B------:R-:W3:Y:S01]  /*8dd0*/  SHFL.BFLY PT, R157, R6, 0x2, 0x1f ;  /* 0x0c401f00069d7f89 */ /* 0x000ee200000e0000 */
        /* <DEDUP_REMOVED lines=23> */
[----:B---3--:R-:W-:Y:S01]  /*8f50*/  FMNMX.FTZ R157, R6, R157, !PT ;  /* 0x0000009d069d7209 */ /* 0x008fe20007810000 */
[----:B------:R-:W-:Y:S01]  /*8f60*/  MUFU.EX2 R15, R15 ;  /* 0x0000000f000f7308 */ /* 0x000fe20000000800 */
[-C--:B------:R-:W-:Y:S01]  /*8f70*/  FMUL.FTZ R64, R64, R8.reuse ;  /* 0x0000000840407220 */ /* 0x080fe20000410000 */
[-C--:B------:R-:W-:Y:S01]  /*8f80*/  FMUL.FTZ R65, R65, R8.reuse ;  /* 0x0000000841417220 */ /* 0x080fe20000410000 */
[-C--:B------:R-:W-:Y:S01]  /*8f90*/  FMUL.FTZ R68, R68, R8.reuse ;  /* 0x0000000844447220 */ /* 0x080fe20000410000 */
[----:B------:R-:W0:Y:S01]  /*8fa0*/  SHFL.BFLY PT, R6, R157, 0x1, 0x1f ;  /* 0x0c201f009d067f89 */ /* 0x000e2200000e0000 */
        /* <DEDUP_REMOVED lines=22> */
[----:B------:R-:W-:Y:S01]  /*9110*/  FMUL.FTZ R108, R108, R8 ;  /* 0x000000086c6c7220 */ /* 0x000fe20000410000 */
[----:B0-----:R-:W-:Y:S01]  /*9120*/  FMNMX.FTZ R6, R157, R6, !PT ;  /* 0x000000069d067209 */ /* 0x001fe20007810000 */
[-C--:B------:R-:W-:Y:S01]  /*9130*/  FMUL.FTZ R109, R109, R8.reuse ;  /* 0x000000086d6d7220 */ /* 0x080fe20000410000 */
[-C--:B------:R-:W-:Y:S01]  /*9140*/  FMUL.FTZ R112, R112, R8.reuse ;  /* 0x0000000870707220 */ /* 0x080fe20000410000 */
[-C--:B------:R-:W-:Y:S01]  /*9150*/  FMUL.FTZ R113, R113, R8.reuse ;  /* 0x0000000871717220 */ /* 0x080fe20000410000 */
[----:B------:R-:W-:Y:S01]  /*9160*/  MUFU.EX2 R161, R161 ;  /* 0x000000a100a17308 */ /* 0x000fe20000000800 */
[----:B------:R-:W-:Y:S01]  /*9170*/  FADD.FTZ R157, -R6, R11 ;  /* 0x0000000b069d7221 */ /* 0x000fe20000010100 */
[-C--:B------:R-:W-:Y:S01]  /*9180*/  FMUL.FTZ R116, R116, R8.reuse ;  /* 0x0000000874747220 */ /* 0x080fe20000410000 */
[-C--:B------:R-:W-:Y:S01]  /*9190*/  FMUL.FTZ R117, R117, R8.reuse ;  /* 0x0000000875757220 */ /* 0x080fe20000410000 */
[-C--:B------:R-:W-:Y:S01]  /*91a0*/  FMUL.FTZ R120, R120, R8.reuse ;  /* 0x0000000878787220 */ /* 0x080fe20000410000 */
[----:B------:R-:W-:Y:S01]  /*91b0*/  FMUL.FTZ R173, R157, UR10 ;  /* 0x0000000a9dad7c20 */ /* 0x000fe20008410000 */
[----:B------:R-:W-:Y:S01]  /*91c0*/  FMUL.FTZ R157, R6, UR10 ;  /* 0x0000000a069d7c20 */ /* 0x000fe20008410000 */
[-C--:B------:R-:W-:Y:S01]  /*91d0*/  FMUL.FTZ R121, R121, R8.reuse ;  /* 0x0000000879797220 */ /* 0x080fe20000410000 */
[----:B------:R-:W-:Y:S01]  /*91e0*/  MUFU.EX2 R14, R14 ;  /* 0x0000000e000e7308 */ /* 0x000fe20000000800 */
[----:B------:R-:W-:Y:S01]  /*91f0*/  FMUL.FTZ R124, R124, R8 ;  /* 0x000000087c7c7220 */ /* 0x000fe20000410000 */
[--C-:B------:R-:W-:Y:S01]  /*9200*/  FFMA.FTZ R168, R154, UR10, -R157.reuse ;  /* 0x0000000a9aa87c23 */ /* 0x100fe2000801089d */
        /* <DEDUP_REMOVED lines=10> */
[----:B------:R-:W-:Y:S02]  /*92b0*/  IMAD.U32 R171, RZ, RZ, UR23 ;  /* 0x00000017ffab7e24 */ /* 0x000fe4000f8e00ff */
[--C-:B------:R-:W-:Y:S01]  /*92c0*/  FFMA.FTZ R162, R166, UR10, -R157.reuse ;  /* 0x0000000aa6a27c23 */ /* 0x100fe2000801089d */
[--C-:B------:R-:W-:Y:S01]  /*92d0*/  FFMA.FTZ R166, R170, UR10, -R157.reuse ;  /* 0x0000000aaaa67c23 */ /* 0x100fe2000801089d */
[----:B------:R-:W0:Y:S01]  /*92e0*/  MUFU.EX2 R168, R168 ;  /* 0x000000a800a87308 */ /* 0x000e220000000800 */
[--C-:B------:R-:W-:Y:S01]  /*92f0*/  FFMA.FTZ R179, R179, UR10, -R157.reuse ;  /* 0x0000000ab3b37c23 */ /* 0x100fe2000801089d */
[--C-:B------:R-:W-:Y:S01]  /*9300*/  FFMA.FTZ R182, R182, UR10, -R157.reuse ;  /* 0x0000000ab6b67c23 */ /* 0x100fe2000801089d */
[----:B------:R-:W-:Y:S01]  /*9310*/  FFMA.FTZ R183, R183, UR10, -R157 ;  /* 0x0000000ab7b77c23 */ /* 0x000fe2000801089d */
[-C--:B------:R-:W-:Y:S01]  /*9320*/  FMUL.FTZ R125, R125, R8.reuse ;  /* 0x000000087d7d7220 */ /* 0x080fe20000410000 */
[-C--:B------:R-:W-:Y:S01]  /*9330*/  FMUL.FTZ R128, R128, R8.reuse ;  /* 0x0000000880807220 */ /* 0x080fe20000410000 */
[-C--:B------:R-:W-:Y:S01]  /*9340*/  FMUL.FTZ R129, R129, R8.reuse ;  /* 0x0000000881817220 */ /* 0x080fe20000410000 */
[----:B------:R-:W-:Y:S01]  /*9350*/  @!P2 IMAD R154, R171, 0x40, R16 ;  /* 0x00000040ab9aa824 */ /* 0x000fe200078e0210 */
[----:B------:R-:W3:Y:S01]  /*9360*/  MUFU.EX2 R155, R155 ;  /* 0x0000009b009b7308 */ /* 0x000ee20000000800 */
[----:B------:R-:W-:Y:S01]  /*9370*/  FFMA.FTZ R171, R8, R3, R13 ;  /* 0x0000000308ab7223 */ /* 0x000fe2000001000d */
[----:B------:R-:W-:Y:S01]  /*9380*/  FFMA.FTZ R3, R174, UR10, -R157 ;  /* 0x0000000aae037c23 */ /* 0x000fe2000801089d */
[-C--:B------:R-:W-:Y:S01]  /*9390*/  FMUL.FTZ R132, R132, R8.reuse ;  /* 0x0000000884847220 */ /* 0x080fe20000410000 */
[-C--:B------:R-:W-:Y:S01]  /*93a0*/  FMUL.FTZ R133, R133, R8.reuse ;  /* 0x0000000885857220 */ /* 0x080fe20000410000 */
[C---:B--2---:R-:W-:Y:S01]  /*93b0*/  FADD.FTZ R171, R152.reuse, R171 ;  /* 0x000000ab98ab7221 */ /* 0x044fe20000010000 */
[----:B------:R-:W-:Y:S01]  /*93c0*/  F2FP.F16.F32.PACK_AB R152, R152, R13 ;  /* 0x0000000d9898723e */ /* 0x000fe200000000ff */
[----:B------:R-:W-:Y:S01]  /*93d0*/  FMUL.FTZ R136, R136, R8 ;  /* 0x0000000888887220 */ /* 0x000fe20000410000 */
[----:B------:R-:W2:Y:S01]  /*93e0*/  MUFU.EX2 R158, R158 ;  /* 0x0000009e009e7308 */ /* 0x000ea20000000800 */
[----:B0-----:R-:W-:Y:S01]  /*93f0*/  FFMA.FTZ R170, R173, R4, R168 ;  /* 0x00000004adaa7223 */ /* 0x001fe200000100a8 */
[----:B------:R-:W-:Y:S01]  /*9400*/  FFMA.FTZ R4, R175, UR10, -R157 ;  /* 0x0000000aaf047c23 */ /* 0x000fe2000801089d */
[----:B------:R-:W-:Y:S01]  /*9410*/  FADD.FTZ R174, R10, R171 ;  /* 0x000000ab0aae7221 */ /* 0x000fe20000010000 */
[-C--:B------:R-:W-:Y:S01]  /*9420*/  FMUL.FTZ R137, R137, R8.reuse ;  /* 0x0000000889897220 */ /* 0x080fe20000410000 */
[-C--:B------:R-:W-:Y:S01]  /*9430*/  FMUL.FTZ R140, R140, R8.reuse ;  /* 0x000000088c8c7220 */ /* 0x080fe20000410000 */
[-C--:B------:R-:W-:Y:S01]  /*9440*/  FMUL.FTZ R141, R141, R8.reuse ;  /* 0x000000088d8d7220 */ /* 0x080fe20000410000 */
[----:B------:R-:W-:Y:S01]  /*9450*/  FADD.FTZ R171, R153, R174 ;  /* 0x000000ae99ab7221 */ /* 0x000fe20000010000 */
[----:B------:R-:W0:Y:S01]  /*9460*/  MUFU.EX2 R177, R177 ;  /* 0x000000b100b17308 */ /* 0x000e220000000800 */
[----:B---3--:R-:W-:Y:S01]  /*9470*/  FADD.FTZ R175, R155, R170 ;  /* 0x000000aa9baf7221 */ /* 0x008fe20000010000 */
[----:B------:R-:W-:Y:S01]  /*9480*/  FFMA.FTZ R170, R178, UR10, -R157 ;  /* 0x0000000ab2aa7c23 */ /* 0x000fe2000801089d */
[----:B------:R-:W-:Y:S01]  /*9490*/  FADD.FTZ R174, R156, R171 ;  /* 0x000000ab9cae7221 */ /* 0x000fe20000010000 */
[----:B------:R-:W-:Y:S01]  /*94a0*/  @!P2 LEA R157, R154, UR41, 0x2 ;  /* 0x000000299a9dac11 */ /* 0x000fe2000f8e10ff */
[----:B------:R-:W-:Y:S01]  /*94b0*/  FMUL.FTZ R144, R144, R8 ;  /* 0x0000000890907220 */ /* 0x000fe20000410000 */
[----:B------:R-:W-:Y:S01]  /*94c0*/  F2FP.F16.F32.PACK_AB R156, R15, R156 ;  /* 0x0000009c0f9c723e */ /* 0x000fe200000000ff */
[-C--:B------:R-:W-:Y:S01]  /*94d0*/  FMUL.FTZ R145, R145, R8.reuse ;  /* 0x0000000891917220 */ /* 0x080fe20000410000 */
[----:B------:R-:W3:Y:S01]  /*94e0*/  MUFU.EX2 R159, R159 ;  /* 0x0000009f009f7308 */ /* 0x000ee20000000800 */
[----:B--2---:R-:W-:Y:S01]  /*94f0*/  FADD.FTZ R176, R158, R175 ;  /* 0x000000af9eb07221 */ /* 0x004fe20000010000 */
[----:B------:R-:W-:Y:S01]  /*9500*/  FADD.FTZ R175, R15, R174 ;  /* 0x000000ae0faf7221 */ /* 0x000fe20000010000 */
[----:B------:R-:W-:Y:S01]  /*9510*/  @!P2 STS [R157+0x28800], R8 ;  /* 0x028800089d00a388 */ /* 0x000fe20000000800 */
[-C--:B------:R-:W-:Y:S01]  /*9520*/  FMUL.FTZ R148, R148, R8.reuse ;  /* 0x0000000894947220 */ /* 0x080fe20000410000 */
[----:B------:R-:W-:Y:S01]  /*9530*/  FMUL.FTZ R149, R149, R8 ;  /* 0x0000000895957220 */ /* 0x000fe20000410000 */
[----:B------:R-:W-:Y:S01]  /*9540*/  FADD.FTZ R154, R12, R175 ;  /* 0x000000af0c9a7221 */ /* 0x000fe20000010000 */
[----:B------:R2:W-:Y:S01]  /*9550*/  @!P2 STS [R157+0x28820], R173 ;  /* 0x028820ad9d00a388 */ /* 0x0005e20000000800 */
[----:B------:R-:W4:Y:S01]  /*9560*/  MUFU.EX2 R172, R172 ;  /* 0x000000ac00ac7308 */ /* 0x000f220000000800 */
[----:B0-----:R-:W-:Y:S01]  /*9570*/  FADD.FTZ R176, R177, R176 ;  /* 0x000000b0b1b07221 */ /* 0x001fe20000010000 */
[----:B------:R-:W-:Y:S01]  /*9580*/  FADD.FTZ R13, R21, R154 ;  /* 0x0000009a150d7221 */ /* 0x000fe20000010000 */
[----:B------:R-:W-:Y:S01]  /*9590*/  F2FP.F16.F32.PACK_AB R154, R153, R10 ;  /* 0x0000000a999a723e */ /* 0x000fe200000000ff */
[-C--:B------:R-:W-:Y:S01]  /*95a0*/  FMUL.FTZ R26, R26, R173.reuse ;  /* 0x000000ad1a1a7220 */ /* 0x080fe20000410000 */
[----:B------:R-:W-:Y:S01]  /*95b0*/  F2FP.F16.F32.PACK_AB R153, R155, R168 ;  /* 0x000000a89b99723e */ /* 0x000fe200000000ff */
[----:B------:R-:W-:Y:S01]  /*95c0*/  FADD.FTZ R10, R160, R13 ;  /* 0x0000000da00a7221 */ /* 0x000fe20000010000 */
[----:B------:R-:W-:Y:S01]  /*95d0*/  F2FP.F16.F32.PACK_AB R155, R177, R158 ;  /* 0x0000009eb19b723e */ /* 0x000fe200000000ff */
[----:B------:R-:W0:Y:S01]  /*95e0*/  MUFU.EX2 R162, R162 ;  /* 0x000000a200a27308 */ /* 0x000e220000000800 */
        /* <DEDUP_REMOVED lines=46> */
[-C--:B------:R-:W-:Y:S01]  /*98d0*/  FMUL.FTZ R78, R78, R173.reuse ;  /* 0x000000ad4e4e7220 */ /* 0x080fe20000410000 */
[----:B------:R-:W0:Y:S01]  /*98e0*/  MUFU.EX2 R4, R4 ;  /* 0x0000000400047308 */ /* 0x000e220000000800 */
        /* <DEDUP_REMOVED lines=16> */
[C---:B0-----:R-:W-:Y:S01]  /*99f0*/  FADD.FTZ R13, R4.reuse, R13 ;  /* 0x0000000d040d7221 */ /* 0x041fe20000010000 */
[----:B------:R-:W-:Y:S01]  /*9a00*/  F2FP.F16.F32.PACK_AB R163, R4, R3 ;  /* 0x0000000304a3723e */ /* 0x000fe200000000ff */
[-C--:B------:R-:W-:Y:S01]  /*9a10*/  FMUL.FTZ R102, R102, R173.reuse ;  /* 0x000000ad66667220 */ /* 0x080fe20000410000 */
[-C--:B------:R-:W-:Y:S01]  /*9a20*/  FMUL.FTZ R103, R103, R173.reuse ;  /* 0x000000ad67677220 */ /* 0x080fe20000410000 */
[-C--:B------:R-:W-:Y:S01]  /*9a30*/  FMUL.FTZ R106, R106, R173.reuse ;  /* 0x000000ad6a6a7220 */ /* 0x080fe20000410000 */
[-C--:B------:R-:W-:Y:S01]  /*9a40*/  FMUL.FTZ R107, R107, R173.reuse ;  /* 0x000000ad6b6b7220 */ /* 0x080fe20000410000 */
[----:B------:R3:W-:Y:S01]  /*9a50*/  STSM.16.M88.4 [R19], R160 ;  /* 0x000000a013007844 */ /* 0x0007e20000000200 */
        /* <DEDUP_REMOVED lines=30> */
[----:B------:R-:W-:-:S02]  /*9c40*/  FMUL.FTZ R151, R151, R173 ;  /* 0x000000ad97977220 */ /* 0x000fc40000410000 */
[----:B------:R-:W4:Y:S01]  /*9c50*/  MUFU.EX2 R182, R182 ;  /* 0x000000b600b67308 */ /* 0x000f220000000800 */
[C---:B--2---:R-:W-:Y:S01]  /*9c60*/  F2FP.F16.F32.PACK_AB R166, R11.reuse, R20 ;  /* 0x000000140ba6723e */ /* 0x044fe200000000ff */
[----:B------:R-:W-:-:S06]  /*9c70*/  FADD.FTZ R3, R11, R4 ;  /* 0x000000040b037221 */ /* 0x000fcc0000010000 */
[----:B------:R-:W2:Y:S01]  /*9c80*/  MUFU.EX2 R183, R183 ;  /* 0x000000b700b77308 */ /* 0x000ea20000000800 */
[C---:B0-----:R-:W-:Y:S01]  /*9c90*/  FADD.FTZ R15, R179.reuse, R12 ;  /* 0x0000000cb30f7221 */ /* 0x041fe20000010000 */
[----:B------:R-:W-:-:S03]  /*9ca0*/  F2FP.F16.F32.PACK_AB R165, R179, R170 ;  /* 0x000000aab3a5723e */ /* 0x000fc600000000ff */
[----:B----4-:R-:W-:Y:S01]  /*9cb0*/  FADD.FTZ R10, R182, R15 ;  /* 0x0000000fb60a7221 */ /* 0x010fe20000010000 */
[----:B--2---:R-:W-:-:S03]  /*9cc0*/  F2FP.F16.F32.PACK_AB R167, R183, R182 ;  /* 0x000000b6b7a7723e */ /* 0x004fc600000000ff */
[----:B------:R-:W-:Y:S02]  /*9cd0*/  FADD.FTZ R4, R183, R10 ;  /* 0x0000000ab7047221 */ /* 0x000fe40000010000 */
[----:B------:R3:W-:Y:S01]  /*9ce0*/  STSM.16.M88.4 [R22], R164 ;  /* 0x000000a416007844 */ /* 0x0007e20000000200 */
[----:B------:R-:W-:Y:S05]  /*9cf0*/  @!P0 BRA `(.L_x_5543) ;  /* 0x0000000000048947 */ /* 0x000fea0003800000 */
[----:B------:R-:W-:Y:S01]  /*9d00*/  BPT.TRAP 0x1 ;  /* 0x000000040000795c */ /* 0x000fe20000300000 */
.L_x_5543:
[----:B------:R0:W2:Y:S01]  /*9d10*/  SYNCS.PHASECHK.TRANS64.TRYWAIT P2, [UR22+0x28c50], R7 ;  /* 0x028c5007ff0075a7 */ /* 0x0000a20008040156 */
[----:B------:R-:W-:Y:S05]  /*9d20*/  @!P0 BRA `(.L_x_5544) ;  /* 0x0000000000048947 */ /* 0x000fea0003800000 */
[----:B------:R-:W-:Y:S01]  /*9d30*/  BPT.TRAP 0x1 ;  /* 0x000000040000795c */ /* 0x000fe20000300000 */
.L_x_5544:
[----:B--2---:R-:W-:Y:S05]  /*9d40*/  @P2 BRA `(.L_x_5545) ;  /* 0x0000000000082947 */ /* 0x004fea0003800000 */
[----:B------:R-:W2:Y:S02]  /*9d50*/  SYNCS.PHASECHK.TRANS64.TRYWAIT P2, [UR22+0x28c50], R7 ;  /* 0x028c5007ff0075a7 */ /* 0x000ea40008040156 */
[----:B--2---:R-:W-:Y:S05]  /*9d60*/  @!P2 BRA `(.L_x_5546) ;  /* 0x000000bc00f8a947 */ /* 0x004fea0003800000 */
.L_x_5545:
        /* <DEDUP_REMOVED lines=34> */
.L_x_5547:
[----:B------:R-:W-:Y:S01]  /*9f90*/  UIADD3 UR22, UR22, 0x28c60, URZ ;  /* 0x00028c6016167890 */ /* 0x000fe2000fffe03f */
[----:B------:R-:W-:Y:S01]  /*9fa0*/  IMAD.MOV.U32 R11, RZ, RZ, R6 ;  /* 0x000000ffff0b7224 */ /* 0x000fe200078e0006 */
[----:B------:R-:W-:Y:S01]  /*9fb0*/  UMOV UR23, UR38 ;  /* 0x0000002600177c82 */ /* 0x000fe20008000000 */
[----:B--2---:R-:W-:Y:S01]  /*9fc0*/  IMAD.MOV.U32 R8, RZ, RZ, R5 ;  /* 0x000000ffff087224 */ /* 0x004fe200078e0005 */
[----:B------:R-:W-:-:S09]  /*9fd0*/  UPRMT UR22, UR40, 0x654, UR22 ;  /* 0x0000065428167896 */ /* 0x000fd20008000016 */
[----:B------:R-:W-:Y:S01]  /*9fe0*/  SYNCS.ARRIVE.TRANS64.RED.A1T0 RZ, [UR22], RZ ;  /* 0x000000ffffff79a7 */ /* 0x000fe20008100416 */
[----:B------:R-:W-:Y:S05]  /*9ff0*/  @P1 BRA `(.L_x_5548) ;  /* 0xffffffe400d81947 */ /* 0x000fea000383ffff */
.L_x_5537:
        /* <DEDUP_REMOVED lines=9> */
.L_x_5568:
[----:B------:R-:W-:-:S04]  /*a090*/  UIADD3 UR38, UR22, 0x1, URZ ;  /* 0x0000000116267890 */ /* 0x000fc8000fffe03f */
[----:B------:R-:W-:-:S04]  /*a0a0*/  UISETP.NE.AND UP0, UPT, UR38, 0x2, UPT ;  /* 0x000000022600788c */ /* 0x000fc8000bf05270 */
[----:B------:R-:W-:Y:S02]  /*a0b0*/  USEL UR6, URZ, 0x1, UP0 ;  /* 0x000000013f067887 */ /* 0x000fe40008000000 */
[----:B------:R-:W-:Y:S02]  /*a0c0*/  USEL UR38, UR38, URZ, UP0 ;  /* 0x0000003f26267287 */ /* 0x000fe40008000000 */
[----:B------:R-:W-:Y:S01]  /*a0d0*/  ULOP3.LUT UR37, UR37, UR6, URZ, 0x3c, !UPT ;  /* 0x0000000625257292 */ /* 0x000fe2000f8e3c3f */
[----:B------:R-:W-:Y:S11]  /*a0e0*/  @!P0 BRA `(.L_x_5550) ;  /* 0x0000000000048947 */ /* 0x000ff60003800000 */
[----:B------:R-:W-:Y:S01]  /*a0f0*/  BPT.TRAP 0x1 ;  /* 0x000000040000795c */ /* 0x000fe20000300000 */
.L_x_5550:
[----:B------:R-:W-:Y:S01]  /*a100*/  ULEA UR21, UR38, UR41, 0x3 ;  /* 0x0000002926157291 */ /* 0x000fe2000f8e183f */
[----:B-1234-:R-:W-:-:S05]  /*a110*/  IMAD.U32 R8, RZ, RZ, UR37 ;  /* 0x00000025ff087e24 */ /* 0x01efca000f8e00ff */
[----:B------:R-:W-:-:S04]  /*a120*/  SHF.L.U32 R8, R8, 0x1f, RZ ;  /* 0x0000001f08087819 */ /* 0x000fc800000006ff */
[----:B------:R1:W2:Y:S01]  /*a130*/  SYNCS.PHASECHK.TRANS64.TRYWAIT P1, [UR21+0x28c30], R8 ;  /* 0x028c3008ff0075a7 */ /* 0x0002a20008020155 */
[----:B------:R-:W-:Y:S05]  /*a140*/  @!P0 BRA `(.L_x_5551) ;  /* 0x0000000000048947 */ /* 0x000fea0003800000 */
[----:B------:R-:W-:Y:S01]  /*a150*/  BPT.TRAP 0x1 ;  /* 0x000000040000795c */ /* 0x000fe20000300000 */
.L_x_5551:
[----:B--2---:R-:W-:Y:S05]  /*a160*/  @P1 BRA `(.L_x_5552) ;  /* 0x0000000000081947 */ /* 0x004fea0003800000 */
[----:B------:R-:W2:Y:S02]  /*a170*/  SYNCS.PHASECHK.TRANS64.TRYWAIT P1, [UR21+0x28c30], R8 ;  /* 0x028c3008ff0075a7 */ /* 0x000ea40008020155 */
[----:B--2---:R-:W-:Y:S05]  /*a180*/  @!P1 BRA `(.L_x_5553) ;  /* 0x000000bc00089947 */ /* 0x004fea0003800000 */
.L_x_5552:
        /* <DEDUP_REMOVED lines=23> */
.L_x_5554:
        /* <DEDUP_REMOVED lines=21> */
[--C-:B0-----:R-:W-:Y:S02]  /*a450*/  IMAD.IADD R14, R20, 0x1, R13.reuse ;  /* 0x00000001140e7824 */ /* 0x101fe400078e020d */
        /* <DEDUP_REMOVED lines=15> */
.L_x_5557:
[----:B------:R-:W-:-:S05]  /*a550*/  IMAD.U32 R206, RZ, RZ, UR24 ;  /* 0x00000018ffce7e24 */ /* 0x000fca000f8e00ff */
[----:B------:R-:W-:-:S13]  /*a560*/  ISETP.NE.AND P1, PT, R206, 0x1, PT ;  /* 0x00000001ce00780c */ /* 0x000fda0003f25270 */
[----:B------:R-:W0:Y:S02]  /*a570*/  @P1 LDC.64 R6, c[0x0][0x9e8] ;  /* 0x00027a00ff061b82 */ /* 0x000e240000000a00 */
[----:B0-----:R-:W-:-:S05]  /*a580*/  @P1 IMAD.HI.U32 R6, R13, R6, RZ ;  /* 0x000000060d061227 */ /* 0x001fca00078e00ff */
[----:B------:R-:W-:-:S07]  /*a590*/  @P1 SHF.R.U32.HI R13, RZ, R7, R6 ;  /* 0x00000007ff0d1219 */ /* 0x000fce0000011606 */
.L_x_5558:
[----:B------:R-:W-:Y:S05]  /*a5a0*/  BSYNC B0 ;  /* 0x0000000000007941 */ /* 0x000fea0003800000 */
.L_x_5556:
[----:B------:R-:W-:-:S04]  /*a5b0*/  IMAD R13, R13, R206, -R5 ;  /* 0x000000ce0d0d7224 */ /* 0x000fc800078e0a05 */
[----:B------:R-:W-:-:S05]  /*a5c0*/  IMAD.IADD R13, R13, 0x1, -R2 ;  /* 0x000000010d0d7824 */ /* 0x000fca00078e0a02 */
[----:B------:R-:W-:Y:S02]  /*a5d0*/  VIADDMNMX R14, R13, R206, R14, PT ;  /* 0x000000ce0d0e7246 */ /* 0x000fe4000380010e */
[----:B------:R-:W-:-:S07]  /*a5e0*/  VIMNMX R15, R15, R13, !PT ;  /* 0x0000000d0f0f7248 */ /* 0x000fce0007fe0100 */
.L_x_5555:
        /* <DEDUP_REMOVED lines=68> */
.L_x_5561:
[----:B------:R-:W-:-:S05]  /*aa30*/  IMAD.U32 R20, RZ, RZ, UR24 ;  /* 0x00000018ff147e24 */ /* 0x000fca000f8e00ff */
[----:B------:R-:W-:-:S13]  /*aa40*/  ISETP.NE.AND P2, PT, R20, 0x1, PT ;  /* 0x000000011400780c */ /* 0x000fda0003f45270 */
[----:B------:R-:W0:Y:S02]  /*aa50*/  @P2 LDC.64 R6, c[0x0][0x9e8] ;  /* 0x00027a00ff062b82 */ /* 0x000e240000000a00 */
[----:B0-----:R-:W-:-:S05]  /*aa60*/  @P2 IMAD.HI.U32 R6, R15, R6, RZ ;  /* 0x000000060f062227 */ /* 0x001fca00078e00ff */
[----:B------:R-:W-:-:S07]  /*aa70*/  @P2 SHF.R.U32.HI R15, RZ, R7, R6 ;  /* 0x00000007ff0f2219 */ /* 0x000fce0000011606 */
.L_x_5562:
[----:B------:R-:W-:Y:S05]  /*aa80*/  BSYNC B0 ;  /* 0x0000000000007941 */ /* 0x000fea0003800000 */
.L_x_5560:
[----:B------:R-:W-:-:S04]  /*aa90*/  IMAD R5, R15, R20, -R5 ;  /* 0x000000140f057224 */ /* 0x000fc800078e0a05 */
[----:B------:R-:W-:-:S05]  /*aaa0*/  IMAD.IADD R5, R5, 0x1, -R2 ;  /* 0x0000000105057824 */ /* 0x000fca00078e0a02 */
[----:B------:R-:W-:Y:S02]  /*aab0*/  VIADDMNMX R12, R5, R20, R12, PT ;  /* 0x00000014050c7246 */ /* 0x000fe4000380010c */
[----:B------:R-:W-:-:S07]  /*aac0*/  VIMNMX R14, R14, R5, !PT ;  /* 0x000000050e0e7248 */ /* 0x000fce0007fe0100 */
.L_x_5559:
        /* <DEDUP_REMOVED lines=92> */
[----:B------:R-:W-:Y:S01]  /*b090*/  IADD3 R177, -R17, RZ, RZ ;  /* 0x000000ff11b17210 */ /* 0x000fe20007ffe1ff */
[--C-:B------:R-:W-:Y:S01]  /*b0a0*/  FFMA.FTZ R164, R176, UR10, -R20.reuse ;  /* 0x0000000ab0a47c23 */ /* 0x100fe20008010814 */
[----:B------:R-:W-:Y:S01]  /*b0b0*/  FMNMX.FTZ R6, R174, R13, !PT ;  /* 0x0000000dae067209 */ /* 0x000fe20007810000 */
[--C-:B------:R-:W-:Y:S01]  /*b0c0*/  FFMA.FTZ R13, R156, UR10, -R20.reuse ;  /* 0x0000000a9c0d7c23 */ /* 0x100fe20008010814 */
[--C-:B------:R-:W-:Y:S01]  /*b0d0*/  FFMA.FTZ R156, R160, UR10, -R20.reuse ;  /* 0x0000000aa09c7c23 */ /* 0x100fe20008010814 */
[--C-:B------:R-:W-:Y:S01]  /*b0e0*/  FFMA.FTZ R160, R168, UR10, -R20.reuse ;  /* 0x0000000aa8a07c23 */ /* 0x100fe20008010814 */
[----:B------:R-:W-:Y:S01]  /*b0f0*/  FMNMX.FTZ R15, R175, R6, !PT ;  /* 0x00000006af0f7209 */ /* 0x000fe20007810000 */
[----:B------:R-:W-:Y:S01]  /*b100*/  MUFU.EX2 R7, R7 ;  /* 0x0000000700077308 */ /* 0x000fe20000000800 */
[----:B------:R-:W-:Y:S01]  /*b110*/  ISETP.NE.AND P2, PT, R2, R177, PT ;  /* 0x000000b10200720c */ /* 0x000fe20003f45270 */
        /* <DEDUP_REMOVED lines=256> */
.L_x_5563:
[----:B------:R1:W2:Y:S01]  /*c120*/  SYNCS.PHASECHK.TRANS64.TRYWAIT P1, [UR21+0x28c50], R8 ;  /* 0x028c5008ff0075a7 */ /* 0x0002a20008020155 */
[----:B------:R-:W-:Y:S05]  /*c130*/  @!P0 BRA `(.L_x_5564) ;  /* 0x0000000000048947 */ /* 0x000fea0003800000 */
[----:B------:R-:W-:Y:S01]  /*c140*/  BPT.TRAP 0x1 ;  /* 0x000000040000795c */ /* 0x000fe20000300000 */
.L_x_5564:
[----:B--2---:R-:W-:Y:S05]  /*c150*/  @P1 BRA `(.L_x_5565) ;  /* 0x0000000000081947 */ /* 0x004fea0003800000 */
[----:B------:R-:W2:Y:S02]  /*c160*/  SYNCS.PHASECHK.TRANS64.TRYWAIT P1, [UR21+0x28c50], R8 ;  /* 0x028c5008ff0075a7 */ /* 0x000ea40008020155 */
[----:B--2---:R-:W-:Y:S05]  /*c170*/  @!P1 BRA `(.L_x_5566) ;  /* 0x0000009c00249947 */ /* 0x004fea0003800000 */
.L_x_5565:
        /* <DEDUP_REMOVED lines=34> */
.L_x_5567:
        /* <DEDUP_REMOVED lines=9> */
.L_x_5549:
        /* <DEDUP_REMOVED lines=9> */
[----:B------:R-:W-:-:S02]  /*c4c0*/  IMAD.MOV.U32 R11, RZ, RZ, RZ ;  /* 0x000000ffff0b7224 */ /* 0x000fc400078e00ff */
[----:B-----5:R-:W-:Y:S01]  /*c4d0*/  FADD.FTZ R0, R0, R3 ;  /* 0x0000000300007221 */ /* 0x020fe20000010000 */
[----:B------:R-:W-:Y:S01]  /*c4e0*/  IMAD.U32 R3, RZ, RZ, UR38 ;  /* 0x00000026ff037e24 */ /* 0x000fe2000f8e00ff */
[----:B------:R-:W-:Y:S01]  /*c4f0*/  UIADD3 UR38, UR38, 0x1, URZ ;  /* 0x0000000126267890 */ /* 0x000fe2000fffe03f */
[----:B0-----:R-:W-:Y:S02]  /*c500*/  FADD.FTZ R8, R7, R4 ;  /* 0x0000000407087221 */ /* 0x001fe40000010000 */
[----:B------:R-:W0:Y:S05]  /*c510*/  SHFL.BFLY PT, R9, R0, 0x1, 0x1f ;  /* 0x0c201f0000097f89 */ /* 0x000e2a00000e0000 */
[----:B------:R-:W-:Y:S01]  /*c520*/  @!P0 IMAD R3, R3, 0x40, R16 ;  /* 0x0000004003038824 */ /* 0x000fe200078e0210 */
[----:B------:R-:W-:Y:S01]  /*c530*/  UISETP.NE.AND UP0, UPT, UR38, 0x2, UPT ;  /* 0x000000022600788c */ /* 0x000fe2000bf05270 */
[----:B------:R-:W1:Y:S03]  /*c540*/  SHFL.BFLY PT, R7, R8, 0x1, 0x1f ;  /* 0x0c201f0008077f89 */ /* 0x000e6600000e0000 */
[----:B------:R-:W-:Y:S01]  /*c550*/  @!P0 LEA R4, R3, UR41, 0x2 ;  /* 0x0000002903048c11 */ /* 0x000fe2000f8e10ff */
[----:B------:R-:W-:Y:S01]  /*c560*/  USEL UR4, URZ, 0x1, UP0 ;  /* 0x000000013f047887 */ /* 0x000fe20008000000 */
[----:B------:R-:W-:Y:S01]  /*c570*/  IMAD.MOV.U32 R3, RZ, RZ, -0x800000 ;  /* 0xff800000ff037424 */ /* 0x000fe200078e00ff */
[----:B------:R-:W-:-:S02]  /*c580*/  USEL UR38, UR38, URZ, UP0 ;  /* 0x0000003f26267287 */ /* 0x000fc40008000000 */
[----:B------:R-:W-:Y:S01]  /*c590*/  ULOP3.LUT UR37, UR37, UR4, URZ, 0x3c, !UPT ;  /* 0x0000000425257292 */ /* 0x000fe2000f8e3c3f */
[----:B0-----:R-:W-:Y:S01]  /*c5a0*/  FADD.FTZ R9, R0, R9 ;  /* 0x0000000900097221 */ /* 0x001fe20000010000 */
[----:B------:R-:W-:Y:S02]  /*c5b0*/  IMAD.MOV.U32 R0, RZ, RZ, RZ ;  /* 0x000000ffff007224 */ /* 0x000fe400078e00ff */
[----:B-1----:R-:W-:Y:S02]  /*c5c0*/  FADD.FTZ R7, R8, R7 ;  /* 0x0000000708077221 */ /* 0x002fe40000010000 */
[----:B------:R-:W-:-:S03]  /*c5d0*/  FSETP.NE.FTZ.AND P1, PT, R9, RZ, PT ;  /* 0x000000ff0900720b */ /* 0x000fc60003f35000 */
[----:B------:R-:W-:-:S10]  /*c5e0*/  FSETP.NE.FTZ.AND P2, PT, R7, RZ, PT ;  /* 0x000000ff0700720b */ /* 0x000fd40003f55000 */
[----:B------:R-:W0:Y:S08]  /*c5f0*/  @P1 MUFU.RCP R11, R9 ;  /* 0x00000009000b1308 */ /* 0x000e300000001000 */
[----:B------:R-:W1:Y:S01]  /*c600*/  @P2 MUFU.RCP R0, R7 ;  /* 0x0000000700002308 */ /* 0x000e620000001000 */
[-C--:B0-----:R-:W-:Y:S01]  /*c610*/  FMUL.FTZ R169, R32, R11.reuse ;  /* 0x0000000b20a97220 */ /* 0x081fe20000410000 */
[----:B------:R-:W-:-:S06]  /*c620*/  FMUL.FTZ R166, R33, R11 ;  /* 0x0000000b21a67220 */ /* 0x000fcc0000410000 */
[----:B------:R-:W0:Y:S01]  /*c630*/  @P1 MUFU.LG2 R32, R9 ;  /* 0x0000000900201308 */ /* 0x000e220000000c00 */
[----:B------:R-:W-:Y:S01]  /*c640*/  @!P0 STS [R4+0x28800], R11 ;  /* 0x0288000b04008388 */ /* 0x000fe20000000800 */
[-C--:B------:R-:W-:Y:S01]  /*c650*/  FMUL.FTZ R171, R28, R11.reuse ;  /* 0x0000000b1cab7220 */ /* 0x080fe20000410000 */
[-C--:B------:R-:W-:Y:S01]  /*c660*/  FMUL.FTZ R28, R29, R11.reuse ;  /* 0x0000000b1d1c7220 */ /* 0x080fe20000410000 */
[----:B------:R-:W-:Y:S02]  /*c670*/  IMAD.U32 R29, RZ, RZ, UR10 ;  /* 0x0000000aff1d7e24 */ /* 0x000fe4000f8e00ff */
[-C--:B------:R-:W-:Y:S01]  /*c680*/  FMUL.FTZ R172, R24, R11.reuse ;  /* 0x0000000b18ac7220 */ /* 0x080fe20000410000 */
[----:B-1----:R1:W-:Y:S01]  /*c690*/  @!P0 STS [R4+0x28820], R0 ;  /* 0x0288200004008388 */ /* 0x0023e20000000800 */
[-C--:B------:R-:W-:Y:S01]  /*c6a0*/  FMUL.FTZ R170, R25, R11.reuse ;  /* 0x0000000b19aa7220 */ /* 0x080fe20000410000 */
[----:B------:R0:W2:Y:S01]  /*c6b0*/  @P2 MUFU.LG2 R33, R7 ;  /* 0x0000000700212308 */ /* 0x0000a20000000c00 */
[----:B------:R-:W-:Y:S01]  /*c6c0*/  @P2 FMUL.FTZ R29, R29, 0.69314718246459960938 ;  /* 0x3f3172181d1d2820 */ /* 0x000fe20000410000 */
[-C--:B------:R-:W-:Y:S01]  /*c6d0*/  FMUL.FTZ R167, R36, R11.reuse ;  /* 0x0000000b24a77220 */ /* 0x080fe20000410000 */
[-C--:B------:R-:W-:Y:S01]  /*c6e0*/  FMUL.FTZ R164, R37, R11.reuse ;  /* 0x0000000b25a47220 */ /* 0x080fe20000410000 */
[-C--:B------:R-:W-:Y:S01]  /*c6f0*/  FMUL.FTZ R165, R40, R11.reuse ;  /* 0x0000000b28a57220 */ /* 0x080fe20000410000 */
[-C--:B------:R-:W-:Y:S01]  /*c700*/  FMUL.FTZ R8, R41, R11.reuse ;  /* 0x0000000b29087220 */ /* 0x080fe20000410000 */
[-C--:B------:R-:W-:Y:S01]  /*c710*/  FMUL.FTZ R163, R44, R11.reuse ;  /* 0x0000000b2ca37220 */ /* 0x080fe20000410000 */
[-C--:B------:R-:W-:Y:S01]  /*c720*/  FMUL.FTZ R10, R45, R11.reuse ;  /* 0x0000000b2d0a7220 */ /* 0x080fe20000410000 */
[----:B-1----:R-:W-:Y:S01]  /*c730*/  @P1 FMUL.FTZ R4, R13, 0.69314718246459960938 ;  /* 0x3f3172180d041820 */ /* 0x002fe20000410000 */
        /* <DEDUP_REMOVED lines=122> */
.L_x_5474:
        /* <DEDUP_REMOVED lines=34> */
[----:B------:R-:W-:Y:S01]  /*d100*/  F2FP.F16.F32.PACK_AB R73, R75, R74 ;  /* 0x0000004a4b49723e */ /* 0x000fe200000000ff */
[----:B------:R-:W-:Y:S01]  /*d110*/  UISETP.NE.U32.AND UP0, UPT, UR8, URZ, UPT ;  /* 0x0000003f0800728c */ /* 0x000fe2000bf05070 */
[----:B------:R-:W-:-:S02]  /*d120*/  F2FP.F16.F32.PACK_AB R80, R81, R80 ;  /* 0x000000505150723e */ /* 0x000fc400000000ff */
[C---:B------:R-:W-:Y:S01]  /*d130*/  IADD3 R173, P1, R4.reuse, 0x20, RZ ;  /* 0x0000002004ad7810 */ /* 0x040fe20007f3e0ff */
[----:B------:R-:W-:Y:S01]  /*d140*/  UISETP.NE.AND.EX UP0, UPT, UR9, URZ, UPT, UP0 ;  /* 0x0000003f0900728c */ /* 0x000fe2000bf05300 */
[C---:B------:R-:W-:Y:S02]  /*d150*/  IADD3 R183, P6, R4.reuse, 0x2020, RZ ;  /* 0x0000202004b77810 */ /* 0x040fe40007fde0ff */
[C---:B------:R-:W-:Y:S01]  /*d160*/  IADD3 R177, P0, R4.reuse, 0x40, RZ ;  /* 0x0000004004b17810 */ /* 0x040fe20007f1e0ff */
[--C-:B------:R-:W-:Y:S01]  /*d170*/  IMAD.X R37, RZ, RZ, R5.reuse, P1 ;  /* 0x000000ffff257224 */ /* 0x100fe200008e0605 */
[----:B------:R-:W-:Y:S01]  /*d180*/  LOP3.LUT R36, R173, 0x380, RZ, 0xc0, !PT ;  /* 0x00000380ad247812 */ /* 0x000fe200078ec0ff */
[--C-:B------:R-:W-:Y:S01]  /*d190*/  IMAD.X R53, RZ, RZ, R5.reuse, P6 ;  /* 0x000000ffff357224 */ /* 0x100fe200030e0605 */
[----:B------:R-:W-:Y:S01]  /*d1a0*/  IADD3 R7, P6, R4, 0x6000, RZ ;  /* 0x0000600004077810 */ /* 0x000fe20007fde0ff */
[--C-:B------:R-:W-:Y:S01]  /*d1b0*/  IMAD.X R41, RZ, RZ, R5.reuse, P0 ;  /* 0x000000ffff297224 */ /* 0x100fe200000e0605 */
[----:B------:R-:W-:Y:S01]  /*d1c0*/  SHF.R.U64 R36, R36, 0x3, RZ ;  /* 0x0000000324247819 */ /* 0x000fe200000012ff */
[----:B------:R-:W-:Y:S01]  /*d1d0*/  ULDC.64 UR8, c[0x0][0xc00] ;  /* 0x0003000000087ab9 */ /* 0x000fe20000000a00 */
[C---:B------:R-:W-:Y:S01]  /*d1e0*/  IADD3 R207, P2, R4.reuse, 0x2060, RZ ;  /* 0x0000206004cf7810 */ /* 0x040fe20007f5e0ff */
[--C-:B------:R-:W-:Y:S01]  /*d1f0*/  IMAD.X R119, RZ, RZ, R5.reuse, P6 ;  /* 0x000000ffff777224 */ /* 0x100fe200030e0605 */
[C---:B------:R-:W-:Y:S01]  /*d200*/  IADD3 R6, P0, R4.reuse, 0x4020, RZ ;  /* 0x0000402004067810 */ /* 0x040fe20007f1e0ff */
[----:B------:R-:W-:Y:S01]  /*d210*/  UIMAD.WIDE UR8, UR44, 0x4, UR8 ;  /* 0x000000042c0878a5 */ /* 0x000fe2000f8e0208 */
[C---:B------:R-:W-:Y:S01]  /*d220*/  LOP3.LUT R29, R4.reuse, 0x380, RZ, 0xc0, !PT ;  /* 0x00000380041d7812 */ /* 0x040fe200078ec0ff */
[--C-:B------:R-:W-:Y:S01]  /*d230*/  IMAD.X R99, RZ, RZ, R5.reuse, P2 ;  /* 0x000000ffff637224 */ /* 0x100fe200010e0605 */
[----:B------:R-:W-:Y:S01]  /*d240*/  LOP3.LUT R118, R7, 0x380, RZ, 0xc0, !PT ;  /* 0x0000038007767812 */ /* 0x000fe200078ec0ff */
[----:B------:R-:W-:Y:S01]  /*d250*/  IMAD.X R107, RZ, RZ, R5, P0 ;  /* 0x000000ffff6b7224 */ /* 0x000fe200000e0605 */
[----:B------:R-:W-:-:S02]  /*d260*/  IADD3 R179, P4, R4, 0x60, RZ ;  /* 0x0000006004b37810 */ /* 0x000fc40007f9e0ff */
[C---:B------:R-:W-:Y:S02]  /*d270*/  IADD3 R181, P3, R4.reuse, 0x2000, RZ ;  /* 0x0000200004b57810 */ /* 0x040fe40007f7e0ff */
[C---:B------:R-:W-:Y:S01]  /*d280*/  IADD3 R205, P5, R4.reuse, 0x2040, RZ ;  /* 0x0000204004cd7810 */ /* 0x040fe20007fbe0ff */
[--C-:B------:R-:W-:Y:S01]  /*d290*/  IMAD.X R45, RZ, RZ, R5.reuse, P4 ;  /* 0x000000ffff2d7224 */ /* 0x100fe200020e0605 */
[----:B------:R-:W-:Y:S01]  /*d2a0*/  IADD3 R209, P1, R4, 0x4000, RZ ;  /* 0x0000400004d17810 */ /* 0x000fe20007f3e0ff */
[--C-:B------:R-:W-:Y:S01]  /*d2b0*/  IMAD.X R49, RZ, RZ, R5.reuse, P3 ;  /* 0x000000ffff317224 */ /* 0x100fe200018e0605 */
[----:B------:R-:W-:Y:S01]  /*d2c0*/  LOP3.LUT R36, R36, R173, RZ, 0x3c, !PT ;  /* 0x000000ad24247212 */ /* 0x000fe200078e3cff */
[--C-:B------:R-:W-:Y:S01]  /*d2d0*/  IMAD.X R95, RZ, RZ, R5.reuse, P5 ;  /* 0x000000ffff5f7224 */ /* 0x100fe200028e0605 */
[----:B------:R-:W-:Y:S01]  /*d2e0*/  LOP3.LUT R173, R6, 0x380, RZ, 0xc0, !PT ;  /* 0x0000038006ad7812 */ /* 0x000fe200078ec0ff */
[----:B------:R-:W-:Y:S01]  /*d2f0*/  IMAD.X R103, RZ, RZ, R5, P1 ;  /* 0x000000ffff677224 */ /* 0x000fe200008e0605 */
[----:B------:R-:W-:-:S02]  /*d300*/  SHF.R.U64 R29, R29, 0x3, RZ ;  /* 0x000000031d1d7819 */ /* 0x000fc400000012ff */
[----:B------:R-:W-:Y:S02]  /*d310*/  LOP3.LUT R40, R177, 0x380, RZ, 0xc0, !PT ;  /* 0x00000380b1287812 */ /* 0x000fe400078ec0ff */
[----:B------:R-:W-:Y:S02]  /*d320*/  SHF.R.U64 R118, R118, 0x3, RZ ;  /* 0x0000000376767819 */ /* 0x000fe400000012ff */
[C---:B------:R-:W-:Y:S02]  /*d330*/  IADD3 R168, P2, R4.reuse, 0x6040, RZ ;  /* 0x0000604004a87810 */ /* 0x040fe40007f5e0ff */
[C---:B------:R-:W-:Y:S02]  /*d340*/  IADD3 R110, P4, R4.reuse, 0x4040, RZ ;  /* 0x00004040046e7810 */ /* 0x040fe40007f9e0ff */
[C---:B------:R-:W-:Y:S02]  /*d350*/  IADD3 R114, P3, R4.reuse, 0x4060, RZ ;  /* 0x0000406004727810 */ /* 0x040fe40007f7e0ff */
[C---:B------:R-:W-:Y:S01]  /*d360*/  IADD3 R0, P5, R4.reuse, 0x6020, RZ ;  /* 0x0000602004007810 */ /* 0x040fe20007fbe0ff */
[--C-:B------:R-:W-:Y:S01]  /*d370*/  IMAD.X R111, RZ, RZ, R5.reuse, P4 ;  /* 0x000000ffff6f7224 */ /* 0x100fe200020e0605 */
[----:B------:R-:W-:Y:S01]  /*d380*/  IADD3 R32, P1, R4, 0x6060, RZ ;  /* 0x0000606004207810 */ /* 0x000fe20007f3e0ff */
[--C-:B------:R-:W-:Y:S01]  /*d390*/  IMAD.X R115, RZ, RZ, R5.reuse, P3 ;  /* 0x000000ffff737224 */ /* 0x100fe200018e0605 */
[----:B------:R-:W-:Y:S01]  /*d3a0*/  SHF.R.U64 R173, R173, 0x3, RZ ;  /* 0x00000003adad7819 */ /* 0x000fe200000012ff */
[--C-:B------:R-:W-:Y:S01]  /*d3b0*/  IMAD.X R123, RZ, RZ, R5.reuse, P5 ;  /* 0x000000ffff7b7224 */ /* 0x100fe200028e0605 */
[----:B------:R-:W-:Y:S01]  /*d3c0*/  LOP3.LUT R4, R29, R4, RZ, 0x3c, !PT ;  /* 0x000000041d047212 */ /* 0x000fe200078e3cff */
[--C-:B------:R-:W-:Y:S01]  /*d3d0*/  IMAD.X R29, RZ, RZ, R5.reuse, P2 ;  /* 0x000000ffff1d7224 */ /* 0x100fe200010e0605 */
[----:B------:R-:W-:Y:S01]  /*d3e0*/  LOP3.LUT R44, R179, 0x380, RZ, 0xc0, !PT ;  /* 0x00000380b32c7812 */ /* 0x000fe200078ec0ff */
[----:B------:R-:W-:Y:S01]  /*d3f0*/  IMAD.X R33, RZ, RZ, R5, P1 ;  /* 0x000000ffff217224 */ /* 0x000fe200008e0605 */
[----:B------:R-:W-:-:S02]  /*d400*/  SHF.R.U64 R40, R40, 0x3, RZ ;  /* 0x0000000328287819 */ /* 0x000fc400000012ff */
[----:B------:R-:W-:Y:S02]  /*d410*/  LOP3.LUT R118, R118, R7, RZ, 0x3c, !PT ;  /* 0x0000000776767212 */ /* 0x000fe400078e3cff */
[----:B------:R-:W-:Y:S02]  /*d420*/  LOP3.LUT R7, R168, 0x380, RZ, 0xc0, !PT ;  /* 0x00000380a8077812 */ /* 0x000fe400078ec0ff */
[----:B------:R-:W-:Y:S02]  /*d430*/  LOP3.LUT R48, R181, 0x380, RZ, 0xc0, !PT ;  /* 0x00000380b5307812 */ /* 0x000fe400078ec0ff */
[----:B------:R-:W-:Y:S02]  /*d440*/  LOP3.LUT R106, R173, R6, RZ, 0x3c, !PT ;  /* 0x00000006ad6a7212 */ /* 0x000fe400078e3cff */
[----:B------:R-:W-:Y:S02]  /*d450*/  SHF.R.U64 R44, R44, 0x3, RZ ;  /* 0x000000032c2c7819 */ /* 0x000fe400000012ff */
[----:B------:R-:W-:-:S02]  /*d460*/  LOP3.LUT R40, R40, R177, RZ, 0x3c, !PT ;  /* 0x000000b128287212 */ /* 0x000fc400078e3cff */
[----:B------:R-:W-:Y:S02]  /*d470*/  LOP3.LUT R52, R183, 0x380, RZ, 0xc0, !PT ;  /* 0x00000380b7347812 */ /* 0x000fe400078ec0ff */
[----:B------:R-:W-:Y:S02]  /*d480*/  MOV R173, R4 ;  /* 0x0000000400ad7202 */ /* 0x000fe40000000f00 */
[----:B------:R-:W-:Y:S02]  /*d490*/  F2FP.F16.F32.PACK_AB R6, R28, R171 ;  /* 0x000000ab1c06723e */ /* 0x000fe400000000ff */
[----:B------:R-:W-:Y:S02]  /*d4a0*/  LOP3.LUT R94, R205, 0x380, RZ, 0xc0, !PT ;  /* 0x00000380cd5e7812 */ /* 0x000fe400078ec0ff */
[----:B------:R-:W-:Y:S02]  /*d4b0*/  LOP3.LUT R177, R110, 0x380, RZ, 0xc0, !PT ;  /* 0x000003806eb17812 */ /* 0x000fe400078ec0ff */
[----:B------:R-:W-:-:S02]  /*d4c0*/  F2FP.F16.F32.PACK_AB R5, R27, R26 ;  /* 0x0000001a1b05723e */ /* 0x000fc400000000ff */
[----:B------:R-:W-:Y:S02]  /*d4d0*/  SHF.R.U64 R171, R7, 0x3, RZ ;  /* 0x0000000307ab7819 */ /* 0x000fe400000012ff */
[----:B------:R-:W-:Y:S02]  /*d4e0*/  LOP3.LUT R98, R207, 0x380, RZ, 0xc0, !PT ;  /* 0x00000380cf627812 */ /* 0x000fe400078ec0ff */
[----:B------:R-:W-:Y:S02]  /*d4f0*/  F2FP.F16.F32.PACK_AB R4, R170, R172 ;  /* 0x000000acaa04723e */ /* 0x000fe400000000ff */
[----:B------:R-:W-:Y:S02]  /*d500*/  LOP3.LUT R27, R0, 0x380, RZ, 0xc0, !PT ;  /* 0x00000380001b7812 */ /* 0x000fe400078ec0ff */
[----:B------:R-:W-:Y:S02]  /*d510*/  F2FP.F16.F32.PACK_AB R7, R31, R30 ;  /* 0x0000001e1f07723e */ /* 0x000fe400000000ff */
[----:B------:R-:W-:-:S02]  /*d520*/  SHF.R.U64 R48, R48, 0x3, RZ ;  /* 0x0000000330307819 */ /* 0x000fc400000012ff */
[----:B------:R-:W-:Y:S01]  /*d530*/  LOP3.LUT R102, R209, 0x380, RZ, 0xc0, !PT ;  /* 0x00000380d1667812 */ /* 0x000fe200078ec0ff */
[----:B------:R0:W-:Y:S01]  /*d540*/  STSM.16.M88.4 [R173], R4 ;  /* 0x00000004ad007844 */ /* 0x0001e20000000200 */
[----:B------:R-:W-:Y:S02]  /*d550*/  LOP3.LUT R44, R44, R179, RZ, 0x3c, !PT ;  /* 0x000000b32c2c7212 */ /* 0x000fe400078e3cff */
[----:B------:R-:W-:Y:S02]  /*d560*/  SHF.R.U64 R52, R52, 0x3, RZ ;  /* 0x0000000334347819 */ /* 0x000fe400000012ff */
[----:B------:R-:W-:Y:S02]  /*d570*/  SHF.R.U64 R94, R94, 0x3, RZ ;  /* 0x000000035e5e7819 */ /* 0x000fe400000012ff */
[----:B------:R-:W-:Y:S02]  /*d580*/  LOP3.LUT R179, R114, 0x380, RZ, 0xc0, !PT ;  /* 0x0000038072b37812 */ /* 0x000fe400078ec0ff */
[----:B------:R-:W-:-:S02]  /*d590*/  SHF.R.U64 R177, R177, 0x3, RZ ;  /* 0x00000003b1b17819 */ /* 0x000fc400000012ff */
[----:B------:R-:W-:Y:S02]  /*d5a0*/  SHF.R.U64 R98, R98, 0x3, RZ ;  /* 0x0000000362627819 */ /* 0x000fe400000012ff */
[----:B------:R-:W-:Y:S02]  /*d5b0*/  SHF.R.U64 R27, R27, 0x3, RZ ;  /* 0x000000031b1b7819 */ /* 0x000fe400000012ff */
[----:B------:R-:W-:Y:S02]  /*d5c0*/  LOP3.LUT R48, R48, R181, RZ, 0x3c, !PT ;  /* 0x000000b530307212 */ /* 0x000fe400078e3cff */
[----:B------:R-:W-:Y:S02]  /*d5d0*/  SHF.R.U64 R102, R102, 0x3, RZ ;  /* 0x0000000366667819 */ /* 0x000fe400000012ff */
[----:B------:R-:W-:Y:S02]  /*d5e0*/  LOP3.LUT R52, R52, R183, RZ, 0x3c, !PT ;  /* 0x000000b734347212 */ /* 0x000fe400078e3cff */
[----:B------:R-:W-:-:S02]  /*d5f0*/  MOV R37, R36 ;  /* 0x0000002400257202 */ /* 0x000fc40000000f00 */
[----:B0-----:R-:W-:Y:S02]  /*d600*/  F2FP.F16.F32.PACK_AB R4, R166, R169 ;  /* 0x000000a9a604723e */ /* 0x001fe400000000ff */
[----:B------:R-:W-:Y:S02]  /*d610*/  F2FP.F16.F32.PACK_AB R5, R35, R34 ;  /* 0x000000222305723e */ /* 0x000fe400000000ff */
[----:B------:R-:W-:Y:S02]  /*d620*/  F2FP.F16.F32.PACK_AB R6, R164, R167 ;  /* 0x000000a7a406723e */ /* 0x000fe400000000ff */
[----:B------:R-:W-:Y:S02]  /*d630*/  F2FP.F16.F32.PACK_AB R7, R39, R38 ;  /* 0x000000262707723e */ /* 0x000fe400000000ff */
[----:B------:R-:W-:Y:S02]  /*d640*/  LOP3.LUT R94, R94, R205, RZ, 0x3c, !PT ;  /* 0x000000cd5e5e7212 */ /* 0x000fe400078e3cff */
[----:B------:R-:W-:Y:S01]  /*d650*/  SHF.R.U64 R179, R179, 0x3, RZ ;  /* 0x00000003b3b37819 */ /* 0x000fe200000012ff */
[----:B------:R0:W-:Y:S01]  /*d660*/  STSM.16.M88.4 [R37], R4 ;  /* 0x0000000425007844 */ /* 0x0001e20000000200 */
[----:B------:R-:W-:-:S02]  /*d670*/  LOP3.LUT R110, R177, R110, RZ, 0x3c, !PT ;  /* 0x0000006eb16e7212 */ /* 0x000fc400078e3cff */
[----:B------:R-:W-:Y:S02]  /*d680*/  MOV R40, R40 ;  /* 0x0000002800287202 */ /* 0x000fe40000000f00 */
[----:B------:R-:W-:Y:S02]  /*d690*/  LOP3.LUT R98, R98, R207, RZ, 0x3c, !PT ;  /* 0x000000cf62627212 */ /* 0x000fe400078e3cff */
[----:B------:R-:W-:Y:S01]  /*d6a0*/  LOP3.LUT R177, R32, 0x380, RZ, 0xc0, !PT ;  /* 0x0000038020b17812 */ /* 0x000fe200078ec0ff */
[----:B------:R-:W-:Y:S01]  /*d6b0*/  STSM.16.M88.4 [R40], R8 ;  /* 0x0000000828007844 */ /* 0x000fe20000000200 */
[----:B------:R-:W-:Y:S02]  /*d6c0*/  LOP3.LUT R122, R27, R0, RZ, 0x3c, !PT ;  /* 0x000000001b7a7212 */ /* 0x000fe400078e3cff */
[----:B------:R-:W-:Y:S02]  /*d6d0*/  MOV R44, R44 ;  /* 0x0000002c002c7202 */ /* 0x000fe40000000f00 */
[----:B------:R-:W-:-:S02]  /*d6e0*/  LOP3.LUT R102, R102, R209, RZ, 0x3c, !PT ;  /* 0x000000d166667212 */ /* 0x000fc400078e3cff */
[----:B------:R-:W-:Y:S01]  /*d6f0*/  MOV R48, R48 ;  /* 0x0000003000307202 */ /* 0x000fe20000000f00 */
[----:B------:R-:W-:Y:S01]  /*d700*/  STSM.16.M88.4 [R44], R12 ;  /* 0x0000000c2c007844 */ /* 0x000fe20000000200 */
[----:B------:R-:W-:Y:S01]  /*d710*/  F2FP.F16.F32.PACK_AB R26, R61, R60 ;  /* 0x0000003c3d1a723e */ /* 0x000fe200000000ff */
[----:B0-----:R-:W-:Y:S01]  /*d720*/  IMAD.U32 R5, RZ, RZ, UR9 ;  /* 0x00000009ff057e24 */ /* 0x001fe2000f8e00ff */
[----:B------:R-:W-:Y:S02]  /*d730*/  F2FP.F16.F32.PACK_AB R27, R63, R62 ;  /* 0x0000003e3f1b723e */ /* 0x000fe400000000ff */
[----:B------:R-:W-:Y:S02]  /*d740*/  MOV R52, R52 ;  /* 0x0000003400347202 */ /* 0x000fe40000000f00 */
[----:B------:R-:W-:Y:S01]  /*d750*/  LOP3.LUT R114, R179, R114, RZ, 0x3c, !PT ;  /* 0x00000072b3727212 */ /* 0x000fe200078e3cff */
[----:B------:R-:W-:Y:S01]  /*d760*/  STSM.16.M88.4 [R48], R24 ;  /* 0x0000001830007844 */ /* 0x000fe20000000200 */
[----:B------:R-:W-:-:S02]  /*d770*/  MOV R94, R94 ;  /* 0x0000005e005e7202 */ /* 0x000fc40000000f00 */
[----:B------:R-:W-:Y:S01]  /*d780*/  F2FP.F16.F32.PACK_AB R74, R77, R76 ;  /* 0x0000004c4d4a723e */ /* 0x000fe200000000ff */
[----:B------:R-:W-:Y:S01]  /*d790*/  STSM.16.M88.4 [R52], R64 ;  /* 0x0000004034007844 */ /* 0x000fe20000000200 */
[----:B------:R-:W-:Y:S02]  /*d7a0*/  F2FP.F16.F32.PACK_AB R75, R79, R78 ;  /* 0x0000004e4f4b723e */ /* 0x000fe400000000ff */
[----:B------:R-:W-:Y:S02]  /*d7b0*/  F2FP.F16.F32.PACK_AB R81, R83, R82 ;  /* 0x000000525351723e */ /* 0x000fe400000000ff */
[----:B------:R-:W-:Y:S01]  /*d7c0*/  F2FP.F16.F32.PACK_AB R88, R89, R88 ;  /* 0x000000585958723e */ /* 0x000fe200000000ff */
[----:B------:R-:W-:Y:S01]  /*d7d0*/  STSM.16.M88.4 [R94], R72 ;  /* 0x000000485e007844 */ /* 0x000fe20000000200 */
[----:B------:R-:W-:Y:S02]  /*d7e0*/  SHF.R.U64 R177, R177, 0x3, RZ ;  /* 0x00000003b1b17819 */ /* 0x000fe400000012ff */
        /* <DEDUP_REMOVED lines=23> */
[----:B------:R-:W-:Y:S01]  /*d960*/  LOP3.LUT R32, R177, R32, RZ, 0x3c, !PT ;  /* 0x00000020b1207212 */ /* 0x000fe200078e3cff */
        /* <DEDUP_REMOVED lines=24> */
[----:B------:R-:W-:Y:S01]  /*daf0*/  MOV R32, R32 ;  /* 0x0000002000207202 */ /* 0x000fe20000000f00 */
[----:B------:R1:W-:Y:S01]  /*db00*/  STSM.16.M88.4 [R28], R136 ;  /* 0x000000881c007844 */ /* 0x0003e20000000200 */
[----:B------:R-:W-:Y:S02]  /*db10*/  F2FP.F16.F32.PACK_AB R146, R149, R148 ;  /* 0x000000949592723e */ /* 0x000fe400000000ff */
[----:B------:R-:W-:-:S02]  /*db20*/  F2FP.F16.F32.PACK_AB R147, R151, R150 ;  /* 0x000000969793723e */ /* 0x000fc400000000ff */
[----:B------:R-:W-:Y:S01]  /*db30*/  MOV R4, UR8 ;  /* 0x0000000800047c02 */ /* 0x000fe20008000f00 */
[----:B------:R-:W-:Y:S01]  /*db40*/  ULDC.64 UR8, c[0x0][0xc08] ;  /* 0x0003020000087ab9 */ /* 0x000fe20000000a00 */
[----:B------:R-:W-:Y:S01]  /*db50*/  PLOP3.LUT P0, PT, PT, PT, UP0, 0x80, 0x0 ;  /* 0x000000000000781c */ /* 0x000fe20003f0f008 */
[----:B------:R2:W-:Y:S01]  /*db60*/  STSM.16.M88.4 [R32], R144 ;  /* 0x0000009020007844 */ /* 0x0005e20000000200 */
[----:B------:R-:W-:Y:S01]  /*db70*/  UISETP.NE.U32.AND UP1, UPT, UR8, URZ, UPT ;  /* 0x0000003f0800728c */ /* 0x000fe2000bf25070 */
[----:B------:R-:W-:Y:S03]  /*db80*/  BAR.SYNC.DEFER_BLOCKING 0x1, 0x100 ;  /* 0x0044000000007b1d */ /* 0x000fe60000010000 */
[----:B------:R-:W-:-:S06]  /*db90*/  UISETP.NE.AND.EX UP1, UPT, UR9, URZ, UPT, UP1 ;  /* 0x0000003f0900728c */ /* 0x000fcc000bf25310 */
[----:B------:R-:W-:-:S05]  /*dba0*/  PLOP3.LUT P6, PT, PT, PT, UP1, 0x80, 0x0 ;  /* 0x000000000000781c */ /* 0x000fca0003fcf018 */
[----:B------:R-:W-:Y:S02]  /*dbb0*/  @UP1 ULDC.64 UR8, c[0x0][0xc08] ;  /* 0x0003020000081ab9 */ /* 0x000fe40000000a00 */
[----:B------:R-:W-:Y:S01]  /*dbc0*/  @UP1 UIMAD.WIDE UR8, UR44, 0x4, UR8 ;  /* 0x000000042c0818a5 */ /* 0x000fe2000f8e0208 */
[----:B------:R-:W-:Y:S02]  /*dbd0*/  ULDC UR4, c[0x0][0xa88] ;  /* 0x0002a20000047ab9 */ /* 0x000fe40000000800 */
[----:B0-----:R-:W-:-:S03]  /*dbe0*/  IMAD.U32 R0, RZ, RZ, UR4 ;  /* 0x00000004ff007e24 */ /* 0x001fc6000f8e00ff */
[----:B------:R-:W-:Y:S02]  /*dbf0*/  IMAD.U32 R14, RZ, RZ, UR8 ;  /* 0x00000008ff0e7e24 */ /* 0x000fe4000f8e00ff */
[----:B------:R-:W-:Y:S01]  /*dc00*/  IMAD.U32 R15, RZ, RZ, UR9 ;  /* 0x00000009ff0f7e24 */ /* 0x000fe2000f8e00ff */
[----:B------:R-:W3:Y:S01]  /*dc10*/  @P0 LDG.E R6, desc[UR54][R4.64] ;  /* 0x0000003604060981 */ /* 0x000ee2000c1e1900 */
[----:B------:R-:W-:-:S03]  /*dc20*/  IMAD R7, R192, 0x40, R184 ;  /* 0x00000040c0077824 */ /* 0x000fc600078e02b8 */
[----:B------:R0:W5:Y:S01]  /*dc30*/  @P6 LDG.E R0, desc[UR54][R14.64] ;  /* 0x000000360e006981 */ /* 0x000162000c1e1900 */
[----:B------:R-:W-:-:S03]  /*dc40*/  IMAD.WIDE R174, R7, 0x2, R174 ;  /* 0x0000000207ae7825 */ /* 0x000fc600078e02ae */
[C---:B------:R-:W-:Y:S02]  /*dc50*/  IADD3 R9, P2, R174.reuse, 0x1000, RZ ;  /* 0x00001000ae097810 */ /* 0x040fe40007f5e0ff */
[C---:B------:R-:W-:Y:S02]  /*dc60*/  IADD3 R13, P1, R174.reuse, 0x2000, RZ ;  /* 0x00002000ae0d7810 */ /* 0x040fe40007f3e0ff */
[----:B------:R-:W-:Y:S02]  /*dc70*/  P2R R10, PR, RZ, 0x4 ;  /* 0x00000004ff0a7803 */ /* 0x000fe40000000000 */
[C---:B------:R-:W-:Y:S02]  /*dc80*/  IADD3 R25, P2, R174.reuse, 0x3000, RZ ;  /* 0x00003000ae197810 */ /* 0x040fe40007f5e0ff */
[C---:B------:R-:W-:Y:S02]  /*dc90*/  IADD3 R29, P3, R174.reuse, 0x4000, RZ ;  /* 0x00004000ae1d7810 */ /* 0x040fe40007f7e0ff */
[----:B------:R-:W-:-:S02]  /*dca0*/  IADD3 R33, P4, R174, 0x5000, RZ ;  /* 0x00005000ae217810 */ /* 0x000fc40007f9e0ff */
[----:B------:R-:W-:Y:S02]  /*dcb0*/  IADD3 R37, P5, R174, 0x6000, RZ ;  /* 0x00006000ae257810 */ /* 0x000fe40007fbe0ff */
[----:B------:R-:W-:Y:S02]  /*dcc0*/  LOP3.LUT R8, R9, 0x380, RZ, 0xc0, !PT ;  /* 0x0000038009087812 */ /* 0x000fe400078ec0ff */
[----:B------:R-:W-:Y:S02]  /*dcd0*/  LOP3.LUT R12, R13, 0x380, RZ, 0xc0, !PT ;  /* 0x000003800d0c7812 */ /* 0x000fe400078ec0ff */
[----:B------:R-:W-:Y:S02]  /*dce0*/  LOP3.LUT R24, R25, 0x380, RZ, 0xc0, !PT ;  /* 0x0000038019187812 */ /* 0x000fe400078ec0ff */
[----:B-1----:R-:W-:Y:S02]  /*dcf0*/  LOP3.LUT R28, R29, 0x380, RZ, 0xc0, !PT ;  /* 0x000003801d1c7812 */ /* 0x002fe400078ec0ff */
[----:B--2---:R-:W-:-:S02]  /*dd00*/  LOP3.LUT R32, R33, 0x380, RZ, 0xc0, !PT ;  /* 0x0000038021207812 */ /* 0x004fc400078ec0ff */
        /* <DEDUP_REMOVED lines=14> */
[----:B---3--:R-:W-:Y:S01]  /*ddf0*/  @P0 R2UR UR4, R6 ;  /* 0x00000000060402ca */ /* 0x008fe200000e0000 */
[----:B0-----:R-:W-:-:S14]  /*de00*/  @P6 BRA `(.L_x_5571) ;  /* 0x0000000000106947 */ /* 0x001fdc0003800000 */
[----:B------:R-:W-:Y:S05]  /*de10*/  @!P0 BRA `(.L_x_5571) ;  /* 0x00000000000c8947 */ /* 0x000fea0003800000 */
[----:B------:R-:W2:Y:S04]  /*de20*/  LDG.E R7, desc[UR54][R4.64] ;  /* 0x0000003604077981 */ /* 0x000ea8000c1e1900 */
[----:B-----5:R-:W2:Y:S02]  /*de30*/  LDG.E R0, desc[UR54][R4.64+0x4] ;  /* 0x0000043604007981 */ /* 0x020ea4000c1e1900 */
[----:B--2---:R-:W-:-:S07]  /*de40*/  IMAD.IADD R0, R0, 0x1, -R7 ;  /* 0x0000000100007824 */ /* 0x004fce00078e0a07 */
.L_x_5571:
        /* <DEDUP_REMOVED lines=18> */
[----:B------:R-:W-:Y:S01]  /*df70*/  USHF.R.S32.HI UR17, URZ, 0x1f, UR43 ;  /* 0x0000001f3f117899 */ /* 0x000fe2000801142b */
[----:B------:R-:W-:Y:S01]  /*df80*/  SHF.R.U64 R48, R48, 0x3, RZ ;  /* 0x0000000330307819 */ /* 0x000fe200000012ff */
[----:B------:R-:W-:Y:S01]  /*df90*/  USEL UR8, UR44, URZ, !UP0 ;  /* 0x0000003f2c087287 */ /* 0x000fe2000c000000 */
[----:B------:R-:W-:Y:S01]  /*dfa0*/  LOP3.LUT R44, R44, R45, RZ, 0x3c, !PT ;  /* 0x0000002d2c2c7212 */ /* 0x000fe200078e3cff */
[--C-:B------:R-:W-:Y:S01]  /*dfb0*/  IMAD.X R45, RZ, RZ, R175.reuse, P6 ;  /* 0x000000ffff2d7224 */ /* 0x100fe200030e06af */
[----:B------:R-:W-:Y:S01]  /*dfc0*/  LOP3.LUT R40, R40, R41, RZ, 0x3c, !PT ;  /* 0x0000002928287212 */ /* 0x000fe200078e3cff */
[--C-:B------:R-:W-:Y:S01]  /*dfd0*/  IMAD.X R41, RZ, RZ, R175.reuse, P0 ;  /* 0x000000ffff297224 */ /* 0x100fe200000e06af */
[----:B0-----:R-:W-:Y:S01]  /*dfe0*/  ISETP.NE.AND P6, PT, R4, RZ, PT ;  /* 0x000000ff0400720c */ /* 0x001fe20003fc5270 */
[----:B------:R-:W-:Y:S01]  /*dff0*/  USEL UR9, UR9, URZ, !UP0 ;  /* 0x0000003f09097287 */ /* 0x000fe2000c000000 */
        /* <DEDUP_REMOVED lines=8> */
[----:B------:R-:W-:-:S02]  /*e080*/  LOP3.LUT R56, R57, 0x380, RZ, 0xc0, !PT ;  /* 0x0000038039387812 */ /* 0x000fc400078ec0ff */
[----:B------:R-:W-:Y:S01]  /*e090*/  LOP3.LUT R52, R53, 0x380, RZ, 0xc0, !PT ;  /* 0x0000038035347812 */ /* 0x000fe200078ec0ff */
[----:B------:R-:W-:Y:S01]  /*e0a0*/  IMAD.X R69, RZ, RZ, R175, P1 ;  /* 0x000000ffff457224 */ /* 0x000fe200008e06af */
        /* <DEDUP_REMOVED lines=24> */
[----:B------:R-:W-:Y:S06]  /*e230*/  @P6 BRA `(.L_x_5572) ;  /* 0x0000000000bc6947 */ /* 0x000fec0003800000 */
[----:B------:R-:W0:Y:S01]  /*e240*/  LDC R11, c[0x0][0xbe8] ;  /* 0x0002fa00ff0b7b82 */ /* 0x000e220000000800 */
[----:B------:R-:W-:Y:S01]  /*e250*/  VIADD R10, R185, UR45 ;  /* 0x0000002db90a7c36 */ /* 0x000fe20008000000 */
[----:B------:R-:W-:Y:S01]  /*e260*/  ULDC.64 UR14, c[0x0][0xb90] ;  /* 0x0002e400000e7ab9 */ /* 0x000fe20000000a00 */
[----:B------:R-:W-:Y:S01]  /*e270*/  UMOV UR10, UR4 ;  /* 0x00000004000a7c82 */ /* 0x000fe20008000000 */
[----:B------:R-:W-:Y:S01]  /*e280*/  UIMAD UR12, UR17, UR14, URZ ;  /* 0x0000000e110c72a4 */ /* 0x000fe2000f8e023f */
[----:B------:R-:W-:Y:S01]  /*e290*/  IMAD.MOV.U32 R4, RZ, RZ, R10 ;  /* 0x000000ffff047224 */ /* 0x000fe200078e000a */
[----:B------:R-:W-:Y:S01]  /*e2a0*/  UMOV UR11, UR16 ;  /* 0x00000010000b7c82 */ /* 0x000fe20008000000 */
[----:B------:R-:W-:Y:S01]  /*e2b0*/  IMAD.MOV R21, RZ, RZ, -R17 ;  /* 0x000000ffff157224 */ /* 0x000fe200078e0a11 */
[----:B------:R-:W-:Y:S01]  /*e2c0*/  UIMAD.WIDE.U32 UR10, UR43, UR14, UR10 ;  /* 0x0000000e2b0a72a5 */ /* 0x000fe2000f8e000a */
[----:B------:R-:W-:Y:S01]  /*e2d0*/  VIADD R26, R16, UR45 ;  /* 0x0000002d101a7c36 */ /* 0x000fe20008000000 */
[----:B------:R-:W-:-:S03]  /*e2e0*/  UIMAD UR12, UR43, UR15, UR12 ;  /* 0x0000000f2b0c72a4 */ /* 0x000fc6000f8e020c */
[----:B------:R-:W-:Y:S01]  /*e2f0*/  ULDC.64 UR14, c[0x0][0xb98] ;  /* 0x0002e600000e7ab9 */ /* 0x000fe20000000a00 */
[----:B------:R-:W-:Y:S02]  /*e300*/  UIADD3 UR11, UR11, UR12, URZ ;  /* 0x0000000c0b0b7290 */ /* 0x000fe4000fffe03f */
[----:B------:R-:W-:Y:S02]  /*e310*/  UIMAD UR13, UR9, UR14, URZ ;  /* 0x0000000e090d72a4 */ /* 0x000fe4000f8e023f */
[----:B------:R-:W-:Y:S02]  /*e320*/  UIMAD.WIDE.U32 UR10, UR8, UR14, UR10 ;  /* 0x0000000e080a72a5 */ /* 0x000fe4000f8e000a */
[----:B------:R-:W-:Y:S01]  /*e330*/  UIMAD UR13, UR8, UR15, UR13 ;  /* 0x0000000f080d72a4 */ /* 0x000fe2000f8e020d */
        /* <DEDUP_REMOVED lines=8> */
[----:B------:R-:W-:Y:S02]  /*e3c0*/  IMAD R7, R11, R6, R10 ;  /* 0x000000060b077224 */ /* 0x000fe400078e020a */
[----:B------:R-:W-:Y:S02]  /*e3d0*/  IMAD.U32 R10, RZ, RZ, UR13 ;  /* 0x0000000dff0a7e24 */ /* 0x000fe4000f8e00ff */
[----:B-----5:R-:W-:Y:S01]  /*e3e0*/  IMAD R11, R0, R11, RZ ;  /* 0x0000000b000b7224 */ /* 0x020fe200078e02ff */
[----:B------:R-:W-:Y:S02]  /*e3f0*/  SHF.R.S32.HI R6, RZ, 0x1f, R7 ;  /* 0x0000001fff067819 */ /* 0x000fe40000011407 */
[----:B------:R-:W-:Y:S01]  /*e400*/  IADD3.X R5, R5, UR11, R10, P0, !PT ;  /* 0x0000000b05057c10 */ /* 0x000fe200087fe40a */
[----:B------:R-:W-:Y:S01]  /*e410*/  ULDC.64 UR10, c[0x0][0xb88] ;  /* 0x0002e200000a7ab9 */ /* 0x000fe20000000a00 */
[----:B------:R-:W-:Y:S02]  /*e420*/  VIADD R10, R26, 0x8 ;  /* 0x000000081a0a7836 */ /* 0x000fe40000000000 */
        /* <DEDUP_REMOVED lines=16> */
.L_x_5572:
[----:B------:R-:W1:Y:S01]  /*e530*/  LDC R81, c[0x0][0xbe8] ;  /* 0x0002fa00ff517b82 */ /* 0x000e620000000800 */
[----:B------:R-:W-:Y:S01]  /*e540*/  ULDC UR18, c[0x0][0xac8] ;  /* 0x0002b20000127ab9 */ /* 0x000fe20000000800 */
[----:B------:R-:W-:Y:S01]  /*e550*/  ULDC.64 UR14, c[0x0][0xaa0] ;  /* 0x0002a800000e7ab9 */ /* 0x000fe20000000a00 */
[----:B------:R-:W-:Y:S01]  /*e560*/  ISETP.GE.AND P0, PT, R190, UR18, PT ;  /* 0x00000012be007c0c */ /* 0x000fe2000bf06270 */
[----:B0-----:R0:W5:Y:S01]  /*e570*/  LD.E.128 R4, desc[UR54][R174.64] ;  /* 0x00000036ae047980 */ /* 0x001162000c101d00 */
[----:B------:R-:W-:Y:S02]  /*e580*/  ISETP.GE.AND P1, PT, R184, UR18, PT ;  /* 0x00000012b8007c0c */ /* 0x000fe4000bf26270 */
[----:B------:R-:W-:Y:S01]  /*e590*/  SEL R20, RZ, 0xffffffff, P0 ;  /* 0xffffffffff147807 */ /* 0x000fe20000000000 */
[----:B------:R-:W5:Y:S01]  /*e5a0*/  LD.E.128 R8, desc[UR54][R8.64] ;  /* 0x0000003608087980 */ /* 0x000f62000c101d00 */
[----:B------:R-:W-:-:S03]  /*e5b0*/  SEL R3, RZ, 0x1, P1 ;  /* 0x00000001ff037807 */ /* 0x000fc60000800000 */
[----:B------:R-:W-:Y:S01]  /*e5c0*/  IMAD.SHL.U32 R20, R20, 0x2, RZ ;  /* 0x0000000214147824 */ /* 0x000fe200078e00ff */
[----:B------:R-:W5:Y:S04]  /*e5d0*/  LD.E.128 R12, desc[UR54][R12.64] ;  /* 0x000000360c0c7980 */ /* 0x000f68000c101d00 */
[----:B------:R-:W5:Y:S04]  /*e5e0*/  LD.E.128 R24, desc[UR54][R24.64] ;  /* 0x0000003618187980 */ /* 0x000f68000c101d00 */
[----:B------:R-:W5:Y:S01]  /*e5f0*/  LD.E.128 R28, desc[UR54][R28.64] ;  /* 0x000000361c1c7980 */ /* 0x000f62000c101d00 */
[----:B-1----:R-:W-:-:S03]  /*e600*/  ISETP.NE.AND P2, PT, R81, 0x1, PT ;  /* 0x000000015100780c */ /* 0x002fc60003f45270 */
[----:B------:R-:W5:Y:S01]  /*e610*/  LD.E.128 R32, desc[UR54][R32.64] ;  /* 0x0000003620207980 */ /* 0x000f62000c101d00 */
[----:B------:R-:W-:Y:S02]  /*e620*/  ISETP.GE.AND P0, PT, R189, UR18, PT ;  /* 0x00000012bd007c0c */ /* 0x000fe4000bf06270 */
[----:B------:R-:W-:Y:S01]  /*e630*/  LOP3.LUT R3, R20, 0x2, R3, 0xe2, !PT ;  /* 0x0000000214037812 */ /* 0x000fe200078ee203 */
[----:B------:R-:W5:Y:S01]  /*e640*/  LD.E.128 R36, desc[UR54][R36.64] ;  /* 0x0000003624247980 */ /* 0x000f62000c101d00 */
[----:B------:R-:W-:-:S03]  /*e650*/  SEL R20, RZ, 0xffffffff, P0 ;  /* 0xffffffffff147807 */ /* 0x000fc60000000000 */
[----:B------:R-:W5:Y:S02]  /*e660*/  LD.E.128 R40, desc[UR54][R40.64] ;  /* 0x0000003628287980 */ /* 0x000f64000c101d00 */
[----:B------:R-:W1:Y:S01]  /*e670*/  @P2 LDC R77, c[0x0][0xbec] ;  /* 0x0002fb00ff4d2b82 */ /* 0x000e620000000800 */
[----:B------:R-:W-:Y:S01]  /*e680*/  UIMAD UR12, UR16, UR14, URZ ;  /* 0x0000000e100c72a4 */ /* 0x000fe2000f8e023f */
[----:B------:R-:W-:Y:S01]  /*e690*/  IMAD.SHL.U32 R20, R20, 0x4, RZ ;  /* 0x0000000414147824 */ /* 0x000fe200078e00ff */
[----:B------:R-:W-:Y:S01]  /*e6a0*/  ISETP.GE.AND P0, PT, R188, UR18, PT ;  /* 0x00000012bc007c0c */ /* 0x000fe2000bf06270 */
[----:B------:R-:W5:Y:S04]  /*e6b0*/  LD.E.128 R44, desc[UR54][R44.64] ;  /* 0x000000362c2c7980 */ /* 0x000f68000c101d00 */
[----:B------:R-:W2:Y:S01]  /*e6c0*/  @P2 LDC R79, c[0x0][0xbf0] ;  /* 0x0002fc00ff4f2b82 */ /* 0x000ea20000000800 */
[----:B------:R-:W-:Y:S01]  /*e6d0*/  UIMAD.WIDE.U32 UR10, UR4, UR14, URZ ;  /* 0x0000000e040a72a5 */ /* 0x000fe2000f8e003f */
[----:B------:R-:W-:Y:S01]  /*e6e0*/  SEL R21, RZ, 0xffffffff, P0 ;  /* 0xffffffffff157807 */ /* 0x000fe20000000000 */
[----:B------:R-:W-:Y:S01]  /*e6f0*/  UIMAD UR12, UR4, UR15, UR12 ;  /* 0x0000000f040c72a4 */ /* 0x000fe2000f8e020c */
[----:B------:R-:W-:Y:S01]  /*e700*/  LOP3.LUT R20, R20, 0x4, R3, 0xe2, !PT ;  /* 0x0000000414147812 */ /* 0x000fe200078ee203 */
[----:B------:R-:W5:Y:S01]  /*e710*/  LD.E.128 R48, desc[UR54][R48.64] ;  /* 0x0000003630307980 */ /* 0x000f62000c101d00 */
[----:B------:R-:W-:Y:S01]  /*e720*/  ULDC.64 UR14, c[0x0][0xae8] ;  /* 0x0002ba00000e7ab9 */ /* 0x000fe20000000a00 */
[----:B------:R-:W-:Y:S01]  /*e730*/  LEA R3, R191, R192, 0x5 ;  /* 0x000000c0bf037211 */ /* 0x000fe200078e28ff */
[----:B------:R-:W-:Y:S01]  /*e740*/  UIADD3 UR11, UR11, UR12, URZ ;  /* 0x0000000c0b0b7290 */ /* 0x000fe2000fffe03f */
[----:B------:R-:W-:Y:S01]  /*e750*/  IMAD.SHL.U32 R21, R21, 0x8, RZ ;  /* 0x0000000815157824 */ /* 0x000fe200078e00ff */
[----:B------:R-:W-:Y:S01]  /*e760*/  UIMAD UR4, UR17, UR14, URZ ;  /* 0x0000000e110472a4 */ /* 0x000fe2000f8e023f */
[----:B------:R-:W-:Y:S01]  /*e770*/  ISETP.GE.AND P0, PT, R187, UR18, PT ;  /* 0x00000012bb007c0c */ /* 0x000fe2000bf06270 */
[----:B------:R-:W-:Y:S01]  /*e780*/  VIADD R82, R3, UR45 ;  /* 0x0000002d03527c36 */ /* 0x000fe20008000000 */
[----:B------:R-:W-:Y:S01]  /*e790*/  UIMAD.WIDE.U32 UR10, UR43, UR14, UR10 ;  /* 0x0000000e2b0a72a5 */ /* 0x000fe2000f8e000a */
[----:B------:R-:W5:Y:S01]  /*e7a0*/  LD.E.128 R56, desc[UR54][R56.64] ;  /* 0x0000003638387980 */ /* 0x000f62000c101d00 */
[----:B------:R-:W-:Y:S01]  /*e7b0*/  UIMAD UR4, UR43, UR15, UR4 ;  /* 0x0000000f2b0472a4 */ /* 0x000fe2000f8e0204 */
[----:B------:R-:W-:Y:S01]  /*e7c0*/  SEL R3, RZ, 0xffffffff, P0 ;  /* 0xffffffffff037807 */ /* 0x000fe20000000000 */
[----:B------:R-:W-:Y:S01]  /*e7d0*/  ULDC.64 UR12, c[0x0][0xaf0] ;  /* 0x0002bc00000c7ab9 */ /* 0x000fe20000000a00 */
[----:B------:R-:W-:Y:S01]  /*e7e0*/  LOP3.LUT R21, R21, 0x8, R20, 0xe2, !PT ;  /* 0x0000000815157812 */ /* 0x000fe200078ee214 */
[----:B------:R-:W-:Y:S01]  /*e7f0*/  UIMAD UR9, UR9, UR12, URZ ;  /* 0x0000000c090972a4 */ /* 0x000fe2000f8e023f */
[----:B-1----:R-:W-:Y:S01]  /*e800*/  @P2 IMAD.HI.U32 R20, R82, R77, RZ ;  /* 0x0000004d52142227 */ /* 0x002fe200078e00ff */
[----:B------:R-:W-:Y:S01]  /*e810*/  UIADD3 UR11, UR11, UR4, URZ ;  /* 0x000000040b0b7290 */ /* 0x000fe2000fffe03f */
[----:B------:R-:W5:Y:S01]  /*e820*/  LD.E.128 R52, desc[UR54][R52.64] ;  /* 0x0000003634347980 */ /* 0x000f62000c101d00 */
[----:B------:R-:W-:Y:S01]  /*e830*/  UIMAD UR4, UR8, UR13, UR9 ;  /* 0x0000000d080472a4 */ /* 0x000fe2000f8e0209 */
[----:B------:R-:W-:Y:S01]  /*e840*/  IMAD.SHL.U32 R76, R3, 0x10, RZ ;  /* 0x00000010034c7824 */ /* 0x000fe200078e00ff */
[----:B------:R-:W-:Y:S01]  /*e850*/  UIMAD.WIDE.U32 UR8, UR8, UR12, UR10 ;  /* 0x0000000c080872a5 */ /* 0x000fe2000f8e000a */
[----:B------:R-:W-:Y:S01]  /*e860*/  IMAD.MOV.U32 R3, RZ, RZ, R82 ;  /* 0x000000ffff037224 */ /* 0x000fe200078e0052 */
[----:B--2---:R-:W-:Y:S01]  /*e870*/  @P2 SHF.R.U32.HI R3, RZ, R79, R20 ;  /* 0x0000004fff032219 */ /* 0x004fe20000011614 */
[----:B------:R-:W5:Y:S01]  /*e880*/  LD.E.128 R64, desc[UR54][R64.64] ;  /* 0x0000003640407980 */ /* 0x000f62000c101d00 */
[----:B------:R-:W-:-:S02]  /*e890*/  LOP3.LUT R76, R76, 0x10, R21, 0xe2, !PT ;  /* 0x000000104c4c7812 */ /* 0x000fc400078ee215 */
        /* <DEDUP_REMOVED lines=11> */
[----:B------:R-:W-:-:S02]  /*e950*/  IMAD R77, R81, R79, R82 ;  /* 0x0000004f514d7224 */ /* 0x000fc400078e0252 */
[----:B------:R-:W-:Y:S01]  /*e960*/  IMAD.U32 R21, RZ, RZ, UR4 ;  /* 0x00000004ff157e24 */ /* 0x000fe2000f8e00ff */
[----:B------:R-:W5:Y:S01]  /*e970*/  LD.E.128 R68, desc[UR54][R68.64] ;  /* 0x0000003644447980 */ /* 0x000f62000c101d00 */
[----:B------:R-:W-:Y:S01]  /*e980*/  IMAD.SHL.U32 R83, R78, 0x20, RZ ;  /* 0x000000204e537824 */ /* 0x000fe200078e00ff */
[----:B------:R-:W-:Y:S01]  /*e990*/  SHF.R.S32.HI R78, RZ, 0x1f, R77 ;  /* 0x0000001fff4e7819 */ /* 0x000fe2000001144d */
[----:B------:R-:W-:Y:S01]  /*e9a0*/  IMAD R79, R3, UR9, R80 ;  /* 0x00000009034f7c24 */ /* 0x000fe2000f8e0250 */
[----:B------:R-:W-:Y:S01]  /*e9b0*/  @!PT LDS RZ, [RZ] ;  /* 0x00000000fffff984 */ /* 0x000fe20000000800 */
[----:B------:R-:W-:Y:S01]  /*e9c0*/  @!PT LDS RZ, [RZ] ;  /* 0x00000000fffff984 */ /* 0x000fe20000000800 */
[----:B------:R-:W-:Y:S01]  /*e9d0*/  @!PT LDS RZ, [RZ] ;  /* 0x00000000fffff984 */ /* 0x000fe20000000800 */
[----:B------:R-:W-:Y:S01]  /*e9e0*/  @!PT LDS RZ, [RZ] ;  /* 0x00000000fffff984 */ /* 0x000fe20000000800 */
[----:B------:R1:W-:Y:S06]  /*e9f0*/  MEMBAR.ALL.CTA ;  /* 0x0000000000007992 */ /* 0x0003ec0000008000 */
[----:B-1----:R-:W1:Y:S01]  /*ea00*/  FENCE.VIEW.ASYNC.S ;  /* 0x00000000000073c6 */ /* 0x002e620000000000 */
[----:B------:R-:W-:Y:S01]  /*ea10*/  ISETP.GE.AND P0, PT, R195, UR18, PT ;  /* 0x00000012c3007c0c */ /* 0x000fe2000bf06270 */
[----:B------:R-:W-:Y:S01]  /*ea20*/  IMAD.WIDE.U32 R20, R3, UR8, R20 ;  /* 0x0000000803147c25 */ /* 0x000fe2000f8e0014 */
[----:B------:R-:W-:Y:S01]  /*ea30*/  ULDC.64 UR8, c[0x0][0xad8] ;  /* 0x0002b60000087ab9 */ /* 0x000fe20000000a00 */
[----:B------:R-:W-:Y:S01]  /*ea40*/  UIADD3 UR4, UR41, 0x28c20, URZ ;  /* 0x00028c2029047890 */ /* 0x000fe2000fffe03f */
[----:B------:R-:W-:Y:S01]  /*ea50*/  SEL R3, RZ, 0x40, P0 ;  /* 0x00000040ff037807 */ /* 0x000fe20000000000 */
[----:B------:R-:W-:Y:S01]  /*ea60*/  IMAD.IADD R21, R21, 0x1, R79 ;  /* 0x0000000115157824 */ /* 0x000fe200078e024f */
[----:B------:R-:W-:Y:S01]  /*ea70*/  ISETP.GE.AND P0, PT, R194, UR18, PT ;  /* 0x00000012c2007c0c */ /* 0x000fe2000bf06270 */
[----:B------:R-:W-:Y:S01]  /*ea80*/  IMAD R78, R78, UR8, RZ ;  /* 0x000000084e4e7c24 */ /* 0x000fe2000f8e02ff */
[----:B------:R-:W-:Y:S01]  /*ea90*/  UPRMT UR4, URZ, 0x654, UR4 ;  /* 0x000006543f047896 */ /* 0x000fe20008000004 */
[----:B-----5:R-:W-:Y:S01]  /*eaa0*/  IMAD R87, R0, R81, RZ ;  /* 0x0000005100577224 */ /* 0x020fe200078e02ff */
[----:B------:R-:W-:Y:S01]  /*eab0*/  SEL R0, RZ, 0x80, P0 ;  /* 0x00000080ff007807 */ /* 0x000fe20000000000 */
[----:B------:R-:W-:Y:S01]  /*eac0*/  VIADD R86, R192, UR45 ;  /* 0x0000002dc0567c36 */ /* 0x000fe20008000000 */
[----:B------:R-:W-:Y:S01]  /*ead0*/  LOP3.LUT R76, R83, 0x20, R76, 0xe2, !PT ;  /* 0x00000020534c7812 */ /* 0x000fe200078ee24c */
[C---:B------:R-:W-:Y:S01]  /*eae0*/  IMAD R79, R77.reuse, UR9, R78 ;  /* 0x000000094d4f7c24 */ /* 0x040fe2000f8e024e */
[----:B------:R-:W-:Y:S01]  /*eaf0*/  BSSY B1, `(.L_x_5573) ;  /* 0x000002c000017945 */ /* 0x000fe20003800000 */
[----:B------:R-:W-:Y:S01]  /*eb00*/  IMAD.WIDE.U32 R20, R77, UR8, R20 ;  /* 0x000000084d147c25 */ /* 0x000fe2000f8e0014 */
[----:B------:R-:W-:Y:S01]  /*eb10*/  ISETP.GE.AND P0, PT, R86, R87, PT ;  /* 0x000000575600720c */ /* 0x000fe20003f06270 */
[----:B------:R-:W-:Y:S01]  /*eb20*/  ULDC.64 UR8, c[0x0][0xa80] ;  /* 0x0002a00000087ab9 */ /* 0x000fe20000000a00 */
[----:B------:R-:W-:Y:S01]  /*eb30*/  LOP3.LUT R3, R76, R3, RZ, 0xfc, !PT ;  /* 0x000000034c037212 */ /* 0x000fe200078efcff */
[----:B------:R-:W-:Y:S01]  /*eb40*/  IMAD.IADD R21, R21, 0x1, R79 ;  /* 0x0000000115157824 */ /* 0x000fe200078e024f */
[----:B------:R-:W-:-:S02]  /*eb50*/  LEA R84, P1, R20, UR8, 0x1 ;  /* 0x0000000814547c11 */ /* 0x000fc4000f8208ff */
[----:B------:R-:W-:Y:S01]  /*eb60*/  LOP3.LUT R0, R3, R0, RZ, 0xfc, !PT ;  /* 0x0000000003007212 */ /* 0x000fe200078efcff */
[----:B-1----:R-:W-:Y:S01]  /*eb70*/  SYNCS.ARRIVE.TRANS64.RED.A1T0 RZ, [UR4], RZ ;  /* 0x000000ffffff79a7 */ /* 0x002fe20008100404 */
        /* <DEDUP_REMOVED lines=35> */
.L_x_5574:
[----:B------:R-:W-:Y:S05]  /*edb0*/  BSYNC B1 ;  /* 0x0000000000017941 */ /* 0x000fea0003800000 */
.L_x_5573:
[----:B---3--:R-:W-:Y:S01]  /*edc0*/  VIADD R4, R86, 0x20 ;  /* 0x0000002056047836 */ /* 0x008fe20000000000 */
[----:B------:R3:W4:Y:S04]  /*edd0*/  SHFL.IDX PT, R7, R85, 0x1, 0x181f ;  /* 0x00381f0055077f89 */ /* 0x00072800000e0000 */
[----:B------:R-:W-:Y:S01]  /*ede0*/  ISETP.GE.AND P0, PT, R4, R87, PT ;  /* 0x000000570400720c */ /* 0x000fe20003f06270 */
[----:B------:R3:W0:-:S12]  /*edf0*/  SHFL.IDX PT, R6, R84, 0x1, 0x181f ;  /* 0x00381f0054067f89 */ /* 0x00061800000e0000 */
[----:B---3--:R-:W-:Y:S05]  /*ee00*/  @P0 BRA `(.L_x_5575) ;  /* 0x0000001000080947 */ /* 0x008fea0003800000 */
[----:B------:R-:W-:Y:S02]  /*ee10*/  ISETP.GE.AND P0, PT, R184, UR18, PT ;  /* 0x00000012b8007c0c */ /* 0x000fe4000bf06270 */
[----:B------:R-:W-:Y:S02]  /*ee20*/  ISETP.GE.AND P5, PT, R190, UR18, PT ;  /* 0x00000012be007c0c */ /* 0x000fe4000bfa6270 */
[----:B------:R-:W-:Y:S02]  /*ee30*/  ISETP.GE.AND P3, PT, R189, UR18, PT ;  /* 0x00000012bd007c0c */ /* 0x000fe4000bf66270 */
[----:B------:R-:W-:Y:S02]  /*ee40*/  ISETP.GE.AND P2, PT, R188, UR18, PT ;  /* 0x00000012bc007c0c */ /* 0x000fe4000bf46270 */
[----:B------:R-:W-:-:S05]  /*ee50*/  ISETP.GE.AND P1, PT, R187, UR18, PT ;  /* 0x00000012bb007c0c */ /* 0x000fca000bf26270 */
[----:B0---4-:R-:W-:Y:S02]  /*ee60*/  @!P0 IMAD.WIDE R4, R184, 0x2, R6 ;  /* 0x00000002b8048825 */ /* 0x011fe400078e0206 */
        /* <DEDUP_REMOVED lines=23> */
[----:B---3--:R-:W-:-:S04]  /*efe0*/  LEA R4, P0, R194, R6, 0x1 ;  /* 0x00000006c2047211 */ /* 0x008fc800078008ff */
[----:B------:R-:W-:-:S05]  /*eff0*/  LEA.HI.X R5, R194, R7, R198, 0x1, P0 ;  /* 0x00000007c2057211 */ /* 0x000fca00000f0cc6 */
[----:B------:R0:W-:Y:S01]  /*f000*/  ST.E.128 desc[UR54][R4.64], R68 ;  /* 0x0000004404007985 */ /* 0x0001e2000c101d36 */
[----:B------:R-:W-:Y:S05]  /*f010*/  BRA `(.L_x_5575) ;  /* 0x0000000c00847947 */ /* 0x000fea0003800000 */
.L_x_5570:
[----:B------:R-:W-:Y:S01]  /*f020*/  ULDC.64 UR8, c[0x0][0xc00] ;  /* 0x0003000000087ab9 */ /* 0x000fe20000000a00 */
[----:B------:R-:W-:Y:S01]  /*f030*/  ULDC UR4, c[0x0][0xa88] ;  /* 0x0002a20000047ab9 */ /* 0x000fe20000000800 */
[----:B------:R-:W-:Y:S01]  /*f040*/  UISETP.NE.U32.AND UP0, UPT, UR8, URZ, UPT ;  /* 0x0000003f0800728c */ /* 0x000fe2000bf05070 */
[----:B------:R-:W0:Y:S03]  /*f050*/  LDC R11, c[0x0][0xbe8] ;  /* 0x0002fa00ff0b7b82 */ /* 0x000e260000000800 */
[----:B------:R-:W-:-:S03]  /*f060*/  UISETP.NE.AND.EX UP0, UPT, UR9, URZ, UPT, UP0 ;  /* 0x0000003f0900728c */ /* 0x000fc6000bf05300 */
[----:B------:R-:W-:Y:S02]  /*f070*/  ULDC.64 UR8, c[0x0][0xc00] ;  /* 0x0003000000087ab9 */ /* 0x000fe40000000a00 */
[----:B------:R-:W-:Y:S01]  /*f080*/  UIMAD.WIDE UR8, UR44, 0x4, UR8 ;  /* 0x000000042c0878a5 */ /* 0x000fe2000f8e0208 */
[----:B------:R-:W-:-:S05]  /*f090*/  PLOP3.LUT P1, PT, PT, PT, UP0, 0x80, 0x0 ;  /* 0x000000000000781c */ /* 0x000fca0003f2f008 */
[----:B------:R-:W-:Y:S02]  /*f0a0*/  IMAD.U32 R4, RZ, RZ, UR8 ;  /* 0x00000008ff047e24 */ /* 0x000fe4000f8e00ff */
[----:B------:R-:W-:Y:S01]  /*f0b0*/  IMAD.U32 R5, RZ, RZ, UR9 ;  /* 0x00000009ff057e24 */ /* 0x000fe2000f8e00ff */
[----:B------:R-:W-:Y:S02]  /*f0c0*/  ULDC.64 UR8, c[0x0][0xc08] ;  /* 0x0003020000087ab9 */ /* 0x000fe40000000a00 */
[----:B------:R-:W-:Y:S01]  /*f0d0*/  UISETP.NE.U32.AND UP1, UPT, UR8, URZ, UPT ;  /* 0x0000003f0800728c */ /* 0x000fe2000bf25070 */
[----:B------:R-:W-:Y:S02]  /*f0e0*/  IMAD.U32 R0, RZ, RZ, UR4 ;  /* 0x00000004ff007e24 */ /* 0x000fe4000f8e00ff */
[----:B------:R-:W2:Y:S01]  /*f0f0*/  @P1 LDG.E R3, desc[UR54][R4.64] ;  /* 0x0000003604031981 */ /* 0x000ea2000c1e1900 */
[----:B------:R-:W-:-:S06]  /*f100*/  UISETP.NE.AND.EX UP1, UPT, UR9, URZ, UPT, UP1 ;  /* 0x0000003f0900728c */ /* 0x000fcc000bf25310 */
[----:B------:R-:W-:-:S05]  /*f110*/  PLOP3.LUT P2, PT, PT, PT, UP1, 0x80, 0x0 ;  /* 0x000000000000781c */ /* 0x000fca0003f4f018 */
[----:B------:R-:W-:Y:S02]  /*f120*/  @UP1 ULDC.64 UR8, c[0x0][0xc08] ;  /* 0x0003020000081ab9 */ /* 0x000fe40000000a00 */
[----:B------:R-:W-:-:S06]  /*f130*/  @UP1 UIMAD.WIDE UR8, UR44, 0x4, UR8 ;  /* 0x000000042c0818a5 */ /* 0x000fcc000f8e0208 */
[----:B------:R-:W-:Y:S02]  /*f140*/  IMAD.U32 R6, RZ, RZ, UR8 ;  /* 0x00000008ff067e24 */ /* 0x000fe4000f8e00ff */
[----:B------:R-:W-:-:S05]  /*f150*/  IMAD.U32 R7, RZ, RZ, UR9 ;  /* 0x00000009ff077e24 */ /* 0x000fca000f8e00ff */
[----:B------:R1:W5:Y:S01]  /*f160*/  @P2 LDG.E R0, desc[UR54][R6.64] ;  /* 0x0000003606002981 */ /* 0x000362000c1e1900 */
[----:B------:R-:W-:Y:S01]  /*f170*/  UMOV UR4, URZ ;  /* 0x0000003f00047c82 */ /* 0x000fe20008000000 */
[----:B------:R-:W-:Y:S01]  /*f180*/  USHF.R.S32.HI UR14, URZ, 0x1f, UR43 ;  /* 0x0000001f3f0e7899 */ /* 0x000fe2000801142b */
[----:B------:R-:W-:Y:S02]  /*f190*/  ISETP.GE.AND P0, PT, R197, 0x40, PT ;  /* 0x00000040c500780c */ /* 0x000fe40003f06270 */
[----:B--2---:R-:W-:Y:S01]  /*f1a0*/  @P1 R2UR UR4, R3 ;  /* 0x00000000030412ca */ /* 0x004fe200000e0000 */
[----:B01----:R-:W-:-:S14]  /*f1b0*/  @P2 BRA `(.L_x_5576) ;  /* 0x0000000000102947 */ /* 0x003fdc0003800000 */
[----:B------:R-:W-:Y:S05]  /*f1c0*/  @!P1 BRA `(.L_x_5576) ;  /* 0x00000000000c9947 */ /* 0x000fea0003800000 */
[----:B------:R-:W2:Y:S04]  /*f1d0*/  LDG.E R3, desc[UR54][R4.64] ;  /* 0x0000003604037981 */ /* 0x000ea8000c1e1900 */
[----:B-----5:R-:W2:Y:S02]  /*f1e0*/  LDG.E R0, desc[UR54][R4.64+0x4] ;  /* 0x0000043604007981 */ /* 0x020ea4000c1e1900 */
[----:B--2---:R-:W-:-:S07]  /*f1f0*/  IMAD.IADD R0, R0, 0x1, -R3 ;  /* 0x0000000100007824 */ /* 0x004fce00078e0a03 */
.L_x_5576:
[----:B------:R-:W-:Y:S01]  /*f200*/  USHF.R.S32.HI UR9, URZ, 0x1f, UR44 ;  /* 0x0000001f3f097899 */ /* 0x000fe2000801142c */
[----:B------:R-:W-:Y:S01]  /*f210*/  BSSY B1, `(.L_x_5577) ;  /* 0x000002e000017945 */ /* 0x000fe20003800000 */
[----:B------:R-:W-:Y:S02]  /*f220*/  USHF.R.S32.HI UR13, URZ, 0x1f, UR4 ;  /* 0x0000001f3f0d7899 */ /* 0x000fe40008011404 */
[----:B------:R-:W-:Y:S02]  /*f230*/  USEL UR8, UR44, URZ, !UP0 ;  /* 0x0000003f2c087287 */ /* 0x000fe4000c000000 */
[----:B------:R-:W-:Y:S01]  /*f240*/  USEL UR9, UR9, URZ, !UP0 ;  /* 0x0000003f09097287 */ /* 0x000fe2000c000000 */
[----:B------:R-:W-:Y:S11]  /*f250*/  @P0 BRA `(.L_x_5578) ;  /* 0x0000000000a40947 */ /* 0x000ff60003800000 */
[----:B------:R-:W0:Y:S01]  /*f260*/  S2R R6, SR_TID.X ;  /* 0x0000000000067919 */ /* 0x000e220000002100 */
[----:B------:R-:W1:Y:S01]  /*f270*/  LDC R5, c[0x0][0xbe8] ;  /* 0x0002fa00ff057b82 */ /* 0x000e620000000800 */
[----:B------:R-:W-:Y:S02]  /*f280*/  IMAD.U32 R7, RZ, RZ, UR45 ;  /* 0x0000002dff077e24 */ /* 0x000fe4000f8e00ff */
[----:B-1---5:R-:W-:-:S03]  /*f290*/  IMAD R3, R0, R5, RZ ;  /* 0x0000000500037224 */ /* 0x022fc600078e02ff */
[----:B0-----:R-:W-:-:S04]  /*f2a0*/  IADD3 R6, R7, -0x80, R6 ;  /* 0xffffff8007067810 */ /* 0x001fc80007ffe006 */
[----:B------:R-:W-:-:S13]  /*f2b0*/  ISETP.GE.AND P0, PT, R6, R3, PT ;  /* 0x000000030600720c */ /* 0x000fda0003f06270 */
[----:B------:R-:W-:Y:S05]  /*f2c0*/  @P0 BRA `(.L_x_5578) ;  /* 0x0000000000880947 */ /* 0x000fea0003800000 */
[----:B------:R-:W-:Y:S01]  /*f2d0*/  ISETP.NE.AND P0, PT, R5, 0x1, PT ;  /* 0x000000010500780c */ /* 0x000fe20003f05270 */
[----:B------:R-:W-:Y:S01]  /*f2e0*/  ULDC.64 UR16, c[0x0][0xb90] ;  /* 0x0002e40000107ab9 */ /* 0x000fe20000000a00 */
[----:B------:R-:W-:Y:S01]  /*f2f0*/  UMOV UR10, UR4 ;  /* 0x00000004000a7c82 */ /* 0x000fe20008000000 */
[----:B------:R-:W-:Y:S01]  /*f300*/  UIMAD UR12, UR14, UR16, URZ ;  /* 0x000000100e0c72a4 */ /* 0x000fe2000f8e023f */
[----:B------:R-:W-:Y:S01]  /*f310*/  IMAD.MOV.U32 R4, RZ, RZ, R6 ;  /* 0x000000ffff047224 */ /* 0x000fe200078e0006 */
[----:B------:R-:W-:Y:S02]  /*f320*/  UMOV UR11, UR13 ;  /* 0x0000000d000b7c82 */ /* 0x000fe40008000000 */
[----:B------:R-:W-:Y:S02]  /*f330*/  UIMAD.WIDE.U32 UR10, UR43, UR16, UR10 ;  /* 0x000000102b0a72a5 */ /* 0x000fe4000f8e000a */
[----:B------:R-:W-:-:S03]  /*f340*/  UIMAD UR12, UR43, UR17, UR12 ;  /* 0x000000112b0c72a4 */ /* 0x000fc6000f8e020c */
[----:B------:R-:W-:Y:S01]  /*f350*/  ULDC.64 UR16, c[0x0][0xb98] ;  /* 0x0002e60000107ab9 */ /* 0x000fe20000000a00 */
[----:B------:R-:W0:Y:S01]  /*f360*/  @P0 LDC R3, c[0x0][0xbec] ;  /* 0x0002fb00ff030b82 */ /* 0x000e220000000800 */
[----:B------:R-:W-:Y:S02]  /*f370*/  UIADD3 UR11, UR11, UR12, URZ ;  /* 0x0000000c0b0b7290 */ /* 0x000fe4000fffe03f */
[----:B------:R-:W-:Y:S02]  /*f380*/  UIMAD UR12, UR9, UR16, URZ ;  /* 0x00000010090c72a4 */ /* 0x000fe4000f8e023f */
[----:B------:R-:W-:Y:S02]  /*f390*/  UIMAD.WIDE.U32 UR10, UR8, UR16, UR10 ;  /* 0x00000010080a72a5 */ /* 0x000fe4000f8e000a */
[----:B------:R-:W-:Y:S01]  /*f3a0*/  UIMAD UR12, UR8, UR17, UR12 ;  /* 0x00000011080c72a4 */ /* 0x000fe2000f8e020c */
[----:B------:R-:W1:Y:S02]  /*f3b0*/  @P0 LDC R8, c[0x0][0xbf0] ;  /* 0x0002fc00ff080b82 */ /* 0x000e640000000800 */
[----:B------:R-:W-:Y:S01]  /*f3c0*/  ULDC.64 UR16, c[0x0][0xb88] ;  /* 0x0002e20000107ab9 */ /* 0x000fe20000000a00 */
[----:B0-----:R-:W-:-:S05]  /*f3d0*/  @P0 IMAD.HI.U32 R3, R6, R3, RZ ;  /* 0x0000000306030227 */ /* 0x001fca00078e00ff */
        /* <DEDUP_REMOVED lines=17> */
.L_x_5578:
[----:B------:R-:W-:Y:S05]  /*f4f0*/  BSYNC B1 ;  /* 0x0000000000017941 */ /* 0x000fea0003800000 */
.L_x_5577:
        /* <DEDUP_REMOVED lines=10> */
[----:B-----5:R-:W-:Y:S01]  /*f5a0*/  IMAD R25, R0, R11, RZ ;  /* 0x0000000b00197224 */ /* 0x020fe200078e02ff */
[----:B------:R-:W-:Y:S01]  /*f5b0*/  ULDC.64 UR16, c[0x0][0xae8] ;  /* 0x0002ba0000107ab9 */ /* 0x000fe20000000a00 */
[----:B------:R-:W-:Y:S01]  /*f5c0*/  IMAD.SHL.U32 R4, R4, 0x2, RZ ;  /* 0x0000000204047824 */ /* 0x000fe200078e00ff */
[----:B------:R-:W0:Y:S01]  /*f5d0*/  @P0 LDC R5, c[0x0][0xbec] ;  /* 0x0002fb00ff050b82 */ /* 0x000e220000000800 */
[----:B------:R-:W-:Y:S01]  /*f5e0*/  ISETP.GE.AND P2, PT, R189, UR15, PT ;  /* 0x0000000fbd007c0c */ /* 0x000fe2000bf46270 */
[----:B------:R-:W-:Y:S01]  /*f5f0*/  UIADD3 UR11, UR11, UR12, URZ ;  /* 0x0000000c0b0b7290 */ /* 0x000fe2000fffe03f */
[----:B------:R-:W-:Y:S01]  /*f600*/  ISETP.GE.AND P1, PT, R188, UR15, PT ;  /* 0x0000000fbc007c0c */ /* 0x000fe2000bf26270 */
[----:B------:R-:W-:Y:S01]  /*f610*/  UIMAD UR4, UR14, UR16, URZ ;  /* 0x000000100e0472a4 */ /* 0x000fe2000f8e023f */
[----:B------:R-:W-:Y:S01]  /*f620*/  LOP3.LUT R4, R4, 0x2, R3, 0xe2, !PT ;  /* 0x0000000204047812 */ /* 0x000fe200078ee203 */
[----:B------:R-:W-:Y:S01]  /*f630*/  IMAD R3, R191, 0x20, R192 ;  /* 0x00000020bf037824 */ /* 0x000fe200078e02c0 */
[----:B------:R-:W-:Y:S01]  /*f640*/  SEL R6, RZ, 0xffffffff, P2 ;  /* 0xffffffffff067807 */ /* 0x000fe20001000000 */
[----:B------:R-:W1:Y:S01]  /*f650*/  @P0 LDC R7, c[0x0][0xbf0] ;  /* 0x0002fc00ff070b82 */ /* 0x000e620000000800 */
[----:B------:R-:W-:Y:S01]  /*f660*/  UIMAD UR4, UR43, UR17, UR4 ;  /* 0x000000112b0472a4 */ /* 0x000fe2000f8e0204 */
[----:B------:R-:W-:Y:S01]  /*f670*/  VIADD R8, R3, UR45 ;  /* 0x0000002d03087c36 */ /* 0x000fe20008000000 */
[----:B------:R-:W-:Y:S01]  /*f680*/  UIMAD.WIDE.U32 UR10, UR43, UR16, UR10 ;  /* 0x000000102b0a72a5 */ /* 0x000fe2000f8e000a */
[----:B------:R-:W-:Y:S01]  /*f690*/  IMAD.SHL.U32 R9, R6, 0x4, RZ ;  /* 0x0000000406097824 */ /* 0x000fe200078e00ff */
[----:B------:R-:W-:Y:S01]  /*f6a0*/  ULDC.64 UR12, c[0x0][0xaf0] ;  /* 0x0002bc00000c7ab9 */ /* 0x000fe20000000a00 */
[----:B------:R-:W-:Y:S01]  /*f6b0*/  SEL R10, RZ, 0xffffffff, P1 ;  /* 0xffffffffff0a7807 */ /* 0x000fe20000800000 */
[----:B------:R-:W-:Y:S01]  /*f6c0*/  UIMAD UR9, UR9, UR12, URZ ;  /* 0x0000000c090972a4 */ /* 0x000fe2000f8e023f */
[----:B------:R-:W-:Y:S01]  /*f6d0*/  IMAD.MOV.U32 R3, RZ, RZ, R8 ;  /* 0x000000ffff037224 */ /* 0x000fe200078e0008 */
[----:B------:R-:W-:Y:S01]  /*f6e0*/  UIADD3 UR11, UR11, UR4, URZ ;  /* 0x000000040b0b7290 */ /* 0x000fe2000fffe03f */
[----:B------:R-:W-:Y:S01]  /*f6f0*/  LOP3.LUT R9, R9, 0x4, R4, 0xe2, !PT ;  /* 0x0000000409097812 */ /* 0x000fe200078ee204 */
[----:B------:R-:W-:Y:S01]  /*f700*/  UIMAD UR4, UR8, UR13, UR9 ;  /* 0x0000000d080472a4 */ /* 0x000fe2000f8e0209 */
[----:B------:R-:W-:Y:S01]  /*f710*/  IMAD.SHL.U32 R10, R10, 0x8, RZ ;  /* 0x000000080a0a7824 */ /* 0x000fe200078e00ff */
[----:B------:R-:W-:Y:S01]  /*f720*/  UIMAD.WIDE.U32 UR8, UR8, UR12, UR10 ;  /* 0x0000000c080872a5 */ /* 0x000fe2000f8e000a */
[----:B------:R-:W-:Y:S01]  /*f730*/  VIADD R26, R192, UR45 ;  /* 0x0000002dc01a7c36 */ /* 0x000fe20008000000 */
[----:B------:R-:W-:Y:S01]  /*f740*/  ISETP.GE.AND P2, PT, R194, UR15, PT ;  /* 0x0000000fc2007c0c */ /* 0x000fe2000bf46270 */
[----:B0-----:R-:W-:Y:S01]  /*f750*/  @P0 IMAD.HI.U32 R6, R8, R5, RZ ;  /* 0x0000000508060227 */ /* 0x001fe200078e00ff */
[----:B------:R-:W-:Y:S01]  /*f760*/  UIADD3 UR4, UR9, UR4, URZ ;  /* 0x0000000409047290 */ /* 0x000fe2000fffe03f */
[----:B------:R-:W-:Y:S01]  /*f770*/  LOP3.LUT R10, R10, 0x8, R9, 0xe2, !PT ;  /* 0x000000080a0a7812 */ /* 0x000fe200078ee209 */
[----:B------:R-:W-:Y:S01]  /*f780*/  BSSY B1, `(.L_x_5579) ;  /* 0x0000046000017945 */ /* 0x000fe20003800000 */
[----:B------:R-:W-:Y:S01]  /*f790*/  MOV R4, UR8 ;  /* 0x0000000800047c02 */ /* 0x000fe20008000f00 */
[----:B------:R-:W-:Y:S01]  /*f7a0*/  IMAD.U32 R5, RZ, RZ, UR9 ;  /* 0x00000009ff057e24 */ /* 0x000fe2000f8e00ff */
[----:B------:R-:W-:Y:S01]  /*f7b0*/  ULDC.64 UR8, c[0x0][0xae0] ;  /* 0x0002b80000087ab9 */ /* 0x000fe20000000a00 */
[----:B------:R-:W-:Y:S01]  /*f7c0*/  IMAD.U32 R5, RZ, RZ, UR4 ;  /* 0x00000004ff057e24 */ /* 0x000fe2000f8e00ff */
[----:B-1----:R-:W-:-:S02]  /*f7d0*/  @P0 SHF.R.U32.HI R3, RZ, R7, R6 ;  /* 0x00000007ff030219 */ /* 0x002fc40000011606 */
[----:B------:R-:W-:Y:S02]  /*f7e0*/  ISETP.GE.AND P0, PT, R187, UR15, PT ;  /* 0x0000000fbb007c0c */ /* 0x000fe4000bf06270 */
[--C-:B------:R-:W-:Y:S01]  /*f7f0*/  SHF.R.S32.HI R6, RZ, 0x1f, R3.reuse ;  /* 0x0000001fff067819 */ /* 0x100fe20000011403 */
[----:B------:R-:W-:Y:S01]  /*f800*/  IMAD.MOV R7, RZ, RZ, -R3 ;  /* 0x000000ffff077224 */ /* 0x000fe200078e0a03 */
[----:B------:R-:W-:Y:S01]  /*f810*/  SEL R9, RZ, 0xffffffff, P0 ;  /* 0xffffffffff097807 */ /* 0x000fe20000000000 */
[----:B------:R-:W-:Y:S01]  /*f820*/  IMAD.WIDE.U32 R4, R3, UR8, R4 ;  /* 0x0000000803047c25 */ /* 0x000fe2000f8e0004 */
[----:B------:R-:W-:Y:S02]  /*f830*/  ISETP.GE.AND P0, PT, R186, UR15, PT ;  /* 0x0000000fba007c0c */ /* 0x000fe4000bf06270 */
[----:B------:R-:W-:Y:S01]  /*f840*/  SEL R0, RZ, 0x80, P2 ;  /* 0x00000080ff007807 */ /* 0x000fe20001000000 */
        /* <DEDUP_REMOVED lines=8> */
[----:B------:R-:W-:Y:S01]  /*f8d0*/  LOP3.LUT R10, R13, 0x10, R10, 0xe2, !PT ;  /* 0x000000100d0a7812 */ /* 0x000fe200078ee20a */
[----:B------:R-:W-:-:S02]  /*f8e0*/  IMAD.IADD R5, R5, 0x1, R9 ;  /* 0x0000000105057824 */ /* 0x000fc400078e0209 */
[----:B------:R-:W-:Y:S02]  /*f8f0*/  IMAD R6, R3, UR8, RZ ;  /* 0x0000000803067c24 */ /* 0x000fe4000f8e02ff */
[----:B------:R-:W-:-:S04]  /*f900*/  IMAD.WIDE.U32 R4, R7, UR8, R4 ;  /* 0x0000000807047c25 */ /* 0x000fc8000f8e0004 */
[----:B------:R-:W-:Y:S01]  /*f910*/  IMAD R3, R7, UR9, R6 ;  /* 0x0000000907037c24 */ /* 0x000fe2000f8e0206 */
[----:B------:R-:W-:Y:S01]  /*f920*/  SEL R7, RZ, 0x40, P0 ;  /* 0x00000040ff077807 */ /* 0x000fe20000000000 */
[----:B------:R-:W-:Y:S01]  /*f930*/  ULDC.64 UR8, c[0x0][0xa80] ;  /* 0x0002a00000087ab9 */ /* 0x000fe20000000a00 */
[----:B------:R-:W-:Y:S01]  /*f940*/  ISETP.GE.AND P0, PT, R26, R25, PT ;  /* 0x000000191a00720c */ /* 0x000fe20003f06270 */
[----:B------:R-:W-:Y:S01]  /*f950*/  IMAD.SHL.U32 R13, R8, 0x20, RZ ;  /* 0x00000020080d7824 */ /* 0x000fe200078e00ff */
[----:B------:R-:W-:Y:S01]  /*f960*/  LEA R20, P1, R4, UR8, 0x1 ;  /* 0x0000000804147c11 */ /* 0x000fe2000f8208ff */
[----:B------:R-:W-:-:S03]  /*f970*/  IMAD.IADD R3, R5, 0x1, R3 ;  /* 0x0000000105037824 */ /* 0x000fc600078e0203 */
        /* <DEDUP_REMOVED lines=38> */
.L_x_5580:
[----:B------:R-:W-:Y:S05]  /*fbe0*/  BSYNC B1 ;  /* 0x0000000000017941 */ /* 0x000fea0003800000 */
.L_x_5579:
        /* <DEDUP_REMOVED lines=36> */
.L_x_5575:
[----:B------:R-:W-:Y:S05]  /*fe30*/  BSYNC B0 ;  /* 0x0000000000007941 */ /* 0x000fea0003800000 */
.L_x_5569:
[----:B------:R-:W-:Y:S02]  /*fe40*/  ULDC UR4, c[0x0][0xc3c] ;  /* 0x00030f0000047ab9 */ /* 0x000fe40000000800 */
[----:B------:R-:W-:-:S06]  /*fe50*/  UISETP.GE.AND UP0, UPT, UR6, UR4, UPT ;  /* 0x000000040600728c */ /* 0x000fcc000bf06270 */
[----:B------:R-:W-:-:S13]  /*fe60*/  PLOP3.LUT P0, PT, PT, PT, UP0, 0x80, 0x0 ;  /* 0x000000000000781c */ /* 0x000fda0003f0f008 */
[----:B------:R-:W-:Y:S05]  /*fe70*/  @!P0 BRA `(.L_x_5581) ;  /* 0xffffff10003c8947 */ /* 0x000fea000383ffff */
[----:B------:R-:W-:Y:S05]  /*fe80*/  EXIT ;  /* 0x000000000000794d */ /* 0x000fea0003800000 */
.L_x_5462:
        /* <DEDUP_REMOVED lines=16> */
.L_x_5582:
        /* <DEDUP_REMOVED lines=36> */
[----:B------:R-:W-:Y:S01]  /*101d0*/  IMAD.MOV.U32 R6, RZ, RZ, R3 ;  /* 0x000000ffff067224 */ /* 0x000fe200078e0003 */
[----:B------:R-:W-:Y:S01]  /*101e0*/  UMOV UR4, URZ ;  /* 0x0000003f00047c82 */ /* 0x000fe20008000000 */
[----:B------:R-:W-:-:S05]  /*101f0*/  ULDC UR5, c[0x0][0xc38] ;  /* 0x00030e0000057ab9 */ /* 0x000fca0000000800 */
.L_x_5588:
        /* <DEDUP_REMOVED lines=12> */
.L_x_5587:
[----:B------:R-:W-:Y:S05]  /*102c0*/  BSYNC B0 ;  /* 0x0000000000007941 */ /* 0x000fea0003800000 */
.L_x_5586:
        /* <DEDUP_REMOVED lines=20> */
.L_x_5584:
        /* <DEDUP_REMOVED lines=20> */
.L_x_5589:
[----:B---3--:R-:W-:Y:S01]  /*10550*/  IMAD R16, R16, UR5, R13 ;  /* 0x0000000510107c24 */ /* 0x008fe2000f8e020d */
[----:B------:R-:W-:Y:S01]  /*10560*/  IABS R2, R6 ;  /* 0x0000000600027213 */ /* 0x000fe20000000000 */
[----:B-12---:R-:W-:-:S03]  /*10570*/  IMAD.MOV R9, RZ, RZ, -R3 ;  /* 0x000000ffff097224 */ /* 0x006fc600078e0a03 */
[----:B0-----:R-:W-:Y:S01]  /*10580*/  IADD3 R11, -R16, UR6, RZ ;  /* 0x00000006100b7c10 */ /* 0x001fe2000fffe1ff */
[----:B------:R-:W-:Y:S01]  /*10590*/  IMAD R9, R9, R12, RZ ;  /* 0x0000000c09097224 */ /* 0x000fe200078e02ff */
[----:B------:R-:W-:Y:S01]  /*105a0*/  IADD3 R10, RZ, -R2, RZ ;  /* 0x80000002ff0a7210 */ /* 0x000fe20007ffe0ff */
[----:B------:R-:W-:Y:S01]  /*105b0*/  IMAD.MOV.U32 R2, RZ, RZ, RZ ;  /* 0x000000ffff027224 */ /* 0x000fe200078e00ff */
        /* <DEDUP_REMOVED lines=19> */
[----:B------:R-:W-:-:S03]  /*106f0*/  IMAD R6, R6, R9, R11 ;  /* 0x0000000906067224 */ /* 0x000fc600078e020b */
[----:B------:R-:W-:Y:S02]  /*10700*/  VIADDMNMX R15, R8, UR5, R7, PT ;  /* 0x00000005080f7c46 */ /* 0x000fe4000b800107 */
[----:B------:R-:W-:Y:S02]  /*10710*/  IABS R11, R6 ;  /* 0x00000006000b7213 */ /* 0x000fe40000000000 */
[-C--:B------:R-:W-:Y:S01]  /*10720*/  IABS R8, R15.reuse ;  /* 0x0000000f00087213 */ /* 0x080fe20000000000 */
[----:B------:R-:W-:Y:S01]  /*10730*/  IMAD.MOV R18, RZ, RZ, -R15 ;  /* 0x000000ffff127224 */ /* 0x000fe200078e0a0f */
[----:B------:R-:W-:Y:S02]  /*10740*/  IABS R10, R15 ;  /* 0x0000000f000a7213 */ /* 0x000fe40000000000 */
[----:B------:R-:W0:Y:S08]  /*10750*/  I2F.RP R7, R8 ;  /* 0x0000000800077306 */ /* 0x000e300000209400 */
[----:B0-----:R-:W0:Y:S02]  /*10760*/  MUFU.RCP R7, R7 ;  /* 0x0000000700077308 */ /* 0x001e240000001000 */
[----:B0-----:R-:W-:-:S06]  /*10770*/  VIADD R3, R7, 0xffffffe ;  /* 0x0ffffffe07037836 */ /* 0x001fcc0000000000 */
[----:B------:R-:W0:Y:S02]  /*10780*/  F2I.FTZ.U32.TRUNC.NTZ R3, R3 ;  /* 0x0000000300037305 */ /* 0x000e24000021f000 */
[----:B0-----:R-:W-:-:S04]  /*10790*/  IMAD.MOV R2, RZ, RZ, -R3 ;  /* 0x000000ffff027224 */ /* 0x001fc800078e0a03 */
[----:B------:R-:W-:Y:S02]  /*107a0*/  IMAD.MOV.U32 R9, RZ, RZ, R2 ;  /* 0x000000ffff097224 */ /* 0x000fe400078e0002 */
[----:B------:R-:W-:Y:S02]  /*107b0*/  IMAD.MOV.U32 R2, RZ, RZ, RZ ;  /* 0x000000ffff027224 */ /* 0x000fe400078e00ff */
        /* <DEDUP_REMOVED lines=20> */
.L_x_5585:
[----:B------:R-:W-:Y:S01]  /*10900*/  ULDC UR4, c[0x0][0xc3c] ;  /* 0x00030f0000047ab9 */ /* 0x000fe20000000800 */
[----:B------:R-:W-:Y:S02]  /*10910*/  IMAD.MOV.U32 R17, RZ, RZ, RZ ;  /* 0x000000ffff117224 */ /* 0x000fe400078e00ff */
[----:B------:R-:W-:Y:S02]  /*10920*/  IMAD.U32 R16, RZ, RZ, UR6 ;  /* 0x00000006ff107e24 */ /* 0x000fe4000f8e00ff */
[----:B------:R-:W-:Y:S02]  /*10930*/  IMAD.MOV.U32 R18, RZ, RZ, RZ ;  /* 0x000000ffff127224 */ /* 0x000fe400078e00ff */
[----:B------:R-:W-:-:S07]  /*10940*/  IMAD.U32 R19, RZ, RZ, UR4 ;  /* 0x00000004ff137e24 */ /* 0x000fce000f8e00ff */
.L_x_5590:
[----:B------:R-:W-:-:S13]  /*10950*/  ISETP.NE.AND P0, PT, R5, RZ, PT ;  /* 0x000000ff0500720c */ /* 0x000fda0003f05270 */
[----:B------:R-:W0:Y:S01]  /*10960*/  @!P0 S2R R3, SR_CgaCtaId ;  /* 0x0000000000038919 */ /* 0x000e220000008800 */
[----:B------:R-:W-:-:S04]  /*10970*/  @!P0 MOV R2, 0x400 ;  /* 0x0000040000028802 */ /* 0x000fc80000000f00 */
[----:B0-----:R-:W-:-:S05]  /*10980*/  @!P0 LEA R2, R3, R2, 0x18 ;  /* 0x0000000203028211 */ /* 0x001fca00078ec0ff */
[----:B------:R0:W-:Y:S01]  /*10990*/  @!P0 STS.128 [R2+0x28cd0], R16 ;  /* 0x028cd01002008388 */ /* 0x0001e20000000c00 */
[----:B------:R-:W-:Y:S06]  /*109a0*/  BAR.ARV 0x5, 0x180 ;  /* 0x0146000000007b1d */ /* 0x000fec0000002000 */
.L_x_5583:
[----:B------:R2:W-:Y:S01]  /*109b0*/  STL [R1+0x10], RZ ;  /* 0x000010ff01007387 */ /* 0x0005e20000100800 */
[----:B------:R-:W-:Y:S01]  /*109c0*/  ULDC UR4, c[0x0][0xc3c] ;  /* 0x00030f0000047ab9 */ /* 0x000fe20000000800 */
[----:B------:R-:W-:Y:S01]  /*109d0*/  IMAD.MOV.U32 R25, RZ, RZ, 0x1 ;  /* 0x00000001ff197424 */ /* 0x000fe200078e00ff */
[----:B-1----:R-:W-:Y:S01]  /*109e0*/  ISETP.GE.AND P0, PT, R19, UR4, PT ;  /* 0x0000000413007c0c */ /* 0x002fe2000bf06270 */
[----:B------:R-:W-:-:S12]  /*109f0*/  IMAD.MOV.U32 R24, RZ, RZ, RZ ;  /* 0x000000ffff187224 */ /* 0x000fd800078e00ff */
[----:B--2---:R-:W-:Y:S05]  /*10a00*/  @P0 BRA `(.L_x_5591) ;  /* 0x0000004c00300947 */ /* 0x004fea0003800000 */
[----:B------:R-:W1:Y:S01]  /*10a10*/  S2UR UR5, SR_CgaCtaId ;  /* 0x00000000000579c3 */ /* 0x000e620000008800 */
[C---:B0-----:R-:W-:Y:S01]  /*10a20*/  IMAD.SHL.U32 R2, R0.reuse, 0x8, RZ ;  /* 0x0000000800027824 */ /* 0x041fe200078e00ff */
[----:B------:R-:W-:Y:S01]  /*10a30*/  UMOV UR4, 0x400 ;  /* 0x0000040000047882 */ /* 0x000fe20000000000 */
[----:B------:R-:W-:Y:S01]  /*10a40*/  LOP3.LUT R4, R0, 0x7f, RZ, 0xc0, !PT ;  /* 0x0000007f00047812 */ /* 0x000fe200078ec0ff */
[----:B------:R0:W-:Y:S01]  /*10a50*/  STL [R1+0x10], RZ ;  /* 0x000010ff01007387 */ /* 0x0001e20000100800 */
[----:B------:R-:W-:Y:S01]  /*10a60*/  BSSY B8, `(.L_x_5591) ;  /* 0x00004c6000087945 */ /* 0x000fe20003800000 */
[----:B------:R-:W-:Y:S01]  /*10a70*/  LOP3.LUT R3, R2, 0x1f8, RZ, 0xc0, !PT ;  /* 0x000001f802037812 */ /* 0x000fe200078ec0ff */
[----:B------:R-:W-:Y:S01]  /*10a80*/  IMAD.MOV.U32 R25, RZ, RZ, 0x1 ;  /* 0x00000001ff197424 */ /* 0x000fe200078e00ff */
[----:B------:R-:W-:Y:S01]  /*10a90*/  SHF.R.U32.HI R5, RZ, 0x3, R4 ;  /* 0x00000003ff057819 */ /* 0x000fe20000011604 */
[----:B------:R-:W-:Y:S01]  /*10aa0*/  IMAD.MOV.U32 R24, RZ, RZ, RZ ;  /* 0x000000ffff187224 */ /* 0x000fe200078e00ff */
[----:B------:R-:W-:Y:S01]  /*10ab0*/  LOP3.LUT R3, R3, 0x38, R0, 0x78, !PT ;  /* 0x0000003803037812 */ /* 0x000fe200078e7800 */
[----:B------:R-:W-:Y:S01]  /*10ac0*/  IMAD.SHL.U32 R0, R0, 0x10, RZ ;  /* 0x0000001000007824 */ /* 0x000fe200078e00ff */
[----:B------:R-:W-:Y:S01]  /*10ad0*/  LOP3.LUT R4, R2, 0x38, RZ, 0xc0, !PT ;  /* 0x0000003802047812 */ /* 0x000fe200078ec0ff */
[----:B------:R-:W-:Y:S01]  /*10ae0*/  ULOP3.LUT UR36, UR39, 0x2, URZ, 0xfc, !UPT ;  /* 0x0000000227247892 */ /* 0x000fe2000f8efc3f */
[----:B------:R-:W-:Y:S01]  /*10af0*/  LOP3.LUT R34, R3, 0x200, R2, 0xf8, !PT ;  /* 0x0000020003227812 */ /* 0x000fe200078ef802 */
[----:B------:R-:W-:Y:S01]  /*10b00*/  ULDC UR37, c[0x0][0xc] ;  /* 0x0000030000257ab9 */ /* 0x000fe20000000800 */
[----:B------:R-:W-:-:S02]  /*10b10*/  LOP3.LUT R0, R5, 0x70, R0, 0xf8, !PT ;  /* 0x0000007005007812 */ /* 0x000fc400078ef800 */
[C---:B------:R-:W-:Y:S02]  /*10b20*/  LOP3.LUT R0, R4.reuse, 0xc0, RZ, 0xfc, !PT ;  /* 0x000000c004007812 */ /* 0x040fe400078efcff */
[C---:B------:R-:W-:Y:S02]  /*10b30*/  LOP3.LUT R0, R4.reuse, 0x140, RZ, 0xfc, !PT ;  /* 0x0000014004007812 */ /* 0x040fe400078efcff */
[C---:B------:R-:W-:Y:S01]  /*10b40*/  LOP3.LUT R2, R4.reuse, 0x40, RZ, 0xfc, !PT ;  /* 0x0000004004027812 */ /* 0x040fe200078efcff */
[----:B-1----:R-:W-:Y:S01]  /*10b50*/  ULEA UR4, UR5, UR4, 0x18 ;  /* 0x0000000405047291 */ /* 0x002fe2000f8ec03f */
[C---:B------:R-:W-:Y:S02]  /*10b60*/  LOP3.LUT R3, R4.reuse, 0x80, RZ, 0xfc, !PT ;  /* 0x0000008004037812 */ /* 0x040fe400078efcff */
[C---:B------:R-:W-:Y:S02]  /*10b70*/  LOP3.LUT R2, R4.reuse, 0x100, RZ, 0xfc, !PT ;  /* 0x0000010004027812 */ /* 0x040fe400078efcff */
[----:B------:R-:W-:-:S02]  /*10b80*/  LOP3.LUT R3, R4, 0x180, RZ, 0xfc, !PT ;  /* 0x0000018004037812 */ /* 0x000fc400078efcff */
[----:B------:R-:W-:Y:S02]  /*10b90*/  MOV R23, UR4 ;  /* 0x0000000400177c02 */ /* 0x000fe40008000f00 */
[----:B------:R-:W-:-:S03]  /*10ba0*/  LOP3.LUT R2, R4, 0x1c0, RZ, 0xfc, !PT ;  /* 0x000001c004027812 */ /* 0x000fc600078efcff */
[----:B------:R-:W-:-:S05]  /*10bb0*/  IMAD R0, R34, 0x2, R23 ;  /* 0x0000000222007824 */ /* 0x000fca00078e0217 */
[----:B------:R0:W-:Y:S02]  /*10bc0*/  STL [R1+0x18], R0 ;  /* 0x0000180001007387 */ /* 0x0001e40000100800 */
.L_x_5660:
[----:B------:R-:W-:Y:S05]  /*10bd0*/  YIELD ;  /* 0x0000000000007946 */ /* 0x000fea0003800000 */
[----:B------:R-:W-:Y:S01]  /*10be0*/  ULDC.64 UR4, c[0x0][0xa28] ;  /* 0x00028a0000047ab9 */ /* 0x000fe20000000a00 */
[----:B------:R-:W-:Y:S01]  /*10bf0*/  IMAD.MOV.U32 R31, RZ, RZ, RZ ;  /* 0x000000ffff1f7224 */ /* 0x000fe200078e00ff */
[----:B------:R-:W-:-:S04]  /*10c00*/  ISETP.NE.U32.AND P0, PT, RZ, UR4, PT ;  /* 0x00000004ff007c0c */ /* 0x000fc8000bf05070 */
[----:B------:R-:W-:Y:S01]  /*10c10*/  ISETP.NE.AND.EX P0, PT, RZ, UR5, PT, P0 ;  /* 0x00000005ff007c0c */ /* 0x000fe2000bf05300 */
[----:B------:R-:W-:-:S12]  /*10c20*/  ULDC.64 UR4, c[0x0][0xa18] ;  /* 0x0002860000047ab9 */ /* 0x000fd80000000a00 */
[----:B-1----:R-:W1:Y:S02]  /*10c30*/  @P0 LDC.64 R2, c[0x0][0xa28] ;  /* 0x00028a00ff020b82 */ /* 0x002e640000000a00 */
[----:B-1----:R-:W-:-:S05]  /*10c40*/  @P0 IMAD.WIDE R2, R19, 0x4, R2 ;  /* 0x0000000413020825 */ /* 0x002fca00078e0202 */
[----:B------:R1:W5:Y:S01]  /*10c50*/  @P0 LDG.E R31, desc[UR54][R2.64] ;  /* 0x00000036021f0981 */ /* 0x000362000c1e1900 */
[----:B------:R-:W-:Y:S01]  /*10c60*/  ISETP.NE.U32.AND P0, PT, RZ, UR4, PT ;  /* 0x00000004ff007c0c */ /* 0x000fe2000bf05070 */
[----:B0-----:R-:W-:Y:S01]  /*10c70*/  IMAD.MOV.U32 R0, RZ, RZ, RZ ;  /* 0x000000ffff007224 */ /* 0x001fe200078e00ff */
[----:B------:R-:W-:Y:S02]  /*10c80*/  LOP3.LUT R22, R22, 0xfffffdff, RZ, 0xc0, !PT ;  /* 0xfffffdff16167812 */ /* 0x000fe400078ec0ff */
[----:B------:R-:W-:Y:S01]  /*10c90*/  ISETP.NE.AND.EX P1, PT, RZ, UR5, PT, P0 ;  /* 0x00000005ff007c0c */ /* 0x000fe2000bf25300 */
[----:B------:R-:W-:Y:S02]  /*10ca0*/  ULDC.64 UR4, c[0x0][0xa00] ;  /* 0x0002800000047ab9 */ /* 0x000fe40000000a00 */
[----:B------:R-:W-:Y:S01]  /*10cb0*/  ISETP.NE.U32.AND P0, PT, RZ, UR4, PT ;  /* 0x00000004ff007c0c */ /* 0x000fe2000bf05070 */
[----:B-1----:R-:W0:Y:S03]  /*10cc0*/  LDC.64 R2, c[0x0][0xa00] ;  /* 0x00028000ff027b82 */ /* 0x002e260000000a00 */
[----:B------:R-:W-:Y:S01]  /*10cd0*/  ISETP.NE.AND.EX P2, PT, RZ, UR5, PT, P0 ;  /* 0x00000005ff007c0c */ /* 0x000fe2000bf45300 */
[----:B------:R-:W-:-:S05]  /*10ce0*/  ULDC.64 UR4, c[0x0][0x418] ;  /* 0x0001060000047ab9 */ /* 0x000fca0000000a00 */
[----:B------:R-:W1:Y:S07]  /*10cf0*/  @P1 LDC.64 R4, c[0x0][0xa18] ;  /* 0x00028600ff041b82 */ /* 0x000e6e0000000a00 */
[----:B------:R-:W-:Y:S01]  /*10d00*/  @P2 LOP3.LUT R22, R22, 0x200, RZ, 0xfc, !PT ;  /* 0x0000020016162812 */ /* 0x000fe200078efcff */
[----:B0-----:R-:W-:-:S05]  /*10d10*/  IMAD.WIDE R2, R19, 0x4, R2 ;  /* 0x0000000413027825 */ /* 0x001fca00078e0202 */
[----:B--2---:R-:W2:Y:S01]  /*10d20*/  @P2 LDG.E R0, desc[UR54][R2.64] ;  /* 0x0000003602002981 */ /* 0x004ea2000c1e1900 */
[----:B-1----:R-:W-:-:S05]  /*10d30*/  @P1 IMAD.WIDE R4, R19, 0x4, R4 ;  /* 0x0000000413041825 */ /* 0x002fca00078e0204 */
[----:B------:R0:W5:Y:S01]  /*10d40*/  @P1 LDG.E R37, desc[UR54][R4.64] ;  /* 0x0000003604251981 */ /* 0x000162000c1e1900 */
[----:B------:R-:W-:-:S03]  /*10d50*/  UISETP.NE.U32.AND UP0, UPT, UR4, URZ, UPT ;  /* 0x0000003f0400728c */ /* 0x000fc6000bf05070 */
[----:B------:R-:W-:Y:S01]  /*10d60*/  ULDC UR4, c[0x0][0x424] ;  /* 0x0001090000047ab9 */ /* 0x000fe20000000800 */
[----:B------:R-:W-:-:S03]  /*10d70*/  UISETP.NE.AND.EX UP0, UPT, UR5, URZ, UPT, UP0 ;  /* 0x0000003f0500728c */ /* 0x000fc6000bf05300 */
[----:B------:R-:W-:Y:S01]  /*10d80*/  ULDC UR5, c[0x0][0x2f0] ;  /* 0x0000bc0000057ab9 */ /* 0x000fe20000000800 */
[----:B------:R-:W-:-:S04]  /*10d90*/  USEL UR4, UR4, 0x1, UP0 ;  /* 0x0000000104047887 */ /* 0x000fc80008000000 */
[----:B------:R-:W-:Y:S01]  /*10da0*/  UIMAD UR4, UR4, UR5, URZ ;  /* 0x00000005040472a4 */ /* 0x000fe2000f8e023f */
[----:B--2---:R1:W-:Y:S05]  /*10db0*/  STL [R1], R0 ;  /* 0x0000000001007387 */ /* 0x0043ea0000100800 */
[----:B-1----:R-:W-:Y:S01]  /*10dc0*/  IMAD.U32 R0, RZ, RZ, UR4 ;  /* 0x00000004ff007e24 */ /* 0x002fe2000f8e00ff */
[----:B0--34-:R-:W-:Y:S06]  /*10dd0*/  @P1 BRA `(.L_x_5592) ;  /* 0x0000000000181947 */ /* 0x019fec0003800000 */
[----:B------:R-:W-:Y:S02]  /*10de0*/  ULDC UR4, c[0x0][0x288] ;  /* 0x0000a20000047ab9 */ /* 0x000fe40000000800 */
[----:B-----5:R-:W-:Y:S01]  /*10df0*/  IMAD.U32 R37, RZ, RZ, UR4 ;  /* 0x00000004ff257e24 */ /* 0x020fe2000f8e00ff */
[----:B------:R-:W-:Y:S06]  /*10e00*/  @!P2 BRA `(.L_x_5592) ;  /* 0x00000000000ca947 */ /* 0x000fec0003800000 */
[----:B------:R-:W2:Y:S04]  /*10e10*/  LDG.E R4, desc[UR54][R2.64] ;  /* 0x0000003602047981 */ /* 0x000ea8000c1e1900 */
[----:B------:R-:W2:Y:S02]  /*10e20*/  LDG.E R37, desc[UR54][R2.64+0x4] ;  /* 0x0000043602257981 */ /* 0x000ea4000c1e1900 */
[----:B--2---:R-:W-:-:S07]  /*10e30*/  IMAD.IADD R37, R37, 0x1, -R4 ;  /* 0x0000000125257824 */ /* 0x004fce00078e0a04 */
.L_x_5592:
[----:B------:R-:W-:Y:S02]  /*10e40*/  ULDC.64 UR4, c[0x0][0xa20] ;  /* 0x0002880000047ab9 */ /* 0x000fe40000000a00 */
[----:B------:R-:W-:-:S04]  /*10e50*/  ISETP.NE.U32.AND P0, PT, RZ, UR4, PT ;  /* 0x00000004ff007c0c */ /* 0x000fc8000bf05070 */
[----:B------:R-:W-:-:S13]  /*10e60*/  ISETP.NE.AND.EX P0, PT, RZ, UR5, PT, P0 ;  /* 0x00000005ff007c0c */ /* 0x000fda000bf05300 */
[----:B------:R-:W-:Y:S05]  /*10e70*/  @!P0 BRA `(.L_x_5593) ;  /* 0x0000000000108947 */ /* 0x000fea0003800000 */
[----:B------:R-:W0:Y:S02]  /*10e80*/  LDC.64 R2, c[0x0][0xa20] ;  /* 0x00028800ff027b82 */ /* 0x000e240000000a00 */
[----:B0-----:R-:W-:-:S05]  /*10e90*/  IMAD.WIDE R2, R19, 0x4, R2 ;  /* 0x0000000413027825 */ /* 0x001fca00078e0202 */
[----:B------:R0:W5:Y:S01]  /*10ea0*/  LDG.E R0, desc[UR54][R2.64] ;  /* 0x0000003602007981 */ /* 0x000162000c1e1900 */
[----:B------:R-:W-:Y:S05]  /*10eb0*/  BRA `(.L_x_5594) ;  /* 0x0000000000247947 */ /* 0x000fea0003800000 */
.L_x_5593:
[----:B------:R-:W-:Y:S02]  /*10ec0*/  ULDC.64 UR4, c[0x0][0xa08] ;  /* 0x0002820000047ab9 */ /* 0x000fe40000000a00 */
[----:B------:R-:W-:-:S04]  /*10ed0*/  ISETP.NE.U32.AND P0, PT, RZ, UR4, PT ;  /* 0x00000004ff007c0c */ /* 0x000fc8000bf05070 */
[----:B------:R-:W-:-:S13]  /*10ee0*/  ISETP.NE.AND.EX P0, PT, RZ, UR5, PT, P0 ;  /* 0x00000005ff007c0c */ /* 0x000fda000bf05300 */
[----:B------:R-:W-:Y:S05]  /*10ef0*/  @!P0 BRA `(.L_x_5594) ;  /* 0x0000000000148947 */ /* 0x000fea0003800000 */
[----:B------:R-:W0:Y:S02]  /*10f00*/  LDC.64 R2, c[0x0][0xa08] ;  /* 0x00028200ff027b82 */ /* 0x000e240000000a00 */
[----:B0-----:R-:W-:-:S05]  /*10f10*/  IMAD.WIDE R2, R19, 0x4, R2 ;  /* 0x0000000413027825 */ /* 0x001fca00078e0202 */
[----:B------:R-:W2:Y:S04]  /*10f20*/  LDG.E R0, desc[UR54][R2.64] ;  /* 0x0000003602007981 */ /* 0x000ea8000c1e1900 */
[----:B------:R-:W2:Y:S02]  /*10f30*/  LDG.E R5, desc[UR54][R2.64+0x4] ;  /* 0x0000043602057981 */ /* 0x000ea4000c1e1900 */
[----:B--2---:R-:W-:-:S07]  /*10f40*/  IMAD.IADD R0, R5, 0x1, -R0 ;  /* 0x0000000105007824 */ /* 0x004fce00078e0a00 */
.L_x_5594:
[----:B0-----:R-:W0:Y:S01]  /*10f50*/  LDC R2, c[0x0][0x448] ;  /* 0x00011200ff027b82 */ /* 0x001e220000000800 */
[----:B------:R-:W-:Y:S01]  /*10f60*/  IMAD.SHL.U32 R35, R17, 0x40, RZ ;  /* 0x0000004011237824 */ /* 0x000fe200078e00ff */
[----:B------:R-:W-:Y:S01]  /*10f70*/  LOP3.LUT R22, R22, 0xfffffeff, RZ, 0xc0, !PT ;  /* 0xfffffeff16167812 */ /* 0x000fe200078ec0ff */
[----:B-----5:R-:W-:Y:S02]  /*10f80*/  IMAD.IADD R29, R0, 0x1, -R31 ;  /* 0x00000001001d7824 */ /* 0x020fe400078e0a1f */
[----:B------:R-:W-:Y:S01]  /*10f90*/  VIADD R4, R35, 0x3f ;  /* 0x0000003f23047836 */ /* 0x000fe20000000000 */
[----:B0-----:R-:W-:Y:S02]  /*10fa0*/  ISETP.NE.AND P2, PT, R2, 0x1, PT ;  /* 0x000000010200780c */ /* 0x001fe40003f45270 */
[----:B------:R-:W0:Y:S11]  /*10fb0*/  LDC.64 R2, c[0x0][0x9e0] ;  /* 0x00027800ff027b82 */ /* 0x000e360000000a00 */
[----:B------:R-:W1:Y:S01]  /*10fc0*/  @P2 LDC R5, c[0x0][0x44c] ;  /* 0x00011300ff052b82 */ /* 0x000e620000000800 */
[----:B------:R-:W-:-:S07]  /*10fd0*/  @P2 LOP3.LUT R22, R22, 0x100, RZ, 0xfc, !PT ;  /* 0x0000010016162812 */ /* 0x000fce00078efcff */
[----:B------:R-:W2:Y:S01]  /*10fe0*/  @P2 LDC R6, c[0x0][0x450] ;  /* 0x00011400ff062b82 */ /* 0x000ea20000000800 */
[----:B0-----:R-:W-:Y:S01]  /*10ff0*/  ISETP.GE.AND P1, PT, R3, 0x1, PT ;  /* 0x000000010300780c */ /* 0x001fe20003f26270 */
[----:B-1----:R-:W-:-:S05]  /*11000*/  @P2 IMAD.HI.U32 R5, R4, R5, RZ ;  /* 0x0000000504052227 */ /* 0x002fca00078e00ff */
[----:B--2---:R-:W-:Y:S02]  /*11010*/  @P2 SHF.R.U32.HI R4, RZ, R6, R5 ;  /* 0x00000006ff042219 */ /* 0x004fe40000011605 */
[----:B------:R-:W-:-:S05]  /*11020*/  IADD3 R5, R29, 0x1, -R37 ;  /* 0x000000011d057810 */ /* 0x000fca0007ffe825 */
        /* <DEDUP_REMOVED lines=14> */
.L_x_5597:
[----:B------:R-:W-:-:S13]  /*11110*/  ISETP.NE.AND P0, PT, R3, 0x1, PT ;  /* 0x000000010300780c */ /* 0x000fda0003f05270 */
[----:B------:R-:W0:Y:S02]  /*11120*/  @P0 LDC.64 R4, c[0x0][0x9e8] ;  /* 0x00027a00ff040b82 */ /* 0x000e240000000a00 */
[----:B0-----:R-:W-:-:S05]  /*11130*/  @P0 IMAD.HI.U32 R4, R0, R4, RZ ;  /* 0x0000000400040227 */ /* 0x001fca00078e00ff */
[----:B------:R-:W-:-:S07]  /*11140*/  @P0 SHF.R.U32.HI R0, RZ, R5, R4 ;  /* 0x00000005ff000219 */ /* 0x000fce0000011604 */
.L_x_5598:
[----:B------:R-:W-:Y:S05]  /*11150*/  BSYNC B0 ;  /* 0x0000000000007941 */ /* 0x000fea0003800000 */
.L_x_5596:
[----:B------:R-:W-:-:S05]  /*11160*/  IMAD R5, R0, R3, R3 ;  /* 0x0000000300057224 */ /* 0x000fca00078e0203 */
[----:B------:R-:W-:-:S07]  /*11170*/  VIMNMX R2, R2, R5, PT ;  /* 0x0000000502027248 */ /* 0x000fce0003fe0100 */
.L_x_5595:
[----:B------:R-:W0:Y:S01]  /*11180*/  @P2 LDC R4, c[0x0][0x44c] ;  /* 0x00011300ff042b82 */ /* 0x000e220000000800 */
[----:B------:R-:W-:Y:S01]  /*11190*/  VIADD R2, R2, 0x3f ;  /* 0x0000003f02027836 */ /* 0x000fe20000000000 */
[----:B------:R-:W-:Y:S01]  /*111a0*/  ULDC UR4, c[0x0][0x9dc] ;  /* 0x0002770000047ab9 */ /* 0x000fe20000000800 */
[----:B------:R-:W-:-:S05]  /*111b0*/  IMAD.MOV.U32 R0, RZ, RZ, R35 ;  /* 0x000000ffff007224 */ /* 0x000fca00078e0023 */
[----:B------:R-:W1:Y:S01]  /*111c0*/  @P2 LDC R5, c[0x0][0x450] ;  /* 0x00011400ff052b82 */ /* 0x000e620000000800 */
[----:B0-----:R-:W-:-:S05]  /*111d0*/  @P2 IMAD.HI.U32 R4, R35, R4, RZ ;  /* 0x0000000423042227 */ /* 0x001fca00078e00ff */
[----:B-1----:R-:W-:Y:S02]  /*111e0*/  @P2 SHF.R.U32.HI R0, RZ, R5, R4 ;  /* 0x00000005ff002219 */ /* 0x002fe40000011604 */
[----:B------:R-:W-:-:S04]  /*111f0*/  SHF.R.S32.HI R5, RZ, 0x1f, R2 ;  /* 0x0000001fff057819 */ /* 0x000fc80000011402 */
[----:B------:R-:W-:Y:S01]  /*11200*/  LEA.HI R4, R5, R2, RZ, 0x6 ;  /* 0x0000000205047211 */ /* 0x000fe200078f30ff */
[----:B------:R-:W-:-:S03]  /*11210*/  VIADD R2, R29, 0x3f ;  /* 0x0000003f1d027836 */ /* 0x000fc60000000000 */
[----:B------:R-:W-:Y:S02]  /*11220*/  SHF.R.S32.HI R4, RZ, 0x6, R4 ;  /* 0x00000006ff047819 */ /* 0x000fe40000011404 */
[----:B------:R-:W-:-:S04]  /*11230*/  SHF.R.S32.HI R5, RZ, 0x1f, R2 ;  /* 0x0000001fff057819 */ /* 0x000fc80000011402 */
[----:B------:R-:W-:Y:S02]  /*11240*/  LEA.HI R5, R5, R2, RZ, 0x6 ;  /* 0x0000000205057211 */ /* 0x000fe400078f30ff */
[----:B------:R-:W-:Y:S02]  /*11250*/  IADD3 R2, R0, R29, -R37 ;  /* 0x0000001d00027210 */ /* 0x000fe40007ffe825 */
[----:B------:R-:W-:-:S03]  /*11260*/  SHF.R.S32.HI R5, RZ, 0x6, R5 ;  /* 0x00000006ff057819 */ /* 0x000fc60000011405 */
        /* <DEDUP_REMOVED lines=14> */
.L_x_5601:
[----:B------:R-:W-:-:S13]  /*11350*/  ISETP.NE.AND P0, PT, R3, 0x1, PT ;  /* 0x000000010300780c */ /* 0x000fda0003f05270 */
[----:B------:R-:W1:Y:S02]  /*11360*/  @P0 LDC.64 R4, c[0x0][0x9e8] ;  /* 0x00027a00ff040b82 */ /* 0x000e640000000a00 */
[----:B-1----:R-:W-:-:S05]  /*11370*/  @P0 IMAD.HI.U32 R4, R2, R4, RZ ;  /* 0x0000000402040227 */ /* 0x002fca00078e00ff */
[----:B------:R-:W-:-:S07]  /*11380*/  @P0 SHF.R.U32.HI R2, RZ, R5, R4 ;  /* 0x00000005ff020219 */ /* 0x000fce0000011604 */
.L_x_5602:
[----:B------:R-:W-:Y:S05]  /*11390*/  BSYNC B0 ;  /* 0x0000000000007941 */ /* 0x000fea0003800000 */
.L_x_5600:
[----:B------:R-:W-:-:S05]  /*113a0*/  IMAD R3, R2, R3, RZ ;  /* 0x0000000302037224 */ /* 0x000fca00078e02ff */
[----:B------:R-:W-:-:S07]  /*113b0*/  VIMNMX R0, R0, R3, !PT ;  /* 0x0000000300007248 */ /* 0x000fce0007fe0100 */
.L_x_5599:
[----:B------:R-:W-:Y:S01]  /*113c0*/  SHF.R.S32.HI R3, RZ, 0x1f, R0 ;  /* 0x0000001fff037819 */ /* 0x000fe20000011400 */
[----:B------:R-:W-:Y:S03]  /*113d0*/  BSSY B7, `(.L_x_5603) ;  /* 0x000036d000077945 */ /* 0x000fe60003800000 */
[----:B------:R-:W-:-:S04]  /*113e0*/  LEA.HI R3, R3, R0, RZ, 0x6 ;  /* 0x0000000003037211 */ /* 0x000fc800078f30ff */
[----:B------:R-:W-:-:S04]  /*113f0*/  SHF.R.S32.HI R3, RZ, 0x6, R3 ;  /* 0x00000006ff037819 */ /* 0x000fc80000011403 */
        /* <DEDUP_REMOVED lines=20> */
.L_x_5604:
        /* <DEDUP_REMOVED lines=20> */
.L_x_5607:
[----:B------:R-:W-:Y:S05]  /*11680*/  BSYNC B6 ;  /* 0x0000000000067941 */ /* 0x000fea0003800000 */
.L_x_5606:
        /* <DEDUP_REMOVED lines=17> */
[----:B-1----:R-:W-:-:S07]  /*117a0*/  IMAD.MOV.U32 R13, RZ, RZ, RZ ;  /* 0x000000ffff0d7224 */ /* 0x002fce00078e00ff */
[----:B------:R-:W-:-:S07]  /*117b0*/  LEPC R20, `(.L_x_5610) ;  /* 0x000000001014794e */ /* 0x000fce0000000000 */
[----:B0-2---:R-:W-:Y:S05]  /*117c0*/  CALL.ABS.NOINC R2 ;  /* 0x0000000002007343 */ /* 0x005fea0003c00000 */
.L_x_5610:
        /* <DEDUP_REMOVED lines=15> */
.L_x_5609:
[----:B------:R-:W-:Y:S05]  /*118c0*/  BSYNC B6 ;  /* 0x0000000000067941 */ /* 0x000fea0003800000 */
.L_x_5608:
[----:B------:R-:W1:Y:S01]  /*118d0*/  S2R R20, SR_TID.X ;  /* 0x0000000000147919 */ /* 0x000e620000002100 */
[----:B------:R-:W-:Y:S01]  /*118e0*/  ULDC.64 UR4, c[0x0][0x9f8] ;  /* 0x00027e0000047ab9 */ /* 0x000fe20000000a00 */
[----:B------:R-:W-:Y:S01]  /*118f0*/  IMAD.MOV.U32 R28, RZ, RZ, R19 ;  /* 0x000000ffff1c7224 */ /* 0x000fe200078e0013 */
[----:B------:R-:W-:Y:S01]  /*11900*/  ISETP.NE.U32.AND P0, PT, RZ, UR4, PT ;  /* 0x00000004ff007c0c */ /* 0x000fe2000bf05070 */
[----:B------:R-:W2:Y:S01]  /*11910*/  S2R R17, SR_TID.X ;  /* 0x0000000000117919 */ /* 0x000ea20000002100 */
[----:B------:R-:W-:Y:S01]  /*11920*/  ULDC UR4, c[0x0][0x320] ;  /* 0x0000c80000047ab9 */ /* 0x000fe20000000800 */
[----:B------:R-:W3:Y:S01]  /*11930*/  LDC R9, c[0x0][0x430] ;  /* 0x00010c00ff097b82 */ /* 0x000ee20000000800 */
[----:B------:R-:W-:-:S13]  /*11940*/  ISETP.NE.AND.EX P0, PT, RZ, UR5, PT, P0 ;  /* 0x00000005ff007c0c */ /* 0x000fda000bf05300 */
[----:B------:R-:W4:Y:S01]  /*11950*/  @P0 LDC.64 R2, c[0x0][0x9f8] ;  /* 0x00027e00ff020b82 */ /* 0x000f220000000a00 */
[----:B-1----:R-:W-:Y:S02]  /*11960*/  IMAD.SHL.U32 R20, R20, 0x8, RZ ;  /* 0x0000000814147824 */ /* 0x002fe400078e00ff */
[----:B--2---:R-:W-:-:S03]  /*11970*/  IMAD.SHL.U32 R17, R17, 0x8, RZ ;  /* 0x0000000811117824 */ /* 0x004fc600078e00ff */
[----:B------:R-:W-:-:S04]  /*11980*/  LOP3.LUT R20, R20, 0x38, RZ, 0xc0, !PT ;  /* 0x0000003814147812 */ /* 0x000fc800078ec0ff */
[C---:B------:R-:W-:Y:S02]  /*11990*/  LOP3.LUT R26, R20.reuse, 0x180, RZ, 0xfc, !PT ;  /* 0x00000180141a7812 */ /* 0x040fe400078efcff */
[----:B------:R-:W-:Y:S01]  /*119a0*/  LOP3.LUT R20, R20, 0x40, RZ, 0xfc, !PT ;  /* 0x0000004014147812 */ /* 0x000fe200078efcff */
[----:B----4-:R-:W-:Y:S01]  /*119b0*/  @P0 IMAD.WIDE R2, R19, 0x4, R2 ;  /* 0x0000000413020825 */ /* 0x010fe200078e0202 */
[----:B------:R-:W-:Y:S02]  /*119c0*/  LOP3.LUT R17, R17, 0x38, RZ, 0xc0, !PT ;  /* 0x0000003811117812 */ /* 0x000fe400078ec0ff */
[----:B------:R-:W-:Y:S02]  /*119d0*/  ISETP.GE.AND P3, PT, R20, UR4, PT ;  /* 0x0000000414007c0c */ /* 0x000fe4000bf66270 */
[----:B------:R-:W-:Y:S01]  /*119e0*/  LOP3.LUT R20, R17, 0x1c0, RZ, 0xfc, !PT ;  /* 0x000001c011147812 */ /* 0x000fe200078efcff */
[----:B------:R1:W5:Y:S01]  /*119f0*/  @P0 LDG.E R28, desc[UR54][R2.64] ;  /* 0x00000036021c0981 */ /* 0x000362000c1e1900 */
[----:B------:R-:W-:Y:S01]  /*11a00*/  ISETP.GE.AND P1, PT, R26, UR4, PT ;  /* 0x000000041a007c0c */ /* 0x000fe2000bf26270 */
[----:B------:R-:W-:Y:S01]  /*11a10*/  UMOV UR5, 0xffffffff ;  /* 0xffffffff00057882 */ /* 0x000fe20000000000 */
[----:B------:R-:W-:Y:S01]  /*11a20*/  ISETP.GE.AND P0, PT, R20, UR4, PT ;  /* 0x0000000414007c0c */ /* 0x000fe2000bf06270 */
[----:B------:R-:W2:Y:S01]  /*11a30*/  S2R R21, SR_TID.X ;  /* 0x0000000000157919 */ /* 0x000ea20000002100 */
[----:B------:R-:W-:-:S02]  /*11a40*/  LEA R0, R27, 0xffffffc0, 0x6 ;  /* 0xffffffc01b007811 */ /* 0x000fc400078e30ff */
[----:B------:R-:W-:Y:S01]  /*11a50*/  LOP3.LUT R22, R22, 0xffffffbf, RZ, 0xc0, !PT ;  /* 0xffffffbf16167812 */ /* 0x000fe200078ec0ff */
[----:B------:R-:W4:Y:S01]  /*11a60*/  S2R R20, SR_TID.X ;  /* 0x0000000000147919 */ /* 0x000f220000002100 */
[----:B------:R-:W-:Y:S02]  /*11a70*/  SEL R6, RZ, 0x40, P1 ;  /* 0x00000040ff067807 */ /* 0x000fe40000800000 */
[----:B------:R-:W-:Y:S01]  /*11a80*/  @P3 LOP3.LUT R22, R22, 0x40, RZ, 0xfc, !PT ;  /* 0x0000004016163812 */ /* 0x000fe200078efcff */
[----:B------:R-:W0:Y:S03]  /*11a90*/  S2R R17, SR_TID.X ;  /* 0x0000000000117919 */ /* 0x000e260000002100 */
[----:B------:R-:W-:Y:S01]  /*11aa0*/  LOP3.LUT R22, R22, 0xffffff7f, RZ, 0xc0, !PT ;  /* 0xffffff7f16167812 */ /* 0x000fe200078ec0ff */
[----:B------:R-:W3:Y:S01]  /*11ab0*/  S2R R26, SR_TID.X ;  /* 0x00000000001a7919 */ /* 0x000ee20000002100 */
[----:B--2---:R-:W-:-:S02]  /*11ac0*/  IMAD.SHL.U32 R21, R21, 0x8, RZ ;  /* 0x0000000815157824 */ /* 0x004fc400078e00ff */
[----:B----4-:R-:W-:-:S03]  /*11ad0*/  IMAD.SHL.U32 R20, R20, 0x8, RZ ;  /* 0x0000000814147824 */ /* 0x010fc600078e00ff */
[----:B------:R-:W-:Y:S01]  /*11ae0*/  LOP3.LUT R21, R21, 0x38, RZ, 0xc0, !PT ;  /* 0x0000003815157812 */ /* 0x000fe200078ec0ff */
[----:B0-----:R-:W-:Y:S01]  /*11af0*/  IMAD.SHL.U32 R17, R17, 0x8, RZ ;  /* 0x0000000811117824 */ /* 0x001fe200078e00ff */
[----:B------:R-:W-:Y:S02]  /*11b00*/  LOP3.LUT R20, R20, 0x38, RZ, 0xc0, !PT ;  /* 0x0000003814147812 */ /* 0x000fe400078ec0ff */
[----:B------:R-:W-:Y:S02]  /*11b10*/  ISETP.GE.AND P2, PT, R21, UR4, PT ;  /* 0x0000000415007c0c */ /* 0x000fe4000bf46270 */
[----:B---3--:R-:W-:Y:S02]  /*11b20*/  LOP3.LUT R26, R26, 0x7f, RZ, 0xc0, !PT ;  /* 0x0000007f1a1a7812 */ /* 0x008fe400078ec0ff */
[----:B------:R-:W-:Y:S02]  /*11b30*/  LOP3.LUT R17, R17, 0x38, RZ, 0xc0, !PT ;  /* 0x0000003811117812 */ /* 0x000fe400078ec0ff */
[----:B------:R-:W-:-:S02]  /*11b40*/  SHF.R.U32.HI R27, RZ, 0x3, R26 ;  /* 0x00000003ff1b7819 */ /* 0x000fc4000001161a */
[----:B------:R-:W-:Y:S02]  /*11b50*/  LOP3.LUT R26, R20, 0xc0, RZ, 0xfc, !PT ;  /* 0x000000c0141a7812 */ /* 0x000fe400078efcff */
[----:B------:R-:W0:Y:S01]  /*11b60*/  S2R R20, SR_TID.X ;  /* 0x0000000000147919 */ /* 0x000e220000002100 */
[----:B------:R-:W-:Y:S02]  /*11b70*/  LOP3.LUT R17, R17, 0x80, RZ, 0xfc, !PT ;  /* 0x0000008011117812 */ /* 0x000fe400078efcff */
[----:B------:R-:W-:Y:S02]  /*11b80*/  @P2 LOP3.LUT R22, R22, 0x80, RZ, 0xfc, !PT ;  /* 0x0000008016162812 */ /* 0x000fe400078efcff */
[----:B------:R-:W-:Y:S02]  /*11b90*/  ISETP.GE.AND P5, PT, R17, UR4, PT ;  /* 0x0000000411007c0c */ /* 0x000fe4000bfa6270 */
[----:B------:R-:W-:Y:S02]  /*11ba0*/  ISETP.GE.AND P4, PT, R26, UR4, PT ;  /* 0x000000041a007c0c */ /* 0x000fe4000bf86270 */
[----:B------:R-:W-:-:S02]  /*11bb0*/  LOP3.LUT R22, R22, 0xffffffdf, RZ, 0xc0, !PT ;  /* 0xffffffdf16167812 */ /* 0x000fc400078ec0ff */
[C---:B------:R-:W-:Y:S02]  /*11bc0*/  LOP3.LUT R26, R21.reuse, 0x100, RZ, 0xfc, !PT ;  /* 0x00000100151a7812 */ /* 0x040fe400078efcff */
[----:B------:R-:W-:Y:S02]  /*11bd0*/  LOP3.LUT R21, R21, 0x140, RZ, 0xfc, !PT ;  /* 0x0000014015157812 */ /* 0x000fe400078efcff */
[----:B------:R-:W-:Y:S02]  /*11be0*/  ISETP.GE.AND P3, PT, R26, UR4, PT ;  /* 0x000000041a007c0c */ /* 0x000fe4000bf66270 */
[----:B------:R-:W-:Y:S02]  /*11bf0*/  ISETP.GE.AND P2, PT, R21, UR4, PT ;  /* 0x0000000415007c0c */ /* 0x000fe4000bf46270 */
[----:B------:R-:W-:Y:S02]  /*11c00*/  @P5 LOP3.LUT R22, R22, 0x20, RZ, 0xfc, !PT ;  /* 0x0000002016165812 */ /* 0x000fe400078efcff */
[----:B------:R-:W-:-:S02]  /*11c10*/  SEL R17, RZ, 0x80, P0 ;  /* 0x00000080ff117807 */ /* 0x000fc40000000000 */
[----:B------:R-:W-:-:S04]  /*11c20*/  LOP3.LUT R22, R22, 0xffffffef, RZ, 0xc0, !PT ;  /* 0xffffffef16167812 */ /* 0x000fc800078ec0ff */
[----:B------:R-:W-:-:S04]  /*11c30*/  @P4 LOP3.LUT R22, R22, 0x10, RZ, 0xfc, !PT ;  /* 0x0000001016164812 */ /* 0x000fc800078efcff */
[----:B------:R-:W-:Y:S01]  /*11c40*/  LOP3.LUT R22, R22, 0xfffffffb, RZ, 0xc0, !PT ;  /* 0xfffffffb16167812 */ /* 0x000fe200078ec0ff */
[----:B0-----:R-:W-:-:S03]  /*11c50*/  IMAD.SHL.U32 R20, R20, 0x10, RZ ;  /* 0x0000001014147824 */ /* 0x001fc600078e00ff */
[----:B------:R-:W-:Y:S02]  /*11c60*/  @P2 LOP3.LUT R22, R22, 0x4, RZ, 0xfc, !PT ;  /* 0x0000000416162812 */ /* 0x000fe400078efcff */
[----:B------:R-:W-:Y:S02]  /*11c70*/  LOP3.LUT R20, R27, 0x70, R20, 0xf8, !PT ;  /* 0x000000701b147812 */ /* 0x000fe400078ef814 */
[----:B------:R-:W-:-:S03]  /*11c80*/  LOP3.LUT R22, R22, 0xfffffff7, RZ, 0xc0, !PT ;  /* 0xfffffff716167812 */ /* 0x000fc600078ec0ff */
[----:B------:R-:W-:Y:S01]  /*11c90*/  IMAD.IADD R36, R20, 0x1, R0 ;  /* 0x0000000114247824 */ /* 0x000fe200078e0200 */
[----:B------:R-:W-:Y:S01]  /*11ca0*/  @P3 LOP3.LUT R22, R22, 0x8, RZ, 0xfc, !PT ;  /* 0x0000000816163812 */ /* 0x000fe200078efcff */
[----:B-1----:R-:W-:Y:S06]  /*11cb0*/  BRA.DIV UR5, `(.L_x_5611) ;  /* 0x00000042056c7947 */ /* 0x002fec000b800000 */
.L_x_5678:
        /* <DEDUP_REMOVED lines=38> */
[----:B------:R-:W-:Y:S01]  /*11f20*/  LOP3.LUT R2, R4, R2, R3, 0xfe, !PT ;  /* 0x0000000204027212 */ /* 0x000fe200078efe03 */
[----:B------:R-:W-:-:S03]  /*11f30*/  IMAD.U32 R3, RZ, RZ, UR36 ;  /* 0x00000024ff037e24 */ /* 0x000fc6000f8e00ff */
[----:B------:R-:W-:Y:S01]  /*11f40*/  LOP3.LUT R6, R2, R6, RZ, 0xfc, !PT ;  /* 0x0000000602067212 */ /* 0x000fe200078efcff */
[----:B------:R-:W-:Y:S01]  /*11f50*/  IMAD.MOV R2, RZ, RZ, -R7 ;  /* 0x000000ffff027224 */ /* 0x000fe200078e0a07 */
[----:B------:R-:W-:Y:S02]  /*11f60*/  ISETP.NE.AND P0, PT, R3, 0x3, PT ;  /* 0x000000030300780c */ /* 0x000fe40003f05270 */
[----:B------:R-:W-:Y:S01]  /*11f70*/  LOP3.LUT R17, R6, R17, RZ, 0xfc, !PT ;  /* 0x0000001106117212 */ /* 0x000fe200078efcff */
[----:B------:R0:W-:Y:S01]  /*11f80*/  STL [R1+0x14], R6 ;  /* 0x0000140601007387 */ /* 0x0001e20000100800 */
[----:B------:R-:W-:-:S09]  /*11f90*/  IMAD R36, R9, R2, R36 ;  /* 0x0000000209247224 */ /* 0x000fd200078e0224 */
[----:B------:R-:W-:-:S04]  /*11fa0*/  @P0 LOP3.LUT R22, R22, 0x400, RZ, 0xfc, !PT ;  /* 0x0000040016160812 */ /* 0x000fc800078efcff */
[----:B------:R-:W-:-:S04]  /*11fb0*/  LOP3.LUT R22, R22, 0xfffffffe, RZ, 0xc0, !PT ;  /* 0xfffffffe16167812 */ /* 0x000fc800078ec0ff */
[----:B------:R-:W-:Y:S01]  /*11fc0*/  @P1 LOP3.LUT R22, R22, 0x1, RZ, 0xfc, !PT ;  /* 0x0000000116161812 */ /* 0x000fe200078efcff */
[----:B0-----:R-:W-:Y:S06]  /*11fd0*/  @!P0 BRA `(.L_x_5612) ;  /* 0x0000000000048947 */ /* 0x001fec0003800000 */
[----:B------:R-:W-:Y:S01]  /*11fe0*/  BPT.TRAP 0x1 ;  /* 0x000000040000795c */ /* 0x000fe20000300000 */
.L_x_5612:
[----:B------:R-:W0:Y:S01]  /*11ff0*/  S2R R2, SR_TID.X ;  /* 0x0000000000027919 */ /* 0x000e220000002100 */
[----:B------:R-:W-:Y:S01]  /*12000*/  LEA R27, R24, R23, 0x3 ;  /* 0x00000017181b7211 */ /* 0x000fe200078e18ff */
[----:B------:R-:W-:Y:S01]  /*12010*/  BSSY B0, `(.L_x_5613) ;  /* 0x0000007000007945 */ /* 0x000fe20003800000 */
[----:B0-----:R-:W-:-:S04]  /*12020*/  LOP3.LUT R2, R2, 0x7f, RZ, 0xc0, !PT ;  /* 0x0000007f02027812 */ /* 0x001fc800078ec0ff */
[----:B------:R-:W-:-:S04]  /*12030*/  SHF.R.U32.HI R2, RZ, 0x3, R2 ;  /* 0x00000003ff027819 */ /* 0x000fc80000011602 */
[----:B------:R-:W-:Y:S02]  /*12040*/  IADD3 R29, -R2, R29, -R0 ;  /* 0x0000001d021d7210 */ /* 0x000fe40007ffe900 */
[----:B------:R-:W-:-:S04]  /*12050*/  SHF.L.U32 R0, R25, 0x1f, RZ ;  /* 0x0000001f19007819 */ /* 0x000fc800000006ff */
[----:B------:R-:W0:Y:S02]  /*12060*/  SYNCS.PHASECHK.TRANS64.TRYWAIT P0, [R27+URZ+0x28c40], R0 ;  /* 0x028c40001b0075a7 */ /* 0x000e24000800017f */
[----:B0-----:R-:W-:Y:S05]  /*12070*/  @!P0 BRA `(.L_x_5614) ;  /* 0x0000003c00b08947 */ /* 0x001fea0003800000 */
.L_x_5679:
[----:B------:R-:W-:Y:S05]  /*12080*/  BSYNC B0 ;  /* 0x0000000000007941 */ /* 0x000fea0003800000 */
.L_x_5613:
[----:B------:R-:W1:Y:S01]  /*12090*/  S2R R7, SR_TID.X ;  /* 0x0000000000077919 */ /* 0x000e620000002100 */
[----:B0-----:R-:W-:Y:S01]  /*120a0*/  SHF.R.S32.HI R0, RZ, 0x1f, R36 ;  /* 0x0000001fff007819 */ /* 0x001fe20000011424 */
[----:B------:R-:W-:Y:S01]  /*120b0*/  ULDC.64 UR4, c[0x0][0x300] ;  /* 0x0000c00000047ab9 */ /* 0x000fe20000000a00 */
[----:B-----5:R-:W-:Y:S01]  /*120c0*/  SHF.R.S32.HI R4, RZ, 0x1f, R30 ;  /* 0x0000001fff047819 */ /* 0x020fe2000001141e */
[----:B------:R-:W-:Y:S01]  /*120d0*/  IMAD.WIDE.U32 R2, R36, UR4, RZ ;  /* 0x0000000424027c25 */ /* 0x000fe2000f8e00ff */
[----:B------:R-:W-:Y:S01]  /*120e0*/  LOP3.LUT R22, R22, 0xfffffffd, RZ, 0xc0, !PT ;  /* 0xfffffffd16167812 */ /* 0x000fe200078ec0ff */
[----:B------:R0:W-:Y:S04]  /*120f0*/  STL [R1+0x8], R0 ;  /* 0x0000080001007387 */ /* 0x0001e80000100800 */
[----:B------:R2:W-:Y:S01]  /*12100*/  STL [R1+0xc], R4 ;  /* 0x00000c0401007387 */ /* 0x0005e20000100800 */
[----:B0-----:R-:W-:-:S04]  /*12110*/  IMAD R0, R0, UR4, RZ ;  /* 0x0000000400007c24 */ /* 0x001fc8000f8e02ff */
[----:B------:R-:W-:Y:S01]  /*12120*/  IMAD R0, R36, UR5, R0 ;  /* 0x0000000524007c24 */ /* 0x000fe2000f8e0200 */
[----:B------:R-:W-:-:S03]  /*12130*/  ULDC.64 UR4, c[0x0][0x310] ;  /* 0x0000c40000047ab9 */ /* 0x000fc60000000a00 */
[----:B------:R-:W-:Y:S02]  /*12140*/  IMAD.IADD R3, R3, 0x1, R0 ;  /* 0x0000000103037824 */ /* 0x000fe400078e0200 */
[----:B------:R-:W-:Y:S02]  /*12150*/  IMAD R0, R4, UR4, RZ ;  /* 0x0000000404007c24 */ /* 0x000fe4000f8e02ff */
[----:B------:R-:W-:-:S04]  /*12160*/  IMAD.WIDE.U32 R2, R30, UR4, R2 ;  /* 0x000000041e027c25 */ /* 0x000fc8000f8e0002 */
[----:B------:R-:W-:Y:S01]  /*12170*/  IMAD R0, R30, UR5, R0 ;  /* 0x000000051e007c24 */ /* 0x000fe2000f8e0200 */
[----:B------:R-:W-:Y:S01]  /*12180*/  ULDC.64 UR4, c[0x0][0x308] ;  /* 0x0000c20000047ab9 */ /* 0x000fe20000000a00 */
[----:B-1----:R-:W-:Y:S02]  /*12190*/  IMAD.SHL.U32 R7, R7, 0x8, RZ ;  /* 0x0000000807077824 */ /* 0x002fe400078e00ff */
[----:B------:R-:W-:Y:S02]  /*121a0*/  IMAD.IADD R3, R3, 0x1, R0 ;  /* 0x0000000103037824 */ /* 0x000fe400078e0200 */
[----:B------:R-:W-:Y:S01]  /*121b0*/  IMAD R0, R26, UR4, RZ ;  /* 0x000000041a007c24 */ /* 0x000fe2000f8e02ff */
[----:B------:R-:W-:Y:S01]  /*121c0*/  LOP3.LUT R7, R7, 0x38, RZ, 0xc0, !PT ;  /* 0x0000003807077812 */ /* 0x000fe200078ec0ff */
[----:B------:R-:W-:-:S04]  /*121d0*/  IMAD.WIDE.U32 R2, R18, UR4, R2 ;  /* 0x0000000412027c25 */ /* 0x000fc8000f8e0002 */
[----:B------:R-:W-:Y:S01]  /*121e0*/  IMAD R0, R18, UR5, R0 ;  /* 0x0000000512007c24 */ /* 0x000fe2000f8e0200 */
[----:B------:R-:W-:Y:S01]  /*121f0*/  ULDC.64 UR4, c[0x0][0x2e8] ;  /* 0x0000ba0000047ab9 */ /* 0x000fe20000000a00 */
[----:B--2---:R-:W-:Y:S02]  /*12200*/  IMAD R4, R24, 0x1000, R34 ;  /* 0x0000100018047824 */ /* 0x004fe400078e0222 */
[----:B------:R-:W-:Y:S01]  /*12210*/  IMAD.IADD R5, R3, 0x1, R0 ;  /* 0x0000000103057824 */ /* 0x000fe200078e0200 */
[C---:B------:R-:W-:Y:S01]  /*12220*/  LEA R0, P0, R2.reuse, UR4, 0x1 ;  /* 0x0000000402007c11 */ /* 0x040fe2000f8008ff */
[----:B------:R-:W-:Y:S02]  /*12230*/  ULDC UR4, c[0x0][0x2f4] ;  /* 0x0000bd0000047ab9 */ /* 0x000fe40000000800 */
[----:B------:R-:W-:Y:S02]  /*12240*/  ISETP.GE.AND P2, PT, R7, UR4, PT ;  /* 0x0000000407007c0c */ /* 0x000fe4000bf46270 */
[----:B------:R-:W-:Y:S01]  /*12250*/  LEA.HI.X R5, R2, UR5, R5, 0x1, P0 ;  /* 0x0000000502057c11 */ /* 0x000fe200080f0c05 */
[----:B------:R-:W-:Y:S01]  /*12260*/  UMOV UR5, 0xffffffff ;  /* 0xffffffff00057882 */ /* 0x000fe20000000000 */
[----:B------:R-:W-:-:S09]  /*12270*/  ISETP.GE.AND P0, PT, R29, 0x1, PT ;  /* 0x000000011d00780c */ /* 0x000fd20003f06270 */
        /* <DEDUP_REMOVED lines=34> */
.L_x_5689:
        /* <DEDUP_REMOVED lines=10> */
.L_x_5616:
        /* <DEDUP_REMOVED lines=11> */
.L_x_5617:
        /* <DEDUP_REMOVED lines=23> */
.L_x_5619:
[----:B------:R-:W-:Y:S05]  /*12760*/  BSYNC B6 ;  /* 0x0000000000067941 */ /* 0x000fea0003800000 */
.L_x_5618:
[----:B0-----:R-:W2:Y:S01]  /*12770*/  LDL.LU R2, [R1] ;  /* 0x0000000001027983 */ /* 0x001ea20000300800 */
[----:B------:R-:W0:Y:S01]  /*12780*/  LDC R21, c[0x0][0x448] ;  /* 0x00011200ff157b82 */ /* 0x000e220000000800 */
[----:B------:R-:W-:Y:S01]  /*12790*/  ULDC.64 UR4, c[0x0][0x298] ;  /* 0x0000a60000047ab9 */ /* 0x000fe20000000a00 */
[----:B------:R-:W-:Y:S01]  /*127a0*/  LOP3.LUT P6, RZ, R22, 0x200, RZ, 0xc0, !PT ;  /* 0x0000020016ff7812 */ /* 0x000fe200078cc0ff */
[----:B------:R3:W5:Y:S01]  /*127b0*/  LDL R7, [R1+0x18] ;  /* 0x0000180001077983 */ /* 0x0007620000100800 */
[----:B------:R-:W-:Y:S01]  /*127c0*/  SHF.R.S32.HI R4, RZ, 0x1f, R19 ;  /* 0x0000001fff047819 */ /* 0x000fe20000011413 */
[----:B------:R-:W4:Y:S03]  /*127d0*/  S2R R20, SR_TID.X ;  /* 0x0000000000147919 */ /* 0x000f260000002100 */
[----:B------:R-:W-:Y:S02]  /*127e0*/  SEL R4, R4, RZ, !P6 ;  /* 0x000000ff04047207 */ /* 0x000fe40007000000 */
[----:B----4-:R-:W-:Y:S01]  /*127f0*/  LOP3.LUT R20, R20, 0x7f, RZ, 0xc0, !PT ;  /* 0x0000007f14147812 */ /* 0x010fe200078ec0ff */
[----:B------:R-:W4:Y:S02]  /*12800*/  S2R R8, SR_TID.X ;  /* 0x0000000000087919 */ /* 0x000f240000002100 */
[----:B----4-:R-:W-:-:S05]  /*12810*/  IMAD.SHL.U32 R8, R8, 0x8, RZ ;  /* 0x0000000808087824 */ /* 0x010fca00078e00ff */
[----:B------:R-:W-:Y:S02]  /*12820*/  LOP3.LUT R8, R8, 0x38, RZ, 0xc0, !PT ;  /* 0x0000003808087812 */ /* 0x000fe400078ec0ff */
[----:B--2---:R-:W-:-:S05]  /*12830*/  SHF.R.S32.HI R0, RZ, 0x1f, R2 ;  /* 0x0000001fff007819 */ /* 0x004fca0000011402 */
[----:B------:R-:W-:-:S04]  /*12840*/  IMAD R0, R0, UR4, RZ ;  /* 0x0000000400007c24 */ /* 0x000fc8000f8e02ff */
        /* <DEDUP_REMOVED lines=9> */
[----:B------:R-:W-:Y:S01]  /*128e0*/  IMAD.IADD R3, R3, 0x1, R0 ;  /* 0x0000000103037824 */ /* 0x000fe200078e0200 */
[----:B------:R-:W-:Y:S02]  /*128f0*/  SEL R0, R19, RZ, !P6 ;  /* 0x000000ff13007207 */ /* 0x000fe40007000000 */
[----:B0-----:R-:W-:Y:S02]  /*12900*/  ISETP.NE.AND P6, PT, R21, 0x1, PT ;  /* 0x000000011500780c */ /* 0x001fe40003fc5270 */
[----:B------:R-:W-:Y:S01]  /*12910*/  SHF.R.U32.HI R21, RZ, 0x3, R20 ;  /* 0x00000003ff157819 */ /* 0x000fe20000011614 */
[C---:B------:R-:W-:Y:S01]  /*12920*/  IMAD.WIDE.U32 R2, R0.reuse, UR4, R2 ;  /* 0x0000000400027c25 */ /* 0x040fe2000f8e0002 */
[----:B------:R-:W0:Y:S03]  /*12930*/  S2R R20, SR_TID.X ;  /* 0x0000000000147919 */ /* 0x000e260000002100 */
[----:B------:R-:W-:Y:S01]  /*12940*/  IMAD R4, R0, UR5, R4 ;  /* 0x0000000500047c24 */ /* 0x000fe2000f8e0204 */
[----:B------:R-:W-:-:S03]  /*12950*/  ULDC.64 UR4, c[0x0][0x2d0] ;  /* 0x0000b40000047ab9 */ /* 0x000fc60000000a00 */
[----:B------:R-:W-:Y:S02]  /*12960*/  IMAD.IADD R3, R3, 0x1, R4 ;  /* 0x0000000103037824 */ /* 0x000fe400078e0204 */
[----:B------:R-:W2:Y:S08]  /*12970*/  @P6 LDC R6, c[0x0][0x44c] ;  /* 0x00011300ff066b82 */ /* 0x000eb00000000800 */
[----:B------:R-:W4:Y:S01]  /*12980*/  @P6 LDC R0, c[0x0][0x450] ;  /* 0x00011400ff006b82 */ /* 0x000f220000000800 */
[----:B0-----:R-:W-:-:S05]  /*12990*/  IMAD.SHL.U32 R20, R20, 0x10, RZ ;  /* 0x0000001014147824 */ /* 0x001fca00078e00ff */
[----:B------:R-:W-:-:S05]  /*129a0*/  LOP3.LUT R20, R21, 0x70, R20, 0xf8, !PT ;  /* 0x0000007015147812 */ /* 0x000fca00078ef814 */
[----:B------:R-:W-:-:S04]  /*129b0*/  IMAD.IADD R5, R20, 0x1, R35 ;  /* 0x0000000114057824 */ /* 0x000fc800078e0223 */
[----:B--2---:R-:W-:-:S04]  /*129c0*/  @P6 IMAD.HI.U32 R6, R5, R6, RZ ;  /* 0x0000000605066227 */ /* 0x004fc800078e00ff */
[----:B------:R-:W-:Y:S01]  /*129d0*/  IMAD.MOV.U32 R4, RZ, RZ, R5 ;  /* 0x000000ffff047224 */ /* 0x000fe200078e0005 */
[----:B----4-:R-:W-:Y:S02]  /*129e0*/  @P6 SHF.R.U32.HI R4, RZ, R0, R6 ;  /* 0x00000000ff046219 */ /* 0x010fe40000011606 */
[----:B------:R-:W0:Y:S03]  /*129f0*/  LDC R6, c[0x0][0x448] ;  /* 0x00011200ff067b82 */ /* 0x000e260000000800 */
[----:B------:R-:W-:Y:S01]  /*12a00*/  IMAD.MOV R0, RZ, RZ, -R4 ;  /* 0x000000ffff007224 */ /* 0x000fe200078e0a04 */
[----:B------:R-:W2:Y:S01]  /*12a10*/  S2R R20, SR_TID.X ;  /* 0x0000000000147919 */ /* 0x000ea20000002100 */
[----:B------:R-:W-:-:S04]  /*12a20*/  IMAD.WIDE.U32 R2, R4, UR4, R2 ;  /* 0x0000000404027c25 */ /* 0x000fc8000f8e0002 */
[----:B0-----:R-:W-:Y:S01]  /*12a30*/  IMAD R0, R6, R0, R5 ;  /* 0x0000000006007224 */ /* 0x001fe200078e0205 */
[----:B------:R-:W-:-:S05]  /*12a40*/  SHF.R.S32.HI R5, RZ, 0x1f, R4 ;  /* 0x0000001fff057819 */ /* 0x000fca0000011404 */
        /* <DEDUP_REMOVED lines=8> */
[----:B------:R-:W-:Y:S02]  /*12ad0*/  ULDC.64 UR4, c[0x0][0x280] ;  /* 0x0000a00000047ab9 */ /* 0x000fe40000000a00 */
[----:B------:R-:W-:Y:S01]  /*12ae0*/  LEA R0, P0, R2, UR4, 0x1 ;  /* 0x0000000402007c11 */ /* 0x000fe2000f8008ff */
[----:B------:R-:W-:Y:S01]  /*12af0*/  IMAD.IADD R4, R3, 0x1, R4 ;  /* 0x0000000103047824 */ /* 0x000fe200078e0204 */
[----:B------:R-:W-:Y:S01]  /*12b00*/  ULDC UR4, c[0x0][0x2b8] ;  /* 0x0000ae0000047ab9 */ /* 0x000fe20000000800 */
[----:B--2---:R-:W-:-:S03]  /*12b10*/  LOP3.LUT R20, R20, 0x7f, RZ, 0xc0, !PT ;  /* 0x0000007f14147812 */ /* 0x004fc600078ec0ff */
[----:B------:R-:W-:Y:S01]  /*12b20*/  LEA.HI.X R4, R2, UR5, R4, 0x1, P0 ;  /* 0x0000000502047c11 */ /* 0x000fe200080f0c04 */
[----:B------:R-:W-:Y:S01]  /*12b30*/  UMOV UR5, 0xffffffff ;  /* 0xffffffff00057882 */ /* 0x000fe20000000000 */
[----:B------:R-:W-:Y:S02]  /*12b40*/  ISETP.GE.AND P1, PT, R8, UR4, PT ;  /* 0x0000000408007c0c */ /* 0x000fe4000bf26270 */
[----:B------:R-:W-:Y:S01]  /*12b50*/  SHF.R.U32.HI R9, RZ, 0x3, R20 ;  /* 0x00000003ff097819 */ /* 0x000fe20000011614 */
[----:B---3--:R-:W-:Y:S10]  /*12b60*/  BRA.DIV UR5, `(.L_x_5620) ;  /* 0x0000003a05587947 */ /* 0x008ff4000b800000 */
[----:B------:R-:W0:Y:S01]  /*12b70*/  SHFL.IDX PT, R3, R0, RZ, 0x181f ;  /* 0x00181fff00037589 */ /* 0x000e2200000e0000 */
[----:B------:R-:W-:Y:S02]  /*12b80*/  IMAD R37, R37, R6, RZ ;  /* 0x0000000625257224 */ /* 0x000fe400078e02ff */
[----:B------:R-:W-:Y:S01]  /*12b90*/  IMAD.IADD R35, R9, 0x1, R35 ;  /* 0x0000000109237824 */ /* 0x000fe200078e0223 */
[----:B------:R-:W2:Y:S04]  /*12ba0*/  SHFL.IDX PT, R2, R4, RZ, 0x181f ;  /* 0x00181fff04027589 */ /* 0x000ea800000e0000 */
[----:B------:R-:W-:-:S13]  /*12bb0*/  ISETP.GE.AND P0, PT, R35, R37, PT ;  /* 0x000000252300720c */ /* 0x000fda0003f06270 */
[----:B0-----:R-:W-:-:S05]  /*12bc0*/  @!P0 LEA R3, P2, R8, R3, 0x1 ;  /* 0x0000000308038211 */ /* 0x001fca00078408ff */
[----:B--2---:R-:W-:-:S05]  /*12bd0*/  @!P0 IMAD.X R2, RZ, RZ, R2, P2 ;  /* 0x000000ffff028224 */ /* 0x004fca00010e0602 */
[----:B------:R-:W-:-:S04]  /*12be0*/  @!P0 LOP3.LUT R3, R3, R2, RZ, 0x3c, !PT ;  /* 0x0000000203038212 */ /* 0x000fc800078e3cff */
[----:B------:R-:W-:-:S04]  /*12bf0*/  @!P0 LOP3.LUT R2, R3, R2, RZ, 0x3c, !PT ;  /* 0x0000000203028212 */ /* 0x000fc800078e3cff */
[----:B------:R-:W-:-:S05]  /*12c00*/  @!P0 LOP3.LUT R3, R3, R2, RZ, 0x3c, !PT ;  /* 0x0000000203038212 */ /* 0x000fca00078e3cff */
[----:B------:R-:W-:Y:S01]  /*12c10*/  @!PT LDS RZ, [RZ] ;  /* 0x00000000fffff984 */ /* 0x000fe20000000800 */
[----:B-----5:R0:W-:Y:S02]  /*12c20*/  @!P0 LDGSTS.E.BYPASS.LTC128B.128 [R7+0x20400], desc[UR54][R2.64], !P1 ;  /* 0x2040000002078fae */ /* 0x0201e4000c901d76 */
[----:B0-----:R-:W-:Y:S02]  /*12c30*/  VIADD R2, R35, 0x10 ;  /* 0x0000001023027836 */ /* 0x001fe40000000000 */
[----:B------:R-:W0:Y:S03]  /*12c40*/  SHFL.IDX PT, R3, R0, 0x1, 0x181f ;  /* 0x00381f0000037f89 */ /* 0x000e2600000e0000 */
[----:B------:R-:W-:Y:S02]  /*12c50*/  ISETP.GE.AND P0, PT, R2, R37, PT ;  /* 0x000000250200720c */ /* 0x000fe40003f06270 */
[----:B------:R-:W2:Y:S11]  /*12c60*/  SHFL.IDX PT, R2, R4, 0x1, 0x181f ;  /* 0x00381f0004027f89 */ /* 0x000eb600000e0000 */
[----:B0-----:R-:W-:-:S05]  /*12c70*/  @!P0 LEA R3, P2, R8, R3, 0x1 ;  /* 0x0000000308038211 */ /* 0x001fca00078408ff */
[----:B--2---:R-:W-:-:S05]  /*12c80*/  @!P0 IMAD.X R2, RZ, RZ, R2, P2 ;  /* 0x000000ffff028224 */ /* 0x004fca00010e0602 */
        /* <DEDUP_REMOVED lines=8> */
[----:B------:R-:W2:Y:S04]  /*12d10*/  SHFL.IDX PT, R2, R4, 0x2, 0x181f ;  /* 0x00581f0004027f89 */ /* 0x000ea800000e0000 */
[----:B------:R-:W3:Y:S04]  /*12d20*/  SHFL.IDX PT, R4, R4, 0x3, 0x181f ;  /* 0x00781f0004047f89 */ /* 0x000ee800000e0000 */
[----:B0-----:R-:W-:-:S05]  /*12d30*/  @!P0 LEA R3, P2, R8, R3, 0x1 ;  /* 0x0000000308038211 */ /* 0x001fca00078408ff */
[----:B--2---:R-:W-:-:S05]  /*12d40*/  @!P0 IMAD.X R2, RZ, RZ, R2, P2 ;  /* 0x000000ffff028224 */ /* 0x004fca00010e0602 */
[----:B------:R-:W-:-:S04]  /*12d50*/  @!P0 LOP3.LUT R3, R3, R2, RZ, 0x3c, !PT ;  /* 0x0000000203038212 */ /* 0x000fc800078e3cff */
[----:B------:R-:W-:-:S04]  /*12d60*/  @!P0 LOP3.LUT R2, R3, R2, RZ, 0x3c, !PT ;  /* 0x0000000203028212 */ /* 0x000fc800078e3cff */
[----:B------:R-:W-:-:S05]  /*12d70*/  @!P0 LOP3.LUT R3, R3, R2, RZ, 0x3c, !PT ;  /* 0x0000000203038212 */ /* 0x000fca00078e3cff */
[----:B---3--:R0:W-:Y:S02]  /*12d80*/  @!P0 LDGSTS.E.BYPASS.LTC128B.128 [R7+0x21400], desc[UR54][R2.64], !P1 ;  /* 0x2140000002078fae */ /* 0x0081e4000c901d76 */
.L_x_5698:
[----:B------:R-:W-:-:S05]  /*12d90*/  VIADD R35, R35, 0x30 ;  /* 0x0000003023237836 */ /* 0x000fca0000000000 */
[----:B------:R-:W-:-:S13]  /*12da0*/  ISETP.GE.AND P0, PT, R35, R37, PT ;  /* 0x000000252300720c */ /* 0x000fda0003f06270 */
        /* <DEDUP_REMOVED lines=8> */
.L_x_5621:
        /* <DEDUP_REMOVED lines=18> */
.L_x_5699:
[----:B------:R-:W-:Y:S05]  /*12f50*/  BSYNC B0 ;  /* 0x0000000000007941 */ /* 0x000fea0003800000 */
.L_x_5622:
[----:B------:R-:W-:-:S05]  /*12f60*/  IMAD.U32 R2, RZ, RZ, UR36 ;  /* 0x00000024ff027e24 */ /* 0x000fca000f8e00ff */
[----:B------:R-:W-:-:S13]  /*12f70*/  ISETP.NE.AND P0, PT, R2, 0x3, PT ;  /* 0x000000030200780c */ /* 0x000fda0003f05270 */
[----:B------:R-:W-:Y:S05]  /*12f80*/  @!P0 BRA `(.L_x_5624) ;  /* 0x0000000000048947 */ /* 0x000fea0003800000 */
[----:B------:R-:W-:Y:S01]  /*12f90*/  BPT.TRAP 0x1 ;  /* 0x000000040000795c */ /* 0x000fe20000300000 */
.L_x_5624:
[----:B0-----:R-:W-:Y:S01]  /*12fa0*/  SHF.L.U32 R0, R25, 0x1f, RZ ;  /* 0x0000001f19007819 */ /* 0x001fe200000006ff */
[----:B------:R-:W-:Y:S03]  /*12fb0*/  BSSY B0, `(.L_x_5625) ;  /* 0x0000003000007945 */ /* 0x000fe60003800000 */
[----:B------:R-:W0:Y:S02]  /*12fc0*/  SYNCS.PHASECHK.TRANS64.TRYWAIT P0, [R27+URZ+0x28c60], R0 ;  /* 0x028c60001b0075a7 */ /* 0x000e24000800017f */
[----:B0-----:R-:W-:Y:S05]  /*12fd0*/  @!P0 BRA `(.L_x_5626) ;  /* 0x0000003800948947 */ /* 0x001fea0003800000 */
.L_x_5700:
[----:B------:R-:W-:Y:S05]  /*12fe0*/  BSYNC B0 ;  /* 0x0000000000007941 */ /* 0x000fea0003800000 */
.L_x_5625:
[----:B------:R-:W0:Y:S01]  /*12ff0*/  LDL.LU R2, [R1+0x8] ;  /* 0x0000080001027983 */ /* 0x000e220000300800 */
[----:B------:R-:W-:-:S03]  /*13000*/  ULDC.64 UR4, c[0x0][0x328] ;  /* 0x0000ca0000047ab9 */ /* 0x000fc60000000a00 */
[----:B------:R-:W2:Y:S01]  /*13010*/  LDL.LU R4, [R1+0xc] ;  /* 0x00000c0001047983 */ /* 0x000ea20000300800 */
[----:B------:R-:W-:Y:S02]  /*13020*/  IMAD R5, R24, 0x8000, R34 ;  /* 0x0000800018057824 */ /* 0x000fe400078e0222 */
[----:B0-----:R-:W-:Y:S02]  /*13030*/  IMAD R0, R2, UR4, RZ ;  /* 0x0000000402007c24 */ /* 0x001fe4000f8e02ff */
[----:B------:R-:W-:-:S04]  /*13040*/  IMAD.WIDE.U32 R2, R36, UR4, RZ ;  /* 0x0000000424027c25 */ /* 0x000fc8000f8e00ff */
[----:B------:R-:W-:Y:S01]  /*13050*/  IMAD R0, R36, UR5, R0 ;  /* 0x0000000524007c24 */ /* 0x000fe2000f8e0200 */
[----:B------:R-:W-:-:S03]  /*13060*/  ULDC.64 UR4, c[0x0][0x338] ;  /* 0x0000ce0000047ab9 */ /* 0x000fc60000000a00 */
[----:B------:R-:W-:Y:S02]  /*13070*/  IMAD.IADD R3, R3, 0x1, R0 ;  /* 0x0000000103037824 */ /* 0x000fe400078e0200 */
        /* <DEDUP_REMOVED lines=23> */
[----:B0-----:R-:W-:-:S05]  /*131f0*/  IMAD.SHL.U32 R7, R7, 0x8, RZ ;  /* 0x0000000807077824 */ /* 0x001fca00078e00ff */
[----:B------:R-:W-:-:S05]  /*13200*/  LOP3.LUT R7, R7, 0x38, RZ, 0xc0, !PT ;  /* 0x0000003807077812 */ /* 0x000fca00078ec0ff */
[----:B------:R-:W-:Y:S01]  /*13210*/  IMAD.SHL.U32 R0, R7, 0x2, RZ ;  /* 0x0000000207007824 */ /* 0x000fe200078e00ff */
[----:B------:R-:W-:-:S04]  /*13220*/  LOP3.LUT R7, R17, 0x1, RZ, 0xc0, !PT ;  /* 0x0000000111077812 */ /* 0x000fc800078ec0ff */
[----:B--2---:R-:W-:Y:S02]  /*13230*/  IADD3 R2, P0, R2, R0, RZ ;  /* 0x0000000002027210 */ /* 0x004fe40007f1e0ff */
[----:B------:R-:W-:Y:S02]  /*13240*/  ISETP.NE.U32.AND P1, PT, R7, 0x1, PT ;  /* 0x000000010700780c */ /* 0x000fe40003f25070 */
[----:B------:R-:W-:Y:S01]  /*13250*/  PRMT R7, R17, 0x8880, RZ ;  /* 0x0000888011077816 */ /* 0x000fe200000000ff */
[----:B---3--:R-:W-:Y:S01]  /*13260*/  IMAD.X R3, RZ, RZ, R3, P0 ;  /* 0x000000ffff037224 */ /* 0x008fe200000e0603 */
        /* <DEDUP_REMOVED lines=25> */
[----:B------:R-:W2:Y:S04]  /*13400*/  SHFL.IDX PT, R3, R6, 0x1, 0x181f ;  /* 0x00381f0006037f89 */ /* 0x000ea800000e0000 */
[----:B------:R-:W-:Y:S01]  /*13410*/  SHFL.IDX PT, R6, R6, 0x3, 0x181f ;  /* 0x00781f0006067f89 */ /* 0x000fe200000e0000 */
[----:B0-----:R-:W-:-:S05]  /*13420*/  IADD3 R2, P6, R2, R0, RZ ;  /* 0x0000000002027210 */ /* 0x001fca0007fde0ff */
[----:B--2---:R-:W-:Y:S01]  /*13430*/  IMAD.X R3, RZ, RZ, R3, P6 ;  /* 0x000000ffff037224 */ /* 0x004fe200030e0603 */
        /* <DEDUP_REMOVED lines=39> */
[----:B0-----:R0:W2:Y:S02]  /*136b0*/  SHFL.IDX PT, R2, R4, 0x3, 0x181f ;  /* 0x00781f0004027f89 */ /* 0x0010a400000e0000 */
.L_x_5710:
        /* <DEDUP_REMOVED lines=11> */
[----:B--2---:R-:W-:Y:S02]  /*13770*/  IADD3 R2, P0, R2, R0, RZ ;  /* 0x0000000002027210 */ /* 0x004fe40007f1e0ff */
        /* <DEDUP_REMOVED lines=22> */
.L_x_5628:
        /* <DEDUP_REMOVED lines=11> */
.L_x_5629:
[----:B------:R-:W2:Y:S01]  /*13990*/  LDL.LU R2, [R1+0x4] ;  /* 0x0000040001027983 */ /* 0x000ea20000300800 */
[----:B------:R3:W-:Y:S01]  /*139a0*/  SYNCS.ARRIVE.TRANS64.A1T0 RZ, [R27+URZ+0x28c50], RZ ;  /* 0x028c50ff1bff79a7 */ /* 0x0007e2000810003f */
[----:B------:R-:W-:Y:S01]  /*139b0*/  BSSY B0, `(.L_x_5630) ;  /* 0x00000f7000007945 */ /* 0x000fe20003800000 */
[----:B--2---:R-:W-:-:S05]  /*139c0*/  VIADD R7, R2, 0xfffffffe ;  /* 0xfffffffe02077836 */ /* 0x004fca0000000000 */
[----:B------:R-:W-:-:S13]  /*139d0*/  ISETP.GE.AND P0, PT, R7, R32, PT ;  /* 0x000000200700720c */ /* 0x000fda0003f06270 */
[----:B---3--:R-:W-:Y:S05]  /*139e0*/  @!P0 BRA `(.L_x_5631) ;  /* 0x0000000c00cc8947 */ /* 0x008fea0003800000 */
[----:B------:R-:W2:Y:S01]  /*139f0*/  LDL.LU R2, [R1+0x14] ;  /* 0x0000140001027983 */ /* 0x000ea20000300800 */
[----:B------:R-:W-:-:S04]  /*13a00*/  LOP3.LUT R29, R17, 0x80, RZ, 0xc0, !PT ;  /* 0x00000080111d7812 */ /* 0x000fc800078ec0ff */
[----:B------:R-:W-:Y:S02]  /*13a10*/  SHF.R.U32.HI R29, RZ, 0x3, R29 ;  /* 0x00000003ff1d7819 */ /* 0x000fe4000001161d */
[----:B--2---:R-:W-:-:S04]  /*13a20*/  LOP3.LUT R30, R2, 0x40, RZ, 0xc0, !PT ;  /* 0x00000040021e7812 */ /* 0x004fc800078ec0ff */
[----:B------:R-:W-:-:S07]  /*13a30*/  SHF.R.U32.HI R30, RZ, 0x2, R30 ;  /* 0x00000002ff1e7819 */ /* 0x000fce000001161e */
.L_x_5644:
[----:B--2---:R-:W2:Y:S01]  /*13a40*/  S2R R2, SR_TID.X ;  /* 0x0000000000027919 */ /* 0x004ea20000002100 */
[----:B---3--:R-:W3:Y:S01]  /*13a50*/  LDC R3, c[0x0][0x430] ;  /* 0x00010c00ff037b82 */ /* 0x008ee20000000800 */
[----:B------:R-:W-:Y:S01]  /*13a60*/  IMAD R6, R7, 0x40, R31 ;  /* 0x0000004007067824 */ /* 0x000fe200078e021f */
[----:B------:R-:W-:Y:S05]  /*13a70*/  YIELD ;  /* 0x0000000000007946 */ /* 0x000fea0003800000 */
[----:B0-----:R-:W0:Y:S01]  /*13a80*/  S2R R4, SR_TID.X ;  /* 0x0000000000047919 */ /* 0x001e220000002100 */
[----:B------:R-:W-:Y:S01]  /*13a90*/  IMAD.U32 R11, RZ, RZ, UR36 ;  /* 0x00000024ff0b7e24 */ /* 0x000fe2000f8e00ff */
[----:B------:R-:W-:Y:S01]  /*13aa0*/  ULDC UR4, c[0x0][0x430] ;  /* 0x00010c0000047ab9 */ /* 0x000fe20000000800 */
[----:B------:R-:W-:Y:S01]  /*13ab0*/  VIADD R24, R24, 0x1 ;  /* 0x0000000118187836 */ /* 0x000fe20000000000 */
[----:B---3--:R-:W-:-:S02]  /*13ac0*/  ISETP.NE.AND P0, PT, R3, 0x1, PT ;  /* 0x000000010300780c */ /* 0x008fc40003f05270 */
[----:B--2---:R-:W-:-:S04]  /*13ad0*/  LOP3.LUT R2, R2, 0x7f, RZ, 0xc0, !PT ;  /* 0x0000007f02027812 */ /* 0x004fc800078ec0ff */
[----:B------:R-:W-:-:S07]  /*13ae0*/  SHF.R.U32.HI R2, RZ, 0x3, R2 ;  /* 0x00000003ff027819 */ /* 0x000fce0000011602 */
[----:B------:R-:W2:Y:S01]  /*13af0*/  @P0 LDC R3, c[0x0][0x434] ;  /* 0x00010d00ff030b82 */ /* 0x000ea20000000800 */
[----:B0-----:R-:W-:-:S05]  /*13b00*/  IMAD.SHL.U32 R4, R4, 0x10, RZ ;  /* 0x0000001004047824 */ /* 0x001fca00078e00ff */
[----:B------:R-:W-:Y:S02]  /*13b10*/  LOP3.LUT R4, R2, 0x70, R4, 0xf8, !PT ;  /* 0x0000007002047812 */ /* 0x000fe400078ef804 */
[----:B------:R-:W0:Y:S02]  /*13b20*/  @P0 LDC R2, c[0x0][0x438] ;  /* 0x00010e00ff020b82 */ /* 0x000e240000000800 */
[C---:B------:R-:W-:Y:S01]  /*13b30*/  ISETP.GT.U32.AND P1, PT, R4.reuse, 0x3f, PT ;  /* 0x0000003f0400780c */ /* 0x040fe20003f24070 */
[----:B------:R-:W-:-:S04]  /*13b40*/  IMAD.IADD R6, R4, 0x1, R6 ;  /* 0x0000000104067824 */ /* 0x000fc800078e0206 */
[----:B------:R-:W-:-:S08]  /*13b50*/  IMAD.MOV.U32 R10, RZ, RZ, R6 ;  /* 0x000000ffff0a7224 */ /* 0x000fd000078e0006 */
[----:B------:R-:W3:Y:S01]  /*13b60*/  @!P1 LDC.64 R4, c[0x0][0x428] ;  /* 0x00010a00ff049b82 */ /* 0x000ee20000000a00 */
[----:B--2---:R-:W-:-:S07]  /*13b70*/  @P0 IMAD.HI.U32 R3, R6, R3, RZ ;  /* 0x0000000306030227 */ /* 0x004fce00078e00ff */
[----:B------:R-:W2:Y:S01]  /*13b80*/  @!P1 LDC.64 R8, c[0x0][0x418] ;  /* 0x00010600ff089b82 */ /* 0x000ea20000000a00 */
[----:B0-----:R-:W-:-:S04]  /*13b90*/  @P0 SHF.R.U32.HI R10, RZ, R2, R3 ;  /* 0x00000002ff0a0219 */ /* 0x001fc80000011603 */
[--C-:B------:R-:W-:Y:S01]  /*13ba0*/  @!P1 SHF.R.S32.HI R3, RZ, 0x1f, R10.reuse ;  /* 0x0000001fff039819 */ /* 0x100fe2000001140a */
[----:B------:R-:W-:-:S04]  /*13bb0*/  @!P1 IMAD.MOV.U32 R2, RZ, RZ, R10 ;  /* 0x000000ffff029224 */ /* 0x000fc800078e000a */
[----:B---3--:R-:W-:-:S04]  /*13bc0*/  @!P1 IMAD.WIDE.U32 R2, R28, R4, R2 ;  /* 0x000000041c029225 */ /* 0x008fc800078e0002 */
[----:B------:R-:W-:-:S04]  /*13bd0*/  @!P1 IMAD R4, R33, R4, RZ ;  /* 0x0000000421049224 */ /* 0x000fc800078e02ff */
[----:B------:R-:W-:Y:S01]  /*13be0*/  @!P1 IMAD R5, R28, R5, R4 ;  /* 0x000000051c059224 */ /* 0x000fe200078e0204 */
[----:B--2---:R-:W-:Y:S01]  /*13bf0*/  @!P1 LEA R8, P0, R2, R8, 0x2 ;  /* 0x0000000802089211 */ /* 0x004fe200078010ff */
[----:B------:R-:W-:-:S03]  /*13c00*/  IMAD.MOV.U32 R4, RZ, RZ, RZ ;  /* 0x000000ffff047224 */ /* 0x000fc600078e00ff */
[----:B------:R-:W-:Y:S01]  /*13c10*/  @!P1 IADD3 R3, R5, R3, RZ ;  /* 0x0000000305039210 */ /* 0x000fe20007ffe0ff */
[----:B------:R-:W-:-:S03]  /*13c20*/  IMAD.MOV R5, RZ, RZ, -R10 ;  /* 0x000000ffff057224 */ /* 0x000fc600078e0a0a */
[----:B------:R-:W-:Y:S01]  /*13c30*/  @!P1 LEA.HI.X R9, R2, R9, R3, 0x2, P0 ;  /* 0x0000000902099211 */ /* 0x000fe200000f1403 */
[----:B------:R-:W-:Y:S01]  /*13c40*/  IMAD R5, R5, UR4, R6 ;  /* 0x0000000405057c24 */ /* 0x000fe2000f8e0206 */
[----:B------:R-:W-:-:S03]  /*13c50*/  ISETP.NE.AND P0, PT, R24, 0x2, PT ;  /* 0x000000021800780c */ /* 0x000fc60003f05270 */
[----:B------:R0:W5:Y:S01]  /*13c60*/  @!P1 LDG.E R4, desc[UR54][R8.64] ;  /* 0x0000003608049981 */ /* 0x000162000c1e1900 */
[----:B------:R-:W-:Y:S01]  /*13c70*/  ISETP.NE.AND P1, PT, R11, 0x3, PT ;  /* 0x000000030b00780c */ /* 0x000fe20003f25270 */
[----:B------:R-:W-:Y:S01]  /*13c80*/  IMAD.MOV.U32 R3, RZ, RZ, R7 ;  /* 0x000000ffff037224 */ /* 0x000fe200078e0007 */
[----:B------:R-:W-:Y:S01]  /*13c90*/  SEL R2, RZ, 0x1, P0 ;  /* 0x00000001ff027807 */ /* 0x000fe20000000000 */
[----:B------:R-:W-:Y:S01]  /*13ca0*/  VIADD R7, R7, 0xffffffff ;  /* 0xffffffff07077836 */ /* 0x000fe20000000000 */
[----:B------:R-:W-:Y:S02]  /*13cb0*/  SEL R24, R24, RZ, P0 ;  /* 0x000000ff18187207 */ /* 0x000fe40000000000 */
[----:B------:R-:W-:Y:S02]  /*13cc0*/  LOP3.LUT R25, R25, R2, RZ, 0x3c, !PT ;  /* 0x0000000219197212 */ /* 0x000fe400078e3cff */
[----:B------:R-:W-:-:S05]  /*13cd0*/  ISETP.GT.AND P3, PT, R3, R32, PT ;  /* 0x000000200300720c */ /* 0x000fca0003f64270 */
[----:B01----:R-:W-:Y:S08]  /*13ce0*/  @!P1 BRA `(.L_x_5632) ;  /* 0x0000000000049947 */ /* 0x003ff00003800000 */
[----:B------:R-:W-:Y:S01]  /*13cf0*/  BPT.TRAP 0x1 ;  /* 0x000000040000795c */ /* 0x000fe20000300000 */
.L_x_5632:
[----:B------:R-:W-:Y:S01]  /*13d00*/  IMAD R6, R24, 0x8, R23 ;  /* 0x0000000818067824 */ /* 0x000fe200078e0217 */
[----:B------:R-:W-:Y:S01]  /*13d10*/  SHF.L.U32 R17, R25, 0x1f, RZ ;  /* 0x0000001f19117819 */ /* 0x000fe200000006ff */
[----:B------:R-:W-:Y:S01]  /*13d20*/  BSSY B1, `(.L_x_5633) ;  /* 0x0000004000017945 */ /* 0x000fe20003800000 */
[----:B------:R-:W-:Y:S02]  /*13d30*/  SHF.R.S32.HI R9, RZ, 0x1f, R5 ;  /* 0x0000001fff097819 */ /* 0x000fe40000011405 */
[----:B------:R-:W0:Y:S02]  /*13d40*/  SYNCS.PHASECHK.TRANS64.TRYWAIT P0, [R6+URZ+0x28c40], R17 ;  /* 0x028c4011060075a7 */ /* 0x000e24000800017f */
[----:B0-----:R-:W-:Y:S05]  /*13d50*/  @!P0 BRA `(.L_x_5634) ;  /* 0x0000003400708947 */ /* 0x001fea0003800000 */
.L_x_5711:
[----:B------:R-:W-:Y:S05]  /*13d60*/  BSYNC B1 ;  /* 0x0000000000017941 */ /* 0x000fea0003800000 */
.L_x_5633:
        /* <DEDUP_REMOVED lines=20> */
[----:B-1----:R-:W-:Y:S01]  /*13eb0*/  LEA.HI.X R27, R2, UR5, R8, 0x1, P0 ;  /* 0x00000005021b7c11 */ /* 0x002fe200080f0c08 */
        /* <DEDUP_REMOVED lines=21> */
.L_x_5721:
        /* <DEDUP_REMOVED lines=8> */
.L_x_5636:
        /* <DEDUP_REMOVED lines=11> */
.L_x_5637:
[----:B------:R2:W-:Y:S01]  /*14140*/  SYNCS.ARRIVE.TRANS64.A1T0 RZ, [R6+URZ+0x28c30], RZ ;  /* 0x028c30ff06ff79a7 */ /* 0x0005e2000810003f */
[----:B------:R-:W-:Y:S05]  /*14150*/  @!P2 BRA `(.L_x_5638) ;  /* 0x000000000004a947 */ /* 0x000fea0003800000 */
[----:B------:R-:W-:Y:S01]  /*14160*/  BPT.TRAP 0x1 ;  /* 0x000000040000795c */ /* 0x000fe20000300000 */
.L_x_5638:
[----:B------:R-:W3:Y:S01]  /*14170*/  SYNCS.PHASECHK.TRANS64.TRYWAIT P0, [R6+URZ+0x28c60], R17 ;  /* 0x028c6011060075a7 */ /* 0x000ee2000800017f */
[----:B------:R-:W-:Y:S04]  /*14180*/  BSSY B1, `(.L_x_5639) ;  /* 0x0000002000017945 */ /* 0x000fe80003800000 */
[----:B---3--:R-:W-:Y:S05]  /*14190*/  @!P0 BRA `(.L_x_5640) ;  /* 0x0000003400908947 */ /* 0x008fea0003800000 */
.L_x_5722:
[----:B------:R-:W-:Y:S05]  /*141a0*/  BSYNC B1 ;  /* 0x0000000000017941 */ /* 0x000fea0003800000 */
.L_x_5639:
        /* <DEDUP_REMOVED lines=81> */
.L_x_5732:
        /* <DEDUP_REMOVED lines=25> */
.L_x_5642:
        /* <DEDUP_REMOVED lines=11> */
.L_x_5643:
[----:B------:R3:W-:Y:S01]  /*14900*/  SYNCS.ARRIVE.TRANS64.A1T0 RZ, [R6+URZ+0x28c50], RZ ;  /* 0x028c50ff06ff79a7 */ /* 0x0007e2000810003f */
[----:B------:R-:W-:Y:S05]  /*14910*/  @P3 BRA `(.L_x_5644) ;  /* 0xfffffff000483947 */ /* 0x000fea000383ffff */
.L_x_5631:
[----:B------:R-:W-:Y:S05]  /*14920*/  BSYNC B0 ;  /* 0x0000000000007941 */ /* 0x000fea0003800000 */
.L_x_5630:
        /* <DEDUP_REMOVED lines=21> */
.L_x_5646:
[----:B------:R-:W-:Y:S05]  /*14a80*/  BSYNC B0 ;  /* 0x0000000000007941 */ /* 0x000fea0003800000 */
.L_x_5645:
[----:B------:R-:W-:-:S07]  /*14a90*/  SEL R24, R24, RZ, P0 ;  /* 0x000000ff18187207 */ /* 0x000fce0000000000 */
.L_x_5605:
[----:B------:R-:W-:Y:S05]  /*14aa0*/  BSYNC B7 ;  /* 0x0000000000077941 */ /* 0x000fea0003800000 */
.L_x_5603:
        /* <DEDUP_REMOVED lines=11> */
.L_x_5647:
        /* <DEDUP_REMOVED lines=17> */
[----:B----4-:R-:W-:Y:S01]  /*14c70*/  @!P1 IMAD.MOV.U32 R17, RZ, RZ, R2 ;  /* 0x000000ffff119224 */ /* 0x010fe200078e0002 */
[----:B------:R-:W-:-:S04]  /*14c80*/  ISETP.NE.AND P1, PT, R8, RZ, PT ;  /* 0x000000ff0800720c */ /* 0x000fc80003f25270 */
[----:B------:R-:W0:Y:S02]  /*14c90*/  SHFL.UP PT, R14, R17, 0x1, RZ ;  /* 0x04200000110e7989 */ /* 0x000e2400000e00ff */
[----:B0-----:R-:W-:-:S04]  /*14ca0*/  SEL R4, R14, RZ, P1 ;  /* 0x000000ff0e047207 */ /* 0x001fc80000800000 */
[----:B------:R-:W-:-:S05]  /*14cb0*/  IADD3 R4, R17, R4, RZ ;  /* 0x0000000411047210 */ /* 0x000fca0007ffe0ff */
[----:B------:R-:W0:Y:S02]  /*14cc0*/  SHFL.UP PT, R14, R4, 0x2, RZ ;  /* 0x04400000040e7989 */ /* 0x000e2400000e00ff */
[----:B0-----:R-:W-:-:S05]  /*14cd0*/  SEL R5, R14, RZ, P2 ;  /* 0x000000ff0e057207 */ /* 0x001fca0001000000 */
[----:B--23--:R-:W-:Y:S02]  /*14ce0*/  IMAD.IADD R6, R4, 0x1, R5 ;  /* 0x0000000104067824 */ /* 0x00cfe400078e0205 */
[----:B------:R-:W-:Y:S04]  /*14cf0*/  SHFL.IDX PT, R5, R16, 0x1, 0x1f ;  /* 0x00201f0010057f89 */ /* 0x000fe800000e0000 */
        /* <DEDUP_REMOVED lines=10> */
.L_x_5742:
[----:B------:R-:W-:Y:S02]  /*14da0*/  ULDC UR4, c[0x0][0xc38] ;  /* 0x00030e0000047ab9 */ /* 0x000fe40000000800 */
[----:B------:R-:W-:-:S04]  /*14db0*/  IMAD.U32 R4, RZ, RZ, UR4 ;  /* 0x00000004ff047e24 */ /* 0x000fc8000f8e00ff */
[----:B--2---:R-:W-:-:S04]  /*14dc0*/  IMAD R14, R14, R4, RZ ;  /* 0x000000040e0e7224 */ /* 0x004fc800078e02ff */
[----:B------:R-:W-:-:S05]  /*14dd0*/  IMAD.IADD R5, R5, 0x1, R14 ;  /* 0x0000000105057824 */ /* 0x000fca00078e020e */
[----:B------:R-:W-:-:S13]  /*14de0*/  ISETP.GT.AND P6, PT, R5, R0, PT ;  /* 0x000000000500720c */ /* 0x000fda0003fc4270 */
[----:B------:R-:W-:Y:S05]  /*14df0*/  @P6 BRA `(.L_x_5650) ;  /* 0x00000000009c6947 */ /* 0x000fea0003800000 */
.L_x_5655:
        /* <DEDUP_REMOVED lines=14> */
.L_x_5653:
[----:B------:R-:W-:Y:S05]  /*14ee0*/  BSYNC B0 ;  /* 0x0000000000007941 */ /* 0x000fea0003800000 */
.L_x_5652:
        /* <DEDUP_REMOVED lines=18> */
.L_x_5750:
[----:B------:R-:W-:Y:S02]  /*15010*/  ULDC UR4, c[0x0][0xc38] ;  /* 0x00030e0000047ab9 */ /* 0x000fe40000000800 */
[----:B------:R-:W-:-:S04]  /*15020*/  IMAD.U32 R4, RZ, RZ, UR4 ;  /* 0x00000004ff047e24 */ /* 0x000fc8000f8e00ff */
[----:B--2---:R-:W-:-:S04]  /*15030*/  IMAD R14, R14, R4, RZ ;  /* 0x000000040e0e7224 */ /* 0x004fc800078e02ff */
[----:B------:R-:W-:-:S05]  /*15040*/  IMAD.IADD R5, R14, 0x1, R5 ;  /* 0x000000010e057824 */ /* 0x000fca00078e0205 */
[----:B------:R-:W-:-:S13]  /*15050*/  ISETP.GT.AND P6, PT, R5, R0, PT ;  /* 0x000000000500720c */ /* 0x000fda0003fc4270 */
[----:B------:R-:W-:Y:S05]  /*15060*/  @!P6 BRA `(.L_x_5655) ;  /* 0xfffffffc0064e947 */ /* 0x000fea000383ffff */
.L_x_5650:
        /* <DEDUP_REMOVED lines=8> */
.L_x_5754:
[----:B------:R-:W-:Y:S01]  /*150f0*/  ISETP.NE.AND P0, PT, R3, RZ, PT ;  /* 0x000000ff0300720c */ /* 0x000fe20003f05270 */
[----:B------:R-:W-:-:S12]  /*15100*/  IMAD.MOV.U32 R14, RZ, RZ, RZ ;  /* 0x000000ffff0e7224 */ /* 0x000fd800078e00ff */
[----:B------:R-:W-:Y:S05]  /*15110*/  @!P0 BRA `(.L_x_5657) ;  /* 0x0000000000108947 */ /* 0x000fea0003800000 */
[----:B------:R-:W-:Y:S01]  /*15120*/  UMOV UR4, 0xffffffff ;  /* 0xffffffff00047882 */ /* 0x000fe20000000000 */
[----:B------:R-:W-:Y:S02]  /*15130*/  VIADD R12, R6, 0xffffffff ;  /* 0xffffffff060c7836 */ /* 0x000fe40000000000 */
[----:B------:R-:W-:Y:S05]  /*15140*/  BRA.DIV UR4, `(.L_x_5658) ;  /* 0x0000003604bc7947 */ /* 0x000fea000b800000 */
[----:B------:R4:W0:Y:S02]  /*15150*/  SHFL.IDX PT, R14, R2, R12, 0x1f ;  /* 0x00001f0c020e7589 */ /* 0x00082400000e0000 */
.L_x_5657:
        /* <DEDUP_REMOVED lines=66> */
.L_x_5651:
[----:B------:R-:W-:Y:S01]  /*15580*/  UMOV UR4, URZ ;  /* 0x0000003f00047c82 */ /* 0x000fe20008000000 */
[----:B------:R-:W-:Y:S01]  /*15590*/  UMOV UR5, URZ ;  /* 0x0000003f00057c82 */ /* 0x000fe20008000000 */
[----:B------:R-:W-:Y:S01]  /*155a0*/  ULDC UR6, c[0x0][0xc3c] ;  /* 0x00030f0000067ab9 */ /* 0x000fe20000000800 */
[----:B------:R-:W-:Y:S02]  /*155b0*/  IMAD.MOV.U32 R16, RZ, RZ, R0 ;  /* 0x000000ffff107224 */ /* 0x000fe400078e0000 */
[----:B------:R-:W-:Y:S02]  /*155c0*/  IMAD.U32 R17, RZ, RZ, UR4 ;  /* 0x00000004ff117e24 */ /* 0x000fe4000f8e00ff */
[----:B------:R-:W-:Y:S02]  /*155d0*/  IMAD.U32 R18, RZ, RZ, UR5 ;  /* 0x00000005ff127e24 */ /* 0x000fe4000f8e00ff */
[----:B------:R-:W-:-:S07]  /*155e0*/  IMAD.U32 R19, RZ, RZ, UR6 ;  /* 0x00000006ff137e24 */ /* 0x000fce000f8e00ff */
.L_x_5659:
        /* <DEDUP_REMOVED lines=10> */
.L_x_5648:
[----:B------:R-:W-:Y:S02]  /*15690*/  ULDC UR4, c[0x0][0xc3c] ;  /* 0x00030f0000047ab9 */ /* 0x000fe40000000800 */
[----:B0-----:R-:W-:-:S13]  /*156a0*/  ISETP.GE.AND P0, PT, R19, UR4, PT ;  /* 0x0000000413007c0c */ /* 0x001fda000bf06270 */
[----:B------:R-:W-:Y:S05]  /*156b0*/  @!P0 BRA `(.L_x_5660) ;  /* 0xffffffb400448947 */ /* 0x000fea000383ffff */
[----:B------:R-:W-:Y:S05]  /*156c0*/  BSYNC B8 ;  /* 0x0000000000087941 */ /* 0x000fea0003800000 */
.L_x_5591:
[----:B------:R-:W5:Y:S01]  /*156d0*/  LDL.LU R0, [R1+0x10] ;  /* 0x0000100001007983 */ /* 0x000f620000300800 */
[----:B------:R-:W-:Y:S01]  /*156e0*/  BSSY B0, `(.L_x_5661) ;  /* 0x000000b000007945 */ /* 0x000fe20003800000 */
[----:B------:R-:W1:Y:S01]  /*156f0*/  S2R R5, SR_CgaCtaId ;  /* 0x0000000000057919 */ /* 0x000e620000008800 */
[----:B-----5:R-:W-:-:S05]  /*15700*/  VIADD R0, R0, 0x1 ;  /* 0x0000000100007836 */ /* 0x020fca0000000000 */
[----:B0-----:R-:W-:-:S04]  /*15710*/  LEA.HI R2, R0, R0, RZ, 0x1 ;  /* 0x0000000000027211 */ /* 0x001fc800078f08ff */
[----:B------:R-:W-:Y:S02]  /*15720*/  LOP3.LUT R3, R2, 0xfffffffe, RZ, 0xc0, !PT ;  /* 0xfffffffe02037812 */ /* 0x000fe400078ec0ff */
[----:B------:R-:W-:-:S03]  /*15730*/  MOV R2, 0x400 ;  /* 0x0000040000027802 */ /* 0x000fc60000000f00 */
[----:B------:R-:W-:Y:S01]  /*15740*/  IMAD.IADD R0, R0, 0x1, -R3 ;  /* 0x0000000100007824 */ /* 0x000fe200078e0a03 */
[----:B-1----:R-:W-:-:S04]  /*15750*/  LEA R5, R5, R2, 0x18 ;  /* 0x0000000205057211 */ /* 0x002fc800078ec0ff */
[----:B------:R-:W-:-:S04]  /*15760*/  SHF.L.U32 R0, R0, 0x1f, RZ ;  /* 0x0000001f00007819 */ /* 0x000fc800000006ff */
[----:B------:R-:W0:Y:S02]  /*15770*/  SYNCS.PHASECHK.TRANS64.TRYWAIT P0, [R5+URZ+0x28c20], R0 ;  /* 0x028c2000050075a7 */ /* 0x000e24000800017f */
[----:B0-----:R-:W-:Y:S05]  /*15780*/  @!P0 BRA `(.L_x_5662) ;  /* 0x0000003000508947 */ /* 0x001fea0003800000 */
.L_x_5757:
[----:B------:R-:W-:Y:S05]  /*15790*/  BSYNC B0 ;  /* 0x0000000000007941 */ /* 0x000fea0003800000 */
.L_x_5661:
[----:B------:R-:W-:-:S03]  /*157a0*/  UMOV UR4, 0xffffffff ;  /* 0xffffffff00047882 */ /* 0x000fc60000000000 */
[----:B------:R-:W-:Y:S05]  /*157b0*/  BRA.DIV UR4, `(.L_x_5663) ;  /* 0x0000003204587947 */ /* 0x000fea000b800000 */
[----:B0-----:R-:W0:Y:S02]  /*157c0*/  S2R R0, SR_TID.X ;  /* 0x0000000000007919 */ /* 0x001e240000002100 */
[----:B0-----:R-:W-:-:S04]  /*157d0*/  SHF.R.U32.HI R0, RZ, 0x5, R0 ;  /* 0x00000005ff007819 */ /* 0x001fc80000011600 */
[----:B------:R-:W-:-:S05]  /*157e0*/  LOP3.LUT R0, R0, 0x3, RZ, 0xc0, !PT ;  /* 0x0000000300007812 */ /* 0x000fca00078ec0ff */
[----:B------:R0:W1:Y:S02]  /*157f0*/  SHFL.IDX PT, R14, R0, RZ, 0x1f ;  /* 0x00001fff000e7589 */ /* 0x00006400000e0000 */
.L_x_5760:
[----:B-1----:R-:W-:Y:S01]  /*15800*/  ISETP.NE.AND P0, PT, R14, RZ, PT ;  /* 0x000000ff0e00720c */ /* 0x002fe20003f05270 */
[----:B------:R-:W-:-:S12]  /*15810*/  BSSY B0, `(.L_x_5664) ;  /* 0x0000024000007945 */ /* 0x000fd80003800000 */
[----:B------:R-:W-:Y:S05]  /*15820*/  @P0 BRA `(.L_x_5665) ;  /* 0x0000000000880947 */ /* 0x000fea0003800000 */
[----:B------:R-:W-:-:S03]  /*15830*/  UMOV UR4, 0xffffffff ;  /* 0xffffffff00047882 */ /* 0x000fc60000000000 */
[----:B------:R-:W-:Y:S05]  /*15840*/  BRA.DIV UR4, `(.L_x_5666) ;  /* 0x0000003204687947 */ /* 0x000fea000b800000 */
[----:B------:R-:W-:-:S13]  /*15850*/  ELECT P6, URZ, PT ;  /* 0x00000000003f782f */ /* 0x000fda00038c0000 */
.L_x_5763:
[----:B------:R-:W-:Y:S05]  /*15860*/  @!P6 BRA `(.L_x_5665) ;  /* 0x000000000078e947 */ /* 0x000fea0003800000 */
[----:B------:R-:W-:-:S06]  /*15870*/  ULOP3.LUT UR4, UR39, 0x2, URZ, 0xfc, !UPT ;  /* 0x0000000227047892 */ /* 0x000fcc000f8efc3f */
[----:B0-----:R-:W-:-:S05]  /*15880*/  IMAD.U32 R0, RZ, RZ, UR4 ;  /* 0x00000004ff007e24 */ /* 0x001fca000f8e00ff */
[----:B------:R-:W-:-:S13]  /*15890*/  ISETP.NE.AND P0, PT, R0, 0x3, PT ;  /* 0x000000030000780c */ /* 0x000fda0003f05270 */
[----:B------:R-:W-:Y:S05]  /*158a0*/  @!P0 BRA `(.L_x_5667) ;  /* 0x0000000000048947 */ /* 0x000fea0003800000 */
[----:B------:R-:W-:Y:S01]  /*158b0*/  BPT.TRAP 0x1 ;  /* 0x000000040000795c */ /* 0x000fe20000300000 */
.L_x_5667:
[C---:B------:R-:W-:Y:S01]  /*158c0*/  IMAD R3, R24.reuse, 0x8, R5 ;  /* 0x0000000818037824 */ /* 0x040fe200078e0205 */
[----:B------:R-:W-:Y:S01]  /*158d0*/  SHF.L.U32 R2, R25, 0x1f, RZ ;  /* 0x0000001f19027819 */ /* 0x000fe200000006ff */
[----:B------:R-:W-:-:S03]  /*158e0*/  VIADD R24, R24, 0x1 ;  /* 0x0000000118187836 */ /* 0x000fc60000000000 */
[----:B------:R-:W0:Y:S02]  /*158f0*/  SYNCS.PHASECHK.TRANS64.TRYWAIT P1, [R3+URZ+0x28c40], R2 ;  /* 0x028c4002030075a7 */ /* 0x000e24000802017f */
[----:B------:R-:W-:-:S04]  /*15900*/  ISETP.NE.AND P2, PT, R24, 0x2, PT ;  /* 0x000000021800780c */ /* 0x000fc80003f45270 */
[----:B------:R-:W-:Y:S01]  /*15910*/  SEL R0, RZ, 0x1, P2 ;  /* 0x00000001ff007807 */ /* 0x000fe20001000000 */
[----:B0-----:R-:W-:Y:S08]  /*15920*/  @!P1 BRA `(.L_x_5668) ;  /* 0x0000003000509947 */ /* 0x001ff00003800000 */
.L_x_5764:
[----:B------:R-:W-:Y:S02]  /*15930*/  SEL R24, R24, RZ, P2 ;  /* 0x000000ff18187207 */ /* 0x000fe40001000000 */
[----:B------:R-:W-:Y:S01]  /*15940*/  LOP3.LUT R0, R25, R0, RZ, 0x3c, !PT ;  /* 0x0000000019007212 */ /* 0x000fe200078e3cff */
[----:B------:R-:W-:Y:S06]  /*15950*/  @!P0 BRA `(.L_x_5669) ;  /* 0x0000000000048947 */ /* 0x000fec0003800000 */
[----:B------:R-:W-:Y:S01]  /*15960*/  BPT.TRAP 0x1 ;  /* 0x000000040000795c */ /* 0x000fe20000300000 */
.L_x_5669:
[----:B------:R-:W-:Y:S01]  /*15970*/  IMAD R5, R24, 0x8, R5 ;  /* 0x0000000818057824 */ /* 0x000fe200078e0205 */
[----:B------:R-:W-:-:S04]  /*15980*/  SHF.L.U32 R0, R0, 0x1f, RZ ;  /* 0x0000001f00007819 */ /* 0x000fc800000006ff */
[----:B------:R-:W1:Y:S02]  /*15990*/  SYNCS.PHASECHK.TRANS64.TRYWAIT P1, [R5+URZ+0x28c40], R0 ;  /* 0x028c4000050075a7 */ /* 0x000e64000802017f */
[----:B-1----:R-:W-:Y:S05]  /*159a0*/  @!P1 BRA `(.L_x_5670) ;  /* 0x0000003000449947 */ /* 0x002fea0003800000 */
.L_x_5765:
[----:B------:R-:W-:Y:S05]  /*159b0*/  @!P0 BRA `(.L_x_5671) ;  /* 0x0000000000048947 */ /* 0x000fea0003800000 */
[----:B------:R-:W-:Y:S01]  /*159c0*/  BPT.TRAP 0x1 ;  /* 0x000000040000795c */ /* 0x000fe20000300000 */
.L_x_5671:
[----:B------:R-:W5:Y:S02]  /*159d0*/  SYNCS.PHASECHK.TRANS64.TRYWAIT P1, [R3+URZ+0x28c60], R2 ;  /* 0x028c6002030075a7 */ /* 0x000f64000802017f */
[----:B-----5:R-:W-:Y:S05]  /*159e0*/  @!P1 BRA `(.L_x_5672) ;  /* 0x0000003000489947 */ /* 0x020fea0003800000 */
.L_x_5766:
[----:B------:R-:W-:Y:S05]  /*159f0*/  @!P0 BRA `(.L_x_5673) ;  /* 0x0000000000048947 */ /* 0x000fea0003800000 */
[----:B------:R-:W-:Y:S01]  /*15a00*/  BPT.TRAP 0x1 ;  /* 0x000000040000795c */ /* 0x000fe20000300000 */
.L_x_5673:
[----:B------:R0:W0:Y:S02]  /*15a10*/  SYNCS.PHASECHK.TRANS64.TRYWAIT P0, [R5+URZ+0x28c60], R0 ;  /* 0x028c6000050075a7 */ /* 0x000024000800017f */
[----:B0-----:R-:W-:Y:S05]  /*15a20*/  @!P0 NANOSLEEP.SYNCS 0x989680 ;  /* 0x009896800000895d */ /* 0x001fea0003900000 */
[----:B------:R-:W0:Y:S02]  /*15a30*/  @!P0 SYNCS.PHASECHK.TRANS64 P0, [R5+URZ+0x28c60], R0 ;  /* 0x028c6000050085a7 */ /* 0x000e24000800007f */
[----:B0-----:R-:W-:Y:S05]  /*15a40*/  @!P0 BRA `(.L_x_5673) ;  /* 0xfffffffc00f08947 */ /* 0x001fea000383ffff */
.L_x_5665:
[----:B------:R-:W-:Y:S05]  /*15a50*/  BSYNC B0 ;  /* 0x0000000000007941 */ /* 0x000fea0003800000 */
.L_x_5664:
[----:B------:R-:W-:Y:S05]  /*15a60*/  EXIT ;  /* 0x000000000000794d */ /* 0x000fea0003800000 */
.L_x_5476:
[----:B0-----:R-:W-:-:S04]  /*15a70*/  IMAD.U32 R6, RZ, RZ, UR21 ;  /* 0x00000015ff067e24 */ /* 0x001fc8000f8e00ff */
[----:B------:R0:W1:Y:S03]  /*15a80*/  SYNCS.PHASECHK.TRANS64.TRYWAIT P1, [R6+URZ+0x28c50], R3 ;  /* 0x028c5003060075a7 */ /* 0x000066000802017f */
[----:B-1----:R-:W-:Y:S05]  /*15a90*/  @!P1 NANOSLEEP.SYNCS 0x989680 ;  /* 0x009896800000995d */ /* 0x002fea0003900000 */
[----:B------:R-:W1:Y:S02]  /*15aa0*/  @!P1 SYNCS.PHASECHK.TRANS64 P1, [R6+URZ+0x28c50], R3 ;  /* 0x028c5003060095a7 */ /* 0x000e64000802007f */
[----:B-1----:R-:W-:Y:S05]  /*15ab0*/  @!P1 BRA `(.L_x_5476) ;  /* 0xfffffffc00ec9947 */ /* 0x002fea000383ffff */
[----:B------:R-:W-:Y:S05]  /*15ac0*/  BRA `(.L_x_5674) ;  /* 0xfffffec000c87947 */ /* 0x000fea000383ffff */
.L_x_5482:
[----:B-1----:R-:W-:-:S04]  /*15ad0*/  IMAD.U32 R5, RZ, RZ, UR21 ;  /* 0x00000015ff057e24 */ /* 0x002fc8000f8e00ff */
[----:B------:R1:W2:Y:S03]  /*15ae0*/  SYNCS.PHASECHK.TRANS64.TRYWAIT P1, [R5+URZ+0x28c50], R4 ;  /* 0x028c5004050075a7 */ /* 0x0002a6000802017f */
[----:B--2---:R-:W-:Y:S05]  /*15af0*/  @!P1 NANOSLEEP.SYNCS 0x989680 ;  /* 0x009896800000995d */ /* 0x004fea0003900000 */
[----:B------:R-:W2:Y:S02]  /*15b00*/  @!P1 SYNCS.PHASECHK.TRANS64 P1, [R5+URZ+0x28c50], R4 ;  /* 0x028c5004050095a7 */ /* 0x000ea4000802007f */
[----:B--2---:R-:W-:Y:S05]  /*15b10*/  @!P1 BRA `(.L_x_5482) ;  /* 0xfffffffc00ec9947 */ /* 0x004fea000383ffff */
[----:B------:R-:W-:Y:S05]  /*15b20*/  BRA `(.L_x_5481) ;  /* 0xfffffecc00c07947 */ /* 0x000fea000383ffff */
.L_x_5492:
[----:B0-----:R-:W-:-:S04]  /*15b30*/  IMAD.U32 R3, RZ, RZ, UR41 ;  /* 0x00000029ff037e24 */ /* 0x001fc8000f8e00ff */
[----:B------:R0:W1:Y:S03]  /*15b40*/  SYNCS.PHASECHK.TRANS64.TRYWAIT P1, [R3+URZ+0x28c00], R0 ;  /* 0x028c0000030075a7 */ /* 0x000066000802017f */
[----:B-1----:R-:W-:Y:S05]  /*15b50*/  @!P1 NANOSLEEP.SYNCS 0x989680 ;  /* 0x009896800000995d */ /* 0x002fea0003900000 */
[----:B------:R-:W1:Y:S02]  /*15b60*/  @!P1 SYNCS.PHASECHK.TRANS64 P1, [R3+URZ+0x28c00], R0 ;  /* 0x028c0000030095a7 */ /* 0x000e64000802007f */
[----:B-1----:R-:W-:Y:S05]  /*15b70*/  @!P1 BRA `(.L_x_5492) ;  /* 0xfffffffc00ec9947 */ /* 0x002fea000383ffff */
[----:B------:R-:W-:Y:S05]  /*15b80*/  BRA `(.L_x_5675) ;  /* 0xfffffee400347947 */ /* 0x000fea000383ffff */
.L_x_5496:
[----:B--2---:R2:W3:Y:S02]  /*15b90*/  SYNCS.PHASECHK.TRANS64.TRYWAIT P1, [R7+URZ+0x28c30], R8 ;  /* 0x028c3008070075a7 */ /* 0x0044e4000802017f */
[----:B---3--:R-:W-:Y:S05]  /*15ba0*/  @!P1 NANOSLEEP.SYNCS 0x989680 ;  /* 0x009896800000995d */ /* 0x008fea0003900000 */
[----:B------:R-:W3:Y:S02]  /*15bb0*/  @!P1 SYNCS.PHASECHK.TRANS64 P1, [R7+URZ+0x28c30], R8 ;  /* 0x028c3008070095a7 */ /* 0x000ee4000802007f */
[----:B---3--:R-:W-:Y:S05]  /*15bc0*/  @!P1 BRA `(.L_x_5496) ;  /* 0xfffffffc00f09947 */ /* 0x008fea000383ffff */
[----:B------:R-:W-:Y:S05]  /*15bd0*/  BRA `(.L_x_5495) ;  /* 0xfffffee400507947 */ /* 0x000fea000383ffff */
.L_x_5509:
[----:B----4-:R4:W0:Y:S02]  /*15be0*/  SYNCS.PHASECHK.TRANS64.TRYWAIT P1, [R7+URZ+0x28c50], R8 ;  /* 0x028c5008070075a7 */ /* 0x010824000802017f */
[----:B0-----:R-:W-:Y:S05]  /*15bf0*/  @!P1 NANOSLEEP.SYNCS 0x989680 ;  /* 0x009896800000995d */ /* 0x001fea0003900000 */
[----:B------:R-:W0:Y:S02]  /*15c00*/  @!P1 SYNCS.PHASECHK.TRANS64 P1, [R7+URZ+0x28c50], R8 ;  /* 0x028c5008070095a7 */ /* 0x000e24000802007f */
[----:B0-----:R-:W-:Y:S05]  /*15c10*/  @!P1 BRA `(.L_x_5509) ;  /* 0xfffffffc00f09947 */ /* 0x001fea000383ffff */
[----:B------:R-:W-:Y:S05]  /*15c20*/  BRA `(.L_x_5508) ;  /* 0xfffffefc00ec7947 */ /* 0x000fea000383ffff */
.L_x_5518:
[----:B--2---:R-:W-:-:S04]  /*15c30*/  IMAD.U32 R5, RZ, RZ, UR21 ;  /* 0x00000015ff057e24 */ /* 0x004fc8000f8e00ff */
[----:B------:R2:W3:Y:S03]  /*15c40*/  SYNCS.PHASECHK.TRANS64.TRYWAIT P1, [R5+URZ+0x28c30], R8 ;  /* 0x028c3008050075a7 */ /* 0x0004e6000802017f */
[----:B---3--:R-:W-:Y:S05]  /*15c50*/  @!P1 NANOSLEEP.SYNCS 0x989680 ;  /* 0x009896800000995d */ /* 0x008fea0003900000 */
[----:B------:R-:W3:Y:S02]  /*15c60*/  @!P1 SYNCS.PHASECHK.TRANS64 P1, [R5+URZ+0x28c30], R8 ;  /* 0x028c3008050095a7 */ /* 0x000ee4000802007f */
[----:B---3--:R-:W-:Y:S05]  /*15c70*/  @!P1 BRA `(.L_x_5518) ;  /* 0xfffffffc00ec9947 */ /* 0x008fea000383ffff */
[----:B------:R-:W-:Y:S05]  /*15c80*/  BRA `(.L_x_5517) ;  /* 0xffffff0400607947 */ /* 0x000fea000383ffff */
.L_x_5531:
[----:B--2---:R-:W-:-:S04]  /*15c90*/  IMAD.U32 R7, RZ, RZ, UR21 ;  /* 0x00000015ff077e24 */ /* 0x004fc8000f8e00ff */
[----:B------:R2:W3:Y:S03]  /*15ca0*/  SYNCS.PHASECHK.TRANS64.TRYWAIT P1, [R7+URZ+0x28c50], R8 ;  /* 0x028c5008070075a7 */ /* 0x0004e6000802017f */
[----:B---3--:R-:W-:Y:S05]  /*15cb0*/  @!P1 NANOSLEEP.SYNCS 0x989680 ;  /* 0x009896800000995d */ /* 0x008fea0003900000 */
[----:B------:R-:W3:Y:S02]  /*15cc0*/  @!P1 SYNCS.PHASECHK.TRANS64 P1, [R7+URZ+0x28c50], R8 ;  /* 0x028c5008070095a7 */ /* 0x000ee4000802007f */
[----:B---3--:R-:W-:Y:S05]  /*15cd0*/  @!P1 BRA `(.L_x_5531) ;  /* 0xfffffffc00ec9947 */ /* 0x008fea000383ffff */
[----:B------:R-:W-:Y:S05]  /*15ce0*/  BRA `(.L_x_5530) ;  /* 0xffffff2400447947 */ /* 0x000fea000383ffff */
.L_x_5541:
[----:B--2---:R-:W-:-:S04]  /*15cf0*/  IMAD.U32 R6, RZ, RZ, UR22 ;  /* 0x00000016ff067e24 */ /* 0x004fc8000f8e00ff */
[----:B------:R2:W3:Y:S03]  /*15d00*/  SYNCS.PHASECHK.TRANS64.TRYWAIT P2, [R6+URZ+0x28c30], R7 ;  /* 0x028c3007060075a7 */ /* 0x0004e6000804017f */
[----:B---3--:R-:W-:Y:S05]  /*15d10*/  @!P2 NANOSLEEP.SYNCS 0x989680 ;  /* 0x009896800000a95d */ /* 0x008fea0003900000 */
[----:B------:R-:W3:Y:S02]  /*15d20*/  @!P2 SYNCS.PHASECHK.TRANS64 P2, [R6+URZ+0x28c30], R7 ;  /* 0x028c30070600a5a7 */ /* 0x000ee4000804007f */
[----:B---3--:R-:W-:Y:S05]  /*15d30*/  @!P2 BRA `(.L_x_5541) ;  /* 0xfffffffc00eca947 */ /* 0x008fea000383ffff */
[----:B------:R-:W-:Y:S05]  /*15d40*/  BRA `(.L_x_5540) ;  /* 0xffffff2800cc7947 */ /* 0x000fea000383ffff */
.L_x_5546:
[----:B--2---:R-:W-:-:S04]  /*15d50*/  IMAD.U32 R8, RZ, RZ, UR22 ;  /* 0x00000016ff087e24 */ /* 0x004fc8000f8e00ff */
[----:B------:R2:W4:Y:S03]  /*15d60*/  SYNCS.PHASECHK.TRANS64.TRYWAIT P2, [R8+URZ+0x28c50], R7 ;  /* 0x028c5007080075a7 */ /* 0x000526000804017f */
[----:B----4-:R-:W-:Y:S05]  /*15d70*/  @!P2 NANOSLEEP.SYNCS 0x989680 ;  /* 0x009896800000a95d */ /* 0x010fea0003900000 */
[----:B------:R-:W4:Y:S02]  /*15d80*/  @!P2 SYNCS.PHASECHK.TRANS64 P2, [R8+URZ+0x28c50], R7 ;  /* 0x028c50070800a5a7 */ /* 0x000f24000804007f */
[----:B----4-:R-:W-:Y:S05]  /*15d90*/  @!P2 BRA `(.L_x_5546) ;  /* 0xfffffffc00eca947 */ /* 0x010fea000383ffff */
[----:B------:R-:W-:Y:S05]  /*15da0*/  BRA `(.L_x_5545) ;  /* 0xffffff3c00f07947 */ /* 0x000fea000383ffff */
.L_x_5553:
[----:B--2---:R-:W-:-:S04]  /*15db0*/  IMAD.U32 R5, RZ, RZ, UR21 ;  /* 0x00000015ff057e24 */ /* 0x004fc8000f8e00ff */
[----:B------:R2:W3:Y:S03]  /*15dc0*/  SYNCS.PHASECHK.TRANS64.TRYWAIT P1, [R5+URZ+0x28c30], R8 ;  /* 0x028c3008050075a7 */ /* 0x0004e6000802017f */
[----:B---3--:R-:W-:Y:S05]  /*15dd0*/  @!P1 NANOSLEEP.SYNCS 0x989680 ;  /* 0x009896800000995d */ /* 0x008fea0003900000 */
[----:B------:R-:W3:Y:S02]  /*15de0*/  @!P1 SYNCS.PHASECHK.TRANS64 P1, [R5+URZ+0x28c30], R8 ;  /* 0x028c3008050095a7 */ /* 0x000ee4000802007f */
[----:B---3--:R-:W-:Y:S05]  /*15df0*/  @!P1 BRA `(.L_x_5553) ;  /* 0xfffffffc00ec9947 */ /* 0x008fea000383ffff */
[----:B------:R-:W-:Y:S05]  /*15e00*/  BRA `(.L_x_5552) ;  /* 0xffffff4000e07947 */ /* 0x000fea000383ffff */
.L_x_5566:
[----:B--2---:R-:W-:-:S04]  /*15e10*/  IMAD.U32 R7, RZ, RZ, UR21 ;  /* 0x00000015ff077e24 */ /* 0x004fc8000f8e00ff */
[----:B------:R2:W3:Y:S03]  /*15e20*/  SYNCS.PHASECHK.TRANS64.TRYWAIT P1, [R7+URZ+0x28c50], R8 ;  /* 0x028c5008070075a7 */ /* 0x0004e6000802017f */
[----:B---3--:R-:W-:Y:S05]  /*15e30*/  @!P1 NANOSLEEP.SYNCS 0x989680 ;  /* 0x009896800000995d */ /* 0x008fea0003900000 */
[----:B------:R-:W3:Y:S02]  /*15e40*/  @!P1 SYNCS.PHASECHK.TRANS64 P1, [R7+URZ+0x28c50], R8 ;  /* 0x028c5008070095a7 */ /* 0x000ee4000802007f */
[----:B---3--:R-:W-:Y:S05]  /*15e50*/  @!P1 BRA `(.L_x_5566) ;  /* 0xfffffffc00ec9947 */ /* 0x008fea000383ffff */
[----:B------:R-:W-:Y:S05]  /*15e60*/  BRA `(.L_x_5565) ;  /* 0xffffff6000c47947 */ /* 0x000fea000383ffff */
.L_x_5611:
        /* <DEDUP_REMOVED lines=11> */
.L_x_5677:
[----:B------:R-:W-:Y:S05]  /*15f20*/  BSYNC B0 ;  /* 0x0000000000007941 */ /* 0x000fea0003800000 */
.L_x_5676:
[----:B------:R-:W-:Y:S05]  /*15f30*/  BRA `(.L_x_5678) ;  /* 0xffffffbc00607947 */ /* 0x000fea000383ffff */
.L_x_5614:
[----:B0-----:R0:W1:Y:S02]  /*15f40*/  SYNCS.PHASECHK.TRANS64.TRYWAIT P0, [R27+URZ+0x28c40], R0 ;  /* 0x028c40001b0075a7 */ /* 0x001064000800017f */
[----:B-1----:R-:W-:Y:S05]  /*15f50*/  @!P0 NANOSLEEP.SYNCS 0x989680 ;  /* 0x009896800000895d */ /* 0x002fea0003900000 */
[----:B------:R-:W1:Y:S02]  /*15f60*/  @!P0 SYNCS.PHASECHK.TRANS64 P0, [R27+URZ+0x28c40], R0 ;  /* 0x028c40001b0085a7 */ /* 0x000e64000800007f */
[----:B-1----:R-:W-:Y:S05]  /*15f70*/  @!P0 BRA `(.L_x_5614) ;  /* 0xfffffffc00f08947 */ /* 0x002fea000383ffff */
[----:B------:R-:W-:Y:S05]  /*15f80*/  BRA `(.L_x_5679) ;  /* 0xffffffc0003c7947 */ /* 0x000fea000383ffff */
.L_x_5615:
        /* <DEDUP_REMOVED lines=8> */
.L_x_5681:
[----:B------:R-:W-:Y:S05]  /*16010*/  BSYNC B0 ;  /* 0x0000000000007941 */ /* 0x000fea0003800000 */
.L_x_5680:
        /* <DEDUP_REMOVED lines=9> */
.L_x_5682:
[----:B------:R-:W-:Y:S02]  /*160b0*/  IMAD.MOV.U32 R13, RZ, RZ, R5 ;  /* 0x000000ffff0d7224 */ /* 0x000fe400078e0005 */
[----:B------:R-:W-:Y:S02]  /*160c0*/  IMAD.MOV.U32 R12, RZ, RZ, 0x1 ;  /* 0x00000001ff0c7424 */ /* 0x000fe400078e00ff */
[----:B------:R-:W-:-:S07]  /*160d0*/  IMAD.MOV.U32 R3, RZ, RZ, R14 ;  /* 0x000000ffff037224 */ /* 0x000fce00078e000e */
[----:B------:R-:W-:Y:S05]  /*160e0*/  WARPSYNC.COLLECTIVE R15, `(.L_x_5683) ;  /* 0x000000000f087348 */ /* 0x000fea0003c00000 */
[----:B------:R0:W1:Y:S02]  /*160f0*/  SHFL.IDX P6, R14, R13, R12, R11 ;  /* 0x0000000c0d0e7389 */ /* 0x00006400000c000b */
[----:B01----:R-:W-:Y:S01]  /*16100*/  ENDCOLLECTIVE ;  /* 0x000000000000791b */ /* 0x003fe20003800000 */
.L_x_5683:
        /* <DEDUP_REMOVED lines=15> */
.L_x_5684:
[----:B------:R-:W-:Y:S02]  /*16200*/  @P0 IMAD R6, R4, 0x2, R23 ;  /* 0x0000000204060824 */ /* 0x000fe400078e0217 */
[----:B------:R-:W-:Y:S02]  /*16210*/  IMAD.MOV.U32 R13, RZ, RZ, R5 ;  /* 0x000000ffff0d7224 */ /* 0x000fe400078e0005 */
[----:B------:R-:W-:Y:S02]  /*16220*/  IMAD.MOV.U32 R12, RZ, RZ, 0x2 ;  /* 0x00000002ff0c7424 */ /* 0x000fe400078e00ff */
[----:B------:R-:W-:-:S07]  /*16230*/  IMAD.MOV.U32 R3, RZ, RZ, R14 ;  /* 0x000000ffff037224 */ /* 0x000fce00078e000e */
[----:B------:R-:W-:Y:S05]  /*16240*/  WARPSYNC.COLLECTIVE R15, `(.L_x_5685) ;  /* 0x000000000f087348 */ /* 0x000fea0003c00000 */
[----:B------:R0:W1:Y:S02]  /*16250*/  SHFL.IDX P6, R14, R13, R12, R11 ;  /* 0x0000000c0d0e7389 */ /* 0x00006400000c000b */
[----:B01----:R-:W-:Y:S01]  /*16260*/  ENDCOLLECTIVE ;  /* 0x000000000000791b */ /* 0x003fe20003800000 */
.L_x_5685:
        /* <DEDUP_REMOVED lines=15> */
.L_x_5686:
[----:B------:R-:W-:Y:S02]  /*16360*/  @P0 IMAD R6, R4, 0x2, R23 ;  /* 0x0000000204060824 */ /* 0x000fe400078e0217 */
[----:B------:R-:W-:Y:S01]  /*16370*/  IMAD.MOV.U32 R13, RZ, RZ, R5 ;  /* 0x000000ffff0d7224 */ /* 0x000fe200078e0005 */
[----:B------:R-:W-:Y:S01]  /*16380*/  MOV R12, 0x3 ;  /* 0x00000003000c7802 */ /* 0x000fe20000000f00 */
[----:B------:R-:W-:-:S07]  /*16390*/  IMAD.MOV.U32 R3, RZ, RZ, R14 ;  /* 0x000000ffff037224 */ /* 0x000fce00078e000e */
[----:B------:R-:W-:Y:S05]  /*163a0*/  WARPSYNC.COLLECTIVE R15, `(.L_x_5687) ;  /* 0x000000000f087348 */ /* 0x000fea0003c00000 */
[----:B------:R0:W1:Y:S02]  /*163b0*/  SHFL.IDX P6, R14, R13, R12, R11 ;  /* 0x0000000c0d0e7389 */ /* 0x00006400000c000b */
[----:B01----:R-:W-:Y:S01]  /*163c0*/  ENDCOLLECTIVE ;  /* 0x000000000000791b */ /* 0x003fe20003800000 */
.L_x_5687:
        /* <DEDUP_REMOVED lines=10> */
.L_x_5688:
[----:B------:R-:W-:Y:S01]  /*16470*/  @!PT LDS RZ, [RZ] ;  /* 0x00000000fffff984 */ /* 0x000fe20000000800 */
[----:B------:R-:W-:Y:S01]  /*16480*/  @!PT LDS RZ, [RZ] ;  /* 0x00000000fffff984 */ /* 0x000fe20000000800 */
[----:B------:R-:W-:Y:S01]  /*16490*/  @!PT LDS RZ, [RZ] ;  /* 0x00000000fffff984 */ /* 0x000fe20000000800 */
[----:B------:R0:W-:Y:S01]  /*164a0*/  @P0 LDGSTS.E.BYPASS.LTC128B.128 [R6+0x23400], desc[UR54][R2.64], !P2 ;  /* 0x2340000002060fae */ /* 0x0001e2000d101d76 */
[----:B------:R-:W-:Y:S01]  /*164b0*/  IMAD.MOV.U32 R0, RZ, RZ, R14 ;  /* 0x000000ffff007224 */ /* 0x000fe200078e000e */
[----:B------:R-:W-:Y:S06]  /*164c0*/  BRA `(.L_x_5689) ;  /* 0xffffffbc00f47947 */ /* 0x000fec000383ffff */
.L_x_5620:
[----:B------:R-:W-:Y:S02]  /*164d0*/  IMAD.MOV.U32 R13, RZ, RZ, R4 ;  /* 0x000000ffff0d7224 */ /* 0x000fe400078e0004 */
[----:B------:R-:W-:Y:S02]  /*164e0*/  IMAD.MOV.U32 R12, RZ, RZ, RZ ;  /* 0x000000ffff0c7224 */ /* 0x000fe400078e00ff */
[----:B------:R-:W-:Y:S02]  /*164f0*/  IMAD.MOV.U32 R11, RZ, RZ, 0x181f ;  /* 0x0000181fff0b7424 */ /* 0x000fe400078e00ff */
[----:B------:R-:W-:Y:S02]  /*16500*/  IMAD.MOV.U32 R15, RZ, RZ, -0x1 ;  /* 0xffffffffff0f7424 */ /* 0x000fe400078e00ff */
[----:B------:R-:W-:Y:S02]  /*16510*/  IMAD R37, R37, R6, RZ ;  /* 0x0000000625257224 */ /* 0x000fe400078e02ff */
[----:B------:R-:W-:-:S07]  /*16520*/  IMAD.IADD R35, R9, 0x1, R35 ;  /* 0x0000000109237824 */ /* 0x000fce00078e0223 */
[----:B-1---5:R-:W-:Y:S05]  /*16530*/  WARPSYNC.COLLECTIVE R15, `(.L_x_5690) ;  /* 0x000000000f087348 */ /* 0x022fea0003c00000 */
[----:B------:R0:W2:Y:S02]  /*16540*/  SHFL.IDX P6, R14, R13, R12, R11 ;  /* 0x0000000c0d0e7389 */ /* 0x0000a400000c000b */
[----:B012--5:R-:W-:Y:S01]  /*16550*/  ENDCOLLECTIVE ;  /* 0x000000000000791b */ /* 0x027fe20003800000 */
.L_x_5690:
[C---:B------:R-:W-:Y:S01]  /*16560*/  VIADD R6, R35.reuse, 0x10 ;  /* 0x0000001023067836 */ /* 0x040fe20000000000 */
[----:B------:R-:W-:Y:S01]  /*16570*/  ISETP.GE.AND P0, PT, R35, R37, PT ;  /* 0x000000252300720c */ /* 0x000fe20003f06270 */
[----:B------:R-:W-:Y:S02]  /*16580*/  IMAD.MOV.U32 R13, RZ, RZ, R0 ;  /* 0x000000ffff0d7224 */ /* 0x000fe400078e0000 */
[----:B------:R-:W-:-:S10]  /*16590*/  IMAD.MOV.U32 R2, RZ, RZ, R14 ;  /* 0x000000ffff027224 */ /* 0x000fd400078e000e */
[----:B------:R-:W-:Y:S05]  /*165a0*/  WARPSYNC.COLLECTIVE R15, `(.L_x_5691) ;  /* 0x000000000f087348 */ /* 0x000fea0003c00000 */
[----:B------:R0:W1:Y:S02]  /*165b0*/  SHFL.IDX P6, R14, R13, R12, R11 ;  /* 0x0000000c0d0e7389 */ /* 0x00006400000c000b */
[----:B01----:R-:W-:Y:S01]  /*165c0*/  ENDCOLLECTIVE ;  /* 0x000000000000791b */ /* 0x003fe20003800000 */
.L_x_5691:
[----:B------:R-:W-:Y:S02]  /*165d0*/  IMAD.MOV.U32 R13, RZ, RZ, R4 ;  /* 0x000000ffff0d7224 */ /* 0x000fe400078e0004 */
[----:B------:R-:W-:Y:S02]  /*165e0*/  IMAD.MOV.U32 R12, RZ, RZ, 0x1 ;  /* 0x00000001ff0c7424 */ /* 0x000fe400078e00ff */
[----:B------:R-:W-:-:S07]  /*165f0*/  IMAD.MOV.U32 R3, RZ, RZ, R14 ;  /* 0x000000ffff037224 */ /* 0x000fce00078e000e */
[----:B------:R-:W-:Y:S05]  /*16600*/  WARPSYNC.COLLECTIVE R15, `(.L_x_5692) ;  /* 0x000000000f087348 */ /* 0x000fea0003c00000 */
[----:B------:R0:W1:Y:S02]  /*16610*/  SHFL.IDX P6, R14, R13, R12, R11 ;  /* 0x0000000c0d0e7389 */ /* 0x00006400000c000b */
[----:B01----:R-:W-:Y:S01]  /*16620*/  ENDCOLLECTIVE ;  /* 0x000000000000791b */ /* 0x003fe20003800000 */
.L_x_5692:
        /* <DEDUP_REMOVED lines=15> */
.L_x_5693:
[----:B------:R-:W-:Y:S02]  /*16720*/  IMAD.MOV.U32 R13, RZ, RZ, R4 ;  /* 0x000000ffff0d7224 */ /* 0x000fe400078e0004 */
[----:B------:R-:W-:Y:S02]  /*16730*/  IMAD.MOV.U32 R12, RZ, RZ, 0x2 ;  /* 0x00000002ff0c7424 */ /* 0x000fe400078e00ff */
[----:B------:R-:W-:-:S07]  /*16740*/  IMAD.MOV.U32 R3, RZ, RZ, R14 ;  /* 0x000000ffff037224 */ /* 0x000fce00078e000e */
[----:B------:R-:W-:Y:S05]  /*16750*/  WARPSYNC.COLLECTIVE R15, `(.L_x_5694) ;  /* 0x000000000f087348 */ /* 0x000fea0003c00000 */
[----:B------:R0:W1:Y:S02]  /*16760*/  SHFL.IDX P6, R14, R13, R12, R11 ;  /* 0x0000000c0d0e7389 */ /* 0x00006400000c000b */
[----:B01----:R-:W-:Y:S01]  /*16770*/  ENDCOLLECTIVE ;  /* 0x000000000000791b */ /* 0x003fe20003800000 */
.L_x_5694:
        /* <DEDUP_REMOVED lines=16> */
.L_x_5695:
[----:B------:R-:W-:Y:S02]  /*16880*/  IMAD.MOV.U32 R13, RZ, RZ, R4 ;  /* 0x000000ffff0d7224 */ /* 0x000fe400078e0004 */
[----:B------:R-:W-:Y:S02]  /*16890*/  IMAD.MOV.U32 R12, RZ, RZ, 0x3 ;  /* 0x00000003ff0c7424 */ /* 0x000fe400078e00ff */
[----:B------:R-:W-:-:S07]  /*168a0*/  IMAD.MOV.U32 R3, RZ, RZ, R14 ;  /* 0x000000ffff037224 */ /* 0x000fce00078e000e */
[----:B------:R-:W-:Y:S05]  /*168b0*/  WARPSYNC.COLLECTIVE R15, `(.L_x_5696) ;  /* 0x000000000f087348 */ /* 0x000fea0003c00000 */
[----:B------:R0:W1:Y:S02]  /*168c0*/  SHFL.IDX P6, R14, R13, R12, R11 ;  /* 0x0000000c0d0e7389 */ /* 0x00006400000c000b */
[----:B01----:R-:W-:Y:S01]  /*168d0*/  ENDCOLLECTIVE ;  /* 0x000000000000791b */ /* 0x003fe20003800000 */
.L_x_5696:
        /* <DEDUP_REMOVED lines=10> */
.L_x_5697:
[----:B------:R-:W-:Y:S01]  /*16980*/  @!PT LDS RZ, [RZ] ;  /* 0x00000000fffff984 */ /* 0x000fe20000000800 */
[----:B------:R-:W-:Y:S01]  /*16990*/  @!PT LDS RZ, [RZ] ;  /* 0x00000000fffff984 */ /* 0x000fe20000000800 */
[----:B------:R-:W-:Y:S01]  /*169a0*/  @!PT LDS RZ, [RZ] ;  /* 0x00000000fffff984 */ /* 0x000fe20000000800 */
[----:B------:R2:W-:Y:S01]  /*169b0*/  @!P0 LDGSTS.E.BYPASS.LTC128B.128 [R7+0x21400], desc[UR54][R2.64], !P1 ;  /* 0x2140000002078fae */ /* 0x0005e2000c901d76 */
[----:B------:R-:W-:Y:S01]  /*169c0*/  MOV R0, R14 ;  /* 0x0000000e00007202 */ /* 0x000fe20000000f00 */
[----:B------:R-:W-:Y:S06]  /*169d0*/  BRA `(.L_x_5698) ;  /* 0xffffffc000ec7947 */ /* 0x000fec000383ffff */
.L_x_5623:
[----:B0-----:R0:W2:Y:S02]  /*169e0*/  SYNCS.PHASECHK.TRANS64.TRYWAIT P0, [R23+URZ+0x28c20], R0 ;  /* 0x028c2000170075a7 */ /* 0x0010a4000800017f */
[----:B--2---:R-:W-:Y:S05]  /*169f0*/  @!P0 NANOSLEEP.SYNCS 0x989680 ;  /* 0x009896800000895d */ /* 0x004fea0003900000 */
[----:B------:R-:W2:Y:S02]  /*16a00*/  @!P0 SYNCS.PHASECHK.TRANS64 P0, [R23+URZ+0x28c20], R0 ;  /* 0x028c2000170085a7 */ /* 0x000ea4000800007f */
[----:B--2---:R-:W-:Y:S05]  /*16a10*/  @!P0 BRA `(.L_x_5623) ;  /* 0xfffffffc00f08947 */ /* 0x004fea000383ffff */
[----:B------:R-:W-:Y:S05]  /*16a20*/  BRA `(.L_x_5699) ;  /* 0xffffffc400487947 */ /* 0x000fea000383ffff */
.L_x_5626:
[----:B0-----:R0:W2:Y:S02]  /*16a30*/  SYNCS.PHASECHK.TRANS64.TRYWAIT P0, [R27+URZ+0x28c60], R0 ;  /* 0x028c60001b0075a7 */ /* 0x0010a4000800017f */
[----:B--2---:R-:W-:Y:S05]  /*16a40*/  @!P0 NANOSLEEP.SYNCS 0x989680 ;  /* 0x009896800000895d */ /* 0x004fea0003900000 */
[----:B------:R-:W2:Y:S02]  /*16a50*/  @!P0 SYNCS.PHASECHK.TRANS64 P0, [R27+URZ+0x28c60], R0 ;  /* 0x028c60001b0085a7 */ /* 0x000ea4000800007f */
[----:B--2---:R-:W-:Y:S05]  /*16a60*/  @!P0 BRA `(.L_x_5626) ;  /* 0xfffffffc00f08947 */ /* 0x004fea000383ffff */
[----:B------:R-:W-:Y:S05]  /*16a70*/  BRA `(.L_x_5700) ;  /* 0xffffffc400587947 */ /* 0x000fea000383ffff */
.L_x_5627:
        /* <DEDUP_REMOVED lines=8> */
.L_x_5702:
[----:B------:R-:W-:Y:S05]  /*16b00*/  BSYNC B0 ;  /* 0x0000000000007941 */ /* 0x000fea0003800000 */
.L_x_5701:
        /* <DEDUP_REMOVED lines=15> */
.L_x_5703:
        /* <DEDUP_REMOVED lines=39> */
.L_x_5704:
[----:B------:R-:W-:Y:S02]  /*16e70*/  IMAD.MOV.U32 R13, RZ, RZ, R4 ;  /* 0x000000ffff0d7224 */ /* 0x000fe400078e0004 */
[----:B------:R-:W-:-:S07]  /*16e80*/  IMAD.MOV.U32 R3, RZ, RZ, R14 ;  /* 0x000000ffff037224 */ /* 0x000fce00078e000e */
[----:B------:R-:W-:Y:S05]  /*16e90*/  WARPSYNC.COLLECTIVE R15, `(.L_x_5705) ;  /* 0x000000000f087348 */ /* 0x000fea0003c00000 */
[----:B------:R0:W1:Y:S02]  /*16ea0*/  SHFL.IDX P6, R14, R13, R12, R11 ;  /* 0x0000000c0d0e7389 */ /* 0x00006400000c000b */
[----:B01----:R-:W-:Y:S01]  /*16eb0*/  ENDCOLLECTIVE ;  /* 0x000000000000791b */ /* 0x003fe20003800000 */
.L_x_5705:
        /* <DEDUP_REMOVED lines=29> */
.L_x_5706:
[----:B------:R-:W-:Y:S02]  /*17090*/  IMAD.MOV.U32 R13, RZ, RZ, R4 ;  /* 0x000000ffff0d7224 */ /* 0x000fe400078e0004 */
[----:B------:R-:W-:-:S07]  /*170a0*/  IMAD.MOV.U32 R7, RZ, RZ, R14 ;  /* 0x000000ffff077224 */ /* 0x000fce00078e000e */
[----:B------:R-:W-:Y:S05]  /*170b0*/  WARPSYNC.COLLECTIVE R15, `(.L_x_5707) ;  /* 0x000000000f087348 */ /* 0x000fea0003c00000 */
[----:B------:R0:W1:Y:S02]  /*170c0*/  SHFL.IDX P6, R14, R13, R12, R11 ;  /* 0x0000000c0d0e7389 */ /* 0x00006400000c000b */
[----:B01----:R-:W-:Y:S01]  /*170d0*/  ENDCOLLECTIVE ;  /* 0x000000000000791b */ /* 0x003fe20003800000 */
.L_x_5707:
        /* <DEDUP_REMOVED lines=29> */
.L_x_5708:
[----:B------:R-:W-:Y:S02]  /*172b0*/  IMAD.MOV.U32 R13, RZ, RZ, R4 ;  /* 0x000000ffff0d7224 */ /* 0x000fe400078e0004 */
[----:B------:R-:W-:-:S07]  /*172c0*/  IMAD.MOV.U32 R6, RZ, RZ, R14 ;  /* 0x000000ffff067224 */ /* 0x000fce00078e000e */
[----:B------:R-:W-:Y:S05]  /*172d0*/  WARPSYNC.COLLECTIVE R15, `(.L_x_5709) ;  /* 0x000000000f087348 */ /* 0x000fea0003c00000 */
[----:B------:R0:W1:Y:S02]  /*172e0*/  SHFL.IDX P6, R14, R13, R12, R11 ;  /* 0x0000000c0d0e7389 */ /* 0x00006400000c000b */
[----:B01----:R-:W-:Y:S01]  /*172f0*/  ENDCOLLECTIVE ;  /* 0x000000000000791b */ /* 0x003fe20003800000 */
.L_x_5709:
[----:B------:R-:W-:Y:S01]  /*17300*/  MOV R2, R14 ;  /* 0x0000000e00027202 */ /* 0x000fe20000000f00 */
[----:B------:R-:W-:Y:S06]  /*17310*/  BRA `(.L_x_5710) ;  /* 0xffffffc000e87947 */ /* 0x000fec000383ffff */
.L_x_5634:
[----:B0-----:R0:W2:Y:S02]  /*17320*/  SYNCS.PHASECHK.TRANS64.TRYWAIT P0, [R6+URZ+0x28c40], R17 ;  /* 0x028c4011060075a7 */ /* 0x0010a4000800017f */
[----:B--2---:R-:W-:Y:S05]  /*17330*/  @!P0 NANOSLEEP.SYNCS 0x989680 ;  /* 0x009896800000895d */ /* 0x004fea0003900000 */
[----:B------:R-:W2:Y:S02]  /*17340*/  @!P0 SYNCS.PHASECHK.TRANS64 P0, [R6+URZ+0x28c40], R17 ;  /* 0x028c4011060085a7 */ /* 0x000ea4000800007f */
[----:B--2---:R-:W-:Y:S05]  /*17350*/  @!P0 BRA `(.L_x_5634) ;  /* 0xfffffffc00f08947 */ /* 0x004fea000383ffff */
[----:B------:R-:W-:Y:S05]  /*17360*/  BRA `(.L_x_5711) ;  /* 0xffffffc8007c7947 */ /* 0x000fea000383ffff */
.L_x_5635:
        /* <DEDUP_REMOVED lines=8> */
.L_x_5713:
[----:B------:R-:W-:Y:S05]  /*173f0*/  BSYNC B1 ;  /* 0x0000000000017941 */ /* 0x000fea0003800000 */
.L_x_5712:
        /* <DEDUP_REMOVED lines=9> */
.L_x_5714:
[----:B------:R-:W-:Y:S02]  /*17490*/  IMAD.MOV.U32 R13, RZ, RZ, R27 ;  /* 0x000000ffff0d7224 */ /* 0x000fe400078e001b */
[----:B------:R-:W-:Y:S02]  /*174a0*/  IMAD.MOV.U32 R12, RZ, RZ, 0x1 ;  /* 0x00000001ff0c7424 */ /* 0x000fe400078e00ff */
[----:B------:R-:W-:-:S07]  /*174b0*/  IMAD.MOV.U32 R2, RZ, RZ, R14 ;  /* 0x000000ffff027224 */ /* 0x000fce00078e000e */
[----:B------:R-:W-:Y:S05]  /*174c0*/  WARPSYNC.COLLECTIVE R15, `(.L_x_5715) ;  /* 0x000000000f087348 */ /* 0x000fea0003c00000 */
[----:B------:R0:W1:Y:S02]  /*174d0*/  SHFL.IDX P6, R14, R13, R12, R11 ;  /* 0x0000000c0d0e7389 */ /* 0x00006400000c000b */
[----:B01----:R-:W-:Y:S01]  /*174e0*/  ENDCOLLECTIVE ;  /* 0x000000000000791b */ /* 0x003fe20003800000 */
.L_x_5715:
        /* <DEDUP_REMOVED lines=11> */
.L_x_5716:
[----:B------:R-:W-:Y:S02]  /*175a0*/  IMAD.MOV.U32 R13, RZ, RZ, R27 ;  /* 0x000000ffff0d7224 */ /* 0x000fe400078e001b */
[----:B------:R-:W-:Y:S02]  /*175b0*/  IMAD.MOV.U32 R12, RZ, RZ, 0x2 ;  /* 0x00000002ff0c7424 */ /* 0x000fe400078e00ff */
[----:B------:R-:W-:-:S07]  /*175c0*/  IMAD.MOV.U32 R2, RZ, RZ, R14 ;  /* 0x000000ffff027224 */ /* 0x000fce00078e000e */
[----:B------:R-:W-:Y:S05]  /*175d0*/  WARPSYNC.COLLECTIVE R15, `(.L_x_5717) ;  /* 0x000000000f087348 */ /* 0x000fea0003c00000 */
[----:B------:R0:W1:Y:S02]  /*175e0*/  SHFL.IDX P6, R14, R13, R12, R11 ;  /* 0x0000000c0d0e7389 */ /* 0x00006400000c000b */
[----:B01----:R-:W-:Y:S01]  /*175f0*/  ENDCOLLECTIVE ;  /* 0x000000000000791b */ /* 0x003fe20003800000 */
.L_x_5717:
        /* <DEDUP_REMOVED lines=11> */
.L_x_5718:
[----:B------:R-:W-:Y:S02]  /*176b0*/  IMAD.MOV.U32 R13, RZ, RZ, R27 ;  /* 0x000000ffff0d7224 */ /* 0x000fe400078e001b */
[----:B------:R-:W-:Y:S02]  /*176c0*/  IMAD.MOV.U32 R12, RZ, RZ, 0x3 ;  /* 0x00000003ff0c7424 */ /* 0x000fe400078e00ff */
[----:B------:R-:W-:-:S07]  /*176d0*/  IMAD.MOV.U32 R2, RZ, RZ, R14 ;  /* 0x000000ffff027224 */ /* 0x000fce00078e000e */
[----:B------:R-:W-:Y:S05]  /*176e0*/  WARPSYNC.COLLECTIVE R15, `(.L_x_5719) ;  /* 0x000000000f087348 */ /* 0x000fea0003c00000 */
[----:B------:R0:W1:Y:S02]  /*176f0*/  SHFL.IDX P6, R14, R13, R12, R11 ;  /* 0x0000000c0d0e7389 */ /* 0x00006400000c000b */
[----:B01----:R-:W-:Y:S01]  /*17700*/  ENDCOLLECTIVE ;  /* 0x000000000000791b */ /* 0x003fe20003800000 */
.L_x_5719:
        /* <DEDUP_REMOVED lines=11> */
.L_x_5720:
[----:B------:R-:W-:Y:S01]  /*177c0*/  IMAD.MOV.U32 R2, RZ, RZ, R14 ;  /* 0x000000ffff027224 */ /* 0x000fe200078e000e */
[----:B------:R-:W-:Y:S06]  /*177d0*/  BRA `(.L_x_5721) ;  /* 0xffffffc8000c7947 */ /* 0x000fec000383ffff */
.L_x_5640:
[----:B---3--:R3:W4:Y:S02]  /*177e0*/  SYNCS.PHASECHK.TRANS64.TRYWAIT P0, [R6+URZ+0x28c60], R17 ;  /* 0x028c6011060075a7 */ /* 0x008724000800017f */
[----:B----4-:R-:W-:Y:S05]  /*177f0*/  @!P0 NANOSLEEP.SYNCS 0x989680 ;  /* 0x009896800000895d */ /* 0x010fea0003900000 */
[----:B------:R-:W4:Y:S02]  /*17800*/  @!P0 SYNCS.PHASECHK.TRANS64 P0, [R6+URZ+0x28c60], R17 ;  /* 0x028c6011060085a7 */ /* 0x000f24000800007f */
[----:B----4-:R-:W-:Y:S05]  /*17810*/  @!P0 BRA `(.L_x_5640) ;  /* 0xfffffffc00f08947 */ /* 0x010fea000383ffff */
[----:B------:R-:W-:Y:S05]  /*17820*/  BRA `(.L_x_5722) ;  /* 0xffffffc8005c7947 */ /* 0x000fea000383ffff */
.L_x_5641:
[----:B------:R-:W-:Y:S01]  /*17830*/  BSSY B1, `(.L_x_5723) ;  /* 0x0000008000017945 */ /* 0x000fe20003800000 */
[----:B------:R-:W-:Y:S01]  /*17840*/  IMAD.MOV.U32 R13, RZ, RZ, R10 ;  /* 0x000000ffff0d7224 */ /* 0x000fe200078e000a */
[----:B------:R-:W-:Y:S01]  /*17850*/  MOV R12, RZ ;  /* 0x000000ff000c7202 */ /* 0x000fe20000000f00 */
[----:B------:R-:W-:Y:S02]  /*17860*/  IMAD.MOV.U32 R11, RZ, RZ, 0x181f ;  /* 0x0000181fff0b7424 */ /* 0x000fe400078e00ff */
[----:B------:R-:W-:-:S07]  /*17870*/  IMAD.MOV.U32 R15, RZ, RZ, -0x1 ;  /* 0xffffffffff0f7424 */ /* 0x000fce00078e00ff */
[----:B-12---:R-:W-:Y:S05]  /*17880*/  WARPSYNC.COLLECTIVE R15, `(.L_x_5724) ;  /* 0x000000000f087348 */ /* 0x006fea0003c00000 */
[----:B------:R0:W3:Y:S02]  /*17890*/  SHFL.IDX P6, R14, R13, R12, R11 ;  /* 0x0000000c0d0e7389 */ /* 0x0000e400000c000b */
[----:B0123--:R-:W-:Y:S01]  /*178a0*/  ENDCOLLECTIVE ;  /* 0x000000000000791b */ /* 0x00ffe20003800000 */
.L_x_5724:
[----:B------:R-:W-:Y:S05]  /*178b0*/  BSYNC B1 ;  /* 0x0000000000017941 */ /* 0x000fea0003800000 */
.L_x_5723:
        /* <DEDUP_REMOVED lines=13> */
.L_x_5725:
        /* <DEDUP_REMOVED lines=17> */
.L_x_5726:
        /* <DEDUP_REMOVED lines=16> */
.L_x_5727:
        /* <DEDUP_REMOVED lines=19> */
.L_x_5728:
        /* <DEDUP_REMOVED lines=14> */
.L_x_5729:
        /* <DEDUP_REMOVED lines=16> */
.L_x_5730:
        /* <DEDUP_REMOVED lines=14> */
.L_x_5731:
[----:B------:R-:W-:Y:S05]  /*17f90*/  BRA `(.L_x_5732) ;  /* 0xffffffc400c87947 */ /* 0x000fea000383ffff */
.L_x_5649:
        /* <DEDUP_REMOVED lines=8> */
.L_x_5734:
[----:B------:R-:W-:Y:S05]  /*18020*/  BSYNC B0 ;  /* 0x0000000000007941 */ /* 0x000fea0003800000 */
.L_x_5733:
[----:B------:R-:W-:Y:S01]  /*18030*/  IMAD.MOV.U32 R13, RZ, RZ, R16 ;  /* 0x000000ffff0d7224 */ /* 0x000fe200078e0010 */
[----:B------:R-:W-:Y:S01]  /*18040*/  MOV R12, 0x1 ;  /* 0x00000001000c7802 */ /* 0x000fe20000000f00 */
[----:B------:R-:W-:Y:S02]  /*18050*/  IMAD.MOV.U32 R11, RZ, RZ, 0x1f ;  /* 0x0000001fff0b7424 */ /* 0x000fe400078e00ff */
[----:B------:R-:W-:Y:S02]  /*18060*/  IMAD.MOV.U32 R15, RZ, RZ, -0x1 ;  /* 0xffffffffff0f7424 */ /* 0x000fe400078e00ff */
[----:B------:R-:W-:Y:S02]  /*18070*/  IMAD.IADD R7, R19, 0x1, R8 ;  /* 0x0000000113077824 */ /* 0x000fe400078e0208 */
[----:B------:R-:W-:-:S07]  /*18080*/  IMAD.MOV.U32 R0, RZ, RZ, R14 ;  /* 0x000000ffff007224 */ /* 0x000fce00078e000e */
[----:B------:R-:W-:Y:S05]  /*18090*/  WARPSYNC.COLLECTIVE R15, `(.L_x_5735) ;  /* 0x000000000f087348 */ /* 0x000fea0003c00000 */
[----:B------:R0:W1:Y:S02]  /*180a0*/  SHFL.IDX P6, R14, R13, R12, R11 ;  /* 0x0000000c0d0e7389 */ /* 0x00006400000c000b */
[----:B01----:R-:W-:Y:S01]  /*180b0*/  ENDCOLLECTIVE ;  /* 0x000000000000791b */ /* 0x003fe20003800000 */
.L_x_5735:
        /* <DEDUP_REMOVED lines=18> */
.L_x_5736:
[----:B------:R-:W-:Y:S01]  /*181e0*/  IMAD.MOV.U32 R12, RZ, RZ, 0x2 ;  /* 0x00000002ff0c7424 */ /* 0x000fe200078e00ff */
[----:B------:R-:W-:-:S05]  /*181f0*/  SEL R4, R14, RZ, P1 ;  /* 0x000000ff0e047207 */ /* 0x000fca0000800000 */
[----:B------:R-:W-:-:S04]  /*18200*/  IMAD.IADD R4, R17, 0x1, R4 ;  /* 0x0000000111047824 */ /* 0x000fc800078e0204 */
[----:B------:R-:W-:-:S07]  /*18210*/  IMAD.MOV.U32 R13, RZ, RZ, R4 ;  /* 0x000000ffff0d7224 */ /* 0x000fce00078e0004 */
[----:B------:R-:W-:Y:S05]  /*18220*/  WARPSYNC.COLLECTIVE R15, `(.L_x_5737) ;  /* 0x000000000f087348 */ /* 0x000fea0003c00000 */
[----:B------:R0:W1:Y:S02]  /*18230*/  SHFL.UP P6, R14, R13, R12, R11 ;  /* 0x0400000c0d0e7389 */ /* 0x00006400000c000b */
[----:B01----:R-:W-:Y:S01]  /*18240*/  ENDCOLLECTIVE ;  /* 0x000000000000791b */ /* 0x003fe20003800000 */
.L_x_5737:
[----:B------:R-:W-:Y:S01]  /*18250*/  IMAD.MOV.U32 R12, RZ, RZ, 0x4 ;  /* 0x00000004ff0c7424 */ /* 0x000fe200078e00ff */
[----:B------:R-:W-:-:S05]  /*18260*/  SEL R3, R14, RZ, P2 ;  /* 0x000000ff0e037207 */ /* 0x000fca0001000000 */
[----:B------:R-:W-:-:S04]  /*18270*/  IMAD.IADD R6, R4, 0x1, R3 ;  /* 0x0000000104067824 */ /* 0x000fc800078e0203 */
[----:B------:R-:W-:-:S07]  /*18280*/  IMAD.MOV.U32 R13, RZ, RZ, R6 ;  /* 0x000000ffff0d7224 */ /* 0x000fce00078e0006 */
[----:B------:R-:W-:Y:S05]  /*18290*/  WARPSYNC.COLLECTIVE R15, `(.L_x_5738) ;  /* 0x000000000f087348 */ /* 0x000fea0003c00000 */
[----:B------:R0:W1:Y:S02]  /*182a0*/  SHFL.UP P6, R14, R13, R12, R11 ;  /* 0x0400000c0d0e7389 */ /* 0x00006400000c000b */
[----:B01----:R-:W-:Y:S01]  /*182b0*/  ENDCOLLECTIVE ;  /* 0x000000000000791b */ /* 0x003fe20003800000 */
.L_x_5738:
[----:B------:R-:W-:Y:S01]  /*182c0*/  IMAD.MOV.U32 R12, RZ, RZ, 0x8 ;  /* 0x00000008ff0c7424 */ /* 0x000fe200078e00ff */
[----:B------:R-:W-:-:S05]  /*182d0*/  SEL R3, R14, RZ, P3 ;  /* 0x000000ff0e037207 */ /* 0x000fca0001800000 */
[----:B------:R-:W-:-:S04]  /*182e0*/  IMAD.IADD R2, R6, 0x1, R3 ;  /* 0x0000000106027824 */ /* 0x000fc800078e0203 */
[----:B------:R-:W-:-:S07]  /*182f0*/  IMAD.MOV.U32 R13, RZ, RZ, R2 ;  /* 0x000000ffff0d7224 */ /* 0x000fce00078e0002 */
[----:B------:R-:W-:Y:S05]  /*18300*/  WARPSYNC.COLLECTIVE R15, `(.L_x_5739) ;  /* 0x000000000f087348 */ /* 0x000fea0003c00000 */
[----:B------:R0:W1:Y:S02]  /*18310*/  SHFL.UP P6, R14, R13, R12, R11 ;  /* 0x0400000c0d0e7389 */ /* 0x00006400000c000b */
[----:B01----:R-:W-:Y:S01]  /*18320*/  ENDCOLLECTIVE ;  /* 0x000000000000791b */ /* 0x003fe20003800000 */
.L_x_5739:
[----:B------:R-:W-:Y:S01]  /*18330*/  IMAD.MOV.U32 R12, RZ, RZ, 0x10 ;  /* 0x00000010ff0c7424 */ /* 0x000fe200078e00ff */
[----:B------:R-:W-:-:S05]  /*18340*/  SEL R3, R14, RZ, P4 ;  /* 0x000000ff0e037207 */ /* 0x000fca0002000000 */
[----:B------:R-:W-:-:S04]  /*18350*/  IMAD.IADD R3, R2, 0x1, R3 ;  /* 0x0000000102037824 */ /* 0x000fc800078e0203 */
[----:B------:R-:W-:-:S07]  /*18360*/  IMAD.MOV.U32 R13, RZ, RZ, R3 ;  /* 0x000000ffff0d7224 */ /* 0x000fce00078e0003 */
[----:B------:R-:W-:Y:S05]  /*18370*/  WARPSYNC.COLLECTIVE R15, `(.L_x_5740) ;  /* 0x000000000f087348 */ /* 0x000fea0003c00000 */
[----:B------:R0:W1:Y:S02]  /*18380*/  SHFL.UP P6, R14, R13, R12, R11 ;  /* 0x0400000c0d0e7389 */ /* 0x00006400000c000b */
[----:B01----:R-:W-:Y:S01]  /*18390*/  ENDCOLLECTIVE ;  /* 0x000000000000791b */ /* 0x003fe20003800000 */
.L_x_5740:
        /* <DEDUP_REMOVED lines=8> */
.L_x_5741:
[----:B------:R-:W-:Y:S05]  /*18420*/  BRA `(.L_x_5742) ;  /* 0xffffffc8005c7947 */ /* 0x000fea000383ffff */
.L_x_5654:
        /* <DEDUP_REMOVED lines=8> */
.L_x_5744:
[----:B------:R-:W-:Y:S05]  /*184b0*/  BSYNC B0 ;  /* 0x0000000000007941 */ /* 0x000fea0003800000 */
.L_x_5743:
[----:B------:R-:W-:Y:S01]  /*184c0*/  SEL R14, R14, RZ, P1 ;  /* 0x000000ff0e0e7207 */ /* 0x000fe20000800000 */
[----:B------:R-:W-:Y:S01]  /*184d0*/  IMAD.MOV.U32 R12, RZ, RZ, 0x2 ;  /* 0x00000002ff0c7424 */ /* 0x000fe200078e00ff */
[----:B------:R-:W-:Y:S01]  /*184e0*/  MOV R11, RZ ;  /* 0x000000ff000b7202 */ /* 0x000fe20000000f00 */
[----:B------:R-:W-:Y:S02]  /*184f0*/  IMAD.MOV.U32 R15, RZ, RZ, -0x1 ;  /* 0xffffffffff0f7424 */ /* 0x000fe400078e00ff */
[----:B------:R-:W-:-:S07]  /*18500*/  IMAD.IADD R13, R17, 0x1, R14 ;  /* 0x00000001110d7824 */ /* 0x000fce00078e020e */
[----:B------:R-:W-:Y:S05]  /*18510*/  WARPSYNC.COLLECTIVE R15, `(.L_x_5745) ;  /* 0x000000000f087348 */ /* 0x000fea0003c00000 */
[----:B------:R0:W1:Y:S02]  /*18520*/  SHFL.UP P6, R14, R13, R12, R11 ;  /* 0x0400000c0d0e7389 */ /* 0x00006400000c000b */
[----:B01----:R-:W-:Y:S01]  /*18530*/  ENDCOLLECTIVE ;  /* 0x000000000000791b */ /* 0x003fe20003800000 */
.L_x_5745:
[----:B------:R-:W-:Y:S01]  /*18540*/  IMAD.MOV.U32 R12, RZ, RZ, 0x4 ;  /* 0x00000004ff0c7424 */ /* 0x000fe200078e00ff */
[----:B------:R-:W-:-:S05]  /*18550*/  SEL R2, R14, RZ, P2 ;  /* 0x000000ff0e027207 */ /* 0x000fca0001000000 */
[----:B------:R-:W-:-:S04]  /*18560*/  IMAD.IADD R2, R13, 0x1, R2 ;  /* 0x000000010d027824 */ /* 0x000fc800078e0202 */
[----:B------:R-:W-:-:S07]  /*18570*/  IMAD.MOV.U32 R13, RZ, RZ, R2 ;  /* 0x000000ffff0d7224 */ /* 0x000fce00078e0002 */
[----:B------:R-:W-:Y:S05]  /*18580*/  WARPSYNC.COLLECTIVE R15, `(.L_x_5746) ;  /* 0x000000000f087348 */ /* 0x000fea0003c00000 */
[----:B------:R0:W1:Y:S02]  /*18590*/  SHFL.UP P6, R14, R13, R12, R11 ;  /* 0x0400000c0d0e7389 */ /* 0x00006400000c000b */
[----:B01----:R-:W-:Y:S01]  /*185a0*/  ENDCOLLECTIVE ;  /* 0x000000000000791b */ /* 0x003fe20003800000 */
.L_x_5746:
[----:B------:R-:W-:Y:S01]  /*185b0*/  IMAD.MOV.U32 R12, RZ, RZ, 0x8 ;  /* 0x00000008ff0c7424 */ /* 0x000fe200078e00ff */
[----:B------:R-:W-:-:S05]  /*185c0*/  SEL R3, R14, RZ, P3 ;  /* 0x000000ff0e037207 */ /* 0x000fca0001800000 */
[----:B------:R-:W-:-:S04]  /*185d0*/  IMAD.IADD R3, R2, 0x1, R3 ;  /* 0x0000000102037824 */ /* 0x000fc800078e0203 */
[----:B------:R-:W-:-:S07]  /*185e0*/  IMAD.MOV.U32 R13, RZ, RZ, R3 ;  /* 0x000000ffff0d7224 */ /* 0x000fce00078e0003 */
[----:B------:R-:W-:Y:S05]  /*185f0*/  WARPSYNC.COLLECTIVE R15, `(.L_x_5747) ;  /* 0x000000000f087348 */ /* 0x000fea0003c00000 */
[----:B------:R0:W1:Y:S02]  /*18600*/  SHFL.UP P6, R14, R13, R12, R11 ;  /* 0x0400000c0d0e7389 */ /* 0x00006400000c000b */
[----:B01----:R-:W-:Y:S01]  /*18610*/  ENDCOLLECTIVE ;  /* 0x000000000000791b */ /* 0x003fe20003800000 */
.L_x_5747:
[----:B------:R-:W-:Y:S01]  /*18620*/  IMAD.MOV.U32 R12, RZ, RZ, 0x10 ;  /* 0x00000010ff0c7424 */ /* 0x000fe200078e00ff */
[----:B------:R-:W-:-:S05]  /*18630*/  SEL R4, R14, RZ, P4 ;  /* 0x000000ff0e047207 */ /* 0x000fca0002000000 */
[----:B------:R-:W-:-:S04]  /*18640*/  IMAD.IADD R4, R3, 0x1, R4 ;  /* 0x0000000103047824 */ /* 0x000fc800078e0204 */
[----:B------:R-:W-:-:S07]  /*18650*/  IMAD.MOV.U32 R13, RZ, RZ, R4 ;  /* 0x000000ffff0d7224 */ /* 0x000fce00078e0004 */
[----:B------:R-:W-:Y:S05]  /*18660*/  WARPSYNC.COLLECTIVE R15, `(.L_x_5748) ;  /* 0x000000000f087348 */ /* 0x000fea0003c00000 */
[----:B------:R0:W1:Y:S02]  /*18670*/  SHFL.UP P6, R14, R13, R12, R11 ;  /* 0x0400000c0d0e7389 */ /* 0x00006400000c000b */
[----:B01----:R-:W-:Y:S01]  /*18680*/  ENDCOLLECTIVE ;  /* 0x000000000000791b */ /* 0x003fe20003800000 */
.L_x_5748:
        /* <DEDUP_REMOVED lines=8> */
.L_x_5749:
[----:B------:R-:W-:Y:S05]  /*18710*/  BRA `(.L_x_5750) ;  /* 0xffffffc8003c7947 */ /* 0x000fea000383ffff */
.L_x_5656:
[----:B------:R-:W-:Y:S01]  /*18720*/  BSSY B0, `(.L_x_5751) ;  /* 0x0000006000007945 */ /* 0x000fe20003800000 */
[----:B------:R-:W-:Y:S01]  /*18730*/  PLOP3.LUT P6, PT, P6, PT, PT, 0x8, 0x0 ;  /* 0x000000000000781c */ /* 0x000fe200037ce170 */
[----:B------:R-:W-:-:S12]  /*18740*/  IMAD.MOV.U32 R15, RZ, RZ, -0x1 ;  /* 0xffffffffff0f7424 */ /* 0x000fd800078e00ff */
[----:B01----:R-:W-:Y:S05]  /*18750*/  WARPSYNC.COLLECTIVE R15, `(.L_x_5752) ;  /* 0x000000000f087348 */ /* 0x003fea0003c00000 */
[----:B------:R-:W-:Y:S01]  /*18760*/  VOTE.ANY R14, PT, P6 ;  /* 0x00000000000e7806 */ /* 0x000fe200030e0100 */
[----:B01----:R-:W-:Y:S06]  /*18770*/  ENDCOLLECTIVE ;  /* 0x000000000000791b */ /* 0x003fec0003800000 */
.L_x_5752:
[----:B------:R-:W-:Y:S05]  /*18780*/  BSYNC B0 ;  /* 0x0000000000007941 */ /* 0x000fea0003800000 */
.L_x_5751:
        /* <DEDUP_REMOVED lines=9> */
.L_x_5753:
[----:B------:R-:W-:Y:S01]  /*18820*/  IMAD.MOV.U32 R17, RZ, RZ, R14 ;  /* 0x000000ffff117224 */ /* 0x000fe200078e000e */
[----:B------:R-:W-:Y:S06]  /*18830*/  BRA `(.L_x_5754) ;  /* 0xffffffc8002c7947 */ /* 0x000fec000383ffff */
.L_x_5658:
[----:B------:R-:W-:Y:S01]  /*18840*/  BSSY B0, `(.L_x_5755) ;  /* 0x0000007000007945 */ /* 0x000fe20003800000 */
[----:B------:R-:W-:Y:S02]  /*18850*/  IMAD.MOV.U32 R13, RZ, RZ, R2 ;  /* 0x000000ffff0d7224 */ /* 0x000fe400078e0002 */
[----:B------:R-:W-:Y:S02]  /*18860*/  IMAD.MOV.U32 R11, RZ, RZ, 0x1f ;  /* 0x0000001fff0b7424 */ /* 0x000fe400078e00ff */
[----:B------:R-:W-:-:S07]  /*18870*/  IMAD.MOV.U32 R15, RZ, RZ, -0x1 ;  /* 0xffffffffff0f7424 */ /* 0x000fce00078e00ff */
[----:B0123--:R-:W-:Y:S05]  /*18880*/  WARPSYNC.COLLECTIVE R15, `(.L_x_5756) ;  /* 0x000000000f087348 */ /* 0x00ffea0003c00000 */
[----:B------:R4:W0:Y:S02]  /*18890*/  SHFL.IDX P6, R14, R13, R12, R11 ;  /* 0x0000000c0d0e7389 */ /* 0x00082400000c000b */
[----:B01234-:R-:W-:Y:S01]  /*188a0*/  ENDCOLLECTIVE ;  /* 0x000000000000791b */ /* 0x01ffe20003800000 */
.L_x_5756:
[----:B------:R-:W-:Y:S05]  /*188b0*/  BSYNC B0 ;  /* 0x0000000000007941 */ /* 0x000fea0003800000 */
.L_x_5755:
[----:B------:R-:W-:Y:S05]  /*188c0*/  BRA `(.L_x_5657) ;  /* 0xffffffc800247947 */ /* 0x000fea000383ffff */
.L_x_5662:
[----:B0-----:R0:W1:Y:S02]  /*188d0*/  SYNCS.PHASECHK.TRANS64.TRYWAIT P0, [R5+URZ+0x28c20], R0 ;  /* 0x028c2000050075a7 */ /* 0x001064000800017f */
[----:B-1----:R-:W-:Y:S05]  /*188e0*/  @!P0 NANOSLEEP.SYNCS 0x989680 ;  /* 0x009896800000895d */ /* 0x002fea0003900000 */
[----:B------:R-:W1:Y:S02]  /*188f0*/  @!P0 SYNCS.PHASECHK.TRANS64 P0, [R5+URZ+0x28c20], R0 ;  /* 0x028c2000050085a7 */ /* 0x000e64000800007f */
[----:B-1----:R-:W-:Y:S05]  /*18900*/  @!P0 BRA `(.L_x_5662) ;  /* 0xfffffffc00f08947 */ /* 0x002fea000383ffff */
[----:B------:R-:W-:Y:S05]  /*18910*/  BRA `(.L_x_5757) ;  /* 0xffffffcc009c7947 */ /* 0x000fea000383ffff */
.L_x_5663:
        /* <DEDUP_REMOVED lines=11> */
.L_x_5759:
[----:B------:R-:W-:Y:S05]  /*189d0*/  BSYNC B0 ;  /* 0x0000000000007941 */ /* 0x000fea0003800000 */
.L_x_5758:
[----:B------:R-:W-:Y:S05]  /*189e0*/  BRA `(.L_x_5760) ;  /* 0xffffffcc00847947 */ /* 0x000fea000383ffff */
.L_x_5666:
[----:B------:R-:W-:Y:S01]  /*189f0*/  BSSY B1, `(.L_x_5761) ;  /* 0x0000006000017945 */ /* 0x000fe20003800000 */
[----:B------:R-:W-:-:S07]  /*18a00*/  IMAD.MOV.U32 R15, RZ, RZ, -0x1 ;  /* 0xffffffffff0f7424 */ /* 0x000fce00078e00ff */
[----:B0-234-:R-:W-:Y:S05]  /*18a10*/  WARPSYNC.COLLECTIVE R15, `(.L_x_5762) ;  /* 0x000000000f0c7348 */ /* 0x01dfea0003c00000 */
[----:B------:R-:W-:Y:S02]  /*18a20*/  ELECT P6, UR62, PT ;  /* 0x00000000003e782f */ /* 0x000fe400038c0000 */
[----:B------:R-:W-:Y:S01]  /*18a30*/  MOV R14, UR62 ;  /* 0x0000003e000e7c02 */ /* 0x000fe20008000f00 */
[----:B0-234-:R-:W-:Y:S10]  /*18a40*/  ENDCOLLECTIVE ;  /* 0x000000000000791b */ /* 0x01dff40003800000 */
.L_x_5762:
[----:B------:R-:W-:Y:S05]  /*18a50*/  BSYNC B1 ;  /* 0x0000000000017941 */ /* 0x000fea0003800000 */
.L_x_5761:
[----:B------:R-:W-:Y:S05]  /*18a60*/  BRA `(.L_x_5763) ;  /* 0xffffffcc007c7947 */ /* 0x000fea000383ffff */
.L_x_5668:
[----:B0-----:R0:W1:Y:S02]  /*18a70*/  SYNCS.PHASECHK.TRANS64.TRYWAIT P1, [R3+URZ+0x28c40], R2 ;  /* 0x028c4002030075a7 */ /* 0x001064000802017f */
[----:B-1----:R-:W-:Y:S05]  /*18a80*/  @!P1 NANOSLEEP.SYNCS 0x989680 ;  /* 0x009896800000995d */ /* 0x002fea0003900000 */
[----:B------:R-:W1:Y:S02]  /*18a90*/  @!P1 SYNCS.PHASECHK.TRANS64 P1, [R3+URZ+0x28c40], R2 ;  /* 0x028c4002030095a7 */ /* 0x000e64000802007f */
[----:B-1----:R-:W-:Y:S05]  /*18aa0*/  @!P1 BRA `(.L_x_5668) ;  /* 0xfffffffc00f09947 */ /* 0x002fea000383ffff */
[----:B------:R-:W-:Y:S05]  /*18ab0*/  BRA `(.L_x_5764) ;  /* 0xffffffcc009c7947 */ /* 0x000fea000383ffff */
.L_x_5670:
[----:B-1----:R1:W0:Y:S02]  /*18ac0*/  SYNCS.PHASECHK.TRANS64.TRYWAIT P1, [R5+URZ+0x28c40], R0 ;  /* 0x028c4000050075a7 */ /* 0x002224000802017f */
[----:B0-----:R-:W-:Y:S05]  /*18ad0*/  @!P1 NANOSLEEP.SYNCS 0x989680 ;  /* 0x009896800000995d */ /* 0x001fea0003900000 */
[----:B------:R-:W0:Y:S02]  /*18ae0*/  @!P1 SYNCS.PHASECHK.TRANS64 P1, [R5+URZ+0x28c40], R0 ;  /* 0x028c4000050095a7 */ /* 0x000e24000802007f */
[----:B0-----:R-:W-:Y:S05]  /*18af0*/  @!P1 BRA `(.L_x_5670) ;  /* 0xfffffffc00f09947 */ /* 0x001fea000383ffff */
[----:B------:R-:W-:Y:S05]  /*18b00*/  BRA `(.L_x_5765) ;  /* 0xffffffcc00a87947 */ /* 0x000fea000383ffff */
.L_x_5672:
[----:B------:R0:W0:Y:S02]  /*18b10*/  SYNCS.PHASECHK.TRANS64.TRYWAIT P1, [R3+URZ+0x28c60], R2 ;  /* 0x028c6002030075a7 */ /* 0x000024000802017f */
[----:B0-----:R-:W-:Y:S05]  /*18b20*/  @!P1 NANOSLEEP.SYNCS 0x989680 ;  /* 0x009896800000995d */ /* 0x001fea0003900000 */
[----:B------:R-:W0:Y:S02]  /*18b30*/  @!P1 SYNCS.PHASECHK.TRANS64 P1, [R3+URZ+0x28c60], R2 ;  /* 0x028c6002030095a7 */ /* 0x000e24000802007f */
[----:B0-----:R-:W-:Y:S05]  /*18b40*/  @!P1 BRA `(.L_x_5672) ;  /* 0xfffffffc00f09947 */ /* 0x001fea000383ffff */
[----:B------:R-:W-:Y:S05]  /*18b50*/  BRA `(.L_x_5766) ;  /* 0xffffffcc00a47947 */ /* 0x000fea000383ffff */
.L_x_5767:
        /* <DEDUP_REMOVED lines=10> */
.L_x_15539:


//--------------------- .text._ZN7cutlass13device_kernelIN5flash11enable_sm90INS1_16FlashAttnFwdSm90INS1_25CollectiveMainloopFwdSm90ILi2EN4cute5tupleIJNS5_1CILi1EEES8_S8_EEENS6_IJNS7_ILi64EEESA_SA_EEELi512ENS_6half_tEfNS_4arch4Sm90ELb0ELb1ELb0ELb1ELb1ELb1ELb0ELb0ELb0ELb1ELb0ELb0EEENS1_21CollectiveEpilogueFwdINS6_IJSA_NS7_ILi512EEESA_EEES9_SC_SE_Li256ELb1ELb1ELb0ELb0EEENS1_36VarlenDynamicPersistentTileSchedulerILi64ELi64ELi256ELi128ELb0ELb1ELb1ELb1ELb0ELb1EEEEEEEEEvNT_6ParamsE --------------------------
	.section	.text._ZN7cutlass13device_kernelIN5flash11enable_sm90INS1_16FlashAttnFwdSm90INS1_25CollectiveMainloopFwdSm90ILi2EN4cute5tupleIJNS5_1CILi1EEES8_S8_EEENS6_IJNS7_ILi64EEESA_SA_EEELi512ENS_6half_tEfNS_4arch4Sm90ELb0ELb1ELb0ELb1ELb1ELb1ELb0ELb0ELb0ELb1ELb0ELb0EEENS1_21CollectiveEpilogueFwdINS6_IJSA_NS7_ILi512EEESA_EEES9_SC_SE_Li256ELb1ELb1ELb0ELb0EEENS1_36VarlenDynamicPersistentTileSchedulerILi64ELi64ELi256ELi128ELb0ELb1ELb1ELb1ELb0ELb1EEEEEEEEEvNT_6ParamsE,"ax",@progbits
	.align	128
.text._ZN7cutlass13device_kernelIN5flash11enable_sm90INS1_16FlashAttnFwdSm90INS1_25CollectiveMainloopFwdSm90ILi2EN4cute5tupleIJNS5_1CILi1EEES8_S8_EEENS6_IJNS7_ILi64EEESA_SA_EEELi512ENS_6half_tEfNS_4arch4Sm90ELb0ELb1ELb0ELb1ELb1ELb1ELb0ELb0ELb0ELb1ELb0ELb0EEENS1_21CollectiveEpilogueFwdINS6_IJSA_NS7_ILi512EEESA_EEES9_SC_SE_Li256ELb1ELb1ELb0ELb0EEENS1_36VarlenDynamicPersistentTileSchedulerILi64ELi64ELi256ELi128ELb0ELb1ELb1ELb1ELb0ELb1EEEEEEEEEvNT_6ParamsE:
        .type           _ZN7cutlass13device_kernelIN5flash11enable_sm90INS1_16FlashAttnFwdSm90INS1_25CollectiveMainloopFwdSm90ILi2EN4cute5tupleIJNS5_1CILi1EEES8_S8_EEENS6_IJNS7_ILi64EEESA_SA_EEELi512ENS_6half_tEfNS_4arch4Sm90ELb0ELb1ELb0ELb1ELb1ELb1ELb0ELb0ELb0ELb1ELb0ELb0EEENS1_21CollectiveEpilogueFwdINS6_IJSA_NS7_ILi512EEESA_EEES9_SC_SE_Li256ELb1ELb1ELb0ELb0EEENS1_36VarlenDynamicPersistentTileSchedulerILi64ELi64ELi256ELi128ELb0ELb1ELb1ELb1ELb0ELb1EEEEEEEEEvNT_6ParamsE,@function
        .size           _ZN7cutlass13device_kernelIN5flash11enable_sm90INS1_16FlashAttnFwdSm90INS1_25CollectiveMainloopFwdSm90ILi2EN4cute5tupleIJNS5_1CILi1EEES8_S8_EEENS6_IJNS7_ILi64EEESA_SA_EEELi512ENS_6half_tEfNS_4arch4Sm90ELb0ELb1ELb0ELb1ELb1ELb1ELb0ELb0ELb0ELb1ELb0ELb0EEENS1_21CollectiveEpilogueFwdINS6_IJSA_NS7_ILi512EEESA_EEES9_SC_SE_Li256ELb1ELb1ELb0ELb0EEENS1_36VarlenDynamicPersistentTileSchedulerILi64ELi64ELi256ELi128ELb0ELb1ELb1ELb1ELb0ELb1EEEEEEEEEvNT_6ParamsE,(.L_x_15540 - _ZN7cutlass13device_kernelIN5flash11enable_sm90INS1_16FlashAttnFwdSm90INS1_25CollectiveMainloopFwdSm90ILi2EN4cute5tupleIJNS5_1CILi1EEES8_S8_EEENS6_IJNS7_ILi64EEESA_SA_EEELi512ENS_6half_tEfNS_4arch4Sm90ELb0ELb1ELb0ELb1ELb1ELb1ELb0ELb0ELb0ELb1ELb0ELb0EEENS1_21CollectiveEpilogueFwdINS6_IJSA_NS7_ILi512EEESA_EEES9_SC_SE_Li256ELb1ELb1ELb0ELb0EEENS1_36VarlenDynamicPersistentTileSchedulerILi64ELi64ELi256ELi128ELb0ELb1ELb1ELb1ELb0ELb1EEEEEEEEEvNT_6ParamsE)
        .other          _ZN7cutlass13device_kernelIN5flash11enable_sm90INS1_16FlashAttnFwdSm90INS1_25CollectiveMainloopFwdSm90ILi2EN4cute5tupleIJNS5_1CILi1EEES8_S8_EEENS6_IJNS7_ILi64EEESA_SA_EEELi512ENS_6half_tEfNS_4arch4Sm90ELb0ELb1ELb0ELb1ELb1ELb1ELb0ELb0ELb0ELb1ELb0ELb0EEENS1_21CollectiveEpilogueFwdINS6_IJSA_NS7_ILi512EEESA_EEES9_SC_SE_Li256ELb1ELb1ELb0ELb0EEENS1_36VarlenDynamicPersistentTileSchedulerILi64ELi64ELi256ELi128ELb0ELb1ELb1ELb1ELb0ELb1EEEEEEEEEvNT_6ParamsE,@"STO_CUDA_ENTRY STV_DEFAULT"
_ZN7cutlass13device_kernelIN5flash11enable_sm90INS1_16FlashAttnFwdSm90INS1_25CollectiveMainloopFwdSm90ILi2EN4cute5tupleIJNS5_1CILi1EEES8_S8_EEENS6_IJNS7_ILi64EEESA_SA_EEELi512ENS_6half_tEfNS_4arch4Sm90ELb0ELb1ELb0ELb1ELb1ELb1ELb0ELb0ELb0ELb1ELb0ELb0EEENS1_21CollectiveEpilogueFwdINS6_IJSA_NS7_ILi512EEESA_EEES9_SC_SE_Li256ELb1ELb1ELb0ELb0EEENS1_36VarlenDynamicPersistentTileSchedulerILi64ELi64ELi256ELi128ELb0ELb1ELb1ELb1ELb0ELb1EEEEEEEEEvNT_6ParamsE:
        /* <DEDUP_REMOVED lines=18> */
.L_x_5769:
[----:B------:R-:W-:Y:S05]  /*0120*/  BSYNC B0 ;  /* 0x0000000000007941 */ /* 0x000fea0003800000 */
.L_x_5768:
        /* <DEDUP_REMOVED lines=35> */
[----:B------:R3:W0:Y:S02]  /*0360*/  SYNCS.EXCH.64 URZ, [UR6+0x28c48], UR4 ;  /* 0x028c4804063f75b2 */ /* 0x0006240008000100 */
[----:B---3--:R-:W-:Y:S01]  /*0370*/  NOP ;  /* 0x0000000000007918 */ /* 0x008fe20000000000 */
.L_x_5770:
        /* <DEDUP_REMOVED lines=22> */
.L_x_5771:
        /* <DEDUP_REMOVED lines=18> */
.L_x_5772:
        /* <DEDUP_REMOVED lines=22> */
.L_x_5773:
        /* <DEDUP_REMOVED lines=22> */
.L_x_5774:
[----:B------:R-:W-:Y:S01]  /*08c0*/  PLOP3.LUT P0, PT, PT, PT, UP0, 0x80, 0x0 ;  /* 0x000000000000781c */ /* 0x000fe20003f0f008 */
[----:B------:R-:W-:Y:S01]  /*08d0*/  UMOV UR36, 0x1 ;  /* 0x0000000100247882 */ /* 0x000fe20000000000 */
[----:B------:R-:W-:Y:S01]  /*08e0*/  NOP ;  /* 0x0000000000007918 */ /* 0x000fe20000000000 */
[----:B------:R-:W-:Y:S01]  /*08f0*/  USEL UR36, UR36, 0x2, !UP0 ;  /* 0x0000000224247887 */ /* 0x000fe2000c000000 */
[----:B------:R-:W-:Y:S01]  /*0900*/  BSSY B9, `(.L_x_5775) ;  /* 0x0001e8e000097945 */ /* 0x000fe20003800000 */
[----:B------:R-:W-:Y:S01]  /*0910*/  ULDC.64 UR42, c[0x0][0x208] ;  /* 0x00008200002a7ab9 */ /* 0x000fe20000000a00 */
[----:B012-4-:R-:W-:Y:S07]  /*0920*/  BAR.SYNC.DEFER_BLOCKING 0x0 ;  /* 0x0000000000007b1d */ /* 0x017fee0000010000 */
[----:B------:R-:W-:Y:S05]  /*0930*/  @!P0 BRA `(.L_x_5776) ;  /* 0x0000016c00188947 */ /* 0x000fea0003800000 */
.L_x_5777:
[----:B------:R-:W-:-:S08]  /*0940*/  NOP ;  /* 0x0000000000007918 */ /* 0x000fd00000000000 */
[----:B------:R-:W0:Y:S02]  /*0950*/  USETMAXREG.TRY_ALLOC.CTAPOOL UP0, 0xe8 ;  /* 0x000000e8000079c8 */ /* 0x000e240008000600 */
[----:B0-----:R-:W-:-:S13]  /*0960*/  PLOP3.LUT P0, PT, PT, PT, UP0, 0x80, 0x0 ;  /* 0x000000000000781c */ /* 0x001fda0003f0f008 */
[----:B------:R-:W-:Y:S05]  /*0970*/  @!P0 BRA `(.L_x_5777) ;  /* 0xfffffffc00f08947 */ /* 0x000fea000383ffff */
[----:B------:R-:W-:Y:S01]  /*0980*/  ISETP.NE.AND P0, PT, R3, 0x1, PT ;  /* 0x000000010300780c */ /* 0x000fe20003f05270 */
[----:B------:R-:W0:Y:S01]  /*0990*/  S2UR UR4, SR_CgaCtaId ;  /* 0x00000000000479c3 */ /* 0x000e220000008800 */
        /* <DEDUP_REMOVED lines=13> */
[----:B------:R-:W-:Y:S01]  /*0a70*/  CS2R R192, SRZ ;  /* 0x0000000000c07805 */ /* 0x000fe2000001ff00 */
[----:B------:R-:W-:Y:S01]  /*0a80*/  IMAD.MOV.U32 R204, RZ, RZ, 0x20 ;  /* 0x00000020ffcc7424 */ /* 0x000fe200078e00ff */
[----:B------:R-:W-:Y:S02]  /*0a90*/  ULOP3.LUT UR37, UR36, 0x1, URZ, 0xfc, !UPT ;  /* 0x0000000124257892 */ /* 0x000fe4000f8efc3f */
[----:B------:R-:W-:-:S04]  /*0aa0*/  SHF.R.S32.HI R0, RZ, 0x1f, R16 ;  /* 0x0000001fff007819 */ /* 0x000fc80000011410 */
[CC--:B------:R-:W-:Y:S02]  /*0ab0*/  LEA.HI R3, R0.reuse, R16.reuse, RZ, 0x4 ;  /* 0x0000001000037211 */ /* 0x0c0fe400078f20ff */
[CC--:B------:R-:W-:Y:S02]  /*0ac0*/  LEA.HI R7, R0.reuse, R16.reuse, RZ, 0x7 ;  /* 0x0000001000077211 */ /* 0x0c0fe400078f38ff */
[----:B------:R-:W-:Y:S02]  /*0ad0*/  LOP3.LUT R4, R3, 0xfffffff0, RZ, 0xc0, !PT ;  /* 0xfffffff003047812 */ /* 0x000fe400078ec0ff */
[----:B------:R-:W-:Y:S02]  /*0ae0*/  LOP3.LUT R6, R7, 0xffffff80, RZ, 0xc0, !PT ;  /* 0xffffff8007067812 */ /* 0x000fe400078ec0ff */
[----:B------:R-:W-:Y:S01]  /*0af0*/  LEA.HI R5, R0, R16, RZ, 0x5 ;  /* 0x0000001000057211 */ /* 0x000fe200078f28ff */
[C---:B------:R-:W-:Y:S01]  /*0b00*/  IMAD.IADD R4, R16.reuse, 0x1, -R4 ;  /* 0x0000000110047824 */ /* 0x040fe200078e0a04 */
[----:B------:R-:W-:Y:S01]  /*0b10*/  SHF.R.S32.HI R20, RZ, 0x7, R7 ;  /* 0x00000007ff147819 */ /* 0x000fe20000011407 */
[----:B------:R-:W-:Y:S01]  /*0b20*/  IMAD.IADD R8, R16, 0x1, -R6 ;  /* 0x0000000110087824 */ /* 0x000fe200078e0a06 */
[----:B------:R-:W-:-:S02]  /*0b30*/  SHF.R.S32.HI R18, RZ, 0x5, R5 ;  /* 0x00000005ff127819 */ /* 0x000fc40000011405 */
[--C-:B------:R-:W-:Y:S01]  /*0b40*/  SHF.R.S32.HI R11, RZ, 0x1f, R4.reuse ;  /* 0x0000001fff0b7819 */ /* 0x100fe20000011404 */
[----:B------:R-:W-:Y:S01]  /*0b50*/  IMAD R14, R20, 0x100, R4 ;  /* 0x00000100140e7824 */ /* 0x000fe200078e0204 */
[----:B------:R-:W-:Y:S02]  /*0b60*/  SHF.R.S32.HI R5, RZ, 0x1f, R5 ;  /* 0x0000001fff057819 */ /* 0x000fe40000011405 */
[----:B------:R-:W-:Y:S02]  /*0b70*/  SHF.R.S32.HI R6, RZ, 0x4, R3 ;  /* 0x00000004ff067819 */ /* 0x000fe40000011403 */
[----:B------:R-:W-:Y:S02]  /*0b80*/  LEA.HI R13, R11, R4, RZ, 0x3 ;  /* 0x000000040b0d7211 */ /* 0x000fe400078f18ff */
[----:B------:R-:W-:Y:S02]  /*0b90*/  LEA.HI R3, R3, R6, RZ, 0x1 ;  /* 0x0000000603037211 */ /* 0x000fe400078f08ff */
[----:B------:R-:W-:-:S02]  /*0ba0*/  LEA.HI R5, R5, R18, RZ, 0x2 ;  /* 0x0000001205057211 */ /* 0x000fc400078f10ff */
[C---:B------:R-:W-:Y:S01]  /*0bb0*/  LOP3.LUT R15, R13.reuse, 0xfffffff8, RZ, 0xc0, !PT ;  /* 0xfffffff80d0f7812 */ /* 0x040fe200078ec0ff */
[----:B------:R-:W-:Y:S01]  /*0bc0*/  IMAD.SHL.U32 R13, R13, 0x40, RZ ;  /* 0x000000400d0d7824 */ /* 0x000fe200078e00ff */
[----:B------:R-:W-:Y:S02]  /*0bd0*/  SHF.R.S32.HI R9, RZ, 0x1f, R8 ;  /* 0x0000001fff097819 */ /* 0x000fe40000011408 */
[----:B------:R-:W-:Y:S01]  /*0be0*/  LOP3.LUT R3, R3, 0x1ffffffe, RZ, 0xc0, !PT ;  /* 0x1ffffffe03037812 */ /* 0x000fe200078ec0ff */
[----:B------:R-:W-:Y:S01]  /*0bf0*/  IMAD.IADD R15, R4, 0x1, -R15 ;  /* 0x00000001040f7824 */ /* 0x000fe200078e0a0f */
[----:B------:R-:W-:Y:S02]  /*0c00*/  LOP3.LUT R5, R5, 0x3ffffc, RZ, 0xc0, !PT ;  /* 0x003ffffc05057812 */ /* 0x000fe400078ec0ff */
[CC--:B------:R-:W-:Y:S01]  /*0c10*/  LEA.HI R10, R9.reuse, R8.reuse, RZ, 0x2 ;  /* 0x00000008090a7211 */ /* 0x0c0fe200078f10ff */
[----:B------:R-:W-:Y:S01]  /*0c20*/  IMAD.IADD R3, R6, 0x1, -R3 ;  /* 0x0000000106037824 */ /* 0x000fe200078e0a03 */
[----:B------:R-:W-:Y:S01]  /*0c30*/  LEA.HI R9, R9, R8, RZ, 0x5 ;  /* 0x0000000809097211 */ /* 0x000fe200078f28ff */
[----:B------:R-:W-:Y:S01]  /*0c40*/  IMAD.IADD R5, R18, 0x1, -R5 ;  /* 0x0000000112057824 */ /* 0x000fe200078e0a05 */
[--C-:B------:R-:W-:Y:S01]  /*0c50*/  SHF.R.S32.HI R11, RZ, 0x2, R10.reuse ;  /* 0x00000002ff0b7819 */ /* 0x100fe2000001140a */
[----:B------:R-:W-:Y:S01]  /*0c60*/  IMAD.SHL.U32 R4, R15, 0x40, RZ ;  /* 0x000000400f047824 */ /* 0x000fe200078e00ff */
[----:B------:R-:W-:Y:S01]  /*0c70*/  SHF.R.S32.HI R12, RZ, 0x1f, R10 ;  /* 0x0000001fff0c7819 */ /* 0x000fe2000001140a */
[----:B------:R-:W-:Y:S01]  /*0c80*/  IMAD R14, R5, 0x10, R14 ;  /* 0x00000010050e7824 */ /* 0x000fe200078e020e */
[----:B------:R-:W-:Y:S01]  /*0c90*/  LOP3.LUT R13, R13, 0x7ffffe00, RZ, 0xc0, !PT ;  /* 0x7ffffe000d0d7812 */ /* 0x000fe200078ec0ff */
[----:B------:R-:W-:Y:S01]  /*0ca0*/  IMAD.SHL.U32 R3, R3, 0x8, RZ ;  /* 0x0000000803037824 */ /* 0x000fe200078e00ff */
[----:B------:R-:W-:-:S02]  /*0cb0*/  LOP3.LUT R4, R4, 0x1c0, RZ, 0xc0, !PT ;  /* 0x000001c004047812 */ /* 0x000fc400078ec0ff */
[----:B------:R-:W-:Y:S01]  /*0cc0*/  LEA.HI R12, R12, R11, RZ, 0x3 ;  /* 0x0000000b0c0c7211 */ /* 0x000fe200078f18ff */
[--C-:B------:R-:W-:Y:S01]  /*0cd0*/  IMAD.U32 R5, R14, 0x40, R3.reuse ;  /* 0x000000400e057824 */ /* 0x100fe200078e0003 */
[----:B------:R-:W-:Y:S02]  /*0ce0*/  LOP3.LUT R3, R4, 0x8, R3, 0xf8, !PT ;  /* 0x0000000804037812 */ /* 0x000fe400078ef803 */
[----:B------:R-:W-:Y:S02]  /*0cf0*/  LOP3.LUT R12, R12, 0xfffffff8, RZ, 0xc0, !PT ;  /* 0xfffffff80c0c7812 */ /* 0x000fe400078ec0ff */
[----:B------:R-:W-:Y:S01]  /*0d00*/  SHF.R.U32.HI R4, RZ, 0x3, R4 ;  /* 0x00000003ff047819 */ /* 0x000fe20000011604 */
[----:B------:R0:W-:Y:S01]  /*0d10*/  STL [R1+0x64], R5 ;  /* 0x0000640501007387 */ /* 0x0001e20000100800 */
[----:B------:R-:W-:Y:S01]  /*0d20*/  SHF.R.S32.HI R9, RZ, 0x5, R9 ;  /* 0x00000005ff097819 */ /* 0x000fe20000011409 */
[----:B------:R-:W-:Y:S01]  /*0d30*/  IMAD.IADD R12, R11, 0x1, -R12 ;  /* 0x000000010b0c7824 */ /* 0x000fe200078e0a0c */
[----:B------:R-:W-:Y:S01]  /*0d40*/  LOP3.LUT R4, R3, R4, RZ, 0x3c, !PT ;  /* 0x0000000403047212 */ /* 0x000fe200078e3cff */
[----:B------:R-:W-:Y:S01]  /*0d50*/  STL [R1+0x54], RZ ;  /* 0x000054ff01007387 */ /* 0x000fe20000100800 */
[----:B------:R-:W-:Y:S01]  /*0d60*/  LEA.HI R3, R0, R16, RZ, 0x3 ;  /* 0x0000001000037211 */ /* 0x000fe200078f18ff */
[----:B------:R-:W-:Y:S01]  /*0d70*/  IMAD R198, R9, 0x10, R12 ;  /* 0x0000001009c67824 */ /* 0x000fe200078e020c */
[----:B------:R-:W-:-:S02]  /*0d80*/  LEA R13, R18, R13, 0xa ;  /* 0x0000000d120d7211 */ /* 0x000fc400078e50ff */
[----:B------:R-:W-:Y:S02]  /*0d90*/  CS2R R18, SRZ ;  /* 0x0000000000127805 */ /* 0x000fe4000001ff00 */
[----:B------:R-:W-:Y:S02]  /*0da0*/  LEA.HI R0, R0, R16, RZ, 0x2 ;  /* 0x0000001000007211 */ /* 0x000fe400078f10ff */
[----:B0-----:R-:W-:Y:S01]  /*0db0*/  LOP3.LUT R5, R10, 0x7ffffffc, RZ, 0xc0, !PT ;  /* 0x7ffffffc0a057812 */ /* 0x001fe200078ec0ff */
[----:B------:R-:W-:Y:S01]  /*0dc0*/  IMAD.IADD R13, R13, 0x1, R4 ;  /* 0x000000010d0d7824 */ /* 0x000fe200078e0204 */
[--C-:B------:R-:W-:Y:S02]  /*0dd0*/  SHF.R.S32.HI R196, RZ, 0x2, R0.reuse ;  /* 0x00000002ffc47819 */ /* 0x100fe40000011400 */
[----:B------:R-:W-:Y:S01]  /*0de0*/  SHF.R.S32.HI R9, RZ, 0x1f, R0 ;  /* 0x0000001fff097819 */ /* 0x000fe20000011400 */
[----:B------:R-:W-:Y:S01]  /*0df0*/  IMAD.IADD R5, R8, 0x1, -R5 ;  /* 0x0000000108057824 */ /* 0x000fe200078e0a05 */
[----:B------:R-:W-:Y:S01]  /*0e00*/  LOP3.LUT R0, R0, 0xfffffffc, RZ, 0xc0, !PT ;  /* 0xfffffffc00007812 */ /* 0x000fe200078ec0ff */
[----:B------:R-:W-:Y:S01]  /*0e10*/  VIADD R6, R196, 0x20 ;  /* 0x00000020c4067836 */ /* 0x000fe20000000000 */
[----:B------:R-:W-:Y:S01]  /*0e20*/  SHF.R.S32.HI R4, RZ, 0x3, R3 ;  /* 0x00000003ff047819 */ /* 0x000fe20000011403 */
        /* <DEDUP_REMOVED lines=8> */
[----:B------:R-:W-:Y:S01]  /*0eb0*/  IMAD.SHL.U32 R3, R6, 0x40, RZ ;  /* 0x0000004006037824 */ /* 0x000fe200078e00ff */
[----:B------:R-:W-:Y:S01]  /*0ec0*/  LOP3.LUT R7, R7, 0xfffffe, RZ, 0xc0, !PT ;  /* 0x00fffffe07077812 */ /* 0x000fe200078ec0ff */
[----:B------:R-:W-:Y:S01]  /*0ed0*/  IMAD.SHL.U32 R208, R10, 0x8, RZ ;  /* 0x000000080ad07824 */ /* 0x000fe200078e00ff */
[----:B------:R-:W-:Y:S01]  /*0ee0*/  LOP3.LUT R0, R0, 0x1ffffffe, RZ, 0xc0, !PT ;  /* 0x1ffffffe00007812 */ /* 0x000fe200078ec0ff */
[----:B------:R-:W-:Y:S01]  /*0ef0*/  IMAD.SHL.U32 R16, R8, 0x8, RZ ;  /* 0x0000000808107824 */ /* 0x000fe200078e00ff */
[----:B------:R-:W-:Y:S01]  /*0f00*/  LEA.HI R4, R4, R6, RZ, 0x3 ;  /* 0x0000000604047211 */ /* 0x000fe200078f18ff */
[----:B------:R-:W-:Y:S01]  /*0f10*/  IMAD.SHL.U32 R194, R8, 0x4, RZ ;  /* 0x0000000408c27824 */ /* 0x000fe200078e00ff */
[----:B------:R-:W-:Y:S01]  /*0f20*/  LOP3.LUT R6, R3, 0x1c0, RZ, 0xc0, !PT ;  /* 0x000001c003067812 */ /* 0x000fe200078ec0ff */
[----:B------:R-:W-:Y:S01]  /*0f30*/  VIADD R37, R208, 0x40 ;  /* 0x00000040d0257836 */ /* 0x000fe20000000000 */
[----:B------:R-:W-:Y:S01]  /*0f40*/  LEA.HI R9, R9, R196, RZ, 0x3 ;  /* 0x000000c409097211 */ /* 0x000fe200078f18ff */
[----:B------:R-:W-:Y:S01]  /*0f50*/  VIADD R229, R16, 0x40 ;  /* 0x0000004010e57836 */ /* 0x000fe20000000000 */
[C---:B------:R-:W-:Y:S01]  /*0f60*/  IADD3 R34, R208.reuse, 0x100, RZ ;  /* 0x00000100d0227810 */ /* 0x040fe20007ffe0ff */
[C---:B------:R-:W-:Y:S01]  /*0f70*/  VIADD R35, R208.reuse, 0xc0 ;  /* 0x000000c0d0237836 */ /* 0x040fe20000000000 */
[----:B------:R-:W-:Y:S01]  /*0f80*/  SHF.R.U32.HI R28, RZ, 0x3, R6 ;  /* 0x00000003ff1c7819 */ /* 0x000fe20000011606 */
[C---:B------:R-:W-:Y:S01]  /*0f90*/  VIADD R36, R208.reuse, 0x80 ;  /* 0x00000080d0247836 */ /* 0x040fe20000000000 */
[----:B------:R-:W-:Y:S01]  /*0fa0*/  SHF.R.S32.HI R39, RZ, 0x1f, R37 ;  /* 0x0000001fff277819 */ /* 0x000fe20000011425 */
[----:B------:R-:W-:Y:S01]  /*0fb0*/  VIADD R33, R208, 0x140 ;  /* 0x00000140d0217836 */ /* 0x000fe20000000000 */
[----:B------:R-:W-:Y:S01]  /*0fc0*/  LOP3.LUT R9, R9, 0xfffffff8, RZ, 0xc0, !PT ;  /* 0xfffffff809097812 */ /* 0x000fe200078ec0ff */
[----:B------:R-:W-:Y:S01]  /*0fd0*/  IMAD.IADD R7, R20, 0x1, -R7 ;  /* 0x0000000114077824 */ /* 0x000fe200078e0a07 */
[----:B------:R-:W-:Y:S01]  /*0fe0*/  SHF.R.S32.HI R37, RZ, 0x1f, R35 ;  /* 0x0000001fff257819 */ /* 0x000fe20000011423 */
[----:B------:R-:W-:Y:S01]  /*0ff0*/  VIADD R228, R16, 0x60 ;  /* 0x0000006010e47836 */ /* 0x000fe20000000000 */
[----:B------:R-:W-:Y:S01]  /*1000*/  SHF.R.S32.HI R38, RZ, 0x1f, R36 ;  /* 0x0000001fff267819 */ /* 0x000fe20000011424 */
[----:B------:R-:W-:Y:S01]  /*1010*/  VIADD R32, R208, 0x180 ;  /* 0x00000180d0207836 */ /* 0x000fe20000000000 */
[----:B------:R-:W-:Y:S01]  /*1020*/  SHF.R.S32.HI R35, RZ, 0x1f, R33 ;  /* 0x0000001fff237819 */ /* 0x000fe20000011421 */
[----:B------:R-:W-:Y:S01]  /*1030*/  VIADD R207, R194, 0x10 ;  /* 0x00000010c2cf7836 */ /* 0x000fe20000000000 */
[----:B------:R-:W-:Y:S01]  /*1040*/  IADD3 R226, R16, 0x80, RZ ;  /* 0x0000008010e27810 */ /* 0x000fe20007ffe0ff */
[----:B------:R-:W-:Y:S01]  /*1050*/  VIADD R31, R208, 0x1c0 ;  /* 0x000001c0d01f7836 */ /* 0x000fe20000000000 */
[----:B------:R-:W-:Y:S01]  /*1060*/  SHF.R.S32.HI R36, RZ, 0x1f, R34 ;  /* 0x0000001fff247819 */ /* 0x000fe20000011422 */
[----:B------:R-:W-:Y:S01]  /*1070*/  IMAD.IADD R3, R8, 0x1, -R0 ;  /* 0x0000000108037824 */ /* 0x000fe200078e0a00 */
[----:B------:R-:W-:Y:S01]  /*1080*/  LOP3.LUT R0, R6, 0x38, R16, 0xf8, !PT ;  /* 0x0000003806007812 */ /* 0x000fe200078ef810 */
[----:B------:R-:W-:Y:S01]  /*1090*/  IMAD.SHL.U32 R4, R4, 0x40, RZ ;  /* 0x0000004004047824 */ /* 0x000fe200078e00ff */
[----:B------:R-:W-:Y:S01]  /*10a0*/  SHF.R.S32.HI R6, RZ, 0x1f, R229 ;  /* 0x0000001fff067819 */ /* 0x000fe200000114e5 */
[C---:B------:R-:W-:Y:S01]  /*10b0*/  VIADD R30, R16.reuse, 0x1c0 ;  /* 0x000001c0101e7836 */ /* 0x040fe20000000000 */
[----:B------:R-:W-:Y:S01]  /*10c0*/  SHF.R.S32.HI R33, RZ, 0x1f, R32 ;  /* 0x0000001fff217819 */ /* 0x000fe20000011420 */
[----:B------:R-:W-:Y:S01]  /*10d0*/  IMAD.SHL.U32 R201, R7, 0x100, RZ ;  /* 0x0000010007c97824 */ /* 0x000fe200078e00ff */
[----:B------:R-:W-:Y:S01]  /*10e0*/  SHF.R.S32.HI R7, RZ, 0x1f, R228 ;  /* 0x0000001fff077819 */ /* 0x000fe200000114e4 */
[C---:B------:R-:W-:Y:S01]  /*10f0*/  VIADD R29, R16.reuse, 0x1e0 ;  /* 0x000001e0101d7836 */ /* 0x040fe20000000000 */
[----:B------:R-:W-:Y:S01]  /*1100*/  SHF.R.S32.HI R34, RZ, 0x1f, R207 ;  /* 0x0000001fff227819 */ /* 0x000fe200000114cf */
[----:B------:R-:W-:Y:S01]  /*1110*/  VIADD R219, R16, 0xa0 ;  /* 0x000000a010db7836 */ /* 0x000fe20000000000 */
[----:B------:R-:W-:Y:S01]  /*1120*/  SHF.R.S32.HI R32, RZ, 0x1f, R31 ;  /* 0x0000001fff207819 */ /* 0x000fe2000001141f */
[----:B------:R-:W-:Y:S01]  /*1130*/  IMAD.IADD R200, R196, 0x1, -R9 ;  /* 0x00000001c4c87824 */ /* 0x000fe200078e0a09 */
[----:B------:R-:W-:Y:S01]  /*1140*/  SHF.L.U64.HI R31, R229, 0x1, R6 ;  /* 0x00000001e51f7819 */ /* 0x000fe20000010206 */
[----:B------:R-:W-:Y:S01]  /*1150*/  STL [R1+0x8], R30 ;  /* 0x0000081e01007387 */ /* 0x000fe20000100800 */
[----:B------:R-:W-:Y:S01]  /*1160*/  LOP3.LUT R4, R4, 0xfffffe00, RZ, 0xc0, !PT ;  /* 0xfffffe0004047812 */ /* 0x000fe200078ec0ff */
[----:B------:R-:W-:Y:S01]  /*1170*/  VIADD R218, R16, 0xc0 ;  /* 0x000000c010da7836 */ /* 0x000fe20000000000 */
[----:B------:R-:W-:Y:S01]  /*1180*/  SHF.R.S32.HI R9, RZ, 0x1f, R226 ;  /* 0x0000001fff097819 */ /* 0x000fe200000114e2 */
[----:B------:R-:W-:Y:S01]  /*1190*/  STL [R1+0x4], R29 ;  /* 0x0000041d01007387 */ /* 0x000fe20000100800 */
[----:B------:R-:W-:Y:S01]  /*11a0*/  SHF.L.U64.HI R7, R228, 0x1, R7 ;  /* 0x00000001e4077819 */ /* 0x000fe20000010207 */
[C---:B------:R-:W-:Y:S01]  /*11b0*/  VIADD R217, R16.reuse, 0xe0 ;  /* 0x000000e010d97836 */ /* 0x040fe20000000000 */
[----:B------:R-:W-:Y:S01]  /*11c0*/  SHF.R.S32.HI R8, RZ, 0x1f, R219 ;  /* 0x0000001fff087819 */ /* 0x000fe200000114db */
[----:B------:R-:W-:Y:S01]  /*11d0*/  STL [R1+0x58], R34 ;  /* 0x0000582201007387 */ /* 0x000fe20000100800 */
[----:B------:R-:W-:Y:S01]  /*11e0*/  VIADD R216, R16, 0x100 ;  /* 0x0000010010d87836 */ /* 0x000fe20000000000 */
[----:B------:R-:W-:Y:S01]  /*11f0*/  SHF.L.U64.HI R6, R226, 0x1, R9 ;  /* 0x00000001e2067819 */ /* 0x000fe20000010209 */
[C---:B------:R-:W-:Y:S01]  /*1200*/  VIADD R215, R16.reuse, 0x120 ;  /* 0x0000012010d77836 */ /* 0x040fe20000000000 */
[----:B------:R-:W-:Y:S01]  /*1210*/  STL [R1+0x14], R31 ;  /* 0x0000141f01007387 */ /* 0x000fe20000100800 */
[----:B------:R-:W-:Y:S01]  /*1220*/  SHF.R.S32.HI R11, RZ, 0x1f, R218 ;  /* 0x0000001fff0b7819 */ /* 0x000fe200000114da */
[C---:B------:R-:W-:Y:S01]  /*1230*/  VIADD R214, R16.reuse, 0x140 ;  /* 0x0000014010d67836 */ /* 0x040fe20000000000 */
[----:B------:R-:W-:Y:S01]  /*1240*/  R2P PR, R15, 0x6 ;  /* 0x000000060f007804 */ /* 0x000fe20000000000 */
[----:B------:R-:W-:Y:S01]  /*1250*/  STL [R1+0x60], R4 ;  /* 0x0000600401007387 */ /* 0x000fe20000100800 */
[----:B------:R-:W-:Y:S01]  /*1260*/  SHF.R.S32.HI R10, RZ, 0x1f, R217 ;  /* 0x0000001fff0a7819 */ /* 0x000fe200000114d9 */
[C---:B------:R-:W-:Y:S01]  /*1270*/  VIADD R213, R16.reuse, 0x160 ;  /* 0x0000016010d57836 */ /* 0x040fe20000000000 */
[----:B------:R-:W-:Y:S01]  /*1280*/  SHF.R.S32.HI R15, RZ, 0x1f, R216 ;  /* 0x0000001fff0f7819 */ /* 0x000fe200000114d8 */
[----:B------:R0:W-:Y:S01]  /*1290*/  STL [R1+0x18], R7 ;  /* 0x0000180701007387 */ /* 0x0001e20000100800 */
[----:B------:R-:W-:Y:S01]  /*12a0*/  SHF.R.S32.HI R12, RZ, 0x1f, R215 ;  /* 0x0000001fff0c7819 */ /* 0x000fe200000114d7 */
[C---:B------:R-:W-:Y:S01]  /*12b0*/  VIADD R212, R16.reuse, 0x180 ;  /* 0x0000018010d47836 */ /* 0x040fe20000000000 */
[----:B------:R-:W-:Y:S01]  /*12c0*/  SHF.R.S32.HI R21, RZ, 0x1f, R214 ;  /* 0x0000001fff157819 */ /* 0x000fe200000114d6 */
[----:B------:R1:W-:Y:S01]  /*12d0*/  STL [R1+0x1c], R6 ;  /* 0x00001c0601007387 */ /* 0x0003e20000100800 */
[----:B------:R-:W-:Y:S01]  /*12e0*/  VIADD R211, R16, 0x1a0 ;  /* 0x000001a010d37836 */ /* 0x000fe20000000000 */
[----:B------:R-:W-:Y:S01]  /*12f0*/  SHF.R.S32.HI R14, RZ, 0x1f, R213 ;  /* 0x0000001fff0e7819 */ /* 0x000fe200000114d5 */
[----:B------:R-:W-:Y:S01]  /*1300*/  VIADD R203, R202, 0x26840 ;  /* 0x00026840cacb7836 */ /* 0x000fe20000000000 */
[----:B------:R-:W-:Y:S01]  /*1310*/  SHF.R.S32.HI R23, RZ, 0x1f, R212 ;  /* 0x0000001fff177819 */ /* 0x000fe200000114d4 */
[----:B------:R-:W-:Y:S01]  /*1320*/  VIADD R190, R16, 0x20 ;  /* 0x0000002010be7836 */ /* 0x000fe20000000000 */
[----:B0-----:R-:W-:Y:S01]  /*1330*/  SHF.L.U64.HI R7, R219, 0x1, R8 ;  /* 0x00000001db077819 */ /* 0x001fe20000010208 */
[----:B------:R-:W-:Y:S01]  /*1340*/  @P2 VIADD R203, R205, 0xffffffc0 ;  /* 0xffffffc0cdcb2836 */ /* 0x000fe20000000000 */
[----:B------:R-:W-:Y:S01]  /*1350*/  SHF.L.U64.HI R8, R217, 0x1, R10 ;  /* 0x00000001d9087819 */ /* 0x000fe2000001020a */
[----:B------:R-:W-:Y:S01]  /*1360*/  IMAD.SHL.U32 R188, R5, 0x2, RZ ;  /* 0x0000000205bc7824 */ /* 0x000fe200078e00ff */
[----:B-1----:R-:W-:Y:S01]  /*1370*/  SHF.L.U64.HI R6, R218, 0x1, R11 ;  /* 0x00000001da067819 */ /* 0x002fe2000001020b */
[----:B------:R0:W-:Y:S01]  /*1380*/  STL [R1+0x20], R7 ;  /* 0x0000200701007387 */ /* 0x0001e20000100800 */
[----:B------:R-:W-:-:S02]  /*1390*/  SHF.R.S32.HI R20, RZ, 0x1f, R211 ;  /* 0x0000001fff147819 */ /* 0x000fc400000114d3 */
[----:B------:R-:W-:Y:S01]  /*13a0*/  SHF.R.S32.HI R22, RZ, 0x1f, R30 ;  /* 0x0000001fff167819 */ /* 0x000fe2000001141e */
[----:B------:R1:W-:Y:S01]  /*13b0*/  STL [R1+0x24], R6 ;  /* 0x0000240601007387 */ /* 0x0003e20000100800 */
[----:B------:R-:W-:Y:S02]  /*13c0*/  SHF.R.S32.HI R24, RZ, 0x1f, R29 ;  /* 0x0000001fff187819 */ /* 0x000fe4000001141d */
[----:B------:R-:W-:Y:S01]  /*13d0*/  SEL R204, R204, 0xffffffe0, !P1 ;  /* 0xffffffe0cccc7807 */ /* 0x000fe20004800000 */
[----:B------:R2:W-:Y:S01]  /*13e0*/  STL [R1+0x28], R8 ;  /* 0x0000280801007387 */ /* 0x0005e20000100800 */
[----:B------:R-:W-:Y:S02]  /*13f0*/  SHF.R.S32.HI R17, RZ, 0x1f, R16 ;  /* 0x0000001fff117819 */ /* 0x000fe40000011410 */
[----:B0-----:R-:W-:Y:S01]  /*1400*/  SHF.L.U64.HI R7, R216, 0x1, R15 ;  /* 0x00000001d8077819 */ /* 0x001fe2000001020f */
[----:B------:R-:W-:Y:S01]  /*1410*/  IMAD.IADD R205, R205, 0x1, R204 ;  /* 0x00000001cdcd7824 */ /* 0x000fe200078e02cc */
[----:B------:R-:W-:-:S02]  /*1420*/  SHF.R.S32.HI R206, RZ, 0x1f, R190 ;  /* 0x0000001fffce7819 */ /* 0x000fc400000114be */
[----:B-1----:R-:W-:Y:S01]  /*1430*/  SHF.L.U64.HI R6, R215, 0x1, R12 ;  /* 0x00000001d7067819 */ /* 0x002fe2000001020c */
[----:B------:R0:W-:Y:S01]  /*1440*/  STL [R1+0x2c], R7 ;  /* 0x00002c0701007387 */ /* 0x0001e20000100800 */
[----:B------:R-:W-:Y:S02]  /*1450*/  IADD3 R204, R204, R203, RZ ;  /* 0x000000cbcccc7210 */ /* 0x000fe40007ffe0ff */
[----:B--2---:R-:W-:Y:S01]  /*1460*/  SHF.L.U64.HI R8, R214, 0x1, R21 ;  /* 0x00000001d6087819 */ /* 0x004fe20000010215 */
[----:B------:R1:W-:Y:S04]  /*1470*/  STL [R1+0x30], R6 ;  /* 0x0000300601007387 */ /* 0x0003e80000100800 */
[----:B------:R2:W-:Y:S01]  /*1480*/  STL [R1+0x34], R8 ;  /* 0x0000340801007387 */ /* 0x0005e20000100800 */
[----:B0-----:R-:W-:-:S02]  /*1490*/  SHF.L.U64.HI R7, R213, 0x1, R14 ;  /* 0x00000001d5077819 */ /* 0x001fc4000001020e */
[----:B-1----:R-:W-:-:S03]  /*14a0*/  SHF.L.U64.HI R6, R212, 0x1, R23 ;  /* 0x00000001d4067819 */ /* 0x002fc60000010217 */
[----:B------:R0:W-:Y:S01]  /*14b0*/  STL [R1+0x38], R7 ;  /* 0x0000380701007387 */ /* 0x0001e20000100800 */
[----:B--2---:R-:W-:-:S03]  /*14c0*/  SHF.L.U64.HI R8, R211, 0x1, R20 ;  /* 0x00000001d3087819 */ /* 0x004fc60000010214 */
[----:B------:R1:W-:Y:S04]  /*14d0*/  STL [R1+0x3c], R6 ;  /* 0x00003c0601007387 */ /* 0x0003e80000100800 */
[----:B------:R-:W-:Y:S01]  /*14e0*/  STL [R1+0x40], R8 ;  /* 0x0000400801007387 */ /* 0x000fe20000100800 */
[----:B0-----:R-:W-:Y:S02]  /*14f0*/  SHF.L.U64.HI R7, R30, 0x1, R22 ;  /* 0x000000011e077819 */ /* 0x001fe40000010216 */
[----:B-1----:R-:W-:-:S03]  /*1500*/  SHF.L.U64.HI R6, R29, 0x1, R24 ;  /* 0x000000011d067819 */ /* 0x002fc60000010218 */
[----:B------:R0:W-:Y:S04]  /*1510*/  STL [R1+0x44], R7 ;  /* 0x0000440701007387 */ /* 0x0001e80000100800 */
[----:B------:R1:W-:Y:S01]  /*1520*/  STL [R1+0x48], R6 ;  /* 0x0000480601007387 */ /* 0x0003e20000100800 */
[----:B0-----:R-:W-:Y:S01]  /*1530*/  LOP3.LUT R7, R4, R0, R28, 0xf6, !PT ;  /* 0x0000000004077212 */ /* 0x001fe200078ef61c */
[----:B------:R-:W-:-:S04]  /*1540*/  IMAD R0, R3, 0x8, R198 ;  /* 0x0000000803007824 */ /* 0x000fc800078e02c6 */
[----:B------:R-:W-:-:S05]  /*1550*/  IMAD R4, R7, 0x2, R2 ;  /* 0x0000000207047824 */ /* 0x000fca00078e0202 */
[----:B------:R1:W-:Y:S04]  /*1560*/  STL [R1+0x5c], R4 ;  /* 0x00005c0401007387 */ /* 0x0003e80000100800 */
[----:B------:R1:W-:Y:S02]  /*1570*/  STL [R1], R0 ;  /* 0x0000000001007387 */ /* 0x0003e40000100800 */
.L_x_5997:
[----:B------:R-:W-:Y:S01]  /*1580*/  ULDC.64 UR4, c[0x0][0xa28] ;  /* 0x00028a0000047ab9 */ /* 0x000fe20000000a00 */
[----:B01-34-:R-:W0:Y:S01]  /*1590*/  LDC.64 R6, c[0x0][0xa08] ;  /* 0x00028200ff067b82 */ /* 0x01be220000000a00 */
        /* <DEDUP_REMOVED lines=10> */
[----:B------:R-:W1:Y:S01]  /*1640*/  @P0 LDC.64 R4, c[0x0][0xa28] ;  /* 0x00028a00ff040b82 */ /* 0x000e620000000a00 */
[----:B------:R-:W-:Y:S01]  /*1650*/  ISETP.NE.AND.EX P3, PT, RZ, UR5, PT, P3 ;  /* 0x00000005ff007c0c */ /* 0x000fe2000bf65330 */
[----:B0-----:R-:W-:-:S06]  /*1660*/  IMAD.WIDE R10, R27, 0x4, R6 ;  /* 0x000000041b0a7825 */ /* 0x001fcc00078e0206 */
[----:B------:R-:W0:Y:S01]  /*1670*/  @P1 LDC.64 R8, c[0x0][0xa18] ;  /* 0x00028600ff081b82 */ /* 0x000e220000000a00 */
[----:B------:R-:W-:Y:S02]  /*1680*/  ULDC UR4, c[0x0][0x288] ;  /* 0x0000a20000047ab9 */ /* 0x000fe40000000800 */
[----:B------:R-:W-:Y:S01]  /*1690*/  IMAD.U32 R23, RZ, RZ, UR4 ;  /* 0x00000004ff177e24 */ /* 0x000fe2000f8e00ff */
[----:B--2---:R2:W-:Y:S01]  /*16a0*/  STL [R1+0x4c], R26 ;  /* 0x00004c1a01007387 */ /* 0x0045e20000100800 */
[----:B------:R-:W-:-:S03]  /*16b0*/  ULDC.64 UR4, c[0x0][0x418] ;  /* 0x0001060000047ab9 */ /* 0x000fc60000000a00 */
[----:B------:R2:W5:Y:S01]  /*16c0*/  @P3 LDG.E R28, desc[UR42][R10.64] ;  /* 0x0000002a0a1c3981 */ /* 0x000562000c1e1900 */
[----:B-1----:R-:W-:-:S05]  /*16d0*/  @P0 IMAD.WIDE R4, R27, 0x4, R4 ;  /* 0x000000041b040825 */ /* 0x002fca00078e0204 */
[----:B------:R2:W5:Y:S01]  /*16e0*/  @P0 LDG.E R0, desc[UR42][R4.64] ;  /* 0x0000002a04000981 */ /* 0x000562000c1e1900 */
[----:B0-----:R-:W-:-:S05]  /*16f0*/  @P1 IMAD.WIDE R6, R27, 0x4, R8 ;  /* 0x000000041b061825 */ /* 0x001fca00078e0208 */
[----:B------:R2:W5:Y:S04]  /*1700*/  @P1 LDG.E R23, desc[UR42][R6.64] ;  /* 0x0000002a06171981 */ /* 0x000568000c1e1900 */
[----:B------:R2:W-:Y:S01]  /*1710*/  STL [R1+0x50], R27 ;  /* 0x0000501b01007387 */ /* 0x0005e20000100800 */
        /* <DEDUP_REMOVED lines=9> */
[----:B--2---:R-:W-:Y:S08]  /*17b0*/  @P1 BRA `(.L_x_5779) ;  /* 0x0000000000241947 */ /* 0x004ff00003800000 */
        /* <DEDUP_REMOVED lines=9> */
.L_x_5779:
[----:B------:R-:W-:Y:S02]  /*1850*/  IMAD.U32 R38, RZ, RZ, UR5 ;  /* 0x00000005ff267e24 */ /* 0x000fe4000f8e00ff */
[----:B------:R-:W-:Y:S01]  /*1860*/  IMAD.U32 R29, RZ, RZ, UR4 ;  /* 0x00000004ff1d7e24 */ /* 0x000fe2000f8e00ff */
[----:B------:R-:W-:Y:S06]  /*1870*/  @!P2 BRA `(.L_x_5780) ;  /* 0x000000000010a947 */ /* 0x000fec0003800000 */
[----:B------:R-:W0:Y:S02]  /*1880*/  LDC.64 R4, c[0x0][0xa20] ;  /* 0x00028800ff047b82 */ /* 0x000e240000000a00 */
[----:B0-----:R-:W-:-:S05]  /*1890*/  IMAD.WIDE R4, R27, 0x4, R4 ;  /* 0x000000041b047825 */ /* 0x001fca00078e0204 */
[----:B------:R0:W5:Y:S01]  /*18a0*/  LDG.E R29, desc[UR42][R4.64] ;  /* 0x0000002a041d7981 */ /* 0x000162000c1e1900 */
[----:B------:R-:W-:Y:S05]  /*18b0*/  BRA `(.L_x_5781) ;  /* 0x0000000000107947 */ /* 0x000fea0003800000 */
.L_x_5780:
[----:B------:R-:W-:Y:S05]  /*18c0*/  @!P3 BRA `(.L_x_5781) ;  /* 0x00000000000cb947 */ /* 0x000fea0003800000 */
[----:B------:R-:W2:Y:S04]  /*18d0*/  LDG.E R4, desc[UR42][R10.64] ;  /* 0x0000002a0a047981 */ /* 0x000ea8000c1e1900 */
[----:B------:R-:W2:Y:S02]  /*18e0*/  LDG.E R29, desc[UR42][R10.64+0x4] ;  /* 0x0000042a0a1d7981 */ /* 0x000ea4000c1e1900 */
[----:B--2---:R-:W-:-:S07]  /*18f0*/  IMAD.IADD R29, R29, 0x1, -R4 ;  /* 0x000000011d1d7824 */ /* 0x004fce00078e0a04 */
.L_x_5781:
        /* <DEDUP_REMOVED lines=15> */
[----:B0-----:R-:W-:Y:S01]  /*19f0*/  ISETP.NE.AND P1, PT, R4, 0x1, PT ;  /* 0x000000010400780c */ /* 0x001fe20003f25270 */
[----:B------:R-:W-:Y:S01]  /*1a00*/  IMAD.SHL.U32 R199, R25, 0x40, RZ ;  /* 0x0000004019c77824 */ /* 0x000fe200078e00ff */
[----:B------:R-:W0:Y:S01]  /*1a10*/  LDC.64 R4, c[0x0][0x9e0] ;  /* 0x00027800ff047b82 */ /* 0x000e220000000a00 */
[----:B------:R-:W-:Y:S02]  /*1a20*/  IMAD.IADD R13, R29, 0x1, -R0 ;  /* 0x000000011d0d7824 */ /* 0x000fe400078e0a00 */
[----:B------:R-:W-:-:S04]  /*1a30*/  VIADD R0, R199, 0x3f ;  /* 0x0000003fc7007836 */ /* 0x000fc80000000000 */
[----:B-1----:R-:W-:-:S04]  /*1a40*/  IMAD.MOV.U32 R6, RZ, RZ, R0 ;  /* 0x000000ffff067224 */ /* 0x002fc800078e0000 */
[----:B------:R-:W1:Y:S08]  /*1a50*/  @P1 LDC R11, c[0x0][0x44c] ;  /* 0x00011300ff0b1b82 */ /* 0x000e700000000800 */
[----:B------:R-:W4:Y:S01]  /*1a60*/  @P1 LDC R12, c[0x0][0x450] ;  /* 0x00011400ff0c1b82 */ /* 0x000f220000000800 */
[----:B0-----:R-:W-:Y:S01]  /*1a70*/  ISETP.GE.AND P2, PT, R5, 0x1, PT ;  /* 0x000000010500780c */ /* 0x001fe20003f46270 */
[----:B---3--:R-:W-:-:S02]  /*1a80*/  @P0 IMAD.IADD R38, R10, 0x1, -R3 ;  /* 0x000000010a260824 */ /* 0x008fc400078e0a03 */
[----:B-1----:R-:W-:-:S04]  /*1a90*/  @P1 IMAD.HI.U32 R3, R0, R11, RZ ;  /* 0x0000000b00031227 */ /* 0x002fc800078e00ff */
[----:B------:R-:W-:Y:S01]  /*1aa0*/  IMAD.IADD R189, R13, 0x1, R38 ;  /* 0x000000010dbd7824 */ /* 0x000fe200078e0226 */
[----:B----4-:R-:W-:-:S03]  /*1ab0*/  @P1 SHF.R.U32.HI R6, RZ, R12, R3 ;  /* 0x0000000cff061219 */ /* 0x010fc60000011603 */
[C---:B------:R-:W-:Y:S01]  /*1ac0*/  VIADD R0, R189.reuse, 0x3f ;  /* 0x0000003fbd007836 */ /* 0x040fe20000000000 */
[----:B------:R-:W-:-:S04]  /*1ad0*/  IADD3 R7, R189, 0x1, -R23 ;  /* 0x00000001bd077810 */ /* 0x000fc80007ffe817 */
[----:B------:R-:W-:Y:S02]  /*1ae0*/  SHF.R.S32.HI R3, RZ, 0x1f, R0 ;  /* 0x0000001fff037819 */ /* 0x000fe40000011400 */
[----:B--2---:R-:W-:Y:S02]  /*1af0*/  IADD3 R9, R7, R6, RZ ;  /* 0x0000000607097210 */ /* 0x004fe40007ffe0ff */
[----:B------:R-:W-:-:S03]  /*1b00*/  LEA.HI R3, R3, R0, RZ, 0x6 ;  /* 0x0000000003037211 */ /* 0x000fc600078f30ff */
[----:B------:R-:W-:Y:S01]  /*1b10*/  IMAD.IADD R4, R9, 0x1, R4 ;  /* 0x0000000109047824 */ /* 0x000fe200078e0204 */
[----:B------:R-:W-:Y:S01]  /*1b20*/  SHF.R.S32.HI R168, RZ, 0x6, R3 ;  /* 0x00000006ffa87819 */ /* 0x000fe20000011403 */
        /* <DEDUP_REMOVED lines=12> */
.L_x_5784:
[----:B------:R-:W-:-:S13]  /*1bf0*/  ISETP.NE.AND P0, PT, R5, 0x1, PT ;  /* 0x000000010500780c */ /* 0x000fda0003f05270 */
[----:B------:R-:W0:Y:S02]  /*1c00*/  @P0 LDC.64 R6, c[0x0][0x9e8] ;  /* 0x00027a00ff060b82 */ /* 0x000e240000000a00 */
[----:B0-----:R-:W-:-:S05]  /*1c10*/  @P0 IMAD.HI.U32 R6, R0, R6, RZ ;  /* 0x0000000600060227 */ /* 0x001fca00078e00ff */
[----:B------:R-:W-:-:S07]  /*1c20*/  @P0 SHF.R.U32.HI R0, RZ, R7, R6 ;  /* 0x00000007ff000219 */ /* 0x000fce0000011606 */
.L_x_5785:
[----:B------:R-:W-:Y:S05]  /*1c30*/  BSYNC B0 ;  /* 0x0000000000007941 */ /* 0x000fea0003800000 */
.L_x_5783:
[----:B------:R-:W-:-:S05]  /*1c40*/  IMAD R3, R0, R5, R5 ;  /* 0x0000000500037224 */ /* 0x000fca00078e0205 */
[----:B------:R-:W-:-:S07]  /*1c50*/  VIMNMX R4, R4, R3, PT ;  /* 0x0000000304047248 */ /* 0x000fce0003fe0100 */
.L_x_5782:
[----:B------:R-:W0:Y:S01]  /*1c60*/  @P1 LDC R0, c[0x0][0x44c] ;  /* 0x00011300ff001b82 */ /* 0x000e220000000800 */
[----:B------:R-:W-:Y:S01]  /*1c70*/  IMAD.MOV.U32 R3, RZ, RZ, R199 ;  /* 0x000000ffff037224 */ /* 0x000fe200078e00c7 */
[----:B------:R-:W-:Y:S01]  /*1c80*/  ULDC UR4, c[0x0][0x9dc] ;  /* 0x0002770000047ab9 */ /* 0x000fe20000000800 */
[----:B------:R-:W-:-:S05]  /*1c90*/  IMAD.IADD R40, R189, 0x1, -R23 ;  /* 0x00000001bd287824 */ /* 0x000fca00078e0a17 */
[----:B------:R-:W1:Y:S01]  /*1ca0*/  @P1 LDC R7, c[0x0][0x450] ;  /* 0x00011400ff071b82 */ /* 0x000e620000000800 */
[----:B0-----:R-:W-:-:S05]  /*1cb0*/  @P1 IMAD.HI.U32 R0, R199, R0, RZ ;  /* 0x00000000c7001227 */ /* 0x001fca00078e00ff */
[----:B-1----:R-:W-:-:S05]  /*1cc0*/  @P1 SHF.R.U32.HI R3, RZ, R7, R0 ;  /* 0x00000007ff031219 */ /* 0x002fca0000011600 */
[----:B------:R-:W-:-:S04]  /*1cd0*/  IMAD.IADD R0, R40, 0x1, R3 ;  /* 0x0000000128007824 */ /* 0x000fc800078e0203 */
[----:B------:R-:W-:Y:S01]  /*1ce0*/  VIADD R3, R0, -UR4 ;  /* 0x8000000400037c36 */ /* 0x000fe20008000000 */
        /* <DEDUP_REMOVED lines=11> */
.L_x_5788:
[----:B------:R-:W-:-:S13]  /*1da0*/  ISETP.NE.AND P0, PT, R5, 0x1, PT ;  /* 0x000000010500780c */ /* 0x000fda0003f05270 */
[----:B------:R-:W0:Y:S02]  /*1db0*/  @P0 LDC.64 R6, c[0x0][0x9e8] ;  /* 0x00027a00ff060b82 */ /* 0x000e240000000a00 */
[----:B0-----:R-:W-:-:S05]  /*1dc0*/  @P0 IMAD.HI.U32 R6, R0, R6, RZ ;  /* 0x0000000600060227 */ /* 0x001fca00078e00ff */
[----:B------:R-:W-:-:S07]  /*1dd0*/  @P0 SHF.R.U32.HI R0, RZ, R7, R6 ;  /* 0x00000007ff000219 */ /* 0x000fce0000011606 */
.L_x_5789:
[----:B------:R-:W-:Y:S05]  /*1de0*/  BSYNC B0 ;  /* 0x0000000000007941 */ /* 0x000fea0003800000 */
.L_x_5787:
[----:B------:R-:W-:-:S05]  /*1df0*/  IMAD R0, R0, R5, RZ ;  /* 0x0000000500007224 */ /* 0x000fca00078e02ff */
[----:B------:R-:W-:-:S07]  /*1e00*/  VIMNMX R3, R3, R0, !PT ;  /* 0x0000000003037248 */ /* 0x000fce0007fe0100 */
.L_x_5786:
[----:B------:R-:W-:Y:S01]  /*1e10*/  VIADD R4, R4, 0x3f ;  /* 0x0000003f04047836 */ /* 0x000fe20000000000 */
[----:B------:R-:W-:Y:S02]  /*1e20*/  SHF.R.S32.HI R0, RZ, 0x1f, R3 ;  /* 0x0000001fff007819 */ /* 0x000fe40000011403 */
[----:B------:R-:W-:Y:S02]  /*1e30*/  PLOP3.LUT P3, PT, PT, PT, PT, 0x80, 0x0 ;  /* 0x000000000000781c */ /* 0x000fe40003f6f070 */
[----:B------:R-:W-:Y:S02]  /*1e40*/  SHF.R.S32.HI R5, RZ, 0x1f, R4 ;  /* 0x0000001fff057819 */ /* 0x000fe40000011404 */
[----:B------:R-:W-:Y:S02]  /*1e50*/  LEA.HI R0, R0, R3, RZ, 0x6 ;  /* 0x0000000300007211 */ /* 0x000fe400078f30ff */
[----:B------:R-:W-:Y:S02]  /*1e60*/  LEA.HI R5, R5, R4, RZ, 0x6 ;  /* 0x0000000405057211 */ /* 0x000fe400078f30ff */
[----:B------:R-:W-:-:S02]  /*1e70*/  SHF.R.S32.HI R0, RZ, 0x6, R0 ;  /* 0x00000006ff007819 */ /* 0x000fc40000011400 */
[----:B------:R-:W-:Y:S02]  /*1e80*/  SHF.R.S32.HI R5, RZ, 0x6, R5 ;  /* 0x00000006ff057819 */ /* 0x000fe40000011405 */
[----:B------:R-:W-:Y:S02]  /*1e90*/  VIMNMX R0, RZ, R0, !PT ;  /* 0x00000000ff007248 */ /* 0x000fe40007fe0100 */
[----:B------:R-:W-:-:S03]  /*1ea0*/  VIMNMX R5, R168, R5, PT ;  /* 0x00000005a8057248 */ /* 0x000fc60003fe0100 */
[--C-:B------:R-:W-:Y:S02]  /*1eb0*/  IMAD R0, R0, 0x40, -R13.reuse ;  /* 0x0000004000007824 */ /* 0x100fe400078e0a0d */
[----:B------:R-:W-:-:S03]  /*1ec0*/  IMAD R5, R5, 0x40, -R13 ;  /* 0x0000004005057824 */ /* 0x000fc600078e0a0d */
[----:B------:R-:W-:Y:S02]  /*1ed0*/  VIMNMX R0, RZ, R0, !PT ;  /* 0x00000000ff007248 */ /* 0x000fe40007fe0100 */
[----:B------:R-:W-:Y:S02]  /*1ee0*/  VIMNMX R5, R5, R38, PT ;  /* 0x0000002605057248 */ /* 0x000fe40003fe0100 */
[----:B------:R-:W-:Y:S02]  /*1ef0*/  SHF.R.U32.HI R39, RZ, 0x6, R0 ;  /* 0x00000006ff277819 */ /* 0x000fe40000011600 */
[----:B------:R-:W-:-:S03]  /*1f00*/  ISETP.GT.AND P0, PT, R5, R0, PT ;  /* 0x000000000500720c */ /* 0x000fc60003f04270 */
[----:B------:R-:W-:-:S10]  /*1f10*/  IMAD.MOV.U32 R25, RZ, RZ, R39 ;  /* 0x000000ffff197224 */ /* 0x000fd400078e0027 */
[----:B------:R-:W-:-:S05]  /*1f20*/  @P0 VIADD R3, R5, 0x3f ;  /* 0x0000003f05030836 */ /* 0x000fca0000000000 */
[----:B------:R-:W-:-:S04]  /*1f30*/  @P0 SHF.R.S32.HI R0, RZ, 0x1f, R3 ;  /* 0x0000001fff000819 */ /* 0x000fc80000011403 */
[----:B------:R-:W-:-:S04]  /*1f40*/  @P0 LEA.HI R0, R0, R3, RZ, 0x6 ;  /* 0x0000000300000211 */ /* 0x000fc800078f30ff */
[----:B------:R-:W-:-:S04]  /*1f50*/  @P0 SHF.R.S32.HI R25, RZ, 0x6, R0 ;  /* 0x00000006ff190819 */ /* 0x000fc80000011400 */
        /* <DEDUP_REMOVED lines=22> */
.L_x_5792:
[----:B------:R-:W-:Y:S05]  /*20c0*/  BSYNC B6 ;  /* 0x0000000000067941 */ /* 0x000fea0003800000 */
.L_x_5791:
        /* <DEDUP_REMOVED lines=19> */
[----:B-1---5:R-:W-:Y:S05]  /*2200*/  CALL.ABS.NOINC R14 ;  /* 0x000000000e007343 */ /* 0x022fea0003c00000 */
.L_x_5794:
[----:B------:R-:W-:Y:S05]  /*2210*/  BSYNC B6 ;  /* 0x0000000000067941 */ /* 0x000fea0003800000 */
.L_x_5793:
[----:B------:R-:W-:Y:S01]  /*2220*/  ULDC.64 UR4, c[0x0][0x9f8] ;  /* 0x00027e0000047ab9 */ /* 0x000fe20000000a00 */
[----:B------:R-:W-:Y:S01]  /*2230*/  IMAD.MOV.U32 R0, RZ, RZ, R27 ;  /* 0x000000ffff007224 */ /* 0x000fe200078e001b */
[----:B------:R-:W-:Y:S01]  /*2240*/  ISETP.NE.U32.AND P0, PT, RZ, UR4, PT ;  /* 0x00000004ff007c0c */ /* 0x000fe2000bf05070 */
[----:B------:R-:W0:Y:S01]  /*2250*/  S2R R31, SR_TID.X ;  /* 0x00000000001f7919 */ /* 0x000e220000002100 */
[----:B------:R-:W1:Y:S08]  /*2260*/  LDC R15, c[0x0][0x3f4] ;  /* 0x0000fd00ff0f7b82 */ /* 0x000e700000000800 */
[----:B------:R-:W2:Y:S01]  /*2270*/  LDC.64 R42, c[0x0][0x3f8] ;  /* 0x0000fe00ff2a7b82 */ /* 0x000ea20000000a00 */
[----:B------:R-:W-:-:S07]  /*2280*/  ISETP.NE.AND.EX P0, PT, RZ, UR5, PT, P0 ;  /* 0x00000005ff007c0c */ /* 0x000fce000bf05300 */
[----:B------:R-:W3:Y:S01]  /*2290*/  LDC.64 R4, c[0x0][0x408] ;  /* 0x00010200ff047b82 */ /* 0x000ee20000000a00 */
[----:B------:R-:W-:Y:S01]  /*22a0*/  SHF.R.S32.HI R9, RZ, 0x1f, R196 ;  /* 0x0000001fff097819 */ /* 0x000fe200000114c4 */
[----:B------:R-:W4:Y:S01]  /*22b0*/  S2R R49, SR_TID.X ;  /* 0x0000000000317919 */ /* 0x000f220000002100 */
[----:B------:R-:W-:Y:S01]  /*22c0*/  SHF.R.S32.HI R195, RZ, 0x1f, R194 ;  /* 0x0000001fffc37819 */ /* 0x000fe200000114c2 */
[----:B------:R-:W-:-:S04]  /*22d0*/  ULDC UR4, c[0x0][0x2f4] ;  /* 0x0000bd0000047ab9 */ /* 0x000fc80000000800 */
[----:B------:R-:W0:Y:S02]  /*22e0*/  @P0 LDC.64 R6, c[0x0][0x9f8] ;  /* 0x00027e00ff060b82 */ /* 0x000e240000000a00 */
[----:B0-----:R-:W-:-:S05]  /*22f0*/  @P0 IMAD.WIDE R6, R27, 0x4, R6 ;  /* 0x000000041b060825 */ /* 0x001fca00078e0206 */
[----:B------:R0:W4:Y:S01]  /*2300*/  @P0 LDG.E R0, desc[UR42][R6.64] ;  /* 0x0000002a06000981 */ /* 0x000122000c1e1900 */
[----:B------:R-:W-:Y:S01]  /*2310*/  VIADD R31, R31, 0xffffff80 ;  /* 0xffffff801f1f7836 */ /* 0x000fe20000000000 */
[----:B-1----:R-:W-:Y:S01]  /*2320*/  ISETP.GE.AND P0, PT, R16, R15, PT ;  /* 0x0000000f1000720c */ /* 0x002fe20003f06270 */
[C---:B--2---:R-:W-:Y:S01]  /*2330*/  IMAD R3, R9.reuse, R42, RZ ;  /* 0x0000002a09037224 */ /* 0x044fe200078e02ff */
[----:B------:R-:W-:Y:S01]  /*2340*/  SHF.L.U64.HI R41, R42, 0x6, R43 ;  /* 0x000000062a297819 */ /* 0x000fe2000001022b */
[----:B---3--:R-:W-:Y:S01]  /*2350*/  IMAD R9, R9, R4, RZ ;  /* 0x0000000409097224 */ /* 0x008fe200078e02ff */
[----:B------:R-:W-:Y:S01]  /*2360*/  SHF.R.S32.HI R30, RZ, 0x1f, R31 ;  /* 0x0000001fff1e7819 */ /* 0x000fe2000001141f */
[----:B------:R-:W-:Y:S01]  /*2370*/  IMAD R11, R196, R43, R3 ;  /* 0x0000002bc40b7224 */ /* 0x000fe200078e0203 */
[----:B------:R-:W-:Y:S01]  /*2380*/  SHF.L.U64.HI R44, R4, 0x6, R5 ;  /* 0x00000006042c7819 */ /* 0x000fe20000010205 */
[----:B------:R-:W-:Y:S01]  /*2390*/  IMAD R13, R196, R5, R9 ;  /* 0x00000005c40d7224 */ /* 0x000fe200078e0209 */
[----:B------:R-:W-:Y:S01]  /*23a0*/  LEA.HI R30, R30, R31, RZ, 0x2 ;  /* 0x0000001f1e1e7211 */ /* 0x000fe200078f10ff */
[----:B------:R-:W-:Y:S01]  /*23b0*/  IMAD.WIDE.U32 R20, R196, R42, R194 ;  /* 0x0000002ac4147225 */ /* 0x000fe200078e00c2 */
[----:B0-----:R-:W-:-:S02]  /*23c0*/  SEL R7, R15, RZ, P0 ;  /* 0x000000ff0f077207 */ /* 0x001fc40000000000 */
[----:B------:R-:W-:Y:S01]  /*23d0*/  LOP3.LUT R30, R30, 0xfffffffc, RZ, 0xc0, !PT ;  /* 0xfffffffc1e1e7812 */ /* 0x000fe200078ec0ff */
[-C--:B------:R-:W-:Y:S01]  /*23e0*/  IMAD.WIDE.U32 R32, R196, R42.reuse, R16 ;  /* 0x0000002ac4207225 */ /* 0x080fe200078e0010 */
[----:B-----5:R-:W-:Y:S02]  /*23f0*/  SHF.R.S32.HI R9, RZ, 0x1f, R24 ;  /* 0x0000001fff097819 */ /* 0x020fe40000011418 */
[C---:B------:R-:W-:Y:S01]  /*2400*/  ISETP.GE.AND P2, PT, R16.reuse, UR4, PT ;  /* 0x0000000410007c0c */ /* 0x040fe2000bf46270 */
[----:B------:R-:W-:Y:S01]  /*2410*/  IMAD.IADD R30, R31, 0x1, -R30 ;  /* 0x000000011f1e7824 */ /* 0x000fe200078e0a1e */
[----:B------:R-:W-:Y:S01]  /*2420*/  SHF.R.S32.HI R47, RZ, 0x1f, R26 ;  /* 0x0000001fff2f7819 */ /* 0x000fe2000001141a */
[----:B------:R-:W0:Y:S01]  /*2430*/  S2R R31, SR_TID.X ;  /* 0x00000000001f7919 */ /* 0x000e220000002100 */
[----:B------:R-:W-:Y:S01]  /*2440*/  IMAD.IADD R7, R16, 0x1, R7 ;  /* 0x0000000110077824 */ /* 0x000fe200078e0207 */
[----:B------:R-:W-:Y:S01]  /*2450*/  ISETP.GE.AND P1, PT, R190, UR4, PT ;  /* 0x00000004be007c0c */ /* 0x000fe2000bf26270 */
[C---:B------:R-:W-:Y:S01]  /*2460*/  IMAD R8, R9.reuse, R42, RZ ;  /* 0x0000002a09087224 */ /* 0x040fe200078e02ff */
[----:B------:R-:W-:Y:S01]  /*2470*/  P2R R62, PR, RZ, 0x4 ;  /* 0x00000004ff3e7803 */ /* 0x000fe20000000000 */
[----:B------:R-:W-:Y:S01]  /*2480*/  IMAD R9, R9, R4, RZ ;  /* 0x0000000409097224 */ /* 0x000fe200078e02ff */
[----:B------:R-:W-:Y:S01]  /*2490*/  SHF.R.S32.HI R6, RZ, 0x1f, R7 ;  /* 0x0000001fff067819 */ /* 0x000fe20000011407 */
[----:B------:R-:W-:Y:S01]  /*24a0*/  IMAD R48, R30, 0x40, R196 ;  /* 0x000000401e307824 */ /* 0x000fe200078e02c4 */
[----:B----4-:R-:W-:Y:S01]  /*24b0*/  LEA.HI R49, R49, 0x8, RZ, 0x19 ;  /* 0x0000000831317811 */ /* 0x010fe200078fc8ff */
[----:B------:R-:W-:Y:S01]  /*24c0*/  IMAD R9, R24, R5, R9 ;  /* 0x0000000518097224 */ /* 0x000fe200078e0209 */
[----:B------:R-:W-:Y:S01]  /*24d0*/  LEA.HI R27, R6, R7, RZ, 0x3 ;  /* 0x00000007061b7211 */ /* 0x000fe200078f18ff */
[----:B------:R-:W-:-:S02]  /*24e0*/  IMAD.SHL.U32 R6, R200, 0x40, RZ ;  /* 0x00000040c8067824 */ /* 0x000fc400078e00ff */
[----:B------:R-:W-:Y:S01]  /*24f0*/  IMAD R7, R24, R43, R8 ;  /* 0x0000002b18077224 */ /* 0x000fe200078e0208 */
[----:B------:R-:W-:Y:S01]  /*2500*/  LOP3.LUT R55, R27, 0xfffffff8, RZ, 0xc0, !PT ;  /* 0xfffffff81b377812 */ /* 0x000fe200078ec0ff */
[-C--:B------:R-:W-:Y:S01]  /*2510*/  IMAD.WIDE.U32 R34, R196, R4.reuse, R194 ;  /* 0x00000004c4227225 */ /* 0x080fe200078e00c2 */
[----:B------:R-:W-:Y:S02]  /*2520*/  LOP3.LUT R43, R6, 0x1c0, RZ, 0xc0, !PT ;  /* 0x000001c0062b7812 */ /* 0x000fe400078ec0ff */
[----:B------:R-:W-:Y:S01]  /*2530*/  SHF.R.S32.HI R60, RZ, 0x1f, R55 ;  /* 0x0000001fff3c7819 */ /* 0x000fe20000011437 */
[----:B------:R-:W-:Y:S01]  /*2540*/  IMAD.WIDE.U32 R36, R196, R4, R16 ;  /* 0x00000004c4247225 */ /* 0x000fe200078e0010 */
[----:B------:R-:W-:Y:S02]  /*2550*/  SHF.R.U32.HI R46, RZ, 0x3, R43 ;  /* 0x00000003ff2e7819 */ /* 0x000fe4000001162b */
[----:B------:R-:W-:Y:S01]  /*2560*/  LOP3.LUT R5, R43, 0x18, R16, 0xf8, !PT ;  /* 0x000000182b057812 */ /* 0x000fe200078ef810 */
[----:B------:R-:W-:-:S02]  /*2570*/  IMAD.IADD R21, R21, 0x1, R11 ;  /* 0x0000000115157824 */ /* 0x000fc400078e020b */
[----:B------:R-:W-:Y:S01]  /*2580*/  IMAD.IADD R33, R11, 0x1, R33 ;  /* 0x000000010b217824 */ /* 0x000fe200078e0221 */
[----:B------:R-:W-:Y:S01]  /*2590*/  LOP3.LUT R5, R5, R46, RZ, 0x3c, !PT ;  /* 0x0000002e05057212 */ /* 0x000fe200078e3cff */
[----:B------:R-:W-:Y:S02]  /*25a0*/  IMAD.IADD R35, R35, 0x1, R13 ;  /* 0x0000000123237824 */ /* 0x000fe400078e020d */
[----:B------:R-:W-:Y:S02]  /*25b0*/  IMAD.IADD R37, R13, 0x1, R37 ;  /* 0x000000010d257824 */ /* 0x000fe400078e0225 */
[----:B------:R-:W-:-:S04]  /*25c0*/  IMAD.WIDE.U32 R20, R24, R42, R20 ;  /* 0x0000002a18147225 */ /* 0x000fc800078e0014 */
[----:B0-----:R-:W-:Y:S02]  /*25d0*/  VIADD R31, R31, 0xffffff80 ;  /* 0xffffff801f1f7836 */ /* 0x001fe40000000000 */
[----:B------:R-:W-:-:S03]  /*25e0*/  IMAD.WIDE.U32 R32, R24, R42, R32 ;  /* 0x0000002a18207225 */ /* 0x000fc600078e0020 */
[----:B------:R-:W-:Y:S01]  /*25f0*/  SHF.R.S32.HI R30, RZ, 0x1f, R31 ;  /* 0x0000001fff1e7819 */ /* 0x000fe2000001141f */
[----:B------:R-:W-:-:S03]  /*2600*/  IMAD.WIDE.U32 R34, R24, R4, R34 ;  /* 0x0000000418227225 */ /* 0x000fc600078e0022 */
[----:B------:R-:W-:Y:S01]  /*2610*/  LEA.HI R30, R30, R31, RZ, 0x5 ;  /* 0x0000001f1e1e7211 */ /* 0x000fe200078f28ff */
[----:B------:R-:W-:-:S03]  /*2620*/  IMAD.WIDE.U32 R36, R24, R4, R36 ;  /* 0x0000000418247225 */ /* 0x000fc600078e0024 */
[----:B------:R-:W-:Y:S01]  /*2630*/  SHF.R.S32.HI R30, RZ, 0x5, R30 ;  /* 0x00000005ff1e7819 */ /* 0x000fe2000001141e */
[----:B------:R-:W-:Y:S02]  /*2640*/  IMAD.IADD R3, R28, 0x1, R29 ;  /* 0x000000011c037824 */ /* 0x000fe400078e021d */
[----:B------:R-:W-:Y:S01]  /*2650*/  IMAD.SHL.U32 R42, R42, 0x40, RZ ;  /* 0x000000402a2a7824 */ /* 0x000fe200078e00ff */
[----:B------:R-:W-:Y:S01]  /*2660*/  LEA R51, R30, R5, 0x9 ;  /* 0x000000051e337211 */ /* 0x000fe200078e48ff */
[----:B------:R-:W-:Y:S01]  /*2670*/  IMAD.SHL.U32 R45, R4, 0x40, RZ ;  /* 0x00000040042d7824 */ /* 0x000fe200078e00ff */
[----:B------:R-:W-:Y:S01]  /*2680*/  LOP3.LUT R5, R43, 0x38, R27, 0xf8, !PT ;  /* 0x000000382b057812 */ /* 0x000fe200078ef81b */
[----:B------:R-:W-:Y:S02]  /*2690*/  IMAD.SHL.U32 R50, R15, 0x2, RZ ;  /* 0x000000020f327824 */ /* 0x000fe400078e00ff */
[----:B------:R-:W-:Y:S01]  /*26a0*/  IMAD.IADD R53, R21, 0x1, R7 ;  /* 0x0000000115357824 */ /* 0x000fe200078e0207 */
[----:B------:R-:W-:Y:S01]  /*26b0*/  LOP3.LUT R5, R5, R46, RZ, 0x3c, !PT ;  /* 0x0000002e05057212 */ /* 0x000fe200078e3cff */
[----:B------:R-:W-:-:S02]  /*26c0*/  IMAD.IADD R54, R7, 0x1, R33 ;  /* 0x0000000107367824 */ /* 0x000fc400078e0221 */
[----:B------:R-:W-:Y:S02]  /*26d0*/  IMAD.IADD R58, R35, 0x1, R9 ;  /* 0x00000001233a7824 */ /* 0x000fe400078e0209 */
[----:B------:R-:W-:Y:S02]  /*26e0*/  IMAD.IADD R59, R9, 0x1, R37 ;  /* 0x00000001093b7824 */ /* 0x000fe400078e0225 */
[----:B------:R-:W-:Y:S01]  /*26f0*/  IMAD R61, R30, 0x200, R5 ;  /* 0x000002001e3d7824 */ /* 0x000fe200078e0205 */
[----:B------:R-:W-:-:S07]  /*2700*/  SHF.R.S32.HI R52, RZ, 0x1f, R0 ;  /* 0x0000001fff347819 */ /* 0x000fce0000011400 */
.L_x_5827:
[----:B------:R-:W0:Y:S01]  /*2710*/  LDC R65, c[0x0][0x430] ;  /* 0x00010c00ff417b82 */ /* 0x000e220000000800 */
[----:B------:R-:W-:Y:S02]  /*2720*/  VIADD R25, R25, 0xffffffff ;  /* 0xffffffff19197836 */ /* 0x000fe40000000000 */
[----:B------:R-:W-:Y:S02]  /*2730*/  IMAD.MOV.U32 R64, RZ, RZ, RZ ;  /* 0x000000ffff407224 */ /* 0x000fe400078e00ff */
[----:B------:R-:W-:-:S03]  /*2740*/  IMAD R4, R25, 0x40, R48 ;  /* 0x0000004019047824 */ /* 0x000fc600078e0230 */
[----:B-1----:R-:W1:Y:S01]  /*2750*/  LDC R75, c[0x0][0x3f4] ;  /* 0x0000fd00ff4b7b82 */ /* 0x002e620000000800 */
[----:B------:R-:W-:Y:S01]  /*2760*/  IMAD.IADD R12, R3, 0x1, R4 ;  /* 0x00000001030c7824 */ /* 0x000fe200078e0204 */
[----:B------:R-:W-:-:S03]  /*2770*/  ISETP.GE.AND P2, PT, R4, R38, PT ;  /* 0x000000260400720c */ /* 0x000fc60003f46270 */
[----:B------:R-:W-:Y:S01]  /*2780*/  IMAD.MOV.U32 R8, RZ, RZ, R12 ;  /* 0x000000ffff087224 */ /* 0x000fe200078e000c */
[----:B------:R-:W-:Y:S02]  /*2790*/  ISETP.GT.OR P2, PT, R48, 0x3f, P2 ;  /* 0x0000003f3000780c */ /* 0x000fe40001744670 */
[----:B0-----:R-:W-:-:S11]  /*27a0*/  ISETP.NE.AND P3, PT, R65, 0x1, PT ;  /* 0x000000014100780c */ /* 0x001fd60003f65270 */
[----:B------:R-:W0:Y:S08]  /*27b0*/  @!P2 LDC.64 R6, c[0x0][0x428] ;  /* 0x00010a00ff06ab82 */ /* 0x000e300000000a00 */
[----:B------:R-:W2:Y:S08]  /*27c0*/  @!P2 LDC.64 R4, c[0x0][0x418] ;  /* 0x00010600ff04ab82 */ /* 0x000eb00000000a00 */
[----:B---3--:R-:W3:Y:S08]  /*27d0*/  @P3 LDC R9, c[0x0][0x434] ;  /* 0x00010d00ff093b82 */ /* 0x008ef00000000800 */
[----:B----4-:R-:W4:Y:S01]  /*27e0*/  @P3 LDC R10, c[0x0][0x438] ;  /* 0x00010e00ff0a3b82 */ /* 0x010f220000000800 */
        /* <DEDUP_REMOVED lines=10> */
[----:B------:R-:W-:Y:S01]  /*2890*/  IMAD.SHL.U32 R70, R192, 0x1000, RZ ;  /* 0x00001000c0467824 */ /* 0x000fe200078e00ff */
[----:B------:R-:W-:Y:S05]  /*28a0*/  YIELD ;  /* 0x0000000000007946 */ /* 0x000fea0003800000 */
[----:B------:R-:W-:Y:S01]  /*28b0*/  IMAD.MOV R6, RZ, RZ, -R8 ;  /* 0x000000ffff067224 */ /* 0x000fe200078e0a08 */
[----:B------:R-:W-:Y:S01]  /*28c0*/  BSSY B0, `(.L_x_5795) ;  /* 0x00001b3000007945 */ /* 0x000fe20003800000 */
[----:B------:R-:W-:Y:S01]  /*28d0*/  IMAD.IADD R7, R51, 0x1, R70 ;  /* 0x0000000133077824 */ /* 0x000fe200078e0246 */
[----:B------:R0:W5:Y:S01]  /*28e0*/  @!P2 LDG.E R64, desc[UR42][R4.64] ;  /* 0x0000002a0440a981 */ /* 0x000162000c1e1900 */
[----:B------:R-:W-:Y:S01]  /*28f0*/  IMAD R65, R65, R6, R12 ;  /* 0x0000000641417224 */ /* 0x000fe200078e020c */
[----:B------:R-:W-:Y:S01]  /*2900*/  ISETP.GT.AND P2, PT, R25, R39, PT ;  /* 0x000000271900720c */ /* 0x000fe20003f44270 */
[----:B------:R-:W-:Y:S01]  /*2910*/  IMAD R74, R7, 0x2, R2 ;  /* 0x00000002074a7824 */ /* 0x000fe200078e0202 */
[----:B------:R-:W-:Y:S11]  /*2920*/  @!P3 BRA `(.L_x_5796) ;  /* 0x0000001400d4b947 */ /* 0x000ff60003800000 */
        /* <DEDUP_REMOVED lines=12> */
[----:B------:R-:W-:Y:S01]  /*29f0*/  IMAD R9, R66, UR4, RZ ;  /* 0x0000000442097c24 */ /* 0x000fe2000f8e02ff */
[----:B------:R-:W-:-:S03]  /*2a00*/  IADD3 R5, R5, R7, RZ ;  /* 0x0000000705057210 */ /* 0x000fc60007ffe0ff */
        /* <DEDUP_REMOVED lines=23> */
[----:B------:R-:W-:Y:S01]  /*2b80*/  IMAD R8, R44, R25, RZ ;  /* 0x000000192c087224 */ /* 0x000fe200078e02ff */
[----:B------:R-:W-:Y:S01]  /*2b90*/  ULDC.64 UR4, c[0x0][0x3e8] ;  /* 0x0000fa0000047ab9 */ /* 0x000fe20000000a00 */
[----:B------:R-:W-:Y:S01]  /*2ba0*/  IMAD.MOV.U32 R6, RZ, RZ, R34 ;  /* 0x000000ffff067224 */ /* 0x000fe200078e0022 */
[----:B------:R-:W-:Y:S01]  /*2bb0*/  ULDC.64 UR6, c[0x0][0x400] ;  /* 0x0001000000067ab9 */ /* 0x000fe20000000a00 */
[----:B------:R-:W-:Y:S01]  /*2bc0*/  IMAD.MOV.U32 R7, RZ, RZ, R58 ;  /* 0x000000ffff077224 */ /* 0x000fe200078e003a */
[----:B------:R-:W-:Y:S01]  /*2bd0*/  CS2R R28, SRZ ;  /* 0x00000000001c7805 */ /* 0x000fe2000001ff00 */
[-C--:B------:R-:W-:Y:S02]  /*2be0*/  IMAD R5, R10, R45.reuse, R8 ;  /* 0x0000002d0a057224 */ /* 0x080fe400078e0208 */
[----:B------:R-:W-:Y:S01]  /*2bf0*/  IMAD.WIDE.U32 R8, R25, R45, R6 ;  /* 0x0000002d19087225 */ /* 0x000fe200078e0006 */
[----:B------:R-:W-:-:S03]  /*2c00*/  IADD3 R7, P3, R20, R4, RZ ;  /* 0x0000000414077210 */ /* 0x000fc60007f7e0ff */
[----:B------:R-:W-:Y:S01]  /*2c10*/  IMAD.IADD R5, R9, 0x1, R5 ;  /* 0x0000000109057824 */ /* 0x000fe200078e0205 */
[C---:B------:R-:W-:Y:S01]  /*2c20*/  LEA R4, P5, R8.reuse, UR6, 0x1 ;  /* 0x0000000608047c11 */ /* 0x040fe2000f8a08ff */
[----:B------:R-:W-:Y:S01]  /*2c30*/  IMAD.X R10, R11, 0x1, R53, P3 ;  /* 0x000000010b0a7824 */ /* 0x000fe200018e0635 */
[C---:B------:R-:W-:Y:S02]  /*2c40*/  LEA R6, P3, R7.reuse, UR4, 0x1 ;  /* 0x0000000407067c11 */ /* 0x040fe4000f8608ff */
[----:B------:R-:W-:Y:S02]  /*2c50*/  LEA.HI.X R5, R8, UR7, R5, 0x1, P5 ;  /* 0x0000000708057c11 */ /* 0x000fe4000a8f0c05 */
[----:B------:R-:W-:Y:S02]  /*2c60*/  CS2R R8, SRZ ;  /* 0x0000000000087805 */ /* 0x000fe4000001ff00 */
[----:B------:R-:W-:Y:S02]  /*2c70*/  LEA.HI.X R7, R7, UR5, R10, 0x1, P3 ;  /* 0x0000000507077c11 */ /* 0x000fe400098f0c0a */
[----:B------:R-:W-:-:S02]  /*2c80*/  ISETP.GE.AND P5, PT, R194, R75, PT ;  /* 0x0000004bc200720c */ /* 0x000fc40003fa6270 */
[----:B------:R-:W-:-:S11]  /*2c90*/  ISETP.GE.AND P3, PT, R207, R75, PT ;  /* 0x0000004bcf00720c */ /* 0x000fd60003f66270 */
[----:B------:R0:W5:Y:S04]  /*2ca0*/  @!P5 LDG.E.64 R30, desc[UR42][R6.64] ;  /* 0x0000002a061ed981 */ /* 0x000168000c1e1b00 */
[----:B------:R0:W5:Y:S04]  /*2cb0*/  @!P3 LDG.E.64 R8, desc[UR42][R6.64+0x20] ;  /* 0x0000202a0608b981 */ /* 0x000168000c1e1b00 */
[----:B------:R0:W5:Y:S04]  /*2cc0*/  @!P5 LDG.E.64 R56, desc[UR42][R4.64] ;  /* 0x0000002a0438d981 */ /* 0x000168000c1e1b00 */
[----:B------:R0:W5:Y:S02]  /*2cd0*/  @!P3 LDG.E.64 R28, desc[UR42][R4.64+0x20] ;  /* 0x0000202a041cb981 */ /* 0x000164000c1e1b00 */
.L_x_5799:
[----:B------:R-:W-:Y:S05]  /*2ce0*/  BSYNC B1 ;  /* 0x0000000000017941 */ /* 0x000fea0003800000 */
.L_x_5798:
[----:B------:R-:W-:Y:S01]  /*2cf0*/  UISETP.NE.AND UP0, UPT, UR37, 0x3, UPT ;  /* 0x000000032500788c */ /* 0x000fe2000bf05270 */
[----:B0----5:R-:W-:Y:S02]  /*2d00*/  IMAD.MOV.U32 R4, RZ, RZ, R8 ;  /* 0x000000ffff047224 */ /* 0x021fe400078e0008 */
[----:B------:R-:W-:Y:S02]  /*2d10*/  IMAD.MOV.U32 R5, RZ, RZ, R9 ;  /* 0x000000ffff057224 */ /* 0x000fe400078e0009 */
[----:B------:R-:W-:Y:S01]  /*2d20*/  IMAD.MOV.U32 R6, RZ, RZ, R30 ;  /* 0x000000ffff067224 */ /* 0x000fe200078e001e */
[----:B------:R-:W-:Y:S01]  /*2d30*/  PLOP3.LUT P3, PT, PT, PT, UP0, 0x80, 0x0 ;  /* 0x000000000000781c */ /* 0x000fe20003f6f008 */
[----:B------:R-:W-:Y:S01]  /*2d40*/  IMAD.MOV.U32 R7, RZ, RZ, R57 ;  /* 0x000000ffff077224 */ /* 0x000fe200078e0039 */
[----:B------:R-:W-:Y:S01]  /*2d50*/  PRMT R76, R4, 0x5410, R5 ;  /* 0x00005410044c7816 */ /* 0x000fe20000000005 */
[----:B------:R-:W-:Y:S02]  /*2d60*/  IMAD.MOV.U32 R4, RZ, RZ, R31 ;  /* 0x000000ffff047224 */ /* 0x000fe400078e001f */
[----:B------:R-:W-:-:S03]  /*2d70*/  IMAD.MOV.U32 R5, RZ, RZ, R29 ;  /* 0x000000ffff057224 */ /* 0x000fc600078e001d */
[----:B------:R-:W-:Y:S01]  /*2d80*/  PRMT R78, R6, 0x5410, R4 ;  /* 0x00005410064e7816 */ /* 0x000fe20000000004 */
[----:B------:R-:W-:Y:S02]  /*2d90*/  IMAD.MOV.U32 R4, RZ, RZ, R28 ;  /* 0x000000ffff047224 */ /* 0x000fe400078e001c */
[----:B------:R-:W-:-:S03]  /*2da0*/  IMAD.MOV.U32 R6, RZ, RZ, R56 ;  /* 0x000000ffff067224 */ /* 0x000fc600078e0038 */
[----:B------:R-:W-:Y:S02]  /*2db0*/  PRMT R79, R4, 0x5410, R5 ;  /* 0x00005410044f7816 */ /* 0x000fe40000000005 */
[----:B------:R-:W-:Y:S01]  /*2dc0*/  PRMT R80, R6, 0x5410, R7 ;  /* 0x0000541006507816 */ /* 0x000fe20000000007 */
[----:B------:R-:W-:Y:S06]  /*2dd0*/  @!P3 BRA `(.L_x_5800) ;  /* 0x000000000004b947 */ /* 0x000fec0003800000 */
[----:B------:R-:W-:Y:S01]  /*2de0*/  BPT.TRAP 0x1 ;  /* 0x000000040000795c */ /* 0x000fe20000300000 */
.L_x_5800:
[----:B------:R-:W-:Y:S01]  /*2df0*/  LEA R63, R192, R2, 0x3 ;  /* 0x00000002c03f7211 */ /* 0x000fe200078e18ff */
[----:B------:R-:W-:Y:S01]  /*2e00*/  BSSY B1, `(.L_x_5801) ;  /* 0x0000004000017945 */ /* 0x000fe20003800000 */
[----:B------:R-:W-:-:S04]  /*2e10*/  SHF.L.U32 R72, R193, 0x1f, RZ ;  /* 0x0000001fc1487819 */ /* 0x000fc800000006ff */
[----:B------:R-:W0:Y:S02]  /*2e20*/  SYNCS.PHASECHK.TRANS64.TRYWAIT P5, [R63+URZ+0x28c90], R72 ;  /* 0x028c90483f0075a7 */ /* 0x000e2400080a017f */
[----:B0-----:R-:W-:Y:S05]  /*2e30*/  @!P5 BRA `(.L_x_5802) ;  /* 0x000001c000f0d947 */ /* 0x001fea0003800000 */
.L_x_6142:
[----:B------:R-:W-:Y:S05]  /*2e40*/  BSYNC B1 ;  /* 0x0000000000017941 */ /* 0x000fea0003800000 */
.L_x_5801:
[----:B------:R-:W-:-:S03]  /*2e50*/  UMOV UR4, 0xffffffff ;  /* 0xffffffff00047882 */ /* 0x000fc60000000000 */
[----:B------:R-:W-:Y:S05]  /*2e60*/  BRA.DIV UR4, `(.L_x_5803) ;  /* 0x000001c204f87947 */ /* 0x000fea000b800000 */
[----:B------:R1:W2:Y:S04]  /*2e70*/  SHFL.IDX PT, R71, R68, RZ, 0x1c1f ;  /* 0x001c1fff44477589 */ /* 0x0002a800000e0000 */
[----:B------:R1:W3:Y:S02]  /*2e80*/  SHFL.IDX PT, R14, R69, RZ, 0x1c1f ;  /* 0x001c1fff450e7589 */ /* 0x0002e400000e0000 */
.L_x_6146:
        /* <DEDUP_REMOVED lines=8> */
[----:B--2---:R-:W-:-:S07]  /*2f10*/  LEA.HI.X R11, R16, R71, R17, 0x1, P4 ;  /* 0x00000047100b7211 */ /* 0x004fce00020f0c11 */
        /* <DEDUP_REMOVED lines=12> */
[CC--:B-1----:R-:W-:Y:S01]  /*2fe0*/  FMUL.FTZ R68, R6.reuse, R31.reuse ;  /* 0x0000001f06447220 */ /* 0x0c2fe20000410000 */
[----:B------:R-:W-:Y:S02]  /*2ff0*/  HADD2.F32 R7, -RZ, R7.H0_H0 ;  /* 0x20000007ff077230 */ /* 0x000fe40000004100 */
[C---:B------:R-:W-:Y:S01]  /*3000*/  FMUL.FTZ R31, R5.reuse, R31 ;  /* 0x0000001f051f7220 */ /* 0x040fe20000410000 */
[----:B------:R-:W-:Y:S02]  /*3010*/  HADD2.F32 R30, -RZ, R30.H0_H0 ;  /* 0x2000001eff1e7230 */ /* 0x000fe40000004100 */
[-C--:B------:R-:W-:Y:S01]  /*3020*/  FFMA.FTZ R68, R5, R15.reuse, -R68 ;  /* 0x0000000f05447223 */ /* 0x080fe20000010844 */
[----:B------:R-:W-:Y:S01]  /*3030*/  FMUL.FTZ R74, R13, R56 ;  /* 0x000000380d4a7220 */ /* 0x000fe20000410000 */
[----:B------:R-:W-:Y:S01]  /*3040*/  FFMA.FTZ R69, R6, R15, R31 ;  /* 0x0000000f06457223 */ /* 0x000fe2000001001f */
[----:B------:R-:W-:-:S02]  /*3050*/  HADD2.F32 R5, -RZ, R4.H1_H1 ;  /* 0x30000004ff057230 */ /* 0x000fc40000004100 */
[C---:B------:R-:W-:Y:S01]  /*3060*/  FMUL.FTZ R56, R7.reuse, R56 ;  /* 0x0000003807387220 */ /* 0x040fe20000410000 */
[----:B------:R-:W-:Y:S02]  /*3070*/  HADD2.F32 R15, -RZ, R80.H0_H0 ;  /* 0x20000050ff0f7230 */ /* 0x000fe40000004100 */
        /* <DEDUP_REMOVED lines=20> */
.L_x_5808:
[----:B------:R-:W-:Y:S05]  /*31c0*/  BSYNC B2 ;  /* 0x0000000000027941 */ /* 0x000fea0003800000 */
.L_x_5807:
[----:B0-----:R4:W-:Y:S02]  /*31d0*/  ST.E.128 desc[UR42][R10.64], R4 ;  /* 0x000000040a007985 */ /* 0x0019e4000c101d2a */
.L_x_5806:
[----:B------:R-:W-:Y:S05]  /*31e0*/  BSYNC B1 ;  /* 0x0000000000017941 */ /* 0x000fea0003800000 */
.L_x_5805:
        /* <DEDUP_REMOVED lines=8> */
[----:B--2---:R-:W-:-:S03]  /*3270*/  LEA.HI.X R11, R190, R71, R206, 0x1, P4 ;  /* 0x00000047be0b7211 */ /* 0x004fc600020f0cce */
[----:B------:R-:W-:-:S06]  /*3280*/  IMAD R4, R5, 0x2, R2 ;  /* 0x0000000205047824 */ /* 0x000fcc00078e0202 */
[----:B------:R-:W2:Y:S01]  /*3290*/  LDS.128 R4, [R4+0x22400] ;  /* 0x0224000004047984 */ /* 0x000ea20000000c00 */
[----:B------:R-:W-:Y:S05]  /*32a0*/  @P5 BRA `(.L_x_5810) ;  /* 0x0000000000a45947 */ /* 0x000fea0003800000 */
[----:B------:R-:W-:Y:S02]  /*32b0*/  SHF.R.U64 R13, R28, 0x10, R29 ;  /* 0x000000101c0d7819 */ /* 0x000fe4000000121d */
[----:B------:R-:W-:Y:S01]  /*32c0*/  SHF.R.U64 R12, R8, 0x10, R9 ;  /* 0x00000010080c7819 */ /* 0x000fe20000001209 */
[----:B--2---:R-:W-:Y:S01]  /*32d0*/  IMAD.MOV.U32 R8, RZ, RZ, R6 ;  /* 0x000000ffff087224 */ /* 0x004fe200078e0006 */
        /* <DEDUP_REMOVED lines=38> */
.L_x_5810:
[----:B------:R-:W-:Y:S05]  /*3540*/  BSYNC B1 ;  /* 0x0000000000017941 */ /* 0x000fea0003800000 */
.L_x_5809:
[----:B--2---:R2:W-:Y:S01]  /*3550*/  ST.E.128 desc[UR42][R10.64], R4 ;  /* 0x000000040a007985 */ /* 0x0045e2000c101d2a */
[----:B------:R-:W-:Y:S05]  /*3560*/  BRA `(.L_x_5804) ;  /* 0x0000000c00a07947 */ /* 0x000fea0003800000 */
.L_x_5797:
        /* <DEDUP_REMOVED lines=24> */
[----:B------:R-:W-:Y:S01]  /*36f0*/  UISETP.NE.AND UP0, UPT, UR37, 0x3, UPT ;  /* 0x000000032500788c */ /* 0x000fe2000bf05270 */
[----:B------:R-:W-:-:S05]  /*3700*/  ISETP.GE.AND P5, PT, R16, R75, PT ;  /* 0x0000004b1000720c */ /* 0x000fca0003fa6270 */
[----:B------:R-:W-:Y:S01]  /*3710*/  PLOP3.LUT P3, PT, PT, PT, UP0, 0x80, 0x0 ;  /* 0x000000000000781c */ /* 0x000fe20003f6f008 */
        /* <DEDUP_REMOVED lines=11> */
[----:B------:R-:W-:-:S02]  /*37d0*/  MOV R11, R29 ;  /* 0x0000001d000b7202 */ /* 0x000fc40000000f00 */
[----:B------:R-:W-:Y:S02]  /*37e0*/  PRMT R85, R85, 0x5410, R8 ;  /* 0x0000541055557816 */ /* 0x000fe40000000008 */
[----:B------:R-:W-:Y:S02]  /*37f0*/  PRMT R78, R9, 0x7610, R78 ;  /* 0x00007610094e7816 */ /* 0x000fe4000000004e */
[----:B------:R-:W-:Y:S02]  /*3800*/  PRMT R86, R10, 0x7610, R86 ;  /* 0x000076100a567816 */ /* 0x000fe40000000056 */
[----:B------:R-:W-:Y:S01]  /*3810*/  PRMT R76, R76, 0x5410, R11 ;  /* 0x000054104c4c7816 */ /* 0x000fe2000000000b */
[----:B------:R-:W-:Y:S06]  /*3820*/  @!P3 BRA `(.L_x_5811) ;  /* 0x000000000004b947 */ /* 0x000fec0003800000 */
[----:B------:R-:W-:Y:S01]  /*3830*/  BPT.TRAP 0x1 ;  /* 0x000000040000795c */ /* 0x000fe20000300000 */
.L_x_5811:
[----:B------:R-:W-:Y:S01]  /*3840*/  IMAD R63, R192, 0x8, R2 ;  /* 0x00000008c03f7824 */ /* 0x000fe200078e0202 */
[----:B------:R-:W-:Y:S01]  /*3850*/  SHF.L.U32 R72, R193, 0x1f, RZ ;  /* 0x0000001fc1487819 */ /* 0x000fe200000006ff */
[----:B------:R-:W-:Y:S03]  /*3860*/  BSSY B1, `(.L_x_5812) ;  /* 0x0000003000017945 */ /* 0x000fe60003800000 */
[----:B------:R-:W0:Y:S02]  /*3870*/  SYNCS.PHASECHK.TRANS64.TRYWAIT P6, [R63+URZ+0x28c90], R72 ;  /* 0x028c90483f0075a7 */ /* 0x000e2400080c017f */
[----:B0-----:R-:W-:Y:S05]  /*3880*/  @!P6 BRA `(.L_x_5813) ;  /* 0x000001b800b8e947 */ /* 0x001fea0003800000 */
.L_x_6147:
[----:B------:R-:W-:Y:S05]  /*3890*/  BSYNC B1 ;  /* 0x0000000000017941 */ /* 0x000fea0003800000 */
.L_x_5812:
[----:B------:R-:W-:-:S03]  /*38a0*/  UMOV UR4, 0xffffffff ;  /* 0xffffffff00047882 */ /* 0x000fc60000000000 */
[----:B------:R-:W-:Y:S05]  /*38b0*/  BRA.DIV UR4, `(.L_x_5814) ;  /* 0x000001ba04c07947 */ /* 0x000fea000b800000 */
[----:B------:R-:W1:Y:S04]  /*38c0*/  SHFL.IDX PT, R68, R68, RZ, 0x1c1f ;  /* 0x001c1fff44447589 */ /* 0x000e6800000e0000 */
[----:B------:R-:W2:Y:S02]  /*38d0*/  SHFL.IDX PT, R69, R69, RZ, 0x1c1f ;  /* 0x001c1fff45457589 */ /* 0x000ea400000e0000 */
.L_x_6151:
[----:B------:R-:W3:Y:S02]  /*38e0*/  LDC R71, c[0x0][0x2f4] ;  /* 0x0000bd00ff477b82 */ /* 0x000ee40000000800 */
[----:B---3--:R-:W-:-:S13]  /*38f0*/  ISETP.GE.OR P4, PT, R16, R71, P4 ;  /* 0x000000471000720c */ /* 0x008fda0002786670 */
[----:B------:R-:W-:Y:S05]  /*3900*/  @P4 BRA `(.L_x_5804) ;  /* 0x0000000800b84947 */ /* 0x000fea0003800000 */
[----:B------:R-:W3:Y:S01]  /*3910*/  S2R R11, SR_TID.X ;  /* 0x00000000000b7919 */ /* 0x000ee20000002100 */
        /* <DEDUP_REMOVED lines=9> */
[----:B------:R-:W-:Y:S02]  /*39b0*/  IMAD.SHL.U32 R74, R8, 0x8, RZ ;  /* 0x00000008084a7824 */ /* 0x000fe400078e00ff */
[----:B---3--:R-:W-:-:S03]  /*39c0*/  VIADD R11, R11, 0xffffff80 ;  /* 0xffffff800b0b7836 */ /* 0x008fc60000000000 */
[----:B------:R-:W-:Y:S02]  /*39d0*/  LOP3.LUT R9, R43, 0x38, R74, 0xf8, !PT ;  /* 0x000000382b097812 */ /* 0x000fe400078ef84a */
[----:B------:R-:W-:Y:S02]  /*39e0*/  SHF.R.S32.HI R10, RZ, 0x1f, R11 ;  /* 0x0000001fff0a7819 */ /* 0x000fe4000001140b */
[----:B------:R-:W-:Y:S02]  /*39f0*/  LOP3.LUT R9, R9, R46, RZ, 0x3c, !PT ;  /* 0x0000002e09097212 */ /* 0x000fe400078e3cff */
[----:B------:R-:W-:-:S04]  /*3a00*/  LEA.HI R10, R10, R11, RZ, 0x5 ;  /* 0x0000000b0a0a7211 */ /* 0x000fc800078f28ff */
[----:B------:R-:W-:-:S05]  /*3a10*/  SHF.R.S32.HI R10, RZ, 0x5, R10 ;  /* 0x00000005ff0a7819 */ /* 0x000fca000001140a */
[----:B------:R-:W-:Y:S02]  /*3a20*/  IMAD R11, R10, 0x200, R9 ;  /* 0x000002000a0b7824 */ /* 0x000fe400078e0209 */
[----:B------:R-:W-:Y:S02]  /*3a30*/  IMAD.IADD R9, R61, 0x1, R70 ;  /* 0x000000013d097824 */ /* 0x000fe400078e0246 */
[----:B------:R-:W-:Y:S02]  /*3a40*/  IMAD.IADD R11, R70, 0x1, R11 ;  /* 0x00000001460b7824 */ /* 0x000fe400078e020b */
[--C-:B------:R-:W-:Y:S02]  /*3a50*/  IMAD R9, R9, 0x2, R2.reuse ;  /* 0x0000000209097824 */ /* 0x100fe400078e0202 */
[----:B------:R-:W-:-:S04]  /*3a60*/  IMAD R12, R11, 0x2, R2 ;  /* 0x000000020b0c7824 */ /* 0x000fc800078e0202 */
[----:B------:R-:W1:Y:S04]  /*3a70*/  LDS.128 R8, [R9+0x22400] ;  /* 0x0224000009087984 */ /* 0x000e680000000c00 */
[----:B------:R-:W2:Y:S01]  /*3a80*/  LDS.128 R12, [R12+0x22400] ;  /* 0x022400000c0c7984 */ /* 0x000ea20000000c00 */
[----:B------:R-:W-:Y:S05]  /*3a90*/  @P5 BRA `(.L_x_5816) ;  /* 0x0000000400545947 */ /* 0x000fea0003800000 */
[--C-:B------:R-:W-:Y:S02]  /*3aa0*/  SHF.R.U64 R82, R28, 0x10, R29.reuse ;  /* 0x000000101c527819 */ /* 0x100fe4000000121d */
[----:B------:R-:W-:Y:S02]  /*3ab0*/  SHF.R.U32.HI R28, RZ, 0x10, R29 ;  /* 0x00000010ff1c7819 */ /* 0x000fe4000001161d */
[--C-:B------:R-:W-:Y:S01]  /*3ac0*/  SHF.R.U64 R84, R4, 0x10, R5.reuse ;  /* 0x0000001004547819 */ /* 0x100fe20000001205 */
[----:B-1----:R-:W-:Y:S01]  /*3ad0*/  HADD2.F32 R4, -RZ, R9.H0_H0 ;  /* 0x20000009ff047230 */ /* 0x002fe20000004100 */
[----:B------:R-:W-:Y:S01]  /*3ae0*/  SHF.R.U32.HI R70, RZ, 0x10, R5 ;  /* 0x00000010ff467819 */ /* 0x000fe20000011605 */
[--C-:B--2---:R-:W-:Y:S01]  /*3af0*/  HADD2.F32 R5, -RZ, R13.reuse.H0_H0 ;  /* 0x2000000dff057230 */ /* 0x104fe20000004100 */
[--C-:B------:R-:W-:Y:S01]  /*3b00*/  SHF.R.U64 R83, R6, 0x10, R7.reuse ;  /* 0x0000001006537819 */ /* 0x100fe20000001207 */
[----:B------:R-:W-:Y:S01]  /*3b10*/  HADD2.F32 R13, -RZ, R13.H1_H1 ;  /* 0x3000000dff0d7230 */ /* 0x000fe20000004100 */
[----:B------:R-:W-:Y:S01]  /*3b20*/  SHF.R.U32.HI R77, RZ, 0x10, R7 ;  /* 0x00000010ff4d7819 */ /* 0x000fe20000011607 */
[----:B------:R-:W-:Y:S01]  /*3b30*/  HADD2.F32 R7, -RZ, R76.H1_H1 ;  /* 0x3000004cff077230 */ /* 0x000fe20000004100 */
[--C-:B------:R-:W-:Y:S01]  /*3b40*/  SHF.R.U64 R81, R30, 0x10, R31.reuse ;  /* 0x000000101e517819 */ /* 0x100fe2000000121f */
[----:B------:R-:W-:Y:S01]  /*3b50*/  HADD2.F32 R30, -RZ, R28.H0_H0 ;  /* 0x2000001cff1e7230 */ /* 0x000fe20000004100 */
[----:B------:R-:W-:Y:S01]  /*3b60*/  SHF.R.U32.HI R75, RZ, 0x10, R31 ;  /* 0x00000010ff4b7819 */ /* 0x000fe2000001161f */
[----:B------:R-:W-:-:S02]  /*3b70*/  HADD2.F32 R9, -RZ, R9.H1_H1 ;  /* 0x30000009ff097230 */ /* 0x000fc40000004100 */
[-C--:B------:R-:W-:Y:S01]  /*3b80*/  FMUL.FTZ R29, R5, R7.reuse ;  /* 0x00000007051d7220 */ /* 0x080fe20000410000 */
[----:B------:R-:W-:Y:S02]  /*3b90*/  HADD2.F32 R6, -RZ, R76.H0_H0 ;  /* 0x2000004cff067230 */ /* 0x000fe40000004100 */
[-C--:B------:R-:W-:Y:S01]  /*3ba0*/  FMUL.FTZ R76, R13, R30.reuse ;  /* 0x0000001e0d4c7220 */ /* 0x080fe20000410000 */
[----:B------:R-:W-:Y:S02]  /*3bb0*/  HADD2.F32 R28, -RZ, R70.H0_H0 ;  /* 0x20000046ff1c7230 */ /* 0x000fe40000004100 */
[C---:B------:R-:W-:Y:S01]  /*3bc0*/  FMUL.FTZ R70, R4.reuse, R7 ;  /* 0x0000000704467220 */ /* 0x040fe20000410000 */
[----:B------:R-:W-:Y:S01]  /*3bd0*/  FMUL.FTZ R30, R9, R30 ;  /* 0x0000001e091e7220 */ /* 0x000fe20000410000 */
[-C--:B------:R-:W-:Y:S01]  /*3be0*/  FFMA.FTZ R29, R4, R6.reuse, -R29 ;  /* 0x00000006041d7223 */ /* 0x080fe2000001081d */
[----:B------:R-:W-:Y:S02]  /*3bf0*/  HADD2.F32 R7, -RZ, R78.H0_H0 ;  /* 0x2000004eff077230 */ /* 0x000fe40000004100 */
[----:B------:R-:W-:Y:S01]  /*3c00*/  FFMA.FTZ R70, R5, R6, R70 ;  /* 0x0000000605467223 */ /* 0x000fe20000010046 */
[----:B------:R-:W-:Y:S01]  /*3c10*/  FFMA.FTZ R31, R13, R28, R30 ;  /* 0x0000001c0d1f7223 */ /* 0x000fe2000001001e */
[----:B------:R-:W-:-:S02]  /*3c20*/  HADD2.F32 R5, -RZ, R15.H0_H0 ;  /* 0x2000000fff057230 */ /* 0x000fc40000004100 */
[----:B------:R-:W-:Y:S01]  /*3c30*/  FFMA.FTZ R76, R9, R28, -R76 ;  /* 0x0000001c094c7223 */ /* 0x000fe2000001084c */
[----:B------:R-:W-:Y:S02]  /*3c40*/  HADD2.F32 R4, -RZ, R11.H0_H0 ;  /* 0x2000000bff047230 */ /* 0x000fe40000004100 */
[----:B------:R-:W-:Y:S02]  /*3c50*/  HADD2.F32 R15, -RZ, R15.H1_H1 ;  /* 0x3000000fff0f7230 */ /* 0x000fe40000004100 */
[----:B------:R-:W-:Y:S01]  /*3c60*/  FMUL.FTZ R9, R5, R7 ;  /* 0x0000000705097220 */ /* 0x000fe20000410000 */
[----:B------:R-:W-:Y:S01]  /*3c70*/  HADD2.F32 R30, -RZ, R75.H0_H0 ;  /* 0x2000004bff1e7230 */ /* 0x000fe20000004100 */
[----:B------:R-:W-:Y:S01]  /*3c80*/  F2FP.F16.F32.PACK_AB R29, R76, R29 ;  /* 0x0000001d4c1d723e */ /* 0x000fe200000000ff */
[----:B------:R-:W-:Y:S02]  /*3c90*/  HADD2.F32 R6, -RZ, R78.H1_H1 ;  /* 0x3000004eff067230 */ /* 0x000fe40000004100 */
[----:B------:R-:W-:Y:S01]  /*3ca0*/  FMUL.FTZ R78, R4, R7 ;  /* 0x00000007044e7220 */ /* 0x000fe20000410000 */
[----:B------:R-:W-:-:S02]  /*3cb0*/  HADD2.F32 R11, -RZ, R11.H1_H1 ;  /* 0x3000000bff0b7230 */ /* 0x000fc40000004100 */
[----:B------:R-:W-:Y:S01]  /*3cc0*/  FMUL.FTZ R80, R15, R30 ;  /* 0x0000001e0f507220 */ /* 0x000fe20000410000 */
[----:B------:R-:W-:Y:S02]  /*3cd0*/  HADD2.F32 R28, -RZ, R77.H0_H0 ;  /* 0x2000004dff1c7230 */ /* 0x000fe40000004100 */
[-C--:B------:R-:W-:Y:S01]  /*3ce0*/  FFMA.FTZ R77, R4, R6.reuse, -R9 ;  /* 0x00000006044d7223 */ /* 0x080fe20000010809 */
[----:B------:R-:W-:Y:S01]  /*3cf0*/  FFMA.FTZ R78, R5, R6, R78 ;  /* 0x00000006054e7223 */ /* 0x000fe2000001004e */
[C---:B------:R-:W-:Y:S01]  /*3d00*/  FMUL.FTZ R30, R11.reuse, R30 ;  /* 0x0000001e0b1e7220 */ /* 0x040fe20000410000 */
[----:B------:R-:W-:Y:S02]  /*3d10*/  HADD2.F32 R9, -RZ, R86.H0_H0 ;  /* 0x20000056ff097230 */ /* 0x000fe40000004100 */
[-C--:B------:R-:W-:Y:S01]  /*3d20*/  FFMA.FTZ R80, R11, R28.reuse, -R80 ;  /* 0x0000001c0b507223 */ /* 0x080fe20000010850 */
[----:B------:R-:W-:Y:S02]  /*3d30*/  HADD2.F32 R5, -RZ, R12.H0_H0 ;  /* 0x2000000cff057230 */ /* 0x000fe40000004100 */
[----:B------:R-:W-:Y:S01]  /*3d40*/  FFMA.FTZ R79, R15, R28, R30 ;  /* 0x0000001c0f4f7223 */ /* 0x000fe2000001001e */
[----:B------:R-:W-:Y:S01]  /*3d50*/  HADD2.F32 R4, -RZ, R8.H0_H0 ;  /* 0x20000008ff047230 */ /* 0x000fe20000004100 */
[----:B------:R-:W-:Y:S01]  /*3d60*/  F2FP.F16.F32.PACK_AB R31, R31, R70 ;  /* 0x000000461f1f723e */ /* 0x000fe200000000ff */
[----:B------:R-:W-:-:S02]  /*3d70*/  HADD2.F32 R11, -RZ, R82.H0_H0 ;  /* 0x20000052ff0b7230 */ /* 0x000fc40000004100 */
[CC--:B------:R-:W-:Y:S01]  /*3d80*/  FMUL.FTZ R13, R5.reuse, R9.reuse ;  /* 0x00000009050d7220 */ /* 0x0c0fe20000410000 */
[----:B------:R-:W-:Y:S02]  /*3d90*/  HADD2.F32 R12, -RZ, R12.H1_H1 ;  /* 0x3000000cff0c7230 */ /* 0x000fe40000004100 */
[----:B------:R-:W-:Y:S01]  /*3da0*/  FMUL.FTZ R28, R4, R9 ;  /* 0x00000009041c7220 */ /* 0x000fe20000410000 */
[----:B------:R-:W-:Y:S01]  /*3db0*/  HADD2.F32 R6, -RZ, R85.H0_H0 ;  /* 0x20000055ff067230 */ /* 0x000fe20000004100 */
[----:B------:R-:W-:Y:S01]  /*3dc0*/  F2FP.F16.F32.PACK_AB R77, R80, R77 ;  /* 0x0000004d504d723e */ /* 0x000fe200000000ff */
[----:B------:R-:W-:Y:S02]  /*3dd0*/  HADD2.F32 R8, -RZ, R8.H1_H1 ;  /* 0x30000008ff087230 */ /* 0x000fe40000004100 */
[-C--:B------:R-:W-:Y:S01]  /*3de0*/  FMUL.FTZ R9, R12, R11.reuse ;  /* 0x0000000b0c097220 */ /* 0x080fe20000410000 */
[----:B------:R-:W-:Y:S02]  /*3df0*/  HADD2.F32 R7, -RZ, R84.H0_H0 ;  /* 0x20000054ff077230 */ /* 0x000fe40000004100 */
[-C--:B------:R-:W-:Y:S01]  /*3e00*/  FFMA.FTZ R28, R5, R6.reuse, R28 ;  /* 0x00000006051c7223 */ /* 0x080fe2000001001c */
[----:B------:R-:W-:Y:S01]  /*3e10*/  FFMA.FTZ R13, R4, R6, -R13 ;  /* 0x00000006040d7223 */ /* 0x000fe2000001080d */
[----:B------:R-:W-:Y:S01]  /*3e20*/  FMUL.FTZ R11, R8, R11 ;  /* 0x0000000b080b7220 */ /* 0x000fe20000410000 */
[----:B------:R-:W-:-:S02]  /*3e30*/  HADD2.F32 R5, -RZ, R14.H0_H0 ;  /* 0x2000000eff057230 */ /* 0x000fc40000004100 */
[-C--:B------:R-:W-:Y:S01]  /*3e40*/  FFMA.FTZ R30, R8, R7.reuse, -R9 ;  /* 0x00000007081e7223 */ /* 0x080fe20000010809 */
[----:B------:R-:W-:Y:S02]  /*3e50*/  HADD2.F32 R8, -RZ, R85.H1_H1 ;  /* 0x30000055ff087230 */ /* 0x000fe40000004100 */
[----:B------:R-:W-:Y:S01]  /*3e60*/  FFMA.FTZ R11, R12, R7, R11 ;  /* 0x000000070c0b7223 */ /* 0x000fe2000001000b */
[----:B------:R-:W-:Y:S01]  /*3e70*/  HADD2.F32 R9, -RZ, R81.H0_H0 ;  /* 0x20000051ff097230 */ /* 0x000fe20000004100 */
[----:B------:R-:W-:Y:S01]  /*3e80*/  F2FP.F16.F32.PACK_AB R78, R79, R78 ;  /* 0x0000004e4f4e723e */ /* 0x000fe200000000ff */
[----:B------:R-:W-:Y:S02]  /*3e90*/  HADD2.F32 R4, -RZ, R10.H0_H0 ;  /* 0x2000000aff047230 */ /* 0x000fe40000004100 */
[----:B------:R-:W-:Y:S01]  /*3ea0*/  FMUL.FTZ R15, R5, R8 ;  /* 0x00000008050f7220 */ /* 0x000fe20000410000 */
[----:B------:R-:W-:Y:S01]  /*3eb0*/  HADD2.F32 R14, -RZ, R14.H1_H1 ;  /* 0x3000000eff0e7230 */ /* 0x000fe20000004100 */
[----:B------:R-:W-:Y:S01]  /*3ec0*/  F2FP.F16.F32.PACK_AB R30, R30, R13 ;  /* 0x0000000d1e1e723e */ /* 0x000fe200000000ff */
[----:B------:R-:W-:-:S02]  /*3ed0*/  HADD2.F32 R10, -RZ, R10.H1_H1 ;  /* 0x3000000aff0a7230 */ /* 0x000fc40000004100 */
[----:B------:R-:W-:Y:S01]  /*3ee0*/  FMUL.FTZ R8, R4, R8 ;  /* 0x0000000804087220 */ /* 0x000fe20000410000 */
[----:B------:R-:W-:Y:S02]  /*3ef0*/  HADD2.F32 R6, -RZ, R86.H1_H1 ;  /* 0x30000056ff067230 */ /* 0x000fe40000004100 */
        /* <DEDUP_REMOVED lines=8> */
[----:B------:R-:W-:-:S02]  /*3f80*/  IMAD.MOV.U32 R13, RZ, RZ, R31 ;  /* 0x000000ffff0d7224 */ /* 0x000fc400078e001f */
[----:B------:R-:W-:Y:S01]  /*3f90*/  IMAD.MOV.U32 R11, RZ, RZ, R77 ;  /* 0x000000ffff0b7224 */ /* 0x000fe200078e004d */
[----:B------:R-:W-:Y:S01]  /*3fa0*/  F2FP.F16.F32.PACK_AB R10, R10, R15 ;  /* 0x0000000f0a0a723e */ /* 0x000fe200000000ff */
[----:B------:R-:W-:Y:S01]  /*3fb0*/  IMAD.MOV.U32 R15, RZ, RZ, R78 ;  /* 0x000000ffff0f7224 */ /* 0x000fe200078e004e */
[----:B------:R-:W-:Y:S01]  /*3fc0*/  F2FP.F16.F32.PACK_AB R14, R9, R8 ;  /* 0x00000008090e723e */ /* 0x000fe200000000ff */
[----:B------:R-:W-:Y:S02]  /*3fd0*/  IMAD.MOV.U32 R8, RZ, RZ, R30 ;  /* 0x000000ffff087224 */ /* 0x000fe400078e001e */
[----:B------:R-:W-:-:S07]  /*3fe0*/  IMAD.MOV.U32 R9, RZ, RZ, R29 ;  /* 0x000000ffff097224 */ /* 0x000fce00078e001d */
.L_x_5816:
[----:B------:R-:W-:Y:S05]  /*3ff0*/  BSYNC B1 ;  /* 0x0000000000017941 */ /* 0x000fea0003800000 */
.L_x_5815:
[----:B-1----:R1:W-:Y:S01]  /*4000*/  ST.E.128 desc[UR42][R56.64], R8 ;  /* 0x0000000838007985 */ /* 0x0023e2000c101d2a */
[----:B------:R-:W-:Y:S01]  /*4010*/  ISETP.GE.AND P4, PT, R74, R71, PT ;  /* 0x000000474a00720c */ /* 0x000fe20003f86270 */
[----:B------:R-:W-:Y:S01]  /*4020*/  IMAD.MOV.U32 R4, RZ, RZ, R69 ;  /* 0x000000ffff047224 */ /* 0x000fe200078e0045 */
[----:B------:R-:W-:-:S11]  /*4030*/  MOV R5, R68 ;  /* 0x0000004400057202 */ /* 0x000fd60000000f00 */
[----:B------:R-:W-:Y:S05]  /*4040*/  @P4 BRA `(.L_x_5804) ;  /* 0x0000000000e84947 */ /* 0x000fea0003800000 */
[----:B------:R-:W-:-:S05]  /*4050*/  IMAD.WIDE R4, R74, 0x2, R4 ;  /* 0x000000024a047825 */ /* 0x000fca00078e0204 */
[----:B--2---:R2:W-:Y:S01]  /*4060*/  ST.E.128 desc[UR42][R4.64], R12 ;  /* 0x0000000c04007985 */ /* 0x0045e2000c101d2a */
[----:B------:R-:W-:Y:S05]  /*4070*/  BRA `(.L_x_5804) ;  /* 0x0000000000dc7947 */ /* 0x000fea0003800000 */
.L_x_5796:
[----:B------:R-:W-:-:S06]  /*4080*/  UISETP.NE.AND UP0, UPT, UR37, 0x3, UPT ;  /* 0x000000032500788c */ /* 0x000fcc000bf05270 */
[----:B------:R-:W-:-:S13]  /*4090*/  PLOP3.LUT P3, PT, PT, PT, UP0, 0x80, 0x0 ;  /* 0x000000000000781c */ /* 0x000fda0003f6f008 */
[----:B------:R-:W-:Y:S05]  /*40a0*/  @!P3 BRA `(.L_x_5817) ;  /* 0x000000000004b947 */ /* 0x000fea0003800000 */
[----:B------:R-:W-:Y:S01]  /*40b0*/  BPT.TRAP 0x1 ;  /* 0x000000040000795c */ /* 0x000fe20000300000 */
.L_x_5817:
[----:B------:R-:W-:Y:S01]  /*40c0*/  IMAD R63, R192, 0x8, R2 ;  /* 0x00000008c03f7824 */ /* 0x000fe200078e0202 */
[----:B------:R-:W-:Y:S01]  /*40d0*/  SHF.L.U32 R72, R193, 0x1f, RZ ;  /* 0x0000001fc1487819 */ /* 0x000fe200000006ff */
[----:B------:R-:W-:Y:S01]  /*40e0*/  BSSY B1, `(.L_x_5818) ;  /* 0x0000004000017945 */ /* 0x000fe20003800000 */
[----:B------:R-:W-:Y:S02]  /*40f0*/  SHF.R.S32.HI R67, RZ, 0x1f, R65 ;  /* 0x0000001fff437819 */ /* 0x000fe40000011441 */
[----:B------:R-:W1:Y:S02]  /*4100*/  SYNCS.PHASECHK.TRANS64.TRYWAIT P4, [R63+URZ+0x28c90], R72 ;  /* 0x028c90483f0075a7 */ /* 0x000e64000808017f */
[----:B-1----:R-:W-:Y:S05]  /*4110*/  @!P4 BRA `(.L_x_5819) ;  /* 0x000001b000f4c947 */ /* 0x002fea0003800000 */
.L_x_6152:
[----:B------:R-:W-:Y:S05]  /*4120*/  BSYNC B1 ;  /* 0x0000000000017941 */ /* 0x000fea0003800000 */
.L_x_5818:
        /* <DEDUP_REMOVED lines=24> */
[----:B------:R0:W2:Y:S04]  /*42b0*/  SHFL.IDX PT, R29, R13, RZ, 0x1c1f ;  /* 0x001c1fff0d1d7589 */ /* 0x0000a800000e0000 */
[----:B------:R0:W3:Y:S02]  /*42c0*/  SHFL.IDX PT, R14, R5, RZ, 0x1c1f ;  /* 0x001c1fff050e7589 */ /* 0x0000e400000e0000 */
.L_x_6156:
        /* <DEDUP_REMOVED lines=18> */
.L_x_5804:
[----:B------:R-:W-:Y:S05]  /*43f0*/  BSYNC B0 ;  /* 0x0000000000007941 */ /* 0x000fea0003800000 */
.L_x_5795:
[----:B0-2-4-:R-:W0:Y:S01]  /*4400*/  S2R R4, SR_TID.X ;  /* 0x0000000000047919 */ /* 0x015e220000002100 */
[----:B------:R-:W-:Y:S01]  /*4410*/  @!PT LDS RZ, [RZ] ;  /* 0x00000000fffff984 */ /* 0x000fe20000000800 */
[----:B------:R-:W-:Y:S01]  /*4420*/  @!PT LDS RZ, [RZ] ;  /* 0x00000000fffff984 */ /* 0x000fe20000000800 */
[----:B------:R-:W-:Y:S01]  /*4430*/  @!PT LDS RZ, [RZ] ;  /* 0x00000000fffff984 */ /* 0x000fe20000000800 */
[----:B------:R-:W-:Y:S01]  /*4440*/  @!PT LDS RZ, [RZ] ;  /* 0x00000000fffff984 */ /* 0x000fe20000000800 */
[----:B------:R2:W-:Y:S06]  /*4450*/  MEMBAR.ALL.CTA ;  /* 0x0000000000007992 */ /* 0x0005ec0000008000 */
[----:B--2---:R-:W2:Y:S01]  /*4460*/  FENCE.VIEW.ASYNC.S ;  /* 0x00000000000073c6 */ /* 0x004ea20000000000 */
[----:B------:R-:W-:Y:S05]  /*4470*/  WARPSYNC.ALL ;  /* 0x0000000000007948 */ /* 0x000fea0003800000 */
[----:B------:R-:W-:Y:S01]  /*4480*/  BSSY B0, `(.L_x_5821) ;  /* 0x0000009000007945 */ /* 0x000fe20003800000 */
[----:B0-----:R-:W-:Y:S01]  /*4490*/  LOP3.LUT R4, R4, 0x7f, RZ, 0xc0, !PT ;  /* 0x0000007f04047812 */ /* 0x001fe200078ec0ff */
[----:B--2---:R0:W-:Y:S03]  /*44a0*/  BAR.SYNC.DEFER_BLOCKING R49, 0x80 ;  /* 0x000200310000751d */ /* 0x0041e60000010000 */
[----:B------:R-:W-:-:S13]  /*44b0*/  ISETP.NE.AND P4, PT, R4, RZ, PT ;  /* 0x000000ff0400720c */ /* 0x000fda0003f85270 */
[----:B------:R-:W-:-:S05]  /*44c0*/  @!P4 VIADD R4, R63, 0x28ca0 ;  /* 0x00028ca03f04c836 */ /* 0x000fca0000000000 */
[----:B------:R-:W-:-:S04]  /*44d0*/  @!P4 PRMT R4, RZ, 0x654, R4 ;  /* 0x00000654ff04c816 */ /* 0x000fc80000000004 */
[----:B------:R0:W-:Y:S01]  /*44e0*/  @!P4 SYNCS.ARRIVE.TRANS64.RED.A1T0 RZ, [R4+URZ], RZ ;  /* 0x000000ff04ffc9a7 */ /* 0x0001e2000810043f */
[----:B------:R-:W-:Y:S05]  /*44f0*/  @!P3 BRA `(.L_x_5822) ;  /* 0x000000000004b947 */ /* 0x000fea0003800000 */
[----:B------:R-:W-:Y:S01]  /*4500*/  BPT.TRAP 0x1 ;  /* 0x000000040000795c */ /* 0x000fe20000300000 */
.L_x_5822:
[----:B------:R-:W-:Y:S05]  /*4510*/  BSYNC B0 ;  /* 0x0000000000007941 */ /* 0x000fea0003800000 */
.L_x_5821:
[----:B------:R-:W2:Y:S01]  /*4520*/  SYNCS.PHASECHK.TRANS64.TRYWAIT P3, [R63+URZ+0x28cb0], R72 ;  /* 0x028cb0483f0075a7 */ /* 0x000ea2000806017f */
[----:B------:R-:W-:Y:S04]  /*4530*/  BSSY B0, `(.L_x_5823) ;  /* 0x0000002000007945 */ /* 0x000fe80003800000 */
[----:B--2---:R-:W-:Y:S05]  /*4540*/  @!P3 BRA `(.L_x_5824) ;  /* 0x000001b00040b947 */ /* 0x004fea0003800000 */
.L_x_6157:
[----:B------:R-:W-:Y:S05]  /*4550*/  BSYNC B0 ;  /* 0x0000000000007941 */ /* 0x000fea0003800000 */
.L_x_5823:
        /* <DEDUP_REMOVED lines=11> */
[----:B-1----:R-:W-:Y:S02]  /*4610*/  IMAD R9, R47, UR4, RZ ;  /* 0x000000042f097c24 */ /* 0x002fe4000f8e02ff */
[----:B------:R-:W-:Y:S02]  /*4620*/  IMAD.IADD R5, R5, 0x1, R7 ;  /* 0x0000000105057824 */ /* 0x000fe400078e0207 */
[C---:B------:R-:W-:Y:S02]  /*4630*/  IMAD R7, R26.reuse, UR5, R9 ;  /* 0x000000051a077c24 */ /* 0x040fe4000f8e0209 */
[----:B------:R-:W-:Y:S01]  /*4640*/  IMAD.WIDE.U32 R4, R26, UR4, R4 ;  /* 0x000000041a047c25 */ /* 0x000fe2000f8e0004 */
[----:B------:R-:W-:-:S03]  /*4650*/  ULDC.64 UR4, c[0x0][0x318] ;  /* 0x0000c60000047ab9 */ /* 0x000fc60000000a00 */
[----:B------:R-:W-:Y:S01]  /*4660*/  IMAD.IADD R7, R5, 0x1, R7 ;  /* 0x0000000105077824 */ /* 0x000fe200078e0207 */
[----:B------:R-:W-:-:S04]  /*4670*/  LEA R5, P3, R4, UR4, 0x1 ;  /* 0x0000000404057c11 */ /* 0x000fc8000f8608ff */
[----:B------:R-:W-:Y:S01]  /*4680*/  LEA.HI.X R4, R4, UR5, R7, 0x1, P3 ;  /* 0x0000000504047c11 */ /* 0x000fe200098f0c07 */
[----:B------:R0:W1:Y:S01]  /*4690*/  SHFL.IDX PT, R15, R5, RZ, 0x1c1f ;  /* 0x001c1fff050f7589 */ /* 0x00006200000e0000 */
[----:B------:R-:W-:-:S03]  /*46a0*/  ISETP.GT.AND P3, PT, R73, R196, PT ;  /* 0x000000c44900720c */ /* 0x000fc60003f64270 */
[----:B------:R0:W4:Y:S10]  /*46b0*/  SHFL.IDX PT, R13, R4, RZ, 0x1c1f ;  /* 0x001c1fff040d7589 */ /* 0x00013400000e0000 */
[----:B0-----:R-:W-:Y:S05]  /*46c0*/  @!P3 BRA `(.L_x_5826) ;  /* 0x00000004009cb947 */ /* 0x001fea0003800000 */
[----:B------:R-:W5:Y:S01]  /*46d0*/  LDL R31, [R1+0x14] ;  /* 0x00001400011f7983 */ /* 0x000f620000100800 */
[----:B------:R-:W-:-:S03]  /*46e0*/  ULDC UR4, c[0x0][0x320] ;  /* 0x0000c80000047ab9 */ /* 0x000fc60000000800 */
[----:B------:R-:W2:Y:S04]  /*46f0*/  LDL R12, [R1+0x18] ;  /* 0x00001800010c7983 */ /* 0x000ea80000100800 */
[----:B------:R-:W2:Y:S01]  /*4700*/  LDL R30, [R1+0x1c] ;  /* 0x00001c00011e7983 */ /* 0x000ea20000100800 */
[----:B------:R-:W-:Y:S01]  /*4710*/  ISETP.GE.AND P5, PT, R16, UR4, PT ;  /* 0x0000000410007c0c */ /* 0x000fe2000bfa6270 */
[----:B------:R-:W-:Y:S01]  /*4720*/  IMAD R9, R192, 0x8000, R51 ;  /* 0x00008000c0097824 */ /* 0x000fe200078e0233 */
[----:B------:R-:W-:Y:S01]  /*4730*/  LOP3.LUT P3, RZ, R200, 0x4, RZ, 0xc0, !PT ;  /* 0x00000004c8ff7812 */ /* 0x000fe2000786c0ff */
[----:B------:R-:W2:Y:S02]  /*4740*/  LDL R29, [R1+0x20] ;  /* 0x00002000011d7983 */ /* 0x000ea40000100800 */
[----:B------:R-:W-:-:S02]  /*4750*/  IMAD R10, R9, 0x2, R2 ;  /* 0x00000002090a7824 */ /* 0x000fc400078e0202 */
[----:B------:R-:W2:Y:S04]  /*4760*/  LDL R28, [R1+0x24] ;  /* 0x00002400011c7983 */ /* 0x000ea80000100800 */
[----:B---3--:R-:W3:Y:S01]  /*4770*/  LDL R14, [R1+0x28] ;  /* 0x00002800010e7983 */ /* 0x008ee20000100800 */
[----:B------:R-:W-:-:S03]  /*4780*/  VIADD R11, R9, 0x20 ;  /* 0x00000020090b7836 */ /* 0x000fc60000000000 */
[----:B------:R-:W0:Y:S01]  /*4790*/  @!P5 LDS.128 R4, [R10+0x400] ;  /* 0x000400000a04d984 */ /* 0x000e220000000c00 */
[----:B------:R-:W-:Y:S02]  /*47a0*/  @P3 IADD3 R11, R9, -0x20, RZ ;  /* 0xffffffe0090b3810 */ /* 0x000fe40007ffe0ff */
[C---:B-1----:R-:W-:Y:S01]  /*47b0*/  @!P5 LEA R8, P3, R16.reuse, R15, 0x1 ;  /* 0x0000000f1008d211 */ /* 0x042fe200078608ff */
[----:B------:R-:W3:Y:S02]  /*47c0*/  LDL R64, [R1+0x30] ;  /* 0x0000300001407983 */ /* 0x000ee40000100800 */
[----:B------:R-:W-:Y:S01]  /*47d0*/  IMAD R11, R11, 0x2, R2 ;  /* 0x000000020b0b7824 */ /* 0x000fe200078e0202 */
[----:B----4-:R-:W-:Y:S01]  /*47e0*/  @!P5 LEA.HI.X R9, R16, R13, R17, 0x1, P3 ;  /* 0x0000000d1009d211 */ /* 0x010fe200018f0c11 */
[----:B------:R-:W4:Y:S01]  /*47f0*/  LDL R57, [R1+0x34] ;  /* 0x0000340001397983 */ /* 0x000f220000100800 */
[----:B------:R-:W-:-:S03]  /*4800*/  ISETP.GE.AND P3, PT, R190, UR4, PT ;  /* 0x00000004be007c0c */ /* 0x000fc6000bf66270 */
[----:B------:R-:W4:Y:S04]  /*4810*/  LDL R56, [R1+0x38] ;  /* 0x0000380001387983 */ /* 0x000f280000100800 */
[----:B0-----:R0:W-:Y:S06]  /*4820*/  @!P5 ST.E.128 desc[UR42][R8.64], R4 ;  /* 0x000000040800d985 */ /* 0x0011ec000c101d2a */
[----:B------:R-:W1:Y:S01]  /*4830*/  @!P3 LDS.128 R4, [R11+0x400] ;  /* 0x000400000b04b984 */ /* 0x000e620000000c00 */
[----:B0-----:R-:W-:-:S04]  /*4840*/  @!P3 LEA R8, P5, R190, R15, 0x1 ;  /* 0x0000000fbe08b211 */ /* 0x001fc800078a08ff */
[----:B------:R-:W-:Y:S02]  /*4850*/  @!P3 LEA.HI.X R9, R190, R13, R206, 0x1, P5 ;  /* 0x0000000dbe09b211 */ /* 0x000fe400028f0cce */
[----:B------:R-:W-:-:S03]  /*4860*/  ISETP.GE.AND P5, PT, R229, UR4, PT ;  /* 0x00000004e5007c0c */ /* 0x000fc6000bfa6270 */
[----:B-1----:R0:W-:Y:S10]  /*4870*/  @!P3 ST.E.128 desc[UR42][R8.64], R4 ;  /* 0x000000040800b985 */ /* 0x0021f4000c101d2a */
[----:B------:R-:W1:Y:S01]  /*4880*/  @!P5 LDS.128 R4, [R10+0x2400] ;  /* 0x002400000a04d984 */ /* 0x000e620000000c00 */
[----:B0-----:R-:W-:-:S05]  /*4890*/  @!P5 LEA R8, P3, R229, R15, 0x1 ;  /* 0x0000000fe508d211 */ /* 0x001fca00078608ff */
[----:B-----5:R-:W-:Y:S01]  /*48a0*/  @!P5 IMAD.X R9, R13, 0x1, R31, P3 ;  /* 0x000000010d09d824 */ /* 0x020fe200018e061f */
[C---:B------:R-:W-:Y:S01]  /*48b0*/  ISETP.GE.AND P3, PT, R228.reuse, UR4, PT ;  /* 0x00000004e4007c0c */ /* 0x040fe2000bf66270 */
[----:B------:R-:W5:Y:S04]  /*48c0*/  LDL R31, [R1+0x3c] ;  /* 0x00003c00011f7983 */ /* 0x000f680000100800 */
[----:B-1----:R0:W-:Y:S08]  /*48d0*/  @!P5 ST.E.128 desc[UR42][R8.64], R4 ;  /* 0x000000040800d985 */ /* 0x0021f0000c101d2a */
[----:B------:R-:W1:Y:S01]  /*48e0*/  @!P3 LDS.128 R4, [R11+0x2400] ;  /* 0x002400000b04b984 */ /* 0x000e620000000c00 */
[----:B0-----:R-:W-:-:S05]  /*48f0*/  @!P3 LEA R8, P5, R228, R15, 0x1 ;  /* 0x0000000fe408b211 */ /* 0x001fca00078a08ff */
[----:B--2---:R-:W-:Y:S02]  /*4900*/  @!P3 IMAD.X R9, R13, 0x1, R12, P5 ;  /* 0x000000010d09b824 */ /* 0x004fe400028e060c */
[----:B------:R-:W2:Y:S01]  /*4910*/  LDL R12, [R1+0x2c] ;  /* 0x00002c00010c7983 */ /* 0x000ea20000100800 */
[----:B------:R-:W-:-:S03]  /*4920*/  ISETP.GE.AND P5, PT, R226, UR4, PT ;  /* 0x00000004e2007c0c */ /* 0x000fc6000bfa6270 */
[----:B-1----:R0:W-:Y:S10]  /*4930*/  @!P3 ST.E.128 desc[UR42][R8.64], R4 ;  /* 0x000000040800b985 */ /* 0x0021f4000c101d2a */
[----:B------:R-:W1:Y:S01]  /*4940*/  @!P5 LDS.128 R4, [R10+0x4400] ;  /* 0x004400000a04d984 */ /* 0x000e620000000c00 */
[----:B0-----:R-:W-:-:S05]  /*4950*/  @!P5 LEA R8, P3, R226, R15, 0x1 ;  /* 0x0000000fe208d211 */ /* 0x001fca00078608ff */
[----:B------:R-:W-:Y:S01]  /*4960*/  @!P5 IMAD.X R9, R13, 0x1, R30, P3 ;  /* 0x000000010d09d824 */ /* 0x000fe200018e061e */
[C---:B------:R-:W-:Y:S01]  /*4970*/  ISETP.GE.AND P3, PT, R219.reuse, UR4, PT ;  /* 0x00000004db007c0c */ /* 0x040fe2000bf66270 */
[----:B------:R-:W5:Y:S04]  /*4980*/  LDL R30, [R1+0x40] ;  /* 0x00004000011e7983 */ /* 0x000f680000100800 */
[----:B-1----:R0:W-:Y:S08]  /*4990*/  @!P5 ST.E.128 desc[UR42][R8.64], R4 ;  /* 0x000000040800d985 */ /* 0x0021f0000c101d2a */
        /* <DEDUP_REMOVED lines=14> */
[----:B---3--:R-:W-:Y:S02]  /*4a80*/  @!P3 IMAD.X R9, R13, 0x1, R14, P5 ;  /* 0x000000010d09b824 */ /* 0x008fe400028e060e */
[----:B------:R-:W3:Y:S01]  /*4a90*/  LDL R14, [R1+0x4] ;  /* 0x00000400010e7983 */ /* 0x000ee20000100800 */
[----:B------:R-:W-:-:S03]  /*4aa0*/  ISETP.GE.AND P5, PT, R216, UR4, PT ;  /* 0x00000004d8007c0c */ /* 0x000fc6000bfa6270 */
[----:B-1----:R0:W-:Y:S10]  /*4ab0*/  @!P3 ST.E.128 desc[UR42][R8.64], R4 ;  /* 0x000000040800b985 */ /* 0x0021f4000c101d2a */
        /* <DEDUP_REMOVED lines=34> */
[----:B---3--:R-:W-:-:S04]  /*4ce0*/  ISETP.GE.AND P3, PT, R14, UR4, PT ;  /* 0x000000040e007c0c */ /* 0x008fc8000bf66270 */
[----:B-1----:R0:W-:Y:S09]  /*4cf0*/  @!P5 ST.E.128 desc[UR42][R8.64], R4 ;  /* 0x000000040800d985 */ /* 0x0021f2000c101d2a */
[----:B------:R-:W1:Y:S01]  /*4d00*/  @!P3 LDS.128 R4, [R11+0xe400] ;  /* 0x00e400000b04b984 */ /* 0x000e620000000c00 */
[----:B0-----:R-:W-:-:S05]  /*4d10*/  @!P3 LEA R8, P5, R14, R15, 0x1 ;  /* 0x0000000f0e08b211 */ /* 0x001fca00078a08ff */
[----:B--2---:R-:W-:-:S05]  /*4d20*/  @!P3 IMAD.X R9, R13, 0x1, R12, P5 ;  /* 0x000000010d09b824 */ /* 0x004fca00028e060c */
[----:B-1----:R0:W-:Y:S03]  /*4d30*/  @!P3 ST.E.128 desc[UR42][R8.64], R4 ;  /* 0x000000040800b985 */ /* 0x0021e6000c101d2a */
.L_x_5826:
[----:B------:R-:W-:Y:S05]  /*4d40*/  BSYNC B0 ;  /* 0x0000000000007941 */ /* 0x000fea0003800000 */
.L_x_5825:
[----:B------:R-:W-:Y:S01]  /*4d50*/  @!PT LDS RZ, [RZ] ;  /* 0x00000000fffff984 */ /* 0x000fe20000000800 */
[----:B------:R-:W-:Y:S01]  /*4d60*/  @!PT LDS RZ, [RZ] ;  /* 0x00000000fffff984 */ /* 0x000fe20000000800 */
[----:B------:R-:W-:Y:S01]  /*4d70*/  @!PT LDS RZ, [RZ] ;  /* 0x00000000fffff984 */ /* 0x000fe20000000800 */
[----:B------:R-:W-:Y:S01]  /*4d80*/  @!PT LDS RZ, [RZ] ;  /* 0x00000000fffff984 */ /* 0x000fe20000000800 */
[----:B------:R5:W-:Y:S06]  /*4d90*/  MEMBAR.ALL.CTA ;  /* 0x0000000000007992 */ /* 0x000bec0000008000 */
[----:B-----5:R-:W5:Y:S01]  /*4da0*/  FENCE.VIEW.ASYNC.S ;  /* 0x00000000000073c6 */ /* 0x020f620000000000 */
[----:B--2---:R-:W-:Y:S01]  /*4db0*/  @!P4 IADD3 R63, R63, 0x28cc0, RZ ;  /* 0x00028cc03f3fc810 */ /* 0x004fe20007ffe0ff */
[----:B------:R-:W-:Y:S01]  /*4dc0*/  VIADD R192, R192, 0x1 ;  /* 0x00000001c0c07836 */ /* 0x000fe20000000000 */
[----:B-----5:R2:W-:Y:S02]  /*4dd0*/  BAR.SYNC.DEFER_BLOCKING R49, 0x80 ;  /* 0x000200310000751d */ /* 0x0205e40000010000 */
[----:B------:R-:W-:-:S02]  /*4de0*/  @!P4 PRMT R63, RZ, 0x654, R63 ;  /* 0x00000654ff3fc816 */ /* 0x000fc4000000003f */
[----:B------:R-:W-:Y:S02]  /*4df0*/  PLOP3.LUT P3, PT, PT, PT, PT, 0x8, 0x0 ;  /* 0x000000000000781c */ /* 0x000fe40003f6e170 */
[----:B------:R2:W-:Y:S01]  /*4e00*/  @!P4 SYNCS.ARRIVE.TRANS64.RED.A1T0 RZ, [R63+URZ], RZ ;  /* 0x000000ff3fffc9a7 */ /* 0x0005e2000810043f */
[----:B------:R-:W-:-:S04]  /*4e10*/  ISETP.NE.AND P4, PT, R192, 0x2, PT ;  /* 0x00000002c000780c */ /* 0x000fc80003f85270 */
[----:B0-----:R-:W-:Y:S02]  /*4e20*/  SEL R4, RZ, 0x1, P4 ;  /* 0x00000001ff047807 */ /* 0x001fe40002000000 */
[----:B------:R-:W-:Y:S02]  /*4e30*/  SEL R192, R192, RZ, P4 ;  /* 0x000000ffc0c07207 */ /* 0x000fe40002000000 */
[----:B------:R-:W-:Y:S01]  /*4e40*/  LOP3.LUT R193, R193, R4, RZ, 0x3c, !PT ;  /* 0x00000004c1c17212 */ /* 0x000fe200078e3cff */
[----:B--2---:R-:W-:Y:S06]  /*4e50*/  @P2 BRA `(.L_x_5827) ;  /* 0xffffffd8002c2947 */ /* 0x004fec000383ffff */
.L_x_5790:
[----:B------:R-:W-:Y:S04]  /*4e60*/  BSSY B0, `(.L_x_5828) ;  /* 0x0000004000007945 */ /* 0x000fe80003800000 */
[----:B------:R-:W-:Y:S05]  /*4e70*/  @P3 BRA `(.L_x_5829) ;  /* 0x0000000000083947 */ /* 0x000fea0003800000 */
[----:B------:R-:W0:Y:S02]  /*4e80*/  FENCE.VIEW.ASYNC.G ;  /* 0x00000000000073c6 */ /* 0x000e240000000100 */
[----:B0-----:R-:W-:Y:S06]  /*4e90*/  BAR.ARV 0xc, 0x180 ;  /* 0x0306000000007b1d */ /* 0x001fec0000002000 */
.L_x_5829:
[----:B------:R-:W-:Y:S05]  /*4ea0*/  BSYNC B0 ;  /* 0x0000000000007941 */ /* 0x000fea0003800000 */
.L_x_5828:
[----:B------:R-:W-:Y:S01]  /*4eb0*/  UISETP.NE.AND UP0, UPT, UR39, 0x1, UPT ;  /* 0x000000012700788c */ /* 0x000fe2000bf05270 */
[----:B------:R-:W-:Y:S05]  /*4ec0*/  BSSY B7, `(.L_x_5830) ;  /* 0x0000f47000077945 */ /* 0x000fea0003800000 */
[----:B------:R-:W-:-:S13]  /*4ed0*/  PLOP3.LUT P0, PT, PT, PT, UP0, 0x80, 0x0 ;  /* 0x000000000000781c */ /* 0x000fda0003f0f008 */
[----:B------:R-:W-:Y:S05]  /*4ee0*/  @!P0 BRA `(.L_x_5831) ;  /* 0x0000002000e48947 */ /* 0x000fea0003800000 */
[----:B------:R-:W0:Y:S01]  /*4ef0*/  LDC R0, c[0x0][0x448] ;  /* 0x00011200ff007b82 */ /* 0x000e220000000800 */
[----:B------:R-:W-:-:S07]  /*4f00*/  IADD3 R23, R189, 0x1, -R23 ;  /* 0x00000001bd177810 */ /* 0x000fce0007ffe817 */
[----:B------:R-:W2:Y:S01]  /*4f10*/  LDC.64 R4, c[0x0][0x9e0] ;  /* 0x00027800ff047b82 */ /* 0x000ea20000000a00 */
[----:B0-----:R-:W-:Y:S01]  /*4f20*/  ISETP.NE.AND P1, PT, R0, 0x1, PT ;  /* 0x000000010000780c */ /* 0x001fe20003f25270 */
[----:B------:R-:W-:Y:S01]  /*4f30*/  VIADD R0, R199, 0x3f ;  /* 0x0000003fc7007836 */ /* 0x000fe20000000000 */
[----:B--2---:R-:W-:-:S11]  /*4f40*/  ISETP.GE.AND P2, PT, R5, 0x1, PT ;  /* 0x000000010500780c */ /* 0x004fd60003f46270 */
[----:B------:R-:W0:Y:S08]  /*4f50*/  @P1 LDC R3, c[0x0][0x44c] ;  /* 0x00011300ff031b82 */ /* 0x000e300000000800 */
[----:B------:R-:W2:Y:S01]  /*4f60*/  @P1 LDC R6, c[0x0][0x450] ;  /* 0x00011400ff061b82 */ /* 0x000ea20000000800 */
[----:B0-----:R-:W-:-:S05]  /*4f70*/  @P1 IMAD.HI.U32 R3, R0, R3, RZ ;  /* 0x0000000300031227 */ /* 0x001fca00078e00ff */
        /* <DEDUP_REMOVED lines=15> */
.L_x_5834:
[----:B------:R-:W-:-:S13]  /*5070*/  ISETP.NE.AND P0, PT, R5, 0x1, PT ;  /* 0x000000010500780c */ /* 0x000fda0003f05270 */
[----:B------:R-:W0:Y:S02]  /*5080*/  @P0 LDC.64 R6, c[0x0][0x9e8] ;  /* 0x00027a00ff060b82 */ /* 0x000e240000000a00 */
[----:B0-----:R-:W-:-:S05]  /*5090*/  @P0 IMAD.HI.U32 R6, R0, R6, RZ ;  /* 0x0000000600060227 */ /* 0x001fca00078e00ff */
[----:B------:R-:W-:-:S07]  /*50a0*/  @P0 SHF.R.U32.HI R0, RZ, R7, R6 ;  /* 0x00000007ff000219 */ /* 0x000fce0000011606 */
.L_x_5835:
[----:B------:R-:W-:Y:S05]  /*50b0*/  BSYNC B0 ;  /* 0x0000000000007941 */ /* 0x000fea0003800000 */
.L_x_5833:
[----:B------:R-:W-:-:S05]  /*50c0*/  IMAD R3, R0, R5, R5 ;  /* 0x0000000500037224 */ /* 0x000fca00078e0205 */
[----:B------:R-:W-:-:S07]  /*50d0*/  VIMNMX R4, R4, R3, PT ;  /* 0x0000000304047248 */ /* 0x000fce0003fe0100 */
.L_x_5832:
[----:B------:R-:W0:Y:S01]  /*50e0*/  @P1 LDC R0, c[0x0][0x44c] ;  /* 0x00011300ff001b82 */ /* 0x000e220000000800 */
[----:B------:R-:W-:Y:S01]  /*50f0*/  VIADD R4, R4, 0x3f ;  /* 0x0000003f04047836 */ /* 0x000fe20000000000 */
[----:B------:R-:W-:Y:S01]  /*5100*/  ULDC UR4, c[0x0][0x9dc] ;  /* 0x0002770000047ab9 */ /* 0x000fe20000000800 */
[----:B------:R-:W-:-:S03]  /*5110*/  IMAD.MOV.U32 R7, RZ, RZ, R199 ;  /* 0x000000ffff077224 */ /* 0x000fc600078e00c7 */
[----:B------:R-:W-:Y:S02]  /*5120*/  SHF.R.S32.HI R3, RZ, 0x1f, R4 ;  /* 0x0000001fff037819 */ /* 0x000fe40000011404 */
[----:B------:R-:W2:Y:S02]  /*5130*/  @P1 LDC R9, c[0x0][0x450] ;  /* 0x00011400ff091b82 */ /* 0x000ea40000000800 */
[----:B------:R-:W-:-:S04]  /*5140*/  LEA.HI R3, R3, R4, RZ, 0x6 ;  /* 0x0000000403037211 */ /* 0x000fc800078f30ff */
[----:B------:R-:W-:-:S04]  /*5150*/  SHF.R.S32.HI R3, RZ, 0x6, R3 ;  /* 0x00000006ff037819 */ /* 0x000fc80000011403 */
[----:B------:R-:W-:Y:S01]  /*5160*/  VIMNMX R20, R168, R3, PT ;  /* 0x00000003a8147248 */ /* 0x000fe20003fe0100 */
[----:B0-----:R-:W-:-:S05]  /*5170*/  @P1 IMAD.HI.U32 R0, R199, R0, RZ ;  /* 0x00000000c7001227 */ /* 0x001fca00078e00ff */
[----:B--2---:R-:W-:-:S05]  /*5180*/  @P1 SHF.R.U32.HI R7, RZ, R9, R0 ;  /* 0x00000009ff071219 */ /* 0x004fca0000011600 */
        /* <DEDUP_REMOVED lines=13> */
.L_x_5838:
[----:B------:R-:W-:-:S13]  /*5260*/  ISETP.NE.AND P0, PT, R5, 0x1, PT ;  /* 0x000000010500780c */ /* 0x000fda0003f05270 */
[----:B------:R-:W0:Y:S02]  /*5270*/  @P0 LDC.64 R6, c[0x0][0x9e8] ;  /* 0x00027a00ff060b82 */ /* 0x000e240000000a00 */
[----:B0-----:R-:W-:-:S05]  /*5280*/  @P0 IMAD.HI.U32 R4, R40, R6, RZ ;  /* 0x0000000628040227 */ /* 0x001fca00078e00ff */
[----:B------:R-:W-:-:S07]  /*5290*/  @P0 SHF.R.U32.HI R40, RZ, R7, R4 ;  /* 0x00000007ff280219 */ /* 0x000fce0000011604 */
.L_x_5839:
[----:B------:R-:W-:Y:S05]  /*52a0*/  BSYNC B0 ;  /* 0x0000000000007941 */ /* 0x000fea0003800000 */
.L_x_5837:
[----:B------:R-:W-:-:S05]  /*52b0*/  IMAD R5, R40, R5, RZ ;  /* 0x0000000528057224 */ /* 0x000fca00078e02ff */
[----:B------:R-:W-:-:S07]  /*52c0*/  VIMNMX R0, R0, R5, !PT ;  /* 0x0000000500007248 */ /* 0x000fce0007fe0100 */
.L_x_5836:
[----:B------:R-:W-:Y:S01]  /*52d0*/  SHF.R.S32.HI R5, RZ, 0x1f, R0 ;  /* 0x0000001fff057819 */ /* 0x000fe20000011400 */
[----:B------:R-:W-:Y:S01]  /*52e0*/  IMAD.MOV.U32 R3, RZ, RZ, RZ ;  /* 0x000000ffff037224 */ /* 0x000fe200078e00ff */
[----:B------:R-:W-:Y:S02]  /*52f0*/  PLOP3.LUT P0, PT, PT, PT, PT, 0x80, 0x0 ;  /* 0x000000000000781c */ /* 0x000fe40003f0f070 */
[----:B------:R-:W-:Y:S02]  /*5300*/  CS2R R150, SRZ ;  /* 0x0000000000967805 */ /* 0x000fe4000001ff00 */
[----:B------:R-:W-:Y:S01]  /*5310*/  LEA.HI R5, R5, R0, RZ, 0x6 ;  /* 0x0000000005057211 */ /* 0x000fe200078f30ff */
[----:B------:R-:W-:Y:S01]  /*5320*/  IMAD.MOV.U32 R0, RZ, RZ, RZ ;  /* 0x000000ffff007224 */ /* 0x000fe200078e00ff */
[----:B------:R-:W-:Y:S02]  /*5330*/  CS2R R148, SRZ ;  /* 0x0000000000947805 */ /* 0x000fe4000001ff00 */
[----:B------:R-:W-:-:S02]  /*5340*/  CS2R R146, SRZ ;  /* 0x0000000000927805 */ /* 0x000fc4000001ff00 */
[----:B------:R-:W-:Y:S02]  /*5350*/  SHF.R.S32.HI R6, RZ, 0x6, R5 ;  /* 0x00000006ff067819 */ /* 0x000fe40000011405 */
[----:B------:R-:W-:Y:S02]  /*5360*/  CS2R R144, SRZ ;  /* 0x0000000000907805 */ /* 0x000fe4000001ff00 */
        /* <DEDUP_REMOVED lines=25> */
[----:B------:R-:W-:Y:S02]  /*5500*/  CS2R R100, SRZ ;  /* 0x0000000000647805 */ /* 0x000fe4000001ff00 */
[----:B------:R-:W-:Y:S02]  /*5510*/  MOV R99, RZ ;  /* 0x000000ff00637202 */ /* 0x000fe40000000f00 */
        /* <DEDUP_REMOVED lines=10> */
[----:B------:R-:W-:Y:S01]  /*55c0*/  IMAD.MOV.U32 R79, RZ, RZ, RZ ;  /* 0x000000ffff4f7224 */ /* 0x000fe200078e00ff */
[----:B-1-3--:R-:W-:-:S02]  /*55d0*/  CS2R R14, SRZ ;  /* 0x00000000000e7805 */ /* 0x00afc4000001ff00 */
[----:B------:R-:W-:Y:S02]  /*55e0*/  CS2R R154, SRZ ;  /* 0x00000000009a7805 */ /* 0x000fe4000001ff00 */
[----:B------:R-:W-:Y:S01]  /*55f0*/  CS2R R156, SRZ ;  /* 0x00000000009c7805 */ /* 0x000fe2000001ff00 */
[----:B------:R-:W-:Y:S01]  /*5600*/  IMAD.MOV.U32 R75, RZ, RZ, RZ ;  /* 0x000000ffff4b7224 */ /* 0x000fe200078e00ff */
[----:B----4-:R-:W-:Y:S02]  /*5610*/  CS2R R12, SRZ ;  /* 0x00000000000c7805 */ /* 0x010fe4000001ff00 */
        /* <DEDUP_REMOVED lines=23> */
[----:B------:R-:W-:Y:S01]  /*5790*/  CS2R R10, SRZ ;  /* 0x00000000000a7805 */ /* 0x000fe2000001ff00 */
[----:B------:R-:W-:Y:S01]  /*57a0*/  IMAD.MOV.U32 R31, RZ, RZ, RZ ;  /* 0x000000ffff1f7224 */ /* 0x000fe200078e00ff */
[----:B------:R-:W-:Y:S01]  /*57b0*/  CS2R R8, SRZ ;  /* 0x0000000000087805 */ /* 0x000fe2000001ff00 */
[----:B------:R-:W-:Y:S06]  /*57c0*/  @!P1 BRA `(.L_x_5840) ;  /* 0x000000e800d89947 */ /* 0x000fec0003800000 */
[----:B------:R-:W0:Y:S02]  /*57d0*/  S2R R23, SR_TID.X ;  /* 0x0000000000177919 */ /* 0x000e240000002100 */
        /* <DEDUP_REMOVED lines=8> */
[----:B------:R-:W-:Y:S02]  /*5860*/  IMAD.U32 R0, RZ, RZ, UR37 ;  /* 0x00000025ff007e24 */ /* 0x000fe4000f8e00ff */
[----:B------:R-:W-:-:S03]  /*5870*/  IMAD R3, R3, 0x8000, R2 ;  /* 0x0000800003037824 */ /* 0x000fc600078e0202 */
[----:B------:R-:W-:Y:S01]  /*5880*/  ISETP.NE.AND P0, PT, R0, 0x3, PT ;  /* 0x000000030000780c */ /* 0x000fe20003f05270 */
[----:B------:R-:W-:-:S05]  /*5890*/  VIADD R3, R3, 0x400 ;  /* 0x0000040003037836 */ /* 0x000fca0000000000 */
[----:B------:R-:W-:-:S04]  /*58a0*/  SHF.R.U32.HI R3, RZ, 0x4, R3 ;  /* 0x00000004ff037819 */ /* 0x000fc80000011603 */
[----:B------:R-:W-:-:S04]  /*58b0*/  LOP3.LUT R0, R3, 0x3fff, RZ, 0xc0, !PT ;  /* 0x00003fff03007812 */ /* 0x000fc800078ec0ff */
[----:B------:R-:W-:Y:S01]  /*58c0*/  LOP3.LUT R0, R0, 0x2000000, RZ, 0xfc, !PT ;  /* 0x0200000000007812 */ /* 0x000fe200078efcff */
[----:B------:R-:W-:Y:S06]  /*58d0*/  @!P0 BRA `(.L_x_5841) ;  /* 0x0000000000048947 */ /* 0x000fec0003800000 */
[----:B------:R-:W-:Y:S01]  /*58e0*/  BPT.TRAP 0x1 ;  /* 0x000000040000795c */ /* 0x000fe20000300000 */
.L_x_5841:
[----:B------:R-:W-:Y:S01]  /*58f0*/  LEA R3, R18, R2, 0x3 ;  /* 0x0000000212037211 */ /* 0x000fe200078e18ff */
[----:B------:R-:W-:Y:S01]  /*5900*/  VIADD R4, R2, 0x26800 ;  /* 0x0002680002047836 */ /* 0x000fe20000000000 */
[----:B------:R-:W-:Y:S01]  /*5910*/  SHF.L.U32 R10, R19, 0x1f, RZ ;  /* 0x0000001f130a7819 */ /* 0x000fe200000006ff */
[----:B------:R-:W-:Y:S01]  /*5920*/  BSSY B0, `(.L_x_5842) ;  /* 0x0000008000007945 */ /* 0x000fe20003800000 */
[----:B------:R-:W-:Y:S02]  /*5930*/  IMAD R8, R18, 0x1000, R0 ;  /* 0x0000100012087824 */ /* 0x000fe400078e0200 */
[----:B------:R-:W0:Y:S01]  /*5940*/  SYNCS.PHASECHK.TRANS64.TRYWAIT P1, [R3+URZ+0x28c50], R10 ;  /* 0x028c500a030075a7 */ /* 0x000e22000802017f */
[----:B------:R-:W-:Y:S01]  /*5950*/  SHF.R.U32.HI R4, RZ, 0x4, R4 ;  /* 0x00000004ff047819 */ /* 0x000fe20000011604 */
[----:B------:R-:W-:-:S03]  /*5960*/  IMAD.MOV.U32 R9, RZ, RZ, 0x40000040 ;  /* 0x40000040ff097424 */ /* 0x000fc600078e00ff */
[----:B------:R-:W-:-:S04]  /*5970*/  LOP3.LUT R4, R4, 0x3fff, RZ, 0xc0, !PT ;  /* 0x00003fff04047812 */ /* 0x000fc800078ec0ff */
[----:B------:R-:W-:Y:S01]  /*5980*/  LOP3.LUT R4, R4, 0x10000, RZ, 0xfc, !PT ;  /* 0x0001000004047812 */ /* 0x000fe200078efcff */
[----:B0-----:R-:W-:Y:S06]  /*5990*/  @!P1 BRA `(.L_x_5843) ;  /* 0x0000019c00409947 */ /* 0x001fec0003800000 */
.L_x_6158:
[----:B------:R-:W-:Y:S05]  /*59a0*/  BSYNC B0 ;  /* 0x0000000000007941 */ /* 0x000fea0003800000 */
.L_x_5842:
        /* <DEDUP_REMOVED lines=10> */
[----:B------:R-:W-:Y:S01]  /*5a50*/  IMAD.MOV.U32 R9, RZ, RZ, 0x40000040 ;  /* 0x40000040ff097424 */ /* 0x000fe200078e00ff */
[----:B-----5:R-:W-:-:S09]  /*5a60*/  WARPGROUP.ARRIVE ;  /* 0x00000000000079c5 */ /* 0x020fd20000000000 */
[----:B------:R-:W-:Y:S01]  /*5a70*/  HGMMA.64x256x16.F32 R24, gdesc[UR4].tnspB, RZ, !UPT, gsb0 ;  /* 0x43e00000041879f0 */ /* 0x000fe2000c0008ff */
[----:B------:R-:W-:Y:S01]  /*5a80*/  R2UR UR6, R10 ;  /* 0x000000000a0672ca */ /* 0x000fe200000e0000 */
[----:B------:R-:W-:Y:S01]  /*5a90*/  VIADD R10, R8, 0x100 ;  /* 0x00000100080a7836 */ /* 0x000fe20000000000 */
[----:B------:R-:W-:Y:S01]  /*5aa0*/  R2UR UR7, R11 ;  /* 0x000000000b0772ca */ /* 0x000fe200000e0000 */
[----:B------:R-:W-:Y:S01]  /*5ab0*/  IMAD.MOV.U32 R11, RZ, RZ, 0x40000040 ;  /* 0x40000040ff0b7424 */ /* 0x000fe200078e00ff */
[----:B------:R-:W-:Y:S01]  /*5ac0*/  R2UR UR4, R12 ;  /* 0x000000000c0472ca */ /* 0x000fe200000e0000 */
[----:B------:R-:W-:Y:S01]  /*5ad0*/  VIADD R8, R8, 0x180 ;  /* 0x0000018008087836 */ /* 0x000fe20000000000 */
[----:B------:R-:W-:Y:S01]  /*5ae0*/  R2UR UR5, R13 ;  /* 0x000000000d0572ca */ /* 0x000fe200000e0000 */
[----:B------:R-:W-:Y:S02]  /*5af0*/  WARPGROUP.DEPBAR.LE gsb0, 0x0 ;  /* 0x00008000000079c5 */ /* 0x000fe40000010000 */
[----:B------:R-:W-:-:S15]  /*5b00*/  WARPGROUP.ARRIVE ;  /* 0x00000000000079c5 */ /* 0x000fde0000000000 */
[----:B------:R-:W-:-:S03]  /*5b10*/  NOP ;  /* 0x0000000000007918 */ /* 0x000fc60000000000 */
[----:B------:R-:W-:Y:S01]  /*5b20*/  HGMMA.64x256x16.F32 R24, gdesc[UR4].tnspB, R24, gsb0 ;  /* 0x43e00000041879f0 */ /* 0x000fe20008000818 */
        /* <DEDUP_REMOVED lines=9> */
[----:B------:R-:W-:Y:S01]  /*5bc0*/  HGMMA.64x256x16.F32 R24, gdesc[UR4].tnspB, R24, gsb0 ;  /* 0x43e00000041879f0 */ /* 0x000fe20008000818 */
[----:B------:R-:W-:Y:S01]  /*5bd0*/  R2UR UR7, R9 ;  /* 0x00000000090772ca */ /* 0x000fe200000e0000 */
[----:B------:R-:W-:Y:S01]  /*5be0*/  IMAD.MOV.U32 R9, RZ, RZ, 0x40000040 ;  /* 0x40000040ff097424 */ /* 0x000fe200078e00ff */
[----:B------:R-:W-:Y:S02]  /*5bf0*/  R2UR UR6, R8 ;  /* 0x00000000080672ca */ /* 0x000fe400000e0000 */
[----:B------:R-:W-:Y:S02]  /*5c00*/  IADD3 R8, R4, 0x6, RZ ;  /* 0x0000000604087810 */ /* 0x000fe40007ffe0ff */
[----:B------:R-:W-:Y:S02]  /*5c10*/  R2UR UR5, R9 ;  /* 0x00000000090572ca */ /* 0x000fe400000e0000 */
[----:B------:R-:W-:Y:S01]  /*5c20*/  R2UR UR4, R8 ;  /* 0x00000000080472ca */ /* 0x000fe200000e0000 */
[----:B------:R-:W-:-:S02]  /*5c30*/  WARPGROUP.DEPBAR.LE gsb0, 0x0 ;  /* 0x00008000000079c5 */ /* 0x000fc40000010000 */
[----:B------:R-:W-:-:S15]  /*5c40*/  WARPGROUP.ARRIVE ;  /* 0x00000000000079c5 */ /* 0x000fde0000000000 */
[----:B------:R-:W-:-:S01]  /*5c50*/  NOP ;  /* 0x0000000000007918 */ /* 0x000fc20000000000 */
[----:B------:R-:W-:Y:S03]  /*5c60*/  HGMMA.64x256x16.F32 R24, gdesc[UR4].tnspB, R24, gsb0 ;  /* 0x43e00000041879f0 */ /* 0x000fe60008000818 */
[----:B------:R-:W-:Y:S02]  /*5c70*/  WARPGROUP.DEPBAR.LE gsb0, 0x0 ;  /* 0x00008000000079c5 */ /* 0x000fe40000010000 */
[----:B------:R-:W-:Y:S06]  /*5c80*/  BAR.ARV 0xf, 0x100 ;  /* 0x03c4000000007b1d */ /* 0x000fec0000002000 */
[----:B------:R-:W-:Y:S05]  /*5c90*/  @!P0 BRA `(.L_x_5844) ;  /* 0x0000000000048947 */ /* 0x000fea0003800000 */
[----:B------:R-:W-:Y:S01]  /*5ca0*/  BPT.TRAP 0x1 ;  /* 0x000000040000795c */ /* 0x000fe20000300000 */
.L_x_5844:
[----:B------:R-:W-:Y:S01]  /*5cb0*/  VIADD R14, R3, 0x28c60 ;  /* 0x00028c60030e7836 */ /* 0x000fe20000000000 */
[----:B------:R-:W-:Y:S01]  /*5cc0*/  BSSY B0, `(.L_x_5845) ;  /* 0x00000cc000007945 */ /* 0x000fe20003800000 */
[----:B------:R-:W-:-:S03]  /*5cd0*/  VIADD R3, R20, 0xfffffffe ;  /* 0xfffffffe14037836 */ /* 0x000fc60000000000 */
[----:B------:R-:W-:Y:S02]  /*5ce0*/  PRMT R14, R191, 0x654, R14 ;  /* 0x00000654bf0e7816 */ /* 0x000fe4000000000e */
[----:B------:R-:W-:Y:S02]  /*5cf0*/  ISETP.GE.AND P1, PT, R3, R6, PT ;  /* 0x000000060300720c */ /* 0x000fe40003f26270 */
[----:B------:R0:W-:Y:S11]  /*5d00*/  SYNCS.ARRIVE.TRANS64.RED.A1T0 RZ, [R14+URZ], RZ ;  /* 0x000000ff0eff79a7 */ /* 0x0001f6000810043f */
[----:B0-----:R-:W-:Y:S05]  /*5d10*/  @!P1 BRA `(.L_x_5846) ;  /* 0x0000000c00189947 */ /* 0x001fea0003800000 */
.L_x_5853:
[----:B------:R-:W-:Y:S01]  /*5d20*/  BAR.SYNC.DEFER_BLOCKING 0xe, 0x100 ;  /* 0x0384000000007b1d */ /* 0x000fe20000010000 */
[C---:B------:R-:W-:Y:S01]  /*5d30*/  IMAD R7, R18.reuse, 0x40, R198 ;  /* 0x0000004012077824 */ /* 0x040fe200078e02c6 */
[----:B------:R-:W-:Y:S01]  /*5d40*/  ISETP.GT.AND P2, PT, R3, R6, PT ;  /* 0x000000060300720c */ /* 0x000fe20003f44270 */
[----:B------:R-:W-:Y:S02]  /*5d50*/  VIADD R18, R18, 0x1 ;  /* 0x0000000112127836 */ /* 0x000fe40000000000 */
[----:B------:R-:W-:Y:S02]  /*5d60*/  IMAD R7, R7, 0x4, R2 ;  /* 0x0000000407077824 */ /* 0x000fe400078e0202 */
[----:B------:R-:W-:Y:S01]  /*5d70*/  VIADD R3, R3, 0xffffffff ;  /* 0xffffffff03037836 */ /* 0x000fe20000000000 */
[----:B------:R-:W-:-:S04]  /*5d80*/  ISETP.NE.AND P1, PT, R18, 0x2, PT ;  /* 0x000000021200780c */ /* 0x000fc80003f25270 */
[----:B------:R-:W-:Y:S01]  /*5d90*/  SEL R18, R18, RZ, P1 ;  /* 0x000000ff12127207 */ /* 0x000fe20000800000 */
[----:B0-----:R-:W0:Y:S04]  /*5da0*/  LDS R14, [R7+0x28800] ;  /* 0x02880000070e7984 */ /* 0x001e280000000800 */
        /* <DEDUP_REMOVED lines=133> */
.L_x_5847:
[----:B------:R-:W-:Y:S01]  /*6600*/  IMAD R7, R18, 0x8, R2 ;  /* 0x0000000812077824 */ /* 0x000fe200078e0202 */
[----:B------:R-:W-:-:S04]  /*6610*/  SHF.L.U32 R14, R19, 0x1f, RZ ;  /* 0x0000001f130e7819 */ /* 0x000fc800000006ff */
[----:B------:R0:W1:Y:S01]  /*6620*/  SYNCS.PHASECHK.TRANS64.TRYWAIT P1, [R7+URZ+0x28c50], R14 ;  /* 0x028c500e070075a7 */ /* 0x000062000802017f */
[----:B------:R-:W-:Y:S05]  /*6630*/  @!P0 BRA `(.L_x_5848) ;  /* 0x0000000000048947 */ /* 0x000fea0003800000 */
[----:B------:R-:W-:Y:S01]  /*6640*/  BPT.TRAP 0x1 ;  /* 0x000000040000795c */ /* 0x000fe20000300000 */
.L_x_5848:
[----:B------:R-:W-:Y:S04]  /*6650*/  BSSY B1, `(.L_x_5849) ;  /* 0x0000004000017945 */ /* 0x000fe80003800000 */
[----:B-1----:R-:W-:Y:S05]  /*6660*/  @P1 BRA `(.L_x_5850) ;  /* 0x0000000000081947 */ /* 0x002fea0003800000 */
[----:B------:R-:W1:Y:S02]  /*6670*/  SYNCS.PHASECHK.TRANS64.TRYWAIT P1, [R7+URZ+0x28c50], R14 ;  /* 0x028c500e070075a7 */ /* 0x000e64000802017f */
[----:B-1----:R-:W-:Y:S05]  /*6680*/  @!P1 BRA `(.L_x_5851) ;  /* 0x0000019000189947 */ /* 0x002fea0003800000 */
.L_x_5850:
[----:B------:R-:W-:Y:S05]  /*6690*/  BSYNC B1 ;  /* 0x0000000000017941 */ /* 0x000fea0003800000 */
.L_x_5849:
[----:B01----:R-:W-:Y:S01]  /*66a0*/  IMAD R14, R18, 0x1000, R0 ;  /* 0x00001000120e7824 */ /* 0x003fe200078e0200 */
[----:B------:R-:W-:Y:S01]  /*66b0*/  R2UR UR4, R4 ;  /* 0x00000000040472ca */ /* 0x000fe200000e0000 */
[----:B------:R-:W-:Y:S01]  /*66c0*/  IMAD.MOV.U32 R15, RZ, RZ, 0x40000040 ;  /* 0x40000040ff0f7424 */ /* 0x000fe200078e00ff */
[----:B------:R-:W-:Y:S01]  /*66d0*/  R2UR UR5, R5 ;  /* 0x00000000050572ca */ /* 0x000fe200000e0000 */
[----:B------:R-:W-:Y:S01]  /*66e0*/  WARPGROUP.ARRIVE ;  /* 0x00000000000079c5 */ /* 0x000fe20000000000 */
[C---:B------:R-:W-:Y:S01]  /*66f0*/  R2UR UR6, R14.reuse ;  /* 0x000000000e0672ca */ /* 0x040fe200000e0000 */
[----:B------:R-:W-:Y:S01]  /*6700*/  VIADD R20, R14, 0x80 ;  /* 0x000000800e147836 */ /* 0x000fe20000000000 */
[----:B------:R-:W-:Y:S01]  /*6710*/  R2UR UR7, R15 ;  /* 0x000000000f0772ca */ /* 0x000fe200000e0000 */
[----:B------:R-:W-:Y:S02]  /*6720*/  IMAD.MOV.U32 R21, RZ, RZ, 0x40000040 ;  /* 0x40000040ff157424 */ /* 0x000fe400078e00ff */
[----:B------:R-:W-:-:S10]  /*6730*/  IMAD.MOV.U32 R15, RZ, RZ, 0x40000040 ;  /* 0x40000040ff0f7424 */ /* 0x000fd400078e00ff */
[----:B------:R-:W-:Y:S01]  /*6740*/  HGMMA.64x256x16.F32 R24, gdesc[UR4].tnspB, R24, gsb0 ;  /* 0x43e00000041879f0 */ /* 0x000fe20008000818 */
[----:B------:R-:W-:Y:S01]  /*6750*/  R2UR UR6, R20 ;  /* 0x00000000140672ca */ /* 0x000fe200000e0000 */
[----:B------:R-:W-:Y:S01]  /*6760*/  VIADD R20, R14, 0x100 ;  /* 0x000001000e147836 */ /* 0x000fe20000000000 */
[----:B------:R-:W-:Y:S01]  /*6770*/  R2UR UR7, R21 ;  /* 0x00000000150772ca */ /* 0x000fe200000e0000 */
[----:B------:R-:W-:Y:S01]  /*6780*/  IMAD.MOV.U32 R21, RZ, RZ, 0x40000040 ;  /* 0x40000040ff157424 */ /* 0x000fe200078e00ff */
[----:B------:R-:W-:Y:S02]  /*6790*/  R2UR UR4, R12 ;  /* 0x000000000c0472ca */ /* 0x000fe400000e0000 */
[----:B------:R-:W-:Y:S02]  /*67a0*/  R2UR UR5, R13 ;  /* 0x000000000d0572ca */ /* 0x000fe400000e0000 */
[----:B------:R-:W-:Y:S01]  /*67b0*/  IADD3 R14, R14, 0x180, RZ ;  /* 0x000001800e0e7810 */ /* 0x000fe20007ffe0ff */
[----:B------:R-:W-:-:S02]  /*67c0*/  WARPGROUP.DEPBAR.LE gsb0, 0x0 ;  /* 0x00008000000079c5 */ /* 0x000fc40000010000 */
        /* <DEDUP_REMOVED lines=23> */
.L_x_5852:
[----:B------:R-:W-:-:S05]  /*6940*/  VIADD R14, R7, 0x28c60 ;  /* 0x00028c60070e7836 */ /* 0x000fca0000000000 */
[----:B------:R-:W-:-:S04]  /*6950*/  PRMT R14, R191, 0x654, R14 ;  /* 0x00000654bf0e7816 */ /* 0x000fc8000000000e */
[----:B------:R0:W-:Y:S01]  /*6960*/  SYNCS.ARRIVE.TRANS64.RED.A1T0 RZ, [R14+URZ], RZ ;  /* 0x000000ff0eff79a7 */ /* 0x0001e2000810043f */
[----:B------:R-:W-:Y:S05]  /*6970*/  @P2 BRA `(.L_x_5853) ;  /* 0xfffffff000e82947 */ /* 0x000fea000383ffff */
.L_x_5846:
[----:B------:R-:W-:Y:S05]  /*6980*/  BSYNC B0 ;  /* 0x0000000000007941 */ /* 0x000fea0003800000 */
.L_x_5845:
[----:B------:R-:W-:Y:S01]  /*6990*/  BAR.SYNC.DEFER_BLOCKING 0xe, 0x100 ;  /* 0x0384000000007b1d */ /* 0x000fe20000010000 */
[C---:B------:R-:W-:Y:S01]  /*69a0*/  IMAD R3, R18.reuse, 0x40, R198 ;  /* 0x0000004012037824 */ /* 0x040fe200078e02c6 */
[----:B------:R-:W-:Y:S01]  /*69b0*/  PLOP3.LUT P0, PT, PT, PT, PT, 0x8, 0x0 ;  /* 0x000000000000781c */ /* 0x000fe20003f0e170 */
[----:B------:R-:W-:Y:S02]  /*69c0*/  VIADD R18, R18, 0x1 ;  /* 0x0000000112127836 */ /* 0x000fe40000000000 */
[----:B------:R-:W-:-:S03]  /*69d0*/  IMAD R3, R3, 0x4, R2 ;  /* 0x0000000403037824 */ /* 0x000fc600078e0202 */
[----:B------:R-:W-:-:S04]  /*69e0*/  ISETP.NE.AND P1, PT, R18, 0x2, PT ;  /* 0x000000021200780c */ /* 0x000fc80003f25270 */
[----:B------:R-:W-:Y:S02]  /*69f0*/  SEL R0, RZ, 0x1, P1 ;  /* 0x00000001ff007807 */ /* 0x000fe40000800000 */
[----:B------:R-:W-:Y:S02]  /*6a00*/  SEL R18, R18, RZ, P1 ;  /* 0x000000ff12127207 */ /* 0x000fe40000800000 */
[----:B------:R-:W-:Y:S01]  /*6a10*/  LOP3.LUT R19, R19, R0, RZ, 0x3c, !PT ;  /* 0x0000000013137212 */ /* 0x000fe200078e3cff */
[----:B------:R-:W1:Y:S04]  /*6a20*/  LDS R2, [R3+0x28800] ;  /* 0x0288000003027984 */ /* 0x000e680000000800 */
[----:B------:R2:W3:Y:S02]  /*6a30*/  LDS R0, [R3+0x28820] ;  /* 0x0288200003007984 */ /* 0x0004e40000000800 */
[----:B--2---:R-:W-:-:S02]  /*6a40*/  IMAD.MOV.U32 R3, RZ, RZ, RZ ;  /* 0x000000ffff037224 */ /* 0x004fc400078e00ff */
[-C--:B-1----:R-:W-:Y:S01]  /*6a50*/  FMUL.FTZ R153, R28, R2.reuse ;  /* 0x000000021c997220 */ /* 0x082fe20000410000 */
[-C--:B------:R-:W-:Y:S01]  /*6a60*/  FMUL.FTZ R28, R29, R2.reuse ;  /* 0x000000021d1c7220 */ /* 0x080fe20000410000 */
[-C--:B------:R-:W-:Y:S01]  /*6a70*/  FMUL.FTZ R12, R33, R2.reuse ;  /* 0x00000002210c7220 */ /* 0x080fe20000410000 */
[-C--:B0-----:R-:W-:Y:S01]  /*6a80*/  FMUL.FTZ R14, R37, R2.reuse ;  /* 0x00000002250e7220 */ /* 0x081fe20000410000 */
[----:B------:R-:W-:Y:S01]  /*6a90*/  FMUL.FTZ R172, R41, R2 ;  /* 0x0000000229ac7220 */ /* 0x000fe20000410000 */
[-C--:B---3--:R-:W-:Y:S01]  /*6aa0*/  FMUL.FTZ R5, R35, R0.reuse ;  /* 0x0000000023057220 */ /* 0x088fe20000410000 */
        /* <DEDUP_REMOVED lines=125> */
.L_x_5831:
        /* <DEDUP_REMOVED lines=24> */
.L_x_5856:
[----:B------:R-:W-:-:S13]  /*7400*/  ISETP.NE.AND P0, PT, R5, 0x1, PT ;  /* 0x000000010500780c */ /* 0x000fda0003f05270 */
[----:B------:R-:W0:Y:S02]  /*7410*/  @P0 LDC.64 R6, c[0x0][0x9e8] ;  /* 0x00027a00ff060b82 */ /* 0x000e240000000a00 */
[----:B0-----:R-:W-:-:S05]  /*7420*/  @P0 IMAD.HI.U32 R6, R0, R6, RZ ;  /* 0x0000000600060227 */ /* 0x001fca00078e00ff */
[----:B------:R-:W-:-:S07]  /*7430*/  @P0 SHF.R.U32.HI R0, RZ, R7, R6 ;  /* 0x00000007ff000219 */ /* 0x000fce0000011606 */
.L_x_5857:
[----:B------:R-:W-:Y:S05]  /*7440*/  BSYNC B0 ;  /* 0x0000000000007941 */ /* 0x000fea0003800000 */
.L_x_5855:
[----:B------:R-:W-:-:S05]  /*7450*/  IMAD R3, R0, R5, R5 ;  /* 0x0000000500037224 */ /* 0x000fca00078e0205 */
[----:B------:R-:W-:-:S07]  /*7460*/  VIMNMX R4, R4, R3, PT ;  /* 0x0000000304047248 */ /* 0x000fce0003fe0100 */
.L_x_5854:
        /* <DEDUP_REMOVED lines=10> */
[----:B--2---:R-:W-:-:S04]  /*7510*/  @P1 SHF.R.U32.HI R7, RZ, R9, R0 ;  /* 0x00000009ff071219 */ /* 0x004fc80000011600 */
[----:B------:R-:W-:-:S05]  /*7520*/  IADD3 R40, R40, R7, RZ ;  /* 0x0000000728287210 */ /* 0x000fca0007ffe0ff */
        /* <DEDUP_REMOVED lines=12> */
.L_x_5860:
[----:B------:R-:W-:-:S13]  /*75f0*/  ISETP.NE.AND P0, PT, R5, 0x1, PT ;  /* 0x000000010500780c */ /* 0x000fda0003f05270 */
[----:B------:R-:W0:Y:S02]  /*7600*/  @P0 LDC.64 R6, c[0x0][0x9e8] ;  /* 0x00027a00ff060b82 */ /* 0x000e240000000a00 */
[----:B0-----:R-:W-:-:S05]  /*7610*/  @P0 IMAD.HI.U32 R4, R40, R6, RZ ;  /* 0x0000000628040227 */ /* 0x001fca00078e00ff */
[----:B------:R-:W-:-:S07]  /*7620*/  @P0 SHF.R.U32.HI R40, RZ, R7, R4 ;  /* 0x00000007ff280219 */ /* 0x000fce0000011604 */
.L_x_5861:
[----:B------:R-:W-:Y:S05]  /*7630*/  BSYNC B0 ;  /* 0x0000000000007941 */ /* 0x000fea0003800000 */
.L_x_5859:
[----:B------:R-:W-:-:S05]  /*7640*/  IMAD R5, R40, R5, RZ ;  /* 0x0000000528057224 */ /* 0x000fca00078e02ff */
[----:B------:R-:W-:-:S07]  /*7650*/  VIMNMX R0, R0, R5, !PT ;  /* 0x0000000500007248 */ /* 0x000fce0007fe0100 */
.L_x_5858:
        /* <DEDUP_REMOVED lines=16> */
[----:B------:R-:W-:Y:S01]  /*7760*/  ISETP.GT.AND P1, PT, R168, R6, PT ;  /* 0x00000006a800720c */ /* 0x000fe20003f24270 */
[----:B------:R0:W-:Y:S01]  /*7770*/  STL [R1+0xc], R6 ;  /* 0x00000c0601007387 */ /* 0x0001e20000100800 */
        /* <DEDUP_REMOVED lines=31> */
[----:B-1-3--:R-:W-:Y:S02]  /*7970*/  CS2R R14, SRZ ;  /* 0x00000000000e7805 */ /* 0x00afe4000001ff00 */
[----:B------:R-:W-:-:S02]  /*7980*/  CS2R R154, SRZ ;  /* 0x00000000009a7805 */ /* 0x000fc4000001ff00 */
[----:B------:R-:W-:Y:S01]  /*7990*/  CS2R R156, SRZ ;  /* 0x00000000009c7805 */ /* 0x000fe2000001ff00 */
[----:B------:R-:W-:Y:S01]  /*79a0*/  IMAD.MOV.U32 R75, RZ, RZ, RZ ;  /* 0x000000ffff4b7224 */ /* 0x000fe200078e00ff */
[----:B----4-:R-:W-:Y:S02]  /*79b0*/  CS2R R12, SRZ ;  /* 0x00000000000c7805 */ /* 0x010fe4000001ff00 */
        /* <DEDUP_REMOVED lines=19> */
[----:B------:R-:W-:Y:S01]  /*7af0*/  MOV R39, RZ ;  /* 0x000000ff00277202 */ /* 0x000fe20000000f00 */
[----:B------:R-:W-:Y:S01]  /*7b00*/  IMAD.MOV.U32 R7, RZ, RZ, RZ ;  /* 0x000000ffff077224 */ /* 0x000fe200078e00ff */
[----:B------:R-:W-:Y:S01]  /*7b10*/  CS2R R152, SRZ ;  /* 0x0000000000987805 */ /* 0x000fe2000001ff00 */
[----:B------:R-:W-:Y:S01]  /*7b20*/  IMAD.MOV.U32 R31, RZ, RZ, RZ ;  /* 0x000000ffff1f7224 */ /* 0x000fe200078e00ff */
[----:B------:R-:W-:-:S02]  /*7b30*/  CS2R R10, SRZ ;  /* 0x00000000000a7805 */ /* 0x000fc4000001ff00 */
[----:B------:R-:W-:Y:S02]  /*7b40*/  CS2R R8, SRZ ;  /* 0x0000000000087805 */ /* 0x000fe4000001ff00 */
[----:B------:R-:W-:Y:S01]  /*7b50*/  CS2R R4, SRZ ;  /* 0x0000000000047805 */ /* 0x000fe2000001ff00 */
[----:B0-----:R-:W-:Y:S06]  /*7b60*/  @!P1 BRA `(.L_x_5840) ;  /* 0x000000c400f09947 */ /* 0x001fec0003800000 */
        /* <DEDUP_REMOVED lines=15> */
[----:B------:R-:W-:-:S04]  /*7c60*/  LOP3.LUT R3, R3, 0x3fff, RZ, 0xc0, !PT ;  /* 0x00003fff03037812 */ /* 0x000fc800078ec0ff */
[----:B------:R-:W-:Y:S01]  /*7c70*/  LOP3.LUT R197, R3, 0x2000000, RZ, 0xfc, !PT ;  /* 0x0200000003c57812 */ /* 0x000fe200078efcff */
        /* <DEDUP_REMOVED lines=17> */
.L_x_5863:
[----:B------:R-:W-:Y:S05]  /*7d90*/  BSYNC B6 ;  /* 0x0000000000067941 */ /* 0x000fea0003800000 */
.L_x_5862:
        /* <DEDUP_REMOVED lines=13> */
.L_x_5867:
[----:B-1----:R1:W2:Y:S02]  /*7e70*/  SYNCS.PHASECHK.TRANS64.TRYWAIT P0, [R2+URZ+0x28c00], R3 ;  /* 0x028c0003020075a7 */ /* 0x0022a4000800017f */
[----:B--2---:R-:W-:Y:S05]  /*7e80*/  @!P0 NANOSLEEP.SYNCS 0x989680 ;  /* 0x009896800000895d */ /* 0x004fea0003900000 */
[----:B------:R-:W2:Y:S02]  /*7e90*/  @!P0 SYNCS.PHASECHK.TRANS64 P0, [R2+URZ+0x28c00], R3 ;  /* 0x028c0003020085a7 */ /* 0x000ea4000800007f */
[----:B--2---:R-:W-:Y:S05]  /*7ea0*/  @!P0 BRA `(.L_x_5867) ;  /* 0xfffffffc00f08947 */ /* 0x004fea000383ffff */
.L_x_5866:
[----:B------:R-:W-:Y:S05]  /*7eb0*/  BSYNC B0 ;  /* 0x0000000000007941 */ /* 0x000fea0003800000 */
.L_x_5865:
[----:B------:R-:W-:Y:S05]  /*7ec0*/  BRA `(.L_x_5868) ;  /* 0x0000002c00687947 */ /* 0x000fea0003800000 */
.L_x_5864:
[----:B------:R-:W-:Y:S01]  /*7ed0*/  VIADD R4, R2, 0x20400 ;  /* 0x0002040002047836 */ /* 0x000fe20000000000 */
[----:B-----5:R-:W-:Y:S01]  /*7ee0*/  SHF.R.S32.HI R0, RZ, 0x1f, R24 ;  /* 0x0000001fff007819 */ /* 0x020fe20000011418 */
[----:B------:R-:W-:Y:S01]  /*7ef0*/  ULDC.64 UR4, c[0x0][0x3f8] ;  /* 0x0000fe0000047ab9 */ /* 0x000fe20000000a00 */
[----:B------:R-:W-:Y:S01]  /*7f00*/  ULDC.64 UR6, c[0x0][0x408] ;  /* 0x0001020000067ab9 */ /* 0x000fe20000000a00 */
[----:B------:R-:W-:Y:S01]  /*7f10*/  IMAD.WIDE.U32 R26, R24, UR4, RZ ;  /* 0x00000004181a7c25 */ /* 0x000fe2000f8e00ff */
[----:B------:R-:W-:Y:S01]  /*7f20*/  LOP3.LUT P0, RZ, R4, 0x3ff, RZ, 0xc0, !PT ;  /* 0x000003ff04ff7812 */ /* 0x000fe2000780c0ff */
[----:B------:R-:W-:Y:S02]  /*7f30*/  BSSY B6, `(.L_x_5869) ;  /* 0x0000019000067945 */ /* 0x000fe40003800000 */
[C---:B------:R-:W-:Y:S02]  /*7f40*/  IMAD R3, R0.reuse, UR4, RZ ;  /* 0x0000000400037c24 */ /* 0x040fe4000f8e02ff */
[----:B------:R-:W-:-:S02]  /*7f50*/  IMAD R5, R0, UR6, RZ ;  /* 0x0000000600057c24 */ /* 0x000fc4000f8e02ff */
[C---:B------:R-:W-:Y:S02]  /*7f60*/  IMAD R3, R24.reuse, UR5, R3 ;  /* 0x0000000518037c24 */ /* 0x040fe4000f8e0203 */
[C---:B------:R-:W-:Y:S02]  /*7f70*/  IMAD R5, R24.reuse, UR7, R5 ;  /* 0x0000000718057c24 */ /* 0x040fe4000f8e0205 */
[----:B------:R-:W-:-:S04]  /*7f80*/  IMAD.WIDE.U32 R24, R24, UR6, RZ ;  /* 0x0000000618187c25 */ /* 0x000fc8000f8e00ff */
[----:B------:R-:W-:Y:S02]  /*7f90*/  IMAD.IADD R29, R3, 0x1, R27 ;  /* 0x00000001031d7824 */ /* 0x000fe400078e021b */
        /* <DEDUP_REMOVED lines=18> */
.L_x_5870:
[----:B------:R-:W-:Y:S05]  /*80c0*/  BSYNC B6 ;  /* 0x0000000000067941 */ /* 0x000fea0003800000 */
.L_x_5869:
[----:B------:R-:W-:Y:S01]  /*80d0*/  ULDC.U8 UR4, c[0x0][0x410] ;  /* 0x0001040000047ab9 */ /* 0x000fe20000000000 */
[----:B------:R-:W-:Y:S01]  /*80e0*/  BSSY B0, `(.L_x_5871) ;  /* 0x00002b0000007945 */ /* 0x000fe20003800000 */
[----:B------:R-:W-:Y:S02]  /*80f0*/  ISETP.NE.AND P0, PT, RZ, UR4, PT ;  /* 0x00000004ff007c0c */ /* 0x000fe4000bf05270 */
[----:B------:R-:W-:-:S11]  /*8100*/  IADD3 R37, R196, R199, RZ ;  /* 0x000000c7c4257210 */ /* 0x000fd60007ffe0ff */
[----:B------:R-:W-:Y:S05]  /*8110*/  @!P0 BRA `(.L_x_5872) ;  /* 0x0000001400848947 */ /* 0x000fea0003800000 */
[----:B------:R-:W0:Y:S01]  /*8120*/  LDC R34, c[0x0][0x448] ;  /* 0x00011200ff227b82 */ /* 0x000e220000000800 */
[----:B------:R-:W1:Y:S01]  /*8130*/  S2R R21, SR_TID.X ;  /* 0x0000000000157919 */ /* 0x000e620000002100 */
[----:B------:R-:W-:Y:S01]  /*8140*/  ULDC.64 UR4, c[0x0][0x3f8] ;  /* 0x0000fe0000047ab9 */ /* 0x000fe20000000a00 */
[----:B------:R-:W-:Y:S01]  /*8150*/  ULDC.64 UR6, c[0x0][0x408] ;  /* 0x0001020000067ab9 */ /* 0x000fe20000000a00 */
[----:B------:R-:W-:Y:S02]  /*8160*/  IMAD.MOV.U32 R6, RZ, RZ, R26 ;  /* 0x000000ffff067224 */ /* 0x000fe400078e001a */
[----:B------:R-:W-:Y:S02]  /*8170*/  IMAD.MOV.U32 R7, RZ, RZ, R29 ;  /* 0x000000ffff077224 */ /* 0x000fe400078e001d */
[----:B------:R-:W-:Y:S02]  /*8180*/  IMAD.MOV.U32 R10, RZ, RZ, R24 ;  /* 0x000000ffff0a7224 */ /* 0x000fe400078e0018 */
[----:B------:R-:W-:Y:S01]  /*8190*/  IMAD.MOV.U32 R11, RZ, RZ, R31 ;  /* 0x000000ffff0b7224 */ /* 0x000fe200078e001f */
[----:B0-----:R-:W-:Y:S01]  /*81a0*/  ISETP.NE.AND P0, PT, R34, 0x1, PT ;  /* 0x000000012200780c */ /* 0x001fe20003f05270 */
[----:B-1----:R-:W-:-:S12]  /*81b0*/  VIADD R21, R21, 0xffffff80 ;  /* 0xffffff8015157836 */ /* 0x002fd80000000000 */
[----:B------:R-:W0:Y:S01]  /*81c0*/  @P0 LDC R0, c[0x0][0x44c] ;  /* 0x00011300ff000b82 */ /* 0x000e220000000800 */
[----:B------:R-:W-:-:S04]  /*81d0*/  SHF.R.S32.HI R20, RZ, 0x1f, R21 ;  /* 0x0000001fff147819 */ /* 0x000fc80000011415 */
[----:B------:R-:W-:-:S03]  /*81e0*/  LEA.HI R20, R20, R21, RZ, 0x2 ;  /* 0x0000001514147211 */ /* 0x000fc600078f10ff */
[----:B------:R-:W1:Y:S01]  /*81f0*/  @P0 LDC R5, c[0x0][0x450] ;  /* 0x00011400ff050b82 */ /* 0x000e620000000800 */
[----:B------:R-:W-:-:S05]  /*8200*/  LOP3.LUT R20, R20, 0xfffffffc, RZ, 0xc0, !PT ;  /* 0xfffffffc14147812 */ /* 0x000fca00078ec0ff */
[----:B------:R-:W-:-:S04]  /*8210*/  IMAD.IADD R20, R21, 0x1, -R20 ;  /* 0x0000000115147824 */ /* 0x000fc800078e0a14 */
[----:B------:R-:W-:-:S04]  /*8220*/  IMAD R3, R20, 0x20, R37 ;  /* 0x0000002014037824 */ /* 0x000fc800078e0225 */
        /* <DEDUP_REMOVED lines=23> */
.L_x_6164:
[----:B------:R-:W-:Y:S01]  /*83a0*/  IMAD R34, R23, R34, RZ ;  /* 0x0000002217227224 */ /* 0x000fe200078e02ff */
[----:B------:R-:W-:Y:S01]  /*83b0*/  BSSY B1, `(.L_x_5874) ;  /* 0x000001e000017945 */ /* 0x000fe20003800000 */
[----:B------:R-:W-:Y:S02]  /*83c0*/  CS2R R24, SRZ ;  /* 0x0000000000187805 */ /* 0x000fe4000001ff00 */
[----:B------:R-:W-:Y:S02]  /*83d0*/  CS2R R28, SRZ ;  /* 0x00000000001c7805 */ /* 0x000fe4000001ff00 */
[----:B------:R-:W-:Y:S02]  /*83e0*/  CS2R R20, SRZ ;  /* 0x0000000000147805 */ /* 0x000fe4000001ff00 */
[----:B------:R-:W-:Y:S02]  /*83f0*/  ISETP.GE.AND P0, PT, R37, R34, PT ;  /* 0x000000222500720c */ /* 0x000fe40003f06270 */
[----:B------:R-:W-:-:S11]  /*8400*/  CS2R R26, SRZ ;  /* 0x00000000001a7805 */ /* 0x000fd6000001ff00 */
[----:B------:R-:W-:Y:S05]  /*8410*/  @P0 BRA `(.L_x_5875) ;  /* 0x00000000005c0947 */ /* 0x000fea0003800000 */
[----:B------:R-:W4:Y:S01]  /*8420*/  LDL R11, [R1+0x58] ;  /* 0x00005800010b7983 */ /* 0x000f220000100800 */
[----:B------:R-:W-:Y:S01]  /*8430*/  ULDC UR4, c[0x0][0x3f4] ;  /* 0x0000fd0000047ab9 */ /* 0x000fe20000000800 */
[----:B--2---:R-:W-:Y:S01]  /*8440*/  IMAD.MOV.U32 R8, RZ, RZ, R0 ;  /* 0x000000ffff087224 */ /* 0x004fe200078e0000 */
[----:B------:R-:W-:Y:S01]  /*8450*/  ISETP.GE.AND P3, PT, R207, UR4, PT ;  /* 0x00000004cf007c0c */ /* 0x000fe2000bf66270 */
[----:B-1----:R-:W-:Y:S01]  /*8460*/  IMAD.MOV.U32 R9, RZ, RZ, R3 ;  /* 0x000000ffff097224 */ /* 0x002fe200078e0003 */
[----:B------:R-:W-:Y:S01]  /*8470*/  ISETP.GE.AND P2, PT, R194, UR4, PT ;  /* 0x00000004c2007c0c */ /* 0x000fe2000bf46270 */
[----:B---3--:R-:W-:Y:S01]  /*8480*/  IMAD.MOV.U32 R15, RZ, RZ, R5 ;  /* 0x000000ffff0f7224 */ /* 0x008fe200078e0005 */
[----:B------:R-:W-:-:S09]  /*8490*/  CS2R R28, SRZ ;  /* 0x00000000001c7805 */ /* 0x000fd2000001ff00 */
[C---:B------:R-:W-:Y:S01]  /*84a0*/  @!P3 IMAD.SHL.U32 R33, R207.reuse, 0x2, RZ ;  /* 0x00000002cf21b824 */ /* 0x040fe200078e00ff */
[----:B------:R-:W-:Y:S02]  /*84b0*/  CS2R R26, SRZ ;  /* 0x00000000001a7805 */ /* 0x000fe4000001ff00 */
[----:B------:R-:W-:Y:S01]  /*84c0*/  CS2R R24, SRZ ;  /* 0x0000000000187805 */ /* 0x000fe2000001ff00 */
[----:B------:R-:W-:Y:S01]  /*84d0*/  @!P2 IMAD.WIDE R8, R194, 0x2, R8 ;  /* 0x00000002c208a825 */ /* 0x000fe200078e0208 */
[-C--:B------:R-:W-:Y:S02]  /*84e0*/  @!P3 IADD3 R30, P0, R0, R33.reuse, RZ ;  /* 0x00000021001eb210 */ /* 0x080fe40007f1e0ff */
[----:B----4-:R-:W-:Y:S01]  /*84f0*/  @!P3 IADD3 R32, P1, R14, R33, RZ ;  /* 0x000000210e20b210 */ /* 0x010fe20007f3e0ff */
[----:B------:R-:W-:Y:S01]  /*8500*/  @!P2 IMAD.WIDE R12, R194, 0x2, R14 ;  /* 0x00000002c20ca825 */ /* 0x000fe200078e020e */
[----:B------:R1:W5:Y:S04]  /*8510*/  @!P2 LD.E.64 R28, desc[UR42][R8.64] ;  /* 0x0000002a081ca980 */ /* 0x000368000c101b00 */
[----:B------:R1:W5:Y:S01]  /*8520*/  @!P2 LD.E.64 R26, desc[UR42][R12.64] ;  /* 0x0000002a0c1aa980 */ /* 0x000362000c101b00 */
[----:B------:R-:W-:-:S04]  /*8530*/  @!P3 SHF.L.U64.HI R20, R207, 0x1, R11 ;  /* 0x00000001cf14b819 */ /* 0x000fc8000001020b */
[----:B------:R-:W-:Y:S01]  /*8540*/  @!P3 IADD3.X R33, R5, R20, RZ, P1, !PT ;  /* 0x000000140521b210 */ /* 0x000fe20000ffe4ff */
[----:B------:R-:W-:Y:S01]  /*8550*/  @!P3 IMAD.X R31, R3, 0x1, R20, P0 ;  /* 0x00000001031fb824 */ /* 0x000fe200000e0614 */
[----:B------:R-:W-:-:S04]  /*8560*/  CS2R R20, SRZ ;  /* 0x0000000000147805 */ /* 0x000fc8000001ff00 */
[----:B------:R1:W5:Y:S04]  /*8570*/  @!P3 LD.E.64 R24, desc[UR42][R30.64] ;  /* 0x0000002a1e18b980 */ /* 0x000368000c101b00 */
[----:B------:R1:W5:Y:S02]  /*8580*/  @!P3 LD.E.64 R20, desc[UR42][R32.64] ;  /* 0x0000002a2014b980 */ /* 0x000364000c101b00 */
.L_x_5875:
[----:B------:R-:W-:Y:S05]  /*8590*/  BSYNC B1 ;  /* 0x0000000000017941 */ /* 0x000fea0003800000 */
.L_x_5874:
[----:B---3-5:R-:W-:Y:S01]  /*85a0*/  IMAD.MOV.U32 R5, RZ, RZ, R28 ;  /* 0x000000ffff057224 */ /* 0x028fe200078e001c */
[----:B------:R-:W-:Y:S01]  /*85b0*/  UMOV UR4, 0xffffffff ;  /* 0xffffffff00047882 */ /* 0x000fe20000000000 */
[----:B-1----:R-:W-:Y:S02]  /*85c0*/  IMAD.MOV.U32 R8, RZ, RZ, R29 ;  /* 0x000000ffff087224 */ /* 0x002fe400078e001d */
[----:B--2---:R-:W-:Y:S02]  /*85d0*/  IMAD.MOV.U32 R0, RZ, RZ, R24 ;  /* 0x000000ffff007224 */ /* 0x004fe400078e0018 */
[----:B------:R-:W-:Y:S01]  /*85e0*/  IMAD.MOV.U32 R3, RZ, RZ, R25 ;  /* 0x000000ffff037224 */ /* 0x000fe200078e0019 */
[----:B------:R-:W-:Y:S01]  /*85f0*/  PRMT R42, R5, 0x5410, R8 ;  /* 0x00005410052a7816 */ /* 0x000fe20000000008 */
[----:B------:R-:W-:Y:S02]  /*8600*/  IMAD.MOV.U32 R5, RZ, RZ, R26 ;  /* 0x000000ffff057224 */ /* 0x000fe400078e001a */
[----:B------:R-:W-:Y:S01]  /*8610*/  IMAD.MOV.U32 R8, RZ, RZ, R27 ;  /* 0x000000ffff087224 */ /* 0x000fe200078e001b */
[----:B------:R-:W-:Y:S01]  /*8620*/  PRMT R40, R0, 0x5410, R3 ;  /* 0x0000541000287816 */ /* 0x000fe20000000003 */
[----:B------:R-:W-:-:S02]  /*8630*/  IMAD.MOV.U32 R0, RZ, RZ, R20 ;  /* 0x000000ffff007224 */ /* 0x000fc400078e0014 */
[----:B------:R-:W-:Y:S01]  /*8640*/  IMAD.MOV.U32 R3, RZ, RZ, R21 ;  /* 0x000000ffff037224 */ /* 0x000fe200078e0015 */
[----:B------:R-:W-:Y:S02]  /*8650*/  PRMT R44, R5, 0x5410, R8 ;  /* 0x00005410052c7816 */ /* 0x000fe40000000008 */
[----:B------:R-:W-:Y:S02]  /*8660*/  CS2R R8, SRZ ;  /* 0x0000000000087805 */ /* 0x000fe4000001ff00 */
[----:B------:R-:W-:Y:S01]  /*8670*/  PRMT R43, R0, 0x5410, R3 ;  /* 0x00005410002b7816 */ /* 0x000fe20000000003 */
[----:B------:R-:W-:Y:S06]  /*8680*/  BRA.DIV UR4, `(.L_x_5876) ;  /* 0x00000172049c7947 */ /* 0x000fec000b800000 */
[----:B------:R1:W2:Y:S04]  /*8690*/  SHFL.IDX PT, R3, R6, 0x1, 0x1c1f ;  /* 0x003c1f0006037f89 */ /* 0x0002a800000e0000 */
[----:B------:R1:W3:Y:S04]  /*86a0*/  SHFL.IDX PT, R0, R4, 0x1, 0x1c1f ;  /* 0x003c1f0004007f89 */ /* 0x0002e800000e0000 */
[----:B------:R1:W0:Y:S04]  /*86b0*/  SHFL.IDX PT, R5, R10, 0x1, 0x1c1f ;  /* 0x003c1f000a057f89 */ /* 0x00022800000e0000 */
[----:B----4-:R1:W4:Y:S02]  /*86c0*/  SHFL.IDX PT, R14, R7, 0x1, 0x1c1f ;  /* 0x003c1f00070e7f89 */ /* 0x01032400000e0000 */
.L_x_6170:
[----:B01----:R-:W5:Y:S01]  /*86d0*/  LDL R6, [R1+0x54] ;  /* 0x0000540001067983 */ /* 0x003f620000100800 */
[----:B------:R-:W-:Y:S01]  /*86e0*/  VIADD R37, R37, 0x20 ;  /* 0x0000002025257836 */ /* 0x000fe20000000000 */
[----:B------:R-:W-:Y:S01]  /*86f0*/  BSSY B1, `(.L_x_5877) ;  /* 0x0000022000017945 */ /* 0x000fe20003800000 */
[----:B------:R-:W-:Y:S01]  /*8700*/  IMAD.SHL.U32 R36, R200, 0x40, RZ ;  /* 0x00000040c8247824 */ /* 0x000fe200078e00ff */
[----:B------:R-:W-:Y:S02]  /*8710*/  CS2R R30, SRZ ;  /* 0x00000000001e7805 */ /* 0x000fe4000001ff00 */
[----:B------:R-:W-:Y:S02]  /*8720*/  CS2R R10, SRZ ;  /* 0x00000000000a7805 */ /* 0x000fe4000001ff00 */
[----:B------:R-:W-:Y:S02]  /*8730*/  ISETP.GE.AND P0, PT, R37, R34, PT ;  /* 0x000000222500720c */ /* 0x000fe40003f06270 */
[----:B------:R-:W-:-:S02]  /*8740*/  CS2R R12, SRZ ;  /* 0x00000000000c7805 */ /* 0x000fc4000001ff00 */
[----:B-----5:R-:W-:-:S04]  /*8750*/  LEA.HI R4, R6, R6, RZ, 0x1 ;  /* 0x0000000606047211 */ /* 0x020fc800078f08ff */
[----:B------:R-:W-:-:S05]  /*8760*/  LOP3.LUT R4, R4, 0xfffffffe, RZ, 0xc0, !PT ;  /* 0xfffffffe04047812 */ /* 0x000fca00078ec0ff */
[----:B------:R-:W-:-:S05]  /*8770*/  IMAD.IADD R4, R6, 0x1, -R4 ;  /* 0x0000000106047824 */ /* 0x000fca00078e0a04 */
[----:B------:R-:W-:Y:S01]  /*8780*/  SHF.L.U32 R35, R4, 0x1f, RZ ;  /* 0x0000001f04237819 */ /* 0x000fe200000006ff */
[----:B------:R-:W-:Y:S06]  /*8790*/  @P0 BRA `(.L_x_5878) ;  /* 0x00000000005c0947 */ /* 0x000fec0003800000 */
[----:B------:R-:W4:Y:S01]  /*87a0*/  LDL R15, [R1+0x58] ;  /* 0x00005800010f7983 */ /* 0x000f220000100800 */
[----:B------:R-:W-:Y:S01]  /*87b0*/  ULDC UR4, c[0x0][0x3f4] ;  /* 0x0000fd0000047ab9 */ /* 0x000fe20000000800 */
[----:B---3--:R-:W-:Y:S01]  /*87c0*/  IMAD.MOV.U32 R6, RZ, RZ, R0 ;  /* 0x000000ffff067224 */ /* 0x008fe200078e0000 */
[----:B------:R-:W-:Y:S01]  /*87d0*/  ISETP.GE.AND P2, PT, R194, UR4, PT ;  /* 0x00000004c2007c0c */ /* 0x000fe2000bf46270 */
[----:B--2---:R-:W-:Y:S01]  /*87e0*/  IMAD.MOV.U32 R7, RZ, RZ, R3 ;  /* 0x000000ffff077224 */ /* 0x004fe200078e0003 */
[----:B------:R-:W-:Y:S02]  /*87f0*/  ISETP.GE.AND P3, PT, R207, UR4, PT ;  /* 0x00000004cf007c0c */ /* 0x000fe4000bf66270 */
[----:B------:R-:W-:-:S09]  /*8800*/  CS2R R30, SRZ ;  /* 0x00000000001e7805 */ /* 0x000fd2000001ff00 */
[----:B------:R-:W-:-:S04]  /*8810*/  @!P2 IMAD.WIDE R32, R194, 0x2, R6 ;  /* 0x00000002c220a825 */ /* 0x000fc800078e0206 */
[C---:B------:R-:W-:Y:S01]  /*8820*/  @!P3 IMAD.SHL.U32 R7, R207.reuse, 0x2, RZ ;  /* 0x00000002cf07b824 */ /* 0x040fe200078e00ff */
[----:B------:R-:W-:Y:S02]  /*8830*/  CS2R R12, SRZ ;  /* 0x00000000000c7805 */ /* 0x000fe4000001ff00 */
[----:B------:R-:W-:Y:S01]  /*8840*/  CS2R R8, SRZ ;  /* 0x0000000000087805 */ /* 0x000fe2000001ff00 */
[----:B------:R0:W5:Y:S01]  /*8850*/  @!P2 LD.E.64 R30, desc[UR42][R32.64] ;  /* 0x0000002a201ea980 */ /* 0x000162000c101b00 */
[-C--:B------:R-:W-:Y:S02]  /*8860*/  @!P3 IADD3 R6, P0, R0, R7.reuse, RZ ;  /* 0x000000070006b210 */ /* 0x080fe40007f1e0ff */
[----:B----4-:R-:W-:Y:S02]  /*8870*/  @!P3 IADD3 R4, P1, R14, R7, RZ ;  /* 0x000000070e04b210 */ /* 0x010fe40007f3e0ff */
[----:B------:R-:W-:Y:S02]  /*8880*/  @!P3 SHF.L.U64.HI R10, R207, 0x1, R15 ;  /* 0x00000001cf0ab819 */ /* 0x000fe4000001020f */
[----:B------:R-:W-:-:S03]  /*8890*/  MOV R15, R5 ;  /* 0x00000005000f7202 */ /* 0x000fc60000000f00 */
[--C-:B------:R-:W-:Y:S02]  /*88a0*/  @!P3 IMAD.X R7, R3, 0x1, R10.reuse, P0 ;  /* 0x000000010307b824 */ /* 0x100fe400000e060a */
[----:B------:R-:W-:Y:S01]  /*88b0*/  @!P3 IMAD.X R5, R5, 0x1, R10, P1 ;  /* 0x000000010505b824 */ /* 0x000fe200008e060a */
[----:B------:R-:W-:Y:S01]  /*88c0*/  CS2R R10, SRZ ;  /* 0x00000000000a7805 */ /* 0x000fe2000001ff00 */
[----:B------:R-:W-:Y:S01]  /*88d0*/  @!P2 IMAD.WIDE R14, R194, 0x2, R14 ;  /* 0x00000002c20ea825 */ /* 0x000fe200078e020e */
[----:B------:R0:W5:Y:S04]  /*88e0*/  @!P3 LD.E.64 R8, desc[UR42][R6.64] ;  /* 0x0000002a0608b980 */ /* 0x000168000c101b00 */
[----:B------:R0:W5:Y:S04]  /*88f0*/  @!P2 LD.E.64 R12, desc[UR42][R14.64] ;  /* 0x0000002a0e0ca980 */ /* 0x000168000c101b00 */
[----:B------:R0:W5:Y:S02]  /*8900*/  @!P3 LD.E.64 R10, desc[UR42][R4.64] ;  /* 0x0000002a040ab980 */ /* 0x000164000c101b00 */
.L_x_5878:
[----:B------:R-:W-:Y:S05]  /*8910*/  BSYNC B1 ;  /* 0x0000000000017941 */ /* 0x000fea0003800000 */
.L_x_5877:
[----:B0-----:R-:W0:Y:S01]  /*8920*/  S2R R15, SR_TID.X ;  /* 0x00000000000f7919 */ /* 0x001e220000002100 */
[----:B------:R-:W1:Y:S01]  /*8930*/  SYNCS.PHASECHK.TRANS64.TRYWAIT P0, [R2+URZ+0x28c00], R35 ;  /* 0x028c0023020075a7 */ /* 0x000e62000800017f */
[----:B--2---:R-:W-:Y:S01]  /*8940*/  LOP3.LUT R3, R36, 0x1c0, RZ, 0xc0, !PT ;  /* 0x000001c024037812 */ /* 0x004fe200078ec0ff */
[----:B-----5:R-:W-:Y:S01]  /*8950*/  IMAD.MOV.U32 R4, RZ, RZ, R8 ;  /* 0x000000ffff047224 */ /* 0x020fe200078e0008 */
[----:B------:R-:W-:Y:S01]  /*8960*/  VIADDMNMX R41, R34, -R199, 0x40, PT ;  /* 0x0000004022297446 */ /* 0x000fe200038009c7 */
[----:B------:R-:W-:Y:S01]  /*8970*/  IMAD.MOV.U32 R5, RZ, RZ, R31 ;  /* 0x000000ffff057224 */ /* 0x000fe200078e001f */
[----:B---3--:R-:W-:Y:S01]  /*8980*/  LOP3.LUT R0, R3, 0x18, R16, 0xf8, !PT ;  /* 0x0000001803007812 */ /* 0x008fe200078ef810 */
[----:B------:R-:W-:Y:S01]  /*8990*/  IMAD.MOV.U32 R6, RZ, RZ, R10 ;  /* 0x000000ffff067224 */ /* 0x000fe200078e000a */
[----:B------:R-:W-:Y:S01]  /*89a0*/  SHF.R.U32.HI R3, RZ, 0x3, R3 ;  /* 0x00000003ff037819 */ /* 0x000fe20000011603 */
[----:B------:R-:W-:Y:S01]  /*89b0*/  BSSY B1, `(.L_x_5879) ;  /* 0x0000018000017945 */ /* 0x000fe20003800000 */
[----:B------:R-:W-:Y:S01]  /*89c0*/  PRMT R45, R4, 0x7610, R45 ;  /* 0x00007610042d7816 */ /* 0x000fe2000000002d */
[----:B------:R-:W-:Y:S01]  /*89d0*/  IMAD.MOV.U32 R4, RZ, RZ, R30 ;  /* 0x000000ffff047224 */ /* 0x000fe200078e001e */
[----:B------:R-:W-:Y:S01]  /*89e0*/  LOP3.LUT R0, R0, R3, RZ, 0x3c, !PT ;  /* 0x0000000300007212 */ /* 0x000fe200078e3cff */
[----:B------:R-:W-:Y:S01]  /*89f0*/  IMAD.MOV.U32 R3, RZ, RZ, R9 ;  /* 0x000000ffff037224 */ /* 0x000fe200078e0009 */
[----:B------:R-:W-:Y:S01]  /*8a00*/  PRMT R46, R5, 0x5410, R6 ;  /* 0x00005410052e7816 */ /* 0x000fe20000000006 */
[----:B------:R-:W-:Y:S01]  /*8a10*/  IMAD.MOV.U32 R5, RZ, RZ, R13 ;  /* 0x000000ffff057224 */ /* 0x000fe200078e000d */
[----:B------:R-:W-:Y:S01]  /*8a20*/  PRMT R45, R45, 0x5410, R4 ;  /* 0x000054102d2d7816 */ /* 0x000fe20000000004 */
[----:B------:R-:W-:Y:S01]  /*8a30*/  IMAD.MOV.U32 R4, RZ, RZ, R12 ;  /* 0x000000ffff047224 */ /* 0x000fe200078e000c */
[----:B----4-:R-:W-:-:S02]  /*8a40*/  PRMT R14, R3, 0x7610, R14 ;  /* 0x00007610030e7816 */ /* 0x010fc4000000000e */
[----:B------:R-:W-:Y:S02]  /*8a50*/  LOP3.LUT P2, RZ, R200, 0x4, RZ, 0xc0, !PT ;  /* 0x00000004c8ff7812 */ /* 0x000fe4000784c0ff */
[----:B------:R-:W-:Y:S02]  /*8a60*/  PRMT R47, R4, 0x7610, R47 ;  /* 0x00007610042f7816 */ /* 0x000fe4000000002f */
[----:B------:R-:W-:Y:S01]  /*8a70*/  ISETP.GE.AND P1, PT, R196, R41, PT ;  /* 0x00000029c400720c */ /* 0x000fe20003f26270 */
[----:B0-----:R-:W-:-:S05]  /*8a80*/  VIADD R15, R15, 0xffffff80 ;  /* 0xffffff800f0f7836 */ /* 0x001fca0000000000 */
[----:B------:R-:W-:-:S04]  /*8a90*/  SHF.R.S32.HI R7, RZ, 0x1f, R15 ;  /* 0x0000001fff077819 */ /* 0x000fc8000001140f */
[----:B------:R-:W-:-:S04]  /*8aa0*/  LEA.HI R7, R7, R15, RZ, 0x5 ;  /* 0x0000000f07077211 */ /* 0x000fc800078f28ff */
[----:B------:R-:W-:-:S05]  /*8ab0*/  SHF.R.S32.HI R7, RZ, 0x5, R7 ;  /* 0x00000005ff077819 */ /* 0x000fca0000011407 */
[----:B------:R-:W-:Y:S02]  /*8ac0*/  IMAD R3, R7, 0x200, R0 ;  /* 0x0000020007037824 */ /* 0x000fe400078e0200 */
[----:B------:R-:W-:Y:S02]  /*8ad0*/  IMAD.MOV.U32 R0, RZ, RZ, R11 ;  /* 0x000000ffff007224 */ /* 0x000fe400078e000b */
[----:B------:R-:W-:-:S03]  /*8ae0*/  IMAD R3, R3, 0x2, R2 ;  /* 0x0000000203037824 */ /* 0x000fc600078e0202 */
[----:B------:R-:W-:Y:S01]  /*8af0*/  PRMT R14, R14, 0x5410, R0 ;  /* 0x000054100e0e7816 */ /* 0x000fe20000000000 */
[C---:B------:R-:W-:Y:S01]  /*8b00*/  VIADD R4, R3.reuse, 0x20400 ;  /* 0x0002040003047836 */ /* 0x040fe20000000000 */
[----:B------:R-:W-:Y:S01]  /*8b10*/  IADD3 R0, R3, 0x20440, RZ ;  /* 0x0002044003007810 */ /* 0x000fe20007ffe0ff */
[----:B-1----:R-:W-:Y:S06]  /*8b20*/  @!P0 BRA `(.L_x_5880) ;  /* 0x0000016c00e48947 */ /* 0x002fec0003800000 */
.L_x_6171:
[----:B------:R-:W-:Y:S05]  /*8b30*/  BSYNC B1 ;  /* 0x0000000000017941 */ /* 0x000fea0003800000 */
.L_x_5879:
[----:B------:R-:W-:Y:S01]  /*8b40*/  BSSY B1, `(.L_x_5881) ;  /* 0x000005f000017945 */ /* 0x000fe20003800000 */
[----:B------:R-:W-:Y:S01]  /*8b50*/  PRMT R47, R47, 0x5410, R5 ;  /* 0x000054102f2f7816 */ /* 0x000fe20000000005 */
[----:B------:R-:W-:Y:S02]  /*8b60*/  @P2 VIADD R0, R4, 0xffffffc0 ;  /* 0xffffffc004002836 */ /* 0x000fe40000000000 */
[----:B------:R-:W-:Y:S05]  /*8b70*/  @P1 BRA `(.L_x_5882) ;  /* 0x00000004006c1947 */ /* 0x000fea0003800000 */
[----:B------:R-:W1:Y:S01]  /*8b80*/  LDC R4, c[0x0][0x3f4] ;  /* 0x0000fd00ff047b82 */ /* 0x000e620000000800 */
[----:B------:R-:W-:Y:S01]  /*8b90*/  BSSY B2, `(.L_x_5883) ;  /* 0x000002e000027945 */ /* 0x000fe20003800000 */
[-C--:B-1----:R-:W-:Y:S02]  /*8ba0*/  ISETP.GE.AND P0, PT, R194, R4.reuse, PT ;  /* 0x00000004c200720c */ /* 0x082fe40003f06270 */
[----:B------:R-:W-:-:S11]  /*8bb0*/  ISETP.GE.AND P1, PT, R207, R4, PT ;  /* 0x00000004cf00720c */ /* 0x000fd60003f26270 */
[----:B------:R-:W-:Y:S05]  /*8bc0*/  @P0 BRA `(.L_x_5884) ;  /* 0x0000000000a80947 */ /* 0x000fea0003800000 */
[----:B------:R-:W1:Y:S01]  /*8bd0*/  LDS.128 R4, [R3+0x20400] ;  /* 0x0204000003047984 */ /* 0x000e620000000c00 */
[----:B------:R-:W-:Y:S01]  /*8be0*/  SHF.R.U32.HI R32, RZ, 0x10, R29 ;  /* 0x00000010ff207819 */ /* 0x000fe2000001161d */
[----:B------:R-:W-:Y:S01]  /*8bf0*/  HADD2.F32 R33, -RZ, R44.H0_H0 ;  /* 0x2000002cff217230 */ /* 0x000fe20000004100 */
[----:B------:R-:W-:Y:S02]  /*8c00*/  SHF.R.U32.HI R34, RZ, 0x10, R27 ;  /* 0x00000010ff227819 */ /* 0x000fe4000001161b */
[----:B------:R-:W-:Y:S01]  /*8c10*/  SHF.R.U64 R39, R28, 0x10, R29 ;  /* 0x000000101c277819 */ /* 0x000fe2000000121d */
[----:B------:R-:W-:Y:S01]  /*8c20*/  HADD2.F32 R32, -RZ, R32.H0_H0 ;  /* 0x20000020ff207230 */ /* 0x000fe20000004100 */
[----:B------:R-:W-:Y:S01]  /*8c30*/  SHF.R.U64 R38, R26, 0x10, R27 ;  /* 0x000000101a267819 */ /* 0x000fe2000000121b */
[----:B------:R-:W-:Y:S02]  /*8c40*/  HADD2.F32 R34, -RZ, R34.H0_H0 ;  /* 0x20000022ff227230 */ /* 0x000fe40000004100 */
[----:B------:R-:W-:-:S02]  /*8c50*/  HADD2.F32 R29, -RZ, R42.H0_H0 ;  /* 0x2000002aff1d7230 */ /* 0x000fc40000004100 */
[--C-:B-1----:R-:W-:Y:S02]  /*8c60*/  HADD2.F32 R27, -RZ, R7.reuse.H0_H0 ;  /* 0x20000007ff1b7230 */ /* 0x102fe40000004100 */
[----:B------:R-:W-:Y:S02]  /*8c70*/  HADD2.F32 R28, -RZ, R7.H1_H1 ;  /* 0x30000007ff1c7230 */ /* 0x000fe40000004100 */
[--C-:B------:R-:W-:Y:S02]  /*8c80*/  HADD2.F32 R7, -RZ, R4.reuse.H0_H0 ;  /* 0x20000004ff077230 */ /* 0x100fe40000004100 */
[----:B------:R-:W-:Y:S02]  /*8c90*/  HADD2.F32 R4, -RZ, R4.H1_H1 ;  /* 0x30000004ff047230 */ /* 0x000fe40000004100 */
[C---:B------:R-:W-:Y:S01]  /*8ca0*/  FMUL.FTZ R36, R28.reuse, R34 ;  /* 0x000000221c247220 */ /* 0x040fe20000410000 */
[----:B0-----:R-:W-:Y:S01]  /*8cb0*/  FMUL.FTZ R35, R28, R32 ;  /* 0x000000201c237220 */ /* 0x001fe20000410000 */
[----:B------:R-:W-:-:S02]  /*8cc0*/  HADD2.F32 R15, -RZ, R6.H0_H0 ;  /* 0x20000006ff0f7230 */ /* 0x000fc40000004100 */
[C---:B------:R-:W-:Y:S01]  /*8cd0*/  FMUL.FTZ R28, R4.reuse, R33 ;  /* 0x00000021041c7220 */ /* 0x040fe20000410000 */
[C---:B------:R-:W-:Y:S01]  /*8ce0*/  FFMA.FTZ R36, R27.reuse, R32, -R36 ;  /* 0x000000201b247223 */ /* 0x040fe20000010824 */
[----:B------:R-:W-:Y:S01]  /*8cf0*/  FFMA.FTZ R37, R27, R34, R35 ;  /* 0x000000221b257223 */ /* 0x000fe20000010023 */
[----:B------:R-:W-:Y:S02]  /*8d00*/  HADD2.F32 R26, -RZ, R6.H1_H1 ;  /* 0x30000006ff1a7230 */ /* 0x000fe40000004100 */
[-C--:B------:R-:W-:Y:S01]  /*8d10*/  FMUL.FTZ R34, R4, R29.reuse ;  /* 0x0000001d04227220 */ /* 0x080fe20000410000 */
[C---:B------:R-:W-:Y:S01]  /*8d20*/  FFMA.FTZ R32, R7.reuse, R29, -R28 ;  /* 0x0000001d07207223 */ /* 0x040fe2000001081c */
[--C-:B------:R-:W-:Y:S02]  /*8d30*/  HADD2.F32 R6, -RZ, R5.reuse.H0_H0 ;  /* 0x20000005ff067230 */ /* 0x100fe40000004100 */
[----:B------:R-:W-:Y:S02]  /*8d40*/  HADD2.F32 R29, -RZ, R44.H1_H1 ;  /* 0x3000002cff1d7230 */ /* 0x000fe40000004100 */
[----:B------:R-:W-:Y:S01]  /*8d50*/  FFMA.FTZ R33, R7, R33, R34 ;  /* 0x0000002107217223 */ /* 0x000fe20000010022 */
[----:B------:R-:W-:-:S02]  /*8d60*/  HADD2.F32 R5, -RZ, R5.H1_H1 ;  /* 0x30000005ff057230 */ /* 0x000fc40000004100 */
[----:B------:R-:W-:Y:S02]  /*8d70*/  HADD2.F32 R27, -RZ, R42.H1_H1 ;  /* 0x3000002aff1b7230 */ /* 0x000fe40000004100 */
[C---:B------:R-:W-:Y:S01]  /*8d80*/  FMUL.FTZ R34, R26.reuse, R29 ;  /* 0x0000001d1a227220 */ /* 0x040fe20000410000 */
[----:B------:R-:W-:Y:S02]  /*8d90*/  HADD2.F32 R28, -RZ, R38.H0_H0 ;  /* 0x20000026ff1c7230 */ /* 0x000fe40000004100 */
[----:B------:R-:W-:Y:S02]  /*8da0*/  HADD2.F32 R4, -RZ, R39.H0_H0 ;  /* 0x20000027ff047230 */ /* 0x000fe40000004100 */
[-C--:B------:R-:W-:Y:S01]  /*8db0*/  FMUL.FTZ R26, R26, R27.reuse ;  /* 0x0000001b1a1a7220 */ /* 0x080fe20000410000 */
[----:B------:R-:W-:Y:S01]  /*8dc0*/  FFMA.FTZ R34, R15, R27, -R34 ;  /* 0x0000001b0f227223 */ /* 0x000fe20000010822 */
[C---:B------:R-:W-:Y:S01]  /*8dd0*/  FMUL.FTZ R7, R5.reuse, R28 ;  /* 0x0000001c05077220 */ /* 0x040fe20000410000 */
[----:B------:R-:W-:Y:S01]  /*8de0*/  FMUL.FTZ R35, R5, R4 ;  /* 0x0000000405237220 */ /* 0x000fe20000410000 */
[----:B------:R-:W-:-:S02]  /*8df0*/  FFMA.FTZ R15, R15, R29, R26 ;  /* 0x0000001d0f0f7223 */ /* 0x000fc4000001001a */
[C---:B------:R-:W-:Y:S01]  /*8e00*/  FFMA.FTZ R5, R6.reuse, R4, -R7 ;  /* 0x0000000406057223 */ /* 0x040fe20000010807 */
[----:B------:R-:W-:Y:S01]  /*8e10*/  F2FP.F16.F32.PACK_AB R7, R37, R36 ;  /* 0x000000242507723e */ /* 0x000fe200000000ff */
[----:B------:R-:W-:Y:S01]  /*8e20*/  FFMA.FTZ R28, R6, R28, R35 ;  /* 0x0000001c061c7223 */ /* 0x000fe20000010023 */
[----:B------:R-:W-:Y:S02]  /*8e30*/  F2FP.F16.F32.PACK_AB R4, R33, R32 ;  /* 0x000000202104723e */ /* 0x000fe400000000ff */
[----:B------:R-:W-:Y:S02]  /*8e40*/  F2FP.F16.F32.PACK_AB R6, R15, R34 ;  /* 0x000000220f06723e */ /* 0x000fe400000000ff */
[----:B------:R-:W-:-:S05]  /*8e50*/  F2FP.F16.F32.PACK_AB R5, R28, R5 ;  /* 0x000000051c05723e */ /* 0x000fca00000000ff */
[----:B------:R1:W-:Y:S02]  /*8e60*/  STS.128 [R3+0x20400], R4 ;  /* 0x0204000403007388 */ /* 0x0003e40000000c00 */
.L_x_5884:
[----:B------:R-:W-:Y:S05]  /*8e70*/  BSYNC B2 ;  /* 0x0000000000027941 */ /* 0x000fea0003800000 */
.L_x_5883:
[----:B------:R-:W-:Y:S05]  /*8e80*/  @P1 BRA `(.L_x_5882) ;  /* 0x0000000000a81947 */ /* 0x000fea0003800000 */
[----:B-1----:R-:W1:Y:S01]  /*8e90*/  LDS.128 R4, [R0] ;  /* 0x0000000000047984 */ /* 0x002e620000000c00 */
[----:B------:R-:W-:Y:S01]  /*8ea0*/  SHF.R.U32.HI R26, RZ, 0x10, R25 ;  /* 0x00000010ff1a7819 */ /* 0x000fe20000011619 */
[----:B------:R-:W-:Y:S01]  /*8eb0*/  HADD2.F32 R27, -RZ, R43.H0_H0 ;  /* 0x2000002bff1b7230 */ /* 0x000fe20000004100 */
[----:B------:R-:W-:Y:S02]  /*8ec0*/  SHF.R.U32.HI R28, RZ, 0x10, R21 ;  /* 0x00000010ff1c7819 */ /* 0x000fe40000011615 */
[----:B0-----:R-:W-:Y:S01]  /*8ed0*/  SHF.R.U64 R35, R24, 0x10, R25 ;  /* 0x0000001018237819 */ /* 0x001fe20000001219 */
        /* <DEDUP_REMOVED lines=16> */
[C---:B------:R-:W-:Y:S01]  /*8fe0*/  FFMA.FTZ R26, R7.reuse, R25, -R24 ;  /* 0x00000019071a7223 */ /* 0x040fe20000010818 */
[----:B------:R-:W-:Y:S02]  /*8ff0*/  HADD2.F32 R6, -RZ, R5.H0_H0 ;  /* 0x20000005ff067230 */ /* 0x000fe40000004100 */
        /* <DEDUP_REMOVED lines=18> */
[----:B------:R2:W-:Y:S02]  /*9120*/  STS.128 [R0], R4 ;  /* 0x0000000400007388 */ /* 0x0005e40000000c00 */
.L_x_5882:
[----:B------:R-:W-:Y:S05]  /*9130*/  BSYNC B1 ;  /* 0x0000000000017941 */ /* 0x000fea0003800000 */
.L_x_5881:
        /* <DEDUP_REMOVED lines=17> */
[----:B-1----:R-:W-:-:S02]  /*9250*/  HADD2.F32 R15, -RZ, R7.H0_H0 ;  /* 0x20000007ff0f7230 */ /* 0x002fc40000004100 */
[----:B------:R-:W-:Y:S02]  /*9260*/  HADD2.F32 R20, -RZ, R7.H1_H1 ;  /* 0x30000007ff147230 */ /* 0x000fe40000004100 */
[--C-:B------:R-:W-:Y:S02]  /*9270*/  HADD2.F32 R7, -RZ, R4.reuse.H0_H0 ;  /* 0x20000004ff077230 */ /* 0x100fe40000004100 */
[----:B------:R-:W-:Y:S02]  /*9280*/  HADD2.F32 R4, -RZ, R4.H1_H1 ;  /* 0x30000004ff047230 */ /* 0x000fe40000004100 */
[C---:B------:R-:W-:Y:S01]  /*9290*/  FMUL.FTZ R28, R20.reuse, R26 ;  /* 0x0000001a141c7220 */ /* 0x040fe20000410000 */
[-C--:B------:R-:W-:Y:S01]  /*92a0*/  FMUL.FTZ R27, R20, R24.reuse ;  /* 0x00000018141b7220 */ /* 0x080fe20000410000 */
[--C-:B------:R-:W-:Y:S02]  /*92b0*/  HADD2.F32 R12, -RZ, R6.reuse.H0_H0 ;  /* 0x20000006ff0c7230 */ /* 0x100fe40000004100 */
[----:B------:R-:W-:Y:S01]  /*92c0*/  FMUL.FTZ R20, R4, R25 ;  /* 0x0000001904147220 */ /* 0x000fe20000410000 */
[C---:B------:R-:W-:Y:S01]  /*92d0*/  FFMA.FTZ R28, R15.reuse, R24, -R28 ;  /* 0x000000180f1c7223 */ /* 0x040fe2000001081c */
[----:B------:R-:W-:Y:S01]  /*92e0*/  FFMA.FTZ R29, R15, R26, R27 ;  /* 0x0000001a0f1d7223 */ /* 0x000fe2000001001b */
[----:B------:R-:W-:-:S02]  /*92f0*/  HADD2.F32 R13, -RZ, R6.H1_H1 ;  /* 0x30000006ff0d7230 */ /* 0x000fc40000004100 */
[-C--:B------:R-:W-:Y:S01]  /*9300*/  FMUL.FTZ R26, R4, R21.reuse ;  /* 0x00000015041a7220 */ /* 0x080fe20000410000 */
[C---:B------:R-:W-:Y:S01]  /*9310*/  FFMA.FTZ R24, R7.reuse, R21, -R20 ;  /* 0x0000001507187223 */ /* 0x040fe20000010814 */
[----:B------:R-:W-:Y:S02]  /*9320*/  HADD2.F32 R6, -RZ, R5.H0_H0 ;  /* 0x20000005ff067230 */ /* 0x000fe40000004100 */
[----:B------:R-:W-:Y:S02]  /*9330*/  HADD2.F32 R21, -RZ, R47.H1_H1 ;  /* 0x3000002fff157230 */ /* 0x000fe40000004100 */
[----:B------:R-:W-:Y:S01]  /*9340*/  FFMA.FTZ R25, R7, R25, R26 ;  /* 0x0000001907197223 */ /* 0x000fe2000001001a */
[----:B------:R-:W-:Y:S02]  /*9350*/  HADD2.F32 R15, -RZ, R46.H0_H0 ;  /* 0x2000002eff0f7230 */ /* 0x000fe40000004100 */
[----:B------:R-:W-:Y:S02]  /*9360*/  HADD2.F32 R5, -RZ, R5.H1_H1 ;  /* 0x30000005ff057230 */ /* 0x000fe40000004100 */
[----:B------:R-:W-:Y:S01]  /*9370*/  FMUL.FTZ R27, R13, R21 ;  /* 0x000000150d1b7220 */ /* 0x000fe20000410000 */
[----:B------:R-:W-:-:S02]  /*9380*/  HADD2.F32 R20, -RZ, R30.H0_H0 ;  /* 0x2000001eff147230 */ /* 0x000fc40000004100 */
[-C--:B------:R-:W-:Y:S01]  /*9390*/  FMUL.FTZ R26, R13, R15.reuse ;  /* 0x0000000f0d1a7220 */ /* 0x080fe20000410000 */
[----:B------:R-:W-:Y:S02]  /*93a0*/  HADD2.F32 R4, -RZ, R32.H0_H0 ;  /* 0x20000020ff047230 */ /* 0x000fe40000004100 */
[C---:B------:R-:W-:Y:S01]  /*93b0*/  FFMA.FTZ R27, R12.reuse, R15, -R27 ;  /* 0x0000000f0c1b7223 */ /* 0x040fe2000001081b */
[C---:B------:R-:W-:Y:S01]  /*93c0*/  FMUL.FTZ R7, R5.reuse, R20 ;  /* 0x0000001405077220 */ /* 0x040fe20000410000 */
[----:B------:R-:W-:Y:S01]  /*93d0*/  FFMA.FTZ R26, R12, R21, R26 ;  /* 0x000000150c1a7223 */ /* 0x000fe2000001001a */
[-C--:B------:R-:W-:Y:S02]  /*93e0*/  FMUL.FTZ R13, R5, R4.reuse ;  /* 0x00000004050d7220 */ /* 0x080fe40000410000 */
[C---:B------:R-:W-:Y:S01]  /*93f0*/  FFMA.FTZ R5, R6.reuse, R4, -R7 ;  /* 0x0000000406057223 */ /* 0x040fe20000010807 */
[----:B------:R-:W-:Y:S01]  /*9400*/  F2FP.F16.F32.PACK_AB R7, R29, R28 ;  /* 0x0000001c1d07723e */ /* 0x000fe200000000ff */
[----:B------:R-:W-:Y:S01]  /*9410*/  FFMA.FTZ R20, R6, R20, R13 ;  /* 0x0000001406147223 */ /* 0x000fe2000001000d */
[----:B------:R-:W-:-:S02]  /*9420*/  F2FP.F16.F32.PACK_AB R6, R26, R27 ;  /* 0x0000001b1a06723e */ /* 0x000fc400000000ff */
[----:B------:R-:W-:Y:S02]  /*9430*/  F2FP.F16.F32.PACK_AB R4, R25, R24 ;  /* 0x000000181904723e */ /* 0x000fe400000000ff */
[----:B------:R-:W-:-:S05]  /*9440*/  F2FP.F16.F32.PACK_AB R5, R20, R5 ;  /* 0x000000051405723e */ /* 0x000fca00000000ff */
[----:B------:R1:W-:Y:S02]  /*9450*/  STS.128 [R3+0x21400], R4 ;  /* 0x0214000403007388 */ /* 0x0003e40000000c00 */
.L_x_5887:
[----:B------:R-:W-:Y:S05]  /*9460*/  BSYNC B1 ;  /* 0x0000000000017941 */ /* 0x000fea0003800000 */
.L_x_5886:
[----:B------:R-:W-:Y:S05]  /*9470*/  @P1 BRA `(.L_x_5885) ;  /* 0x0000001400d81947 */ /* 0x000fea0003800000 */
[----:B-1----:R-:W1:Y:S01]  /*9480*/  LDS.128 R4, [R0+0x1000] ;  /* 0x0010000000047984 */ /* 0x002e620000000c00 */
[----:B------:R-:W-:Y:S01]  /*9490*/  SHF.R.U32.HI R15, RZ, 0x10, R11 ;  /* 0x00000010ff0f7819 */ /* 0x000fe2000001160b */
[----:B------:R-:W-:Y:S01]  /*94a0*/  HADD2.F32 R13, -RZ, R46.H1_H1 ;  /* 0x3000002eff0d7230 */ /* 0x000fe20000004100 */
[----:B------:R-:W-:Y:S02]  /*94b0*/  SHF.R.U32.HI R12, RZ, 0x10, R9 ;  /* 0x00000010ff0c7819 */ /* 0x000fe40000011609 */
[----:B------:R-:W-:Y:S01]  /*94c0*/  SHF.R.U64 R25, R10, 0x10, R11 ;  /* 0x000000100a197819 */ /* 0x000fe2000000120b */
[----:B------:R-:W-:Y:S01]  /*94d0*/  HADD2.F32 R15, -RZ, R15.H0_H0 ;  /* 0x2000000fff0f7230 */ /* 0x000fe20000004100 */
[----:B------:R-:W-:Y:S01]  /*94e0*/  SHF.R.U64 R26, R8, 0x10, R9 ;  /* 0x00000010081a7819 */ /* 0x000fe20000001209 */
[----:B------:R-:W-:Y:S02]  /*94f0*/  HADD2.F32 R12, -RZ, R12.H0_H0 ;  /* 0x2000000cff0c7230 */ /* 0x000fe40000004100 */
[----:B------:R-:W-:-:S02]  /*9500*/  HADD2.F32 R11, -RZ, R45.H0_H0 ;  /* 0x2000002dff0b7230 */ /* 0x000fc40000004100 */
[--C-:B-1----:R-:W-:Y:S02]  /*9510*/  HADD2.F32 R10, -RZ, R7.reuse.H1_H1 ;  /* 0x30000007ff0a7230 */ /* 0x102fe40000004100 */
[--C-:B------:R-:W-:Y:S02]  /*9520*/  HADD2.F32 R3, -RZ, R4.reuse.H0_H0 ;  /* 0x20000004ff037230 */ /* 0x100fe40000004100 */
[----:B------:R-:W-:Y:S02]  /*9530*/  HADD2.F32 R4, -RZ, R4.H1_H1 ;  /* 0x30000004ff047230 */ /* 0x000fe40000004100 */
[C---:B------:R-:W-:Y:S01]  /*9540*/  FMUL.FTZ R20, R10.reuse, R15 ;  /* 0x0000000f0a147220 */ /* 0x040fe20000410000 */
[----:B------:R-:W-:Y:S02]  /*9550*/  HADD2.F32 R9, -RZ, R7.H0_H0 ;  /* 0x20000007ff097230 */ /* 0x000fe40000004100 */
[----:B------:R-:W-:Y:S01]  /*9560*/  FMUL.FTZ R24, R10, R12 ;  /* 0x0000000c0a187220 */ /* 0x000fe20000410000 */
[----:B------:R-:W-:-:S02]  /*9570*/  HADD2.F32 R7, -RZ, R6.H0_H0 ;  /* 0x20000006ff077230 */ /* 0x000fc40000004100 */
[C---:B------:R-:W-:Y:S01]  /*9580*/  FMUL.FTZ R10, R4.reuse, R13 ;  /* 0x0000000d040a7220 */ /* 0x040fe20000410000 */
[----:B------:R-:W-:Y:S02]  /*9590*/  HADD2.F32 R8, -RZ, R6.H1_H1 ;  /* 0x30000006ff087230 */ /* 0x000fe40000004100 */
[----:B------:R-:W-:Y:S01]  /*95a0*/  FFMA.FTZ R21, R9, R12, -R20 ;  /* 0x0000000c09157223 */ /* 0x000fe20000010814 */
[-C--:B------:R-:W-:Y:S01]  /*95b0*/  FMUL.FTZ R12, R4, R11.reuse ;  /* 0x0000000b040c7220 */ /* 0x080fe20000410000 */
[----:B------:R-:W-:Y:S01]  /*95c0*/  FFMA.FTZ R11, R3, R11, -R10 ;  /* 0x0000000b030b7223 */ /* 0x000fe2000001080a */
[--C-:B------:R-:W-:Y:S02]  /*95d0*/  HADD2.F32 R10, -RZ, R14.reuse.H1_H1 ;  /* 0x3000000eff0a7230 */ /* 0x100fe40000004100 */
[----:B------:R-:W-:Y:S01]  /*95e0*/  FFMA.FTZ R24, R9, R15, R24 ;  /* 0x0000000f09187223 */ /* 0x000fe20000010018 */
[----:B------:R-:W-:Y:S02]  /*95f0*/  HADD2.F32 R6, -RZ, R5.H0_H0 ;  /* 0x20000005ff067230 */ /* 0x000fe40000004100 */
[----:B------:R-:W-:Y:S01]  /*9600*/  FFMA.FTZ R12, R3, R13, R12 ;  /* 0x0000000d030c7223 */ /* 0x000fe2000001000c */
[----:B------:R-:W-:-:S02]  /*9610*/  HADD2.F32 R14, -RZ, R14.H0_H0 ;  /* 0x2000000eff0e7230 */ /* 0x000fc40000004100 */
[C---:B------:R-:W-:Y:S01]  /*9620*/  FMUL.FTZ R20, R8.reuse, R10 ;  /* 0x0000000a08147220 */ /* 0x040fe20000410000 */
[----:B------:R-:W-:Y:S02]  /*9630*/  HADD2.F32 R5, -RZ, R5.H1_H1 ;  /* 0x30000005ff057230 */ /* 0x000fe40000004100 */
[----:B------:R-:W-:Y:S02]  /*9640*/  HADD2.F32 R9, -RZ, R25.H0_H0 ;  /* 0x20000019ff097230 */ /* 0x000fe40000004100 */
[-C--:B------:R-:W-:Y:S01]  /*9650*/  FMUL.FTZ R13, R8, R14.reuse ;  /* 0x0000000e080d7220 */ /* 0x080fe20000410000 */
[----:B------:R-:W-:Y:S02]  /*9660*/  HADD2.F32 R4, -RZ, R26.H0_H0 ;  /* 0x2000001aff047230 */ /* 0x000fe40000004100 */
[----:B------:R-:W-:Y:S01]  /*9670*/  FFMA.FTZ R20, R7, R14, -R20 ;  /* 0x0000000e07147223 */ /* 0x000fe20000010814 */
[----:B------:R-:W-:Y:S01]  /*9680*/  FMUL.FTZ R3, R5, R9 ;  /* 0x0000000905037220 */ /* 0x000fe20000410000 */
[----:B------:R-:W-:Y:S01]  /*9690*/  FFMA.FTZ R13, R7, R10, R13 ;  /* 0x0000000a070d7223 */ /* 0x000fe2000001000d */
[-C--:B------:R-:W-:Y:S01]  /*96a0*/  FMUL.FTZ R8, R5, R4.reuse ;  /* 0x0000000405087220 */ /* 0x080fe20000410000 */
[----:B------:R-:W-:Y:S01]  /*96b0*/  F2FP.F16.F32.PACK_AB R7, R24, R21 ;  /* 0x000000151807723e */ /* 0x000fe200000000ff */
[----:B------:R-:W-:Y:S01]  /*96c0*/  FFMA.FTZ R3, R6, R4, -R3 ;  /* 0x0000000406037223 */ /* 0x000fe20000010803 */
[----:B------:R-:W-:Y:S01]  /*96d0*/  F2FP.F16.F32.PACK_AB R4, R12, R11 ;  /* 0x0000000b0c04723e */ /* 0x000fe200000000ff */
[----:B------:R-:W-:Y:S01]  /*96e0*/  FFMA.FTZ R8, R6, R9, R8 ;  /* 0x0000000906087223 */ /* 0x000fe20000010008 */
[----:B------:R-:W-:-:S04]  /*96f0*/  F2FP.F16.F32.PACK_AB R6, R13, R20 ;  /* 0x000000140d06723e */ /* 0x000fc800000000ff */
[----:B------:R-:W-:-:S05]  /*9700*/  F2FP.F16.F32.PACK_AB R5, R8, R3 ;  /* 0x000000030805723e */ /* 0x000fca00000000ff */
[----:B------:R3:W-:Y:S01]  /*9710*/  STS.128 [R0+0x1000], R4 ;  /* 0x0010000400007388 */ /* 0x0007e20000000c00 */
[----:B------:R-:W-:Y:S05]  /*9720*/  BRA `(.L_x_5885) ;  /* 0x00000014002c7947 */ /* 0x000fea0003800000 */
.L_x_5872:
[----:B------:R-:W0:Y:S01]  /*9730*/  S2R R0, SR_TID.X ;  /* 0x0000000000007919 */ /* 0x000e220000002100 */
[----:B------:R-:W1:Y:S01]  /*9740*/  LDC R34, c[0x0][0x448] ;  /* 0x00011200ff227b82 */ /* 0x000e620000000800 */
[----:B------:R-:W-:Y:S01]  /*9750*/  ULDC.64 UR4, c[0x0][0x3f8] ;  /* 0x0000fe0000047ab9 */ /* 0x000fe20000000a00 */
[----:B------:R-:W-:Y:S01]  /*9760*/  ULDC.64 UR6, c[0x0][0x408] ;  /* 0x0001020000067ab9 */ /* 0x000fe20000000a00 */
[----:B------:R-:W-:Y:S02]  /*9770*/  IMAD.MOV.U32 R27, RZ, RZ, R29 ;  /* 0x000000ffff1b7224 */ /* 0x000fe400078e001d */
[----:B------:R-:W-:Y:S01]  /*9780*/  IMAD.MOV.U32 R4, RZ, RZ, R24 ;  /* 0x000000ffff047224 */ /* 0x000fe200078e0018 */
[----:B-1----:R-:W-:Y:S01]  /*9790*/  ISETP.NE.AND P0, PT, R34, 0x1, PT ;  /* 0x000000012200780c */ /* 0x002fe20003f05270 */
[----:B0-----:R-:W-:-:S05]  /*97a0*/  VIADD R0, R0, 0xffffff80 ;  /* 0xffffff8000007836 */ /* 0x001fca0000000000 */
[----:B------:R-:W-:-:S07]  /*97b0*/  SHF.R.S32.HI R3, RZ, 0x1f, R0 ;  /* 0x0000001fff037819 */ /* 0x000fce0000011400 */
[----:B------:R-:W0:Y:S01]  /*97c0*/  @P0 LDC R5, c[0x0][0x450] ;  /* 0x00011400ff050b82 */ /* 0x000e220000000800 */
[----:B------:R-:W-:-:S04]  /*97d0*/  LEA.HI R3, R3, R0, RZ, 0x2 ;  /* 0x0000000003037211 */ /* 0x000fc800078f10ff */
[----:B------:R-:W-:-:S05]  /*97e0*/  LOP3.LUT R3, R3, 0xfffffffc, RZ, 0xc0, !PT ;  /* 0xfffffffc03037812 */ /* 0x000fca00078ec0ff */
[----:B------:R-:W-:Y:S02]  /*97f0*/  IMAD.IADD R3, R0, 0x1, -R3 ;  /* 0x0000000100037824 */ /* 0x000fe400078e0a03 */
[----:B------:R-:W1:Y:S02]  /*9800*/  @P0 LDC R0, c[0x0][0x44c] ;  /* 0x00011300ff000b82 */ /* 0x000e640000000800 */
[----:B------:R-:W-:-:S04]  /*9810*/  IMAD R3, R3, 0x20, R37 ;  /* 0x0000002003037824 */ /* 0x000fc800078e0225 */
[----:B-1----:R-:W-:-:S05]  /*9820*/  @P0 IMAD.HI.U32 R0, R3, R0, RZ ;  /* 0x0000000003000227 */ /* 0x002fca00078e00ff */
[----:B0-----:R-:W-:Y:S01]  /*9830*/  @P0 SHF.R.U32.HI R3, RZ, R5, R0 ;  /* 0x00000005ff030219 */ /* 0x001fe20000011600 */
        /* <DEDUP_REMOVED lines=18> */
[----:B------:R-:W0:Y:S01]  /*9960*/  LDC R39, c[0x0][0x3f4] ;  /* 0x0000fd00ff277b82 */ /* 0x000e220000000800 */
[----:B------:R-:W1:Y:S01]  /*9970*/  SHFL.IDX PT, R3, R25, RZ, 0x1c1f ;  /* 0x001c1fff19037589 */ /* 0x000e6200000e0000 */
[----:B------:R-:W-:-:S03]  /*9980*/  IMAD R34, R23, R34, RZ ;  /* 0x0000002217227224 */ /* 0x000fc600078e02ff */
[----:B------:R-:W2:Y:S04]  /*9990*/  SHFL.IDX PT, R0, R26, RZ, 0x1c1f ;  /* 0x001c1fff1a007589 */ /* 0x000ea800000e0000 */
[----:B------:R-:W3:Y:S04]  /*99a0*/  SHFL.IDX PT, R14, R27, RZ, 0x1c1f ;  /* 0x001c1fff1b0e7589 */ /* 0x000ee800000e0000 */
[----:B------:R-:W4:Y:S01]  /*99b0*/  SHFL.IDX PT, R4, R24, RZ, 0x1c1f ;  /* 0x001c1fff18047589 */ /* 0x000f2200000e0000 */
[----:B0-----:R-:W-:-:S04]  /*99c0*/  ISETP.GE.AND P0, PT, R16, R39, PT ;  /* 0x000000271000720c */ /* 0x001fc80003f06270 */
[----:B------:R-:W-:-:S13]  /*99d0*/  ISETP.GE.OR P1, PT, R37, R34, P0 ;  /* 0x000000222500720c */ /* 0x000fda0000726670 */
[C---:B------:R-:W-:Y:S01]  /*99e0*/  @!P1 IMAD.SHL.U32 R5, R16.reuse, 0x2, RZ ;  /* 0x0000000210059824 */ /* 0x040fe200078e00ff */
[----:B------:R-:W-:-:S04]  /*99f0*/  @!P1 SHF.L.U64.HI R21, R16, 0x1, R17 ;  /* 0x0000000110159819 */ /* 0x000fc80000010211 */
[----:B-1----:R-:W-:-:S05]  /*9a00*/  @!P1 IADD3 R6, P2, R3, R5, RZ ;  /* 0x0000000503069210 */ /* 0x002fca0007f5e0ff */
[----:B--2---:R-:W-:-:S05]  /*9a10*/  @!P1 IMAD.X R7, R0, 0x1, R21, P2 ;  /* 0x0000000100079824 */ /* 0x004fca00010e0615 */
[----:B------:R-:W2:Y:S01]  /*9a20*/  @!P1 LD.E.128 R8, desc[UR42][R6.64] ;  /* 0x0000002a06089980 */ /* 0x000ea2000c101d00 */
[----:B---3--:R-:W-:-:S05]  /*9a30*/  @!P1 IADD3 R14, P2, R14, R5, RZ ;  /* 0x000000050e0e9210 */ /* 0x008fca0007f5e0ff */
[----:B----4-:R-:W-:-:S04]  /*9a40*/  @!P1 IMAD.X R3, R4, 0x1, R21, P2 ;  /* 0x0000000104039824 */ /* 0x010fc800010e0615 */
[----:B------:R-:W-:-:S05]  /*9a50*/  @!P1 IMAD.MOV.U32 R15, RZ, RZ, R3 ;  /* 0x000000ffff0f9224 */ /* 0x000fca00078e0003 */
[----:B------:R0:W3:Y:S01]  /*9a60*/  @!P1 LD.E.128 R4, desc[UR42][R14.64] ;  /* 0x0000002a0e049980 */ /* 0x0000e2000c101d00 */
[----:B------:R-:W-:Y:S02]  /*9a70*/  CS2R R30, SRZ ;  /* 0x00000000001e7805 */ /* 0x000fe4000001ff00 */
[----:B------:R-:W-:Y:S02]  /*9a80*/  CS2R R20, SRZ ;  /* 0x0000000000147805 */ /* 0x000fe4000001ff00 */
[----:B------:R-:W-:Y:S01]  /*9a90*/  CS2R R28, SRZ ;  /* 0x00000000001c7805 */ /* 0x000fe2000001ff00 */
[----:B------:R-:W1:Y:S01]  /*9aa0*/  SHFL.IDX PT, R24, R24, 0x1, 0x1c1f ;  /* 0x003c1f0018187f89 */ /* 0x000e6200000e0000 */
[----:B------:R-:W-:-:S03]  /*9ab0*/  CS2R R32, SRZ ;  /* 0x0000000000207805 */ /* 0x000fc6000001ff00 */
[----:B0-----:R0:W4:Y:S01]  /*9ac0*/  SHFL.IDX PT, R14, R27, 0x1, 0x1c1f ;  /* 0x003c1f001b0e7f89 */ /* 0x00112200000e0000 */
[----:B--2---:R-:W-:Y:S01]  /*9ad0*/  @!P1 MOV R30, R8 ;  /* 0x00000008001e9202 */ /* 0x004fe20000000f00 */
[----:B------:R-:W-:Y:S02]  /*9ae0*/  @!P1 IMAD.MOV.U32 R31, RZ, RZ, R9 ;  /* 0x000000ffff1f9224 */ /* 0x000fe400078e0009 */
[----:B------:R-:W-:Y:S02]  /*9af0*/  @!P1 IMAD.MOV.U32 R32, RZ, RZ, R10 ;  /* 0x000000ffff209224 */ /* 0x000fe400078e000a */
[----:B------:R-:W-:Y:S02]  /*9b00*/  IMAD.MOV.U32 R0, RZ, RZ, R30 ;  /* 0x000000ffff007224 */ /* 0x000fe400078e001e */
[----:B------:R-:W-:Y:S02]  /*9b10*/  IMAD.MOV.U32 R3, RZ, RZ, R31 ;  /* 0x000000ffff037224 */ /* 0x000fe400078e001f */
[----:B------:R-:W-:Y:S01]  /*9b20*/  @!P1 IMAD.MOV.U32 R33, RZ, RZ, R11 ;  /* 0x000000ffff219224 */ /* 0x000fe200078e000b */
[----:B------:R-:W-:Y:S01]  /*9b30*/  PRMT R51, R51, 0x5410, R0 ;  /* 0x0000541033337816 */ /* 0x000fe20000000000 */
[----:B------:R-:W-:Y:S01]  /*9b40*/  IMAD.MOV.U32 R8, RZ, RZ, R32 ;  /* 0x000000ffff087224 */ /* 0x000fe200078e0020 */
[----:B------:R-:W-:Y:S01]  /*9b50*/  PRMT R38, R38, 0x5410, R3 ;  /* 0x0000541026267816 */ /* 0x000fe20000000003 */
[----:B------:R0:W2:Y:S01]  /*9b60*/  SHFL.IDX PT, R0, R26, 0x1, 0x1c1f ;  /* 0x003c1f001a007f89 */ /* 0x0000a200000e0000 */
[----:B------:R-:W-:-:S02]  /*9b70*/  IMAD.MOV.U32 R9, RZ, RZ, R33 ;  /* 0x000000ffff097224 */ /* 0x000fc400078e0021 */
[----:B---3--:R-:W-:Y:S01]  /*9b80*/  @!P1 IMAD.MOV.U32 R20, RZ, RZ, R4 ;  /* 0x000000ffff149224 */ /* 0x008fe200078e0004 */
[----:B------:R0:W3:Y:S01]  /*9b90*/  SHFL.IDX PT, R3, R25, 0x1, 0x1c1f ;  /* 0x003c1f0019037f89 */ /* 0x0000e200000e0000 */
[----:B------:R-:W-:Y:S01]  /*9ba0*/  @!P1 IMAD.MOV.U32 R21, RZ, RZ, R5 ;  /* 0x000000ffff159224 */ /* 0x000fe200078e0005 */
[----:B------:R-:W-:Y:S01]  /*9bb0*/  PRMT R35, R8, 0x5410, R9 ;  /* 0x0000541008237816 */ /* 0x000fe20000000009 */
[----:B------:R-:W-:Y:S02]  /*9bc0*/  @!P1 IMAD.MOV.U32 R29, RZ, RZ, R7 ;  /* 0x000000ffff1d9224 */ /* 0x000fe400078e0007 */
[----:B------:R-:W-:Y:S02]  /*9bd0*/  @!P1 IMAD.MOV.U32 R28, RZ, RZ, R6 ;  /* 0x000000ffff1c9224 */ /* 0x000fe400078e0006 */
[----:B------:R-:W-:Y:S01]  /*9be0*/  IMAD.MOV.U32 R4, RZ, RZ, R20 ;  /* 0x000000ffff047224 */ /* 0x000fe200078e0014 */
[----:B------:R-:W-:Y:S01]  /*9bf0*/  MOV R7, R29 ;  /* 0x0000001d00077202 */ /* 0x000fe20000000f00 */
[----:B------:R-:W-:-:S02]  /*9c00*/  IMAD.MOV.U32 R5, RZ, RZ, R21 ;  /* 0x000000ffff057224 */ /* 0x000fc400078e0015 */
[----:B------:R-:W-:Y:S01]  /*9c10*/  IMAD.MOV.U32 R6, RZ, RZ, R28 ;  /* 0x000000ffff067224 */ /* 0x000fe200078e001c */
[----:B------:R-:W-:Y:S02]  /*9c20*/  PRMT R44, R4, 0x5410, R7 ;  /* 0x00005410042c7816 */ /* 0x000fe40000000007 */
[----:B------:R-:W-:Y:S02]  /*9c30*/  PRMT R38, R5, 0x7610, R38 ;  /* 0x0000761005267816 */ /* 0x000fe40000000026 */
[----:B------:R-:W-:Y:S02]  /*9c40*/  CS2R R4, SRZ ;  /* 0x0000000000047805 */ /* 0x000fe4000001ff00 */
[----:B01--4-:R-:W-:-:S07]  /*9c50*/  PRMT R51, R6, 0x7610, R51 ;  /* 0x0000761006337816 */ /* 0x013fce0000000033 */
.L_x_6181:
[----:B------:R-:W4:Y:S01]  /*9c60*/  LDL R7, [R1+0x54] ;  /* 0x0000540001077983 */ /* 0x000f220000100800 */
[----:B------:R-:W-:Y:S01]  /*9c70*/  VIADD R37, R37, 0x20 ;  /* 0x0000002025257836 */ /* 0x000fe20000000000 */
[----:B------:R-:W-:Y:S01]  /*9c80*/  BSSY B1, `(.L_x_5889) ;  /* 0x0000016000017945 */ /* 0x000fe20003800000 */
[----:B------:R-:W-:Y:S02]  /*9c90*/  CS2R R8, SRZ ;  /* 0x0000000000087805 */ /* 0x000fe4000001ff00 */
[----:B------:R-:W-:Y:S02]  /*9ca0*/  CS2R R10, SRZ ;  /* 0x00000000000a7805 */ /* 0x000fe4000001ff00 */
[----:B------:R-:W-:Y:S02]  /*9cb0*/  ISETP.GE.AND P1, PT, R37, R34, PT ;  /* 0x000000222500720c */ /* 0x000fe40003f26270 */
[----:B----4-:R-:W-:-:S04]  /*9cc0*/  LEA.HI R6, R7, R7, RZ, 0x1 ;  /* 0x0000000707067211 */ /* 0x010fc800078f08ff */
[----:B------:R-:W-:-:S05]  /*9cd0*/  LOP3.LUT R6, R6, 0xfffffffe, RZ, 0xc0, !PT ;  /* 0xfffffffe06067812 */ /* 0x000fca00078ec0ff */
[----:B------:R-:W-:Y:S01]  /*9ce0*/  IMAD.IADD R13, R7, 0x1, -R6 ;  /* 0x00000001070d7824 */ /* 0x000fe200078e0a06 */
[----:B------:R-:W-:-:S04]  /*9cf0*/  CS2R R6, SRZ ;  /* 0x0000000000067805 */ /* 0x000fc8000001ff00 */
[----:B------:R-:W-:Y:S01]  /*9d00*/  SHF.L.U32 R13, R13, 0x1f, RZ ;  /* 0x0000001f0d0d7819 */ /* 0x000fe200000006ff */
[----:B------:R-:W-:Y:S06]  /*9d10*/  @P1 BRA `(.L_x_5890) ;  /* 0x0000000000301947 */ /* 0x000fec0003800000 */
[----:B------:R-:W-:Y:S02]  /*9d20*/  CS2R R6, SRZ ;  /* 0x0000000000067805 */ /* 0x000fe4000001ff00 */
[----:B------:R-:W-:Y:S02]  /*9d30*/  CS2R R8, SRZ ;  /* 0x0000000000087805 */ /* 0x000fe4000001ff00 */
[----:B------:R-:W-:Y:S01]  /*9d40*/  CS2R R10, SRZ ;  /* 0x00000000000a7805 */ /* 0x000fe2000001ff00 */
[----:B------:R-:W-:Y:S06]  /*9d50*/  @P0 BRA `(.L_x_5890) ;  /* 0x0000000000200947 */ /* 0x000fec0003800000 */
[C---:B------:R-:W-:Y:S01]  /*9d60*/  IMAD.SHL.U32 R4, R16.reuse, 0x2, RZ ;  /* 0x0000000210047824 */ /* 0x040fe200078e00ff */
[----:B------:R-:W-:-:S04]  /*9d70*/  SHF.L.U64.HI R5, R16, 0x1, R17 ;  /* 0x0000000110057819 */ /* 0x000fc80000010211 */
[-C--:B---3--:R-:W-:Y:S02]  /*9d80*/  IADD3 R8, P1, R3, R4.reuse, RZ ;  /* 0x0000000403087210 */ /* 0x088fe40007f3e0ff */
[----:B------:R-:W-:-:S03]  /*9d90*/  IADD3 R4, P2, R14, R4, RZ ;  /* 0x000000040e047210 */ /* 0x000fc60007f5e0ff */
[--C-:B--2---:R-:W-:Y:S02]  /*9da0*/  IMAD.X R9, R0, 0x1, R5.reuse, P1 ;  /* 0x0000000100097824 */ /* 0x104fe400008e0605 */
[----:B------:R-:W-:-:S04]  /*9db0*/  IMAD.X R5, R24, 0x1, R5, P2 ;  /* 0x0000000118057824 */ /* 0x000fc800010e0605 */
[----:B------:R-:W5:Y:S04]  /*9dc0*/  LD.E.128 R8, desc[UR42][R8.64] ;  /* 0x0000002a08087980 */ /* 0x000f68000c101d00 */
[----:B------:R-:W5:Y:S02]  /*9dd0*/  LD.E.128 R4, desc[UR42][R4.64] ;  /* 0x0000002a04047980 */ /* 0x000f64000c101d00 */
.L_x_5890:
[----:B------:R-:W-:Y:S05]  /*9de0*/  BSYNC B1 ;  /* 0x0000000000017941 */ /* 0x000fea0003800000 */
.L_x_5889:
[----:B------:R-:W0:Y:S01]  /*9df0*/  SYNCS.PHASECHK.TRANS64.TRYWAIT P1, [R2+URZ+0x28c00], R13 ;  /* 0x028c000d020075a7 */ /* 0x000e22000802017f */
[----:B---3--:R-:W-:Y:S01]  /*9e00*/  VIADDMNMX R3, R34, -R199, 0x40, PT ;  /* 0x0000004022037446 */ /* 0x008fe200038009c7 */
[C---:B------:R-:W-:Y:S01]  /*9e10*/  VIADD R14, R196.reuse, 0x20 ;  /* 0x00000020c40e7836 */ /* 0x040fe20000000000 */
[----:B------:R-:W-:Y:S01]  /*9e20*/  BSSY B1, `(.L_x_5891) ;  /* 0x0000010000017945 */ /* 0x000fe20003800000 */
[----:B-----5:R-:W-:Y:S01]  /*9e30*/  IMAD.MOV.U32 R12, RZ, RZ, R5 ;  /* 0x000000ffff0c7224 */ /* 0x020fe200078e0005 */
[-C--:B------:R-:W-:Y:S01]  /*9e40*/  ISETP.GE.OR P2, PT, R196, R3.reuse, P0 ;  /* 0x00000003c400720c */ /* 0x080fe20000746670 */
[----:B--2---:R-:W-:Y:S01]  /*9e50*/  IMAD.MOV.U32 R0, RZ, RZ, R4 ;  /* 0x000000ffff007224 */ /* 0x004fe200078e0004 */
[----:B------:R-:W-:Y:S01]  /*9e60*/  ISETP.GE.OR P0, PT, R14, R3, P0 ;  /* 0x000000030e00720c */ /* 0x000fe20000706670 */
[----:B------:R-:W-:Y:S01]  /*9e70*/  IMAD.MOV.U32 R3, RZ, RZ, R6 ;  /* 0x000000ffff037224 */ /* 0x000fe200078e0006 */
[----:B------:R-:W-:Y:S01]  /*9e80*/  PRMT R52, R12, 0x7610, R52 ;  /* 0x000076100c347816 */ /* 0x000fe20000000034 */
[----:B------:R-:W-:Y:S01]  /*9e90*/  IMAD.MOV.U32 R12, RZ, RZ, R7 ;  /* 0x000000ffff0c7224 */ /* 0x000fe200078e0007 */
[----:B------:R-:W-:Y:S01]  /*9ea0*/  PRMT R0, R0, 0x5410, R0 ;  /* 0x0000541000007816 */ /* 0x000fe20000000000 */
[----:B------:R-:W-:Y:S01]  /*9eb0*/  IMAD.MOV.U32 R14, RZ, RZ, R8 ;  /* 0x000000ffff0e7224 */ /* 0x000fe200078e0008 */
[----:B------:R-:W-:Y:S01]  /*9ec0*/  PRMT R52, R52, 0x5410, R3 ;  /* 0x0000541034347816 */ /* 0x000fe20000000003 */
[----:B------:R-:W-:Y:S01]  /*9ed0*/  IMAD.MOV.U32 R15, RZ, RZ, R9 ;  /* 0x000000ffff0f7224 */ /* 0x000fe200078e0009 */
[----:B------:R-:W-:Y:S01]  /*9ee0*/  PRMT R0, R12, 0x7610, R0 ;  /* 0x000076100c007816 */ /* 0x000fe20000000000 */
[----:B------:R-:W-:-:S03]  /*9ef0*/  IMAD.IADD R3, R16, 0x1, R39 ;  /* 0x0000000110037824 */ /* 0x000fc600078e0227 */
[----:B------:R-:W-:Y:S01]  /*9f00*/  PRMT R53, R14, 0x5410, R15 ;  /* 0x000054100e357816 */ /* 0x000fe2000000000f */
[----:B0-----:R-:W-:Y:S06]  /*9f10*/  @!P1 BRA `(.L_x_5892) ;  /* 0x0000016000649947 */ /* 0x001fec0003800000 */
.L_x_6182:
[----:B------:R-:W-:Y:S05]  /*9f20*/  BSYNC B1 ;  /* 0x0000000000017941 */ /* 0x000fea0003800000 */
.L_x_5891:
[----:B------:R-:W-:Y:S01]  /*9f30*/  BSSY B1, `(.L_x_5893) ;  /* 0x0000068000017945 */ /* 0x000fe20003800000 */
[----:B------:R-:W-:Y:S01]  /*9f40*/  IMAD.MOV.U32 R54, RZ, RZ, R10 ;  /* 0x000000ffff367224 */ /* 0x000fe200078e000a */
[----:B------:R-:W-:Y:S02]  /*9f50*/  MOV R55, R11 ;  /* 0x0000000b00377202 */ /* 0x000fe40000000f00 */
[----:B------:R-:W-:Y:S01]  /*9f60*/  LOP3.LUT R3, R3, 0x38, RZ, 0xc0, !PT ;  /* 0x0000003803037812 */ /* 0x000fe200078ec0ff */
[----:B------:R-:W-:Y:S06]  /*9f70*/  @P2 BRA `(.L_x_5894) ;  /* 0x00000004008c2947 */ /* 0x000fec0003800000 */
[----:B------:R-:W1:Y:S01]  /*9f80*/  S2R R14, SR_TID.X ;  /* 0x00000000000e7919 */ /* 0x000e620000002100 */
[----:B------:R-:W-:Y:S01]  /*9f90*/  IMAD.SHL.U32 R12, R200, 0x40, RZ ;  /* 0x00000040c80c7824 */ /* 0x000fe200078e00ff */
[----:B------:R-:W-:Y:S01]  /*9fa0*/  SHF.R.U64 R50, R30, 0x10, R31 ;  /* 0x000000101e327819 */ /* 0x000fe2000000121f */
[--C-:B------:R-:W-:Y:S01]  /*9fb0*/  HADD2.F32 R39, -RZ, R38.reuse.H0_H0 ;  /* 0x20000026ff277230 */ /* 0x100fe20000004100 */
[--C-:B------:R-:W-:Y:S01]  /*9fc0*/  SHF.R.U32.HI R34, RZ, 0x10, R21.reuse ;  /* 0x00000010ff227819 */ /* 0x100fe20000011615 */
[----:B------:R-:W-:Y:S01]  /*9fd0*/  HADD2.F32 R37, -RZ, R38.H1_H1 ;  /* 0x30000026ff257230 */ /* 0x000fe20000004100 */
[----:B------:R-:W-:Y:S02]  /*9fe0*/  LOP3.LUT R24, R12, 0x1c0, RZ, 0xc0, !PT ;  /* 0x000001c00c187812 */ /* 0x000fe400078ec0ff */
[----:B------:R-:W-:Y:S01]  /*9ff0*/  SHF.R.U64 R48, R20, 0x10, R21 ;  /* 0x0000001014307819 */ /* 0x000fe20000001215 */
[----:B------:R-:W-:Y:S01]  /*a000*/  HADD2.F32 R34, -RZ, R34.H0_H0 ;  /* 0x20000022ff227230 */ /* 0x000fe20000004100 */
[----:B------:R-:W-:-:S02]  /*a010*/  LOP3.LUT R12, R24, 0x38, R16, 0xf8, !PT ;  /* 0x00000038180c7812 */ /* 0x000fc400078ef810 */
[--C-:B------:R-:W-:Y:S02]  /*a020*/  SHF.R.U32.HI R15, RZ, 0x3, R24.reuse ;  /* 0x00000003ff0f7819 */ /* 0x100fe40000011618 */
[----:B------:R-:W-:Y:S02]  /*a030*/  SHF.R.U32.HI R36, RZ, 0x10, R31 ;  /* 0x00000010ff247819 */ /* 0x000fe4000001161f */
[----:B------:R-:W-:Y:S02]  /*a040*/  LOP3.LUT R12, R12, R15, RZ, 0x3c, !PT ;  /* 0x0000000f0c0c7212 */ /* 0x000fe400078e3cff */
[----:B------:R-:W-:Y:S02]  /*a050*/  LOP3.LUT R24, R15, R3, R24, 0x1e, !PT ;  /* 0x000000030f187212 */ /* 0x000fe400078e1e18 */
[----:B------:R-:W-:Y:S02]  /*a060*/  SHF.R.U64 R49, R32, 0x10, R33 ;  /* 0x0000001020317819 */ /* 0x000fe40000001221 */
[----:B------:R-:W-:-:S02]  /*a070*/  SHF.R.U32.HI R40, RZ, 0x10, R29 ;  /* 0x00000010ff287819 */ /* 0x000fc4000001161d */
[----:B------:R-:W-:Y:S02]  /*a080*/  SHF.R.U64 R47, R28, 0x10, R29 ;  /* 0x000000101c2f7819 */ /* 0x000fe4000000121d */
[----:B------:R-:W-:Y:S01]  /*a090*/  SHF.R.U32.HI R42, RZ, 0x10, R33 ;  /* 0x00000010ff2a7819 */ /* 0x000fe20000011621 */
[----:B-1----:R-:W-:-:S05]  /*a0a0*/  VIADD R14, R14, 0xffffff80 ;  /* 0xffffff800e0e7836 */ /* 0x002fca0000000000 */
[----:B------:R-:W-:-:S04]  /*a0b0*/  SHF.R.S32.HI R25, RZ, 0x1f, R14 ;  /* 0x0000001fff197819 */ /* 0x000fc8000001140e */
[----:B------:R-:W-:-:S04]  /*a0c0*/  LEA.HI R25, R25, R14, RZ, 0x5 ;  /* 0x0000000e19197211 */ /* 0x000fc800078f28ff */
[----:B------:R-:W-:-:S05]  /*a0d0*/  SHF.R.S32.HI R25, RZ, 0x5, R25 ;  /* 0x00000005ff197819 */ /* 0x000fca0000011419 */
[C---:B0-----:R-:W-:Y:S02]  /*a0e0*/  IMAD R13, R25.reuse, 0x200, R12 ;  /* 0x00000200190d7824 */ /* 0x041fe400078e020c */
[----:B------:R-:W-:Y:S02]  /*a0f0*/  IMAD R25, R25, 0x200, R24 ;  /* 0x0000020019197824 */ /* 0x000fe400078e0218 */
[--C-:B------:R-:W-:Y:S02]  /*a100*/  IMAD R45, R13, 0x2, R2.reuse ;  /* 0x000000020d2d7824 */ /* 0x100fe400078e0202 */
[----:B------:R-:W-:-:S03]  /*a110*/  IMAD R46, R25, 0x2, R2 ;  /* 0x00000002192e7824 */ /* 0x000fc600078e0202 */
[----:B------:R-:W0:Y:S04]  /*a120*/  LDS.128 R12, [R45+0x20400] ;  /* 0x020400002d0c7984 */ /* 0x000e280000000c00 */
[----:B------:R-:W1:Y:S01]  /*a130*/  LDS.128 R24, [R46+0x20400] ;  /* 0x020400002e187984 */ /* 0x000e620000000c00 */
[--C-:B0-----:R-:W-:Y:S02]  /*a140*/  HADD2.F32 R20, -RZ, R13.reuse.H0_H0 ;  /* 0x2000000dff147230 */ /* 0x101fe40000004100 */
[----:B------:R-:W-:Y:S02]  /*a150*/  HADD2.F32 R21, -RZ, R13.H1_H1 ;  /* 0x3000000dff157230 */ /* 0x000fe40000004100 */
[--C-:B-1----:R-:W-:Y:S02]  /*a160*/  HADD2.F32 R30, -RZ, R25.reuse.H0_H0 ;  /* 0x20000019ff1e7230 */ /* 0x102fe40000004100 */
[----:B------:R-:W-:-:S02]  /*a170*/  HADD2.F32 R31, -RZ, R25.H1_H1 ;  /* 0x30000019ff1f7230 */ /* 0x000fc40000004100 */
[----:B------:R-:W-:Y:S02]  /*a180*/  HADD2.F32 R32, -RZ, R27.H0_H0 ;  /* 0x2000001bff207230 */ /* 0x000fe40000004100 */
[C---:B------:R-:W-:Y:S01]  /*a190*/  FMUL.FTZ R41, R30.reuse, R39 ;  /* 0x000000271e297220 */ /* 0x040fe20000410000 */
[-C--:B------:R-:W-:Y:S01]  /*a1a0*/  FMUL.FTZ R43, R30, R37.reuse ;  /* 0x000000251e2b7220 */ /* 0x080fe20000410000 */
[----:B------:R-:W-:Y:S02]  /*a1b0*/  HADD2.F32 R30, -RZ, R36.H0_H0 ;  /* 0x20000024ff1e7230 */ /* 0x000fe40000004100 */
[----:B------:R-:W-:Y:S01]  /*a1c0*/  FMUL.FTZ R36, R31, R34 ;  /* 0x000000221f247220 */ /* 0x000fe20000410000 */
[C---:B------:R-:W-:Y:S01]  /*a1d0*/  FFMA.FTZ R38, R20.reuse, R37, -R41 ;  /* 0x0000002514267223 */ /* 0x040fe20000010829 */
[----:B------:R-:W-:Y:S02]  /*a1e0*/  HADD2.F32 R41, -RZ, R44.H1_H1 ;  /* 0x3000002cff297230 */ /* 0x000fe40000004100 */
[----:B------:R-:W-:Y:S01]  /*a1f0*/  FFMA.FTZ R43, R20, R39, R43 ;  /* 0x00000027142b7223 */ /* 0x000fe2000001002b */
[----:B------:R-:W-:-:S02]  /*a200*/  HADD2.F32 R37, -RZ, R35.H1_H1 ;  /* 0x30000023ff257230 */ /* 0x000fc40000004100 */
[-C--:B------:R-:W-:Y:S01]  /*a210*/  FMUL.FTZ R20, R31, R30.reuse ;  /* 0x0000001e1f147220 */ /* 0x080fe20000410000 */
[----:B------:R-:W-:Y:S02]  /*a220*/  HADD2.F32 R28, -RZ, R15.H0_H0 ;  /* 0x2000000fff1c7230 */ /* 0x000fe40000004100 */
[----:B------:R-:W-:Y:S01]  /*a230*/  FFMA.FTZ R39, R21, R30, -R36 ;  /* 0x0000001e15277223 */ /* 0x000fe20000010824 */
[C---:B------:R-:W-:Y:S01]  /*a240*/  FMUL.FTZ R31, R32.reuse, R41 ;  /* 0x00000029201f7220 */ /* 0x040fe20000410000 */
[----:B------:R-:W-:Y:S02]  /*a250*/  HADD2.F32 R33, -RZ, R27.H1_H1 ;  /* 0x3000001bff217230 */ /* 0x000fe40000004100 */
[-C--:B------:R-:W-:Y:S01]  /*a260*/  FMUL.FTZ R32, R32, R37.reuse ;  /* 0x0000002520207220 */ /* 0x080fe20000410000 */
[----:B------:R-:W-:Y:S02]  /*a270*/  HADD2.F32 R36, -RZ, R40.H0_H0 ;  /* 0x20000028ff247230 */ /* 0x000fe40000004100 */
[----:B------:R-:W-:Y:S01]  /*a280*/  FFMA.FTZ R37, R28, R37, -R31 ;  /* 0x000000251c257223 */ /* 0x000fe2000001081f */
[----:B------:R-:W-:-:S02]  /*a290*/  HADD2.F32 R29, -RZ, R15.H1_H1 ;  /* 0x3000000fff1d7230 */ /* 0x000fc40000004100 */
[----:B------:R-:W-:Y:S01]  /*a2a0*/  FFMA.FTZ R41, R28, R41, R32 ;  /* 0x000000291c297223 */ /* 0x000fe20000010020 */
[----:B------:R-:W-:Y:S02]  /*a2b0*/  HADD2.F32 R30, -RZ, R42.H0_H0 ;  /* 0x2000002aff1e7230 */ /* 0x000fe40000004100 */
[----:B------:R-:W-:Y:S01]  /*a2c0*/  FFMA.FTZ R40, R21, R34, R20 ;  /* 0x0000002215287223 */ /* 0x000fe20000010014 */
[----:B------:R-:W-:Y:S02]  /*a2d0*/  HADD2.F32 R25, -RZ, R24.H0_H0 ;  /* 0x20000018ff197230 */ /* 0x000fe40000004100 */
[C---:B------:R-:W-:Y:S01]  /*a2e0*/  FMUL.FTZ R28, R33.reuse, R36 ;  /* 0x00000024211c7220 */ /* 0x040fe20000410000 */
[----:B------:R-:W-:Y:S02]  /*a2f0*/  HADD2.F32 R32, -RZ, R44.H0_H0 ;  /* 0x2000002cff207230 */ /* 0x000fe40000004100 */
[----:B------:R-:W-:Y:S01]  /*a300*/  FMUL.FTZ R44, R33, R30 ;  /* 0x0000001e212c7220 */ /* 0x000fe20000410000 */
[----:B------:R-:W-:-:S02]  /*a310*/  HADD2.F32 R20, -RZ, R51.H1_H1 ;  /* 0x30000033ff147230 */ /* 0x000fc40000004100 */
[----:B------:R-:W-:Y:S01]  /*a320*/  FFMA.FTZ R42, R29, R30, -R28 ;  /* 0x0000001e1d2a7223 */ /* 0x000fe2000001081c */
[----:B------:R-:W-:Y:S02]  /*a330*/  HADD2.F32 R13, -RZ, R12.H0_H0 ;  /* 0x2000000cff0d7230 */ /* 0x000fe40000004100 */
[C---:B------:R-:W-:Y:S01]  /*a340*/  FMUL.FTZ R34, R25.reuse, R32 ;  /* 0x0000002019227220 */ /* 0x040fe20000410000 */
[----:B------:R-:W-:Y:S02]  /*a350*/  HADD2.F32 R27, -RZ, R26.H0_H0 ;  /* 0x2000001aff1b7230 */ /* 0x000fe40000004100 */
[----:B------:R-:W-:Y:S01]  /*a360*/  FMUL.FTZ R25, R25, R20 ;  /* 0x0000001419197220 */ /* 0x000fe20000410000 */
[----:B------:R-:W-:Y:S02]  /*a370*/  HADD2.F32 R30, -RZ, R51.H0_H0 ;  /* 0x20000033ff1e7230 */ /* 0x000fe40000004100 */
[----:B------:R-:W-:Y:S01]  /*a380*/  FFMA.FTZ R44, R29, R36, R44 ;  /* 0x000000241d2c7223 */ /* 0x000fe2000001002c */
[----:B------:R-:W-:-:S02]  /*a390*/  HADD2.F32 R28, -RZ, R35.H0_H0 ;  /* 0x20000023ff1c7230 */ /* 0x000fc40000004100 */
[----:B------:R-:W-:Y:S01]  /*a3a0*/  FFMA.FTZ R34, R13, R20, -R34 ;  /* 0x000000140d227223 */ /* 0x000fe20000010822 */
[----:B------:R-:W-:Y:S02]  /*a3b0*/  HADD2.F32 R15, -RZ, R14.H0_H0 ;  /* 0x2000000eff0f7230 */ /* 0x000fe40000004100 */
[----:B------:R-:W-:Y:S01]  /*a3c0*/  FMUL.FTZ R36, R27, R30 ;  /* 0x0000001e1b247220 */ /* 0x000fe20000410000 */
[----:B------:R-:W-:Y:S01]  /*a3d0*/  FFMA.FTZ R32, R13, R32, R25 ;  /* 0x000000200d207223 */ /* 0x000fe20000010019 */
[-C--:B------:R-:W-:Y:S01]  /*a3e0*/  FMUL.FTZ R20, R27, R28.reuse ;  /* 0x0000001c1b147220 */ /* 0x080fe20000410000 */
[----:B------:R-:W-:Y:S02]  /*a3f0*/  HADD2.F32 R24, -RZ, R24.H1_H1 ;  /* 0x30000018ff187230 */ /* 0x000fe40000004100 */
[C---:B------:R-:W-:Y:S01]  /*a400*/  FFMA.FTZ R36, R15.reuse, R28, -R36 ;  /* 0x0000001c0f247223 */ /* 0x040fe20000010824 */
[----:B------:R-:W-:Y:S02]  /*a410*/  HADD2.F32 R26, -RZ, R26.H1_H1 ;  /* 0x3000001aff1a7230 */ /* 0x000fe40000004100 */
[----:B------:R-:W-:Y:S01]  /*a420*/  FFMA.FTZ R20, R15, R30, R20 ;  /* 0x0000001e0f147223 */ /* 0x000fe20000010014 */
[----:B------:R-:W-:-:S02]  /*a430*/  HADD2.F32 R25, -RZ, R48.H0_H0 ;  /* 0x20000030ff197230 */ /* 0x000fc40000004100 */
[----:B------:R-:W-:Y:S02]  /*a440*/  HADD2.F32 R27, -RZ, R47.H0_H0 ;  /* 0x2000002fff1b7230 */ /* 0x000fe40000004100 */
[----:B------:R-:W-:Y:S02]  /*a450*/  HADD2.F32 R13, -RZ, R50.H0_H0 ;  /* 0x20000032ff0d7230 */ /* 0x000fe40000004100 */
[----:B------:R-:W-:Y:S01]  /*a460*/  FMUL.FTZ R15, R24, R25 ;  /* 0x00000019180f7220 */ /* 0x000fe20000410000 */
[----:B------:R-:W-:Y:S02]  /*a470*/  HADD2.F32 R21, -RZ, R49.H0_H0 ;  /* 0x20000031ff157230 */ /* 0x000fe40000004100 */
[----:B------:R-:W-:Y:S01]  /*a480*/  FMUL.FTZ R33, R26, R27 ;  /* 0x0000001b1a217220 */ /* 0x000fe20000410000 */
[----:B------:R-:W-:Y:S02]  /*a490*/  HADD2.F32 R12, -RZ, R12.H1_H1 ;  /* 0x3000000cff0c7230 */ /* 0x000fe40000004100 */
[----:B------:R-:W-:Y:S01]  /*a4a0*/  FMUL.FTZ R24, R24, R13 ;  /* 0x0000000d18187220 */ /* 0x000fe20000410000 */
[----:B------:R-:W-:-:S02]  /*a4b0*/  HADD2.F32 R14, -RZ, R14.H1_H1 ;  /* 0x3000000eff0e7230 */ /* 0x000fc40000004100 */
[----:B------:R-:W-:Y:S01]  /*a4c0*/  FMUL.FTZ R26, R26, R21 ;  /* 0x000000151a1a7220 */ /* 0x000fe20000410000 */
[C---:B------:R-:W-:Y:S01]  /*a4d0*/  FFMA.FTZ R29, R12.reuse, R13, -R15 ;  /* 0x0000000d0c1d7223 */ /* 0x040fe2000001080f */
[----:B------:R-:W-:Y:S01]  /*a4e0*/  FFMA.FTZ R31, R12, R25, R24 ;  /* 0x000000190c1f7223 */ /* 0x000fe20000010018 */
[C---:B------:R-:W-:Y:S01]  /*a4f0*/  FFMA.FTZ R33, R14.reuse, R21, -R33 ;  /* 0x000000150e217223 */ /* 0x040fe20000010821 */
[----:B------:R-:W-:Y:S01]  /*a500*/  FFMA.FTZ R21, R14, R27, R26 ;  /* 0x0000001b0e157223 */ /* 0x000fe2000001001a */
[----:B------:R-:W-:Y:S02]  /*a510*/  F2FP.F16.F32.PACK_AB R13, R39, R38 ;  /* 0x00000026270d723e */ /* 0x000fe400000000ff */
        /* <DEDUP_REMOVED lines=9> */
.L_x_5894:
[----:B------:R-:W-:Y:S05]  /*a5b0*/  BSYNC B1 ;  /* 0x0000000000017941 */ /* 0x000fea0003800000 */
.L_x_5893:
[----:B------:R-:W-:Y:S01]  /*a5c0*/  PRMT R33, R54, 0x5410, R55 ;  /* 0x0000541036217816 */ /* 0x000fe20000000037 */
[----:B------:R-:W-:Y:S06]  /*a5d0*/  @P0 BRA `(.L_x_5885) ;  /* 0x0000000400800947 */ /* 0x000fec0003800000 */
[----:B------:R-:W2:Y:S01]  /*a5e0*/  LDL R20, [R1+0x60] ;  /* 0x0000600001147983 */ /* 0x000ea20000100800 */
[C---:B-1----:R-:W-:Y:S02]  /*a5f0*/  VIADD R12, R196.reuse, 0x20 ;  /* 0x00000020c40c7836 */ /* 0x042fe40000000000 */
[----:B0-----:R-:W-:Y:S01]  /*a600*/  VIADD R13, R196, 0x20 ;  /* 0x00000020c40d7836 */ /* 0x001fe20000000000 */
[----:B------:R-:W3:Y:S01]  /*a610*/  LDL R42, [R1+0x5c] ;  /* 0x00005c00012a7983 */ /* 0x000ee20000100800 */
[----:B------:R-:W-:Y:S02]  /*a620*/  IMAD.SHL.U32 R12, R12, 0x40, RZ ;  /* 0x000000400c0c7824 */ /* 0x000fe400078e00ff */
[----:B------:R-:W-:-:S03]  /*a630*/  IMAD.SHL.U32 R13, R13, 0x40, RZ ;  /* 0x000000400d0d7824 */ /* 0x000fc600078e00ff */
[----:B------:R-:W-:Y:S02]  /*a640*/  LOP3.LUT R12, R12, 0x1c0, RZ, 0xc0, !PT ;  /* 0x000001c00c0c7812 */ /* 0x000fe400078ec0ff */
[----:B------:R-:W-:Y:S02]  /*a650*/  LOP3.LUT R13, R13, 0x1c0, RZ, 0xc0, !PT ;  /* 0x000001c00d0d7812 */ /* 0x000fe400078ec0ff */
[----:B------:R-:W-:-:S04]  /*a660*/  SHF.R.U32.HI R12, RZ, 0x3, R12 ;  /* 0x00000003ff0c7819 */ /* 0x000fc8000001160c */
[----:B------:R-:W-:Y:S01]  /*a670*/  LOP3.LUT R3, R12, R3, R13, 0x1e, !PT ;  /* 0x000000030c037212 */ /* 0x000fe200078e1e0d */
[----:B------:R-:W-:Y:S01]  /*a680*/  HADD2.F32 R28, -RZ, R52.H0_H0 ;  /* 0x20000034ff1c7230 */ /* 0x000fe20000004100 */
[--C-:B------:R-:W-:Y:S02]  /*a690*/  SHF.R.U64 R41, R8, 0x10, R9.reuse ;  /* 0x0000001008297819 */ /* 0x100fe40000001209 */
[----:B------:R-:W-:Y:S02]  /*a6a0*/  SHF.R.U32.HI R21, RZ, 0x10, R9 ;  /* 0x00000010ff157819 */ /* 0x000fe40000011609 */
[--C-:B------:R-:W-:Y:S02]  /*a6b0*/  SHF.R.U64 R38, R4, 0x10, R5.reuse ;  /* 0x0000001004267819 */ /* 0x100fe40000001205 */
[----:B------:R-:W-:-:S05]  /*a6c0*/  SHF.R.U32.HI R30, RZ, 0x10, R5 ;  /* 0x00000010ff1e7819 */ /* 0x000fca0000011605 */
[----:B------:R-:W-:Y:S01]  /*a6d0*/  HADD2.F32 R30, -RZ, R30.H0_H0 ;  /* 0x2000001eff1e7230 */ /* 0x000fe20000004100 */
[--C-:B------:R-:W-:Y:S02]  /*a6e0*/  SHF.R.U64 R40, R10, 0x10, R11.reuse ;  /* 0x000000100a287819 */ /* 0x100fe4000000120b */
[----:B------:R-:W-:Y:S02]  /*a6f0*/  SHF.R.U32.HI R39, RZ, 0x10, R11 ;  /* 0x00000010ff277819 */ /* 0x000fe4000001160b */
[--C-:B------:R-:W-:Y:S02]  /*a700*/  SHF.R.U32.HI R35, RZ, 0x10, R7.reuse ;  /* 0x00000010ff237819 */ /* 0x100fe40000011607 */
[----:B------:R-:W-:Y:S01]  /*a710*/  SHF.R.U64 R37, R6, 0x10, R7 ;  /* 0x0000001006257819 */ /* 0x000fe20000001207 */
[----:B--2---:R-:W-:-:S04]  /*a720*/  IMAD.IADD R3, R20, 0x1, R3 ;  /* 0x0000000114037824 */ /* 0x004fc800078e0203 */
[----:B------:R-:W-:Y:S01]  /*a730*/  IMAD R3, R3, 0x2, R2 ;  /* 0x0000000203037824 */ /* 0x000fe200078e0202 */
[----:B---3--:R-:W0:Y:S04]  /*a740*/  LDS.128 R12, [R42+0x20400] ;  /* 0x020400002a0c7984 */ /* 0x008e280000000c00 */
[----:B------:R-:W1:Y:S01]  /*a750*/  LDS.128 R24, [R3+0x20400] ;  /* 0x0204000003187984 */ /* 0x000e620000000c00 */
[----:B------:R-:W-:Y:S02]  /*a760*/  HADD2.F32 R20, -RZ, R53.H1_H1 ;  /* 0x30000035ff147230 */ /* 0x000fe40000004100 */
[----:B0-----:R-:W-:Y:S02]  /*a770*/  HADD2.F32 R5, -RZ, R13.H0_H0 ;  /* 0x2000000dff057230 */ /* 0x001fe40000004100 */
[----:B-1----:R-:W-:-:S05]  /*a780*/  HADD2.F32 R9, -RZ, R25.H0_H0 ;  /* 0x20000019ff097230 */ /* 0x002fca0000004100 */
[C---:B------:R-:W-:Y:S01]  /*a790*/  FMUL.FTZ R32, R9.reuse, R28 ;  /* 0x0000001c09207220 */ /* 0x040fe20000410000 */
[-C--:B------:R-:W-:Y:S01]  /*a7a0*/  FMUL.FTZ R34, R9, R20.reuse ;  /* 0x0000001409227220 */ /* 0x080fe20000410000 */
[----:B------:R-:W-:Y:S02]  /*a7b0*/  HADD2.F32 R25, -RZ, R25.H1_H1 ;  /* 0x30000019ff197230 */ /* 0x000fe40000004100 */
[C---:B------:R-:W-:Y:S01]  /*a7c0*/  FFMA.FTZ R32, R5.reuse, R20, -R32 ;  /* 0x0000001405207223 */ /* 0x040fe20000010820 */
[----:B------:R-:W-:Y:S02]  /*a7d0*/  HADD2.F32 R20, -RZ, R21.H0_H0 ;  /* 0x20000015ff147230 */ /* 0x000fe40000004100 */
[----:B------:R-:W-:Y:S01]  /*a7e0*/  FFMA.FTZ R34, R5, R28, R34 ;  /* 0x0000001c05227223 */ /* 0x000fe20000010022 */
[----:B------:R-:W-:Y:S02]  /*a7f0*/  HADD2.F32 R8, -RZ, R24.H0_H0 ;  /* 0x20000018ff087230 */ /* 0x000fe40000004100 */
[----:B------:R-:W-:-:S02]  /*a800*/  HADD2.F32 R9, -RZ, R0.H1_H1 ;  /* 0x30000000ff097230 */ /* 0x000fc40000004100 */
[----:B------:R-:W-:Y:S02]  /*a810*/  HADD2.F32 R5, -RZ, R53.H0_H0 ;  /* 0x20000035ff057230 */ /* 0x000fe40000004100 */
[C---:B------:R-:W-:Y:S01]  /*a820*/  FMUL.FTZ R36, R25.reuse, R30 ;  /* 0x0000001e19247220 */ /* 0x040fe20000410000 */
[----:B------:R-:W-:Y:S02]  /*a830*/  HADD2.F32 R13, -RZ, R13.H1_H1 ;  /* 0x3000000dff0d7230 */ /* 0x000fe40000004100 */
[-C--:B------:R-:W-:Y:S01]  /*a840*/  FMUL.FTZ R28, R25, R20.reuse ;  /* 0x00000014191c7220 */ /* 0x080fe20000410000 */
[----:B------:R-:W-:Y:S02]  /*a850*/  HADD2.F32 R4, -RZ, R12.H0_H0 ;  /* 0x2000000cff047230 */ /* 0x000fe40000004100 */
[C---:B------:R-:W-:Y:S01]  /*a860*/  FMUL.FTZ R25, R8.reuse, R9 ;  /* 0x0000000908197220 */ /* 0x040fe20000410000 */
[-C--:B------:R-:W-:Y:S01]  /*a870*/  FMUL.FTZ R8, R8, R5.reuse ;  /* 0x0000000508087220 */ /* 0x080fe20000410000 */
[C---:B------:R-:W-:Y:S01]  /*a880*/  FFMA.FTZ R29, R13.reuse, R20, -R36 ;  /* 0x000000140d1d7223 */ /* 0x040fe20000010824 */
[----:B------:R-:W-:Y:S01]  /*a890*/  FFMA.FTZ R31, R13, R30, R28 ;  /* 0x0000001e0d1f7223 */ /* 0x000fe2000001001c */
[C---:B------:R-:W-:Y:S01]  /*a8a0*/  FFMA.FTZ R25, R4.reuse, R5, -R25 ;  /* 0x0000000504197223 */ /* 0x040fe20000010819 */
[----:B------:R-:W-:Y:S01]  /*a8b0*/  FFMA.FTZ R13, R4, R9, R8 ;  /* 0x00000009040d7223 */ /* 0x000fe20000010008 */
[----:B------:R-:W-:-:S02]  /*a8c0*/  HADD2.F32 R10, -RZ, R26.H0_H0 ;  /* 0x2000001aff0a7230 */ /* 0x000fc40000004100 */
[----:B------:R-:W-:Y:S02]  /*a8d0*/  HADD2.F32 R11, -RZ, R27.H0_H0 ;  /* 0x2000001bff0b7230 */ /* 0x000fe40000004100 */
[----:B------:R-:W-:Y:S02]  /*a8e0*/  HADD2.F32 R21, -RZ, R52.H1_H1 ;  /* 0x30000034ff157230 */ /* 0x000fe40000004100 */
[--C-:B------:R-:W-:Y:S02]  /*a8f0*/  HADD2.F32 R5, -RZ, R33.reuse.H0_H0 ;  /* 0x20000021ff057230 */ /* 0x100fe40000004100 */
[----:B------:R-:W-:Y:S02]  /*a900*/  HADD2.F32 R8, -RZ, R0.H0_H0 ;  /* 0x20000000ff087230 */ /* 0x000fe40000004100 */
[----:B------:R-:W-:Y:S02]  /*a910*/  HADD2.F32 R4, -RZ, R33.H1_H1 ;  /* 0x30000021ff047230 */ /* 0x000fe40000004100 */
[----:B------:R-:W-:Y:S01]  /*a920*/  FMUL.FTZ R9, R10, R21 ;  /* 0x000000150a097220 */ /* 0x000fe20000410000 */
[----:B------:R-:W-:-:S02]  /*a930*/  HADD2.F32 R6, -RZ, R14.H0_H0 ;  /* 0x2000000eff067230 */ /* 0x000fc40000004100 */
[-C--:B------:R-:W-:Y:S01]  /*a940*/  FMUL.FTZ R33, R10, R5.reuse ;  /* 0x000000050a217220 */ /* 0x080fe20000410000 */
[----:B------:R-:W-:Y:S02]  /*a950*/  HADD2.F32 R7, -RZ, R15.H0_H0 ;  /* 0x2000000fff077230 */ /* 0x000fe40000004100 */
[C---:B------:R-:W-:Y:S01]  /*a960*/  FMUL.FTZ R28, R11.reuse, R8 ;  /* 0x000000080b1c7220 */ /* 0x040fe20000410000 */
[----:B------:R-:W-:Y:S02]  /*a970*/  HADD2.F32 R27, -RZ, R27.H1_H1 ;  /* 0x3000001bff1b7230 */ /* 0x000fe40000004100 */
[----:B------:R-:W-:Y:S01]  /*a980*/  FMUL.FTZ R11, R11, R4 ;  /* 0x000000040b0b7220 */ /* 0x000fe20000410000 */
[----:B------:R-:W-:Y:S02]  /*a990*/  HADD2.F32 R10, -RZ, R35.H0_H0 ;  /* 0x20000023ff0a7230 */ /* 0x000fe40000004100 */
[----:B------:R-:W-:Y:S02]  /*a9a0*/  HADD2.F32 R0, -RZ, R39.H0_H0 ;  /* 0x20000027ff007230 */ /* 0x000fe40000004100 */
[C---:B------:R-:W-:Y:S01]  /*a9b0*/  FFMA.FTZ R20, R6.reuse, R5, -R9 ;  /* 0x0000000506147223 */ /* 0x040fe20000010809 */
[----:B------:R-:W-:Y:S01]  /*a9c0*/  FFMA.FTZ R33, R6, R21, R33 ;  /* 0x0000001506217223 */ /* 0x000fe20000010021 */
[----:B------:R-:W-:-:S02]  /*a9d0*/  HADD2.F32 R15, -RZ, R15.H1_H1 ;  /* 0x3000000fff0f7230 */ /* 0x000fc40000004100 */
[C---:B------:R-:W-:Y:S01]  /*a9e0*/  FFMA.FTZ R28, R7.reuse, R4, -R28 ;  /* 0x00000004071c7223 */ /* 0x040fe2000001081c */
[----:B------:R-:W-:Y:S01]  /*a9f0*/  FFMA.FTZ R6, R7, R8, R11 ;  /* 0x0000000807067223 */ /* 0x000fe2000001000b */
[----:B------:R-:W-:Y:S02]  /*aa00*/  HADD2.F32 R24, -RZ, R24.H1_H1 ;  /* 0x30000018ff187230 */ /* 0x000fe40000004100 */
[C---:B------:R-:W-:Y:S01]  /*aa10*/  FMUL.FTZ R30, R27.reuse, R10 ;  /* 0x0000000a1b1e7220 */ /* 0x040fe20000410000 */
[----:B------:R-:W-:Y:S02]  /*aa20*/  HADD2.F32 R26, -RZ, R26.H1_H1 ;  /* 0x3000001aff1a7230 */ /* 0x000fe40000004100 */
[----:B------:R-:W-:Y:S01]  /*aa30*/  FMUL.FTZ R4, R27, R0 ;  /* 0x000000001b047220 */ /* 0x000fe20000410000 */
[----:B------:R-:W-:Y:S02]  /*aa40*/  HADD2.F32 R9, -RZ, R38.H0_H0 ;  /* 0x20000026ff097230 */ /* 0x000fe40000004100 */
[----:B------:R-:W-:-:S02]  /*aa50*/  HADD2.F32 R11, -RZ, R37.H0_H0 ;  /* 0x20000025ff0b7230 */ /* 0x000fc40000004100 */
[----:B------:R-:W-:Y:S02]  /*aa60*/  HADD2.F32 R5, -RZ, R41.H0_H0 ;  /* 0x20000029ff057230 */ /* 0x000fe40000004100 */
[----:B------:R-:W-:Y:S02]  /*aa70*/  HADD2.F32 R7, -RZ, R40.H0_H0 ;  /* 0x20000028ff077230 */ /* 0x000fe40000004100 */
[C---:B------:R-:W-:Y:S01]  /*aa80*/  FFMA.FTZ R27, R15.reuse, R0, -R30 ;  /* 0x000000000f1b7223 */ /* 0x040fe2000001081e */
[----:B------:R-:W-:Y:S02]  /*aa90*/  HADD2.F32 R12, -RZ, R12.H1_H1 ;  /* 0x3000000cff0c7230 */ /* 0x000fe40000004100 */
        /* <DEDUP_REMOVED lines=20> */
.L_x_5885:
[----:B------:R-:W-:Y:S05]  /*abe0*/  BSYNC B0 ;  /* 0x0000000000007941 */ /* 0x000fea0003800000 */
.L_x_5871:
        /* <DEDUP_REMOVED lines=8> */
.L_x_5868:
[----:B---3--:R-:W-:-:S05]  /*ac70*/  IMAD.U32 R0, RZ, RZ, UR37 ;  /* 0x00000025ff007e24 */ /* 0x008fca000f8e00ff */
[----:B------:R-:W-:-:S13]  /*ac80*/  ISETP.NE.AND P0, PT, R0, 0x3, PT ;  /* 0x000000030000780c */ /* 0x000fda0003f05270 */
[----:B------:R-:W-:Y:S05]  /*ac90*/  @!P0 BRA `(.L_x_5895) ;  /* 0x0000000000048947 */ /* 0x000fea0003800000 */
[----:B------:R-:W-:Y:S01]  /*aca0*/  BPT.TRAP 0x1 ;  /* 0x000000040000795c */ /* 0x000fe20000300000 */
.L_x_5895:
[----:B-1----:R-:W-:Y:S01]  /*acb0*/  IMAD R15, R18, 0x8, R2 ;  /* 0x00000008120f7824 */ /* 0x002fe200078e0202 */
[----:B------:R-:W-:-:S04]  /*acc0*/  SHF.L.U32 R56, R19, 0x1f, RZ ;  /* 0x0000001f13387819 */ /* 0x000fc800000006ff */
[----:B------:R1:W3:Y:S01]  /*acd0*/  SYNCS.PHASECHK.TRANS64.TRYWAIT P1, [R15+URZ+0x28c30], R56 ;  /* 0x028c30380f0075a7 */ /* 0x0002e2000802017f */
[----:B------:R-:W-:Y:S05]  /*ace0*/  @!P0 BRA `(.L_x_5896) ;  /* 0x0000000000048947 */ /* 0x000fea0003800000 */
[----:B------:R-:W-:Y:S01]  /*acf0*/  BPT.TRAP 0x1 ;  /* 0x000000040000795c */ /* 0x000fe20000300000 */
.L_x_5896:
[C---:B------:R-:W-:Y:S01]  /*ad00*/  IADD3 R0, R2.reuse, 0x22400, RZ ;  /* 0x0002240002007810 */ /* 0x040fe20007ffe0ff */
[----:B0-2---:R-:W-:-:S03]  /*ad10*/  VIADD R3, R2, 0x20400 ;  /* 0x0002040002037836 */ /* 0x005fc60000000000 */
[----:B------:R-:W-:Y:S02]  /*ad20*/  SHF.R.U32.HI R0, RZ, 0x4, R0 ;  /* 0x00000004ff007819 */ /* 0x000fe40000011600 */
[----:B------:R-:W-:Y:S02]  /*ad30*/  SHF.R.U32.HI R3, RZ, 0x4, R3 ;  /* 0x00000004ff037819 */ /* 0x000fe40000011603 */
[----:B------:R-:W-:Y:S02]  /*ad40*/  LOP3.LUT R0, R0, 0x3fff, RZ, 0xc0, !PT ;  /* 0x00003fff00007812 */ /* 0x000fe400078ec0ff */
[----:B------:R-:W-:Y:S02]  /*ad50*/  LOP3.LUT R3, R3, 0x3fff, RZ, 0xc0, !PT ;  /* 0x00003fff03037812 */ /* 0x000fe400078ec0ff */
[----:B------:R-:W-:Y:S01]  /*ad60*/  LOP3.LUT R21, R0, 0x10000, RZ, 0xfc, !PT ;  /* 0x0001000000157812 */ /* 0x000fe200078efcff */
[----:B---3--:R-:W-:Y:S06]  /*ad70*/  @P1 BRA `(.L_x_5897) ;  /* 0x0000000000081947 */ /* 0x008fec0003800000 */
[----:B------:R-:W0:Y:S02]  /*ad80*/  SYNCS.PHASECHK.TRANS64.TRYWAIT P1, [R15+URZ+0x28c30], R56 ;  /* 0x028c30380f0075a7 */ /* 0x000e24000802017f */
[----:B0-----:R-:W-:Y:S05]  /*ad90*/  @!P1 BRA `(.L_x_5898) ;  /* 0x0000015000d89947 */ /* 0x001fea0003800000 */
.L_x_5897:
        /* <DEDUP_REMOVED lines=14> */
[----:B------:R-:W-:Y:S02]  /*ae80*/  VIADD R10, R4, 0x4 ;  /* 0x00000004040a7836 */ /* 0x000fe40000000000 */
[----:B------:R-:W-:Y:S02]  /*ae90*/  IMAD.MOV.U32 R11, RZ, RZ, 0x40000040 ;  /* 0x40000040ff0b7424 */ /* 0x000fe400078e00ff */
[----:B------:R-:W-:-:S04]  /*aea0*/  IMAD.MOV.U32 R7, RZ, RZ, 0x40000040 ;  /* 0x40000040ff077424 */ /* 0x000fc800078e00ff */
[----:B------:R-:W-:Y:S01]  /*aeb0*/  HGMMA.64x64x16.F32 R24, gdesc[UR4], RZ, !UPT, gsb0 ;  /* 0x00e00000041879f0 */ /* 0x000fe2000c0008ff */
[----:B------:R-:W-:Y:S02]  /*aec0*/  R2UR UR4, R12 ;  /* 0x000000000c0472ca */ /* 0x000fe400000e0000 */
[----:B------:R-:W-:Y:S02]  /*aed0*/  R2UR UR5, R13 ;  /* 0x000000000d0572ca */ /* 0x000fe400000e0000 */
[----:B------:R-:W-:Y:S01]  /*aee0*/  R2UR UR6, R8 ;  /* 0x00000000080672ca */ /* 0x000fe200000e0000 */
[C---:B------:R-:W-:Y:S01]  /*aef0*/  VIADD R8, R6.reuse, 0x4 ;  /* 0x0000000406087836 */ /* 0x040fe20000000000 */
[----:B------:R-:W-:Y:S01]  /*af00*/  R2UR UR7, R9 ;  /* 0x00000000090772ca */ /* 0x000fe200000e0000 */
[----:B------:R-:W-:Y:S02]  /*af10*/  IMAD.MOV.U32 R9, RZ, RZ, 0x40000040 ;  /* 0x40000040ff097424 */ /* 0x000fe400078e00ff */
[----:B------:R-:W-:Y:S01]  /*af20*/  VIADD R6, R6, 0x6 ;  /* 0x0000000606067836 */ /* 0x000fe20000000000 */
[----:B------:R-:W-:-:S02]  /*af30*/  WARPGROUP.DEPBAR.LE gsb0, 0x0 ;  /* 0x00008000000079c5 */ /* 0x000fc40000010000 */
[----:B------:R-:W-:-:S07]  /*af40*/  WARPGROUP.ARRIVE ;  /* 0x00000000000079c5 */ /* 0x000fce0000000000 */
[----:B------:R-:W-:Y:S01]  /*af50*/  HGMMA.64x64x16.F32 R24, gdesc[UR4], R24, gsb0 ;  /* 0x00e00000041879f0 */ /* 0x000fe20008000818 */
[----:B------:R-:W-:Y:S02]  /*af60*/  R2UR UR4, R10 ;  /* 0x000000000a0472ca */ /* 0x000fe400000e0000 */
[----:B------:R-:W-:Y:S02]  /*af70*/  R2UR UR5, R11 ;  /* 0x000000000b0572ca */ /* 0x000fe400000e0000 */
[----:B------:R-:W-:Y:S01]  /*af80*/  R2UR UR6, R8 ;  /* 0x00000000080672ca */ /* 0x000fe200000e0000 */
[----:B------:R-:W-:Y:S01]  /*af90*/  VIADD R8, R4, 0x6 ;  /* 0x0000000604087836 */ /* 0x000fe20000000000 */
[----:B------:R-:W-:Y:S02]  /*afa0*/  R2UR UR7, R9 ;  /* 0x00000000090772ca */ /* 0x000fe400000e0000 */
[----:B------:R-:W-:Y:S01]  /*afb0*/  MOV R9, 0x40000040 ;  /* 0x4000004000097802 */ /* 0x000fe20000000f00 */
        /* <DEDUP_REMOVED lines=13> */
.L_x_5899:
[----:B------:R-:W2:Y:S01]  /*b090*/  LDL R0, [R1] ;  /* 0x0000000001007983 */ /* 0x000ea20000100800 */
[----:B------:R-:W3:Y:S01]  /*b0a0*/  LDC R3, c[0x0][0x448] ;  /* 0x00011200ff037b82 */ /* 0x000ee20000000800 */
[----:B------:R-:W-:Y:S01]  /*b0b0*/  ULDC.64 UR40, c[0x0][0x9e0] ;  /* 0x0002780000287ab9 */ /* 0x000fe20000000a00 */
[----:B------:R-:W-:Y:S01]  /*b0c0*/  LOP3.LUT R22, R22, 0xffffff7f, RZ, 0xc0, !PT ;  /* 0xffffff7f16167812 */ /* 0x000fe200078ec0ff */
[----:B------:R-:W-:Y:S01]  /*b0d0*/  UISETP.GE.AND UP0, UPT, UR41, 0x1, UPT ;  /* 0x000000012900788c */ /* 0x000fe2000bf06270 */
[----:B------:R-:W-:Y:S01]  /*b0e0*/  LEA R57, R168, 0xffffffc0, 0x6 ;  /* 0xffffffc0a8397811 */ /* 0x000fe200078e30ff */
[----:B------:R-:W-:Y:S02]  /*b0f0*/  ULDC UR4, c[0x0][0x9dc] ;  /* 0x0002770000047ab9 */ /* 0x000fe40000000800 */
[----:B------:R-:W-:Y:S01]  /*b100*/  IMAD.U32 R20, RZ, RZ, UR4 ;  /* 0x00000004ff147e24 */ /* 0x000fe2000f8e00ff */
[----:B------:R-:W-:Y:S01]  /*b110*/  IADD3 R59, -R188, R189, -R57 ;  /* 0x000000bdbc3b7210 */ /* 0x000fe20007ffe939 */
[----:B------:R-:W-:Y:S01]  /*b120*/  UP2UR UR47, UPR, URZ, 0x1 ;  /* 0x000000013f2f7883 */ /* 0x000fe20008000000 */
[----:B---3--:R-:W-:-:S13]  /*b130*/  ISETP.NE.AND P1, PT, R3, 0x1, PT ;  /* 0x000000010300780c */ /* 0x008fda0003f25270 */
[----:B------:R-:W3:Y:S01]  /*b140*/  @P1 LDC R3, c[0x0][0x44c] ;  /* 0x00011300ff031b82 */ /* 0x000ee20000000800 */
[----:B------:R-:W-:-:S07]  /*b150*/  @P1 LOP3.LUT R22, R22, 0x80, RZ, 0xfc, !PT ;  /* 0x0000008016161812 */ /* 0x000fce00078efcff */
[----:B------:R-:W4:Y:S01]  /*b160*/  @P1 LDC R7, c[0x0][0x450] ;  /* 0x00011400ff071b82 */ /* 0x000f220000000800 */
[----:B--2---:R-:W-:-:S04]  /*b170*/  IMAD.IADD R0, R0, 0x1, R199 ;  /* 0x0000000100007824 */ /* 0x004fc800078e02c7 */
[----:B---3--:R-:W-:-:S04]  /*b180*/  @P1 IMAD.HI.U32 R6, R0, R3, RZ ;  /* 0x0000000300061227 */ /* 0x008fc800078e00ff */
[----:B------:R-:W-:Y:S01]  /*b190*/  IMAD.MOV.U32 R3, RZ, RZ, R0 ;  /* 0x000000ffff037224 */ /* 0x000fe200078e0000 */
[----:B----4-:R-:W-:Y:S01]  /*b1a0*/  @P1 SHF.R.U32.HI R3, RZ, R7, R6 ;  /* 0x00000007ff031219 */ /* 0x010fe20000011606 */
[----:B------:R-:W-:Y:S01]  /*b1b0*/  VIADD R0, R15, 0x28c40 ;  /* 0x00028c400f007836 */ /* 0x000fe20000000000 */
[----:B------:R-:W-:Y:S01]  /*b1c0*/  PLOP3.LUT P1, PT, PT, PT, UP0, 0x40, 0x0 ;  /* 0x000000000000781c */ /* 0x000fe20003f2e808 */
[----:B------:R-:W-:Y:S02]  /*b1d0*/  IMAD.MOV.U32 R7, RZ, RZ, -0x40 ;  /* 0xffffffc0ff077424 */ /* 0x000fe400078e00ff */
[----:B------:R-:W2:Y:S01]  /*b1e0*/  SHFL.IDX PT, R14, R3, RZ, 0x1c1f ;  /* 0x001c1fff030e7589 */ /* 0x000ea200000e0000 */
[----:B------:R-:W-:Y:S01]  /*b1f0*/  PRMT R0, R191, 0x654, R0 ;  /* 0x00000654bf007816 */ /* 0x000fe20000000000 */
[----:B------:R-:W-:Y:S01]  /*b200*/  IMAD R6, R168, R7, 0x41 ;  /* 0x00000041a8067424 */ /* 0x000fe200078e0207 */
[----:B------:R-:W-:Y:S02]  /*b210*/  LOP3.LUT R7, RZ, R20, RZ, 0x33, !PT ;  /* 0x00000014ff077212 */ /* 0x000fe400078e33ff */
[----:B------:R3:W-:Y:S01]  /*b220*/  SYNCS.ARRIVE.TRANS64.RED.A1T0 RZ, [R0+URZ], RZ ;  /* 0x000000ff00ff79a7 */ /* 0x0007e2000810043f */
[----:B------:R-:W-:Y:S01]  /*b230*/  VIADD R63, R6, 0xffffffff ;  /* 0xffffffff063f7836 */ /* 0x000fe20000000000 */
[----:B---3--:R-:W-:-:S05]  /*b240*/  IADD3 R0, -R188, R6, R189 ;  /* 0x00000006bc007210 */ /* 0x008fca0007ffe1bd */
[----:B------:R-:W-:-:S04]  /*b250*/  IMAD.IADD R0, R0, 0x1, -R23 ;  /* 0x0000000100007824 */ /* 0x000fc800078e0a17 */
[C---:B------:R-:W-:Y:S02]  /*b260*/  VIADD R62, R0.reuse, UR40 ;  /* 0x00000028003e7c36 */ /* 0x040fe40008000000 */
[----:B------:R-:W-:-:S03]  /*b270*/  IMAD.IADD R61, R0, 0x1, R7 ;  /* 0x00000001003d7824 */ /* 0x000fc600078e0207 */
[----:B--2---:R-:W-:Y:S01]  /*b280*/  VIADDMNMX R0, R14, R62, R59, PT ;  /* 0x0000003e0e007246 */ /* 0x004fe2000380013b */
[----:B------:R-:W-:Y:S01]  /*b290*/  IMAD.IADD R6, R61, 0x1, R14 ;  /* 0x000000013d067824 */ /* 0x000fe200078e020e */
[----:B------:R-:W-:Y:S06]  /*b2a0*/  @P1 BRA `(.L_x_5900) ;  /* 0x0000000000581947 */ /* 0x000fec0003800000 */
[----:B------:R-:W-:Y:S01]  /*b2b0*/  IADD3 R7, -R23, R189, R14 ;  /* 0x000000bd17077210 */ /* 0x000fe20007ffe10e */
[----:B------:R-:W-:Y:S03]  /*b2c0*/  BSSY B0, `(.L_x_5901) ;  /* 0x0000010000007945 */ /* 0x000fe60003800000 */
[----:B------:R-:W-:-:S13]  /*b2d0*/  ISETP.GT.AND P1, PT, R7, -0x1, PT ;  /* 0xffffffff0700780c */ /* 0x000fda0003f24270 */
[----:B------:R-:W-:Y:S05]  /*b2e0*/  @P1 BRA `(.L_x_5902) ;  /* 0x0000000000201947 */ /* 0x000fea0003800000 */
[----:B------:R-:W-:Y:S01]  /*b2f0*/  UISETP.NE.AND UP0, UPT, UR41, 0x1, UPT ;  /* 0x000000012900788c */ /* 0x000fe2000bf05270 */
[----:B------:R-:W-:-:S05]  /*b300*/  LOP3.LUT R7, RZ, R7, RZ, 0x33, !PT ;  /* 0x00000007ff077212 */ /* 0x000fca00078e33ff */
[----:B------:R-:W-:-:S05]  /*b310*/  PLOP3.LUT P1, PT, PT, PT, UP0, 0x80, 0x0 ;  /* 0x000000000000781c */ /* 0x000fca0003f2f008 */
[----:B------:R-:W-:-:S08]  /*b320*/  @UP0 ULDC.64 UR4, c[0x0][0x9e8] ;  /* 0x00027a0000040ab9 */ /* 0x000fd00000000a00 */
[----:B------:R-:W-:-:S05]  /*b330*/  @P1 IMAD.HI.U32 R14, R7, UR4, RZ ;  /* 0x00000004070e1c27 */ /* 0x000fca000f8e00ff */
[----:B------:R-:W-:-:S04]  /*b340*/  @P1 SHF.R.U32.HI R7, RZ, UR5, R14 ;  /* 0x00000005ff071c19 */ /* 0x000fc8000801160e */
[----:B------:R-:W-:Y:S01]  /*b350*/  LOP3.LUT R7, RZ, R7, RZ, 0x33, !PT ;  /* 0x00000007ff077212 */ /* 0x000fe200078e33ff */
[----:B------:R-:W-:Y:S06]  /*b360*/  BRA `(.L_x_5903) ;  /* 0x0000000000147947 */ /* 0x000fec0003800000 */
.L_x_5902:
[----:B------:R-:W-:-:S06]  /*b370*/  UISETP.NE.AND UP0, UPT, UR41, 0x1, UPT ;  /* 0x000000012900788c */ /* 0x000fcc000bf05270 */
[----:B------:R-:W-:-:S05]  /*b380*/  PLOP3.LUT P1, PT, PT, PT, UP0, 0x80, 0x0 ;  /* 0x000000000000781c */ /* 0x000fca0003f2f008 */
[----:B------:R-:W-:-:S08]  /*b390*/  @UP0 ULDC.64 UR4, c[0x0][0x9e8] ;  /* 0x00027a0000040ab9 */ /* 0x000fd00000000a00 */
[----:B------:R-:W-:-:S05]  /*b3a0*/  @P1 IMAD.HI.U32 R14, R7, UR4, RZ ;  /* 0x00000004070e1c27 */ /* 0x000fca000f8e00ff */
[----:B------:R-:W-:-:S07]  /*b3b0*/  @P1 SHF.R.U32.HI R7, RZ, UR5, R14 ;  /* 0x00000005ff071c19 */ /* 0x000fce000801160e */
.L_x_5903:
[----:B------:R-:W-:Y:S05]  /*b3c0*/  BSYNC B0 ;  /* 0x0000000000007941 */ /* 0x000fea0003800000 */
.L_x_5901:
[----:B------:R-:W-:-:S04]  /*b3d0*/  IMAD R7, R7, UR41, -R57 ;  /* 0x0000002907077c24 */ /* 0x000fc8000f8e0a39 */
[----:B------:R-:W-:-:S05]  /*b3e0*/  IMAD.IADD R7, R7, 0x1, -R188 ;  /* 0x0000000107077824 */ /* 0x000fca00078e0abc */
[----:B------:R-:W-:Y:S02]  /*b3f0*/  VIMNMX R6, R6, R7, !PT ;  /* 0x0000000706067248 */ /* 0x000fe40007fe0100 */
[----:B------:R-:W-:-:S07]  /*b400*/  VIADDMNMX R0, R7, UR41, R0, PT ;  /* 0x0000002907007c46 */ /* 0x000fce000b800100 */
.L_x_5900:
[C---:B------:R-:W-:Y:S01]  /*b410*/  ISETP.GE.AND P1, PT, R63.reuse, 0x2, PT ;  /* 0x000000023f00780c */ /* 0x040fe20003f26270 */
[----:B------:R-:W-:Y:S01]  /*b420*/  UISETP.NE.AND UP0, UPT, UR47, URZ, UPT ;  /* 0x0000003f2f00728c */ /* 0x000fe2000bf05270 */
[C---:B------:R-:W-:Y:S02]  /*b430*/  ISETP.GE.AND P5, PT, R63.reuse, 0xa, PT ;  /* 0x0000000a3f00780c */ /* 0x040fe40003fa6270 */
[----:B------:R-:W-:Y:S02]  /*b440*/  ISETP.GT.AND P3, PT, R6, 0x1, !P1 ;  /* 0x000000010600780c */ /* 0x000fe40004f64270 */
[----:B------:R-:W-:Y:S02]  /*b450*/  ISETP.GE.AND P2, PT, R63, 0x9, PT ;  /* 0x000000093f00780c */ /* 0x000fe40003f46270 */
[----:B------:R-:W-:Y:S02]  /*b460*/  ISETP.LT.OR P3, PT, R0, 0x2, P3 ;  /* 0x000000020000780c */ /* 0x000fe40001f61670 */
[----:B------:R-:W-:-:S02]  /*b470*/  P2R R65, PR, RZ, 0x20 ;  /* 0x00000020ff417803 */ /* 0x000fc40000000000 */
[----:B------:R-:W-:Y:S02]  /*b480*/  FSEL R80, R25, -INF , !P3 ;  /* 0xff80000019507808 */ /* 0x000fe40005800000 */
[C---:B------:R-:W-:Y:S02]  /*b490*/  ISETP.GT.AND P3, PT, R6.reuse, 0x9, !P5 ;  /* 0x000000090600780c */ /* 0x040fe40006f64270 */
[----:B------:R-:W-:Y:S02]  /*b4a0*/  ISETP.GT.AND P4, PT, R6, 0x8, !P2 ;  /* 0x000000080600780c */ /* 0x000fe40005784270 */
[----:B------:R-:W-:Y:S02]  /*b4b0*/  ISETP.LT.OR P3, PT, R0, 0xa, P3 ;  /* 0x0000000a0000780c */ /* 0x000fe40001f61670 */
[----:B------:R-:W-:Y:S02]  /*b4c0*/  ISETP.GE.AND P5, PT, R63, 0x11, PT ;  /* 0x000000113f00780c */ /* 0x000fe40003fa6270 */
[----:B------:R-:W-:-:S02]  /*b4d0*/  FSEL R72, R29, -INF , !P3 ;  /* 0xff8000001d487808 */ /* 0x000fc40005800000 */
[----:B------:R-:W-:Y:S02]  /*b4e0*/  ISETP.LT.OR P4, PT, R0, 0x9, P4 ;  /* 0x000000090000780c */ /* 0x000fe40002781670 */
[----:B------:R-:W-:Y:S02]  /*b4f0*/  ISETP.GT.AND P3, PT, R6, 0x10, !P5 ;  /* 0x000000100600780c */ /* 0x000fe40006f64270 */
[----:B------:R-:W-:Y:S02]  /*b500*/  FSEL R74, R28, -INF , !P4 ;  /* 0xff8000001c4a7808 */ /* 0x000fe40006000000 */
        /* <DEDUP_REMOVED lines=43> */
[C---:B------:R-:W-:Y:S02]  /*b7c0*/  ISETP.GE.AND P3, PT, R63.reuse, 0x32, PT ;  /* 0x000000323f00780c */ /* 0x040fe40003f66270 */
[----:B------:R-:W-:-:S02]  /*b7d0*/  ISETP.GE.AND P6, PT, R63, 0x1, PT ;  /* 0x000000013f00780c */ /* 0x000fc40003fc6270 */
[----:B------:R-:W-:Y:S02]  /*b7e0*/  ISETP.GT.AND P4, PT, R6, 0x31, !P3 ;  /* 0x000000310600780c */ /* 0x000fe40005f84270 */
[----:B------:R-:W-:Y:S02]  /*b7f0*/  P2R R7, PR, RZ, 0x40 ;  /* 0x00000040ff077803 */ /* 0x000fe40000000000 */
[----:B------:R-:W-:-:S04]  /*b800*/  ISETP.LT.OR P4, PT, R0, 0x32, P4 ;  /* 0x000000320000780c */ /* 0x000fc80002781670 */
[----:B------:R-:W-:Y:S02]  /*b810*/  FSEL R14, R49, -INF , !P4 ;  /* 0xff800000310e7808 */ /* 0x000fe40006000000 */
[----:B------:R-:W-:-:S04]  /*b820*/  ISETP.GE.AND P4, PT, R63, 0x39, PT ;  /* 0x000000393f00780c */ /* 0x000fc80003f86270 */
[----:B------:R-:W-:-:S04]  /*b830*/  ISETP.GT.AND P5, PT, R6, 0x38, !P4 ;  /* 0x000000380600780c */ /* 0x000fc800067a4270 */
[----:B------:R-:W-:-:S04]  /*b840*/  ISETP.LT.OR P5, PT, R0, 0x39, P5 ;  /* 0x000000390000780c */ /* 0x000fc80002fa1670 */
[----:B------:R-:W-:Y:S02]  /*b850*/  FSEL R52, R52, -INF , !P5 ;  /* 0xff80000034347808 */ /* 0x000fe40006800000 */
[----:B------:R-:W-:Y:S02]  /*b860*/  ISETP.GT.AND P5, PT, R6, RZ, !P6 ;  /* 0x000000ff0600720c */ /* 0x000fe400077a4270 */
[----:B------:R-:W-:Y:S02]  /*b870*/  ISETP.GE.AND P6, PT, R63, 0x3a, PT ;  /* 0x0000003a3f00780c */ /* 0x000fe40003fc6270 */
[----:B------:R-:W-:-:S04]  /*b880*/  ISETP.LT.OR P5, PT, R0, 0x1, P5 ;  /* 0x000000010000780c */ /* 0x000fc80002fa1670 */
[----:B------:R-:W-:Y:S02]  /*b890*/  FSEL R78, R24, -INF , !P5 ;  /* 0xff800000184e7808 */ /* 0x000fe40006800000 */
[----:B------:R-:W-:-:S04]  /*b8a0*/  ISETP.GT.AND P5, PT, R6, 0x39, !P6 ;  /* 0x000000390600780c */ /* 0x000fc800077a4270 */
[----:B------:R-:W-:Y:S02]  /*b8b0*/  ISETP.LT.OR P5, PT, R0, 0x3a, P5 ;  /* 0x0000003a0000780c */ /* 0x000fe40002fa1670 */
[----:B------:R-:W2:Y:S02]  /*b8c0*/  SHFL.IDX PT, R0, R3, 0x1, 0x1c1f ;  /* 0x003c1f0003007f89 */ /* 0x000ea400000e0000 */
[----:B------:R-:W-:Y:S02]  /*b8d0*/  FSEL R32, R53, -INF , !P5 ;  /* 0xff80000035207808 */ /* 0x000fe40006800000 */
[----:B------:R-:W-:Y:S02]  /*b8e0*/  PLOP3.LUT P5, PT, PT, PT, UP0, 0x40, 0x0 ;  /* 0x000000000000781c */ /* 0x000fe40003fae808 */
[----:B--2---:R-:W-:Y:S01]  /*b8f0*/  VIADDMNMX R25, R0, R62, R59, PT ;  /* 0x0000003e00197246 */ /* 0x004fe2000380013b */
[----:B------:R-:W-:-:S10]  /*b900*/  IMAD.IADD R29, R61, 0x1, R0 ;  /* 0x000000013d1d7824 */ /* 0x000fd400078e0200 */
[----:B------:R-:W-:Y:S05]  /*b910*/  @P5 BRA `(.L_x_5904) ;  /* 0x0000000000605947 */ /* 0x000fea0003800000 */
        /* <DEDUP_REMOVED lines=8> */
[----:B------:R-:W-:Y:S01]  /*b9a0*/  @P5 IMAD.HI.U32 R3, R0, UR4, RZ ;  /* 0x0000000400035c27 */ /* 0x000fe2000f8e00ff */
[----:B------:R-:W-:-:S13]  /*b9b0*/  PLOP3.LUT P5, PT, PT, PT, UP0, 0x80, 0x0 ;  /* 0x000000000000781c */ /* 0x000fda0003faf008 */
[----:B------:R-:W-:-:S04]  /*b9c0*/  @P5 SHF.R.U32.HI R0, RZ, UR5, R3 ;  /* 0x00000005ff005c19 */ /* 0x000fc80008011603 */
[----:B------:R-:W-:Y:S01]  /*b9d0*/  LOP3.LUT R0, RZ, R0, RZ, 0x33, !PT ;  /* 0x00000000ff007212 */ /* 0x000fe200078e33ff */
[----:B------:R-:W-:Y:S06]  /*b9e0*/  BRA `(.L_x_5907) ;  /* 0x0000000000187947 */ /* 0x000fec0003800000 */
.L_x_5906:
[----:B------:R-:W-:-:S06]  /*b9f0*/  UISETP.NE.AND UP0, UPT, UR41, 0x1, UPT ;  /* 0x000000012900788c */ /* 0x000fcc000bf05270 */
[----:B------:R-:W-:-:S05]  /*ba00*/  PLOP3.LUT P5, PT, PT, PT, UP0, 0x80, 0x0 ;  /* 0x000000000000781c */ /* 0x000fca0003faf008 */
[----:B------:R-:W-:-:S08]  /*ba10*/  @UP0 ULDC.64 UR4, c[0x0][0x9e8] ;  /* 0x00027a0000040ab9 */ /* 0x000fd00000000a00 */
[----:B------:R-:W-:Y:S01]  /*ba20*/  @P5 IMAD.HI.U32 R3, R0, UR4, RZ ;  /* 0x0000000400035c27 */ /* 0x000fe2000f8e00ff */
[----:B------:R-:W-:-:S13]  /*ba30*/  PLOP3.LUT P5, PT, PT, PT, UP0, 0x80, 0x0 ;  /* 0x000000000000781c */ /* 0x000fda0003faf008 */
[----:B------:R-:W-:-:S07]  /*ba40*/  @P5 SHF.R.U32.HI R0, RZ, UR5, R3 ;  /* 0x00000005ff005c19 */ /* 0x000fce0008011603 */
.L_x_5907:
[----:B------:R-:W-:Y:S05]  /*ba50*/  BSYNC B0 ;  /* 0x0000000000007941 */ /* 0x000fea0003800000 */
.L_x_5905:
[----:B------:R-:W-:-:S04]  /*ba60*/  IMAD R3, R0, UR41, -R57 ;  /* 0x0000002900037c24 */ /* 0x000fc8000f8e0a39 */
[----:B------:R-:W-:-:S05]  /*ba70*/  IMAD.IADD R0, R3, 0x1, -R188 ;  /* 0x0000000103007824 */ /* 0x000fca00078e0abc */
[----:B------:R-:W-:Y:S02]  /*ba80*/  VIMNMX R29, R29, R0, !PT ;  /* 0x000000001d1d7248 */ /* 0x000fe40007fe0100 */
[----:B------:R-:W-:-:S07]  /*ba90*/  VIADDMNMX R25, R0, UR41, R25, PT ;  /* 0x0000002900197c46 */ /* 0x000fce000b800119 */
.L_x_5904:
[C---:B------:R-:W-:Y:S01]  /*baa0*/  ISETP.GT.AND P1, PT, R29.reuse, 0x1, !P1 ;  /* 0x000000011d00780c */ /* 0x040fe20004f24270 */
[----:B------:R-:W-:Y:S01]  /*bab0*/  ULDC UR4, c[0x0][0x988] ;  /* 0x0002620000047ab9 */ /* 0x000fe20000000800 */
[----:B------:R-:W-:Y:S01]  /*bac0*/  BAR.SYNC.DEFER_BLOCKING 0xf, 0x100 ;  /* 0x03c4000000007b1d */ /* 0x000fe20000010000 */
        /* <DEDUP_REMOVED lines=35> */
[----:B------:R-:W-:Y:S02]  /*bd00*/  ISETP.NE.AND P2, PT, R71, RZ, PT ;  /* 0x000000ff4700720c */ /* 0x000fe40003f45270 */
[----:B------:R-:W-:Y:S02]  /*bd10*/  ISETP.LT.OR P1, PT, R25, 0x1a, P1 ;  /* 0x0000001a1900780c */ /* 0x000fe40000f21670 */
[----:B------:R-:W-:Y:S02]  /*bd20*/  FMNMX.FTZ R3, R14, R3, !PT ;  /* 0x000000030e037209 */ /* 0x000fe40007810000 */
[----:B------:R-:W-:Y:S02]  /*bd30*/  FSEL R24, R39, -INF , !P1 ;  /* 0xff80000027187808 */ /* 0x000fe40004800000 */
[----:B------:R-:W-:Y:S02]  /*bd40*/  ISETP.NE.AND P1, PT, R37, RZ, PT ;  /* 0x000000ff2500720c */ /* 0x000fe40003f25270 */
[----:B------:R-:W-:-:S02]  /*bd50*/  FMNMX.FTZ R3, R52, R3, !PT ;  /* 0x0000000334037209 */ /* 0x000fc40007810000 */
[----:B------:R-:W-:Y:S02]  /*bd60*/  ISETP.GT.AND P1, PT, R29, 0x20, !P1 ;  /* 0x000000201d00780c */ /* 0x000fe40004f24270 */
[----:B------:R-:W-:Y:S02]  /*bd70*/  ISETP.NE.AND P5, PT, R7, RZ, PT ;  /* 0x000000ff0700720c */ /* 0x000fe40003fa5270 */
[----:B------:R-:W-:Y:S02]  /*bd80*/  ISETP.LT.OR P1, PT, R25, 0x21, P1 ;  /* 0x000000211900780c */ /* 0x000fe40000f21670 */
[----:B------:R-:W-:Y:S02]  /*bd90*/  FMNMX.FTZ R7, R32, R3, !PT ;  /* 0x0000000320077209 */ /* 0x000fe40007810000 */
[----:B------:R-:W-:Y:S02]  /*bda0*/  FSEL R42, R42, -INF , !P1 ;  /* 0xff8000002a2a7808 */ /* 0x000fe40004800000 */
[----:B------:R-:W-:Y:S01]  /*bdb0*/  ISETP.GT.AND P1, PT, R29, 0x21, !P2 ;  /* 0x000000211d00780c */ /* 0x000fe20005724270 */
[----:B------:R-:W2:Y:S01]  /*bdc0*/  SHFL.BFLY PT, R6, R7, 0x2, 0x1f ;  /* 0x0c401f0007067f89 */ /* 0x000ea200000e0000 */
[----:B------:R-:W-:-:S02]  /*bdd0*/  ISETP.NE.AND P2, PT, R73, RZ, PT ;  /* 0x000000ff4900720c */ /* 0x000fc40003f45270 */
[----:B------:R-:W-:Y:S02]  /*bde0*/  ISETP.LT.OR P1, PT, R25, 0x22, P1 ;  /* 0x000000221900780c */ /* 0x000fe40000f21670 */
[----:B------:R-:W-:Y:S02]  /*bdf0*/  ISETP.GT.AND P3, PT, R29, 0x31, !P3 ;  /* 0x000000311d00780c */ /* 0x000fe40005f64270 */
[----:B------:R-:W-:Y:S02]  /*be00*/  FSEL R28, R43, -INF , !P1 ;  /* 0xff8000002b1c7808 */ /* 0x000fe40004800000 */
[----:B------:R-:W-:Y:S02]  /*be10*/  ISETP.NE.AND P1, PT, R41, RZ, PT ;  /* 0x000000ff2900720c */ /* 0x000fe40003f25270 */
[C---:B------:R-:W-:Y:S02]  /*be20*/  ISETP.GT.AND P4, PT, R29.reuse, 0x38, !P4 ;  /* 0x000000381d00780c */ /* 0x040fe40006784270 */
[----:B------:R-:W-:-:S02]  /*be30*/  ISETP.GT.AND P1, PT, R29, 0x28, !P1 ;  /* 0x000000281d00780c */ /* 0x000fc40004f24270 */
[C---:B------:R-:W-:Y:S02]  /*be40*/  ISETP.LT.OR P3, PT, R25.reuse, 0x32, P3 ;  /* 0x000000321900780c */ /* 0x040fe40001f61670 */
[----:B------:R-:W-:Y:S02]  /*be50*/  ISETP.LT.OR P1, PT, R25, 0x29, P1 ;  /* 0x000000291900780c */ /* 0x000fe40000f21670 */
[C---:B------:R-:W-:Y:S02]  /*be60*/  ISETP.GT.AND P6, PT, R29.reuse, 0x39, !P6 ;  /* 0x000000391d00780c */ /* 0x040fe400077c4270 */
[----:B------:R-:W-:Y:S02]  /*be70*/  FSEL R46, R46, -INF , !P1 ;  /* 0xff8000002e2e7808 */ /* 0x000fe40004800000 */
[----:B------:R-:W-:Y:S02]  /*be80*/  ISETP.GT.AND P1, PT, R29, RZ, !P5 ;  /* 0x000000ff1d00720c */ /* 0x000fe40006f24270 */
[----:B--2---:R-:W-:-:S02]  /*be90*/  FMNMX.FTZ R27, R7, R6, !PT ;  /* 0x00000006071b7209 */ /* 0x004fc40007810000 */
[----:B------:R-:W-:Y:S02]  /*bea0*/  ISETP.LT.OR P1, PT, R25, 0x1, P1 ;  /* 0x000000011900780c */ /* 0x000fe40000f21670 */
[----:B------:R-:W-:Y:S01]  /*beb0*/  ISETP.NE.AND P5, PT, R45, RZ, PT ;  /* 0x000000ff2d00720c */ /* 0x000fe20003fa5270 */
[----:B------:R-:W2:Y:S01]  /*bec0*/  SHFL.BFLY PT, R6, R27, 0x1, 0x1f ;  /* 0x0c201f001b067f89 */ /* 0x000ea200000e0000 */
[----:B------:R-:W-:Y:S02]  /*bed0*/  FSEL R26, R26, -INF , !P1 ;  /* 0xff8000001a1a7808 */ /* 0x000fe40004800000 */
[----:B------:R-:W-:Y:S02]  /*bee0*/  ISETP.GT.AND P1, PT, R29, 0x29, !P2 ;  /* 0x000000291d00780c */ /* 0x000fe40005724270 */
[----:B------:R-:W-:Y:S02]  /*bef0*/  FMNMX.FTZ R3, R26, R62, !PT ;  /* 0x0000003e1a037209 */ /* 0x000fe40007810000 */
[----:B------:R-:W-:-:S02]  /*bf00*/  MOV R7, UR4 ;  /* 0x0000000400077c02 */ /* 0x000fc40008000f00 */
[----:B------:R-:W-:Y:S02]  /*bf10*/  FMNMX.FTZ R3, R40, R3, !PT ;  /* 0x0000000328037209 */ /* 0x000fe40007810000 */
[----:B------:R-:W-:Y:S02]  /*bf20*/  ISETP.LT.OR P1, PT, R25, 0x2a, P1 ;  /* 0x0000002a1900780c */ /* 0x000fe40000f21670 */
[----:B------:R-:W-:Y:S02]  /*bf30*/  FMNMX.FTZ R3, R30, R3, !PT ;  /* 0x000000031e037209 */ /* 0x000fe40007810000 */
[----:B------:R-:W-:Y:S02]  /*bf40*/  ISETP.GT.AND P2, PT, R29, 0x30, !P5 ;  /* 0x000000301d00780c */ /* 0x000fe40006f44270 */
[----:B------:R-:W-:Y:S02]  /*bf50*/  FMNMX.FTZ R3, R34, R3, !PT ;  /* 0x0000000322037209 */ /* 0x000fe40007810000 */
[----:B------:R-:W-:-:S02]  /*bf60*/  FSEL R76, R47, -INF , !P1 ;  /* 0xff8000002f4c7808 */ /* 0x000fc40004800000 */
[----:B------:R-:W-:Y:S02]  /*bf70*/  FMNMX.FTZ R3, R0, R3, !PT ;  /* 0x0000000300037209 */ /* 0x000fe40007810000 */
[----:B------:R-:W-:Y:S02]  /*bf80*/  ISETP.LT.OR P2, PT, R25, 0x31, P2 ;  /* 0x000000311900780c */ /* 0x000fe40001741670 */
[----:B------:R-:W-:Y:S02]  /*bf90*/  FMNMX.FTZ R3, R38, R3, !PT ;  /* 0x0000000326037209 */ /* 0x000fe40007810000 */
[----:B--2---:R-:W-:Y:S02]  /*bfa0*/  FMNMX.FTZ R6, R27, R6, !PT ;  /* 0x000000061b067209 */ /* 0x004fe40007810000 */
[----:B------:R-:W-:Y:S02]  /*bfb0*/  FMNMX.FTZ R3, R24, R3, !PT ;  /* 0x0000000318037209 */ /* 0x000fe40007810000 */
[C---:B------:R-:W-:Y:S01]  /*bfc0*/  FSETP.NEU.FTZ.AND P1, PT, R6.reuse, -INF , PT ;  /* 0xff8000000600780b */ /* 0x040fe20003f3d000 */
[----:B------:R-:W-:Y:S01]  /*bfd0*/  FMUL.FTZ R27, R6, R7 ;  /* 0x00000007061b7220 */ /* 0x000fe20000410000 */
[----:B------:R-:W-:-:S02]  /*bfe0*/  FMNMX.FTZ R3, R42, R3, !PT ;  /* 0x000000032a037209 */ /* 0x000fc40007810000 */
[----:B------:R-:W-:Y:S02]  /*bff0*/  FSEL R50, R50, -INF , !P2 ;  /* 0xff80000032327808 */ /* 0x000fe40005000000 */
        /* <DEDUP_REMOVED lines=11> */
[----:B------:R-:W-:Y:S01]  /*c0b0*/  ISETP.LT.OR P6, PT, R25, 0x3a, P6 ;  /* 0x0000003a1900780c */ /* 0x000fe200037c1670 */
[--C-:B------:R-:W-:Y:S01]  /*c0c0*/  FFMA.FTZ R25, R72, R7, -R27.reuse ;  /* 0x0000000748197223 */ /* 0x100fe2000001081b */
[----:B------:R-:W-:Y:S01]  /*c0d0*/  FSEL R54, R54, -INF , !P4 ;  /* 0xff80000036367808 */ /* 0x000fe20006000000 */
[----:B------:R-:W-:Y:S01]  /*c0e0*/  MUFU.EX2 R29, R29 ;  /* 0x0000001d001d7308 */ /* 0x000fe20000000800 */
[----:B------:R-:W-:Y:S01]  /*c0f0*/  FMNMX.FTZ R3, R78, R3, !PT ;  /* 0x000000034e037209 */ /* 0x000fe20007810000 */
[-CC-:B------:R-:W-:Y:S01]  /*c100*/  FFMA.FTZ R70, R70, R7.reuse, -R27.reuse ;  /* 0x0000000746467223 */ /* 0x180fe2000001081b */
[----:B------:R-:W-:Y:S01]  /*c110*/  FSEL R80, R55, -INF , !P6 ;  /* 0xff80000037507808 */ /* 0x000fe20007000000 */
        /* <DEDUP_REMOVED lines=8> */
[-CC-:B------:R-:W-:Y:S01]  /*c1a0*/  FFMA.FTZ R44, R44, R7.reuse, -R27.reuse ;  /* 0x000000072c2c7223 */ /* 0x180fe2000001081b */
[-CC-:B------:R-:W-:Y:S01]  /*c1b0*/  FFMA.FTZ R36, R36, R7.reuse, -R27.reuse ;  /* 0x0000000724247223 */ /* 0x180fe2000001081b */
[----:B------:R-:W3:Y:S01]  /*c1c0*/  SHFL.BFLY PT, R72, R3, 0x2, 0x1f ;  /* 0x0c401f0003487f89 */ /* 0x000ee200000e0000 */
[-CC-:B------:R-:W-:Y:S01]  /*c1d0*/  FFMA.FTZ R48, R48, R7.reuse, -R27.reuse ;  /* 0x0000000730307223 */ /* 0x180fe2000001081b */
[----:B------:R-:W-:Y:S01]  /*c1e0*/  MUFU.EX2 R74, R74 ;  /* 0x0000004a004a7308 */ /* 0x000fe20000000800 */
[-CC-:B------:R-:W-:Y:S01]  /*c1f0*/  FFMA.FTZ R52, R52, R7.reuse, -R27.reuse ;  /* 0x0000000734347223 */ /* 0x180fe2000001081b */
[----:B------:R-:W-:-:S06]  /*c200*/  FFMA.FTZ R27, R32, R7, -R27 ;  /* 0x00000007201b7223 */ /* 0x000fcc000001081b */
[----:B------:R-:W4:Y:S01]  /*c210*/  MUFU.EX2 R25, R25 ;  /* 0x0000001900197308 */ /* 0x000f220000000800 */
[----:B--2---:R-:W-:Y:S01]  /*c220*/  FADD.FTZ R43, R29, R164 ;  /* 0x000000a41d2b7221 */ /* 0x004fe20000010000 */
[----:B------:R-:W-:-:S06]  /*c230*/  F2FP.F16.F32.PACK_AB R164, R164, R29 ;  /* 0x0000001da4a4723e */ /* 0x000fcc00000000ff */
[----:B------:R-:W-:Y:S01]  /*c240*/  MUFU.EX2 R70, R70 ;  /* 0x0000004600467308 */ /* 0x000fe20000000800 */
[----:B---3--:R-:W-:-:S07]  /*c250*/  FMNMX.FTZ R72, R3, R72, !PT ;  /* 0x0000004803487209 */ /* 0x008fce0007810000 */
[----:B------:R-:W2:Y:S01]  /*c260*/  MUFU.EX2 R31, R68 ;  /* 0x00000044001f7308 */ /* 0x000ea20000000800 */
[----:B----4-:R-:W-:Y:S01]  /*c270*/  F2FP.F16.F32.PACK_AB R166, R25, R74 ;  /* 0x0000004a19a6723e */ /* 0x010fe200000000ff */
[----:B------:R-:W3:Y:S06]  /*c280*/  SHFL.BFLY PT, R3, R72, 0x1, 0x1f ;  /* 0x0c201f0048037f89 */ /* 0x000eec00000e0000 */
[----:B------:R-:W-:Y:S08]  /*c290*/  MUFU.EX2 R66, R66 ;  /* 0x0000004200427308 */ /* 0x000ff00000000800 */
[----:B------:R-:W4:Y:S01]  /*c2a0*/  MUFU.EX2 R33, R64 ;  /* 0x0000004000217308 */ /* 0x000f220000000800 */
[----:B--2---:R-:W-:-:S07]  /*c2b0*/  F2FP.F16.F32.PACK_AB R160, R31, R70 ;  /* 0x000000461fa0723e */ /* 0x004fce00000000ff */
[----:B------:R-:W-:Y:S01]  /*c2c0*/  MUFU.EX2 R60, R60 ;  /* 0x0000003c003c7308 */ /* 0x000fe20000000800 */
[----:B---3--:R-:W-:-:S04]  /*c2d0*/  FMNMX.FTZ R14, R72, R3, !PT ;  /* 0x00000003480e7209 */ /* 0x008fc80007810000 */
[C---:B------:R-:W-:Y:S01]  /*c2e0*/  FSETP.NEU.FTZ.AND P1, PT, R14.reuse, -INF , PT ;  /* 0xff8000000e00780b */ /* 0x040fe20003f3d000 */
[----:B------:R-:W-:Y:S02]  /*c2f0*/  FMUL.FTZ R3, R14, R7 ;  /* 0x000000070e037220 */ /* 0x000fe40000410000 */
[----:B------:R-:W2:Y:S01]  /*c300*/  MUFU.EX2 R35, R58 ;  /* 0x0000003a00237308 */ /* 0x000ea20000000800 */
[----:B----4-:R-:W-:Y:S02]  /*c310*/  F2FP.F16.F32.PACK_AB R162, R33, R66 ;  /* 0x0000004221a2723e */ /* 0x010fe400000000ff */
        /* <DEDUP_REMOVED lines=19> */
[----:B------:R-:W-:Y:S01]  /*c450*/  FFMA.FTZ R3, R80, R7, -R3 ;  /* 0x0000000750037223 */ /* 0x000fe20000010803 */
[----:B--2---:R-:W-:-:S05]  /*c460*/  F2FP.F16.F32.PACK_AB R156, R35, R60 ;  /* 0x0000003c239c723e */ /* 0x004fca00000000ff */
[----:B------:R-:W2:Y:S08]  /*c470*/  MUFU.EX2 R40, R40 ;  /* 0x0000002800287308 */ /* 0x000eb00000000800 */
[----:B------:R-:W4:Y:S08]  /*c480*/  MUFU.EX2 R167, R30 ;  /* 0x0000001e00a77308 */ /* 0x000f300000000800 */
[----:B------:R-:W5:Y:S08]  /*c490*/  MUFU.EX2 R34, R34 ;  /* 0x0000002200227308 */ /* 0x000f700000000800 */
[----:B------:R0:W1:Y:S08]  /*c4a0*/  MUFU.EX2 R161, R0 ;  /* 0x0000000000a17308 */ /* 0x0000700000000800 */
[----:B------:R-:W1:Y:S01]  /*c4b0*/  MUFU.EX2 R38, R38 ;  /* 0x0000002600267308 */ /* 0x000e620000000800 */
[----:B0-----:R-:W-:Y:S01]  /*c4c0*/  FADD.FTZ R0, R74, R43 ;  /* 0x0000002b4a007221 */ /* 0x001fe20000010000 */
[----:B---3--:R-:W-:Y:S01]  /*c4d0*/  FADD.FTZ R43, R26, R165 ;  /* 0x000000a51a2b7221 */ /* 0x008fe20000010000 */
[----:B------:R-:W-:-:S02]  /*c4e0*/  F2FP.F16.F32.PACK_AB R165, R165, R26 ;  /* 0x0000001aa5a5723e */ /* 0x000fc400000000ff */
[----:B------:R-:W-:Y:S01]  /*c4f0*/  FADD.FTZ R45, R25, R0 ;  /* 0x00000000192d7221 */ /* 0x000fe20000010000 */
[----:B--2---:R-:W-:Y:S02]  /*c500*/  FADD.FTZ R0, R40, R43 ;  /* 0x0000002b28007221 */ /* 0x004fe40000010000 */
[----:B------:R0:W2:Y:S08]  /*c510*/  MUFU.EX2 R163, R24 ;  /* 0x0000001800a37308 */ /* 0x0000b00000000800 */
[----:B------:R-:W3:Y:S01]  /*c520*/  MUFU.EX2 R42, R42 ;  /* 0x0000002a002a7308 */ /* 0x000ee20000000800 */
[----:B0-----:R-:W-:Y:S01]  /*c530*/  FADD.FTZ R24, R70, R45 ;  /* 0x0000002d46187221 */ /* 0x001fe20000010000 */
[C---:B----4-:R-:W-:Y:S01]  /*c540*/  FADD.FTZ R45, R167.reuse, R0 ;  /* 0x00000000a72d7221 */ /* 0x050fe20000010000 */
[----:B------:R-:W-:-:S02]  /*c550*/  F2FP.F16.F32.PACK_AB R167, R167, R40 ;  /* 0x00000028a7a7723e */ /* 0x000fc400000000ff */
[----:B------:R-:W-:Y:S01]  /*c560*/  FADD.FTZ R47, R31, R24 ;  /* 0x000000181f2f7221 */ /* 0x000fe20000010000 */
[----:B-----5:R-:W-:Y:S02]  /*c570*/  FADD.FTZ R0, R34, R45 ;  /* 0x0000002d22007221 */ /* 0x020fe40000010000 */
[----:B------:R-:W0:Y:S01]  /*c580*/  MUFU.EX2 R157, R28 ;  /* 0x0000001c009d7308 */ /* 0x000e220000000800 */
[----:B------:R-:W-:Y:S01]  /*c590*/  FADD.FTZ R24, R66, R47 ;  /* 0x0000002f42187221 */ /* 0x000fe20000010000 */
[C---:B-1----:R-:W-:Y:S01]  /*c5a0*/  FADD.FTZ R29, R161.reuse, R0 ;  /* 0x00000000a11d7221 */ /* 0x042fe20000010000 */
[----:B------:R-:W-:Y:S01]  /*c5b0*/  F2FP.F16.F32.PACK_AB R161, R161, R34 ;  /* 0x00000022a1a1723e */ /* 0x000fe200000000ff */
[----:B------:R1:W-:Y:S01]  /*c5c0*/  STSM.16.M88.4 [R202+0x26800], R164 ;  /* 0x026800a4ca007844 */ /* 0x0003e20000000200 */
[----:B------:R-:W-:Y:S01]  /*c5d0*/  FADD.FTZ R45, R33, R24 ;  /* 0x00000018212d7221 */ /* 0x000fe20000010000 */
[----:B------:R-:W-:Y:S02]  /*c5e0*/  FADD.FTZ R0, R38, R29 ;  /* 0x0000001d26007221 */ /* 0x000fe40000010000 */
[----:B------:R-:W4:Y:S01]  /*c5f0*/  MUFU.EX2 R46, R46 ;  /* 0x0000002e002e7308 */ /* 0x000f220000000800 */
[----:B------:R-:W-:Y:S01]  /*c600*/  FADD.FTZ R24, R60, R45 ;  /* 0x0000002d3c187221 */ /* 0x000fe20000010000 */
[C---:B--2---:R-:W-:Y:S01]  /*c610*/  FADD.FTZ R29, R163.reuse, R0 ;  /* 0x00000000a31d7221 */ /* 0x044fe20000010000 */
[----:B------:R-:W-:-:S02]  /*c620*/  F2FP.F16.F32.PACK_AB R163, R163, R38 ;  /* 0x00000026a3a3723e */ /* 0x000fc400000000ff */
[----:B------:R-:W-:Y:S01]  /*c630*/  FADD.FTZ R31, R35, R24 ;  /* 0x00000018231f7221 */ /* 0x000fe20000010000 */
[----:B---3--:R-:W-:Y:S02]  /*c640*/  FADD.FTZ R0, R42, R29 ;  /* 0x0000001d2a007221 */ /* 0x008fe40000010000 */
[----:B------:R-:W2:Y:S01]  /*c650*/  MUFU.EX2 R37, R36 ;  /* 0x0000002400257308 */ /* 0x000ea20000000800 */
[----:B------:R1:W-:Y:S01]  /*c660*/  STSM.16.M88.4 [R205], R160 ;  /* 0x000000a0cd007844 */ /* 0x0003e20000000200 */
[C---:B0-----:R-:W-:Y:S01]  /*c670*/  FADD.FTZ R29, R157.reuse, R0 ;  /* 0x000000009d1d7221 */ /* 0x041fe20000010000 */
[----:B------:R-:W-:Y:S01]  /*c680*/  FADD.FTZ R0, R44, R31 ;  /* 0x0000001f2c007221 */ /* 0x000fe20000010000 */
[----:B------:R-:W-:-:S04]  /*c690*/  F2FP.F16.F32.PACK_AB R157, R157, R42 ;  /* 0x0000002a9d9d723e */ /* 0x000fc800000000ff */
[----:B------:R-:W0:Y:S01]  /*c6a0*/  MUFU.EX2 R41, R76 ;  /* 0x0000004c00297308 */ /* 0x000e220000000800 */
[----:B----4-:R-:W-:-:S07]  /*c6b0*/  FADD.FTZ R24, R46, R29 ;  /* 0x0000001d2e187221 */ /* 0x010fce0000010000 */
[----:B------:R-:W-:Y:S01]  /*c6c0*/  MUFU.EX2 R48, R48 ;  /* 0x0000003000307308 */ /* 0x000fe20000000800 */
[C---:B--2---:R-:W-:Y:S01]  /*c6d0*/  F2FP.F16.F32.PACK_AB R158, R37.reuse, R44 ;  /* 0x0000002c259e723e */ /* 0x044fe200000000ff */
[----:B------:R-:W-:-:S06]  /*c6e0*/  FADD.FTZ R37, R37, R0 ;  /* 0x0000000025257221 */ /* 0x000fcc0000010000 */
[----:B------:R-:W2:Y:S01]  /*c6f0*/  MUFU.EX2 R39, R39 ;  /* 0x0000002700277308 */ /* 0x000ea20000000800 */
[C---:B0-----:R-:W-:Y:S01]  /*c700*/  F2FP.F16.F32.PACK_AB R159, R41.reuse, R46 ;  /* 0x0000002e299f723e */ /* 0x041fe200000000ff */
[----:B------:R-:W-:-:S04]  /*c710*/  FADD.FTZ R41, R41, R24 ;  /* 0x0000001829297221 */ /* 0x000fc80000010000 */
[----:B------:R1:W-:Y:S02]  /*c720*/  STSM.16.M88.4 [R203], R156 ;  /* 0x0000009ccb007844 */ /* 0x0003e40000000200 */
        /* <DEDUP_REMOVED lines=11> */
[----:B------:R3:W4:Y:S01]  /*c7e0*/  MUFU.EX2 R25, R3 ;  /* 0x0000000300197308 */ /* 0x0007220000000800 */
[----:B--2---:R-:W-:Y:S01]  /*c7f0*/  F2FP.F16.F32.PACK_AB R154, R27, R52 ;  /* 0x000000341b9a723e */ /* 0x004fe200000000ff */
[----:B------:R-:W-:Y:S01]  /*c800*/  FADD.FTZ R52, R52, R39 ;  /* 0x0000002734347221 */ /* 0x000fe20000010000 */
[----:B0-----:R-:W-:-:S03]  /*c810*/  FADD.FTZ R0, R54, R43 ;  /* 0x0000002b36007221 */ /* 0x001fc60000010000 */
[----:B---3--:R-:W-:Y:S01]  /*c820*/  FADD.FTZ R3, R27, R52 ;  /* 0x000000341b037221 */ /* 0x008fe20000010000 */
[C---:B----4-:R-:W-:Y:S01]  /*c830*/  F2FP.F16.F32.PACK_AB R155, R25.reuse, R54 ;  /* 0x00000036199b723e */ /* 0x050fe200000000ff */
[----:B------:R-:W-:-:S04]  /*c840*/  FADD.FTZ R0, R25, R0 ;  /* 0x0000000019007221 */ /* 0x000fc80000010000 */
[----:B------:R1:W-:Y:S01]  /*c850*/  STSM.16.M88.4 [R204], R152 ;  /* 0x00000098cc007844 */ /* 0x0003e20000000200 */
[----:B------:R-:W-:Y:S05]  /*c860*/  @!P0 BRA `(.L_x_5908) ;  /* 0x0000000000048947 */ /* 0x000fea0003800000 */
[----:B------:R-:W-:Y:S01]  /*c870*/  BPT.TRAP 0x1 ;  /* 0x000000040000795c */ /* 0x000fe20000300000 */
.L_x_5908:
[----:B------:R0:W2:Y:S01]  /*c880*/  SYNCS.PHASECHK.TRANS64.TRYWAIT P1, [R15+URZ+0x28c50], R56 ;  /* 0x028c50380f0075a7 */ /* 0x0000a2000802017f */
[----:B------:R-:W-:Y:S05]  /*c890*/  @!P0 BRA `(.L_x_5909) ;  /* 0x0000000000048947 */ /* 0x000fea0003800000 */
[----:B------:R-:W-:Y:S01]  /*c8a0*/  BPT.TRAP 0x1 ;  /* 0x000000040000795c */ /* 0x000fe20000300000 */
.L_x_5909:
[----:B------:R-:W-:Y:S01]  /*c8b0*/  ULDC UR44, c[0x0][0x9e4] ;  /* 0x00027900002c7ab9 */ /* 0x000fe20000000800 */
[----:B------:R-:W-:Y:S01]  /*c8c0*/  ULDC UR45, c[0x0][0x9dc] ;  /* 0x00027700002d7ab9 */ /* 0x000fe20000000800 */
[----:B------:R-:W-:Y:S01]  /*c8d0*/  ULDC UR38, c[0x0][0x988] ;  /* 0x0002620000267ab9 */ /* 0x000fe20000000800 */
[----:B------:R-:W-:Y:S01]  /*c8e0*/  ULDC UR46, c[0x0][0x9e0] ;  /* 0x00027800002e7ab9 */ /* 0x000fe20000000800 */
[----:B------:R-:W-:Y:S01]  /*c8f0*/  BSSY B0, `(.L_x_5910) ;  /* 0x0000006000007945 */ /* 0x000fe20003800000 */
[----:B------:R-:W-:Y:S02]  /*c900*/  IMAD R24, R18, 0x1000, R197 ;  /* 0x0000100012187824 */ /* 0x000fe400078e02c5 */
[----:B------:R-:W-:Y:S01]  /*c910*/  IMAD.MOV.U32 R25, RZ, RZ, 0x40000040 ;  /* 0x40000040ff197424 */ /* 0x000fe200078e00ff */
[----:B--2---:R-:W-:Y:S06]  /*c920*/  @P1 BRA `(.L_x_5911) ;  /* 0x0000000000081947 */ /* 0x004fec0003800000 */
[----:B------:R-:W2:Y:S02]  /*c930*/  SYNCS.PHASECHK.TRANS64.TRYWAIT P1, [R15+URZ+0x28c50], R56 ;  /* 0x028c50380f0075a7 */ /* 0x000ea4000802017f */
[----:B--2---:R-:W-:Y:S05]  /*c940*/  @!P1 BRA `(.L_x_5912) ;  /* 0x0000013800009947 */ /* 0x004fea0003800000 */
.L_x_5911:
[----:B------:R-:W-:Y:S05]  /*c950*/  BSYNC B0 ;  /* 0x0000000000007941 */ /* 0x000fea0003800000 */
.L_x_5910:
[C---:B------:R-:W-:Y:S01]  /*c960*/  R2UR UR6, R24.reuse ;  /* 0x00000000180672ca */ /* 0x040fe200000e0000 */
[C---:B------:R-:W-:Y:S01]  /*c970*/  VIADD R26, R24.reuse, 0x80 ;  /* 0x00000080181a7836 */ /* 0x040fe20000000000 */
[----:B------:R-:W-:Y:S01]  /*c980*/  R2UR UR7, R25 ;  /* 0x00000000190772ca */ /* 0x000fe200000e0000 */
[C---:B------:R-:W-:Y:S02]  /*c990*/  VIADD R28, R24.reuse, 0x100 ;  /* 0x00000100181c7836 */ /* 0x040fe40000000000 */
[----:B------:R-:W-:Y:S01]  /*c9a0*/  VIADD R24, R24, 0x180 ;  /* 0x0000018018187836 */ /* 0x000fe20000000000 */
[----:B------:R-:W-:Y:S01]  /*c9b0*/  R2UR UR10, R26 ;  /* 0x000000001a0a72ca */ /* 0x000fe200000e0000 */
[----:B------:R-:W-:Y:S01]  /*c9c0*/  IMAD.MOV.U32 R27, RZ, RZ, 0x40000040 ;  /* 0x40000040ff1b7424 */ /* 0x000fe200078e00ff */
[----:B------:R-:W-:Y:S01]  /*c9d0*/  R2UR UR14, R28 ;  /* 0x000000001c0e72ca */ /* 0x000fe200000e0000 */
[----:B------:R-:W-:Y:S01]  /*c9e0*/  IMAD.MOV.U32 R29, RZ, RZ, 0x40000040 ;  /* 0x40000040ff1d7424 */ /* 0x000fe200078e00ff */
[----:B------:R-:W-:Y:S01]  /*c9f0*/  R2UR UR18, R24 ;  /* 0x00000000181272ca */ /* 0x000fe200000e0000 */
[----:B------:R-:W-:Y:S01]  /*ca00*/  IMAD.MOV.U32 R25, RZ, RZ, 0x40000040 ;  /* 0x40000040ff197424 */ /* 0x000fe200078e00ff */
[----:B------:R-:W-:-:S02]  /*ca10*/  R2UR UR11, R27 ;  /* 0x000000001b0b72ca */ /* 0x000fc400000e0000 */
[----:B------:R-:W-:Y:S02]  /*ca20*/  R2UR UR15, R29 ;  /* 0x000000001d0f72ca */ /* 0x000fe400000e0000 */
[----:B------:R-:W-:Y:S02]  /*ca30*/  R2UR UR19, R25 ;  /* 0x00000000191372ca */ /* 0x000fe400000e0000 */
[----:B0-2---:R-:W-:-:S06]  /*ca40*/  WARPGROUP.ARRIVE ;  /* 0x00000000000079c5 */ /* 0x005fcc0000000000 */
        /* <DEDUP_REMOVED lines=24> */
.L_x_5913:
[----:B-1----:R-:W0:Y:S01]  /*cbd0*/  LDC R152, c[0x0][0x448] ;  /* 0x00011200ff987b82 */ /* 0x002e220000000800 */
[----:B------:R-:W-:Y:S01]  /*cbe0*/  VIADD R15, R15, 0x28c60 ;  /* 0x00028c600f0f7836 */ /* 0x000fe20000000000 */
[----:B------:R-:W-:Y:S01]  /*cbf0*/  UISETP.NE.AND UP0, UPT, UR47, URZ, UPT ;  /* 0x0000003f2f00728c */ /* 0x000fe2000bf05270 */
[----:B------:R-:W-:-:S03]  /*cc00*/  IMAD.MOV.U32 R153, RZ, RZ, R199 ;  /* 0x000000ffff997224 */ /* 0x000fc600078e00c7 */
[----:B------:R-:W-:-:S04]  /*cc10*/  PRMT R15, R191, 0x654, R15 ;  /* 0x00000654bf0f7816 */ /* 0x000fc8000000000f */
[----:B------:R1:W-:Y:S01]  /*cc20*/  SYNCS.ARRIVE.TRANS64.RED.A1T0 RZ, [R15+URZ], RZ ;  /* 0x000000ff0fff79a7 */ /* 0x0003e2000810043f */
[----:B0-----:R-:W-:-:S13]  /*cc30*/  ISETP.NE.AND P1, PT, R152, 0x1, PT ;  /* 0x000000019800780c */ /* 0x001fda0003f25270 */
[----:B------:R-:W0:Y:S08]  /*cc40*/  @P1 LDC R152, c[0x0][0x44c] ;  /* 0x00011300ff981b82 */ /* 0x000e300000000800 */
[----:B-1----:R-:W1:Y:S01]  /*cc50*/  @P1 LDC R15, c[0x0][0x450] ;  /* 0x00011400ff0f1b82 */ /* 0x002e620000000800 */
[----:B0-----:R-:W-:-:S05]  /*cc60*/  @P1 IMAD.HI.U32 R152, R199, R152, RZ ;  /* 0x00000098c7981227 */ /* 0x001fca00078e00ff */
[----:B-1----:R-:W-:Y:S01]  /*cc70*/  @P1 SHF.R.U32.HI R153, RZ, R15, R152 ;  /* 0x0000000fff991219 */ /* 0x002fe20000011698 */
[----:B------:R-:W-:Y:S01]  /*cc80*/  VIADD R15, R168, 0xfffffffe ;  /* 0xfffffffea80f7836 */ /* 0x000fe20000000000 */
[----:B------:R-:W-:Y:S02]  /*cc90*/  PLOP3.LUT P1, PT, PT, PT, UP0, 0x40, 0x0 ;  /* 0x000000000000781c */ /* 0x000fe40003f2e808 */
[----:B------:R-:W-:-:S05]  /*cca0*/  IADD3 R152, R153, R189, -R23 ;  /* 0x000000bd99987210 */ /* 0x000fca0007ffe817 */
[----:B------:R-:W-:-:S06]  /*ccb0*/  VIADD R153, R152, UR40 ;  /* 0x0000002898997c36 */ /* 0x000fcc0008000000 */
[----:B------:R-:W-:Y:S05]  /*ccc0*/  @P1 BRA `(.L_x_5914) ;  /* 0x0000000000541947 */ /* 0x000fea0003800000 */
[C---:B------:R-:W-:Y:S01]  /*ccd0*/  ISETP.GT.AND P1, PT, R152.reuse, RZ, PT ;  /* 0x000000ff9800720c */ /* 0x040fe20003f24270 */
[----:B------:R-:W-:Y:S01]  /*cce0*/  BSSY B0, `(.L_x_5915) ;  /* 0x0000010000007945 */ /* 0x000fe20003800000 */
[----:B------:R-:W-:-:S11]  /*ccf0*/  VIADD R154, R152, 0xffffffff ;  /* 0xffffffff989a7836 */ /* 0x000fd60000000000 */
[----:B------:R-:W-:Y:S05]  /*cd00*/  @P1 BRA `(.L_x_5916) ;  /* 0x0000000000201947 */ /* 0x000fea0003800000 */
[----:B------:R-:W-:Y:S01]  /*cd10*/  UISETP.NE.AND UP0, UPT, UR41, 0x1, UPT ;  /* 0x000000012900788c */ /* 0x000fe2000bf05270 */
[----:B------:R-:W-:-:S05]  /*cd20*/  IMAD.MOV R152, RZ, RZ, -R152 ;  /* 0x000000ffff987224 */ /* 0x000fca00078e0a98 */
[----:B------:R-:W-:-:S05]  /*cd30*/  PLOP3.LUT P1, PT, PT, PT, UP0, 0x80, 0x0 ;  /* 0x000000000000781c */ /* 0x000fca0003f2f008 */
[----:B------:R-:W-:-:S08]  /*cd40*/  @UP0 ULDC.64 UR4, c[0x0][0x9e8] ;  /* 0x00027a0000040ab9 */ /* 0x000fd00000000a00 */
[----:B------:R-:W-:-:S05]  /*cd50*/  @P1 IMAD.HI.U32 R154, R152, UR4, RZ ;  /* 0x00000004989a1c27 */ /* 0x000fca000f8e00ff */
[----:B------:R-:W-:-:S04]  /*cd60*/  @P1 SHF.R.U32.HI R152, RZ, UR5, R154 ;  /* 0x00000005ff981c19 */ /* 0x000fc8000801169a */
[----:B------:R-:W-:Y:S01]  /*cd70*/  LOP3.LUT R154, RZ, R152, RZ, 0x33, !PT ;  /* 0x00000098ff9a7212 */ /* 0x000fe200078e33ff */
[----:B------:R-:W-:Y:S06]  /*cd80*/  BRA `(.L_x_5917) ;  /* 0x0000000000147947 */ /* 0x000fec0003800000 */
.L_x_5916:
[----:B------:R-:W-:-:S06]  /*cd90*/  UISETP.NE.AND UP0, UPT, UR41, 0x1, UPT ;  /* 0x000000012900788c */ /* 0x000fcc000bf05270 */
[----:B------:R-:W-:-:S05]  /*cda0*/  PLOP3.LUT P1, PT, PT, PT, UP0, 0x80, 0x0 ;  /* 0x000000000000781c */ /* 0x000fca0003f2f008 */
[----:B------:R-:W-:-:S08]  /*cdb0*/  @UP0 ULDC.64 UR4, c[0x0][0x9e8] ;  /* 0x00027a0000040ab9 */ /* 0x000fd00000000a00 */
[----:B------:R-:W-:-:S05]  /*cdc0*/  @P1 IMAD.HI.U32 R152, R154, UR4, RZ ;  /* 0x000000049a981c27 */ /* 0x000fca000f8e00ff */
[----:B------:R-:W-:-:S07]  /*cdd0*/  @P1 SHF.R.U32.HI R154, RZ, UR5, R152 ;  /* 0x00000005ff9a1c19 */ /* 0x000fce0008011698 */
.L_x_5917:
[----:B------:R-:W-:Y:S05]  /*cde0*/  BSYNC B0 ;  /* 0x0000000000007941 */ /* 0x000fea0003800000 */
.L_x_5915:
[----:B------:R-:W-:-:S05]  /*cdf0*/  MOV R152, UR41 ;  /* 0x0000002900987c02 */ /* 0x000fca0008000f00 */
[----:B------:R-:W-:-:S05]  /*ce00*/  IMAD R152, R154, R152, UR41 ;  /* 0x000000299a987e24 */ /* 0x000fca000f8e0298 */
[----:B------:R-:W-:-:S07]  /*ce10*/  VIMNMX R153, R153, R152, PT ;  /* 0x0000009899997248 */ /* 0x000fce0003fe0100 */
.L_x_5914:
[----:B------:R-:W2:Y:S01]  /*ce20*/  LDL R154, [R1+0xc] ;  /* 0x00000c00019a7983 */ /* 0x000ea20000100800 */
[----:B------:R-:W-:Y:S01]  /*ce30*/  SHF.R.S32.HI R152, RZ, 0x1f, R153 ;  /* 0x0000001fff987819 */ /* 0x000fe20000011499 */
[----:B------:R-:W-:Y:S03]  /*ce40*/  BSSY B1, `(.L_x_5918) ;  /* 0x0000278000017945 */ /* 0x000fe60003800000 */
[----:B------:R-:W-:-:S04]  /*ce50*/  LEA.HI R152, R152, R153, RZ, 0x6 ;  /* 0x0000009998987211 */ /* 0x000fc800078f30ff */
[----:B------:R-:W-:-:S04]  /*ce60*/  SHF.R.S32.HI R152, RZ, 0x6, R152 ;  /* 0x00000006ff987819 */ /* 0x000fc80000011498 */
[----:B--2---:R-:W-:-:S04]  /*ce70*/  VIMNMX R186, R154, R152, !PT ;  /* 0x000000989aba7248 */ /* 0x004fc80007fe0100 */
[----:B------:R-:W-:-:S13]  /*ce80*/  ISETP.GE.AND P1, PT, R15, R186, PT ;  /* 0x000000ba0f00720c */ /* 0x000fda0003f26270 */
[----:B------:R-:W-:Y:S05]  /*ce90*/  @!P1 BRA `(.L_x_5919) ;  /* 0x0000002400c89947 */ /* 0x000fea0003800000 */
[----:B------:R-:W-:Y:S01]  /*cea0*/  BSSY B0, `(.L_x_5920) ;  /* 0x000026e000007945 */ /* 0x000fe20003800000 */
.L_x_5941:
[----:B------:R-:W-:-:S05]  /*ceb0*/  VIADD R187, R18, 0x1 ;  /* 0x0000000112bb7836 */ /* 0x000fca0000000000 */
[----:B------:R-:W-:-:S04]  /*cec0*/  ISETP.NE.AND P1, PT, R187, 0x2, PT ;  /* 0x00000002bb00780c */ /* 0x000fc80003f25270 */
[----:B------:R-:W-:Y:S02]  /*ced0*/  SEL R7, RZ, 0x1, P1 ;  /* 0x00000001ff077807 */ /* 0x000fe40000800000 */
[----:B------:R-:W-:Y:S02]  /*cee0*/  SEL R187, R187, RZ, P1 ;  /* 0x000000ffbbbb7207 */ /* 0x000fe40000800000 */
[----:B------:R-:W-:Y:S01]  /*cef0*/  LOP3.LUT R19, R19, R7, RZ, 0x3c, !PT ;  /* 0x0000000713137212 */ /* 0x000fe200078e3cff */
[----:B0-----:R-:W-:Y:S06]  /*cf00*/  @!P0 BRA `(.L_x_5921) ;  /* 0x0000000000048947 */ /* 0x001fec0003800000 */
[----:B------:R-:W-:Y:S01]  /*cf10*/  BPT.TRAP 0x1 ;  /* 0x000000040000795c */ /* 0x000fe20000300000 */
.L_x_5921:
[----:B------:R-:W-:Y:S01]  /*cf20*/  IMAD R209, R187, 0x8, R2 ;  /* 0x00000008bbd17824 */ /* 0x000fe200078e0202 */
[----:B------:R-:W-:-:S04]  /*cf30*/  SHF.L.U32 R210, R19, 0x1f, RZ ;  /* 0x0000001f13d27819 */ /* 0x000fc800000006ff */
[----:B------:R0:W1:Y:S01]  /*cf40*/  SYNCS.PHASECHK.TRANS64.TRYWAIT P1, [R209+URZ+0x28c30], R210 ;  /* 0x028c30d2d10075a7 */ /* 0x000062000802017f */
[----:B------:R-:W-:Y:S05]  /*cf50*/  @!P0 BRA `(.L_x_5922) ;  /* 0x0000000000048947 */ /* 0x000fea0003800000 */
[----:B------:R-:W-:Y:S01]  /*cf60*/  BPT.TRAP 0x1 ;  /* 0x000000040000795c */ /* 0x000fe20000300000 */
.L_x_5922:
[----:B------:R-:W-:Y:S01]  /*cf70*/  BSSY B2, `(.L_x_5923) ;  /* 0x0000006000027945 */ /* 0x000fe20003800000 */
[----:B------:R-:W-:Y:S02]  /*cf80*/  IMAD R156, R187, 0x200, R21 ;  /* 0x00000200bb9c7824 */ /* 0x000fe400078e0215 */
[----:B------:R-:W-:Y:S01]  /*cf90*/  IMAD.MOV.U32 R157, RZ, RZ, 0x40000040 ;  /* 0x40000040ff9d7424 */ /* 0x000fe200078e00ff */
[----:B-1----:R-:W-:Y:S06]  /*cfa0*/  @P1 BRA `(.L_x_5924) ;  /* 0x0000000000081947 */ /* 0x002fec0003800000 */
[----:B------:R-:W1:Y:S02]  /*cfb0*/  SYNCS.PHASECHK.TRANS64.TRYWAIT P1, [R209+URZ+0x28c30], R210 ;  /* 0x028c30d2d10075a7 */ /* 0x000e64000802017f */
[----:B-1----:R-:W-:Y:S05]  /*cfc0*/  @!P1 BRA `(.L_x_5925) ;  /* 0x0000013000749947 */ /* 0x002fea0003800000 */
.L_x_5924:
[----:B------:R-:W-:Y:S05]  /*cfd0*/  BSYNC B2 ;  /* 0x0000000000027941 */ /* 0x000fea0003800000 */
.L_x_5923:
[C---:B------:R-:W-:Y:S01]  /*cfe0*/  R2UR UR6, R156.reuse ;  /* 0x000000009c0672ca */ /* 0x040fe200000e0000 */
[C---:B------:R-:W-:Y:S01]  /*cff0*/  VIADD R154, R156.reuse, 0x2 ;  /* 0x000000029c9a7836 */ /* 0x040fe20000000000 */
[----:B------:R-:W-:Y:S01]  /*d000*/  R2UR UR7, R157 ;  /* 0x000000009d0772ca */ /* 0x000fe200000e0000 */
[----:B------:R-:W-:Y:S01]  /*d010*/  VIADD R152, R156, 0x4 ;  /* 0x000000049c987836 */ /* 0x000fe20000000000 */
[----:B------:R-:W-:Y:S01]  /*d020*/  R2UR UR4, R4 ;  /* 0x00000000040472ca */ /* 0x000fe200000e0000 */
        /* <DEDUP_REMOVED lines=11> */
[----:B------:R-:W-:Y:S01]  /*d0e0*/  WARPGROUP.ARRIVE ;  /* 0x00000000000079c5 */ /* 0x000fe20000000000 */
[----:B------:R-:W-:Y:S02]  /*d0f0*/  R2UR UR8, R12 ;  /* 0x000000000c0872ca */ /* 0x000fe400000e0000 */
[----:B------:R-:W-:Y:S02]  /*d100*/  R2UR UR9, R13 ;  /* 0x000000000d0972ca */ /* 0x000fe400000e0000 */
[----:B------:R-:W-:Y:S01]  /*d110*/  R2UR UR12, R10 ;  /* 0x000000000a0c72ca */ /* 0x000fe200000e0000 */
[----:B------:R-:W-:Y:S01]  /*d120*/  HGMMA.64x64x16.F32 R152, gdesc[UR4], RZ, !UPT, gsb0 ;  /* 0x00e00000049879f0 */ /* 0x000fe2000c0008ff */
[----:B------:R-:W-:-:S02]  /*d130*/  R2UR UR13, R11 ;  /* 0x000000000b0d72ca */ /* 0x000fc400000e0000 */
        /* <DEDUP_REMOVED lines=14> */
.L_x_5926:
[----:B------:R-:W2:Y:S01]  /*d220*/  LDL R184, [R1] ;  /* 0x0000000001b87983 */ /* 0x000ea20000100800 */
[----:B------:R-:W3:Y:S02]  /*d230*/  LDC R7, c[0x0][0x448] ;  /* 0x00011200ff077b82 */ /* 0x000ee40000000800 */
[----:B---3--:R-:W-:-:S13]  /*d240*/  ISETP.NE.AND P1, PT, R7, 0x1, PT ;  /* 0x000000010700780c */ /* 0x008fda0003f25270 */
[----:B------:R-:W3:Y:S08]  /*d250*/  @P1 LDC R20, c[0x0][0x44c] ;  /* 0x00011300ff141b82 */ /* 0x000ef00000000800 */
[----:B------:R-:W4:Y:S01]  /*d260*/  @P1 LDC R7, c[0x0][0x450] ;  /* 0x00011400ff071b82 */ /* 0x000f220000000800 */
[----:B------:R-:W-:Y:S01]  /*d270*/  UISETP.NE.AND UP0, UPT, UR47, URZ, UPT ;  /* 0x0000003f2f00728c */ /* 0x000fe2000bf05270 */
[----:B--2---:R-:W-:-:S04]  /*d280*/  IMAD.IADD R224, R184, 0x1, R199 ;  /* 0x00000001b8e07824 */ /* 0x004fc800078e02c7 */
[----:B---3--:R-:W-:-:S05]  /*d290*/  @P1 IMAD.HI.U32 R20, R224, R20, RZ ;  /* 0x00000014e0141227 */ /* 0x008fca00078e00ff */
[----:B----4-:R-:W-:Y:S01]  /*d2a0*/  @P1 SHF.R.U32.HI R224, RZ, R7, R20 ;  /* 0x00000007ffe01219 */ /* 0x010fe20000011614 */
[----:B------:R-:W-:-:S04]  /*d2b0*/  VIADD R7, R209, 0x28c40 ;  /* 0x00028c40d1077836 */ /* 0x000fc80000000000 */
[----:B------:R-:W2:Y:S01]  /*d2c0*/  SHFL.IDX PT, R225, R224, RZ, 0x1c1f ;  /* 0x001c1fffe0e17589 */ /* 0x000ea200000e0000 */
[----:B------:R-:W-:-:S04]  /*d2d0*/  PRMT R7, R191, 0x654, R7 ;  /* 0x00000654bf077816 */ /* 0x000fc80000000007 */
[----:B------:R3:W-:Y:S01]  /*d2e0*/  SYNCS.ARRIVE.TRANS64.RED.A1T0 RZ, [R7+URZ], RZ ;  /* 0x000000ff07ff79a7 */ /* 0x0007e2000810043f */
[----:B------:R-:W-:Y:S01]  /*d2f0*/  PLOP3.LUT P1, PT, PT, PT, UP0, 0x40, 0x0 ;  /* 0x000000000000781c */ /* 0x000fe20003f2e808 */
[----:B------:R-:W-:Y:S02]  /*d300*/  IMAD.U32 R20, RZ, RZ, UR45 ;  /* 0x0000002dff147e24 */ /* 0x000fe4000f8e00ff */
[----:B---3--:R-:W-:-:S03]  /*d310*/  IMAD.SHL.U32 R7, R15, 0x40, RZ ;  /* 0x000000400f077824 */ /* 0x008fc600078e00ff */
[----:B------:R-:W-:Y:S02]  /*d320*/  LOP3.LUT R223, RZ, R20, RZ, 0x33, !PT ;  /* 0x00000014ffdf7212 */ /* 0x000fe400078e33ff */
[----:B------:R-:W-:-:S04]  /*d330*/  IADD3 R222, -R188, 0x1, -R7 ;  /* 0x00000001bcde7810 */ /* 0x000fc80007ffe907 */
[----:B------:R-:W-:-:S04]  /*d340*/  IADD3 R222, -R23, R222, R189 ;  /* 0x000000de17de7210 */ /* 0x000fc80007ffe1bd */
[----:B------:R-:W-:Y:S01]  /*d350*/  IADD3 R223, R223, R222, RZ ;  /* 0x000000dedfdf7210 */ /* 0x000fe20007ffe0ff */
[----:B------:R-:W-:-:S04]  /*d360*/  VIADD R222, R222, UR46 ;  /* 0x0000002edede7c36 */ /* 0x000fc80008000000 */
[C---:B--2---:R-:W-:Y:S02]  /*d370*/  IMAD.IADD R221, R225.reuse, 0x1, R222 ;  /* 0x00000001e1dd7824 */ /* 0x044fe400078e02de */
[----:B------:R-:W-:Y:S01]  /*d380*/  IMAD.IADD R220, R225, 0x1, R223 ;  /* 0x00000001e1dc7824 */ /* 0x000fe200078e02df */
[----:B------:R-:W-:Y:S06]  /*d390*/  @P1 BRA `(.L_x_5927) ;  /* 0x0000000000581947 */ /* 0x000fec0003800000 */
[----:B------:R-:W-:Y:S01]  /*d3a0*/  IADD3 R225, -R23, R189, R225 ;  /* 0x000000bd17e17210 */ /* 0x000fe20007ffe1e1 */
[----:B------:R-:W-:Y:S03]  /*d3b0*/  BSSY B2, `(.L_x_5928) ;  /* 0x0000010000027945 */ /* 0x000fe60003800000 */
[----:B------:R-:W-:-:S13]  /*d3c0*/  ISETP.GT.AND P1, PT, R225, -0x1, PT ;  /* 0xffffffffe100780c */ /* 0x000fda0003f24270 */
[----:B------:R-:W-:Y:S05]  /*d3d0*/  @P1 BRA `(.L_x_5929) ;  /* 0x0000000000201947 */ /* 0x000fea0003800000 */
[----:B------:R-:W-:Y:S01]  /*d3e0*/  IMAD.U32 R227, RZ, RZ, UR44 ;  /* 0x0000002cffe37e24 */ /* 0x000fe2000f8e00ff */
[----:B------:R-:W-:-:S04]  /*d3f0*/  LOP3.LUT R225, RZ, R225, RZ, 0x33, !PT ;  /* 0x000000e1ffe17212 */ /* 0x000fc800078e33ff */
[----:B------:R-:W-:-:S13]  /*d400*/  ISETP.NE.AND P1, PT, R227, 0x1, PT ;  /* 0x00000001e300780c */ /* 0x000fda0003f25270 */
[----:B------:R-:W2:Y:S02]  /*d410*/  @P1 LDC.64 R184, c[0x0][0x9e8] ;  /* 0x00027a00ffb81b82 */ /* 0x000ea40000000a00 */
[----:B--2---:R-:W-:-:S05]  /*d420*/  @P1 IMAD.HI.U32 R184, R225, R184, RZ ;  /* 0x000000b8e1b81227 */ /* 0x004fca00078e00ff */
[----:B------:R-:W-:-:S04]  /*d430*/  @P1 SHF.R.U32.HI R225, RZ, R185, R184 ;  /* 0x000000b9ffe11219 */ /* 0x000fc800000116b8 */
[----:B------:R-:W-:Y:S01]  /*d440*/  LOP3.LUT R225, RZ, R225, RZ, 0x33, !PT ;  /* 0x000000e1ffe17212 */ /* 0x000fe200078e33ff */
[----:B------:R-:W-:Y:S06]  /*d450*/  BRA `(.L_x_5930) ;  /* 0x0000000000147947 */ /* 0x000fec0003800000 */
.L_x_5929:
[----:B------:R-:W-:-:S05]  /*d460*/  IMAD.U32 R227, RZ, RZ, UR44 ;  /* 0x0000002cffe37e24 */ /* 0x000fca000f8e00ff */
[----:B------:R-:W-:-:S13]  /*d470*/  ISETP.NE.AND P1, PT, R227, 0x1, PT ;  /* 0x00000001e300780c */ /* 0x000fda0003f25270 */
[----:B------:R-:W2:Y:S02]  /*d480*/  @P1 LDC.64 R184, c[0x0][0x9e8] ;  /* 0x00027a00ffb81b82 */ /* 0x000ea40000000a00 */
[----:B--2---:R-:W-:-:S05]  /*d490*/  @P1 IMAD.HI.U32 R184, R225, R184, RZ ;  /* 0x000000b8e1b81227 */ /* 0x004fca00078e00ff */
[----:B------:R-:W-:-:S07]  /*d4a0*/  @P1 SHF.R.U32.HI R225, RZ, R185, R184 ;  /* 0x000000b9ffe11219 */ /* 0x000fce00000116b8 */
.L_x_5930:
[----:B------:R-:W-:Y:S05]  /*d4b0*/  BSYNC B2 ;  /* 0x0000000000027941 */ /* 0x000fea0003800000 */
.L_x_5928:
[----:B------:R-:W-:-:S04]  /*d4c0*/  IMAD R225, R225, R227, -R7 ;  /* 0x000000e3e1e17224 */ /* 0x000fc800078e0a07 */
[----:B------:R-:W-:-:S05]  /*d4d0*/  IMAD.IADD R225, R225, 0x1, -R188 ;  /* 0x00000001e1e17824 */ /* 0x000fca00078e0abc */
[----:B------:R-:W-:Y:S02]  /*d4e0*/  VIMNMX R220, R220, R225, !PT ;  /* 0x000000e1dcdc7248 */ /* 0x000fe40007fe0100 */
[----:B------:R-:W-:-:S07]  /*d4f0*/  VIADDMNMX R221, R225, R227, R221, PT ;  /* 0x000000e3e1dd7246 */ /* 0x000fce00038001dd */
.L_x_5927:
[----:B------:R-:W-:Y:S01]  /*d500*/  ISETP.GT.AND P1, PT, R15, -0x1, PT ;  /* 0xffffffff0f00780c */ /* 0x000fe20003f24270 */
[----:B------:R-:W2:Y:S01]  /*d510*/  SHFL.IDX PT, R224, R224, 0x1, 0x1c1f ;  /* 0x003c1f00e0e07f89 */ /* 0x000ea200000e0000 */
[----:B------:R-:W-:Y:S02]  /*d520*/  UISETP.NE.AND UP0, UPT, UR47, URZ, UPT ;  /* 0x0000003f2f00728c */ /* 0x000fe4000bf05270 */
[C---:B------:R-:W-:Y:S02]  /*d530*/  ISETP.GT.AND P4, PT, R220.reuse, RZ, P1 ;  /* 0x000000ffdc00720c */ /* 0x040fe40000f84270 */
[C---:B------:R-:W-:Y:S02]  /*d540*/  ISETP.GT.AND P3, PT, R220.reuse, 0x1, P1 ;  /* 0x00000001dc00780c */ /* 0x040fe40000f64270 */
[----:B------:R-:W-:Y:S02]  /*d550*/  ISETP.LT.OR P4, PT, R221, 0x1, P4 ;  /* 0x00000001dd00780c */ /* 0x000fe40002781670 */
[----:B------:R-:W-:-:S02]  /*d560*/  ISETP.GT.AND P5, PT, R220, 0x8, P1 ;  /* 0x00000008dc00780c */ /* 0x000fc40000fa4270 */
[----:B------:R-:W-:Y:S02]  /*d570*/  FSEL R184, R152, -INF , !P4 ;  /* 0xff80000098b87808 */ /* 0x000fe40006000000 */
[C---:B------:R-:W-:Y:S02]  /*d580*/  ISETP.GT.AND P4, PT, R220.reuse, 0x10, P1 ;  /* 0x00000010dc00780c */ /* 0x040fe40000f84270 */
[----:B------:R-:W-:Y:S02]  /*d590*/  ISETP.GT.AND P2, PT, R220, 0x9, P1 ;  /* 0x00000009dc00780c */ /* 0x000fe40000f44270 */
[C---:B------:R-:W-:Y:S02]  /*d5a0*/  ISETP.LT.OR P4, PT, R221.reuse, 0x11, P4 ;  /* 0x00000011dd00780c */ /* 0x040fe40002781670 */
[----:B------:R-:W-:Y:S02]  /*d5b0*/  ISETP.LT.OR P3, PT, R221, 0x2, P3 ;  /* 0x00000002dd00780c */ /* 0x000fe40001f61670 */
[----:B------:R-:W-:-:S02]  /*d5c0*/  FSEL R160, R160, -INF , !P4 ;  /* 0xff800000a0a07808 */ /* 0x000fc40006000000 */
[----:B------:R-:W-:Y:S01]  /*d5d0*/  ISETP.GT.AND P4, PT, R220, 0x20, P1 ;  /* 0x00000020dc00780c */ /* 0x000fe20000f84270 */
[--C-:B--2---:R-:W-:Y:S01]  /*d5e0*/  IMAD.IADD R222, R222, 0x1, R224.reuse ;  /* 0x00000001dede7824 */ /* 0x104fe200078e02e0 */
[----:B------:R-:W-:Y:S01]  /*d5f0*/  ISETP.LT.OR P5, PT, R221, 0x9, P5 ;  /* 0x00000009dd00780c */ /* 0x000fe20002fa1670 */
[----:B------:R-:W-:Y:S01]  /*d600*/  IMAD.IADD R223, R223, 0x1, R224 ;  /* 0x00000001dfdf7824 */ /* 0x000fe200078e02e0 */
[C---:B------:R-:W-:Y:S02]  /*d610*/  ISETP.LT.OR P2, PT, R221.reuse, 0xa, P2 ;  /* 0x0000000add00780c */ /* 0x040fe40001741670 */
[----:B------:R-:W-:Y:S02]  /*d620*/  ISETP.LT.OR P4, PT, R221, 0x21, P4 ;  /* 0x00000021dd00780c */ /* 0x000fe40002781670 */
[----:B------:R-:W-:Y:S02]  /*d630*/  FSEL R185, R153, -INF , !P3 ;  /* 0xff80000099b97808 */ /* 0x000fe40005800000 */
[----:B------:R-:W-:-:S02]  /*d640*/  FSEL R156, R156, -INF , !P5 ;  /* 0xff8000009c9c7808 */ /* 0x000fc40006800000 */
[----:B------:R-:W-:Y:S02]  /*d650*/  FSEL R157, R157, -INF , !P2 ;  /* 0xff8000009d9d7808 */ /* 0x000fe40005000000 */
[C---:B------:R-:W-:Y:S02]  /*d660*/  ISETP.GT.AND P3, PT, R220.reuse, 0x11, P1 ;  /* 0x00000011dc00780c */ /* 0x040fe40000f64270 */
[C---:B------:R-:W-:Y:S02]  /*d670*/  ISETP.GT.AND P5, PT, R220.reuse, 0x18, P1 ;  /* 0x00000018dc00780c */ /* 0x040fe40000fa4270 */
[----:B------:R-:W-:Y:S02]  /*d680*/  ISETP.GT.AND P2, PT, R220, 0x19, P1 ;  /* 0x00000019dc00780c */ /* 0x000fe40000f44270 */
[----:B------:R-:W-:Y:S02]  /*d690*/  FSEL R168, R168, -INF , !P4 ;  /* 0xff800000a8a87808 */ /* 0x000fe40006000000 */
[----:B------:R-:W-:-:S02]  /*d6a0*/  ISETP.GT.AND P4, PT, R220, 0x30, P1 ;  /* 0x00000030dc00780c */ /* 0x000fc40000f84270 */
[C---:B------:R-:W-:Y:S02]  /*d6b0*/  ISETP.LT.OR P3, PT, R221.reuse, 0x12, P3 ;  /* 0x00000012dd00780c */ /* 0x040fe40001f61670 */
[C---:B------:R-:W-:Y:S02]  /*d6c0*/  ISETP.LT.OR P5, PT, R221.reuse, 0x19, P5 ;  /* 0x00000019dd00780c */ /* 0x040fe40002fa1670 */
        /* <DEDUP_REMOVED lines=9> */
[----:B------:R-:W-:-:S02]  /*d760*/  PLOP3.LUT P4, PT, PT, PT, UP0, 0x40, 0x0 ;  /* 0x000000000000781c */ /* 0x000fc40003f8e808 */
[C---:B------:R-:W-:Y:S02]  /*d770*/  ISETP.LT.OR P3, PT, R221.reuse, 0x22, P3 ;  /* 0x00000022dd00780c */ /* 0x040fe40001f61670 */
[C---:B------:R-:W-:Y:S02]  /*d780*/  ISETP.LT.OR P5, PT, R221.reuse, 0x29, P5 ;  /* 0x00000029dd00780c */ /* 0x040fe40002fa1670 */
[----:B------:R-:W-:Y:S02]  /*d790*/  ISETP.LT.OR P2, PT, R221, 0x2a, P2 ;  /* 0x0000002add00780c */ /* 0x000fe40001741670 */
[----:B------:R-:W-:Y:S02]  /*d7a0*/  FSEL R169, R169, -INF , !P3 ;  /* 0xff800000a9a97808 */ /* 0x000fe40005800000 */
[----:B------:R-:W-:Y:S02]  /*d7b0*/  FSEL R225, R172, -INF , !P5 ;  /* 0xff800000ace17808 */ /* 0x000fe40006800000 */
[----:B------:R-:W-:-:S02]  /*d7c0*/  FSEL R173, R173, -INF , !P2 ;  /* 0xff800000adad7808 */ /* 0x000fc40005000000 */
[C---:B------:R-:W-:Y:S02]  /*d7d0*/  ISETP.GT.AND P3, PT, R220.reuse, 0x31, P1 ;  /* 0x00000031dc00780c */ /* 0x040fe40000f64270 */
[C---:B------:R-:W-:Y:S02]  /*d7e0*/  ISETP.GT.AND P5, PT, R220.reuse, 0x38, P1 ;  /* 0x00000038dc00780c */ /* 0x040fe40000fa4270 */
[----:B------:R-:W-:Y:S02]  /*d7f0*/  ISETP.GT.AND P2, PT, R220, 0x39, P1 ;  /* 0x00000039dc00780c */ /* 0x000fe40000f44270 */
[C---:B------:R-:W-:Y:S02]  /*d800*/  ISETP.LT.OR P3, PT, R221.reuse, 0x32, P3 ;  /* 0x00000032dd00780c */ /* 0x040fe40001f61670 */
[C---:B------:R-:W-:Y:S02]  /*d810*/  ISETP.LT.OR P5, PT, R221.reuse, 0x39, P5 ;  /* 0x00000039dd00780c */ /* 0x040fe40002fa1670 */
[----:B------:R-:W-:-:S02]  /*d820*/  ISETP.LT.OR P2, PT, R221, 0x3a, P2 ;  /* 0x0000003add00780c */ /* 0x000fc40001741670 */
[----:B------:R-:W-:Y:S02]  /*d830*/  FSEL R177, R177, -INF , !P3 ;  /* 0xff800000b1b17808 */ /* 0x000fe40005800000 */
[----:B------:R-:W-:Y:S02]  /*d840*/  FSEL R180, R180, -INF , !P5 ;  /* 0xff800000b4b47808 */ /* 0x000fe40006800000 */
[----:B------:R-:W-:Y:S01]  /*d850*/  FSEL R181, R181, -INF , !P2 ;  /* 0xff800000b5b57808 */ /* 0x000fe20005000000 */
        /* <DEDUP_REMOVED lines=13> */
.L_x_5933:
[----:B------:R-:W-:-:S05]  /*d930*/  IMAD.U32 R172, RZ, RZ, UR44 ;  /* 0x0000002cffac7e24 */ /* 0x000fca000f8e00ff */
[----:B------:R-:W-:-:S13]  /*d940*/  ISETP.NE.AND P2, PT, R172, 0x1, PT ;  /* 0x00000001ac00780c */ /* 0x000fda0003f45270 */
[----:B------:R-:W2:Y:S02]  /*d950*/  @P2 LDC.64 R152, c[0x0][0x9e8] ;  /* 0x00027a00ff982b82 */ /* 0x000ea40000000a00 */
[----:B--2---:R-:W-:-:S05]  /*d960*/  @P2 IMAD.HI.U32 R152, R224, R152, RZ ;  /* 0x00000098e0982227 */ /* 0x004fca00078e00ff */
[----:B------:R-:W-:-:S07]  /*d970*/  @P2 SHF.R.U32.HI R224, RZ, R153, R152 ;  /* 0x00000099ffe02219 */ /* 0x000fce0000011698 */
.L_x_5934:
[----:B------:R-:W-:Y:S05]  /*d980*/  BSYNC B2 ;  /* 0x0000000000027941 */ /* 0x000fea0003800000 */
.L_x_5932:
[----:B------:R-:W-:-:S04]  /*d990*/  IMAD R7, R224, R172, -R7 ;  /* 0x000000ace0077224 */ /* 0x000fc800078e0a07 */
[----:B------:R-:W-:-:S05]  /*d9a0*/  IMAD.IADD R7, R7, 0x1, -R188 ;  /* 0x0000000107077824 */ /* 0x000fca00078e0abc */
[----:B------:R-:W-:Y:S02]  /*d9b0*/  VIMNMX R223, R223, R7, !PT ;  /* 0x00000007dfdf7248 */ /* 0x000fe40007fe0100 */
[----:B------:R-:W-:-:S07]  /*d9c0*/  VIADDMNMX R222, R7, R172, R222, PT ;  /* 0x000000ac07de7246 */ /* 0x000fce00038001de */
.L_x_5931:
[----:B------:R-:W-:Y:S02]  /*d9d0*/  FMNMX.FTZ R7, R184, R6, !PT ;  /* 0x00000006b8077209 */ /* 0x000fe40007810000 */
[----:B------:R-:W-:Y:S02]  /*d9e0*/  LOP3.LUT R22, R22, 0xffffdfff, RZ, 0xc0, !PT ;  /* 0xffffdfff16167812 */ /* 0x000fe400078ec0ff */
[----:B------:R-:W-:Y:S02]  /*d9f0*/  FMNMX.FTZ R7, R185, R7, !PT ;  /* 0x00000007b9077209 */ /* 0x000fe40007810000 */
[----:B------:R-:W-:Y:S02]  /*da00*/  @P0 LOP3.LUT R22, R22, 0x2000, RZ, 0xfc, !PT ;  /* 0x0000200016160812 */ /* 0x000fe400078efcff */
[----:B------:R-:W-:Y:S02]  /*da10*/  FMNMX.FTZ R7, R156, R7, !PT ;  /* 0x000000079c077209 */ /* 0x000fe40007810000 */
[----:B------:R-:W-:-:S02]  /*da20*/  ISETP.GT.AND P0, PT, R223, 0x20, P1 ;  /* 0x00000020df00780c */ /* 0x000fc40000f04270 */
[----:B------:R-:W-:Y:S02]  /*da30*/  FMNMX.FTZ R7, R157, R7, !PT ;  /* 0x000000079d077209 */ /* 0x000fe40007810000 */
[----:B------:R-:W-:Y:S02]  /*da40*/  LOP3.LUT R22, R22, 0xfffeffff, RZ, 0xc0, !PT ;  /* 0xfffeffff16167812 */ /* 0x000fe400078ec0ff */
[----:B------:R-:W-:Y:S02]  /*da50*/  FMNMX.FTZ R7, R160, R7, !PT ;  /* 0x00000007a0077209 */ /* 0x000fe40007810000 */
[----:B------:R-:W-:Y:S02]  /*da60*/  ISETP.GT.AND P2, PT, R223, 0x1, P1 ;  /* 0x00000001df00780c */ /* 0x000fe40000f44270 */
[----:B------:R-:W-:Y:S02]  /*da70*/  FMNMX.FTZ R7, R161, R7, !PT ;  /* 0x00000007a1077209 */ /* 0x000fe40007810000 */
[----:B------:R-:W-:-:S02]  /*da80*/  ISETP.GT.AND P3, PT, R223, 0x8, P1 ;  /* 0x00000008df00780c */ /* 0x000fc40000f64270 */
[----:B------:R-:W-:Y:S02]  /*da90*/  FMNMX.FTZ R7, R164, R7, !PT ;  /* 0x00000007a4077209 */ /* 0x000fe40007810000 */
[----:B------:R-:W-:Y:S02]  /*daa0*/  @P0 LOP3.LUT R22, R22, 0x10000, RZ, 0xfc, !PT ;  /* 0x0001000016160812 */ /* 0x000fe400078efcff */
[----:B------:R-:W-:Y:S02]  /*dab0*/  FMNMX.FTZ R7, R165, R7, !PT ;  /* 0x00000007a5077209 */ /* 0x000fe40007810000 */
[C---:B------:R-:W-:Y:S02]  /*dac0*/  ISETP.GT.AND P0, PT, R223.reuse, 0x38, P1 ;  /* 0x00000038df00780c */ /* 0x040fe40000f04270 */
[----:B------:R-:W-:Y:S02]  /*dad0*/  FMNMX.FTZ R7, R168, R7, !PT ;  /* 0x00000007a8077209 */ /* 0x000fe40007810000 */
[----:B------:R-:W-:-:S02]  /*dae0*/  ISETP.GT.AND P4, PT, R223, 0x9, P1 ;  /* 0x00000009df00780c */ /* 0x000fc40000f84270 */
[----:B------:R-:W-:Y:S02]  /*daf0*/  FMNMX.FTZ R7, R169, R7, !PT ;  /* 0x00000007a9077209 */ /* 0x000fe40007810000 */
[----:B------:R-:W-:Y:S02]  /*db00*/  LOP3.LUT R22, R22, 0xfffffffd, RZ, 0xc0, !PT ;  /* 0xfffffffd16167812 */ /* 0x000fe400078ec0ff */
[----:B------:R-:W-:Y:S02]  /*db10*/  FMNMX.FTZ R7, R225, R7, !PT ;  /* 0x00000007e1077209 */ /* 0x000fe40007810000 */
[C---:B------:R-:W-:Y:S02]  /*db20*/  ISETP.LT.OR P2, PT, R222.reuse, 0x2, P2 ;  /* 0x00000002de00780c */ /* 0x040fe40001741670 */
[----:B------:R-:W-:Y:S02]  /*db30*/  FMNMX.FTZ R7, R173, R7, !PT ;  /* 0x00000007ad077209 */ /* 0x000fe40007810000 */
[----:B------:R-:W-:-:S02]  /*db40*/  ISETP.LT.OR P3, PT, R222, 0x9, P3 ;  /* 0x00000009de00780c */ /* 0x000fc40001f61670 */
[----:B------:R-:W-:Y:S02]  /*db50*/  FMNMX.FTZ R7, R176, R7, !PT ;  /* 0x00000007b0077209 */ /* 0x000fe40007810000 */
[----:B------:R-:W-:Y:S02]  /*db60*/  ISETP.LT.OR P4, PT, R222, 0xa, P4 ;  /* 0x0000000ade00780c */ /* 0x000fe40002781670 */
[----:B------:R-:W-:Y:S02]  /*db70*/  FMNMX.FTZ R7, R177, R7, !PT ;  /* 0x00000007b1077209 */ /* 0x000fe40007810000 */
[----:B------:R-:W-:Y:S02]  /*db80*/  @P0 LOP3.LUT R22, R22, 0x2, RZ, 0xfc, !PT ;  /* 0x0000000216160812 */ /* 0x000fe400078efcff */
[----:B------:R-:W-:Y:S02]  /*db90*/  FMNMX.FTZ R7, R180, R7, !PT ;  /* 0x00000007b4077209 */ /* 0x000fe40007810000 */
[----:B------:R-:W-:-:S02]  /*dba0*/  ISETP.GT.AND P0, PT, R223, RZ, P1 ;  /* 0x000000ffdf00720c */ /* 0x000fc40000f04270 */
[----:B------:R-:W-:Y:S02]  /*dbb0*/  FSEL R155, R155, -INF , !P2 ;  /* 0xff8000009b9b7808 */ /* 0x000fe40005000000 */
[----:B------:R-:W-:Y:S02]  /*dbc0*/  FSEL R158, R158, -INF , !P3 ;  /* 0xff8000009e9e7808 */ /* 0x000fe40005800000 */
[----:B------:R-:W-:Y:S02]  /*dbd0*/  FSEL R159, R159, -INF , !P4 ;  /* 0xff8000009f9f7808 */ /* 0x000fe40006000000 */
[C---:B------:R-:W-:Y:S02]  /*dbe0*/  ISETP.GT.AND P5, PT, R223.reuse, 0x10, P1 ;  /* 0x00000010df00780c */ /* 0x040fe40000fa4270 */
[C---:B------:R-:W-:Y:S02]  /*dbf0*/  ISETP.GT.AND P2, PT, R223.reuse, 0x11, P1 ;  /* 0x00000011df00780c */ /* 0x040fe40000f44270 */
[----:B------:R-:W-:-:S02]  /*dc00*/  ISETP.GT.AND P3, PT, R223, 0x18, P1 ;  /* 0x00000018df00780c */ /* 0x000fc40000f64270 */
[----:B------:R-:W-:Y:S02]  /*dc10*/  ISETP.GT.AND P4, PT, R223, 0x19, P1 ;  /* 0x00000019df00780c */ /* 0x000fe40000f84270 */
[----:B------:R-:W-:Y:S02]  /*dc20*/  FMNMX.FTZ R7, R181, R7, !PT ;  /* 0x00000007b5077209 */ /* 0x000fe40007810000 */
[C---:B------:R-:W-:Y:S02]  /*dc30*/  ISETP.LT.OR P5, PT, R222.reuse, 0x11, P5 ;  /* 0x00000011de00780c */ /* 0x040fe40002fa1670 */
[C---:B------:R-:W-:Y:S01]  /*dc40*/  ISETP.LT.OR P2, PT, R222.reuse, 0x12, P2 ;  /* 0x00000012de00780c */ /* 0x040fe20001741670 */
[----:B------:R-:W2:Y:S01]  /*dc50*/  SHFL.BFLY PT, R152, R7, 0x2, 0x1f ;  /* 0x0c401f0007987f89 */ /* 0x000ea200000e0000 */
[C---:B------:R-:W-:Y:S02]  /*dc60*/  ISETP.LT.OR P3, PT, R222.reuse, 0x19, P3 ;  /* 0x00000019de00780c */ /* 0x040fe40001f61670 */
[----:B------:R-:W-:-:S02]  /*dc70*/  ISETP.LT.OR P4, PT, R222, 0x1a, P4 ;  /* 0x0000001ade00780c */ /* 0x000fc40002781670 */
[----:B------:R-:W-:Y:S02]  /*dc80*/  LOP3.LUT R22, R22, 0xffffffdf, RZ, 0xc0, !PT ;  /* 0xffffffdf16167812 */ /* 0x000fe400078ec0ff */
[----:B------:R-:W-:Y:S02]  /*dc90*/  FSEL R162, R162, -INF , !P5 ;  /* 0xff800000a2a27808 */ /* 0x000fe40006800000 */
[----:B------:R-:W-:Y:S02]  /*dca0*/  FSEL R163, R163, -INF , !P2 ;  /* 0xff800000a3a37808 */ /* 0x000fe40005000000 */
[----:B------:R-:W-:Y:S02]  /*dcb0*/  FSEL R166, R166, -INF , !P3 ;  /* 0xff800000a6a67808 */ /* 0x000fe40005800000 */
[----:B------:R-:W-:Y:S02]  /*dcc0*/  FSEL R167, R167, -INF , !P4 ;  /* 0xff800000a7a77808 */ /* 0x000fe40006000000 */
[----:B------:R-:W-:-:S02]  /*dcd0*/  ISETP.GT.AND P2, PT, R223, 0x21, P1 ;  /* 0x00000021df00780c */ /* 0x000fc40000f44270 */
[C---:B------:R-:W-:Y:S02]  /*dce0*/  ISETP.GT.AND P3, PT, R223.reuse, 0x28, P1 ;  /* 0x00000028df00780c */ /* 0x040fe40000f64270 */
[C---:B------:R-:W-:Y:S02]  /*dcf0*/  ISETP.GT.AND P4, PT, R223.reuse, 0x29, P1 ;  /* 0x00000029df00780c */ /* 0x040fe40000f84270 */
[C---:B------:R-:W-:Y:S02]  /*dd00*/  ISETP.GT.AND P5, PT, R223.reuse, 0x30, P1 ;  /* 0x00000030df00780c */ /* 0x040fe40000fa4270 */
[C---:B------:R-:W-:Y:S02]  /*dd10*/  ISETP.GT.AND P6, PT, R223.reuse, 0x31, P1 ;  /* 0x00000031df00780c */ /* 0x040fe40000fc4270 */
[----:B------:R-:W-:Y:S02]  /*dd20*/  ISETP.GT.AND P1, PT, R223, 0x39, P1 ;  /* 0x00000039df00780c */ /* 0x000fe40000f24270 */
[----:B------:R-:W-:-:S02]  /*dd30*/  @P0 LOP3.LUT R22, R22, 0x20, RZ, 0xfc, !PT ;  /* 0x0000002016160812 */ /* 0x000fc400078efcff */
[----:B--2---:R-:W-:Y:S02]  /*dd40*/  FMNMX.FTZ R152, R7, R152, !PT ;  /* 0x0000009807987209 */ /* 0x004fe40007810000 */
[C---:B------:R-:W-:Y:S02]  /*dd50*/  LOP3.LUT P0, RZ, R22.reuse, 0x10000, RZ, 0xc0, !PT ;  /* 0x0001000016ff7812 */ /* 0x040fe4000780c0ff */
[----:B------:R-:W-:Y:S01]  /*dd60*/  LOP3.LUT R22, R22, 0xfffffff7, RZ, 0xc0, !PT ;  /* 0xfffffff716167812 */ /* 0x000fe200078ec0ff */
[----:B------:R-:W2:Y:S01]  /*dd70*/  SHFL.BFLY PT, R172, R152, 0x1, 0x1f ;  /* 0x0c201f0098ac7f89 */ /* 0x000ea200000e0000 */
[C---:B------:R-:W-:Y:S02]  /*dd80*/  ISETP.LT.OR P0, PT, R222.reuse, 0x21, P0 ;  /* 0x00000021de00780c */ /* 0x040fe40000701670 */
[----:B------:R-:W-:Y:S02]  /*dd90*/  ISETP.LT.OR P5, PT, R222, 0x31, P5 ;  /* 0x00000031de00780c */ /* 0x000fe40002fa1670 */
[----:B------:R-:W-:-:S02]  /*dda0*/  @P1 LOP3.LUT R22, R22, 0x8, RZ, 0xfc, !PT ;  /* 0x0000000816161812 */ /* 0x000fc400078efcff */
[----:B------:R-:W-:Y:S02]  /*ddb0*/  ISETP.LT.OR P6, PT, R222, 0x32, P6 ;  /* 0x00000032de00780c */ /* 0x000fe400037c1670 */
[C---:B------:R-:W-:Y:S02]  /*ddc0*/  LOP3.LUT P1, RZ, R22.reuse, 0x2, RZ, 0xc0, !PT ;  /* 0x0000000216ff7812 */ /* 0x040fe4000782c0ff */
[----:B------:R-:W-:Y:S02]  /*ddd0*/  LOP3.LUT R22, R22, 0xffffffbf, RZ, 0xc0, !PT ;  /* 0xffffffbf16167812 */ /* 0x000fe400078ec0ff */
[----:B------:R-:W-:Y:S02]  /*dde0*/  ISETP.LT.OR P1, PT, R222, 0x39, P1 ;  /* 0x00000039de00780c */ /* 0x000fe40000f21670 */
[----:B------:R-:W-:Y:S02]  /*ddf0*/  @P0 LOP3.LUT R22, R22, 0x40, RZ, 0xfc, !PT ;  /* 0x0000004016160812 */ /* 0x000fe400078efcff */
[----:B------:R-:W-:-:S02]  /*de00*/  ISETP.LT.OR P0, PT, R222, 0x22, P2 ;  /* 0x00000022de00780c */ /* 0x000fc40001701670 */
[C---:B------:R-:W-:Y:S02]  /*de10*/  LOP3.LUT P2, RZ, R22.reuse, 0x20, RZ, 0xc0, !PT ;  /* 0x0000002016ff7812 */ /* 0x040fe4000784c0ff */
[----:B------:R-:W-:Y:S02]  /*de20*/  LOP3.LUT R22, R22, 0xffffffef, RZ, 0xc0, !PT ;  /* 0xffffffef16167812 */ /* 0x000fe400078ec0ff */
[----:B------:R-:W-:Y:S02]  /*de30*/  ISETP.LT.OR P2, PT, R222, 0x1, P2 ;  /* 0x00000001de00780c */ /* 0x000fe40001741670 */
[----:B--2---:R-:W-:Y:S02]  /*de40*/  FMNMX.FTZ R172, R152, R172, !PT ;  /* 0x000000ac98ac7209 */ /* 0x004fe40007810000 */
[----:B------:R-:W-:Y:S02]  /*de50*/  FSEL R154, R154, -INF , !P2 ;  /* 0xff8000009a9a7808 */ /* 0x000fe40005000000 */
[----:B------:R-:W-:-:S02]  /*de60*/  FSEL R179, R179, -INF , !P6 ;  /* 0xff800000b3b37808 */ /* 0x000fc40007000000 */
[----:B------:R-:W-:Y:S02]  /*de70*/  @P0 LOP3.LUT R22, R22, 0x10, RZ, 0xfc, !PT ;  /* 0x0000001016160812 */ /* 0x000fe400078efcff */
[----:B------:R-:W-:Y:S02]  /*de80*/  ISETP.LT.OR P0, PT, R222, 0x29, P3 ;  /* 0x00000029de00780c */ /* 0x000fe40001f01670 */
[C---:B------:R-:W-:Y:S02]  /*de90*/  LOP3.LUT P3, RZ, R22.reuse, 0x8, RZ, 0xc0, !PT ;  /* 0x0000000816ff7812 */ /* 0x040fe4000786c0ff */
[----:B------:R-:W-:Y:S02]  /*dea0*/  LOP3.LUT R22, R22, 0xfffffffb, RZ, 0xc0, !PT ;  /* 0xfffffffb16167812 */ /* 0x000fe400078ec0ff */
[----:B------:R-:W-:Y:S02]  /*deb0*/  ISETP.LT.OR P3, PT, R222, 0x3a, P3 ;  /* 0x0000003ade00780c */ /* 0x000fe40001f61670 */
[----:B------:R-:W-:-:S02]  /*dec0*/  FSEL R182, R182, -INF , !P1 ;  /* 0xff800000b6b67808 */ /* 0x000fc40004800000 */
[----:B------:R-:W-:-:S03]  /*ded0*/  FSEL R183, R183, -INF , !P3 ;  /* 0xff800000b7b77808 */ /* 0x000fc60005800000 */
[----:B------:R-:W-:Y:S02]  /*dee0*/  @P0 LOP3.LUT R22, R22, 0x4, RZ, 0xfc, !PT ;  /* 0x0000000416160812 */ /* 0x000fe400078efcff */
[----:B------:R-:W-:Y:S02]  /*def0*/  ISETP.LT.OR P0, PT, R222, 0x2a, P4 ;  /* 0x0000002ade00780c */ /* 0x000fe40002701670 */
[----:B------:R-:W-:Y:S02]  /*df00*/  FSETP.NEU.FTZ.AND P4, PT, R172, -INF , PT ;  /* 0xff800000ac00780b */ /* 0x000fe40003f9d000 */
[----:B------:R-:W-:Y:S02]  /*df10*/  LOP3.LUT R22, R22, 0xffffbfff, RZ, 0xc0, !PT ;  /* 0xffffbfff16167812 */ /* 0x000fe400078ec0ff */
[----:B------:R-:W-:-:S05]  /*df20*/  FSEL R7, R172, RZ, P4 ;  /* 0x000000ffac077208 */ /* 0x000fca0002000000 */
[----:B------:R-:W-:Y:S01]  /*df30*/  FADD.FTZ R6, -R7, R6 ;  /* 0x0000000607067221 */ /* 0x000fe20000010100 */
[----:B------:R-:W-:Y:S01]  /*df40*/  IMAD.U32 R7, RZ, RZ, UR38 ;  /* 0x00000026ff077e24 */ /* 0x000fe2000f8e00ff */
[----:B------:R-:W-:-:S03]  /*df50*/  @P0 LOP3.LUT R22, R22, 0x4000, RZ, 0xfc, !PT ;  /* 0x0000400016160812 */ /* 0x000fc600078efcff */
[-C--:B------:R-:W-:Y:S01]  /*df60*/  FMUL.FTZ R152, R172, R7.reuse ;  /* 0x00000007ac987220 */ /* 0x080fe20000410000 */
[----:B------:R-:W-:Y:S01]  /*df70*/  LOP3.LUT R22, R22, 0xffff7fff, RZ, 0xc0, !PT ;  /* 0xffff7fff16167812 */ /* 0x000fe200078ec0ff */
[----:B------:R-:W-:-:S03]  /*df80*/  FMUL.FTZ R6, R6, R7 ;  /* 0x0000000706067220 */ /* 0x000fc60000410000 */
[----:B------:R-:W-:Y:S02]  /*df90*/  FSEL R152, R152, RZ, P4 ;  /* 0x000000ff98987208 */ /* 0x000fe40002000000 */
[----:B------:R-:W-:-:S03]  /*dfa0*/  @P5 LOP3.LUT R22, R22, 0x8000, RZ, 0xfc, !PT ;  /* 0x0000800016165812 */ /* 0x000fc600078efcff */
        /* <DEDUP_REMOVED lines=16> */
[----:B------:R-:W-:Y:S01]  /*e0b0*/  FMNMX.FTZ R152, R154, R14, !PT ;  /* 0x0000000e9a987209 */ /* 0x000fe20007810000 */
[----:B------:R-:W-:Y:S01]  /*e0c0*/  MUFU.EX2 R185, R185 ;  /* 0x000000b900b97308 */ /* 0x000fe20000000800 */
[----:B------:R-:W-:-:S02]  /*e0d0*/  LOP3.LUT P5, RZ, R22, 0x40, RZ, 0xc0, !PT ;  /* 0x0000004016ff7812 */ /* 0x000fc400078ac0ff */
[----:B------:R-:W-:Y:S02]  /*e0e0*/  FMNMX.FTZ R152, R155, R152, !PT ;  /* 0x000000989b987209 */ /* 0x000fe40007810000 */
[----:B------:R-:W-:Y:S02]  /*e0f0*/  LOP3.LUT P0, RZ, R22, 0x10, RZ, 0xc0, !PT ;  /* 0x0000001016ff7812 */ /* 0x000fe4000780c0ff */
[----:B------:R-:W-:Y:S01]  /*e100*/  FMNMX.FTZ R152, R158, R152, !PT ;  /* 0x000000989e987209 */ /* 0x000fe20007810000 */
[----:B------:R-:W-:Y:S01]  /*e110*/  MUFU.EX2 R156, R156 ;  /* 0x0000009c009c7308 */ /* 0x000fe20000000800 */
[----:B------:R-:W-:Y:S02]  /*e120*/  FSEL R170, R170, -INF , !P5 ;  /* 0xff800000aaaa7808 */ /* 0x000fe40006800000 */
[----:B------:R-:W-:Y:S02]  /*e130*/  FMNMX.FTZ R152, R159, R152, !PT ;  /* 0x000000989f987209 */ /* 0x000fe40007810000 */
[----:B------:R-:W-:-:S02]  /*e140*/  LOP3.LUT P4, RZ, R22, 0x4, RZ, 0xc0, !PT ;  /* 0x0000000416ff7812 */ /* 0x000fc4000788c0ff */
[----:B------:R-:W-:Y:S01]  /*e150*/  FMNMX.FTZ R152, R162, R152, !PT ;  /* 0x00000098a2987209 */ /* 0x000fe20007810000 */
[----:B------:R-:W2:Y:S01]  /*e160*/  MUFU.EX2 R157, R157 ;  /* 0x0000009d009d7308 */ /* 0x000ea20000000800 */
[----:B------:R-:W-:Y:S02]  /*e170*/  FSEL R153, R171, -INF , !P0 ;  /* 0xff800000ab997808 */ /* 0x000fe40004000000 */
[----:B------:R-:W-:Y:S02]  /*e180*/  FMNMX.FTZ R152, R163, R152, !PT ;  /* 0x00000098a3987209 */ /* 0x000fe40007810000 */
[----:B------:R-:W-:Y:S02]  /*e190*/  LOP3.LUT P0, RZ, R22, 0x4000, RZ, 0xc0, !PT ;  /* 0x0000400016ff7812 */ /* 0x000fe4000780c0ff */
[----:B------:R-:W-:Y:S01]  /*e1a0*/  FMNMX.FTZ R152, R166, R152, !PT ;  /* 0x00000098a6987209 */ /* 0x000fe20007810000 */
[----:B------:R-:W-:Y:S01]  /*e1b0*/  MUFU.EX2 R160, R160 ;  /* 0x000000a000a07308 */ /* 0x000fe20000000800 */
[----:B------:R-:W-:-:S02]  /*e1c0*/  FSEL R174, R174, -INF , !P4 ;  /* 0xff800000aeae7808 */ /* 0x000fc40006000000 */
[----:B------:R-:W-:Y:S02]  /*e1d0*/  FMNMX.FTZ R152, R167, R152, !PT ;  /* 0x00000098a7987209 */ /* 0x000fe40007810000 */
[----:B------:R-:W-:Y:S02]  /*e1e0*/  LOP3.LUT P5, RZ, R22, 0x8000, RZ, 0xc0, !PT ;  /* 0x0000800016ff7812 */ /* 0x000fe400078ac0ff */
[----:B------:R-:W-:Y:S01]  /*e1f0*/  FMNMX.FTZ R152, R170, R152, !PT ;  /* 0x00000098aa987209 */ /* 0x000fe20007810000 */
[----:B------:R-:W-:Y:S01]  /*e200*/  MUFU.EX2 R161, R161 ;  /* 0x000000a100a17308 */ /* 0x000fe20000000800 */
[----:B------:R-:W-:Y:S02]  /*e210*/  FSEL R175, R175, -INF , !P0 ;  /* 0xff800000afaf7808 */ /* 0x000fe40004000000 */
[----:B------:R-:W-:Y:S02]  /*e220*/  FMNMX.FTZ R152, R153, R152, !PT ;  /* 0x0000009899987209 */ /* 0x000fe40007810000 */
[----:B------:R-:W-:-:S02]  /*e230*/  FSEL R178, R178, -INF , !P5 ;  /* 0xff800000b2b27808 */ /* 0x000fc40006800000 */
[----:B------:R-:W-:Y:S01]  /*e240*/  FMNMX.FTZ R152, R174, R152, !PT ;  /* 0x00000098ae987209 */ /* 0x000fe20007810000 */
[----:B------:R-:W-:Y:S01]  /*e250*/  MUFU.EX2 R164, R164 ;  /* 0x000000a400a47308 */ /* 0x000fe20000000800 */
[----:B------:R-:W-:Y:S02]  /*e260*/  LOP3.LUT P0, RZ, R22, 0x2000, RZ, 0xc0, !PT ;  /* 0x0000200016ff7812 */ /* 0x000fe4000780c0ff */
[----:B------:R-:W-:-:S04]  /*e270*/  FMNMX.FTZ R152, R175, R152, !PT ;  /* 0x00000098af987209 */ /* 0x000fc80007810000 */
[----:B------:R-:W-:Y:S01]  /*e280*/  FMNMX.FTZ R152, R178, R152, !PT ;  /* 0x00000098b2987209 */ /* 0x000fe20007810000 */
[----:B------:R-:W-:Y:S03]  /*e290*/  MUFU.EX2 R165, R165 ;  /* 0x000000a500a57308 */ /* 0x000fe60000000800 */
[----:B------:R-:W-:-:S04]  /*e2a0*/  FMNMX.FTZ R152, R179, R152, !PT ;  /* 0x00000098b3987209 */ /* 0x000fc80007810000 */
[----:B------:R-:W-:Y:S01]  /*e2b0*/  FMNMX.FTZ R152, R182, R152, !PT ;  /* 0x00000098b6987209 */ /* 0x000fe20007810000 */
[----:B------:R-:W-:Y:S03]  /*e2c0*/  MUFU.EX2 R168, R168 ;  /* 0x000000a800a87308 */ /* 0x000fe60000000800 */
[----:B------:R-:W-:-:S05]  /*e2d0*/  FMNMX.FTZ R171, R183, R152, !PT ;  /* 0x00000098b7ab7209 */ /* 0x000fca0007810000 */
[----:B------:R-:W3:Y:S01]  /*e2e0*/  SHFL.BFLY PT, R152, R171, 0x2, 0x1f ;  /* 0x0c401f00ab987f89 */ /* 0x000ee200000e0000 */
[----:B------:R-:W-:Y:S08]  /*e2f0*/  MUFU.EX2 R169, R169 ;  /* 0x000000a900a97308 */ /* 0x000ff00000000800 */
[----:B------:R-:W-:Y:S08]  /*e300*/  MUFU.EX2 R173, R173 ;  /* 0x000000ad00ad7308 */ /* 0x000ff00000000800 */
[----:B------:R-:W-:Y:S01]  /*e310*/  MUFU.EX2 R176, R176 ;  /* 0x000000b000b07308 */ /* 0x000fe20000000800 */
[----:B---3--:R-:W-:-:S07]  /*e320*/  FMNMX.FTZ R171, R171, R152, !PT ;  /* 0x00000098abab7209 */ /* 0x008fce0007810000 */
[----:B------:R-:W-:Y:S01]  /*e330*/  MUFU.EX2 R177, R177 ;  /* 0x000000b100b17308 */ /* 0x000fe20000000800 */
[----:B------:R-:W3:Y:S07]  /*e340*/  SHFL.BFLY PT, R220, R171, 0x1, 0x1f ;  /* 0x0c201f00abdc7f89 */ /* 0x000eee00000e0000 */
[----:B------:R4:W-:Y:S08]  /*e350*/  MUFU.EX2 R152, R184 ;  /* 0x000000b800987308 */ /* 0x0009f00000000800 */
[----:B------:R-:W-:Y:S01]  /*e360*/  MUFU.EX2 R181, R181 ;  /* 0x000000b500b57308 */ /* 0x000fe20000000800 */
[----:B----4-:R-:W-:-:S05]  /*e370*/  IMAD.MOV R184, RZ, RZ, -R201 ;  /* 0x000000ffffb87224 */ /* 0x010fca00078e0ac9 */
[----:B------:R-:W-:Y:S02]  /*e380*/  ISETP.NE.AND P1, PT, R188, R184, PT ;  /* 0x000000b8bc00720c */ /* 0x000fe40003f25270 */
[----:B---3--:R-:W-:-:S04]  /*e390*/  FMNMX.FTZ R171, R171, R220, !PT ;  /* 0x000000dcabab7209 */ /* 0x008fc80007810000 */
[C---:B------:R-:W-:Y:S01]  /*e3a0*/  FSETP.NEU.FTZ.AND P2, PT, R171.reuse, -INF , PT ;  /* 0xff800000ab00780b */ /* 0x040fe20003f5d000 */
[----:B------:R-:W-:-:S06]  /*e3b0*/  FMUL.FTZ R222, R171, R7 ;  /* 0x00000007abde7220 */ /* 0x000fcc0000410000 */
[----:B------:R-:W-:Y:S01]  /*e3c0*/  @!P1 IMAD R18, R18, 0x40, R198 ;  /* 0x0000004012129824 */ /* 0x000fe200078e02c6 */
[----:B------:R-:W-:Y:S02]  /*e3d0*/  FSEL R184, R171, RZ, P2 ;  /* 0x000000ffabb87208 */ /* 0x000fe40001000000 */
[----:B------:R-:W-:Y:S02]  /*e3e0*/  FSEL R222, R222, RZ, P2 ;  /* 0x000000ffdede7208 */ /* 0x000fe40001000000 */
[----:B------:R-:W-:Y:S01]  /*e3f0*/  @!P1 LEA R18, R18, R2, 0x2 ;  /* 0x0000000212129211 */ /* 0x000fe200078e10ff */
[----:B------:R-:W-:Y:S02]  /*e400*/  FADD.FTZ R184, -R184, R14 ;  /* 0x0000000eb8b87221 */ /* 0x000fe40000010100 */
[----:B------:R3:W4:Y:S01]  /*e410*/  MUFU.EX2 R14, R6 ;  /* 0x00000006000e7308 */ /* 0x0007220000000800 */
        /* <DEDUP_REMOVED lines=8> */
[-C--:B---3--:R-:W-:Y:S01]  /*e4a0*/  FMUL.FTZ R6, R184, R7.reuse ;  /* 0x00000007b8067220 */ /* 0x088fe20000410000 */
[-CC-:B------:R-:W-:Y:S01]  /*e4b0*/  FFMA.FTZ R184, R154, R7.reuse, -R222.reuse ;  /* 0x000000079ab87223 */ /* 0x180fe200000108de */
[----:B--2---:R-:W-:Y:S01]  /*e4c0*/  F2FP.F16.F32.PACK_AB R154, R157, R156 ;  /* 0x0000009c9d9a723e */ /* 0x004fe200000000ff */
[-CC-:B------:R-:W-:Y:S01]  /*e4d0*/  FFMA.FTZ R153, R153, R7.reuse, -R222.reuse ;  /* 0x0000000799997223 */ /* 0x180fe200000108de */
[-CC-:B------:R-:W-:Y:S01]  /*e4e0*/  FFMA.FTZ R174, R174, R7.reuse, -R222.reuse ;  /* 0x00000007aeae7223 */ /* 0x180fe200000108de */
[-CC-:B------:R-:W-:Y:S01]  /*e4f0*/  FFMA.FTZ R175, R175, R7.reuse, -R222.reuse ;  /* 0x00000007afaf7223 */ /* 0x180fe200000108de */
[----:B------:R-:W-:Y:S01]  /*e500*/  FFMA.FTZ R178, R178, R7, -R222 ;  /* 0x00000007b2b27223 */ /* 0x000fe200000108de */
[----:B------:R-:W2:Y:S01]  /*e510*/  MUFU.EX2 R6, R6 ;  /* 0x0000000600067308 */ /* 0x000ea20000000800 */
[----:B----4-:R-:W-:Y:S01]  /*e520*/  @!P1 STS [R18+0x28800], R14 ;  /* 0x0288000e12009388 */ /* 0x010fe20000000800 */
[----:B------:R-:W-:Y:S01]  /*e530*/  FFMA.FTZ R3, R14, R3, R152 ;  /* 0x000000030e037223 */ /* 0x000fe20000010098 */
[-CC-:B------:R-:W-:Y:S01]  /*e540*/  FFMA.FTZ R179, R179, R7.reuse, -R222.reuse ;  /* 0x00000007b3b37223 */ /* 0x180fe200000108de */
[-CC-:B------:R-:W-:Y:S01]  /*e550*/  FFMA.FTZ R182, R182, R7.reuse, -R222.reuse ;  /* 0x00000007b6b67223 */ /* 0x180fe200000108de */
[-C--:B------:R-:W-:Y:S01]  /*e560*/  FFMA.FTZ R183, R183, R7.reuse, -R222 ;  /* 0x00000007b7b77223 */ /* 0x080fe200000108de */
[C---:B------:R-:W-:Y:S01]  /*e570*/  FADD.FTZ R3, R185.reuse, R3 ;  /* 0x00000003b9037221 */ /* 0x040fe20000010000 */
[----:B------:R-:W-:Y:S01]  /*e580*/  F2FP.F16.F32.PACK_AB R152, R185, R152 ;  /* 0x00000098b998723e */ /* 0x000fe200000000ff */
[----:B------:R-:W3:Y:S01]  /*e590*/  MUFU.EX2 R184, R184 ;  /* 0x000000b800b87308 */ /* 0x000ee20000000800 */
[----:B------:R-:W-:Y:S01]  /*e5a0*/  FMUL.FTZ R24, R24, R14 ;  /* 0x0000000e18187220 */ /* 0x000fe20000410000 */
[----:B------:R-:W-:Y:S01]  /*e5b0*/  FADD.FTZ R3, R156, R3 ;  /* 0x000000039c037221 */ /* 0x000fe20000010000 */
[----:B------:R-:W-:Y:S01]  /*e5c0*/  F2FP.F16.F32.PACK_AB R156, R161, R160 ;  /* 0x000000a0a19c723e */ /* 0x000fe200000000ff */
[-C--:B------:R-:W-:Y:S01]  /*e5d0*/  FMUL.FTZ R25, R25, R14.reuse ;  /* 0x0000000e19197220 */ /* 0x080fe20000410000 */
[-C--:B------:R-:W-:Y:S01]  /*e5e0*/  FMUL.FTZ R28, R28, R14.reuse ;  /* 0x0000000e1c1c7220 */ /* 0x080fe20000410000 */
[----:B------:R-:W-:Y:S01]  /*e5f0*/  FADD.FTZ R3, R157, R3 ;  /* 0x000000039d037221 */ /* 0x000fe20000010000 */
[----:B------:R-:W-:Y:S01]  /*e600*/  FMUL.FTZ R29, R29, R14 ;  /* 0x0000000e1d1d7220 */ /* 0x000fe20000410000 */
[----:B------:R-:W-:Y:S01]  /*e610*/  MUFU.EX2 R159, R159 ;  /* 0x0000009f009f7308 */ /* 0x000fe20000000800 */
[----:B--2---:R2:W-:Y:S01]  /*e620*/  @!P1 STS [R18+0x28820], R6 ;  /* 0x0288200612009388 */ /* 0x0045e20000000800 */
[----:B------:R-:W-:Y:S01]  /*e630*/  FADD.FTZ R3, R160, R3 ;  /* 0x00000003a0037221 */ /* 0x000fe20000010000 */
[----:B------:R-:W-:Y:S01]  /*e640*/  F2FP.F16.F32.PACK_AB R160, R169, R168 ;  /* 0x000000a8a9a0723e */ /* 0x000fe200000000ff */
[-C--:B------:R-:W-:Y:S01]  /*e650*/  FMUL.FTZ R32, R32, R14.reuse ;  /* 0x0000000e20207220 */ /* 0x080fe20000410000 */
[-C--:B------:R-:W-:Y:S01]  /*e660*/  FMUL.FTZ R33, R33, R14.reuse ;  /* 0x0000000e21217220 */ /* 0x080fe20000410000 */
[----:B------:R-:W-:Y:S01]  /*e670*/  FADD.FTZ R3, R161, R3 ;  /* 0x00000003a1037221 */ /* 0x000fe20000010000 */
[----:B------:R-:W-:Y:S01]  /*e680*/  FMUL.FTZ R36, R36, R14 ;  /* 0x0000000e24247220 */ /* 0x000fe20000410000 */
[----:B------:R-:W-:Y:S01]  /*e690*/  MUFU.EX2 R157, R220 ;  /* 0x000000dc009d7308 */ /* 0x000fe20000000800 */
[----:B---3--:R-:W-:Y:S01]  /*e6a0*/  FFMA.FTZ R0, R6, R0, R184 ;  /* 0x0000000006007223 */ /* 0x008fe200000100b8 */
[----:B------:R-:W-:Y:S01]  /*e6b0*/  FADD.FTZ R3, R164, R3 ;  /* 0x00000003a4037221 */ /* 0x000fe20000010000 */
[----:B--2---:R-:W-:Y:S01]  /*e6c0*/  FFMA.FTZ R18, R158, R7, -R222 ;  /* 0x000000079e127223 */ /* 0x004fe200000108de */
[----:B------:R-:W-:Y:S01]  /*e6d0*/  F2FP.F16.F32.PACK_AB R158, R165, R164 ;  /* 0x000000a4a59e723e */ /* 0x000fe200000000ff */
[----:B------:R-:W-:Y:S01]  /*e6e0*/  FADD.FTZ R0, R155, R0 ;  /* 0x000000009b007221 */ /* 0x000fe20000010000 */
[----:B------:R-:W-:Y:S01]  /*e6f0*/  FADD.FTZ R3, R165, R3 ;  /* 0x00000003a5037221 */ /* 0x000fe20000010000 */
[----:B------:R-:W-:Y:S01]  /*e700*/  F2FP.F16.F32.PACK_AB R164, R177, R176 ;  /* 0x000000b0b1a4723e */ /* 0x000fe200000000ff */
[----:B------:R-:W-:Y:S01]  /*e710*/  MUFU.EX2 R163, R163 ;  /* 0x000000a300a37308 */ /* 0x000fe20000000800 */
[-C--:B------:R-:W-:Y:S01]  /*e720*/  FMUL.FTZ R37, R37, R14.reuse ;  /* 0x0000000e25257220 */ /* 0x080fe20000410000 */
[----:B------:R-:W-:Y:S01]  /*e730*/  FADD.FTZ R3, R168, R3 ;  /* 0x00000003a8037221 */ /* 0x000fe20000010000 */
[-C--:B------:R-:W-:Y:S01]  /*e740*/  FMUL.FTZ R40, R40, R14.reuse ;  /* 0x0000000e28287220 */ /* 0x080fe20000410000 */
[-C--:B------:R-:W-:Y:S01]  /*e750*/  FMUL.FTZ R41, R41, R14.reuse ;  /* 0x0000000e29297220 */ /* 0x080fe20000410000 */
[-C--:B------:R-:W-:Y:S01]  /*e760*/  FMUL.FTZ R44, R44, R14.reuse ;  /* 0x0000000e2c2c7220 */ /* 0x080fe20000410000 */
[----:B------:R-:W-:Y:S01]  /*e770*/  FADD.FTZ R3, R169, R3 ;  /* 0x00000003a9037221 */ /* 0x000fe20000010000 */
        /* <DEDUP_REMOVED lines=8> */
[-C--:B------:R-:W-:Y:S01]  /*e800*/  FMUL.FTZ R60, R60, R14.reuse ;  /* 0x0000000e3c3c7220 */ /* 0x080fe20000410000 */
[----:B------:R-:W3:Y:S01]  /*e810*/  MUFU.EX2 R221, R221 ;  /* 0x000000dd00dd7308 */ /* 0x000ee20000000800 */
        /* <DEDUP_REMOVED lines=16> */
[----:B------:R-:W-:Y:S01]  /*e920*/  FADD.FTZ R0, R157, R0 ;  /* 0x000000009d007221 */ /* 0x000fe20000010000 */
[----:B------:R-:W-:Y:S01]  /*e930*/  F2FP.F16.F32.PACK_AB R157, R163, R157 ;  /* 0x0000009da39d723e */ /* 0x000fe200000000ff */
[-C--:B------:R-:W-:Y:S01]  /*e940*/  FMUL.FTZ R85, R85, R14.reuse ;  /* 0x0000000e55557220 */ /* 0x080fe20000410000 */
[-C--:B------:R-:W-:Y:S01]  /*e950*/  FMUL.FTZ R88, R88, R14.reuse ;  /* 0x0000000e58587220 */ /* 0x080fe20000410000 */
[----:B------:R-:W-:Y:S01]  /*e960*/  FADD.FTZ R0, R163, R0 ;  /* 0x00000000a3007221 */ /* 0x000fe20000010000 */
[-C--:B------:R-:W-:Y:S01]  /*e970*/  FMUL.FTZ R89, R89, R14.reuse ;  /* 0x0000000e59597220 */ /* 0x080fe20000410000 */
[-C--:B------:R-:W-:Y:S01]  /*e980*/  FMUL.FTZ R92, R92, R14.reuse ;  /* 0x0000000e5c5c7220 */ /* 0x080fe20000410000 */
[----:B------:R-:W5:Y:S01]  /*e990*/  MUFU.EX2 R162, R225 ;  /* 0x000000e100a27308 */ /* 0x000f620000000800 */
[----:B---3--:R-:W-:Y:S01]  /*e9a0*/  FADD.FTZ R0, R221, R0 ;  /* 0x00000000dd007221 */ /* 0x008fe20000010000 */
[-C--:B------:R-:W-:Y:S01]  /*e9b0*/  FMUL.FTZ R93, R93, R14.reuse ;  /* 0x0000000e5d5d7220 */ /* 0x080fe20000410000 */
[-C--:B------:R-:W-:Y:S01]  /*e9c0*/  FMUL.FTZ R96, R96, R14.reuse ;  /* 0x0000000e60607220 */ /* 0x080fe20000410000 */
[-C--:B------:R-:W-:Y:S01]  /*e9d0*/  FMUL.FTZ R97, R97, R14.reuse ;  /* 0x0000000e61617220 */ /* 0x080fe20000410000 */
[----:B----4-:R-:W-:Y:S01]  /*e9e0*/  FADD.FTZ R0, R167, R0 ;  /* 0x00000000a7007221 */ /* 0x010fe20000010000 */
[-C--:B------:R-:W-:Y:S01]  /*e9f0*/  FMUL.FTZ R100, R100, R14.reuse ;  /* 0x0000000e64647220 */ /* 0x080fe20000410000 */
[-C--:B------:R-:W-:Y:S01]  /*ea00*/  FMUL.FTZ R101, R101, R14.reuse ;  /* 0x0000000e65657220 */ /* 0x080fe20000410000 */
[----:B------:R3:W4:Y:S01]  /*ea10*/  MUFU.EX2 R165, R153 ;  /* 0x0000009900a57308 */ /* 0x0007220000000800 */
        /* <DEDUP_REMOVED lines=8> */
[----:B-----5:R-:W-:Y:S01]  /*eaa0*/  FADD.FTZ R3, R162, R3 ;  /* 0x00000003a2037221 */ /* 0x020fe20000010000 */
[----:B---3--:R-:W-:Y:S01]  /*eab0*/  F2FP.F16.F32.PACK_AB R153, R155, R184 ;  /* 0x000000b89b99723e */ /* 0x008fe200000000ff */
[----:B------:R-:W-:Y:S01]  /*eac0*/  FMUL.FTZ R116, R116, R14 ;  /* 0x0000000e74747220 */ /* 0x000fe20000410000 */
[----:B------:R-:W-:Y:S01]  /*ead0*/  F2FP.F16.F32.PACK_AB R155, R159, R18 ;  /* 0x000000129f9b723e */ /* 0x000fe200000000ff */
[----:B------:R-:W-:Y:S01]  /*eae0*/  BAR.SYNC.DEFER_BLOCKING 0xf, 0x100 ;  /* 0x03c4000000007b1d */ /* 0x000fe20000010000 */
[----:B------:R-:W-:Y:S01]  /*eaf0*/  FADD.FTZ R3, R173, R3 ;  /* 0x00000003ad037221 */ /* 0x000fe20000010000 */
[----:B------:R-:W-:Y:S01]  /*eb00*/  F2FP.F16.F32.PACK_AB R159, R167, R221 ;  /* 0x000000dda79f723e */ /* 0x000fe200000000ff */
[----:B------:R-:W-:Y:S01]  /*eb10*/  FMUL.FTZ R117, R117, R14 ;  /* 0x0000000e75757220 */ /* 0x000fe20000410000 */
[----:B----4-:R-:W-:Y:S01]  /*eb20*/  FADD.FTZ R0, R165, R0 ;  /* 0x00000000a5007221 */ /* 0x010fe20000010000 */
[----:B------:R-:W-:Y:S01]  /*eb30*/  FADD.FTZ R3, R176, R3 ;  /* 0x00000003b0037221 */ /* 0x000fe20000010000 */
[----:B------:R-:W3:Y:S01]  /*eb40*/  MUFU.EX2 R175, R175 ;  /* 0x000000af00af7308 */ /* 0x000ee20000000800 */
[----:B------:R-:W-:Y:S01]  /*eb50*/  F2FP.F16.F32.PACK_AB R162, R173, R162 ;  /* 0x000000a2ada2723e */ /* 0x000fe200000000ff */
[-C--:B------:R-:W-:Y:S01]  /*eb60*/  FMUL.FTZ R120, R120, R14.reuse ;  /* 0x0000000e78787220 */ /* 0x080fe20000410000 */
[----:B------:R-:W-:Y:S01]  /*eb70*/  FADD.FTZ R3, R177, R3 ;  /* 0x00000003b1037221 */ /* 0x000fe20000010000 */
[----:B------:R-:W-:Y:S01]  /*eb80*/  F2FP.F16.F32.PACK_AB R161, R165, R161 ;  /* 0x000000a1a5a1723e */ /* 0x000fe200000000ff */
[-C--:B------:R-:W-:Y:S01]  /*eb90*/  FMUL.FTZ R121, R121, R14.reuse ;  /* 0x0000000e79797220 */ /* 0x080fe20000410000 */
[----:B--2---:R-:W-:Y:S01]  /*eba0*/  FADD.FTZ R0, R174, R0 ;  /* 0x00000000ae007221 */ /* 0x004fe20000010000 */
        /* <DEDUP_REMOVED lines=12> */
[----:B------:R3:W-:Y:S01]  /*ec70*/  STSM.16.M88.4 [R202+0x26800], R152 ;  /* 0x02680098ca007844 */ /* 0x0007e20000000200 */
[-C--:B------:R-:W-:Y:S01]  /*ec80*/  FMUL.FTZ R140, R140, R14.reuse ;  /* 0x0000000e8c8c7220 */ /* 0x080fe20000410000 */
[-C--:B------:R-:W-:Y:S01]  /*ec90*/  FMUL.FTZ R141, R141, R14.reuse ;  /* 0x0000000e8d8d7220 */ /* 0x080fe20000410000 */
[-C--:B------:R-:W-:Y:S01]  /*eca0*/  FMUL.FTZ R144, R144, R14.reuse ;  /* 0x0000000e90907220 */ /* 0x080fe20000410000 */
[----:B------:R3:W-:Y:S01]  /*ecb0*/  STSM.16.M88.4 [R205], R156 ;  /* 0x0000009ccd007844 */ /* 0x0007e20000000200 */
[----:B------:R-:W5:Y:S01]  /*ecc0*/  MUFU.EX2 R179, R179 ;  /* 0x000000b300b37308 */ /* 0x000f620000000800 */
[----:B--2---:R-:W-:Y:S01]  /*ecd0*/  FADD.FTZ R0, R178, R0 ;  /* 0x00000000b2007221 */ /* 0x004fe20000010000 */
[-C--:B------:R-:W-:Y:S01]  /*ece0*/  FMUL.FTZ R145, R145, R14.reuse ;  /* 0x0000000e91917220 */ /* 0x080fe20000410000 */
[----:B------:R3:W-:Y:S01]  /*ecf0*/  STSM.16.M88.4 [R203], R160 ;  /* 0x000000a0cb007844 */ /* 0x0007e20000000200 */
[-C--:B------:R-:W-:Y:S01]  /*ed00*/  FMUL.FTZ R148, R148, R14.reuse ;  /* 0x0000000e94947220 */ /* 0x080fe20000410000 */
[----:B------:R-:W-:Y:S01]  /*ed10*/  FMUL.FTZ R149, R149, R14 ;  /* 0x0000000e95957220 */ /* 0x000fe20000410000 */
[-C--:B------:R-:W-:Y:S01]  /*ed20*/  FMUL.FTZ R26, R26, R6.reuse ;  /* 0x000000061a1a7220 */ /* 0x080fe20000410000 */
[----:B------:R-:W-:Y:S01]  /*ed30*/  FMUL.FTZ R27, R27, R6 ;  /* 0x000000061b1b7220 */ /* 0x000fe20000410000 */
[----:B------:R-:W2:Y:S01]  /*ed40*/  MUFU.EX2 R182, R182 ;  /* 0x000000b600b67308 */ /* 0x000ea20000000800 */
[----:B----4-:R-:W-:Y:S01]  /*ed50*/  FADD.FTZ R3, R166, R3 ;  /* 0x00000003a6037221 */ /* 0x010fe20000010000 */
[----:B------:R-:W-:Y:S01]  /*ed60*/  F2FP.F16.F32.PACK_AB R166, R181, R166 ;  /* 0x000000a6b5a6723e */ /* 0x000fe200000000ff */
[-C--:B------:R-:W-:Y:S01]  /*ed70*/  FMUL.FTZ R30, R30, R6.reuse ;  /* 0x000000061e1e7220 */ /* 0x080fe20000410000 */
[-C--:B------:R-:W-:Y:S01]  /*ed80*/  FMUL.FTZ R31, R31, R6.reuse ;  /* 0x000000061f1f7220 */ /* 0x080fe20000410000 */
[----:B------:R-:W-:Y:S01]  /*ed90*/  FADD.FTZ R3, R181, R3 ;  /* 0x00000003b5037221 */ /* 0x000fe20000010000 */
[-C--:B------:R-:W-:Y:S01]  /*eda0*/  FMUL.FTZ R34, R34, R6.reuse ;  /* 0x0000000622227220 */ /* 0x080fe20000410000 */
[----:B------:R-:W-:Y:S01]  /*edb0*/  FMUL.FTZ R35, R35, R6 ;  /* 0x0000000623237220 */ /* 0x000fe20000410000 */
[----:B------:R-:W4:Y:S01]  /*edc0*/  MUFU.EX2 R183, R183 ;  /* 0x000000b700b77308 */ /* 0x000f220000000800 */
[C---:B-----5:R-:W-:Y:S01]  /*edd0*/  FADD.FTZ R0, R179.reuse, R0 ;  /* 0x00000000b3007221 */ /* 0x060fe20000010000 */
[----:B------:R-:W-:Y:S01]  /*ede0*/  F2FP.F16.F32.PACK_AB R165, R179, R178 ;  /* 0x000000b2b3a5723e */ /* 0x000fe200000000ff */
[-C--:B------:R-:W-:Y:S01]  /*edf0*/  FMUL.FTZ R38, R38, R6.reuse ;  /* 0x0000000626267220 */ /* 0x080fe20000410000 */
[-C--:B------:R-:W-:Y:S01]  /*ee00*/  FMUL.FTZ R39, R39, R6.reuse ;  /* 0x0000000627277220 */ /* 0x080fe20000410000 */
[-C--:B------:R-:W-:Y:S01]  /*ee10*/  FMUL.FTZ R42, R42, R6.reuse ;  /* 0x000000062a2a7220 */ /* 0x080fe20000410000 */
[-C--:B------:R-:W-:Y:S01]  /*ee20*/  FMUL.FTZ R43, R43, R6.reuse ;  /* 0x000000062b2b7220 */ /* 0x080fe20000410000 */
[-C--:B------:R-:W-:Y:S01]  /*ee30*/  FMUL.FTZ R46, R46, R6.reuse ;  /* 0x000000062e2e7220 */ /* 0x080fe20000410000 */
[-C--:B------:R-:W-:Y:S01]  /*ee40*/  FMUL.FTZ R47, R47, R6.reuse ;  /* 0x000000062f2f7220 */ /* 0x080fe20000410000 */
[----:B--2---:R-:W-:Y:S01]  /*ee50*/  FADD.FTZ R0, R182, R0 ;  /* 0x00000000b6007221 */ /* 0x004fe20000010000 */
[-C--:B------:R-:W-:Y:S01]  /*ee60*/  FMUL.FTZ R50, R50, R6.reuse ;  /* 0x0000000632327220 */ /* 0x080fe20000410000 */
[-C--:B------:R-:W-:Y:S01]  /*ee70*/  FMUL.FTZ R51, R51, R6.reuse ;  /* 0x0000000633337220 */ /* 0x080fe20000410000 */
[-C--:B------:R-:W-:Y:S01]  /*ee80*/  FMUL.FTZ R54, R54, R6.reuse ;  /* 0x0000000636367220 */ /* 0x080fe20000410000 */
[-C--:B------:R-:W-:Y:S01]  /*ee90*/  FMUL.FTZ R55, R55, R6.reuse ;  /* 0x0000000637377220 */ /* 0x080fe20000410000 */
[-C--:B------:R-:W-:Y:S01]  /*eea0*/  FMUL.FTZ R58, R58, R6.reuse ;  /* 0x000000063a3a7220 */ /* 0x080fe20000410000 */
[-C--:B------:R-:W-:Y:S01]  /*eeb0*/  FMUL.FTZ R59, R59, R6.reuse ;  /* 0x000000063b3b7220 */ /* 0x080fe20000410000 */
[----:B------:R-:W-:Y:S01]  /*eec0*/  FMUL.FTZ R62, R62, R6 ;  /* 0x000000063e3e7220 */ /* 0x000fe20000410000 */
[C---:B----4-:R-:W-:Y:S01]  /*eed0*/  F2FP.F16.F32.PACK_AB R167, R183.reuse, R182 ;  /* 0x000000b6b7a7723e */ /* 0x050fe200000000ff */
        /* <DEDUP_REMOVED lines=47> */
[----:B---3--:R-:W-:Y:S06]  /*f1d0*/  @!P0 BRA `(.L_x_5935) ;  /* 0x0000000000048947 */ /* 0x008fec0003800000 */
[----:B------:R-:W-:Y:S01]  /*f1e0*/  BPT.TRAP 0x1 ;  /* 0x000000040000795c */ /* 0x000fe20000300000 */
.L_x_5935:
[----:B------:R2:W3:Y:S01]  /*f1f0*/  SYNCS.PHASECHK.TRANS64.TRYWAIT P1, [R209+URZ+0x28c50], R210 ;  /* 0x028c50d2d10075a7 */ /* 0x0004e2000802017f */
[----:B------:R-:W-:Y:S05]  /*f200*/  @!P0 BRA `(.L_x_5936) ;  /* 0x0000000000048947 */ /* 0x000fea0003800000 */
[----:B------:R-:W-:Y:S01]  /*f210*/  BPT.TRAP 0x1 ;  /* 0x000000040000795c */ /* 0x000fe20000300000 */
.L_x_5936:
[----:B------:R-:W-:Y:S04]  /*f220*/  BSSY B2, `(.L_x_5937) ;  /* 0x0000004000027945 */ /* 0x000fe80003800000 */
[----:B---3--:R-:W-:Y:S05]  /*f230*/  @P1 BRA `(.L_x_5938) ;  /* 0x0000000000081947 */ /* 0x008fea0003800000 */
[----:B------:R-:W3:Y:S02]  /*f240*/  SYNCS.PHASECHK.TRANS64.TRYWAIT P1, [R209+URZ+0x28c50], R210 ;  /* 0x028c50d2d10075a7 */ /* 0x000ee4000802017f */
[----:B---3--:R-:W-:Y:S05]  /*f250*/  @!P1 BRA `(.L_x_5939) ;  /* 0x0000010c00e49947 */ /* 0x008fea0003800000 */
.L_x_5938:
[----:B------:R-:W-:Y:S05]  /*f260*/  BSYNC B2 ;  /* 0x0000000000027941 */ /* 0x000fea0003800000 */
.L_x_5937:
[----:B------:R-:W-:Y:S01]  /*f270*/  IMAD R168, R187, 0x1000, R197 ;  /* 0x00001000bba87824 */ /* 0x000fe200078e02c5 */
[----:B------:R-:W-:Y:S01]  /*f280*/  WARPGROUP.ARRIVE ;  /* 0x00000000000079c5 */ /* 0x000fe20000000000 */
[----:B------:R-:W-:-:S03]  /*f290*/  IMAD.MOV.U32 R169, RZ, RZ, 0x40000040 ;  /* 0x40000040ffa97424 */ /* 0x000fc600078e00ff */
[----:B------:R-:W-:Y:S02]  /*f2a0*/  R2UR UR6, R168 ;  /* 0x00000000a80672ca */ /* 0x000fe400000e0000 */
[----:B------:R-:W-:Y:S01]  /*f2b0*/  R2UR UR7, R169 ;  /* 0x00000000a90772ca */ /* 0x000fe200000e0000 */
[----:B------:R-:W-:-:S12]  /*f2c0*/  IMAD.MOV.U32 R169, RZ, RZ, 0x40000040 ;  /* 0x40000040ffa97424 */ /* 0x000fd800078e00ff */
[----:B------:R-:W-:Y:S03]  /*f2d0*/  HGMMA.64x256x16.F32 R24, R152, gdesc[UR4].tnspB, R24, gsb0 ;  /* 0x43e0000498187df0 */ /* 0x000fe60008000818 */
[----:B------:R-:W-:Y:S02]  /*f2e0*/  WARPGROUP.DEPBAR.LE gsb0, 0x0 ;  /* 0x00008000000079c5 */ /* 0x000fe40000010000 */
[----:B------:R-:W-:Y:S01]  /*f2f0*/  VIADD R152, R168, 0x80 ;  /* 0x00000080a8987836 */ /* 0x000fe20000000000 */
        /* <DEDUP_REMOVED lines=31> */
.L_x_5940:
[----:B------:R-:W-:Y:S01]  /*f4f0*/  ISETP.GT.AND P1, PT, R15, R186, PT ;  /* 0x000000ba0f00720c */ /* 0x000fe20003f24270 */
[----:B0123--:R-:W-:Y:S02]  /*f500*/  VIADD R209, R209, 0x28c60 ;  /* 0x00028c60d1d17836 */ /* 0x00ffe40000000000 */
[----:B------:R-:W-:Y:S02]  /*f510*/  VIADD R15, R15, 0xffffffff ;  /* 0xffffffff0f0f7836 */ /* 0x000fe40000000000 */
[----:B------:R-:W-:Y:S01]  /*f520*/  IMAD.MOV.U32 R14, RZ, RZ, R171 ;  /* 0x000000ffff0e7224 */ /* 0x000fe200078e00ab */
[----:B------:R-:W-:Y:S01]  /*f530*/  PRMT R209, R191, 0x654, R209 ;  /* 0x00000654bfd17816 */ /* 0x000fe200000000d1 */
[----:B------:R-:W-:Y:S02]  /*f540*/  IMAD.MOV.U32 R6, RZ, RZ, R172 ;  /* 0x000000ffff067224 */ /* 0x000fe400078e00ac */
[----:B------:R-:W-:Y:S01]  /*f550*/  IMAD.MOV.U32 R18, RZ, RZ, R187 ;  /* 0x000000ffff127224 */ /* 0x000fe200078e00bb */
[----:B------:R0:W-:Y:S03]  /*f560*/  SYNCS.ARRIVE.TRANS64.RED.A1T0 RZ, [R209+URZ], RZ ;  /* 0x000000ffd1ff79a7 */ /* 0x0001e6000810043f */
[----:B------:R-:W-:Y:S05]  /*f570*/  @P1 BRA `(.L_x_5941) ;  /* 0xffffffd8004c1947 */ /* 0x000fea000383ffff */
[----:B------:R-:W-:Y:S05]  /*f580*/  BSYNC B0 ;  /* 0x0000000000007941 */ /* 0x000fea0003800000 */
.L_x_5920:
[----:B------:R-:W-:Y:S01]  /*f590*/  IMAD.MOV.U32 R14, RZ, RZ, R171 ;  /* 0x000000ffff0e7224 */ /* 0x000fe200078e00ab */
[----:B------:R-:W-:Y:S01]  /*f5a0*/  MOV R6, R172 ;  /* 0x000000ac00067202 */ /* 0x000fe20000000f00 */
[----:B------:R-:W-:-:S07]  /*f5b0*/  IMAD.MOV.U32 R18, RZ, RZ, R187 ;  /* 0x000000ffff127224 */ /* 0x000fce00078e00bb */
.L_x_5919:
[----:B------:R-:W-:Y:S05]  /*f5c0*/  BSYNC B1 ;  /* 0x0000000000017941 */ /* 0x000fea0003800000 */
.L_x_5918:
[----:B------:R-:W1:Y:S01]  /*f5d0*/  LDC R152, c[0x0][0x448] ;  /* 0x00011200ff987b82 */ /* 0x000e620000000800 */
[----:B------:R-:W-:-:S04]  /*f5e0*/  VIADD R153, R199, 0x3f ;  /* 0x0000003fc7997836 */ /* 0x000fc80000000000 */
[----:B------:R-:W-:Y:S01]  /*f5f0*/  IMAD.MOV.U32 R155, RZ, RZ, R153 ;  /* 0x000000ffff9b7224 */ /* 0x000fe200078e0099 */
[----:B-1----:R-:W-:-:S13]  /*f600*/  ISETP.NE.AND P4, PT, R152, 0x1, PT ;  /* 0x000000019800780c */ /* 0x002fda0003f85270 */
[----:B------:R-:W1:Y:S08]  /*f610*/  @P4 LDC R154, c[0x0][0x44c] ;  /* 0x00011300ff9a4b82 */ /* 0x000e700000000800 */
[----:B------:R-:W2:Y:S01]  /*f620*/  @P4 LDC R152, c[0x0][0x450] ;  /* 0x00011400ff984b82 */ /* 0x000ea20000000800 */
[----:B-1----:R-:W-:-:S05]  /*f630*/  @P4 IMAD.HI.U32 R154, R153, R154, RZ ;  /* 0x0000009a999a4227 */ /* 0x002fca00078e00ff */
[----:B--2---:R-:W-:Y:S02]  /*f640*/  @P4 SHF.R.U32.HI R155, RZ, R152, R154 ;  /* 0x00000098ff9b4219 */ /* 0x004fe4000001169a */
[----:B------:R-:W1:Y:S01]  /*f650*/  LDC R154, c[0x0][0x9e4] ;  /* 0x00027900ff9a7b82 */ /* 0x000e620000000800 */
[----:B------:R-:W-:-:S05]  /*f660*/  IADD3 R152, R189, 0x1, -R23 ;  /* 0x00000001bd987810 */ /* 0x000fca0007ffe817 */
[----:B------:R-:W-:-:S04]  /*f670*/  IMAD.IADD R155, R152, 0x1, R155 ;  /* 0x00000001989b7824 */ /* 0x000fc800078e029b */
[----:B------:R-:W-:Y:S01]  /*f680*/  IMAD.IADD R20, R155, 0x1, -R20 ;  /* 0x000000019b147824 */ /* 0x000fe200078e0a14 */
[----:B-1----:R-:W-:-:S13]  /*f690*/  ISETP.GE.AND P5, PT, R154, 0x1, PT ;  /* 0x000000019a00780c */ /* 0x002fda0003fa6270 */
        /* <DEDUP_REMOVED lines=11> */
.L_x_5944:
[----:B------:R-:W-:-:S13]  /*f750*/  ISETP.NE.AND P1, PT, R154, 0x1, PT ;  /* 0x000000019a00780c */ /* 0x000fda0003f25270 */
[----:B------:R-:W1:Y:S02]  /*f760*/  @P1 LDC.64 R152, c[0x0][0x9e8] ;  /* 0x00027a00ff981b82 */ /* 0x000e640000000a00 */
[----:B-1----:R-:W-:-:S05]  /*f770*/  @P1 IMAD.HI.U32 R152, R155, R152, RZ ;  /* 0x000000989b981227 */ /* 0x002fca00078e00ff */
[----:B------:R-:W-:-:S07]  /*f780*/  @P1 SHF.R.U32.HI R155, RZ, R153, R152 ;  /* 0x00000099ff9b1219 */ /* 0x000fce0000011698 */
.L_x_5945:
[----:B------:R-:W-:Y:S05]  /*f790*/  BSYNC B0 ;  /* 0x0000000000007941 */ /* 0x000fea0003800000 */
.L_x_5943:
[----:B------:R-:W-:-:S05]  /*f7a0*/  IMAD R154, R155, R154, RZ ;  /* 0x0000009a9b9a7224 */ /* 0x000fca00078e02ff */
[----:B------:R-:W-:-:S07]  /*f7b0*/  VIMNMX R20, R20, R154, !PT ;  /* 0x0000009a14147248 */ /* 0x000fce0007fe0100 */
.L_x_5942:
[----:B------:R-:W2:Y:S01]  /*f7c0*/  LDL R153, [R1+0xc] ;  /* 0x00000c0001997983 */ /* 0x000ea20000100800 */
[----:B------:R-:W-:Y:S01]  /*f7d0*/  VIADD R20, R20, 0x3f ;  /* 0x0000003f14147836 */ /* 0x000fe20000000000 */
[----:B------:R-:W-:Y:S04]  /*f7e0*/  BSSY B1, `(.L_x_5946) ;  /* 0x00001b2000017945 */ /* 0x000fe80003800000 */
[----:B------:R-:W-:-:S04]  /*f7f0*/  SHF.R.S32.HI R152, RZ, 0x1f, R20 ;  /* 0x0000001fff987819 */ /* 0x000fc80000011414 */
[----:B------:R-:W-:-:S04]  /*f800*/  LEA.HI R152, R152, R20, RZ, 0x6 ;  /* 0x0000001498987211 */ /* 0x000fc800078f30ff */
[----:B------:R-:W-:-:S04]  /*f810*/  SHF.R.S32.HI R20, RZ, 0x6, R152 ;  /* 0x00000006ff147819 */ /* 0x000fc80000011498 */
[----:B--2---:R-:W-:-:S04]  /*f820*/  VIMNMX R20, R153, R20, !PT ;  /* 0x0000001499147248 */ /* 0x004fc80007fe0100 */
[----:B------:R-:W-:-:S13]  /*f830*/  ISETP.GE.AND P1, PT, R15, R20, PT ;  /* 0x000000140f00720c */ /* 0x000fda0003f26270 */
[----:B------:R-:W-:Y:S05]  /*f840*/  @!P1 BRA `(.L_x_5947) ;  /* 0x0000001800ac9947 */ /* 0x000fea0003800000 */
[----:B------:R-:W-:Y:S01]  /*f850*/  BSSY B0, `(.L_x_5948) ;  /* 0x00001a9000007945 */ /* 0x000fe20003800000 */
[----:B------:R-:W-:Y:S02]  /*f860*/  IMAD.MOV.U32 R185, RZ, RZ, R14 ;  /* 0x000000ffffb97224 */ /* 0x000fe400078e000e */
[----:B------:R-:W-:Y:S02]  /*f870*/  IMAD.MOV.U32 R184, RZ, RZ, R6 ;  /* 0x000000ffffb87224 */ /* 0x000fe400078e0006 */
[----:B0-----:R-:W-:Y:S02]  /*f880*/  IMAD.MOV.U32 R209, RZ, RZ, R15 ;  /* 0x000000ffffd17224 */ /* 0x001fe400078e000f */
[----:B------:R-:W-:-:S07]  /*f890*/  IMAD.MOV.U32 R187, RZ, RZ, R18 ;  /* 0x000000ffffbb7224 */ /* 0x000fce00078e0012 */
.L_x_5961:
[----:B------:R-:W-:Y:S02]  /*f8a0*/  VIADD R18, R187, 0x1 ;  /* 0x00000001bb127836 */ /* 0x000fe40000000000 */
[----:B------:R-:W-:Y:S02]  /*f8b0*/  IMAD.MOV.U32 R6, RZ, RZ, R209 ;  /* 0x000000ffff067224 */ /* 0x000fe400078e00d1 */
[----:B------:R-:W-:Y:S01]  /*f8c0*/  VIADD R209, R209, 0xffffffff ;  /* 0xffffffffd1d17836 */ /* 0x000fe20000000000 */
[----:B------:R-:W-:Y:S02]  /*f8d0*/  ISETP.NE.AND P2, PT, R18, 0x2, PT ;  /* 0x000000021200780c */ /* 0x000fe40003f45270 */
[----:B------:R-:W-:Y:S02]  /*f8e0*/  ISETP.GT.AND P1, PT, R6, R20, PT ;  /* 0x000000140600720c */ /* 0x000fe40003f24270 */
[----:B------:R-:W-:Y:S02]  /*f8f0*/  SEL R6, RZ, 0x1, P2 ;  /* 0x00000001ff067807 */ /* 0x000fe40001000000 */
[----:B------:R-:W-:-:S02]  /*f900*/  SEL R18, R18, RZ, P2 ;  /* 0x000000ff12127207 */ /* 0x000fc40001000000 */
[----:B------:R-:W-:Y:S01]  /*f910*/  LOP3.LUT R19, R19, R6, RZ, 0x3c, !PT ;  /* 0x0000000613137212 */ /* 0x000fe200078e3cff */
[----:B0-----:R-:W-:Y:S06]  /*f920*/  @!P0 BRA `(.L_x_5949) ;  /* 0x0000000000048947 */ /* 0x001fec0003800000 */
[----:B------:R-:W-:Y:S01]  /*f930*/  BPT.TRAP 0x1 ;  /* 0x000000040000795c */ /* 0x000fe20000300000 */
.L_x_5949:
[----:B------:R-:W-:Y:S01]  /*f940*/  IMAD R15, R18, 0x8, R2 ;  /* 0x00000008120f7824 */ /* 0x000fe200078e0202 */
[----:B------:R-:W-:-:S04]  /*f950*/  SHF.L.U32 R210, R19, 0x1f, RZ ;  /* 0x0000001f13d27819 */ /* 0x000fc800000006ff */
[----:B------:R0:W1:Y:S01]  /*f960*/  SYNCS.PHASECHK.TRANS64.TRYWAIT P2, [R15+URZ+0x28c30], R210 ;  /* 0x028c30d20f0075a7 */ /* 0x000062000804017f */
[----:B------:R-:W-:Y:S05]  /*f970*/  @!P0 BRA `(.L_x_5950) ;  /* 0x0000000000048947 */ /* 0x000fea0003800000 */
[----:B------:R-:W-:Y:S01]  /*f980*/  BPT.TRAP 0x1 ;  /* 0x000000040000795c */ /* 0x000fe20000300000 */
.L_x_5950:
[----:B------:R-:W-:Y:S01]  /*f990*/  BSSY B2, `(.L_x_5951) ;  /* 0x0000006000027945 */ /* 0x000fe20003800000 */
[----:B------:R-:W-:Y:S01]  /*f9a0*/  LEA R154, R18, R21, 0x9 ;  /* 0x00000015129a7211 */ /* 0x000fe200078e48ff */
[----:B------:R-:W-:Y:S02]  /*f9b0*/  IMAD.MOV.U32 R155, RZ, RZ, 0x40000040 ;  /* 0x40000040ff9b7424 */ /* 0x000fe400078e00ff */
[----:B-1----:R-:W-:Y:S05]  /*f9c0*/  @P2 BRA `(.L_x_5952) ;  /* 0x0000000000082947 */ /* 0x002fea0003800000 */
[----:B------:R-:W1:Y:S02]  /*f9d0*/  SYNCS.PHASECHK.TRANS64.TRYWAIT P2, [R15+URZ+0x28c30], R210 ;  /* 0x028c30d20f0075a7 */ /* 0x000e64000804017f */
[----:B-1----:R-:W-:Y:S05]  /*f9e0*/  @!P2 BRA `(.L_x_5953) ;  /* 0x000001080014a947 */ /* 0x002fea0003800000 */
.L_x_5952:
[----:B------:R-:W-:Y:S05]  /*f9f0*/  BSYNC B2 ;  /* 0x0000000000027941 */ /* 0x000fea0003800000 */
.L_x_5951:
        /* <DEDUP_REMOVED lines=14> */
[----:B------:R-:W-:Y:S01]  /*fae0*/  WARPGROUP.ARRIVE ;  /* 0x00000000000079c5 */ /* 0x000fe20000000000 */
[----:B------:R-:W-:Y:S02]  /*faf0*/  R2UR UR8, R12 ;  /* 0x000000000c0872ca */ /* 0x000fe400000e0000 */
[----:B------:R-:W-:Y:S02]  /*fb00*/  R2UR UR9, R13 ;  /* 0x000000000d0972ca */ /* 0x000fe400000e0000 */
[----:B------:R-:W-:Y:S01]  /*fb10*/  R2UR UR14, R6 ;  /* 0x00000000060e72ca */ /* 0x000fe200000e0000 */
[----:B------:R-:W-:Y:S01]  /*fb20*/  HGMMA.64x64x16.F32 R152, gdesc[UR4], RZ, !UPT, gsb0 ;  /* 0x00e00000049879f0 */ /* 0x000fe2000c0008ff */
[----:B------:R-:W-:Y:S02]  /*fb30*/  R2UR UR15, R7 ;  /* 0x00000000070f72ca */ /* 0x000fe400000e0000 */
[----:B------:R-:W-:-:S02]  /*fb40*/  R2UR UR12, R10 ;  /* 0x000000000a0c72ca */ /* 0x000fc400000e0000 */
        /* <DEDUP_REMOVED lines=15> */
.L_x_5954:
[----:B------:R-:W-:Y:S01]  /*fc40*/  FMNMX.FTZ R6, R152, R184, !PT ;  /* 0x000000b898067209 */ /* 0x000fe20007810000 */
[----:B------:R-:W-:-:S03]  /*fc50*/  ULDC UR4, c[0x0][0x988] ;  /* 0x0002620000047ab9 */ /* 0x000fc60000000800 */
        /* <DEDUP_REMOVED lines=80> */
[----:B------:R-:W-:Y:S01]  /*10160*/  MUFU.EX2 R157, R165 ;  /* 0x000000a5009d7308 */ /* 0x000fe20000000800 */
[----:B------:R-:W-:Y:S01]  /*10170*/  FMNMX.FTZ R14, R171, R14, !PT ;  /* 0x0000000eab0e7209 */ /* 0x000fe20007810000 */
[----:B----4-:R-:W-:Y:S01]  /*10180*/  FADD.FTZ R3, R152, R3 ;  /* 0x0000000398037221 */ /* 0x010fe20000010000 */
[-C--:B------:R-:W-:Y:S01]  /*10190*/  FMUL.FTZ R52, R52, R164.reuse ;  /* 0x000000a434347220 */ /* 0x080fe20000410000 */
[----:B------:R-:W-:Y:S01]  /*101a0*/  FMUL.FTZ R53, R53, R164 ;  /* 0x000000a435357220 */ /* 0x000fe20000410000 */
[----:B------:R-:W-:Y:S01]  /*101b0*/  FMNMX.FTZ R14, R174, R14, !PT ;  /* 0x0000000eae0e7209 */ /* 0x000fe20007810000 */
[-C--:B------:R-:W-:Y:S01]  /*101c0*/  FMUL.FTZ R56, R56, R164.reuse ;  /* 0x000000a438387220 */ /* 0x080fe20000410000 */
[----:B------:R-:W-:Y:S01]  /*101d0*/  FMUL.FTZ R57, R57, R164 ;  /* 0x000000a439397220 */ /* 0x000fe20000410000 */
[----:B------:R-:W2:Y:S01]  /*101e0*/  MUFU.EX2 R161, R161 ;  /* 0x000000a100a17308 */ /* 0x000ea20000000800 */
        /* <DEDUP_REMOVED lines=9> */
[-C--:B------:R-:W-:Y:S01]  /*10280*/  FMUL.FTZ R65, R65, R164.reuse ;  /* 0x000000a441417220 */ /* 0x080fe20000410000 */
[-C--:B------:R-:W-:Y:S01]  /*10290*/  FMUL.FTZ R68, R68, R164.reuse ;  /* 0x000000a444447220 */ /* 0x080fe20000410000 */
[----:B------:R-:W-:Y:S01]  /*102a0*/  FMUL.FTZ R69, R69, R164 ;  /* 0x000000a445457220 */ /* 0x000fe20000410000 */
[----:B------:R-:W-:Y:S01]  /*102b0*/  FMNMX.FTZ R14, R182, R14, !PT ;  /* 0x0000000eb60e7209 */ /* 0x000fe20007810000 */
[-C--:B------:R-:W-:Y:S01]  /*102c0*/  FMUL.FTZ R72, R72, R164.reuse ;  /* 0x000000a448487220 */ /* 0x080fe20000410000 */
[----:B------:R-:W-:Y:S01]  /*102d0*/  FMUL.FTZ R73, R73, R164 ;  /* 0x000000a449497220 */ /* 0x000fe20000410000 */
[----:B------:R-:W4:Y:S01]  /*102e0*/  MUFU.EX2 R169, R169 ;  /* 0x000000a900a97308 */ /* 0x000f220000000800 */
[----:B------:R-:W-:Y:S01]  /*102f0*/  FMNMX.FTZ R14, R183, R14, !PT ;  /* 0x0000000eb70e7209 */ /* 0x000fe20007810000 */
[----:B--2---:R-:W-:Y:S01]  /*10300*/  FADD.FTZ R3, R161, R3 ;  /* 0x00000003a1037221 */ /* 0x004fe20000010000 */
[-C--:B------:R-:W-:Y:S01]  /*10310*/  FMUL.FTZ R76, R76, R164.reuse ;  /* 0x000000a44c4c7220 */ /* 0x080fe20000410000 */
[-C--:B------:R-:W-:Y:S01]  /*10320*/  FMUL.FTZ R77, R77, R164.reuse ;  /* 0x000000a44d4d7220 */ /* 0x080fe20000410000 */
[-C--:B------:R-:W-:Y:S01]  /*10330*/  FMUL.FTZ R80, R80, R164.reuse ;  /* 0x000000a450507220 */ /* 0x080fe20000410000 */
[----:B------:R-:W2:Y:S01]  /*10340*/  SHFL.BFLY PT, R153, R14, 0x2, 0x1f ;  /* 0x0c401f000e997f89 */ /* 0x000ea200000e0000 */
[----:B------:R-:W-:Y:S01]  /*10350*/  FADD.FTZ R3, R157, R3 ;  /* 0x000000039d037221 */ /* 0x000fe20000010000 */
[----:B------:R-:W5:Y:S01]  /*10360*/  MUFU.EX2 R172, R172 ;  /* 0x000000ac00ac7308 */ /* 0x000f620000000800 */
[-C--:B------:R-:W-:Y:S01]  /*10370*/  FMUL.FTZ R81, R81, R164.reuse ;  /* 0x000000a451517220 */ /* 0x080fe20000410000 */
[-C--:B------:R-:W-:Y:S01]  /*10380*/  FMUL.FTZ R84, R84, R164.reuse ;  /* 0x000000a454547220 */ /* 0x080fe20000410000 */
[----:B---3--:R-:W-:Y:S01]  /*10390*/  FADD.FTZ R3, R156, R3 ;  /* 0x000000039c037221 */ /* 0x008fe20000010000 */
        /* <DEDUP_REMOVED lines=9> */
[-C--:B------:R-:W-:Y:S01]  /*10430*/  FMUL.FTZ R97, R97, R164.reuse ;  /* 0x000000a461617220 */ /* 0x080fe20000410000 */
[-C--:B------:R-:W-:Y:S01]  /*10440*/  FMUL.FTZ R100, R100, R164.reuse ;  /* 0x000000a464647220 */ /* 0x080fe20000410000 */
[-C--:B------:R-:W-:Y:S01]  /*10450*/  FMUL.FTZ R101, R101, R164.reuse ;  /* 0x000000a465657220 */ /* 0x080fe20000410000 */
[----:B------:R-:W-:Y:S01]  /*10460*/  MUFU.EX2 R160, R176 ;  /* 0x000000b000a07308 */ /* 0x000fe20000000800 */
[----:B-----5:R-:W-:Y:S01]  /*10470*/  FADD.FTZ R3, R172, R3 ;  /* 0x00000003ac037221 */ /* 0x020fe20000010000 */
[-C--:B------:R-:W-:Y:S01]  /*10480*/  FMUL.FTZ R104, R104, R164.reuse ;  /* 0x000000a468687220 */ /* 0x080fe20000410000 */
[-C--:B------:R-:W-:Y:S01]  /*10490*/  FMUL.FTZ R105, R105, R164.reuse ;  /* 0x000000a469697220 */ /* 0x080fe20000410000 */
[-C--:B------:R-:W-:Y:S01]  /*104a0*/  FMUL.FTZ R108, R108, R164.reuse ;  /* 0x000000a46c6c7220 */ /* 0x080fe20000410000 */
[-C--:B------:R-:W-:Y:S01]  /*104b0*/  FMUL.FTZ R109, R109, R164.reuse ;  /* 0x000000a46d6d7220 */ /* 0x080fe20000410000 */
[----:B--2---:R-:W-:Y:S01]  /*104c0*/  FMNMX.FTZ R14, R14, R153, !PT ;  /* 0x000000990e0e7209 */ /* 0x004fe20007810000 */
[-C--:B------:R-:W-:Y:S01]  /*104d0*/  FMUL.FTZ R112, R112, R164.reuse ;  /* 0x000000a470707220 */ /* 0x080fe20000410000 */
[----:B------:R-:W-:Y:S01]  /*104e0*/  MUFU.EX2 R177, R177 ;  /* 0x000000b100b17308 */ /* 0x000fe20000000800 */
[----:B---3--:R-:W-:Y:S01]  /*104f0*/  FADD.FTZ R3, R173, R3 ;  /* 0x00000003ad037221 */ /* 0x008fe20000010000 */
[-C--:B------:R-:W-:Y:S01]  /*10500*/  FMUL.FTZ R113, R113, R164.reuse ;  /* 0x000000a471717220 */ /* 0x080fe20000410000 */
[----:B------:R-:W2:Y:S01]  /*10510*/  SHFL.BFLY PT, R153, R14, 0x1, 0x1f ;  /* 0x0c201f000e997f89 */ /* 0x000ea200000e0000 */
        /* <DEDUP_REMOVED lines=21> */
[----:B------:R-:W-:-:S04]  /*10670*/  FADD.FTZ R153, -R14, R185 ;  /* 0x000000b90e997221 */ /* 0x000fc80000010100 */
[----:B------:R-:W-:-:S04]  /*10680*/  FMUL.FTZ R153, R153, R7 ;  /* 0x0000000799997220 */ /* 0x000fc80000410000 */
[----:B------:R2:W3:Y:S02]  /*10690*/  MUFU.EX2 R165, R153 ;  /* 0x0000009900a57308 */ /* 0x0004e40000000800 */
[----:B--2---:R-:W-:-:S04]  /*106a0*/  @!P2 IMAD R153, R187, 0x40, R198 ;  /* 0x00000040bb99a824 */ /* 0x004fc800078e02c6 */
[----:B------:R-:W-:Y:S02]  /*106b0*/  @!P2 IMAD R153, R153, 0x4, R2 ;  /* 0x000000049999a824 */ /* 0x000fe400078e0202 */
[----:B---3--:R-:W-:-:S03]  /*106c0*/  FMUL.FTZ R26, R26, R165 ;  /* 0x000000a51a1a7220 */ /* 0x008fc60000410000 */
[----:B------:R-:W-:Y:S01]  /*106d0*/  @!P2 STS [R153+0x28800], R164 ;  /* 0x028800a49900a388 */ /* 0x000fe20000000800 */
[-C--:B------:R-:W-:Y:S01]  /*106e0*/  FMUL.FTZ R27, R27, R165.reuse ;  /* 0x000000a51b1b7220 */ /* 0x080fe20000410000 */
[-C--:B------:R-:W-:Y:S01]  /*106f0*/  FMUL.FTZ R30, R30, R165.reuse ;  /* 0x000000a51e1e7220 */ /* 0x080fe20000410000 */
[-C--:B------:R-:W-:Y:S01]  /*10700*/  FMUL.FTZ R31, R31, R165.reuse ;  /* 0x000000a51f1f7220 */ /* 0x080fe20000410000 */
[----:B------:R2:W-:Y:S01]  /*10710*/  @!P2 STS [R153+0x28820], R165 ;  /* 0x028820a59900a388 */ /* 0x0005e20000000800 */
        /* <DEDUP_REMOVED lines=34> */
[-C--:B------:R-:W-:Y:S01]  /*10940*/  FMUL.FTZ R63, R63, R165.reuse ;  /* 0x000000a53f3f7220 */ /* 0x080fe20000410000 */
        /* <DEDUP_REMOVED lines=56> */
[-C--:B------:R-:W-:Y:S01]  /*10cd0*/  FMUL.FTZ R138, R138, R165.reuse ;  /* 0x000000a58a8a7220 */ /* 0x080fe20000410000 */
        /* <DEDUP_REMOVED lines=12> */
[----:B------:R-:W-:-:S04]  /*10da0*/  FMUL.FTZ R151, R151, R165 ;  /* 0x000000a597977220 */ /* 0x000fc80000410000 */
[----:B------:R-:W4:Y:S01]  /*10db0*/  MUFU.EX2 R175, R175 ;  /* 0x000000af00af7308 */ /* 0x000f220000000800 */
[C---:B-----5:R-:W-:Y:S01]  /*10dc0*/  FADD.FTZ R158, R167.reuse, R157 ;  /* 0x0000009da79e7221 */ /* 0x060fe20000010000 */
[----:B------:R-:W-:-:S06]  /*10dd0*/  F2FP.F16.F32.PACK_AB R157, R167, R162 ;  /* 0x000000a2a79d723e */ /* 0x000fcc00000000ff */
[----:B------:R-:W5:Y:S01]  /*10de0*/  MUFU.EX2 R178, R178 ;  /* 0x000000b200b27308 */ /* 0x000f620000000800 */
[----:B---3--:R-:W-:Y:S01]  /*10df0*/  FADD.FTZ R159, R0, R158 ;  /* 0x0000009e009f7221 */ /* 0x008fe20000010000 */
[----:B------:R-:W-:-:S06]  /*10e00*/  F2FP.F16.F32.PACK_AB R158, R173, R172 ;  /* 0x000000acad9e723e */ /* 0x000fcc00000000ff */
[----:B------:R-:W3:Y:S01]  /*10e10*/  MUFU.EX2 R161, R179 ;  /* 0x000000b300a17308 */ /* 0x000ee20000000800 */
[C---:B----4-:R-:W-:Y:S01]  /*10e20*/  FADD.FTZ R162, R175.reuse, R159 ;  /* 0x0000009fafa27221 */ /* 0x050fe20000010000 */
[----:B------:R-:W-:Y:S01]  /*10e30*/  F2FP.F16.F32.PACK_AB R159, R175, R0 ;  /* 0x00000000af9f723e */ /* 0x000fe200000000ff */
[----:B------:R-:W-:Y:S01]  /*10e40*/  FADD.FTZ R0, R160, R3 ;  /* 0x00000003a0007221 */ /* 0x000fe20000010000 */
[----:B------:R-:W-:-:S03]  /*10e50*/  F2FP.F16.F32.PACK_AB R160, R177, R160 ;  /* 0x000000a0b1a0723e */ /* 0x000fc600000000ff */
[----:B------:R-:W-:Y:S01]  /*10e60*/  FADD.FTZ R0, R177, R0 ;  /* 0x00000000b1007221 */ /* 0x000fe20000010000 */
[----:B------:R-:W4:Y:S01]  /*10e70*/  MUFU.EX2 R163, R182 ;  /* 0x000000b600a37308 */ /* 0x000f220000000800 */
[----:B-----5:R-:W-:Y:S01]  /*10e80*/  FADD.FTZ R162, R178, R162 ;  /* 0x000000a2b2a27221 */ /* 0x020fe20000010000 */
[----:B------:R2:W-:Y:S01]  /*10e90*/  STSM.16.M88.4 [R203], R156 ;  /* 0x0000009ccb007844 */ /* 0x0005e20000000200 */
[----:B------:R-:W-:-:S04]  /*10ea0*/  FADD.FTZ R3, R180, R0 ;  /* 0x00000000b4037221 */ /* 0x000fc80000010000 */
[----:B------:R-:W-:Y:S01]  /*10eb0*/  FADD.FTZ R3, R181, R3 ;  /* 0x00000003b5037221 */ /* 0x000fe20000010000 */
        /* <DEDUP_REMOVED lines=10> */
.L_x_5955:
[----:B------:R3:W4:Y:S01]  /*10f60*/  SYNCS.PHASECHK.TRANS64.TRYWAIT P2, [R15+URZ+0x28c50], R210 ;  /* 0x028c50d20f0075a7 */ /* 0x000722000804017f */
[----:B------:R-:W-:Y:S05]  /*10f70*/  @!P0 BRA `(.L_x_5956) ;  /* 0x0000000000048947 */ /* 0x000fea0003800000 */
[----:B------:R-:W-:Y:S01]  /*10f80*/  BPT.TRAP 0x1 ;  /* 0x000000040000795c */ /* 0x000fe20000300000 */
.L_x_5956:
[----:B------:R-:W-:Y:S04]  /*10f90*/  BSSY B2, `(.L_x_5957) ;  /* 0x0000004000027945 */ /* 0x000fe80003800000 */
[----:B----4-:R-:W-:Y:S05]  /*10fa0*/  @P2 BRA `(.L_x_5958) ;  /* 0x0000000000082947 */ /* 0x010fea0003800000 */
[----:B------:R-:W4:Y:S02]  /*10fb0*/  SYNCS.PHASECHK.TRANS64.TRYWAIT P2, [R15+URZ+0x28c50], R210 ;  /* 0x028c50d20f0075a7 */ /* 0x000f24000804017f */
[----:B----4-:R-:W-:Y:S05]  /*10fc0*/  @!P2 BRA `(.L_x_5959) ;  /* 0x000000f000b0a947 */ /* 0x010fea0003800000 */
.L_x_5958:
[----:B------:R-:W-:Y:S05]  /*10fd0*/  BSYNC B2 ;  /* 0x0000000000027941 */ /* 0x000fea0003800000 */
.L_x_5957:
[----:B------:R-:W-:Y:S01]  /*10fe0*/  IMAD R164, R18, 0x1000, R197 ;  /* 0x0000100012a47824 */ /* 0x000fe200078e02c5 */
[----:B------:R-:W-:Y:S01]  /*10ff0*/  WARPGROUP.ARRIVE ;  /* 0x00000000000079c5 */ /* 0x000fe20000000000 */
[----:B------:R-:W-:Y:S02]  /*11000*/  IMAD.MOV.U32 R165, RZ, RZ, 0x40000040 ;  /* 0x40000040ffa57424 */ /* 0x000fe400078e00ff */
[----:B------:R-:W-:Y:S01]  /*11010*/  IMAD.MOV.U32 R167, RZ, RZ, 0x40000040 ;  /* 0x40000040ffa77424 */ /* 0x000fe200078e00ff */
[C---:B------:R-:W-:Y:S02]  /*11020*/  R2UR UR6, R164.reuse ;  /* 0x00000000a40672ca */ /* 0x040fe400000e0000 */
[----:B------:R-:W-:Y:S01]  /*11030*/  R2UR UR7, R165 ;  /* 0x00000000a50772ca */ /* 0x000fe200000e0000 */
[----:B------:R-:W-:Y:S01]  /*11040*/  IMAD.MOV.U32 R165, RZ, RZ, 0x40000040 ;  /* 0x40000040ffa57424 */ /* 0x000fe200078e00ff */
[----:B------:R-:W-:-:S11]  /*11050*/  IADD3 R166, R164, 0x80, RZ ;  /* 0x00000080a4a67810 */ /* 0x000fd60007ffe0ff */
        /* <DEDUP_REMOVED lines=28> */
[----:B--2---:R-:W2:Y:S02]  /*11220*/  FENCE.VIEW.ASYNC.S ;  /* 0x00000000000073c6 */ /* 0x004ea40000000000 */
[----:B--2---:R-:W-:Y:S01]  /*11230*/  NOP ;  /* 0x0000000000007918 */ /* 0x004fe20000000000 */
[----:B------:R-:W-:Y:S06]  /*11240*/  BAR.ARV 0xe, 0x100 ;  /* 0x0384000000007b1d */ /* 0x000fec0000002000 */
[----:B------:R-:W-:Y:S05]  /*11250*/  @!P0 BRA `(.L_x_5960) ;  /* 0x0000000000048947 */ /* 0x000fea0003800000 */
[----:B------:R-:W-:Y:S01]  /*11260*/  BPT.TRAP 0x1 ;  /* 0x000000040000795c */ /* 0x000fe20000300000 */
.L_x_5960:
[----:B01-34-:R-:W-:Y:S02]  /*11270*/  VIADD R15, R15, 0x28c60 ;  /* 0x00028c600f0f7836 */ /* 0x01bfe40000000000 */
[----:B------:R-:W-:Y:S02]  /*11280*/  IMAD.MOV.U32 R185, RZ, RZ, R14 ;  /* 0x000000ffffb97224 */ /* 0x000fe400078e000e */
[----:B------:R-:W-:Y:S01]  /*11290*/  IMAD.MOV.U32 R184, RZ, RZ, R6 ;  /* 0x000000ffffb87224 */ /* 0x000fe200078e0006 */
[----:B------:R-:W-:Y:S01]  /*112a0*/  PRMT R15, R191, 0x654, R15 ;  /* 0x00000654bf0f7816 */ /* 0x000fe2000000000f */
[----:B------:R-:W-:-:S03]  /*112b0*/  IMAD.MOV.U32 R187, RZ, RZ, R18 ;  /* 0x000000ffffbb7224 */ /* 0x000fc600078e0012 */
[----:B------:R0:W-:Y:S01]  /*112c0*/  SYNCS.ARRIVE.TRANS64.RED.A1T0 RZ, [R15+URZ], RZ ;  /* 0x000000ff0fff79a7 */ /* 0x0001e2000810043f */
[----:B------:R-:W-:Y:S05]  /*112d0*/  @P1 BRA `(.L_x_5961) ;  /* 0xffffffe400701947 */ /* 0x000fea000383ffff */
[----:B------:R-:W-:Y:S05]  /*112e0*/  BSYNC B0 ;  /* 0x0000000000007941 */ /* 0x000fea0003800000 */
.L_x_5948:
[----:B0-----:R-:W-:-:S07]  /*112f0*/  IMAD.MOV.U32 R15, RZ, RZ, R209 ;  /* 0x000000ffff0f7224 */ /* 0x001fce00078e00d1 */
.L_x_5947:
[----:B------:R-:W-:Y:S05]  /*11300*/  BSYNC B1 ;  /* 0x0000000000017941 */ /* 0x000fea0003800000 */
.L_x_5946:
[----:B------:R-:W2:Y:S01]  /*11310*/  LDL R20, [R1+0xc] ;  /* 0x00000c0001147983 */ /* 0x000ea20000100800 */
[----:B------:R-:W-:Y:S01]  /*11320*/  BSSY B0, `(.L_x_5962) ;  /* 0x0000256000007945 */ /* 0x000fe20003800000 */
[----:B--2---:R-:W-:-:S13]  /*11330*/  ISETP.GE.AND P1, PT, R15, R20, PT ;  /* 0x000000140f00720c */ /* 0x004fda0003f26270 */
[----:B------:R-:W-:Y:S05]  /*11340*/  @!P1 BRA `(.L_x_5963) ;  /* 0x00000024004c9947 */ /* 0x000fea0003800000 */
[----:B------:R-:W-:Y:S02]  /*11350*/  IMAD.MOV.U32 R186, RZ, RZ, R14 ;  /* 0x000000ffffba7224 */ /* 0x000fe400078e000e */
[----:B------:R-:W-:Y:S02]  /*11360*/  IMAD.MOV.U32 R187, RZ, RZ, R6 ;  /* 0x000000ffffbb7224 */ /* 0x000fe400078e0006 */
[----:B------:R-:W-:-:S07]  /*11370*/  IMAD.MOV.U32 R185, RZ, RZ, R18 ;  /* 0x000000ffffb97224 */ /* 0x000fce00078e0012 */
.L_x_5984:
[----:B------:R-:W-:-:S05]  /*11380*/  VIADD R18, R185, 0x1 ;  /* 0x00000001b9127836 */ /* 0x000fca0000000000 */
[----:B------:R-:W-:-:S04]  /*11390*/  ISETP.NE.AND P1, PT, R18, 0x2, PT ;  /* 0x000000021200780c */ /* 0x000fc80003f25270 */
[----:B------:R-:W-:Y:S02]  /*113a0*/  SEL R6, RZ, 0x1, P1 ;  /* 0x00000001ff067807 */ /* 0x000fe40000800000 */
[----:B------:R-:W-:Y:S02]  /*113b0*/  SEL R18, R18, RZ, P1 ;  /* 0x000000ff12127207 */ /* 0x000fe40000800000 */
[----:B------:R-:W-:Y:S01]  /*113c0*/  LOP3.LUT R19, R19, R6, RZ, 0x3c, !PT ;  /* 0x0000000613137212 */ /* 0x000fe200078e3cff */
[----:B------:R-:W-:Y:S06]  /*113d0*/  @!P0 BRA `(.L_x_5964) ;  /* 0x0000000000048947 */ /* 0x000fec0003800000 */
[----:B------:R-:W-:Y:S01]  /*113e0*/  BPT.TRAP 0x1 ;  /* 0x000000040000795c */ /* 0x000fe20000300000 */
.L_x_5964:
[----:B------:R-:W-:Y:S02]  /*113f0*/  LEA R20, R18, R2, 0x3 ;  /* 0x0000000212147211 */ /* 0x000fe400078e18ff */
[----:B------:R-:W-:-:S04]  /*11400*/  SHF.L.U32 R184, R19, 0x1f, RZ ;  /* 0x0000001f13b87819 */ /* 0x000fc800000006ff */
[----:B------:R1:W2:Y:S01]  /*11410*/  SYNCS.PHASECHK.TRANS64.TRYWAIT P1, [R20+URZ+0x28c30], R184 ;  /* 0x028c30b8140075a7 */ /* 0x0002a2000802017f */
[----:B------:R-:W-:Y:S05]  /*11420*/  @!P0 BRA `(.L_x_5965) ;  /* 0x0000000000048947 */ /* 0x000fea0003800000 */
[----:B------:R-:W-:Y:S01]  /*11430*/  BPT.TRAP 0x1 ;  /* 0x000000040000795c */ /* 0x000fe20000300000 */
.L_x_5965:
[----:B------:R-:W-:Y:S01]  /*11440*/  BSSY B1, `(.L_x_5966) ;  /* 0x0000006000017945 */ /* 0x000fe20003800000 */
[----:B------:R-:W-:Y:S02]  /*11450*/  IMAD R154, R18, 0x200, R21 ;  /* 0x00000200129a7824 */ /* 0x000fe400078e0215 */
[----:B------:R-:W-:Y:S01]  /*11460*/  IMAD.MOV.U32 R155, RZ, RZ, 0x40000040 ;  /* 0x40000040ff9b7424 */ /* 0x000fe200078e00ff */
[----:B--2---:R-:W-:Y:S06]  /*11470*/  @P1 BRA `(.L_x_5967) ;  /* 0x0000000000081947 */ /* 0x004fec0003800000 */
[----:B------:R-:W2:Y:S02]  /*11480*/  SYNCS.PHASECHK.TRANS64.TRYWAIT P1, [R20+URZ+0x28c30], R184 ;  /* 0x028c30b8140075a7 */ /* 0x000ea4000802017f */
[----:B--2---:R-:W-:Y:S05]  /*11490*/  @!P1 BRA `(.L_x_5968) ;  /* 0x000000ec00909947 */ /* 0x004fea0003800000 */
.L_x_5967:
[----:B------:R-:W-:Y:S05]  /*114a0*/  BSYNC B1 ;  /* 0x0000000000017941 */ /* 0x000fea0003800000 */
.L_x_5966:
        /* <DEDUP_REMOVED lines=36> */
.L_x_5969:
[----:B------:R-:W3:Y:S01]  /*116f0*/  LDL R14, [R1] ;  /* 0x00000000010e7983 */ /* 0x000ee20000100800 */
[----:B------:R-:W4:Y:S01]  /*11700*/  @P4 LDC R7, c[0x0][0x44c] ;  /* 0x00011300ff074b82 */ /* 0x000f220000000800 */
[----:B------:R-:W-:Y:S01]  /*11710*/  ULDC UR4, c[0x0][0x9dc] ;  /* 0x0002770000047ab9 */ /* 0x000fe20000000800 */
[----:B------:R-:W-:Y:S01]  /*11720*/  ULDC UR5, c[0x0][0x9e0] ;  /* 0x0002780000057ab9 */ /* 0x000fe20000000800 */
[----:B------:R-:W-:-:S05]  /*11730*/  ULOP3.LUT UR4, URZ, UR4, URZ, 0x33, !UPT ;  /* 0x000000043f047292 */ /* 0x000fca000f8e333f */
[----:B------:R-:W5:Y:S01]  /*11740*/  @P4 LDC R6, c[0x0][0x450] ;  /* 0x00011400ff064b82 */ /* 0x000f620000000800 */
[----:B---3--:R-:W-:Y:S02]  /*11750*/  IMAD.IADD R222, R14, 0x1, R199 ;  /* 0x000000010ede7824 */ /* 0x008fe400078e02c7 */
[----:B------:R-:W-:Y:S02]  /*11760*/  IMAD.SHL.U32 R14, R15, 0x40, RZ ;  /* 0x000000400f0e7824 */ /* 0x000fe400078e00ff */
[----:B----4-:R-:W-:-:S03]  /*11770*/  @P4 IMAD.HI.U32 R7, R222, R7, RZ ;  /* 0x00000007de074227 */ /* 0x010fc600078e00ff */
[----:B------:R-:W-:Y:S02]  /*11780*/  IADD3 R220, -R188, 0x1, -R14 ;  /* 0x00000001bcdc7810 */ /* 0x000fe40007ffe90e */
[----:B-----5:R-:W-:Y:S01]  /*11790*/  @P4 SHF.R.U32.HI R222, RZ, R6, R7 ;  /* 0x00000006ffde4219 */ /* 0x020fe20000011607 */
[----:B------:R-:W-:Y:S01]  /*117a0*/  VIADD R6, R20, 0x28c40 ;  /* 0x00028c4014067836 */ /* 0x000fe20000000000 */
[----:B------:R-:W-:-:S03]  /*117b0*/  IADD3 R220, -R23, R220, R189 ;  /* 0x000000dc17dc7210 */ /* 0x000fc60007ffe1bd */
[----:B------:R-:W3:Y:S01]  /*117c0*/  SHFL.IDX PT, R223, R222, RZ, 0x1c1f ;  /* 0x001c1fffdedf7589 */ /* 0x000ee200000e0000 */
[----:B------:R-:W-:Y:S01]  /*117d0*/  PRMT R6, R191, 0x654, R6 ;  /* 0x00000654bf067816 */ /* 0x000fe20000000006 */
[C---:B------:R-:W-:Y:S02]  /*117e0*/  VIADD R221, R220.reuse, UR5 ;  /* 0x00000005dcdd7c36 */ /* 0x040fe40008000000 */
[----:B------:R-:W-:Y:S01]  /*117f0*/  VIADD R220, R220, UR4 ;  /* 0x00000004dcdc7c36 */ /* 0x000fe20008000000 */
[----:B------:R4:W-:Y:S01]  /*11800*/  SYNCS.ARRIVE.TRANS64.RED.A1T0 RZ, [R6+URZ], RZ ;  /* 0x000000ff06ff79a7 */ /* 0x0009e2000810043f */
[----:B---3--:R-:W-:-:S03]  /*11810*/  IMAD.IADD R210, R221, 0x1, R223 ;  /* 0x00000001ddd27824 */ /* 0x008fc600078e02df */
[----:B0-----:R-:W-:Y:S01]  /*11820*/  IADD3 R209, R220, R223, RZ ;  /* 0x000000dfdcd17210 */ /* 0x001fe20007ffe0ff */
[----:B----4-:R-:W-:Y:S06]  /*11830*/  @!P5 BRA `(.L_x_5970) ;  /* 0x000000000060d947 */ /* 0x010fec0003800000 */
        /* <DEDUP_REMOVED lines=13> */
.L_x_5972:
[----:B------:R-:W-:Y:S02]  /*11910*/  ULDC UR4, c[0x0][0x9e4] ;  /* 0x0002790000047ab9 */ /* 0x000fe40000000800 */
[----:B------:R-:W-:-:S05]  /*11920*/  IMAD.U32 R224, RZ, RZ, UR4 ;  /* 0x00000004ffe07e24 */ /* 0x000fca000f8e00ff */
[----:B------:R-:W-:-:S13]  /*11930*/  ISETP.NE.AND P1, PT, R224, 0x1, PT ;  /* 0x00000001e000780c */ /* 0x000fda0003f25270 */
[----:B------:R-:W0:Y:S02]  /*11940*/  @P1 LDC.64 R6, c[0x0][0x9e8] ;  /* 0x00027a00ff061b82 */ /* 0x000e240000000a00 */
[----:B0-----:R-:W-:-:S05]  /*11950*/  @P1 IMAD.HI.U32 R6, R223, R6, RZ ;  /* 0x00000006df061227 */ /* 0x001fca00078e00ff */
[----:B------:R-:W-:-:S07]  /*11960*/  @P1 SHF.R.U32.HI R223, RZ, R7, R6 ;  /* 0x00000007ffdf1219 */ /* 0x000fce0000011606 */
.L_x_5973:
[----:B------:R-:W-:Y:S05]  /*11970*/  BSYNC B1 ;  /* 0x0000000000017941 */ /* 0x000fea0003800000 */
.L_x_5971:
[----:B------:R-:W-:-:S04]  /*11980*/  IMAD R223, R223, R224, -R14 ;  /* 0x000000e0dfdf7224 */ /* 0x000fc800078e0a0e */
[----:B------:R-:W-:-:S05]  /*11990*/  IMAD.IADD R223, R223, 0x1, -R188 ;  /* 0x00000001dfdf7824 */ /* 0x000fca00078e0abc */
[----:B------:R-:W-:Y:S02]  /*119a0*/  VIMNMX R209, R209, R223, !PT ;  /* 0x000000dfd1d17248 */ /* 0x000fe40007fe0100 */
[----:B------:R-:W-:-:S07]  /*119b0*/  VIADDMNMX R210, R223, R224, R210, PT ;  /* 0x000000e0dfd27246 */ /* 0x000fce00038001d2 */
.L_x_5970:
[----:B------:R-:W-:Y:S01]  /*119c0*/  ISETP.GT.AND P1, PT, R15, -0x1, PT ;  /* 0xffffffff0f00780c */ /* 0x000fe20003f24270 */
[----:B------:R-:W0:Y:S03]  /*119d0*/  SHFL.IDX PT, R222, R222, 0x1, 0x1c1f ;  /* 0x003c1f00dede7f89 */ /* 0x000e2600000e0000 */
[C---:B------:R-:W-:Y:S02]  /*119e0*/  ISETP.GT.AND P2, PT, R209.reuse, RZ, P1 ;  /* 0x000000ffd100720c */ /* 0x040fe40000f44270 */
[C---:B------:R-:W-:Y:S02]  /*119f0*/  ISETP.GT.AND P6, PT, R209.reuse, 0x1, P1 ;  /* 0x00000001d100780c */ /* 0x040fe40000fc4270 */
[----:B------:R-:W-:Y:S02]  /*11a00*/  ISETP.LT.OR P3, PT, R210, 0x1, P2 ;  /* 0x00000001d200780c */ /* 0x000fe40001761670 */
[----:B------:R-:W-:-:S02]  /*11a10*/  ISETP.GT.AND P2, PT, R209, 0x8, P1 ;  /* 0x00000008d100780c */ /* 0x000fc40000f44270 */
[----:B------:R-:W-:Y:S02]  /*11a20*/  FSEL R152, R152, -INF , !P3 ;  /* 0xff80000098987808 */ /* 0x000fe40005800000 */
[----:B------:R-:W-:Y:S02]  /*11a30*/  ISETP.GT.AND P3, PT, R209, 0x9, P1 ;  /* 0x00000009d100780c */ /* 0x000fe40000f64270 */
[C---:B------:R-:W-:Y:S02]  /*11a40*/  ISETP.LT.OR P6, PT, R210.reuse, 0x2, P6 ;  /* 0x00000002d200780c */ /* 0x040fe400037c1670 */
[C---:B------:R-:W-:Y:S02]  /*11a50*/  ISETP.LT.OR P2, PT, R210.reuse, 0x9, P2 ;  /* 0x00000009d200780c */ /* 0x040fe40001741670 */
[----:B------:R-:W-:Y:S02]  /*11a60*/  ISETP.LT.OR P3, PT, R210, 0xa, P3 ;  /* 0x0000000ad200780c */ /* 0x000fe40001f61670 */
[----:B------:R-:W-:-:S02]  /*11a70*/  FSEL R153, R153, -INF , !P6 ;  /* 0xff80000099997808 */ /* 0x000fc40007000000 */
[----:B------:R-:W-:Y:S01]  /*11a80*/  FSEL R156, R156, -INF , !P2 ;  /* 0xff8000009c9c7808 */ /* 0x000fe20005000000 */
[--C-:B0-----:R-:W-:Y:S01]  /*11a90*/  IMAD.IADD R221, R221, 0x1, R222.reuse ;  /* 0x00000001dddd7824 */ /* 0x101fe200078e02de */
[----:B------:R-:W-:Y:S01]  /*11aa0*/  FSEL R157, R157, -INF , !P3 ;  /* 0xff8000009d9d7808 */ /* 0x000fe20005800000 */
[----:B------:R-:W-:Y:S01]  /*11ab0*/  IMAD.IADD R220, R220, 0x1, R222 ;  /* 0x00000001dcdc7824 */ /* 0x000fe200078e02de */
[C---:B------:R-:W-:Y:S02]  /*11ac0*/  ISETP.GT.AND P6, PT, R209.reuse, 0x10, P1 ;  /* 0x00000010d100780c */ /* 0x040fe40000fc4270 */
[C---:B------:R-:W-:Y:S02]  /*11ad0*/  ISETP.GT.AND P2, PT, R209.reuse, 0x11, P1 ;  /* 0x00000011d100780c */ /* 0x040fe40000f44270 */
[----:B------:R-:W-:Y:S02]  /*11ae0*/  ISETP.GT.AND P3, PT, R209, 0x18, P1 ;  /* 0x00000018d100780c */ /* 0x000fe40000f64270 */
[----:B------:R-:W-:-:S02]  /*11af0*/  ISETP.LT.OR P6, PT, R210, 0x11, P6 ;  /* 0x00000011d200780c */ /* 0x000fc400037c1670 */
[C---:B------:R-:W-:Y:S02]  /*11b00*/  ISETP.LT.OR P2, PT, R210.reuse, 0x12, P2 ;  /* 0x00000012d200780c */ /* 0x040fe40001741670 */
[----:B------:R-:W-:Y:S02]  /*11b10*/  ISETP.LT.OR P3, PT, R210, 0x19, P3 ;  /* 0x00000019d200780c */ /* 0x000fe40001f61670 */
[----:B------:R-:W-:Y:S02]  /*11b20*/  FSEL R160, R160, -INF , !P6 ;  /* 0xff800000a0a07808 */ /* 0x000fe40007000000 */
[----:B------:R-:W-:Y:S02]  /*11b30*/  FSEL R161, R161, -INF , !P2 ;  /* 0xff800000a1a17808 */ /* 0x000fe40005000000 */
[----:B------:R-:W-:Y:S02]  /*11b40*/  FSEL R164, R164, -INF , !P3 ;  /* 0xff800000a4a47808 */ /* 0x000fe40005800000 */
[----:B------:R-:W-:-:S02]  /*11b50*/  ISETP.GT.AND P6, PT, R209, 0x19, P1 ;  /* 0x00000019d100780c */ /* 0x000fc40000fc4270 */
[C---:B------:R-:W-:Y:S02]  /*11b60*/  ISETP.GT.AND P2, PT, R209.reuse, 0x20, P1 ;  /* 0x00000020d100780c */ /* 0x040fe40000f44270 */
[----:B------:R-:W-:Y:S02]  /*11b70*/  ISETP.GT.AND P3, PT, R209, 0x21, P1 ;  /* 0x00000021d100780c */ /* 0x000fe40000f64270 */
[C---:B------:R-:W-:Y:S02]  /*11b80*/  ISETP.LT.OR P6, PT, R210.reuse, 0x1a, P6 ;  /* 0x0000001ad200780c */ /* 0x040fe400037c1670 */
[C---:B------:R-:W-:Y:S02]  /*11b90*/  ISETP.LT.OR P2, PT, R210.reuse, 0x21, P2 ;  /* 0x00000021d200780c */ /* 0x040fe40001741670 */
[----:B------:R-:W-:Y:S02]  /*11ba0*/  ISETP.LT.OR P3, PT, R210, 0x22, P3 ;  /* 0x00000022d200780c */ /* 0x000fe40001f61670 */
[----:B------:R-:W-:-:S02]  /*11bb0*/  FSEL R165, R165, -INF , !P6 ;  /* 0xff800000a5a57808 */ /* 0x000fc40007000000 */
[----:B------:R-:W-:Y:S02]  /*11bc0*/  FSEL R168, R168, -INF , !P2 ;  /* 0xff800000a8a87808 */ /* 0x000fe40005000000 */
[----:B------:R-:W-:Y:S02]  /*11bd0*/  FSEL R169, R169, -INF , !P3 ;  /* 0xff800000a9a97808 */ /* 0x000fe40005800000 */
        /* <DEDUP_REMOVED lines=17> */
[----:B------:R-:W-:Y:S01]  /*11cf0*/  FSEL R181, R181, -INF , !P3 ;  /* 0xff800000b5b57808 */ /* 0x000fe20005800000 */
[----:B------:R-:W-:Y:S06]  /*11d00*/  @!P5 BRA `(.L_x_5974) ;  /* 0x000000000060d947 */ /* 0x000fec0003800000 */
        /* <DEDUP_REMOVED lines=13> */
.L_x_5976:
[----:B------:R-:W-:Y:S02]  /*11de0*/  ULDC UR4, c[0x0][0x9e4] ;  /* 0x0002790000047ab9 */ /* 0x000fe40000000800 */
[----:B------:R-:W-:-:S05]  /*11df0*/  IMAD.U32 R209, RZ, RZ, UR4 ;  /* 0x00000004ffd17e24 */ /* 0x000fca000f8e00ff */
[----:B------:R-:W-:-:S13]  /*11e00*/  ISETP.NE.AND P2, PT, R209, 0x1, PT ;  /* 0x00000001d100780c */ /* 0x000fda0003f45270 */
[----:B------:R-:W0:Y:S02]  /*11e10*/  @P2 LDC.64 R6, c[0x0][0x9e8] ;  /* 0x00027a00ff062b82 */ /* 0x000e240000000a00 */
[----:B0-----:R-:W-:-:S05]  /*11e20*/  @P2 IMAD.HI.U32 R6, R222, R6, RZ ;  /* 0x00000006de062227 */ /* 0x001fca00078e00ff */
[----:B------:R-:W-:-:S07]  /*11e30*/  @P2 SHF.R.U32.HI R222, RZ, R7, R6 ;  /* 0x00000007ffde2219 */ /* 0x000fce0000011606 */
.L_x_5977:
[----:B------:R-:W-:Y:S05]  /*11e40*/  BSYNC B1 ;  /* 0x0000000000017941 */ /* 0x000fea0003800000 */
.L_x_5975:
[----:B------:R-:W-:-:S04]  /*11e50*/  IMAD R14, R222, R209, -R14 ;  /* 0x000000d1de0e7224 */ /* 0x000fc800078e0a0e */
[----:B------:R-:W-:-:S05]  /*11e60*/  IMAD.IADD R14, R14, 0x1, -R188 ;  /* 0x000000010e0e7824 */ /* 0x000fca00078e0abc */
[----:B------:R-:W-:Y:S02]  /*11e70*/  VIMNMX R220, R220, R14, !PT ;  /* 0x0000000edcdc7248 */ /* 0x000fe40007fe0100 */
[----:B------:R-:W-:-:S07]  /*11e80*/  VIADDMNMX R221, R14, R209, R221, PT ;  /* 0x000000d10edd7246 */ /* 0x000fce00038001dd */
.L_x_5974:
[----:B------:R-:W-:Y:S01]  /*11e90*/  FMNMX.FTZ R6, R152, R187, !PT ;  /* 0x000000bb98067209 */ /* 0x000fe20007810000 */
[----:B------:R-:W-:Y:S01]  /*11ea0*/  ULDC UR4, c[0x0][0x988] ;  /* 0x0002620000047ab9 */ /* 0x000fe20000000800 */
        /* <DEDUP_REMOVED lines=18> */
[----:B------:R-:W-:Y:S02]  /*11fd0*/  ISETP.GT.AND P6, PT, R220, RZ, P1 ;  /* 0x000000ffdc00720c */ /* 0x000fe40000fc4270 */
[----:B------:R-:W-:Y:S02]  /*11fe0*/  FMNMX.FTZ R6, R172, R6, !PT ;  /* 0x00000006ac067209 */ /* 0x000fe40007810000 */
[----:B------:R-:W-:Y:S02]  /*11ff0*/  ISETP.GT.AND P3, PT, R220, 0x1, P1 ;  /* 0x00000001dc00780c */ /* 0x000fe40000f64270 */
[----:B------:R-:W-:Y:S02]  /*12000*/  FMNMX.FTZ R6, R173, R6, !PT ;  /* 0x00000006ad067209 */ /* 0x000fe40007810000 */
[----:B------:R-:W-:-:S02]  /*12010*/  ISETP.LT.OR P6, PT, R221, 0x1, P6 ;  /* 0x00000001dd00780c */ /* 0x000fc400037c1670 */
[----:B------:R-:W-:Y:S02]  /*12020*/  FMNMX.FTZ R6, R176, R6, !PT ;  /* 0x00000006b0067209 */ /* 0x000fe40007810000 */
[----:B------:R-:W-:Y:S02]  /*12030*/  ISETP.LT.OR P3, PT, R221, 0x2, P3 ;  /* 0x00000002dd00780c */ /* 0x000fe40001f61670 */
[----:B------:R-:W-:Y:S02]  /*12040*/  FMNMX.FTZ R6, R177, R6, !PT ;  /* 0x00000006b1067209 */ /* 0x000fe40007810000 */
[----:B------:R-:W-:Y:S02]  /*12050*/  FSEL R154, R154, -INF , !P6 ;  /* 0xff8000009a9a7808 */ /* 0x000fe40007000000 */
[----:B------:R-:W-:Y:S02]  /*12060*/  FMNMX.FTZ R6, R180, R6, !PT ;  /* 0x00000006b4067209 */ /* 0x000fe40007810000 */
[----:B------:R-:W-:-:S02]  /*12070*/  FSEL R155, R155, -INF , !P3 ;  /* 0xff8000009b9b7808 */ /* 0x000fc40005800000 */
[----:B------:R-:W-:Y:S02]  /*12080*/  FMNMX.FTZ R6, R181, R6, !PT ;  /* 0x00000006b5067209 */ /* 0x000fe40007810000 */
[C---:B------:R-:W-:Y:S02]  /*12090*/  ISETP.GT.AND P3, PT, R220.reuse, 0x10, P1 ;  /* 0x00000010dc00780c */ /* 0x040fe40000f64270 */
[----:B------:R-:W-:Y:S01]  /*120a0*/  ISETP.GT.AND P6, PT, R220, 0x38, P1 ;  /* 0x00000038dc00780c */ /* 0x000fe20000fc4270 */
[----:B------:R-:W0:Y:S01]  /*120b0*/  SHFL.BFLY PT, R7, R6, 0x2, 0x1f ;  /* 0x0c401f0006077f89 */ /* 0x000e2200000e0000 */
[C---:B------:R-:W-:Y:S02]  /*120c0*/  ISETP.LT.OR P3, PT, R221.reuse, 0x11, P3 ;  /* 0x00000011dd00780c */ /* 0x040fe40001f61670 */
[----:B------:R-:W-:Y:S02]  /*120d0*/  ISETP.LT.OR P6, PT, R221, 0x39, P6 ;  /* 0x00000039dd00780c */ /* 0x000fe400037c1670 */
[----:B------:R-:W-:-:S02]  /*120e0*/  FSEL R162, R162, -INF , !P3 ;  /* 0xff800000a2a27808 */ /* 0x000fc40005800000 */
[----:B------:R-:W-:Y:S02]  /*120f0*/  ISETP.GT.AND P3, PT, R220, 0x19, P1 ;  /* 0x00000019dc00780c */ /* 0x000fe40000f64270 */
[----:B------:R-:W-:Y:S02]  /*12100*/  FSEL R182, R182, -INF , !P6 ;  /* 0xff800000b6b67808 */ /* 0x000fe40007000000 */
[----:B------:R-:W-:-:S04]  /*12110*/  ISETP.LT.OR P3, PT, R221, 0x1a, P3 ;  /* 0x0000001add00780c */ /* 0x000fc80001f61670 */
[----:B------:R-:W-:Y:S02]  /*12120*/  FSEL R167, R167, -INF , !P3 ;  /* 0xff800000a7a77808 */ /* 0x000fe40005800000 */
[----:B------:R-:W-:-:S04]  /*12130*/  ISETP.GT.AND P3, PT, R220, 0x28, P1 ;  /* 0x00000028dc00780c */ /* 0x000fc80000f64270 */
[----:B------:R-:W-:Y:S02]  /*12140*/  ISETP.LT.OR P3, PT, R221, 0x29, P3 ;  /* 0x00000029dd00780c */ /* 0x000fe40001f61670 */
[----:B0-----:R-:W-:-:S05]  /*12150*/  FMNMX.FTZ R6, R6, R7, !PT ;  /* 0x0000000706067209 */ /* 0x001fca0007810000 */
[----:B------:R-:W0:Y:S02]  /*12160*/  SHFL.BFLY PT, R7, R6, 0x1, 0x1f ;  /* 0x0c201f0006077f89 */ /* 0x000e2400000e0000 */
[----:B0-----:R-:W-:-:S04]  /*12170*/  FMNMX.FTZ R6, R6, R7, !PT ;  /* 0x0000000706067209 */ /* 0x001fc80007810000 */
[----:B------:R-:W-:-:S04]  /*12180*/  FSETP.NEU.FTZ.AND P2, PT, R6, -INF , PT ;  /* 0xff8000000600780b */ /* 0x000fc80003f5d000 */
[----:B------:R-:W-:-:S05]  /*12190*/  FSEL R7, R6, RZ, P2 ;  /* 0x000000ff06077208 */ /* 0x000fca0001000000 */
[----:B------:R-:W-:Y:S01]  /*121a0*/  FADD.FTZ R187, -R7, R187 ;  /* 0x000000bb07bb7221 */ /* 0x000fe20000010100 */
[----:B------:R-:W-:-:S04]  /*121b0*/  IMAD.U32 R7, RZ, RZ, UR4 ;  /* 0x00000004ff077e24 */ /* 0x000fc8000f8e00ff */
[----:B------:R-:W-:-:S05]  /*121c0*/  FMUL.FTZ R14, R6, R7 ;  /* 0x00000007060e7220 */ /* 0x000fca0000410000 */
[----:B------:R-:W-:Y:S02]  /*121d0*/  FSEL R14, R14, RZ, P2 ;  /* 0x000000ff0e0e7208 */ /* 0x000fe40001000000 */
[----:B------:R-:W-:-:S03]  /*121e0*/  ISETP.GT.AND P2, PT, R220, 0x8, P1 ;  /* 0x00000008dc00780c */ /* 0x000fc60000f44270 */
        /* <DEDUP_REMOVED lines=16> */
[----:B------:R-:W-:Y:S01]  /*122f0*/  ISETP.LT.OR P2, PT, R221, 0x9, P2 ;  /* 0x00000009dd00780c */ /* 0x000fe20001741670 */
[----:B------:R-:W-:Y:S01]  /*12300*/  FMUL.FTZ R176, R187, R7 ;  /* 0x00000007bbb07220 */ /* 0x000fe20000410000 */
[----:B------:R-:W-:Y:S01]  /*12310*/  FMNMX.FTZ R14, R154, R186, !PT ;  /* 0x000000ba9a0e7209 */ /* 0x000fe20007810000 */
[----:B------:R-:W-:Y:S01]  /*12320*/  MUFU.EX2 R152, R152 ;  /* 0x0000009800987308 */ /* 0x000fe20000000800 */
[----:B------:R-:W-:-:S02]  /*12330*/  FSEL R158, R158, -INF , !P2 ;  /* 0xff8000009e9e7808 */ /* 0x000fc40005000000 */
[----:B------:R-:W-:Y:S02]  /*12340*/  FMNMX.FTZ R14, R155, R14, !PT ;  /* 0x0000000e9b0e7209 */ /* 0x000fe40007810000 */
[----:B------:R-:W-:Y:S02]  /*12350*/  ISETP.GT.AND P2, PT, R220, 0x11, P1 ;  /* 0x00000011dc00780c */ /* 0x000fe40000f44270 */
[----:B------:R-:W-:Y:S01]  /*12360*/  FMNMX.FTZ R14, R158, R14, !PT ;  /* 0x0000000e9e0e7209 */ /* 0x000fe20007810000 */
[----:B------:R-:W0:Y:S01]  /*12370*/  MUFU.EX2 R176, R176 ;  /* 0x000000b000b07308 */ /* 0x000e220000000800 */
[----:B------:R-:W-:Y:S02]  /*12380*/  ISETP.LT.OR P2, PT, R221, 0x12, P2 ;  /* 0x00000012dd00780c */ /* 0x000fe40001741670 */
[----:B------:R-:W-:Y:S02]  /*12390*/  FMNMX.FTZ R14, R159, R14, !PT ;  /* 0x0000000e9f0e7209 */ /* 0x000fe40007810000 */
[----:B------:R-:W-:-:S02]  /*123a0*/  FSEL R163, R163, -INF , !P2 ;  /* 0xff800000a3a37808 */ /* 0x000fc40005000000 */
[----:B------:R-:W-:Y:S01]  /*123b0*/  FMNMX.FTZ R14, R162, R14, !PT ;  /* 0x0000000ea20e7209 */ /* 0x000fe20007810000 */
[----:B------:R-:W3:Y:S01]  /*123c0*/  MUFU.EX2 R153, R153 ;  /* 0x0000009900997308 */ /* 0x000ee20000000800 */
[----:B------:R-:W-:Y:S02]  /*123d0*/  ISETP.GT.AND P2, PT, R220, 0x20, P1 ;  /* 0x00000020dc00780c */ /* 0x000fe40000f44270 */
[----:B------:R-:W-:Y:S02]  /*123e0*/  FMNMX.FTZ R14, R163, R14, !PT ;  /* 0x0000000ea30e7209 */ /* 0x000fe40007810000 */
[----:B------:R-:W-:Y:S02]  /*123f0*/  ISETP.LT.OR P2, PT, R221, 0x21, P2 ;  /* 0x00000021dd00780c */ /* 0x000fe40001741670 */
[----:B------:R-:W-:Y:S01]  /*12400*/  FMNMX.FTZ R14, R166, R14, !PT ;  /* 0x0000000ea60e7209 */ /* 0x000fe20007810000 */
[----:B------:R-:W4:Y:S01]  /*12410*/  MUFU.EX2 R156, R156 ;  /* 0x0000009c009c7308 */ /* 0x000f220000000800 */
[----:B------:R-:W-:Y:S01]  /*12420*/  FSEL R170, R170, -INF , !P2 ;  /* 0xff800000aaaa7808 */ /* 0x000fe20005000000 */
[----:B0-----:R-:W-:Y:S01]  /*12430*/  FFMA.FTZ R3, R176, R3, R152 ;  /* 0x00000003b0037223 */ /* 0x001fe20000010098 */
[----:B------:R-:W-:Y:S01]  /*12440*/  FMNMX.FTZ R14, R167, R14, !PT ;  /* 0x0000000ea70e7209 */ /* 0x000fe20007810000 */
[-C--:B------:R-:W-:Y:S01]  /*12450*/  FMUL.FTZ R24, R24, R176.reuse ;  /* 0x000000b018187220 */ /* 0x080fe20000410000 */
[----:B------:R-:W-:Y:S01]  /*12460*/  ISETP.GT.AND P2, PT, R220, 0x29, P1 ;  /* 0x00000029dc00780c */ /* 0x000fe20000f44270 */
[----:B------:R-:W-:Y:S01]  /*12470*/  FMUL.FTZ R25, R25, R176 ;  /* 0x000000b019197220 */ /* 0x000fe20000410000 */
[----:B------:R-:W-:Y:S01]  /*12480*/  FMNMX.FTZ R14, R170, R14, !PT ;  /* 0x0000000eaa0e7209 */ /* 0x000fe20007810000 */
[----:B------:R-:W0:Y:S01]  /*12490*/  MUFU.EX2 R157, R157 ;  /* 0x0000009d009d7308 */ /* 0x000e220000000800 */
[C---:B---3--:R-:W-:Y:S01]  /*124a0*/  FADD.FTZ R3, R153.reuse, R3 ;  /* 0x0000000399037221 */ /* 0x048fe20000010000 */
[----:B------:R-:W-:Y:S01]  /*124b0*/  F2FP.F16.F32.PACK_AB R152, R153, R152 ;  /* 0x000000989998723e */ /* 0x000fe200000000ff */
[-C--:B------:R-:W-:Y:S01]  /*124c0*/  FMUL.FTZ R28, R28, R176.reuse ;  /* 0x000000b01c1c7220 */ /* 0x080fe20000410000 */
[----:B------:R-:W-:Y:S01]  /*124d0*/  ISETP.LT.OR P2, PT, R221, 0x2a, P2 ;  /* 0x0000002add00780c */ /* 0x000fe20001741670 */
[-C--:B------:R-:W-:Y:S01]  /*124e0*/  FMUL.FTZ R29, R29, R176.reuse ;  /* 0x000000b01d1d7220 */ /* 0x080fe20000410000 */
[----:B------:R-:W-:Y:S01]  /*124f0*/  FSEL R153, R174, -INF , !P3 ;  /* 0xff800000ae997808 */ /* 0x000fe20005800000 */
[----:B------:R-:W-:Y:S01]  /*12500*/  FMUL.FTZ R32, R32, R176 ;  /* 0x000000b020207220 */ /* 0x000fe20000410000 */
[----:B------:R-:W-:Y:S01]  /*12510*/  ISETP.GT.AND P3, PT, R220, 0x30, P1 ;  /* 0x00000030dc00780c */ /* 0x000fe20000f64270 */
[----:B------:R-:W3:Y:S01]  /*12520*/  MUFU.EX2 R160, R160 ;  /* 0x000000a000a07308 */ /* 0x000ee20000000800 */
[----:B------:R-:W-:Y:S01]  /*12530*/  FMNMX.FTZ R14, R171, R14, !PT ;  /* 0x0000000eab0e7209 */ /* 0x000fe20007810000 */
[----:B----4-:R-:W-:Y:S01]  /*12540*/  FADD.FTZ R3, R156, R3 ;  /* 0x000000039c037221 */ /* 0x010fe20000010000 */
[----:B------:R-:W-:Y:S01]  /*12550*/  FSEL R175, R175, -INF , !P2 ;  /* 0xff800000afaf7808 */ /* 0x000fe20005000000 */
[-C--:B------:R-:W-:Y:S01]  /*12560*/  FMUL.FTZ R33, R33, R176.reuse ;  /* 0x000000b021217220 */ /* 0x080fe20000410000 */
[----:B------:R-:W-:Y:S01]  /*12570*/  ISETP.GT.AND P2, PT, R220, 0x31, P1 ;  /* 0x00000031dc00780c */ /* 0x000fe20000f44270 */
[----:B------:R-:W-:Y:S01]  /*12580*/  FMUL.FTZ R36, R36, R176 ;  /* 0x000000b024247220 */ /* 0x000fe20000410000 */
[----:B------:R-:W-:Y:S01]  /*12590*/  ISETP.LT.OR P3, PT, R221, 0x31, P3 ;  /* 0x00000031dd00780c */ /* 0x000fe20001f61670 */
[----:B------:R-:W4:Y:S01]  /*125a0*/  MUFU.EX2 R161, R161 ;  /* 0x000000a100a17308 */ /* 0x000f220000000800 */
[----:B------:R-:W-:Y:S01]  /*125b0*/  FMNMX.FTZ R14, R153, R14, !PT ;  /* 0x0000000e990e7209 */ /* 0x000fe20007810000 */
[----:B0-----:R-:W-:Y:S01]  /*125c0*/  FADD.FTZ R3, R157, R3 ;  /* 0x000000039d037221 */ /* 0x001fe20000010000 */
[----:B------:R-:W-:Y:S01]  /*125d0*/  ISETP.LT.OR P2, PT, R221, 0x32, P2 ;  /* 0x00000032dd00780c */ /* 0x000fe20001741670 */
[-C--:B------:R-:W-:Y:S01]  /*125e0*/  FMUL.FTZ R37, R37, R176.reuse ;  /* 0x000000b025257220 */ /* 0x080fe20000410000 */
[----:B------:R-:W-:Y:S01]  /*125f0*/  FSEL R178, R178, -INF , !P3 ;  /* 0xff800000b2b27808 */ /* 0x000fe20005800000 */
[----:B------:R-:W-:Y:S01]  /*12600*/  FMUL.FTZ R40, R40, R176 ;  /* 0x000000b028287220 */ /* 0x000fe20000410000 */
[----:B------:R-:W-:Y:S01]  /*12610*/  FMNMX.FTZ R14, R175, R14, !PT ;  /* 0x0000000eaf0e7209 */ /* 0x000fe20007810000 */
[----:B------:R-:W0:Y:S01]  /*12620*/  MUFU.EX2 R164, R164 ;  /* 0x000000a400a47308 */ /* 0x000e220000000800 */
[----:B------:R-:W-:Y:S01]  /*12630*/  ISETP.GT.AND P1, PT, R220, 0x39, P1 ;  /* 0x00000039dc00780c */ /* 0x000fe20000f24270 */
[----:B---3--:R-:W-:Y:S01]  /*12640*/  FADD.FTZ R3, R160, R3 ;  /* 0x00000003a0037221 */ /* 0x008fe20000010000 */
[----:B------:R-:W-:Y:S01]  /*12650*/  FSEL R179, R179, -INF , !P2 ;  /* 0xff800000b3b37808 */ /* 0x000fe20005000000 */
[----:B------:R-:W-:Y:S01]  /*12660*/  FMUL.FTZ R41, R41, R176 ;  /* 0x000000b029297220 */ /* 0x000fe20000410000 */
[----:B------:R-:W-:Y:S01]  /*12670*/  FMNMX.FTZ R14, R178, R14, !PT ;  /* 0x0000000eb20e7209 */ /* 0x000fe20007810000 */
[----:B------:R-:W-:Y:S01]  /*12680*/  FMUL.FTZ R44, R44, R176 ;  /* 0x000000b02c2c7220 */ /* 0x000fe20000410000 */
[----:B------:R-:W-:Y:S01]  /*12690*/  ISETP.LT.OR P1, PT, R221, 0x3a, P1 ;  /* 0x0000003add00780c */ /* 0x000fe20000f21670 */
[----:B------:R-:W3:Y:S01]  /*126a0*/  MUFU.EX2 R165, R165 ;  /* 0x000000a500a57308 */ /* 0x000ee20000000800 */
[----:B------:R-:W-:Y:S01]  /*126b0*/  FMNMX.FTZ R14, R179, R14, !PT ;  /* 0x0000000eb30e7209 */ /* 0x000fe20007810000 */
[----:B----4-:R-:W-:Y:S01]  /*126c0*/  FADD.FTZ R3, R161, R3 ;  /* 0x00000003a1037221 */ /* 0x010fe20000010000 */
[----:B------:R-:W-:Y:S01]  /*126d0*/  FSEL R183, R183, -INF , !P1 ;  /* 0xff800000b7b77808 */ /* 0x000fe20004800000 */
[----:B------:R-:W-:Y:S01]  /*126e0*/  FMUL.FTZ R45, R45, R176 ;  /* 0x000000b02d2d7220 */ /* 0x000fe20000410000 */
[----:B------:R-:W-:Y:S01]  /*126f0*/  FMNMX.FTZ R14, R182, R14, !PT ;  /* 0x0000000eb60e7209 */ /* 0x000fe20007810000 */
[-C--:B------:R-:W-:Y:S01]  /*12700*/  FMUL.FTZ R48, R48, R176.reuse ;  /* 0x000000b030307220 */ /* 0x080fe20000410000 */
[----:B------:R-:W-:Y:S01]  /*12710*/  FMUL.FTZ R49, R49, R176 ;  /* 0x000000b031317220 */ /* 0x000fe20000410000 */
[----:B------:R-:W4:Y:S01]  /*12720*/  MUFU.EX2 R168, R168 ;  /* 0x000000a800a87308 */ /* 0x000f220000000800 */
[----:B------:R-:W-:Y:S01]  /*12730*/  FMNMX.FTZ R14, R183, R14, !PT ;  /* 0x0000000eb70e7209 */ /* 0x000fe20007810000 */
[----:B0-----:R-:W-:Y:S01]  /*12740*/  FADD.FTZ R3, R164, R3 ;  /* 0x00000003a4037221 */ /* 0x001fe20000010000 */
[-C--:B------:R-:W-:Y:S01]  /*12750*/  FMUL.FTZ R52, R52, R176.reuse ;  /* 0x000000b034347220 */ /* 0x080fe20000410000 */
[-C--:B------:R-:W-:Y:S01]  /*12760*/  FMUL.FTZ R53, R53, R176.reuse ;  /* 0x000000b035357220 */ /* 0x080fe20000410000 */
[-C--:B------:R-:W-:Y:S01]  /*12770*/  FMUL.FTZ R56, R56, R176.reuse ;  /* 0x000000b038387220 */ /* 0x080fe20000410000 */
[----:B------:R-:W0:Y:S01]  /*12780*/  SHFL.BFLY PT, R174, R14, 0x2, 0x1f ;  /* 0x0c401f000eae7f89 */ /* 0x000e2200000e0000 */
        /* <DEDUP_REMOVED lines=22> */
[----:B------:R-:W-:Y:S01]  /*128f0*/  FMUL.FTZ R89, R89, R176 ;  /* 0x000000b059597220 */ /* 0x000fe20000410000 */
[----:B0-----:R-:W-:Y:S01]  /*12900*/  FMNMX.FTZ R14, R14, R174, !PT ;  /* 0x000000ae0e0e7209 */ /* 0x001fe20007810000 */
[-C--:B------:R-:W-:Y:S01]  /*12910*/  FMUL.FTZ R92, R92, R176.reuse ;  /* 0x000000b05c5c7220 */ /* 0x080fe20000410000 */
[----:B------:R-:W0:Y:S01]  /*12920*/  MUFU.EX2 R209, R209 ;  /* 0x000000d100d17308 */ /* 0x000e220000000800 */
        /* <DEDUP_REMOVED lines=8> */
[----:B----4-:R-:W-:Y:S01]  /*129b0*/  FADD.FTZ R3, R173, R3 ;  /* 0x00000003ad037221 */ /* 0x010fe20000010000 */
[-C--:B------:R-:W-:Y:S01]  /*129c0*/  FMUL.FTZ R104, R104, R176.reuse ;  /* 0x000000b068687220 */ /* 0x080fe20000410000 */
[-C--:B------:R-:W-:Y:S01]  /*129d0*/  FMUL.FTZ R105, R105, R176.reuse ;  /* 0x000000b069697220 */ /* 0x080fe20000410000 */
[-C--:B------:R-:W-:Y:S01]  /*129e0*/  FMUL.FTZ R108, R108, R176.reuse ;  /* 0x000000b06c6c7220 */ /* 0x080fe20000410000 */
[-C--:B------:R-:W-:Y:S01]  /*129f0*/  FMUL.FTZ R109, R109, R176.reuse ;  /* 0x000000b06d6d7220 */ /* 0x080fe20000410000 */
[-C--:B------:R-:W-:Y:S01]  /*12a00*/  FMUL.FTZ R112, R112, R176.reuse ;  /* 0x000000b070707220 */ /* 0x080fe20000410000 */
[-C--:B------:R-:W-:Y:S01]  /*12a10*/  FMUL.FTZ R113, R113, R176.reuse ;  /* 0x000000b071717220 */ /* 0x080fe20000410000 */
        /* <DEDUP_REMOVED lines=12> */
[----:B------:R-:W-:-:S02]  /*12ae0*/  IMAD.MOV R174, RZ, RZ, -R201 ;  /* 0x000000ffffae7224 */ /* 0x000fc400078e0ac9 */
[-C--:B------:R-:W-:Y:S01]  /*12af0*/  FMUL.FTZ R132, R132, R176.reuse ;  /* 0x000000b084847220 */ /* 0x080fe20000410000 */
[----:B------:R-:W-:Y:S01]  /*12b00*/  FMUL.FTZ R133, R133, R176 ;  /* 0x000000b085857220 */ /* 0x000fe20000410000 */
[C---:B------:R-:W-:Y:S01]  /*12b10*/  FSETP.NEU.FTZ.AND P1, PT, R14.reuse, -INF , PT ;  /* 0xff8000000e00780b */ /* 0x040fe20003f3d000 */
[-C--:B------:R-:W-:Y:S01]  /*12b20*/  FMUL.FTZ R220, R14, R7.reuse ;  /* 0x000000070edc7220 */ /* 0x080fe20000410000 */
[----:B------:R-:W-:Y:S01]  /*12b30*/  ISETP.NE.AND P2, PT, R188, R174, PT ;  /* 0x000000aebc00720c */ /* 0x000fe20003f45270 */
[-C--:B------:R-:W-:Y:S01]  /*12b40*/  FMUL.FTZ R136, R136, R176.reuse ;  /* 0x000000b088887220 */ /* 0x080fe20000410000 */
[----:B------:R-:W-:Y:S01]  /*12b50*/  FSEL R174, R14, RZ, P1 ;  /* 0x000000ff0eae7208 */ /* 0x000fe20000800000 */
[-C--:B------:R-:W-:Y:S01]  /*12b60*/  FMUL.FTZ R137, R137, R176.reuse ;  /* 0x000000b089897220 */ /* 0x080fe20000410000 */
[----:B------:R-:W-:Y:S01]  /*12b70*/  FSEL R220, R220, RZ, P1 ;  /* 0x000000ffdcdc7208 */ /* 0x000fe20000800000 */
[-C--:B------:R-:W-:Y:S01]  /*12b80*/  FMUL.FTZ R140, R140, R176.reuse ;  /* 0x000000b08c8c7220 */ /* 0x080fe20000410000 */
[-C--:B------:R-:W-:Y:S01]  /*12b90*/  FMUL.FTZ R141, R141, R176.reuse ;  /* 0x000000b08d8d7220 */ /* 0x080fe20000410000 */
[----:B------:R-:W-:Y:S01]  /*12ba0*/  FADD.FTZ R174, -R174, R186 ;  /* 0x000000baaeae7221 */ /* 0x000fe20000010100 */
[----:B------:R-:W-:Y:S01]  /*12bb0*/  FMUL.FTZ R144, R144, R176 ;  /* 0x000000b090907220 */ /* 0x000fe20000410000 */
[-CC-:B------:R-:W-:Y:S01]  /*12bc0*/  FFMA.FTZ R186, R155, R7.reuse, -R220.reuse ;  /* 0x000000079bba7223 */ /* 0x180fe200000108dc */
[-CC-:B------:R-:W-:Y:S01]  /*12bd0*/  FFMA.FTZ R155, R158, R7.reuse, -R220.reuse ;  /* 0x000000079e9b7223 */ /* 0x180fe200000108dc */
[-C--:B------:R-:W-:Y:S01]  /*12be0*/  FMUL.FTZ R174, R174, R7.reuse ;  /* 0x00000007aeae7220 */ /* 0x080fe20000410000 */
[----:B------:R-:W-:Y:S01]  /*12bf0*/  FFMA.FTZ R159, R159, R7, -R220 ;  /* 0x000000079f9f7223 */ /* 0x000fe200000108dc */
[----:B------:R-:W-:-:S02]  /*12c00*/  @!P2 IMAD R185, R185, 0x40, R198 ;  /* 0x00000040b9b9a824 */ /* 0x000fc400078e02c6 */
[-CC-:B------:R-:W-:Y:S01]  /*12c10*/  FFMA.FTZ R187, R162, R7.reuse, -R220.reuse ;  /* 0x00000007a2bb7223 */ /* 0x180fe200000108dc */
[----:B------:R-:W-:Y:S01]  /*12c20*/  MUFU.EX2 R186, R186 ;  /* 0x000000ba00ba7308 */ /* 0x000fe20000000800 */
[-C--:B------:R-:W-:Y:S01]  /*12c30*/  FFMA.FTZ R163, R163, R7.reuse, -R220 ;  /* 0x00000007a3a37223 */ /* 0x080fe200000108dc */
[----:B------:R-:W-:Y:S02]  /*12c40*/  @!P2 IMAD R185, R185, 0x4, R2 ;  /* 0x00000004b9b9a824 */ /* 0x000fe400078e0202 */
[-CC-:B------:R-:W-:Y:S01]  /*12c50*/  FFMA.FTZ R153, R153, R7.reuse, -R220.reuse ;  /* 0x0000000799997223 */ /* 0x180fe200000108dc */
[----:B------:R-:W-:Y:S01]  /*12c60*/  F2FP.F16.F32.PACK_AB R158, R165, R164 ;  /* 0x000000a4a59e723e */ /* 0x000fe200000000ff */
[-CC-:B------:R-:W-:Y:S01]  /*12c70*/  FFMA.FTZ R210, R166, R7.reuse, -R220.reuse ;  /* 0x00000007a6d27223 */ /* 0x180fe200000108dc */
[-CC-:B------:R-:W-:Y:S01]  /*12c80*/  FFMA.FTZ R167, R167, R7.reuse, -R220.reuse ;  /* 0x00000007a7a77223 */ /* 0x180fe200000108dc */
[----:B------:R-:W-:Y:S01]  /*12c90*/  @!P2 STS [R185+0x28800], R176 ;  /* 0x028800b0b900a388 */ /* 0x000fe20000000800 */
[----:B------:R-:W0:Y:S01]  /*12ca0*/  MUFU.EX2 R174, R174 ;  /* 0x000000ae00ae7308 */ /* 0x000e220000000800 */
        /* <DEDUP_REMOVED lines=8> */
[----:B------:R-:W-:Y:S01]  /*12d30*/  F2FP.F16.F32.PACK_AB R162, R173, R172 ;  /* 0x000000acada2723e */ /* 0x000fe200000000ff */
[-C--:B------:R-:W-:Y:S01]  /*12d40*/  FMUL.FTZ R145, R145, R176.reuse ;  /* 0x000000b091917220 */ /* 0x080fe20000410000 */
[----:B------:R-:W-:Y:S01]  /*12d50*/  F2FP.F16.F32.PACK_AB R164, R177, R209 ;  /* 0x000000d1b1a4723e */ /* 0x000fe200000000ff */
[-C--:B------:R-:W-:Y:S01]  /*12d60*/  FMUL.FTZ R148, R148, R176.reuse ;  /* 0x000000b094947220 */ /* 0x080fe20000410000 */
[----:B------:R-:W-:-:S03]  /*12d70*/  FMUL.FTZ R149, R149, R176 ;  /* 0x000000b095957220 */ /* 0x000fc60000410000 */
[----:B------:R-:W-:Y:S01]  /*12d80*/  MUFU.EX2 R159, R159 ;  /* 0x0000009f009f7308 */ /* 0x000fe20000000800 */
[----:B0-----:R0:W-:Y:S01]  /*12d90*/  @!P2 STS [R185+0x28820], R174 ;  /* 0x028820aeb900a388 */ /* 0x0011e20000000800 */
        /* <DEDUP_REMOVED lines=9> */
[----:B0-----:R-:W-:Y:S01]  /*12e30*/  FFMA.FTZ R185, R154, R7, -R220 ;  /* 0x000000079ab97223 */ /* 0x001fe200000108dc */
[----:B------:R-:W-:Y:S01]  /*12e40*/  F2FP.F16.F32.PACK_AB R154, R157, R156 ;  /* 0x0000009c9d9a723e */ /* 0x000fe200000000ff */
[----:B------:R-:W-:Y:S01]  /*12e50*/  FMUL.FTZ R42, R42, R174 ;  /* 0x000000ae2a2a7220 */ /* 0x000fe20000410000 */
[----:B------:R-:W-:Y:S01]  /*12e60*/  F2FP.F16.F32.PACK_AB R156, R161, R160 ;  /* 0x000000a0a19c723e */ /* 0x000fe200000000ff */
[----:B------:R-:W-:Y:S01]  /*12e70*/  FMUL.FTZ R43, R43, R174 ;  /* 0x000000ae2b2b7220 */ /* 0x000fe20000410000 */
        /* <DEDUP_REMOVED lines=25> */
[----:B0-----:R-:W-:Y:S01]  /*13010*/  FFMA.FTZ R165, R174, R0, R185 ;  /* 0x00000000aea57223 */ /* 0x001fe200000100b9 */
[-C--:B------:R-:W-:Y:S01]  /*13020*/  FMUL.FTZ R86, R86, R174.reuse ;  /* 0x000000ae56567220 */ /* 0x080fe20000410000 */
[-C--:B------:R-:W-:Y:S01]  /*13030*/  FMUL.FTZ R87, R87, R174.reuse ;  /* 0x000000ae57577220 */ /* 0x080fe20000410000 */
[-C--:B------:R-:W-:Y:S01]  /*13040*/  FMUL.FTZ R90, R90, R174.reuse ;  /* 0x000000ae5a5a7220 */ /* 0x080fe20000410000 */
        /* <DEDUP_REMOVED lines=12> */
[----:B0-----:R-:W-:Y:S01]  /*13110*/  FADD.FTZ R153, R186, R165 ;  /* 0x000000a5ba997221 */ /* 0x001fe20000010000 */
[-C--:B------:R-:W-:Y:S01]  /*13120*/  FMUL.FTZ R111, R111, R174.reuse ;  /* 0x000000ae6f6f7220 */ /* 0x080fe20000410000 */
[-C--:B------:R-:W-:Y:S01]  /*13130*/  FMUL.FTZ R114, R114, R174.reuse ;  /* 0x000000ae72727220 */ /* 0x080fe20000410000 */
[-C--:B------:R-:W-:Y:S01]  /*13140*/  FMUL.FTZ R115, R115, R174.reuse ;  /* 0x000000ae73737220 */ /* 0x080fe20000410000 */
[----:B------:R-:W-:Y:S01]  /*13150*/  FADD.FTZ R153, R155, R153 ;  /* 0x000000999b997221 */ /* 0x000fe20000010000 */
[C---:B------:R-:W-:Y:S01]  /*13160*/  F2FP.F16.F32.PACK_AB R155, R159.reuse, R155 ;  /* 0x0000009b9f9b723e */ /* 0x040fe200000000ff */
[----:B------:R-:W-:Y:S01]  /*13170*/  FMUL.FTZ R118, R118, R174 ;  /* 0x000000ae76767220 */ /* 0x000fe20000410000 */
[----:B------:R-:W0:Y:S01]  /*13180*/  MUFU.EX2 R171, R171 ;  /* 0x000000ab00ab7308 */ /* 0x000e220000000800 */
[----:B------:R-:W-:Y:S01]  /*13190*/  FADD.FTZ R153, R159, R153 ;  /* 0x000000999f997221 */ /* 0x000fe20000010000 */
[----:B---3--:R-:W-:Y:S01]  /*131a0*/  F2FP.F16.F32.PACK_AB R159, R167, R210 ;  /* 0x000000d2a79f723e */ /* 0x008fe200000000ff */
[-C--:B------:R-:W-:Y:S01]  /*131b0*/  FMUL.FTZ R119, R119, R174.reuse ;  /* 0x000000ae77777220 */ /* 0x080fe20000410000 */
[-C--:B------:R-:W-:Y:S01]  /*131c0*/  FMUL.FTZ R122, R122, R174.reuse ;  /* 0x000000ae7a7a7220 */ /* 0x080fe20000410000 */
[----:B------:R-:W-:Y:S01]  /*131d0*/  FADD.FTZ R153, R157, R153 ;  /* 0x000000999d997221 */ /* 0x000fe20000010000 */
[----:B------:R-:W-:Y:S01]  /*131e0*/  F2FP.F16.F32.PACK_AB R157, R163, R157 ;  /* 0x0000009da39d723e */ /* 0x000fe200000000ff */
[-C--:B------:R-:W-:Y:S01]  /*131f0*/  FMUL.FTZ R123, R123, R174.reuse ;  /* 0x000000ae7b7b7220 */ /* 0x080fe20000410000 */
[----:B------:R-:W3:Y:S01]  /*13200*/  MUFU.EX2 R175, R175 ;  /* 0x000000af00af7308 */ /* 0x000ee20000000800 */
[----:B------:R-:W-:Y:S01]  /*13210*/  FADD.FTZ R168, R163, R153 ;  /* 0x00000099a3a87221 */ /* 0x000fe20000010000 */
[----:B------:R-:W-:Y:S01]  /*13220*/  F2FP.F16.F32.PACK_AB R153, R186, R185 ;  /* 0x000000b9ba99723e */ /* 0x000fe200000000ff */
[----:B------:R-:W-:Y:S01]  /*13230*/  BAR.SYNC.DEFER_BLOCKING 0xf, 0x100 ;  /* 0x03c4000000007b1d */ /* 0x000fe20000010000 */
[-C--:B------:R-:W-:Y:S01]  /*13240*/  FMUL.FTZ R126, R126, R174.reuse ;  /* 0x000000ae7e7e7220 */ /* 0x080fe20000410000 */
[----:B------:R-:W-:Y:S01]  /*13250*/  FADD.FTZ R168, R210, R168 ;  /* 0x000000a8d2a87221 */ /* 0x000fe20000010000 */
[-C--:B------:R-:W-:Y:S01]  /*13260*/  FMUL.FTZ R127, R127, R174.reuse ;  /* 0x000000ae7f7f7220 */ /* 0x080fe20000410000 */
[-C--:B------:R-:W-:Y:S01]  /*13270*/  FMUL.FTZ R130, R130, R174.reuse ;  /* 0x000000ae82827220 */ /* 0x080fe20000410000 */
[-C--:B------:R-:W-:Y:S01]  /*13280*/  FMUL.FTZ R131, R131, R174.reuse ;  /* 0x000000ae83837220 */ /* 0x080fe20000410000 */
[----:B------:R-:W-:Y:S01]  /*13290*/  FADD.FTZ R168, R167, R168 ;  /* 0x000000a8a7a87221 */ /* 0x000fe20000010000 */
[----:B------:R-:W5:Y:S01]  /*132a0*/  MUFU.EX2 R165, R178 ;  /* 0x000000b200a57308 */ /* 0x000f620000000800 */
[-C--:B------:R-:W-:Y:S01]  /*132b0*/  FMUL.FTZ R134, R134, R174.reuse ;  /* 0x000000ae86867220 */ /* 0x080fe20000410000 */
[-C--:B------:R-:W-:Y:S01]  /*132c0*/  FMUL.FTZ R135, R135, R174.reuse ;  /* 0x000000ae87877220 */ /* 0x080fe20000410000 */
[----:B----4-:R-:W-:Y:S01]  /*132d0*/  FADD.FTZ R168, R161, R168 ;  /* 0x000000a8a1a87221 */ /* 0x010fe20000010000 */
[----:B0-----:R-:W-:Y:S01]  /*132e0*/  F2FP.F16.F32.PACK_AB R161, R171, R161 ;  /* 0x000000a1aba1723e */ /* 0x001fe200000000ff */
[-C--:B------:R-:W-:Y:S01]  /*132f0*/  FMUL.FTZ R138, R138, R174.reuse ;  /* 0x000000ae8a8a7220 */ /* 0x080fe20000410000 */
[----:B------:R-:W-:Y:S01]  /*13300*/  FMUL.FTZ R139, R139, R174 ;  /* 0x000000ae8b8b7220 */ /* 0x000fe20000410000 */
[----:B------:R-:W-:Y:S01]  /*13310*/  FADD.FTZ R168, R171, R168 ;  /* 0x000000a8aba87221 */ /* 0x000fe20000010000 */
[----:B------:R-:W0:Y:S01]  /*13320*/  MUFU.EX2 R166, R180 ;  /* 0x000000b400a67308 */ /* 0x000e220000000800 */
[----:B---3--:R-:W-:Y:S01]  /*13330*/  F2FP.F16.F32.PACK_AB R163, R175, R0 ;  /* 0x00000000afa3723e */ /* 0x008fe200000000ff */
[-C--:B------:R-:W-:Y:S01]  /*13340*/  FMUL.FTZ R142, R142, R174.reuse ;  /* 0x000000ae8e8e7220 */ /* 0x080fe20000410000 */
[----:B------:R-:W-:Y:S01]  /*13350*/  FADD.FTZ R168, R0, R168 ;  /* 0x000000a800a87221 */ /* 0x000fe20000010000 */
[-C--:B------:R-:W-:Y:S01]  /*13360*/  FMUL.FTZ R143, R143, R174.reuse ;  /* 0x000000ae8f8f7220 */ /* 0x080fe20000410000 */
[-C--:B------:R-:W-:Y:S01]  /*13370*/  FMUL.FTZ R146, R146, R174.reuse ;  /* 0x000000ae92927220 */ /* 0x080fe20000410000 */
[-C--:B------:R-:W-:Y:S01]  /*13380*/  FMUL.FTZ R147, R147, R174.reuse ;  /* 0x000000ae93937220 */ /* 0x080fe20000410000 */
[----:B------:R-:W-:Y:S01]  /*13390*/  FADD.FTZ R168, R175, R168 ;  /* 0x000000a8afa87221 */ /* 0x000fe20000010000 */
[----:B------:R-:W3:Y:S01]  /*133a0*/  MUFU.EX2 R179, R179 ;  /* 0x000000b300b37308 */ /* 0x000ee20000000800 */
[----:B------:R4:W-:Y:S01]  /*133b0*/  STSM.16.M88.4 [R202+0x26800], R152 ;  /* 0x02680098ca007844 */ /* 0x0009e20000000200 */
[-C--:B------:R-:W-:Y:S01]  /*133c0*/  FMUL.FTZ R150, R150, R174.reuse ;  /* 0x000000ae96967220 */ /* 0x080fe20000410000 */
[----:B-----5:R-:W-:Y:S01]  /*133d0*/  FADD.FTZ R168, R165, R168 ;  /* 0x000000a8a5a87221 */ /* 0x020fe20000010000 */
[----:B------:R-:W-:Y:S01]  /*133e0*/  FMUL.FTZ R151, R151, R174 ;  /* 0x000000ae97977220 */ /* 0x000fe20000410000 */
[----:B------:R4:W-:Y:S03]  /*133f0*/  STSM.16.M88.4 [R205], R156 ;  /* 0x0000009ccd007844 */ /* 0x0009e60000000200 */
[----:B------:R-:W5:Y:S01]  /*13400*/  MUFU.EX2 R182, R182 ;  /* 0x000000b600b67308 */ /* 0x000f620000000800 */
[----:B0-----:R-:W-:Y:S01]  /*13410*/  FADD.FTZ R3, R166, R3 ;  /* 0x00000003a6037221 */ /* 0x001fe20000010000 */
[C---:B------:R-:W-:Y:S01]  /*13420*/  F2FP.F16.F32.PACK_AB R166, R181.reuse, R166 ;  /* 0x000000a6b5a6723e */ /* 0x040fe200000000ff */
[----:B------:R4:W-:Y:S02]  /*13430*/  STSM.16.M88.4 [R203], R160 ;  /* 0x000000a0cb007844 */ /* 0x0009e40000000200 */
[----:B------:R-:W-:-:S03]  /*13440*/  FADD.FTZ R3, R181, R3 ;  /* 0x00000003b5037221 */ /* 0x000fc60000010000 */
[----:B------:R-:W0:Y:S01]  /*13450*/  MUFU.EX2 R183, R183 ;  /* 0x000000b700b77308 */ /* 0x000e220000000800 */
[C---:B---3--:R-:W-:Y:S01]  /*13460*/  FADD.FTZ R168, R179.reuse, R168 ;  /* 0x000000a8b3a87221 */ /* 0x048fe20000010000 */
[----:B------:R-:W-:-:S03]  /*13470*/  F2FP.F16.F32.PACK_AB R165, R179, R165 ;  /* 0x000000a5b3a5723e */ /* 0x000fc600000000ff */
[----:B-----5:R-:W-:Y:S01]  /*13480*/  FADD.FTZ R168, R182, R168 ;  /* 0x000000a8b6a87221 */ /* 0x020fe20000010000 */
[----:B0-----:R-:W-:-:S03]  /*13490*/  F2FP.F16.F32.PACK_AB R167, R183, R182 ;  /* 0x000000b6b7a7723e */ /* 0x001fc600000000ff */
[----:B------:R-:W-:Y:S02]  /*134a0*/  FADD.FTZ R0, R183, R168 ;  /* 0x000000a8b7007221 */ /* 0x000fe40000010000 */
[----:B------:R4:W-:Y:S01]  /*134b0*/  STSM.16.M88.4 [R204], R164 ;  /* 0x000000a4cc007844 */ /* 0x0009e20000000200 */
[----:B------:R-:W-:Y:S05]  /*134c0*/  @!P0 BRA `(.L_x_5978) ;  /* 0x0000000000048947 */ /* 0x000fea0003800000 */
[----:B------:R-:W-:Y:S01]  /*134d0*/  BPT.TRAP 0x1 ;  /* 0x000000040000795c */ /* 0x000fe20000300000 */
.L_x_5978:
[----:B------:R0:W3:Y:S01]  /*134e0*/  SYNCS.PHASECHK.TRANS64.TRYWAIT P1, [R20+URZ+0x28c50], R184 ;  /* 0x028c50b8140075a7 */ /* 0x0000e2000802017f */
[----:B------:R-:W-:Y:S05]  /*134f0*/  @!P0 BRA `(.L_x_5979) ;  /* 0x0000000000048947 */ /* 0x000fea0003800000 */
[----:B------:R-:W-:Y:S01]  /*13500*/  BPT.TRAP 0x1 ;  /* 0x000000040000795c */ /* 0x000fe20000300000 */
.L_x_5979:
[----:B------:R-:W-:Y:S04]  /*13510*/  BSSY B1, `(.L_x_5980) ;  /* 0x0000004000017945 */ /* 0x000fe80003800000 */
[----:B---3--:R-:W-:Y:S05]  /*13520*/  @P1 BRA `(.L_x_5981) ;  /* 0x0000000000081947 */ /* 0x008fea0003800000 */
[----:B------:R-:W3:Y:S02]  /*13530*/  SYNCS.PHASECHK.TRANS64.TRYWAIT P1, [R20+URZ+0x28c50], R184 ;  /* 0x028c50b8140075a7 */ /* 0x000ee4000802017f */
[----:B---3--:R-:W-:Y:S05]  /*13540*/  @!P1 BRA `(.L_x_5982) ;  /* 0x000000cc00789947 */ /* 0x008fea0003800000 */
.L_x_5981:
[----:B------:R-:W-:Y:S05]  /*13550*/  BSYNC B1 ;  /* 0x0000000000017941 */ /* 0x000fea0003800000 */
.L_x_5980:
        /* <DEDUP_REMOVED lines=8> */
[----:B----4-:R-:W-:Y:S01]  /*135e0*/  IMAD.MOV.U32 R153, RZ, RZ, 0x40000040 ;  /* 0x40000040ff997424 */ /* 0x010fe200078e00ff */
[----:B------:R-:W-:Y:S01]  /*135f0*/  IADD3 R152, R168, 0x80, RZ ;  /* 0x00000080a8987810 */ /* 0x000fe20007ffe0ff */
[----:B------:R-:W-:-:S03]  /*13600*/  WARPGROUP.ARRIVE ;  /* 0x00000000000079c5 */ /* 0x000fc60000000000 */
        /* <DEDUP_REMOVED lines=29> */
.L_x_5983:
[----:B------:R-:W4:Y:S01]  /*137e0*/  LDL R152, [R1+0xc] ;  /* 0x00000c0001987983 */ /* 0x000f220000100800 */
[----:B0123--:R-:W-:Y:S02]  /*137f0*/  VIADD R20, R20, 0x28c60 ;  /* 0x00028c6014147836 */ /* 0x00ffe40000000000 */
[----:B------:R-:W-:Y:S02]  /*13800*/  IMAD.MOV.U32 R186, RZ, RZ, R14 ;  /* 0x000000ffffba7224 */ /* 0x000fe400078e000e */
[----:B------:R-:W-:Y:S01]  /*13810*/  IMAD.MOV.U32 R187, RZ, RZ, R6 ;  /* 0x000000ffffbb7224 */ /* 0x000fe200078e0006 */
[----:B------:R-:W-:Y:S01]  /*13820*/  PRMT R20, R191, 0x654, R20 ;  /* 0x00000654bf147816 */ /* 0x000fe20000000014 */
[----:B------:R-:W-:-:S03]  /*13830*/  IMAD.MOV.U32 R185, RZ, RZ, R18 ;  /* 0x000000ffffb97224 */ /* 0x000fc600078e0012 */
[----:B------:R1:W-:Y:S01]  /*13840*/  SYNCS.ARRIVE.TRANS64.RED.A1T0 RZ, [R20+URZ], RZ ;  /* 0x000000ff14ff79a7 */ /* 0x0003e2000810043f */
[C---:B----4-:R-:W-:Y:S01]  /*13850*/  ISETP.GT.AND P1, PT, R15.reuse, R152, PT ;  /* 0x000000980f00720c */ /* 0x050fe20003f24270 */
[----:B------:R-:W-:-:S12]  /*13860*/  VIADD R15, R15, 0xffffffff ;  /* 0xffffffff0f0f7836 */ /* 0x000fd80000000000 */
[----:B-1----:R-:W-:Y:S05]  /*13870*/  @P1 BRA `(.L_x_5984) ;  /* 0xffffffd800c01947 */ /* 0x002fea000383ffff */
.L_x_5963:
[----:B------:R-:W-:Y:S05]  /*13880*/  BSYNC B0 ;  /* 0x0000000000007941 */ /* 0x000fea0003800000 */
.L_x_5962:
[----:B------:R-:W2:Y:S04]  /*13890*/  LDL.LU R20, [R1+0x54] ;  /* 0x0000540001147983 */ /* 0x000ea80000300800 */
[----:B------:R-:W1:Y:S04]  /*138a0*/  SHFL.BFLY PT, R4, R3, 0x2, 0x1f ;  /* 0x0c401f0003047f89 */ /* 0x000e6800000e0000 */
[----:B------:R-:W3:Y:S01]  /*138b0*/  SHFL.BFLY PT, R5, R0, 0x2, 0x1f ;  /* 0x0c401f0000057f89 */ /* 0x000ee200000e0000 */
[----:B-1----:R-:W-:Y:S01]  /*138c0*/  FADD.FTZ R4, R4, R3 ;  /* 0x0000000304047221 */ /* 0x002fe20000010000 */
[----:B---3--:R-:W-:Y:S01]  /*138d0*/  FADD.FTZ R8, R5, R0 ;  /* 0x0000000005087221 */ /* 0x008fe20000010000 */
[----:B------:R-:W-:-:S03]  /*138e0*/  IMAD.MOV.U32 R0, RZ, RZ, -0x800000 ;  /* 0xff800000ff007424 */ /* 0x000fc600078e00ff */
[----:B------:R-:W1:Y:S04]  /*138f0*/  SHFL.BFLY PT, R5, R4, 0x1, 0x1f ;  /* 0x0c201f0004057f89 */ /* 0x000e6800000e0000 */
[----:B------:R-:W3:Y:S01]  /*13900*/  SHFL.BFLY PT, R9, R8, 0x1, 0x1f ;  /* 0x0c201f0008097f89 */ /* 0x000ee200000e0000 */
[----:B-1----:R-:W-:Y:S01]  /*13910*/  FADD.FTZ R11, R4, R5 ;  /* 0x00000005040b7221 */ /* 0x002fe20000010000 */
[----:B---3--:R-:W-:Y:S01]  /*13920*/  FADD.FTZ R12, R8, R9 ;  /* 0x00000009080c7221 */ /* 0x008fe20000010000 */
[----:B------:R-:W-:Y:S08]  /*13930*/  BAR.ARV 0x8, 0x100 ;  /* 0x0204000000007b1d */ /* 0x000ff00000002000 */
[----:B------:R-:W-:Y:S01]  /*13940*/  BAR.SYNC.DEFER_BLOCKING 0xf, 0x100 ;  /* 0x03c4000000007b1d */ /* 0x000fe20000010000 */
[----:B------:R-:W-:-:S02]  /*13950*/  FSETP.NE.FTZ.AND P0, PT, R11, RZ, PT ;  /* 0x000000ff0b00720b */ /* 0x000fc40003f15000 */
[----:B------:R-:W-:-:S11]  /*13960*/  FSETP.NE.FTZ.AND P1, PT, R12, RZ, PT ;  /* 0x000000ff0c00720b */ /* 0x000fd60003f35000 */
[----:B------:R-:W1:Y:S01]  /*13970*/  @P0 MUFU.LG2 R5, R11 ;  /* 0x0000000b00050308 */ /* 0x000e620000000c00 */
[C---:B------:R-:W-:Y:S01]  /*13980*/  @P0 FMUL.FTZ R3, R7.reuse, 0.69314718246459960938 ;  /* 0x3f31721807030820 */ /* 0x040fe20000410000 */
[----:B------:R-:W-:-:S06]  /*13990*/  @P1 FMUL.FTZ R4, R7, 0.69314718246459960938 ;  /* 0x3f31721807041820 */ /* 0x000fcc0000410000 */
[----:B------:R-:W3:Y:S01]  /*139a0*/  @P1 MUFU.LG2 R9, R12 ;  /* 0x0000000c00091308 */ /* 0x000ee20000000c00 */
[----:B-1----:R-:W-:Y:S01]  /*139b0*/  @P0 FMUL.FTZ R10, R5, 0.69314718246459960938 ;  /* 0x3f317218050a0820 */ /* 0x002fe20000410000 */
[----:B------:R-:W-:-:S03]  /*139c0*/  IMAD.MOV R5, RZ, RZ, -R201 ;  /* 0x000000ffff057224 */ /* 0x000fc600078e0ac9 */
[----:B------:R-:W-:Y:S01]  /*139d0*/  @P0 FFMA.FTZ R0, R3, R6, R10 ;  /* 0x0000000603000223 */ /* 0x000fe2000001000a */
[----:B------:R-:W-:Y:S01]  /*139e0*/  IMAD.MOV.U32 R3, RZ, RZ, -0x800000 ;  /* 0xff800000ff037424 */ /* 0x000fe200078e00ff */
[----:B------:R-:W-:Y:S01]  /*139f0*/  MOV R6, RZ ;  /* 0x000000ff00067202 */ /* 0x000fe20000000f00 */
[----:B---3--:R-:W-:Y:S01]  /*13a00*/  @P1 FMUL.FTZ R9, R9, 0.69314718246459960938 ;  /* 0x3f31721809091820 */ /* 0x008fe20000410000 */
[----:B------:R-:W-:-:S03]  /*13a10*/  ISETP.NE.AND P2, PT, R188, R5, PT ;  /* 0x00000005bc00720c */ /* 0x000fc60003f45270 */
[----:B------:R-:W-:Y:S01]  /*13a20*/  @P1 FFMA.FTZ R3, R4, R14, R9 ;  /* 0x0000000e04031223 */ /* 0x000fe20000010009 */
[----:B------:R-:W-:Y:S01]  /*13a30*/  IMAD.MOV.U32 R4, RZ, RZ, RZ ;  /* 0x000000ffff047224 */ /* 0x000fe200078e00ff */
[----:B------:R-:W1:Y:S08]  /*13a40*/  @P1 MUFU.RCP R6, R12 ;  /* 0x0000000c00061308 */ /* 0x000e700000001000 */
[----:B------:R3:W4:Y:S01]  /*13a50*/  @P0 MUFU.RCP R4, R11 ;  /* 0x0000000b00040308 */ /* 0x0007220000001000 */
[C---:B------:R-:W-:Y:S01]  /*13a60*/  @!P2 IMAD R5, R18.reuse, 0x40, R198 ;  /* 0x000000401205a824 */ /* 0x040fe200078e02c6 */
[----:B------:R-:W-:Y:S01]  /*13a70*/  PLOP3.LUT P0, PT, PT, PT, PT, 0x8, 0x0 ;  /* 0x000000000000781c */ /* 0x000fe20003f0e170 */
[----:B------:R-:W-:-:S02]  /*13a80*/  VIADD R18, R18, 0x1 ;  /* 0x0000000112127836 */ /* 0x000fc40000000000 */
[----:B------:R-:W-:-:S03]  /*13a90*/  @!P2 IMAD R5, R5, 0x4, R2 ;  /* 0x000000040505a824 */ /* 0x000fc600078e0202 */
[----:B------:R-:W-:Y:S01]  /*13aa0*/  ISETP.NE.AND P1, PT, R18, 0x2, PT ;  /* 0x000000021200780c */ /* 0x000fe20003f25270 */
[-C--:B-1----:R-:W-:Y:S01]  /*13ab0*/  FMUL.FTZ R9, R27, R6.reuse ;  /* 0x000000061b097220 */ /* 0x082fe20000410000 */
[----:B------:R-:W-:Y:S01]  /*13ac0*/  @!P2 STS [R5+0x28820], R6 ;  /* 0x028820060500a388 */ /* 0x000fe20000000800 */
[-C--:B---3--:R-:W-:Y:S01]  /*13ad0*/  FMUL.FTZ R11, R30, R6.reuse ;  /* 0x000000061e0b7220 */ /* 0x088fe20000410000 */
[----:B------:R-:W-:Y:S01]  /*13ae0*/  SEL R2, RZ, 0x1, P1 ;  /* 0x00000001ff027807 */ /* 0x000fe20000800000 */
[-C--:B------:R-:W-:Y:S01]  /*13af0*/  FMUL.FTZ R31, R31, R6.reuse ;  /* 0x000000061f1f7220 */ /* 0x080fe20000410000 */
[-C--:B------:R-:W-:Y:S01]  /*13b00*/  FMUL.FTZ R34, R34, R6.reuse ;  /* 0x0000000622227220 */ /* 0x080fe20000410000 */
[-C--:B------:R-:W-:Y:S01]  /*13b10*/  FMUL.FTZ R7, R38, R6.reuse ;  /* 0x0000000626077220 */ /* 0x080fe20000410000 */
[----:B------:R-:W-:Y:S01]  /*13b20*/  FMUL.FTZ R39, R39, R6 ;  /* 0x0000000627277220 */ /* 0x000fe20000410000 */
        /* <DEDUP_REMOVED lines=128> */
.L_x_5840:
[----:B------:R-:W-:Y:S05]  /*14330*/  BSYNC B7 ;  /* 0x0000000000077941 */ /* 0x000fea0003800000 */
.L_x_5830:
[----:B------:R-:W2:Y:S08]  /*14340*/  S2UR UR4, SR_CgaCtaId ;  /* 0x00000000000479c3 */ /* 0x000eb00000008800 */
[----:B------:R-:W-:Y:S01]  /*14350*/  BAR.SYNC.DEFER_BLOCKING 0x5, 0x180 ;  /* 0x0146000000007b1d */ /* 0x000fe20000010000 */
[----:B------:R-:W-:-:S05]  /*14360*/  MOV R2, 0x400 ;  /* 0x0000040000027802 */ /* 0x000fca0000000f00 */
[----:B------:R-:W-:Y:S01]  /*14370*/  BSSY B0, `(.L_x_5985) ;  /* 0x000031e000007945 */ /* 0x000fe20003800000 */
[----:B--2---:R-:W-:-:S05]  /*14380*/  IMAD.U32 R191, RZ, RZ, UR4 ;  /* 0x00000004ffbf7e24 */ /* 0x004fca000f8e00ff */
[----:B------:R-:W-:-:S05]  /*14390*/  LEA R2, R191, R2, 0x18 ;  /* 0x00000002bf027211 */ /* 0x000fca00078ec0ff */
[----:B-----5:R2:W3:Y:S01]  /*143a0*/  LDS.128 R24, [R2+0x28cd0] ;  /* 0x028cd00002187984 */ /* 0x0204e20000000c00 */
[----:B------:R-:W-:Y:S06]  /*143b0*/  BAR.ARV 0x4, 0x180 ;  /* 0x0106000000007b1d */ /* 0x000fec0000002000 */
[----:B------:R-:W-:Y:S05]  /*143c0*/  @P0 BRA `(.L_x_5986) ;  /* 0x00000020008c0947 */ /* 0x000fea0003800000 */
[----:B------:R-:W4:Y:S01]  /*143d0*/  LDL R6, [R1+0x64] ;  /* 0x0000640001067983 */ /* 0x000f220000100800 */
[----:B------:R-:W-:Y:S01]  /*143e0*/  F2FP.F16.F32.PACK_AB R8, R8, R10 ;  /* 0x0000000a0808723e */ /* 0x000fe200000000ff */
[----:B------:R-:W-:Y:S02]  /*143f0*/  ULDC.64 UR4, c[0x0][0xc00] ;  /* 0x0003000000047ab9 */ /* 0x000fe40000000a00 */
[----:B------:R-:W2:Y:S01]  /*14400*/  LDL R50, [R1+0x50] ;  /* 0x0000500001327983 */ /* 0x000ea20000100800 */
[----:B------:R-:W0:Y:S01]  /*14410*/  S2R R23, SR_SWINHI ;  /* 0x0000000000177919 */ /* 0x000e220000002f00 */
[----:B------:R-:W-:Y:S02]  /*14420*/  F2FP.F16.F32.PACK_AB R11, R31, R11 ;  /* 0x0000000b1f0b723e */ /* 0x000fe400000000ff */
[----:B------:R-:W-:Y:S02]  /*14430*/  F2FP.F16.F32.PACK_AB R9, R9, R4 ;  /* 0x000000040909723e */ /* 0x000fe400000000ff */
[----:B------:R-:W-:-:S02]  /*14440*/  F2FP.F16.F32.PACK_AB R10, R28, R153 ;  /* 0x000000991c0a723e */ /* 0x000fc400000000ff */
[----:B-1----:R-:W-:Y:S02]  /*14450*/  MOV R20, R2 ;  /* 0x0000000200147202 */ /* 0x002fe40000000f00 */
[----:B0-----:R-:W-:Y:S01]  /*14460*/  MOV R21, R23 ;  /* 0x0000001700157202 */ /* 0x001fe20000000f00 */
[----:B------:R-:W0:Y:S01]  /*14470*/  S2R R97, SR_TID.X ;  /* 0x0000000000617919 */ /* 0x000e220000002100 */
        /* <DEDUP_REMOVED lines=11> */
[----:B0-----:R-:W-:-:S05]  /*14530*/  VIADD R97, R97, 0xffffff80 ;  /* 0xffffff8061617836 */ /* 0x001fca0000000000 */
[----:B------:R-:W-:Y:S02]  /*14540*/  SHF.R.S32.HI R98, RZ, 0x1f, R97 ;  /* 0x0000001fff627819 */ /* 0x000fe40000011461 */
[----:B------:R-:W-:Y:S02]  /*14550*/  F2FP.F16.F32.PACK_AB R36, R36, R96 ;  /* 0x000000602424723e */ /* 0x000fe400000000ff */
[----:B------:R-:W-:Y:S02]  /*14560*/  LEA.HI R98, R98, R97, RZ, 0x3 ;  /* 0x0000006162627211 */ /* 0x000fe400078f18ff */
[----:B------:R-:W-:Y:S02]  /*14570*/  F2FP.F16.F32.PACK_AB R37, R99, R37 ;  /* 0x000000256325723e */ /* 0x000fe400000000ff */
[----:B------:R-:W-:Y:S02]  /*14580*/  F2FP.F16.F32.PACK_AB R40, R40, R104 ;  /* 0x000000682828723e */ /* 0x000fe400000000ff */
[----:B------:R-:W-:-:S02]  /*14590*/  F2FP.F16.F32.PACK_AB R41, R107, R41 ;  /* 0x000000296b29723e */ /* 0x000fc400000000ff */
[----:B------:R-:W-:Y:S02]  /*145a0*/  F2FP.F16.F32.PACK_AB R42, R109, R108 ;  /* 0x0000006c6d2a723e */ /* 0x000fe400000000ff */
[----:B------:R-:W-:Y:S02]  /*145b0*/  F2FP.F16.F32.PACK_AB R43, R111, R43 ;  /* 0x0000002b6f2b723e */ /* 0x000fe400000000ff */
[----:B------:R-:W-:Y:S02]  /*145c0*/  SHF.R.S32.HI R98, RZ, 0x3, R98 ;  /* 0x00000003ff627819 */ /* 0x000fe40000011462 */
        /* <DEDUP_REMOVED lines=8> */
[----:B----4-:R-:W-:-:S03]  /*14650*/  IMAD.WIDE R44, R6, 0x2, R20 ;  /* 0x00000002062c7825 */ /* 0x010fc600078e0214 */
[----:B------:R-:W-:-:S04]  /*14660*/  LOP3.LUT R23, R44, 0x380, RZ, 0xc0, !PT ;  /* 0x000003802c177812 */ /* 0x000fc800078ec0ff */
[----:B------:R-:W-:Y:S01]  /*14670*/  SHF.R.U64 R23, R23, 0x3, RZ ;  /* 0x0000000317177819 */ /* 0x000fe200000012ff */
[----:B------:R-:W-:-:S03]  /*14680*/  IMAD.MOV.U32 R31, RZ, RZ, R45 ;  /* 0x000000ffff1f7224 */ /* 0x000fc600078e002d */
[----:B------:R-:W-:Y:S01]  /*14690*/  LOP3.LUT R30, R23, R44, RZ, 0x3c, !PT ;  /* 0x0000002c171e7212 */ /* 0x000fe200078e3cff */
[----:B------:R-:W-:Y:S01]  /*146a0*/  BAR.SYNC.DEFER_BLOCKING 0x1, 0x100 ;  /* 0x0044000000007b1d */ /* 0x000fe20000010000 */
[C---:B------:R-:W-:Y:S02]  /*146b0*/  IADD3 R23, P0, R44.reuse, 0x20, RZ ;  /* 0x000000202c177810 */ /* 0x040fe40007f1e0ff */
[----:B------:R-:W-:Y:S02]  /*146c0*/  MOV R30, R30 ;  /* 0x0000001e001e7202 */ /* 0x000fe40000000f00 */
[----:B------:R-:W-:Y:S02]  /*146d0*/  LOP3.LUT R6, R23, 0x380, RZ, 0xc0, !PT ;  /* 0x0000038017067812 */ /* 0x000fe400078ec0ff */
[----:B------:R-:W-:Y:S02]  /*146e0*/  IADD3 R53, P1, R44, 0x2060, RZ ;  /* 0x000020602c357810 */ /* 0x000fe40007f3e0ff */
[----:B------:R-:W-:-:S02]  /*146f0*/  SHF.R.U64 R6, R6, 0x3, RZ ;  /* 0x0000000306067819 */ /* 0x000fc400000012ff */
[----:B------:R-:W-:Y:S02]  /*14700*/  LOP3.LUT R52, R53, 0x380, RZ, 0xc0, !PT ;  /* 0x0000038035347812 */ /* 0x000fe400078ec0ff */
[----:B------:R-:W-:Y:S02]  /*14710*/  IADD3 R57, P2, R44, 0x4000, RZ ;  /* 0x000040002c397810 */ /* 0x000fe40007f5e0ff */
[----:B------:R-:W-:Y:S01]  /*14720*/  SHF.R.U64 R52, R52, 0x3, RZ ;  /* 0x0000000334347819 */ /* 0x000fe200000012ff */
[----:B------:R0:W-:Y:S03]  /*14730*/  STSM.16.M88.4 [R30], R8 ;  /* 0x000000081e007844 */ /* 0x0001e60000000200 */
[----:B------:R-:W-:Y:S01]  /*14740*/  LOP3.LUT R52, R52, R53, RZ, 0x3c, !PT ;  /* 0x0000003534347212 */ /* 0x000fe200078e3cff */
[--C-:B------:R-:W-:Y:S01]  /*14750*/  IMAD.X R53, RZ, RZ, R45.reuse, P1 ;  /* 0x000000ffff357224 */ /* 0x100fe200008e062d */
[----:B------:R-:W-:Y:S01]  /*14760*/  LOP3.LUT R56, R57, 0x380, RZ, 0xc0, !PT ;  /* 0x0000038039387812 */ /* 0x000fe200078ec0ff */
[----:B0-----:R-:W-:Y:S01]  /*14770*/  IMAD.X R9, RZ, RZ, R45, P0 ;  /* 0x000000ffff097224 */ /* 0x001fe200000e062d */
[----:B------:R-:W-:-:S02]  /*14780*/  LOP3.LUT R8, R6, R23, RZ, 0x3c, !PT ;  /* 0x0000001706087212 */ /* 0x000fc400078e3cff */
[----:B------:R-:W-:Y:S02]  /*14790*/  F2FP.F16.F32.PACK_AB R6, R14, R152 ;  /* 0x000000980e06723e */ /* 0x000fe400000000ff */
[----:B------:R-:W-:-:S05]  /*147a0*/  MOV R12, R8 ;  /* 0x00000008000c7202 */ /* 0x000fca0000000f00 */
[----:B------:R0:W-:Y:S01]  /*147b0*/  STSM.16.M88.4 [R12], R4 ;  /* 0x000000040c007844 */ /* 0x0001e20000000200 */
[----:B------:R-:W-:Y:S02]  /*147c0*/  IADD3 R31, P5, R44, 0x2000, RZ ;  /* 0x000020002c1f7810 */ /* 0x000fe40007fbe0ff */
[----:B------:R-:W-:Y:S02]  /*147d0*/  SHF.R.U64 R56, R56, 0x3, RZ ;  /* 0x0000000338387819 */ /* 0x000fe400000012ff */
[C---:B------:R-:W-:Y:S02]  /*147e0*/  IADD3 R9, P3, R44.reuse, 0x40, RZ ;  /* 0x000000402c097810 */ /* 0x040fe40007f7e0ff */
[C---:B------:R-:W-:Y:S02]  /*147f0*/  IADD3 R11, P4, R44.reuse, 0x60, RZ ;  /* 0x000000602c0b7810 */ /* 0x040fe40007f9e0ff */
[----:B------:R-:W-:Y:S02]  /*14800*/  LOP3.LUT R30, R31, 0x380, RZ, 0xc0, !PT ;  /* 0x000003801f1e7812 */ /* 0x000fe400078ec0ff */
[----:B0-----:R-:W-:-:S04]  /*14810*/  IADD3 R4, P1, R44, 0x6040, RZ ;  /* 0x000060402c047810 */ /* 0x001fc80007f3e0ff */
[----:B------:R-:W-:Y:S02]  /*14820*/  LOP3.LUT R5, R4, 0x380, RZ, 0xc0, !PT ;  /* 0x0000038004057812 */ /* 0x000fe400078ec0ff */
[----:B------:R-:W-:Y:S01]  /*14830*/  LOP3.LUT R56, R56, R57, RZ, 0x3c, !PT ;  /* 0x0000003938387212 */ /* 0x000fe200078e3cff */
[----:B------:R-:W-:Y:S01]  /*14840*/  IMAD.X R57, RZ, RZ, R45, P2 ;  /* 0x000000ffff397224 */ /* 0x000fe200010e062d */
[----:B------:R-:W-:Y:S02]  /*14850*/  LOP3.LUT R8, R9, 0x380, RZ, 0xc0, !PT ;  /* 0x0000038009087812 */ /* 0x000fe400078ec0ff */
[----:B------:R-:W-:Y:S02]  /*14860*/  LOP3.LUT R10, R11, 0x380, RZ, 0xc0, !PT ;  /* 0x000003800b0a7812 */ /* 0x000fe400078ec0ff */
[----:B------:R-:W-:Y:S02]  /*14870*/  SHF.R.U64 R5, R5, 0x3, RZ ;  /* 0x0000000305057819 */ /* 0x000fe400000012ff */
[----:B------:R-:W-:-:S02]  /*14880*/  IADD3 R6, P2, R44, 0x6060, RZ ;  /* 0x000060602c067810 */ /* 0x000fc40007f5e0ff */
[----:B------:R-:W-:Y:S02]  /*14890*/  IADD3 R39, P6, R44, 0x2020, RZ ;  /* 0x000020202c277810 */ /* 0x000fe40007fde0ff */
[----:B------:R-:W-:Y:S02]  /*148a0*/  SHF.R.U64 R30, R30, 0x3, RZ ;  /* 0x000000031e1e7819 */ /* 0x000fe400000012ff */
[----:B------:R-:W-:Y:S02]  /*148b0*/  SHF.R.U64 R8, R8, 0x3, RZ ;  /* 0x0000000308087819 */ /* 0x000fe400000012ff */
[----:B------:R-:W-:Y:S02]  /*148c0*/  SHF.R.U64 R10, R10, 0x3, RZ ;  /* 0x000000030a0a7819 */ /* 0x000fe400000012ff */
[----:B------:R-:W-:Y:S02]  /*148d0*/  IADD3 R49, P0, R44, 0x2040, RZ ;  /* 0x000020402c317810 */ /* 0x000fe40007f1e0ff */
[----:B------:R-:W-:-:S02]  /*148e0*/  LOP3.LUT R4, R5, R4, RZ, 0x3c, !PT ;  /* 0x0000000405047212 */ /* 0x000fc400078e3cff */
[----:B------:R-:W-:Y:S02]  /*148f0*/  LOP3.LUT R5, R6, 0x380, RZ, 0xc0, !PT ;  /* 0x0000038006057812 */ /* 0x000fe400078ec0ff */
[----:B------:R-:W-:Y:S02]  /*14900*/  LOP3.LUT R38, R39, 0x380, RZ, 0xc0, !PT ;  /* 0x0000038027267812 */ /* 0x000fe400078ec0ff */
[----:B------:R-:W-:Y:S01]  /*14910*/  LOP3.LUT R30, R30, R31, RZ, 0x3c, !PT ;  /* 0x0000001f1e1e7212 */ /* 0x000fe200078e3cff */
[--C-:B------:R-:W-:Y:S01]  /*14920*/  IMAD.X R31, RZ, RZ, R45.reuse, P5 ;  /* 0x000000ffff1f7224 */ /* 0x100fe200028e062d */
[----:B------:R-:W-:Y:S01]  /*14930*/  LOP3.LUT R8, R8, R9, RZ, 0x3c, !PT ;  /* 0x0000000908087212 */ /* 0x000fe200078e3cff */
[--C-:B------:R-:W-:Y:S01]  /*14940*/  IMAD.X R9, RZ, RZ, R45.reuse, P3 ;  /* 0x000000ffff097224 */ /* 0x100fe200018e062d */
[----:B------:R-:W-:Y:S01]  /*14950*/  LOP3.LUT R10, R10, R11, RZ, 0x3c, !PT ;  /* 0x0000000b0a0a7212 */ /* 0x000fe200078e3cff */
[----:B------:R-:W-:Y:S01]  /*14960*/  IMAD.X R11, RZ, RZ, R45, P4 ;  /* 0x000000ffff0b7224 */ /* 0x000fe200020e062d */
[----:B------:R-:W-:-:S02]  /*14970*/  LOP3.LUT R48, R49, 0x380, RZ, 0xc0, !PT ;  /* 0x0000038031307812 */ /* 0x000fc400078ec0ff */
[----:B------:R-:W-:Y:S02]  /*14980*/  SHF.R.U64 R5, R5, 0x3, RZ ;  /* 0x0000000305057819 */ /* 0x000fe400000012ff */
[C---:B------:R-:W-:Y:S02]  /*14990*/  IADD3 R61, P3, R44.reuse, 0x4020, RZ ;  /* 0x000040202c3d7810 */ /* 0x040fe40007f7e0ff */
[----:B------:R-:W-:Y:S02]  /*149a0*/  IADD3 R65, P4, R44, 0x4040, RZ ;  /* 0x000040402c417810 */ /* 0x000fe40007f9e0ff */
[----:B------:R-:W-:Y:S02]  /*149b0*/  SHF.R.U64 R38, R38, 0x3, RZ ;  /* 0x0000000326267819 */ /* 0x000fe400000012ff */
[----:B------:R-:W-:Y:S02]  /*149c0*/  IADD3 R68, P5, R44, 0x4060, RZ ;  /* 0x000040602c447810 */ /* 0x000fe40007fbe0ff */
[----:B------:R-:W-:Y:S01]  /*149d0*/  SHF.R.U64 R48, R48, 0x3, RZ ;  /* 0x0000000330307819 */ /* 0x000fe200000012ff */
[--C-:B------:R-:W-:Y:S01]  /*149e0*/  IMAD.X R7, RZ, RZ, R45.reuse, P2 ;  /* 0x000000ffff077224 */ /* 0x100fe200010e062d */
[----:B------:R-:W-:Y:S01]  /*149f0*/  LOP3.LUT R6, R5, R6, RZ, 0x3c, !PT ;  /* 0x0000000605067212 */ /* 0x000fe200078e3cff */
[----:B------:R-:W-:Y:S01]  /*14a00*/  IMAD.X R5, RZ, RZ, R45, P1 ;  /* 0x000000ffff057224 */ /* 0x000fe200008e062d */
[----:B------:R-:W-:-:S02]  /*14a10*/  MOV R23, R30 ;  /* 0x0000001e00177202 */ /* 0x000fc40000000f00 */
[----:B------:R-:W-:Y:S02]  /*14a20*/  LOP3.LUT R60, R61, 0x380, RZ, 0xc0, !PT ;  /* 0x000003803d3c7812 */ /* 0x000fe400078ec0ff */
[----:B------:R-:W-:Y:S02]  /*14a30*/  LOP3.LUT R64, R65, 0x380, RZ, 0xc0, !PT ;  /* 0x0000038041407812 */ /* 0x000fe400078ec0ff */
[----:B------:R-:W-:Y:S02]  /*14a40*/  MOV R8, R8 ;  /* 0x0000000800087202 */ /* 0x000fe40000000f00 */
[----:B------:R-:W-:Y:S02]  /*14a50*/  F2FP.F16.F32.PACK_AB R30, R170, R173 ;  /* 0x000000adaa1e723e */ /* 0x000fe400000000ff */
[----:B------:R-:W-:Y:S02]  /*14a60*/  F2FP.F16.F32.PACK_AB R31, R47, R46 ;  /* 0x0000002e2f1f723e */ /* 0x000fe400000000ff */
[----:B------:R-:W-:Y:S01]  /*14a70*/  LOP3.LUT R38, R38, R39, RZ, 0x3c, !PT ;  /* 0x0000002726267212 */ /* 0x000fe200078e3cff */
[----:B------:R-:W-:Y:S01]  /*14a80*/  IMAD.X R39, RZ, RZ, R45, P6 ;  /* 0x000000ffff277224 */ /* 0x000fe200030e062d */
[----:B------:R-:W-:-:S02]  /*14a90*/  LOP3.LUT R69, R68, 0x380, RZ, 0xc0, !PT ;  /* 0x0000038044457812 */ /* 0x000fc400078ec0ff */
[----:B------:R-:W-:Y:S02]  /*14aa0*/  MOV R10, R10 ;  /* 0x0000000a000a7202 */ /* 0x000fe40000000f00 */
[----:B------:R-:W-:Y:S01]  /*14ab0*/  LOP3.LUT R48, R48, R49, RZ, 0x3c, !PT ;  /* 0x0000003130307212 */ /* 0x000fe200078e3cff */
[----:B------:R-:W-:Y:S01]  /*14ac0*/  IMAD.X R49, RZ, RZ, R45, P0 ;  /* 0x000000ffff317224 */ /* 0x000fe200000e062d */
[----:B------:R-:W-:Y:S01]  /*14ad0*/  SHF.R.U64 R60, R60, 0x3, RZ ;  /* 0x000000033c3c7819 */ /* 0x000fe200000012ff */
[----:B------:R0:W-:Y:S01]  /*14ae0*/  STSM.16.M88.4 [R8], R28 ;  /* 0x0000001c08007844 */ /* 0x0001e20000000200 */
[----:B------:R-:W-:Y:S02]  /*14af0*/  SHF.R.U64 R64, R64, 0x3, RZ ;  /* 0x0000000340407819 */ /* 0x000fe400000012ff */
[C---:B------:R-:W-:Y:S02]  /*14b00*/  IADD3 R72, P6, R44.reuse, 0x6000, RZ ;  /* 0x000060002c487810 */ /* 0x040fe40007fde0ff */
[----:B------:R-:W-:Y:S01]  /*14b10*/  IADD3 R76, P0, R44, 0x6020, RZ ;  /* 0x000060202c4c7810 */ /* 0x000fe20007f1e0ff */
[----:B------:R1:W-:Y:S01]  /*14b20*/  STSM.16.M88.4 [R10], R32 ;  /* 0x000000200a007844 */ /* 0x0003e20000000200 */
[----:B------:R-:W-:-:S02]  /*14b30*/  SHF.R.U64 R69, R69, 0x3, RZ ;  /* 0x0000000345457819 */ /* 0x000fc400000012ff */
[----:B---3--:R-:W-:Y:S02]  /*14b40*/  MOV R24, R4 ;  /* 0x0000000400187202 */ /* 0x008fe40000000f00 */
[----:B------:R-:W-:Y:S02]  /*14b50*/  MOV R44, R6 ;  /* 0x00000006002c7202 */ /* 0x000fe40000000f00 */
[----:B------:R-:W-:Y:S02]  /*14b60*/  F2FP.F16.F32.PACK_AB R4, R163, R166 ;  /* 0x000000a6a304723e */ /* 0x000fe400000000ff */
[----:B------:R-:W-:Y:S02]  /*14b70*/  F2FP.F16.F32.PACK_AB R5, R59, R58 ;  /* 0x0000003a3b05723e */ /* 0x000fe400000000ff */
[----:B------:R-:W-:Y:S02]  /*14b80*/  F2FP.F16.F32.PACK_AB R6, R161, R164 ;  /* 0x000000a4a106723e */ /* 0x000fe400000000ff */
[----:B------:R-:W-:-:S02]  /*14b90*/  F2FP.F16.F32.PACK_AB R7, R63, R62 ;  /* 0x0000003e3f07723e */ /* 0x000fc400000000ff */
[----:B------:R-:W-:Y:S02]  /*14ba0*/  MOV R38, R38 ;  /* 0x0000002600267202 */ /* 0x000fe40000000f00 */
[----:B0-----:R-:W-:Y:S02]  /*14bb0*/  F2FP.F16.F32.PACK_AB R8, R159, R162 ;  /* 0x000000a29f08723e */ /* 0x001fe400000000ff */
[----:B------:R-:W-:Y:S02]  /*14bc0*/  F2FP.F16.F32.PACK_AB R9, R67, R66 ;  /* 0x000000424309723e */ /* 0x000fe400000000ff */
[----:B-1----:R-:W-:Y:S02]  /*14bd0*/  F2FP.F16.F32.PACK_AB R10, R157, R160 ;  /* 0x000000a09d0a723e */ /* 0x002fe400000000ff */
[----:B------:R-:W-:Y:S02]  /*14be0*/  F2FP.F16.F32.PACK_AB R11, R71, R70 ;  /* 0x00000046470b723e */ /* 0x000fe400000000ff */
[----:B------:R-:W-:-:S02]  /*14bf0*/  LOP3.LUT R60, R60, R61, RZ, 0x3c, !PT ;  /* 0x0000003d3c3c7212 */ /* 0x000fc400078e3cff */
[----:B------:R-:W-:Y:S01]  /*14c00*/  LOP3.LUT R64, R64, R65, RZ, 0x3c, !PT ;  /* 0x0000004140407212 */ /* 0x000fe200078e3cff */
[--C-:B------:R-:W-:Y:S01]  /*14c10*/  IMAD.X R65, RZ, RZ, R45.reuse, P4 ;  /* 0x000000ffff417224 */ /* 0x100fe200020e062d */
[----:B------:R-:W-:Y:S01]  /*14c20*/  LOP3.LUT R68, R69, R68, RZ, 0x3c, !PT ;  /* 0x0000004445447212 */ /* 0x000fe200078e3cff */
[----:B------:R-:W-:Y:S01]  /*14c30*/  IMAD.X R69, RZ, RZ, R45, P5 ;  /* 0x000000ffff457224 */ /* 0x000fe200028e062d */
[----:B------:R-:W-:Y:S02]  /*14c40*/  LOP3.LUT R77, R76, 0x380, RZ, 0xc0, !PT ;  /* 0x000003804c4d7812 */ /* 0x000fe400078ec0ff */
[----:B------:R-:W-:Y:S01]  /*14c50*/  IADD3.X R61, RZ, R45, RZ, P3, !PT ;  /* 0x0000002dff3d7210 */ /* 0x000fe20001ffe4ff */
[----:B------:R-:W-:Y:S01]  /*14c60*/  STSM.16.M88.4 [R23], R4 ;  /* 0x0000000417007844 */ /* 0x000fe20000000200 */
[----:B------:R-:W-:Y:S02]  /*14c70*/  LOP3.LUT R73, R72, 0x380, RZ, 0xc0, !PT ;  /* 0x0000038048497812 */ /* 0x000fe400078ec0ff */
[----:B------:R-:W-:-:S02]  /*14c80*/  MOV R48, R48 ;  /* 0x0000003000307202 */ /* 0x000fc40000000f00 */
[----:B------:R-:W-:Y:S02]  /*14c90*/  F2FP.F16.F32.PACK_AB R12, R155, R158 ;  /* 0x0000009e9b0c723e */ /* 0x000fe400000000ff */
[----:B------:R-:W-:Y:S01]  /*14ca0*/  F2FP.F16.F32.PACK_AB R14, R154, R156 ;  /* 0x0000009c9a0e723e */ /* 0x000fe200000000ff */
[----:B------:R0:W-:Y:S01]  /*14cb0*/  STSM.16.M88.4 [R38], R8 ;  /* 0x0000000826007844 */ /* 0x0001e20000000200 */
[----:B------:R-:W-:Y:S02]  /*14cc0*/  MOV R52, R52 ;  /* 0x0000003400347202 */ /* 0x000fe40000000f00 */
[----:B------:R-:W-:Y:S02]  /*14cd0*/  F2FP.F16.F32.PACK_AB R28, R81, R80 ;  /* 0x00000050511c723e */ /* 0x000fe400000000ff */
[----:B------:R-:W-:Y:S02]  /*14ce0*/  F2FP.F16.F32.PACK_AB R29, R83, R82 ;  /* 0x00000052531d723e */ /* 0x000fe400000000ff */
[----:B------:R-:W-:-:S02]  /*14cf0*/  F2FP.F16.F32.PACK_AB R30, R85, R84 ;  /* 0x00000054551e723e */ /* 0x000fc400000000ff */
[----:B------:R-:W-:Y:S02]  /*14d00*/  F2FP.F16.F32.PACK_AB R31, R87, R86 ;  /* 0x00000056571f723e */ /* 0x000fe400000000ff */
[----:B------:R-:W-:Y:S02]  /*14d10*/  MOV R56, R56 ;  /* 0x0000003800387202 */ /* 0x000fe40000000f00 */
[----:B------:R-:W-:Y:S02]  /*14d20*/  F2FP.F16.F32.PACK_AB R32, R89, R88 ;  /* 0x000000585920723e */ /* 0x000fe400000000ff */
[----:B------:R-:W-:Y:S02]  /*14d30*/  F2FP.F16.F32.PACK_AB R33, R91, R90 ;  /* 0x0000005a5b21723e */ /* 0x000fe400000000ff */
[----:B------:R-:W-:Y:S02]  /*14d40*/  F2FP.F16.F32.PACK_AB R34, R93, R92 ;  /* 0x0000005c5d22723e */ /* 0x000fe400000000ff */
[----:B------:R-:W-:-:S02]  /*14d50*/  F2FP.F16.F32.PACK_AB R35, R95, R94 ;  /* 0x0000005e5f23723e */ /* 0x000fc400000000ff */
[----:B------:R-:W-:Y:S02]  /*14d60*/  SHF.R.U64 R77, R77, 0x3, RZ ;  /* 0x000000034d4d7819 */ /* 0x000fe400000012ff */
[----:B------:R-:W-:Y:S02]  /*14d70*/  MOV R60, R60 ;  /* 0x0000003c003c7202 */ /* 0x000fe40000000f00 */
[----:B0-----:R-:W-:Y:S02]  /*14d80*/  F2FP.F16.F32.PACK_AB R38, R101, R100 ;  /* 0x000000646526723e */ /* 0x001fe400000000ff */
[----:B------:R-:W-:Y:S01]  /*14d90*/  F2FP.F16.F32.PACK_AB R39, R103, R102 ;  /* 0x000000666727723e */ /* 0x000fe200000000ff */
[----:B------:R-:W-:Y:S01]  /*14da0*/  STSM.16.M88.4 [R48], R12 ;  /* 0x0000000c30007844 */ /* 0x000fe20000000200 */
[----:B------:R-:W-:Y:S02]  /*14db0*/  SHF.R.U64 R73, R73, 0x3, RZ ;  /* 0x0000000349497819 */ /* 0x000fe400000012ff */
[----:B------:R-:W-:Y:S01]  /*14dc0*/  MOV R64, R64 ;  /* 0x0000004000407202 */ /* 0x000fe20000000f00 */
[----:B------:R0:W-:Y:S01]  /*14dd0*/  STSM.16.M88.4 [R52], R28 ;  /* 0x0000001c34007844 */ /* 0x0001e20000000200 */
[----:B------:R-:W-:-:S02]  /*14de0*/  MOV R68, R68 ;  /* 0x0000004400447202 */ /* 0x000fc40000000f00 */
[----:B------:R-:W-:Y:S02]  /*14df0*/  F2FP.F16.F32.PACK_AB R4, R113, R112 ;  /* 0x000000707104723e */ /* 0x000fe400000000ff */
[----:B------:R-:W-:Y:S02]  /*14e00*/  F2FP.F16.F32.PACK_AB R5, R115, R114 ;  /* 0x000000727305723e */ /* 0x000fe400000000ff */
[----:B------:R-:W-:Y:S02]  /*14e10*/  F2FP.F16.F32.PACK_AB R6, R117, R116 ;  /* 0x000000747506723e */ /* 0x000fe400000000ff */
[----:B------:R-:W-:Y:S01]  /*14e20*/  F2FP.F16.F32.PACK_AB R7, R119, R118 ;  /* 0x000000767707723e */ /* 0x000fe200000000ff */
[----:B------:R-:W-:Y:S01]  /*14e30*/  STSM.16.M88.4 [R56], R32 ;  /* 0x0000002038007844 */ /* 0x000fe20000000200 */
[----:B------:R-:W-:Y:S01]  /*14e40*/  LOP3.LUT R76, R77, R76, RZ, 0x3c, !PT ;  /* 0x0000004c4d4c7212 */ /* 0x000fe200078e3cff */
[--C-:B------:R-:W-:Y:S01]  /*14e50*/  IMAD.X R77, RZ, RZ, R45.reuse, P0 ;  /* 0x000000ffff4d7224 */ /* 0x100fe200000e062d */
[----:B------:R-:W-:Y:S01]  /*14e60*/  LOP3.LUT R72, R73, R72, RZ, 0x3c, !PT ;  /* 0x0000004849487212 */ /* 0x000fe200078e3cff */
[----:B------:R-:W-:Y:S01]  /*14e70*/  STSM.16.M88.4 [R60], R36 ;  /* 0x000000243c007844 */ /* 0x000fe20000000200 */
[----:B------:R-:W-:Y:S01]  /*14e80*/  IMAD.X R73, RZ, RZ, R45, P6 ;  /* 0x000000ffff497224 */ /* 0x000fe200030e062d */
[----:B------:R-:W-:Y:S01]  /*14e90*/  ISETP.NE.U32.AND P0, PT, RZ, UR4, PT ;  /* 0x00000004ff007c0c */ /* 0x000fe2000bf05070 */
[----:B0-----:R-:W2:Y:S01]  /*14ea0*/  LDC.64 R28, c[0x0][0xc00] ;  /* 0x00030000ff1c7b82 */ /* 0x001ea20000000a00 */
[----:B------:R-:W-:Y:S04]  /*14eb0*/  STSM.16.M88.4 [R64], R40 ;  /* 0x0000002840007844 */ /* 0x000fe80000000200 */
[----:B------:R0:W-:Y:S01]  /*14ec0*/  STSM.16.M88.4 [R68], R4 ;  /* 0x0000000444007844 */ /* 0x0001e20000000200 */
[----:B------:R-:W-:Y:S01]  /*14ed0*/  ISETP.NE.AND.EX P0, PT, RZ, UR5, PT, P0 ;  /* 0x00000005ff007c0c */ /* 0x000fe2000bf05300 */
[----:B------:R-:W-:Y:S01]  /*14ee0*/  ULDC.64 UR4, c[0x0][0xc08] ;  /* 0x0003020000047ab9 */ /* 0x000fe20000000a00 */
[----:B------:R-:W-:-:S02]  /*14ef0*/  MOV R72, R72 ;  /* 0x0000004800487202 */ /* 0x000fc40000000f00 */
[----:B------:R-:W-:Y:S02]  /*14f00*/  F2FP.F16.F32.PACK_AB R8, R121, R120 ;  /* 0x000000787908723e */ /* 0x000fe400000000ff */
[----:B------:R-:W-:Y:S02]  /*14f10*/  F2FP.F16.F32.PACK_AB R9, R123, R122 ;  /* 0x0000007a7b09723e */ /* 0x000fe400000000ff */
[----:B------:R-:W-:Y:S02]  /*14f20*/  F2FP.F16.F32.PACK_AB R10, R125, R124 ;  /* 0x0000007c7d0a723e */ /* 0x000fe400000000ff */
[----:B------:R-:W-:Y:S01]  /*14f30*/  F2FP.F16.F32.PACK_AB R11, R127, R126 ;  /* 0x0000007e7f0b723e */ /* 0x000fe200000000ff */
[----:B0-----:R-:W-:Y:S01]  /*14f40*/  IMAD R5, R98, 0x40, R208 ;  /* 0x0000004062057824 */ /* 0x001fe200078e02d0 */
[----:B------:R-:W-:-:S03]  /*14f50*/  ISETP.NE.U32.AND P6, PT, RZ, UR4, PT ;  /* 0x00000004ff007c0c */ /* 0x000fc6000bfc5070 */
[----:B------:R-:W-:Y:S01]  /*14f60*/  IMAD.WIDE R4, R5, 0x2, R20 ;  /* 0x0000000205047825 */ /* 0x000fe200078e0214 */
[----:B------:R0:W-:Y:S01]  /*14f70*/  STSM.16.M88.4 [R72], R8 ;  /* 0x0000000848007844 */ /* 0x0001e20000000200 */
[----:B------:R-:W-:Y:S02]  /*14f80*/  ISETP.NE.AND.EX P6, PT, RZ, UR5, PT, P6 ;  /* 0x00000005ff007c0c */ /* 0x000fe4000bfc5360 */
[----:B------:R-:W-:Y:S02]  /*14f90*/  MOV R76, R76 ;  /* 0x0000004c004c7202 */ /* 0x000fe40000000f00 */
[----:B------:R-:W-:Y:S02]  /*14fa0*/  F2FP.F16.F32.PACK_AB R12, R129, R128 ;  /* 0x00000080810c723e */ /* 0x000fe400000000ff */
[----:B0-----:R-:W-:-:S04]  /*14fb0*/  IADD3 R11, P1, R4, 0x1000, RZ ;  /* 0x00001000040b7810 */ /* 0x001fc80007f3e0ff */
[----:B------:R-:W-:Y:S02]  /*14fc0*/  LOP3.LUT R8, R11, 0x380, RZ, 0xc0, !PT ;  /* 0x000003800b087812 */ /* 0x000fe400078ec0ff */
[----:B------:R-:W-:Y:S02]  /*14fd0*/  F2FP.F16.F32.PACK_AB R13, R131, R130 ;  /* 0x00000082830d723e */ /* 0x000fe400000000ff */
[----:B------:R-:W-:Y:S02]  /*14fe0*/  SHF.R.U64 R8, R8, 0x3, RZ ;  /* 0x0000000308087819 */ /* 0x000fe400000012ff */
[----:B------:R-:W-:Y:S02]  /*14ff0*/  F2FP.F16.F32.PACK_AB R14, R133, R132 ;  /* 0x00000084850e723e */ /* 0x000fe400000000ff */
[----:B------:R-:W-:Y:S02]  /*15000*/  F2FP.F16.F32.PACK_AB R15, R135, R134 ;  /* 0x00000086870f723e */ /* 0x000fe400000000ff */
[----:B------:R-:W-:-:S02]  /*15010*/  LOP3.LUT R8, R8, R11, RZ, 0x3c, !PT ;  /* 0x0000000b08087212 */ /* 0x000fc400078e3cff */
[----:B------:R-:W0:Y:S01]  /*15020*/  @P6 LDC.64 R10, c[0x0][0xc08] ;  /* 0x00030200ff0a6b82 */ /* 0x000e220000000a00 */
[----:B------:R1:W-:Y:S04]  /*15030*/  STSM.16.M88.4 [R76], R12 ;  /* 0x0000000c4c007844 */ /* 0x0003e80000000200 */
[----:B------:R-:W-:Y:S04]  /*15040*/  STSM.16.M88.4 [R24], R136 ;  /* 0x0000008818007844 */ /* 0x000fe80000000200 */
[----:B------:R3:W-:Y:S01]  /*15050*/  STSM.16.M88.4 [R44], R144 ;  /* 0x000000902c007844 */ /* 0x0007e20000000200 */
[----:B------:R-:W-:Y:S01]  /*15060*/  ULDC UR4, c[0x0][0xa88] ;  /* 0x0002a20000047ab9 */ /* 0x000fe20000000800 */
[----:B------:R-:W-:-:S02]  /*15070*/  IMAD.MOV.U32 R80, RZ, RZ, RZ ;  /* 0x000000ffff507224 */ /* 0x000fc400078e00ff */
[----:B------:R-:W-:Y:S02]  /*15080*/  IMAD.U32 R23, RZ, RZ, UR4 ;  /* 0x00000004ff177e24 */ /* 0x000fe4000f8e00ff */
[C---:B--2---:R-:W-:Y:S01]  /*15090*/  IMAD.WIDE R6, R50.reuse, 0x4, R28 ;  /* 0x0000000432067825 */ /* 0x044fe200078e021c */
[----:B------:R-:W-:Y:S03]  /*150a0*/  BAR.SYNC.DEFER_BLOCKING 0x1, 0x100 ;  /* 0x0044000000007b1d */ /* 0x000fe60000010000 */
[----:B0-----:R-:W-:-:S03]  /*150b0*/  @P6 IMAD.WIDE R10, R50, 0x4, R10 ;  /* 0x00000004320a6825 */ /* 0x001fc600078e020a */
[----:B------:R0:W5:Y:S04]  /*150c0*/  @P0 LDG.E R80, desc[UR42][R6.64] ;  /* 0x0000002a06500981 */ /* 0x000168000c1e1900 */
[----:B------:R0:W5:Y:S01]  /*150d0*/  @P6 LDG.E R23, desc[UR42][R10.64] ;  /* 0x0000002a0a176981 */ /* 0x000162000c1e1900 */
[C---:B------:R-:W-:Y:S02]  /*150e0*/  IADD3 R9, P2, R4.reuse, 0x2000, RZ ;  /* 0x0000200004097810 */ /* 0x040fe40007f5e0ff */
[C---:B------:R-:W-:Y:S02]  /*150f0*/  IADD3 R29, P3, R4.reuse, 0x3000, RZ ;  /* 0x00003000041d7810 */ /* 0x040fe40007f7e0ff */
[----:B------:R-:W-:Y:S02]  /*15100*/  IADD3 R33, P4, R4, 0x4000, RZ ;  /* 0x0000400004217810 */ /* 0x000fe40007f9e0ff */
[----:B-1----:R-:W-:-:S02]  /*15110*/  LOP3.LUT R12, R9, 0x380, RZ, 0xc0, !PT ;  /* 0x00000380090c7812 */ /* 0x002fc400078ec0ff */
[----:B------:R-:W-:Y:S02]  /*15120*/  LOP3.LUT R28, R29, 0x380, RZ, 0xc0, !PT ;  /* 0x000003801d1c7812 */ /* 0x000fe400078ec0ff */
[----:B------:R-:W-:Y:S02]  /*15130*/  LOP3.LUT R32, R33, 0x380, RZ, 0xc0, !PT ;  /* 0x0000038021207812 */ /* 0x000fe400078ec0ff */
[----:B------:R-:W-:Y:S02]  /*15140*/  SHF.R.U64 R12, R12, 0x3, RZ ;  /* 0x000000030c0c7819 */ /* 0x000fe400000012ff */
[----:B------:R-:W-:Y:S02]  /*15150*/  SHF.R.U64 R28, R28, 0x3, RZ ;  /* 0x000000031c1c7819 */ /* 0x000fe400000012ff */
[----:B------:R-:W-:Y:S01]  /*15160*/  SHF.R.U64 R32, R32, 0x3, RZ ;  /* 0x0000000320207819 */ /* 0x000fe200000012ff */
        /* <DEDUP_REMOVED lines=11> */
[----:B------:R-:W-:Y:S02]  /*15220*/  IADD3 R53, P4, R4, 0x9000, RZ ;  /* 0x0000900004357810 */ /* 0x000fe40007f9e0ff */
[----:B------:R-:W-:Y:S02]  /*15230*/  P2R R14, PR, RZ, 0x20 ;  /* 0x00000020ff0e7803 */ /* 0x000fe40000000000 */
[----:B------:R-:W-:-:S02]  /*15240*/  LOP3.LUT R36, R37, 0x380, RZ, 0xc0, !PT ;  /* 0x0000038025247812 */ /* 0x000fc400078ec0ff */
[----:B------:R-:W-:Y:S02]  /*15250*/  LOP3.LUT R40, R41, 0x380, RZ, 0xc0, !PT ;  /* 0x0000038029287812 */ /* 0x000fe400078ec0ff */
[----:B---3--:R-:W-:Y:S02]  /*15260*/  LOP3.LUT R44, R45, 0x380, RZ, 0xc0, !PT ;  /* 0x000003802d2c7812 */ /* 0x008fe400078ec0ff */
[----:B------:R-:W-:Y:S02]  /*15270*/  LOP3.LUT R48, R49, 0x380, RZ, 0xc0, !PT ;  /* 0x0000038031307812 */ /* 0x000fe400078ec0ff */
[----:B------:R-:W-:Y:S02]  /*15280*/  LOP3.LUT R52, R53, 0x380, RZ, 0xc0, !PT ;  /* 0x0000038035347812 */ /* 0x000fe400078ec0ff */
[----:B------:R-:W-:Y:S02]  /*15290*/  IADD3 R57, P5, R4, 0xa000, RZ ;  /* 0x0000a00004397810 */ /* 0x000fe40007fbe0ff */
[----:B------:R-:W-:-:S02]  /*152a0*/  SHF.R.U64 R36, R36, 0x3, RZ ;  /* 0x0000000324247819 */ /* 0x000fc400000012ff */
[----:B------:R-:W-:Y:S02]  /*152b0*/  SHF.R.U64 R40, R40, 0x3, RZ ;  /* 0x0000000328287819 */ /* 0x000fe400000012ff */
[----:B------:R-:W-:Y:S02]  /*152c0*/  LOP3.LUT R56, R57, 0x380, RZ, 0xc0, !PT ;  /* 0x0000038039387812 */ /* 0x000fe400078ec0ff */
        /* <DEDUP_REMOVED lines=8> */
[----:B------:R-:W-:Y:S01]  /*15350*/  SHF.R.U64 R56, R56, 0x3, RZ ;  /* 0x0000000338387819 */ /* 0x000fe200000012ff */
[----:B0-----:R-:W-:Y:S06]  /*15360*/  @P6 BRA `(.L_x_5987) ;  /* 0x0000000000106947 */ /* 0x001fec0003800000 */
[----:B------:R-:W-:Y:S05]  /*15370*/  @!P0 BRA `(.L_x_5987) ;  /* 0x00000000000c8947 */ /* 0x000fea0003800000 */
[----:B------:R-:W2:Y:S04]  /*15380*/  LDG.E R10, desc[UR42][R6.64] ;  /* 0x0000002a060a7981 */ /* 0x000ea8000c1e1900 */
[----:B-----5:R-:W2:Y:S02]  /*15390*/  LDG.E R23, desc[UR42][R6.64+0x4] ;  /* 0x0000042a06177981 */ /* 0x020ea4000c1e1900 */
[----:B--2---:R-:W-:-:S07]  /*153a0*/  IADD3 R23, -R10, R23, RZ ;  /* 0x000000170a177210 */ /* 0x004fce0007ffe1ff */
.L_x_5987:
[----:B------:R-:W2:Y:S01]  /*153b0*/  LDL R86, [R1+0x4c] ;  /* 0x00004c0001567983 */ /* 0x000ea20000100800 */
[----:B------:R-:W-:Y:S01]  /*153c0*/  ISETP.NE.AND P6, PT, R14, RZ, PT ;  /* 0x000000ff0e00720c */ /* 0x000fe20003fc5270 */
[----:B------:R-:W0:Y:S02]  /*153d0*/  S2R R7, SR_TID.X ;  /* 0x0000000000077919 */ /* 0x000e240000002100 */
[----:B0-----:R-:W-:-:S05]  /*153e0*/  VIADD R7, R7, 0xffffff80 ;  /* 0xffffff8007077836 */ /* 0x001fca0000000000 */
[----:B------:R-:W-:-:S04]  /*153f0*/  SHF.R.S32.HI R6, RZ, 0x1f, R7 ;  /* 0x0000001fff067819 */ /* 0x000fc80000011407 */
[----:B------:R-:W-:-:S04]  /*15400*/  LEA.HI R6, R6, R7, RZ, 0x7 ;  /* 0x0000000706067211 */ /* 0x000fc800078f38ff */
[----:B------:R-:W-:-:S06]  /*15410*/  SHF.R.S32.HI R6, RZ, 0x7, R6 ;  /* 0x00000007ff067819 */ /* 0x000fcc0000011406 */
[----:B------:R-:W0:Y:S01]  /*15420*/  SHFL.IDX PT, R6, R6, RZ, 0x1f ;  /* 0x00001fff06067589 */ /* 0x000e2200000e0000 */
[--C-:B------:R-:W-:Y:S01]  /*15430*/  IMAD.X R53, RZ, RZ, R5.reuse, P4 ;  /* 0x000000ffff357224 */ /* 0x100fe200020e0605 */
[----:B------:R-:W-:Y:S01]  /*15440*/  LOP3.LUT R56, R56, R57, RZ, 0x3c, !PT ;  /* 0x0000003938387212 */ /* 0x000fe200078e3cff */
        /* <DEDUP_REMOVED lines=11> */
[----:B------:R-:W-:Y:S02]  /*15500*/  LOP3.LUT R64, R65, 0x380, RZ, 0xc0, !PT ;  /* 0x0000038041407812 */ /* 0x000fe400078ec0ff */
[----:B------:R-:W-:Y:S02]  /*15510*/  LOP3.LUT R68, R69, 0x380, RZ, 0xc0, !PT ;  /* 0x0000038045447812 */ /* 0x000fe400078ec0ff */
[----:B0-----:R-:W-:Y:S02]  /*15520*/  ISETP.NE.AND P4, PT, R6, RZ, PT ;  /* 0x000000ff0600720c */ /* 0x001fe40003f85270 */
        /* <DEDUP_REMOVED lines=9> */
[----:B------:R-:W-:Y:S01]  /*155c0*/  SHF.R.S32.HI R24, RZ, 0x1f, R50 ;  /* 0x0000001fff187819 */ /* 0x000fe20000011432 */
        /* <DEDUP_REMOVED lines=11> */
[----:B------:R-:W-:Y:S02]  /*15680*/  SEL R81, R50, RZ, !P0 ;  /* 0x000000ff32517207 */ /* 0x000fe40004000000 */
[----:B------:R-:W-:Y:S02]  /*15690*/  SEL R24, R24, RZ, !P0 ;  /* 0x000000ff18187207 */ /* 0x000fe40004000000 */
[----:B-----5:R-:W-:Y:S02]  /*156a0*/  SHF.R.S32.HI R21, RZ, 0x1f, R80 ;  /* 0x0000001fff157819 */ /* 0x020fe40000011450 */
[----:B--2---:R-:W-:Y:S01]  /*156b0*/  SHF.R.S32.HI R82, RZ, 0x1f, R86 ;  /* 0x0000001fff527819 */ /* 0x004fe20000011456 */
[----:B------:R-:W-:Y:S06]  /*156c0*/  @P4 BRA `(.L_x_5988) ;  /* 0x0000000000b84947 */ /* 0x000fec0003800000 */
[----:B------:R-:W2:Y:S01]  /*156d0*/  LDL R10, [R1] ;  /* 0x00000000010a7983 */ /* 0x000ea20000100800 */
[----:B------:R-:W0:Y:S01]  /*156e0*/  LDC R30, c[0x0][0xbe8] ;  /* 0x0002fa00ff1e7b82 */ /* 0x000e220000000800 */
[----:B------:R-:W-:Y:S01]  /*156f0*/  ULDC.64 UR4, c[0x0][0xb90] ;  /* 0x0002e40000047ab9 */ /* 0x000fe20000000a00 */
[----:B------:R-:W-:Y:S02]  /*15700*/  IMAD.MOV.U32 R20, RZ, RZ, R80 ;  /* 0x000000ffff147224 */ /* 0x000fe400078e0050 */
[----:B------:R-:W-:Y:S02]  /*15710*/  IMAD.MOV R35, RZ, RZ, -R201 ;  /* 0x000000ffff237224 */ /* 0x000fe400078e0ac9 */
[----:B------:R-:W-:-:S04]  /*15720*/  IMAD.WIDE.U32 R6, R86, UR4, R20 ;  /* 0x0000000456067c25 */ /* 0x000fc8000f8e0014 */
[----:B------:R-:W-:Y:S01]  /*15730*/  IMAD.IADD R34, R198, 0x1, R199 ;  /* 0x00000001c6227824 */ /* 0x000fe200078e02c7 */
[----:B0-----:R-:W-:-:S13]  /*15740*/  ISETP.NE.AND P0, PT, R30, 0x1, PT ;  /* 0x000000011e00780c */ /* 0x001fda0003f05270 */
[----:B------:R-:W0:Y:S08]  /*15750*/  @P0 LDC R11, c[0x0][0xbec] ;  /* 0x0002fb00ff0b0b82 */ /* 0x000e300000000800 */
[----:B------:R-:W1:Y:S01]  /*15760*/  @P0 LDC R31, c[0x0][0xbf0] ;  /* 0x0002fc00ff1f0b82 */ /* 0x000e620000000800 */
[----:B--2---:R-:W-:Y:S02]  /*15770*/  IMAD.IADD R14, R10, 0x1, R199 ;  /* 0x000000010a0e7824 */ /* 0x004fe400078e02c7 */
[----:B------:R-:W-:-:S04]  /*15780*/  IMAD R10, R82, UR4, RZ ;  /* 0x00000004520a7c24 */ /* 0x000fc8000f8e02ff */
[----:B------:R-:W-:Y:S01]  /*15790*/  IMAD R15, R86, UR5, R10 ;  /* 0x00000005560f7c24 */ /* 0x000fe2000f8e020a */
[----:B------:R-:W-:Y:S01]  /*157a0*/  ULDC.64 UR4, c[0x0][0xb98] ;  /* 0x0002e60000047ab9 */ /* 0x000fe20000000a00 */
[----:B0-----:R-:W-:Y:S01]  /*157b0*/  @P0 IMAD.HI.U32 R10, R14, R11, RZ ;  /* 0x0000000b0e0a0227 */ /* 0x001fe200078e00ff */
[----:B------:R-:W-:-:S03]  /*157c0*/  MOV R11, R14 ;  /* 0x0000000e000b7202 */ /* 0x000fc60000000f00 */
[----:B------:R-:W-:Y:S01]  /*157d0*/  IMAD.IADD R7, R7, 0x1, R15 ;  /* 0x0000000107077824 */ /* 0x000fe200078e020f */
[----:B-1----:R-:W-:Y:S01]  /*157e0*/  @P0 SHF.R.U32.HI R11, RZ, R31, R10 ;  /* 0x0000001fff0b0219 */ /* 0x002fe2000001160a */
[----:B------:R-:W-:Y:S02]  /*157f0*/  IMAD R10, R24, UR4, RZ ;  /* 0x00000004180a7c24 */ /* 0x000fe4000f8e02ff */
[----:B------:R-:W-:Y:S01]  /*15800*/  IMAD.WIDE.U32 R6, R81, UR4, R6 ;  /* 0x0000000451067c25 */ /* 0x000fe2000f8e0006 */
[----:B------:R-:W-:-:S03]  /*15810*/  SHF.R.S32.HI R31, RZ, 0x1f, R11 ;  /* 0x0000001fff1f7819 */ /* 0x000fc6000001140b */
[----:B------:R-:W-:Y:S01]  /*15820*/  IMAD.MOV R15, RZ, RZ, -R11 ;  /* 0x000000ffff0f7224 */ /* 0x000fe200078e0a0b */
[----:B------:R-:W-:-:S03]  /*15830*/  IADD3 R6, P0, R11, R6, RZ ;  /* 0x000000060b067210 */ /* 0x000fc60007f1e0ff */
[----:B------:R-:W-:Y:S02]  /*15840*/  IMAD R15, R30, R15, R14 ;  /* 0x0000000f1e0f7224 */ /* 0x000fe400078e020e */
        /* <DEDUP_REMOVED lines=19> */
[----:B------:R-:W1:Y:S06]  /*15980*/  SHFL.IDX PT, R11, R20, 0x1, 0x1c1f ;  /* 0x003c1f00140b7f89 */ /* 0x000e6c00000e0000 */
[----:B0-----:R0:W-:Y:S04]  /*15990*/  @!P1 ST.E desc[UR42][R6.64], R0 ;  /* 0x0000000006009985 */ /* 0x0011e8000c10192a */
[----:B-1----:R0:W-:Y:S02]  /*159a0*/  @!P0 ST.E desc[UR42][R10.64], R3 ;  /* 0x000000030a008985 */ /* 0x0021e4000c10192a */
.L_x_5988:
[----:B------:R-:W1:Y:S01]  /*159b0*/  LDC R84, c[0x0][0xbe8] ;  /* 0x0002fa00ff547b82 */ /* 0x000e620000000800 */
[----:B------:R-:W-:Y:S01]  /*159c0*/  ULDC.64 UR4, c[0x0][0xaa0] ;  /* 0x0002a80000047ab9 */ /* 0x000fe20000000a00 */
[----:B0-----:R-:W5:Y:S01]  /*159d0*/  LD.E.128 R4, desc[UR42][R4.64] ;  /* 0x0000002a04047980 */ /* 0x001f62000c101d00 */
[----:B------:R-:W-:-:S03]  /*159e0*/  IMAD R21, R21, UR4, RZ ;  /* 0x0000000415157c24 */ /* 0x000fc6000f8e02ff */
[----:B------:R-:W5:Y:S01]  /*159f0*/  LD.E.128 R8, desc[UR42][R8.64] ;  /* 0x0000002a08087980 */ /* 0x000f62000c101d00 */
[C---:B------:R-:W-:Y:S02]  /*15a00*/  IMAD R3, R80.reuse, UR5, R21 ;  /* 0x0000000550037c24 */ /* 0x040fe4000f8e0215 */
[----:B------:R-:W-:Y:S01]  /*15a10*/  IMAD.WIDE.U32 R20, R80, UR4, RZ ;  /* 0x0000000450147c25 */ /* 0x000fe2000f8e00ff */
[----:B------:R-:W-:Y:S01]  /*15a20*/  SHF.R.S32.HI R0, RZ, 0x1f, R97 ;  /* 0x0000001fff007819 */ /* 0x000fe20000011461 */
[----:B------:R-:W-:Y:S01]  /*15a30*/  ULDC.64 UR4, c[0x0][0xae8] ;  /* 0x0002ba0000047ab9 */ /* 0x000fe20000000a00 */
[----:B------:R-:W5:Y:S04]  /*15a40*/  LD.E.128 R12, desc[UR42][R12.64] ;  /* 0x0000002a0c0c7980 */ /* 0x000f68000c101d00 */
[----:B------:R-:W5:Y:S04]  /*15a50*/  LD.E.128 R28, desc[UR42][R28.64] ;  /* 0x0000002a1c1c7980 */ /* 0x000f68000c101d00 */
[----:B------:R-:W5:Y:S01]  /*15a60*/  LD.E.128 R32, desc[UR42][R32.64] ;  /* 0x0000002a20207980 */ /* 0x000f62000c101d00 */
[----:B-1----:R-:W-:Y:S01]  /*15a70*/  ISETP.NE.AND P1, PT, R84, 0x1, PT ;  /* 0x000000015400780c */ /* 0x002fe20003f25270 */
[----:B------:R-:W-:-:S02]  /*15a80*/  IMAD.IADD R21, R21, 0x1, R3 ;  /* 0x0000000115157824 */ /* 0x000fc400078e0203 */
[----:B------:R-:W5:Y:S01]  /*15a90*/  LD.E.128 R36, desc[UR42][R36.64] ;  /* 0x0000002a24247980 */ /* 0x000f62000c101d00 */
[----:B------:R-:W0:Y:S01]  /*15aa0*/  LDC R3, c[0x0][0xac8] ;  /* 0x0002b200ff037b82 */ /* 0x000e220000000800 */
[----:B------:R-:W-:Y:S02]  /*15ab0*/  LEA.HI R0, R0, R97, RZ, 0x3 ;  /* 0x0000006100007211 */ /* 0x000fe400078f18ff */
[----:B------:R-:W5:Y:S04]  /*15ac0*/  LD.E.128 R40, desc[UR42][R40.64] ;  /* 0x0000002a28287980 */ /* 0x000f68000c101d00 */
[----:B------:R-:W5:Y:S02]  /*15ad0*/  LD.E.128 R44, desc[UR42][R44.64] ;  /* 0x0000002a2c2c7980 */ /* 0x000f64000c101d00 */
[----:B------:R-:W1:Y:S01]  /*15ae0*/  @P1 LDC R85, c[0x0][0xbec] ;  /* 0x0002fb00ff551b82 */ /* 0x000e620000000800 */
[----:B------:R-:W-:Y:S01]  /*15af0*/  LOP3.LUT R0, R0, 0xfffffff8, RZ, 0xc0, !PT ;  /* 0xfffffff800007812 */ /* 0x000fe200078ec0ff */
[----:B------:R-:W5:Y:S04]  /*15b00*/  LD.E.128 R48, desc[UR42][R48.64] ;  /* 0x0000002a30307980 */ /* 0x000f68000c101d00 */
[----:B------:R-:W5:Y:S02]  /*15b10*/  LD.E.128 R52, desc[UR42][R52.64] ;  /* 0x0000002a34347980 */ /* 0x000f64000c101d00 */
[----:B------:R-:W2:Y:S01]  /*15b20*/  @P1 LDC R87, c[0x0][0xbf0] ;  /* 0x0002fc00ff571b82 */ /* 0x000ea20000000800 */
[----:B------:R-:W-:Y:S01]  /*15b30*/  IMAD.IADD R0, R97, 0x1, -R0 ;  /* 0x0000000161007824 */ /* 0x000fe200078e0a00 */
[----:B------:R-:W5:Y:S01]  /*15b40*/  LD.E.128 R56, desc[UR42][R56.64] ;  /* 0x0000002a38387980 */ /* 0x000f62000c101d00 */
[----:B------:R-:W-:-:S02]  /*15b50*/  IMAD R82, R82, UR4, RZ ;  /* 0x0000000452527c24 */ /* 0x000fc4000f8e02ff */
[----:B------:R-:W-:Y:S01]  /*15b60*/  IMAD R0, R0, 0x20, R98 ;  /* 0x0000002000007824 */ /* 0x000fe200078e0262 */
[----:B------:R-:W5:Y:S01]  /*15b70*/  LD.E.128 R60, desc[UR42][R60.64] ;  /* 0x0000002a3c3c7980 */ /* 0x000f62000c101d00 */
[C---:B------:R-:W-:Y:S02]  /*15b80*/  IMAD R83, R86.reuse, UR5, R82 ;  /* 0x0000000556537c24 */ /* 0x040fe4000f8e0252 */
[----:B------:R-:W-:Y:S01]  /*15b90*/  IMAD.WIDE.U32 R20, R86, UR4, R20 ;  /* 0x0000000456147c25 */ /* 0x000fe2000f8e0014 */
[----:B------:R-:W-:Y:S01]  /*15ba0*/  ULDC.64 UR4, c[0x0][0xaf0] ;  /* 0x0002bc0000047ab9 */ /* 0x000fe20000000a00 */
[----:B------:R-:W5:Y:S02]  /*15bb0*/  LD.E.128 R64, desc[UR42][R64.64] ;  /* 0x0000002a40407980 */ /* 0x000f64000c101d00 */
[----:B------:R-:W-:Y:S02]  /*15bc0*/  VIADD R103, R208, 0x40 ;  /* 0x00000040d0677836 */ /* 0x000fe40000000000 */
[----:B------:R-:W-:Y:S01]  /*15bd0*/  IMAD.IADD R80, R199, 0x1, R0 ;  /* 0x00000001c7507824 */ /* 0x000fe200078e0200 */
[----:B------:R-:W5:Y:S01]  /*15be0*/  LD.E.128 R68, desc[UR42][R68.64] ;  /* 0x0000002a44447980 */ /* 0x000f62000c101d00 */
[----:B------:R-:W-:Y:S01]  /*15bf0*/  IMAD.IADD R21, R21, 0x1, R83 ;  /* 0x0000000115157824 */ /* 0x000fe200078e0253 */
[----:B0-----:R-:W-:Y:S01]  /*15c00*/  ISETP.GE.AND P0, PT, R103, R3, PT ;  /* 0x000000036700720c */ /* 0x001fe20003f06270 */
[----:B------:R-:W-:Y:S01]  /*15c10*/  IMAD R24, R24, UR4, RZ ;  /* 0x0000000418187c24 */ /* 0x000fe2000f8e02ff */
[----:B------:R-:W5:Y:S01]  /*15c20*/  LD.E.128 R72, desc[UR42][R72.64] ;  /* 0x0000002a48487980 */ /* 0x000f62000c101d00 */
[----:B-1----:R-:W-:Y:S01]  /*15c30*/  @P1 IMAD.HI.U32 R0, R80, R85, RZ ;  /* 0x0000005550001227 */ /* 0x002fe200078e00ff */
[----:B------:R-:W-:-:S02]  /*15c40*/  IADD3 R101, R208, 0x80, RZ ;  /* 0x00000080d0657810 */ /* 0x000fc40007ffe0ff */
[----:B------:R-:W5:Y:S01]  /*15c50*/  LD.E.128 R76, desc[UR42][R76.64] ;  /* 0x0000002a4c4c7980 */ /* 0x000f62000c101d00 */
[C---:B------:R-:W-:Y:S01]  /*15c60*/  IMAD R83, R81.reuse, UR5, R24 ;  /* 0x0000000551537c24 */ /* 0x040fe2000f8e0218 */
[----:B------:R-:W-:Y:S01]  /*15c70*/  SEL R24, RZ, 0xffffffff, P0 ;  /* 0xffffffffff187807 */ /* 0x000fe20000000000 */
[----:B------:R-:W-:Y:S01]  /*15c80*/  IMAD.WIDE.U32 R20, R81, UR4, R20 ;  /* 0x0000000451147c25 */ /* 0x000fe2000f8e0014 */
[----:B------:R-:W-:Y:S01]  /*15c90*/  ISETP.GE.AND P0, PT, R101, R3, PT ;  /* 0x000000036500720c */ /* 0x000fe20003f06270 */
[----:B------:R-:W-:Y:S01]  /*15ca0*/  ULDC.64 UR4, c[0x0][0xae0] ;  /* 0x0002b80000047ab9 */ /* 0x000fe20000000a00 */
[----:B------:R-:W-:Y:S01]  /*15cb0*/  @!PT LDS RZ, [RZ] ;  /* 0x00000000fffff984 */ /* 0x000fe20000000800 */
[----:B------:R-:W-:Y:S01]  /*15cc0*/  @!PT LDS RZ, [RZ] ;  /* 0x00000000fffff984 */ /* 0x000fe20000000800 */
[----:B------:R-:W-:Y:S01]  /*15cd0*/  @!PT LDS RZ, [RZ] ;  /* 0x00000000fffff984 */ /* 0x000fe20000000800 */
[----:B------:R-:W-:Y:S01]  /*15ce0*/  @!PT LDS RZ, [RZ] ;  /* 0x00000000fffff984 */ /* 0x000fe20000000800 */
[----:B------:R0:W-:Y:S06]  /*15cf0*/  MEMBAR.ALL.CTA ;  /* 0x0000000000007992 */ /* 0x0001ec0000008000 */
[----:B0-----:R-:W0:Y:S01]  /*15d00*/  FENCE.VIEW.ASYNC.S ;  /* 0x00000000000073c6 */ /* 0x001e220000000000 */
[----:B------:R-:W-:Y:S01]  /*15d10*/  IMAD.MOV.U32 R81, RZ, RZ, R80 ;  /* 0x000000ffff517224 */ /* 0x000fe200078e0050 */
[----:B--2---:R-:W-:Y:S01]  /*15d20*/  @P1 SHF.R.U32.HI R81, RZ, R87, R0 ;  /* 0x00000057ff511219 */ /* 0x004fe20000011600 */
[C---:B------:R-:W-:Y:S01]  /*15d30*/  VIADD R99, R208.reuse, 0xc0 ;  /* 0x000000c0d0637836 */ /* 0x040fe20000000000 */
[-C--:B------:R-:W-:Y:S01]  /*15d40*/  ISETP.GE.AND P1, PT, R208, R3.reuse, PT ;  /* 0x00000003d000720c */ /* 0x080fe20003f26270 */
[----:B------:R-:W-:Y:S01]  /*15d50*/  IMAD.SHL.U32 R85, R24, 0x2, RZ ;  /* 0x0000000218557824 */ /* 0x000fe200078e00ff */
[----:B------:R-:W-:Y:S01]  /*15d60*/  SEL R24, RZ, 0xffffffff, P0 ;  /* 0xffffffffff187807 */ /* 0x000fe20000000000 */
[----:B------:R-:W-:Y:S01]  /*15d70*/  VIADD R97, R208, 0x100 ;  /* 0x00000100d0617836 */ /* 0x000fe20000000000 */
[----:B------:R-:W-:Y:S01]  /*15d80*/  SEL R0, RZ, 0x1, P1 ;  /* 0x00000001ff007807 */ /* 0x000fe20000800000 */
[----:B------:R-:W-:Y:S01]  /*15d90*/  IMAD.IADD R21, R21, 0x1, R83 ;  /* 0x0000000115157824 */ /* 0x000fe200078e0253 */
[----:B------:R-:W-:Y:S01]  /*15da0*/  ISETP.GE.AND P0, PT, R99, R3, PT ;  /* 0x000000036300720c */ /* 0x000fe20003f06270 */
[--C-:B------:R-:W-:Y:S01]  /*15db0*/  IMAD.MOV R83, RZ, RZ, -R81.reuse ;  /* 0x000000ffff537224 */ /* 0x100fe200078e0a51 */
[----:B------:R-:W-:Y:S01]  /*15dc0*/  LOP3.LUT R0, R85, 0x2, R0, 0xe2, !PT ;  /* 0x0000000255007812 */ /* 0x000fe200078ee200 */
[----:B------:R-:W-:Y:S01]  /*15dd0*/  IMAD.SHL.U32 R85, R24, 0x4, RZ ;  /* 0x0000000418557824 */ /* 0x000fe200078e00ff */
[----:B------:R-:W-:Y:S01]  /*15de0*/  SEL R24, RZ, 0xffffffff, P0 ;  /* 0xffffffffff187807 */ /* 0x000fe20000000000 */
[----:B------:R-:W-:Y:S01]  /*15df0*/  IMAD R83, R84, R83, R80 ;  /* 0x0000005354537224 */ /* 0x000fe200078e0250 */
[-C--:B------:R-:W-:Y:S01]  /*15e00*/  ISETP.GE.AND P0, PT, R97, R3.reuse, PT ;  /* 0x000000036100720c */ /* 0x080fe20003f06270 */
[C---:B------:R-:W-:Y:S01]  /*15e10*/  VIADD R95, R208.reuse, 0x140 ;  /* 0x00000140d05f7836 */ /* 0x040fe20000000000 */
[----:B------:R-:W-:Y:S01]  /*15e20*/  SHF.R.S32.HI R80, RZ, 0x1f, R81 ;  /* 0x0000001fff507819 */ /* 0x000fe20000011451 */
[----:B------:R-:W-:Y:S01]  /*15e30*/  VIADD R93, R208, 0x180 ;  /* 0x00000180d05d7836 */ /* 0x000fe20000000000 */
[----:B------:R-:W-:Y:S01]  /*15e40*/  LOP3.LUT R0, R85, 0x4, R0, 0xe2, !PT ;  /* 0x0000000455007812 */ /* 0x000fe200078ee200 */
[----:B------:R-:W-:Y:S01]  /*15e50*/  IMAD.SHL.U32 R85, R24, 0x8, RZ ;  /* 0x0000000818557824 */ /* 0x000fe200078e00ff */
[----:B------:R-:W-:Y:S01]  /*15e60*/  SEL R24, RZ, 0xffffffff, P0 ;  /* 0xffffffffff187807 */ /* 0x000fe20000000000 */
[----:B------:R-:W-:Y:S01]  /*15e70*/  IMAD R80, R80, UR4, RZ ;  /* 0x0000000450507c24 */ /* 0x000fe2000f8e02ff */
[-C--:B------:R-:W-:Y:S01]  /*15e80*/  ISETP.GE.AND P0, PT, R95, R3.reuse, PT ;  /* 0x000000035f00720c */ /* 0x080fe20003f06270 */
[----:B------:R-:W-:Y:S01]  /*15e90*/  IMAD.WIDE.U32 R20, R81, UR4, R20 ;  /* 0x0000000451147c25 */ /* 0x000fe2000f8e0014 */
[----:B------:R-:W-:Y:S01]  /*15ea0*/  LOP3.LUT R0, R85, 0x8, R0, 0xe2, !PT ;  /* 0x0000000855007812 */ /* 0x000fe200078ee200 */
[----:B------:R-:W-:Y:S02]  /*15eb0*/  BSSY B1, `(.L_x_5989) ;  /* 0x000004e000017945 */ /* 0x000fe40003800000 */
[----:B------:R-:W-:Y:S01]  /*15ec0*/  IMAD.SHL.U32 R87, R24, 0x10, RZ ;  /* 0x0000001018577824 */ /* 0x000fe200078e00ff */
[----:B------:R-:W-:Y:S01]  /*15ed0*/  SEL R24, RZ, 0xffffffff, P0 ;  /* 0xffffffffff187807 */ /* 0x000fe20000000000 */
[----:B------:R-:W-:Y:S01]  /*15ee0*/  IMAD R85, R81, UR5, R80 ;  /* 0x0000000551557c24 */ /* 0x000fe2000f8e0250 */
[----:B------:R-:W-:Y:S01]  /*15ef0*/  SHF.R.S32.HI R80, RZ, 0x1f, R83 ;  /* 0x0000001fff507819 */ /* 0x000fe20000011453 */
[----:B------:R-:W-:Y:S01]  /*15f00*/  ULDC.64 UR4, c[0x0][0xad8] ;  /* 0x0002b60000047ab9 */ /* 0x000fe20000000a00 */
[----:B------:R-:W-:Y:S01]  /*15f10*/  LOP3.LUT R0, R87, 0x10, R0, 0xe2, !PT ;  /* 0x0000001057007812 */ /* 0x000fe200078ee200 */
[----:B------:R-:W-:Y:S01]  /*15f20*/  IMAD.SHL.U32 R81, R24, 0x20, RZ ;  /* 0x0000002018517824 */ /* 0x000fe200078e00ff */
[----:B------:R-:W-:Y:S01]  /*15f30*/  ISETP.GE.AND P0, PT, R93, R3, PT ;  /* 0x000000035d00720c */ /* 0x000fe20003f06270 */
[----:B------:R-:W-:-:S02]  /*15f40*/  IMAD.IADD R21, R21, 0x1, R85 ;  /* 0x0000000115157824 */ /* 0x000fc400078e0255 */
[----:B------:R-:W-:Y:S01]  /*15f50*/  IMAD R80, R80, UR4, RZ ;  /* 0x0000000450507c24 */ /* 0x000fe2000f8e02ff */
[----:B------:R-:W-:Y:S01]  /*15f60*/  LOP3.LUT R0, R81, 0x20, R0, 0xe2, !PT ;  /* 0x0000002051007812 */ /* 0x000fe200078ee200 */
[----:B------:R-:W-:Y:S01]  /*15f70*/  IMAD R90, R23, R84, RZ ;  /* 0x00000054175a7224 */ /* 0x000fe200078e02ff */
[----:B------:R-:W-:Y:S01]  /*15f80*/  SEL R23, RZ, 0x40, P0 ;  /* 0x00000040ff177807 */ /* 0x000fe20000000000 */
[----:B------:R-:W-:Y:S02]  /*15f90*/  IMAD.IADD R199, R98, 0x1, R199 ;  /* 0x0000000162c77824 */ /* 0x000fe400078e02c7 */
[C---:B------:R-:W-:Y:S01]  /*15fa0*/  IMAD R81, R83.reuse, UR5, R80 ;  /* 0x0000000553517c24 */ /* 0x040fe2000f8e0250 */
[----:B------:R-:W-:Y:S01]  /*15fb0*/  LOP3.LUT R23, R0, R23, RZ, 0xfc, !PT ;  /* 0x0000001700177212 */ /* 0x000fe200078efcff */
[----:B------:R-:W-:Y:S01]  /*15fc0*/  IMAD.WIDE.U32 R20, R83, UR4, R20 ;  /* 0x0000000453147c25 */ /* 0x000fe2000f8e0014 */
[----:B------:R-:W-:Y:S01]  /*15fd0*/  ISETP.GE.AND P1, PT, R199, R90, PT ;  /* 0x0000005ac700720c */ /* 0x000fe20003f26270 */
[----:B------:R-:W-:-:S02]  /*15fe0*/  ULDC.64 UR4, c[0x0][0xa80] ;  /* 0x0002a00000047ab9 */ /* 0x000fc40000000a00 */
[----:B------:R-:W-:Y:S01]  /*15ff0*/  VIADD R91, R208, 0x1c0 ;  /* 0x000001c0d05b7836 */ /* 0x000fe20000000000 */
[----:B------:R-:W-:Y:S01]  /*16000*/  IADD3 R21, R21, R81, RZ ;  /* 0x0000005115157210 */ /* 0x000fe20007ffe0ff */
[----:B------:R-:W-:Y:S01]  /*16010*/  VIADD R0, R2, 0x28c20 ;  /* 0x00028c2002007836 */ /* 0x000fe20000000000 */
[----:B------:R-:W-:Y:S01]  /*16020*/  LEA R88, P2, R20, UR4, 0x1 ;  /* 0x0000000414587c11 */ /* 0x000fe2000f8408ff */
[C---:B------:R-:W-:Y:S01]  /*16030*/  VIADD R92, R208.reuse, 0x1c0 ;  /* 0x000001c0d05c7836 */ /* 0x040fe20000000000 */
        /* <DEDUP_REMOVED lines=10> */
[----:B------:R0:W1:Y:S01]  /*160e0*/  SHFL.IDX PT, R20, R88, RZ, 0x181f ;  /* 0x00181fff58147589 */ /* 0x00006200000e0000 */
[----:B------:R-:W-:Y:S01]  /*160f0*/  VIADD R104, R208, 0x40 ;  /* 0x00000040d0687836 */ /* 0x000fe20000000000 */
[----:B------:R-:W-:-:S02]  /*16100*/  LOP3.LUT R24, R23, R24, RZ, 0xfc, !PT ;  /* 0x0000001817187212 */ /* 0x000fc400078efcff */
[----:B------:R0:W2:Y:S01]  /*16110*/  SHFL.IDX PT, R21, R89, RZ, 0x181f ;  /* 0x00181fff59157589 */ /* 0x0000a200000e0000 */
[----:B------:R-:W-:Y:S02]  /*16120*/  SHF.R.S32.HI R92, RZ, 0x1f, R92 ;  /* 0x0000001fff5c7819 */ /* 0x000fe4000001145c */
        /* <DEDUP_REMOVED lines=11> */
[CC--:B-1----:R-:W-:Y:S02]  /*161e0*/  @!P1 LEA R80, P2, R103.reuse, R20.reuse, 0x1 ;  /* 0x0000001467509211 */ /* 0x0c2fe400078408ff */
[----:B--2---:R-:W-:Y:S02]  /*161f0*/  @!P0 IMAD.WIDE R82, R208, 0x2, R20 ;  /* 0x00000002d0528825 */ /* 0x004fe400078e0214 */
[----:B------:R-:W-:Y:S02]  /*16200*/  @!P1 LEA.HI.X R81, R103, R21, R104, 0x1, P2 ;  /* 0x0000001567519211 */ /* 0x000fe400010f0c68 */
[-C--:B------:R-:W-:Y:S01]  /*16210*/  ISETP.GE.AND P2, PT, R97, R3.reuse, PT ;  /* 0x000000036100720c */ /* 0x080fe20003f46270 */
[----:B-----5:R0:W-:Y:S01]  /*16220*/  @!P0 ST.E.128 desc[UR42][R82.64], R4 ;  /* 0x0000000452008985 */ /* 0x0201e2000c101d2a */
[----:B------:R-:W-:Y:S02]  /*16230*/  @!P5 LEA R86, P4, R101, R20, 0x1 ;  /* 0x000000146556d211 */ /* 0x000fe400078808ff */
[----:B------:R-:W-:Y:S01]  /*16240*/  LOP3.LUT P0, RZ, R23, 0x40, RZ, 0xc0, !PT ;  /* 0x0000004017ff7812 */ /* 0x000fe2000780c0ff */
[----:B------:R1:W-:Y:S01]  /*16250*/  @!P1 ST.E.128 desc[UR42][R80.64], R12 ;  /* 0x0000000c50009985 */ /* 0x0003e2000c101d2a */
[----:B------:R-:W-:-:S02]  /*16260*/  ISETP.GE.AND P1, PT, R95, R3, PT ;  /* 0x000000035f00720c */ /* 0x000fc40003f26270 */
[-C--:B------:R-:W-:Y:S02]  /*16270*/  @!P5 LEA.HI.X R87, R101, R21.reuse, R102, 0x1, P4 ;  /* 0x000000156557d211 */ /* 0x080fe400020f0c66 */
[----:B------:R-:W-:Y:S02]  /*16280*/  LOP3.LUT P4, RZ, R24, 0x80, RZ, 0xc0, !PT ;  /* 0x0000008018ff7812 */ /* 0x000fe4000788c0ff */
[CC--:B------:R-:W-:Y:S01]  /*16290*/  @!P3 LEA R84, P6, R99.reuse, R20.reuse, 0x1 ;  /* 0x000000146354b211 */ /* 0x0c0fe200078c08ff */
[----:B------:R3:W-:Y:S03]  /*162a0*/  @!P5 ST.E.128 desc[UR42][R86.64], R32 ;  /* 0x000000205600d985 */ /* 0x0007e6000c101d2a */
[----:B------:R-:W-:Y:S02]  /*162b0*/  @!P3 LEA.HI.X R85, R99, R21, R100, 0x1, P6 ;  /* 0x000000156355b211 */ /* 0x000fe400030f0c64 */
[----:B0-----:R-:W-:-:S03]  /*162c0*/  @!P2 LEA R4, P5, R97, R20, 0x1 ;  /* 0x000000146104a211 */ /* 0x001fc600078a08ff */
[----:B------:R3:W-:Y:S01]  /*162d0*/  @!P3 ST.E.128 desc[UR42][R84.64], R40 ;  /* 0x000000285400b985 */ /* 0x0007e2000c101d2a */
[-C--:B------:R-:W-:Y:S02]  /*162e0*/  @!P1 LEA R6, P6, R95, R20.reuse, 0x1 ;  /* 0x000000145f069211 */ /* 0x080fe400078c08ff */
[-C--:B-1----:R-:W-:Y:S02]  /*162f0*/  @P0 LEA R12, P3, R93, R20.reuse, 0x1 ;  /* 0x000000145d0c0211 */ /* 0x082fe400078608ff */
        /* <DEDUP_REMOVED lines=9> */
.L_x_5990:
[----:B------:R-:W-:Y:S05]  /*16390*/  BSYNC B1 ;  /* 0x0000000000017941 */ /* 0x000fea0003800000 */
.L_x_5989:
[----:B------:R-:W-:Y:S01]  /*163a0*/  VIADD R0, R199, 0x20 ;  /* 0x00000020c7007836 */ /* 0x000fe20000000000 */
[----:B---3-5:R0:W3:Y:S04]  /*163b0*/  SHFL.IDX PT, R7, R89, 0x1, 0x181f ;  /* 0x00381f0059077f89 */ /* 0x0280e800000e0000 */
[----:B------:R-:W-:Y:S01]  /*163c0*/  ISETP.GE.AND P0, PT, R0, R90, PT ;  /* 0x0000005a0000720c */ /* 0x000fe20003f06270 */
[----:B------:R0:W4:-:S12]  /*163d0*/  SHFL.IDX PT, R6, R88, 0x1, 0x181f ;  /* 0x00381f0058067f89 */ /* 0x00011800000e0000 */
[----:B0-----:R-:W-:Y:S05]  /*163e0*/  @P0 BRA `(.L_x_5991) ;  /* 0x0000001000580947 */ /* 0x001fea0003800000 */
[-C--:B------:R-:W-:Y:S02]  /*163f0*/  ISETP.GE.AND P5, PT, R103, R3.reuse, PT ;  /* 0x000000036700720c */ /* 0x080fe40003fa6270 */
[-C--:B------:R-:W-:Y:S02]  /*16400*/  ISETP.GE.AND P6, PT, R208, R3.reuse, PT ;  /* 0x00000003d000720c */ /* 0x080fe40003fc6270 */
[-C--:B------:R-:W-:Y:S02]  /*16410*/  ISETP.GE.AND P3, PT, R101, R3.reuse, PT ;  /* 0x000000036500720c */ /* 0x080fe40003f66270 */
[-C--:B------:R-:W-:Y:S02]  /*16420*/  ISETP.GE.AND P2, PT, R99, R3.reuse, PT ;  /* 0x000000036300720c */ /* 0x080fe40003f46270 */
[-C--:B------:R-:W-:Y:S02]  /*16430*/  ISETP.GE.AND P1, PT, R97, R3.reuse, PT ;  /* 0x000000036100720c */ /* 0x080fe40003f26270 */
[----:B------:R-:W-:-:S03]  /*16440*/  ISETP.GE.AND P0, PT, R95, R3, PT ;  /* 0x000000035f00720c */ /* 0x000fc60003f06270 */
[CC--:B----4-:R-:W-:Y:S02]  /*16450*/  @!P5 LEA R12, P4, R103.reuse, R6.reuse, 0x1 ;  /* 0x00000006670cd211 */ /* 0x0d0fe400078808ff */
[----:B---3--:R-:W-:Y:S02]  /*16460*/  @!P6 IMAD.WIDE R4, R208, 0x2, R6 ;  /* 0x00000002d004e825 */ /* 0x008fe400078e0206 */
[----:B------:R-:W-:Y:S02]  /*16470*/  @!P5 LEA.HI.X R13, R103, R7, R104, 0x1, P4 ;  /* 0x00000007670dd211 */ /* 0x000fe400020f0c68 */
[----:B------:R-:W-:Y:S01]  /*16480*/  LOP3.LUT P4, RZ, R23, 0x40, RZ, 0xc0, !PT ;  /* 0x0000004017ff7812 */ /* 0x000fe2000788c0ff */
[----:B------:R0:W-:Y:S01]  /*16490*/  @!P6 ST.E.128 desc[UR42][R4.64], R8 ;  /* 0x000000080400e985 */ /* 0x0001e2000c101d2a */
[----:B------:R-:W-:-:S03]  /*164a0*/  @!P3 LEA R14, P6, R101, R6, 0x1 ;  /* 0x00000006650eb211 */ /* 0x000fc600078c08ff */
[----:B------:R3:W-:Y:S01]  /*164b0*/  @!P5 ST.E.128 desc[UR42][R12.64], R28 ;  /* 0x0000001c0c00d985 */ /* 0x0007e2000c101d2a */
[-C--:B------:R-:W-:Y:S02]  /*164c0*/  @!P3 LEA.HI.X R15, R101, R7.reuse, R102, 0x1, P6 ;  /* 0x00000007650fb211 */ /* 0x080fe400030f0c66 */
[-C--:B-1----:R-:W-:Y:S02]  /*164d0*/  @!P2 LEA R20, P5, R99, R6.reuse, 0x1 ;  /* 0x000000066314a211 */ /* 0x082fe400078a08ff */
[-C--:B------:R-:W-:Y:S01]  /*164e0*/  @!P1 LEA R32, P6, R97, R6.reuse, 0x1 ;  /* 0x0000000661209211 */ /* 0x080fe200078c08ff */
[----:B------:R3:W-:Y:S01]  /*164f0*/  @!P3 ST.E.128 desc[UR42][R14.64], R36 ;  /* 0x000000240e00b985 */ /* 0x0007e2000c101d2a */
[----:B------:R-:W-:Y:S02]  /*16500*/  @!P0 LEA R34, P3, R95, R6, 0x1 ;  /* 0x000000065f228211 */ /* 0x000fe400078608ff */
[-C--:B--2---:R-:W-:Y:S02]  /*16510*/  @!P2 LEA.HI.X R21, R99, R7.reuse, R100, 0x1, P5 ;  /* 0x000000076315a211 */ /* 0x084fe400028f0c64 */
        /* <DEDUP_REMOVED lines=14> */
.L_x_5986:
[----:B------:R-:W4:Y:S01]  /*16600*/  LDL R9, [R1+0x50] ;  /* 0x0000500001097983 */ /* 0x000f220000100800 */
[----:B------:R-:W-:Y:S01]  /*16610*/  ULDC.64 UR4, c[0x0][0xc00] ;  /* 0x0003000000047ab9 */ /* 0x000fe20000000a00 */
[----:B------:R-:W4:Y:S01]  /*16620*/  LDC.64 R4, c[0x0][0xc00] ;  /* 0x00030000ff047b82 */ /* 0x000f220000000a00 */
[----:B------:R-:W-:Y:S01]  /*16630*/  ISETP.NE.U32.AND P0, PT, RZ, UR4, PT ;  /* 0x00000004ff007c0c */ /* 0x000fe2000bf05070 */
[----:B------:R-:W-:-:S03]  /*16640*/  IMAD.MOV.U32 R3, RZ, RZ, RZ ;  /* 0x000000ffff037224 */ /* 0x000fc600078e00ff */
[----:B------:R-:W-:Y:S01]  /*16650*/  ISETP.NE.AND.EX P0, PT, RZ, UR5, PT, P0 ;  /* 0x00000005ff007c0c */ /* 0x000fe2000bf05300 */
[----:B------:R-:W-:Y:S02]  /*16660*/  ULDC.64 UR4, c[0x0][0xc08] ;  /* 0x0003020000047ab9 */ /* 0x000fe40000000a00 */
[----:B------:R-:W-:Y:S01]  /*16670*/  ISETP.NE.U32.AND P1, PT, RZ, UR4, PT ;  /* 0x00000004ff007c0c */ /* 0x000fe2000bf25070 */
[----:B---3--:R-:W3:Y:S01]  /*16680*/  S2R R24, SR_TID.X ;  /* 0x0000000000187919 */ /* 0x008ee20000002100 */
[----:B------:R-:W0:Y:S02]  /*16690*/  LDC R21, c[0x0][0xbe8] ;  /* 0x0002fa00ff157b82 */ /* 0x000e240000000800 */
[----:B------:R-:W-:-:S13]  /*166a0*/  ISETP.NE.AND.EX P1, PT, RZ, UR5, PT, P1 ;  /* 0x00000005ff007c0c */ /* 0x000fda000bf25310 */
[----:B------:R-:W1:Y:S01]  /*166b0*/  @P1 LDC.64 R6, c[0x0][0xc08] ;  /* 0x00030200ff061b82 */ /* 0x000e620000000a00 */
[----:B------:R-:W-:Y:S02]  /*166c0*/  ULDC UR4, c[0x0][0xa88] ;  /* 0x0002a20000047ab9 */ /* 0x000fe40000000800 */
[----:B------:R-:W-:Y:S02]  /*166d0*/  IMAD.U32 R0, RZ, RZ, UR4 ;  /* 0x00000004ff007e24 */ /* 0x000fe4000f8e00ff */
[----:B----4-:R-:W-:-:S04]  /*166e0*/  IMAD.WIDE R4, R9, 0x4, R4 ;  /* 0x0000000409047825 */ /* 0x010fc800078e0204 */
[----:B-1----:R-:W-:Y:S01]  /*166f0*/  @P1 IMAD.WIDE R6, R9, 0x4, R6 ;  /* 0x0000000409061825 */ /* 0x002fe200078e0206 */
[----:B------:R1:W5:Y:S03]  /*16700*/  @P0 LDG.E R3, desc[UR42][R4.64] ;  /* 0x0000002a04030981 */ /* 0x000366000c1e1900 */
[----:B---3--:R-:W-:Y:S01]  /*16710*/  VIADD R24, R24, 0xffffff80 ;  /* 0xffffff8018187836 */ /* 0x008fe20000000000 */
[----:B------:R1:W5:Y:S01]  /*16720*/  @P1 LDG.E R0, desc[UR42][R6.64] ;  /* 0x0000002a06001981 */ /* 0x000362000c1e1900 */
[----:B------:R-:W-:-:S03]  /*16730*/  SHF.R.S32.HI R8, RZ, 0x1f, R9 ;  /* 0x0000001fff087819 */ /* 0x000fc60000011409 */
[----:B------:R-:W-:Y:S01]  /*16740*/  ISETP.GE.AND P2, PT, R24, 0x40, PT ;  /* 0x000000401800780c */ /* 0x000fe20003f46270 */
[----:B0-----:R-:W-:-:S12]  /*16750*/  @P1 BRA `(.L_x_5992) ;  /* 0x0000000000101947 */ /* 0x001fd80003800000 */
[----:B------:R-:W-:Y:S05]  /*16760*/  @!P0 BRA `(.L_x_5992) ;  /* 0x00000000000c8947 */ /* 0x000fea0003800000 */
[----:B-1----:R-:W3:Y:S04]  /*16770*/  LDG.E R7, desc[UR42][R4.64] ;  /* 0x0000002a04077981 */ /* 0x002ee8000c1e1900 */
[----:B-----5:R-:W3:Y:S02]  /*16780*/  LDG.E R0, desc[UR42][R4.64+0x4] ;  /* 0x0000042a04007981 */ /* 0x020ee4000c1e1900 */
[----:B---3--:R-:W-:-:S07]  /*16790*/  IMAD.IADD R0, R0, 0x1, -R7 ;  /* 0x0000000100007824 */ /* 0x008fce00078e0a07 */
.L_x_5992:
[----:B------:R-:W3:Y:S01]  /*167a0*/  LDL R28, [R1+0x4c] ;  /* 0x00004c00011c7983 */ /* 0x000ee20000100800 */
[----:B------:R-:W-:Y:S01]  /*167b0*/  BSSY B1, `(.L_x_5993) ;  /* 0x000002d000017945 */ /* 0x000fe20003800000 */
[----:B------:R-:W-:Y:S02]  /*167c0*/  SEL R13, R9, RZ, !P0 ;  /* 0x000000ff090d7207 */ /* 0x000fe40004000000 */
[----:B------:R-:W-:Y:S02]  /*167d0*/  SEL R14, R8, RZ, !P0 ;  /* 0x000000ff080e7207 */ /* 0x000fe40004000000 */
[----:B-----5:R-:W-:Y:S02]  /*167e0*/  SHF.R.S32.HI R10, RZ, 0x1f, R3 ;  /* 0x0000001fff0a7819 */ /* 0x020fe40000011403 */
[----:B---3--:R-:W-:Y:S01]  /*167f0*/  SHF.R.S32.HI R12, RZ, 0x1f, R28 ;  /* 0x0000001fff0c7819 */ /* 0x008fe2000001141c */
[----:B------:R-:W-:Y:S06]  /*16800*/  @P2 BRA `(.L_x_5994) ;  /* 0x00000000009c2947 */ /* 0x000fec0003800000 */
[----:B-1----:R-:W0:Y:S01]  /*16810*/  S2R R6, SR_TID.X ;  /* 0x0000000000067919 */ /* 0x002e220000002100 */
[----:B------:R-:W1:Y:S02]  /*16820*/  LDC R20, c[0x0][0xbe8] ;  /* 0x0002fa00ff147b82 */ /* 0x000e640000000800 */
[----:B-1----:R-:W-:Y:S01]  /*16830*/  IMAD R4, R0, R20, RZ ;  /* 0x0000001400047224 */ /* 0x002fe200078e02ff */
[----:B0-----:R-:W-:-:S04]  /*16840*/  IADD3 R11, R199, -0x80, R6 ;  /* 0xffffff80c70b7810 */ /* 0x001fc80007ffe006 */
        /* <DEDUP_REMOVED lines=9> */
[----:B------:R-:W0:Y:S01]  /*168e0*/  @P0 LDC R6, c[0x0][0xbec] ;  /* 0x0002fb00ff060b82 */ /* 0x000e220000000800 */
[----:B------:R-:W-:Y:S01]  /*168f0*/  IMAD R9, R28, UR5, R8 ;  /* 0x000000051c097c24 */ /* 0x000fe2000f8e0208 */
[----:B------:R-:W-:-:S03]  /*16900*/  ULDC.64 UR4, c[0x0][0xb98] ;  /* 0x0002e60000047ab9 */ /* 0x000fc60000000a00 */
[----:B------:R-:W-:-:S03]  /*16910*/  IMAD.IADD R5, R5, 0x1, R9 ;  /* 0x0000000105057824 */ /* 0x000fc600078e0209 */
[----:B------:R-:W1:Y:S01]  /*16920*/  @P0 LDC R15, c[0x0][0xbf0] ;  /* 0x0002fc00ff0f0b82 */ /* 0x000e620000000800 */
[----:B------:R-:W-:-:S04]  /*16930*/  IMAD.WIDE.U32 R4, R13, UR4, R4 ;  /* 0x000000040d047c25 */ /* 0x000fc8000f8e0004 */
[----:B0-----:R-:W-:-:S05]  /*16940*/  @P0 IMAD.HI.U32 R6, R11, R6, RZ ;  /* 0x000000060b060227 */ /* 0x001fca00078e00ff */
[----:B-1----:R-:W-:Y:S01]  /*16950*/  @P0 SHF.R.U32.HI R7, RZ, R15, R6 ;  /* 0x0000000fff070219 */ /* 0x002fe20000011606 */
        /* <DEDUP_REMOVED lines=18> */
.L_x_5994:
[----:B------:R-:W-:Y:S05]  /*16a80*/  BSYNC B1 ;  /* 0x0000000000017941 */ /* 0x000fea0003800000 */
.L_x_5993:
[----:B------:R-:W-:Y:S01]  /*16a90*/  ISETP.NE.AND P0, PT, R21, 0x1, PT ;  /* 0x000000011500780c */ /* 0x000fe20003f05270 */
[----:B------:R-:W3:Y:S01]  /*16aa0*/  LDC R23, c[0x0][0xac8] ;  /* 0x0002b200ff177b82 */ /* 0x000ee20000000800 */
[----:B------:R-:W-:Y:S01]  /*16ab0*/  ULDC.64 UR4, c[0x0][0xaa0] ;  /* 0x0002a80000047ab9 */ /* 0x000fe20000000a00 */
[--C-:B------:R-:W-:Y:S01]  /*16ac0*/  SHF.R.S32.HI R8, RZ, 0x1f, R24.reuse ;  /* 0x0000001fff087819 */ /* 0x100fe20000011418 */
[----:B01----:R-:W-:Y:S01]  /*16ad0*/  IMAD R6, R10, UR4, RZ ;  /* 0x000000040a067c24 */ /* 0x003fe2000f8e02ff */
[----:B------:R-:W-:Y:S01]  /*16ae0*/  SHF.R.S32.HI R15, RZ, 0x1f, R24 ;  /* 0x0000001fff0f7819 */ /* 0x000fe20000011418 */
[----:B------:R-:W-:Y:S01]  /*16af0*/  IMAD.WIDE.U32 R4, R3, UR4, RZ ;  /* 0x0000000403047c25 */ /* 0x000fe2000f8e00ff */
        /* <DEDUP_REMOVED lines=10> */
[----:B------:R-:W-:Y:S01]  /*16ba0*/  IADD3 R35, R208, 0x140, RZ ;  /* 0x00000140d0237810 */ /* 0x000fe20007ffe0ff */
[----:B------:R-:W-:-:S02]  /*16bb0*/  IMAD.IADD R8, R24, 0x1, -R8 ;  /* 0x0000000118087824 */ /* 0x000fc400078e0a08 */
[----:B------:R-:W-:Y:S01]  /*16bc0*/  VIADD R42, R208, 0x40 ;  /* 0x00000040d02a7836 */ /* 0x000fe20000000000 */
[----:B------:R-:W1:Y:S01]  /*16bd0*/  @P0 LDC R9, c[0x0][0xbf0] ;  /* 0x0002fc00ff090b82 */ /* 0x000e620000000800 */
[C---:B------:R-:W-:Y:S01]  /*16be0*/  IMAD R3, R28.reuse, UR5, R3 ;  /* 0x000000051c037c24 */ /* 0x040fe2000f8e0203 */
[----:B------:R-:W-:Y:S01]  /*16bf0*/  SHF.R.S32.HI R35, RZ, 0x1f, R35 ;  /* 0x0000001fff237819 */ /* 0x000fe20000011423 */
[----:B------:R-:W-:Y:S01]  /*16c00*/  IMAD.WIDE.U32 R4, R28, UR4, R4 ;  /* 0x000000041c047c25 */ /* 0x000fe2000f8e0004 */
[----:B------:R-:W-:Y:S01]  /*16c10*/  ULDC.64 UR4, c[0x0][0xaf0] ;  /* 0x0002bc0000047ab9 */ /* 0x000fe20000000a00 */
[-C--:B---3--:R-:W-:Y:S02]  /*16c20*/  ISETP.GE.AND P1, PT, R42, R23.reuse, PT ;  /* 0x000000172a00720c */ /* 0x088fe40003f26270 */
[----:B------:R-:W-:Y:S01]  /*16c30*/  IMAD R6, R8, 0x20, R15 ;  /* 0x0000002008067824 */ /* 0x000fe200078e020f */
[----:B------:R-:W-:Y:S01]  /*16c40*/  ISETP.GE.AND P2, PT, R208, R23, PT ;  /* 0x00000017d000720c */ /* 0x000fe20003f46270 */
[----:B------:R-:W-:Y:S01]  /*16c50*/  IMAD.IADD R5, R5, 0x1, R3 ;  /* 0x0000000105057824 */ /* 0x000fe200078e0203 */
[----:B------:R-:W-:Y:S01]  /*16c60*/  SEL R10, RZ, 0xffffffff, P1 ;  /* 0xffffffffff0a7807 */ /* 0x000fe20000800000 */
[----:B------:R-:W-:-:S02]  /*16c70*/  IMAD R3, R14, UR4, RZ ;  /* 0x000000040e037c24 */ /* 0x000fc4000f8e02ff */
[----:B------:R-:W-:Y:S01]  /*16c80*/  IMAD.IADD R8, R199, 0x1, R6 ;  /* 0x00000001c7087824 */ /* 0x000fe200078e0206 */
[----:B------:R-:W-:Y:S01]  /*16c90*/  SHF.L.U32 R10, R10, 0x1, RZ ;  /* 0x000000010a0a7819 */ /* 0x000fe200000006ff */
[----:B------:R-:W-:Y:S02]  /*16ca0*/  VIADD R40, R208, 0x80 ;  /* 0x00000080d0287836 */ /* 0x000fe40000000000 */
[C---:B------:R-:W-:Y:S02]  /*16cb0*/  IMAD R3, R13.reuse, UR5, R3 ;  /* 0x000000050d037c24 */ /* 0x040fe4000f8e0203 */
[----:B------:R-:W-:Y:S01]  /*16cc0*/  IMAD.WIDE.U32 R4, R13, UR4, R4 ;  /* 0x000000040d047c25 */ /* 0x000fe2000f8e0004 */
[----:B------:R-:W-:-:S03]  /*16cd0*/  ULDC.64 UR4, c[0x0][0xae0] ;  /* 0x0002b80000047ab9 */ /* 0x000fc60000000a00 */
[----:B0-----:R-:W-:Y:S01]  /*16ce0*/  @P0 IMAD.HI.U32 R6, R8, R7, RZ ;  /* 0x0000000708060227 */ /* 0x001fe200078e00ff */
[----:B------:R-:W-:Y:S02]  /*16cf0*/  SEL R7, RZ, 0x1, P2 ;  /* 0x00000001ff077807 */ /* 0x000fe40001000000 */
[----:B------:R-:W-:Y:S01]  /*16d00*/  ISETP.GE.AND P2, PT, R40, R23, PT ;  /* 0x000000172800720c */ /* 0x000fe20003f46270 */
[C---:B------:R-:W-:Y:S02]  /*16d10*/  VIADD R38, R208.reuse, 0xc0 ;  /* 0x000000c0d0267836 */ /* 0x040fe40000000000 */
[----:B------:R-:W-:Y:S02]  /*16d20*/  IMAD.IADD R5, R5, 0x1, R3 ;  /* 0x0000000105057824 */ /* 0x000fe400078e0203 */
[----:B------:R-:W-:Y:S01]  /*16d30*/  IMAD.MOV.U32 R3, RZ, RZ, R8 ;  /* 0x000000ffff037224 */ /* 0x000fe200078e0008 */
[----:B-1----:R-:W-:Y:S01]  /*16d40*/  @P0 SHF.R.U32.HI R3, RZ, R9, R6 ;  /* 0x00000009ff030219 */ /* 0x002fe20000011606 */
[----:B------:R-:W-:Y:S01]  /*16d50*/  VIADD R36, R208, 0x100 ;  /* 0x00000100d0247836 */ /* 0x000fe20000000000 */
[----:B------:R-:W-:Y:S01]  /*16d60*/  LOP3.LUT R9, R10, 0x2, R7, 0xe2, !PT ;  /* 0x000000020a097812 */ /* 0x000fe200078ee207 */
[----:B------:R-:W-:Y:S01]  /*16d70*/  IMAD R29, R0, R21, RZ ;  /* 0x00000015001d7224 */ /* 0x000fe200078e02ff */
[----:B------:R-:W-:Y:S01]  /*16d80*/  ISETP.GE.AND P1, PT, R38, R23, PT ;  /* 0x000000172600720c */ /* 0x000fe20003f26270 */
[--C-:B------:R-:W-:Y:S01]  /*16d90*/  IMAD.MOV R7, RZ, RZ, -R3.reuse ;  /* 0x000000ffff077224 */ /* 0x100fe200078e0a03 */
[----:B------:R-:W-:Y:S01]  /*16da0*/  SEL R10, RZ, 0xffffffff, P2 ;  /* 0xffffffffff0a7807 */ /* 0x000fe20001000000 */
[----:B------:R-:W-:Y:S01]  /*16db0*/  VIADD R34, R208, 0x140 ;  /* 0x00000140d0227836 */ /* 0x000fe20000000000 */
[----:B------:R-:W-:Y:S01]  /*16dc0*/  SHF.R.S32.HI R6, RZ, 0x1f, R3 ;  /* 0x0000001fff067819 */ /* 0x000fe20000011403 */
[----:B------:R-:W-:Y:S01]  /*16dd0*/  IMAD R7, R21, R7, R8 ;  /* 0x0000000715077224 */ /* 0x000fe200078e0208 */
[----:B------:R-:W-:Y:S01]  /*16de0*/  SEL R11, RZ, 0xffffffff, P1 ;  /* 0xffffffffff0b7807 */ /* 0x000fe20000800000 */
[----:B------:R-:W-:Y:S01]  /*16df0*/  IMAD.SHL.U32 R10, R10, 0x4, RZ ;  /* 0x000000040a0a7824 */ /* 0x000fe200078e00ff */
[----:B------:R-:W-:Y:S01]  /*16e00*/  ISETP.GE.AND P0, PT, R36, R23, PT ;  /* 0x000000172400720c */ /* 0x000fe20003f06270 */
[----:B------:R-:W-:-:S02]  /*16e10*/  IMAD R6, R6, UR4, RZ ;  /* 0x0000000406067c24 */ /* 0x000fc4000f8e02ff */
[----:B------:R-:W-:Y:S01]  /*16e20*/  IMAD.SHL.U32 R11, R11, 0x8, RZ ;  /* 0x000000080b0b7824 */ /* 0x000fe200078e00ff */
[----:B------:R-:W-:Y:S01]  /*16e30*/  LOP3.LUT R0, R10, 0x4, R9, 0xe2, !PT ;  /* 0x000000040a007812 */ /* 0x000fe200078ee209 */
[C---:B------:R-:W-:Y:S01]  /*16e40*/  IMAD R9, R3.reuse, UR5, R6 ;  /* 0x0000000503097c24 */ /* 0x040fe2000f8e0206 */
[----:B------:R-:W-:Y:S01]  /*16e50*/  SEL R6, RZ, 0xffffffff, P0 ;  /* 0xffffffffff067807 */ /* 0x000fe20000000000 */
[----:B------:R-:W-:Y:S01]  /*16e60*/  IMAD.WIDE.U32 R4, R3, UR4, R4 ;  /* 0x0000000403047c25 */ /* 0x000fe2000f8e0004 */
[----:B------:R-:W-:Y:S01]  /*16e70*/  LOP3.LUT R3, R11, 0x8, R0, 0xe2, !PT ;  /* 0x000000080b037812 */ /* 0x000fe200078ee200 */
[----:B------:R-:W-:Y:S01]  /*16e80*/  ULDC.64 UR4, c[0x0][0xad8] ;  /* 0x0002b60000047ab9 */ /* 0x000fe20000000a00 */
[----:B------:R-:W-:Y:S01]  /*16e90*/  SHF.R.S32.HI R0, RZ, 0x1f, R7 ;  /* 0x0000001fff007819 */ /* 0x000fe20000011407 */
[----:B------:R-:W-:Y:S01]  /*16ea0*/  VIADD R32, R208, 0x180 ;  /* 0x00000180d0207836 */ /* 0x000fe20000000000 */
[----:B------:R-:W-:Y:S01]  /*16eb0*/  ISETP.GE.AND P0, PT, R34, R23, PT ;  /* 0x000000172200720c */ /* 0x000fe20003f06270 */
[----:B------:R-:W-:-:S02]  /*16ec0*/  IMAD.SHL.U32 R6, R6, 0x10, RZ ;  /* 0x0000001006067824 */ /* 0x000fc400078e00ff */
[----:B------:R-:W-:Y:S01]  /*16ed0*/  IMAD.IADD R5, R5, 0x1, R9 ;  /* 0x0000000105057824 */ /* 0x000fe200078e0209 */
[----:B------:R-:W-:Y:S01]  /*16ee0*/  SEL R8, RZ, 0xffffffff, P0 ;  /* 0xffffffffff087807 */ /* 0x000fe20000000000 */
[----:B------:R-:W-:Y:S01]  /*16ef0*/  IMAD R0, R0, UR4, RZ ;  /* 0x0000000400007c24 */ /* 0x000fe2000f8e02ff */
[----:B------:R-:W-:Y:S01]  /*16f00*/  ISETP.GE.AND P0, PT, R32, R23, PT ;  /* 0x000000172000720c */ /* 0x000fe20003f06270 */
[----:B------:R-:W-:Y:S01]  /*16f10*/  IMAD.IADD R28, R15, 0x1, R199 ;  /* 0x000000010f1c7824 */ /* 0x000fe200078e02c7 */
[----:B------:R-:W-:Y:S01]  /*16f20*/  LOP3.LUT R6, R6, 0x10, R3, 0xe2, !PT ;  /* 0x0000001006067812 */ /* 0x000fe200078ee203 */
[C---:B------:R-:W-:Y:S02]  /*16f30*/  IMAD R3, R7.reuse, UR5, R0 ;  /* 0x0000000507037c24 */ /* 0x040fe4000f8e0200 */
[----:B------:R-:W-:Y:S01]  /*16f40*/  IMAD.WIDE.U32 R4, R7, UR4, R4 ;  /* 0x0000000407047c25 */ /* 0x000fe2000f8e0004 */
[----:B------:R-:W-:Y:S01]  /*16f50*/  SEL R7, RZ, 0x40, P0 ;  /* 0x00000040ff077807 */ /* 0x000fe20000000000 */
[----:B------:R-:W-:Y:S01]  /*16f60*/  ULDC.64 UR4, c[0x0][0xa80] ;  /* 0x0002a00000047ab9 */ /* 0x000fe20000000a00 */
[----:B------:R-:W-:Y:S01]  /*16f70*/  ISETP.GE.AND P0, PT, R28, R29, PT ;  /* 0x0000001d1c00720c */ /* 0x000fe20003f06270 */
[----:B------:R-:W-:Y:S01]  /*16f80*/  IMAD.SHL.U32 R9, R8, 0x20, RZ ;  /* 0x0000002008097824 */ /* 0x000fe200078e00ff */
[----:B------:R-:W-:Y:S01]  /*16f90*/  LEA R20, P1, R4, UR4, 0x1 ;  /* 0x0000000404147c11 */ /* 0x000fe2000f8208ff */
[----:B------:R-:W-:-:S02]  /*16fa0*/  VIADD R30, R208, 0x1c0 ;  /* 0x000001c0d01e7836 */ /* 0x000fc40000000000 */
        /* <DEDUP_REMOVED lines=11> */
[----:B------:R0:W1:Y:S01]  /*17060*/  SHFL.IDX PT, R6, R20, RZ, 0x181f ;  /* 0x00181fff14067589 */ /* 0x00006200000e0000 */
        /* <DEDUP_REMOVED lines=14> */
[-C--:B-1----:R-:W-:Y:S02]  /*17150*/  @!P2 LEA R8, P0, R42, R6.reuse, 0x1 ;  /* 0x000000062a08a211 */ /* 0x082fe400078008ff */
        /* <DEDUP_REMOVED lines=26> */
.L_x_5996:
[----:B------:R-:W-:Y:S05]  /*17300*/  BSYNC B1 ;  /* 0x0000000000017941 */ /* 0x000fea0003800000 */
.L_x_5995:
[----:B------:R-:W-:Y:S01]  /*17310*/  VIADD R0, R28, 0x20 ;  /* 0x000000201c007836 */ /* 0x000fe20000000000 */
[----:B---34-:R0:W3:Y:S04]  /*17320*/  SHFL.IDX PT, R7, R3, 0x1, 0x181f ;  /* 0x00381f0003077f89 */ /* 0x0180e800000e0000 */
[----:B------:R-:W-:Y:S01]  /*17330*/  ISETP.GE.AND P0, PT, R0, R29, PT ;  /* 0x0000001d0000720c */ /* 0x000fe20003f06270 */
[----:B-1----:R0:W1:-:S12]  /*17340*/  SHFL.IDX PT, R6, R20, 0x1, 0x181f ;  /* 0x00381f0014067f89 */ /* 0x00205800000e0000 */
[----:B0-----:R-:W-:Y:S05]  /*17350*/  @P0 BRA `(.L_x_5991) ;  /* 0x00000000007c0947 */ /* 0x001fea0003800000 */
[-C--:B------:R-:W-:Y:S02]  /*17360*/  ISETP.GE.AND P6, PT, R208, R23.reuse, PT ;  /* 0x00000017d000720c */ /* 0x080fe40003fc6270 */
[-C--:B------:R-:W-:Y:S02]  /*17370*/  ISETP.GE.AND P5, PT, R42, R23.reuse, PT ;  /* 0x000000172a00720c */ /* 0x080fe40003fa6270 */
[-C--:B------:R-:W-:Y:S02]  /*17380*/  ISETP.GE.AND P4, PT, R40, R23.reuse, PT ;  /* 0x000000172800720c */ /* 0x080fe40003f86270 */
[-C--:B------:R-:W-:Y:S02]  /*17390*/  ISETP.GE.AND P3, PT, R38, R23.reuse, PT ;  /* 0x000000172600720c */ /* 0x080fe40003f66270 */
[-C--:B------:R-:W-:Y:S02]  /*173a0*/  ISETP.GE.AND P2, PT, R36, R23.reuse, PT ;  /* 0x000000172400720c */ /* 0x080fe40003f46270 */
[----:B------:R-:W-:-:S03]  /*173b0*/  ISETP.GE.AND P1, PT, R34, R23, PT ;  /* 0x000000172200720c */ /* 0x000fc60003f26270 */
[----:B-1-3--:R-:W-:Y:S02]  /*173c0*/  @!P6 IMAD.WIDE R4, R208, 0x2, R6 ;  /* 0x00000002d004e825 */ /* 0x00afe400078e0206 */
        /* <DEDUP_REMOVED lines=24> */
.L_x_5991:
[----:B------:R-:W-:Y:S05]  /*17550*/  BSYNC B0 ;  /* 0x0000000000007941 */ /* 0x000fea0003800000 */
.L_x_5985:
[----:B------:R-:W-:Y:S02]  /*17560*/  ULDC UR4, c[0x0][0xc3c] ;  /* 0x00030f0000047ab9 */ /* 0x000fe40000000800 */
[----:B------:R-:W-:-:S13]  /*17570*/  ISETP.GE.AND P0, PT, R27, UR4, PT ;  /* 0x000000041b007c0c */ /* 0x000fda000bf06270 */
[----:B------:R-:W-:Y:S05]  /*17580*/  @!P0 BRA `(.L_x_5997) ;  /* 0xfffffe9c00fc8947 */ /* 0x000fea000383ffff */
[----:B------:R-:W-:Y:S05]  /*17590*/  BRA `(.L_x_5778) ;  /* 0x0000007c00107947 */ /* 0x000fea0003800000 */
.L_x_5776:
        /* <DEDUP_REMOVED lines=16> */
.L_x_5998:
        /* <DEDUP_REMOVED lines=41> */
.L_x_6004:
        /* <DEDUP_REMOVED lines=12> */
.L_x_6003:
[----:B------:R-:W-:Y:S05]  /*179f0*/  BSYNC B0 ;  /* 0x0000000000007941 */ /* 0x000fea0003800000 */
.L_x_6002:
        /* <DEDUP_REMOVED lines=20> */
.L_x_6000:
        /* <DEDUP_REMOVED lines=20> */
.L_x_6005:
        /* <DEDUP_REMOVED lines=30> */
[----:B------:R-:W-:Y:S01]  /*17e60*/  IABS R8, R15 ;  /* 0x0000000f00087213 */ /* 0x000fe20000000000 */
[----:B------:R-:W-:-:S03]  /*17e70*/  IMAD.MOV R18, RZ, RZ, -R15 ;  /* 0x000000ffff127224 */ /* 0x000fc600078e0a0f */
[----:B------:R-:W0:Y:S08]  /*17e80*/  I2F.RP R7, R8 ;  /* 0x0000000800077306 */ /* 0x000e300000209400 */
[----:B0-----:R-:W0:Y:S02]  /*17e90*/  MUFU.RCP R7, R7 ;  /* 0x0000000700077308 */ /* 0x001e240000001000 */
[----:B0-----:R-:W-:-:S06]  /*17ea0*/  VIADD R3, R7, 0xffffffe ;  /* 0x0ffffffe07037836 */ /* 0x001fcc0000000000 */
[----:B------:R-:W0:Y:S02]  /*17eb0*/  F2I.FTZ.U32.TRUNC.NTZ R3, R3 ;  /* 0x0000000300037305 */ /* 0x000e24000021f000 */
[----:B0-----:R-:W-:-:S04]  /*17ec0*/  IMAD.MOV R10, RZ, RZ, -R3 ;  /* 0x000000ffff0a7224 */ /* 0x001fc800078e0a03 */
        /* <DEDUP_REMOVED lines=22> */
.L_x_6001:
[----:B------:R-:W-:Y:S02]  /*18030*/  IMAD.MOV.U32 R17, RZ, RZ, RZ ;  /* 0x000000ffff117224 */ /* 0x000fe400078e00ff */
[----:B------:R-:W-:Y:S02]  /*18040*/  IMAD.U32 R16, RZ, RZ, UR6 ;  /* 0x00000006ff107e24 */ /* 0x000fe4000f8e00ff */
[----:B------:R-:W-:-:S07]  /*18050*/  IMAD.MOV.U32 R18, RZ, RZ, RZ ;  /* 0x000000ffff127224 */ /* 0x000fce00078e00ff */
.L_x_6006:
[----:B------:R-:W-:-:S13]  /*18060*/  ISETP.NE.AND P0, PT, R5, RZ, PT ;  /* 0x000000ff0500720c */ /* 0x000fda0003f05270 */
[----:B------:R-:W0:Y:S01]  /*18070*/  @!P0 S2R R3, SR_CgaCtaId ;  /* 0x0000000000038919 */ /* 0x000e220000008800 */
[----:B------:R-:W-:-:S04]  /*18080*/  @!P0 MOV R2, 0x400 ;  /* 0x0000040000028802 */ /* 0x000fc80000000f00 */
[----:B0-----:R-:W-:-:S05]  /*18090*/  @!P0 LEA R2, R3, R2, 0x18 ;  /* 0x0000000203028211 */ /* 0x001fca00078ec0ff */
[----:B------:R0:W-:Y:S01]  /*180a0*/  @!P0 STS.128 [R2+0x28cd0], R16 ;  /* 0x028cd01002008388 */ /* 0x0001e20000000c00 */
[----:B------:R-:W-:Y:S06]  /*180b0*/  BAR.ARV 0x5, 0x180 ;  /* 0x0146000000007b1d */ /* 0x000fec0000002000 */
.L_x_5999:
        /* <DEDUP_REMOVED lines=8> */
[----:B------:R-:W-:Y:S01]  /*18140*/  LOP3.LUT R4, R0, 0x7f, RZ, 0xc0, !PT ;  /* 0x0000007f00047812 */ /* 0x000fe200078ec0ff */
[----:B------:R-:W-:Y:S01]  /*18150*/  UMOV UR4, 0x400 ;  /* 0x0000040000047882 */ /* 0x000fe20000000000 */
[----:B------:R0:W-:Y:S01]  /*18160*/  STL [R1+0x1c], RZ ;  /* 0x00001cff01007387 */ /* 0x0001e20000100800 */
[----:B------:R-:W-:Y:S01]  /*18170*/  BSSY B8, `(.L_x_6007) ;  /* 0x00006cf000087945 */ /* 0x000fe20003800000 */
[----:B------:R-:W-:Y:S01]  /*18180*/  LOP3.LUT R3, R2, 0x1f8, RZ, 0xc0, !PT ;  /* 0x000001f802037812 */ /* 0x000fe200078ec0ff */
[----:B------:R-:W-:Y:S01]  /*18190*/  IMAD.SHL.U32 R36, R4, 0x8, RZ ;  /* 0x0000000804247824 */ /* 0x000fe200078e00ff */
[----:B------:R-:W-:Y:S01]  /*181a0*/  LOP3.LUT R2, R2, 0x38, RZ, 0xc0, !PT ;  /* 0x0000003802027812 */ /* 0x000fe200078ec0ff */
[----:B------:R-:W-:Y:S01]  /*181b0*/  IMAD.MOV.U32 R28, RZ, RZ, 0x1 ;  /* 0x00000001ff1c7424 */ /* 0x000fe200078e00ff */
[----:B------:R-:W-:Y:S01]  /*181c0*/  LOP3.LUT R3, R3, 0x38, R0, 0x78, !PT ;  /* 0x0000003803037812 */ /* 0x000fe200078e7800 */
[----:B------:R-:W-:Y:S01]  /*181d0*/  IMAD.SHL.U32 R0, R0, 0x10, RZ ;  /* 0x0000001000007824 */ /* 0x000fe200078e00ff */
[----:B------:R-:W-:-:S02]  /*181e0*/  CS2R R24, SRZ ;  /* 0x0000000000187805 */ /* 0x000fc4000001ff00 */
[----:B------:R-:W-:Y:S01]  /*181f0*/  MOV R26, 0x1 ;  /* 0x00000001001a7802 */ /* 0x000fe20000000f00 */
[----:B------:R-:W-:Y:S01]  /*18200*/  ULDC.64 UR40, c[0x0][0x198] ;  /* 0x0000660000287ab9 */ /* 0x000fe20000000a00 */
[----:B------:R-:W-:Y:S01]  /*18210*/  LOP3.LUT R36, R3, 0x200, R36, 0xf8, !PT ;  /* 0x0000020003247812 */ /* 0x000fe200078ef824 */
[----:B------:R-:W-:Y:S01]  /*18220*/  ULOP3.LUT UR38, UR36, 0x2, URZ, 0xfc, !UPT ;  /* 0x0000000224267892 */ /* 0x000fe2000f8efc3f */
[----:B------:R-:W-:Y:S01]  /*18230*/  SHF.R.U32.HI R3, RZ, 0x3, R4 ;  /* 0x00000003ff037819 */ /* 0x000fe20000011604 */
[----:B------:R-:W-:Y:S01]  /*18240*/  ULDC UR37, c[0x0][0xc] ;  /* 0x0000030000257ab9 */ /* 0x000fe20000000800 */
[C---:B------:R-:W-:Y:S02]  /*18250*/  LOP3.LUT R4, R2.reuse, 0x80, RZ, 0xfc, !PT ;  /* 0x0000008002047812 */ /* 0x040fe400078efcff */
[----:B------:R-:W-:Y:S02]  /*18260*/  LOP3.LUT R0, R3, 0x70, R0, 0xf8, !PT ;  /* 0x0000007003007812 */ /* 0x000fe400078ef800 */
[C---:B------:R-:W-:Y:S01]  /*18270*/  LOP3.LUT R0, R2.reuse, 0xc0, RZ, 0xfc, !PT ;  /* 0x000000c002007812 */ /* 0x040fe200078efcff */
[----:B-1----:R-:W-:Y:S01]  /*18280*/  ULEA UR4, UR5, UR4, 0x18 ;  /* 0x0000000405047291 */ /* 0x002fe2000f8ec03f */
[----:B------:R-:W-:-:S02]  /*18290*/  LOP3.LUT R0, R2, 0x140, RZ, 0xfc, !PT ;  /* 0x0000014002007812 */ /* 0x000fc400078efcff */
[C---:B------:R-:W-:Y:S02]  /*182a0*/  LOP3.LUT R3, R2.reuse, 0x40, RZ, 0xfc, !PT ;  /* 0x0000004002037812 */ /* 0x040fe400078efcff */
[C---:B------:R-:W-:Y:S01]  /*182b0*/  LOP3.LUT R3, R2.reuse, 0x100, RZ, 0xfc, !PT ;  /* 0x0000010002037812 */ /* 0x040fe200078efcff */
[----:B------:R-:W-:Y:S01]  /*182c0*/  IMAD.U32 R23, RZ, RZ, UR4 ;  /* 0x00000004ff177e24 */ /* 0x000fe2000f8e00ff */
[C---:B------:R-:W-:Y:S02]  /*182d0*/  LOP3.LUT R3, R2.reuse, 0x180, RZ, 0xfc, !PT ;  /* 0x0000018002037812 */ /* 0x040fe400078efcff */
[----:B------:R-:W-:Y:S01]  /*182e0*/  LOP3.LUT R2, R2, 0x1c0, RZ, 0xfc, !PT ;  /* 0x000001c002027812 */ /* 0x000fe200078efcff */
[----:B------:R-:W-:-:S05]  /*182f0*/  IMAD R0, R36, 0x2, R23 ;  /* 0x0000000224007824 */ /* 0x000fca00078e0217 */
[----:B------:R0:W-:Y:S02]  /*18300*/  STL [R1+0x34], R0 ;  /* 0x0000340001007387 */ /* 0x0001e40000100800 */
.L_x_6130:
[----:B------:R-:W-:Y:S05]  /*18310*/  YIELD ;  /* 0x0000000000007946 */ /* 0x000fea0003800000 */
[----:B------:R-:W-:Y:S01]  /*18320*/  ULDC.64 UR4, c[0x0][0xa28] ;  /* 0x00028a0000047ab9 */ /* 0x000fe20000000a00 */
[----:B------:R-:W-:Y:S01]  /*18330*/  IMAD.MOV.U32 R33, RZ, RZ, RZ ;  /* 0x000000ffff217224 */ /* 0x000fe200078e00ff */
[----:B------:R-:W-:Y:S01]  /*18340*/  ISETP.NE.U32.AND P0, PT, RZ, UR4, PT ;  /* 0x00000004ff007c0c */ /* 0x000fe2000bf05070 */
[----:B-1----:R-:W1:Y:S01]  /*18350*/  LDC.64 R4, c[0x0][0xa00] ;  /* 0x00028000ff047b82 */ /* 0x002e620000000a00 */
[----:B------:R-:W-:Y:S02]  /*18360*/  ULDC.64 UR6, c[0x0][0xa10] ;  /* 0x0002840000067ab9 */ /* 0x000fe40000000a00 */
[----:B------:R-:W-:Y:S01]  /*18370*/  ISETP.NE.AND.EX P0, PT, RZ, UR5, PT, P0 ;  /* 0x00000005ff007c0c */ /* 0x000fe2000bf05300 */
[----:B------:R-:W-:-:S12]  /*18380*/  ULDC.64 UR4, c[0x0][0xa18] ;  /* 0x0002860000047ab9 */ /* 0x000fd80000000a00 */
[----:B--2---:R-:W2:Y:S02]  /*18390*/  @P0 LDC.64 R2, c[0x0][0xa28] ;  /* 0x00028a00ff020b82 */ /* 0x004ea40000000a00 */
[----:B--2---:R-:W-:-:S05]  /*183a0*/  @P0 IMAD.WIDE R2, R19, 0x4, R2 ;  /* 0x0000000413020825 */ /* 0x004fca00078e0202 */
[----:B------:R2:W5:Y:S01]  /*183b0*/  @P0 LDG.E R33, desc[UR42][R2.64] ;  /* 0x0000002a02210981 */ /* 0x000562000c1e1900 */
[----:B------:R-:W-:Y:S01]  /*183c0*/  ISETP.NE.U32.AND P0, PT, RZ, UR4, PT ;  /* 0x00000004ff007c0c */ /* 0x000fe2000bf05070 */
[----:B------:R-:W-:Y:S01]  /*183d0*/  IMAD.MOV.U32 R31, RZ, RZ, RZ ;  /* 0x000000ffff1f7224 */ /* 0x000fe200078e00ff */
[----:B------:R-:W-:Y:S01]  /*183e0*/  ISETP.NE.U32.AND P1, PT, RZ, UR6, PT ;  /* 0x00000006ff007c0c */ /* 0x000fe2000bf25070 */
[----:B0-----:R-:W-:Y:S01]  /*183f0*/  IMAD.MOV.U32 R0, RZ, RZ, RZ ;  /* 0x000000ffff007224 */ /* 0x001fe200078e00ff */
[----:B------:R-:W-:Y:S01]  /*18400*/  ISETP.NE.AND.EX P2, PT, RZ, UR5, PT, P0 ;  /* 0x00000005ff007c0c */ /* 0x000fe2000bf45300 */
[----:B------:R-:W-:Y:S01]  /*18410*/  ULDC.64 UR4, c[0x0][0xa00] ;  /* 0x0002800000047ab9 */ /* 0x000fe20000000a00 */
[----:B------:R-:W-:Y:S01]  /*18420*/  ISETP.NE.AND.EX P1, PT, RZ, UR7, PT, P1 ;  /* 0x00000007ff007c0c */ /* 0x000fe2000bf25310 */
[----:B-1----:R-:W-:Y:S01]  /*18430*/  IMAD.WIDE R4, R19, 0x4, R4 ;  /* 0x0000000413047825 */ /* 0x002fe200078e0204 */
[----:B------:R-:W-:Y:S01]  /*18440*/  ISETP.NE.U32.AND P0, PT, RZ, UR4, PT ;  /* 0x00000004ff007c0c */ /* 0x000fe2000bf05070 */
[----:B--2---:R-:W0:Y:S08]  /*18450*/  LDC.64 R2, c[0x0][0xa10] ;  /* 0x00028400ff027b82 */ /* 0x004e300000000a00 */
[----:B---3--:R-:W1:Y:S01]  /*18460*/  @P2 LDC.64 R6, c[0x0][0xa18] ;  /* 0x00028600ff062b82 */ /* 0x008e620000000a00 */
[----:B------:R-:W-:Y:S01]  /*18470*/  ULDC UR4, c[0x0][0x288] ;  /* 0x0000a20000047ab9 */ /* 0x000fe20000000800 */
[----:B------:R-:W-:Y:S01]  /*18480*/  ISETP.NE.AND.EX P0, PT, RZ, UR5, PT, P0 ;  /* 0x00000005ff007c0c */ /* 0x000fe2000bf05300 */
[----:B------:R-:W-:Y:S01]  /*18490*/  IMAD.U32 R8, RZ, RZ, UR4 ;  /* 0x00000004ff087e24 */ /* 0x000fe2000f8e00ff */
[----:B------:R-:W-:-:S11]  /*184a0*/  ULDC.64 UR4, c[0x0][0x418] ;  /* 0x0001060000047ab9 */ /* 0x000fd60000000a00 */
[----:B------:R-:W5:Y:S01]  /*184b0*/  @P0 LDG.E R31, desc[UR42][R4.64] ;  /* 0x0000002a041f0981 */ /* 0x000f62000c1e1900 */
[----:B0-----:R-:W-:-:S05]  /*184c0*/  IMAD.WIDE R2, R19, 0x4, R2 ;  /* 0x0000000413027825 */ /* 0x001fca00078e0202 */
[----:B------:R-:W5:Y:S01]  /*184d0*/  @P1 LDG.E R0, desc[UR42][R2.64] ;  /* 0x0000002a02001981 */ /* 0x000f62000c1e1900 */
[----:B-1----:R-:W-:-:S05]  /*184e0*/  @P2 IMAD.WIDE R6, R19, 0x4, R6 ;  /* 0x0000000413062825 */ /* 0x002fca00078e0206 */
        /* <DEDUP_REMOVED lines=11> */
[----:B------:R-:W-:Y:S01]  /*185a0*/  IMAD.MOV.U32 R12, RZ, RZ, R8 ;  /* 0x000000ffff0c7224 */ /* 0x000fe200078e0008 */
[----:B----4-:R-:W-:Y:S06]  /*185b0*/  @P2 BRA `(.L_x_6008) ;  /* 0x0000000000142947 */ /* 0x010fec0003800000 */
[----:B------:R-:W-:Y:S05]  /*185c0*/  @!P0 BRA `(.L_x_6008) ;  /* 0x0000000000108947 */ /* 0x000fea0003800000 */
[----:B------:R-:W2:Y:S04]  /*185d0*/  LDG.E R9, desc[UR42][R4.64] ;  /* 0x0000002a04097981 */ /* 0x000ea8000c1e1900 */
[----:B------:R-:W2:Y:S02]  /*185e0*/  LDG.E R6, desc[UR42][R4.64+0x4] ;  /* 0x0000042a04067981 */ /* 0x000ea4000c1e1900 */
[----:B--2---:R-:W-:-:S05]  /*185f0*/  IMAD.IADD R12, R6, 0x1, -R9 ;  /* 0x00000001060c7824 */ /* 0x004fca00078e0a09 */
[----:B------:R1:W-:Y:S02]  /*18600*/  STL [R1+0x4], R12 ;  /* 0x0000040c01007387 */ /* 0x0003e40000100800 */
.L_x_6008:
[----:B------:R-:W-:Y:S02]  /*18610*/  ULDC.64 UR4, c[0x0][0xa20] ;  /* 0x0002880000047ab9 */ /* 0x000fe40000000a00 */
[----:B------:R-:W-:-:S04]  /*18620*/  ISETP.NE.U32.AND P0, PT, RZ, UR4, PT ;  /* 0x00000004ff007c0c */ /* 0x000fc8000bf05070 */
[----:B------:R-:W-:-:S13]  /*18630*/  ISETP.NE.AND.EX P0, PT, RZ, UR5, PT, P0 ;  /* 0x00000005ff007c0c */ /* 0x000fda000bf05300 */
[----:B------:R-:W-:Y:S05]  /*18640*/  @!P0 BRA `(.L_x_6009) ;  /* 0x0000000000108947 */ /* 0x000fea0003800000 */
[----:B------:R-:W2:Y:S02]  /*18650*/  LDC.64 R4, c[0x0][0xa20] ;  /* 0x00028800ff047b82 */ /* 0x000ea40000000a00 */
[----:B--2---:R-:W-:-:S05]  /*18660*/  IMAD.WIDE R4, R19, 0x4, R4 ;  /* 0x0000000413047825 */ /* 0x004fca00078e0204 */
[----:B------:R2:W5:Y:S01]  /*18670*/  LDG.E R10, desc[UR42][R4.64] ;  /* 0x0000002a040a7981 */ /* 0x000562000c1e1900 */
[----:B------:R-:W-:Y:S05]  /*18680*/  BRA `(.L_x_6010) ;  /* 0x0000000000247947 */ /* 0x000fea0003800000 */
.L_x_6009:
[----:B------:R-:W-:Y:S02]  /*18690*/  ULDC.64 UR4, c[0x0][0xa08] ;  /* 0x0002820000047ab9 */ /* 0x000fe40000000a00 */
[----:B------:R-:W-:-:S04]  /*186a0*/  ISETP.NE.U32.AND P0, PT, RZ, UR4, PT ;  /* 0x00000004ff007c0c */ /* 0x000fc8000bf05070 */
[----:B------:R-:W-:-:S13]  /*186b0*/  ISETP.NE.AND.EX P0, PT, RZ, UR5, PT, P0 ;  /* 0x00000005ff007c0c */ /* 0x000fda000bf05300 */
[----:B------:R-:W-:Y:S05]  /*186c0*/  @!P0 BRA `(.L_x_6010) ;  /* 0x0000000000148947 */ /* 0x000fea0003800000 */
[----:B------:R-:W2:Y:S02]  /*186d0*/  LDC.64 R4, c[0x0][0xa08] ;  /* 0x00028200ff047b82 */ /* 0x000ea40000000a00 */
[----:B--2---:R-:W-:-:S05]  /*186e0*/  IMAD.WIDE R4, R19, 0x4, R4 ;  /* 0x0000000413047825 */ /* 0x004fca00078e0204 */
[----:B------:R-:W2:Y:S04]  /*186f0*/  LDG.E R10, desc[UR42][R4.64] ;  /* 0x0000002a040a7981 */ /* 0x000ea8000c1e1900 */
[----:B------:R-:W2:Y:S02]  /*18700*/  LDG.E R9, desc[UR42][R4.64+0x4] ;  /* 0x0000042a04097981 */ /* 0x000ea4000c1e1900 */
[----:B--2---:R-:W-:-:S07]  /*18710*/  IMAD.IADD R10, R9, 0x1, -R10 ;  /* 0x00000001090a7824 */ /* 0x004fce00078e0a0a */
.L_x_6010:
[----:B--2---:R-:W2:Y:S01]  /*18720*/  @P1 LDG.E R4, desc[UR42][R2.64] ;  /* 0x0000002a02041981 */ /* 0x004ea2000c1e1900 */
[----:B------:R-:W3:Y:S03]  /*18730*/  LDC R5, c[0x0][0x448] ;  /* 0x00011200ff057b82 */ /* 0x000ee60000000800 */
[----:B------:R-:W2:Y:S01]  /*18740*/  @P1 LDG.E R9, desc[UR42][R2.64+0x4] ;  /* 0x0000042a02091981 */ /* 0x000ea2000c1e1900 */
[----:B-----5:R-:W-:Y:S01]  /*18750*/  IADD3 R10, -R33, R10, RZ ;  /* 0x0000000a210a7210 */ /* 0x020fe20007ffe1ff */
[----:B------:R-:W-:-:S04]  /*18760*/  IMAD.SHL.U32 R32, R17, 0x40, RZ ;  /* 0x0000004011207824 */ /* 0x000fc800078e00ff */
[----:B0-----:R-:W-:Y:S01]  /*18770*/  VIADD R8, R32, 0x3f ;  /* 0x0000003f20087836 */ /* 0x001fe20000000000 */
[----:B---3--:R-:W-:-:S13]  /*18780*/  ISETP.NE.AND P2, PT, R5, 0x1, PT ;  /* 0x000000010500780c */ /* 0x008fda0003f45270 */
[----:B------:R-:W0:Y:S08]  /*18790*/  @P2 LDC R6, c[0x0][0x44c] ;  /* 0x00011300ff062b82 */ /* 0x000e300000000800 */
[----:B------:R-:W3:Y:S01]  /*187a0*/  @P2 LDC R5, c[0x0][0x450] ;  /* 0x00011400ff052b82 */ /* 0x000ee20000000800 */
[----:B0-----:R-:W-:-:S05]  /*187b0*/  @P2 IMAD.HI.U32 R6, R8, R6, RZ ;  /* 0x0000000608062227 */ /* 0x001fca00078e00ff */
[----:B---3--:R-:W-:Y:S01]  /*187c0*/  @P2 SHF.R.U32.HI R8, RZ, R5, R6 ;  /* 0x00000005ff082219 */ /* 0x008fe20000011606 */
[----:B--2---:R-:W-:-:S04]  /*187d0*/  @P1 IMAD.IADD R7, R9, 0x1, -R4 ;  /* 0x0000000109071824 */ /* 0x004fc800078e0a04 */
[----:B------:R-:W-:-:S04]  /*187e0*/  IMAD.IADD R17, R10, 0x1, R7 ;  /* 0x000000010a117824 */ /* 0x000fc800078e0207 */
[C---:B------:R-:W-:Y:S01]  /*187f0*/  VIADD R9, R17.reuse, 0x3f ;  /* 0x0000003f11097836 */ /* 0x040fe20000000000 */
[----:B------:R-:W-:-:S04]  /*18800*/  IADD3 R6, R17, 0x1, -R12 ;  /* 0x0000000111067810 */ /* 0x000fc80007ffe80c */
[----:B------:R-:W-:Y:S01]  /*18810*/  SHF.R.S32.HI R2, RZ, 0x1f, R9 ;  /* 0x0000001fff027819 */ /* 0x000fe20000011409 */
[----:B------:R-:W-:-:S03]  /*18820*/  IMAD.IADD R8, R6, 0x1, R8 ;  /* 0x0000000106087824 */ /* 0x000fc600078e0208 */
[----:B------:R-:W-:Y:S02]  /*18830*/  LEA.HI R9, R2, R9, RZ, 0x6 ;  /* 0x0000000902097211 */ /* 0x000fe400078f30ff */
[----:B------:R-:W0:Y:S02]  /*18840*/  LDC.64 R2, c[0x0][0x9e0] ;  /* 0x00027800ff027b82 */ /* 0x000e240000000a00 */
[----:B------:R-:W-:Y:S02]  /*18850*/  SHF.R.S32.HI R9, RZ, 0x6, R9 ;  /* 0x00000006ff097819 */ /* 0x000fe40000011409 */
[----:B0-----:R-:W-:Y:S01]  /*18860*/  ISETP.GE.AND P3, PT, R3, 0x1, PT ;  /* 0x000000010300780c */ /* 0x001fe20003f66270 */
[----:B------:R-:W-:-:S12]  /*18870*/  IMAD.IADD R2, R8, 0x1, R2 ;  /* 0x0000000108027824 */ /* 0x000fd800078e0202 */
[----:B------:R-:W-:Y:S05]  /*18880*/  @!P3 BRA `(.L_x_6011) ;  /* 0x000000000048b947 */ /* 0x000fea0003800000 */
        /* <DEDUP_REMOVED lines=11> */
.L_x_6013:
[----:B------:R-:W-:-:S13]  /*18940*/  ISETP.NE.AND P0, PT, R3, 0x1, PT ;  /* 0x000000010300780c */ /* 0x000fda0003f05270 */
[----:B------:R-:W0:Y:S02]  /*18950*/  @P0 LDC.64 R4, c[0x0][0x9e8] ;  /* 0x00027a00ff040b82 */ /* 0x000e240000000a00 */
[----:B0-----:R-:W-:-:S05]  /*18960*/  @P0 IMAD.HI.U32 R4, R11, R4, RZ ;  /* 0x000000040b040227 */ /* 0x001fca00078e00ff */
[----:B------:R-:W-:-:S07]  /*18970*/  @P0 SHF.R.U32.HI R11, RZ, R5, R4 ;  /* 0x00000005ff0b0219 */ /* 0x000fce0000011604 */
.L_x_6014:
[----:B------:R-:W-:Y:S05]  /*18980*/  BSYNC B0 ;  /* 0x0000000000007941 */ /* 0x000fea0003800000 */
.L_x_6012:
[----:B------:R-:W-:-:S05]  /*18990*/  IMAD R11, R11, R3, R3 ;  /* 0x000000030b0b7224 */ /* 0x000fca00078e0203 */
[----:B------:R-:W-:-:S07]  /*189a0*/  VIMNMX R2, R2, R11, PT ;  /* 0x0000000b02027248 */ /* 0x000fce0003fe0100 */
.L_x_6011:
[----:B------:R-:W0:Y:S01]  /*189b0*/  @P2 LDC R8, c[0x0][0x44c] ;  /* 0x00011300ff082b82 */ /* 0x000e220000000800 */
[----:B------:R-:W-:Y:S01]  /*189c0*/  IMAD.MOV.U32 R4, RZ, RZ, R32 ;  /* 0x000000ffff047224 */ /* 0x000fe200078e0020 */
[----:B------:R-:W-:-:S06]  /*189d0*/  ULDC UR4, c[0x0][0x9dc] ;  /* 0x0002770000047ab9 */ /* 0x000fcc0000000800 */
[----:B------:R-:W2:Y:S01]  /*189e0*/  @P2 LDC R5, c[0x0][0x450] ;  /* 0x00011400ff052b82 */ /* 0x000ea20000000800 */
[----:B0-----:R-:W-:-:S05]  /*189f0*/  @P2 IMAD.HI.U32 R8, R32, R8, RZ ;  /* 0x0000000820082227 */ /* 0x001fca00078e00ff */
[----:B--2---:R-:W-:Y:S01]  /*18a00*/  @P2 SHF.R.U32.HI R4, RZ, R5, R8 ;  /* 0x00000005ff042219 */ /* 0x004fe20000011608 */
[----:B------:R-:W-:-:S04]  /*18a10*/  IMAD.IADD R8, R17, 0x1, -R12 ;  /* 0x0000000111087824 */ /* 0x000fc800078e0a0c */
[----:B-1----:R-:W-:-:S04]  /*18a20*/  IMAD.IADD R12, R8, 0x1, R4 ;  /* 0x00000001080c7824 */ /* 0x002fc800078e0204 */
        /* <DEDUP_REMOVED lines=12> */
.L_x_6017:
[----:B------:R-:W-:-:S13]  /*18af0*/  ISETP.NE.AND P0, PT, R3, 0x1, PT ;  /* 0x000000010300780c */ /* 0x000fda0003f05270 */
[----:B------:R-:W0:Y:S02]  /*18b00*/  @P0 LDC.64 R4, c[0x0][0x9e8] ;  /* 0x00027a00ff040b82 */ /* 0x000e240000000a00 */
[----:B0-----:R-:W-:-:S05]  /*18b10*/  @P0 IMAD.HI.U32 R4, R12, R4, RZ ;  /* 0x000000040c040227 */ /* 0x001fca00078e00ff */
[----:B------:R-:W-:-:S07]  /*18b20*/  @P0 SHF.R.U32.HI R12, RZ, R5, R4 ;  /* 0x00000005ff0c0219 */ /* 0x000fce0000011604 */
.L_x_6018:
[----:B------:R-:W-:Y:S05]  /*18b30*/  BSYNC B0 ;  /* 0x0000000000007941 */ /* 0x000fea0003800000 */
.L_x_6016:
[----:B------:R-:W-:-:S05]  /*18b40*/  IMAD R3, R12, R3, RZ ;  /* 0x000000030c037224 */ /* 0x000fca00078e02ff */
[----:B------:R-:W-:-:S07]  /*18b50*/  VIMNMX R11, R11, R3, !PT ;  /* 0x000000030b0b7248 */ /* 0x000fce0007fe0100 */
.L_x_6015:
[----:B------:R-:W-:Y:S01]  /*18b60*/  VIADD R2, R2, 0x3f ;  /* 0x0000003f02027836 */ /* 0x000fe20000000000 */
[----:B------:R-:W-:Y:S04]  /*18b70*/  BSSY B0, `(.L_x_6019) ;  /* 0x00001af000007945 */ /* 0x000fe80003800000 */
[----:B------:R-:W-:-:S04]  /*18b80*/  SHF.R.S32.HI R3, RZ, 0x1f, R2 ;  /* 0x0000001fff037819 */ /* 0x000fc80000011402 */
[----:B------:R-:W-:Y:S02]  /*18b90*/  LEA.HI R3, R3, R2, RZ, 0x6 ;  /* 0x0000000203037211 */ /* 0x000fe400078f30ff */
[----:B------:R-:W-:Y:S02]  /*18ba0*/  SHF.R.S32.HI R2, RZ, 0x1f, R11 ;  /* 0x0000001fff027819 */ /* 0x000fe4000001140b */
[----:B------:R-:W-:Y:S02]  /*18bb0*/  SHF.R.S32.HI R3, RZ, 0x6, R3 ;  /* 0x00000006ff037819 */ /* 0x000fe40000011403 */
[----:B------:R-:W-:Y:S02]  /*18bc0*/  LEA.HI R2, R2, R11, RZ, 0x6 ;  /* 0x0000000b02027211 */ /* 0x000fe400078f30ff */
[----:B------:R-:W-:Y:S02]  /*18bd0*/  VIMNMX R3, R9, R3, PT ;  /* 0x0000000309037248 */ /* 0x000fe40003fe0100 */
[----:B------:R-:W-:-:S04]  /*18be0*/  SHF.R.S32.HI R2, RZ, 0x6, R2 ;  /* 0x00000006ff027819 */ /* 0x000fc80000011402 */
[----:B------:R-:W-:-:S05]  /*18bf0*/  VIMNMX R2, RZ, R2, !PT ;  /* 0x00000002ff027248 */ /* 0x000fca0007fe0100 */
[--C-:B------:R-:W-:Y:S02]  /*18c00*/  IMAD R2, R2, 0x40, -R10.reuse ;  /* 0x0000004002027824 */ /* 0x100fe400078e0a0a */
[----:B------:R-:W-:-:S03]  /*18c10*/  IMAD R10, R3, 0x40, -R10 ;  /* 0x00000040030a7824 */ /* 0x000fc600078e0a0a */
[----:B------:R-:W-:Y:S02]  /*18c20*/  VIMNMX R4, RZ, R2, !PT ;  /* 0x00000002ff047248 */ /* 0x000fe40007fe0100 */
[----:B------:R-:W-:-:S04]  /*18c30*/  VIMNMX R7, R10, R7, PT ;  /* 0x000000070a077248 */ /* 0x000fc80003fe0100 */
[----:B------:R-:W-:Y:S02]  /*18c40*/  ISETP.GT.AND P0, PT, R7, R4, PT ;  /* 0x000000040700720c */ /* 0x000fe40003f04270 */
[----:B------:R-:W-:-:S11]  /*18c50*/  SHF.R.U32.HI R4, RZ, 0x6, R4 ;  /* 0x00000006ff047819 */ /* 0x000fd60000011604 */
[----:B------:R-:W-:Y:S01]  /*18c60*/  @P0 VIADD R2, R7, 0x3f ;  /* 0x0000003f07020836 */ /* 0x000fe20000000000 */
[----:B------:R-:W-:-:S04]  /*18c70*/  MOV R7, R4 ;  /* 0x0000000400077202 */ /* 0x000fc80000000f00 */
[----:B------:R-:W-:-:S04]  /*18c80*/  @P0 SHF.R.S32.HI R3, RZ, 0x1f, R2 ;  /* 0x0000001fff030819 */ /* 0x000fc80000011402 */
[----:B------:R-:W-:-:S04]  /*18c90*/  @P0 LEA.HI R3, R3, R2, RZ, 0x6 ;  /* 0x0000000203030211 */ /* 0x000fc800078f30ff */
[----:B------:R-:W-:Y:S02]  /*18ca0*/  @P0 SHF.R.S32.HI R7, RZ, 0x6, R3 ;  /* 0x00000006ff070819 */ /* 0x000fe40000011403 */
        /* <DEDUP_REMOVED lines=10> */
.L_x_6185:
[----:B-1----:R-:W-:Y:S02]  /*18d50*/  ISETP.NE.AND P0, PT, R14, RZ, PT ;  /* 0x000000ff0e00720c */ /* 0x002fe40003f05270 */
[----:B------:R-:W-:-:S11]  /*18d60*/  PLOP3.LUT P6, PT, PT, PT, PT, 0x8, 0x0 ;  /* 0x000000000000781c */ /* 0x000fd60003fce170 */
[----:B------:R-:W-:Y:S05]  /*18d70*/  @P0 BRA `(.L_x_6022) ;  /* 0x00000000000c0947 */ /* 0x000fea0003800000 */
[----:B------:R-:W-:-:S03]  /*18d80*/  UMOV UR4, 0xffffffff ;  /* 0xffffffff00047882 */ /* 0x000fc60000000000 */
[----:B------:R-:W-:Y:S05]  /*18d90*/  BRA.DIV UR4, `(.L_x_6023) ;  /* 0x0000007604ac7947 */ /* 0x000fea000b800000 */
[----:B------:R-:W-:-:S13]  /*18da0*/  ELECT P6, URZ, PT ;  /* 0x00000000003f782f */ /* 0x000fda00038c0000 */
.L_x_6022:
[----:B0-----:R-:W2:Y:S01]  /*18db0*/  LDL R2, [R1+0x1c] ;  /* 0x00001c0001027983 */ /* 0x001ea20000100800 */
[----:B------:R-:W-:Y:S01]  /*18dc0*/  BSSY B1, `(.L_x_6024) ;  /* 0x0000008000017945 */ /* 0x000fe20003800000 */
[----:B--2---:R-:W-:-:S05]  /*18dd0*/  VIADD R2, R2, 0x1 ;  /* 0x0000000102027836 */ /* 0x004fca0000000000 */
[----:B------:R-:W-:-:S04]  /*18de0*/  LEA.HI R3, R2, R2, RZ, 0x1 ;  /* 0x0000000202037211 */ /* 0x000fc800078f08ff */
[----:B------:R-:W-:-:S05]  /*18df0*/  LOP3.LUT R3, R3, 0xfffffffe, RZ, 0xc0, !PT ;  /* 0xfffffffe03037812 */ /* 0x000fca00078ec0ff */
[----:B------:R-:W-:-:S05]  /*18e00*/  IMAD.IADD R2, R2, 0x1, -R3 ;  /* 0x0000000102027824 */ /* 0x000fca00078e0a03 */
[----:B------:R-:W-:-:S04]  /*18e10*/  SHF.L.U32 R2, R2, 0x1f, RZ ;  /* 0x0000001f02027819 */ /* 0x000fc800000006ff */
[----:B------:R-:W0:Y:S02]  /*18e20*/  SYNCS.PHASECHK.TRANS64.TRYWAIT P0, [R23+URZ+0x28c20], R2 ;  /* 0x028c2002170075a7 */ /* 0x000e24000800017f */
[----:B0-----:R-:W-:Y:S05]  /*18e30*/  @!P0 BRA `(.L_x_6025) ;  /* 0x0000007400a48947 */ /* 0x001fea0003800000 */
.L_x_6188:
[----:B------:R-:W-:Y:S05]  /*18e40*/  BSYNC B1 ;  /* 0x0000000000017941 */ /* 0x000fea0003800000 */
.L_x_6024:
[----:B------:R-:W-:Y:S04]  /*18e50*/  BSSY B1, `(.L_x_6026) ;  /* 0x00000b7000017945 */ /* 0x000fe80003800000 */
[----:B------:R-:W-:Y:S05]  /*18e60*/  @!P6 BRA `(.L_x_6027) ;  /* 0x0000000800d4e947 */ /* 0x000fea0003800000 */
[----:B------:R-:W-:Y:S01]  /*18e70*/  IMAD R12, R24, 0x8, R23 ;  /* 0x00000008180c7824 */ /* 0x000fe200078e0217 */
[----:B0-----:R-:W-:Y:S01]  /*18e80*/  SHF.L.U32 R2, R28, 0x1f, RZ ;  /* 0x0000001f1c027819 */ /* 0x001fe200000006ff */
[----:B------:R-:W0:Y:S01]  /*18e90*/  S2R R3, SR_TID.X ;  /* 0x0000000000037919 */ /* 0x000e220000002100 */
[----:B------:R-:W-:Y:S02]  /*18ea0*/  BSSY B2, `(.L_x_6028) ;  /* 0x0000005000027945 */ /* 0x000fe40003800000 */
[----:B------:R-:W1:Y:S01]  /*18eb0*/  SYNCS.PHASECHK.TRANS64.TRYWAIT P0, [R12+URZ+0x28ca0], R2 ;  /* 0x028ca0020c0075a7 */ /* 0x000e62000800017f */
[----:B0-----:R-:W-:-:S04]  /*18ec0*/  LOP3.LUT R3, R3, 0x7f, RZ, 0xc0, !PT ;  /* 0x0000007f03037812 */ /* 0x001fc800078ec0ff */
[----:B------:R-:W-:Y:S01]  /*18ed0*/  ISETP.NE.AND P1, PT, R3, RZ, PT ;  /* 0x000000ff0300720c */ /* 0x000fe20003f25270 */
[----:B-1----:R-:W-:-:S12]  /*18ee0*/  @!P0 BRA `(.L_x_6029) ;  /* 0x00000074008c8947 */ /* 0x002fd80003800000 */
.L_x_6189:
[----:B------:R-:W-:Y:S05]  /*18ef0*/  BSYNC B2 ;  /* 0x0000000000027941 */ /* 0x000fea0003800000 */
.L_x_6028:
[----:B------:R-:W-:Y:S04]  /*18f00*/  BSSY B2, `(.L_x_6030) ;  /* 0x0000009000027945 */ /* 0x000fe80003800000 */
[----:B------:R-:W-:Y:S05]  /*18f10*/  @P1 BRA `(.L_x_6031) ;  /* 0x00000000001c1947 */ /* 0x000fea0003800000 */
[----:B------:R-:W1:Y:S01]  /*18f20*/  S2R R10, SR_TID.X ;  /* 0x00000000000a7919 */ /* 0x000e620000002100 */
[----:B------:R-:W-:-:S04]  /*18f30*/  IMAD.MOV.U32 R3, RZ, RZ, 0x2000 ;  /* 0x00002000ff037424 */ /* 0x000fc800078e00ff */
[----:B------:R2:W-:Y:S01]  /*18f40*/  SYNCS.ARRIVE.TRANS64 RZ, [R12+URZ+0x28c90], R3 ;  /* 0x028c90030cff79a7 */ /* 0x0005e2000800003f */
[----:B-1----:R-:W-:-:S04]  /*18f50*/  LOP3.LUT R10, R10, 0x1f, RZ, 0xc0, !PT ;  /* 0x0000001f0a0a7812 */ /* 0x002fc800078ec0ff */
[----:B------:R-:W-:-:S13]  /*18f60*/  ISETP.NE.AND P0, PT, R10, RZ, PT ;  /* 0x000000ff0a00720c */ /* 0x000fda0003f05270 */
[----:B--2---:R-:W-:Y:S05]  /*18f70*/  @!P0 BRA `(.L_x_6031) ;  /* 0x0000000000048947 */ /* 0x004fea0003800000 */
[----:B------:R-:W-:Y:S01]  /*18f80*/  BPT.TRAP 0x1 ;  /* 0x000000040000795c */ /* 0x000fe20000300000 */
.L_x_6031:
[----:B------:R-:W-:Y:S05]  /*18f90*/  BSYNC B2 ;  /* 0x0000000000027941 */ /* 0x000fea0003800000 */
.L_x_6030:
[----:B------:R-:W-:Y:S01]  /*18fa0*/  IMAD.MOV.U32 R11, RZ, RZ, RZ ;  /* 0x000000ffff0b7224 */ /* 0x000fe200078e00ff */
[----:B------:R-:W-:Y:S01]  /*18fb0*/  UIADD3 UR4, UP0, UR40, 0x570, URZ ;  /* 0x0000057028047890 */ /* 0x000fe2000ff1e03f */
[----:B------:R-:W-:Y:S01]  /*18fc0*/  IMAD R10, R7, 0x40, R0 ;  /* 0x00000040070a7824 */ /* 0x000fe200078e0200 */
[----:B------:R-:W-:Y:S01]  /*18fd0*/  PLOP3.LUT P0, PT, PT, PT, PT, 0x80, 0x0 ;  /* 0x000000000000781c */ /* 0x000fe20003f0f070 */
[----:B------:R-:W-:Y:S01]  /*18fe0*/  IMAD R3, R24, 0x2000, R23 ;  /* 0x0000200018037824 */ /* 0x000fe200078e0217 */
[----:B------:R-:W-:Y:S01]  /*18ff0*/  R2UR UR10, R11 ;  /* 0x000000000b0a72ca */ /* 0x000fe200000e0000 */
[----:B------:R-:W-:Y:S01]  /*19000*/  VIADD R10, R10, 0xffffffc0 ;  /* 0xffffffc00a0a7836 */ /* 0x000fe20000000000 */
[----:B------:R-:W-:Y:S01]  /*19010*/  UIADD3.X UR5, URZ, UR41, URZ, UP0, !UPT ;  /* 0x000000293f057290 */ /* 0x000fe200087fe43f */
[----:B------:R-:W-:Y:S01]  /*19020*/  VIADD R3, R3, 0x22400 ;  /* 0x0002240003037836 */ /* 0x000fe20000000000 */
[----:B------:R-:W-:Y:S01]  /*19030*/  UMOV UR6, 0x0 ;  /* 0x0000000000067882 */ /* 0x000fe20000000000 */
[----:B------:R-:W-:Y:S01]  /*19040*/  VIADD R13, R12, 0x28c90 ;  /* 0x00028c900c0d7836 */ /* 0x000fe20000000000 */
[----:B------:R-:W-:-:S09]  /*19050*/  UMOV UR7, 0x12f00000 ;  /* 0x12f0000000077882 */ /* 0x000fd20000000000 */
.L_x_6032:
        /* <DEDUP_REMOVED lines=10> */
[----:B------:R-:W1:Y:S01]  /*19100*/  SYNCS.PHASECHK.TRANS64.TRYWAIT P0, [R12+URZ+0x28cc0], R2 ;  /* 0x028cc0020c0075a7 */ /* 0x000e62000800017f */
[----:B------:R-:W-:Y:S04]  /*19110*/  BSSY B2, `(.L_x_6033) ;  /* 0x0000002000027945 */ /* 0x000fe80003800000 */
[----:B-1----:R-:W-:Y:S05]  /*19120*/  @!P0 BRA `(.L_x_6034) ;  /* 0x0000007400108947 */ /* 0x002fea0003800000 */
.L_x_6190:
[----:B------:R-:W-:Y:S05]  /*19130*/  BSYNC B2 ;  /* 0x0000000000027941 */ /* 0x000fea0003800000 */
.L_x_6033:
        /* <DEDUP_REMOVED lines=11> */
.L_x_6036:
[----:B------:R-:W-:Y:S05]  /*191f0*/  BSYNC B2 ;  /* 0x0000000000027941 */ /* 0x000fea0003800000 */
.L_x_6035:
        /* <DEDUP_REMOVED lines=9> */
.L_x_6037:
        /* <DEDUP_REMOVED lines=15> */
.L_x_6038:
        /* <DEDUP_REMOVED lines=15> */
.L_x_6039:
        /* <DEDUP_REMOVED lines=15> */
.L_x_6040:
        /* <DEDUP_REMOVED lines=15> */
.L_x_6041:
        /* <DEDUP_REMOVED lines=15> */
.L_x_6042:
        /* <DEDUP_REMOVED lines=15> */
.L_x_6043:
        /* <DEDUP_REMOVED lines=15> */
.L_x_6044:
        /* <DEDUP_REMOVED lines=10> */
.L_x_6027:
[----:B------:R-:W-:Y:S05]  /*199c0*/  BSYNC B1 ;  /* 0x0000000000017941 */ /* 0x000fea0003800000 */
.L_x_6026:
[----:B------:R-:W-:Y:S01]  /*199d0*/  VIADD R11, R7, 0xfffffffe ;  /* 0xfffffffe070b7836 */ /* 0x000fe20000000000 */
[----:B------:R-:W-:Y:S01]  /*199e0*/  PLOP3.LUT P0, PT, PT, PT, PT, 0x8, 0x0 ;  /* 0x000000000000781c */ /* 0x000fe20003f0e170 */
[----:B------:R-:W-:-:S03]  /*199f0*/  VIADD R24, R24, 0x1 ;  /* 0x0000000118187836 */ /* 0x000fc60000000000 */
[----:B------:R-:W-:Y:S02]  /*19a00*/  ISETP.GE.AND P2, PT, R11, R4, PT ;  /* 0x000000040b00720c */ /* 0x000fe40003f46270 */
[----:B------:R-:W-:-:S04]  /*19a10*/  ISETP.NE.AND P1, PT, R24, 0x2, PT ;  /* 0x000000021800780c */ /* 0x000fc80003f25270 */
[----:B0-----:R-:W-:Y:S02]  /*19a20*/  SEL R2, RZ, 0x1, P1 ;  /* 0x00000001ff027807 */ /* 0x001fe40000800000 */
[----:B------:R-:W-:Y:S02]  /*19a30*/  SEL R24, R24, RZ, P1 ;  /* 0x000000ff18187207 */ /* 0x000fe40000800000 */
[----:B------:R-:W-:-:S03]  /*19a40*/  LOP3.LUT R28, R28, R2, RZ, 0x3c, !PT ;  /* 0x000000021c1c7212 */ /* 0x000fc600078e3cff */
[----:B------:R-:W-:Y:S05]  /*19a50*/  @!P2 BRA `(.L_x_6020) ;  /* 0x0000000c0000a947 */ /* 0x000fea0003800000 */
.L_x_6064:
[----:B------:R-:W-:Y:S05]  /*19a60*/  YIELD ;  /* 0x0000000000007946 */ /* 0x000fea0003800000 */
[----:B------:R-:W-:Y:S04]  /*19a70*/  BSSY B1, `(.L_x_6045) ;  /* 0x00000b6000017945 */ /* 0x000fe80003800000 */
[----:B------:R-:W-:Y:S05]  /*19a80*/  @!P6 BRA `(.L_x_6046) ;  /* 0x0000000800d0e947 */ /* 0x000fea0003800000 */
[----:B------:R-:W-:Y:S01]  /*19a90*/  IMAD R10, R24, 0x8, R23 ;  /* 0x00000008180a7824 */ /* 0x000fe200078e0217 */
[----:B------:R-:W-:Y:S01]  /*19aa0*/  SHF.L.U32 R2, R28, 0x1f, RZ ;  /* 0x0000001f1c027819 */ /* 0x000fe200000006ff */
[----:B------:R-:W0:Y:S01]  /*19ab0*/  S2R R3, SR_TID.X ;  /* 0x0000000000037919 */ /* 0x000e220000002100 */
[----:B------:R-:W-:Y:S02]  /*19ac0*/  BSSY B2, `(.L_x_6047) ;  /* 0x0000005000027945 */ /* 0x000fe40003800000 */
[----:B------:R-:W1:Y:S01]  /*19ad0*/  SYNCS.PHASECHK.TRANS64.TRYWAIT P1, [R10+URZ+0x28ca0], R2 ;  /* 0x028ca0020a0075a7 */ /* 0x000e62000802017f */
[----:B0-----:R-:W-:-:S04]  /*19ae0*/  LOP3.LUT R3, R3, 0x7f, RZ, 0xc0, !PT ;  /* 0x0000007f03037812 */ /* 0x001fc800078ec0ff */
[----:B------:R-:W-:Y:S01]  /*19af0*/  ISETP.NE.AND P2, PT, R3, RZ, PT ;  /* 0x000000ff0300720c */ /* 0x000fe20003f45270 */
[----:B-1----:R-:W-:-:S12]  /*19b00*/  @!P1 BRA `(.L_x_6048) ;  /* 0x0000006800ac9947 */ /* 0x002fd80003800000 */
.L_x_6191:
[----:B------:R-:W-:Y:S05]  /*19b10*/  BSYNC B2 ;  /* 0x0000000000027941 */ /* 0x000fea0003800000 */
.L_x_6047:
        /* <DEDUP_REMOVED lines=9> */
.L_x_6050:
[----:B------:R-:W-:Y:S05]  /*19bb0*/  BSYNC B2 ;  /* 0x0000000000027941 */ /* 0x000fea0003800000 */
.L_x_6049:
[----:B------:R-:W-:Y:S01]  /*19bc0*/  IMAD.MOV.U32 R7, RZ, RZ, RZ ;  /* 0x000000ffff077224 */ /* 0x000fe200078e00ff */
[----:B------:R-:W-:Y:S01]  /*19bd0*/  UIADD3 UR4, UP0, UR40, 0x570, URZ ;  /* 0x0000057028047890 */ /* 0x000fe2000ff1e03f */
[----:B------:R-:W-:Y:S01]  /*19be0*/  IMAD R3, R24, 0x2000, R23 ;  /* 0x0000200018037824 */ /* 0x000fe200078e0217 */
        /* <DEDUP_REMOVED lines=8> */
.L_x_6051:
        /* <DEDUP_REMOVED lines=13> */
.L_x_6192:
[----:B------:R-:W-:Y:S05]  /*19d40*/  BSYNC B2 ;  /* 0x0000000000027941 */ /* 0x000fea0003800000 */
.L_x_6052:
        /* <DEDUP_REMOVED lines=11> */
.L_x_6055:
[----:B------:R-:W-:Y:S05]  /*19e00*/  BSYNC B2 ;  /* 0x0000000000027941 */ /* 0x000fea0003800000 */
.L_x_6054:
[----:B------:R-:W-:Y:S01]  /*19e10*/  R2UR UR6, R2 ;  /* 0x00000000020672ca */ /* 0x000fe200000e0000 */
[----:B------:R-:W-:Y:S01]  /*19e20*/  UIADD3 UR4, UP0, UR40, 0x670, URZ ;  /* 0x0000067028047890 */ /* 0x000fe2000ff1e03f */
[----:B------:R-:W-:Y:S01]  /*19e30*/  R2UR UR7, R3 ;  /* 0x00000000030772ca */ /* 0x000fe200000e0000 */
[----:B------:R-:W-:Y:S01]  /*19e40*/  VIADD R10, R10, 0x28cb0 ;  /* 0x00028cb00a0a7836 */ /* 0x000fe20000000000 */
[----:B------:R-:W-:Y:S01]  /*19e50*/  R2UR UR10, R7 ;  /* 0x00000000070a72ca */ /* 0x000fe200000e0000 */
[----:B------:R-:W-:Y:S01]  /*19e60*/  IMAD R7, R24, 0x10000, R23 ;  /* 0x0001000018077824 */ /* 0x000fe200078e0217 */
[----:B------:R-:W-:Y:S01]  /*19e70*/  PLOP3.LUT P1, PT, PT, PT, PT, 0x80, 0x0 ;  /* 0x000000000000781c */ /* 0x000fe20003f2f070 */
[----:B------:R-:W-:Y:S02]  /*19e80*/  UIADD3.X UR5, URZ, UR41, URZ, UP0, !UPT ;  /* 0x000000293f057290 */ /* 0x000fe400087fe43f */
[----:B------:R-:W-:-:S10]  /*19e90*/  VIADD R13, R7, 0x400 ;  /* 0x00000400070d7836 */ /* 0x000fd40000000000 */
.L_x_6056:
        /* <DEDUP_REMOVED lines=15> */
.L_x_6057:
        /* <DEDUP_REMOVED lines=15> */
.L_x_6058:
        /* <DEDUP_REMOVED lines=15> */
.L_x_6059:
        /* <DEDUP_REMOVED lines=15> */
.L_x_6060:
        /* <DEDUP_REMOVED lines=15> */
.L_x_6061:
        /* <DEDUP_REMOVED lines=15> */
.L_x_6062:
        /* <DEDUP_REMOVED lines=15> */
.L_x_6063:
        /* <DEDUP_REMOVED lines=10> */
.L_x_6046:
[----:B------:R-:W-:Y:S05]  /*1a5d0*/  BSYNC B1 ;  /* 0x0000000000017941 */ /* 0x000fea0003800000 */
.L_x_6045:
        /* <DEDUP_REMOVED lines=8> */
.L_x_6020:
[----:B------:R-:W-:Y:S05]  /*1a660*/  BSYNC B0 ;  /* 0x0000000000007941 */ /* 0x000fea0003800000 */
.L_x_6019:
[----:B------:R-:W0:Y:S01]  /*1a670*/  LDC R0, c[0x0][0x448] ;  /* 0x00011200ff007b82 */ /* 0x000e220000000800 */
[----:B------:R-:W-:Y:S01]  /*1a680*/  VIADD R3, R32, 0x3f ;  /* 0x0000003f20037836 */ /* 0x000fe20000000000 */
[----:B------:R-:W-:Y:S06]  /*1a690*/  @!P0 WARPSYNC.ALL ;  /* 0x0000000000008948 */ /* 0x000fec0003800000 */
[----:B------:R-:W-:Y:S01]  /*1a6a0*/  @!P0 BAR.SYNC.DEFER_BLOCKING 0xc, 0x180 ;  /* 0x0306000000008b1d */ /* 0x000fe20000010000 */
[----:B0-----:R-:W-:-:S13]  /*1a6b0*/  ISETP.NE.AND P1, PT, R0, 0x1, PT ;  /* 0x000000010000780c */ /* 0x001fda0003f25270 */
[----:B------:R-:W0:Y:S08]  /*1a6c0*/  @P1 LDC R2, c[0x0][0x44c] ;  /* 0x00011300ff021b82 */ /* 0x000e300000000800 */
[----:B------:R-:W1:Y:S01]  /*1a6d0*/  @P1 LDC R0, c[0x0][0x450] ;  /* 0x00011400ff001b82 */ /* 0x000e620000000800 */
[----:B0-----:R-:W-:-:S05]  /*1a6e0*/  @P1 IMAD.HI.U32 R5, R3, R2, RZ ;  /* 0x0000000203051227 */ /* 0x001fca00078e00ff */
[----:B-1----:R-:W-:-:S05]  /*1a6f0*/  @P1 SHF.R.U32.HI R3, RZ, R0, R5 ;  /* 0x00000000ff031219 */ /* 0x002fca0000011605 */
[----:B------:R-:W-:Y:S02]  /*1a700*/  IMAD.IADD R6, R6, 0x1, R3 ;  /* 0x0000000106067824 */ /* 0x000fe400078e0203 */
[----:B------:R-:W0:Y:S02]  /*1a710*/  LDC.64 R2, c[0x0][0x9e0] ;  /* 0x00027800ff027b82 */ /* 0x000e240000000a00 */
        /* <DEDUP_REMOVED lines=14> */
.L_x_6067:
[----:B------:R-:W-:-:S13]  /*1a800*/  ISETP.NE.AND P0, PT, R3, 0x1, PT ;  /* 0x000000010300780c */ /* 0x000fda0003f05270 */
[----:B------:R-:W0:Y:S02]  /*1a810*/  @P0 LDC.64 R4, c[0x0][0x9e8] ;  /* 0x00027a00ff040b82 */ /* 0x000e240000000a00 */
[----:B0-----:R-:W-:-:S05]  /*1a820*/  @P0 IMAD.HI.U32 R4, R0, R4, RZ ;  /* 0x0000000400040227 */ /* 0x001fca00078e00ff */
[----:B------:R-:W-:-:S07]  /*1a830*/  @P0 SHF.R.U32.HI R0, RZ, R5, R4 ;  /* 0x00000005ff000219 */ /* 0x000fce0000011604 */
.L_x_6068:
[----:B------:R-:W-:Y:S05]  /*1a840*/  BSYNC B0 ;  /* 0x0000000000007941 */ /* 0x000fea0003800000 */
.L_x_6066:
[----:B------:R-:W-:-:S05]  /*1a850*/  IMAD R5, R0, R3, R3 ;  /* 0x0000000300057224 */ /* 0x000fca00078e0203 */
[----:B------:R-:W-:-:S07]  /*1a860*/  VIMNMX R2, R2, R5, PT ;  /* 0x0000000502027248 */ /* 0x000fce0003fe0100 */
.L_x_6065:
[----:B------:R-:W-:Y:S01]  /*1a870*/  VIADD R2, R2, 0x3f ;  /* 0x0000003f02027836 */ /* 0x000fe20000000000 */
[----:B------:R-:W0:Y:S01]  /*1a880*/  @P1 LDC R7, c[0x0][0x450] ;  /* 0x00011400ff071b82 */ /* 0x000e220000000800 */
[----:B------:R-:W-:-:S03]  /*1a890*/  ULDC UR4, c[0x0][0x9dc] ;  /* 0x0002770000047ab9 */ /* 0x000fc60000000800 */
[----:B------:R-:W-:-:S04]  /*1a8a0*/  SHF.R.S32.HI R5, RZ, 0x1f, R2 ;  /* 0x0000001fff057819 */ /* 0x000fc80000011402 */
[----:B------:R-:W-:-:S04]  /*1a8b0*/  LEA.HI R5, R5, R2, RZ, 0x6 ;  /* 0x0000000205057211 */ /* 0x000fc800078f30ff */
[----:B------:R-:W-:Y:S02]  /*1a8c0*/  SHF.R.S32.HI R0, RZ, 0x6, R5 ;  /* 0x00000006ff007819 */ /* 0x000fe40000011405 */
[----:B------:R-:W1:Y:S02]  /*1a8d0*/  @P1 LDC R5, c[0x0][0x44c] ;  /* 0x00011300ff051b82 */ /* 0x000e640000000800 */
[----:B------:R-:W-:-:S05]  /*1a8e0*/  VIMNMX R29, R9, R0, PT ;  /* 0x00000000091d7248 */ /* 0x000fca0003fe0100 */
[----:B------:R2:W-:Y:S01]  /*1a8f0*/  STL [R1+0x18], R29 ;  /* 0x0000181d01007387 */ /* 0x0005e20000100800 */
[----:B-1----:R-:W-:-:S04]  /*1a900*/  @P1 IMAD.HI.U32 R0, R32, R5, RZ ;  /* 0x0000000520001227 */ /* 0x002fc800078e00ff */
[----:B------:R-:W-:Y:S01]  /*1a910*/  IMAD.MOV.U32 R5, RZ, RZ, R32 ;  /* 0x000000ffff057224 */ /* 0x000fe200078e0020 */
[----:B0-----:R-:W-:-:S05]  /*1a920*/  @P1 SHF.R.U32.HI R5, RZ, R7, R0 ;  /* 0x00000007ff051219 */ /* 0x001fca0000011600 */
[----:B------:R-:W-:-:S04]  /*1a930*/  IMAD.IADD R2, R8, 0x1, R5 ;  /* 0x0000000108027824 */ /* 0x000fc800078e0205 */
[----:B------:R-:W-:Y:S01]  /*1a940*/  VIADD R0, R2, -UR4 ;  /* 0x8000000402007c36 */ /* 0x000fe20008000000 */
[----:B--2---:R-:W-:Y:S06]  /*1a950*/  @!P2 BRA `(.L_x_6069) ;  /* 0x000000000044a947 */ /* 0x004fec0003800000 */
        /* <DEDUP_REMOVED lines=10> */
.L_x_6071:
[----:B------:R-:W-:-:S13]  /*1aa00*/  ISETP.NE.AND P0, PT, R3, 0x1, PT ;  /* 0x000000010300780c */ /* 0x000fda0003f05270 */
[----:B------:R-:W0:Y:S02]  /*1aa10*/  @P0 LDC.64 R4, c[0x0][0x9e8] ;  /* 0x00027a00ff040b82 */ /* 0x000e240000000a00 */
[----:B0-----:R-:W-:-:S05]  /*1aa20*/  @P0 IMAD.HI.U32 R4, R2, R4, RZ ;  /* 0x0000000402040227 */ /* 0x001fca00078e00ff */
[----:B------:R-:W-:-:S07]  /*1aa30*/  @P0 SHF.R.U32.HI R2, RZ, R5, R4 ;  /* 0x00000005ff020219 */ /* 0x000fce0000011604 */
.L_x_6072:
[----:B------:R-:W-:Y:S05]  /*1aa40*/  BSYNC B0 ;  /* 0x0000000000007941 */ /* 0x000fea0003800000 */
.L_x_6070:
[----:B------:R-:W-:-:S05]  /*1aa50*/  IMAD R3, R2, R3, RZ ;  /* 0x0000000302037224 */ /* 0x000fca00078e02ff */
[----:B------:R-:W-:-:S07]  /*1aa60*/  VIMNMX R0, R0, R3, !PT ;  /* 0x0000000300007248 */ /* 0x000fce0007fe0100 */
.L_x_6069:
[----:B------:R-:W-:Y:S01]  /*1aa70*/  SHF.R.S32.HI R3, RZ, 0x1f, R0 ;  /* 0x0000001fff037819 */ /* 0x000fe20000011400 */
[----:B------:R-:W-:Y:S03]  /*1aa80*/  BSSY B7, `(.L_x_6073) ;  /* 0x000037c000077945 */ /* 0x000fe60003800000 */
[----:B------:R-:W-:-:S04]  /*1aa90*/  LEA.HI R3, R3, R0, RZ, 0x6 ;  /* 0x0000000003037211 */ /* 0x000fc800078f30ff */
[----:B------:R-:W-:-:S04]  /*1aaa0*/  SHF.R.S32.HI R3, RZ, 0x6, R3 ;  /* 0x00000006ff037819 */ /* 0x000fc80000011403 */
[----:B------:R-:W-:-:S04]  /*1aab0*/  VIMNMX R34, RZ, R3, !PT ;  /* 0x00000003ff227248 */ /* 0x000fc80007fe0100 */
[----:B------:R-:W-:-:S13]  /*1aac0*/  ISETP.GT.AND P0, PT, R29, R34, PT ;  /* 0x000000221d00720c */ /* 0x000fda0003f04270 */
        /* <DEDUP_REMOVED lines=16> */
[----:B0-----:R-:W-:Y:S01]  /*1abd0*/  IADD3 R16, R0, UR37, R7 ;  /* 0x0000002500107c10 */ /* 0x001fe2000fffe007 */
[----:B------:R-:W-:Y:S06]  /*1abe0*/  BRA `(.L_x_6075) ;  /* 0x0000003400947947 */ /* 0x000fec0003800000 */
.L_x_6074:
        /* <DEDUP_REMOVED lines=20> */
.L_x_6077:
[----:B------:R-:W-:Y:S05]  /*1ad30*/  BSYNC B6 ;  /* 0x0000000000067941 */ /* 0x000fea0003800000 */
.L_x_6076:
        /* <DEDUP_REMOVED lines=10> */
[----:B------:R-:W-:Y:S01]  /*1ade0*/  MOV R12, 0x1 ;  /* 0x00000001000c7802 */ /* 0x000fe20000000f00 */
[----:B------:R-:W-:Y:S02]  /*1adf0*/  IMAD.U32 R5, RZ, RZ, UR7 ;  /* 0x00000007ff057e24 */ /* 0x000fe4000f8e00ff */
[----:B------:R-:W-:Y:S02]  /*1ae00*/  IMAD.U32 R6, RZ, RZ, UR8 ;  /* 0x00000008ff067e24 */ /* 0x000fe4000f8e00ff */
[----:B------:R-:W-:-:S02]  /*1ae10*/  IMAD.U32 R7, RZ, RZ, UR9 ;  /* 0x00000009ff077e24 */ /* 0x000fc4000f8e00ff */
[----:B------:R-:W-:Y:S02]  /*1ae20*/  IMAD.U32 R10, RZ, RZ, UR4 ;  /* 0x00000004ff0a7e24 */ /* 0x000fe4000f8e00ff */
[----:B------:R-:W-:Y:S02]  /*1ae30*/  IMAD.U32 R11, RZ, RZ, UR5 ;  /* 0x00000005ff0b7e24 */ /* 0x000fe4000f8e00ff */
[----:B------:R-:W-:Y:S02]  /*1ae40*/  IMAD.MOV.U32 R8, RZ, RZ, 0x70 ;  /* 0x00000070ff087424 */ /* 0x000fe400078e00ff */
[----:B0-----:R-:W-:-:S07]  /*1ae50*/  IMAD.MOV.U32 R13, RZ, RZ, RZ ;  /* 0x000000ffff0d7224 */ /* 0x001fce00078e00ff */
[----:B------:R-:W-:-:S07]  /*1ae60*/  LEPC R20, `(.L_x_6080) ;  /* 0x000000001014794e */ /* 0x000fce0000000000 */
[----:B-1----:R-:W-:Y:S05]  /*1ae70*/  CALL.ABS.NOINC R2 ;  /* 0x0000000002007343 */ /* 0x002fea0003c00000 */
.L_x_6080:
        /* <DEDUP_REMOVED lines=15> */
.L_x_6079:
[----:B------:R-:W-:Y:S05]  /*1af70*/  BSYNC B6 ;  /* 0x0000000000067941 */ /* 0x000fea0003800000 */
.L_x_6078:
[----:B------:R-:W-:Y:S01]  /*1af80*/  ULDC.64 UR4, c[0x0][0x9f8] ;  /* 0x00027e0000047ab9 */ /* 0x000fe20000000a00 */
[----:B------:R-:W-:Y:S01]  /*1af90*/  IMAD.MOV.U32 R30, RZ, RZ, R19 ;  /* 0x000000ffff1e7224 */ /* 0x000fe200078e0013 */
[----:B------:R-:W-:Y:S01]  /*1afa0*/  ISETP.NE.U32.AND P0, PT, RZ, UR4, PT ;  /* 0x00000004ff007c0c */ /* 0x000fe2000bf05070 */
[----:B------:R-:W0:Y:S01]  /*1afb0*/  S2R R20, SR_TID.X ;  /* 0x0000000000147919 */ /* 0x000e220000002100 */
[----:B------:R-:W1:Y:S01]  /*1afc0*/  LDC R11, c[0x0][0x430] ;  /* 0x00010c00ff0b7b82 */ /* 0x000e620000000800 */
[----:B------:R-:W-:Y:S01]  /*1afd0*/  ULDC UR4, c[0x0][0x320] ;  /* 0x0000c80000047ab9 */ /* 0x000fe20000000800 */
[----:B------:R-:W-:-:S13]  /*1afe0*/  ISETP.NE.AND.EX P0, PT, RZ, UR5, PT, P0 ;  /* 0x00000005ff007c0c */ /* 0x000fda000bf05300 */
[----:B------:R-:W2:Y:S01]  /*1aff0*/  @P0 LDC.64 R2, c[0x0][0x9f8] ;  /* 0x00027e00ff020b82 */ /* 0x000ea20000000a00 */
[----:B0-----:R-:W-:Y:S01]  /*1b000*/  LOP3.LUT R20, R20, 0x7f, RZ, 0xc0, !PT ;  /* 0x0000007f14147812 */ /* 0x001fe200078ec0ff */
[----:B--2---:R-:W-:-:S05]  /*1b010*/  @P0 IMAD.WIDE R2, R19, 0x4, R2 ;  /* 0x0000000413020825 */ /* 0x004fca00078e0202 */
[----:B------:R0:W2:Y:S01]  /*1b020*/  @P0 LDG.E R30, desc[UR42][R2.64] ;  /* 0x0000002a021e0981 */ /* 0x0000a2000c1e1900 */
[----:B------:R-:W-:Y:S01]  /*1b030*/  SHF.R.U32.HI R21, RZ, 0x3, R20 ;  /* 0x00000003ff157819 */ /* 0x000fe20000011614 */
[----:B------:R-:W-:Y:S01]  /*1b040*/  IMAD.MOV.U32 R37, RZ, RZ, RZ ;  /* 0x000000ffff257224 */ /* 0x000fe200078e00ff */
[----:B-1----:R-:W-:Y:S01]  /*1b050*/  ISETP.NE.AND P1, PT, R11, 0x1, PT ;  /* 0x000000010b00780c */ /* 0x002fe20003f25270 */
[----:B------:R-:W1:Y:S01]  /*1b060*/  S2R R20, SR_TID.X ;  /* 0x0000000000147919 */ /* 0x000e620000002100 */
[----:B------:R-:W-:Y:S02]  /*1b070*/  LEA R0, R29, 0xffffffc0, 0x6 ;  /* 0xffffffc01d007811 */ /* 0x000fe400078e30ff */
[----:B------:R-:W-:Y:S01]  /*1b080*/  LOP3.LUT R22, R22, 0xffffffbf, RZ, 0xc0, !PT ;  /* 0xffffffbf16167812 */ /* 0x000fe200078ec0ff */
[----:B------:R-:W3:Y:S08]  /*1b090*/  S2R R12, SR_TID.X ;  /* 0x00000000000c7919 */ /* 0x000ef00000002100 */
[----:B0-----:R-:W0:Y:S08]  /*1b0a0*/  @P1 LDC R3, c[0x0][0x434] ;  /* 0x00010d00ff031b82 */ /* 0x001e300000000800 */
[----:B------:R-:W4:Y:S01]  /*1b0b0*/  @P1 LDC R2, c[0x0][0x438] ;  /* 0x00010e00ff021b82 */ /* 0x000f220000000800 */
[----:B-1----:R-:W-:-:S02]  /*1b0c0*/  IMAD.SHL.U32 R20, R20, 0x10, RZ ;  /* 0x0000001014147824 */ /* 0x002fc400078e00ff */
[----:B---3--:R-:W-:-:S03]  /*1b0d0*/  IMAD.SHL.U32 R12, R12, 0x8, RZ ;  /* 0x000000080c0c7824 */ /* 0x008fc600078e00ff */
[----:B------:R-:W-:Y:S02]  /*1b0e0*/  LOP3.LUT R20, R21, 0x70, R20, 0xf8, !PT ;  /* 0x0000007015147812 */ /* 0x000fe400078ef814 */
[----:B------:R-:W1:Y:S01]  /*1b0f0*/  S2R R21, SR_TID.X ;  /* 0x0000000000157919 */ /* 0x000e620000002100 */
[----:B------:R-:W-:Y:S02]  /*1b100*/  LOP3.LUT R12, R12, 0x38, RZ, 0xc0, !PT ;  /* 0x000000380c0c7812 */ /* 0x000fe400078ec0ff */
[----:B------:R-:W-:-:S04]  /*1b110*/  IMAD.IADD R4, R20, 0x1, R0 ;  /* 0x0000000114047824 */ /* 0x000fc800078e0200 */
[C---:B------:R-:W-:Y:S01]  /*1b120*/  IMAD.IADD R9, R4.reuse, 0x1, R33 ;  /* 0x0000000104097824 */ /* 0x040fe200078e0221 */
[----:B------:R-:W-:-:S03]  /*1b130*/  ISETP.GE.AND P0, PT, R4, R17, PT ;  /* 0x000000110400720c */ /* 0x000fc60003f06270 */
[----:B0-----:R-:W-:Y:S01]  /*1b140*/  @P1 IMAD.HI.U32 R3, R9, R3, RZ ;  /* 0x0000000309031227 */ /* 0x001fe200078e00ff */
[----:B------:R-:W-:-:S03]  /*1b150*/  ISETP.GT.U32.OR P0, PT, R20, 0x3f, P0 ;  /* 0x0000003f1400780c */ /* 0x000fc60000704470 */
[----:B------:R-:W-:Y:S01]  /*1b160*/  IMAD.MOV.U32 R8, RZ, RZ, R9 ;  /* 0x000000ffff087224 */ /* 0x000fe200078e0009 */
[----:B----4-:R-:W-:Y:S02]  /*1b170*/  @P1 SHF.R.U32.HI R8, RZ, R2, R3 ;  /* 0x00000002ff081219 */ /* 0x010fe40000011603 */
[----:B------:R-:W-:-:S04]  /*1b180*/  ISETP.GE.AND P1, PT, R12, UR4, PT ;  /* 0x000000040c007c0c */ /* 0x000fc8000bf26270 */
[----:B------:R-:W-:-:S03]  /*1b190*/  SEL R4, RZ, 0x1, P1 ;  /* 0x00000001ff047807 */ /* 0x000fc60000800000 */
[----:B------:R-:W0:Y:S01]  /*1b1a0*/  @!P0 LDC.64 R2, c[0x0][0x428] ;  /* 0x00010a00ff028b82 */ /* 0x000e220000000a00 */
[----:B-1----:R-:W-:-:S04]  /*1b1b0*/  SHF.L.U32 R21, R21, 0x3, RZ ;  /* 0x0000000315157819 */ /* 0x002fc800000006ff */
[----:B------:R-:W-:-:S04]  /*1b1c0*/  LOP3.LUT R21, R21, 0x38, RZ, 0xc0, !PT ;  /* 0x0000003815157812 */ /* 0x000fc800078ec0ff */
[----:B------:R-:W-:-:S04]  /*1b1d0*/  LOP3.LUT R21, R21, 0x40, RZ, 0xfc, !PT ;  /* 0x0000004015157812 */ /* 0x000fc800078efcff */
[----:B------:R-:W-:Y:S02]  /*1b1e0*/  ISETP.GE.AND P2, PT, R21, UR4, PT ;  /* 0x0000000415007c0c */ /* 0x000fe4000bf46270 */
[----:B------:R-:W1:Y:S02]  /*1b1f0*/  S2R R21, SR_TID.X ;  /* 0x0000000000157919 */ /* 0x000e640000002100 */
[----:B------:R-:W-:-:S05]  /*1b200*/  SEL R10, RZ, 0xffffffff, P2 ;  /* 0xffffffffff0a7807 */ /* 0x000fca0001000000 */
[----:B------:R-:W-:-:S04]  /*1b210*/  IMAD.SHL.U32 R10, R10, 0x2, RZ ;  /* 0x000000020a0a7824 */ /* 0x000fc800078e00ff */
[----:B------:R-:W-:Y:S02]  /*1b220*/  @P2 LOP3.LUT R22, R22, 0x40, RZ, 0xfc, !PT ;  /* 0x0000004016162812 */ /* 0x000fe400078efcff */
[----:B------:R-:W-:Y:S02]  /*1b230*/  LOP3.LUT R10, R10, 0x2, R4, 0xe2, !PT ;  /* 0x000000020a0a7812 */ /* 0x000fe400078ee204 */
[----:B------:R-:W-:Y:S01]  /*1b240*/  LOP3.LUT R22, R22, 0xffffff7f, RZ, 0xc0, !PT ;  /* 0xffffff7f16167812 */ /* 0x000fe200078ec0ff */
[----:B------:R-:W3:Y:S03]  /*1b250*/  @!P0 LDC.64 R4, c[0x0][0x418] ;  /* 0x00010600ff048b82 */ /* 0x000ee60000000a00 */
[----:B------:R-:W-:-:S04]  /*1b260*/  @P1 LOP3.LUT R22, R22, 0x80, RZ, 0xfc, !PT ;  /* 0x0000008016161812 */ /* 0x000fc800078efcff */
[----:B------:R-:W-:Y:S01]  /*1b270*/  LOP3.LUT R22, R22, 0xffffffdf, RZ, 0xc0, !PT ;  /* 0xffffffdf16167812 */ /* 0x000fe200078ec0ff */
[----:B-1----:R-:W-:-:S05]  /*1b280*/  IMAD.SHL.U32 R21, R21, 0x8, RZ ;  /* 0x0000000815157824 */ /* 0x002fca00078e00ff */
[----:B------:R-:W-:-:S04]  /*1b290*/  LOP3.LUT R21, R21, 0x38, RZ, 0xc0, !PT ;  /* 0x0000003815157812 */ /* 0x000fc800078ec0ff */
[C---:B------:R-:W-:Y:S02]  /*1b2a0*/  LOP3.LUT R27, R21.reuse, 0x80, RZ, 0xfc, !PT ;  /* 0x00000080151b7812 */ /* 0x040fe400078efcff */
[----:B------:R-:W-:Y:S02]  /*1b2b0*/  LOP3.LUT R21, R21, 0xc0, RZ, 0xfc, !PT ;  /* 0x000000c015157812 */ /* 0x000fe400078efcff */
[----:B------:R-:W-:Y:S02]  /*1b2c0*/  ISETP.GE.AND P2, PT, R27, UR4, PT ;  /* 0x000000041b007c0c */ /* 0x000fe4000bf46270 */
[----:B------:R-:W1:Y:S01]  /*1b2d0*/  S2R R27, SR_TID.X ;  /* 0x00000000001b7919 */ /* 0x000e620000002100 */
[----:B------:R-:W-:Y:S02]  /*1b2e0*/  ISETP.GE.AND P1, PT, R21, UR4, PT ;  /* 0x0000000415007c0c */ /* 0x000fe4000bf26270 */
[----:B------:R-:W-:Y:S01]  /*1b2f0*/  SEL R6, RZ, 0x4, P2 ;  /* 0x00000004ff067807 */ /* 0x000fe20001000000 */
[----:B------:R-:W4:Y:S01]  /*1b300*/  S2R R21, SR_TID.X ;  /* 0x0000000000157919 */ /* 0x000f220000002100 */
[----:B------:R-:W-:-:S04]  /*1b310*/  SEL R7, RZ, 0x8, P1 ;  /* 0x00000008ff077807 */ /* 0x000fc80000800000 */
[----:B------:R-:W-:Y:S01]  /*1b320*/  LOP3.LUT R10, R7, R10, R6, 0xfe, !PT ;  /* 0x0000000a070a7212 */ /* 0x000fe200078efe06 */
[--C-:B------:R-:W-:Y:S01]  /*1b330*/  @!P0 IMAD.MOV.U32 R6, RZ, RZ, R8.reuse ;  /* 0x000000ffff068224 */ /* 0x100fe200078e0008 */
[----:B------:R-:W-:Y:S02]  /*1b340*/  @!P0 SHF.R.S32.HI R7, RZ, 0x1f, R8 ;  /* 0x0000001fff078819 */ /* 0x000fe40000011408 */
[----:B------:R-:W-:-:S04]  /*1b350*/  @P2 LOP3.LUT R22, R22, 0x20, RZ, 0xfc, !PT ;  /* 0x0000002016162812 */ /* 0x000fc800078efcff */
[----:B------:R-:W-:-:S04]  /*1b360*/  LOP3.LUT R22, R22, 0xffffffef, RZ, 0xc0, !PT ;  /* 0xffffffef16167812 */ /* 0x000fc800078ec0ff */
[----:B------:R-:W-:Y:S01]  /*1b370*/  @P1 LOP3.LUT R22, R22, 0x10, RZ, 0xfc, !PT ;  /* 0x0000001016161812 */ /* 0x000fe200078efcff */
[----:B-1----:R-:W-:Y:S02]  /*1b380*/  IMAD.SHL.U32 R27, R27, 0x8, RZ ;  /* 0x000000081b1b7824 */ /* 0x002fe400078e00ff */
[----:B----4-:R-:W-:-:S03]  /*1b390*/  IMAD.SHL.U32 R21, R21, 0x8, RZ ;  /* 0x0000000815157824 */ /* 0x010fc600078e00ff */
[----:B------:R-:W-:-:S04]  /*1b3a0*/  LOP3.LUT R27, R27, 0x38, RZ, 0xc0, !PT ;  /* 0x000000381b1b7812 */ /* 0x000fc800078ec0ff */
[----:B------:R-:W-:Y:S02]  /*1b3b0*/  LOP3.LUT R13, R27, 0x180, RZ, 0xfc, !PT ;  /* 0x000001801b0d7812 */ /* 0x000fe400078efcff */
[----:B------:R-:W-:-:S04]  /*1b3c0*/  LOP3.LUT R21, R21, 0x38, RZ, 0xc0, !PT ;  /* 0x0000003815157812 */ /* 0x000fc800078ec0ff */
[----:B------:R-:W-:-:S04]  /*1b3d0*/  LOP3.LUT R14, R21, 0x100, RZ, 0xfc, !PT ;  /* 0x00000100150e7812 */ /* 0x000fc800078efcff */
[----:B------:R-:W-:Y:S02]  /*1b3e0*/  ISETP.GE.AND P3, PT, R14, UR4, PT ;  /* 0x000000040e007c0c */ /* 0x000fe4000bf66270 */
[----:B------:R-:W-:Y:S02]  /*1b3f0*/  LOP3.LUT R15, R21, 0x1c0, RZ, 0xfc, !PT ;  /* 0x000001c0150f7812 */ /* 0x000fe400078efcff */
[----:B------:R-:W-:-:S09]  /*1b400*/  LOP3.LUT R22, R22, 0xfffffff7, RZ, 0xc0, !PT ;  /* 0xfffffff716167812 */ /* 0x000fd200078ec0ff */
[----:B------:R-:W-:-:S04]  /*1b410*/  @P3 LOP3.LUT R22, R22, 0x8, RZ, 0xfc, !PT ;  /* 0x0000000816163812 */ /* 0x000fc800078efcff */
[----:B------:R-:W-:Y:S01]  /*1b420*/  LOP3.LUT R22, R22, 0xfffffffb, RZ, 0xc0, !PT ;  /* 0xfffffffb16167812 */ /* 0x000fe200078ec0ff */
[----:B------:R-:W-:Y:S01]  /*1b430*/  UMOV UR5, 0xffffffff ;  /* 0xffffffff00057882 */ /* 0x000fe20000000000 */
[----:B--2---:R-:W-:Y:S01]  /*1b440*/  SHF.R.S32.HI R35, RZ, 0x1f, R30 ;  /* 0x0000001fff237819 */ /* 0x004fe2000001141e */
[----:B0-----:R-:W-:-:S04]  /*1b450*/  @!P0 IMAD.WIDE.U32 R6, R30, R2, R6 ;  /* 0x000000021e068225 */ /* 0x001fc800078e0006 */
[----:B------:R-:W-:Y:S01]  /*1b460*/  @!P0 IMAD R2, R35, R2, RZ ;  /* 0x0000000223028224 */ /* 0x000fe200078e02ff */
[----:B---3--:R-:W-:-:S03]  /*1b470*/  @!P0 LEA R4, P1, R6, R4, 0x2 ;  /* 0x0000000406048211 */ /* 0x008fc600078210ff */
[----:B------:R-:W-:-:S04]  /*1b480*/  @!P0 IMAD R3, R30, R3, R2 ;  /* 0x000000031e038224 */ /* 0x000fc800078e0202 */
[----:B------:R-:W-:-:S05]  /*1b490*/  @!P0 IMAD.IADD R3, R7, 0x1, R3 ;  /* 0x0000000107038824 */ /* 0x000fca00078e0203 */
[----:B------:R-:W-:-:S05]  /*1b4a0*/  @!P0 LEA.HI.X R5, R6, R5, R3, 0x2, P1 ;  /* 0x0000000506058211 */ /* 0x000fca00008f1403 */
[----:B------:R0:W5:Y:S01]  /*1b4b0*/  @!P0 LDG.E R37, desc[UR42][R4.64] ;  /* 0x0000002a04258981 */ /* 0x000162000c1e1900 */
[----:B------:R-:W-:Y:S02]  /*1b4c0*/  ISETP.GE.AND P0, PT, R13, UR4, PT ;  /* 0x000000040d007c0c */ /* 0x000fe4000bf06270 */
[----:B------:R-:W-:Y:S02]  /*1b4d0*/  LOP3.LUT R13, R21, 0x140, RZ, 0xfc, !PT ;  /* 0x00000140150d7812 */ /* 0x000fe400078efcff */
[----:B------:R-:W-:Y:S02]  /*1b4e0*/  SEL R3, RZ, 0x40, P0 ;  /* 0x00000040ff037807 */ /* 0x000fe40000000000 */
[----:B------:R-:W-:Y:S02]  /*1b4f0*/  ISETP.GE.AND P2, PT, R13, UR4, PT ;  /* 0x000000040d007c0c */ /* 0x000fe4000bf46270 */
[----:B------:R-:W-:Y:S01]  /*1b500*/  ISETP.GE.AND P0, PT, R15, UR4, PT ;  /* 0x000000040f007c0c */ /* 0x000fe2000bf06270 */
[----:B------:R-:W-:Y:S01]  /*1b510*/  ULDC UR4, c[0x0][0x2f4] ;  /* 0x0000bd0000047ab9 */ /* 0x000fe20000000800 */
[----:B0-----:R-:W-:-:S02]  /*1b520*/  SEL R4, RZ, 0x10, P3 ;  /* 0x00000010ff047807 */ /* 0x001fc40001800000 */
[----:B------:R-:W-:Y:S02]  /*1b530*/  SEL R5, RZ, 0x20, P2 ;  /* 0x00000020ff057807 */ /* 0x000fe40001000000 */
[----:B------:R-:W-:Y:S02]  /*1b540*/  SEL R2, RZ, 0x80, P0 ;  /* 0x00000080ff027807 */ /* 0x000fe40000000000 */
[----:B------:R-:W-:Y:S02]  /*1b550*/  LOP3.LUT R4, R5, R10, R4, 0xfe, !PT ;  /* 0x0000000a05047212 */ /* 0x000fe400078efe04 */
[----:B------:R-:W-:Y:S02]  /*1b560*/  ISETP.GE.AND P0, PT, R12, UR4, PT ;  /* 0x000000040c007c0c */ /* 0x000fe4000bf06270 */
[----:B------:R-:W-:Y:S01]  /*1b570*/  LOP3.LUT R6, R4, R3, RZ, 0xfc, !PT ;  /* 0x0000000304067212 */ /* 0x000fe200078efcff */
[----:B------:R-:W-:Y:S01]  /*1b580*/  IMAD.MOV R3, RZ, RZ, -R8 ;  /* 0x000000ffff037224 */ /* 0x000fe200078e0a08 */
[----:B------:R-:W-:-:S03]  /*1b590*/  @P2 LOP3.LUT R22, R22, 0x4, RZ, 0xfc, !PT ;  /* 0x0000000416162812 */ /* 0x000fc600078efcff */
[----:B------:R-:W-:Y:S01]  /*1b5a0*/  IMAD R3, R11, R3, R9 ;  /* 0x000000030b037224 */ /* 0x000fe200078e0209 */
[----:B------:R0:W-:Y:S01]  /*1b5b0*/  STL [R1+0x2c], R6 ;  /* 0x00002c0601007387 */ /* 0x0001e20000100800 */
[----:B------:R-:W-:-:S03]  /*1b5c0*/  LOP3.LUT R22, R22, 0xfffffffd, RZ, 0xc0, !PT ;  /* 0xfffffffd16167812 */ /* 0x000fc600078ec0ff */
[----:B------:R0:W-:Y:S01]  /*1b5d0*/  STL [R1], R3 ;  /* 0x0000000301007387 */ /* 0x0001e20000100800 */
[----:B------:R-:W-:Y:S01]  /*1b5e0*/  @P0 LOP3.LUT R22, R22, 0x2, RZ, 0xfc, !PT ;  /* 0x0000000216160812 */ /* 0x000fe200078efcff */
[----:B------:R-:W-:Y:S06]  /*1b5f0*/  BRA.DIV UR5, `(.L_x_6081) ;  /* 0x0000005205187947 */ /* 0x000fec000b800000 */
.L_x_6195:
[----:B0-----:R-:W-:Y:S01]  /*1b600*/  IMAD.U32 R3, RZ, RZ, UR38 ;  /* 0x00000026ff037e24 */ /* 0x001fe2000f8e00ff */
[----:B------:R-:W-:Y:S02]  /*1b610*/  LOP3.LUT R2, R6, R2, RZ, 0xfc, !PT ;  /* 0x0000000206027212 */ /* 0x000fe400078efcff */
[----:B------:R-:W-:Y:S02]  /*1b620*/  ISETP.GT.U32.AND P1, PT, R20, 0x3f, PT ;  /* 0x0000003f1400780c */ /* 0x000fe40003f24070 */
[----:B------:R-:W-:Y:S01]  /*1b630*/  ISETP.NE.AND P0, PT, R3, 0x3, PT ;  /* 0x000000030300780c */ /* 0x000fe20003f05270 */
[----:B------:R0:W-:Y:S01]  /*1b640*/  STL [R1+0xc], R2 ;  /* 0x00000c0201007387 */ /* 0x0001e20000100800 */
[----:B------:R-:W-:Y:S02]  /*1b650*/  LOP3.LUT R22, R22, 0xfffffbff, RZ, 0xc0, !PT ;  /* 0xfffffbff16167812 */ /* 0x000fe400078ec0ff */
[----:B------:R-:W-:-:S09]  /*1b660*/  SHF.R.S32.HI R29, RZ, 0x1f, R18 ;  /* 0x0000001fff1d7819 */ /* 0x000fd20000011412 */
[----:B------:R-:W-:-:S04]  /*1b670*/  @P0 LOP3.LUT R22, R22, 0x400, RZ, 0xfc, !PT ;  /* 0x0000040016160812 */ /* 0x000fc800078efcff */
[----:B------:R-:W-:-:S04]  /*1b680*/  LOP3.LUT R22, R22, 0xfffffffe, RZ, 0xc0, !PT ;  /* 0xfffffffe16167812 */ /* 0x000fc800078ec0ff */
[----:B------:R-:W-:Y:S01]  /*1b690*/  @P1 LOP3.LUT R22, R22, 0x1, RZ, 0xfc, !PT ;  /* 0x0000000116161812 */ /* 0x000fe200078efcff */
[----:B0-----:R-:W-:Y:S06]  /*1b6a0*/  @!P0 BRA `(.L_x_6082) ;  /* 0x0000000000048947 */ /* 0x001fec0003800000 */
[----:B------:R-:W-:Y:S01]  /*1b6b0*/  BPT.TRAP 0x1 ;  /* 0x000000040000795c */ /* 0x000fe20000300000 */
.L_x_6082:
[----:B------:R-:W0:Y:S01]  /*1b6c0*/  S2R R2, SR_TID.X ;  /* 0x0000000000027919 */ /* 0x000e220000002100 */
[----:B------:R-:W-:Y:S01]  /*1b6d0*/  IMAD R27, R25, 0x8, R23 ;  /* 0x00000008191b7824 */ /* 0x000fe200078e0217 */
[----:B------:R-:W-:Y:S01]  /*1b6e0*/  BSSY B0, `(.L_x_6083) ;  /* 0x0000007000007945 */ /* 0x000fe20003800000 */
[----:B0-----:R-:W-:-:S04]  /*1b6f0*/  LOP3.LUT R2, R2, 0x7f, RZ, 0xc0, !PT ;  /* 0x0000007f02027812 */ /* 0x001fc800078ec0ff */
[----:B------:R-:W-:-:S04]  /*1b700*/  SHF.R.U32.HI R2, RZ, 0x3, R2 ;  /* 0x00000003ff027819 */ /* 0x000fc80000011602 */
[----:B------:R-:W-:Y:S02]  /*1b710*/  IADD3 R17, -R2, R17, -R0 ;  /* 0x0000001102117210 */ /* 0x000fe40007ffe900 */
[----:B------:R-:W-:-:S04]  /*1b720*/  SHF.L.U32 R0, R26, 0x1f, RZ ;  /* 0x0000001f1a007819 */ /* 0x000fc800000006ff */
[----:B------:R-:W0:Y:S02]  /*1b730*/  SYNCS.PHASECHK.TRANS64.TRYWAIT P0, [R27+URZ+0x28c40], R0 ;  /* 0x028c40001b0075a7 */ /* 0x000e24000800017f */
[----:B0-----:R-:W-:Y:S05]  /*1b740*/  @!P0 BRA `(.L_x_6084) ;  /* 0x0000004c00f88947 */ /* 0x001fea0003800000 */
.L_x_6196:
[----:B------:R-:W-:Y:S05]  /*1b750*/  BSYNC B0 ;  /* 0x0000000000007941 */ /* 0x000fea0003800000 */
.L_x_6083:
        /* <DEDUP_REMOVED lines=24> */
[----:B------:R-:W-:-:S04]  /*1b8e0*/  ULDC.64 UR4, c[0x0][0x2e8] ;  /* 0x0000ba0000047ab9 */ /* 0x000fc80000000a00 */
[----:B-1----:R-:W-:Y:S02]  /*1b8f0*/  IADD3 R4, R3, R0, RZ ;  /* 0x0000000003047210 */ /* 0x002fe40007ffe0ff */
[----:B------:R-:W-:Y:S01]  /*1b900*/  LEA R0, P0, R2, UR4, 0x1 ;  /* 0x0000000402007c11 */ /* 0x000fe2000f8008ff */
[----:B------:R-:W-:-:S03]  /*1b910*/  UMOV UR4, 0xffffffff ;  /* 0xffffffff00047882 */ /* 0x000fc60000000000 */
        /* <DEDUP_REMOVED lines=35> */
.L_x_6206:
        /* <DEDUP_REMOVED lines=10> */
.L_x_6086:
        /* <DEDUP_REMOVED lines=11> */
.L_x_6087:
[----:B------:R1:W5:Y:S01]  /*1bca0*/  LDL R4, [R1+0xc] ;  /* 0x00000c0001047983 */ /* 0x0003620000100800 */
[----:B------:R1:W-:Y:S02]  /*1bcb0*/  SYNCS.ARRIVE.TRANS64.A1T0 RZ, [R27+URZ+0x28c30], RZ ;  /* 0x028c30ff1bff79a7 */ /* 0x0003e4000810003f */
[----:B------:R-:W-:Y:S05]  /*1bcc0*/  WARPSYNC.ALL ;  /* 0x0000000000007948 */ /* 0x000fea0003800000 */
[----:B------:R-:W-:Y:S01]  /*1bcd0*/  ULDC.64 UR4, c[0x0][0xa00] ;  /* 0x0002800000047ab9 */ /* 0x000fe20000000a00 */
[----:B------:R-:W-:Y:S01]  /*1bce0*/  VIADD R0, R23, 0x20400 ;  /* 0x0002040017007836 */ /* 0x000fe20000000000 */
[----:B------:R-:W-:Y:S01]  /*1bcf0*/  BAR.SYNC.DEFER_BLOCKING 0x8, 0x100 ;  /* 0x0204000000007b1d */ /* 0x000fe20000010000 */
[----:B------:R-:W-:Y:S02]  /*1bd00*/  ISETP.NE.U32.AND P0, PT, RZ, UR4, PT ;  /* 0x00000004ff007c0c */ /* 0x000fe4000bf05070 */
[----:B0-----:R-:W-:-:S02]  /*1bd10*/  SHF.R.S32.HI R2, RZ, 0x1f, R19 ;  /* 0x0000001fff027819 */ /* 0x001fc40000011413 */
[----:B------:R-:W-:Y:S01]  /*1bd20*/  ISETP.NE.AND.EX P0, PT, RZ, UR5, PT, P0 ;  /* 0x00000005ff007c0c */ /* 0x000fe2000bf05300 */
[----:B------:R-:W-:Y:S01]  /*1bd30*/  ULDC.64 UR4, c[0x0][0x298] ;  /* 0x0000a60000047ab9 */ /* 0x000fe20000000a00 */
[----:B------:R-:W-:Y:S01]  /*1bd40*/  LOP3.LUT P1, RZ, R0, 0x3ff, RZ, 0xc0, !PT ;  /* 0x000003ff00ff7812 */ /* 0x000fe2000782c0ff */
[----:B------:R-:W-:Y:S01]  /*1bd50*/  BSSY B6, `(.L_x_6088) ;  /* 0x000001f000067945 */ /* 0x000fe20003800000 */
[----:B------:R-:W-:Y:S02]  /*1bd60*/  SHF.R.S32.HI R0, RZ, 0x1f, R31 ;  /* 0x0000001fff007819 */ /* 0x000fe4000001141f */
[----:B------:R-:W-:Y:S02]  /*1bd70*/  SEL R3, R2, RZ, !P0 ;  /* 0x000000ff02037207 */ /* 0x000fe40004000000 */
[----:B------:R-:W-:Y:S01]  /*1bd80*/  SEL R2, R19, RZ, !P0 ;  /* 0x000000ff13027207 */ /* 0x000fe20004000000 */
[----:B------:R-:W-:Y:S02]  /*1bd90*/  IMAD R0, R0, UR4, RZ ;  /* 0x0000000400007c24 */ /* 0x000fe4000f8e02ff */
[----:B------:R-:W-:Y:S02]  /*1bda0*/  STL [R1+0x3c], R3 ;  /* 0x00003c0301007387 */ /* 0x000fe40000100800 */
[----:B------:R-:W-:-:S02]  /*1bdb0*/  IMAD R0, R31, UR5, R0 ;  /* 0x000000051f007c24 */ /* 0x000fc4000f8e0200 */
[----:B------:R0:W-:Y:S02]  /*1bdc0*/  STL [R1+0x20], R2 ;  /* 0x0000200201007387 */ /* 0x0001e40000100800 */
[----:B0-----:R-:W-:-:S04]  /*1bdd0*/  IMAD.WIDE.U32 R2, R31, UR4, RZ ;  /* 0x000000041f027c25 */ /* 0x001fc8000f8e00ff */
[----:B------:R-:W-:Y:S01]  /*1bde0*/  IMAD.IADD R0, R3, 0x1, R0 ;  /* 0x0000000103007824 */ /* 0x000fe200078e0200 */
[----:B------:R0:W-:Y:S04]  /*1bdf0*/  STL.64 [R1+0x10], R2 ;  /* 0x0000100201007387 */ /* 0x0001e80000100a00 */
[----:B------:R0:W-:Y:S01]  /*1be00*/  STL [R1+0x38], R0 ;  /* 0x0000380001007387 */ /* 0x0001e20000100800 */
[----:B-----5:R-:W-:-:S04]  /*1be10*/  PRMT R31, R4, 0x8880, RZ ;  /* 0x00008880041f7816 */ /* 0x020fc800000000ff */
[----:B------:R-:W-:Y:S01]  /*1be20*/  PRMT R31, R31, 0x7710, RZ ;  /* 0x000077101f1f7816 */ /* 0x000fe200000000ff */
[----:B------:R-:W-:Y:S06]  /*1be30*/  @!P1 BRA `(.L_x_6089) ;  /* 0x0000000000409947 */ /* 0x000fec0003800000 */
        /* <DEDUP_REMOVED lines=16> */
.L_x_6089:
[----:B------:R-:W-:Y:S05]  /*1bf40*/  BSYNC B6 ;  /* 0x0000000000067941 */ /* 0x000fea0003800000 */
.L_x_6088:
[----:B0-----:R-:W2:Y:S01]  /*1bf50*/  LDL.LU R0, [R1+0x38] ;  /* 0x0000380001007983 */ /* 0x001ea20000300800 */
        /* <DEDUP_REMOVED lines=27> */
[----:B------:R-:W-:Y:S02]  /*1c110*/  IMAD.IADD R0, R20, 0x1, R32 ;  /* 0x0000000114007824 */ /* 0x000fe400078e0220 */
        /* <DEDUP_REMOVED lines=31> */
[----:B------:R-:W-:Y:S01]  /*1c310*/  IMAD.IADD R32, R10, 0x1, R32 ;  /* 0x000000010a207824 */ /* 0x000fe200078e0220 */
        /* <DEDUP_REMOVED lines=31> */
.L_x_6215:
[----:B------:R-:W-:-:S05]  /*1c510*/  VIADD R32, R32, 0x30 ;  /* 0x0000003020207836 */ /* 0x000fca0000000000 */
        /* <DEDUP_REMOVED lines=9> */
.L_x_6091:
        /* <DEDUP_REMOVED lines=18> */
.L_x_6216:
[----:B------:R-:W-:Y:S05]  /*1c6d0*/  BSYNC B0 ;  /* 0x0000000000007941 */ /* 0x000fea0003800000 */
.L_x_6092:
[----:B------:R-:W-:-:S05]  /*1c6e0*/  IMAD.U32 R2, RZ, RZ, UR38 ;  /* 0x00000026ff027e24 */ /* 0x000fca000f8e00ff */
[----:B------:R-:W-:-:S13]  /*1c6f0*/  ISETP.NE.AND P0, PT, R2, 0x3, PT ;  /* 0x000000030200780c */ /* 0x000fda0003f05270 */
[----:B------:R-:W-:Y:S05]  /*1c700*/  @!P0 BRA `(.L_x_6094) ;  /* 0x0000000000048947 */ /* 0x000fea0003800000 */
[----:B------:R-:W-:Y:S01]  /*1c710*/  BPT.TRAP 0x1 ;  /* 0x000000040000795c */ /* 0x000fe20000300000 */
.L_x_6094:
[----:B0-----:R-:W-:Y:S01]  /*1c720*/  SHF.L.U32 R0, R26, 0x1f, RZ ;  /* 0x0000001f1a007819 */ /* 0x001fe200000006ff */
[----:B------:R-:W-:Y:S03]  /*1c730*/  BSSY B0, `(.L_x_6095) ;  /* 0x0000003000007945 */ /* 0x000fe60003800000 */
[----:B------:R-:W0:Y:S02]  /*1c740*/  SYNCS.PHASECHK.TRANS64.TRYWAIT P0, [R27+URZ+0x28c60], R0 ;  /* 0x028c60001b0075a7 */ /* 0x000e24000800017f */
[----:B0-----:R-:W-:Y:S05]  /*1c750*/  @!P0 BRA `(.L_x_6096) ;  /* 0x0000004800b08947 */ /* 0x001fea0003800000 */
.L_x_6217:
[----:B------:R-:W-:Y:S05]  /*1c760*/  BSYNC B0 ;  /* 0x0000000000007941 */ /* 0x000fea0003800000 */
.L_x_6095:
        /* <DEDUP_REMOVED lines=13> */
[----:B------:R-:W-:-:S03]  /*1c840*/  IMAD R4, R25, 0x8000, R36 ;  /* 0x0000800019047824 */ /* 0x000fc600078e0224 */
        /* <DEDUP_REMOVED lines=10> */
[----:B------:R-:W2:Y:S01]  /*1c8f0*/  LDL R3, [R1+0xc] ;  /* 0x00000c0001037983 */ /* 0x000ea20000100800 */
[----:B------:R-:W-:Y:S01]  /*1c900*/  IMAD R4, R4, 0x2, R23 ;  /* 0x0000000204047824 */ /* 0x000fe200078e0217 */
[C---:B------:R-:W-:Y:S01]  /*1c910*/  LOP3.LUT P5, RZ, R31.reuse, 0x2, RZ, 0xc0, !PT ;  /* 0x000000021fff7812 */ /* 0x040fe200078ac0ff */
[----:B------:R-:W0:Y:S01]  /*1c920*/  S2R R7, SR_TID.X ;  /* 0x0000000000077919 */ /* 0x000e220000002100 */
[C---:B------:R-:W-:Y:S02]  /*1c930*/  LOP3.LUT P4, RZ, R31.reuse, 0x4, RZ, 0xc0, !PT ;  /* 0x000000041fff7812 */ /* 0x040fe4000788c0ff */
[C---:B------:R-:W-:Y:S01]  /*1c940*/  LOP3.LUT P3, RZ, R31.reuse, 0x8, RZ, 0xc0, !PT ;  /* 0x000000081fff7812 */ /* 0x040fe2000786c0ff */
        /* <DEDUP_REMOVED lines=82> */
.L_x_6227:
        /* <DEDUP_REMOVED lines=34> */
.L_x_6098:
        /* <DEDUP_REMOVED lines=11> */
.L_x_6099:
[----:B------:R-:W2:Y:S01]  /*1d140*/  LDL.LU R2, [R1+0x18] ;  /* 0x0000180001027983 */ /* 0x000ea20000300800 */
[----:B------:R1:W-:Y:S01]  /*1d150*/  SYNCS.ARRIVE.TRANS64.A1T0 RZ, [R27+URZ+0x28c50], RZ ;  /* 0x028c50ff1bff79a7 */ /* 0x0003e2000810003f */
[----:B------:R-:W-:Y:S01]  /*1d160*/  BSSY B0, `(.L_x_6100) ;  /* 0x00000f6000007945 */ /* 0x000fe20003800000 */
[----:B--2---:R-:W-:-:S05]  /*1d170*/  VIADD R7, R2, 0xfffffffe ;  /* 0xfffffffe02077836 */ /* 0x004fca0000000000 */
[----:B------:R-:W-:-:S13]  /*1d180*/  ISETP.GE.AND P0, PT, R7, R34, PT ;  /* 0x000000220700720c */ /* 0x000fda0003f06270 */
[----:B-1----:R-:W-:Y:S05]  /*1d190*/  @!P0 BRA `(.L_x_6101) ;  /* 0x0000000c00c88947 */ /* 0x002fea0003800000 */
[----:B------:R-:W2:Y:S04]  /*1d1a0*/  LDL.LU R3, [R1+0x2c] ;  /* 0x00002c0001037983 */ /* 0x000ea80000300800 */
[----:B------:R-:W3:Y:S01]  /*1d1b0*/  LDL.LU R2, [R1+0xc] ;  /* 0x00000c0001027983 */ /* 0x000ee20000300800 */
[----:B--2---:R-:W-:Y:S02]  /*1d1c0*/  LOP3.LUT R32, R3, 0x40, RZ, 0xc0, !PT ;  /* 0x0000004003207812 */ /* 0x004fe400078ec0ff */
[----:B---3--:R-:W-:Y:S02]  /*1d1d0*/  LOP3.LUT R31, R2, 0x80, RZ, 0xc0, !PT ;  /* 0x00000080021f7812 */ /* 0x008fe400078ec0ff */
[----:B------:R-:W-:Y:S02]  /*1d1e0*/  SHF.R.U32.HI R32, RZ, 0x2, R32 ;  /* 0x00000002ff207819 */ /* 0x000fe40000011620 */
[----:B------:R-:W-:-:S07]  /*1d1f0*/  SHF.R.U32.HI R31, RZ, 0x3, R31 ;  /* 0x00000003ff1f7819 */ /* 0x000fce000001161f */
.L_x_6114:
[----:B-1----:R-:W1:Y:S01]  /*1d200*/  S2R R2, SR_TID.X ;  /* 0x0000000000027919 */ /* 0x002e620000002100 */
[----:B0-----:R-:W0:Y:S01]  /*1d210*/  LDC R5, c[0x0][0x430] ;  /* 0x00010c00ff057b82 */ /* 0x001e220000000800 */
[----:B------:R-:W-:Y:S01]  /*1d220*/  IMAD R4, R7, 0x40, R33 ;  /* 0x0000004007047824 */ /* 0x000fe200078e0221 */
[----:B--2---:R-:W2:Y:S01]  /*1d230*/  S2R R8, SR_TID.X ;  /* 0x0000000000087919 */ /* 0x004ea20000002100 */
[----:B------:R-:W-:Y:S02]  /*1d240*/  IMAD.U32 R10, RZ, RZ, UR38 ;  /* 0x00000026ff0a7e24 */ /* 0x000fe4000f8e00ff */
        /* <DEDUP_REMOVED lines=34> */
[----:B------:R-:W-:Y:S01]  /*1d470*/  ISETP.GT.AND P3, PT, R2, R34, PT ;  /* 0x000000220200720c */ /* 0x000fe20003f64270 */
[----:B0-----:R-:W-:-:S12]  /*1d480*/  @!P1 BRA `(.L_x_6102) ;  /* 0x0000000000049947 */ /* 0x001fd80003800000 */
[----:B------:R-:W-:Y:S01]  /*1d490*/  BPT.TRAP 0x1 ;  /* 0x000000040000795c */ /* 0x000fe20000300000 */
.L_x_6102:
[----:B------:R-:W-:Y:S01]  /*1d4a0*/  IMAD R6, R25, 0x8, R23 ;  /* 0x0000000819067824 */ /* 0x000fe200078e0217 */
[----:B------:R-:W-:Y:S01]  /*1d4b0*/  SHF.L.U32 R17, R26, 0x1f, RZ ;  /* 0x0000001f1a117819 */ /* 0x000fe200000006ff */
[----:B------:R-:W-:Y:S01]  /*1d4c0*/  BSSY B1, `(.L_x_6103) ;  /* 0x0000004000017945 */ /* 0x000fe20003800000 */
[----:B------:R-:W-:Y:S02]  /*1d4d0*/  SHF.R.S32.HI R9, RZ, 0x1f, R5 ;  /* 0x0000001fff097819 */ /* 0x000fe40000011405 */
[----:B------:R-:W0:Y:S02]  /*1d4e0*/  SYNCS.PHASECHK.TRANS64.TRYWAIT P0, [R6+URZ+0x28c40], R17 ;  /* 0x028c4011060075a7 */ /* 0x000e24000800017f */
[----:B0-----:R-:W-:Y:S05]  /*1d4f0*/  @!P0 BRA `(.L_x_6104) ;  /* 0x0000004400888947 */ /* 0x001fea0003800000 */
.L_x_6228:
[----:B------:R-:W-:Y:S05]  /*1d500*/  BSYNC B1 ;  /* 0x0000000000017941 */ /* 0x000fea0003800000 */
.L_x_6103:
        /* <DEDUP_REMOVED lines=24> */
[----:B------:R-:W-:-:S03]  /*1d690*/  LEA R21, R8, R23, 0x1 ;  /* 0x0000001708157211 */ /* 0x000fc600078e08ff */
        /* <DEDUP_REMOVED lines=17> */
.L_x_6238:
        /* <DEDUP_REMOVED lines=8> */
.L_x_6106:
        /* <DEDUP_REMOVED lines=11> */
.L_x_6107:
[----:B------:R2:W-:Y:S01]  /*1d8e0*/  SYNCS.ARRIVE.TRANS64.A1T0 RZ, [R6+URZ+0x28c30], RZ ;  /* 0x028c30ff06ff79a7 */ /* 0x0005e2000810003f */
[----:B------:R-:W-:Y:S05]  /*1d8f0*/  @!P2 BRA `(.L_x_6108) ;  /* 0x000000000004a947 */ /* 0x000fea0003800000 */
[----:B------:R-:W-:Y:S01]  /*1d900*/  BPT.TRAP 0x1 ;  /* 0x000000040000795c */ /* 0x000fe20000300000 */
.L_x_6108:
[----:B------:R-:W3:Y:S01]  /*1d910*/  SYNCS.PHASECHK.TRANS64.TRYWAIT P0, [R6+URZ+0x28c60], R17 ;  /* 0x028c6011060075a7 */ /* 0x000ee2000800017f */
[----:B------:R-:W-:Y:S04]  /*1d920*/  BSSY B1, `(.L_x_6109) ;  /* 0x0000002000017945 */ /* 0x000fe80003800000 */
[----:B---3--:R-:W-:Y:S05]  /*1d930*/  @!P0 BRA `(.L_x_6110) ;  /* 0x0000004400a88947 */ /* 0x008fea0003800000 */
.L_x_6239:
[----:B------:R-:W-:Y:S05]  /*1d940*/  BSYNC B1 ;  /* 0x0000000000017941 */ /* 0x000fea0003800000 */
.L_x_6109:
        /* <DEDUP_REMOVED lines=81> */
.L_x_6249:
        /* <DEDUP_REMOVED lines=25> */
.L_x_6112:
        /* <DEDUP_REMOVED lines=11> */
.L_x_6113:
[----:B------:R3:W-:Y:S01]  /*1e0a0*/  SYNCS.ARRIVE.TRANS64.A1T0 RZ, [R6+URZ+0x28c50], RZ ;  /* 0x028c50ff06ff79a7 */ /* 0x0007e2000810003f */
[----:B------:R-:W-:Y:S05]  /*1e0b0*/  @P3 BRA `(.L_x_6114) ;  /* 0xfffffff000503947 */ /* 0x000fea000383ffff */
.L_x_6101:
[----:B------:R-:W-:Y:S05]  /*1e0c0*/  BSYNC B0 ;  /* 0x0000000000007941 */ /* 0x000fea0003800000 */
.L_x_6100:
        /* <DEDUP_REMOVED lines=21> */
.L_x_6116:
[----:B------:R-:W-:Y:S05]  /*1e220*/  BSYNC B0 ;  /* 0x0000000000007941 */ /* 0x000fea0003800000 */
.L_x_6115:
[----:B------:R-:W-:-:S07]  /*1e230*/  SEL R25, R25, RZ, P0 ;  /* 0x000000ff19197207 */ /* 0x000fce0000000000 */
.L_x_6075:
[----:B------:R-:W-:Y:S05]  /*1e240*/  BSYNC B7 ;  /* 0x0000000000077941 */ /* 0x000fea0003800000 */
.L_x_6073:
[----:B------:R-:W-:-:S13]  /*1e250*/  LOP3.LUT P0, RZ, R22, 0x1000, RZ, 0xc0, !PT ;  /* 0x0000100016ff7812 */ /* 0x000fda000780c0ff */
[----:B------:R-:W-:Y:S05]  /*1e260*/  @!P0 BRA `(.L_x_6117) ;  /* 0x0000000000248947 */ /* 0x000fea0003800000 */
[----:B------:R-:W-:Y:S05]  /*1e270*/  WARPSYNC.ALL ;  /* 0x0000000000007948 */ /* 0x000fea0003800000 */
[----:B------:R-:W4:Y:S08]  /*1e280*/  S2UR UR5, SR_CgaCtaId ;  /* 0x00000000000579c3 */ /* 0x000f300000008800 */
[----:B------:R-:W-:Y:S06]  /*1e290*/  BAR.SYNC.DEFER_BLOCKING 0x5, 0x180 ;  /* 0x0146000000007b1d */ /* 0x000fec0000010000 */
[----:B------:R-:W-:-:S02]  /*1e2a0*/  UMOV UR4, 0x400 ;  /* 0x0000040000047882 */ /* 0x000fc40000000000 */
[----:B----4-:R-:W-:-:S06]  /*1e2b0*/  ULEA UR4, UR5, UR4, 0x18 ;  /* 0x0000000405047291 */ /* 0x010fcc000f8ec03f */
[----:B------:R-:W-:-:S05]  /*1e2c0*/  MOV R23, UR4 ;  /* 0x0000000400177c02 */ /* 0x000fca0008000f00 */
[----:B------:R4:W0:Y:S01]  /*1e2d0*/  LDS.128 R16, [R23+0x28cd0] ;  /* 0x028cd00017107984 */ /* 0x0008220000000c00 */
[----:B------:R-:W-:Y:S06]  /*1e2e0*/  BAR.ARV 0x4, 0x180 ;  /* 0x0106000000007b1d */ /* 0x000fec0000002000 */
[----:B------:R-:W-:Y:S05]  /*1e2f0*/  BRA `(.L_x_6118) ;  /* 0x0000000800cc7947 */ /* 0x000fea0003800000 */
.L_x_6117:
[----:B------:R-:W4:Y:S01]  /*1e300*/  S2R R8, SR_TID.X ;  /* 0x0000000000087919 */ /* 0x000f220000002100 */
[----:B------:R-:W-:Y:S01]  /*1e310*/  UMOV UR4, 0xffffffff ;  /* 0xffffffff00047882 */ /* 0x000fe20000000000 */
[----:B----4-:R-:W-:-:S04]  /*1e320*/  LOP3.LUT R8, R8, 0x1f, RZ, 0xc0, !PT ;  /* 0x0000001f08087812 */ /* 0x010fc800078ec0ff */
[----:B------:R-:W-:Y:S01]  /*1e330*/  ISETP.NE.AND P0, PT, R8, 0x1f, PT ;  /* 0x0000001f0800780c */ /* 0x000fe20003f05270 */
[----:B------:R-:W-:-:S12]  /*1e340*/  BRA.DIV UR4, `(.L_x_6119) ;  /* 0x0000004604147947 */ /* 0x000fd8000b800000 */
[----:B0-----:R-:W-:Y:S01]  /*1e350*/  IMAD.IADD R5, R19, 0x1, R8 ;  /* 0x0000000113057824 */ /* 0x001fe200078e0208 */
        /* <DEDUP_REMOVED lines=14> */
[----:B0-----:R-:W-:-:S05]  /*1e440*/  SEL R4, R14, RZ, P1 ;  /* 0x000000ff0e047207 */ /* 0x001fca0000800000 */
[----:B------:R-:W-:-:S05]  /*1e450*/  IMAD.IADD R4, R17, 0x1, R4 ;  /* 0x0000000111047824 */ /* 0x000fca00078e0204 */
        /* <DEDUP_REMOVED lines=14> */
.L_x_6259:
[----:B------:R-:W-:Y:S02]  /*1e540*/  ULDC UR4, c[0x0][0xc38] ;  /* 0x00030e0000047ab9 */ /* 0x000fe40000000800 */
[----:B------:R-:W-:-:S04]  /*1e550*/  IMAD.U32 R4, RZ, RZ, UR4 ;  /* 0x00000004ff047e24 */ /* 0x000fc8000f8e00ff */
[----:B--2---:R-:W-:-:S04]  /*1e560*/  IMAD R14, R14, R4, RZ ;  /* 0x000000040e0e7224 */ /* 0x004fc800078e02ff */
[----:B------:R-:W-:-:S05]  /*1e570*/  IMAD.IADD R5, R5, 0x1, R14 ;  /* 0x0000000105057824 */ /* 0x000fca00078e020e */
[----:B------:R-:W-:-:S13]  /*1e580*/  ISETP.GT.AND P6, PT, R5, R0, PT ;  /* 0x000000000500720c */ /* 0x000fda0003fc4270 */
[----:B------:R-:W-:Y:S05]  /*1e590*/  @P6 BRA `(.L_x_6120) ;  /* 0x00000000009c6947 */ /* 0x000fea0003800000 */
.L_x_6125:
[----:B------:R-:W2:Y:S01]  /*1e5a0*/  LDC R2, c[0x0][0xc3c] ;  /* 0x00030f00ff027b82 */ /* 0x000ea20000000800 */
[----:B------:R-:W-:-:S05]  /*1e5b0*/  VIADD R19, R19, 0x1f ;  /* 0x0000001f13137836 */ /* 0x000fca0000000000 */
[----:B--2---:R-:W-:-:S13]  /*1e5c0*/  ISETP.GE.AND P6, PT, R19, R2, PT ;  /* 0x000000021300720c */ /* 0x004fda0003fc6270 */
[----:B------:R-:W-:Y:S05]  /*1e5d0*/  @P6 BRA `(.L_x_6121) ;  /* 0x0000000400d06947 */ /* 0x000fea0003800000 */
[----:B0-----:R-:W0:Y:S01]  /*1e5e0*/  S2R R3, SR_TID.X ;  /* 0x0000000000037919 */ /* 0x001e220000002100 */
        /* <DEDUP_REMOVED lines=9> */
.L_x_6123:
[----:B------:R-:W-:Y:S05]  /*1e680*/  BSYNC B0 ;  /* 0x0000000000007941 */ /* 0x000fea0003800000 */
.L_x_6122:
[----:B------:R-:W-:-:S03]  /*1e690*/  UMOV UR4, 0xffffffff ;  /* 0xffffffff00047882 */ /* 0x000fc60000000000 */
[----:B------:R-:W-:Y:S05]  /*1e6a0*/  BRA.DIV UR4, `(.L_x_6124) ;  /* 0x0000004604607947 */ /* 0x000fea000b800000 */
[----:B-----5:R-:W2:Y:S02]  /*1e6b0*/  SHFL.UP PT, R14, R17, 0x1, RZ ;  /* 0x04200000110e7989 */ /* 0x020ea400000e00ff */
[----:B--2---:R-:W-:-:S05]  /*1e6c0*/  SEL R14, R14, RZ, P1 ;  /* 0x000000ff0e0e7207 */ /* 0x004fca0000800000 */
        /* <DEDUP_REMOVED lines=14> */
.L_x_6267:
[----:B------:R-:W-:Y:S02]  /*1e7b0*/  ULDC UR4, c[0x0][0xc38] ;  /* 0x00030e0000047ab9 */ /* 0x000fe40000000800 */
[----:B------:R-:W-:-:S04]  /*1e7c0*/  IMAD.U32 R4, RZ, RZ, UR4 ;  /* 0x00000004ff047e24 */ /* 0x000fc8000f8e00ff */
[----:B--2---:R-:W-:-:S04]  /*1e7d0*/  IMAD R14, R14, R4, RZ ;  /* 0x000000040e0e7224 */ /* 0x004fc800078e02ff */
[----:B------:R-:W-:-:S05]  /*1e7e0*/  IMAD.IADD R5, R14, 0x1, R5 ;  /* 0x000000010e057824 */ /* 0x000fca00078e0205 */
[----:B------:R-:W-:-:S13]  /*1e7f0*/  ISETP.GT.AND P6, PT, R5, R0, PT ;  /* 0x000000000500720c */ /* 0x000fda0003fc4270 */
[----:B------:R-:W-:Y:S05]  /*1e800*/  @!P6 BRA `(.L_x_6125) ;  /* 0xfffffffc0064e947 */ /* 0x000fea000383ffff */
.L_x_6120:
        /* <DEDUP_REMOVED lines=8> */
.L_x_6271:
[----:B------:R-:W-:Y:S01]  /*1e890*/  ISETP.NE.AND P0, PT, R2, RZ, PT ;  /* 0x000000ff0200720c */ /* 0x000fe20003f05270 */
[----:B------:R-:W-:-:S12]  /*1e8a0*/  IMAD.MOV.U32 R14, RZ, RZ, RZ ;  /* 0x000000ffff0e7224 */ /* 0x000fd800078e00ff */
[----:B------:R-:W-:Y:S05]  /*1e8b0*/  @!P0 BRA `(.L_x_6127) ;  /* 0x0000000000108947 */ /* 0x000fea0003800000 */
[----:B------:R-:W-:Y:S01]  /*1e8c0*/  UMOV UR4, 0xffffffff ;  /* 0xffffffff00047882 */ /* 0x000fe20000000000 */
[----:B------:R-:W-:Y:S02]  /*1e8d0*/  VIADD R12, R6, 0xffffffff ;  /* 0xffffffff060c7836 */ /* 0x000fe40000000000 */
[----:B------:R-:W-:Y:S05]  /*1e8e0*/  BRA.DIV UR4, `(.L_x_6128) ;  /* 0x0000004604d47947 */ /* 0x000fea000b800000 */
[----:B------:R4:W0:Y:S02]  /*1e8f0*/  SHFL.IDX PT, R14, R3, R12, 0x1f ;  /* 0x00001f0c030e7589 */ /* 0x00082400000e0000 */
.L_x_6127:
[----:B0---4-:R-:W0:Y:S01]  /*1e900*/  LDC.64 R2, c[0x0][0xc90] ;  /* 0x00032400ff027b82 */ /* 0x011e220000000a00 */
[----:B------:R-:W-:-:S04]  /*1e910*/  IMAD.IADD R19, R6, 0x1, R19 ;  /* 0x0000000106137824 */ /* 0x000fc800078e0213 */
[----:B0-----:R-:W-:-:S05]  /*1e920*/  IMAD.WIDE R2, R19, 0x4, R2 ;  /* 0x0000000413027825 */ /* 0x001fca00078e0202 */
[----:B--2---:R0:W3:Y:S01]  /*1e930*/  LDG.E R6, desc[UR42][R2.64] ;  /* 0x0000002a02067981 */ /* 0x0040e2000c1e1900 */
[----:B------:R-:W-:-:S04]  /*1e940*/  IMAD R16, R14, R4, R16 ;  /* 0x000000040e107224 */ /* 0x000fc800078e0210 */
[----:B------:R-:W-:Y:S02]  /*1e950*/  IMAD.IADD R0, R0, 0x1, -R16 ;  /* 0x0000000100007824 */ /* 0x000fe400078e0a10 */
[----:B0-----:R-:W-:Y:S02]  /*1e960*/  IMAD.MOV.U32 R2, RZ, RZ, RZ ;  /* 0x000000ffff027224 */ /* 0x001fe400078e00ff */
[----:B---3--:R-:W-:-:S05]  /*1e970*/  IMAD R5, R17, R6, RZ ;  /* 0x0000000611057224 */ /* 0x008fca00078e02ff */
[----:B------:R-:W-:-:S04]  /*1e980*/  IABS R7, R5 ;  /* 0x0000000500077213 */ /* 0x000fc80000000000 */
[----:B------:R-:W0:Y:S08]  /*1e990*/  I2F.RP R8, R7 ;  /* 0x0000000700087306 */ /* 0x000e300000209400 */
[----:B0-----:R-:W0:Y:S02]  /*1e9a0*/  MUFU.RCP R8, R8 ;  /* 0x0000000800087308 */ /* 0x001e240000001000 */
[----:B0-----:R-:W-:Y:S01]  /*1e9b0*/  VIADD R9, R8, 0xffffffe ;  /* 0x0ffffffe08097836 */ /* 0x001fe20000000000 */
[----:B------:R-:W-:-:S05]  /*1e9c0*/  IABS R8, R5 ;  /* 0x0000000500087213 */ /* 0x000fca0000000000 */
[----:B------:R-:W0:Y:S01]  /*1e9d0*/  F2I.FTZ.U32.TRUNC.NTZ R3, R9 ;  /* 0x0000000900037305 */ /* 0x000e22000021f000 */
[----:B------:R-:W-:Y:S02]  /*1e9e0*/  IMAD.MOV R8, RZ, RZ, -R8 ;  /* 0x000000ffff087224 */ /* 0x000fe400078e0a08 */
[----:B0-----:R-:W-:-:S04]  /*1e9f0*/  IMAD.MOV R10, RZ, RZ, -R3 ;  /* 0x000000ffff0a7224 */ /* 0x001fc800078e0a03 */
[----:B------:R-:W-:-:S04]  /*1ea00*/  IMAD R11, R10, R7, RZ ;  /* 0x000000070a0b7224 */ /* 0x000fc800078e02ff */
[----:B------:R-:W-:Y:S01]  /*1ea10*/  IMAD.HI.U32 R2, R3, R11, R2 ;  /* 0x0000000b03027227 */ /* 0x000fe200078e0002 */
[----:B------:R-:W-:-:S05]  /*1ea20*/  IABS R3, R0 ;  /* 0x0000000000037213 */ /* 0x000fca0000000000 */
        /* <DEDUP_REMOVED lines=16> */
[----:B------:R-:W-:-:S04]  /*1eb30*/  VIADDMNMX R4, R3, R4, R6, PT ;  /* 0x0000000403047246 */ /* 0x000fc80003800106 */
[----:B------:R-:W-:-:S04]  /*1eb40*/  IABS R6, R4 ;  /* 0x0000000400067213 */ /* 0x000fc80000000000 */
[----:B------:R-:W0:Y:S08]  /*1eb50*/  I2F.RP R8, R6 ;  /* 0x0000000600087306 */ /* 0x000e300000209400 */
[----:B0-----:R-:W0:Y:S02]  /*1eb60*/  MUFU.RCP R8, R8 ;  /* 0x0000000800087308 */ /* 0x001e240000001000 */
[----:B0-----:R-:W-:Y:S01]  /*1eb70*/  VIADD R2, R8, 0xffffffe ;  /* 0x0ffffffe08027836 */ /* 0x001fe20000000000 */
[----:B------:R-:W-:-:S05]  /*1eb80*/  IABS R8, R0 ;  /* 0x0000000000087213 */ /* 0x000fca0000000000 */
[----:B------:R0:W2:Y:S02]  /*1eb90*/  F2I.FTZ.U32.TRUNC.NTZ R3, R2 ;  /* 0x0000000200037305 */ /* 0x0000a4000021f000 */
[----:B0-----:R-:W-:Y:S02]  /*1eba0*/  IMAD.MOV.U32 R2, RZ, RZ, RZ ;  /* 0x000000ffff027224 */ /* 0x001fe400078e00ff */
[----:B--2---:R-:W-:-:S04]  /*1ebb0*/  IMAD.MOV R5, RZ, RZ, -R3 ;  /* 0x000000ffff057224 */ /* 0x004fc800078e0a03 */
[----:B------:R-:W-:-:S04]  /*1ebc0*/  IMAD R5, R5, R6, RZ ;  /* 0x0000000605057224 */ /* 0x000fc800078e02ff */
[----:B------:R-:W-:Y:S01]  /*1ebd0*/  IMAD.HI.U32 R3, R3, R5, R2 ;  /* 0x0000000503037227 */ /* 0x000fe200078e0002 */
[-C--:B------:R-:W-:Y:S02]  /*1ebe0*/  IABS R5, R4.reuse ;  /* 0x0000000400057213 */ /* 0x080fe40000000000 */
[C---:B------:R-:W-:Y:S01]  /*1ebf0*/  LOP3.LUT R2, R0.reuse, R4, RZ, 0x3c, !PT ;  /* 0x0000000400027212 */ /* 0x040fe200078e3cff */
[----:B------:R-:W-:Y:S02]  /*1ec00*/  IMAD.IADD R0, R0, 0x1, R7 ;  /* 0x0000000100007824 */ /* 0x000fe400078e0207 */
[----:B------:R-:W-:Y:S01]  /*1ec10*/  IMAD.MOV R5, RZ, RZ, -R5 ;  /* 0x000000ffff057224 */ /* 0x000fe200078e0a05 */
[----:B------:R-:W-:Y:S01]  /*1ec20*/  ISETP.GE.AND P2, PT, R2, RZ, PT ;  /* 0x000000ff0200720c */ /* 0x000fe20003f46270 */
[----:B------:R-:W-:-:S04]  /*1ec30*/  IMAD.HI.U32 R3, R3, R8, RZ ;  /* 0x0000000803037227 */ /* 0x000fc800078e00ff */
        /* <DEDUP_REMOVED lines=8> */
[----:B------:R-:W-:Y:S02]  /*1ecc0*/  @!P1 LOP3.LUT R3, RZ, R4, RZ, 0x33, !PT ;  /* 0x00000004ff039212 */ /* 0x000fe400078e33ff */
[----:B------:R-:W-:-:S05]  /*1ecd0*/  IADD3 R4, -R4, RZ, RZ ;  /* 0x000000ff04047210 */ /* 0x000fca0007ffe1ff */
[----:B------:R-:W-:Y:S01]  /*1ece0*/  IMAD R18, R3, R4, R0 ;  /* 0x0000000403127224 */ /* 0x000fe200078e0200 */
[----:B------:R-:W-:-:S05]  /*1ecf0*/  LOP3.LUT R0, RZ, R3, RZ, 0x33, !PT ;  /* 0x00000003ff007212 */ /* 0x000fca00078e33ff */
[----:B------:R-:W-:Y:S01]  /*1ed00*/  IMAD.IADD R17, R17, 0x1, R0 ;  /* 0x0000000111117824 */ /* 0x000fe200078e0200 */
[----:B------:R-:W-:Y:S06]  /*1ed10*/  BRA `(.L_x_6129) ;  /* 0x00000000001c7947 */ /* 0x000fec0003800000 */
.L_x_6121:
[----:B------:R-:W-:Y:S01]  /*1ed20*/  UMOV UR4, URZ ;  /* 0x0000003f00047c82 */ /* 0x000fe20008000000 */
[----:B------:R-:W-:Y:S01]  /*1ed30*/  UMOV UR5, URZ ;  /* 0x0000003f00057c82 */ /* 0x000fe20008000000 */
[----:B------:R-:W-:Y:S01]  /*1ed40*/  ULDC UR6, c[0x0][0xc3c] ;  /* 0x00030f0000067ab9 */ /* 0x000fe20000000800 */
[----:B------:R-:W-:Y:S02]  /*1ed50*/  IMAD.MOV.U32 R16, RZ, RZ, R0 ;  /* 0x000000ffff107224 */ /* 0x000fe400078e0000 */
[----:B------:R-:W-:Y:S02]  /*1ed60*/  IMAD.U32 R17, RZ, RZ, UR4 ;  /* 0x00000004ff117e24 */ /* 0x000fe4000f8e00ff */
[----:B------:R-:W-:Y:S02]  /*1ed70*/  IMAD.U32 R18, RZ, RZ, UR5 ;  /* 0x00000005ff127e24 */ /* 0x000fe4000f8e00ff */
[----:B------:R-:W-:-:S07]  /*1ed80*/  IMAD.U32 R19, RZ, RZ, UR6 ;  /* 0x00000006ff137e24 */ /* 0x000fce000f8e00ff */
.L_x_6129:
[----:B------:R-:W2:Y:S01]  /*1ed90*/  S2R R0, SR_TID.X ;  /* 0x0000000000007919 */ /* 0x000ea20000002100 */
[----:B------:R-:W-:Y:S05]  /*1eda0*/  WARPSYNC.ALL ;  /* 0x0000000000007948 */ /* 0x000fea0003800000 */
[----:B------:R-:W-:Y:S01]  /*1edb0*/  BAR.SYNC.DEFER_BLOCKING 0x4, 0x180 ;  /* 0x0106000000007b1d */ /* 0x000fe20000010000 */
[----:B--2---:R-:W-:-:S04]  /*1edc0*/  LOP3.LUT R0, R0, 0x1f, RZ, 0xc0, !PT ;  /* 0x0000001f00007812 */ /* 0x004fc800078ec0ff */
[----:B------:R-:W-:-:S13]  /*1edd0*/  ISETP.NE.AND P0, PT, R0, RZ, PT ;  /* 0x000000ff0000720c */ /* 0x000fda0003f05270 */
[----:B0-----:R-:W0:Y:S01]  /*1ede0*/  @!P0 S2R R3, SR_CgaCtaId ;  /* 0x0000000000038919 */ /* 0x001e220000008800 */
[----:B------:R-:W-:-:S04]  /*1edf0*/  @!P0 MOV R0, 0x400 ;  /* 0x0000040000008802 */ /* 0x000fc80000000f00 */
[----:B0-----:R-:W-:-:S05]  /*1ee00*/  @!P0 LEA R23, R3, R0, 0x18 ;  /* 0x0000000003178211 */ /* 0x001fca00078ec0ff */
[----:B------:R0:W-:Y:S01]  /*1ee10*/  @!P0 STS.128 [R23+0x28cd0], R16 ;  /* 0x028cd01017008388 */ /* 0x0001e20000000c00 */
[----:B------:R-:W-:Y:S06]  /*1ee20*/  BAR.ARV 0x5, 0x180 ;  /* 0x0146000000007b1d */ /* 0x000fec0000002000 */
.L_x_6118:
[----:B------:R-:W-:Y:S02]  /*1ee30*/  ULDC UR4, c[0x0][0xc3c] ;  /* 0x00030f0000047ab9 */ /* 0x000fe40000000800 */
[----:B0-----:R-:W-:-:S13]  /*1ee40*/  ISETP.GE.AND P0, PT, R19, UR4, PT ;  /* 0x0000000413007c0c */ /* 0x001fda000bf06270 */
[----:B------:R-:W-:Y:S05]  /*1ee50*/  @!P0 BRA `(.L_x_6130) ;  /* 0xffffff94002c8947 */ /* 0x000fea000383ffff */
[----:B------:R-:W-:Y:S05]  /*1ee60*/  BSYNC B8 ;  /* 0x0000000000087941 */ /* 0x000fea0003800000 */
.L_x_6007:
        /* <DEDUP_REMOVED lines=12> */
.L_x_6274:
[----:B------:R-:W-:Y:S05]  /*1ef30*/  BSYNC B0 ;  /* 0x0000000000007941 */ /* 0x000fea0003800000 */
.L_x_6131:
[----:B------:R-:W-:-:S03]  /*1ef40*/  UMOV UR4, 0xffffffff ;  /* 0xffffffff00047882 */ /* 0x000fc60000000000 */
[----:B------:R-:W-:Y:S05]  /*1ef50*/  BRA.DIV UR4, `(.L_x_6133) ;  /* 0x0000004204707947 */ /* 0x000fea000b800000 */
[----:B0-----:R-:W0:Y:S02]  /*1ef60*/  S2R R0, SR_TID.X ;  /* 0x0000000000007919 */ /* 0x001e240000002100 */
[----:B0-----:R-:W-:-:S04]  /*1ef70*/  SHF.R.U32.HI R0, RZ, 0x5, R0 ;  /* 0x00000005ff007819 */ /* 0x001fc80000011600 */
[----:B------:R-:W-:-:S05]  /*1ef80*/  LOP3.LUT R0, R0, 0x3, RZ, 0xc0, !PT ;  /* 0x0000000300007812 */ /* 0x000fca00078ec0ff */
[----:B------:R0:W1:Y:S02]  /*1ef90*/  SHFL.IDX PT, R14, R0, RZ, 0x1f ;  /* 0x00001fff000e7589 */ /* 0x00006400000e0000 */
.L_x_6277:
[----:B-1----:R-:W-:-:S13]  /*1efa0*/  ISETP.NE.AND P0, PT, R14, RZ, PT ;  /* 0x000000ff0e00720c */ /* 0x002fda0003f05270 */
[----:B------:R-:W-:Y:S05]  /*1efb0*/  @P0 BRA `(.L_x_5778) ;  /* 0x0000000000880947 */ /* 0x000fea0003800000 */
[----:B------:R-:W-:-:S03]  /*1efc0*/  UMOV UR4, 0xffffffff ;  /* 0xffffffff00047882 */ /* 0x000fc60000000000 */
[----:B------:R-:W-:Y:S05]  /*1efd0*/  BRA.DIV UR4, `(.L_x_6134) ;  /* 0x0000004204847947 */ /* 0x000fea000b800000 */
[----:B------:R-:W-:-:S13]  /*1efe0*/  ELECT P6, URZ, PT ;  /* 0x00000000003f782f */ /* 0x000fda00038c0000 */
.L_x_6280:
[----:B------:R-:W-:Y:S05]  /*1eff0*/  @!P6 BRA `(.L_x_5778) ;  /* 0x000000000078e947 */ /* 0x000fea0003800000 */
[----:B------:R-:W-:-:S06]  /*1f000*/  ULOP3.LUT UR4, UR36, 0x2, URZ, 0xfc, !UPT ;  /* 0x0000000224047892 */ /* 0x000fcc000f8efc3f */
[----:B0-----:R-:W-:-:S05]  /*1f010*/  IMAD.U32 R0, RZ, RZ, UR4 ;  /* 0x00000004ff007e24 */ /* 0x001fca000f8e00ff */
[----:B------:R-:W-:-:S13]  /*1f020*/  ISETP.NE.AND P0, PT, R0, 0x3, PT ;  /* 0x000000030000780c */ /* 0x000fda0003f05270 */
[----:B------:R-:W-:Y:S05]  /*1f030*/  @!P0 BRA `(.L_x_6135) ;  /* 0x0000000000048947 */ /* 0x000fea0003800000 */
[----:B------:R-:W-:Y:S01]  /*1f040*/  BPT.TRAP 0x1 ;  /* 0x000000040000795c */ /* 0x000fe20000300000 */
.L_x_6135:
[C---:B------:R-:W-:Y:S01]  /*1f050*/  IMAD R5, R25.reuse, 0x8, R4 ;  /* 0x0000000819057824 */ /* 0x040fe200078e0204 */
[----:B------:R-:W-:Y:S01]  /*1f060*/  SHF.L.U32 R0, R26, 0x1f, RZ ;  /* 0x0000001f1a007819 */ /* 0x000fe200000006ff */
[----:B------:R-:W-:-:S03]  /*1f070*/  VIADD R25, R25, 0x1 ;  /* 0x0000000119197836 */ /* 0x000fc60000000000 */
[----:B------:R-:W0:Y:S02]  /*1f080*/  SYNCS.PHASECHK.TRANS64.TRYWAIT P1, [R5+URZ+0x28c40], R0 ;  /* 0x028c4000050075a7 */ /* 0x000e24000802017f */
[----:B------:R-:W-:-:S04]  /*1f090*/  ISETP.NE.AND P2, PT, R25, 0x2, PT ;  /* 0x000000021900780c */ /* 0x000fc80003f45270 */
[----:B------:R-:W-:Y:S01]  /*1f0a0*/  SEL R3, RZ, 0x1, P2 ;  /* 0x00000001ff037807 */ /* 0x000fe20001000000 */
[----:B0-----:R-:W-:Y:S08]  /*1f0b0*/  @!P1 BRA `(.L_x_6136) ;  /* 0x00000040006c9947 */ /* 0x001ff00003800000 */
.L_x_6281:
[----:B------:R-:W-:Y:S02]  /*1f0c0*/  SEL R25, R25, RZ, P2 ;  /* 0x000000ff19197207 */ /* 0x000fe40001000000 */
[----:B------:R-:W-:Y:S01]  /*1f0d0*/  LOP3.LUT R2, R26, R3, RZ, 0x3c, !PT ;  /* 0x000000031a027212 */ /* 0x000fe200078e3cff */
[----:B------:R-:W-:Y:S06]  /*1f0e0*/  @!P0 BRA `(.L_x_6137) ;  /* 0x0000000000048947 */ /* 0x000fec0003800000 */
[----:B------:R-:W-:Y:S01]  /*1f0f0*/  BPT.TRAP 0x1 ;  /* 0x000000040000795c */ /* 0x000fe20000300000 */
.L_x_6137:
[----:B------:R-:W-:Y:S01]  /*1f100*/  IMAD R25, R25, 0x8, R4 ;  /* 0x0000000819197824 */ /* 0x000fe200078e0204 */
[----:B------:R-:W-:-:S04]  /*1f110*/  SHF.L.U32 R2, R2, 0x1f, RZ ;  /* 0x0000001f02027819 */ /* 0x000fc800000006ff */
[----:B------:R-:W1:Y:S02]  /*1f120*/  SYNCS.PHASECHK.TRANS64.TRYWAIT P1, [R25+URZ+0x28c40], R2 ;  /* 0x028c4002190075a7 */ /* 0x000e64000802017f */
[----:B-1----:R-:W-:Y:S05]  /*1f130*/  @!P1 BRA `(.L_x_6138) ;  /* 0x0000004000609947 */ /* 0x002fea0003800000 */
.L_x_6282:
[----:B------:R-:W-:Y:S05]  /*1f140*/  @!P0 BRA `(.L_x_6139) ;  /* 0x0000000000048947 */ /* 0x000fea0003800000 */
[----:B------:R-:W-:Y:S01]  /*1f150*/  BPT.TRAP 0x1 ;  /* 0x000000040000795c */ /* 0x000fe20000300000 */
.L_x_6139:
[----:B------:R-:W5:Y:S02]  /*1f160*/  SYNCS.PHASECHK.TRANS64.TRYWAIT P1, [R5+URZ+0x28c60], R0 ;  /* 0x028c6000050075a7 */ /* 0x000f64000802017f */
[----:B-----5:R-:W-:Y:S05]  /*1f170*/  @!P1 BRA `(.L_x_6140) ;  /* 0x0000004000649947 */ /* 0x020fea0003800000 */
.L_x_6283:
[----:B------:R-:W-:Y:S05]  /*1f180*/  @!P0 BRA `(.L_x_6141) ;  /* 0x0000000000048947 */ /* 0x000fea0003800000 */
[----:B------:R-:W-:Y:S01]  /*1f190*/  BPT.TRAP 0x1 ;  /* 0x000000040000795c */ /* 0x000fe20000300000 */
.L_x_6141:
[----:B------:R0:W0:Y:S02]  /*1f1a0*/  SYNCS.PHASECHK.TRANS64.TRYWAIT P0, [R25+URZ+0x28c60], R2 ;  /* 0x028c6002190075a7 */ /* 0x000024000800017f */
[----:B0-----:R-:W-:Y:S05]  /*1f1b0*/  @!P0 NANOSLEEP.SYNCS 0x989680 ;  /* 0x009896800000895d */ /* 0x001fea0003900000 */
[----:B------:R-:W0:Y:S02]  /*1f1c0*/  @!P0 SYNCS.PHASECHK.TRANS64 P0, [R25+URZ+0x28c60], R2 ;  /* 0x028c6002190085a7 */ /* 0x000e24000800007f */
[----:B0-----:R-:W-:Y:S05]  /*1f1d0*/  @!P0 BRA `(.L_x_6141) ;  /* 0xfffffffc00f08947 */ /* 0x001fea000383ffff */
.L_x_5778:
[----:B------:R-:W-:Y:S05]  /*1f1e0*/  BSYNC B9 ;  /* 0x0000000000097941 */ /* 0x000fea0003800000 */
.L_x_5775:
[----:B------:R-:W-:Y:S05]  /*1f1f0*/  EXIT ;  /* 0x000000000000794d */ /* 0x000fea0003800000 */
.L_x_5802:
[----:B0-----:R0:W1:Y:S02]  /*1f200*/  SYNCS.PHASECHK.TRANS64.TRYWAIT P5, [R63+URZ+0x28c90], R72 ;  /* 0x028c90483f0075a7 */ /* 0x00106400080a017f */
[----:B-1----:R-:W-:Y:S05]  /*1f210*/  @!P5 NANOSLEEP.SYNCS 0x989680 ;  /* 0x009896800000d95d */ /* 0x002fea0003900000 */
[----:B------:R-:W1:Y:S02]  /*1f220*/  @!P5 SYNCS.PHASECHK.TRANS64 P5, [R63+URZ+0x28c90], R72 ;  /* 0x028c90483f00d5a7 */ /* 0x000e6400080a007f */
[----:B-1----:R-:W-:Y:S05]  /*1f230*/  @!P5 BRA `(.L_x_5802) ;  /* 0xfffffffc00f0d947 */ /* 0x002fea000383ffff */
[----:B------:R-:W-:Y:S05]  /*1f240*/  BRA `(.L_x_6142) ;  /* 0xfffffe3800fc7947 */ /* 0x000fea000383ffff */
.L_x_5803:
        /* <DEDUP_REMOVED lines=8> */
.L_x_6144:
[----:B------:R-:W-:Y:S05]  /*1f2d0*/  BSYNC B1 ;  /* 0x0000000000017941 */ /* 0x000fea0003800000 */
.L_x_6143:
        /* <DEDUP_REMOVED lines=8> */
.L_x_6145:
[----:B------:R-:W-:Y:S05]  /*1f360*/  BRA `(.L_x_6146) ;  /* 0xfffffe3800c87947 */ /* 0x000fea000383ffff */
.L_x_5813:
[----:B0-----:R0:W1:Y:S02]  /*1f370*/  SYNCS.PHASECHK.TRANS64.TRYWAIT P6, [R63+URZ+0x28c90], R72 ;  /* 0x028c90483f0075a7 */ /* 0x00106400080c017f */
[----:B-1----:R-:W-:Y:S05]  /*1f380*/  @!P6 NANOSLEEP.SYNCS 0x989680 ;  /* 0x009896800000e95d */ /* 0x002fea0003900000 */
[----:B------:R-:W1:Y:S02]  /*1f390*/  @!P6 SYNCS.PHASECHK.TRANS64 P6, [R63+URZ+0x28c90], R72 ;  /* 0x028c90483f00e5a7 */ /* 0x000e6400080c007f */
[----:B-1----:R-:W-:Y:S05]  /*1f3a0*/  @!P6 BRA `(.L_x_5813) ;  /* 0xfffffffc00f0e947 */ /* 0x002fea000383ffff */
[----:B------:R-:W-:Y:S05]  /*1f3b0*/  BRA `(.L_x_6147) ;  /* 0xfffffe4400347947 */ /* 0x000fea000383ffff */
.L_x_5814:
        /* <DEDUP_REMOVED lines=8> */
.L_x_6149:
[----:B------:R-:W-:Y:S05]  /*1f440*/  BSYNC B1 ;  /* 0x0000000000017941 */ /* 0x000fea0003800000 */
.L_x_6148:
        /* <DEDUP_REMOVED lines=8> */
.L_x_6150:
[----:B------:R-:W-:Y:S01]  /*1f4d0*/  MOV R69, R14 ;  /* 0x0000000e00457202 */ /* 0x000fe20000000f00 */
[----:B------:R-:W-:Y:S06]  /*1f4e0*/  BRA `(.L_x_6151) ;  /* 0xfffffe4000fc7947 */ /* 0x000fec000383ffff */
.L_x_5819:
[----:B-1----:R1:W2:Y:S02]  /*1f4f0*/  SYNCS.PHASECHK.TRANS64.TRYWAIT P4, [R63+URZ+0x28c90], R72 ;  /* 0x028c90483f0075a7 */ /* 0x0022a4000808017f */
[----:B--2---:R-:W-:Y:S05]  /*1f500*/  @!P4 NANOSLEEP.SYNCS 0x989680 ;  /* 0x009896800000c95d */ /* 0x004fea0003900000 */
[----:B------:R-:W2:Y:S02]  /*1f510*/  @!P4 SYNCS.PHASECHK.TRANS64 P4, [R63+URZ+0x28c90], R72 ;  /* 0x028c90483f00c5a7 */ /* 0x000ea4000808007f */
[----:B--2---:R-:W-:Y:S05]  /*1f520*/  @!P4 BRA `(.L_x_5819) ;  /* 0xfffffffc00f0c947 */ /* 0x004fea000383ffff */
[----:B------:R-:W-:Y:S05]  /*1f530*/  BRA `(.L_x_6152) ;  /* 0xfffffe4800f87947 */ /* 0x000fea000383ffff */
.L_x_5820:
[----:B------:R-:W-:Y:S01]  /*1f540*/  BSSY B1, `(.L_x_6153) ;  /* 0x0000007000017945 */ /* 0x000fe20003800000 */
[----:B------:R-:W-:Y:S02]  /*1f550*/  IMAD.MOV.U32 R12, RZ, RZ, RZ ;  /* 0x000000ffff0c7224 */ /* 0x000fe400078e00ff */
[----:B------:R-:W-:Y:S02]  /*1f560*/  IMAD.MOV.U32 R11, RZ, RZ, 0x1c1f ;  /* 0x00001c1fff0b7424 */ /* 0x000fe400078e00ff */
[----:B------:R-:W-:-:S07]  /*1f570*/  IMAD.MOV.U32 R15, RZ, RZ, -0x1 ;  /* 0xffffffffff0f7424 */ /* 0x000fce00078e00ff */
[----:B-1----:R-:W-:Y:S05]  /*1f580*/  WARPSYNC.COLLECTIVE R15, `(.L_x_6154) ;  /* 0x000000000f087348 */ /* 0x002fea0003c00000 */
[----:B------:R0:W2:Y:S02]  /*1f590*/  SHFL.IDX P6, R14, R13, R12, R11 ;  /* 0x0000000c0d0e7389 */ /* 0x0000a400000c000b */
[----:B012---:R-:W-:Y:S01]  /*1f5a0*/  ENDCOLLECTIVE ;  /* 0x000000000000791b */ /* 0x007fe20003800000 */
.L_x_6154:
[----:B------:R-:W-:Y:S05]  /*1f5b0*/  BSYNC B1 ;  /* 0x0000000000017941 */ /* 0x000fea0003800000 */
.L_x_6153:
        /* <DEDUP_REMOVED lines=8> */
.L_x_6155:
[----:B------:R-:W-:Y:S05]  /*1f640*/  BRA `(.L_x_6156) ;  /* 0xfffffe4c00207947 */ /* 0x000fea000383ffff */
.L_x_5824:
[----:B--2---:R2:W4:Y:S02]  /*1f650*/  SYNCS.PHASECHK.TRANS64.TRYWAIT P3, [R63+URZ+0x28cb0], R72 ;  /* 0x028cb0483f0075a7 */ /* 0x004524000806017f */
[----:B----4-:R-:W-:Y:S05]  /*1f660*/  @!P3 NANOSLEEP.SYNCS 0x989680 ;  /* 0x009896800000b95d */ /* 0x010fea0003900000 */
[----:B------:R-:W4:Y:S02]  /*1f670*/  @!P3 SYNCS.PHASECHK.TRANS64 P3, [R63+URZ+0x28cb0], R72 ;  /* 0x028cb0483f00b5a7 */ /* 0x000f24000806007f */
[----:B----4-:R-:W-:Y:S05]  /*1f680*/  @!P3 BRA `(.L_x_5824) ;  /* 0xfffffffc00f0b947 */ /* 0x010fea000383ffff */
[----:B------:R-:W-:Y:S05]  /*1f690*/  BRA `(.L_x_6157) ;  /* 0xfffffe4c00ac7947 */ /* 0x000fea000383ffff */
.L_x_5843:
[----:B0-----:R0:W1:Y:S02]  /*1f6a0*/  SYNCS.PHASECHK.TRANS64.TRYWAIT P1, [R3+URZ+0x28c50], R10 ;  /* 0x028c500a030075a7 */ /* 0x001064000802017f */
[----:B-1----:R-:W-:Y:S05]  /*1f6b0*/  @!P1 NANOSLEEP.SYNCS 0x989680 ;  /* 0x009896800000995d */ /* 0x002fea0003900000 */
[----:B------:R-:W1:Y:S02]  /*1f6c0*/  @!P1 SYNCS.PHASECHK.TRANS64 P1, [R3+URZ+0x28c50], R10 ;  /* 0x028c500a030095a7 */ /* 0x000e64000802007f */
[----:B-1----:R-:W-:Y:S05]  /*1f6d0*/  @!P1 BRA `(.L_x_5843) ;  /* 0xfffffffc00f09947 */ /* 0x002fea000383ffff */
[----:B------:R-:W-:Y:S05]  /*1f6e0*/  BRA `(.L_x_6158) ;  /* 0xfffffe6000ac7947 */ /* 0x000fea000383ffff */
.L_x_5851:
[----:B-1----:R1:W2:Y:S02]  /*1f6f0*/  SYNCS.PHASECHK.TRANS64.TRYWAIT P1, [R7+URZ+0x28c50], R14 ;  /* 0x028c500e070075a7 */ /* 0x0022a4000802017f */
[----:B--2---:R-:W-:Y:S05]  /*1f700*/  @!P1 NANOSLEEP.SYNCS 0x989680 ;  /* 0x009896800000995d */ /* 0x004fea0003900000 */
[----:B------:R-:W2:Y:S02]  /*1f710*/  @!P1 SYNCS.PHASECHK.TRANS64 P1, [R7+URZ+0x28c50], R14 ;  /* 0x028c500e070095a7 */ /* 0x000ea4000802007f */
[----:B--2---:R-:W-:Y:S05]  /*1f720*/  @!P1 BRA `(.L_x_5851) ;  /* 0xfffffffc00f09947 */ /* 0x004fea000383ffff */
[----:B------:R-:W-:Y:S05]  /*1f730*/  BRA `(.L_x_5850) ;  /* 0xfffffe6c00d47947 */ /* 0x000fea000383ffff */
.L_x_5873:
        /* <DEDUP_REMOVED lines=8> */
.L_x_6160:
[----:B------:R-:W-:Y:S05]  /*1f7c0*/  BSYNC B1 ;  /* 0x0000000000017941 */ /* 0x000fea0003800000 */
.L_x_6159:
        /* <DEDUP_REMOVED lines=8> */
.L_x_6161:
[----:B------:R-:W-:Y:S02]  /*1f850*/  IMAD.MOV.U32 R13, RZ, RZ, R10 ;  /* 0x000000ffff0d7224 */ /* 0x000fe400078e000a */
[----:B------:R-:W-:-:S07]  /*1f860*/  IMAD.MOV.U32 R0, RZ, RZ, R14 ;  /* 0x000000ffff007224 */ /* 0x000fce00078e000e */
[----:B------:R-:W-:Y:S05]  /*1f870*/  WARPSYNC.COLLECTIVE R15, `(.L_x_6162) ;  /* 0x000000000f087348 */ /* 0x000fea0003c00000 */
[----:B------:R0:W1:Y:S02]  /*1f880*/  SHFL.IDX P6, R14, R13, R12, R11 ;  /* 0x0000000c0d0e7389 */ /* 0x00006400000c000b */
[----:B01----:R-:W-:Y:S01]  /*1f890*/  ENDCOLLECTIVE ;  /* 0x000000000000791b */ /* 0x003fe20003800000 */
.L_x_6162:
[----:B------:R-:W-:Y:S02]  /*1f8a0*/  IMAD.MOV.U32 R13, RZ, RZ, R7 ;  /* 0x000000ffff0d7224 */ /* 0x000fe400078e0007 */
[----:B------:R-:W-:-:S07]  /*1f8b0*/  IMAD.MOV.U32 R5, RZ, RZ, R14 ;  /* 0x000000ffff057224 */ /* 0x000fce00078e000e */
[----:B------:R-:W-:Y:S05]  /*1f8c0*/  WARPSYNC.COLLECTIVE R15, `(.L_x_6163) ;  /* 0x000000000f087348 */ /* 0x000fea0003c00000 */
[----:B------:R0:W1:Y:S02]  /*1f8d0*/  SHFL.IDX P6, R14, R13, R12, R11 ;  /* 0x0000000c0d0e7389 */ /* 0x00006400000c000b */
[----:B01----:R-:W-:Y:S01]  /*1f8e0*/  ENDCOLLECTIVE ;  /* 0x000000000000791b */ /* 0x003fe20003800000 */
.L_x_6163:
[----:B------:R-:W-:Y:S05]  /*1f8f0*/  BRA `(.L_x_6164) ;  /* 0xfffffe8800a87947 */ /* 0x000fea000383ffff */
.L_x_5876:
        /* <DEDUP_REMOVED lines=8> */
.L_x_6166:
[----:B------:R-:W-:Y:S05]  /*1f980*/  BSYNC B1 ;  /* 0x0000000000017941 */ /* 0x000fea0003800000 */
.L_x_6165:
[----:B------:R-:W-:Y:S01]  /*1f990*/  IMAD.MOV.U32 R13, RZ, RZ, R4 ;  /* 0x000000ffff0d7224 */ /* 0x000fe200078e0004 */
[----:B------:R-:W-:Y:S01]  /*1f9a0*/  MOV R15, 0xffffffff ;  /* 0xffffffff000f7802 */ /* 0x000fe20000000f00 */
[----:B------:R-:W-:Y:S02]  /*1f9b0*/  IMAD.MOV.U32 R12, RZ, RZ, 0x1 ;  /* 0x00000001ff0c7424 */ /* 0x000fe400078e00ff */
[----:B------:R-:W-:Y:S02]  /*1f9c0*/  IMAD.MOV.U32 R11, RZ, RZ, 0x1c1f ;  /* 0x00001c1fff0b7424 */ /* 0x000fe400078e00ff */
[----:B------:R-:W-:-:S07]  /*1f9d0*/  IMAD.MOV.U32 R3, RZ, RZ, R14 ;  /* 0x000000ffff037224 */ /* 0x000fce00078e000e */
[----:B------:R-:W-:Y:S05]  /*1f9e0*/  WARPSYNC.COLLECTIVE R15, `(.L_x_6167) ;  /* 0x000000000f087348 */ /* 0x000fea0003c00000 */
[----:B------:R0:W1:Y:S02]  /*1f9f0*/  SHFL.IDX P6, R14, R13, R12, R11 ;  /* 0x0000000c0d0e7389 */ /* 0x00006400000c000b */
[----:B01----:R-:W-:Y:S01]  /*1fa00*/  ENDCOLLECTIVE ;  /* 0x000000000000791b */ /* 0x003fe20003800000 */
.L_x_6167:
[----:B------:R-:W-:Y:S02]  /*1fa10*/  IMAD.MOV.U32 R13, RZ, RZ, R10 ;  /* 0x000000ffff0d7224 */ /* 0x000fe400078e000a */
[----:B------:R-:W-:-:S07]  /*1fa20*/  IMAD.MOV.U32 R0, RZ, RZ, R14 ;  /* 0x000000ffff007224 */ /* 0x000fce00078e000e */
[----:B------:R-:W-:Y:S05]  /*1fa30*/  WARPSYNC.COLLECTIVE R15, `(.L_x_6168) ;  /* 0x000000000f087348 */ /* 0x000fea0003c00000 */
[----:B------:R0:W1:Y:S02]  /*1fa40*/  SHFL.IDX P6, R14, R13, R12, R11 ;  /* 0x0000000c0d0e7389 */ /* 0x00006400000c000b */
[----:B01----:R-:W-:Y:S01]  /*1fa50*/  ENDCOLLECTIVE ;  /* 0x000000000000791b */ /* 0x003fe20003800000 */
.L_x_6168:
[----:B------:R-:W-:Y:S02]  /*1fa60*/  IMAD.MOV.U32 R13, RZ, RZ, R7 ;  /* 0x000000ffff0d7224 */ /* 0x000fe400078e0007 */
[----:B------:R-:W-:-:S07]  /*1fa70*/  IMAD.MOV.U32 R5, RZ, RZ, R14 ;  /* 0x000000ffff057224 */ /* 0x000fce00078e000e */
[----:B------:R-:W-:Y:S05]  /*1fa80*/  WARPSYNC.COLLECTIVE R15, `(.L_x_6169) ;  /* 0x000000000f087348 */ /* 0x000fea0003c00000 */
[----:B------:R0:W1:Y:S02]  /*1fa90*/  SHFL.IDX P6, R14, R13, R12, R11 ;  /* 0x0000000c0d0e7389 */ /* 0x00006400000c000b */
[----:B01----:R-:W-:Y:S01]  /*1faa0*/  ENDCOLLECTIVE ;  /* 0x000000000000791b */ /* 0x003fe20003800000 */
.L_x_6169:
[----:B------:R-:W-:Y:S05]  /*1fab0*/  BRA `(.L_x_6170) ;  /* 0xfffffe8c00047947 */ /* 0x000fea000383ffff */
.L_x_5880:
[----:B0-----:R0:W1:Y:S02]  /*1fac0*/  SYNCS.PHASECHK.TRANS64.TRYWAIT P0, [R2+URZ+0x28c00], R35 ;  /* 0x028c0023020075a7 */ /* 0x001064000800017f */
[----:B-1----:R-:W-:Y:S05]  /*1fad0*/  @!P0 NANOSLEEP.SYNCS 0x989680 ;  /* 0x009896800000895d */ /* 0x002fea0003900000 */
[----:B------:R-:W1:Y:S02]  /*1fae0*/  @!P0 SYNCS.PHASECHK.TRANS64 P0, [R2+URZ+0x28c00], R35 ;  /* 0x028c0023020085a7 */ /* 0x000e64000800007f */
[----:B-1----:R-:W-:Y:S05]  /*1faf0*/  @!P0 BRA `(.L_x_5880) ;  /* 0xfffffffc00f08947 */ /* 0x002fea000383ffff */
[----:B------:R-:W-:Y:S05]  /*1fb00*/  BRA `(.L_x_6171) ;  /* 0xfffffe9000087947 */ /* 0x000fea000383ffff */
.L_x_5888:
[----:B------:R-:W0:Y:S01]  /*1fb10*/  LDC R39, c[0x0][0x3f4] ;  /* 0x0000fd00ff277b82 */ /* 0x000e220000000800 */
        /* <DEDUP_REMOVED lines=8> */
.L_x_6173:
[----:B------:R-:W-:Y:S05]  /*1fba0*/  BSYNC B1 ;  /* 0x0000000000017941 */ /* 0x000fea0003800000 */
.L_x_6172:
[----:B------:R-:W-:Y:S01]  /*1fbb0*/  IMAD.MOV.U32 R13, RZ, RZ, R25 ;  /* 0x000000ffff0d7224 */ /* 0x000fe200078e0019 */
[----:B------:R-:W-:Y:S01]  /*1fbc0*/  ISETP.GE.AND P0, PT, R16, R39, PT ;  /* 0x000000271000720c */ /* 0x000fe20003f06270 */
[----:B------:R-:W-:Y:S02]  /*1fbd0*/  IMAD.MOV.U32 R12, RZ, RZ, RZ ;  /* 0x000000ffff0c7224 */ /* 0x000fe400078e00ff */
[----:B------:R-:W-:Y:S02]  /*1fbe0*/  IMAD.MOV.U32 R11, RZ, RZ, 0x1c1f ;  /* 0x00001c1fff0b7424 */ /* 0x000fe400078e00ff */
[----:B------:R-:W-:Y:S02]  /*1fbf0*/  IMAD.MOV.U32 R15, RZ, RZ, -0x1 ;  /* 0xffffffffff0f7424 */ /* 0x000fe400078e00ff */
[----:B------:R-:W-:Y:S02]  /*1fc00*/  IMAD.MOV.U32 R0, RZ, RZ, R14 ;  /* 0x000000ffff007224 */ /* 0x000fe400078e000e */
[----:B------:R-:W-:-:S07]  /*1fc10*/  IMAD R34, R23, R34, RZ ;  /* 0x0000002217227224 */ /* 0x000fce00078e02ff */
[----:B------:R-:W-:Y:S05]  /*1fc20*/  WARPSYNC.COLLECTIVE R15, `(.L_x_6174) ;  /* 0x000000000f087348 */ /* 0x000fea0003c00000 */
[----:B------:R0:W1:Y:S02]  /*1fc30*/  SHFL.IDX P6, R14, R13, R12, R11 ;  /* 0x0000000c0d0e7389 */ /* 0x00006400000c000b */
[----:B01----:R-:W-:Y:S01]  /*1fc40*/  ENDCOLLECTIVE ;  /* 0x000000000000791b */ /* 0x003fe20003800000 */
.L_x_6174:
[----:B------:R-:W-:Y:S02]  /*1fc50*/  ISETP.GE.OR P1, PT, R37, R34, P0 ;  /* 0x000000222500720c */ /* 0x000fe40000726670 */
[----:B------:R-:W-:-:S11]  /*1fc60*/  MOV R13, R24 ;  /* 0x00000018000d7202 */ /* 0x000fd60000000f00 */
[C---:B------:R-:W-:Y:S01]  /*1fc70*/  @!P1 IMAD.SHL.U32 R5, R16.reuse, 0x2, RZ ;  /* 0x0000000210059824 */ /* 0x040fe200078e00ff */
[----:B------:R-:W-:Y:S01]  /*1fc80*/  @!P1 SHF.L.U64.HI R21, R16, 0x1, R17 ;  /* 0x0000000110159819 */ /* 0x000fe20000010211 */
[----:B------:R-:W-:-:S07]  /*1fc90*/  IMAD.MOV.U32 R3, RZ, RZ, R14 ;  /* 0x000000ffff037224 */ /* 0x000fce00078e000e */
[----:B------:R-:W-:Y:S05]  /*1fca0*/  WARPSYNC.COLLECTIVE R15, `(.L_x_6175) ;  /* 0x000000000f087348 */ /* 0x000fea0003c00000 */
[----:B------:R0:W1:Y:S02]  /*1fcb0*/  SHFL.IDX P6, R14, R13, R12, R11 ;  /* 0x0000000c0d0e7389 */ /* 0x00006400000c000b */
[----:B01----:R-:W-:Y:S01]  /*1fcc0*/  ENDCOLLECTIVE ;  /* 0x000000000000791b */ /* 0x003fe20003800000 */
.L_x_6175:
[----:B------:R-:W-:-:S05]  /*1fcd0*/  @!P1 IADD3 R6, P2, R3, R5, RZ ;  /* 0x0000000503069210 */ /* 0x000fca0007f5e0ff */
[----:B------:R-:W-:Y:S02]  /*1fce0*/  @!P1 IMAD.X R7, R0, 0x1, R21, P2 ;  /* 0x0000000100079824 */ /* 0x000fe400010e0615 */
[----:B------:R-:W-:Y:S02]  /*1fcf0*/  IMAD.MOV.U32 R13, RZ, RZ, R27 ;  /* 0x000000ffff0d7224 */ /* 0x000fe400078e001b */
[----:B------:R-:W-:-:S07]  /*1fd00*/  IMAD.MOV.U32 R4, RZ, RZ, R14 ;  /* 0x000000ffff047224 */ /* 0x000fce00078e000e */
[----:B------:R-:W-:Y:S05]  /*1fd10*/  WARPSYNC.COLLECTIVE R15, `(.L_x_6176) ;  /* 0x000000000f087348 */ /* 0x000fea0003c00000 */
[----:B------:R0:W1:Y:S02]  /*1fd20*/  SHFL.IDX P6, R14, R13, R12, R11 ;  /* 0x0000000c0d0e7389 */ /* 0x00006400000c000b */
[----:B01----:R-:W-:Y:S01]  /*1fd30*/  ENDCOLLECTIVE ;  /* 0x000000000000791b */ /* 0x003fe20003800000 */
.L_x_6176:
[----:B------:R-:W2:Y:S01]  /*1fd40*/  @!P1 LD.E.128 R8, desc[UR42][R6.64] ;  /* 0x0000002a06089980 */ /* 0x000ea2000c101d00 */
[----:B------:R-:W-:-:S05]  /*1fd50*/  @!P1 IADD3 R14, P2, R14, R5, RZ ;  /* 0x000000050e0e9210 */ /* 0x000fca0007f5e0ff */
[----:B------:R-:W-:-:S04]  /*1fd60*/  @!P1 IMAD.X R3, R4, 0x1, R21, P2 ;  /* 0x0000000104039824 */ /* 0x000fc800010e0615 */
[----:B------:R-:W-:-:S05]  /*1fd70*/  @!P1 IMAD.MOV.U32 R15, RZ, RZ, R3 ;  /* 0x000000ffff0f9224 */ /* 0x000fca00078e0003 */
[----:B------:R0:W5:Y:S01]  /*1fd80*/  @!P1 LD.E.128 R4, desc[UR42][R14.64] ;  /* 0x0000002a0e049980 */ /* 0x000162000c101d00 */
[----:B------:R-:W-:Y:S01]  /*1fd90*/  CS2R R32, SRZ ;  /* 0x0000000000207805 */ /* 0x000fe2000001ff00 */
[----:B------:R-:W-:Y:S01]  /*1fda0*/  IMAD.MOV.U32 R13, RZ, RZ, R26 ;  /* 0x000000ffff0d7224 */ /* 0x000fe200078e001a */
[----:B------:R-:W-:Y:S01]  /*1fdb0*/  CS2R R30, SRZ ;  /* 0x00000000001e7805 */ /* 0x000fe2000001ff00 */
[----:B------:R-:W-:Y:S01]  /*1fdc0*/  IMAD.MOV.U32 R12, RZ, RZ, 0x1 ;  /* 0x00000001ff0c7424 */ /* 0x000fe200078e00ff */
[----:B------:R-:W-:Y:S02]  /*1fdd0*/  CS2R R20, SRZ ;  /* 0x0000000000147805 */ /* 0x000fe4000001ff00 */
[----:B------:R-:W-:Y:S01]  /*1fde0*/  CS2R R28, SRZ ;  /* 0x00000000001c7805 */ /* 0x000fe2000001ff00 */
[----:B0-----:R-:W-:Y:S02]  /*1fdf0*/  IMAD.MOV.U32 R15, RZ, RZ, -0x1 ;  /* 0xffffffffff0f7424 */ /* 0x001fe400078e00ff */
[----:B--2---:R-:W-:Y:S01]  /*1fe00*/  @!P1 IMAD.MOV.U32 R33, RZ, RZ, R11 ;  /* 0x000000ffff219224 */ /* 0x004fe200078e000b */
[----:B------:R-:W-:Y:S01]  /*1fe10*/  MOV R11, 0x1c1f ;  /* 0x00001c1f000b7802 */ /* 0x000fe20000000f00 */
[----:B------:R-:W-:-:S02]  /*1fe20*/  @!P1 IMAD.MOV.U32 R30, RZ, RZ, R8 ;  /* 0x000000ffff1e9224 */ /* 0x000fc400078e0008 */
[----:B------:R-:W-:-:S07]  /*1fe30*/  @!P1 IMAD.MOV.U32 R31, RZ, RZ, R9 ;  /* 0x000000ffff1f9224 */ /* 0x000fce00078e0009 */
[----:B-----5:R-:W-:Y:S05]  /*1fe40*/  WARPSYNC.COLLECTIVE R15, `(.L_x_6177) ;  /* 0x000000000f087348 */ /* 0x020fea0003c00000 */
[----:B------:R0:W1:Y:S02]  /*1fe50*/  SHFL.IDX P6, R14, R13, R12, R11 ;  /* 0x0000000c0d0e7389 */ /* 0x00006400000c000b */
[----:B01---5:R-:W-:Y:S01]  /*1fe60*/  ENDCOLLECTIVE ;  /* 0x000000000000791b */ /* 0x023fe20003800000 */
.L_x_6177:
[----:B------:R-:W-:Y:S02]  /*1fe70*/  IMAD.MOV.U32 R0, RZ, RZ, R30 ;  /* 0x000000ffff007224 */ /* 0x000fe400078e001e */
[----:B------:R-:W-:Y:S02]  /*1fe80*/  IMAD.MOV.U32 R3, RZ, RZ, R31 ;  /* 0x000000ffff037224 */ /* 0x000fe400078e001f */
[----:B------:R-:W-:Y:S01]  /*1fe90*/  @!P1 IMAD.MOV.U32 R32, RZ, RZ, R10 ;  /* 0x000000ffff209224 */ /* 0x000fe200078e000a */
[----:B------:R-:W-:Y:S01]  /*1fea0*/  PRMT R51, R51, 0x5410, R0 ;  /* 0x0000541033337816 */ /* 0x000fe20000000000 */
[----:B------:R-:W-:Y:S01]  /*1feb0*/  IMAD.MOV.U32 R9, RZ, RZ, R33 ;  /* 0x000000ffff097224 */ /* 0x000fe200078e0021 */
[----:B------:R-:W-:Y:S01]  /*1fec0*/  PRMT R38, R38, 0x5410, R3 ;  /* 0x0000541026267816 */ /* 0x000fe20000000003 */
[----:B------:R-:W-:Y:S02]  /*1fed0*/  IMAD.MOV.U32 R8, RZ, RZ, R32 ;  /* 0x000000ffff087224 */ /* 0x000fe400078e0020 */
[----:B------:R-:W-:-:S03]  /*1fee0*/  IMAD.MOV.U32 R13, RZ, RZ, R25 ;  /* 0x000000ffff0d7224 */ /* 0x000fc600078e0019 */
[----:B------:R-:W-:Y:S01]  /*1fef0*/  PRMT R35, R8, 0x5410, R9 ;  /* 0x0000541008237816 */ /* 0x000fe20000000009 */
[----:B------:R-:W-:Y:S02]  /*1ff00*/  @!P1 IMAD.MOV.U32 R20, RZ, RZ, R4 ;  /* 0x000000ffff149224 */ /* 0x000fe400078e0004 */
[----:B------:R-:W-:Y:S02]  /*1ff10*/  @!P1 IMAD.MOV.U32 R21, RZ, RZ, R5 ;  /* 0x000000ffff159224 */ /* 0x000fe400078e0005 */
[----:B------:R-:W-:Y:S02]  /*1ff20*/  @!P1 IMAD.MOV.U32 R29, RZ, RZ, R7 ;  /* 0x000000ffff1d9224 */ /* 0x000fe400078e0007 */
[----:B------:R-:W-:Y:S01]  /*1ff30*/  IMAD.MOV.U32 R0, RZ, RZ, R14 ;  /* 0x000000ffff007224 */ /* 0x000fe200078e000e */
[----:B------:R-:W-:-:S07]  /*1ff40*/  MOV R5, R21 ;  /* 0x0000001500057202 */ /* 0x000fce0000000f00 */
[----:B------:R-:W-:Y:S05]  /*1ff50*/  WARPSYNC.COLLECTIVE R15, `(.L_x_6178) ;  /* 0x000000000f087348 */ /* 0x000fea0003c00000 */
[----:B------:R0:W1:Y:S02]  /*1ff60*/  SHFL.IDX P6, R14, R13, R12, R11 ;  /* 0x0000000c0d0e7389 */ /* 0x00006400000c000b */
[----:B01----:R-:W-:Y:S01]  /*1ff70*/  ENDCOLLECTIVE ;  /* 0x000000000000791b */ /* 0x003fe20003800000 */
.L_x_6178:
[----:B------:R-:W-:Y:S02]  /*1ff80*/  @!P1 IMAD.MOV.U32 R28, RZ, RZ, R6 ;  /* 0x000000ffff1c9224 */ /* 0x000fe400078e0006 */
[----:B------:R-:W-:Y:S01]  /*1ff90*/  IMAD.MOV.U32 R4, RZ, RZ, R20 ;  /* 0x000000ffff047224 */ /* 0x000fe200078e0014 */
[----:B------:R-:W-:Y:S01]  /*1ffa0*/  PRMT R38, R5, 0x7610, R38 ;  /* 0x0000761005267816 */ /* 0x000fe20000000026 */
[----:B------:R-:W-:Y:S02]  /*1ffb0*/  IMAD.MOV.U32 R7, RZ, RZ, R29 ;  /* 0x000000ffff077224 */ /* 0x000fe400078e001d */
[----:B------:R-:W-:-:S03]  /*1ffc0*/  IMAD.MOV.U32 R6, RZ, RZ, R28 ;  /* 0x000000ffff067224 */ /* 0x000fc600078e001c */
[----:B------:R-:W-:Y:S02]  /*1ffd0*/  PRMT R44, R4, 0x5410, R7 ;  /* 0x00005410042c7816 */ /* 0x000fe40000000007 */
[----:B------:R-:W-:Y:S02]  /*1ffe0*/  CS2R R4, SRZ ;  /* 0x0000000000047805 */ /* 0x000fe4000001ff00 */
[----:B------:R-:W-:Y:S01]  /*1fff0*/  PRMT R51, R6, 0x7610, R51 ;  /* 0x0000761006337816 */ /* 0x000fe20000000033 */
[----:B------:R-:W-:Y:S02]  /*20000*/  IMAD.MOV.U32 R13, RZ, RZ, R24 ;  /* 0x000000ffff0d7224 */ /* 0x000fe400078e0018 */
[----:B------:R-:W-:-:S07]  /*20010*/  IMAD.MOV.U32 R3, RZ, RZ, R14 ;  /* 0x000000ffff037224 */ /* 0x000fce00078e000e */
[----:B------:R-:W-:Y:S05]  /*20020*/  WARPSYNC.COLLECTIVE R15, `(.L_x_6179) ;  /* 0x000000000f087348 */ /* 0x000fea0003c00000 */
[----:B------:R0:W1:Y:S02]  /*20030*/  SHFL.IDX P6, R14, R13, R12, R11 ;  /* 0x0000000c0d0e7389 */ /* 0x00006400000c000b */
[----:B01----:R-:W-:Y:S01]  /*20040*/  ENDCOLLECTIVE ;  /* 0x000000000000791b */ /* 0x003fe20003800000 */
.L_x_6179:
[----:B------:R-:W-:Y:S02]  /*20050*/  IMAD.MOV.U32 R13, RZ, RZ, R27 ;  /* 0x000000ffff0d7224 */ /* 0x000fe400078e001b */
[----:B------:R-:W-:-:S07]  /*20060*/  IMAD.MOV.U32 R24, RZ, RZ, R14 ;  /* 0x000000ffff187224 */ /* 0x000fce00078e000e */
[----:B------:R-:W-:Y:S05]  /*20070*/  WARPSYNC.COLLECTIVE R15, `(.L_x_6180) ;  /* 0x000000000f087348 */ /* 0x000fea0003c00000 */
[----:B------:R0:W1:Y:S02]  /*20080*/  SHFL.IDX P6, R14, R13, R12, R11 ;  /* 0x0000000c0d0e7389 */ /* 0x00006400000c000b */
[----:B01----:R-:W-:Y:S01]  /*20090*/  ENDCOLLECTIVE ;  /* 0x000000000000791b */ /* 0x003fe20003800000 */
.L_x_6180:
[----:B------:R-:W-:Y:S05]  /*200a0*/  BRA `(.L_x_6181) ;  /* 0xfffffe9800ec7947 */ /* 0x000fea000383ffff */
.L_x_5892:
[----:B0-----:R0:W1:Y:S02]  /*200b0*/  SYNCS.PHASECHK.TRANS64.TRYWAIT P1, [R2+URZ+0x28c00], R13 ;  /* 0x028c000d020075a7 */ /* 0x001064000802017f */
[----:B-1----:R-:W-:Y:S05]  /*200c0*/  @!P1 NANOSLEEP.SYNCS 0x989680 ;  /* 0x009896800000995d */ /* 0x002fea0003900000 */
[----:B------:R-:W1:Y:S02]  /*200d0*/  @!P1 SYNCS.PHASECHK.TRANS64 P1, [R2+URZ+0x28c00], R13 ;  /* 0x028c000d020095a7 */ /* 0x000e64000802007f */
[----:B-1----:R-:W-:Y:S05]  /*200e0*/  @!P1 BRA `(.L_x_5892) ;  /* 0xfffffffc00f09947 */ /* 0x002fea000383ffff */
[----:B------:R-:W-:Y:S05]  /*200f0*/  BRA `(.L_x_6182) ;  /* 0xfffffe9c00887947 */ /* 0x000fea000383ffff */
.L_x_5898:
[----:B0-----:R0:W2:Y:S02]  /*20100*/  SYNCS.PHASECHK.TRANS64.TRYWAIT P1, [R15+URZ+0x28c30], R56 ;  /* 0x028c30380f0075a7 */ /* 0x0010a4000802017f */
[----:B--2---:R-:W-:Y:S05]  /*20110*/  @!P1 NANOSLEEP.SYNCS 0x989680 ;  /* 0x009896800000995d */ /* 0x004fea0003900000 */
[----:B------:R-:W2:Y:S02]  /*20120*/  @!P1 SYNCS.PHASECHK.TRANS64 P1, [R15+URZ+0x28c30], R56 ;  /* 0x028c30380f0095a7 */ /* 0x000ea4000802007f */
[----:B--2---:R-:W-:Y:S05]  /*20130*/  @!P1 BRA `(.L_x_5898) ;  /* 0xfffffffc00f09947 */ /* 0x004fea000383ffff */
[----:B------:R-:W-:Y:S05]  /*20140*/  BRA `(.L_x_5897) ;  /* 0xfffffeac00147947 */ /* 0x000fea000383ffff */
.L_x_5912:
[----:B--2---:R2:W3:Y:S02]  /*20150*/  SYNCS.PHASECHK.TRANS64.TRYWAIT P1, [R15+URZ+0x28c50], R56 ;  /* 0x028c50380f0075a7 */ /* 0x0044e4000802017f */
[----:B---3--:R-:W-:Y:S05]  /*20160*/  @!P1 NANOSLEEP.SYNCS 0x989680 ;  /* 0x009896800000995d */ /* 0x008fea0003900000 */
[----:B------:R-:W3:Y:S02]  /*20170*/  @!P1 SYNCS.PHASECHK.TRANS64 P1, [R15+URZ+0x28c50], R56 ;  /* 0x028c50380f0095a7 */ /* 0x000ee4000802007f */
[----:B---3--:R-:W-:Y:S05]  /*20180*/  @!P1 BRA `(.L_x_5912) ;  /* 0xfffffffc00f09947 */ /* 0x008fea000383ffff */
[----:B------:R-:W-:Y:S05]  /*20190*/  BRA `(.L_x_5911) ;  /* 0xfffffec400ec7947 */ /* 0x000fea000383ffff */
.L_x_5925:
[----:B-1----:R1:W2:Y:S02]  /*201a0*/  SYNCS.PHASECHK.TRANS64.TRYWAIT P1, [R209+URZ+0x28c30], R210 ;  /* 0x028c30d2d10075a7 */ /* 0x0022a4000802017f */
[----:B--2---:R-:W-:Y:S05]  /*201b0*/  @!P1 NANOSLEEP.SYNCS 0x989680 ;  /* 0x009896800000995d */ /* 0x004fea0003900000 */
[----:B------:R-:W2:Y:S02]  /*201c0*/  @!P1 SYNCS.PHASECHK.TRANS64 P1, [R209+URZ+0x28c30], R210 ;  /* 0x028c30d2d10095a7 */ /* 0x000ea4000802007f */
[----:B--2---:R-:W-:Y:S05]  /*201d0*/  @!P1 BRA `(.L_x_5925) ;  /* 0xfffffffc00f09947 */ /* 0x004fea000383ffff */
[----:B------:R-:W-:Y:S05]  /*201e0*/  BRA `(.L_x_5924) ;  /* 0xfffffecc00787947 */ /* 0x000fea000383ffff */
.L_x_5939:
[----:B---3--:R3:W4:Y:S02]  /*201f0*/  SYNCS.PHASECHK.TRANS64.TRYWAIT P1, [R209+URZ+0x28c50], R210 ;  /* 0x028c50d2d10075a7 */ /* 0x008724000802017f */
[----:B----4-:R-:W-:Y:S05]  /*20200*/  @!P1 NANOSLEEP.SYNCS 0x989680 ;  /* 0x009896800000995d */ /* 0x010fea0003900000 */
[----:B------:R-:W4:Y:S02]  /*20210*/  @!P1 SYNCS.PHASECHK.TRANS64 P1, [R209+URZ+0x28c50], R210 ;  /* 0x028c50d2d10095a7 */ /* 0x000f24000802007f */
[----:B----4-:R-:W-:Y:S05]  /*20220*/  @!P1 BRA `(.L_x_5939) ;  /* 0xfffffffc00f09947 */ /* 0x010fea000383ffff */
[----:B------:R-:W-:Y:S05]  /*20230*/  BRA `(.L_x_5938) ;  /* 0xfffffef000087947 */ /* 0x000fea000383ffff */
.L_x_5953:
[----:B-1----:R1:W2:Y:S02]  /*20240*/  SYNCS.PHASECHK.TRANS64.TRYWAIT P2, [R15+URZ+0x28c30], R210 ;  /* 0x028c30d20f0075a7 */ /* 0x0022a4000804017f */
[----:B--2---:R-:W-:Y:S05]  /*20250*/  @!P2 NANOSLEEP.SYNCS 0x989680 ;  /* 0x009896800000a95d */ /* 0x004fea0003900000 */
[----:B------:R-:W2:Y:S02]  /*20260*/  @!P2 SYNCS.PHASECHK.TRANS64 P2, [R15+URZ+0x28c30], R210 ;  /* 0x028c30d20f00a5a7 */ /* 0x000ea4000804007f */
[----:B--2---:R-:W-:Y:S05]  /*20270*/  @!P2 BRA `(.L_x_5953) ;  /* 0xfffffffc00f0a947 */ /* 0x004fea000383ffff */
[----:B------:R-:W-:Y:S05]  /*20280*/  BRA `(.L_x_5952) ;  /* 0xfffffef400d87947 */ /* 0x000fea000383ffff */
.L_x_5959:
[----:B----4-:R4:W0:Y:S02]  /*20290*/  SYNCS.PHASECHK.TRANS64.TRYWAIT P2, [R15+URZ+0x28c50], R210 ;  /* 0x028c50d20f0075a7 */ /* 0x010824000804017f */
[----:B0-----:R-:W-:Y:S05]  /*202a0*/  @!P2 NANOSLEEP.SYNCS 0x989680 ;  /* 0x009896800000a95d */ /* 0x001fea0003900000 */
[----:B------:R-:W0:Y:S02]  /*202b0*/  @!P2 SYNCS.PHASECHK.TRANS64 P2, [R15+URZ+0x28c50], R210 ;  /* 0x028c50d20f00a5a7 */ /* 0x000e24000804007f */
[----:B0-----:R-:W-:Y:S05]  /*202c0*/  @!P2 BRA `(.L_x_5959) ;  /* 0xfffffffc00f0a947 */ /* 0x001fea000383ffff */
[----:B------:R-:W-:Y:S05]  /*202d0*/  BRA `(.L_x_5958) ;  /* 0xffffff0c003c7947 */ /* 0x000fea000383ffff */
.L_x_5968:
[----:B--2---:R2:W3:Y:S02]  /*202e0*/  SYNCS.PHASECHK.TRANS64.TRYWAIT P1, [R20+URZ+0x28c30], R184 ;  /* 0x028c30b8140075a7 */ /* 0x0044e4000802017f */
[----:B---3--:R-:W-:Y:S05]  /*202f0*/  @!P1 NANOSLEEP.SYNCS 0x989680 ;  /* 0x009896800000995d */ /* 0x008fea0003900000 */
[----:B------:R-:W3:Y:S02]  /*20300*/  @!P1 SYNCS.PHASECHK.TRANS64 P1, [R20+URZ+0x28c30], R184 ;  /* 0x028c30b8140095a7 */ /* 0x000ee4000802007f */
[----:B---3--:R-:W-:Y:S05]  /*20310*/  @!P1 BRA `(.L_x_5968) ;  /* 0xfffffffc00f09947 */ /* 0x008fea000383ffff */
[----:B------:R-:W-:Y:S05]  /*20320*/  BRA `(.L_x_5967) ;  /* 0xffffff10005c7947 */ /* 0x000fea000383ffff */
.L_x_5982:
[----:B---3--:R3:W0:Y:S02]  /*20330*/  SYNCS.PHASECHK.TRANS64.TRYWAIT P1, [R20+URZ+0x28c50], R184 ;  /* 0x028c50b8140075a7 */ /* 0x008624000802017f */
[----:B0-----:R-:W-:Y:S05]  /*20340*/  @!P1 NANOSLEEP.SYNCS 0x989680 ;  /* 0x009896800000995d */ /* 0x001fea0003900000 */
[----:B------:R-:W0:Y:S02]  /*20350*/  @!P1 SYNCS.PHASECHK.TRANS64 P1, [R20+URZ+0x28c50], R184 ;  /* 0x028c50b8140095a7 */ /* 0x000e24000802007f */
[----:B0-----:R-:W-:Y:S05]  /*20360*/  @!P1 BRA `(.L_x_5982) ;  /* 0xfffffffc00f09947 */ /* 0x001fea000383ffff */
[----:B------:R-:W-:Y:S05]  /*20370*/  BRA `(.L_x_5981) ;  /* 0xffffff3000747947 */ /* 0x000fea000383ffff */
.L_x_6021:
[----:B------:R-:W0:Y:S01]  /*20380*/  S2R R12, SR_TID.X ;  /* 0x00000000000c7919 */ /* 0x000e220000002100 */
[----:B------:R-:W-:Y:S01]  /*20390*/  BSSY B1, `(.L_x_6183) ;  /* 0x000000a000017945 */ /* 0x000fe20003800000 */
[----:B------:R-:W-:Y:S02]  /*203a0*/  IMAD.MOV.U32 R11, RZ, RZ, 0x1f ;  /* 0x0000001fff0b7424 */ /* 0x000fe400078e00ff */
[----:B------:R-:W-:Y:S01]  /*203b0*/  IMAD.MOV.U32 R15, RZ, RZ, -0x1 ;  /* 0xffffffffff0f7424 */ /* 0x000fe200078e00ff */
[----:B0-----:R-:W-:-:S04]  /*203c0*/  SHF.R.U32.HI R12, RZ, 0x5, R12 ;  /* 0x00000005ff0c7819 */ /* 0x001fc8000001160c */
[----:B------:R-:W-:-:S05]  /*203d0*/  LOP3.LUT R12, R12, 0x3, RZ, 0xc0, !PT ;  /* 0x000000030c0c7812 */ /* 0x000fca00078ec0ff */
[----:B------:R-:W-:Y:S02]  /*203e0*/  IMAD.MOV.U32 R13, RZ, RZ, R12 ;  /* 0x000000ffff0d7224 */ /* 0x000fe400078e000c */
[----:B------:R-:W-:-:S07]  /*203f0*/  IMAD.MOV.U32 R12, RZ, RZ, RZ ;  /* 0x000000ffff0c7224 */ /* 0x000fce00078e00ff */
[----:B------:R-:W-:Y:S05]  /*20400*/  WARPSYNC.COLLECTIVE R15, `(.L_x_6184) ;  /* 0x000000000f087348 */ /* 0x000fea0003c00000 */
[----:B------:R0:W1:Y:S02]  /*20410*/  SHFL.IDX P6, R14, R13, R12, R11 ;  /* 0x0000000c0d0e7389 */ /* 0x00006400000c000b */
[----:B01----:R-:W-:Y:S01]  /*20420*/  ENDCOLLECTIVE ;  /* 0x000000000000791b */ /* 0x003fe20003800000 */
.L_x_6184:
[----:B------:R-:W-:Y:S05]  /*20430*/  BSYNC B1 ;  /* 0x0000000000017941 */ /* 0x000fea0003800000 */
.L_x_6183:
[----:B------:R-:W-:Y:S05]  /*20440*/  BRA `(.L_x_6185) ;  /* 0xffffff8800407947 */ /* 0x000fea000383ffff */
.L_x_6023:
[----:B------:R-:W-:Y:S01]  /*20450*/  BSSY B1, `(.L_x_6186) ;  /* 0x0000006000017945 */ /* 0x000fe20003800000 */
[----:B------:R-:W-:-:S07]  /*20460*/  IMAD.MOV.U32 R15, RZ, RZ, -0x1 ;  /* 0xffffffffff0f7424 */ /* 0x000fce00078e00ff */
[----:B0-----:R-:W-:Y:S05]  /*20470*/  WARPSYNC.COLLECTIVE R15, `(.L_x_6187) ;  /* 0x000000000f0c7348 */ /* 0x001fea0003c00000 */
[----:B------:R-:W-:Y:S02]  /*20480*/  ELECT P6, UR62, PT ;  /* 0x00000000003e782f */ /* 0x000fe400038c0000 */
[----:B------:R-:W-:Y:S01]  /*20490*/  MOV R14, UR62 ;  /* 0x0000003e000e7c02 */ /* 0x000fe20008000f00 */
[----:B0-----:R-:W-:Y:S10]  /*204a0*/  ENDCOLLECTIVE ;  /* 0x000000000000791b */ /* 0x001ff40003800000 */
.L_x_6187:
[----:B------:R-:W-:Y:S05]  /*204b0*/  BSYNC B1 ;  /* 0x0000000000017941 */ /* 0x000fea0003800000 */
.L_x_6186:
[----:B------:R-:W-:Y:S05]  /*204c0*/  BRA `(.L_x_6022) ;  /* 0xffffff8800387947 */ /* 0x000fea000383ffff */
.L_x_6025:
[----:B0-----:R0:W1:Y:S02]  /*204d0*/  SYNCS.PHASECHK.TRANS64.TRYWAIT P0, [R23+URZ+0x28c20], R2 ;  /* 0x028c2002170075a7 */ /* 0x001064000800017f */
[----:B-1----:R-:W-:Y:S05]  /*204e0*/  @!P0 NANOSLEEP.SYNCS 0x989680 ;  /* 0x009896800000895d */ /* 0x002fea0003900000 */
[----:B------:R-:W1:Y:S02]  /*204f0*/  @!P0 SYNCS.PHASECHK.TRANS64 P0, [R23+URZ+0x28c20], R2 ;  /* 0x028c2002170085a7 */ /* 0x000e64000800007f */
[----:B-1----:R-:W-:Y:S05]  /*20500*/  @!P0 BRA `(.L_x_6025) ;  /* 0xfffffffc00f08947 */ /* 0x002fea000383ffff */
[----:B------:R-:W-:Y:S05]  /*20510*/  BRA `(.L_x_6188) ;  /* 0xffffff8800487947 */ /* 0x000fea000383ffff */
.L_x_6029:
[----:B0-----:R0:W1:Y:S02]  /*20520*/  SYNCS.PHASECHK.TRANS64.TRYWAIT P0, [R12+URZ+0x28ca0], R2 ;  /* 0x028ca0020c0075a7 */ /* 0x001064000800017f */
[----:B-1----:R-:W-:Y:S05]  /*20530*/  @!P0 NANOSLEEP.SYNCS 0x989680 ;  /* 0x009896800000895d */ /* 0x002fea0003900000 */
[----:B------:R-:W1:Y:S02]  /*20540*/  @!P0 SYNCS.PHASECHK.TRANS64 P0, [R12+URZ+0x28ca0], R2 ;  /* 0x028ca0020c0085a7 */ /* 0x000e64000800007f */
[----:B-1----:R-:W-:Y:S05]  /*20550*/  @!P0 BRA `(.L_x_6029) ;  /* 0xfffffffc00f08947 */ /* 0x002fea000383ffff */
[----:B------:R-:W-:Y:S05]  /*20560*/  BRA `(.L_x_6189) ;  /* 0xffffff8800607947 */ /* 0x000fea000383ffff */
.L_x_6034:
[----:B-1----:R1:W2:Y:S02]  /*20570*/  SYNCS.PHASECHK.TRANS64.TRYWAIT P0, [R12+URZ+0x28cc0], R2 ;  /* 0x028cc0020c0075a7 */ /* 0x0022a4000800017f */
[----:B--2---:R-:W-:Y:S05]  /*20580*/  @!P0 NANOSLEEP.SYNCS 0x989680 ;  /* 0x009896800000895d */ /* 0x004fea0003900000 */
[----:B------:R-:W2:Y:S02]  /*20590*/  @!P0 SYNCS.PHASECHK.TRANS64 P0, [R12+URZ+0x28cc0], R2 ;  /* 0x028cc0020c0085a7 */ /* 0x000ea4000800007f */
[----:B--2---:R-:W-:Y:S05]  /*205a0*/  @!P0 BRA `(.L_x_6034) ;  /* 0xfffffffc00f08947 */ /* 0x004fea000383ffff */
[----:B------:R-:W-:Y:S05]  /*205b0*/  BRA `(.L_x_6190) ;  /* 0xffffff8800dc7947 */ /* 0x000fea000383ffff */
.L_x_6048:
[----:B0-----:R0:W1:Y:S02]  /*205c0*/  SYNCS.PHASECHK.TRANS64.TRYWAIT P1, [R10+URZ+0x28ca0], R2 ;  /* 0x028ca0020a0075a7 */ /* 0x001064000802017f */
[----:B-1----:R-:W-:Y:S05]  /*205d0*/  @!P1 NANOSLEEP.SYNCS 0x989680 ;  /* 0x009896800000995d */ /* 0x002fea0003900000 */
[----:B------:R-:W1:Y:S02]  /*205e0*/  @!P1 SYNCS.PHASECHK.TRANS64 P1, [R10+URZ+0x28ca0], R2 ;  /* 0x028ca0020a0095a7 */ /* 0x000e64000802007f */
[----:B-1----:R-:W-:Y:S05]  /*205f0*/  @!P1 BRA `(.L_x_6048) ;  /* 0xfffffffc00f09947 */ /* 0x002fea000383ffff */
[----:B------:R-:W-:Y:S05]  /*20600*/  BRA `(.L_x_6191) ;  /* 0xffffff9400407947 */ /* 0x000fea000383ffff */
.L_x_6053:
[----:B-1----:R1:W2:Y:S02]  /*20610*/  SYNCS.PHASECHK.TRANS64.TRYWAIT P1, [R10+URZ+0x28cc0], R2 ;  /* 0x028cc0020a0075a7 */ /* 0x0022a4000802017f */
[----:B--2---:R-:W-:Y:S05]  /*20620*/  @!P1 NANOSLEEP.SYNCS 0x989680 ;  /* 0x009896800000995d */ /* 0x004fea0003900000 */
[----:B------:R-:W2:Y:S02]  /*20630*/  @!P1 SYNCS.PHASECHK.TRANS64 P1, [R10+URZ+0x28cc0], R2 ;  /* 0x028cc0020a0095a7 */ /* 0x000ea4000802007f */
[----:B--2---:R-:W-:Y:S05]  /*20640*/  @!P1 BRA `(.L_x_6053) ;  /* 0xfffffffc00f09947 */ /* 0x004fea000383ffff */
[----:B------:R-:W-:Y:S05]  /*20650*/  BRA `(.L_x_6192) ;  /* 0xffffff9400b87947 */ /* 0x000fea000383ffff */
.L_x_6081:
[----:B------:R-:W1:Y:S01]  /*20660*/  S2R R12, SR_TID.X ;  /* 0x00000000000c7919 */ /* 0x000e620000002100 */
[----:B------:R-:W-:Y:S01]  /*20670*/  BSSY B0, `(.L_x_6193) ;  /* 0x000000a000007945 */ /* 0x000fe20003800000 */
[----:B------:R-:W-:Y:S02]  /*20680*/  IMAD.MOV.U32 R11, RZ, RZ, 0x1f ;  /* 0x0000001fff0b7424 */ /* 0x000fe400078e00ff */
[----:B------:R-:W-:Y:S01]  /*20690*/  IMAD.MOV.U32 R15, RZ, RZ, -0x1 ;  /* 0xffffffffff0f7424 */ /* 0x000fe200078e00ff */
[----:B-1----:R-:W-:-:S04]  /*206a0*/  SHF.R.U32.HI R12, RZ, 0x5, R12 ;  /* 0x00000005ff0c7819 */ /* 0x002fc8000001160c */
[----:B------:R-:W-:-:S05]  /*206b0*/  LOP3.LUT R12, R12, 0x3, RZ, 0xc0, !PT ;  /* 0x000000030c0c7812 */ /* 0x000fca00078ec0ff */
[----:B------:R-:W-:Y:S02]  /*206c0*/  IMAD.MOV.U32 R13, RZ, RZ, R12 ;  /* 0x000000ffff0d7224 */ /* 0x000fe400078e000c */
[----:B------:R-:W-:-:S07]  /*206d0*/  IMAD.MOV.U32 R12, RZ, RZ, RZ ;  /* 0x000000ffff0c7224 */ /* 0x000fce00078e00ff */
[----:B0----5:R-:W-:Y:S05]  /*206e0*/  WARPSYNC.COLLECTIVE R15, `(.L_x_6194) ;  /* 0x000000000f087348 */ /* 0x021fea0003c00000 */
[----:B------:R1:W2:Y:S02]  /*206f0*/  SHFL.IDX P6, R14, R13, R12, R11 ;  /* 0x0000000c0d0e7389 */ /* 0x0002a400000c000b */
[----:B012--5:R-:W-:Y:S01]  /*20700*/  ENDCOLLECTIVE ;  /* 0x000000000000791b */ /* 0x027fe20003800000 */
.L_x_6194:
[----:B------:R-:W-:Y:S05]  /*20710*/  BSYNC B0 ;  /* 0x0000000000007941 */ /* 0x000fea0003800000 */
.L_x_6193:
[----:B------:R-:W-:Y:S05]  /*20720*/  BRA `(.L_x_6195) ;  /* 0xffffffac00b47947 */ /* 0x000fea000383ffff */
.L_x_6084:
[----:B0-----:R0:W1:Y:S02]  /*20730*/  SYNCS.PHASECHK.TRANS64.TRYWAIT P0, [R27+URZ+0x28c40], R0 ;  /* 0x028c40001b0075a7 */ /* 0x001064000800017f */
[----:B-1----:R-:W-:Y:S05]  /*20740*/  @!P0 NANOSLEEP.SYNCS 0x989680 ;  /* 0x009896800000895d */ /* 0x002fea0003900000 */
[----:B------:R-:W1:Y:S02]  /*20750*/  @!P0 SYNCS.PHASECHK.TRANS64 P0, [R27+URZ+0x28c40], R0 ;  /* 0x028c40001b0085a7 */ /* 0x000e64000800007f */
[----:B-1----:R-:W-:Y:S05]  /*20760*/  @!P0 BRA `(.L_x_6084) ;  /* 0xfffffffc00f08947 */ /* 0x002fea000383ffff */
[----:B------:R-:W-:Y:S05]  /*20770*/  BRA `(.L_x_6196) ;  /* 0xffffffac00f47947 */ /* 0x000fea000383ffff */
.L_x_6085:
        /* <DEDUP_REMOVED lines=8> */
.L_x_6198:
[----:B------:R-:W-:Y:S05]  /*20800*/  BSYNC B0 ;  /* 0x0000000000007941 */ /* 0x000fea0003800000 */
.L_x_6197:
        /* <DEDUP_REMOVED lines=9> */
.L_x_6199:
[----:B------:R-:W-:Y:S02]  /*208a0*/  IMAD.MOV.U32 R13, RZ, RZ, R4 ;  /* 0x000000ffff0d7224 */ /* 0x000fe400078e0004 */
[----:B------:R-:W-:Y:S02]  /*208b0*/  IMAD.MOV.U32 R12, RZ, RZ, 0x1 ;  /* 0x00000001ff0c7424 */ /* 0x000fe400078e00ff */
[----:B------:R-:W-:-:S07]  /*208c0*/  IMAD.MOV.U32 R3, RZ, RZ, R14 ;  /* 0x000000ffff037224 */ /* 0x000fce00078e000e */
[----:B------:R-:W-:Y:S05]  /*208d0*/  WARPSYNC.COLLECTIVE R15, `(.L_x_6200) ;  /* 0x000000000f087348 */ /* 0x000fea0003c00000 */
[----:B------:R0:W1:Y:S02]  /*208e0*/  SHFL.IDX P6, R14, R13, R12, R11 ;  /* 0x0000000c0d0e7389 */ /* 0x00006400000c000b */
[----:B01----:R-:W-:Y:S01]  /*208f0*/  ENDCOLLECTIVE ;  /* 0x000000000000791b */ /* 0x003fe20003800000 */
.L_x_6200:
        /* <DEDUP_REMOVED lines=15> */
.L_x_6201:
[----:B------:R-:W-:Y:S01]  /*209f0*/  @P0 LEA R6, R5, R23, 0x1 ;  /* 0x0000001705060211 */ /* 0x000fe200078e08ff */
[----:B------:R-:W-:Y:S02]  /*20a00*/  IMAD.MOV.U32 R13, RZ, RZ, R4 ;  /* 0x000000ffff0d7224 */ /* 0x000fe400078e0004 */
[----:B------:R-:W-:Y:S02]  /*20a10*/  IMAD.MOV.U32 R12, RZ, RZ, 0x2 ;  /* 0x00000002ff0c7424 */ /* 0x000fe400078e00ff */
[----:B------:R-:W-:-:S07]  /*20a20*/  IMAD.MOV.U32 R3, RZ, RZ, R14 ;  /* 0x000000ffff037224 */ /* 0x000fce00078e000e */
[----:B------:R-:W-:Y:S05]  /*20a30*/  WARPSYNC.COLLECTIVE R15, `(.L_x_6202) ;  /* 0x000000000f087348 */ /* 0x000fea0003c00000 */
[----:B------:R0:W1:Y:S02]  /*20a40*/  SHFL.IDX P6, R14, R13, R12, R11 ;  /* 0x0000000c0d0e7389 */ /* 0x00006400000c000b */
[----:B01----:R-:W-:Y:S01]  /*20a50*/  ENDCOLLECTIVE ;  /* 0x000000000000791b */ /* 0x003fe20003800000 */
.L_x_6202:
        /* <DEDUP_REMOVED lines=15> */
.L_x_6203:
[----:B------:R-:W-:Y:S02]  /*20b50*/  @P0 IMAD R6, R5, 0x2, R23 ;  /* 0x0000000205060824 */ /* 0x000fe400078e0217 */
[----:B------:R-:W-:Y:S02]  /*20b60*/  IMAD.MOV.U32 R13, RZ, RZ, R4 ;  /* 0x000000ffff0d7224 */ /* 0x000fe400078e0004 */
[----:B------:R-:W-:Y:S02]  /*20b70*/  IMAD.MOV.U32 R12, RZ, RZ, 0x3 ;  /* 0x00000003ff0c7424 */ /* 0x000fe400078e00ff */
[----:B------:R-:W-:-:S07]  /*20b80*/  IMAD.MOV.U32 R3, RZ, RZ, R14 ;  /* 0x000000ffff037224 */ /* 0x000fce00078e000e */
[----:B------:R-:W-:Y:S05]  /*20b90*/  WARPSYNC.COLLECTIVE R15, `(.L_x_6204) ;  /* 0x000000000f087348 */ /* 0x000fea0003c00000 */
[----:B------:R0:W1:Y:S02]  /*20ba0*/  SHFL.IDX P6, R14, R13, R12, R11 ;  /* 0x0000000c0d0e7389 */ /* 0x00006400000c000b */
[----:B01----:R-:W-:Y:S01]  /*20bb0*/  ENDCOLLECTIVE ;  /* 0x000000000000791b */ /* 0x003fe20003800000 */
.L_x_6204:
        /* <DEDUP_REMOVED lines=10> */
.L_x_6205:
[----:B------:R-:W-:Y:S01]  /*20c60*/  @!PT LDS RZ, [RZ] ;  /* 0x00000000fffff984 */ /* 0x000fe20000000800 */
[----:B------:R-:W-:Y:S01]  /*20c70*/  @!PT LDS RZ, [RZ] ;  /* 0x00000000fffff984 */ /* 0x000fe20000000800 */
[----:B------:R-:W-:Y:S01]  /*20c80*/  @!PT LDS RZ, [RZ] ;  /* 0x00000000fffff984 */ /* 0x000fe20000000800 */
[----:B------:R0:W-:Y:S01]  /*20c90*/  @P0 LDGSTS.E.BYPASS.LTC128B.128 [R6+0x23400], desc[UR42][R2.64], !P2 ;  /* 0x2340000002060fae */ /* 0x0001e2000d101d6a */
[----:B------:R-:W-:Y:S01]  /*20ca0*/  IMAD.MOV.U32 R0, RZ, RZ, R14 ;  /* 0x000000ffff007224 */ /* 0x000fe200078e000e */
[----:B------:R-:W-:Y:S06]  /*20cb0*/  BRA `(.L_x_6206) ;  /* 0xffffffac00a47947 */ /* 0x000fec000383ffff */
.L_x_6090:
[----:B------:R-:W-:Y:S01]  /*20cc0*/  IMAD.MOV.U32 R13, RZ, RZ, R2 ;  /* 0x000000ffff0d7224 */ /* 0x000fe200078e0002 */
[----:B------:R-:W-:Y:S01]  /*20cd0*/  MOV R11, 0x181f ;  /* 0x0000181f000b7802 */ /* 0x000fe20000000f00 */
[----:B------:R-:W-:Y:S02]  /*20ce0*/  IMAD.MOV.U32 R12, RZ, RZ, RZ ;  /* 0x000000ffff0c7224 */ /* 0x000fe400078e00ff */
[----:B------:R-:W-:Y:S02]  /*20cf0*/  IMAD.MOV.U32 R15, RZ, RZ, -0x1 ;  /* 0xffffffffff0f7424 */ /* 0x000fe400078e00ff */
[----:B-----5:R-:W-:Y:S02]  /*20d00*/  IMAD R3, R20, R7, RZ ;  /* 0x0000000714037224 */ /* 0x020fe400078e02ff */
[----:B------:R-:W-:-:S07]  /*20d10*/  IMAD.IADD R32, R10, 0x1, R32 ;  /* 0x000000010a207824 */ /* 0x000fce00078e0220 */
[----:B------:R-:W-:Y:S05]  /*20d20*/  WARPSYNC.COLLECTIVE R15, `(.L_x_6207) ;  /* 0x000000000f087348 */ /* 0x000fea0003c00000 */
[----:B------:R0:W1:Y:S02]  /*20d30*/  SHFL.IDX P6, R14, R13, R12, R11 ;  /* 0x0000000c0d0e7389 */ /* 0x00006400000c000b */
[----:B01----:R-:W-:Y:S01]  /*20d40*/  ENDCOLLECTIVE ;  /* 0x000000000000791b */ /* 0x003fe20003800000 */
.L_x_6207:
[C---:B------:R-:W-:Y:S01]  /*20d50*/  VIADD R6, R32.reuse, 0x10 ;  /* 0x0000001020067836 */ /* 0x040fe20000000000 */
[----:B------:R-:W-:Y:S01]  /*20d60*/  ISETP.GE.AND P0, PT, R32, R3, PT ;  /* 0x000000032000720c */ /* 0x000fe20003f06270 */
[----:B------:R-:W-:Y:S02]  /*20d70*/  IMAD.MOV.U32 R13, RZ, RZ, R0 ;  /* 0x000000ffff0d7224 */ /* 0x000fe400078e0000 */
[----:B------:R-:W-:-:S10]  /*20d80*/  IMAD.MOV.U32 R4, RZ, RZ, R14 ;  /* 0x000000ffff047224 */ /* 0x000fd400078e000e */
[----:B------:R-:W-:Y:S05]  /*20d90*/  WARPSYNC.COLLECTIVE R15, `(.L_x_6208) ;  /* 0x000000000f087348 */ /* 0x000fea0003c00000 */
[----:B------:R0:W1:Y:S02]  /*20da0*/  SHFL.IDX P6, R14, R13, R12, R11 ;  /* 0x0000000c0d0e7389 */ /* 0x00006400000c000b */
[----:B01----:R-:W-:Y:S01]  /*20db0*/  ENDCOLLECTIVE ;  /* 0x000000000000791b */ /* 0x003fe20003800000 */
.L_x_6208:
[----:B------:R-:W-:Y:S02]  /*20dc0*/  IMAD.MOV.U32 R13, RZ, RZ, R2 ;  /* 0x000000ffff0d7224 */ /* 0x000fe400078e0002 */
[----:B------:R-:W-:Y:S02]  /*20dd0*/  IMAD.MOV.U32 R12, RZ, RZ, 0x1 ;  /* 0x00000001ff0c7424 */ /* 0x000fe400078e00ff */
[----:B------:R-:W-:-:S07]  /*20de0*/  IMAD.MOV.U32 R5, RZ, RZ, R14 ;  /* 0x000000ffff057224 */ /* 0x000fce00078e000e */
[----:B------:R-:W-:Y:S05]  /*20df0*/  WARPSYNC.COLLECTIVE R15, `(.L_x_6209) ;  /* 0x000000000f087348 */ /* 0x000fea0003c00000 */
[----:B------:R0:W1:Y:S02]  /*20e00*/  SHFL.IDX P6, R14, R13, R12, R11 ;  /* 0x0000000c0d0e7389 */ /* 0x00006400000c000b */
[----:B01----:R-:W-:Y:S01]  /*20e10*/  ENDCOLLECTIVE ;  /* 0x000000000000791b */ /* 0x003fe20003800000 */
.L_x_6209:
        /* <DEDUP_REMOVED lines=15> */
.L_x_6210:
[----:B------:R-:W-:Y:S01]  /*20f10*/  MOV R13, R2 ;  /* 0x00000002000d7202 */ /* 0x000fe20000000f00 */
[----:B------:R-:W-:Y:S02]  /*20f20*/  IMAD.MOV.U32 R12, RZ, RZ, 0x2 ;  /* 0x00000002ff0c7424 */ /* 0x000fe400078e00ff */
[----:B------:R-:W-:-:S07]  /*20f30*/  IMAD.MOV.U32 R5, RZ, RZ, R14 ;  /* 0x000000ffff057224 */ /* 0x000fce00078e000e */
[----:B------:R-:W-:Y:S05]  /*20f40*/  WARPSYNC.COLLECTIVE R15, `(.L_x_6211) ;  /* 0x000000000f087348 */ /* 0x000fea0003c00000 */
[----:B------:R0:W1:Y:S02]  /*20f50*/  SHFL.IDX P6, R14, R13, R12, R11 ;  /* 0x0000000c0d0e7389 */ /* 0x00006400000c000b */
[----:B01----:R-:W-:Y:S01]  /*20f60*/  ENDCOLLECTIVE ;  /* 0x000000000000791b */ /* 0x003fe20003800000 */
.L_x_6211:
        /* <DEDUP_REMOVED lines=16> */
.L_x_6212:
[----:B------:R-:W-:Y:S02]  /*21070*/  IMAD.MOV.U32 R13, RZ, RZ, R2 ;  /* 0x000000ffff0d7224 */ /* 0x000fe400078e0002 */
[----:B------:R-:W-:Y:S02]  /*21080*/  IMAD.MOV.U32 R12, RZ, RZ, 0x3 ;  /* 0x00000003ff0c7424 */ /* 0x000fe400078e00ff */
[----:B------:R-:W-:-:S07]  /*21090*/  IMAD.MOV.U32 R5, RZ, RZ, R14 ;  /* 0x000000ffff057224 */ /* 0x000fce00078e000e */
[----:B------:R-:W-:Y:S05]  /*210a0*/  WARPSYNC.COLLECTIVE R15, `(.L_x_6213) ;  /* 0x000000000f087348 */ /* 0x000fea0003c00000 */
[----:B------:R0:W1:Y:S02]  /*210b0*/  SHFL.IDX P6, R14, R13, R12, R11 ;  /* 0x0000000c0d0e7389 */ /* 0x00006400000c000b */
[----:B01----:R-:W-:Y:S01]  /*210c0*/  ENDCOLLECTIVE ;  /* 0x000000000000791b */ /* 0x003fe20003800000 */
.L_x_6213:
        /* <DEDUP_REMOVED lines=14> */
.L_x_6214:
[----:B------:R-:W-:Y:S01]  /*211b0*/  IMAD.MOV.U32 R0, RZ, RZ, R14 ;  /* 0x000000ffff007224 */ /* 0x000fe200078e000e */
[----:B------:R-:W-:Y:S06]  /*211c0*/  BRA `(.L_x_6215) ;  /* 0xffffffb000d07947 */ /* 0x000fec000383ffff */
.L_x_6093:
[----:B0-----:R0:W1:Y:S02]  /*211d0*/  SYNCS.PHASECHK.TRANS64.TRYWAIT P0, [R23+URZ+0x28c20], R0 ;  /* 0x028c2000170075a7 */ /* 0x001064000800017f */
[----:B-1----:R-:W-:Y:S05]  /*211e0*/  @!P0 NANOSLEEP.SYNCS 0x989680 ;  /* 0x009896800000895d */ /* 0x002fea0003900000 */
[----:B------:R-:W1:Y:S02]  /*211f0*/  @!P0 SYNCS.PHASECHK.TRANS64 P0, [R23+URZ+0x28c20], R0 ;  /* 0x028c2000170085a7 */ /* 0x000e64000800007f */
[----:B-1----:R-:W-:Y:S05]  /*21200*/  @!P0 BRA `(.L_x_6093) ;  /* 0xfffffffc00f08947 */ /* 0x002fea000383ffff */
[----:B------:R-:W-:Y:S05]  /*21210*/  BRA `(.L_x_6216) ;  /* 0xffffffb4002c7947 */ /* 0x000fea000383ffff */
.L_x_6096:
[----:B0-----:R0:W1:Y:S02]  /*21220*/  SYNCS.PHASECHK.TRANS64.TRYWAIT P0, [R27+URZ+0x28c60], R0 ;  /* 0x028c60001b0075a7 */ /* 0x001064000800017f */
[----:B-1----:R-:W-:Y:S05]  /*21230*/  @!P0 NANOSLEEP.SYNCS 0x989680 ;  /* 0x009896800000895d */ /* 0x002fea0003900000 */
[----:B------:R-:W1:Y:S02]  /*21240*/  @!P0 SYNCS.PHASECHK.TRANS64 P0, [R27+URZ+0x28c60], R0 ;  /* 0x028c60001b0085a7 */ /* 0x000e64000800007f */
[----:B-1----:R-:W-:Y:S05]  /*21250*/  @!P0 BRA `(.L_x_6096) ;  /* 0xfffffffc00f08947 */ /* 0x002fea000383ffff */
[----:B------:R-:W-:Y:S05]  /*21260*/  BRA `(.L_x_6217) ;  /* 0xffffffb4003c7947 */ /* 0x000fea000383ffff */
.L_x_6097:
        /* <DEDUP_REMOVED lines=8> */
.L_x_6219:
[----:B------:R-:W-:Y:S05]  /*212f0*/  BSYNC B0 ;  /* 0x0000000000007941 */ /* 0x000fea0003800000 */
.L_x_6218:
[----:B------:R0:W5:Y:S01]  /*21300*/  LDL R8, [R1+0xc] ;  /* 0x00000c0001087983 */ /* 0x0001620000100800 */
[----:B------:R-:W-:Y:S01]  /*21310*/  IMAD.MOV.U32 R13, RZ, RZ, R5 ;  /* 0x000000ffff0d7224 */ /* 0x000fe200078e0005 */
[----:B------:R-:W-:Y:S01]  /*21320*/  MOV R3, R14 ;  /* 0x0000000e00037202 */ /* 0x000fe20000000f00 */
[----:B------:R-:W-:Y:S01]  /*21330*/  IMAD.MOV.U32 R12, RZ, RZ, RZ ;  /* 0x000000ffff0c7224 */ /* 0x000fe200078e00ff */
[----:B------:R-:W1:Y:S01]  /*21340*/  S2R R7, SR_TID.X ;  /* 0x0000000000077919 */ /* 0x000e620000002100 */
[----:B------:R-:W-:Y:S01]  /*21350*/  IMAD.MOV.U32 R11, RZ, RZ, 0x181f ;  /* 0x0000181fff0b7424 */ /* 0x000fe200078e00ff */
[C---:B------:R-:W-:Y:S01]  /*21360*/  LOP3.LUT P5, RZ, R31.reuse, 0x2, RZ, 0xc0, !PT ;  /* 0x000000021fff7812 */ /* 0x040fe200078ac0ff */
[----:B------:R-:W-:Y:S01]  /*21370*/  IMAD.MOV.U32 R15, RZ, RZ, -0x1 ;  /* 0xffffffffff0f7424 */ /* 0x000fe200078e00ff */
[C---:B------:R-:W-:Y:S01]  /*21380*/  LOP3.LUT P4, RZ, R31.reuse, 0x4, RZ, 0xc0, !PT ;  /* 0x000000041fff7812 */ /* 0x040fe2000788c0ff */
[----:B------:R-:W-:Y:S01]  /*21390*/  IMAD R4, R4, 0x2, R23 ;  /* 0x0000000204047824 */ /* 0x000fe200078e0217 */
[----:B0-----:R-:W-:-:S13]  /*213a0*/  LOP3.LUT P3, RZ, R31, 0x8, RZ, 0xc0, !PT ;  /* 0x000000081fff7812 */ /* 0x001fda000786c0ff */
[----:B-1---5:R-:W-:Y:S05]  /*213b0*/  WARPSYNC.COLLECTIVE R15, `(.L_x_6220) ;  /* 0x000000000f087348 */ /* 0x022fea0003c00000 */
[----:B------:R0:W2:Y:S02]  /*213c0*/  SHFL.IDX P6, R14, R13, R12, R11 ;  /* 0x0000000c0d0e7389 */ /* 0x0000a400000c000b */
[----:B012--5:R-:W-:Y:S01]  /*213d0*/  ENDCOLLECTIVE ;  /* 0x000000000000791b */ /* 0x027fe20003800000 */
.L_x_6220:
[----:B------:R-:W-:Y:S02]  /*213e0*/  LOP3.LUT R22, R22, 0xfffffeff, RZ, 0xc0, !PT ;  /* 0xfffffeff16167812 */ /* 0x000fe400078ec0ff */
[----:B------:R-:W-:Y:S01]  /*213f0*/  LOP3.LUT P2, RZ, R31, 0x10, RZ, 0xc0, !PT ;  /* 0x000000101fff7812 */ /* 0x000fe2000784c0ff */
        /* <DEDUP_REMOVED lines=39> */
.L_x_6221:
[----:B------:R-:W-:Y:S02]  /*21670*/  IMAD.MOV.U32 R13, RZ, RZ, R5 ;  /* 0x000000ffff0d7224 */ /* 0x000fe400078e0005 */
[----:B------:R-:W-:-:S07]  /*21680*/  IMAD.MOV.U32 R3, RZ, RZ, R14 ;  /* 0x000000ffff037224 */ /* 0x000fce00078e000e */
[----:B------:R-:W-:Y:S05]  /*21690*/  WARPSYNC.COLLECTIVE R15, `(.L_x_6222) ;  /* 0x000000000f087348 */ /* 0x000fea0003c00000 */
[----:B------:R0:W1:Y:S02]  /*216a0*/  SHFL.IDX P6, R14, R13, R12, R11 ;  /* 0x0000000c0d0e7389 */ /* 0x00006400000c000b */
[----:B01----:R-:W-:Y:S01]  /*216b0*/  ENDCOLLECTIVE ;  /* 0x000000000000791b */ /* 0x003fe20003800000 */
.L_x_6222:
        /* <DEDUP_REMOVED lines=29> */
.L_x_6223:
[----:B------:R-:W-:Y:S02]  /*21890*/  IMAD.MOV.U32 R13, RZ, RZ, R5 ;  /* 0x000000ffff0d7224 */ /* 0x000fe400078e0005 */
[----:B------:R-:W-:-:S07]  /*218a0*/  IMAD.MOV.U32 R7, RZ, RZ, R14 ;  /* 0x000000ffff077224 */ /* 0x000fce00078e000e */
[----:B------:R-:W-:Y:S05]  /*218b0*/  WARPSYNC.COLLECTIVE R15, `(.L_x_6224) ;  /* 0x000000000f087348 */ /* 0x000fea0003c00000 */
[----:B------:R0:W1:Y:S02]  /*218c0*/  SHFL.IDX P6, R14, R13, R12, R11 ;  /* 0x0000000c0d0e7389 */ /* 0x00006400000c000b */
[----:B01----:R-:W-:Y:S01]  /*218d0*/  ENDCOLLECTIVE ;  /* 0x000000000000791b */ /* 0x003fe20003800000 */
.L_x_6224:
        /* <DEDUP_REMOVED lines=29> */
.L_x_6225:
[----:B------:R-:W-:Y:S02]  /*21ab0*/  IMAD.MOV.U32 R13, RZ, RZ, R5 ;  /* 0x000000ffff0d7224 */ /* 0x000fe400078e0005 */
[----:B------:R-:W-:-:S07]  /*21ac0*/  IMAD.MOV.U32 R6, RZ, RZ, R14 ;  /* 0x000000ffff067224 */ /* 0x000fce00078e000e */
[----:B------:R-:W-:Y:S05]  /*21ad0*/  WARPSYNC.COLLECTIVE R15, `(.L_x_6226) ;  /* 0x000000000f087348 */ /* 0x000fea0003c00000 */
[----:B------:R0:W1:Y:S02]  /*21ae0*/  SHFL.IDX P6, R14, R13, R12, R11 ;  /* 0x0000000c0d0e7389 */ /* 0x00006400000c000b */
[----:B01----:R-:W-:Y:S01]  /*21af0*/  ENDCOLLECTIVE ;  /* 0x000000000000791b */ /* 0x003fe20003800000 */
.L_x_6226:
[----:B------:R-:W-:Y:S01]  /*21b00*/  IMAD.MOV.U32 R2, RZ, RZ, R14 ;  /* 0x000000ffff027224 */ /* 0x000fe200078e000e */
[----:B------:R-:W-:Y:S06]  /*21b10*/  BRA `(.L_x_6227) ;  /* 0xffffffb000d47947 */ /* 0x000fec000383ffff */
.L_x_6104:
[----:B0-----:R0:W1:Y:S02]  /*21b20*/  SYNCS.PHASECHK.TRANS64.TRYWAIT P0, [R6+URZ+0x28c40], R17 ;  /* 0x028c4011060075a7 */ /* 0x001064000800017f */
[----:B-1----:R-:W-:Y:S05]  /*21b30*/  @!P0 NANOSLEEP.SYNCS 0x989680 ;  /* 0x009896800000895d */ /* 0x002fea0003900000 */
[----:B------:R-:W1:Y:S02]  /*21b40*/  @!P0 SYNCS.PHASECHK.TRANS64 P0, [R6+URZ+0x28c40], R17 ;  /* 0x028c4011060085a7 */ /* 0x000e64000800007f */
[----:B-1----:R-:W-:Y:S05]  /*21b50*/  @!P0 BRA `(.L_x_6104) ;  /* 0xfffffffc00f08947 */ /* 0x002fea000383ffff */
[----:B------:R-:W-:Y:S05]  /*21b60*/  BRA `(.L_x_6228) ;  /* 0xffffffb800647947 */ /* 0x000fea000383ffff */
.L_x_6105:
        /* <DEDUP_REMOVED lines=8> */
.L_x_6230:
[----:B------:R-:W-:Y:S05]  /*21bf0*/  BSYNC B1 ;  /* 0x0000000000017941 */ /* 0x000fea0003800000 */
.L_x_6229:
        /* <DEDUP_REMOVED lines=9> */
.L_x_6231:
[----:B------:R-:W-:Y:S02]  /*21c90*/  IMAD.MOV.U32 R13, RZ, RZ, R27 ;  /* 0x000000ffff0d7224 */ /* 0x000fe400078e001b */
[----:B------:R-:W-:Y:S02]  /*21ca0*/  IMAD.MOV.U32 R12, RZ, RZ, 0x1 ;  /* 0x00000001ff0c7424 */ /* 0x000fe400078e00ff */
[----:B------:R-:W-:-:S07]  /*21cb0*/  IMAD.MOV.U32 R2, RZ, RZ, R14 ;  /* 0x000000ffff027224 */ /* 0x000fce00078e000e */
[----:B------:R-:W-:Y:S05]  /*21cc0*/  WARPSYNC.COLLECTIVE R15, `(.L_x_6232) ;  /* 0x000000000f087348 */ /* 0x000fea0003c00000 */
[----:B------:R0:W1:Y:S02]  /*21cd0*/  SHFL.IDX P6, R14, R13, R12, R11 ;  /* 0x0000000c0d0e7389 */ /* 0x00006400000c000b */
[----:B01----:R-:W-:Y:S01]  /*21ce0*/  ENDCOLLECTIVE ;  /* 0x000000000000791b */ /* 0x003fe20003800000 */
.L_x_6232:
        /* <DEDUP_REMOVED lines=11> */
.L_x_6233:
[----:B------:R-:W-:Y:S01]  /*21da0*/  MOV R13, R27 ;  /* 0x0000001b000d7202 */ /* 0x000fe20000000f00 */
[----:B------:R-:W-:Y:S02]  /*21db0*/  IMAD.MOV.U32 R12, RZ, RZ, 0x2 ;  /* 0x00000002ff0c7424 */ /* 0x000fe400078e00ff */
[----:B------:R-:W-:-:S07]  /*21dc0*/  IMAD.MOV.U32 R2, RZ, RZ, R14 ;  /* 0x000000ffff027224 */ /* 0x000fce00078e000e */
[----:B------:R-:W-:Y:S05]  /*21dd0*/  WARPSYNC.COLLECTIVE R15, `(.L_x_6234) ;  /* 0x000000000f087348 */ /* 0x000fea0003c00000 */
[----:B------:R0:W1:Y:S02]  /*21de0*/  SHFL.IDX P6, R14, R13, R12, R11 ;  /* 0x0000000c0d0e7389 */ /* 0x00006400000c000b */
[----:B01----:R-:W-:Y:S01]  /*21df0*/  ENDCOLLECTIVE ;  /* 0x000000000000791b */ /* 0x003fe20003800000 */
.L_x_6234:
        /* <DEDUP_REMOVED lines=11> */
.L_x_6235:
[----:B------:R-:W-:Y:S02]  /*21eb0*/  IMAD.MOV.U32 R13, RZ, RZ, R27 ;  /* 0x000000ffff0d7224 */ /* 0x000fe400078e001b */
[----:B------:R-:W-:Y:S02]  /*21ec0*/  IMAD.MOV.U32 R12, RZ, RZ, 0x3 ;  /* 0x00000003ff0c7424 */ /* 0x000fe400078e00ff */
[----:B------:R-:W-:-:S07]  /*21ed0*/  IMAD.MOV.U32 R2, RZ, RZ, R14 ;  /* 0x000000ffff027224 */ /* 0x000fce00078e000e */
[----:B------:R-:W-:Y:S05]  /*21ee0*/  WARPSYNC.COLLECTIVE R15, `(.L_x_6236) ;  /* 0x000000000f087348 */ /* 0x000fea0003c00000 */
[----:B------:R0:W1:Y:S02]  /*21ef0*/  SHFL.IDX P6, R14, R13, R12, R11 ;  /* 0x0000000c0d0e7389 */ /* 0x00006400000c000b */
[----:B01----:R-:W-:Y:S01]  /*21f00*/  ENDCOLLECTIVE ;  /* 0x000000000000791b */ /* 0x003fe20003800000 */
.L_x_6236:
        /* <DEDUP_REMOVED lines=11> */
.L_x_6237:
[----:B------:R-:W-:Y:S01]  /*21fc0*/  IMAD.MOV.U32 R2, RZ, RZ, R14 ;  /* 0x000000ffff027224 */ /* 0x000fe200078e000e */
[----:B------:R-:W-:Y:S06]  /*21fd0*/  BRA `(.L_x_6238) ;  /* 0xffffffb400f47947 */ /* 0x000fec000383ffff */
.L_x_6110:
[----:B---3--:R3:W4:Y:S02]  /*21fe0*/  SYNCS.PHASECHK.TRANS64.TRYWAIT P0, [R6+URZ+0x28c60], R17 ;  /* 0x028c6011060075a7 */ /* 0x008724000800017f */
[----:B----4-:R-:W-:Y:S05]  /*21ff0*/  @!P0 NANOSLEEP.SYNCS 0x989680 ;  /* 0x009896800000895d */ /* 0x010fea0003900000 */
[----:B------:R-:W4:Y:S02]  /*22000*/  @!P0 SYNCS.PHASECHK.TRANS64 P0, [R6+URZ+0x28c60], R17 ;  /* 0x028c6011060085a7 */ /* 0x000f24000800007f */
[----:B----4-:R-:W-:Y:S05]  /*22010*/  @!P0 BRA `(.L_x_6110) ;  /* 0xfffffffc00f08947 */ /* 0x010fea000383ffff */
[----:B------:R-:W-:Y:S05]  /*22020*/  BRA `(.L_x_6239) ;  /* 0xffffffb800447947 */ /* 0x000fea000383ffff */
.L_x_6111:
        /* <DEDUP_REMOVED lines=8> */
.L_x_6241:
[----:B------:R-:W-:Y:S05]  /*220b0*/  BSYNC B1 ;  /* 0x0000000000017941 */ /* 0x000fea0003800000 */
.L_x_6240:
        /* <DEDUP_REMOVED lines=12> */
.L_x_6242:
        /* <DEDUP_REMOVED lines=18> */
.L_x_6243:
        /* <DEDUP_REMOVED lines=16> */
.L_x_6244:
        /* <DEDUP_REMOVED lines=19> */
.L_x_6245:
        /* <DEDUP_REMOVED lines=10> */
[----:B------:R-:W-:-:S07]  /*22570*/  MOV R8, R14 ;  /* 0x0000000e00087202 */ /* 0x000fce0000000f00 */
[----:B0-----:R-:W-:Y:S05]  /*22580*/  WARPSYNC.COLLECTIVE R15, `(.L_x_6246) ;  /* 0x000000000f087348 */ /* 0x001fea0003c00000 */
[----:B------:R1:W2:Y:S02]  /*22590*/  SHFL.IDX P6, R14, R13, R12, R11 ;  /* 0x0000000c0d0e7389 */ /* 0x0002a400000c000b */
[----:B012---:R-:W-:Y:S01]  /*225a0*/  ENDCOLLECTIVE ;  /* 0x000000000000791b */ /* 0x007fe20003800000 */
.L_x_6246:
        /* <DEDUP_REMOVED lines=16> */
.L_x_6247:
        /* <DEDUP_REMOVED lines=14> */
.L_x_6248:
[----:B------:R-:W-:Y:S05]  /*22790*/  BRA `(.L_x_6249) ;  /* 0xffffffb400b07947 */ /* 0x000fea000383ffff */
.L_x_6119:
        /* <DEDUP_REMOVED lines=8> */
.L_x_6251:
[----:B------:R-:W-:Y:S05]  /*22820*/  BSYNC B0 ;  /* 0x0000000000007941 */ /* 0x000fea0003800000 */
.L_x_6250:
        /* <DEDUP_REMOVED lines=9> */
.L_x_6252:
        /* <DEDUP_REMOVED lines=18> */
.L_x_6253:
[----:B------:R-:W-:Y:S01]  /*229e0*/  IMAD.MOV.U32 R12, RZ, RZ, 0x2 ;  /* 0x00000002ff0c7424 */ /* 0x000fe200078e00ff */
[----:B------:R-:W-:-:S05]  /*229f0*/  SEL R4, R14, RZ, P1 ;  /* 0x000000ff0e047207 */ /* 0x000fca0000800000 */
[----:B------:R-:W-:-:S04]  /*22a00*/  IMAD.IADD R4, R17, 0x1, R4 ;  /* 0x0000000111047824 */ /* 0x000fc800078e0204 */
[----:B------:R-:W-:-:S07]  /*22a10*/  IMAD.MOV.U32 R13, RZ, RZ, R4 ;  /* 0x000000ffff0d7224 */ /* 0x000fce00078e0004 */
[----:B------:R-:W-:Y:S05]  /*22a20*/  WARPSYNC.COLLECTIVE R15, `(.L_x_6254) ;  /* 0x000000000f087348 */ /* 0x000fea0003c00000 */
[----:B------:R0:W1:Y:S02]  /*22a30*/  SHFL.UP P6, R14, R13, R12, R11 ;  /* 0x0400000c0d0e7389 */ /* 0x00006400000c000b */
[----:B01----:R-:W-:Y:S01]  /*22a40*/  ENDCOLLECTIVE ;  /* 0x000000000000791b */ /* 0x003fe20003800000 */
.L_x_6254:
[----:B------:R-:W-:Y:S01]  /*22a50*/  IMAD.MOV.U32 R12, RZ, RZ, 0x4 ;  /* 0x00000004ff0c7424 */ /* 0x000fe200078e00ff */
[----:B------:R-:W-:-:S05]  /*22a60*/  SEL R3, R14, RZ, P2 ;  /* 0x000000ff0e037207 */ /* 0x000fca0001000000 */
[----:B------:R-:W-:-:S04]  /*22a70*/  IMAD.IADD R6, R4, 0x1, R3 ;  /* 0x0000000104067824 */ /* 0x000fc800078e0203 */
[----:B------:R-:W-:-:S07]  /*22a80*/  IMAD.MOV.U32 R13, RZ, RZ, R6 ;  /* 0x000000ffff0d7224 */ /* 0x000fce00078e0006 */
[----:B------:R-:W-:Y:S05]  /*22a90*/  WARPSYNC.COLLECTIVE R15, `(.L_x_6255) ;  /* 0x000000000f087348 */ /* 0x000fea0003c00000 */
[----:B------:R0:W1:Y:S02]  /*22aa0*/  SHFL.UP P6, R14, R13, R12, R11 ;  /* 0x0400000c0d0e7389 */ /* 0x00006400000c000b */
[----:B01----:R-:W-:Y:S01]  /*22ab0*/  ENDCOLLECTIVE ;  /* 0x000000000000791b */ /* 0x003fe20003800000 */
.L_x_6255:
[----:B------:R-:W-:Y:S02]  /*22ac0*/  MOV R12, 0x8 ;  /* 0x00000008000c7802 */ /* 0x000fe40000000f00 */
[----:B------:R-:W-:-:S05]  /*22ad0*/  SEL R3, R14, RZ, P3 ;  /* 0x000000ff0e037207 */ /* 0x000fca0001800000 */
[----:B------:R-:W-:-:S04]  /*22ae0*/  IMAD.IADD R2, R6, 0x1, R3 ;  /* 0x0000000106027824 */ /* 0x000fc800078e0203 */
[----:B------:R-:W-:-:S07]  /*22af0*/  IMAD.MOV.U32 R13, RZ, RZ, R2 ;  /* 0x000000ffff0d7224 */ /* 0x000fce00078e0002 */
[----:B------:R-:W-:Y:S05]  /*22b00*/  WARPSYNC.COLLECTIVE R15, `(.L_x_6256) ;  /* 0x000000000f087348 */ /* 0x000fea0003c00000 */
[----:B------:R0:W1:Y:S02]  /*22b10*/  SHFL.UP P6, R14, R13, R12, R11 ;  /* 0x0400000c0d0e7389 */ /* 0x00006400000c000b */
[----:B01----:R-:W-:Y:S01]  /*22b20*/  ENDCOLLECTIVE ;  /* 0x000000000000791b */ /* 0x003fe20003800000 */
.L_x_6256:
[----:B------:R-:W-:Y:S01]  /*22b30*/  IMAD.MOV.U32 R12, RZ, RZ, 0x10 ;  /* 0x00000010ff0c7424 */ /* 0x000fe200078e00ff */
[----:B------:R-:W-:-:S05]  /*22b40*/  SEL R3, R14, RZ, P4 ;  /* 0x000000ff0e037207 */ /* 0x000fca0002000000 */
[----:B------:R-:W-:-:S04]  /*22b50*/  IMAD.IADD R3, R2, 0x1, R3 ;  /* 0x0000000102037824 */ /* 0x000fc800078e0203 */
[----:B------:R-:W-:-:S07]  /*22b60*/  IMAD.MOV.U32 R13, RZ, RZ, R3 ;  /* 0x000000ffff0d7224 */ /* 0x000fce00078e0003 */
[----:B------:R-:W-:Y:S05]  /*22b70*/  WARPSYNC.COLLECTIVE R15, `(.L_x_6257) ;  /* 0x000000000f087348 */ /* 0x000fea0003c00000 */
[----:B------:R0:W1:Y:S02]  /*22b80*/  SHFL.UP P6, R14, R13, R12, R11 ;  /* 0x0400000c0d0e7389 */ /* 0x00006400000c000b */
[----:B01----:R-:W-:Y:S01]  /*22b90*/  ENDCOLLECTIVE ;  /* 0x000000000000791b */ /* 0x003fe20003800000 */
.L_x_6257:
        /* <DEDUP_REMOVED lines=8> */
.L_x_6258:
[----:B------:R-:W-:Y:S05]  /*22c20*/  BRA `(.L_x_6259) ;  /* 0xffffffb800447947 */ /* 0x000fea000383ffff */
.L_x_6124:
        /* <DEDUP_REMOVED lines=8> */
.L_x_6261:
[----:B------:R-:W-:Y:S05]  /*22cb0*/  BSYNC B0 ;  /* 0x0000000000007941 */ /* 0x000fea0003800000 */
.L_x_6260:
        /* <DEDUP_REMOVED lines=8> */
.L_x_6262:
[----:B------:R-:W-:Y:S01]  /*22d40*/  IMAD.MOV.U32 R12, RZ, RZ, 0x4 ;  /* 0x00000004ff0c7424 */ /* 0x000fe200078e00ff */
[----:B------:R-:W-:-:S05]  /*22d50*/  SEL R2, R14, RZ, P2 ;  /* 0x000000ff0e027207 */ /* 0x000fca0001000000 */
[----:B------:R-:W-:-:S04]  /*22d60*/  IMAD.IADD R2, R13, 0x1, R2 ;  /* 0x000000010d027824 */ /* 0x000fc800078e0202 */
[----:B------:R-:W-:-:S07]  /*22d70*/  IMAD.MOV.U32 R13, RZ, RZ, R2 ;  /* 0x000000ffff0d7224 */ /* 0x000fce00078e0002 */
[----:B------:R-:W-:Y:S05]  /*22d80*/  WARPSYNC.COLLECTIVE R15, `(.L_x_6263) ;  /* 0x000000000f087348 */ /* 0x000fea0003c00000 */
[----:B------:R0:W1:Y:S02]  /*22d90*/  SHFL.UP P6, R14, R13, R12, R11 ;  /* 0x0400000c0d0e7389 */ /* 0x00006400000c000b */
[----:B01----:R-:W-:Y:S01]  /*22da0*/  ENDCOLLECTIVE ;  /* 0x000000000000791b */ /* 0x003fe20003800000 */
.L_x_6263:
[----:B------:R-:W-:Y:S01]  /*22db0*/  IMAD.MOV.U32 R12, RZ, RZ, 0x8 ;  /* 0x00000008ff0c7424 */ /* 0x000fe200078e00ff */
[----:B------:R-:W-:-:S05]  /*22dc0*/  SEL R3, R14, RZ, P3 ;  /* 0x000000ff0e037207 */ /* 0x000fca0001800000 */
[----:B------:R-:W-:-:S04]  /*22dd0*/  IMAD.IADD R3, R2, 0x1, R3 ;  /* 0x0000000102037824 */ /* 0x000fc800078e0203 */
[----:B------:R-:W-:-:S07]  /*22de0*/  IMAD.MOV.U32 R13, RZ, RZ, R3 ;  /* 0x000000ffff0d7224 */ /* 0x000fce00078e0003 */
[----:B------:R-:W-:Y:S05]  /*22df0*/  WARPSYNC.COLLECTIVE R15, `(.L_x_6264) ;  /* 0x000000000f087348 */ /* 0x000fea0003c00000 */
[----:B------:R0:W1:Y:S02]  /*22e00*/  SHFL.UP P6, R14, R13, R12, R11 ;  /* 0x0400000c0d0e7389 */ /* 0x00006400000c000b */
[----:B01----:R-:W-:Y:S01]  /*22e10*/  ENDCOLLECTIVE ;  /* 0x000000000000791b */ /* 0x003fe20003800000 */
.L_x_6264:
[----:B------:R-:W-:Y:S01]  /*22e20*/  IMAD.MOV.U32 R12, RZ, RZ, 0x10 ;  /* 0x00000010ff0c7424 */ /* 0x000fe200078e00ff */
[----:B------:R-:W-:-:S05]  /*22e30*/  SEL R4, R14, RZ, P4 ;  /* 0x000000ff0e047207 */ /* 0x000fca0002000000 */
[----:B------:R-:W-:-:S04]  /*22e40*/  IMAD.IADD R4, R3, 0x1, R4 ;  /* 0x0000000103047824 */ /* 0x000fc800078e0204 */
[----:B------:R-:W-:-:S07]  /*22e50*/  IMAD.MOV.U32 R13, RZ, RZ, R4 ;  /* 0x000000ffff0d7224 */ /* 0x000fce00078e0004 */
[----:B------:R-:W-:Y:S05]  /*22e60*/  WARPSYNC.COLLECTIVE R15, `(.L_x_6265) ;  /* 0x000000000f087348 */ /* 0x000fea0003c00000 */
[----:B------:R0:W1:Y:S02]  /*22e70*/  SHFL.UP P6, R14, R13, R12, R11 ;  /* 0x0400000c0d0e7389 */ /* 0x00006400000c000b */
[----:B01----:R-:W-:Y:S01]  /*22e80*/  ENDCOLLECTIVE ;  /* 0x000000000000791b */ /* 0x003fe20003800000 */
.L_x_6265:
        /* <DEDUP_REMOVED lines=8> */
.L_x_6266:
[----:B------:R-:W-:Y:S05]  /*22f10*/  BRA `(.L_x_6267) ;  /* 0xffffffb800247947 */ /* 0x000fea000383ffff */
.L_x_6126:
[----:B------:R-:W-:Y:S01]  /*22f20*/  BSSY B0, `(.L_x_6268) ;  /* 0x0000006000007945 */ /* 0x000fe20003800000 */
[----:B------:R-:W-:Y:S01]  /*22f30*/  PLOP3.LUT P6, PT, P6, PT, PT, 0x8, 0x0 ;  /* 0x000000000000781c */ /* 0x000fe200037ce170 */
[----:B------:R-:W-:-:S12]  /*22f40*/  IMAD.MOV.U32 R15, RZ, RZ, -0x1 ;  /* 0xffffffffff0f7424 */ /* 0x000fd800078e00ff */
[----:B01----:R-:W-:Y:S05]  /*22f50*/  WARPSYNC.COLLECTIVE R15, `(.L_x_6269) ;  /* 0x000000000f087348 */ /* 0x003fea0003c00000 */
[----:B------:R-:W-:Y:S01]  /*22f60*/  VOTE.ANY R14, PT, P6 ;  /* 0x00000000000e7806 */ /* 0x000fe200030e0100 */
[----:B01----:R-:W-:Y:S06]  /*22f70*/  ENDCOLLECTIVE ;  /* 0x000000000000791b */ /* 0x003fec0003800000 */
.L_x_6269:
[----:B------:R-:W-:Y:S05]  /*22f80*/  BSYNC B0 ;  /* 0x0000000000007941 */ /* 0x000fea0003800000 */
.L_x_6268:
        /* <DEDUP_REMOVED lines=9> */
.L_x_6270:
[----:B------:R-:W-:Y:S01]  /*23020*/  IMAD.MOV.U32 R17, RZ, RZ, R14 ;  /* 0x000000ffff117224 */ /* 0x000fe200078e000e */
[----:B------:R-:W-:Y:S06]  /*23030*/  BRA `(.L_x_6271) ;  /* 0xffffffb800147947 */ /* 0x000fec000383ffff */
.L_x_6128:
[----:B------:R-:W-:Y:S01]  /*23040*/  BSSY B0, `(.L_x_6272) ;  /* 0x0000007000007945 */ /* 0x000fe20003800000 */
[----:B------:R-:W-:Y:S02]  /*23050*/  IMAD.MOV.U32 R13, RZ, RZ, R3 ;  /* 0x000000ffff0d7224 */ /* 0x000fe400078e0003 */
[----:B------:R-:W-:Y:S02]  /*23060*/  IMAD.MOV.U32 R11, RZ, RZ, 0x1f ;  /* 0x0000001fff0b7424 */ /* 0x000fe400078e00ff */
[----:B------:R-:W-:-:S07]  /*23070*/  IMAD.MOV.U32 R15, RZ, RZ, -0x1 ;  /* 0xffffffffff0f7424 */ /* 0x000fce00078e00ff */
[----:B0123--:R-:W-:Y:S05]  /*23080*/  WARPSYNC.COLLECTIVE R15, `(.L_x_6273) ;  /* 0x000000000f087348 */ /* 0x00ffea0003c00000 */
[----:B------:R4:W0:Y:S02]  /*23090*/  SHFL.IDX P6, R14, R13, R12, R11 ;  /* 0x0000000c0d0e7389 */ /* 0x00082400000c000b */
[----:B01234-:R-:W-:Y:S01]  /*230a0*/  ENDCOLLECTIVE ;  /* 0x000000000000791b */ /* 0x01ffe20003800000 */
.L_x_6273:
[----:B------:R-:W-:Y:S05]  /*230b0*/  BSYNC B0 ;  /* 0x0000000000007941 */ /* 0x000fea0003800000 */
.L_x_6272:
[----:B------:R-:W-:Y:S05]  /*230c0*/  BRA `(.L_x_6127) ;  /* 0xffffffb8000c7947 */ /* 0x000fea000383ffff */
.L_x_6132:
[----:B0-----:R0:W1:Y:S02]  /*230d0*/  SYNCS.PHASECHK.TRANS64.TRYWAIT P0, [R4+URZ+0x28c20], R0 ;  /* 0x028c2000040075a7 */ /* 0x001064000800017f */
[----:B-1----:R-:W-:Y:S05]  /*230e0*/  @!P0 NANOSLEEP.SYNCS 0x989680 ;  /* 0x009896800000895d */ /* 0x002fea0003900000 */
[----:B------:R-:W1:Y:S02]  /*230f0*/  @!P0 SYNCS.PHASECHK.TRANS64 P0, [R4+URZ+0x28c20], R0 ;  /* 0x028c2000040085a7 */ /* 0x000e64000800007f */
[----:B-1----:R-:W-:Y:S05]  /*23100*/  @!P0 BRA `(.L_x_6132) ;  /* 0xfffffffc00f08947 */ /* 0x002fea000383ffff */
[----:B------:R-:W-:Y:S05]  /*23110*/  BRA `(.L_x_6274) ;  /* 0xffffffbc00847947 */ /* 0x000fea000383ffff */
.L_x_6133:
        /* <DEDUP_REMOVED lines=11> */
.L_x_6276:
[----:B------:R-:W-:Y:S05]  /*231d0*/  BSYNC B0 ;  /* 0x0000000000007941 */ /* 0x000fea0003800000 */
.L_x_6275:
[----:B------:R-:W-:Y:S05]  /*231e0*/  BRA `(.L_x_6277) ;  /* 0xffffffbc006c7947 */ /* 0x000fea000383ffff */
.L_x_6134:
[----:B------:R-:W-:Y:S01]  /*231f0*/  BSSY B0, `(.L_x_6278) ;  /* 0x0000006000007945 */ /* 0x000fe20003800000 */
[----:B------:R-:W-:-:S07]  /*23200*/  IMAD.MOV.U32 R15, RZ, RZ, -0x1 ;  /* 0xffffffffff0f7424 */ /* 0x000fce00078e00ff */
[----:B0-234-:R-:W-:Y:S05]  /*23210*/  WARPSYNC.COLLECTIVE R15, `(.L_x_6279) ;  /* 0x000000000f0c7348 */ /* 0x01dfea0003c00000 */
[----:B------:R-:W-:Y:S02]  /*23220*/  ELECT P6, UR62, PT ;  /* 0x00000000003e782f */ /* 0x000fe400038c0000 */
[----:B------:R-:W-:Y:S01]  /*23230*/  MOV R14, UR62 ;  /* 0x0000003e000e7c02 */ /* 0x000fe20008000f00 */
[----:B0-234-:R-:W-:Y:S10]  /*23240*/  ENDCOLLECTIVE ;  /* 0x000000000000791b */ /* 0x01dff40003800000 */
.L_x_6279:
[----:B------:R-:W-:Y:S05]  /*23250*/  BSYNC B0 ;  /* 0x0000000000007941 */ /* 0x000fea0003800000 */
.L_x_6278:
[----:B------:R-:W-:Y:S05]  /*23260*/  BRA `(.L_x_6280) ;  /* 0xffffffbc00607947 */ /* 0x000fea000383ffff */
.L_x_6136:
[----:B0-----:R0:W1:Y:S02]  /*23270*/  SYNCS.PHASECHK.TRANS64.TRYWAIT P1, [R5+URZ+0x28c40], R0 ;  /* 0x028c4000050075a7 */ /* 0x001064000802017f */
[----:B-1----:R-:W-:Y:S05]  /*23280*/  @!P1 NANOSLEEP.SYNCS 0x989680 ;  /* 0x009896800000995d */ /* 0x002fea0003900000 */
[----:B------:R-:W1:Y:S02]  /*23290*/  @!P1 SYNCS.PHASECHK.TRANS64 P1, [R5+URZ+0x28c40], R0 ;  /* 0x028c4000050095a7 */ /* 0x000e64000802007f */
[----:B-1----:R-:W-:Y:S05]  /*232a0*/  @!P1 BRA `(.L_x_6136) ;  /* 0xfffffffc00f09947 */ /* 0x002fea000383ffff */
[----:B------:R-:W-:Y:S05]  /*232b0*/  BRA `(.L_x_6281) ;  /* 0xffffffbc00807947 */ /* 0x000fea000383ffff */
.L_x_6138:
[----:B-1----:R1:W0:Y:S02]  /*232c0*/  SYNCS.PHASECHK.TRANS64.TRYWAIT P1, [R25+URZ+0x28c40], R2 ;  /* 0x028c4002190075a7 */ /* 0x002224000802017f */
[----:B0-----:R-:W-:Y:S05]  /*232d0*/  @!P1 NANOSLEEP.SYNCS 0x989680 ;  /* 0x009896800000995d */ /* 0x001fea0003900000 */
[----:B------:R-:W0:Y:S02]  /*232e0*/  @!P1 SYNCS.PHASECHK.TRANS64 P1, [R25+URZ+0x28c40], R2 ;  /* 0x028c4002190095a7 */ /* 0x000e24000802007f */
[----:B0-----:R-:W-:Y:S05]  /*232f0*/  @!P1 BRA `(.L_x_6138) ;  /* 0xfffffffc00f09947 */ /* 0x001fea000383ffff */
[----:B------:R-:W-:Y:S05]  /*23300*/  BRA `(.L_x_6282) ;  /* 0xffffffbc008c7947 */ /* 0x000fea000383ffff */
.L_x_6140:
[----:B------:R0:W0:Y:S02]  /*23310*/  SYNCS.PHASECHK.TRANS64.TRYWAIT P1, [R5+URZ+0x28c60], R0 ;  /* 0x028c6000050075a7 */ /* 0x000024000802017f */
[----:B0-----:R-:W-:Y:S05]  /*23320*/  @!P1 NANOSLEEP.SYNCS 0x989680 ;  /* 0x009896800000995d */ /* 0x001fea0003900000 */
[----:B------:R-:W0:Y:S02]  /*23330*/  @!P1 SYNCS.PHASECHK.TRANS64 P1, [R5+URZ+0x28c60], R0 ;  /* 0x028c6000050095a7 */ /* 0x000e24000802007f */
[----:B0-----:R-:W-:Y:S05]  /*23340*/  @!P1 BRA `(.L_x_6140) ;  /* 0xfffffffc00f09947 */ /* 0x001fea000383ffff */
[----:B------:R-:W-:Y:S05]  /*23350*/  BRA `(.L_x_6283) ;  /* 0xffffffbc00887947 */ /* 0x000fea000383ffff */
.L_x_6284:
        /* <DEDUP_REMOVED lines=10> */
.L_x_15540:


//--------------------- .text._ZN7cutlass13device_kernelIN5flash11enable_sm90INS1_16FlashAttnFwdSm90INS1_25CollectiveMainloopFwdSm90ILi2EN4cute5tupleIJNS5_1CILi1EEES8_S8_EEENS6_IJNS7_ILi64EEESA_SA_EEELi512ENS_6half_tEfNS_4arch4Sm90ELb0ELb1ELb0ELb1ELb1ELb0ELb1ELb0ELb0ELb1ELb0ELb0EEENS1_21CollectiveEpilogueFwdINS6_IJSA_NS7_ILi512EEESA_EEES9_SC_SE_Li256ELb1ELb1ELb0ELb0EEENS1_36VarlenDynamicPersistentTileSchedulerILi64ELi64ELi256ELi128ELb0ELb1ELb1ELb1ELb0ELb1EEEEEEEEEvNT_6ParamsE --------------------------
	.section	.text._ZN7cutlass13device_kernelIN5flash11enable_sm90INS1_16FlashAttnFwdSm90INS1_25CollectiveMainloopFwdSm90ILi2EN4cute5tupleIJNS5_1CILi1EEES8_S8_EEENS6_IJNS7_ILi64EEESA_SA_EEELi512ENS_6half_tEfNS_4arch4Sm90ELb0ELb1ELb0ELb1ELb1ELb0ELb1ELb0ELb0ELb1ELb0ELb0EEENS1_21CollectiveEpilogueFwdINS6_IJSA_NS7_ILi512EEESA_EEES9_SC_SE_Li256ELb1ELb1ELb0ELb0EEENS1_36VarlenDynamicPersistentTileSchedulerILi64ELi64ELi256ELi128ELb0ELb1ELb1ELb1ELb0ELb1EEEEEEEEEvNT_6ParamsE,"ax",@progbits
	.align	128
.text._ZN7cutlass13device_kernelIN5flash11enable_sm90INS1_16FlashAttnFwdSm90INS1_25CollectiveMainloopFwdSm90ILi2EN4cute5tupleIJNS5_1CILi1EEES8_S8_EEENS6_IJNS7_ILi64EEESA_SA_EEELi512ENS_6half_tEfNS_4arch4Sm90ELb0ELb1ELb0ELb1ELb1ELb0ELb1ELb0ELb0ELb1ELb0ELb0EEENS1_21CollectiveEpilogueFwdINS6_IJSA_NS7_ILi512EEESA_EEES9_SC_SE_Li256ELb1ELb1ELb0ELb0EEENS1_36VarlenDynamicPersistentTileSchedulerILi64ELi64ELi256ELi128ELb0ELb1ELb1ELb1ELb0ELb1EEEEEEEEEvNT_6ParamsE:
        .type           _ZN7cutlass13device_kernelIN5flash11enable_sm90INS1_16FlashAttnFwdSm90INS1_25CollectiveMainloopFwdSm90ILi2EN4cute5tupleIJNS5_1CILi1EEES8_S8_EEENS6_IJNS7_ILi64EEESA_SA_EEELi512ENS_6half_tEfNS_4arch4Sm90ELb0ELb1ELb0ELb1ELb1ELb0ELb1ELb0ELb0ELb1ELb0ELb0EEENS1_21CollectiveEpilogueFwdINS6_IJSA_NS7_ILi512EEESA_EEES9_SC_SE_Li256ELb1ELb1ELb0ELb0EEENS1_36VarlenDynamicPersistentTileSchedulerILi64ELi64ELi256ELi128ELb0ELb1ELb1ELb1ELb0ELb1EEEEEEEEEvNT_6ParamsE,@function
        .size           _ZN7cutlass13device_kernelIN5flash11enable_sm90INS1_16FlashAttnFwdSm90INS1_25CollectiveMainloopFwdSm90ILi2EN4cute5tupleIJNS5_1CILi1EEES8_S8_EEENS6_IJNS7_ILi64EEESA_SA_EEELi512ENS_6half_tEfNS_4arch4Sm90ELb0ELb1ELb0ELb1ELb1ELb0ELb1ELb0ELb0ELb1ELb0ELb0EEENS1_21CollectiveEpilogueFwdINS6_IJSA_NS7_ILi512EEESA_EEES9_SC_SE_Li256ELb1ELb1ELb0ELb0EEENS1_36VarlenDynamicPersistentTileSchedulerILi64ELi64ELi256ELi128ELb0ELb1ELb1ELb1ELb0ELb1EEEEEEEEEvNT_6ParamsE,(.L_x_15541 - _ZN7cutlass13device_kernelIN5flash11enable_sm90INS1_16FlashAttnFwdSm90INS1_25CollectiveMainloopFwdSm90ILi2EN4cute5tupleIJNS5_1CILi1EEES8_S8_EEENS6_IJNS7_ILi64EEESA_SA_EEELi512ENS_6half_tEfNS_4arch4Sm90ELb0ELb1ELb0ELb1ELb1ELb0ELb1ELb0ELb0ELb1ELb0ELb0EEENS1_21CollectiveEpilogueFwdINS6_IJSA_NS7_ILi512EEESA_EEES9_SC_SE_Li256ELb1ELb1ELb0ELb0EEENS1_36VarlenDynamicPersistentTileSchedulerILi64ELi64ELi256ELi128ELb0ELb1ELb1ELb1ELb0ELb1EEEEEEEEEvNT_6ParamsE)
        .other          _ZN7cutlass13device_kernelIN5flash11enable_sm90INS1_16FlashAttnFwdSm90INS1_25CollectiveMainloopFwdSm90ILi2EN4cute5tupleIJNS5_1CILi1EEES8_S8_EEENS6_IJNS7_ILi64EEESA_SA_EEELi512ENS_6half_tEfNS_4arch4Sm90ELb0ELb1ELb0ELb1ELb1ELb0ELb1ELb0ELb0ELb1ELb0ELb0EEENS1_21CollectiveEpilogueFwdINS6_IJSA_NS7_ILi512EEESA_EEES9_SC_SE_Li256ELb1ELb1ELb0ELb0EEENS1_36VarlenDynamicPersistentTileSchedulerILi64ELi64ELi256ELi128ELb0ELb1ELb1ELb1ELb0ELb1EEEEEEEEEvNT_6ParamsE,@"STO_CUDA_ENTRY STV_DEFAULT"
_ZN7cutlass13device_kernelIN5flash11enable_sm90INS1_16FlashAttnFwdSm90INS1_25CollectiveMainloopFwdSm90ILi2EN4cute5tupleIJNS5_1CILi1EEES8_S8_EEENS6_IJNS7_ILi64EEESA_SA_EEELi512ENS_6half_tEfNS_4arch4Sm90ELb0ELb1ELb0ELb1ELb1ELb0ELb1ELb0ELb0ELb1ELb0ELb0EEENS1_21CollectiveEpilogueFwdINS6_IJSA_NS7_ILi512EEESA_EEES9_SC_SE_Li256ELb1ELb1ELb0ELb0EEENS1_36VarlenDynamicPersistentTileSchedulerILi64ELi64ELi256ELi128ELb0ELb1ELb1ELb1ELb0ELb1EEEEEEEEEvNT_6ParamsE:
        /* <DEDUP_REMOVED lines=43> */
.L_x_6285:
        /* <DEDUP_REMOVED lines=22> */
.L_x_6286:
        /* <DEDUP_REMOVED lines=18> */
.L_x_6287:
        /* <DEDUP_REMOVED lines=22> */
.L_x_6288:
        /* <DEDUP_REMOVED lines=23> */
.L_x_6289:
[----:B0-----:R-:W-:Y:S01]  /*0800*/  ULDC UR4, c[0x0][0x20] ;  /* 0x0000080000047ab9 */ /* 0x001fe20000000800 */
[----:B------:R-:W-:Y:S01]  /*0810*/  UISETP.NE.AND UP0, UPT, UR61, URZ, UPT ;  /* 0x0000003f3d00728c */ /* 0x000fe2000bf05270 */
[----:B------:R-:W-:Y:S01]  /*0820*/  IADD3 R2, P0, R1, UR4, RZ ;  /* 0x0000000401027c10 */ /* 0x000fe2000ff1e0ff */
[----:B------:R-:W-:Y:S01]  /*0830*/  ULDC UR4, c[0x0][0x24] ;  /* 0x0000090000047ab9 */ /* 0x000fe20000000800 */
[----:B------:R-:W-:Y:S01]  /*0840*/  UMOV UR60, 0x1 ;  /* 0x00000001003c7882 */ /* 0x000fe20000000000 */
[----:B------:R-:W-:Y:S01]  /*0850*/  NOP ;  /* 0x0000000000007918 */ /* 0x000fe20000000000 */
[----:B-1234-:R-:W-:Y:S01]  /*0860*/  BAR.SYNC.DEFER_BLOCKING 0x0 ;  /* 0x0000000000007b1d */ /* 0x01efe20000010000 */
[----:B------:R-:W-:Y:S01]  /*0870*/  IADD3 R3, P1, R2, 0x1d0, RZ ;  /* 0x000001d002037810 */ /* 0x000fe20007f3e0ff */
[----:B------:R-:W-:Y:S01]  /*0880*/  IMAD.X R18, RZ, RZ, UR4, P0 ;  /* 0x00000004ff127e24 */ /* 0x000fe200080e06ff */
[----:B------:R-:W-:Y:S01]  /*0890*/  PLOP3.LUT P2, PT, PT, PT, UP0, 0x80, 0x0 ;  /* 0x000000000000781c */ /* 0x000fe20003f4f008 */
[----:B------:R-:W-:-:S02]  /*08a0*/  USEL UR60, UR60, 0x2, !UP0 ;  /* 0x000000023c3c7887 */ /* 0x000fc4000c000000 */
[----:B------:R-:W-:Y:S01]  /*08b0*/  ULDC.64 UR36, c[0x0][0x208] ;  /* 0x0000820000247ab9 */ /* 0x000fe20000000a00 */
[----:B------:R0:W-:Y:S02]  /*08c0*/  STL [R1+0x418], R3 ;  /* 0x0004180301007387 */ /* 0x0001e40000100800 */
[----:B0-----:R-:W-:-:S05]  /*08d0*/  IMAD.X R3, RZ, RZ, R18, P1 ;  /* 0x000000ffff037224 */ /* 0x001fca00008e0612 */
[----:B------:R0:W-:Y:S02]  /*08e0*/  STL [R1+0x414], R3 ;  /* 0x0004140301007387 */ /* 0x0001e40000100800 */
[----:B------:R-:W-:Y:S05]  /*08f0*/  @!P2 BRA `(.L_x_6290) ;  /* 0x0000023c00bca947 */ /* 0x000fea0003800000 */
.L_x_6291:
[----:B------:R-:W-:-:S08]  /*0900*/  NOP ;  /* 0x0000000000007918 */ /* 0x000fd00000000000 */
[----:B------:R-:W1:Y:S02]  /*0910*/  USETMAXREG.TRY_ALLOC.CTAPOOL UP0, 0xe8 ;  /* 0x000000e8000079c8 */ /* 0x000e640008000600 */
[----:B-1----:R-:W-:-:S13]  /*0920*/  PLOP3.LUT P0, PT, PT, PT, UP0, 0x80, 0x0 ;  /* 0x000000000000781c */ /* 0x002fda0003f0f008 */
[----:B------:R-:W-:Y:S05]  /*0930*/  @!P0 BRA `(.L_x_6291) ;  /* 0xfffffffc00f08947 */ /* 0x000fea000383ffff */
[----:B0-----:R-:W0:Y:S01]  /*0940*/  S2R R3, SR_TID.X ;  /* 0x0000000000037919 */ /* 0x001e220000002100 */
[----:B------:R-:W-:Y:S01]  /*0950*/  ULDC UR4, c[0x0][0xd3c] ;  /* 0x00034f0000047ab9 */ /* 0x000fe20000000800 */
[C---:B------:R-:W-:Y:S01]  /*0960*/  IADD3 R210, P1, R2.reuse, 0x1c0, RZ ;  /* 0x000001c002d27810 */ /* 0x040fe20007f3e0ff */
[----:B------:R-:W1:Y:S01]  /*0970*/  S2R R7, SR_CgaCtaId ;  /* 0x0000000000077919 */ /* 0x000e620000008800 */
[----:B------:R-:W-:-:S03]  /*0980*/  IADD3 R212, P2, R2, 0x1cc, RZ ;  /* 0x000001cc02d47810 */ /* 0x000fc60007f5e0ff */
[--C-:B------:R-:W-:Y:S01]  /*0990*/  IMAD.X R207, RZ, RZ, R18.reuse, P1 ;  /* 0x000000ffffcf7224 */ /* 0x100fe200008e0612 */
[----:B------:R-:W-:Y:S01]  /*09a0*/  STL.64 [R1+0x1c0], RZ ;  /* 0x0001c0ff01007387 */ /* 0x000fe20000100a00 */
[----:B------:R-:W-:-:S03]  /*09b0*/  IMAD.X R211, RZ, RZ, R18, P2 ;  /* 0x000000ffffd37224 */ /* 0x000fc600010e0612 */
[----:B------:R-:W-:Y:S04]  /*09c0*/  STL [R1+0x1c8], RZ ;  /* 0x0001c8ff01007387 */ /* 0x000fe80000100800 */
[----:B------:R-:W-:Y:S01]  /*09d0*/  STL [R1+0x1cc], RZ ;  /* 0x0001ccff01007387 */ /* 0x000fe20000100800 */
[----:B0-----:R-:W-:-:S04]  /*09e0*/  LOP3.LUT R0, R3, 0xffffff80, RZ, 0xc0, !PT ;  /* 0xffffff8003007812 */ /* 0x001fc800078ec0ff */
[----:B------:R-:W-:Y:S02]  /*09f0*/  ISETP.NE.AND P0, PT, R0, 0x80, PT ;  /* 0x000000800000780c */ /* 0x000fe40003f05270 */
[----:B------:R-:W-:-:S04]  /*0a00*/  MOV R0, 0x400 ;  /* 0x0000040000007802 */ /* 0x000fc80000000f00 */
[----:B-1----:R-:W-:-:S04]  /*0a10*/  LEA R0, R7, R0, 0x18 ;  /* 0x0000000007007211 */ /* 0x002fc800078ec0ff */
[----:B------:R-:W-:-:S03]  /*0a20*/  R2UR UR46, R0 ;  /* 0x00000000002e72ca */ /* 0x000fc600000e0000 */
        /* <DEDUP_REMOVED lines=10> */
[----:B------:R-:W0:Y:S01]  /*0ad0*/  S2UR UR4, SR_SWINHI ;  /* 0x00000000000479c3 */ /* 0x000e220000002f00 */
[----:B------:R-:W-:Y:S01]  /*0ae0*/  R2UR UR5, R9 ;  /* 0x00000000090572ca */ /* 0x000fe200000e0000 */
[----:B------:R-:W-:Y:S01]  /*0af0*/  ULOP3.LUT UR8, UR60, 0x1, URZ, 0xfc, !UPT ;  /* 0x000000013c087892 */ /* 0x000fe2000f8efc3f */
[----:B------:R-:W-:Y:S02]  /*0b00*/  SHF.R.S32.HI R3, RZ, 0x1f, R204 ;  /* 0x0000001fff037819 */ /* 0x000fe400000114cc */
[----:B------:R-:W-:Y:S02]  /*0b10*/  R2UR UR7, R10 ;  /* 0x000000000a0772ca */ /* 0x000fe400000e0000 */
[CC--:B------:R-:W-:Y:S02]  /*0b20*/  LEA.HI R6, R3.reuse, R204.reuse, RZ, 0x7 ;  /* 0x000000cc03067211 */ /* 0x0c0fe400078f38ff */
[----:B------:R-:W-:-:S02]  /*0b30*/  LEA.HI R4, R3, R204, RZ, 0x5 ;  /* 0x000000cc03047211 */ /* 0x000fc400078f28ff */
[----:B------:R-:W-:Y:S02]  /*0b40*/  LOP3.LUT R5, R6, 0xffffff80, RZ, 0xc0, !PT ;  /* 0xffffff8006057812 */ /* 0x000fe400078ec0ff */
[CC--:B------:R-:W-:Y:S02]  /*0b50*/  LEA.HI R0, R3.reuse, R204.reuse, RZ, 0x4 ;  /* 0x000000cc03007211 */ /* 0x0c0fe400078f20ff */
[--C-:B------:R-:W-:Y:S01]  /*0b60*/  SHF.R.S32.HI R214, RZ, 0x5, R4.reuse ;  /* 0x00000005ffd67819 */ /* 0x100fe20000011404 */
[----:B------:R-:W-:Y:S01]  /*0b70*/  IMAD.IADD R8, R204, 0x1, -R5 ;  /* 0x00000001cc087824 */ /* 0x000fe200078e0a05 */
[----:B------:R-:W-:Y:S02]  /*0b80*/  LEA.HI R5, R3, R204, RZ, 0x2 ;  /* 0x000000cc03057211 */ /* 0x000fe400078f10ff */
[----:B------:R-:W-:Y:S02]  /*0b90*/  SHF.R.S32.HI R9, RZ, 0x1f, R4 ;  /* 0x0000001fff097819 */ /* 0x000fe40000011404 */
[----:B------:R-:W-:-:S02]  /*0ba0*/  SHF.R.S32.HI R11, RZ, 0x1f, R8 ;  /* 0x0000001fff0b7819 */ /* 0x000fc40000011408 */
[----:B------:R-:W-:Y:S01]  /*0bb0*/  LOP3.LUT R15, R5, 0xfffffffc, RZ, 0xc0, !PT ;  /* 0xfffffffc050f7812 */ /* 0x000fe200078ec0ff */
[----:B------:R-:W-:Y:S01]  /*0bc0*/  UMOV UR38, UR46 ;  /* 0x0000002e00267c82 */ /* 0x000fe20008000000 */
[----:B0-----:R-:W-:Y:S01]  /*0bd0*/  UMOV UR39, UR4 ;  /* 0x0000000400277c82 */ /* 0x001fe20008000000 */
[----:B------:R-:W-:Y:S01]  /*0be0*/  SHF.R.S32.HI R5, RZ, 0x4, R0 ;  /* 0x00000004ff057819 */ /* 0x000fe20000011400 */
[----:B------:R-:W-:Y:S01]  /*0bf0*/  IMAD.U32 R208, RZ, RZ, UR38 ;  /* 0x00000026ffd07e24 */ /* 0x000fe2000f8e00ff */
[----:B------:R-:W-:Y:S01]  /*0c00*/  LEA.HI R4, R11, R8, RZ, 0x2 ;  /* 0x000000080b047211 */ /* 0x000fe200078f10ff */
[----:B------:R-:W-:Y:S01]  /*0c10*/  IMAD.IADD R15, R204, 0x1, -R15 ;  /* 0x00000001cc0f7824 */ /* 0x000fe200078e0a0f */
[----:B------:R-:W-:Y:S01]  /*0c20*/  LOP3.LUT R215, R0, 0xfffffff0, RZ, 0xc0, !PT ;  /* 0xfffffff000d77812 */ /* 0x000fe200078ec0ff */
[----:B------:R-:W-:Y:S01]  /*0c30*/  IMAD.U32 R209, RZ, RZ, UR39 ;  /* 0x00000027ffd17e24 */ /* 0x000fe2000f8e00ff */
[--C-:B------:R-:W-:Y:S02]  /*0c40*/  SHF.R.S32.HI R10, RZ, 0x2, R4.reuse ;  /* 0x00000002ff0a7819 */ /* 0x100fe40000011404 */
[----:B------:R-:W-:Y:S01]  /*0c50*/  SHF.R.S32.HI R13, RZ, 0x1f, R4 ;  /* 0x0000001fff0d7819 */ /* 0x000fe20000011404 */
[----:B------:R-:W-:Y:S01]  /*0c60*/  IMAD.IADD R215, R204, 0x1, -R215 ;  /* 0x00000001ccd77824 */ /* 0x000fe200078e0ad7 */
[----:B------:R-:W-:-:S02]  /*0c70*/  LEA.HI R0, R0, R5, RZ, 0x1 ;  /* 0x0000000500007211 */ /* 0x000fc400078f08ff */
[----:B------:R-:W-:Y:S02]  /*0c80*/  LEA.HI R13, R13, R10, RZ, 0x3 ;  /* 0x0000000a0d0d7211 */ /* 0x000fe400078f18ff */
[----:B------:R-:W-:Y:S02]  /*0c90*/  LOP3.LUT R0, R0, 0x1ffffffe, RZ, 0xc0, !PT ;  /* 0x1ffffffe00007812 */ /* 0x000fe400078ec0ff */
[----:B------:R-:W-:Y:S02]  /*0ca0*/  LOP3.LUT R13, R13, 0xfffffff8, RZ, 0xc0, !PT ;  /* 0xfffffff80d0d7812 */ /* 0x000fe400078ec0ff */
[----:B------:R-:W-:Y:S01]  /*0cb0*/  LEA.HI R195, R3, R204, RZ, 0x3 ;  /* 0x000000cc03c37211 */ /* 0x000fe200078f18ff */
[----:B------:R-:W-:Y:S01]  /*0cc0*/  IMAD.IADD R0, R5, 0x1, -R0 ;  /* 0x0000000105007824 */ /* 0x000fe200078e0a00 */
[----:B------:R-:W-:Y:S01]  /*0cd0*/  LEA.HI R5, R15, R15, RZ, 0x1 ;  /* 0x0000000f0f057211 */ /* 0x000fe200078f08ff */
[----:B------:R-:W-:Y:S01]  /*0ce0*/  IMAD.IADD R22, R10, 0x1, -R13 ;  /* 0x000000010a167824 */ /* 0x000fe200078e0a0d */
[----:B------:R-:W-:Y:S01]  /*0cf0*/  SHF.R.S32.HI R205, RZ, 0x7, R6 ;  /* 0x00000007ffcd7819 */ /* 0x000fe20000011406 */
[----:B------:R-:W-:Y:S01]  /*0d00*/  IMAD.SHL.U32 R217, R0, 0x8, RZ ;  /* 0x0000000800d97824 */ /* 0x000fe200078e00ff */
[----:B------:R-:W-:-:S02]  /*0d10*/  LEA.HI R9, R9, R214, RZ, 0x2 ;  /* 0x000000d609097211 */ /* 0x000fc400078f10ff */
[----:B------:R-:W-:Y:S01]  /*0d20*/  LOP3.LUT R10, R5, 0x1ffffffe, RZ, 0xc0, !PT ;  /* 0x1ffffffe050a7812 */ /* 0x000fe200078ec0ff */
[----:B------:R-:W-:Y:S01]  /*0d30*/  IMAD R12, R205, 0x100, R215 ;  /* 0x00000100cd0c7824 */ /* 0x000fe200078e02d7 */
[----:B------:R-:W-:Y:S02]  /*0d40*/  LOP3.LUT R5, R195, 0xfffffff8, RZ, 0xc0, !PT ;  /* 0xfffffff8c3057812 */ /* 0x000fe400078ec0ff */
        /* <DEDUP_REMOVED lines=10> */
[----:B------:R-:W-:Y:S01]  /*0df0*/  SHF.R.S32.HI R11, RZ, 0x5, R11 ;  /* 0x00000005ff0b7819 */ /* 0x000fe2000001140b */
[----:B------:R-:W-:Y:S01]  /*0e00*/  IMAD.IADD R3, R8, 0x1, -R3 ;  /* 0x0000000108037824 */ /* 0x000fe200078e0a03 */
[----:B------:R-:W-:Y:S01]  /*0e10*/  SHF.R.S32.HI R195, RZ, 0x3, R195 ;  /* 0x00000003ffc37819 */ /* 0x000fe200000114c3 */
[----:B------:R-:W-:-:S02]  /*0e20*/  IMAD.IADD R6, R205, 0x1, -R6 ;  /* 0x00000001cd067824 */ /* 0x000fc400078e0a06 */
        /* <DEDUP_REMOVED lines=14> */
[----:B------:R-:W-:Y:S01]  /*0f10*/  IMAD.SHL.U32 R213, R6, 0x100, RZ ;  /* 0x0000010006d57824 */ /* 0x000fe200078e00ff */
[----:B------:R-:W-:Y:S01]  /*0f20*/  SHF.R.S32.HI R197, RZ, 0x1f, R193 ;  /* 0x0000001fffc57819 */ /* 0x000fe200000114c1 */
[----:B------:R-:W-:-:S02]  /*0f30*/  IMAD.U32 R17, R12, 0x40, R217 ;  /* 0x000000400c117824 */ /* 0x000fc400078e00d9 */
[----:B------:R-:W-:Y:S02]  /*0f40*/  IMAD.SHL.U32 R216, R3, 0x2, RZ ;  /* 0x0000000203d87824 */ /* 0x000fe400078e00ff */
[----:B------:R-:W-:-:S04]  /*0f50*/  IMAD.WIDE R16, R17, 0x2, R208 ;  /* 0x0000000211107825 */ /* 0x000fc800078e02d0 */
[----:B------:R-:W-:Y:S02]  /*0f60*/  IMAD.IADD R23, R216, 0x1, R213 ;  /* 0x00000001d8177824 */ /* 0x000fe400078e02d5 */
[----:B------:R-:W-:-:S07]  /*0f70*/  IMAD R227, R227, 0x8, R22 ;  /* 0x00000008e3e37824 */ /* 0x000fce00078e0216 */
.L_x_6431:
        /* <DEDUP_REMOVED lines=14> */
[----:B------:R-:W-:-:S03]  /*1060*/  @UP1 UIMAD.WIDE UR8, UR6, 0x4, UR10 ;  /* 0x00000004060818a5 */ /* 0x000fc6000f8e020a */
[----:B------:R-:W-:Y:S01]  /*1070*/  ULDC.64 UR10, c[0x0][0xb18] ;  /* 0x0002c600000a7ab9 */ /* 0x000fe20000000a00 */
[----:B------:R-:W2:Y:S02]  /*1080*/  @P0 LDG.E R4, desc[UR36][R4.64] ;  /* 0x0000002404040981 */ /* 0x000ea4000c1e1900 */
[----:B-1----:R-:W-:Y:S02]  /*1090*/  IMAD.U32 R8, RZ, RZ, UR8 ;  /* 0x00000008ff087e24 */ /* 0x002fe4000f8e00ff */
[----:B----4-:R-:W-:Y:S01]  /*10a0*/  IMAD.U32 R9, RZ, RZ, UR9 ;  /* 0x00000009ff097e24 */ /* 0x010fe2000f8e00ff */
[----:B------:R-:W-:-:S04]  /*10b0*/  ULDC.64 UR8, c[0x0][0x418] ;  /* 0x0001060000087ab9 */ /* 0x000fc80000000a00 */
[----:B------:R-:W3:Y:S01]  /*10c0*/  @P2 LDG.E R8, desc[UR36][R8.64] ;  /* 0x0000002408082981 */ /* 0x000ee2000c1e1900 */
[----:B------:R-:W-:Y:S01]  /*10d0*/  UISETP.NE.U32.AND UP0, UPT, UR8, URZ, UPT ;  /* 0x0000003f0800728c */ /* 0x000fe2000bf05070 */
[----:B------:R-:W-:Y:S01]  /*10e0*/  ISETP.NE.U32.AND P1, PT, RZ, UR10, PT ;  /* 0x0000000aff007c0c */ /* 0x000fe2000bf25070 */
[----:B------:R-:W-:Y:S01]  /*10f0*/  UMOV UR4, URZ ;  /* 0x0000003f00047c82 */ /* 0x000fe20008000000 */
[----:B------:R-:W-:Y:S01]  /*1100*/  ULDC UR8, c[0x0][0x424] ;  /* 0x0001090000087ab9 */ /* 0x000fe20000000800 */
[----:B------:R-:W-:Y:S01]  /*1110*/  UISETP.NE.AND.EX UP0, UPT, UR9, URZ, UPT, UP0 ;  /* 0x0000003f0900728c */ /* 0x000fe2000bf05300 */
[----:B------:R-:W-:Y:S01]  /*1120*/  ISETP.NE.AND.EX P1, PT, RZ, UR11, PT, P1 ;  /* 0x0000000bff007c0c */ /* 0x000fe2000bf25310 */
[----:B------:R-:W-:Y:S02]  /*1130*/  UMOV UR45, UR7 ;  /* 0x00000007002d7c82 */ /* 0x000fe40008000000 */
[----:B------:R-:W-:-:S04]  /*1140*/  USEL UR8, UR8, 0x1, UP0 ;  /* 0x0000000108087887 */ /* 0x000fc80008000000 */
[----:B------:R-:W-:Y:S01]  /*1150*/  UIMAD UR50, UR8, UR50, URZ ;  /* 0x00000032083272a4 */ /* 0x000fe2000f8e023f */
        /* <DEDUP_REMOVED lines=17> */
.L_x_6292:
[----:B------:R-:W-:Y:S01]  /*1270*/  UMOV UR58, UR5 ;  /* 0x00000005003a7c82 */ /* 0x000fe20008000000 */
        /* <DEDUP_REMOVED lines=9> */
.L_x_6293:
        /* <DEDUP_REMOVED lines=13> */
.L_x_6294:
[----:B------:R-:W0:Y:S01]  /*13e0*/  LDC R0, c[0x0][0xa80] ;  /* 0x0002a000ff007b82 */ /* 0x000e220000000800 */
[----:B------:R-:W-:Y:S01]  /*13f0*/  UISETP.NE.AND UP0, UPT, UR61, 0x1, UPT ;  /* 0x000000013d00788c */ /* 0x000fe2000bf05270 */
[----:B------:R1:W-:Y:S01]  /*1400*/  STL.128 [R1+0x3e0], RZ ;  /* 0x0003e0ff01007387 */ /* 0x0003e20000100c00 */
[----:B------:R-:W-:Y:S01]  /*1410*/  IADD3 R32, P0, R2, 0x3e0, RZ ;  /* 0x000003e002207810 */ /* 0x000fe20007f1e0ff */
[----:B------:R-:W-:Y:S02]  /*1420*/  UIADD3 UR50, -UR4, UR50, URZ ;  /* 0x0000003204327290 */ /* 0x000fe4000fffe13f */
[----:B------:R1:W-:Y:S01]  /*1430*/  STL.128 [R1+0x3f0], RZ ;  /* 0x0003f0ff01007387 */ /* 0x0003e20000100c00 */
[----:B------:R-:W-:Y:S01]  /*1440*/  PLOP3.LUT P1, PT, PT, PT, UP0, 0x80, 0x0 ;  /* 0x000000000000781c */ /* 0x000fe20003f2f008 */
[----:B------:R-:W-:Y:S02]  /*1450*/  IMAD.X R33, RZ, RZ, R18, P0 ;  /* 0x000000ffff217224 */ /* 0x000fe400000e0612 */
[----:B------:R1:W-:Y:S04]  /*1460*/  STL.128 [R1+0x1d0], RZ ;  /* 0x0001d0ff01007387 */ /* 0x0003e80000100c00 */
[----:B------:R1:W-:Y:S04]  /*1470*/  STL.128 [R1+0x1e0], RZ ;  /* 0x0001e0ff01007387 */ /* 0x0003e80000100c00 */
[----:B------:R1:W-:Y:S04]  /*1480*/  STL.128 [R1+0x1f0], RZ ;  /* 0x0001f0ff01007387 */ /* 0x0003e80000100c00 */
[----:B------:R1:W-:Y:S04]  /*1490*/  STL.128 [R1+0x200], RZ ;  /* 0x000200ff01007387 */ /* 0x0003e80000100c00 */
[----:B0-----:R1:W-:Y:S04]  /*14a0*/  STL [R1+0x400], R0 ;  /* 0x0004000001007387 */ /* 0x0013e80000100800 */
        /* <DEDUP_REMOVED lines=28> */
[----:B------:R-:W-:Y:S05]  /*1670*/  @!P1 BRA `(.L_x_6295) ;  /* 0x0000007c00dc9947 */ /* 0x000fea0003800000 */
[----:B------:R-:W0:Y:S01]  /*1680*/  LDC.64 R8, c[0x0][0xad8] ;  /* 0x0002b600ff087b82 */ /* 0x000e220000000a00 */
[----:B------:R-:W-:Y:S01]  /*1690*/  ULDC UR4, c[0x0][0x448] ;  /* 0x0001120000047ab9 */ /* 0x000fe20000000800 */
[----:B------:R-:W-:Y:S02]  /*16a0*/  USHF.L.U32 UR6, UR5, 0x6, URZ ;  /* 0x0000000605067899 */ /* 0x000fe4000800063f */
[----:B------:R-:W-:Y:S02]  /*16b0*/  UISETP.NE.AND UP0, UPT, UR4, 0x1, UPT ;  /* 0x000000010400788c */ /* 0x000fe4000bf05270 */
[----:B------:R-:W-:Y:S02]  /*16c0*/  UIADD3 UR7, UR6, 0x3f, URZ ;  /* 0x0000003f06077890 */ /* 0x000fe4000fffe03f */
[----:B------:R-:W-:-:S07]  /*16d0*/  UIADD3 UR8, UR50, 0x1, -UR49 ;  /* 0x0000000132087890 */ /* 0x000fce000fffe831 */
[----:B------:R-:W-:Y:S01]  /*16e0*/  @UP0 UIADD3 UR4, UR6, 0x3f, URZ ;  /* 0x0000003f06040890 */ /* 0x000fe2000fffe03f */
[----:B------:R-:W-:Y:S01]  /*16f0*/  @UP0 ULDC UR5, c[0x0][0x44c] ;  /* 0x0001130000050ab9 */ /* 0x000fe20000000800 */
[----:B------:R-:W-:Y:S02]  /*1700*/  @UP0 ULDC UR9, c[0x0][0x450] ;  /* 0x0001140000090ab9 */ /* 0x000fe40000000800 */
[----:B------:R-:W-:-:S04]  /*1710*/  UIMAD.WIDE.U32 UR4, UR4, UR5, URZ ;  /* 0x00000005040472a5 */ /* 0x000fc8000f8e003f */
[----:B------:R-:W-:Y:S01]  /*1720*/  @UP0 USHF.R.U32.HI UR7, URZ, UR9, UR5 ;  /* 0x000000093f070299 */ /* 0x000fe20008011605 */
[----:B0-----:R-:W-:-:S03]  /*1730*/  ISETP.GE.AND P1, PT, R9, 0x1, PT ;  /* 0x000000010900780c */ /* 0x001fc60003f26270 */
[----:B------:R-:W-:-:S06]  /*1740*/  UIADD3 UR7, UR8, UR7, URZ ;  /* 0x0000000708077290 */ /* 0x000fcc000fffe03f */
[----:B-1----:R-:W-:-:S04]  /*1750*/  VIADD R0, R8, UR7 ;  /* 0x0000000708007c36 */ /* 0x002fc80008000000 */
        /* <DEDUP_REMOVED lines=12> */
.L_x_6297:
[----:B------:R-:W-:-:S13]  /*1820*/  ISETP.NE.AND P0, PT, R9, 0x1, PT ;  /* 0x000000010900780c */ /* 0x000fda0003f05270 */
[----:B------:R-:W0:Y:S02]  /*1830*/  @P0 LDC.64 R4, c[0x0][0xae0] ;  /* 0x0002b800ff040b82 */ /* 0x000e240000000a00 */
[----:B0-----:R-:W-:-:S05]  /*1840*/  @P0 IMAD.HI.U32 R4, R3, R4, RZ ;  /* 0x0000000403040227 */ /* 0x001fca00078e00ff */
[----:B------:R-:W-:-:S07]  /*1850*/  @P0 SHF.R.U32.HI R3, RZ, R5, R4 ;  /* 0x00000005ff030219 */ /* 0x000fce0000011604 */
.L_x_6298:
[----:B------:R-:W-:-:S05]  /*1860*/  IMAD R3, R3, R9, R9 ;  /* 0x0000000903037224 */ /* 0x000fca00078e0209 */
[----:B------:R-:W-:-:S07]  /*1870*/  VIMNMX R0, R0, R3, PT ;  /* 0x0000000300007248 */ /* 0x000fce0003fe0100 */
.L_x_6296:
        /* <DEDUP_REMOVED lines=10> */
[----:B------:R-:W-:Y:S01]  /*1920*/  UIADD3 UR6, UR6, UR50, -UR49 ;  /* 0x0000003206067290 */ /* 0x000fe2000fffe831 */
        /* <DEDUP_REMOVED lines=17> */
.L_x_6300:
[----:B------:R-:W-:-:S13]  /*1a40*/  ISETP.NE.AND P0, PT, R9, 0x1, PT ;  /* 0x000000010900780c */ /* 0x000fda0003f05270 */
[----:B------:R-:W0:Y:S02]  /*1a50*/  @P0 LDC.64 R4, c[0x0][0xae0] ;  /* 0x0002b800ff040b82 */ /* 0x000e240000000a00 */
[----:B0-----:R-:W-:-:S05]  /*1a60*/  @P0 IMAD.HI.U32 R4, R0, R4, RZ ;  /* 0x0000000400040227 */ /* 0x001fca00078e00ff */
[----:B------:R-:W-:-:S07]  /*1a70*/  @P0 SHF.R.U32.HI R0, RZ, R5, R4 ;  /* 0x00000005ff000219 */ /* 0x000fce0000011604 */
.L_x_6301:
[----:B------:R-:W-:-:S05]  /*1a80*/  IMAD R0, R0, R9, RZ ;  /* 0x0000000900007224 */ /* 0x000fca00078e02ff */
[----:B------:R-:W-:-:S07]  /*1a90*/  VIMNMX R3, R3, R0, !PT ;  /* 0x0000000003037248 */ /* 0x000fce0007fe0100 */
.L_x_6299:
        /* <DEDUP_REMOVED lines=704> */
.L_x_6303:
[----:B-----5:R-:W-:-:S05]  /*46a0*/  LEA R5, R5, UR46, 0x3 ;  /* 0x0000002e05057c11 */ /* 0x020fca000f8e18ff */
[----:B------:R-:W-:-:S05]  /*46b0*/  VIADD R4, R5, 0x38860 ;  /* 0x0003886005047836 */ /* 0x000fca0000000000 */
[----:B------:R-:W-:-:S04]  /*46c0*/  PRMT R4, R7, 0x654, R4 ;  /* 0x0000065407047816 */ /* 0x000fc80000000004 */
[----:B------:R0:W-:Y:S02]  /*46d0*/  SYNCS.ARRIVE.TRANS64.RED.A1T0 RZ, [R4+URZ], RZ ;  /* 0x000000ff04ff79a7 */ /* 0x0001e4000810043f */
[----:B0-----:R-:W-:-:S05]  /*46e0*/  VIADD R4, R185, 0xfffffffe ;  /* 0xfffffffeb9047836 */ /* 0x001fca0000000000 */
[----:B------:R-:W-:-:S13]  /*46f0*/  ISETP.GE.AND P0, PT, R4, R0, PT ;  /* 0x000000000400720c */ /* 0x000fda0003f06270 */
[----:B------:R-:W-:Y:S05]  /*4700*/  @!P0 BRA `(.L_x_6304) ;  /* 0x0000003c005c8947 */ /* 0x000fea0003800000 */
.L_x_6306:
        /* <DEDUP_REMOVED lines=978> */
.L_x_6305:
[----:B-----5:R-:W-:-:S05]  /*8430*/  LEA R5, R5, UR46, 0x3 ;  /* 0x0000002e05057c11 */ /* 0x020fca000f8e18ff */
[----:B0-----:R-:W-:-:S05]  /*8440*/  VIADD R6, R5, 0x38860 ;  /* 0x0003886005067836 */ /* 0x001fca0000000000 */
[----:B------:R-:W-:-:S04]  /*8450*/  PRMT R6, R7, 0x654, R6 ;  /* 0x0000065407067816 */ /* 0x000fc80000000006 */
[----:B------:R0:W-:Y:S01]  /*8460*/  SYNCS.ARRIVE.TRANS64.RED.A1T0 RZ, [R6+URZ], RZ ;  /* 0x000000ff06ff79a7 */ /* 0x0001e2000810043f */
[----:B------:R-:W-:Y:S05]  /*8470*/  @P0 BRA `(.L_x_6306) ;  /* 0xffffffc000a40947 */ /* 0x000fea000383ffff */
.L_x_6304:
        /* <DEDUP_REMOVED lines=277> */
.L_x_6308:
[----:B------:R-:W-:Y:S05]  /*95d0*/  BSYNC B0 ;  /* 0x0000000000007941 */ /* 0x000fea0003800000 */
.L_x_6307:
[----:B------:R-:W-:Y:S05]  /*95e0*/  BRA `(.L_x_6302) ;  /* 0x0000017c00f47947 */ /* 0x000fea0003800000 */
.L_x_6295:
[----:B------:R-:W-:Y:S01]  /*95f0*/  UIADD3 UR11, UP0, UR38, 0x38830, URZ ;  /* 0x00038830260b7890 */ /* 0x000fe2000ff1e03f */
[----:B------:R-:W-:Y:S01]  /*9600*/  IMAD.U32 R4, RZ, RZ, UR60 ;  /* 0x0000003cff047e24 */ /* 0x000fe2000f8e00ff */
[----:B------:R-:W-:Y:S01]  /*9610*/  UIADD3 UR9, UP1, UR38, 0x38840, URZ ;  /* 0x0003884026097890 */ /* 0x000fe2000ff3e03f */
[----:B------:R-:W-:Y:S01]  /*9620*/  IMAD.MOV.U32 R9, RZ, RZ, R7 ;  /* 0x000000ffff097224 */ /* 0x000fe200078e0007 */
[----:B------:R-:W-:Y:S01]  /*9630*/  UIADD3 UR7, UP2, UR38, 0x38850, URZ ;  /* 0x0003885026077890 */ /* 0x000fe2000ff5e03f */
[----:B------:R-:W-:Y:S01]  /*9640*/  IMAD.MOV.U32 R8, RZ, RZ, 0x100 ;  /* 0x00000100ff087424 */ /* 0x000fe200078e00ff */
[----:B------:R-:W-:Y:S01]  /*9650*/  UIADD3 UR4, UP3, UR38, 0x38860, URZ ;  /* 0x0003886026047890 */ /* 0x000fe2000ff7e03f */
[----:B------:R-:W-:Y:S01]  /*9660*/  IMAD.MOV.U32 R5, RZ, RZ, 0x80 ;  /* 0x00000080ff057424 */ /* 0x000fe200078e00ff */
[----:B------:R-:W-:Y:S01]  /*9670*/  ULDC UR13, c[0x0][0x448] ;  /* 0x00011200000d7ab9 */ /* 0x000fe20000000800 */
[----:B------:R-:W-:Y:S01]  /*9680*/  IMAD.MOV.U32 R6, RZ, RZ, 0x80 ;  /* 0x00000080ff067424 */ /* 0x000fe200078e00ff */
[----:B------:R-:W-:Y:S01]  /*9690*/  UIADD3.X UR12, URZ, UR39, URZ, UP0, !UPT ;  /* 0x000000273f0c7290 */ /* 0x000fe200087fe43f */
[----:B------:R0:W-:Y:S01]  /*96a0*/  STL.64 [R1+0x30], R8 ;  /* 0x0000300801007387 */ /* 0x0001e20000100a00 */
[----:B------:R-:W-:Y:S01]  /*96b0*/  UIADD3.X UR8, URZ, UR39, URZ, UP2, !UPT ;  /* 0x000000273f087290 */ /* 0x000fe200097fe43f */
[----:B------:R-:W-:Y:S01]  /*96c0*/  IMAD.U32 R10, RZ, RZ, UR60 ;  /* 0x0000003cff0a7e24 */ /* 0x000fe2000f8e00ff */
[----:B------:R-:W-:Y:S01]  /*96d0*/  UIADD3.X UR6, URZ, UR39, URZ, UP3, !UPT ;  /* 0x000000273f067290 */ /* 0x000fe20009ffe43f */
[----:B------:R2:W-:Y:S01]  /*96e0*/  STL.128 [R1], R4 ;  /* 0x0000000401007387 */ /* 0x0005e20000100c00 */
[----:B------:R-:W-:Y:S01]  /*96f0*/  UIADD3.X UR10, URZ, UR39, URZ, UP1, !UPT ;  /* 0x000000273f0a7290 */ /* 0x000fe20008ffe43f */
[----:B------:R-:W-:Y:S01]  /*9700*/  IMAD.MOV.U32 R11, RZ, RZ, 0x80 ;  /* 0x00000080ff0b7424 */ /* 0x000fe200078e00ff */
[----:B------:R-:W-:Y:S01]  /*9710*/  UISETP.NE.AND UP4, UPT, UR13, 0x1, UPT ;  /* 0x000000010d00788c */ /* 0x000fe2000bf85270 */
[----:B-1----:R-:W-:Y:S01]  /*9720*/  IMAD.U32 R0, RZ, RZ, UR5 ;  /* 0x00000005ff007e24 */ /* 0x002fe2000f8e00ff */
[----:B------:R1:W-:Y:S01]  /*9730*/  STL [R1+0x10], RZ ;  /* 0x000010ff01007387 */ /* 0x0003e20000100800 */
[----:B------:R-:W-:Y:S01]  /*9740*/  IMAD.U32 R12, RZ, RZ, UR7 ;  /* 0x00000007ff0c7e24 */ /* 0x000fe2000f8e00ff */
[----:B------:R-:W-:Y:S01]  /*9750*/  UIADD3 UR40, UR50, 0x1, -UR49 ;  /* 0x0000000132287890 */ /* 0x000fe2000fffe831 */
[----:B------:R-:W-:Y:S01]  /*9760*/  IMAD.U32 R14, RZ, RZ, UR4 ;  /* 0x00000004ff0e7e24 */ /* 0x000fe2000f8e00ff */
[----:B------:R1:W-:Y:S01]  /*9770*/  STL.64 [R1+0x28], R10 ;  /* 0x0000280a01007387 */ /* 0x0003e20000100a00 */
[----:B------:R-:W-:Y:S01]  /*9780*/  IMAD.U32 R13, RZ, RZ, UR8 ;  /* 0x00000008ff0d7e24 */ /* 0x000fe2000f8e00ff */
[----:B------:R-:W-:Y:S01]  /*9790*/  USHF.L.U32 UR8, UR5, 0x6, URZ ;  /* 0x0000000605087899 */ /* 0x000fe2000800063f */
[----:B------:R-:W-:Y:S01]  /*97a0*/  IMAD.U32 R15, RZ, RZ, UR6 ;  /* 0x00000006ff0f7e24 */ /* 0x000fe2000f8e00ff */
[----:B------:R1:W-:Y:S01]  /*97b0*/  STL [R1+0x50], R0 ;  /* 0x0000500001007387 */ /* 0x0003e20000100800 */
[----:B0-----:R-:W-:Y:S01]  /*97c0*/  IMAD.U32 R8, RZ, RZ, UR11 ;  /* 0x0000000bff087e24 */ /* 0x001fe2000f8e00ff */
[----:B------:R-:W-:Y:S01]  /*97d0*/  ULDC.64 UR4, c[0x0][0xad8] ;  /* 0x0002b60000047ab9 */ /* 0x000fe20000000a00 */
[----:B------:R-:W-:Y:S01]  /*97e0*/  IMAD.U32 R9, RZ, RZ, UR12 ;  /* 0x0000000cff097e24 */ /* 0x000fe2000f8e00ff */
[----:B------:R-:W-:Y:S01]  /*97f0*/  UISETP.GE.AND UP0, UPT, UR5, 0x1, UPT ;  /* 0x000000010500788c */ /* 0x000fe2000bf06270 */
[----:B--2---:R-:W-:Y:S01]  /*9800*/  IMAD.U32 R4, RZ, RZ, UR9 ;  /* 0x00000009ff047e24 */ /* 0x004fe2000f8e00ff */
[----:B------:R1:W-:Y:S01]  /*9810*/  STL.128 [R1+0x40], R12 ;  /* 0x0000400c01007387 */ /* 0x0003e20000100c00 */
[----:B------:R-:W-:Y:S01]  /*9820*/  IMAD.U32 R5, RZ, RZ, UR10 ;  /* 0x0000000aff057e24 */ /* 0x000fe2000f8e00ff */
[----:B------:R-:W-:Y:S01]  /*9830*/  @UP4 UIADD3 UR6, UR8, 0x3f, URZ ;  /* 0x0000003f08064890 */ /* 0x000fe2000fffe03f */
[----:B------:R-:W-:Y:S01]  /*9840*/  IADD3 R44, P0, R2, 0x28, RZ ;  /* 0x00000028022c7810 */ /* 0x000fe20007f1e0ff */
[----:B------:R1:W-:Y:S01]  /*9850*/  STL.64 [R1+0x18], R8 ;  /* 0x0000180801007387 */ /* 0x0003e20000100a00 */
[----:B------:R-:W-:Y:S01]  /*9860*/  @UP4 ULDC UR7, c[0x0][0x44c] ;  /* 0x0001130000074ab9 */ /* 0x000fe20000000800 */
[----:B------:R-:W-:Y:S01]  /*9870*/  PLOP3.LUT P1, PT, PT, PT, UP0, 0x40, 0x0 ;  /* 0x000000000000781c */ /* 0x000fe20003f2e808 */
[----:B------:R-:W-:Y:S01]  /*9880*/  UIMAD.WIDE.U32 UR6, UR6, UR7, URZ ;  /* 0x00000007060672a5 */ /* 0x000fe2000f8e003f */
[----:B------:R1:W-:Y:S01]  /*9890*/  STL.64 [R1+0x20], R4 ;  /* 0x0000200401007387 */ /* 0x0003e20000100a00 */
[----:B------:R-:W-:Y:S01]  /*98a0*/  @UP4 ULDC UR10, c[0x0][0x450] ;  /* 0x00011400000a4ab9 */ /* 0x000fe20000000800 */
[----:B------:R-:W-:Y:S01]  /*98b0*/  UIADD3 UR9, UR8, 0x3f, URZ ;  /* 0x0000003f08097890 */ /* 0x000fe2000fffe03f */
[----:B------:R-:W-:Y:S01]  /*98c0*/  IMAD.X R45, RZ, RZ, R18, P0 ;  /* 0x000000ffff2d7224 */ /* 0x000fe200000e0612 */
[----:B------:R1:W-:Y:S01]  /*98d0*/  STL [R1+0x38], RZ ;  /* 0x000038ff01007387 */ /* 0x0003e20000100800 */
[----:B------:R-:W-:-:S02]  /*98e0*/  @UP4 USHF.R.U32.HI UR9, URZ, UR10, UR7 ;  /* 0x0000000a3f094299 */ /* 0x000fc40008011607 */
[----:B------:R-:W-:Y:S02]  /*98f0*/  UP2UR UR41, UPR, URZ, 0x10 ;  /* 0x000000103f297883 */ /* 0x000fe40008000000 */
[----:B------:R-:W-:Y:S02]  /*9900*/  UIADD3 UR6, UR40, UR9, URZ ;  /* 0x0000000928067290 */ /* 0x000fe4000fffe03f */
[----:B------:R-:W-:Y:S02]  /*9910*/  UP2UR UR44, UPR, URZ, 0x1 ;  /* 0x000000013f2c7883 */ /* 0x000fe40008000000 */
[----:B------:R-:W-:Y:S01]  /*9920*/  UIADD3 UR4, UR6, UR4, URZ ;  /* 0x0000000406047290 */ /* 0x000fe2000fffe03f */
[----:B-1----:R-:W-:Y:S11]  /*9930*/  @P1 BRA `(.L_x_6309) ;  /* 0x0000000000441947 */ /* 0x002ff60003800000 */
        /* <DEDUP_REMOVED lines=10> */
.L_x_6310:
[----:B------:R-:W-:-:S11]  /*99e0*/  UISETP.NE.AND UP0, UPT, UR5, 0x1, UPT ;  /* 0x000000010500788c */ /* 0x000fd6000bf05270 */
[----:B------:R-:W-:Y:S02]  /*99f0*/  @UP0 ULDC.64 UR10, c[0x0][0xae0] ;  /* 0x0002b800000a0ab9 */ /* 0x000fe40000000a00 */
[----:B------:R-:W-:-:S04]  /*9a00*/  UIMAD.WIDE.U32 UR6, UR9, UR10, URZ ;  /* 0x0000000a090672a5 */ /* 0x000fc8000f8e003f */
[----:B------:R-:W-:-:S12]  /*9a10*/  @UP0 USHF.R.U32.HI UR9, URZ, UR11, UR7 ;  /* 0x0000000b3f090299 */ /* 0x000fd80008011607 */
.L_x_6311:
[----:B------:R-:W-:-:S04]  /*9a20*/  UIMAD UR9, UR9, UR5, UR5 ;  /* 0x00000005090972a4 */ /* 0x000fc8000f8e0205 */
[----:B------:R-:W-:-:S04]  /*9a30*/  UISETP.LT.AND UP0, UPT, UR4, UR9, UPT ;  /* 0x000000090400728c */ /* 0x000fc8000bf01270 */
[----:B------:R-:W-:-:S12]  /*9a40*/  USEL UR4, UR4, UR9, UP0 ;  /* 0x0000000904047287 */ /* 0x000fd80008000000 */
.L_x_6309:
        /* <DEDUP_REMOVED lines=32> */
.L_x_6313:
[----:B------:R-:W-:-:S11]  /*9c50*/  UISETP.NE.AND UP0, UPT, UR5, 0x1, UPT ;  /* 0x000000010500788c */ /* 0x000fd6000bf05270 */
[----:B------:R-:W-:Y:S02]  /*9c60*/  @UP0 ULDC.64 UR10, c[0x0][0xae0] ;  /* 0x0002b800000a0ab9 */ /* 0x000fe40000000a00 */
[----:B------:R-:W-:-:S04]  /*9c70*/  UIMAD.WIDE.U32 UR6, UR8, UR10, URZ ;  /* 0x0000000a080672a5 */ /* 0x000fc8000f8e003f */
[----:B------:R-:W-:-:S12]  /*9c80*/  @UP0 USHF.R.U32.HI UR8, URZ, UR11, UR7 ;  /* 0x0000000b3f080299 */ /* 0x000fd80008011607 */
.L_x_6314:
[----:B------:R-:W-:-:S04]  /*9c90*/  UIMAD UR5, UR8, UR5, URZ ;  /* 0x00000005080572a4 */ /* 0x000fc8000f8e023f */
[----:B------:R-:W-:-:S04]  /*9ca0*/  UISETP.LT.AND UP0, UPT, UR4, UR5, UPT ;  /* 0x000000050400728c */ /* 0x000fc8000bf01270 */
[----:B------:R-:W-:-:S12]  /*9cb0*/  USEL UR4, UR4, UR5, !UP0 ;  /* 0x0000000504047287 */ /* 0x000fd8000c000000 */
.L_x_6312:
        /* <DEDUP_REMOVED lines=17> */
[----:B------:R-:W-:Y:S01]  /*9dd0*/  IMAD.MOV.U32 R7, RZ, RZ, 0x40000040 ;  /* 0x40000040ff077424 */ /* 0x000fe200078e00ff */
        /* <DEDUP_REMOVED lines=83> */
.L_x_6316:
        /* <DEDUP_REMOVED lines=12> */
.L_x_6315:
        /* <DEDUP_REMOVED lines=34> */
[----:B------:R-:W-:Y:S01]  /*a5f0*/  IMAD.MOV.U32 R28, RZ, RZ, RZ ;  /* 0x000000ffff1c7224 */ /* 0x000fe200078e00ff */
[----:B------:R-:W-:Y:S01]  /*a600*/  LOP3.LUT R4, R4, R3, RZ, 0x3c, !PT ;  /* 0x0000000304047212 */ /* 0x000fe200078e3cff */
[----:B------:R-:W-:Y:S01]  /*a610*/  VIADD R204, R52, 0xffffff80 ;  /* 0xffffff8034cc7836 */ /* 0x000fe20000000000 */
[----:B------:R4:W-:Y:S01]  /*a620*/  STL.128 [R1+0x100], R8 ;  /* 0x0001000801007387 */ /* 0x0009e20000100c00 */
[----:B------:R-:W-:Y:S02]  /*a630*/  BSSY B0, `(.L_x_6317) ;  /* 0x000001e000007945 */ /* 0x000fe40003800000 */
        /* <DEDUP_REMOVED lines=13> */
[----:B------:R-:W-:Y:S02]  /*a710*/  IMAD.U32 R24, RZ, RZ, UR49 ;  /* 0x00000031ff187e24 */ /* 0x000fe4000f8e00ff */
[----:B------:R1:W-:Y:S02]  /*a720*/  STL.64 [R1+0xa0], R10 ;  /* 0x0000a00a01007387 */ /* 0x0003e40000100a00 */
[----:B------:R-:W-:-:S02]  /*a730*/  IMAD.X R15, RZ, RZ, R25, P0 ;  /* 0x000000ffff0f7224 */ /* 0x000fc400000e0619 */
[----:B------:R-:W-:Y:S02]  /*a740*/  IMAD.U32 R25, RZ, RZ, UR50 ;  /* 0x00000032ff197e24 */ /* 0x000fe4000f8e00ff */
[----:B-----5:R-:W-:Y:S01]  /*a750*/  IMAD.MOV.U32 R27, RZ, RZ, R4 ;  /* 0x000000ffff1b7224 */ /* 0x020fe200078e0004 */
[----:B------:R1:W-:Y:S01]  /*a760*/  STL.64 [R1+0xa8], R14 ;  /* 0x0000a80e01007387 */ /* 0x0003e20000100a00 */
[----:B------:R-:W-:-:S03]  /*a770*/  IMAD.MOV.U32 R29, RZ, RZ, R5 ;  /* 0x000000ffff1d7224 */ /* 0x000fc600078e0005 */
        /* <DEDUP_REMOVED lines=9> */
.L_x_6530:
[----:B------:R-:W-:Y:S05]  /*a810*/  BSYNC B0 ;  /* 0x0000000000007941 */ /* 0x000fea0003800000 */
.L_x_6317:
[----:B------:R-:W2:Y:S04]  /*a820*/  LDL R30, [R1+0x414] ;  /* 0x00041400011e7983 */ /* 0x000ea80000100800 */
[----:B------:R-:W3:Y:S04]  /*a830*/  LDL R29, [R1+0x418] ;  /* 0x00041800011d7983 */ /* 0x000ee80000100800 */
[----:B------:R-:W4:Y:S04]  /*a840*/  LDL R28, [R1] ;  /* 0x00000000011c7983 */ /* 0x000f280000100800 */
[----:B------:R1:W5:Y:S01]  /*a850*/  LDL.64 R10, [R1+0x1c0] ;  /* 0x0001c000010a7983 */ /* 0x0003620000100a00 */
[C---:B0-----:R-:W-:Y:S01]  /*a860*/  IADD3 R0, P0, R2.reuse, 0xc8, RZ ;  /* 0x000000c802007810 */ /* 0x041fe20007f1e0ff */
[----:B------:R-:W-:Y:S01]  /*a870*/  IMAD.MOV.U32 R26, RZ, RZ, R34 ;  /* 0x000000ffff1a7224 */ /* 0x000fe200078e0022 */
[----:B------:R-:W-:Y:S01]  /*a880*/  IADD3 R8, P2, R2, 0xb8, RZ ;  /* 0x000000b802087810 */ /* 0x000fe20007f5e0ff */
[----:B------:R-:W-:Y:S01]  /*a890*/  IMAD.MOV.U32 R27, RZ, RZ, R41 ;  /* 0x000000ffff1b7224 */ /* 0x000fe200078e0029 */
[----:B------:R-:W-:Y:S01]  /*a8a0*/  BSSY B0, `(.L_x_6319) ;  /* 0x0000036000007945 */ /* 0x000fe20003800000 */
        /* <DEDUP_REMOVED lines=19> */
[----:B------:R-:W-:Y:S02]  /*a9e0*/  IMAD.MOV.U32 R25, RZ, RZ, R3 ;  /* 0x000000ffff197224 */ /* 0x000fe400078e0003 */
[--C-:B-1----:R-:W-:Y:S02]  /*a9f0*/  IMAD.X R13, RZ, RZ, R18.reuse, P2 ;  /* 0x000000ffff0d7224 */ /* 0x102fe400010e0612 */
[----:B------:R-:W-:Y:S01]  /*aa00*/  IMAD.X R3, RZ, RZ, R18, P1 ;  /* 0x000000ffff037224 */ /* 0x000fe200008e0612 */
[----:B------:R0:W-:Y:S01]  /*aa10*/  STL.128 [R1+0x130], R24 ;  /* 0x0001301801007387 */ /* 0x0001e20000100c00 */
[----:B------:R-:W-:Y:S01]  /*aa20*/  IADD3 R12, P1, R2, 0x100, RZ ;  /* 0x00000100020c7810 */ /* 0x000fe20007f3e0ff */
[----:B0-----:R-:W-:-:S02]  /*aa30*/  IMAD.MOV.U32 R24, RZ, RZ, R35 ;  /* 0x000000ffff187224 */ /* 0x001fc400078e0023 */
[----:B------:R-:W-:Y:S02]  /*aa40*/  IMAD.MOV.U32 R25, RZ, RZ, R48 ;  /* 0x000000ffff197224 */ /* 0x000fe400078e0030 */
[----:B------:R-:W-:Y:S02]  /*aa50*/  IMAD.MOV.U32 R26, RZ, RZ, R37 ;  /* 0x000000ffff1a7224 */ /* 0x000fe400078e0025 */
[----:B------:R-:W-:Y:S02]  /*aa60*/  IMAD.MOV.U32 R27, RZ, RZ, R50 ;  /* 0x000000ffff1b7224 */ /* 0x000fe400078e0032 */
[----:B------:R-:W-:-:S03]  /*aa70*/  IMAD.MOV.U32 R35, RZ, RZ, R13 ;  /* 0x000000ffff237224 */ /* 0x000fc600078e000d */
[----:B------:R0:W-:Y:S04]  /*aa80*/  STL.128 [R1+0x140], R24 ;  /* 0x0001401801007387 */ /* 0x0001e80000100c00 */
[----:B------:R-:W-:Y:S01]  /*aa90*/  STL.128 [R1+0x190], R32 ;  /* 0x0001902001007387 */ /* 0x000fe20000100c00 */
[----:B0-----:R-:W-:Y:S02]  /*aaa0*/  IMAD.MOV.U32 R26, RZ, RZ, R20 ;  /* 0x000000ffff1a7224 */ /* 0x001fe400078e0014 */
[----:B------:R-:W-:Y:S02]  /*aab0*/  IMAD.MOV.U32 R27, RZ, RZ, R21 ;  /* 0x000000ffff1b7224 */ /* 0x000fe400078e0015 */
[----:B------:R-:W-:Y:S01]  /*aac0*/  IMAD.MOV.U32 R24, RZ, RZ, R0 ;  /* 0x000000ffff187224 */ /* 0x000fe200078e0000 */
[----:B------:R-:W-:Y:S01]  /*aad0*/  IADD3 R0, P0, R2, 0x118, RZ ;  /* 0x0000011802007810 */ /* 0x000fe20007f1e0ff */
[----:B------:R-:W-:-:S02]  /*aae0*/  IMAD.MOV.U32 R25, RZ, RZ, R3 ;  /* 0x000000ffff197224 */ /* 0x000fc400078e0003 */
[--C-:B------:R-:W-:Y:S02]  /*aaf0*/  IMAD.X R3, RZ, RZ, R18.reuse, P1 ;  /* 0x000000ffff037224 */ /* 0x100fe400008e0612 */
[----:B------:R-:W-:Y:S01]  /*ab00*/  IMAD.X R13, RZ, RZ, R18, P0 ;  /* 0x000000ffff0d7224 */ /* 0x000fe200000e0612 */
[----:B------:R0:W-:Y:S02]  /*ab10*/  STL.128 [R1+0x180], R24 ;  /* 0x0001801801007387 */ /* 0x0001e40000100c00 */
[----:B0-----:R-:W-:Y:S02]  /*ab20*/  IMAD.MOV.U32 R24, RZ, RZ, R12 ;  /* 0x000000ffff187224 */ /* 0x001fe400078e000c */
[----:B------:R-:W-:Y:S02]  /*ab30*/  IMAD.MOV.U32 R25, RZ, RZ, R3 ;  /* 0x000000ffff197224 */ /* 0x000fe400078e0003 */
[----:B--2---:R-:W-:Y:S02]  /*ab40*/  IMAD.MOV.U32 R27, RZ, RZ, R30 ;  /* 0x000000ffff1b7224 */ /* 0x004fe400078e001e */
[----:B---3--:R-:W-:-:S05]  /*ab50*/  IMAD.MOV.U32 R26, RZ, RZ, R29 ;  /* 0x000000ffff1a7224 */ /* 0x008fca00078e001d */
[----:B------:R0:W-:Y:S02]  /*ab60*/  STL.128 [R1+0x1a0], R24 ;  /* 0x0001a01801007387 */ /* 0x0001e40000100c00 */
[----:B0-----:R-:W-:Y:S02]  /*ab70*/  IMAD.MOV.U32 R24, RZ, RZ, R38 ;  /* 0x000000ffff187224 */ /* 0x001fe400078e0026 */
[----:B------:R-:W-:Y:S02]  /*ab80*/  IMAD.MOV.U32 R25, RZ, RZ, R51 ;  /* 0x000000ffff197224 */ /* 0x000fe400078e0033 */
[----:B------:R-:W-:Y:S01]  /*ab90*/  IMAD.MOV.U32 R26, RZ, RZ, R0 ;  /* 0x000000ffff1a7224 */ /* 0x000fe200078e0000 */
[----:B----4-:R-:W-:Y:S01]  /*aba0*/  LOP3.LUT R0, R28, 0x1, RZ, 0xfc, !PT ;  /* 0x000000011c007812 */ /* 0x010fe200078efcff */
[----:B------:R-:W-:-:S03]  /*abb0*/  IMAD.MOV.U32 R27, RZ, RZ, R13 ;  /* 0x000000ffff1b7224 */ /* 0x000fc600078e000d */
[----:B------:R-:W-:Y:S02]  /*abc0*/  ISETP.NE.AND P1, PT, R0, 0x3, PT ;  /* 0x000000030000780c */ /* 0x000fe40003f25270 */
[----:B------:R0:W-:Y:S11]  /*abd0*/  STL.128 [R1+0x1b0], R24 ;  /* 0x0001b01801007387 */ /* 0x0001f60000100c00 */
[----:B------:R-:W-:Y:S05]  /*abe0*/  @!P1 BRA `(.L_x_6320) ;  /* 0x0000000000049947 */ /* 0x000fea0003800000 */
[----:B------:R-:W-:Y:S01]  /*abf0*/  BPT.TRAP 0x1 ;  /* 0x000000040000795c */ /* 0x000fe20000300000 */
.L_x_6320:
[----:B------:R-:W-:Y:S05]  /*ac00*/  BSYNC B0 ;  /* 0x0000000000007941 */ /* 0x000fea0003800000 */
.L_x_6319:
[----:B------:R-:W2:Y:S01]  /*ac10*/  LDL.64 R12, [R1+0x18] ;  /* 0x00001800010c7983 */ /* 0x000ea20000100a00 */
[----:B-----5:R-:W-:Y:S01]  /*ac20*/  SHF.L.U32 R11, R11, 0x1f, RZ ;  /* 0x0000001f0b0b7819 */ /* 0x020fe200000006ff */
[----:B------:R-:W-:Y:S01]  /*ac30*/  BSSY B0, `(.L_x_6321) ;  /* 0x0000006000007945 */ /* 0x000fe20003800000 */
[----:B--2---:R-:W-:-:S05]  /*ac40*/  MOV R3, R12 ;  /* 0x0000000c00037202 */ /* 0x004fca0000000f00 */
[----:B------:R-:W-:-:S04]  /*ac50*/  IMAD R10, R10, 0x8, R3 ;  /* 0x000000080a0a7824 */ /* 0x000fc800078e0203 */
[----:B------:R1:W2:Y:S01]  /*ac60*/  SYNCS.PHASECHK.TRANS64.TRYWAIT P0, [R10+URZ], R11 ;  /* 0x0000000b0a0075a7 */ /* 0x0002a2000800017f */
[----:B------:R-:W-:Y:S05]  /*ac70*/  @!P1 BRA `(.L_x_6322) ;  /* 0x0000000000049947 */ /* 0x000fea0003800000 */
[----:B------:R-:W-:Y:S01]  /*ac80*/  BPT.TRAP 0x1 ;  /* 0x000000040000795c */ /* 0x000fe20000300000 */
.L_x_6322:
[----:B------:R-:W-:Y:S05]  /*ac90*/  BSYNC B0 ;  /* 0x0000000000007941 */ /* 0x000fea0003800000 */
.L_x_6321:
[----:B------:R-:W-:Y:S04]  /*aca0*/  BSSY B0, `(.L_x_6323) ;  /* 0x0000004000007945 */ /* 0x000fe80003800000 */
[----:B--2---:R-:W-:Y:S05]  /*acb0*/  @P0 BRA `(.L_x_6324) ;  /* 0x0000000000080947 */ /* 0x004fea0003800000 */
[----:B------:R-:W2:Y:S02]  /*acc0*/  SYNCS.PHASECHK.TRANS64.TRYWAIT P0, [R10+URZ], R11 ;  /* 0x0000000b0a0075a7 */ /* 0x000ea4000800017f */
[----:B--2---:R-:W-:Y:S05]  /*acd0*/  @!P0 BRA `(.L_x_6325) ;  /* 0x00000204006c8947 */ /* 0x004fea0003800000 */
.L_x_6324:
[----:B------:R-:W-:Y:S05]  /*ace0*/  BSYNC B0 ;  /* 0x0000000000007941 */ /* 0x000fea0003800000 */
.L_x_6323:
[----:B------:R-:W3:Y:S04]  /*acf0*/  LDL R15, [R1+0x1c0] ;  /* 0x0001c000010f7983 */ /* 0x000ee80000100800 */
[----:B-12---:R-:W3:Y:S01]  /*ad00*/  LDL.64 R10, [R1+0x80] ;  /* 0x00008000010a7983 */ /* 0x006ee20000100a00 */
[----:B------:R-:W-:Y:S05]  /*ad10*/  WARPSYNC.ALL ;  /* 0x0000000000007948 */ /* 0x000fea0003800000 */
[----:B0-----:R-:W2:Y:S04]  /*ad20*/  LDL.64 R24, [R1+0x78] ;  /* 0x0000780001187983 */ /* 0x001ea80000100a00 */
[----:B------:R-:W4:Y:S04]  /*ad30*/  LDL.64 R12, [R1+0x78] ;  /* 0x00007800010c7983 */ /* 0x000f280000100a00 */
[----:B------:R-:W5:Y:S04]  /*ad40*/  LDL.64 R20, [R1+0x78] ;  /* 0x0000780001147983 */ /* 0x000f680000100a00 */
[----:B------:R-:W5:Y:S01]  /*ad50*/  LDL.64 R56, [R1+0x78] ;  /* 0x0000780001387983 */ /* 0x000f620000100a00 */
[----:B---3--:R-:W-:Y:S01]  /*ad60*/  IMAD R10, R15, 0x200, R10 ;  /* 0x000002000f0a7824 */ /* 0x008fe200078e020a */
[----:B------:R-:W-:-:S02]  /*ad70*/  R2UR UR7, R11 ;  /* 0x000000000b0772ca */ /* 0x000fc400000e0000 */
[----:B------:R-:W3:Y:S01]  /*ad80*/  LDL R3, [R1+0x1cc] ;  /* 0x0001cc0001037983 */ /* 0x000ee20000100800 */
[C---:B------:R-:W-:Y:S01]  /*ad90*/  VIADD R14, R10.reuse, 0x2 ;  /* 0x000000020a0e7836 */ /* 0x040fe20000000000 */
[----:B------:R-:W-:Y:S01]  /*ada0*/  R2UR UR6, R10 ;  /* 0x000000000a0672ca */ /* 0x000fe200000e0000 */
[----:B------:R-:W-:Y:S01]  /*adb0*/  IMAD.MOV.U32 R15, RZ, RZ, R11 ;  /* 0x000000ffff0f7224 */ /* 0x000fe200078e000b */
[----:B------:R0:W-:Y:S01]  /*adc0*/  STL [R1+0x60], RZ ;  /* 0x000060ff01007387 */ /* 0x0001e20000100800 */
[----:B------:R-:W-:Y:S01]  /*add0*/  BSSY B0, `(.L_x_6326) ;  /* 0x000002c000007945 */ /* 0x000fe20003800000 */
[----:B--2---:R-:W-:Y:S02]  /*ade0*/  R2UR UR4, R24 ;  /* 0x00000000180472ca */ /* 0x004fe400000e0000 */
        /* <DEDUP_REMOVED lines=12> */
[----:B---3--:R-:W-:Y:S01]  /*aeb0*/  LEA.HI R0, R3, R3, RZ, 0x1 ;  /* 0x0000000303007211 */ /* 0x008fe200078f08ff */
        /* <DEDUP_REMOVED lines=29> */
.L_x_6531:
[----:B------:R-:W-:Y:S05]  /*b090*/  BSYNC B0 ;  /* 0x0000000000007941 */ /* 0x000fea0003800000 */
.L_x_6326:
[----:B0-----:R-:W2:Y:S04]  /*b0a0*/  LDL R3, [R1+0x28] ;  /* 0x0000280001037983 */ /* 0x001ea80000100800 */
[----:B------:R0:W5:Y:S01]  /*b0b0*/  LDL.64 R10, [R1+0x1c0] ;  /* 0x0001c000010a7983 */ /* 0x0001620000100a00 */
[----:B------:R-:W-:Y:S01]  /*b0c0*/  BSSY B0, `(.L_x_6328) ;  /* 0x0000005000007945 */ /* 0x000fe20003800000 */
[----:B--2---:R-:W-:-:S04]  /*b0d0*/  LOP3.LUT R3, R3, 0x1, RZ, 0xfc, !PT ;  /* 0x0000000103037812 */ /* 0x004fc800078efcff */
[----:B------:R-:W-:-:S13]  /*b0e0*/  ISETP.NE.AND P1, PT, R3, 0x3, PT ;  /* 0x000000030300780c */ /* 0x000fda0003f25270 */
[----:B0-----:R-:W-:Y:S05]  /*b0f0*/  @!P1 BRA `(.L_x_6329) ;  /* 0x0000000000049947 */ /* 0x001fea0003800000 */
[----:B------:R-:W-:Y:S01]  /*b100*/  BPT.TRAP 0x1 ;  /* 0x000000040000795c */ /* 0x000fe20000300000 */
.L_x_6329:
[----:B------:R-:W-:Y:S05]  /*b110*/  BSYNC B0 ;  /* 0x0000000000007941 */ /* 0x000fea0003800000 */
.L_x_6328:
        /* <DEDUP_REMOVED lines=8> */
.L_x_6331:
[----:B------:R-:W-:Y:S05]  /*b1a0*/  BSYNC B0 ;  /* 0x0000000000007941 */ /* 0x000fea0003800000 */
.L_x_6330:
[----:B------:R-:W-:Y:S04]  /*b1b0*/  BSSY B0, `(.L_x_6332) ;  /* 0x0000004000007945 */ /* 0x000fe80003800000 */
[----:B-1----:R-:W-:Y:S05]  /*b1c0*/  @P0 BRA `(.L_x_6333) ;  /* 0x0000000000080947 */ /* 0x002fea0003800000 */
[----:B------:R-:W1:Y:S02]  /*b1d0*/  SYNCS.PHASECHK.TRANS64.TRYWAIT P0, [R10+URZ], R11 ;  /* 0x0000000b0a0075a7 */ /* 0x000e64000800017f */
[----:B-1----:R-:W-:Y:S05]  /*b1e0*/  @!P0 BRA `(.L_x_6334) ;  /* 0x0000020000548947 */ /* 0x002fea0003800000 */
.L_x_6333:
[----:B------:R-:W-:Y:S05]  /*b1f0*/  BSYNC B0 ;  /* 0x0000000000007941 */ /* 0x000fea0003800000 */
.L_x_6332:
        /* <DEDUP_REMOVED lines=439> */
.L_x_6336:
[----:B------:R-:W-:Y:S05]  /*cd70*/  BSYNC B0 ;  /* 0x0000000000007941 */ /* 0x000fea0003800000 */
.L_x_6335:
        /* <DEDUP_REMOVED lines=66> */
.L_x_6340:
[----:B------:R-:W-:-:S13]  /*d1a0*/  ISETP.NE.AND P0, PT, R13, 0x1, PT ;  /* 0x000000010d00780c */ /* 0x000fda0003f05270 */
[----:B------:R-:W-:-:S05]  /*d1b0*/  @P0 IMAD.HI.U32 R12, R11, R14, RZ ;  /* 0x0000000e0b0c0227 */ /* 0x000fca00078e00ff */
[----:B------:R-:W-:-:S07]  /*d1c0*/  @P0 SHF.R.U32.HI R11, RZ, R15, R12 ;  /* 0x0000000fff0b0219 */ /* 0x000fce000001160c */
.L_x_6341:
[----:B------:R-:W-:Y:S05]  /*d1d0*/  BSYNC B1 ;  /* 0x0000000000017941 */ /* 0x000fea0003800000 */
.L_x_6339:
[----:B------:R-:W-:-:S04]  /*d1e0*/  IMAD R11, R11, R13, -UR4 ;  /* 0x800000040b0b7e24 */ /* 0x000fc8000f8e020d */
[----:B------:R-:W-:-:S05]  /*d1f0*/  IMAD R12, R10, -0x2, R11 ;  /* 0xfffffffe0a0c7824 */ /* 0x000fca00078e020b */
[----:B------:R-:W-:Y:S02]  /*d200*/  VIMNMX R3, R3, R12, !PT ;  /* 0x0000000c03037248 */ /* 0x000fe40007fe0100 */
[----:B------:R-:W-:-:S07]  /*d210*/  VIADDMNMX R8, R12, R13, R8, PT ;  /* 0x0000000d0c087246 */ /* 0x000fce0003800108 */
.L_x_6338:
[----:B------:R-:W-:Y:S05]  /*d220*/  BSYNC B0 ;  /* 0x0000000000007941 */ /* 0x000fea0003800000 */
.L_x_6337:
        /* <DEDUP_REMOVED lines=90> */
.L_x_6345:
[----:B------:R-:W-:-:S13]  /*d7d0*/  ISETP.NE.AND P6, PT, R13, 0x1, PT ;  /* 0x000000010d00780c */ /* 0x000fda0003fc5270 */
[----:B------:R-:W-:-:S05]  /*d7e0*/  @P6 IMAD.HI.U32 R14, R56, R14, RZ ;  /* 0x0000000e380e6227 */ /* 0x000fca00078e00ff */
[----:B------:R-:W-:-:S07]  /*d7f0*/  @P6 SHF.R.U32.HI R56, RZ, R15, R14 ;  /* 0x0000000fff386219 */ /* 0x000fce000001160e */
.L_x_6346:
[----:B------:R-:W-:Y:S05]  /*d800*/  BSYNC B1 ;  /* 0x0000000000017941 */ /* 0x000fea0003800000 */
.L_x_6344:
[----:B------:R-:W-:-:S04]  /*d810*/  IMAD R11, R56, R13, -UR4 ;  /* 0x80000004380b7e24 */ /* 0x000fc8000f8e020d */
[----:B------:R-:W-:-:S05]  /*d820*/  IMAD R10, R10, -0x2, R11 ;  /* 0xfffffffe0a0a7824 */ /* 0x000fca00078e020b */
[----:B------:R-:W-:Y:S02]  /*d830*/  VIADDMNMX R8, R10, R13, R8, PT ;  /* 0x0000000d0a087246 */ /* 0x000fe40003800108 */
[----:B------:R-:W-:-:S07]  /*d840*/  VIMNMX R3, R3, R10, !PT ;  /* 0x0000000a03037248 */ /* 0x000fce0007fe0100 */
.L_x_6343:
[----:B------:R-:W-:Y:S05]  /*d850*/  BSYNC B0 ;  /* 0x0000000000007941 */ /* 0x000fea0003800000 */
.L_x_6342:
[----:B------:R-:W-:Y:S01]  /*d860*/  ISETP.GT.AND P0, PT, R3, 0x1, !P0 ;  /* 0x000000010300780c */ /* 0x000fe20004704270 */
[----:B------:R-:W2:Y:S01]  /*d870*/  LDL R20, [R1+0x400] ;  /* 0x0004000001147983 */ /* 0x000ea20000100800 */
[----:B------:R-:W-:Y:S02]  /*d880*/  FMNMX.FTZ R0, R24, R60, !PT ;  /* 0x0000003c18007209 */ /* 0x000fe40007810000 */
[----:B------:R-:W-:Y:S01]  /*d890*/  ISETP.LT.OR P0, PT, R8, 0x2, P0 ;  /* 0x000000020800780c */ /* 0x000fe20000701670 */
[----:B------:R-:W3:Y:S01]  /*d8a0*/  LDL.64 R14, [R1+0x110] ;  /* 0x00011000010e7983 */ /* 0x000ee20000100a00 */
[----:B------:R-:W-:Y:S02]  /*d8b0*/  FMNMX.FTZ R0, R28, R0, !PT ;  /* 0x000000001c007209 */ /* 0x000fe40007810000 */
[----:B------:R-:W-:Y:S01]  /*d8c0*/  FSEL R27, R27, -INF , !P0 ;  /* 0xff8000001b1b7808 */ /* 0x000fe20004000000 */
[----:B------:R-:W4:Y:S01]  /*d8d0*/  LDL R81, [R1+0x1c0] ;  /* 0x0001c00001517983 */ /* 0x000f220000100800 */
[----:B------:R-:W-:-:S02]  /*d8e0*/  ISETP.NE.AND P0, PT, R25, RZ, PT ;  /* 0x000000ff1900720c */ /* 0x000fc40003f05270 */
[C---:B------:R-:W-:Y:S01]  /*d8f0*/  ISETP.GT.AND P1, PT, R3.reuse, 0x8, !P1 ;  /* 0x000000080300780c */ /* 0x040fe20004f24270 */
[----:B------:R-:W4:Y:S01]  /*d900*/  LDL R56, [R1+0x20c] ;  /* 0x00020c0001387983 */ /* 0x000f220000100800 */
[----:B------:R-:W-:Y:S02]  /*d910*/  ISETP.GT.AND P0, PT, R3, 0x9, !P0 ;  /* 0x000000090300780c */ /* 0x000fe40004704270 */
[----:B------:R-:W-:Y:S01]  /*d920*/  FMNMX.FTZ R0, R62, R0, !PT ;  /* 0x000000003e007209 */ /* 0x000fe20007810000 */
[----:B------:R-:W4:Y:S01]  /*d930*/  LDL R74, [R1+0x230] ;  /* 0x00023000014a7983 */ /* 0x000f220000100800 */
[C---:B------:R-:W-:Y:S02]  /*d940*/  ISETP.LT.OR P0, PT, R8.reuse, 0xa, P0 ;  /* 0x0000000a0800780c */ /* 0x040fe40000701670 */
[----:B------:R-:W-:Y:S01]  /*d950*/  ISETP.LT.OR P1, PT, R8, 0x9, P1 ;  /* 0x000000090800780c */ /* 0x000fe20000f21670 */
[----:B------:R-:W4:Y:S01]  /*d960*/  LDL R76, [R1+0x234] ;  /* 0x00023400014c7983 */ /* 0x000f220000100800 */
[----:B------:R-:W-:-:S02]  /*d970*/  FSEL R31, R31, -INF , !P0 ;  /* 0xff8000001f1f7808 */ /* 0x000fc40004000000 */
[----:B------:R-:W-:Y:S01]  /*d980*/  ISETP.NE.AND P0, PT, R61, RZ, PT ;  /* 0x000000ff3d00720c */ /* 0x000fe20003f05270 */
[----:B------:R-:W4:Y:S01]  /*d990*/  LDL R78, [R1+0x238] ;  /* 0x00023800014e7983 */ /* 0x000f220000100800 */
[----:B------:R-:W-:Y:S02]  /*d9a0*/  FMNMX.FTZ R0, R32, R0, !PT ;  /* 0x0000000020007209 */ /* 0x000fe40007810000 */
[----:B------:R-:W-:Y:S01]  /*d9b0*/  ISETP.GT.AND P0, PT, R3, 0x10, !P0 ;  /* 0x000000100300780c */ /* 0x000fe20004704270 */
[----:B------:R-:W4:Y:S01]  /*d9c0*/  LDL R80, [R1+0x23c] ;  /* 0x00023c0001507983 */ /* 0x000f220000100800 */
[----:B------:R-:W-:Y:S02]  /*d9d0*/  FSEL R30, R30, -INF , !P1 ;  /* 0xff8000001e1e7808 */ /* 0x000fe40004800000 */
[----:B------:R-:W-:Y:S01]  /*d9e0*/  ISETP.LT.OR P0, PT, R8, 0x11, P0 ;  /* 0x000000110800780c */ /* 0x000fe20000701670 */
[----:B------:R-:W4:Y:S01]  /*d9f0*/  LDL R82, [R1+0x240] ;  /* 0x0002400001527983 */ /* 0x000f220000100800 */
[----:B------:R-:W-:-:S02]  /*da00*/  ISETP.NE.AND P1, PT, R63, RZ, PT ;  /* 0x000000ff3f00720c */ /* 0x000fc40003f25270 */
[----:B------:R-:W-:Y:S01]  /*da10*/  FSEL R34, R34, -INF , !P0 ;  /* 0xff80000022227808 */ /* 0x000fe20004000000 */
[----:B------:R-:W4:Y:S01]  /*da20*/  LDL R84, [R1+0x244] ;  /* 0x0002440001547983 */ /* 0x000f220000100800 */
[----:B------:R-:W-:Y:S02]  /*da30*/  ISETP.NE.AND P0, PT, R29, RZ, PT ;  /* 0x000000ff1d00720c */ /* 0x000fe40003f05270 */
[----:B------:R-:W-:Y:S01]  /*da40*/  FMNMX.FTZ R0, R64, R0, !PT ;  /* 0x0000000040007209 */ /* 0x000fe20007810000 */
[----:B------:R-:W4:Y:S01]  /*da50*/  LDL R86, [R1+0x248] ;  /* 0x0002480001567983 */ /* 0x000f220000100800 */
[----:B------:R-:W-:Y:S02]  /*da60*/  ISETP.GT.AND P0, PT, R3, 0x11, !P0 ;  /* 0x000000110300780c */ /* 0x000fe40004704270 */
[----:B------:R-:W-:Y:S01]  /*da70*/  FMNMX.FTZ R0, R36, R0, !PT ;  /* 0x0000000024007209 */ /* 0x000fe20007810000 */
[----:B------:R-:W4:Y:S01]  /*da80*/  LDL R88, [R1+0x24c] ;  /* 0x00024c0001587983 */ /* 0x000f220000100800 */
[----:B------:R-:W-:-:S02]  /*da90*/  ISETP.LT.OR P0, PT, R8, 0x12, P0 ;  /* 0x000000120800780c */ /* 0x000fc40000701670 */
[----:B------:R-:W-:Y:S01]  /*daa0*/  FMNMX.FTZ R0, R66, R0, !PT ;  /* 0x0000000042007209 */ /* 0x000fe20007810000 */
[----:B------:R-:W4:Y:S01]  /*dab0*/  LDL R90, [R1+0x250] ;  /* 0x00025000015a7983 */ /* 0x000f220000100800 */
[----:B------:R-:W-:Y:S02]  /*dac0*/  FSEL R35, R35, -INF , !P0 ;  /* 0xff80000023237808 */ /* 0x000fe40004000000 */
[----:B------:R-:W-:Y:S01]  /*dad0*/  ISETP.NE.AND P0, PT, R33, RZ, PT ;  /* 0x000000ff2100720c */ /* 0x000fe20003f05270 */
[----:B------:R-:W4:Y:S01]  /*dae0*/  LDL R92, [R1+0x254] ;  /* 0x00025400015c7983 */ /* 0x000f220000100800 */
[----:B------:R-:W-:Y:S02]  /*daf0*/  FMNMX.FTZ R0, R40, R0, !PT ;  /* 0x0000000028007209 */ /* 0x000fe40007810000 */
[----:B------:R-:W-:Y:S01]  /*db00*/  ISETP.GT.AND P0, PT, R3, 0x18, !P0 ;  /* 0x000000180300780c */ /* 0x000fe20004704270 */
[----:B------:R-:W4:Y:S01]  /*db10*/  LDL R94, [R1+0x258] ;  /* 0x00025800015e7983 */ /* 0x000f220000100800 */
[----:B------:R-:W-:-:S02]  /*db20*/  FMNMX.FTZ R0, R68, R0, !PT ;  /* 0x0000000044007209 */ /* 0x000fc40007810000 */
[----:B------:R-:W-:Y:S01]  /*db30*/  ISETP.LT.OR P0, PT, R8, 0x19, P0 ;  /* 0x000000190800780c */ /* 0x000fe20000701670 */
[----:B------:R-:W4:Y:S01]  /*db40*/  LDL R96, [R1+0x25c] ;  /* 0x00025c0001607983 */ /* 0x000f220000100800 */
[----:B------:R-:W-:Y:S02]  /*db50*/  FMNMX.FTZ R0, R44, R0, !PT ;  /* 0x000000002c007209 */ /* 0x000fe40007810000 */
[----:B------:R-:W-:Y:S01]  /*db60*/  FSEL R38, R38, -INF , !P0 ;  /* 0xff80000026267808 */ /* 0x000fe20004000000 */
[----:B------:R-:W4:Y:S01]  /*db70*/  LDL R98, [R1+0x260] ;  /* 0x0002600001627983 */ /* 0x000f220000100800 */
[----:B------:R-:W-:Y:S02]  /*db80*/  ISETP.GT.AND P0, PT, R3, 0x19, !P1 ;  /* 0x000000190300780c */ /* 0x000fe40004f04270 */
[----:B------:R-:W-:Y:S01]  /*db90*/  ISETP.NE.AND P6, PT, R12, RZ, PT ;  /* 0x000000ff0c00720c */ /* 0x000fe20003fc5270 */
        /* <DEDUP_REMOVED lines=16> */
[----:B------:R-:W-:Y:S02]  /*dca0*/  ISETP.GT.AND P0, PT, R3, RZ, !P6 ;  /* 0x000000ff0300720c */ /* 0x000fe40007704270 */
[----:B------:R-:W-:Y:S01]  /*dcb0*/  FMNMX.FTZ R10, R58, R0, !PT ;  /* 0x000000003a0a7209 */ /* 0x000fe20007810000 */
[----:B------:R-:W4:Y:S01]  /*dcc0*/  LDL R112, [R1+0x27c] ;  /* 0x00027c0001707983 */ /* 0x000f220000100800 */
[----:B------:R-:W-:-:S02]  /*dcd0*/  ISETP.LT.OR P0, PT, R8, 0x1, P0 ;  /* 0x000000010800780c */ /* 0x000fc40000701670 */
[----:B------:R-:W-:Y:S01]  /*dce0*/  ISETP.NE.AND P1, PT, R41, RZ, PT ;  /* 0x000000ff2900720c */ /* 0x000fe20003f25270 */
[----:B------:R-:W0:Y:S01]  /*dcf0*/  SHFL.BFLY PT, R13, R10, 0x2, 0x1f ;  /* 0x0c401f000a0d7f89 */ /* 0x000e2200000e0000 */
[----:B------:R-:W-:Y:S02]  /*dd00*/  FSEL R26, R26, -INF , !P0 ;  /* 0xff8000001a1a7808 */ /* 0x000fe40004000000 */
[----:B------:R-:W-:Y:S01]  /*dd10*/  ISETP.NE.AND P0, PT, R65, RZ, PT ;  /* 0x000000ff4100720c */ /* 0x000fe20003f05270 */
[----:B------:R-:W4:Y:S01]  /*dd20*/  LDL R114, [R1+0x280] ;  /* 0x0002800001727983 */ /* 0x000f220000100800 */
[----:B------:R-:W-:Y:S02]  /*dd30*/  FMNMX.FTZ R11, R26, R27, !PT ;  /* 0x0000001b1a0b7209 */ /* 0x000fe40007810000 */
[----:B------:R-:W-:Y:S01]  /*dd40*/  ISETP.GT.AND P0, PT, R3, 0x21, !P0 ;  /* 0x000000210300780c */ /* 0x000fe20004704270 */
[----:B------:R-:W4:Y:S01]  /*dd50*/  LDL R116, [R1+0x284] ;  /* 0x0002840001747983 */ /* 0x000f220000100800 */
[----:B------:R-:W-:-:S02]  /*dd60*/  FMNMX.FTZ R0, R30, R11, !PT ;  /* 0x0000000b1e007209 */ /* 0x000fc40007810000 */
[----:B------:R-:W-:Y:S01]  /*dd70*/  ISETP.GT.AND P1, PT, R3, 0x28, !P1 ;  /* 0x000000280300780c */ /* 0x000fe20004f24270 */
[----:B------:R-:W4:Y:S01]  /*dd80*/  LDL R118, [R1+0x288] ;  /* 0x0002880001767983 */ /* 0x000f220000100800 */
[----:B------:R-:W-:Y:S02]  /*dd90*/  FMNMX.FTZ R11, R31, R0, !PT ;  /* 0x000000001f0b7209 */ /* 0x000fe40007810000 */
[----:B------:R-:W-:Y:S01]  /*dda0*/  ISETP.LT.OR P0, PT, R8, 0x22, P0 ;  /* 0x000000220800780c */ /* 0x000fe20000701670 */
        /* <DEDUP_REMOVED lines=10> */
[----:B------:R-:W-:Y:S02]  /*de50*/  FMNMX.FTZ R11, R39, R0, !PT ;  /* 0x00000000270b7209 */ /* 0x000fe40007810000 */
[----:B------:R-:W-:Y:S01]  /*de60*/  ISETP.GT.AND P3, PT, R3, 0x30, !P3 ;  /* 0x000000300300780c */ /* 0x000fe20005f64270 */
[----:B------:R-:W4:Y:S01]  /*de70*/  LDL R128, [R1+0x29c] ;  /* 0x00029c0001807983 */ /* 0x000f220000100800 */
[----:B------:R-:W-:-:S02]  /*de80*/  FMNMX.FTZ R0, R42, R11, !PT ;  /* 0x0000000b2a007209 */ /* 0x000fc40007810000 */
[----:B------:R-:W-:Y:S01]  /*de90*/  ISETP.LT.OR P2, PT, R8, 0x2a, P2 ;  /* 0x0000002a0800780c */ /* 0x000fe20001741670 */
[----:B------:R-:W4:Y:S01]  /*dea0*/  LDL R130, [R1+0x2a0] ;  /* 0x0002a00001827983 */ /* 0x000f220000100800 */
[----:B------:R-:W-:Y:S02]  /*deb0*/  FSEL R46, R46, -INF , !P1 ;  /* 0xff8000002e2e7808 */ /* 0x000fe40004800000 */
[----:B------:R-:W-:Y:S01]  /*dec0*/  FMNMX.FTZ R11, R43, R0, !PT ;  /* 0x000000002b0b7209 */ /* 0x000fe20007810000 */
[----:B------:R-:W4:Y:S01]  /*ded0*/  LDL R132, [R1+0x2a4] ;  /* 0x0002a40001847983 */ /* 0x000f220000100800 */
[----:B------:R-:W-:Y:S02]  /*dee0*/  ISETP.GT.AND P4, PT, R3, 0x31, !P4 ;  /* 0x000000310300780c */ /* 0x000fe40006784270 */
[----:B------:R-:W-:Y:S01]  /*def0*/  ISETP.LT.OR P3, PT, R8, 0x31, P3 ;  /* 0x000000310800780c */ /* 0x000fe20001f61670 */
[----:B------:R-:W4:Y:S01]  /*df00*/  LDL R134, [R1+0x2a8] ;  /* 0x0002a80001867983 */ /* 0x000f220000100800 */
[----:B------:R-:W-:-:S02]  /*df10*/  FSEL R47, R47, -INF , !P2 ;  /* 0xff8000002f2f7808 */ /* 0x000fc40005000000 */
[----:B------:R-:W-:Y:S01]  /*df20*/  FMNMX.FTZ R0, R46, R11, !PT ;  /* 0x0000000b2e007209 */ /* 0x000fe20007810000 */
[----:B------:R-:W4:Y:S01]  /*df30*/  LDL R136, [R1+0x2ac] ;  /* 0x0002ac0001887983 */ /* 0x000f220000100800 */
[----:B------:R-:W-:Y:S02]  /*df40*/  ISETP.NE.AND P6, PT, R45, RZ, PT ;  /* 0x000000ff2d00720c */ /* 0x000fe40003fc5270 */
[----:B0-----:R-:W-:Y:S01]  /*df50*/  FMNMX.FTZ R13, R10, R13, !PT ;  /* 0x0000000d0a0d7209 */ /* 0x001fe20007810000 */
[----:B------:R-:W4:Y:S01]  /*df60*/  LDL R138, [R1+0x2b0] ;  /* 0x0002b000018a7983 */ /* 0x000f220000100800 */
[----:B------:R-:W-:Y:S02]  /*df70*/  ISETP.GT.AND P5, PT, R3, 0x38, !P5 ;  /* 0x000000380300780c */ /* 0x000fe40006fa4270 */
[----:B------:R-:W-:Y:S01]  /*df80*/  ISETP.LT.OR P4, PT, R8, 0x32, P4 ;  /* 0x000000320800780c */ /* 0x000fe20002781670 */
[----:B------:R-:W0:Y:S01]  /*df90*/  SHFL.BFLY PT, R12, R13, 0x1, 0x1f ;  /* 0x0c201f000d0c7f89 */ /* 0x000e2200000e0000 */
[----:B------:R-:W-:-:S02]  /*dfa0*/  FSEL R50, R50, -INF , !P3 ;  /* 0xff80000032327808 */ /* 0x000fc40005800000 */
[----:B------:R-:W-:Y:S01]  /*dfb0*/  FMNMX.FTZ R11, R47, R0, !PT ;  /* 0x000000002f0b7209 */ /* 0x000fe20007810000 */
[----:B------:R-:W4:Y:S01]  /*dfc0*/  LDL R140, [R1+0x2b4] ;  /* 0x0002b400018c7983 */ /* 0x000f220000100800 */
[----:B------:R-:W-:Y:S02]  /*dfd0*/  ISETP.GT.AND P0, PT, R3, 0x39, !P6 ;  /* 0x000000390300780c */ /* 0x000fe40007704270 */
[----:B------:R-:W-:Y:S01]  /*dfe0*/  ISETP.LT.OR P5, PT, R8, 0x39, P5 ;  /* 0x000000390800780c */ /* 0x000fe20002fa1670 */
[----:B------:R-:W4:Y:S01]  /*dff0*/  LDL R142, [R1+0x2b8] ;  /* 0x0002b800018e7983 */ /* 0x000f220000100800 */
[----:B------:R-:W-:Y:S02]  /*e000*/  FSEL R51, R51, -INF , !P4 ;  /* 0xff80000033337808 */ /* 0x000fe40006000000 */
[----:B------:R-:W-:Y:S01]  /*e010*/  FMNMX.FTZ R0, R50, R11, !PT ;  /* 0x0000000b32007209 */ /* 0x000fe20007810000 */
[----:B------:R-:W4:Y:S01]  /*e020*/  LDL R144, [R1+0x2bc] ;  /* 0x0002bc0001907983 */ /* 0x000f220000100800 */
[----:B------:R-:W-:-:S02]  /*e030*/  ISETP.LT.OR P0, PT, R8, 0x3a, P0 ;  /* 0x0000003a0800780c */ /* 0x000fc40000701670 */
[----:B------:R-:W-:Y:S01]  /*e040*/  FSEL R54, R54, -INF , !P5 ;  /* 0xff80000036367808 */ /* 0x000fe20006800000 */
[----:B------:R-:W4:Y:S01]  /*e050*/  LDL R146, [R1+0x2c0] ;  /* 0x0002c00001927983 */ /* 0x000f220000100800 */
[----:B------:R-:W-:Y:S02]  /*e060*/  FMNMX.FTZ R3, R51, R0, !PT ;  /* 0x0000000033037209 */ /* 0x000fe40007810000 */
[----:B------:R-:W-:Y:S01]  /*e070*/  FSEL R55, R55, -INF , !P0 ;  /* 0xff80000037377808 */ /* 0x000fe20004000000 */
[----:B------:R-:W4:Y:S01]  /*e080*/  LDL R148, [R1+0x2c4] ;  /* 0x0002c40001947983 */ /* 0x000f220000100800 */
[----:B------:R-:W-:-:S03]  /*e090*/  FMNMX.FTZ R0, R54, R3, !PT ;  /* 0x0000000336007209 */ /* 0x000fc60007810000 */
[----:B------:R-:W4:Y:S01]  /*e0a0*/  LDL R150, [R1+0x2c8] ;  /* 0x0002c80001967983 */ /* 0x000f220000100800 */
[----:B------:R-:W-:Y:S02]  /*e0b0*/  FMNMX.FTZ R11, R55, R0, !PT ;  /* 0x00000000370b7209 */ /* 0x000fe40007810000 */
[----:B0-----:R-:W-:Y:S01]  /*e0c0*/  FMNMX.FTZ R0, R13, R12, !PT ;  /* 0x0000000c0d007209 */ /* 0x001fe20007810000 */
[----:B------:R-:W4:Y:S04]  /*e0d0*/  LDL R29, [R1+0x2d0] ;  /* 0x0002d000011d7983 */ /* 0x000f280000100800 */
[----:B------:R-:W-:Y:S04]  /*e0e0*/  STL.64 [R1+0x3e0], R10 ;  /* 0x0003e00a01007387 */ /* 0x000fe80000100a00 */
[----:B------:R-:W2:Y:S04]  /*e0f0*/  LDL R8, [R1+0x3e4] ;  /* 0x0003e40001087983 */ /* 0x000ea80000100800 */
[----:B------:R0:W-:Y:S04]  /*e100*/  STL [R1+0x3e0], R0 ;  /* 0x0003e00001007387 */ /* 0x0001e80000100800 */
        /* <DEDUP_REMOVED lines=50> */
[----:B--2---:R-:W1:Y:S01]  /*e430*/  SHFL.BFLY PT, R11, R8, 0x2, 0x1f ;  /* 0x0c401f00080b7f89 */ /* 0x004e6200000e0000 */
[----:B---3--:R-:W-:Y:S01]  /*e440*/  FMUL.FTZ R3, R20, R12 ;  /* 0x0000000c14037220 */ /* 0x008fe20000410000 */
        /* <DEDUP_REMOVED lines=24> */
[----:B------:R-:W3:Y:S03]  /*e5d0*/  LDL R32, [R1+0x1dc] ;  /* 0x0001dc0001207983 */ /* 0x000ee60000100800 */
        /* <DEDUP_REMOVED lines=65> */
[----:B------:R-:W1:Y:S01]  /*e9f0*/  MUFU.EX2 R159, R159 ;  /* 0x0000009f009f7308 */ /* 0x000e620000000800 */
        /* <DEDUP_REMOVED lines=22> */
[----:B------:R-:W4:Y:S05]  /*eb60*/  LDL R47, [R1+0x2f4] ;  /* 0x0002f400012f7983 */ /* 0x000f2a0000100800 */
[----:B------:R-:W1:Y:S01]  /*eb70*/  MUFU.EX2 R89, R89 ;  /* 0x0000005900597308 */ /* 0x000e620000000800 */
[----:B------:R-:W-:Y:S01]  /*eb80*/  FADD.FTZ R11, R109, R10 ;  /* 0x0000000a6d0b7221 */ /* 0x000fe20000010000 */
[----:B------:R-:W-:Y:S01]  /*eb90*/  FADD.FTZ R8, R91, R8 ;  /* 0x000000085b087221 */ /* 0x000fe20000010000 */
[----:B------:R-:W4:Y:S05]  /*eba0*/  LDL R51, [R1+0x2fc] ;  /* 0x0002fc0001337983 */ /* 0x000f2a0000100800 */
[----:B------:R-:W1:Y:S01]  /*ebb0*/  MUFU.EX2 R165, R165 ;  /* 0x000000a500a57308 */ /* 0x000e620000000800 */
[----:B------:R-:W-:Y:S01]  /*ebc0*/  FADD.FTZ R10, R162, R11 ;  /* 0x0000000ba20a7221 */ /* 0x000fe20000010000 */
[----:B0-----:R-:W-:Y:S01]  /*ebd0*/  FADD.FTZ R8, R163, R8 ;  /* 0x00000008a3087221 */ /* 0x001fe20000010000 */
[----:B------:R-:W4:Y:S05]  /*ebe0*/  LDL R55, [R1+0x304] ;  /* 0x0003040001377983 */ /* 0x000f2a0000100800 */
[----:B------:R-:W0:Y:S01]  /*ebf0*/  MUFU.EX2 R87, R87 ;  /* 0x0000005700577308 */ /* 0x000e220000000800 */
[----:B------:R-:W-:Y:S01]  /*ec00*/  FADD.FTZ R3, R105, R10 ;  /* 0x0000000a69037221 */ /* 0x000fe20000010000 */
[----:B-1----:R-:W-:Y:S01]  /*ec10*/  FADD.FTZ R8, R89, R8 ;  /* 0x0000000859087221 */ /* 0x002fe20000010000 */
[----:B------:R-:W4:Y:S05]  /*ec20*/  LDL R0, [R1+0x3c0] ;  /* 0x0003c00001007983 */ /* 0x000f2a0000100800 */
[----:B------:R-:W1:Y:S01]  /*ec30*/  MUFU.EX2 R167, R167 ;  /* 0x000000a700a77308 */ /* 0x000e620000000800 */
[----:B------:R-:W-:Y:S01]  /*ec40*/  FADD.FTZ R10, R164, R3 ;  /* 0x00000003a40a7221 */ /* 0x000fe20000010000 */
[----:B------:R-:W-:-:S06]  /*ec50*/  FADD.FTZ R8, R165, R8 ;  /* 0x00000008a5087221 */ /* 0x000fcc0000010000 */
[----:B------:R-:W1:Y:S01]  /*ec60*/  MUFU.EX2 R85, R85 ;  /* 0x0000005500557308 */ /* 0x000e620000000800 */
[----:B------:R-:W-:Y:S01]  /*ec70*/  FADD.FTZ R3, R101, R10 ;  /* 0x0000000a65037221 */ /* 0x000fe20000010000 */
[----:B0-----:R-:W-:Y:S01]  /*ec80*/  FADD.FTZ R8, R87, R8 ;  /* 0x0000000857087221 */ /* 0x001fe20000010000 */
[----:B------:R-:W4:Y:S02]  /*ec90*/  LDL.64 R10, [R1+0x88] ;  /* 0x00008800010a7983 */ /* 0x000f240000100a00 */
[----:B------:R-:W-:Y:S02]  /*eca0*/  FADD.FTZ R20, R166, R3 ;  /* 0x00000003a6147221 */ /* 0x000fe40000010000 */
[----:B------:R-:W4:Y:S01]  /*ecb0*/  LDL R3, [R1+0x3c4] ;  /* 0x0003c40001037983 */ /* 0x000f220000100800 */
[----:B-1----:R-:W-:Y:S01]  /*ecc0*/  FADD.FTZ R8, R167, R8 ;  /* 0x00000008a7087221 */ /* 0x002fe20000010000 */
[----:B------:R-:W-:-:S03]  /*ecd0*/  FADD.FTZ R20, R103, R20 ;  /* 0x0000001467147221 */ /* 0x000fc60000010000 */
[----:B------:R-:W-:Y:S02]  /*ece0*/  FADD.FTZ R21, R85, R8 ;  /* 0x0000000855157221 */ /* 0x000fe40000010000 */
[----:B------:R-:W4:Y:S04]  /*ecf0*/  LDL R8, [R1+0x3c8] ;  /* 0x0003c80001087983 */ /* 0x000f280000100800 */
[----:B------:R0:W-:Y:S04]  /*ed00*/  STL.64 [R1+0x3f0], R20 ;  /* 0x0003f01401007387 */ /* 0x0001e80000100a00 */
[----:B------:R-:W4:Y:S04]  /*ed10*/  LD.E.64 R24, desc[UR36][R14.64+0x8] ;  /* 0x000008240e187980 */ /* 0x000f28000c101b00 */
[----:B------:R-:W4:Y:S04]  /*ed20*/  LD.E.64 R12, desc[UR36][R14.64] ;  /* 0x000000240e0c7980 */ /* 0x000f28000c101b00 */
[----:B0-----:R-:W4:Y:S04]  /*ed30*/  LDL R20, [R1+0x340] ;  /* 0x0003400001147983 */ /* 0x001f280000100800 */
[----:B------:R-:W4:Y:S04]  /*ed40*/  LDL R21, [R1+0x344] ;  /* 0x0003440001157983 */ /* 0x000f280000100800 */
[----:B------:R-:W4:Y:S04]  /*ed50*/  LDL R15, [R1+0x33c] ;  /* 0x00033c00010f7983 */ /* 0x000f280000100800 */
[----:B------:R-:W4:Y:S01]  /*ed60*/  LDL R14, [R1+0x3cc] ;  /* 0x0003cc00010e7983 */ /* 0x000f220000100800 */
        /* <DEDUP_REMOVED lines=73> */
[----:B------:R-:W-:-:S05]  /*f200*/  MOV R24, R24 ;  /* 0x0000001800187202 */ /* 0x000fca0000000f00 */
[--C-:B------:R-:W-:Y:S02]  /*f210*/  IMAD R25, R13, 0x2, R24.reuse ;  /* 0x000000020d197824 */ /* 0x100fe400078e0218 */
[C---:B------:R-:W-:Y:S01]  /*f220*/  IMAD R13, R12.reuse, 0x2, R24 ;  /* 0x000000020c0d7824 */ /* 0x040fe200078e0218 */
[----:B------:R-:W-:Y:S01]  /*f230*/  STSM.16.M88.4 [R24], R152 ;  /* 0x0000009818007844 */ /* 0x000fe20000000200 */
[----:B------:R-:W-:Y:S02]  /*f240*/  IMAD R83, R12, 0x2, R25 ;  /* 0x000000020c537824 */ /* 0x000fe400078e0219 */
[----:B------:R-:W-:Y:S01]  /*f250*/  IMAD R12, R81, 0x1000, R10 ;  /* 0x00001000510c7824 */ /* 0x000fe200078e020a */
[----:B------:R0:W-:Y:S04]  /*f260*/  STSM.16.M88.4 [R13], R156 ;  /* 0x0000009c0d007844 */ /* 0x0001e80000000200 */
[----:B------:R-:W-:Y:S01]  /*f270*/  R2UR UR6, R12 ;  /* 0x000000000c0672ca */ /* 0x000fe200000e0000 */
[----:B------:R-:W-:Y:S01]  /*f280*/  STSM.16.M88.4 [R25], R160 ;  /* 0x000000a019007844 */ /* 0x000fe20000000200 */
[----:B0-----:R-:W-:-:S05]  /*f290*/  IMAD.MOV.U32 R13, RZ, RZ, R11 ;  /* 0x000000ffff0d7224 */ /* 0x001fca00078e000b */
[----:B------:R-:W-:Y:S01]  /*f2a0*/  R2UR UR7, R13 ;  /* 0x000000000d0772ca */ /* 0x000fe200000e0000 */
        /* <DEDUP_REMOVED lines=36> */
[----:B------:R-:W-:Y:S01]  /*f4f0*/  VIADD R10, R12, 0x80 ;  /* 0x000000800c0a7836 */ /* 0x000fe20000000000 */
[----:B------:R-:W-:-:S04]  /*f500*/  R2UR UR7, R11 ;  /* 0x000000000b0772ca */ /* 0x000fc800000e0000 */
        /* <DEDUP_REMOVED lines=74> */
[----:B------:R-:W-:Y:S01]  /*f9b0*/  VIADD R10, R12, 0x100 ;  /* 0x000001000c0a7836 */ /* 0x000fe20000000000 */
[----:B------:R-:W-:-:S04]  /*f9c0*/  R2UR UR7, R11 ;  /* 0x000000000b0772ca */ /* 0x000fc800000e0000 */
        /* <DEDUP_REMOVED lines=378> */
.L_x_6348:
[----:B------:R-:W-:Y:S05]  /*11170*/  BSYNC B0 ;  /* 0x0000000000007941 */ /* 0x000fea0003800000 */
.L_x_6347:
        /* <DEDUP_REMOVED lines=31> */
.L_x_6351:
[----:B------:R-:W-:-:S13]  /*11370*/  ISETP.NE.AND P0, PT, R5, 0x1, PT ;  /* 0x000000010500780c */ /* 0x000fda0003f05270 */
[----:B------:R-:W-:-:S05]  /*11380*/  @P0 IMAD.HI.U32 R6, R9, R6, RZ ;  /* 0x0000000609060227 */ /* 0x000fca00078e00ff */
[----:B------:R-:W-:-:S07]  /*11390*/  @P0 SHF.R.U32.HI R9, RZ, R7, R6 ;  /* 0x00000007ff090219 */ /* 0x000fce0000011606 */
.L_x_6352:
[----:B------:R-:W-:Y:S05]  /*113a0*/  BSYNC B0 ;  /* 0x0000000000007941 */ /* 0x000fea0003800000 */
.L_x_6350:
[----:B------:R-:W-:-:S05]  /*113b0*/  IMAD R5, R9, R5, R5 ;  /* 0x0000000509057224 */ /* 0x000fca00078e0205 */
[----:B------:R-:W-:-:S07]  /*113c0*/  VIMNMX R4, R4, R5, PT ;  /* 0x0000000504047248 */ /* 0x000fce0003fe0100 */
.L_x_6349:
        /* <DEDUP_REMOVED lines=8> */
.L_x_6356:
[C---:B------:R-:W-:Y:S01]  /*11450*/  IADD3 R20, P0, R2.reuse, 0x50, RZ ;  /* 0x0000005002147810 */ /* 0x040fe20007f1e0ff */
[C---:B------:R-:W-:Y:S01]  /*11460*/  VIADD R11, R2.reuse, 0x120 ;  /* 0x00000120020b7836 */ /* 0x040fe20000000000 */
[----:B------:R-:W-:Y:S02]  /*11470*/  IADD3 R28, P1, R2, 0xcc, RZ ;  /* 0x000000cc021c7810 */ /* 0x000fe40007f3e0ff */
[----:B------:R-:W-:Y:S01]  /*11480*/  MOV R3, 0x114c0 ;  /* 0x000114c000037802 */ /* 0x000fe20000000f00 */
[--C-:B------:R-:W-:Y:S02]  /*11490*/  IMAD.X R21, RZ, RZ, R18.reuse, P0 ;  /* 0x000000ffff157224 */ /* 0x100fe400000e0612 */
[----:B------:R-:W-:-:S08]  /*114a0*/  IMAD.X R29, RZ, RZ, R18, P1 ;  /* 0x000000ffff1d7224 */ /* 0x000fd000008e0612 */
[----:B------:R-:W-:Y:S05]  /*114b0*/  CALL.REL.NOINC `($_ZN7cutlass13device_kernelIN5flash11enable_sm90INS1_16FlashAttnFwdSm90INS1_25CollectiveMainloopFwdSm90ILi2EN4cute5tupleIJNS5_1CILi1EEES8_S8_EEENS6_IJNS7_ILi64EEESA_SA_EEELi512ENS_6half_tEfNS_4arch4Sm90ELb0ELb1ELb0ELb1ELb1ELb0ELb1ELb0ELb0ELb1ELb0ELb0EEENS1_21CollectiveEpilogueFwdINS6_IJSA_NS7_ILi512EEESA_EEES9_SC_SE_Li256ELb1ELb1ELb0ELb0EEENS1_36VarlenDynamicPersistentTileSchedulerILi64ELi64ELi256ELi128ELb0ELb1ELb1ELb1ELb0ELb1EEEEEEEEEvNT_6ParamsE$_ZZN5flash25CollectiveMainloopFwdSm90ILi2EN4cute5tupleIJNS1_1CILi1EEES4_S4_EEENS2_IJNS3_ILi64EEES6_S6_EEELi512EN7cutlass6half_tEfNS8_4arch4Sm90ELb0ELb1ELb0ELb1ELb1ELb0ELb1ELb0ELb0ELb1ELb0ELb0EE3mmaINS_16FlashAttnFwdSm90ISC_NS_21CollectiveEpilogueFwdINS2_IJS6_NS3_ILi512EEES6_EEES5_S9_SB_Li256ELb1ELb1ELb0ELb0EEENS_36VarlenDynamicPersistentTileSchedulerILi64ELi64ELi256ELi128ELb0ELb1ELb1ELb1ELb0ELb1EEEE13SharedStorageENS1_6TensorINS1_11ArrayEngineIfLm128EEENS1_6LayoutINS2_IJNS2_IJNS3_ILi2EEESR_NS3_ILi32EEEEEES4_S4_EEENS2_IJNS2_IJS4_SR_NS3_ILi4EEEEEENS3_ILi0EEESX_EEEEEEENS_7SoftmaxILi2ELi0EEEEEbRKNSC_6ParamsENS8_13PipelineAsyncILi2EEES17_RNS8_13PipelineStateILj2EEERT0_RT1_iRiRKNS_16SeqlenInfoQKNewKILb1ELb0EEENS2_IJiiiiEEERT_ENKUliT_T0_T1_E_clIZSD_ISM_S10_S12_EbS15_S17_S17_S1A_S1C_S1E_iS1F_S1J_S1K_S1M_EUlRS1N_iE1_NS3_ILb0EEENS3_ILb1EEEEEDaiS1N_S1O_S1P_) ;  /* 0x000001d400f87944 */ /* 0x000fea0003c00000 */
[C---:B------:R-:W-:Y:S01]  /*114c0*/  ISETP.GT.AND P0, PT, R0.reuse, R10, PT ;  /* 0x0000000a0000720c */ /* 0x040fe20003f04270 */
[----:B------:R-:W-:-:S12]  /*114d0*/  VIADD R0, R0, 0xffffffff ;  /* 0xffffffff00007836 */ /* 0x000fd80000000000 */
[----:B------:R-:W-:Y:S05]  /*114e0*/  @P0 BRA `(.L_x_6356) ;  /* 0xfffffffc00d80947 */ /* 0x000fea000383ffff */
[----:B------:R-:W-:Y:S05]  /*114f0*/  BSYNC B0 ;  /* 0x0000000000007941 */ /* 0x000fea0003800000 */
.L_x_6355:
[----:B------:R-:W2:Y:S02]  /*11500*/  LDL R8, [R1+0x50] ;  /* 0x0000500001087983 */ /* 0x000ea40000100800 */
[----:B--2---:R-:W-:-:S07]  /*11510*/  IMAD.SHL.U32 R8, R8, 0x40, RZ ;  /* 0x0000004008087824 */ /* 0x004fce00078e00ff */
.L_x_6354:
[----:B------:R-:W-:Y:S05]  /*11520*/  BSYNC B1 ;  /* 0x0000000000017941 */ /* 0x000fea0003800000 */
.L_x_6353:
        /* <DEDUP_REMOVED lines=26> */
.L_x_6359:
[----:B------:R-:W-:Y:S02]  /*116d0*/  ULDC UR4, c[0x0][0xadc] ;  /* 0x0002b70000047ab9 */ /* 0x000fe40000000800 */
[----:B------:R-:W-:-:S05]  /*116e0*/  IMAD.U32 R7, RZ, RZ, UR4 ;  /* 0x00000004ff077e24 */ /* 0x000fca000f8e00ff */
[----:B------:R-:W-:-:S13]  /*116f0*/  ISETP.NE.AND P0, PT, R7, 0x1, PT ;  /* 0x000000010700780c */ /* 0x000fda0003f05270 */
[----:B------:R-:W0:Y:S02]  /*11700*/  @P0 LDC.64 R4, c[0x0][0xae0] ;  /* 0x0002b800ff040b82 */ /* 0x000e240000000a00 */
[----:B0-----:R-:W-:-:S05]  /*11710*/  @P0 IMAD.HI.U32 R4, R8, R4, RZ ;  /* 0x0000000408040227 */ /* 0x001fca00078e00ff */
[----:B------:R-:W-:-:S07]  /*11720*/  @P0 SHF.R.U32.HI R8, RZ, R5, R4 ;  /* 0x00000005ff080219 */ /* 0x000fce0000011604 */
.L_x_6360:
[----:B------:R-:W-:Y:S05]  /*11730*/  BSYNC B0 ;  /* 0x0000000000007941 */ /* 0x000fea0003800000 */
.L_x_6358:
[----:B------:R-:W-:-:S05]  /*11740*/  IMAD R8, R8, R7, RZ ;  /* 0x0000000708087224 */ /* 0x000fca00078e02ff */
[----:B------:R-:W-:-:S07]  /*11750*/  VIMNMX R3, R3, R8, !PT ;  /* 0x0000000803037248 */ /* 0x000fce0007fe0100 */
.L_x_6357:
[----:B------:R-:W-:-:S05]  /*11760*/  VIADD R3, R3, 0x3f ;  /* 0x0000003f03037836 */ /* 0x000fca0000000000 */
[----:B------:R-:W-:-:S04]  /*11770*/  SHF.R.S32.HI R4, RZ, 0x1f, R3 ;  /* 0x0000001fff047819 */ /* 0x000fc80000011403 */
[----:B------:R-:W-:-:S04]  /*11780*/  LEA.HI R4, R4, R3, RZ, 0x6 ;  /* 0x0000000304047211 */ /* 0x000fc800078f30ff */
[----:B------:R-:W-:-:S04]  /*11790*/  SHF.R.S32.HI R4, RZ, 0x6, R4 ;  /* 0x00000006ff047819 */ /* 0x000fc80000011404 */
[----:B------:R-:W-:-:S04]  /*117a0*/  VIMNMX R164, R4, UR43, !PT ;  /* 0x0000002b04a47c48 */ /* 0x000fc8000ffe0100 */
[----:B------:R-:W-:-:S13]  /*117b0*/  ISETP.GE.AND P0, PT, R0, R164, PT ;  /* 0x000000a40000720c */ /* 0x000fda0003f06270 */
[----:B------:R-:W-:Y:S05]  /*117c0*/  @!P0 BRA `(.L_x_6361) ;  /* 0x0000006c00508947 */ /* 0x000fea0003800000 */
.L_x_6384:
        /* <DEDUP_REMOVED lines=20> */
.L_x_6363:
[----:B------:R-:W-:Y:S05]  /*11910*/  BSYNC B0 ;  /* 0x0000000000007941 */ /* 0x000fea0003800000 */
.L_x_6362:
        /* <DEDUP_REMOVED lines=9> */
.L_x_6365:
[----:B------:R-:W-:Y:S05]  /*119b0*/  BSYNC B0 ;  /* 0x0000000000007941 */ /* 0x000fea0003800000 */
.L_x_6364:
[----:B------:R-:W-:Y:S04]  /*119c0*/  BSSY B0, `(.L_x_6366) ;  /* 0x0000006000007945 */ /* 0x000fe80003800000 */
[----:B-1----:R-:W-:Y:S05]  /*119d0*/  @P0 BRA `(.L_x_6367) ;  /* 0x0000000000100947 */ /* 0x002fea0003800000 */
[----:B-----5:R-:W-:Y:S01]  /*119e0*/  IMAD R8, R8, 0x8, R3 ;  /* 0x0000000808087824 */ /* 0x020fe200078e0203 */
[----:B------:R-:W-:-:S04]  /*119f0*/  SHF.L.U32 R9, R9, 0x1f, RZ ;  /* 0x0000001f09097819 */ /* 0x000fc800000006ff */
[----:B------:R-:W1:Y:S02]  /*11a00*/  SYNCS.PHASECHK.TRANS64.TRYWAIT P0, [R8+URZ], R9 ;  /* 0x00000009080075a7 */ /* 0x000e64000800017f */
[----:B-1----:R-:W-:Y:S05]  /*11a10*/  @!P0 BRA `(.L_x_6368) ;  /* 0x00000198005c8947 */ /* 0x002fea0003800000 */
.L_x_6367:
[----:B------:R-:W-:Y:S05]  /*11a20*/  BSYNC B0 ;  /* 0x0000000000007941 */ /* 0x000fea0003800000 */
.L_x_6366:
        /* <DEDUP_REMOVED lines=57> */
.L_x_6370:
[----:B------:R-:W-:Y:S05]  /*11dc0*/  BSYNC B0 ;  /* 0x0000000000007941 */ /* 0x000fea0003800000 */
.L_x_6369:
        /* <DEDUP_REMOVED lines=8> */
.L_x_6372:
[----:B------:R-:W-:Y:S05]  /*11e50*/  BSYNC B0 ;  /* 0x0000000000007941 */ /* 0x000fea0003800000 */
.L_x_6371:
[----:B------:R-:W-:Y:S04]  /*11e60*/  BSSY B0, `(.L_x_6373) ;  /* 0x0000004000007945 */ /* 0x000fe80003800000 */
[----:B-1----:R-:W-:Y:S05]  /*11e70*/  @P0 BRA `(.L_x_6374) ;  /* 0x0000000000080947 */ /* 0x002fea0003800000 */
[----:B------:R-:W1:Y:S02]  /*11e80*/  SYNCS.PHASECHK.TRANS64.TRYWAIT P0, [R14+URZ], R15 ;  /* 0x0000000f0e0075a7 */ /* 0x000e64000800017f */
[----:B-1----:R-:W-:Y:S05]  /*11e90*/  @!P0 BRA `(.L_x_6375) ;  /* 0x0000019400508947 */ /* 0x002fea0003800000 */
.L_x_6374:
[----:B------:R-:W-:Y:S05]  /*11ea0*/  BSYNC B0 ;  /* 0x0000000000007941 */ /* 0x000fea0003800000 */
.L_x_6373:
        /* <DEDUP_REMOVED lines=204> */
[----:B------:R-:W4:Y:S07]  /*12b70*/  LDL.64 R56, [R1+0x90] ;  /* 0x0000900001387983 */ /* 0x000f2e0000100a00 */
[----:B------:R-:W-:Y:S01]  /*12b80*/  HGMMA.64x64x16.F32 R24, gdesc[UR4], R24, UP0, gsb0 ;  /* 0x00e00000041879f0 */ /* 0x000fe2000b800818 */
        /* <DEDUP_REMOVED lines=233> */
.L_x_6377:
[----:B------:R-:W-:Y:S05]  /*13a20*/  BSYNC B0 ;  /* 0x0000000000007941 */ /* 0x000fea0003800000 */
.L_x_6376:
        /* <DEDUP_REMOVED lines=76> */
.L_x_6379:
[----:B------:R-:W-:Y:S05]  /*13ef0*/  BSYNC B0 ;  /* 0x0000000000007941 */ /* 0x000fea0003800000 */
.L_x_6378:
        /* <DEDUP_REMOVED lines=9> */
.L_x_6381:
[----:B------:R-:W-:Y:S05]  /*13f90*/  BSYNC B0 ;  /* 0x0000000000007941 */ /* 0x000fea0003800000 */
.L_x_6380:
        /* <DEDUP_REMOVED lines=170> */
[----:B------:R0:W-:Y:S02]  /*14a40*/  STL.64 [R1+0x3f0], R30 ;  /* 0x0003f01e01007387 */ /* 0x0001e40000100a00 */
[C---:B0-----:R-:W-:Y:S01]  /*14a50*/  FMUL.FTZ R31, R196.reuse, R15 ;  /* 0x0000000fc41f7220 */ /* 0x041fe20000410000 */
[C---:B------:R-:W-:Y:S01]  /*14a60*/  FMUL.FTZ R30, R196.reuse, R14 ;  /* 0x0000000ec41e7220 */ /* 0x040fe20000410000 */
[----:B------:R-:W-:Y:S01]  /*14a70*/  BAR.SYNC.DEFER_BLOCKING 0xf, 0x100 ;  /* 0x03c4000000007b1d */ /* 0x000fe20000010000 */
[C---:B------:R-:W-:Y:S01]  /*14a80*/  FMUL.FTZ R105, R196.reuse, R105 ;  /* 0x00000069c4697220 */ /* 0x040fe20000410000 */
[----:B------:R-:W-:Y:S01]  /*14a90*/  FMUL.FTZ R104, R196, R104 ;  /* 0x00000068c4687220 */ /* 0x000fe20000410000 */
        /* <DEDUP_REMOVED lines=11> */
[----:B------:R-:W2:Y:S04]  /*14b50*/  LD.E.64 R14, desc[UR36][R162.64+0x8] ;  /* 0x00000824a20e7980 */ /* 0x000ea8000c101b00 */
[----:B------:R-:W3:Y:S04]  /*14b60*/  LD.E.64 R162, desc[UR36][R162.64] ;  /* 0x00000024a2a27980 */ /* 0x000ee8000c101b00 */
[----:B------:R-:W-:Y:S04]  /*14b70*/  STL.64 [R1+0x288], R40 ;  /* 0x0002882801007387 */ /* 0x000fe80000100a00 */
[----:B------:R0:W-:Y:S01]  /*14b80*/  STL.64 [R1+0x358], R176 ;  /* 0x000358b001007387 */ /* 0x0001e20000100a00 */
        /* <DEDUP_REMOVED lines=910> */
.L_x_6383:
[----:B------:R-:W-:Y:S05]  /*18470*/  BSYNC B0 ;  /* 0x0000000000007941 */ /* 0x000fea0003800000 */
.L_x_6382:
        /* <DEDUP_REMOVED lines=9> */
.L_x_6361:
[----:B------:R-:W-:-:S04]  /*18510*/  UISETP.LT.AND UP0, UPT, URZ, UR42, UPT ;  /* 0x0000002a3f00728c */ /* 0x000fc8000bf01270 */
[----:B------:R-:W-:-:S06]  /*18520*/  USEL UR4, URZ, UR42, !UP0 ;  /* 0x0000002a3f047287 */ /* 0x000fcc000c000000 */
[----:B------:R-:W-:-:S13]  /*18530*/  ISETP.GE.AND P0, PT, R0, UR4, PT ;  /* 0x0000000400007c0c */ /* 0x000fda000bf06270 */
[----:B------:R-:W-:Y:S05]  /*18540*/  @!P0 BRA `(.L_x_6385) ;  /* 0x0000007800f48947 */ /* 0x000fea0003800000 */
.L_x_6418:
        /* <DEDUP_REMOVED lines=20> */
.L_x_6387:
[----:B------:R-:W-:Y:S05]  /*18690*/  BSYNC B0 ;  /* 0x0000000000007941 */ /* 0x000fea0003800000 */
.L_x_6386:
        /* <DEDUP_REMOVED lines=9> */
.L_x_6389:
[----:B------:R-:W-:Y:S05]  /*18730*/  BSYNC B0 ;  /* 0x0000000000007941 */ /* 0x000fea0003800000 */
.L_x_6388:
[----:B------:R-:W-:Y:S04]  /*18740*/  BSSY B0, `(.L_x_6390) ;  /* 0x0000006000007945 */ /* 0x000fe80003800000 */
[----:B-1----:R-:W-:Y:S05]  /*18750*/  @P0 BRA `(.L_x_6391) ;  /* 0x0000000000100947 */ /* 0x002fea0003800000 */
[----:B-----5:R-:W-:Y:S01]  /*18760*/  IMAD R8, R8, 0x8, R3 ;  /* 0x0000000808087824 */ /* 0x020fe200078e0203 */
[----:B------:R-:W-:-:S04]  /*18770*/  SHF.L.U32 R9, R9, 0x1f, RZ ;  /* 0x0000001f09097819 */ /* 0x000fc800000006ff */
[----:B------:R-:W1:Y:S02]  /*18780*/  SYNCS.PHASECHK.TRANS64.TRYWAIT P0, [R8+URZ], R9 ;  /* 0x00000009080075a7 */ /* 0x000e64000800017f */
[----:B-1----:R-:W-:Y:S05]  /*18790*/  @!P0 BRA `(.L_x_6392) ;  /* 0x0000012c00248947 */ /* 0x002fea0003800000 */
.L_x_6391:
[----:B------:R-:W-:Y:S05]  /*187a0*/  BSYNC B0 ;  /* 0x0000000000007941 */ /* 0x000fea0003800000 */
.L_x_6390:
        /* <DEDUP_REMOVED lines=57> */
.L_x_6394:
[----:B------:R-:W-:Y:S05]  /*18b40*/  BSYNC B0 ;  /* 0x0000000000007941 */ /* 0x000fea0003800000 */
.L_x_6393:
        /* <DEDUP_REMOVED lines=8> */
.L_x_6396:
[----:B------:R-:W-:Y:S05]  /*18bd0*/  BSYNC B0 ;  /* 0x0000000000007941 */ /* 0x000fea0003800000 */
.L_x_6395:
[----:B------:R-:W-:Y:S04]  /*18be0*/  BSSY B0, `(.L_x_6397) ;  /* 0x0000004000007945 */ /* 0x000fe80003800000 */
[----:B-1----:R-:W-:Y:S05]  /*18bf0*/  @P0 BRA `(.L_x_6398) ;  /* 0x0000000000080947 */ /* 0x002fea0003800000 */
[----:B------:R-:W1:Y:S02]  /*18c00*/  SYNCS.PHASECHK.TRANS64.TRYWAIT P0, [R14+URZ], R15 ;  /* 0x0000000f0e0075a7 */ /* 0x000e64000800017f */
[----:B-1----:R-:W-:Y:S05]  /*18c10*/  @!P0 BRA `(.L_x_6399) ;  /* 0x0000012800188947 */ /* 0x002fea0003800000 */
.L_x_6398:
[----:B------:R-:W-:Y:S05]  /*18c20*/  BSYNC B0 ;  /* 0x0000000000007941 */ /* 0x000fea0003800000 */
.L_x_6397:
        /* <DEDUP_REMOVED lines=439> */
.L_x_6401:
[----:B------:R-:W-:Y:S05]  /*1a7a0*/  BSYNC B0 ;  /* 0x0000000000007941 */ /* 0x000fea0003800000 */
.L_x_6400:
        /* <DEDUP_REMOVED lines=36> */
[----:B------:R-:W-:Y:S01]  /*1a9f0*/  @P0 SHF.R.U32.HI R12, RZ, R57, R20 ;  /* 0x00000039ff0c0219 */ /* 0x000fe20000011614 */
[----:B------:R-:W-:Y:S01]  /*1aa00*/  IMAD.SHL.U32 R56, R0, 0x40, RZ ;  /* 0x0000004000387824 */ /* 0x000fe200078e00ff */
[----:B------:R-:W-:-:S03]  /*1aa10*/  LOP3.LUT R15, R15, 0x7ffffffc, RZ, 0xc0, !PT ;  /* 0x7ffffffc0f0f7812 */ /* 0x000fc600078ec0ff */
[----:B------:R-:W0:Y:S01]  /*1aa20*/  SHFL.IDX PT, R57, R12, RZ, 0x1c1f ;  /* 0x001c1fff0c397589 */ /* 0x000e2200000e0000 */
[----:B------:R-:W-:Y:S01]  /*1aa30*/  IADD3 R3, -R56, 0x1, RZ ;  /* 0x0000000138037810 */ /* 0x000fe20007ffe1ff */
[----:B------:R-:W-:Y:S01]  /*1aa40*/  IMAD.IADD R14, R14, 0x1, -R15 ;  /* 0x000000010e0e7824 */ /* 0x000fe200078e0a0f */
[----:B------:R-:W-:-:S03]  /*1aa50*/  ISETP.GE.AND P1, PT, R9, 0x1, PT ;  /* 0x000000010900780c */ /* 0x000fc60003f26270 */
[----:B------:R-:W-:-:S05]  /*1aa60*/  IMAD R3, R14, -0x2, R3 ;  /* 0xfffffffe0e037824 */ /* 0x000fca00078e0203 */
[----:B------:R-:W-:Y:S02]  /*1aa70*/  IADD3 R20, -R4, R3, R5 ;  /* 0x0000000304147210 */ /* 0x000fe40007ffe105 */
[----:B------:R-:W-:-:S03]  /*1aa80*/  LOP3.LUT R3, RZ, R6, RZ, 0x33, !PT ;  /* 0x00000006ff037212 */ /* 0x000fc600078e33ff */
        /* <DEDUP_REMOVED lines=16> */
.L_x_6405:
[----:B------:R-:W-:-:S13]  /*1ab90*/  ISETP.NE.AND P0, PT, R9, 0x1, PT ;  /* 0x000000010900780c */ /* 0x000fda0003f05270 */
[----:B------:R-:W-:-:S05]  /*1aba0*/  @P0 IMAD.HI.U32 R8, R7, R10, RZ ;  /* 0x0000000a07080227 */ /* 0x000fca00078e00ff */
[----:B------:R-:W-:-:S07]  /*1abb0*/  @P0 SHF.R.U32.HI R7, RZ, R11, R8 ;  /* 0x0000000bff070219 */ /* 0x000fce0000011608 */
.L_x_6406:
[----:B------:R-:W-:Y:S05]  /*1abc0*/  BSYNC B1 ;  /* 0x0000000000017941 */ /* 0x000fea0003800000 */
.L_x_6404:
[----:B------:R-:W-:-:S04]  /*1abd0*/  IMAD R7, R7, R9, -R56 ;  /* 0x0000000907077224 */ /* 0x000fc800078e0a38 */
[----:B------:R-:W-:-:S05]  /*1abe0*/  IMAD R8, R14, -0x2, R7 ;  /* 0xfffffffe0e087824 */ /* 0x000fca00078e0207 */
[----:B------:R-:W-:Y:S02]  /*1abf0*/  VIMNMX R3, R3, R8, !PT ;  /* 0x0000000803037248 */ /* 0x000fe40007fe0100 */
[----:B------:R-:W-:-:S07]  /*1ac00*/  VIADDMNMX R6, R8, R9, R6, PT ;  /* 0x0000000908067246 */ /* 0x000fce0003800106 */
.L_x_6403:
[----:B------:R-:W-:Y:S05]  /*1ac10*/  BSYNC B0 ;  /* 0x0000000000007941 */ /* 0x000fea0003800000 */
.L_x_6402:
        /* <DEDUP_REMOVED lines=90> */
.L_x_6410:
[----:B------:R-:W-:-:S13]  /*1b1c0*/  ISETP.NE.AND P6, PT, R9, 0x1, PT ;  /* 0x000000010900780c */ /* 0x000fda0003fc5270 */
[----:B------:R-:W-:-:S05]  /*1b1d0*/  @P6 IMAD.HI.U32 R10, R4, R10, RZ ;  /* 0x0000000a040a6227 */ /* 0x000fca00078e00ff */
[----:B------:R-:W-:-:S07]  /*1b1e0*/  @P6 SHF.R.U32.HI R4, RZ, R11, R10 ;  /* 0x0000000bff046219 */ /* 0x000fce000001160a */
.L_x_6411:
[----:B------:R-:W-:Y:S05]  /*1b1f0*/  BSYNC B1 ;  /* 0x0000000000017941 */ /* 0x000fea0003800000 */
.L_x_6409:
[----:B------:R-:W-:-:S04]  /*1b200*/  IMAD R3, R4, R9, -R56 ;  /* 0x0000000904037224 */ /* 0x000fc800078e0a38 */
[----:B------:R-:W-:-:S05]  /*1b210*/  IMAD R14, R14, -0x2, R3 ;  /* 0xfffffffe0e0e7824 */ /* 0x000fca00078e0203 */
[----:B------:R-:W-:Y:S02]  /*1b220*/  VIADDMNMX R6, R14, R9, R6, PT ;  /* 0x000000090e067246 */ /* 0x000fe40003800106 */
[----:B------:R-:W-:-:S07]  /*1b230*/  VIMNMX R7, R7, R14, !PT ;  /* 0x0000000e07077248 */ /* 0x000fce0007fe0100 */
.L_x_6408:
[----:B------:R-:W-:Y:S05]  /*1b240*/  BSYNC B0 ;  /* 0x0000000000007941 */ /* 0x000fea0003800000 */
.L_x_6407:
[C---:B------:R-:W-:Y:S01]  /*1b250*/  ISETP.GT.AND P0, PT, R7.reuse, 0x1, !P0 ;  /* 0x000000010700780c */ /* 0x040fe20004704270 */
[----:B------:R-:W2:Y:S01]  /*1b260*/  LDL.64 R10, [R1+0x3f0] ;  /* 0x0003f000010a7983 */ /* 0x000ea20000100a00 */
[----:B------:R-:W-:Y:S02]  /*1b270*/  ISETP.GT.AND P1, PT, R7, 0x8, !P1 ;  /* 0x000000080700780c */ /* 0x000fe40004f24270 */
[C---:B------:R-:W-:Y:S01]  /*1b280*/  ISETP.LT.OR P0, PT, R6.reuse, 0x2, P0 ;  /* 0x000000020600780c */ /* 0x040fe20000701670 */
[----:B------:R-:W3:Y:S01]  /*1b290*/  LDL.64 R12, [R1+0xb8] ;  /* 0x0000b800010c7983 */ /* 0x000ee20000100a00 */
        /* <DEDUP_REMOVED lines=23> */
[----:B------:R-:W4:Y:S01]  /*1b410*/  LDL.64 R20, [R1+0x3e0] ;  /* 0x0003e00001147983 */ /* 0x000f220000100a00 */
        /* <DEDUP_REMOVED lines=10> */
[----:B------:R-:W-:-:S04]  /*1b4c0*/  ISETP.NE.AND P0, PT, R36, RZ, PT ;  /* 0x000000ff2400720c */ /* 0x000fc80003f05270 */
[C---:B------:R-:W-:Y:S02]  /*1b4d0*/  ISETP.GT.AND P0, PT, R7.reuse, 0x21, !P0 ;  /* 0x000000210700780c */ /* 0x040fe40004704270 */
[C---:B------:R-:W-:Y:S02]  /*1b4e0*/  ISETP.GT.AND P1, PT, R7.reuse, 0x28, !P1 ;  /* 0x000000280700780c */ /* 0x040fe40004f24270 */
[C---:B------:R-:W-:Y:S02]  /*1b4f0*/  ISETP.LT.OR P0, PT, R6.reuse, 0x22, P0 ;  /* 0x000000220600780c */ /* 0x040fe40000701670 */
[----:B------:R-:W-:Y:S02]  /*1b500*/  ISETP.GT.AND P2, PT, R7, 0x29, !P2 ;  /* 0x000000290700780c */ /* 0x000fe40005744270 */
[----:B------:R-:W-:Y:S02]  /*1b510*/  ISETP.LT.OR P1, PT, R6, 0x29, P1 ;  /* 0x000000290600780c */ /* 0x000fe40000f21670 */
[----:B------:R-:W-:-:S02]  /*1b520*/  FSEL R171, R43, -INF , !P0 ;  /* 0xff8000002bab7808 */ /* 0x000fc40004000000 */
[C---:B------:R-:W-:Y:S02]  /*1b530*/  ISETP.GT.AND P3, PT, R7.reuse, 0x30, !P3 ;  /* 0x000000300700780c */ /* 0x040fe40005f64270 */
[----:B------:R-:W-:Y:S02]  /*1b540*/  ISETP.LT.OR P2, PT, R6, 0x2a, P2 ;  /* 0x0000002a0600780c */ /* 0x000fe40001741670 */
[----:B------:R-:W-:Y:S02]  /*1b550*/  FSEL R175, R46, -INF , !P1 ;  /* 0xff8000002eaf7808 */ /* 0x000fe40004800000 */
        /* <DEDUP_REMOVED lines=9> */
[----:B------:R-:W-:Y:S02]  /*1b5f0*/  ISETP.LT.OR P6, PT, R6, 0x3a, P6 ;  /* 0x0000003a0600780c */ /* 0x000fe400037c1670 */
[----:B------:R-:W-:Y:S02]  /*1b600*/  FSEL R183, R54, -INF , !P5 ;  /* 0xff80000036b77808 */ /* 0x000fe40006800000 */
[----:B------:R-:W-:Y:S02]  /*1b610*/  FSEL R185, R55, -INF , !P6 ;  /* 0xff80000037b97808 */ /* 0x000fe40007000000 */
[----:B----4-:R-:W-:-:S04]  /*1b620*/  FMNMX.FTZ R3, R57, R20, !PT ;  /* 0x0000001439037209 */ /* 0x010fc80007810000 */
        /* <DEDUP_REMOVED lines=32> */
[----:B------:R-:W4:Y:S04]  /*1b830*/  LDL R8, [R1+0x400] ;  /* 0x0004000001087983 */ /* 0x000f280000100800 */
[----:B------:R-:W-:Y:S04]  /*1b840*/  STL.64 [R1+0x3e0], R4 ;  /* 0x0003e00401007387 */ /* 0x000fe80000100a00 */
[----:B------:R-:W5:Y:S01]  /*1b850*/  LDL R14, [R1+0x3e4] ;  /* 0x0003e400010e7983 */ /* 0x000f620000100800 */
[----:B0-----:R-:W-:-:S05]  /*1b860*/  FMNMX.FTZ R3, R4, R3, !PT ;  /* 0x0000000304037209 */ /* 0x001fca0007810000 */
[----:B------:R-:W0:Y:S02]  /*1b870*/  SHFL.BFLY PT, R6, R3, 0x1, 0x1f ;  /* 0x0c201f0003067f89 */ /* 0x000e2400000e0000 */
[----:B0-----:R-:W-:-:S05]  /*1b880*/  FMNMX.FTZ R6, R3, R6, !PT ;  /* 0x0000000603067209 */ /* 0x001fca0007810000 */
[----:B------:R-:W-:Y:S04]  /*1b890*/  STL [R1+0x3e0], R6 ;  /* 0x0003e00601007387 */ /* 0x000fe80000100800 */
[----:B------:R-:W2:Y:S04]  /*1b8a0*/  LDL R9, [R1+0x3e0] ;  /* 0x0003e00001097983 */ /* 0x000ea80000100800 */
[----:B-----5:R-:W0:Y:S02]  /*1b8b0*/  SHFL.BFLY PT, R7, R14, 0x2, 0x1f ;  /* 0x0c401f000e077f89 */ /* 0x020e2400000e0000 */
[----:B0-----:R-:W-:-:S05]  /*1b8c0*/  FMNMX.FTZ R7, R7, R14, !PT ;  /* 0x0000000e07077209 */ /* 0x001fca0007810000 */
[----:B------:R-:W0:Y:S01]  /*1b8d0*/  SHFL.BFLY PT, R4, R7, 0x1, 0x1f ;  /* 0x0c201f0007047f89 */ /* 0x000e2200000e0000 */
[----:B--2---:R-:W-:Y:S02]  /*1b8e0*/  FSETP.NEU.FTZ.AND P0, PT, R9, -INF , PT ;  /* 0xff8000000900780b */ /* 0x004fe40003f1d000 */
[----:B0-----:R-:W-:Y:S02]  /*1b8f0*/  FMNMX.FTZ R4, R7, R4, !PT ;  /* 0x0000000407047209 */ /* 0x001fe40007810000 */
[----:B------:R-:W-:Y:S02]  /*1b900*/  FSEL R3, R9, RZ, P0 ;  /* 0x000000ff09037208 */ /* 0x000fe40000000000 */
[----:B------:R-:W-:-:S04]  /*1b910*/  FSETP.NEU.FTZ.AND P0, PT, R4, -INF , PT ;  /* 0xff8000000400780b */ /* 0x000fc80003f1d000 */
[----:B------:R-:W-:Y:S01]  /*1b920*/  FSEL R6, R4, RZ, P0 ;  /* 0x000000ff04067208 */ /* 0x000fe20000000000 */
[----:B------:R-:W-:-:S04]  /*1b930*/  FADD.FTZ R3, R20, -R3 ;  /* 0x8000000314037221 */ /* 0x000fc80000010000 */
[----:B------:R-:W-:Y:S01]  /*1b940*/  FADD.FTZ R21, R21, -R6 ;  /* 0x8000000615157221 */ /* 0x000fe20000010000 */
[----:B----4-:R-:W-:-:S03]  /*1b950*/  FMUL.FTZ R3, R3, R8 ;  /* 0x0000000803037220 */ /* 0x010fc60000410000 */
[----:B------:R-:W-:Y:S01]  /*1b960*/  FMUL.FTZ R21, R8, R21 ;  /* 0x0000001508157220 */ /* 0x000fe20000410000 */
[----:B------:R-:W0:Y:S08]  /*1b970*/  MUFU.EX2 R150, R3 ;  /* 0x0000000300967308 */ /* 0x000e300000000800 */
[----:B------:R-:W1:Y:S01]  /*1b980*/  MUFU.EX2 R151, R21 ;  /* 0x0000001500977308 */ /* 0x000e620000000800 */
[----:B------:R2:W-:Y:S01]  /*1b990*/  STL [R1+0x3e4], R4 ;  /* 0x0003e40401007387 */ /* 0x0005e20000100800 */
[----:B0-----:R-:W-:Y:S01]  /*1b9a0*/  FMUL.FTZ R10, R150, R10 ;  /* 0x0000000a960a7220 */ /* 0x001fe20000410000 */
[----:B-1----:R-:W-:-:S05]  /*1b9b0*/  FMUL.FTZ R11, R11, R151 ;  /* 0x000000970b0b7220 */ /* 0x002fca0000410000 */
[----:B------:R2:W-:Y:S04]  /*1b9c0*/  STL.64 [R1+0x3f0], R10 ;  /* 0x0003f00a01007387 */ /* 0x0005e80000100a00 */
[----:B---3--:R-:W3:Y:S01]  /*1b9d0*/  LD.E R5, desc[UR36][R12.64+0x4] ;  /* 0x000004240c057980 */ /* 0x008ee2000c101900 */
        /* <DEDUP_REMOVED lines=12> */
.L_x_6413:
[----:B------:R-:W-:Y:S05]  /*1baa0*/  BSYNC B0 ;  /* 0x0000000000007941 */ /* 0x000fea0003800000 */
.L_x_6412:
        /* <DEDUP_REMOVED lines=9> */
.L_x_6415:
[----:B------:R-:W-:Y:S05]  /*1bb40*/  BSYNC B0 ;  /* 0x0000000000007941 */ /* 0x000fea0003800000 */
.L_x_6414:
        /* <DEDUP_REMOVED lines=95> */
[-C--:B------:R-:W-:Y:S01]  /*1c140*/  FFMA.FTZ R15, R15, R187.reuse, -R12 ;  /* 0x000000bb0f0f7223 */ /* 0x080fe2000001080c */
[----:B------:R-:W-:-:S06]  /*1c150*/  FFMA.FTZ R157, R159, R187, -R170 ;  /* 0x000000bb9f9d7223 */ /* 0x000fcc00000108aa */
        /* <DEDUP_REMOVED lines=119> */
[----:B------:R-:W4:Y:S04]  /*1c8d0*/  LD.E.64 R168, desc[UR36][R168.64] ;  /* 0x00000024a8a87980 */ /* 0x000f28000c101b00 */
[----:B------:R-:W-:Y:S04]  /*1c8e0*/  STL.64 [R1+0x1d0], R146 ;  /* 0x0001d09201007387 */ /* 0x000fe80000100a00 */
[----:B------:R0:W-:Y:S04]  /*1c8f0*/  STL.64 [R1+0x1f0], R6 ;  /* 0x0001f00601007387 */ /* 0x0001e80000100a00 */
[----:B------:R-:W-:Y:S01]  /*1c900*/  STL.64 [R1+0x2c8], R110 ;  /* 0x0002c86e01007387 */ /* 0x000fe20000100a00 */
[C---:B------:R-:W-:Y:S01]  /*1c910*/  FMUL.FTZ R54, R150.reuse, R54 ;  /* 0x0000003696367220 */ /* 0x040fe20000410000 */
[C---:B--2---:R-:W-:Y:S01]  /*1c920*/  FMUL.FTZ R57, R150.reuse, R57 ;  /* 0x0000003996397220 */ /* 0x044fe20000410000 */
[C---:B------:R-:W-:Y:S01]  /*1c930*/  FMUL.FTZ R56, R150.reuse, R56 ;  /* 0x0000003896387220 */ /* 0x040fe20000410000 */
[C---:B------:R-:W-:Y:S01]  /*1c940*/  FMUL.FTZ R59, R150.reuse, R59 ;  /* 0x0000003b963b7220 */ /* 0x040fe20000410000 */
[C---:B------:R-:W-:Y:S01]  /*1c950*/  FMUL.FTZ R58, R150.reuse, R58 ;  /* 0x0000003a963a7220 */ /* 0x040fe20000410000 */
[C---:B------:R-:W-:Y:S01]  /*1c960*/  FMUL.FTZ R61, R150.reuse, R61 ;  /* 0x0000003d963d7220 */ /* 0x040fe20000410000 */
[C---:B------:R-:W-:Y:S01]  /*1c970*/  FMUL.FTZ R60, R150.reuse, R60 ;  /* 0x0000003c963c7220 */ /* 0x040fe20000410000 */
[----:B0-----:R-:W2:Y:S04]  /*1c980*/  LDL R6, [R1+0x1d0] ;  /* 0x0001d00001067983 */ /* 0x001ea80000100800 */
        /* <DEDUP_REMOVED lines=157> */
[----:B--2---:R-:W2:Y:S04]  /*1d360*/  LDL R112, [R1+0x218] ;  /* 0x0002180001707983 */ /* 0x004ea80000100800 */
[----:B------:R-:W2:Y:S04]  /*1d370*/  LDL R114, [R1+0x21c] ;  /* 0x00021c0001727983 */ /* 0x000ea80000100800 */
[----:B------:R-:W2:Y:S04]  /*1d380*/  LDL R32, [R1+0x220] ;  /* 0x0002200001207983 */ /* 0x000ea80000100800 */
[----:B------:R-:W2:Y:S04]  /*1d390*/  LDL R116, [R1+0x224] ;  /* 0x0002240001747983 */ /* 0x000ea80000100800 */
        /* <DEDUP_REMOVED lines=716> */
.L_x_6417:
[----:B------:R-:W-:Y:S05]  /*20060*/  BSYNC B0 ;  /* 0x0000000000007941 */ /* 0x000fea0003800000 */
.L_x_6416:
[----:B------:R-:W2:Y:S04]  /*20070*/  LDL.64 R6, [R1+0x48] ;  /* 0x0000480001067983 */ /* 0x000ea80000100a00 */
[----:B------:R-:W3:Y:S01]  /*20080*/  LDL R4, [R1+0x34] ;  /* 0x0000340001047983 */ /* 0x000ee20000100800 */
[----:B------:R-:W-:-:S04]  /*20090*/  UISETP.LT.AND UP0, UPT, URZ, UR42, UPT ;  /* 0x0000002a3f00728c */ /* 0x000fc8000bf01270 */
[----:B------:R-:W-:-:S06]  /*200a0*/  USEL UR4, URZ, UR42, !UP0 ;  /* 0x0000002a3f047287 */ /* 0x000fcc000c000000 */
[C---:B------:R-:W-:Y:S01]  /*200b0*/  ISETP.GT.AND P0, PT, R0.reuse, UR4, PT ;  /* 0x0000000400007c0c */ /* 0x040fe2000bf04270 */
[----:B------:R-:W-:Y:S01]  /*200c0*/  VIADD R0, R0, 0xffffffff ;  /* 0xffffffff00007836 */ /* 0x000fe20000000000 */
[----:B--2---:R-:W-:-:S05]  /*200d0*/  MOV R6, R6 ;  /* 0x0000000600067202 */ /* 0x004fca0000000f00 */
[----:B-----5:R-:W-:-:S05]  /*200e0*/  IMAD R3, R3, 0x8, R6 ;  /* 0x0000000803037824 */ /* 0x020fca00078e0206 */
[----:B---3--:R-:W-:-:S04]  /*200f0*/  PRMT R3, R4, 0x654, R3 ;  /* 0x0000065404037816 */ /* 0x008fc80000000003 */
[----:B------:R1:W-:Y:S01]  /*20100*/  SYNCS.ARRIVE.TRANS64.RED.A1T0 RZ, [R3+URZ], RZ ;  /* 0x000000ff03ff79a7 */ /* 0x0003e2000810043f */
[----:B------:R-:W-:Y:S05]  /*20110*/  @P0 BRA `(.L_x_6418) ;  /* 0xffffff84000c0947 */ /* 0x000fea000383ffff */
.L_x_6385:
        /* <DEDUP_REMOVED lines=330> */
.L_x_6302:
[----:B0-----:R-:W0:Y:S01]  /*215c0*/  S2R R7, SR_CgaCtaId ;  /* 0x0000000000077919 */ /* 0x001e220000008800 */
[----:B------:R-:W-:Y:S01]  /*215d0*/  MOV R0, 0x400 ;  /* 0x0000040000007802 */ /* 0x000fe20000000f00 */
[----:B------:R-:W-:Y:S01]  /*215e0*/  BSSY B0, `(.L_x_6419) ;  /* 0x000031b000007945 */ /* 0x000fe20003800000 */
[----:B------:R-:W-:Y:S02]  /*215f0*/  BAR.SYNC.DEFER_BLOCKING 0x5, 0x180 ;  /* 0x0146000000007b1d */ /* 0x000fe40000010000 */
[----:B0-----:R-:W-:-:S04]  /*21600*/  LEA R0, R7, R0, 0x18 ;  /* 0x0000000007007211 */ /* 0x001fc800078ec0ff */
[----:B------:R-:W-:Y:S02]  /*21610*/  R2UR UR46, R0 ;  /* 0x00000000002e72ca */ /* 0x000fe400000e0000 */
[----:B------:R-:W-:-:S04]  /*21620*/  PRMT R0, R3, 0x9910, RZ ;  /* 0x0000991003007816 */ /* 0x000fc800000000ff */
[----:B------:R-:W-:-:S07]  /*21630*/  ISETP.NE.AND P0, PT, R0, RZ, PT ;  /* 0x000000ff0000720c */ /* 0x000fce0003f05270 */
[----:B------:R-:W0:Y:S02]  /*21640*/  LDS.128 R8, [UR46+0x388d0] ;  /* 0x0388d02eff087984 */ /* 0x000e240008000c00 */
[----:B0-----:R-:W-:Y:S02]  /*21650*/  R2UR UR5, R9 ;  /* 0x00000000090572ca */ /* 0x001fe400000e0000 */
[----:B------:R-:W-:Y:S02]  /*21660*/  R2UR UR7, R10 ;  /* 0x000000000a0772ca */ /* 0x000fe400000e0000 */
[----:B------:R-:W-:Y:S01]  /*21670*/  R2UR UR6, R11 ;  /* 0x000000000b0672ca */ /* 0x000fe200000e0000 */
[----:B------:R-:W-:Y:S06]  /*21680*/  BAR.ARV 0x4, 0x180 ;  /* 0x0106000000007b1d */ /* 0x000fec0000002000 */
[----:B------:R-:W-:Y:S08]  /*21690*/  @!P0 BRA `(.L_x_6420) ;  /* 0x0000002000ac8947 */ /* 0x000ff00003800000 */
[----:B------:R-:W2:Y:S04]  /*216a0*/  LDL.128 R140, [R1+0x1d0] ;  /* 0x0001d000018c7983 */ /* 0x000ea80000100c00 */
[----:B------:R-:W3:Y:S04]  /*216b0*/  LDL.128 R132, [R1+0x1f0] ;  /* 0x0001f00001847983 */ /* 0x000ee80000100c00 */
[----:B------:R-:W4:Y:S04]  /*216c0*/  LDL.128 R136, [R1+0x1e0] ;  /* 0x0001e00001887983 */ /* 0x000f280000100c00 */
        /* <DEDUP_REMOVED lines=28> */
[----:B------:R-:W4:Y:S01]  /*21890*/  LDL.128 R8, [R1+0x3c0] ;  /* 0x0003c00001087983 */ /* 0x000f220000100c00 */
[----:B------:R-:W-:Y:S01]  /*218a0*/  IADD3 R5, P1, R16, 0x20, RZ ;  /* 0x0000002010057810 */ /* 0x000fe20007f3e0ff */
[----:B------:R-:W-:-:S03]  /*218b0*/  ULDC.64 UR8, c[0x0][0xd00] ;  /* 0x0003400000087ab9 */ /* 0x000fc60000000a00 */
[----:B------:R-:W-:Y:S02]  /*218c0*/  LOP3.LUT R4, R5, 0x380, RZ, 0xc0, !PT ;  /* 0x0000038005047812 */ /* 0x000fe400078ec0ff */
[----:B------:R-:W-:Y:S02]  /*218d0*/  IADD3 R145, P0, R16, 0x40, RZ ;  /* 0x0000004010917810 */ /* 0x000fe40007f1e0ff */
[----:B------:R-:W-:Y:S02]  /*218e0*/  SHF.R.U64 R4, R4, 0x3, RZ ;  /* 0x0000000304047819 */ /* 0x000fe400000012ff */
[C---:B------:R-:W-:Y:S02]  /*218f0*/  IADD3 R147, P4, R16.reuse, 0x60, RZ ;  /* 0x0000006010937810 */ /* 0x040fe40007f9e0ff */
[C---:B------:R-:W-:Y:S02]  /*21900*/  IADD3 R149, P3, R16.reuse, 0x2000, RZ ;  /* 0x0000200010957810 */ /* 0x040fe40007f7e0ff */
[----:B------:R-:W-:-:S02]  /*21910*/  IADD3 R151, P6, R16, 0x2020, RZ ;  /* 0x0000202010977810 */ /* 0x000fc40007fde0ff */
[----:B------:R-:W-:Y:S02]  /*21920*/  LOP3.LUT R144, R145, 0x380, RZ, 0xc0, !PT ;  /* 0x0000038091907812 */ /* 0x000fe400078ec0ff */
[----:B------:R-:W-:Y:S01]  /*21930*/  LOP3.LUT R4, R4, R5, RZ, 0x3c, !PT ;  /* 0x0000000504047212 */ /* 0x000fe200078e3cff */
[----:B------:R-:W-:Y:S01]  /*21940*/  IMAD.X R5, RZ, RZ, R17, P1 ;  /* 0x000000ffff057224 */ /* 0x000fe200008e0611 */
[C---:B------:R-:W-:Y:S02]  /*21950*/  IADD3 R153, P5, R16.reuse, 0x2040, RZ ;  /* 0x0000204010997810 */ /* 0x040fe40007fbe0ff */
[----:B------:R-:W-:Y:S02]  /*21960*/  LOP3.LUT R146, R147, 0x380, RZ, 0xc0, !PT ;  /* 0x0000038093927812 */ /* 0x000fe400078ec0ff */
[----:B------:R-:W-:Y:S02]  /*21970*/  IADD3 R155, P2, R16, 0x2060, RZ ;  /* 0x00002060109b7810 */ /* 0x000fe40007f5e0ff */
[----:B------:R-:W-:-:S02]  /*21980*/  LOP3.LUT R148, R149, 0x380, RZ, 0xc0, !PT ;  /* 0x0000038095947812 */ /* 0x000fc400078ec0ff */
[----:B------:R-:W-:Y:S02]  /*21990*/  IADD3 R157, P1, R16, 0x4000, RZ ;  /* 0x00004000109d7810 */ /* 0x000fe40007f3e0ff */
[----:B------:R-:W-:Y:S02]  /*219a0*/  LOP3.LUT R150, R151, 0x380, RZ, 0xc0, !PT ;  /* 0x0000038097967812 */ /* 0x000fe400078ec0ff */
[----:B------:R-:W-:Y:S02]  /*219b0*/  SHF.R.U64 R144, R144, 0x3, RZ ;  /* 0x0000000390907819 */ /* 0x000fe400000012ff */
[----:B------:R-:W-:Y:S02]  /*219c0*/  LOP3.LUT R152, R153, 0x380, RZ, 0xc0, !PT ;  /* 0x0000038099987812 */ /* 0x000fe400078ec0ff */
[----:B------:R-:W-:Y:S02]  /*219d0*/  SHF.R.U64 R146, R146, 0x3, RZ ;  /* 0x0000000392927819 */ /* 0x000fe400000012ff */
[----:B------:R-:W-:-:S02]  /*219e0*/  LOP3.LUT R154, R155, 0x380, RZ, 0xc0, !PT ;  /* 0x000003809b9a7812 */ /* 0x000fc400078ec0ff */
[----:B------:R-:W-:Y:S02]  /*219f0*/  LOP3.LUT R165, R16, 0x380, RZ, 0xc0, !PT ;  /* 0x0000038010a57812 */ /* 0x000fe400078ec0ff */
[----:B------:R-:W-:Y:S02]  /*21a00*/  SHF.R.U64 R148, R148, 0x3, RZ ;  /* 0x0000000394947819 */ /* 0x000fe400000012ff */
[----:B------:R-:W-:Y:S02]  /*21a10*/  LOP3.LUT R156, R157, 0x380, RZ, 0xc0, !PT ;  /* 0x000003809d9c7812 */ /* 0x000fe400078ec0ff */
[----:B------:R-:W-:Y:S02]  /*21a20*/  SHF.R.U64 R150, R150, 0x3, RZ ;  /* 0x0000000396967819 */ /* 0x000fe400000012ff */
[----:B------:R-:W-:Y:S01]  /*21a30*/  LOP3.LUT R144, R144, R145, RZ, 0x3c, !PT ;  /* 0x0000009190907212 */ /* 0x000fe200078e3cff */
[----:B------:R-:W-:Y:S01]  /*21a40*/  IMAD.X R145, RZ, RZ, R17, P0 ;  /* 0x000000ffff917224 */ /* 0x000fe200000e0611 */
[----:B------:R-:W-:-:S02]  /*21a50*/  SHF.R.U64 R152, R152, 0x3, RZ ;  /* 0x0000000398987819 */ /* 0x000fc400000012ff */
[----:B------:R-:W-:Y:S01]  /*21a60*/  LOP3.LUT R146, R146, R147, RZ, 0x3c, !PT ;  /* 0x0000009392927212 */ /* 0x000fe200078e3cff */
[--C-:B------:R-:W-:Y:S01]  /*21a70*/  IMAD.X R147, RZ, RZ, R17.reuse, P4 ;  /* 0x000000ffff937224 */ /* 0x100fe200020e0611 */
[----:B------:R-:W-:Y:S02]  /*21a80*/  SHF.R.U64 R154, R154, 0x3, RZ ;  /* 0x000000039a9a7819 */ /* 0x000fe400000012ff */
[----:B------:R-:W-:Y:S02]  /*21a90*/  SHF.R.U64 R165, R165, 0x3, RZ ;  /* 0x00000003a5a57819 */ /* 0x000fe400000012ff */
[----:B------:R-:W-:Y:S01]  /*21aa0*/  LOP3.LUT R148, R148, R149, RZ, 0x3c, !PT ;  /* 0x0000009594947212 */ /* 0x000fe200078e3cff */
[----:B------:R-:W-:Y:S01]  /*21ab0*/  IMAD.X R149, RZ, RZ, R17, P3 ;  /* 0x000000ffff957224 */ /* 0x000fe200018e0611 */
[----:B------:R-:W-:Y:S02]  /*21ac0*/  IADD3 R159, P0, R16, 0x4020, RZ ;  /* 0x00004020109f7810 */ /* 0x000fe40007f1e0ff */
        /* <DEDUP_REMOVED lines=8> */
[----:B------:R-:W-:Y:S01]  /*21b50*/  IMAD.X R155, RZ, RZ, R17, P2 ;  /* 0x000000ffff9b7224 */ /* 0x000fe200010e0611 */
[----:B------:R-:W-:-:S02]  /*21b60*/  IADD3 R167, P6, R16, 0x6000, RZ ;  /* 0x0000600010a77810 */ /* 0x000fc40007fde0ff */
[----:B------:R-:W-:Y:S01]  /*21b70*/  LOP3.LUT R164, R165, R16, RZ, 0x3c, !PT ;  /* 0x00000010a5a47212 */ /* 0x000fe200078e3cff */
[--C-:B------:R-:W-:Y:S01]  /*21b80*/  IMAD.MOV.U32 R165, RZ, RZ, R17.reuse ;  /* 0x000000ffffa57224 */ /* 0x100fe200078e0011 */
[----:B------:R-:W-:Y:S02]  /*21b90*/  LOP3.LUT R158, R159, 0x380, RZ, 0xc0, !PT ;  /* 0x000003809f9e7812 */ /* 0x000fe400078ec0ff */
[----:B------:R-:W-:Y:S01]  /*21ba0*/  LOP3.LUT R156, R156, R157, RZ, 0x3c, !PT ;  /* 0x0000009d9c9c7212 */ /* 0x000fe200078e3cff */
[----:B------:R-:W-:Y:S01]  /*21bb0*/  IMAD.X R157, RZ, RZ, R17, P1 ;  /* 0x000000ffff9d7224 */ /* 0x000fe200008e0611 */
[C---:B------:R-:W-:Y:S02]  /*21bc0*/  IADD3 R169, P5, R16.reuse, 0x6020, RZ ;  /* 0x0000602010a97810 */ /* 0x040fe40007fbe0ff */
[----:B------:R-:W-:Y:S02]  /*21bd0*/  LOP3.LUT R160, R161, 0x380, RZ, 0xc0, !PT ;  /* 0x00000380a1a07812 */ /* 0x000fe400078ec0ff */
[----:B------:R-:W-:-:S02]  /*21be0*/  IADD3 R171, P2, R16, 0x6040, RZ ;  /* 0x0000604010ab7810 */ /* 0x000fc40007f5e0ff */
[----:B------:R-:W-:Y:S02]  /*21bf0*/  LOP3.LUT R162, R163, 0x380, RZ, 0xc0, !PT ;  /* 0x00000380a3a27812 */ /* 0x000fe400078ec0ff */
[----:B------:R-:W-:Y:S02]  /*21c00*/  IADD3 R21, P1, R16, 0x6060, RZ ;  /* 0x0000606010157810 */ /* 0x000fe40007f3e0ff */
[----:B------:R-:W-:Y:S02]  /*21c10*/  LOP3.LUT R166, R167, 0x380, RZ, 0xc0, !PT ;  /* 0x00000380a7a67812 */ /* 0x000fe400078ec0ff */
[----:B------:R-:W-:Y:S02]  /*21c20*/  SHF.R.U64 R158, R158, 0x3, RZ ;  /* 0x000000039e9e7819 */ /* 0x000fe400000012ff */
[----:B------:R-:W-:Y:S02]  /*21c30*/  LOP3.LUT R168, R169, 0x380, RZ, 0xc0, !PT ;  /* 0x00000380a9a87812 */ /* 0x000fe400078ec0ff */
[----:B------:R-:W-:-:S02]  /*21c40*/  SHF.R.U64 R160, R160, 0x3, RZ ;  /* 0x00000003a0a07819 */ /* 0x000fc400000012ff */
[----:B------:R-:W-:Y:S02]  /*21c50*/  LOP3.LUT R170, R171, 0x380, RZ, 0xc0, !PT ;  /* 0x00000380abaa7812 */ /* 0x000fe400078ec0ff */
[----:B------:R-:W-:Y:S02]  /*21c60*/  MOV R164, R164 ;  /* 0x000000a400a47202 */ /* 0x000fe40000000f00 */
[----:B------:R-:W-:Y:S02]  /*21c70*/  SHF.R.U64 R162, R162, 0x3, RZ ;  /* 0x00000003a2a27819 */ /* 0x000fe400000012ff */
[----:B------:R-:W-:Y:S02]  /*21c80*/  LOP3.LUT R20, R21, 0x380, RZ, 0xc0, !PT ;  /* 0x0000038015147812 */ /* 0x000fe400078ec0ff */
[----:B------:R-:W-:Y:S02]  /*21c90*/  MOV R4, R4 ;  /* 0x0000000400047202 */ /* 0x000fe40000000f00 */
[----:B------:R-:W-:-:S02]  /*21ca0*/  SHF.R.U64 R166, R166, 0x3, RZ ;  /* 0x00000003a6a67819 */ /* 0x000fc400000012ff */
[----:B------:R-:W-:Y:S02]  /*21cb0*/  MOV R144, R144 ;  /* 0x0000009000907202 */ /* 0x000fe40000000f00 */
[----:B------:R-:W-:Y:S01]  /*21cc0*/  LOP3.LUT R158, R158, R159, RZ, 0x3c, !PT ;  /* 0x0000009f9e9e7212 */ /* 0x000fe200078e3cff */
[--C-:B------:R-:W-:Y:S01]  /*21cd0*/  IMAD.X R159, RZ, RZ, R17.reuse, P0 ;  /* 0x000000ffff9f7224 */ /* 0x100fe200000e0611 */
[----:B------:R-:W-:Y:S02]  /*21ce0*/  SHF.R.U64 R168, R168, 0x3, RZ ;  /* 0x00000003a8a87819 */ /* 0x000fe400000012ff */
[----:B------:R-:W-:Y:S02]  /*21cf0*/  MOV R146, R146 ;  /* 0x0000009200927202 */ /* 0x000fe40000000f00 */
[----:B------:R-:W-:Y:S01]  /*21d00*/  LOP3.LUT R160, R160, R161, RZ, 0x3c, !PT ;  /* 0x000000a1a0a07212 */ /* 0x000fe200078e3cff */
[----:B------:R-:W-:Y:S01]  /*21d10*/  IMAD.X R161, RZ, RZ, R17, P4 ;  /* 0x000000ffffa17224 */ /* 0x000fe200020e0611 */
[----:B------:R-:W-:-:S02]  /*21d20*/  SHF.R.U64 R170, R170, 0x3, RZ ;  /* 0x00000003aaaa7819 */ /* 0x000fc400000012ff */
[----:B------:R-:W-:Y:S02]  /*21d30*/  MOV R148, R148 ;  /* 0x0000009400947202 */ /* 0x000fe40000000f00 */
[----:B------:R-:W-:Y:S01]  /*21d40*/  LOP3.LUT R162, R162, R163, RZ, 0x3c, !PT ;  /* 0x000000a3a2a27212 */ /* 0x000fe200078e3cff */
[--C-:B------:R-:W-:Y:S01]  /*21d50*/  IMAD.X R163, RZ, RZ, R17.reuse, P3 ;  /* 0x000000ffffa37224 */ /* 0x100fe200018e0611 */
[----:B------:R-:W-:Y:S02]  /*21d60*/  SHF.R.U64 R20, R20, 0x3, RZ ;  /* 0x0000000314147819 */ /* 0x000fe400000012ff */
[----:B------:R-:W-:Y:S02]  /*21d70*/  MOV R150, R150 ;  /* 0x0000009600967202 */ /* 0x000fe40000000f00 */
[----:B------:R-:W-:Y:S01]  /*21d80*/  LOP3.LUT R166, R166, R167, RZ, 0x3c, !PT ;  /* 0x000000a7a6a67212 */ /* 0x000fe200078e3cff */
[--C-:B------:R-:W-:Y:S01]  /*21d90*/  IMAD.X R167, RZ, RZ, R17.reuse, P6 ;  /* 0x000000ffffa77224 */ /* 0x100fe200030e0611 */
[----:B------:R-:W-:Y:S01]  /*21da0*/  MOV R152, R152 ;  /* 0x0000009800987202 */ /* 0x000fe20000000f00 */
[----:B------:R-:W-:Y:S01]  /*21db0*/  UISETP.NE.U32.AND UP0, UPT, UR8, URZ, UPT ;  /* 0x0000003f0800728c */ /* 0x000fe2000bf05070 */
[----:B------:R-:W-:Y:S01]  /*21dc0*/  LOP3.LUT R168, R168, R169, RZ, 0x3c, !PT ;  /* 0x000000a9a8a87212 */ /* 0x000fe200078e3cff */
[----:B------:R-:W-:Y:S01]  /*21dd0*/  IMAD.X R169, RZ, RZ, R17, P5 ;  /* 0x000000ffffa97224 */ /* 0x000fe200028e0611 */
[----:B------:R-:W-:-:S02]  /*21de0*/  MOV R154, R154 ;  /* 0x0000009a009a7202 */ /* 0x000fc40000000f00 */
[----:B------:R-:W-:Y:S01]  /*21df0*/  LOP3.LUT R170, R170, R171, RZ, 0x3c, !PT ;  /* 0x000000abaaaa7212 */ /* 0x000fe200078e3cff */
[--C-:B------:R-:W-:Y:S01]  /*21e00*/  IMAD.X R171, RZ, RZ, R17.reuse, P2 ;  /* 0x000000ffffab7224 */ /* 0x100fe200010e0611 */
[----:B------:R-:W-:Y:S02]  /*21e10*/  MOV R156, R156 ;  /* 0x0000009c009c7202 */ /* 0x000fe40000000f00 */
[----:B------:R-:W-:Y:S01]  /*21e20*/  LOP3.LUT R20, R20, R21, RZ, 0x3c, !PT ;  /* 0x0000001514147212 */ /* 0x000fe200078e3cff */
[----:B------:R-:W-:Y:S01]  /*21e30*/  IMAD.X R21, RZ, RZ, R17, P1 ;  /* 0x000000ffff157224 */ /* 0x000fe200008e0611 */
[----:B------:R-:W-:Y:S02]  /*21e40*/  MOV R158, R158 ;  /* 0x0000009e009e7202 */ /* 0x000fe40000000f00 */
[----:B------:R-:W-:Y:S01]  /*21e50*/  MOV R160, R160 ;  /* 0x000000a000a07202 */ /* 0x000fe20000000f00 */
[----:B------:R-:W-:Y:S01]  /*21e60*/  UISETP.NE.AND.EX UP0, UPT, UR9, URZ, UPT, UP0 ;  /* 0x0000003f0900728c */ /* 0x000fe2000bf05300 */
[----:B------:R-:W-:-:S02]  /*21e70*/  MOV R162, R162 ;  /* 0x000000a200a27202 */ /* 0x000fc40000000f00 */
[----:B------:R-:W-:Y:S01]  /*21e80*/  MOV R166, R166 ;  /* 0x000000a600a67202 */ /* 0x000fe20000000f00 */
[----:B------:R-:W-:Y:S01]  /*21e90*/  ULDC.64 UR8, c[0x0][0xd00] ;  /* 0x0003400000087ab9 */ /* 0x000fe20000000a00 */
[----:B------:R-:W-:Y:S01]  /*21ea0*/  MOV R168, R168 ;  /* 0x000000a800a87202 */ /* 0x000fe20000000f00 */
[----:B------:R-:W-:Y:S01]  /*21eb0*/  UIMAD.WIDE UR8, UR59, 0x4, UR8 ;  /* 0x000000043b0878a5 */ /* 0x000fe2000f8e0208 */
[----:B------:R-:W-:Y:S02]  /*21ec0*/  MOV R170, R170 ;  /* 0x000000aa00aa7202 */ /* 0x000fe40000000f00 */
[----:B------:R-:W-:Y:S02]  /*21ed0*/  MOV R20, R20 ;  /* 0x0000001400147202 */ /* 0x000fe40000000f00 */
[----:B--2---:R-:W-:Y:S02]  /*21ee0*/  F2FP.F16.F32.PACK_AB R140, R141, R140 ;  /* 0x0000008c8d8c723e */ /* 0x004fe400000000ff */
[----:B------:R-:W-:-:S02]  /*21ef0*/  F2FP.F16.F32.PACK_AB R141, R143, R142 ;  /* 0x0000008e8f8d723e */ /* 0x000fc400000000ff */
[----:B---3--:R-:W-:Y:S02]  /*21f00*/  F2FP.F16.F32.PACK_AB R132, R133, R132 ;  /* 0x000000848584723e */ /* 0x008fe400000000ff */
[----:B------:R-:W-:Y:S02]  /*21f10*/  F2FP.F16.F32.PACK_AB R133, R135, R134 ;  /* 0x000000868785723e */ /* 0x000fe400000000ff */
[----:B----4-:R-:W-:Y:S02]  /*21f20*/  F2FP.F16.F32.PACK_AB R142, R137, R136 ;  /* 0x00000088898e723e */ /* 0x010fe400000000ff */
[----:B------:R-:W-:Y:S01]  /*21f30*/  F2FP.F16.F32.PACK_AB R143, R139, R138 ;  /* 0x0000008a8b8f723e */ /* 0x000fe200000000ff */
        /* <DEDUP_REMOVED lines=14> */
[----:B------:R-:W-:Y:S01]  /*22020*/  STSM.16.M88.4 [R164], R140 ;  /* 0x0000008ca4007844 */ /* 0x000fe20000000200 */
        /* <DEDUP_REMOVED lines=52> */
[----:B------:R-:W-:Y:S01]  /*22370*/  F2FP.F16.F32.PACK_AB R31, R27, R26 ;  /* 0x0000001a1b1f723e */ /* 0x000fe200000000ff */
[----:B------:R-:W-:Y:S01]  /*22380*/  STSM.16.M88.4 [R162], R52 ;  /* 0x00000034a2007844 */ /* 0x000fe20000000200 */
[----:B------:R-:W-:-:S02]  /*22390*/  F2FP.F16.F32.PACK_AB R14, R9, R8 ;  /* 0x00000008090e723e */ /* 0x000fc400000000ff */
[----:B------:R-:W-:Y:S01]  /*223a0*/  F2FP.F16.F32.PACK_AB R15, R11, R10 ;  /* 0x0000000a0b0f723e */ /* 0x000fe200000000ff */
[----:B------:R-:W-:Y:S01]  /*223b0*/  STSM.16.M88.4 [R166], R44 ;  /* 0x0000002ca6007844 */ /* 0x000fe20000000200 */
[----:B------:R-:W-:-:S03]  /*223c0*/  IMAD.U32 R8, RZ, RZ, UR8 ;  /* 0x00000008ff087e24 */ /* 0x000fc6000f8e00ff */
[----:B------:R-:W-:Y:S01]  /*223d0*/  STSM.16.M88.4 [R168], R36 ;  /* 0x00000024a8007844 */ /* 0x000fe20000000200 */
[----:B------:R-:W-:Y:S01]  /*223e0*/  IMAD.U32 R9, RZ, RZ, UR9 ;  /* 0x00000009ff097e24 */ /* 0x000fe2000f8e00ff */
[----:B------:R-:W-:Y:S02]  /*223f0*/  ULDC.64 UR8, c[0x0][0xd08] ;  /* 0x0003420000087ab9 */ /* 0x000fe40000000a00 */
[----:B------:R-:W-:Y:S04]  /*22400*/  STSM.16.M88.4 [R170], R28 ;  /* 0x0000001caa007844 */ /* 0x000fe80000000200 */
[----:B------:R0:W-:Y:S01]  /*22410*/  STSM.16.M88.4 [R20], R12 ;  /* 0x0000000c14007844 */ /* 0x0001e20000000200 */
[----:B------:R-:W-:-:S04]  /*22420*/  UISETP.NE.U32.AND UP1, UPT, UR8, URZ, UPT ;  /* 0x0000003f0800728c */ /* 0x000fc8000bf25070 */
[----:B------:R-:W-:Y:S01]  /*22430*/  UISETP.NE.AND.EX UP1, UPT, UR9, URZ, UPT, UP1 ;  /* 0x0000003f0900728c */ /* 0x000fe2000bf25310 */
[----:B------:R-:W-:Y:S01]  /*22440*/  BAR.SYNC.DEFER_BLOCKING 0x1, 0x100 ;  /* 0x0044000000007b1d */ /* 0x000fe20000010000 */
[----:B------:R-:W-:-:S04]  /*22450*/  PLOP3.LUT P0, PT, PT, PT, UP0, 0x80, 0x0 ;  /* 0x000000000000781c */ /* 0x000fc80003f0f008 */
[----:B------:R-:W-:-:S05]  /*22460*/  PLOP3.LUT P6, PT, PT, PT, UP1, 0x80, 0x0 ;  /* 0x000000000000781c */ /* 0x000fca0003fcf018 */
[----:B------:R-:W-:Y:S02]  /*22470*/  @UP1 ULDC.64 UR8, c[0x0][0xd08] ;  /* 0x0003420000081ab9 */ /* 0x000fe40000000a00 */
[----:B------:R-:W-:Y:S01]  /*22480*/  @UP1 UIMAD.WIDE UR8, UR59, 0x4, UR8 ;  /* 0x000000043b0818a5 */ /* 0x000fe2000f8e0208 */
[----:B------:R-:W-:Y:S02]  /*22490*/  ULDC UR4, c[0x0][0xb88] ;  /* 0x0002e20000047ab9 */ /* 0x000fe40000000800 */
[----:B------:R-:W-:-:S03]  /*224a0*/  IMAD.U32 R6, RZ, RZ, UR4 ;  /* 0x00000004ff067e24 */ /* 0x000fc6000f8e00ff */
[----:B0-----:R-:W-:Y:S02]  /*224b0*/  IMAD.U32 R14, RZ, RZ, UR8 ;  /* 0x00000008ff0e7e24 */ /* 0x001fe4000f8e00ff */
[----:B------:R-:W-:Y:S01]  /*224c0*/  IMAD.U32 R15, RZ, RZ, UR9 ;  /* 0x00000009ff0f7e24 */ /* 0x000fe2000f8e00ff */
[----:B------:R-:W2:Y:S04]  /*224d0*/  @P0 LDG.E R0, desc[UR36][R8.64] ;  /* 0x0000002408000981 */ /* 0x000ea8000c1e1900 */
[----:B------:R0:W5:Y:S01]  /*224e0*/  @P6 LDG.E R6, desc[UR36][R14.64] ;  /* 0x000000240e066981 */ /* 0x000162000c1e1900 */
[----:B------:R-:W-:-:S04]  /*224f0*/  IMAD R5, R195, 0x40, R192 ;  /* 0x00000040c3057824 */ /* 0x000fc800078e02c0 */
        /* <DEDUP_REMOVED lines=11> */
[----:B------:R-:W-:Y:S02]  /*225b0*/  LOP3.LUT R32, R33, 0x380, RZ, 0xc0, !PT ;  /* 0x0000038021207812 */ /* 0x000fe400078ec0ff */
[----:B------:R-:W-:-:S02]  /*225c0*/  LOP3.LUT R36, R37, 0x380, RZ, 0xc0, !PT ;  /* 0x0000038025247812 */ /* 0x000fc400078ec0ff */
        /* <DEDUP_REMOVED lines=14> */
[----:B--2---:R-:W-:Y:S01]  /*226b0*/  @P0 R2UR UR4, R0 ;  /* 0x00000000000402ca */ /* 0x004fe200000e0000 */
[----:B0-----:R-:W-:-:S14]  /*226c0*/  @P6 BRA `(.L_x_6421) ;  /* 0x0000000000106947 */ /* 0x001fdc0003800000 */
[----:B------:R-:W-:Y:S05]  /*226d0*/  @!P0 BRA `(.L_x_6421) ;  /* 0x00000000000c8947 */ /* 0x000fea0003800000 */
[----:B------:R-:W2:Y:S04]  /*226e0*/  LDG.E R3, desc[UR36][R8.64] ;  /* 0x0000002408037981 */ /* 0x000ea8000c1e1900 */
[----:B-----5:R-:W2:Y:S02]  /*226f0*/  LDG.E R6, desc[UR36][R8.64+0x4] ;  /* 0x0000042408067981 */ /* 0x020ea4000c1e1900 */
[----:B--2---:R-:W-:-:S07]  /*22700*/  IMAD.IADD R6, R6, 0x1, -R3 ;  /* 0x0000000106067824 */ /* 0x004fce00078e0a03 */
.L_x_6421:
[----:B------:R-:W-:Y:S01]  /*22710*/  IADD3 R45, P0, R4, 0x7000, RZ ;  /* 0x00007000042d7810 */ /* 0x000fe20007f1e0ff */
[--C-:B------:R-:W-:Y:S01]  /*22720*/  IMAD.X R25, RZ, RZ, R5.reuse, P1 ;  /* 0x000000ffff197224 */ /* 0x100fe200008e0605 */
[----:B------:R-:W-:Y:S01]  /*22730*/  ISETP.NE.AND P6, PT, R10, RZ, PT ;  /* 0x000000ff0a00720c */ /* 0x000fe20003fc5270 */
[--C-:B------:R-:W-:Y:S01]  /*22740*/  IMAD.X R29, RZ, RZ, R5.reuse, P2 ;  /* 0x000000ffff1d7224 */ /* 0x100fe200010e0605 */
[----:B------:R-:W-:Y:S01]  /*22750*/  LOP3.LUT R44, R45, 0x380, RZ, 0xc0, !PT ;  /* 0x000003802d2c7812 */ /* 0x000fe200078ec0ff */
[----:B------:R-:W0:Y:S01]  /*22760*/  SHFL.IDX PT, R10, R205, RZ, 0x1f ;  /* 0x00001fffcd0a7589 */ /* 0x000e2200000e0000 */
[--C-:B------:R-:W-:Y:S01]  /*22770*/  IMAD.X R33, RZ, RZ, R5.reuse, P3 ;  /* 0x000000ffff217224 */ /* 0x100fe200018e0605 */
[----:B------:R-:W-:Y:S01]  /*22780*/  IADD3 R53, P1, R4, 0x9000, RZ ;  /* 0x0000900004357810 */ /* 0x000fe20007f3e0ff */
[--C-:B------:R-:W-:Y:S01]  /*22790*/  IMAD.X R13, RZ, RZ, R5.reuse, P6 ;  /* 0x000000ffff0d7224 */ /* 0x100fe200030e0605 */
[----:B------:R-:W-:Y:S01]  /*227a0*/  SHF.R.U64 R44, R44, 0x3, RZ ;  /* 0x000000032c2c7819 */ /* 0x000fe200000012ff */
[--C-:B------:R-:W-:Y:S01]  /*227b0*/  IMAD.X R37, RZ, RZ, R5.reuse, P4 ;  /* 0x000000ffff257224 */ /* 0x100fe200020e0605 */
[----:B------:R-:W-:Y:S01]  /*227c0*/  IADD3 R49, P6, R4, 0x8000, RZ ;  /* 0x0000800004317810 */ /* 0x000fe20007fde0ff */
[--C-:B------:R-:W-:Y:S01]  /*227d0*/  IMAD.X R41, RZ, RZ, R5.reuse, P5 ;  /* 0x000000ffff297224 */ /* 0x100fe200028e0605 */
[----:B------:R-:W-:Y:S01]  /*227e0*/  LOP3.LUT R44, R44, R45, RZ, 0x3c, !PT ;  /* 0x0000002d2c2c7212 */ /* 0x000fe200078e3cff */
[--C-:B------:R-:W-:Y:S01]  /*227f0*/  IMAD.X R45, RZ, RZ, R5.reuse, P0 ;  /* 0x000000ffff2d7224 */ /* 0x100fe200000e0605 */
[----:B------:R-:W-:Y:S01]  /*22800*/  IADD3 R73, P0, R4, 0xe000, RZ ;  /* 0x0000e00004497810 */ /* 0x000fe20007f1e0ff */
[----:B------:R-:W-:Y:S01]  /*22810*/  USHF.R.S32.HI UR9, URZ, 0x1f, UR59 ;  /* 0x0000001f3f097899 */ /* 0x000fe2000801143b */
[----:B------:R-:W-:Y:S01]  /*22820*/  LOP3.LUT R48, R49, 0x380, RZ, 0xc0, !PT ;  /* 0x0000038031307812 */ /* 0x000fe200078ec0ff */
[----:B------:R-:W-:Y:S01]  /*22830*/  USHF.R.S32.HI UR16, URZ, 0x1f, UR4 ;  /* 0x0000001f3f107899 */ /* 0x000fe20008011404 */
[----:B------:R-:W-:Y:S01]  /*22840*/  LOP3.LUT R72, R73, 0x380, RZ, 0xc0, !PT ;  /* 0x0000038049487812 */ /* 0x000fe200078ec0ff */
        /* <DEDUP_REMOVED lines=42> */
[----:B------:R-:W-:Y:S01]  /*22af0*/  LOP3.LUT R76, R0, R3, RZ, 0x3c, !PT ;  /* 0x00000003004c7212 */ /* 0x000fe200078e3cff */
[----:B------:R-:W-:Y:S06]  /*22b00*/  @P0 BRA `(.L_x_6422) ;  /* 0x0000000000cc0947 */ /* 0x000fec0003800000 */
[----:B------:R-:W0:Y:S01]  /*22b10*/  LDC R10, c[0x0][0xce8] ;  /* 0x00033a00ff0a7b82 */ /* 0x000e220000000800 */
[----:B------:R-:W-:Y:S01]  /*22b20*/  IMAD.MOV R3, RZ, RZ, -R213 ;  /* 0x000000ffff037224 */ /* 0x000fe200078e0ad5 */
[----:B------:R-:W-:Y:S01]  /*22b30*/  ULDC.64 UR12, c[0x0][0xc90] ;  /* 0x00032400000c7ab9 */ /* 0x000fe20000000a00 */
[----:B------:R-:W-:Y:S02]  /*22b40*/  IMAD.U32 R5, RZ, RZ, UR58 ;  /* 0x0000003aff057e24 */ /* 0x000fe4000f8e00ff */
[----:B------:R-:W-:Y:S01]  /*22b50*/  IMAD.U32 R4, RZ, RZ, UR58 ;  /* 0x0000003aff047e24 */ /* 0x000fe2000f8e00ff */
[----:B------:R-:W-:Y:S01]  /*22b60*/  ISETP.NE.AND P0, PT, R216, R3, PT ;  /* 0x00000003d800720c */ /* 0x000fe20003f05270 */
[----:B------:R-:W-:Y:S01]  /*22b70*/  IMAD R26, R5, 0x40, R22 ;  /* 0x00000040051a7824 */ /* 0x000fe200078e0216 */
[----:B------:R-:W-:Y:S01]  /*22b80*/  UMOV UR10, UR4 ;  /* 0x00000004000a7c82 */ /* 0x000fe20008000000 */
[----:B------:R-:W-:Y:S01]  /*22b90*/  UMOV UR11, UR16 ;  /* 0x00000010000b7c82 */ /* 0x000fe20008000000 */
[----:B------:R-:W-:Y:S01]  /*22ba0*/  ULDC.64 UR14, c[0x0][0xc98] ;  /* 0x00032600000e7ab9 */ /* 0x000fe20000000a00 */
[----:B0----5:R-:W-:-:S05]  /*22bb0*/  IMAD R21, R6, R10, RZ ;  /* 0x0000000a06157224 */ /* 0x021fca00078e02ff */
[----:B------:R-:W-:-:S13]  /*22bc0*/  ISETP.GE.OR P1, PT, R26, R21, P0 ;  /* 0x000000151a00720c */ /* 0x000fda0000726670 */
[----:B------:R-:W2:Y:S01]  /*22bd0*/  @!P1 LDL R15, [R1+0x3f0] ;  /* 0x0003f000010f9983 */ /* 0x000ea20000100800 */
[----:B------:R-:W-:Y:S01]  /*22be0*/  ISETP.NE.AND P2, PT, R10, 0x1, PT ;  /* 0x000000010a00780c */ /* 0x000fe20003f45270 */
[----:B------:R-:W-:Y:S01]  /*22bf0*/  IMAD R5, R4, 0x40, R227 ;  /* 0x0000004004057824 */ /* 0x000fe200078e02e3 */
[----:B------:R-:W-:Y:S02]  /*22c00*/  UIMAD UR9, UR17, UR12, URZ ;  /* 0x0000000c110972a4 */ /* 0x000fe4000f8e023f */
[----:B------:R-:W-:Y:S01]  /*22c10*/  UIMAD.WIDE.U32 UR10, UR45, UR12, UR10 ;  /* 0x0000000c2d0a72a5 */ /* 0x000fe2000f8e000a */
        /* <DEDUP_REMOVED lines=21> */
[----:B------:R-:W-:Y:S01]  /*22d70*/  ULDC.64 UR10, c[0x0][0xc50] ;  /* 0x00031400000a7ab9 */ /* 0x000fe20000000a00 */
[----:B------:R-:W-:Y:S01]  /*22d80*/  VIADD R0, R26, 0x8 ;  /* 0x000000081a007836 */ /* 0x000fe20000000000 */
[----:B------:R-:W-:Y:S01]  /*22d90*/  LEA R14, P2, R4, UR10, 0x2 ;  /* 0x0000000a040e7c11 */ /* 0x000fe2000f8410ff */
[----:B------:R-:W-:-:S03]  /*22da0*/  IMAD.IADD R3, R5, 0x1, R3 ;  /* 0x0000000105037824 */ /* 0x000fc600078e0203 */
[----:B------:R-:W-:Y:S01]  /*22db0*/  ISETP.GE.OR P0, PT, R0, R21, P0 ;  /* 0x000000150000720c */ /* 0x000fe20000706670 */
[----:B------:R-:W-:Y:S01]  /*22dc0*/  SHFL.IDX PT, R10, R14, RZ, 0x1c1f ;  /* 0x001c1fff0e0a7589 */ /* 0x000fe200000e0000 */
[----:B------:R-:W-:-:S05]  /*22dd0*/  LEA.HI.X R20, R4, UR11, R3, 0x2, P2 ;  /* 0x0000000b04147c11 */ /* 0x000fca00090f1403 */
[----:B------:R-:W2:Y:S04]  /*22de0*/  SHFL.IDX PT, R11, R20, RZ, 0x1c1f ;  /* 0x001c1fff140b7589 */ /* 0x000ea800000e0000 */
[----:B--2---:R-:W-:Y:S04]  /*22df0*/  @!P1 ST.E desc[UR36][R10.64], R15 ;  /* 0x0000000f0a009985 */ /* 0x004fe8000c101924 */
[----:B------:R-:W2:Y:S04]  /*22e00*/  @!P0 LDL R3, [R1+0x3f4] ;  /* 0x0003f40001038983 */ /* 0x000ea80000100800 */
[----:B------:R-:W-:Y:S04]  /*22e10*/  SHFL.IDX PT, R4, R14, 0x1, 0x1c1f ;  /* 0x003c1f000e047f89 */ /* 0x000fe800000e0000 */
[----:B------:R-:W2:Y:S04]  /*22e20*/  SHFL.IDX PT, R5, R20, 0x1, 0x1c1f ;  /* 0x003c1f0014057f89 */ /* 0x000ea800000e0000 */
[----:B--2---:R0:W-:Y:S02]  /*22e30*/  @!P0 ST.E desc[UR36][R4.64], R3 ;  /* 0x0000000304008985 */ /* 0x0041e4000c101924 */
.L_x_6422:
[----:B------:R-:W1:Y:S01]  /*22e40*/  LDC R83, c[0x0][0xce8] ;  /* 0x00033a00ff537b82 */ /* 0x000e620000000800 */
[----:B------:R-:W-:Y:S01]  /*22e50*/  ULDC UR14, c[0x0][0xbc8] ;  /* 0x0002f200000e7ab9 */ /* 0x000fe20000000800 */
[----:B------:R-:W-:Y:S01]  /*22e60*/  ULDC.64 UR12, c[0x0][0xba0] ;  /* 0x0002e800000c7ab9 */ /* 0x000fe20000000a00 */
[----:B------:R-:W-:Y:S01]  /*22e70*/  ISETP.GE.AND P0, PT, R191, UR14, PT ;  /* 0x0000000ebf007c0c */ /* 0x000fe2000bf06270 */
[----:B------:R-:W5:Y:S01]  /*22e80*/  LD.E.128 R8, desc[UR36][R8.64] ;  /* 0x0000002408087980 */ /* 0x000f62000c101d00 */
[----:B------:R-:W-:Y:S02]  /*22e90*/  ISETP.GE.AND P1, PT, R192, UR14, PT ;  /* 0x0000000ec0007c0c */ /* 0x000fe4000bf26270 */
[----:B0-----:R-:W-:Y:S01]  /*22ea0*/  SEL R3, RZ, 0xffffffff, P0 ;  /* 0xffffffffff037807 */ /* 0x001fe20000000000 */
[----:B------:R-:W5:Y:S01]  /*22eb0*/  LD.E.128 R12, desc[UR36][R12.64] ;  /* 0x000000240c0c7980 */ /* 0x000f62000c101d00 */
[----:B------:R-:W-:-:S03]  /*22ec0*/  SEL R0, RZ, 0x1, P1 ;  /* 0x00000001ff007807 */ /* 0x000fc60000800000 */
[----:B------:R-:W-:Y:S01]  /*22ed0*/  IMAD.SHL.U32 R5, R3, 0x2, RZ ;  /* 0x0000000203057824 */ /* 0x000fe200078e00ff */
[----:B------:R-:W-:Y:S01]  /*22ee0*/  ISETP.GE.AND P0, PT, R190, UR14, PT ;  /* 0x0000000ebe007c0c */ /* 0x000fe2000bf06270 */
[----:B------:R-:W5:Y:S04]  /*22ef0*/  LD.E.128 R24, desc[UR36][R24.64] ;  /* 0x0000002418187980 */ /* 0x000f68000c101d00 */
[----:B------:R-:W5:Y:S04]  /*22f00*/  LD.E.128 R28, desc[UR36][R28.64] ;  /* 0x000000241c1c7980 */ /* 0x000f68000c101d00 */
[----:B------:R-:W5:Y:S01]  /*22f10*/  LD.E.128 R32, desc[UR36][R32.64] ;  /* 0x0000002420207980 */ /* 0x000f62000c101d00 */
[----:B-1----:R-:W-:-:S02]  /*22f20*/  ISETP.NE.AND P2, PT, R83, 0x1, PT ;  /* 0x000000015300780c */ /* 0x002fc40003f45270 */
[----:B------:R-:W-:Y:S01]  /*22f30*/  LOP3.LUT R0, R5, 0x2, R0, 0xe2, !PT ;  /* 0x0000000205007812 */ /* 0x000fe200078ee200 */
[----:B------:R-:W5:Y:S01]  /*22f40*/  LD.E.128 R36, desc[UR36][R36.64] ;  /* 0x0000002424247980 */ /* 0x000f62000c101d00 */
[----:B------:R-:W-:Y:S01]  /*22f50*/  SEL R3, RZ, 0xffffffff, P0 ;  /* 0xffffffffff037807 */ /* 0x000fe20000000000 */
[----:B------:R-:W-:Y:S02]  /*22f60*/  UIMAD UR9, UR16, UR12, URZ ;  /* 0x0000000c100972a4 */ /* 0x000fe4000f8e023f */
[----:B------:R-:W5:Y:S04]  /*22f70*/  LD.E.128 R40, desc[UR36][R40.64] ;  /* 0x0000002428287980 */ /* 0x000f68000c101d00 */
[----:B------:R-:W5:Y:S02]  /*22f80*/  LD.E.128 R44, desc[UR36][R44.64] ;  /* 0x000000242c2c7980 */ /* 0x000f64000c101d00 */
[----:B------:R-:W0:Y:S01]  /*22f90*/  @P2 LDC R5, c[0x0][0xcec] ;  /* 0x00033b00ff052b82 */ /* 0x000e220000000800 */
[----:B------:R-:W-:Y:S01]  /*22fa0*/  IMAD.SHL.U32 R3, R3, 0x4, RZ ;  /* 0x0000000403037824 */ /* 0x000fe200078e00ff */
[----:B------:R-:W-:Y:S01]  /*22fb0*/  ISETP.GE.AND P0, PT, R189, UR14, PT ;  /* 0x0000000ebd007c0c */ /* 0x000fe2000bf06270 */
[----:B------:R-:W5:Y:S04]  /*22fc0*/  LD.E.128 R48, desc[UR36][R48.64] ;  /* 0x0000002430307980 */ /* 0x000f68000c101d00 */
[----:B------:R-:W5:Y:S01]  /*22fd0*/  LD.E.128 R52, desc[UR36][R52.64] ;  /* 0x0000002434347980 */ /* 0x000f62000c101d00 */
[----:B------:R-:W1:Y:S01]  /*22fe0*/  @P2 LDC R21, c[0x0][0xcf0] ;  /* 0x00033c00ff152b82 */ /* 0x000e620000000800 */
        /* <DEDUP_REMOVED lines=9> */
[----:B------:R-:W5:Y:S01]  /*23080*/  LD.E.128 R56, desc[UR36][R56.64] ;  /* 0x0000002438387980 */ /* 0x000f62000c101d00 */
[----:B------:R-:W-:Y:S01]  /*23090*/  UIMAD UR4, UR17, UR12, URZ ;  /* 0x0000000c110472a4 */ /* 0x000fe2000f8e023f */
[----:B------:R-:W-:Y:S01]  /*230a0*/  IMAD R82, R81, 0x40, R0 ;  /* 0x0000004051527824 */ /* 0x000fe200078e0200 */
[----:B------:R-:W-:Y:S01]  /*230b0*/  SEL R0, RZ, 0xffffffff, P0 ;  /* 0xffffffffff007807 */ /* 0x000fe20000000000 */
[----:B------:R-:W-:Y:S01]  /*230c0*/  UIMAD.WIDE.U32 UR10, UR45, UR12, UR10 ;  /* 0x0000000c2d0a72a5 */ /* 0x000fe2000f8e000a */
[----:B------:R-:W5:Y:S01]  /*230d0*/  LD.E.128 R60, desc[UR36][R60.64] ;  /* 0x000000243c3c7980 */ /* 0x000f62000c101d00 */
[----:B------:R-:W-:Y:S01]  /*230e0*/  UIMAD UR4, UR45, UR13, UR4 ;  /* 0x0000000d2d0472a4 */ /* 0x000fe2000f8e0204 */
[----:B------:R-:W-:-:S02]  /*230f0*/  IMAD.SHL.U32 R4, R4, 0x8, RZ ;  /* 0x0000000804047824 */ /* 0x000fc400078e00ff */
[----:B------:R-:W-:Y:S01]  /*23100*/  ULDC.64 UR12, c[0x0][0xbf0] ;  /* 0x0002fc00000c7ab9 */ /* 0x000fe20000000a00 */
[----:B------:R-:W-:Y:S01]  /*23110*/  UIADD3 UR11, UR11, UR4, URZ ;  /* 0x000000040b0b7290 */ /* 0x000fe2000fffe03f */
[----:B------:R-:W-:Y:S01]  /*23120*/  IMAD.SHL.U32 R81, R0, 0x10, RZ ;  /* 0x0000001000517824 */ /* 0x000fe200078e00ff */
[----:B------:R-:W-:Y:S01]  /*23130*/  UIMAD UR4, UR18, UR12, URZ ;  /* 0x0000000c120472a4 */ /* 0x000fe2000f8e023f */
[----:B0-----:R-:W-:Y:S01]  /*23140*/  @P2 IMAD.HI.U32 R0, R82, R5, RZ ;  /* 0x0000000552002227 */ /* 0x001fe200078e00ff */
[----:B------:R-:W-:Y:S01]  /*23150*/  LOP3.LUT R4, R4, 0x8, R3, 0xe2, !PT ;  /* 0x0000000804047812 */ /* 0x000fe200078ee203 */
[----:B------:R-:W5:Y:S01]  /*23160*/  LD.E.128 R64, desc[UR36][R64.64] ;  /* 0x0000002440407980 */ /* 0x000f62000c101d00 */
[----:B------:R-:W-:Y:S01]  /*23170*/  UIMAD UR4, UR8, UR13, UR4 ;  /* 0x0000000d080472a4 */ /* 0x000fe2000f8e0204 */
[----:B------:R-:W-:Y:S01]  /*23180*/  IMAD.MOV.U32 R3, RZ, RZ, R82 ;  /* 0x000000ffff037224 */ /* 0x000fe200078e0052 */
[----:B------:R-:W-:Y:S01]  /*23190*/  UIMAD.WIDE.U32 UR8, UR8, UR12, UR10 ;  /* 0x0000000c080872a5 */ /* 0x000fe2000f8e000a */
[----:B-1----:R-:W-:Y:S01]  /*231a0*/  @P2 SHF.R.U32.HI R3, RZ, R21, R0 ;  /* 0x00000015ff032219 */ /* 0x002fe20000011600 */
        /* <DEDUP_REMOVED lines=21> */
[----:B0-----:R-:W0:Y:S01]  /*23300*/  FENCE.VIEW.ASYNC.S ;  /* 0x00000000000073c6 */ /* 0x001e220000000000 */
[----:B------:R-:W-:Y:S01]  /*23310*/  IMAD.SHL.U32 R85, R0, 0x20, RZ ;  /* 0x0000002000557824 */ /* 0x000fe200078e00ff */
[----:B------:R-:W-:Y:S01]  /*23320*/  SHF.R.S32.HI R0, RZ, 0x1f, R21 ;  /* 0x0000001fff007819 */ /* 0x000fe20000011415 */
[C---:B------:R-:W-:Y:S01]  /*23330*/  IMAD R81, R3.reuse, UR9, R80 ;  /* 0x0000000903517c24 */ /* 0x040fe2000f8e0250 */
[----:B------:R-:W-:Y:S01]  /*23340*/  UIADD3 UR4, UR46, 0x38820, URZ ;  /* 0x000388202e047890 */ /* 0x000fe2000fffe03f */
[----:B------:R-:W-:Y:S01]  /*23350*/  IMAD.WIDE.U32 R4, R3, UR8, R4 ;  /* 0x0000000803047c25 */ /* 0x000fe2000f8e0004 */
[----:B------:R-:W-:Y:S01]  /*23360*/  ULDC.64 UR8, c[0x0][0xbd8] ;  /* 0x0002f60000087ab9 */ /* 0x000fe20000000a00 */
[----:B------:R-:W-:Y:S01]  /*23370*/  SEL R3, RZ, 0x40, P0 ;  /* 0x00000040ff037807 */ /* 0x000fe20000000000 */
[----:B------:R-:W-:Y:S01]  /*23380*/  UPRMT UR4, URZ, 0x654, UR4 ;  /* 0x000006543f047896 */ /* 0x000fe20008000004 */
[----:B-----5:R-:W-:Y:S01]  /*23390*/  IMAD R88, R6, R83, RZ ;  /* 0x0000005306587224 */ /* 0x020fe200078e02ff */
[----:B------:R-:W-:Y:S01]  /*233a0*/  ISETP.GE.AND P0, PT, R193, UR14, PT ;  /* 0x0000000ec1007c0c */ /* 0x000fe2000bf06270 */
[----:B------:R-:W-:Y:S01]  /*233b0*/  IMAD.U32 R6, RZ, RZ, UR58 ;  /* 0x0000003aff067e24 */ /* 0x000fe2000f8e00ff */
[----:B------:R-:W-:Y:S01]  /*233c0*/  LOP3.LUT R20, R85, 0x20, R20, 0xe2, !PT ;  /* 0x0000002055147812 */ /* 0x000fe200078ee214 */
[----:B------:R-:W-:Y:S01]  /*233d0*/  IMAD.IADD R5, R5, 0x1, R81 ;  /* 0x0000000105057824 */ /* 0x000fe200078e0251 */
[----:B------:R-:W-:Y:S01]  /*233e0*/  BSSY B1, `(.L_x_6423) ;  /* 0x0000030000017945 */ /* 0x000fe20003800000 */
[----:B------:R-:W-:Y:S01]  /*233f0*/  IMAD R0, R0, UR8, RZ ;  /* 0x0000000800007c24 */ /* 0x000fe2000f8e02ff */
[----:B------:R-:W-:Y:S01]  /*23400*/  LOP3.LUT R3, R20, R3, RZ, 0xfc, !PT ;  /* 0x0000000314037212 */ /* 0x000fe200078efcff */
[----:B------:R-:W-:-:S02]  /*23410*/  IMAD R87, R6, 0x40, R195 ;  /* 0x0000004006577824 */ /* 0x000fc400078e02c3 */
[C---:B------:R-:W-:Y:S01]  /*23420*/  IMAD R81, R21.reuse, UR9, R0 ;  /* 0x0000000915517c24 */ /* 0x040fe2000f8e0200 */
[----:B------:R-:W-:Y:S01]  /*23430*/  SEL R0, RZ, 0x80, P0 ;  /* 0x00000080ff007807 */ /* 0x000fe20000000000 */
[----:B------:R-:W-:Y:S01]  /*23440*/  IMAD.WIDE.U32 R4, R21, UR8, R4 ;  /* 0x0000000815047c25 */ /* 0x000fe2000f8e0004 */
[----:B------:R-:W-:Y:S01]  /*23450*/  ISETP.GE.AND P0, PT, R87, R88, PT ;  /* 0x000000585700720c */ /* 0x000fe20003f06270 */
[----:B------:R-:W-:Y:S01]  /*23460*/  ULDC.64 UR8, c[0x0][0xb80] ;  /* 0x0002e00000087ab9 */ /* 0x000fe20000000a00 */
[----:B0-----:R-:W-:Y:S01]  /*23470*/  SYNCS.ARRIVE.TRANS64.RED.A1T0 RZ, [UR4], RZ ;  /* 0x000000ffffff79a7 */ /* 0x001fe20008100404 */
[----:B------:R-:W-:Y:S01]  /*23480*/  IMAD.IADD R5, R5, 0x1, R81 ;  /* 0x0000000105057824 */ /* 0x000fe200078e0251 */
[C---:B------:R-:W-:Y:S02]  /*23490*/  LEA R6, P1, R4.reuse, UR8, 0x1 ;  /* 0x0000000804067c11 */ /* 0x040fe4000f8208ff */
[----:B------:R-:W-:Y:S02]  /*234a0*/  LOP3.LUT R0, R3, R0, RZ, 0xfc, !PT ;  /* 0x0000000003007212 */ /* 0x000fe400078efcff */
        /* <DEDUP_REMOVED lines=35> */
.L_x_6424:
[----:B------:R-:W-:Y:S05]  /*236e0*/  BSYNC B1 ;  /* 0x0000000000017941 */ /* 0x000fea0003800000 */
.L_x_6423:
        /* <DEDUP_REMOVED lines=38> */
.L_x_6420:
        /* <DEDUP_REMOVED lines=30> */
.L_x_6426:
        /* <DEDUP_REMOVED lines=8> */
[----:B------:R-:W-:-:S04]  /*23bb0*/  IMAD.U32 R3, RZ, RZ, UR58 ;  /* 0x0000003aff037e24 */ /* 0x000fc8000f8e00ff */
        /* <DEDUP_REMOVED lines=39> */
.L_x_6428:
[----:B------:R-:W-:Y:S05]  /*23e30*/  BSYNC B1 ;  /* 0x0000000000017941 */ /* 0x000fea0003800000 */
.L_x_6427:
        /* <DEDUP_REMOVED lines=14> */
[----:B------:R-:W-:Y:S01]  /*23f20*/  UIADD3 UR11, UR11, UR9, URZ ;  /* 0x000000090b0b7290 */ /* 0x000fe2000fffe03f */
[----:B------:R-:W-:Y:S01]  /*23f30*/  ISETP.GE.AND P2, PT, R190, UR15, PT ;  /* 0x0000000fbe007c0c */ /* 0x000fe2000bf46270 */
[----:B------:R-:W-:Y:S01]  /*23f40*/  UIMAD UR4, UR13, UR16, URZ ;  /* 0x000000100d0472a4 */ /* 0x000fe2000f8e023f */
[----:B------:R-:W-:Y:S01]  /*23f50*/  LOP3.LUT R4, R4, 0x2, R3, 0xe2, !PT ;  /* 0x0000000204047812 */ /* 0x000fe200078ee203 */
[----:B------:R-:W-:Y:S01]  /*23f60*/  IMAD R3, R206, 0x20, R195 ;  /* 0x00000020ce037824 */ /* 0x000fe200078e02c3 */
[----:B------:R-:W-:Y:S01]  /*23f70*/  UIMAD.WIDE.U32 UR10, UR45, UR16, UR10 ;  /* 0x000000102d0a72a5 */ /* 0x000fe2000f8e000a */
[----:B------:R-:W-:Y:S01]  /*23f80*/  SEL R6, RZ, 0xffffffff, P2 ;  /* 0xffffffffff067807 */ /* 0x000fe20001000000 */
[----:B------:R-:W1:Y:S01]  /*23f90*/  @P0 LDC R9, c[0x0][0xcf0] ;  /* 0x00033c00ff090b82 */ /* 0x000e620000000800 */
[----:B------:R-:W-:Y:S01]  /*23fa0*/  UIMAD UR4, UR45, UR17, UR4 ;  /* 0x000000112d0472a4 */ /* 0x000fe2000f8e0204 */
[----:B------:R-:W-:Y:S01]  /*23fb0*/  IMAD R8, R8, 0x40, R3 ;  /* 0x0000004008087824 */ /* 0x000fe200078e0203 */
[----:B------:R-:W-:Y:S01]  /*23fc0*/  ULDC.64 UR12, c[0x0][0xbf0] ;  /* 0x0002fc00000c7ab9 */ /* 0x000fe20000000a00 */
[----:B------:R-:W-:Y:S01]  /*23fd0*/  ISETP.GE.AND P1, PT, R189, UR15, PT ;  /* 0x0000000fbd007c0c */ /* 0x000fe2000bf26270 */
[----:B------:R-:W-:Y:S01]  /*23fe0*/  UIADD3 UR11, UR11, UR4, URZ ;  /* 0x000000040b0b7290 */ /* 0x000fe2000fffe03f */
[----:B------:R-:W-:Y:S01]  /*23ff0*/  IMAD.SHL.U32 R15, R6, 0x4, RZ ;  /* 0x00000004060f7824 */ /* 0x000fe200078e00ff */
[----:B------:R-:W-:Y:S01]  /*24000*/  UIMAD UR4, UR14, UR12, URZ ;  /* 0x0000000c0e0472a4 */ /* 0x000fe2000f8e023f */
[----:B------:R-:W-:Y:S01]  /*24010*/  SEL R11, RZ, 0xffffffff, P1 ;  /* 0xffffffffff0b7807 */ /* 0x000fe20000800000 */
[----:B------:R-:W-:Y:S01]  /*24020*/  IMAD.MOV.U32 R3, RZ, RZ, R8 ;  /* 0x000000ffff037224 */ /* 0x000fe200078e0008 */
[----:B------:R-:W-:Y:S01]  /*24030*/  ISETP.GE.AND P2, PT, R193, UR15, PT ;  /* 0x0000000fc1007c0c */ /* 0x000fe2000bf46270 */
[----:B------:R-:W-:Y:S01]  /*24040*/  UIMAD UR4, UR8, UR13, UR4 ;  /* 0x0000000d080472a4 */ /* 0x000fe2000f8e0204 */
[----:B------:R-:W-:Y:S01]  /*24050*/  LOP3.LUT R10, R15, 0x4, R4, 0xe2, !PT ;  /* 0x000000040f0a7812 */ /* 0x000fe200078ee204 */
[----:B------:R-:W-:Y:S01]  /*24060*/  UIMAD.WIDE.U32 UR8, UR8, UR12, UR10 ;  /* 0x0000000c080872a5 */ /* 0x000fe2000f8e000a */
[----:B------:R-:W-:Y:S01]  /*24070*/  IMAD.SHL.U32 R11, R11, 0x8, RZ ;  /* 0x000000080b0b7824 */ /* 0x000fe200078e00ff */
[----:B------:R-:W-:Y:S01]  /*24080*/  BSSY B1, `(.L_x_6429) ;  /* 0x000004c000017945 */ /* 0x000fe20003800000 */
[----:B0-----:R-:W-:Y:S01]  /*24090*/  @P0 IMAD.HI.U32 R6, R8, R5, RZ ;  /* 0x0000000508060227 */ /* 0x001fe200078e00ff */
[----:B------:R-:W-:-:S02]  /*240a0*/  UIADD3 UR4, UR9, UR4, URZ ;  /* 0x0000000409047290 */ /* 0x000fc4000fffe03f */
[----:B------:R-:W-:Y:S01]  /*240b0*/  LOP3.LUT R10, R11, 0x8, R10, 0xe2, !PT ;  /* 0x000000080b0a7812 */ /* 0x000fe200078ee20a */
[----:B------:R-:W-:Y:S02]  /*240c0*/  IMAD.U32 R4, RZ, RZ, UR8 ;  /* 0x00000008ff047e24 */ /* 0x000fe4000f8e00ff */
[----:B------:R-:W-:Y:S01]  /*240d0*/  IMAD.U32 R5, RZ, RZ, UR9 ;  /* 0x00000009ff057e24 */ /* 0x000fe2000f8e00ff */
[----:B------:R-:W-:Y:S01]  /*240e0*/  ULDC.64 UR8, c[0x0][0xbe0] ;  /* 0x0002f80000087ab9 */ /* 0x000fe20000000a00 */
        /* <DEDUP_REMOVED lines=17> */
[----:B------:R-:W-:Y:S01]  /*24200*/  IMAD.U32 R6, RZ, RZ, UR58 ;  /* 0x0000003aff067e24 */ /* 0x000fe2000f8e00ff */
[----:B------:R-:W-:Y:S01]  /*24210*/  LOP3.LUT R10, R15, 0x10, R10, 0xe2, !PT ;  /* 0x000000100f0a7812 */ /* 0x000fe200078ee20a */
[----:B------:R-:W-:-:S02]  /*24220*/  IMAD.IADD R5, R5, 0x1, R11 ;  /* 0x0000000105057824 */ /* 0x000fc400078e020b */
[----:B------:R-:W-:Y:S02]  /*24230*/  IMAD R0, R3, UR8, RZ ;  /* 0x0000000803007c24 */ /* 0x000fe4000f8e02ff */
[----:B------:R-:W-:-:S04]  /*24240*/  IMAD.WIDE.U32 R4, R9, UR8, R4 ;  /* 0x0000000809047c25 */ /* 0x000fc8000f8e0004 */
[----:B------:R-:W-:Y:S01]  /*24250*/  IMAD R3, R9, UR9, R0 ;  /* 0x0000000909037c24 */ /* 0x000fe2000f8e0200 */
[----:B------:R-:W-:Y:S01]  /*24260*/  SEL R9, RZ, 0x40, P0 ;  /* 0x00000040ff097807 */ /* 0x000fe20000000000 */
[----:B------:R-:W-:Y:S01]  /*24270*/  IMAD R0, R6, 0x40, R195 ;  /* 0x0000004006007824 */ /* 0x000fe200078e02c3 */
[----:B------:R-:W-:Y:S01]  /*24280*/  ULDC.64 UR8, c[0x0][0xb80] ;  /* 0x0002e00000087ab9 */ /* 0x000fe20000000a00 */
[----:B------:R-:W-:Y:S01]  /*24290*/  IMAD.SHL.U32 R15, R8, 0x20, RZ ;  /* 0x00000020080f7824 */ /* 0x000fe200078e00ff */
[----:B------:R-:W-:Y:S01]  /*242a0*/  LEA R6, P1, R4, UR8, 0x1 ;  /* 0x0000000804067c11 */ /* 0x000fe2000f8208ff */
[----:B------:R-:W-:Y:S01]  /*242b0*/  IMAD.IADD R3, R5, 0x1, R3 ;  /* 0x0000000105037824 */ /* 0x000fe200078e0203 */
[----:B------:R-:W-:Y:S02]  /*242c0*/  ISETP.GE.AND P0, PT, R0, R27, PT ;  /* 0x0000001b0000720c */ /* 0x000fe40003f06270 */
[----:B------:R-:W-:Y:S01]  /*242d0*/  LOP3.LUT R10, R15, 0x20, R10, 0xe2, !PT ;  /* 0x000000200f0a7812 */ /* 0x000fe200078ee20a */
[----:B------:R0:W1:Y:S01]  /*242e0*/  SHFL.IDX PT, R8, R6, RZ, 0x181f ;  /* 0x00181fff06087589 */ /* 0x00006200000e0000 */
[----:B------:R-:W-:-:S02]  /*242f0*/  LEA.HI.X R3, R4, UR9, R3, 0x1, P1 ;  /* 0x0000000904037c11 */ /* 0x000fc400088f0c03 */
        /* <DEDUP_REMOVED lines=36> */
.L_x_6430:
[----:B------:R-:W-:Y:S05]  /*24540*/  BSYNC B1 ;  /* 0x0000000000017941 */ /* 0x000fea0003800000 */
.L_x_6429:
        /* <DEDUP_REMOVED lines=36> */
.L_x_6425:
[----:B------:R-:W-:Y:S05]  /*24790*/  BSYNC B0 ;  /* 0x0000000000007941 */ /* 0x000fea0003800000 */
.L_x_6419:
[----:B------:R-:W-:Y:S02]  /*247a0*/  ULDC UR4, c[0x0][0xd3c] ;  /* 0x00034f0000047ab9 */ /* 0x000fe40000000800 */
[----:B------:R-:W-:-:S06]  /*247b0*/  UISETP.GE.AND UP0, UPT, UR6, UR4, UPT ;  /* 0x000000040600728c */ /* 0x000fcc000bf06270 */
[----:B------:R-:W-:-:S13]  /*247c0*/  PLOP3.LUT P0, PT, PT, PT, UP0, 0x80, 0x0 ;  /* 0x000000000000781c */ /* 0x000fda0003f0f008 */
[----:B------:R-:W-:Y:S05]  /*247d0*/  @!P0 BRA `(.L_x_6431) ;  /* 0xfffffdc400e88947 */ /* 0x000fea000383ffff */
[----:B------:R-:W-:Y:S05]  /*247e0*/  EXIT ;  /* 0x000000000000794d */ /* 0x000fea0003800000 */
.L_x_6290:
        /* <DEDUP_REMOVED lines=16> */
.L_x_6432:
        /* <DEDUP_REMOVED lines=40> */
.L_x_6438:
        /* <DEDUP_REMOVED lines=12> */
.L_x_6437:
[----:B------:R-:W-:Y:S05]  /*24c30*/  BSYNC B0 ;  /* 0x0000000000007941 */ /* 0x000fea0003800000 */
.L_x_6436:
        /* <DEDUP_REMOVED lines=20> */
.L_x_6434:
        /* <DEDUP_REMOVED lines=20> */
.L_x_6439:
[----:B---3--:R-:W-:Y:S01]  /*24ec0*/  IMAD R16, R16, UR5, R11 ;  /* 0x0000000510107c24 */ /* 0x008fe2000f8e020b */
[----:B------:R-:W-:Y:S01]  /*24ed0*/  IABS R2, R4 ;  /* 0x0000000400027213 */ /* 0x000fe20000000000 */
[----:B-12---:R-:W-:-:S03]  /*24ee0*/  IMAD.MOV R9, RZ, RZ, -R3 ;  /* 0x000000ffff097224 */ /* 0x006fc600078e0a03 */
        /* <DEDUP_REMOVED lines=20> */
[----:B------:R-:W-:-:S04]  /*25030*/  IMAD R13, R7, R2, RZ ;  /* 0x00000002070d7224 */ /* 0x000fc800078e02ff */
[----:B------:R-:W-:-:S05]  /*25040*/  IMAD.MOV R6, RZ, RZ, -R13 ;  /* 0x000000ffff067224 */ /* 0x000fca00078e0a0d */
[----:B------:R-:W-:Y:S01]  /*25050*/  VIADDMNMX R15, R6, UR5, R7, PT ;  /* 0x00000005060f7c46 */ /* 0x000fe2000b800107 */
[----:B------:R-:W-:-:S03]  /*25060*/  IMAD.MOV R7, RZ, RZ, -R2 ;  /* 0x000000ffff077224 */ /* 0x000fc600078e0a02 */
[----:B------:R-:W-:Y:S01]  /*25070*/  IABS R8, R15 ;  /* 0x0000000f00087213 */ /* 0x000fe20000000000 */
[----:B------:R-:W-:Y:S01]  /*25080*/  IMAD R4, R4, R7, R11 ;  /* 0x0000000704047224 */ /* 0x000fe200078e020b */
[----:B0-----:R-:W-:Y:S01]  /*25090*/  IABS R10, R15 ;  /* 0x0000000f000a7213 */ /* 0x001fe20000000000 */
[----:B------:R-:W-:Y:S01]  /*250a0*/  IMAD.MOV R18, RZ, RZ, -R15 ;  /* 0x000000ffff127224 */ /* 0x000fe200078e0a0f */
[----:B------:R-:W0:Y:S02]  /*250b0*/  I2F.RP R6, R8 ;  /* 0x0000000800067306 */ /* 0x000e240000209400 */
[----:B------:R-:W-:-:S06]  /*250c0*/  IABS R9, R4 ;  /* 0x0000000400097213 */ /* 0x000fcc0000000000 */
        /* <DEDUP_REMOVED lines=26> */
.L_x_6435:
[----:B------:R-:W-:Y:S01]  /*25270*/  ULDC UR4, c[0x0][0xd3c] ;  /* 0x00034f0000047ab9 */ /* 0x000fe20000000800 */
[----:B------:R-:W-:Y:S02]  /*25280*/  IMAD.MOV.U32 R17, RZ, RZ, RZ ;  /* 0x000000ffff117224 */ /* 0x000fe400078e00ff */
[----:B------:R-:W-:Y:S02]  /*25290*/  IMAD.U32 R16, RZ, RZ, UR6 ;  /* 0x00000006ff107e24 */ /* 0x000fe4000f8e00ff */
[----:B------:R-:W-:Y:S02]  /*252a0*/  IMAD.MOV.U32 R18, RZ, RZ, RZ ;  /* 0x000000ffff127224 */ /* 0x000fe400078e00ff */
[----:B------:R-:W-:-:S07]  /*252b0*/  IMAD.U32 R19, RZ, RZ, UR4 ;  /* 0x00000004ff137e24 */ /* 0x000fce000f8e00ff */
.L_x_6440:
[----:B------:R-:W-:-:S13]  /*252c0*/  ISETP.NE.AND P0, PT, R5, RZ, PT ;  /* 0x000000ff0500720c */ /* 0x000fda0003f05270 */
[----:B------:R-:W0:Y:S01]  /*252d0*/  @!P0 S2R R3, SR_CgaCtaId ;  /* 0x0000000000038919 */ /* 0x000e220000008800 */
[----:B------:R-:W-:-:S04]  /*252e0*/  @!P0 MOV R0, 0x400 ;  /* 0x0000040000008802 */ /* 0x000fc80000000f00 */
[----:B0-----:R-:W-:-:S05]  /*252f0*/  @!P0 LEA R0, R3, R0, 0x18 ;  /* 0x0000000003008211 */ /* 0x001fca00078ec0ff */
[----:B------:R1:W-:Y:S01]  /*25300*/  @!P0 STS.128 [R0+0x388d0], R16 ;  /* 0x0388d01000008388 */ /* 0x0003e20000000c00 */
[----:B------:R-:W-:Y:S06]  /*25310*/  BAR.ARV 0x5, 0x180 ;  /* 0x0146000000007b1d */ /* 0x000fec0000002000 */
.L_x_6433:
        /* <DEDUP_REMOVED lines=34> */
.L_x_6516:
[----:B------:R-:W-:Y:S05]  /*25540*/  YIELD ;  /* 0x0000000000007946 */ /* 0x000fea0003800000 */
[----:B------:R-:W-:Y:S01]  /*25550*/  ULDC.64 UR4, c[0x0][0xb20] ;  /* 0x0002c80000047ab9 */ /* 0x000fe20000000a00 */
[----:B------:R-:W-:Y:S01]  /*25560*/  IMAD.MOV.U32 R32, RZ, RZ, RZ ;  /* 0x000000ffff207224 */ /* 0x000fe200078e00ff */
[----:B------:R-:W-:-:S04]  /*25570*/  ISETP.NE.U32.AND P0, PT, RZ, UR4, PT ;  /* 0x00000004ff007c0c */ /* 0x000fc8000bf05070 */
[----:B------:R-:W-:Y:S01]  /*25580*/  ISETP.NE.AND.EX P0, PT, RZ, UR5, PT, P0 ;  /* 0x00000005ff007c0c */ /* 0x000fe2000bf05300 */
[----:B------:R-:W-:-:S12]  /*25590*/  ULDC.64 UR4, c[0x0][0xb10] ;  /* 0x0002c40000047ab9 */ /* 0x000fd80000000a00 */
[----:B------:R-:W0:Y:S02]  /*255a0*/  @P0 LDC.64 R2, c[0x0][0xb20] ;  /* 0x0002c800ff020b82 */ /* 0x000e240000000a00 */
[----:B0-----:R-:W-:-:S05]  /*255b0*/  @P0 IMAD.WIDE R2, R19, 0x4, R2 ;  /* 0x0000000413020825 */ /* 0x001fca00078e0202 */
[----:B------:R0:W5:Y:S01]  /*255c0*/  @P0 LDG.E R32, desc[UR36][R2.64] ;  /* 0x0000002402200981 */ /* 0x000162000c1e1900 */
[----:B------:R-:W-:Y:S01]  /*255d0*/  ISETP.NE.U32.AND P0, PT, RZ, UR4, PT ;  /* 0x00000004ff007c0c */ /* 0x000fe2000bf05070 */
[----:B------:R-:W-:Y:S01]  /*255e0*/  IMAD.MOV.U32 R36, RZ, RZ, RZ ;  /* 0x000000ffff247224 */ /* 0x000fe200078e00ff */
[----:B------:R-:W-:Y:S02]  /*255f0*/  LOP3.LUT R22, R22, 0xffffffbf, RZ, 0xc0, !PT ;  /* 0xffffffbf16167812 */ /* 0x000fe400078ec0ff */
[----:B------:R-:W-:Y:S01]  /*25600*/  ISETP.NE.AND.EX P1, PT, RZ, UR5, PT, P0 ;  /* 0x00000005ff007c0c */ /* 0x000fe2000bf25300 */
[----:B------:R-:W-:Y:S02]  /*25610*/  ULDC.64 UR4, c[0x0][0xaf8] ;  /* 0x0002be0000047ab9 */ /* 0x000fe40000000a00 */
[----:B------:R-:W-:Y:S01]  /*25620*/  ISETP.NE.U32.AND P0, PT, RZ, UR4, PT ;  /* 0x00000004ff007c0c */ /* 0x000fe2000bf05070 */
[----:B0-----:R-:W0:Y:S03]  /*25630*/  LDC.64 R2, c[0x0][0xaf8] ;  /* 0x0002be00ff027b82 */ /* 0x001e260000000a00 */
[----:B------:R-:W-:Y:S01]  /*25640*/  ISETP.NE.AND.EX P2, PT, RZ, UR5, PT, P0 ;  /* 0x00000005ff007c0c */ /* 0x000fe2000bf45300 */
[----:B------:R-:W-:-:S05]  /*25650*/  ULDC.64 UR4, c[0x0][0x418] ;  /* 0x0001060000047ab9 */ /* 0x000fca0000000a00 */
[----:B-1----:R-:W1:Y:S07]  /*25660*/  @P1 LDC.64 R4, c[0x0][0xb10] ;  /* 0x0002c400ff041b82 */ /* 0x002e6e0000000a00 */
[----:B------:R-:W-:Y:S01]  /*25670*/  @P2 LOP3.LUT R22, R22, 0x40, RZ, 0xfc, !PT ;  /* 0x0000004016162812 */ /* 0x000fe200078efcff */
[----:B0-----:R-:W-:-:S05]  /*25680*/  IMAD.WIDE R2, R19, 0x4, R2 ;  /* 0x0000000413027825 */ /* 0x001fca00078e0202 */
[----:B------:R0:W5:Y:S01]  /*25690*/  @P2 LDG.E R36, desc[UR36][R2.64] ;  /* 0x0000002402242981 */ /* 0x000162000c1e1900 */
[----:B-1----:R-:W-:-:S05]  /*256a0*/  @P1 IMAD.WIDE R4, R19, 0x4, R4 ;  /* 0x0000000413041825 */ /* 0x002fca00078e0204 */
[----:B--2---:R-:W2:Y:S01]  /*256b0*/  @P1 LDG.E R0, desc[UR36][R4.64] ;  /* 0x0000002404001981 */ /* 0x004ea2000c1e1900 */
        /* <DEDUP_REMOVED lines=17> */
.L_x_6442:
        /* <DEDUP_REMOVED lines=8> */
.L_x_6443:
[----:B------:R-:W-:Y:S02]  /*25850*/  ULDC.64 UR4, c[0x0][0xb00] ;  /* 0x0002c00000047ab9 */ /* 0x000fe40000000a00 */
[----:B------:R-:W-:-:S04]  /*25860*/  ISETP.NE.U32.AND P0, PT, RZ, UR4, PT ;  /* 0x00000004ff007c0c */ /* 0x000fc8000bf05070 */
[----:B------:R-:W-:-:S13]  /*25870*/  ISETP.NE.AND.EX P0, PT, RZ, UR5, PT, P0 ;  /* 0x00000005ff007c0c */ /* 0x000fda000bf05300 */
[----:B------:R-:W-:Y:S05]  /*25880*/  @!P0 BRA `(.L_x_6444) ;  /* 0x0000000000148947 */ /* 0x000fea0003800000 */
[----:B0-----:R-:W0:Y:S02]  /*25890*/  LDC.64 R2, c[0x0][0xb00] ;  /* 0x0002c000ff027b82 */ /* 0x001e240000000a00 */
[----:B0-----:R-:W-:-:S05]  /*258a0*/  IMAD.WIDE R2, R19, 0x4, R2 ;  /* 0x0000000413027825 */ /* 0x001fca00078e0202 */
[----:B------:R-:W3:Y:S04]  /*258b0*/  LDG.E R27, desc[UR36][R2.64] ;  /* 0x00000024021b7981 */ /* 0x000ee8000c1e1900 */
[----:B-12---:R-:W3:Y:S02]  /*258c0*/  LDG.E R0, desc[UR36][R2.64+0x4] ;  /* 0x0000042402007981 */ /* 0x006ee4000c1e1900 */
[----:B---3--:R-:W-:-:S07]  /*258d0*/  IMAD.IADD R27, R0, 0x1, -R27 ;  /* 0x00000001001b7824 */ /* 0x008fce00078e0a1b */
.L_x_6444:
[----:B------:R-:W4:Y:S01]  /*258e0*/  LDL R6, [R1+0x414] ;  /* 0x0004140001067983 */ /* 0x000f220000100800 */
[----:B012---:R-:W0:Y:S01]  /*258f0*/  LDC R0, c[0x0][0x448] ;  /* 0x00011200ff007b82 */ /* 0x007e220000000800 */
[----:B------:R-:W-:Y:S01]  /*25900*/  IMAD.SHL.U32 R8, R17, 0x40, RZ ;  /* 0x0000004011087824 */ /* 0x000fe200078e00ff */
[----:B------:R-:W-:Y:S01]  /*25910*/  LOP3.LUT R22, R22, 0xfffff7ff, RZ, 0xc0, !PT ;  /* 0xfffff7ff16167812 */ /* 0x000fe200078ec0ff */
[----:B-----5:R-:W-:-:S03]  /*25920*/  IMAD.IADD R27, R27, 0x1, -R32 ;  /* 0x000000011b1b7824 */ /* 0x020fc600078e0a20 */
[----:B------:R1:W-:Y:S02]  /*25930*/  STL [R1+0x410], R8 ;  /* 0x0004100801007387 */ /* 0x0003e40000100800 */
[----:B---3--:R-:W2:Y:S01]  /*25940*/  LDC.64 R2, c[0x0][0xad8] ;  /* 0x0002b600ff027b82 */ /* 0x008ea20000000a00 */
[----:B0-----:R-:W-:Y:S01]  /*25950*/  ISETP.NE.AND P2, PT, R0, 0x1, PT ;  /* 0x000000010000780c */ /* 0x001fe20003f45270 */
[----:B------:R-:W-:Y:S01]  /*25960*/  VIADD R0, R8, 0x3f ;  /* 0x0000003f08007836 */ /* 0x000fe20000000000 */
[----:B--2---:R-:W-:-:S11]  /*25970*/  ISETP.GE.AND P1, PT, R3, 0x1, PT ;  /* 0x000000010300780c */ /* 0x004fd60003f26270 */
[----:B------:R-:W0:Y:S01]  /*25980*/  @P2 LDC R5, c[0x0][0x44c] ;  /* 0x00011300ff052b82 */ /* 0x000e220000000800 */
[----:B------:R-:W-:-:S07]  /*25990*/  @P2 LOP3.LUT R22, R22, 0x800, RZ, 0xfc, !PT ;  /* 0x0000080016162812 */ /* 0x000fce00078efcff */
[----:B------:R-:W2:Y:S01]  /*259a0*/  @P2 LDC R7, c[0x0][0x450] ;  /* 0x00011400ff072b82 */ /* 0x000ea20000000800 */
[----:B0-----:R-:W-:-:S05]  /*259b0*/  @P2 IMAD.HI.U32 R4, R0, R5, RZ ;  /* 0x0000000500042227 */ /* 0x001fca00078e00ff */
[----:B--2---:R-:W-:Y:S02]  /*259c0*/  @P2 SHF.R.U32.HI R0, RZ, R7, R4 ;  /* 0x00000007ff002219 */ /* 0x004fe40000011604 */
[----:B----4-:R-:W-:-:S05]  /*259d0*/  IADD3 R5, R27, 0x1, -R6 ;  /* 0x000000011b057810 */ /* 0x010fca0007ffe806 */
        /* <DEDUP_REMOVED lines=14> */
.L_x_6447:
[----:B------:R-:W-:-:S13]  /*25ac0*/  ISETP.NE.AND P0, PT, R3, 0x1, PT ;  /* 0x000000010300780c */ /* 0x000fda0003f05270 */
[----:B------:R-:W0:Y:S02]  /*25ad0*/  @P0 LDC.64 R4, c[0x0][0xae0] ;  /* 0x0002b800ff040b82 */ /* 0x000e240000000a00 */
[----:B0-----:R-:W-:-:S05]  /*25ae0*/  @P0 IMAD.HI.U32 R4, R0, R4, RZ ;  /* 0x0000000400040227 */ /* 0x001fca00078e00ff */
[----:B------:R-:W-:-:S07]  /*25af0*/  @P0 SHF.R.U32.HI R0, RZ, R5, R4 ;  /* 0x00000005ff000219 */ /* 0x000fce0000011604 */
.L_x_6448:
[----:B------:R-:W-:Y:S05]  /*25b00*/  BSYNC B0 ;  /* 0x0000000000007941 */ /* 0x000fea0003800000 */
.L_x_6446:
[----:B------:R-:W-:-:S05]  /*25b10*/  IMAD R5, R0, R3, R3 ;  /* 0x0000000300057224 */ /* 0x000fca00078e0203 */
[----:B------:R-:W-:-:S07]  /*25b20*/  VIMNMX R2, R2, R5, PT ;  /* 0x0000000502027248 */ /* 0x000fce0003fe0100 */
.L_x_6445:
        /* <DEDUP_REMOVED lines=29> */
.L_x_6451:
[----:B------:R-:W-:-:S13]  /*25d00*/  ISETP.NE.AND P0, PT, R3, 0x1, PT ;  /* 0x000000010300780c */ /* 0x000fda0003f05270 */
[----:B------:R-:W1:Y:S02]  /*25d10*/  @P0 LDC.64 R4, c[0x0][0xae0] ;  /* 0x0002b800ff040b82 */ /* 0x000e640000000a00 */
[----:B-1----:R-:W-:-:S05]  /*25d20*/  @P0 IMAD.HI.U32 R4, R2, R4, RZ ;  /* 0x0000000402040227 */ /* 0x002fca00078e00ff */
[----:B------:R-:W-:-:S07]  /*25d30*/  @P0 SHF.R.U32.HI R2, RZ, R5, R4 ;  /* 0x00000005ff020219 */ /* 0x000fce0000011604 */
.L_x_6452:
[----:B------:R-:W-:Y:S05]  /*25d40*/  BSYNC B0 ;  /* 0x0000000000007941 */ /* 0x000fea0003800000 */
.L_x_6450:
[----:B------:R-:W-:-:S05]  /*25d50*/  IMAD R3, R2, R3, RZ ;  /* 0x0000000302037224 */ /* 0x000fca00078e02ff */
[----:B------:R-:W-:-:S07]  /*25d60*/  VIMNMX R0, R0, R3, !PT ;  /* 0x0000000300007248 */ /* 0x000fce0007fe0100 */
.L_x_6449:
        /* <DEDUP_REMOVED lines=24> */
.L_x_6454:
        /* <DEDUP_REMOVED lines=20> */
.L_x_6457:
[----:B------:R-:W-:Y:S05]  /*26030*/  BSYNC B6 ;  /* 0x0000000000067941 */ /* 0x000fea0003800000 */
.L_x_6456:
        /* <DEDUP_REMOVED lines=20> */
.L_x_6460:
        /* <DEDUP_REMOVED lines=15> */
.L_x_6459:
[----:B------:R-:W-:Y:S05]  /*26270*/  BSYNC B6 ;  /* 0x0000000000067941 */ /* 0x000fea0003800000 */
.L_x_6458:
[----:B------:R-:W-:Y:S01]  /*26280*/  ULDC.64 UR4, c[0x0][0xaf0] ;  /* 0x0002bc0000047ab9 */ /* 0x000fe20000000a00 */
[----:B------:R-:W1:Y:S01]  /*26290*/  S2R R17, SR_TID.X ;  /* 0x0000000000117919 */ /* 0x000e620000002100 */
[----:B------:R-:W-:Y:S01]  /*262a0*/  ISETP.NE.U32.AND P0, PT, RZ, UR4, PT ;  /* 0x00000004ff007c0c */ /* 0x000fe2000bf05070 */
[----:B------:R-:W-:Y:S01]  /*262b0*/  IMAD.MOV.U32 R29, RZ, RZ, R19 ;  /* 0x000000ffff1d7224 */ /* 0x000fe200078e0013 */
[----:B------:R-:W-:Y:S01]  /*262c0*/  ULDC UR4, c[0x0][0x320] ;  /* 0x0000c80000047ab9 */ /* 0x000fe20000000800 */
[----:B------:R-:W2:Y:S01]  /*262d0*/  S2R R28, SR_TID.X ;  /* 0x00000000001c7919 */ /* 0x000ea20000002100 */
[----:B------:R-:W-:Y:S01]  /*262e0*/  ISETP.NE.AND.EX P0, PT, RZ, UR5, PT, P0 ;  /* 0x00000005ff007c0c */ /* 0x000fe2000bf05300 */
[----:B------:R-:W3:-:S12]  /*262f0*/  LDC R10, c[0x0][0x430] ;  /* 0x00010c00ff0a7b82 */ /* 0x000ed80000000800 */
[----:B------:R-:W4:Y:S01]  /*26300*/  @P0 LDC.64 R2, c[0x0][0xaf0] ;  /* 0x0002bc00ff020b82 */ /* 0x000f220000000a00 */
[----:B-1----:R-:W-:-:S05]  /*26310*/  IMAD.SHL.U32 R17, R17, 0x8, RZ ;  /* 0x0000000811117824 */ /* 0x002fca00078e00ff */
[----:B------:R-:W-:-:S04]  /*26320*/  LOP3.LUT R17, R17, 0x38, RZ, 0xc0, !PT ;  /* 0x0000003811117812 */ /* 0x000fc800078ec0ff */
[----:B------:R-:W-:Y:S01]  /*26330*/  LOP3.LUT R31, R17, 0x180, RZ, 0xfc, !PT ;  /* 0x00000180111f7812 */ /* 0x000fe200078efcff */
[----:B----4-:R-:W-:Y:S01]  /*26340*/  @P0 IMAD.WIDE R2, R19, 0x4, R2 ;  /* 0x0000000413020825 */ /* 0x010fe200078e0202 */
[C---:B------:R-:W-:Y:S02]  /*26350*/  LOP3.LUT R20, R17.reuse, 0x40, RZ, 0xfc, !PT ;  /* 0x0000004011147812 */ /* 0x040fe400078efcff */
[----:B------:R-:W-:Y:S02]  /*26360*/  LOP3.LUT R17, R17, 0x1c0, RZ, 0xfc, !PT ;  /* 0x000001c011117812 */ /* 0x000fe400078efcff */
[----:B------:R1:W5:Y:S01]  /*26370*/  @P0 LDG.E R29, desc[UR36][R2.64] ;  /* 0x00000024021d0981 */ /* 0x000362000c1e1900 */
[----:B--2---:R-:W-:Y:S01]  /*26380*/  IMAD.SHL.U32 R21, R28, 0x8, RZ ;  /* 0x000000081c157824 */ /* 0x004fe200078e00ff */
[----:B------:R-:W-:Y:S01]  /*26390*/  ISETP.GE.AND P0, PT, R17, UR4, PT ;  /* 0x0000000411007c0c */ /* 0x000fe2000bf06270 */
[----:B------:R-:W-:Y:S01]  /*263a0*/  UMOV UR5, 0xffffffff ;  /* 0xffffffff00057882 */ /* 0x000fe20000000000 */
[----:B------:R-:W2:Y:S01]  /*263b0*/  S2R R17, SR_TID.X ;  /* 0x0000000000117919 */ /* 0x000ea20000002100 */
[----:B------:R-:W-:-:S02]  /*263c0*/  ISETP.GE.AND P3, PT, R20, UR4, PT ;  /* 0x0000000414007c0c */ /* 0x000fc4000bf66270 */
[----:B------:R-:W-:Y:S01]  /*263d0*/  LOP3.LUT R21, R21, 0x38, RZ, 0xc0, !PT ;  /* 0x0000003815157812 */ /* 0x000fe200078ec0ff */
[----:B------:R-:W4:Y:S01]  /*263e0*/  S2R R20, SR_TID.X ;  /* 0x0000000000147919 */ /* 0x000f220000002100 */
[----:B------:R-:W-:Y:S02]  /*263f0*/  ISETP.GE.AND P1, PT, R31, UR4, PT ;  /* 0x000000041f007c0c */ /* 0x000fe4000bf26270 */
[----:B------:R-:W-:Y:S02]  /*26400*/  ISETP.GE.AND P2, PT, R21, UR4, PT ;  /* 0x0000000415007c0c */ /* 0x000fe4000bf46270 */
[----:B------:R-:W-:Y:S02]  /*26410*/  LOP3.LUT R22, R22, 0xfffffdff, RZ, 0xc0, !PT ;  /* 0xfffffdff16167812 */ /* 0x000fe400078ec0ff */
[----:B------:R-:W-:Y:S02]  /*26420*/  LEA R0, R30, 0xffffffc0, 0x6 ;  /* 0xffffffc01e007811 */ /* 0x000fe400078e30ff */
[----:B------:R-:W-:-:S02]  /*26430*/  SEL R6, RZ, 0x40, P1 ;  /* 0x00000040ff067807 */ /* 0x000fc40000800000 */
[----:B------:R-:W-:Y:S02]  /*26440*/  @P3 LOP3.LUT R22, R22, 0x200, RZ, 0xfc, !PT ;  /* 0x0000020016163812 */ /* 0x000fe400078efcff */
[----:B0-----:R-:W-:Y:S02]  /*26450*/  SEL R30, RZ, 0x80, P0 ;  /* 0x00000080ff1e7807 */ /* 0x001fe40000000000 */
[----:B------:R-:W-:-:S04]  /*26460*/  LOP3.LUT R22, R22, 0xfffffbff, RZ, 0xc0, !PT ;  /* 0xfffffbff16167812 */ /* 0x000fc800078ec0ff */
[----:B------:R-:W-:-:S04]  /*26470*/  @P2 LOP3.LUT R22, R22, 0x400, RZ, 0xfc, !PT ;  /* 0x0000040016162812 */ /* 0x000fc800078efcff */
[----:B------:R-:W-:Y:S01]  /*26480*/  LOP3.LUT R22, R22, 0xffffffdf, RZ, 0xc0, !PT ;  /* 0xffffffdf16167812 */ /* 0x000fe200078ec0ff */
[----:B--2---:R-:W-:-:S05]  /*26490*/  IMAD.SHL.U32 R17, R17, 0x8, RZ ;  /* 0x0000000811117824 */ /* 0x004fca00078e00ff */
[----:B------:R-:W-:-:S04]  /*264a0*/  LOP3.LUT R17, R17, 0x38, RZ, 0xc0, !PT ;  /* 0x0000003811117812 */ /* 0x000fc800078ec0ff */
[----:B------:R-:W-:Y:S01]  /*264b0*/  LOP3.LUT R31, R17, 0x80, RZ, 0xfc, !PT ;  /* 0x00000080111f7812 */ /* 0x000fe200078efcff */
[C---:B------:R-:W-:Y:S01]  /*264c0*/  IMAD.SHL.U32 R17, R28.reuse, 0x8, RZ ;  /* 0x000000081c117824 */ /* 0x040fe200078e00ff */
[----:B------:R-:W-:Y:S02]  /*264d0*/  LOP3.LUT R28, R28, 0x7f, RZ, 0xc0, !PT ;  /* 0x0000007f1c1c7812 */ /* 0x000fe400078ec0ff */
[----:B------:R-:W-:Y:S02]  /*264e0*/  ISETP.GE.AND P5, PT, R31, UR4, PT ;  /* 0x000000041f007c0c */ /* 0x000fe4000bfa6270 */
[----:B------:R-:W-:Y:S02]  /*264f0*/  LOP3.LUT R17, R17, 0x38, RZ, 0xc0, !PT ;  /* 0x0000003811117812 */ /* 0x000fe400078ec0ff */
[----:B------:R-:W-:Y:S02]  /*26500*/  SHF.R.U32.HI R31, RZ, 0x3, R28 ;  /* 0x00000003ff1f7819 */ /* 0x000fe4000001161c */
[----:B------:R-:W-:Y:S01]  /*26510*/  LOP3.LUT R28, R17, 0xc0, RZ, 0xfc, !PT ;  /* 0x000000c0111c7812 */ /* 0x000fe200078efcff */
[----:B----4-:R-:W-:-:S03]  /*26520*/  IMAD.SHL.U32 R17, R20, 0x10, RZ ;  /* 0x0000001014117824 */ /* 0x010fc600078e00ff */
[----:B------:R-:W-:Y:S02]  /*26530*/  ISETP.GE.AND P4, PT, R28, UR4, PT ;  /* 0x000000041c007c0c */ /* 0x000fe4000bf86270 */
[C---:B------:R-:W-:Y:S02]  /*26540*/  LOP3.LUT R28, R21.reuse, 0x100, RZ, 0xfc, !PT ;  /* 0x00000100151c7812 */ /* 0x040fe400078efcff */
[----:B------:R-:W-:Y:S02]  /*26550*/  LOP3.LUT R21, R21, 0x140, RZ, 0xfc, !PT ;  /* 0x0000014015157812 */ /* 0x000fe400078efcff */
[----:B------:R-:W-:Y:S02]  /*26560*/  @P5 LOP3.LUT R22, R22, 0x20, RZ, 0xfc, !PT ;  /* 0x0000002016165812 */ /* 0x000fe400078efcff */
[----:B------:R-:W-:Y:S02]  /*26570*/  ISETP.GE.AND P2, PT, R21, UR4, PT ;  /* 0x0000000415007c0c */ /* 0x000fe4000bf46270 */
[----:B------:R-:W-:-:S02]  /*26580*/  LOP3.LUT R22, R22, 0xffffffef, RZ, 0xc0, !PT ;  /* 0xffffffef16167812 */ /* 0x000fc400078ec0ff */
[----:B------:R-:W-:Y:S02]  /*26590*/  ISETP.GE.AND P3, PT, R28, UR4, PT ;  /* 0x000000041c007c0c */ /* 0x000fe4000bf66270 */
[----:B------:R-:W-:Y:S02]  /*265a0*/  @P4 LOP3.LUT R22, R22, 0x10, RZ, 0xfc, !PT ;  /* 0x0000001016164812 */ /* 0x000fe400078efcff */
[----:B------:R-:W-:Y:S02]  /*265b0*/  LOP3.LUT R17, R31, 0x70, R17, 0xf8, !PT ;  /* 0x000000701f117812 */ /* 0x000fe400078ef811 */
[----:B------:R-:W-:-:S03]  /*265c0*/  LOP3.LUT R22, R22, 0xfffffffb, RZ, 0xc0, !PT ;  /* 0xfffffffb16167812 */ /* 0x000fc600078ec0ff */
[----:B------:R-:W-:Y:S01]  /*265d0*/  IMAD.IADD R7, R17, 0x1, R0 ;  /* 0x0000000111077824 */ /* 0x000fe200078e0200 */
[----:B------:R-:W-:-:S04]  /*265e0*/  @P2 LOP3.LUT R22, R22, 0x4, RZ, 0xfc, !PT ;  /* 0x0000000416162812 */ /* 0x000fc800078efcff */
[----:B------:R-:W-:-:S04]  /*265f0*/  LOP3.LUT R22, R22, 0xfffffff7, RZ, 0xc0, !PT ;  /* 0xfffffff716167812 */ /* 0x000fc800078ec0ff */
[----:B------:R-:W-:Y:S01]  /*26600*/  @P3 LOP3.LUT R22, R22, 0x8, RZ, 0xfc, !PT ;  /* 0x0000000816163812 */ /* 0x000fe200078efcff */
[----:B-1-3--:R-:W-:Y:S06]  /*26610*/  BRA.DIV UR5, `(.L_x_6461) ;  /* 0x0000004e05ac7947 */ /* 0x00afec000b800000 */
.L_x_6534:
        /* <DEDUP_REMOVED lines=44> */
[----:B------:R-:W-:Y:S01]  /*268e0*/  IMAD R2, R10, R2, R7 ;  /* 0x000000020a027224 */ /* 0x000fe200078e0207 */
[----:B------:R0:W-:Y:S04]  /*268f0*/  STL [R1+0x438], R6 ;  /* 0x0004380601007387 */ /* 0x0001e80000100800 */
[----:B------:R0:W-:Y:S05]  /*26900*/  STL [R1+0x418], R2 ;  /* 0x0004180201007387 */ /* 0x0001ea0000100800 */
[----:B------:R-:W-:-:S04]  /*26910*/  @P0 LOP3.LUT R22, R22, 0x1000, RZ, 0xfc, !PT ;  /* 0x0000100016160812 */ /* 0x000fc800078efcff */
[----:B------:R-:W-:-:S04]  /*26920*/  LOP3.LUT R22, R22, 0xfffffffe, RZ, 0xc0, !PT ;  /* 0xfffffffe16167812 */ /* 0x000fc800078ec0ff */
[----:B------:R-:W-:Y:S01]  /*26930*/  @P1 LOP3.LUT R22, R22, 0x1, RZ, 0xfc, !PT ;  /* 0x0000000116161812 */ /* 0x000fe200078efcff */
[----:B0-----:R-:W-:Y:S06]  /*26940*/  @!P0 BRA `(.L_x_6462) ;  /* 0x0000000000048947 */ /* 0x001fec0003800000 */
[----:B------:R-:W-:Y:S01]  /*26950*/  BPT.TRAP 0x1 ;  /* 0x000000040000795c */ /* 0x000fe20000300000 */
.L_x_6462:
        /* <DEDUP_REMOVED lines=9> */
.L_x_6535:
[----:B------:R-:W-:Y:S05]  /*269f0*/  BSYNC B0 ;  /* 0x0000000000007941 */ /* 0x000fea0003800000 */
.L_x_6463:
[----:B------:R-:W0:Y:S01]  /*26a00*/  LDL R2, [R1+0x418] ;  /* 0x0004180001027983 */ /* 0x000e220000100800 */
[----:B------:R-:W-:Y:S01]  /*26a10*/  ULDC.64 UR4, c[0x0][0x300] ;  /* 0x0000c00000047ab9 */ /* 0x000fe20000000a00 */
[----:B-----5:R-:W-:Y:S02]  /*26a20*/  SHF.R.S32.HI R4, RZ, 0x1f, R37 ;  /* 0x0000001fff047819 */ /* 0x020fe40000011425 */
[----:B------:R-:W-:-:S03]  /*26a30*/  LOP3.LUT R22, R22, 0xfffffffd, RZ, 0xc0, !PT ;  /* 0xfffffffd16167812 */ /* 0x000fc600078ec0ff */
[----:B------:R-:W-:Y:S01]  /*26a40*/  STL [R1+0x430], R4 ;  /* 0x0004300401007387 */ /* 0x000fe20000100800 */
[----:B0-----:R-:W-:-:S05]  /*26a50*/  SHF.R.S32.HI R0, RZ, 0x1f, R2 ;  /* 0x0000001fff007819 */ /* 0x001fca0000011402 */
[----:B------:R0:W-:Y:S02]  /*26a60*/  STL [R1+0x42c], R0 ;  /* 0x00042c0001007387 */ /* 0x0001e40000100800 */
[----:B0-----:R-:W-:-:S04]  /*26a70*/  IMAD R0, R0, UR4, RZ ;  /* 0x0000000400007c24 */ /* 0x001fc8000f8e02ff */
[C---:B------:R-:W-:Y:S02]  /*26a80*/  IMAD R0, R2.reuse, UR5, R0 ;  /* 0x0000000502007c24 */ /* 0x040fe4000f8e0200 */
[----:B------:R-:W-:Y:S01]  /*26a90*/  IMAD.WIDE.U32 R2, R2, UR4, RZ ;  /* 0x0000000402027c25 */ /* 0x000fe2000f8e00ff */
[----:B------:R-:W-:-:S03]  /*26aa0*/  ULDC.64 UR4, c[0x0][0x310] ;  /* 0x0000c40000047ab9 */ /* 0x000fc60000000a00 */
[----:B------:R-:W-:Y:S02]  /*26ab0*/  IMAD.IADD R3, R3, 0x1, R0 ;  /* 0x0000000103037824 */ /* 0x000fe400078e0200 */
[----:B------:R-:W-:Y:S02]  /*26ac0*/  IMAD R0, R4, UR4, RZ ;  /* 0x0000000404007c24 */ /* 0x000fe4000f8e02ff */
[----:B------:R-:W0:Y:S01]  /*26ad0*/  S2R R4, SR_TID.X ;  /* 0x0000000000047919 */ /* 0x000e220000002100 */
        /* <DEDUP_REMOVED lines=52> */
.L_x_6545:
        /* <DEDUP_REMOVED lines=10> */
.L_x_6466:
        /* <DEDUP_REMOVED lines=11> */
.L_x_6467:
[----:B------:R-:W-:Y:S01]  /*26f70*/  VIADD R0, R23, 0x20400 ;  /* 0x0002040017007836 */ /* 0x000fe20000000000 */
[----:B------:R-:W-:Y:S01]  /*26f80*/  LOP3.LUT P1, RZ, R22, 0x40, RZ, 0xc0, !PT ;  /* 0x0000004016ff7812 */ /* 0x000fe2000782c0ff */
[----:B------:R1:W-:-:S12]  /*26f90*/  SYNCS.ARRIVE.TRANS64.A1T0 RZ, [R17+URZ+0x38830], RZ ;  /* 0x038830ff11ff79a7 */ /* 0x0003d8000810003f */
[----:B------:R-:W-:Y:S05]  /*26fa0*/  WARPSYNC.ALL ;  /* 0x0000000000007948 */ /* 0x000fea0003800000 */
[----:B------:R-:W-:Y:S01]  /*26fb0*/  BAR.SYNC.DEFER_BLOCKING 0x8, 0x100 ;  /* 0x0204000000007b1d */ /* 0x000fe20000010000 */
[----:B------:R-:W-:Y:S02]  /*26fc0*/  LOP3.LUT P0, RZ, R0, 0x3ff, RZ, 0xc0, !PT ;  /* 0x000003ff00ff7812 */ /* 0x000fe4000780c0ff */
[----:B------:R-:W-:-:S03]  /*26fd0*/  SHF.R.S32.HI R0, RZ, 0x1f, R19 ;  /* 0x0000001fff007819 */ /* 0x000fc60000011413 */
[----:B------:R-:W-:Y:S01]  /*26fe0*/  BSSY B6, `(.L_x_6468) ;  /* 0x0000018000067945 */ /* 0x000fe20003800000 */
[----:B------:R-:W-:Y:S02]  /*26ff0*/  SEL R31, R0, RZ, !P1 ;  /* 0x000000ff001f7207 */ /* 0x000fe40004800000 */
[----:B------:R-:W-:-:S03]  /*27000*/  SEL R0, R19, RZ, !P1 ;  /* 0x000000ff13007207 */ /* 0x000fc60004800000 */
[----:B------:R-:W-:Y:S04]  /*27010*/  STL [R1+0x428], R31 ;  /* 0x0004281f01007387 */ /* 0x000fe80000100800 */
[----:B------:R2:W-:Y:S02]  /*27020*/  STL [R1+0x41c], R0 ;  /* 0x00041c0001007387 */ /* 0x0005e40000100800 */
[----:B--2---:R-:W-:-:S05]  /*27030*/  SHF.R.S32.HI R0, RZ, 0x1f, R36 ;  /* 0x0000001fff007819 */ /* 0x004fca0000011424 */
[----:B------:R2:W-:Y:S01]  /*27040*/  STL [R1+0x420], R0 ;  /* 0x0004200001007387 */ /* 0x0005e20000100800 */
        /* <DEDUP_REMOVED lines=16> */
[----:B012---:R-:W-:Y:S05]  /*27150*/  CALL.ABS.NOINC R2 ;  /* 0x0000000002007343 */ /* 0x007fea0003c00000 */
.L_x_6469:
[----:B------:R-:W-:Y:S05]  /*27160*/  BSYNC B6 ;  /* 0x0000000000067941 */ /* 0x000fea0003800000 */
.L_x_6468:
[----:B------:R-:W3:Y:S01]  /*27170*/  LDL R20, [R1+0x420] ;  /* 0x0004200001147983 */ /* 0x000ee20000100800 */
[----:B------:R-:W-:Y:S01]  /*27180*/  IMAD.MOV.U32 R5, RZ, RZ, R31 ;  /* 0x000000ffff057224 */ /* 0x000fe200078e001f */
[----:B------:R-:W-:Y:S02]  /*27190*/  ULDC.64 UR4, c[0x0][0x298] ;  /* 0x0000a60000047ab9 */ /* 0x000fe40000000a00 */
[----:B------:R-:W4:Y:S01]  /*271a0*/  LDL R21, [R1+0x41c] ;  /* 0x00041c0001157983 */ /* 0x000f220000100800 */
[----:B0-----:R-:W0:Y:S01]  /*271b0*/  S2R R2, SR_TID.X ;  /* 0x0000000000027919 */ /* 0x001e220000002100 */
[----:B------:R-:W1:Y:S01]  /*271c0*/  S2R R31, SR_TID.X ;  /* 0x00000000001f7919 */ /* 0x000e620000002100 */
[----:B0-----:R-:W-:-:S04]  /*271d0*/  LOP3.LUT R2, R2, 0x7f, RZ, 0xc0, !PT ;  /* 0x0000007f02027812 */ /* 0x001fc800078ec0ff */
[----:B--2---:R-:W-:Y:S02]  /*271e0*/  SHF.R.U32.HI R0, RZ, 0x3, R2 ;  /* 0x00000003ff007819 */ /* 0x004fe40000011602 */
[----:B------:R-:W0:Y:S01]  /*271f0*/  LDC R2, c[0x0][0x448] ;  /* 0x00011200ff027b82 */ /* 0x000e220000000800 */
[----:B---3--:R-:W-:Y:S02]  /*27200*/  IMAD.MOV.U32 R4, RZ, RZ, R20 ;  /* 0x000000ffff047224 */ /* 0x008fe400078e0014 */
[----:B------:R-:W2:Y:S01]  /*27210*/  LDL R20, [R1+0x410] ;  /* 0x0004100001147983 */ /* 0x000ea20000100800 */
[----:B0-----:R-:W-:Y:S01]  /*27220*/  ISETP.NE.AND P6, PT, R2, 0x1, PT ;  /* 0x000000010200780c */ /* 0x001fe20003fc5270 */
[----:B-1----:R-:W-:-:S12]  /*27230*/  IMAD.SHL.U32 R31, R31, 0x10, RZ ;  /* 0x000000101f1f7824 */ /* 0x002fd800078e00ff */
[----:B------:R-:W0:Y:S08]  /*27240*/  @P6 LDC R3, c[0x0][0x44c] ;  /* 0x00011300ff036b82 */ /* 0x000e300000000800 */
[----:B------:R-:W1:Y:S01]  /*27250*/  @P6 LDC R2, c[0x0][0x450] ;  /* 0x00011400ff026b82 */ /* 0x000e620000000800 */
[----:B------:R-:W-:Y:S01]  /*27260*/  LOP3.LUT R31, R0, 0x70, R31, 0xf8, !PT ;  /* 0x00000070001f7812 */ /* 0x000fe200078ef81f */
[----:B------:R-:W-:-:S04]  /*27270*/  IMAD R4, R4, UR4, RZ ;  /* 0x0000000404047c24 */ /* 0x000fc8000f8e02ff */
[----:B------:R-:W-:Y:S02]  /*27280*/  IMAD R4, R36, UR5, R4 ;  /* 0x0000000524047c24 */ /* 0x000fe4000f8e0204 */
[----:B--2---:R-:W-:-:S04]  /*27290*/  IMAD.IADD R31, R31, 0x1, R20 ;  /* 0x000000011f1f7824 */ /* 0x004fc800078e0214 */
[----:B0-----:R-:W-:-:S04]  /*272a0*/  @P6 IMAD.HI.U32 R3, R31, R3, RZ ;  /* 0x000000031f036227 */ /* 0x001fc800078e00ff */
[----:B------:R-:W-:Y:S01]  /*272b0*/  IMAD.MOV.U32 R0, RZ, RZ, R31 ;  /* 0x000000ffff007224 */ /* 0x000fe200078e001f */
[----:B-1----:R-:W-:Y:S01]  /*272c0*/  @P6 SHF.R.U32.HI R0, RZ, R2, R3 ;  /* 0x00000002ff006219 */ /* 0x002fe20000011603 */
        /* <DEDUP_REMOVED lines=9> */
[C---:B----4-:R-:W-:Y:S01]  /*27360*/  IMAD.WIDE.U32 R2, R21.reuse, UR4, R2 ;  /* 0x0000000415027c25 */ /* 0x050fe2000f8e0002 */
[----:B------:R-:W0:Y:S03]  /*27370*/  LDC R5, c[0x0][0x448] ;  /* 0x00011200ff057b82 */ /* 0x000e260000000800 */
[----:B------:R-:W-:Y:S01]  /*27380*/  IMAD R4, R21, UR5, R4 ;  /* 0x0000000515047c24 */ /* 0x000fe2000f8e0204 */
[----:B------:R-:W1:Y:S01]  /*27390*/  S2R R6, SR_TID.X ;  /* 0x0000000000067919 */ /* 0x000e620000002100 */
[----:B------:R-:W-:Y:S01]  /*273a0*/  ULDC.64 UR4, c[0x0][0x2d0] ;  /* 0x0000b40000047ab9 */ /* 0x000fe20000000a00 */
[----:B------:R2:W5:Y:S01]  /*273b0*/  LDL R21, [R1+0x414] ;  /* 0x0004140001157983 */ /* 0x0005620000100800 */
[----:B------:R-:W-:Y:S01]  /*273c0*/  IMAD.IADD R3, R3, 0x1, R4 ;  /* 0x0000000103037824 */ /* 0x000fe200078e0204 */
[----:B------:R-:W-:-:S05]  /*273d0*/  SHF.R.S32.HI R4, RZ, 0x1f, R0 ;  /* 0x0000001fff047819 */ /* 0x000fca0000011400 */
[----:B------:R-:W-:Y:S02]  /*273e0*/  IMAD R4, R4, UR4, RZ ;  /* 0x0000000404047c24 */ /* 0x000fe4000f8e02ff */
[----:B------:R-:W-:-:S04]  /*273f0*/  IMAD.WIDE.U32 R2, R0, UR4, R2 ;  /* 0x0000000400027c25 */ /* 0x000fc8000f8e0002 */
[----:B------:R-:W-:Y:S01]  /*27400*/  IMAD R4, R0, UR5, R4 ;  /* 0x0000000500047c24 */ /* 0x000fe2000f8e0204 */
[----:B------:R-:W-:Y:S01]  /*27410*/  ULDC.64 UR4, c[0x0][0x2c8] ;  /* 0x0000b20000047ab9 */ /* 0x000fe20000000a00 */
[----:B------:R-:W-:-:S04]  /*27420*/  IMAD.MOV R0, RZ, RZ, -R0 ;  /* 0x000000ffff007224 */ /* 0x000fc800078e0a00 */
[----:B0-----:R-:W-:Y:S02]  /*27430*/  IMAD R0, R5, R0, R31 ;  /* 0x0000000005007224 */ /* 0x001fe400078e021f */
[----:B------:R-:W-:-:S03]  /*27440*/  IMAD.IADD R3, R3, 0x1, R4 ;  /* 0x0000000103037824 */ /* 0x000fc600078e0204 */
[----:B------:R-:W-:Y:S01]  /*27450*/  SHF.R.S32.HI R4, RZ, 0x1f, R0 ;  /* 0x0000001fff047819 */ /* 0x000fe20000011400 */
[----:B------:R-:W-:-:S04]  /*27460*/  IMAD.WIDE.U32 R2, R0, UR4, R2 ;  /* 0x0000000400027c25 */ /* 0x000fc8000f8e0002 */
[----:B------:R-:W-:-:S04]  /*27470*/  IMAD R4, R4, UR4, RZ ;  /* 0x0000000404047c24 */ /* 0x000fc8000f8e02ff */
[----:B------:R-:W-:Y:S01]  /*27480*/  IMAD R4, R0, UR5, R4 ;  /* 0x0000000500047c24 */ /* 0x000fe2000f8e0204 */
[----:B------:R-:W-:Y:S01]  /*27490*/  ULDC.64 UR4, c[0x0][0x280] ;  /* 0x0000a00000047ab9 */ /* 0x000fe20000000a00 */
[----:B-1----:R-:W-:Y:S01]  /*274a0*/  IMAD.SHL.U32 R9, R6, 0x8, RZ ;  /* 0x0000000806097824 */ /* 0x002fe200078e00ff */
[C---:B------:R-:W-:Y:S01]  /*274b0*/  LEA R0, P0, R2.reuse, UR4, 0x1 ;  /* 0x0000000402007c11 */ /* 0x040fe2000f8008ff */
[----:B------:R-:W-:Y:S01]  /*274c0*/  IMAD.IADD R3, R3, 0x1, R4 ;  /* 0x0000000103037824 */ /* 0x000fe200078e0204 */
[----:B------:R-:W-:Y:S02]  /*274d0*/  ULDC UR4, c[0x0][0x2b8] ;  /* 0x0000ae0000047ab9 */ /* 0x000fe40000000800 */
[----:B------:R-:W-:Y:S02]  /*274e0*/  LOP3.LUT R9, R9, 0x38, RZ, 0xc0, !PT ;  /* 0x0000003809097812 */ /* 0x000fe400078ec0ff */
[----:B------:R-:W-:Y:S01]  /*274f0*/  LEA.HI.X R2, R2, UR5, R3, 0x1, P0 ;  /* 0x0000000502027c11 */ /* 0x000fe200080f0c03 */
[----:B------:R-:W-:Y:S01]  /*27500*/  UMOV UR5, 0xffffffff ;  /* 0xffffffff00057882 */ /* 0x000fe20000000000 */
[----:B------:R-:W-:-:S02]  /*27510*/  LOP3.LUT R6, R6, 0x7f, RZ, 0xc0, !PT ;  /* 0x0000007f06067812 */ /* 0x000fc400078ec0ff */
[----:B------:R-:W-:Y:S02]  /*27520*/  ISETP.GE.AND P0, PT, R9, UR4, PT ;  /* 0x0000000409007c0c */ /* 0x000fe4000bf06270 */
[----:B------:R-:W-:Y:S01]  /*27530*/  SHF.R.U32.HI R10, RZ, 0x3, R6 ;  /* 0x00000003ff0a7819 */ /* 0x000fe20000011606 */
[----:B--2---:R-:W-:Y:S10]  /*27540*/  BRA.DIV UR5, `(.L_x_6470) ;  /* 0x0000004605747947 */ /* 0x004ff4000b800000 */
[----:B------:R-:W0:Y:S01]  /*27550*/  SHFL.IDX PT, R6, R0, RZ, 0x181f ;  /* 0x00181fff00067589 */ /* 0x000e2200000e0000 */
[----:B-----5:R-:W-:Y:S01]  /*27560*/  IMAD R3, R21, R5, RZ ;  /* 0x0000000515037224 */ /* 0x020fe200078e02ff */
[----:B------:R-:W-:Y:S01]  /*27570*/  LOP3.LUT R22, R22, 0xfffffeff, RZ, 0xc0, !PT ;  /* 0xfffffeff16167812 */ /* 0x000fe200078ec0ff */
[----:B------:R-:W-:Y:S01]  /*27580*/  IMAD.IADD R4, R10, 0x1, R20 ;  /* 0x000000010a047824 */ /* 0x000fe200078e0214 */
[----:B------:R-:W1:Y:S04]  /*27590*/  SHFL.IDX PT, R5, R2, RZ, 0x181f ;  /* 0x00181fff02057589 */ /* 0x000e6800000e0000 */
[----:B------:R-:W-:-:S13]  /*275a0*/  ISETP.GE.AND P2, PT, R4, R3, PT ;  /* 0x000000030400720c */ /* 0x000fda0003f46270 */
[----:B------:R-:W-:Y:S02]  /*275b0*/  @P2 LOP3.LUT R22, R22, 0x100, RZ, 0xfc, !PT ;  /* 0x0000010016162812 */ /* 0x000fe400078efcff */
[----:B0-----:R-:W-:Y:S02]  /*275c0*/  @!P2 LEA R6, P1, R9, R6, 0x1 ;  /* 0x000000060906a211 */ /* 0x001fe400078208ff */
[----:B------:R-:W-:-:S03]  /*275d0*/  LOP3.LUT R22, R22, 0xffffff7f, RZ, 0xc0, !PT ;  /* 0xffffff7f16167812 */ /* 0x000fc600078ec0ff */
[----:B-1----:R-:W-:-:S04]  /*275e0*/  @!P2 IMAD.X R5, RZ, RZ, R5, P1 ;  /* 0x000000ffff05a224 */ /* 0x002fc800008e0605 */
[----:B------:R-:W-:Y:S02]  /*275f0*/  @!P2 IMAD.MOV.U32 R7, RZ, RZ, R5 ;  /* 0x000000ffff07a224 */ /* 0x000fe400078e0005 */
[----:B------:R-:W-:-:S03]  /*27600*/  VIADD R5, R4, 0x10 ;  /* 0x0000001004057836 */ /* 0x000fc60000000000 */
[----:B------:R-:W-:Y:S01]  /*27610*/  @!PT LDS RZ, [RZ] ;  /* 0x00000000fffff984 */ /* 0x000fe20000000800 */
[----:B------:R0:W-:Y:S02]  /*27620*/  @!P2 LDGSTS.E.BYPASS.LTC128B.128 [R25+0x20400], desc[UR36][R6.64], !P0 ;  /* 0x204000000619afae */ /* 0x0001e4000c101d64 */
[----:B------:R-:W-:Y:S02]  /*27630*/  ISETP.GE.AND P2, PT, R5, R3, PT ;  /* 0x000000030500720c */ /* 0x000fe40003f46270 */
        /* <DEDUP_REMOVED lines=9> */
[----:B------:R-:W-:Y:S02]  /*276d0*/  ISETP.GE.AND P2, PT, R5, R3, PT ;  /* 0x000000030500720c */ /* 0x000fe40003f46270 */
[----:B------:R-:W-:Y:S04]  /*276e0*/  SHFL.IDX PT, R5, R2, 0x2, 0x181f ;  /* 0x00581f0002057f89 */ /* 0x000fe800000e0000 */
[----:B0-----:R-:W0:Y:S07]  /*276f0*/  SHFL.IDX PT, R6, R0, 0x2, 0x181f ;  /* 0x00581f0000067f89 */ /* 0x001e2e00000e0000 */
[----:B------:R-:W-:Y:S01]  /*27700*/  @P2 LOP3.LUT R22, R22, 0x40, RZ, 0xfc, !PT ;  /* 0x0000004016162812 */ /* 0x000fe200078efcff */
[----:B------:R-:W1:Y:S01]  /*27710*/  SHFL.IDX PT, R0, R0, 0x3, 0x181f ;  /* 0x00781f0000007f89 */ /* 0x000e6200000e0000 */
[----:B0-----:R-:W-:-:S05]  /*27720*/  @!P2 LEA R6, P1, R9, R6, 0x1 ;  /* 0x000000060906a211 */ /* 0x001fca00078208ff */
[----:B------:R-:W-:-:S04]  /*27730*/  @!P2 IMAD.X R5, RZ, RZ, R5, P1 ;  /* 0x000000ffff05a224 */ /* 0x000fc800008e0605 */
[----:B------:R-:W-:Y:S02]  /*27740*/  @!P2 IMAD.MOV.U32 R7, RZ, RZ, R5 ;  /* 0x000000ffff07a224 */ /* 0x000fe400078e0005 */
[----:B------:R0:W2:Y:S04]  /*27750*/  SHFL.IDX PT, R5, R2, 0x3, 0x181f ;  /* 0x00781f0002057f89 */ /* 0x0000a800000e0000 */
[----:B-1----:R0:W-:Y:S02]  /*27760*/  @!P2 LDGSTS.E.BYPASS.LTC128B.128 [R25+0x21400], desc[UR36][R6.64], !P0 ;  /* 0x214000000619afae */ /* 0x0021e4000c101d64 */
.L_x_6554:
[----:B------:R-:W-:Y:S01]  /*27770*/  VIADD R4, R4, 0x30 ;  /* 0x0000003004047836 */ /* 0x000fe20000000000 */
[----:B------:R-:W-:-:S04]  /*27780*/  LOP3.LUT R22, R22, 0xfffeffff, RZ, 0xc0, !PT ;  /* 0xfffeffff16167812 */ /* 0x000fc800078ec0ff */
[----:B------:R-:W-:-:S13]  /*27790*/  ISETP.GE.AND P2, PT, R4, R3, PT ;  /* 0x000000030400720c */ /* 0x000fda0003f46270 */
[----:B0-----:R-:W-:Y:S02]  /*277a0*/  @!P2 LEA R2, P1, R9, R0, 0x1 ;  /* 0x000000000902a211 */ /* 0x001fe400078208ff */
[----:B------:R-:W-:-:S03]  /*277b0*/  @P2 LOP3.LUT R22, R22, 0x10000, RZ, 0xfc, !PT ;  /* 0x0001000016162812 */ /* 0x000fc600078efcff */
[----:B--2---:R-:W-:-:S05]  /*277c0*/  @!P2 IMAD.X R3, RZ, RZ, R5, P1 ;  /* 0x000000ffff03a224 */ /* 0x004fca00008e0605 */
[----:B------:R-:W-:Y:S01]  /*277d0*/  @!PT LDS RZ, [RZ] ;  /* 0x00000000fffff984 */ /* 0x000fe20000000800 */
[----:B------:R-:W-:Y:S01]  /*277e0*/  @!PT LDS RZ, [RZ] ;  /* 0x00000000fffff984 */ /* 0x000fe20000000800 */
[----:B------:R-:W-:Y:S01]  /*277f0*/  @!PT LDS RZ, [RZ] ;  /* 0x00000000fffff984 */ /* 0x000fe20000000800 */
[----:B------:R0:W-:Y:S01]  /*27800*/  @!P2 LDGSTS.E.BYPASS.LTC128B.128 [R25+0x21c00], desc[UR36][R2.64], !P0 ;  /* 0x21c000000219afae */ /* 0x0001e2000c101d64 */
[----:B------:R-:W-:Y:S01]  /*27810*/  PLOP3.LUT P0, PT, PT, PT, PT, 0x80, 0x0 ;  /* 0x000000000000781c */ /* 0x000fe20003f0f070 */
[----:B------:R-:W-:-:S12]  /*27820*/  NOP ;  /* 0x0000000000007918 */ /* 0x000fd80000000000 */
.L_x_6471:
        /* <DEDUP_REMOVED lines=28> */
.L_x_6473:
[----:B------:R-:W-:Y:S05]  /*279f0*/  BSYNC B6 ;  /* 0x0000000000067941 */ /* 0x000fea0003800000 */
.L_x_6472:
        /* <DEDUP_REMOVED lines=164> */
.L_x_6564:
        /* <DEDUP_REMOVED lines=23> */
.L_x_6476:
[----:B------:R-:W-:Y:S05]  /*285b0*/  BSYNC B0 ;  /* 0x0000000000007941 */ /* 0x000fea0003800000 */
.L_x_6475:
[----:B------:R-:W-:Y:S01]  /*285c0*/  NOP ;  /* 0x0000000000007918 */ /* 0x000fe20000000000 */
[----:B------:R-:W-:-:S13]  /*285d0*/  PLOP3.LUT P0, PT, PT, PT, PT, 0x80, 0x0 ;  /* 0x000000000000781c */ /* 0x000fda0003f0f070 */
.L_x_6477:
        /* <DEDUP_REMOVED lines=18> */
.L_x_6565:
[----:B------:R-:W-:Y:S05]  /*28700*/  BSYNC B0 ;  /* 0x0000000000007941 */ /* 0x000fea0003800000 */
.L_x_6478:
[----:B------:R-:W-:-:S05]  /*28710*/  IMAD.U32 R2, RZ, RZ, UR38 ;  /* 0x00000026ff027e24 */ /* 0x000fca000f8e00ff */
[----:B------:R-:W-:-:S13]  /*28720*/  ISETP.NE.AND P0, PT, R2, 0x3, PT ;  /* 0x000000030200780c */ /* 0x000fda0003f05270 */
[----:B------:R-:W-:Y:S05]  /*28730*/  @!P0 BRA `(.L_x_6480) ;  /* 0x0000000000048947 */ /* 0x000fea0003800000 */
[----:B------:R-:W-:Y:S01]  /*28740*/  BPT.TRAP 0x1 ;  /* 0x000000040000795c */ /* 0x000fe20000300000 */
.L_x_6480:
[----:B0-----:R-:W-:Y:S01]  /*28750*/  SHF.L.U32 R0, R26, 0x1f, RZ ;  /* 0x0000001f1a007819 */ /* 0x001fe200000006ff */
[----:B------:R-:W-:Y:S03]  /*28760*/  BSSY B0, `(.L_x_6481) ;  /* 0x0000003000007945 */ /* 0x000fe60003800000 */
[----:B------:R-:W0:Y:S02]  /*28770*/  SYNCS.PHASECHK.TRANS64.TRYWAIT P0, [R17+URZ+0x38860], R0 ;  /* 0x03886000110075a7 */ /* 0x000e24000800017f */
[----:B0-----:R-:W-:Y:S05]  /*28780*/  @!P0 BRA `(.L_x_6482) ;  /* 0x0000004000f88947 */ /* 0x001fea0003800000 */
.L_x_6566:
[----:B------:R-:W-:Y:S05]  /*28790*/  BSYNC B0 ;  /* 0x0000000000007941 */ /* 0x000fea0003800000 */
.L_x_6481:
[----:B------:R-:W0:Y:S01]  /*287a0*/  LDL.LU R3, [R1+0x42c] ;  /* 0x00042c0001037983 */ /* 0x000e220000300800 */
[----:B------:R-:W-:-:S03]  /*287b0*/  ULDC.64 UR4, c[0x0][0x328] ;  /* 0x0000ca0000047ab9 */ /* 0x000fc60000000a00 */
[----:B------:R-:W2:Y:S04]  /*287c0*/  LDL.LU R2, [R1+0x418] ;  /* 0x0004180001027983 */ /* 0x000ea80000300800 */
        /* <DEDUP_REMOVED lines=107> */
.L_x_6576:
        /* <DEDUP_REMOVED lines=34> */
.L_x_6484:
        /* <DEDUP_REMOVED lines=11> */
.L_x_6485:
[----:B------:R-:W2:Y:S01]  /*29150*/  LDL.LU R2, [R1+0x424] ;  /* 0x0004240001027983 */ /* 0x000ea20000300800 */
[----:B------:R1:W-:Y:S01]  /*29160*/  SYNCS.ARRIVE.TRANS64.A1T0 RZ, [R17+URZ+0x38850], RZ ;  /* 0x038850ff11ff79a7 */ /* 0x0003e2000810003f */
[----:B------:R-:W-:Y:S01]  /*29170*/  BSSY B0, `(.L_x_6486) ;  /* 0x00000f7000007945 */ /* 0x000fe20003800000 */
[----:B--2---:R-:W-:-:S05]  /*29180*/  VIADD R7, R2, 0xfffffffe ;  /* 0xfffffffe02077836 */ /* 0x004fca0000000000 */
[----:B------:R-:W-:-:S13]  /*29190*/  ISETP.GE.AND P0, PT, R7, R33, PT ;  /* 0x000000210700720c */ /* 0x000fda0003f06270 */
[----:B-1----:R-:W-:Y:S05]  /*291a0*/  @!P0 BRA `(.L_x_6487) ;  /* 0x0000000c00cc8947 */ /* 0x002fea0003800000 */
[----:B------:R-:W2:Y:S01]  /*291b0*/  LDL.LU R2, [R1+0x438] ;  /* 0x0004380001027983 */ /* 0x000ea20000300800 */
[----:B------:R-:W-:-:S04]  /*291c0*/  LOP3.LUT R30, R30, 0x80, RZ, 0xc0, !PT ;  /* 0x000000801e1e7812 */ /* 0x000fc800078ec0ff */
[----:B------:R-:W-:Y:S02]  /*291d0*/  SHF.R.U32.HI R30, RZ, 0x3, R30 ;  /* 0x00000003ff1e7819 */ /* 0x000fe4000001161e */
[----:B--2---:R-:W-:-:S04]  /*291e0*/  LOP3.LUT R31, R2, 0x40, RZ, 0xc0, !PT ;  /* 0x00000040021f7812 */ /* 0x004fc800078ec0ff */
[----:B------:R-:W-:-:S07]  /*291f0*/  SHF.R.U32.HI R31, RZ, 0x2, R31 ;  /* 0x00000002ff1f7819 */ /* 0x000fce000001161f */
.L_x_6500:
[----:B-1----:R-:W1:Y:S01]  /*29200*/  S2R R2, SR_TID.X ;  /* 0x0000000000027919 */ /* 0x002e620000002100 */
[----:B--2---:R-:W2:Y:S01]  /*29210*/  LDC R4, c[0x0][0x430] ;  /* 0x00010c00ff047b82 */ /* 0x004ea20000000800 */
[----:B---3--:R-:W-:Y:S01]  /*29220*/  IMAD R6, R7, 0x40, R32 ;  /* 0x0000004007067824 */ /* 0x008fe200078e0220 */
[----:B------:R-:W-:Y:S05]  /*29230*/  YIELD ;  /* 0x0000000000007946 */ /* 0x000fea0003800000 */
[----:B------:R-:W3:Y:S01]  /*29240*/  S2R R3, SR_TID.X ;  /* 0x0000000000037919 */ /* 0x000ee20000002100 */
[----:B------:R-:W-:Y:S01]  /*29250*/  IMAD.U32 R11, RZ, RZ, UR38 ;  /* 0x00000026ff0b7e24 */ /* 0x000fe2000f8e00ff */
[----:B------:R-:W-:Y:S01]  /*29260*/  ULDC UR4, c[0x0][0x430] ;  /* 0x00010c0000047ab9 */ /* 0x000fe20000000800 */
[----:B------:R-:W-:Y:S01]  /*29270*/  VIADD R24, R24, 0x1 ;  /* 0x0000000118187836 */ /* 0x000fe20000000000 */
[----:B--2---:R-:W-:-:S02]  /*29280*/  ISETP.NE.AND P0, PT, R4, 0x1, PT ;  /* 0x000000010400780c */ /* 0x004fc40003f05270 */
[----:B-1----:R-:W-:-:S04]  /*29290*/  LOP3.LUT R2, R2, 0x7f, RZ, 0xc0, !PT ;  /* 0x0000007f02027812 */ /* 0x002fc800078ec0ff */
[----:B------:R-:W-:Y:S01]  /*292a0*/  SHF.R.U32.HI R2, RZ, 0x3, R2 ;  /* 0x00000003ff027819 */ /* 0x000fe20000011602 */
[----:B---3--:R-:W-:-:S06]  /*292b0*/  IMAD.SHL.U32 R4, R3, 0x10, RZ ;  /* 0x0000001003047824 */ /* 0x008fcc00078e00ff */
[----:B------:R-:W1:Y:S01]  /*292c0*/  @P0 LDC R3, c[0x0][0x434] ;  /* 0x00010d00ff030b82 */ /* 0x000e620000000800 */
[----:B------:R-:W-:-:S04]  /*292d0*/  LOP3.LUT R4, R2, 0x70, R4, 0xf8, !PT ;  /* 0x0000007002047812 */ /* 0x000fc800078ef804 */
[----:B------:R-:W-:-:S03]  /*292e0*/  ISETP.GT.U32.AND P1, PT, R4, 0x3f, PT ;  /* 0x0000003f0400780c */ /* 0x000fc60003f24070 */
[----:B------:R-:W2:Y:S01]  /*292f0*/  @P0 LDC R2, c[0x0][0x438] ;  /* 0x00010e00ff020b82 */ /* 0x000ea20000000800 */
[----:B------:R-:W-:-:S04]  /*29300*/  IMAD.IADD R6, R4, 0x1, R6 ;  /* 0x0000000104067824 */ /* 0x000fc800078e0206 */
[----:B------:R-:W-:-:S05]  /*29310*/  IMAD.MOV.U32 R10, RZ, RZ, R6 ;  /* 0x000000ffff0a7224 */ /* 0x000fca00078e0006 */
[----:B0-----:R-:W0:Y:S01]  /*29320*/  @!P1 LDC.64 R4, c[0x0][0x428] ;  /* 0x00010a00ff049b82 */ /* 0x001e220000000a00 */
[----:B-1----:R-:W-:-:S07]  /*29330*/  @P0 IMAD.HI.U32 R3, R6, R3, RZ ;  /* 0x0000000306030227 */ /* 0x002fce00078e00ff */
[----:B------:R-:W1:Y:S01]  /*29340*/  @!P1 LDC.64 R8, c[0x0][0x418] ;  /* 0x00010600ff089b82 */ /* 0x000e620000000a00 */
[----:B--2---:R-:W-:-:S04]  /*29350*/  @P0 SHF.R.U32.HI R10, RZ, R2, R3 ;  /* 0x00000002ff0a0219 */ /* 0x004fc80000011603 */
[--C-:B------:R-:W-:Y:S01]  /*29360*/  @!P1 SHF.R.S32.HI R3, RZ, 0x1f, R10.reuse ;  /* 0x0000001fff039819 */ /* 0x100fe2000001140a */
[----:B------:R-:W-:-:S04]  /*29370*/  @!P1 IMAD.MOV.U32 R2, RZ, RZ, R10 ;  /* 0x000000ffff029224 */ /* 0x000fc800078e000a */
[----:B0-----:R-:W-:-:S04]  /*29380*/  @!P1 IMAD.WIDE.U32 R2, R29, R4, R2 ;  /* 0x000000041d029225 */ /* 0x001fc800078e0002 */
[----:B------:R-:W-:-:S04]  /*29390*/  @!P1 IMAD R4, R34, R4, RZ ;  /* 0x0000000422049224 */ /* 0x000fc800078e02ff */
[----:B------:R-:W-:Y:S01]  /*293a0*/  @!P1 IMAD R5, R29, R5, R4 ;  /* 0x000000051d059224 */ /* 0x000fe200078e0204 */
[----:B-1----:R-:W-:Y:S01]  /*293b0*/  @!P1 LEA R8, P0, R2, R8, 0x2 ;  /* 0x0000000802089211 */ /* 0x002fe200078010ff */
        /* <DEDUP_REMOVED lines=13> */
[----:B------:R-:W-:Y:S01]  /*29490*/  ISETP.GT.AND P3, PT, R2, R33, PT ;  /* 0x000000210200720c */ /* 0x000fe20003f64270 */
[----:B0-----:R-:W-:-:S12]  /*294a0*/  @!P1 BRA `(.L_x_6488) ;  /* 0x0000000000049947 */ /* 0x001fd80003800000 */
[----:B------:R-:W-:Y:S01]  /*294b0*/  BPT.TRAP 0x1 ;  /* 0x000000040000795c */ /* 0x000fe20000300000 */
.L_x_6488:
[----:B------:R-:W-:Y:S01]  /*294c0*/  IMAD R6, R24, 0x8, R23 ;  /* 0x0000000818067824 */ /* 0x000fe200078e0217 */
[----:B------:R-:W-:Y:S01]  /*294d0*/  SHF.L.U32 R17, R26, 0x1f, RZ ;  /* 0x0000001f1a117819 */ /* 0x000fe200000006ff */
[----:B------:R-:W-:Y:S01]  /*294e0*/  BSSY B1, `(.L_x_6489) ;  /* 0x0000004000017945 */ /* 0x000fe20003800000 */
[----:B------:R-:W-:Y:S02]  /*294f0*/  SHF.R.S32.HI R9, RZ, 0x1f, R5 ;  /* 0x0000001fff097819 */ /* 0x000fe40000011405 */
[----:B------:R-:W0:Y:S02]  /*29500*/  SYNCS.PHASECHK.TRANS64.TRYWAIT P0, [R6+URZ+0x38840], R17 ;  /* 0x03884011060075a7 */ /* 0x000e24000800017f */
[----:B0-----:R-:W-:Y:S05]  /*29510*/  @!P0 BRA `(.L_x_6490) ;  /* 0x0000003c00d08947 */ /* 0x001fea0003800000 */
.L_x_6577:
[----:B------:R-:W-:Y:S05]  /*29520*/  BSYNC B1 ;  /* 0x0000000000017941 */ /* 0x000fea0003800000 */
.L_x_6489:
        /* <DEDUP_REMOVED lines=42> */
.L_x_6587:
        /* <DEDUP_REMOVED lines=8> */
.L_x_6492:
        /* <DEDUP_REMOVED lines=11> */
.L_x_6493:
[----:B------:R2:W-:Y:S01]  /*29900*/  SYNCS.ARRIVE.TRANS64.A1T0 RZ, [R6+URZ+0x38830], RZ ;  /* 0x038830ff06ff79a7 */ /* 0x0005e2000810003f */
[----:B------:R-:W-:Y:S05]  /*29910*/  @!P2 BRA `(.L_x_6494) ;  /* 0x000000000004a947 */ /* 0x000fea0003800000 */
[----:B------:R-:W-:Y:S01]  /*29920*/  BPT.TRAP 0x1 ;  /* 0x000000040000795c */ /* 0x000fe20000300000 */
.L_x_6494:
[----:B------:R-:W3:Y:S01]  /*29930*/  SYNCS.PHASECHK.TRANS64.TRYWAIT P0, [R6+URZ+0x38860], R17 ;  /* 0x03886011060075a7 */ /* 0x000ee2000800017f */
[----:B------:R-:W-:Y:S04]  /*29940*/  BSSY B1, `(.L_x_6495) ;  /* 0x0000002000017945 */ /* 0x000fe80003800000 */
[----:B---3--:R-:W-:Y:S05]  /*29950*/  @!P0 BRA `(.L_x_6496) ;  /* 0x0000003c00f08947 */ /* 0x008fea0003800000 */
.L_x_6588:
[----:B------:R-:W-:Y:S05]  /*29960*/  BSYNC B1 ;  /* 0x0000000000017941 */ /* 0x000fea0003800000 */
.L_x_6495:
        /* <DEDUP_REMOVED lines=81> */
.L_x_6598:
        /* <DEDUP_REMOVED lines=25> */
.L_x_6498:
        /* <DEDUP_REMOVED lines=11> */
.L_x_6499:
[----:B------:R3:W-:Y:S01]  /*2a0c0*/  SYNCS.ARRIVE.TRANS64.A1T0 RZ, [R6+URZ+0x38850], RZ ;  /* 0x038850ff06ff79a7 */ /* 0x0007e2000810003f */
[----:B------:R-:W-:Y:S05]  /*2a0d0*/  @P3 BRA `(.L_x_6500) ;  /* 0xfffffff000483947 */ /* 0x000fea000383ffff */
.L_x_6487:
[----:B------:R-:W-:Y:S05]  /*2a0e0*/  BSYNC B0 ;  /* 0x0000000000007941 */ /* 0x000fea0003800000 */
.L_x_6486:
        /* <DEDUP_REMOVED lines=21> */
.L_x_6502:
[----:B------:R-:W-:Y:S05]  /*2a240*/  BSYNC B0 ;  /* 0x0000000000007941 */ /* 0x000fea0003800000 */
.L_x_6501:
[----:B------:R-:W-:-:S07]  /*2a250*/  SEL R24, R24, RZ, P0 ;  /* 0x000000ff18187207 */ /* 0x000fce0000000000 */
.L_x_6455:
[----:B------:R-:W-:Y:S05]  /*2a260*/  BSYNC B7 ;  /* 0x0000000000077941 */ /* 0x000fea0003800000 */
.L_x_6453:
        /* <DEDUP_REMOVED lines=11> */
.L_x_6503:
        /* <DEDUP_REMOVED lines=36> */
.L_x_6608:
[----:B------:R-:W-:Y:S02]  /*2a560*/  ULDC UR4, c[0x0][0xd38] ;  /* 0x00034e0000047ab9 */ /* 0x000fe40000000800 */
[----:B------:R-:W-:-:S04]  /*2a570*/  IMAD.U32 R4, RZ, RZ, UR4 ;  /* 0x00000004ff047e24 */ /* 0x000fc8000f8e00ff */
[----:B--2---:R-:W-:-:S04]  /*2a580*/  IMAD R14, R14, R4, RZ ;  /* 0x000000040e0e7224 */ /* 0x004fc800078e02ff */
[----:B------:R-:W-:-:S05]  /*2a590*/  IMAD.IADD R5, R5, 0x1, R14 ;  /* 0x0000000105057824 */ /* 0x000fca00078e020e */
[----:B------:R-:W-:-:S13]  /*2a5a0*/  ISETP.GT.AND P6, PT, R5, R0, PT ;  /* 0x000000000500720c */ /* 0x000fda0003fc4270 */
[----:B------:R-:W-:Y:S05]  /*2a5b0*/  @P6 BRA `(.L_x_6506) ;  /* 0x00000000009c6947 */ /* 0x000fea0003800000 */
.L_x_6511:
        /* <DEDUP_REMOVED lines=14> */
.L_x_6509:
[----:B------:R-:W-:Y:S05]  /*2a6a0*/  BSYNC B0 ;  /* 0x0000000000007941 */ /* 0x000fea0003800000 */
.L_x_6508:
        /* <DEDUP_REMOVED lines=18> */
.L_x_6616:
[----:B------:R-:W-:Y:S02]  /*2a7d0*/  ULDC UR4, c[0x0][0xd38] ;  /* 0x00034e0000047ab9 */ /* 0x000fe40000000800 */
[----:B------:R-:W-:-:S04]  /*2a7e0*/  IMAD.U32 R4, RZ, RZ, UR4 ;  /* 0x00000004ff047e24 */ /* 0x000fc8000f8e00ff */
[----:B--2---:R-:W-:-:S04]  /*2a7f0*/  IMAD R14, R14, R4, RZ ;  /* 0x000000040e0e7224 */ /* 0x004fc800078e02ff */
[----:B------:R-:W-:-:S05]  /*2a800*/  IMAD.IADD R5, R14, 0x1, R5 ;  /* 0x000000010e057824 */ /* 0x000fca00078e0205 */
[----:B------:R-:W-:-:S13]  /*2a810*/  ISETP.GT.AND P6, PT, R5, R0, PT ;  /* 0x000000000500720c */ /* 0x000fda0003fc4270 */
[----:B------:R-:W-:Y:S05]  /*2a820*/  @!P6 BRA `(.L_x_6511) ;  /* 0xfffffffc0064e947 */ /* 0x000fea000383ffff */
.L_x_6506:
        /* <DEDUP_REMOVED lines=8> */
.L_x_6620:
[----:B------:R-:W-:Y:S01]  /*2a8b0*/  ISETP.NE.AND P0, PT, R3, RZ, PT ;  /* 0x000000ff0300720c */ /* 0x000fe20003f05270 */
[----:B------:R-:W-:-:S12]  /*2a8c0*/  IMAD.MOV.U32 R14, RZ, RZ, RZ ;  /* 0x000000ffff0e7224 */ /* 0x000fd800078e00ff */
[----:B------:R-:W-:Y:S05]  /*2a8d0*/  @!P0 BRA `(.L_x_6513) ;  /* 0x0000000000108947 */ /* 0x000fea0003800000 */
[----:B------:R-:W-:Y:S01]  /*2a8e0*/  UMOV UR4, 0xffffffff ;  /* 0xffffffff00047882 */ /* 0x000fe20000000000 */
[----:B------:R-:W-:Y:S02]  /*2a8f0*/  VIADD R12, R6, 0xffffffff ;  /* 0xffffffff060c7836 */ /* 0x000fe40000000000 */
[----:B------:R-:W-:Y:S05]  /*2a900*/  BRA.DIV UR4, `(.L_x_6514) ;  /* 0x00000042041c7947 */ /* 0x000fea000b800000 */
[----:B------:R4:W0:Y:S02]  /*2a910*/  SHFL.IDX PT, R14, R2, R12, 0x1f ;  /* 0x00001f0c020e7589 */ /* 0x00082400000e0000 */
.L_x_6513:
        /* <DEDUP_REMOVED lines=66> */
.L_x_6507:
[----:B------:R-:W-:Y:S01]  /*2ad40*/  UMOV UR4, URZ ;  /* 0x0000003f00047c82 */ /* 0x000fe20008000000 */
[----:B------:R-:W-:Y:S01]  /*2ad50*/  UMOV UR5, URZ ;  /* 0x0000003f00057c82 */ /* 0x000fe20008000000 */
[----:B------:R-:W-:Y:S01]  /*2ad60*/  ULDC UR6, c[0x0][0xd3c] ;  /* 0x00034f0000067ab9 */ /* 0x000fe20000000800 */
[----:B------:R-:W-:Y:S02]  /*2ad70*/  IMAD.MOV.U32 R16, RZ, RZ, R0 ;  /* 0x000000ffff107224 */ /* 0x000fe400078e0000 */
[----:B------:R-:W-:Y:S02]  /*2ad80*/  IMAD.U32 R17, RZ, RZ, UR4 ;  /* 0x00000004ff117e24 */ /* 0x000fe4000f8e00ff */
[----:B------:R-:W-:Y:S02]  /*2ad90*/  IMAD.U32 R18, RZ, RZ, UR5 ;  /* 0x00000005ff127e24 */ /* 0x000fe4000f8e00ff */
[----:B------:R-:W-:-:S07]  /*2ada0*/  IMAD.U32 R19, RZ, RZ, UR6 ;  /* 0x00000006ff137e24 */ /* 0x000fce000f8e00ff */
.L_x_6515:
        /* <DEDUP_REMOVED lines=10> */
.L_x_6504:
[----:B------:R-:W-:Y:S02]  /*2ae50*/  ULDC UR4, c[0x0][0xd3c] ;  /* 0x00034f0000047ab9 */ /* 0x000fe40000000800 */
[----:B0-----:R-:W-:-:S13]  /*2ae60*/  ISETP.GE.AND P0, PT, R19, UR4, PT ;  /* 0x0000000413007c0c */ /* 0x001fda000bf06270 */
[----:B------:R-:W-:Y:S05]  /*2ae70*/  @!P0 BRA `(.L_x_6516) ;  /* 0xffffffa400b08947 */ /* 0x000fea000383ffff */
[----:B------:R-:W-:Y:S05]  /*2ae80*/  BSYNC B8 ;  /* 0x0000000000087941 */ /* 0x000fea0003800000 */
.L_x_6441:
        /* <DEDUP_REMOVED lines=12> */
.L_x_6623:
[----:B------:R-:W-:Y:S05]  /*2af50*/  BSYNC B0 ;  /* 0x0000000000007941 */ /* 0x000fea0003800000 */
.L_x_6517:
[----:B------:R-:W-:-:S03]  /*2af60*/  UMOV UR4, 0xffffffff ;  /* 0xffffffff00047882 */ /* 0x000fc60000000000 */
[----:B------:R-:W-:Y:S05]  /*2af70*/  BRA.DIV UR4, `(.L_x_6519) ;  /* 0x0000003a04b87947 */ /* 0x000fea000b800000 */
[----:B0-----:R-:W0:Y:S02]  /*2af80*/  S2R R0, SR_TID.X ;  /* 0x0000000000007919 */ /* 0x001e240000002100 */
[----:B0-----:R-:W-:-:S04]  /*2af90*/  SHF.R.U32.HI R0, RZ, 0x5, R0 ;  /* 0x00000005ff007819 */ /* 0x001fc80000011600 */
[----:B------:R-:W-:-:S05]  /*2afa0*/  LOP3.LUT R0, R0, 0x3, RZ, 0xc0, !PT ;  /* 0x0000000300007812 */ /* 0x000fca00078ec0ff */
[----:B------:R0:W1:Y:S02]  /*2afb0*/  SHFL.IDX PT, R14, R0, RZ, 0x1f ;  /* 0x00001fff000e7589 */ /* 0x00006400000e0000 */
.L_x_6626:
[----:B-1----:R-:W-:Y:S01]  /*2afc0*/  ISETP.NE.AND P0, PT, R14, RZ, PT ;  /* 0x000000ff0e00720c */ /* 0x002fe20003f05270 */
[----:B------:R-:W-:-:S12]  /*2afd0*/  BSSY B0, `(.L_x_6520) ;  /* 0x0000024000007945 */ /* 0x000fd80003800000 */
[----:B------:R-:W-:Y:S05]  /*2afe0*/  @P0 BRA `(.L_x_6521) ;  /* 0x0000000000880947 */ /* 0x000fea0003800000 */
[----:B------:R-:W-:-:S03]  /*2aff0*/  UMOV UR4, 0xffffffff ;  /* 0xffffffff00047882 */ /* 0x000fc60000000000 */
[----:B------:R-:W-:Y:S05]  /*2b000*/  BRA.DIV UR4, `(.L_x_6522) ;  /* 0x0000003a04c87947 */ /* 0x000fea000b800000 */
[----:B------:R-:W-:-:S13]  /*2b010*/  ELECT P6, URZ, PT ;  /* 0x00000000003f782f */ /* 0x000fda00038c0000 */
.L_x_6629:
[----:B------:R-:W-:Y:S05]  /*2b020*/  @!P6 BRA `(.L_x_6521) ;  /* 0x000000000078e947 */ /* 0x000fea0003800000 */
[----:B------:R-:W-:-:S06]  /*2b030*/  ULOP3.LUT UR4, UR60, 0x2, URZ, 0xfc, !UPT ;  /* 0x000000023c047892 */ /* 0x000fcc000f8efc3f */
[----:B0-----:R-:W-:-:S05]  /*2b040*/  IMAD.U32 R0, RZ, RZ, UR4 ;  /* 0x00000004ff007e24 */ /* 0x001fca000f8e00ff */
[----:B------:R-:W-:-:S13]  /*2b050*/  ISETP.NE.AND P0, PT, R0, 0x3, PT ;  /* 0x000000030000780c */ /* 0x000fda0003f05270 */
[----:B------:R-:W-:Y:S05]  /*2b060*/  @!P0 BRA `(.L_x_6523) ;  /* 0x0000000000048947 */ /* 0x000fea0003800000 */
[----:B------:R-:W-:Y:S01]  /*2b070*/  BPT.TRAP 0x1 ;  /* 0x000000040000795c */ /* 0x000fe20000300000 */
.L_x_6523:
[----:B------:R-:W-:Y:S01]  /*2b080*/  IMAD R5, R24, 0x8, R7 ;  /* 0x0000000818057824 */ /* 0x000fe200078e0207 */
[----:B------:R-:W-:Y:S01]  /*2b090*/  SHF.L.U32 R0, R26, 0x1f, RZ ;  /* 0x0000001f1a007819 */ /* 0x000fe200000006ff */
[----:B------:R-:W-:-:S03]  /*2b0a0*/  VIADD R24, R24, 0x1 ;  /* 0x0000000118187836 */ /* 0x000fc60000000000 */
[----:B------:R-:W0:Y:S02]  /*2b0b0*/  SYNCS.PHASECHK.TRANS64.TRYWAIT P1, [R5+URZ+0x38840], R0 ;  /* 0x03884000050075a7 */ /* 0x000e24000802017f */
[----:B------:R-:W-:-:S04]  /*2b0c0*/  ISETP.NE.AND P2, PT, R24, 0x2, PT ;  /* 0x000000021800780c */ /* 0x000fc80003f45270 */
[----:B------:R-:W-:Y:S01]  /*2b0d0*/  SEL R3, RZ, 0x1, P2 ;  /* 0x00000001ff037807 */ /* 0x000fe20001000000 */
[----:B0-----:R-:W-:Y:S08]  /*2b0e0*/  @!P1 BRA `(.L_x_6524) ;  /* 0x0000003800b09947 */ /* 0x001ff00003800000 */
.L_x_6630:
[----:B------:R-:W-:Y:S02]  /*2b0f0*/  SEL R24, R24, RZ, P2 ;  /* 0x000000ff18187207 */ /* 0x000fe40001000000 */
[----:B------:R-:W-:Y:S01]  /*2b100*/  LOP3.LUT R2, R26, R3, RZ, 0x3c, !PT ;  /* 0x000000031a027212 */ /* 0x000fe200078e3cff */
[----:B------:R-:W-:Y:S06]  /*2b110*/  @!P0 BRA `(.L_x_6525) ;  /* 0x0000000000048947 */ /* 0x000fec0003800000 */
[----:B------:R-:W-:Y:S01]  /*2b120*/  BPT.TRAP 0x1 ;  /* 0x000000040000795c */ /* 0x000fe20000300000 */
.L_x_6525:
[----:B------:R-:W-:Y:S01]  /*2b130*/  IMAD R3, R24, 0x8, R7 ;  /* 0x0000000818037824 */ /* 0x000fe200078e0207 */
[----:B------:R-:W-:-:S04]  /*2b140*/  SHF.L.U32 R2, R2, 0x1f, RZ ;  /* 0x0000001f02027819 */ /* 0x000fc800000006ff */
[----:B------:R-:W1:Y:S02]  /*2b150*/  SYNCS.PHASECHK.TRANS64.TRYWAIT P1, [R3+URZ+0x38840], R2 ;  /* 0x03884002030075a7 */ /* 0x000e64000802017f */
[----:B-1----:R-:W-:Y:S05]  /*2b160*/  @!P1 BRA `(.L_x_6526) ;  /* 0x0000003800a49947 */ /* 0x002fea0003800000 */
.L_x_6631:
[----:B------:R-:W-:Y:S05]  /*2b170*/  @!P0 BRA `(.L_x_6527) ;  /* 0x0000000000048947 */ /* 0x000fea0003800000 */
[----:B------:R-:W-:Y:S01]  /*2b180*/  BPT.TRAP 0x1 ;  /* 0x000000040000795c */ /* 0x000fe20000300000 */
.L_x_6527:
[----:B------:R-:W5:Y:S02]  /*2b190*/  SYNCS.PHASECHK.TRANS64.TRYWAIT P1, [R5+URZ+0x38860], R0 ;  /* 0x03886000050075a7 */ /* 0x000f64000802017f */
[----:B-----5:R-:W-:Y:S05]  /*2b1a0*/  @!P1 BRA `(.L_x_6528) ;  /* 0x0000003800a89947 */ /* 0x020fea0003800000 */
.L_x_6632:
[----:B------:R-:W-:Y:S05]  /*2b1b0*/  @!P0 BRA `(.L_x_6529) ;  /* 0x0000000000048947 */ /* 0x000fea0003800000 */
[----:B------:R-:W-:Y:S01]  /*2b1c0*/  BPT.TRAP 0x1 ;  /* 0x000000040000795c */ /* 0x000fe20000300000 */
.L_x_6529:
[----:B------:R0:W0:Y:S02]  /*2b1d0*/  SYNCS.PHASECHK.TRANS64.TRYWAIT P0, [R3+URZ+0x38860], R2 ;  /* 0x03886002030075a7 */ /* 0x000024000800017f */
[----:B0-----:R-:W-:Y:S05]  /*2b1e0*/  @!P0 NANOSLEEP.SYNCS 0x989680 ;  /* 0x009896800000895d */ /* 0x001fea0003900000 */
[----:B------:R-:W0:Y:S02]  /*2b1f0*/  @!P0 SYNCS.PHASECHK.TRANS64 P0, [R3+URZ+0x38860], R2 ;  /* 0x03886002030085a7 */ /* 0x000e24000800007f */
[----:B0-----:R-:W-:Y:S05]  /*2b200*/  @!P0 BRA `(.L_x_6529) ;  /* 0xfffffffc00f08947 */ /* 0x001fea000383ffff */
.L_x_6521:
[----:B------:R-:W-:Y:S05]  /*2b210*/  BSYNC B0 ;  /* 0x0000000000007941 */ /* 0x000fea0003800000 */
.L_x_6520:
[----:B------:R-:W-:Y:S05]  /*2b220*/  EXIT ;  /* 0x000000000000794d */ /* 0x000fea0003800000 */
.L_x_6318:
[----:B0-----:R-:W-:-:S04]  /*2b230*/  IMAD.U32 R3, RZ, RZ, UR46 ;  /* 0x0000002eff037e24 */ /* 0x001fc8000f8e00ff */
[----:B------:R0:W1:Y:S03]  /*2b240*/  SYNCS.PHASECHK.TRANS64.TRYWAIT P0, [R3+URZ+0x38800], R0 ;  /* 0x03880000030075a7 */ /* 0x000066000800017f */
[----:B-1----:R-:W-:Y:S05]  /*2b250*/  @!P0 NANOSLEEP.SYNCS 0x989680 ;  /* 0x009896800000895d */ /* 0x002fea0003900000 */
[----:B------:R-:W1:Y:S02]  /*2b260*/  @!P0 SYNCS.PHASECHK.TRANS64 P0, [R3+URZ+0x38800], R0 ;  /* 0x03880000030085a7 */ /* 0x000e64000800007f */
[----:B-1----:R-:W-:Y:S05]  /*2b270*/  @!P0 BRA `(.L_x_6318) ;  /* 0xfffffffc00ec8947 */ /* 0x002fea000383ffff */
[----:B------:R-:W-:Y:S05]  /*2b280*/  BRA `(.L_x_6530) ;  /* 0xfffffdf400607947 */ /* 0x000fea000383ffff */
.L_x_6325:
[----:B--2---:R2:W3:Y:S02]  /*2b290*/  SYNCS.PHASECHK.TRANS64.TRYWAIT P0, [R10+URZ], R11 ;  /* 0x0000000b0a0075a7 */ /* 0x0044e4000800017f */
[----:B---3--:R-:W-:Y:S05]  /*2b2a0*/  @!P0 NANOSLEEP.SYNCS 0x989680 ;  /* 0x009896800000895d */ /* 0x008fea0003900000 */
[----:B------:R-:W3:Y:S02]  /*2b2b0*/  @!P0 SYNCS.PHASECHK.TRANS64 P0, [R10+URZ], R11 ;  /* 0x0000000b0a0085a7 */ /* 0x000ee4000800007f */
[----:B---3--:R-:W-:Y:S05]  /*2b2c0*/  @!P0 BRA `(.L_x_6325) ;  /* 0xfffffffc00f08947 */ /* 0x008fea000383ffff */
[----:B------:R-:W-:Y:S05]  /*2b2d0*/  BRA `(.L_x_6324) ;  /* 0xfffffdf800807947 */ /* 0x000fea000383ffff */
.L_x_6327:
[----:B0-----:R-:W-:-:S04]  /*2b2e0*/  IMAD.U32 R8, RZ, RZ, UR46 ;  /* 0x0000002eff087e24 */ /* 0x001fc8000f8e00ff */
[----:B------:R0:W1:Y:S03]  /*2b2f0*/  SYNCS.PHASECHK.TRANS64.TRYWAIT P0, [R8+URZ+0x38810], R3 ;  /* 0x03881003080075a7 */ /* 0x000066000800017f */
[----:B-1----:R-:W-:Y:S05]  /*2b300*/  @!P0 NANOSLEEP.SYNCS 0x989680 ;  /* 0x009896800000895d */ /* 0x002fea0003900000 */
[----:B------:R-:W1:Y:S02]  /*2b310*/  @!P0 SYNCS.PHASECHK.TRANS64 P0, [R8+URZ+0x38810], R3 ;  /* 0x03881003080085a7 */ /* 0x000e64000800007f */
[----:B-1----:R-:W-:Y:S05]  /*2b320*/  @!P0 BRA `(.L_x_6327) ;  /* 0xfffffffc00ec8947 */ /* 0x002fea000383ffff */
[----:B------:R-:W-:Y:S05]  /*2b330*/  BRA `(.L_x_6531) ;  /* 0xfffffdfc00547947 */ /* 0x000fea000383ffff */
.L_x_6334:
[----:B-1----:R1:W2:Y:S02]  /*2b340*/  SYNCS.PHASECHK.TRANS64.TRYWAIT P0, [R10+URZ], R11 ;  /* 0x0000000b0a0075a7 */ /* 0x0022a4000800017f */
[----:B--2---:R-:W-:Y:S05]  /*2b350*/  @!P0 NANOSLEEP.SYNCS 0x989680 ;  /* 0x009896800000895d */ /* 0x004fea0003900000 */
[----:B------:R-:W2:Y:S02]  /*2b360*/  @!P0 SYNCS.PHASECHK.TRANS64 P0, [R10+URZ], R11 ;  /* 0x0000000b0a0085a7 */ /* 0x000ea4000800007f */
[----:B--2---:R-:W-:Y:S05]  /*2b370*/  @!P0 BRA `(.L_x_6334) ;  /* 0xfffffffc00f08947 */ /* 0x004fea000383ffff */
[----:B------:R-:W-:Y:S05]  /*2b380*/  BRA `(.L_x_6333) ;  /* 0xfffffdfc00987947 */ /* 0x000fea000383ffff */
.L_x_6368:
[----:B-1----:R1:W2:Y:S02]  /*2b390*/  SYNCS.PHASECHK.TRANS64.TRYWAIT P0, [R8+URZ], R9 ;  /* 0x00000009080075a7 */ /* 0x0022a4000800017f */
[----:B--2---:R-:W-:Y:S05]  /*2b3a0*/  @!P0 NANOSLEEP.SYNCS 0x989680 ;  /* 0x009896800000895d */ /* 0x004fea0003900000 */
[----:B------:R-:W2:Y:S02]  /*2b3b0*/  @!P0 SYNCS.PHASECHK.TRANS64 P0, [R8+URZ], R9 ;  /* 0x00000009080085a7 */ /* 0x000ea4000800007f */
[----:B--2---:R-:W-:Y:S05]  /*2b3c0*/  @!P0 BRA `(.L_x_6368) ;  /* 0xfffffffc00f08947 */ /* 0x004fea000383ffff */
[----:B------:R-:W-:Y:S05]  /*2b3d0*/  BRA `(.L_x_6367) ;  /* 0xfffffe6400907947 */ /* 0x000fea000383ffff */
.L_x_6375:
[----:B-1----:R1:W2:Y:S02]  /*2b3e0*/  SYNCS.PHASECHK.TRANS64.TRYWAIT P0, [R14+URZ], R15 ;  /* 0x0000000f0e0075a7 */ /* 0x0022a4000800017f */
[----:B--2---:R-:W-:Y:S05]  /*2b3f0*/  @!P0 NANOSLEEP.SYNCS 0x989680 ;  /* 0x009896800000895d */ /* 0x004fea0003900000 */
[----:B------:R-:W2:Y:S02]  /*2b400*/  @!P0 SYNCS.PHASECHK.TRANS64 P0, [R14+URZ], R15 ;  /* 0x0000000f0e0085a7 */ /* 0x000ea4000800007f */
[----:B--2---:R-:W-:Y:S05]  /*2b410*/  @!P0 BRA `(.L_x_6375) ;  /* 0xfffffffc00f08947 */ /* 0x004fea000383ffff */
[----:B------:R-:W-:Y:S05]  /*2b420*/  BRA `(.L_x_6374) ;  /* 0xfffffe68009c7947 */ /* 0x000fea000383ffff */
.L_x_6392:
[----:B-1----:R1:W2:Y:S02]  /*2b430*/  SYNCS.PHASECHK.TRANS64.TRYWAIT P0, [R8+URZ], R9 ;  /* 0x00000009080075a7 */ /* 0x0022a4000800017f */
[----:B--2---:R-:W-:Y:S05]  /*2b440*/  @!P0 NANOSLEEP.SYNCS 0x989680 ;  /* 0x009896800000895d */ /* 0x004fea0003900000 */
[----:B------:R-:W2:Y:S02]  /*2b450*/  @!P0 SYNCS.PHASECHK.TRANS64 P0, [R8+URZ], R9 ;  /* 0x00000009080085a7 */ /* 0x000ea4000800007f */
[----:B--2---:R-:W-:Y:S05]  /*2b460*/  @!P0 BRA `(.L_x_6392) ;  /* 0xfffffffc00f08947 */ /* 0x004fea000383ffff */
[----:B------:R-:W-:Y:S05]  /*2b470*/  BRA `(.L_x_6391) ;  /* 0xfffffed000c87947 */ /* 0x000fea000383ffff */
.L_x_6399:
[----:B-1----:R1:W2:Y:S02]  /*2b480*/  SYNCS.PHASECHK.TRANS64.TRYWAIT P0, [R14+URZ], R15 ;  /* 0x0000000f0e0075a7 */ /* 0x0022a4000800017f */
[----:B--2---:R-:W-:Y:S05]  /*2b490*/  @!P0 NANOSLEEP.SYNCS 0x989680 ;  /* 0x009896800000895d */ /* 0x004fea0003900000 */
[----:B------:R-:W2:Y:S02]  /*2b4a0*/  @!P0 SYNCS.PHASECHK.TRANS64 P0, [R14+URZ], R15 ;  /* 0x0000000f0e0085a7 */ /* 0x000ea4000800007f */
[----:B--2---:R-:W-:Y:S05]  /*2b4b0*/  @!P0 BRA `(.L_x_6399) ;  /* 0xfffffffc00f08947 */ /* 0x004fea000383ffff */
[----:B------:R-:W-:Y:S05]  /*2b4c0*/  BRA `(.L_x_6398) ;  /* 0xfffffed400d47947 */ /* 0x000fea000383ffff */
.L_x_6461:
        /* <DEDUP_REMOVED lines=10> */
.L_x_6533:
[----:B------:R-:W-:Y:S05]  /*2b570*/  BSYNC B0 ;  /* 0x0000000000007941 */ /* 0x000fea0003800000 */
.L_x_6532:
[----:B------:R-:W-:Y:S05]  /*2b580*/  BRA `(.L_x_6534) ;  /* 0xffffffb000247947 */ /* 0x000fea000383ffff */
.L_x_6464:
[----:B0-----:R0:W1:Y:S02]  /*2b590*/  SYNCS.PHASECHK.TRANS64.TRYWAIT P0, [R17+URZ+0x38840], R0 ;  /* 0x03884000110075a7 */ /* 0x001064000800017f */
[----:B-1----:R-:W-:Y:S05]  /*2b5a0*/  @!P0 NANOSLEEP.SYNCS 0x989680 ;  /* 0x009896800000895d */ /* 0x002fea0003900000 */
[----:B------:R-:W1:Y:S02]  /*2b5b0*/  @!P0 SYNCS.PHASECHK.TRANS64 P0, [R17+URZ+0x38840], R0 ;  /* 0x03884000110085a7 */ /* 0x000e64000800007f */
[----:B-1----:R-:W-:Y:S05]  /*2b5c0*/  @!P0 BRA `(.L_x_6464) ;  /* 0xfffffffc00f08947 */ /* 0x002fea000383ffff */
[----:B------:R-:W-:Y:S05]  /*2b5d0*/  BRA `(.L_x_6535) ;  /* 0xffffffb400047947 */ /* 0x000fea000383ffff */
.L_x_6465:
        /* <DEDUP_REMOVED lines=8> */
.L_x_6537:
[----:B------:R-:W-:Y:S05]  /*2b660*/  BSYNC B0 ;  /* 0x0000000000007941 */ /* 0x000fea0003800000 */
.L_x_6536:
        /* <DEDUP_REMOVED lines=9> */
.L_x_6538:
[----:B------:R-:W-:Y:S02]  /*2b700*/  IMAD.MOV.U32 R13, RZ, RZ, R5 ;  /* 0x000000ffff0d7224 */ /* 0x000fe400078e0005 */
[----:B------:R-:W-:Y:S02]  /*2b710*/  IMAD.MOV.U32 R12, RZ, RZ, 0x1 ;  /* 0x00000001ff0c7424 */ /* 0x000fe400078e00ff */
[----:B------:R-:W-:-:S07]  /*2b720*/  IMAD.MOV.U32 R3, RZ, RZ, R14 ;  /* 0x000000ffff037224 */ /* 0x000fce00078e000e */
[----:B------:R-:W-:Y:S05]  /*2b730*/  WARPSYNC.COLLECTIVE R15, `(.L_x_6539) ;  /* 0x000000000f087348 */ /* 0x000fea0003c00000 */
[----:B------:R0:W1:Y:S02]  /*2b740*/  SHFL.IDX P6, R14, R13, R12, R11 ;  /* 0x0000000c0d0e7389 */ /* 0x00006400000c000b */
[----:B01----:R-:W-:Y:S01]  /*2b750*/  ENDCOLLECTIVE ;  /* 0x000000000000791b */ /* 0x003fe20003800000 */
.L_x_6539:
        /* <DEDUP_REMOVED lines=15> */
.L_x_6540:
[----:B------:R-:W-:Y:S02]  /*2b850*/  @P0 IMAD R6, R4, 0x2, R23 ;  /* 0x0000000204060824 */ /* 0x000fe400078e0217 */
[----:B------:R-:W-:Y:S02]  /*2b860*/  IMAD.MOV.U32 R13, RZ, RZ, R5 ;  /* 0x000000ffff0d7224 */ /* 0x000fe400078e0005 */
[----:B------:R-:W-:Y:S02]  /*2b870*/  IMAD.MOV.U32 R12, RZ, RZ, 0x2 ;  /* 0x00000002ff0c7424 */ /* 0x000fe400078e00ff */
[----:B------:R-:W-:-:S07]  /*2b880*/  IMAD.MOV.U32 R3, RZ, RZ, R14 ;  /* 0x000000ffff037224 */ /* 0x000fce00078e000e */
[----:B------:R-:W-:Y:S05]  /*2b890*/  WARPSYNC.COLLECTIVE R15, `(.L_x_6541) ;  /* 0x000000000f087348 */ /* 0x000fea0003c00000 */
[----:B------:R0:W1:Y:S02]  /*2b8a0*/  SHFL.IDX P6, R14, R13, R12, R11 ;  /* 0x0000000c0d0e7389 */ /* 0x00006400000c000b */
[----:B01----:R-:W-:Y:S01]  /*2b8b0*/  ENDCOLLECTIVE ;  /* 0x000000000000791b */ /* 0x003fe20003800000 */
.L_x_6541:
        /* <DEDUP_REMOVED lines=15> */
.L_x_6542:
[----:B------:R-:W-:Y:S02]  /*2b9b0*/  @P0 IMAD R6, R4, 0x2, R23 ;  /* 0x0000000204060824 */ /* 0x000fe400078e0217 */
[----:B------:R-:W-:Y:S02]  /*2b9c0*/  IMAD.MOV.U32 R13, RZ, RZ, R5 ;  /* 0x000000ffff0d7224 */ /* 0x000fe400078e0005 */
[----:B------:R-:W-:Y:S02]  /*2b9d0*/  IMAD.MOV.U32 R12, RZ, RZ, 0x3 ;  /* 0x00000003ff0c7424 */ /* 0x000fe400078e00ff */
[----:B------:R-:W-:-:S07]  /*2b9e0*/  IMAD.MOV.U32 R3, RZ, RZ, R14 ;  /* 0x000000ffff037224 */ /* 0x000fce00078e000e */
[----:B------:R-:W-:Y:S05]  /*2b9f0*/  WARPSYNC.COLLECTIVE R15, `(.L_x_6543) ;  /* 0x000000000f087348 */ /* 0x000fea0003c00000 */
[----:B------:R0:W1:Y:S02]  /*2ba00*/  SHFL.IDX P6, R14, R13, R12, R11 ;  /* 0x0000000c0d0e7389 */ /* 0x00006400000c000b */
[----:B01----:R-:W-:Y:S01]  /*2ba10*/  ENDCOLLECTIVE ;  /* 0x000000000000791b */ /* 0x003fe20003800000 */
.L_x_6543:
        /* <DEDUP_REMOVED lines=10> */
.L_x_6544:
[----:B------:R-:W-:Y:S01]  /*2bac0*/  @!PT LDS RZ, [RZ] ;  /* 0x00000000fffff984 */ /* 0x000fe20000000800 */
[----:B------:R-:W-:Y:S01]  /*2bad0*/  @!PT LDS RZ, [RZ] ;  /* 0x00000000fffff984 */ /* 0x000fe20000000800 */
[----:B------:R-:W-:Y:S01]  /*2bae0*/  @!PT LDS RZ, [RZ] ;  /* 0x00000000fffff984 */ /* 0x000fe20000000800 */
[----:B------:R0:W-:Y:S01]  /*2baf0*/  @P0 LDGSTS.E.BYPASS.LTC128B.128 [R6+0x23400], desc[UR36][R2.64], !P2 ;  /* 0x2340000002060fae */ /* 0x0001e2000d101d64 */
[----:B------:R-:W-:Y:S01]  /*2bb00*/  IMAD.MOV.U32 R0, RZ, RZ, R14 ;  /* 0x000000ffff007224 */ /* 0x000fe200078e000e */
[----:B------:R-:W-:Y:S06]  /*2bb10*/  BRA `(.L_x_6545) ;  /* 0xffffffb000c07947 */ /* 0x000fec000383ffff */
.L_x_6470:
[----:B------:R-:W-:Y:S01]  /*2bb20*/  IMAD.MOV.U32 R13, RZ, RZ, R2 ;  /* 0x000000ffff0d7224 */ /* 0x000fe200078e0002 */
[----:B------:R-:W-:Y:S01]  /*2bb30*/  LOP3.LUT R22, R22, 0xfffffeff, RZ, 0xc0, !PT ;  /* 0xfffffeff16167812 */ /* 0x000fe200078ec0ff */
[----:B------:R-:W-:Y:S02]  /*2bb40*/  IMAD.MOV.U32 R12, RZ, RZ, RZ ;  /* 0x000000ffff0c7224 */ /* 0x000fe400078e00ff */
[----:B------:R-:W-:Y:S02]  /*2bb50*/  IMAD.MOV.U32 R11, RZ, RZ, 0x181f ;  /* 0x0000181fff0b7424 */ /* 0x000fe400078e00ff */
[----:B------:R-:W-:Y:S02]  /*2bb60*/  IMAD.MOV.U32 R15, RZ, RZ, -0x1 ;  /* 0xffffffffff0f7424 */ /* 0x000fe400078e00ff */
[----:B-----5:R-:W-:Y:S02]  /*2bb70*/  IMAD R3, R21, R5, RZ ;  /* 0x0000000515037224 */ /* 0x020fe400078e02ff */
[----:B------:R-:W-:-:S07]  /*2bb80*/  IMAD.IADD R4, R10, 0x1, R20 ;  /* 0x000000010a047824 */ /* 0x000fce00078e0214 */
[----:B------:R-:W-:Y:S05]  /*2bb90*/  WARPSYNC.COLLECTIVE R15, `(.L_x_6546) ;  /* 0x000000000f087348 */ /* 0x000fea0003c00000 */
[----:B------:R0:W1:Y:S02]  /*2bba0*/  SHFL.IDX P6, R14, R13, R12, R11 ;  /* 0x0000000c0d0e7389 */ /* 0x00006400000c000b */
[----:B01----:R-:W-:Y:S01]  /*2bbb0*/  ENDCOLLECTIVE ;  /* 0x000000000000791b */ /* 0x003fe20003800000 */
.L_x_6546:
        /* <DEDUP_REMOVED lines=9> */
.L_x_6547:
[----:B------:R-:W-:Y:S02]  /*2bc50*/  IMAD.MOV.U32 R13, RZ, RZ, R2 ;  /* 0x000000ffff0d7224 */ /* 0x000fe400078e0002 */
[----:B------:R-:W-:Y:S02]  /*2bc60*/  IMAD.MOV.U32 R12, RZ, RZ, 0x1 ;  /* 0x00000001ff0c7424 */ /* 0x000fe400078e00ff */
[----:B------:R-:W-:-:S07]  /*2bc70*/  IMAD.MOV.U32 R6, RZ, RZ, R14 ;  /* 0x000000ffff067224 */ /* 0x000fce00078e000e */
[----:B------:R-:W-:Y:S05]  /*2bc80*/  WARPSYNC.COLLECTIVE R15, `(.L_x_6548) ;  /* 0x000000000f087348 */ /* 0x000fea0003c00000 */
[----:B------:R0:W1:Y:S02]  /*2bc90*/  SHFL.IDX P6, R14, R13, R12, R11 ;  /* 0x0000000c0d0e7389 */ /* 0x00006400000c000b */
[----:B01----:R-:W-:Y:S01]  /*2bca0*/  ENDCOLLECTIVE ;  /* 0x000000000000791b */ /* 0x003fe20003800000 */
.L_x_6548:
        /* <DEDUP_REMOVED lines=8> */
[----:B------:R-:W-:Y:S01]  /*2bd30*/  ISETP.GE.AND P2, PT, R8, R3, PT ;  /* 0x000000030800720c */ /* 0x000fe20003f46270 */
[----:B------:R-:W-:-:S12]  /*2bd40*/  IMAD.MOV.U32 R5, RZ, RZ, R14 ;  /* 0x000000ffff057224 */ /* 0x000fd800078e000e */
[----:B0-----:R-:W-:Y:S05]  /*2bd50*/  WARPSYNC.COLLECTIVE R15, `(.L_x_6549) ;  /* 0x000000000f087348 */ /* 0x001fea0003c00000 */
[----:B------:R1:W2:Y:S02]  /*2bd60*/  SHFL.IDX P6, R14, R13, R12, R11 ;  /* 0x0000000c0d0e7389 */ /* 0x0002a400000c000b */
[----:B012---:R-:W-:Y:S01]  /*2bd70*/  ENDCOLLECTIVE ;  /* 0x000000000000791b */ /* 0x007fe20003800000 */
.L_x_6549:
        /* <DEDUP_REMOVED lines=8> */
.L_x_6550:
        /* <DEDUP_REMOVED lines=9> */
[----:B------:R-:W-:Y:S01]  /*2be90*/  ISETP.GE.AND P2, PT, R5, R3, PT ;  /* 0x000000030500720c */ /* 0x000fe20003f46270 */
[----:B------:R-:W-:-:S12]  /*2bea0*/  IMAD.MOV.U32 R5, RZ, RZ, R14 ;  /* 0x000000ffff057224 */ /* 0x000fd800078e000e */
[----:B0-----:R-:W-:Y:S05]  /*2beb0*/  WARPSYNC.COLLECTIVE R15, `(.L_x_6551) ;  /* 0x000000000f087348 */ /* 0x001fea0003c00000 */
[----:B------:R1:W2:Y:S02]  /*2bec0*/  SHFL.IDX P6, R14, R13, R12, R11 ;  /* 0x0000000c0d0e7389 */ /* 0x0002a400000c000b */
[----:B012---:R-:W-:Y:S01]  /*2bed0*/  ENDCOLLECTIVE ;  /* 0x000000000000791b */ /* 0x007fe20003800000 */
.L_x_6551:
[----:B------:R-:W-:Y:S01]  /*2bee0*/  @P2 LOP3.LUT R22, R22, 0x40, RZ, 0xfc, !PT ;  /* 0x0000004016162812 */ /* 0x000fe200078efcff */
[----:B------:R-:W-:Y:S02]  /*2bef0*/  IMAD.MOV.U32 R13, RZ, RZ, R2 ;  /* 0x000000ffff0d7224 */ /* 0x000fe400078e0002 */
[----:B------:R-:W-:Y:S02]  /*2bf00*/  IMAD.MOV.U32 R12, RZ, RZ, 0x3 ;  /* 0x00000003ff0c7424 */ /* 0x000fe400078e00ff */
[----:B------:R-:W-:-:S07]  /*2bf10*/  IMAD.MOV.U32 R6, RZ, RZ, R14 ;  /* 0x000000ffff067224 */ /* 0x000fce00078e000e */
[----:B------:R-:W-:Y:S05]  /*2bf20*/  WARPSYNC.COLLECTIVE R15, `(.L_x_6552) ;  /* 0x000000000f087348 */ /* 0x000fea0003c00000 */
[----:B------:R0:W1:Y:S02]  /*2bf30*/  SHFL.IDX P6, R14, R13, R12, R11 ;  /* 0x0000000c0d0e7389 */ /* 0x00006400000c000b */
[----:B01----:R-:W-:Y:S01]  /*2bf40*/  ENDCOLLECTIVE ;  /* 0x000000000000791b */ /* 0x003fe20003800000 */
.L_x_6552:
        /* <DEDUP_REMOVED lines=12> */
.L_x_6553:
[----:B------:R-:W-:Y:S01]  /*2c010*/  IMAD.MOV.U32 R0, RZ, RZ, R14 ;  /* 0x000000ffff007224 */ /* 0x000fe200078e000e */
[----:B------:R-:W-:Y:S06]  /*2c020*/  BRA `(.L_x_6554) ;  /* 0xffffffb400d07947 */ /* 0x000fec000383ffff */
.L_x_6474:
        /* <DEDUP_REMOVED lines=47> */
.L_x_6556:
[----:B------:R-:W-:Y:S05]  /*2c320*/  BSYNC B0 ;  /* 0x0000000000007941 */ /* 0x000fea0003800000 */
.L_x_6555:
        /* <DEDUP_REMOVED lines=11> */
.L_x_6557:
        /* <DEDUP_REMOVED lines=39> */
.L_x_6558:
[----:B------:R-:W-:Y:S02]  /*2c650*/  IMAD.MOV.U32 R13, RZ, RZ, R0 ;  /* 0x000000ffff0d7224 */ /* 0x000fe400078e0000 */
[----:B------:R-:W-:-:S07]  /*2c660*/  IMAD.MOV.U32 R7, RZ, RZ, R14 ;  /* 0x000000ffff077224 */ /* 0x000fce00078e000e */
[----:B------:R-:W-:Y:S05]  /*2c670*/  WARPSYNC.COLLECTIVE R15, `(.L_x_6559) ;  /* 0x000000000f087348 */ /* 0x000fea0003c00000 */
[----:B------:R0:W1:Y:S02]  /*2c680*/  SHFL.IDX P6, R14, R13, R12, R11 ;  /* 0x0000000c0d0e7389 */ /* 0x00006400000c000b */
[----:B01----:R-:W-:Y:S01]  /*2c690*/  ENDCOLLECTIVE ;  /* 0x000000000000791b */ /* 0x003fe20003800000 */
.L_x_6559:
        /* <DEDUP_REMOVED lines=33> */
.L_x_6560:
[----:B------:R-:W-:Y:S02]  /*2c8b0*/  IMAD.MOV.U32 R13, RZ, RZ, R0 ;  /* 0x000000ffff0d7224 */ /* 0x000fe400078e0000 */
[----:B------:R-:W-:-:S07]  /*2c8c0*/  IMAD.MOV.U32 R7, RZ, RZ, R14 ;  /* 0x000000ffff077224 */ /* 0x000fce00078e000e */
[----:B------:R-:W-:Y:S05]  /*2c8d0*/  WARPSYNC.COLLECTIVE R15, `(.L_x_6561) ;  /* 0x000000000f087348 */ /* 0x000fea0003c00000 */
[----:B------:R0:W1:Y:S02]  /*2c8e0*/  SHFL.IDX P6, R14, R13, R12, R11 ;  /* 0x0000000c0d0e7389 */ /* 0x00006400000c000b */
[----:B01----:R-:W-:Y:S01]  /*2c8f0*/  ENDCOLLECTIVE ;  /* 0x000000000000791b */ /* 0x003fe20003800000 */
.L_x_6561:
        /* <DEDUP_REMOVED lines=27> */
.L_x_6562:
[----:B------:R-:W-:Y:S02]  /*2cab0*/  IMAD.MOV.U32 R13, RZ, RZ, R0 ;  /* 0x000000ffff0d7224 */ /* 0x000fe400078e0000 */
[----:B------:R-:W-:-:S07]  /*2cac0*/  IMAD.MOV.U32 R6, RZ, RZ, R14 ;  /* 0x000000ffff067224 */ /* 0x000fce00078e000e */
[----:B------:R-:W-:Y:S05]  /*2cad0*/  WARPSYNC.COLLECTIVE R15, `(.L_x_6563) ;  /* 0x000000000f087348 */ /* 0x000fea0003c00000 */
[----:B------:R0:W1:Y:S02]  /*2cae0*/  SHFL.IDX P6, R14, R13, R12, R11 ;  /* 0x0000000c0d0e7389 */ /* 0x00006400000c000b */
[----:B01----:R-:W-:Y:S01]  /*2caf0*/  ENDCOLLECTIVE ;  /* 0x000000000000791b */ /* 0x003fe20003800000 */
.L_x_6563:
[----:B------:R-:W-:Y:S01]  /*2cb00*/  IMAD.MOV.U32 R0, RZ, RZ, R14 ;  /* 0x000000ffff007224 */ /* 0x000fe200078e000e */
[----:B------:R-:W-:Y:S06]  /*2cb10*/  BRA `(.L_x_6564) ;  /* 0xffffffb800487947 */ /* 0x000fec000383ffff */
.L_x_6479:
[----:B0-----:R0:W1:Y:S02]  /*2cb20*/  SYNCS.PHASECHK.TRANS64.TRYWAIT P0, [R23+URZ+0x38820], R0 ;  /* 0x03882000170075a7 */ /* 0x001064000800017f */
[----:B-1----:R-:W-:Y:S05]  /*2cb30*/  @!P0 NANOSLEEP.SYNCS 0x989680 ;  /* 0x009896800000895d */ /* 0x002fea0003900000 */
[----:B------:R-:W1:Y:S02]  /*2cb40*/  @!P0 SYNCS.PHASECHK.TRANS64 P0, [R23+URZ+0x38820], R0 ;  /* 0x03882000170085a7 */ /* 0x000e64000800007f */
[----:B-1----:R-:W-:Y:S05]  /*2cb50*/  @!P0 BRA `(.L_x_6479) ;  /* 0xfffffffc00f08947 */ /* 0x002fea000383ffff */
[----:B------:R-:W-:Y:S05]  /*2cb60*/  BRA `(.L_x_6565) ;  /* 0xffffffb800e47947 */ /* 0x000fea000383ffff */
.L_x_6482:
[----:B0-----:R0:W1:Y:S02]  /*2cb70*/  SYNCS.PHASECHK.TRANS64.TRYWAIT P0, [R17+URZ+0x38860], R0 ;  /* 0x03886000110075a7 */ /* 0x001064000800017f */
[----:B-1----:R-:W-:Y:S05]  /*2cb80*/  @!P0 NANOSLEEP.SYNCS 0x989680 ;  /* 0x009896800000895d */ /* 0x002fea0003900000 */
[----:B------:R-:W1:Y:S02]  /*2cb90*/  @!P0 SYNCS.PHASECHK.TRANS64 P0, [R17+URZ+0x38860], R0 ;  /* 0x03886000110085a7 */ /* 0x000e64000800007f */
[----:B-1----:R-:W-:Y:S05]  /*2cba0*/  @!P0 BRA `(.L_x_6482) ;  /* 0xfffffffc00f08947 */ /* 0x002fea000383ffff */
[----:B------:R-:W-:Y:S05]  /*2cbb0*/  BRA `(.L_x_6566) ;  /* 0xffffffb800f47947 */ /* 0x000fea000383ffff */
.L_x_6483:
        /* <DEDUP_REMOVED lines=8> */
.L_x_6568:
[----:B------:R-:W-:Y:S05]  /*2cc40*/  BSYNC B0 ;  /* 0x0000000000007941 */ /* 0x000fea0003800000 */
.L_x_6567:
        /* <DEDUP_REMOVED lines=15> */
.L_x_6569:
        /* <DEDUP_REMOVED lines=39> */
.L_x_6570:
[----:B------:R-:W-:Y:S02]  /*2cfb0*/  IMAD.MOV.U32 R13, RZ, RZ, R5 ;  /* 0x000000ffff0d7224 */ /* 0x000fe400078e0005 */
[----:B------:R-:W-:-:S07]  /*2cfc0*/  IMAD.MOV.U32 R3, RZ, RZ, R14 ;  /* 0x000000ffff037224 */ /* 0x000fce00078e000e */
[----:B------:R-:W-:Y:S05]  /*2cfd0*/  WARPSYNC.COLLECTIVE R15, `(.L_x_6571) ;  /* 0x000000000f087348 */ /* 0x000fea0003c00000 */
[----:B------:R0:W1:Y:S02]  /*2cfe0*/  SHFL.IDX P6, R14, R13, R12, R11 ;  /* 0x0000000c0d0e7389 */ /* 0x00006400000c000b */
[----:B01----:R-:W-:Y:S01]  /*2cff0*/  ENDCOLLECTIVE ;  /* 0x000000000000791b */ /* 0x003fe20003800000 */
.L_x_6571:
        /* <DEDUP_REMOVED lines=29> */
.L_x_6572:
[----:B------:R-:W-:Y:S02]  /*2d1d0*/  IMAD.MOV.U32 R13, RZ, RZ, R5 ;  /* 0x000000ffff0d7224 */ /* 0x000fe400078e0005 */
[----:B------:R-:W-:-:S07]  /*2d1e0*/  IMAD.MOV.U32 R7, RZ, RZ, R14 ;  /* 0x000000ffff077224 */ /* 0x000fce00078e000e */
[----:B------:R-:W-:Y:S05]  /*2d1f0*/  WARPSYNC.COLLECTIVE R15, `(.L_x_6573) ;  /* 0x000000000f087348 */ /* 0x000fea0003c00000 */
[----:B------:R0:W1:Y:S02]  /*2d200*/  SHFL.IDX P6, R14, R13, R12, R11 ;  /* 0x0000000c0d0e7389 */ /* 0x00006400000c000b */
[----:B01----:R-:W-:Y:S01]  /*2d210*/  ENDCOLLECTIVE ;  /* 0x000000000000791b */ /* 0x003fe20003800000 */
.L_x_6573:
        /* <DEDUP_REMOVED lines=29> */
.L_x_6574:
[----:B------:R-:W-:Y:S02]  /*2d3f0*/  IMAD.MOV.U32 R13, RZ, RZ, R5 ;  /* 0x000000ffff0d7224 */ /* 0x000fe400078e0005 */
[----:B------:R-:W-:-:S07]  /*2d400*/  IMAD.MOV.U32 R6, RZ, RZ, R14 ;  /* 0x000000ffff067224 */ /* 0x000fce00078e000e */
[----:B------:R-:W-:Y:S05]  /*2d410*/  WARPSYNC.COLLECTIVE R15, `(.L_x_6575) ;  /* 0x000000000f087348 */ /* 0x000fea0003c00000 */
[----:B------:R0:W1:Y:S02]  /*2d420*/  SHFL.IDX P6, R14, R13, R12, R11 ;  /* 0x0000000c0d0e7389 */ /* 0x00006400000c000b */
[----:B01----:R-:W-:Y:S01]  /*2d430*/  ENDCOLLECTIVE ;  /* 0x000000000000791b */ /* 0x003fe20003800000 */
.L_x_6575:
[----:B------:R-:W-:Y:S01]  /*2d440*/  IMAD.MOV.U32 R2, RZ, RZ, R14 ;  /* 0x000000ffff027224 */ /* 0x000fe200078e000e */
[----:B------:R-:W-:Y:S06]  /*2d450*/  BRA `(.L_x_6576) ;  /* 0xffffffb800887947 */ /* 0x000fec000383ffff */
.L_x_6490:
[----:B0-----:R0:W1:Y:S02]  /*2d460*/  SYNCS.PHASECHK.TRANS64.TRYWAIT P0, [R6+URZ+0x38840], R17 ;  /* 0x03884011060075a7 */ /* 0x001064000800017f */
[----:B-1----:R-:W-:Y:S05]  /*2d470*/  @!P0 NANOSLEEP.SYNCS 0x989680 ;  /* 0x009896800000895d */ /* 0x002fea0003900000 */
[----:B------:R-:W1:Y:S02]  /*2d480*/  @!P0 SYNCS.PHASECHK.TRANS64 P0, [R6+URZ+0x38840], R17 ;  /* 0x03884011060085a7 */ /* 0x000e64000800007f */
[----:B-1----:R-:W-:Y:S05]  /*2d490*/  @!P0 BRA `(.L_x_6490) ;  /* 0xfffffffc00f08947 */ /* 0x002fea000383ffff */
[----:B------:R-:W-:Y:S05]  /*2d4a0*/  BRA `(.L_x_6577) ;  /* 0xffffffc0001c7947 */ /* 0x000fea000383ffff */
.L_x_6491:
        /* <DEDUP_REMOVED lines=8> */
.L_x_6579:
[----:B------:R-:W-:Y:S05]  /*2d530*/  BSYNC B1 ;  /* 0x0000000000017941 */ /* 0x000fea0003800000 */
.L_x_6578:
        /* <DEDUP_REMOVED lines=9> */
.L_x_6580:
[----:B------:R-:W-:Y:S02]  /*2d5d0*/  IMAD.MOV.U32 R13, RZ, RZ, R27 ;  /* 0x000000ffff0d7224 */ /* 0x000fe400078e001b */
[----:B------:R-:W-:Y:S02]  /*2d5e0*/  IMAD.MOV.U32 R12, RZ, RZ, 0x1 ;  /* 0x00000001ff0c7424 */ /* 0x000fe400078e00ff */
[----:B------:R-:W-:-:S07]  /*2d5f0*/  IMAD.MOV.U32 R2, RZ, RZ, R14 ;  /* 0x000000ffff027224 */ /* 0x000fce00078e000e */
[----:B------:R-:W-:Y:S05]  /*2d600*/  WARPSYNC.COLLECTIVE R15, `(.L_x_6581) ;  /* 0x000000000f087348 */ /* 0x000fea0003c00000 */
[----:B------:R0:W1:Y:S02]  /*2d610*/  SHFL.IDX P6, R14, R13, R12, R11 ;  /* 0x0000000c0d0e7389 */ /* 0x00006400000c000b */
[----:B01----:R-:W-:Y:S01]  /*2d620*/  ENDCOLLECTIVE ;  /* 0x000000000000791b */ /* 0x003fe20003800000 */
.L_x_6581:
        /* <DEDUP_REMOVED lines=11> */
.L_x_6582:
[----:B------:R-:W-:Y:S02]  /*2d6e0*/  IMAD.MOV.U32 R13, RZ, RZ, R27 ;  /* 0x000000ffff0d7224 */ /* 0x000fe400078e001b */
[----:B------:R-:W-:Y:S02]  /*2d6f0*/  IMAD.MOV.U32 R12, RZ, RZ, 0x2 ;  /* 0x00000002ff0c7424 */ /* 0x000fe400078e00ff */
[----:B------:R-:W-:-:S07]  /*2d700*/  IMAD.MOV.U32 R2, RZ, RZ, R14 ;  /* 0x000000ffff027224 */ /* 0x000fce00078e000e */
[----:B------:R-:W-:Y:S05]  /*2d710*/  WARPSYNC.COLLECTIVE R15, `(.L_x_6583) ;  /* 0x000000000f087348 */ /* 0x000fea0003c00000 */
[----:B------:R0:W1:Y:S02]  /*2d720*/  SHFL.IDX P6, R14, R13, R12, R11 ;  /* 0x0000000c0d0e7389 */ /* 0x00006400000c000b */
[----:B01----:R-:W-:Y:S01]  /*2d730*/  ENDCOLLECTIVE ;  /* 0x000000000000791b */ /* 0x003fe20003800000 */
.L_x_6583:
        /* <DEDUP_REMOVED lines=11> */
.L_x_6584:
[----:B------:R-:W-:Y:S02]  /*2d7f0*/  IMAD.MOV.U32 R13, RZ, RZ, R27 ;  /* 0x000000ffff0d7224 */ /* 0x000fe400078e001b */
[----:B------:R-:W-:Y:S02]  /*2d800*/  IMAD.MOV.U32 R12, RZ, RZ, 0x3 ;  /* 0x00000003ff0c7424 */ /* 0x000fe400078e00ff */
[----:B------:R-:W-:-:S07]  /*2d810*/  IMAD.MOV.U32 R2, RZ, RZ, R14 ;  /* 0x000000ffff027224 */ /* 0x000fce00078e000e */
[----:B------:R-:W-:Y:S05]  /*2d820*/  WARPSYNC.COLLECTIVE R15, `(.L_x_6585) ;  /* 0x000000000f087348 */ /* 0x000fea0003c00000 */
[----:B------:R0:W1:Y:S02]  /*2d830*/  SHFL.IDX P6, R14, R13, R12, R11 ;  /* 0x0000000c0d0e7389 */ /* 0x00006400000c000b */
[----:B01----:R-:W-:Y:S01]  /*2d840*/  ENDCOLLECTIVE ;  /* 0x000000000000791b */ /* 0x003fe20003800000 */
.L_x_6585:
        /* <DEDUP_REMOVED lines=11> */
.L_x_6586:
[----:B------:R-:W-:Y:S01]  /*2d900*/  IMAD.MOV.U32 R2, RZ, RZ, R14 ;  /* 0x000000ffff027224 */ /* 0x000fe200078e000e */
[----:B------:R-:W-:Y:S06]  /*2d910*/  BRA `(.L_x_6587) ;  /* 0xffffffbc00ac7947 */ /* 0x000fec000383ffff */
.L_x_6496:
[----:B---3--:R3:W4:Y:S02]  /*2d920*/  SYNCS.PHASECHK.TRANS64.TRYWAIT P0, [R6+URZ+0x38860], R17 ;  /* 0x03886011060075a7 */ /* 0x008724000800017f */
[----:B----4-:R-:W-:Y:S05]  /*2d930*/  @!P0 NANOSLEEP.SYNCS 0x989680 ;  /* 0x009896800000895d */ /* 0x010fea0003900000 */
[----:B------:R-:W4:Y:S02]  /*2d940*/  @!P0 SYNCS.PHASECHK.TRANS64 P0, [R6+URZ+0x38860], R17 ;  /* 0x03886011060085a7 */ /* 0x000f24000800007f */
[----:B----4-:R-:W-:Y:S05]  /*2d950*/  @!P0 BRA `(.L_x_6496) ;  /* 0xfffffffc00f08947 */ /* 0x010fea000383ffff */
[----:B------:R-:W-:Y:S05]  /*2d960*/  BRA `(.L_x_6588) ;  /* 0xffffffbc00fc7947 */ /* 0x000fea000383ffff */
.L_x_6497:
        /* <DEDUP_REMOVED lines=8> */
.L_x_6590:
[----:B------:R-:W-:Y:S05]  /*2d9f0*/  BSYNC B1 ;  /* 0x0000000000017941 */ /* 0x000fea0003800000 */
.L_x_6589:
        /* <DEDUP_REMOVED lines=13> */
.L_x_6591:
        /* <DEDUP_REMOVED lines=17> */
.L_x_6592:
        /* <DEDUP_REMOVED lines=16> */
.L_x_6593:
        /* <DEDUP_REMOVED lines=19> */
.L_x_6594:
        /* <DEDUP_REMOVED lines=14> */
.L_x_6595:
        /* <DEDUP_REMOVED lines=16> */
.L_x_6596:
        /* <DEDUP_REMOVED lines=14> */
.L_x_6597:
[----:B------:R-:W-:Y:S05]  /*2e0d0*/  BRA `(.L_x_6598) ;  /* 0xffffffbc00687947 */ /* 0x000fea000383ffff */
.L_x_6505:
        /* <DEDUP_REMOVED lines=8> */
.L_x_6600:
[----:B------:R-:W-:Y:S05]  /*2e160*/  BSYNC B0 ;  /* 0x0000000000007941 */ /* 0x000fea0003800000 */
.L_x_6599:
        /* <DEDUP_REMOVED lines=9> */
.L_x_6601:
        /* <DEDUP_REMOVED lines=18> */
.L_x_6602:
[----:B------:R-:W-:Y:S01]  /*2e320*/  IMAD.MOV.U32 R12, RZ, RZ, 0x2 ;  /* 0x00000002ff0c7424 */ /* 0x000fe200078e00ff */
[----:B------:R-:W-:-:S05]  /*2e330*/  SEL R4, R14, RZ, P1 ;  /* 0x000000ff0e047207 */ /* 0x000fca0000800000 */
[----:B------:R-:W-:-:S04]  /*2e340*/  IMAD.IADD R4, R17, 0x1, R4 ;  /* 0x0000000111047824 */ /* 0x000fc800078e0204 */
[----:B------:R-:W-:-:S07]  /*2e350*/  IMAD.MOV.U32 R13, RZ, RZ, R4 ;  /* 0x000000ffff0d7224 */ /* 0x000fce00078e0004 */
[----:B------:R-:W-:Y:S05]  /*2e360*/  WARPSYNC.COLLECTIVE R15, `(.L_x_6603) ;  /* 0x000000000f087348 */ /* 0x000fea0003c00000 */
[----:B------:R0:W1:Y:S02]  /*2e370*/  SHFL.UP P6, R14, R13, R12, R11 ;  /* 0x0400000c0d0e7389 */ /* 0x00006400000c000b */
[----:B01----:R-:W-:Y:S01]  /*2e380*/  ENDCOLLECTIVE ;  /* 0x000000000000791b */ /* 0x003fe20003800000 */
.L_x_6603:
[----:B------:R-:W-:Y:S01]  /*2e390*/  IMAD.MOV.U32 R12, RZ, RZ, 0x4 ;  /* 0x00000004ff0c7424 */ /* 0x000fe200078e00ff */
[----:B------:R-:W-:-:S05]  /*2e3a0*/  SEL R3, R14, RZ, P2 ;  /* 0x000000ff0e037207 */ /* 0x000fca0001000000 */
[----:B------:R-:W-:-:S04]  /*2e3b0*/  IMAD.IADD R6, R4, 0x1, R3 ;  /* 0x0000000104067824 */ /* 0x000fc800078e0203 */
[----:B------:R-:W-:-:S07]  /*2e3c0*/  IMAD.MOV.U32 R13, RZ, RZ, R6 ;  /* 0x000000ffff0d7224 */ /* 0x000fce00078e0006 */
[----:B------:R-:W-:Y:S05]  /*2e3d0*/  WARPSYNC.COLLECTIVE R15, `(.L_x_6604) ;  /* 0x000000000f087348 */ /* 0x000fea0003c00000 */
[----:B------:R0:W1:Y:S02]  /*2e3e0*/  SHFL.UP P6, R14, R13, R12, R11 ;  /* 0x0400000c0d0e7389 */ /* 0x00006400000c000b */
[----:B01----:R-:W-:Y:S01]  /*2e3f0*/  ENDCOLLECTIVE ;  /* 0x000000000000791b */ /* 0x003fe20003800000 */
.L_x_6604:
[----:B------:R-:W-:Y:S01]  /*2e400*/  IMAD.MOV.U32 R12, RZ, RZ, 0x8 ;  /* 0x00000008ff0c7424 */ /* 0x000fe200078e00ff */
[----:B------:R-:W-:-:S05]  /*2e410*/  SEL R3, R14, RZ, P3 ;  /* 0x000000ff0e037207 */ /* 0x000fca0001800000 */
[----:B------:R-:W-:-:S04]  /*2e420*/  IMAD.IADD R2, R6, 0x1, R3 ;  /* 0x0000000106027824 */ /* 0x000fc800078e0203 */
[----:B------:R-:W-:-:S07]  /*2e430*/  IMAD.MOV.U32 R13, RZ, RZ, R2 ;  /* 0x000000ffff0d7224 */ /* 0x000fce00078e0002 */
[----:B------:R-:W-:Y:S05]  /*2e440*/  WARPSYNC.COLLECTIVE R15, `(.L_x_6605) ;  /* 0x000000000f087348 */ /* 0x000fea0003c00000 */
[----:B------:R0:W1:Y:S02]  /*2e450*/  SHFL.UP P6, R14, R13, R12, R11 ;  /* 0x0400000c0d0e7389 */ /* 0x00006400000c000b */
[----:B01----:R-:W-:Y:S01]  /*2e460*/  ENDCOLLECTIVE ;  /* 0x000000000000791b */ /* 0x003fe20003800000 */
.L_x_6605:
[----:B------:R-:W-:Y:S01]  /*2e470*/  IMAD.MOV.U32 R12, RZ, RZ, 0x10 ;  /* 0x00000010ff0c7424 */ /* 0x000fe200078e00ff */
[----:B------:R-:W-:-:S05]  /*2e480*/  SEL R3, R14, RZ, P4 ;  /* 0x000000ff0e037207 */ /* 0x000fca0002000000 */
[----:B------:R-:W-:-:S04]  /*2e490*/  IMAD.IADD R3, R2, 0x1, R3 ;  /* 0x0000000102037824 */ /* 0x000fc800078e0203 */
[----:B------:R-:W-:-:S07]  /*2e4a0*/  IMAD.MOV.U32 R13, RZ, RZ, R3 ;  /* 0x000000ffff0d7224 */ /* 0x000fce00078e0003 */
[----:B------:R-:W-:Y:S05]  /*2e4b0*/  WARPSYNC.COLLECTIVE R15, `(.L_x_6606) ;  /* 0x000000000f087348 */ /* 0x000fea0003c00000 */
[----:B------:R0:W1:Y:S02]  /*2e4c0*/  SHFL.UP P6, R14, R13, R12, R11 ;  /* 0x0400000c0d0e7389 */ /* 0x00006400000c000b */
[----:B01----:R-:W-:Y:S01]  /*2e4d0*/  ENDCOLLECTIVE ;  /* 0x000000000000791b */ /* 0x003fe20003800000 */
.L_x_6606:
        /* <DEDUP_REMOVED lines=8> */
.L_x_6607:
[----:B------:R-:W-:Y:S05]  /*2e560*/  BRA `(.L_x_6608) ;  /* 0xffffffbc00fc7947 */ /* 0x000fea000383ffff */
.L_x_6510:
        /* <DEDUP_REMOVED lines=8> */
.L_x_6610:
[----:B------:R-:W-:Y:S05]  /*2e5f0*/  BSYNC B0 ;  /* 0x0000000000007941 */ /* 0x000fea0003800000 */
.L_x_6609:
        /* <DEDUP_REMOVED lines=8> */
.L_x_6611:
[----:B------:R-:W-:Y:S01]  /*2e680*/  IMAD.MOV.U32 R12, RZ, RZ, 0x4 ;  /* 0x00000004ff0c7424 */ /* 0x000fe200078e00ff */
[----:B------:R-:W-:-:S05]  /*2e690*/  SEL R2, R14, RZ, P2 ;  /* 0x000000ff0e027207 */ /* 0x000fca0001000000 */
[----:B------:R-:W-:-:S04]  /*2e6a0*/  IMAD.IADD R2, R13, 0x1, R2 ;  /* 0x000000010d027824 */ /* 0x000fc800078e0202 */
[----:B------:R-:W-:-:S07]  /*2e6b0*/  IMAD.MOV.U32 R13, RZ, RZ, R2 ;  /* 0x000000ffff0d7224 */ /* 0x000fce00078e0002 */
[----:B------:R-:W-:Y:S05]  /*2e6c0*/  WARPSYNC.COLLECTIVE R15, `(.L_x_6612) ;  /* 0x000000000f087348 */ /* 0x000fea0003c00000 */
[----:B------:R0:W1:Y:S02]  /*2e6d0*/  SHFL.UP P6, R14, R13, R12, R11 ;  /* 0x0400000c0d0e7389 */ /* 0x00006400000c000b */
[----:B01----:R-:W-:Y:S01]  /*2e6e0*/  ENDCOLLECTIVE ;  /* 0x000000000000791b */ /* 0x003fe20003800000 */
.L_x_6612:
[----:B------:R-:W-:Y:S01]  /*2e6f0*/  IMAD.MOV.U32 R12, RZ, RZ, 0x8 ;  /* 0x00000008ff0c7424 */ /* 0x000fe200078e00ff */
[----:B------:R-:W-:-:S05]  /*2e700*/  SEL R3, R14, RZ, P3 ;  /* 0x000000ff0e037207 */ /* 0x000fca0001800000 */
[----:B------:R-:W-:-:S04]  /*2e710*/  IMAD.IADD R3, R2, 0x1, R3 ;  /* 0x0000000102037824 */ /* 0x000fc800078e0203 */
[----:B------:R-:W-:-:S07]  /*2e720*/  IMAD.MOV.U32 R13, RZ, RZ, R3 ;  /* 0x000000ffff0d7224 */ /* 0x000fce00078e0003 */
[----:B------:R-:W-:Y:S05]  /*2e730*/  WARPSYNC.COLLECTIVE R15, `(.L_x_6613) ;  /* 0x000000000f087348 */ /* 0x000fea0003c00000 */
[----:B------:R0:W1:Y:S02]  /*2e740*/  SHFL.UP P6, R14, R13, R12, R11 ;  /* 0x0400000c0d0e7389 */ /* 0x00006400000c000b */
[----:B01----:R-:W-:Y:S01]  /*2e750*/  ENDCOLLECTIVE ;  /* 0x000000000000791b */ /* 0x003fe20003800000 */
.L_x_6613:
[----:B------:R-:W-:Y:S01]  /*2e760*/  IMAD.MOV.U32 R12, RZ, RZ, 0x10 ;  /* 0x00000010ff0c7424 */ /* 0x000fe200078e00ff */
[----:B------:R-:W-:-:S05]  /*2e770*/  SEL R4, R14, RZ, P4 ;  /* 0x000000ff0e047207 */ /* 0x000fca0002000000 */
[----:B------:R-:W-:-:S04]  /*2e780*/  IMAD.IADD R4, R3, 0x1, R4 ;  /* 0x0000000103047824 */ /* 0x000fc800078e0204 */
[----:B------:R-:W-:-:S07]  /*2e790*/  IMAD.MOV.U32 R13, RZ, RZ, R4 ;  /* 0x000000ffff0d7224 */ /* 0x000fce00078e0004 */
[----:B------:R-:W-:Y:S05]  /*2e7a0*/  WARPSYNC.COLLECTIVE R15, `(.L_x_6614) ;  /* 0x000000000f087348 */ /* 0x000fea0003c00000 */
[----:B------:R0:W1:Y:S02]  /*2e7b0*/  SHFL.UP P6, R14, R13, R12, R11 ;  /* 0x0400000c0d0e7389 */ /* 0x00006400000c000b */
[----:B01----:R-:W-:Y:S01]  /*2e7c0*/  ENDCOLLECTIVE ;  /* 0x000000000000791b */ /* 0x003fe20003800000 */
.L_x_6614:
        /* <DEDUP_REMOVED lines=8> */
.L_x_6615:
[----:B------:R-:W-:Y:S05]  /*2e850*/  BRA `(.L_x_6616) ;  /* 0xffffffbc00dc7947 */ /* 0x000fea000383ffff */
.L_x_6512:
[----:B------:R-:W-:Y:S01]  /*2e860*/  BSSY B0, `(.L_x_6617) ;  /* 0x0000006000007945 */ /* 0x000fe20003800000 */
[----:B------:R-:W-:Y:S01]  /*2e870*/  PLOP3.LUT P6, PT, P6, PT, PT, 0x8, 0x0 ;  /* 0x000000000000781c */ /* 0x000fe200037ce170 */
[----:B------:R-:W-:-:S12]  /*2e880*/  IMAD.MOV.U32 R15, RZ, RZ, -0x1 ;  /* 0xffffffffff0f7424 */ /* 0x000fd800078e00ff */
[----:B01----:R-:W-:Y:S05]  /*2e890*/  WARPSYNC.COLLECTIVE R15, `(.L_x_6618) ;  /* 0x000000000f087348 */ /* 0x003fea0003c00000 */
[----:B------:R-:W-:Y:S01]  /*2e8a0*/  VOTE.ANY R14, PT, P6 ;  /* 0x00000000000e7806 */ /* 0x000fe200030e0100 */
[----:B01----:R-:W-:Y:S06]  /*2e8b0*/  ENDCOLLECTIVE ;  /* 0x000000000000791b */ /* 0x003fec0003800000 */
.L_x_6618:
[----:B------:R-:W-:Y:S05]  /*2e8c0*/  BSYNC B0 ;  /* 0x0000000000007941 */ /* 0x000fea0003800000 */
.L_x_6617:
        /* <DEDUP_REMOVED lines=9> */
.L_x_6619:
[----:B------:R-:W-:Y:S01]  /*2e960*/  IMAD.MOV.U32 R17, RZ, RZ, R14 ;  /* 0x000000ffff117224 */ /* 0x000fe200078e000e */
[----:B------:R-:W-:Y:S06]  /*2e970*/  BRA `(.L_x_6620) ;  /* 0xffffffbc00cc7947 */ /* 0x000fec000383ffff */
.L_x_6514:
[----:B------:R-:W-:Y:S01]  /*2e980*/  BSSY B0, `(.L_x_6621) ;  /* 0x0000007000007945 */ /* 0x000fe20003800000 */
[----:B------:R-:W-:Y:S02]  /*2e990*/  IMAD.MOV.U32 R13, RZ, RZ, R2 ;  /* 0x000000ffff0d7224 */ /* 0x000fe400078e0002 */
[----:B------:R-:W-:Y:S02]  /*2e9a0*/  IMAD.MOV.U32 R11, RZ, RZ, 0x1f ;  /* 0x0000001fff0b7424 */ /* 0x000fe400078e00ff */
[----:B------:R-:W-:-:S07]  /*2e9b0*/  IMAD.MOV.U32 R15, RZ, RZ, -0x1 ;  /* 0xffffffffff0f7424 */ /* 0x000fce00078e00ff */
[----:B0123--:R-:W-:Y:S05]  /*2e9c0*/  WARPSYNC.COLLECTIVE R15, `(.L_x_6622) ;  /* 0x000000000f087348 */ /* 0x00ffea0003c00000 */
[----:B------:R4:W0:Y:S02]  /*2e9d0*/  SHFL.IDX P6, R14, R13, R12, R11 ;  /* 0x0000000c0d0e7389 */ /* 0x00082400000c000b */
[----:B01234-:R-:W-:Y:S01]  /*2e9e0*/  ENDCOLLECTIVE ;  /* 0x000000000000791b */ /* 0x01ffe20003800000 */
.L_x_6622:
[----:B------:R-:W-:Y:S05]  /*2e9f0*/  BSYNC B0 ;  /* 0x0000000000007941 */ /* 0x000fea0003800000 */
.L_x_6621:
[----:B------:R-:W-:Y:S05]  /*2ea00*/  BRA `(.L_x_6513) ;  /* 0xffffffbc00c47947 */ /* 0x000fea000383ffff */
.L_x_6518:
[----:B0-----:R0:W1:Y:S02]  /*2ea10*/  SYNCS.PHASECHK.TRANS64.TRYWAIT P0, [R7+URZ+0x38820], R0 ;  /* 0x03882000070075a7 */ /* 0x001064000800017f */
[----:B-1----:R-:W-:Y:S05]  /*2ea20*/  @!P0 NANOSLEEP.SYNCS 0x989680 ;  /* 0x009896800000895d */ /* 0x002fea0003900000 */
[----:B------:R-:W1:Y:S02]  /*2ea30*/  @!P0 SYNCS.PHASECHK.TRANS64 P0, [R7+URZ+0x38820], R0 ;  /* 0x03882000070085a7 */ /* 0x000e64000800007f */
[----:B-1----:R-:W-:Y:S05]  /*2ea40*/  @!P0 BRA `(.L_x_6518) ;  /* 0xfffffffc00f08947 */ /* 0x002fea000383ffff */
[----:B------:R-:W-:Y:S05]  /*2ea50*/  BRA `(.L_x_6623) ;  /* 0xffffffc4003c7947 */ /* 0x000fea000383ffff */
.L_x_6519:
        /* <DEDUP_REMOVED lines=11> */
.L_x_6625:
[----:B------:R-:W-:Y:S05]  /*2eb10*/  BSYNC B0 ;  /* 0x0000000000007941 */ /* 0x000fea0003800000 */
.L_x_6624:
[----:B------:R-:W-:Y:S05]  /*2eb20*/  BRA `(.L_x_6626) ;  /* 0xffffffc400247947 */ /* 0x000fea000383ffff */
.L_x_6522:
[----:B------:R-:W-:Y:S01]  /*2eb30*/  BSSY B1, `(.L_x_6627) ;  /* 0x0000006000017945 */ /* 0x000fe20003800000 */
[----:B------:R-:W-:-:S07]  /*2eb40*/  IMAD.MOV.U32 R15, RZ, RZ, -0x1 ;  /* 0xffffffffff0f7424 */ /* 0x000fce00078e00ff */
[----:B0-234-:R-:W-:Y:S05]  /*2eb50*/  WARPSYNC.COLLECTIVE R15, `(.L_x_6628) ;  /* 0x000000000f0c7348 */ /* 0x01dfea0003c00000 */
[----:B------:R-:W-:Y:S02]  /*2eb60*/  ELECT P6, UR62, PT ;  /* 0x00000000003e782f */ /* 0x000fe400038c0000 */
[----:B------:R-:W-:Y:S01]  /*2eb70*/  MOV R14, UR62 ;  /* 0x0000003e000e7c02 */ /* 0x000fe20008000f00 */
[----:B0-234-:R-:W-:Y:S10]  /*2eb80*/  ENDCOLLECTIVE ;  /* 0x000000000000791b */ /* 0x01dff40003800000 */
.L_x_6628:
[----:B------:R-:W-:Y:S05]  /*2eb90*/  BSYNC B1 ;  /* 0x0000000000017941 */ /* 0x000fea0003800000 */
.L_x_6627:
[----:B------:R-:W-:Y:S05]  /*2eba0*/  BRA `(.L_x_6629) ;  /* 0xffffffc4001c7947 */ /* 0x000fea000383ffff */
.L_x_6524:
[----:B0-----:R0:W1:Y:S02]  /*2ebb0*/  SYNCS.PHASECHK.TRANS64.TRYWAIT P1, [R5+URZ+0x38840], R0 ;  /* 0x03884000050075a7 */ /* 0x001064000802017f */
[----:B-1----:R-:W-:Y:S05]  /*2ebc0*/  @!P1 NANOSLEEP.SYNCS 0x989680 ;  /* 0x009896800000995d */ /* 0x002fea0003900000 */
[----:B------:R-:W1:Y:S02]  /*2ebd0*/  @!P1 SYNCS.PHASECHK.TRANS64 P1, [R5+URZ+0x38840], R0 ;  /* 0x03884000050095a7 */ /* 0x000e64000802007f */
[----:B-1----:R-:W-:Y:S05]  /*2ebe0*/  @!P1 BRA `(.L_x_6524) ;  /* 0xfffffffc00f09947 */ /* 0x002fea000383ffff */
[----:B------:R-:W-:Y:S05]  /*2ebf0*/  BRA `(.L_x_6630) ;  /* 0xffffffc4003c7947 */ /* 0x000fea000383ffff */
.L_x_6526:
[----:B-1----:R1:W0:Y:S02]  /*2ec00*/  SYNCS.PHASECHK.TRANS64.TRYWAIT P1, [R3+URZ+0x38840], R2 ;  /* 0x03884002030075a7 */ /* 0x002224000802017f */
[----:B0-----:R-:W-:Y:S05]  /*2ec10*/  @!P1 NANOSLEEP.SYNCS 0x989680 ;  /* 0x009896800000995d */ /* 0x001fea0003900000 */
[----:B------:R-:W0:Y:S02]  /*2ec20*/  @!P1 SYNCS.PHASECHK.TRANS64 P1, [R3+URZ+0x38840], R2 ;  /* 0x03884002030095a7 */ /* 0x000e24000802007f */
[----:B0-----:R-:W-:Y:S05]  /*2ec30*/  @!P1 BRA `(.L_x_6526) ;  /* 0xfffffffc00f09947 */ /* 0x001fea000383ffff */
[----:B------:R-:W-:Y:S05]  /*2ec40*/  BRA `(.L_x_6631) ;  /* 0xffffffc400487947 */ /* 0x000fea000383ffff */
.L_x_6528:
[----:B------:R0:W0:Y:S02]  /*2ec50*/  SYNCS.PHASECHK.TRANS64.TRYWAIT P1, [R5+URZ+0x38860], R0 ;  /* 0x03886000050075a7 */ /* 0x000024000802017f */
[----:B0-----:R-:W-:Y:S05]  /*2ec60*/  @!P1 NANOSLEEP.SYNCS 0x989680 ;  /* 0x009896800000995d */ /* 0x001fea0003900000 */
[----:B------:R-:W0:Y:S02]  /*2ec70*/  @!P1 SYNCS.PHASECHK.TRANS64 P1, [R5+URZ+0x38860], R0 ;  /* 0x03886000050095a7 */ /* 0x000e24000802007f */
[----:B0-----:R-:W-:Y:S05]  /*2ec80*/  @!P1 BRA `(.L_x_6528) ;  /* 0xfffffffc00f09947 */ /* 0x001fea000383ffff */
[----:B------:R-:W-:Y:S05]  /*2ec90*/  BRA `(.L_x_6632) ;  /* 0xffffffc400447947 */ /* 0x000fea000383ffff */
        .type           $_ZN7cutlass13device_kernelIN5flash11enable_sm90INS1_16FlashAttnFwdSm90INS1_25CollectiveMainloopFwdSm90ILi2EN4cute5tupleIJNS5_1CILi1EEES8_S8_EEENS6_IJNS7_ILi64EEESA_SA_EEELi512ENS_6half_tEfNS_4arch4Sm90ELb0ELb1ELb0ELb1ELb1ELb0ELb1ELb0ELb0ELb1ELb0ELb0EEENS1_21CollectiveEpilogueFwdINS6_IJSA_NS7_ILi512EEESA_EEES9_SC_SE_Li256ELb1ELb1ELb0ELb0EEENS1_36VarlenDynamicPersistentTileSchedulerILi64ELi64ELi256ELi128ELb0ELb1ELb1ELb1ELb0ELb1EEEEEEEEEvNT_6ParamsE$_ZZN5flash25CollectiveMainloopFwdSm90ILi2EN4cute5tupleIJNS1_1CILi1EEES4_S4_EEENS2_IJNS3_ILi64EEES6_S6_EEELi512EN7cutlass6half_tEfNS8_4arch4Sm90ELb0ELb1ELb0ELb1ELb1ELb0ELb1ELb0ELb0ELb1ELb0ELb0EE3mmaINS_16FlashAttnFwdSm90ISC_NS_21CollectiveEpilogueFwdINS2_IJS6_NS3_ILi512EEES6_EEES5_S9_SB_Li256ELb1ELb1ELb0ELb0EEENS_36VarlenDynamicPersistentTileSchedulerILi64ELi64ELi256ELi128ELb0ELb1ELb1ELb1ELb0ELb1EEEE13SharedStorageENS1_6TensorINS1_11ArrayEngineIfLm128EEENS1_6LayoutINS2_IJNS2_IJNS3_ILi2EEESR_NS3_ILi32EEEEEES4_S4_EEENS2_IJNS2_IJS4_SR_NS3_ILi4EEEEEENS3_ILi0EEESX_EEEEEEENS_7SoftmaxILi2ELi0EEEEEbRKNSC_6ParamsENS8_13PipelineAsyncILi2EEES17_RNS8_13PipelineStateILj2EEERT0_RT1_iRiRKNS_16SeqlenInfoQKNewKILb1ELb0EEENS2_IJiiiiEEERT_ENKUliT_T0_T1_E_clIZSD_ISM_S10_S12_EbS15_S17_S17_S1A_S1C_S1E_iS1F_S1J_S1K_S1M_EUlRS1N_iE1_NS3_ILb0EEENS3_ILb1EEEEEDaiS1N_S1O_S1P_,@function
        .size           $_ZN7cutlass13device_kernelIN5flash11enable_sm90INS1_16FlashAttnFwdSm90INS1_25CollectiveMainloopFwdSm90ILi2EN4cute5tupleIJNS5_1CILi1EEES8_S8_EEENS6_IJNS7_ILi64EEESA_SA_EEELi512ENS_6half_tEfNS_4arch4Sm90ELb0ELb1ELb0ELb1ELb1ELb0ELb1ELb0ELb0ELb1ELb0ELb0EEENS1_21CollectiveEpilogueFwdINS6_IJSA_NS7_ILi512EEESA_EEES9_SC_SE_Li256ELb1ELb1ELb0ELb0EEENS1_36VarlenDynamicPersistentTileSchedulerILi64ELi64ELi256ELi128ELb0ELb1ELb1ELb1ELb0ELb1EEEEEEEEEvNT_6ParamsE$_ZZN5flash25CollectiveMainloopFwdSm90ILi2EN4cute5tupleIJNS1_1CILi1EEES4_S4_EEENS2_IJNS3_ILi64EEES6_S6_EEELi512EN7cutlass6half_tEfNS8_4arch4Sm90ELb0ELb1ELb0ELb1ELb1ELb0ELb1ELb0ELb0ELb1ELb0ELb0EE3mmaINS_16FlashAttnFwdSm90ISC_NS_21CollectiveEpilogueFwdINS2_IJS6_NS3_ILi512EEES6_EEES5_S9_SB_Li256ELb1ELb1ELb0ELb0EEENS_36VarlenDynamicPersistentTileSchedulerILi64ELi64ELi256ELi128ELb0ELb1ELb1ELb1ELb0ELb1EEEE13SharedStorageENS1_6TensorINS1_11ArrayEngineIfLm128EEENS1_6LayoutINS2_IJNS2_IJNS3_ILi2EEESR_NS3_ILi32EEEEEES4_S4_EEENS2_IJNS2_IJS4_SR_NS3_ILi4EEEEEENS3_ILi0EEESX_EEEEEEENS_7SoftmaxILi2ELi0EEEEEbRKNSC_6ParamsENS8_13PipelineAsyncILi2EEES17_RNS8_13PipelineStateILj2EEERT0_RT1_iRiRKNS_16SeqlenInfoQKNewKILb1ELb0EEENS2_IJiiiiEEERT_ENKUliT_T0_T1_E_clIZSD_ISM_S10_S12_EbS15_S17_S17_S1A_S1C_S1E_iS1F_S1J_S1K_S1M_EUlRS1N_iE1_NS3_ILb0EEENS3_ILb1EEEEEDaiS1N_S1O_S1P_,(.L_x_15541 - $_ZN7cutlass13device_kernelIN5flash11enable_sm90INS1_16FlashAttnFwdSm90INS1_25CollectiveMainloopFwdSm90ILi2EN4cute5tupleIJNS5_1CILi1EEES8_S8_EEENS6_IJNS7_ILi64EEESA_SA_EEELi512ENS_6half_tEfNS_4arch4Sm90ELb0ELb1ELb0ELb1ELb1ELb0ELb1ELb0ELb0ELb1ELb0ELb0EEENS1_21CollectiveEpilogueFwdINS6_IJSA_NS7_ILi512EEESA_EEES9_SC_SE_Li256ELb1ELb1ELb0ELb0EEENS1_36VarlenDynamicPersistentTileSchedulerILi64ELi64ELi256ELi128ELb0ELb1ELb1ELb1ELb0ELb1EEEEEEEEEvNT_6ParamsE$_ZZN5flash25CollectiveMainloopFwdSm90ILi2EN4cute5tupleIJNS1_1CILi1EEES4_S4_EEENS2_IJNS3_ILi64EEES6_S6_EEELi512EN7cutlass6half_tEfNS8_4arch4Sm90ELb0ELb1ELb0ELb1ELb1ELb0ELb1ELb0ELb0ELb1ELb0ELb0EE3mmaINS_16FlashAttnFwdSm90ISC_NS_21CollectiveEpilogueFwdINS2_IJS6_NS3_ILi512EEES6_EEES5_S9_SB_Li256ELb1ELb1ELb0ELb0EEENS_36VarlenDynamicPersistentTileSchedulerILi64ELi64ELi256ELi128ELb0ELb1ELb1ELb1ELb0ELb1EEEE13SharedStorageENS1_6TensorINS1_11ArrayEngineIfLm128EEENS1_6LayoutINS2_IJNS2_IJNS3_ILi2EEESR_NS3_ILi32EEEEEES4_S4_EEENS2_IJNS2_IJS4_SR_NS3_ILi4EEEEEENS3_ILi0EEESX_EEEEEEENS_7SoftmaxILi2ELi0EEEEEbRKNSC_6ParamsENS8_13PipelineAsyncILi2EEES17_RNS8_13PipelineStateILj2EEERT0_RT1_iRiRKNS_16SeqlenInfoQKNewKILb1ELb0EEENS2_IJiiiiEEERT_ENKUliT_T0_T1_E_clIZSD_ISM_S10_S12_EbS15_S17_S17_S1A_S1C_S1E_iS1F_S1J_S1K_S1M_EUlRS1N_iE1_NS3_ILb0EEENS3_ILb1EEEEEDaiS1N_S1O_S1P_)
$_ZN7cutlass13device_kernelIN5flash11enable_sm90INS1_16FlashAttnFwdSm90INS1_25CollectiveMainloopFwdSm90ILi2EN4cute5tupleIJNS5_1CILi1EEES8_S8_EEENS6_IJNS7_ILi64EEESA_SA_EEELi512ENS_6half_tEfNS_4arch4Sm90ELb0ELb1ELb0ELb1ELb1ELb0ELb1ELb0ELb0ELb1ELb0ELb0EEENS1_21CollectiveEpilogueFwdINS6_IJSA_NS7_ILi512EEESA_EEES9_SC_SE_Li256ELb1ELb1ELb0ELb0EEENS1_36VarlenDynamicPersistentTileSchedulerILi64ELi64ELi256ELi128ELb0ELb1ELb1ELb1ELb0ELb1EEEEEEEEEvNT_6ParamsE$_ZZN5flash25CollectiveMainloopFwdSm90ILi2EN4cute5tupleIJNS1_1CILi1EEES4_S4_EEENS2_IJNS3_ILi64EEES6_S6_EEELi512EN7cutlass6half_tEfNS8_4arch4Sm90ELb0ELb1ELb0ELb1ELb1ELb0ELb1ELb0ELb0ELb1ELb0ELb0EE3mmaINS_16FlashAttnFwdSm90ISC_NS_21CollectiveEpilogueFwdINS2_IJS6_NS3_ILi512EEES6_EEES5_S9_SB_Li256ELb1ELb1ELb0ELb0EEENS_36VarlenDynamicPersistentTileSchedulerILi64ELi64ELi256ELi128ELb0ELb1ELb1ELb1ELb0ELb1EEEE13SharedStorageENS1_6TensorINS1_11ArrayEngineIfLm128EEENS1_6LayoutINS2_IJNS2_IJNS3_ILi2EEESR_NS3_ILi32EEEEEES4_S4_EEENS2_IJNS2_IJS4_SR_NS3_ILi4EEEEEENS3_ILi0EEESX_EEEEEEENS_7SoftmaxILi2ELi0EEEEEbRKNSC_6ParamsENS8_13PipelineAsyncILi2EEES17_RNS8_13PipelineStateILj2EEERT0_RT1_iRiRKNS_16SeqlenInfoQKNewKILb1ELb0EEENS2_IJiiiiEEERT_ENKUliT_T0_T1_E_clIZSD_ISM_S10_S12_EbS15_S17_S17_S1A_S1C_S1E_iS1F_S1J_S1K_S1M_EUlRS1N_iE1_NS3_ILb0EEENS3_ILb1EEEEEDaiS1N_S1O_S1P_:
        /* <DEDUP_REMOVED lines=48> */
.L_x_6634:
[----:B------:R-:W-:Y:S05]  /*2efa0*/  BSYNC B2 ;  /* 0x0000000000027941 */ /* 0x000fea0003800000 */
.L_x_6633:
        /* <DEDUP_REMOVED lines=17> */
.L_x_6636:
[----:B------:R-:W-:Y:S05]  /*2f0c0*/  BSYNC B2 ;  /* 0x0000000000027941 */ /* 0x000fea0003800000 */
.L_x_6635:
        /* <DEDUP_REMOVED lines=10> */
.L_x_6638:
[----:B------:R-:W-:Y:S05]  /*2f170*/  BSYNC B2 ;  /* 0x0000000000027941 */ /* 0x000fea0003800000 */
.L_x_6637:
        /* <DEDUP_REMOVED lines=92> */
.L_x_6641:
[----:B------:R-:W-:Y:S05]  /*2f740*/  BSYNC B2 ;  /* 0x0000000000027941 */ /* 0x000fea0003800000 */
.L_x_6640:
        /* <DEDUP_REMOVED lines=17> */
.L_x_6643:
[----:B------:R-:W-:Y:S05]  /*2f860*/  BSYNC B2 ;  /* 0x0000000000027941 */ /* 0x000fea0003800000 */
.L_x_6642:
        /* <DEDUP_REMOVED lines=10> */
.L_x_6645:
[----:B------:R-:W-:Y:S05]  /*2f910*/  BSYNC B2 ;  /* 0x0000000000027941 */ /* 0x000fea0003800000 */
.L_x_6644:
        /* <DEDUP_REMOVED lines=581> */
.L_x_6648:
[----:B------:R-:W-:Y:S05]  /*31d70*/  BSYNC B2 ;  /* 0x0000000000027941 */ /* 0x000fea0003800000 */
.L_x_6647:
        /* <DEDUP_REMOVED lines=12> */
[----:B0-----:R-:W4:Y:S01]  /*31e40*/  LD.E R9, desc[UR4][R6.64] ;  /* 0x0000000406097980 */ /* 0x001f22000c101900 */
[----:B------:R-:W-:-:S02]  /*31e50*/  R2UR UR14, R4 ;  /* 0x00000000040e72ca */ /* 0x000fc400000e0000 */
[C---:B------:R-:W-:Y:S02]  /*31e60*/  R2UR UR15, R5.reuse ;  /* 0x00000000050f72ca */ /* 0x040fe400000e0000 */
[C---:B------:R-:W-:Y:S02]  /*31e70*/  R2UR UR10, R4.reuse ;  /* 0x00000000040a72ca */ /* 0x040fe400000e0000 */
[C---:B------:R-:W-:Y:S02]  /*31e80*/  R2UR UR11, R5.reuse ;  /* 0x00000000050b72ca */ /* 0x040fe400000e0000 */
[C---:B------:R-:W-:Y:S02]  /*31e90*/  R2UR UR8, R4.reuse ;  /* 0x00000000040872ca */ /* 0x040fe400000e0000 */
[----:B------:R-:W-:Y:S02]  /*31ea0*/  R2UR UR9, R5 ;  /* 0x00000000050972ca */ /* 0x000fe400000e0000 */
[----:B------:R-:W-:-:S03]  /*31eb0*/  R2UR UR12, R4 ;  /* 0x00000000040c72ca */ /* 0x000fc600000e0000 */
[----:B------:R-:W3:Y:S01]  /*31ec0*/  LD.E R64, desc[UR14][R6.64+0x18] ;  /* 0x0000180e06407980 */ /* 0x000ee2000c101900 */
[----:B------:R-:W-:-:S03]  /*31ed0*/  R2UR UR13, R5 ;  /* 0x00000000050d72ca */ /* 0x000fc600000e0000 */
[----:B------:R-:W3:Y:S04]  /*31ee0*/  LD.E R61, desc[UR10][R6.64+0xc] ;  /* 0x00000c0a063d7980 */ /* 0x000ee8000c101900 */
[----:B------:R-:W3:Y:S06]  /*31ef0*/  LD.E R59, desc[UR8][R6.64+0x10] ;  /* 0x00001008063b7980 */ /* 0x000eec000c101900 */
[----:B------:R-:W3:Y:S01]  /*31f00*/  LD.E R63, desc[UR12][R6.64+0x14] ;  /* 0x0000140c063f7980 */ /* 0x000ee2000c101900 */
        /* <DEDUP_REMOVED lines=13> */
[----:B----4-:R-:W-:-:S04]  /*31fe0*/  SHF.R.S32.HI R12, RZ, 0x1f, R9 ;  /* 0x0000001fff0c7819 */ /* 0x010fc80000011409 */
        /* <DEDUP_REMOVED lines=8> */
[----:B-1----:R-:W-:Y:S01]  /*32070*/  SHF.R.S32.HI R20, RZ, 0x1f, R12 ;  /* 0x0000001fff147819 */ /* 0x002fe2000001140c */
        /* <DEDUP_REMOVED lines=14> */
[----:B------:R-:W-:-:S03]  /*32160*/  ISETP.GE.AND P1, PT, R64, 0x1, PT ;  /* 0x000000014000780c */ /* 0x000fc60003f26270 */
        /* <DEDUP_REMOVED lines=31> */
.L_x_6654:
[----:B------:R-:W-:Y:S05]  /*32360*/  BSYNC B4 ;  /* 0x0000000000047941 */ /* 0x000fea0003800000 */
.L_x_6653:
[----:B------:R-:W-:Y:S01]  /*32370*/  LOP3.LUT R15, RZ, R15, RZ, 0x33, !PT ;  /* 0x0000000fff0f7212 */ /* 0x000fe200078e33ff */
[----:B------:R-:W-:Y:S06]  /*32380*/  BRA `(.L_x_6655) ;  /* 0x0000000000287947 */ /* 0x000fec0003800000 */
.L_x_6652:
        /* <DEDUP_REMOVED lines=10> */
.L_x_6655:
[----:B------:R-:W-:Y:S05]  /*32430*/  BSYNC B3 ;  /* 0x0000000000037941 */ /* 0x000fea0003800000 */
.L_x_6651:
[----:B------:R-:W-:-:S04]  /*32440*/  IMAD R14, R64, R15, -R56 ;  /* 0x0000000f400e7224 */ /* 0x000fc800078e0a38 */
[----:B------:R-:W-:-:S05]  /*32450*/  IMAD R15, R9, -0x2, R14 ;  /* 0xfffffffe090f7824 */ /* 0x000fca00078e020e */
[----:B------:R-:W-:Y:S02]  /*32460*/  VIMNMX R12, R12, R15, !PT ;  /* 0x0000000f0c0c7248 */ /* 0x000fe40007fe0100 */
[----:B------:R-:W-:-:S07]  /*32470*/  VIADDMNMX R13, R15, R64, R13, PT ;  /* 0x000000400f0d7246 */ /* 0x000fce000380010d */
.L_x_6650:
[----:B------:R-:W-:Y:S05]  /*32480*/  BSYNC B2 ;  /* 0x0000000000027941 */ /* 0x000fea0003800000 */
.L_x_6649:
        /* <DEDUP_REMOVED lines=96> */
.L_x_6661:
[----:B------:R-:W-:Y:S05]  /*32a90*/  BSYNC B4 ;  /* 0x0000000000047941 */ /* 0x000fea0003800000 */
.L_x_6660:
[----:B------:R-:W-:Y:S01]  /*32aa0*/  LOP3.LUT R21, RZ, R21, RZ, 0x33, !PT ;  /* 0x00000015ff157212 */ /* 0x000fe200078e33ff */
[----:B------:R-:W-:Y:S06]  /*32ab0*/  BRA `(.L_x_6662) ;  /* 0x0000000000287947 */ /* 0x000fec0003800000 */
.L_x_6659:
        /* <DEDUP_REMOVED lines=10> */
.L_x_6662:
[----:B------:R-:W-:Y:S05]  /*32b60*/  BSYNC B3 ;  /* 0x0000000000037941 */ /* 0x000fea0003800000 */
.L_x_6658:
[----:B------:R-:W-:-:S04]  /*32b70*/  IMAD R6, R64, R21, -R56 ;  /* 0x0000001540067224 */ /* 0x000fc800078e0a38 */
[----:B------:R-:W-:-:S05]  /*32b80*/  IMAD R9, R9, -0x2, R6 ;  /* 0xfffffffe09097824 */ /* 0x000fca00078e0206 */
[----:B------:R-:W-:Y:S02]  /*32b90*/  VIADDMNMX R15, R9, R64, R15, PT ;  /* 0x00000040090f7246 */ /* 0x000fe4000380010f */
[----:B------:R-:W-:-:S07]  /*32ba0*/  VIMNMX R14, R14, R9, !PT ;  /* 0x000000090e0e7248 */ /* 0x000fce0007fe0100 */
.L_x_6657:
[----:B------:R-:W-:Y:S05]  /*32bb0*/  BSYNC B2 ;  /* 0x0000000000027941 */ /* 0x000fea0003800000 */
.L_x_6656:
        /* <DEDUP_REMOVED lines=147> */
.L_x_6664:
[----:B------:R-:W-:Y:S05]  /*334f0*/  BSYNC B2 ;  /* 0x0000000000027941 */ /* 0x000fea0003800000 */
.L_x_6663:
        /* <DEDUP_REMOVED lines=13> */
.L_x_6666:
[----:B------:R-:W-:Y:S05]  /*335d0*/  BSYNC B2 ;  /* 0x0000000000027941 */ /* 0x000fea0003800000 */
.L_x_6665:
        /* <DEDUP_REMOVED lines=1394> */
[----:B------:R-:W-:Y:S01]  /*38d00*/  R2UR UR17, R5 ;  /* 0x00000000051172ca */ /* 0x000fe200000e0000 */
[----:B------:R-:W-:-:S02]  /*38d10*/  VIADD R12, R8, 0x100 ;  /* 0x00000100080c7836 */ /* 0x000fc40000000000 */
        /* <DEDUP_REMOVED lines=1912> */
.L_x_6668:
[----:B------:R-:W-:Y:S05]  /*404a0*/  BSYNC B2 ;  /* 0x0000000000027941 */ /* 0x000fea0003800000 */
.L_x_6667:
        /* <DEDUP_REMOVED lines=12> */
[----:B------:R-:W-:Y:S05]  /*40570*/  RET.REL.NODEC R4 `(_ZN7cutlass13device_kernelIN5flash11enable_sm90INS1_16FlashAttnFwdSm90INS1_25CollectiveMainloopFwdSm90ILi2EN4cute5tupleIJNS5_1CILi1EEES8_S8_EEENS6_IJNS7_ILi64EEESA_SA_EEELi512ENS_6half_tEfNS_4arch4Sm90ELb0ELb1ELb0ELb1ELb1ELb0ELb1ELb0ELb0ELb1ELb0ELb0EEENS1_21CollectiveEpilogueFwdINS6_IJSA_NS7_ILi512EEESA_EEES9_SC_SE_Li256ELb1ELb1ELb0ELb0EEENS1_36VarlenDynamicPersistentTileSchedulerILi64ELi64ELi256ELi128ELb0ELb1ELb1ELb1ELb0ELb1EEEEEEEEEvNT_6ParamsE) ;  /* 0xfffffbf804a07950 */ /* 0x000fea0003c3ffff */
.L_x_6639:
[----:B0-----:R0:W1:Y:S02]  /*40580*/  SYNCS.PHASECHK.TRANS64.TRYWAIT P0, [R9+URZ], R24 ;  /* 0x00000018090075a7 */ /* 0x001064000800017f */
[----:B-1----:R-:W-:Y:S05]  /*40590*/  @!P0 NANOSLEEP.SYNCS 0x989680 ;  /* 0x009896800000895d */ /* 0x002fea0003900000 */
[----:B------:R-:W1:Y:S02]  /*405a0*/  @!P0 SYNCS.PHASECHK.TRANS64 P0, [R9+URZ], R24 ;  /* 0x00000018090085a7 */ /* 0x000e64000800007f */
[----:B-1----:R-:W-:Y:S05]  /*405b0*/  @!P0 BRA `(.L_x_6639) ;  /* 0xfffffffc00f08947 */ /* 0x002fea000383ffff */
[----:B------:R-:W-:Y:S05]  /*405c0*/  BRA `(.L_x_6638) ;  /* 0xfffffee800e87947 */ /* 0x000fea000383ffff */
.L_x_6646:
[----:B0-----:R0:W1:Y:S02]  /*405d0*/  SYNCS.PHASECHK.TRANS64.TRYWAIT P0, [R56+URZ], R57 ;  /* 0x00000039380075a7 */ /* 0x001064000800017f */
[----:B-1----:R-:W-:Y:S05]  /*405e0*/  @!P0 NANOSLEEP.SYNCS 0x989680 ;  /* 0x009896800000895d */ /* 0x002fea0003900000 */
[----:B------:R-:W1:Y:S02]  /*405f0*/  @!P0 SYNCS.PHASECHK.TRANS64 P0, [R56+URZ], R57 ;  /* 0x00000039380085a7 */ /* 0x000e64000800007f */
[----:B-1----:R-:W-:Y:S05]  /*40600*/  @!P0 BRA `(.L_x_6646) ;  /* 0xfffffffc00f08947 */ /* 0x002fea000383ffff */
[----:B------:R-:W-:Y:S05]  /*40610*/  BRA `(.L_x_6645) ;  /* 0xfffffef000bc7947 */ /* 0x000fea000383ffff */
.L_x_6669:
        /* <DEDUP_REMOVED lines=14> */
.L_x_15541:


//--------------------- .text._ZN7cutlass13device_kernelIN5flash11enable_sm90INS1_16FlashAttnFwdSm90INS1_25CollectiveMainloopFwdSm90ILi2EN4cute5tupleIJNS5_1CILi1EEES8_S8_EEENS6_IJNS7_ILi64EEESA_SA_EEELi512ENS_6half_tEfNS_4arch4Sm90ELb0ELb1ELb0ELb1ELb1ELb1ELb1ELb0ELb0ELb1ELb0ELb0EEENS1_21CollectiveEpilogueFwdINS6_IJSA_NS7_ILi512EEESA_EEES9_SC_SE_Li256ELb1ELb1ELb0ELb0EEENS1_36VarlenDynamicPersistentTileSchedulerILi64ELi64ELi256ELi128ELb0ELb1ELb1ELb1ELb0ELb1EEEEEEEEEvNT_6ParamsE --------------------------
	.section	.text._ZN7cutlass13device_kernelIN5flash11enable_sm90INS1_16FlashAttnFwdSm90INS1_25CollectiveMainloopFwdSm90ILi2EN4cute5tupleIJNS5_1CILi1EEES8_S8_EEENS6_IJNS7_ILi64EEESA_SA_EEELi512ENS_6half_tEfNS_4arch4Sm90ELb0ELb1ELb0ELb1ELb1ELb1ELb1ELb0ELb0ELb1ELb0ELb0EEENS1_21CollectiveEpilogueFwdINS6_IJSA_NS7_ILi512EEESA_EEES9_SC_SE_Li256ELb1ELb1ELb0ELb0EEENS1_36VarlenDynamicPersistentTileSchedulerILi64ELi64ELi256ELi128ELb0ELb1ELb1ELb1ELb0ELb1EEEEEEEEEvNT_6ParamsE,"ax",@progbits
	.align	128
.text._ZN7cutlass13device_kernelIN5flash11enable_sm90INS1_16FlashAttnFwdSm90INS1_25CollectiveMainloopFwdSm90ILi2EN4cute5tupleIJNS5_1CILi1EEES8_S8_EEENS6_IJNS7_ILi64EEESA_SA_EEELi512ENS_6half_tEfNS_4arch4Sm90ELb0ELb1ELb0ELb1ELb1ELb1ELb1ELb0ELb0ELb1ELb0ELb0EEENS1_21CollectiveEpilogueFwdINS6_IJSA_NS7_ILi512EEESA_EEES9_SC_SE_Li256ELb1ELb1ELb0ELb0EEENS1_36VarlenDynamicPersistentTileSchedulerILi64ELi64ELi256ELi128ELb0ELb1ELb1ELb1ELb0ELb1EEEEEEEEEvNT_6ParamsE:
        .type           _ZN7cutlass13device_kernelIN5flash11enable_sm90INS1_16FlashAttnFwdSm90INS1_25CollectiveMainloopFwdSm90ILi2EN4cute5tupleIJNS5_1CILi1EEES8_S8_EEENS6_IJNS7_ILi64EEESA_SA_EEELi512ENS_6half_tEfNS_4arch4Sm90ELb0ELb1ELb0ELb1ELb1ELb1ELb1ELb0ELb0ELb1ELb0ELb0EEENS1_21CollectiveEpilogueFwdINS6_IJSA_NS7_ILi512EEESA_EEES9_SC_SE_Li256ELb1ELb1ELb0ELb0EEENS1_36VarlenDynamicPersistentTileSchedulerILi64ELi64ELi256ELi128ELb0ELb1ELb1ELb1ELb0ELb1EEEEEEEEEvNT_6ParamsE,@function
        .size           _ZN7cutlass13device_kernelIN5flash11enable_sm90INS1_16FlashAttnFwdSm90INS1_25CollectiveMainloopFwdSm90ILi2EN4cute5tupleIJNS5_1CILi1EEES8_S8_EEENS6_IJNS7_ILi64EEESA_SA_EEELi512ENS_6half_tEfNS_4arch4Sm90ELb0ELb1ELb0ELb1ELb1ELb1ELb1ELb0ELb0ELb1ELb0ELb0EEENS1_21CollectiveEpilogueFwdINS6_IJSA_NS7_ILi512EEESA_EEES9_SC_SE_Li256ELb1ELb1ELb0ELb0EEENS1_36VarlenDynamicPersistentTileSchedulerILi64ELi64ELi256ELi128ELb0ELb1ELb1ELb1ELb0ELb1EEEEEEEEEvNT_6ParamsE,(.L_x_15543 - _ZN7cutlass13device_kernelIN5flash11enable_sm90INS1_16FlashAttnFwdSm90INS1_25CollectiveMainloopFwdSm90ILi2EN4cute5tupleIJNS5_1CILi1EEES8_S8_EEENS6_IJNS7_ILi64EEESA_SA_EEELi512ENS_6half_tEfNS_4arch4Sm90ELb0ELb1ELb0ELb1ELb1ELb1ELb1ELb0ELb0ELb1ELb0ELb0EEENS1_21CollectiveEpilogueFwdINS6_IJSA_NS7_ILi512EEESA_EEES9_SC_SE_Li256ELb1ELb1ELb0ELb0EEENS1_36VarlenDynamicPersistentTileSchedulerILi64ELi64ELi256ELi128ELb0ELb1ELb1ELb1ELb0ELb1EEEEEEEEEvNT_6ParamsE)
        .other          _ZN7cutlass13device_kernelIN5flash11enable_sm90INS1_16FlashAttnFwdSm90INS1_25CollectiveMainloopFwdSm90ILi2EN4cute5tupleIJNS5_1CILi1EEES8_S8_EEENS6_IJNS7_ILi64EEESA_SA_EEELi512ENS_6half_tEfNS_4arch4Sm90ELb0ELb1ELb0ELb1ELb1ELb1ELb1ELb0ELb0ELb1ELb0ELb0EEENS1_21CollectiveEpilogueFwdINS6_IJSA_NS7_ILi512EEESA_EEES9_SC_SE_Li256ELb1ELb1ELb0ELb0EEENS1_36VarlenDynamicPersistentTileSchedulerILi64ELi64ELi256ELi128ELb0ELb1ELb1ELb1ELb0ELb1EEEEEEEEEvNT_6ParamsE,@"STO_CUDA_ENTRY STV_DEFAULT"
_ZN7cutlass13device_kernelIN5flash11enable_sm90INS1_16FlashAttnFwdSm90INS1_25CollectiveMainloopFwdSm90ILi2EN4cute5tupleIJNS5_1CILi1EEES8_S8_EEENS6_IJNS7_ILi64EEESA_SA_EEELi512ENS_6half_tEfNS_4arch4Sm90ELb0ELb1ELb0ELb1ELb1ELb1ELb1ELb0ELb0ELb1ELb0ELb0EEENS1_21CollectiveEpilogueFwdINS6_IJSA_NS7_ILi512EEESA_EEES9_SC_SE_Li256ELb1ELb1ELb0ELb0EEENS1_36VarlenDynamicPersistentTileSchedulerILi64ELi64ELi256ELi128ELb0ELb1ELb1ELb1ELb0ELb1EEEEEEEEEvNT_6ParamsE:
[----:B------:R-:W0:Y:S02]  /*0000*/  LDC R1, c[0x0][0x28] ;  /* 0x00000a00ff017b82 */ /* 0x000e240000000800 */
[----:B0-----:R-:W-:-:S05]  /*0010*/  VIADD R1, R1, 0xfffffba0 ;  /* 0xfffffba001017836 */ /* 0x001fca0000000000 */
[----:B------:R-:W-:Y:S01]  /*0020*/  R2UR UR4, R1 ;  /* 0x00000000010472ca */ /* 0x000fe200000e0000 */
[----:B------:R-:W0:Y:S01]  /*0030*/  S2R R3, SR_TID.X ;  /* 0x0000000000037919 */ /* 0x000e220000002100 */
[----:B------:R-:W-:Y:S01]  /*0040*/  ELECT P0, URZ, PT ;  /* 0x00000000003f782f */ /* 0x000fe20003800000 */
[----:B------:R-:W-:Y:S01]  /*0050*/  BSSY B0, `(.L_x_6670) ;  /* 0x0000012000007945 */ /* 0x000fe20003800000 */
[----:B------:R-:W-:Y:S01]  /*0060*/  ULDC UR38, c[0x0][0x20] ;  /* 0x0000080000267ab9 */ /* 0x000fe20000000800 */
[----:B------:R-:W-:-:S08]  /*0070*/  ULDC UR37, c[0x0][0x24] ;  /* 0x0000090000257ab9 */ /* 0x000fd00000000800 */
[----:B------:R-:W-:-:S04]  /*0080*/  UIADD3 UR38, UP0, UR4, UR38, URZ ;  /* 0x0000002604267290 */ /* 0x000fc8000ff1e03f */
[----:B------:R-:W-:Y:S01]  /*0090*/  UIADD3.X UR37, URZ, UR37, URZ, UP0, !UPT ;  /* 0x000000253f257290 */ /* 0x000fe200087fe43f */
[--C-:B0-----:R-:W-:Y:S02]  /*00a0*/  SHF.R.U32.HI R0, RZ, 0x5, R3.reuse ;  /* 0x00000005ff007819 */ /* 0x101fe40000011603 */
[----:B------:R-:W-:-:S03]  /*00b0*/  SHF.R.U32.HI R3, RZ, 0x7, R3 ;  /* 0x00000007ff037819 */ /* 0x000fc60000011603 */
        /* <DEDUP_REMOVED lines=11> */
.L_x_6671:
[----:B------:R-:W-:Y:S05]  /*0170*/  BSYNC B0 ;  /* 0x0000000000007941 */ /* 0x000fea0003800000 */
.L_x_6670:
        /* <DEDUP_REMOVED lines=17> */
[----:B------:R-:W-:Y:S01]  /*0290*/  @UP0 USHF.L.U32 UR6, UR6, 0x1, URZ ;  /* 0x0000000106060899 */ /* 0x000fe2000800063f */
[----:B------:R-:W-:-:S03]  /*02a0*/  VOTEU.ANY UP0, P0 ;  /* 0x00000000003f7886 */ /* 0x000fc60000000100 */
[----:B------:R-:W-:Y:S01]  /*02b0*/  UISETP.NE.AND UP3, UPT, UR41, URZ, UPT ;  /* 0x0000003f2900728c */ /* 0x000fe2000bf65270 */
[----:B------:R-:W0:Y:S02]  /*02c0*/  FENCE.VIEW.ASYNC.S ;  /* 0x00000000000073c6 */ /* 0x000e240000000000 */
[----:B0-----:R0:W1:Y:S01]  /*02d0*/  @UP0 SYNCS.EXCH.64 URZ, [UR8+0x38800], UR4 ;  /* 0x03880004083f05b2 */ /* 0x0010620008000100 */
[----:B------:R-:W-:Y:S01]  /*02e0*/  UP2UR UR42, UPR, URZ, 0x8 ;  /* 0x000000083f2a7883 */ /* 0x000fe20008000000 */
[----:B------:R0:W2:Y:S03]  /*02f0*/  @UP1 SYNCS.EXCH.64 URZ, [UR8+0x38810], UR4 ;  /* 0x03881004083f15b2 */ /* 0x0000a60008000100 */
[----:B------:R0:W3:Y:S01]  /*0300*/  @UP2 SYNCS.EXCH.64 URZ, [UR8+0x38820], UR6 ;  /* 0x03882006083f25b2 */ /* 0x0000e20008000100 */
[----:B------:R-:W-:Y:S07]  /*0310*/  @P1 BRA `(.L_x_6672) ;  /* 0x0000000000381947 */ /* 0x000fee0003800000 */
        /* <DEDUP_REMOVED lines=13> */
[----:B----4-:R-:W-:Y:S01]  /*03f0*/  NOP ;  /* 0x0000000000007918 */ /* 0x010fe20000000000 */
.L_x_6672:
[----:B------:R-:W4:Y:S01]  /*0400*/  SHFL.IDX PT, R2, R0, RZ, 0x1f ;  /* 0x00001fff00027589 */ /* 0x000f2200000e0000 */
[----:B------:R-:W-:Y:S01]  /*0410*/  NOP ;  /* 0x0000000000007918 */ /* 0x000fe20000000000 */
[----:B----4-:R-:W-:-:S13]  /*0420*/  ISETP.NE.AND P0, PT, R2, RZ, PT ;  /* 0x000000ff0200720c */ /* 0x010fda0003f05270 */
        /* <DEDUP_REMOVED lines=18> */
[----:B----4-:R-:W-:Y:S01]  /*0550*/  NOP ;  /* 0x0000000000007918 */ /* 0x010fe20000000000 */
.L_x_6673:
[----:B------:R-:W4:Y:S01]  /*0560*/  SHFL.IDX PT, R2, R0, RZ, 0x1f ;  /* 0x00001fff00027589 */ /* 0x000f2200000e0000 */
[----:B------:R-:W-:Y:S01]  /*0570*/  NOP ;  /* 0x0000000000007918 */ /* 0x000fe20000000000 */
[----:B----4-:R-:W-:-:S13]  /*0580*/  ISETP.NE.AND P0, PT, R2, RZ, PT ;  /* 0x000000ff0200720c */ /* 0x010fda0003f05270 */
        /* <DEDUP_REMOVED lines=15> */
.L_x_6674:
        /* <DEDUP_REMOVED lines=22> */
.L_x_6675:
        /* <DEDUP_REMOVED lines=22> */
.L_x_6676:
[----:B------:R-:W-:Y:S01]  /*0940*/  UISETP.NE.AND UP0, UPT, UR41, URZ, UPT ;  /* 0x0000003f2900728c */ /* 0x000fe2000bf05270 */
[----:B------:R-:W-:Y:S01]  /*0950*/  NOP ;  /* 0x0000000000007918 */ /* 0x000fe20000000000 */
[----:B------:R-:W-:Y:S01]  /*0960*/  ULDC.64 UR46, c[0x0][0x208] ;  /* 0x00008200002e7ab9 */ /* 0x000fe20000000a00 */
[----:B------:R-:W-:Y:S01]  /*0970*/  BSSY B9, `(.L_x_6677) ;  /* 0x0003440000097945 */ /* 0x000fe20003800000 */
[----:B0123--:R-:W-:Y:S02]  /*0980*/  BAR.SYNC.DEFER_BLOCKING 0x0 ;  /* 0x0000000000007b1d */ /* 0x00ffe40000010000 */
[----:B------:R-:W-:-:S13]  /*0990*/  PLOP3.LUT P0, PT, PT, PT, UP0, 0x40, 0x0 ;  /* 0x000000000000781c */ /* 0x000fda0003f0e808 */
[----:B------:R-:W-:Y:S05]  /*09a0*/  @P0 BRA `(.L_x_6678) ;  /* 0x000002b400fc0947 */ /* 0x000fea0003800000 */
.L_x_6679:
[----:B------:R-:W-:-:S08]  /*09b0*/  NOP ;  /* 0x0000000000007918 */ /* 0x000fd00000000000 */
[----:B------:R-:W0:Y:S02]  /*09c0*/  USETMAXREG.TRY_ALLOC.CTAPOOL UP0, 0xe8 ;  /* 0x000000e8000079c8 */ /* 0x000e240008000600 */
[----:B0-----:R-:W-:-:S13]  /*09d0*/  PLOP3.LUT P0, PT, PT, PT, UP0, 0x80, 0x0 ;  /* 0x000000000000781c */ /* 0x001fda0003f0f008 */
[----:B------:R-:W-:Y:S05]  /*09e0*/  @!P0 BRA `(.L_x_6679) ;  /* 0xfffffffc00f08947 */ /* 0x000fea000383ffff */
[----:B------:R-:W0:Y:S01]  /*09f0*/  S2R R0, SR_TID.X ;  /* 0x0000000000007919 */ /* 0x000e220000002100 */
[----:B------:R-:W1:Y:S01]  /*0a00*/  S2UR UR4, SR_CgaCtaId ;  /* 0x00000000000479c3 */ /* 0x000e620000008800 */
[----:B------:R-:W-:Y:S04]  /*0a10*/  STL.64 [R1+0x1c0], RZ ;  /* 0x0001c0ff01007387 */ /* 0x000fe80000100a00 */
[----:B------:R-:W-:Y:S04]  /*0a20*/  STL [R1+0x1c8], RZ ;  /* 0x0001c8ff01007387 */ /* 0x000fe80000100800 */
[----:B------:R-:W-:Y:S01]  /*0a30*/  STL [R1+0x1cc], RZ ;  /* 0x0001ccff01007387 */ /* 0x000fe20000100800 */
[----:B-1----:R-:W-:Y:S01]  /*0a40*/  IMAD.U32 R23, RZ, RZ, UR4 ;  /* 0x00000004ff177e24 */ /* 0x002fe2000f8e00ff */
[----:B------:R-:W-:Y:S01]  /*0a50*/  ULDC UR4, c[0x0][0xd3c] ;  /* 0x00034f0000047ab9 */ /* 0x000fe20000000800 */
[----:B0-----:R-:W-:-:S04]  /*0a60*/  SHF.R.U32.HI R2, RZ, 0x7, R0 ;  /* 0x00000007ff027819 */ /* 0x001fc80000011600 */
[----:B------:R-:W-:Y:S02]  /*0a70*/  ISETP.NE.AND P0, PT, R2, 0x1, PT ;  /* 0x000000010200780c */ /* 0x000fe40003f05270 */
[----:B------:R-:W-:-:S04]  /*0a80*/  MOV R2, 0x400 ;  /* 0x0000040000027802 */ /* 0x000fc80000000f00 */
[----:B------:R-:W-:-:S07]  /*0a90*/  LEA R2, R23, R2, 0x18 ;  /* 0x0000000217027211 */ /* 0x000fce00078ec0ff */
[----:B------:R-:W-:Y:S06]  /*0aa0*/  @!P0 BAR.ARV 0x8, 0x100 ;  /* 0x0204000000008b1d */ /* 0x000fec0000002000 */
[----:B------:R-:W-:-:S13]  /*0ab0*/  ISETP.GE.U32.AND P0, PT, R0, 0x100, PT ;  /* 0x000001000000780c */ /* 0x000fda0003f06070 */
[----:B------:R-:W-:Y:S08]  /*0ac0*/  @P0 BAR.ARV 0xf, 0x100 ;  /* 0x03c4000000000b1d */ /* 0x000ff00000002000 */
[----:B------:R-:W-:Y:S06]  /*0ad0*/  BAR.SYNC.DEFER_BLOCKING 0x5, 0x180 ;  /* 0x0146000000007b1d */ /* 0x000fec0000010000 */
[----:B------:R-:W0:Y:S02]  /*0ae0*/  LDS.128 R112, [R2+0x388d0] ;  /* 0x0388d00002707984 */ /* 0x000e240000000c00 */
[----:B------:R-:W-:Y:S06]  /*0af0*/  BAR.ARV 0x4, 0x180 ;  /* 0x0106000000007b1d */ /* 0x000fec0000002000 */
[----:B0-----:R-:W-:-:S13]  /*0b00*/  ISETP.GE.AND P0, PT, R115, UR4, PT ;  /* 0x0000000473007c0c */ /* 0x001fda000bf06270 */
[----:B------:R-:W-:Y:S05]  /*0b10*/  @P0 BRA `(.L_x_6680) ;  /* 0x0000034000940947 */ /* 0x000fea0003800000 */
[----:B------:R-:W-:Y:S01]  /*0b20*/  VIADD R15, R0, 0xffffff80 ;  /* 0xffffff80000f7836 */ /* 0x000fe20000000000 */
[----:B------:R-:W0:Y:S01]  /*0b30*/  S2UR UR4, SR_SWINHI ;  /* 0x00000000000479c3 */ /* 0x000e220000002f00 */
[----:B------:R-:W-:Y:S01]  /*0b40*/  R2UR UR44, R2 ;  /* 0x00000000022c72ca */ /* 0x000fe200000e0000 */
[----:B------:R-:W-:Y:S01]  /*0b50*/  IMAD.MOV.U32 R157, RZ, RZ, 0x2 ;  /* 0x00000002ff9d7424 */ /* 0x000fe200078e00ff */
[----:B------:R-:W-:Y:S01]  /*0b60*/  UIADD3 UR36, UP0, UR38, 0x1c0, URZ ;  /* 0x000001c026247890 */ /* 0x000fe2000ff1e03f */
[----:B------:R-:W-:Y:S01]  /*0b70*/  SHF.R.S32.HI R0, RZ, 0x1f, R15 ;  /* 0x0000001fff007819 */ /* 0x000fe2000001140f */
[----:B------:R-:W-:Y:S01]  /*0b80*/  STL [R1+0x414], R15 ;  /* 0x0004140f01007387 */ /* 0x000fe20000100800 */
[----:B------:R-:W-:Y:S01]  /*0b90*/  UIADD3 UR39, UP1, UR38, 0x1cc, URZ ;  /* 0x000001cc26277890 */ /* 0x000fe2000ff3e03f */
[----:B------:R-:W-:Y:S01]  /*0ba0*/  IMAD.MOV.U32 R19, RZ, RZ, RZ ;  /* 0x000000ffff137224 */ /* 0x000fe200078e00ff */
[CC--:B------:R-:W-:Y:S01]  /*0bb0*/  LEA.HI R5, R0.reuse, R15.reuse, RZ, 0x7 ;  /* 0x0000000f00057211 */ /* 0x0c0fe200078f38ff */
[----:B------:R-:W-:Y:S01]  /*0bc0*/  IMAD.MOV.U32 R154, RZ, RZ, RZ ;  /* 0x000000ffff9a7224 */ /* 0x000fe200078e00ff */
[----:B------:R-:W-:Y:S01]  /*0bd0*/  LEA.HI R4, R0, R15, RZ, 0x5 ;  /* 0x0000000f00047211 */ /* 0x000fe200078f28ff */
[----:B------:R-:W-:Y:S01]  /*0be0*/  UIADD3.X UR40, URZ, UR37, URZ, UP0, !UPT ;  /* 0x000000253f287290 */ /* 0x000fe200087fe43f */
[----:B------:R-:W-:Y:S01]  /*0bf0*/  LOP3.LUT R3, R5, 0xffffff80, RZ, 0xc0, !PT ;  /* 0xffffff8005037812 */ /* 0x000fe200078ec0ff */
[----:B------:R-:W-:Y:S01]  /*0c00*/  UIADD3.X UR43, URZ, UR37, URZ, UP1, !UPT ;  /* 0x000000253f2b7290 */ /* 0x000fe20008ffe43f */
[----:B------:R-:W-:-:S02]  /*0c10*/  SHF.R.S32.HI R223, RZ, 0x5, R4 ;  /* 0x00000005ffdf7819 */ /* 0x000fc40000011404 */
[----:B------:R-:W-:Y:S01]  /*0c20*/  SHF.R.S32.HI R8, RZ, 0x1f, R4 ;  /* 0x0000001fff087819 */ /* 0x000fe20000011404 */
[----:B------:R-:W-:Y:S01]  /*0c30*/  IMAD.IADD R7, R15, 0x1, -R3 ;  /* 0x000000010f077824 */ /* 0x000fe200078e0a03 */
[----:B------:R-:W-:Y:S02]  /*0c40*/  SHF.R.S32.HI R12, RZ, 0x7, R5 ;  /* 0x00000007ff0c7819 */ /* 0x000fe40000011405 */
[----:B------:R-:W-:Y:S02]  /*0c50*/  LEA.HI R8, R8, R223, RZ, 0x2 ;  /* 0x000000df08087211 */ /* 0x000fe400078f10ff */
[----:B------:R-:W-:Y:S01]  /*0c60*/  SHF.R.S32.HI R10, RZ, 0x1f, R7 ;  /* 0x0000001fff0a7819 */ /* 0x000fe20000011407 */
[----:B------:R-:W-:Y:S01]  /*0c70*/  STL [R1+0x41c], R12 ;  /* 0x00041c0c01007387 */ /* 0x000fe20000100800 */
[----:B------:R-:W-:Y:S01]  /*0c80*/  LOP3.LUT R8, R8, 0x3ffffc, RZ, 0xc0, !PT ;  /* 0x003ffffc08087812 */ /* 0x000fe200078ec0ff */
[----:B------:R-:W-:Y:S01]  /*0c90*/  UMOV UR44, UR44 ;  /* 0x0000002c002c7c82 */ /* 0x000fe20008000000 */
[----:B0-----:R-:W-:Y:S01]  /*0ca0*/  UMOV UR45, UR4 ;  /* 0x00000004002d7c82 */ /* 0x001fe20008000000 */
[----:B------:R-:W-:-:S02]  /*0cb0*/  LEA.HI R9, R10, R7, RZ, 0x2 ;  /* 0x000000070a097211 */ /* 0x000fc400078f10ff */
[----:B------:R-:W-:Y:S01]  /*0cc0*/  LEA.HI R10, R10, R7, RZ, 0x5 ;  /* 0x000000070a0a7211 */ /* 0x000fe200078f28ff */
[----:B------:R-:W-:Y:S01]  /*0cd0*/  IMAD.IADD R8, R223, 0x1, -R8 ;  /* 0x00000001df087824 */ /* 0x000fe200078e0a08 */
[--C-:B------:R-:W-:Y:S02]  /*0ce0*/  SHF.R.S32.HI R6, RZ, 0x2, R9.reuse ;  /* 0x00000002ff067819 */ /* 0x100fe40000011409 */
[----:B------:R-:W-:Y:S02]  /*0cf0*/  SHF.R.S32.HI R3, RZ, 0x1f, R9 ;  /* 0x0000001fff037819 */ /* 0x000fe40000011409 */
[----:B------:R-:W-:Y:S02]  /*0d00*/  SHF.R.S32.HI R10, RZ, 0x5, R10 ;  /* 0x00000005ff0a7819 */ /* 0x000fe4000001140a */
[----:B------:R-:W-:Y:S02]  /*0d10*/  LEA.HI R3, R3, R6, RZ, 0x3 ;  /* 0x0000000603037211 */ /* 0x000fe400078f18ff */
[----:B------:R-:W-:-:S02]  /*0d20*/  LEA.HI R5, R5, R12, RZ, 0x1 ;  /* 0x0000000c05057211 */ /* 0x000fc400078f08ff */
[----:B------:R-:W-:Y:S02]  /*0d30*/  LOP3.LUT R11, R3, 0xfffffff8, RZ, 0xc0, !PT ;  /* 0xfffffff8030b7812 */ /* 0x000fe400078ec0ff */
[----:B------:R-:W-:Y:S02]  /*0d40*/  LEA.HI R3, R0, R15, RZ, 0x4 ;  /* 0x0000000f00037211 */ /* 0x000fe400078f20ff */
[----:B------:R-:W-:Y:S01]  /*0d50*/  LOP3.LUT R5, R5, 0xfffffe, RZ, 0xc0, !PT ;  /* 0x00fffffe05057812 */ /* 0x000fe200078ec0ff */
[----:B------:R-:W-:Y:S01]  /*0d60*/  IMAD.IADD R11, R6, 0x1, -R11 ;  /* 0x00000001060b7824 */ /* 0x000fe200078e0a0b */
[----:B------:R-:W-:Y:S02]  /*0d70*/  SHF.R.S32.HI R6, RZ, 0x4, R3 ;  /* 0x00000004ff067819 */ /* 0x000fe40000011403 */
[C---:B------:R-:W-:Y:S01]  /*0d80*/  LOP3.LUT R4, R3.reuse, 0xfffffff0, RZ, 0xc0, !PT ;  /* 0xfffffff003047812 */ /* 0x040fe200078ec0ff */
[----:B------:R-:W-:Y:S01]  /*0d90*/  IMAD R192, R10, 0x10, R11 ;  /* 0x000000100ac07824 */ /* 0x000fe200078e020b */
[----:B------:R-:W-:Y:S01]  /*0da0*/  LEA.HI R3, R3, R6, RZ, 0x1 ;  /* 0x0000000603037211 */ /* 0x000fe200078f08ff */
[----:B------:R-:W-:-:S02]  /*0db0*/  IMAD.IADD R5, R12, 0x1, -R5 ;  /* 0x000000010c057824 */ /* 0x000fc400078e0a05 */
[----:B------:R-:W-:Y:S01]  /*0dc0*/  IMAD.IADD R13, R15, 0x1, -R4 ;  /* 0x000000010f0d7824 */ /* 0x000fe200078e0a04 */
[----:B------:R-:W-:Y:S02]  /*0dd0*/  LOP3.LUT R3, R3, 0x1ffffffe, RZ, 0xc0, !PT ;  /* 0x1ffffffe03037812 */ /* 0x000fe400078ec0ff */
[----:B------:R-:W-:Y:S02]  /*0de0*/  LOP3.LUT R4, R9, 0x7ffffffc, RZ, 0xc0, !PT ;  /* 0x7ffffffc09047812 */ /* 0x000fe400078ec0ff */
[----:B------:R0:W-:Y:S01]  /*0df0*/  STL [R1+0x43c], R13 ;  /* 0x00043c0d01007387 */ /* 0x0001e20000100800 */
[----:B------:R-:W-:Y:S01]  /*0e00*/  IMAD.IADD R3, R6, 0x1, -R3 ;  /* 0x0000000106037824 */ /* 0x000fe200078e0a03 */
[CC--:B------:R-:W-:Y:S01]  /*0e10*/  LEA.HI R6, R0.reuse, R15.reuse, RZ, 0x3 ;  /* 0x0000000f00067211 */ /* 0x0c0fe200078f18ff */
[----:B------:R-:W-:Y:S01]  /*0e20*/  IMAD.IADD R4, R7, 0x1, -R4 ;  /* 0x0000000107047824 */ /* 0x000fe200078e0a04 */
[----:B------:R-:W-:Y:S02]  /*0e30*/  LEA.HI R0, R0, R15, RZ, 0x2 ;  /* 0x0000000f00007211 */ /* 0x000fe400078f10ff */
[----:B------:R-:W-:Y:S01]  /*0e40*/  SHF.R.S32.HI R222, RZ, 0x3, R6 ;  /* 0x00000003ffde7819 */ /* 0x000fe20000011406 */
[----:B------:R-:W-:Y:S01]  /*0e50*/  IMAD.SHL.U32 R4, R4, 0x2, RZ ;  /* 0x0000000204047824 */ /* 0x000fe200078e00ff */
[----:B------:R-:W-:Y:S01]  /*0e60*/  SHF.R.S32.HI R155, RZ, 0x2, R0 ;  /* 0x00000002ff9b7819 */ /* 0x000fe20000011400 */
[----:B0-----:R-:W-:Y:S01]  /*0e70*/  IMAD R13, R12, 0x100, R13 ;  /* 0x000001000c0d7824 */ /* 0x001fe200078e020d */
[----:B------:R-:W-:-:S02]  /*0e80*/  LOP3.LUT R6, R6, 0xfffffff8, RZ, 0xc0, !PT ;  /* 0xfffffff806067812 */ /* 0x000fc400078ec0ff */
[----:B------:R-:W-:Y:S01]  /*0e90*/  STL [R1+0x448], R4 ;  /* 0x0004480401007387 */ /* 0x000fe20000100800 */
[----:B------:R-:W-:Y:S02]  /*0ea0*/  VIADD R10, R155, 0x20 ;  /* 0x000000209b0a7836 */ /* 0x000fe40000000000 */
[----:B------:R-:W-:Y:S01]  /*0eb0*/  IMAD R13, R8, 0x10, R13 ;  /* 0x00000010080d7824 */ /* 0x000fe200078e020d */
[----:B------:R-:W-:Y:S01]  /*0ec0*/  SHF.R.S32.HI R8, RZ, 0x1f, R0 ;  /* 0x0000001fff087819 */ /* 0x000fe20000011400 */
[C---:B------:R-:W-:Y:S01]  /*0ed0*/  IMAD.IADD R14, R15.reuse, 0x1, -R6 ;  /* 0x000000010f0e7824 */ /* 0x040fe200078e0a06 */
[----:B------:R-:W-:Y:S01]  /*0ee0*/  LOP3.LUT R0, R0, 0xfffffffc, RZ, 0xc0, !PT ;  /* 0xfffffffc00007812 */ /* 0x000fe200078ec0ff */
[----:B------:R-:W-:Y:S01]  /*0ef0*/  IMAD.SHL.U32 R6, R10, 0x40, RZ ;  /* 0x000000400a067824 */ /* 0x000fe200078e00ff */
[----:B------:R-:W-:Y:S01]  /*0f00*/  SHF.R.S32.HI R7, RZ, 0x1f, R10 ;  /* 0x0000001fff077819 */ /* 0x000fe2000001140a */
[----:B------:R-:W-:Y:S01]  /*0f10*/  IMAD.SHL.U32 R217, R14, 0x8, RZ ;  /* 0x000000080ed97824 */ /* 0x000fe200078e00ff */
[----:B------:R0:W-:Y:S01]  /*0f20*/  STL [R1+0x428], R10 ;  /* 0x0004280a01007387 */ /* 0x0001e20000100800 */
[----:B------:R-:W-:Y:S01]  /*0f30*/  IMAD.IADD R9, R15, 0x1, -R0 ;  /* 0x000000010f097824 */ /* 0x000fe200078e0a00 */
[----:B------:R-:W-:Y:S01]  /*0f40*/  LOP3.LUT R6, R6, 0x1c0, RZ, 0xc0, !PT ;  /* 0x000001c006067812 */ /* 0x000fe200078ec0ff */
[----:B------:R-:W-:Y:S01]  /*0f50*/  VIADD R216, R217, 0x40 ;  /* 0x00000040d9d87836 */ /* 0x000fe20000000000 */
[----:B------:R-:W-:Y:S01]  /*0f60*/  LEA.HI R7, R7, R10, RZ, 0x3 ;  /* 0x0000000a07077211 */ /* 0x000fe200078f18ff */
[C---:B------:R-:W-:Y:S01]  /*0f70*/  IMAD.SHL.U32 R16, R9.reuse, 0x8, RZ ;  /* 0x0000000809107824 */ /* 0x040fe200078e00ff */
[C---:B------:R-:W-:Y:S01]  /*0f80*/  LEA.HI R0, R9.reuse, R9, RZ, 0x1 ;  /* 0x0000000909007211 */ /* 0x040fe200078f08ff */
[----:B------:R-:W-:Y:S01]  /*0f90*/  IMAD.SHL.U32 R152, R9, 0x4, RZ ;  /* 0x0000000409987824 */ /* 0x000fe200078e00ff */
[----:B------:R1:W-:Y:S01]  /*0fa0*/  STL [R1+0x418], R9 ;  /* 0x0004180901007387 */ /* 0x0003e20000100800 */
[----:B------:R-:W-:Y:S01]  /*0fb0*/  LEA.HI R8, R8, R155, RZ, 0x3 ;  /* 0x0000009b08087211 */ /* 0x000fe200078f18ff */
[----:B0-----:R-:W-:Y:S01]  /*0fc0*/  IMAD.SHL.U32 R10, R3, 0x8, RZ ;  /* 0x00000008030a7824 */ /* 0x001fe200078e00ff */
[----:B------:R-:W-:Y:S01]  /*0fd0*/  LOP3.LUT R0, R0, 0x1ffffffe, RZ, 0xc0, !PT ;  /* 0x1ffffffe00007812 */ /* 0x000fe200078ec0ff */
[----:B------:R0:W-:Y:S01]  /*0fe0*/  STL [R1+0x434], R6 ;  /* 0x0004340601007387 */ /* 0x0001e20000100800 */
[----:B------:R-:W-:Y:S01]  /*0ff0*/  VIADD R160, R152, 0x10 ;  /* 0x0000001098a07836 */ /* 0x000fe20000000000 */
[----:B------:R-:W-:Y:S01]  /*1000*/  LOP3.LUT R8, R8, 0xfffffff8, RZ, 0xc0, !PT ;  /* 0xfffffff808087812 */ /* 0x000fe200078ec0ff */
[----:B------:R-:W-:Y:S01]  /*1010*/  VIADD R188, R16, 0x40 ;  /* 0x0000004010bc7836 */ /* 0x000fe20000000000 */
[----:B------:R-:W-:Y:S01]  /*1020*/  STL [R1+0x42c], R14 ;  /* 0x00042c0e01007387 */ /* 0x000fe20000100800 */
[----:B------:R-:W-:Y:S01]  /*1030*/  IMAD.IADD R3, R9, 0x1, -R0 ;  /* 0x0000000109037824 */ /* 0x000fe200078e0a00 */
[----:B------:R-:W-:Y:S01]  /*1040*/  LOP3.LUT R0, R6, 0x38, R16, 0xf8, !PT ;  /* 0x0000003806007812 */ /* 0x000fe200078ef810 */
[----:B------:R-:W-:Y:S01]  /*1050*/  IMAD.SHL.U32 R7, R7, 0x40, RZ ;  /* 0x0000004007077824 */ /* 0x000fe200078e00ff */
[----:B-1----:R-:W-:Y:S01]  /*1060*/  SHF.R.U32.HI R9, RZ, 0x3, R6 ;  /* 0x00000003ff097819 */ /* 0x002fe20000011606 */
[----:B------:R-:W-:Y:S01]  /*1070*/  IMAD.IADD R158, R155, 0x1, -R8 ;  /* 0x000000019b9e7824 */ /* 0x000fe200078e0a08 */
[----:B0-----:R-:W-:Y:S01]  /*1080*/  SHF.R.S32.HI R6, RZ, 0x1f, R216 ;  /* 0x0000001fff067819 */ /* 0x001fe200000114d8 */
[----:B------:R-:W-:Y:S01]  /*1090*/  IMAD.SHL.U32 R8, R5, 0x100, RZ ;  /* 0x0000010005087824 */ /* 0x000fe200078e00ff */
[----:B------:R-:W-:Y:S01]  /*10a0*/  SHF.R.S32.HI R5, RZ, 0x1f, R188 ;  /* 0x0000001fff057819 */ /* 0x000fe200000114bc */
[----:B------:R-:W-:Y:S01]  /*10b0*/  STL [R1+0x44c], R10 ;  /* 0x00044c0a01007387 */ /* 0x000fe20000100800 */
[C---:B------:R-:W-:Y:S01]  /*10c0*/  VIADD R187, R16.reuse, 0x60 ;  /* 0x0000006010bb7836 */ /* 0x040fe20000000000 */
[----:B------:R-:W-:Y:S01]  /*10d0*/  SHF.R.S32.HI R17, RZ, 0x1f, R16 ;  /* 0x0000001fff117819 */ /* 0x000fe20000011410 */
[----:B------:R-:W-:Y:S01]  /*10e0*/  VIADD R186, R16, 0x80 ;  /* 0x0000008010ba7836 */ /* 0x000fe20000000000 */
[----:B------:R0:W-:Y:S01]  /*10f0*/  STL [R1+0x410], R6 ;  /* 0x0004100601007387 */ /* 0x0001e20000100800 */
[----:B------:R-:W-:Y:S01]  /*1100*/  SHF.L.U64.HI R196, R188, 0x1, R5 ;  /* 0x00000001bcc47819 */ /* 0x000fe20000010205 */
[C---:B------:R-:W-:Y:S01]  /*1110*/  VIADD R185, R16.reuse, 0xa0 ;  /* 0x000000a010b97836 */ /* 0x040fe20000000000 */
[----:B------:R-:W-:Y:S01]  /*1120*/  SHF.R.S32.HI R198, RZ, 0x1f, R187 ;  /* 0x0000001fffc67819 */ /* 0x000fe200000114bb */
[----:B------:R-:W-:Y:S01]  /*1130*/  STL [R1+0x438], R8 ;  /* 0x0004380801007387 */ /* 0x000fe20000100800 */
[C---:B------:R-:W-:Y:S01]  /*1140*/  VIADD R184, R16.reuse, 0xc0 ;  /* 0x000000c010b87836 */ /* 0x040fe20000000000 */
[----:B------:R-:W-:Y:S01]  /*1150*/  SHF.R.S32.HI R199, RZ, 0x1f, R186 ;  /* 0x0000001fffc77819 */ /* 0x000fe200000114ba */
[C---:B------:R-:W-:Y:S01]  /*1160*/  VIADD R183, R16.reuse, 0xe0 ;  /* 0x000000e010b77836 */ /* 0x040fe20000000000 */
[----:B------:R-:W-:Y:S01]  /*1170*/  STL [R1+0x440], R9 ;  /* 0x0004400901007387 */ /* 0x000fe20000100800 */
[C---:B------:R-:W-:Y:S01]  /*1180*/  VIADD R182, R16.reuse, 0x100 ;  /* 0x0000010010b67836 */ /* 0x040fe20000000000 */
[----:B0-----:R-:W-:Y:S01]  /*1190*/  SHF.R.S32.HI R6, RZ, 0x1f, R160 ;  /* 0x0000001fff067819 */ /* 0x001fe200000114a0 */
[C---:B------:R-:W-:Y:S01]  /*11a0*/  VIADD R181, R16.reuse, 0x120 ;  /* 0x0000012010b57836 */ /* 0x040fe20000000000 */
[----:B------:R-:W-:Y:S01]  /*11b0*/  SHF.R.S32.HI R200, RZ, 0x1f, R185 ;  /* 0x0000001fffc87819 */ /* 0x000fe200000114b9 */
[C---:B------:R-:W-:Y:S01]  /*11c0*/  VIADD R180, R16.reuse, 0x140 ;  /* 0x0000014010b47836 */ /* 0x040fe20000000000 */
[----:B------:R-:W-:Y:S01]  /*11d0*/  SHF.R.S32.HI R201, RZ, 0x1f, R184 ;  /* 0x0000001fffc97819 */ /* 0x000fe200000114b8 */
[----:B------:R0:W-:Y:S01]  /*11e0*/  STL [R1+0x424], R6 ;  /* 0x0004240601007387 */ /* 0x0001e20000100800 */
        /* <DEDUP_REMOVED lines=8> */
[C---:B------:R-:W-:Y:S01]  /*1270*/  VIADD R189, R16.reuse, 0x1e0 ;  /* 0x000001e010bd7836 */ /* 0x040fe20000000000 */
[----:B0-----:R-:W-:Y:S01]  /*1280*/  LOP3.LUT R6, R7, 0xfffffe00, RZ, 0xc0, !PT ;  /* 0xfffffe0007067812 */ /* 0x001fe200078ec0ff */
[----:B------:R-:W-:Y:S01]  /*1290*/  VIADD R18, R16, 0x20 ;  /* 0x0000002010127836 */ /* 0x000fe20000000000 */
[----:B------:R-:W-:Y:S01]  /*12a0*/  SHF.R.S32.HI R206, RZ, 0x1f, R163 ;  /* 0x0000001fffce7819 */ /* 0x000fe200000114a3 */
[C---:B------:R-:W-:Y:S01]  /*12b0*/  VIADD R215, R217.reuse, 0x80 ;  /* 0x00000080d9d77836 */ /* 0x040fe20000000000 */
[----:B------:R-:W-:Y:S01]  /*12c0*/  LOP3.LUT R5, R6, R0, R9, 0xf6, !PT ;  /* 0x0000000006057212 */ /* 0x000fe200078ef609 */
[----:B------:R-:W-:Y:S01]  /*12d0*/  STL [R1+0x444], R6 ;  /* 0x0004440601007387 */ /* 0x000fe20000100800 */
[C---:B------:R-:W-:Y:S01]  /*12e0*/  VIADD R214, R217.reuse, 0xc0 ;  /* 0x000000c0d9d67836 */ /* 0x040fe20000000000 */
[----:B------:R-:W-:Y:S01]  /*12f0*/  SHF.R.S32.HI R207, RZ, 0x1f, R162 ;  /* 0x0000001fffcf7819 */ /* 0x000fe200000114a2 */
[----:B------:R-:W-:Y:S01]  /*1300*/  VIADD R213, R217, 0x100 ;  /* 0x00000100d9d57836 */ /* 0x000fe20000000000 */
[----:B------:R-:W-:Y:S01]  /*1310*/  SHF.R.S32.HI R208, RZ, 0x1f, R161 ;  /* 0x0000001fffd07819 */ /* 0x000fe200000114a1 */
[----:B------:R-:W-:Y:S01]  /*1320*/  IMAD R0, R5, 0x2, R2 ;  /* 0x0000000205007824 */ /* 0x000fe200078e0202 */
[----:B------:R-:W-:Y:S01]  /*1330*/  SHF.R.S32.HI R209, RZ, 0x1f, R190 ;  /* 0x0000001fffd17819 */ /* 0x000fe200000114be */
[C---:B------:R-:W-:Y:S01]  /*1340*/  VIADD R212, R217.reuse, 0x140 ;  /* 0x00000140d9d47836 */ /* 0x040fe20000000000 */
[----:B------:R-:W-:Y:S01]  /*1350*/  SHF.R.S32.HI R210, RZ, 0x1f, R189 ;  /* 0x0000001fffd27819 */ /* 0x000fe200000114bd */
[C---:B------:R-:W-:Y:S01]  /*1360*/  VIADD R220, R217.reuse, 0x180 ;  /* 0x00000180d9dc7836 */ /* 0x040fe20000000000 */
[----:B------:R0:W-:Y:S01]  /*1370*/  STL [R1+0x430], R0 ;  /* 0x0004300001007387 */ /* 0x0001e20000100800 */
[----:B------:R-:W-:Y:S01]  /*1380*/  VIADD R219, R217, 0x1c0 ;  /* 0x000001c0d9db7836 */ /* 0x000fe20000000000 */
[----:B------:R-:W-:Y:S01]  /*1390*/  SHF.R.S32.HI R159, RZ, 0x1f, R18 ;  /* 0x0000001fff9f7819 */ /* 0x000fe20000011412 */
[----:B------:R-:W-:Y:S01]  /*13a0*/  IMAD.U32 R156, R13, 0x40, R10 ;  /* 0x000000400d9c7824 */ /* 0x000fe200078e000a */
[----:B------:R-:W-:Y:S01]  /*13b0*/  SHF.R.S32.HI R229, RZ, 0x1f, R215 ;  /* 0x0000001fffe57819 */ /* 0x000fe200000114d7 */
[----:B------:R-:W-:Y:S01]  /*13c0*/  IMAD.IADD R193, R4, 0x1, R8 ;  /* 0x0000000104c17824 */ /* 0x000fe200078e0208 */
[----:B------:R-:W-:Y:S01]  /*13d0*/  SHF.R.S32.HI R228, RZ, 0x1f, R214 ;  /* 0x0000001fffe47819 */ /* 0x000fe200000114d6 */
[----:B------:R-:W-:Y:S01]  /*13e0*/  IMAD.WIDE R156, R156, R157, UR44 ;  /* 0x0000002c9c9c7e25 */ /* 0x000fe2000f8e029d */
[----:B------:R-:W-:-:S02]  /*13f0*/  SHF.R.S32.HI R227, RZ, 0x1f, R213 ;  /* 0x0000001fffe37819 */ /* 0x000fc400000114d5 */
[----:B------:R-:W-:Y:S01]  /*1400*/  SHF.R.S32.HI R226, RZ, 0x1f, R212 ;  /* 0x0000001fffe27819 */ /* 0x000fe200000114d4 */
[----:B0-----:R-:W-:Y:S01]  /*1410*/  IMAD R0, R3, 0x8, R192 ;  /* 0x0000000803007824 */ /* 0x001fe200078e02c0 */
[----:B------:R-:W-:Y:S02]  /*1420*/  SHF.R.S32.HI R225, RZ, 0x1f, R220 ;  /* 0x0000001fffe17819 */ /* 0x000fe400000114dc */
[----:B------:R-:W-:Y:S02]  /*1430*/  SHF.R.S32.HI R224, RZ, 0x1f, R219 ;  /* 0x0000001fffe07819 */ /* 0x000fe400000114db */
        /* <DEDUP_REMOVED lines=8> */
[----:B------:R-:W-:Y:S02]  /*14c0*/  SHF.L.U64.HI R205, R180, 0x1, R205 ;  /* 0x00000001b4cd7819 */ /* 0x000fe400000102cd */
[----:B------:R-:W-:-:S02]  /*14d0*/  SHF.L.U64.HI R206, R163, 0x1, R206 ;  /* 0x00000001a3ce7819 */ /* 0x000fc400000102ce */
[----:B------:R-:W-:Y:S02]  /*14e0*/  SHF.L.U64.HI R207, R162, 0x1, R207 ;  /* 0x00000001a2cf7819 */ /* 0x000fe400000102cf */
[----:B------:R-:W-:Y:S02]  /*14f0*/  SHF.L.U64.HI R208, R161, 0x1, R208 ;  /* 0x00000001a1d07819 */ /* 0x000fe400000102d0 */
[----:B------:R-:W-:Y:S02]  /*1500*/  SHF.L.U64.HI R209, R190, 0x1, R209 ;  /* 0x00000001bed17819 */ /* 0x000fe400000102d1 */
[----:B0-----:R-:W-:-:S07]  /*1510*/  SHF.L.U64.HI R210, R189, 0x1, R210 ;  /* 0x00000001bdd27819 */ /* 0x001fce00000102d2 */
.L_x_6901:
[----:B------:R-:W-:Y:S01]  /*1520*/  ULDC.64 UR4, c[0x0][0xb20] ;  /* 0x0002c80000047ab9 */ /* 0x000fe20000000a00 */
[----:B0123--:R-:W0:Y:S01]  /*1530*/  LDC.64 R6, c[0x0][0xb00] ;  /* 0x0002c000ff067b82 */ /* 0x00fe220000000a00 */
[----:B------:R-:W-:Y:S01]  /*1540*/  ISETP.NE.U32.AND P0, PT, RZ, UR4, PT ;  /* 0x00000004ff007c0c */ /* 0x000fe2000bf05070 */
[----:B------:R-:W-:Y:S01]  /*1550*/  IMAD.MOV.U32 R3, RZ, RZ, RZ ;  /* 0x000000ffff037224 */ /* 0x000fe200078e00ff */
[----:B------:R-:W-:Y:S01]  /*1560*/  ULDC.64 UR6, c[0x0][0xb18] ;  /* 0x0002c60000067ab9 */ /* 0x000fe20000000a00 */
[----:B----4-:R-:W-:Y:S01]  /*1570*/  IMAD.MOV.U32 R27, RZ, RZ, RZ ;  /* 0x000000ffff1b7224 */ /* 0x010fe200078e00ff */
        /* <DEDUP_REMOVED lines=29> */
[----:B--2---:R-:W-:Y:S06]  /*1750*/  @P1 BRA `(.L_x_6681) ;  /* 0x0000000000241947 */ /* 0x004fec0003800000 */
        /* <DEDUP_REMOVED lines=9> */
.L_x_6681:
[----:B------:R-:W-:Y:S02]  /*17f0*/  IMAD.U32 R38, RZ, RZ, UR5 ;  /* 0x00000005ff267e24 */ /* 0x000fe4000f8e00ff */
[----:B------:R-:W-:Y:S01]  /*1800*/  IMAD.U32 R26, RZ, RZ, UR4 ;  /* 0x00000004ff1a7e24 */ /* 0x000fe2000f8e00ff */
[----:B------:R-:W-:Y:S06]  /*1810*/  @!P2 BRA `(.L_x_6682) ;  /* 0x000000000010a947 */ /* 0x000fec0003800000 */
[----:B------:R-:W0:Y:S02]  /*1820*/  LDC.64 R4, c[0x0][0xb18] ;  /* 0x0002c600ff047b82 */ /* 0x000e240000000a00 */
[----:B0-----:R-:W-:-:S05]  /*1830*/  IMAD.WIDE R4, R115, 0x4, R4 ;  /* 0x0000000473047825 */ /* 0x001fca00078e0204 */
[----:B------:R0:W5:Y:S01]  /*1840*/  LDG.E R26, desc[UR46][R4.64] ;  /* 0x0000002e041a7981 */ /* 0x000162000c1e1900 */
[----:B------:R-:W-:Y:S05]  /*1850*/  BRA `(.L_x_6683) ;  /* 0x0000000000107947 */ /* 0x000fea0003800000 */
.L_x_6682:
[----:B------:R-:W-:Y:S05]  /*1860*/  @!P3 BRA `(.L_x_6683) ;  /* 0x00000000000cb947 */ /* 0x000fea0003800000 */
[----:B------:R-:W2:Y:S04]  /*1870*/  LDG.E R5, desc[UR46][R10.64] ;  /* 0x0000002e0a057981 */ /* 0x000ea8000c1e1900 */
[----:B------:R-:W2:Y:S02]  /*1880*/  LDG.E R26, desc[UR46][R10.64+0x4] ;  /* 0x0000042e0a1a7981 */ /* 0x000ea4000c1e1900 */
[----:B--2---:R-:W-:-:S07]  /*1890*/  IMAD.IADD R26, R26, 0x1, -R5 ;  /* 0x000000011a1a7824 */ /* 0x004fce00078e0a05 */
.L_x_6683:
        /* <DEDUP_REMOVED lines=11> */
[----:B------:R-:W3:Y:S01]  /*1950*/  @P0 LDG.E R11, desc[UR46][R6.64+0x4] ;  /* 0x0000042e060b0981 */ /* 0x000ee2000c1e1900 */
[----:B-----5:R-:W-:Y:S02]  /*1960*/  IMAD.MOV.U32 R36, RZ, RZ, R26 ;  /* 0x000000ffff247224 */ /* 0x020fe400078e001a */
[----:B--2---:R-:W-:-:S05]  /*1970*/  @P1 IMAD.WIDE R8, R115, 0x4, R8 ;  /* 0x0000000473081825 */ /* 0x004fca00078e0208 */
[----:B------:R1:W5:Y:S01]  /*1980*/  @P1 LDG.E R36, desc[UR46][R8.64] ;  /* 0x0000002e08241981 */ /* 0x000362000c1e1900 */
[----:B0-----:R-:W-:Y:S01]  /*1990*/  ISETP.NE.AND P1, PT, R4, 0x1, PT ;  /* 0x000000010400780c */ /* 0x001fe20003f25270 */
[----:B------:R-:W-:Y:S01]  /*19a0*/  IMAD.SHL.U32 R195, R113, 0x40, RZ ;  /* 0x0000004071c37824 */ /* 0x000fe200078e00ff */
[----:B------:R-:W0:Y:S11]  /*19b0*/  LDC.64 R4, c[0x0][0xad8] ;  /* 0x0002b600ff047b82 */ /* 0x000e360000000a00 */
[----:B------:R-:W2:Y:S08]  /*19c0*/  @P1 LDC R13, c[0x0][0x44c] ;  /* 0x00011300ff0d1b82 */ /* 0x000eb00000000800 */
[----:B------:R-:W4:Y:S01]  /*19d0*/  @P1 LDC R10, c[0x0][0x450] ;  /* 0x00011400ff0a1b82 */ /* 0x000f220000000800 */
[----:B0-----:R-:W-:Y:S01]  /*19e0*/  ISETP.GE.AND P2, PT, R5, 0x1, PT ;  /* 0x000000010500780c */ /* 0x001fe20003f46270 */
[----:B---3--:R-:W-:-:S02]  /*19f0*/  @P0 IMAD.IADD R38, R11, 0x1, -R0 ;  /* 0x000000010b260824 */ /* 0x008fc400078e0a00 */
[----:B------:R-:W-:Y:S02]  /*1a00*/  IMAD.IADD R11, R26, 0x1, -R3 ;  /* 0x000000011a0b7824 */ /* 0x000fe400078e0a03 */
[----:B------:R-:W-:Y:S02]  /*1a10*/  VIADD R0, R195, 0x3f ;  /* 0x0000003fc3007836 */ /* 0x000fe40000000000 */
[----:B------:R-:W-:Y:S02]  /*1a20*/  IMAD.IADD R25, R11, 0x1, R38 ;  /* 0x000000010b197824 */ /* 0x000fe400078e0226 */
[----:B--2---:R-:W-:-:S03]  /*1a30*/  @P1 IMAD.HI.U32 R3, R0, R13, RZ ;  /* 0x0000000d00031227 */ /* 0x004fc600078e00ff */
[C---:B------:R-:W-:Y:S01]  /*1a40*/  IADD3 R211, R25.reuse, 0x1, -R24 ;  /* 0x0000000119d37810 */ /* 0x040fe20007ffe818 */
[----:B------:R-:W-:Y:S01]  /*1a50*/  IMAD.MOV.U32 R6, RZ, RZ, R0 ;  /* 0x000000ffff067224 */ /* 0x000fe200078e0000 */
[----:B----4-:R-:W-:Y:S01]  /*1a60*/  @P1 SHF.R.U32.HI R6, RZ, R10, R3 ;  /* 0x0000000aff061219 */ /* 0x010fe20000011603 */
[----:B------:R-:W-:-:S04]  /*1a70*/  VIADD R0, R25, 0x3f ;  /* 0x0000003f19007836 */ /* 0x000fc80000000000 */
[----:B-1----:R-:W-:Y:S01]  /*1a80*/  IMAD.IADD R9, R211, 0x1, R6 ;  /* 0x00000001d3097824 */ /* 0x002fe200078e0206 */
[----:B------:R-:W-:-:S03]  /*1a90*/  SHF.R.S32.HI R3, RZ, 0x1f, R0 ;  /* 0x0000001fff037819 */ /* 0x000fc60000011400 */
[----:B------:R-:W-:Y:S01]  /*1aa0*/  IMAD.IADD R4, R9, 0x1, R4 ;  /* 0x0000000109047824 */ /* 0x000fe200078e0204 */
[----:B------:R-:W-:-:S04]  /*1ab0*/  LEA.HI R3, R3, R0, RZ, 0x6 ;  /* 0x0000000003037211 */ /* 0x000fc800078f30ff */
        /* <DEDUP_REMOVED lines=13> */
.L_x_6686:
[----:B------:R-:W-:-:S13]  /*1b90*/  ISETP.NE.AND P0, PT, R5, 0x1, PT ;  /* 0x000000010500780c */ /* 0x000fda0003f05270 */
[----:B------:R-:W0:Y:S02]  /*1ba0*/  @P0 LDC.64 R6, c[0x0][0xae0] ;  /* 0x0002b800ff060b82 */ /* 0x000e240000000a00 */
[----:B0-----:R-:W-:-:S05]  /*1bb0*/  @P0 IMAD.HI.U32 R6, R0, R6, RZ ;  /* 0x0000000600060227 */ /* 0x001fca00078e00ff */
[----:B------:R-:W-:-:S07]  /*1bc0*/  @P0 SHF.R.U32.HI R0, RZ, R7, R6 ;  /* 0x00000007ff000219 */ /* 0x000fce0000011606 */
.L_x_6687:
[----:B------:R-:W-:Y:S05]  /*1bd0*/  BSYNC B0 ;  /* 0x0000000000007941 */ /* 0x000fea0003800000 */
.L_x_6685:
[----:B------:R-:W-:-:S05]  /*1be0*/  IMAD R3, R0, R5, R5 ;  /* 0x0000000500037224 */ /* 0x000fca00078e0205 */
[----:B------:R-:W-:-:S07]  /*1bf0*/  VIMNMX R4, R4, R3, PT ;  /* 0x0000000304047248 */ /* 0x000fce0003fe0100 */
.L_x_6684:
[----:B------:R-:W0:Y:S01]  /*1c00*/  @P1 LDC R0, c[0x0][0x44c] ;  /* 0x00011300ff001b82 */ /* 0x000e220000000800 */
[----:B------:R-:W-:Y:S01]  /*1c10*/  IMAD.IADD R191, R25, 0x1, -R24 ;  /* 0x0000000119bf7824 */ /* 0x000fe200078e0a18 */
[----:B------:R-:W-:-:S06]  /*1c20*/  ULDC UR4, c[0x0][0xad4] ;  /* 0x0002b50000047ab9 */ /* 0x000fcc0000000800 */
[----:B------:R-:W1:Y:S01]  /*1c30*/  @P1 LDC R6, c[0x0][0x450] ;  /* 0x00011400ff061b82 */ /* 0x000e620000000800 */
[----:B0-----:R-:W-:-:S04]  /*1c40*/  @P1 IMAD.HI.U32 R3, R195, R0, RZ ;  /* 0x00000000c3031227 */ /* 0x001fc800078e00ff */
[----:B------:R-:W-:Y:S01]  /*1c50*/  IMAD.MOV.U32 R0, RZ, RZ, R195 ;  /* 0x000000ffff007224 */ /* 0x000fe200078e00c3 */
        /* <DEDUP_REMOVED lines=14> */
.L_x_6690:
[----:B------:R-:W-:-:S13]  /*1d40*/  ISETP.NE.AND P0, PT, R5, 0x1, PT ;  /* 0x000000010500780c */ /* 0x000fda0003f05270 */
[----:B------:R-:W0:Y:S02]  /*1d50*/  @P0 LDC.64 R6, c[0x0][0xae0] ;  /* 0x0002b800ff060b82 */ /* 0x000e240000000a00 */
[----:B0-----:R-:W-:-:S05]  /*1d60*/  @P0 IMAD.HI.U32 R6, R0, R6, RZ ;  /* 0x0000000600060227 */ /* 0x001fca00078e00ff */
[----:B------:R-:W-:-:S07]  /*1d70*/  @P0 SHF.R.U32.HI R0, RZ, R7, R6 ;  /* 0x00000007ff000219 */ /* 0x000fce0000011606 */
.L_x_6691:
[----:B------:R-:W-:Y:S05]  /*1d80*/  BSYNC B0 ;  /* 0x0000000000007941 */ /* 0x000fea0003800000 */
.L_x_6689:
[----:B------:R-:W-:-:S05]  /*1d90*/  IMAD R0, R0, R5, RZ ;  /* 0x0000000500007224 */ /* 0x000fca00078e02ff */
[----:B------:R-:W-:-:S07]  /*1da0*/  VIMNMX R3, R3, R0, !PT ;  /* 0x0000000003037248 */ /* 0x000fce0007fe0100 */
.L_x_6688:
[----:B------:R-:W-:Y:S01]  /*1db0*/  VIADD R4, R4, 0x3f ;  /* 0x0000003f04047836 */ /* 0x000fe20000000000 */
[----:B------:R-:W-:-:S04]  /*1dc0*/  SHF.R.S32.HI R0, RZ, 0x1f, R3 ;  /* 0x0000001fff007819 */ /* 0x000fc80000011403 */
[----:B------:R-:W-:Y:S02]  /*1dd0*/  SHF.R.S32.HI R5, RZ, 0x1f, R4 ;  /* 0x0000001fff057819 */ /* 0x000fe40000011404 */
[----:B------:R-:W-:Y:S02]  /*1de0*/  LEA.HI R0, R0, R3, RZ, 0x6 ;  /* 0x0000000300007211 */ /* 0x000fe400078f30ff */
[----:B------:R-:W-:Y:S02]  /*1df0*/  LEA.HI R5, R5, R4, RZ, 0x6 ;  /* 0x0000000405057211 */ /* 0x000fe400078f30ff */
[----:B------:R-:W-:Y:S02]  /*1e00*/  SHF.R.S32.HI R3, RZ, 0x6, R0 ;  /* 0x00000006ff037819 */ /* 0x000fe40000011400 */
[----:B------:R-:W-:Y:S02]  /*1e10*/  SHF.R.S32.HI R0, RZ, 0x6, R5 ;  /* 0x00000006ff007819 */ /* 0x000fe40000011405 */
[----:B------:R-:W-:-:S02]  /*1e20*/  VIMNMX R3, RZ, R3, !PT ;  /* 0x00000003ff037248 */ /* 0x000fc40007fe0100 */
        /* <DEDUP_REMOVED lines=11> */
[----:B------:R-:W-:Y:S02]  /*1ee0*/  @P0 SHF.R.S32.HI R22, RZ, 0x6, R3 ;  /* 0x00000006ff160819 */ /* 0x000fe40000011403 */
        /* <DEDUP_REMOVED lines=23> */
.L_x_6694:
[----:B------:R-:W-:Y:S05]  /*2060*/  BSYNC B6 ;  /* 0x0000000000067941 */ /* 0x000fea0003800000 */
.L_x_6693:
        /* <DEDUP_REMOVED lines=20> */
.L_x_6696:
[----:B------:R-:W-:Y:S05]  /*21b0*/  BSYNC B6 ;  /* 0x0000000000067941 */ /* 0x000fea0003800000 */
.L_x_6695:
[----:B------:R-:W-:Y:S01]  /*21c0*/  ULDC.64 UR4, c[0x0][0xaf0] ;  /* 0x0002bc0000047ab9 */ /* 0x000fe20000000a00 */
[----:B------:R-:W-:Y:S01]  /*21d0*/  IMAD.MOV.U32 R0, RZ, RZ, R115 ;  /* 0x000000ffff007224 */ /* 0x000fe200078e0073 */
[----:B------:R-:W-:Y:S01]  /*21e0*/  ISETP.NE.U32.AND P0, PT, RZ, UR4, PT ;  /* 0x00000004ff007c0c */ /* 0x000fe2000bf05070 */
[----:B------:R-:W2:Y:S01]  /*21f0*/  LDL R28, [R1+0x418] ;  /* 0x00041800011c7983 */ /* 0x000ea20000100800 */
[----:B------:R-:W0:Y:S02]  /*2200*/  LDC R49, c[0x0][0x3f4] ;  /* 0x0000fd00ff317b82 */ /* 0x000e240000000800 */
[----:B------:R-:W-:-:S06]  /*2210*/  ISETP.NE.AND.EX P0, PT, RZ, UR5, PT, P0 ;  /* 0x00000005ff007c0c */ /* 0x000fcc000bf05300 */
[----:B------:R-:W1:Y:S01]  /*2220*/  LDC.64 R42, c[0x0][0x408] ;  /* 0x00010200ff2a7b82 */ /* 0x000e620000000a00 */
[----:B------:R-:W3:Y:S01]  /*2230*/  S2R R29, SR_TID.X ;  /* 0x00000000001d7919 */ /* 0x000ee20000002100 */
[----:B------:R-:W-:Y:S01]  /*2240*/  SHF.R.S32.HI R9, RZ, 0x1f, R155 ;  /* 0x0000001fff097819 */ /* 0x000fe2000001149b */
[----:B------:R-:W-:-:S05]  /*2250*/  ULDC.64 UR4, c[0x0][0x3f8] ;  /* 0x0000fe0000047ab9 */ /* 0x000fca0000000a00 */
[----:B------:R-:W4:Y:S02]  /*2260*/  @P0 LDC.64 R4, c[0x0][0xaf0] ;  /* 0x0002bc00ff040b82 */ /* 0x000f240000000a00 */
[----:B----4-:R-:W-:-:S05]  /*2270*/  @P0 IMAD.WIDE R4, R115, 0x4, R4 ;  /* 0x0000000473040825 */ /* 0x010fca00078e0204 */
[----:B------:R4:W2:Y:S01]  /*2280*/  @P0 LDG.E R0, desc[UR46][R4.64] ;  /* 0x0000002e04000981 */ /* 0x0008a2000c1e1900 */
[----:B------:R-:W-:Y:S01]  /*2290*/  SHF.R.S32.HI R153, RZ, 0x1f, R152 ;  /* 0x0000001fff997819 */ /* 0x000fe20000011498 */
[C---:B------:R-:W-:Y:S01]  /*22a0*/  IMAD R6, R9.reuse, UR4, RZ ;  /* 0x0000000409067c24 */ /* 0x040fe2000f8e02ff */
[----:B0-----:R-:W-:Y:S01]  /*22b0*/  ISETP.GE.AND P1, PT, R16, R49, PT ;  /* 0x000000311000720c */ /* 0x001fe20003f26270 */
[----:B-1----:R-:W-:Y:S01]  /*22c0*/  IMAD R10, R9, R42, RZ ;  /* 0x0000002a090a7224 */ /* 0x002fe200078e02ff */
[----:B------:R-:W-:Y:S01]  /*22d0*/  SHF.L.U64.HI R41, R42, 0x6, R43 ;  /* 0x000000062a297819 */ /* 0x000fe2000001022b */
[----:B------:R-:W-:Y:S01]  /*22e0*/  IMAD R15, R155, UR5, R6 ;  /* 0x000000059b0f7c24 */ /* 0x000fe2000f8e0206 */
[----:B------:R-:W-:Y:S01]  /*22f0*/  SEL R13, R49, RZ, P1 ;  /* 0x000000ff310d7207 */ /* 0x000fe20000800000 */
[C---:B------:R-:W-:Y:S01]  /*2300*/  IMAD.WIDE.U32 R6, R155.reuse, UR4, R152 ;  /* 0x000000049b067c25 */ /* 0x040fe2000f8e0098 */
[----:B---3--:R-:W-:Y:S02]  /*2310*/  SHF.R.U32.HI R29, RZ, 0x7, R29 ;  /* 0x00000007ff1d7819 */ /* 0x008fe4000001161d */
[----:B------:R-:W-:Y:S01]  /*2320*/  SHF.R.S32.HI R45, RZ, 0x1f, R114 ;  /* 0x0000001fff2d7819 */ /* 0x000fe20000011472 */
[----:B------:R-:W-:-:S04]  /*2330*/  IMAD.WIDE.U32 R8, R155, UR4, R16 ;  /* 0x000000049b087c25 */ /* 0x000fc8000f8e0010 */
[----:B------:R-:W-:Y:S02]  /*2340*/  IMAD.IADD R7, R7, 0x1, R15 ;  /* 0x0000000107077824 */ /* 0x000fe400078e020f */
[----:B------:R-:W-:Y:S02]  /*2350*/  IMAD R21, R155, R43, R10 ;  /* 0x0000002b9b157224 */ /* 0x000fe400078e020a */
[----:B------:R-:W-:Y:S01]  /*2360*/  IMAD.IADD R9, R15, 0x1, R9 ;  /* 0x000000010f097824 */ /* 0x000fe200078e0209 */
[----:B-----5:R-:W-:Y:S01]  /*2370*/  SHF.R.S32.HI R15, RZ, 0x1f, R36 ;  /* 0x0000001fff0f7819 */ /* 0x020fe20000011424 */
[----:B------:R-:W-:Y:S02]  /*2380*/  IMAD.IADD R13, R16, 0x1, R13 ;  /* 0x00000001100d7824 */ /* 0x000fe400078e020d */
[----:B----4-:R-:W-:-:S03]  /*2390*/  IMAD.WIDE.U32 R4, R155, R42, R152 ;  /* 0x0000002a9b047225 */ /* 0x010fc600078e0098 */
[----:B------:R-:W-:Y:S01]  /*23a0*/  SHF.R.S32.HI R40, RZ, 0x1f, R13 ;  /* 0x0000001fff287819 */ /* 0x000fe2000001140d */
[----:B------:R-:W-:-:S03]  /*23b0*/  IMAD.WIDE.U32 R10, R155, R42, R16 ;  /* 0x0000002a9b0a7225 */ /* 0x000fc600078e0010 */
[----:B------:R-:W-:Y:S01]  /*23c0*/  LEA.HI R40, R40, R13, RZ, 0x3 ;  /* 0x0000000d28287211 */ /* 0x000fe200078f18ff */
[----:B------:R-:W-:Y:S02]  /*23d0*/  IMAD.SHL.U32 R44, R158, 0x40, RZ ;  /* 0x000000409e2c7824 */ /* 0x000fe400078e00ff */
[----:B------:R-:W-:Y:S01]  /*23e0*/  IMAD.IADD R5, R5, 0x1, R21 ;  /* 0x0000000105057824 */ /* 0x000fe200078e0215 */
[----:B------:R-:W-:Y:S01]  /*23f0*/  LOP3.LUT R54, R40, 0xfffffff8, RZ, 0xc0, !PT ;  /* 0xfffffff828367812 */ /* 0x000fe200078ec0ff */
[----:B------:R-:W-:Y:S01]  /*2400*/  IMAD.IADD R11, R21, 0x1, R11 ;  /* 0x00000001150b7824 */ /* 0x000fe200078e020b */
[----:B------:R-:W-:Y:S01]  /*2410*/  LOP3.LUT R44, R44, 0x1c0, RZ, 0xc0, !PT ;  /* 0x000001c02c2c7812 */ /* 0x000fe200078ec0ff */
[C---:B------:R-:W-:Y:S01]  /*2420*/  IMAD R21, R15.reuse, UR4, RZ ;  /* 0x000000040f157c24 */ /* 0x040fe2000f8e02ff */
[----:B------:R-:W-:Y:S01]  /*2430*/  SHF.R.S32.HI R60, RZ, 0x1f, R54 ;  /* 0x0000001fff3c7819 */ /* 0x000fe20000011436 */
[----:B------:R-:W-:Y:S01]  /*2440*/  IMAD R15, R15, R42, RZ ;  /* 0x0000002a0f0f7224 */ /* 0x000fe200078e02ff */
[----:B------:R-:W-:Y:S01]  /*2450*/  SHF.R.U32.HI R48, RZ, 0x3, R44 ;  /* 0x00000003ff307819 */ /* 0x000fe2000001162c */
[----:B------:R-:W-:Y:S01]  /*2460*/  IMAD.IADD R3, R27, 0x1, R26 ;  /* 0x000000011b037824 */ /* 0x000fe200078e021a */
[----:B------:R-:W-:Y:S01]  /*2470*/  LOP3.LUT R50, R44, 0x18, R16, 0xf8, !PT ;  /* 0x000000182c327812 */ /* 0x000fe200078ef810 */
[----:B------:R-:W-:Y:S01]  /*2480*/  IMAD R15, R36, R43, R15 ;  /* 0x0000002b240f7224 */ /* 0x000fe200078e020f */
[----:B------:R-:W-:Y:S01]  /*2490*/  LOP3.LUT R59, R44, 0x38, R40, 0xf8, !PT ;  /* 0x000000382c3b7812 */ /* 0x000fe200078ef828 */
[----:B------:R-:W-:-:S02]  /*24a0*/  IMAD R13, R36, UR5, R21 ;  /* 0x00000005240d7c24 */ /* 0x000fc4000f8e0215 */
[----:B------:R-:W-:Y:S02]  /*24b0*/  IMAD.SHL.U32 R43, R223, 0x200, RZ ;  /* 0x00000200df2b7824 */ /* 0x000fe400078e00ff */
[----:B------:R-:W-:-:S03]  /*24c0*/  IMAD.WIDE.U32 R20, R36, UR4, R6 ;  /* 0x0000000424147c25 */ /* 0x000fc6000f8e0006 */
[C---:B------:R-:W-:Y:S01]  /*24d0*/  LOP3.LUT R50, R43.reuse, R50, R48, 0xf6, !PT ;  /* 0x000000322b327212 */ /* 0x040fe200078ef630 */
[C---:B------:R-:W-:Y:S01]  /*24e0*/  IMAD.WIDE.U32 R26, R36.reuse, UR4, R8 ;  /* 0x00000004241a7c25 */ /* 0x040fe2000f8e0008 */
[----:B------:R-:W-:Y:S01]  /*24f0*/  ULDC UR4, c[0x0][0x2f4] ;  /* 0x0000bd0000047ab9 */ /* 0x000fe20000000800 */
[----:B------:R-:W-:Y:S02]  /*2500*/  LOP3.LUT R59, R43, R59, R48, 0xf6, !PT ;  /* 0x0000003b2b3b7212 */ /* 0x000fe400078ef630 */
[-C--:B------:R-:W-:Y:S01]  /*2510*/  IMAD.WIDE.U32 R32, R36, R42.reuse, R4 ;  /* 0x0000002a24207225 */ /* 0x080fe200078e0004 */
[----:B------:R-:W-:Y:S02]  /*2520*/  ISETP.GE.AND P2, PT, R16, UR4, PT ;  /* 0x0000000410007c0c */ /* 0x000fe4000bf46270 */
[----:B------:R-:W-:Y:S01]  /*2530*/  ISETP.GE.AND P3, PT, R18, UR4, PT ;  /* 0x0000000412007c0c */ /* 0x000fe2000bf66270 */
[----:B------:R-:W-:-:S04]  /*2540*/  IMAD.WIDE.U32 R34, R36, R42, R10 ;  /* 0x0000002a24227225 */ /* 0x000fc800078e000a */
[----:B------:R-:W-:Y:S02]  /*2550*/  IMAD.SHL.U32 R42, R42, 0x40, RZ ;  /* 0x000000402a2a7824 */ /* 0x000fe400078e00ff */
[----:B------:R-:W-:Y:S02]  /*2560*/  VIADD R46, R29, 0x8 ;  /* 0x000000081d2e7836 */ /* 0x000fe40000000000 */
[----:B------:R-:W-:Y:S02]  /*2570*/  IMAD.SHL.U32 R49, R49, 0x2, RZ ;  /* 0x0000000231317824 */ /* 0x000fe400078e00ff */
[----:B------:R-:W-:Y:S02]  /*2580*/  IMAD.IADD R51, R21, 0x1, R13 ;  /* 0x0000000115337824 */ /* 0x000fe400078e020d */
[----:B------:R-:W-:Y:S02]  /*2590*/  IMAD.IADD R52, R13, 0x1, R27 ;  /* 0x000000010d347824 */ /* 0x000fe400078e021b */
[----:B------:R-:W-:-:S02]  /*25a0*/  IMAD.IADD R55, R33, 0x1, R15 ;  /* 0x0000000121377824 */ /* 0x000fc400078e020f */
[----:B------:R-:W-:Y:S02]  /*25b0*/  IMAD.IADD R58, R15, 0x1, R35 ;  /* 0x000000010f3a7824 */ /* 0x000fe400078e0223 */
[----:B--2---:R-:W-:Y:S01]  /*25c0*/  IMAD R47, R28, 0x40, R155 ;  /* 0x000000401c2f7824 */ /* 0x004fe200078e029b */
[----:B------:R-:W-:-:S07]  /*25d0*/  SHF.R.S32.HI R53, RZ, 0x1f, R0 ;  /* 0x0000001fff357819 */ /* 0x000fce0000011400 */
.L_x_6728:
        /* <DEDUP_REMOVED lines=26> */
[----:B------:R-:W-:Y:S05]  /*2780*/  YIELD ;  /* 0x0000000000007946 */ /* 0x000fea0003800000 */
[----:B------:R-:W-:Y:S01]  /*2790*/  IMAD.SHL.U32 R69, R19, 0x1000, RZ ;  /* 0x0000100013457824 */ /* 0x000fe200078e00ff */
[----:B------:R-:W-:Y:S01]  /*27a0*/  BSSY B0, `(.L_x_6697) ;  /* 0x00001ab000007945 */ /* 0x000fe20003800000 */
[----:B------:R-:W-:Y:S01]  /*27b0*/  IMAD R64, R64, R7, R12 ;  /* 0x0000000740407224 */ /* 0x000fe200078e020c */
[----:B------:R-:W-:Y:S01]  /*27c0*/  ISETP.GT.AND P4, PT, R22, R37, PT ;  /* 0x000000251600720c */ /* 0x000fe20003f84270 */
[----:B------:R-:W-:-:S04]  /*27d0*/  IMAD.IADD R7, R50, 0x1, R69 ;  /* 0x0000000132077824 */ /* 0x000fc800078e0245 */
[----:B------:R-:W-:Y:S01]  /*27e0*/  IMAD R72, R7, 0x2, R2 ;  /* 0x0000000207487824 */ /* 0x000fe200078e0202 */
[----:B0-----:R-:W-:Y:S07]  /*27f0*/  @!P0 BRA `(.L_x_6698) ;  /* 0x0000001400bc8947 */ /* 0x001fee0003800000 */
[----:B------:R-:W-:Y:S01]  /*2800*/  SHF.R.S32.HI R66, RZ, 0x1f, R64 ;  /* 0x0000001fff427819 */ /* 0x000fe20000011440 */
[----:B------:R-:W-:Y:S01]  /*2810*/  ULDC.64 UR4, c[0x0][0x300] ;  /* 0x0000c00000047ab9 */ /* 0x000fe20000000a00 */
[----:B-----5:R-:W-:Y:S01]  /*2820*/  SHF.R.S32.HI R63, RZ, 0x1f, R62 ;  /* 0x0000001fff3f7819 */ /* 0x020fe2000001143e */
[----:B------:R-:W-:Y:S01]  /*2830*/  IMAD.WIDE.U32 R4, R64, UR4, RZ ;  /* 0x0000000440047c25 */ /* 0x000fe2000f8e00ff */
[----:B------:R-:W-:Y:S01]  /*2840*/  SHF.R.S32.HI R11, RZ, 0x1f, R22 ;  /* 0x0000001fff0b7819 */ /* 0x000fe20000011416 */
[----:B------:R-:W-:Y:S02]  /*2850*/  ULDC.64 UR6, c[0x0][0x3f8] ;  /* 0x0000fe0000067ab9 */ /* 0x000fe40000000a00 */
[----:B------:R-:W-:-:S04]  /*2860*/  IMAD R7, R66, UR4, RZ ;  /* 0x0000000442077c24 */ /* 0x000fc8000f8e02ff */
        /* <DEDUP_REMOVED lines=9> */
[----:B------:R-:W-:Y:S02]  /*2900*/  IMAD R65, R114, UR5, R7 ;  /* 0x0000000572417c24 */ /* 0x000fe4000f8e0207 */
[----:B------:R-:W-:Y:S02]  /*2910*/  IMAD R9, R11, UR6, RZ ;  /* 0x000000060b097c24 */ /* 0x000fe4000f8e02ff */
[----:B------:R-:W-:Y:S01]  /*2920*/  IMAD.WIDE.U32 R6, R22, UR6, RZ ;  /* 0x0000000616067c25 */ /* 0x000fe2000f8e00ff */
[----:B------:R-:W-:Y:S02]  /*2930*/  ULDC.U8 UR6, c[0x0][0x410] ;  /* 0x0001040000067ab9 */ /* 0x000fe40000000000 */
[----:B------:R-:W-:Y:S01]  /*2940*/  ISETP.NE.AND P0, PT, RZ, UR6, PT ;  /* 0x00000006ff007c0c */ /* 0x000fe2000bf05270 */
[----:B------:R-:W-:Y:S01]  /*2950*/  IMAD.WIDE.U32 R4, R114, UR4, R4 ;  /* 0x0000000472047c25 */ /* 0x000fe2000f8e0004 */
[----:B------:R-:W-:-:S03]  /*2960*/  ULDC.64 UR4, c[0x0][0x2e8] ;  /* 0x0000ba0000047ab9 */ /* 0x000fc60000000a00 */
[----:B------:R-:W-:Y:S01]  /*2970*/  IMAD R9, R22, UR7, R9 ;  /* 0x0000000716097c24 */ /* 0x000fe2000f8e0209 */
[----:B------:R-:W-:Y:S01]  /*2980*/  LEA R67, P5, R4, UR4, 0x1 ;  /* 0x0000000404437c11 */ /* 0x000fe2000f8a08ff */
[----:B------:R-:W-:Y:S02]  /*2990*/  IMAD.IADD R65, R5, 0x1, R65 ;  /* 0x0000000105417824 */ /* 0x000fe400078e0241 */
[----:B------:R-:W-:Y:S02]  /*29a0*/  IMAD.IADD R7, R7, 0x1, R9 ;  /* 0x0000000107077824 */ /* 0x000fe400078e0209 */
[----:B------:R-:W-:Y:S01]  /*29b0*/  IMAD.SHL.U32 R15, R6, 0x40, RZ ;  /* 0x00000040060f7824 */ /* 0x000fe200078e00ff */
[----:B------:R-:W-:Y:S02]  /*29c0*/  LEA.HI.X R65, R4, UR5, R65, 0x1, P5 ;  /* 0x0000000504417c11 */ /* 0x000fe4000a8f0c41 */
[----:B------:R-:W-:Y:S01]  /*29d0*/  SHF.L.U64.HI R10, R6, 0x6, R7 ;  /* 0x00000006060a7819 */ /* 0x000fe20000010207 */
[----:B------:R-:W-:Y:S06]  /*29e0*/  @!P0 BRA `(.L_x_6699) ;  /* 0x0000000800988947 */ /* 0x000fec0003800000 */
        /* <DEDUP_REMOVED lines=15> */
[----:B------:R-:W-:Y:S01]  /*2ae0*/  IMAD R11, R11, R42, R7 ;  /* 0x0000002a0b0b7224 */ /* 0x000fe200078e0207 */
[----:B------:R-:W-:Y:S01]  /*2af0*/  IADD3 R7, P5, R15, R20, RZ ;  /* 0x000000140f077210 */ /* 0x000fe20007fbe0ff */
[----:B------:R-:W-:-:S04]  /*2b00*/  IMAD.WIDE.U32 R8, R22, R42, R4 ;  /* 0x0000002a16087225 */ /* 0x000fc800078e0004 */
[----:B------:R-:W-:Y:S01]  /*2b10*/  IMAD.IADD R5, R9, 0x1, R11 ;  /* 0x0000000109057824 */ /* 0x000fe200078e020b */
[----:B------:R-:W-:Y:S01]  /*2b20*/  LEA R4, P6, R8, UR6, 0x1 ;  /* 0x0000000608047c11 */ /* 0x000fe2000f8c08ff */
        /* <DEDUP_REMOVED lines=11> */
.L_x_6701:
[----:B------:R-:W-:Y:S05]  /*2be0*/  BSYNC B1 ;  /* 0x0000000000017941 */ /* 0x000fea0003800000 */
.L_x_6700:
[----:B------:R-:W-:Y:S01]  /*2bf0*/  ISETP.NE.AND P5, PT, RZ, UR41, PT ;  /* 0x00000029ff007c0c */ /* 0x000fe2000bfa5270 */
        /* <DEDUP_REMOVED lines=12> */
[----:B------:R-:W-:Y:S06]  /*2cc0*/  @P5 BRA `(.L_x_6702) ;  /* 0x0000000000045947 */ /* 0x000fec0003800000 */
[----:B------:R-:W-:Y:S01]  /*2cd0*/  BPT.TRAP 0x1 ;  /* 0x000000040000795c */ /* 0x000fe20000300000 */
.L_x_6702:
[----:B------:R-:W-:Y:S01]  /*2ce0*/  IMAD R61, R19, 0x8, R2 ;  /* 0x00000008133d7824 */ /* 0x000fe200078e0202 */
[----:B------:R-:W-:Y:S01]  /*2cf0*/  SHF.L.U32 R70, R154, 0x1f, RZ ;  /* 0x0000001f9a467819 */ /* 0x000fe200000006ff */
[----:B------:R-:W-:Y:S03]  /*2d00*/  BSSY B1, `(.L_x_6703) ;  /* 0x0000003000017945 */ /* 0x000fe60003800000 */
[----:B------:R-:W0:Y:S02]  /*2d10*/  SYNCS.PHASECHK.TRANS64.TRYWAIT P5, [R61+URZ+0x38890], R70 ;  /* 0x038890463d0075a7 */ /* 0x000e2400080a017f */
[----:B0-----:R-:W-:Y:S05]  /*2d20*/  @!P5 BRA `(.L_x_6704) ;  /* 0x000003200018d947 */ /* 0x001fea0003800000 */
.L_x_7052:
[----:B------:R-:W-:Y:S05]  /*2d30*/  BSYNC B1 ;  /* 0x0000000000017941 */ /* 0x000fea0003800000 */
.L_x_6703:
[----:B------:R-:W-:-:S03]  /*2d40*/  UMOV UR4, 0xffffffff ;  /* 0xffffffff00047882 */ /* 0x000fc60000000000 */
[----:B------:R-:W-:Y:S05]  /*2d50*/  BRA.DIV UR4, `(.L_x_6705) ;  /* 0x0000032204207947 */ /* 0x000fea000b800000 */
[----:B------:R-:W1:Y:S04]  /*2d60*/  SHFL.IDX PT, R65, R65, RZ, 0x1c1f ;  /* 0x001c1fff41417589 */ /* 0x000e6800000e0000 */
[----:B------:R2:W3:Y:S02]  /*2d70*/  SHFL.IDX PT, R14, R67, RZ, 0x1c1f ;  /* 0x001c1fff430e7589 */ /* 0x0004e400000e0000 */
.L_x_7056:
[----:B------:R-:W-:Y:S05]  /*2d80*/  @P0 BRA `(.L_x_6706) ;  /* 0x0000001400300947 */ /* 0x000fea0003800000 */
[----:B------:R-:W-:Y:S04]  /*2d90*/  BSSY B1, `(.L_x_6707) ;  /* 0x0000033000017945 */ /* 0x000fe80003800000 */
        /* <DEDUP_REMOVED lines=48> */
.L_x_6710:
[----:B------:R-:W-:Y:S05]  /*30a0*/  BSYNC B2 ;  /* 0x0000000000027941 */ /* 0x000fea0003800000 */
.L_x_6709:
[----:B0-----:R4:W-:Y:S02]  /*30b0*/  ST.E.128 desc[UR46][R10.64], R4 ;  /* 0x000000040a007985 */ /* 0x0019e4000c101d2e */
.L_x_6708:
[----:B------:R-:W-:Y:S05]  /*30c0*/  BSYNC B1 ;  /* 0x0000000000017941 */ /* 0x000fea0003800000 */
.L_x_6707:
[----:B------:R-:W-:Y:S05]  /*30d0*/  @P3 BRA `(.L_x_6706) ;  /* 0x00000010005c3947 */ /* 0x000fea0003800000 */
[----:B----4-:R-:W-:Y:S01]  /*30e0*/  IMAD.MOV.U32 R4, RZ, RZ, 0x20 ;  /* 0x00000020ff047424 */ /* 0x010fe200078e00ff */
[----:B------:R-:W-:Y:S01]  /*30f0*/  LOP3.LUT P0, RZ, R158, 0x4, RZ, 0xc0, !PT ;  /* 0x000000049eff7812 */ /* 0x000fe2000780c0ff */
[----:B------:R-:W-:Y:S01]  /*3100*/  BSSY B1, `(.L_x_6711) ;  /* 0x0000032000017945 */ /* 0x000fe20003800000 */
[----:B------:R-:W-:Y:S02]  /*3110*/  ISETP.GE.AND P5, PT, R160, R71, PT ;  /* 0x00000047a000720c */ /* 0x000fe40003fa6270 */
[----:B------:R-:W-:Y:S02]  /*3120*/  SEL R4, R4, 0xffffffe0, !P0 ;  /* 0xffffffe004047807 */ /* 0x000fe40004000000 */
[----:B---3--:R-:W-:Y:S02]  /*3130*/  LEA R10, P0, R18, R14, 0x1 ;  /* 0x0000000e120a7211 */ /* 0x008fe400078008ff */
        /* <DEDUP_REMOVED lines=46> */
.L_x_6712:
[----:B------:R-:W-:Y:S05]  /*3420*/  BSYNC B1 ;  /* 0x0000000000017941 */ /* 0x000fea0003800000 */
.L_x_6711:
[----:B-1----:R1:W-:Y:S01]  /*3430*/  ST.E.128 desc[UR46][R10.64], R4 ;  /* 0x000000040a007985 */ /* 0x0023e2000c101d2e */
[----:B------:R-:W-:Y:S05]  /*3440*/  BRA `(.L_x_6706) ;  /* 0x0000000c00807947 */ /* 0x000fea0003800000 */
.L_x_6699:
        /* <DEDUP_REMOVED lines=24> */
[----:B------:R-:W-:Y:S02]  /*35d0*/  ISETP.NE.AND P6, PT, RZ, UR41, PT ;  /* 0x00000029ff007c0c */ /* 0x000fe4000bfc5270 */
        /* <DEDUP_REMOVED lines=17> */
[----:B------:R-:W-:Y:S06]  /*36f0*/  @P6 BRA `(.L_x_6713) ;  /* 0x0000000000046947 */ /* 0x000fec0003800000 */
[----:B------:R-:W-:Y:S01]  /*3700*/  BPT.TRAP 0x1 ;  /* 0x000000040000795c */ /* 0x000fe20000300000 */
.L_x_6713:
[----:B------:R-:W-:Y:S01]  /*3710*/  IMAD R61, R19, 0x8, R2 ;  /* 0x00000008133d7824 */ /* 0x000fe200078e0202 */
[----:B------:R-:W-:Y:S01]  /*3720*/  SHF.L.U32 R70, R154, 0x1f, RZ ;  /* 0x0000001f9a467819 */ /* 0x000fe200000006ff */
[----:B------:R-:W-:Y:S03]  /*3730*/  BSSY B1, `(.L_x_6714) ;  /* 0x0000003000017945 */ /* 0x000fe60003800000 */
[----:B------:R-:W0:Y:S02]  /*3740*/  SYNCS.PHASECHK.TRANS64.TRYWAIT P6, [R61+URZ+0x38890], R70 ;  /* 0x038890463d0075a7 */ /* 0x000e2400080c017f */
[----:B0-----:R-:W-:Y:S05]  /*3750*/  @!P6 BRA `(.L_x_6715) ;  /* 0x0000031400e8e947 */ /* 0x001fea0003800000 */
.L_x_7057:
[----:B------:R-:W-:Y:S05]  /*3760*/  BSYNC B1 ;  /* 0x0000000000017941 */ /* 0x000fea0003800000 */
.L_x_6714:
[----:B------:R-:W-:-:S03]  /*3770*/  UMOV UR4, 0xffffffff ;  /* 0xffffffff00047882 */ /* 0x000fc60000000000 */
[----:B------:R-:W-:Y:S05]  /*3780*/  BRA.DIV UR4, `(.L_x_6716) ;  /* 0x0000031604f07947 */ /* 0x000fea000b800000 */
[----:B------:R-:W1:Y:S04]  /*3790*/  SHFL.IDX PT, R65, R65, RZ, 0x1c1f ;  /* 0x001c1fff41417589 */ /* 0x000e6800000e0000 */
[----:B------:R-:W2:Y:S02]  /*37a0*/  SHFL.IDX PT, R67, R67, RZ, 0x1c1f ;  /* 0x001c1fff43437589 */ /* 0x000ea400000e0000 */
.L_x_7061:
        /* <DEDUP_REMOVED lines=13> */
[----:B------:R-:W-:-:S03]  /*3880*/  IMAD.IADD R9, R59, 0x1, R69 ;  /* 0x000000013b097824 */ /* 0x000fc600078e0245 */
[----:B------:R-:W-:Y:S01]  /*3890*/  LOP3.LUT R8, R44, 0x38, R73, 0xf8, !PT ;  /* 0x000000382c087812 */ /* 0x000fe200078ef849 */
[----:B------:R-:W-:-:S03]  /*38a0*/  IMAD R9, R9, 0x2, R2 ;  /* 0x0000000209097824 */ /* 0x000fc600078e0202 */
[----:B------:R-:W-:-:S05]  /*38b0*/  LOP3.LUT R8, R43, R8, R48, 0xf6, !PT ;  /* 0x000000082b087212 */ /* 0x000fca00078ef630 */
[----:B------:R-:W-:Y:S02]  /*38c0*/  IMAD.IADD R69, R69, 0x1, R8 ;  /* 0x0000000145457824 */ /* 0x000fe400078e0208 */
[----:B------:R-:W1:Y:S02]  /*38d0*/  LDS.128 R8, [R9+0x22400] ;  /* 0x0224000009087984 */ /* 0x000e640000000c00 */
[----:B------:R-:W-:-:S05]  /*38e0*/  IMAD R69, R69, 0x2, R2 ;  /* 0x0000000245457824 */ /* 0x000fca00078e0202 */
[----:B------:R2:W3:Y:S01]  /*38f0*/  LDS.128 R12, [R69+0x22400] ;  /* 0x02240000450c7984 */ /* 0x0004e20000000c00 */
[----:B------:R-:W-:Y:S05]  /*3900*/  @P5 BRA `(.L_x_6718) ;  /* 0x0000000400545947 */ /* 0x000fea0003800000 */
[--C-:B------:R-:W-:Y:S02]  /*3910*/  SHF.R.U64 R80, R28, 0x10, R29.reuse ;  /* 0x000000101c507819 */ /* 0x100fe4000000121d */
[----:B------:R-:W-:Y:S02]  /*3920*/  SHF.R.U32.HI R28, RZ, 0x10, R29 ;  /* 0x00000010ff1c7819 */ /* 0x000fe4000001161d */
[--C-:B------:R-:W-:Y:S01]  /*3930*/  SHF.R.U64 R82, R4, 0x10, R5.reuse ;  /* 0x0000001004527819 */ /* 0x100fe20000001205 */
[----:B-1----:R-:W-:Y:S01]  /*3940*/  HADD2.F32 R4, -RZ, R9.H0_H0 ;  /* 0x20000009ff047230 */ /* 0x002fe20000004100 */
[----:B------:R-:W-:Y:S01]  /*3950*/  SHF.R.U32.HI R72, RZ, 0x10, R5 ;  /* 0x00000010ff487819 */ /* 0x000fe20000011605 */
[--C-:B---3--:R-:W-:Y:S01]  /*3960*/  HADD2.F32 R5, -RZ, R13.reuse.H0_H0 ;  /* 0x2000000dff057230 */ /* 0x108fe20000004100 */
[--C-:B------:R-:W-:Y:S01]  /*3970*/  SHF.R.U64 R81, R6, 0x10, R7.reuse ;  /* 0x0000001006517819 */ /* 0x100fe20000001207 */
[----:B------:R-:W-:Y:S01]  /*3980*/  HADD2.F32 R13, -RZ, R13.H1_H1 ;  /* 0x3000000dff0d7230 */ /* 0x000fe20000004100 */
[----:B------:R-:W-:Y:S01]  /*3990*/  SHF.R.U32.HI R75, RZ, 0x10, R7 ;  /* 0x00000010ff4b7819 */ /* 0x000fe20000011607 */
[----:B------:R-:W-:Y:S01]  /*39a0*/  HADD2.F32 R7, -RZ, R74.H1_H1 ;  /* 0x3000004aff077230 */ /* 0x000fe20000004100 */
[--C-:B------:R-:W-:Y:S01]  /*39b0*/  SHF.R.U64 R79, R30, 0x10, R31.reuse ;  /* 0x000000101e4f7819 */ /* 0x100fe2000000121f */
[----:B------:R-:W-:Y:S01]  /*39c0*/  HADD2.F32 R30, -RZ, R28.H0_H0 ;  /* 0x2000001cff1e7230 */ /* 0x000fe20000004100 */
[----:B--2---:R-:W-:Y:S01]  /*39d0*/  SHF.R.U32.HI R69, RZ, 0x10, R31 ;  /* 0x00000010ff457819 */ /* 0x004fe2000001161f */
        /* <DEDUP_REMOVED lines=72> */
.L_x_6718:
[----:B------:R-:W-:Y:S05]  /*3e60*/  BSYNC B1 ;  /* 0x0000000000017941 */ /* 0x000fea0003800000 */
.L_x_6717:
        /* <DEDUP_REMOVED lines=8> */
.L_x_6698:
[----:B------:R-:W-:-:S13]  /*3ef0*/  ISETP.NE.AND P0, PT, RZ, UR41, PT ;  /* 0x00000029ff007c0c */ /* 0x000fda000bf05270 */
[----:B------:R-:W-:Y:S05]  /*3f00*/  @P0 BRA `(.L_x_6719) ;  /* 0x0000000000040947 */ /* 0x000fea0003800000 */
[----:B------:R-:W-:Y:S01]  /*3f10*/  BPT.TRAP 0x1 ;  /* 0x000000040000795c */ /* 0x000fe20000300000 */
.L_x_6719:
[----:B------:R-:W-:Y:S01]  /*3f20*/  IMAD R61, R19, 0x8, R2 ;  /* 0x00000008133d7824 */ /* 0x000fe200078e0202 */
[----:B------:R-:W-:Y:S01]  /*3f30*/  SHF.L.U32 R70, R154, 0x1f, RZ ;  /* 0x0000001f9a467819 */ /* 0x000fe200000006ff */
[----:B------:R-:W-:Y:S01]  /*3f40*/  BSSY B1, `(.L_x_6720) ;  /* 0x0000004000017945 */ /* 0x000fe20003800000 */
[----:B------:R-:W-:Y:S02]  /*3f50*/  SHF.R.S32.HI R66, RZ, 0x1f, R64 ;  /* 0x0000001fff427819 */ /* 0x000fe40000011440 */
[----:B------:R-:W0:Y:S02]  /*3f60*/  SYNCS.PHASECHK.TRANS64.TRYWAIT P0, [R61+URZ+0x38890], R70 ;  /* 0x038890463d0075a7 */ /* 0x000e24000800017f */
[----:B0-----:R-:W-:Y:S05]  /*3f70*/  @!P0 BRA `(.L_x_6721) ;  /* 0x0000031000408947 */ /* 0x001fea0003800000 */
.L_x_7062:
[----:B------:R-:W-:Y:S05]  /*3f80*/  BSYNC B1 ;  /* 0x0000000000017941 */ /* 0x000fea0003800000 */
.L_x_6720:
        /* <DEDUP_REMOVED lines=26> */
.L_x_7066:
[----:B------:R-:W-:Y:S05]  /*4130*/  @!P0 BRA `(.L_x_6706) ;  /* 0x0000000000448947 */ /* 0x000fea0003800000 */
[----:B------:R-:W-:Y:S02]  /*4140*/  ULDC UR4, c[0x0][0x2f4] ;  /* 0x0000bd0000047ab9 */ /* 0x000fe40000000800 */
[----:B------:R-:W-:-:S13]  /*4150*/  ISETP.GE.AND P0, PT, R16, UR4, PT ;  /* 0x0000000410007c0c */ /* 0x000fda000bf06270 */
[----:B-1----:R-:W1:Y:S01]  /*4160*/  @!P0 LDS.128 R4, [R72+0x22400] ;  /* 0x0224000048048984 */ /* 0x002e620000000c00 */
[----:B---3--:R-:W-:-:S04]  /*4170*/  @!P0 LEA R8, P5, R16, R14, 0x1 ;  /* 0x0000000e10088211 */ /* 0x008fc800078a08ff */
[----:B--2---:R-:W-:-:S05]  /*4180*/  @!P0 LEA.HI.X R9, R16, R29, R17, 0x1, P5 ;  /* 0x0000001d10098211 */ /* 0x004fca00028f0c11 */
[----:B-1----:R4:W-:Y:S01]  /*4190*/  @!P0 ST.E.128 desc[UR46][R8.64], R4 ;  /* 0x0000000408008985 */ /* 0x0029e2000c101d2e */
        /* <DEDUP_REMOVED lines=9> */
[----:B------:R-:W1:Y:S04]  /*4230*/  LDS.128 R4, [R4+0x22400] ;  /* 0x0224000004047984 */ /* 0x000e680000000c00 */
[----:B-1----:R1:W-:Y:S02]  /*4240*/  ST.E.128 desc[UR46][R8.64], R4 ;  /* 0x0000000408007985 */ /* 0x0023e4000c101d2e */
.L_x_6706:
[----:B------:R-:W-:Y:S05]  /*4250*/  BSYNC B0 ;  /* 0x0000000000007941 */ /* 0x000fea0003800000 */
.L_x_6697:
[----:B-1-34-:R-:W1:Y:S01]  /*4260*/  S2R R4, SR_TID.X ;  /* 0x0000000000047919 */ /* 0x01ae620000002100 */
[----:B------:R-:W-:Y:S01]  /*4270*/  @!PT LDS RZ, [RZ] ;  /* 0x00000000fffff984 */ /* 0x000fe20000000800 */
[----:B------:R-:W-:Y:S01]  /*4280*/  @!PT LDS RZ, [RZ] ;  /* 0x00000000fffff984 */ /* 0x000fe20000000800 */
[----:B------:R-:W-:Y:S01]  /*4290*/  @!PT LDS RZ, [RZ] ;  /* 0x00000000fffff984 */ /* 0x000fe20000000800 */
[----:B------:R-:W-:Y:S01]  /*42a0*/  @!PT LDS RZ, [RZ] ;  /* 0x00000000fffff984 */ /* 0x000fe20000000800 */
[----:B------:R3:W-:Y:S06]  /*42b0*/  MEMBAR.ALL.CTA ;  /* 0x0000000000007992 */ /* 0x0007ec0000008000 */
[----:B---3--:R-:W3:Y:S01]  /*42c0*/  FENCE.VIEW.ASYNC.S ;  /* 0x00000000000073c6 */ /* 0x008ee20000000000 */
[----:B------:R-:W-:Y:S05]  /*42d0*/  WARPSYNC.ALL ;  /* 0x0000000000007948 */ /* 0x000fea0003800000 */
[----:B------:R-:W-:Y:S01]  /*42e0*/  UISETP.NE.AND UP0, UPT, UR41, URZ, UPT ;  /* 0x0000003f2900728c */ /* 0x000fe2000bf05270 */
[----:B---3--:R3:W-:Y:S05]  /*42f0*/  BAR.SYNC.DEFER_BLOCKING R46, 0x80 ;  /* 0x0002002e0000751d */ /* 0x0087ea0000010000 */
[----:B------:R-:W-:-:S02]  /*4300*/  PLOP3.LUT P5, PT, PT, PT, UP0, 0x80, 0x0 ;  /* 0x000000000000781c */ /* 0x000fc40003faf008 */
[----:B-1----:R-:W-:-:S13]  /*4310*/  LOP3.LUT P0, RZ, R4, 0x7f, RZ, 0xc0, !PT ;  /* 0x0000007f04ff7812 */ /* 0x002fda000780c0ff */
[----:B------:R-:W-:-:S05]  /*4320*/  @!P0 VIADD R4, R61, 0x388a0 ;  /* 0x000388a03d048836 */ /* 0x000fca0000000000 */
[----:B------:R-:W-:-:S04]  /*4330*/  @!P0 PRMT R4, RZ, 0x654, R4 ;  /* 0x00000654ff048816 */ /* 0x000fc80000000004 */
[----:B------:R3:W-:Y:S01]  /*4340*/  @!P0 SYNCS.ARRIVE.TRANS64.RED.A1T0 RZ, [R4+URZ], RZ ;  /* 0x000000ff04ff89a7 */ /* 0x0007e2000810043f */
[----:B------:R-:W-:Y:S05]  /*4350*/  @P5 BRA `(.L_x_6723) ;  /* 0x0000000000045947 */ /* 0x000fea0003800000 */
[----:B------:R-:W-:Y:S01]  /*4360*/  BPT.TRAP 0x1 ;  /* 0x000000040000795c */ /* 0x000fe20000300000 */
.L_x_6723:
[----:B------:R-:W1:Y:S01]  /*4370*/  SYNCS.PHASECHK.TRANS64.TRYWAIT P5, [R61+URZ+0x388b0], R70 ;  /* 0x0388b0463d0075a7 */ /* 0x000e6200080a017f */
[----:B------:R-:W-:Y:S04]  /*4380*/  BSSY B0, `(.L_x_6724) ;  /* 0x0000002000007945 */ /* 0x000fe80003800000 */
[----:B-1----:R-:W-:Y:S05]  /*4390*/  @!P5 BRA `(.L_x_6725) ;  /* 0x0000030c0090d947 */ /* 0x002fea0003800000 */
.L_x_7067:
[----:B------:R-:W-:Y:S05]  /*43a0*/  BSYNC B0 ;  /* 0x0000000000007941 */ /* 0x000fea0003800000 */
.L_x_6724:
[----:B------:R-:W-:Y:S01]  /*43b0*/  ULDC.64 UR4, c[0x0][0x328] ;  /* 0x0000ca0000047ab9 */ /* 0x000fe20000000a00 */
[----:B------:R-:W-:Y:S01]  /*43c0*/  BSSY B0, `(.L_x_6726) ;  /* 0x000006d000007945 */ /* 0x000fe20003800000 */
[----:B------:R-:W-:Y:S02]  /*43d0*/  IMAD R7, R66, UR4, RZ ;  /* 0x0000000442077c24 */ /* 0x000fe4000f8e02ff */
[----:B---3--:R-:W-:-:S04]  /*43e0*/  IMAD.WIDE.U32 R4, R64, UR4, RZ ;  /* 0x0000000440047c25 */ /* 0x008fc8000f8e00ff */
        /* <DEDUP_REMOVED lines=14> */
[----:B------:R-:W-:Y:S01]  /*44d0*/  LEA.HI.X R4, R4, UR5, R7, 0x1, P5 ;  /* 0x0000000504047c11 */ /* 0x000fe2000a8f0c07 */
[----:B------:R3:W4:Y:S01]  /*44e0*/  SHFL.IDX PT, R15, R5, RZ, 0x1c1f ;  /* 0x001c1fff050f7589 */ /* 0x00072200000e0000 */
[----:B------:R-:W-:-:S03]  /*44f0*/  ISETP.GT.AND P5, PT, R68, R155, PT ;  /* 0x0000009b4400720c */ /* 0x000fc60003fa4270 */
[----:B------:R3:W0:Y:S10]  /*4500*/  SHFL.IDX PT, R13, R4, RZ, 0x1c1f ;  /* 0x001c1fff040d7589 */ /* 0x00063400000e0000 */
[----:B---3--:R-:W-:Y:S05]  /*4510*/  @!P5 BRA `(.L_x_6727) ;  /* 0x00000004005cd947 */ /* 0x008fea0003800000 */
[----:B------:R-:W-:Y:S01]  /*4520*/  ULDC UR4, c[0x0][0x320] ;  /* 0x0000c80000047ab9 */ /* 0x000fe20000000800 */
[----:B------:R-:W-:Y:S01]  /*4530*/  IMAD R9, R19, 0x8000, R50 ;  /* 0x0000800013097824 */ /* 0x000fe200078e0232 */
[----:B------:R-:W-:Y:S02]  /*4540*/  ISETP.GE.AND P6, PT, R16, UR4, PT ;  /* 0x0000000410007c0c */ /* 0x000fe4000bfc6270 */
[----:B------:R-:W-:Y:S01]  /*4550*/  LOP3.LUT P5, RZ, R158, 0x4, RZ, 0xc0, !PT ;  /* 0x000000049eff7812 */ /* 0x000fe200078ac0ff */
[C---:B------:R-:W-:Y:S02]  /*4560*/  IMAD R10, R9.reuse, 0x2, R2 ;  /* 0x00000002090a7824 */ /* 0x040fe400078e0202 */
[----:B------:R-:W-:-:S08]  /*4570*/  VIADD R11, R9, 0x20 ;  /* 0x00000020090b7836 */ /* 0x000fd00000000000 */
[----:B------:R-:W3:Y:S02]  /*4580*/  @!P6 LDS.128 R4, [R10+0x400] ;  /* 0x000400000a04e984 */ /* 0x000ee40000000c00 */
[----:B------:R-:W-:Y:S01]  /*4590*/  @P5 VIADD R11, R9, 0xffffffe0 ;  /* 0xffffffe0090b5836 */ /* 0x000fe20000000000 */
[----:B----4-:R-:W-:-:S03]  /*45a0*/  @!P6 LEA R8, P5, R16, R15, 0x1 ;  /* 0x0000000f1008e211 */ /* 0x010fc600078a08ff */
[----:B------:R-:W-:Y:S01]  /*45b0*/  IMAD R11, R11, 0x2, R2 ;  /* 0x000000020b0b7824 */ /* 0x000fe200078e0202 */
[----:B0-----:R-:W-:Y:S02]  /*45c0*/  @!P6 LEA.HI.X R9, R16, R13, R17, 0x1, P5 ;  /* 0x0000000d1009e211 */ /* 0x001fe400028f0c11 */
[----:B------:R-:W-:-:S03]  /*45d0*/  ISETP.GE.AND P5, PT, R18, UR4, PT ;  /* 0x0000000412007c0c */ /* 0x000fc6000bfa6270 */
[----:B---3--:R0:W-:Y:S10]  /*45e0*/  @!P6 ST.E.128 desc[UR46][R8.64], R4 ;  /* 0x000000040800e985 */ /* 0x0081f4000c101d2e */
[----:B------:R-:W3:Y:S01]  /*45f0*/  @!P5 LDS.128 R4, [R11+0x400] ;  /* 0x000400000b04d984 */ /* 0x000ee20000000c00 */
[----:B0-----:R-:W-:-:S04]  /*4600*/  @!P5 LEA R8, P6, R18, R15, 0x1 ;  /* 0x0000000f1208d211 */ /* 0x001fc800078c08ff */
[----:B------:R-:W-:Y:S02]  /*4610*/  @!P5 LEA.HI.X R9, R18, R13, R159, 0x1, P6 ;  /* 0x0000000d1209d211 */ /* 0x000fe400030f0c9f */
[----:B------:R-:W-:-:S03]  /*4620*/  ISETP.GE.AND P6, PT, R188, UR4, PT ;  /* 0x00000004bc007c0c */ /* 0x000fc6000bfc6270 */
[----:B---3--:R0:W-:Y:S10]  /*4630*/  @!P5 ST.E.128 desc[UR46][R8.64], R4 ;  /* 0x000000040800d985 */ /* 0x0081f4000c101d2e */
[----:B------:R-:W3:Y:S01]  /*4640*/  @!P6 LDS.128 R4, [R10+0x2400] ;  /* 0x002400000a04e984 */ /* 0x000ee20000000c00 */
[----:B0-----:R-:W-:-:S05]  /*4650*/  @!P6 LEA R8, P5, R188, R15, 0x1 ;  /* 0x0000000fbc08e211 */ /* 0x001fca00078a08ff */
[----:B------:R-:W-:Y:S01]  /*4660*/  @!P6 IMAD.X R9, R13, 0x1, R196, P5 ;  /* 0x000000010d09e824 */ /* 0x000fe200028e06c4 */
[----:B------:R-:W-:-:S04]  /*4670*/  ISETP.GE.AND P5, PT, R187, UR4, PT ;  /* 0x00000004bb007c0c */ /* 0x000fc8000bfa6270 */
[----:B---3--:R0:W-:Y:S09]  /*4680*/  @!P6 ST.E.128 desc[UR46][R8.64], R4 ;  /* 0x000000040800e985 */ /* 0x0081f2000c101d2e */
        /* <DEDUP_REMOVED lines=62> */
[----:B------:R-:W-:-:S05]  /*4a70*/  @!P5 IMAD.X R9, R13, 0x1, R210, P6 ;  /* 0x000000010d09d824 */ /* 0x000fca00030e06d2 */
[----:B---3--:R3:W-:Y:S03]  /*4a80*/  @!P5 ST.E.128 desc[UR46][R8.64], R4 ;  /* 0x000000040800d985 */ /* 0x0087e6000c101d2e */
.L_x_6727:
[----:B------:R-:W-:Y:S05]  /*4a90*/  BSYNC B0 ;  /* 0x0000000000007941 */ /* 0x000fea0003800000 */
.L_x_6726:
[----:B------:R-:W-:Y:S01]  /*4aa0*/  @!PT LDS RZ, [RZ] ;  /* 0x00000000fffff984 */ /* 0x000fe20000000800 */
[----:B------:R-:W-:Y:S01]  /*4ab0*/  @!PT LDS RZ, [RZ] ;  /* 0x00000000fffff984 */ /* 0x000fe20000000800 */
[----:B------:R-:W-:Y:S01]  /*4ac0*/  @!PT LDS RZ, [RZ] ;  /* 0x00000000fffff984 */ /* 0x000fe20000000800 */
[----:B------:R-:W-:Y:S01]  /*4ad0*/  @!PT LDS RZ, [RZ] ;  /* 0x00000000fffff984 */ /* 0x000fe20000000800 */
[----:B------:R5:W-:Y:S06]  /*4ae0*/  MEMBAR.ALL.CTA ;  /* 0x0000000000007992 */ /* 0x000bec0000008000 */
[----:B-----5:R-:W5:Y:S01]  /*4af0*/  FENCE.VIEW.ASYNC.S ;  /* 0x00000000000073c6 */ /* 0x020f620000000000 */
[----:B------:R-:W-:Y:S02]  /*4b00*/  VIADD R19, R19, 0x1 ;  /* 0x0000000113137836 */ /* 0x000fe40000000000 */
[----:B01----:R-:W-:Y:S01]  /*4b10*/  @!P0 VIADD R61, R61, 0x388c0 ;  /* 0x000388c03d3d8836 */ /* 0x003fe20000000000 */
[----:B-----5:R0:W-:Y:S02]  /*4b20*/  BAR.SYNC.DEFER_BLOCKING R46, 0x80 ;  /* 0x0002002e0000751d */ /* 0x0201e40000010000 */
[----:B------:R-:W-:-:S02]  /*4b30*/  ISETP.NE.AND P5, PT, R19, 0x2, PT ;  /* 0x000000021300780c */ /* 0x000fc40003fa5270 */
[----:B------:R-:W-:Y:S02]  /*4b40*/  @!P0 PRMT R61, RZ, 0x654, R61 ;  /* 0x00000654ff3d8816 */ /* 0x000fe4000000003d */
[----:B---3--:R-:W-:Y:S02]  /*4b50*/  SEL R5, RZ, 0x1, P5 ;  /* 0x00000001ff057807 */ /* 0x008fe40002800000 */
[----:B------:R-:W-:Y:S02]  /*4b60*/  SEL R19, R19, RZ, P5 ;  /* 0x000000ff13137207 */ /* 0x000fe40002800000 */
[----:B------:R-:W-:Y:S01]  /*4b70*/  LOP3.LUT R154, R154, R5, RZ, 0x3c, !PT ;  /* 0x000000059a9a7212 */ /* 0x000fe200078e3cff */
[----:B------:R0:W-:Y:S01]  /*4b80*/  @!P0 SYNCS.ARRIVE.TRANS64.RED.A1T0 RZ, [R61+URZ], RZ ;  /* 0x000000ff3dff89a7 */ /* 0x0001e2000810043f */
[----:B------:R-:W-:Y:S01]  /*4b90*/  PLOP3.LUT P0, PT, PT, PT, PT, 0x8, 0x0 ;  /* 0x000000000000781c */ /* 0x000fe20003f0e170 */
[----:B------:R-:W-:-:S12]  /*4ba0*/  @P4 BRA `(.L_x_6728) ;  /* 0xffffffd8008c4947 */ /* 0x000fd8000383ffff */
.L_x_6692:
[----:B------:R-:W1:Y:S01]  /*4bb0*/  LDC R0, c[0x0][0xa80] ;  /* 0x0002a000ff007b82 */ /* 0x000e620000000800 */
[----:B------:R3:W-:Y:S01]  /*4bc0*/  STL.128 [R1+0x1e0], RZ ;  /* 0x0001e0ff01007387 */ /* 0x0007e20000100c00 */
[----:B------:R-:W-:Y:S01]  /*4bd0*/  BSSY B0, `(.L_x_6729) ;  /* 0x0000027000007945 */ /* 0x000fe20003800000 */
[----:B------:R-:W-:Y:S02]  /*4be0*/  IMAD.U32 R41, RZ, RZ, UR38 ;  /* 0x00000026ff297e24 */ /* 0x000fe4000f8e00ff */
[----:B------:R3:W-:Y:S04]  /*4bf0*/  STL.128 [R1+0x1f0], RZ ;  /* 0x0001f0ff01007387 */ /* 0x0007e80000100c00 */
[----:B------:R3:W-:Y:S04]  /*4c00*/  STL.128 [R1+0x210], RZ ;  /* 0x000210ff01007387 */ /* 0x0007e80000100c00 */
[----:B------:R3:W-:Y:S04]  /*4c10*/  STL.128 [R1+0x220], RZ ;  /* 0x000220ff01007387 */ /* 0x0007e80000100c00 */
[----:B------:R3:W-:Y:S04]  /*4c20*/  STL.128 [R1+0x230], RZ ;  /* 0x000230ff01007387 */ /* 0x0007e80000100c00 */
[----:B------:R3:W-:Y:S04]  /*4c30*/  STL.128 [R1+0x240], RZ ;  /* 0x000240ff01007387 */ /* 0x0007e80000100c00 */
[----:B-1----:R3:W-:Y:S04]  /*4c40*/  STL [R1+0x200], R0 ;  /* 0x0002000001007387 */ /* 0x0027e80000100800 */
        /* <DEDUP_REMOVED lines=28> */
[----:B------:R-:W-:Y:S05]  /*4e10*/  @P0 BRA `(.L_x_6730) ;  /* 0x0000000000080947 */ /* 0x000fea0003800000 */
[----:B------:R-:W1:Y:S02]  /*4e20*/  FENCE.VIEW.ASYNC.G ;  /* 0x00000000000073c6 */ /* 0x000e640000000100 */
[----:B-1----:R-:W-:Y:S06]  /*4e30*/  BAR.ARV 0xc, 0x180 ;  /* 0x0306000000007b1d */ /* 0x002fec0000002000 */
.L_x_6730:
[----:B------:R-:W-:Y:S05]  /*4e40*/  BSYNC B0 ;  /* 0x0000000000007941 */ /* 0x000fea0003800000 */
.L_x_6729:
[----:B------:R-:W-:Y:S01]  /*4e50*/  UISETP.NE.AND UP0, UPT, UR41, 0x1, UPT ;  /* 0x000000012900788c */ /* 0x000fe2000bf05270 */
[----:B------:R-:W-:Y:S01]  /*4e60*/  IMAD.U32 R38, RZ, RZ, UR38 ;  /* 0x00000026ff267e24 */ /* 0x000fe2000f8e00ff */
[----:B------:R-:W-:Y:S01]  /*4e70*/  IADD3 R41, P0, R41, 0x1e0, RZ ;  /* 0x000001e029297810 */ /* 0x000fe20007f1e0ff */
[----:B------:R-:W-:Y:S03]  /*4e80*/  BSSY B7, `(.L_x_6731) ;  /* 0x0002426000077945 */ /* 0x000fe60003800000 */
[----:B------:R-:W-:Y:S01]  /*4e90*/  PLOP3.LUT P2, PT, PT, PT, UP0, 0x80, 0x0 ;  /* 0x000000000000781c */ /* 0x000fe20003f4f008 */
[----:B------:R-:W-:Y:S01]  /*4ea0*/  IMAD.X R40, RZ, RZ, UR37, P0 ;  /* 0x00000025ff287e24 */ /* 0x000fe200080e06ff */
[----:B------:R-:W-:-:S05]  /*4eb0*/  IADD3 R38, P1, R38, 0x210, RZ ;  /* 0x0000021026267810 */ /* 0x000fca0007f3e0ff */
[----:B------:R-:W-:-:S06]  /*4ec0*/  IMAD.X R37, RZ, RZ, UR37, P1 ;  /* 0x00000025ff257e24 */ /* 0x000fcc00088e06ff */
[----:B------:R-:W-:Y:S05]  /*4ed0*/  @!P2 BRA `(.L_x_6732) ;  /* 0x00000080000ca947 */ /* 0x000fea0003800000 */
[----:B---3--:R-:W1:Y:S08]  /*4ee0*/  LDC R0, c[0x0][0x448] ;  /* 0x00011200ff007b82 */ /* 0x008e700000000800 */
[----:B------:R-:W3:Y:S01]  /*4ef0*/  LDC.64 R6, c[0x0][0xad8] ;  /* 0x0002b600ff067b82 */ /* 0x000ee20000000a00 */
[----:B-1----:R-:W-:Y:S01]  /*4f00*/  ISETP.NE.AND P1, PT, R0, 0x1, PT ;  /* 0x000000010000780c */ /* 0x002fe20003f25270 */
[----:B------:R-:W-:Y:S01]  /*4f10*/  VIADD R0, R195, 0x3f ;  /* 0x0000003fc3007836 */ /* 0x000fe20000000000 */
[----:B---3--:R-:W-:-:S11]  /*4f20*/  ISETP.GE.AND P2, PT, R7, 0x1, PT ;  /* 0x000000010700780c */ /* 0x008fd60003f46270 */
[----:B------:R-:W1:Y:S08]  /*4f30*/  @P1 LDC R3, c[0x0][0x44c] ;  /* 0x00011300ff031b82 */ /* 0x000e700000000800 */
[----:B------:R-:W3:Y:S01]  /*4f40*/  @P1 LDC R4, c[0x0][0x450] ;  /* 0x00011400ff041b82 */ /* 0x000ee20000000800 */
[----:B-1----:R-:W-:-:S05]  /*4f50*/  @P1 IMAD.HI.U32 R3, R0, R3, RZ ;  /* 0x0000000300031227 */ /* 0x002fca00078e00ff */
[----:B---3--:R-:W-:-:S05]  /*4f60*/  @P1 SHF.R.U32.HI R0, RZ, R4, R3 ;  /* 0x00000004ff001219 */ /* 0x008fca0000011603 */
        /* <DEDUP_REMOVED lines=14> */
.L_x_6735:
[----:B------:R-:W-:-:S13]  /*5050*/  ISETP.NE.AND P0, PT, R7, 0x1, PT ;  /* 0x000000010700780c */ /* 0x000fda0003f05270 */
[----:B------:R-:W1:Y:S02]  /*5060*/  @P0 LDC.64 R4, c[0x0][0xae0] ;  /* 0x0002b800ff040b82 */ /* 0x000e640000000a00 */
[----:B-1----:R-:W-:-:S05]  /*5070*/  @P0 IMAD.HI.U32 R4, R3, R4, RZ ;  /* 0x0000000403040227 */ /* 0x002fca00078e00ff */
[----:B------:R-:W-:-:S07]  /*5080*/  @P0 SHF.R.U32.HI R3, RZ, R5, R4 ;  /* 0x00000005ff030219 */ /* 0x000fce0000011604 */
.L_x_6736:
[----:B------:R-:W-:Y:S05]  /*5090*/  BSYNC B0 ;  /* 0x0000000000007941 */ /* 0x000fea0003800000 */
.L_x_6734:
[----:B------:R-:W-:-:S05]  /*50a0*/  IMAD R3, R3, R7, R7 ;  /* 0x0000000703037224 */ /* 0x000fca00078e0207 */
[----:B------:R-:W-:-:S07]  /*50b0*/  VIMNMX R0, R0, R3, PT ;  /* 0x0000000300007248 */ /* 0x000fce0003fe0100 */
.L_x_6733:
[----:B------:R-:W1:Y:S01]  /*50c0*/  @P1 LDC R4, c[0x0][0x44c] ;  /* 0x00011300ff041b82 */ /* 0x000e620000000800 */
[----:B------:R-:W-:Y:S01]  /*50d0*/  VIADD R0, R0, 0x3f ;  /* 0x0000003f00007836 */ /* 0x000fe20000000000 */
[----:B------:R-:W-:-:S04]  /*50e0*/  ULDC UR4, c[0x0][0xad4] ;  /* 0x0002b50000047ab9 */ /* 0x000fc80000000800 */
[----:B------:R-:W-:Y:S02]  /*50f0*/  SHF.R.S32.HI R3, RZ, 0x1f, R0 ;  /* 0x0000001fff037819 */ /* 0x000fe40000011400 */
[----:B------:R-:W3:Y:S02]  /*5100*/  @P1 LDC R6, c[0x0][0x450] ;  /* 0x00011400ff061b82 */ /* 0x000ee40000000800 */
[----:B------:R-:W-:-:S04]  /*5110*/  LEA.HI R3, R3, R0, RZ, 0x6 ;  /* 0x0000000003037211 */ /* 0x000fc800078f30ff */
[----:B------:R-:W-:-:S04]  /*5120*/  SHF.R.S32.HI R0, RZ, 0x6, R3 ;  /* 0x00000006ff007819 */ /* 0x000fc80000011403 */
[----:B------:R-:W-:Y:S01]  /*5130*/  VIMNMX R13, R39, R0, PT ;  /* 0x00000000270d7248 */ /* 0x000fe20003fe0100 */
[----:B-1----:R-:W-:-:S04]  /*5140*/  @P1 IMAD.HI.U32 R5, R195, R4, RZ ;  /* 0x00000004c3051227 */ /* 0x002fc800078e00ff */
[----:B------:R-:W-:Y:S01]  /*5150*/  IMAD.MOV.U32 R4, RZ, RZ, R195 ;  /* 0x000000ffff047224 */ /* 0x000fe200078e00c3 */
[----:B---3--:R-:W-:-:S05]  /*5160*/  @P1 SHF.R.U32.HI R4, RZ, R6, R5 ;  /* 0x00000006ff041219 */ /* 0x008fca0000011605 */
        /* <DEDUP_REMOVED lines=13> */
.L_x_6739:
[----:B------:R-:W-:-:S13]  /*5240*/  ISETP.NE.AND P0, PT, R7, 0x1, PT ;  /* 0x000000010700780c */ /* 0x000fda0003f05270 */
[----:B------:R-:W1:Y:S02]  /*5250*/  @P0 LDC.64 R4, c[0x0][0xae0] ;  /* 0x0002b800ff040b82 */ /* 0x000e640000000a00 */
[----:B-1----:R-:W-:-:S05]  /*5260*/  @P0 IMAD.HI.U32 R4, R191, R4, RZ ;  /* 0x00000004bf040227 */ /* 0x002fca00078e00ff */
[----:B------:R-:W-:-:S07]  /*5270*/  @P0 SHF.R.U32.HI R191, RZ, R5, R4 ;  /* 0x00000005ffbf0219 */ /* 0x000fce0000011604 */
.L_x_6740:
[----:B------:R-:W-:Y:S05]  /*5280*/  BSYNC B0 ;  /* 0x0000000000007941 */ /* 0x000fea0003800000 */
.L_x_6738:
[----:B------:R-:W-:-:S05]  /*5290*/  IMAD R191, R191, R7, RZ ;  /* 0x00000007bfbf7224 */ /* 0x000fca00078e02ff */
[----:B------:R-:W-:-:S07]  /*52a0*/  VIMNMX R0, R0, R191, !PT ;  /* 0x000000bf00007248 */ /* 0x000fce0007fe0100 */
.L_x_6737:
[----:B------:R-:W-:-:S04]  /*52b0*/  SHF.R.S32.HI R3, RZ, 0x1f, R0 ;  /* 0x0000001fff037819 */ /* 0x000fc80000011400 */
[----:B------:R-:W-:-:S04]  /*52c0*/  LEA.HI R3, R3, R0, RZ, 0x6 ;  /* 0x0000000003037211 */ /* 0x000fc800078f30ff */
[--C-:B------:R-:W-:Y:S02]  /*52d0*/  SHF.R.S32.HI R0, RZ, 0x6, R3.reuse ;  /* 0x00000006ff007819 */ /* 0x100fe40000011403 */
[----:B------:R-:W-:Y:S02]  /*52e0*/  PRMT R3, RZ, 0x7610, R3 ;  /* 0x00007610ff037816 */ /* 0x000fe40000000003 */
[----:B------:R-:W-:-:S04]  /*52f0*/  VIMNMX R0, RZ, R0, !PT ;  /* 0x00000000ff007248 */ /* 0x000fc80007fe0100 */
[----:B------:R-:W-:-:S13]  /*5300*/  ISETP.GT.AND P0, PT, R13, R0, PT ;  /* 0x000000000d00720c */ /* 0x000fda0003f04270 */
[----:B------:R-:W-:Y:S05]  /*5310*/  @!P0 BRA `(.L_x_6741) ;  /* 0x0000023c00708947 */ /* 0x000fea0003800000 */
        /* <DEDUP_REMOVED lines=33> */
[----:B-----5:R-:W4:Y:S04]  /*5530*/  LDL R36, [R1+0x280] ;  /* 0x0002800001247983 */ /* 0x020f280000100800 */
        /* <DEDUP_REMOVED lines=19> */
[----:B0-----:R-:W4:Y:S04]  /*5670*/  LDL R46, [R1+0x2d0] ;  /* 0x0002d000012e7983 */ /* 0x001f280000100800 */
        /* <DEDUP_REMOVED lines=58> */
[----:B---3--:R0:W-:Y:S04]  /*5a20*/  STL [R1+0x210], R8 ;  /* 0x0002100801007387 */ /* 0x0081e80000100800 */
[----:B----4-:R-:W3:Y:S04]  /*5a30*/  LDL R15, [R1+0x2e8] ;  /* 0x0002e800010f7983 */ /* 0x010ee80000100800 */
        /* <DEDUP_REMOVED lines=17> */
[----:B------:R-:W0:Y:S02]  /*5b50*/  SHFL.IDX PT, R3, R4, RZ, 0x1f ;  /* 0x00001fff04037589 */ /* 0x000e2400000e0000 */
[----:B0-----:R-:W-:-:S04]  /*5b60*/  LEA.HI R4, R3, R3, RZ, 0x1 ;  /* 0x0000000303047211 */ /* 0x001fc800078f08ff */
[----:B------:R-:W-:-:S05]  /*5b70*/  LOP3.LUT R4, R4, 0x1fffe, RZ, 0xc0, !PT ;  /* 0x0001fffe04047812 */ /* 0x000fca00078ec0ff */
[----:B------:R-:W-:-:S04]  /*5b80*/  IMAD.IADD R3, R3, 0x1, -R4 ;  /* 0x0000000103037824 */ /* 0x000fc800078e0a04 */
[----:B------:R-:W-:-:S04]  /*5b90*/  IMAD R3, R3, 0x8000, R2 ;  /* 0x0000800003037824 */ /* 0x000fc800078e0202 */
[----:B------:R-:W-:Y:S02]  /*5ba0*/  VIADD R3, R3, 0x400 ;  /* 0x0000040003037836 */ /* 0x000fe40000000000 */
[----:B------:R-:W-:-:S03]  /*5bb0*/  VIADD R4, R2, 0x36400 ;  /* 0x0003640002047836 */ /* 0x000fc60000000000 */
[----:B------:R-:W-:Y:S02]  /*5bc0*/  SHF.R.U32.HI R3, RZ, 0x4, R3 ;  /* 0x00000004ff037819 */ /* 0x000fe40000011603 */
[----:B------:R-:W-:Y:S02]  /*5bd0*/  SHF.R.U32.HI R4, RZ, 0x4, R4 ;  /* 0x00000004ff047819 */ /* 0x000fe40000011604 */
[----:B------:R-:W-:Y:S02]  /*5be0*/  LOP3.LUT R3, R3, 0x3fff, RZ, 0xc0, !PT ;  /* 0x00003fff03037812 */ /* 0x000fe400078ec0ff */
[----:B------:R-:W-:Y:S02]  /*5bf0*/  LOP3.LUT R4, R4, 0x3fff, RZ, 0xc0, !PT ;  /* 0x00003fff04047812 */ /* 0x000fe400078ec0ff */
[----:B------:R-:W-:Y:S01]  /*5c00*/  LOP3.LUT R3, R3, 0x2000000, RZ, 0xfc, !PT ;  /* 0x0200000003037812 */ /* 0x000fe200078efcff */
[----:B------:R0:W-:Y:S01]  /*5c10*/  STL [R1+0x2d8], R5 ;  /* 0x0002d80501007387 */ /* 0x0001e20000100800 */
[----:B------:R-:W-:-:S03]  /*5c20*/  LOP3.LUT R4, R4, 0x10000, RZ, 0xfc, !PT ;  /* 0x0001000004047812 */ /* 0x000fc600078efcff */
[----:B------:R1:W-:Y:S01]  /*5c30*/  STL [R1+0x2dc], R7 ;  /* 0x0002dc0701007387 */ /* 0x0003e20000100800 */
[----:B------:R-:W-:Y:S02]  /*5c40*/  IMAD R6, R6, 0x1000, R3 ;  /* 0x0000100006067824 */ /* 0x000fe400078e0203 */
[----:B0-----:R-:W-:Y:S02]  /*5c50*/  IMAD.MOV.U32 R5, RZ, RZ, 0x40000040 ;  /* 0x40000040ff057424 */ /* 0x001fe400078e00ff */
[----:B-1----:R-:W-:Y:S01]  /*5c60*/  IMAD.MOV.U32 R7, RZ, RZ, 0x40000040 ;  /* 0x40000040ff077424 */ /* 0x002fe200078e00ff */
[----:B------:R0:W-:Y:S01]  /*5c70*/  STL [R1+0x220], R24 ;  /* 0x0002201801007387 */ /* 0x0001e20000100800 */
[----:B------:R-:W-:Y:S02]  /*5c80*/  R2UR UR6, R6 ;  /* 0x00000000060672ca */ /* 0x000fe400000e0000 */
[----:B------:R-:W-:Y:S01]  /*5c90*/  R2UR UR4, R4 ;  /* 0x00000000040472ca */ /* 0x000fe200000e0000 */
[----:B------:R1:W-:Y:S01]  /*5ca0*/  STL [R1+0x2f4], R25 ;  /* 0x0002f41901007387 */ /* 0x0003e20000100800 */
[----:B------:R-:W-:-:S02]  /*5cb0*/  R2UR UR7, R7 ;  /* 0x00000000070772ca */ /* 0x000fc400000e0000 */
[----:B------:R-:W-:Y:S01]  /*5cc0*/  R2UR UR5, R5 ;  /* 0x00000000050572ca */ /* 0x000fe200000e0000 */
[----:B0-----:R-:W-:Y:S02]  /*5cd0*/  VIADD R24, R6, 0x80 ;  /* 0x0000008006187836 */ /* 0x001fe40000000000 */
[----:B-1----:R-:W-:Y:S01]  /*5ce0*/  IMAD.MOV.U32 R25, RZ, RZ, 0x40000040 ;  /* 0x40000040ff197424 */ /* 0x002fe200078e00ff */
[----:B------:R-:W-:Y:S02]  /*5cf0*/  STL [R1+0x214], R78 ;  /* 0x0002144e01007387 */ /* 0x000fe40000100800 */
[----:B------:R-:W-:Y:S02]  /*5d00*/  R2UR UR10, R24 ;  /* 0x00000000180a72ca */ /* 0x000fe400000e0000 */
[----:B------:R-:W-:Y:S01]  /*5d10*/  STL [R1+0x218], R80 ;  /* 0x0002185001007387 */ /* 0x000fe20000100800 */
[----:B------:R-:W-:-:S03]  /*5d20*/  R2UR UR11, R25 ;  /* 0x00000000190b72ca */ /* 0x000fc600000e0000 */
        /* <DEDUP_REMOVED lines=102> */
[----:B0-----:R-:W-:-:S06]  /*6390*/  WARPGROUP.ARRIVE ;  /* 0x00000000000079c5 */ /* 0x001fcc0000000000 */
[----:B------:R-:W-:Y:S01]  /*63a0*/  HGMMA.64x256x16.F32 R24, gdesc[UR4].tnspB, RZ, !UPT, gsb0 ;  /* 0x43e00000041879f0 */ /* 0x000fe2000c0008ff */
[----:B------:R0:W-:Y:S04]  /*63b0*/  STL [R1+0x2e4], R11 ;  /* 0x0002e40b01007387 */ /* 0x0001e80000100800 */
[----:B------:R1:W-:Y:S01]  /*63c0*/  STL [R1+0x3d4], R10 ;  /* 0x0003d40a01007387 */ /* 0x0003e20000100800 */
[----:B0-----:R-:W-:Y:S02]  /*63d0*/  IMAD.MOV.U32 R11, RZ, RZ, 0x40000040 ;  /* 0x40000040ff0b7424 */ /* 0x001fe400078e00ff */
[----:B-1----:R-:W-:-:S03]  /*63e0*/  VIADD R10, R4, 0x2 ;  /* 0x00000002040a7836 */ /* 0x002fc60000000000 */
[----:B------:R-:W-:Y:S02]  /*63f0*/  R2UR UR9, R11 ;  /* 0x000000000b0972ca */ /* 0x000fe400000e0000 */
[----:B------:R-:W-:Y:S01]  /*6400*/  R2UR UR8, R10 ;  /* 0x000000000a0872ca */ /* 0x000fe200000e0000 */
[----:B---3--:R-:W-:Y:S04]  /*6410*/  STL [R1+0x2e8], R15 ;  /* 0x0002e80f01007387 */ /* 0x008fe80000100800 */
[----:B----4-:R-:W-:Y:S04]  /*6420*/  STL [R1+0x2ec], R21 ;  /* 0x0002ec1501007387 */ /* 0x010fe80000100800 */
        /* <DEDUP_REMOVED lines=16> */
[----:B0-----:R-:W-:-:S02]  /*6530*/  IMAD.MOV.U32 R9, RZ, RZ, 0x40000040 ;  /* 0x40000040ff097424 */ /* 0x001fc400078e00ff */
[----:B------:R-:W-:Y:S01]  /*6540*/  IMAD.MOV.U32 R7, RZ, RZ, 0x40000040 ;  /* 0x40000040ff077424 */ /* 0x000fe200078e00ff */
[----:B------:R0:W5:Y:S01]  /*6550*/  LDL R15, [R1+0x1c0] ;  /* 0x0001c000010f7983 */ /* 0x0001620000100800 */
[----:B-1----:R-:W-:Y:S01]  /*6560*/  VIADD R8, R6, 0x100 ;  /* 0x0000010006087836 */ /* 0x002fe20000000000 */
        /* <DEDUP_REMOVED lines=34> */
[----:B------:R-:W-:Y:S01]  /*6790*/  HGMMA.64x256x16.F32 R24, gdesc[UR8].tnspB, R24, gsb0 ;  /* 0x43e00000081879f0 */ /* 0x000fe20008000818 */
[----:B------:R-:W-:Y:S01]  /*67a0*/  R2UR UR6, R8 ;  /* 0x00000000080672ca */ /* 0x000fe200000e0000 */
[----:B------:R-:W-:Y:S01]  /*67b0*/  VIADD R8, R4, 0x4 ;  /* 0x0000000404087836 */ /* 0x000fe20000000000 */
[----:B------:R-:W-:Y:S01]  /*67c0*/  R2UR UR7, R9 ;  /* 0x00000000090772ca */ /* 0x000fe200000e0000 */
[----:B------:R-:W-:-:S03]  /*67d0*/  IMAD.MOV.U32 R9, RZ, RZ, 0x40000040 ;  /* 0x40000040ff097424 */ /* 0x000fc600078e00ff */
        /* <DEDUP_REMOVED lines=114> */
[----:B------:R-:W4:Y:S04]  /*6f00*/  LDL R82, [R1+0x218] ;  /* 0x0002180001527983 */ /* 0x000f280000100800 */
[----:B--2---:R-:W2:Y:S04]  /*6f10*/  LDL R84, [R1+0x21c] ;  /* 0x00021c0001547983 */ /* 0x004ea80000100800 */
[----:B------:R-:W2:Y:S04]  /*6f20*/  LDL R14, [R1+0x220] ;  /* 0x00022000010e7983 */ /* 0x000ea80000100800 */
[----:B------:R-:W2:Y:S04]  /*6f30*/  LDL R86, [R1+0x224] ;  /* 0x0002240001567983 */ /* 0x000ea80000100800 */
[----:B---3--:R-:W3:Y:S04]  /*6f40*/  LDL R88, [R1+0x228] ;  /* 0x0002280001587983 */ /* 0x008ee80000100800 */
[----:B------:R-:W3:Y:S04]  /*6f50*/  LDL R90, [R1+0x22c] ;  /* 0x00022c00015a7983 */ /* 0x000ee80000100800 */
[----:B------:R-:W3:Y:S04]  /*6f60*/  LDL R20, [R1+0x230] ;  /* 0x0002300001147983 */ /* 0x000ee80000100800 */
[----:B----4-:R-:W4:Y:S04]  /*6f70*/  LDL R92, [R1+0x234] ;  /* 0x00023400015c7983 */ /* 0x010f280000100800 */
        /* <DEDUP_REMOVED lines=118> */
[----:B------:R0:W-:Y:S04]  /*76e0*/  STL [R1+0x210], R12 ;  /* 0x0002100c01007387 */ /* 0x0001e80000100800 */
[----:B------:R0:W-:Y:S04]  /*76f0*/  STL [R1+0x214], R80 ;  /* 0x0002145001007387 */ /* 0x0001e80000100800 */
[----:B------:R0:W-:Y:S04]  /*7700*/  STL [R1+0x218], R82 ;  /* 0x0002185201007387 */ /* 0x0001e80000100800 */
[----:B--2---:R0:W-:Y:S04]  /*7710*/  STL [R1+0x21c], R84 ;  /* 0x00021c5401007387 */ /* 0x0041e80000100800 */
[----:B------:R0:W-:Y:S04]  /*7720*/  STL [R1+0x220], R14 ;  /* 0x0002200e01007387 */ /* 0x0001e80000100800 */
[----:B------:R0:W-:Y:S04]  /*7730*/  STL [R1+0x224], R86 ;  /* 0x0002245601007387 */ /* 0x0001e80000100800 */
[----:B---3--:R0:W-:Y:S04]  /*7740*/  STL [R1+0x228], R88 ;  /* 0x0002285801007387 */ /* 0x0081e80000100800 */
[----:B------:R0:W-:Y:S04]  /*7750*/  STL [R1+0x22c], R90 ;  /* 0x00022c5a01007387 */ /* 0x0001e80000100800 */
        /* <DEDUP_REMOVED lines=121> */
[----:B------:R-:W-:-:S13]  /*7ef0*/  ISETP.NE.AND P0, PT, RZ, UR41, PT ;  /* 0x00000029ff007c0c */ /* 0x000fda000bf05270 */
[----:B0-----:R-:W-:Y:S05]  /*7f00*/  @P0 BRA `(.L_x_6742) ;  /* 0x0000000000040947 */ /* 0x001fea0003800000 */
[----:B------:R-:W-:Y:S01]  /*7f10*/  BPT.TRAP 0x1 ;  /* 0x000000040000795c */ /* 0x000fe20000300000 */
.L_x_6742:
[----:B------:R-:W-:Y:S01]  /*7f20*/  VIADD R20, R13, 0xfffffffe ;  /* 0xfffffffe0d147836 */ /* 0x000fe20000000000 */
[----:B------:R-:W-:Y:S01]  /*7f30*/  BSSY B0, `(.L_x_6743) ;  /* 0x00003e8000007945 */ /* 0x000fe20003800000 */
[----:B-----5:R-:W-:-:S03]  /*7f40*/  IMAD R15, R15, 0x8, R2 ;  /* 0x000000080f0f7824 */ /* 0x020fc600078e0202 */
[----:B------:R-:W-:Y:S01]  /*7f50*/  ISETP.GE.AND P0, PT, R20, R0, PT ;  /* 0x000000001400720c */ /* 0x000fe20003f06270 */
[----:B------:R-:W-:-:S05]  /*7f60*/  VIADD R12, R15, 0x38860 ;  /* 0x000388600f0c7836 */ /* 0x000fca0000000000 */
[----:B------:R-:W-:-:S04]  /*7f70*/  PRMT R12, R23, 0x654, R12 ;  /* 0x00000654170c7816 */ /* 0x000fc8000000000c */
[----:B------:R0:W-:Y:S03]  /*7f80*/  SYNCS.ARRIVE.TRANS64.RED.A1T0 RZ, [R12+URZ], RZ ;  /* 0x000000ff0cff79a7 */ /* 0x0001e6000810043f */
[----:B------:R-:W-:Y:S05]  /*7f90*/  @!P0 BRA `(.L_x_6744) ;  /* 0x0000003c00848947 */ /* 0x000fea0003800000 */
.L_x_6746:
        /* <DEDUP_REMOVED lines=60> */
[----:B01----:R-:W4:Y:S04]  /*8360*/  LDL.64 R12, [R1+0x3c8] ;  /* 0x0003c800010c7983 */ /* 0x003f280000100a00 */
[----:B------:R-:W4:Y:S04]  /*8370*/  LDL.64 R28, [R1+0x3d8] ;  /* 0x0003d800011c7983 */ /* 0x000f280000100a00 */
[----:B------:R-:W4:Y:S04]  /*8380*/  LDL.64 R26, [R1+0x3e8] ;  /* 0x0003e800011a7983 */ /* 0x000f280000100a00 */
[----:B------:R-:W4:Y:S04]  /*8390*/  LDL.64 R24, [R1+0x3f8] ;  /* 0x0003f80001187983 */ /* 0x000f280000100a00 */
[----:B------:R-:W4:Y:S01]  /*83a0*/  LDL.64 R14, [R1+0x408] ;  /* 0x00040800010e7983 */ /* 0x000f220000100a00 */
[----:B--2---:R-:W-:-:S04]  /*83b0*/  IMAD R149, R21, 0x40, R192 ;  /* 0x0000004015957824 */ /* 0x004fc800078e02c0 */
[----:B------:R-:W-:Y:S01]  /*83c0*/  IMAD R22, R149, 0x4, R2 ;  /* 0x0000000495167824 */ /* 0x000fe200078e0202 */
[----:B------:R-:W-:Y:S06]  /*83d0*/  BAR.SYNC.DEFER_BLOCKING 0xe, 0x100 ;  /* 0x0384000000007b1d */ /* 0x000fec0000010000 */
[----:B------:R-:W3:Y:S04]  /*83e0*/  LDS R148, [R22+0x38400] ;  /* 0x0384000016947984 */ /* 0x000ee80000000800 */
[----:B------:R-:W0:Y:S01]  /*83f0*/  LDS R22, [R22+0x38420] ;  /* 0x0384200016167984 */ /* 0x000e220000000800 */
[C---:B---3--:R-:W-:Y:S01]  /*8400*/  FMUL.FTZ R147, R148.reuse, R147 ;  /* 0x0000009394937220 */ /* 0x048fe20000410000 */
[C---:B------:R-:W-:Y:S01]  /*8410*/  FMUL.FTZ R146, R148.reuse, R146 ;  /* 0x0000009294927220 */ /* 0x040fe20000410000 */
[C---:B----4-:R-:W-:Y:S01]  /*8420*/  FMUL.FTZ R145, R148.reuse, R145 ;  /* 0x0000009194917220 */ /* 0x050fe20000410000 */
        /* <DEDUP_REMOVED lines=63> */
[----:B------:R-:W-:Y:S01]  /*8820*/  STL.64 [R1+0x220], R146 ;  /* 0x0002209201007387 */ /* 0x000fe20000100a00 */
[C---:B------:R-:W-:Y:S01]  /*8830*/  FMUL.FTZ R85, R22.reuse, R85 ;  /* 0x0000005516557220 */ /* 0x040fe20000410000 */
[----:B------:R-:W-:-:S02]  /*8840*/  FMUL.FTZ R84, R22, R84 ;  /* 0x0000005416547220 */ /* 0x000fc40000410000 */
[----:B------:R-:W-:Y:S01]  /*8850*/  STL.64 [R1+0x230], R144 ;  /* 0x0002309001007387 */ /* 0x000fe20000100a00 */
[C---:B------:R-:W-:Y:S01]  /*8860*/  FMUL.FTZ R73, R22.reuse, R73 ;  /* 0x0000004916497220 */ /* 0x040fe20000410000 */
[C---:B------:R-:W-:Y:S02]  /*8870*/  FMUL.FTZ R72, R22.reuse, R72 ;  /* 0x0000004816487220 */ /* 0x040fe40000410000 */
[----:B------:R-:W-:Y:S01]  /*8880*/  STL.64 [R1+0x240], R142 ;  /* 0x0002408e01007387 */ /* 0x000fe20000100a00 */
[C---:B------:R-:W-:Y:S01]  /*8890*/  FMUL.FTZ R81, R22.reuse, R81 ;  /* 0x0000005116517220 */ /* 0x040fe20000410000 */
[C---:B------:R-:W-:Y:S02]  /*88a0*/  FMUL.FTZ R80, R22.reuse, R80 ;  /* 0x0000005016507220 */ /* 0x040fe40000410000 */
        /* <DEDUP_REMOVED lines=404> */
[----:B------:R-:W-:Y:S01]  /*a1f0*/  VIADD R22, R21, 0x1 ;  /* 0x0000000115167836 */ /* 0x000fe20000000000 */
[----:B------:R-:W-:Y:S01]  /*a200*/  R2UR UR4, R4 ;  /* 0x00000000040472ca */ /* 0x000fe200000e0000 */
[----:B------:R-:W-:Y:S01]  /*a210*/  IMAD.MOV.U32 R13, RZ, RZ, 0x40000040 ;  /* 0x40000040ff0d7424 */ /* 0x000fe200078e00ff */
[----:B------:R-:W-:Y:S01]  /*a220*/  R2UR UR5, R5 ;  /* 0x00000000050572ca */ /* 0x000fe200000e0000 */
[----:B------:R-:W-:Y:S01]  /*a230*/  IMAD.MOV.U32 R15, RZ, RZ, 0x40000040 ;  /* 0x40000040ff0f7424 */ /* 0x000fe200078e00ff */
[----:B------:R-:W-:Y:S01]  /*a240*/  ISETP.NE.AND P0, PT, R22, 0x2, PT ;  /* 0x000000021600780c */ /* 0x000fe20003f05270 */
[----:B------:R0:W-:Y:S01]  /*a250*/  STL [R1+0x1c0], R22 ;  /* 0x0001c01601007387 */ /* 0x0001e20000100800 */
[----:B------:R-:W-:Y:S01]  /*a260*/  R2UR UR7, R13 ;  /* 0x000000000d0772ca */ /* 0x000fe200000e0000 */
[----:B------:R-:W-:-:S10]  /*a270*/  IMAD.MOV.U32 R13, RZ, RZ, 0x40000040 ;  /* 0x40000040ff0d7424 */ /* 0x000fd400078e00ff */
[----:B0-----:R-:W-:-:S04]  /*a280*/  @!P0 IMAD.MOV.U32 R22, RZ, RZ, RZ ;  /* 0x000000ffff168224 */ /* 0x001fc800078e00ff */
[----:B------:R-:W-:-:S04]  /*a290*/  IMAD R12, R22, 0x1000, R3 ;  /* 0x00001000160c7824 */ /* 0x000fc800078e0203 */
[C---:B------:R-:W-:Y:S01]  /*a2a0*/  VIADD R14, R12.reuse, 0x80 ;  /* 0x000000800c0e7836 */ /* 0x040fe20000000000 */
[----:B------:R-:W-:Y:S01]  /*a2b0*/  R2UR UR6, R12 ;  /* 0x000000000c0672ca */ /* 0x000fe200000e0000 */
[----:B--2---:R-:W-:-:S12]  /*a2c0*/  WARPGROUP.ARRIVE ;  /* 0x00000000000079c5 */ /* 0x004fd80000000000 */
[----:B------:R-:W-:Y:S01]  /*a2d0*/  HGMMA.64x256x16.F32 R24, gdesc[UR4].tnspB, R24, gsb0 ;  /* 0x43e00000041879f0 */ /* 0x000fe20008000818 */
        /* <DEDUP_REMOVED lines=42> */
[----:B------:R-:W-:Y:S02]  /*a580*/  R2UR UR6, R14 ;  /* 0x000000000e0672ca */ /* 0x000fe400000e0000 */
[----:B------:R-:W-:Y:S02]  /*a590*/  R2UR UR7, R15 ;  /* 0x000000000f0772ca */ /* 0x000fe400000e0000 */
        /* <DEDUP_REMOVED lines=38> */
[----:B------:R-:W-:Y:S01]  /*a800*/  R2UR UR7, R13 ;  /* 0x000000000d0772ca */ /* 0x000fe200000e0000 */
[----:B------:R-:W2:Y:S01]  /*a810*/  LDL R12, [R1+0x1c8] ;  /* 0x0001c800010c7983 */ /* 0x000ea20000100800 */
[----:B------:R-:W-:Y:S02]  /*a820*/  R2UR UR4, R6 ;  /* 0x00000000060472ca */ /* 0x000fe400000e0000 */
[----:B------:R-:W-:Y:S01]  /*a830*/  R2UR UR5, R7 ;  /* 0x00000000070572ca */ /* 0x000fe200000e0000 */
[----:B------:R-:W3:Y:S04]  /*a840*/  @!P0 LDL R13, [R1+0x1c4] ;  /* 0x0001c400010d8983 */ /* 0x000ee80000100800 */
        /* <DEDUP_REMOVED lines=70> */
[----:B------:R-:W3:Y:S04]  /*acb0*/  LDL R22, [R1+0x210] ;  /* 0x0002100001167983 */ /* 0x000ee80000100800 */
[----:B-1----:R-:W3:Y:S04]  /*acc0*/  LDL R86, [R1+0x214] ;  /* 0x0002140001567983 */ /* 0x002ee80000100800 */
        /* <DEDUP_REMOVED lines=125> */
[----:B------:R-:W3:Y:S01]  /*b4a0*/  LDL R129, [R1+0x40c] ;  /* 0x00040c0001817983 */ /* 0x000ee20000100800 */
[----:B------:R-:W-:Y:S01]  /*b4b0*/  VIADD R12, R12, 0x1 ;  /* 0x000000010c0c7836 */ /* 0x000fe20000000000 */
[----:B------:R-:W-:-:S02]  /*b4c0*/  UISETP.NE.AND UP0, UPT, UR41, URZ, UPT ;  /* 0x0000003f2900728c */ /* 0x000fc4000bf05270 */
[----:B------:R0:W-:Y:S04]  /*b4d0*/  STL [R1+0x210], R22 ;  /* 0x0002101601007387 */ /* 0x0001e80000100800 */
        /* <DEDUP_REMOVED lines=26> */
[----:B---3--:R0:W-:Y:S04]  /*b680*/  STL [R1+0x278], R124 ;  /* 0x0002787c01007387 */ /* 0x0081e80000100800 */
        /* <DEDUP_REMOVED lines=102> */
[----:B------:R-:W-:-:S02]  /*bcf0*/  PLOP3.LUT P1, PT, PT, PT, UP0, 0x80, 0x0 ;  /* 0x000000000000781c */ /* 0x000fc40003f2f008 */
[----:B------:R-:W-:-:S05]  /*bd00*/  @!P0 LOP3.LUT R14, R13, 0x1, RZ, 0x3c, !PT ;  /* 0x000000010d0e8812 */ /* 0x000fca00078e3cff */
[----:B------:R0:W-:Y:S01]  /*bd10*/  @!P0 STL [R1+0x1c4], R14 ;  /* 0x0001c40e01008387 */ /* 0x0001e20000100800 */
[C---:B------:R-:W-:Y:S01]  /*bd20*/  ISETP.GT.AND P0, PT, R20.reuse, R0, PT ;  /* 0x000000001400720c */ /* 0x040fe20003f04270 */
[----:B------:R-:W-:-:S04]  /*bd30*/  VIADD R20, R20, 0xffffffff ;  /* 0xffffffff14147836 */ /* 0x000fc80000000000 */
[----:B------:R-:W-:Y:S08]  /*bd40*/  @P1 BRA `(.L_x_6745) ;  /* 0x0000000000041947 */ /* 0x000ff00003800000 */
[----:B------:R-:W-:Y:S01]  /*bd50*/  BPT.TRAP 0x1 ;  /* 0x000000040000795c */ /* 0x000fe20000300000 */
.L_x_6745:
[----:B-----5:R-:W-:-:S04]  /*bd60*/  IMAD R15, R15, 0x8, R2 ;  /* 0x000000080f0f7824 */ /* 0x020fc800078e0202 */
[----:B0-----:R-:W-:-:S05]  /*bd70*/  VIADD R12, R15, 0x38860 ;  /* 0x000388600f0c7836 */ /* 0x001fca0000000000 */
[----:B------:R-:W-:-:S04]  /*bd80*/  PRMT R12, R23, 0x654, R12 ;  /* 0x00000654170c7816 */ /* 0x000fc8000000000c */
[----:B------:R1:W-:Y:S01]  /*bd90*/  SYNCS.ARRIVE.TRANS64.RED.A1T0 RZ, [R12+URZ], RZ ;  /* 0x000000ff0cff79a7 */ /* 0x0003e2000810043f */
[----:B------:R-:W-:Y:S05]  /*bda0*/  @P0 BRA `(.L_x_6746) ;  /* 0xffffffc0007c0947 */ /* 0x000fea000383ffff */
.L_x_6744:
[----:B------:R-:W-:Y:S05]  /*bdb0*/  BSYNC B0 ;  /* 0x0000000000007941 */ /* 0x000fea0003800000 */
.L_x_6743:
        /* <DEDUP_REMOVED lines=37> */
[----:B01----:R-:W5:Y:S04]  /*c010*/  LDL.64 R12, [R1+0x250] ;  /* 0x00025000010c7983 */ /* 0x003f680000100a00 */
        /* <DEDUP_REMOVED lines=27> */
[----:B------:R-:W5:Y:S04]  /*c1d0*/  LDL R3, [R1+0x1c8] ;  /* 0x0001c80001037983 */ /* 0x000f680000100800 */
[----:B------:R-:W5:Y:S01]  /*c1e0*/  LDL R0, [R1+0x1c0] ;  /* 0x0001c00001007983 */ /* 0x000f620000100800 */
[----:B--2---:R-:W-:-:S04]  /*c1f0*/  IMAD R137, R137, 0x40, R192 ;  /* 0x0000004089897824 */ /* 0x004fc800078e02c0 */
[----:B------:R-:W-:Y:S01]  /*c200*/  IMAD R2, R137, 0x4, R2 ;  /* 0x0000000489027824 */ /* 0x000fe200078e0202 */
[----:B------:R-:W-:Y:S06]  /*c210*/  BAR.SYNC.DEFER_BLOCKING 0xe, 0x100 ;  /* 0x0384000000007b1d */ /* 0x000fec0000010000 */
[----:B------:R-:W-:Y:S04]  /*c220*/  LDS R136, [R2+0x38400] ;  /* 0x0384000002887984 */ /* 0x000fe80000000800 */
[----:B------:R-:W3:Y:S02]  /*c230*/  LDS R2, [R2+0x38420] ;  /* 0x0384200002027984 */ /* 0x000ee40000000800 */
[C---:B---3--:R-:W-:Y:S01]  /*c240*/  FMUL.FTZ R73, R2.reuse, R73 ;  /* 0x0000004902497220 */ /* 0x048fe20000410000 */
[C---:B------:R-:W-:Y:S01]  /*c250*/  FMUL.FTZ R72, R2.reuse, R72 ;  /* 0x0000004802487220 */ /* 0x040fe20000410000 */
[C---:B----4-:R-:W-:Y:S01]  /*c260*/  FMUL.FTZ R75, R2.reuse, R75 ;  /* 0x0000004b024b7220 */ /* 0x050fe20000410000 */
[C---:B------:R-:W-:Y:S01]  /*c270*/  FMUL.FTZ R74, R2.reuse, R74 ;  /* 0x0000004a024a7220 */ /* 0x040fe20000410000 */
        /* <DEDUP_REMOVED lines=124> */
[----:B------:R-:W-:-:S02]  /*ca40*/  VIADD R2, R3, 0x1 ;  /* 0x0000000103027836 */ /* 0x000fc40000000000 */
        /* <DEDUP_REMOVED lines=69> */
[----:B------:R-:W-:-:S12]  /*cea0*/  IMAD.MOV.U32 R3, RZ, RZ, 0x1 ;  /* 0x00000001ff037424 */ /* 0x000fd800078e00ff */
[----:B-1----:R-:W-:Y:S05]  /*ceb0*/  @P0 BRA `(.L_x_6741) ;  /* 0x000001c000880947 */ /* 0x002fea0003800000 */
[----:B------:R-:W2:Y:S04]  /*cec0*/  LDL R0, [R1+0x1c4] ;  /* 0x0001c40001007983 */ /* 0x000ea80000100800 */
[----:B------:R1:W-:Y:S01]  /*ced0*/  STL [R1+0x1c0], RZ ;  /* 0x0001c0ff01007387 */ /* 0x0003e20000100800 */
[----:B--2---:R-:W-:-:S05]  /*cee0*/  LOP3.LUT R0, R0, 0x1, RZ, 0x3c, !PT ;  /* 0x0000000100007812 */ /* 0x004fca00078e3cff */
[----:B------:R1:W-:Y:S01]  /*cef0*/  STL [R1+0x1c4], R0 ;  /* 0x0001c40001007387 */ /* 0x0003e20000100800 */
[----:B------:R-:W-:Y:S05]  /*cf00*/  BRA `(.L_x_6741) ;  /* 0x000001c000747947 */ /* 0x000fea0003800000 */
.L_x_6732:
[----:B---3--:R-:W1:Y:S01]  /*cf10*/  LDC R0, c[0x0][0x448] ;  /* 0x00011200ff007b82 */ /* 0x008e620000000800 */
[----:B------:R-:W-:Y:S01]  /*cf20*/  UISETP.NE.AND UP2, UPT, UR41, URZ, UPT ;  /* 0x0000003f2900728c */ /* 0x000fe2000bf45270 */
[----:B------:R-:W-:Y:S01]  /*cf30*/  IMAD.MOV.U32 R8, RZ, RZ, 0x1 ;  /* 0x00000001ff087424 */ /* 0x000fe200078e00ff */
[----:B------:R-:W-:Y:S01]  /*cf40*/  UIADD3 UR10, UP0, UR44, 0x38830, URZ ;  /* 0x000388302c0a7890 */ /* 0x000fe2000ff1e03f */
[----:B------:R-:W-:Y:S01]  /*cf50*/  IMAD.MOV.U32 R7, RZ, RZ, R23 ;  /* 0x000000ffff077224 */ /* 0x000fe200078e0017 */
[----:B------:R-:W-:Y:S01]  /*cf60*/  UIADD3 UR8, UP1, UR44, 0x38840, URZ ;  /* 0x000388402c087890 */ /* 0x000fe2000ff3e03f */
[----:B------:R-:W-:Y:S01]  /*cf70*/  IMAD.MOV.U32 R6, RZ, RZ, 0x100 ;  /* 0x00000100ff067424 */ /* 0x000fe200078e00ff */
[----:B------:R-:W-:Y:S01]  /*cf80*/  PLOP3.LUT P1, PT, PT, PT, UP2, 0x40, 0x0 ;  /* 0x000000000000781c */ /* 0x000fe20003f2e828 */
[----:B------:R-:W3:Y:S01]  /*cf90*/  LDC.64 R10, c[0x0][0xad8] ;  /* 0x0002b600ff0a7b82 */ /* 0x000ee20000000a00 */
[----:B------:R-:W-:Y:S01]  /*cfa0*/  UIADD3 UR6, UP2, UR44, 0x38850, URZ ;  /* 0x000388502c067890 */ /* 0x000fe2000ff5e03f */
[----:B------:R-:W-:Y:S01]  /*cfb0*/  IMAD.MOV.U32 R5, RZ, RZ, 0x80 ;  /* 0x00000080ff057424 */ /* 0x000fe200078e00ff */
[----:B------:R-:W-:Y:S01]  /*cfc0*/  UIADD3 UR4, UP3, UR44, 0x38860, URZ ;  /* 0x000388602c047890 */ /* 0x000fe2000ff7e03f */
[----:B------:R-:W-:Y:S01]  /*cfd0*/  SEL R4, R8, 0x2, P1 ;  /* 0x0000000208047807 */ /* 0x000fe20000800000 */
[----:B------:R-:W-:Y:S01]  /*cfe0*/  UIADD3.X UR11, URZ, UR45, URZ, UP0, !UPT ;  /* 0x0000002d3f0b7290 */ /* 0x000fe200087fe43f */
[----:B------:R0:W-:Y:S01]  /*cff0*/  STL.64 [R1+0x30], R6 ;  /* 0x0000300601007387 */ /* 0x0001e20000100a00 */
[----:B------:R-:W-:Y:S01]  /*d000*/  UIADD3.X UR9, URZ, UR45, URZ, UP1, !UPT ;  /* 0x0000002d3f097290 */ /* 0x000fe20008ffe43f */
[----:B------:R-:W-:Y:S01]  /*d010*/  IMAD.U32 R12, RZ, RZ, UR10 ;  /* 0x0000000aff0c7e24 */ /* 0x000fe2000f8e00ff */
[----:B------:R-:W-:Y:S01]  /*d020*/  UIADD3.X UR7, URZ, UR45, URZ, UP2, !UPT ;  /* 0x0000002d3f077290 */ /* 0x000fe200097fe43f */
[----:B------:R-:W-:Y:S01]  /*d030*/  IMAD.U32 R9, RZ, RZ, UR4 ;  /* 0x00000004ff097e24 */ /* 0x000fe2000f8e00ff */
[----:B------:R-:W-:Y:S01]  /*d040*/  UIADD3.X UR5, URZ, UR45, URZ, UP3, !UPT ;  /* 0x0000002d3f057290 */ /* 0x000fe20009ffe43f */
[----:B------:R-:W-:Y:S01]  /*d050*/  IMAD.MOV.U32 R20, RZ, RZ, R4 ;  /* 0x000000ffff147224 */ /* 0x000fe200078e0004 */
[----:B------:R2:W-:Y:S01]  /*d060*/  STL.64 [R1+0x28], R4 ;  /* 0x0000280401007387 */ /* 0x0005e20000100a00 */
[----:B------:R-:W-:Y:S01]  /*d070*/  IMAD.U32 R14, RZ, RZ, UR8 ;  /* 0x00000008ff0e7e24 */ /* 0x000fe2000f8e00ff */
[----:B-1----:R-:W-:Y:S01]  /*d080*/  ISETP.NE.AND P0, PT, R0, 0x1, PT ;  /* 0x000000010000780c */ /* 0x002fe20003f05270 */
[----:B------:R-:W-:Y:S01]  /*d090*/  IMAD.U32 R0, RZ, RZ, UR6 ;  /* 0x00000006ff007e24 */ /* 0x000fe2000f8e00ff */
[----:B------:R-:W-:Y:S01]  /*d0a0*/  STL [R1+0x50], R113 ;  /* 0x0000507101007387 */ /* 0x000fe20000100800 */
[----:B0-----:R-:W-:-:S02]  /*d0b0*/  IMAD.U32 R7, RZ, RZ, UR5 ;  /* 0x00000005ff077e24 */ /* 0x001fc4000f8e00ff */
[----:B------:R-:W-:Y:S01]  /*d0c0*/  IMAD.U32 R13, RZ, RZ, UR11 ;  /* 0x0000000bff0d7e24 */ /* 0x000fe2000f8e00ff */
[----:B------:R-:W-:Y:S01]  /*d0d0*/  STL [R1+0x10], RZ ;  /* 0x000010ff01007387 */ /* 0x000fe20000100800 */
[----:B----4-:R-:W-:Y:S01]  /*d0e0*/  IMAD.U32 R15, RZ, RZ, UR9 ;  /* 0x00000009ff0f7e24 */ /* 0x010fe2000f8e00ff */
[----:B---3--:R-:W-:Y:S01]  /*d0f0*/  ISETP.GE.AND P3, PT, R11, 0x1, PT ;  /* 0x000000010b00780c */ /* 0x008fe20003f66270 */
[----:B--2---:R-:W-:Y:S01]  /*d100*/  IMAD.U32 R5, RZ, RZ, UR7 ;  /* 0x00000007ff057e24 */ /* 0x004fe2000f8e00ff */
[----:B------:R-:W-:Y:S01]  /*d110*/  STL.64 [R1+0x18], R12 ;  /* 0x0000180c01007387 */ /* 0x000fe20000100a00 */
[----:B------:R-:W-:Y:S02]  /*d120*/  IMAD.MOV.U32 R4, RZ, RZ, R0 ;  /* 0x000000ffff047224 */ /* 0x000fe400078e0000 */
[----:B------:R-:W0:Y:S01]  /*d130*/  @P0 LDC R3, c[0x0][0x44c] ;  /* 0x00011300ff030b82 */ /* 0x000e220000000800 */
[----:B------:R-:W-:Y:S01]  /*d140*/  IMAD.MOV.U32 R6, RZ, RZ, R9 ;  /* 0x000000ffff067224 */ /* 0x000fe200078e0009 */
[----:B------:R-:W-:Y:S01]  /*d150*/  STL.64 [R1+0x20], R14 ;  /* 0x0000200e01007387 */ /* 0x000fe20000100a00 */
[----:B------:R-:W-:-:S02]  /*d160*/  VIADD R0, R195, 0x3f ;  /* 0x0000003fc3007836 */ /* 0x000fc40000000000 */
[----:B------:R-:W-:Y:S01]  /*d170*/  IMAD.MOV.U32 R21, RZ, RZ, 0x80 ;  /* 0x00000080ff157424 */ /* 0x000fe200078e00ff */
[----:B------:R-:W-:Y:S01]  /*d180*/  STL.128 [R1+0x40], R4 ;  /* 0x0000400401007387 */ /* 0x000fe20000100c00 */
[----:B------:R-:W-:Y:S01]  /*d190*/  IMAD.MOV.U32 R22, RZ, RZ, 0x80 ;  /* 0x00000080ff167424 */ /* 0x000fe200078e00ff */
[----:B------:R-:W1:Y:S01]  /*d1a0*/  @P0 LDC R26, c[0x0][0x450] ;  /* 0x00011400ff1a0b82 */ /* 0x000e620000000800 */
[----:B------:R-:W-:Y:S01]  /*d1b0*/  IMAD.U32 R32, RZ, RZ, UR38 ;  /* 0x00000026ff207e24 */ /* 0x000fe2000f8e00ff */
[----:B------:R-:W-:Y:S04]  /*d1c0*/  STL [R1+0x38], RZ ;  /* 0x000038ff01007387 */ /* 0x000fe80000100800 */
[----:B------:R2:W-:Y:S01]  /*d1d0*/  STL.128 [R1], R20 ;  /* 0x0000001401007387 */ /* 0x0005e20000100c00 */
[----:B------:R-:W-:-:S05]  /*d1e0*/  IADD3 R32, P1, R32, 0x28, RZ ;  /* 0x0000002820207810 */ /* 0x000fca0007f3e0ff */
[----:B------:R-:W-:Y:S02]  /*d1f0*/  IMAD.X R31, RZ, RZ, UR37, P1 ;  /* 0x00000025ff1f7e24 */ /* 0x000fe400088e06ff */
[----:B0-----:R-:W-:-:S04]  /*d200*/  @P0 IMAD.HI.U32 R3, R0, R3, RZ ;  /* 0x0000000300030227 */ /* 0x001fc800078e00ff */
[----:B--2---:R-:W-:Y:S01]  /*d210*/  IMAD.U32 R23, RZ, RZ, UR38 ;  /* 0x00000026ff177e24 */ /* 0x004fe2000f8e00ff */
[----:B-1----:R-:W-:-:S04]  /*d220*/  @P0 SHF.R.U32.HI R0, RZ, R26, R3 ;  /* 0x0000001aff000219 */ /* 0x002fc80000011603 */
[----:B------:R-:W-:Y:S01]  /*d230*/  IADD3 R23, P2, R23, 0x50, RZ ;  /* 0x0000005017177810 */ /* 0x000fe20007f5e0ff */
[----:B------:R-:W-:-:S04]  /*d240*/  IMAD.IADD R3, R211, 0x1, R0 ;  /* 0x00000001d3037824 */ /* 0x000fc800078e0200 */
[----:B------:R-:W-:Y:S02]  /*d250*/  IMAD.X R56, RZ, RZ, UR37, P2 ;  /* 0x00000025ff387e24 */ /* 0x000fe400090e06ff */
        /* <DEDUP_REMOVED lines=13> */
.L_x_6749:
[----:B------:R-:W-:-:S13]  /*d330*/  ISETP.NE.AND P1, PT, R11, 0x1, PT ;  /* 0x000000010b00780c */ /* 0x000fda0003f25270 */
[----:B------:R-:W0:Y:S02]  /*d340*/  @P1 LDC.64 R4, c[0x0][0xae0] ;  /* 0x0002b800ff041b82 */ /* 0x000e240000000a00 */
[----:B0-----:R-:W-:-:S05]  /*d350*/  @P1 IMAD.HI.U32 R4, R0, R4, RZ ;  /* 0x0000000400041227 */ /* 0x001fca00078e00ff */
[----:B------:R-:W-:-:S07]  /*d360*/  @P1 SHF.R.U32.HI R0, RZ, R5, R4 ;  /* 0x00000005ff001219 */ /* 0x000fce0000011604 */
.L_x_6750:
[----:B------:R-:W-:Y:S05]  /*d370*/  BSYNC B0 ;  /* 0x0000000000007941 */ /* 0x000fea0003800000 */
.L_x_6748:
[----:B------:R-:W-:-:S05]  /*d380*/  IMAD R3, R0, R11, R11 ;  /* 0x0000000b00037224 */ /* 0x000fca00078e020b */
[----:B------:R-:W-:-:S07]  /*d390*/  VIMNMX R10, R10, R3, PT ;  /* 0x000000030a0a7248 */ /* 0x000fce0003fe0100 */
.L_x_6747:
[----:B------:R-:W0:Y:S01]  /*d3a0*/  @P0 LDC R0, c[0x0][0x44c] ;  /* 0x00011300ff000b82 */ /* 0x000e220000000800 */
[----:B------:R-:W-:Y:S01]  /*d3b0*/  VIADD R10, R10, 0x3f ;  /* 0x0000003f0a0a7836 */ /* 0x000fe20000000000 */
[----:B------:R-:W-:-:S04]  /*d3c0*/  ULDC UR4, c[0x0][0xad4] ;  /* 0x0002b50000047ab9 */ /* 0x000fc80000000800 */
[----:B------:R-:W-:Y:S02]  /*d3d0*/  SHF.R.S32.HI R3, RZ, 0x1f, R10 ;  /* 0x0000001fff037819 */ /* 0x000fe4000001140a */
[----:B------:R-:W1:Y:S02]  /*d3e0*/  @P0 LDC R5, c[0x0][0x450] ;  /* 0x00011400ff050b82 */ /* 0x000e640000000800 */
[----:B------:R-:W-:-:S04]  /*d3f0*/  LEA.HI R3, R3, R10, RZ, 0x6 ;  /* 0x0000000a03037211 */ /* 0x000fc800078f30ff */
[----:B------:R-:W-:-:S04]  /*d400*/  SHF.R.S32.HI R22, RZ, 0x6, R3 ;  /* 0x00000006ff167819 */ /* 0x000fc80000011403 */
[----:B------:R-:W-:Y:S01]  /*d410*/  VIMNMX R22, R39, R22, PT ;  /* 0x0000001627167248 */ /* 0x000fe20003fe0100 */
        /* <DEDUP_REMOVED lines=16> */
.L_x_6753:
[----:B------:R-:W-:-:S13]  /*d520*/  ISETP.NE.AND P0, PT, R11, 0x1, PT ;  /* 0x000000010b00780c */ /* 0x000fda0003f05270 */
[----:B------:R-:W0:Y:S02]  /*d530*/  @P0 LDC.64 R4, c[0x0][0xae0] ;  /* 0x0002b800ff040b82 */ /* 0x000e240000000a00 */
[----:B0-----:R-:W-:-:S05]  /*d540*/  @P0 IMAD.HI.U32 R4, R0, R4, RZ ;  /* 0x0000000400040227 */ /* 0x001fca00078e00ff */
[----:B------:R-:W-:-:S07]  /*d550*/  @P0 SHF.R.U32.HI R0, RZ, R5, R4 ;  /* 0x00000005ff000219 */ /* 0x000fce0000011604 */
.L_x_6754:
[----:B------:R-:W-:Y:S05]  /*d560*/  BSYNC B0 ;  /* 0x0000000000007941 */ /* 0x000fea0003800000 */
.L_x_6752:
[----:B------:R-:W-:-:S05]  /*d570*/  IMAD R0, R0, R11, RZ ;  /* 0x0000000b00007224 */ /* 0x000fca00078e02ff */
[----:B------:R-:W-:-:S07]  /*d580*/  VIMNMX R3, R3, R0, !PT ;  /* 0x0000000003037248 */ /* 0x000fce0007fe0100 */
.L_x_6751:
[----:B------:R-:W-:-:S04]  /*d590*/  SHF.R.S32.HI R0, RZ, 0x1f, R3 ;  /* 0x0000001fff007819 */ /* 0x000fc80000011403 */
[----:B------:R-:W-:Y:S02]  /*d5a0*/  LEA.HI R0, R0, R3, RZ, 0x6 ;  /* 0x0000000300007211 */ /* 0x000fe400078f30ff */
[----:B------:R-:W-:Y:S02]  /*d5b0*/  PRMT R3, RZ, 0x7610, R3 ;  /* 0x00007610ff037816 */ /* 0x000fe40000000003 */
[----:B------:R-:W-:-:S04]  /*d5c0*/  SHF.R.S32.HI R0, RZ, 0x6, R0 ;  /* 0x00000006ff007819 */ /* 0x000fc80000011400 */
[----:B------:R-:W-:-:S04]  /*d5d0*/  VIMNMX R194, RZ, R0, !PT ;  /* 0x00000000ffc27248 */ /* 0x000fc80007fe0100 */
[----:B------:R-:W-:-:S13]  /*d5e0*/  ISETP.GT.AND P0, PT, R22, R194, PT ;  /* 0x000000c21600720c */ /* 0x000fda0003f04270 */
[----:B------:R-:W-:Y:S05]  /*d5f0*/  @!P0 BRA `(.L_x_6741) ;  /* 0x000001b800b88947 */ /* 0x000fea0003800000 */
[----:B------:R-:W2:Y:S01]  /*d600*/  LDL R4, [R1+0x41c] ;  /* 0x00041c0001047983 */ /* 0x000ea20000100800 */
[C---:B------:R-:W-:Y:S01]  /*d610*/  VIADD R7, R2.reuse, 0x400 ;  /* 0x0000040002077836 */ /* 0x040fe20000000000 */
[----:B------:R-:W-:Y:S01]  /*d620*/  UIADD3 UR4, UP0, UR44, 0x38400, URZ ;  /* 0x000384002c047890 */ /* 0x000fe2000ff1e03f */
[----:B------:R-:W-:Y:S01]  /*d630*/  IMAD.MOV.U32 R9, RZ, RZ, RZ ;  /* 0x000000ffff097224 */ /* 0x000fe200078e00ff */
[----:B------:R-:W0:Y:S01]  /*d640*/  S2R R33, SR_TID.X ;  /* 0x0000000000217919 */ /* 0x000e220000002100 */
[----:B------:R-:W-:Y:S01]  /*d650*/  IMAD.MOV.U32 R10, RZ, RZ, 0x1 ;  /* 0x00000001ff0a7424 */ /* 0x000fe200078e00ff */
[----:B------:R-:W-:Y:S01]  /*d660*/  UIADD3.X UR5, URZ, UR45, URZ, UP0, !UPT ;  /* 0x0000002d3f057290 */ /* 0x000fe200087fe43f */
[----:B------:R-:W-:Y:S02]  /*d670*/  IMAD.MOV.U32 R11, RZ, RZ, RZ ;  /* 0x000000ffff0b7224 */ /* 0x000fe400078e00ff */
[----:B------:R-:W-:Y:S02]  /*d680*/  VIADD R58, R2, 0x20400 ;  /* 0x00020400023a7836 */ /* 0x000fe40000000000 */
[----:B------:R-:W-:Y:S01]  /*d690*/  IMAD.U32 R12, RZ, RZ, UR4 ;  /* 0x00000004ff0c7e24 */ /* 0x000fe2000f8e00ff */
[----:B------:R1:W-:Y:S01]  /*d6a0*/  STL.128 [R1+0x60], R8 ;  /* 0x0000600801007387 */ /* 0x0003e20000100c00 */
[----:B------:R-:W-:-:S02]  /*d6b0*/  IMAD.U32 R13, RZ, RZ, UR5 ;  /* 0x00000005ff0d7e24 */ /* 0x000fc4000f8e00ff */
[----:B------:R-:W-:Y:S02]  /*d6c0*/  IMAD.U32 R26, RZ, RZ, UR38 ;  /* 0x00000026ff1a7e24 */ /* 0x000fe4000f8e00ff */
[----:B------:R-:W-:Y:S01]  /*d6d0*/  IMAD.U32 R44, RZ, RZ, UR38 ;  /* 0x00000026ff2c7e24 */ /* 0x000fe2000f8e00ff */
[----:B------:R-:W-:Y:S01]  /*d6e0*/  STL.64 [R1+0x58], R12 ;  /* 0x0000580c01007387 */ /* 0x000fe20000100a00 */
[----:B------:R-:W-:Y:S02]  /*d6f0*/  IMAD.U32 R54, RZ, RZ, UR38 ;  /* 0x00000026ff367e24 */ /* 0x000fe4000f8e00ff */
[----:B------:R-:W-:Y:S02]  /*d700*/  IMAD.U32 R63, RZ, RZ, UR38 ;  /* 0x00000026ff3f7e24 */ /* 0x000fe4000f8e00ff */
[----:B------:R-:W-:Y:S02]  /*d710*/  IMAD.U32 R61, RZ, RZ, UR38 ;  /* 0x00000026ff3d7e24 */ /* 0x000fe4000f8e00ff */
[----:B------:R-:W-:-:S02]  /*d720*/  IMAD.U32 R46, RZ, RZ, UR38 ;  /* 0x00000026ff2e7e24 */ /* 0x000fc4000f8e00ff */
[----:B------:R-:W-:Y:S02]  /*d730*/  IMAD.U32 R52, RZ, RZ, UR38 ;  /* 0x00000026ff347e24 */ /* 0x000fe4000f8e00ff */
[----:B-1----:R-:W-:Y:S02]  /*d740*/  IMAD.MOV.U32 R9, RZ, RZ, 0x40000040 ;  /* 0x40000040ff097424 */ /* 0x002fe400078e00ff */
[----:B------:R-:W-:Y:S02]  /*d750*/  IMAD.U32 R50, RZ, RZ, UR38 ;  /* 0x00000026ff327e24 */ /* 0x000fe4000f8e00ff */
[----:B0-----:R-:W-:-:S05]  /*d760*/  VIADD R6, R33, 0xffffff80 ;  /* 0xffffff8021067836 */ /* 0x001fca0000000000 */
[----:B------:R0:W-:Y:S02]  /*d770*/  STL [R1+0x74], R6 ;  /* 0x0000740601007387 */ /* 0x0001e40000100800 */
[----:B0-----:R-:W-:-:S04]  /*d780*/  SHF.R.U32.HI R6, RZ, 0x4, R7 ;  /* 0x00000004ff067819 */ /* 0x001fc80000011607 */
[----:B------:R-:W-:-:S04]  /*d790*/  LOP3.LUT R6, R6, 0x3fff, RZ, 0xc0, !PT ;  /* 0x00003fff06067812 */ /* 0x000fc800078ec0ff */
[----:B------:R-:W-:Y:S01]  /*d7a0*/  LOP3.LUT R6, R6, 0x10000, RZ, 0xfc, !PT ;  /* 0x0001000006067812 */ /* 0x000fe200078efcff */
[----:B--2---:R0:W1:Y:S02]  /*d7b0*/  SHFL.IDX PT, R0, R4, RZ, 0x1f ;  /* 0x00001fff04007589 */ /* 0x00406400000e0000 */
[----:B0-----:R-:W-:-:S05]  /*d7c0*/  VIADD R4, R2, 0x36400 ;  /* 0x0003640002047836 */ /* 0x001fca0000000000 */
[----:B------:R-:W-:Y:S01]  /*d7d0*/  LOP3.LUT P0, RZ, R4, 0x3ff, RZ, 0xc0, !PT ;  /* 0x000003ff04ff7812 */ /* 0x000fe2000780c0ff */
[----:B------:R-:W-:-:S05]  /*d7e0*/  VIADD R4, R2, 0x26400 ;  /* 0x0002640002047836 */ /* 0x000fca0000000000 */
[----:B------:R-:W-:-:S04]  /*d7f0*/  SHF.R.U32.HI R5, RZ, 0x4, R4 ;  /* 0x00000004ff057819 */ /* 0x000fc80000011604 */
[----:B------:R-:W-:Y:S02]  /*d800*/  LOP3.LUT R5, R5, 0x3fff, RZ, 0xc0, !PT ;  /* 0x00003fff05057812 */ /* 0x000fe400078ec0ff */
[----:B-1----:R-:W-:-:S04]  /*d810*/  LEA.HI R3, R0, R0, RZ, 0x1 ;  /* 0x0000000000037211 */ /* 0x002fc800078f08ff */
[----:B------:R-:W-:-:S05]  /*d820*/  LOP3.LUT R3, R3, 0x6, RZ, 0xc0, !PT ;  /* 0x0000000603037812 */ /* 0x000fca00078ec0ff */
[----:B------:R-:W-:Y:S02]  /*d830*/  IMAD.IADD R0, R0, 0x1, -R3 ;  /* 0x0000000100007824 */ /* 0x000fe400078e0a03 */
[----:B------:R-:W-:Y:S02]  /*d840*/  VIADD R3, R2, 0x22400 ;  /* 0x0002240002037836 */ /* 0x000fe40000000000 */
[----:B------:R-:W-:Y:S01]  /*d850*/  IMAD R4, R0, 0x8000, R7 ;  /* 0x0000800000047824 */ /* 0x000fe200078e0207 */
[----:B------:R-:W-:Y:S01]  /*d860*/  LOP3.LUT R7, R5, 0x10000, RZ, 0xfc, !PT ;  /* 0x0001000005077812 */ /* 0x000fe200078efcff */
[----:B------:R-:W-:Y:S01]  /*d870*/  IMAD.MOV.U32 R5, RZ, RZ, 0x40000040 ;  /* 0x40000040ff057424 */ /* 0x000fe200078e00ff */
[----:B------:R-:W-:Y:S02]  /*d880*/  SHF.R.U32.HI R3, RZ, 0x4, R3 ;  /* 0x00000004ff037819 */ /* 0x000fe40000011603 */
[----:B------:R-:W-:Y:S02]  /*d890*/  SHF.R.U32.HI R4, RZ, 0x4, R4 ;  /* 0x00000004ff047819 */ /* 0x000fe40000011604 */
[----:B------:R-:W-:-:S02]  /*d8a0*/  LOP3.LUT R3, R3, 0x3fff, RZ, 0xc0, !PT ;  /* 0x00003fff03037812 */ /* 0x000fc400078ec0ff */
[----:B------:R-:W-:Y:S02]  /*d8b0*/  SHF.R.U32.HI R0, RZ, 0x4, R58 ;  /* 0x00000004ff007819 */ /* 0x000fe4000001163a */
[----:B------:R-:W-:Y:S02]  /*d8c0*/  LOP3.LUT R10, R3, 0x10000, RZ, 0xfc, !PT ;  /* 0x00010000030a7812 */ /* 0x000fe400078efcff */
[----:B------:R-:W-:Y:S01]  /*d8d0*/  LOP3.LUT R3, R4, 0x3fff, RZ, 0xc0, !PT ;  /* 0x00003fff04037812 */ /* 0x000fe200078ec0ff */
[----:B------:R-:W-:Y:S01]  /*d8e0*/  IMAD.MOV.U32 R4, RZ, RZ, R7 ;  /* 0x000000ffff047224 */ /* 0x000fe200078e0007 */
[----:B------:R-:W-:Y:S01]  /*d8f0*/  LOP3.LUT R0, R0, 0x3fff, RZ, 0xc0, !PT ;  /* 0x00003fff00007812 */ /* 0x000fe200078ec0ff */
[----:B------:R-:W-:Y:S01]  /*d900*/  IMAD.MOV.U32 R7, RZ, RZ, 0x40000040 ;  /* 0x40000040ff077424 */ /* 0x000fe200078e00ff */
[----:B------:R-:W-:Y:S02]  /*d910*/  LOP3.LUT R3, R3, 0x2000000, RZ, 0xfc, !PT ;  /* 0x0200000003037812 */ /* 0x000fe400078efcff */
[----:B------:R-:W-:Y:S01]  /*d920*/  LOP3.LUT R8, R0, 0x10000, RZ, 0xfc, !PT ;  /* 0x0001000000087812 */ /* 0x000fe200078efcff */
[----:B------:R-:W-:Y:S01]  /*d930*/  BSSY B6, `(.L_x_6755) ;  /* 0x0000039000067945 */ /* 0x000fe20003800000 */
[----:B------:R0:W-:Y:S01]  /*d940*/  STL.128 [R1+0x90], R4 ;  /* 0x0000900401007387 */ /* 0x0001e20000100c00 */
[----:B------:R-:W-:Y:S01]  /*d950*/  IADD3 R26, P6, R26, 0x58, RZ ;  /* 0x000000581a1a7810 */ /* 0x000fe20007fde0ff */
[----:B------:R-:W-:-:S02]  /*d960*/  IMAD.MOV.U32 R0, RZ, RZ, R223 ;  /* 0x000000ffff007224 */ /* 0x000fc400078e00df */
[----:B------:R-:W-:Y:S01]  /*d970*/  STL.64 [R1+0x78], R8 ;  /* 0x0000780801007387 */ /* 0x000fe20000100a00 */
[----:B0-----:R-:W-:Y:S02]  /*d980*/  IMAD.MOV.U32 R4, RZ, RZ, R10 ;  /* 0x000000ffff047224 */ /* 0x001fe400078e000a */
[----:B------:R-:W-:Y:S02]  /*d990*/  IMAD.MOV.U32 R6, RZ, RZ, R3 ;  /* 0x000000ffff067224 */ /* 0x000fe400078e0003 */
[----:B------:R0:W5:Y:S01]  /*d9a0*/  LDL R3, [R1+0x43c] ;  /* 0x00043c0001037983 */ /* 0x0001620000100800 */
[----:B------:R-:W-:-:S03]  /*d9b0*/  IMAD.U32 R10, RZ, RZ, UR38 ;  /* 0x00000026ff0a7e24 */ /* 0x000fc6000f8e00ff */
[----:B------:R1:W-:Y:S04]  /*d9c0*/  STL.128 [R1+0x80], R4 ;  /* 0x0000800401007387 */ /* 0x0003e80000100c00 */
[----:B-1----:R0:W5:Y:S01]  /*d9d0*/  LDL R5, [R1+0x44c] ;  /* 0x00044c0001057983 */ /* 0x0021620000100800 */
[----:B------:R-:W-:Y:S02]  /*d9e0*/  IADD3 R28, P2, R10, 0x74, RZ ;  /* 0x000000740a1c7810 */ /* 0x000fe40007f5e0ff */
[----:B------:R-:W-:Y:S01]  /*d9f0*/  IADD3 R44, P5, R44, 0x60, RZ ;  /* 0x000000602c2c7810 */ /* 0x000fe20007fbe0ff */
[----:B------:R-:W-:Y:S01]  /*da00*/  IMAD.X R27, RZ, RZ, UR37, P6 ;  /* 0x00000025ff1b7e24 */ /* 0x000fe2000b0e06ff */
[----:B------:R-:W-:Y:S01]  /*da10*/  IADD3 R54, P1, R54, 0x68, RZ ;  /* 0x0000006836367810 */ /* 0x000fe20007f3e0ff */
[----:B------:R-:W-:Y:S01]  /*da20*/  IMAD.X R29, RZ, RZ, UR37, P2 ;  /* 0x00000025ff1d7e24 */ /* 0x000fe200090e06ff */
[----:B------:R-:W-:Y:S01]  /*da30*/  IADD3 R63, P4, R63, 0x78, RZ ;  /* 0x000000783f3f7810 */ /* 0x000fe20007f9e0ff */
[----:B------:R-:W-:Y:S01]  /*da40*/  IMAD.X R43, RZ, RZ, UR37, P5 ;  /* 0x00000025ff2b7e24 */ /* 0x000fe2000a8e06ff */
[----:B------:R-:W-:-:S02]  /*da50*/  IADD3 R61, P3, R61, 0x80, RZ ;  /* 0x000000803d3d7810 */ /* 0x000fc40007f7e0ff */
[----:B------:R-:W-:Y:S02]  /*da60*/  IADD3 R46, P2, R46, 0x88, RZ ;  /* 0x000000882e2e7810 */ /* 0x000fe40007f5e0ff */
[----:B------:R-:W-:Y:S02]  /*da70*/  IADD3 R52, P6, R52, 0x90, RZ ;  /* 0x0000009034347810 */ /* 0x000fe40007fde0ff */
[----:B------:R-:W-:Y:S01]  /*da80*/  IADD3 R50, P5, R50, 0x98, RZ ;  /* 0x0000009832327810 */ /* 0x000fe20007fbe0ff */
[----:B------:R-:W-:Y:S02]  /*da90*/  IMAD.X R53, RZ, RZ, UR37, P1 ;  /* 0x00000025ff357e24 */ /* 0x000fe400088e06ff */
[----:B------:R-:W-:Y:S02]  /*daa0*/  IMAD.X R62, RZ, RZ, UR37, P4 ;  /* 0x00000025ff3e7e24 */ /* 0x000fe4000a0e06ff */
[----:B------:R-:W-:Y:S02]  /*dab0*/  IMAD.X R60, RZ, RZ, UR37, P3 ;  /* 0x00000025ff3c7e24 */ /* 0x000fe400098e06ff */
[----:B------:R-:W-:-:S02]  /*dac0*/  IMAD.X R45, RZ, RZ, UR37, P2 ;  /* 0x00000025ff2d7e24 */ /* 0x000fc400090e06ff */
[----:B------:R-:W-:Y:S02]  /*dad0*/  IMAD.X R51, RZ, RZ, UR37, P6 ;  /* 0x00000025ff337e24 */ /* 0x000fe4000b0e06ff */
[----:B------:R-:W-:Y:S01]  /*dae0*/  IMAD.X R49, RZ, RZ, UR37, P5 ;  /* 0x00000025ff317e24 */ /* 0x000fe2000a8e06ff */
[----:B0-----:R-:W-:Y:S06]  /*daf0*/  @!P0 BRA `(.L_x_6756) ;  /* 0x0000000000708947 */ /* 0x001fec0003800000 */
[----:B------:R-:W-:Y:S01]  /*db00*/  MOV R14, 0x0 ;  /* 0x00000000000e7802 */ /* 0x000fe20000000f00 */
[----:B------:R-:W-:Y:S01]  /*db10*/  ULDC.64 UR4, c[0x4][0xf0] ;  /* 0x01003c0000047ab9 */ /* 0x000fe20000000a00 */
[----:B------:R-:W-:Y:S01]  /*db20*/  ULDC.64 UR6, c[0x4][0xf8] ;  /* 0x01003e0000067ab9 */ /* 0x000fe20000000a00 */
[----:B------:R-:W-:Y:S02]  /*db30*/  IMAD.U32 R4, RZ, RZ, UR4 ;  /* 0x00000004ff047e24 */ /* 0x000fe4000f8e00ff */
[----:B-----5:R-:W-:Y:S01]  /*db40*/  IMAD.U32 R5, RZ, RZ, UR5 ;  /* 0x00000005ff057e24 */ /* 0x020fe2000f8e00ff */
        /* <DEDUP_REMOVED lines=11> */
.L_x_6757:
        /* <DEDUP_REMOVED lines=12> */
.L_x_6756:
[----:B------:R-:W-:Y:S05]  /*dcc0*/  BSYNC B6 ;  /* 0x0000000000067941 */ /* 0x000fea0003800000 */
.L_x_6755:
[----:B-----5:R-:W-:Y:S01]  /*dcd0*/  SHF.R.S32.HI R4, RZ, 0x1f, R3 ;  /* 0x0000001fff047819 */ /* 0x020fe20000011403 */
[----:B------:R-:W-:Y:S01]  /*dce0*/  UIADD3 UR4, UP0, UR38, 0x70, URZ ;  /* 0x0000007026047890 */ /* 0x000fe2000ff1e03f */
[----:B------:R-:W0:Y:S01]  /*dcf0*/  LDC.64 R10, c[0x0][0xad8] ;  /* 0x0002b600ff0a7b82 */ /* 0x000e220000000a00 */
[----:B------:R1:W-:Y:S01]  /*dd00*/  STL.64 [R1+0xc0], R26 ;  /* 0x0000c01a01007387 */ /* 0x0003e20000100a00 */
[----:B------:R-:W-:Y:S01]  /*dd10*/  LEA.HI R4, R4, R3, RZ, 0x3 ;  /* 0x0000000304047211 */ /* 0x000fe200078f18ff */
[----:B------:R-:W-:Y:S01]  /*dd20*/  UIADD3.X UR5, URZ, UR37, URZ, UP0, !UPT ;  /* 0x000000253f057290 */ /* 0x000fe200087fe43f */
[----:B------:R-:W-:Y:S01]  /*dd30*/  IMAD.MOV.U32 R21, RZ, RZ, 0x20 ;  /* 0x00000020ff157424 */ /* 0x000fe200078e00ff */
[----:B------:R-:W-:Y:S01]  /*dd40*/  UIADD3 UR6, UP0, UR38, 0xb0, URZ ;  /* 0x000000b026067890 */ /* 0x000fe2000ff1e03f */
[C---:B------:R-:W-:Y:S01]  /*dd50*/  LOP3.LUT R6, R4.reuse, 0xfffffff8, RZ, 0xc0, !PT ;  /* 0xfffffff804067812 */ /* 0x040fe200078ec0ff */
[----:B------:R-:W-:Y:S01]  /*dd60*/  IMAD.U32 R8, RZ, RZ, UR4 ;  /* 0x00000004ff087e24 */ /* 0x000fe2000f8e00ff */
[----:B------:R-:W2:Y:S01]  /*dd70*/  LDC.64 R12, c[0x0][0xae0] ;  /* 0x0002b800ff0c7b82 */ /* 0x000ea20000000a00 */
[----:B------:R-:W-:Y:S01]  /*dd80*/  UIADD3 UR4, UP1, UR38, 0xa0, URZ ;  /* 0x000000a026047890 */ /* 0x000fe2000ff3e03f */
[----:B------:R-:W-:Y:S01]  /*dd90*/  IMAD.MOV.U32 R20, RZ, RZ, 0x10 ;  /* 0x00000010ff147424 */ /* 0x000fe200078e00ff */
[----:B------:R-:W-:Y:S01]  /*dda0*/  UIADD3.X UR7, URZ, UR37, URZ, UP0, !UPT ;  /* 0x000000253f077290 */ /* 0x000fe200087fe43f */
[----:B------:R-:W-:Y:S01]  /*ddb0*/  IMAD.IADD R15, R3, 0x1, -R6 ;  /* 0x00000001030f7824 */ /* 0x000fe200078e0a06 */
[----:B------:R-:W-:Y:S01]  /*ddc0*/  STL.64 [R1+0xb0], R192 ;  /* 0x0000b0c001007387 */ /* 0x000fe20000100a00 */
[----:B------:R-:W-:-:S02]  /*ddd0*/  IMAD.SHL.U32 R6, R4, 0x40, RZ ;  /* 0x0000004004067824 */ /* 0x000fc400078e00ff */
[C---:B------:R-:W-:Y:S01]  /*dde0*/  IMAD.SHL.U32 R3, R15.reuse, 0x40, RZ ;  /* 0x000000400f037824 */ /* 0x040fe200078e00ff */
[----:B-1----:R-:W1:Y:S01]  /*ddf0*/  LDC R26, c[0x0][0xad4] ;  /* 0x0002b500ff1a7b82 */ /* 0x002e620000000800 */
[----:B------:R-:W-:Y:S01]  /*de00*/  LOP3.LUT P0, RZ, R15, 0x2, RZ, 0xc0, !PT ;  /* 0x000000020fff7812 */ /* 0x000fe2000780c0ff */
[----:B------:R-:W-:Y:S01]  /*de10*/  STL.U8 [R1+0xc8], RZ ;  /* 0x0000c8ff01007387 */ /* 0x000fe20000100000 */
[----:B------:R-:W-:Y:S01]  /*de20*/  LOP3.LUT R7, R6, 0xfffffe00, RZ, 0xc0, !PT ;  /* 0xfffffe0006077812 */ /* 0x000fe200078ec0ff */
[----:B------:R-:W-:Y:S01]  /*de30*/  IMAD.MOV.U32 R6, RZ, RZ, R28 ;  /* 0x000000ffff067224 */ /* 0x000fe200078e001c */
[----:B------:R-:W-:Y:S01]  /*de40*/  LOP3.LUT R4, R3, 0x1c0, RZ, 0xc0, !PT ;  /* 0x000001c003047812 */ /* 0x000fe200078ec0ff */
[----:B------:R-:W-:Y:S01]  /*de50*/  STL.U8 [R1+0xfc], RZ ;  /* 0x0000fcff01007387 */ /* 0x000fe20000100000 */
[----:B------:R-:W-:Y:S01]  /*de60*/  LOP3.LUT P1, RZ, R15, 0x4, RZ, 0xc0, !PT ;  /* 0x000000040fff7812 */ /* 0x000fe2000782c0ff */
[----:B------:R-:W-:Y:S01]  /*de70*/  IMAD R0, R0, 0x400, R7 ;  /* 0x0000040000007824 */ /* 0x000fe200078e0207 */
[----:B------:R-:W-:Y:S01]  /*de80*/  LOP3.LUT R3, R4, 0x8, R5, 0xf8, !PT ;  /* 0x0000000804037812 */ /* 0x000fe200078ef805 */
[----:B------:R-:W-:Y:S01]  /*de90*/  IMAD.U32 R5, RZ, RZ, UR5 ;  /* 0x00000005ff057e24 */ /* 0x000fe2000f8e00ff */
[----:B------:R-:W-:Y:S01]  /*dea0*/  SHF.R.U32.HI R4, RZ, 0x3, R4 ;  /* 0x00000003ff047819 */ /* 0x000fe20000011604 */
[----:B------:R-:W-:Y:S01]  /*deb0*/  IMAD.MOV.U32 R7, RZ, RZ, R29 ;  /* 0x000000ffff077224 */ /* 0x000fe200078e001d */
[----:B------:R-:W-:Y:S01]  /*dec0*/  UIADD3.X UR5, URZ, UR37, URZ, UP1, !UPT ;  /* 0x000000253f057290 */ /* 0x000fe20008ffe43f */
[----:B------:R-:W3:Y:S01]  /*ded0*/  LDC R30, c[0x0][0x450] ;  /* 0x00011400ff1e7b82 */ /* 0x000ee20000000800 */
[----:B------:R-:W-:Y:S01]  /*dee0*/  LOP3.LUT R3, R3, R4, RZ, 0x3c, !PT ;  /* 0x0000000403037212 */ /* 0x000fe200078e3cff */
[----:B------:R-:W-:Y:S01]  /*def0*/  IMAD.MOV.U32 R4, RZ, RZ, R8 ;  /* 0x000000ffff047224 */ /* 0x000fe200078e0008 */
[----:B------:R-:W-:Y:S01]  /*df00*/  SEL R21, R21, 0xffffffe0, !P1 ;  /* 0xffffffe015157807 */ /* 0x000fe20004800000 */
[----:B0-----:R-:W-:Y:S01]  /*df10*/  IMAD.MOV.U32 R27, RZ, RZ, R10 ;  /* 0x000000ffff1b7224 */ /* 0x001fe200078e000a */
[----:B------:R-:W-:Y:S01]  /*df20*/  SEL R20, R20, 0xfffffff0, !P0 ;  /* 0xfffffff014147807 */ /* 0x000fe20004000000 */
[----:B------:R-:W-:Y:S01]  /*df30*/  IMAD.IADD R0, R0, 0x1, R3 ;  /* 0x0000000100007824 */ /* 0x000fe200078e0203 */
[----:B------:R0:W-:Y:S01]  /*df40*/  STL.128 [R1+0x100], R4 ;  /* 0x0001000401007387 */ /* 0x0001e20000100c00 */
[----:B------:R-:W4:Y:S01]  /*df50*/  LDC.64 R8, c[0x0][0x448] ;  /* 0x00011200ff087b82 */ /* 0x000f220000000a00 */
[----:B------:R-:W-:-:S02]  /*df60*/  IMAD.MOV.U32 R3, RZ, RZ, 0x2 ;  /* 0x00000002ff037424 */ /* 0x000fc400078e00ff */
[----:B------:R-:W-:Y:S01]  /*df70*/  STL.64 [R1+0xa0], R20 ;  /* 0x0000a01401007387 */ /* 0x000fe20000100a00 */
[----:B------:R-:W-:Y:S02]  /*df80*/  IMAD.U32 R28, RZ, RZ, UR6 ;  /* 0x00000006ff1c7e24 */ /* 0x000fe4000f8e00ff */
[----:B------:R-:W-:Y:S01]  /*df90*/  IMAD.U32 R29, RZ, RZ, UR7 ;  /* 0x00000007ff1d7e24 */ /* 0x000fe2000f8e00ff */
[----:B-1----:R-:W-:Y:S01]  /*dfa0*/  STL.128 [R1+0xd0], R24 ;  /* 0x0000d01801007387 */ /* 0x002fe20000100c00 */
[----:B------:R-:W-:Y:S02]  /*dfb0*/  VIADD R34, R33, 0xffffff80 ;  /* 0xffffff8021227836 */ /* 0x000fe40000000000 */
[----:B------:R-:W-:Y:S01]  /*dfc0*/  IMAD.U32 R33, RZ, RZ, UR38 ;  /* 0x00000026ff217e24 */ /* 0x000fe2000f8e00ff */
[----:B------:R-:W-:Y:S01]  /*dfd0*/  STL.U8 [R1+0x118], RZ ;  /* 0x000118ff01007387 */ /* 0x000fe20000100000 */
[----:B------:R-:W-:Y:S02]  /*dfe0*/  IMAD.U32 R35, RZ, RZ, UR38 ;  /* 0x00000026ff237e24 */ /* 0x000fe4000f8e00ff */
[----:B0-----:R-:W-:Y:S01]  /*dff0*/  IMAD.WIDE.U32 R4, R0, R3, UR44 ;  /* 0x0000002c00047e25 */ /* 0x001fe2000f8e0003 */
[----:B------:R0:W-:Y:S01]  /*e000*/  STL.64 [R1+0xb8], R28 ;  /* 0x0000b81c01007387 */ /* 0x0001e20000100a00 */
[----:B------:R-:W-:-:S02]  /*e010*/  IADD3 R33, P1, R33, 0x118, RZ ;  /* 0x0000011821217810 */ /* 0x000fc40007f3e0ff */
[----:B------:R-:W-:Y:S01]  /*e020*/  IMAD.U32 R6, RZ, RZ, UR4 ;  /* 0x00000004ff067e24 */ /* 0x000fe2000f8e00ff */
[----:B------:R-:W-:Y:S01]  /*e030*/  IADD3 R14, P2, R4, 0x36400, RZ ;  /* 0x00036400040e7810 */ /* 0x000fe20007f5e0ff */
[----:B------:R-:W-:Y:S01]  /*e040*/  IMAD.U32 R7, RZ, RZ, UR5 ;  /* 0x00000005ff077e24 */ /* 0x000fe2000f8e00ff */
[----:B------:R-:W-:Y:S01]  /*e050*/  ULDC UR4, c[0x0][0x3f4] ;  /* 0x0000fd0000047ab9 */ /* 0x000fe20000000800 */
[----:B------:R-:W-:Y:S01]  /*e060*/  IMAD.MOV.U32 R4, RZ, RZ, RZ ;  /* 0x000000ffff047224 */ /* 0x000fe200078e00ff */
[----:B----4-:R-:W-:Y:S01]  /*e070*/  STL.64 [R1+0xf0], R8 ;  /* 0x0000f00801007387 */ /* 0x010fe20000100a00 */
[----:B------:R-:W-:Y:S01]  /*e080*/  IMAD.X R15, RZ, RZ, R5, P2 ;  /* 0x000000ffff0f7224 */ /* 0x000fe200010e0605 */
[----:B------:R-:W-:Y:S01]  /*e090*/  ISETP.LT.AND P0, PT, RZ, UR4, PT ;  /* 0x00000004ff007c0c */ /* 0x000fe2000bf01270 */
[----:B------:R-:W-:Y:S01]  /*e0a0*/  IMAD.MOV.U32 R5, RZ, RZ, R11 ;  /* 0x000000ffff057224 */ /* 0x000fe200078e000b */
[----:B------:R2:W-:Y:S01]  /*e0b0*/  STL.64 [R1+0x110], R6 ;  /* 0x0001100601007387 */ /* 0x0005e20000100a00 */
[----:B0-----:R-:W-:Y:S01]  /*e0c0*/  IMAD.U32 R29, RZ, RZ, UR38 ;  /* 0x00000026ff1d7e24 */ /* 0x001fe2000f8e00ff */
[----:B------:R-:W-:Y:S01]  /*e0d0*/  IADD3 R35, P5, R35, 0xb8, RZ ;  /* 0x000000b823237810 */ /* 0x000fe20007fbe0ff */
[----:B------:R-:W-:Y:S01]  /*e0e0*/  IMAD.U32 R28, RZ, RZ, UR38 ;  /* 0x00000026ff1c7e24 */ /* 0x000fe2000f8e00ff */
[----:B------:R-:W-:Y:S01]  /*e0f0*/  STL.64 [R1+0xa8], R14 ;  /* 0x0000a80e01007387 */ /* 0x000fe20000100a00 */
[----:B------:R-:W-:Y:S01]  /*e100*/  IMAD.X R48, RZ, RZ, UR37, P1 ;  /* 0x00000025ff307e24 */ /* 0x000fe200088e06ff */
[----:B------:R-:W-:Y:S01]  /*e110*/  IADD3 R29, P2, R29, 0xfc, RZ ;  /* 0x000000fc1d1d7810 */ /* 0x000fe20007f5e0ff */
[----:B------:R-:W-:Y:S01]  /*e120*/  IMAD.X R57, RZ, RZ, UR37, P5 ;  /* 0x00000025ff397e24 */ /* 0x000fe2000a8e06ff */
[----:B---3--:R0:W-:Y:S01]  /*e130*/  STL [R1+0xf8], R30 ;  /* 0x0000f81e01007387 */ /* 0x0081e20000100800 */
[----:B------:R-:W-:-:S02]  /*e140*/  IADD3 R28, P3, R28, 0xcc, RZ ;  /* 0x000000cc1c1c7810 */ /* 0x000fc40007f7e0ff */
[----:B------:R-:W-:Y:S01]  /*e150*/  IMAD.X R42, RZ, RZ, UR37, P2 ;  /* 0x00000025ff2a7e24 */ /* 0x000fe200090e06ff */
[----:B------:R-:W-:Y:S01]  /*e160*/  STL [R1+0x414], R34 ;  /* 0x0004142201007387 */ /* 0x000fe20000100800 */
[----:B--2---:R-:W-:Y:S02]  /*e170*/  IMAD.MOV.U32 R6, RZ, RZ, R12 ;  /* 0x000000ffff067224 */ /* 0x004fe400078e000c */
[----:B------:R-:W-:Y:S01]  /*e180*/  IMAD.MOV.U32 R7, RZ, RZ, R13 ;  /* 0x000000ffff077224 */ /* 0x000fe200078e000d */
[----:B------:R1:W-:Y:S01]  /*e190*/  STL [R1+0xcc], R34 ;  /* 0x0000cc2201007387 */ /* 0x0003e20000100800 */
[----:B------:R-:W-:Y:S02]  /*e1a0*/  IMAD.X R39, RZ, RZ, UR37, P3 ;  /* 0x00000025ff277e24 */ /* 0x000fe400098e06ff */
[----:B0-----:R-:W-:Y:S01]  /*e1b0*/  IMAD.U32 R30, RZ, RZ, UR38 ;  /* 0x00000026ff1e7e24 */ /* 0x001fe2000f8e00ff */
[----:B------:R0:W-:Y:S04]  /*e1c0*/  STL.128 [R1+0xe0], R4 ;  /* 0x0000e00401007387 */ /* 0x0001e80000100c00 */
[----:B------:R-:W-:Y:S01]  /*e1d0*/  IADD3 R30, P4, R30, 0xc8, RZ ;  /* 0x000000c81e1e7810 */ /* 0x000fe20007f9e0ff */
[----:B-1----:R-:W-:-:S04]  /*e1e0*/  IMAD.U32 R34, RZ, RZ, UR38 ;  /* 0x00000026ff227e24 */ /* 0x002fc8000f8e00ff */
[----:B------:R-:W-:Y:S01]  /*e1f0*/  IMAD.X R47, RZ, RZ, UR37, P4 ;  /* 0x00000025ff2f7e24 */ /* 0x000fe2000a0e06ff */
[----:B------:R-:W-:-:S05]  /*e200*/  IADD3 R34, P6, R34, 0x100, RZ ;  /* 0x0000010022227810 */ /* 0x000fca0007fde0ff */
[----:B------:R-:W-:Y:S01]  /*e210*/  IMAD.X R55, RZ, RZ, UR37, P6 ;  /* 0x00000025ff377e24 */ /* 0x000fe2000b0e06ff */
[----:B0-----:R-:W-:Y:S07]  /*e220*/  @P0 BRA `(.L_x_6758) ;  /* 0x0000000000400947 */ /* 0x001fee0003800000 */
        /* <DEDUP_REMOVED lines=10> */
.L_x_6761:
[----:B-1----:R1:W2:Y:S02]  /*e2d0*/  SYNCS.PHASECHK.TRANS64.TRYWAIT P0, [R2+URZ+0x38800], R3 ;  /* 0x03880003020075a7 */ /* 0x0022a4000800017f */
[----:B--2---:R-:W-:Y:S05]  /*e2e0*/  @!P0 NANOSLEEP.SYNCS 0x989680 ;  /* 0x009896800000895d */ /* 0x004fea0003900000 */
[----:B------:R-:W2:Y:S02]  /*e2f0*/  @!P0 SYNCS.PHASECHK.TRANS64 P0, [R2+URZ+0x38800], R3 ;  /* 0x03880003020085a7 */ /* 0x000ea4000800007f */
[----:B--2---:R-:W-:Y:S05]  /*e300*/  @!P0 BRA `(.L_x_6761) ;  /* 0xfffffffc00f08947 */ /* 0x004fea000383ffff */
.L_x_6760:
[----:B------:R-:W-:Y:S05]  /*e310*/  BSYNC B0 ;  /* 0x0000000000007941 */ /* 0x000fea0003800000 */
.L_x_6759:
[----:B------:R-:W-:Y:S05]  /*e320*/  BRA `(.L_x_6762) ;  /* 0x0000002c00187947 */ /* 0x000fea0003800000 */
.L_x_6758:
[----:B------:R-:W-:Y:S01]  /*e330*/  LOP3.LUT P0, RZ, R58, 0x3ff, RZ, 0xc0, !PT ;  /* 0x000003ff3aff7812 */ /* 0x000fe2000780c0ff */
[----:B------:R-:W-:Y:S01]  /*e340*/  ULDC.64 UR4, c[0x0][0x3f8] ;  /* 0x0000fe0000047ab9 */ /* 0x000fe20000000a00 */
[----:B------:R-:W-:Y:S01]  /*e350*/  SHF.R.S32.HI R0, RZ, 0x1f, R36 ;  /* 0x0000001fff007819 */ /* 0x000fe20000011424 */
[----:B------:R-:W-:Y:S01]  /*e360*/  ULDC.64 UR6, c[0x0][0x408] ;  /* 0x0001020000067ab9 */ /* 0x000fe20000000a00 */
[----:B------:R-:W-:Y:S01]  /*e370*/  IMAD.WIDE.U32 R26, R36, UR4, RZ ;  /* 0x00000004241a7c25 */ /* 0x000fe2000f8e00ff */
[----:B------:R-:W-:Y:S03]  /*e380*/  BSSY B6, `(.L_x_6763) ;  /* 0x0000019000067945 */ /* 0x000fe60003800000 */
        /* <DEDUP_REMOVED lines=24> */
.L_x_6764:
[----:B------:R-:W-:Y:S05]  /*e510*/  BSYNC B6 ;  /* 0x0000000000067941 */ /* 0x000fea0003800000 */
.L_x_6763:
[----:B------:R-:W2:Y:S01]  /*e520*/  LDL R0, [R1+0x50] ;  /* 0x0000500001007983 */ /* 0x000ea20000100800 */
[----:B------:R-:W-:Y:S01]  /*e530*/  ULDC.U8 UR4, c[0x0][0x410] ;  /* 0x0001040000047ab9 */ /* 0x000fe20000000000 */
[----:B------:R-:W-:Y:S01]  /*e540*/  BSSY B0, `(.L_x_6765) ;  /* 0x000029c000007945 */ /* 0x000fe20003800000 */
[----:B------:R-:W-:Y:S01]  /*e550*/  ISETP.NE.AND P0, PT, RZ, UR4, PT ;  /* 0x00000004ff007c0c */ /* 0x000fe2000bf05270 */
[----:B--2---:R-:W-:-:S12]  /*e560*/  IMAD R0, R0, 0x40, R155 ;  /* 0x0000004000007824 */ /* 0x004fd800078e029b */
[----:B------:R-:W-:Y:S05]  /*e570*/  @!P0 BRA `(.L_x_6766) ;  /* 0x0000001400708947 */ /* 0x000fea0003800000 */
[----:B------:R-:W2:Y:S01]  /*e580*/  LDL R20, [R1+0x418] ;  /* 0x0004180001147983 */ /* 0x000ea20000100800 */
[----:B------:R-:W0:Y:S01]  /*e590*/  LDC R71, c[0x0][0x448] ;  /* 0x00011200ff477b82 */ /* 0x000e220000000800 */
[----:B------:R-:W-:Y:S01]  /*e5a0*/  ULDC.64 UR4, c[0x0][0x3f8] ;  /* 0x0000fe0000047ab9 */ /* 0x000fe20000000a00 */
[----:B------:R-:W-:Y:S01]  /*e5b0*/  ULDC.64 UR6, c[0x0][0x408] ;  /* 0x0001020000067ab9 */ /* 0x000fe20000000a00 */
[----:B------:R-:W-:Y:S02]  /*e5c0*/  IMAD.MOV.U32 R27, RZ, RZ, R25 ;  /* 0x000000ffff1b7224 */ /* 0x000fe400078e0019 */
[----:B------:R-:W-:Y:S01]  /*e5d0*/  IMAD.MOV.U32 R59, RZ, RZ, R65 ;  /* 0x000000ffff3b7224 */ /* 0x000fe200078e0041 */
[----:B0-----:R-:W-:-:S13]  /*e5e0*/  ISETP.NE.AND P0, PT, R71, 0x1, PT ;  /* 0x000000014700780c */ /* 0x001fda0003f05270 */
[----:B------:R-:W0:Y:S08]  /*e5f0*/  @P0 LDC R4, c[0x0][0x44c] ;  /* 0x00011300ff040b82 */ /* 0x000e300000000800 */
[----:B------:R-:W1:Y:S01]  /*e600*/  @P0 LDC R5, c[0x0][0x450] ;  /* 0x00011400ff050b82 */ /* 0x000e620000000800 */
[----:B--2---:R-:W-:-:S04]  /*e610*/  IMAD R3, R20, 0x20, R0 ;  /* 0x0000002014037824 */ /* 0x004fc800078e0200 */
        /* <DEDUP_REMOVED lines=23> */
.L_x_7073:
        /* <DEDUP_REMOVED lines=8> */
[----:B------:R-:W3:Y:S01]  /*e810*/  LDL R11, [R1+0x424] ;  /* 0x00042400010b7983 */ /* 0x000ee20000100800 */
[----:B------:R-:W-:Y:S01]  /*e820*/  ULDC UR4, c[0x0][0x3f4] ;  /* 0x0000fd0000047ab9 */ /* 0x000fe20000000800 */
[----:B--2---:R-:W-:Y:S01]  /*e830*/  IMAD.MOV.U32 R4, RZ, RZ, R6 ;  /* 0x000000ffff047224 */ /* 0x004fe200078e0006 */
[----:B------:R-:W-:Y:S01]  /*e840*/  ISETP.GE.AND P2, PT, R152, UR4, PT ;  /* 0x0000000498007c0c */ /* 0x000fe2000bf46270 */
[----:B-1----:R-:W-:Y:S01]  /*e850*/  IMAD.MOV.U32 R5, RZ, RZ, R3 ;  /* 0x000000ffff057224 */ /* 0x002fe200078e0003 */
[----:B------:R-:W-:Y:S02]  /*e860*/  ISETP.GE.AND P3, PT, R160, UR4, PT ;  /* 0x00000004a0007c0c */ /* 0x000fe4000bf66270 */
[----:B------:R-:W-:-:S09]  /*e870*/  CS2R R58, SRZ ;  /* 0x00000000003a7805 */ /* 0x000fd2000001ff00 */
[----:B------:R-:W-:-:S04]  /*e880*/  @!P2 IMAD.WIDE R4, R152, 0x2, R4 ;  /* 0x000000029804a825 */ /* 0x000fc800078e0204 */
[----:B------:R-:W-:Y:S01]  /*e890*/  @!P3 IMAD.SHL.U32 R9, R160, 0x2, RZ ;  /* 0x00000002a009b824 */ /* 0x000fe200078e00ff */
[----:B------:R1:W5:Y:S01]  /*e8a0*/  @!P2 LD.E.64 R58, desc[UR46][R4.64] ;  /* 0x0000002e043aa980 */ /* 0x000362000c101b00 */
[----:B------:R-:W-:Y:S02]  /*e8b0*/  CS2R R64, SRZ ;  /* 0x0000000000407805 */ /* 0x000fe4000001ff00 */
[----:B------:R-:W-:Y:S02]  /*e8c0*/  CS2R R26, SRZ ;  /* 0x00000000001a7805 */ /* 0x000fe4000001ff00 */
[----:B------:R-:W-:Y:S02]  /*e8d0*/  CS2R R24, SRZ ;  /* 0x0000000000187805 */ /* 0x000fe4000001ff00 */
[-C--:B-1----:R-:W-:Y:S02]  /*e8e0*/  @!P3 IADD3 R4, P0, R6, R9.reuse, RZ ;  /* 0x000000090604b210 */ /* 0x082fe40007f1e0ff */
[----:B----4-:R-:W-:Y:S01]  /*e8f0*/  @!P3 IADD3 R6, P1, R8, R9, RZ ;  /* 0x000000090806b210 */ /* 0x010fe20007f3e0ff */
[----:B---3--:R-:W-:-:S02]  /*e900*/  IMAD.MOV.U32 R9, RZ, RZ, R7 ;  /* 0x000000ffff097224 */ /* 0x008fc400078e0007 */
[----:B------:R-:W-:-:S05]  /*e910*/  @!P2 IMAD.WIDE R8, R152, 0x2, R8 ;  /* 0x000000029808a825 */ /* 0x000fca00078e0208 */
[----:B------:R1:W5:Y:S01]  /*e920*/  @!P2 LD.E.64 R64, desc[UR46][R8.64] ;  /* 0x0000002e0840a980 */ /* 0x000362000c101b00 */
[----:B------:R-:W-:-:S05]  /*e930*/  @!P3 SHF.L.U64.HI R12, R160, 0x1, R11 ;  /* 0x00000001a00cb819 */ /* 0x000fca000001020b */
[--C-:B------:R-:W-:Y:S02]  /*e940*/  @!P3 IMAD.X R5, R3, 0x1, R12.reuse, P0 ;  /* 0x000000010305b824 */ /* 0x100fe400000e060c */
[----:B------:R-:W-:-:S03]  /*e950*/  @!P3 IMAD.X R7, R7, 0x1, R12, P1 ;  /* 0x000000010707b824 */ /* 0x000fc600008e060c */
[----:B------:R1:W5:Y:S04]  /*e960*/  @!P3 LD.E.64 R26, desc[UR46][R4.64] ;  /* 0x0000002e041ab980 */ /* 0x000368000c101b00 */
[----:B------:R1:W5:Y:S02]  /*e970*/  @!P3 LD.E.64 R24, desc[UR46][R6.64] ;  /* 0x0000002e0618b980 */ /* 0x000364000c101b00 */
.L_x_6769:
[----:B------:R-:W-:Y:S05]  /*e980*/  BSYNC B1 ;  /* 0x0000000000017941 */ /* 0x000fea0003800000 */
.L_x_6768:
[----:B-1---5:R-:W-:Y:S01]  /*e990*/  IMAD.MOV.U32 R3, RZ, RZ, R26 ;  /* 0x000000ffff037224 */ /* 0x022fe200078e001a */
[----:B------:R-:W-:Y:S01]  /*e9a0*/  UMOV UR4, 0xffffffff ;  /* 0xffffffff00047882 */ /* 0x000fe20000000000 */
[----:B------:R-:W-:Y:S01]  /*e9b0*/  IMAD.MOV.U32 R4, RZ, RZ, R27 ;  /* 0x000000ffff047224 */ /* 0x000fe200078e001b */
[----:B------:R-:W-:Y:S01]  /*e9c0*/  CS2R R20, SRZ ;  /* 0x0000000000147805 */ /* 0x000fe2000001ff00 */
[----:B------:R-:W-:Y:S01]  /*e9d0*/  IMAD.MOV.U32 R5, RZ, RZ, R58 ;  /* 0x000000ffff057224 */ /* 0x000fe200078e003a */
        /* <DEDUP_REMOVED lines=13> */
[----:B------:R-:W-:Y:S06]  /*eab0*/  BRA.DIV UR4, `(.L_x_6770) ;  /* 0x0000026a04507947 */ /* 0x000fec000b800000 */
[----:B------:R1:W2:Y:S04]  /*eac0*/  SHFL.IDX PT, R3, R36, 0x1, 0x1c1f ;  /* 0x003c1f0024037f89 */ /* 0x0002a800000e0000 */
[----:B------:R1:W0:Y:S04]  /*ead0*/  SHFL.IDX PT, R6, R10, 0x1, 0x1c1f ;  /* 0x003c1f000a067f89 */ /* 0x00022800000e0000 */
[----:B---3--:R1:W3:Y:S04]  /*eae0*/  SHFL.IDX PT, R7, R67, 0x1, 0x1c1f ;  /* 0x003c1f0043077f89 */ /* 0x0082e800000e0000 */
[----:B------:R1:W0:Y:S02]  /*eaf0*/  SHFL.IDX PT, R14, R66, 0x1, 0x1c1f ;  /* 0x003c1f00420e7f89 */ /* 0x00022400000e0000 */
.L_x_7079:
[----:B------:R-:W5:Y:S01]  /*eb00*/  LDL R5, [R1+0x1cc] ;  /* 0x0001cc0001057983 */ /* 0x000f620000100800 */
[----:B------:R-:W-:Y:S01]  /*eb10*/  VIADD R0, R0, 0x20 ;  /* 0x0000002000007836 */ /* 0x000fe20000000000 */
[----:B------:R-:W-:Y:S01]  /*eb20*/  BSSY B1, `(.L_x_6771) ;  /* 0x0000022000017945 */ /* 0x000fe20003800000 */
[----:B01----:R-:W-:Y:S02]  /*eb30*/  CS2R R10, SRZ ;  /* 0x00000000000a7805 */ /* 0x003fe4000001ff00 */
[----:B----4-:R-:W-:Y:S02]  /*eb40*/  CS2R R8, SRZ ;  /* 0x0000000000087805 */ /* 0x010fe4000001ff00 */
[----:B------:R-:W-:Y:S02]  /*eb50*/  CS2R R12, SRZ ;  /* 0x00000000000c7805 */ /* 0x000fe4000001ff00 */
[----:B------:R-:W-:Y:S02]  /*eb60*/  ISETP.GE.AND P0, PT, R0, R71, PT ;  /* 0x000000470000720c */ /* 0x000fe40003f06270 */
[----:B-----5:R-:W-:-:S04]  /*eb70*/  LEA.HI R4, R5, R5, RZ, 0x1 ;  /* 0x0000000505047211 */ /* 0x020fc800078f08ff */
[----:B------:R-:W-:-:S05]  /*eb80*/  LOP3.LUT R4, R4, 0xfffffffe, RZ, 0xc0, !PT ;  /* 0xfffffffe04047812 */ /* 0x000fca00078ec0ff */
[----:B------:R-:W-:-:S05]  /*eb90*/  IMAD.IADD R4, R5, 0x1, -R4 ;  /* 0x0000000105047824 */ /* 0x000fca00078e0a04 */
[----:B------:R-:W-:Y:S01]  /*eba0*/  SHF.L.U32 R67, R4, 0x1f, RZ ;  /* 0x0000001f04437819 */ /* 0x000fe200000006ff */
[----:B------:R-:W-:Y:S06]  /*ebb0*/  @P0 BRA `(.L_x_6772) ;  /* 0x0000000000600947 */ /* 0x000fec0003800000 */
[----:B------:R-:W4:Y:S01]  /*ebc0*/  LDL R15, [R1+0x424] ;  /* 0x00042400010f7983 */ /* 0x000f220000100800 */
[----:B------:R-:W-:Y:S01]  /*ebd0*/  ULDC UR4, c[0x0][0x3f4] ;  /* 0x0000fd0000047ab9 */ /* 0x000fe20000000800 */
[----:B------:R-:W-:Y:S01]  /*ebe0*/  IMAD.MOV.U32 R4, RZ, RZ, R6 ;  /* 0x000000ffff047224 */ /* 0x000fe200078e0006 */
[----:B------:R-:W-:Y:S01]  /*ebf0*/  ISETP.GE.AND P2, PT, R152, UR4, PT ;  /* 0x0000000498007c0c */ /* 0x000fe2000bf46270 */
[----:B--2---:R-:W-:Y:S01]  /*ec00*/  IMAD.MOV.U32 R5, RZ, RZ, R3 ;  /* 0x000000ffff057224 */ /* 0x004fe200078e0003 */
[----:B------:R-:W-:Y:S02]  /*ec10*/  ISETP.GE.AND P3, PT, R160, UR4, PT ;  /* 0x00000004a0007c0c */ /* 0x000fe4000bf66270 */
[----:B------:R-:W-:Y:S01]  /*ec20*/  CS2R R10, SRZ ;  /* 0x00000000000a7805 */ /* 0x000fe2000001ff00 */
[----:B------:R-:W-:-:S08]  /*ec30*/  IMAD.MOV.U32 R8, RZ, RZ, R14 ;  /* 0x000000ffff087224 */ /* 0x000fd000078e000e */
[----:B------:R-:W-:-:S04]  /*ec40*/  @!P2 IMAD.WIDE R4, R152, 0x2, R4 ;  /* 0x000000029804a825 */ /* 0x000fc800078e0204 */
[----:B------:R-:W-:Y:S01]  /*ec50*/  @!P3 IMAD.SHL.U32 R9, R160, 0x2, RZ ;  /* 0x00000002a009b824 */ /* 0x000fe200078e00ff */
[----:B------:R0:W5:Y:S01]  /*ec60*/  @!P2 LD.E.64 R10, desc[UR46][R4.64] ;  /* 0x0000002e040aa980 */ /* 0x000162000c101b00 */
[----:B------:R-:W-:Y:S02]  /*ec70*/  CS2R R12, SRZ ;  /* 0x00000000000c7805 */ /* 0x000fe4000001ff00 */
[----:B------:R-:W-:Y:S02]  /*ec80*/  CS2R R20, SRZ ;  /* 0x0000000000147805 */ /* 0x000fe4000001ff00 */
[-C--:B0-----:R-:W-:Y:S02]  /*ec90*/  @!P3 IADD3 R4, P0, R6, R9.reuse, RZ ;  /* 0x000000090604b210 */ /* 0x081fe40007f1e0ff */
[----:B------:R-:W-:Y:S01]  /*eca0*/  @!P3 IADD3 R6, P1, R14, R9, RZ ;  /* 0x000000090e06b210 */ /* 0x000fe20007f3e0ff */
[----:B---3--:R-:W-:Y:S01]  /*ecb0*/  IMAD.MOV.U32 R9, RZ, RZ, R7 ;  /* 0x000000ffff097224 */ /* 0x008fe200078e0007 */
[----:B----4-:R-:W-:Y:S01]  /*ecc0*/  @!P3 SHF.L.U64.HI R0, R160, 0x1, R15 ;  /* 0x00000001a000b819 */ /* 0x010fe2000001020f */
[----:B------:R-:W-:Y:S01]  /*ecd0*/  @!P2 IMAD.WIDE R14, R152, 0x2, R8 ;  /* 0x00000002980ea825 */ /* 0x000fe200078e0208 */
[----:B------:R-:W-:-:S03]  /*ece0*/  CS2R R8, SRZ ;  /* 0x0000000000087805 */ /* 0x000fc6000001ff00 */
[--C-:B------:R-:W-:Y:S01]  /*ecf0*/  @!P3 IMAD.X R5, R3, 0x1, R0.reuse, P0 ;  /* 0x000000010305b824 */ /* 0x100fe200000e0600 */
[----:B------:R0:W5:Y:S01]  /*ed00*/  @!P2 LD.E.64 R12, desc[UR46][R14.64] ;  /* 0x0000002e0e0ca980 */ /* 0x000162000c101b00 */
[----:B------:R-:W-:-:S03]  /*ed10*/  @!P3 IMAD.X R7, R7, 0x1, R0, P1 ;  /* 0x000000010707b824 */ /* 0x000fc600008e0600 */
[----:B------:R0:W5:Y:S04]  /*ed20*/  @!P3 LD.E.64 R20, desc[UR46][R4.64] ;  /* 0x0000002e0414b980 */ /* 0x000168000c101b00 */
[----:B------:R0:W5:Y:S02]  /*ed30*/  @!P3 LD.E.64 R8, desc[UR46][R6.64] ;  /* 0x0000002e0608b980 */ /* 0x000164000c101b00 */
.L_x_6772:
[----:B------:R-:W-:Y:S05]  /*ed40*/  BSYNC B1 ;  /* 0x0000000000017941 */ /* 0x000fea0003800000 */
.L_x_6771:
[----:B------:R-:W1:Y:S01]  /*ed50*/  SYNCS.PHASECHK.TRANS64.TRYWAIT P0, [R2+URZ+0x38800], R67 ;  /* 0x03880043020075a7 */ /* 0x000e62000800017f */
[----:B------:R-:W-:Y:S04]  /*ed60*/  BSSY B1, `(.L_x_6773) ;  /* 0x0000002000017945 */ /* 0x000fe80003800000 */
[----:B-1----:R-:W-:Y:S05]  /*ed70*/  @!P0 BRA `(.L_x_6774) ;  /* 0x0000026800108947 */ /* 0x002fea0003800000 */
.L_x_7080:
[----:B------:R-:W-:Y:S05]  /*ed80*/  BSYNC B1 ;  /* 0x0000000000017941 */ /* 0x000fea0003800000 */
.L_x_6773:
[----:B0-----:R-:W4:Y:S01]  /*ed90*/  LDL R5, [R1+0x50] ;  /* 0x0000500001057983 */ /* 0x001f220000100800 */
[C---:B------:R-:W-:Y:S01]  /*eda0*/  IMAD.SHL.U32 R0, R158.reuse, 0x40, RZ ;  /* 0x000000409e007824 */ /* 0x040fe200078e00ff */
[----:B------:R-:W-:Y:S01]  /*edb0*/  LOP3.LUT P1, RZ, R158, 0x4, RZ, 0xc0, !PT ;  /* 0x000000049eff7812 */ /* 0x000fe2000782c0ff */
[----:B-----5:R-:W-:Y:S01]  /*edc0*/  IMAD.MOV.U32 R4, RZ, RZ, R21 ;  /* 0x000000ffff047224 */ /* 0x020fe200078e0015 */
[----:B------:R-:W-:Y:S01]  /*edd0*/  BSSY B1, `(.L_x_6775) ;  /* 0x0000077000017945 */ /* 0x000fe20003800000 */
[----:B------:R-:W-:Y:S01]  /*ede0*/  IMAD.MOV.U32 R6, RZ, RZ, R8 ;  /* 0x000000ffff067224 */ /* 0x000fe200078e0008 */
[----:B--2---:R-:W-:-:S04]  /*edf0*/  LOP3.LUT R3, R0, 0x1c0, RZ, 0xc0, !PT ;  /* 0x000001c000037812 */ /* 0x004fc800078ec0ff */
[----:B------:R-:W-:Y:S02]  /*ee00*/  LOP3.LUT R0, R3, 0x18, R16, 0xf8, !PT ;  /* 0x0000001803007812 */ /* 0x000fe400078ef810 */
[----:B------:R-:W-:Y:S02]  /*ee10*/  SHF.R.U32.HI R3, RZ, 0x3, R3 ;  /* 0x00000003ff037819 */ /* 0x000fe40000011603 */
[----:B------:R-:W-:Y:S01]  /*ee20*/  PRMT R14, R6, 0x7610, R14 ;  /* 0x00007610060e7816 */ /* 0x000fe2000000000e */
[----:B------:R-:W-:Y:S01]  /*ee30*/  IMAD.MOV.U32 R6, RZ, RZ, R13 ;  /* 0x000000ffff067224 */ /* 0x000fe200078e000d */
[----:B------:R-:W-:-:S05]  /*ee40*/  LOP3.LUT R0, R0, R3, RZ, 0x3c, !PT ;  /* 0x0000000300007212 */ /* 0x000fca00078e3cff */
[----:B------:R-:W-:Y:S02]  /*ee50*/  IMAD R3, R223, 0x200, R0 ;  /* 0x00000200df037824 */ /* 0x000fe400078e0200 */
[----:B------:R-:W-:Y:S02]  /*ee60*/  IMAD.MOV.U32 R0, RZ, RZ, R20 ;  /* 0x000000ffff007224 */ /* 0x000fe400078e0014 */
[----:B-1----:R-:W-:Y:S02]  /*ee70*/  IMAD R2, R3, 0x2, R2 ;  /* 0x0000000203027824 */ /* 0x002fe400078e0202 */
[----:B------:R-:W-:Y:S01]  /*ee80*/  IMAD.MOV.U32 R3, RZ, RZ, R10 ;  /* 0x000000ffff037224 */ /* 0x000fe200078e000a */
[----:B------:R-:W-:Y:S01]  /*ee90*/  PRMT R0, R0, 0x5410, R4 ;  /* 0x0000541000007816 */ /* 0x000fe20000000004 */
[----:B------:R-:W-:Y:S02]  /*eea0*/  IMAD.MOV.U32 R4, RZ, RZ, R11 ;  /* 0x000000ffff047224 */ /* 0x000fe400078e000b */
[C---:B---3--:R-:W-:Y:S01]  /*eeb0*/  VIADD R7, R2.reuse, 0x20400 ;  /* 0x0002040002077836 */ /* 0x048fe20000000000 */
[----:B------:R-:W-:Y:S01]  /*eec0*/  PRMT R66, R3, 0x7610, R66 ;  /* 0x0000761003427816 */ /* 0x000fe20000000042 */
[----:B------:R-:W-:Y:S01]  /*eed0*/  VIADD R3, R2, 0x20440 ;  /* 0x0002044002037836 */ /* 0x000fe20000000000 */
[----:B------:R-:W-:Y:S01]  /*eee0*/  PRMT R15, R4, 0x7610, R15 ;  /* 0x00007610040f7816 */ /* 0x000fe2000000000f */
[----:B------:R-:W-:-:S02]  /*eef0*/  IMAD.MOV.U32 R4, RZ, RZ, R9 ;  /* 0x000000ffff047224 */ /* 0x000fc400078e0009 */
[----:B------:R-:W-:Y:S01]  /*ef00*/  @P1 VIADD R3, R7, 0xffffffc0 ;  /* 0xffffffc007031836 */ /* 0x000fe20000000000 */
[----:B------:R-:W-:Y:S02]  /*ef10*/  PRMT R15, R15, 0x5410, R6 ;  /* 0x000054100f0f7816 */ /* 0x000fe40000000006 */
[----:B------:R-:W-:Y:S01]  /*ef20*/  PRMT R14, R14, 0x5410, R4 ;  /* 0x000054100e0e7816 */ /* 0x000fe20000000004 */
[----:B----4-:R-:W-:-:S05]  /*ef30*/  IMAD R5, R5, -0x40, R71 ;  /* 0xffffffc005057824 */ /* 0x010fca00078e0247 */
[----:B------:R-:W-:Y:S01]  /*ef40*/  VIMNMX R36, R5, 0x40, PT ;  /* 0x0000004005247848 */ /* 0x000fe20003fe0100 */
[----:B------:R-:W-:-:S03]  /*ef50*/  IMAD.MOV.U32 R5, RZ, RZ, R12 ;  /* 0x000000ffff057224 */ /* 0x000fc600078e000c */
[----:B------:R-:W-:Y:S02]  /*ef60*/  ISETP.GE.AND P0, PT, R155, R36, PT ;  /* 0x000000249b00720c */ /* 0x000fe40003f06270 */
[----:B------:R-:W-:-:S11]  /*ef70*/  PRMT R80, R5, 0x7610, R80 ;  /* 0x0000761005507816 */ /* 0x000fd60000000050 */
[----:B------:R-:W-:Y:S05]  /*ef80*/  @P0 BRA `(.L_x_6776) ;  /* 0x00000004006c0947 */ /* 0x000fea0003800000 */
[----:B------:R-:W0:Y:S01]  /*ef90*/  LDC R5, c[0x0][0x3f4] ;  /* 0x0000fd00ff057b82 */ /* 0x000e220000000800 */
[----:B------:R-:W-:Y:S01]  /*efa0*/  BSSY B2, `(.L_x_6777) ;  /* 0x000002e000027945 */ /* 0x000fe20003800000 */
[-C--:B0-----:R-:W-:Y:S02]  /*efb0*/  ISETP.GE.AND P0, PT, R152, R5.reuse, PT ;  /* 0x000000059800720c */ /* 0x081fe40003f06270 */
[----:B------:R-:W-:-:S11]  /*efc0*/  ISETP.GE.AND P1, PT, R160, R5, PT ;  /* 0x00000005a000720c */ /* 0x000fd60003f26270 */
[----:B------:R-:W-:Y:S05]  /*efd0*/  @P0 BRA `(.L_x_6778) ;  /* 0x0000000000a80947 */ /* 0x000fea0003800000 */
        /* <DEDUP_REMOVED lines=9> */
[----:B0-----:R-:W-:-:S02]  /*f070*/  HADD2.F32 R64, -RZ, R7.H0_H0 ;  /* 0x20000007ff407230 */ /* 0x001fc40000004100 */
[----:B------:R-:W-:Y:S02]  /*f080*/  HADD2.F32 R65, -RZ, R7.H1_H1 ;  /* 0x30000007ff417230 */ /* 0x000fe40000004100 */
[--C-:B------:R-:W-:Y:S02]  /*f090*/  HADD2.F32 R7, -RZ, R4.reuse.H0_H0 ;  /* 0x20000004ff077230 */ /* 0x100fe40000004100 */
[----:B------:R-:W-:Y:S02]  /*f0a0*/  HADD2.F32 R4, -RZ, R4.H1_H1 ;  /* 0x30000004ff047230 */ /* 0x000fe40000004100 */
[C---:B------:R-:W-:Y:S01]  /*f0b0*/  FMUL.FTZ R73, R65.reuse, R72 ;  /* 0x0000004841497220 */ /* 0x040fe20000410000 */
[----:B------:R-:W-:Y:S01]  /*f0c0*/  FMUL.FTZ R65, R65, R70 ;  /* 0x0000004641417220 */ /* 0x000fe20000410000 */
[--C-:B------:R-:W-:Y:S02]  /*f0d0*/  HADD2.F32 R58, -RZ, R6.reuse.H0_H0 ;  /* 0x20000006ff3a7230 */ /* 0x100fe40000004100 */
[----:B------:R-:W-:Y:S01]  /*f0e0*/  FMUL.FTZ R74, R4, R71 ;  /* 0x00000047044a7220 */ /* 0x000fe20000410000 */
[----:B------:R-:W-:-:S02]  /*f0f0*/  HADD2.F32 R59, -RZ, R6.H1_H1 ;  /* 0x30000006ff3b7230 */ /* 0x000fc40000004100 */
[C---:B------:R-:W-:Y:S01]  /*f100*/  FFMA.FTZ R75, R64.reuse, R70, -R73 ;  /* 0x00000046404b7223 */ /* 0x040fe20000010849 */
[--C-:B------:R-:W-:Y:S02]  /*f110*/  HADD2.F32 R6, -RZ, R5.reuse.H0_H0 ;  /* 0x20000005ff067230 */ /* 0x100fe40000004100 */
[----:B------:R-:W-:Y:S01]  /*f120*/  FFMA.FTZ R76, R64, R72, R65 ;  /* 0x00000048404c7223 */ /* 0x000fe20000010041 */
[-C--:B------:R-:W-:Y:S01]  /*f130*/  FMUL.FTZ R70, R4, R67.reuse ;  /* 0x0000004304467220 */ /* 0x080fe20000410000 */
[C---:B------:R-:W-:Y:S01]  /*f140*/  FFMA.FTZ R74, R7.reuse, R67, -R74 ;  /* 0x00000043074a7223 */ /* 0x040fe2000001084a */
[----:B------:R-:W-:Y:S02]  /*f150*/  HADD2.F32 R5, -RZ, R5.H1_H1 ;  /* 0x30000005ff057230 */ /* 0x000fe40000004100 */
[--C-:B------:R-:W-:Y:S02]  /*f160*/  HADD2.F32 R67, -RZ, R79.reuse.H1_H1 ;  /* 0x3000004fff437230 */ /* 0x100fe40000004100 */
[----:B------:R-:W-:Y:S01]  /*f170*/  FFMA.FTZ R71, R7, R71, R70 ;  /* 0x0000004707477223 */ /* 0x000fe20000010046 */
[----:B------:R-:W-:-:S02]  /*f180*/  HADD2.F32 R64, -RZ, R79.H0_H0 ;  /* 0x2000004fff407230 */ /* 0x000fc40000004100 */
[----:B------:R-:W-:Y:S02]  /*f190*/  HADD2.F32 R65, -RZ, R77.H0_H0 ;  /* 0x2000004dff417230 */ /* 0x000fe40000004100 */
[C---:B------:R-:W-:Y:S01]  /*f1a0*/  FMUL.FTZ R73, R59.reuse, R67 ;  /* 0x000000433b497220 */ /* 0x040fe20000410000 */
[----:B------:R-:W-:Y:S02]  /*f1b0*/  HADD2.F32 R4, -RZ, R78.H0_H0 ;  /* 0x2000004eff047230 */ /* 0x000fe40000004100 */
[-C--:B------:R-:W-:Y:S01]  /*f1c0*/  FMUL.FTZ R72, R59, R64.reuse ;  /* 0x000000403b487220 */ /* 0x080fe20000410000 */
        /* <DEDUP_REMOVED lines=11> */
.L_x_6778:
[----:B------:R-:W-:Y:S05]  /*f280*/  BSYNC B2 ;  /* 0x0000000000027941 */ /* 0x000fea0003800000 */
.L_x_6777:
[----:B------:R-:W-:Y:S05]  /*f290*/  @P1 BRA `(.L_x_6776) ;  /* 0x0000000000a81947 */ /* 0x000fea0003800000 */
[----:B0-----:R-:W0:Y:S01]  /*f2a0*/  LDS.128 R4, [R3] ;  /* 0x0000000003047984 */ /* 0x001e220000000c00 */
[----:B------:R-:W-:Y:S01]  /*f2b0*/  SHF.R.U32.HI R64, RZ, 0x10, R25 ;  /* 0x00000010ff407819 */ /* 0x000fe20000011619 */
[--C-:B------:R-:W-:Y:S01]  /*f2c0*/  HADD2.F32 R58, -RZ, R69.reuse.H0_H0 ;  /* 0x20000045ff3a7230 */ /* 0x100fe20000004100 */
[--C-:B------:R-:W-:Y:S01]  /*f2d0*/  SHF.R.U32.HI R59, RZ, 0x10, R27.reuse ;  /* 0x00000010ff3b7819 */ /* 0x100fe2000001161b */
[----:B------:R-:W-:Y:S01]  /*f2e0*/  HADD2.F32 R69, -RZ, R69.H1_H1 ;  /* 0x30000045ff457230 */ /* 0x000fe20000004100 */
[----:B------:R-:W-:Y:S01]  /*f2f0*/  SHF.R.U64 R71, R26, 0x10, R27 ;  /* 0x000000101a477819 */ /* 0x000fe2000000121b */
[----:B------:R-:W-:Y:S01]  /*f300*/  HADD2.F32 R64, -RZ, R64.H0_H0 ;  /* 0x20000040ff407230 */ /* 0x000fe20000004100 */
[----:B------:R-:W-:Y:S01]  /*f310*/  SHF.R.U64 R67, R24, 0x10, R25 ;  /* 0x0000001018437819 */ /* 0x000fe20000001219 */
[----:B------:R-:W-:Y:S02]  /*f320*/  HADD2.F32 R59, -RZ, R59.H0_H0 ;  /* 0x2000003bff3b7230 */ /* 0x000fe40000004100 */
[----:B0-----:R-:W-:-:S02]  /*f330*/  HADD2.F32 R27, -RZ, R7.H1_H1 ;  /* 0x30000007ff1b7230 */ /* 0x001fc40000004100 */
[----:B------:R-:W-:Y:S02]  /*f340*/  HADD2.F32 R26, -RZ, R7.H0_H0 ;  /* 0x20000007ff1a7230 */ /* 0x000fe40000004100 */
[--C-:B------:R-:W-:Y:S02]  /*f350*/  HADD2.F32 R7, -RZ, R4.reuse.H0_H0 ;  /* 0x20000004ff077230 */ /* 0x100fe40000004100 */
[CC--:B------:R-:W-:Y:S01]  /*f360*/  FMUL.FTZ R65, R27.reuse, R64.reuse ;  /* 0x000000401b417220 */ /* 0x0c0fe20000410000 */
[----:B------:R-:W-:Y:S01]  /*f370*/  FMUL.FTZ R27, R27, R59 ;  /* 0x0000003b1b1b7220 */ /* 0x000fe20000410000 */
[----:B------:R-:W-:Y:S02]  /*f380*/  HADD2.F32 R4, -RZ, R4.H1_H1 ;  /* 0x30000004ff047230 */ /* 0x000fe40000004100 */
[--C-:B------:R-:W-:Y:S02]  /*f390*/  HADD2.F32 R24, -RZ, R6.reuse.H0_H0 ;  /* 0x20000006ff187230 */ /* 0x100fe40000004100 */
[----:B------:R-:W-:Y:S01]  /*f3a0*/  FFMA.FTZ R72, R26, R64, R27 ;  /* 0x000000401a487223 */ /* 0x000fe2000001001b */
[----:B------:R-:W-:-:S02]  /*f3b0*/  HADD2.F32 R25, -RZ, R6.H1_H1 ;  /* 0x30000006ff197230 */ /* 0x000fc40000004100 */
[----:B------:R-:W-:Y:S01]  /*f3c0*/  FMUL.FTZ R70, R4, R69 ;  /* 0x0000004504467220 */ /* 0x000fe20000410000 */
[--C-:B------:R-:W-:Y:S02]  /*f3d0*/  HADD2.F32 R27, -RZ, R68.reuse.H1_H1 ;  /* 0x30000044ff1b7230 */ /* 0x100fe40000004100 */
[----:B------:R-:W-:Y:S01]  /*f3e0*/  FFMA.FTZ R65, R26, R59, -R65 ;  /* 0x0000003b1a417223 */ /* 0x000fe20000010841 */
        /* <DEDUP_REMOVED lines=20> */
[----:B------:R1:W-:Y:S02]  /*f530*/  STS.128 [R3], R4 ;  /* 0x0000000403007388 */ /* 0x0003e40000000c00 */
.L_x_6776:
[----:B------:R-:W-:Y:S05]  /*f540*/  BSYNC B1 ;  /* 0x0000000000017941 */ /* 0x000fea0003800000 */
.L_x_6775:
[----:B01----:R-:W2:Y:S02]  /*f550*/  LDL R4, [R1+0x428] ;  /* 0x0004280001047983 */ /* 0x003ea40000100800 */
[----:B--2---:R-:W-:-:S13]  /*f560*/  ISETP.GE.AND P0, PT, R4, R36, PT ;  /* 0x000000240400720c */ /* 0x004fda0003f06270 */
        /* <DEDUP_REMOVED lines=25> */
[----:B------:R-:W-:Y:S02]  /*f700*/  HADD2.F32 R13, -RZ, R15.H1_H1 ;  /* 0x3000000fff0d7230 */ /* 0x000fe40000004100 */
[C---:B------:R-:W-:Y:S01]  /*f710*/  FMUL.FTZ R36, R4.reuse, R25 ;  /* 0x0000001904247220 */ /* 0x040fe20000410000 */
[----:B------:R-:W-:Y:S02]  /*f720*/  HADD2.F32 R6, -RZ, R5.H0_H0 ;  /* 0x20000005ff067230 */ /* 0x000fe40000004100 */
[-C--:B------:R-:W-:Y:S01]  /*f730*/  FMUL.FTZ R24, R4, R66.reuse ;  /* 0x0000004204187220 */ /* 0x080fe20000410000 */
[----:B------:R-:W-:Y:S02]  /*f740*/  HADD2.F32 R15, -RZ, R15.H0_H0 ;  /* 0x2000000fff0f7230 */ /* 0x000fe40000004100 */
[----:B------:R-:W-:Y:S01]  /*f750*/  FFMA.FTZ R36, R7, R66, -R36 ;  /* 0x0000004207247223 */ /* 0x000fe20000010824 */
[----:B------:R-:W-:-:S02]  /*f760*/  HADD2.F32 R5, -RZ, R5.H1_H1 ;  /* 0x30000005ff057230 */ /* 0x000fc40000004100 */
[----:B------:R-:W-:Y:S01]  /*f770*/  FFMA.FTZ R25, R7, R25, R24 ;  /* 0x0000001907197223 */ /* 0x000fe20000010018 */
        /* <DEDUP_REMOVED lines=11> */
[----:B------:R-:W-:-:S02]  /*f830*/  F2FP.F16.F32.PACK_AB R4, R25, R36 ;  /* 0x000000241904723e */ /* 0x000fc400000000ff */
[----:B------:R-:W-:Y:S02]  /*f840*/  F2FP.F16.F32.PACK_AB R6, R24, R27 ;  /* 0x0000001b1806723e */ /* 0x000fe400000000ff */
[----:B------:R-:W-:-:S05]  /*f850*/  F2FP.F16.F32.PACK_AB R5, R12, R5 ;  /* 0x000000050c05723e */ /* 0x000fca00000000ff */
[----:B------:R0:W-:Y:S02]  /*f860*/  STS.128 [R2+0x21400], R4 ;  /* 0x0214000402007388 */ /* 0x0001e40000000c00 */
.L_x_6781:
[----:B------:R-:W-:Y:S05]  /*f870*/  BSYNC B1 ;  /* 0x0000000000017941 */ /* 0x000fea0003800000 */
.L_x_6780:
[----:B------:R-:W-:Y:S05]  /*f880*/  @P1 BRA `(.L_x_6779) ;  /* 0x00000014009c1947 */ /* 0x000fea0003800000 */
[----:B0-----:R-:W0:Y:S01]  /*f890*/  LDS.128 R4, [R3+0x1000] ;  /* 0x0010000003047984 */ /* 0x001e220000000c00 */
        /* <DEDUP_REMOVED lines=21> */
[--C-:B------:R-:W-:Y:S02]  /*f9f0*/  HADD2.F32 R6, -RZ, R5.reuse.H0_H0 ;  /* 0x20000005ff067230 */ /* 0x100fe40000004100 */
[----:B------:R-:W-:Y:S01]  /*fa00*/  FMUL.FTZ R10, R8, R14 ;  /* 0x0000000e080a7220 */ /* 0x000fe20000410000 */
[----:B------:R-:W-:Y:S02]  /*fa10*/  HADD2.F32 R4, -RZ, R0.H1_H1 ;  /* 0x30000000ff047230 */ /* 0x000fe40000004100 */
[----:B------:R-:W-:Y:S01]  /*fa20*/  FFMA.FTZ R21, R2, R11, -R21 ;  /* 0x0000000b02157223 */ /* 0x000fe20000010815 */
[----:B------:R-:W-:-:S02]  /*fa30*/  HADD2.F32 R5, -RZ, R5.H1_H1 ;  /* 0x30000005ff057230 */ /* 0x000fc40000004100 */
[----:B------:R-:W-:Y:S01]  /*fa40*/  FFMA.FTZ R2, R2, R13, R15 ;  /* 0x0000000d02027223 */ /* 0x000fe2000001000f */
[----:B------:R-:W-:Y:S02]  /*fa50*/  HADD2.F32 R9, -RZ, R24.H0_H0 ;  /* 0x20000018ff097230 */ /* 0x000fe40000004100 */
[-C--:B------:R-:W-:Y:S01]  /*fa60*/  FMUL.FTZ R13, R8, R4.reuse ;  /* 0x00000004080d7220 */ /* 0x080fe20000410000 */
[----:B------:R-:W-:Y:S02]  /*fa70*/  HADD2.F32 R0, -RZ, R26.H0_H0 ;  /* 0x2000001aff007230 */ /* 0x000fe40000004100 */
[----:B------:R-:W-:Y:S01]  /*fa80*/  FFMA.FTZ R10, R7, R4, -R10 ;  /* 0x00000004070a7223 */ /* 0x000fe2000001080a */
[----:B------:R-:W-:Y:S01]  /*fa90*/  F2FP.F16.F32.PACK_AB R4, R2, R21 ;  /* 0x000000150204723e */ /* 0x000fe200000000ff */
[----:B------:R-:W-:Y:S01]  /*faa0*/  FMUL.FTZ R11, R5, R9 ;  /* 0x00000009050b7220 */ /* 0x000fe20000410000 */
[----:B------:R-:W-:Y:S01]  /*fab0*/  FFMA.FTZ R13, R7, R14, R13 ;  /* 0x0000000e070d7223 */ /* 0x000fe2000001000d */
[----:B------:R-:W-:Y:S01]  /*fac0*/  FMUL.FTZ R8, R5, R0 ;  /* 0x0000000005087220 */ /* 0x000fe20000410000 */
[----:B------:R-:W-:Y:S01]  /*fad0*/  F2FP.F16.F32.PACK_AB R7, R25, R20 ;  /* 0x000000141907723e */ /* 0x000fe200000000ff */
[----:B------:R-:W-:-:S02]  /*fae0*/  FFMA.FTZ R5, R6, R0, -R11 ;  /* 0x0000000006057223 */ /* 0x000fc4000001080b */
[----:B------:R-:W-:Y:S01]  /*faf0*/  FFMA.FTZ R8, R6, R9, R8 ;  /* 0x0000000906087223 */ /* 0x000fe20000010008 */
[----:B------:R-:W-:-:S04]  /*fb00*/  F2FP.F16.F32.PACK_AB R6, R13, R10 ;  /* 0x0000000a0d06723e */ /* 0x000fc800000000ff */
[----:B------:R-:W-:-:S05]  /*fb10*/  F2FP.F16.F32.PACK_AB R5, R8, R5 ;  /* 0x000000050805723e */ /* 0x000fca00000000ff */
[----:B------:R2:W-:Y:S01]  /*fb20*/  STS.128 [R3+0x1000], R4 ;  /* 0x0010000403007388 */ /* 0x0005e20000000c00 */
[----:B------:R-:W-:Y:S05]  /*fb30*/  BRA `(.L_x_6779) ;  /* 0x0000001000f07947 */ /* 0x000fea0003800000 */
.L_x_6766:
        /* <DEDUP_REMOVED lines=40> */
[----:B--2---:R-:W-:-:S06]  /*fdc0*/  @!P1 IMAD.X R9, R3, 0x1, R6, P2 ;  /* 0x0000000103099824 */ /* 0x004fcc00010e0606 */
[----:B------:R-:W2:Y:S01]  /*fdd0*/  @!P1 LD.E.128 R8, desc[UR46][R8.64] ;  /* 0x0000002e08089980 */ /* 0x000ea2000c101d00 */
[----:B---3--:R-:W-:-:S05]  /*fde0*/  @!P1 IADD3 R4, P2, R14, R7, RZ ;  /* 0x000000070e049210 */ /* 0x008fca0007f5e0ff */
[----:B----4-:R-:W-:-:S06]  /*fdf0*/  @!P1 IMAD.X R5, R5, 0x1, R6, P2 ;  /* 0x0000000105059824 */ /* 0x010fcc00010e0606 */
[----:B------:R-:W3:Y:S01]  /*fe00*/  @!P1 LD.E.128 R4, desc[UR46][R4.64] ;  /* 0x0000002e04049980 */ /* 0x000ee2000c101d00 */
[----:B------:R-:W-:Y:S02]  /*fe10*/  CS2R R20, SRZ ;  /* 0x0000000000147805 */ /* 0x000fe4000001ff00 */
[----:B------:R-:W-:Y:S02]  /*fe20*/  CS2R R66, SRZ ;  /* 0x0000000000427805 */ /* 0x000fe4000001ff00 */
[----:B------:R-:W-:Y:S01]  /*fe30*/  CS2R R58, SRZ ;  /* 0x00000000003a7805 */ /* 0x000fe2000001ff00 */
[----:B------:R-:W0:Y:S01]  /*fe40*/  SHFL.IDX PT, R14, R68, 0x1, 0x1c1f ;  /* 0x003c1f00440e7f89 */ /* 0x000e2200000e0000 */
[----:B------:R-:W-:-:S03]  /*fe50*/  CS2R R64, SRZ ;  /* 0x0000000000407805 */ /* 0x000fc6000001ff00 */
[----:B------:R-:W1:Y:S04]  /*fe60*/  SHFL.IDX PT, R25, R25, 0x1, 0x1c1f ;  /* 0x003c1f0019197f89 */ /* 0x000e6800000e0000 */
[----:B------:R4:W0:Y:S01]  /*fe70*/  SHFL.IDX PT, R24, R36, 0x1, 0x1c1f ;  /* 0x003c1f0024187f89 */ /* 0x00082200000e0000 */
[----:B--2---:R-:W-:Y:S02]  /*fe80*/  @!P1 IMAD.MOV.U32 R20, RZ, RZ, R10 ;  /* 0x000000ffff149224 */ /* 0x004fe400078e000a */
[----:B------:R-:W-:Y:S02]  /*fe90*/  @!P1 IMAD.MOV.U32 R21, RZ, RZ, R11 ;  /* 0x000000ffff159224 */ /* 0x000fe400078e000b */
[----:B------:R-:W-:Y:S02]  /*fea0*/  IMAD.MOV.U32 R3, RZ, RZ, R20 ;  /* 0x000000ffff037224 */ /* 0x000fe400078e0014 */
[----:B------:R-:W-:-:S02]  /*feb0*/  IMAD.MOV.U32 R10, RZ, RZ, R21 ;  /* 0x000000ffff0a7224 */ /* 0x000fc400078e0015 */
[----:B------:R-:W-:Y:S02]  /*fec0*/  @!P1 IMAD.MOV.U32 R58, RZ, RZ, R8 ;  /* 0x000000ffff3a9224 */ /* 0x000fe400078e0008 */
[----:B------:R-:W-:Y:S01]  /*fed0*/  @!P1 IMAD.MOV.U32 R59, RZ, RZ, R9 ;  /* 0x000000ffff3b9224 */ /* 0x000fe200078e0009 */
[----:B------:R-:W-:Y:S01]  /*fee0*/  PRMT R74, R3, 0x5410, R10 ;  /* 0x00005410034a7816 */ /* 0x000fe2000000000a */
[----:B---3--:R-:W-:Y:S01]  /*fef0*/  @!P1 IMAD.MOV.U32 R66, RZ, RZ, R4 ;  /* 0x000000ffff429224 */ /* 0x008fe200078e0004 */
[----:B------:R2:W3:Y:S01]  /*ff00*/  SHFL.IDX PT, R3, R26, 0x1, 0x1c1f ;  /* 0x003c1f001a037f89 */ /* 0x0004e200000e0000 */
[----:B------:R-:W-:Y:S02]  /*ff10*/  @!P1 IMAD.MOV.U32 R67, RZ, RZ, R5 ;  /* 0x000000ffff439224 */ /* 0x000fe400078e0005 */
[----:B------:R-:W-:Y:S02]  /*ff20*/  @!P1 IMAD.MOV.U32 R64, RZ, RZ, R6 ;  /* 0x000000ffff409224 */ /* 0x000fe400078e0006 */
[----:B------:R-:W-:-:S02]  /*ff30*/  @!P1 IMAD.MOV.U32 R65, RZ, RZ, R7 ;  /* 0x000000ffff419224 */ /* 0x000fc400078e0007 */
[----:B------:R-:W-:Y:S02]  /*ff40*/  IMAD.MOV.U32 R6, RZ, RZ, R66 ;  /* 0x000000ffff067224 */ /* 0x000fe400078e0042 */
[----:B------:R-:W-:Y:S02]  /*ff50*/  IMAD.MOV.U32 R7, RZ, RZ, R67 ;  /* 0x000000ffff077224 */ /* 0x000fe400078e0043 */
[----:B------:R-:W-:Y:S01]  /*ff60*/  IMAD.MOV.U32 R8, RZ, RZ, R58 ;  /* 0x000000ffff087224 */ /* 0x000fe200078e003a */
[----:B------:R-:W-:Y:S01]  /*ff70*/  PRMT R89, R6, 0x7610, R89 ;  /* 0x0000761006597816 */ /* 0x000fe20000000059 */
[----:B------:R-:W-:Y:S01]  /*ff80*/  IMAD.MOV.U32 R9, RZ, RZ, R59 ;  /* 0x000000ffff097224 */ /* 0x000fe200078e003b */
[----:B------:R-:W-:Y:S01]  /*ff90*/  PRMT R77, R7, 0x7610, R77 ;  /* 0x00007610074d7816 */ /* 0x000fe2000000004d */
[----:B------:R-:W-:Y:S01]  /*ffa0*/  IMAD.MOV.U32 R4, RZ, RZ, R64 ;  /* 0x000000ffff047224 */ /* 0x000fe200078e0040 */
[----:B------:R-:W-:Y:S01]  /*ffb0*/  PRMT R69, R8, 0x7610, R69 ;  /* 0x0000761008457816 */ /* 0x000fe20000000045 */
[----:B------:R-:W-:Y:S01]  /*ffc0*/  IMAD.MOV.U32 R5, RZ, RZ, R65 ;  /* 0x000000ffff057224 */ /* 0x000fe200078e0041 */
[----:B----4-:R-:W-:-:S02]  /*ffd0*/  PRMT R36, R9, 0x7610, R36 ;  /* 0x0000761009247816 */ /* 0x010fc40000000024 */
[----:B------:R-:W-:Y:S02]  /*ffe0*/  CS2R R6, SRZ ;  /* 0x0000000000067805 */ /* 0x000fe4000001ff00 */
[----:B012---:R-:W-:-:S07]  /*fff0*/  PRMT R88, R4, 0x5410, R5 ;  /* 0x0000541004587816 */ /* 0x007fce0000000005 */
.L_x_7090:
[----:B------:R-:W2:Y:S01]  /*10000*/  LDL R5, [R1+0x1cc] ;  /* 0x0001cc0001057983 */ /* 0x000ea20000100800 */
[----:B------:R-:W-:Y:S01]  /*10010*/  VIADD R0, R0, 0x20 ;  /* 0x0000002000007836 */ /* 0x000fe20000000000 */
[----:B------:R-:W-:Y:S01]  /*10020*/  BSSY B1, `(.L_x_6783) ;  /* 0x0000016000017945 */ /* 0x000fe20003800000 */
[----:B------:R-:W-:Y:S02]  /*10030*/  CS2R R10, SRZ ;  /* 0x00000000000a7805 */ /* 0x000fe4000001ff00 */
[----:B------:R-:W-:Y:S02]  /*10040*/  CS2R R8, SRZ ;  /* 0x0000000000087805 */ /* 0x000fe4000001ff00 */
[----:B------:R-:W-:Y:S02]  /*10050*/  ISETP.GE.AND P1, PT, R0, R27, PT ;  /* 0x0000001b0000720c */ /* 0x000fe40003f26270 */
[----:B--2---:R-:W-:-:S04]  /*10060*/  LEA.HI R4, R5, R5, RZ, 0x1 ;  /* 0x0000000505047211 */ /* 0x004fc800078f08ff */
        /* <DEDUP_REMOVED lines=11> */
[-C--:B------:R-:W-:Y:S02]  /*10120*/  IADD3 R4, P1, R24, R9.reuse, RZ ;  /* 0x0000000918047210 */ /* 0x080fe40007f3e0ff */
[----:B------:R-:W-:-:S03]  /*10130*/  IADD3 R8, P2, R14, R9, RZ ;  /* 0x000000090e087210 */ /* 0x000fc60007f5e0ff */
[--C-:B---3--:R-:W-:Y:S02]  /*10140*/  IMAD.X R5, R3, 0x1, R0.reuse, P1 ;  /* 0x0000000103057824 */ /* 0x108fe400008e0600 */
[----:B------:R-:W-:-:S04]  /*10150*/  IMAD.X R9, R25, 0x1, R0, P2 ;  /* 0x0000000119097824 */ /* 0x000fc800010e0600 */
[----:B------:R-:W5:Y:S04]  /*10160*/  LD.E.128 R4, desc[UR46][R4.64] ;  /* 0x0000002e04047980 */ /* 0x000f68000c101d00 */
[----:B------:R-:W5:Y:S02]  /*10170*/  LD.E.128 R8, desc[UR46][R8.64] ;  /* 0x0000002e08087980 */ /* 0x000f64000c101d00 */
.L_x_6784:
[----:B------:R-:W-:Y:S05]  /*10180*/  BSYNC B1 ;  /* 0x0000000000017941 */ /* 0x000fea0003800000 */
.L_x_6783:
[----:B------:R-:W0:Y:S01]  /*10190*/  SYNCS.PHASECHK.TRANS64.TRYWAIT P1, [R2+URZ+0x38800], R13 ;  /* 0x0388000d020075a7 */ /* 0x000e22000802017f */
[----:B------:R-:W-:Y:S04]  /*101a0*/  BSSY B1, `(.L_x_6785) ;  /* 0x0000002000017945 */ /* 0x000fe80003800000 */
[----:B0-----:R-:W-:Y:S05]  /*101b0*/  @!P1 BRA `(.L_x_6786) ;  /* 0x0000025800749947 */ /* 0x001fea0003800000 */
.L_x_7091:
[----:B------:R-:W-:Y:S05]  /*101c0*/  BSYNC B1 ;  /* 0x0000000000017941 */ /* 0x000fea0003800000 */
.L_x_6785:
[----:B------:R-:W2:Y:S04]  /*101d0*/  LDL R0, [R1+0x50] ;  /* 0x0000500001007983 */ /* 0x000ea80000100800 */
[----:B------:R-:W4:Y:S01]  /*101e0*/  LDL R14, [R1+0x428] ;  /* 0x00042800010e7983 */ /* 0x000f220000100800 */
[----:B---3-5:R-:W-:Y:S02]  /*101f0*/  IMAD.MOV.U32 R3, RZ, RZ, R6 ;  /* 0x000000ffff037224 */ /* 0x028fe400078e0006 */
[----:B------:R-:W-:Y:S02]  /*10200*/  IMAD.MOV.U32 R12, RZ, RZ, R7 ;  /* 0x000000ffff0c7224 */ /* 0x000fe400078e0007 */
[----:B0-----:R-:W-:-:S03]  /*10210*/  IMAD.MOV.U32 R13, RZ, RZ, R4 ;  /* 0x000000ffff0d7224 */ /* 0x001fc600078e0004 */
[----:B------:R-:W-:Y:S01]  /*10220*/  PRMT R3, R3, 0x5410, R12 ;  /* 0x0000541003037816 */ /* 0x000fe2000000000c */
[----:B------:R-:W-:Y:S01]  /*10230*/  IMAD.MOV.U32 R12, RZ, RZ, R5 ;  /* 0x000000ffff0c7224 */ /* 0x000fe200078e0005 */
[----:B------:R-:W-:Y:S01]  /*10240*/  PRMT R36, R36, 0x5410, R13 ;  /* 0x0000541024247816 */ /* 0x000fe2000000000d */
[----:B------:R-:W-:Y:S02]  /*10250*/  IMAD.MOV.U32 R13, RZ, RZ, R10 ;  /* 0x000000ffff0d7224 */ /* 0x000fe400078e000a */
[----:B------:R-:W-:Y:S01]  /*10260*/  IMAD.IADD R70, R16, 0x1, R71 ;  /* 0x0000000110467824 */ /* 0x000fe200078e0247 */
[----:B------:R-:W-:Y:S01]  /*10270*/  BSSY B1, `(.L_x_6787) ;  /* 0x000006a000017945 */ /* 0x000fe20003800000 */
[----:B------:R-:W-:Y:S01]  /*10280*/  IMAD.MOV.U32 R68, RZ, RZ, R9 ;  /* 0x000000ffff447224 */ /* 0x000fe200078e0009 */
[----:B------:R-:W-:Y:S02]  /*10290*/  PRMT R69, R69, 0x5410, R13 ;  /* 0x0000541045457816 */ /* 0x000fe4000000000d */
[----:B------:R-:W-:Y:S01]  /*102a0*/  LOP3.LUT R70, R70, 0x38, RZ, 0xc0, !PT ;  /* 0x0000003846467812 */ /* 0x000fe200078ec0ff */
[----:B--2---:R-:W-:-:S05]  /*102b0*/  IMAD R0, R0, -0x40, R27 ;  /* 0xffffffc000007824 */ /* 0x004fca00078e021b */
[----:B------:R-:W-:-:S04]  /*102c0*/  VIMNMX R0, R0, 0x40, PT ;  /* 0x0000004000007848 */ /* 0x000fc80003fe0100 */
[-C--:B------:R-:W-:Y:S02]  /*102d0*/  ISETP.GE.OR P1, PT, R155, R0.reuse, P0 ;  /* 0x000000009b00720c */ /* 0x080fe40000726670 */
[----:B----4-:R-:W-:Y:S01]  /*102e0*/  ISETP.GE.OR P0, PT, R14, R0, P0 ;  /* 0x000000000e00720c */ /* 0x010fe20000706670 */
[----:B------:R-:W-:-:S05]  /*102f0*/  IMAD.MOV.U32 R0, RZ, RZ, R11 ;  /* 0x000000ffff007224 */ /* 0x000fca00078e000b */
[----:B------:R-:W-:Y:S01]  /*10300*/  PRMT R73, R0, 0x5410, R12 ;  /* 0x0000541000497816 */ /* 0x000fe2000000000c */
[----:B------:R-:W-:-:S04]  /*10310*/  IMAD.MOV.U32 R0, RZ, RZ, R8 ;  /* 0x000000ffff007224 */ /* 0x000fc800078e0008 */
[----:B------:R-:W-:Y:S05]  /*10320*/  @P1 BRA `(.L_x_6788) ;  /* 0x0000000400781947 */ /* 0x000fea0003800000 */
[----:B------:R-:W-:Y:S01]  /*10330*/  IMAD.SHL.U32 R12, R158, 0x40, RZ ;  /* 0x000000409e0c7824 */ /* 0x000fe200078e00ff */
[----:B------:R-:W-:Y:S01]  /*10340*/  SHF.R.U64 R83, R64, 0x10, R65 ;  /* 0x0000001040537819 */ /* 0x000fe20000001241 */
[----:B------:R-:W-:Y:S01]  /*10350*/  IMAD.SHL.U32 R25, R223, 0x200, RZ ;  /* 0x00000200df197824 */ /* 0x000fe200078e00ff */
[----:B------:R-:W-:Y:S01]  /*10360*/  SHF.R.U32.HI R76, RZ, 0x10, R67 ;  /* 0x00000010ff4c7819 */ /* 0x000fe20000011643 */
[----:B------:R-:W-:Y:S01]  /*10370*/  HADD2.F32 R77, -RZ, R77.H0_H0 ;  /* 0x2000004dff4d7230 */ /* 0x000fe20000004100 */
[----:B------:R-:W-:Y:S01]  /*10380*/  LOP3.LUT R13, R12, 0x1c0, RZ, 0xc0, !PT ;  /* 0x000001c00c0d7812 */ /* 0x000fe200078ec0ff */
[----:B------:R-:W-:Y:S01]  /*10390*/  HADD2.F32 R75, -RZ, R36.H0_H0 ;  /* 0x20000024ff4b7230 */ /* 0x000fe20000004100 */
[----:B------:R-:W-:Y:S01]  /*103a0*/  SHF.R.U64 R86, R20, 0x10, R21 ;  /* 0x0000001014567819 */ /* 0x000fe20000001215 */
[----:B------:R-:W-:Y:S01]  /*103b0*/  HADD2.F32 R76, -RZ, R76.H0_H0 ;  /* 0x2000004cff4c7230 */ /* 0x000fe20000004100 */
[----:B------:R-:W-:Y:S02]  /*103c0*/  SHF.R.U32.HI R15, RZ, 0x3, R13 ;  /* 0x00000003ff0f7819 */ /* 0x000fe4000001160d */
[----:B------:R-:W-:-:S02]  /*103d0*/  LOP3.LUT R12, R13, 0x38, R16, 0xf8, !PT ;  /* 0x000000380d0c7812 */ /* 0x000fc400078ef810 */
[----:B------:R-:W-:Y:S02]  /*103e0*/  LOP3.LUT R24, R15, R70, R13, 0x1e, !PT ;  /* 0x000000460f187212 */ /* 0x000fe400078e1e0d */
[----:B------:R-:W-:Y:S02]  /*103f0*/  LOP3.LUT R71, R25, R12, R15, 0xf6, !PT ;  /* 0x0000000c19477212 */ /* 0x000fe400078ef60f */
[----:B------:R-:W-:Y:S02]  /*10400*/  LOP3.LUT R25, R24, R25, RZ, 0xfc, !PT ;  /* 0x0000001918197212 */ /* 0x000fe400078efcff */
[----:B------:R-:W-:Y:S01]  /*10410*/  SHF.R.U32.HI R78, RZ, 0x10, R59 ;  /* 0x00000010ff4e7819 */ /* 0x000fe2000001163b */
[--C-:B------:R-:W-:Y:S01]  /*10420*/  IMAD R71, R71, 0x2, R2.reuse ;  /* 0x0000000247477824 */ /* 0x100fe200078e0202 */
[----:B------:R-:W-:Y:S01]  /*10430*/  SHF.R.U32.HI R82, RZ, 0x10, R65 ;  /* 0x00000010ff527819 */ /* 0x000fe20000011641 */
[----:B------:R-:W-:Y:S01]  /*10440*/  IMAD R72, R25, 0x2, R2 ;  /* 0x0000000219487824 */ /* 0x000fe200078e0202 */
[----:B------:R-:W-:-:S02]  /*10450*/  SHF.R.U64 R85, R66, 0x10, R67 ;  /* 0x0000001042557819 */ /* 0x000fc40000001243 */
[----:B------:R-:W0:Y:S01]  /*10460*/  LDS.128 R12, [R71+0x20400] ;  /* 0x02040000470c7984 */ /* 0x000e220000000c00 */
[----:B------:R-:W-:Y:S02]  /*10470*/  SHF.R.U32.HI R84, RZ, 0x10, R21 ;  /* 0x00000010ff547819 */ /* 0x000fe40000011615 */
[----:B------:R-:W-:Y:S01]  /*10480*/  SHF.R.U64 R87, R58, 0x10, R59 ;  /* 0x000000103a577819 */ /* 0x000fe2000000123b */
        /* <DEDUP_REMOVED lines=30> */
[----:B------:R-:W-:-:S02]  /*10670*/  HADD2.F32 R20, -RZ, R69.H0_H0 ;  /* 0x20000045ff147230 */ /* 0x000fc40000004100 */
        /* <DEDUP_REMOVED lines=41> */
.L_x_6788:
[----:B------:R-:W-:Y:S05]  /*10910*/  BSYNC B1 ;  /* 0x0000000000017941 */ /* 0x000fea0003800000 */
.L_x_6787:
[----:B------:R-:W-:Y:S02]  /*10920*/  PRMT R36, R0, 0x7610, R36 ;  /* 0x0000761000247816 */ /* 0x000fe40000000024 */
[----:B------:R-:W-:Y:S01]  /*10930*/  PRMT R20, R68, 0x7610, R20 ;  /* 0x0000761044147816 */ /* 0x000fe20000000014 */
[----:B------:R-:W-:Y:S06]  /*10940*/  @P0 BRA `(.L_x_6779) ;  /* 0x00000004006c0947 */ /* 0x000fec0003800000 */
[----:B0-----:R-:W2:Y:S04]  /*10950*/  LDL R13, [R1+0x434] ;  /* 0x00043400010d7983 */ /* 0x001ea80000100800 */
[----:B------:R-:W2:Y:S04]  /*10960*/  LDL R12, [R1+0x440] ;  /* 0x00044000010c7983 */ /* 0x000ea80000100800 */
[----:B------:R-:W3:Y:S04]  /*10970*/  LDL R21, [R1+0x444] ;  /* 0x0004440001157983 */ /* 0x000ee80000100800 */
[----:B------:R-:W4:Y:S01]  /*10980*/  LDL R72, [R1+0x430] ;  /* 0x0004300001487983 */ /* 0x000f220000100800 */
[----:B------:R-:W-:Y:S01]  /*10990*/  SHF.R.U32.HI R68, RZ, 0x10, R7 ;  /* 0x00000010ff447819 */ /* 0x000fe20000011607 */
[----:B------:R-:W-:Y:S01]  /*109a0*/  HADD2.F32 R20, -RZ, R20.H0_H0 ;  /* 0x20000014ff147230 */ /* 0x000fe20000004100 */
[--C-:B------:R-:W-:Y:S01]  /*109b0*/  SHF.R.U64 R66, R10, 0x10, R11.reuse ;  /* 0x000000100a427819 */ /* 0x100fe2000000120b */
[----:B------:R-:W-:Y:S01]  /*109c0*/  HADD2.F32 R10, -RZ, R73.H1_H1 ;  /* 0x30000049ff0a7230 */ /* 0x000fe20000004100 */
[----:B------:R-:W-:Y:S01]  /*109d0*/  SHF.R.U32.HI R65, RZ, 0x10, R11 ;  /* 0x00000010ff417819 */ /* 0x000fe2000001160b */
[----:B------:R-:W-:Y:S01]  /*109e0*/  HADD2.F32 R69, -RZ, R69.H1_H1 ;  /* 0x30000045ff457230 */ /* 0x000fe20000004100 */
[----:B------:R-:W-:-:S02]  /*109f0*/  SHF.R.U32.HI R64, RZ, 0x10, R5 ;  /* 0x00000010ff407819 */ /* 0x000fc40000011605 */
[--C-:B------:R-:W-:Y:S02]  /*10a00*/  SHF.R.U32.HI R58, RZ, 0x10, R9.reuse ;  /* 0x00000010ff3a7819 */ /* 0x100fe40000011609 */
[----:B------:R-:W-:Y:S02]  /*10a10*/  SHF.R.U64 R67, R8, 0x10, R9 ;  /* 0x0000001008437819 */ /* 0x000fe40000001209 */
[----:B------:R-:W-:Y:S01]  /*10a20*/  SHF.R.U64 R71, R4, 0x10, R5 ;  /* 0x0000001004477819 */ /* 0x000fe20000001205 */
[----:B------:R-:W-:Y:S01]  /*10a30*/  HADD2.F32 R58, -RZ, R58.H0_H0 ;  /* 0x2000003aff3a7230 */ /* 0x000fe20000004100 */
[----:B--2---:R-:W-:-:S05]  /*10a40*/  LOP3.LUT R70, R12, R70, R13, 0x1e, !PT ;  /* 0x000000460c467212 */ /* 0x004fca00078e1e0d */
[----:B---3--:R-:W-:Y:S01]  /*10a50*/  IMAD.IADD R21, R21, 0x1, R70 ;  /* 0x0000000115157824 */ /* 0x008fe200078e0246 */
[----:B------:R-:W-:Y:S01]  /*10a60*/  SHF.R.U64 R70, R6, 0x10, R7 ;  /* 0x0000001006467819 */ /* 0x000fe20000001207 */
[----:B----4-:R-:W0:Y:S02]  /*10a70*/  LDS.128 R12, [R72+0x20400] ;  /* 0x02040000480c7984 */ /* 0x010e240000000c00 */
[----:B------:R-:W-:-:S05]  /*10a80*/  IMAD R21, R21, 0x2, R2 ;  /* 0x0000000215157824 */ /* 0x000fca00078e0202 */
[----:B------:R-:W1:Y:S01]  /*10a90*/  LDS.128 R24, [R21+0x20400] ;  /* 0x0204000015187984 */ /* 0x000e620000000c00 */
[--C-:B0-----:R-:W-:Y:S02]  /*10aa0*/  HADD2.F32 R2, -RZ, R13.reuse.H0_H0 ;  /* 0x2000000dff027230 */ /* 0x101fe40000004100 */
[----:B------:R-:W-:Y:S02]  /*10ab0*/  HADD2.F32 R13, -RZ, R13.H1_H1 ;  /* 0x3000000dff0d7230 */ /* 0x000fe40000004100 */
[----:B------:R-:W-:Y:S02]  /*10ac0*/  HADD2.F32 R0, -RZ, R12.H0_H0 ;  /* 0x2000000cff007230 */ /* 0x000fe40000004100 */
[--C-:B-1----:R-:W-:Y:S02]  /*10ad0*/  HADD2.F32 R7, -RZ, R25.reuse.H0_H0 ;  /* 0x20000019ff077230 */ /* 0x102fe40000004100 */
[----:B------:R-:W-:Y:S02]  /*10ae0*/  HADD2.F32 R25, -RZ, R25.H1_H1 ;  /* 0x30000019ff197230 */ /* 0x000fe40000004100 */
[----:B------:R-:W-:-:S02]  /*10af0*/  HADD2.F32 R6, -RZ, R24.H0_H0 ;  /* 0x20000018ff067230 */ /* 0x000fc40000004100 */
[C---:B------:R-:W-:Y:S01]  /*10b00*/  FMUL.FTZ R11, R7.reuse, R20 ;  /* 0x00000014070b7220 */ /* 0x040fe20000410000 */
[-C--:B------:R-:W-:Y:S01]  /*10b10*/  FMUL.FTZ R7, R7, R10.reuse ;  /* 0x0000000a07077220 */ /* 0x080fe20000410000 */
[----:B------:R-:W-:Y:S02]  /*10b20*/  HADD2.F32 R8, -RZ, R26.H0_H0 ;  /* 0x2000001aff087230 */ /* 0x000fe40000004100 */
[C---:B------:R-:W-:Y:S01]  /*10b30*/  FFMA.FTZ R59, R2.reuse, R10, -R11 ;  /* 0x0000000a023b7223 */ /* 0x040fe2000001080b */
[----:B------:R-:W-:Y:S02]  /*10b40*/  HADD2.F32 R10, -RZ, R64.H0_H0 ;  /* 0x20000040ff0a7230 */ /* 0x000fe40000004100 */
[----:B------:R-:W-:Y:S01]  /*10b50*/  FFMA.FTZ R20, R2, R20, R7 ;  /* 0x0000001402147223 */ /* 0x000fe20000010007 */
[--C-:B------:R-:W-:Y:S02]  /*10b60*/  HADD2.F32 R11, -RZ, R36.reuse.H0_H0 ;  /* 0x20000024ff0b7230 */ /* 0x100fe40000004100 */
[----:B------:R-:W-:Y:S01]  /*10b70*/  FMUL.FTZ R64, R25, R58 ;  /* 0x0000003a19407220 */ /* 0x000fe20000410000 */
[----:B------:R-:W-:-:S02]  /*10b80*/  HADD2.F32 R7, -RZ, R36.H1_H1 ;  /* 0x30000024ff077230 */ /* 0x000fc40000004100 */
[-C--:B------:R-:W-:Y:S01]  /*10b90*/  FMUL.FTZ R2, R25, R10.reuse ;  /* 0x0000000a19027220 */ /* 0x080fe20000410000 */
[----:B------:R-:W-:Y:S02]  /*10ba0*/  HADD2.F32 R9, -RZ, R27.H0_H0 ;  /* 0x2000001bff097230 */ /* 0x000fe40000004100 */
[C---:B------:R-:W-:Y:S01]  /*10bb0*/  FMUL.FTZ R25, R6.reuse, R11 ;  /* 0x0000000b06197220 */ /* 0x040fe20000410000 */
[----:B------:R-:W-:Y:S01]  /*10bc0*/  FFMA.FTZ R64, R13, R10, -R64 ;  /* 0x0000000a0d407223 */ /* 0x000fe20000010840 */
[-C--:B------:R-:W-:Y:S01]  /*10bd0*/  FMUL.FTZ R6, R6, R7.reuse ;  /* 0x0000000706067220 */ /* 0x080fe20000410000 */
[----:B------:R-:W-:Y:S02]  /*10be0*/  HADD2.F32 R4, -RZ, R14.H0_H0 ;  /* 0x2000000eff047230 */ /* 0x000fe40000004100 */
[C---:B------:R-:W-:Y:S01]  /*10bf0*/  FFMA.FTZ R25, R0.reuse, R7, -R25 ;  /* 0x0000000700197223 */ /* 0x040fe20000010819 */
[----:B------:R-:W-:Y:S02]  /*10c00*/  HADD2.F32 R7, -RZ, R3.H0_H0 ;  /* 0x20000003ff077230 */ /* 0x000fe40000004100 */
[----:B------:R-:W-:Y:S01]  /*10c10*/  FFMA.FTZ R10, R0, R11, R6 ;  /* 0x0000000b000a7223 */ /* 0x000fe20000010006 */
[----:B------:R-:W-:-:S02]  /*10c20*/  HADD2.F32 R6, -RZ, R73.H0_H0 ;  /* 0x20000049ff067230 */ /* 0x000fc40000004100 */
[----:B------:R-:W-:Y:S01]  /*10c30*/  FFMA.FTZ R13, R13, R58, R2 ;  /* 0x0000003a0d0d7223 */ /* 0x000fe20000010002 */
[----:B------:R-:W-:Y:S02]  /*10c40*/  HADD2.F32 R0, -RZ, R3.H1_H1 ;  /* 0x30000003ff007230 */ /* 0x000fe40000004100 */
[C---:B------:R-:W-:Y:S01]  /*10c50*/  FMUL.FTZ R11, R8.reuse, R69 ;  /* 0x00000045080b7220 */ /* 0x040fe20000410000 */
[----:B------:R-:W-:Y:S02]  /*10c60*/  HADD2.F32 R5, -RZ, R15.H0_H0 ;  /* 0x2000000fff057230 */ /* 0x000fe40000004100 */
[----:B------:R-:W-:Y:S01]  /*10c70*/  FMUL.FTZ R3, R8, R7 ;  /* 0x0000000708037220 */ /* 0x000fe20000410000 */
[C---:B------:R-:W-:Y:S01]  /*10c80*/  FMUL.FTZ R58, R9.reuse, R6 ;  /* 0x00000006093a7220 */ /* 0x040fe20000410000 */
[----:B------:R-:W-:Y:S02]  /*10c90*/  HADD2.F32 R27, -RZ, R27.H1_H1 ;  /* 0x3000001bff1b7230 */ /* 0x000fe40000004100 */
[----:B------:R-:W-:Y:S01]  /*10ca0*/  FMUL.FTZ R9, R9, R0 ;  /* 0x0000000009097220 */ /* 0x000fe20000410000 */
[----:B------:R-:W-:-:S02]  /*10cb0*/  HADD2.F32 R8, -RZ, R65.H0_H0 ;  /* 0x20000041ff087230 */ /* 0x000fc40000004100 */
[C---:B------:R-:W-:Y:S01]  /*10cc0*/  FFMA.FTZ R36, R4.reuse, R7, -R11 ;  /* 0x0000000704247223 */ /* 0x040fe2000001080b */
[----:B------:R-:W-:Y:S02]  /*10cd0*/  HADD2.F32 R2, -RZ, R68.H0_H0 ;  /* 0x20000044ff027230 */ /* 0x000fe40000004100 */
[----:B------:R-:W-:Y:S01]  /*10ce0*/  FFMA.FTZ R69, R4, R69, R3 ;  /* 0x0000004504457223 */ /* 0x000fe20000010003 */
[----:B------:R-:W-:Y:S02]  /*10cf0*/  HADD2.F32 R15, -RZ, R15.H1_H1 ;  /* 0x3000000fff0f7230 */ /* 0x000fe40000004100 */
[C---:B------:R-:W-:Y:S01]  /*10d00*/  FFMA.FTZ R58, R5.reuse, R0, -R58 ;  /* 0x00000000053a7223 */ /* 0x040fe2000001083a */
[----:B------:R-:W-:Y:S02]  /*10d10*/  HADD2.F32 R24, -RZ, R24.H1_H1 ;  /* 0x30000018ff187230 */ /* 0x000fe40000004100 */
[----:B------:R-:W-:Y:S01]  /*10d20*/  FFMA.FTZ R6, R5, R6, R9 ;  /* 0x0000000605067223 */ /* 0x000fe20000010009 */
[----:B------:R-:W-:-:S02]  /*10d30*/  HADD2.F32 R7, -RZ, R67.H0_H0 ;  /* 0x20000043ff077230 */ /* 0x000fc40000004100 */
[C---:B------:R-:W-:Y:S01]  /*10d40*/  FMUL.FTZ R4, R27.reuse, R8 ;  /* 0x000000081b047220 */ /* 0x040fe20000410000 */
[----:B------:R-:W-:Y:S02]  /*10d50*/  HADD2.F32 R26, -RZ, R26.H1_H1 ;  /* 0x3000001aff1a7230 */ /* 0x000fe40000004100 */
[-C--:B------:R-:W-:Y:S01]  /*10d60*/  FMUL.FTZ R0, R27, R2.reuse ;  /* 0x000000021b007220 */ /* 0x080fe20000410000 */
[----:B------:R-:W-:Y:S02]  /*10d70*/  HADD2.F32 R3, -RZ, R71.H0_H0 ;  /* 0x20000047ff037230 */ /* 0x000fe40000004100 */
[C---:B------:R-:W-:Y:S01]  /*10d80*/  FFMA.FTZ R27, R15.reuse, R2, -R4 ;  /* 0x000000020f1b7223 */ /* 0x040fe20000010804 */
[----:B------:R-:W-:Y:S02]  /*10d90*/  HADD2.F32 R9, -RZ, R66.H0_H0 ;  /* 0x20000042ff097230 */ /* 0x000fe40000004100 */
[----:B------:R-:W-:Y:S01]  /*10da0*/  FFMA.FTZ R65, R15, R8, R0 ;  /* 0x000000080f417223 */ /* 0x000fe20000010000 */
[----:B------:R-:W-:-:S02]  /*10db0*/  HADD2.F32 R5, -RZ, R70.H0_H0 ;  /* 0x20000046ff057230 */ /* 0x000fc40000004100 */
[C---:B------:R-:W-:Y:S01]  /*10dc0*/  FMUL.FTZ R11, R24.reuse, R7 ;  /* 0x00000007180b7220 */ /* 0x040fe20000410000 */
[----:B------:R-:W-:Y:S02]  /*10dd0*/  HADD2.F32 R12, -RZ, R12.H1_H1 ;  /* 0x3000000cff0c7230 */ /* 0x000fe40000004100 */
[----:B------:R-:W-:Y:S01]  /*10de0*/  FMUL.FTZ R24, R24, R3 ;  /* 0x0000000318187220 */ /* 0x000fe20000410000 */
[----:B------:R-:W-:Y:S02]  /*10df0*/  HADD2.F32 R14, -RZ, R14.H1_H1 ;  /* 0x3000000eff0e7230 */ /* 0x000fe40000004100 */
        /* <DEDUP_REMOVED lines=16> */
.L_x_6779:
[----:B------:R-:W-:Y:S05]  /*10f00*/  BSYNC B0 ;  /* 0x0000000000007941 */ /* 0x000fea0003800000 */
.L_x_6765:
[----:B------:R-:W-:Y:S01]  /*10f10*/  @!PT LDS RZ, [RZ] ;  /* 0x00000000fffff984 */ /* 0x000fe20000000800 */
[----:B------:R-:W-:Y:S01]  /*10f20*/  @!PT LDS RZ, [RZ] ;  /* 0x00000000fffff984 */ /* 0x000fe20000000800 */
[----:B------:R-:W-:Y:S01]  /*10f30*/  @!PT LDS RZ, [RZ] ;  /* 0x00000000fffff984 */ /* 0x000fe20000000800 */
[----:B------:R-:W-:Y:S01]  /*10f40*/  @!PT LDS RZ, [RZ] ;  /* 0x00000000fffff984 */ /* 0x000fe20000000800 */
[----:B------:R3:W-:Y:S06]  /*10f50*/  MEMBAR.ALL.CTA ;  /* 0x0000000000007992 */ /* 0x0007ec0000008000 */
[----:B---3--:R-:W3:Y:S01]  /*10f60*/  FENCE.VIEW.ASYNC.S ;  /* 0x00000000000073c6 */ /* 0x008ee20000000000 */
[----:B------:R-:W-:Y:S05]  /*10f70*/  WARPSYNC.ALL ;  /* 0x0000000000007948 */ /* 0x000fea0003800000 */
[----:B---3--:R-:W-:Y:S06]  /*10f80*/  BAR.SYNC.DEFER_BLOCKING 0xd, 0x80 ;  /* 0x0342000000007b1d */ /* 0x008fec0000010000 */
.L_x_6762:
[----:B012---:R-:W-:Y:S01]  /*10f90*/  IMAD.MOV.U32 R4, RZ, RZ, R32 ;  /* 0x000000ffff047224 */ /* 0x007fe200078e0020 */
[----:B------:R-:W-:Y:S01]  /*10fa0*/  UIADD3 UR4, UP0, UR38, 0x1d0, URZ ;  /* 0x000001d026047890 */ /* 0x000fe2000ff1e03f */
[----:B------:R-:W-:Y:S01]  /*10fb0*/  IMAD.MOV.U32 R5, RZ, RZ, R31 ;  /* 0x000000ffff057224 */ /* 0x000fe200078e001f */
[----:B------:R-:W-:Y:S01]  /*10fc0*/  MOV R197, 0x11380 ;  /* 0x0001138000c57802 */ /* 0x000fe20000000f00 */
[----:B------:R-:W-:Y:S01]  /*10fd0*/  IMAD.MOV.U32 R6, RZ, RZ, R54 ;  /* 0x000000ffff067224 */ /* 0x000fe200078e0036 */
[----:B------:R-:W-:Y:S01]  /*10fe0*/  UIADD3.X UR5, URZ, UR37, URZ, UP0, !UPT ;  /* 0x000000253f057290 */ /* 0x000fe200087fe43f */
[----:B------:R-:W-:Y:S02]  /*10ff0*/  IMAD.MOV.U32 R7, RZ, RZ, R53 ;  /* 0x000000ffff077224 */ /* 0x000fe400078e0035 */
[----:B------:R-:W-:Y:S02]  /*11000*/  IMAD.U32 R0, RZ, RZ, UR36 ;  /* 0x00000024ff007e24 */ /* 0x000fe4000f8e00ff */
[----:B------:R-:W-:Y:S01]  /*11010*/  IMAD.U32 R3, RZ, RZ, UR40 ;  /* 0x00000028ff037e24 */ /* 0x000fe2000f8e00ff */
[----:B------:R0:W-:Y:S01]  /*11020*/  STL.128 [R1+0x160], R4 ;  /* 0x0001600401007387 */ /* 0x0001e20000100c00 */
[----:B------:R-:W-:-:S02]  /*11030*/  IMAD.MOV.U32 R8, RZ, RZ, R63 ;  /* 0x000000ffff087224 */ /* 0x000fc400078e003f */
[----:B------:R-:W-:Y:S02]  /*11040*/  IMAD.MOV.U32 R9, RZ, RZ, R62 ;  /* 0x000000ffff097224 */ /* 0x000fe400078e003e */
[----:B------:R-:W-:Y:S02]  /*11050*/  IMAD.MOV.U32 R10, RZ, RZ, R61 ;  /* 0x000000ffff0a7224 */ /* 0x000fe400078e003d */
[----:B------:R-:W-:Y:S02]  /*11060*/  IMAD.MOV.U32 R11, RZ, RZ, R60 ;  /* 0x000000ffff0b7224 */ /* 0x000fe400078e003c */
[----:B------:R-:W-:Y:S02]  /*11070*/  IMAD.U32 R2, RZ, RZ, UR4 ;  /* 0x00000004ff027e24 */ /* 0x000fe4000f8e00ff */
[----:B------:R-:W-:Y:S01]  /*11080*/  VIADD R12, R22, 0xffffffff ;  /* 0xffffffff160c7836 */ /* 0x000fe20000000000 */
[----:B------:R1:W-:Y:S01]  /*11090*/  STL.128 [R1+0x140], R8 ;  /* 0x0001400801007387 */ /* 0x0003e20000100c00 */
[----:B0-----:R-:W-:-:S02]  /*110a0*/  IMAD.MOV.U32 R4, RZ, RZ, R41 ;  /* 0x000000ffff047224 */ /* 0x001fc400078e0029 */
[----:B------:R-:W-:Y:S02]  /*110b0*/  IMAD.MOV.U32 R5, RZ, RZ, R40 ;  /* 0x000000ffff057224 */ /* 0x000fe400078e0028 */
[----:B------:R-:W-:Y:S02]  /*110c0*/  IMAD.MOV.U32 R6, RZ, RZ, R35 ;  /* 0x000000ffff067224 */ /* 0x000fe400078e0023 */
[----:B------:R-:W-:-:S05]  /*110d0*/  IMAD.MOV.U32 R7, RZ, RZ, R57 ;  /* 0x000000ffff077224 */ /* 0x000fca00078e0039 */
[----:B------:R0:W-:Y:S01]  /*110e0*/  STL.128 [R1+0x190], R4 ;  /* 0x0001900401007387 */ /* 0x0001e20000100c00 */
[----:B-1----:R-:W-:Y:S02]  /*110f0*/  IMAD.MOV.U32 R8, RZ, RZ, R52 ;  /* 0x000000ffff087224 */ /* 0x002fe400078e0034 */
[----:B------:R-:W-:Y:S02]  /*11100*/  IMAD.MOV.U32 R9, RZ, RZ, R51 ;  /* 0x000000ffff097224 */ /* 0x000fe400078e0033 */
[----:B------:R-:W-:Y:S02]  /*11110*/  IMAD.MOV.U32 R10, RZ, RZ, R50 ;  /* 0x000000ffff0a7224 */ /* 0x000fe400078e0032 */
[----:B------:R-:W-:-:S05]  /*11120*/  IMAD.MOV.U32 R11, RZ, RZ, R49 ;  /* 0x000000ffff0b7224 */ /* 0x000fca00078e0031 */
[----:B------:R1:W-:Y:S01]  /*11130*/  STL.128 [R1+0x170], R8 ;  /* 0x0001700801007387 */ /* 0x0003e20000100c00 */
[----:B0-----:R-:W-:Y:S02]  /*11140*/  IMAD.MOV.U32 R4, RZ, RZ, R34 ;  /* 0x000000ffff047224 */ /* 0x001fe400078e0022 */
[----:B------:R-:W-:Y:S02]  /*11150*/  IMAD.MOV.U32 R5, RZ, RZ, R55 ;  /* 0x000000ffff057224 */ /* 0x000fe400078e0037 */
[----:B------:R-:W-:Y:S02]  /*11160*/  IMAD.MOV.U32 R6, RZ, RZ, R38 ;  /* 0x000000ffff067224 */ /* 0x000fe400078e0026 */
[----:B------:R-:W-:-:S05]  /*11170*/  IMAD.MOV.U32 R7, RZ, RZ, R37 ;  /* 0x000000ffff077224 */ /* 0x000fca00078e0025 */
[----:B------:R0:W-:Y:S01]  /*11180*/  STL.128 [R1+0x1a0], R4 ;  /* 0x0001a00401007387 */ /* 0x0001e20000100c00 */
[----:B-1----:R-:W-:Y:S02]  /*11190*/  IMAD.U32 R10, RZ, RZ, UR39 ;  /* 0x00000027ff0a7e24 */ /* 0x002fe4000f8e00ff */
[----:B------:R-:W-:Y:S02]  /*111a0*/  IMAD.U32 R11, RZ, RZ, UR43 ;  /* 0x0000002bff0b7e24 */ /* 0x000fe4000f8e00ff */
[----:B------:R-:W-:Y:S02]  /*111b0*/  IMAD.U32 R8, RZ, RZ, UR44 ;  /* 0x0000002cff087e24 */ /* 0x000fe4000f8e00ff */
[----:B------:R-:W-:-:S05]  /*111c0*/  IMAD.U32 R9, RZ, RZ, UR45 ;  /* 0x0000002dff097e24 */ /* 0x000fca000f8e00ff */
        /* <DEDUP_REMOVED lines=9> */
[----:B------:R-:W-:Y:S02]  /*11260*/  IMAD.MOV.U32 R5, RZ, RZ, R3 ;  /* 0x000000ffff057224 */ /* 0x000fe400078e0003 */
[----:B------:R-:W-:-:S02]  /*11270*/  IMAD.U32 R0, RZ, RZ, UR38 ;  /* 0x00000026ff007e24 */ /* 0x000fc4000f8e00ff */
[----:B------:R-:W-:Y:S01]  /*11280*/  IMAD.U32 R3, RZ, RZ, UR37 ;  /* 0x00000025ff037e24 */ /* 0x000fe2000f8e00ff */
[----:B------:R0:W-:Y:S02]  /*11290*/  STL.128 [R1+0x120], R4 ;  /* 0x0001200401007387 */ /* 0x0001e40000100c00 */
[----:B0-----:R-:W-:Y:S02]  /*112a0*/  IMAD.MOV.U32 R4, RZ, RZ, R30 ;  /* 0x000000ffff047224 */ /* 0x001fe400078e001e */
[----:B------:R-:W-:Y:S02]  /*112b0*/  IMAD.MOV.U32 R5, RZ, RZ, R47 ;  /* 0x000000ffff057224 */ /* 0x000fe400078e002f */
[----:B------:R-:W-:Y:S02]  /*112c0*/  IMAD.MOV.U32 R6, RZ, RZ, R0 ;  /* 0x000000ffff067224 */ /* 0x000fe400078e0000 */
[----:B------:R-:W-:Y:S02]  /*112d0*/  IMAD.MOV.U32 R7, RZ, RZ, R3 ;  /* 0x000000ffff077224 */ /* 0x000fe400078e0003 */
[----:B------:R-:W-:-:S02]  /*112e0*/  IMAD.U32 R3, RZ, RZ, UR5 ;  /* 0x00000005ff037e24 */ /* 0x000fc4000f8e00ff */
[----:B------:R-:W-:Y:S01]  /*112f0*/  IMAD.U32 R0, RZ, RZ, UR38 ;  /* 0x00000026ff007e24 */ /* 0x000fe2000f8e00ff */
[----:B------:R0:W-:Y:S03]  /*11300*/  STL.128 [R1+0x130], R4 ;  /* 0x0001300401007387 */ /* 0x0001e60000100c00 */
[----:B------:R-:W-:Y:S02]  /*11310*/  VIADD R0, R0, 0x120 ;  /* 0x0000012000007836 */ /* 0x000fe40000000000 */
[----:B0-----:R-:W-:Y:S02]  /*11320*/  IMAD.MOV.U32 R6, RZ, RZ, R29 ;  /* 0x000000ffff067224 */ /* 0x001fe400078e001d */
[----:B------:R-:W-:Y:S02]  /*11330*/  IMAD.MOV.U32 R7, RZ, RZ, R42 ;  /* 0x000000ffff077224 */ /* 0x000fe400078e002a */
[----:B------:R-:W-:-:S02]  /*11340*/  IMAD.MOV.U32 R4, RZ, RZ, R2 ;  /* 0x000000ffff047224 */ /* 0x000fc400078e0002 */
[----:B------:R-:W-:-:S05]  /*11350*/  IMAD.MOV.U32 R5, RZ, RZ, R3 ;  /* 0x000000ffff057224 */ /* 0x000fca00078e0003 */
[----:B------:R0:W-:Y:S02]  /*11360*/  STL.128 [R1+0x180], R4 ;  /* 0x0001800401007387 */ /* 0x0001e40000100c00 */
[----:B0-----:R-:W-:Y:S05]  /*11370*/  CALL.REL.NOINC `($_ZN7cutlass13device_kernelIN5flash11enable_sm90INS1_16FlashAttnFwdSm90INS1_25CollectiveMainloopFwdSm90ILi2EN4cute5tupleIJNS5_1CILi1EEES8_S8_EEENS6_IJNS7_ILi64EEESA_SA_EEELi512ENS_6half_tEfNS_4arch4Sm90ELb0ELb1ELb0ELb1ELb1ELb1ELb1ELb0ELb0ELb1ELb0ELb0EEENS1_21CollectiveEpilogueFwdINS6_IJSA_NS7_ILi512EEESA_EEES9_SC_SE_Li256ELb1ELb1ELb0ELb0EEENS1_36VarlenDynamicPersistentTileSchedulerILi64ELi64ELi256ELi128ELb0ELb1ELb1ELb1ELb0ELb1EEEEEEEEEvNT_6ParamsE$_ZZN5flash25CollectiveMainloopFwdSm90ILi2EN4cute5tupleIJNS1_1CILi1EEES4_S4_EEENS2_IJNS3_ILi64EEES6_S6_EEELi512EN7cutlass6half_tEfNS8_4arch4Sm90ELb0ELb1ELb0ELb1ELb1ELb1ELb1ELb0ELb0ELb1ELb0ELb0EE3mmaINS_16FlashAttnFwdSm90ISC_NS_21CollectiveEpilogueFwdINS2_IJS6_NS3_ILi512EEES6_EEES5_S9_SB_Li256ELb1ELb1ELb0ELb0EEENS_36VarlenDynamicPersistentTileSchedulerILi64ELi64ELi256ELi128ELb0ELb1ELb1ELb1ELb0ELb1EEEE13SharedStorageENS1_6TensorINS1_11ArrayEngineIfLm128EEENS1_6LayoutINS2_IJNS2_IJNS3_ILi2EEESR_NS3_ILi32EEEEEES4_S4_EEENS2_IJNS2_IJS4_SR_NS3_ILi4EEEEEENS3_ILi0EEESX_EEEEEEENS_7SoftmaxILi2ELi0EEEEEbRKNSC_6ParamsENS8_13PipelineAsyncILi2EEES17_RNS8_13PipelineStateILj2EEERT0_RT1_iRiRKNS_16SeqlenInfoQKNewKILb1ELb1EEENS2_IJiiiiEEERT_ENKUliT_T0_T1_E_clIZSD_ISM_S10_S12_EbS15_S17_S17_S1A_S1C_S1E_iS1F_S1J_S1K_S1M_EUlRS1N_iE0_NS3_ILb1EEES1U_EEDaiS1N_S1O_S1P_) ;  /* 0x00000284003c7944 */ /* 0x001fea0003c00000 */
[----:B------:R-:W2:Y:S01]  /*11380*/  LDL R2, [R1+0x50] ;  /* 0x0000500001027983 */ /* 0x000ea20000100800 */
[----:B------:R-:W0:Y:S08]  /*11390*/  LDC R0, c[0x0][0x448] ;  /* 0x00011200ff007b82 */ /* 0x000e300000000800 */
[----:B------:R-:W1:Y:S01]  /*113a0*/  LDC.64 R6, c[0x0][0xad8] ;  /* 0x0002b600ff067b82 */ /* 0x000e620000000a00 */
[----:B0-----:R-:W-:-:S13]  /*113b0*/  ISETP.NE.AND P0, PT, R0, 0x1, PT ;  /* 0x000000010000780c */ /* 0x001fda0003f05270 */
[----:B------:R-:W0:Y:S08]  /*113c0*/  @P0 LDC R3, c[0x0][0x44c] ;  /* 0x00011300ff030b82 */ /* 0x000e300000000800 */
[----:B------:R-:W3:Y:S01]  /*113d0*/  @P0 LDC R4, c[0x0][0x450] ;  /* 0x00011400ff040b82 */ /* 0x000ee20000000800 */
[----:B--2---:R-:W-:-:S04]  /*113e0*/  IMAD.SHL.U32 R2, R2, 0x40, RZ ;  /* 0x0000004002027824 */ /* 0x004fc800078e00ff */
[----:B0-----:R-:W-:-:S04]  /*113f0*/  @P0 IMAD.HI.U32 R3, R2, R3, RZ ;  /* 0x0000000302030227 */ /* 0x001fc800078e00ff */
[----:B------:R-:W-:Y:S01]  /*11400*/  IMAD.MOV.U32 R0, RZ, RZ, R2 ;  /* 0x000000ffff007224 */ /* 0x000fe200078e0002 */
[----:B---3--:R-:W-:Y:S02]  /*11410*/  @P0 SHF.R.U32.HI R0, RZ, R4, R3 ;  /* 0x00000004ff000219 */ /* 0x008fe40000011603 */
[----:B-1----:R-:W-:-:S03]  /*11420*/  ISETP.GE.AND P0, PT, R7, 0x1, PT ;  /* 0x000000010700780c */ /* 0x002fc60003f06270 */
[----:B------:R-:W-:Y:S02]  /*11430*/  IMAD.IADD R191, R191, 0x1, R0 ;  /* 0x00000001bfbf7824 */ /* 0x000fe400078e0200 */
[----:B------:R-:W-:Y:S02]  /*11440*/  VIADD R0, R22, 0xfffffffe ;  /* 0xfffffffe16007836 */ /* 0x000fe40000000000 */
[----:B------:R-:W-:-:S06]  /*11450*/  IMAD.IADD R6, R191, 0x1, R6 ;  /* 0x00000001bf067824 */ /* 0x000fcc00078e0206 */
        /* <DEDUP_REMOVED lines=12> */
.L_x_6791:
[----:B------:R-:W-:-:S13]  /*11520*/  ISETP.NE.AND P0, PT, R7, 0x1, PT ;  /* 0x000000010700780c */ /* 0x000fda0003f05270 */
[----:B------:R-:W0:Y:S02]  /*11530*/  @P0 LDC.64 R4, c[0x0][0xae0] ;  /* 0x0002b800ff040b82 */ /* 0x000e240000000a00 */
[----:B0-----:R-:W-:-:S05]  /*11540*/  @P0 IMAD.HI.U32 R4, R3, R4, RZ ;  /* 0x0000000403040227 */ /* 0x001fca00078e00ff */
[----:B------:R-:W-:-:S07]  /*11550*/  @P0 SHF.R.U32.HI R3, RZ, R5, R4 ;  /* 0x00000005ff030219 */ /* 0x000fce0000011604 */
.L_x_6792:
[----:B------:R-:W-:Y:S05]  /*11560*/  BSYNC B0 ;  /* 0x0000000000007941 */ /* 0x000fea0003800000 */
.L_x_6790:
[----:B------:R-:W-:-:S05]  /*11570*/  IMAD R3, R3, R7, R7 ;  /* 0x0000000703037224 */ /* 0x000fca00078e0207 */
[----:B------:R-:W-:-:S07]  /*11580*/  VIMNMX R6, R6, R3, PT ;  /* 0x0000000306067248 */ /* 0x000fce0003fe0100 */
.L_x_6789:
[----:B------:R-:W-:-:S04]  /*11590*/  SHF.R.S32.HI R3, RZ, 0x1f, R6 ;  /* 0x0000001fff037819 */ /* 0x000fc80000011406 */
[----:B------:R-:W-:-:S04]  /*115a0*/  LEA.HI R3, R3, R6, RZ, 0x6 ;  /* 0x0000000603037211 */ /* 0x000fc800078f30ff */
[----:B------:R-:W-:-:S04]  /*115b0*/  SHF.R.S32.HI R3, RZ, 0x6, R3 ;  /* 0x00000006ff037819 */ /* 0x000fc80000011403 */
[----:B------:R-:W-:-:S04]  /*115c0*/  VIMNMX R9, R194, R3, !PT ;  /* 0x00000003c2097248 */ /* 0x000fc80007fe0100 */
[----:B------:R-:W-:-:S13]  /*115d0*/  ISETP.GE.AND P0, PT, R0, R9, PT ;  /* 0x000000090000720c */ /* 0x000fda0003f06270 */
[----:B------:R-:W-:Y:S05]  /*115e0*/  @!P0 BRA `(.L_x_6793) ;  /* 0x0000007800e48947 */ /* 0x000fea0003800000 */
.L_x_6826:
[----:B------:R-:W2:Y:S04]  /*115f0*/  LDL R22, [R1+0x1c0] ;  /* 0x0001c00001167983 */ /* 0x000ea80000100800 */
[----:B0-----:R-:W3:Y:S04]  /*11600*/  LDL R2, [R1+0x1c8] ;  /* 0x0001c80001027983 */ /* 0x001ee80000100800 */
[----:B------:R-:W4:Y:S01]  /*11610*/  LDL R3, [R1] ;  /* 0x0000000001037983 */ /* 0x000f220000100800 */
        /* <DEDUP_REMOVED lines=17> */
.L_x_6795:
[----:B------:R-:W-:Y:S05]  /*11730*/  BSYNC B0 ;  /* 0x0000000000007941 */ /* 0x000fea0003800000 */
.L_x_6794:
[----:B0-----:R-:W2:Y:S01]  /*11740*/  LDL.64 R2, [R1+0x18] ;  /* 0x0000180001027983 */ /* 0x001ea20000100a00 */
[----:B-----5:R-:W-:Y:S02]  /*11750*/  SHF.L.U32 R5, R6, 0x1f, RZ ;  /* 0x0000001f06057819 */ /* 0x020fe400000006ff */
[----:B--2---:R-:W-:-:S05]  /*11760*/  MOV R3, R2 ;  /* 0x0000000200037202 */ /* 0x004fca0000000f00 */
[----:B------:R-:W-:-:S04]  /*11770*/  IMAD R4, R4, 0x8, R3 ;  /* 0x0000000804047824 */ /* 0x000fc800078e0203 */
[----:B------:R0:W1:Y:S01]  /*11780*/  SYNCS.PHASECHK.TRANS64.TRYWAIT P0, [R4+URZ], R5 ;  /* 0x00000005040075a7 */ /* 0x000062000800017f */
[----:B------:R0:W5:Y:S01]  /*11790*/  LDL.64 R6, [R1+0x1c0] ;  /* 0x0001c00001067983 */ /* 0x0001620000100a00 */
[----:B------:R-:W-:Y:S04]  /*117a0*/  BSSY B0, `(.L_x_6796) ;  /* 0x0000003000007945 */ /* 0x000fe80003800000 */
[----:B------:R-:W-:Y:S05]  /*117b0*/  @!P1 BRA `(.L_x_6797) ;  /* 0x0000000000049947 */ /* 0x000fea0003800000 */
[----:B------:R-:W-:Y:S01]  /*117c0*/  BPT.TRAP 0x1 ;  /* 0x000000040000795c */ /* 0x000fe20000300000 */
.L_x_6797:
[----:B------:R-:W-:Y:S05]  /*117d0*/  BSYNC B0 ;  /* 0x0000000000007941 */ /* 0x000fea0003800000 */
.L_x_6796:
[----:B------:R-:W-:Y:S04]  /*117e0*/  BSSY B0, `(.L_x_6798) ;  /* 0x0000006000007945 */ /* 0x000fe80003800000 */
[----:B-1----:R-:W-:Y:S05]  /*117f0*/  @P0 BRA `(.L_x_6799) ;  /* 0x0000000000100947 */ /* 0x002fea0003800000 */
[----:B-----5:R-:W-:Y:S01]  /*11800*/  IMAD R6, R6, 0x8, R3 ;  /* 0x0000000806067824 */ /* 0x020fe200078e0203 */
[----:B------:R-:W-:-:S04]  /*11810*/  SHF.L.U32 R7, R7, 0x1f, RZ ;  /* 0x0000001f07077819 */ /* 0x000fc800000006ff */
[----:B------:R-:W1:Y:S02]  /*11820*/  SYNCS.PHASECHK.TRANS64.TRYWAIT P0, [R6+URZ], R7 ;  /* 0x00000007060075a7 */ /* 0x000e64000800017f */
[----:B-1----:R-:W-:Y:S05]  /*11830*/  @!P0 BRA `(.L_x_6800) ;  /* 0x0000024000e88947 */ /* 0x002fea0003800000 */
.L_x_6799:
[----:B------:R-:W-:Y:S05]  /*11840*/  BSYNC B0 ;  /* 0x0000000000007941 */ /* 0x000fea0003800000 */
.L_x_6798:
[----:B------:R-:W2:Y:S04]  /*11850*/  LDL R3, [R1+0x1c0] ;  /* 0x0001c00001037983 */ /* 0x000ea80000100800 */
[----:B0-----:R-:W2:Y:S01]  /*11860*/  LDL.64 R4, [R1+0x80] ;  /* 0x0000800001047983 */ /* 0x001ea20000100a00 */
[----:B------:R-:W-:Y:S05]  /*11870*/  WARPSYNC.ALL ;  /* 0x0000000000007948 */ /* 0x000fea0003800000 */
[----:B------:R-:W3:Y:S04]  /*11880*/  LDL.64 R10, [R1+0x78] ;  /* 0x00007800010a7983 */ /* 0x000ee80000100a00 */
[----:B-1---5:R-:W4:Y:S04]  /*11890*/  LDL.64 R6, [R1+0x78] ;  /* 0x0000780001067983 */ /* 0x022f280000100a00 */
        /* <DEDUP_REMOVED lines=52> */
.L_x_6802:
[----:B------:R-:W-:Y:S05]  /*11be0*/  BSYNC B0 ;  /* 0x0000000000007941 */ /* 0x000fea0003800000 */
.L_x_6801:
        /* <DEDUP_REMOVED lines=8> */
.L_x_6804:
[----:B------:R-:W-:Y:S05]  /*11c70*/  BSYNC B0 ;  /* 0x0000000000007941 */ /* 0x000fea0003800000 */
.L_x_6803:
[----:B------:R-:W-:Y:S04]  /*11c80*/  BSSY B0, `(.L_x_6805) ;  /* 0x0000004000007945 */ /* 0x000fe80003800000 */
[----:B-1----:R-:W-:Y:S05]  /*11c90*/  @P0 BRA `(.L_x_6806) ;  /* 0x0000000000080947 */ /* 0x002fea0003800000 */
[----:B------:R-:W1:Y:S02]  /*11ca0*/  SYNCS.PHASECHK.TRANS64.TRYWAIT P0, [R2+URZ], R3 ;  /* 0x00000003020075a7 */ /* 0x000e64000800017f */
[----:B-1----:R-:W-:Y:S05]  /*11cb0*/  @!P0 BRA `(.L_x_6807) ;  /* 0x0000023c00dc8947 */ /* 0x002fea0003800000 */
.L_x_6806:
[----:B------:R-:W-:Y:S05]  /*11cc0*/  BSYNC B0 ;  /* 0x0000000000007941 */ /* 0x000fea0003800000 */
.L_x_6805:
        /* <DEDUP_REMOVED lines=9> */
[----:B------:R-:W4:Y:S05]  /*11d60*/  LDL.64 R6, [R1+0x90] ;  /* 0x0000900001067983 */ /* 0x000f2a0000100a00 */
[----:B------:R-:W0:Y:S01]  /*11d70*/  S2R R23, SR_TID.X ;  /* 0x0000000000177919 */ /* 0x000e220000002100 */
[----:B------:R-:W4:Y:S04]  /*11d80*/  LDL.64 R56, [R1+0x90] ;  /* 0x0000900001387983 */ /* 0x000f280000100a00 */
[----:B------:R-:W4:Y:S04]  /*11d90*/  LDL.64 R58, [R1+0x90] ;  /* 0x00009000013a7983 */ /* 0x000f280000100a00 */
[----:B------:R-:W4:Y:S01]  /*11da0*/  LDL.64 R60, [R1+0x90] ;  /* 0x00009000013c7983 */ /* 0x000f220000100a00 */
[----:B--2---:R-:W-:Y:S01]  /*11db0*/  ISETP.NE.U32.AND P0, PT, R4, RZ, PT ;  /* 0x000000ff0400720c */ /* 0x004fe20003f05070 */
[----:B---3--:R-:W-:Y:S01]  /*11dc0*/  IMAD R2, R5, 0x1000, R2 ;  /* 0x0000100005027824 */ /* 0x008fe200078e0202 */
[----:B------:R-:W-:Y:S01]  /*11dd0*/  R2UR UR7, R3 ;  /* 0x00000000030772ca */ /* 0x000fe200000e0000 */
[----:B------:R-:W2:Y:S01]  /*11de0*/  LDL.64 R4, [R1+0x90] ;  /* 0x0000900001047983 */ /* 0x000ea20000100a00 */
[----:B----4-:R-:W-:-:S02]  /*11df0*/  R2UR UR4, R12 ;  /* 0x000000000c0472ca */ /* 0x010fc400000e0000 */
        /* <DEDUP_REMOVED lines=174> */
[----:B------:R-:W-:Y:S01]  /*128e0*/  IADD3 R12, R12, 0x800, R23 ;  /* 0x000008000c0c7810 */ /* 0x000fe20007ffe017 */
        /* <DEDUP_REMOVED lines=10> */
[----:B--2---:R-:W-:Y:S01]  /*12990*/  R2UR UR5, R15 ;  /* 0x000000000f0572ca */ /* 0x004fe200000e0000 */
[----:B------:R-:W2:Y:S06]  /*129a0*/  LDL R20, [R1] ;  /* 0x0000000001147983 */ /* 0x000eac0000100800 */
        /* <DEDUP_REMOVED lines=13> */
[----:B---3--:R-:W-:Y:S01]  /*12a80*/  IADD3 R10, R15, 0x800, R10 ;  /* 0x000008000f0a7810 */ /* 0x008fe20007ffe00a */
[----:B------:R-:W-:Y:S01]  /*12a90*/  IMAD.IADD R12, R4, 0x1, R15 ;  /* 0x00000001040c7824 */ /* 0x000fe200078e020f */
[----:B------:R-:W-:Y:S01]  /*12aa0*/  R2UR UR7, R13 ;  /* 0x000000000d0772ca */ /* 0x000fe200000e0000 */
[----:B------:R-:W3:Y:S01]  /*12ab0*/  LDL.64 R4, [R1+0x90] ;  /* 0x0000900001047983 */ /* 0x000ee20000100a00 */
[----:B------:R-:W-:Y:S02]  /*12ac0*/  R2UR UR4, R10 ;  /* 0x000000000a0472ca */ /* 0x000fe400000e0000 */
[----:B------:R-:W-:Y:S02]  /*12ad0*/  R2UR UR6, R12 ;  /* 0x000000000c0672ca */ /* 0x000fe400000e0000 */
[----:B------:R-:W-:Y:S01]  /*12ae0*/  R2UR UR5, R11 ;  /* 0x000000000b0572ca */ /* 0x000fe200000e0000 */
[----:B------:R-:W-:Y:S02]  /*12af0*/  IMAD.MOV.U32 R10, RZ, RZ, 0x28 ;  /* 0x00000028ff0a7424 */ /* 0x000fe400078e00ff */
        /* <DEDUP_REMOVED lines=8> */
[----:B----4-:R-:W-:Y:S02]  /*12b80*/  IMAD.IADD R6, R11, 0x1, R6 ;  /* 0x000000010b067824 */ /* 0x010fe400078e0206 */
        /* <DEDUP_REMOVED lines=11> */
[----:B------:R-:W4:Y:S06]  /*12c40*/  LDL.64 R6, [R1+0x90] ;  /* 0x0000900001067983 */ /* 0x000f2c0000100a00 */
[----:B------:R-:W-:Y:S01]  /*12c50*/  HGMMA.64x64x16.F32 R24, gdesc[UR4], R24, gsb0 ;  /* 0x00e00000041879f0 */ /* 0x000fe20008000818 */
[----:B------:R-:W-:Y:S01]  /*12c60*/  IMAD.IADD R10, R23, 0x1, R12 ;  /* 0x00000001170a7824 */ /* 0x000fe200078e020c */
[----:B------:R-:W-:-:S02]  /*12c70*/  R2UR UR7, R11 ;  /* 0x000000000b0772ca */ /* 0x000fc400000e0000 */
[----:B------:R-:W-:Y:S02]  /*12c80*/  R2UR UR4, R56 ;  /* 0x00000000380472ca */ /* 0x000fe400000e0000 */
[----:B------:R-:W-:Y:S02]  /*12c90*/  R2UR UR6, R10 ;  /* 0x000000000a0672ca */ /* 0x000fe400000e0000 */
[----:B------:R-:W-:Y:S01]  /*12ca0*/  R2UR UR5, R57 ;  /* 0x00000000390572ca */ /* 0x000fe200000e0000 */
[----:B------:R-:W-:Y:S02]  /*12cb0*/  WARPGROUP.DEPBAR.LE gsb0, 0x0 ;  /* 0x00008000000079c5 */ /* 0x000fe40000010000 */
[----:B------:R-:W-:Y:S01]  /*12cc0*/  WARPGROUP.ARRIVE ;  /* 0x00000000000079c5 */ /* 0x000fe20000000000 */
[C---:B------:R-:W-:Y:S01]  /*12cd0*/  IMAD.IADD R56, R21.reuse, 0x1, R12 ;  /* 0x0000000115387824 */ /* 0x040fe200078e020c */
[----:B------:R-:W-:Y:S01]  /*12ce0*/  IADD3 R58, R21, 0xa00, R58 ;  /* 0x00000a00153a7810 */ /* 0x000fe20007ffe03a */
[----:B------:R-:W2:Y:S07]  /*12cf0*/  LDL.64 R10, [R1+0x90] ;  /* 0x00009000010a7983 */ /* 0x000eae0000100a00 */
[----:B------:R-:W-:Y:S01]  /*12d00*/  HGMMA.64x64x16.F32 R24, gdesc[UR4], R24, gsb0 ;  /* 0x00e00000041879f0 */ /* 0x000fe20008000818 */
[----:B------:R-:W-:Y:S01]  /*12d10*/  IMAD.MOV.U32 R57, RZ, RZ, R3 ;  /* 0x000000ffff397224 */ /* 0x000fe200078e0003 */
[----:B------:R-:W-:-:S02]  /*12d20*/  R2UR UR6, R56 ;  /* 0x00000000380672ca */ /* 0x000fc400000e0000 */
        /* <DEDUP_REMOVED lines=10> */
[----:B------:R-:W-:Y:S01]  /*12dd0*/  R2UR UR6, R56 ;  /* 0x00000000380672ca */ /* 0x000fe200000e0000 */
[----:B------:R-:W3:Y:S01]  /*12de0*/  LDL.64 R58, [R1+0x90] ;  /* 0x00009000013a7983 */ /* 0x000ee20000100a00 */
[----:B------:R-:W-:-:S02]  /*12df0*/  R2UR UR7, R57 ;  /* 0x00000000390772ca */ /* 0x000fc400000e0000 */
        /* <DEDUP_REMOVED lines=13> */
[----:B------:R-:W-:Y:S01]  /*12ed0*/  IMAD.MOV.U32 R5, RZ, RZ, R3 ;  /* 0x000000ffff057224 */ /* 0x000fe200078e0003 */
[----:B------:R-:W-:Y:S02]  /*12ee0*/  R2UR UR4, R60 ;  /* 0x000000003c0472ca */ /* 0x000fe400000e0000 */
[----:B------:R-:W-:Y:S02]  /*12ef0*/  R2UR UR6, R4 ;  /* 0x00000000040672ca */ /* 0x000fe400000e0000 */
[----:B------:R-:W-:Y:S02]  /*12f00*/  R2UR UR7, R5 ;  /* 0x00000000050772ca */ /* 0x000fe400000e0000 */
[----:B------:R-:W-:Y:S01]  /*12f10*/  R2UR UR5, R61 ;  /* 0x000000003d0572ca */ /* 0x000fe200000e0000 */
[----:B------:R-:W-:Y:S01]  /*12f20*/  VIADD R14, R2, 0xc00 ;  /* 0x00000c00020e7836 */ /* 0x000fe20000000000 */
[----:B------:R-:W3:Y:S01]  /*12f30*/  LDL.64 R4, [R1+0x90] ;  /* 0x0000900001047983 */ /* 0x000ee20000100a00 */
[----:B------:R-:W-:-:S02]  /*12f40*/  WARPGROUP.DEPBAR.LE gsb0, 0x0 ;  /* 0x00008000000079c5 */ /* 0x000fc40000010000 */
[----:B------:R-:W-:-:S08]  /*12f50*/  WARPGROUP.ARRIVE ;  /* 0x00000000000079c5 */ /* 0x000fd00000000000 */
        /* <DEDUP_REMOVED lines=8> */
[----:B------:R-:W-:-:S02]  /*12fe0*/  WARPGROUP.DEPBAR.LE gsb0, 0x0 ;  /* 0x00008000000079c5 */ /* 0x000fc40000010000 */
[----:B------:R-:W-:Y:S01]  /*12ff0*/  WARPGROUP.ARRIVE ;  /* 0x00000000000079c5 */ /* 0x000fe20000000000 */
[C---:B------:R-:W-:Y:S01]  /*13000*/  IMAD.IADD R56, R21.reuse, 0x1, R14 ;  /* 0x0000000115387824 */ /* 0x040fe200078e020e */
[----:B--2---:R-:W-:Y:S01]  /*13010*/  IADD3 R10, R21, 0xc00, R10 ;  /* 0x00000c00150a7810 */ /* 0x004fe20007ffe00a */
[----:B------:R-:W-:Y:S01]  /*13020*/  IMAD.MOV.U32 R57, RZ, RZ, R3 ;  /* 0x000000ffff397224 */ /* 0x000fe200078e0003 */
[----:B------:R-:W2:Y:S06]  /*13030*/  LDL.64 R6, [R1+0x90] ;  /* 0x0000900001067983 */ /* 0x000eac0000100a00 */
        /* <DEDUP_REMOVED lines=13> */
[----:B------:R0:W5:Y:S01]  /*13110*/  LDL R14, [R1+0x1c0] ;  /* 0x0001c000010e7983 */ /* 0x0001620000100800 */
        /* <DEDUP_REMOVED lines=25> */
[C---:B------:R-:W-:Y:S01]  /*132b0*/  IADD3 R4, R23.reuse, 0xe00, R4 ;  /* 0x00000e0017047810 */ /* 0x040fe20007ffe004 */
[----:B------:R-:W-:Y:S02]  /*132c0*/  IMAD.MOV.U32 R57, RZ, RZ, R3 ;  /* 0x000000ffff397224 */ /* 0x000fe400078e0003 */
[----:B------:R-:W-:Y:S01]  /*132d0*/  IMAD.IADD R56, R23, 0x1, R12 ;  /* 0x0000000117387824 */ /* 0x000fe200078e020c */
[----:B------:R-:W-:Y:S01]  /*132e0*/  R2UR UR4, R4 ;  /* 0x00000000040472ca */ /* 0x000fe200000e0000 */
[----:B------:R0:W5:Y:S01]  /*132f0*/  LDL R23, [R1+0xc] ;  /* 0x00000c0001177983 */ /* 0x0001620000100800 */
[----:B------:R-:W-:Y:S02]  /*13300*/  R2UR UR7, R57 ;  /* 0x00000000390772ca */ /* 0x000fe400000e0000 */
[----:B------:R-:W-:-:S02]  /*13310*/  R2UR UR6, R56 ;  /* 0x00000000380672ca */ /* 0x000fc400000e0000 */
[----:B------:R-:W-:Y:S01]  /*13320*/  R2UR UR5, R5 ;  /* 0x00000000050572ca */ /* 0x000fe200000e0000 */
[----:B------:R-:W-:Y:S02]  /*13330*/  WARPGROUP.DEPBAR.LE gsb0, 0x0 ;  /* 0x00008000000079c5 */ /* 0x000fe40000010000 */
[----:B------:R-:W-:-:S10]  /*13340*/  WARPGROUP.ARRIVE ;  /* 0x00000000000079c5 */ /* 0x000fd40000000000 */
[----:B------:R-:W-:Y:S01]  /*13350*/  HGMMA.64x64x16.F32 R24, gdesc[UR4], R24, gsb0 ;  /* 0x00e00000041879f0 */ /* 0x000fe20008000818 */
[C---:B------:R-:W-:Y:S01]  /*13360*/  IMAD.IADD R4, R21.reuse, 0x1, R12 ;  /* 0x0000000115047824 */ /* 0x040fe200078e020c */
[----:B--2---:R-:W-:Y:S01]  /*13370*/  IADD3 R6, R21, 0xe00, R6 ;  /* 0x00000e0015067810 */ /* 0x004fe20007ffe006 */
        /* <DEDUP_REMOVED lines=25> */
[----:B----4-:R-:W-:Y:S01]  /*13510*/  IMAD.IADD R58, R5, 0x1, R58 ;  /* 0x00000001053a7824 */ /* 0x010fe200078e023a */
[----:B------:R-:W-:Y:S02]  /*13520*/  R2UR UR7, R3 ;  /* 0x00000000030772ca */ /* 0x000fe400000e0000 */
[----:B------:R-:W-:Y:S02]  /*13530*/  R2UR UR6, R2 ;  /* 0x00000000020672ca */ /* 0x000fe400000e0000 */
        /* <DEDUP_REMOVED lines=34> */
[----:B------:R-:W-:-:S03]  /*13760*/  LOP3.LUT R2, R20, 0x1, RZ, 0xfc, !PT ;  /* 0x0000000114027812 */ /* 0x000fc600078efcff */
        /* <DEDUP_REMOVED lines=8> */
.L_x_6809:
[----:B------:R-:W-:Y:S05]  /*137f0*/  BSYNC B0 ;  /* 0x0000000000007941 */ /* 0x000fea0003800000 */
.L_x_6808:
[----:B------:R-:W2:Y:S02]  /*13800*/  LDL.64 R2, [R1+0x20] ;  /* 0x0000200001027983 */ /* 0x000ea40000100a00 */
[----:B--2---:R-:W-:-:S05]  /*13810*/  MOV R3, R2 ;  /* 0x0000000200037202 */ /* 0x004fca0000000f00 */
[----:B-----5:R-:W-:-:S05]  /*13820*/  IMAD R14, R14, 0x8, R3 ;  /* 0x000000080e0e7824 */ /* 0x020fca00078e0203 */
[----:B------:R-:W-:-:S04]  /*13830*/  PRMT R14, R23, 0x654, R14 ;  /* 0x00000654170e7816 */ /* 0x000fc8000000000e */
[----:B------:R0:W-:Y:S01]  /*13840*/  SYNCS.ARRIVE.TRANS64.RED.A1T0 RZ, [R14+URZ], RZ ;  /* 0x000000ff0eff79a7 */ /* 0x0001e2000810043f */
[----:B------:R-:W2:Y:S04]  /*13850*/  LDL R8, [R1+0xcc] ;  /* 0x0000cc0001087983 */ /* 0x000ea80000100800 */
[----:B------:R-:W3:Y:S04]  /*13860*/  LDL.64 R2, [R1+0xf0] ;  /* 0x0000f00001027983 */ /* 0x000ee80000100a00 */
[----:B------:R-:W4:Y:S04]  /*13870*/  LDL R23, [R1+0x50] ;  /* 0x0000500001177983 */ /* 0x000f280000100800 */
[----:B------:R-:W4:Y:S04]  /*13880*/  LDL R58, [R1+0xf8] ;  /* 0x0000f800013a7983 */ /* 0x000f280000100800 */
[----:B0-----:R-:W4:Y:S04]  /*13890*/  LDL.128 R12, [R1+0xe0] ;  /* 0x0000e000010c7983 */ /* 0x001f280000100c00 */
[----:B------:R-:W4:Y:S01]  /*138a0*/  LDL.128 R4, [R1+0xd0] ;  /* 0x0000d00001047983 */ /* 0x000f220000100c00 */
[----:B------:R-:W-:Y:S01]  /*138b0*/  BSSY B0, `(.L_x_6810) ;  /* 0x000003b000007945 */ /* 0x000fe20003800000 */
[----:B--2---:R-:W-:-:S04]  /*138c0*/  SHF.R.S32.HI R11, RZ, 0x1f, R8 ;  /* 0x0000001fff0b7819 */ /* 0x004fc80000011408 */
        /* <DEDUP_REMOVED lines=15> */
[----:B---3--:R-:W-:Y:S01]  /*139c0*/  ISETP.NE.AND P0, PT, R2, 0x1, PT ;  /* 0x000000010200780c */ /* 0x008fe20003f05270 */
[----:B------:R-:W-:Y:S01]  /*139d0*/  IMAD.IADD R56, R11, 0x1, -R56 ;  /* 0x000000010b387824 */ /* 0x000fe200078e0a38 */
[----:B------:R-:W-:Y:S01]  /*139e0*/  LOP3.LUT R8, R8, 0x1ffffffe, RZ, 0xc0, !PT ;  /* 0x1ffffffe08087812 */ /* 0x000fe200078ec0ff */
[----:B----4-:R-:W-:-:S04]  /*139f0*/  IMAD R11, R23, 0x4, R10 ;  /* 0x00000004170b7824 */ /* 0x010fc800078e020a */
        /* <DEDUP_REMOVED lines=30> */
.L_x_6813:
[----:B------:R-:W-:-:S13]  /*13be0*/  ISETP.NE.AND P0, PT, R13, 0x1, PT ;  /* 0x000000010d00780c */ /* 0x000fda0003f05270 */
[----:B------:R-:W-:-:S05]  /*13bf0*/  @P0 IMAD.HI.U32 R10, R6, R14, RZ ;  /* 0x0000000e060a0227 */ /* 0x000fca00078e00ff */
[----:B------:R-:W-:-:S07]  /*13c00*/  @P0 SHF.R.U32.HI R6, RZ, R15, R10 ;  /* 0x0000000fff060219 */ /* 0x000fce000001160a */
.L_x_6814:
[----:B------:R-:W-:Y:S05]  /*13c10*/  BSYNC B1 ;  /* 0x0000000000017941 */ /* 0x000fea0003800000 */
.L_x_6812:
[----:B------:R-:W-:-:S04]  /*13c20*/  IMAD R7, R6, R13, -R11 ;  /* 0x0000000d06077224 */ /* 0x000fc800078e0a0b */
[----:B------:R-:W-:-:S05]  /*13c30*/  IMAD R6, R20, -0x2, R7 ;  /* 0xfffffffe14067824 */ /* 0x000fca00078e0207 */
[----:B------:R-:W-:Y:S02]  /*13c40*/  VIMNMX R3, R3, R6, !PT ;  /* 0x0000000603037248 */ /* 0x000fe40007fe0100 */
[----:B------:R-:W-:-:S07]  /*13c50*/  VIADDMNMX R2, R6, R13, R2, PT ;  /* 0x0000000d06027246 */ /* 0x000fce0003800102 */
.L_x_6811:
[----:B------:R-:W-:Y:S05]  /*13c60*/  BSYNC B0 ;  /* 0x0000000000007941 */ /* 0x000fea0003800000 */
.L_x_6810:
        /* <DEDUP_REMOVED lines=90> */
.L_x_6818:
[----:B------:R-:W-:-:S13]  /*14210*/  ISETP.NE.AND P6, PT, R13, 0x1, PT ;  /* 0x000000010d00780c */ /* 0x000fda0003fc5270 */
[----:B------:R-:W-:-:S05]  /*14220*/  @P6 IMAD.HI.U32 R14, R4, R14, RZ ;  /* 0x0000000e040e6227 */ /* 0x000fca00078e00ff */
[----:B------:R-:W-:-:S07]  /*14230*/  @P6 SHF.R.U32.HI R4, RZ, R15, R14 ;  /* 0x0000000fff046219 */ /* 0x000fce000001160e */
.L_x_6819:
[----:B------:R-:W-:Y:S05]  /*14240*/  BSYNC B1 ;  /* 0x0000000000017941 */ /* 0x000fea0003800000 */
.L_x_6817:
[----:B------:R-:W-:-:S04]  /*14250*/  IMAD R3, R4, R13, -R11 ;  /* 0x0000000d04037224 */ /* 0x000fc800078e0a0b */
[----:B------:R-:W-:-:S05]  /*14260*/  IMAD R20, R20, -0x2, R3 ;  /* 0xfffffffe14147824 */ /* 0x000fca00078e0203 */
[----:B------:R-:W-:Y:S02]  /*14270*/  VIADDMNMX R6, R20, R13, R6, PT ;  /* 0x0000000d14067246 */ /* 0x000fe40003800106 */
[----:B------:R-:W-:-:S07]  /*14280*/  VIMNMX R7, R7, R20, !PT ;  /* 0x0000001407077248 */ /* 0x000fce0007fe0100 */
.L_x_6816:
[----:B------:R-:W-:Y:S05]  /*14290*/  BSYNC B0 ;  /* 0x0000000000007941 */ /* 0x000fea0003800000 */
.L_x_6815:
[----:B------:R-:W2:Y:S01]  /*142a0*/  LDL.64 R14, [R1+0x1e0] ;  /* 0x0001e000010e7983 */ /* 0x000ea20000100a00 */
        /* <DEDUP_REMOVED lines=35> */
[----:B------:R-:W-:Y:S01]  /*144e0*/  FSEL R42, R42, -INF , !P0 ;  /* 0xff8000002a2a7808 */ /* 0x000fe20004000000 */
[----:B------:R-:W3:Y:S01]  /*144f0*/  LDL R12, [R1+0x200] ;  /* 0x00020000010c7983 */ /* 0x000ee20000100800 */
[----:B------:R-:W-:-:S04]  /*14500*/  ISETP.NE.AND P0, PT, R10, RZ, PT ;  /* 0x000000ff0a00720c */ /* 0x000fc80003f05270 */
[----:B------:R-:W-:-:S04]  /*14510*/  ISETP.GT.AND P0, PT, R7, RZ, !P0 ;  /* 0x000000ff0700720c */ /* 0x000fc80004704270 */
[----:B------:R-:W-:-:S04]  /*14520*/  ISETP.LT.OR P0, PT, R6, 0x1, P0 ;  /* 0x000000010600780c */ /* 0x000fc80000701670 */
[----:B------:R-:W-:Y:S02]  /*14530*/  FSEL R30, R26, -INF , !P0 ;  /* 0xff8000001a1e7808 */ /* 0x000fe40004000000 */
[----:B------:R-:W-:-:S04]  /*14540*/  ISETP.NE.AND P0, PT, R40, RZ, PT ;  /* 0x000000ff2800720c */ /* 0x000fc80003f05270 */
[----:B------:R-:W-:-:S04]  /*14550*/  ISETP.GT.AND P0, PT, R7, 0x21, !P0 ;  /* 0x000000210700780c */ /* 0x000fc80004704270 */
[C---:B------:R-:W-:Y:S02]  /*14560*/  ISETP.LT.OR P0, PT, R6.reuse, 0x22, P0 ;  /* 0x000000220600780c */ /* 0x040fe40000701670 */
[C---:B------:R-:W-:Y:S02]  /*14570*/  ISETP.LT.OR P1, PT, R6.reuse, 0x29, P1 ;  /* 0x000000290600780c */ /* 0x040fe40000f21670 */
[----:B------:R-:W-:Y:S02]  /*14580*/  FSEL R43, R43, -INF , !P0 ;  /* 0xff8000002b2b7808 */ /* 0x000fe40004000000 */
[----:B------:R-:W-:Y:S02]  /*14590*/  ISETP.LT.OR P2, PT, R6, 0x2a, P2 ;  /* 0x0000002a0600780c */ /* 0x000fe40001741670 */
[----:B------:R-:W-:Y:S02]  /*145a0*/  FSEL R46, R46, -INF , !P1 ;  /* 0xff8000002e2e7808 */ /* 0x000fe40004800000 */
[----:B------:R-:W-:-:S02]  /*145b0*/  ISETP.LT.OR P3, PT, R6, 0x31, P3 ;  /* 0x000000310600780c */ /* 0x000fc40001f61670 */
[----:B------:R-:W-:Y:S02]  /*145c0*/  FSEL R47, R47, -INF , !P2 ;  /* 0xff8000002f2f7808 */ /* 0x000fe40005000000 */
[C---:B------:R-:W-:Y:S02]  /*145d0*/  ISETP.GT.AND P5, PT, R7.reuse, 0x38, !P5 ;  /* 0x000000380700780c */ /* 0x040fe40006fa4270 */
[----:B------:R-:W-:Y:S02]  /*145e0*/  ISETP.LT.OR P4, PT, R6, 0x32, P4 ;  /* 0x000000320600780c */ /* 0x000fe40002781670 */
[----:B------:R-:W-:Y:S02]  /*145f0*/  FSEL R50, R50, -INF , !P3 ;  /* 0xff80000032327808 */ /* 0x000fe40005800000 */
[----:B------:R-:W-:Y:S02]  /*14600*/  ISETP.GT.AND P6, PT, R7, 0x39, !P6 ;  /* 0x000000390700780c */ /* 0x000fe400077c4270 */
[----:B------:R-:W-:-:S02]  /*14610*/  ISETP.LT.OR P5, PT, R6, 0x39, P5 ;  /* 0x000000390600780c */ /* 0x000fc40002fa1670 */
[----:B------:R-:W-:Y:S02]  /*14620*/  FSEL R51, R51, -INF , !P4 ;  /* 0xff80000033337808 */ /* 0x000fe40006000000 */
[----:B------:R-:W-:Y:S02]  /*14630*/  ISETP.LT.OR P6, PT, R6, 0x3a, P6 ;  /* 0x0000003a0600780c */ /* 0x000fe400037c1670 */
        /* <DEDUP_REMOVED lines=32> */
[----:B------:R-:W-:Y:S01]  /*14840*/  FMNMX.FTZ R2, R54, R3, !PT ;  /* 0x0000000336027209 */ /* 0x000fe20007810000 */
[----:B------:R-:W2:Y:S03]  /*14850*/  LDL.64 R4, [R1+0x1f0] ;  /* 0x0001f00001047983 */ /* 0x000ea60000100a00 */
[----:B------:R-:W-:Y:S01]  /*14860*/  FMNMX.FTZ R7, R55, R2, !PT ;  /* 0x0000000237077209 */ /* 0x000fe20007810000 */
[----:B------:R-:W0:Y:S04]  /*14870*/  SHFL.BFLY PT, R3, R6, 0x2, 0x1f ;  /* 0x0c401f0006037f89 */ /* 0x000e2800000e0000 */
[----:B------:R-:W-:Y:S04]  /*14880*/  STL.64 [R1+0x1e0], R6 ;  /* 0x0001e00601007387 */ /* 0x000fe80000100a00 */
[----:B------:R-:W4:Y:S01]  /*14890*/  LDL R20, [R1+0x1e4] ;  /* 0x0001e40001147983 */ /* 0x000f220000100800 */
[----:B0-----:R-:W-:-:S05]  /*148a0*/  FMNMX.FTZ R8, R6, R3, !PT ;  /* 0x0000000306087209 */ /* 0x001fca0007810000 */
[----:B------:R-:W0:Y:S02]  /*148b0*/  SHFL.BFLY PT, R3, R8, 0x1, 0x1f ;  /* 0x0c201f0008037f89 */ /* 0x000e2400000e0000 */
[----:B0-----:R-:W-:Y:S02]  /*148c0*/  FMNMX.FTZ R10, R8, R3, !PT ;  /* 0x00000003080a7209 */ /* 0x001fe40007810000 */
[----:B------:R-:W5:Y:S04]  /*148d0*/  LDL.64 R2, [R1+0xb8] ;  /* 0x0000b80001027983 */ /* 0x000f680000100a00 */
[----:B------:R-:W-:Y:S04]  /*148e0*/  STL [R1+0x1e0], R10 ;  /* 0x0001e00a01007387 */ /* 0x000fe80000100800 */
[----:B------:R-:W3:Y:S04]  /*148f0*/  LDL R13, [R1+0x1e0] ;  /* 0x0001e000010d7983 */ /* 0x000ee80000100800 */
[----:B----4-:R-:W0:Y:S02]  /*14900*/  SHFL.BFLY PT, R11, R20, 0x2, 0x1f ;  /* 0x0c401f00140b7f89 */ /* 0x010e2400000e0000 */
[----:B0-----:R-:W-:-:S05]  /*14910*/  FMNMX.FTZ R11, R11, R20, !PT ;  /* 0x000000140b0b7209 */ /* 0x001fca0007810000 */
[----:B------:R-:W0:Y:S02]  /*14920*/  SHFL.BFLY PT, R6, R11, 0x1, 0x1f ;  /* 0x0c201f000b067f89 */ /* 0x000e2400000e0000 */
[----:B0-----:R-:W-:Y:S02]  /*14930*/  FMNMX.FTZ R6, R11, R6, !PT ;  /* 0x000000060b067209 */ /* 0x001fe40007810000 */
[----:B---3--:R-:W-:-:S04]  /*14940*/  FSETP.NEU.FTZ.AND P0, PT, R13, -INF , PT ;  /* 0xff8000000d00780b */ /* 0x008fc80003f1d000 */
[----:B------:R-:W-:Y:S02]  /*14950*/  FSEL R7, R13, RZ, P0 ;  /* 0x000000ff0d077208 */ /* 0x000fe40000000000 */
[----:B------:R-:W-:-:S04]  /*14960*/  FSETP.NEU.FTZ.AND P0, PT, R6, -INF , PT ;  /* 0xff8000000600780b */ /* 0x000fc80003f1d000 */
[----:B------:R-:W-:Y:S01]  /*14970*/  FSEL R8, R6, RZ, P0 ;  /* 0x000000ff06087208 */ /* 0x000fe20000000000 */
[----:B------:R-:W-:-:S04]  /*14980*/  FADD.FTZ R7, R14, -R7 ;  /* 0x800000070e077221 */ /* 0x000fc80000010000 */
[----:B------:R-:W-:Y:S01]  /*14990*/  FADD.FTZ R15, R15, -R8 ;  /* 0x800000080f0f7221 */ /* 0x000fe20000010000 */
[----:B------:R-:W-:-:S03]  /*149a0*/  FMUL.FTZ R7, R7, R12 ;  /* 0x0000000c07077220 */ /* 0x000fc60000410000 */
[----:B------:R-:W-:Y:S01]  /*149b0*/  FMUL.FTZ R15, R12, R15 ;  /* 0x0000000f0c0f7220 */ /* 0x000fe20000410000 */
[----:B------:R-:W2:Y:S08]  /*149c0*/  MUFU.EX2 R129, R7 ;  /* 0x0000000700817308 */ /* 0x000eb00000000800 */
[----:B------:R-:W0:Y:S01]  /*149d0*/  MUFU.EX2 R128, R15 ;  /* 0x0000000f00807308 */ /* 0x000e220000000800 */
[----:B------:R1:W-:Y:S01]  /*149e0*/  STL [R1+0x1e4], R6 ;  /* 0x0001e40601007387 */ /* 0x0003e20000100800 */
[----:B--2---:R-:W-:Y:S01]  /*149f0*/  FMUL.FTZ R4, R129, R4 ;  /* 0x0000000481047220 */ /* 0x004fe20000410000 */
[----:B0-----:R-:W-:-:S05]  /*14a00*/  FMUL.FTZ R5, R5, R128 ;  /* 0x0000008005057220 */ /* 0x001fca0000410000 */
[----:B------:R1:W-:Y:S04]  /*14a10*/  STL.64 [R1+0x1f0], R4 ;  /* 0x0001f00401007387 */ /* 0x0003e80000100a00 */
[----:B-----5:R-:W2:Y:S01]  /*14a20*/  LD.E R8, desc[UR46][R2.64+0x4] ;  /* 0x0000042e02087980 */ /* 0x020ea2000c101900 */
        /* <DEDUP_REMOVED lines=12> */
.L_x_6821:
[----:B------:R-:W-:Y:S05]  /*14af0*/  BSYNC B0 ;  /* 0x0000000000007941 */ /* 0x000fea0003800000 */
.L_x_6820:
        /* <DEDUP_REMOVED lines=9> */
.L_x_6823:
[----:B------:R-:W-:Y:S05]  /*14b90*/  BSYNC B0 ;  /* 0x0000000000007941 */ /* 0x000fea0003800000 */
.L_x_6822:
[----:B------:R-:W0:Y:S04]  /*14ba0*/  LDL R32, [R1+0x200] ;  /* 0x0002000001207983 */ /* 0x000e280000100800 */
[----:B------:R-:W0:Y:S04]  /*14bb0*/  LDL.64 R28, [R1+0x1e0] ;  /* 0x0001e000011c7983 */ /* 0x000e280000100a00 */
[----:B------:R-:W2:Y:S04]  /*14bc0*/  LDL.64 R6, [R1+0x1f0] ;  /* 0x0001f00001067983 */ /* 0x000ea80000100a00 */
[----:B------:R-:W3:Y:S04]  /*14bd0*/  LDL.64 R26, [R1+0x400] ;  /* 0x00040000011a7983 */ /* 0x000ee80000100a00 */
[----:B------:R-:W4:Y:S04]  /*14be0*/  LDL.64 R24, [R1+0x408] ;  /* 0x0004080001187983 */ /* 0x000f280000100a00 */
        /* <DEDUP_REMOVED lines=22> */
[----:B------:R-:W2:Y:S01]  /*14d50*/  LDL R142, [R1+0x1c0] ;  /* 0x0001c000018e7983 */ /* 0x000ea20000100800 */
[C---:B0-----:R-:W-:Y:S01]  /*14d60*/  FMUL.FTZ R4, R28.reuse, R32 ;  /* 0x000000201c047220 */ /* 0x041fe20000410000 */
[----:B------:R-:W-:-:S04]  /*14d70*/  FSETP.NEU.FTZ.AND P0, PT, R28, -INF , PT ;  /* 0xff8000001c00780b */ /* 0x000fc80003f1d000 */
[----:B------:R-:W-:Y:S02]  /*14d80*/  FSEL R8, R4, RZ, P0 ;  /* 0x000000ff04087208 */ /* 0x000fe40000000000 */
[----:B------:R-:W2:Y:S01]  /*14d90*/  LDL.64 R4, [R1+0x238] ;  /* 0x0002380001047983 */ /* 0x000ea20000100a00 */
[CC--:B------:R-:W-:Y:S01]  /*14da0*/  FMUL.FTZ R28, R29.reuse, R32.reuse ;  /* 0x000000201d1c7220 */ /* 0x0c0fe20000410000 */
[----:B------:R-:W-:Y:S01]  /*14db0*/  FSETP.NEU.FTZ.AND P0, PT, R29, -INF , PT ;  /* 0xff8000001d00780b */ /* 0x000fe20003f1d000 */
[----:B------:R-:W-:-:S03]  /*14dc0*/  FFMA.FTZ R174, R33, R32, -R8 ;  /* 0x0000002021ae7223 */ /* 0x000fc60000010808 */
[----:B------:R-:W-:Y:S01]  /*14dd0*/  FSEL R33, R28, RZ, P0 ;  /* 0x000000ff1c217208 */ /* 0x000fe20000000000 */
        /* <DEDUP_REMOVED lines=23> */
[-C--:B------:R-:W-:Y:S01]  /*14f50*/  FFMA.FTZ R191, R53, R32.reuse, -R8 ;  /* 0x0000002035bf7223 */ /* 0x080fe20000010808 */
        /* <DEDUP_REMOVED lines=8> */
[----:B------:R-:W-:Y:S01]  /*14fe0*/  FFMA.FTZ R175, R54, R32, -R33 ;  /* 0x0000002036af7223 */ /* 0x000fe20000010821 */
[C---:B---3--:R-:W-:Y:S01]  /*14ff0*/  FMUL.FTZ R27, R129.reuse, R27 ;  /* 0x0000001b811b7220 */ /* 0x048fe20000410000 */
[C---:B------:R-:W-:Y:S01]  /*15000*/  FMUL.FTZ R26, R129.reuse, R26 ;  /* 0x0000001a811a7220 */ /* 0x040fe20000410000 */
[C---:B----4-:R-:W-:Y:S01]  /*15010*/  FMUL.FTZ R25, R128.reuse, R25 ;  /* 0x0000001980197220 */ /* 0x050fe20000410000 */
[----:B------:R-:W-:Y:S01]  /*15020*/  FMUL.FTZ R24, R128, R24 ;  /* 0x0000001880187220 */ /* 0x000fe20000410000 */
[C---:B--2---:R-:W-:Y:S01]  /*15030*/  FMUL.FTZ R23, R129.reuse, R23 ;  /* 0x0000001781177220 */ /* 0x044fe20000410000 */
[----:B------:R-:W2:Y:S01]  /*15040*/  MUFU.EX2 R167, R167 ;  /* 0x000000a700a77308 */ /* 0x000ea20000000800 */
[C---:B------:R-:W-:Y:S01]  /*15050*/  FMUL.FTZ R22, R129.reuse, R22 ;  /* 0x0000001681167220 */ /* 0x040fe20000410000 */
[C---:B------:R-:W-:Y:S01]  /*15060*/  FMUL.FTZ R13, R129.reuse, R13 ;  /* 0x0000000d810d7220 */ /* 0x040fe20000410000 */
[C---:B------:R-:W-:Y:S01]  /*15070*/  FMUL.FTZ R12, R129.reuse, R12 ;  /* 0x0000000c810c7220 */ /* 0x040fe20000410000 */
[C---:B------:R-:W-:Y:S01]  /*15080*/  FMUL.FTZ R21, R129.reuse, R21 ;  /* 0x0000001581157220 */ /* 0x040fe20000410000 */
[C---:B------:R-:W-:Y:S01]  /*15090*/  FMUL.FTZ R20, R129.reuse, R20 ;  /* 0x0000001481147220 */ /* 0x040fe20000410000 */
[C---:B------:R-:W-:Y:S01]  /*150a0*/  FMUL.FTZ R15, R129.reuse, R15 ;  /* 0x0000000f810f7220 */ /* 0x040fe20000410000 */
[----:B------:R-:W-:Y:S01]  /*150b0*/  FMUL.FTZ R14, R129, R14 ;  /* 0x0000000e810e7220 */ /* 0x000fe20000410000 */
[----:B------:R-:W3:Y:S01]  /*150c0*/  MUFU.EX2 R118, R118 ;  /* 0x0000007600767308 */ /* 0x000ee20000000800 */
[----:B0-----:R-:W-:Y:S01]  /*150d0*/  FADD.FTZ R8, R127, R7 ;  /* 0x000000077f087221 */ /* 0x001fe20000010000 */
[----:B------:R-:W-:Y:S01]  /*150e0*/  FADD.FTZ R6, R164, R6 ;  /* 0x00000006a4067221 */ /* 0x000fe20000010000 */
[C---:B------:R-:W-:Y:S01]  /*150f0*/  FMUL.FTZ R11, R129.reuse, R11 ;  /* 0x0000000b810b7220 */ /* 0x040fe20000410000 */
[C---:B------:R-:W-:Y:S01]  /*15100*/  FMUL.FTZ R10, R129.reuse, R10 ;  /* 0x0000000a810a7220 */ /* 0x040fe20000410000 */
[C---:B------:R-:W-:Y:S01]  /*15110*/  FMUL.FTZ R93, R129.reuse, R93 ;  /* 0x0000005d815d7220 */ /* 0x040fe20000410000 */
[C---:B------:R-:W-:Y:S01]  /*15120*/  FMUL.FTZ R92, R129.reuse, R92 ;  /* 0x0000005c815c7220 */ /* 0x040fe20000410000 */
[C---:B------:R-:W-:Y:S01]  /*15130*/  FMUL.FTZ R95, R129.reuse, R95 ;  /* 0x0000005f815f7220 */ /* 0x040fe20000410000 */
[----:B------:R-:W0:Y:S01]  /*15140*/  MUFU.EX2 R126, R126 ;  /* 0x0000007e007e7308 */ /* 0x000e220000000800 */
[C---:B------:R-:W-:Y:S01]  /*15150*/  FMUL.FTZ R94, R129.reuse, R94 ;  /* 0x0000005e815e7220 */ /* 0x040fe20000410000 */
[C---:B------:R-:W-:Y:S01]  /*15160*/  FMUL.FTZ R97, R129.reuse, R97 ;  /* 0x0000006181617220 */ /* 0x040fe20000410000 */
[C---:B------:R-:W-:Y:S01]  /*15170*/  FMUL.FTZ R96, R129.reuse, R96 ;  /* 0x0000006081607220 */ /* 0x040fe20000410000 */
[C---:B------:R-:W-:Y:S01]  /*15180*/  FMUL.FTZ R105, R129.reuse, R105 ;  /* 0x0000006981697220 */ /* 0x040fe20000410000 */
[----:B------:R-:W-:Y:S01]  /*15190*/  FMUL.FTZ R104, R129, R104 ;  /* 0x0000006881687220 */ /* 0x000fe20000410000 */
[C---:B------:R-:W-:Y:S01]  /*151a0*/  FMUL.FTZ R103, R128.reuse, R103 ;  /* 0x0000006780677220 */ /* 0x040fe20000410000 */
[C---:B------:R-:W-:Y:S01]  /*151b0*/  FMUL.FTZ R102, R128.reuse, R102 ;  /* 0x0000006680667220 */ /* 0x040fe20000410000 */
[----:B------:R-:W4:Y:S01]  /*151c0*/  MUFU.EX2 R166, R166 ;  /* 0x000000a600a67308 */ /* 0x000f220000000800 */
[----:B-1----:R-:W-:Y:S01]  /*151d0*/  FADD.FTZ R8, R165, R8 ;  /* 0x00000008a5087221 */ /* 0x002fe20000010000 */
[----:B------:R-:W-:Y:S01]  /*151e0*/  FADD.FTZ R7, R119, R6 ;  /* 0x0000000677077221 */ /* 0x000fe20000010000 */
[C---:B------:R-:W-:Y:S01]  /*151f0*/  FMUL.FTZ R107, R128.reuse, R101 ;  /* 0x00000065806b7220 */ /* 0x040fe20000410000 */
[----:B------:R-:W-:Y:S01]  /*15200*/  FMUL.FTZ R106, R128, R100 ;  /* 0x00000064806a7220 */ /* 0x000fe20000410000 */
[----:B------:R-:W4:Y:S03]  /*15210*/  LDL.64 R76, [R1+0x2d0] ;  /* 0x0002d000014c7983 */ /* 0x000f260000100a00 */
[----:B------:R-:W1:Y:S01]  /*15220*/  MUFU.EX2 R169, R169 ;  /* 0x000000a900a97308 */ /* 0x000e620000000800 */
[----:B------:R-:W4:Y:S04]  /*15230*/  LDL.64 R78, [R1+0x2e0] ;  /* 0x0002e000014e7983 */ /* 0x000f280000100a00 */
[----:B------:R-:W4:Y:S03]  /*15240*/  LDL.64 R66, [R1+0x340] ;  /* 0x0003400001427983 */ /* 0x000f260000100a00 */
[----:B------:R-:W1:Y:S01]  /*15250*/  MUFU.EX2 R115, R115 ;  /* 0x0000007300737308 */ /* 0x000e620000000800 */
[----:B--2---:R-:W-:Y:S01]  /*15260*/  FADD.FTZ R29, R167, R8 ;  /* 0x00000008a71d7221 */ /* 0x004fe20000010000 */
[----:B---3--:R-:W-:Y:S01]  /*15270*/  FADD.FTZ R7, R118, R7 ;  /* 0x0000000776077221 */ /* 0x008fe20000010000 */
[----:B------:R-:W2:Y:S04]  /*15280*/  LDL.64 R74, [R1+0x350] ;  /* 0x00035000014a7983 */ /* 0x000ea80000100a00 */
[----:B------:R-:W3:Y:S01]  /*15290*/  LDL.64 R72, [R1+0x360] ;  /* 0x0003600001487983 */ /* 0x000ee20000100a00 */
[----:B------:R-:W1:Y:S03]  /*152a0*/  MUFU.EX2 R125, R125 ;  /* 0x0000007d007d7308 */ /* 0x000e660000000800 */
[----:B------:R-:W3:Y:S04]  /*152b0*/  LDL.64 R70, [R1+0x370] ;  /* 0x0003700001467983 */ /* 0x000ee80000100a00 */
[----:B------:R-:W3:Y:S01]  /*152c0*/  LDL.64 R68, [R1+0x380] ;  /* 0x0003800001447983 */ /* 0x000ee20000100a00 */
[----:B------:R-:W1:Y:S01]  /*152d0*/  MUFU.EX2 R168, R168 ;  /* 0x000000a800a87308 */ /* 0x000e620000000800 */
[----:B0-----:R-:W-:Y:S01]  /*152e0*/  FADD.FTZ R8, R126, R29 ;  /* 0x0000001d7e087221 */ /* 0x001fe20000010000 */
[----:B----4-:R-:W-:Y:S01]  /*152f0*/  FADD.FTZ R6, R166, R7 ;  /* 0x00000007a6067221 */ /* 0x010fe20000010000 */
[----:B------:R-:W4:Y:S04]  /*15300*/  LDL.64 R56, [R1+0x390] ;  /* 0x0003900001387983 */ /* 0x000f280000100a00 */
[----:B------:R-:W4:Y:S01]  /*15310*/  LDL.64 R64, [R1+0x3a0] ;  /* 0x0003a00001407983 */ /* 0x000f220000100a00 */
[----:B------:R-:W0:Y:S03]  /*15320*/  MUFU.EX2 R171, R171 ;  /* 0x000000ab00ab7308 */ /* 0x000e260000000800 */
[----:B------:R-:W4:Y:S04]  /*15330*/  LDL.64 R62, [R1+0x3b0] ;  /* 0x0003b000013e7983 */ /* 0x000f280000100a00 */
[----:B------:R-:W4:Y:S01]  /*15340*/  LDL.64 R60, [R1+0x3c0] ;  /* 0x0003c000013c7983 */ /* 0x000f220000100a00 */
[----:B------:R-:W0:Y:S01]  /*15350*/  MUFU.EX2 R114, R114 ;  /* 0x0000007200727308 */ /* 0x000e220000000800 */
[----:B-1----:R-:W-:Y:S01]  /*15360*/  FADD.FTZ R8, R169, R8 ;  /* 0x00000008a9087221 */ /* 0x002fe20000010000 */
[----:B------:R-:W-:Y:S01]  /*15370*/  FADD.FTZ R7, R115, R6 ;  /* 0x0000000673077221 */ /* 0x000fe20000010000 */
[----:B------:R-:W4:Y:S04]  /*15380*/  LDL.64 R58, [R1+0x3d0] ;  /* 0x0003d000013a7983 */ /* 0x000f280000100a00 */
[----:B------:R-:W4:Y:S01]  /*15390*/  LDL.64 R52, [R1+0x248] ;  /* 0x0002480001347983 */ /* 0x000f220000100a00 */
[----:B------:R-:W1:Y:S03]  /*153a0*/  MUFU.EX2 R124, R124 ;  /* 0x0000007c007c7308 */ /* 0x000e660000000800 */
[----:B------:R-:W4:Y:S04]  /*153b0*/  LDL.64 R34, [R1+0x2d8] ;  /* 0x0002d80001227983 */ /* 0x000f280000100a00 */
[----:B------:R-:W4:Y:S01]  /*153c0*/  LDL.64 R48, [R1+0x268] ;  /* 0x0002680001307983 */ /* 0x000f220000100a00 */
[----:B------:R-:W1:Y:S01]  /*153d0*/  MUFU.EX2 R170, R170 ;  /* 0x000000aa00aa7308 */ /* 0x000e620000000800 */
[----:B------:R-:W-:Y:S01]  /*153e0*/  FADD.FTZ R6, R125, R8 ;  /* 0x000000087d067221 */ /* 0x000fe20000010000 */
[----:B------:R-:W-:Y:S01]  /*153f0*/  FADD.FTZ R7, R168, R7 ;  /* 0x00000007a8077221 */ /* 0x000fe20000010000 */
[----:B------:R-:W4:Y:S04]  /*15400*/  LDL.64 R46, [R1+0x3e0] ;  /* 0x0003e000012e7983 */ /* 0x000f280000100a00 */
[----:B------:R-:W4:Y:S01]  /*15410*/  LDL.64 R36, [R1+0x278] ;  /* 0x0002780001247983 */ /* 0x000f220000100a00 */
[----:B------:R-:W1:Y:S08]  /*15420*/  MUFU.EX2 R177, R177 ;  /* 0x000000b100b17308 */ /* 0x000e700000000800 */
[----:B------:R-:W1:Y:S01]  /*15430*/  MUFU.EX2 R123, R123 ;  /* 0x0000007b007b7308 */ /* 0x000e620000000800 */
[----:B0-----:R-:W-:Y:S01]  /*15440*/  FADD.FTZ R29, R171, R6 ;  /* 0x00000006ab1d7221 */ /* 0x001fe20000010000 */
[----:B------:R-:W-:Y:S01]  /*15450*/  FADD.FTZ R7, R114, R7 ;  /* 0x0000000772077221 */ /* 0x000fe20000010000 */
[----:B------:R-:W4:Y:S04]  /*15460*/  LDL.64 R44, [R1+0x288] ;  /* 0x00028800012c7983 */ /* 0x000f280000100a00 */
[----:B------:R-:W4:Y:S01]  /*15470*/  LDL.64 R42, [R1+0x298] ;  /* 0x00029800012a7983 */ /* 0x000f220000100a00 */
[----:B------:R-:W0:Y:S08]  /*15480*/  MUFU.EX2 R122, R122 ;  /* 0x0000007a007a7308 */ /* 0x000e300000000800 */
[----:B------:R-:W0:Y:S01]  /*15490*/  MUFU.EX2 R176, R176 ;  /* 0x000000b000b07308 */ /* 0x000e220000000800 */
[----:B-1----:R-:W-:Y:S01]  /*154a0*/  FADD.FTZ R28, R124, R29 ;  /* 0x0000001d7c1c7221 */ /* 0x002fe20000010000 */
[----:B------:R-:W-:Y:S01]  /*154b0*/  FADD.FTZ R6, R170, R7 ;  /* 0x00000007aa067221 */ /* 0x000fe20000010000 */
[----:B------:R-:W4:Y:S04]  /*154c0*/  LDL.64 R40, [R1+0x2a8] ;  /* 0x0002a80001287983 */ /* 0x000f280000100a00 */
[----:B------:R-:W4:Y:S01]  /*154d0*/  LDL.64 R38, [R1+0x2b8] ;  /* 0x0002b80001267983 */ /* 0x000f220000100a00 */
[----:B------:R-:W1:Y:S01]  /*154e0*/  MUFU.EX2 R120, R120 ;  /* 0x0000007800787308 */ /* 0x000e620000000800 */
[----:B------:R-:W-:-:S07]  /*154f0*/  FFMA.FTZ R8, R51, R32, -R33 ;  /* 0x0000002033087223 */ /* 0x000fce0000010821 */
[----:B------:R-:W1:Y:S01]  /*15500*/  MUFU.EX2 R121, R121 ;  /* 0x0000007900797308 */ /* 0x000e620000000800 */
[----:B------:R-:W-:Y:S01]  /*15510*/  FADD.FTZ R29, R177, R28 ;  /* 0x0000001cb11d7221 */ /* 0x000fe20000010000 */
[----:B------:R-:W-:Y:S01]  /*15520*/  FADD.FTZ R7, R123, R6 ;  /* 0x000000067b077221 */ /* 0x000fe20000010000 */
[----:B------:R-:W4:Y:S05]  /*15530*/  LDL.64 R50, [R1+0x258] ;  /* 0x0002580001327983 */ /* 0x000f2a0000100a00 */
[----:B------:R-:W-:Y:S08]  /*15540*/  MUFU.EX2 R178, R178 ;  /* 0x000000b200b27308 */ /* 0x000ff00000000800 */
[----:B------:R-:W1:Y:S01]  /*15550*/  MUFU.EX2 R179, R179 ;  /* 0x000000b300b37308 */ /* 0x000e620000000800 */
[----:B0-----:R-:W-:Y:S01]  /*15560*/  FADD.FTZ R29, R122, R29 ;  /* 0x0000001d7a1d7221 */ /* 0x001fe20000010000 */
[----:B------:R-:W-:-:S06]  /*15570*/  FADD.FTZ R6, R176, R7 ;  /* 0x00000007b0067221 */ /* 0x000fcc0000010000 */
[----:B------:R-:W-:Y:S01]  /*15580*/  MUFU.EX2 R197, R197 ;  /* 0x000000c500c57308 */ /* 0x000fe20000000800 */
[----:B------:R-:W-:-:S07]  /*15590*/  FFMA.FTZ R7, R55, R32, -R33 ;  /* 0x0000002037077223 */ /* 0x000fce0000010821 */
[----:B------:R-:W0:Y:S01]  /*155a0*/  MUFU.EX2 R173, R173 ;  /* 0x000000ad00ad7308 */ /* 0x000e220000000800 */
[----:B-1----:R-:W-:Y:S01]  /*155b0*/  FADD.FTZ R28, R120, R29 ;  /* 0x0000001d781c7221 */ /* 0x002fe20000010000 */
[----:B------:R-:W-:Y:S01]  /*155c0*/  FADD.FTZ R29, R121, R6 ;  /* 0x00000006791d7221 */ /* 0x000fe20000010000 */
[----:B------:R-:W4:Y:S04]  /*155d0*/  LDL.64 R54, [R1+0x3f0] ;  /* 0x0003f00001367983 */ /* 0x000f280000100a00 */
[----:B------:R-:W4:Y:S01]  /*155e0*/  LDL.64 R100, [R1+0x3b8] ;  /* 0x0003b80001647983 */ /* 0x000f220000100a00 */
[----:B------:R-:W-:Y:S08]  /*155f0*/  MUFU.EX2 R172, R172 ;  /* 0x000000ac00ac7308 */ /* 0x000ff00000000800 */
        /* <DEDUP_REMOVED lines=8> */
[----:B------:R-:W0:Y:S08]  /*15680*/  MUFU.EX2 R191, R191 ;  /* 0x000000bf00bf7308 */ /* 0x000e300000000800 */
[----:B------:R-:W0:Y:S01]  /*15690*/  MUFU.EX2 R7, R7 ;  /* 0x0000000700077308 */ /* 0x000e220000000800 */
[----:B-1----:R-:W-:Y:S01]  /*156a0*/  FADD.FTZ R6, R8, R31 ;  /* 0x0000001f08067221 */ /* 0x002fe20000010000 */
[----:B------:R-:W-:Y:S01]  /*156b0*/  FADD.FTZ R29, R172, R29 ;  /* 0x0000001dac1d7221 */ /* 0x000fe20000010000 */
[----:B------:R-:W4:Y:S02]  /*156c0*/  LDL.64 R30, [R1+0x2f8] ;  /* 0x0002f800011e7983 */ /* 0x000f240000100a00 */
[----:B------:R-:W-:Y:S01]  /*156d0*/  FADD.FTZ R6, R175, R6 ;  /* 0x00000006af067221 */ /* 0x000fe20000010000 */
[----:B------:R-:W-:-:S04]  /*156e0*/  FADD.FTZ R28, R174, R29 ;  /* 0x0000001dae1c7221 */ /* 0x000fc80000010000 */
[----:B0-----:R-:W-:Y:S01]  /*156f0*/  FADD.FTZ R28, R191, R28 ;  /* 0x0000001cbf1c7221 */ /* 0x001fe20000010000 */
[----:B------:R-:W-:-:S05]  /*15700*/  FADD.FTZ R29, R7, R6 ;  /* 0x00000006071d7221 */ /* 0x000fca0000010000 */
[----:B------:R0:W-:Y:S01]  /*15710*/  STL.64 [R1+0x1f0], R28 ;  /* 0x0001f01c01007387 */ /* 0x0001e20000100a00 */
[----:B------:R-:W-:Y:S06]  /*15720*/  BAR.SYNC.DEFER_BLOCKING 0xf, 0x100 ;  /* 0x03c4000000007b1d */ /* 0x000fec0000010000 */
[----:B0-----:R-:W4:Y:S01]  /*15730*/  LDL.64 R28, [R1+0x308] ;  /* 0x00030800011c7983 */ /* 0x001f220000100a00 */
[C---:B------:R-:W-:Y:S01]  /*15740*/  FMUL.FTZ R5, R128.reuse, R5 ;  /* 0x0000000580057220 */ /* 0x040fe20000410000 */
[C---:B------:R-:W-:Y:S02]  /*15750*/  FMUL.FTZ R4, R128.reuse, R4 ;  /* 0x0000000480047220 */ /* 0x040fe40000410000 */
[----:B------:R-:W4:Y:S04]  /*15760*/  LD.E.64 R90, desc[UR46][R2.64+0x8] ;  /* 0x0000082e025a7980 */ /* 0x000f28000c101b00 */
[----:B------:R-:W4:Y:S04]  /*15770*/  LD.E.64 R2, desc[UR46][R2.64] ;  /* 0x0000002e02027980 */ /* 0x000f28000c101b00 */
[----:B------:R0:W-:Y:S04]  /*15780*/  STL.64 [R1+0x400], R26 ;  /* 0x0004001a01007387 */ /* 0x0001e80000100a00 */
        /* <DEDUP_REMOVED lines=9> */
[----:B------:R-:W-:Y:S04]  /*15820*/  STL.64 [R1+0x290], R104 ;  /* 0x0002906801007387 */ /* 0x000fe80000100a00 */
[----:B------:R2:W-:Y:S04]  /*15830*/  STL.64 [R1+0x218], R102 ;  /* 0x0002186601007387 */ /* 0x0005e80000100a00 */
[----:B------:R2:W-:Y:S04]  /*15840*/  STL.64 [R1+0x228], R106 ;  /* 0x0002286a01007387 */ /* 0x0005e80000100a00 */
[----:B0-----:R-:W4:Y:S04]  /*15850*/  LDL.64 R26, [R1+0x2c8] ;  /* 0x0002c800011a7983 */ /* 0x001f280000100a00 */
[----:B-1----:R-:W4:Y:S04]  /*15860*/  LDL.64 R12, [R1+0x318] ;  /* 0x00031800010c7983 */ /* 0x002f280000100a00 */
[----:B------:R-:W4:Y:S04]  /*15870*/  LDL.64 R24, [R1+0x328] ;  /* 0x0003280001187983 */ /* 0x000f280000100a00 */
[----:B------:R-:W4:Y:S04]  /*15880*/  LDL.64 R22, [R1+0x338] ;  /* 0x0003380001167983 */ /* 0x000f280000100a00 */
[----:B------:R-:W4:Y:S04]  /*15890*/  LDL.64 R20, [R1+0x348] ;  /* 0x0003480001147983 */ /* 0x000f280000100a00 */
[----:B------:R-:W4:Y:S04]  /*158a0*/  LDL.64 R14, [R1+0x358] ;  /* 0x00035800010e7983 */ /* 0x000f280000100a00 */
[----:B------:R-:W4:Y:S04]  /*158b0*/  LDL.64 R10, [R1+0x368] ;  /* 0x00036800010a7983 */ /* 0x000f280000100a00 */
[----:B------:R-:W4:Y:S04]  /*158c0*/  LDL.64 R92, [R1+0x378] ;  /* 0x00037800015c7983 */ /* 0x000f280000100a00 */
[----:B--2---:R-:W2:Y:S04]  /*158d0*/  LDL.64 R94, [R1+0x388] ;  /* 0x00038800015e7983 */ /* 0x004ea80000100a00 */
[----:B------:R-:W2:Y:S04]  /*158e0*/  LDL.64 R96, [R1+0x3a8] ;  /* 0x0003a80001607983 */ /* 0x000ea80000100a00 */
[----:B------:R-:W2:Y:S04]  /*158f0*/  LDL.64 R102, [R1+0x3c8] ;  /* 0x0003c80001667983 */ /* 0x000ea80000100a00 */
[----:B------:R-:W2:Y:S04]  /*15900*/  LDL.64 R106, [R1+0x3d8] ;  /* 0x0003d800016a7983 */ /* 0x000ea80000100a00 */
[----:B------:R-:W2:Y:S04]  /*15910*/  LDL.64 R104, [R1+0x3e8] ;  /* 0x0003e80001687983 */ /* 0x000ea80000100a00 */
[----:B------:R0:W-:Y:S04]  /*15920*/  STL.64 [R1+0x238], R4 ;  /* 0x0002380401007387 */ /* 0x0001e80000100a00 */
        /* <DEDUP_REMOVED lines=36> */
[C---:B---3--:R-:W-:Y:S01]  /*15b70*/  FMUL.FTZ R73, R129.reuse, R73 ;  /* 0x0000004981497220 */ /* 0x048fe20000410000 */
[C---:B------:R-:W-:Y:S01]  /*15b80*/  FMUL.FTZ R72, R129.reuse, R72 ;  /* 0x0000004881487220 */ /* 0x040fe20000410000 */
[C---:B------:R-:W-:Y:S01]  /*15b90*/  FMUL.FTZ R71, R129.reuse, R71 ;  /* 0x0000004781477220 */ /* 0x040fe20000410000 */
[C---:B------:R-:W-:Y:S01]  /*15ba0*/  FMUL.FTZ R70, R129.reuse, R70 ;  /* 0x0000004681467220 */ /* 0x040fe20000410000 */
[C---:B------:R-:W-:Y:S01]  /*15bb0*/  FMUL.FTZ R69, R129.reuse, R69 ;  /* 0x0000004581457220 */ /* 0x040fe20000410000 */
        /* <DEDUP_REMOVED lines=41> */
[----:B------:R-:W-:Y:S04]  /*15e50*/  STL.64 [R1+0x2a0], R116 ;  /* 0x0002a07401007387 */ /* 0x000fe80000100a00 */
[----:B------:R-:W-:Y:S04]  /*15e60*/  STL.64 [R1+0x2b0], R112 ;  /* 0x0002b07001007387 */ /* 0x000fe80000100a00 */
[----:B------:R-:W-:Y:S01]  /*15e70*/  STL.64 [R1+0x2c0], R108 ;  /* 0x0002c06c01007387 */ /* 0x000fe20000100a00 */
[C---:B------:R-:W-:Y:S01]  /*15e80*/  FMUL.FTZ R31, R128.reuse, R31 ;  /* 0x0000001f801f7220 */ /* 0x040fe20000410000 */
[----:B------:R-:W-:-:S02]  /*15e90*/  FMUL.FTZ R30, R128, R30 ;  /* 0x0000001e801e7220 */ /* 0x000fc40000410000 */
[----:B------:R-:W-:Y:S04]  /*15ea0*/  STL.64 [R1+0x2d0], R76 ;  /* 0x0002d04c01007387 */ /* 0x000fe80000100a00 */
[----:B------:R-:W-:Y:S04]  /*15eb0*/  STL.64 [R1+0x2e0], R78 ;  /* 0x0002e04e01007387 */ /* 0x000fe80000100a00 */
[----:B------:R-:W-:Y:S04]  /*15ec0*/  STL.64 [R1+0x2f0], R80 ;  /* 0x0002f05001007387 */ /* 0x000fe80000100a00 */
[----:B------:R-:W-:Y:S04]  /*15ed0*/  STL.64 [R1+0x300], R82 ;  /* 0x0003005201007387 */ /* 0x000fe80000100a00 */
        /* <DEDUP_REMOVED lines=8> */
[----:B------:R-:W-:Y:S01]  /*15f60*/  STL.64 [R1+0x370], R70 ;  /* 0x0003704601007387 */ /* 0x000fe20000100a00 */
[----:B------:R-:W-:-:S03]  /*15f70*/  MOV R6, R90 ;  /* 0x0000005a00067202 */ /* 0x000fc60000000f00 */
        /* <DEDUP_REMOVED lines=55> */
[----:B------:R-:W-:Y:S04]  /*162f0*/  STL.64 [R1+0x398], R98 ;  /* 0x0003986201007387 */ /* 0x000fe80000100a00 */
[----:B------:R4:W-:Y:S04]  /*16300*/  STL.64 [R1+0x3a8], R96 ;  /* 0x0003a86001007387 */ /* 0x0009e80000100a00 */
[----:B------:R4:W-:Y:S04]  /*16310*/  STL.64 [R1+0x3b8], R100 ;  /* 0x0003b86401007387 */ /* 0x0009e80000100a00 */
[----:B------:R4:W-:Y:S04]  /*16320*/  STL.64 [R1+0x3c8], R102 ;  /* 0x0003c86601007387 */ /* 0x0009e80000100a00 */
[----:B------:R-:W-:Y:S04]  /*16330*/  STL.64 [R1+0x3d8], R106 ;  /* 0x0003d86a01007387 */ /* 0x000fe80000100a00 */
[----:B------:R4:W-:Y:S04]  /*16340*/  STL.64 [R1+0x3e8], R104 ;  /* 0x0003e86801007387 */ /* 0x0009e80000100a00 */
[----:B------:R4:W-:Y:S04]  /*16350*/  STL.64 [R1+0x3f8], R110 ;  /* 0x0003f86e01007387 */ /* 0x0009e80000100a00 */
        /* <DEDUP_REMOVED lines=12> */
[----:B0-----:R-:W4:Y:S04]  /*16420*/  LDL.64 R4, [R1+0x88] ;  /* 0x0000880001047983 */ /* 0x001f280000100a00 */
[----:B-1----:R-:W4:Y:S04]  /*16430*/  LDL R10, [R1+0x240] ;  /* 0x00024000010a7983 */ /* 0x002f280000100800 */
        /* <DEDUP_REMOVED lines=115> */
[----:B------:R-:W-:Y:S01]  /*16b70*/  IMAD R4, R142, 0x1000, R4 ;  /* 0x000010008e047824 */ /* 0x000fe200078e0204 */
[----:B------:R-:W-:-:S02]  /*16b80*/  F2FP.F16.F32.PACK_AB R164, R119, R164 ;  /* 0x000000a477a4723e */ /* 0x000fc400000000ff */
[----:B------:R-:W-:Y:S01]  /*16b90*/  STL [R1+0x240], R10 ;  /* 0x0002400a01007387 */ /* 0x000fe20000100800 */
[----:B------:R-:W-:Y:S02]  /*16ba0*/  F2FP.F16.F32.PACK_AB R165, R165, R127 ;  /* 0x0000007fa5a5723e */ /* 0x000fe400000000ff */
[----:B------:R-:W-:Y:S01]  /*16bb0*/  F2FP.F16.F32.PACK_AB R166, R166, R118 ;  /* 0x00000076a6a6723e */ /* 0x000fe200000000ff */
[----:B------:R-:W-:Y:S01]  /*16bc0*/  STL [R1+0x244], R11 ;  /* 0x0002440b01007387 */ /* 0x000fe20000100800 */
[----:B------:R-:W-:Y:S02]  /*16bd0*/  F2FP.F16.F32.PACK_AB R167, R126, R167 ;  /* 0x000000a77ea7723e */ /* 0x000fe400000000ff */
[----:B------:R-:W-:Y:S01]  /*16be0*/  F2FP.F16.F32.PACK_AB R168, R168, R115 ;  /* 0x00000073a8a8723e */ /* 0x000fe200000000ff */
[----:B------:R-:W-:Y:S01]  /*16bf0*/  STL [R1+0x248], R12 ;  /* 0x0002480c01007387 */ /* 0x000fe20000100800 */
[----:B------:R-:W-:Y:S02]  /*16c00*/  F2FP.F16.F32.PACK_AB R169, R125, R169 ;  /* 0x000000a97da9723e */ /* 0x000fe400000000ff */
[----:B------:R-:W-:Y:S01]  /*16c10*/  F2FP.F16.F32.PACK_AB R170, R170, R114 ;  /* 0x00000072aaaa723e */ /* 0x000fe200000000ff */
[----:B------:R-:W-:Y:S01]  /*16c20*/  STL [R1+0x24c], R13 ;  /* 0x00024c0d01007387 */ /* 0x000fe20000100800 */
[----:B------:R-:W-:-:S02]  /*16c30*/  F2FP.F16.F32.PACK_AB R171, R124, R171 ;  /* 0x000000ab7cab723e */ /* 0x000fc400000000ff */
[----:B------:R-:W-:Y:S01]  /*16c40*/  F2FP.F16.F32.PACK_AB R176, R176, R123 ;  /* 0x0000007bb0b0723e */ /* 0x000fe200000000ff */
[----:B------:R-:W-:Y:S01]  /*16c50*/  STL [R1+0x250], R14 ;  /* 0x0002500e01007387 */ /* 0x000fe20000100800 */
[----:B------:R-:W-:Y:S02]  /*16c60*/  F2FP.F16.F32.PACK_AB R177, R122, R177 ;  /* 0x000000b17ab1723e */ /* 0x000fe400000000ff */
[----:B------:R-:W-:Y:S01]  /*16c70*/  F2FP.F16.F32.PACK_AB R178, R178, R121 ;  /* 0x00000079b2b2723e */ /* 0x000fe200000000ff */
[----:B------:R-:W-:Y:S01]  /*16c80*/  STL [R1+0x254], R15 ;  /* 0x0002540f01007387 */ /* 0x000fe20000100800 */
[----:B------:R-:W-:-:S03]  /*16c90*/  F2FP.F16.F32.PACK_AB R179, R179, R120 ;  /* 0x00000078b3b3723e */ /* 0x000fc600000000ff */
        /* <DEDUP_REMOVED lines=72> */
[----:B--2---:R-:W-:Y:S04]  /*17120*/  STL [R1+0x378], R92 ;  /* 0x0003785c01007387 */ /* 0x004fe80000100800 */
[----:B------:R-:W-:Y:S04]  /*17130*/  STL [R1+0x37c], R93 ;  /* 0x00037c5d01007387 */ /* 0x000fe80000100800 */
[----:B---3--:R-:W-:Y:S04]  /*17140*/  STL [R1+0x380], R94 ;  /* 0x0003805e01007387 */ /* 0x008fe80000100800 */
[----:B------:R2:W-:Y:S04]  /*17150*/  STL [R1+0x384], R95 ;  /* 0x0003845f01007387 */ /* 0x0005e80000100800 */
[----:B----4-:R-:W-:Y:S04]  /*17160*/  STL [R1+0x388], R96 ;  /* 0x0003886001007387 */ /* 0x010fe80000100800 */
        /* <DEDUP_REMOVED lines=33> */
[----:B0-----:R-:W4:Y:S04]  /*17380*/  LDL.128 R24, [R1+0x210] ;  /* 0x0002100001187983 */ /* 0x001f280000100c00 */
[----:B-1----:R-:W4:Y:S04]  /*17390*/  LDL.128 R28, [R1+0x220] ;  /* 0x00022000011c7983 */ /* 0x002f280000100c00 */
        /* <DEDUP_REMOVED lines=30> */
[----:B------:R-:W-:Y:S01]  /*17580*/  IMAD R3, R3, 0x2, R6 ;  /* 0x0000000203037824 */ /* 0x000fe200078e0206 */
[----:B------:R-:W-:-:S02]  /*17590*/  R2UR UR6, R4 ;  /* 0x00000000040672ca */ /* 0x000fc400000e0000 */
[----:B------:R0:W-:Y:S01]  /*175a0*/  STSM.16.M88.4 [R6], R164 ;  /* 0x000000a406007844 */ /* 0x0001e20000000200 */
[----:B------:R-:W-:Y:S02]  /*175b0*/  R2UR UR7, R5 ;  /* 0x00000000050772ca */ /* 0x000fe400000e0000 */
[----:B------:R-:W-:Y:S02]  /*175c0*/  F2FP.F16.F32.PACK_AB R172, R172, R197 ;  /* 0x000000c5acac723e */ /* 0x000fe400000000ff */
[----:B------:R-:W-:Y:S02]  /*175d0*/  F2FP.F16.F32.PACK_AB R173, R8, R173 ;  /* 0x000000ad08ad723e */ /* 0x000fe400000000ff */
[----:B------:R-:W-:Y:S02]  /*175e0*/  F2FP.F16.F32.PACK_AB R174, R191, R174 ;  /* 0x000000aebfae723e */ /* 0x000fe400000000ff */
[----:B------:R-:W-:Y:S01]  /*175f0*/  F2FP.F16.F32.PACK_AB R175, R7, R175 ;  /* 0x000000af07af723e */ /* 0x000fe200000000ff */
[----:B0-----:R-:W-:-:S02]  /*17600*/  IMAD R6, R2, 0x2, R6 ;  /* 0x0000000202067824 */ /* 0x001fc400078e0206 */
[----:B------:R-:W-:-:S03]  /*17610*/  IMAD R2, R2, 0x2, R3 ;  /* 0x0000000202027824 */ /* 0x000fc600078e0203 */
[----:B------:R-:W-:Y:S04]  /*17620*/  STSM.16.M88.4 [R6], R168 ;  /* 0x000000a806007844 */ /* 0x000fe80000000200 */
[----:B------:R0:W-:Y:S04]  /*17630*/  STSM.16.M88.4 [R3], R176 ;  /* 0x000000b003007844 */ /* 0x0001e80000000200 */
[----:B------:R1:W-:Y:S01]  /*17640*/  STSM.16.M88.4 [R2], R172 ;  /* 0x000000ac02007844 */ /* 0x0003e20000000200 */
[----:B0-----:R-:W-:Y:S02]  /*17650*/  IMAD.MOV.U32 R3, RZ, RZ, R5 ;  /* 0x000000ffff037224 */ /* 0x001fe400078e0005 */
[----:B-1----:R-:W-:Y:S01]  /*17660*/  VIADD R2, R4, 0x80 ;  /* 0x0000008004027836 */ /* 0x002fe20000000000 */
        /* <DEDUP_REMOVED lines=421> */
.L_x_6825:
[----:B------:R-:W-:Y:S05]  /*190c0*/  BSYNC B0 ;  /* 0x0000000000007941 */ /* 0x000fea0003800000 */
.L_x_6824:
        /* <DEDUP_REMOVED lines=9> */
[----:B0-----:R-:W2:Y:S02]  /*19160*/  LDL R2, [R1+0x50] ;  /* 0x0000500001027983 */ /* 0x001ea40000100800 */
[----:B--2---:R-:W-:-:S07]  /*19170*/  IMAD.SHL.U32 R2, R2, 0x40, RZ ;  /* 0x0000004002027824 */ /* 0x004fce00078e00ff */
.L_x_6793:
[----:B------:R-:W0:Y:S01]  /*19180*/  LDC R3, c[0x0][0x448] ;  /* 0x00011200ff037b82 */ /* 0x000e220000000800 */
[----:B------:R-:W-:Y:S01]  /*19190*/  VIADD R2, R2, 0x3f ;  /* 0x0000003f02027836 */ /* 0x000fe20000000000 */
[----:B------:R-:W-:-:S06]  /*191a0*/  ULDC UR4, c[0x0][0xad4] ;  /* 0x0002b50000047ab9 */ /* 0x000fcc0000000800 */
[----:B------:R-:W1:Y:S01]  /*191b0*/  LDC R7, c[0x0][0xadc] ;  /* 0x0002b700ff077b82 */ /* 0x000e620000000800 */
[----:B0-----:R-:W-:-:S13]  /*191c0*/  ISETP.NE.AND P0, PT, R3, 0x1, PT ;  /* 0x000000010300780c */ /* 0x001fda0003f05270 */
[----:B------:R-:W0:Y:S08]  /*191d0*/  @P0 LDC R3, c[0x0][0x44c] ;  /* 0x00011300ff030b82 */ /* 0x000e300000000800 */
[----:B------:R-:W2:Y:S01]  /*191e0*/  @P0 LDC R4, c[0x0][0x450] ;  /* 0x00011400ff040b82 */ /* 0x000ea20000000800 */
[----:B0-----:R-:W-:-:S05]  /*191f0*/  @P0 IMAD.HI.U32 R3, R2, R3, RZ ;  /* 0x0000000302030227 */ /* 0x001fca00078e00ff */
[----:B--2---:R-:W-:Y:S02]  /*19200*/  @P0 SHF.R.U32.HI R2, RZ, R4, R3 ;  /* 0x00000004ff020219 */ /* 0x004fe40000011603 */
[----:B-1----:R-:W-:-:S03]  /*19210*/  ISETP.GE.AND P0, PT, R7, 0x1, PT ;  /* 0x000000010700780c */ /* 0x002fc60003f06270 */
[----:B------:R-:W-:-:S04]  /*19220*/  IMAD.IADD R2, R211, 0x1, R2 ;  /* 0x00000001d3027824 */ /* 0x000fc800078e0202 */
[----:B------:R-:W-:-:S06]  /*19230*/  VIADD R3, R2, -UR4 ;  /* 0x8000000402037c36 */ /* 0x000fcc0008000000 */
[----:B------:R-:W-:Y:S05]  /*19240*/  @!P0 BRA `(.L_x_6827) ;  /* 0x0000000000448947 */ /* 0x000fea0003800000 */
        /* <DEDUP_REMOVED lines=10> */
.L_x_6829:
[----:B------:R-:W-:-:S13]  /*192f0*/  ISETP.NE.AND P0, PT, R7, 0x1, PT ;  /* 0x000000010700780c */ /* 0x000fda0003f05270 */
[----:B------:R-:W0:Y:S02]  /*19300*/  @P0 LDC.64 R4, c[0x0][0xae0] ;  /* 0x0002b800ff040b82 */ /* 0x000e240000000a00 */
[----:B0-----:R-:W-:-:S05]  /*19310*/  @P0 IMAD.HI.U32 R4, R2, R4, RZ ;  /* 0x0000000402040227 */ /* 0x001fca00078e00ff */
[----:B------:R-:W-:-:S07]  /*19320*/  @P0 SHF.R.U32.HI R2, RZ, R5, R4 ;  /* 0x00000005ff020219 */ /* 0x000fce0000011604 */
.L_x_6830:
[----:B------:R-:W-:Y:S05]  /*19330*/  BSYNC B0 ;  /* 0x0000000000007941 */ /* 0x000fea0003800000 */
.L_x_6828:
[----:B------:R-:W-:-:S05]  /*19340*/  IMAD R2, R2, R7, RZ ;  /* 0x0000000702027224 */ /* 0x000fca00078e02ff */
[----:B------:R-:W-:-:S07]  /*19350*/  VIMNMX R3, R3, R2, !PT ;  /* 0x0000000203037248 */ /* 0x000fce0007fe0100 */
.L_x_6827:
[----:B------:R-:W-:-:S05]  /*19360*/  VIADD R3, R3, 0x3f ;  /* 0x0000003f03037836 */ /* 0x000fca0000000000 */
[----:B------:R-:W-:-:S04]  /*19370*/  SHF.R.S32.HI R2, RZ, 0x1f, R3 ;  /* 0x0000001fff027819 */ /* 0x000fc80000011403 */
[----:B------:R-:W-:-:S04]  /*19380*/  LEA.HI R2, R2, R3, RZ, 0x6 ;  /* 0x0000000302027211 */ /* 0x000fc800078f30ff */
[----:B------:R-:W-:-:S04]  /*19390*/  SHF.R.S32.HI R3, RZ, 0x6, R2 ;  /* 0x00000006ff037819 */ /* 0x000fc80000011402 */
[----:B------:R-:W-:-:S04]  /*193a0*/  VIMNMX R20, R194, R3, !PT ;  /* 0x00000003c2147248 */ /* 0x000fc80007fe0100 */
[----:B------:R-:W-:-:S13]  /*193b0*/  ISETP.GE.AND P0, PT, R0, R20, PT ;  /* 0x000000140000720c */ /* 0x000fda0003f06270 */
[----:B------:R-:W-:Y:S05]  /*193c0*/  @!P0 BRA `(.L_x_6831) ;  /* 0x0000006c003c8947 */ /* 0x000fea0003800000 */
.L_x_6854:
        /* <DEDUP_REMOVED lines=20> */
.L_x_6833:
[----:B------:R-:W-:Y:S05]  /*19510*/  BSYNC B0 ;  /* 0x0000000000007941 */ /* 0x000fea0003800000 */
.L_x_6832:
        /* <DEDUP_REMOVED lines=9> */
.L_x_6835:
[----:B------:R-:W-:Y:S05]  /*195b0*/  BSYNC B0 ;  /* 0x0000000000007941 */ /* 0x000fea0003800000 */
.L_x_6834:
[----:B------:R-:W-:Y:S04]  /*195c0*/  BSSY B0, `(.L_x_6836) ;  /* 0x0000006000007945 */ /* 0x000fe80003800000 */
[----:B-1----:R-:W-:Y:S05]  /*195d0*/  @P0 BRA `(.L_x_6837) ;  /* 0x0000000000100947 */ /* 0x002fea0003800000 */
[----:B-----5:R-:W-:Y:S01]  /*195e0*/  IMAD R6, R6, 0x8, R3 ;  /* 0x0000000806067824 */ /* 0x020fe200078e0203 */
[----:B------:R-:W-:-:S04]  /*195f0*/  SHF.L.U32 R7, R7, 0x1f, RZ ;  /* 0x0000001f07077819 */ /* 0x000fc800000006ff */
[----:B------:R-:W1:Y:S02]  /*19600*/  SYNCS.PHASECHK.TRANS64.TRYWAIT P0, [R6+URZ], R7 ;  /* 0x00000007060075a7 */ /* 0x000e64000800017f */
[----:B-1----:R-:W-:Y:S05]  /*19610*/  @!P0 BRA `(.L_x_6838) ;  /* 0x000001c400988947 */ /* 0x002fea0003800000 */
.L_x_6837:
[----:B------:R-:W-:Y:S05]  /*19620*/  BSYNC B0 ;  /* 0x0000000000007941 */ /* 0x000fea0003800000 */
.L_x_6836:
[----:B-1---5:R-:W2:Y:S04]  /*19630*/  LDL R7, [R1+0x1c0] ;  /* 0x0001c00001077983 */ /* 0x022ea80000100800 */
[----:B------:R-:W2:Y:S01]  /*19640*/  LDL.64 R2, [R1+0x80] ;  /* 0x0000800001027983 */ /* 0x000ea20000100a00 */
[----:B------:R-:W-:Y:S05]  /*19650*/  WARPSYNC.ALL ;  /* 0x0000000000007948 */ /* 0x000fea0003800000 */
[----:B------:R-:W3:Y:S04]  /*19660*/  LDL.64 R12, [R1+0x78] ;  /* 0x00007800010c7983 */ /* 0x000ee80000100a00 */
[----:B0-----:R-:W4:Y:S04]  /*19670*/  LDL.64 R4, [R1+0x78] ;  /* 0x0000780001047983 */ /* 0x001f280000100a00 */
[----:B------:R-:W4:Y:S04]  /*19680*/  LDL.64 R8, [R1+0x78] ;  /* 0x0000780001087983 */ /* 0x000f280000100a00 */
[----:B------:R-:W4:Y:S01]  /*19690*/  LDL.64 R10, [R1+0x78] ;  /* 0x00007800010a7983 */ /* 0x000f220000100a00 */
[----:B--2---:R-:W-:Y:S01]  /*196a0*/  IMAD R2, R7, 0x200, R2 ;  /* 0x0000020007027824 */ /* 0x004fe200078e0202 */
[----:B------:R-:W-:-:S02]  /*196b0*/  R2UR UR7, R3 ;  /* 0x00000000030772ca */ /* 0x000fc400000e0000 */
[----:B------:R-:W2:Y:S02]  /*196c0*/  LDL R15, [R1+0x28] ;  /* 0x00002800010f7983 */ /* 0x000ea40000100800 */
[C---:B------:R-:W-:Y:S01]  /*196d0*/  R2UR UR6, R2.reuse ;  /* 0x00000000020672ca */ /* 0x040fe200000e0000 */
[----:B------:R-:W-:Y:S01]  /*196e0*/  WARPGROUP.ARRIVE ;  /* 0x00000000000079c5 */ /* 0x000fe20000000000 */
[----:B------:R-:W-:Y:S02]  /*196f0*/  VIADD R6, R2, 0x2 ;  /* 0x0000000202067836 */ /* 0x000fe40000000000 */
[----:B------:R-:W-:Y:S01]  /*19700*/  IMAD.MOV.U32 R7, RZ, RZ, R3 ;  /* 0x000000ffff077224 */ /* 0x000fe200078e0003 */
[----:B---3--:R-:W-:Y:S02]  /*19710*/  R2UR UR4, R12 ;  /* 0x000000000c0472ca */ /* 0x008fe400000e0000 */
[----:B------:R-:W-:Y:S02]  /*19720*/  R2UR UR5, R13 ;  /* 0x000000000d0572ca */ /* 0x000fe400000e0000 */
[----:B------:R0:W5:Y:S11]  /*19730*/  LDL.64 R12, [R1+0x1c0] ;  /* 0x0001c000010c7983 */ /* 0x0001760000100a00 */
[----:B------:R-:W-:Y:S01]  /*19740*/  HGMMA.64x64x16.F32 R24, gdesc[UR4], RZ, !UPT, gsb0 ;  /* 0x00e00000041879f0 */ /* 0x000fe2000c0008ff */
[----:B----4-:R-:W-:Y:S01]  /*19750*/  VIADD R4, R4, 0x2 ;  /* 0x0000000204047836 */ /* 0x010fe20000000000 */
[----:B------:R-:W-:-:S02]  /*19760*/  R2UR UR6, R6 ;  /* 0x00000000060672ca */ /* 0x000fc400000e0000 */
[----:B------:R-:W-:Y:S02]  /*19770*/  R2UR UR7, R7 ;  /* 0x00000000070772ca */ /* 0x000fe400000e0000 */
[----:B------:R-:W-:Y:S02]  /*19780*/  R2UR UR4, R4 ;  /* 0x00000000040472ca */ /* 0x000fe400000e0000 */
        /* <DEDUP_REMOVED lines=35> */
.L_x_6840:
[----:B------:R-:W-:Y:S05]  /*199c0*/  BSYNC B0 ;  /* 0x0000000000007941 */ /* 0x000fea0003800000 */
.L_x_6839:
        /* <DEDUP_REMOVED lines=8> */
.L_x_6842:
[----:B------:R-:W-:Y:S05]  /*19a50*/  BSYNC B0 ;  /* 0x0000000000007941 */ /* 0x000fea0003800000 */
.L_x_6841:
[----:B------:R-:W-:Y:S04]  /*19a60*/  BSSY B0, `(.L_x_6843) ;  /* 0x0000004000007945 */ /* 0x000fe80003800000 */
[----:B-1----:R-:W-:Y:S05]  /*19a70*/  @P0 BRA `(.L_x_6844) ;  /* 0x0000000000080947 */ /* 0x002fea0003800000 */
[----:B------:R-:W1:Y:S02]  /*19a80*/  SYNCS.PHASECHK.TRANS64.TRYWAIT P0, [R12+URZ], R13 ;  /* 0x0000000d0c0075a7 */ /* 0x000e64000800017f */
[----:B-1----:R-:W-:Y:S05]  /*19a90*/  @!P0 BRA `(.L_x_6845) ;  /* 0x000001c0008c8947 */ /* 0x002fea0003800000 */
.L_x_6844:
[----:B------:R-:W-:Y:S05]  /*19aa0*/  BSYNC B0 ;  /* 0x0000000000007941 */ /* 0x000fea0003800000 */
.L_x_6843:
        /* <DEDUP_REMOVED lines=9> */
[----:B------:R-:W4:Y:S05]  /*19b40*/  LDL.64 R6, [R1+0x90] ;  /* 0x0000900001067983 */ /* 0x000f2a0000100a00 */
[----:B------:R-:W0:Y:S01]  /*19b50*/  S2R R15, SR_TID.X ;  /* 0x00000000000f7919 */ /* 0x000e220000002100 */
[----:B------:R-:W4:Y:S01]  /*19b60*/  LDL.64 R58, [R1+0x90] ;  /* 0x00009000013a7983 */ /* 0x000f220000100a00 */
[----:B------:R-:W-:-:S03]  /*19b70*/  IMAD.MOV.U32 R57, RZ, RZ, 0x4 ;  /* 0x00000004ff397424 */ /* 0x000fc600078e00ff */
[----:B------:R-:W4:Y:S01]  /*19b80*/  LDL.64 R60, [R1+0x90] ;  /* 0x00009000013c7983 */ /* 0x000f220000100a00 */
[----:B--2---:R-:W-:Y:S01]  /*19b90*/  ISETP.NE.U32.AND P0, PT, R4, RZ, PT ;  /* 0x000000ff0400720c */ /* 0x004fe20003f05070 */
[----:B---3--:R-:W-:Y:S01]  /*19ba0*/  IMAD R2, R5, 0x1000, R2 ;  /* 0x0000100005027824 */ /* 0x008fe200078e0202 */
[----:B------:R-:W-:Y:S01]  /*19bb0*/  R2UR UR7, R3 ;  /* 0x00000000030772ca */ /* 0x000fe200000e0000 */
[----:B------:R-:W2:Y:S01]  /*19bc0*/  LDL.64 R4, [R1+0x90] ;  /* 0x0000900001047983 */ /* 0x000ea20000100a00 */
        /* <DEDUP_REMOVED lines=184> */
[----:B------:R-:W-:-:S09]  /*1a750*/  WARPGROUP.ARRIVE ;  /* 0x00000000000079c5 */ /* 0x000fd20000000000 */
[----:B------:R-:W-:Y:S01]  /*1a760*/  HGMMA.64x64x16.F32 R24, gdesc[UR8], R24, UP0, gsb0 ;  /* 0x00e00000081879f0 */ /* 0x000fe2000b800818 */
[----:B------:R-:W-:Y:S01]  /*1a770*/  SEL R23, R57, 0x2, P0 ;  /* 0x0000000239177807 */ /* 0x000fe20000000000 */
[----:B------:R-:W-:-:S03]  /*1a780*/  IMAD.MOV.U32 R9, RZ, RZ, R3 ;  /* 0x000000ffff097224 */ /* 0x000fc600078e0003 */
[----:B--2---:R-:W-:Y:S01]  /*1a790*/  IADD3 R10, R23, 0x800, R10 ;  /* 0x00000800170a7810 */ /* 0x004fe20007ffe00a */
        /* <DEDUP_REMOVED lines=13> */
[----:B------:R-:W2:Y:S01]  /*1a870*/  LDL.64 R4, [R1+0x90] ;  /* 0x0000900001047983 */ /* 0x000ea20000100a00 */
[----:B------:R-:W-:Y:S02]  /*1a880*/  R2UR UR4, R12 ;  /* 0x000000000c0472ca */ /* 0x000fe400000e0000 */
[----:B------:R-:W-:Y:S02]  /*1a890*/  R2UR UR6, R8 ;  /* 0x00000000080672ca */ /* 0x000fe400000e0000 */
[----:B------:R-:W-:Y:S01]  /*1a8a0*/  R2UR UR5, R13 ;  /* 0x000000000d0572ca */ /* 0x000fe200000e0000 */
[----:B------:R-:W-:Y:S01]  /*1a8b0*/  IMAD.MOV.U32 R8, RZ, RZ, 0x28 ;  /* 0x00000028ff087424 */ /* 0x000fe200078e00ff */
[----:B------:R-:W3:Y:S01]  /*1a8c0*/  LDL.64 R12, [R1+0x90] ;  /* 0x00009000010c7983 */ /* 0x000ee20000100a00 */
        /* <DEDUP_REMOVED lines=41> */
[----:B--2---:R-:W-:Y:S01]  /*1ab60*/  IADD3 R4, R57, 0xa00, R4 ;  /* 0x00000a0039047810 */ /* 0x004fe20007ffe004 */
[----:B------:R-:W-:Y:S01]  /*1ab70*/  IMAD.MOV.U32 R59, RZ, RZ, R3 ;  /* 0x000000ffff3b7224 */ /* 0x000fe200078e0003 */
[----:B------:R-:W2:Y:S06]  /*1ab80*/  LDL.64 R10, [R1+0x90] ;  /* 0x00009000010a7983 */ /* 0x000eac0000100a00 */
[----:B------:R-:W-:Y:S01]  /*1ab90*/  HGMMA.64x64x16.F32 R24, gdesc[UR4], R24, gsb0 ;  /* 0x00e00000041879f0 */ /* 0x000fe20008000818 */
[----:B------:R-:W-:Y:S01]  /*1aba0*/  R2UR UR6, R58 ;  /* 0x000000003a0672ca */ /* 0x000fe200000e0000 */
[----:B------:R-:W2:Y:S01]  /*1abb0*/  LDL.64 R60, [R1+0x90] ;  /* 0x00009000013c7983 */ /* 0x000ea20000100a00 */
        /* <DEDUP_REMOVED lines=24> */
[----:B------:R-:W3:Y:S06]  /*1ad40*/  LDL.64 R4, [R1+0x90] ;  /* 0x0000900001047983 */ /* 0x000eec0000100a00 */
        /* <DEDUP_REMOVED lines=10> */
[----:B------:R-:W-:Y:S01]  /*1adf0*/  IMAD.MOV.U32 R59, RZ, RZ, R3 ;  /* 0x000000ffff3b7224 */ /* 0x000fe200078e0003 */
[----:B------:R-:W4:Y:S06]  /*1ae00*/  LDL.64 R6, [R1+0x90] ;  /* 0x0000900001067983 */ /* 0x000f2c0000100a00 */
[----:B------:R-:W-:Y:S01]  /*1ae10*/  HGMMA.64x64x16.F32 R24, gdesc[UR4], R24, gsb0 ;  /* 0x00e00000041879f0 */ /* 0x000fe20008000818 */
[----:B------:R-:W-:-:S02]  /*1ae20*/  R2UR UR6, R58 ;  /* 0x000000003a0672ca */ /* 0x000fc400000e0000 */
[----:B------:R-:W-:Y:S02]  /*1ae30*/  R2UR UR7, R59 ;  /* 0x000000003b0772ca */ /* 0x000fe400000e0000 */
[----:B------:R-:W-:Y:S01]  /*1ae40*/  R2UR UR4, R8 ;  /* 0x00000000080472ca */ /* 0x000fe200000e0000 */
[----:B------:R-:W-:Y:S01]  /*1ae50*/  IMAD.IADD R12, R57, 0x1, R12 ;  /* 0x00000001390c7824 */ /* 0x000fe200078e020c */
[----:B------:R-:W-:Y:S01]  /*1ae60*/  R2UR UR5, R9 ;  /* 0x00000000090572ca */ /* 0x000fe200000e0000 */
[----:B------:R-:W-:Y:S01]  /*1ae70*/  IMAD.MOV.U32 R13, RZ, RZ, R3 ;  /* 0x000000ffff0d7224 */ /* 0x000fe200078e0003 */
[----:B------:R-:W4:Y:S04]  /*1ae80*/  LDL.64 R8, [R1+0x90] ;  /* 0x0000900001087983 */ /* 0x000f280000100a00 */
[----:B------:R-:W4:Y:S01]  /*1ae90*/  LDL.64 R58, [R1+0x90] ;  /* 0x00009000013a7983 */ /* 0x000f220000100a00 */
[----:B------:R-:W-:-:S02]  /*1aea0*/  WARPGROUP.DEPBAR.LE gsb0, 0x0 ;  /* 0x00008000000079c5 */ /* 0x000fc40000010000 */
[----:B------:R-:W-:-:S06]  /*1aeb0*/  WARPGROUP.ARRIVE ;  /* 0x00000000000079c5 */ /* 0x000fcc0000000000 */
[----:B------:R-:W-:Y:S01]  /*1aec0*/  HGMMA.64x64x16.F32 R24, gdesc[UR4], R24, gsb0 ;  /* 0x00e00000041879f0 */ /* 0x000fe20008000818 */
[----:B--2---:R-:W-:Y:S02]  /*1aed0*/  IADD3 R10, R57, 0xc00, R10 ;  /* 0x00000c00390a7810 */ /* 0x004fe40007ffe00a */
        /* <DEDUP_REMOVED lines=23> */
[----:B------:R-:W-:Y:S01]  /*1b050*/  VIADD R10, R2, 0xe00 ;  /* 0x00000e00020a7836 */ /* 0x000fe20000000000 */
[C---:B---3--:R-:W-:Y:S01]  /*1b060*/  IADD3 R4, R15.reuse, 0xe00, R4 ;  /* 0x00000e000f047810 */ /* 0x048fe20007ffe004 */
[----:B------:R-:W-:Y:S02]  /*1b070*/  IMAD.MOV.U32 R13, RZ, RZ, R3 ;  /* 0x000000ffff0d7224 */ /* 0x000fe400078e0003 */
[----:B------:R-:W-:Y:S01]  /*1b080*/  IMAD.IADD R12, R15, 0x1, R10 ;  /* 0x000000010f0c7824 */ /* 0x000fe200078e020a */
[----:B------:R-:W-:Y:S01]  /*1b090*/  R2UR UR4, R4 ;  /* 0x00000000040472ca */ /* 0x000fe200000e0000 */
[----:B------:R-:W2:Y:S01]  /*1b0a0*/  LDL R15, [R1] ;  /* 0x00000000010f7983 */ /* 0x000ea20000100800 */
[----:B------:R-:W-:Y:S02]  /*1b0b0*/  R2UR UR7, R13 ;  /* 0x000000000d0772ca */ /* 0x000fe400000e0000 */
[----:B------:R-:W-:Y:S01]  /*1b0c0*/  R2UR UR6, R12 ;  /* 0x000000000c0672ca */ /* 0x000fe200000e0000 */
[----:B------:R0:W5:Y:S01]  /*1b0d0*/  LDL R13, [R1+0xc] ;  /* 0x00000c00010d7983 */ /* 0x0001620000100800 */
[----:B------:R-:W-:-:S03]  /*1b0e0*/  R2UR UR5, R5 ;  /* 0x00000000050572ca */ /* 0x000fc600000e0000 */
[----:B------:R0:W5:Y:S01]  /*1b0f0*/  LDL R12, [R1+0x1c0] ;  /* 0x0001c000010c7983 */ /* 0x0001620000100800 */
[----:B------:R-:W-:Y:S02]  /*1b100*/  WARPGROUP.DEPBAR.LE gsb0, 0x0 ;  /* 0x00008000000079c5 */ /* 0x000fe40000010000 */
[----:B------:R-:W-:-:S07]  /*1b110*/  WARPGROUP.ARRIVE ;  /* 0x00000000000079c5 */ /* 0x000fce0000000000 */
        /* <DEDUP_REMOVED lines=12> */
[----:B------:R-:W-:Y:S01]  /*1b1e0*/  IADD3 R8, R57, 0xe00, R8 ;  /* 0x00000e0039087810 */ /* 0x000fe20007ffe008 */
        /* <DEDUP_REMOVED lines=15> */
[----:B------:R-:W-:Y:S01]  /*1b2e0*/  IMAD.IADD R58, R5, 0x1, R58 ;  /* 0x00000001053a7824 */ /* 0x000fe200078e023a */
        /* <DEDUP_REMOVED lines=45> */
.L_x_6847:
[----:B------:R-:W-:Y:S05]  /*1b5c0*/  BSYNC B0 ;  /* 0x0000000000007941 */ /* 0x000fea0003800000 */
.L_x_6846:
[----:B------:R-:W2:Y:S02]  /*1b5d0*/  LDL.64 R2, [R1+0x20] ;  /* 0x0000200001027983 */ /* 0x000ea40000100a00 */
[----:B--2---:R-:W-:-:S05]  /*1b5e0*/  MOV R3, R2 ;  /* 0x0000000200037202 */ /* 0x004fca0000000f00 */
[----:B-----5:R-:W-:-:S05]  /*1b5f0*/  IMAD R12, R12, 0x8, R3 ;  /* 0x000000080c0c7824 */ /* 0x020fca00078e0203 */
[----:B------:R-:W-:-:S04]  /*1b600*/  PRMT R12, R13, 0x654, R12 ;  /* 0x000006540d0c7816 */ /* 0x000fc8000000000c */
[----:B------:R0:W-:Y:S01]  /*1b610*/  SYNCS.ARRIVE.TRANS64.RED.A1T0 RZ, [R12+URZ], RZ ;  /* 0x000000ff0cff79a7 */ /* 0x0001e2000810043f */
[----:B------:R-:W2:Y:S04]  /*1b620*/  LDL.64 R2, [R1+0x1e0] ;  /* 0x0001e00001027983 */ /* 0x000ea80000100a00 */
[----:B------:R-:W3:Y:S04]  /*1b630*/  LDL R9, [R1+0x200] ;  /* 0x0002000001097983 */ /* 0x000ee80000100800 */
[----:B0-----:R-:W4:Y:S01]  /*1b640*/  LDL.64 R12, [R1+0x1f0] ;  /* 0x0001f000010c7983 */ /* 0x001f220000100a00 */
[----:B--2---:R-:W-:-:S02]  /*1b650*/  FMNMX.FTZ R4, R24, R2, !PT ;  /* 0x0000000218047209 */ /* 0x004fc40007810000 */
        /* <DEDUP_REMOVED lines=36> */
[----:B0-----:R-:W-:Y:S02]  /*1b8a0*/  FMNMX.FTZ R10, R8, R5, !PT ;  /* 0x00000005080a7209 */ /* 0x001fe40007810000 */
[----:B------:R-:W4:Y:S04]  /*1b8b0*/  LDL.64 R4, [R1+0xb8] ;  /* 0x0000b80001047983 */ /* 0x000f280000100a00 */
        /* <DEDUP_REMOVED lines=29> */
.L_x_6849:
[----:B------:R-:W-:Y:S05]  /*1ba90*/  BSYNC B0 ;  /* 0x0000000000007941 */ /* 0x000fea0003800000 */
.L_x_6848:
        /* <DEDUP_REMOVED lines=9> */
.L_x_6851:
[----:B------:R-:W-:Y:S05]  /*1bb30*/  BSYNC B0 ;  /* 0x0000000000007941 */ /* 0x000fea0003800000 */
.L_x_6850:
        /* <DEDUP_REMOVED lines=14> */
[----:B0-----:R-:W4:Y:S04]  /*1bc20*/  LDL.64 R2, [R1+0x110] ;  /* 0x0001100001027983 */ /* 0x001f280000100a00 */
        /* <DEDUP_REMOVED lines=19> */
[----:B------:R-:W4:Y:S01]  /*1bd60*/  LDL R143, [R1+0x1c0] ;  /* 0x0001c000018f7983 */ /* 0x000f220000100800 */
[----:B--2---:R-:W-:-:S04]  /*1bd70*/  FMUL.FTZ R62, R62, R65 ;  /* 0x000000413e3e7220 */ /* 0x004fc80000410000 */
[-CC-:B------:R-:W-:Y:S01]  /*1bd80*/  FFMA.FTZ R164, R24, R65.reuse, -R62.reuse ;  /* 0x0000004118a47223 */ /* 0x180fe2000001083e */
[-CC-:B------:R-:W-:Y:S02]  /*1bd90*/  FFMA.FTZ R106, R25, R65.reuse, -R62.reuse ;  /* 0x00000041196a7223 */ /* 0x180fe4000001083e */
[----:B------:R-:W2:Y:S01]  /*1bda0*/  LDL.64 R24, [R1+0x228] ;  /* 0x0002280001187983 */ /* 0x000ea20000100a00 */
[-C--:B------:R-:W-:Y:S01]  /*1bdb0*/  FFMA.FTZ R170, R36, R65.reuse, -R62 ;  /* 0x0000004124aa7223 */ /* 0x080fe2000001083e */
[----:B------:R-:W-:-:S04]  /*1bdc0*/  FMUL.FTZ R36, R63, R65 ;  /* 0x000000413f247220 */ /* 0x000fc80000410000 */
[-CC-:B------:R-:W-:Y:S01]  /*1bdd0*/  FFMA.FTZ R165, R26, R65.reuse, -R36.reuse ;  /* 0x000000411aa57223 */ /* 0x180fe20000010824 */
[-CC-:B------:R-:W-:Y:S01]  /*1bde0*/  FFMA.FTZ R127, R27, R65.reuse, -R36.reuse ;  /* 0x000000411b7f7223 */ /* 0x180fe20000010824 */
[----:B------:R-:W-:Y:S01]  /*1bdf0*/  MUFU.EX2 R164, R164 ;  /* 0x000000a400a47308 */ /* 0x000fe20000000800 */
[-C--:B------:R-:W-:Y:S01]  /*1be00*/  FFMA.FTZ R167, R30, R65.reuse, -R36 ;  /* 0x000000411ea77223 */ /* 0x080fe20000010824 */
[----:B------:R-:W-:-:S06]  /*1be10*/  FFMA.FTZ R166, R28, R65, -R62 ;  /* 0x000000411ca67223 */ /* 0x000fcc000001083e */
[----:B------:R-:W3:Y:S01]  /*1be20*/  MUFU.EX2 R165, R165 ;  /* 0x000000a500a57308 */ /* 0x000ee20000000800 */
[-C--:B------:R-:W-:Y:S01]  /*1be30*/  FFMA.FTZ R128, R31, R65.reuse, -R36 ;  /* 0x000000411f807223 */ /* 0x080fe20000010824 */
[----:B------:R-:W-:-:S06]  /*1be40*/  FFMA.FTZ R108, R29, R65, -R62 ;  /* 0x000000411d6c7223 */ /* 0x000fcc000001083e */
[----:B------:R-:W0:Y:S01]  /*1be50*/  MUFU.EX2 R127, R127 ;  /* 0x0000007f007f7308 */ /* 0x000e220000000800 */
[-C--:B------:R-:W-:Y:S01]  /*1be60*/  FFMA.FTZ R169, R34, R65.reuse, -R36 ;  /* 0x0000004122a97223 */ /* 0x080fe20000010824 */
[----:B------:R-:W-:-:S06]  /*1be70*/  FFMA.FTZ R168, R32, R65, -R62 ;  /* 0x0000004120a87223 */ /* 0x000fcc000001083e */
        /* <DEDUP_REMOVED lines=8> */
[----:B------:R-:W-:-:S07]  /*1bf00*/  FADD.FTZ R7, R164, R6 ;  /* 0x00000006a4077221 */ /* 0x000fce0000010000 */
[----:B------:R-:W3:Y:S01]  /*1bf10*/  MUFU.EX2 R108, R108 ;  /* 0x0000006c006c7308 */ /* 0x000ee20000000800 */
[----:B0-----:R-:W-:Y:S01]  /*1bf20*/  FADD.FTZ R26, R127, R26 ;  /* 0x0000001a7f1a7221 */ /* 0x001fe20000010000 */
[----:B------:R-:W-:-:S06]  /*1bf30*/  FFMA.FTZ R130, R39, R65, -R36 ;  /* 0x0000004127827223 */ /* 0x000fcc0000010824 */
[----:B------:R-:W0:Y:S01]  /*1bf40*/  MUFU.EX2 R169, R169 ;  /* 0x000000a900a97308 */ /* 0x000e220000000800 */
[----:B-1----:R-:W-:Y:S01]  /*1bf50*/  FADD.FTZ R7, R106, R7 ;  /* 0x000000076a077221 */ /* 0x002fe20000010000 */
[----:B------:R-:W-:-:S06]  /*1bf60*/  FFMA.FTZ R107, R37, R65, -R62 ;  /* 0x00000041256b7223 */ /* 0x000fcc000001083e */
[----:B------:R-:W1:Y:S01]  /*1bf70*/  MUFU.EX2 R168, R168 ;  /* 0x000000a800a87308 */ /* 0x000e620000000800 */
[----:B------:R-:W-:Y:S01]  /*1bf80*/  FADD.FTZ R27, R167, R26 ;  /* 0x0000001aa71b7221 */ /* 0x000fe20000010000 */
[----:B------:R-:W-:-:S06]  /*1bf90*/  FFMA.FTZ R177, R42, R65, -R36 ;  /* 0x000000412ab17223 */ /* 0x000fcc0000010824 */
[----:B------:R-:W4:Y:S01]  /*1bfa0*/  MUFU.EX2 R129, R129 ;  /* 0x0000008100817308 */ /* 0x000f220000000800 */
[----:B------:R-:W-:Y:S01]  /*1bfb0*/  FADD.FTZ R7, R166, R7 ;  /* 0x00000007a6077221 */ /* 0x000fe20000010000 */
[----:B------:R-:W-:-:S06]  /*1bfc0*/  FFMA.FTZ R176, R40, R65, -R62 ;  /* 0x0000004128b07223 */ /* 0x000fcc000001083e */
[----:B------:R-:W4:Y:S01]  /*1bfd0*/  MUFU.EX2 R109, R109 ;  /* 0x0000006d006d7308 */ /* 0x000f220000000800 */
[----:B---3--:R-:W-:Y:S01]  /*1bfe0*/  FADD.FTZ R6, R128, R27 ;  /* 0x0000001b80067221 */ /* 0x008fe20000010000 */
[----:B------:R-:W-:-:S06]  /*1bff0*/  FFMA.FTZ R131, R43, R65, -R36 ;  /* 0x000000412b837223 */ /* 0x000fcc0000010824 */
[----:B------:R-:W3:Y:S01]  /*1c000*/  MUFU.EX2 R171, R171 ;  /* 0x000000ab00ab7308 */ /* 0x000ee20000000800 */
[----:B------:R-:W-:Y:S01]  /*1c010*/  FADD.FTZ R7, R108, R7 ;  /* 0x000000076c077221 */ /* 0x000fe20000010000 */
[----:B------:R-:W-:-:S06]  /*1c020*/  FFMA.FTZ R125, R41, R65, -R62 ;  /* 0x00000041297d7223 */ /* 0x000fcc000001083e */
[----:B------:R-:W3:Y:S01]  /*1c030*/  MUFU.EX2 R170, R170 ;  /* 0x000000aa00aa7308 */ /* 0x000ee20000000800 */
[----:B0-----:R-:W-:Y:S01]  /*1c040*/  FADD.FTZ R28, R169, R6 ;  /* 0x00000006a91c7221 */ /* 0x001fe20000010000 */
[-C--:B------:R-:W-:Y:S01]  /*1c050*/  FFMA.FTZ R126, R46, R65.reuse, -R36 ;  /* 0x000000412e7e7223 */ /* 0x080fe20000010824 */
[-C--:B------:R-:W-:Y:S01]  /*1c060*/  FFMA.FTZ R178, R44, R65.reuse, -R62 ;  /* 0x000000412cb27223 */ /* 0x080fe2000001083e */
[-C--:B------:R-:W-:Y:S01]  /*1c070*/  FFMA.FTZ R179, R47, R65.reuse, -R36 ;  /* 0x000000412fb37223 */ /* 0x080fe20000010824 */
[-C--:B------:R-:W-:Y:S01]  /*1c080*/  FFMA.FTZ R124, R45, R65.reuse, -R62 ;  /* 0x000000412d7c7223 */ /* 0x080fe2000001083e */
[-C--:B------:R-:W-:Y:S01]  /*1c090*/  FFMA.FTZ R173, R50, R65.reuse, -R36 ;  /* 0x0000004132ad7223 */ /* 0x080fe20000010824 */
[-CC-:B------:R-:W-:Y:S01]  /*1c0a0*/  FFMA.FTZ R172, R48, R65.reuse, -R62.reuse ;  /* 0x0000004130ac7223 */ /* 0x180fe2000001083e */
[----:B------:R-:W0:Y:S01]  /*1c0b0*/  MUFU.EX2 R130, R130 ;  /* 0x0000008200827308 */ /* 0x000e220000000800 */
[----:B-1----:R-:W-:Y:S01]  /*1c0c0*/  FADD.FTZ R6, R168, R7 ;  /* 0x00000007a8067221 */ /* 0x002fe20000010000 */
[-CC-:B------:R-:W-:Y:S01]  /*1c0d0*/  FFMA.FTZ R191, R49, R65.reuse, -R62.reuse ;  /* 0x0000004131bf7223 */ /* 0x180fe2000001083e */
[-C--:B------:R-:W-:Y:S01]  /*1c0e0*/  FFMA.FTZ R174, R52, R65.reuse, -R62 ;  /* 0x0000004134ae7223 */ /* 0x080fe2000001083e */
[-C--:B------:R-:W-:Y:S01]  /*1c0f0*/  FFMA.FTZ R175, R54, R65.reuse, -R36 ;  /* 0x0000004136af7223 */ /* 0x080fe20000010824 */
[----:B------:R-:W-:Y:S01]  /*1c100*/  FFMA.FTZ R21, R53, R65, -R62 ;  /* 0x0000004135157223 */ /* 0x000fe2000001083e */
[C---:B----4-:R-:W-:Y:S01]  /*1c110*/  FMUL.FTZ R5, R110.reuse, R5 ;  /* 0x000000056e057220 */ /* 0x050fe20000410000 */
[C---:B------:R-:W-:Y:S01]  /*1c120*/  FMUL.FTZ R4, R110.reuse, R4 ;  /* 0x000000046e047220 */ /* 0x040fe20000410000 */
[----:B------:R-:W1:Y:S01]  /*1c130*/  MUFU.EX2 R107, R107 ;  /* 0x0000006b006b7308 */ /* 0x000e620000000800 */
[----:B------:R-:W-:Y:S01]  /*1c140*/  FADD.FTZ R28, R129, R28 ;  /* 0x0000001c811c7221 */ /* 0x000fe20000010000 */
[----:B------:R-:W-:Y:S01]  /*1c150*/  FADD.FTZ R7, R109, R6 ;  /* 0x000000066d077221 */ /* 0x000fe20000010000 */
[C---:B------:R-:W-:Y:S01]  /*1c160*/  FMUL.FTZ R93, R111.reuse, R87 ;  /* 0x000000576f5d7220 */ /* 0x040fe20000410000 */
[C---:B------:R-:W-:Y:S01]  /*1c170*/  FMUL.FTZ R92, R111.reuse, R86 ;  /* 0x000000566f5c7220 */ /* 0x040fe20000410000 */
[C---:B------:R-:W-:Y:S01]  /*1c180*/  FMUL.FTZ R101, R110.reuse, R101 ;  /* 0x000000656e657220 */ /* 0x040fe20000410000 */
[----:B------:R-:W-:Y:S01]  /*1c190*/  FMUL.FTZ R100, R110, R100 ;  /* 0x000000646e647220 */ /* 0x000fe20000410000 */
[C---:B------:R-:W-:Y:S01]  /*1c1a0*/  FMUL.FTZ R103, R111.reuse, R103 ;  /* 0x000000676f677220 */ /* 0x040fe20000410000 */
[----:B------:R-:W4:Y:S01]  /*1c1b0*/  MUFU.EX2 R177, R177 ;  /* 0x000000b100b17308 */ /* 0x000f220000000800 */
[C---:B------:R-:W-:Y:S01]  /*1c1c0*/  FMUL.FTZ R102, R111.reuse, R102 ;  /* 0x000000666f667220 */ /* 0x040fe20000410000 */
[C---:B------:R-:W-:Y:S01]  /*1c1d0*/  FMUL.FTZ R105, R111.reuse, R99 ;  /* 0x000000636f697220 */ /* 0x040fe20000410000 */
[C---:B------:R-:W-:Y:S01]  /*1c1e0*/  FMUL.FTZ R104, R111.reuse, R98 ;  /* 0x000000626f687220 */ /* 0x040fe20000410000 */
[C---:B------:R-:W-:Y:S01]  /*1c1f0*/  FMUL.FTZ R61, R111.reuse, R61 ;  /* 0x0000003d6f3d7220 */ /* 0x040fe20000410000 */
[C---:B------:R-:W-:Y:S01]  /*1c200*/  FMUL.FTZ R60, R111.reuse, R60 ;  /* 0x0000003c6f3c7220 */ /* 0x040fe20000410000 */
[C---:B------:R-:W-:Y:S01]  /*1c210*/  FMUL.FTZ R57, R111.reuse, R57 ;  /* 0x000000396f397220 */ /* 0x040fe20000410000 */
[----:B------:R-:W-:Y:S01]  /*1c220*/  FMUL.FTZ R56, R111, R56 ;  /* 0x000000386f387220 */ /* 0x000fe20000410000 */
[----:B------:R-:W4:Y:S01]  /*1c230*/  MUFU.EX2 R176, R176 ;  /* 0x000000b000b07308 */ /* 0x000f220000000800 */
[----:B---3--:R-:W-:Y:S01]  /*1c240*/  FADD.FTZ R31, R171, R28 ;  /* 0x0000001cab1f7221 */ /* 0x008fe20000010000 */
[----:B------:R-:W-:Y:S01]  /*1c250*/  FADD.FTZ R30, R170, R7 ;  /* 0x00000007aa1e7221 */ /* 0x000fe20000010000 */
[C---:B------:R-:W-:Y:S01]  /*1c260*/  FMUL.FTZ R59, R111.reuse, R59 ;  /* 0x0000003b6f3b7220 */ /* 0x040fe20000410000 */
[C---:B------:R-:W-:Y:S01]  /*1c270*/  FMUL.FTZ R58, R111.reuse, R58 ;  /* 0x0000003a6f3a7220 */ /* 0x040fe20000410000 */
[C---:B------:R-:W-:Y:S01]  /*1c280*/  FMUL.FTZ R13, R111.reuse, R13 ;  /* 0x0000000d6f0d7220 */ /* 0x040fe20000410000 */
[C---:B------:R-:W-:Y:S01]  /*1c290*/  FMUL.FTZ R12, R111.reuse, R12 ;  /* 0x0000000c6f0c7220 */ /* 0x040fe20000410000 */
[C---:B------:R-:W-:Y:S01]  /*1c2a0*/  FMUL.FTZ R15, R111.reuse, R15 ;  /* 0x0000000f6f0f7220 */ /* 0x040fe20000410000 */
[----:B------:R-:W3:Y:S01]  /*1c2b0*/  MUFU.EX2 R131, R131 ;  /* 0x0000008300837308 */ /* 0x000ee20000000800 */
[C---:B------:R-:W-:Y:S01]  /*1c2c0*/  FMUL.FTZ R14, R111.reuse, R14 ;  /* 0x0000000e6f0e7220 */ /* 0x040fe20000410000 */
[C---:B------:R-:W-:Y:S01]  /*1c2d0*/  FMUL.FTZ R115, R111.reuse, R11 ;  /* 0x0000000b6f737220 */ /* 0x040fe20000410000 */
[C---:B------:R-:W-:Y:S01]  /*1c2e0*/  FMUL.FTZ R114, R111.reuse, R10 ;  /* 0x0000000a6f727220 */ /* 0x040fe20000410000 */
[C---:B------:R-:W-:Y:S01]  /*1c2f0*/  FMUL.FTZ R9, R111.reuse, R9 ;  /* 0x000000096f097220 */ /* 0x040fe20000410000 */
[----:B------:R-:W-:Y:S01]  /*1c300*/  FMUL.FTZ R8, R111, R8 ;  /* 0x000000086f087220 */ /* 0x000fe20000410000 */
[----:B------:R-:W2:Y:S02]  /*1c310*/  LDL.64 R26, [R1+0x2b0] ;  /* 0x0002b000011a7983 */ /* 0x000ea40000100a00 */
[----:B------:R-:W3:Y:S01]  /*1c320*/  MUFU.EX2 R125, R125 ;  /* 0x0000007d007d7308 */ /* 0x000ee20000000800 */
[----:B0-----:R-:W-:Y:S01]  /*1c330*/  FADD.FTZ R32, R130, R31 ;  /* 0x0000001f82207221 */ /* 0x001fe20000010000 */
[----:B-1----:R-:W-:Y:S01]  /*1c340*/  FADD.FTZ R7, R107, R30 ;  /* 0x0000001e6b077221 */ /* 0x002fe20000010000 */
[----:B------:R-:W2:Y:S04]  /*1c350*/  LDL.64 R38, [R1+0x370] ;  /* 0x0003700001267983 */ /* 0x000ea80000100a00 */
[----:B------:R-:W2:Y:S01]  /*1c360*/  LDL.64 R40, [R1+0x380] ;  /* 0x0003800001287983 */ /* 0x000ea20000100a00 */
[----:B------:R-:W0:Y:S01]  /*1c370*/  MUFU.EX2 R126, R126 ;  /* 0x0000007e007e7308 */ /* 0x000e220000000800 */
[----:B------:R-:W-:-:S02]  /*1c380*/  FFMA.FTZ R6, R51, R65, -R36 ;  /* 0x0000004133067223 */ /* 0x000fc40000010824 */
[----:B------:R-:W2:Y:S04]  /*1c390*/  LDL.64 R42, [R1+0x390] ;  /* 0x00039000012a7983 */ /* 0x000ea80000100a00 */
[----:B------:R-:W2:Y:S01]  /*1c3a0*/  LDL.64 R46, [R1+0x3b0] ;  /* 0x0003b000012e7983 */ /* 0x000ea20000100a00 */
[----:B------:R-:W1:Y:S01]  /*1c3b0*/  MUFU.EX2 R178, R178 ;  /* 0x000000b200b27308 */ /* 0x000e620000000800 */
[----:B----4-:R-:W-:Y:S01]  /*1c3c0*/  FADD.FTZ R34, R177, R32 ;  /* 0x00000020b1227221 */ /* 0x010fe20000010000 */
[----:B------:R-:W-:Y:S01]  /*1c3d0*/  FADD.FTZ R32, R176, R7 ;  /* 0x00000007b0207221 */ /* 0x000fe20000010000 */
[----:B------:R-:W4:Y:S05]  /*1c3e0*/  LDL.64 R44, [R1+0x3a0] ;  /* 0x0003a000012c7983 */ /* 0x000f2a0000100a00 */
[----:B------:R-:W1:Y:S08]  /*1c3f0*/  MUFU.EX2 R179, R179 ;  /* 0x000000b300b37308 */ /* 0x000e700000000800 */
[----:B------:R-:W1:Y:S01]  /*1c400*/  MUFU.EX2 R124, R124 ;  /* 0x0000007c007c7308 */ /* 0x000e620000000800 */
[----:B---3--:R-:W-:Y:S01]  /*1c410*/  FADD.FTZ R35, R131, R34 ;  /* 0x0000002283237221 */ /* 0x008fe20000010000 */
[----:B------:R-:W-:-:S06]  /*1c420*/  FADD.FTZ R33, R125, R32 ;  /* 0x000000207d217221 */ /* 0x000fcc0000010000 */
[----:B------:R-:W3:Y:S01]  /*1c430*/  MUFU.EX2 R173, R173 ;  /* 0x000000ad00ad7308 */ /* 0x000ee20000000800 */
[----:B------:R-:W-:-:S07]  /*1c440*/  FFMA.FTZ R7, R55, R65, -R36 ;  /* 0x0000004137077223 */ /* 0x000fce0000010824 */
[----:B------:R-:W3:Y:S01]  /*1c450*/  MUFU.EX2 R172, R172 ;  /* 0x000000ac00ac7308 */ /* 0x000ee20000000800 */
[----:B0-----:R-:W-:Y:S01]  /*1c460*/  FADD.FTZ R32, R126, R35 ;  /* 0x000000237e207221 */ /* 0x001fe20000010000 */
[----:B-1----:R-:W-:Y:S01]  /*1c470*/  FADD.FTZ R33, R178, R33 ;  /* 0x00000021b2217221 */ /* 0x002fe20000010000 */
[----:B------:R-:W4:Y:S04]  /*1c480*/  LDL.64 R28, [R1+0x2c0] ;  /* 0x0002c000011c7983 */ /* 0x000f280000100a00 */
[----:B------:R-:W4:Y:S01]  /*1c490*/  LDL.64 R30, [R1+0x2d0] ;  /* 0x0002d000011e7983 */ /* 0x000f220000100a00 */
[----:B------:R-:W-:Y:S03]  /*1c4a0*/  MUFU.EX2 R191, R191 ;  /* 0x000000bf00bf7308 */ /* 0x000fe60000000800 */
[----:B------:R-:W4:Y:S04]  /*1c4b0*/  LDL.64 R48, [R1+0x3c0] ;  /* 0x0003c00001307983 */ /* 0x000f280000100a00 */
[----:B------:R-:W4:Y:S01]  /*1c4c0*/  LDL.64 R50, [R1+0x3d0] ;  /* 0x0003d00001327983 */ /* 0x000f220000100a00 */
[----:B------:R-:W0:Y:S01]  /*1c4d0*/  MUFU.EX2 R6, R6 ;  /* 0x0000000600067308 */ /* 0x000e220000000800 */
[----:B------:R-:W-:Y:S01]  /*1c4e0*/  FADD.FTZ R32, R179, R32 ;  /* 0x00000020b3207221 */ /* 0x000fe20000010000 */
[----:B------:R-:W-:Y:S01]  /*1c4f0*/  FADD.FTZ R33, R124, R33 ;  /* 0x000000217c217221 */ /* 0x000fe20000010000 */
[----:B------:R-:W4:Y:S04]  /*1c500*/  LDL.64 R36, [R1+0x360] ;  /* 0x0003600001247983 */ /* 0x000f280000100a00 */
[----:B------:R-:W4:Y:S01]  /*1c510*/  LDL.64 R52, [R1+0x3e0] ;  /* 0x0003e00001347983 */ /* 0x000f220000100a00 */
[----:B------:R-:W-:Y:S08]  /*1c520*/  MUFU.EX2 R174, R174 ;  /* 0x000000ae00ae7308 */ /* 0x000ff00000000800 */
[----:B------:R-:W1:Y:S01]  /*1c530*/  MUFU.EX2 R175, R175 ;  /* 0x000000af00af7308 */ /* 0x000e620000000800 */
[----:B---3--:R-:W-:Y:S01]  /*1c540*/  FADD.FTZ R35, R173, R32 ;  /* 0x00000020ad237221 */ /* 0x008fe20000010000 */
[----:B------:R-:W-:Y:S01]  /*1c550*/  FADD.FTZ R32, R172, R33 ;  /* 0x00000021ac207221 */ /* 0x000fe20000010000 */
[----:B------:R-:W3:Y:S04]  /*1c560*/  LDL.64 R54, [R1+0x3f0] ;  /* 0x0003f00001367983 */ /* 0x000ee80000100a00 */
[----:B------:R-:W3:Y:S01]  /*1c570*/  LDL.64 R62, [R1+0x248] ;  /* 0x00024800013e7983 */ /* 0x000ee20000100a00 */
[----:B------:R-:W1:Y:S03]  /*1c580*/  MUFU.EX2 R21, R21 ;  /* 0x0000001500157308 */ /* 0x000e660000000800 */
[----:B------:R-:W3:Y:S04]  /*1c590*/  LDL.64 R64, [R1+0x258] ;  /* 0x0002580001407983 */ /* 0x000ee80000100a00 */
[----:B------:R-:W3:Y:S01]  /*1c5a0*/  LDL.64 R86, [R1+0x2b8] ;  /* 0x0002b80001567983 */ /* 0x000ee20000100a00 */
[----:B------:R-:W1:Y:S01]  /*1c5b0*/  MUFU.EX2 R7, R7 ;  /* 0x0000000700077308 */ /* 0x000e620000000800 */
[----:B0-----:R-:W-:Y:S01]  /*1c5c0*/  FADD.FTZ R34, R6, R35 ;  /* 0x0000002306227221 */ /* 0x001fe20000010000 */
[----:B------:R-:W-:Y:S01]  /*1c5d0*/  FADD.FTZ R33, R191, R32 ;  /* 0x00000020bf217221 */ /* 0x000fe20000010000 */
[----:B------:R-:W3:Y:S02]  /*1c5e0*/  LDL.64 R98, [R1+0x2f8] ;  /* 0x0002f80001627983 */ /* 0x000ee40000100a00 */
[----:B-1----:R-:W-:Y:S01]  /*1c5f0*/  FADD.FTZ R34, R175, R34 ;  /* 0x00000022af227221 */ /* 0x002fe20000010000 */
[----:B------:R-:W-:Y:S01]  /*1c600*/  FADD.FTZ R32, R174, R33 ;  /* 0x00000021ae207221 */ /* 0x000fe20000010000 */
[----:B------:R-:W3:Y:S03]  /*1c610*/  LDL.64 R10, [R1+0x378] ;  /* 0x00037800010a7983 */ /* 0x000ee60000100a00 */
[----:B------:R-:W-:Y:S01]  /*1c620*/  FADD.FTZ R32, R21, R32 ;  /* 0x0000002015207221 */ /* 0x000fe20000010000 */
[----:B------:R-:W-:-:S02]  /*1c630*/  FADD.FTZ R33, R7, R34 ;  /* 0x0000002207217221 */ /* 0x000fc40000010000 */
[----:B------:R-:W3:Y:S04]  /*1c640*/  LDL.64 R34, [R1+0x350] ;  /* 0x0003500001227983 */ /* 0x000ee80000100a00 */
[----:B------:R0:W-:Y:S01]  /*1c650*/  STL.64 [R1+0x1f0], R32 ;  /* 0x0001f02001007387 */ /* 0x0001e20000100a00 */
[----:B------:R-:W-:Y:S06]  /*1c660*/  BAR.SYNC.DEFER_BLOCKING 0xf, 0x100 ;  /* 0x03c4000000007b1d */ /* 0x000fec0000010000 */
[----:B0-----:R-:W3:Y:S01]  /*1c670*/  LDL.64 R32, [R1+0x340] ;  /* 0x0003400001207983 */ /* 0x001ee20000100a00 */
[C---:B--2---:R-:W-:Y:S01]  /*1c680*/  FMUL.FTZ R119, R110.reuse, R25 ;  /* 0x000000196e777220 */ /* 0x044fe20000410000 */
[----:B------:R-:W-:-:S02]  /*1c690*/  FMUL.FTZ R118, R110, R24 ;  /* 0x000000186e767220 */ /* 0x000fc40000410000 */
[----:B------:R-:W2:Y:S04]  /*1c6a0*/  LDL.64 R24, [R1+0x3b8] ;  /* 0x0003b80001187983 */ /* 0x000ea80000100a00 */
[----:B------:R-:W2:Y:S04]  /*1c6b0*/  LD.E.64 R90, desc[UR46][R2.64+0x8] ;  /* 0x0000082e025a7980 */ /* 0x000ea8000c101b00 */
[----:B------:R-:W2:Y:S04]  /*1c6c0*/  LD.E.64 R2, desc[UR46][R2.64] ;  /* 0x0000002e02027980 */ /* 0x000ea8000c101b00 */
[----:B------:R0:W-:Y:S04]  /*1c6d0*/  STL.64 [R1+0x218], R4 ;  /* 0x0002180401007387 */ /* 0x0001e80000100a00 */
[----:B------:R1:W-:Y:S04]  /*1c6e0*/  STL.64 [R1+0x400], R92 ;  /* 0x0004005c01007387 */ /* 0x0003e80000100a00 */
[----:B------:R1:W-:Y:S04]  /*1c6f0*/  STL.64 [R1+0x408], R100 ;  /* 0x0004086401007387 */ /* 0x0003e80000100a00 */
[----:B------:R1:W-:Y:S01]  /*1c700*/  STL.64 [R1+0x210], R102 ;  /* 0x0002106601007387 */ /* 0x0003e20000100a00 */
[C---:B0-----:R-:W-:Y:S01]  /*1c710*/  FMUL.FTZ R5, R110.reuse, R23 ;  /* 0x000000176e057220 */ /* 0x041fe20000410000 */
[----:B------:R-:W-:-:S02]  /*1c720*/  FMUL.FTZ R4, R110, R22 ;  /* 0x000000166e047220 */ /* 0x000fc40000410000 */
[----:B------:R0:W-:Y:S04]  /*1c730*/  STL.64 [R1+0x220], R104 ;  /* 0x0002206801007387 */ /* 0x0001e80000100a00 */
[----:B------:R0:W-:Y:S04]  /*1c740*/  STL.64 [R1+0x230], R60 ;  /* 0x0002303c01007387 */ /* 0x0001e80000100a00 */
[----:B------:R-:W-:Y:S04]  /*1c750*/  STL.64 [R1+0x240], R56 ;  /* 0x0002403801007387 */ /* 0x000fe80000100a00 */
[----:B------:R0:W-:Y:S04]  /*1c760*/  STL.64 [R1+0x250], R58 ;  /* 0x0002503a01007387 */ /* 0x0001e80000100a00 */
[----:B------:R0:W-:Y:S04]  /*1c770*/  STL.64 [R1+0x260], R12 ;  /* 0x0002600c01007387 */ /* 0x0001e80000100a00 */
[----:B------:R0:W-:Y:S04]  /*1c780*/  STL.64 [R1+0x270], R14 ;  /* 0x0002700e01007387 */ /* 0x0001e80000100a00 */
[----:B------:R0:W-:Y:S04]  /*1c790*/  STL.64 [R1+0x280], R114 ;  /* 0x0002807201007387 */ /* 0x0001e80000100a00 */
[----:B------:R0:W-:Y:S04]  /*1c7a0*/  STL.64 [R1+0x228], R118 ;  /* 0x0002287601007387 */ /* 0x0001e80000100a00 */
[----:B-1----:R-:W2:Y:S04]  /*1c7b0*/  LDL.64 R92, [R1+0x2c8] ;  /* 0x0002c800015c7983 */ /* 0x002ea80000100a00 */
[----:B------:R-:W2:Y:S04]  /*1c7c0*/  LDL.64 R100, [R1+0x308] ;  /* 0x0003080001647983 */ /* 0x000ea80000100a00 */
[----:B------:R-:W2:Y:S04]  /*1c7d0*/  LDL.64 R102, [R1+0x318] ;  /* 0x0003180001667983 */ /* 0x000ea80000100a00 */
[----:B0-----:R-:W2:Y:S04]  /*1c7e0*/  LDL.64 R104, [R1+0x328] ;  /* 0x0003280001687983 */ /* 0x001ea80000100a00 */
        /* <DEDUP_REMOVED lines=8> */
[----:B------:R0:W-:Y:S04]  /*1c870*/  STL.64 [R1+0x290], R8 ;  /* 0x0002900801007387 */ /* 0x0001e80000100a00 */
[----:B------:R1:W-:Y:S04]  /*1c880*/  STL.64 [R1+0x238], R4 ;  /* 0x0002380401007387 */ /* 0x0003e80000100a00 */
[----:B------:R-:W2:Y:S04]  /*1c890*/  LDL R132, [R1+0x214] ;  /* 0x0002140001847983 */ /* 0x000ea80000100800 */
[----:B0-----:R-:W2:Y:S04]  /*1c8a0*/  LDL R9, [R1+0x210] ;  /* 0x0002100001097983 */ /* 0x001ea80000100800 */
        /* <DEDUP_REMOVED lines=69> */
[----:B------:R-:W-:Y:S01]  /*1cd00*/  STL.64 [R1+0x2b0], R26 ;  /* 0x0002b01a01007387 */ /* 0x000fe20000100a00 */
[C---:B---3--:R-:W-:Y:S01]  /*1cd10*/  FMUL.FTZ R55, R111.reuse, R55 ;  /* 0x000000376f377220 */ /* 0x048fe20000410000 */
        /* <DEDUP_REMOVED lines=12> */
[----:B------:R-:W-:Y:S01]  /*1cde0*/  STL.64 [R1+0x2d0], R30 ;  /* 0x0002d01e01007387 */ /* 0x000fe20000100a00 */
[C---:B------:R-:W-:Y:S01]  /*1cdf0*/  FMUL.FTZ R35, R111.reuse, R35 ;  /* 0x000000236f237220 */ /* 0x040fe20000410000 */
[----:B------:R-:W-:-:S02]  /*1ce00*/  FMUL.FTZ R34, R111, R34 ;  /* 0x000000226f227220 */ /* 0x000fc40000410000 */
[----:B------:R-:W-:Y:S04]  /*1ce10*/  STL.64 [R1+0x2e0], R78 ;  /* 0x0002e04e01007387 */ /* 0x000fe80000100a00 */
[----:B------:R-:W-:Y:S04]  /*1ce20*/  STL.64 [R1+0x2f0], R80 ;  /* 0x0002f05001007387 */ /* 0x000fe80000100a00 */
[----:B------:R-:W-:Y:S01]  /*1ce30*/  STL.64 [R1+0x300], R76 ;  /* 0x0003004c01007387 */ /* 0x000fe20000100a00 */
[C---:B------:R-:W-:Y:S01]  /*1ce40*/  FMUL.FTZ R33, R111.reuse, R33 ;  /* 0x000000216f217220 */ /* 0x040fe20000410000 */
[----:B------:R-:W-:-:S02]  /*1ce50*/  FMUL.FTZ R32, R111, R32 ;  /* 0x000000206f207220 */ /* 0x000fc40000410000 */
[----:B------:R-:W-:Y:S04]  /*1ce60*/  STL.64 [R1+0x310], R74 ;  /* 0x0003104a01007387 */ /* 0x000fe80000100a00 */
[----:B------:R-:W-:Y:S01]  /*1ce70*/  STL.64 [R1+0x320], R82 ;  /* 0x0003205201007387 */ /* 0x000fe20000100a00 */
[C---:B--2---:R-:W-:Y:S01]  /*1ce80*/  FMUL.FTZ R25, R110.reuse, R25 ;  /* 0x000000196e197220 */ /* 0x044fe20000410000 */
[----:B------:R-:W-:Y:S02]  /*1ce90*/  FMUL.FTZ R24, R110, R24 ;  /* 0x000000186e187220 */ /* 0x000fe40000410000 */
        /* <DEDUP_REMOVED lines=78> */
[----:B-1----:R-:W4:Y:S04]  /*1d380*/  LDL.64 R4, [R1+0x88] ;  /* 0x0000880001047983 */ /* 0x002f280000100a00 */
        /* <DEDUP_REMOVED lines=106> */
[----:B---3--:R-:W3:Y:S04]  /*1da30*/  LDL R133, [R1+0x3e8] ;  /* 0x0003e80001857983 */ /* 0x008ee80000100800 */
        /* <DEDUP_REMOVED lines=128> */
[----:B---3--:R-:W-:Y:S04]  /*1e240*/  STL [R1+0x3e8], R133 ;  /* 0x0003e88501007387 */ /* 0x008fe80000100800 */
[----:B----4-:R-:W-:Y:S04]  /*1e250*/  STL [R1+0x3ec], R134 ;  /* 0x0003ec8601007387 */ /* 0x010fe80000100800 */
[----:B------:R2:W-:Y:S04]  /*1e260*/  STL [R1+0x3f0], R135 ;  /* 0x0003f08701007387 */ /* 0x0005e80000100800 */
[----:B------:R-:W-:Y:S04]  /*1e270*/  STL [R1+0x3f4], R136 ;  /* 0x0003f48801007387 */ /* 0x000fe80000100800 */
[----:B------:R-:W-:Y:S04]  /*1e280*/  STL [R1+0x3f8], R137 ;  /* 0x0003f88901007387 */ /* 0x000fe80000100800 */
[----:B------:R-:W-:Y:S04]  /*1e290*/  STL [R1+0x3fc], R138 ;  /* 0x0003fc8a01007387 */ /* 0x000fe80000100800 */
[----:B------:R3:W-:Y:S04]  /*1e2a0*/  STL [R1+0x400], R139 ;  /* 0x0004008b01007387 */ /* 0x0007e80000100800 */
[----:B------:R-:W-:Y:S04]  /*1e2b0*/  STL [R1+0x404], R140 ;  /* 0x0004048c01007387 */ /* 0x000fe80000100800 */
        /* <DEDUP_REMOVED lines=470> */
.L_x_6853:
[----:B------:R-:W-:Y:S05]  /*20020*/  BSYNC B0 ;  /* 0x0000000000007941 */ /* 0x000fea0003800000 */
.L_x_6852:
        /* <DEDUP_REMOVED lines=9> */
.L_x_6831:
[----:B------:R-:W-:-:S13]  /*200c0*/  ISETP.GE.AND P0, PT, R0, R194, PT ;  /* 0x000000c20000720c */ /* 0x000fda0003f06270 */
[----:B------:R-:W-:Y:S05]  /*200d0*/  @!P0 BRA `(.L_x_6855) ;  /* 0x0000007800d88947 */ /* 0x000fea0003800000 */
.L_x_6888:
[----:B------:R-:W2:Y:S04]  /*200e0*/  LDL R20, [R1+0x1c0] ;  /* 0x0001c00001147983 */ /* 0x000ea80000100800 */
[----:B01----:R-:W3:Y:S04]  /*200f0*/  LDL R2, [R1+0x1c8] ;  /* 0x0001c80001027983 */ /* 0x003ee80000100800 */
        /* <DEDUP_REMOVED lines=18> */
.L_x_6857:
[----:B------:R-:W-:Y:S05]  /*20220*/  BSYNC B0 ;  /* 0x0000000000007941 */ /* 0x000fea0003800000 */
.L_x_6856:
        /* <DEDUP_REMOVED lines=9> */
.L_x_6859:
[----:B------:R-:W-:Y:S05]  /*202c0*/  BSYNC B0 ;  /* 0x0000000000007941 */ /* 0x000fea0003800000 */
.L_x_6858:
[----:B------:R-:W-:Y:S04]  /*202d0*/  BSSY B0, `(.L_x_6860) ;  /* 0x0000006000007945 */ /* 0x000fe80003800000 */
[----:B-1----:R-:W-:Y:S05]  /*202e0*/  @P0 BRA `(.L_x_6861) ;  /* 0x0000000000100947 */ /* 0x002fea0003800000 */
[----:B-----5:R-:W-:Y:S01]  /*202f0*/  IMAD R6, R6, 0x8, R3 ;  /* 0x0000000806067824 */ /* 0x020fe200078e0203 */
[----:B------:R-:W-:-:S04]  /*20300*/  SHF.L.U32 R7, R7, 0x1f, RZ ;  /* 0x0000001f07077819 */ /* 0x000fc800000006ff */
[----:B------:R-:W1:Y:S02]  /*20310*/  SYNCS.PHASECHK.TRANS64.TRYWAIT P0, [R6+URZ], R7 ;  /* 0x00000007060075a7 */ /* 0x000e64000800017f */
[----:B-1----:R-:W-:Y:S05]  /*20320*/  @!P0 BRA `(.L_x_6862) ;  /* 0x00000158007c8947 */ /* 0x002fea0003800000 */
.L_x_6861:
[----:B------:R-:W-:Y:S05]  /*20330*/  BSYNC B0 ;  /* 0x0000000000007941 */ /* 0x000fea0003800000 */
.L_x_6860:
        /* <DEDUP_REMOVED lines=57> */
.L_x_6864:
[----:B------:R-:W-:Y:S05]  /*206d0*/  BSYNC B0 ;  /* 0x0000000000007941 */ /* 0x000fea0003800000 */
.L_x_6863:
        /* <DEDUP_REMOVED lines=8> */
.L_x_6866:
[----:B------:R-:W-:Y:S05]  /*20760*/  BSYNC B0 ;  /* 0x0000000000007941 */ /* 0x000fea0003800000 */
.L_x_6865:
[----:B------:R-:W-:Y:S04]  /*20770*/  BSSY B0, `(.L_x_6867) ;  /* 0x0000004000007945 */ /* 0x000fe80003800000 */
[----:B-1----:R-:W-:Y:S05]  /*20780*/  @P0 BRA `(.L_x_6868) ;  /* 0x0000000000080947 */ /* 0x002fea0003800000 */
[----:B------:R-:W1:Y:S02]  /*20790*/  SYNCS.PHASECHK.TRANS64.TRYWAIT P0, [R12+URZ], R13 ;  /* 0x0000000d0c0075a7 */ /* 0x000e64000800017f */
[----:B-1----:R-:W-:Y:S05]  /*207a0*/  @!P0 BRA `(.L_x_6869) ;  /* 0x0000015400708947 */ /* 0x002fea0003800000 */
.L_x_6868:
[----:B------:R-:W-:Y:S05]  /*207b0*/  BSYNC B0 ;  /* 0x0000000000007941 */ /* 0x000fea0003800000 */
.L_x_6867:
[----:B------:R-:W2:Y:S04]  /*207c0*/  LDL R4, [R1+0x68] ;  /* 0x0000680001047983 */ /* 0x000ea80000100800 */
[----:B------:R-:W3:Y:S04]  /*207d0*/  LDL R5, [R1+0x1c0] ;  /* 0x0001c00001057983 */ /* 0x000ee80000100800 */
[----:B------:R-:W3:Y:S04]  /*207e0*/  LDL.64 R2, [R1+0x98] ;  /* 0x0000980001027983 */ /* 0x000ee80000100a00 */
[----:B------:R-:W4:Y:S04]  /*207f0*/  LDL.64 R8, [R1+0x90] ;  /* 0x0000900001087983 */ /* 0x000f280000100a00 */
[----:B------:R-:W4:Y:S04]  /*20800*/  LDL.64 R10, [R1+0x90] ;  /* 0x00009000010a7983 */ /* 0x000f280000100a00 */
[----:B01----:R-:W4:Y:S04]  /*20810*/  LDL.64 R12, [R1+0x90] ;  /* 0x00009000010c7983 */ /* 0x003f280000100a00 */
        /* <DEDUP_REMOVED lines=198> */
[----:B------:R-:W-:-:S05]  /*21480*/  IMAD.MOV.U32 R23, RZ, RZ, 0x4 ;  /* 0x00000004ff177424 */ /* 0x000fca00078e00ff */
        /* <DEDUP_REMOVED lines=48> */
[C---:B------:R-:W-:Y:S01]  /*21790*/  IMAD.IADD R12, R21.reuse, 0x1, R10 ;  /* 0x00000001150c7824 */ /* 0x040fe200078e020a */
[----:B------:R-:W-:Y:S01]  /*217a0*/  IADD3 R58, R21, 0xa00, R58 ;  /* 0x00000a00153a7810 */ /* 0x000fe20007ffe03a */
[----:B------:R-:W-:Y:S01]  /*217b0*/  IMAD.MOV.U32 R13, RZ, RZ, R3 ;  /* 0x000000ffff0d7224 */ /* 0x000fe200078e0003 */
[----:B------:R-:W4:Y:S01]  /*217c0*/  LDL.64 R8, [R1+0x90] ;  /* 0x0000900001087983 */ /* 0x000f220000100a00 */
[----:B------:R-:W-:Y:S02]  /*217d0*/  WARPGROUP.DEPBAR.LE gsb0, 0x0 ;  /* 0x00008000000079c5 */ /* 0x000fe40000010000 */
[----:B------:R-:W-:-:S06]  /*217e0*/  WARPGROUP.ARRIVE ;  /* 0x00000000000079c5 */ /* 0x000fcc0000000000 */
[----:B------:R-:W-:Y:S01]  /*217f0*/  HGMMA.64x64x16.F32 R24, gdesc[UR4], R24, gsb0 ;  /* 0x00e00000041879f0 */ /* 0x000fe20008000818 */
[----:B------:R-:W-:Y:S02]  /*21800*/  R2UR UR6, R12 ;  /* 0x000000000c0672ca */ /* 0x000fe400000e0000 */
        /* <DEDUP_REMOVED lines=32> */
[----:B------:R-:W2:Y:S01]  /*21a10*/  LDL.64 R4, [R1+0x90] ;  /* 0x0000900001047983 */ /* 0x000ea20000100a00 */
[----:B------:R-:W-:-:S02]  /*21a20*/  WARPGROUP.DEPBAR.LE gsb0, 0x0 ;  /* 0x00008000000079c5 */ /* 0x000fc40000010000 */
[----:B------:R-:W-:-:S08]  /*21a30*/  WARPGROUP.ARRIVE ;  /* 0x00000000000079c5 */ /* 0x000fd00000000000 */
        /* <DEDUP_REMOVED lines=11> */
[----:B----4-:R-:W-:Y:S01]  /*21af0*/  IADD3 R8, R21, 0xc00, R8 ;  /* 0x00000c0015087810 */ /* 0x010fe20007ffe008 */
[----:B------:R-:W-:Y:S01]  /*21b00*/  IMAD.MOV.U32 R57, RZ, RZ, R3 ;  /* 0x000000ffff397224 */ /* 0x000fe200078e0003 */
[----:B------:R-:W3:Y:S06]  /*21b10*/  LDL.64 R6, [R1+0x90] ;  /* 0x0000900001067983 */ /* 0x000eec0000100a00 */
        /* <DEDUP_REMOVED lines=123> */
.L_x_6871:
[----:B------:R-:W-:Y:S05]  /*222d0*/  BSYNC B0 ;  /* 0x0000000000007941 */ /* 0x000fea0003800000 */
.L_x_6870:
        /* <DEDUP_REMOVED lines=62> */
.L_x_6875:
[----:B------:R-:W-:-:S13]  /*226c0*/  ISETP.NE.AND P0, PT, R9, 0x1, PT ;  /* 0x000000010900780c */ /* 0x000fda0003f05270 */
[----:B------:R-:W-:-:S05]  /*226d0*/  @P0 IMAD.HI.U32 R8, R7, R10, RZ ;  /* 0x0000000a07080227 */ /* 0x000fca00078e00ff */
[----:B------:R-:W-:-:S07]  /*226e0*/  @P0 SHF.R.U32.HI R7, RZ, R11, R8 ;  /* 0x0000000bff070219 */ /* 0x000fce0000011608 */
.L_x_6876:
[----:B------:R-:W-:Y:S05]  /*226f0*/  BSYNC B1 ;  /* 0x0000000000017941 */ /* 0x000fea0003800000 */
.L_x_6874:
[----:B------:R-:W-:-:S04]  /*22700*/  IMAD R7, R7, R9, -R22 ;  /* 0x0000000907077224 */ /* 0x000fc800078e0a16 */
[----:B------:R-:W-:-:S05]  /*22710*/  IMAD R8, R2, -0x2, R7 ;  /* 0xfffffffe02087824 */ /* 0x000fca00078e0207 */
[----:B------:R-:W-:Y:S02]  /*22720*/  VIMNMX R3, R3, R8, !PT ;  /* 0x0000000803037248 */ /* 0x000fe40007fe0100 */
[----:B------:R-:W-:-:S07]  /*22730*/  VIADDMNMX R6, R8, R9, R6, PT ;  /* 0x0000000908067246 */ /* 0x000fce0003800106 */
.L_x_6873:
[----:B------:R-:W-:Y:S05]  /*22740*/  BSYNC B0 ;  /* 0x0000000000007941 */ /* 0x000fea0003800000 */
.L_x_6872:
        /* <DEDUP_REMOVED lines=90> */
.L_x_6880:
[----:B------:R-:W-:-:S13]  /*22cf0*/  ISETP.NE.AND P6, PT, R9, 0x1, PT ;  /* 0x000000010900780c */ /* 0x000fda0003fc5270 */
[----:B------:R-:W-:-:S05]  /*22d00*/  @P6 IMAD.HI.U32 R10, R4, R10, RZ ;  /* 0x0000000a040a6227 */ /* 0x000fca00078e00ff */
[----:B------:R-:W-:-:S07]  /*22d10*/  @P6 SHF.R.U32.HI R4, RZ, R11, R10 ;  /* 0x0000000bff046219 */ /* 0x000fce000001160a */
.L_x_6881:
[----:B------:R-:W-:Y:S05]  /*22d20*/  BSYNC B1 ;  /* 0x0000000000017941 */ /* 0x000fea0003800000 */
.L_x_6879:
[----:B------:R-:W-:-:S04]  /*22d30*/  IMAD R3, R4, R9, -R22 ;  /* 0x0000000904037224 */ /* 0x000fc800078e0a16 */
[----:B------:R-:W-:-:S05]  /*22d40*/  IMAD R2, R2, -0x2, R3 ;  /* 0xfffffffe02027824 */ /* 0x000fca00078e0203 */
[----:B------:R-:W-:Y:S02]  /*22d50*/  VIADDMNMX R6, R2, R9, R6, PT ;  /* 0x0000000902067246 */ /* 0x000fe40003800106 */
[----:B------:R-:W-:-:S07]  /*22d60*/  VIMNMX R7, R7, R2, !PT ;  /* 0x0000000207077248 */ /* 0x000fce0007fe0100 */
.L_x_6878:
[----:B------:R-:W-:Y:S05]  /*22d70*/  BSYNC B0 ;  /* 0x0000000000007941 */ /* 0x000fea0003800000 */
.L_x_6877:
[C---:B------:R-:W-:Y:S01]  /*22d80*/  ISETP.GT.AND P0, PT, R7.reuse, 0x1, !P0 ;  /* 0x000000010700780c */ /* 0x040fe20004704270 */
[----:B------:R-:W2:Y:S01]  /*22d90*/  LDL R12, [R1+0x200] ;  /* 0x00020000010c7983 */ /* 0x000ea20000100800 */
        /* <DEDUP_REMOVED lines=25> */
[----:B------:R-:W3:Y:S01]  /*22f30*/  LDL.64 R14, [R1+0x1e0] ;  /* 0x0001e000010e7983 */ /* 0x000ee20000100a00 */
        /* <DEDUP_REMOVED lines=32> */
[----:B---3--:R-:W-:-:S04]  /*23140*/  FMNMX.FTZ R2, R75, R14, !PT ;  /* 0x0000000e4b027209 */ /* 0x008fc80007810000 */
        /* <DEDUP_REMOVED lines=30> */
[----:B------:R-:W3:Y:S03]  /*23330*/  LDL.64 R4, [R1+0x1f0] ;  /* 0x0001f00001047983 */ /* 0x000ee60000100a00 */
        /* <DEDUP_REMOVED lines=9> */
[----:B------:R-:W2:Y:S04]  /*233d0*/  LDL R11, [R1+0x1e0] ;  /* 0x0001e000010b7983 */ /* 0x000ea80000100800 */
[----:B----4-:R-:W0:Y:S02]  /*233e0*/  SHFL.BFLY PT, R9, R22, 0x2, 0x1f ;  /* 0x0c401f0016097f89 */ /* 0x010e2400000e0000 */
[----:B0-----:R-:W-:-:S05]  /*233f0*/  FMNMX.FTZ R9, R9, R22, !PT ;  /* 0x0000001609097209 */ /* 0x001fca0007810000 */
[----:B------:R-:W0:Y:S02]  /*23400*/  SHFL.BFLY PT, R6, R9, 0x1, 0x1f ;  /* 0x0c201f0009067f89 */ /* 0x000e2400000e0000 */
[----:B0-----:R-:W-:Y:S02]  /*23410*/  FMNMX.FTZ R6, R9, R6, !PT ;  /* 0x0000000609067209 */ /* 0x001fe40007810000 */
[----:B--2---:R-:W-:-:S04]  /*23420*/  FSETP.NEU.FTZ.AND P0, PT, R11, -INF , PT ;  /* 0xff8000000b00780b */ /* 0x004fc80003f1d000 */
[----:B------:R-:W-:Y:S02]  /*23430*/  FSEL R7, R11, RZ, P0 ;  /* 0x000000ff0b077208 */ /* 0x000fe40000000000 */
[----:B------:R-:W-:-:S04]  /*23440*/  FSETP.NEU.FTZ.AND P0, PT, R6, -INF , PT ;  /* 0xff8000000600780b */ /* 0x000fc80003f1d000 */
[----:B------:R-:W-:Y:S01]  /*23450*/  FSEL R8, R6, RZ, P0 ;  /* 0x000000ff06087208 */ /* 0x000fe20000000000 */
[----:B------:R-:W-:-:S04]  /*23460*/  FADD.FTZ R7, R14, -R7 ;  /* 0x800000070e077221 */ /* 0x000fc80000010000 */
[----:B------:R-:W-:Y:S01]  /*23470*/  FADD.FTZ R15, R15, -R8 ;  /* 0x800000080f0f7221 */ /* 0x000fe20000010000 */
[----:B------:R-:W-:-:S03]  /*23480*/  FMUL.FTZ R7, R7, R12 ;  /* 0x0000000c07077220 */ /* 0x000fc60000410000 */
[----:B------:R-:W-:Y:S01]  /*23490*/  FMUL.FTZ R15, R12, R15 ;  /* 0x0000000f0c0f7220 */ /* 0x000fe20000410000 */
[----:B------:R-:W3:Y:S08]  /*234a0*/  MUFU.EX2 R129, R7 ;  /* 0x0000000700817308 */ /* 0x000ef00000000800 */
[----:B------:R-:W0:Y:S01]  /*234b0*/  MUFU.EX2 R128, R15 ;  /* 0x0000000f00807308 */ /* 0x000e220000000800 */
[----:B------:R1:W-:Y:S01]  /*234c0*/  STL [R1+0x1e4], R6 ;  /* 0x0001e40601007387 */ /* 0x0003e20000100800 */
[----:B---3--:R-:W-:Y:S01]  /*234d0*/  FMUL.FTZ R4, R129, R4 ;  /* 0x0000000481047220 */ /* 0x008fe20000410000 */
        /* <DEDUP_REMOVED lines=15> */
.L_x_6883:
[----:B------:R-:W-:Y:S05]  /*235d0*/  BSYNC B0 ;  /* 0x0000000000007941 */ /* 0x000fea0003800000 */
.L_x_6882:
        /* <DEDUP_REMOVED lines=9> */
.L_x_6885:
[----:B------:R-:W-:Y:S05]  /*23670*/  BSYNC B0 ;  /* 0x0000000000007941 */ /* 0x000fea0003800000 */
.L_x_6884:
        /* <DEDUP_REMOVED lines=34> */
[----:B------:R-:W-:Y:S02]  /*238a0*/  FSETP.NEU.FTZ.AND P0, PT, R9, -INF , PT ;  /* 0xff8000000900780b */ /* 0x000fe40003f1d000 */
[-CC-:B------:R-:W-:Y:S01]  /*238b0*/  FFMA.FTZ R174, R29, R30.reuse, -R8.reuse ;  /* 0x0000001e1dae7223 */ /* 0x180fe20000010808 */
[-C--:B------:R-:W-:Y:S01]  /*238c0*/  FMUL.FTZ R29, R9, R30.reuse ;  /* 0x0000001e091d7220 */ /* 0x080fe20000410000 */
[----:B------:R-:W-:-:S04]  /*238d0*/  FFMA.FTZ R191, R33, R30, -R8 ;  /* 0x0000001e21bf7223 */ /* 0x000fc80000010808 */
        /* <DEDUP_REMOVED lines=22> */
[-C--:B------:R-:W-:Y:S01]  /*23a40*/  FFMA.FTZ R9, R53, R30.reuse, -R8 ;  /* 0x0000001e35097223 */ /* 0x080fe20000010808 */
        /* <DEDUP_REMOVED lines=9> */
[----:B------:R-:W-:Y:S01]  /*23ae0*/  FFMA.FTZ R175, R54, R30, -R33 ;  /* 0x0000001e36af7223 */ /* 0x000fe20000010821 */
[C---:B---3--:R-:W-:Y:S01]  /*23af0*/  FMUL.FTZ R27, R129.reuse, R27 ;  /* 0x0000001b811b7220 */ /* 0x048fe20000410000 */
[C---:B------:R-:W-:Y:S01]  /*23b00*/  FMUL.FTZ R26, R129.reuse, R26 ;  /* 0x0000001a811a7220 */ /* 0x040fe20000410000 */
[C---:B----4-:R-:W-:Y:S01]  /*23b10*/  FMUL.FTZ R25, R128.reuse, R25 ;  /* 0x0000001980197220 */ /* 0x050fe20000410000 */
[----:B------:R-:W-:Y:S01]  /*23b20*/  FMUL.FTZ R24, R128, R24 ;  /* 0x0000001880187220 */ /* 0x000fe20000410000 */
[C---:B--2---:R-:W-:Y:S01]  /*23b30*/  FMUL.FTZ R23, R129.reuse, R23 ;  /* 0x0000001781177220 */ /* 0x044fe20000410000 */
[C---:B------:R-:W-:Y:S01]  /*23b40*/  FMUL.FTZ R22, R129.reuse, R22 ;  /* 0x0000001681167220 */ /* 0x040fe20000410000 */
        /* <DEDUP_REMOVED lines=20> */
[----:B------:R-:W-:Y:S01]  /*23c90*/  FMUL.FTZ R104, R129, R104 ;  /* 0x0000006881687220 */ /* 0x000fe20000410000 */
[C---:B------:R-:W-:Y:S01]  /*23ca0*/  FMUL.FTZ R103, R128.reuse, R103 ;  /* 0x0000006780677220 */ /* 0x040fe20000410000 */
[C---:B------:R-:W-:Y:S01]  /*23cb0*/  FMUL.FTZ R102, R128.reuse, R102 ;  /* 0x0000006680667220 */ /* 0x040fe20000410000 */
[C---:B------:R-:W-:Y:S01]  /*23cc0*/  FMUL.FTZ R107, R128.reuse, R101 ;  /* 0x00000065806b7220 */ /* 0x040fe20000410000 */
[----:B------:R-:W4:Y:S01]  /*23cd0*/  MUFU.EX2 R166, R166 ;  /* 0x000000a600a67308 */ /* 0x000f220000000800 */
[----:B-1----:R-:W-:Y:S01]  /*23ce0*/  FADD.FTZ R8, R165, R8 ;  /* 0x00000008a5087221 */ /* 0x002fe20000010000 */
[----:B------:R-:W-:Y:S01]  /*23cf0*/  FADD.FTZ R7, R119, R6 ;  /* 0x0000000677077221 */ /* 0x000fe20000010000 */
[----:B------:R-:W-:Y:S01]  /*23d00*/  FMUL.FTZ R106, R128, R100 ;  /* 0x00000064806a7220 */ /* 0x000fe20000410000 */
[----:B------:R-:W4:Y:S04]  /*23d10*/  LDL.64 R66, [R1+0x340] ;  /* 0x0003400001427983 */ /* 0x000f280000100a00 */
        /* <DEDUP_REMOVED lines=24> */
[----:B------:R-:W1:Y:S08]  /*23ea0*/  MUFU.EX2 R124, R124 ;  /* 0x0000007c007c7308 */ /* 0x000e700000000800 */
        /* <DEDUP_REMOVED lines=11> */
[----:B------:R-:W0:Y:S03]  /*23f60*/  MUFU.EX2 R122, R122 ;  /* 0x0000007a007a7308 */ /* 0x000e260000000800 */
[----:B------:R-:W4:Y:S04]  /*23f70*/  LDL.64 R40, [R1+0x2a8] ;  /* 0x0002a80001287983 */ /* 0x000f280000100a00 */
[----:B------:R-:W4:Y:S01]  /*23f80*/  LDL.64 R38, [R1+0x2b8] ;  /* 0x0002b80001267983 */ /* 0x000f220000100a00 */
[----:B------:R-:W0:Y:S01]  /*23f90*/  MUFU.EX2 R176, R176 ;  /* 0x000000b000b07308 */ /* 0x000e220000000800 */
[----:B-1----:R-:W-:Y:S01]  /*23fa0*/  FADD.FTZ R28, R124, R29 ;  /* 0x0000001d7c1c7221 */ /* 0x002fe20000010000 */
[----:B------:R-:W-:-:S06]  /*23fb0*/  FADD.FTZ R6, R170, R7 ;  /* 0x00000007aa067221 */ /* 0x000fcc0000010000 */
        /* <DEDUP_REMOVED lines=958> */
.L_x_6887:
[----:B------:R-:W-:Y:S05]  /*27ba0*/  BSYNC B0 ;  /* 0x0000000000007941 */ /* 0x000fea0003800000 */
.L_x_6886:
        /* <DEDUP_REMOVED lines=9> */
.L_x_6855:
[----:B------:R-:W2:Y:S01]  /*27c40*/  LDL R5, [R1+0x1f0] ;  /* 0x0001f00001057983 */ /* 0x000ea20000100800 */
[----:B------:R-:W-:Y:S05]  /*27c50*/  WARPSYNC.ALL ;  /* 0x0000000000007948 */ /* 0x000fea0003800000 */
[----:B------:R-:W3:Y:S04]  /*27c60*/  LDL R6, [R1+0x1f4] ;  /* 0x0001f40001067983 */ /* 0x000ee80000100800 */
[----:B------:R-:W4:Y:S01]  /*27c70*/  LDL.64 R14, [R1+0xb8] ;  /* 0x0000b800010e7983 */ /* 0x000f220000100a00 */
[----:B------:R-:W-:Y:S01]  /*27c80*/  IMAD.MOV.U32 R8, RZ, RZ, -0x800000 ;  /* 0xff800000ff087424 */ /* 0x000fe200078e00ff */
[----:B------:R-:W-:Y:S08]  /*27c90*/  BAR.ARV 0x8, 0x100 ;  /* 0x0204000000007b1d */ /* 0x000ff00000002000 */
[----:B------:R-:W-:Y:S06]  /*27ca0*/  BAR.SYNC.DEFER_BLOCKING 0xf, 0x100 ;  /* 0x03c4000000007b1d */ /* 0x000fec0000010000 */
[----:B--2---:R-:W2:Y:S02]  /*27cb0*/  SHFL.BFLY PT, R0, R5, 0x2, 0x1f ;  /* 0x0c401f0005007f89 */ /* 0x004ea400000e0000 */
[----:B--2---:R-:W-:-:S05]  /*27cc0*/  FADD.FTZ R0, R5, R0 ;  /* 0x0000000005007221 */ /* 0x004fca0000010000 */
[----:B------:R-:W0:Y:S02]  /*27cd0*/  SHFL.BFLY PT, R3, R0, 0x1, 0x1f ;  /* 0x0c201f0000037f89 */ /* 0x000e2400000e0000 */
[----:B01----:R-:W-:-:S05]  /*27ce0*/  FADD.FTZ R2, R0, R3 ;  /* 0x0000000300027221 */ /* 0x003fca0000010000 */
        /* <DEDUP_REMOVED lines=15> */
[----:B0-----:R-:W-:Y:S01]  /*27de0*/  @P2 FMUL.FTZ R12, R9, 0.69314718246459960938 ;  /* 0x3f317218090c2820 */ /* 0x001fe20000410000 */
[----:B-1----:R-:W-:Y:S01]  /*27df0*/  @P1 FMUL.FTZ R6, R6, 0.69314718246459960938 ;  /* 0x3f31721806061820 */ /* 0x002fe20000410000 */
[----:B------:R-:W-:Y:S01]  /*27e00*/  STL [R1+0x1f4], R4 ;  /* 0x0001f40401007387 */ /* 0x000fe20000100800 */
[----:B---3--:R-:W-:-:S04]  /*27e10*/  @P2 FMUL.FTZ R7, R7, 0.69314718246459960938 ;  /* 0x3f31721807072820 */ /* 0x008fc80000410000 */
[----:B-----5:R-:W-:-:S05]  /*27e20*/  @P2 FFMA.FTZ R8, R7, R10, R12 ;  /* 0x0000000a07082223 */ /* 0x020fca000001000c */
[----:B------:R0:W-:Y:S01]  /*27e30*/  STL [R1+0x1f4], R8 ;  /* 0x0001f40801007387 */ /* 0x0001e20000100800 */
[----:B--2---:R-:W-:-:S04]  /*27e40*/  @P1 FMUL.FTZ R5, R5, 0.69314718246459960938 ;  /* 0x3f31721805051820 */ /* 0x004fc80000410000 */
[----:B----4-:R-:W-:-:S05]  /*27e50*/  @P1 FFMA.FTZ R0, R5, R2, R6 ;  /* 0x0000000205001223 */ /* 0x010fca0000010006 */
[----:B------:R1:W-:Y:S04]  /*27e60*/  STL [R1+0x1f0], R0 ;  /* 0x0001f00001007387 */ /* 0x0003e80000100800 */
[----:B------:R-:W2:Y:S02]  /*27e70*/  LD.E R2, desc[UR46][R14.64+0x4] ;  /* 0x0000042e0e027980 */ /* 0x000ea4000c101900 */
[----:B--2---:R-:W-:Y:S02]  /*27e80*/  ISETP.NE.AND P0, PT, R2, RZ, PT ;  /* 0x000000ff0200720c */ /* 0x004fe40003f05270 */
[----:B------:R-:W2:Y:S11]  /*27e90*/  LDL R2, [R1+0x1c0] ;  /* 0x0001c00001027983 */ /* 0x000eb60000100800 */
[----:B------:R-:W3:Y:S04]  /*27ea0*/  @!P0 LDL.64 R6, [R1+0xc0] ;  /* 0x0000c00001068983 */ /* 0x000ee80000100a00 */
[----:B------:R-:W2:Y:S01]  /*27eb0*/  @!P0 LD.E R3, desc[UR46][R14.64] ;  /* 0x0000002e0e038980 */ /* 0x000ea2000c101900 */
[----:B------:R-:W-:-:S06]  /*27ec0*/  IMAD.MOV.U32 R138, RZ, RZ, RZ ;  /* 0x000000ffff8a7224 */ /* 0x000fcc00078e00ff */
[----:B------:R-:W4:Y:S01]  /*27ed0*/  @P1 MUFU.RCP R138, R13 ;  /* 0x0000000d008a1308 */ /* 0x000f220000001000 */
[----:B---3--:R-:W0:Y:S01]  /*27ee0*/  @!P0 LD.E.64 R6, desc[UR46][R6.64] ;  /* 0x0000002e06068980 */ /* 0x008e22000c101b00 */
[----:B--2---:R-:W-:-:S04]  /*27ef0*/  @!P0 IMAD R3, R2, 0x40, R3 ;  /* 0x0000004002038824 */ /* 0x004fc800078e0203 */
[----:B0-----:R-:W-:-:S05]  /*27f00*/  @!P0 IMAD.WIDE R8, R3, 0x4, R6 ;  /* 0x0000000403088825 */ /* 0x001fca00078e0206 */
[----:B----4-:R0:W-:Y:S04]  /*27f10*/  @!P0 ST.E desc[UR46][R8.64], R138 ;  /* 0x0000008a08008985 */ /* 0x0101e8000c10192e */
[----:B------:R-:W1:Y:S04]  /*27f20*/  @!P0 LDL.64 R14, [R1+0xb8] ;  /* 0x0000b800010e8983 */ /* 0x000e680000100a00 */
[----:B-1----:R-:W2:Y:S02]  /*27f30*/  @!P0 LD.E R0, desc[UR46][R14.64+0x4] ;  /* 0x0000042e0e008980 */ /* 0x002ea4000c101900 */
[----:B--2---:R-:W-:-:S13]  /*27f40*/  @!P0 ISETP.NE.AND P0, PT, R0, RZ, PT ;  /* 0x000000ff0000820c */ /* 0x004fda0003f05270 */
[----:B------:R-:W2:Y:S04]  /*27f50*/  @!P0 LDL.64 R10, [R1+0xc0] ;  /* 0x0000c000010a8983 */ /* 0x000ea80000100a00 */
[----:B------:R-:W3:Y:S01]  /*27f60*/  @!P0 LD.E R3, desc[UR46][R14.64] ;  /* 0x0000002e0e038980 */ /* 0x000ee2000c101900 */
[----:B------:R-:W-:-:S06]  /*27f70*/  IMAD.MOV.U32 R0, RZ, RZ, RZ ;  /* 0x000000ffff007224 */ /* 0x000fcc00078e00ff */
[----:B------:R-:W1:Y:S01]  /*27f80*/  @P2 MUFU.RCP R0, R4 ;  /* 0x0000000400002308 */ /* 0x000e620000001000 */
[----:B--2---:R-:W2:Y:S01]  /*27f90*/  @!P0 LD.E.64 R10, desc[UR46][R10.64] ;  /* 0x0000002e0a0a8980 */ /* 0x004ea2000c101b00 */
[----:B---3--:R-:W-:-:S04]  /*27fa0*/  @!P0 IMAD R3, R2, 0x40, R3 ;  /* 0x0000004002038824 */ /* 0x008fc800078e0203 */
[----:B------:R-:W-:-:S04]  /*27fb0*/  @!P0 VIADD R3, R3, 0x8 ;  /* 0x0000000803038836 */ /* 0x000fc80000000000 */
[----:B--2---:R-:W-:-:S05]  /*27fc0*/  @!P0 IMAD.WIDE R2, R3, 0x4, R10 ;  /* 0x0000000403028825 */ /* 0x004fca00078e020a */
[----:B-1----:R1:W-:Y:S04]  /*27fd0*/  @!P0 ST.E desc[UR46][R2.64], R0 ;  /* 0x0000000002008985 */ /* 0x0023e8000c10192e */
        /* <DEDUP_REMOVED lines=29> */
[----:B------:R-:W5:Y:S04]  /*281b0*/  LDL.64 R4, [R1+0x3c8] ;  /* 0x0003c80001047983 */ /* 0x000f680000100a00 */
[----:B------:R-:W5:Y:S04]  /*281c0*/  LDL.64 R10, [R1+0x3d8] ;  /* 0x0003d800010a7983 */ /* 0x000f680000100a00 */
[----:B-1----:R-:W5:Y:S04]  /*281d0*/  LDL.64 R2, [R1+0x3e8] ;  /* 0x0003e80001027983 */ /* 0x002f680000100a00 */
        /* <DEDUP_REMOVED lines=35> */
[----:B--2---:R-:W-:-:S05]  /*28410*/  VIADD R136, R136, 0x1 ;  /* 0x0000000188887836 */ /* 0x004fca0000000000 */
[----:B------:R-:W-:-:S13]  /*28420*/  ISETP.NE.AND P0, PT, R136, 0x2, PT ;  /* 0x000000028800780c */ /* 0x000fda0003f05270 */
[----:B------:R-:W2:Y:S01]  /*28430*/  @!P0 LDL R135, [R1+0x1c4] ;  /* 0x0001c40001878983 */ /* 0x000ea20000100800 */
[-C--:B---3--:R-:W-:Y:S01]  /*28440*/  FMUL.FTZ R13, R13, R0.reuse ;  /* 0x000000000d0d7220 */ /* 0x088fe20000410000 */
[-C--:B------:R-:W-:Y:S01]  /*28450*/  FMUL.FTZ R12, R12, R0.reuse ;  /* 0x000000000c0c7220 */ /* 0x080fe20000410000 */
        /* <DEDUP_REMOVED lines=129> */
[----:B------:R-:W-:Y:S04]  /*28c70*/  STL [R1+0x1c0], R136 ;  /* 0x0001c08801007387 */ /* 0x000fe80000100800 */
        /* <DEDUP_REMOVED lines=12> */
[----:B--2---:R-:W-:-:S03]  /*28d40*/  @!P0 LOP3.LUT R12, R135, 0x1, RZ, 0x3c, !PT ;  /* 0x00000001870c8812 */ /* 0x004fc600078e3cff */
        /* <DEDUP_REMOVED lines=50> */
[----:B------:R-:W-:Y:S04]  /*29070*/  STL [R1+0x1c8], R0 ;  /* 0x0001c80001007387 */ /* 0x000fe80000100800 */
[----:B------:R-:W-:Y:S04]  /*29080*/  @!P0 STL [R1+0x1c4], R12 ;  /* 0x0001c40c01008387 */ /* 0x000fe80000100800 */
[----:B------:R-:W-:Y:S04]  /*29090*/  STL [R1+0x1cc], R134 ;  /* 0x0001cc8601007387 */ /* 0x000fe80000100800 */
[----:B------:R-:W-:Y:S04]  /*290a0*/  @!P0 STL [R1+0x1c0], RZ ;  /* 0x0001c0ff01008387 */ /* 0x000fe80000100800 */
[----:B------:R0:W-:Y:S02]  /*290b0*/  STL.64 [R1+0x3e8], R2 ;  /* 0x0003e80201007387 */ /* 0x0001e40000100a00 */
[----:B0-----:R-:W-:Y:S01]  /*290c0*/  IMAD.MOV.U32 R3, RZ, RZ, 0x1 ;  /* 0x00000001ff037424 */ /* 0x001fe200078e00ff */
[----:B------:R-:W-:Y:S06]  /*290d0*/  BAR.ARV 0xe, 0x100 ;  /* 0x0384000000007b1d */ /* 0x000fec0000002000 */
.L_x_6741:
[----:B------:R-:W-:Y:S05]  /*290e0*/  BSYNC B7 ;  /* 0x0000000000077941 */ /* 0x000fea0003800000 */
.L_x_6731:
[----:B------:R-:W3:Y:S08]  /*290f0*/  S2UR UR4, SR_CgaCtaId ;  /* 0x00000000000479c3 */ /* 0x000ef00000008800 */
[----:B------:R-:W-:Y:S01]  /*29100*/  BAR.SYNC.DEFER_BLOCKING 0x5, 0x180 ;  /* 0x0146000000007b1d */ /* 0x000fe20000010000 */
[----:B-1----:R-:W-:Y:S02]  /*29110*/  PRMT R0, R3, 0x9910, RZ ;  /* 0x0000991003007816 */ /* 0x002fe400000000ff */
[----:B------:R-:W-:-:S02]  /*29120*/  MOV R2, 0x400 ;  /* 0x0000040000027802 */ /* 0x000fc40000000f00 */
[----:B------:R-:W-:Y:S01]  /*29130*/  ISETP.NE.AND P0, PT, R0, RZ, PT ;  /* 0x000000ff0000720c */ /* 0x000fe20003f05270 */
[----:B------:R-:W-:Y:S01]  /*29140*/  BSSY B0, `(.L_x_6889) ;  /* 0x0000301000007945 */ /* 0x000fe20003800000 */
[----:B---3--:R-:W-:-:S05]  /*29150*/  IMAD.U32 R23, RZ, RZ, UR4 ;  /* 0x00000004ff177e24 */ /* 0x008fca000f8e00ff */
[----:B------:R-:W-:-:S05]  /*29160*/  LEA R2, R23, R2, 0x18 ;  /* 0x0000000217027211 */ /* 0x000fca00078ec0ff */
[----:B------:R1:W3:Y:S01]  /*29170*/  LDS.128 R112, [R2+0x388d0] ;  /* 0x0388d00002707984 */ /* 0x0002e20000000c00 */
[----:B------:R-:W-:Y:S06]  /*29180*/  BAR.ARV 0x4, 0x180 ;  /* 0x0106000000007b1d */ /* 0x000fec0000002000 */
[----:B------:R-:W-:Y:S05]  /*29190*/  @!P0 BRA `(.L_x_6890) ;  /* 0x0000002000888947 */ /* 0x000fea0003800000 */
[----:B------:R-:W3:Y:S04]  /*291a0*/  LDL.128 R4, [R1+0x210] ;  /* 0x0002100001047983 */ /* 0x000ee80000100c00 */
[----:B------:R-:W3:Y:S01]  /*291b0*/  LDL.128 R8, [R1+0x220] ;  /* 0x0002200001087983 */ /* 0x000ee20000100c00 */
[C---:B------:R-:W-:Y:S01]  /*291c0*/  IADD3 R13, P1, R156.reuse, 0x20, RZ ;  /* 0x000000209c0d7810 */ /* 0x040fe20007f3e0ff */
[----:B------:R-:W-:Y:S01]  /*291d0*/  ULDC.64 UR4, c[0x0][0xd00] ;  /* 0x0003400000047ab9 */ /* 0x000fe20000000a00 */
[----:B----4-:R-:W-:Y:S01]  /*291e0*/  LOP3.LUT R15, R156, 0x380, RZ, 0xc0, !PT ;  /* 0x000003809c0f7812 */ /* 0x010fe200078ec0ff */
[----:B------:R-:W4:Y:S01]  /*291f0*/  LDL.128 R132, [R1+0x230] ;  /* 0x0002300001847983 */ /* 0x000f220000100c00 */
[----:B------:R-:W-:Y:S02]  /*29200*/  LOP3.LUT R12, R13, 0x380, RZ, 0xc0, !PT ;  /* 0x000003800d0c7812 */ /* 0x000fe400078ec0ff */
[----:B------:R-:W-:Y:S01]  /*29210*/  SHF.R.U64 R15, R15, 0x3, RZ ;  /* 0x000000030f0f7819 */ /* 0x000fe200000012ff */
[----:B------:R-:W4:Y:S01]  /*29220*/  LDL.128 R120, [R1+0x250] ;  /* 0x0002500001787983 */ /* 0x000f220000100c00 */
[----:B------:R-:W-:-:S02]  /*29230*/  SHF.R.U64 R12, R12, 0x3, RZ ;  /* 0x000000030c0c7819 */ /* 0x000fc400000012ff */
[C---:B------:R-:W-:Y:S01]  /*29240*/  IADD3 R21, P0, R156.reuse, 0x40, RZ ;  /* 0x000000409c157810 */ /* 0x040fe20007f1e0ff */
[----:B------:R-:W4:Y:S01]  /*29250*/  LDL.128 R124, [R1+0x240] ;  /* 0x00024000017c7983 */ /* 0x000f220000100c00 */
[----:B------:R-:W-:Y:S02]  /*29260*/  LOP3.LUT R14, R15, R156, RZ, 0x3c, !PT ;  /* 0x0000009c0f0e7212 */ /* 0x000fe400078e3cff */
[----:B------:R-:W-:Y:S01]  /*29270*/  IADD3 R151, P6, R156, 0x2020, RZ ;  /* 0x000020209c977810 */ /* 0x000fe20007fde0ff */
[----:B------:R-:W4:Y:S01]  /*29280*/  LDL.128 R128, [R1+0x270] ;  /* 0x0002700001807983 */ /* 0x000f220000100c00 */
[--C-:B------:R-:W-:Y:S01]  /*29290*/  IMAD.MOV.U32 R15, RZ, RZ, R157.reuse ;  /* 0x000000ffff0f7224 */ /* 0x100fe200078e009d */
[----:B------:R-:W-:Y:S01]  /*292a0*/  LOP3.LUT R12, R12, R13, RZ, 0x3c, !PT ;  /* 0x0000000d0c0c7212 */ /* 0x000fe200078e3cff */
[----:B------:R-:W-:Y:S01]  /*292b0*/  IMAD.X R13, RZ, RZ, R157, P1 ;  /* 0x000000ffff0d7224 */ /* 0x000fe200008e069d */
[----:B------:R-:W4:Y:S01]  /*292c0*/  LDL.128 R116, [R1+0x260] ;  /* 0x0002600001747983 */ /* 0x000f220000100c00 */
[----:B------:R-:W-:-:S02]  /*292d0*/  LOP3.LUT R20, R21, 0x380, RZ, 0xc0, !PT ;  /* 0x0000038015147812 */ /* 0x000fc400078ec0ff */
[C---:B------:R-:W-:Y:S01]  /*292e0*/  IADD3 R164, P4, R156.reuse, 0x60, RZ ;  /* 0x000000609ca47810 */ /* 0x040fe20007f9e0ff */
[----:B------:R-:W4:Y:S01]  /*292f0*/  LDL.128 R104, [R1+0x290] ;  /* 0x0002900001687983 */ /* 0x000f220000100c00 */
[C---:B------:R-:W-:Y:S02]  /*29300*/  IADD3 R166, P3, R156.reuse, 0x2000, RZ ;  /* 0x000020009ca67810 */ /* 0x040fe40007f7e0ff */
[C---:B------:R-:W-:Y:S01]  /*29310*/  IADD3 R149, P5, R156.reuse, 0x2040, RZ ;  /* 0x000020409c957810 */ /* 0x040fe20007fbe0ff */
[----:B------:R-:W4:Y:S01]  /*29320*/  LDL.128 R108, [R1+0x280] ;  /* 0x00028000016c7983 */ /* 0x000f220000100c00 */
[----:B------:R-:W-:-:S03]  /*29330*/  IADD3 R147, P2, R156, 0x2060, RZ ;  /* 0x000020609c937810 */ /* 0x000fc60007f5e0ff */
[----:B------:R-:W4:Y:S04]  /*29340*/  LDL.128 R96, [R1+0x2b0] ;  /* 0x0002b00001607983 */ /* 0x000f280000100c00 */
[----:B------:R-:W4:Y:S04]  /*29350*/  LDL.128 R100, [R1+0x2a0] ;  /* 0x0002a00001647983 */ /* 0x000f280000100c00 */
[----:B------:R-:W4:Y:S04]  /*29360*/  LDL.128 R88, [R1+0x2d0] ;  /* 0x0002d00001587983 */ /* 0x000f280000100c00 */
[----:B------:R-:W4:Y:S04]  /*29370*/  LDL.128 R92, [R1+0x2c0] ;  /* 0x0002c000015c7983 */ /* 0x000f280000100c00 */
[----:B------:R-:W4:Y:S01]  /*29380*/  LDL.128 R80, [R1+0x2f0] ;  /* 0x0002f00001507983 */ /* 0x000f220000100c00 */
[----:B------:R-:W-:-:S03]  /*29390*/  MOV R3, R14 ;  /* 0x0000000e00037202 */ /* 0x000fc60000000f00 */
[----:B------:R-:W4:Y:S04]  /*293a0*/  LDL.128 R84, [R1+0x2e0] ;  /* 0x0002e00001547983 */ /* 0x000f280000100c00 */
[----:B------:R-:W4:Y:S04]  /*293b0*/  LDL.128 R72, [R1+0x310] ;  /* 0x0003100001487983 */ /* 0x000f280000100c00 */
[----:B------:R-:W4:Y:S04]  /*293c0*/  LDL.128 R76, [R1+0x300] ;  /* 0x00030000014c7983 */ /* 0x000f280000100c00 */
[----:B--2---:R-:W2:Y:S04]  /*293d0*/  LDL.128 R64, [R1+0x330] ;  /* 0x0003300001407983 */ /* 0x004ea80000100c00 */
[----:B------:R-:W2:Y:S04]  /*293e0*/  LDL.128 R68, [R1+0x320] ;  /* 0x0003200001447983 */ /* 0x000ea80000100c00 */
[----:B------:R-:W2:Y:S04]  /*293f0*/  LDL.128 R56, [R1+0x350] ;  /* 0x0003500001387983 */ /* 0x000ea80000100c00 */
[----:B0-----:R-:W2:Y:S04]  /*29400*/  LDL.128 R60, [R1+0x340] ;  /* 0x00034000013c7983 */ /* 0x001ea80000100c00 */
[----:B------:R-:W2:Y:S01]  /*29410*/  LDL.128 R48, [R1+0x370] ;  /* 0x0003700001307983 */ /* 0x000ea20000100c00 */
[----:B------:R-:W-:-:S02]  /*29420*/  MOV R0, R12 ;  /* 0x0000000c00007202 */ /* 0x000fc40000000f00 */
[----:B------:R-:W-:Y:S01]  /*29430*/  SHF.R.U64 R20, R20, 0x3, RZ ;  /* 0x0000000314147819 */ /* 0x000fe200000012ff */
[----:B------:R-:W2:Y:S01]  /*29440*/  LDL.128 R52, [R1+0x360] ;  /* 0x0003600001347983 */ /* 0x000ea20000100c00 */
[----:B------:R-:W-:Y:S02]  /*29450*/  LOP3.LUT R150, R151, 0x380, RZ, 0xc0, !PT ;  /* 0x0000038097967812 */ /* 0x000fe400078ec0ff */
[----:B------:R-:W-:Y:S01]  /*29460*/  LOP3.LUT R20, R20, R21, RZ, 0x3c, !PT ;  /* 0x0000001514147212 */ /* 0x000fe200078e3cff */
[----:B------:R-:W2:Y:S01]  /*29470*/  LDL.128 R40, [R1+0x390] ;  /* 0x0003900001287983 */ /* 0x000ea20000100c00 */
[----:B------:R-:W-:Y:S01]  /*29480*/  IMAD.X R21, RZ, RZ, R157, P0 ;  /* 0x000000ffff157224 */ /* 0x000fe200000e069d */
[----:B------:R-:W-:Y:S02]  /*29490*/  IADD3 R137, P0, R156, 0x4020, RZ ;  /* 0x000040209c897810 */ /* 0x000fe40007f1e0ff */
[----:B------:R-:W2:Y:S01]  /*294a0*/  LDL.128 R44, [R1+0x380] ;  /* 0x00038000012c7983 */ /* 0x000ea20000100c00 */
[----:B------:R-:W-:-:S02]  /*294b0*/  SHF.R.U64 R150, R150, 0x3, RZ ;  /* 0x0000000396967819 */ /* 0x000fc400000012ff */
[----:B------:R-:W-:Y:S01]  /*294c0*/  LOP3.LUT R165, R164, 0x380, RZ, 0xc0, !PT ;  /* 0x00000380a4a57812 */ /* 0x000fe200078ec0ff */
[----:B------:R-:W2:Y:S01]  /*294d0*/  LDL.128 R32, [R1+0x3b0] ;  /* 0x0003b00001207983 */ /* 0x000ea20000100c00 */
[----:B------:R-:W-:Y:S02]  /*294e0*/  LOP3.LUT R167, R166, 0x380, RZ, 0xc0, !PT ;  /* 0x00000380a6a77812 */ /* 0x000fe400078ec0ff */
[----:B------:R-:W-:Y:S01]  /*294f0*/  IADD3 R145, P1, R156, 0x4000, RZ ;  /* 0x000040009c917810 */ /* 0x000fe20007f3e0ff */
[----:B-----5:R-:W2:Y:S01]  /*29500*/  LDL.128 R36, [R1+0x3a0] ;  /* 0x0003a00001247983 */ /* 0x020ea20000100c00 */
[----:B------:R-:W-:-:S03]  /*29510*/  LOP3.LUT R148, R149, 0x380, RZ, 0xc0, !PT ;  /* 0x0000038095947812 */ /* 0x000fc600078ec0ff */
[----:B------:R-:W2:Y:S04]  /*29520*/  LDL.128 R24, [R1+0x3d0] ;  /* 0x0003d00001187983 */ /* 0x000ea80000100c00 */
[----:B------:R-:W2:Y:S04]  /*29530*/  LDL.128 R28, [R1+0x3c0] ;  /* 0x0003c000011c7983 */ /* 0x000ea80000100c00 */
[----:B------:R-:W2:Y:S01]  /*29540*/  LDL.128 R12, [R1+0x3e0] ;  /* 0x0003e000010c7983 */ /* 0x000ea20000100c00 */
[----:B---3--:R-:W-:Y:S02]  /*29550*/  F2FP.F16.F32.PACK_AB R4, R5, R4 ;  /* 0x000000040504723e */ /* 0x008fe400000000ff */
[----:B------:R-:W-:-:S02]  /*29560*/  F2FP.F16.F32.PACK_AB R5, R7, R6 ;  /* 0x000000060705723e */ /* 0x000fc400000000ff */
[----:B------:R-:W-:Y:S02]  /*29570*/  F2FP.F16.F32.PACK_AB R6, R9, R8 ;  /* 0x000000080906723e */ /* 0x000fe400000000ff */
[----:B------:R-:W-:Y:S01]  /*29580*/  F2FP.F16.F32.PACK_AB R7, R11, R10 ;  /* 0x0000000a0b07723e */ /* 0x000fe200000000ff */
[----:B------:R-:W-:Y:S01]  /*29590*/  BAR.SYNC.DEFER_BLOCKING 0x1, 0x100 ;  /* 0x0044000000007b1d */ /* 0x000fe20000010000 */
[----:B------:R-:W-:Y:S02]  /*295a0*/  LOP3.LUT R136, R137, 0x380, RZ, 0xc0, !PT ;  /* 0x0000038089887812 */ /* 0x000fe400078ec0ff */
[----:B------:R-:W-:Y:S02]  /*295b0*/  LOP3.LUT R150, R150, R151, RZ, 0x3c, !PT ;  /* 0x0000009796967212 */ /* 0x000fe400078e3cff */
[----:B------:R-:W-:Y:S02]  /*295c0*/  SHF.R.U64 R165, R165, 0x3, RZ ;  /* 0x00000003a5a57819 */ /* 0x000fe400000012ff */
[----:B------:R-:W-:Y:S01]  /*295d0*/  LOP3.LUT R146, R147, 0x380, RZ, 0xc0, !PT ;  /* 0x0000038093927812 */ /* 0x000fe200078ec0ff */
[----:B------:R-:W3:Y:S01]  /*295e0*/  LDL.128 R8, [R1+0x3f0] ;  /* 0x0003f00001087983 */ /* 0x000ee20000100c00 */
[----:B------:R-:W-:-:S02]  /*295f0*/  SHF.R.U64 R167, R167, 0x3, RZ ;  /* 0x00000003a7a77819 */ /* 0x000fc400000012ff */
[----:B------:R-:W-:Y:S02]  /*29600*/  LOP3.LUT R144, R145, 0x380, RZ, 0xc0, !PT ;  /* 0x0000038091907812 */ /* 0x000fe400078ec0ff */
[----:B------:R-:W-:Y:S01]  /*29610*/  SHF.R.U64 R148, R148, 0x3, RZ ;  /* 0x0000000394947819 */ /* 0x000fe200000012ff */
[----:B------:R0:W-:Y:S01]  /*29620*/  STSM.16.M88.4 [R3], R4 ;  /* 0x0000000403007844 */ /* 0x0001e20000000200 */
[--C-:B------:R-:W-:Y:S01]  /*29630*/  IMAD.X R151, RZ, RZ, R157.reuse, P6 ;  /* 0x000000ffff977224 */ /* 0x100fe200030e069d */
[----:B------:R-:W-:Y:S02]  /*29640*/  SHF.R.U64 R136, R136, 0x3, RZ ;  /* 0x0000000388887819 */ /* 0x000fe400000012ff */
[----:B------:R-:W-:Y:S01]  /*29650*/  LOP3.LUT R164, R165, R164, RZ, 0x3c, !PT ;  /* 0x000000a4a5a47212 */ /* 0x000fe200078e3cff */
[----:B------:R-:W-:Y:S01]  /*29660*/  IMAD.X R165, RZ, RZ, R157, P4 ;  /* 0x000000ffffa57224 */ /* 0x000fe200020e069d */
[----:B------:R-:W-:Y:S02]  /*29670*/  SHF.R.U64 R146, R146, 0x3, RZ ;  /* 0x0000000392927819 */ /* 0x000fe400000012ff */
[----:B------:R-:W-:-:S02]  /*29680*/  LOP3.LUT R166, R167, R166, RZ, 0x3c, !PT ;  /* 0x000000a6a7a67212 */ /* 0x000fc400078e3cff */
[----:B------:R-:W-:Y:S02]  /*29690*/  SHF.R.U64 R144, R144, 0x3, RZ ;  /* 0x0000000390907819 */ /* 0x000fe400000012ff */
[----:B------:R-:W-:Y:S01]  /*296a0*/  LOP3.LUT R148, R148, R149, RZ, 0x3c, !PT ;  /* 0x0000009594947212 */ /* 0x000fe200078e3cff */
[----:B0-----:R-:W3:Y:S01]  /*296b0*/  LDL.128 R4, [R1+0x400] ;  /* 0x0004000001047983 */ /* 0x001ee20000100c00 */
[----:B------:R-:W-:Y:S02]  /*296c0*/  IADD3 R139, P6, R156, 0x6000, RZ ;  /* 0x000060009c8b7810 */ /* 0x000fe40007fde0ff */
[----:B------:R-:W-:Y:S02]  /*296d0*/  LOP3.LUT R136, R136, R137, RZ, 0x3c, !PT ;  /* 0x0000008988887212 */ /* 0x000fe400078e3cff */
[----:B------:R-:W-:Y:S01]  /*296e0*/  LOP3.LUT R138, R139, 0x380, RZ, 0xc0, !PT ;  /* 0x000003808b8a7812 */ /* 0x000fe200078ec0ff */
[--C-:B------:R-:W-:Y:S01]  /*296f0*/  IMAD.X R137, RZ, RZ, R157.reuse, P0 ;  /* 0x000000ffff897224 */ /* 0x100fe200000e069d */
[C---:B------:R-:W-:Y:S01]  /*29700*/  IADD3 R143, P4, R156.reuse, 0x4040, RZ ;  /* 0x000040409c8f7810 */ /* 0x040fe20007f9e0ff */
[--C-:B------:R-:W-:Y:S01]  /*29710*/  IMAD.X R167, RZ, RZ, R157.reuse, P3 ;  /* 0x000000ffffa77224 */ /* 0x100fe200018e069d */
[----:B------:R-:W-:Y:S01]  /*29720*/  ISETP.NE.U32.AND P0, PT, RZ, UR4, PT ;  /* 0x00000004ff007c0c */ /* 0x000fe2000bf05070 */
[----:B------:R-:W-:Y:S01]  /*29730*/  IMAD.X R149, RZ, RZ, R157, P5 ;  /* 0x000000ffff957224 */ /* 0x000fe200028e069d */
[----:B------:R-:W-:-:S02]  /*29740*/  IADD3 R141, P3, R156, 0x4060, RZ ;  /* 0x000040609c8d7810 */ /* 0x000fc40007f7e0ff */
[----:B------:R-:W-:Y:S02]  /*29750*/  SHF.R.U64 R138, R138, 0x3, RZ ;  /* 0x000000038a8a7819 */ /* 0x000fe400000012ff */
[----:B------:R-:W-:Y:S01]  /*29760*/  LOP3.LUT R146, R146, R147, RZ, 0x3c, !PT ;  /* 0x0000009392927212 */ /* 0x000fe200078e3cff */
[--C-:B------:R-:W-:Y:S01]  /*29770*/  IMAD.X R147, RZ, RZ, R157.reuse, P2 ;  /* 0x000000ffff937224 */ /* 0x100fe200010e069d */
[----:B------:R-:W-:Y:S01]  /*29780*/  LOP3.LUT R144, R144, R145, RZ, 0x3c, !PT ;  /* 0x0000009190907212 */ /* 0x000fe200078e3cff */
[----:B------:R-:W-:Y:S01]  /*29790*/  IMAD.X R145, RZ, RZ, R157, P1 ;  /* 0x000000ffff917224 */ /* 0x000fe200008e069d */
[C---:B------:R-:W-:Y:S02]  /*297a0*/  IADD3 R173, P5, R156.reuse, 0x6020, RZ ;  /* 0x000060209cad7810 */ /* 0x040fe40007fbe0ff */
[----:B------:R-:W-:Y:S02]  /*297b0*/  LOP3.LUT R142, R143, 0x380, RZ, 0xc0, !PT ;  /* 0x000003808f8e7812 */ /* 0x000fe400078ec0ff */
[----:B------:R-:W-:-:S02]  /*297c0*/  IADD3 R169, P2, R156, 0x6040, RZ ;  /* 0x000060409ca97810 */ /* 0x000fc40007f5e0ff */
[----:B------:R-:W-:Y:S01]  /*297d0*/  ISETP.NE.AND.EX P0, PT, RZ, UR5, PT, P0 ;  /* 0x00000005ff007c0c */ /* 0x000fe2000bf05300 */
[----:B------:R-:W-:Y:S01]  /*297e0*/  ULDC.64 UR4, c[0x0][0xd08] ;  /* 0x0003420000047ab9 */ /* 0x000fe20000000a00 */
[----:B------:R-:W-:Y:S02]  /*297f0*/  LOP3.LUT R140, R141, 0x380, RZ, 0xc0, !PT ;  /* 0x000003808d8c7812 */ /* 0x000fe400078ec0ff */
[----:B------:R-:W-:Y:S01]  /*29800*/  LOP3.LUT R138, R138, R139, RZ, 0x3c, !PT ;  /* 0x0000008b8a8a7212 */ /* 0x000fe200078e3cff */
[----:B------:R-:W-:Y:S01]  /*29810*/  IMAD.X R139, RZ, RZ, R157, P6 ;  /* 0x000000ffff8b7224 */ /* 0x000fe200030e069d */
[----:B------:R-:W-:Y:S02]  /*29820*/  IADD3 R171, P1, R156, 0x6060, RZ ;  /* 0x000060609cab7810 */ /* 0x000fe40007f3e0ff */
[----:B------:R-:W-:Y:S02]  /*29830*/  LOP3.LUT R172, R173, 0x380, RZ, 0xc0, !PT ;  /* 0x00000380adac7812 */ /* 0x000fe400078ec0ff */
[----:B----4-:R-:W-:-:S02]  /*29840*/  F2FP.F16.F32.PACK_AB R132, R133, R132 ;  /* 0x000000848584723e */ /* 0x010fc400000000ff */
[----:B------:R-:W-:Y:S02]  /*29850*/  ISETP.NE.U32.AND P6, PT, RZ, UR4, PT ;  /* 0x00000004ff007c0c */ /* 0x000fe4000bfc5070 */
[----:B------:R-:W-:Y:S02]  /*29860*/  SHF.R.U64 R142, R142, 0x3, RZ ;  /* 0x000000038e8e7819 */ /* 0x000fe400000012ff */
[----:B------:R-:W-:Y:S02]  /*29870*/  LOP3.LUT R168, R169, 0x380, RZ, 0xc0, !PT ;  /* 0x00000380a9a87812 */ /* 0x000fe400078ec0ff */
[----:B------:R-:W-:Y:S02]  /*29880*/  F2FP.F16.F32.PACK_AB R133, R135, R134 ;  /* 0x000000868785723e */ /* 0x000fe400000000ff */
[----:B------:R-:W-:Y:S02]  /*29890*/  F2FP.F16.F32.PACK_AB R120, R121, R120 ;  /* 0x000000787978723e */ /* 0x000fe400000000ff */
[----:B------:R-:W-:-:S02]  /*298a0*/  SHF.R.U64 R140, R140, 0x3, RZ ;  /* 0x000000038c8c7819 */ /* 0x000fc400000012ff */
[----:B------:R-:W-:Y:S02]  /*298b0*/  LOP3.LUT R170, R171, 0x380, RZ, 0xc0, !PT ;  /* 0x00000380abaa7812 */ /* 0x000fe400078ec0ff */
[----:B------:R-:W-:Y:S02]  /*298c0*/  F2FP.F16.F32.PACK_AB R134, R125, R124 ;  /* 0x0000007c7d86723e */ /* 0x000fe400000000ff */
[----:B------:R-:W-:Y:S02]  /*298d0*/  F2FP.F16.F32.PACK_AB R135, R127, R126 ;  /* 0x0000007e7f87723e */ /* 0x000fe400000000ff */
[----:B------:R-:W-:Y:S02]  /*298e0*/  F2FP.F16.F32.PACK_AB R121, R123, R122 ;  /* 0x0000007a7b79723e */ /* 0x000fe400000000ff */
[----:B------:R-:W-:Y:S02]  /*298f0*/  F2FP.F16.F32.PACK_AB R128, R129, R128 ;  /* 0x000000808180723e */ /* 0x000fe400000000ff */
[----:B------:R-:W-:-:S02]  /*29900*/  MOV R20, R20 ;  /* 0x0000001400147202 */ /* 0x000fc40000000f00 */
[----:B------:R-:W-:Y:S02]  /*29910*/  F2FP.F16.F32.PACK_AB R122, R117, R116 ;  /* 0x00000074757a723e */ /* 0x000fe400000000ff */
[----:B------:R-:W-:Y:S02]  /*29920*/  F2FP.F16.F32.PACK_AB R123, R119, R118 ;  /* 0x00000076777b723e */ /* 0x000fe400000000ff */
[----:B------:R-:W-:Y:S02]  /*29930*/  F2FP.F16.F32.PACK_AB R129, R131, R130 ;  /* 0x000000828381723e */ /* 0x000fe400000000ff */
[----:B------:R-:W-:Y:S02]  /*29940*/  F2FP.F16.F32.PACK_AB R104, R105, R104 ;  /* 0x000000686968723e */ /* 0x000fe400000000ff */
[----:B------:R-:W-:Y:S02]  /*29950*/  SHF.R.U64 R172, R172, 0x3, RZ ;  /* 0x00000003acac7819 */ /* 0x000fe400000012ff */
[----:B------:R-:W-:-:S02]  /*29960*/  MOV R164, R164 ;  /* 0x000000a400a47202 */ /* 0x000fc40000000f00 */
[----:B------:R-:W-:Y:S02]  /*29970*/  F2FP.F16.F32.PACK_AB R130, R109, R108 ;  /* 0x0000006c6d82723e */ /* 0x000fe400000000ff */
[----:B------:R-:W-:Y:S02]  /*29980*/  F2FP.F16.F32.PACK_AB R131, R111, R110 ;  /* 0x0000006e6f83723e */ /* 0x000fe400000000ff */
[----:B------:R-:W-:Y:S02]  /*29990*/  F2FP.F16.F32.PACK_AB R105, R107, R106 ;  /* 0x0000006a6b69723e */ /* 0x000fe400000000ff */
[----:B------:R-:W-:Y:S02]  /*299a0*/  F2FP.F16.F32.PACK_AB R96, R97, R96 ;  /* 0x000000606160723e */ /* 0x000fe400000000ff */
[----:B------:R-:W-:Y:S02]  /*299b0*/  ISETP.NE.AND.EX P6, PT, RZ, UR5, PT, P6 ;  /* 0x00000005ff007c0c */ /* 0x000fe4000bfc5360 */
[----:B------:R-:W-:Y:S01]  /*299c0*/  LOP3.LUT R142, R142, R143, RZ, 0x3c, !PT ;  /* 0x0000008f8e8e7212 */ /* 0x000fe200078e3cff */
[----:B------:R-:W-:Y:S01]  /*299d0*/  IMAD.X R143, RZ, RZ, R157, P4 ;  /* 0x000000ffff8f7224 */ /* 0x000fe200020e069d */
[----:B------:R-:W-:-:S02]  /*299e0*/  SHF.R.U64 R168, R168, 0x3, RZ ;  /* 0x00000003a8a87819 */ /* 0x000fc400000012ff */
[----:B------:R-:W-:Y:S02]  /*299f0*/  MOV R166, R166 ;  /* 0x000000a600a67202 */ /* 0x000fe40000000f00 */
[----:B------:R-:W-:Y:S02]  /*29a00*/  F2FP.F16.F32.PACK_AB R106, R101, R100 ;  /* 0x00000064656a723e */ /* 0x000fe400000000ff */
[----:B------:R-:W-:Y:S02]  /*29a10*/  F2FP.F16.F32.PACK_AB R107, R103, R102 ;  /* 0x00000066676b723e */ /* 0x000fe400000000ff */
[----:B------:R-:W-:Y:S02]  /*29a20*/  F2FP.F16.F32.PACK_AB R97, R99, R98 ;  /* 0x000000626361723e */ /* 0x000fe400000000ff */
[----:B------:R-:W-:Y:S01]  /*29a30*/  F2FP.F16.F32.PACK_AB R88, R89, R88 ;  /* 0x000000585958723e */ /* 0x000fe200000000ff */
[----:B------:R-:W-:Y:S01]  /*29a40*/  STSM.16.M88.4 [R0], R132 ;  /* 0x0000008400007844 */ /* 0x000fe20000000200 */
        /* <DEDUP_REMOVED lines=16> */
[----:B------:R-:W-:Y:S01]  /*29b50*/  IMAD.X R173, RZ, RZ, R157, P5 ;  /* 0x000000ffffad7224 */ /* 0x000fe200028e069d */
[----:B------:R-:W-:-:S02]  /*29b60*/  MOV R146, R146 ;  /* 0x0000009200927202 */ /* 0x000fc40000000f00 */
[----:B------:R-:W-:Y:S01]  /*29b70*/  F2FP.F16.F32.PACK_AB R82, R77, R76 ;  /* 0x0000004c4d52723e */ /* 0x000fe200000000ff */
[----:B0-----:R-:W0:Y:S01]  /*29b80*/  LDC.64 R20, c[0x0][0xd00] ;  /* 0x00034000ff147b82 */ /* 0x001e220000000a00 */
[----:B------:R-:W-:Y:S02]  /*29b90*/  F2FP.F16.F32.PACK_AB R83, R79, R78 ;  /* 0x0000004e4f53723e */ /* 0x000fe400000000ff */
[----:B------:R-:W-:Y:S02]  /*29ba0*/  F2FP.F16.F32.PACK_AB R73, R75, R74 ;  /* 0x0000004a4b49723e */ /* 0x000fe400000000ff */
[----:B--2---:R-:W-:Y:S01]  /*29bb0*/  F2FP.F16.F32.PACK_AB R64, R65, R64 ;  /* 0x000000404140723e */ /* 0x004fe200000000ff */
[----:B------:R-:W-:Y:S01]  /*29bc0*/  STSM.16.M88.4 [R166], R104 ;  /* 0x00000068a6007844 */ /* 0x000fe20000000200 */
[----:B------:R-:W-:Y:S01]  /*29bd0*/  LOP3.LUT R168, R168, R169, RZ, 0x3c, !PT ;  /* 0x000000a9a8a87212 */ /* 0x000fe200078e3cff */
[----:B------:R-:W-:Y:S01]  /*29be0*/  IMAD.X R169, RZ, RZ, R157, P2 ;  /* 0x000000ffffa97224 */ /* 0x000fe200010e069d */
        /* <DEDUP_REMOVED lines=14> */
[----:B------:R-:W-:Y:S02]  /*29cd0*/  MOV R142, R142 ;  /* 0x0000008e008e7202 */ /* 0x000fe40000000f00 */
[----:B------:R-:W-:-:S02]  /*29ce0*/  F2FP.F16.F32.PACK_AB R58, R53, R52 ;  /* 0x00000034353a723e */ /* 0x000fc400000000ff */
[----:B------:R-:W-:Y:S02]  /*29cf0*/  F2FP.F16.F32.PACK_AB R59, R55, R54 ;  /* 0x00000036373b723e */ /* 0x000fe400000000ff */
[----:B------:R-:W-:Y:S02]  /*29d00*/  F2FP.F16.F32.PACK_AB R49, R51, R50 ;  /* 0x000000323331723e */ /* 0x000fe400000000ff */
[----:B------:R-:W-:Y:S01]  /*29d10*/  F2FP.F16.F32.PACK_AB R40, R41, R40 ;  /* 0x000000282928723e */ /* 0x000fe200000000ff */
[----:B------:R-:W-:Y:S01]  /*29d20*/  STSM.16.M88.4 [R146], R80 ;  /* 0x0000005092007844 */ /* 0x000fe20000000200 */
[----:B------:R-:W-:Y:S02]  /*29d30*/  MOV R140, R140 ;  /* 0x0000008c008c7202 */ /* 0x000fe40000000f00 */
        /* <DEDUP_REMOVED lines=15> */
[----:B------:R-:W-:Y:S01]  /*29e30*/  STSM.16.M88.4 [R142], R56 ;  /* 0x000000388e007844 */ /* 0x000fe20000000200 */
[----:B------:R-:W-:-:S02]  /*29e40*/  MOV R168, R168 ;  /* 0x000000a800a87202 */ /* 0x000fc40000000f00 */
[----:B------:R-:W-:Y:S02]  /*29e50*/  F2FP.F16.F32.PACK_AB R26, R13, R12 ;  /* 0x0000000c0d1a723e */ /* 0x000fe400000000ff */
[----:B------:R-:W-:Y:S01]  /*29e60*/  F2FP.F16.F32.PACK_AB R27, R15, R14 ;  /* 0x0000000e0f1b723e */ /* 0x000fe200000000ff */
[----:B------:R-:W-:Y:S01]  /*29e70*/  STSM.16.M88.4 [R140], R48 ;  /* 0x000000308c007844 */ /* 0x000fe20000000200 */
[----:B------:R-:W-:-:S03]  /*29e80*/  MOV R170, R170 ;  /* 0x000000aa00aa7202 */ /* 0x000fc60000000f00 */
[----:B------:R-:W-:Y:S04]  /*29e90*/  STSM.16.M88.4 [R138], R40 ;  /* 0x000000288a007844 */ /* 0x000fe80000000200 */
[----:B------:R-:W-:Y:S04]  /*29ea0*/  STSM.16.M88.4 [R172], R32 ;  /* 0x00000020ac007844 */ /* 0x000fe80000000200 */
[----:B------:R2:W-:Y:S01]  /*29eb0*/  STSM.16.M88.4 [R168], R24 ;  /* 0x00000018a8007844 */ /* 0x0005e20000000200 */
[----:B------:R-:W-:Y:S01]  /*29ec0*/  ULDC UR4, c[0x0][0xb88] ;  /* 0x0002e20000047ab9 */ /* 0x000fe20000000800 */
[----:B------:R-:W-:-:S02]  /*29ed0*/  IMAD.MOV.U32 R76, RZ, RZ, RZ ;  /* 0x000000ffff4c7224 */ /* 0x000fc400078e00ff */
[----:B------:R-:W-:Y:S01]  /*29ee0*/  IMAD.U32 R22, RZ, RZ, UR4 ;  /* 0x00000004ff167e24 */ /* 0x000fe2000f8e00ff */
[----:B---3--:R-:W-:Y:S02]  /*29ef0*/  F2FP.F16.F32.PACK_AB R8, R9, R8 ;  /* 0x000000080908723e */ /* 0x008fe400000000ff */
[----:B------:R-:W-:Y:S02]  /*29f00*/  F2FP.F16.F32.PACK_AB R9, R11, R10 ;  /* 0x0000000a0b09723e */ /* 0x000fe400000000ff */
[----:B------:R-:W-:Y:S02]  /*29f10*/  F2FP.F16.F32.PACK_AB R10, R5, R4 ;  /* 0x00000004050a723e */ /* 0x000fe400000000ff */
[----:B------:R-:W-:Y:S02]  /*29f20*/  F2FP.F16.F32.PACK_AB R11, R7, R6 ;  /* 0x00000006070b723e */ /* 0x000fe400000000ff */
[----:B------:R-:W3:Y:S03]  /*29f30*/  @P6 LDC.64 R6, c[0x0][0xd08] ;  /* 0x00034200ff066b82 */ /* 0x000ee60000000a00 */
[----:B------:R4:W-:Y:S01]  /*29f40*/  STSM.16.M88.4 [R170], R8 ;  /* 0x00000008aa007844 */ /* 0x0009e20000000200 */
[----:B0-----:R-:W-:-:S04]  /*29f50*/  IMAD.WIDE R4, R221, 0x4, R20 ;  /* 0x00000004dd047825 */ /* 0x001fc800078e0214 */
[----:B------:R-:W-:Y:S01]  /*29f60*/  BAR.SYNC.DEFER_BLOCKING 0x1, 0x100 ;  /* 0x0044000000007b1d */ /* 0x000fe20000010000 */
[----:B---3--:R-:W-:-:S05]  /*29f70*/  @P6 IMAD.WIDE R6, R221, 0x4, R6 ;  /* 0x00000004dd066825 */ /* 0x008fca00078e0206 */
[----:B------:R0:W5:Y:S04]  /*29f80*/  @P0 LDG.E R76, desc[UR46][R4.64] ;  /* 0x0000002e044c0981 */ /* 0x000168000c1e1900 */
[----:B------:R0:W5:Y:S01]  /*29f90*/  @P6 LDG.E R22, desc[UR46][R6.64] ;  /* 0x0000002e06166981 */ /* 0x000162000c1e1900 */
[----:B------:R-:W-:Y:S02]  /*29fa0*/  IMAD R20, R222, 0x40, R217 ;  /* 0x00000040de147824 */ /* 0x000fe400078e02d9 */
[----:B------:R-:W-:-:S04]  /*29fb0*/  IMAD.MOV.U32 R21, RZ, RZ, 0x2 ;  /* 0x00000002ff157424 */ /* 0x000fc800078e00ff */
[----:B------:R-:W-:-:S03]  /*29fc0*/  IMAD.WIDE R20, R20, R21, UR44 ;  /* 0x0000002c14147e25 */ /* 0x000fc6000f8e0215 */
[C---:B------:R-:W-:Y:S02]  /*29fd0*/  IADD3 R3, P1, R20.reuse, 0x1000, RZ ;  /* 0x0000100014037810 */ /* 0x040fe40007f3e0ff */
[C---:B------:R-:W-:Y:S02]  /*29fe0*/  IADD3 R13, P2, R20.reuse, 0x2000, RZ ;  /* 0x00002000140d7810 */ /* 0x040fe40007f5e0ff */
[C---:B--2---:R-:W-:Y:S02]  /*29ff0*/  IADD3 R25, P3, R20.reuse, 0x3000, RZ ;  /* 0x0000300014197810 */ /* 0x044fe40007f7e0ff */
        /* <DEDUP_REMOVED lines=9> */
[----:B------:R-:W-:Y:S01]  /*2a090*/  IADD3 R33, P5, R20, 0x5000, RZ ;  /* 0x0000500014217810 */ /* 0x000fe20007fbe0ff */
[--C-:B----4-:R-:W-:Y:S01]  /*2a0a0*/  IMAD.X R11, RZ, RZ, R21.reuse, P1 ;  /* 0x000000ffff0b7224 */ /* 0x110fe200008e0615 */
[----:B------:R-:W-:Y:S02]  /*2a0b0*/  LOP3.LUT R10, R0, R3, RZ, 0x3c, !PT ;  /* 0x00000003000a7212 */ /* 0x000fe400078e3cff */
        /* <DEDUP_REMOVED lines=35> */
.L_x_6891:
[----:B------:R-:W2:Y:S01]  /*2a2f0*/  LDL R3, [R1+0x41c] ;  /* 0x00041c0001037983 */ /* 0x000ea20000100800 */
[--C-:B------:R-:W-:Y:S01]  /*2a300*/  IMAD.X R37, RZ, RZ, R21.reuse, P1 ;  /* 0x000000ffff257224 */ /* 0x100fe200008e0615 */
[----:B------:R-:W-:Y:S01]  /*2a310*/  IADD3 R61, P1, R20, 0xc000, RZ ;  /* 0x0000c000143d7810 */ /* 0x000fe20007f3e0ff */
[--C-:B------:R-:W-:Y:S01]  /*2a320*/  IMAD.X R41, RZ, RZ, R21.reuse, P2 ;  /* 0x000000ffff297224 */ /* 0x100fe200010e0615 */
[----:B------:R-:W-:Y:S01]  /*2a330*/  ISETP.NE.AND P6, PT, R0, RZ, PT ;  /* 0x000000ff0000720c */ /* 0x000fe20003fc5270 */
[--C-:B------:R-:W-:Y:S01]  /*2a340*/  IMAD.X R45, RZ, RZ, R21.reuse, P3 ;  /* 0x000000ffff2d7224 */ /* 0x100fe200018e0615 */
[----:B------:R-:W-:Y:S01]  /*2a350*/  LOP3.LUT R60, R61, 0x380, RZ, 0xc0, !PT ;  /* 0x000003803d3c7812 */ /* 0x000fe200078ec0ff */
[--C-:B------:R-:W-:Y:S01]  /*2a360*/  IMAD.X R49, RZ, RZ, R21.reuse, P4 ;  /* 0x000000ffff317224 */ /* 0x100fe200020e0615 */
[----:B------:R-:W-:Y:S01]  /*2a370*/  IADD3 R65, P2, R20, 0xd000, RZ ;  /* 0x0000d00014417810 */ /* 0x000fe20007f5e0ff */
[--C-:B------:R-:W-:Y:S01]  /*2a380*/  IMAD.X R33, RZ, RZ, R21.reuse, P6 ;  /* 0x000000ffff217224 */ /* 0x100fe200030e0615 */
[----:B------:R-:W-:Y:S01]  /*2a390*/  SHF.R.U64 R60, R60, 0x3, RZ ;  /* 0x000000033c3c7819 */ /* 0x000fe200000012ff */
[----:B------:R-:W-:Y:S01]  /*2a3a0*/  IMAD.X R53, RZ, RZ, R21, P5 ;  /* 0x000000ffff357224 */ /* 0x000fe200028e0615 */
[----:B------:R-:W-:-:S02]  /*2a3b0*/  IADD3 R57, P6, R20, 0xb000, RZ ;  /* 0x0000b00014397810 */ /* 0x000fc40007fde0ff */
[----:B------:R-:W-:Y:S01]  /*2a3c0*/  LOP3.LUT R60, R60, R61, RZ, 0x3c, !PT ;  /* 0x0000003d3c3c7212 */ /* 0x000fe200078e3cff */
[----:B------:R-:W-:Y:S01]  /*2a3d0*/  IMAD.X R61, RZ, RZ, R21, P1 ;  /* 0x000000ffff3d7224 */ /* 0x000fe200008e0615 */
[C---:B------:R-:W-:Y:S02]  /*2a3e0*/  IADD3 R69, P3, R20.reuse, 0xe000, RZ ;  /* 0x0000e00014457810 */ /* 0x040fe40007f7e0ff */
        /* <DEDUP_REMOVED lines=8> */
[----:B------:R-:W-:Y:S02]  /*2a470*/  SHF.R.S32.HI R78, RZ, 0x1f, R221 ;  /* 0x0000001fff4e7819 */ /* 0x000fe400000114dd */
[----:B------:R-:W-:Y:S01]  /*2a480*/  LOP3.LUT R56, R56, R57, RZ, 0x3c, !PT ;  /* 0x0000003938387212 */ /* 0x000fe200078e3cff */
[--C-:B------:R-:W-:Y:S01]  /*2a490*/  IMAD.X R57, RZ, RZ, R21.reuse, P6 ;  /* 0x000000ffff397224 */ /* 0x100fe200030e0615 */
[----:B------:R-:W-:Y:S01]  /*2a4a0*/  LOP3.LUT R64, R64, R65, RZ, 0x3c, !PT ;  /* 0x0000004140407212 */ /* 0x000fe200078e3cff */
[--C-:B------:R-:W-:Y:S01]  /*2a4b0*/  IMAD.X R65, RZ, RZ, R21.reuse, P2 ;  /* 0x000000ffff417224 */ /* 0x100fe200010e0615 */
[----:B------:R-:W-:Y:S01]  /*2a4c0*/  LOP3.LUT R68, R68, R69, RZ, 0x3c, !PT ;  /* 0x0000004544447212 */ /* 0x000fe200078e3cff */
[----:B------:R-:W-:Y:S01]  /*2a4d0*/  IMAD.X R69, RZ, RZ, R21, P3 ;  /* 0x000000ffff457224 */ /* 0x000fe200018e0615 */
[----:B------:R-:W-:-:S02]  /*2a4e0*/  SHF.R.S32.HI R79, RZ, 0x1f, R218 ;  /* 0x0000001fff4f7819 */ /* 0x000fc400000114da */
[----:B------:R-:W-:Y:S02]  /*2a4f0*/  SEL R77, R221, RZ, !P0 ;  /* 0x000000ffdd4d7207 */ /* 0x000fe40004000000 */
[----:B------:R-:W-:Y:S02]  /*2a500*/  SEL R78, R78, RZ, !P0 ;  /* 0x000000ff4e4e7207 */ /* 0x000fe40004000000 */
[----:B-----5:R-:W-:Y:S01]  /*2a510*/  SHF.R.S32.HI R81, RZ, 0x1f, R76 ;  /* 0x0000001fff517819 */ /* 0x020fe2000001144c */
[----:B--2---:R0:W2:Y:S02]  /*2a520*/  SHFL.IDX PT, R4, R3, RZ, 0x1f ;  /* 0x00001fff03047589 */ /* 0x0040a400000e0000 */
[----:B0-----:R-:W-:Y:S02]  /*2a530*/  IADD3 R3, P4, R20, 0xf000, RZ ;  /* 0x0000f00014037810 */ /* 0x001fe40007f9e0ff */
[----:B------:R-:W-:Y:S02]  /*2a540*/  LOP3.LUT R20, R5, R20, RZ, 0x3c, !PT ;  /* 0x0000001405147212 */ /* 0x000fe400078e3cff */
[----:B------:R-:W-:Y:S01]  /*2a550*/  LOP3.LUT R0, R3, 0x380, RZ, 0xc0, !PT ;  /* 0x0000038003007812 */ /* 0x000fe200078ec0ff */
[----:B------:R-:W-:-:S03]  /*2a560*/  IMAD.X R73, RZ, RZ, R21, P4 ;  /* 0x000000ffff497224 */ /* 0x000fc600020e0615 */
[----:B------:R-:W-:-:S04]  /*2a570*/  SHF.R.U64 R0, R0, 0x3, RZ ;  /* 0x0000000300007819 */ /* 0x000fc800000012ff */
[----:B------:R-:W-:Y:S02]  /*2a580*/  LOP3.LUT R72, R0, R3, RZ, 0x3c, !PT ;  /* 0x0000000300487212 */ /* 0x000fe400078e3cff */
[----:B--2---:R-:W-:-:S13]  /*2a590*/  ISETP.NE.AND P1, PT, R4, RZ, PT ;  /* 0x000000ff0400720c */ /* 0x004fda0003f25270 */
[----:B------:R-:W-:Y:S05]  /*2a5a0*/  @P1 BRA `(.L_x_6892) ;  /* 0x0000000000cc1947 */ /* 0x000fea0003800000 */
[----:B------:R-:W2:Y:S01]  /*2a5b0*/  LDL R9, [R1+0x438] ;  /* 0x0004380001097983 */ /* 0x000ea20000100800 */
[----:B------:R-:W0:Y:S03]  /*2a5c0*/  LDC R6, c[0x0][0xce8] ;  /* 0x00033a00ff067b82 */ /* 0x000e260000000800 */
[----:B------:R-:W3:Y:S04]  /*2a5d0*/  LDL R7, [R1+0x448] ;  /* 0x0004480001077983 */ /* 0x000ee80000100800 */
[----:B------:R-:W4:Y:S01]  /*2a5e0*/  LDL R8, [R1+0x450] ;  /* 0x0004500001087983 */ /* 0x000f220000100800 */
[----:B------:R-:W-:Y:S01]  /*2a5f0*/  IMAD.IADD R14, R192, 0x1, R195 ;  /* 0x00000001c00e7824 */ /* 0x000fe200078e02c3 */
[----:B------:R-:W-:Y:S01]  /*2a600*/  ULDC.64 UR4, c[0x0][0xc90] ;  /* 0x0003240000047ab9 */ /* 0x000fe20000000a00 */
[----:B0-----:R-:W-:Y:S01]  /*2a610*/  IMAD R31, R22, R6, RZ ;  /* 0x00000006161f7224 */ /* 0x001fe200078e02ff */
[----:B------:R-:W-:Y:S01]  /*2a620*/  ISETP.NE.AND P2, PT, R6, 0x1, PT ;  /* 0x000000010600780c */ /* 0x000fe20003f45270 */
[----:B------:R-:W-:-:S02]  /*2a630*/  IMAD R3, R79, UR4, RZ ;  /* 0x000000044f037c24 */ /* 0x000fc4000f8e02ff */
[----:B------:R-:W-:Y:S02]  /*2a640*/  IMAD.MOV.U32 R4, RZ, RZ, R76 ;  /* 0x000000ffff047224 */ /* 0x000fe400078e004c */
[----:B------:R-:W-:Y:S02]  /*2a650*/  IMAD.MOV.U32 R5, RZ, RZ, R81 ;  /* 0x000000ffff057224 */ /* 0x000fe400078e0051 */
[C---:B------:R-:W-:Y:S02]  /*2a660*/  IMAD R3, R218.reuse, UR5, R3 ;  /* 0x00000005da037c24 */ /* 0x040fe4000f8e0203 */
[----:B------:R-:W-:Y:S01]  /*2a670*/  IMAD.WIDE.U32 R4, R218, UR4, R4 ;  /* 0x00000004da047c25 */ /* 0x000fe2000f8e0004 */
[----:B------:R-:W-:-:S03]  /*2a680*/  ULDC.64 UR4, c[0x0][0xc98] ;  /* 0x0003260000047ab9 */ /* 0x000fc60000000a00 */
[----:B--2---:R-:W-:-:S05]  /*2a690*/  IMAD.MOV R0, RZ, RZ, -R9 ;  /* 0x000000ffff007224 */ /* 0x004fca00078e0a09 */
[----:B---3--:R-:W-:Y:S02]  /*2a6a0*/  ISETP.NE.AND P0, PT, R7, R0, PT ;  /* 0x000000000700720c */ /* 0x008fe40003f05270 */
[----:B------:R-:W0:Y:S02]  /*2a6b0*/  @P2 LDC R0, c[0x0][0xcec] ;  /* 0x00033b00ff002b82 */ /* 0x000e240000000800 */
[----:B------:R-:W-:-:S06]  /*2a6c0*/  ISETP.GE.OR P1, PT, R14, R31, P0 ;  /* 0x0000001f0e00720c */ /* 0x000fcc0000726670 */
[----:B------:R-:W2:Y:S07]  /*2a6d0*/  @P2 LDC R7, c[0x0][0xcf0] ;  /* 0x00033c00ff072b82 */ /* 0x000eae0000000800 */
[----:B------:R-:W3:Y:S01]  /*2a6e0*/  @!P1 LDL R27, [R1+0x1f0] ;  /* 0x0001f000011b9983 */ /* 0x000ee20000100800 */
[----:B----4-:R-:W-:Y:S02]  /*2a6f0*/  IMAD.IADD R9, R8, 0x1, R195 ;  /* 0x0000000108097824 */ /* 0x010fe400078e02c3 */
[----:B------:R-:W-:-:S02]  /*2a700*/  IMAD.IADD R5, R5, 0x1, R3 ;  /* 0x0000000105057824 */ /* 0x000fc400078e0203 */
[----:B------:R-:W-:Y:S02]  /*2a710*/  IMAD.MOV.U32 R15, RZ, RZ, R9 ;  /* 0x000000ffff0f7224 */ /* 0x000fe400078e0009 */
[----:B------:R-:W-:-:S04]  /*2a720*/  IMAD.WIDE.U32 R4, R77, UR4, R4 ;  /* 0x000000044d047c25 */ /* 0x000fc8000f8e0004 */
[----:B0-----:R-:W-:-:S05]  /*2a730*/  @P2 IMAD.HI.U32 R0, R9, R0, RZ ;  /* 0x0000000009002227 */ /* 0x001fca00078e00ff */
[----:B--2---:R-:W-:Y:S01]  /*2a740*/  @P2 SHF.R.U32.HI R15, RZ, R7, R0 ;  /* 0x00000007ff0f2219 */ /* 0x004fe20000011600 */
[----:B------:R-:W-:-:S03]  /*2a750*/  IMAD R0, R78, UR4, RZ ;  /* 0x000000044e007c24 */ /* 0x000fc6000f8e02ff */
[--C-:B------:R-:W-:Y:S01]  /*2a760*/  SHF.R.S32.HI R7, RZ, 0x1f, R15.reuse ;  /* 0x0000001fff077819 */ /* 0x100fe2000001140f */
[----:B------:R-:W-:Y:S01]  /*2a770*/  IMAD.MOV R3, RZ, RZ, -R15 ;  /* 0x000000ffff037224 */ /* 0x000fe200078e0a0f */
[----:B------:R-:W-:-:S03]  /*2a780*/  IADD3 R4, P2, R15, R4, RZ ;  /* 0x000000040f047210 */ /* 0x000fc60007f5e0ff */
[----:B------:R-:W-:Y:S02]  /*2a790*/  IMAD R3, R6, R3, R9 ;  /* 0x0000000306037224 */ /* 0x000fe400078e0209 */
[----:B------:R-:W-:Y:S01]  /*2a7a0*/  IMAD R6, R77, UR5, R0 ;  /* 0x000000054d067c24 */ /* 0x000fe2000f8e0200 */
[----:B------:R-:W-:Y:S02]  /*2a7b0*/  ULDC.64 UR4, c[0x0][0xc88] ;  /* 0x0003220000047ab9 */ /* 0x000fe40000000a00 */
[----:B------:R-:W-:Y:S02]  /*2a7c0*/  SHF.R.S32.HI R0, RZ, 0x1f, R3 ;  /* 0x0000001fff007819 */ /* 0x000fe40000011403 */
[----:B------:R-:W-:-:S03]  /*2a7d0*/  IADD3.X R5, R7, R5, R6, P2, !PT ;  /* 0x0000000507057210 */ /* 0x000fc600017fe406 */
[----:B------:R-:W-:Y:S02]  /*2a7e0*/  IMAD R0, R0, UR4, RZ ;  /* 0x0000000400007c24 */ /* 0x000fe4000f8e02ff */
        /* <DEDUP_REMOVED lines=9> */
[----:B------:R-:W3:Y:S04]  /*2a880*/  SHFL.IDX PT, R7, R9, RZ, 0x1c1f ;  /* 0x001c1fff09077589 */ /* 0x000ee800000e0000 */
[----:B---3--:R-:W-:Y:S04]  /*2a890*/  @!P1 ST.E desc[UR46][R6.64], R27 ;  /* 0x0000001b06009985 */ /* 0x008fe8000c10192e */
[----:B------:R-:W2:Y:S04]  /*2a8a0*/  @!P0 LDL R3, [R1+0x1f4] ;  /* 0x0001f40001038983 */ /* 0x000ea80000100800 */
[----:B------:R-:W-:Y:S04]  /*2a8b0*/  SHFL.IDX PT, R4, R8, 0x1, 0x1c1f ;  /* 0x003c1f0008047f89 */ /* 0x000fe800000e0000 */
[----:B------:R-:W2:Y:S04]  /*2a8c0*/  SHFL.IDX PT, R5, R9, 0x1, 0x1c1f ;  /* 0x003c1f0009057f89 */ /* 0x000ea800000e0000 */
[----:B--2---:R0:W-:Y:S02]  /*2a8d0*/  @!P0 ST.E desc[UR46][R4.64], R3 ;  /* 0x0000000304008985 */ /* 0x0041e4000c10192e */
.L_x_6892:
[----:B------:R-:W2:Y:S01]  /*2a8e0*/  LDL R80, [R1+0x42c] ;  /* 0x00042c0001507983 */ /* 0x000ea20000100800 */
[----:B------:R-:W3:Y:S01]  /*2a8f0*/  LDC R83, c[0x0][0xce8] ;  /* 0x00033a00ff537b82 */ /* 0x000ee20000000800 */
[----:B------:R-:W-:Y:S02]  /*2a900*/  ULDC.64 UR4, c[0x0][0xba0] ;  /* 0x0002e80000047ab9 */ /* 0x000fe40000000a00 */
[----:B------:R-:W5:Y:S01]  /*2a910*/  LDL R87, [R1+0x410] ;  /* 0x0004100001577983 */ /* 0x000f620000100800 */
[----:B0-----:R-:W-:-:S03]  /*2a920*/  IMAD R3, R81, UR4, RZ ;  /* 0x0000000451037c24 */ /* 0x001fc6000f8e02ff */
[----:B------:R0:W5:Y:S01]  /*2a930*/  LD.E.128 R4, desc[UR46][R20.64] ;  /* 0x0000002e14047980 */ /* 0x000162000c101d00 */
[----:B------:R-:W4:Y:S03]  /*2a940*/  LDC R0, c[0x0][0xbc8] ;  /* 0x0002f200ff007b82 */ /* 0x000f260000000800 */
[----:B------:R-:W5:Y:S04]  /*2a950*/  LD.E.128 R8, desc[UR46][R10.64] ;  /* 0x0000002e0a087980 */ /* 0x000f68000c101d00 */
[----:B------:R-:W5:Y:S04]  /*2a960*/  LD.E.128 R12, desc[UR46][R12.64] ;  /* 0x0000002e0c0c7980 */ /* 0x000f68000c101d00 */
[----:B------:R-:W5:Y:S04]  /*2a970*/  LD.E.128 R24, desc[UR46][R24.64] ;  /* 0x0000002e18187980 */ /* 0x000f68000c101d00 */
[----:B------:R-:W5:Y:S01]  /*2a980*/  LD.E.128 R28, desc[UR46][R28.64] ;  /* 0x0000002e1c1c7980 */ /* 0x000f62000c101d00 */
[----:B---3--:R-:W-:Y:S01]  /*2a990*/  ISETP.NE.AND P1, PT, R83, 0x1, PT ;  /* 0x000000015300780c */ /* 0x008fe20003f25270 */
[----:B------:R-:W-:-:S02]  /*2a9a0*/  IMAD R3, R76, UR5, R3 ;  /* 0x000000054c037c24 */ /* 0x000fc4000f8e0203 */
[----:B0-----:R-:W-:Y:S01]  /*2a9b0*/  IMAD.WIDE.U32 R20, R76, UR4, RZ ;  /* 0x000000044c147c25 */ /* 0x001fe2000f8e00ff */
[----:B------:R-:W-:Y:S01]  /*2a9c0*/  ULDC.64 UR4, c[0x0][0xbe8] ;  /* 0x0002fa0000047ab9 */ /* 0x000fe20000000a00 */
[----:B------:R-:W5:Y:S04]  /*2a9d0*/  LD.E.128 R32, desc[UR46][R32.64] ;  /* 0x0000002e20207980 */ /* 0x000f68000c101d00 */
[----:B------:R-:W5:Y:S04]  /*2a9e0*/  LD.E.128 R36, desc[UR46][R36.64] ;  /* 0x0000002e24247980 */ /* 0x000f68000c101d00 */
[----:B------:R-:W0:Y:S01]  /*2a9f0*/  @P1 LDC R81, c[0x0][0xcec] ;  /* 0x00033b00ff511b82 */ /* 0x000e220000000800 */
[----:B------:R-:W-:Y:S01]  /*2aa00*/  IMAD.IADD R21, R21, 0x1, R3 ;  /* 0x0000000115157824 */ /* 0x000fe200078e0203 */
[----:B------:R-:W5:Y:S04]  /*2aa10*/  LD.E.128 R40, desc[UR46][R40.64] ;  /* 0x0000002e28287980 */ /* 0x000f68000c101d00 */
[----:B------:R-:W5:Y:S02]  /*2aa20*/  LD.E.128 R44, desc[UR46][R44.64] ;  /* 0x0000002e2c2c7980 */ /* 0x000f64000c101d00 */
[----:B------:R-:W3:Y:S01]  /*2aa30*/  @P1 LDC R85, c[0x0][0xcf0] ;  /* 0x00033c00ff551b82 */ /* 0x000ee20000000800 */
[----:B------:R-:W-:Y:S01]  /*2aa40*/  IMAD R79, R79, UR4, RZ ;  /* 0x000000044f4f7c24 */ /* 0x000fe2000f8e02ff */
[----:B------:R-:W5:Y:S01]  /*2aa50*/  LD.E.128 R48, desc[UR46][R48.64] ;  /* 0x0000002e30307980 */ /* 0x000f62000c101d00 */
[----:B------:R-:W-:-:S03]  /*2aa60*/  IMAD.WIDE.U32 R20, R218, UR4, R20 ;  /* 0x00000004da147c25 */ /* 0x000fc6000f8e0014 */
[----:B------:R-:W5:Y:S01]  /*2aa70*/  LD.E.128 R52, desc[UR46][R52.64] ;  /* 0x0000002e34347980 */ /* 0x000f62000c101d00 */
[----:B------:R-:W-:Y:S01]  /*2aa80*/  IMAD R79, R218, UR5, R79 ;  /* 0x00000005da4f7c24 */ /* 0x000fe2000f8e024f */
[----:B------:R-:W-:Y:S02]  /*2aa90*/  ULDC.64 UR4, c[0x0][0xbf0] ;  /* 0x0002fc0000047ab9 */ /* 0x000fe40000000a00 */
[----:B------:R-:W-:Y:S01]  /*2aaa0*/  IMAD R78, R78, UR4, RZ ;  /* 0x000000044e4e7c24 */ /* 0x000fe2000f8e02ff */
[----:B------:R-:W5:Y:S01]  /*2aab0*/  LD.E.128 R56, desc[UR46][R56.64] ;  /* 0x0000002e38387980 */ /* 0x000f62000c101d00 */
[----:B------:R-:W-:Y:S01]  /*2aac0*/  IMAD.IADD R21, R21, 0x1, R79 ;  /* 0x0000000115157824 */ /* 0x000fe200078e024f */
[-C--:B----4-:R-:W-:Y:S01]  /*2aad0*/  ISETP.GE.AND P0, PT, R216, R0.reuse, PT ;  /* 0x00000000d800720c */ /* 0x090fe20003f06270 */
[C---:B------:R-:W-:Y:S01]  /*2aae0*/  IMAD R3, R77.reuse, UR5, R78 ;  /* 0x000000054d037c24 */ /* 0x040fe2000f8e024e */
[----:B------:R-:W5:Y:S01]  /*2aaf0*/  LD.E.128 R60, desc[UR46][R60.64] ;  /* 0x0000002e3c3c7980 */ /* 0x000f62000c101d00 */
[----:B------:R-:W-:Y:S01]  /*2ab00*/  IMAD.WIDE.U32 R20, R77, UR4, R20 ;  /* 0x000000044d147c25 */ /* 0x000fe2000f8e0014 */
[----:B------:R-:W-:Y:S01]  /*2ab10*/  SEL R77, RZ, 0xffffffff, P0 ;  /* 0xffffffffff4d7807 */ /* 0x000fe20000000000 */
[----:B------:R-:W-:Y:S01]  /*2ab20*/  ULDC.64 UR4, c[0x0][0xbe0] ;  /* 0x0002f80000047ab9 */ /* 0x000fe20000000a00 */
[----:B------:R-:W5:Y:S01]  /*2ab30*/  LD.E.128 R64, desc[UR46][R64.64] ;  /* 0x0000002e40407980 */ /* 0x000f62000c101d00 */
[----:B------:R-:W-:Y:S01]  /*2ab40*/  IMAD.IADD R21, R21, 0x1, R3 ;  /* 0x0000000115157824 */ /* 0x000fe200078e0203 */
[----:B------:R-:W-:-:S02]  /*2ab50*/  ISETP.GE.AND P0, PT, R215, R0, PT ;  /* 0x00000000d700720c */ /* 0x000fc40003f06270 */
[----:B------:R-:W5:Y:S02]  /*2ab60*/  LD.E.128 R68, desc[UR46][R68.64] ;  /* 0x0000002e44447980 */ /* 0x000f64000c101d00 */
[----:B------:R-:W-:Y:S02]  /*2ab70*/  SEL R78, RZ, 0xffffffff, P0 ;  /* 0xffffffffff4e7807 */ /* 0x000fe40000000000 */
[----:B------:R-:W-:Y:S01]  /*2ab80*/  ISETP.GE.AND P0, PT, R214, R0, PT ;  /* 0x00000000d600720c */ /* 0x000fe20003f06270 */
[----:B------:R-:W5:Y:S01]  /*2ab90*/  LD.E.128 R72, desc[UR46][R72.64] ;  /* 0x0000002e48487980 */ /* 0x000f62000c101d00 */
[----:B------:R-:W-:Y:S01]  /*2aba0*/  @!PT LDS RZ, [RZ] ;  /* 0x00000000fffff984 */ /* 0x000fe20000000800 */
[----:B------:R-:W-:Y:S01]  /*2abb0*/  @!PT LDS RZ, [RZ] ;  /* 0x00000000fffff984 */ /* 0x000fe20000000800 */
[----:B------:R-:W-:Y:S01]  /*2abc0*/  @!PT LDS RZ, [RZ] ;  /* 0x00000000fffff984 */ /* 0x000fe20000000800 */
[----:B------:R-:W-:Y:S01]  /*2abd0*/  @!PT LDS RZ, [RZ] ;  /* 0x00000000fffff984 */ /* 0x000fe20000000800 */
[----:B------:R4:W-:Y:S06]  /*2abe0*/  MEMBAR.ALL.CTA ;  /* 0x0000000000007992 */ /* 0x0009ec0000008000 */
[----:B----4-:R-:W4:Y:S01]  /*2abf0*/  FENCE.VIEW.ASYNC.S ;  /* 0x00000000000073c6 */ /* 0x010f220000000000 */
[----:B------:R-:W-:Y:S01]  /*2ac00*/  IMAD R86, R22, R83, RZ ;  /* 0x0000005316567224 */ /* 0x000fe200078e02ff */
[----:B------:R-:W-:Y:S01]  /*2ac10*/  BSSY B1, `(.L_x_6893) ;  /* 0x0000054000017945 */ /* 0x000fe20003800000 */
[----:B--2---:R-:W-:-:S04]  /*2ac20*/  IMAD R76, R80, 0x20, R222 ;  /* 0x00000020504c7824 */ /* 0x004fc800078e02de */
[----:B------:R-:W-:-:S04]  /*2ac30*/  IMAD.IADD R80, R195, 0x1, R76 ;  /* 0x00000001c3507824 */ /* 0x000fc800078e024c */
[----:B0-----:R-:W-:-:S04]  /*2ac40*/  @P1 IMAD.HI.U32 R76, R80, R81, RZ ;  /* 0x00000051504c1227 */ /* 0x001fc800078e00ff */
[----:B------:R-:W-:Y:S01]  /*2ac50*/  IMAD.MOV.U32 R3, RZ, RZ, R80 ;  /* 0x000000ffff037224 */ /* 0x000fe200078e0050 */
[----:B---3--:R-:W-:Y:S02]  /*2ac60*/  @P1 SHF.R.U32.HI R3, RZ, R85, R76 ;  /* 0x00000055ff031219 */ /* 0x008fe4000001164c */
[----:B------:R-:W-:Y:S01]  /*2ac70*/  ISETP.GE.AND P1, PT, R217, R0, PT ;  /* 0x00000000d900720c */ /* 0x000fe20003f26270 */
[----:B------:R-:W-:-:S03]  /*2ac80*/  IMAD.SHL.U32 R81, R77, 0x2, RZ ;  /* 0x000000024d517824 */ /* 0x000fc600078e00ff */
[----:B------:R-:W-:Y:S01]  /*2ac90*/  SEL R76, RZ, 0x1, P1 ;  /* 0x00000001ff4c7807 */ /* 0x000fe20000800000 */
[----:B------:R-:W-:-:S03]  /*2aca0*/  IMAD.MOV R79, RZ, RZ, -R3 ;  /* 0x000000ffff4f7224 */ /* 0x000fc600078e0a03 */
[----:B------:R-:W-:Y:S01]  /*2acb0*/  LOP3.LUT R76, R81, 0x2, R76, 0xe2, !PT ;  /* 0x00000002514c7812 */ /* 0x000fe200078ee24c */
[----:B------:R-:W-:Y:S01]  /*2acc0*/  IMAD.SHL.U32 R81, R78, 0x4, RZ ;  /* 0x000000044e517824 */ /* 0x000fe200078e00ff */
[----:B------:R-:W-:Y:S01]  /*2acd0*/  SEL R78, RZ, 0xffffffff, P0 ;  /* 0xffffffffff4e7807 */ /* 0x000fe20000000000 */
[----:B------:R-:W-:Y:S01]  /*2ace0*/  IMAD R77, R83, R79, R80 ;  /* 0x0000004f534d7224 */ /* 0x000fe200078e0250 */
[----:B------:R-:W-:Y:S02]  /*2acf0*/  SHF.R.S32.HI R79, RZ, 0x1f, R3 ;  /* 0x0000001fff4f7819 */ /* 0x000fe40000011403 */
[-C--:B------:R-:W-:Y:S02]  /*2ad00*/  ISETP.GE.AND P0, PT, R213, R0.reuse, PT ;  /* 0x00000000d500720c */ /* 0x080fe40003f06270 */
[----:B------:R-:W-:Y:S01]  /*2ad10*/  LOP3.LUT R76, R81, 0x4, R76, 0xe2, !PT ;  /* 0x00000004514c7812 */ /* 0x000fe200078ee24c */
[----:B------:R-:W-:Y:S01]  /*2ad20*/  IMAD.SHL.U32 R81, R78, 0x8, RZ ;  /* 0x000000084e517824 */ /* 0x000fe200078e00ff */
[----:B------:R-:W-:Y:S01]  /*2ad30*/  SEL R78, RZ, 0xffffffff, P0 ;  /* 0xffffffffff4e7807 */ /* 0x000fe20000000000 */
[----:B------:R-:W-:Y:S01]  /*2ad40*/  IMAD R80, R79, UR4, RZ ;  /* 0x000000044f507c24 */ /* 0x000fe2000f8e02ff */
[----:B------:R-:W-:Y:S01]  /*2ad50*/  ISETP.GE.AND P0, PT, R212, R0, PT ;  /* 0x00000000d400720c */ /* 0x000fe20003f06270 */
[----:B------:R-:W-:Y:S01]  /*2ad60*/  IMAD.WIDE.U32 R20, R3, UR4, R20 ;  /* 0x0000000403147c25 */ /* 0x000fe2000f8e0014 */
[----:B------:R-:W-:-:S03]  /*2ad70*/  LOP3.LUT R76, R81, 0x8, R76, 0xe2, !PT ;  /* 0x00000008514c7812 */ /* 0x000fc600078ee24c */
[----:B------:R-:W-:Y:S01]  /*2ad80*/  IMAD R79, R3, UR5, R80 ;  /* 0x00000005034f7c24 */ /* 0x000fe2000f8e0250 */
[----:B------:R-:W-:Y:S01]  /*2ad90*/  SEL R3, RZ, 0xffffffff, P0 ;  /* 0xffffffffff037807 */ /* 0x000fe20000000000 */
[----:B------:R-:W-:Y:S01]  /*2ada0*/  IMAD.SHL.U32 R81, R78, 0x10, RZ ;  /* 0x000000104e517824 */ /* 0x000fe200078e00ff */
[----:B------:R-:W-:Y:S01]  /*2adb0*/  SHF.R.S32.HI R78, RZ, 0x1f, R77 ;  /* 0x0000001fff4e7819 */ /* 0x000fe2000001144d */
[----:B------:R-:W-:Y:S02]  /*2adc0*/  ULDC.64 UR4, c[0x0][0xbd8] ;  /* 0x0002f60000047ab9 */ /* 0x000fe40000000a00 */
[----:B------:R-:W-:Y:S01]  /*2add0*/  IMAD.SHL.U32 R3, R3, 0x20, RZ ;  /* 0x0000002003037824 */ /* 0x000fe200078e00ff */
[----:B------:R-:W-:Y:S02]  /*2ade0*/  LOP3.LUT R76, R81, 0x10, R76, 0xe2, !PT ;  /* 0x00000010514c7812 */ /* 0x000fe400078ee24c */
[----:B------:R-:W-:Y:S01]  /*2adf0*/  ISETP.GE.AND P0, PT, R220, R0, PT ;  /* 0x00000000dc00720c */ /* 0x000fe20003f06270 */
[----:B------:R-:W-:Y:S01]  /*2ae00*/  IMAD.IADD R21, R21, 0x1, R79 ;  /* 0x0000000115157824 */ /* 0x000fe200078e024f */
[----:B------:R-:W-:Y:S01]  /*2ae10*/  LOP3.LUT R76, R3, 0x20, R76, 0xe2, !PT ;  /* 0x00000020034c7812 */ /* 0x000fe200078ee24c */
[----:B------:R-:W-:Y:S01]  /*2ae20*/  IMAD R78, R78, UR4, RZ ;  /* 0x000000044e4e7c24 */ /* 0x000fe2000f8e02ff */
[----:B------:R-:W-:Y:S01]  /*2ae30*/  SEL R3, RZ, 0x40, P0 ;  /* 0x00000040ff037807 */ /* 0x000fe20000000000 */
[----:B------:R-:W-:-:S02]  /*2ae40*/  IMAD.IADD R195, R222, 0x1, R195 ;  /* 0x00000001dec37824 */ /* 0x000fc400078e02c3 */
[C---:B------:R-:W-:Y:S02]  /*2ae50*/  IMAD R79, R77.reuse, UR5, R78 ;  /* 0x000000054d4f7c24 */ /* 0x040fe4000f8e024e */
[----:B------:R-:W-:Y:S01]  /*2ae60*/  IMAD.WIDE.U32 R20, R77, UR4, R20 ;  /* 0x000000044d147c25 */ /* 0x000fe2000f8e0014 */
[----:B------:R-:W-:Y:S01]  /*2ae70*/  LOP3.LUT R22, R76, R3, RZ, 0xfc, !PT ;  /* 0x000000034c167212 */ /* 0x000fe200078efcff */
[----:B------:R-:W-:Y:S01]  /*2ae80*/  ULDC.64 UR4, c[0x0][0xb80] ;  /* 0x0002e00000047ab9 */ /* 0x000fe20000000a00 */
[----:B------:R-:W-:Y:S01]  /*2ae90*/  ISETP.GE.AND P1, PT, R195, R86, PT ;  /* 0x00000056c300720c */ /* 0x000fe20003f26270 */
[----:B------:R-:W-:Y:S01]  /*2aea0*/  VIADD R3, R2, 0x38820 ;  /* 0x0003882002037836 */ /* 0x000fe20000000000 */
[----:B------:R-:W-:Y:S01]  /*2aeb0*/  ISETP.GE.AND P0, PT, R219, R0, PT ;  /* 0x00000000db00720c */ /* 0x000fe20003f06270 */
[----:B------:R-:W-:Y:S01]  /*2aec0*/  IMAD.IADD R77, R21, 0x1, R79 ;  /* 0x00000001154d7824 */ /* 0x000fe200078e024f */
[----:B------:R-:W-:Y:S02]  /*2aed0*/  LEA R84, P2, R20, UR4, 0x1 ;  /* 0x0000000414547c11 */ /* 0x000fe4000f8408ff */
[----:B------:R-:W-:-:S02]  /*2aee0*/  PRMT R3, RZ, 0x654, R3 ;  /* 0x00000654ff037816 */ /* 0x000fc40000000003 */
[----:B------:R-:W-:Y:S02]  /*2aef0*/  SEL R21, RZ, 0x80, P0 ;  /* 0x00000080ff157807 */ /* 0x000fe40000000000 */
[----:B------:R-:W-:Y:S01]  /*2af00*/  LEA.HI.X R85, R20, UR5, R77, 0x1, P2 ;  /* 0x0000000514557c11 */ /* 0x000fe200090f0c4d */
[----:B----4-:R0:W-:Y:S01]  /*2af10*/  SYNCS.ARRIVE.TRANS64.RED.A1T0 RZ, [R3+URZ], RZ ;  /* 0x000000ff03ff79a7 */ /* 0x0101e2000810043f */
[----:B------:R2:W3:Y:S01]  /*2af20*/  SHFL.IDX PT, R20, R84, RZ, 0x181f ;  /* 0x00181fff54147589 */ /* 0x0004e200000e0000 */
[----:B0-----:R-:W-:-:S03]  /*2af30*/  LOP3.LUT R3, R22, R21, RZ, 0xfc, !PT ;  /* 0x0000001516037212 */ /* 0x001fc600078efcff */
[----:B------:R2:W0:Y:S01]  /*2af40*/  SHFL.IDX PT, R21, R85, RZ, 0x181f ;  /* 0x00181fff55157589 */ /* 0x00042200000e0000 */
[----:B------:R-:W-:Y:S05]  /*2af50*/  @P1 BRA `(.L_x_6894) ;  /* 0x00000000007c1947 */ /* 0x000fea0003800000 */
[-C--:B------:R-:W-:Y:S02]  /*2af60*/  ISETP.GE.AND P1, PT, R216, R0.reuse, PT ;  /* 0x00000000d800720c */ /* 0x080fe40003f26270 */
[-C--:B------:R-:W-:Y:S02]  /*2af70*/  ISETP.GE.AND P0, PT, R217, R0.reuse, PT ;  /* 0x00000000d900720c */ /* 0x080fe40003f06270 */
[-C--:B------:R-:W-:Y:S02]  /*2af80*/  ISETP.GE.AND P5, PT, R215, R0.reuse, PT ;  /* 0x00000000d700720c */ /* 0x080fe40003fa6270 */
[----:B------:R-:W-:-:S07]  /*2af90*/  ISETP.GE.AND P3, PT, R214, R0, PT ;  /* 0x00000000d600720c */ /* 0x000fce0003f66270 */
[C---:B---3--:R-:W-:Y:S02]  /*2afa0*/  @!P1 LEA R76, P2, R216.reuse, R20, 0x1 ;  /* 0x00000014d84c9211 */ /* 0x048fe400078408ff */
[----:B0-----:R-:W-:Y:S02]  /*2afb0*/  @!P0 IMAD.WIDE R78, R217, 0x2, R20 ;  /* 0x00000002d94e8825 */ /* 0x001fe400078e0214 */
[----:B-----5:R-:W-:Y:S02]  /*2afc0*/  @!P1 LEA.HI.X R77, R216, R21, R87, 0x1, P2 ;  /* 0x00000015d84d9211 */ /* 0x020fe400010f0c57 */
[----:B------:R-:W-:Y:S01]  /*2afd0*/  ISETP.GE.AND P2, PT, R213, R0, PT ;  /* 0x00000000d500720c */ /* 0x000fe20003f46270 */
[----:B------:R0:W-:Y:S01]  /*2afe0*/  @!P0 ST.E.128 desc[UR46][R78.64], R4 ;  /* 0x000000044e008985 */ /* 0x0001e2000c101d2e */
        /* <DEDUP_REMOVED lines=12> */
[-C--:B---3--:R-:W-:Y:S02]  /*2b0b0*/  @P0 LEA R12, P3, R220, R20.reuse, 0x1 ;  /* 0x00000014dc0c0211 */ /* 0x088fe400078608ff */
        /* <DEDUP_REMOVED lines=9> */
.L_x_6894:
[----:B------:R-:W-:Y:S05]  /*2b150*/  BSYNC B1 ;  /* 0x0000000000017941 */ /* 0x000fea0003800000 */
.L_x_6893:
[----:B----45:R-:W-:Y:S01]  /*2b160*/  VIADD R4, R195, 0x20 ;  /* 0x00000020c3047836 */ /* 0x030fe20000000000 */
[----:B------:R4:W0:Y:S04]  /*2b170*/  SHFL.IDX PT, R7, R85, 0x1, 0x181f ;  /* 0x00381f0055077f89 */ /* 0x00082800000e0000 */
[----:B------:R-:W-:Y:S01]  /*2b180*/  ISETP.GE.AND P0, PT, R4, R86, PT ;  /* 0x000000560400720c */ /* 0x000fe20003f06270 */
[----:B------:R4:W0:-:S12]  /*2b190*/  SHFL.IDX PT, R6, R84, 0x1, 0x181f ;  /* 0x00381f0054067f89 */ /* 0x00081800000e0000 */
[----:B----4-:R-:W-:Y:S05]  /*2b1a0*/  @P0 BRA `(.L_x_6895) ;  /* 0x0000000c00e80947 */ /* 0x010fea0003800000 */
[-C--:B------:R-:W-:Y:S02]  /*2b1b0*/  ISETP.GE.AND P5, PT, R216, R0.reuse, PT ;  /* 0x00000000d800720c */ /* 0x080fe40003fa6270 */
[-C--:B------:R-:W-:Y:S02]  /*2b1c0*/  ISETP.GE.AND P6, PT, R217, R0.reuse, PT ;  /* 0x00000000d900720c */ /* 0x080fe40003fc6270 */
[-C--:B------:R-:W-:Y:S02]  /*2b1d0*/  ISETP.GE.AND P3, PT, R215, R0.reuse, PT ;  /* 0x00000000d700720c */ /* 0x080fe40003f66270 */
[-C--:B------:R-:W-:Y:S02]  /*2b1e0*/  ISETP.GE.AND P2, PT, R214, R0.reuse, PT ;  /* 0x00000000d600720c */ /* 0x080fe40003f46270 */
[-C--:B------:R-:W-:Y:S02]  /*2b1f0*/  ISETP.GE.AND P1, PT, R213, R0.reuse, PT ;  /* 0x00000000d500720c */ /* 0x080fe40003f26270 */
[----:B------:R-:W-:-:S03]  /*2b200*/  ISETP.GE.AND P0, PT, R212, R0, PT ;  /* 0x00000000d400720c */ /* 0x000fc60003f06270 */
[CC--:B0-----:R-:W-:Y:S02]  /*2b210*/  @!P5 LEA R12, P4, R216.reuse, R6.reuse, 0x1 ;  /* 0x00000006d80cd211 */ /* 0x0c1fe400078808ff */
[----:B------:R-:W-:Y:S02]  /*2b220*/  @!P6 IMAD.WIDE R4, R217, 0x2, R6 ;  /* 0x00000002d904e825 */ /* 0x000fe400078e0206 */
[----:B------:R-:W-:Y:S02]  /*2b230*/  @!P5 LEA.HI.X R13, R216, R7, R87, 0x1, P4 ;  /* 0x00000007d80dd211 */ /* 0x000fe400020f0c57 */
[----:B------:R-:W-:Y:S01]  /*2b240*/  LOP3.LUT P4, RZ, R22, 0x40, RZ, 0xc0, !PT ;  /* 0x0000004016ff7812 */ /* 0x000fe2000788c0ff */
[----:B------:R0:W-:Y:S01]  /*2b250*/  @!P6 ST.E.128 desc[UR46][R4.64], R8 ;  /* 0x000000080400e985 */ /* 0x0001e2000c101d2e */
[----:B------:R-:W-:-:S03]  /*2b260*/  @!P3 LEA R14, P6, R215, R6, 0x1 ;  /* 0x00000006d70eb211 */ /* 0x000fc600078c08ff */
[----:B------:R4:W-:Y:S01]  /*2b270*/  @!P5 ST.E.128 desc[UR46][R12.64], R24 ;  /* 0x000000180c00d985 */ /* 0x0009e2000c101d2e */
[-C--:B------:R-:W-:Y:S02]  /*2b280*/  @!P3 LEA.HI.X R15, R215, R7.reuse, R229, 0x1, P6 ;  /* 0x00000007d70fb211 */ /* 0x080fe400030f0ce5 */
[-C--:B---3--:R-:W-:Y:S02]  /*2b290*/  @!P2 LEA R20, P5, R214, R6.reuse, 0x1 ;  /* 0x00000006d614a211 */ /* 0x088fe400078a08ff */
[CC--:B------:R-:W-:Y:S01]  /*2b2a0*/  @!P1 LEA R28, P6, R213.reuse, R6.reuse, 0x1 ;  /* 0x00000006d51c9211 */ /* 0x0c0fe200078c08ff */
[----:B------:R4:W-:Y:S01]  /*2b2b0*/  @!P3 ST.E.128 desc[UR46][R14.64], R32 ;  /* 0x000000200e00b985 */ /* 0x0009e2000c101d2e */
[----:B------:R-:W-:Y:S02]  /*2b2c0*/  @!P0 LEA R30, P3, R212, R6, 0x1 ;  /* 0x00000006d41e8211 */ /* 0x000fe400078608ff */
[-C--:B------:R-:W-:Y:S02]  /*2b2d0*/  @!P2 LEA.HI.X R21, R214, R7.reuse, R228, 0x1, P5 ;  /* 0x00000007d615a211 */ /* 0x080fe400028f0ce4 */
        /* <DEDUP_REMOVED lines=14> */
.L_x_6890:
[----:B------:R-:W-:Y:S01]  /*2b3c0*/  ULDC.64 UR4, c[0x0][0xd00] ;  /* 0x0003400000047ab9 */ /* 0x000fe20000000a00 */
[----:B------:R-:W0:Y:S01]  /*2b3d0*/  LDC.64 R4, c[0x0][0xd00] ;  /* 0x00034000ff047b82 */ /* 0x000e220000000a00 */
[----:B------:R-:W-:Y:S01]  /*2b3e0*/  ISETP.NE.U32.AND P0, PT, RZ, UR4, PT ;  /* 0x00000004ff007c0c */ /* 0x000fe2000bf05070 */
[----:B------:R-:W2:Y:S01]  /*2b3f0*/  LDL R8, [R1+0x414] ;  /* 0x0004140001087983 */ /* 0x000ea20000100800 */
[----:B------:R-:W-:Y:S02]  /*2b400*/  IMAD.MOV.U32 R3, RZ, RZ, RZ ;  /* 0x000000ffff037224 */ /* 0x000fe400078e00ff */
[----:B------:R-:W-:Y:S01]  /*2b410*/  ISETP.NE.AND.EX P0, PT, RZ, UR5, PT, P0 ;  /* 0x00000005ff007c0c */ /* 0x000fe2000bf05300 */
[----:B------:R-:W-:Y:S02]  /*2b420*/  ULDC.64 UR4, c[0x0][0xd08] ;  /* 0x0003420000047ab9 */ /* 0x000fe40000000a00 */
[----:B------:R-:W-:Y:S01]  /*2b430*/  ISETP.NE.U32.AND P1, PT, RZ, UR4, PT ;  /* 0x00000004ff007c0c */ /* 0x000fe2000bf25070 */
[----:B------:R-:W1:Y:S03]  /*2b440*/  LDC R25, c[0x0][0xce8] ;  /* 0x00033a00ff197b82 */ /* 0x000e660000000800 */
[----:B------:R-:W-:Y:S01]  /*2b450*/  ISETP.NE.AND.EX P1, PT, RZ, UR5, PT, P1 ;  /* 0x00000005ff007c0c */ /* 0x000fe2000bf25310 */
[----:B0-----:R-:W-:-:S12]  /*2b460*/  IMAD.WIDE R4, R221, 0x4, R4 ;  /* 0x00000004dd047825 */ /* 0x001fd800078e0204 */
[----:B------:R-:W0:Y:S01]  /*2b470*/  @P1 LDC.64 R6, c[0x0][0xd08] ;  /* 0x00034200ff061b82 */ /* 0x000e220000000a00 */
[----:B------:R-:W-:Y:S02]  /*2b480*/  ULDC UR4, c[0x0][0xb88] ;  /* 0x0002e20000047ab9 */ /* 0x000fe40000000800 */
[----:B------:R-:W-:Y:S01]  /*2b490*/  IMAD.U32 R0, RZ, RZ, UR4 ;  /* 0x00000004ff007e24 */ /* 0x000fe2000f8e00ff */
[----:B------:R0:W5:Y:S02]  /*2b4a0*/  @P0 LDG.E R3, desc[UR46][R4.64] ;  /* 0x0000002e04030981 */ /* 0x000164000c1e1900 */
[----:B0-----:R-:W-:-:S05]  /*2b4b0*/  @P1 IMAD.WIDE R6, R221, 0x4, R6 ;  /* 0x00000004dd061825 */ /* 0x001fca00078e0206 */
[----:B------:R0:W5:Y:S01]  /*2b4c0*/  @P1 LDG.E R0, desc[UR46][R6.64] ;  /* 0x0000002e06001981 */ /* 0x000162000c1e1900 */
[----:B--2---:R-:W-:Y:S02]  /*2b4d0*/  ISETP.GE.AND P2, PT, R8, 0x40, PT ;  /* 0x000000400800780c */ /* 0x004fe40003f46270 */
[----:B------:R-:W-:Y:S01]  /*2b4e0*/  SHF.R.S32.HI R8, RZ, 0x1f, R221 ;  /* 0x0000001fff087819 */ /* 0x000fe200000114dd */
[----:B01----:R-:W-:Y:S10]  /*2b4f0*/  @P1 BRA `(.L_x_6896) ;  /* 0x0000000000101947 */ /* 0x003ff40003800000 */
[----:B------:R-:W-:Y:S05]  /*2b500*/  @!P0 BRA `(.L_x_6896) ;  /* 0x00000000000c8947 */ /* 0x000fea0003800000 */
[----:B------:R-:W2:Y:S04]  /*2b510*/  LDG.E R7, desc[UR46][R4.64] ;  /* 0x0000002e04077981 */ /* 0x000ea8000c1e1900 */
[----:B-----5:R-:W2:Y:S02]  /*2b520*/  LDG.E R0, desc[UR46][R4.64+0x4] ;  /* 0x0000042e04007981 */ /* 0x020ea4000c1e1900 */
[----:B--2---:R-:W-:-:S07]  /*2b530*/  IMAD.IADD R0, R0, 0x1, -R7 ;  /* 0x0000000100007824 */ /* 0x004fce00078e0a07 */
.L_x_6896:
[----:B------:R-:W-:Y:S01]  /*2b540*/  BSSY B1, `(.L_x_6897) ;  /* 0x000002d000017945 */ /* 0x000fe20003800000 */
[----:B------:R-:W-:Y:S02]  /*2b550*/  SHF.R.S32.HI R12, RZ, 0x1f, R218 ;  /* 0x0000001fff0c7819 */ /* 0x000fe400000114da */
[----:B------:R-:W-:Y:S02]  /*2b560*/  SEL R13, R221, RZ, !P0 ;  /* 0x000000ffdd0d7207 */ /* 0x000fe40004000000 */
[----:B------:R-:W-:Y:S02]  /*2b570*/  SEL R14, R8, RZ, !P0 ;  /* 0x000000ff080e7207 */ /* 0x000fe40004000000 */
[----:B-----5:R-:W-:Y:S01]  /*2b580*/  SHF.R.S32.HI R10, RZ, 0x1f, R3 ;  /* 0x0000001fff0a7819 */ /* 0x020fe20000011403 */
[----:B------:R-:W-:Y:S06]  /*2b590*/  @P2 BRA `(.L_x_6898) ;  /* 0x00000000009c2947 */ /* 0x000fec0003800000 */
[----:B------:R-:W0:Y:S01]  /*2b5a0*/  S2R R5, SR_TID.X ;  /* 0x0000000000057919 */ /* 0x000e220000002100 */
[----:B------:R-:W1:Y:S02]  /*2b5b0*/  LDC R11, c[0x0][0xce8] ;  /* 0x00033a00ff0b7b82 */ /* 0x000e640000000800 */
[----:B-1----:R-:W-:Y:S01]  /*2b5c0*/  IMAD R4, R0, R11, RZ ;  /* 0x0000000b00047224 */ /* 0x002fe200078e02ff */
        /* <DEDUP_REMOVED lines=10> */
[----:B----4-:R-:W0:Y:S01]  /*2b670*/  @P0 LDC R15, c[0x0][0xcec] ;  /* 0x00033b00ff0f0b82 */ /* 0x010e220000000800 */
        /* <DEDUP_REMOVED lines=25> */
.L_x_6898:
[----:B------:R-:W-:Y:S05]  /*2b810*/  BSYNC B1 ;  /* 0x0000000000017941 */ /* 0x000fea0003800000 */
.L_x_6897:
[----:B------:R-:W2:Y:S04]  /*2b820*/  LDL R11, [R1+0x42c] ;  /* 0x00042c00010b7983 */ /* 0x000ea80000100800 */
[----:B------:R-:W5:Y:S01]  /*2b830*/  LDL R8, [R1+0x410] ;  /* 0x0004100001087983 */ /* 0x000f620000100800 */
[----:B------:R-:W-:Y:S01]  /*2b840*/  ISETP.NE.AND P0, PT, R25, 0x1, PT ;  /* 0x000000011900780c */ /* 0x000fe20003f05270 */
[----:B------:R-:W1:Y:S01]  /*2b850*/  LDC R21, c[0x0][0xbc8] ;  /* 0x0002f200ff157b82 */ /* 0x000e620000000800 */
[----:B------:R-:W-:Y:S01]  /*2b860*/  ULDC.64 UR4, c[0x0][0xba0] ;  /* 0x0002e80000047ab9 */ /* 0x000fe20000000a00 */
[----:B------:R-:W-:Y:S01]  /*2b870*/  IMAD R27, R0, R25, RZ ;  /* 0x00000019001b7224 */ /* 0x000fe200078e02ff */
[----:B------:R-:W-:Y:S01]  /*2b880*/  BSSY B1, `(.L_x_6899) ;  /* 0x0000068000017945 */ /* 0x000fe20003800000 */
[----:B0-----:R-:W-:-:S02]  /*2b890*/  IMAD R6, R10, UR4, RZ ;  /* 0x000000040a067c24 */ /* 0x001fc4000f8e02ff */
[----:B------:R-:W-:-:S04]  /*2b8a0*/  IMAD.WIDE.U32 R4, R3, UR4, RZ ;  /* 0x0000000403047c25 */ /* 0x000fc8000f8e00ff */
[----:B------:R-:W-:Y:S01]  /*2b8b0*/  IMAD R3, R3, UR5, R6 ;  /* 0x0000000503037c24 */ /* 0x000fe2000f8e0206 */
[----:B------:R-:W-:Y:S01]  /*2b8c0*/  ULDC.64 UR4, c[0x0][0xbe8] ;  /* 0x0002fa0000047ab9 */ /* 0x000fe20000000a00 */
[----:B------:R-:W0:Y:S02]  /*2b8d0*/  @P0 LDC R7, c[0x0][0xcec] ;  /* 0x00033b00ff070b82 */ /* 0x000e240000000800 */
[----:B------:R-:W-:Y:S02]  /*2b8e0*/  IMAD.IADD R5, R5, 0x1, R3 ;  /* 0x0000000105057824 */ /* 0x000fe400078e0203 */
[----:B------:R-:W-:Y:S02]  /*2b8f0*/  IMAD R3, R12, UR4, RZ ;  /* 0x000000040c037c24 */ /* 0x000fe4000f8e02ff */
[C---:B------:R-:W-:Y:S02]  /*2b900*/  IMAD.WIDE.U32 R4, R218.reuse, UR4, R4 ;  /* 0x00000004da047c25 */ /* 0x040fe4000f8e0004 */
[----:B------:R-:W3:Y:S02]  /*2b910*/  @P0 LDC R9, c[0x0][0xcf0] ;  /* 0x00033c00ff090b82 */ /* 0x000ee40000000800 */
[----:B------:R-:W-:Y:S01]  /*2b920*/  IMAD R3, R218, UR5, R3 ;  /* 0x00000005da037c24 */ /* 0x000fe2000f8e0203 */
[----:B------:R-:W-:Y:S01]  /*2b930*/  ULDC.64 UR4, c[0x0][0xbf0] ;  /* 0x0002fc0000047ab9 */ /* 0x000fe20000000a00 */
[----:B-1----:R-:W-:-:S02]  /*2b940*/  ISETP.GE.AND P1, PT, R216, R21, PT ;  /* 0x00000015d800720c */ /* 0x002fc40003f26270 */
[----:B------:R-:W-:Y:S01]  /*2b950*/  IMAD.IADD R5, R5, 0x1, R3 ;  /* 0x0000000105057824 */ /* 0x000fe200078e0203 */
[-C--:B------:R-:W-:Y:S01]  /*2b960*/  ISETP.GE.AND P2, PT, R217, R21.reuse, PT ;  /* 0x00000015d900720c */ /* 0x080fe20003f46270 */
[----:B------:R-:W-:Y:S01]  /*2b970*/  IMAD R3, R14, UR4, RZ ;  /* 0x000000040e037c24 */ /* 0x000fe2000f8e02ff */
[----:B------:R-:W-:Y:S01]  /*2b980*/  SEL R10, RZ, 0xffffffff, P1 ;  /* 0xffffffffff0a7807 */ /* 0x000fe20000800000 */
[----:B------:R-:W-:Y:S01]  /*2b990*/  IMAD.WIDE.U32 R4, R13, UR4, R4 ;  /* 0x000000040d047c25 */ /* 0x000fe2000f8e0004 */
[----:B------:R-:W-:-:S03]  /*2b9a0*/  ISETP.GE.AND P1, PT, R214, R21, PT ;  /* 0x00000015d600720c */ /* 0x000fc60003f26270 */
[----:B------:R-:W-:Y:S01]  /*2b9b0*/  IMAD R3, R13, UR5, R3 ;  /* 0x000000050d037c24 */ /* 0x000fe2000f8e0203 */
[----:B------:R-:W-:Y:S01]  /*2b9c0*/  ULDC.64 UR4, c[0x0][0xbe0] ;  /* 0x0002f80000047ab9 */ /* 0x000fe20000000a00 */
[----:B------:R-:W-:Y:S02]  /*2b9d0*/  IMAD.SHL.U32 R10, R10, 0x2, RZ ;  /* 0x000000020a0a7824 */ /* 0x000fe400078e00ff */
[----:B------:R-:W-:Y:S02]  /*2b9e0*/  IMAD.IADD R5, R5, 0x1, R3 ;  /* 0x0000000105057824 */ /* 0x000fe400078e0203 */
[----:B--2---:R-:W-:Y:S01]  /*2b9f0*/  IMAD R6, R11, 0x20, R222 ;  /* 0x000000200b067824 */ /* 0x004fe200078e02de */
[----:B------:R-:W-:Y:S01]  /*2ba00*/  SEL R11, RZ, 0xffffffff, P1 ;  /* 0xffffffffff0b7807 */ /* 0x000fe20000800000 */
[----:B-----5:R-:W-:Y:S02]  /*2ba10*/  IMAD.MOV.U32 R26, RZ, RZ, R8 ;  /* 0x000000ffff1a7224 */ /* 0x020fe400078e0008 */
[----:B------:R-:W-:-:S02]  /*2ba20*/  IMAD.IADD R8, R195, 0x1, R6 ;  /* 0x00000001c3087824 */ /* 0x000fc400078e0206 */
[----:B------:R-:W-:Y:S02]  /*2ba30*/  IMAD.SHL.U32 R11, R11, 0x8, RZ ;  /* 0x000000080b0b7824 */ /* 0x000fe400078e00ff */
[----:B0-----:R-:W-:Y:S01]  /*2ba40*/  @P0 IMAD.HI.U32 R6, R8, R7, RZ ;  /* 0x0000000708060227 */ /* 0x001fe200078e00ff */
[----:B------:R-:W-:Y:S02]  /*2ba50*/  SEL R7, RZ, 0x1, P2 ;  /* 0x00000001ff077807 */ /* 0x000fe40001000000 */
[----:B------:R-:W-:Y:S01]  /*2ba60*/  ISETP.GE.AND P2, PT, R215, R21, PT ;  /* 0x00000015d700720c */ /* 0x000fe20003f46270 */
[----:B------:R-:W-:Y:S01]  /*2ba70*/  IMAD.MOV.U32 R3, RZ, RZ, R8 ;  /* 0x000000ffff037224 */ /* 0x000fe200078e0008 */
[----:B---3--:R-:W-:Y:S02]  /*2ba80*/  @P0 SHF.R.U32.HI R3, RZ, R9, R6 ;  /* 0x00000009ff030219 */ /* 0x008fe40000011606 */
[----:B------:R-:W-:Y:S02]  /*2ba90*/  LOP3.LUT R9, R10, 0x2, R7, 0xe2, !PT ;  /* 0x000000020a097812 */ /* 0x000fe400078ee207 */
[----:B------:R-:W-:Y:S01]  /*2baa0*/  SEL R10, RZ, 0xffffffff, P2 ;  /* 0xffffffffff0a7807 */ /* 0x000fe20001000000 */
[--C-:B------:R-:W-:Y:S01]  /*2bab0*/  IMAD.MOV R7, RZ, RZ, -R3.reuse ;  /* 0x000000ffff077224 */ /* 0x100fe200078e0a03 */
[----:B------:R-:W-:Y:S01]  /*2bac0*/  SHF.R.S32.HI R6, RZ, 0x1f, R3 ;  /* 0x0000001fff067819 */ /* 0x000fe20000011403 */
[----:B------:R-:W-:Y:S01]  /*2bad0*/  IMAD.WIDE.U32 R4, R3, UR4, R4 ;  /* 0x0000000403047c25 */ /* 0x000fe2000f8e0004 */
[----:B------:R-:W-:-:S02]  /*2bae0*/  ISETP.GE.AND P0, PT, R213, R21, PT ;  /* 0x00000015d500720c */ /* 0x000fc40003f06270 */
[----:B------:R-:W-:Y:S01]  /*2baf0*/  ISETP.GE.AND P2, PT, R219, R21, PT ;  /* 0x00000015db00720c */ /* 0x000fe20003f46270 */
[----:B------:R-:W-:Y:S02]  /*2bb00*/  IMAD.SHL.U32 R10, R10, 0x4, RZ ;  /* 0x000000040a0a7824 */ /* 0x000fe400078e00ff */
[----:B------:R-:W-:Y:S02]  /*2bb10*/  IMAD R6, R6, UR4, RZ ;  /* 0x0000000406067c24 */ /* 0x000fe4000f8e02ff */
[----:B------:R-:W-:Y:S01]  /*2bb20*/  IMAD R7, R25, R7, R8 ;  /* 0x0000000719077224 */ /* 0x000fe200078e0208 */
[----:B------:R-:W-:Y:S01]  /*2bb30*/  LOP3.LUT R0, R10, 0x4, R9, 0xe2, !PT ;  /* 0x000000040a007812 */ /* 0x000fe200078ee209 */
[----:B------:R-:W-:Y:S01]  /*2bb40*/  IMAD R9, R3, UR5, R6 ;  /* 0x0000000503097c24 */ /* 0x000fe2000f8e0206 */
[----:B------:R-:W-:Y:S01]  /*2bb50*/  SEL R6, RZ, 0xffffffff, P0 ;  /* 0xffffffffff067807 */ /* 0x000fe20000000000 */
[----:B------:R-:W-:Y:S01]  /*2bb60*/  ULDC.64 UR4, c[0x0][0xbd8] ;  /* 0x0002f60000047ab9 */ /* 0x000fe20000000a00 */
[----:B------:R-:W-:Y:S01]  /*2bb70*/  LOP3.LUT R3, R11, 0x8, R0, 0xe2, !PT ;  /* 0x000000080b037812 */ /* 0x000fe200078ee200 */
[----:B------:R-:W-:Y:S01]  /*2bb80*/  IMAD.IADD R5, R5, 0x1, R9 ;  /* 0x0000000105057824 */ /* 0x000fe200078e0209 */
[----:B------:R-:W-:Y:S01]  /*2bb90*/  SHF.R.S32.HI R0, RZ, 0x1f, R7 ;  /* 0x0000001fff007819 */ /* 0x000fe20000011407 */
[----:B------:R-:W-:Y:S01]  /*2bba0*/  IMAD.SHL.U32 R6, R6, 0x10, RZ ;  /* 0x0000001006067824 */ /* 0x000fe200078e00ff */
[----:B------:R-:W-:Y:S01]  /*2bbb0*/  ISETP.GE.AND P0, PT, R212, R21, PT ;  /* 0x00000015d400720c */ /* 0x000fe20003f06270 */
[----:B------:R-:W-:-:S03]  /*2bbc0*/  IMAD.WIDE.U32 R4, R7, UR4, R4 ;  /* 0x0000000407047c25 */ /* 0x000fc6000f8e0004 */
[----:B------:R-:W-:Y:S01]  /*2bbd0*/  LOP3.LUT R6, R6, 0x10, R3, 0xe2, !PT ;  /* 0x0000001006067812 */ /* 0x000fe200078ee203 */
[----:B------:R-:W-:Y:S01]  /*2bbe0*/  IMAD R0, R0, UR4, RZ ;  /* 0x0000000400007c24 */ /* 0x000fe2000f8e02ff */
[----:B------:R-:W-:Y:S02]  /*2bbf0*/  SEL R8, RZ, 0xffffffff, P0 ;  /* 0xffffffffff087807 */ /* 0x000fe40000000000 */
[----:B------:R-:W-:Y:S01]  /*2bc00*/  ISETP.GE.AND P0, PT, R220, R21, PT ;  /* 0x00000015dc00720c */ /* 0x000fe20003f06270 */
[----:B------:R-:W-:Y:S01]  /*2bc10*/  IMAD R3, R7, UR5, R0 ;  /* 0x0000000507037c24 */ /* 0x000fe2000f8e0200 */
[----:B------:R-:W-:Y:S01]  /*2bc20*/  ULDC.64 UR4, c[0x0][0xb80] ;  /* 0x0002e00000047ab9 */ /* 0x000fe20000000a00 */
[----:B------:R-:W-:Y:S01]  /*2bc30*/  IMAD.IADD R0, R222, 0x1, R195 ;  /* 0x00000001de007824 */ /* 0x000fe200078e02c3 */
[----:B------:R-:W-:Y:S01]  /*2bc40*/  SEL R7, RZ, 0x40, P0 ;  /* 0x00000040ff077807 */ /* 0x000fe20000000000 */
[----:B------:R-:W-:Y:S01]  /*2bc50*/  IMAD.SHL.U32 R9, R8, 0x20, RZ ;  /* 0x0000002008097824 */ /* 0x000fe200078e00ff */
[----:B------:R-:W-:Y:S01]  /*2bc60*/  LEA R20, P1, R4, UR4, 0x1 ;  /* 0x0000000404147c11 */ /* 0x000fe2000f8208ff */
[----:B------:R-:W-:Y:S01]  /*2bc70*/  IMAD.IADD R3, R5, 0x1, R3 ;  /* 0x0000000105037824 */ /* 0x000fe200078e0203 */
[----:B------:R-:W-:-:S02]  /*2bc80*/  ISETP.GE.AND P0, PT, R0, R27, PT ;  /* 0x0000001b0000720c */ /* 0x000fc40003f06270 */
[----:B------:R-:W-:Y:S02]  /*2bc90*/  LOP3.LUT R6, R9, 0x20, R6, 0xe2, !PT ;  /* 0x0000002009067812 */ /* 0x000fe400078ee206 */
[----:B------:R-:W-:Y:S02]  /*2bca0*/  LEA.HI.X R3, R4, UR5, R3, 0x1, P1 ;  /* 0x0000000504037c11 */ /* 0x000fe400088f0c03 */
[----:B------:R-:W-:Y:S02]  /*2bcb0*/  LOP3.LUT R22, R6, R7, RZ, 0xfc, !PT ;  /* 0x0000000706167212 */ /* 0x000fe400078efcff */
[----:B------:R-:W-:Y:S01]  /*2bcc0*/  SEL R5, RZ, 0x80, P2 ;  /* 0x00000080ff057807 */ /* 0x000fe20001000000 */
[----:B------:R0:W1:Y:S03]  /*2bcd0*/  SHFL.IDX PT, R6, R20, RZ, 0x181f ;  /* 0x00181fff14067589 */ /* 0x00006600000e0000 */
[----:B------:R-:W-:Y:S01]  /*2bce0*/  LOP3.LUT R24, R22, R5, RZ, 0xfc, !PT ;  /* 0x0000000516187212 */ /* 0x000fe200078efcff */
[----:B------:R0:W2:Y:S01]  /*2bcf0*/  SHFL.IDX PT, R7, R3, RZ, 0x181f ;  /* 0x00181fff03077589 */ /* 0x0000a200000e0000 */
[----:B------:R-:W-:Y:S05]  /*2bd00*/  @P0 BRA `(.L_x_6900) ;  /* 0x00000000007c0947 */ /* 0x000fea0003800000 */
[-C--:B------:R-:W-:Y:S02]  /*2bd10*/  ISETP.GE.AND P2, PT, R216, R21.reuse, PT ;  /* 0x00000015d800720c */ /* 0x080fe40003f46270 */
[-C--:B------:R-:W-:Y:S02]  /*2bd20*/  ISETP.GE.AND P1, PT, R217, R21.reuse, PT ;  /* 0x00000015d900720c */ /* 0x080fe40003f26270 */
[-C--:B------:R-:W-:Y:S02]  /*2bd30*/  ISETP.GE.AND P5, PT, R215, R21.reuse, PT ;  /* 0x00000015d700720c */ /* 0x080fe40003fa6270 */
[----:B------:R-:W-:-:S07]  /*2bd40*/  ISETP.GE.AND P3, PT, R214, R21, PT ;  /* 0x00000015d600720c */ /* 0x000fce0003f66270 */
[CC--:B-1----:R-:W-:Y:S02]  /*2bd50*/  @!P2 LEA R8, P0, R216.reuse, R6.reuse, 0x1 ;  /* 0x00000006d808a211 */ /* 0x0c2fe400078008ff */
[----:B--2---:R-:W-:Y:S02]  /*2bd60*/  @!P1 IMAD.WIDE R4, R217, 0x2, R6 ;  /* 0x00000002d9049825 */ /* 0x004fe400078e0206 */
        /* <DEDUP_REMOVED lines=12> */
[----:B-1----:R-:W-:-:S02]  /*2be30*/  @!P1 LEA R8, P6, R212, R6, 0x1 ;  /* 0x00000006d4089211 */ /* 0x002fc400078c08ff */
[CC--:B------:R-:W-:Y:S01]  /*2be40*/  @!P2 LEA R4, P5, R213.reuse, R6.reuse, 0x1 ;  /* 0x00000006d504a211 */ /* 0x0c0fe200078a08ff */
[----:B------:R3:W-:Y:S01]  /*2be50*/  @!P3 ST.E.128 desc[UR46][R12.64], RZ ;  /* 0x000000ff0c00b985 */ /* 0x0007e2000c101d2e */
[-C--:B------:R-:W-:Y:S02]  /*2be60*/  @P0 LEA R14, P3, R220, R6.reuse, 0x1 ;  /* 0x00000006dc0e0211 */ /* 0x080fe400078608ff */
[-C--:B------:R-:W-:Y:S02]  /*2be70*/  @!P2 LEA.HI.X R5, R213, R7.reuse, R227, 0x1, P5 ;  /* 0x00000007d505a211 */ /* 0x080fe400028f0ce3 */
[----:B------:R-:W-:Y:S02]  /*2be80*/  @P4 LEA R6, P5, R219, R6, 0x1 ;  /* 0x00000006db064211 */ /* 0x000fe400078a08ff */
[-C--:B------:R-:W-:Y:S01]  /*2be90*/  @!P1 LEA.HI.X R9, R212, R7.reuse, R226, 0x1, P6 ;  /* 0x00000007d4099211 */ /* 0x080fe200030f0ce2 */
[----:B------:R3:W-:Y:S01]  /*2bea0*/  @!P2 ST.E.128 desc[UR46][R4.64], RZ ;  /* 0x000000ff0400a985 */ /* 0x0007e2000c101d2e */
[----:B----4-:R-:W-:-:S02]  /*2beb0*/  @P0 LEA.HI.X R15, R220, R7, R225, 0x1, P3 ;  /* 0x00000007dc0f0211 */ /* 0x010fc400018f0ce1 */
[----:B------:R-:W-:Y:S01]  /*2bec0*/  @P4 LEA.HI.X R7, R219, R7, R224, 0x1, P5 ;  /* 0x00000007db074211 */ /* 0x000fe200028f0ce0 */
[----:B------:R3:W-:Y:S04]  /*2bed0*/  @!P1 ST.E.128 desc[UR46][R8.64], RZ ;  /* 0x000000ff08009985 */ /* 0x0007e8000c101d2e */
[----:B------:R3:W-:Y:S04]  /*2bee0*/  @P0 ST.E.128 desc[UR46][R14.64], RZ ;  /* 0x000000ff0e000985 */ /* 0x0007e8000c101d2e */
[----:B------:R3:W-:Y:S02]  /*2bef0*/  @P4 ST.E.128 desc[UR46][R6.64], RZ ;  /* 0x000000ff06004985 */ /* 0x0007e4000c101d2e */
.L_x_6900:
[----:B------:R-:W-:Y:S05]  /*2bf00*/  BSYNC B1 ;  /* 0x0000000000017941 */ /* 0x000fea0003800000 */
.L_x_6899:
[----:B------:R-:W-:Y:S01]  /*2bf10*/  VIADD R0, R0, 0x20 ;  /* 0x0000002000007836 */ /* 0x000fe20000000000 */
[----:B--23--:R2:W3:Y:S04]  /*2bf20*/  SHFL.IDX PT, R7, R3, 0x1, 0x181f ;  /* 0x00381f0003077f89 */ /* 0x00c4e800000e0000 */
[----:B------:R-:W-:Y:S01]  /*2bf30*/  ISETP.GE.AND P0, PT, R0, R27, PT ;  /* 0x0000001b0000720c */ /* 0x000fe20003f06270 */
[----:B-1----:R2:W1:-:S12]  /*2bf40*/  SHFL.IDX PT, R6, R20, 0x1, 0x181f ;  /* 0x00381f0014067f89 */ /* 0x00245800000e0000 */
[----:B--2---:R-:W-:Y:S05]  /*2bf50*/  @P0 BRA `(.L_x_6895) ;  /* 0x00000000007c0947 */ /* 0x004fea0003800000 */
        /* <DEDUP_REMOVED lines=9> */
[CC--:B------:R-:W-:Y:S02]  /*2bff0*/  @!P4 LEA R10, P6, R215.reuse, R6.reuse, 0x1 ;  /* 0x00000006d70ac211 */ /* 0x0c0fe400078c08ff */
        /* <DEDUP_REMOVED lines=9> */
[-C--:B-1----:R-:W-:Y:S02]  /*2c090*/  @!P1 LEA R4, P5, R212, R6.reuse, 0x1 ;  /* 0x00000006d4049211 */ /* 0x082fe400078a08ff */
[-C--:B----4-:R-:W-:Y:S01]  /*2c0a0*/  @!P2 LEA.HI.X R15, R213, R7.reuse, R227, 0x1, P4 ;  /* 0x00000007d50fa211 */ /* 0x090fe200020f0ce3 */
[----:B------:R2:W-:Y:S01]  /*2c0b0*/  @!P3 ST.E.128 desc[UR46][R12.64], RZ ;  /* 0x000000ff0c00b985 */ /* 0x0005e2000c101d2e */
[-C--:B0-----:R-:W-:Y:S02]  /*2c0c0*/  @P0 LEA R20, P3, R220, R6.reuse, 0x1 ;  /* 0x00000006dc140211 */ /* 0x081fe400078608ff */
        /* <DEDUP_REMOVED lines=8> */
.L_x_6895:
[----:B------:R-:W-:Y:S05]  /*2c150*/  BSYNC B0 ;  /* 0x0000000000007941 */ /* 0x000fea0003800000 */
.L_x_6889:
[----:B------:R-:W-:Y:S02]  /*2c160*/  ULDC UR4, c[0x0][0xd3c] ;  /* 0x00034f0000047ab9 */ /* 0x000fe40000000800 */
[----:B------:R-:W-:-:S13]  /*2c170*/  ISETP.GE.AND P0, PT, R115, UR4, PT ;  /* 0x0000000473007c0c */ /* 0x000fda000bf06270 */
[----:B------:R-:W-:Y:S05]  /*2c180*/  @!P0 BRA `(.L_x_6901) ;  /* 0xfffffd5000e48947 */ /* 0x000fea000383ffff */
[----:B------:R-:W-:Y:S05]  /*2c190*/  BRA `(.L_x_6680) ;  /* 0x0000008800f47947 */ /* 0x000fea0003800000 */
.L_x_6678:
        /* <DEDUP_REMOVED lines=16> */
.L_x_6902:
        /* <DEDUP_REMOVED lines=37> */
[----:B------:R-:W0:Y:S01]  /*2c4f0*/  LDC R10, c[0x0][0xd3c] ;  /* 0x00034f00ff0a7b82 */ /* 0x000e220000000800 */
[----:B------:R-:W-:Y:S01]  /*2c500*/  IMAD.MOV.U32 R4, RZ, RZ, R3 ;  /* 0x000000ffff047224 */ /* 0x000fe200078e0003 */
[----:B------:R-:W-:Y:S01]  /*2c510*/  UMOV UR4, URZ ;  /* 0x0000003f00047c82 */ /* 0x000fe20008000000 */
[----:B------:R-:W-:Y:S01]  /*2c520*/  ULDC UR7, c[0x0][0xd3c] ;  /* 0x00034f0000077ab9 */ /* 0x000fe20000000800 */
[----:B------:R-:W-:-:S05]  /*2c530*/  ULDC UR5, c[0x0][0xd38] ;  /* 0x00034e0000057ab9 */ /* 0x000fca0000000800 */
.L_x_6908:
        /* <DEDUP_REMOVED lines=12> */
.L_x_6907:
[----:B------:R-:W-:Y:S05]  /*2c600*/  BSYNC B0 ;  /* 0x0000000000007941 */ /* 0x000fea0003800000 */
.L_x_6906:
        /* <DEDUP_REMOVED lines=20> */
.L_x_6904:
        /* <DEDUP_REMOVED lines=20> */
.L_x_6909:
        /* <DEDUP_REMOVED lines=59> */
.L_x_6905:
[----:B------:R-:W-:Y:S02]  /*2cc40*/  IMAD.MOV.U32 R17, RZ, RZ, RZ ;  /* 0x000000ffff117224 */ /* 0x000fe400078e00ff */
[----:B------:R-:W-:Y:S02]  /*2cc50*/  IMAD.U32 R16, RZ, RZ, UR6 ;  /* 0x00000006ff107e24 */ /* 0x000fe4000f8e00ff */
[----:B------:R-:W-:-:S07]  /*2cc60*/  IMAD.MOV.U32 R18, RZ, RZ, RZ ;  /* 0x000000ffff127224 */ /* 0x000fce00078e00ff */
.L_x_6910:
[----:B------:R-:W-:-:S13]  /*2cc70*/  ISETP.NE.AND P0, PT, R5, RZ, PT ;  /* 0x000000ff0500720c */ /* 0x000fda0003f05270 */
[----:B------:R-:W0:Y:S01]  /*2cc80*/  @!P0 S2R R3, SR_CgaCtaId ;  /* 0x0000000000038919 */ /* 0x000e220000008800 */
[----:B------:R-:W-:-:S04]  /*2cc90*/  @!P0 MOV R0, 0x400 ;  /* 0x0000040000008802 */ /* 0x000fc80000000f00 */
[----:B0-----:R-:W-:-:S05]  /*2cca0*/  @!P0 LEA R0, R3, R0, 0x18 ;  /* 0x0000000003008211 */ /* 0x001fca00078ec0ff */
[----:B------:R0:W-:Y:S01]  /*2ccb0*/  @!P0 STS.128 [R0+0x388d0], R16 ;  /* 0x0388d01000008388 */ /* 0x0001e20000000c00 */
[----:B------:R-:W-:Y:S06]  /*2ccc0*/  BAR.ARV 0x5, 0x180 ;  /* 0x0146000000007b1d */ /* 0x000fec0000002000 */
.L_x_6903:
[----:B------:R2:W-:Y:S01]  /*2ccd0*/  STL [R1+0x438], RZ ;  /* 0x000438ff01007387 */ /* 0x0005e20000100800 */
[----:B------:R-:W-:Y:S01]  /*2cce0*/  ULDC UR4, c[0x0][0xd3c] ;  /* 0x00034f0000047ab9 */ /* 0x000fe20000000800 */
[----:B------:R-:W-:Y:S01]  /*2ccf0*/  UISETP.NE.AND UP0, UPT, UR41, URZ, UPT ;  /* 0x0000003f2900728c */ /* 0x000fe2000bf05270 */
[----:B-1----:R-:W-:Y:S01]  /*2cd00*/  ISETP.GE.AND P0, PT, R19, UR4, PT ;  /* 0x0000000413007c0c */ /* 0x002fe2000bf06270 */
[----:B------:R-:W-:Y:S01]  /*2cd10*/  UMOV UR36, 0x1 ;  /* 0x0000000100247882 */ /* 0x000fe20000000000 */
[----:B------:R-:W-:Y:S01]  /*2cd20*/  IMAD.MOV.U32 R28, RZ, RZ, 0x1 ;  /* 0x00000001ff1c7424 */ /* 0x000fe200078e00ff */
[----:B------:R-:W-:Y:S01]  /*2cd30*/  USEL UR36, UR36, 0x2, !UP0 ;  /* 0x0000000224247887 */ /* 0x000fe2000c000000 */
[----:B------:R-:W-:-:S09]  /*2cd40*/  IMAD.MOV.U32 R25, RZ, RZ, RZ ;  /* 0x000000ffff197224 */ /* 0x000fd200078e00ff */
[----:B--2---:R-:W-:Y:S05]  /*2cd50*/  @P0 BRA `(.L_x_6911) ;  /* 0x0000007c00280947 */ /* 0x004fea0003800000 */
[----:B------:R-:W1:Y:S01]  /*2cd60*/  S2R R4, SR_TID.X ;  /* 0x0000000000047919 */ /* 0x000e620000002100 */
[----:B------:R-:W2:Y:S01]  /*2cd70*/  S2UR UR5, SR_CgaCtaId ;  /* 0x00000000000579c3 */ /* 0x000ea20000008800 */
[----:B------:R-:W-:Y:S01]  /*2cd80*/  UMOV UR4, 0x400 ;  /* 0x0000040000047882 */ /* 0x000fe20000000000 */
[----:B------:R-:W-:Y:S01]  /*2cd90*/  BSSY B8, `(.L_x_6911) ;  /* 0x00007c6000087945 */ /* 0x000fe20003800000 */
[----:B------:R3:W-:Y:S01]  /*2cda0*/  STL [R1+0x438], RZ ;  /* 0x000438ff01007387 */ /* 0x0007e20000100800 */
[----:B------:R-:W-:Y:S01]  /*2cdb0*/  IMAD.MOV.U32 R29, RZ, RZ, 0x1 ;  /* 0x00000001ff1d7424 */ /* 0x000fe200078e00ff */
[----:B------:R-:W-:Y:S01]  /*2cdc0*/  CS2R R24, SRZ ;  /* 0x0000000000187805 */ /* 0x000fe2000001ff00 */
[----:B------:R-:W-:Y:S01]  /*2cdd0*/  IMAD.MOV.U32 R28, RZ, RZ, 0x1 ;  /* 0x00000001ff1c7424 */ /* 0x000fe200078e00ff */
[----:B------:R-:W-:Y:S01]  /*2cde0*/  ULDC.64 UR44, c[0x0][0x198] ;  /* 0x00006600002c7ab9 */ /* 0x000fe20000000a00 */
[----:B------:R-:W-:Y:S01]  /*2cdf0*/  ULOP3.LUT UR40, UR36, 0x2, URZ, 0xfc, !UPT ;  /* 0x0000000224287892 */ /* 0x000fe2000f8efc3f */
[----:B------:R-:W-:Y:S01]  /*2ce00*/  ULDC UR39, c[0x0][0xc] ;  /* 0x0000030000277ab9 */ /* 0x000fe20000000800 */
[----:B--2---:R-:W-:-:S06]  /*2ce10*/  ULEA UR4, UR5, UR4, 0x18 ;  /* 0x0000000405047291 */ /* 0x004fcc000f8ec03f */
[----:B------:R-:W-:Y:S01]  /*2ce20*/  IMAD.U32 R23, RZ, RZ, UR4 ;  /* 0x00000004ff177e24 */ /* 0x000fe2000f8e00ff */
[C---:B-1----:R-:W-:Y:S01]  /*2ce30*/  LOP3.LUT R3, R4.reuse, 0x7f, RZ, 0xc0, !PT ;  /* 0x0000007f04037812 */ /* 0x042fe200078ec0ff */
[----:B0-----:R-:W-:-:S04]  /*2ce40*/  IMAD.SHL.U32 R0, R4, 0x8, RZ ;  /* 0x0000000804007824 */ /* 0x001fc800078e00ff */
[----:B------:R-:W-:Y:S01]  /*2ce50*/  IMAD.SHL.U32 R37, R3, 0x8, RZ ;  /* 0x0000000803257824 */ /* 0x000fe200078e00ff */
[----:B------:R-:W-:Y:S02]  /*2ce60*/  LOP3.LUT R2, R0, 0x1f8, RZ, 0xc0, !PT ;  /* 0x000001f800027812 */ /* 0x000fe400078ec0ff */
[----:B------:R-:W-:Y:S02]  /*2ce70*/  SHF.R.U32.HI R3, RZ, 0x3, R3 ;  /* 0x00000003ff037819 */ /* 0x000fe40000011603 */
[----:B------:R-:W-:Y:S02]  /*2ce80*/  LOP3.LUT R2, R2, 0x38, R4, 0x78, !PT ;  /* 0x0000003802027812 */ /* 0x000fe400078e7804 */
[----:B------:R-:W-:Y:S02]  /*2ce90*/  LOP3.LUT R0, R0, 0x38, RZ, 0xc0, !PT ;  /* 0x0000003800007812 */ /* 0x000fe400078ec0ff */
[----:B------:R-:W-:Y:S01]  /*2cea0*/  LOP3.LUT R37, R2, 0x200, R37, 0xf8, !PT ;  /* 0x0000020002257812 */ /* 0x000fe200078ef825 */
[----:B------:R-:W-:Y:S01]  /*2ceb0*/  IMAD.SHL.U32 R2, R4, 0x10, RZ ;  /* 0x0000001004027824 */ /* 0x000fe200078e00ff */
[----:B------:R-:W-:-:S03]  /*2cec0*/  LOP3.LUT R4, R0, 0x80, RZ, 0xfc, !PT ;  /* 0x0000008000047812 */ /* 0x000fc600078efcff */
[----:B------:R-:W-:Y:S01]  /*2ced0*/  IMAD R26, R37, 0x2, R23 ;  /* 0x00000002251a7824 */ /* 0x000fe200078e0217 */
[----:B------:R-:W-:Y:S02]  /*2cee0*/  LOP3.LUT R3, R3, 0x70, R2, 0xf8, !PT ;  /* 0x0000007003037812 */ /* 0x000fe400078ef802 */
[C---:B------:R-:W-:Y:S02]  /*2cef0*/  LOP3.LUT R2, R0.reuse, 0x40, RZ, 0xfc, !PT ;  /* 0x0000004000027812 */ /* 0x040fe400078efcff */
[C---:B------:R-:W-:Y:S02]  /*2cf00*/  LOP3.LUT R3, R0.reuse, 0xc0, RZ, 0xfc, !PT ;  /* 0x000000c000037812 */ /* 0x040fe400078efcff */
[C---:B------:R-:W-:Y:S02]  /*2cf10*/  LOP3.LUT R2, R0.reuse, 0x100, RZ, 0xfc, !PT ;  /* 0x0000010000027812 */ /* 0x040fe400078efcff */
[C---:B------:R-:W-:Y:S02]  /*2cf20*/  LOP3.LUT R3, R0.reuse, 0x140, RZ, 0xfc, !PT ;  /* 0x0000014000037812 */ /* 0x040fe400078efcff */
[----:B------:R-:W-:-:S02]  /*2cf30*/  LOP3.LUT R2, R0, 0x180, RZ, 0xfc, !PT ;  /* 0x0000018000027812 */ /* 0x000fc400078efcff */
[----:B---3--:R-:W-:-:S07]  /*2cf40*/  LOP3.LUT R0, R0, 0x1c0, RZ, 0xfc, !PT ;  /* 0x000001c000007812 */ /* 0x008fce00078efcff */
.L_x_7040:
[----:B------:R-:W-:Y:S05]  /*2cf50*/  YIELD ;  /* 0x0000000000007946 */ /* 0x000fea0003800000 */
[----:B------:R-:W-:Y:S01]  /*2cf60*/  ULDC.64 UR4, c[0x0][0xb20] ;  /* 0x0002c80000047ab9 */ /* 0x000fe20000000a00 */
[----:B------:R-:W-:Y:S01]  /*2cf70*/  IMAD.MOV.U32 R34, RZ, RZ, RZ ;  /* 0x000000ffff227224 */ /* 0x000fe200078e00ff */
[----:B------:R-:W-:Y:S01]  /*2cf80*/  ISETP.NE.U32.AND P0, PT, RZ, UR4, PT ;  /* 0x00000004ff007c0c */ /* 0x000fe2000bf05070 */
[----:B------:R-:W0:Y:S01]  /*2cf90*/  LDC.64 R4, c[0x0][0xaf8] ;  /* 0x0002be00ff047b82 */ /* 0x000e220000000a00 */
[----:B------:R-:W-:Y:S01]  /*2cfa0*/  IMAD.MOV.U32 R8, RZ, RZ, RZ ;  /* 0x000000ffff087224 */ /* 0x000fe200078e00ff */
[----:B------:R-:W-:Y:S01]  /*2cfb0*/  ULDC.64 UR6, c[0x0][0xb08] ;  /* 0x0002c20000067ab9 */ /* 0x000fe20000000a00 */
[----:B------:R-:W-:Y:S01]  /*2cfc0*/  ISETP.NE.AND.EX P0, PT, RZ, UR5, PT, P0 ;  /* 0x00000005ff007c0c */ /* 0x000fe2000bf05300 */
[----:B------:R-:W-:-:S12]  /*2cfd0*/  ULDC.64 UR4, c[0x0][0xb10] ;  /* 0x0002c40000047ab9 */ /* 0x000fd80000000a00 */
[----:B-1----:R-:W1:Y:S02]  /*2cfe0*/  @P0 LDC.64 R2, c[0x0][0xb20] ;  /* 0x0002c800ff020b82 */ /* 0x002e640000000a00 */
[----:B-1----:R-:W-:-:S05]  /*2cff0*/  @P0 IMAD.WIDE R2, R19, 0x4, R2 ;  /* 0x0000000413020825 */ /* 0x002fca00078e0202 */
[----:B------:R1:W5:Y:S01]  /*2d000*/  @P0 LDG.E R34, desc[UR46][R2.64] ;  /* 0x0000002e02220981 */ /* 0x000362000c1e1900 */
[----:B------:R-:W-:Y:S01]  /*2d010*/  ISETP.NE.U32.AND P0, PT, RZ, UR4, PT ;  /* 0x00000004ff007c0c */ /* 0x000fe2000bf05070 */
[----:B0-----:R-:W-:Y:S01]  /*2d020*/  IMAD.WIDE R4, R19, 0x4, R4 ;  /* 0x0000000413047825 */ /* 0x001fe200078e0204 */
[----:B------:R-:W-:Y:S02]  /*2d030*/  ISETP.NE.U32.AND P1, PT, RZ, UR6, PT ;  /* 0x00000006ff007c0c */ /* 0x000fe4000bf25070 */
[----:B------:R-:W-:Y:S01]  /*2d040*/  ISETP.NE.AND.EX P2, PT, RZ, UR5, PT, P0 ;  /* 0x00000005ff007c0c */ /* 0x000fe2000bf45300 */
[----:B------:R-:W-:Y:S01]  /*2d050*/  ULDC.64 UR4, c[0x0][0xaf8] ;  /* 0x0002be0000047ab9 */ /* 0x000fe20000000a00 */
[----:B------:R-:W-:Y:S01]  /*2d060*/  ISETP.NE.AND.EX P1, PT, RZ, UR7, PT, P1 ;  /* 0x00000007ff007c0c */ /* 0x000fe2000bf25310 */
[----:B------:R-:W-:Y:S01]  /*2d070*/  IMAD.MOV.U32 R0, RZ, RZ, RZ ;  /* 0x000000ffff007224 */ /* 0x000fe200078e00ff */
[----:B------:R-:W-:Y:S01]  /*2d080*/  ISETP.NE.U32.AND P0, PT, RZ, UR4, PT ;  /* 0x00000004ff007c0c */ /* 0x000fe2000bf05070 */
[----:B-1----:R-:W0:Y:S03]  /*2d090*/  LDC.64 R2, c[0x0][0xb08] ;  /* 0x0002c200ff027b82 */ /* 0x002e260000000a00 */
[----:B------:R-:W-:-:S05]  /*2d0a0*/  ISETP.NE.AND.EX P0, PT, RZ, UR5, PT, P0 ;  /* 0x00000005ff007c0c */ /* 0x000fca000bf05300 */
[----:B--23--:R-:W1:Y:S08]  /*2d0b0*/  @P2 LDC.64 R6, c[0x0][0xb10] ;  /* 0x0002c400ff062b82 */ /* 0x00ce700000000a00 */
[----:B------:R-:W2:Y:S01]  /*2d0c0*/  @P0 LDG.E R8, desc[UR46][R4.64] ;  /* 0x0000002e04080981 */ /* 0x000ea2000c1e1900 */
[----:B------:R-:W-:Y:S01]  /*2d0d0*/  ULDC UR4, c[0x0][0x288] ;  /* 0x0000a20000047ab9 */ /* 0x000fe20000000800 */
[----:B0-----:R-:W-:-:S05]  /*2d0e0*/  IMAD.WIDE R2, R19, 0x4, R2 ;  /* 0x0000000413027825 */ /* 0x001fca00078e0202 */
[----:B------:R-:W5:Y:S01]  /*2d0f0*/  @P1 LDG.E R0, desc[UR46][R2.64] ;  /* 0x0000002e02001981 */ /* 0x000f62000c1e1900 */
[----:B-1----:R-:W-:-:S03]  /*2d100*/  @P2 IMAD.WIDE R6, R19, 0x4, R6 ;  /* 0x0000000413062825 */ /* 0x002fc600078e0206 */
[----:B--2---:R0:W-:Y:S02]  /*2d110*/  STL [R1+0x418], R8 ;  /* 0x0004180801007387 */ /* 0x0041e40000100800 */
[----:B0-----:R-:W-:Y:S01]  /*2d120*/  IMAD.U32 R8, RZ, RZ, UR4 ;  /* 0x00000004ff087e24 */ /* 0x001fe2000f8e00ff */
[----:B------:R-:W-:-:S05]  /*2d130*/  ULDC.64 UR4, c[0x0][0x418] ;  /* 0x0001060000047ab9 */ /* 0x000fca0000000a00 */
        /* <DEDUP_REMOVED lines=18> */
.L_x_6912:
        /* <DEDUP_REMOVED lines=8> */
.L_x_6913:
        /* <DEDUP_REMOVED lines=9> */
.L_x_6914:
[----:B--2---:R-:W2:Y:S01]  /*2d370*/  @P1 LDG.E R4, desc[UR46][R2.64] ;  /* 0x0000002e02041981 */ /* 0x004ea2000c1e1900 */
[----:B------:R-:W3:Y:S03]  /*2d380*/  LDC R5, c[0x0][0x448] ;  /* 0x00011200ff057b82 */ /* 0x000ee60000000800 */
[----:B------:R-:W2:Y:S01]  /*2d390*/  @P1 LDG.E R9, desc[UR46][R2.64+0x4] ;  /* 0x0000042e02091981 */ /* 0x000ea2000c1e1900 */
[----:B-----5:R-:W-:Y:S02]  /*2d3a0*/  IMAD.IADD R10, R10, 0x1, -R34 ;  /* 0x000000010a0a7824 */ /* 0x020fe400078e0a22 */
        /* <DEDUP_REMOVED lines=30> */
.L_x_6917:
[----:B------:R-:W-:-:S13]  /*2d590*/  ISETP.NE.AND P0, PT, R3, 0x1, PT ;  /* 0x000000010300780c */ /* 0x000fda0003f05270 */
[----:B------:R-:W0:Y:S02]  /*2d5a0*/  @P0 LDC.64 R4, c[0x0][0xae0] ;  /* 0x0002b800ff040b82 */ /* 0x000e240000000a00 */
[----:B0-----:R-:W-:-:S05]  /*2d5b0*/  @P0 IMAD.HI.U32 R4, R11, R4, RZ ;  /* 0x000000040b040227 */ /* 0x001fca00078e00ff */
[----:B------:R-:W-:-:S07]  /*2d5c0*/  @P0 SHF.R.U32.HI R11, RZ, R5, R4 ;  /* 0x00000005ff0b0219 */ /* 0x000fce0000011604 */
.L_x_6918:
[----:B------:R-:W-:Y:S05]  /*2d5d0*/  BSYNC B0 ;  /* 0x0000000000007941 */ /* 0x000fea0003800000 */
.L_x_6916:
[----:B------:R-:W-:-:S05]  /*2d5e0*/  IMAD R11, R11, R3, R3 ;  /* 0x000000030b0b7224 */ /* 0x000fca00078e0203 */
[----:B------:R-:W-:-:S07]  /*2d5f0*/  VIMNMX R2, R2, R11, PT ;  /* 0x0000000b02027248 */ /* 0x000fce0003fe0100 */
.L_x_6915:
        /* <DEDUP_REMOVED lines=20> */
.L_x_6921:
[----:B------:R-:W-:-:S13]  /*2d740*/  ISETP.NE.AND P0, PT, R3, 0x1, PT ;  /* 0x000000010300780c */ /* 0x000fda0003f05270 */
[----:B------:R-:W0:Y:S02]  /*2d750*/  @P0 LDC.64 R4, c[0x0][0xae0] ;  /* 0x0002b800ff040b82 */ /* 0x000e240000000a00 */
[----:B0-----:R-:W-:-:S05]  /*2d760*/  @P0 IMAD.HI.U32 R4, R12, R4, RZ ;  /* 0x000000040c040227 */ /* 0x001fca00078e00ff */
[----:B------:R-:W-:-:S07]  /*2d770*/  @P0 SHF.R.U32.HI R12, RZ, R5, R4 ;  /* 0x00000005ff0c0219 */ /* 0x000fce0000011604 */
.L_x_6922:
[----:B------:R-:W-:Y:S05]  /*2d780*/  BSYNC B0 ;  /* 0x0000000000007941 */ /* 0x000fea0003800000 */
.L_x_6920:
[----:B------:R-:W-:-:S05]  /*2d790*/  IMAD R3, R12, R3, RZ ;  /* 0x000000030c037224 */ /* 0x000fca00078e02ff */
[----:B------:R-:W-:-:S07]  /*2d7a0*/  VIMNMX R11, R11, R3, !PT ;  /* 0x000000030b0b7248 */ /* 0x000fce0007fe0100 */
.L_x_6919:
        /* <DEDUP_REMOVED lines=31> */
.L_x_7094:
[----:B-1----:R-:W-:Y:S02]  /*2d9a0*/  ISETP.NE.AND P0, PT, R14, RZ, PT ;  /* 0x000000ff0e00720c */ /* 0x002fe40003f05270 */
[----:B------:R-:W-:-:S11]  /*2d9b0*/  PLOP3.LUT P6, PT, PT, PT, PT, 0x8, 0x0 ;  /* 0x000000000000781c */ /* 0x000fd60003fce170 */
[----:B------:R-:W-:Y:S05]  /*2d9c0*/  @P0 BRA `(.L_x_6926) ;  /* 0x00000000000c0947 */ /* 0x000fea0003800000 */
[----:B------:R-:W-:-:S03]  /*2d9d0*/  UMOV UR4, 0xffffffff ;  /* 0xffffffff00047882 */ /* 0x000fc60000000000 */
[----:B------:R-:W-:Y:S05]  /*2d9e0*/  BRA.DIV UR4, `(.L_x_6927) ;  /* 0x0000008604287947 */ /* 0x000fea000b800000 */
[----:B------:R-:W-:-:S13]  /*2d9f0*/  ELECT P6, URZ, PT ;  /* 0x00000000003f782f */ /* 0x000fda00038c0000 */
.L_x_6926:
        /* <DEDUP_REMOVED lines=9> */
.L_x_7097:
[----:B------:R-:W-:Y:S05]  /*2da90*/  BSYNC B1 ;  /* 0x0000000000017941 */ /* 0x000fea0003800000 */
.L_x_6928:
[----:B------:R-:W-:Y:S04]  /*2daa0*/  BSSY B1, `(.L_x_6930) ;  /* 0x00000b7000017945 */ /* 0x000fe80003800000 */
[----:B------:R-:W-:Y:S05]  /*2dab0*/  @!P6 BRA `(.L_x_6931) ;  /* 0x0000000800d4e947 */ /* 0x000fea0003800000 */
[----:B------:R-:W1:Y:S01]  /*2dac0*/  S2R R7, SR_TID.X ;  /* 0x0000000000077919 */ /* 0x000e620000002100 */
[----:B0-----:R-:W-:Y:S01]  /*2dad0*/  IMAD R3, R24, 0x8, R23 ;  /* 0x0000000818037824 */ /* 0x001fe200078e0217 */
[----:B------:R-:W-:Y:S01]  /*2dae0*/  BSSY B2, `(.L_x_6932) ;  /* 0x0000006000027945 */ /* 0x000fe20003800000 */
[----:B-1----:R-:W-:Y:S02]  /*2daf0*/  LOP3.LUT R10, R7, 0x7f, RZ, 0xc0, !PT ;  /* 0x0000007f070a7812 */ /* 0x002fe400078ec0ff */
[----:B------:R-:W-:Y:S02]  /*2db00*/  SHF.L.U32 R7, R29, 0x1f, RZ ;  /* 0x0000001f1d077819 */ /* 0x000fe400000006ff */
[----:B------:R-:W-:Y:S02]  /*2db10*/  ISETP.NE.AND P1, PT, R10, RZ, PT ;  /* 0x000000ff0a00720c */ /* 0x000fe40003f25270 */
[----:B------:R-:W0:Y:S02]  /*2db20*/  SYNCS.PHASECHK.TRANS64.TRYWAIT P0, [R3+URZ+0x388a0], R7 ;  /* 0x0388a007030075a7 */ /* 0x000e24000800017f */
[----:B0-----:R-:W-:Y:S09]  /*2db30*/  @!P0 BRA `(.L_x_6933) ;  /* 0x0000008400088947 */ /* 0x001ff20003800000 */
.L_x_7098:
[----:B------:R-:W-:Y:S05]  /*2db40*/  BSYNC B2 ;  /* 0x0000000000027941 */ /* 0x000fea0003800000 */
.L_x_6932:
[----:B------:R-:W-:Y:S04]  /*2db50*/  BSSY B2, `(.L_x_6934) ;  /* 0x0000009000027945 */ /* 0x000fe80003800000 */
[----:B------:R-:W-:Y:S05]  /*2db60*/  @P1 BRA `(.L_x_6935) ;  /* 0x00000000001c1947 */ /* 0x000fea0003800000 */
[----:B------:R-:W1:Y:S02]  /*2db70*/  S2R R10, SR_TID.X ;  /* 0x00000000000a7919 */ /* 0x000e640000002100 */
[----:B-1----:R-:W-:Y:S01]  /*2db80*/  LOP3.LUT R11, R10, 0x1f, RZ, 0xc0, !PT ;  /* 0x0000001f0a0b7812 */ /* 0x002fe200078ec0ff */
[----:B------:R-:W-:-:S03]  /*2db90*/  IMAD.MOV.U32 R10, RZ, RZ, 0x2000 ;  /* 0x00002000ff0a7424 */ /* 0x000fc600078e00ff */
[----:B------:R-:W-:Y:S01]  /*2dba0*/  ISETP.NE.AND P0, PT, R11, RZ, PT ;  /* 0x000000ff0b00720c */ /* 0x000fe20003f05270 */
[----:B------:R1:W-:-:S12]  /*2dbb0*/  SYNCS.ARRIVE.TRANS64 RZ, [R3+URZ+0x38890], R10 ;  /* 0x0388900a03ff79a7 */ /* 0x0003d8000800003f */
[----:B-1----:R-:W-:Y:S05]  /*2dbc0*/  @!P0 BRA `(.L_x_6935) ;  /* 0x0000000000048947 */ /* 0x002fea0003800000 */
[----:B------:R-:W-:Y:S01]  /*2dbd0*/  BPT.TRAP 0x1 ;  /* 0x000000040000795c */ /* 0x000fe20000300000 */
.L_x_6935:
[----:B------:R-:W-:Y:S05]  /*2dbe0*/  BSYNC B2 ;  /* 0x0000000000027941 */ /* 0x000fea0003800000 */
.L_x_6934:
        /* <DEDUP_REMOVED lines=12> */
.L_x_6936:
        /* <DEDUP_REMOVED lines=13> */
.L_x_7099:
[----:B------:R-:W-:Y:S05]  /*2dd80*/  BSYNC B2 ;  /* 0x0000000000027941 */ /* 0x000fea0003800000 */
.L_x_6937:
        /* <DEDUP_REMOVED lines=11> */
.L_x_6940:
[----:B------:R-:W-:Y:S05]  /*2de40*/  BSYNC B2 ;  /* 0x0000000000027941 */ /* 0x000fea0003800000 */
.L_x_6939:
        /* <DEDUP_REMOVED lines=9> */
.L_x_6941:
        /* <DEDUP_REMOVED lines=15> */
.L_x_6942:
        /* <DEDUP_REMOVED lines=15> */
.L_x_6943:
        /* <DEDUP_REMOVED lines=15> */
.L_x_6944:
        /* <DEDUP_REMOVED lines=15> */
.L_x_6945:
        /* <DEDUP_REMOVED lines=15> */
.L_x_6946:
        /* <DEDUP_REMOVED lines=15> */
.L_x_6947:
        /* <DEDUP_REMOVED lines=15> */
.L_x_6948:
        /* <DEDUP_REMOVED lines=10> */
.L_x_6931:
[----:B------:R-:W-:Y:S05]  /*2e610*/  BSYNC B1 ;  /* 0x0000000000017941 */ /* 0x000fea0003800000 */
.L_x_6930:
        /* <DEDUP_REMOVED lines=9> */
.L_x_6968:
[----:B------:R-:W-:Y:S05]  /*2e6b0*/  YIELD ;  /* 0x0000000000007946 */ /* 0x000fea0003800000 */
[----:B------:R-:W-:Y:S04]  /*2e6c0*/  BSSY B1, `(.L_x_6949) ;  /* 0x00000b6000017945 */ /* 0x000fe80003800000 */
[----:B------:R-:W-:Y:S05]  /*2e6d0*/  @!P6 BRA `(.L_x_6950) ;  /* 0x0000000800d0e947 */ /* 0x000fea0003800000 */
[----:B------:R-:W0:Y:S01]  /*2e6e0*/  S2R R2, SR_TID.X ;  /* 0x0000000000027919 */ /* 0x000e220000002100 */
[----:B------:R-:W-:Y:S01]  /*2e6f0*/  IMAD R10, R24, 0x8, R23 ;  /* 0x00000008180a7824 */ /* 0x000fe200078e0217 */
[----:B------:R-:W-:Y:S01]  /*2e700*/  BSSY B2, `(.L_x_6951) ;  /* 0x0000006000027945 */ /* 0x000fe20003800000 */
[----:B0-----:R-:W-:Y:S02]  /*2e710*/  LOP3.LUT R3, R2, 0x7f, RZ, 0xc0, !PT ;  /* 0x0000007f02037812 */ /* 0x001fe400078ec0ff */
[----:B------:R-:W-:Y:S02]  /*2e720*/  SHF.L.U32 R2, R29, 0x1f, RZ ;  /* 0x0000001f1d027819 */ /* 0x000fe400000006ff */
[----:B------:R-:W-:Y:S02]  /*2e730*/  ISETP.NE.AND P2, PT, R3, RZ, PT ;  /* 0x000000ff0300720c */ /* 0x000fe40003f45270 */
[----:B------:R-:W0:Y:S02]  /*2e740*/  SYNCS.PHASECHK.TRANS64.TRYWAIT P1, [R10+URZ+0x388a0], R2 ;  /* 0x0388a0020a0075a7 */ /* 0x000e24000802017f */
[----:B0-----:R-:W-:Y:S09]  /*2e750*/  @!P1 BRA `(.L_x_6952) ;  /* 0x0000007800289947 */ /* 0x001ff20003800000 */
.L_x_7100:
[----:B------:R-:W-:Y:S05]  /*2e760*/  BSYNC B2 ;  /* 0x0000000000027941 */ /* 0x000fea0003800000 */
.L_x_6951:
        /* <DEDUP_REMOVED lines=9> */
.L_x_6954:
[----:B------:R-:W-:Y:S05]  /*2e800*/  BSYNC B2 ;  /* 0x0000000000027941 */ /* 0x000fea0003800000 */
.L_x_6953:
        /* <DEDUP_REMOVED lines=10> */
[----:B------:R-:W-:-:S10]  /*2e8b0*/  UMOV UR7, 0x12f00000 ;  /* 0x12f0000000077882 */ /* 0x000fd40000000000 */
.L_x_6955:
        /* <DEDUP_REMOVED lines=13> */
.L_x_7101:
[----:B------:R-:W-:Y:S05]  /*2e990*/  BSYNC B2 ;  /* 0x0000000000027941 */ /* 0x000fea0003800000 */
.L_x_6956:
[----:B------:R-:W-:Y:S01]  /*2e9a0*/  BSSY B2, `(.L_x_6958) ;  /* 0x000000b000027945 */ /* 0x000fe20003800000 */
[----:B01----:R-:W-:Y:S02]  /*2e9b0*/  IMAD.MOV.U32 R2, RZ, RZ, 0x0 ;  /* 0x00000000ff027424 */ /* 0x003fe400078e00ff */
[----:B------:R-:W-:Y:S01]  /*2e9c0*/  IMAD.MOV.U32 R3, RZ, RZ, 0x12f00000 ;  /* 0x12f00000ff037424 */ /* 0x000fe200078e00ff */
[----:B------:R-:W-:Y:S06]  /*2e9d0*/  @P2 BRA `(.L_x_6959) ;  /* 0x00000000001c2947 */ /* 0x000fec0003800000 */
[----:B------:R-:W0:Y:S02]  /*2e9e0*/  S2R R13, SR_TID.X ;  /* 0x00000000000d7919 */ /* 0x000e240000002100 */
[----:B0-----:R-:W-:Y:S01]  /*2e9f0*/  LOP3.LUT R14, R13, 0x1f, RZ, 0xc0, !PT ;  /* 0x0000001f0d0e7812 */ /* 0x001fe200078ec0ff */
[----:B------:R-:W-:-:S03]  /*2ea00*/  IMAD.MOV.U32 R13, RZ, RZ, 0x10000 ;  /* 0x00010000ff0d7424 */ /* 0x000fc600078e00ff */
[----:B------:R-:W-:Y:S01]  /*2ea10*/  ISETP.NE.AND P1, PT, R14, RZ, PT ;  /* 0x000000ff0e00720c */ /* 0x000fe20003f25270 */
[----:B------:R0:W-:-:S12]  /*2ea20*/  SYNCS.ARRIVE.TRANS64 RZ, [R10+URZ+0x388b0], R13 ;  /* 0x0388b00d0aff79a7 */ /* 0x0001d8000800003f */
[----:B0-----:R-:W-:Y:S05]  /*2ea30*/  @!P1 BRA `(.L_x_6959) ;  /* 0x0000000000049947 */ /* 0x001fea0003800000 */
[----:B------:R-:W-:Y:S01]  /*2ea40*/  BPT.TRAP 0x1 ;  /* 0x000000040000795c */ /* 0x000fe20000300000 */
.L_x_6959:
[----:B------:R-:W-:Y:S05]  /*2ea50*/  BSYNC B2 ;  /* 0x0000000000027941 */ /* 0x000fea0003800000 */
.L_x_6958:
        /* <DEDUP_REMOVED lines=9> */
.L_x_6960:
        /* <DEDUP_REMOVED lines=15> */
.L_x_6961:
        /* <DEDUP_REMOVED lines=15> */
.L_x_6962:
        /* <DEDUP_REMOVED lines=15> */
.L_x_6963:
        /* <DEDUP_REMOVED lines=15> */
.L_x_6964:
        /* <DEDUP_REMOVED lines=15> */
.L_x_6965:
        /* <DEDUP_REMOVED lines=15> */
.L_x_6966:
        /* <DEDUP_REMOVED lines=15> */
.L_x_6967:
        /* <DEDUP_REMOVED lines=10> */
.L_x_6950:
[----:B------:R-:W-:Y:S05]  /*2f220*/  BSYNC B1 ;  /* 0x0000000000017941 */ /* 0x000fea0003800000 */
.L_x_6949:
        /* <DEDUP_REMOVED lines=8> */
.L_x_6924:
[----:B------:R-:W-:Y:S05]  /*2f2b0*/  BSYNC B0 ;  /* 0x0000000000007941 */ /* 0x000fea0003800000 */
.L_x_6923:
[----:B------:R-:W1:Y:S01]  /*2f2c0*/  LDC R0, c[0x0][0x448] ;  /* 0x00011200ff007b82 */ /* 0x000e620000000800 */
[----:B0-----:R-:W-:Y:S01]  /*2f2d0*/  VIADD R3, R33, 0x3f ;  /* 0x0000003f21037836 */ /* 0x001fe20000000000 */
[----:B------:R-:W-:Y:S06]  /*2f2e0*/  @!P0 WARPSYNC.ALL ;  /* 0x0000000000008948 */ /* 0x000fec0003800000 */
[----:B------:R-:W-:Y:S01]  /*2f2f0*/  @!P0 BAR.SYNC.DEFER_BLOCKING 0xc, 0x180 ;  /* 0x0306000000008b1d */ /* 0x000fe20000010000 */
[----:B-1----:R-:W-:-:S13]  /*2f300*/  ISETP.NE.AND P1, PT, R0, 0x1, PT ;  /* 0x000000010000780c */ /* 0x002fda0003f25270 */
        /* <DEDUP_REMOVED lines=20> */
.L_x_6971:
[----:B------:R-:W-:-:S13]  /*2f450*/  ISETP.NE.AND P0, PT, R3, 0x1, PT ;  /* 0x000000010300780c */ /* 0x000fda0003f05270 */
[----:B------:R-:W0:Y:S02]  /*2f460*/  @P0 LDC.64 R4, c[0x0][0xae0] ;  /* 0x0002b800ff040b82 */ /* 0x000e240000000a00 */
[----:B0-----:R-:W-:-:S05]  /*2f470*/  @P0 IMAD.HI.U32 R4, R0, R4, RZ ;  /* 0x0000000400040227 */ /* 0x001fca00078e00ff */
[----:B------:R-:W-:-:S07]  /*2f480*/  @P0 SHF.R.U32.HI R0, RZ, R5, R4 ;  /* 0x00000005ff000219 */ /* 0x000fce0000011604 */
.L_x_6972:
[----:B------:R-:W-:Y:S05]  /*2f490*/  BSYNC B0 ;  /* 0x0000000000007941 */ /* 0x000fea0003800000 */
.L_x_6970:
[----:B------:R-:W-:-:S05]  /*2f4a0*/  IMAD R5, R0, R3, R3 ;  /* 0x0000000300057224 */ /* 0x000fca00078e0203 */
[----:B------:R-:W-:-:S07]  /*2f4b0*/  VIMNMX R2, R2, R5, PT ;  /* 0x0000000502027248 */ /* 0x000fce0003fe0100 */
.L_x_6969:
[----:B------:R-:W-:Y:S01]  /*2f4c0*/  VIADD R2, R2, 0x3f ;  /* 0x0000003f02027836 */ /* 0x000fe20000000000 */
[----:B------:R-:W0:Y:S01]  /*2f4d0*/  @P1 LDC R7, c[0x0][0x450] ;  /* 0x00011400ff071b82 */ /* 0x000e220000000800 */
[----:B------:R-:W-:-:S03]  /*2f4e0*/  ULDC UR4, c[0x0][0xad4] ;  /* 0x0002b50000047ab9 */ /* 0x000fc60000000800 */
[----:B------:R-:W-:-:S04]  /*2f4f0*/  SHF.R.S32.HI R5, RZ, 0x1f, R2 ;  /* 0x0000001fff057819 */ /* 0x000fc80000011402 */
[----:B------:R-:W-:-:S04]  /*2f500*/  LEA.HI R5, R5, R2, RZ, 0x6 ;  /* 0x0000000205057211 */ /* 0x000fc800078f30ff */
[----:B------:R-:W-:Y:S01]  /*2f510*/  SHF.R.S32.HI R0, RZ, 0x6, R5 ;  /* 0x00000006ff007819 */ /* 0x000fe20000011405 */
[----:B------:R-:W-:-:S03]  /*2f520*/  IMAD.MOV.U32 R5, RZ, RZ, R33 ;  /* 0x000000ffff057224 */ /* 0x000fc600078e0021 */
[----:B------:R-:W-:Y:S02]  /*2f530*/  VIMNMX R30, R9, R0, PT ;  /* 0x00000000091e7248 */ /* 0x000fe40003fe0100 */
[----:B------:R-:W1:Y:S03]  /*2f540*/  @P1 LDC R0, c[0x0][0x44c] ;  /* 0x00011300ff001b82 */ /* 0x000e660000000800 */
[----:B------:R2:W-:Y:S01]  /*2f550*/  STL [R1+0x444], R30 ;  /* 0x0004441e01007387 */ /* 0x0005e20000100800 */
[----:B-1----:R-:W-:-:S05]  /*2f560*/  @P1 IMAD.HI.U32 R0, R33, R0, RZ ;  /* 0x0000000021001227 */ /* 0x002fca00078e00ff */
        /* <DEDUP_REMOVED lines=14> */
.L_x_6975:
[----:B------:R-:W-:-:S13]  /*2f650*/  ISETP.NE.AND P0, PT, R3, 0x1, PT ;  /* 0x000000010300780c */ /* 0x000fda0003f05270 */
[----:B------:R-:W0:Y:S02]  /*2f660*/  @P0 LDC.64 R4, c[0x0][0xae0] ;  /* 0x0002b800ff040b82 */ /* 0x000e240000000a00 */
[----:B0-----:R-:W-:-:S05]  /*2f670*/  @P0 IMAD.HI.U32 R4, R2, R4, RZ ;  /* 0x0000000402040227 */ /* 0x001fca00078e00ff */
[----:B------:R-:W-:-:S07]  /*2f680*/  @P0 SHF.R.U32.HI R2, RZ, R5, R4 ;  /* 0x00000005ff020219 */ /* 0x000fce0000011604 */
.L_x_6976:
[----:B------:R-:W-:Y:S05]  /*2f690*/  BSYNC B0 ;  /* 0x0000000000007941 */ /* 0x000fea0003800000 */
.L_x_6974:
[----:B------:R-:W-:-:S05]  /*2f6a0*/  IMAD R3, R2, R3, RZ ;  /* 0x0000000302037224 */ /* 0x000fca00078e02ff */
[----:B------:R-:W-:-:S07]  /*2f6b0*/  VIMNMX R0, R0, R3, !PT ;  /* 0x0000000300007248 */ /* 0x000fce0007fe0100 */
.L_x_6973:
        /* <DEDUP_REMOVED lines=24> */
.L_x_6978:
        /* <DEDUP_REMOVED lines=20> */
.L_x_6981:
[----:B------:R-:W-:Y:S05]  /*2f980*/  BSYNC B6 ;  /* 0x0000000000067941 */ /* 0x000fea0003800000 */
.L_x_6980:
        /* <DEDUP_REMOVED lines=20> */
.L_x_6984:
        /* <DEDUP_REMOVED lines=15> */
.L_x_6983:
[----:B------:R-:W-:Y:S05]  /*2fbc0*/  BSYNC B6 ;  /* 0x0000000000067941 */ /* 0x000fea0003800000 */
.L_x_6982:
[----:B------:R-:W-:Y:S01]  /*2fbd0*/  ULDC.64 UR4, c[0x0][0xaf0] ;  /* 0x0002bc0000047ab9 */ /* 0x000fe20000000a00 */
[----:B------:R-:W-:Y:S01]  /*2fbe0*/  IMAD.MOV.U32 R31, RZ, RZ, R19 ;  /* 0x000000ffff1f7224 */ /* 0x000fe200078e0013 */
[----:B------:R-:W-:Y:S01]  /*2fbf0*/  ISETP.NE.U32.AND P0, PT, RZ, UR4, PT ;  /* 0x00000004ff007c0c */ /* 0x000fe2000bf05070 */
[----:B------:R-:W0:Y:S01]  /*2fc00*/  S2R R17, SR_TID.X ;  /* 0x0000000000117919 */ /* 0x000e220000002100 */
[----:B------:R-:W1:Y:S01]  /*2fc10*/  LDC R11, c[0x0][0x430] ;  /* 0x00010c00ff0b7b82 */ /* 0x000e620000000800 */
[----:B------:R-:W2:Y:S01]  /*2fc20*/  S2R R20, SR_TID.X ;  /* 0x0000000000147919 */ /* 0x000ea20000002100 */
[----:B------:R-:W-:Y:S01]  /*2fc30*/  ISETP.NE.AND.EX P0, PT, RZ, UR5, PT, P0 ;  /* 0x00000005ff007c0c */ /* 0x000fe2000bf05300 */
[----:B------:R-:W-:-:S12]  /*2fc40*/  ULDC UR4, c[0x0][0x320] ;  /* 0x0000c80000047ab9 */ /* 0x000fd80000000800 */
[----:B------:R-:W3:Y:S01]  /*2fc50*/  @P0 LDC.64 R2, c[0x0][0xaf0] ;  /* 0x0002bc00ff020b82 */ /* 0x000ee20000000a00 */
[----:B0-----:R-:W-:Y:S01]  /*2fc60*/  LOP3.LUT R17, R17, 0x7f, RZ, 0xc0, !PT ;  /* 0x0000007f11117812 */ /* 0x001fe200078ec0ff */
[----:B---3--:R-:W-:-:S05]  /*2fc70*/  @P0 IMAD.WIDE R2, R19, 0x4, R2 ;  /* 0x0000000413020825 */ /* 0x008fca00078e0202 */
[----:B------:R0:W3:Y:S01]  /*2fc80*/  @P0 LDG.E R31, desc[UR46][R2.64] ;  /* 0x0000002e021f0981 */ /* 0x0000e2000c1e1900 */
[----:B------:R-:W-:Y:S01]  /*2fc90*/  SHF.R.U32.HI R21, RZ, 0x3, R17 ;  /* 0x00000003ff157819 */ /* 0x000fe20000011611 */
[----:B--2---:R-:W-:Y:S01]  /*2fca0*/  IMAD.SHL.U32 R17, R20, 0x10, RZ ;  /* 0x0000001014117824 */ /* 0x004fe200078e00ff */
[----:B-1----:R-:W-:Y:S02]  /*2fcb0*/  ISETP.NE.AND P1, PT, R11, 0x1, PT ;  /* 0x000000010b00780c */ /* 0x002fe40003f25270 */
[----:B------:R-:W-:Y:S02]  /*2fcc0*/  LEA R0, R30, 0xffffffc0, 0x6 ;  /* 0xffffffc01e007811 */ /* 0x000fe400078e30ff */
[----:B------:R-:W-:Y:S02]  /*2fcd0*/  LOP3.LUT R17, R21, 0x70, R17, 0xf8, !PT ;  /* 0x0000007015117812 */ /* 0x000fe400078ef811 */
[----:B------:R-:W1:Y:S01]  /*2fce0*/  S2R R21, SR_TID.X ;  /* 0x0000000000157919 */ /* 0x000e620000002100 */
[----:B------:R-:W-:-:S02]  /*2fcf0*/  LOP3.LUT R22, R22, 0xffffffbf, RZ, 0xc0, !PT ;  /* 0xffffffbf16167812 */ /* 0x000fc400078ec0ff */
[----:B------:R-:W-:-:S04]  /*2fd00*/  IMAD.IADD R4, R17, 0x1, R0 ;  /* 0x0000000111047824 */ /* 0x000fc800078e0200 */
[----:B0-----:R-:W0:Y:S01]  /*2fd10*/  @P1 LDC R3, c[0x0][0x434] ;  /* 0x00010d00ff031b82 */ /* 0x001e220000000800 */
[C---:B------:R-:W-:Y:S01]  /*2fd20*/  ISETP.GE.AND P0, PT, R4.reuse, R27, PT ;  /* 0x0000001b0400720c */ /* 0x040fe20003f06270 */
[----:B------:R-:W-:-:S03]  /*2fd30*/  IMAD.IADD R9, R4, 0x1, R34 ;  /* 0x0000000104097824 */ /* 0x000fc600078e0222 */
[----:B------:R-:W-:Y:S01]  /*2fd40*/  ISETP.GT.U32.OR P0, PT, R17, 0x3f, P0 ;  /* 0x0000003f1100780c */ /* 0x000fe20000704470 */
[----:B------:R-:W-:Y:S02]  /*2fd50*/  IMAD.MOV.U32 R8, RZ, RZ, R9 ;  /* 0x000000ffff087224 */ /* 0x000fe400078e0009 */
[----:B------:R-:W2:Y:S01]  /*2fd60*/  @P1 LDC R2, c[0x0][0x438] ;  /* 0x00010e00ff021b82 */ /* 0x000ea20000000800 */
[----:B0-----:R-:W-:-:S04]  /*2fd70*/  @P1 IMAD.HI.U32 R3, R9, R3, RZ ;  /* 0x0000000309031227 */ /* 0x001fc800078e00ff */
[----:B-1----:R-:W-:Y:S01]  /*2fd80*/  IMAD.SHL.U32 R21, R21, 0x8, RZ ;  /* 0x0000000815157824 */ /* 0x002fe200078e00ff */
[----:B--2---:R-:W-:-:S04]  /*2fd90*/  @P1 SHF.R.U32.HI R8, RZ, R2, R3 ;  /* 0x00000002ff081219 */ /* 0x004fc80000011603 */
[----:B------:R-:W-:Y:S01]  /*2fda0*/  LOP3.LUT R21, R21, 0x38, RZ, 0xc0, !PT ;  /* 0x0000003815157812 */ /* 0x000fe200078ec0ff */
[----:B------:R-:W0:Y:S03]  /*2fdb0*/  @!P0 LDC.64 R2, c[0x0][0x428] ;  /* 0x00010a00ff028b82 */ /* 0x000e260000000a00 */
[----:B------:R-:W-:Y:S02]  /*2fdc0*/  LOP3.LUT R30, R21, 0x40, RZ, 0xfc, !PT ;  /* 0x00000040151e7812 */ /* 0x000fe400078efcff */
[----:B------:R-:W1:Y:S02]  /*2fdd0*/  S2R R21, SR_TID.X ;  /* 0x0000000000157919 */ /* 0x000e640000002100 */
[----:B------:R-:W-:Y:S02]  /*2fde0*/  ISETP.GE.AND P2, PT, R30, UR4, PT ;  /* 0x000000041e007c0c */ /* 0x000fe4000bf46270 */
[----:B------:R-:W2:Y:S02]  /*2fdf0*/  S2R R30, SR_TID.X ;  /* 0x00000000001e7919 */ /* 0x000ea40000002100 */
[----:B------:R-:W-:-:S05]  /*2fe00*/  SEL R10, RZ, 0xffffffff, P2 ;  /* 0xffffffffff0a7807 */ /* 0x000fca0001000000 */
[----:B------:R-:W-:-:S04]  /*2fe10*/  IMAD.SHL.U32 R10, R10, 0x2, RZ ;  /* 0x000000020a0a7824 */ /* 0x000fc800078e00ff */
[----:B------:R-:W-:-:S04]  /*2fe20*/  @P2 LOP3.LUT R22, R22, 0x40, RZ, 0xfc, !PT ;  /* 0x0000004016162812 */ /* 0x000fc800078efcff */
[----:B------:R-:W-:Y:S01]  /*2fe30*/  LOP3.LUT R22, R22, 0xffffff7f, RZ, 0xc0, !PT ;  /* 0xffffff7f16167812 */ /* 0x000fe200078ec0ff */
[----:B-1----:R-:W-:Y:S02]  /*2fe40*/  IMAD.SHL.U32 R12, R21, 0x8, RZ ;  /* 0x00000008150c7824 */ /* 0x002fe400078e00ff */
[----:B--2---:R-:W-:-:S03]  /*2fe50*/  IMAD.SHL.U32 R30, R30, 0x8, RZ ;  /* 0x000000081e1e7824 */ /* 0x004fc600078e00ff */
[----:B------:R-:W-:-:S04]  /*2fe60*/  LOP3.LUT R12, R12, 0x38, RZ, 0xc0, !PT ;  /* 0x000000380c0c7812 */ /* 0x000fc800078ec0ff */
[----:B------:R-:W-:Y:S02]  /*2fe70*/  ISETP.GE.AND P1, PT, R12, UR4, PT ;  /* 0x000000040c007c0c */ /* 0x000fe4000bf26270 */
[----:B------:R-:W-:Y:S02]  /*2fe80*/  LOP3.LUT R30, R30, 0x38, RZ, 0xc0, !PT ;  /* 0x000000381e1e7812 */ /* 0x000fe400078ec0ff */
[----:B------:R-:W-:Y:S02]  /*2fe90*/  SEL R4, RZ, 0x1, P1 ;  /* 0x00000001ff047807 */ /* 0x000fe40000800000 */
[C---:B------:R-:W-:Y:S02]  /*2fea0*/  LOP3.LUT R32, R30.reuse, 0x80, RZ, 0xfc, !PT ;  /* 0x000000801e207812 */ /* 0x040fe400078efcff */
[----:B------:R-:W-:Y:S02]  /*2feb0*/  LOP3.LUT R30, R30, 0xc0, RZ, 0xfc, !PT ;  /* 0x000000c01e1e7812 */ /* 0x000fe400078efcff */
[----:B------:R-:W-:-:S02]  /*2fec0*/  LOP3.LUT R10, R10, 0x2, R4, 0xe2, !PT ;  /* 0x000000020a0a7812 */ /* 0x000fc400078ee204 */
[----:B------:R-:W-:Y:S01]  /*2fed0*/  ISETP.GE.AND P2, PT, R32, UR4, PT ;  /* 0x0000000420007c0c */ /* 0x000fe2000bf46270 */
[----:B------:R-:W1:Y:S01]  /*2fee0*/  @!P0 LDC.64 R4, c[0x0][0x418] ;  /* 0x00010600ff048b82 */ /* 0x000e620000000a00 */
[----:B------:R-:W-:Y:S02]  /*2fef0*/  @P1 LOP3.LUT R22, R22, 0x80, RZ, 0xfc, !PT ;  /* 0x0000008016161812 */ /* 0x000fe400078efcff */
[----:B------:R-:W-:Y:S01]  /*2ff00*/  ISETP.GE.AND P1, PT, R30, UR4, PT ;  /* 0x000000041e007c0c */ /* 0x000fe2000bf26270 */
[C---:B------:R-:W-:Y:S01]  /*2ff10*/  IMAD.SHL.U32 R30, R21.reuse, 0x8, RZ ;  /* 0x00000008151e7824 */ /* 0x040fe200078e00ff */
[----:B------:R-:W-:Y:S01]  /*2ff20*/  SEL R6, RZ, 0x4, P2 ;  /* 0x00000004ff067807 */ /* 0x000fe20001000000 */
[----:B------:R-:W-:Y:S01]  /*2ff30*/  IMAD.SHL.U32 R21, R21, 0x8, RZ ;  /* 0x0000000815157824 */ /* 0x000fe200078e00ff */
[----:B------:R-:W-:Y:S02]  /*2ff40*/  SEL R7, RZ, 0x8, P1 ;  /* 0x00000008ff077807 */ /* 0x000fe40000800000 */
[----:B------:R-:W-:-:S02]  /*2ff50*/  LOP3.LUT R22, R22, 0xffffffdf, RZ, 0xc0, !PT ;  /* 0xffffffdf16167812 */ /* 0x000fc400078ec0ff */
[----:B------:R-:W-:Y:S01]  /*2ff60*/  LOP3.LUT R10, R7, R10, R6, 0xfe, !PT ;  /* 0x0000000a070a7212 */ /* 0x000fe200078efe06 */
[--C-:B------:R-:W-:Y:S01]  /*2ff70*/  @!P0 IMAD.MOV.U32 R6, RZ, RZ, R8.reuse ;  /* 0x000000ffff068224 */ /* 0x100fe200078e0008 */
[----:B------:R-:W-:Y:S02]  /*2ff80*/  @!P0 SHF.R.S32.HI R7, RZ, 0x1f, R8 ;  /* 0x0000001fff078819 */ /* 0x000fe40000011408 */
[----:B------:R-:W-:Y:S02]  /*2ff90*/  @P2 LOP3.LUT R22, R22, 0x20, RZ, 0xfc, !PT ;  /* 0x0000002016162812 */ /* 0x000fe400078efcff */
[----:B------:R-:W-:Y:S02]  /*2ffa0*/  LOP3.LUT R30, R30, 0x38, RZ, 0xc0, !PT ;  /* 0x000000381e1e7812 */ /* 0x000fe400078ec0ff */
[----:B------:R-:W-:Y:S02]  /*2ffb0*/  LOP3.LUT R22, R22, 0xffffffef, RZ, 0xc0, !PT ;  /* 0xffffffef16167812 */ /* 0x000fe400078ec0ff */
[----:B------:R-:W-:-:S02]  /*2ffc0*/  LOP3.LUT R13, R30, 0x180, RZ, 0xfc, !PT ;  /* 0x000001801e0d7812 */ /* 0x000fc400078efcff */
[----:B------:R-:W-:Y:S02]  /*2ffd0*/  @P1 LOP3.LUT R22, R22, 0x10, RZ, 0xfc, !PT ;  /* 0x0000001016161812 */ /* 0x000fe400078efcff */
[----:B------:R-:W-:Y:S02]  /*2ffe0*/  LOP3.LUT R21, R21, 0x38, RZ, 0xc0, !PT ;  /* 0x0000003815157812 */ /* 0x000fe400078ec0ff */
[----:B---3--:R-:W-:Y:S01]  /*2fff0*/  SHF.R.S32.HI R36, RZ, 0x1f, R31 ;  /* 0x0000001fff247819 */ /* 0x008fe2000001141f */
[----:B0-----:R-:W-:-:S04]  /*30000*/  @!P0 IMAD.WIDE.U32 R6, R31, R2, R6 ;  /* 0x000000021f068225 */ /* 0x001fc800078e0006 */
[----:B------:R-:W-:Y:S01]  /*30010*/  @!P0 IMAD R2, R36, R2, RZ ;  /* 0x0000000224028224 */ /* 0x000fe200078e02ff */
[----:B-1----:R-:W-:-:S03]  /*30020*/  @!P0 LEA R4, P1, R6, R4, 0x2 ;  /* 0x0000000406048211 */ /* 0x002fc600078210ff */
[----:B------:R-:W-:Y:S02]  /*30030*/  @!P0 IMAD R3, R31, R3, R2 ;  /* 0x000000031f038224 */ /* 0x000fe400078e0202 */
[----:B------:R-:W-:Y:S02]  /*30040*/  IMAD.MOV.U32 R2, RZ, RZ, RZ ;  /* 0x000000ffff027224 */ /* 0x000fe400078e00ff */
[----:B------:R-:W-:-:S05]  /*30050*/  @!P0 IMAD.IADD R3, R7, 0x1, R3 ;  /* 0x0000000107038824 */ /* 0x000fca00078e0203 */
[----:B------:R-:W-:-:S05]  /*30060*/  @!P0 LEA.HI.X R5, R6, R5, R3, 0x2, P1 ;  /* 0x0000000506058211 */ /* 0x000fca00008f1403 */
[----:B------:R0:W2:Y:S01]  /*30070*/  @!P0 LDG.E R2, desc[UR46][R4.64] ;  /* 0x0000002e04028981 */ /* 0x0000a2000c1e1900 */
[----:B------:R-:W-:Y:S01]  /*30080*/  ISETP.GE.AND P0, PT, R13, UR4, PT ;  /* 0x000000040d007c0c */ /* 0x000fe2000bf06270 */
[----:B------:R-:W-:Y:S01]  /*30090*/  UMOV UR5, 0xffffffff ;  /* 0xffffffff00057882 */ /* 0x000fe20000000000 */
[C---:B------:R-:W-:Y:S02]  /*300a0*/  LOP3.LUT R14, R21.reuse, 0x100, RZ, 0xfc, !PT ;  /* 0x00000100150e7812 */ /* 0x040fe400078efcff */
[----:B------:R-:W-:Y:S02]  /*300b0*/  LOP3.LUT R13, R21, 0x140, RZ, 0xfc, !PT ;  /* 0x00000140150d7812 */ /* 0x000fe400078efcff */
[----:B------:R-:W-:Y:S02]  /*300c0*/  ISETP.GE.AND P3, PT, R14, UR4, PT ;  /* 0x000000040e007c0c */ /* 0x000fe4000bf66270 */
[----:B------:R-:W-:Y:S02]  /*300d0*/  ISETP.GE.AND P2, PT, R13, UR4, PT ;  /* 0x000000040d007c0c */ /* 0x000fe4000bf46270 */
[----:B------:R-:W-:-:S02]  /*300e0*/  SEL R3, RZ, 0x10, P3 ;  /* 0x00000010ff037807 */ /* 0x000fc40001800000 */
[----:B0-----:R-:W-:Y:S02]  /*300f0*/  SEL R4, RZ, 0x20, P2 ;  /* 0x00000020ff047807 */ /* 0x001fe40001000000 */
[----:B------:R-:W-:Y:S02]  /*30100*/  LOP3.LUT R15, R21, 0x1c0, RZ, 0xfc, !PT ;  /* 0x000001c0150f7812 */ /* 0x000fe400078efcff */
[----:B------:R-:W-:Y:S02]  /*30110*/  LOP3.LUT R3, R4, R10, R3, 0xfe, !PT ;  /* 0x0000000a04037212 */ /* 0x000fe400078efe03 */
[----:B------:R-:W-:-:S04]  /*30120*/  LOP3.LUT R22, R22, 0xfffffff7, RZ, 0xc0, !PT ;  /* 0xfffffff716167812 */ /* 0x000fc800078ec0ff */
[----:B------:R-:W-:-:S04]  /*30130*/  @P3 LOP3.LUT R22, R22, 0x8, RZ, 0xfc, !PT ;  /* 0x0000000816163812 */ /* 0x000fc800078efcff */
[----:B------:R-:W-:-:S04]  /*30140*/  LOP3.LUT R22, R22, 0xfffffffb, RZ, 0xc0, !PT ;  /* 0xfffffffb16167812 */ /* 0x000fc800078ec0ff */
[----:B------:R-:W-:-:S04]  /*30150*/  @P2 LOP3.LUT R22, R22, 0x4, RZ, 0xfc, !PT ;  /* 0x0000000416162812 */ /* 0x000fc800078efcff */
[----:B------:R-:W-:Y:S01]  /*30160*/  LOP3.LUT R22, R22, 0xfffffffd, RZ, 0xc0, !PT ;  /* 0xfffffffd16167812 */ /* 0x000fe200078ec0ff */
[----:B--2---:R0:W-:Y:S02]  /*30170*/  STL [R1+0x41c], R2 ;  /* 0x00041c0201007387 */ /* 0x0041e40000100800 */
[----:B0-----:R-:W-:Y:S02]  /*30180*/  SEL R2, RZ, 0x40, P0 ;  /* 0x00000040ff027807 */ /* 0x001fe40000000000 */
[----:B------:R-:W-:Y:S01]  /*30190*/  ISETP.GE.AND P0, PT, R15, UR4, PT ;  /* 0x000000040f007c0c */ /* 0x000fe2000bf06270 */
[----:B------:R-:W-:Y:S01]  /*301a0*/  ULDC UR4, c[0x0][0x2f4] ;  /* 0x0000bd0000047ab9 */ /* 0x000fe20000000800 */
[----:B------:R-:W-:Y:S01]  /*301b0*/  LOP3.LUT R5, R3, R2, RZ, 0xfc, !PT ;  /* 0x0000000203057212 */ /* 0x000fe200078efcff */
[----:B------:R-:W-:Y:S01]  /*301c0*/  IMAD.MOV R2, RZ, RZ, -R8 ;  /* 0x000000ffff027224 */ /* 0x000fe200078e0a08 */
[----:B------:R-:W-:Y:S02]  /*301d0*/  SEL R32, RZ, 0x80, P0 ;  /* 0x00000080ff207807 */ /* 0x000fe40000000000 */
[----:B------:R-:W-:Y:S01]  /*301e0*/  ISETP.GE.AND P0, PT, R12, UR4, PT ;  /* 0x000000040c007c0c */ /* 0x000fe2000bf06270 */
[----:B------:R-:W-:Y:S01]  /*301f0*/  IMAD R2, R11, R2, R9 ;  /* 0x000000020b027224 */ /* 0x000fe200078e0209 */
[----:B------:R0:W-:Y:S04]  /*30200*/  STL [R1+0x454], R5 ;  /* 0x0004540501007387 */ /* 0x0001e80000100800 */
[----:B------:R0:W-:Y:S07]  /*30210*/  STL [R1+0x420], R2 ;  /* 0x0004200201007387 */ /* 0x0001ee0000100800 */
[----:B------:R-:W-:Y:S01]  /*30220*/  @P0 LOP3.LUT R22, R22, 0x2, RZ, 0xfc, !PT ;  /* 0x0000000216160812 */ /* 0x000fe200078efcff */
[----:B------:R-:W-:Y:S06]  /*30230*/  BRA.DIV UR5, `(.L_x_6985) ;  /* 0x0000005e05987947 */ /* 0x000fec000b800000 */
.L_x_7104:
[----:B0-----:R-:W-:Y:S01]  /*30240*/  IMAD.U32 R2, RZ, RZ, UR40 ;  /* 0x00000028ff027e24 */ /* 0x001fe2000f8e00ff */
[----:B------:R-:W-:Y:S02]  /*30250*/  ISETP.GT.U32.AND P1, PT, R17, 0x3f, PT ;  /* 0x0000003f1100780c */ /* 0x000fe40003f24070 */
[----:B------:R-:W-:Y:S02]  /*30260*/  LOP3.LUT R22, R22, 0xffff7fff, RZ, 0xc0, !PT ;  /* 0xffff7fff16167812 */ /* 0x000fe400078ec0ff */
[----:B------:R-:W-:Y:S02]  /*30270*/  ISETP.NE.AND P0, PT, R2, 0x3, PT ;  /* 0x000000030200780c */ /* 0x000fe40003f05270 */
[----:B------:R-:W-:Y:S02]  /*30280*/  LOP3.LUT R32, R5, R32, RZ, 0xfc, !PT ;  /* 0x0000002005207212 */ /* 0x000fe400078efcff */
[----:B------:R-:W-:-:S09]  /*30290*/  SHF.R.S32.HI R30, RZ, 0x1f, R18 ;  /* 0x0000001fff1e7819 */ /* 0x000fd20000011412 */
[----:B------:R-:W-:-:S04]  /*302a0*/  @P0 LOP3.LUT R22, R22, 0x8000, RZ, 0xfc, !PT ;  /* 0x0000800016160812 */ /* 0x000fc800078efcff */
[----:B------:R-:W-:-:S04]  /*302b0*/  LOP3.LUT R22, R22, 0xfffffffe, RZ, 0xc0, !PT ;  /* 0xfffffffe16167812 */ /* 0x000fc800078ec0ff */
[----:B------:R-:W-:Y:S01]  /*302c0*/  @P1 LOP3.LUT R22, R22, 0x1, RZ, 0xfc, !PT ;  /* 0x0000000116161812 */ /* 0x000fe200078efcff */
[----:B------:R-:W-:Y:S06]  /*302d0*/  @!P0 BRA `(.L_x_6986) ;  /* 0x0000000000048947 */ /* 0x000fec0003800000 */
[----:B------:R-:W-:Y:S01]  /*302e0*/  BPT.TRAP 0x1 ;  /* 0x000000040000795c */ /* 0x000fe20000300000 */
.L_x_6986:
        /* <DEDUP_REMOVED lines=9> */
.L_x_7105:
[----:B------:R-:W-:Y:S05]  /*30380*/  BSYNC B0 ;  /* 0x0000000000007941 */ /* 0x000fea0003800000 */
.L_x_6987:
[----:B------:R-:W0:Y:S01]  /*30390*/  LDL R2, [R1+0x420] ;  /* 0x0004200001027983 */ /* 0x000e220000100800 */
[----:B------:R-:W-:-:S03]  /*303a0*/  ULDC.64 UR4, c[0x0][0x300] ;  /* 0x0000c00000047ab9 */ /* 0x000fc60000000a00 */
[----:B------:R-:W2:Y:S01]  /*303b0*/  LDL R4, [R1+0x41c] ;  /* 0x00041c0001047983 */ /* 0x000ea20000100800 */
        /* <DEDUP_REMOVED lines=17> */
[----:B-1----:R-:W-:Y:S02]  /*304d0*/  IMAD R5, R25, 0x1000, R37 ;  /* 0x0000100019057824 */ /* 0x002fe400078e0225 */
        /* <DEDUP_REMOVED lines=43> */
.L_x_7115:
        /* <DEDUP_REMOVED lines=10> */
.L_x_6990:
        /* <DEDUP_REMOVED lines=11> */
.L_x_6991:
[----:B0-----:R0:W5:Y:S01]  /*308e0*/  LDL R2, [R1+0x418] ;  /* 0x0004180001027983 */ /* 0x0011620000100800 */
[----:B------:R0:W-:Y:S02]  /*308f0*/  SYNCS.ARRIVE.TRANS64.A1T0 RZ, [R17+URZ+0x38830], RZ ;  /* 0x038830ff11ff79a7 */ /* 0x0001e4000810003f */
[----:B------:R-:W-:Y:S05]  /*30900*/  WARPSYNC.ALL ;  /* 0x0000000000007948 */ /* 0x000fea0003800000 */
[----:B------:R-:W-:Y:S01]  /*30910*/  ULDC.64 UR4, c[0x0][0xaf8] ;  /* 0x0002be0000047ab9 */ /* 0x000fe20000000a00 */
[----:B------:R-:W-:Y:S01]  /*30920*/  VIADD R0, R23, 0x20400 ;  /* 0x0002040017007836 */ /* 0x000fe20000000000 */
[----:B------:R-:W-:Y:S01]  /*30930*/  BAR.SYNC.DEFER_BLOCKING 0x8, 0x100 ;  /* 0x0204000000007b1d */ /* 0x000fe20000010000 */
[----:B------:R-:W-:-:S03]  /*30940*/  ISETP.NE.U32.AND P0, PT, RZ, UR4, PT ;  /* 0x00000004ff007c0c */ /* 0x000fc6000bf05070 */
[----:B------:R-:W-:Y:S02]  /*30950*/  LOP3.LUT P1, RZ, R0, 0x3ff, RZ, 0xc0, !PT ;  /* 0x000003ff00ff7812 */ /* 0x000fe4000782c0ff */
[----:B------:R-:W-:Y:S01]  /*30960*/  ISETP.NE.AND.EX P0, PT, RZ, UR5, PT, P0 ;  /* 0x00000005ff007c0c */ /* 0x000fe2000bf05300 */
[----:B------:R-:W-:Y:S01]  /*30970*/  BSSY B6, `(.L_x_6992) ;  /* 0x0000019000067945 */ /* 0x000fe20003800000 */
[----:B------:R-:W-:Y:S02]  /*30980*/  SHF.R.S32.HI R0, RZ, 0x1f, R19 ;  /* 0x0000001fff007819 */ /* 0x000fe40000011413 */
[----:B------:R-:W-:Y:S02]  /*30990*/  SEL R3, R19, RZ, !P0 ;  /* 0x000000ff13037207 */ /* 0x000fe40004000000 */
[----:B------:R-:W-:-:S03]  /*309a0*/  SEL R0, R0, RZ, !P0 ;  /* 0x000000ff00007207 */ /* 0x000fc60004000000 */
[----:B------:R-:W-:Y:S04]  /*309b0*/  STL [R1+0x424], R3 ;  /* 0x0004240301007387 */ /* 0x000fe80000100800 */
[----:B------:R1:W-:Y:S02]  /*309c0*/  STL [R1+0x43c], R0 ;  /* 0x00043c0001007387 */ /* 0x0003e40000100800 */
[----:B-1---5:R-:W-:-:S05]  /*309d0*/  SHF.R.S32.HI R0, RZ, 0x1f, R2 ;  /* 0x0000001fff007819 */ /* 0x022fca0000011402 */
[----:B------:R1:W-:Y:S01]  /*309e0*/  STL [R1+0x434], R0 ;  /* 0x0004340001007387 */ /* 0x0003e20000100800 */
[----:B------:R-:W-:Y:S05]  /*309f0*/  @!P1 BRA `(.L_x_6993) ;  /* 0x0000000000409947 */ /* 0x000fea0003800000 */
[----:B------:R-:W-:Y:S01]  /*30a00*/  MOV R2, 0x0 ;  /* 0x0000000000027802 */ /* 0x000fe20000000f00 */
[----:B------:R-:W-:Y:S01]  /*30a10*/  ULDC.64 UR4, c[0x4][0xf0] ;  /* 0x01003c0000047ab9 */ /* 0x000fe20000000a00 */
[----:B------:R-:W-:Y:S01]  /*30a20*/  ULDC.64 UR6, c[0x4][0xf8] ;  /* 0x01003e0000067ab9 */ /* 0x000fe20000000a00 */
[----:B------:R-:W-:Y:S01]  /*30a30*/  ULDC.64 UR8, c[0x4][0x58] ;  /* 0x0100160000087ab9 */ /* 0x000fe20000000a00 */
[----:B------:R-:W-:Y:S02]  /*30a40*/  IMAD.U32 R4, RZ, RZ, UR4 ;  /* 0x00000004ff047e24 */ /* 0x000fe4000f8e00ff */
[----:B------:R-:W2:Y:S01]  /*30a50*/  LDC.64 R2, c[0x4][R2] ;  /* 0x0100000002027b82 */ /* 0x000ea20000000a00 */
        /* <DEDUP_REMOVED lines=10> */
.L_x_6993:
[----:B------:R-:W-:Y:S05]  /*30b00*/  BSYNC B6 ;  /* 0x0000000000067941 */ /* 0x000fea0003800000 */
.L_x_6992:
[----:B------:R-:W2:Y:S01]  /*30b10*/  LDL R21, [R1+0x434] ;  /* 0x0004340001157983 */ /* 0x000ea20000100800 */
[----:B------:R-:W3:Y:S01]  /*30b20*/  LDC R6, c[0x0][0x448] ;  /* 0x00011200ff067b82 */ /* 0x000ee20000000800 */
[----:B------:R-:W-:Y:S02]  /*30b30*/  ULDC.64 UR4, c[0x0][0x298] ;  /* 0x0000a60000047ab9 */ /* 0x000fe40000000a00 */
[----:B------:R-:W4:Y:S04]  /*30b40*/  LDL R20, [R1+0x43c] ;  /* 0x00043c0001147983 */ /* 0x000f280000100800 */
[----:B------:R-:W4:Y:S04]  /*30b50*/  LDL R7, [R1+0x418] ;  /* 0x0004180001077983 */ /* 0x000f280000100800 */
[----:B------:R0:W5:Y:S01]  /*30b60*/  LDL R9, [R1+0x414] ;  /* 0x0004140001097983 */ /* 0x0001620000100800 */
[----:B------:R-:W0:Y:S01]  /*30b70*/  S2R R2, SR_TID.X ;  /* 0x0000000000027919 */ /* 0x000e220000002100 */
[----:B-1----:R-:W1:Y:S01]  /*30b80*/  S2R R0, SR_TID.X ;  /* 0x0000000000007919 */ /* 0x002e620000002100 */
[----:B---3--:R-:W-:-:S13]  /*30b90*/  ISETP.NE.AND P0, PT, R6, 0x1, PT ;  /* 0x000000010600780c */ /* 0x008fda0003f05270 */
[----:B------:R-:W3:Y:S01]  /*30ba0*/  @P0 LDC R3, c[0x0][0x450] ;  /* 0x00011400ff030b82 */ /* 0x000ee20000000800 */
[----:B0-----:R-:W-:-:S04]  /*30bb0*/  LOP3.LUT R2, R2, 0x7f, RZ, 0xc0, !PT ;  /* 0x0000007f02027812 */ /* 0x001fc800078ec0ff */
[----:B------:R-:W-:Y:S01]  /*30bc0*/  SHF.R.U32.HI R2, RZ, 0x3, R2 ;  /* 0x00000003ff027819 */ /* 0x000fe20000011602 */
[----:B--2---:R-:W-:Y:S02]  /*30bd0*/  IMAD.MOV.U32 R4, RZ, RZ, R21 ;  /* 0x000000ffff047224 */ /* 0x004fe400078e0015 */
[----:B----4-:R-:W-:Y:S02]  /*30be0*/  IMAD.MOV.U32 R21, RZ, RZ, R20 ;  /* 0x000000ffff157224 */ /* 0x010fe400078e0014 */
[----:B------:R-:W2:Y:S01]  /*30bf0*/  LDL R20, [R1+0x424] ;  /* 0x0004240001147983 */ /* 0x000ea20000100800 */
[----:B-1----:R-:W-:-:S05]  /*30c00*/  IMAD.SHL.U32 R0, R0, 0x10, RZ ;  /* 0x0000001000007824 */ /* 0x002fca00078e00ff */
[----:B------:R-:W-:Y:S02]  /*30c10*/  LOP3.LUT R0, R2, 0x70, R0, 0xf8, !PT ;  /* 0x0000007002007812 */ /* 0x000fe400078ef800 */
[----:B------:R-:W0:Y:S03]  /*30c20*/  @P0 LDC R2, c[0x0][0x44c] ;  /* 0x00011300ff020b82 */ /* 0x000e260000000800 */
[----:B------:R-:W-:Y:S02]  /*30c30*/  IMAD.IADD R5, R0, 0x1, R33 ;  /* 0x0000000100057824 */ /* 0x000fe400078e0221 */
[----:B------:R-:W-:Y:S02]  /*30c40*/  IMAD R4, R4, UR4, RZ ;  /* 0x0000000404047c24 */ /* 0x000fe4000f8e02ff */
[----:B------:R-:W-:Y:S02]  /*30c50*/  IMAD.MOV.U32 R0, RZ, RZ, R5 ;  /* 0x000000ffff007224 */ /* 0x000fe400078e0005 */
[----:B------:R-:W-:-:S02]  /*30c60*/  IMAD R4, R7, UR5, R4 ;  /* 0x0000000507047c24 */ /* 0x000fc4000f8e0204 */
        /* <DEDUP_REMOVED lines=11> */
[----:B------:R0:W-:Y:S03]  /*30d20*/  STL [R1+0x410], R5 ;  /* 0x0004100501007387 */ /* 0x0001e60000100800 */
[C---:B--2---:R-:W-:Y:S02]  /*30d30*/  IMAD R4, R20.reuse, UR5, R4 ;  /* 0x0000000514047c24 */ /* 0x044fe4000f8e0204 */
[----:B------:R-:W-:Y:S01]  /*30d40*/  IMAD.WIDE.U32 R2, R20, UR4, R2 ;  /* 0x0000000414027c25 */ /* 0x000fe2000f8e0002 */
        /* <DEDUP_REMOVED lines=9> */
[----:B0-----:R-:W0:Y:S01]  /*30de0*/  S2R R5, SR_TID.X ;  /* 0x0000000000057919 */ /* 0x001e220000002100 */
[----:B------:R-:W-:Y:S02]  /*30df0*/  IMAD.IADD R3, R3, 0x1, R4 ;  /* 0x0000000103037824 */ /* 0x000fe400078e0204 */
[----:B------:R-:W-:-:S05]  /*30e00*/  SHF.R.S32.HI R4, RZ, 0x1f, R0 ;  /* 0x0000001fff047819 */ /* 0x000fca0000011400 */
        /* <DEDUP_REMOVED lines=9> */
[C---:B0-----:R-:W-:Y:S01]  /*30ea0*/  IMAD.SHL.U32 R7, R5.reuse, 0x8, RZ ;  /* 0x0000000805077824 */ /* 0x041fe200078e00ff */
[----:B------:R-:W-:-:S04]  /*30eb0*/  LOP3.LUT R20, R5, 0x7f, RZ, 0xc0, !PT ;  /* 0x0000007f05147812 */ /* 0x000fc800078ec0ff */
[----:B------:R-:W-:-:S04]  /*30ec0*/  LOP3.LUT R7, R7, 0x38, RZ, 0xc0, !PT ;  /* 0x0000003807077812 */ /* 0x000fc800078ec0ff */
[----:B------:R-:W-:Y:S02]  /*30ed0*/  ISETP.GE.AND P1, PT, R7, UR4, PT ;  /* 0x0000000407007c0c */ /* 0x000fe4000bf26270 */
[----:B------:R-:W-:Y:S01]  /*30ee0*/  SHF.R.U32.HI R8, RZ, 0x3, R20 ;  /* 0x00000003ff087819 */ /* 0x000fe20000011614 */
[----:B------:R-:W-:Y:S10]  /*30ef0*/  BRA.DIV UR5, `(.L_x_6994) ;  /* 0x0000005605fc7947 */ /* 0x000ff4000b800000 */
[----:B------:R-:W0:Y:S01]  /*30f00*/  SHFL.IDX PT, R4, R0, RZ, 0x181f ;  /* 0x00181fff00047589 */ /* 0x000e2200000e0000 */
[----:B-----5:R-:W-:Y:S02]  /*30f10*/  IMAD R2, R9, R6, RZ ;  /* 0x0000000609027224 */ /* 0x020fe400078e02ff */
[----:B------:R-:W-:Y:S01]  /*30f20*/  IMAD.IADD R33, R8, 0x1, R33 ;  /* 0x0000000108217824 */ /* 0x000fe200078e0221 */
        /* <DEDUP_REMOVED lines=30> */
.L_x_7124:
[----:B0-2---:R-:W-:-:S05]  /*31110*/  VIADD R4, R33, 0x30 ;  /* 0x0000003021047836 */ /* 0x005fca0000000000 */
        /* <DEDUP_REMOVED lines=10> */
.L_x_6995:
        /* <DEDUP_REMOVED lines=28> */
.L_x_6997:
[----:B------:R-:W-:Y:S05]  /*31380*/  BSYNC B6 ;  /* 0x0000000000067941 */ /* 0x000fea0003800000 */
.L_x_6996:
[----:B------:R-:W2:Y:S01]  /*31390*/  LDL.LU R0, [R1+0x434] ;  /* 0x0004340001007983 */ /* 0x000ea20000300800 */
[----:B------:R-:W1:Y:S01]  /*313a0*/  LDC R6, c[0x0][0x448] ;  /* 0x00011200ff067b82 */ /* 0x000e620000000800 */
[----:B------:R-:W-:Y:S02]  /*313b0*/  ULDC.64 UR4, c[0x0][0x398] ;  /* 0x0000e60000047ab9 */ /* 0x000fe40000000a00 */
[----:B0-----:R-:W3:Y:S04]  /*313c0*/  LDL.LU R2, [R1+0x418] ;  /* 0x0004180001027983 */ /* 0x001ee80000300800 */
[----:B------:R-:W4:Y:S04]  /*313d0*/  LDL.LU R4, [R1+0x43c] ;  /* 0x00043c0001047983 */ /* 0x000f280000300800 */
[----:B------:R-:W5:Y:S04]  /*313e0*/  LDL.LU R21, [R1+0x424] ;  /* 0x0004240001157983 */ /* 0x000f680000300800 */
[----:B------:R-:W5:Y:S01]  /*313f0*/  LDL.LU R20, [R1+0x410] ;  /* 0x0004100001147983 */ /* 0x000f620000300800 */
[----:B------:R-:W-:Y:S01]  /*31400*/  LOP3.LUT R22, R22, 0xfffffbff, RZ, 0xc0, !PT ;  /* 0xfffffbff16167812 */ /* 0x000fe200078ec0ff */
[----:B------:R-:W0:Y:S01]  /*31410*/  S2R R9, SR_TID.X ;  /* 0x0000000000097919 */ /* 0x000e220000002100 */
[----:B------:R-:W0:Y:S01]  /*31420*/  S2R R7, SR_TID.X ;  /* 0x0000000000077919 */ /* 0x000e220000002100 */
[----:B-1----:R-:W-:Y:S01]  /*31430*/  ISETP.NE.AND P0, PT, R6, 0x1, PT ;  /* 0x000000010600780c */ /* 0x002fe20003f05270 */
[----:B------:R-:W1:-:S12]  /*31440*/  S2R R8, SR_TID.X ;  /* 0x0000000000087919 */ /* 0x000e580000002100 */
[----:B------:R-:W1:Y:S01]  /*31450*/  @P0 LDC R5, c[0x0][0x450] ;  /* 0x00011400ff050b82 */ /* 0x000e620000000800 */
        /* <DEDUP_REMOVED lines=11> */
[----:B-----5:R-:W-:-:S04]  /*31510*/  IMAD.WIDE.U32 R2, R21, UR4, R2 ;  /* 0x0000000415027c25 */ /* 0x020fc8000f8e0002 */
[----:B------:R-:W-:Y:S01]  /*31520*/  IMAD R0, R21, UR5, R0 ;  /* 0x0000000515007c24 */ /* 0x000fe2000f8e0200 */
[----:B------:R-:W-:Y:S01]  /*31530*/  ULDC.64 UR4, c[0x0][0x3d0] ;  /* 0x0000f40000047ab9 */ /* 0x000fe20000000a00 */
[----:B------:R-:W-:Y:S02]  /*31540*/  IMAD.MOV.U32 R4, RZ, RZ, R20 ;  /* 0x000000ffff047224 */ /* 0x000fe400078e0014 */
[----:B------:R-:W-:Y:S02]  /*31550*/  IMAD.IADD R3, R3, 0x1, R0 ;  /* 0x0000000103037824 */ /* 0x000fe400078e0200 */
[----:B------:R-:W2:Y:S01]  /*31560*/  @P0 LDC R0, c[0x0][0x44c] ;  /* 0x00011300ff000b82 */ /* 0x000ea20000000800 */
[----:B0-----:R-:W-:-:S05]  /*31570*/  IMAD.SHL.U32 R21, R7, 0x8, RZ ;  /* 0x0000000807157824 */ /* 0x001fca00078e00ff */
[----:B------:R-:W-:-:S04]  /*31580*/  LOP3.LUT R21, R21, 0x38, RZ, 0xc0, !PT ;  /* 0x0000003815157812 */ /* 0x000fc800078ec0ff */
[----:B------:R-:W-:Y:S01]  /*31590*/  LOP3.LUT R7, R21, 0x80, RZ, 0xfc, !PT ;  /* 0x0000008015077812 */ /* 0x000fe200078efcff */
[----:B-1----:R-:W-:-:S05]  /*315a0*/  IMAD.SHL.U32 R21, R8, 0x8, RZ ;  /* 0x0000000808157824 */ /* 0x002fca00078e00ff */
[----:B------:R-:W-:-:S04]  /*315b0*/  LOP3.LUT R21, R21, 0x38, RZ, 0xc0, !PT ;  /* 0x0000003815157812 */ /* 0x000fc800078ec0ff */
[----:B------:R-:W-:Y:S01]  /*315c0*/  LOP3.LUT R8, R21, 0x40, RZ, 0xfc, !PT ;  /* 0x0000004015087812 */ /* 0x000fe200078efcff */
[----:B--2---:R-:W-:-:S05]  /*315d0*/  @P0 IMAD.HI.U32 R0, R20, R0, RZ ;  /* 0x0000000014000227 */ /* 0x004fca00078e00ff */
[----:B------:R-:W-:-:S04]  /*315e0*/  @P0 SHF.R.U32.HI R4, RZ, R5, R0 ;  /* 0x00000005ff040219 */ /* 0x000fc80000011600 */
[--C-:B------:R-:W-:Y:S01]  /*315f0*/  SHF.R.S32.HI R5, RZ, 0x1f, R4.reuse ;  /* 0x0000001fff057819 */ /* 0x100fe20000011404 */
[----:B------:R-:W-:Y:S02]  /*31600*/  IMAD.MOV R0, RZ, RZ, -R4 ;  /* 0x000000ffff007224 */ /* 0x000fe400078e0a04 */
[----:B------:R-:W-:-:S04]  /*31610*/  IMAD.WIDE.U32 R2, R4, UR4, R2 ;  /* 0x0000000404027c25 */ /* 0x000fc8000f8e0002 */
[----:B------:R-:W-:Y:S02]  /*31620*/  IMAD R0, R6, R0, R20 ;  /* 0x0000000006007224 */ /* 0x000fe400078e0214 */
[----:B------:R-:W-:Y:S02]  /*31630*/  IMAD R5, R5, UR4, RZ ;  /* 0x0000000405057c24 */ /* 0x000fe4000f8e02ff */
[----:B------:R-:W-:Y:S02]  /*31640*/  IMAD.SHL.U32 R20, R9, 0x8, RZ ;  /* 0x0000000809147824 */ /* 0x000fe400078e00ff */
[----:B------:R-:W-:Y:S01]  /*31650*/  IMAD R5, R4, UR5, R5 ;  /* 0x0000000504057c24 */ /* 0x000fe2000f8e0205 */
[----:B------:R-:W-:Y:S01]  /*31660*/  SHF.R.S32.HI R4, RZ, 0x1f, R0 ;  /* 0x0000001fff047819 */ /* 0x000fe20000011400 */
[----:B------:R-:W-:Y:S01]  /*31670*/  ULDC.64 UR4, c[0x0][0x3c8] ;  /* 0x0000f20000047ab9 */ /* 0x000fe20000000a00 */
[----:B------:R-:W-:Y:S01]  /*31680*/  LOP3.LUT R20, R20, 0x38, RZ, 0xc0, !PT ;  /* 0x0000003814147812 */ /* 0x000fe200078ec0ff */
[----:B------:R-:W-:-:S02]  /*31690*/  IMAD.IADD R3, R3, 0x1, R5 ;  /* 0x0000000103037824 */ /* 0x000fc400078e0205 */
[----:B------:R-:W-:Y:S02]  /*316a0*/  IMAD R4, R4, UR4, RZ ;  /* 0x0000000404047c24 */ /* 0x000fe4000f8e02ff */
[----:B------:R-:W-:-:S04]  /*316b0*/  IMAD.WIDE.U32 R2, R0, UR4, R2 ;  /* 0x0000000400027c25 */ /* 0x000fc8000f8e0002 */
[----:B------:R-:W-:Y:S01]  /*316c0*/  IMAD R4, R0, UR5, R4 ;  /* 0x0000000500047c24 */ /* 0x000fe2000f8e0204 */
[----:B------:R-:W-:Y:S02]  /*316d0*/  ULDC.64 UR4, c[0x0][0x390] ;  /* 0x0000e40000047ab9 */ /* 0x000fe40000000a00 */
[----:B------:R-:W-:Y:S01]  /*316e0*/  LEA R5, P0, R2, UR4, 0x1 ;  /* 0x0000000402057c11 */ /* 0x000fe2000f8008ff */
[----:B------:R-:W-:Y:S01]  /*316f0*/  ULDC UR4, c[0x0][0x3b8] ;  /* 0x0000ee0000047ab9 */ /* 0x000fe20000000800 */
[----:B------:R-:W-:Y:S01]  /*31700*/  IMAD.IADD R4, R3, 0x1, R4 ;  /* 0x0000000103047824 */ /* 0x000fe200078e0204 */
[----:B------:R-:W-:-:S04]  /*31710*/  ISETP.GE.AND P1, PT, R20, UR4, PT ;  /* 0x0000000414007c0c */ /* 0x000fc8000bf26270 */
[----:B------:R-:W-:Y:S02]  /*31720*/  LEA.HI.X R4, R2, UR5, R4, 0x1, P0 ;  /* 0x0000000502047c11 */ /* 0x000fe400080f0c04 */
[----:B------:R-:W-:Y:S02]  /*31730*/  ISETP.GE.AND P0, PT, R7, UR4, PT ;  /* 0x0000000407007c0c */ /* 0x000fe4000bf06270 */
[----:B------:R-:W0:Y:S01]  /*31740*/  S2R R7, SR_TID.X ;  /* 0x0000000000077919 */ /* 0x000e220000002100 */
[----:B------:R-:W-:Y:S02]  /*31750*/  SEL R0, RZ, 0x1, P1 ;  /* 0x00000001ff007807 */ /* 0x000fe40000800000 */
[----:B------:R-:W-:Y:S02]  /*31760*/  SEL R2, RZ, 0x4, P0 ;  /* 0x00000004ff027807 */ /* 0x000fe40000000000 */
[----:B------:R-:W-:-:S04]  /*31770*/  @P1 LOP3.LUT R22, R22, 0x400, RZ, 0xfc, !PT ;  /* 0x0000040016161812 */ /* 0x000fc800078efcff */
[----:B------:R-:W-:-:S04]  /*31780*/  LOP3.LUT R22, R22, 0xfffffeff, RZ, 0xc0, !PT ;  /* 0xfffffeff16167812 */ /* 0x000fc800078ec0ff */
[----:B------:R-:W-:Y:S02]  /*31790*/  @P0 LOP3.LUT R22, R22, 0x100, RZ, 0xfc, !PT ;  /* 0x0000010016160812 */ /* 0x000fe400078efcff */
[----:B------:R-:W-:Y:S02]  /*317a0*/  ISETP.GE.AND P0, PT, R8, UR4, PT ;  /* 0x0000000408007c0c */ /* 0x000fe4000bf06270 */
[----:B------:R-:W1:Y:S01]  /*317b0*/  S2R R8, SR_TID.X ;  /* 0x0000000000087919 */ /* 0x000e620000002100 */
[----:B------:R-:W-:Y:S02]  /*317c0*/  LOP3.LUT R22, R22, 0xfffffdff, RZ, 0xc0, !PT ;  /* 0xfffffdff16167812 */ /* 0x000fe400078ec0ff */
[----:B------:R-:W-:-:S04]  /*317d0*/  SEL R3, RZ, 0x2, P0 ;  /* 0x00000002ff037807 */ /* 0x000fc80000000000 */
[----:B------:R-:W-:-:S04]  /*317e0*/  IADD3 R0, R2, R3, R0 ;  /* 0x0000000302007210 */ /* 0x000fc80007ffe000 */
[----:B------:R-:W-:Y:S01]  /*317f0*/  @P0 LOP3.LUT R22, R22, 0x200, RZ, 0xfc, !PT ;  /* 0x0000020016160812 */ /* 0x000fe200078efcff */
[----:B0-----:R-:W-:-:S05]  /*31800*/  IMAD.SHL.U32 R21, R7, 0x8, RZ ;  /* 0x0000000807157824 */ /* 0x001fca00078e00ff */
[----:B------:R-:W-:-:S04]  /*31810*/  LOP3.LUT R21, R21, 0x38, RZ, 0xc0, !PT ;  /* 0x0000003815157812 */ /* 0x000fc800078ec0ff */
[----:B------:R-:W-:-:S04]  /*31820*/  LOP3.LUT R7, R21, 0x100, RZ, 0xfc, !PT ;  /* 0x0000010015077812 */ /* 0x000fc800078efcff */
[----:B------:R-:W-:Y:S01]  /*31830*/  ISETP.GE.AND P4, PT, R7, UR4, PT ;  /* 0x0000000407007c0c */ /* 0x000fe2000bf86270 */
[----:B------:R-:W-:Y:S02]  /*31840*/  IMAD.SHL.U32 R7, R9, 0x8, RZ ;  /* 0x0000000809077824 */ /* 0x000fe400078e00ff */
[----:B-1----:R-:W-:Y:S01]  /*31850*/  IMAD.SHL.U32 R21, R8, 0x8, RZ ;  /* 0x0000000808157824 */ /* 0x002fe200078e00ff */
[----:B------:R-:W-:Y:S02]  /*31860*/  SEL R2, RZ, 0x10, P4 ;  /* 0x00000010ff027807 */ /* 0x000fe40002000000 */
[----:B------:R-:W-:Y:S02]  /*31870*/  LOP3.LUT R7, R7, 0x38, RZ, 0xc0, !PT ;  /* 0x0000003807077812 */ /* 0x000fe400078ec0ff */
[----:B------:R-:W-:Y:S02]  /*31880*/  LOP3.LUT R21, R21, 0x38, RZ, 0xc0, !PT ;  /* 0x0000003815157812 */ /* 0x000fe400078ec0ff */
[----:B------:R-:W-:-:S02]  /*31890*/  LOP3.LUT R7, R7, 0x180, RZ, 0xfc, !PT ;  /* 0x0000018007077812 */ /* 0x000fc400078efcff */
[----:B------:R-:W-:Y:S01]  /*318a0*/  LOP3.LUT R8, R21, 0xc0, RZ, 0xfc, !PT ;  /* 0x000000c015087812 */ /* 0x000fe200078efcff */
[----:B------:R-:W-:Y:S01]  /*318b0*/  IMAD.SHL.U32 R21, R9, 0x8, RZ ;  /* 0x0000000809157824 */ /* 0x000fe200078e00ff */
[----:B------:R-:W-:Y:S02]  /*318c0*/  ISETP.GE.AND P0, PT, R7, UR4, PT ;  /* 0x0000000407007c0c */ /* 0x000fe4000bf06270 */
[----:B------:R-:W-:Y:S02]  /*318d0*/  ISETP.GE.AND P5, PT, R8, UR4, PT ;  /* 0x0000000408007c0c */ /* 0x000fe4000bfa6270 */
[----:B------:R-:W-:Y:S02]  /*318e0*/  LOP3.LUT R21, R21, 0x38, RZ, 0xc0, !PT ;  /* 0x0000003815157812 */ /* 0x000fe400078ec0ff */
[----:B------:R-:W-:Y:S02]  /*318f0*/  SEL R3, RZ, 0x8, P5 ;  /* 0x00000008ff037807 */ /* 0x000fe40002800000 */
[----:B------:R-:W-:-:S02]  /*31900*/  LOP3.LUT R8, R21, 0x140, RZ, 0xfc, !PT ;  /* 0x0000014015087812 */ /* 0x000fc400078efcff */
[----:B------:R-:W-:Y:S02]  /*31910*/  LOP3.LUT R7, R21, 0x1c0, RZ, 0xfc, !PT ;  /* 0x000001c015077812 */ /* 0x000fe400078efcff */
        /* <DEDUP_REMOVED lines=103> */
.L_x_7134:
        /* <DEDUP_REMOVED lines=26> */
.L_x_7000:
[----:B------:R-:W-:Y:S05]  /*32130*/  BSYNC B0 ;  /* 0x0000000000007941 */ /* 0x000fea0003800000 */
.L_x_6999:
[----:B------:R-:W-:Y:S01]  /*32140*/  NOP ;  /* 0x0000000000007918 */ /* 0x000fe20000000000 */
[----:B------:R-:W-:-:S13]  /*32150*/  PLOP3.LUT P0, PT, PT, PT, PT, 0x80, 0x0 ;  /* 0x000000000000781c */ /* 0x000fda0003f0f070 */
.L_x_7001:
        /* <DEDUP_REMOVED lines=18> */
.L_x_7135:
[----:B------:R-:W-:Y:S05]  /*32280*/  BSYNC B0 ;  /* 0x0000000000007941 */ /* 0x000fea0003800000 */
.L_x_7002:
[----:B------:R-:W-:-:S05]  /*32290*/  IMAD.U32 R2, RZ, RZ, UR40 ;  /* 0x00000028ff027e24 */ /* 0x000fca000f8e00ff */
[----:B------:R-:W-:-:S13]  /*322a0*/  ISETP.NE.AND P0, PT, R2, 0x3, PT ;  /* 0x000000030200780c */ /* 0x000fda0003f05270 */
[----:B------:R-:W-:Y:S05]  /*322b0*/  @!P0 BRA `(.L_x_7004) ;  /* 0x0000000000048947 */ /* 0x000fea0003800000 */
[----:B------:R-:W-:Y:S01]  /*322c0*/  BPT.TRAP 0x1 ;  /* 0x000000040000795c */ /* 0x000fe20000300000 */
.L_x_7004:
[----:B-1----:R-:W-:Y:S01]  /*322d0*/  SHF.L.U32 R0, R28, 0x1f, RZ ;  /* 0x0000001f1c007819 */ /* 0x002fe200000006ff */
[----:B------:R-:W-:Y:S03]  /*322e0*/  BSSY B0, `(.L_x_7005) ;  /* 0x0000003000007945 */ /* 0x000fe60003800000 */
[----:B------:R-:W1:Y:S02]  /*322f0*/  SYNCS.PHASECHK.TRANS64.TRYWAIT P0, [R17+URZ+0x38860], R0 ;  /* 0x03886000110075a7 */ /* 0x000e64000800017f */
[----:B-1----:R-:W-:Y:S05]  /*32300*/  @!P0 BRA `(.L_x_7006) ;  /* 0x00000054000c8947 */ /* 0x002fea0003800000 */
.L_x_7136:
[----:B------:R-:W-:Y:S05]  /*32310*/  BSYNC B0 ;  /* 0x0000000000007941 */ /* 0x000fea0003800000 */
.L_x_7005:
        /* <DEDUP_REMOVED lines=61> */
[----:B------:R-:W-:-:S13]  /*326f0*/  ISETP.GT.AND P6, PT, R6, -0x1, PT ;  /* 0xffffffff0600780c */ /* 0x000fda0003fc4270 */
[----:B------:R-:W-:Y:S02]  /*32700*/  @P6 LOP3.LUT R22, R22, 0x200, RZ, 0xfc, !PT ;  /* 0x0000020016166812 */ /* 0x000fe400078efcff */
[----:B------:R-:W-:-:S13]  /*32710*/  ISETP.LT.OR P6, PT, R27, 0x1, P6 ;  /* 0x000000011b00780c */ /* 0x000fda00037c1670 */
[----:B------:R0:W-:Y:S04]  /*32720*/  LDGSTS.E.BYPASS.LTC128B.128 [R4+0xe400], desc[UR46][R2.64+0x380], !P6 ;  /* 0x0e40038002047fae */ /* 0x0001e8000f101d6e */
[----:B0-----:R-:W0:Y:S04]  /*32730*/  SHFL.IDX PT, R2, R5, 0x1, 0x181f ;  /* 0x00381f0005027f89 */ /* 0x001e2800000e0000 */
[----:B------:R-:W1:Y:S01]  /*32740*/  SHFL.IDX PT, R3, R8, 0x1, 0x181f ;  /* 0x00381f0008037f89 */ /* 0x000e6200000e0000 */
[----:B0-----:R-:W-:-:S03]  /*32750*/  IADD3 R6, P6, R2, R0, RZ ;  /* 0x0000000002067210 */ /* 0x001fc60007fde0ff */
[----:B------:R-:W0:Y:S02]  /*32760*/  SHFL.IDX PT, R2, R5, 0x2, 0x181f ;  /* 0x00581f0005027f89 */ /* 0x000e2400000e0000 */
[----:B-1----:R-:W-:Y:S01]  /*32770*/  IMAD.X R7, RZ, RZ, R3, P6 ;  /* 0x000000ffff077224 */ /* 0x002fe200030e0603 */
[----:B------:R-:W-:Y:S01]  /*32780*/  LOP3.LUT P6, RZ, R22, 0x100, RZ, 0xc0, !PT ;  /* 0x0000010016ff7812 */ /* 0x000fe200078cc0ff */
[----:B------:R-:W1:Y:S03]  /*32790*/  SHFL.IDX PT, R3, R8, 0x2, 0x181f ;  /* 0x00581f0008037f89 */ /* 0x000e6600000e0000 */
[----:B------:R-:W-:Y:S01]  /*327a0*/  ISETP.LT.OR P6, PT, R27, 0x11, P6 ;  /* 0x000000111b00780c */ /* 0x000fe200037c1670 */
[----:B------:R-:W2:-:S12]  /*327b0*/  SHFL.IDX PT, R8, R8, 0x3, 0x181f ;  /* 0x00781f0008087f89 */ /* 0x000e9800000e0000 */
        /* <DEDUP_REMOVED lines=15> */
[----:B------:R-:W-:Y:S01]  /*328b0*/  LDGSTS.E.BYPASS.LTC128B.128 [R4+0xec00], desc[UR46][R6.64+0x380], !P6 ;  /* 0x0ec0038006047fae */ /* 0x000fe2000f101d6e */
        /* <DEDUP_REMOVED lines=20> */
[----:B0-2---:R0:W1:Y:S02]  /*32a00*/  SHFL.IDX PT, R2, R5, 0x3, 0x181f ;  /* 0x00781f0005027f89 */ /* 0x00506400000e0000 */
.L_x_7146:
        /* <DEDUP_REMOVED lines=34> */
.L_x_7008:
        /* <DEDUP_REMOVED lines=11> */
.L_x_7009:
        /* <DEDUP_REMOVED lines=11> */
.L_x_7024:
        /* <DEDUP_REMOVED lines=14> */
[----:B------:R-:W-:-:S04]  /*32e70*/  IMAD.IADD R4, R8, 0x1, R4 ;  /* 0x0000000108047824 */ /* 0x000fc800078e0204 */
[----:B------:R-:W-:-:S05]  /*32e80*/  IMAD.MOV.U32 R2, RZ, RZ, R4 ;  /* 0x000000ffff027224 */ /* 0x000fca00078e0004 */
        /* <DEDUP_REMOVED lines=26> */
.L_x_7012:
[----:B------:R-:W-:Y:S01]  /*33030*/  IMAD R6, R25, 0x8, R23 ;  /* 0x0000000819067824 */ /* 0x000fe200078e0217 */
[----:B------:R-:W-:Y:S01]  /*33040*/  SHF.L.U32 R21, R28, 0x1f, RZ ;  /* 0x0000001f1c157819 */ /* 0x000fe200000006ff */
[----:B------:R-:W-:Y:S01]  /*33050*/  BSSY B1, `(.L_x_7013) ;  /* 0x0000004000017945 */ /* 0x000fe20003800000 */
[----:B------:R-:W-:Y:S02]  /*33060*/  SHF.R.S32.HI R9, RZ, 0x1f, R5 ;  /* 0x0000001fff097819 */ /* 0x000fe40000011405 */
[----:B------:R-:W0:Y:S02]  /*33070*/  SYNCS.PHASECHK.TRANS64.TRYWAIT P0, [R6+URZ+0x38840], R21 ;  /* 0x03884015060075a7 */ /* 0x000e24000800017f */
[----:B0-----:R-:W-:Y:S05]  /*33080*/  @!P0 BRA `(.L_x_7014) ;  /* 0x0000004c00e88947 */ /* 0x001fea0003800000 */
.L_x_7147:
[----:B------:R-:W-:Y:S05]  /*33090*/  BSYNC B1 ;  /* 0x0000000000017941 */ /* 0x000fea0003800000 */
.L_x_7013:
        /* <DEDUP_REMOVED lines=42> */
.L_x_7157:
        /* <DEDUP_REMOVED lines=8> */
.L_x_7016:
        /* <DEDUP_REMOVED lines=11> */
.L_x_7017:
[----:B------:R2:W-:Y:S01]  /*33470*/  SYNCS.ARRIVE.TRANS64.A1T0 RZ, [R6+URZ+0x38830], RZ ;  /* 0x038830ff06ff79a7 */ /* 0x0005e2000810003f */
[----:B------:R-:W-:Y:S05]  /*33480*/  @!P2 BRA `(.L_x_7018) ;  /* 0x000000000004a947 */ /* 0x000fea0003800000 */
[----:B------:R-:W-:Y:S01]  /*33490*/  BPT.TRAP 0x1 ;  /* 0x000000040000795c */ /* 0x000fe20000300000 */
.L_x_7018:
[----:B------:R-:W3:Y:S01]  /*334a0*/  SYNCS.PHASECHK.TRANS64.TRYWAIT P0, [R6+URZ+0x38860], R21 ;  /* 0x03886015060075a7 */ /* 0x000ee2000800017f */
[----:B------:R-:W-:Y:S04]  /*334b0*/  BSSY B1, `(.L_x_7019) ;  /* 0x0000002000017945 */ /* 0x000fe80003800000 */
[----:B---3--:R-:W-:Y:S05]  /*334c0*/  @!P0 BRA `(.L_x_7020) ;  /* 0x0000005000088947 */ /* 0x008fea0003800000 */
.L_x_7158:
[----:B------:R-:W-:Y:S05]  /*334d0*/  BSYNC B1 ;  /* 0x0000000000017941 */ /* 0x000fea0003800000 */
.L_x_7019:
        /* <DEDUP_REMOVED lines=81> */
.L_x_7168:
[----:B------:R-:W-:Y:S02]  /*339f0*/  LOP3.LUT R22, R22, 0xffefffff, RZ, 0xc0, !PT ;  /* 0xffefffff16167812 */ /* 0x000fe400078ec0ff */
[----:B-1----:R-:W-:Y:S02]  /*33a00*/  IADD3 R2, P2, R14, R0, RZ ;  /* 0x000000000e027210 */ /* 0x002fe40007f5e0ff */
        /* <DEDUP_REMOVED lines=23> */
.L_x_7022:
        /* <DEDUP_REMOVED lines=11> */
.L_x_7023:
[----:B------:R1:W-:Y:S01]  /*33c30*/  SYNCS.ARRIVE.TRANS64.A1T0 RZ, [R6+URZ+0x38850], RZ ;  /* 0x038850ff06ff79a7 */ /* 0x0003e2000810003f */
[----:B------:R-:W-:Y:S05]  /*33c40*/  @P3 BRA `(.L_x_7024) ;  /* 0xfffffff000503947 */ /* 0x000fea000383ffff */
.L_x_7011:
[----:B------:R-:W-:Y:S05]  /*33c50*/  BSYNC B0 ;  /* 0x0000000000007941 */ /* 0x000fea0003800000 */
.L_x_7010:
        /* <DEDUP_REMOVED lines=21> */
.L_x_7026:
[----:B------:R-:W-:Y:S05]  /*33db0*/  BSYNC B0 ;  /* 0x0000000000007941 */ /* 0x000fea0003800000 */
.L_x_7025:
[----:B------:R-:W-:-:S07]  /*33dc0*/  SEL R25, R25, RZ, P0 ;  /* 0x000000ff19197207 */ /* 0x000fce0000000000 */
.L_x_6979:
[----:B------:R-:W-:Y:S05]  /*33dd0*/  BSYNC B7 ;  /* 0x0000000000077941 */ /* 0x000fea0003800000 */
.L_x_6977:
        /* <DEDUP_REMOVED lines=11> */
.L_x_7027:
        /* <DEDUP_REMOVED lines=24> */
[----:B-123--:R-:W-:Y:S02]  /*34010*/  IMAD.IADD R6, R4, 0x1, R5 ;  /* 0x0000000104067824 */ /* 0x00efe400078e0205 */
        /* <DEDUP_REMOVED lines=11> */
.L_x_7178:
[----:B------:R-:W-:Y:S02]  /*340d0*/  ULDC UR4, c[0x0][0xd38] ;  /* 0x00034e0000047ab9 */ /* 0x000fe40000000800 */
[----:B------:R-:W-:-:S04]  /*340e0*/  IMAD.U32 R4, RZ, RZ, UR4 ;  /* 0x00000004ff047e24 */ /* 0x000fc8000f8e00ff */
[----:B-1----:R-:W-:-:S04]  /*340f0*/  IMAD R14, R14, R4, RZ ;  /* 0x000000040e0e7224 */ /* 0x002fc800078e02ff */
[----:B------:R-:W-:-:S05]  /*34100*/  IMAD.IADD R5, R5, 0x1, R14 ;  /* 0x0000000105057824 */ /* 0x000fca00078e020e */
[----:B------:R-:W-:-:S13]  /*34110*/  ISETP.GT.AND P6, PT, R5, R0, PT ;  /* 0x000000000500720c */ /* 0x000fda0003fc4270 */
[----:B------:R-:W-:Y:S05]  /*34120*/  @P6 BRA `(.L_x_7030) ;  /* 0x00000000009c6947 */ /* 0x000fea0003800000 */
.L_x_7035:
[----:B------:R-:W1:Y:S01]  /*34130*/  LDC R2, c[0x0][0xd3c] ;  /* 0x00034f00ff027b82 */ /* 0x000e620000000800 */
[----:B------:R-:W-:-:S05]  /*34140*/  VIADD R19, R19, 0x1f ;  /* 0x0000001f13137836 */ /* 0x000fca0000000000 */
[----:B-1----:R-:W-:-:S13]  /*34150*/  ISETP.GE.AND P6, PT, R19, R2, PT ;  /* 0x000000021300720c */ /* 0x002fda0003fc6270 */
        /* <DEDUP_REMOVED lines=11> */
.L_x_7033:
[----:B------:R-:W-:Y:S05]  /*34210*/  BSYNC B0 ;  /* 0x0000000000007941 */ /* 0x000fea0003800000 */
.L_x_7032:
[----:B------:R-:W-:-:S03]  /*34220*/  UMOV UR4, 0xffffffff ;  /* 0xffffffff00047882 */ /* 0x000fc60000000000 */
[----:B------:R-:W-:Y:S05]  /*34230*/  BRA.DIV UR4, `(.L_x_7034) ;  /* 0x0000004e04c07947 */ /* 0x000fea000b800000 */
[----:B-----5:R-:W1:Y:S02]  /*34240*/  SHFL.UP PT, R14, R17, 0x1, RZ ;  /* 0x04200000110e7989 */ /* 0x020e6400000e00ff */
[----:B-1----:R-:W-:-:S05]  /*34250*/  SEL R14, R14, RZ, P1 ;  /* 0x000000ff0e0e7207 */ /* 0x002fca0000800000 */
        /* <DEDUP_REMOVED lines=14> */
.L_x_7186:
[----:B------:R-:W-:Y:S02]  /*34340*/  ULDC UR4, c[0x0][0xd38] ;  /* 0x00034e0000047ab9 */ /* 0x000fe40000000800 */
[----:B------:R-:W-:-:S04]  /*34350*/  IMAD.U32 R4, RZ, RZ, UR4 ;  /* 0x00000004ff047e24 */ /* 0x000fc8000f8e00ff */
[----:B-1----:R-:W-:-:S04]  /*34360*/  IMAD R14, R14, R4, RZ ;  /* 0x000000040e0e7224 */ /* 0x002fc800078e02ff */
[----:B------:R-:W-:-:S05]  /*34370*/  IMAD.IADD R5, R14, 0x1, R5 ;  /* 0x000000010e057824 */ /* 0x000fca00078e0205 */
[----:B------:R-:W-:-:S13]  /*34380*/  ISETP.GT.AND P6, PT, R5, R0, PT ;  /* 0x000000000500720c */ /* 0x000fda0003fc4270 */
[----:B------:R-:W-:Y:S05]  /*34390*/  @!P6 BRA `(.L_x_7035) ;  /* 0xfffffffc0064e947 */ /* 0x000fea000383ffff */
.L_x_7030:
        /* <DEDUP_REMOVED lines=8> */
.L_x_7190:
[----:B------:R-:W-:Y:S01]  /*34420*/  ISETP.NE.AND P0, PT, R2, RZ, PT ;  /* 0x000000ff0200720c */ /* 0x000fe20003f05270 */
[----:B------:R-:W-:-:S12]  /*34430*/  IMAD.MOV.U32 R14, RZ, RZ, RZ ;  /* 0x000000ffff0e7224 */ /* 0x000fd800078e00ff */
[----:B------:R-:W-:Y:S05]  /*34440*/  @!P0 BRA `(.L_x_7037) ;  /* 0x0000000000108947 */ /* 0x000fea0003800000 */
[----:B------:R-:W-:Y:S01]  /*34450*/  UMOV UR4, 0xffffffff ;  /* 0xffffffff00047882 */ /* 0x000fe20000000000 */
[----:B------:R-:W-:Y:S02]  /*34460*/  VIADD R12, R6, 0xffffffff ;  /* 0xffffffff060c7836 */ /* 0x000fe40000000000 */
[----:B------:R-:W-:Y:S05]  /*34470*/  BRA.DIV UR4, `(.L_x_7038) ;  /* 0x0000005204347947 */ /* 0x000fea000b800000 */
[----:B------:R3:W4:Y:S02]  /*34480*/  SHFL.IDX PT, R14, R3, R12, 0x1f ;  /* 0x00001f0c030e7589 */ /* 0x00072400000e0000 */
.L_x_7037:
[----:B0--3--:R-:W0:Y:S01]  /*34490*/  LDC.64 R2, c[0x0][0xd90] ;  /* 0x00036400ff027b82 */ /* 0x009e220000000a00 */
[----:B------:R-:W-:-:S04]  /*344a0*/  IMAD.IADD R19, R6, 0x1, R19 ;  /* 0x0000000106137824 */ /* 0x000fc800078e0213 */
[----:B0-----:R-:W-:-:S05]  /*344b0*/  IMAD.WIDE R2, R19, 0x4, R2 ;  /* 0x0000000413027825 */ /* 0x001fca00078e0202 */
[----:B-1----:R0:W2:Y:S01]  /*344c0*/  LDG.E R6, desc[UR46][R2.64] ;  /* 0x0000002e02067981 */ /* 0x0020a2000c1e1900 */
[----:B----4-:R-:W-:-:S04]  /*344d0*/  IMAD R16, R14, R4, R16 ;  /* 0x000000040e107224 */ /* 0x010fc800078e0210 */
[----:B------:R-:W-:Y:S02]  /*344e0*/  IMAD.IADD R0, R0, 0x1, -R16 ;  /* 0x0000000100007824 */ /* 0x000fe400078e0a10 */
[----:B0-----:R-:W-:Y:S02]  /*344f0*/  IMAD.MOV.U32 R2, RZ, RZ, RZ ;  /* 0x000000ffff027224 */ /* 0x001fe400078e00ff */
[----:B--2---:R-:W-:-:S05]  /*34500*/  IMAD R5, R17, R6, RZ ;  /* 0x0000000611057224 */ /* 0x004fca00078e02ff */
        /* <DEDUP_REMOVED lines=33> */
[----:B------:R0:W1:Y:S02]  /*34720*/  F2I.FTZ.U32.TRUNC.NTZ R3, R2 ;  /* 0x0000000200037305 */ /* 0x000064000021f000 */
[----:B0-----:R-:W-:Y:S02]  /*34730*/  IMAD.MOV.U32 R2, RZ, RZ, RZ ;  /* 0x000000ffff027224 */ /* 0x001fe400078e00ff */
[----:B-1----:R-:W-:-:S04]  /*34740*/  IMAD.MOV R5, RZ, RZ, -R3 ;  /* 0x000000ffff057224 */ /* 0x002fc800078e0a03 */
        /* <DEDUP_REMOVED lines=22> */
.L_x_7031:
[----:B------:R-:W-:Y:S01]  /*348b0*/  UMOV UR4, URZ ;  /* 0x0000003f00047c82 */ /* 0x000fe20008000000 */
[----:B------:R-:W-:Y:S01]  /*348c0*/  UMOV UR5, URZ ;  /* 0x0000003f00057c82 */ /* 0x000fe20008000000 */
[----:B------:R-:W-:Y:S01]  /*348d0*/  ULDC UR6, c[0x0][0xd3c] ;  /* 0x00034f0000067ab9 */ /* 0x000fe20000000800 */
[----:B------:R-:W-:Y:S02]  /*348e0*/  IMAD.MOV.U32 R16, RZ, RZ, R0 ;  /* 0x000000ffff107224 */ /* 0x000fe400078e0000 */
[----:B------:R-:W-:Y:S02]  /*348f0*/  IMAD.U32 R17, RZ, RZ, UR4 ;  /* 0x00000004ff117e24 */ /* 0x000fe4000f8e00ff */
[----:B------:R-:W-:Y:S02]  /*34900*/  IMAD.U32 R18, RZ, RZ, UR5 ;  /* 0x00000005ff127e24 */ /* 0x000fe4000f8e00ff */
[----:B------:R-:W-:-:S07]  /*34910*/  IMAD.U32 R19, RZ, RZ, UR6 ;  /* 0x00000006ff137e24 */ /* 0x000fce000f8e00ff */
.L_x_7039:
        /* <DEDUP_REMOVED lines=10> */
.L_x_7028:
[----:B------:R-:W-:Y:S02]  /*349c0*/  ULDC UR4, c[0x0][0xd3c] ;  /* 0x00034f0000047ab9 */ /* 0x000fe40000000800 */
[----:B0-----:R-:W-:-:S13]  /*349d0*/  ISETP.GE.AND P0, PT, R19, UR4, PT ;  /* 0x0000000413007c0c */ /* 0x001fda000bf06270 */
[----:B------:R-:W-:Y:S05]  /*349e0*/  @!P0 BRA `(.L_x_7040) ;  /* 0xffffff8400588947 */ /* 0x000fea000383ffff */
[----:B------:R-:W-:Y:S05]  /*349f0*/  BSYNC B8 ;  /* 0x0000000000087941 */ /* 0x000fea0003800000 */
.L_x_6911:
[----:B0-----:R-:W5:Y:S01]  /*34a00*/  LDL.LU R0, [R1+0x438] ;  /* 0x0004380001007983 */ /* 0x001f620000300800 */
        /* <DEDUP_REMOVED lines=11> */
.L_x_7193:
[----:B------:R-:W-:Y:S05]  /*34ac0*/  BSYNC B0 ;  /* 0x0000000000007941 */ /* 0x000fea0003800000 */
.L_x_7041:
[----:B------:R-:W-:-:S03]  /*34ad0*/  UMOV UR4, 0xffffffff ;  /* 0xffffffff00047882 */ /* 0x000fc60000000000 */
[----:B------:R-:W-:Y:S05]  /*34ae0*/  BRA.DIV UR4, `(.L_x_7043) ;  /* 0x0000004a04d07947 */ /* 0x000fea000b800000 */
[----:B------:R-:W0:Y:S02]  /*34af0*/  S2R R0, SR_TID.X ;  /* 0x0000000000007919 */ /* 0x000e240000002100 */
[----:B0-----:R-:W-:-:S04]  /*34b00*/  SHF.R.U32.HI R0, RZ, 0x5, R0 ;  /* 0x00000005ff007819 */ /* 0x001fc80000011600 */
[----:B------:R-:W-:-:S05]  /*34b10*/  LOP3.LUT R0, R0, 0x3, RZ, 0xc0, !PT ;  /* 0x0000000300007812 */ /* 0x000fca00078ec0ff */
[----:B------:R0:W0:Y:S02]  /*34b20*/  SHFL.IDX PT, R14, R0, RZ, 0x1f ;  /* 0x00001fff000e7589 */ /* 0x00002400000e0000 */
.L_x_7196:
[----:B0-----:R-:W-:-:S13]  /*34b30*/  ISETP.NE.AND P0, PT, R14, RZ, PT ;  /* 0x000000ff0e00720c */ /* 0x001fda0003f05270 */
[----:B------:R-:W-:Y:S05]  /*34b40*/  @P0 BRA `(.L_x_6680) ;  /* 0x0000000000880947 */ /* 0x000fea0003800000 */
[----:B------:R-:W-:-:S03]  /*34b50*/  UMOV UR4, 0xffffffff ;  /* 0xffffffff00047882 */ /* 0x000fc60000000000 */
[----:B------:R-:W-:Y:S05]  /*34b60*/  BRA.DIV UR4, `(.L_x_7044) ;  /* 0x0000004a04e47947 */ /* 0x000fea000b800000 */
[----:B------:R-:W-:-:S13]  /*34b70*/  ELECT P6, URZ, PT ;  /* 0x00000000003f782f */ /* 0x000fda00038c0000 */
.L_x_7199:
[----:B------:R-:W-:Y:S05]  /*34b80*/  @!P6 BRA `(.L_x_6680) ;  /* 0x000000000078e947 */ /* 0x000fea0003800000 */
[----:B------:R-:W-:-:S06]  /*34b90*/  ULOP3.LUT UR4, UR36, 0x2, URZ, 0xfc, !UPT ;  /* 0x0000000224047892 */ /* 0x000fcc000f8efc3f */
[----:B------:R-:W-:-:S05]  /*34ba0*/  IMAD.U32 R0, RZ, RZ, UR4 ;  /* 0x00000004ff007e24 */ /* 0x000fca000f8e00ff */
[----:B------:R-:W-:-:S13]  /*34bb0*/  ISETP.NE.AND P0, PT, R0, 0x3, PT ;  /* 0x000000030000780c */ /* 0x000fda0003f05270 */
[----:B------:R-:W-:Y:S05]  /*34bc0*/  @!P0 BRA `(.L_x_7045) ;  /* 0x0000000000048947 */ /* 0x000fea0003800000 */
[----:B------:R-:W-:Y:S01]  /*34bd0*/  BPT.TRAP 0x1 ;  /* 0x000000040000795c */ /* 0x000fe20000300000 */
.L_x_7045:
[C---:B------:R-:W-:Y:S01]  /*34be0*/  IMAD R5, R25.reuse, 0x8, R4 ;  /* 0x0000000819057824 */ /* 0x040fe200078e0204 */
[----:B------:R-:W-:Y:S01]  /*34bf0*/  SHF.L.U32 R0, R28, 0x1f, RZ ;  /* 0x0000001f1c007819 */ /* 0x000fe200000006ff */
[----:B------:R-:W-:-:S03]  /*34c00*/  VIADD R25, R25, 0x1 ;  /* 0x0000000119197836 */ /* 0x000fc60000000000 */
[----:B------:R-:W0:Y:S02]  /*34c10*/  SYNCS.PHASECHK.TRANS64.TRYWAIT P1, [R5+URZ+0x38840], R0 ;  /* 0x03884000050075a7 */ /* 0x000e24000802017f */
[----:B------:R-:W-:-:S04]  /*34c20*/  ISETP.NE.AND P2, PT, R25, 0x2, PT ;  /* 0x000000021900780c */ /* 0x000fc80003f45270 */
[----:B------:R-:W-:Y:S01]  /*34c30*/  SEL R3, RZ, 0x1, P2 ;  /* 0x00000001ff037807 */ /* 0x000fe20001000000 */
[----:B0-----:R-:W-:Y:S08]  /*34c40*/  @!P1 BRA `(.L_x_7046) ;  /* 0x0000004800cc9947 */ /* 0x001ff00003800000 */
.L_x_7200:
[----:B------:R-:W-:Y:S02]  /*34c50*/  SEL R25, R25, RZ, P2 ;  /* 0x000000ff19197207 */ /* 0x000fe40001000000 */
[----:B------:R-:W-:Y:S01]  /*34c60*/  LOP3.LUT R2, R28, R3, RZ, 0x3c, !PT ;  /* 0x000000031c027212 */ /* 0x000fe200078e3cff */
[----:B------:R-:W-:Y:S06]  /*34c70*/  @!P0 BRA `(.L_x_7047) ;  /* 0x0000000000048947 */ /* 0x000fec0003800000 */
[----:B------:R-:W-:Y:S01]  /*34c80*/  BPT.TRAP 0x1 ;  /* 0x000000040000795c */ /* 0x000fe20000300000 */
.L_x_7047:
[----:B------:R-:W-:Y:S01]  /*34c90*/  IMAD R25, R25, 0x8, R4 ;  /* 0x0000000819197824 */ /* 0x000fe200078e0204 */
[----:B------:R-:W-:-:S04]  /*34ca0*/  SHF.L.U32 R2, R2, 0x1f, RZ ;  /* 0x0000001f02027819 */ /* 0x000fc800000006ff */
[----:B------:R-:W0:Y:S02]  /*34cb0*/  SYNCS.PHASECHK.TRANS64.TRYWAIT P1, [R25+URZ+0x38840], R2 ;  /* 0x03884002190075a7 */ /* 0x000e24000802017f */
[----:B0-----:R-:W-:Y:S05]  /*34cc0*/  @!P1 BRA `(.L_x_7048) ;  /* 0x0000004800c09947 */ /* 0x001fea0003800000 */
.L_x_7201:
[----:B------:R-:W-:Y:S05]  /*34cd0*/  @!P0 BRA `(.L_x_7049) ;  /* 0x0000000000048947 */ /* 0x000fea0003800000 */
[----:B------:R-:W-:Y:S01]  /*34ce0*/  BPT.TRAP 0x1 ;  /* 0x000000040000795c */ /* 0x000fe20000300000 */
.L_x_7049:
[----:B------:R-:W0:Y:S02]  /*34cf0*/  SYNCS.PHASECHK.TRANS64.TRYWAIT P1, [R5+URZ+0x38860], R0 ;  /* 0x03886000050075a7 */ /* 0x000e24000802017f */
[----:B0-----:R-:W-:Y:S05]  /*34d00*/  @!P1 BRA `(.L_x_7050) ;  /* 0x0000004800c49947 */ /* 0x001fea0003800000 */
.L_x_7202:
[----:B------:R-:W-:Y:S05]  /*34d10*/  @!P0 BRA `(.L_x_7051) ;  /* 0x0000000000048947 */ /* 0x000fea0003800000 */
[----:B------:R-:W-:Y:S01]  /*34d20*/  BPT.TRAP 0x1 ;  /* 0x000000040000795c */ /* 0x000fe20000300000 */
.L_x_7051:
[----:B------:R0:W0:Y:S02]  /*34d30*/  SYNCS.PHASECHK.TRANS64.TRYWAIT P0, [R25+URZ+0x38860], R2 ;  /* 0x03886002190075a7 */ /* 0x000024000800017f */
[----:B0-----:R-:W-:Y:S05]  /*34d40*/  @!P0 NANOSLEEP.SYNCS 0x989680 ;  /* 0x009896800000895d */ /* 0x001fea0003900000 */
[----:B------:R-:W0:Y:S02]  /*34d50*/  @!P0 SYNCS.PHASECHK.TRANS64 P0, [R25+URZ+0x38860], R2 ;  /* 0x03886002190085a7 */ /* 0x000e24000800007f */
[----:B0-----:R-:W-:Y:S05]  /*34d60*/  @!P0 BRA `(.L_x_7051) ;  /* 0xfffffffc00f08947 */ /* 0x001fea000383ffff */
.L_x_6680:
[----:B------:R-:W-:Y:S05]  /*34d70*/  BSYNC B9 ;  /* 0x0000000000097941 */ /* 0x000fea0003800000 */
.L_x_6677:
[----:B------:R-:W-:Y:S05]  /*34d80*/  EXIT ;  /* 0x000000000000794d */ /* 0x000fea0003800000 */
.L_x_6704:
[----:B0-----:R0:W1:Y:S02]  /*34d90*/  SYNCS.PHASECHK.TRANS64.TRYWAIT P5, [R61+URZ+0x38890], R70 ;  /* 0x038890463d0075a7 */ /* 0x00106400080a017f */
[----:B-1----:R-:W-:Y:S05]  /*34da0*/  @!P5 NANOSLEEP.SYNCS 0x989680 ;  /* 0x009896800000d95d */ /* 0x002fea0003900000 */
[----:B------:R-:W1:Y:S02]  /*34db0*/  @!P5 SYNCS.PHASECHK.TRANS64 P5, [R61+URZ+0x38890], R70 ;  /* 0x038890463d00d5a7 */ /* 0x000e6400080a007f */
[----:B-1----:R-:W-:Y:S05]  /*34dc0*/  @!P5 BRA `(.L_x_6704) ;  /* 0xfffffffc00f0d947 */ /* 0x002fea000383ffff */
[----:B------:R-:W-:Y:S05]  /*34dd0*/  BRA `(.L_x_7052) ;  /* 0xfffffcdc00d47947 */ /* 0x000fea000383ffff */
.L_x_6705:
        /* <DEDUP_REMOVED lines=8> */
.L_x_7054:
[----:B------:R-:W-:Y:S05]  /*34e60*/  BSYNC B1 ;  /* 0x0000000000017941 */ /* 0x000fea0003800000 */
.L_x_7053:
        /* <DEDUP_REMOVED lines=8> */
.L_x_7055:
[----:B------:R-:W-:Y:S05]  /*34ef0*/  BRA `(.L_x_7056) ;  /* 0xfffffcdc00a07947 */ /* 0x000fea000383ffff */
.L_x_6715:
[----:B0-----:R0:W1:Y:S02]  /*34f00*/  SYNCS.PHASECHK.TRANS64.TRYWAIT P6, [R61+URZ+0x38890], R70 ;  /* 0x038890463d0075a7 */ /* 0x00106400080c017f */
[----:B-1----:R-:W-:Y:S05]  /*34f10*/  @!P6 NANOSLEEP.SYNCS 0x989680 ;  /* 0x009896800000e95d */ /* 0x002fea0003900000 */
[----:B------:R-:W1:Y:S02]  /*34f20*/  @!P6 SYNCS.PHASECHK.TRANS64 P6, [R61+URZ+0x38890], R70 ;  /* 0x038890463d00e5a7 */ /* 0x000e6400080c007f */
[----:B-1----:R-:W-:Y:S05]  /*34f30*/  @!P6 BRA `(.L_x_6715) ;  /* 0xfffffffc00f0e947 */ /* 0x002fea000383ffff */
[----:B------:R-:W-:Y:S05]  /*34f40*/  BRA `(.L_x_7057) ;  /* 0xfffffce800047947 */ /* 0x000fea000383ffff */
.L_x_6716:
        /* <DEDUP_REMOVED lines=8> */
.L_x_7059:
[----:B------:R-:W-:Y:S05]  /*34fd0*/  BSYNC B1 ;  /* 0x0000000000017941 */ /* 0x000fea0003800000 */
.L_x_7058:
        /* <DEDUP_REMOVED lines=8> */
.L_x_7060:
[----:B------:R-:W-:Y:S01]  /*35060*/  IMAD.MOV.U32 R67, RZ, RZ, R14 ;  /* 0x000000ffff437224 */ /* 0x000fe200078e000e */
[----:B------:R-:W-:Y:S06]  /*35070*/  BRA `(.L_x_7061) ;  /* 0xfffffce400cc7947 */ /* 0x000fec000383ffff */
.L_x_6721:
[----:B0-----:R0:W1:Y:S02]  /*35080*/  SYNCS.PHASECHK.TRANS64.TRYWAIT P0, [R61+URZ+0x38890], R70 ;  /* 0x038890463d0075a7 */ /* 0x001064000800017f */
[----:B-1----:R-:W-:Y:S05]  /*35090*/  @!P0 NANOSLEEP.SYNCS 0x989680 ;  /* 0x009896800000895d */ /* 0x002fea0003900000 */
[----:B------:R-:W1:Y:S02]  /*350a0*/  @!P0 SYNCS.PHASECHK.TRANS64 P0, [R61+URZ+0x38890], R70 ;  /* 0x038890463d0085a7 */ /* 0x000e64000800007f */
[----:B-1----:R-:W-:Y:S05]  /*350b0*/  @!P0 BRA `(.L_x_6721) ;  /* 0xfffffffc00f08947 */ /* 0x002fea000383ffff */
[----:B------:R-:W-:Y:S05]  /*350c0*/  BRA `(.L_x_7062) ;  /* 0xfffffcec00ac7947 */ /* 0x000fea000383ffff */
.L_x_6722:
[----:B------:R-:W-:Y:S01]  /*350d0*/  BSSY B1, `(.L_x_7063) ;  /* 0x0000007000017945 */ /* 0x000fe20003800000 */
[----:B------:R-:W-:Y:S02]  /*350e0*/  IMAD.MOV.U32 R12, RZ, RZ, RZ ;  /* 0x000000ffff0c7224 */ /* 0x000fe400078e00ff */
[----:B------:R-:W-:Y:S02]  /*350f0*/  IMAD.MOV.U32 R11, RZ, RZ, 0x1c1f ;  /* 0x00001c1fff0b7424 */ /* 0x000fe400078e00ff */
[----:B------:R-:W-:-:S07]  /*35100*/  IMAD.MOV.U32 R15, RZ, RZ, -0x1 ;  /* 0xffffffffff0f7424 */ /* 0x000fce00078e00ff */
[----:B0-----:R-:W-:Y:S05]  /*35110*/  WARPSYNC.COLLECTIVE R15, `(.L_x_7064) ;  /* 0x000000000f087348 */ /* 0x001fea0003c00000 */
[----:B------:R1:W2:Y:S02]  /*35120*/  SHFL.IDX P6, R14, R13, R12, R11 ;  /* 0x0000000c0d0e7389 */ /* 0x0002a400000c000b */
[----:B012---:R-:W-:Y:S01]  /*35130*/  ENDCOLLECTIVE ;  /* 0x000000000000791b */ /* 0x007fe20003800000 */
.L_x_7064:
[----:B------:R-:W-:Y:S05]  /*35140*/  BSYNC B1 ;  /* 0x0000000000017941 */ /* 0x000fea0003800000 */
.L_x_7063:
        /* <DEDUP_REMOVED lines=8> */
.L_x_7065:
[----:B------:R-:W-:Y:S05]  /*351d0*/  BRA `(.L_x_7066) ;  /* 0xfffffcec00d47947 */ /* 0x000fea000383ffff */
.L_x_6725:
[----:B-1----:R1:W4:Y:S02]  /*351e0*/  SYNCS.PHASECHK.TRANS64.TRYWAIT P5, [R61+URZ+0x388b0], R70 ;  /* 0x0388b0463d0075a7 */ /* 0x00232400080a017f */
[----:B----4-:R-:W-:Y:S05]  /*351f0*/  @!P5 NANOSLEEP.SYNCS 0x989680 ;  /* 0x009896800000d95d */ /* 0x010fea0003900000 */
[----:B------:R-:W4:Y:S02]  /*35200*/  @!P5 SYNCS.PHASECHK.TRANS64 P5, [R61+URZ+0x388b0], R70 ;  /* 0x0388b0463d00d5a7 */ /* 0x000f2400080a007f */
[----:B----4-:R-:W-:Y:S05]  /*35210*/  @!P5 BRA `(.L_x_6725) ;  /* 0xfffffffc00f0d947 */ /* 0x010fea000383ffff */
[----:B------:R-:W-:Y:S05]  /*35220*/  BRA `(.L_x_7067) ;  /* 0xfffffcf0005c7947 */ /* 0x000fea000383ffff */
.L_x_6767:
        /* <DEDUP_REMOVED lines=8> */
.L_x_7069:
[----:B------:R-:W-:Y:S05]  /*352b0*/  BSYNC B1 ;  /* 0x0000000000017941 */ /* 0x000fea0003800000 */
.L_x_7068:
        /* <DEDUP_REMOVED lines=8> */
.L_x_7070:
[----:B------:R-:W-:Y:S02]  /*35340*/  IMAD.MOV.U32 R13, RZ, RZ, R67 ;  /* 0x000000ffff0d7224 */ /* 0x000fe400078e0043 */
[----:B------:R-:W-:-:S07]  /*35350*/  IMAD.MOV.U32 R6, RZ, RZ, R14 ;  /* 0x000000ffff067224 */ /* 0x000fce00078e000e */
[----:B------:R-:W-:Y:S05]  /*35360*/  WARPSYNC.COLLECTIVE R15, `(.L_x_7071) ;  /* 0x000000000f087348 */ /* 0x000fea0003c00000 */
[----:B------:R0:W1:Y:S02]  /*35370*/  SHFL.IDX P6, R14, R13, R12, R11 ;  /* 0x0000000c0d0e7389 */ /* 0x00006400000c000b */
[----:B01----:R-:W-:Y:S01]  /*35380*/  ENDCOLLECTIVE ;  /* 0x000000000000791b */ /* 0x003fe20003800000 */
.L_x_7071:
[----:B------:R-:W-:Y:S02]  /*35390*/  IMAD.MOV.U32 R13, RZ, RZ, R66 ;  /* 0x000000ffff0d7224 */ /* 0x000fe400078e0042 */
[----:B------:R-:W-:-:S07]  /*353a0*/  IMAD.MOV.U32 R7, RZ, RZ, R14 ;  /* 0x000000ffff077224 */ /* 0x000fce00078e000e */
[----:B------:R-:W-:Y:S05]  /*353b0*/  WARPSYNC.COLLECTIVE R15, `(.L_x_7072) ;  /* 0x000000000f087348 */ /* 0x000fea0003c00000 */
[----:B------:R0:W1:Y:S02]  /*353c0*/  SHFL.IDX P6, R14, R13, R12, R11 ;  /* 0x0000000c0d0e7389 */ /* 0x00006400000c000b */
[----:B01----:R-:W-:Y:S01]  /*353d0*/  ENDCOLLECTIVE ;  /* 0x000000000000791b */ /* 0x003fe20003800000 */
.L_x_7072:
[----:B------:R-:W-:Y:S01]  /*353e0*/  IMAD.MOV.U32 R8, RZ, RZ, R14 ;  /* 0x000000ffff087224 */ /* 0x000fe200078e000e */
[----:B------:R-:W-:Y:S06]  /*353f0*/  BRA `(.L_x_7073) ;  /* 0xfffffd9000e47947 */ /* 0x000fec000383ffff */
.L_x_6770:
[----:B------:R-:W-:Y:S01]  /*35400*/  BSSY B1, `(.L_x_7074) ;  /* 0x0000008000017945 */ /* 0x000fe20003800000 */
[----:B------:R-:W-:Y:S02]  /*35410*/  IMAD.MOV.U32 R13, RZ, RZ, R36 ;  /* 0x000000ffff0d7224 */ /* 0x000fe400078e0024 */
[----:B------:R-:W-:Y:S02]  /*35420*/  IMAD.MOV.U32 R12, RZ, RZ, 0x1 ;  /* 0x00000001ff0c7424 */ /* 0x000fe400078e00ff */
[----:B------:R-:W-:Y:S02]  /*35430*/  IMAD.MOV.U32 R11, RZ, RZ, 0x1c1f ;  /* 0x00001c1fff0b7424 */ /* 0x000fe400078e00ff */
[----:B------:R-:W-:-:S07]  /*35440*/  IMAD.MOV.U32 R15, RZ, RZ, -0x1 ;  /* 0xffffffffff0f7424 */ /* 0x000fce00078e00ff */
[----:B0--34-:R-:W-:Y:S05]  /*35450*/  WARPSYNC.COLLECTIVE R15, `(.L_x_7075) ;  /* 0x000000000f087348 */ /* 0x019fea0003c00000 */
[----:B------:R1:W2:Y:S02]  /*35460*/  SHFL.IDX P6, R14, R13, R12, R11 ;  /* 0x0000000c0d0e7389 */ /* 0x0002a400000c000b */
[----:B01234-:R-:W-:Y:S01]  /*35470*/  ENDCOLLECTIVE ;  /* 0x000000000000791b */ /* 0x01ffe20003800000 */
.L_x_7075:
[----:B------:R-:W-:Y:S05]  /*35480*/  BSYNC B1 ;  /* 0x0000000000017941 */ /* 0x000fea0003800000 */
.L_x_7074:
[----:B------:R-:W-:Y:S02]  /*35490*/  IMAD.MOV.U32 R13, RZ, RZ, R10 ;  /* 0x000000ffff0d7224 */ /* 0x000fe400078e000a */
[----:B------:R-:W-:Y:S02]  /*354a0*/  IMAD.MOV.U32 R12, RZ, RZ, 0x1 ;  /* 0x00000001ff0c7424 */ /* 0x000fe400078e00ff */
[----:B------:R-:W-:Y:S02]  /*354b0*/  IMAD.MOV.U32 R11, RZ, RZ, 0x1c1f ;  /* 0x00001c1fff0b7424 */ /* 0x000fe400078e00ff */
[----:B------:R-:W-:Y:S02]  /*354c0*/  IMAD.MOV.U32 R15, RZ, RZ, -0x1 ;  /* 0xffffffffff0f7424 */ /* 0x000fe400078e00ff */
[----:B------:R-:W-:-:S07]  /*354d0*/  IMAD.MOV.U32 R3, RZ, RZ, R14 ;  /* 0x000000ffff037224 */ /* 0x000fce00078e000e */
[----:B------:R-:W-:Y:S05]  /*354e0*/  WARPSYNC.COLLECTIVE R15, `(.L_x_7076) ;  /* 0x000000000f087348 */ /* 0x000fea0003c00000 */
[----:B------:R0:W1:Y:S02]  /*354f0*/  SHFL.IDX P6, R14, R13, R12, R11 ;  /* 0x0000000c0d0e7389 */ /* 0x00006400000c000b */
[----:B01----:R-:W-:Y:S01]  /*35500*/  ENDCOLLECTIVE ;  /* 0x000000000000791b */ /* 0x003fe20003800000 */
.L_x_7076:
[----:B------:R-:W-:Y:S02]  /*35510*/  IMAD.MOV.U32 R13, RZ, RZ, R67 ;  /* 0x000000ffff0d7224 */ /* 0x000fe400078e0043 */
[----:B------:R-:W-:-:S07]  /*35520*/  IMAD.MOV.U32 R6, RZ, RZ, R14 ;  /* 0x000000ffff067224 */ /* 0x000fce00078e000e */
[----:B------:R-:W-:Y:S05]  /*35530*/  WARPSYNC.COLLECTIVE R15, `(.L_x_7077) ;  /* 0x000000000f087348 */ /* 0x000fea0003c00000 */
[----:B------:R0:W1:Y:S02]  /*35540*/  SHFL.IDX P6, R14, R13, R12, R11 ;  /* 0x0000000c0d0e7389 */ /* 0x00006400000c000b */
[----:B01----:R-:W-:Y:S01]  /*35550*/  ENDCOLLECTIVE ;  /* 0x000000000000791b */ /* 0x003fe20003800000 */
.L_x_7077:
[----:B------:R-:W-:Y:S02]  /*35560*/  IMAD.MOV.U32 R13, RZ, RZ, R66 ;  /* 0x000000ffff0d7224 */ /* 0x000fe400078e0042 */
[----:B------:R-:W-:-:S07]  /*35570*/  IMAD.MOV.U32 R7, RZ, RZ, R14 ;  /* 0x000000ffff077224 */ /* 0x000fce00078e000e */
[----:B------:R-:W-:Y:S05]  /*35580*/  WARPSYNC.COLLECTIVE R15, `(.L_x_7078) ;  /* 0x000000000f087348 */ /* 0x000fea0003c00000 */
[----:B------:R0:W1:Y:S02]  /*35590*/  SHFL.IDX P6, R14, R13, R12, R11 ;  /* 0x0000000c0d0e7389 */ /* 0x00006400000c000b */
[----:B01----:R-:W-:Y:S01]  /*355a0*/  ENDCOLLECTIVE ;  /* 0x000000000000791b */ /* 0x003fe20003800000 */
.L_x_7078:
[----:B------:R-:W-:Y:S05]  /*355b0*/  BRA `(.L_x_7079) ;  /* 0xfffffd9400507947 */ /* 0x000fea000383ffff */
.L_x_6774:
[----:B-1----:R1:W4:Y:S02]  /*355c0*/  SYNCS.PHASECHK.TRANS64.TRYWAIT P0, [R2+URZ+0x38800], R67 ;  /* 0x03880043020075a7 */ /* 0x002324000800017f */
[----:B----4-:R-:W-:Y:S05]  /*355d0*/  @!P0 NANOSLEEP.SYNCS 0x989680 ;  /* 0x009896800000895d */ /* 0x010fea0003900000 */
[----:B------:R-:W4:Y:S02]  /*355e0*/  @!P0 SYNCS.PHASECHK.TRANS64 P0, [R2+URZ+0x38800], R67 ;  /* 0x03880043020085a7 */ /* 0x000f24000800007f */
[----:B----4-:R-:W-:Y:S05]  /*355f0*/  @!P0 BRA `(.L_x_6774) ;  /* 0xfffffffc00f08947 */ /* 0x010fea000383ffff */
[----:B------:R-:W-:Y:S05]  /*35600*/  BRA `(.L_x_7080) ;  /* 0xfffffd9400dc7947 */ /* 0x000fea000383ffff */
.L_x_6782:
        /* <DEDUP_REMOVED lines=9> */
.L_x_7082:
[----:B------:R-:W-:Y:S05]  /*356a0*/  BSYNC B1 ;  /* 0x0000000000017941 */ /* 0x000fea0003800000 */
.L_x_7081:
        /* <DEDUP_REMOVED lines=10> */
.L_x_7083:
[----:B------:R-:W-:Y:S01]  /*35750*/  ISETP.GE.OR P1, PT, R0, R27, P0 ;  /* 0x0000001b0000720c */ /* 0x000fe20000726670 */
[----:B------:R-:W-:-:S12]  /*35760*/  IMAD.MOV.U32 R13, RZ, RZ, R25 ;  /* 0x000000ffff0d7224 */ /* 0x000fd800078e0019 */
[C---:B------:R-:W-:Y:S01]  /*35770*/  @!P1 IMAD.SHL.U32 R7, R16.reuse, 0x2, RZ ;  /* 0x0000000210079824 */ /* 0x040fe200078e00ff */
[----:B------:R-:W-:Y:S01]  /*35780*/  @!P1 SHF.L.U64.HI R6, R16, 0x1, R17 ;  /* 0x0000000110069819 */ /* 0x000fe20000010211 */
[----:B------:R-:W-:-:S07]  /*35790*/  IMAD.MOV.U32 R4, RZ, RZ, R14 ;  /* 0x000000ffff047224 */ /* 0x000fce00078e000e */
[----:B------:R-:W-:Y:S05]  /*357a0*/  WARPSYNC.COLLECTIVE R15, `(.L_x_7084) ;  /* 0x000000000f087348 */ /* 0x000fea0003c00000 */
[----:B------:R0:W1:Y:S02]  /*357b0*/  SHFL.IDX P6, R14, R13, R12, R11 ;  /* 0x0000000c0d0e7389 */ /* 0x00006400000c000b */
[----:B01----:R-:W-:Y:S01]  /*357c0*/  ENDCOLLECTIVE ;  /* 0x000000000000791b */ /* 0x003fe20003800000 */
.L_x_7084:
[----:B------:R-:W-:-:S05]  /*357d0*/  @!P1 IADD3 R8, P2, R4, R7, RZ ;  /* 0x0000000704089210 */ /* 0x000fca0007f5e0ff */
[----:B------:R-:W-:Y:S02]  /*357e0*/  @!P1 IMAD.X R9, R3, 0x1, R6, P2 ;  /* 0x0000000103099824 */ /* 0x000fe400010e0606 */
[----:B------:R-:W-:Y:S02]  /*357f0*/  IMAD.MOV.U32 R13, RZ, RZ, R68 ;  /* 0x000000ffff0d7224 */ /* 0x000fe400078e0044 */
[----:B------:R-:W-:-:S07]  /*35800*/  IMAD.MOV.U32 R5, RZ, RZ, R14 ;  /* 0x000000ffff057224 */ /* 0x000fce00078e000e */
[----:B------:R-:W-:Y:S05]  /*35810*/  WARPSYNC.COLLECTIVE R15, `(.L_x_7085) ;  /* 0x000000000f087348 */ /* 0x000fea0003c00000 */
[----:B------:R0:W1:Y:S02]  /*35820*/  SHFL.IDX P6, R14, R13, R12, R11 ;  /* 0x0000000c0d0e7389 */ /* 0x00006400000c000b */
[----:B01----:R-:W-:Y:S01]  /*35830*/  ENDCOLLECTIVE ;  /* 0x000000000000791b */ /* 0x003fe20003800000 */
.L_x_7085:
[----:B------:R-:W2:Y:S01]  /*35840*/  @!P1 LD.E.128 R8, desc[UR46][R8.64] ;  /* 0x0000002e08089980 */ /* 0x000ea2000c101d00 */
[----:B------:R-:W-:-:S05]  /*35850*/  @!P1 IADD3 R4, P2, R14, R7, RZ ;  /* 0x000000070e049210 */ /* 0x000fca0007f5e0ff */
[----:B------:R-:W-:-:S06]  /*35860*/  @!P1 IMAD.X R5, R5, 0x1, R6, P2 ;  /* 0x0000000105059824 */ /* 0x000fcc00010e0606 */
[----:B------:R-:W5:Y:S01]  /*35870*/  @!P1 LD.E.128 R4, desc[UR46][R4.64] ;  /* 0x0000002e04049980 */ /* 0x000f62000c101d00 */
[----:B------:R-:W-:Y:S01]  /*35880*/  CS2R R20, SRZ ;  /* 0x0000000000147805 */ /* 0x000fe2000001ff00 */
[----:B------:R-:W-:Y:S01]  /*35890*/  IMAD.MOV.U32 R13, RZ, RZ, R26 ;  /* 0x000000ffff0d7224 */ /* 0x000fe200078e001a */
[----:B------:R-:W-:Y:S01]  /*358a0*/  CS2R R66, SRZ ;  /* 0x0000000000427805 */ /* 0x000fe2000001ff00 */
[----:B------:R-:W-:Y:S01]  /*358b0*/  IMAD.MOV.U32 R12, RZ, RZ, 0x1 ;  /* 0x00000001ff0c7424 */ /* 0x000fe200078e00ff */
[----:B------:R-:W-:Y:S02]  /*358c0*/  CS2R R58, SRZ ;  /* 0x00000000003a7805 */ /* 0x000fe4000001ff00 */
[----:B------:R-:W-:Y:S01]  /*358d0*/  CS2R R64, SRZ ;  /* 0x0000000000407805 */ /* 0x000fe2000001ff00 */
[----:B--2---:R-:W-:Y:S02]  /*358e0*/  @!P1 IMAD.MOV.U32 R21, RZ, RZ, R11 ;  /* 0x000000ffff159224 */ /* 0x004fe400078e000b */
[----:B------:R-:W-:-:S02]  /*358f0*/  IMAD.MOV.U32 R11, RZ, RZ, 0x1c1f ;  /* 0x00001c1fff0b7424 */ /* 0x000fc400078e00ff */
[----:B------:R-:W-:Y:S02]  /*35900*/  @!P1 IMAD.MOV.U32 R20, RZ, RZ, R10 ;  /* 0x000000ffff149224 */ /* 0x000fe400078e000a */
[----:B------:R-:W-:-:S07]  /*35910*/  IMAD.MOV.U32 R10, RZ, RZ, R21 ;  /* 0x000000ffff0a7224 */ /* 0x000fce00078e0015 */
[----:B-----5:R-:W-:Y:S05]  /*35920*/  WARPSYNC.COLLECTIVE R15, `(.L_x_7086) ;  /* 0x000000000f087348 */ /* 0x020fea0003c00000 */
[----:B------:R0:W1:Y:S02]  /*35930*/  SHFL.IDX P6, R14, R13, R12, R11 ;  /* 0x0000000c0d0e7389 */ /* 0x00006400000c000b */
[----:B01---5:R-:W-:Y:S01]  /*35940*/  ENDCOLLECTIVE ;  /* 0x000000000000791b */ /* 0x023fe20003800000 */
.L_x_7086:
[----:B------:R-:W-:Y:S02]  /*35950*/  IMAD.MOV.U32 R3, RZ, RZ, R20 ;  /* 0x000000ffff037224 */ /* 0x000fe400078e0014 */
[----:B------:R-:W-:Y:S02]  /*35960*/  @!P1 IMAD.MOV.U32 R58, RZ, RZ, R8 ;  /* 0x000000ffff3a9224 */ /* 0x000fe400078e0008 */
[----:B------:R-:W-:Y:S01]  /*35970*/  @!P1 IMAD.MOV.U32 R59, RZ, RZ, R9 ;  /* 0x000000ffff3b9224 */ /* 0x000fe200078e0009 */
[----:B------:R-:W-:Y:S01]  /*35980*/  PRMT R74, R3, 0x5410, R10 ;  /* 0x00005410034a7816 */ /* 0x000fe2000000000a */
[----:B------:R-:W-:Y:S02]  /*35990*/  IMAD.MOV.U32 R8, RZ, RZ, R58 ;  /* 0x000000ffff087224 */ /* 0x000fe400078e003a */
[----:B------:R-:W-:-:S03]  /*359a0*/  IMAD.MOV.U32 R9, RZ, RZ, R59 ;  /* 0x000000ffff097224 */ /* 0x000fc600078e003b */
[----:B------:R-:W-:Y:S01]  /*359b0*/  PRMT R69, R8, 0x7610, R69 ;  /* 0x0000761008457816 */ /* 0x000fe20000000045 */
[--C-:B------:R-:W-:Y:S01]  /*359c0*/  IMAD.MOV.U32 R13, RZ, RZ, R36.reuse ;  /* 0x000000ffff0d7224 */ /* 0x100fe200078e0024 */
[----:B------:R-:W-:Y:S01]  /*359d0*/  PRMT R36, R9, 0x7610, R36 ;  /* 0x0000761009247816 */ /* 0x000fe20000000024 */
[----:B------:R-:W-:Y:S02]  /*359e0*/  @!P1 IMAD.MOV.U32 R66, RZ, RZ, R4 ;  /* 0x000000ffff429224 */ /* 0x000fe400078e0004 */
[----:B------:R-:W-:Y:S02]  /*359f0*/  @!P1 IMAD.MOV.U32 R67, RZ, RZ, R5 ;  /* 0x000000ffff439224 */ /* 0x000fe400078e0005 */
[----:B------:R-:W-:Y:S02]  /*35a00*/  @!P1 IMAD.MOV.U32 R64, RZ, RZ, R6 ;  /* 0x000000ffff409224 */ /* 0x000fe400078e0006 */
[----:B------:R-:W-:Y:S02]  /*35a10*/  @!P1 IMAD.MOV.U32 R65, RZ, RZ, R7 ;  /* 0x000000ffff419224 */ /* 0x000fe400078e0007 */
[----:B------:R-:W-:-:S07]  /*35a20*/  IMAD.MOV.U32 R3, RZ, RZ, R14 ;  /* 0x000000ffff037224 */ /* 0x000fce00078e000e */
[----:B------:R-:W-:Y:S05]  /*35a30*/  WARPSYNC.COLLECTIVE R15, `(.L_x_7087) ;  /* 0x000000000f087348 */ /* 0x000fea0003c00000 */
[----:B------:R0:W1:Y:S02]  /*35a40*/  SHFL.IDX P6, R14, R13, R12, R11 ;  /* 0x0000000c0d0e7389 */ /* 0x00006400000c000b */
[----:B01----:R-:W-:Y:S01]  /*35a50*/  ENDCOLLECTIVE ;  /* 0x000000000000791b */ /* 0x003fe20003800000 */
.L_x_7087:
[----:B------:R-:W-:Y:S02]  /*35a60*/  IMAD.MOV.U32 R6, RZ, RZ, R66 ;  /* 0x000000ffff067224 */ /* 0x000fe400078e0042 */
[----:B------:R-:W-:Y:S02]  /*35a70*/  IMAD.MOV.U32 R7, RZ, RZ, R67 ;  /* 0x000000ffff077224 */ /* 0x000fe400078e0043 */
[----:B------:R-:W-:Y:S01]  /*35a80*/  IMAD.MOV.U32 R4, RZ, RZ, R64 ;  /* 0x000000ffff047224 */ /* 0x000fe200078e0040 */
[----:B------:R-:W-:Y:S01]  /*35a90*/  PRMT R89, R6, 0x7610, R89 ;  /* 0x0000761006597816 */ /* 0x000fe20000000059 */
[----:B------:R-:W-:Y:S01]  /*35aa0*/  IMAD.MOV.U32 R5, RZ, RZ, R65 ;  /* 0x000000ffff057224 */ /* 0x000fe200078e0041 */
[----:B------:R-:W-:Y:S02]  /*35ab0*/  PRMT R77, R7, 0x7610, R77 ;  /* 0x00007610074d7816 */ /* 0x000fe4000000004d */
[----:B------:R-:W-:Y:S02]  /*35ac0*/  CS2R R6, SRZ ;  /* 0x0000000000067805 */ /* 0x000fe4000001ff00 */
[----:B------:R-:W-:Y:S01]  /*35ad0*/  PRMT R88, R4, 0x5410, R5 ;  /* 0x0000541004587816 */ /* 0x000fe20000000005 */
[----:B------:R-:W-:-:S02]  /*35ae0*/  IMAD.MOV.U32 R13, RZ, RZ, R25 ;  /* 0x000000ffff0d7224 */ /* 0x000fc400078e0019 */
[----:B------:R-:W-:-:S07]  /*35af0*/  IMAD.MOV.U32 R24, RZ, RZ, R14 ;  /* 0x000000ffff187224 */ /* 0x000fce00078e000e */
[----:B------:R-:W-:Y:S05]  /*35b00*/  WARPSYNC.COLLECTIVE R15, `(.L_x_7088) ;  /* 0x000000000f087348 */ /* 0x000fea0003c00000 */
[----:B------:R0:W1:Y:S02]  /*35b10*/  SHFL.IDX P6, R14, R13, R12, R11 ;  /* 0x0000000c0d0e7389 */ /* 0x00006400000c000b */
[----:B01----:R-:W-:Y:S01]  /*35b20*/  ENDCOLLECTIVE ;  /* 0x000000000000791b */ /* 0x003fe20003800000 */
.L_x_7088:
[----:B------:R-:W-:Y:S02]  /*35b30*/  IMAD.MOV.U32 R13, RZ, RZ, R68 ;  /* 0x000000ffff0d7224 */ /* 0x000fe400078e0044 */
[----:B------:R-:W-:-:S07]  /*35b40*/  IMAD.MOV.U32 R25, RZ, RZ, R14 ;  /* 0x000000ffff197224 */ /* 0x000fce00078e000e */
[----:B------:R-:W-:Y:S05]  /*35b50*/  WARPSYNC.COLLECTIVE R15, `(.L_x_7089) ;  /* 0x000000000f087348 */ /* 0x000fea0003c00000 */
[----:B------:R0:W1:Y:S02]  /*35b60*/  SHFL.IDX P6, R14, R13, R12, R11 ;  /* 0x0000000c0d0e7389 */ /* 0x00006400000c000b */
[----:B01----:R-:W-:Y:S01]  /*35b70*/  ENDCOLLECTIVE ;  /* 0x000000000000791b */ /* 0x003fe20003800000 */
.L_x_7089:
[----:B------:R-:W-:Y:S05]  /*35b80*/  BRA `(.L_x_7090) ;  /* 0xfffffda4001c7947 */ /* 0x000fea000383ffff */
.L_x_6786:
[----:B0-----:R0:W1:Y:S02]  /*35b90*/  SYNCS.PHASECHK.TRANS64.TRYWAIT P1, [R2+URZ+0x38800], R13 ;  /* 0x0388000d020075a7 */ /* 0x001064000802017f */
[----:B-1----:R-:W-:Y:S05]  /*35ba0*/  @!P1 NANOSLEEP.SYNCS 0x989680 ;  /* 0x009896800000995d */ /* 0x002fea0003900000 */
[----:B------:R-:W1:Y:S02]  /*35bb0*/  @!P1 SYNCS.PHASECHK.TRANS64 P1, [R2+URZ+0x38800], R13 ;  /* 0x0388000d020095a7 */ /* 0x000e64000802007f */
[----:B-1----:R-:W-:Y:S05]  /*35bc0*/  @!P1 BRA `(.L_x_6786) ;  /* 0xfffffffc00f09947 */ /* 0x002fea000383ffff */
[----:B------:R-:W-:Y:S05]  /*35bd0*/  BRA `(.L_x_7091) ;  /* 0xfffffda400787947 */ /* 0x000fea000383ffff */
.L_x_6800:
[----:B-1----:R1:W2:Y:S02]  /*35be0*/  SYNCS.PHASECHK.TRANS64.TRYWAIT P0, [R6+URZ], R7 ;  /* 0x00000007060075a7 */ /* 0x0022a4000800017f */
[----:B--2---:R-:W-:Y:S05]  /*35bf0*/  @!P0 NANOSLEEP.SYNCS 0x989680 ;  /* 0x009896800000895d */ /* 0x004fea0003900000 */
[----:B------:R-:W2:Y:S02]  /*35c00*/  @!P0 SYNCS.PHASECHK.TRANS64 P0, [R6+URZ], R7 ;  /* 0x00000007060085a7 */ /* 0x000ea4000800007f */
[----:B--2---:R-:W-:Y:S05]  /*35c10*/  @!P0 BRA `(.L_x_6800) ;  /* 0xfffffffc00f08947 */ /* 0x004fea000383ffff */
[----:B------:R-:W-:Y:S05]  /*35c20*/  BRA `(.L_x_6799) ;  /* 0xfffffdbc00047947 */ /* 0x000fea000383ffff */
.L_x_6807:
[----:B-1----:R1:W2:Y:S02]  /*35c30*/  SYNCS.PHASECHK.TRANS64.TRYWAIT P0, [R2+URZ], R3 ;  /* 0x00000003020075a7 */ /* 0x0022a4000800017f */
[----:B--2---:R-:W-:Y:S05]  /*35c40*/  @!P0 NANOSLEEP.SYNCS 0x989680 ;  /* 0x009896800000895d */ /* 0x004fea0003900000 */
[----:B------:R-:W2:Y:S02]  /*35c50*/  @!P0 SYNCS.PHASECHK.TRANS64 P0, [R2+URZ], R3 ;  /* 0x00000003020085a7 */ /* 0x000ea4000800007f */
[----:B--2---:R-:W-:Y:S05]  /*35c60*/  @!P0 BRA `(.L_x_6807) ;  /* 0xfffffffc00f08947 */ /* 0x004fea000383ffff */
[----:B------:R-:W-:Y:S05]  /*35c70*/  BRA `(.L_x_6806) ;  /* 0xfffffdc000107947 */ /* 0x000fea000383ffff */
.L_x_6838:
[----:B-1----:R1:W2:Y:S02]  /*35c80*/  SYNCS.PHASECHK.TRANS64.TRYWAIT P0, [R6+URZ], R7 ;  /* 0x00000007060075a7 */ /* 0x0022a4000800017f */
[----:B--2---:R-:W-:Y:S05]  /*35c90*/  @!P0 NANOSLEEP.SYNCS 0x989680 ;  /* 0x009896800000895d */ /* 0x004fea0003900000 */
[----:B------:R-:W2:Y:S02]  /*35ca0*/  @!P0 SYNCS.PHASECHK.TRANS64 P0, [R6+URZ], R7 ;  /* 0x00000007060085a7 */ /* 0x000ea4000800007f */
[----:B--2---:R-:W-:Y:S05]  /*35cb0*/  @!P0 BRA `(.L_x_6838) ;  /* 0xfffffffc00f08947 */ /* 0x004fea000383ffff */
[----:B------:R-:W-:Y:S05]  /*35cc0*/  BRA `(.L_x_6837) ;  /* 0xfffffe3800547947 */ /* 0x000fea000383ffff */
.L_x_6845:
[----:B-1----:R1:W2:Y:S02]  /*35cd0*/  SYNCS.PHASECHK.TRANS64.TRYWAIT P0, [R12+URZ], R13 ;  /* 0x0000000d0c0075a7 */ /* 0x0022a4000800017f */
[----:B--2---:R-:W-:Y:S05]  /*35ce0*/  @!P0 NANOSLEEP.SYNCS 0x989680 ;  /* 0x009896800000895d */ /* 0x004fea0003900000 */
[----:B------:R-:W2:Y:S02]  /*35cf0*/  @!P0 SYNCS.PHASECHK.TRANS64 P0, [R12+URZ], R13 ;  /* 0x0000000d0c0085a7 */ /* 0x000ea4000800007f */
[----:B--2---:R-:W-:Y:S05]  /*35d00*/  @!P0 BRA `(.L_x_6845) ;  /* 0xfffffffc00f08947 */ /* 0x004fea000383ffff */
[----:B------:R-:W-:Y:S05]  /*35d10*/  BRA `(.L_x_6844) ;  /* 0xfffffe3c00607947 */ /* 0x000fea000383ffff */
.L_x_6862:
[----:B-1----:R1:W2:Y:S02]  /*35d20*/  SYNCS.PHASECHK.TRANS64.TRYWAIT P0, [R6+URZ], R7 ;  /* 0x00000007060075a7 */ /* 0x0022a4000800017f */
[----:B--2---:R-:W-:Y:S05]  /*35d30*/  @!P0 NANOSLEEP.SYNCS 0x989680 ;  /* 0x009896800000895d */ /* 0x004fea0003900000 */
[----:B------:R-:W2:Y:S02]  /*35d40*/  @!P0 SYNCS.PHASECHK.TRANS64 P0, [R6+URZ], R7 ;  /* 0x00000007060085a7 */ /* 0x000ea4000800007f */
[----:B--2---:R-:W-:Y:S05]  /*35d50*/  @!P0 BRA `(.L_x_6862) ;  /* 0xfffffffc00f08947 */ /* 0x004fea000383ffff */
[----:B------:R-:W-:Y:S05]  /*35d60*/  BRA `(.L_x_6861) ;  /* 0xfffffea400707947 */ /* 0x000fea000383ffff */
.L_x_6869:
[----:B-1----:R1:W2:Y:S02]  /*35d70*/  SYNCS.PHASECHK.TRANS64.TRYWAIT P0, [R12+URZ], R13 ;  /* 0x0000000d0c0075a7 */ /* 0x0022a4000800017f */
[----:B--2---:R-:W-:Y:S05]  /*35d80*/  @!P0 NANOSLEEP.SYNCS 0x989680 ;  /* 0x009896800000895d */ /* 0x004fea0003900000 */
[----:B------:R-:W2:Y:S02]  /*35d90*/  @!P0 SYNCS.PHASECHK.TRANS64 P0, [R12+URZ], R13 ;  /* 0x0000000d0c0085a7 */ /* 0x000ea4000800007f */
[----:B--2---:R-:W-:Y:S05]  /*35da0*/  @!P0 BRA `(.L_x_6869) ;  /* 0xfffffffc00f08947 */ /* 0x004fea000383ffff */
[----:B------:R-:W-:Y:S05]  /*35db0*/  BRA `(.L_x_6868) ;  /* 0xfffffea8007c7947 */ /* 0x000fea000383ffff */
.L_x_6925:
        /* <DEDUP_REMOVED lines=11> */
.L_x_7093:
[----:B------:R-:W-:Y:S05]  /*35e70*/  BSYNC B1 ;  /* 0x0000000000017941 */ /* 0x000fea0003800000 */
.L_x_7092:
[----:B------:R-:W-:Y:S05]  /*35e80*/  BRA `(.L_x_7094) ;  /* 0xffffff7800c47947 */ /* 0x000fea000383ffff */
.L_x_6927:
[----:B------:R-:W-:Y:S01]  /*35e90*/  BSSY B1, `(.L_x_7095) ;  /* 0x0000006000017945 */ /* 0x000fe20003800000 */
[----:B------:R-:W-:-:S07]  /*35ea0*/  IMAD.MOV.U32 R15, RZ, RZ, -0x1 ;  /* 0xffffffffff0f7424 */ /* 0x000fce00078e00ff */
[----:B0-----:R-:W-:Y:S05]  /*35eb0*/  WARPSYNC.COLLECTIVE R15, `(.L_x_7096) ;  /* 0x000000000f0c7348 */ /* 0x001fea0003c00000 */
[----:B------:R-:W-:Y:S02]  /*35ec0*/  ELECT P6, UR62, PT ;  /* 0x00000000003e782f */ /* 0x000fe400038c0000 */
[----:B------:R-:W-:Y:S01]  /*35ed0*/  MOV R14, UR62 ;  /* 0x0000003e000e7c02 */ /* 0x000fe20008000f00 */
[----:B0-----:R-:W-:Y:S10]  /*35ee0*/  ENDCOLLECTIVE ;  /* 0x000000000000791b */ /* 0x001ff40003800000 */
.L_x_7096:
[----:B------:R-:W-:Y:S05]  /*35ef0*/  BSYNC B1 ;  /* 0x0000000000017941 */ /* 0x000fea0003800000 */
.L_x_7095:
[----:B------:R-:W-:Y:S05]  /*35f00*/  BRA `(.L_x_6926) ;  /* 0xffffff7800bc7947 */ /* 0x000fea000383ffff */
.L_x_6929:
[----:B0-----:R0:W1:Y:S02]  /*35f10*/  SYNCS.PHASECHK.TRANS64.TRYWAIT P0, [R23+URZ+0x38820], R3 ;  /* 0x03882003170075a7 */ /* 0x001064000800017f */
[----:B-1----:R-:W-:Y:S05]  /*35f20*/  @!P0 NANOSLEEP.SYNCS 0x989680 ;  /* 0x009896800000895d */ /* 0x002fea0003900000 */
[----:B------:R-:W1:Y:S02]  /*35f30*/  @!P0 SYNCS.PHASECHK.TRANS64 P0, [R23+URZ+0x38820], R3 ;  /* 0x03882003170085a7 */ /* 0x000e64000800007f */
[----:B-1----:R-:W-:Y:S05]  /*35f40*/  @!P0 BRA `(.L_x_6929) ;  /* 0xfffffffc00f08947 */ /* 0x002fea000383ffff */
[----:B------:R-:W-:Y:S05]  /*35f50*/  BRA `(.L_x_7097) ;  /* 0xffffff7800cc7947 */ /* 0x000fea000383ffff */
.L_x_6933:
[----:B0-----:R0:W1:Y:S02]  /*35f60*/  SYNCS.PHASECHK.TRANS64.TRYWAIT P0, [R3+URZ+0x388a0], R7 ;  /* 0x0388a007030075a7 */ /* 0x001064000800017f */
[----:B-1----:R-:W-:Y:S05]  /*35f70*/  @!P0 NANOSLEEP.SYNCS 0x989680 ;  /* 0x009896800000895d */ /* 0x002fea0003900000 */
[----:B------:R-:W1:Y:S02]  /*35f80*/  @!P0 SYNCS.PHASECHK.TRANS64 P0, [R3+URZ+0x388a0], R7 ;  /* 0x0388a007030085a7 */ /* 0x000e64000800007f */
[----:B-1----:R-:W-:Y:S05]  /*35f90*/  @!P0 BRA `(.L_x_6933) ;  /* 0xfffffffc00f08947 */ /* 0x002fea000383ffff */
[----:B------:R-:W-:Y:S05]  /*35fa0*/  BRA `(.L_x_7098) ;  /* 0xffffff7800e47947 */ /* 0x000fea000383ffff */
.L_x_6938:
[----:B-1----:R1:W2:Y:S02]  /*35fb0*/  SYNCS.PHASECHK.TRANS64.TRYWAIT P0, [R3+URZ+0x388c0], R7 ;  /* 0x0388c007030075a7 */ /* 0x0022a4000800017f */
[----:B--2---:R-:W-:Y:S05]  /*35fc0*/  @!P0 NANOSLEEP.SYNCS 0x989680 ;  /* 0x009896800000895d */ /* 0x004fea0003900000 */
[----:B------:R-:W2:Y:S02]  /*35fd0*/  @!P0 SYNCS.PHASECHK.TRANS64 P0, [R3+URZ+0x388c0], R7 ;  /* 0x0388c007030085a7 */ /* 0x000ea4000800007f */
[----:B--2---:R-:W-:Y:S05]  /*35fe0*/  @!P0 BRA `(.L_x_6938) ;  /* 0xfffffffc00f08947 */ /* 0x004fea000383ffff */
[----:B------:R-:W-:Y:S05]  /*35ff0*/  BRA `(.L_x_7099) ;  /* 0xffffff7c00607947 */ /* 0x000fea000383ffff */
.L_x_6952:
[----:B0-----:R0:W1:Y:S02]  /*36000*/  SYNCS.PHASECHK.TRANS64.TRYWAIT P1, [R10+URZ+0x388a0], R2 ;  /* 0x0388a0020a0075a7 */ /* 0x001064000802017f */
[----:B-1----:R-:W-:Y:S05]  /*36010*/  @!P1 NANOSLEEP.SYNCS 0x989680 ;  /* 0x009896800000995d */ /* 0x002fea0003900000 */
[----:B------:R-:W1:Y:S02]  /*36020*/  @!P1 SYNCS.PHASECHK.TRANS64 P1, [R10+URZ+0x388a0], R2 ;  /* 0x0388a0020a0095a7 */ /* 0x000e64000802007f */
[----:B-1----:R-:W-:Y:S05]  /*36030*/  @!P1 BRA `(.L_x_6952) ;  /* 0xfffffffc00f09947 */ /* 0x002fea000383ffff */
[----:B------:R-:W-:Y:S05]  /*36040*/  BRA `(.L_x_7100) ;  /* 0xffffff8400c47947 */ /* 0x000fea000383ffff */
.L_x_6957:
[----:B-1----:R1:W2:Y:S02]  /*36050*/  SYNCS.PHASECHK.TRANS64.TRYWAIT P1, [R10+URZ+0x388c0], R2 ;  /* 0x0388c0020a0075a7 */ /* 0x0022a4000802017f */
[----:B--2---:R-:W-:Y:S05]  /*36060*/  @!P1 NANOSLEEP.SYNCS 0x989680 ;  /* 0x009896800000995d */ /* 0x004fea0003900000 */
[----:B------:R-:W2:Y:S02]  /*36070*/  @!P1 SYNCS.PHASECHK.TRANS64 P1, [R10+URZ+0x388c0], R2 ;  /* 0x0388c0020a0095a7 */ /* 0x000ea4000802007f */
[----:B--2---:R-:W-:Y:S05]  /*36080*/  @!P1 BRA `(.L_x_6957) ;  /* 0xfffffffc00f09947 */ /* 0x004fea000383ffff */
[----:B------:R-:W-:Y:S05]  /*36090*/  BRA `(.L_x_7101) ;  /* 0xffffff88003c7947 */ /* 0x000fea000383ffff */
.L_x_6985:
[----:B------:R-:W-:Y:S01]  /*360a0*/  SHF.R.U32.HI R12, RZ, 0x5, R20 ;  /* 0x00000005ff0c7819 */ /* 0x000fe20000011614 */
[----:B------:R-:W-:Y:S01]  /*360b0*/  BSSY B0, `(.L_x_7102) ;  /* 0x0000009000007945 */ /* 0x000fe20003800000 */
[----:B------:R-:W-:Y:S02]  /*360c0*/  IMAD.MOV.U32 R11, RZ, RZ, 0x1f ;  /* 0x0000001fff0b7424 */ /* 0x000fe400078e00ff */
[----:B------:R-:W-:Y:S01]  /*360d0*/  LOP3.LUT R12, R12, 0x3, RZ, 0xc0, !PT ;  /* 0x000000030c0c7812 */ /* 0x000fe200078ec0ff */
[----:B------:R-:W-:-:S04]  /*360e0*/  IMAD.MOV.U32 R15, RZ, RZ, -0x1 ;  /* 0xffffffffff0f7424 */ /* 0x000fc800078e00ff */
[----:B------:R-:W-:Y:S02]  /*360f0*/  IMAD.MOV.U32 R13, RZ, RZ, R12 ;  /* 0x000000ffff0d7224 */ /* 0x000fe400078e000c */
[----:B------:R-:W-:-:S07]  /*36100*/  IMAD.MOV.U32 R12, RZ, RZ, RZ ;  /* 0x000000ffff0c7224 */ /* 0x000fce00078e00ff */
[----:B0-----:R-:W-:Y:S05]  /*36110*/  WARPSYNC.COLLECTIVE R15, `(.L_x_7103) ;  /* 0x000000000f087348 */ /* 0x001fea0003c00000 */
[----:B------:R1:W2:Y:S02]  /*36120*/  SHFL.IDX P6, R14, R13, R12, R11 ;  /* 0x0000000c0d0e7389 */ /* 0x0002a400000c000b */
[----:B012---:R-:W-:Y:S01]  /*36130*/  ENDCOLLECTIVE ;  /* 0x000000000000791b */ /* 0x007fe20003800000 */
.L_x_7103:
[----:B------:R-:W-:Y:S05]  /*36140*/  BSYNC B0 ;  /* 0x0000000000007941 */ /* 0x000fea0003800000 */
.L_x_7102:
[----:B------:R-:W-:Y:S05]  /*36150*/  BRA `(.L_x_7104) ;  /* 0xffffffa000387947 */ /* 0x000fea000383ffff */
.L_x_6988:
[----:B0-----:R0:W1:Y:S02]  /*36160*/  SYNCS.PHASECHK.TRANS64.TRYWAIT P0, [R17+URZ+0x38840], R0 ;  /* 0x03884000110075a7 */ /* 0x001064000800017f */
[----:B-1----:R-:W-:Y:S05]  /*36170*/  @!P0 NANOSLEEP.SYNCS 0x989680 ;  /* 0x009896800000895d */ /* 0x002fea0003900000 */
[----:B------:R-:W1:Y:S02]  /*36180*/  @!P0 SYNCS.PHASECHK.TRANS64 P0, [R17+URZ+0x38840], R0 ;  /* 0x03884000110085a7 */ /* 0x000e64000800007f */
[----:B-1----:R-:W-:Y:S05]  /*36190*/  @!P0 BRA `(.L_x_6988) ;  /* 0xfffffffc00f08947 */ /* 0x002fea000383ffff */
[----:B------:R-:W-:Y:S05]  /*361a0*/  BRA `(.L_x_7105) ;  /* 0xffffffa000747947 */ /* 0x000fea000383ffff */
.L_x_6989:
        /* <DEDUP_REMOVED lines=8> */
.L_x_7107:
[----:B------:R-:W-:Y:S05]  /*36230*/  BSYNC B0 ;  /* 0x0000000000007941 */ /* 0x000fea0003800000 */
.L_x_7106:
        /* <DEDUP_REMOVED lines=9> */
.L_x_7108:
[----:B------:R-:W-:Y:S02]  /*362d0*/  IMAD.MOV.U32 R13, RZ, RZ, R4 ;  /* 0x000000ffff0d7224 */ /* 0x000fe400078e0004 */
[----:B------:R-:W-:Y:S02]  /*362e0*/  IMAD.MOV.U32 R12, RZ, RZ, 0x1 ;  /* 0x00000001ff0c7424 */ /* 0x000fe400078e00ff */
[----:B------:R-:W-:-:S07]  /*362f0*/  IMAD.MOV.U32 R3, RZ, RZ, R14 ;  /* 0x000000ffff037224 */ /* 0x000fce00078e000e */
[----:B------:R-:W-:Y:S05]  /*36300*/  WARPSYNC.COLLECTIVE R15, `(.L_x_7109) ;  /* 0x000000000f087348 */ /* 0x000fea0003c00000 */
[----:B------:R0:W1:Y:S02]  /*36310*/  SHFL.IDX P6, R14, R13, R12, R11 ;  /* 0x0000000c0d0e7389 */ /* 0x00006400000c000b */
[----:B01----:R-:W-:Y:S01]  /*36320*/  ENDCOLLECTIVE ;  /* 0x000000000000791b */ /* 0x003fe20003800000 */
.L_x_7109:
        /* <DEDUP_REMOVED lines=15> */
.L_x_7110:
[----:B------:R-:W-:Y:S02]  /*36420*/  @P0 IMAD R6, R5, 0x2, R23 ;  /* 0x0000000205060824 */ /* 0x000fe400078e0217 */
[----:B------:R-:W-:Y:S02]  /*36430*/  IMAD.MOV.U32 R13, RZ, RZ, R4 ;  /* 0x000000ffff0d7224 */ /* 0x000fe400078e0004 */
[----:B------:R-:W-:Y:S02]  /*36440*/  IMAD.MOV.U32 R12, RZ, RZ, 0x2 ;  /* 0x00000002ff0c7424 */ /* 0x000fe400078e00ff */
[----:B------:R-:W-:-:S07]  /*36450*/  IMAD.MOV.U32 R3, RZ, RZ, R14 ;  /* 0x000000ffff037224 */ /* 0x000fce00078e000e */
[----:B------:R-:W-:Y:S05]  /*36460*/  WARPSYNC.COLLECTIVE R15, `(.L_x_7111) ;  /* 0x000000000f087348 */ /* 0x000fea0003c00000 */
[----:B------:R0:W1:Y:S02]  /*36470*/  SHFL.IDX P6, R14, R13, R12, R11 ;  /* 0x0000000c0d0e7389 */ /* 0x00006400000c000b */
[----:B01----:R-:W-:Y:S01]  /*36480*/  ENDCOLLECTIVE ;  /* 0x000000000000791b */ /* 0x003fe20003800000 */
.L_x_7111:
        /* <DEDUP_REMOVED lines=15> */
.L_x_7112:
[----:B------:R-:W-:Y:S02]  /*36580*/  @P0 IMAD R6, R5, 0x2, R23 ;  /* 0x0000000205060824 */ /* 0x000fe400078e0217 */
[----:B------:R-:W-:Y:S02]  /*36590*/  IMAD.MOV.U32 R13, RZ, RZ, R4 ;  /* 0x000000ffff0d7224 */ /* 0x000fe400078e0004 */
[----:B------:R-:W-:Y:S02]  /*365a0*/  IMAD.MOV.U32 R12, RZ, RZ, 0x3 ;  /* 0x00000003ff0c7424 */ /* 0x000fe400078e00ff */
[----:B------:R-:W-:-:S07]  /*365b0*/  IMAD.MOV.U32 R3, RZ, RZ, R14 ;  /* 0x000000ffff037224 */ /* 0x000fce00078e000e */
[----:B------:R-:W-:Y:S05]  /*365c0*/  WARPSYNC.COLLECTIVE R15, `(.L_x_7113) ;  /* 0x000000000f087348 */ /* 0x000fea0003c00000 */
[----:B------:R0:W1:Y:S02]  /*365d0*/  SHFL.IDX P6, R14, R13, R12, R11 ;  /* 0x0000000c0d0e7389 */ /* 0x00006400000c000b */
[----:B01----:R-:W-:Y:S01]  /*365e0*/  ENDCOLLECTIVE ;  /* 0x000000000000791b */ /* 0x003fe20003800000 */
.L_x_7113:
        /* <DEDUP_REMOVED lines=10> */
.L_x_7114:
[----:B------:R-:W-:Y:S01]  /*36690*/  @!PT LDS RZ, [RZ] ;  /* 0x00000000fffff984 */ /* 0x000fe20000000800 */
[----:B------:R-:W-:Y:S01]  /*366a0*/  @!PT LDS RZ, [RZ] ;  /* 0x00000000fffff984 */ /* 0x000fe20000000800 */
[----:B------:R-:W-:Y:S01]  /*366b0*/  @!PT LDS RZ, [RZ] ;  /* 0x00000000fffff984 */ /* 0x000fe20000000800 */
[----:B------:R0:W-:Y:S01]  /*366c0*/  @P0 LDGSTS.E.BYPASS.LTC128B.128 [R6+0x23400], desc[UR46][R2.64], !P2 ;  /* 0x2340000002060fae */ /* 0x0001e2000d101d6e */
[----:B------:R-:W-:Y:S01]  /*366d0*/  IMAD.MOV.U32 R0, RZ, RZ, R14 ;  /* 0x000000ffff007224 */ /* 0x000fe200078e000e */
[----:B------:R-:W-:Y:S06]  /*366e0*/  BRA `(.L_x_7115) ;  /* 0xffffffa000287947 */ /* 0x000fec000383ffff */
.L_x_6994:
[----:B------:R-:W-:Y:S02]  /*366f0*/  IMAD.MOV.U32 R13, RZ, RZ, R3 ;  /* 0x000000ffff0d7224 */ /* 0x000fe400078e0003 */
        /* <DEDUP_REMOVED lines=8> */
.L_x_7116:
        /* <DEDUP_REMOVED lines=10> */
.L_x_7117:
[----:B------:R-:W-:Y:S02]  /*36820*/  IMAD.MOV.U32 R13, RZ, RZ, R3 ;  /* 0x000000ffff0d7224 */ /* 0x000fe400078e0003 */
[----:B------:R-:W-:Y:S02]  /*36830*/  IMAD.MOV.U32 R12, RZ, RZ, 0x1 ;  /* 0x00000001ff0c7424 */ /* 0x000fe400078e00ff */
[----:B------:R-:W-:-:S07]  /*36840*/  IMAD.MOV.U32 R4, RZ, RZ, R14 ;  /* 0x000000ffff047224 */ /* 0x000fce00078e000e */
[----:B------:R-:W-:Y:S05]  /*36850*/  WARPSYNC.COLLECTIVE R15, `(.L_x_7118) ;  /* 0x000000000f087348 */ /* 0x000fea0003c00000 */
[----:B------:R0:W1:Y:S02]  /*36860*/  SHFL.IDX P6, R14, R13, R12, R11 ;  /* 0x0000000c0d0e7389 */ /* 0x00006400000c000b */
[----:B01----:R-:W-:Y:S01]  /*36870*/  ENDCOLLECTIVE ;  /* 0x000000000000791b */ /* 0x003fe20003800000 */
.L_x_7118:
        /* <DEDUP_REMOVED lines=12> */
.L_x_7119:
[----:B------:R-:W-:Y:S02]  /*36940*/  IMAD.MOV.U32 R13, RZ, RZ, R3 ;  /* 0x000000ffff0d7224 */ /* 0x000fe400078e0003 */
[----:B------:R-:W-:Y:S02]  /*36950*/  IMAD.MOV.U32 R12, RZ, RZ, 0x2 ;  /* 0x00000002ff0c7424 */ /* 0x000fe400078e00ff */
[----:B------:R-:W-:-:S07]  /*36960*/  IMAD.MOV.U32 R5, RZ, RZ, R14 ;  /* 0x000000ffff057224 */ /* 0x000fce00078e000e */
[----:B------:R-:W-:Y:S05]  /*36970*/  WARPSYNC.COLLECTIVE R15, `(.L_x_7120) ;  /* 0x000000000f087348 */ /* 0x000fea0003c00000 */
[----:B------:R0:W1:Y:S02]  /*36980*/  SHFL.IDX P6, R14, R13, R12, R11 ;  /* 0x0000000c0d0e7389 */ /* 0x00006400000c000b */
[----:B01----:R-:W-:Y:S01]  /*36990*/  ENDCOLLECTIVE ;  /* 0x000000000000791b */ /* 0x003fe20003800000 */
.L_x_7120:
        /* <DEDUP_REMOVED lines=10> */
.L_x_7121:
        /* <DEDUP_REMOVED lines=11> */
.L_x_7122:
        /* <DEDUP_REMOVED lines=10> */
.L_x_7123:
[----:B------:R-:W-:Y:S01]  /*36b90*/  @!PT LDS RZ, [RZ] ;  /* 0x00000000fffff984 */ /* 0x000fe20000000800 */
[----:B------:R-:W-:Y:S01]  /*36ba0*/  @!PT LDS RZ, [RZ] ;  /* 0x00000000fffff984 */ /* 0x000fe20000000800 */
[----:B------:R-:W-:Y:S01]  /*36bb0*/  @!PT LDS RZ, [RZ] ;  /* 0x00000000fffff984 */ /* 0x000fe20000000800 */
[----:B------:R0:W-:Y:S01]  /*36bc0*/  @!P0 LDGSTS.E.BYPASS.LTC128B.128 [R26+0x21400], desc[UR46][R4.64], !P1 ;  /* 0x21400000041a8fae */ /* 0x0001e2000c901d6e */
[----:B------:R-:W-:Y:S01]  /*36bd0*/  IMAD.MOV.U32 R0, RZ, RZ, R14 ;  /* 0x000000ffff007224 */ /* 0x000fe200078e000e */
[----:B------:R-:W-:Y:S06]  /*36be0*/  BRA `(.L_x_7124) ;  /* 0xffffffa400487947 */ /* 0x000fec000383ffff */
.L_x_6998:
        /* <DEDUP_REMOVED lines=45> */
.L_x_7126:
[----:B------:R-:W-:Y:S05]  /*36ec0*/  BSYNC B0 ;  /* 0x0000000000007941 */ /* 0x000fea0003800000 */
.L_x_7125:
        /* <DEDUP_REMOVED lines=11> */
.L_x_7127:
        /* <DEDUP_REMOVED lines=39> */
.L_x_7128:
        /* <DEDUP_REMOVED lines=8> */
.L_x_7129:
        /* <DEDUP_REMOVED lines=33> */
.L_x_7130:
[----:B------:R-:W-:Y:S02]  /*37480*/  IMAD.MOV.U32 R13, RZ, RZ, R5 ;  /* 0x000000ffff0d7224 */ /* 0x000fe400078e0005 */
[----:B------:R-:W-:-:S07]  /*37490*/  IMAD.MOV.U32 R8, RZ, RZ, R14 ;  /* 0x000000ffff087224 */ /* 0x000fce00078e000e */
[----:B------:R-:W-:Y:S05]  /*374a0*/  WARPSYNC.COLLECTIVE R15, `(.L_x_7131) ;  /* 0x000000000f087348 */ /* 0x000fea0003c00000 */
[----:B------:R0:W1:Y:S02]  /*374b0*/  SHFL.IDX P6, R14, R13, R12, R11 ;  /* 0x0000000c0d0e7389 */ /* 0x00006400000c000b */
[----:B01----:R-:W-:Y:S01]  /*374c0*/  ENDCOLLECTIVE ;  /* 0x000000000000791b */ /* 0x003fe20003800000 */
.L_x_7131:
[----:B------:R-:W-:Y:S02]  /*374d0*/  IMAD.MOV.U32 R13, RZ, RZ, R4 ;  /* 0x000000ffff0d7224 */ /* 0x000fe400078e0004 */
[----:B------:R-:W-:Y:S01]  /*374e0*/  IMAD.MOV.U32 R12, RZ, RZ, 0x3 ;  /* 0x00000003ff0c7424 */ /* 0x000fe200078e00ff */
[----:B------:R-:W-:Y:S02]  /*374f0*/  @!P0 LEA R9, P1, R20, R14, 0x1 ;  /* 0x0000000e14098211 */ /* 0x000fe400078208ff */
[----:B------:R-:W-:-:S03]  /*37500*/  LOP3.LUT P6, RZ, R22, 0x20000, RZ, 0xc0, !PT ;  /* 0x0002000016ff7812 */ /* 0x000fc600078cc0ff */
[----:B------:R-:W-:Y:S01]  /*37510*/  @!P0 IMAD.X R10, RZ, RZ, R8, P1 ;  /* 0x000000ffff0a8224 */ /* 0x000fe200008e0608 */
[----:B------:R-:W-:Y:S01]  /*37520*/  LOP3.LUT P1, RZ, R22, 0x100, RZ, 0xc0, !PT ;  /* 0x0000010016ff7812 */ /* 0x000fe2000782c0ff */
[----:B------:R-:W-:Y:S02]  /*37530*/  @!P0 IMAD.MOV.U32 R2, RZ, RZ, R9 ;  /* 0x000000ffff028224 */ /* 0x000fe400078e0009 */
        /* <DEDUP_REMOVED lines=16> */
.L_x_7132:
        /* <DEDUP_REMOVED lines=9> */
.L_x_7133:
[----:B------:R-:W-:Y:S01]  /*376d0*/  IMAD.MOV.U32 R2, RZ, RZ, R14 ;  /* 0x000000ffff027224 */ /* 0x000fe200078e000e */
[----:B------:R-:W-:Y:S06]  /*376e0*/  BRA `(.L_x_7134) ;  /* 0xffffffa800287947 */ /* 0x000fec000383ffff */
.L_x_7003:
[----:B-1----:R1:W2:Y:S02]  /*376f0*/  SYNCS.PHASECHK.TRANS64.TRYWAIT P0, [R23+URZ+0x38820], R0 ;  /* 0x03882000170075a7 */ /* 0x0022a4000800017f */
[----:B--2---:R-:W-:Y:S05]  /*37700*/  @!P0 NANOSLEEP.SYNCS 0x989680 ;  /* 0x009896800000895d */ /* 0x004fea0003900000 */
[----:B------:R-:W2:Y:S02]  /*37710*/  @!P0 SYNCS.PHASECHK.TRANS64 P0, [R23+URZ+0x38820], R0 ;  /* 0x03882000170085a7 */ /* 0x000ea4000800007f */
[----:B--2---:R-:W-:Y:S05]  /*37720*/  @!P0 BRA `(.L_x_7003) ;  /* 0xfffffffc00f08947 */ /* 0x004fea000383ffff */
[----:B------:R-:W-:Y:S05]  /*37730*/  BRA `(.L_x_7135) ;  /* 0xffffffa800d07947 */ /* 0x000fea000383ffff */
.L_x_7006:
[----:B-1----:R1:W2:Y:S02]  /*37740*/  SYNCS.PHASECHK.TRANS64.TRYWAIT P0, [R17+URZ+0x38860], R0 ;  /* 0x03886000110075a7 */ /* 0x0022a4000800017f */
[----:B--2---:R-:W-:Y:S05]  /*37750*/  @!P0 NANOSLEEP.SYNCS 0x989680 ;  /* 0x009896800000895d */ /* 0x004fea0003900000 */
[----:B------:R-:W2:Y:S02]  /*37760*/  @!P0 SYNCS.PHASECHK.TRANS64 P0, [R17+URZ+0x38860], R0 ;  /* 0x03886000110085a7 */ /* 0x000ea4000800007f */
[----:B--2---:R-:W-:Y:S05]  /*37770*/  @!P0 BRA `(.L_x_7006) ;  /* 0xfffffffc00f08947 */ /* 0x004fea000383ffff */
[----:B------:R-:W-:Y:S05]  /*37780*/  BRA `(.L_x_7136) ;  /* 0xffffffa800e07947 */ /* 0x000fea000383ffff */
.L_x_7007:
        /* <DEDUP_REMOVED lines=8> */
.L_x_7138:
[----:B------:R-:W-:Y:S05]  /*37810*/  BSYNC B0 ;  /* 0x0000000000007941 */ /* 0x000fea0003800000 */
.L_x_7137:
        /* <DEDUP_REMOVED lines=15> */
.L_x_7139:
        /* <DEDUP_REMOVED lines=39> */
.L_x_7140:
[----:B------:R-:W-:Y:S02]  /*37b80*/  IMAD.MOV.U32 R13, RZ, RZ, R5 ;  /* 0x000000ffff0d7224 */ /* 0x000fe400078e0005 */
[----:B------:R-:W-:-:S07]  /*37b90*/  IMAD.MOV.U32 R3, RZ, RZ, R14 ;  /* 0x000000ffff037224 */ /* 0x000fce00078e000e */
[----:B------:R-:W-:Y:S05]  /*37ba0*/  WARPSYNC.COLLECTIVE R15, `(.L_x_7141) ;  /* 0x000000000f087348 */ /* 0x000fea0003c00000 */
[----:B------:R0:W1:Y:S02]  /*37bb0*/  SHFL.IDX P6, R14, R13, R12, R11 ;  /* 0x0000000c0d0e7389 */ /* 0x00006400000c000b */
[----:B01----:R-:W-:Y:S01]  /*37bc0*/  ENDCOLLECTIVE ;  /* 0x000000000000791b */ /* 0x003fe20003800000 */
.L_x_7141:
        /* <DEDUP_REMOVED lines=29> */
.L_x_7142:
[----:B------:R-:W-:Y:S02]  /*37da0*/  IMAD.MOV.U32 R13, RZ, RZ, R5 ;  /* 0x000000ffff0d7224 */ /* 0x000fe400078e0005 */
[----:B------:R-:W-:-:S07]  /*37db0*/  IMAD.MOV.U32 R3, RZ, RZ, R14 ;  /* 0x000000ffff037224 */ /* 0x000fce00078e000e */
[----:B------:R-:W-:Y:S05]  /*37dc0*/  WARPSYNC.COLLECTIVE R15, `(.L_x_7143) ;  /* 0x000000000f087348 */ /* 0x000fea0003c00000 */
[----:B------:R0:W1:Y:S02]  /*37dd0*/  SHFL.IDX P6, R14, R13, R12, R11 ;  /* 0x0000000c0d0e7389 */ /* 0x00006400000c000b */
[----:B01----:R-:W-:Y:S01]  /*37de0*/  ENDCOLLECTIVE ;  /* 0x000000000000791b */ /* 0x003fe20003800000 */
.L_x_7143:
        /* <DEDUP_REMOVED lines=29> */
.L_x_7144:
[----:B------:R-:W-:Y:S02]  /*37fc0*/  IMAD.MOV.U32 R13, RZ, RZ, R5 ;  /* 0x000000ffff0d7224 */ /* 0x000fe400078e0005 */
[----:B------:R-:W-:-:S07]  /*37fd0*/  IMAD.MOV.U32 R8, RZ, RZ, R14 ;  /* 0x000000ffff087224 */ /* 0x000fce00078e000e */
[----:B------:R-:W-:Y:S05]  /*37fe0*/  WARPSYNC.COLLECTIVE R15, `(.L_x_7145) ;  /* 0x000000000f087348 */ /* 0x000fea0003c00000 */
[----:B------:R0:W1:Y:S02]  /*37ff0*/  SHFL.IDX P6, R14, R13, R12, R11 ;  /* 0x0000000c0d0e7389 */ /* 0x00006400000c000b */
[----:B01----:R-:W-:Y:S01]  /*38000*/  ENDCOLLECTIVE ;  /* 0x000000000000791b */ /* 0x003fe20003800000 */
.L_x_7145:
[----:B------:R-:W-:Y:S01]  /*38010*/  IMAD.MOV.U32 R2, RZ, RZ, R14 ;  /* 0x000000ffff027224 */ /* 0x000fe200078e000e */
[----:B------:R-:W-:Y:S06]  /*38020*/  BRA `(.L_x_7146) ;  /* 0xffffffa800787947 */ /* 0x000fec000383ffff */
.L_x_7014:
[----:B0-----:R0:W1:Y:S02]  /*38030*/  SYNCS.PHASECHK.TRANS64.TRYWAIT P0, [R6+URZ+0x38840], R21 ;  /* 0x03884015060075a7 */ /* 0x001064000800017f */
[----:B-1----:R-:W-:Y:S05]  /*38040*/  @!P0 NANOSLEEP.SYNCS 0x989680 ;  /* 0x009896800000895d */ /* 0x002fea0003900000 */
[----:B------:R-:W1:Y:S02]  /*38050*/  @!P0 SYNCS.PHASECHK.TRANS64 P0, [R6+URZ+0x38840], R21 ;  /* 0x03884015060085a7 */ /* 0x000e64000800007f */
[----:B-1----:R-:W-:Y:S05]  /*38060*/  @!P0 BRA `(.L_x_7014) ;  /* 0xfffffffc00f08947 */ /* 0x002fea000383ffff */
[----:B------:R-:W-:Y:S05]  /*38070*/  BRA `(.L_x_7147) ;  /* 0xffffffb000047947 */ /* 0x000fea000383ffff */
.L_x_7015:
        /* <DEDUP_REMOVED lines=8> */
.L_x_7149:
[----:B------:R-:W-:Y:S05]  /*38100*/  BSYNC B1 ;  /* 0x0000000000017941 */ /* 0x000fea0003800000 */
.L_x_7148:
        /* <DEDUP_REMOVED lines=9> */
.L_x_7150:
[----:B------:R-:W-:Y:S02]  /*381a0*/  IMAD.MOV.U32 R13, RZ, RZ, R27 ;  /* 0x000000ffff0d7224 */ /* 0x000fe400078e001b */
[----:B------:R-:W-:Y:S02]  /*381b0*/  IMAD.MOV.U32 R12, RZ, RZ, 0x1 ;  /* 0x00000001ff0c7424 */ /* 0x000fe400078e00ff */
[----:B------:R-:W-:-:S07]  /*381c0*/  IMAD.MOV.U32 R2, RZ, RZ, R14 ;  /* 0x000000ffff027224 */ /* 0x000fce00078e000e */
[----:B------:R-:W-:Y:S05]  /*381d0*/  WARPSYNC.COLLECTIVE R15, `(.L_x_7151) ;  /* 0x000000000f087348 */ /* 0x000fea0003c00000 */
[----:B------:R0:W1:Y:S02]  /*381e0*/  SHFL.IDX P6, R14, R13, R12, R11 ;  /* 0x0000000c0d0e7389 */ /* 0x00006400000c000b */
[----:B01----:R-:W-:Y:S01]  /*381f0*/  ENDCOLLECTIVE ;  /* 0x000000000000791b */ /* 0x003fe20003800000 */
.L_x_7151:
        /* <DEDUP_REMOVED lines=11> */
.L_x_7152:
[----:B------:R-:W-:Y:S02]  /*382b0*/  IMAD.MOV.U32 R13, RZ, RZ, R27 ;  /* 0x000000ffff0d7224 */ /* 0x000fe400078e001b */
[----:B------:R-:W-:Y:S02]  /*382c0*/  IMAD.MOV.U32 R12, RZ, RZ, 0x2 ;  /* 0x00000002ff0c7424 */ /* 0x000fe400078e00ff */
[----:B------:R-:W-:-:S07]  /*382d0*/  IMAD.MOV.U32 R2, RZ, RZ, R14 ;  /* 0x000000ffff027224 */ /* 0x000fce00078e000e */
[----:B------:R-:W-:Y:S05]  /*382e0*/  WARPSYNC.COLLECTIVE R15, `(.L_x_7153) ;  /* 0x000000000f087348 */ /* 0x000fea0003c00000 */
[----:B------:R0:W1:Y:S02]  /*382f0*/  SHFL.IDX P6, R14, R13, R12, R11 ;  /* 0x0000000c0d0e7389 */ /* 0x00006400000c000b */
[----:B01----:R-:W-:Y:S01]  /*38300*/  ENDCOLLECTIVE ;  /* 0x000000000000791b */ /* 0x003fe20003800000 */
.L_x_7153:
        /* <DEDUP_REMOVED lines=11> */
.L_x_7154:
[----:B------:R-:W-:Y:S02]  /*383c0*/  IMAD.MOV.U32 R13, RZ, RZ, R27 ;  /* 0x000000ffff0d7224 */ /* 0x000fe400078e001b */
[----:B------:R-:W-:Y:S02]  /*383d0*/  IMAD.MOV.U32 R12, RZ, RZ, 0x3 ;  /* 0x00000003ff0c7424 */ /* 0x000fe400078e00ff */
[----:B------:R-:W-:-:S07]  /*383e0*/  IMAD.MOV.U32 R2, RZ, RZ, R14 ;  /* 0x000000ffff027224 */ /* 0x000fce00078e000e */
[----:B------:R-:W-:Y:S05]  /*383f0*/  WARPSYNC.COLLECTIVE R15, `(.L_x_7155) ;  /* 0x000000000f087348 */ /* 0x000fea0003c00000 */
[----:B------:R0:W1:Y:S02]  /*38400*/  SHFL.IDX P6, R14, R13, R12, R11 ;  /* 0x0000000c0d0e7389 */ /* 0x00006400000c000b */
[----:B01----:R-:W-:Y:S01]  /*38410*/  ENDCOLLECTIVE ;  /* 0x000000000000791b */ /* 0x003fe20003800000 */
.L_x_7155:
        /* <DEDUP_REMOVED lines=11> */
.L_x_7156:
[----:B------:R-:W-:Y:S01]  /*384d0*/  IMAD.MOV.U32 R2, RZ, RZ, R14 ;  /* 0x000000ffff027224 */ /* 0x000fe200078e000e */
[----:B------:R-:W-:Y:S06]  /*384e0*/  BRA `(.L_x_7157) ;  /* 0xffffffac00947947 */ /* 0x000fec000383ffff */
.L_x_7020:
[----:B---3--:R3:W4:Y:S02]  /*384f0*/  SYNCS.PHASECHK.TRANS64.TRYWAIT P0, [R6+URZ+0x38860], R21 ;  /* 0x03886015060075a7 */ /* 0x008724000800017f */
[----:B----4-:R-:W-:Y:S05]  /*38500*/  @!P0 NANOSLEEP.SYNCS 0x989680 ;  /* 0x009896800000895d */ /* 0x010fea0003900000 */
[----:B------:R-:W4:Y:S02]  /*38510*/  @!P0 SYNCS.PHASECHK.TRANS64 P0, [R6+URZ+0x38860], R21 ;  /* 0x03886015060085a7 */ /* 0x000f24000800007f */
[----:B----4-:R-:W-:Y:S05]  /*38520*/  @!P0 BRA `(.L_x_7020) ;  /* 0xfffffffc00f08947 */ /* 0x010fea000383ffff */
[----:B------:R-:W-:Y:S05]  /*38530*/  BRA `(.L_x_7158) ;  /* 0xffffffac00e47947 */ /* 0x000fea000383ffff */
.L_x_7021:
        /* <DEDUP_REMOVED lines=8> */
.L_x_7160:
[----:B------:R-:W-:Y:S05]  /*385c0*/  BSYNC B1 ;  /* 0x0000000000017941 */ /* 0x000fea0003800000 */
.L_x_7159:
        /* <DEDUP_REMOVED lines=13> */
.L_x_7161:
        /* <DEDUP_REMOVED lines=17> */
.L_x_7162:
        /* <DEDUP_REMOVED lines=16> */
.L_x_7163:
        /* <DEDUP_REMOVED lines=19> */
.L_x_7164:
        /* <DEDUP_REMOVED lines=14> */
.L_x_7165:
        /* <DEDUP_REMOVED lines=16> */
.L_x_7166:
        /* <DEDUP_REMOVED lines=14> */
.L_x_7167:
[----:B------:R-:W-:Y:S05]  /*38ca0*/  BRA `(.L_x_7168) ;  /* 0xffffffac00507947 */ /* 0x000fea000383ffff */
.L_x_7029:
        /* <DEDUP_REMOVED lines=8> */
.L_x_7170:
[----:B------:R-:W-:Y:S05]  /*38d30*/  BSYNC B0 ;  /* 0x0000000000007941 */ /* 0x000fea0003800000 */
.L_x_7169:
        /* <DEDUP_REMOVED lines=9> */
.L_x_7171:
        /* <DEDUP_REMOVED lines=18> */
.L_x_7172:
[----:B------:R-:W-:Y:S01]  /*38ef0*/  IMAD.MOV.U32 R12, RZ, RZ, 0x2 ;  /* 0x00000002ff0c7424 */ /* 0x000fe200078e00ff */
[----:B------:R-:W-:-:S05]  /*38f00*/  SEL R4, R14, RZ, P1 ;  /* 0x000000ff0e047207 */ /* 0x000fca0000800000 */
[----:B------:R-:W-:-:S04]  /*38f10*/  IMAD.IADD R4, R17, 0x1, R4 ;  /* 0x0000000111047824 */ /* 0x000fc800078e0204 */
[----:B------:R-:W-:-:S07]  /*38f20*/  IMAD.MOV.U32 R13, RZ, RZ, R4 ;  /* 0x000000ffff0d7224 */ /* 0x000fce00078e0004 */
[----:B------:R-:W-:Y:S05]  /*38f30*/  WARPSYNC.COLLECTIVE R15, `(.L_x_7173) ;  /* 0x000000000f087348 */ /* 0x000fea0003c00000 */
[----:B------:R0:W1:Y:S02]  /*38f40*/  SHFL.UP P6, R14, R13, R12, R11 ;  /* 0x0400000c0d0e7389 */ /* 0x00006400000c000b */
[----:B01----:R-:W-:Y:S01]  /*38f50*/  ENDCOLLECTIVE ;  /* 0x000000000000791b */ /* 0x003fe20003800000 */
.L_x_7173:
[----:B------:R-:W-:Y:S01]  /*38f60*/  IMAD.MOV.U32 R12, RZ, RZ, 0x4 ;  /* 0x00000004ff0c7424 */ /* 0x000fe200078e00ff */
[----:B------:R-:W-:-:S05]  /*38f70*/  SEL R3, R14, RZ, P2 ;  /* 0x000000ff0e037207 */ /* 0x000fca0001000000 */
[----:B------:R-:W-:-:S04]  /*38f80*/  IMAD.IADD R6, R4, 0x1, R3 ;  /* 0x0000000104067824 */ /* 0x000fc800078e0203 */
[----:B------:R-:W-:-:S07]  /*38f90*/  IMAD.MOV.U32 R13, RZ, RZ, R6 ;  /* 0x000000ffff0d7224 */ /* 0x000fce00078e0006 */
[----:B------:R-:W-:Y:S05]  /*38fa0*/  WARPSYNC.COLLECTIVE R15, `(.L_x_7174) ;  /* 0x000000000f087348 */ /* 0x000fea0003c00000 */
[----:B------:R0:W1:Y:S02]  /*38fb0*/  SHFL.UP P6, R14, R13, R12, R11 ;  /* 0x0400000c0d0e7389 */ /* 0x00006400000c000b */
[----:B01----:R-:W-:Y:S01]  /*38fc0*/  ENDCOLLECTIVE ;  /* 0x000000000000791b */ /* 0x003fe20003800000 */
.L_x_7174:
[----:B------:R-:W-:Y:S01]  /*38fd0*/  IMAD.MOV.U32 R12, RZ, RZ, 0x8 ;  /* 0x00000008ff0c7424 */ /* 0x000fe200078e00ff */
[----:B------:R-:W-:-:S05]  /*38fe0*/  SEL R3, R14, RZ, P3 ;  /* 0x000000ff0e037207 */ /* 0x000fca0001800000 */
[----:B------:R-:W-:-:S04]  /*38ff0*/  IMAD.IADD R2, R6, 0x1, R3 ;  /* 0x0000000106027824 */ /* 0x000fc800078e0203 */
[----:B------:R-:W-:-:S07]  /*39000*/  IMAD.MOV.U32 R13, RZ, RZ, R2 ;  /* 0x000000ffff0d7224 */ /* 0x000fce00078e0002 */
[----:B------:R-:W-:Y:S05]  /*39010*/  WARPSYNC.COLLECTIVE R15, `(.L_x_7175) ;  /* 0x000000000f087348 */ /* 0x000fea0003c00000 */
[----:B------:R0:W1:Y:S02]  /*39020*/  SHFL.UP P6, R14, R13, R12, R11 ;  /* 0x0400000c0d0e7389 */ /* 0x00006400000c000b */
[----:B01----:R-:W-:Y:S01]  /*39030*/  ENDCOLLECTIVE ;  /* 0x000000000000791b */ /* 0x003fe20003800000 */
.L_x_7175:
[----:B------:R-:W-:Y:S01]  /*39040*/  IMAD.MOV.U32 R12, RZ, RZ, 0x10 ;  /* 0x00000010ff0c7424 */ /* 0x000fe200078e00ff */
[----:B------:R-:W-:-:S05]  /*39050*/  SEL R3, R14, RZ, P4 ;  /* 0x000000ff0e037207 */ /* 0x000fca0002000000 */
[----:B------:R-:W-:-:S04]  /*39060*/  IMAD.IADD R3, R2, 0x1, R3 ;  /* 0x0000000102037824 */ /* 0x000fc800078e0203 */
[----:B------:R-:W-:-:S07]  /*39070*/  IMAD.MOV.U32 R13, RZ, RZ, R3 ;  /* 0x000000ffff0d7224 */ /* 0x000fce00078e0003 */
[----:B------:R-:W-:Y:S05]  /*39080*/  WARPSYNC.COLLECTIVE R15, `(.L_x_7176) ;  /* 0x000000000f087348 */ /* 0x000fea0003c00000 */
[----:B------:R0:W1:Y:S02]  /*39090*/  SHFL.UP P6, R14, R13, R12, R11 ;  /* 0x0400000c0d0e7389 */ /* 0x00006400000c000b */
[----:B01----:R-:W-:Y:S01]  /*390a0*/  ENDCOLLECTIVE ;  /* 0x000000000000791b */ /* 0x003fe20003800000 */
.L_x_7176:
        /* <DEDUP_REMOVED lines=8> */
.L_x_7177:
[----:B------:R-:W-:Y:S05]  /*39130*/  BRA `(.L_x_7178) ;  /* 0xffffffac00e47947 */ /* 0x000fea000383ffff */
.L_x_7034:
[----:B------:R-:W-:Y:S01]  /*39140*/  BSSY B0, `(.L_x_7179) ;  /* 0x0000008000007945 */ /* 0x000fe20003800000 */
[----:B-----5:R-:W-:Y:S02]  /*39150*/  IMAD.MOV.U32 R13, RZ, RZ, R17 ;  /* 0x000000ffff0d7224 */ /* 0x020fe400078e0011 */
[----:B------:R-:W-:Y:S02]  /*39160*/  IMAD.MOV.U32 R12, RZ, RZ, 0x1 ;  /* 0x00000001ff0c7424 */ /* 0x000fe400078e00ff */
[----:B------:R-:W-:Y:S02]  /*39170*/  IMAD.MOV.U32 R11, RZ, RZ, RZ ;  /* 0x000000ffff0b7224 */ /* 0x000fe400078e00ff */
[----:B------:R-:W-:-:S07]  /*39180*/  IMAD.MOV.U32 R15, RZ, RZ, -0x1 ;  /* 0xffffffffff0f7424 */ /* 0x000fce00078e00ff */
[----:B0-----:R-:W-:Y:S05]  /*39190*/  WARPSYNC.COLLECTIVE R15, `(.L_x_7180) ;  /* 0x000000000f087348 */ /* 0x001fea0003c00000 */
[----:B------:R1:W2:Y:S02]  /*391a0*/  SHFL.UP P6, R14, R13, R12, R11 ;  /* 0x0400000c0d0e7389 */ /* 0x0002a400000c000b */
[----:B012---:R-:W-:Y:S01]  /*391b0*/  ENDCOLLECTIVE ;  /* 0x000000000000791b */ /* 0x007fe20003800000 */
.L_x_7180:
[----:B------:R-:W-:Y:S05]  /*391c0*/  BSYNC B0 ;  /* 0x0000000000007941 */ /* 0x000fea0003800000 */
.L_x_7179:
        /* <DEDUP_REMOVED lines=8> */
.L_x_7181:
[----:B------:R-:W-:Y:S01]  /*39250*/  IMAD.MOV.U32 R12, RZ, RZ, 0x4 ;  /* 0x00000004ff0c7424 */ /* 0x000fe200078e00ff */
[----:B------:R-:W-:-:S05]  /*39260*/  SEL R2, R14, RZ, P2 ;  /* 0x000000ff0e027207 */ /* 0x000fca0001000000 */
[----:B------:R-:W-:-:S04]  /*39270*/  IMAD.IADD R2, R13, 0x1, R2 ;  /* 0x000000010d027824 */ /* 0x000fc800078e0202 */
[----:B------:R-:W-:-:S07]  /*39280*/  IMAD.MOV.U32 R13, RZ, RZ, R2 ;  /* 0x000000ffff0d7224 */ /* 0x000fce00078e0002 */
[----:B------:R-:W-:Y:S05]  /*39290*/  WARPSYNC.COLLECTIVE R15, `(.L_x_7182) ;  /* 0x000000000f087348 */ /* 0x000fea0003c00000 */
[----:B------:R0:W1:Y:S02]  /*392a0*/  SHFL.UP P6, R14, R13, R12, R11 ;  /* 0x0400000c0d0e7389 */ /* 0x00006400000c000b */
[----:B01----:R-:W-:Y:S01]  /*392b0*/  ENDCOLLECTIVE ;  /* 0x000000000000791b */ /* 0x003fe20003800000 */
.L_x_7182:
[----:B------:R-:W-:Y:S01]  /*392c0*/  IMAD.MOV.U32 R12, RZ, RZ, 0x8 ;  /* 0x00000008ff0c7424 */ /* 0x000fe200078e00ff */
[----:B------:R-:W-:-:S05]  /*392d0*/  SEL R3, R14, RZ, P3 ;  /* 0x000000ff0e037207 */ /* 0x000fca0001800000 */
[----:B------:R-:W-:-:S04]  /*392e0*/  IMAD.IADD R3, R2, 0x1, R3 ;  /* 0x0000000102037824 */ /* 0x000fc800078e0203 */
[----:B------:R-:W-:-:S07]  /*392f0*/  IMAD.MOV.U32 R13, RZ, RZ, R3 ;  /* 0x000000ffff0d7224 */ /* 0x000fce00078e0003 */
[----:B------:R-:W-:Y:S05]  /*39300*/  WARPSYNC.COLLECTIVE R15, `(.L_x_7183) ;  /* 0x000000000f087348 */ /* 0x000fea0003c00000 */
[----:B------:R0:W1:Y:S02]  /*39310*/  SHFL.UP P6, R14, R13, R12, R11 ;  /* 0x0400000c0d0e7389 */ /* 0x00006400000c000b */
[----:B01----:R-:W-:Y:S01]  /*39320*/  ENDCOLLECTIVE ;  /* 0x000000000000791b */ /* 0x003fe20003800000 */
.L_x_7183:
[----:B------:R-:W-:Y:S01]  /*39330*/  IMAD.MOV.U32 R12, RZ, RZ, 0x10 ;  /* 0x00000010ff0c7424 */ /* 0x000fe200078e00ff */
[----:B------:R-:W-:-:S05]  /*39340*/  SEL R4, R14, RZ, P4 ;  /* 0x000000ff0e047207 */ /* 0x000fca0002000000 */
[----:B------:R-:W-:-:S04]  /*39350*/  IMAD.IADD R4, R3, 0x1, R4 ;  /* 0x0000000103047824 */ /* 0x000fc800078e0204 */
[----:B------:R-:W-:-:S07]  /*39360*/  IMAD.MOV.U32 R13, RZ, RZ, R4 ;  /* 0x000000ffff0d7224 */ /* 0x000fce00078e0004 */
[----:B------:R-:W-:Y:S05]  /*39370*/  WARPSYNC.COLLECTIVE R15, `(.L_x_7184) ;  /* 0x000000000f087348 */ /* 0x000fea0003c00000 */
[----:B------:R0:W1:Y:S02]  /*39380*/  SHFL.UP P6, R14, R13, R12, R11 ;  /* 0x0400000c0d0e7389 */ /* 0x00006400000c000b */
[----:B01----:R-:W-:Y:S01]  /*39390*/  ENDCOLLECTIVE ;  /* 0x000000000000791b */ /* 0x003fe20003800000 */
.L_x_7184:
        /* <DEDUP_REMOVED lines=8> */
.L_x_7185:
[----:B------:R-:W-:Y:S05]  /*39420*/  BRA `(.L_x_7186) ;  /* 0xffffffac00c47947 */ /* 0x000fea000383ffff */
.L_x_7036:
[----:B------:R-:W-:Y:S01]  /*39430*/  BSSY B0, `(.L_x_7187) ;  /* 0x0000006000007945 */ /* 0x000fe20003800000 */
[----:B------:R-:W-:Y:S01]  /*39440*/  PLOP3.LUT P6, PT, P6, PT, PT, 0x8, 0x0 ;  /* 0x000000000000781c */ /* 0x000fe200037ce170 */
[----:B------:R-:W-:-:S12]  /*39450*/  IMAD.MOV.U32 R15, RZ, RZ, -0x1 ;  /* 0xffffffffff0f7424 */ /* 0x000fd800078e00ff */
[----:B0-----:R-:W-:Y:S05]  /*39460*/  WARPSYNC.COLLECTIVE R15, `(.L_x_7188) ;  /* 0x000000000f087348 */ /* 0x001fea0003c00000 */
[----:B------:R-:W-:Y:S01]  /*39470*/  VOTE.ANY R14, PT, P6 ;  /* 0x00000000000e7806 */ /* 0x000fe200030e0100 */
[----:B0-----:R-:W-:Y:S06]  /*39480*/  ENDCOLLECTIVE ;  /* 0x000000000000791b */ /* 0x001fec0003800000 */
.L_x_7188:
[----:B------:R-:W-:Y:S05]  /*39490*/  BSYNC B0 ;  /* 0x0000000000007941 */ /* 0x000fea0003800000 */
.L_x_7187:
        /* <DEDUP_REMOVED lines=9> */
.L_x_7189:
[----:B------:R-:W-:Y:S01]  /*39530*/  IMAD.MOV.U32 R17, RZ, RZ, R14 ;  /* 0x000000ffff117224 */ /* 0x000fe200078e000e */
[----:B------:R-:W-:Y:S06]  /*39540*/  BRA `(.L_x_7190) ;  /* 0xffffffac00b47947 */ /* 0x000fec000383ffff */
.L_x_7038:
[----:B------:R-:W-:Y:S01]  /*39550*/  BSSY B0, `(.L_x_7191) ;  /* 0x0000007000007945 */ /* 0x000fe20003800000 */
[----:B------:R-:W-:Y:S02]  /*39560*/  IMAD.MOV.U32 R13, RZ, RZ, R3 ;  /* 0x000000ffff0d7224 */ /* 0x000fe400078e0003 */
[----:B------:R-:W-:Y:S02]  /*39570*/  IMAD.MOV.U32 R11, RZ, RZ, 0x1f ;  /* 0x0000001fff0b7424 */ /* 0x000fe400078e00ff */
[----:B------:R-:W-:-:S07]  /*39580*/  IMAD.MOV.U32 R15, RZ, RZ, -0x1 ;  /* 0xffffffffff0f7424 */ /* 0x000fce00078e00ff */
[----:B012---:R-:W-:Y:S05]  /*39590*/  WARPSYNC.COLLECTIVE R15, `(.L_x_7192) ;  /* 0x000000000f087348 */ /* 0x007fea0003c00000 */
[----:B------:R3:W4:Y:S02]  /*395a0*/  SHFL.IDX P6, R14, R13, R12, R11 ;  /* 0x0000000c0d0e7389 */ /* 0x00072400000c000b */
[----:B01234-:R-:W-:Y:S01]  /*395b0*/  ENDCOLLECTIVE ;  /* 0x000000000000791b */ /* 0x01ffe20003800000 */
.L_x_7192:
[----:B------:R-:W-:Y:S05]  /*395c0*/  BSYNC B0 ;  /* 0x0000000000007941 */ /* 0x000fea0003800000 */
.L_x_7191:
[----:B------:R-:W-:Y:S05]  /*395d0*/  BRA `(.L_x_7037) ;  /* 0xffffffac00ac7947 */ /* 0x000fea000383ffff */
.L_x_7042:
[----:B------:R0:W0:Y:S02]  /*395e0*/  SYNCS.PHASECHK.TRANS64.TRYWAIT P0, [R4+URZ+0x38820], R0 ;  /* 0x03882000040075a7 */ /* 0x000024000800017f */
[----:B0-----:R-:W-:Y:S05]  /*395f0*/  @!P0 NANOSLEEP.SYNCS 0x989680 ;  /* 0x009896800000895d */ /* 0x001fea0003900000 */
[----:B------:R-:W0:Y:S02]  /*39600*/  @!P0 SYNCS.PHASECHK.TRANS64 P0, [R4+URZ+0x38820], R0 ;  /* 0x03882000040085a7 */ /* 0x000e24000800007f */
[----:B0-----:R-:W-:Y:S05]  /*39610*/  @!P0 BRA `(.L_x_7042) ;  /* 0xfffffffc00f08947 */ /* 0x001fea000383ffff */
[----:B------:R-:W-:Y:S05]  /*39620*/  BRA `(.L_x_7193) ;  /* 0xffffffb400247947 */ /* 0x000fea000383ffff */
.L_x_7043:
        /* <DEDUP_REMOVED lines=8> */
[----:B-1234-:R-:W-:Y:S05]  /*396b0*/  WARPSYNC.COLLECTIVE R15, `(.L_x_7195) ;  /* 0x000000000f087348 */ /* 0x01efea0003c00000 */
[----:B------:R0:W0:Y:S02]  /*396c0*/  SHFL.IDX P6, R14, R13, R12, R11 ;  /* 0x0000000c0d0e7389 */ /* 0x00002400000c000b */
[----:B01234-:R-:W-:Y:S01]  /*396d0*/  ENDCOLLECTIVE ;  /* 0x000000000000791b */ /* 0x01ffe20003800000 */
.L_x_7195:
[----:B------:R-:W-:Y:S05]  /*396e0*/  BSYNC B0 ;  /* 0x0000000000007941 */ /* 0x000fea0003800000 */
.L_x_7194:
[----:B------:R-:W-:Y:S05]  /*396f0*/  BRA `(.L_x_7196) ;  /* 0xffffffb4000c7947 */ /* 0x000fea000383ffff */
.L_x_7044:
[----:B------:R-:W-:Y:S01]  /*39700*/  BSSY B0, `(.L_x_7197) ;  /* 0x0000006000007945 */ /* 0x000fe20003800000 */
[----:B------:R-:W-:-:S07]  /*39710*/  IMAD.MOV.U32 R15, RZ, RZ, -0x1 ;  /* 0xffffffffff0f7424 */ /* 0x000fce00078e00ff */
[----:B-1234-:R-:W-:Y:S05]  /*39720*/  WARPSYNC.COLLECTIVE R15, `(.L_x_7198) ;  /* 0x000000000f0c7348 */ /* 0x01efea0003c00000 */
[----:B------:R-:W-:Y:S02]  /*39730*/  ELECT P6, UR62, PT ;  /* 0x00000000003e782f */ /* 0x000fe400038c0000 */
[----:B------:R-:W-:Y:S01]  /*39740*/  MOV R14, UR62 ;  /* 0x0000003e000e7c02 */ /* 0x000fe20008000f00 */
[----:B-1234-:R-:W-:Y:S10]  /*39750*/  ENDCOLLECTIVE ;  /* 0x000000000000791b */ /* 0x01eff40003800000 */
.L_x_7198:
[----:B------:R-:W-:Y:S05]  /*39760*/  BSYNC B0 ;  /* 0x0000000000007941 */ /* 0x000fea0003800000 */
.L_x_7197:
[----:B------:R-:W-:Y:S05]  /*39770*/  BRA `(.L_x_7199) ;  /* 0xffffffb400007947 */ /* 0x000fea000383ffff */
.L_x_7046:
[----:B------:R0:W0:Y:S02]  /*39780*/  SYNCS.PHASECHK.TRANS64.TRYWAIT P1, [R5+URZ+0x38840], R0 ;  /* 0x03884000050075a7 */ /* 0x000024000802017f */
[----:B0-----:R-:W-:Y:S05]  /*39790*/  @!P1 NANOSLEEP.SYNCS 0x989680 ;  /* 0x009896800000995d */ /* 0x001fea0003900000 */
[----:B------:R-:W0:Y:S02]  /*397a0*/  @!P1 SYNCS.PHASECHK.TRANS64 P1, [R5+URZ+0x38840], R0 ;  /* 0x03884000050095a7 */ /* 0x000e24000802007f */
[----:B0-----:R-:W-:Y:S05]  /*397b0*/  @!P1 BRA `(.L_x_7046) ;  /* 0xfffffffc00f09947 */ /* 0x001fea000383ffff */
[----:B------:R-:W-:Y:S05]  /*397c0*/  BRA `(.L_x_7200) ;  /* 0xffffffb400207947 */ /* 0x000fea000383ffff */
.L_x_7048:
[----:B------:R0:W0:Y:S02]  /*397d0*/  SYNCS.PHASECHK.TRANS64.TRYWAIT P1, [R25+URZ+0x38840], R2 ;  /* 0x03884002190075a7 */ /* 0x000024000802017f */
[----:B0-----:R-:W-:Y:S05]  /*397e0*/  @!P1 NANOSLEEP.SYNCS 0x989680 ;  /* 0x009896800000995d */ /* 0x001fea0003900000 */
[----:B------:R-:W0:Y:S02]  /*397f0*/  @!P1 SYNCS.PHASECHK.TRANS64 P1, [R25+URZ+0x38840], R2 ;  /* 0x03884002190095a7 */ /* 0x000e24000802007f */
[----:B0-----:R-:W-:Y:S05]  /*39800*/  @!P1 BRA `(.L_x_7048) ;  /* 0xfffffffc00f09947 */ /* 0x001fea000383ffff */
[----:B------:R-:W-:Y:S05]  /*39810*/  BRA `(.L_x_7201) ;  /* 0xffffffb4002c7947 */ /* 0x000fea000383ffff */
.L_x_7050:
[----:B------:R0:W0:Y:S02]  /*39820*/  SYNCS.PHASECHK.TRANS64.TRYWAIT P1, [R5+URZ+0x38860], R0 ;  /* 0x03886000050075a7 */ /* 0x000024000802017f */
[----:B0-----:R-:W-:Y:S05]  /*39830*/  @!P1 NANOSLEEP.SYNCS 0x989680 ;  /* 0x009896800000995d */ /* 0x001fea0003900000 */
[----:B------:R-:W0:Y:S02]  /*39840*/  @!P1 SYNCS.PHASECHK.TRANS64 P1, [R5+URZ+0x38860], R0 ;  /* 0x03886000050095a7 */ /* 0x000e24000802007f */
[----:B0-----:R-:W-:Y:S05]  /*39850*/  @!P1 BRA `(.L_x_7050) ;  /* 0xfffffffc00f09947 */ /* 0x001fea000383ffff */
[----:B------:R-:W-:Y:S05]  /*39860*/  BRA `(.L_x_7202) ;  /* 0xffffffb400287947 */ /* 0x000fea000383ffff */
        .type           $_ZN7cutlass13device_kernelIN5flash11enable_sm90INS1_16FlashAttnFwdSm90INS1_25CollectiveMainloopFwdSm90ILi2EN4cute5tupleIJNS5_1CILi1EEES8_S8_EEENS6_IJNS7_ILi64EEESA_SA_EEELi512ENS_6half_tEfNS_4arch4Sm90ELb0ELb1ELb0ELb1ELb1ELb1ELb1ELb0ELb0ELb1ELb0ELb0EEENS1_21CollectiveEpilogueFwdINS6_IJSA_NS7_ILi512EEESA_EEES9_SC_SE_Li256ELb1ELb1ELb0ELb0EEENS1_36VarlenDynamicPersistentTileSchedulerILi64ELi64ELi256ELi128ELb0ELb1ELb1ELb1ELb0ELb1EEEEEEEEEvNT_6ParamsE$_ZZN5flash25CollectiveMainloopFwdSm90ILi2EN4cute5tupleIJNS1_1CILi1EEES4_S4_EEENS2_IJNS3_ILi64EEES6_S6_EEELi512EN7cutlass6half_tEfNS8_4arch4Sm90ELb0ELb1ELb0ELb1ELb1ELb1ELb1ELb0ELb0ELb1ELb0ELb0EE3mmaINS_16FlashAttnFwdSm90ISC_NS_21CollectiveEpilogueFwdINS2_IJS6_NS3_ILi512EEES6_EEES5_S9_SB_Li256ELb1ELb1ELb0ELb0EEENS_36VarlenDynamicPersistentTileSchedulerILi64ELi64ELi256ELi128ELb0ELb1ELb1ELb1ELb0ELb1EEEE13SharedStorageENS1_6TensorINS1_11ArrayEngineIfLm128EEENS1_6LayoutINS2_IJNS2_IJNS3_ILi2EEESR_NS3_ILi32EEEEEES4_S4_EEENS2_IJNS2_IJS4_SR_NS3_ILi4EEEEEENS3_ILi0EEESX_EEEEEEENS_7SoftmaxILi2ELi0EEEEEbRKNSC_6ParamsENS8_13PipelineAsyncILi2EEES17_RNS8_13PipelineStateILj2EEERT0_RT1_iRiRKNS_16SeqlenInfoQKNewKILb1ELb1EEENS2_IJiiiiEEERT_ENKUliT_T0_T1_E_clIZSD_ISM_S10_S12_EbS15_S17_S17_S1A_S1C_S1E_iS1F_S1J_S1K_S1M_EUlRS1N_iE0_NS3_ILb1EEES1U_EEDaiS1N_S1O_S1P_,@function
        .size           $_ZN7cutlass13device_kernelIN5flash11enable_sm90INS1_16FlashAttnFwdSm90INS1_25CollectiveMainloopFwdSm90ILi2EN4cute5tupleIJNS5_1CILi1EEES8_S8_EEENS6_IJNS7_ILi64EEESA_SA_EEELi512ENS_6half_tEfNS_4arch4Sm90ELb0ELb1ELb0ELb1ELb1ELb1ELb1ELb0ELb0ELb1ELb0ELb0EEENS1_21CollectiveEpilogueFwdINS6_IJSA_NS7_ILi512EEESA_EEES9_SC_SE_Li256ELb1ELb1ELb0ELb0EEENS1_36VarlenDynamicPersistentTileSchedulerILi64ELi64ELi256ELi128ELb0ELb1ELb1ELb1ELb0ELb1EEEEEEEEEvNT_6ParamsE$_ZZN5flash25CollectiveMainloopFwdSm90ILi2EN4cute5tupleIJNS1_1CILi1EEES4_S4_EEENS2_IJNS3_ILi64EEES6_S6_EEELi512EN7cutlass6half_tEfNS8_4arch4Sm90ELb0ELb1ELb0ELb1ELb1ELb1ELb1ELb0ELb0ELb1ELb0ELb0EE3mmaINS_16FlashAttnFwdSm90ISC_NS_21CollectiveEpilogueFwdINS2_IJS6_NS3_ILi512EEES6_EEES5_S9_SB_Li256ELb1ELb1ELb0ELb0EEENS_36VarlenDynamicPersistentTileSchedulerILi64ELi64ELi256ELi128ELb0ELb1ELb1ELb1ELb0ELb1EEEE13SharedStorageENS1_6TensorINS1_11ArrayEngineIfLm128EEENS1_6LayoutINS2_IJNS2_IJNS3_ILi2EEESR_NS3_ILi32EEEEEES4_S4_EEENS2_IJNS2_IJS4_SR_NS3_ILi4EEEEEENS3_ILi0EEESX_EEEEEEENS_7SoftmaxILi2ELi0EEEEEbRKNSC_6ParamsENS8_13PipelineAsyncILi2EEES17_RNS8_13PipelineStateILj2EEERT0_RT1_iRiRKNS_16SeqlenInfoQKNewKILb1ELb1EEENS2_IJiiiiEEERT_ENKUliT_T0_T1_E_clIZSD_ISM_S10_S12_EbS15_S17_S17_S1A_S1C_S1E_iS1F_S1J_S1K_S1M_EUlRS1N_iE0_NS3_ILb1EEES1U_EEDaiS1N_S1O_S1P_,(.L_x_15543 - $_ZN7cutlass13device_kernelIN5flash11enable_sm90INS1_16FlashAttnFwdSm90INS1_25CollectiveMainloopFwdSm90ILi2EN4cute5tupleIJNS5_1CILi1EEES8_S8_EEENS6_IJNS7_ILi64EEESA_SA_EEELi512ENS_6half_tEfNS_4arch4Sm90ELb0ELb1ELb0ELb1ELb1ELb1ELb1ELb0ELb0ELb1ELb0ELb0EEENS1_21CollectiveEpilogueFwdINS6_IJSA_NS7_ILi512EEESA_EEES9_SC_SE_Li256ELb1ELb1ELb0ELb0EEENS1_36VarlenDynamicPersistentTileSchedulerILi64ELi64ELi256ELi128ELb0ELb1ELb1ELb1ELb0ELb1EEEEEEEEEvNT_6ParamsE$_ZZN5flash25CollectiveMainloopFwdSm90ILi2EN4cute5tupleIJNS1_1CILi1EEES4_S4_EEENS2_IJNS3_ILi64EEES6_S6_EEELi512EN7cutlass6half_tEfNS8_4arch4Sm90ELb0ELb1ELb0ELb1ELb1ELb1ELb1ELb0ELb0ELb1ELb0ELb0EE3mmaINS_16FlashAttnFwdSm90ISC_NS_21CollectiveEpilogueFwdINS2_IJS6_NS3_ILi512EEES6_EEES5_S9_SB_Li256ELb1ELb1ELb0ELb0EEENS_36VarlenDynamicPersistentTileSchedulerILi64ELi64ELi256ELi128ELb0ELb1ELb1ELb1ELb0ELb1EEEE13SharedStorageENS1_6TensorINS1_11ArrayEngineIfLm128EEENS1_6LayoutINS2_IJNS2_IJNS3_ILi2EEESR_NS3_ILi32EEEEEES4_S4_EEENS2_IJNS2_IJS4_SR_NS3_ILi4EEEEEENS3_ILi0EEESX_EEEEEEENS_7SoftmaxILi2ELi0EEEEEbRKNSC_6ParamsENS8_13PipelineAsyncILi2EEES17_RNS8_13PipelineStateILj2EEERT0_RT1_iRiRKNS_16SeqlenInfoQKNewKILb1ELb1EEENS2_IJiiiiEEERT_ENKUliT_T0_T1_E_clIZSD_ISM_S10_S12_EbS15_S17_S17_S1A_S1C_S1E_iS1F_S1J_S1K_S1M_EUlRS1N_iE0_NS3_ILb1EEES1U_EEDaiS1N_S1O_S1P_)
$_ZN7cutlass13device_kernelIN5flash11enable_sm90INS1_16FlashAttnFwdSm90INS1_25CollectiveMainloopFwdSm90ILi2EN4cute5tupleIJNS5_1CILi1EEES8_S8_EEENS6_IJNS7_ILi64EEESA_SA_EEELi512ENS_6half_tEfNS_4arch4Sm90ELb0ELb1ELb0ELb1ELb1ELb1ELb1ELb0ELb0ELb1ELb0ELb0EEENS1_21CollectiveEpilogueFwdINS6_IJSA_NS7_ILi512EEESA_EEES9_SC_SE_Li256ELb1ELb1ELb0ELb0EEENS1_36VarlenDynamicPersistentTileSchedulerILi64ELi64ELi256ELi128ELb0ELb1ELb1ELb1ELb0ELb1EEEEEEEEEvNT_6ParamsE$_ZZN5flash25CollectiveMainloopFwdSm90ILi2EN4cute5tupleIJNS1_1CILi1EEES4_S4_EEENS2_IJNS3_ILi64EEES6_S6_EEELi512EN7cutlass6half_tEfNS8_4arch4Sm90ELb0ELb1ELb0ELb1ELb1ELb1ELb1ELb0ELb0ELb1ELb0ELb0EE3mmaINS_16FlashAttnFwdSm90ISC_NS_21CollectiveEpilogueFwdINS2_IJS6_NS3_ILi512EEES6_EEES5_S9_SB_Li256ELb1ELb1ELb0ELb0EEENS_36VarlenDynamicPersistentTileSchedulerILi64ELi64ELi256ELi128ELb0ELb1ELb1ELb1ELb0ELb1EEEE13SharedStorageENS1_6TensorINS1_11ArrayEngineIfLm128EEENS1_6LayoutINS2_IJNS2_IJNS3_ILi2EEESR_NS3_ILi32EEEEEES4_S4_EEENS2_IJNS2_IJS4_SR_NS3_ILi4EEEEEENS3_ILi0EEESX_EEEEEEENS_7SoftmaxILi2ELi0EEEEEbRKNSC_6ParamsENS8_13PipelineAsyncILi2EEES17_RNS8_13PipelineStateILj2EEERT0_RT1_iRiRKNS_16SeqlenInfoQKNewKILb1ELb1EEENS2_IJiiiiEEERT_ENKUliT_T0_T1_E_clIZSD_ISM_S10_S12_EbS15_S17_S17_S1A_S1C_S1E_iS1F_S1J_S1K_S1M_EUlRS1N_iE0_NS3_ILb1EEES1U_EEDaiS1N_S1O_S1P_:
[----:B------:R-:W-:Y:S05]  /*39870*/  YIELD ;  /* 0x0000000000007946 */ /* 0x000fea0003800000 */
[----:B------:R-:W-:Y:S02]  /*39880*/  ULDC UR4, c[0x0][0x20] ;  /* 0x0000080000047ab9 */ /* 0x000fe40000000800 */
[----:B------:R-:W-:-:S05]  /*39890*/  VIADD R0, R0, -UR4 ;  /* 0x8000000400007c36 */ /* 0x000fca0008000000 */
[----:B------:R-:W2:Y:S01]  /*398a0*/  LDL.64 R8, [R0+0x18] ;  /* 0x0000180000087983 */ /* 0x000ea20000100a00 */
[----:B------:R-:W0:Y:S03]  /*398b0*/  LDC.64 R2, c[0x0][0x208] ;  /* 0x00008200ff027b82 */ /* 0x000e260000000a00 */
[----:B------:R-:W3:Y:S01]  /*398c0*/  LDL.64 R6, [R0] ;  /* 0x0000000000067983 */ /* 0x000ee20000100a00 */
[----:B0-----:R-:W-:Y:S02]  /*398d0*/  R2UR UR4, R2 ;  /* 0x00000000020472ca */ /* 0x001fe400000e0000 */
[----:B------:R-:W-:-:S13]  /*398e0*/  R2UR UR5, R3 ;  /* 0x00000000030572ca */ /* 0x000fda00000e0000 */
[----:B--2---:R-:W2:Y:S01]  /*398f0*/  LD.E R4, desc[UR4][R8.64] ;  /* 0x0000000408047980 */ /* 0x004ea2000c101900 */
[C---:B------:R-:W-:Y:S02]  /*39900*/  R2UR UR4, R2.reuse ;  /* 0x00000000020472ca */ /* 0x040fe400000e0000 */
[C---:B------:R-:W-:Y:S02]  /*39910*/  R2UR UR5, R3.reuse ;  /* 0x00000000030572ca */ /* 0x040fe400000e0000 */
[----:B------:R-:W-:Y:S02]  /*39920*/  R2UR UR6, R2 ;  /* 0x00000000020672ca */ /* 0x000fe400000e0000 */
[----:B------:R-:W-:Y:S01]  /*39930*/  R2UR UR7, R3 ;  /* 0x00000000030772ca */ /* 0x000fe200000e0000 */
[----:B------:R-:W-:Y:S01]  /*39940*/  BSSY B0, `(.L_x_7203) ;  /* 0x0000009000007945 */ /* 0x000fe20003800000 */
[----:B------:R-:W-:-:S07]  /*39950*/  IMAD.MOV.U32 R5, RZ, RZ, R39 ;  /* 0x000000ffff057224 */ /* 0x000fce00078e0027 */
[----:B---3--:R0:W5:Y:S04]  /*39960*/  LD.E R13, desc[UR4][R6.64] ;  /* 0x00000004060d7980 */ /* 0x008168000c101900 */
[----:B------:R0:W5:Y:S01]  /*39970*/  LD.E R14, desc[UR6][R6.64+0x4] ;  /* 0x00000406060e7980 */ /* 0x000162000c101900 */
[----:B--2---:R-:W-:-:S04]  /*39980*/  LOP3.LUT R4, R4, 0x1, RZ, 0xfc, !PT ;  /* 0x0000000104047812 */ /* 0x004fc800078efcff */
[----:B------:R-:W-:Y:S01]  /*39990*/  ISETP.NE.AND P0, PT, R4, 0x3, PT ;  /* 0x000000030400780c */ /* 0x000fe20003f05270 */
[----:B------:R-:W-:-:S12]  /*399a0*/  IMAD.MOV.U32 R4, RZ, RZ, R28 ;  /* 0x000000ffff047224 */ /* 0x000fd800078e001c */
[----:B0-----:R-:W-:Y:S05]  /*399b0*/  @!P0 BRA `(.L_x_7204) ;  /* 0x0000000000048947 */ /* 0x001fea0003800000 */
[----:B------:R-:W-:Y:S01]  /*399c0*/  BPT.TRAP 0x1 ;  /* 0x000000040000795c */ /* 0x000fe20000300000 */
.L_x_7204:
[----:B------:R-:W-:Y:S05]  /*399d0*/  BSYNC B0 ;  /* 0x0000000000007941 */ /* 0x000fea0003800000 */
.L_x_7203:
        /* <DEDUP_REMOVED lines=17> */
.L_x_7206:
[----:B------:R-:W-:Y:S05]  /*39af0*/  BSYNC B0 ;  /* 0x0000000000007941 */ /* 0x000fea0003800000 */
.L_x_7205:
        /* <DEDUP_REMOVED lines=10> */
.L_x_7208:
[----:B------:R-:W-:Y:S05]  /*39ba0*/  BSYNC B0 ;  /* 0x0000000000007941 */ /* 0x000fea0003800000 */
.L_x_7207:
[----:B------:R-:W2:Y:S04]  /*39bb0*/  LDL.64 R14, [R0] ;  /* 0x00000000000e7983 */ /* 0x000ea80000100a00 */
[----:B------:R-:W3:Y:S01]  /*39bc0*/  LDL.64 R8, [R0+0x28] ;  /* 0x0000280000087983 */ /* 0x000ee20000100a00 */
[C---:B------:R-:W-:Y:S02]  /*39bd0*/  R2UR UR6, R2.reuse ;  /* 0x00000000020672ca */ /* 0x040fe400000e0000 */
[C---:B------:R-:W-:Y:S01]  /*39be0*/  R2UR UR7, R3.reuse ;  /* 0x00000000030772ca */ /* 0x040fe200000e0000 */
[----:B0----5:R-:W4:Y:S01]  /*39bf0*/  LDL.64 R10, [R0+0x20] ;  /* 0x00002000000a7983 */ /* 0x021f220000100a00 */
        /* <DEDUP_REMOVED lines=65> */
[----:B------:R-:W-:Y:S01]  /*3a010*/  R2UR UR9, R3 ;  /* 0x00000000030972ca */ /* 0x000fe200000e0000 */
[----:B--2---:R-:W-:Y:S02]  /*3a020*/  VIADD R8, R10, 0x6 ;  /* 0x000000060a087836 */ /* 0x004fe40000000000 */
[----:B------:R-:W-:-:S03]  /*3a030*/  IMAD.MOV.U32 R9, RZ, RZ, R11 ;  /* 0x000000ffff097224 */ /* 0x000fc600078e000b */
        /* <DEDUP_REMOVED lines=8> */
[----:B------:R-:W3:-:S12]  /*3a0c0*/  LDL.64 R10, [R0+0x30] ;  /* 0x00003000000a7983 */ /* 0x000ed80000100a00 */
[----:B--2---:R-:W2:Y:S01]  /*3a0d0*/  LD.E R8, desc[UR4][R8.64] ;  /* 0x0000000408087980 */ /* 0x004ea2000c101900 */
[----:B---3--:R-:W-:Y:S01]  /*3a0e0*/  MOV R10, R10 ;  /* 0x0000000a000a7202 */ /* 0x008fe20000000f00 */
[----:B------:R-:W-:Y:S01]  /*3a0f0*/  BSSY B0, `(.L_x_7210) ;  /* 0x0000007000007945 */ /* 0x000fe20003800000 */
[----:B--2---:R-:W-:-:S04]  /*3a100*/  LEA.HI R14, R8, R8, RZ, 0x1 ;  /* 0x00000008080e7211 */ /* 0x004fc800078f08ff */
[----:B------:R-:W-:-:S05]  /*3a110*/  LOP3.LUT R15, R14, 0xfffffffe, RZ, 0xc0, !PT ;  /* 0xfffffffe0e0f7812 */ /* 0x000fca00078ec0ff */
[----:B------:R-:W-:-:S05]  /*3a120*/  IMAD.IADD R15, R8, 0x1, -R15 ;  /* 0x00000001080f7824 */ /* 0x000fca00078e0a0f */
[----:B------:R-:W-:-:S04]  /*3a130*/  SHF.L.U32 R15, R15, 0x1f, RZ ;  /* 0x0000001f0f0f7819 */ /* 0x000fc800000006ff */
[----:B------:R-:W1:Y:S02]  /*3a140*/  SYNCS.PHASECHK.TRANS64.TRYWAIT P0, [R10+URZ+0x38810], R15 ;  /* 0x0388100f0a0075a7 */ /* 0x000e64000800017f */
[----:B01----:R-:W-:Y:S05]  /*3a150*/  @!P0 BRA `(.L_x_7211) ;  /* 0x000000e800888947 */ /* 0x003fea0003800000 */
.L_x_7237:
[----:B------:R-:W-:Y:S05]  /*3a160*/  BSYNC B0 ;  /* 0x0000000000007941 */ /* 0x000fea0003800000 */
.L_x_7210:
[----:B------:R-:W0:Y:S01]  /*3a170*/  LDL.64 R6, [R0+0x40] ;  /* 0x0000400000067983 */ /* 0x000e220000100a00 */
[----:B------:R-:W-:Y:S02]  /*3a180*/  R2UR UR4, R2 ;  /* 0x00000000020472ca */ /* 0x000fe400000e0000 */
[----:B------:R-:W-:Y:S01]  /*3a190*/  R2UR UR5, R3 ;  /* 0x00000000030572ca */ /* 0x000fe200000e0000 */
[----:B------:R-:W2:-:S12]  /*3a1a0*/  LDL.64 R8, [R0] ;  /* 0x0000000000087983 */ /* 0x000e980000100a00 */
[----:B0-----:R-:W3:Y:S01]  /*3a1b0*/  LD.E R10, desc[UR4][R6.64] ;  /* 0x00000004060a7980 */ /* 0x001ee2000c101900 */
[----:B------:R-:W-:Y:S02]  /*3a1c0*/  R2UR UR6, R2 ;  /* 0x00000000020672ca */ /* 0x000fe400000e0000 */
[----:B------:R-:W-:Y:S01]  /*3a1d0*/  R2UR UR7, R3 ;  /* 0x00000000030772ca */ /* 0x000fe200000e0000 */
[----:B--2---:R0:W5:Y:S01]  /*3a1e0*/  LD.E R14, desc[UR4][R8.64] ;  /* 0x00000004080e7980 */ /* 0x004162000c101900 */
[----:B------:R-:W-:Y:S11]  /*3a1f0*/  BSSY B0, `(.L_x_7212) ;  /* 0x0000006000007945 */ /* 0x000ff60003800000 */
[----:B------:R0:W5:Y:S01]  /*3a200*/  LD.E R15, desc[UR6][R8.64+0x4] ;  /* 0x00000406080f7980 */ /* 0x000162000c101900 */
[----:B---3--:R-:W-:-:S04]  /*3a210*/  LOP3.LUT R10, R10, 0x1, RZ, 0xfc, !PT ;  /* 0x000000010a0a7812 */ /* 0x008fc800078efcff */
[----:B------:R-:W-:-:S13]  /*3a220*/  ISETP.NE.AND P0, PT, R10, 0x3, PT ;  /* 0x000000030a00780c */ /* 0x000fda0003f05270 */
[----:B0-----:R-:W-:Y:S05]  /*3a230*/  @!P0 BRA `(.L_x_7213) ;  /* 0x0000000000048947 */ /* 0x001fea0003800000 */
[----:B------:R-:W-:Y:S01]  /*3a240*/  BPT.TRAP 0x1 ;  /* 0x000000040000795c */ /* 0x000fe20000300000 */
.L_x_7213:
[----:B------:R-:W-:Y:S05]  /*3a250*/  BSYNC B0 ;  /* 0x0000000000007941 */ /* 0x000fea0003800000 */
.L_x_7212:
        /* <DEDUP_REMOVED lines=17> */
.L_x_7215:
[----:B------:R-:W-:Y:S05]  /*3a370*/  BSYNC B0 ;  /* 0x0000000000007941 */ /* 0x000fea0003800000 */
.L_x_7214:
        /* <DEDUP_REMOVED lines=10> */
.L_x_7217:
[----:B------:R-:W-:Y:S05]  /*3a420*/  BSYNC B0 ;  /* 0x0000000000007941 */ /* 0x000fea0003800000 */
.L_x_7216:
        /* <DEDUP_REMOVED lines=338> */
[C---:B------:R-:W-:Y:S02]  /*3b950*/  R2UR UR9, R3.reuse ;  /* 0x00000000030972ca */ /* 0x040fe400000e0000 */
[----:B------:R-:W-:Y:S01]  /*3b960*/  R2UR UR10, R2 ;  /* 0x00000000020a72ca */ /* 0x000fe200000e0000 */
[----:B------:R-:W-:Y:S01]  /*3b970*/  IMAD.IADD R20, R20, 0x1, R21 ;  /* 0x0000000114147824 */ /* 0x000fe200078e0215 */
[----:B------:R-:W-:-:S04]  /*3b980*/  R2UR UR11, R3 ;  /* 0x00000000030b72ca */ /* 0x000fc800000e0000 */
[----:B------:R-:W-:-:S05]  /*3b990*/  LOP3.LUT R21, R20, 0xa06, RZ, 0xc0, !PT ;  /* 0x00000a0614157812 */ /* 0x000fca00078ec0ff */
[----:B------:R-:W-:-:S05]  /*3b9a0*/  IMAD.IADD R20, R10, 0x1, R21 ;  /* 0x000000010a147824 */ /* 0x000fca00078e0215 */
[----:B------:R-:W-:Y:S01]  /*3b9b0*/  R2UR UR6, R20 ;  /* 0x00000000140672ca */ /* 0x000fe200000e0000 */
[----:B--2---:R-:W-:Y:S01]  /*3b9c0*/  IMAD.IADD R14, R21, 0x1, R14 ;  /* 0x00000001150e7824 */ /* 0x004fe200078e020e */
[----:B------:R-:W-:Y:S01]  /*3b9d0*/  R2UR UR5, R15 ;  /* 0x000000000f0572ca */ /* 0x000fe200000e0000 */
        /* <DEDUP_REMOVED lines=199> */
[----:B------:R-:W-:Y:S01]  /*3c650*/  R2UR UR7, R11 ;  /* 0x000000000b0772ca */ /* 0x000fe200000e0000 */
[----:B------:R-:W-:Y:S01]  /*3c660*/  IMAD.MOV.U32 R15, RZ, RZ, 0x1000 ;  /* 0x00001000ff0f7424 */ /* 0x000fe200078e00ff */
[----:B------:R-:W-:Y:S01]  /*3c670*/  WARPGROUP.ARRIVE ;  /* 0x00000000000079c5 */ /* 0x000fe20000000000 */
        /* <DEDUP_REMOVED lines=8> */
[----:B--2---:R-:W-:Y:S01]  /*3c700*/  IMAD.IADD R8, R15, 0x1, R8 ;  /* 0x000000010f087824 */ /* 0x004fe200078e0208 */
        /* <DEDUP_REMOVED lines=18> */
.L_x_7220:
[----:B------:R-:W-:Y:S05]  /*3c830*/  BSYNC B0 ;  /* 0x0000000000007941 */ /* 0x000fea0003800000 */
.L_x_7219:
        /* <DEDUP_REMOVED lines=11> */
[----:B------:R-:W3:Y:S01]  /*3c8f0*/  LD.E R6, desc[UR4][R4.64] ;  /* 0x0000000404067980 */ /* 0x000ee2000c101900 */
[----:B------:R-:W-:Y:S02]  /*3c900*/  IMAD.MOV.U32 R57, RZ, RZ, R56 ;  /* 0x000000ffff397224 */ /* 0x000fe400078e0038 */
[----:B------:R-:W-:-:S05]  /*3c910*/  IMAD.MOV.U32 R56, RZ, RZ, R23 ;  /* 0x000000ffff387224 */ /* 0x000fca00078e0017 */
[----:B------:R-:W4:Y:S01]  /*3c920*/  LD.E R57, desc[UR4][R56.64] ;  /* 0x0000000438397980 */ /* 0x000f22000c101900 */
[C---:B------:R-:W-:Y:S02]  /*3c930*/  R2UR UR12, R2.reuse ;  /* 0x00000000020c72ca */ /* 0x040fe400000e0000 */
[C---:B------:R-:W-:Y:S02]  /*3c940*/  R2UR UR13, R3.reuse ;  /* 0x00000000030d72ca */ /* 0x040fe400000e0000 */
[C---:B------:R-:W-:Y:S02]  /*3c950*/  R2UR UR8, R2.reuse ;  /* 0x00000000020872ca */ /* 0x040fe400000e0000 */
[C---:B------:R-:W-:Y:S02]  /*3c960*/  R2UR UR9, R3.reuse ;  /* 0x00000000030972ca */ /* 0x040fe400000e0000 */
[----:B------:R-:W-:Y:S02]  /*3c970*/  R2UR UR10, R2 ;  /* 0x00000000020a72ca */ /* 0x000fe400000e0000 */
[----:B------:R-:W-:-:S05]  /*3c980*/  R2UR UR11, R3 ;  /* 0x00000000030b72ca */ /* 0x000fca00000e0000 */
[----:B------:R-:W4:Y:S04]  /*3c990*/  LD.E R59, desc[UR12][R4.64+0x18] ;  /* 0x0000180c043b7980 */ /* 0x000f28000c101900 */
[----:B------:R-:W4:Y:S04]  /*3c9a0*/  LD.E R56, desc[UR8][R4.64+0xc] ;  /* 0x00000c0804387980 */ /* 0x000f28000c101900 */
[----:B------:R-:W4:Y:S01]  /*3c9b0*/  LD.E R58, desc[UR10][R4.64+0x14] ;  /* 0x0000140a043a7980 */ /* 0x000f22000c101900 */
[----:B--2---:R-:W-:-:S13]  /*3c9c0*/  ISETP.NE.AND P0, PT, R7, 0x1, PT ;  /* 0x000000010700780c */ /* 0x004fda0003f05270 */
[C---:B------:R-:W-:Y:S02]  /*3c9d0*/  @P0 R2UR UR4, R2.reuse ;  /* 0x00000000020402ca */ /* 0x040fe400000e0000 */
[C---:B------:R-:W-:Y:S02]  /*3c9e0*/  @P0 R2UR UR5, R3.reuse ;  /* 0x00000000030502ca */ /* 0x040fe400000e0000 */
[----:B------:R-:W-:Y:S02]  /*3c9f0*/  @P0 R2UR UR6, R2 ;  /* 0x00000000020602ca */ /* 0x000fe400000e0000 */
[----:B------:R-:W-:-:S09]  /*3ca00*/  @P0 R2UR UR7, R3 ;  /* 0x00000000030702ca */ /* 0x000fd200000e0000 */
[----:B------:R-:W2:Y:S01]  /*3ca10*/  @P0 LD.E R14, desc[UR4][R4.64+0x28] ;  /* 0x00002804040e0980 */ /* 0x000ea2000c101900 */
[C---:B------:R-:W-:Y:S02]  /*3ca20*/  R2UR UR4, R2.reuse ;  /* 0x00000000020472ca */ /* 0x040fe400000e0000 */
[C---:B------:R-:W-:Y:S01]  /*3ca30*/  R2UR UR5, R3.reuse ;  /* 0x00000000030572ca */ /* 0x040fe200000e0000 */
[----:B------:R-:W2:Y:S01]  /*3ca40*/  @P0 LD.E R21, desc[UR6][R4.64+0x2c] ;  /* 0x00002c0604150980 */ /* 0x000ea2000c101900 */
[----:B------:R-:W-:Y:S02]  /*3ca50*/  R2UR UR6, R2 ;  /* 0x00000000020672ca */ /* 0x000fe400000e0000 */
[----:B------:R-:W-:-:S09]  /*3ca60*/  R2UR UR7, R3 ;  /* 0x00000000030772ca */ /* 0x000fd200000e0000 */
[----:B------:R-:W2:Y:S04]  /*3ca70*/  LD.E R13, desc[UR4][R4.64+0x8] ;  /* 0x00000804040d7980 */ /* 0x000ea8000c101900 */
[----:B------:R-:W2:Y:S04]  /*3ca80*/  LD.E R20, desc[UR6][R4.64+0x4] ;  /* 0x0000040604147980 */ /* 0x000ea8000c101900 */
[----:B------:R-:W2:Y:S01]  /*3ca90*/  LD.E R23, desc[UR4][R4.64+0x10] ;  /* 0x0000100404177980 */ /* 0x000ea2000c101900 */
[----:B---3--:R-:W-:-:S04]  /*3caa0*/  SHF.R.S32.HI R7, RZ, 0x1f, R6 ;  /* 0x0000001fff077819 */ /* 0x008fc80000011406 */
[----:B0-----:R-:W-:-:S04]  /*3cab0*/  LEA.HI R8, R7, R6, RZ, 0x7 ;  /* 0x0000000607087211 */ /* 0x001fc800078f38ff */
        /* <DEDUP_REMOVED lines=14> */
[----:B----4-:R-:W-:Y:S01]  /*3cba0*/  IMAD R8, R57, 0x4, R8 ;  /* 0x0000000439087824 */ /* 0x010fe200078e0208 */
[----:B------:R-:W-:-:S03]  /*3cbb0*/  LOP3.LUT R6, R6, 0x1ffffffe, RZ, 0xc0, !PT ;  /* 0x1ffffffe06067812 */ /* 0x000fc600078ec0ff */
[----:B------:R-:W-:Y:S02]  /*3cbc0*/  IMAD.IADD R11, R10, 0x1, -R11 ;  /* 0x000000010a0b7824 */ /* 0x000fe400078e0a0b */
[----:B------:R-:W-:Y:S02]  /*3cbd0*/  IMAD.IADD R6, R15, 0x1, -R6 ;  /* 0x000000010f067824 */ /* 0x000fe400078e0a06 */
[----:B------:R-:W-:-:S04]  /*3cbe0*/  IMAD.U32 R11, R8, 0x10, R11 ;  /* 0x00000010080b7824 */ /* 0x000fc800078e000b */
[----:B------:R-:W-:Y:S01]  /*3cbf0*/  IMAD R11, R6, 0x8, R11 ;  /* 0x00000008060b7824 */ /* 0x000fe200078e020b */
[----:B------:R-:W-:Y:S02]  /*3cc00*/  LOP3.LUT R6, R7, 0x7ffffffc, RZ, 0xc0, !PT ;  /* 0x7ffffffc07067812 */ /* 0x000fe400078ec0ff */
[----:B------:R-:W-:-:S03]  /*3cc10*/  ISETP.GE.AND P1, PT, R59, 0x1, PT ;  /* 0x000000013b00780c */ /* 0x000fc60003f26270 */
[----:B------:R-:W-:Y:S01]  /*3cc20*/  IMAD.IADD R6, R9, 0x1, -R6 ;  /* 0x0000000109067824 */ /* 0x000fe200078e0a06 */
[----:B------:R-:W-:Y:S01]  /*3cc30*/  LOP3.LUT R9, RZ, R56, RZ, 0x33, !PT ;  /* 0x00000038ff097212 */ /* 0x000fe200078e33ff */
[----:B------:R-:W-:Y:S01]  /*3cc40*/  BSSY B0, `(.L_x_7221) ;  /* 0x0000032000007945 */ /* 0x000fe20003800000 */
[----:B--2---:R-:W-:-:S05]  /*3cc50*/  @P0 IMAD.HI.U32 R14, R11, R14, RZ ;  /* 0x0000000e0b0e0227 */ /* 0x004fca00078e00ff */
[----:B------:R-:W-:Y:S01]  /*3cc60*/  @P0 SHF.R.U32.HI R11, RZ, R21, R14 ;  /* 0x00000015ff0b0219 */ /* 0x000fe2000001160e */
[----:B------:R-:W-:-:S04]  /*3cc70*/  IMAD.SHL.U32 R14, R12, 0x40, RZ ;  /* 0x000000400c0e7824 */ /* 0x000fc800078e00ff */
[----:B------:R-:W0:Y:S01]  /*3cc80*/  SHFL.IDX PT, R10, R11, RZ, 0x1c1f ;  /* 0x001c1fff0b0a7589 */ /* 0x000e2200000e0000 */
[----:B------:R-:W-:-:S05]  /*3cc90*/  IADD3 R7, R13, 0x1, -R14 ;  /* 0x000000010d077810 */ /* 0x000fca0007ffe80e */
[----:B------:R-:W-:Y:S02]  /*3cca0*/  IMAD R8, R6, -0x2, R7 ;  /* 0xfffffffe06087824 */ /* 0x000fe400078e0207 */
[----:B------:R-:W-:Y:S02]  /*3ccb0*/  IMAD.IADD R7, R13, 0x1, -R14 ;  /* 0x000000010d077824 */ /* 0x000fe400078e0a0e */
[----:B------:R-:W-:Y:S02]  /*3ccc0*/  IMAD.IADD R8, R8, 0x1, -R20 ;  /* 0x0000000108087824 */ /* 0x000fe400078e0a14 */
[----:B------:R-:W-:Y:S02]  /*3ccd0*/  IMAD R15, R6, -0x2, R7 ;  /* 0xfffffffe060f7824 */ /* 0x000fe400078e0207 */
[C---:B------:R-:W-:Y:S02]  /*3cce0*/  IMAD.IADD R56, R8.reuse, 0x1, R23 ;  /* 0x0000000108387824 */ /* 0x040fe400078e0217 */
[----:B------:R-:W-:-:S02]  /*3ccf0*/  IMAD.IADD R21, R8, 0x1, R9 ;  /* 0x0000000108157824 */ /* 0x000fc400078e0209 */
[----:B------:R-:W-:Y:S01]  /*3cd00*/  IMAD.IADD R58, R58, 0x1, -R14 ;  /* 0x000000013a3a7824 */ /* 0x000fe200078e0a0e */
[----:B0-----:R-:W-:Y:S01]  /*3cd10*/  VIADDMNMX R8, R10, R56, R15, PT ;  /* 0x000000380a087246 */ /* 0x001fe2000380010f */
        /* <DEDUP_REMOVED lines=18> */
.L_x_7226:
[----:B------:R-:W-:Y:S05]  /*3ce40*/  BSYNC B2 ;  /* 0x0000000000027941 */ /* 0x000fea0003800000 */
.L_x_7225:
[----:B------:R-:W-:Y:S01]  /*3ce50*/  LOP3.LUT R10, RZ, R10, RZ, 0x33, !PT ;  /* 0x0000000aff0a7212 */ /* 0x000fe200078e33ff */
[----:B------:R-:W-:Y:S06]  /*3ce60*/  BRA `(.L_x_7227) ;  /* 0x0000000000287947 */ /* 0x000fec0003800000 */
.L_x_7224:
        /* <DEDUP_REMOVED lines=10> */
.L_x_7227:
[----:B------:R-:W-:Y:S05]  /*3cf10*/  BSYNC B1 ;  /* 0x0000000000017941 */ /* 0x000fea0003800000 */
.L_x_7223:
[----:B------:R-:W-:-:S04]  /*3cf20*/  IMAD R9, R59, R10, -R14 ;  /* 0x0000000a3b097224 */ /* 0x000fc800078e0a0e */
[----:B------:R-:W-:-:S05]  /*3cf30*/  IMAD R10, R6, -0x2, R9 ;  /* 0xfffffffe060a7824 */ /* 0x000fca00078e0209 */
[----:B------:R-:W-:Y:S02]  /*3cf40*/  VIMNMX R7, R7, R10, !PT ;  /* 0x0000000a07077248 */ /* 0x000fe40007fe0100 */
[----:B------:R-:W-:-:S07]  /*3cf50*/  VIADDMNMX R8, R10, R59, R8, PT ;  /* 0x0000003b0a087246 */ /* 0x000fce0003800108 */
.L_x_7222:
[----:B------:R-:W-:Y:S05]  /*3cf60*/  BSYNC B0 ;  /* 0x0000000000007941 */ /* 0x000fea0003800000 */
.L_x_7221:
        /* <DEDUP_REMOVED lines=96> */
.L_x_7233:
[----:B------:R-:W-:Y:S05]  /*3d570*/  BSYNC B2 ;  /* 0x0000000000027941 */ /* 0x000fea0003800000 */
.L_x_7232:
[----:B------:R-:W-:Y:S01]  /*3d580*/  LOP3.LUT R20, RZ, R20, RZ, 0x33, !PT ;  /* 0x00000014ff147212 */ /* 0x000fe200078e33ff */
[----:B------:R-:W-:Y:S06]  /*3d590*/  BRA `(.L_x_7234) ;  /* 0x0000000000287947 */ /* 0x000fec0003800000 */
.L_x_7231:
        /* <DEDUP_REMOVED lines=10> */
.L_x_7234:
[----:B------:R-:W-:Y:S05]  /*3d640*/  BSYNC B1 ;  /* 0x0000000000017941 */ /* 0x000fea0003800000 */
.L_x_7230:
[----:B------:R-:W-:-:S04]  /*3d650*/  IMAD R5, R59, R20, -R14 ;  /* 0x000000143b057224 */ /* 0x000fc800078e0a0e */
[----:B------:R-:W-:-:S05]  /*3d660*/  IMAD R6, R6, -0x2, R5 ;  /* 0xfffffffe06067824 */ /* 0x000fca00078e0205 */
[----:B------:R-:W-:Y:S02]  /*3d670*/  VIADDMNMX R8, R6, R59, R8, PT ;  /* 0x0000003b06087246 */ /* 0x000fe40003800108 */
[----:B------:R-:W-:-:S07]  /*3d680*/  VIMNMX R7, R7, R6, !PT ;  /* 0x0000000607077248 */ /* 0x000fce0007fe0100 */
.L_x_7229:
[----:B------:R-:W-:Y:S05]  /*3d690*/  BSYNC B0 ;  /* 0x0000000000007941 */ /* 0x000fea0003800000 */
.L_x_7228:
[----:B------:R-:W2:Y:S01]  /*3d6a0*/  LDL.64 R4, [R0+0x70] ;  /* 0x0000700000047983 */ /* 0x000ea20000100a00 */
[----:B------:R-:W-:Y:S02]  /*3d6b0*/  ISETP.GT.AND P0, PT, R7, 0x1, !P0 ;  /* 0x000000010700780c */ /* 0x000fe40004704270 */
[----:B------:R-:W-:Y:S02]  /*3d6c0*/  ISETP.NE.AND P6, PT, R63, RZ, PT ;  /* 0x000000ff3f00720c */ /* 0x000fe40003fc5270 */
[----:B------:R-:W-:Y:S02]  /*3d6d0*/  ISETP.LT.OR P0, PT, R8, 0x2, P0 ;  /* 0x000000020800780c */ /* 0x000fe40000701670 */
[----:B------:R-:W-:Y:S02]  /*3d6e0*/  ISETP.GT.AND P1, PT, R7, 0x8, !P1 ;  /* 0x000000080700780c */ /* 0x000fe40004f24270 */
        /* <DEDUP_REMOVED lines=31> */
[C---:B------:R-:W-:Y:S02]  /*3d8e0*/  ISETP.GT.AND P0, PT, R7.reuse, RZ, !P0 ;  /* 0x000000ff0700720c */ /* 0x040fe40004704270 */
[----:B------:R-:W-:Y:S02]  /*3d8f0*/  ISETP.GT.AND P4, PT, R7, 0x31, !P4 ;  /* 0x000000310700780c */ /* 0x000fe40006784270 */
[----:B------:R-:W-:Y:S02]  /*3d900*/  ISETP.LT.OR P0, PT, R8, 0x1, P0 ;  /* 0x000000010800780c */ /* 0x000fe40000701670 */
[----:B------:R-:W-:-:S02]  /*3d910*/  ISETP.NE.AND P6, PT, R58, RZ, PT ;  /* 0x000000ff3a00720c */ /* 0x000fc40003fc5270 */
[----:B------:R-:W-:Y:S02]  /*3d920*/  FSEL R26, R26, -INF , !P0 ;  /* 0xff8000001a1a7808 */ /* 0x000fe40004000000 */
[----:B------:R-:W-:Y:S02]  /*3d930*/  ISETP.NE.AND P0, PT, R64, RZ, PT ;  /* 0x000000ff4000720c */ /* 0x000fe40003f05270 */
[----:B------:R-:W-:-:S04]  /*3d940*/  FMNMX.FTZ R9, R26, R27, !PT ;  /* 0x0000001b1a097209 */ /* 0x000fc80007810000 */
[----:B------:R-:W-:-:S04]  /*3d950*/  FMNMX.FTZ R6, R30, R9, !PT ;  /* 0x000000091e067209 */ /* 0x000fc80007810000 */
[----:B------:R-:W-:-:S04]  /*3d960*/  FMNMX.FTZ R9, R31, R6, !PT ;  /* 0x000000061f097209 */ /* 0x000fc80007810000 */
[----:B------:R-:W-:-:S04]  /*3d970*/  FMNMX.FTZ R6, R34, R9, !PT ;  /* 0x0000000922067209 */ /* 0x000fc80007810000 */
[----:B------:R-:W-:Y:S02]  /*3d980*/  FMNMX.FTZ R9, R35, R6, !PT ;  /* 0x0000000623097209 */ /* 0x000fe40007810000 */
[----:B------:R-:W-:Y:S02]  /*3d990*/  ISETP.GT.AND P0, PT, R7, 0x21, !P0 ;  /* 0x000000210700780c */ /* 0x000fe40004704270 */
[----:B------:R-:W-:Y:S02]  /*3d9a0*/  FMNMX.FTZ R6, R38, R9, !PT ;  /* 0x0000000926067209 */ /* 0x000fe40007810000 */
[C---:B------:R-:W-:Y:S02]  /*3d9b0*/  ISETP.LT.OR P0, PT, R8.reuse, 0x22, P0 ;  /* 0x000000220800780c */ /* 0x040fe40000701670 */
[----:B------:R-:W-:Y:S02]  /*3d9c0*/  FMNMX.FTZ R9, R39, R6, !PT ;  /* 0x0000000627097209 */ /* 0x000fe40007810000 */
[----:B------:R-:W-:-:S02]  /*3d9d0*/  ISETP.LT.OR P1, PT, R8, 0x29, P1 ;  /* 0x000000290800780c */ /* 0x000fc40000f21670 */
[----:B------:R-:W-:Y:S02]  /*3d9e0*/  FSEL R43, R43, -INF , !P0 ;  /* 0xff8000002b2b7808 */ /* 0x000fe40004000000 */
[----:B------:R-:W-:Y:S02]  /*3d9f0*/  FMNMX.FTZ R6, R42, R9, !PT ;  /* 0x000000092a067209 */ /* 0x000fe40007810000 */
[----:B------:R-:W-:Y:S02]  /*3da00*/  ISETP.LT.OR P2, PT, R8, 0x2a, P2 ;  /* 0x0000002a0800780c */ /* 0x000fe40001741670 */
[----:B------:R-:W-:Y:S02]  /*3da10*/  FSEL R46, R46, -INF , !P1 ;  /* 0xff8000002e2e7808 */ /* 0x000fe40004800000 */
[----:B------:R-:W-:Y:S02]  /*3da20*/  FMNMX.FTZ R9, R43, R6, !PT ;  /* 0x000000062b097209 */ /* 0x000fe40007810000 */
[----:B------:R-:W-:-:S02]  /*3da30*/  ISETP.LT.OR P3, PT, R8, 0x31, P3 ;  /* 0x000000310800780c */ /* 0x000fc40001f61670 */
[----:B------:R-:W-:Y:S02]  /*3da40*/  FSEL R47, R47, -INF , !P2 ;  /* 0xff8000002f2f7808 */ /* 0x000fe40005000000 */
[----:B------:R-:W-:Y:S02]  /*3da50*/  FMNMX.FTZ R6, R46, R9, !PT ;  /* 0x000000092e067209 */ /* 0x000fe40007810000 */
[----:B------:R-:W-:Y:S02]  /*3da60*/  ISETP.GT.AND P5, PT, R7, 0x38, !P5 ;  /* 0x000000380700780c */ /* 0x000fe40006fa4270 */
[----:B------:R-:W-:Y:S02]  /*3da70*/  ISETP.LT.OR P4, PT, R8, 0x32, P4 ;  /* 0x000000320800780c */ /* 0x000fe40002781670 */
[----:B------:R-:W-:Y:S02]  /*3da80*/  FSEL R50, R50, -INF , !P3 ;  /* 0xff80000032327808 */ /* 0x000fe40005800000 */
[----:B------:R-:W-:-:S02]  /*3da90*/  FMNMX.FTZ R9, R47, R6, !PT ;  /* 0x000000062f097209 */ /* 0x000fc40007810000 */
[----:B------:R-:W-:Y:S02]  /*3daa0*/  ISETP.GT.AND P0, PT, R7, 0x39, !P6 ;  /* 0x000000390700780c */ /* 0x000fe40007704270 */
[----:B------:R-:W-:Y:S02]  /*3dab0*/  ISETP.LT.OR P5, PT, R8, 0x39, P5 ;  /* 0x000000390800780c */ /* 0x000fe40002fa1670 */
[----:B------:R-:W-:Y:S02]  /*3dac0*/  FSEL R51, R51, -INF , !P4 ;  /* 0xff80000033337808 */ /* 0x000fe40006000000 */
[----:B------:R-:W-:Y:S02]  /*3dad0*/  FMNMX.FTZ R6, R50, R9, !PT ;  /* 0x0000000932067209 */ /* 0x000fe40007810000 */
[----:B------:R-:W-:Y:S02]  /*3dae0*/  ISETP.LT.OR P0, PT, R8, 0x3a, P0 ;  /* 0x0000003a0800780c */ /* 0x000fe40000701670 */
[----:B------:R-:W-:-:S02]  /*3daf0*/  R2UR UR4, R2 ;  /* 0x00000000020472ca */ /* 0x000fc400000e0000 */
[----:B------:R-:W-:Y:S02]  /*3db00*/  R2UR UR5, R3 ;  /* 0x00000000030572ca */ /* 0x000fe400000e0000 */
[----:B------:R-:W-:Y:S02]  /*3db10*/  FSEL R54, R54, -INF , !P5 ;  /* 0xff80000036367808 */ /* 0x000fe40006800000 */
[----:B------:R-:W-:Y:S02]  /*3db20*/  FMNMX.FTZ R7, R51, R6, !PT ;  /* 0x0000000633077209 */ /* 0x000fe40007810000 */
[----:B------:R-:W-:Y:S02]  /*3db30*/  R2UR UR6, R2 ;  /* 0x00000000020672ca */ /* 0x000fe400000e0000 */
[----:B------:R-:W-:Y:S02]  /*3db40*/  R2UR UR7, R3 ;  /* 0x00000000030772ca */ /* 0x000fe400000e0000 */
[----:B------:R-:W-:-:S02]  /*3db50*/  FSEL R55, R55, -INF , !P0 ;  /* 0xff80000037377808 */ /* 0x000fc40004000000 */
[----:B------:R-:W-:-:S04]  /*3db60*/  FMNMX.FTZ R6, R54, R7, !PT ;  /* 0x0000000736067209 */ /* 0x000fc80007810000 */
[----:B------:R-:W-:-:S05]  /*3db70*/  FMNMX.FTZ R9, R55, R6, !PT ;  /* 0x0000000637097209 */ /* 0x000fca0007810000 */
[----:B--2---:R0:W-:Y:S04]  /*3db80*/  ST.E desc[UR4][R4.64+0x4], R9 ;  /* 0x0000040904007985 */ /* 0x0041e8000c101904 */
[----:B------:R-:W2:Y:S01]  /*3db90*/  LD.E R10, desc[UR6][R4.64+0x4] ;  /* 0x00000406040a7980 */ /* 0x000ea2000c101900 */
        /* <DEDUP_REMOVED lines=14> */
[----:B0-----:R-:W-:-:S05]  /*3dc80*/  FMNMX.FTZ R9, R53, R6, !PT ;  /* 0x0000000635097209 */ /* 0x001fca0007810000 */
[----:B------:R-:W0:Y:S01]  /*3dc90*/  SHFL.BFLY PT, R6, R9, 0x2, 0x1f ;  /* 0x0c401f0009067f89 */ /* 0x000e2200000e0000 */
[----:B------:R-:W-:Y:S02]  /*3dca0*/  R2UR UR8, R2 ;  /* 0x00000000020872ca */ /* 0x000fe400000e0000 */
[----:B------:R-:W-:Y:S02]  /*3dcb0*/  R2UR UR9, R3 ;  /* 0x00000000030972ca */ /* 0x000fe400000e0000 */
[----:B0-----:R-:W-:Y:S01]  /*3dcc0*/  FMNMX.FTZ R8, R9, R6, !PT ;  /* 0x0000000609087209 */ /* 0x001fe20007810000 */
[----:B------:R-:W-:Y:S04]  /*3dcd0*/  ST.E desc[UR4][R4.64], R9 ;  /* 0x0000000904007985 */ /* 0x000fe8000c101904 */
[----:B--2---:R-:W0:Y:S02]  /*3dce0*/  SHFL.BFLY PT, R7, R10, 0x2, 0x1f ;  /* 0x0c401f000a077f89 */ /* 0x004e2400000e0000 */
[----:B0-----:R-:W-:-:S02]  /*3dcf0*/  FMNMX.FTZ R12, R10, R7, !PT ;  /* 0x000000070a0c7209 */ /* 0x001fc40007810000 */
[----:B------:R-:W0:Y:S04]  /*3dd00*/  SHFL.BFLY PT, R7, R8, 0x1, 0x1f ;  /* 0x0c201f0008077f89 */ /* 0x000e2800000e0000 */
[----:B------:R-:W1:Y:S01]  /*3dd10*/  SHFL.BFLY PT, R13, R12, 0x1, 0x1f ;  /* 0x0c201f000c0d7f89 */ /* 0x000e6200000e0000 */
[----:B0-----:R-:W-:Y:S02]  /*3dd20*/  FMNMX.FTZ R11, R8, R7, !PT ;  /* 0x00000007080b7209 */ /* 0x001fe40007810000 */
[----:B-1----:R-:W-:-:S03]  /*3dd30*/  FMNMX.FTZ R13, R12, R13, !PT ;  /* 0x0000000d0c0d7209 */ /* 0x002fc60007810000 */
[----:B------:R-:W-:Y:S04]  /*3dd40*/  ST.E desc[UR6][R4.64], R11 ;  /* 0x0000000b04007985 */ /* 0x000fe8000c101906 */
[----:B------:R0:W-:Y:S04]  /*3dd50*/  ST.E desc[UR8][R4.64+0x4], R13 ;  /* 0x0000040d04007985 */ /* 0x0001e8000c101908 */
[----:B------:R-:W2:Y:S04]  /*3dd60*/  LDL.64 R6, [R0+0x70] ;  /* 0x0000700000067983 */ /* 0x000ea80000100a00 */
[----:B--2---:R-:W2:Y:S04]  /*3dd70*/  LD.E R10, desc[UR6][R6.64+0x20] ;  /* 0x00002006060a7980 */ /* 0x004ea8000c101900 */
[----:B------:R-:W2:Y:S04]  /*3dd80*/  LD.E R8, desc[UR4][R6.64] ;  /* 0x0000000406087980 */ /* 0x000ea8000c101900 */
[----:B------:R-:W0:Y:S01]  /*3dd90*/  LD.E R21, desc[UR4][R6.64+0x4] ;  /* 0x0000040406157980 */ /* 0x000e22000c101900 */
[C---:B--2---:R-:W-:Y:S01]  /*3dda0*/  FMUL.FTZ R12, R8.reuse, R10 ;  /* 0x0000000a080c7220 */ /* 0x044fe20000410000 */
[----:B------:R-:W-:Y:S01]  /*3ddb0*/  FSETP.NEU.FTZ.AND P0, PT, R8, -INF , PT ;  /* 0xff8000000800780b */ /* 0x000fe20003f1d000 */
[----:B0-----:R-:W-:-:S03]  /*3ddc0*/  FMUL.FTZ R4, R10, R21 ;  /* 0x000000150a047220 */ /* 0x001fc60000410000 */
[----:B------:R-:W-:Y:S02]  /*3ddd0*/  FSEL R9, R12, RZ, P0 ;  /* 0x000000ff0c097208 */ /* 0x000fe40000000000 */
[----:B------:R-:W-:-:S04]  /*3dde0*/  FSETP.NEU.FTZ.AND P0, PT, R21, -INF , PT ;  /* 0xff8000001500780b */ /* 0x000fc80003f1d000 */
[----:B------:R-:W-:Y:S01]  /*3ddf0*/  FSEL R5, R4, RZ, P0 ;  /* 0x000000ff04057208 */ /* 0x000fe20000000000 */
[-CC-:B------:R-:W-:Y:S01]  /*3de00*/  FFMA.FTZ R164, R24, R10.reuse, -R9.reuse ;  /* 0x0000000a18a47223 */ /* 0x180fe20000010809 */
[----:B------:R-:W-:-:S03]  /*3de10*/  FFMA.FTZ R15, R25, R10, -R9 ;  /* 0x0000000a190f7223 */ /* 0x000fc60000010809 */
[-CC-:B------:R-:W-:Y:S01]  /*3de20*/  FFMA.FTZ R26, R26, R10.reuse, -R5.reuse ;  /* 0x0000000a1a1a7223 */ /* 0x180fe20000010805 */
[-C--:B------:R-:W-:Y:S01]  /*3de30*/  FFMA.FTZ R27, R27, R10.reuse, -R5 ;  /* 0x0000000a1b1b7223 */ /* 0x080fe20000010805 */
[-C--:B------:R-:W-:Y:S01]  /*3de40*/  FFMA.FTZ R166, R28, R10.reuse, -R9 ;  /* 0x0000000a1ca67223 */ /* 0x080fe20000010809 */
[-C--:B------:R-:W-:Y:S01]  /*3de50*/  FFMA.FTZ R30, R30, R10.reuse, -R5 ;  /* 0x0000000a1e1e7223 */ /* 0x080fe20000010805 */
[----:B------:R-:W-:Y:S01]  /*3de60*/  MUFU.EX2 R164, R164 ;  /* 0x000000a400a47308 */ /* 0x000fe20000000800 */
[-C--:B------:R-:W-:Y:S01]  /*3de70*/  FFMA.FTZ R29, R29, R10.reuse, -R9 ;  /* 0x0000000a1d1d7223 */ /* 0x080fe20000010809 */
[----:B------:R-:W-:-:S06]  /*3de80*/  FFMA.FTZ R31, R31, R10, -R5 ;  /* 0x0000000a1f1f7223 */ /* 0x000fcc0000010805 */
[----:B------:R-:W-:Y:S01]  /*3de90*/  MUFU.EX2 R15, R15 ;  /* 0x0000000f000f7308 */ /* 0x000fe20000000800 */
[-C--:B------:R-:W-:Y:S01]  /*3dea0*/  FFMA.FTZ R32, R32, R10.reuse, -R9 ;  /* 0x0000000a20207223 */ /* 0x080fe20000010809 */
[----:B------:R-:W-:-:S06]  /*3deb0*/  FFMA.FTZ R34, R34, R10, -R5 ;  /* 0x0000000a22227223 */ /* 0x000fcc0000010805 */
[----:B------:R-:W-:Y:S08]  /*3dec0*/  MUFU.EX2 R26, R26 ;  /* 0x0000001a001a7308 */ /* 0x000ff00000000800 */
[----:B------:R-:W0:Y:S01]  /*3ded0*/  MUFU.EX2 R27, R27 ;  /* 0x0000001b001b7308 */ /* 0x000e220000000800 */
[-C--:B------:R-:W-:Y:S01]  /*3dee0*/  FFMA.FTZ R33, R33, R10.reuse, -R9 ;  /* 0x0000000a21217223 */ /* 0x080fe20000010809 */
[----:B------:R-:W-:-:S06]  /*3def0*/  FFMA.FTZ R35, R35, R10, -R5 ;  /* 0x0000000a23237223 */ /* 0x000fcc0000010805 */
[----:B------:R-:W-:Y:S01]  /*3df00*/  MUFU.EX2 R166, R166 ;  /* 0x000000a600a67308 */ /* 0x000fe20000000800 */
[----:B------:R-:W-:-:S07]  /*3df10*/  FFMA.FTZ R36, R36, R10, -R9 ;  /* 0x0000000a24247223 */ /* 0x000fce0000010809 */
[----:B------:R-:W1:Y:S01]  /*3df20*/  MUFU.EX2 R30, R30 ;  /* 0x0000001e001e7308 */ /* 0x000e620000000800 */
[-CC-:B------:R-:W-:Y:S01]  /*3df30*/  FFMA.FTZ R37, R37, R10.reuse, -R9.reuse ;  /* 0x0000000a25257223 */ /* 0x180fe20000010809 */
[-CC-:B------:R-:W-:Y:S01]  /*3df40*/  FFMA.FTZ R40, R40, R10.reuse, -R9.reuse ;  /* 0x0000000a28287223 */ /* 0x180fe20000010809 */
[-CC-:B------:R-:W-:Y:S01]  /*3df50*/  FFMA.FTZ R41, R41, R10.reuse, -R9.reuse ;  /* 0x0000000a29297223 */ /* 0x180fe20000010809 */
[-CC-:B------:R-:W-:Y:S01]  /*3df60*/  FFMA.FTZ R44, R44, R10.reuse, -R9.reuse ;  /* 0x0000000a2c2c7223 */ /* 0x180fe20000010809 */
[----:B------:R-:W-:-:S03]  /*3df70*/  FFMA.FTZ R45, R45, R10, -R9 ;  /* 0x0000000a2d2d7223 */ /* 0x000fc60000010809 */
[----:B------:R-:W2:Y:S01]  /*3df80*/  MUFU.EX2 R29, R29 ;  /* 0x0000001d001d7308 */ /* 0x000ea20000000800 */
[-CC-:B------:R-:W-:Y:S01]  /*3df90*/  FFMA.FTZ R48, R48, R10.reuse, -R9.reuse ;  /* 0x0000000a30307223 */ /* 0x180fe20000010809 */
[-CC-:B------:R-:W-:Y:S01]  /*3dfa0*/  FFMA.FTZ R49, R49, R10.reuse, -R9.reuse ;  /* 0x0000000a31317223 */ /* 0x180fe20000010809 */
[-CC-:B------:R-:W-:Y:S01]  /*3dfb0*/  FFMA.FTZ R52, R52, R10.reuse, -R9.reuse ;  /* 0x0000000a34347223 */ /* 0x180fe20000010809 */
[----:B------:R-:W-:-:S04]  /*3dfc0*/  FFMA.FTZ R9, R53, R10, -R9 ;  /* 0x0000000a35097223 */ /* 0x000fc80000010809 */
[----:B------:R-:W3:Y:S01]  /*3dfd0*/  MUFU.EX2 R31, R31 ;  /* 0x0000001f001f7308 */ /* 0x000ee20000000800 */
[----:B------:R-:W-:Y:S01]  /*3dfe0*/  FFMA.FTZ R38, R38, R10, -R5 ;  /* 0x0000000a26267223 */ /* 0x000fe20000010805 */
[----:B0-----:R-:W-:-:S06]  /*3dff0*/  FADD.FTZ R11, R26, R27 ;  /* 0x0000001b1a0b7221 */ /* 0x001fcc0000010000 */
[----:B------:R-:W0:Y:S01]  /*3e000*/  MUFU.EX2 R32, R32 ;  /* 0x0000002000207308 */ /* 0x000e220000000800 */
[----:B------:R-:W-:-:S07]  /*3e010*/  FFMA.FTZ R39, R39, R10, -R5 ;  /* 0x0000000a27277223 */ /* 0x000fce0000010805 */
[----:B------:R-:W4:Y:S01]  /*3e020*/  MUFU.EX2 R34, R34 ;  /* 0x0000002200227308 */ /* 0x000f220000000800 */
[----:B-1----:R-:W-:Y:S01]  /*3e030*/  FADD.FTZ R8, R30, R11 ;  /* 0x0000000b1e087221 */ /* 0x002fe20000010000 */
[----:B------:R-:W-:-:S06]  /*3e040*/  FFMA.FTZ R42, R42, R10, -R5 ;  /* 0x0000000a2a2a7223 */ /* 0x000fcc0000010805 */
[----:B------:R-:W1:Y:S08]  /*3e050*/  MUFU.EX2 R33, R33 ;  /* 0x0000002100217308 */ /* 0x000e700000000800 */
[----:B------:R2:W-:Y:S08]  /*3e060*/  MUFU.EX2 R21, R9 ;  /* 0x0000000900157308 */ /* 0x0005f00000000800 */
[----:B------:R-:W1:Y:S01]  /*3e070*/  MUFU.EX2 R35, R35 ;  /* 0x0000002300237308 */ /* 0x000e620000000800 */
[----:B--2---:R-:W-:-:S04]  /*3e080*/  FADD.FTZ R9, R164, R15 ;  /* 0x0000000fa4097221 */ /* 0x004fc80000010000 */
[----:B------:R-:W-:-:S03]  /*3e090*/  FADD.FTZ R4, R166, R9 ;  /* 0x00000009a6047221 */ /* 0x000fc60000010000 */
[----:B------:R-:W2:Y:S01]  /*3e0a0*/  MUFU.EX2 R36, R36 ;  /* 0x0000002400247308 */ /* 0x000ea20000000800 */
[----:B------:R-:W-:Y:S01]  /*3e0b0*/  FADD.FTZ R9, R29, R4 ;  /* 0x000000041d097221 */ /* 0x000fe20000010000 */
[----:B---3--:R-:W-:-:S06]  /*3e0c0*/  FADD.FTZ R11, R31, R8 ;  /* 0x000000081f0b7221 */ /* 0x008fcc0000010000 */
[----:B------:R-:W3:Y:S01]  /*3e0d0*/  MUFU.EX2 R38, R38 ;  /* 0x0000002600267308 */ /* 0x000ee20000000800 */
[----:B------:R-:W-:Y:S01]  /*3e0e0*/  FFMA.FTZ R43, R43, R10, -R5 ;  /* 0x0000000a2b2b7223 */ /* 0x000fe20000010805 */
[----:B0-----:R-:W-:Y:S01]  /*3e0f0*/  FADD.FTZ R4, R32, R9 ;  /* 0x0000000920047221 */ /* 0x001fe20000010000 */
[----:B----4-:R-:W-:-:S05]  /*3e100*/  FADD.FTZ R8, R34, R11 ;  /* 0x0000000b22087221 */ /* 0x010fca0000010000 */
[----:B------:R-:W0:Y:S01]  /*3e110*/  MUFU.EX2 R37, R37 ;  /* 0x0000002500257308 */ /* 0x000e220000000800 */
[----:B------:R-:W-:-:S07]  /*3e120*/  FFMA.FTZ R46, R46, R10, -R5 ;  /* 0x0000000a2e2e7223 */ /* 0x000fce0000010805 */
[----:B------:R-:W4:Y:S01]  /*3e130*/  MUFU.EX2 R39, R39 ;  /* 0x0000002700277308 */ /* 0x000f220000000800 */
[----:B-1----:R-:W-:Y:S01]  /*3e140*/  FADD.FTZ R9, R33, R4 ;  /* 0x0000000421097221 */ /* 0x002fe20000010000 */
[----:B------:R-:W-:-:S06]  /*3e150*/  FADD.FTZ R11, R35, R8 ;  /* 0x00000008230b7221 */ /* 0x000fcc0000010000 */
[----:B------:R-:W1:Y:S01]  /*3e160*/  MUFU.EX2 R40, R40 ;  /* 0x0000002800287308 */ /* 0x000e620000000800 */
[----:B------:R-:W-:-:S07]  /*3e170*/  FFMA.FTZ R47, R47, R10, -R5 ;  /* 0x0000000a2f2f7223 */ /* 0x000fce0000010805 */
[----:B------:R-:W1:Y:S01]  /*3e180*/  MUFU.EX2 R42, R42 ;  /* 0x0000002a002a7308 */ /* 0x000e620000000800 */
[----:B--2---:R-:W-:Y:S01]  /*3e190*/  FADD.FTZ R4, R36, R9 ;  /* 0x0000000924047221 */ /* 0x004fe20000010000 */
[----:B---3--:R-:W-:-:S06]  /*3e1a0*/  FADD.FTZ R8, R38, R11 ;  /* 0x0000000b26087221 */ /* 0x008fcc0000010000 */
[----:B------:R-:W2:Y:S01]  /*3e1b0*/  MUFU.EX2 R41, R41 ;  /* 0x0000002900297308 */ /* 0x000ea20000000800 */
[----:B------:R-:W-:-:S07]  /*3e1c0*/  FFMA.FTZ R50, R50, R10, -R5 ;  /* 0x0000000a32327223 */ /* 0x000fce0000010805 */
[----:B------:R-:W3:Y:S01]  /*3e1d0*/  MUFU.EX2 R43, R43 ;  /* 0x0000002b002b7308 */ /* 0x000ee20000000800 */
[----:B0-----:R-:W-:Y:S01]  /*3e1e0*/  FADD.FTZ R9, R37, R4 ;  /* 0x0000000425097221 */ /* 0x001fe20000010000 */
[----:B----4-:R-:W-:-:S06]  /*3e1f0*/  FADD.FTZ R11, R39, R8 ;  /* 0x00000008270b7221 */ /* 0x010fcc0000010000 */
        /* <DEDUP_REMOVED lines=10> */
[----:B------:R-:W2:Y:S08]  /*3e2a0*/  MUFU.EX2 R48, R48 ;  /* 0x0000003000307308 */ /* 0x000eb00000000800 */
[----:B------:R-:W3:Y:S01]  /*3e2b0*/  MUFU.EX2 R50, R50 ;  /* 0x0000003200327308 */ /* 0x000ee20000000800 */
[----:B------:R-:W-:Y:S01]  /*3e2c0*/  FFMA.FTZ R5, R55, R10, -R5 ;  /* 0x0000000a37057223 */ /* 0x000fe20000010805 */
[----:B0-----:R-:W-:Y:S01]  /*3e2d0*/  FADD.FTZ R4, R44, R9 ;  /* 0x000000092c047221 */ /* 0x001fe20000010000 */
[----:B----4-:R-:W-:-:S05]  /*3e2e0*/  FADD.FTZ R8, R46, R11 ;  /* 0x0000000b2e087221 */ /* 0x010fca0000010000 */
[----:B------:R-:W0:Y:S08]  /*3e2f0*/  MUFU.EX2 R49, R49 ;  /* 0x0000003100317308 */ /* 0x000e300000000800 */
[----:B------:R-:W4:Y:S01]  /*3e300*/  MUFU.EX2 R51, R51 ;  /* 0x0000003300337308 */ /* 0x000f220000000800 */
[----:B-1----:R-:W-:Y:S01]  /*3e310*/  FADD.FTZ R9, R45, R4 ;  /* 0x000000042d097221 */ /* 0x002fe20000010000 */
[----:B------:R-:W-:-:S06]  /*3e320*/  FADD.FTZ R11, R47, R8 ;  /* 0x000000082f0b7221 */ /* 0x000fcc0000010000 */
[----:B------:R-:W1:Y:S08]  /*3e330*/  MUFU.EX2 R52, R52 ;  /* 0x0000003400347308 */ /* 0x000e700000000800 */
[----:B------:R-:W1:Y:S01]  /*3e340*/  MUFU.EX2 R54, R54 ;  /* 0x0000003600367308 */ /* 0x000e620000000800 */
[----:B--2---:R-:W-:Y:S01]  /*3e350*/  FADD.FTZ R4, R48, R9 ;  /* 0x0000000930047221 */ /* 0x004fe20000010000 */
[----:B---3--:R-:W-:-:S06]  /*3e360*/  FADD.FTZ R8, R50, R11 ;  /* 0x0000000b32087221 */ /* 0x008fcc0000010000 */
[----:B------:R-:W2:Y:S01]  /*3e370*/  MUFU.EX2 R179, R5 ;  /* 0x0000000500b37308 */ /* 0x000ea20000000800 */
[----:B0-----:R-:W-:Y:S01]  /*3e380*/  FADD.FTZ R9, R49, R4 ;  /* 0x0000000431097221 */ /* 0x001fe20000010000 */
[----:B----4-:R-:W-:-:S03]  /*3e390*/  FADD.FTZ R11, R51, R8 ;  /* 0x00000008330b7221 */ /* 0x010fc60000010000 */
[----:B-1----:R-:W-:Y:S01]  /*3e3a0*/  FADD.FTZ R4, R52, R9 ;  /* 0x0000000934047221 */ /* 0x002fe20000010000 */
[----:B------:R-:W-:-:S03]  /*3e3b0*/  FADD.FTZ R8, R54, R11 ;  /* 0x0000000b36087221 */ /* 0x000fc60000010000 */
[----:B------:R-:W-:Y:S01]  /*3e3c0*/  FADD.FTZ R23, R21, R4 ;  /* 0x0000000415177221 */ /* 0x000fe20000010000 */
[----:B--2---:R-:W-:-:S04]  /*3e3d0*/  FADD.FTZ R25, R179, R8 ;  /* 0x00000008b3197221 */ /* 0x004fc80000010000 */
[----:B------:R-:W-:Y:S04]  /*3e3e0*/  ST.E desc[UR4][R6.64+0x10], R23 ;  /* 0x0000101706007985 */ /* 0x000fe8000c101904 */
[----:B------:R0:W-:Y:S04]  /*3e3f0*/  ST.E desc[UR6][R6.64+0x14], R25 ;  /* 0x0000141906007985 */ /* 0x0001e8000c101906 */
[----:B------:R-:W2:Y:S01]  /*3e400*/  LDL.64 R12, [R0+0x80] ;  /* 0x00008000000c7983 */ /* 0x000ea20000100a00 */
[----:B------:R-:W-:Y:S06]  /*3e410*/  BAR.SYNC.DEFER_BLOCKING 0xf, 0x100 ;  /* 0x03c4000000007b1d */ /* 0x000fec0000010000 */
[----:B------:R-:W3:Y:S01]  /*3e420*/  LDL.64 R4, [R0+0x88] ;  /* 0x0000880000047983 */ /* 0x000ee20000100a00 */
[----:B------:R-:W-:-:S02]  /*3e430*/  R2UR UR10, R2 ;  /* 0x00000000020a72ca */ /* 0x000fc400000e0000 */
[----:B------:R-:W-:Y:S01]  /*3e440*/  R2UR UR11, R3 ;  /* 0x00000000030b72ca */ /* 0x000fe200000e0000 */
[----:B0-----:R-:W4:Y:S04]  /*3e450*/  LDL.64 R6, [R0+0x90] ;  /* 0x0000900000067983 */ /* 0x001f280000100a00 */
[----:B--2---:R-:W2:Y:S04]  /*3e460*/  LD.E.64 R12, desc[UR4][R12.64+0x10] ;  /* 0x000010040c0c7980 */ /* 0x004ea8000c101b00 */
[----:B--2---:R-:W2:Y:S04]  /*3e470*/  LD.E.64 R8, desc[UR6][R12.64+0x8] ;  /* 0x000008060c087980 */ /* 0x004ea8000c101b00 */
[----:B------:R-:W3:Y:S01]  /*3e480*/  LD.E.64 R10, desc[UR4][R12.64] ;  /* 0x000000040c0a7980 */ /* 0x000ee2000c101b00 */
[----:B------:R-:W-:-:S02]  /*3e490*/  R2UR UR12, R2 ;  /* 0x00000000020c72ca */ /* 0x000fc400000e0000 */
[----:B------:R-:W-:Y:S02]  /*3e4a0*/  R2UR UR13, R3 ;  /* 0x00000000030d72ca */ /* 0x000fe400000e0000 */
        /* <DEDUP_REMOVED lines=16> */
[----:B--2---:R-:W-:-:S02]  /*3e5b0*/  MOV R14, R8 ;  /* 0x00000008000e7202 */ /* 0x004fc40000000f00 */
[----:B------:R-:W2:Y:S03]  /*3e5c0*/  LDL.64 R8, [R0] ;  /* 0x0000000000087983 */ /* 0x000ea60000100a00 */
[--C-:B---3--:R-:W-:Y:S02]  /*3e5d0*/  IMAD R23, R11, 0x2, R14.reuse ;  /* 0x000000020b177824 */ /* 0x108fe400078e020e */
[C---:B------:R-:W-:Y:S02]  /*3e5e0*/  IMAD R11, R10.reuse, 0x2, R14 ;  /* 0x000000020a0b7824 */ /* 0x040fe400078e020e */
[----:B------:R-:W-:Y:S01]  /*3e5f0*/  IMAD R10, R10, 0x2, R23 ;  /* 0x000000020a0a7824 */ /* 0x000fe200078e0217 */
[----:B------:R-:W-:Y:S04]  /*3e600*/  STSM.16.M88.4 [R14], R164 ;  /* 0x000000a40e007844 */ /* 0x000fe80000000200 */
[----:B------:R-:W-:Y:S04]  /*3e610*/  STSM.16.M88.4 [R11], R168 ;  /* 0x000000a80b007844 */ /* 0x000fe80000000200 */
[----:B------:R0:W-:Y:S04]  /*3e620*/  STSM.16.M88.4 [R23], R172 ;  /* 0x000000ac17007844 */ /* 0x0001e80000000200 */
[----:B------:R1:W-:Y:S04]  /*3e630*/  STSM.16.M88.4 [R10], R176 ;  /* 0x000000b00a007844 */ /* 0x0003e80000000200 */
[----:B------:R-:W3:Y:S04]  /*3e640*/  LD.E R13, desc[UR4][R4.64] ;  /* 0x00000004040d7980 */ /* 0x000ee8000c101900 */
[----:B------:R-:W3:Y:S04]  /*3e650*/  LD.E R15, desc[UR6][R4.64+0x4] ;  /* 0x00000406040f7980 */ /* 0x000ee8000c101900 */
[----:B------:R-:W3:Y:S04]  /*3e660*/  LD.E R21, desc[UR8][R4.64+0x8] ;  /* 0x0000080804157980 */ /* 0x000ee8000c101900 */
[----:B------:R-:W3:Y:S04]  /*3e670*/  LD.E R25, desc[UR10][R4.64+0xc] ;  /* 0x00000c0a04197980 */ /* 0x000ee8000c101900 */
[----:B------:R-:W3:Y:S04]  /*3e680*/  LD.E R27, desc[UR12][R4.64+0x10] ;  /* 0x0000100c041b7980 */ /* 0x000ee8000c101900 */
[----:B------:R-:W3:Y:S01]  /*3e690*/  LD.E R31, desc[UR4][R4.64+0x14] ;  /* 0x00001404041f7980 */ /* 0x000ee2000c101900 */
[----:B------:R-:W-:-:S02]  /*3e6a0*/  R2UR UR14, R2 ;  /* 0x00000000020e72ca */ /* 0x000fc400000e0000 */
[C---:B------:R-:W-:Y:S01]  /*3e6b0*/  R2UR UR15, R3.reuse ;  /* 0x00000000030f72ca */ /* 0x040fe200000e0000 */
[----:B----4-:R-:W4:Y:S01]  /*3e6c0*/  LD.E.64 R6, desc[UR4][R6.64] ;  /* 0x0000000406067980 */ /* 0x010f22000c101b00 */
[C---:B------:R-:W-:Y:S02]  /*3e6d0*/  R2UR UR16, R2.reuse ;  /* 0x00000000021072ca */ /* 0x040fe400000e0000 */
[C---:B------:R-:W-:Y:S01]  /*3e6e0*/  R2UR UR17, R3.reuse ;  /* 0x00000000031172ca */ /* 0x040fe200000e0000 */
[----:B------:R-:W4:Y:S01]  /*3e6f0*/  LD.E R20, desc[UR8][R4.64+0x38] ;  /* 0x0000380804147980 */ /* 0x000f22000c101900 */
[C---:B------:R-:W-:Y:S02]  /*3e700*/  R2UR UR18, R2.reuse ;  /* 0x00000000021272ca */ /* 0x040fe400000e0000 */
[----:B------:R-:W-:Y:S01]  /*3e710*/  R2UR UR19, R3 ;  /* 0x00000000031372ca */ /* 0x000fe200000e0000 */
[----:B0-----:R-:W4:Y:S01]  /*3e720*/  LD.E R23, desc[UR12][R4.64+0x40] ;  /* 0x0000400c04177980 */ /* 0x001f22000c101900 */
[----:B------:R-:W-:-:S02]  /*3e730*/  R2UR UR20, R2 ;  /* 0x00000000021472ca */ /* 0x000fc400000e0000 */
[C---:B------:R-:W-:Y:S01]  /*3e740*/  R2UR UR21, R3.reuse ;  /* 0x00000000031572ca */ /* 0x040fe200000e0000 */
[----:B------:R-:W4:Y:S01]  /*3e750*/  LD.E R24, desc[UR14][R4.64+0x44] ;  /* 0x0000440e04187980 */ /* 0x000f22000c101900 */
[C---:B------:R-:W-:Y:S02]  /*3e760*/  R2UR UR22, R2.reuse ;  /* 0x00000000021672ca */ /* 0x040fe400000e0000 */
[C---:B------:R-:W-:Y:S01]  /*3e770*/  R2UR UR23, R3.reuse ;  /* 0x00000000031772ca */ /* 0x040fe200000e0000 */
[----:B------:R-:W4:Y:S01]  /*3e780*/  LD.E R32, desc[UR4][R4.64+0x64] ;  /* 0x0000640404207980 */ /* 0x000f22000c101900 */
[C---:B------:R-:W-:Y:S02]  /*3e790*/  R2UR UR24, R2.reuse ;  /* 0x00000000021872ca */ /* 0x040fe400000e0000 */
[----:B------:R-:W-:Y:S01]  /*3e7a0*/  R2UR UR25, R3 ;  /* 0x00000000031972ca */ /* 0x000fe200000e0000 */
[----:B------:R-:W4:Y:S01]  /*3e7b0*/  LD.E R26, desc[UR18][R4.64+0x4c] ;  /* 0x00004c12041a7980 */ /* 0x000f22000c101900 */
[----:B------:R-:W-:-:S02]  /*3e7c0*/  R2UR UR26, R2 ;  /* 0x00000000021a72ca */ /* 0x000fc400000e0000 */
[C---:B------:R-:W-:Y:S01]  /*3e7d0*/  R2UR UR27, R3.reuse ;  /* 0x00000000031b72ca */ /* 0x040fe200000e0000 */
[----:B-1----:R-:W4:Y:S01]  /*3e7e0*/  LD.E R10, desc[UR20][R4.64+0x20] ;  /* 0x00002014040a7980 */ /* 0x002f22000c101900 */
[----:B------:R-:W-:Y:S02]  /*3e7f0*/  R2UR UR28, R2 ;  /* 0x00000000021c72ca */ /* 0x000fe400000e0000 */
        /* <DEDUP_REMOVED lines=57> */
[----:B--2---:R-:W2:Y:S04]  /*3eb90*/  LD.E R135, desc[UR4][R8.64] ;  /* 0x0000000408877980 */ /* 0x004ea8000c101900 */
[----:B------:R-:W2:Y:S04]  /*3eba0*/  LD.E R83, desc[UR28][R4.64+0x130] ;  /* 0x0001301c04537980 */ /* 0x000ea8000c101900 */
[----:B------:R-:W2:Y:S04]  /*3ebb0*/  LD.E R84, desc[UR4][R4.64+0x134] ;  /* 0x0001340404547980 */ /* 0x000ea8000c101900 */
[----:B------:R-:W2:Y:S04]  /*3ebc0*/  LD.E R8, desc[UR16][R4.64+0x18] ;  /* 0x0000181004087980 */ /* 0x000ea8000c101900 */
[----:B------:R-:W2:Y:S04]  /*3ebd0*/  LD.E R9, desc[UR18][R4.64+0x1c] ;  /* 0x00001c1204097980 */ /* 0x000ea8000c101900 */
[----:B------:R-:W2:Y:S04]  /*3ebe0*/  LD.E R85, desc[UR6][R4.64+0x138] ;  /* 0x0001380604557980 */ /* 0x000ea8000c101900 */
[----:B---3--:R0:W-:Y:S04]  /*3ebf0*/  ST.E desc[UR6][R4.64], R13 ;  /* 0x0000000d04007985 */ /* 0x0081e8000c101906 */
[----:B------:R1:W-:Y:S04]  /*3ec00*/  ST.E desc[UR8][R4.64+0x4], R15 ;  /* 0x0000040f04007985 */ /* 0x0003e8000c101908 */
[----:B------:R3:W-:Y:S04]  /*3ec10*/  ST.E desc[UR10][R4.64+0x8], R21 ;  /* 0x0000081504007985 */ /* 0x0007e8000c10190a */
[----:B------:R3:W-:Y:S04]  /*3ec20*/  ST.E desc[UR12][R4.64+0xc], R25 ;  /* 0x00000c1904007985 */ /* 0x0007e8000c10190c */
[----:B------:R3:W-:Y:S04]  /*3ec30*/  ST.E desc[UR14][R4.64+0x10], R27 ;  /* 0x0000101b04007985 */ /* 0x0007e8000c10190e */
[----:B------:R3:W-:Y:S04]  /*3ec40*/  ST.E desc[UR4][R4.64+0x14], R31 ;  /* 0x0000141f04007985 */ /* 0x0007e8000c101904 */
[----:B0-----:R-:W2:Y:S04]  /*3ec50*/  LD.E R13, desc[UR26][R4.64+0x2c] ;  /* 0x00002c1a040d7980 */ /* 0x001ea8000c101900 */
[----:B-1----:R-:W2:Y:S04]  /*3ec60*/  LD.E R15, desc[UR6][R4.64+0x34] ;  /* 0x00003406040f7980 */ /* 0x002ea8000c101900 */
[----:B---3--:R-:W3:Y:S04]  /*3ec70*/  LD.E R21, desc[UR10][R4.64+0x3c] ;  /* 0x00003c0a04157980 */ /* 0x008ee8000c101900 */
[----:B------:R-:W3:Y:S04]  /*3ec80*/  LD.E R25, desc[UR16][R4.64+0x48] ;  /* 0x0000481004197980 */ /* 0x000ee8000c101900 */
        /* <DEDUP_REMOVED lines=51> */
[----:B----4-:R-:W-:Y:S04]  /*3efc0*/  ST.E desc[UR8][R4.64+0x20], R10 ;  /* 0x0000200a04007985 */ /* 0x010fe8000c101908 */
        /* <DEDUP_REMOVED lines=10> */
[----:B--2---:R-:W-:Y:S04]  /*3f070*/  ST.E desc[UR4][R4.64+0x18], R8 ;  /* 0x0000180804007985 */ /* 0x004fe8000c101904 */
        /* <DEDUP_REMOVED lines=9> */
[----:B---3--:R-:W-:Y:S04]  /*3f110*/  ST.E desc[UR8][R4.64+0x3c], R21 ;  /* 0x00003c1504007985 */ /* 0x008fe8000c101908 */
        /* <DEDUP_REMOVED lines=84> */
[----:B------:R-:W-:Y:S01]  /*3f660*/  ST.E desc[UR22][R4.64+0x1c0], R119 ;  /* 0x0001c07704007985 */ /* 0x000fe2000c101916 */
[----:B------:R-:W-:-:S03]  /*3f670*/  IMAD R6, R135, 0x1000, R6 ;  /* 0x0000100087067824 */ /* 0x000fc600078e0206 */
        /* <DEDUP_REMOVED lines=18> */
[----:B------:R-:W-:Y:S01]  /*3f7a0*/  HGMMA.64x256x16.F32 R24, R164, gdesc[UR4].tnspB, RZ, !UPT, gsb0 ;  /* 0x43e00004a4187df0 */ /* 0x000fe2000c0008ff */
        /* <DEDUP_REMOVED lines=1197> */
[C---:B------:R-:W-:Y:S01]  /*44280*/  R2UR UR29, R3.reuse ;  /* 0x00000000031d72ca */ /* 0x040fe200000e0000 */
[----:B------:R-:W-:Y:S02]  /*44290*/  WARPGROUP.DEPBAR.LE gsb0, 0x0 ;  /* 0x00008000000079c5 */ /* 0x000fe40000010000 */
[----:B------:R-:W-:Y:S01]  /*442a0*/  ST.E desc[UR4][R4.64], R24 ;  /* 0x0000001804007985 */ /* 0x000fe2000c101904 */
[C---:B------:R-:W-:Y:S02]  /*442b0*/  R2UR UR4, R2.reuse ;  /* 0x00000000020472ca */ /* 0x040fe400000e0000 */
[----:B------:R-:W-:Y:S01]  /*442c0*/  R2UR UR5, R3 ;  /* 0x00000000030572ca */ /* 0x000fe200000e0000 */
[----:B------:R0:W-:Y:S01]  /*442d0*/  ST.E desc[UR6][R4.64+0x4], R25 ;  /* 0x0000041904007985 */ /* 0x0001e2000c101906 */
[----:B------:R-:W-:-:S02]  /*442e0*/  R2UR UR6, R2 ;  /* 0x00000000020672ca */ /* 0x000fc400000e0000 */
[C---:B------:R-:W-:Y:S01]  /*442f0*/  R2UR UR7, R3.reuse ;  /* 0x00000000030772ca */ /* 0x040fe200000e0000 */
[----:B------:R-:W-:Y:S01]  /*44300*/  ST.E desc[UR8][R4.64+0x8], R26 ;  /* 0x0000081a04007985 */ /* 0x000fe2000c101908 */
[C---:B------:R-:W-:Y:S02]  /*44310*/  R2UR UR8, R2.reuse ;  /* 0x00000000020872ca */ /* 0x040fe400000e0000 */
[C---:B------:R-:W-:Y:S01]  /*44320*/  R2UR UR9, R3.reuse ;  /* 0x00000000030972ca */ /* 0x040fe200000e0000 */
[----:B------:R1:W-:Y:S01]  /*44330*/  ST.E desc[UR10][R4.64+0xc], R27 ;  /* 0x00000c1b04007985 */ /* 0x0003e2000c10190a */
[C---:B------:R-:W-:Y:S02]  /*44340*/  R2UR UR10, R2.reuse ;  /* 0x00000000020a72ca */ /* 0x040fe400000e0000 */
[----:B------:R-:W-:Y:S01]  /*44350*/  R2UR UR11, R3 ;  /* 0x00000000030b72ca */ /* 0x000fe200000e0000 */
[----:B------:R-:W-:Y:S01]  /*44360*/  ST.E desc[UR12][R4.64+0x10], R28 ;  /* 0x0000101c04007985 */ /* 0x000fe2000c10190c */
[----:B------:R-:W-:-:S02]  /*44370*/  R2UR UR12, R2 ;  /* 0x00000000020c72ca */ /* 0x000fc400000e0000 */
[C---:B------:R-:W-:Y:S01]  /*44380*/  R2UR UR13, R3.reuse ;  /* 0x00000000030d72ca */ /* 0x040fe200000e0000 */
[----:B------:R2:W-:Y:S01]  /*44390*/  ST.E desc[UR14][R4.64+0x14], R29 ;  /* 0x0000141d04007985 */ /* 0x0005e2000c10190e */
[C---:B------:R-:W-:Y:S02]  /*443a0*/  R2UR UR14, R2.reuse ;  /* 0x00000000020e72ca */ /* 0x040fe400000e0000 */
[C---:B------:R-:W-:Y:S01]  /*443b0*/  R2UR UR15, R3.reuse ;  /* 0x00000000030f72ca */ /* 0x040fe200000e0000 */
        /* <DEDUP_REMOVED lines=359> */
[----:B------:R-:W-:Y:S01]  /*45a30*/  R2UR UR29, R3 ;  /* 0x00000000031d72ca */ /* 0x000fe200000e0000 */
[----:B------:R-:W-:Y:S01]  /*45a40*/  ST.E desc[UR4][R4.64+0x1f8], R150 ;  /* 0x0001f89604007985 */ /* 0x000fe2000c101904 */
[----:B------:R-:W-:-:S03]  /*45a50*/  R2UR UR4, R2 ;  /* 0x00000000020472ca */ /* 0x000fc600000e0000 */
[----:B------:R4:W-:Y:S01]  /*45a60*/  ST.E desc[UR6][R4.64+0x1fc], R151 ;  /* 0x0001fc9704007985 */ /* 0x0009e2000c101906 */
[----:B------:R-:W-:-:S03]  /*45a70*/  R2UR UR5, R3 ;  /* 0x00000000030572ca */ /* 0x000fc600000e0000 */
[----:B------:R-:W4:Y:S01]  /*45a80*/  LD.E R7, desc[UR8][R4.64] ;  /* 0x0000000804077980 */ /* 0x000f22000c101900 */
[C---:B------:R-:W-:Y:S02]  /*45a90*/  R2UR UR6, R2.reuse ;  /* 0x00000000020672ca */ /* 0x040fe400000e0000 */
        /* <DEDUP_REMOVED lines=19> */
[----:B0-----:R-:W4:Y:S01]  /*45bd0*/  LD.E R25, desc[UR22][R4.64+0x1c] ;  /* 0x00001c1604197980 */ /* 0x001f22000c101900 */
[C---:B------:R-:W-:Y:S02]  /*45be0*/  R2UR UR20, R2.reuse ;  /* 0x00000000021472ca */ /* 0x040fe400000e0000 */
[C---:B------:R-:W-:Y:S01]  /*45bf0*/  R2UR UR21, R3.reuse ;  /* 0x00000000031572ca */ /* 0x040fe200000e0000 */
[----:B-1----:R-:W4:Y:S01]  /*45c00*/  LD.E R27, desc[UR24][R4.64+0x20] ;  /* 0x00002018041b7980 */ /* 0x002f22000c101900 */
[C---:B------:R-:W-:Y:S02]  /*45c10*/  R2UR UR22, R2.reuse ;  /* 0x00000000021672ca */ /* 0x040fe400000e0000 */
[----:B------:R-:W-:Y:S01]  /*45c20*/  R2UR UR23, R3 ;  /* 0x00000000031772ca */ /* 0x000fe200000e0000 */
[----:B--2---:R-:W2:Y:S01]  /*45c30*/  LD.E R29, desc[UR26][R4.64+0x24] ;  /* 0x0000241a041d7980 */ /* 0x004ea2000c101900 */
[----:B------:R-:W-:-:S02]  /*45c40*/  R2UR UR24, R2 ;  /* 0x00000000021872ca */ /* 0x000fc400000e0000 */
[C---:B------:R-:W-:Y:S01]  /*45c50*/  R2UR UR25, R3.reuse ;  /* 0x00000000031972ca */ /* 0x040fe200000e0000 */
[----:B---3--:R-:W3:Y:S01]  /*45c60*/  LD.E R31, desc[UR28][R4.64+0x28] ;  /* 0x0000281c041f7980 */ /* 0x008ee2000c101900 */
[C---:B------:R-:W-:Y:S02]  /*45c70*/  R2UR UR26, R2.reuse ;  /* 0x00000000021a72ca */ /* 0x040fe400000e0000 */
[C---:B------:R-:W-:Y:S01]  /*45c80*/  R2UR UR27, R3.reuse ;  /* 0x00000000031b72ca */ /* 0x040fe200000e0000 */
[----:B----4-:R-:W4:Y:S01]  /*45c90*/  LD.E R33, desc[UR4][R4.64+0x2c] ;  /* 0x00002c0404217980 */ /* 0x010f22000c101900 */
        /* <DEDUP_REMOVED lines=375> */
[----:B--2---:R-:W-:Y:S01]  /*47410*/  ST.E desc[UR22][R4.64+0x24], R29 ;  /* 0x0000241d04007985 */ /* 0x004fe2000c101916 */
[C---:B------:R-:W-:Y:S02]  /*47420*/  R2UR UR22, R2.reuse ;  /* 0x00000000021672ca */ /* 0x040fe400000e0000 */
[----:B------:R-:W-:Y:S01]  /*47430*/  R2UR UR23, R3 ;  /* 0x00000000031772ca */ /* 0x000fe200000e0000 */
[----:B---3--:R-:W-:Y:S01]  /*47440*/  ST.E desc[UR24][R4.64+0x28], R31 ;  /* 0x0000281f04007985 */ /* 0x008fe2000c101918 */
[----:B------:R-:W-:-:S02]  /*47450*/  R2UR UR24, R2 ;  /* 0x00000000021872ca */ /* 0x000fc400000e0000 */
[C---:B------:R-:W-:Y:S02]  /*47460*/  R2UR UR25, R3.reuse ;  /* 0x00000000031972ca */ /* 0x040fe400000e0000 */
[C---:B------:R-:W-:Y:S02]  /*47470*/  R2UR UR26, R2.reuse ;  /* 0x00000000021a72ca */ /* 0x040fe400000e0000 */
[C---:B------:R-:W-:Y:S01]  /*47480*/  R2UR UR27, R3.reuse ;  /* 0x00000000031b72ca */ /* 0x040fe200000e0000 */
[----:B----4-:R-:W-:Y:S01]  /*47490*/  ST.E desc[UR4][R4.64+0x2c], R33 ;  /* 0x00002c2104007985 */ /* 0x010fe2000c101904 */
        /* <DEDUP_REMOVED lines=209> */
[----:B------:R1:W-:Y:S01]  /*481b0*/  ST.E desc[UR14][R4.64+0x144], R10 ;  /* 0x0001440a04007985 */ /* 0x0003e2000c10190e */
[----:B------:R-:W-:-:S02]  /*481c0*/  R2UR UR12, R2 ;  /* 0x00000000020c72ca */ /* 0x000fc400000e0000 */
[C---:B------:R-:W-:Y:S01]  /*481d0*/  R2UR UR13, R3.reuse ;  /* 0x00000000030d72ca */ /* 0x040fe200000e0000 */
[----:B------:R2:W-:Y:S01]  /*481e0*/  ST.E desc[UR16][R4.64+0x148], R12 ;  /* 0x0001480c04007985 */ /* 0x0005e2000c101910 */
        /* <DEDUP_REMOVED lines=99> */
[----:B------:R-:W-:Y:S02]  /*48820*/  R2UR UR28, R2 ;  /* 0x00000000021c72ca */ /* 0x000fe400000e0000 */
[----:B------:R-:W-:Y:S01]  /*48830*/  R2UR UR29, R3 ;  /* 0x00000000031d72ca */ /* 0x000fe200000e0000 */
[----:B------:R2:W-:Y:S04]  /*48840*/  ST.E desc[UR6][R4.64+0x1d0], R86 ;  /* 0x0001d05604007985 */ /* 0x0005e8000c101906 */
        /* <DEDUP_REMOVED lines=10> */
[----:B------:R2:W-:Y:S01]  /*488f0*/  ST.E desc[UR28][R4.64+0x1fc], R108 ;  /* 0x0001fc6c04007985 */ /* 0x0005e2000c10191c */
[----:B------:R-:W-:Y:S01]  /*48900*/  @!PT LDS RZ, [RZ] ;  /* 0x00000000fffff984 */ /* 0x000fe20000000800 */
[----:B------:R-:W-:Y:S01]  /*48910*/  @!PT LDS RZ, [RZ] ;  /* 0x00000000fffff984 */ /* 0x000fe20000000800 */
[----:B------:R-:W-:Y:S01]  /*48920*/  @!PT LDS RZ, [RZ] ;  /* 0x00000000fffff984 */ /* 0x000fe20000000800 */
[----:B------:R-:W-:Y:S01]  /*48930*/  @!PT LDS RZ, [RZ] ;  /* 0x00000000fffff984 */ /* 0x000fe20000000800 */
[----:B------:R3:W-:Y:S06]  /*48940*/  MEMBAR.ALL.CTA ;  /* 0x0000000000007992 */ /* 0x0007ec0000008000 */
[----:B---3--:R-:W3:Y:S02]  /*48950*/  FENCE.VIEW.ASYNC.S ;  /* 0x00000000000073c6 */ /* 0x008ee40000000000 */
[----:B---3--:R-:W-:-:S02]  /*48960*/  NOP ;  /* 0x0000000000007918 */ /* 0x008fc40000000000 */
[----:B0-----:R-:W1:Y:S01]  /*48970*/  LDL.64 R8, [R0+0x40] ;  /* 0x0000400000087983 */ /* 0x001e620000100a00 */
[C---:B------:R-:W-:Y:S02]  /*48980*/  R2UR UR4, R2.reuse ;  /* 0x00000000020472ca */ /* 0x040fe400000e0000 */
[----:B------:R-:W-:Y:S01]  /*48990*/  R2UR UR5, R3 ;  /* 0x00000000030572ca */ /* 0x000fe200000e0000 */
[----:B------:R-:W3:Y:S01]  /*489a0*/  LDL.64 R6, [R0] ;  /* 0x0000000000067983 */ /* 0x000ee20000100a00 */
[----:B------:R-:W-:Y:S11]  /*489b0*/  BAR.ARV 0xe, 0x100 ;  /* 0x0384000000007b1d */ /* 0x000ff60000002000 */
[----:B-1----:R-:W4:Y:S01]  /*489c0*/  LD.E R10, desc[UR4][R8.64] ;  /* 0x00000004080a7980 */ /* 0x002f22000c101900 */
[----:B------:R-:W-:-:S02]  /*489d0*/  R2UR UR4, R2 ;  /* 0x00000000020472ca */ /* 0x000fc400000e0000 */
[----:B------:R-:W-:Y:S01]  /*489e0*/  R2UR UR5, R3 ;  /* 0x00000000030572ca */ /* 0x000fe200000e0000 */
[----:B------:R-:W-:-:S12]  /*489f0*/  BSSY B0, `(.L_x_7235) ;  /* 0x0000006000007945 */ /* 0x000fd80003800000 */
[----:B---3--:R2:W5:Y:S01]  /*48a00*/  LD.E R6, desc[UR4][R6.64] ;  /* 0x0000000406067980 */ /* 0x008562000c101900 */
[----:B----4-:R-:W-:-:S04]  /*48a10*/  LOP3.LUT R10, R10, 0x1, RZ, 0xfc, !PT ;  /* 0x000000010a0a7812 */ /* 0x010fc800078efcff */
[----:B------:R-:W-:-:S13]  /*48a20*/  ISETP.NE.AND P0, PT, R10, 0x3, PT ;  /* 0x000000030a00780c */ /* 0x000fda0003f05270 */
[----:B--2---:R-:W-:Y:S05]  /*48a30*/  @!P0 BRA `(.L_x_7236) ;  /* 0x0000000000048947 */ /* 0x004fea0003800000 */
[----:B------:R-:W-:Y:S01]  /*48a40*/  BPT.TRAP 0x1 ;  /* 0x000000040000795c */ /* 0x000fe20000300000 */
.L_x_7236:
[----:B------:R-:W-:Y:S05]  /*48a50*/  BSYNC B0 ;  /* 0x0000000000007941 */ /* 0x000fea0003800000 */
.L_x_7235:
        /* <DEDUP_REMOVED lines=9> */
[----:B---3--:R-:W-:Y:S01]  /*48af0*/  PRMT R0, R0, 0x654, R3 ;  /* 0x0000065400007816 */ /* 0x008fe20000000003 */
[----:B------:R-:W-:-:S03]  /*48b00*/  IMAD.MOV.U32 R3, RZ, RZ, 0x0 ;  /* 0x00000000ff037424 */ /* 0x000fc600078e00ff */
[----:B------:R0:W-:Y:S02]  /*48b10*/  SYNCS.ARRIVE.TRANS64.RED.A1T0 RZ, [R0+URZ], RZ ;  /* 0x000000ff00ff79a7 */ /* 0x0001e4000810043f */
[----:B0-----:R-:W-:Y:S05]  /*48b20*/  RET.REL.NODEC R2 `(_ZN7cutlass13device_kernelIN5flash11enable_sm90INS1_16FlashAttnFwdSm90INS1_25CollectiveMainloopFwdSm90ILi2EN4cute5tupleIJNS5_1CILi1EEES8_S8_EEENS6_IJNS7_ILi64EEESA_SA_EEELi512ENS_6half_tEfNS_4arch4Sm90ELb0ELb1ELb0ELb1ELb1ELb1ELb1ELb0ELb0ELb1ELb0ELb0EEENS1_21CollectiveEpilogueFwdINS6_IJSA_NS7_ILi512EEESA_EEES9_SC_SE_Li256ELb1ELb1ELb0ELb0EEENS1_36VarlenDynamicPersistentTileSchedulerILi64ELi64ELi256ELi128ELb0ELb1ELb1ELb1ELb0ELb1EEEEEEEEEvNT_6ParamsE) ;  /* 0xfffffb7402347950 */ /* 0x001fea0003c3ffff */
.L_x_7209:
[----:B0-----:R0:W1:Y:S02]  /*48b30*/  SYNCS.PHASECHK.TRANS64.TRYWAIT P0, [R10+URZ], R11 ;  /* 0x0000000b0a0075a7 */ /* 0x001064000800017f */
[----:B-1----:R-:W-:Y:S05]  /*48b40*/  @!P0 NANOSLEEP.SYNCS 0x989680 ;  /* 0x009896800000895d */ /* 0x002fea0003900000 */
[----:B------:R-:W1:Y:S02]  /*48b50*/  @!P0 SYNCS.PHASECHK.TRANS64 P0, [R10+URZ], R11 ;  /* 0x0000000b0a0085a7 */ /* 0x000e64000800007f */
[----:B-1----:R-:W-:Y:S05]  /*48b60*/  @!P0 BRA `(.L_x_7209) ;  /* 0xfffffffc00f08947 */ /* 0x002fea000383ffff */
[----:B------:R-:W-:Y:S05]  /*48b70*/  BRA `(.L_x_7208) ;  /* 0xffffff1000087947 */ /* 0x000fea000383ffff */
.L_x_7211:
[----:B0-----:R0:W1:Y:S02]  /*48b80*/  SYNCS.PHASECHK.TRANS64.TRYWAIT P0, [R10+URZ+0x38810], R15 ;  /* 0x0388100f0a0075a7 */ /* 0x001064000800017f */
[----:B-1----:R-:W-:Y:S05]  /*48b90*/  @!P0 NANOSLEEP.SYNCS 0x989680 ;  /* 0x009896800000895d */ /* 0x002fea0003900000 */
[----:B------:R-:W1:Y:S02]  /*48ba0*/  @!P0 SYNCS.PHASECHK.TRANS64 P0, [R10+URZ+0x38810], R15 ;  /* 0x0388100f0a0085a7 */ /* 0x000e64000800007f */
[----:B-1----:R-:W-:Y:S05]  /*48bb0*/  @!P0 BRA `(.L_x_7211) ;  /* 0xfffffffc00f08947 */ /* 0x002fea000383ffff */
[----:B------:R-:W-:Y:S05]  /*48bc0*/  BRA `(.L_x_7237) ;  /* 0xffffff1400647947 */ /* 0x000fea000383ffff */
.L_x_7218:
[----:B0-----:R0:W1:Y:S02]  /*48bd0*/  SYNCS.PHASECHK.TRANS64.TRYWAIT P0, [R10+URZ], R11 ;  /* 0x0000000b0a0075a7 */ /* 0x001064000800017f */
[----:B-1----:R-:W-:Y:S05]  /*48be0*/  @!P0 NANOSLEEP.SYNCS 0x989680 ;  /* 0x009896800000895d */ /* 0x002fea0003900000 */
[----:B------:R-:W1:Y:S02]  /*48bf0*/  @!P0 SYNCS.PHASECHK.TRANS64 P0, [R10+URZ], R11 ;  /* 0x0000000b0a0085a7 */ /* 0x000e64000800007f */
[----:B-1----:R-:W-:Y:S05]  /*48c00*/  @!P0 BRA `(.L_x_7218) ;  /* 0xfffffffc00f08947 */ /* 0x002fea000383ffff */
[----:B------:R-:W-:Y:S05]  /*48c10*/  BRA `(.L_x_7217) ;  /* 0xffffff1800007947 */ /* 0x000fea000383ffff */
.L_x_7238:
        /* <DEDUP_REMOVED lines=14> */
.L_x_15543:


//--------------------- .text._ZN7cutlass13device_kernelIN5flash11enable_sm90INS1_16FlashAttnFwdSm90INS1_25CollectiveMainloopFwdSm90ILi2EN4cute5tupleIJNS5_1CILi1EEES8_S8_EEENS6_IJNS7_ILi64EEESA_SA_EEELi512ENS_6half_tEfNS_4arch4Sm90ELb1ELb0ELb0ELb0ELb1ELb0ELb0ELb0ELb0ELb1ELb0ELb0EEENS1_21CollectiveEpilogueFwdINS6_IJSA_NS7_ILi512EEESA_EEES9_SC_SE_Li256ELb0ELb1ELb0ELb0EEENS1_30DynamicPersistentTileSchedulerILi256ELi128ELb0ELb1ELb1EEEEEEEEEvNT_6ParamsE --------------------------
	.section	.text._ZN7cutlass13device_kernelIN5flash11enable_sm90INS1_16FlashAttnFwdSm90INS1_25CollectiveMainloopFwdSm90ILi2EN4cute5tupleIJNS5_1CILi1EEES8_S8_EEENS6_IJNS7_ILi64EEESA_SA_EEELi512ENS_6half_tEfNS_4arch4Sm90ELb1ELb0ELb0ELb0ELb1ELb0ELb0ELb0ELb0ELb1ELb0ELb0EEENS1_21CollectiveEpilogueFwdINS6_IJSA_NS7_ILi512EEESA_EEES9_SC_SE_Li256ELb0ELb1ELb0ELb0EEENS1_30DynamicPersistentTileSchedulerILi256ELi128ELb0ELb1ELb1EEEEEEEEEvNT_6ParamsE,"ax",@progbits
	.align	128
.text._ZN7cutlass13device_kernelIN5flash11enable_sm90INS1_16FlashAttnFwdSm90INS1_25CollectiveMainloopFwdSm90ILi2EN4cute5tupleIJNS5_1CILi1EEES8_S8_EEENS6_IJNS7_ILi64EEESA_SA_EEELi512ENS_6half_tEfNS_4arch4Sm90ELb1ELb0ELb0ELb0ELb1ELb0ELb0ELb0ELb0ELb1ELb0ELb0EEENS1_21CollectiveEpilogueFwdINS6_IJSA_NS7_ILi512EEESA_EEES9_SC_SE_Li256ELb0ELb1ELb0ELb0EEENS1_30DynamicPersistentTileSchedulerILi256ELi128ELb0ELb1ELb1EEEEEEEEEvNT_6ParamsE:
        .type           _ZN7cutlass13device_kernelIN5flash11enable_sm90INS1_16FlashAttnFwdSm90INS1_25CollectiveMainloopFwdSm90ILi2EN4cute5tupleIJNS5_1CILi1EEES8_S8_EEENS6_IJNS7_ILi64EEESA_SA_EEELi512ENS_6half_tEfNS_4arch4Sm90ELb1ELb0ELb0ELb0ELb1ELb0ELb0ELb0ELb0ELb1ELb0ELb0EEENS1_21CollectiveEpilogueFwdINS6_IJSA_NS7_ILi512EEESA_EEES9_SC_SE_Li256ELb0ELb1ELb0ELb0EEENS1_30DynamicPersistentTileSchedulerILi256ELi128ELb0ELb1ELb1EEEEEEEEEvNT_6ParamsE,@function
        .size           _ZN7cutlass13device_kernelIN5flash11enable_sm90INS1_16FlashAttnFwdSm90INS1_25CollectiveMainloopFwdSm90ILi2EN4cute5tupleIJNS5_1CILi1EEES8_S8_EEENS6_IJNS7_ILi64EEESA_SA_EEELi512ENS_6half_tEfNS_4arch4Sm90ELb1ELb0ELb0ELb0ELb1ELb0ELb0ELb0ELb0ELb1ELb0ELb0EEENS1_21CollectiveEpilogueFwdINS6_IJSA_NS7_ILi512EEESA_EEES9_SC_SE_Li256ELb0ELb1ELb0ELb0EEENS1_30DynamicPersistentTileSchedulerILi256ELi128ELb0ELb1ELb1EEEEEEEEEvNT_6ParamsE,(.L_x_15545 - _ZN7cutlass13device_kernelIN5flash11enable_sm90INS1_16FlashAttnFwdSm90INS1_25CollectiveMainloopFwdSm90ILi2EN4cute5tupleIJNS5_1CILi1EEES8_S8_EEENS6_IJNS7_ILi64EEESA_SA_EEELi512ENS_6half_tEfNS_4arch4Sm90ELb1ELb0ELb0ELb0ELb1ELb0ELb0ELb0ELb0ELb1ELb0ELb0EEENS1_21CollectiveEpilogueFwdINS6_IJSA_NS7_ILi512EEESA_EEES9_SC_SE_Li256ELb0ELb1ELb0ELb0EEENS1_30DynamicPersistentTileSchedulerILi256ELi128ELb0ELb1ELb1EEEEEEEEEvNT_6ParamsE)
        .other          _ZN7cutlass13device_kernelIN5flash11enable_sm90INS1_16FlashAttnFwdSm90INS1_25CollectiveMainloopFwdSm90ILi2EN4cute5tupleIJNS5_1CILi1EEES8_S8_EEENS6_IJNS7_ILi64EEESA_SA_EEELi512ENS_6half_tEfNS_4arch4Sm90ELb1ELb0ELb0ELb0ELb1ELb0ELb0ELb0ELb0ELb1ELb0ELb0EEENS1_21CollectiveEpilogueFwdINS6_IJSA_NS7_ILi512EEESA_EEES9_SC_SE_Li256ELb0ELb1ELb0ELb0EEENS1_30DynamicPersistentTileSchedulerILi256ELi128ELb0ELb1ELb1EEEEEEEEEvNT_6ParamsE,@"STO_CUDA_ENTRY STV_DEFAULT"
_ZN7cutlass13device_kernelIN5flash11enable_sm90INS1_16FlashAttnFwdSm90INS1_25CollectiveMainloopFwdSm90ILi2EN4cute5tupleIJNS5_1CILi1EEES8_S8_EEENS6_IJNS7_ILi64EEESA_SA_EEELi512ENS_6half_tEfNS_4arch4Sm90ELb1ELb0ELb0ELb0ELb1ELb0ELb0ELb0ELb0ELb1ELb0ELb0EEENS1_21CollectiveEpilogueFwdINS6_IJSA_NS7_ILi512EEESA_EEES9_SC_SE_Li256ELb0ELb1ELb0ELb0EEENS1_30DynamicPersistentTileSchedulerILi256ELi128ELb0ELb1ELb1EEEEEEEEEvNT_6ParamsE:
        /* <DEDUP_REMOVED lines=41> */
.L_x_7239:
        /* <DEDUP_REMOVED lines=22> */
.L_x_7240:
        /* <DEDUP_REMOVED lines=18> */
.L_x_7241:
        /* <DEDUP_REMOVED lines=22> */
.L_x_7242:
        /* <DEDUP_REMOVED lines=23> */
.L_x_7243:
        /* <DEDUP_REMOVED lines=8> */
.L_x_7245:
        /* <DEDUP_REMOVED lines=25> */
[----:B------:R-:W-:Y:S02]  /*09f0*/  SHF.R.S32.HI R5, RZ, 0x4, R2 ;  /* 0x00000004ff057819 */ /* 0x000fe40000011402 */
[----:B------:R-:W-:Y:S02]  /*0a00*/  SHF.R.S32.HI R11, RZ, 0x5, R6 ;  /* 0x00000005ff0b7819 */ /* 0x000fe40000011406 */
[C---:B------:R-:W-:Y:S02]  /*0a10*/  LEA.HI R0, R2.reuse, R5, RZ, 0x1 ;  /* 0x0000000502007211 */ /* 0x040fe400078f08ff */
[----:B------:R-:W-:Y:S02]  /*0a20*/  LOP3.LUT R7, R2, 0xfffffff0, RZ, 0xc0, !PT ;  /* 0xfffffff002077812 */ /* 0x000fe400078ec0ff */
[----:B------:R-:W-:Y:S02]  /*0a30*/  LOP3.LUT R4, R0, 0x1ffffffe, RZ, 0xc0, !PT ;  /* 0x1ffffffe00047812 */ /* 0x000fe400078ec0ff */
[----:B------:R-:W-:-:S02]  /*0a40*/  LEA.HI R0, R3, R216, RZ, 0x7 ;  /* 0x000000d803007211 */ /* 0x000fc400078f38ff */
[----:B------:R-:W-:Y:S01]  /*0a50*/  SHF.R.S32.HI R6, RZ, 0x1f, R6 ;  /* 0x0000001fff067819 */ /* 0x000fe20000011406 */
[----:B------:R-:W-:Y:S01]  /*0a60*/  IMAD.IADD R8, R5, 0x1, -R4 ;  /* 0x0000000105087824 */ /* 0x000fe200078e0a04 */
[----:B------:R-:W-:Y:S01]  /*0a70*/  LEA.HI R4, R3, R216, RZ, 0x2 ;  /* 0x000000d803047211 */ /* 0x000fe200078f10ff */
[----:B0-----:R-:W-:Y:S01]  /*0a80*/  ULEA UR42, UR40, UR42, 0x18 ;  /* 0x0000002a282a7291 */ /* 0x001fe2000f8ec03f */
[----:B------:R-:W-:Y:S02]  /*0a90*/  LOP3.LUT R5, R0, 0xffffff80, RZ, 0xc0, !PT ;  /* 0xffffff8000057812 */ /* 0x000fe400078ec0ff */
[----:B------:R-:W-:Y:S02]  /*0aa0*/  LOP3.LUT R9, R4, 0xfffffffc, RZ, 0xc0, !PT ;  /* 0xfffffffc04097812 */ /* 0x000fe400078ec0ff */
[----:B------:R-:W-:Y:S01]  /*0ab0*/  LEA.HI R2, R6, R11, RZ, 0x2 ;  /* 0x0000000b06027211 */ /* 0x000fe200078f10ff */
[C---:B------:R-:W-:Y:S01]  /*0ac0*/  IMAD.IADD R6, R216.reuse, 0x1, -R7 ;  /* 0x00000001d8067824 */ /* 0x040fe200078e0a07 */
[----:B------:R-:W-:Y:S01]  /*0ad0*/  SHF.R.S32.HI R211, RZ, 0x7, R0 ;  /* 0x00000007ffd37819 */ /* 0x000fe20000011400 */
[----:B------:R-:W-:Y:S01]  /*0ae0*/  IMAD.IADD R5, R216, 0x1, -R5 ;  /* 0x00000001d8057824 */ /* 0x000fe200078e0a05 */
[----:B------:R-:W-:Y:S01]  /*0af0*/  LOP3.LUT R4, R2, 0x3ffffc, RZ, 0xc0, !PT ;  /* 0x003ffffc02047812 */ /* 0x000fe200078ec0ff */
[----:B------:R-:W-:Y:S01]  /*0b00*/  IMAD.IADD R12, R216, 0x1, -R9 ;  /* 0x00000001d80c7824 */ /* 0x000fe200078e0a09 */
[--C-:B------:R-:W-:Y:S01]  /*0b10*/  SHF.R.S32.HI R7, RZ, 0x1f, R6.reuse ;  /* 0x0000001fff077819 */ /* 0x100fe20000011406 */
[----:B------:R-:W-:Y:S01]  /*0b20*/  IMAD R15, R211, 0x100, R6 ;  /* 0x00000100d30f7824 */ /* 0x000fe200078e0206 */
[----:B------:R-:W-:-:S02]  /*0b30*/  SHF.R.S32.HI R2, RZ, 0x1f, R5 ;  /* 0x0000001fff027819 */ /* 0x000fc40000011405 */
[----:B------:R-:W-:Y:S02]  /*0b40*/  LEA.HI R9, R12, R12, RZ, 0x1 ;  /* 0x0000000c0c097211 */ /* 0x000fe400078f08ff */
[----:B------:R-:W-:Y:S02]  /*0b50*/  LEA.HI R7, R7, R6, RZ, 0x3 ;  /* 0x0000000607077211 */ /* 0x000fe400078f18ff */
[----:B------:R-:W-:Y:S02]  /*0b60*/  IADD3 R10, R11, -R4, RZ ;  /* 0x800000040b0a7210 */ /* 0x000fe40007ffe0ff */
[----:B------:R-:W-:Y:S02]  /*0b70*/  LEA.HI R4, R2, R5, RZ, 0x2 ;  /* 0x0000000502047211 */ /* 0x000fe400078f10ff */
[----:B------:R-:W-:Y:S01]  /*0b80*/  LOP3.LUT R13, R9, 0x1ffffffe, RZ, 0xc0, !PT ;  /* 0x1ffffffe090d7812 */ /* 0x000fe200078ec0ff */
[----:B------:R-:W-:Y:S01]  /*0b90*/  IMAD R14, R10, 0x10, R15 ;  /* 0x000000100a0e7824 */ /* 0x000fe200078e020f */
        /* <DEDUP_REMOVED lines=11> */
[----:B------:R-:W-:Y:S01]  /*0c50*/  LOP3.LUT R209, R3, 0xfffffff8, RZ, 0xc0, !PT ;  /* 0xfffffff803d17812 */ /* 0x000fe200078ec0ff */
[----:B------:R-:W-:Y:S01]  /*0c60*/  IMAD.SHL.U32 R7, R8, 0x8, RZ ;  /* 0x0000000808077824 */ /* 0x000fe200078e00ff */
[----:B------:R-:W-:-:S02]  /*0c70*/  LOP3.LUT R10, R10, 0x7ffffe00, RZ, 0xc0, !PT ;  /* 0x7ffffe000a0a7812 */ /* 0x000fc400078ec0ff */
[----:B------:R-:W-:Y:S01]  /*0c80*/  LOP3.LUT R4, R4, 0x1c0, RZ, 0xc0, !PT ;  /* 0x000001c004047812 */ /* 0x000fe200078ec0ff */
[----:B------:R-:W-:Y:S01]  /*0c90*/  IMAD.IADD R209, R216, 0x1, -R209 ;  /* 0x00000001d8d17824 */ /* 0x000fe200078e0ad1 */
[----:B------:R-:W-:Y:S01]  /*0ca0*/  LEA R215, R14, R7, 0x6 ;  /* 0x000000070ed77211 */ /* 0x000fe200078e30ff */
[----:B------:R-:W-:Y:S01]  /*0cb0*/  IMAD R10, R11, 0x400, R10 ;  /* 0x000004000b0a7824 */ /* 0x000fe200078e020a */
[----:B------:R-:W-:Y:S01]  /*0cc0*/  LOP3.LUT R7, R4, 0x8, R7, 0xf8, !PT ;  /* 0x0000000804077812 */ /* 0x000fe200078ef807 */
[----:B------:R-:W-:Y:S01]  /*0cd0*/  IMAD.SHL.U32 R17, R209, 0x8, RZ ;  /* 0x00000008d1117824 */ /* 0x000fe200078e00ff */
[----:B------:R-:W-:Y:S02]  /*0ce0*/  SHF.R.U32.HI R4, RZ, 0x3, R4 ;  /* 0x00000003ff047819 */ /* 0x000fe40000011604 */
[----:B------:R-:W-:Y:S01]  /*0cf0*/  LEA.HI R5, R5, R2, RZ, 0x3 ;  /* 0x0000000205057211 */ /* 0x000fe200078f18ff */
[----:B------:R-:W-:Y:S01]  /*0d00*/  VIADD R190, R17, 0x40 ;  /* 0x0000004011be7836 */ /* 0x000fe20000000000 */
[----:B------:R-:W-:Y:S01]  /*0d10*/  LOP3.LUT R7, R7, R4, RZ, 0x3c, !PT ;  /* 0x0000000407077212 */ /* 0x000fe200078e3cff */
[----:B------:R-:W-:Y:S01]  /*0d20*/  VIADD R189, R17, 0x80 ;  /* 0x0000008011bd7836 */ /* 0x000fe20000000000 */
[----:B------:R-:W-:Y:S01]  /*0d30*/  R2P PR, R9, 0x6 ;  /* 0x0000000609007804 */ /* 0x000fe20000000000 */
[----:B------:R-:W-:Y:S01]  /*0d40*/  VIADD R188, R17, 0xc0 ;  /* 0x000000c011bc7836 */ /* 0x000fe20000000000 */
[----:B------:R-:W-:Y:S01]  /*0d50*/  LOP3.LUT R5, R5, 0xfffffff8, RZ, 0xc0, !PT ;  /* 0xfffffff805057812 */ /* 0x000fe200078ec0ff */
[----:B------:R-:W-:Y:S01]  /*0d60*/  IMAD.IADD R7, R10, 0x1, R7 ;  /* 0x000000010a077824 */ /* 0x000fe200078e0207 */
[----:B------:R-:W-:Y:S01]  /*0d70*/  LEA.HI R0, R0, R211, RZ, 0x1 ;  /* 0x000000d300007211 */ /* 0x000fe200078f08ff */
[----:B------:R-:W-:Y:S01]  /*0d80*/  VIADD R187, R17, 0x100 ;  /* 0x0000010011bb7836 */ /* 0x000fe20000000000 */
[----:B------:R-:W-:Y:S01]  /*0d90*/  SHF.R.S32.HI R6, RZ, 0x5, R6 ;  /* 0x00000005ff067819 */ /* 0x000fe20000011406 */
[----:B------:R-:W-:Y:S01]  /*0da0*/  IMAD.IADD R5, R2, 0x1, -R5 ;  /* 0x0000000102057824 */ /* 0x000fe200078e0a05 */
[----:B------:R-:W-:Y:S01]  /*0db0*/  LEA R19, R7, UR42, 0x1 ;  /* 0x0000002a07137c11 */ /* 0x000fe2000f8e08ff */
[C---:B------:R-:W-:Y:S01]  /*0dc0*/  VIADD R186, R17.reuse, 0x140 ;  /* 0x0000014011ba7836 */ /* 0x040fe20000000000 */
[----:B------:R-:W-:Y:S01]  /*0dd0*/  LOP3.LUT R0, R0, 0xfffffe, RZ, 0xc0, !PT ;  /* 0x00fffffe00007812 */ /* 0x000fe200078ec0ff */
[----:B------:R-:W-:Y:S01]  /*0de0*/  VIADD R214, R17, 0x180 ;  /* 0x0000018011d67836 */ /* 0x000fe20000000000 */
[----:B------:R-:W-:Y:S01]  /*0df0*/  SEL R23, R23, 0xffffffe0, !P1 ;  /* 0xffffffe017177807 */ /* 0x000fe20004800000 */
[----:B------:R-:W-:Y:S01]  /*0e00*/  VIADD R184, R19, 0x26800 ;  /* 0x0002680013b87836 */ /* 0x000fe20000000000 */
[----:B------:R-:W-:Y:S01]  /*0e10*/  IADD3 R0, R211, -R0, RZ ;  /* 0x80000000d3007210 */ /* 0x000fe20007ffe0ff */
[----:B------:R-:W-:Y:S01]  /*0e20*/  VIADD R212, R17, 0x1c0 ;  /* 0x000001c011d47836 */ /* 0x000fe20000000000 */
[----:B------:R-:W-:Y:S01]  /*0e30*/  SHF.R.S32.HI R210, RZ, 0x3, R3 ;  /* 0x00000003ffd27819 */ /* 0x000fe20000011403 */
[----:B------:R-:W-:Y:S01]  /*0e40*/  VIADD R22, R19, 0x26840 ;  /* 0x0002684013167836 */ /* 0x000fe20000000000 */
[----:B------:R-:W-:Y:S01]  /*0e50*/  SHF.L.U32 R18, R0, 0x8, RZ ;  /* 0x0000000800127819 */ /* 0x000fe200000006ff */
[----:B------:R-:W-:Y:S01]  /*0e60*/  IMAD R16, R6, 0x10, R5 ;  /* 0x0000001006107824 */ /* 0x000fe200078e0205 */
        /* <DEDUP_REMOVED lines=12> */
.L_x_7306:
        /* <DEDUP_REMOVED lines=21> */
.L_x_7246:
[----:B------:R-:W-:Y:S01]  /*1080*/  ULDC UR7, c[0x0][0xc54] ;  /* 0x0003150000077ab9 */ /* 0x000fe20000000800 */
[----:B------:R-:W-:Y:S01]  /*1090*/  UMOV UR6, UR9 ;  /* 0x0000000900067c82 */ /* 0x000fe20008000000 */
[----:B------:R-:W-:-:S11]  /*10a0*/  UISETP.NE.AND UP0, UPT, UR7, 0x1, UPT ;  /* 0x000000010700788c */ /* 0x000fd6000bf05270 */
[----:B------:R-:W-:Y:S02]  /*10b0*/  @UP0 ULDC.64 UR10, c[0x0][0xc58] ;  /* 0x00031600000a0ab9 */ /* 0x000fe40000000a00 */
[----:B------:R-:W-:-:S04]  /*10c0*/  UIMAD.WIDE.U32 UR4, UR9, UR10, URZ ;  /* 0x0000000a090472a5 */ /* 0x000fc8000f8e003f */
[----:B------:R-:W-:-:S04]  /*10d0*/  @UP0 USHF.R.U32.HI UR6, URZ, UR11, UR5 ;  /* 0x0000000b3f060299 */ /* 0x000fc80008011605 */
[----:B------:R-:W-:-:S12]  /*10e0*/  UIMAD UR4, UR6, UR7, URZ ;  /* 0x00000007060472a4 */ /* 0x000fd8000f8e023f */
.L_x_7247:
[----:B------:R-:W-:Y:S01]  /*10f0*/  ULDC UR45, c[0x0][0xc48] ;  /* 0x00031200002d7ab9 */ /* 0x000fe20000000800 */
[----:B------:R-:W-:Y:S01]  /*1100*/  ULDC.64 UR10, c[0x0][0x418] ;  /* 0x00010600000a7ab9 */ /* 0x000fe20000000a00 */
[----:B------:R-:W-:Y:S02]  /*1110*/  UISETP.NE.AND UP1, UPT, UR45, 0x1, UPT ;  /* 0x000000012d00788c */ /* 0x000fe4000bf25270 */
[----:B------:R-:W-:Y:S02]  /*1120*/  UISETP.NE.U32.AND UP0, UPT, UR10, URZ, UPT ;  /* 0x0000003f0a00728c */ /* 0x000fe4000bf05070 */
[----:B------:R-:W-:Y:S02]  /*1130*/  UIADD3 UR4, UR9, -UR4, URZ ;  /* 0x8000000409047290 */ /* 0x000fe4000fffe03f */
[----:B------:R-:W-:Y:S02]  /*1140*/  ULOP3.LUT UR6, URZ, UR6, URZ, 0x33, !UPT ;  /* 0x000000063f067292 */ /* 0x000fe4000f8e333f */
[----:B------:R-:W-:Y:S01]  /*1150*/  UISETP.NE.AND.EX UP0, UPT, UR11, URZ, UPT, UP0 ;  /* 0x0000003f0b00728c */ /* 0x000fe2000bf05300 */
[----:B------:R-:W-:Y:S01]  /*1160*/  ULDC UR5, c[0x0][0xc3c] ;  /* 0x00030f0000057ab9 */ /* 0x000fe20000000800 */
[----:B------:R-:W-:Y:S01]  /*1170*/  ULDC UR9, c[0x0][0xc54] ;  /* 0x0003150000097ab9 */ /* 0x000fe20000000800 */
[----:B------:R-:W-:Y:S01]  /*1180*/  ULDC UR48, c[0x0][0x424] ;  /* 0x0001090000307ab9 */ /* 0x000fe20000000800 */
[----:B------:R-:W-:-:S02]  /*1190*/  UISETP.NE.AND UP2, UPT, UR46, 0x1, UPT ;  /* 0x000000012e00788c */ /* 0x000fc4000bf45270 */
[----:B------:R-:W-:Y:S02]  /*11a0*/  UIADD3 UR6, UR6, UR5, URZ ;  /* 0x0000000506067290 */ /* 0x000fe4000fffe03f */
[----:B------:R-:W-:Y:S02]  /*11b0*/  UIMAD UR8, UR8, UR9, UR4 ;  /* 0x00000009080872a4 */ /* 0x000fe4000f8e0204 */
[----:B------:R-:W-:Y:S01]  /*11c0*/  USEL UR48, UR48, 0x1, UP0 ;  /* 0x0000000130307887 */ /* 0x000fe20008000000 */
[----:B------:R-:W-:Y:S01]  /*11d0*/  PLOP3.LUT P0, PT, PT, PT, UP2, 0x80, 0x0 ;  /* 0x000000000000781c */ /* 0x000fe20003f0f028 */
[----:B------:R-:W-:Y:S01]  /*11e0*/  ULDC UR7, c[0x0][0x2f0] ;  /* 0x0000bc0000077ab9 */ /* 0x000fe20000000800 */
[----:B------:R-:W-:Y:S01]  /*11f0*/  @UP1 ULDC UR4, c[0x0][0xc4c] ;  /* 0x0003130000041ab9 */ /* 0x000fe20000000800 */
[----:B------:R-:W-:Y:S02]  /*1200*/  USHF.L.U32 UR44, UR6, 0x6, URZ ;  /* 0x00000006062c7899 */ /* 0x000fe4000800063f */
        /* <DEDUP_REMOVED lines=8> */
[----:B------:R-:W-:-:S02]  /*1290*/  UIMAD UR45, UR45, UR5, UR8 ;  /* 0x000000052d2d72a4 */ /* 0x000fc4000f8e0208 */
[----:B------:R-:W-:Y:S01]  /*12a0*/  USHF.R.S32.HI UR52, URZ, 0x6, UR4 ;  /* 0x000000063f347899 */ /* 0x000fe20008011404 */
[----:B------:R-:W-:Y:S11]  /*12b0*/  @!P0 BRA `(.L_x_7248) ;  /* 0x0000001c00708947 */ /* 0x000ff60003800000 */
[----:B------:R-:W0:Y:S01]  /*12c0*/  LDC R0, c[0x0][0x448] ;  /* 0x00011200ff007b82 */ /* 0x000e220000000800 */
[----:B------:R-:W-:Y:S01]  /*12d0*/  UIADD3 UR5, UR44, 0x3f, URZ ;  /* 0x0000003f2c057890 */ /* 0x000fe2000fffe03f */
[----:B------:R-:W-:Y:S01]  /*12e0*/  CS2R R150, SRZ ;  /* 0x0000000000967805 */ /* 0x000fe2000001ff00 */
[----:B------:R-:W-:Y:S01]  /*12f0*/  ULDC UR4, c[0x0][0x288] ;  /* 0x0000a20000047ab9 */ /* 0x000fe20000000800 */
[----:B------:R-:W-:Y:S01]  /*1300*/  CS2R R148, SRZ ;  /* 0x0000000000947805 */ /* 0x000fe2000001ff00 */
[----:B------:R-:W-:Y:S01]  /*1310*/  UIADD3 UR4, -UR4, 0x40, URZ ;  /* 0x0000004004047890 */ /* 0x000fe2000fffe13f */
[----:B------:R-:W-:Y:S02]  /*1320*/  CS2R R146, SRZ ;  /* 0x0000000000927805 */ /* 0x000fe4000001ff00 */
[----:B------:R-:W-:Y:S02]  /*1330*/  CS2R R144, SRZ ;  /* 0x0000000000907805 */ /* 0x000fe4000001ff00 */
[----:B------:R-:W-:Y:S01]  /*1340*/  CS2R R142, SRZ ;  /* 0x00000000008e7805 */ /* 0x000fe2000001ff00 */
[----:B------:R-:W-:Y:S01]  /*1350*/  UIMAD UR4, UR48, UR7, UR4 ;  /* 0x00000007300472a4 */ /* 0x000fe2000f8e0204 */
        /* <DEDUP_REMOVED lines=14> */
[----:B0-----:R-:W-:Y:S02]  /*1440*/  ISETP.NE.AND P0, PT, R0, 0x1, PT ;  /* 0x000000010000780c */ /* 0x001fe40003f05270 */
[----:B------:R-:W-:Y:S02]  /*1450*/  CS2R R116, SRZ ;  /* 0x0000000000747805 */ /* 0x000fe4000001ff00 */
[----:B------:R-:W-:Y:S02]  /*1460*/  MOV R0, UR5 ;  /* 0x0000000500007c02 */ /* 0x000fe40008000f00 */
        /* <DEDUP_REMOVED lines=10> */
[----:B------:R-:W0:Y:S01]  /*1510*/  @P0 LDC R3, c[0x0][0x44c] ;  /* 0x00011300ff030b82 */ /* 0x000e220000000800 */
[----:B------:R-:W-:Y:S02]  /*1520*/  CS2R R170, SRZ ;  /* 0x0000000000aa7805 */ /* 0x000fe4000001ff00 */
[----:B------:R-:W-:Y:S02]  /*1530*/  CS2R R90, SRZ ;  /* 0x00000000005a7805 */ /* 0x000fe4000001ff00 */
[----:B------:R-:W-:Y:S02]  /*1540*/  CS2R R172, SRZ ;  /* 0x0000000000ac7805 */ /* 0x000fe4000001ff00 */
[----:B------:R-:W-:-:S02]  /*1550*/  CS2R R86, SRZ ;  /* 0x0000000000567805 */ /* 0x000fc4000001ff00 */
[----:B------:R-:W-:Y:S02]  /*1560*/  CS2R R174, SRZ ;  /* 0x0000000000ae7805 */ /* 0x000fe4000001ff00 */
        /* <DEDUP_REMOVED lines=17> */
[----:B------:R-:W-:Y:S01]  /*1680*/  CS2R R198, SRZ ;  /* 0x0000000000c67805 */ /* 0x000fe2000001ff00 */
[----:B0-----:R-:W-:Y:S01]  /*1690*/  @P0 IMAD.HI.U32 R3, R3, UR5, RZ ;  /* 0x0000000503030c27 */ /* 0x001fe2000f8e00ff */
[----:B------:R-:W-:-:S02]  /*16a0*/  CS2R R50, SRZ ;  /* 0x0000000000327805 */ /* 0x000fc4000001ff00 */
[----:B------:R-:W-:Y:S02]  /*16b0*/  CS2R R200, SRZ ;  /* 0x0000000000c87805 */ /* 0x000fe4000001ff00 */
[----:B------:R-:W-:Y:S02]  /*16c0*/  CS2R R46, SRZ ;  /* 0x00000000002e7805 */ /* 0x000fe4000001ff00 */
[----:B------:R-:W-:Y:S02]  /*16d0*/  CS2R R202, SRZ ;  /* 0x0000000000ca7805 */ /* 0x000fe4000001ff00 */
[----:B------:R-:W-:Y:S02]  /*16e0*/  CS2R R42, SRZ ;  /* 0x00000000002a7805 */ /* 0x000fe4000001ff00 */
[----:B------:R-:W-:Y:S02]  /*16f0*/  CS2R R204, SRZ ;  /* 0x0000000000cc7805 */ /* 0x000fe4000001ff00 */
[----:B------:R-:W-:-:S02]  /*1700*/  CS2R R38, SRZ ;  /* 0x0000000000267805 */ /* 0x000fc4000001ff00 */
[----:B-1----:R-:W-:Y:S02]  /*1710*/  @P0 SHF.R.U32.HI R0, RZ, R4, R3 ;  /* 0x00000004ff000219 */ /* 0x002fe40000011603 */
[----:B------:R-:W-:Y:S02]  /*1720*/  CS2R R206, SRZ ;  /* 0x0000000000ce7805 */ /* 0x000fe4000001ff00 */
[----:B------:R-:W-:Y:S02]  /*1730*/  PLOP3.LUT P0, PT, PT, PT, PT, 0x80, 0x0 ;  /* 0x000000000000781c */ /* 0x000fe40003f0f070 */
[----:B------:R-:W-:Y:S01]  /*1740*/  CS2R R34, SRZ ;  /* 0x0000000000227805 */ /* 0x000fe2000001ff00 */
[----:B------:R-:W-:Y:S01]  /*1750*/  IMAD.MOV.U32 R208, RZ, RZ, RZ ;  /* 0x000000ffffd07224 */ /* 0x000fe200078e00ff */
[----:B------:R-:W-:Y:S01]  /*1760*/  CS2R R30, SRZ ;  /* 0x00000000001e7805 */ /* 0x000fe2000001ff00 */
[----:B------:R-:W-:Y:S01]  /*1770*/  VIADD R3, R0, UR4 ;  /* 0x0000000400037c36 */ /* 0x000fe20008000000 */
[----:B------:R-:W-:Y:S01]  /*1780*/  CS2R R26, SRZ ;  /* 0x00000000001a7805 */ /* 0x000fe2000001ff00 */
[----:B------:R-:W-:-:S02]  /*1790*/  IMAD.MOV.U32 R0, RZ, RZ, RZ ;  /* 0x000000ffff007224 */ /* 0x000fc400078e00ff */
[----:B------:R-:W-:Y:S01]  /*17a0*/  IMAD.MOV.U32 R7, RZ, RZ, RZ ;  /* 0x000000ffff077224 */ /* 0x000fe200078e00ff */
[----:B------:R-:W-:Y:S01]  /*17b0*/  SHF.R.S32.HI R4, RZ, 0x1f, R3 ;  /* 0x0000001fff047819 */ /* 0x000fe20000011403 */
[----:B------:R-:W-:-:S03]  /*17c0*/  IMAD.MOV.U32 R21, RZ, RZ, RZ ;  /* 0x000000ffff157224 */ /* 0x000fc600078e00ff */
[----:B------:R-:W-:Y:S01]  /*17d0*/  LEA.HI R4, R4, R3, RZ, 0x6 ;  /* 0x0000000304047211 */ /* 0x000fe200078f30ff */
[----:B------:R-:W-:-:S03]  /*17e0*/  IMAD.MOV.U32 R3, RZ, RZ, RZ ;  /* 0x000000ffff037224 */ /* 0x000fc600078e00ff */
[----:B------:R-:W-:-:S04]  /*17f0*/  SHF.R.S32.HI R4, RZ, 0x6, R4 ;  /* 0x00000006ff047819 */ /* 0x000fc80000011404 */
[----:B------:R-:W-:-:S04]  /*1800*/  VIMNMX R4, R4, UR52, PT ;  /* 0x0000003404047c48 */ /* 0x000fc8000bfe0100 */
[----:B------:R-:W-:-:S13]  /*1810*/  ISETP.GE.AND P1, PT, R4, 0x1, PT ;  /* 0x000000010400780c */ /* 0x000fda0003f26270 */
        /* <DEDUP_REMOVED lines=15> */
.L_x_7250:
[----:B------:R-:W-:Y:S01]  /*1910*/  ULEA UR21, UR38, UR42, 0x3 ;  /* 0x0000002a26157291 */ /* 0x000fe2000f8e183f */
[----:B------:R-:W-:-:S04]  /*1920*/  MOV R0, UR37 ;  /* 0x0000002500007c02 */ /* 0x000fc80008000f00 */
[----:B------:R-:W-:-:S04]  /*1930*/  SHF.L.U32 R0, R0, 0x1f, RZ ;  /* 0x0000001f00007819 */ /* 0x000fc800000006ff */
[----:B------:R-:W0:Y:S02]  /*1940*/  SYNCS.PHASECHK.TRANS64.TRYWAIT P1, [UR21+0x28c50], R0 ;  /* 0x028c5000ff0075a7 */ /* 0x000e240008020155 */
[----:B0-----:R-:W-:Y:S05]  /*1950*/  @!P1 BRA `(.L_x_7251) ;  /* 0x000000e000a89947 */ /* 0x001fea0003800000 */
.L_x_7370:
        /* <DEDUP_REMOVED lines=38> */
.L_x_7252:
[----:B------:R-:W-:Y:S01]  /*1bc0*/  UIADD3 UR6, UR21, 0x28c60, URZ ;  /* 0x00028c6015067890 */ /* 0x000fe2000fffe03f */
[----:B------:R-:W-:-:S03]  /*1bd0*/  ISETP.GE.AND P1, PT, R4, 0x2, PT ;  /* 0x000000020400780c */ /* 0x000fc60003f26270 */
[----:B------:R-:W-:-:S09]  /*1be0*/  UPRMT UR6, UR40, 0x654, UR6 ;  /* 0x0000065428067896 */ /* 0x000fd20008000006 */
[----:B------:R-:W-:Y:S01]  /*1bf0*/  SYNCS.ARRIVE.TRANS64.RED.A1T0 RZ, [UR6], RZ ;  /* 0x000000ffffff79a7 */ /* 0x000fe20008100406 */
[----:B------:R-:W-:Y:S05]  /*1c00*/  @!P1 BRA `(.L_x_7253) ;  /* 0x0000000800dc9947 */ /* 0x000fea0003800000 */
[----:B------:R-:W-:-:S07]  /*1c10*/  VIADD R4, R4, 0xfffffffe ;  /* 0xfffffffe04047836 */ /* 0x000fce0000000000 */
.L_x_7259:
[----:B------:R-:W-:Y:S01]  /*1c20*/  BAR.SYNC.DEFER_BLOCKING 0xe, 0x100 ;  /* 0x0384000000007b1d */ /* 0x000fe20000010000 */
[----:B01----:R-:W-:Y:S01]  /*1c30*/  IMAD.U32 R3, RZ, RZ, UR38 ;  /* 0x00000026ff037e24 */ /* 0x003fe2000f8e00ff */
[----:B------:R-:W-:Y:S01]  /*1c40*/  UIADD3 UR38, UR38, 0x1, URZ ;  /* 0x0000000126267890 */ /* 0x000fe2000fffe03f */
[C---:B------:R-:W-:Y:S01]  /*1c50*/  ISETP.GT.AND P2, PT, R4.reuse, RZ, PT ;  /* 0x000000ff0400720c */ /* 0x040fe20003f44270 */
        /* <DEDUP_REMOVED lines=139> */
.L_x_7254:
[----:B------:R-:W-:Y:S01]  /*2510*/  ULEA UR21, UR38, UR42, 0x3 ;  /* 0x0000002a26157291 */ /* 0x000fe2000f8e183f */
[----:B------:R-:W-:-:S05]  /*2520*/  IMAD.U32 R0, RZ, RZ, UR37 ;  /* 0x00000025ff007e24 */ /* 0x000fca000f8e00ff */
[----:B------:R-:W-:-:S04]  /*2530*/  SHF.L.U32 R0, R0, 0x1f, RZ ;  /* 0x0000001f00007819 */ /* 0x000fc800000006ff */
[----:B------:R0:W1:Y:S01]  /*2540*/  SYNCS.PHASECHK.TRANS64.TRYWAIT P1, [UR21+0x28c50], R0 ;  /* 0x028c5000ff0075a7 */ /* 0x0000620008020155 */
[----:B------:R-:W-:Y:S05]  /*2550*/  @!P0 BRA `(.L_x_7255) ;  /* 0x0000000000048947 */ /* 0x000fea0003800000 */
[----:B------:R-:W-:Y:S01]  /*2560*/  BPT.TRAP 0x1 ;  /* 0x000000040000795c */ /* 0x000fe20000300000 */
.L_x_7255:
[----:B-1----:R-:W-:Y:S05]  /*2570*/  @P1 BRA `(.L_x_7256) ;  /* 0x0000000000081947 */ /* 0x002fea0003800000 */
[----:B------:R-:W1:Y:S02]  /*2580*/  SYNCS.PHASECHK.TRANS64.TRYWAIT P1, [UR21+0x28c50], R0 ;  /* 0x028c5000ff0075a7 */ /* 0x000e640008020155 */
[----:B-1----:R-:W-:Y:S05]  /*2590*/  @!P1 BRA `(.L_x_7257) ;  /* 0x000000d400b09947 */ /* 0x002fea0003800000 */
.L_x_7256:
        /* <DEDUP_REMOVED lines=26> */
.L_x_7258:
[----:B------:R-:W-:-:S04]  /*2740*/  UIADD3 UR6, UR21, 0x28c60, URZ ;  /* 0x00028c6015067890 */ /* 0x000fc8000fffe03f */
[----:B------:R-:W-:-:S09]  /*2750*/  UPRMT UR6, UR40, 0x654, UR6 ;  /* 0x0000065428067896 */ /* 0x000fd20008000006 */
[----:B------:R-:W-:Y:S01]  /*2760*/  SYNCS.ARRIVE.TRANS64.RED.A1T0 RZ, [UR6], RZ ;  /* 0x000000ffffff79a7 */ /* 0x000fe20008100406 */
[----:B------:R-:W-:Y:S05]  /*2770*/  @P2 BRA `(.L_x_7259) ;  /* 0xfffffff400282947 */ /* 0x000fea000383ffff */
.L_x_7253:
        /* <DEDUP_REMOVED lines=140> */
[----:B------:R-:W-:Y:S01]  /*3040*/  MOV R0, RZ ;  /* 0x000000ff00007202 */ /* 0x000fe20000000f00 */
[----:B------:R-:W-:Y:S01]  /*3050*/  IMAD.MOV.U32 R3, RZ, RZ, RZ ;  /* 0x000000ffff037224 */ /* 0x000fe200078e00ff */
[----:B------:R-:W-:Y:S06]  /*3060*/  BAR.ARV 0xf, 0x100 ;  /* 0x03c4000000007b1d */ /* 0x000fec0000002000 */
[----:B------:R-:W-:Y:S05]  /*3070*/  BRA `(.L_x_7249) ;  /* 0x00000060003c7947 */ /* 0x000fea0003800000 */
.L_x_7248:
[----:B------:R-:W-:Y:S01]  /*3080*/  ULDC UR4, c[0x0][0x448] ;  /* 0x0001120000047ab9 */ /* 0x000fe20000000800 */
[----:B------:R-:W-:Y:S01]  /*3090*/  UIADD3 UR6, UR44, 0x3f, URZ ;  /* 0x0000003f2c067890 */ /* 0x000fe2000fffe03f */
[----:B------:R-:W-:Y:S01]  /*30a0*/  PLOP3.LUT P0, PT, PT, PT, PT, 0x80, 0x0 ;  /* 0x000000000000781c */ /* 0x000fe20003f0f070 */
[----:B------:R-:W-:Y:S01]  /*30b0*/  UISETP.NE.AND UP0, UPT, UR4, 0x1, UPT ;  /* 0x000000010400788c */ /* 0x000fe2000bf05270 */
[----:B------:R-:W-:Y:S01]  /*30c0*/  IMAD.MOV.U32 R0, RZ, RZ, RZ ;  /* 0x000000ffff007224 */ /* 0x000fe200078e00ff */
[----:B------:R-:W-:Y:S01]  /*30d0*/  ULDC UR8, c[0x0][0x288] ;  /* 0x0000a20000087ab9 */ /* 0x000fe20000000800 */
[----:B------:R-:W-:Y:S01]  /*30e0*/  IMAD.MOV.U32 R3, RZ, RZ, RZ ;  /* 0x000000ffff037224 */ /* 0x000fe200078e00ff */
[----:B------:R-:W-:Y:S01]  /*30f0*/  UIADD3 UR8, -UR8, 0x40, URZ ;  /* 0x0000004008087890 */ /* 0x000fe2000fffe13f */
[----:B------:R-:W-:Y:S01]  /*3100*/  CS2R R150, SRZ ;  /* 0x0000000000967805 */ /* 0x000fe2000001ff00 */
[----:B------:R-:W-:Y:S01]  /*3110*/  UP2UR UR49, UPR, URZ, 0x1 ;  /* 0x000000013f317883 */ /* 0x000fe20008000000 */
[----:B------:R-:W-:Y:S01]  /*3120*/  CS2R R148, SRZ ;  /* 0x0000000000947805 */ /* 0x000fe2000001ff00 */
[----:B------:R-:W-:Y:S01]  /*3130*/  UIMAD UR8, UR48, UR7, UR8 ;  /* 0x00000007300872a4 */ /* 0x000fe2000f8e0208 */
[----:B------:R-:W-:-:S02]  /*3140*/  CS2R R146, SRZ ;  /* 0x0000000000927805 */ /* 0x000fc4000001ff00 */
[----:B------:R-:W-:Y:S01]  /*3150*/  CS2R R144, SRZ ;  /* 0x0000000000907805 */ /* 0x000fe2000001ff00 */
[----:B------:R-:W-:Y:S01]  /*3160*/  @UP0 ULDC UR4, c[0x0][0x44c] ;  /* 0x0001130000040ab9 */ /* 0x000fe20000000800 */
[----:B------:R-:W-:Y:S01]  /*3170*/  @UP0 ULDC UR9, c[0x0][0x450] ;  /* 0x0001140000090ab9 */ /* 0x000fe20000000800 */
[----:B------:R-:W-:Y:S01]  /*3180*/  UIMAD.WIDE.U32 UR4, UR6, UR4, URZ ;  /* 0x00000004060472a5 */ /* 0x000fe2000f8e003f */
[----:B------:R-:W-:Y:S02]  /*3190*/  CS2R R142, SRZ ;  /* 0x00000000008e7805 */ /* 0x000fe4000001ff00 */
[----:B------:R-:W-:Y:S02]  /*31a0*/  CS2R R140, SRZ ;  /* 0x00000000008c7805 */ /* 0x000fe4000001ff00 */
[----:B------:R-:W-:Y:S01]  /*31b0*/  CS2R R138, SRZ ;  /* 0x00000000008a7805 */ /* 0x000fe2000001ff00 */
[----:B------:R-:W-:Y:S01]  /*31c0*/  @UP0 USHF.R.U32.HI UR6, URZ, UR9, UR5 ;  /* 0x000000093f060299 */ /* 0x000fe20008011605 */
[----:B------:R-:W-:-:S02]  /*31d0*/  CS2R R136, SRZ ;  /* 0x0000000000887805 */ /* 0x000fc4000001ff00 */
[----:B------:R-:W-:Y:S02]  /*31e0*/  CS2R R134, SRZ ;  /* 0x0000000000867805 */ /* 0x000fe4000001ff00 */
[----:B------:R-:W-:Y:S01]  /*31f0*/  CS2R R132, SRZ ;  /* 0x0000000000847805 */ /* 0x000fe2000001ff00 */
[----:B------:R-:W-:Y:S01]  /*3200*/  UIADD3 UR6, UR8, UR6, URZ ;  /* 0x0000000608067290 */ /* 0x000fe2000fffe03f */
[----:B------:R-:W-:Y:S02]  /*3210*/  CS2R R160, SRZ ;  /* 0x0000000000a07805 */ /* 0x000fe4000001ff00 */
[----:B------:R-:W-:Y:S02]  /*3220*/  CS2R R128, SRZ ;  /* 0x0000000000807805 */ /* 0x000fe4000001ff00 */
[----:B------:R-:W-:Y:S01]  /*3230*/  CS2R R158, SRZ ;  /* 0x00000000009e7805 */ /* 0x000fe2000001ff00 */
[----:B------:R-:W-:Y:S01]  /*3240*/  USHF.R.S32.HI UR4, URZ, 0x1f, UR6 ;  /* 0x0000001f3f047899 */ /* 0x000fe20008011406 */
[----:B------:R-:W-:-:S02]  /*3250*/  CS2R R156, SRZ ;  /* 0x00000000009c7805 */ /* 0x000fc4000001ff00 */
[----:B------:R-:W-:Y:S02]  /*3260*/  CS2R R124, SRZ ;  /* 0x00000000007c7805 */ /* 0x000fe4000001ff00 */
        /* <DEDUP_REMOVED lines=9> */
[----:B------:R-:W-:Y:S01]  /*3300*/  UISETP.LT.AND UP0, UPT, UR52, UR4, UPT ;  /* 0x000000043400728c */ /* 0x000fe2000bf01270 */
[----:B------:R-:W-:Y:S02]  /*3310*/  CS2R R162, SRZ ;  /* 0x0000000000a27805 */ /* 0x000fe4000001ff00 */
[----:B------:R-:W-:Y:S02]  /*3320*/  CS2R R106, SRZ ;  /* 0x00000000006a7805 */ /* 0x000fe4000001ff00 */
[----:B------:R-:W-:Y:S01]  /*3330*/  CS2R R164, SRZ ;  /* 0x0000000000a47805 */ /* 0x000fe2000001ff00 */
[----:B------:R-:W-:Y:S01]  /*3340*/  USEL UR52, UR52, UR4, UP0 ;  /* 0x0000000434347287 */ /* 0x000fe20008000000 */
[----:B------:R-:W-:-:S02]  /*3350*/  CS2R R102, SRZ ;  /* 0x0000000000667805 */ /* 0x000fc4000001ff00 */
[----:B------:R-:W-:Y:S02]  /*3360*/  CS2R R166, SRZ ;  /* 0x0000000000a67805 */ /* 0x000fe4000001ff00 */
[----:B------:R-:W-:Y:S01]  /*3370*/  CS2R R98, SRZ ;  /* 0x0000000000627805 */ /* 0x000fe2000001ff00 */
[----:B------:R-:W-:Y:S01]  /*3380*/  UISETP.GE.AND UP0, UPT, UR52, 0x1, UPT ;  /* 0x000000013400788c */ /* 0x000fe2000bf06270 */
[----:B------:R-:W-:Y:S02]  /*3390*/  CS2R R168, SRZ ;  /* 0x0000000000a87805 */ /* 0x000fe4000001ff00 */
[----:B------:R-:W-:Y:S02]  /*33a0*/  CS2R R94, SRZ ;  /* 0x00000000005e7805 */ /* 0x000fe4000001ff00 */
[----:B------:R-:W-:Y:S02]  /*33b0*/  CS2R R170, SRZ ;  /* 0x0000000000aa7805 */ /* 0x000fe4000001ff00 */
[----:B------:R-:W-:-:S02]  /*33c0*/  CS2R R90, SRZ ;  /* 0x00000000005a7805 */ /* 0x000fc4000001ff00 */
[----:B------:R-:W-:Y:S02]  /*33d0*/  CS2R R172, SRZ ;  /* 0x0000000000ac7805 */ /* 0x000fe4000001ff00 */
[----:B------:R-:W-:Y:S02]  /*33e0*/  PLOP3.LUT P1, PT, PT, PT, UP0, 0x80, 0x0 ;  /* 0x000000000000781c */ /* 0x000fe40003f2f008 */
        /* <DEDUP_REMOVED lines=64> */
.L_x_7260:
        /* <DEDUP_REMOVED lines=9> */
.L_x_7371:
[----:B------:R-:W-:Y:S05]  /*3880*/  @!P0 BRA `(.L_x_7262) ;  /* 0x0000000000048947 */ /* 0x000fea0003800000 */
[----:B------:R-:W-:Y:S01]  /*3890*/  BPT.TRAP 0x1 ;  /* 0x000000040000795c */ /* 0x000fe20000300000 */
.L_x_7262:
[----:B------:R-:W-:Y:S02]  /*38a0*/  IMAD.U32 R7, RZ, RZ, UR38 ;  /* 0x00000026ff077e24 */ /* 0x000fe4000f8e00ff */
[----:B------:R-:W-:-:S03]  /*38b0*/  IMAD.U32 R8, RZ, RZ, UR37 ;  /* 0x00000025ff087e24 */ /* 0x000fc6000f8e00ff */
[----:B------:R-:W-:Y:S02]  /*38c0*/  LEA R7, R7, UR42, 0x3 ;  /* 0x0000002a07077c11 */ /* 0x000fe4000f8e18ff */
[----:B------:R-:W-:-:S04]  /*38d0*/  SHF.L.U32 R8, R8, 0x1f, RZ ;  /* 0x0000001f08087819 */ /* 0x000fc800000006ff */
[----:B------:R1:W2:Y:S01]  /*38e0*/  SYNCS.PHASECHK.TRANS64.TRYWAIT P1, [R7+URZ+0x28c30], R8 ;  /* 0x028c3008070075a7 */ /* 0x0002a2000802017f */
[----:B------:R-:W-:Y:S05]  /*38f0*/  @!P0 BRA `(.L_x_7263) ;  /* 0x0000000000048947 */ /* 0x000fea0003800000 */
[----:B------:R-:W-:Y:S01]  /*3900*/  BPT.TRAP 0x1 ;  /* 0x000000040000795c */ /* 0x000fe20000300000 */
.L_x_7263:
[----:B--2---:R-:W-:Y:S05]  /*3910*/  @P1 BRA `(.L_x_7264) ;  /* 0x0000000000081947 */ /* 0x004fea0003800000 */
[----:B------:R-:W2:Y:S02]  /*3920*/  SYNCS.PHASECHK.TRANS64.TRYWAIT P1, [R7+URZ+0x28c30], R8 ;  /* 0x028c3008070075a7 */ /* 0x000ea4000802017f */
[----:B--2---:R-:W-:Y:S05]  /*3930*/  @!P1 BRA `(.L_x_7265) ;  /* 0x000000c000f89947 */ /* 0x004fea0003800000 */
.L_x_7264:
        /* <DEDUP_REMOVED lines=40> */
.L_x_7266:
[----:B------:R-:W-:Y:S01]  /*3bc0*/  UISETP.NE.AND UP0, UPT, UR49, URZ, UPT ;  /* 0x0000003f3100728c */ /* 0x000fe2000bf05270 */
[----:B------:R-:W-:Y:S01]  /*3bd0*/  VIADD R3, R185, UR44 ;  /* 0x0000002cb9037c36 */ /* 0x000fe20008000000 */
[----:B------:R-:W-:Y:S01]  /*3be0*/  ULDC UR14, c[0x0][0x2f0] ;  /* 0x0000bc00000e7ab9 */ /* 0x000fe20000000800 */
[----:B------:R-:W-:Y:S01]  /*3bf0*/  ULDC UR15, c[0x0][0x288] ;  /* 0x0000a200000f7ab9 */ /* 0x000fe20000000800 */
[----:B------:R-:W-:Y:S02]  /*3c00*/  ULDC UR10, c[0x0][0x988] ;  /* 0x00026200000a7ab9 */ /* 0x000fe40000000800 */
[----:B------:R-:W-:Y:S02]  /*3c10*/  PLOP3.LUT P1, PT, PT, PT, UP0, 0x80, 0x0 ;  /* 0x000000000000781c */ /* 0x000fe40003f2f008 */
[----:B------:R-:W-:-:S03]  /*3c20*/  PLOP3.LUT P2, PT, PT, PT, UP0, 0x80, 0x0 ;  /* 0x000000000000781c */ /* 0x000fc60003f4f008 */
[----:B------:R-:W-:-:S08]  /*3c30*/  @UP0 ULDC UR6, c[0x0][0x44c] ;  /* 0x0001130000060ab9 */ /* 0x000fd00000000800 */
[----:B------:R-:W-:Y:S01]  /*3c40*/  @P1 IMAD.HI.U32 R4, R3, UR6, RZ ;  /* 0x0000000603041c27 */ /* 0x000fe2000f8e00ff */
[----:B------:R-:W-:-:S04]  /*3c50*/  @UP0 ULDC UR6, c[0x0][0x450] ;  /* 0x0001140000060ab9 */ /* 0x000fc80000000800 */
[----:B------:R-:W-:Y:S01]  /*3c60*/  @P2 SHF.R.U32.HI R3, RZ, UR6, R4 ;  /* 0x00000006ff032c19 */ /* 0x000fe20008011604 */
[----:B------:R-:W-:Y:S02]  /*3c70*/  UMOV UR6, 0xffffffc0 ;  /* 0xffffffc000067882 */ /* 0x000fe40000000000 */
[----:B------:R-:W-:Y:S02]  /*3c80*/  UIMAD UR7, UR52, UR6, 0x41 ;  /* 0x00000041340774a4 */ /* 0x000fe4000f8e0206 */
[----:B------:R-:W0:Y:S01]  /*3c90*/  SHFL.IDX PT, R6, R3, 0x1, 0x1c1f ;  /* 0x003c1f0003067f89 */ /* 0x000e2200000e0000 */
[----:B------:R-:W-:Y:S02]  /*3ca0*/  UIMAD UR6, UR52, UR6, 0x40 ;  /* 0x00000040340674a4 */ /* 0x000fe4000f8e0206 */
[----:B------:R-:W-:Y:S01]  /*3cb0*/  UIMAD UR7, UR48, UR14, UR7 ;  /* 0x0000000e300772a4 */ /* 0x000fe2000f8e0207 */
[----:B------:R-:W3:Y:S01]  /*3cc0*/  SHFL.IDX PT, R3, R3, RZ, 0x1c1f ;  /* 0x001c1fff03037589 */ /* 0x000ee200000e0000 */
[----:B------:R-:W-:-:S04]  /*3cd0*/  UIMAD UR6, UR48, UR14, UR6 ;  /* 0x0000000e300672a4 */ /* 0x000fc8000f8e0206 */
[----:B------:R-:W-:Y:S02]  /*3ce0*/  IMAD.U32 R5, RZ, RZ, UR7 ;  /* 0x00000007ff057e24 */ /* 0x000fe4000f8e00ff */
[----:B------:R-:W-:Y:S02]  /*3cf0*/  IADD3 R4, -R2, UR6, RZ ;  /* 0x0000000602047c10 */ /* 0x000fe4000fffe1ff */
[----:B------:R-:W-:Y:S02]  /*3d00*/  R2UR UR6, R7 ;  /* 0x00000000070672ca */ /* 0x000fe400000e0000 */
[----:B------:R-:W-:-:S04]  /*3d10*/  IADD3 R5, R5, -UR15, -R2 ;  /* 0x8000000f05057c10 */ /* 0x000fc8000fffe802 */
[----:B0-----:R-:W-:-:S07]  /*3d20*/  VIADDMNMX R6, R6, R5, R4, PT ;  /* 0x0000000506067246 */ /* 0x001fce0003800104 */
[----:B------:R-:W-:Y:S01]  /*3d30*/  UIADD3 UR6, UR6, 0x28c40, URZ ;  /* 0x00028c4006067890 */ /* 0x000fe2000fffe03f */
[C---:B------:R-:W-:Y:S02]  /*3d40*/  ISETP.GT.AND P1, PT, R6.reuse, RZ, PT ;  /* 0x000000ff0600720c */ /* 0x040fe40003f24270 */
[C---:B------:R-:W-:Y:S01]  /*3d50*/  ISETP.GT.AND P2, PT, R6.reuse, 0x1, PT ;  /* 0x000000010600780c */ /* 0x040fe20003f44270 */
[----:B------:R-:W-:Y:S01]  /*3d60*/  UPRMT UR6, UR40, 0x654, UR6 ;  /* 0x0000065428067896 */ /* 0x000fe20008000006 */
[----:B------:R-:W-:Y:S02]  /*3d70*/  ISETP.GT.AND P3, PT, R6, 0x8, PT ;  /* 0x000000080600780c */ /* 0x000fe40003f64270 */
[----:B------:R-:W-:Y:S02]  /*3d80*/  FSEL R26, R26, -INF , P1 ;  /* 0xff8000001a1a7808 */ /* 0x000fe40000800000 */
[----:B------:R-:W-:Y:S02]  /*3d90*/  FSEL R27, R27, -INF , P2 ;  /* 0xff8000001b1b7808 */ /* 0x000fe40001000000 */
[----:B------:R-:W-:-:S02]  /*3da0*/  ISETP.GT.AND P1, PT, R6, 0x9, PT ;  /* 0x000000090600780c */ /* 0x000fc40003f24270 */
[----:B------:R-:W-:Y:S01]  /*3db0*/  FSEL R30, R30, -INF , P3 ;  /* 0xff8000001e1e7808 */ /* 0x000fe20001800000 */
[----:B------:R-:W-:Y:S01]  /*3dc0*/  SYNCS.ARRIVE.TRANS64.RED.A1T0 RZ, [UR6], RZ ;  /* 0x000000ffffff79a7 */ /* 0x000fe20008100406 */
[----:B------:R-:W-:Y:S01]  /*3dd0*/  FMNMX.FTZ R9, R26, R27, !PT ;  /* 0x0000001b1a097209 */ /* 0x000fe20007810000 */
[----:B------:R-:W-:Y:S01]  /*3de0*/  BAR.SYNC.DEFER_BLOCKING 0xf, 0x100 ;  /* 0x03c4000000007b1d */ /* 0x000fe20000010000 */
        /* <DEDUP_REMOVED lines=38> */
[----:B---3--:R-:W-:Y:S02]  /*4050*/  VIADDMNMX R4, R3, R5, R4, PT ;  /* 0x0000000503047246 */ /* 0x008fe40003800104 */
        /* <DEDUP_REMOVED lines=12> */
[----:B------:R-:W-:Y:S02]  /*4120*/  ISETP.GT.AND P1, PT, R4, 0x11, PT ;  /* 0x000000110400780c */ /* 0x000fe40003f24270 */
[----:B------:R-:W-:-:S02]  /*4130*/  FSEL R32, R32, -INF , P2 ;  /* 0xff80000020207808 */ /* 0x000fc40001000000 */
[----:B------:R-:W-:Y:S02]  /*4140*/  ISETP.GT.AND P2, PT, R4, 0x18, PT ;  /* 0x000000180400780c */ /* 0x000fe40003f44270 */
[----:B------:R-:W-:Y:S02]  /*4150*/  FSEL R33, R33, -INF , P1 ;  /* 0xff80000021217808 */ /* 0x000fe40000800000 */
[----:B0-----:R-:W-:Y:S02]  /*4160*/  FMNMX.FTZ R9, R6, R9, !PT ;  /* 0x0000000906097209 */ /* 0x001fe40007810000 */
[----:B------:R-:W-:Y:S02]  /*4170*/  FMNMX.FTZ R6, R28, R3, !PT ;  /* 0x000000031c067209 */ /* 0x000fe40007810000 */
[----:B------:R-:W-:Y:S01]  /*4180*/  ISETP.GT.AND P1, PT, R4, 0x19, PT ;  /* 0x000000190400780c */ /* 0x000fe20003f24270 */
[----:B------:R-:W0:Y:S01]  /*4190*/  SHFL.BFLY PT, R10, R9, 0x1, 0x1f ;  /* 0x0c201f00090a7f89 */ /* 0x000e2200000e0000 */
[----:B------:R-:W-:-:S02]  /*41a0*/  FMNMX.FTZ R3, R29, R6, !PT ;  /* 0x000000061d037209 */ /* 0x000fc40007810000 */
[----:B------:R-:W-:Y:S02]  /*41b0*/  FSEL R36, R36, -INF , P2 ;  /* 0xff80000024247808 */ /* 0x000fe40001000000 */
[----:B------:R-:W-:Y:S02]  /*41c0*/  FMNMX.FTZ R6, R32, R3, !PT ;  /* 0x0000000320067209 */ /* 0x000fe40007810000 */
[----:B------:R-:W-:Y:S02]  /*41d0*/  ISETP.GT.AND P2, PT, R4, 0x20, PT ;  /* 0x000000200400780c */ /* 0x000fe40003f44270 */
[----:B------:R-:W-:Y:S02]  /*41e0*/  FMNMX.FTZ R3, R33, R6, !PT ;  /* 0x0000000621037209 */ /* 0x000fe40007810000 */
        /* <DEDUP_REMOVED lines=24> */
[----:B------:R-:W-:Y:S02]  /*4370*/  FMNMX.FTZ R4, R52, R3, !PT ;  /* 0x0000000334047209 */ /* 0x000fe40007810000 */
[----:B0-----:R-:W-:-:S02]  /*4380*/  FMNMX.FTZ R5, R9, R10, !PT ;  /* 0x0000000a09057209 */ /* 0x001fc40007810000 */
[----:B------:R-:W-:Y:S02]  /*4390*/  FMNMX.FTZ R4, R53, R4, !PT ;  /* 0x0000000435047209 */ /* 0x000fe40007810000 */
[C---:B------:R-:W-:Y:S01]  /*43a0*/  FSETP.NEU.FTZ.AND P4, PT, R5.reuse, -INF , PT ;  /* 0xff8000000500780b */ /* 0x040fe20003f9d000 */
[----:B------:R-:W-:Y:S02]  /*43b0*/  FMUL.FTZ R9, R5, UR10 ;  /* 0x0000000a05097c20 */ /* 0x000fe40008410000 */
[----:B------:R-:W0:Y:S03]  /*43c0*/  SHFL.BFLY PT, R3, R4, 0x2, 0x1f ;  /* 0x0c401f0004037f89 */ /* 0x000e2600000e0000 */
        /* <DEDUP_REMOVED lines=17> */
[----:B0-----:R-:W-:Y:S01]  /*44e0*/  FMNMX.FTZ R3, R4, R3, !PT ;  /* 0x0000000304037209 */ /* 0x001fe20007810000 */
[--C-:B------:R-:W-:Y:S01]  /*44f0*/  FFMA.FTZ R54, R54, UR10, -R9.reuse ;  /* 0x0000000a36367c23 */ /* 0x100fe20008010809 */
[----:B------:R-:W-:-:S03]  /*4500*/  FFMA.FTZ R9, R55, UR10, -R9 ;  /* 0x0000000a37097c23 */ /* 0x000fc60008010809 */
[----:B------:R-:W0:Y:S01]  /*4510*/  SHFL.BFLY PT, R6, R3, 0x1, 0x1f ;  /* 0x0c201f0003067f89 */ /* 0x000e2200000e0000 */
[----:B------:R-:W4:Y:S08]  /*4520*/  MUFU.EX2 R30, R30 ;  /* 0x0000001e001e7308 */ /* 0x000f300000000800 */
[----:B------:R-:W5:Y:S01]  /*4530*/  MUFU.EX2 R31, R31 ;  /* 0x0000001f001f7308 */ /* 0x000f620000000800 */
[----:B---3--:R-:W-:Y:S01]  /*4540*/  FADD.FTZ R11, R26, R27 ;  /* 0x0000001b1a0b7221 */ /* 0x008fe20000010000 */
[----:B------:R-:W-:-:S06]  /*4550*/  F2FP.F16.F32.PACK_AB R153, R27, R26 ;  /* 0x0000001a1b99723e */ /* 0x000fcc00000000ff */
[----:B------:R-:W3:Y:S01]  /*4560*/  MUFU.EX2 R34, R34 ;  /* 0x0000002200227308 */ /* 0x000ee20000000800 */
[----:B----4-:R-:W-:Y:S01]  /*4570*/  FADD.FTZ R4, R30, R11 ;  /* 0x0000000b1e047221 */ /* 0x010fe20000010000 */
[----:B0-----:R-:W-:-:S06]  /*4580*/  FMNMX.FTZ R6, R3, R6, !PT ;  /* 0x0000000603067209 */ /* 0x001fcc0007810000 */
[----:B------:R-:W0:Y:S01]  /*4590*/  MUFU.EX2 R35, R35 ;  /* 0x0000002300237308 */ /* 0x000e220000000800 */
[C---:B-----5:R-:W-:Y:S01]  /*45a0*/  FADD.FTZ R13, R31.reuse, R4 ;  /* 0x000000041f0d7221 */ /* 0x060fe20000010000 */
[----:B------:R-:W-:Y:S01]  /*45b0*/  F2FP.F16.F32.PACK_AB R155, R31, R30 ;  /* 0x0000001e1f9b723e */ /* 0x000fe200000000ff */
[C---:B------:R-:W-:Y:S01]  /*45c0*/  FMUL.FTZ R3, R6.reuse, UR10 ;  /* 0x0000000a06037c20 */ /* 0x040fe20008410000 */
[----:B------:R-:W-:-:S04]  /*45d0*/  FSETP.NEU.FTZ.AND P1, PT, R6, -INF , PT ;  /* 0xff8000000600780b */ /* 0x000fc80003f3d000 */
[----:B------:R-:W4:Y:S01]  /*45e0*/  MUFU.EX2 R38, R38 ;  /* 0x0000002600267308 */ /* 0x000f220000000800 */
[----:B------:R-:W-:Y:S01]  /*45f0*/  FSEL R3, R3, RZ, P1 ;  /* 0x000000ff03037208 */ /* 0x000fe20000800000 */
[----:B---3--:R-:W-:-:S04]  /*4600*/  FADD.FTZ R10, R34, R13 ;  /* 0x0000000d220a7221 */ /* 0x008fc80000010000 */
        /* <DEDUP_REMOVED lines=13> */
[----:B0-----:R-:W-:Y:S01]  /*46e0*/  FADD.FTZ R13, R35, R10 ;  /* 0x0000000a230d7221 */ /* 0x001fe20000010000 */
[----:B------:R-:W0:Y:S01]  /*46f0*/  MUFU.EX2 R25, R25 ;  /* 0x0000001900197308 */ /* 0x000e220000000800 */
[--C-:B------:R-:W-:Y:S01]  /*4700*/  FFMA.FTZ R48, R48, UR10, -R3.reuse ;  /* 0x0000000a30307c23 */ /* 0x100fe20008010803 */
[----:B------:R-:W-:Y:S01]  /*4710*/  FFMA.FTZ R49, R49, UR10, -R3 ;  /* 0x0000000a31317c23 */ /* 0x000fe20008010803 */
[----:B----4-:R-:W-:Y:S01]  /*4720*/  FADD.FTZ R10, R38, R13 ;  /* 0x0000000d260a7221 */ /* 0x010fe20000010000 */
[--C-:B------:R-:W-:Y:S01]  /*4730*/  FFMA.FTZ R52, R52, UR10, -R3.reuse ;  /* 0x0000000a34347c23 */ /* 0x100fe20008010803 */
[----:B------:R-:W-:Y:S01]  /*4740*/  FFMA.FTZ R3, R53, UR10, -R3 ;  /* 0x0000000a35037c23 */ /* 0x000fe20008010803 */
[----:B------:R-:W-:-:S02]  /*4750*/  F2FP.F16.F32.PACK_AB R157, R35, R34 ;  /* 0x00000022239d723e */ /* 0x000fc400000000ff */
        /* <DEDUP_REMOVED lines=11> */
[----:B0-----:R-:W-:-:S07]  /*4810*/  FADD.FTZ R4, R32, R11 ;  /* 0x0000000b20047221 */ /* 0x001fce0000010000 */
[----:B------:R-:W0:Y:S01]  /*4820*/  MUFU.EX2 R39, R39 ;  /* 0x0000002700277308 */ /* 0x000e220000000800 */
[C---:B---3--:R-:W-:Y:S01]  /*4830*/  FADD.FTZ R11, R33.reuse, R4 ;  /* 0x00000004210b7221 */ /* 0x048fe20000010000 */
[----:B------:R-:W-:-:S06]  /*4840*/  F2FP.F16.F32.PACK_AB R156, R33, R32 ;  /* 0x00000020219c723e */ /* 0x000fcc00000000ff */
[----:B------:R-:W3:Y:S01]  /*4850*/  MUFU.EX2 R37, R37 ;  /* 0x0000002500257308 */ /* 0x000ee20000000800 */
[----:B-----5:R-:W-:-:S07]  /*4860*/  FADD.FTZ R4, R36, R11 ;  /* 0x0000000b24047221 */ /* 0x020fce0000010000 */
[----:B------:R-:W5:Y:S01]  /*4870*/  MUFU.EX2 R42, R42 ;  /* 0x0000002a002a7308 */ /* 0x000f620000000800 */
[C---:B0-----:R-:W-:Y:S01]  /*4880*/  FADD.FTZ R13, R39.reuse, R10 ;  /* 0x0000000a270d7221 */ /* 0x041fe20000010000 */
[----:B------:R-:W-:-:S06]  /*4890*/  F2FP.F16.F32.PACK_AB R159, R39, R38 ;  /* 0x00000026279f723e */ /* 0x000fcc00000000ff */
[----:B------:R-:W0:Y:S01]  /*48a0*/  MUFU.EX2 R40, R40 ;  /* 0x0000002800287308 */ /* 0x000e220000000800 */
[C---:B---3--:R-:W-:Y:S01]  /*48b0*/  FADD.FTZ R11, R37.reuse, R4 ;  /* 0x00000004250b7221 */ /* 0x048fe20000010000 */
[----:B------:R-:W-:-:S05]  /*48c0*/  F2FP.F16.F32.PACK_AB R158, R37, R36 ;  /* 0x00000024259e723e */ /* 0x000fca00000000ff */
[----:B------:R4:W-:Y:S01]  /*48d0*/  STSM.16.M88.4 [R184], R156 ;  /* 0x0000009cb8007844 */ /* 0x0009e20000000200 */
[----:B------:R-:W3:Y:S01]  /*48e0*/  MUFU.EX2 R43, R43 ;  /* 0x0000002b002b7308 */ /* 0x000ee20000000800 */
[----:B-----5:R-:W-:-:S07]  /*48f0*/  FADD.FTZ R10, R42, R13 ;  /* 0x0000000d2a0a7221 */ /* 0x020fce0000010000 */
[----:B------:R-:W5:Y:S01]  /*4900*/  MUFU.EX2 R41, R41 ;  /* 0x0000002900297308 */ /* 0x000f620000000800 */
[----:B0-----:R-:W-:-:S07]  /*4910*/  FADD.FTZ R4, R40, R11 ;  /* 0x0000000b28047221 */ /* 0x001fce0000010000 */
[----:B------:R-:W0:Y:S01]  /*4920*/  MUFU.EX2 R46, R46 ;  /* 0x0000002e002e7308 */ /* 0x000e220000000800 */
[C---:B---3--:R-:W-:Y:S01]  /*4930*/  FADD.FTZ R13, R43.reuse, R10 ;  /* 0x0000000a2b0d7221 */ /* 0x048fe20000010000 */
[----:B------:R-:W-:-:S06]  /*4940*/  F2FP.F16.F32.PACK_AB R161, R43, R42 ;  /* 0x0000002a2ba1723e */ /* 0x000fcc00000000ff */
[----:B------:R-:W3:Y:S01]  /*4950*/  MUFU.EX2 R44, R44 ;  /* 0x0000002c002c7308 */ /* 0x000ee20000000800 */
[C---:B-----5:R-:W-:Y:S01]  /*4960*/  FADD.FTZ R11, R41.reuse, R4 ;  /* 0x00000004290b7221 */ /* 0x060fe20000010000 */
[----:B------:R-:W-:-:S06]  /*4970*/  F2FP.F16.F32.PACK_AB R160, R41, R40 ;  /* 0x0000002829a0723e */ /* 0x000fcc00000000ff */
[----:B------:R-:W5:Y:S01]  /*4980*/  MUFU.EX2 R47, R47 ;  /* 0x0000002f002f7308 */ /* 0x000f620000000800 */
[----:B0-----:R-:W-:-:S07]  /*4990*/  FADD.FTZ R10, R46, R13 ;  /* 0x0000000d2e0a7221 */ /* 0x001fce0000010000 */
[----:B------:R-:W0:Y:S01]  /*49a0*/  MUFU.EX2 R45, R45 ;  /* 0x0000002d002d7308 */ /* 0x000e220000000800 */
[----:B---3--:R-:W-:-:S07]  /*49b0*/  FADD.FTZ R4, R44, R11 ;  /* 0x0000000b2c047221 */ /* 0x008fce0000010000 */
[----:B------:R-:W-:Y:S01]  /*49c0*/  MUFU.EX2 R50, R50 ;  /* 0x0000003200327308 */ /* 0x000fe20000000800 */
[C---:B-----5:R-:W-:Y:S01]  /*49d0*/  F2FP.F16.F32.PACK_AB R163, R47.reuse, R46 ;  /* 0x0000002e2fa3723e */ /* 0x060fe200000000ff */
[----:B------:R-:W-:-:S06]  /*49e0*/  FADD.FTZ R47, R47, R10 ;  /* 0x0000000a2f2f7221 */ /* 0x000fcc0000010000 */
[----:B------:R-:W3:Y:S01]  /*49f0*/  MUFU.EX2 R51, R51 ;  /* 0x0000003300337308 */ /* 0x000ee20000000800 */
[C---:B0-----:R-:W-:Y:S01]  /*4a00*/  F2FP.F16.F32.PACK_AB R162, R45.reuse, R44 ;  /* 0x0000002c2da2723e */ /* 0x041fe200000000ff */
[----:B------:R-:W-:-:S04]  /*4a10*/  FADD.FTZ R45, R45, R4 ;  /* 0x000000042d2d7221 */ /* 0x000fc80000010000 */
[----:B------:R4:W-:Y:S02]  /*4a20*/  STSM.16.M88.4 [R22], R160 ;  /* 0x000000a016007844 */ /* 0x0009e40000000200 */
[----:B------:R-:W-:Y:S08]  /*4a30*/  MUFU.EX2 R48, R48 ;  /* 0x0000003000307308 */ /* 0x000ff00000000800 */
[----:B------:R-:W0:Y:S01]  /*4a40*/  MUFU.EX2 R49, R49 ;  /* 0x0000003100317308 */ /* 0x000e220000000800 */
[----:B---3--:R-:W-:Y:S01]  /*4a50*/  F2FP.F16.F32.PACK_AB R165, R51, R50 ;  /* 0x0000003233a5723e */ /* 0x008fe200000000ff */
[----:B------:R-:W-:-:S04]  /*4a60*/  FADD.FTZ R50, R50, R47 ;  /* 0x0000002f32327221 */ /* 0x000fc80000010000 */
[----:B------:R-:W-:Y:S02]  /*4a70*/  FADD.FTZ R51, R51, R50 ;  /* 0x0000003233337221 */ /* 0x000fe40000010000 */
[----:B------:R-:W3:Y:S08]  /*4a80*/  MUFU.EX2 R54, R54 ;  /* 0x0000003600367308 */ /* 0x000ef00000000800 */
[----:B------:R-:W5:Y:S01]  /*4a90*/  MUFU.EX2 R9, R9 ;  /* 0x0000000900097308 */ /* 0x000f620000000800 */
[----:B0-----:R-:W-:Y:S01]  /*4aa0*/  F2FP.F16.F32.PACK_AB R164, R49, R48 ;  /* 0x0000003031a4723e */ /* 0x001fe200000000ff */
[----:B------:R-:W-:-:S04]  /*4ab0*/  FADD.FTZ R48, R48, R45 ;  /* 0x0000002d30307221 */ /* 0x000fc80000010000 */
[----:B------:R-:W-:Y:S02]  /*4ac0*/  FADD.FTZ R49, R49, R48 ;  /* 0x0000003031317221 */ /* 0x000fe40000010000 */
[----:B------:R-:W-:Y:S01]  /*4ad0*/  MUFU.EX2 R52, R52 ;  /* 0x0000003400347308 */ /* 0x000fe20000000800 */
[----:B---3--:R-:W-:-:S07]  /*4ae0*/  FADD.FTZ R4, R54, R51 ;  /* 0x0000003336047221 */ /* 0x008fce0000010000 */
[----:B------:R-:W0:Y:S01]  /*4af0*/  MUFU.EX2 R3, R3 ;  /* 0x0000000300037308 */ /* 0x000e220000000800 */
[C---:B-----5:R-:W-:Y:S01]  /*4b00*/  F2FP.F16.F32.PACK_AB R167, R9.reuse, R54 ;  /* 0x0000003609a7723e */ /* 0x060fe200000000ff */
[----:B------:R-:W-:Y:S01]  /*4b10*/  FADD.FTZ R4, R9, R4 ;  /* 0x0000000409047221 */ /* 0x000fe20000010000 */
[----:B0-----:R-:W-:Y:S01]  /*4b20*/  F2FP.F16.F32.PACK_AB R166, R3, R52 ;  /* 0x0000003403a6723e */ /* 0x001fe200000000ff */
[----:B------:R-:W-:-:S04]  /*4b30*/  FADD.FTZ R52, R52, R49 ;  /* 0x0000003134347221 */ /* 0x000fc80000010000 */
[----:B------:R4:W-:Y:S01]  /*4b40*/  STSM.16.M88.4 [R23], R164 ;  /* 0x000000a417007844 */ /* 0x0009e20000000200 */
[----:B------:R-:W-:Y:S01]  /*4b50*/  FADD.FTZ R3, R3, R52 ;  /* 0x0000003403037221 */ /* 0x000fe20000010000 */
[----:B------:R-:W-:Y:S06]  /*4b60*/  @!P0 BRA `(.L_x_7267) ;  /* 0x0000000000048947 */ /* 0x000fec0003800000 */
[----:B------:R-:W-:Y:S01]  /*4b70*/  BPT.TRAP 0x1 ;  /* 0x000000040000795c */ /* 0x000fe20000300000 */
.L_x_7267:
[----:B------:R0:W3:Y:S01]  /*4b80*/  SYNCS.PHASECHK.TRANS64.TRYWAIT P1, [R7+URZ+0x28c50], R8 ;  /* 0x028c5008070075a7 */ /* 0x0000e2000802017f */
[----:B------:R-:W-:Y:S05]  /*4b90*/  @!P0 BRA `(.L_x_7268) ;  /* 0x0000000000048947 */ /* 0x000fea0003800000 */
[----:B------:R-:W-:Y:S01]  /*4ba0*/  BPT.TRAP 0x1 ;  /* 0x000000040000795c */ /* 0x000fe20000300000 */
.L_x_7268:
[----:B---3--:R-:W-:Y:S05]  /*4bb0*/  @P1 BRA `(.L_x_7269) ;  /* 0x0000000000081947 */ /* 0x008fea0003800000 */
[----:B------:R-:W3:Y:S02]  /*4bc0*/  SYNCS.PHASECHK.TRANS64.TRYWAIT P1, [R7+URZ+0x28c50], R8 ;  /* 0x028c5008070075a7 */ /* 0x000ee4000802017f */
[----:B---3--:R-:W-:Y:S05]  /*4bd0*/  @!P1 BRA `(.L_x_7270) ;  /* 0x000000b000649947 */ /* 0x008fea0003800000 */
.L_x_7269:
        /* <DEDUP_REMOVED lines=34> */
.L_x_7271:
[----:B------:R-:W-:Y:S01]  /*4e00*/  UISETP.NE.AND UP0, UPT, UR49, URZ, UPT ;  /* 0x0000003f3100728c */ /* 0x000fe2000bf05270 */
[----:B------:R-:W-:Y:S01]  /*4e10*/  R2UR UR18, R7 ;  /* 0x00000000071272ca */ /* 0x000fe200000e0000 */
[----:B------:R-:W-:Y:S01]  /*4e20*/  UMOV UR11, UR44 ;  /* 0x0000002c000b7c82 */ /* 0x000fe20008000000 */
[----:B------:R-:W-:Y:S02]  /*4e30*/  UIMAD UR14, UR48, UR14, -UR15 ;  /* 0x0000000e300e72a4 */ /* 0x000fe4000f8e0a0f */
[----:B------:R-:W-:-:S06]  /*4e40*/  UIADD3 UR21, UR52, -0x2, URZ ;  /* 0xfffffffe34157890 */ /* 0x000fcc000fffe03f */
[----:B------:R-:W-:Y:S01]  /*4e50*/  @UP0 ULDC UR6, c[0x0][0x44c] ;  /* 0x0001130000060ab9 */ /* 0x000fe20000000800 */
[----:B------:R-:W-:Y:S01]  /*4e60*/  @UP0 ULDC UR19, c[0x0][0x450] ;  /* 0x0001140000130ab9 */ /* 0x000fe20000000800 */
[----:B------:R-:W-:Y:S02]  /*4e70*/  UIMAD.WIDE.U32 UR6, UR44, UR6, URZ ;  /* 0x000000062c0672a5 */ /* 0x000fe4000f8e003f */
[----:B------:R-:W-:Y:S02]  /*4e80*/  UIADD3 UR6, UR18, 0x28c60, URZ ;  /* 0x00028c6012067890 */ /* 0x000fe4000fffe03f */
[----:B------:R-:W-:Y:S02]  /*4e90*/  @UP0 USHF.R.U32.HI UR11, URZ, UR19, UR7 ;  /* 0x000000133f0b0299 */ /* 0x000fe40008011607 */
[----:B------:R-:W-:Y:S02]  /*4ea0*/  UPRMT UR6, UR40, 0x654, UR6 ;  /* 0x0000065428067896 */ /* 0x000fe40008000006 */
[----:B------:R-:W-:-:S04]  /*4eb0*/  UIADD3 UR14, UR14, UR11, URZ ;  /* 0x0000000b0e0e7290 */ /* 0x000fc8000fffe03f */
[----:B------:R-:W-:-:S03]  /*4ec0*/  USHF.R.S32.HI UR7, URZ, 0x1f, UR14 ;  /* 0x0000001f3f077899 */ /* 0x000fc6000801140e */
[----:B------:R-:W-:Y:S01]  /*4ed0*/  SYNCS.ARRIVE.TRANS64.RED.A1T0 RZ, [UR6], RZ ;  /* 0x000000ffffff79a7 */ /* 0x000fe20008100406 */
[----:B------:R-:W-:-:S04]  /*4ee0*/  ULEA.HI UR7, UR7, UR14, URZ, 0x6 ;  /* 0x0000000e07077291 */ /* 0x000fc8000f8f303f */
[----:B------:R-:W-:-:S04]  /*4ef0*/  USHF.R.S32.HI UR7, URZ, 0x6, UR7 ;  /* 0x000000063f077899 */ /* 0x000fc80008011407 */
[----:B------:R-:W-:-:S04]  /*4f00*/  UISETP.LT.AND UP0, UPT, URZ, UR7, UPT ;  /* 0x000000073f00728c */ /* 0x000fc8000bf01270 */
[----:B------:R-:W-:-:S04]  /*4f10*/  USEL UR20, URZ, UR7, !UP0 ;  /* 0x000000073f147287 */ /* 0x000fc8000c000000 */
[----:B------:R-:W-:-:S06]  /*4f20*/  UISETP.GE.AND UP0, UPT, UR21, UR20, UPT ;  /* 0x000000141500728c */ /* 0x000fcc000bf06270 */
[----:B------:R-:W-:-:S13]  /*4f30*/  PLOP3.LUT P1, PT, PT, PT, UP0, 0x80, 0x0 ;  /* 0x000000000000781c */ /* 0x000fda0003f2f008 */
[----:B------:R-:W-:Y:S05]  /*4f40*/  @!P1 BRA `(.L_x_7272) ;  /* 0x0000001c009c9947 */ /* 0x000fea0003800000 */
[----:B0123--:R-:W-:Y:S01]  /*4f50*/  MOV R8, R5 ;  /* 0x0000000500087202 */ /* 0x00ffe20000000f00 */
[----:B------:R-:W-:Y:S01]  /*4f60*/  IMAD.MOV.U32 R9, RZ, RZ, R6 ;  /* 0x000000ffff097224 */ /* 0x000fe200078e0006 */
[----:B------:R-:W-:Y:S01]  /*4f70*/  UMOV UR24, UR38 ;  /* 0x0000002600187c82 */ /* 0x000fe20008000000 */
[----:B------:R-:W-:Y:S01]  /*4f80*/  ULDC UR25, c[0x0][0x288] ;  /* 0x0000a20000197ab9 */ /* 0x000fe20000000800 */
[----:B------:R-:W-:-:S05]  /*4f90*/  ULDC UR22, c[0x0][0x988] ;  /* 0x0002620000167ab9 */ /* 0x000fca0000000800 */
.L_x_7283:
[----:B------:R-:W-:-:S04]  /*4fa0*/  UIADD3 UR38, UR24, 0x1, URZ ;  /* 0x0000000118267890 */ /* 0x000fc8000fffe03f */
[----:B------:R-:W-:-:S04]  /*4fb0*/  UISETP.NE.AND UP0, UPT, UR38, 0x2, UPT ;  /* 0x000000022600788c */ /* 0x000fc8000bf05270 */
[----:B------:R-:W-:Y:S02]  /*4fc0*/  USEL UR6, URZ, 0x1, UP0 ;  /* 0x000000013f067887 */ /* 0x000fe40008000000 */
[----:B------:R-:W-:Y:S02]  /*4fd0*/  USEL UR38, UR38, URZ, UP0 ;  /* 0x0000003f26267287 */ /* 0x000fe40008000000 */
[----:B------:R-:W-:Y:S01]  /*4fe0*/  ULOP3.LUT UR37, UR37, UR6, URZ, 0x3c, !UPT ;  /* 0x0000000625257292 */ /* 0x000fe2000f8e3c3f */
[----:B0-----:R-:W-:Y:S11]  /*4ff0*/  @!P0 BRA `(.L_x_7273) ;  /* 0x0000000000048947 */ /* 0x001ff60003800000 */
[----:B------:R-:W-:Y:S01]  /*5000*/  BPT.TRAP 0x1 ;  /* 0x000000040000795c */ /* 0x000fe20000300000 */
.L_x_7273:
[----:B------:R-:W-:Y:S01]  /*5010*/  ULEA UR23, UR38, UR42, 0x3 ;  /* 0x0000002a26177291 */ /* 0x000fe2000f8e183f */
[----:B------:R-:W-:-:S05]  /*5020*/  IMAD.U32 R7, RZ, RZ, UR37 ;  /* 0x00000025ff077e24 */ /* 0x000fca000f8e00ff */
[----:B------:R-:W-:-:S04]  /*5030*/  SHF.L.U32 R7, R7, 0x1f, RZ ;  /* 0x0000001f07077819 */ /* 0x000fc800000006ff */
[----:B------:R0:W1:Y:S01]  /*5040*/  SYNCS.PHASECHK.TRANS64.TRYWAIT P1, [UR23+0x28c30], R7 ;  /* 0x028c3007ff0075a7 */ /* 0x0000620008020157 */
[----:B------:R-:W-:Y:S05]  /*5050*/  @!P0 BRA `(.L_x_7274) ;  /* 0x0000000000048947 */ /* 0x000fea0003800000 */
[----:B------:R-:W-:Y:S01]  /*5060*/  BPT.TRAP 0x1 ;  /* 0x000000040000795c */ /* 0x000fe20000300000 */
.L_x_7274:
[----:B-1----:R-:W-:Y:S05]  /*5070*/  @P1 BRA `(.L_x_7275) ;  /* 0x0000000000081947 */ /* 0x002fea0003800000 */
[----:B------:R-:W1:Y:S02]  /*5080*/  SYNCS.PHASECHK.TRANS64.TRYWAIT P1, [UR23+0x28c30], R7 ;  /* 0x028c3007ff0075a7 */ /* 0x000e640008020157 */
[----:B-1----:R-:W-:Y:S05]  /*5090*/  @!P1 BRA `(.L_x_7276) ;  /* 0x000000ac00489947 */ /* 0x002fea0003800000 */
.L_x_7275:
        /* <DEDUP_REMOVED lines=23> */
.L_x_7277:
[----:B------:R-:W-:Y:S01]  /*5210*/  UISETP.NE.AND UP0, UPT, UR49, URZ, UPT ;  /* 0x0000003f3100728c */ /* 0x000fe2000bf05270 */
[----:B-1----:R-:W-:Y:S01]  /*5220*/  VIADD R6, R185, UR44 ;  /* 0x0000002cb9067c36 */ /* 0x002fe20008000000 */
[----:B------:R-:W1:Y:S01]  /*5230*/  LDC R12, c[0x0][0x2f0] ;  /* 0x0000bc00ff0c7b82 */ /* 0x000e620000000800 */
[----:B------:R-:W-:-:S03]  /*5240*/  UMOV UR10, UR22 ;  /* 0x00000016000a7c82 */ /* 0x000fc60008000000 */
        /* <DEDUP_REMOVED lines=8> */
[----:B------:R-:W2:Y:S04]  /*52d0*/  SHFL.IDX PT, R10, R6, 0x1, 0x1c1f ;  /* 0x003c1f00060a7f89 */ /* 0x000ea800000e0000 */
[----:B------:R-:W-:Y:S01]  /*52e0*/  IADD3 R5, -R2, UR6, RZ ;  /* 0x0000000602057c10 */ /* 0x000fe2000fffe1ff */
[----:B------:R-:W3:Y:S01]  /*52f0*/  SHFL.IDX PT, R6, R6, RZ, 0x1c1f ;  /* 0x001c1fff06067589 */ /* 0x000ee200000e0000 */
[----:B------:R-:W-:-:S03]  /*5300*/  UIADD3 UR6, UR23, 0x28c40, URZ ;  /* 0x00028c4017067890 */ /* 0x000fc6000fffe03f */
[----:B-1----:R-:W-:Y:S01]  /*5310*/  IMAD R5, R12, UR48, R5 ;  /* 0x000000300c057c24 */ /* 0x002fe2000f8e0205 */
[----:B------:R-:W-:-:S09]  /*5320*/  UPRMT UR6, UR40, 0x654, UR6 ;  /* 0x0000065428067896 */ /* 0x000fd20008000006 */
[----:B------:R-:W-:Y:S01]  /*5330*/  SYNCS.ARRIVE.TRANS64.RED.A1T0 RZ, [UR6], RZ ;  /* 0x000000ffffff79a7 */ /* 0x000fe20008100406 */
[----:B--2---:R-:W-:-:S04]  /*5340*/  IADD3 R10, R10, -UR25, R5 ;  /* 0x800000190a0a7c10 */ /* 0x004fc8000fffe005 */
        /* <DEDUP_REMOVED lines=47> */
[----:B---3--:R-:W-:-:S02]  /*5640*/  IADD3 R14, R6, -UR25, R5 ;  /* 0x80000019060e7c10 */ /* 0x008fc4000fffe005 */
[----:B------:R-:W-:Y:S02]  /*5650*/  FMNMX.FTZ R10, R183, R10, !PT ;  /* 0x0000000ab70a7209 */ /* 0x000fe40007810000 */
[C---:B------:R-:W-:Y:S02]  /*5660*/  ISETP.GT.AND P1, PT, R14.reuse, RZ, PT ;  /* 0x000000ff0e00720c */ /* 0x040fe40003f24270 */
[----:B------:R-:W-:Y:S01]  /*5670*/  ISETP.GT.AND P2, PT, R14, 0x1, PT ;  /* 0x000000010e00780c */ /* 0x000fe20003f44270 */
[----:B------:R-:W1:Y:S01]  /*5680*/  SHFL.BFLY PT, R13, R10, 0x2, 0x1f ;  /* 0x0c401f000a0d7f89 */ /* 0x000e6200000e0000 */
[----:B------:R-:W-:Y:S02]  /*5690*/  FSEL R152, R152, -INF , P1 ;  /* 0xff80000098987808 */ /* 0x000fe40000800000 */
[----:B------:R-:W-:Y:S02]  /*56a0*/  ISETP.GT.AND P1, PT, R14, 0x8, PT ;  /* 0x000000080e00780c */ /* 0x000fe40003f24270 */
[----:B------:R-:W-:-:S02]  /*56b0*/  FSEL R153, R153, -INF , P2 ;  /* 0xff80000099997808 */ /* 0x000fc40001000000 */
[----:B------:R-:W-:Y:S02]  /*56c0*/  FMNMX.FTZ R6, R152, R9, !PT ;  /* 0x0000000998067209 */ /* 0x000fe40007810000 */
[----:B------:R-:W-:Y:S02]  /*56d0*/  ISETP.GT.AND P2, PT, R14, 0x9, PT ;  /* 0x000000090e00780c */ /* 0x000fe40003f44270 */
[----:B------:R-:W-:Y:S02]  /*56e0*/  FSEL R156, R156, -INF , P1 ;  /* 0xff8000009c9c7808 */ /* 0x000fe40000800000 */
[----:B------:R-:W-:Y:S02]  /*56f0*/  FMNMX.FTZ R5, R153, R6, !PT ;  /* 0x0000000699057209 */ /* 0x000fe40007810000 */
[----:B------:R-:W-:Y:S02]  /*5700*/  ISETP.GT.AND P1, PT, R14, 0x10, PT ;  /* 0x000000100e00780c */ /* 0x000fe40003f24270 */
[----:B------:R-:W-:-:S02]  /*5710*/  FMNMX.FTZ R5, R156, R5, !PT ;  /* 0x000000059c057209 */ /* 0x000fc40007810000 */
[----:B------:R-:W-:Y:S02]  /*5720*/  FSEL R160, R160, -INF , P1 ;  /* 0xff800000a0a07808 */ /* 0x000fe40000800000 */
[C---:B------:R-:W-:Y:S02]  /*5730*/  ISETP.GT.AND P1, PT, R14.reuse, 0x18, PT ;  /* 0x000000180e00780c */ /* 0x040fe40003f24270 */
[----:B------:R-:W-:Y:S02]  /*5740*/  ISETP.GT.AND P3, PT, R14, 0x38, PT ;  /* 0x000000380e00780c */ /* 0x000fe40003f64270 */
[----:B-1----:R-:W-:Y:S02]  /*5750*/  FMNMX.FTZ R15, R10, R13, !PT ;  /* 0x0000000d0a0f7209 */ /* 0x002fe40007810000 */
[----:B------:R-:W-:Y:S02]  /*5760*/  FSEL R10, R157, -INF , P2 ;  /* 0xff8000009d0a7808 */ /* 0x000fe40001000000 */
[----:B------:R-:W-:Y:S01]  /*5770*/  ISETP.GT.AND P2, PT, R14, 0x11, PT ;  /* 0x000000110e00780c */ /* 0x000fe20003f44270 */
[----:B------:R-:W1:Y:S01]  /*5780*/  SHFL.BFLY PT, R20, R15, 0x1, 0x1f ;  /* 0x0c201f000f147f89 */ /* 0x000e6200000e0000 */
[----:B------:R-:W-:-:S02]  /*5790*/  FMNMX.FTZ R5, R10, R5, !PT ;  /* 0x000000050a057209 */ /* 0x000fc40007810000 */
        /* <DEDUP_REMOVED lines=14> */
[----:B-1----:R-:W-:Y:S02]  /*5880*/  FMNMX.FTZ R5, R15, R20, !PT ;  /* 0x000000140f057209 */ /* 0x002fe40007810000 */
[----:B------:R-:W-:Y:S02]  /*5890*/  ISETP.GT.AND P2, PT, R14, 0x29, PT ;  /* 0x000000290e00780c */ /* 0x000fe40003f44270 */
[----:B------:R-:W-:Y:S01]  /*58a0*/  FSEL R172, R172, -INF , P1 ;  /* 0xff800000acac7808 */ /* 0x000fe20000800000 */
[----:B------:R-:W-:Y:S01]  /*58b0*/  FMUL.FTZ R20, R5, UR10 ;  /* 0x0000000a05147c20 */ /* 0x000fe20008410000 */
[----:B------:R-:W-:-:S02]  /*58c0*/  FMNMX.FTZ R15, R169, R6, !PT ;  /* 0x00000006a90f7209 */ /* 0x000fc40007810000 */
[----:B------:R-:W-:Y:S02]  /*58d0*/  ISETP.GT.AND P1, PT, R14, 0x30, PT ;  /* 0x000000300e00780c */ /* 0x000fe40003f24270 */
[----:B------:R-:W-:Y:S02]  /*58e0*/  FSEL R173, R173, -INF , P2 ;  /* 0xff800000adad7808 */ /* 0x000fe40001000000 */
[----:B------:R-:W-:Y:S02]  /*58f0*/  FMNMX.FTZ R6, R172, R15, !PT ;  /* 0x0000000fac067209 */ /* 0x000fe40007810000 */
[----:B------:R-:W-:Y:S02]  /*5900*/  ISETP.GT.AND P2, PT, R14, 0x31, PT ;  /* 0x000000310e00780c */ /* 0x000fe40003f44270 */
[----:B------:R-:W-:Y:S02]  /*5910*/  FSEL R176, R176, -INF , P1 ;  /* 0xff800000b0b07808 */ /* 0x000fe40000800000 */
[----:B------:R-:W-:-:S02]  /*5920*/  FMNMX.FTZ R15, R173, R6, !PT ;  /* 0x00000006ad0f7209 */ /* 0x000fc40007810000 */
[----:B------:R-:W-:Y:S02]  /*5930*/  FSEL R177, R177, -INF , P2 ;  /* 0xff800000b1b17808 */ /* 0x000fe40001000000 */
[----:B------:R-:W-:Y:S02]  /*5940*/  FMNMX.FTZ R6, R176, R15, !PT ;  /* 0x0000000fb0067209 */ /* 0x000fe40007810000 */
[----:B------:R-:W-:Y:S02]  /*5950*/  ISETP.GT.AND P1, PT, R14, 0x39, PT ;  /* 0x000000390e00780c */ /* 0x000fe40003f24270 */
[----:B------:R-:W-:Y:S02]  /*5960*/  FSEL R180, R180, -INF , P3 ;  /* 0xff800000b4b47808 */ /* 0x000fe40001800000 */
[----:B------:R-:W-:Y:S02]  /*5970*/  FMNMX.FTZ R15, R177, R6, !PT ;  /* 0x00000006b10f7209 */ /* 0x000fe40007810000 */
[----:B------:R-:W-:-:S02]  /*5980*/  FSEL R181, R181, -INF , P1 ;  /* 0xff800000b5b57808 */ /* 0x000fc40000800000 */
[----:B------:R-:W-:Y:S02]  /*5990*/  FMNMX.FTZ R6, R180, R15, !PT ;  /* 0x0000000fb4067209 */ /* 0x000fe40007810000 */
[----:B------:R-:W-:Y:S02]  /*59a0*/  FSETP.NEU.FTZ.AND P4, PT, R5, -INF , PT ;  /* 0xff8000000500780b */ /* 0x000fe40003f9d000 */
[----:B------:R-:W-:Y:S02]  /*59b0*/  FMNMX.FTZ R6, R181, R6, !PT ;  /* 0x00000006b5067209 */ /* 0x000fe40007810000 */
[----:B------:R-:W-:-:S03]  /*59c0*/  FSEL R14, R20, RZ, P4 ;  /* 0x000000ff140e7208 */ /* 0x000fc60002000000 */
[----:B------:R-:W1:Y:S02]  /*59d0*/  SHFL.BFLY PT, R15, R6, 0x2, 0x1f ;  /* 0x0c401f00060f7f89 */ /* 0x000e6400000e0000 */
        /* <DEDUP_REMOVED lines=17> */
[----:B------:R-:W-:Y:S01]  /*5af0*/  FFMA.FTZ R183, R183, UR10, -R14 ;  /* 0x0000000ab7b77c23 */ /* 0x000fe2000801080e */
[----:B------:R-:W-:Y:S01]  /*5b00*/  IMAD.MOV R179, RZ, RZ, -R18 ;  /* 0x000000ffffb37224 */ /* 0x000fe200078e0a12 */
[----:B-1----:R-:W-:-:S03]  /*5b10*/  FMNMX.FTZ R15, R6, R15, !PT ;  /* 0x0000000f060f7209 */ /* 0x002fc60007810000 */
[----:B------:R-:W-:Y:S02]  /*5b20*/  MUFU.EX2 R155, R155 ;  /* 0x0000009b009b7308 */ /* 0x000fe40000000800 */
[----:B------:R-:W1:Y:S06]  /*5b30*/  SHFL.BFLY PT, R6, R15, 0x1, 0x1f ;  /* 0x0c201f000f067f89 */ /* 0x000e6c00000e0000 */
[----:B------:R-:W-:Y:S08]  /*5b40*/  MUFU.EX2 R20, R20 ;  /* 0x0000001400147308 */ /* 0x000ff00000000800 */
[----:B------:R-:W-:Y:S08]  /*5b50*/  MUFU.EX2 R157, R157 ;  /* 0x0000009d009d7308 */ /* 0x000ff00000000800 */
[----:B------:R-:W-:Y:S01]  /*5b60*/  MUFU.EX2 R158, R158 ;  /* 0x0000009e009e7308 */ /* 0x000fe20000000800 */
[----:B-1----:R-:W-:-:S04]  /*5b70*/  FMNMX.FTZ R6, R15, R6, !PT ;  /* 0x000000060f067209 */ /* 0x002fc80007810000 */
[C---:B------:R-:W-:Y:S01]  /*5b80*/  FSETP.NEU.FTZ.AND P1, PT, R6.reuse, -INF , PT ;  /* 0xff8000000600780b */ /* 0x040fe20003f3d000 */
[----:B------:R-:W-:Y:S02]  /*5b90*/  FMUL.FTZ R15, R6, UR10 ;  /* 0x0000000a060f7c20 */ /* 0x000fe40008410000 */
[----:B------:R-:W-:Y:S03]  /*5ba0*/  MUFU.EX2 R159, R159 ;  /* 0x0000009f009f7308 */ /* 0x000fe60000000800 */
[----:B------:R-:W-:-:S05]  /*5bb0*/  FSEL R15, R15, RZ, P1 ;  /* 0x000000ff0f0f7208 */ /* 0x000fca0000800000 */
[----:B------:R-:W-:Y:S01]  /*5bc0*/  MUFU.EX2 R162, R162 ;  /* 0x000000a200a27308 */ /* 0x000fe20000000800 */
[--C-:B------:R-:W-:Y:S01]  /*5bd0*/  FFMA.FTZ R21, R153, UR10, -R15.reuse ;  /* 0x0000000a99157c23 */ /* 0x100fe2000801080f */
[----:B------:R-:W-:Y:S01]  /*5be0*/  FSEL R153, R5, RZ, P4 ;  /* 0x000000ff05997208 */ /* 0x000fe20002000000 */
[--C-:B------:R-:W-:Y:S01]  /*5bf0*/  FFMA.FTZ R152, R152, UR10, -R15.reuse ;  /* 0x0000000a98987c23 */ /* 0x100fe2000801080f */
[--C-:B------:R-:W-:Y:S01]  /*5c00*/  FFMA.FTZ R156, R156, UR10, -R15.reuse ;  /* 0x0000000a9c9c7c23 */ /* 0x100fe2000801080f */
[--C-:B------:R-:W-:Y:S01]  /*5c10*/  FFMA.FTZ R171, R10, UR10, -R15.reuse ;  /* 0x0000000a0aab7c23 */ /* 0x100fe2000801080f */
[--C-:B------:R-:W-:Y:S01]  /*5c20*/  FFMA.FTZ R10, R160, UR10, -R15.reuse ;  /* 0x0000000aa00a7c23 */ /* 0x100fe2000801080f */
[----:B------:R-:W-:Y:S01]  /*5c30*/  FADD.FTZ R153, -R153, R8 ;  /* 0x0000000899997221 */ /* 0x000fe20000010100 */
[----:B------:R-:W-:Y:S01]  /*5c40*/  FSEL R8, R6, RZ, P1 ;  /* 0x000000ff06087208 */ /* 0x000fe20000800000 */
[----:B------:R-:W-:Y:S01]  /*5c50*/  MUFU.EX2 R152, R152 ;  /* 0x0000009800987308 */ /* 0x000fe20000000800 */
[--C-:B------:R-:W-:Y:S01]  /*5c60*/  FFMA.FTZ R175, R12, UR10, -R15.reuse ;  /* 0x0000000a0caf7c23 */ /* 0x100fe2000801080f */
[----:B------:R-:W-:Y:S01]  /*5c70*/  FMUL.FTZ R153, R153, UR10 ;  /* 0x0000000a99997c20 */ /* 0x000fe20008410000 */
[----:B------:R-:W-:Y:S01]  /*5c80*/  FFMA.FTZ R12, R164, UR10, -R15 ;  /* 0x0000000aa40c7c23 */ /* 0x000fe2000801080f */
[----:B------:R-:W-:Y:S01]  /*5c90*/  FADD.FTZ R9, -R8, R9 ;  /* 0x0000000908097221 */ /* 0x000fe20000010100 */
[--C-:B------:R-:W-:Y:S01]  /*5ca0*/  FFMA.FTZ R172, R172, UR10, -R15.reuse ;  /* 0x0000000aacac7c23 */ /* 0x100fe2000801080f */
[--C-:B------:R-:W-:Y:S01]  /*5cb0*/  FFMA.FTZ R13, R13, UR10, -R15.reuse ;  /* 0x0000000a0d0d7c23 */ /* 0x100fe2000801080f */
[--C-:B------:R-:W-:Y:S01]  /*5cc0*/  FFMA.FTZ R160, R168, UR10, -R15.reuse ;  /* 0x0000000aa8a07c23 */ /* 0x100fe2000801080f */
[----:B------:R-:W-:Y:S01]  /*5cd0*/  FMUL.FTZ R9, R9, UR10 ;  /* 0x0000000a09097c20 */ /* 0x000fe20008410000 */
[----:B------:R-:W-:Y:S01]  /*5ce0*/  MUFU.EX2 R21, R21 ;  /* 0x0000001500157308 */ /* 0x000fe20000000800 */
[----:B------:R-:W-:Y:S01]  /*5cf0*/  FFMA.FTZ R169, R169, UR10, -R15 ;  /* 0x0000000aa9a97c23 */ /* 0x000fe2000801080f */
[----:B------:R-:W-:Y:S01]  /*5d00*/  ISETP.NE.AND P1, PT, R2, R179, PT ;  /* 0x000000b30200720c */ /* 0x000fe20003f25270 */
[----:B------:R-:W-:-:S02]  /*5d10*/  IMAD.U32 R179, RZ, RZ, UR24 ;  /* 0x00000018ffb37e24 */ /* 0x000fc4000f8e00ff */
[--C-:B------:R-:W-:Y:S01]  /*5d20*/  FFMA.FTZ R180, R180, UR10, -R15.reuse ;  /* 0x0000000ab4b47c23 */ /* 0x100fe2000801080f */
[--C-:B------:R-:W-:Y:S01]  /*5d30*/  FFMA.FTZ R181, R181, UR10, -R15.reuse ;  /* 0x0000000ab5b57c23 */ /* 0x100fe2000801080f */
[--C-:B------:R-:W-:Y:S01]  /*5d40*/  FFMA.FTZ R177, R177, UR10, -R15.reuse ;  /* 0x0000000ab1b17c23 */ /* 0x100fe2000801080f */
[----:B------:R-:W1:Y:S08]  /*5d50*/  MUFU.EX2 R9, R9 ;  /* 0x0000000900097308 */ /* 0x000e700000000800 */
[----:B------:R-:W2:Y:S08]  /*5d60*/  MUFU.EX2 R8, R153 ;  /* 0x0000009900087308 */ /* 0x000eb00000000800 */
[----:B------:R-:W-:Y:S01]  /*5d70*/  MUFU.EX2 R156, R156 ;  /* 0x0000009c009c7308 */ /* 0x000fe20000000800 */
[----:B-1----:R-:W-:Y:S01]  /*5d80*/  FFMA.FTZ R164, R9, R3, R152 ;  /* 0x0000000309a47223 */ /* 0x002fe20000010098 */
[--C-:B------:R-:W-:Y:S01]  /*5d90*/  FFMA.FTZ R3, R173, UR10, -R15.reuse ;  /* 0x0000000aad037c23 */ /* 0x100fe2000801080f */
[C---:B------:R-:W-:Y:S01]  /*5da0*/  F2FP.F16.F32.PACK_AB R152, R21.reuse, R152 ;  /* 0x000000981598723e */ /* 0x040fe200000000ff */
[-C--:B------:R-:W-:Y:S01]  /*5db0*/  FMUL.FTZ R24, R24, R9.reuse ;  /* 0x0000000918187220 */ /* 0x080fe20000410000 */
[----:B------:R-:W-:Y:S01]  /*5dc0*/  FADD.FTZ R173, R21, R164 ;  /* 0x000000a415ad7221 */ /* 0x000fe20000010000 */
[----:B------:R-:W-:Y:S01]  /*5dd0*/  FFMA.FTZ R164, R176, UR10, -R15 ;  /* 0x0000000ab0a47c23 */ /* 0x000fe2000801080f */
[----:B------:R-:W-:Y:S01]  /*5de0*/  FMUL.FTZ R25, R25, R9 ;  /* 0x0000000919197220 */ /* 0x000fe20000410000 */
[----:B------:R-:W1:Y:S01]  /*5df0*/  MUFU.EX2 R171, R171 ;  /* 0x000000ab00ab7308 */ /* 0x000e620000000800 */
[----:B--2---:R-:W-:Y:S01]  /*5e00*/  FFMA.FTZ R153, R8, R4, R11 ;  /* 0x0000000408997223 */ /* 0x004fe2000001000b */
[----:B------:R-:W-:-:S02]  /*5e10*/  @!P1 IMAD R4, R179, 0x40, R16 ;  /* 0x00000040b3049824 */ /* 0x000fc400078e0210 */
[-C--:B------:R-:W-:Y:S01]  /*5e20*/  FMUL.FTZ R28, R28, R9.reuse ;  /* 0x000000091c1c7220 */ /* 0x080fe20000410000 */
[-C--:B------:R-:W-:Y:S01]  /*5e30*/  FMUL.FTZ R29, R29, R9.reuse ;  /* 0x000000091d1d7220 */ /* 0x080fe20000410000 */
[----:B------:R-:W-:Y:S01]  /*5e40*/  FADD.FTZ R168, R154, R153 ;  /* 0x000000999aa87221 */ /* 0x000fe20000010000 */
[----:B------:R-:W-:Y:S01]  /*5e50*/  FMUL.FTZ R32, R32, R9 ;  /* 0x0000000920207220 */ /* 0x000fe20000410000 */
[----:B------:R-:W-:Y:S01]  /*5e60*/  @!P1 LEA R4, R4, UR42, 0x2 ;  /* 0x0000002a04049c11 */ /* 0x000fe2000f8e10ff */
[----:B------:R-:W-:Y:S01]  /*5e70*/  MUFU.EX2 R10, R10 ;  /* 0x0000000a000a7308 */ /* 0x000fe20000000800 */
[----:B------:R-:W-:Y:S01]  /*5e80*/  FADD.FTZ R153, R155, R168 ;  /* 0x000000a89b997221 */ /* 0x000fe20000010000 */
[C---:B------:R-:W-:Y:S01]  /*5e90*/  F2FP.F16.F32.PACK_AB R155, R20.reuse, R155 ;  /* 0x0000009b149b723e */ /* 0x040fe200000000ff */
[-C--:B------:R-:W-:Y:S01]  /*5ea0*/  FMUL.FTZ R33, R33, R9.reuse ;  /* 0x0000000921217220 */ /* 0x080fe20000410000 */
[----:B------:R-:W-:Y:S01]  /*5eb0*/  @!P1 STS [R4+0x28800], R9 ;  /* 0x0288000904009388 */ /* 0x000fe20000000800 */
[----:B------:R-:W-:Y:S01]  /*5ec0*/  FADD.FTZ R168, R20, R153 ;  /* 0x0000009914a87221 */ /* 0x000fe20000010000 */
[-C--:B------:R-:W-:Y:S01]  /*5ed0*/  FMUL.FTZ R36, R36, R9.reuse ;  /* 0x0000000924247220 */ /* 0x080fe20000410000 */
[----:B------:R-:W-:Y:S01]  /*5ee0*/  FMUL.FTZ R37, R37, R9 ;  /* 0x0000000925257220 */ /* 0x000fe20000410000 */
[----:B------:R-:W2:Y:S01]  /*5ef0*/  MUFU.EX2 R175, R175 ;  /* 0x000000af00af7308 */ /* 0x000ea20000000800 */
[----:B------:R-:W-:Y:S01]  /*5f00*/  FADD.FTZ R153, R157, R168 ;  /* 0x000000a89d997221 */ /* 0x000fe20000010000 */
[----:B------:R3:W-:Y:S01]  /*5f10*/  @!P1 STS [R4+0x28820], R8 ;  /* 0x0288200804009388 */ /* 0x0007e20000000800 */
[----:B------:R-:W-:Y:S01]  /*5f20*/  F2FP.F16.F32.PACK_AB R157, R158, R157 ;  /* 0x0000009d9e9d723e */ /* 0x000fe200000000ff */
[----:B------:R-:W-:Y:S01]  /*5f30*/  FMUL.FTZ R40, R40, R9 ;  /* 0x0000000928287220 */ /* 0x000fe20000410000 */
[----:B------:R-:W-:Y:S01]  /*5f40*/  FADD.FTZ R168, R158, R153 ;  /* 0x000000999ea87221 */ /* 0x000fe20000010000 */
[----:B------:R-:W-:Y:S01]  /*5f50*/  F2FP.F16.F32.PACK_AB R153, R154, R11 ;  /* 0x0000000b9a99723e */ /* 0x000fe200000000ff */
[-C--:B------:R-:W-:Y:S01]  /*5f60*/  FMUL.FTZ R41, R41, R9.reuse ;  /* 0x0000000929297220 */ /* 0x080fe20000410000 */
[----:B------:R-:W4:Y:S01]  /*5f70*/  MUFU.EX2 R12, R12 ;  /* 0x0000000c000c7308 */ /* 0x000f220000000800 */
[----:B-1----:R-:W-:Y:S01]  /*5f80*/  F2FP.F16.F32.PACK_AB R154, R171, R156 ;  /* 0x0000009cab9a723e */ /* 0x002fe200000000ff */
[----:B------:R-:W-:Y:S01]  /*5f90*/  BAR.SYNC.DEFER_BLOCKING 0xf, 0x100 ;  /* 0x03c4000000007b1d */ /* 0x000fe20000010000 */
        /* <DEDUP_REMOVED lines=14> */
[----:B-1----:R-:W-:Y:S01]  /*6080*/  FADD.FTZ R172, R156, R173 ;  /* 0x000000ad9cac7221 */ /* 0x002fe20000010000 */
[----:B--2---:R-:W-:Y:S01]  /*6090*/  F2FP.F16.F32.PACK_AB R156, R175, R10 ;  /* 0x0000000aaf9c723e */ /* 0x004fe200000000ff */
[-C--:B------:R-:W-:Y:S01]  /*60a0*/  FMUL.FTZ R68, R68, R9.reuse ;  /* 0x0000000944447220 */ /* 0x080fe20000410000 */
[-C--:B------:R-:W-:Y:S01]  /*60b0*/  FMUL.FTZ R69, R69, R9.reuse ;  /* 0x0000000945457220 */ /* 0x080fe20000410000 */
[----:B------:R-:W-:Y:S01]  /*60c0*/  FADD.FTZ R173, R171, R172 ;  /* 0x000000acabad7221 */ /* 0x000fe20000010000 */
[-C--:B------:R-:W-:Y:S01]  /*60d0*/  FMUL.FTZ R72, R72, R9.reuse ;  /* 0x0000000948487220 */ /* 0x080fe20000410000 */
[-C--:B------:R-:W-:Y:S01]  /*60e0*/  FMUL.FTZ R73, R73, R9.reuse ;  /* 0x0000000949497220 */ /* 0x080fe20000410000 */
[----:B------:R-:W1:Y:S01]  /*60f0*/  MUFU.EX2 R160, R160 ;  /* 0x000000a000a07308 */ /* 0x000e620000000800 */
[----:B------:R-:W-:Y:S01]  /*6100*/  FADD.FTZ R172, R10, R173 ;  /* 0x000000ad0aac7221 */ /* 0x000fe20000010000 */
[----:B------:R2:W-:Y:S01]  /*6110*/  STSM.16.M88.4 [R19+0x26800], R152 ;  /* 0x0268009813007844 */ /* 0x0005e20000000200 */
[-C--:B------:R-:W-:Y:S01]  /*6120*/  FMUL.FTZ R76, R76, R9.reuse ;  /* 0x000000094c4c7220 */ /* 0x080fe20000410000 */
[-C--:B------:R-:W-:Y:S01]  /*6130*/  FMUL.FTZ R77, R77, R9.reuse ;  /* 0x000000094d4d7220 */ /* 0x080fe20000410000 */
[----:B------:R-:W-:Y:S01]  /*6140*/  FADD.FTZ R173, R175, R172 ;  /* 0x000000acafad7221 */ /* 0x000fe20000010000 */
[-C--:B------:R-:W-:Y:S01]  /*6150*/  FMUL.FTZ R80, R80, R9.reuse ;  /* 0x0000000950507220 */ /* 0x080fe20000410000 */
[-C--:B------:R-:W-:Y:S01]  /*6160*/  FMUL.FTZ R81, R81, R9.reuse ;  /* 0x0000000951517220 */ /* 0x080fe20000410000 */
[----:B------:R-:W0:Y:S01]  /*6170*/  MUFU.EX2 R169, R169 ;  /* 0x000000a900a97308 */ /* 0x000e220000000800 */
[----:B----4-:R-:W-:Y:S01]  /*6180*/  FADD.FTZ R172, R12, R173 ;  /* 0x000000ad0cac7221 */ /* 0x010fe20000010000 */
[----:B------:R-:W-:Y:S01]  /*6190*/  FADD.FTZ R173, R159, R168 ;  /* 0x000000a89fad7221 */ /* 0x000fe20000010000 */
[C---:B-----5:R-:W-:Y:S01]  /*61a0*/  F2FP.F16.F32.PACK_AB R158, R13.reuse, R12 ;  /* 0x0000000c0d9e723e */ /* 0x060fe200000000ff */
[----:B------:R-:W-:Y:S01]  /*61b0*/  FMUL.FTZ R84, R84, R9 ;  /* 0x0000000954547220 */ /* 0x000fe20000410000 */
[----:B------:R-:W-:Y:S01]  /*61c0*/  FADD.FTZ R11, R13, R172 ;  /* 0x000000ac0d0b7221 */ /* 0x000fe20000010000 */
[C---:B------:R-:W-:Y:S01]  /*61d0*/  FADD.FTZ R168, R162.reuse, R173 ;  /* 0x000000ada2a87221 */ /* 0x040fe20000010000 */
[----:B------:R-:W-:Y:S01]  /*61e0*/  F2FP.F16.F32.PACK_AB R159, R162, R159 ;  /* 0x0000009fa29f723e */ /* 0x000fe200000000ff */
[----:B------:R-:W4:Y:S01]  /*61f0*/  MUFU.EX2 R161, R161 ;  /* 0x000000a100a17308 */ /* 0x000f220000000800 */
[----:B-1----:R-:W-:Y:S01]  /*6200*/  FADD.FTZ R172, R160, R11 ;  /* 0x0000000ba0ac7221 */ /* 0x002fe20000010000 */
[-C--:B------:R-:W-:Y:S01]  /*6210*/  FMUL.FTZ R85, R85, R9.reuse ;  /* 0x0000000955557220 */ /* 0x080fe20000410000 */
[-C--:B------:R-:W-:Y:S01]  /*6220*/  FMUL.FTZ R88, R88, R9.reuse ;  /* 0x0000000958587220 */ /* 0x080fe20000410000 */
[----:B------:R2:W-:Y:S01]  /*6230*/  STSM.16.M88.4 [R184], R156 ;  /* 0x0000009cb8007844 */ /* 0x0005e20000000200 */
[-C--:B------:R-:W-:Y:S01]  /*6240*/  FMUL.FTZ R89, R89, R9.reuse ;  /* 0x0000000959597220 */ /* 0x080fe20000410000 */
[-C--:B------:R-:W-:Y:S01]  /*6250*/  FMUL.FTZ R92, R92, R9.reuse ;  /* 0x000000095c5c7220 */ /* 0x080fe20000410000 */
[-C--:B------:R-:W-:Y:S01]  /*6260*/  FMUL.FTZ R93, R93, R9.reuse ;  /* 0x000000095d5d7220 */ /* 0x080fe20000410000 */
[----:B------:R-:W3:Y:S01]  /*6270*/  MUFU.EX2 R166, R166 ;  /* 0x000000a600a67308 */ /* 0x000ee20000000800 */
[C---:B0-----:R-:W-:Y:S01]  /*6280*/  FADD.FTZ R21, R169.reuse, R172 ;  /* 0x000000aca9157221 */ /* 0x041fe20000010000 */
[----:B------:R-:W-:Y:S01]  /*6290*/  F2FP.F16.F32.PACK_AB R160, R169, R160 ;  /* 0x000000a0a9a0723e */ /* 0x000fe200000000ff */
[-C--:B------:R-:W-:Y:S01]  /*62a0*/  FMUL.FTZ R96, R96, R9.reuse ;  /* 0x0000000960607220 */ /* 0x080fe20000410000 */
[-C--:B------:R-:W-:Y:S01]  /*62b0*/  FMUL.FTZ R97, R97, R9.reuse ;  /* 0x0000000961617220 */ /* 0x080fe20000410000 */
[----:B------:R-:W-:Y:S01]  /*62c0*/  FADD.FTZ R10, R14, R21 ;  /* 0x000000150e0a7221 */ /* 0x000fe20000010000 */
        /* <DEDUP_REMOVED lines=9> */
[----:B------:R-:W-:Y:S01]  /*6360*/  FMUL.FTZ R113, R113, R9 ;  /* 0x0000000971717220 */ /* 0x000fe20000410000 */
[----:B------:R-:W1:Y:S01]  /*6370*/  MUFU.EX2 R163, R163 ;  /* 0x000000a300a37308 */ /* 0x000e620000000800 */
        /* <DEDUP_REMOVED lines=16> */
[----:B-1----:R-:W-:Y:S01]  /*6480*/  FADD.FTZ R11, R163, R4 ;  /* 0x00000004a30b7221 */ /* 0x002fe20000010000 */
        /* <DEDUP_REMOVED lines=10> */
[----:B------:R-:W-:Y:S01]  /*6530*/  FMUL.FTZ R149, R149, R9 ;  /* 0x0000000995957220 */ /* 0x000fe20000410000 */
[-C--:B------:R-:W-:Y:S01]  /*6540*/  FMUL.FTZ R26, R26, R8.reuse ;  /* 0x000000081a1a7220 */ /* 0x080fe20000410000 */
[-C--:B------:R-:W-:Y:S01]  /*6550*/  FMUL.FTZ R27, R27, R8.reuse ;  /* 0x000000081b1b7220 */ /* 0x080fe20000410000 */
[----:B------:R2:W-:Y:S01]  /*6560*/  STSM.16.M88.4 [R22], R160 ;  /* 0x000000a016007844 */ /* 0x0005e20000000200 */
[----:B------:R-:W3:Y:S01]  /*6570*/  MUFU.EX2 R164, R164 ;  /* 0x000000a400a47308 */ /* 0x000ee20000000800 */
        /* <DEDUP_REMOVED lines=47> */
[----:B------:R-:W-:Y:S01]  /*6870*/  FMUL.FTZ R98, R98, R8 ;  /* 0x0000000862627220 */ /* 0x000fe20000410000 */
[C---:B0-----:R-:W-:Y:S01]  /*6880*/  F2FP.F16.F32.PACK_AB R166, R181.reuse, R180 ;  /* 0x000000b4b5a6723e */ /* 0x041fe200000000ff */
[----:B------:R-:W-:Y:S01]  /*6890*/  FADD.FTZ R3, R181, R12 ;  /* 0x0000000cb5037221 */ /* 0x000fe20000010000 */
[-C--:B------:R-:W-:Y:S01]  /*68a0*/  FMUL.FTZ R99, R99, R8.reuse ;  /* 0x0000000863637220 */ /* 0x080fe20000410000 */
[-C--:B------:R-:W-:Y:S01]  /*68b0*/  FMUL.FTZ R102, R102, R8.reuse ;  /* 0x0000000866667220 */ /* 0x080fe20000410000 */
[-C--:B------:R-:W-:Y:S01]  /*68c0*/  FMUL.FTZ R103, R103, R8.reuse ;  /* 0x0000000867677220 */ /* 0x080fe20000410000 */
[-C--:B------:R-:W-:Y:S01]  /*68d0*/  FMUL.FTZ R106, R106, R8.reuse ;  /* 0x000000086a6a7220 */ /* 0x080fe20000410000 */
[-C--:B------:R-:W-:Y:S01]  /*68e0*/  FMUL.FTZ R107, R107, R8.reuse ;  /* 0x000000086b6b7220 */ /* 0x080fe20000410000 */
[-C--:B------:R-:W-:Y:S01]  /*68f0*/  FMUL.FTZ R110, R110, R8.reuse ;  /* 0x000000086e6e7220 */ /* 0x080fe20000410000 */
[C---:B-1----:R-:W-:Y:S01]  /*6900*/  F2FP.F16.F32.PACK_AB R167, R10.reuse, R167 ;  /* 0x000000a70aa7723e */ /* 0x042fe200000000ff */
        /* <DEDUP_REMOVED lines=23> */
[----:B--2---:R-:W-:Y:S06]  /*6a80*/  @!P0 BRA `(.L_x_7278) ;  /* 0x0000000000048947 */ /* 0x004fec0003800000 */
[----:B------:R-:W-:Y:S01]  /*6a90*/  BPT.TRAP 0x1 ;  /* 0x000000040000795c */ /* 0x000fe20000300000 */
.L_x_7278:
[----:B------:R0:W1:Y:S01]  /*6aa0*/  SYNCS.PHASECHK.TRANS64.TRYWAIT P1, [UR23+0x28c50], R7 ;  /* 0x028c5007ff0075a7 */ /* 0x0000620008020157 */
[----:B------:R-:W-:Y:S05]  /*6ab0*/  @!P0 BRA `(.L_x_7279) ;  /* 0x0000000000048947 */ /* 0x000fea0003800000 */
[----:B------:R-:W-:Y:S01]  /*6ac0*/  BPT.TRAP 0x1 ;  /* 0x000000040000795c */ /* 0x000fe20000300000 */
.L_x_7279:
[----:B-1----:R-:W-:Y:S05]  /*6ad0*/  @P1 BRA `(.L_x_7280) ;  /* 0x0000000000081947 */ /* 0x002fea0003800000 */
[----:B------:R-:W1:Y:S02]  /*6ae0*/  SYNCS.PHASECHK.TRANS64.TRYWAIT P1, [UR23+0x28c50], R7 ;  /* 0x028c5007ff0075a7 */ /* 0x000e640008020157 */
[----:B-1----:R-:W-:Y:S05]  /*6af0*/  @!P1 BRA `(.L_x_7281) ;  /* 0x0000009000c89947 */ /* 0x002fea0003800000 */
.L_x_7280:
        /* <DEDUP_REMOVED lines=34> */
.L_x_7282:
[----:B------:R-:W-:Y:S01]  /*6d20*/  UISETP.GT.AND UP0, UPT, UR21, UR20, UPT ;  /* 0x000000141500728c */ /* 0x000fe2000bf04270 */
[----:B-1----:R-:W-:Y:S01]  /*6d30*/  IMAD.MOV.U32 R8, RZ, RZ, R5 ;  /* 0x000000ffff087224 */ /* 0x002fe200078e0005 */
[----:B------:R-:W-:Y:S01]  /*6d40*/  UIADD3 UR23, UR23, 0x28c60, URZ ;  /* 0x00028c6017177890 */ /* 0x000fe2000fffe03f */
[----:B------:R-:W-:Y:S01]  /*6d50*/  MOV R9, R6 ;  /* 0x0000000600097202 */ /* 0x000fe20000000f00 */
[----:B------:R-:W-:Y:S02]  /*6d60*/  UIADD3 UR21, UR21, -0x1, URZ ;  /* 0xffffffff15157890 */ /* 0x000fe4000fffe03f */
[----:B------:R-:W-:Y:S01]  /*6d70*/  PLOP3.LUT P1, PT, PT, PT, UP0, 0x80, 0x0 ;  /* 0x000000000000781c */ /* 0x000fe20003f2f008 */
[----:B------:R-:W-:Y:S01]  /*6d80*/  UPRMT UR23, UR40, 0x654, UR23 ;  /* 0x0000065428177896 */ /* 0x000fe20008000017 */
[----:B------:R-:W-:-:S08]  /*6d90*/  UMOV UR24, UR38 ;  /* 0x0000002600187c82 */ /* 0x000fd00008000000 */
[----:B------:R-:W-:Y:S03]  /*6da0*/  SYNCS.ARRIVE.TRANS64.RED.A1T0 RZ, [UR23], RZ ;  /* 0x000000ffffff79a7 */ /* 0x000fe60008100417 */
[----:B------:R-:W-:Y:S05]  /*6db0*/  @P1 BRA `(.L_x_7283) ;  /* 0xffffffe000781947 */ /* 0x000fea000383ffff */
.L_x_7272:
[----:B------:R-:W-:-:S13]  /*6dc0*/  ISETP.LE.AND P1, PT, RZ, UR21, PT ;  /* 0x00000015ff007c0c */ /* 0x000fda000bf23270 */
[----:B------:R-:W-:Y:S05]  /*6dd0*/  @!P1 BRA `(.L_x_7284) ;  /* 0x0000001800389947 */ /* 0x000fea0003800000 */
[----:B------:R-:W-:Y:S01]  /*6de0*/  IMAD.MOV.U32 R9, RZ, RZ, R5 ;  /* 0x000000ffff097224 */ /* 0x000fe200078e0005 */
[----:B------:R-:W-:Y:S01]  /*6df0*/  UMOV UR23, UR38 ;  /* 0x0000002600177c82 */ /* 0x000fe20008000000 */
[----:B------:R-:W-:Y:S01]  /*6e00*/  IMAD.MOV.U32 R11, RZ, RZ, R6 ;  /* 0x000000ffff0b7224 */ /* 0x000fe200078e0006 */
[----:B------:R-:W-:-:S06]  /*6e10*/  ULDC UR20, c[0x0][0x988] ;  /* 0x0002620000147ab9 */ /* 0x000fcc0000000800 */
.L_x_7295:
[----:B------:R-:W-:-:S04]  /*6e20*/  UIADD3 UR38, UR23, 0x1, URZ ;  /* 0x0000000117267890 */ /* 0x000fc8000fffe03f */
[----:B------:R-:W-:-:S04]  /*6e30*/  UISETP.NE.AND UP0, UPT, UR38, 0x2, UPT ;  /* 0x000000022600788c */ /* 0x000fc8000bf05270 */
[----:B------:R-:W-:Y:S02]  /*6e40*/  USEL UR6, URZ, 0x1, UP0 ;  /* 0x000000013f067887 */ /* 0x000fe40008000000 */
[----:B------:R-:W-:Y:S02]  /*6e50*/  USEL UR38, UR38, URZ, UP0 ;  /* 0x0000003f26267287 */ /* 0x000fe40008000000 */
[----:B------:R-:W-:Y:S01]  /*6e60*/  ULOP3.LUT UR37, UR37, UR6, URZ, 0x3c, !UPT ;  /* 0x0000000625257292 */ /* 0x000fe2000f8e3c3f */
[----:B-1----:R-:W-:Y:S11]  /*6e70*/  @!P0 BRA `(.L_x_7285) ;  /* 0x0000000000048947 */ /* 0x002ff60003800000 */
[----:B------:R-:W-:Y:S01]  /*6e80*/  BPT.TRAP 0x1 ;  /* 0x000000040000795c */ /* 0x000fe20000300000 */
.L_x_7285:
[----:B------:R-:W-:Y:S01]  /*6e90*/  ULEA UR22, UR38, UR42, 0x3 ;  /* 0x0000002a26167291 */ /* 0x000fe2000f8e183f */
[----:B0123--:R-:W-:-:S05]  /*6ea0*/  IMAD.U32 R7, RZ, RZ, UR37 ;  /* 0x00000025ff077e24 */ /* 0x00ffca000f8e00ff */
[----:B------:R-:W-:-:S04]  /*6eb0*/  SHF.L.U32 R7, R7, 0x1f, RZ ;  /* 0x0000001f07077819 */ /* 0x000fc800000006ff */
[----:B------:R0:W1:Y:S01]  /*6ec0*/  SYNCS.PHASECHK.TRANS64.TRYWAIT P1, [UR22+0x28c30], R7 ;  /* 0x028c3007ff0075a7 */ /* 0x0000620008020156 */
[----:B------:R-:W-:Y:S05]  /*6ed0*/  @!P0 BRA `(.L_x_7286) ;  /* 0x0000000000048947 */ /* 0x000fea0003800000 */
[----:B------:R-:W-:Y:S01]  /*6ee0*/  BPT.TRAP 0x1 ;  /* 0x000000040000795c */ /* 0x000fe20000300000 */
.L_x_7286:
[----:B-1----:R-:W-:Y:S05]  /*6ef0*/  @P1 BRA `(.L_x_7287) ;  /* 0x0000000000081947 */ /* 0x002fea0003800000 */
[----:B------:R-:W1:Y:S02]  /*6f00*/  SYNCS.PHASECHK.TRANS64.TRYWAIT P1, [UR22+0x28c30], R7 ;  /* 0x028c3007ff0075a7 */ /* 0x000e640008020156 */
[----:B-1----:R-:W-:Y:S05]  /*6f10*/  @!P1 BRA `(.L_x_7288) ;  /* 0x0000008c00d89947 */ /* 0x002fea0003800000 */
.L_x_7287:
        /* <DEDUP_REMOVED lines=23> */
.L_x_7289:
        /* <DEDUP_REMOVED lines=27> */
[----:B------:R-:W-:-:S04]  /*7240*/  FMNMX.FTZ R8, R162, R5, !PT ;  /* 0x00000005a2087209 */ /* 0x000fc80007810000 */
[----:B------:R-:W-:-:S04]  /*7250*/  FMNMX.FTZ R5, R163, R8, !PT ;  /* 0x00000008a3057209 */ /* 0x000fc80007810000 */
[----:B------:R-:W-:-:S04]  /*7260*/  FMNMX.FTZ R8, R166, R5, !PT ;  /* 0x00000005a6087209 */ /* 0x000fc80007810000 */
[----:B------:R-:W-:Y:S02]  /*7270*/  FMNMX.FTZ R5, R167, R8, !PT ;  /* 0x00000008a7057209 */ /* 0x000fe40007810000 */
[----:B-1----:R-:W-:Y:S02]  /*7280*/  FMNMX.FTZ R6, R12, R13, !PT ;  /* 0x0000000d0c067209 */ /* 0x002fe40007810000 */
[----:B------:R-:W-:-:S03]  /*7290*/  FMNMX.FTZ R10, R170, R5, !PT ;  /* 0x00000005aa0a7209 */ /* 0x000fc60007810000 */
[C---:B------:R-:W-:Y:S01]  /*72a0*/  FADD.FTZ R11, -R6.reuse, R11 ;  /* 0x0000000b060b7221 */ /* 0x040fe20000010100 */
[----:B------:R-:W-:Y:S01]  /*72b0*/  FMNMX.FTZ R5, R171, R10, !PT ;  /* 0x0000000aab057209 */ /* 0x000fe20007810000 */
[----:B------:R-:W-:Y:S02]  /*72c0*/  FMUL.FTZ R191, R6, UR10 ;  /* 0x0000000a06bf7c20 */ /* 0x000fe40008410000 */
[----:B------:R-:W-:Y:S01]  /*72d0*/  FMUL.FTZ R12, R11, UR10 ;  /* 0x0000000a0b0c7c20 */ /* 0x000fe20008410000 */
[----:B------:R-:W-:Y:S01]  /*72e0*/  FMNMX.FTZ R10, R174, R5, !PT ;  /* 0x00000005ae0a7209 */ /* 0x000fe20007810000 */
[--C-:B------:R-:W-:Y:S01]  /*72f0*/  FFMA.FTZ R13, R156, UR10, -R191.reuse ;  /* 0x0000000a9c0d7c23 */ /* 0x100fe200080108bf */
[--C-:B------:R-:W-:Y:S01]  /*7300*/  FFMA.FTZ R11, R152, UR10, -R191.reuse ;  /* 0x0000000a980b7c23 */ /* 0x100fe200080108bf */
[----:B------:R1:W2:Y:S01]  /*7310*/  MUFU.EX2 R8, R12 ;  /* 0x0000000c00087308 */ /* 0x0002a20000000800 */
[----:B------:R-:W-:Y:S01]  /*7320*/  FMNMX.FTZ R5, R175, R10, !PT ;  /* 0x0000000aaf057209 */ /* 0x000fe20007810000 */
[--C-:B------:R-:W-:Y:S01]  /*7330*/  FFMA.FTZ R152, R153, UR10, -R191.reuse ;  /* 0x0000000a99987c23 */ /* 0x100fe200080108bf */
[--C-:B------:R-:W-:Y:S01]  /*7340*/  FFMA.FTZ R21, R157, UR10, -R191.reuse ;  /* 0x0000000a9d157c23 */ /* 0x100fe200080108bf */
[--C-:B------:R-:W-:Y:S01]  /*7350*/  FFMA.FTZ R156, R160, UR10, -R191.reuse ;  /* 0x0000000aa09c7c23 */ /* 0x100fe200080108bf */
[----:B------:R-:W-:Y:S01]  /*7360*/  FMNMX.FTZ R10, R178, R5, !PT ;  /* 0x00000005b20a7209 */ /* 0x000fe20007810000 */
[--C-:B------:R-:W-:Y:S01]  /*7370*/  FFMA.FTZ R160, R168, UR10, -R191.reuse ;  /* 0x0000000aa8a07c23 */ /* 0x100fe200080108bf */
[--C-:B------:R-:W-:Y:S01]  /*7380*/  FFMA.FTZ R15, R161, UR10, -R191.reuse ;  /* 0x0000000aa10f7c23 */ /* 0x100fe200080108bf */
[----:B------:R-:W3:Y:S01]  /*7390*/  MUFU.EX2 R11, R11 ;  /* 0x0000000b000b7308 */ /* 0x000ee20000000800 */
[----:B------:R-:W-:Y:S01]  /*73a0*/  FMNMX.FTZ R5, R179, R10, !PT ;  /* 0x0000000ab3057209 */ /* 0x000fe20007810000 */
[--C-:B------:R-:W-:Y:S01]  /*73b0*/  FFMA.FTZ R161, R169, UR10, -R191.reuse ;  /* 0x0000000aa9a17c23 */ /* 0x100fe200080108bf */
[--C-:B------:R-:W-:Y:S01]  /*73c0*/  FFMA.FTZ R169, R177, UR10, -R191.reuse ;  /* 0x0000000ab1a97c23 */ /* 0x100fe200080108bf */
[--C-:B------:R-:W-:Y:S01]  /*73d0*/  FFMA.FTZ R180, R180, UR10, -R191.reuse ;  /* 0x0000000ab4b47c23 */ /* 0x100fe200080108bf */
[----:B-1----:R-:W-:Y:S01]  /*73e0*/  FMNMX.FTZ R12, R182, R5, !PT ;  /* 0x00000005b60c7209 */ /* 0x002fe20007810000 */
[----:B------:R-:W-:-:S02]  /*73f0*/  FFMA.FTZ R181, R181, UR10, -R191 ;  /* 0x0000000ab5b57c23 */ /* 0x000fc400080108bf */
[----:B------:R1:W-:Y:S01]  /*7400*/  MUFU.EX2 R10, R13 ;  /* 0x0000000d000a7308 */ /* 0x0003e20000000800 */
[----:B------:R-:W-:Y:S01]  /*7410*/  FMNMX.FTZ R5, R183, R12, !PT ;  /* 0x0000000cb7057209 */ /* 0x000fe20007810000 */
[--C-:B------:R-:W-:Y:S01]  /*7420*/  FFMA.FTZ R12, R164, UR10, -R191.reuse ;  /* 0x0000000aa40c7c23 */ /* 0x100fe200080108bf */
[--C-:B------:R-:W-:Y:S01]  /*7430*/  FFMA.FTZ R164, R176, UR10, -R191.reuse ;  /* 0x0000000ab0a47c23 */ /* 0x100fe200080108bf */
[-C--:B--2---:R-:W-:Y:S01]  /*7440*/  FMUL.FTZ R24, R24, R8.reuse ;  /* 0x0000000818187220 */ /* 0x084fe20000410000 */
[-C--:B------:R-:W-:Y:S01]  /*7450*/  FMUL.FTZ R25, R25, R8.reuse ;  /* 0x0000000819197220 */ /* 0x080fe20000410000 */
[----:B------:R-:W2:Y:S01]  /*7460*/  SHFL.BFLY PT, R14, R5, 0x2, 0x1f ;  /* 0x0c401f00050e7f89 */ /* 0x000ea200000e0000 */
[-C--:B------:R-:W-:Y:S01]  /*7470*/  FMUL.FTZ R28, R28, R8.reuse ;  /* 0x000000081c1c7220 */ /* 0x080fe20000410000 */
[----:B------:R-:W4:Y:S01]  /*7480*/  MUFU.EX2 R152, R152 ;  /* 0x0000009800987308 */ /* 0x000f220000000800 */
[--C-:B-1----:R-:W-:Y:S01]  /*7490*/  FFMA.FTZ R13, R165, UR10, -R191.reuse ;  /* 0x0000000aa50d7c23 */ /* 0x102fe200080108bf */
        /* <DEDUP_REMOVED lines=20> */
[----:B--2---:R-:W-:Y:S01]  /*75e0*/  FMNMX.FTZ R20, R5, R14, !PT ;  /* 0x0000000e05147209 */ /* 0x004fe20007810000 */
[----:B------:R-:W-:Y:S01]  /*75f0*/  FFMA.FTZ R14, R172, UR10, -R191 ;  /* 0x0000000aac0e7c23 */ /* 0x000fe200080108bf */
[----:B------:R-:W-:Y:S01]  /*7600*/  MUFU.EX2 R15, R15 ;  /* 0x0000000f000f7308 */ /* 0x000fe20000000800 */
[-C--:B------:R-:W-:Y:S01]  /*7610*/  FMUL.FTZ R64, R64, R8.reuse ;  /* 0x0000000840407220 */ /* 0x080fe20000410000 */
[-C--:B------:R-:W-:Y:S01]  /*7620*/  FMUL.FTZ R65, R65, R8.reuse ;  /* 0x0000000841417220 */ /* 0x080fe20000410000 */
[----:B------:R-:W1:Y:S01]  /*7630*/  SHFL.BFLY PT, R5, R20, 0x1, 0x1f ;  /* 0x0c201f0014057f89 */ /* 0x000e6200000e0000 */
        /* <DEDUP_REMOVED lines=23> */
[----:B-1----:R-:W-:Y:S01]  /*77b0*/  FMNMX.FTZ R5, R20, R5, !PT ;  /* 0x0000000514057209 */ /* 0x002fe20007810000 */
        /* <DEDUP_REMOVED lines=10> */
[--C-:B------:R-:W-:Y:S01]  /*7860*/  FFMA.FTZ R168, R154, UR10, -R157.reuse ;  /* 0x0000000a9aa87c23 */ /* 0x100fe2000801089d */
[--C-:B------:R-:W-:Y:S01]  /*7870*/  FFMA.FTZ R155, R158, UR10, -R157.reuse ;  /* 0x0000000a9e9b7c23 */ /* 0x100fe2000801089d */
[--C-:B------:R-:W-:Y:S01]  /*7880*/  FFMA.FTZ R158, R162, UR10, -R157.reuse ;  /* 0x0000000aa29e7c23 */ /* 0x100fe2000801089d */
[--C-:B------:R-:W-:Y:S01]  /*7890*/  FFMA.FTZ R162, R167, UR10, -R157.reuse ;  /* 0x0000000aa7a27c23 */ /* 0x100fe2000801089d */
[----:B------:R-:W-:Y:S01]  /*78a0*/  IMAD.MOV R167, RZ, RZ, -R18 ;  /* 0x000000ffffa77224 */ /* 0x000fe200078e0a12 */
[----:B------:R-:W-:Y:S01]  /*78b0*/  MUFU.EX2 R173, R173 ;  /* 0x000000ad00ad7308 */ /* 0x000fe20000000800 */
[--C-:B------:R-:W-:Y:S01]  /*78c0*/  FFMA.FTZ R172, R159, UR10, -R157.reuse ;  /* 0x0000000a9fac7c23 */ /* 0x100fe2000801089d */
[--C-:B------:R-:W-:Y:S01]  /*78d0*/  FFMA.FTZ R163, R163, UR10, -R157.reuse ;  /* 0x0000000aa3a37c23 */ /* 0x100fe2000801089d */
[--C-:B------:R-:W-:Y:S01]  /*78e0*/  FFMA.FTZ R159, R166, UR10, -R157.reuse ;  /* 0x0000000aa69f7c23 */ /* 0x100fe2000801089d */
[----:B------:R-:W-:Y:S01]  /*78f0*/  ISETP.NE.AND P1, PT, R2, R167, PT ;  /* 0x000000a70200720c */ /* 0x000fe20003f25270 */
[----:B------:R-:W-:Y:S01]  /*7900*/  FFMA.FTZ R167, R171, UR10, -R157 ;  /* 0x0000000aaba77c23 */ /* 0x000fe2000801089d */
[----:B------:R-:W-:-:S02]  /*7910*/  IMAD.U32 R171, RZ, RZ, UR23 ;  /* 0x00000017ffab7e24 */ /* 0x000fc4000f8e00ff */
[--C-:B------:R-:W-:Y:S01]  /*7920*/  FFMA.FTZ R166, R170, UR10, -R157.reuse ;  /* 0x0000000aaaa67c23 */ /* 0x100fe2000801089d */
[----:B------:R-:W1:Y:S01]  /*7930*/  MUFU.EX2 R168, R168 ;  /* 0x000000a800a87308 */ /* 0x000e620000000800 */
[--C-:B------:R-:W-:Y:S01]  /*7940*/  FFMA.FTZ R179, R179, UR10, -R157.reuse ;  /* 0x0000000ab3b37c23 */ /* 0x100fe2000801089d */
[--C-:B------:R-:W-:Y:S01]  /*7950*/  FFMA.FTZ R182, R182, UR10, -R157.reuse ;  /* 0x0000000ab6b67c23 */ /* 0x100fe2000801089d */
[----:B------:R-:W-:Y:S01]  /*7960*/  FFMA.FTZ R183, R183, UR10, -R157 ;  /* 0x0000000ab7b77c23 */ /* 0x000fe2000801089d */
[-C--:B------:R-:W-:Y:S01]  /*7970*/  FMUL.FTZ R117, R117, R8.reuse ;  /* 0x0000000875757220 */ /* 0x080fe20000410000 */
[-C--:B------:R-:W-:Y:S01]  /*7980*/  FMUL.FTZ R120, R120, R8.reuse ;  /* 0x0000000878787220 */ /* 0x080fe20000410000 */
[-C--:B------:R-:W-:Y:S01]  /*7990*/  FMUL.FTZ R121, R121, R8.reuse ;  /* 0x0000000879797220 */ /* 0x080fe20000410000 */
[----:B------:R-:W-:Y:S01]  /*79a0*/  FMUL.FTZ R124, R124, R8 ;  /* 0x000000087c7c7220 */ /* 0x000fe20000410000 */
[----:B------:R-:W2:Y:S01]  /*79b0*/  MUFU.EX2 R153, R153 ;  /* 0x0000009900997308 */ /* 0x000ea20000000800 */
[----:B------:R-:W-:-:S02]  /*79c0*/  @!P1 IMAD R154, R171, 0x40, R16 ;  /* 0x00000040ab9a9824 */ /* 0x000fc400078e0210 */
[----:B---3--:R-:W-:Y:S01]  /*79d0*/  FFMA.FTZ R171, R8, R3, R11 ;  /* 0x0000000308ab7223 */ /* 0x008fe2000001000b */
[----:B------:R-:W-:Y:S01]  /*79e0*/  FFMA.FTZ R3, R174, UR10, -R157 ;  /* 0x0000000aae037c23 */ /* 0x000fe2000801089d */
[-C--:B------:R-:W-:Y:S01]  /*79f0*/  FMUL.FTZ R125, R125, R8.reuse ;  /* 0x000000087d7d7220 */ /* 0x080fe20000410000 */
[----:B------:R-:W-:Y:S01]  /*7a00*/  FMUL.FTZ R128, R128, R8 ;  /* 0x0000000880807220 */ /* 0x000fe20000410000 */
[C---:B----4-:R-:W-:Y:S01]  /*7a10*/  FADD.FTZ R171, R152.reuse, R171 ;  /* 0x000000ab98ab7221 */ /* 0x050fe20000010000 */
[----:B------:R-:W-:Y:S01]  /*7a20*/  F2FP.F16.F32.PACK_AB R152, R152, R11 ;  /* 0x0000000b9898723e */ /* 0x000fe200000000ff */
[----:B------:R-:W3:Y:S01]  /*7a30*/  MUFU.EX2 R155, R155 ;  /* 0x0000009b009b7308 */ /* 0x000ee20000000800 */
[----:B-1----:R-:W-:Y:S01]  /*7a40*/  FFMA.FTZ R170, R173, R4, R168 ;  /* 0x00000004adaa7223 */ /* 0x002fe200000100a8 */
[----:B------:R-:W-:Y:S01]  /*7a50*/  FADD.FTZ R176, R10, R171 ;  /* 0x000000ab0ab07221 */ /* 0x000fe20000010000 */
[--C-:B------:R-:W-:Y:S01]  /*7a60*/  FFMA.FTZ R4, R175, UR10, -R157.reuse ;  /* 0x0000000aaf047c23 */ /* 0x100fe2000801089d */
[-C--:B------:R-:W-:Y:S01]  /*7a70*/  FMUL.FTZ R129, R129, R8.reuse ;  /* 0x0000000881817220 */ /* 0x080fe20000410000 */
[-C--:B------:R-:W-:Y:S01]  /*7a80*/  FMUL.FTZ R132, R132, R8.reuse ;  /* 0x0000000884847220 */ /* 0x080fe20000410000 */
[----:B------:R-:W-:Y:S01]  /*7a90*/  FADD.FTZ R175, R21, R176 ;  /* 0x000000b015af7221 */ /* 0x000fe20000010000 */
[-C--:B------:R-:W-:Y:S01]  /*7aa0*/  FMUL.FTZ R133, R133, R8.reuse ;  /* 0x0000000885857220 */ /* 0x080fe20000410000 */
[----:B------:R-:W1:Y:S01]  /*7ab0*/  MUFU.EX2 R172, R172 ;  /* 0x000000ac00ac7308 */ /* 0x000e620000000800 */
[C---:B--2---:R-:W-:Y:S01]  /*7ac0*/  FADD.FTZ R174, R153.reuse, R170 ;  /* 0x000000aa99ae7221 */ /* 0x044fe20000010000 */
[----:B------:R-:W-:Y:S01]  /*7ad0*/  FFMA.FTZ R170, R178, UR10, -R157 ;  /* 0x0000000ab2aa7c23 */ /* 0x000fe2000801089d */
[----:B------:R-:W-:Y:S01]  /*7ae0*/  @!P1 LEA R157, R154, UR42, 0x2 ;  /* 0x0000002a9a9d9c11 */ /* 0x000fe2000f8e10ff */
[----:B------:R-:W-:Y:S01]  /*7af0*/  FMUL.FTZ R136, R136, R8 ;  /* 0x0000000888887220 */ /* 0x000fe20000410000 */
[----:B------:R-:W-:Y:S01]  /*7b00*/  F2FP.F16.F32.PACK_AB R153, R153, R168 ;  /* 0x000000a89999723e */ /* 0x000fe200000000ff */
[-C--:B------:R-:W-:Y:S01]  /*7b10*/  FMUL.FTZ R137, R137, R8.reuse ;  /* 0x0000000889897220 */ /* 0x080fe20000410000 */
[----:B------:R-:W-:Y:S01]  /*7b20*/  FMUL.FTZ R140, R140, R8 ;  /* 0x000000088c8c7220 */ /* 0x000fe20000410000 */
[----:B------:R-:W2:Y:S01]  /*7b30*/  MUFU.EX2 R158, R158 ;  /* 0x0000009e009e7308 */ /* 0x000ea20000000800 */
[----:B---3--:R-:W-:Y:S01]  /*7b40*/  FADD.FTZ R171, R155, R174 ;  /* 0x000000ae9bab7221 */ /* 0x008fe20000010000 */
[----:B------:R-:W-:Y:S01]  /*7b50*/  FADD.FTZ R174, R156, R175 ;  /* 0x000000af9cae7221 */ /* 0x000fe20000010000 */
[----:B------:R-:W-:Y:S01]  /*7b60*/  @!P1 STS [R157+0x28800], R8 ;  /* 0x028800089d009388 */ /* 0x000fe20000000800 */
[----:B------:R-:W-:Y:S01]  /*7b70*/  F2FP.F16.F32.PACK_AB R156, R15, R156 ;  /* 0x0000009c0f9c723e */ /* 0x000fe200000000ff */
[-C--:B------:R-:W-:Y:S01]  /*7b80*/  FMUL.FTZ R141, R141, R8.reuse ;  /* 0x000000088d8d7220 */ /* 0x080fe20000410000 */
[-C--:B------:R-:W-:Y:S01]  /*7b90*/  FMUL.FTZ R144, R144, R8.reuse ;  /* 0x0000000890907220 */ /* 0x080fe20000410000 */
[----:B------:R3:W-:Y:S01]  /*7ba0*/  @!P1 STS [R157+0x28820], R173 ;  /* 0x028820ad9d009388 */ /* 0x0007e20000000800 */
[----:B------:R-:W4:Y:S01]  /*7bb0*/  MUFU.EX2 R163, R163 ;  /* 0x000000a300a37308 */ /* 0x000f220000000800 */
[C---:B-1----:R-:W-:Y:S01]  /*7bc0*/  FADD.FTZ R171, R172.reuse, R171 ;  /* 0x000000abacab7221 */ /* 0x042fe20000010000 */
[----:B------:R-:W-:Y:S01]  /*7bd0*/  F2FP.F16.F32.PACK_AB R155, R172, R155 ;  /* 0x0000009bac9b723e */ /* 0x000fe200000000ff */
[-C--:B------:R-:W-:Y:S01]  /*7be0*/  FMUL.FTZ R145, R145, R8.reuse ;  /* 0x0000000891917220 */ /* 0x080fe20000410000 */
[-C--:B------:R-:W-:Y:S01]  /*7bf0*/  FMUL.FTZ R148, R148, R8.reuse ;  /* 0x0000000894947220 */ /* 0x080fe20000410000 */
[----:B------:R-:W-:Y:S01]  /*7c00*/  FMUL.FTZ R149, R149, R8 ;  /* 0x0000000895957220 */ /* 0x000fe20000410000 */
[-C--:B------:R-:W-:Y:S01]  /*7c10*/  FMUL.FTZ R26, R26, R173.reuse ;  /* 0x000000ad1a1a7220 */ /* 0x080fe20000410000 */
[-C--:B------:R-:W-:Y:S01]  /*7c20*/  FMUL.FTZ R27, R27, R173.reuse ;  /* 0x000000ad1b1b7220 */ /* 0x080fe20000410000 */
[----:B------:R-:W1:Y:S01]  /*7c30*/  MUFU.EX2 R159, R159 ;  /* 0x0000009f009f7308 */ /* 0x000e620000000800 */
        /* <DEDUP_REMOVED lines=10> */
[----:B---3--:R-:W-:Y:S01]  /*7ce0*/  F2FP.F16.F32.PACK_AB R157, R163, R158 ;  /* 0x0000009ea39d723e */ /* 0x008fe200000000ff */
[-C--:B------:R-:W-:Y:S01]  /*7cf0*/  FMUL.FTZ R38, R38, R173.reuse ;  /* 0x000000ad26267220 */ /* 0x080fe20000410000 */
[----:B------:R-:W-:Y:S01]  /*7d00*/  F2FP.F16.F32.PACK_AB R158, R13, R12 ;  /* 0x0000000c0d9e723e */ /* 0x000fe200000000ff */
[-C--:B------:R-:W-:Y:S01]  /*7d10*/  FMUL.FTZ R39, R39, R173.reuse ;  /* 0x000000ad27277220 */ /* 0x080fe20000410000 */
[-C--:B------:R-:W-:Y:S01]  /*7d20*/  FMUL.FTZ R42, R42, R173.reuse ;  /* 0x000000ad2a2a7220 */ /* 0x080fe20000410000 */
[----:B------:R-:W3:Y:S01]  /*7d30*/  MUFU.EX2 R166, R166 ;  /* 0x000000a600a67308 */ /* 0x000ee20000000800 */
[----:B-1----:R-:W-:Y:S01]  /*7d40*/  FADD.FTZ R171, R159, R154 ;  /* 0x0000009a9fab7221 */ /* 0x002fe20000010000 */
[----:B------:R-:W-:Y:S01]  /*7d50*/  F2FP.F16.F32.PACK_AB R154, R21, R10 ;  /* 0x0000000a159a723e */ /* 0x000fe200000000ff */
[----:B------:R-:W-:Y:S01]  /*7d60*/  BAR.SYNC.DEFER_BLOCKING 0xf, 0x100 ;  /* 0x03c4000000007b1d */ /* 0x000fe20000010000 */
[----:B------:R-:W-:Y:S01]  /*7d70*/  FADD.FTZ R10, R160, R11 ;  /* 0x0000000ba00a7221 */ /* 0x000fe20000010000 */
[----:B------:R-:W-:Y:S01]  /*7d80*/  F2FP.F16.F32.PACK_AB R160, R161, R160 ;  /* 0x000000a0a1a0723e */ /* 0x000fe200000000ff */
[-C--:B------:R-:W-:Y:S01]  /*7d90*/  FMUL.FTZ R43, R43, R173.reuse ;  /* 0x000000ad2b2b7220 */ /* 0x080fe20000410000 */
[----:B------:R-:W-:Y:S01]  /*7da0*/  FMUL.FTZ R46, R46, R173 ;  /* 0x000000ad2e2e7220 */ /* 0x000fe20000410000 */
[----:B------:R-:W-:Y:S01]  /*7db0*/  FADD.FTZ R11, R161, R10 ;  /* 0x0000000aa10b7221 */ /* 0x000fe20000010000 */
        /* <DEDUP_REMOVED lines=17> */
[C---:B-1----:R-:W-:Y:S01]  /*7ed0*/  FADD.FTZ R168, R167.reuse, R168 ;  /* 0x000000a8a7a87221 */ /* 0x042fe20000010000 */
        /* <DEDUP_REMOVED lines=37> */
[----:B------:R1:W-:Y:S01]  /*8130*/  STSM.16.M88.4 [R22], R160 ;  /* 0x000000a016007844 */ /* 0x0003e20000000200 */
        /* <DEDUP_REMOVED lines=26> */
[----:B------:R-:W-:-:S06]  /*82e0*/  FMUL.FTZ R151, R151, R173 ;  /* 0x000000ad97977220 */ /* 0x000fcc0000410000 */
[----:B------:R-:W3:Y:S01]  /*82f0*/  MUFU.EX2 R182, R182 ;  /* 0x000000b600b67308 */ /* 0x000ee20000000800 */
[C---:B----4-:R-:W-:Y:S01]  /*8300*/  F2FP.F16.F32.PACK_AB R166, R9.reuse, R20 ;  /* 0x0000001409a6723e */ /* 0x050fe200000000ff */
[----:B------:R-:W-:-:S06]  /*8310*/  FADD.FTZ R3, R9, R4 ;  /* 0x0000000409037221 */ /* 0x000fcc0000010000 */
[----:B------:R-:W4:Y:S01]  /*8320*/  MUFU.EX2 R183, R183 ;  /* 0x000000b700b77308 */ /* 0x000f220000000800 */
[C---:B--2---:R-:W-:Y:S01]  /*8330*/  FADD.FTZ R13, R179.reuse, R12 ;  /* 0x0000000cb30d7221 */ /* 0x044fe20000010000 */
[----:B------:R-:W-:-:S03]  /*8340*/  F2FP.F16.F32.PACK_AB R165, R179, R170 ;  /* 0x000000aab3a5723e */ /* 0x000fc600000000ff */
[----:B---3--:R-:W-:Y:S01]  /*8350*/  FADD.FTZ R10, R182, R13 ;  /* 0x0000000db60a7221 */ /* 0x008fe20000010000 */
[----:B----4-:R-:W-:-:S03]  /*8360*/  F2FP.F16.F32.PACK_AB R167, R183, R182 ;  /* 0x000000b6b7a7723e */ /* 0x010fc600000000ff */
[----:B------:R-:W-:Y:S02]  /*8370*/  FADD.FTZ R4, R183, R10 ;  /* 0x0000000ab7047221 */ /* 0x000fe40000010000 */
[----:B------:R1:W-:Y:S01]  /*8380*/  STSM.16.M88.4 [R23], R164 ;  /* 0x000000a417007844 */ /* 0x0003e20000000200 */
[----:B------:R-:W-:Y:S05]  /*8390*/  @!P0 BRA `(.L_x_7290) ;  /* 0x0000000000048947 */ /* 0x000fea0003800000 */
[----:B------:R-:W-:Y:S01]  /*83a0*/  BPT.TRAP 0x1 ;  /* 0x000000040000795c */ /* 0x000fe20000300000 */
.L_x_7290:
[----:B------:R2:W3:Y:S01]  /*83b0*/  SYNCS.PHASECHK.TRANS64.TRYWAIT P1, [UR22+0x28c50], R7 ;  /* 0x028c5007ff0075a7 */ /* 0x0004e20008020156 */
[----:B------:R-:W-:Y:S05]  /*83c0*/  @!P0 BRA `(.L_x_7291) ;  /* 0x0000000000048947 */ /* 0x000fea0003800000 */
[----:B------:R-:W-:Y:S01]  /*83d0*/  BPT.TRAP 0x1 ;  /* 0x000000040000795c */ /* 0x000fe20000300000 */
.L_x_7291:
[----:B---3--:R-:W-:Y:S05]  /*83e0*/  @P1 BRA `(.L_x_7292) ;  /* 0x0000000000081947 */ /* 0x008fea0003800000 */
[----:B------:R-:W3:Y:S02]  /*83f0*/  SYNCS.PHASECHK.TRANS64.TRYWAIT P1, [UR22+0x28c50], R7 ;  /* 0x028c5007ff0075a7 */ /* 0x000ee40008020156 */
[----:B---3--:R-:W-:Y:S05]  /*8400*/  @!P1 BRA `(.L_x_7293) ;  /* 0x0000007800b49947 */ /* 0x008fea0003800000 */
.L_x_7292:
        /* <DEDUP_REMOVED lines=34> */
.L_x_7294:
[----:B------:R-:W-:Y:S01]  /*8630*/  UIADD3 UR22, UR22, 0x28c60, URZ ;  /* 0x00028c6016167890 */ /* 0x000fe2000fffe03f */
[----:B------:R-:W-:Y:S01]  /*8640*/  ISETP.LT.AND P1, PT, RZ, UR21, PT ;  /* 0x00000015ff007c0c */ /* 0x000fe2000bf21270 */
[----:B------:R-:W-:Y:S01]  /*8650*/  UIADD3 UR21, UR21, -0x1, URZ ;  /* 0xffffffff15157890 */ /* 0x000fe2000fffe03f */
[----:B------:R-:W-:Y:S01]  /*8660*/  IMAD.MOV.U32 R9, RZ, RZ, R5 ;  /* 0x000000ffff097224 */ /* 0x000fe200078e0005 */
[----:B------:R-:W-:Y:S01]  /*8670*/  UPRMT UR22, UR40, 0x654, UR22 ;  /* 0x0000065428167896 */ /* 0x000fe20008000016 */
[----:B------:R-:W-:Y:S01]  /*8680*/  MOV R11, R6 ;  /* 0x00000006000b7202 */ /* 0x000fe20000000f00 */
[----:B------:R-:W-:-:S07]  /*8690*/  UMOV UR23, UR38 ;  /* 0x0000002600177c82 */ /* 0x000fce0008000000 */
[----:B------:R-:W-:Y:S01]  /*86a0*/  SYNCS.ARRIVE.TRANS64.RED.A1T0 RZ, [UR22], RZ ;  /* 0x000000ffffff79a7 */ /* 0x000fe20008100416 */
[----:B------:R-:W-:Y:S05]  /*86b0*/  @P1 BRA `(.L_x_7295) ;  /* 0xffffffe400d81947 */ /* 0x000fea000383ffff */
.L_x_7284:
[----:B------:R-:W0:Y:S01]  /*86c0*/  SHFL.BFLY PT, R0, R3, 0x2, 0x1f ;  /* 0x0c401f0003007f89 */ /* 0x000e2200000e0000 */
[----:B------:R-:W-:Y:S01]  /*86d0*/  IMAD.MOV R13, RZ, RZ, -R18 ;  /* 0x000000ffff0d7224 */ /* 0x000fe200078e0a12 */
[----:B------:R-:W-:Y:S01]  /*86e0*/  UIADD3 UR36, UR36, 0x1, URZ ;  /* 0x0000000124247890 */ /* 0x000fe2000fffe03f */
[----:B------:R-:W-:Y:S01]  /*86f0*/  IMAD.U32 R10, RZ, RZ, UR10 ;  /* 0x0000000aff0a7e24 */ /* 0x000fe2000f8e00ff */
[----:B------:R-:W5:Y:S01]  /*8700*/  SHFL.BFLY PT, R9, R4, 0x2, 0x1f ;  /* 0x0c401f0004097f89 */ /* 0x000f6200000e0000 */
[----:B------:R-:W-:Y:S08]  /*8710*/  BAR.ARV 0x8, 0x100 ;  /* 0x0204000000007b1d */ /* 0x000ff00000002000 */
[----:B------:R-:W-:Y:S01]  /*8720*/  BAR.SYNC.DEFER_BLOCKING 0xf, 0x100 ;  /* 0x03c4000000007b1d */ /* 0x000fe20000010000 */
[----:B------:R-:W-:-:S02]  /*8730*/  ISETP.NE.AND P0, PT, R2, R13, PT ;  /* 0x0000000d0200720c */ /* 0x000fc40003f05270 */
[----:B------:R-:W-:Y:S01]  /*8740*/  MOV R13, UR10 ;  /* 0x0000000a000d7c02 */ /* 0x000fe20008000f00 */
[----:B0123--:R-:W-:Y:S01]  /*8750*/  FADD.FTZ R7, R0, R3 ;  /* 0x0000000300077221 */ /* 0x00ffe20000010000 */
[----:B------:R-:W-:Y:S01]  /*8760*/  IMAD.U32 R3, RZ, RZ, UR38 ;  /* 0x00000026ff037e24 */ /* 0x000fe2000f8e00ff */
[----:B------:R-:W-:Y:S01]  /*8770*/  UIADD3 UR38, UR38, 0x1, URZ ;  /* 0x0000000126267890 */ /* 0x000fe2000fffe03f */
[----:B-----5:R-:W-:Y:S02]  /*8780*/  FADD.FTZ R9, R9, R4 ;  /* 0x0000000409097221 */ /* 0x020fe40000010000 */
[----:B------:R-:W0:Y:S01]  /*8790*/  SHFL.BFLY PT, R0, R7, 0x1, 0x1f ;  /* 0x0c201f0007007f89 */ /* 0x000e2200000e0000 */
[----:B------:R-:W-:Y:S01]  /*87a0*/  IMAD.MOV.U32 R4, RZ, RZ, RZ ;  /* 0x000000ffff047224 */ /* 0x000fe200078e00ff */
[----:B------:R-:W-:-:S03]  /*87b0*/  UISETP.NE.AND UP0, UPT, UR38, 0x2, UPT ;  /* 0x000000022600788c */ /* 0x000fc6000bf05270 */
        /* <DEDUP_REMOVED lines=12> */
[----:B------:R-:W0:Y:S08]  /*8880*/  @P1 MUFU.RCP R0, R11 ;  /* 0x0000000b00001308 */ /* 0x000e300000001000 */
        /* <DEDUP_REMOVED lines=9> */
[----:B------:R2:W0:Y:S01]  /*8920*/  @P2 MUFU.LG2 R12, R8 ;  /* 0x00000008000c2308 */ /* 0x0004220000000c00 */
        /* <DEDUP_REMOVED lines=11> */
[----:B------:R-:W-:Y:S01]  /*89e0*/  @P2 FMUL.FTZ R10, R13, 0.69314718246459960938 ;  /* 0x3f3172180d0a2820 */ /* 0x000fe20000410000 */
        /* <DEDUP_REMOVED lines=120> */
.L_x_7249:
        /* <DEDUP_REMOVED lines=10> */
[----:B------:R-:W1:Y:S01]  /*9210*/  SHFL.IDX PT, R6, R211, RZ, 0x1f ;  /* 0x00001fffd3067589 */ /* 0x000e6200000e0000 */
[----:B------:R-:W-:Y:S01]  /*9220*/  IMAD R9, R210, 0x40, R17 ;  /* 0x00000040d2097824 */ /* 0x000fe200078e0211 */
[----:B------:R-:W-:Y:S01]  /*9230*/  F2FP.F16.F32.PACK_AB R120, R121, R120 ;  /* 0x000000787978723e */ /* 0x000fe200000000ff */
[----:B------:R-:W-:-:S04]  /*9240*/  USHF.R.S32.HI UR12, URZ, 0x1f, UR45 ;  /* 0x0000001f3f0c7899 */ /* 0x000fc8000801142d */
[----:B------:R-:W-:Y:S01]  /*9250*/  BAR.SYNC.DEFER_BLOCKING 0x1, 0x100 ;  /* 0x0044000000007b1d */ /* 0x000fe20000010000 */
[----:B------:R-:W-:Y:S01]  /*9260*/  F2FP.F16.F32.PACK_AB R121, R156, R154 ;  /* 0x0000009a9c79723e */ /* 0x000fe200000000ff */
[----:B------:R-:W-:Y:S01]  /*9270*/  USHF.R.S32.HI UR13, URZ, 0x1f, UR43 ;  /* 0x0000001f3f0d7899 */ /* 0x000fe2000801142b */
        /* <DEDUP_REMOVED lines=10> */
[----:B-1----:R-:W-:Y:S01]  /*9320*/  ISETP.NE.AND P0, PT, R6, RZ, PT ;  /* 0x000000ff0600720c */ /* 0x002fe20003f05270 */
[----:B------:R-:W-:Y:S01]  /*9330*/  IMAD.U32 R96, RZ, RZ, UR6 ;  /* 0x00000006ff607e24 */ /* 0x000fe2000f8e00ff */
[----:B------:R-:W-:Y:S01]  /*9340*/  F2FP.F16.F32.PACK_AB R146, R149, R148 ;  /* 0x000000949592723e */ /* 0x000fe200000000ff */
[----:B------:R-:W-:Y:S01]  /*9350*/  IMAD.U32 R97, RZ, RZ, UR7 ;  /* 0x00000007ff617e24 */ /* 0x000fe2000f8e00ff */
[----:B------:R-:W-:Y:S01]  /*9360*/  F2FP.F16.F32.PACK_AB R147, R151, R150 ;  /* 0x000000969793723e */ /* 0x000fe200000000ff */
[----:B------:R-:W-:-:S04]  /*9370*/  IMAD.WIDE R4, R215, 0x2, R96 ;  /* 0x00000002d7047825 */ /* 0x000fc800078e0260 */
[----:B------:R-:W-:Y:S01]  /*9380*/  IMAD.WIDE R96, R9, 0x2, R96 ;  /* 0x0000000209607825 */ /* 0x000fe200078e0260 */
[C---:B------:R-:W-:Y:S02]  /*9390*/  IADD3 R45, P2, R4.reuse, 0x20, RZ ;  /* 0x00000020042d7810 */ /* 0x040fe40007f5e0ff */
[C---:B------:R-:W-:Y:S02]  /*93a0*/  IADD3 R49, P3, R4.reuse, 0x40, RZ ;  /* 0x0000004004317810 */ /* 0x040fe40007f7e0ff */
[----:B------:R-:W-:Y:S01]  /*93b0*/  LOP3.LUT R12, R45, 0x380, RZ, 0xc0, !PT ;  /* 0x000003802d0c7812 */ /* 0x000fe200078ec0ff */
[--C-:B------:R-:W-:Y:S01]  /*93c0*/  IMAD.X R131, RZ, RZ, R5.reuse, P2 ;  /* 0x000000ffff837224 */ /* 0x100fe200010e0605 */
[C---:B------:R-:W-:Y:S01]  /*93d0*/  IADD3 R61, P5, R4.reuse, 0x2000, RZ ;  /* 0x00002000043d7810 */ /* 0x040fe20007fbe0ff */
[----:B------:R-:W-:Y:S01]  /*93e0*/  IMAD.X R13, RZ, RZ, R5, P3 ;  /* 0x000000ffff0d7224 */ /* 0x000fe200018e0605 */
[----:B------:R-:W-:Y:S02]  /*93f0*/  LOP3.LUT R14, R49, 0x380, RZ, 0xc0, !PT ;  /* 0x00000380310e7812 */ /* 0x000fe400078ec0ff */
[----:B------:R-:W-:-:S02]  /*9400*/  IADD3 R53, P4, R4, 0x60, RZ ;  /* 0x0000006004357810 */ /* 0x000fc40007f9e0ff */
[----:B------:R-:W-:Y:S02]  /*9410*/  SHF.R.U64 R12, R12, 0x3, RZ ;  /* 0x000000030c0c7819 */ /* 0x000fe400000012ff */
[----:B------:R-:W-:Y:S01]  /*9420*/  IADD3.X R25, RZ, R5, RZ, P5, !PT ;  /* 0x00000005ff197210 */ /* 0x000fe20002ffe4ff */
[--C-:B------:R-:W-:Y:S01]  /*9430*/  IMAD.X R15, RZ, RZ, R5.reuse, P4 ;  /* 0x000000ffff0f7224 */ /* 0x100fe200020e0605 */
[----:B------:R-:W-:Y:S02]  /*9440*/  SHF.R.U64 R14, R14, 0x3, RZ ;  /* 0x000000030e0e7819 */ /* 0x000fe400000012ff */
[----:B------:R-:W-:Y:S02]  /*9450*/  IADD3 R36, P5, R4, 0x4040, RZ ;  /* 0x0000404004247810 */ /* 0x000fe40007fbe0ff */
[----:B------:R-:W-:Y:S02]  /*9460*/  LOP3.LUT R130, R12, R45, RZ, 0x3c, !PT ;  /* 0x0000002d0c827212 */ /* 0x000fe400078e3cff */
[----:B------:R-:W-:Y:S01]  /*9470*/  IADD3 R37, P4, R4, 0x4020, RZ ;  /* 0x0000402004257810 */ /* 0x000fe20007f9e0ff */
[----:B------:R-:W-:Y:S01]  /*9480*/  IMAD.X R109, RZ, RZ, R5, P5 ;  /* 0x000000ffff6d7224 */ /* 0x000fe200028e0605 */
[----:B------:R-:W-:-:S02]  /*9490*/  LOP3.LUT R12, R14, R49, RZ, 0x3c, !PT ;  /* 0x000000310e0c7212 */ /* 0x000fc400078e3cff */
[----:B------:R-:W-:Y:S01]  /*94a0*/  LOP3.LUT R49, R36, 0x380, RZ, 0xc0, !PT ;  /* 0x0000038024317812 */ /* 0x000fe200078ec0ff */
[--C-:B------:R-:W-:Y:S01]  /*94b0*/  IMAD.X R105, RZ, RZ, R5.reuse, P4 ;  /* 0x000000ffff697224 */ /* 0x100fe200020e0605 */
[C---:B------:R-:W-:Y:S02]  /*94c0*/  IADD3 R65, P6, R4.reuse, 0x2020, RZ ;  /* 0x0000202004417810 */ /* 0x040fe40007fde0ff */
[----:B------:R-:W-:Y:S02]  /*94d0*/  SHF.R.U64 R49, R49, 0x3, RZ ;  /* 0x0000000331317819 */ /* 0x000fe400000012ff */
[C---:B------:R-:W-:Y:S01]  /*94e0*/  IADD3 R10, P4, R4.reuse, 0x6060, RZ ;  /* 0x00006060040a7810 */ /* 0x040fe20007f9e0ff */
[----:B------:R-:W-:Y:S01]  /*94f0*/  IMAD.X R29, RZ, RZ, R5, P6 ;  /* 0x000000ffff1d7224 */ /* 0x000fe200030e0605 */
[----:B------:R-:W-:Y:S02]  /*9500*/  IADD3 R69, P1, R4, 0x2040, RZ ;  /* 0x0000204004457810 */ /* 0x000fe40007f3e0ff */
[----:B------:R-:W-:-:S02]  /*9510*/  LOP3.LUT R108, R49, R36, RZ, 0x3c, !PT ;  /* 0x00000024316c7212 */ /* 0x000fc400078e3cff */
[----:B------:R-:W-:Y:S01]  /*9520*/  IADD3 R33, P6, R4, 0x4060, RZ ;  /* 0x0000406004217810 */ /* 0x000fe20007fde0ff */
[--C-:B------:R-:W-:Y:S01]  /*9530*/  IMAD.X R41, RZ, RZ, R5.reuse, P1 ;  /* 0x000000ffff297224 */ /* 0x100fe200008e0605 */
[----:B------:R-:W-:Y:S02]  /*9540*/  LOP3.LUT R49, R10, 0x380, RZ, 0xc0, !PT ;  /* 0x000003800a317812 */ /* 0x000fe400078ec0ff */
[C---:B------:R-:W-:Y:S01]  /*9550*/  IADD3 R73, P2, R4.reuse, 0x2060, RZ ;  /* 0x0000206004497810 */ /* 0x040fe20007f5e0ff */
[--C-:B------:R-:W-:Y:S01]  /*9560*/  IMAD.X R119, RZ, RZ, R5.reuse, P6 ;  /* 0x000000ffff777224 */ /* 0x100fe200030e0605 */
[----:B------:R-:W-:Y:S02]  /*9570*/  IADD3 R6, P1, R4, 0x6000, RZ ;  /* 0x0000600004067810 */ /* 0x000fe40007f3e0ff */
[----:B------:R-:W-:Y:S01]  /*9580*/  LOP3.LUT R24, R53, 0x380, RZ, 0xc0, !PT ;  /* 0x0000038035187812 */ /* 0x000fe200078ec0ff */
[----:B------:R-:W-:Y:S01]  /*9590*/  IMAD.X R57, RZ, RZ, R5, P2 ;  /* 0x000000ffff397224 */ /* 0x000fe200010e0605 */
[----:B------:R-:W-:-:S02]  /*95a0*/  LOP3.LUT R48, R33, 0x380, RZ, 0xc0, !PT ;  /* 0x0000038021307812 */ /* 0x000fc400078ec0ff */
[----:B------:R-:W-:Y:S02]  /*95b0*/  SHF.R.U64 R49, R49, 0x3, RZ ;  /* 0x0000000331317819 */ /* 0x000fe400000012ff */
[----:B------:R-:W-:Y:S02]  /*95c0*/  IADD3.X R123, RZ, R5, RZ, P1, !PT ;  /* 0x00000005ff7b7210 */ /* 0x000fe40000ffe4ff */
[----:B------:R-:W-:Y:S02]  /*95d0*/  SHF.R.U64 R24, R24, 0x3, RZ ;  /* 0x0000000318187819 */ /* 0x000fe400000012ff */
[----:B------:R-:W-:Y:S02]  /*95e0*/  LOP3.LUT R44, R73, 0x380, RZ, 0xc0, !PT ;  /* 0x00000380492c7812 */ /* 0x000fe400078ec0ff */
[----:B------:R-:W-:Y:S02]  /*95f0*/  SHF.R.U64 R48, R48, 0x3, RZ ;  /* 0x0000000330307819 */ /* 0x000fe400000012ff */
[----:B------:R-:W-:-:S02]  /*9600*/  LOP3.LUT R10, R49, R10, RZ, 0x3c, !PT ;  /* 0x0000000a310a7212 */ /* 0x000fc400078e3cff */
[----:B------:R-:W-:Y:S02]  /*9610*/  IADD3 R49, P1, R96, 0x4000, RZ ;  /* 0x0000400060317810 */ /* 0x000fe40007f3e0ff */
[C---:B------:R-:W-:Y:S02]  /*9620*/  IADD3 R32, P3, R4.reuse, 0x4000, RZ ;  /* 0x0000400004207810 */ /* 0x040fe40007f7e0ff */
[----:B------:R-:W-:Y:S02]  /*9630*/  LOP3.LUT R11, R4, 0x380, RZ, 0xc0, !PT ;  /* 0x00000380040b7812 */ /* 0x000fe400078ec0ff */
[----:B------:R-:W-:Y:S01]  /*9640*/  LOP3.LUT R14, R24, R53, RZ, 0x3c, !PT ;  /* 0x00000035180e7212 */ /* 0x000fe200078e3cff */
[----:B------:R-:W-:Y:S01]  /*9650*/  IMAD.X R101, RZ, RZ, R5, P3 ;  /* 0x000000ffff657224 */ /* 0x000fe200018e0605 */
[----:B------:R-:W-:Y:S02]  /*9660*/  SHF.R.U64 R44, R44, 0x3, RZ ;  /* 0x000000032c2c7819 */ /* 0x000fe400000012ff */
[----:B------:R-:W-:-:S02]  /*9670*/  LOP3.LUT R118, R48, R33, RZ, 0x3c, !PT ;  /* 0x0000002130767212 */ /* 0x000fc400078e3cff */
[----:B------:R-:W-:Y:S02]  /*9680*/  LOP3.LUT R24, R61, 0x380, RZ, 0xc0, !PT ;  /* 0x000003803d187812 */ /* 0x000fe400078ec0ff */
[----:B------:R-:W-:Y:S02]  /*9690*/  LOP3.LUT R28, R65, 0x380, RZ, 0xc0, !PT ;  /* 0x00000380411c7812 */ /* 0x000fe400078ec0ff */
[----:B------:R-:W-:Y:S02]  /*96a0*/  LOP3.LUT R48, R49, 0x380, RZ, 0xc0, !PT ;  /* 0x0000038031307812 */ /* 0x000fe400078ec0ff */
[C---:B------:R-:W-:Y:S02]  /*96b0*/  IADD3 R8, P2, R4.reuse, 0x6020, RZ ;  /* 0x0000602004087810 */ /* 0x040fe40007f5e0ff */
[----:B------:R-:W-:Y:S02]  /*96c0*/  IADD3 R20, P3, R4, 0x6040, RZ ;  /* 0x0000604004147810 */ /* 0x000fe40007f7e0ff */
[----:B------:R-:W-:Y:S01]  /*96d0*/  SHF.R.U64 R11, R11, 0x3, RZ ;  /* 0x000000030b0b7819 */ /* 0x000fe200000012ff */
[--C-:B------:R-:W-:Y:S01]  /*96e0*/  IMAD.X R127, RZ, RZ, R5.reuse, P2 ;  /* 0x000000ffff7f7224 */ /* 0x100fe200010e0605 */
[----:B------:R-:W-:Y:S01]  /*96f0*/  LOP3.LUT R56, R44, R73, RZ, 0x3c, !PT ;  /* 0x000000492c387212 */ /* 0x000fe200078e3cff */
[----:B------:R-:W-:Y:S01]  /*9700*/  IMAD.X R9, RZ, RZ, R5, P3 ;  /* 0x000000ffff097224 */ /* 0x000fe200018e0605 */
[----:B------:R-:W-:-:S02]  /*9710*/  SHF.R.U64 R24, R24, 0x3, RZ ;  /* 0x0000000318187819 */ /* 0x000fc400000012ff */
[----:B------:R-:W-:Y:S02]  /*9720*/  SHF.R.U64 R28, R28, 0x3, RZ ;  /* 0x000000031c1c7819 */ /* 0x000fe400000012ff */
[----:B------:R-:W-:Y:S02]  /*9730*/  LOP3.LUT R44, R37, 0x380, RZ, 0xc0, !PT ;  /* 0x00000380252c7812 */ /* 0x000fe400078ec0ff */
[----:B------:R-:W-:Y:S02]  /*9740*/  SHF.R.U64 R48, R48, 0x3, RZ ;  /* 0x0000000330307819 */ /* 0x000fe400000012ff */
[----:B------:R-:W-:Y:S02]  /*9750*/  LOP3.LUT R45, R32, 0x380, RZ, 0xc0, !PT ;  /* 0x00000380202d7812 */ /* 0x000fe400078ec0ff */
[----:B------:R-:W-:Y:S01]  /*9760*/  LOP3.LUT R4, R11, R4, RZ, 0x3c, !PT ;  /* 0x000000040b047212 */ /* 0x000fe200078e3cff */
[----:B------:R-:W-:Y:S01]  /*9770*/  IMAD.X R11, RZ, RZ, R5, P4 ;  /* 0x000000ffff0b7224 */ /* 0x000fe200020e0605 */
[----:B------:R-:W-:-:S02]  /*9780*/  LOP3.LUT R24, R24, R61, RZ, 0x3c, !PT ;  /* 0x0000003d18187212 */ /* 0x000fc400078e3cff */
[----:B------:R-:W-:Y:S02]  /*9790*/  LOP3.LUT R28, R28, R65, RZ, 0x3c, !PT ;  /* 0x000000411c1c7212 */ /* 0x000fe400078e3cff */
[----:B------:R-:W-:Y:S02]  /*97a0*/  SHF.R.U64 R44, R44, 0x3, RZ ;  /* 0x000000032c2c7819 */ /* 0x000fe400000012ff */
[----:B------:R-:W-:Y:S02]  /*97b0*/  LOP3.LUT R48, R48, R49, RZ, 0x3c, !PT ;  /* 0x0000003130307212 */ /* 0x000fe400078e3cff */
[----:B------:R-:W-:Y:S02]  /*97c0*/  SHF.R.U64 R45, R45, 0x3, RZ ;  /* 0x000000032d2d7819 */ /* 0x000fe400000012ff */
[C---:B------:R-:W-:Y:S02]  /*97d0*/  IADD3 R65, P4, R96.reuse, 0x1000, RZ ;  /* 0x0000100060417810 */ /* 0x040fe40007f9e0ff */
[----:B------:R-:W-:-:S02]  /*97e0*/  IADD3 R61, P3, R96, 0x2000, RZ ;  /* 0x00002000603d7810 */ /* 0x000fc40007f7e0ff */
[C---:B------:R-:W-:Y:S02]  /*97f0*/  IADD3 R53, P2, R96.reuse, 0x3000, RZ ;  /* 0x0000300060357810 */ /* 0x040fe40007f5e0ff */
[----:B------:R-:W-:Y:S02]  /*9800*/  IADD3 R49, P6, R96, 0x5000, RZ ;  /* 0x0000500060317810 */ /* 0x000fe40007fde0ff */
[----:B------:R-:W-:Y:S02]  /*9810*/  LOP3.LUT R104, R44, R37, RZ, 0x3c, !PT ;  /* 0x000000252c687212 */ /* 0x000fe400078e3cff */
[----:B------:R-:W-:Y:S02]  /*9820*/  LOP3.LUT R100, R45, R32, RZ, 0x3c, !PT ;  /* 0x000000202d647212 */ /* 0x000fe400078e3cff */
[----:B------:R-:W-:Y:S02]  /*9830*/  LOP3.LUT R37, R8, 0x380, RZ, 0xc0, !PT ;  /* 0x0000038008257812 */ /* 0x000fe400078ec0ff */
[----:B------:R-:W-:-:S02]  /*9840*/  LOP3.LUT R64, R65, 0x380, RZ, 0xc0, !PT ;  /* 0x0000038041407812 */ /* 0x000fc400078ec0ff */
        /* <DEDUP_REMOVED lines=20> */
[----:B------:R-:W-:Y:S01]  /*9990*/  IMAD.X R53, RZ, RZ, R97, P2 ;  /* 0x000000ffff357224 */ /* 0x000fe200010e0661 */
[----:B------:R-:W-:-:S02]  /*99a0*/  LOP3.LUT R44, R44, R49, RZ, 0x3c, !PT ;  /* 0x000000312c2c7212 */ /* 0x000fc400078e3cff */
[----:B------:R-:W-:Y:S02]  /*99b0*/  MOV R73, R4 ;  /* 0x0000000400497202 */ /* 0x000fe40000000f00 */
[----:B------:R-:W-:Y:S02]  /*99c0*/  LOP3.LUT R40, R40, R69, RZ, 0x3c, !PT ;  /* 0x0000004528287212 */ /* 0x000fe400078e3cff */
[----:B------:R-:W-:Y:S02]  /*99d0*/  LOP3.LUT R122, R33, R6, RZ, 0x3c, !PT ;  /* 0x00000006217a7212 */ /* 0x000fe400078e3cff */
[----:B------:R-:W-:Y:S02]  /*99e0*/  LOP3.LUT R8, R45, R20, RZ, 0x3c, !PT ;  /* 0x000000142d087212 */ /* 0x000fe400078e3cff */
[----:B------:R-:W-:Y:S02]  /*99f0*/  F2FP.F16.F32.PACK_AB R4, R21, R195 ;  /* 0x000000c31504723e */ /* 0x000fe400000000ff */
[----:B------:R-:W-:-:S02]  /*9a00*/  IADD3.X R49, RZ, R97, RZ, P1, !PT ;  /* 0x00000061ff317210 */ /* 0x000fc40000ffe4ff */
[C---:B------:R-:W-:Y:S02]  /*9a10*/  IADD3 R45, P5, R96.reuse, 0x6000, RZ ;  /* 0x00006000602d7810 */ /* 0x040fe40007fbe0ff */
[C---:B------:R-:W-:Y:S02]  /*9a20*/  IADD3 R37, P4, R96.reuse, 0x7000, RZ ;  /* 0x0000700060257810 */ /* 0x040fe40007f9e0ff */
[C---:B------:R-:W-:Y:S02]  /*9a30*/  IADD3 R33, P3, R96.reuse, 0x8000, RZ ;  /* 0x0000800060217810 */ /* 0x040fe40007f7e0ff */
[C---:B------:R-:W-:Y:S02]  /*9a40*/  IADD3 R69, P2, R96.reuse, 0x9000, RZ ;  /* 0x0000900060457810 */ /* 0x040fe40007f5e0ff */
[----:B------:R-:W-:Y:S02]  /*9a50*/  IADD3 R21, P1, R96, 0xa000, RZ ;  /* 0x0000a00060157810 */ /* 0x000fe40007f3e0ff */
[----:B------:R-:W-:-:S02]  /*9a60*/  F2FP.F16.F32.PACK_AB R6, R7, R192 ;  /* 0x000000c00706723e */ /* 0x000fc400000000ff */
[----:B------:R-:W-:Y:S02]  /*9a70*/  F2FP.F16.F32.PACK_AB R5, R27, R26 ;  /* 0x0000001a1b05723e */ /* 0x000fe400000000ff */
[----:B------:R-:W-:Y:S02]  /*9a80*/  F2FP.F16.F32.PACK_AB R7, R31, R30 ;  /* 0x0000001e1f07723e */ /* 0x000fe400000000ff */
[----:B------:R-:W-:Y:S02]  /*9a90*/  LOP3.LUT R36, R45, 0x380, RZ, 0xc0, !PT ;  /* 0x000003802d247812 */ /* 0x000fe400078ec0ff */
[----:B------:R-:W-:Y:S01]  /*9aa0*/  LOP3.LUT R32, R37, 0x380, RZ, 0xc0, !PT ;  /* 0x0000038025207812 */ /* 0x000fe200078ec0ff */
[----:B------:R0:W-:Y:S01]  /*9ab0*/  STSM.16.M88.4 [R73], R4 ;  /* 0x0000000449007844 */ /* 0x0001e20000000200 */
[----:B------:R-:W-:Y:S02]  /*9ac0*/  LOP3.LUT R20, R33, 0x380, RZ, 0xc0, !PT ;  /* 0x0000038021147812 */ /* 0x000fe400078ec0ff */
[----:B------:R-:W-:-:S02]  /*9ad0*/  LOP3.LUT R68, R69, 0x380, RZ, 0xc0, !PT ;  /* 0x0000038045447812 */ /* 0x000fc400078ec0ff */
[----:B------:R-:W-:Y:S02]  /*9ae0*/  LOP3.LUT R72, R21, 0x380, RZ, 0xc0, !PT ;  /* 0x0000038015487812 */ /* 0x000fe400078ec0ff */
[----:B------:R-:W-:Y:S02]  /*9af0*/  SHF.R.U64 R36, R36, 0x3, RZ ;  /* 0x0000000324247819 */ /* 0x000fe400000012ff */
[----:B------:R-:W-:Y:S02]  /*9b00*/  SHF.R.U64 R32, R32, 0x3, RZ ;  /* 0x0000000320207819 */ /* 0x000fe400000012ff */
[----:B------:R-:W-:Y:S02]  /*9b10*/  SHF.R.U64 R20, R20, 0x3, RZ ;  /* 0x0000000314147819 */ /* 0x000fe400000012ff */
[----:B------:R-:W-:Y:S02]  /*9b20*/  SHF.R.U64 R68, R68, 0x3, RZ ;  /* 0x0000000344447819 */ /* 0x000fe400000012ff */
[----:B------:R-:W-:Y:S01]  /*9b30*/  SHF.R.U64 R72, R72, 0x3, RZ ;  /* 0x0000000348487819 */ /* 0x000fe200000012ff */
[----:B0-----:R-:W-:Y:S01]  /*9b40*/  IMAD.X R73, RZ, RZ, R97, P1 ;  /* 0x000000ffff497224 */ /* 0x001fe200008e0661 */
[----:B------:R-:W-:-:S02]  /*9b50*/  LOP3.LUT R5, R96, 0x380, RZ, 0xc0, !PT ;  /* 0x0000038060057812 */ /* 0x000fc400078ec0ff */
[----:B------:R-:W-:Y:S01]  /*9b60*/  LOP3.LUT R36, R36, R45, RZ, 0x3c, !PT ;  /* 0x0000002d24247212 */ /* 0x000fe200078e3cff */
[--C-:B------:R-:W-:Y:S01]  /*9b70*/  IMAD.X R45, RZ, RZ, R97.reuse, P6 ;  /* 0x000000ffff2d7224 */ /* 0x100fe200030e0661 */
        /* <DEDUP_REMOVED lines=14> */
[----:B------:R-:W-:Y:S02]  /*9c60*/  LOP3.LUT R96, R5, R96, RZ, 0x3c, !PT ;  /* 0x0000006005607212 */ /* 0x000fe400078e3cff */
[----:B------:R-:W-:-:S02]  /*9c70*/  MOV R26, R130 ;  /* 0x00000082001a7202 */ /* 0x000fc40000000f00 */
[----:B------:R-:W-:Y:S02]  /*9c80*/  F2FP.F16.F32.PACK_AB R4, R206, R208 ;  /* 0x000000d0ce04723e */ /* 0x000fe400000000ff */
[----:B------:R-:W-:Y:S02]  /*9c90*/  F2FP.F16.F32.PACK_AB R5, R35, R34 ;  /* 0x000000222305723e */ /* 0x000fe400000000ff */
[----:B------:R-:W-:Y:S02]  /*9ca0*/  F2FP.F16.F32.PACK_AB R6, R204, R207 ;  /* 0x000000cfcc06723e */ /* 0x000fe400000000ff */
[----:B------:R-:W-:Y:S02]  /*9cb0*/  F2FP.F16.F32.PACK_AB R7, R39, R38 ;  /* 0x000000262707723e */ /* 0x000fe400000000ff */
[----:B------:R-:W-:Y:S02]  /*9cc0*/  MOV R34, R8 ;  /* 0x0000000800227202 */ /* 0x000fe40000000f00 */
        /* <DEDUP_REMOVED lines=13> */
[----:B------:R-:W-:Y:S02]  /*9da0*/  MOV R195, R24 ;  /* 0x0000001800c37202 */ /* 0x000fe40000000f00 */
[----:B0-----:R-:W-:Y:S01]  /*9db0*/  F2FP.F16.F32.PACK_AB R4, R193, R197 ;  /* 0x000000c5c104723e */ /* 0x001fe200000000ff */
[----:B------:R-:W-:Y:S01]  /*9dc0*/  STSM.16.M88.4 [R192], R12 ;  /* 0x0000000cc0007844 */ /* 0x000fe20000000200 */
[----:B------:R-:W-:-:S02]  /*9dd0*/  F2FP.F16.F32.PACK_AB R5, R59, R58 ;  /* 0x0000003a3b05723e */ /* 0x000fc400000000ff */
[----:B------:R-:W-:Y:S02]  /*9de0*/  F2FP.F16.F32.PACK_AB R6, R183, R194 ;  /* 0x000000c2b706723e */ /* 0x000fe400000000ff */
[----:B------:R-:W-:Y:S02]  /*9df0*/  F2FP.F16.F32.PACK_AB R7, R63, R62 ;  /* 0x0000003e3f07723e */ /* 0x000fe400000000ff */
[----:B------:R-:W-:Y:S02]  /*9e00*/  MOV R213, R28 ;  /* 0x0000001c00d57202 */ /* 0x000fe40000000f00 */
[----:B------:R-:W-:Y:S01]  /*9e10*/  F2FP.F16.F32.PACK_AB R24, R181, R191 ;  /* 0x000000bfb518723e */ /* 0x000fe200000000ff */
[----:B------:R-:W-:Y:S01]  /*9e20*/  STSM.16.M88.4 [R195], R4 ;  /* 0x00000004c3007844 */ /* 0x000fe20000000200 */
[----:B------:R-:W-:Y:S02]  /*9e30*/  F2FP.F16.F32.PACK_AB R25, R67, R66 ;  /* 0x000000424319723e */ /* 0x000fe400000000ff */
[----:B------:R-:W-:-:S02]  /*9e40*/  F2FP.F16.F32.PACK_AB R26, R179, R182 ;  /* 0x000000b6b31a723e */ /* 0x000fc400000000ff */
[----:B------:R-:W-:Y:S02]  /*9e50*/  F2FP.F16.F32.PACK_AB R27, R71, R70 ;  /* 0x00000046471b723e */ /* 0x000fe400000000ff */
[----:B------:R-:W-:Y:S02]  /*9e60*/  MOV R40, R40 ;  /* 0x0000002800287202 */ /* 0x000fe40000000f00 */
[----:B------:R-:W-:Y:S01]  /*9e70*/  F2FP.F16.F32.PACK_AB R28, R177, R180 ;  /* 0x000000b4b11c723e */ /* 0x000fe200000000ff */
[----:B------:R-:W-:Y:S01]  /*9e80*/  STSM.16.M88.4 [R213], R24 ;  /* 0x00000018d5007844 */ /* 0x000fe20000000200 */
[----:B------:R-:W-:Y:S02]  /*9e90*/  F2FP.F16.F32.PACK_AB R29, R75, R74 ;  /* 0x0000004a4b1d723e */ /* 0x000fe400000000ff */
[----:B------:R-:W-:Y:S02]  /*9ea0*/  F2FP.F16.F32.PACK_AB R30, R175, R178 ;  /* 0x000000b2af1e723e */ /* 0x000fe400000000ff */
[----:B------:R-:W-:-:S02]  /*9eb0*/  F2FP.F16.F32.PACK_AB R31, R79, R78 ;  /* 0x0000004e4f1f723e */ /* 0x000fc400000000ff */
[----:B------:R-:W-:Y:S02]  /*9ec0*/  MOV R130, R56 ;  /* 0x0000003800827202 */ /* 0x000fe40000000f00 */
[----:B------:R-:W-:Y:S01]  /*9ed0*/  F2FP.F16.F32.PACK_AB R41, R83, R82 ;  /* 0x000000525329723e */ /* 0x000fe200000000ff */
[----:B------:R0:W-:Y:S01]  /*9ee0*/  STSM.16.M88.4 [R40], R28 ;  /* 0x0000001c28007844 */ /* 0x0001e20000000200 */
[----:B------:R-:W-:Y:S02]  /*9ef0*/  F2FP.F16.F32.PACK_AB R42, R171, R174 ;  /* 0x000000aeab2a723e */ /* 0x000fe400000000ff */
[----:B------:R-:W-:Y:S02]  /*9f00*/  F2FP.F16.F32.PACK_AB R43, R87, R86 ;  /* 0x00000056572b723e */ /* 0x000fe400000000ff */
[----:B------:R-:W-:Y:S02]  /*9f10*/  MOV R100, R100 ;  /* 0x0000006400647202 */ /* 0x000fe40000000f00 */
[----:B------:R-:W-:-:S02]  /*9f20*/  F2FP.F16.F32.PACK_AB R56, R169, R172 ;  /* 0x000000aca938723e */ /* 0x000fc400000000ff */
[----:B------:R-:W-:Y:S02]  /*9f30*/  F2FP.F16.F32.PACK_AB R57, R91, R90 ;  /* 0x0000005a5b39723e */ /* 0x000fe400000000ff */
[----:B------:R-:W-:Y:S02]  /*9f40*/  F2FP.F16.F32.PACK_AB R58, R167, R170 ;  /* 0x000000aaa73a723e */ /* 0x000fe400000000ff */
[----:B------:R-:W-:Y:S02]  /*9f50*/  F2FP.F16.F32.PACK_AB R59, R95, R94 ;  /* 0x0000005e5f3b723e */ /* 0x000fe400000000ff */
[----:B------:R-:W-:Y:S02]  /*9f60*/  MOV R104, R104 ;  /* 0x0000006800687202 */ /* 0x000fe40000000f00 */
[----:B0-----:R-:W-:Y:S02]  /*9f70*/  F2FP.F16.F32.PACK_AB R40, R173, R176 ;  /* 0x000000b0ad28723e */ /* 0x001fe400000000ff */
[----:B------:R-:W-:-:S02]  /*9f80*/  F2FP.F16.F32.PACK_AB R4, R165, R168 ;  /* 0x000000a8a504723e */ /* 0x000fc400000000ff */
[----:B------:R-:W-:Y:S01]  /*9f90*/  F2FP.F16.F32.PACK_AB R5, R99, R98 ;  /* 0x000000626305723e */ /* 0x000fe200000000ff */
        /* <DEDUP_REMOVED lines=16> */
[----:B------:R-:W-:Y:S02]  /*a0a0*/  F2FP.F16.F32.PACK_AB R15, R153, R112 ;  /* 0x00000070990f723e */ /* 0x000fe400000000ff */
[----:B------:R-:W-:Y:S02]  /*a0b0*/  F2FP.F16.F32.PACK_AB R122, R125, R124 ;  /* 0x0000007c7d7a723e */ /* 0x000fe400000000ff */
[----:B------:R-:W-:Y:S01]  /*a0c0*/  F2FP.F16.F32.PACK_AB R123, R158, R157 ;  /* 0x0000009d9e7b723e */ /* 0x000fe200000000ff */
[----:B------:R1:W-:Y:S01]  /*a0d0*/  STSM.16.M88.4 [R118], R12 ;  /* 0x0000000c76007844 */ /* 0x0003e20000000200 */
[----:B------:R-:W-:Y:S02]  /*a0e0*/  MOV R126, R126 ;  /* 0x0000007e007e7202 */ /* 0x000fe40000000f00 */
[----:B0-----:R-:W-:Y:S01]  /*a0f0*/  F2FP.F16.F32.PACK_AB R130, R133, R132 ;  /* 0x000000848582723e */ /* 0x001fe200000000ff */
[----:B------:R1:W-:Y:S01]  /*a100*/  STSM.16.M88.4 [R101], R120 ;  /* 0x0000007865007844 */ /* 0x0003e20000000200 */
[----:B------:R-:W-:-:S02]  /*a110*/  F2FP.F16.F32.PACK_AB R131, R135, R134 ;  /* 0x000000868783723e */ /* 0x000fc400000000ff */
[----:B------:R-:W-:Y:S02]  /*a120*/  LOP3.LUT R76, R77, 0x380, RZ, 0xc0, !PT ;  /* 0x000003804d4c7812 */ /* 0x000fe400078ec0ff */
[----:B------:R-:W-:Y:S01]  /*a130*/  LOP3.LUT R80, R81, 0x380, RZ, 0xc0, !PT ;  /* 0x0000038051507812 */ /* 0x000fe200078ec0ff */
[----:B------:R1:W-:Y:S01]  /*a140*/  STSM.16.M88.4 [R126], R128 ;  /* 0x000000807e007844 */ /* 0x0003e20000000200 */
[----:B------:R-:W-:Y:S02]  /*a150*/  LOP3.LUT R84, R85, 0x380, RZ, 0xc0, !PT ;  /* 0x0000038055547812 */ /* 0x000fe400078ec0ff */
[----:B------:R-:W-:Y:S01]  /*a160*/  LOP3.LUT R88, R89, 0x380, RZ, 0xc0, !PT ;  /* 0x0000038059587812 */ /* 0x000fe200078ec0ff */
[----:B------:R1:W-:Y:S01]  /*a170*/  STSM.16.M88.4 [R34], R136 ;  /* 0x0000008822007844 */ /* 0x0003e20000000200 */
[----:B------:R-:W-:Y:S02]  /*a180*/  LOP3.LUT R92, R93, 0x380, RZ, 0xc0, !PT ;  /* 0x000003805d5c7812 */ /* 0x000fe400078ec0ff */
[----:B------:R-:W-:Y:S01]  /*a190*/  SHF.R.U64 R76, R76, 0x3, RZ ;  /* 0x000000034c4c7819 */ /* 0x000fe200000012ff */
[----:B------:R1:W-:Y:S01]  /*a1a0*/  STSM.16.M88.4 [R35], R144 ;  /* 0x0000009023007844 */ /* 0x0003e20000000200 */
        /* <DEDUP_REMOVED lines=36> */
[C---:B------:R-:W-:Y:S02]  /*a3f0*/  IADD3 R7, -R4.reuse, RZ, RZ ;  /* 0x000000ff04077210 */ /* 0x040fe40007ffe1ff */
[----:B------:R-:W-:Y:S02]  /*a400*/  SHF.R.S32.HI R5, RZ, 0x1f, R4 ;  /* 0x0000001fff057819 */ /* 0x000fe40000011404 */
[----:B------:R-:W-:Y:S01]  /*a410*/  IADD3 R4, P0, R4, UR6, RZ ;  /* 0x0000000604047c10 */ /* 0x000fe2000ff1e0ff */
[C---:B------:R-:W-:Y:S02]  /*a420*/  IMAD R7, R8.reuse, R7, R10 ;  /* 0x0000000708077224 */ /* 0x040fe400078e020a */
[----:B------:R-:W-:Y:S02]  /*a430*/  IMAD.U32 R10, RZ, RZ, UR8 ;  /* 0x00000008ff0a7e24 */ /* 0x000fe4000f8e00ff */
[----:B------:R-:W-:Y:S01]  /*a440*/  IMAD R8, R8, UR5, RZ ;  /* 0x0000000508087c24 */ /* 0x000fe2000f8e02ff */
[----:B------:R-:W-:-:S02]  /*a450*/  SHF.R.S32.HI R6, RZ, 0x1f, R7 ;  /* 0x0000001fff067819 */ /* 0x000fc40000011407 */
        /* <DEDUP_REMOVED lines=19> */
.L_x_7298:
        /* <DEDUP_REMOVED lines=20> */
[----:B------:R-:W0:Y:S01]  /*a6d0*/  @P2 LDC R9, c[0x0][0xbec] ;  /* 0x0002fb00ff092b82 */ /* 0x000e220000000800 */
[----:B------:R-:W-:Y:S01]  /*a6e0*/  SHF.L.U32 R3, R3, 0x2, RZ ;  /* 0x0000000203037819 */ /* 0x000fe200000006ff */
[----:B------:R1:W5:Y:S01]  /*a6f0*/  LD.E.128 R4, desc[UR50][R20.64] ;  /* 0x0000003214047980 */ /* 0x000362000c101d00 */
[----:B------:R-:W-:-:S03]  /*a700*/  ISETP.GE.AND P0, PT, R188, UR10, PT ;  /* 0x0000000abc007c0c */ /* 0x000fc6000bf06270 */
[----:B------:R-:W5:Y:S02]  /*a710*/  LD.E.128 R68, desc[UR50][R68.64] ;  /* 0x0000003244447980 */ /* 0x000f64000c101d00 */
        /* <DEDUP_REMOVED lines=10> */
[----:B------:R-:W-:Y:S01]  /*a7c0*/  UIMAD.WIDE.U32 UR6, UR45, UR8, URZ ;  /* 0x000000082d0672a5 */ /* 0x000fe2000f8e003f */
[----:B------:R-:W-:Y:S01]  /*a7d0*/  IMAD.SHL.U32 R8, R8, 0x8, RZ ;  /* 0x0000000808087824 */ /* 0x000fe200078e00ff */
[----:B------:R-:W-:Y:S01]  /*a7e0*/  UIMAD UR5, UR45, UR9, UR5 ;  /* 0x000000092d0572a4 */ /* 0x000fe2000f8e0205 */
[----:B------:R-:W5:Y:S01]  /*a7f0*/  LD.E.128 R80, desc[UR50][R80.64] ;  /* 0x0000003250507980 */ /* 0x000f62000c101d00 */
[----:B------:R-:W-:Y:S01]  /*a800*/  IMAD.SHL.U32 R13, R0, 0x10, RZ ;  /* 0x00000010000d7824 */ /* 0x000fe200078e00ff */
[----:B------:R-:W-:Y:S01]  /*a810*/  ULDC.64 UR8, c[0x0][0xaf0] ;  /* 0x0002bc0000087ab9 */ /* 0x000fe20000000a00 */
[----:B0-----:R-:W-:Y:S01]  /*a820*/  @P2 IMAD.HI.U32 R0, R14, R9, RZ ;  /* 0x000000090e002227 */ /* 0x001fe200078e00ff */
        /* <DEDUP_REMOVED lines=14> */
[----:B------:R-:W-:Y:S01]  /*a910*/  MOV R9, UR7 ;  /* 0x0000000700097c02 */ /* 0x000fe20008000f00 */
[----:B------:R-:W-:Y:S01]  /*a920*/  IMAD.MOV R13, RZ, RZ, -R3 ;  /* 0x000000ffff0d7224 */ /* 0x000fe200078e0a03 */
[----:B------:R-:W-:Y:S01]  /*a930*/  ULDC.64 UR6, c[0x0][0xae0] ;  /* 0x0002b80000067ab9 */ /* 0x000fe20000000a00 */
        /* <DEDUP_REMOVED lines=12> */
[----:B-1----:R-:W-:Y:S01]  /*aa00*/  IMAD.SHL.U32 R21, R0, 0x20, RZ ;  /* 0x0000002000157824 */ /* 0x002fe200078e00ff */
        /* <DEDUP_REMOVED lines=23> */
[----:B0-----:R-:W-:Y:S01]  /*ab80*/  SYNCS.ARRIVE.TRANS64.RED.A1T0 RZ, [UR5], RZ ;  /* 0x000000ffffff79a7 */ /* 0x001fe20008100405 */
        /* <DEDUP_REMOVED lines=36> */
.L_x_7300:
[----:B------:R-:W-:Y:S05]  /*add0*/  BSYNC B1 ;  /* 0x0000000000017941 */ /* 0x000fea0003800000 */
.L_x_7299:
[----:B---3-5:R-:W-:Y:S01]  /*ade0*/  IADD3 R4, R28, 0x20, RZ ;  /* 0x000000201c047810 */ /* 0x028fe20007ffe0ff */
[----:B------:R4:W3:Y:S03]  /*adf0*/  SHFL.IDX PT, R7, R27, 0x1, 0x181f ;  /* 0x00381f001b077f89 */ /* 0x0008e600000e0000 */
        /* <DEDUP_REMOVED lines=19> */
[-C--:B------:R-:W-:Y:S02]  /*af30*/  @!P2 LEA.HI.X R13, R188, R7.reuse, R221, 0x1, P5 ;  /* 0x00000007bc0da211 */ /* 0x080fe400028f0cdd */
[-C--:B------:R-:W-:Y:S02]  /*af40*/  @!P0 LEA R14, P3, R186, R6.reuse, 0x1 ;  /* 0x00000006ba0e8211 */ /* 0x080fe400078608ff */
[CC--:B0-----:R-:W-:Y:S01]  /*af50*/  @!P1 LEA R4, P6, R187.reuse, R6.reuse, 0x1 ;  /* 0x00000006bb049211 */ /* 0x0c1fe200078c08ff */
[----:B------:R4:W-:Y:S01]  /*af60*/  @!P2 ST.E.128 desc[UR50][R12.64], R32 ;  /* 0x000000200c00a985 */ /* 0x0009e2000c101d32 */
[----:B------:R-:W-:Y:S02]  /*af70*/  @P4 LEA R20, P5, R214, R6, 0x1 ;  /* 0x00000006d6144211 */ /* 0x000fe400078a08ff */
[-C--:B------:R-:W-:Y:S02]  /*af80*/  @!P1 LEA.HI.X R5, R187, R7.reuse, R220, 0x1, P6 ;  /* 0x00000007bb059211 */ /* 0x080fe400030f0cdc */
[----:B------:R-:W-:-:S02]  /*af90*/  @!P0 LEA.HI.X R15, R186, R7, R219, 0x1, P3 ;  /* 0x00000007ba0f8211 */ /* 0x000fc400018f0cdb */
        /* <DEDUP_REMOVED lines=10> */
.L_x_7297:
[----:B------:R-:W0:Y:S01]  /*b040*/  LDC R10, c[0x0][0xbe8] ;  /* 0x0002fa00ff0a7b82 */ /* 0x000e220000000800 */
[----:B------:R-:W-:Y:S01]  /*b050*/  ISETP.GE.AND P2, PT, R216, 0x40, PT ;  /* 0x00000040d800780c */ /* 0x000fe20003f46270 */
[----:B------:R-:W-:Y:S01]  /*b060*/  ULDC UR12, c[0x0][0xac8] ;  /* 0x0002b200000c7ab9 */ /* 0x000fe20000000800 */
[----:B------:R-:W-:Y:S01]  /*b070*/  IMAD R0, R209, 0x20, R210 ;  /* 0x00000020d1007824 */ /* 0x000fe200078e02d2 */
[----:B------:R-:W-:Y:S01]  /*b080*/  ISETP.GE.AND P4, PT, R17, UR12, PT ;  /* 0x0000000c11007c0c */ /* 0x000fe2000bf86270 */
[----:B------:R-:W-:Y:S01]  /*b090*/  USHF.R.S32.HI UR8, URZ, 0x1f, UR45 ;  /* 0x0000001f3f087899 */ /* 0x000fe2000801142d */
[----:B------:R-:W-:Y:S01]  /*b0a0*/  ISETP.GE.AND P3, PT, R190, UR12, PT ;  /* 0x0000000cbe007c0c */ /* 0x000fe2000bf66270 */
[----:B------:R-:W-:Y:S01]  /*b0b0*/  USHF.R.S32.HI UR9, URZ, 0x1f, UR43 ;  /* 0x0000001f3f097899 */ /* 0x000fe2000801142b */
[----:B------:R-:W-:Y:S01]  /*b0c0*/  BSSY B1, `(.L_x_7302) ;  /* 0x0000031000017945 */ /* 0x000fe20003800000 */
[----:B------:R-:W-:Y:S01]  /*b0d0*/  ISETP.GE.AND P1, PT, R189, UR12, PT ;  /* 0x0000000cbd007c0c */ /* 0x000fe2000bf26270 */
[----:B------:R-:W-:Y:S01]  /*b0e0*/  VIADD R8, R0, UR44 ;  /* 0x0000002c00087c36 */ /* 0x000fe20008000000 */
        /* <DEDUP_REMOVED lines=11> */
[----:B--2---:R-:W-:-:S04]  /*b1a0*/  IADD3 R6, R7, -0x80, R6 ;  /* 0xffffff8007067810 */ /* 0x004fc80007ffe006 */
        /* <DEDUP_REMOVED lines=29> */
[----:B------:R-:W-:-:S04]  /*b380*/  LEA R6, P2, R4, UR6, 0x2 ;  /* 0x0000000604067c11 */ /* 0x000fc8000f8410ff */
[----:B------:R-:W-:-:S04]  /*b390*/  IADD3 R3, R5, R7, RZ ;  /* 0x0000000705037210 */ /* 0x000fc80007ffe0ff */
[----:B------:R-:W-:Y:S01]  /*b3a0*/  LEA.HI.X R7, R4, UR7, R3, 0x2, P2 ;  /* 0x0000000704077c11 */ /* 0x000fe200090f1403 */
[----:B------:R-:W-:-:S05]  /*b3b0*/  IMAD.MOV.U32 R3, RZ, RZ, -0x800000 ;  /* 0xff800000ff037424 */ /* 0x000fca00078e00ff */
[----:B------:R2:W-:Y:S02]  /*b3c0*/  STG.E desc[UR50][R6.64], R3 ;  /* 0x0000000306007986 */ /* 0x0005e4000c101932 */
.L_x_7303:
[----:B------:R-:W-:Y:S05]  /*b3d0*/  BSYNC B1 ;  /* 0x0000000000017941 */ /* 0x000fea0003800000 */
.L_x_7302:
        /* <DEDUP_REMOVED lines=28> */
[----:B------:R-:W-:Y:S01]  /*b5a0*/  MOV R4, UR6 ;  /* 0x0000000600047c02 */ /* 0x000fe20008000f00 */
[----:B------:R-:W-:Y:S01]  /*b5b0*/  ULDC.64 UR6, c[0x0][0xae0] ;  /* 0x0002b80000067ab9 */ /* 0x000fe20000000a00 */
[----:B------:R-:W-:Y:S01]  /*b5c0*/  SEL R6, RZ, 0xffffffff, P1 ;  /* 0xffffffffff067807 */ /* 0x000fe20000800000 */
        /* <DEDUP_REMOVED lines=17> */
[----:B------:R-:W-:Y:S02]  /*b6e0*/  VIADD R26, R210, UR44 ;  /* 0x0000002cd21a7c36 */ /* 0x000fe40008000000 */
[----:B------:R-:W-:Y:S02]  /*b6f0*/  IMAD R25, R10, UR5, RZ ;  /* 0x000000050a197c24 */ /* 0x000fe4000f8e02ff */
[C---:B------:R-:W-:Y:S01]  /*b700*/  IMAD R3, R7.reuse, UR7, R0 ;  /* 0x0000000707037c24 */ /* 0x040fe2000f8e0200 */
[----:B------:R-:W-:Y:S01]  /*b710*/  SEL R0, RZ, 0x80, P2 ;  /* 0x00000080ff007807 */ /* 0x000fe20001000000 */
[----:B------:R-:W-:Y:S01]  /*b720*/  IMAD.WIDE.U32 R4, R7, UR6, R4 ;  /* 0x0000000607047c25 */ /* 0x000fe2000f8e0004 */
[----:B------:R-:W-:Y:S01]  /*b730*/  SEL R7, RZ, 0x40, P0 ;  /* 0x00000040ff077807 */ /* 0x000fe20000000000 */
[----:B------:R-:W-:Y:S01]  /*b740*/  ULDC.64 UR6, c[0x0][0xa80] ;  /* 0x0002a00000067ab9 */ /* 0x000fe20000000a00 */
[----:B------:R-:W-:-:S02]  /*b750*/  ISETP.GE.AND P0, PT, R26, R25, PT ;  /* 0x000000191a00720c */ /* 0x000fc40003f06270 */
[----:B------:R-:W-:Y:S02]  /*b760*/  IADD3 R3, R5, R3, RZ ;  /* 0x0000000305037210 */ /* 0x000fe40007ffe0ff */
[----:B------:R-:W-:Y:S02]  /*b770*/  LEA R20, P1, R4, UR6, 0x1 ;  /* 0x0000000604147c11 */ /* 0x000fe4000f8208ff */
[----:B------:R-:W-:Y:S02]  /*b780*/  LOP3.LUT R21, R12, R7, RZ, 0xfc, !PT ;  /* 0x000000070c157212 */ /* 0x000fe400078efcff */
[----:B------:R-:W-:Y:S01]  /*b790*/  LEA.HI.X R3, R4, UR7, R3, 0x1, P1 ;  /* 0x0000000704037c11 */ /* 0x000fe200088f0c03 */
[----:B------:R0:W1:Y:S01]  /*b7a0*/  SHFL.IDX PT, R6, R20, RZ, 0x181f ;  /* 0x00181fff14067589 */ /* 0x00006200000e0000 */
[----:B------:R-:W-:-:S03]  /*b7b0*/  LOP3.LUT R24, R21, R0, RZ, 0xfc, !PT ;  /* 0x0000000015187212 */ /* 0x000fc600078efcff */
        /* <DEDUP_REMOVED lines=33> */
.L_x_7305:
[----:B------:R-:W-:Y:S05]  /*b9d0*/  BSYNC B1 ;  /* 0x0000000000017941 */ /* 0x000fea0003800000 */
.L_x_7304:
        /* <DEDUP_REMOVED lines=36> */
.L_x_7301:
[----:B------:R-:W-:Y:S05]  /*bc20*/  BSYNC B0 ;  /* 0x0000000000007941 */ /* 0x000fea0003800000 */
.L_x_7296:
[----:B------:R-:W-:Y:S02]  /*bc30*/  ULDC UR5, c[0x0][0xc38] ;  /* 0x00030e0000057ab9 */ /* 0x000fe40000000800 */
[----:B------:R-:W-:-:S06]  /*bc40*/  UISETP.GE.AND UP0, UPT, UR4, UR5, UPT ;  /* 0x000000050400728c */ /* 0x000fcc000bf06270 */
[----:B------:R-:W-:-:S13]  /*bc50*/  PLOP3.LUT P0, PT, PT, PT, UP0, 0x80, 0x0 ;  /* 0x000000000000781c */ /* 0x000fda0003f0f008 */
[----:B------:R-:W-:Y:S05]  /*bc60*/  @!P0 BRA `(.L_x_7306) ;  /* 0xffffff5000b08947 */ /* 0x000fea000383ffff */
[----:B------:R-:W-:Y:S05]  /*bc70*/  EXIT ;  /* 0x000000000000794d */ /* 0x000fea0003800000 */
.L_x_7244:
        /* <DEDUP_REMOVED lines=30> */
[----:B------:R-:W-:Y:S01]  /*be60*/  IMAD.MOV.U32 R22, RZ, RZ, 0x1 ;  /* 0x00000001ff167424 */ /* 0x000fe200078e00ff */
[C---:B------:R-:W-:Y:S01]  /*be70*/  LOP3.LUT R3, R8.reuse, 0x80, RZ, 0xfc, !PT ;  /* 0x0000008008037812 */ /* 0x040fe200078efcff */
[----:B------:R-:W-:Y:S01]  /*be80*/  IMAD.MOV.U32 R18, RZ, RZ, RZ ;  /* 0x000000ffff127224 */ /* 0x000fe200078e00ff */
[----:B------:R-:W-:Y:S01]  /*be90*/  LOP3.LUT R4, R8, 0xc0, RZ, 0xfc, !PT ;  /* 0x000000c008047812 */ /* 0x000fe200078efcff */
[----:B------:R-:W-:Y:S01]  /*bea0*/  UIMAD UR37, UR37, UR38, URZ ;  /* 0x00000026252572a4 */ /* 0x000fe2000f8e023f */
[----:B------:R-:W-:Y:S01]  /*beb0*/  ISETP.GE.AND P3, PT, R3, UR4, PT ;  /* 0x0000000403007c0c */ /* 0x000fe2000bf66270 */
[----:B------:R-:W-:Y:S01]  /*bec0*/  ULDC UR45, c[0x0][0xc] ;  /* 0x00000300002d7ab9 */ /* 0x000fe20000000800 */
[----:B------:R-:W-:Y:S01]  /*bed0*/  ISETP.GE.AND P2, PT, R4, UR4, PT ;  /* 0x0000000404007c0c */ /* 0x000fe2000bf46270 */
[----:B------:R-:W-:Y:S01]  /*bee0*/  ULOP3.LUT UR46, UR39, 0x2, URZ, 0xfc, !UPT ;  /* 0x00000002272e7892 */ /* 0x000fe2000f8efc3f */
[----:B------:R-:W-:-:S02]  /*bef0*/  SEL R3, RZ, 0xffffffff, P1 ;  /* 0xffffffffff037807 */ /* 0x000fc40000800000 */
[----:B------:R-:W-:Y:S02]  /*bf00*/  LOP3.LUT R5, R8, 0x180, RZ, 0xfc, !PT ;  /* 0x0000018008057812 */ /* 0x000fe400078efcff */
[----:B------:R-:W-:Y:S01]  /*bf10*/  @P1 LOP3.LUT R16, R16, 0x40, RZ, 0xfc, !PT ;  /* 0x0000004010101812 */ /* 0x000fe200078efcff */
[----:B------:R-:W-:Y:S01]  /*bf20*/  IMAD.SHL.U32 R3, R3, 0x2, RZ ;  /* 0x0000000203037824 */ /* 0x000fe200078e00ff */
[----:B------:R-:W-:Y:S02]  /*bf30*/  LOP3.LUT R6, R8, 0x1c0, RZ, 0xfc, !PT ;  /* 0x000001c008067812 */ /* 0x000fe400078efcff */
[----:B------:R-:W-:Y:S02]  /*bf40*/  LOP3.LUT R16, R16, 0xffffff7f, RZ, 0xc0, !PT ;  /* 0xffffff7f10107812 */ /* 0x000fe400078ec0ff */
[----:B------:R-:W-:Y:S02]  /*bf50*/  SEL R2, RZ, 0x1, P0 ;  /* 0x00000001ff027807 */ /* 0x000fe40000000000 */
[----:B------:R-:W-:-:S02]  /*bf60*/  @P0 LOP3.LUT R16, R16, 0x80, RZ, 0xfc, !PT ;  /* 0x0000008010100812 */ /* 0x000fc400078efcff */
[----:B------:R-:W-:Y:S02]  /*bf70*/  ISETP.GE.AND P1, PT, R5, UR4, PT ;  /* 0x0000000405007c0c */ /* 0x000fe4000bf26270 */
[----:B------:R-:W-:Y:S02]  /*bf80*/  LOP3.LUT R16, R16, 0xffffffdf, RZ, 0xc0, !PT ;  /* 0xffffffdf10107812 */ /* 0x000fe400078ec0ff */
[----:B------:R-:W-:Y:S02]  /*bf90*/  ISETP.GE.AND P0, PT, R6, UR4, PT ;  /* 0x0000000406007c0c */ /* 0x000fe4000bf06270 */
[----:B------:R-:W-:Y:S02]  /*bfa0*/  @P3 LOP3.LUT R16, R16, 0x20, RZ, 0xfc, !PT ;  /* 0x0000002010103812 */ /* 0x000fe400078efcff */
[----:B------:R-:W-:Y:S02]  /*bfb0*/  LOP3.LUT R5, R8, 0x100, RZ, 0xfc, !PT ;  /* 0x0000010008057812 */ /* 0x000fe400078efcff */
[----:B------:R-:W-:-:S02]  /*bfc0*/  LOP3.LUT R16, R16, 0xffffffef, RZ, 0xc0, !PT ;  /* 0xffffffef10107812 */ /* 0x000fc400078ec0ff */
[----:B------:R-:W-:Y:S02]  /*bfd0*/  LOP3.LUT R6, R8, 0x140, RZ, 0xfc, !PT ;  /* 0x0000014008067812 */ /* 0x000fe400078efcff */
[----:B------:R-:W-:Y:S02]  /*bfe0*/  LOP3.LUT R2, R3, 0x2, R2, 0xe2, !PT ;  /* 0x0000000203027812 */ /* 0x000fe400078ee202 */
[----:B------:R-:W-:Y:S02]  /*bff0*/  @P2 LOP3.LUT R16, R16, 0x10, RZ, 0xfc, !PT ;  /* 0x0000001010102812 */ /* 0x000fe400078efcff */
[----:B------:R-:W-:Y:S02]  /*c000*/  SEL R3, RZ, 0x4, P3 ;  /* 0x00000004ff037807 */ /* 0x000fe40001800000 */
[----:B------:R-:W-:Y:S02]  /*c010*/  SEL R4, RZ, 0x8, P2 ;  /* 0x00000008ff047807 */ /* 0x000fe40001000000 */
[----:B------:R-:W-:-:S02]  /*c020*/  ISETP.GE.AND P3, PT, R5, UR4, PT ;  /* 0x0000000405007c0c */ /* 0x000fc4000bf66270 */
[----:B------:R-:W-:Y:S01]  /*c030*/  ISETP.GE.AND P2, PT, R6, UR4, PT ;  /* 0x0000000406007c0c */ /* 0x000fe2000bf46270 */
[----:B------:R-:W-:Y:S01]  /*c040*/  ULDC.64 UR4, c[0x0][0x418] ;  /* 0x0001060000047ab9 */ /* 0x000fe20000000a00 */
[----:B------:R-:W-:Y:S01]  /*c050*/  LOP3.LUT R4, R4, R2, R3, 0xfe, !PT ;  /* 0x0000000204047212 */ /* 0x000fe200078efe03 */
[----:B------:R-:W-:Y:S01]  /*c060*/  UISETP.NE.U32.AND UP0, UPT, UR4, URZ, UPT ;  /* 0x0000003f0400728c */ /* 0x000fe2000bf05070 */
[----:B------:R-:W-:Y:S02]  /*c070*/  LOP3.LUT R3, R31, 0x1f8, RZ, 0xc0, !PT ;  /* 0x000001f81f037812 */ /* 0x000fe400078ec0ff */
        /* <DEDUP_REMOVED lines=24> */
[----:B------:R-:W-:-:S02]  /*c200*/  LOP3.LUT R4, R6, R4, R5, 0xfe, !PT ;  /* 0x0000000406047212 */ /* 0x000fc400078efe05 */
[----:B------:R-:W-:Y:S01]  /*c210*/  SEL R9, RZ, 0x80, P0 ;  /* 0x00000080ff097807 */ /* 0x000fe20000000000 */
[----:B------:R-:W-:Y:S01]  /*c220*/  ULEA.HI UR5, UR5, UR4, URZ, 0x6 ;  /* 0x0000000405057291 */ /* 0x000fe2000f8f303f */
[----:B------:R-:W-:Y:S02]  /*c230*/  ISETP.GE.AND P0, PT, R8, UR9, PT ;  /* 0x0000000908007c0c */ /* 0x000fe4000bf06270 */
[----:B------:R-:W-:Y:S01]  /*c240*/  LOP3.LUT R4, R4, R7, RZ, 0xfc, !PT ;  /* 0x0000000704047212 */ /* 0x000fe200078efcff */
[----:B------:R-:W-:Y:S01]  /*c250*/  USHF.R.S32.HI UR40, URZ, 0x6, UR5 ;  /* 0x000000063f287899 */ /* 0x000fe20008011405 */
[----:B------:R-:W-:Y:S02]  /*c260*/  LOP3.LUT R16, R16, 0xfffffffd, RZ, 0xc0, !PT ;  /* 0xfffffffd10107812 */ /* 0x000fe400078ec0ff */
[----:B------:R-:W-:Y:S02]  /*c270*/  LOP3.LUT R32, R4, R9, RZ, 0xfc, !PT ;  /* 0x0000000904207212 */ /* 0x000fe400078efcff */
[----:B------:R-:W-:-:S02]  /*c280*/  @P1 LOP3.LUT R16, R16, 0x2, RZ, 0xfc, !PT ;  /* 0x0000000210101812 */ /* 0x000fc400078efcff */
[----:B------:R-:W-:Y:S02]  /*c290*/  LOP3.LUT R28, R4, 0x40, RZ, 0xc0, !PT ;  /* 0x00000040041c7812 */ /* 0x000fe400078ec0ff */
[----:B------:R-:W-:Y:S02]  /*c2a0*/  LOP3.LUT R26, R32, 0x80, RZ, 0xc0, !PT ;  /* 0x00000080201a7812 */ /* 0x000fe400078ec0ff */
[----:B------:R-:W-:Y:S02]  /*c2b0*/  LOP3.LUT R16, R16, 0xffffefff, RZ, 0xc0, !PT ;  /* 0xffffefff10107812 */ /* 0x000fe400078ec0ff */
[----:B------:R-:W-:Y:S02]  /*c2c0*/  MOV R33, UR10 ;  /* 0x0000000a00217c02 */ /* 0x000fe40008000f00 */
[----:B------:R-:W-:Y:S02]  /*c2d0*/  SHF.R.U32.HI R28, RZ, 0x2, R28 ;  /* 0x00000002ff1c7819 */ /* 0x000fe4000001161c */
[----:B------:R-:W-:-:S02]  /*c2e0*/  SHF.R.U32.HI R26, RZ, 0x3, R26 ;  /* 0x00000003ff1a7819 */ /* 0x000fc4000001161a */
[----:B-1----:R-:W-:-:S07]  /*c2f0*/  @P0 LOP3.LUT R16, R16, 0x1000, RZ, 0xfc, !PT ;  /* 0x0000100010100812 */ /* 0x002fce00078efcff */
.L_x_7356:
        /* <DEDUP_REMOVED lines=22> */
.L_x_7308:
[----:B------:R-:W-:Y:S01]  /*c460*/  ULDC UR8, c[0x0][0xc54] ;  /* 0x0003150000087ab9 */ /* 0x000fe20000000800 */
[----:B------:R-:W-:Y:S01]  /*c470*/  UMOV UR6, UR7 ;  /* 0x0000000700067c82 */ /* 0x000fe20008000000 */
[----:B------:R-:W-:-:S11]  /*c480*/  UISETP.NE.AND UP0, UPT, UR8, 0x1, UPT ;  /* 0x000000010800788c */ /* 0x000fd6000bf05270 */
[----:B------:R-:W-:Y:S02]  /*c490*/  @UP0 ULDC.64 UR10, c[0x0][0xc58] ;  /* 0x00031600000a0ab9 */ /* 0x000fe40000000a00 */
[----:B------:R-:W-:-:S04]  /*c4a0*/  UIMAD.WIDE.U32 UR4, UR7, UR10, URZ ;  /* 0x0000000a070472a5 */ /* 0x000fc8000f8e003f */
[----:B------:R-:W-:-:S04]  /*c4b0*/  @UP0 USHF.R.U32.HI UR6, URZ, UR11, UR5 ;  /* 0x0000000b3f060299 */ /* 0x000fc80008011605 */
[----:B------:R-:W-:-:S12]  /*c4c0*/  UIMAD UR4, UR6, UR8, URZ ;  /* 0x00000008060472a4 */ /* 0x000fd8000f8e023f */
.L_x_7309:
        /* <DEDUP_REMOVED lines=34> */
[----:B------:R-:W-:-:S04]  /*c6f0*/  USHF.R.S32.HI UR4, URZ, 0x1f, UR6 ;  /* 0x0000001f3f047899 */ /* 0x000fc80008011406 */
[----:B------:R-:W-:-:S04]  /*c700*/  ULEA.HI UR4, UR4, UR6, URZ, 0x6 ;  /* 0x0000000604047291 */ /* 0x000fc8000f8f303f */
[----:B------:R-:W-:-:S04]  /*c710*/  USHF.R.S32.HI UR4, URZ, 0x6, UR4 ;  /* 0x000000063f047899 */ /* 0x000fc80008011404 */
        /* <DEDUP_REMOVED lines=21> */
.L_x_7311:
        /* <DEDUP_REMOVED lines=19> */
[----:B0----5:R-:W-:Y:S05]  /*c9a0*/  CALL.ABS.NOINC R2 ;  /* 0x0000000002007343 */ /* 0x021fea0003c00000 */
.L_x_7314:
[----:B------:R-:W-:Y:S05]  /*c9b0*/  BSYNC B6 ;  /* 0x0000000000067941 */ /* 0x000fea0003800000 */
.L_x_7313:
        /* <DEDUP_REMOVED lines=20> */
.L_x_7317:
[----:B------:R0:W1:Y:S01]  /*cb00*/  LDC.64 R2, c[0x4][R19] ;  /* 0x0100000013027b82 */ /* 0x0000620000000a00 */
[----:B------:R-:W-:Y:S01]  /*cb10*/  ULDC.64 UR6, c[0x4][0xf0] ;  /* 0x01003c0000067ab9 */ /* 0x000fe20000000a00 */
[----:B------:R-:W-:Y:S01]  /*cb20*/  ULDC.64 UR8, c[0x4][0xf8] ;  /* 0x01003e0000087ab9 */ /* 0x000fe20000000a00 */
[----:B------:R-:W-:Y:S01]  /*cb30*/  ULDC.64 UR4, c[0x4][0x50] ;  /* 0x0100140000047ab9 */ /* 0x000fe20000000a00 */
[----:B------:R-:W-:Y:S01]  /*cb40*/  MOV R4, UR6 ;  /* 0x0000000600047c02 */ /* 0x000fe20008000f00 */
[----:B------:R-:W-:Y:S01]  /*cb50*/  IMAD.U32 R5, RZ, RZ, UR7 ;  /* 0x00000007ff057e24 */ /* 0x000fe2000f8e00ff */
[----:B------:R-:W-:Y:S01]  /*cb60*/  MOV R12, 0x1 ;  /* 0x00000001000c7802 */ /* 0x000fe20000000f00 */
[----:B------:R-:W-:Y:S02]  /*cb70*/  IMAD.U32 R6, RZ, RZ, UR8 ;  /* 0x00000008ff067e24 */ /* 0x000fe4000f8e00ff */
[----:B------:R-:W-:Y:S02]  /*cb80*/  IMAD.U32 R7, RZ, RZ, UR9 ;  /* 0x00000009ff077e24 */ /* 0x000fe4000f8e00ff */
[----:B------:R-:W-:-:S02]  /*cb90*/  IMAD.U32 R10, RZ, RZ, UR4 ;  /* 0x00000004ff0a7e24 */ /* 0x000fc4000f8e00ff */
[----:B------:R-:W-:Y:S02]  /*cba0*/  IMAD.U32 R11, RZ, RZ, UR5 ;  /* 0x00000005ff0b7e24 */ /* 0x000fe4000f8e00ff */
[----:B------:R-:W-:Y:S02]  /*cbb0*/  IMAD.MOV.U32 R8, RZ, RZ, 0x70 ;  /* 0x00000070ff087424 */ /* 0x000fe400078e00ff */
[----:B0-----:R-:W-:-:S07]  /*cbc0*/  IMAD.MOV.U32 R13, RZ, RZ, RZ ;  /* 0x000000ffff0d7224 */ /* 0x001fce00078e00ff */
[----:B------:R-:W-:-:S07]  /*cbd0*/  LEPC R20, `(.L_x_7316) ;  /* 0x000000001014794e */ /* 0x000fce0000000000 */
[----:B-1----:R-:W-:Y:S05]  /*cbe0*/  CALL.ABS.NOINC R2 ;  /* 0x0000000002007343 */ /* 0x002fea0003c00000 */
.L_x_7316:
[----:B------:R-:W-:Y:S05]  /*cbf0*/  BSYNC B6 ;  /* 0x0000000000067941 */ /* 0x000fea0003800000 */
.L_x_7315:
        /* <DEDUP_REMOVED lines=12> */
[----:B------:R-:W-:Y:S01]  /*ccc0*/  IMAD.U32 R27, RZ, RZ, UR44 ;  /* 0x0000002cff1b7e24 */ /* 0x000fe2000f8e00ff */
[----:B------:R-:W-:Y:S01]  /*ccd0*/  UMOV UR5, 0xffffffff ;  /* 0xffffffff00057882 */ /* 0x000fe20000000000 */
[----:B------:R-:W-:-:S03]  /*cce0*/  IMAD.U32 R19, RZ, RZ, UR4 ;  /* 0x00000004ff137e24 */ /* 0x000fc6000f8e00ff */
[----:B------:R-:W-:Y:S01]  /*ccf0*/  LEA R27, R27, 0xffffffc0, 0x6 ;  /* 0xffffffc01b1b7811 */ /* 0x000fe200078e30ff */
[----:B------:R-:W-:Y:S06]  /*cd00*/  BRA.DIV UR5, `(.L_x_7318) ;  /* 0x00000032058c7947 */ /* 0x000fec000b800000 */
.L_x_7373:
        /* <DEDUP_REMOVED lines=8> */
[----:B--2---:R-:W-:-:S04]  /*cd90*/  SHF.L.U32 R8, R8, 0x4, RZ ;  /* 0x0000000408087819 */ /* 0x004fc800000006ff */
        /* <DEDUP_REMOVED lines=18> */
[----:B------:R-:W-:Y:S01]  /*cec0*/  IMAD.U32 R2, RZ, RZ, UR46 ;  /* 0x0000002eff027e24 */ /* 0x000fe2000f8e00ff */
[----:B------:R-:W-:-:S03]  /*ced0*/  IADD3 R0, -R9, RZ, RZ ;  /* 0x000000ff09007210 */ /* 0x000fc60007ffe1ff */
        /* <DEDUP_REMOVED lines=13> */
.L_x_7319:
[----:B------:R-:W-:Y:S01]  /*cfb0*/  IMAD R25, R18, 0x8, R17 ;  /* 0x0000000812197824 */ /* 0x000fe200078e0211 */
[----:B------:R-:W-:Y:S01]  /*cfc0*/  SHF.L.U32 R0, R22, 0x1f, RZ ;  /* 0x0000001f16007819 */ /* 0x000fe200000006ff */
[----:B------:R-:W-:Y:S03]  /*cfd0*/  BSSY B0, `(.L_x_7320) ;  /* 0x0000003000007945 */ /* 0x000fe60003800000 */
[----:B------:R-:W0:Y:S02]  /*cfe0*/  SYNCS.PHASECHK.TRANS64.TRYWAIT P0, [R25+URZ+0x28c40], R0 ;  /* 0x028c4000190075a7 */ /* 0x000e24000800017f */
[----:B0-----:R-:W-:Y:S05]  /*cff0*/  @!P0 BRA `(.L_x_7321) ;  /* 0x0000002c00fc8947 */ /* 0x001fea0003800000 */
.L_x_7374:
[----:B------:R-:W-:Y:S05]  /*d000*/  BSYNC B0 ;  /* 0x0000000000007941 */ /* 0x000fea0003800000 */
.L_x_7320:
        /* <DEDUP_REMOVED lines=12> */
[----:B------:R-:W-:Y:S01]  /*d0d0*/  IMAD R5, R4, UR4, RZ ;  /* 0x0000000404057c24 */ /* 0x000fe2000f8e02ff */
[----:B0-----:R-:W-:Y:S01]  /*d0e0*/  LEA R4, R18, R31, 0xc ;  /* 0x0000001f12047211 */ /* 0x001fe200078e60ff */
        /* <DEDUP_REMOVED lines=11> */
[----:B-1----:R-:W-:Y:S02]  /*d1a0*/  IMAD.SHL.U32 R6, R6, 0x8, RZ ;  /* 0x0000000806067824 */ /* 0x002fe400078e00ff */
[----:B------:R-:W-:Y:S02]  /*d1b0*/  LEA.HI.X R5, R2, UR5, R5, 0x1, P0 ;  /* 0x0000000502057c11 */ /* 0x000fe400080f0c05 */
[----:B------:R-:W-:Y:S02]  /*d1c0*/  ISETP.GE.AND P0, PT, R27, 0x1, PT ;  /* 0x000000011b00780c */ /* 0x000fe40003f06270 */
[----:B------:R-:W-:Y:S01]  /*d1d0*/  LOP3.LUT R6, R6, 0x38, RZ, 0xc0, !PT ;  /* 0x0000003806067812 */ /* 0x000fe200078ec0ff */
[----:B------:R-:W-:Y:S10]  /*d1e0*/  BRA.DIV UR4, `(.L_x_7322) ;  /* 0x0000002e04947947 */ /* 0x000ff4000b800000 */
        /* <DEDUP_REMOVED lines=12> */
[----:B-1----:R-:W-:Y:S01]  /*d2b0*/  @P0 IMAD.X R3, RZ, RZ, R2, P1 ;  /* 0x000000ffff030224 */ /* 0x002fe200008e0602 */
[----:B------:R-:W-:Y:S02]  /*d2c0*/  @P0 MOV R2, R14 ;  /* 0x0000000e00020202 */ /* 0x000fe40000000f00 */
        /* <DEDUP_REMOVED lines=11> */
.L_x_7384:
        /* <DEDUP_REMOVED lines=10> */
.L_x_7323:
        /* <DEDUP_REMOVED lines=11> */
.L_x_7324:
[----:B------:R-:W-:Y:S01]  /*d4d0*/  IADD3 R0, R17, 0x20400, RZ ;  /* 0x0002040011007810 */ /* 0x000fe20007ffe0ff */
        /* <DEDUP_REMOVED lines=22> */
.L_x_7326:
[----:B------:R-:W-:Y:S05]  /*d640*/  BSYNC B6 ;  /* 0x0000000000067941 */ /* 0x000fea0003800000 */
.L_x_7325:
[----:B------:R2:W5:Y:S01]  /*d650*/  LDL R8, [R1+0x8] ;  /* 0x0000080001087983 */ /* 0x0005620000100800 */
[----:B------:R-:W-:Y:S01]  /*d660*/  UISETP.NE.AND UP0, UPT, UR47, URZ, UPT ;  /* 0x0000003f2f00728c */ /* 0x000fe2000bf05270 */
[----:B------:R-:W-:Y:S01]  /*d670*/  IMAD.U32 R0, RZ, RZ, UR43 ;  /* 0x0000002bff007e24 */ /* 0x000fe2000f8e00ff */
[----:B------:R-:W-:Y:S01]  /*d680*/  LOP3.LUT P5, RZ, R16, 0x1000, RZ, 0xc0, !PT ;  /* 0x0000100010ff7812 */ /* 0x000fe200078ac0ff */
[----:B0-----:R-:W0:Y:S01]  /*d690*/  S2R R2, SR_TID.X ;  /* 0x0000000000027919 */ /* 0x001e220000002100 */
[----:B------:R-:W-:Y:S01]  /*d6a0*/  R2UR UR6, R23 ;  /* 0x00000000170672ca */ /* 0x000fe200000e0000 */
[----:B------:R-:W-:Y:S01]  /*d6b0*/  ULDC.64 UR8, c[0x0][0x2d8] ;  /* 0x0000b60000087ab9 */ /* 0x000fe20000000a00 */
[----:B------:R-:W-:-:S05]  /*d6c0*/  PLOP3.LUT P0, PT, PT, PT, UP0, 0x80, 0x0 ;  /* 0x000000000000781c */ /* 0x000fca0003f0f008 */
[----:B------:R-:W-:Y:S01]  /*d6d0*/  @UP0 ULDC UR4, c[0x0][0x44c] ;  /* 0x0001130000040ab9 */ /* 0x000fe20000000800 */
[----:B0-----:R-:W-:-:S05]  /*d6e0*/  IMAD.SHL.U32 R2, R2, 0x10, RZ ;  /* 0x0000001002027824 */ /* 0x001fca00078e00ff */
[----:B------:R-:W-:-:S05]  /*d6f0*/  LOP3.LUT R2, R36, 0x70, R2, 0xf8, !PT ;  /* 0x0000007024027812 */ /* 0x000fca00078ef802 */
[----:B------:R-:W-:-:S04]  /*d700*/  IMAD R0, R0, 0x40, R2 ;  /* 0x0000004000007824 */ /* 0x000fc800078e0202 */
        /* <DEDUP_REMOVED lines=8> */
[----:B------:R-:W-:Y:S01]  /*d790*/  UIMAD UR7, UR7, UR9, UR6 ;  /* 0x00000009070772a4 */ /* 0x000fe2000f8e0206 */
[----:B------:R-:W0:Y:S01]  /*d7a0*/  S2R R10, SR_TID.X ;  /* 0x00000000000a7919 */ /* 0x000e220000002100 */
[----:B------:R-:W-:Y:S01]  /*d7b0*/  USHF.R.S32.HI UR6, URZ, 0x1f, UR42 ;  /* 0x0000001f3f067899 */ /* 0x000fe2000801142a */
[----:B------:R-:W-:-:S09]  /*d7c0*/  IADD3 R5, -R2, RZ, RZ ;  /* 0x000000ff02057210 */ /* 0x000fd20007ffe1ff */
        /* <DEDUP_REMOVED lines=25> */
[----:B0-----:R-:W-:-:S03]  /*d960*/  IMAD.SHL.U32 R10, R10, 0x8, RZ ;  /* 0x000000080a0a7824 */ /* 0x001fc600078e00ff */
[----:B------:R-:W-:Y:S02]  /*d970*/  LEA.HI.X R5, R2, UR5, R5, 0x1, P0 ;  /* 0x0000000502057c11 */ /* 0x000fe400080f0c05 */
[----:B------:R-:W-:Y:S01]  /*d980*/  LOP3.LUT R10, R10, 0x38, RZ, 0xc0, !PT ;  /* 0x000000380a0a7812 */ /* 0x000fe200078ec0ff */
[----:B--2---:R-:W-:Y:S06]  /*d990*/  BRA.DIV UR4, `(.L_x_7327) ;  /* 0x0000002a04d07947 */ /* 0x004fec000b800000 */
[----:B------:R-:W0:Y:S01]  /*d9a0*/  SHFL.IDX PT, R14, R0, RZ, 0x181f ;  /* 0x00181fff000e7589 */ /* 0x000e2200000e0000 */
[----:B------:R-:W-:-:S03]  /*d9b0*/  IMAD.U32 R3, RZ, RZ, UR43 ;  /* 0x0000002bff037e24 */ /* 0x000fc6000f8e00ff */
[----:B------:R-:W2:Y:S01]  /*d9c0*/  SHFL.IDX PT, R2, R5, RZ, 0x181f ;  /* 0x00181fff05027589 */ /* 0x000ea200000e0000 */
[----:B------:R-:W-:-:S04]  /*d9d0*/  IMAD R4, R3, 0x40, R36 ;  /* 0x0000004003047824 */ /* 0x000fc800078e0224 */
[C---:B------:R-:W-:Y:S01]  /*d9e0*/  VIADD R6, R4.reuse, 0x10 ;  /* 0x0000001004067836 */ /* 0x040fe20000000000 */
[----:B------:R-:W-:-:S13]  /*d9f0*/  ISETP.GE.AND P0, PT, R4, UR37, PT ;  /* 0x0000002504007c0c */ /* 0x000fda000bf06270 */
[----:B0-----:R-:W-:-:S04]  /*da00*/  @!P0 LEA R14, P1, R10, R14, 0x1 ;  /* 0x0000000e0a0e8211 */ /* 0x001fc800078208ff */
[----:B--2---:R-:W-:Y:S01]  /*da10*/  @!P0 IADD3.X R3, RZ, R2, RZ, P1, !PT ;  /* 0x00000002ff038210 */ /* 0x004fe20000ffe4ff */
[----:B------:R-:W-:Y:S02]  /*da20*/  @!P0 IMAD.MOV.U32 R2, RZ, RZ, R14 ;  /* 0x000000ffff028224 */ /* 0x000fe400078e000e */
[----:B------:R-:W0:Y:S04]  /*da30*/  SHFL.IDX PT, R14, R0, 0x1, 0x181f ;  /* 0x00381f00000e7f89 */ /* 0x000e2800000e0000 */
[----:B-----5:R2:W-:Y:S01]  /*da40*/  @!P0 LDGSTS.E.BYPASS.LTC128B.128 [R8+0x20400], desc[UR50][R2.64], !P5 ;  /* 0x2040000002088fae */ /* 0x0205e2000e901d72 */
[----:B------:R-:W-:Y:S01]  /*da50*/  ISETP.GE.AND P0, PT, R6, UR37, PT ;  /* 0x0000002506007c0c */ /* 0x000fe2000bf06270 */
[----:B------:R-:W-:Y:S02]  /*da60*/  VIADD R6, R4, 0x20 ;  /* 0x0000002004067836 */ /* 0x000fe40000000000 */
        /* <DEDUP_REMOVED lines=10> */
[----:B--2---:R-:W-:Y:S01]  /*db10*/  @!P0 IMAD.X R3, RZ, RZ, R2, P1 ;  /* 0x000000ffff038224 */ /* 0x004fe200008e0602 */
[----:B------:R-:W-:Y:S02]  /*db20*/  @!P0 MOV R2, R14 ;  /* 0x0000000e00028202 */ /* 0x000fe40000000f00 */
[----:B------:R0:W2:Y:S04]  /*db30*/  SHFL.IDX PT, R14, R0, 0x3, 0x181f ;  /* 0x00781f00000e7f89 */ /* 0x0000a800000e0000 */
[----:B---3--:R0:W-:Y:S02]  /*db40*/  @!P0 LDGSTS.E.BYPASS.LTC128B.128 [R8+0x21400], desc[UR50][R2.64], !P5 ;  /* 0x2140000002088fae */ /* 0x0081e4000e901d72 */
.L_x_7393:
        /* <DEDUP_REMOVED lines=10> */
.L_x_7328:
        /* <DEDUP_REMOVED lines=18> */
.L_x_7394:
[----:B------:R-:W-:Y:S05]  /*dd10*/  BSYNC B0 ;  /* 0x0000000000007941 */ /* 0x000fea0003800000 */
.L_x_7329:
[----:B------:R-:W-:-:S05]  /*dd20*/  IMAD.U32 R2, RZ, RZ, UR46 ;  /* 0x0000002eff027e24 */ /* 0x000fca000f8e00ff */
[----:B------:R-:W-:-:S13]  /*dd30*/  ISETP.NE.AND P0, PT, R2, 0x3, PT ;  /* 0x000000030200780c */ /* 0x000fda0003f05270 */
[----:B------:R-:W-:Y:S05]  /*dd40*/  @!P0 BRA `(.L_x_7331) ;  /* 0x0000000000048947 */ /* 0x000fea0003800000 */
[----:B------:R-:W-:Y:S01]  /*dd50*/  BPT.TRAP 0x1 ;  /* 0x000000040000795c */ /* 0x000fe20000300000 */
.L_x_7331:
[----:B0-----:R-:W-:Y:S01]  /*dd60*/  SHF.L.U32 R0, R22, 0x1f, RZ ;  /* 0x0000001f16007819 */ /* 0x001fe200000006ff */
[----:B------:R-:W-:Y:S03]  /*dd70*/  BSSY B0, `(.L_x_7332) ;  /* 0x0000003000007945 */ /* 0x000fe60003800000 */
[----:B------:R-:W0:Y:S02]  /*dd80*/  SYNCS.PHASECHK.TRANS64.TRYWAIT P0, [R25+URZ+0x28c60], R0 ;  /* 0x028c6000190075a7 */ /* 0x000e24000800017f */
[----:B0-----:R-:W-:Y:S05]  /*dd90*/  @!P0 BRA `(.L_x_7333) ;  /* 0x0000002c00008947 */ /* 0x001fea0003800000 */
.L_x_7395:
[----:B------:R-:W-:Y:S05]  /*dda0*/  BSYNC B0 ;  /* 0x0000000000007941 */ /* 0x000fea0003800000 */
.L_x_7332:
        /* <DEDUP_REMOVED lines=67> */
[----:B--2---:R-:W-:Y:S02]  /*e1e0*/  IADD3.X R3, RZ, R3, RZ, P6, !PT ;  /* 0x00000003ff037210 */ /* 0x004fe400037fe4ff */
        /* <DEDUP_REMOVED lines=39> */
.L_x_7405:
        /* <DEDUP_REMOVED lines=25> */
.L_x_7335:
        /* <DEDUP_REMOVED lines=11> */
.L_x_7336:
[----:B------:R-:W-:Y:S01]  /*e6a0*/  UISETP.GE.AND UP0, UPT, UR44, 0x2, UPT ;  /* 0x000000022c00788c */ /* 0x000fe2000bf06270 */
[----:B------:R0:W-:Y:S05]  /*e6b0*/  SYNCS.ARRIVE.TRANS64.A1T0 RZ, [R25+URZ+0x28c50], RZ ;  /* 0x028c50ff19ff79a7 */ /* 0x0001ea000810003f */
[----:B------:R-:W-:-:S13]  /*e6c0*/  PLOP3.LUT P0, PT, PT, PT, UP0, 0x40, 0x0 ;  /* 0x000000000000781c */ /* 0x000fda0003f0e808 */
[----:B0-----:R-:W-:Y:S05]  /*e6d0*/  @P0 BRA `(.L_x_7337) ;  /* 0x0000000c009c0947 */ /* 0x001fea0003800000 */
[----:B------:R-:W-:Y:S01]  /*e6e0*/  UIADD3 UR4, UR44, -0x2, URZ ;  /* 0xfffffffe2c047890 */ /* 0x000fe2000fffe03f */
[----:B------:R-:W-:Y:S05]  /*e6f0*/  BSSY B0, `(.L_x_7337) ;  /* 0x00000e5000007945 */ /* 0x000fea0003800000 */
[----:B------:R-:W-:-:S07]  /*e700*/  IMAD.U32 R9, RZ, RZ, UR4 ;  /* 0x00000004ff097e24 */ /* 0x000fce000f8e00ff */
.L_x_7350:
        /* <DEDUP_REMOVED lines=8> */
[C---:B------:R-:W-:Y:S02]  /*e790*/  ISETP.GT.U32.AND P1, PT, R2.reuse, 0x3f, PT ;  /* 0x0000003f0200780c */ /* 0x040fe40003f24070 */
[----:B------:R-:W-:-:S05]  /*e7a0*/  IADD3 R8, R2, R8, RZ ;  /* 0x0000000802087210 */ /* 0x000fca0007ffe0ff */
        /* <DEDUP_REMOVED lines=8> */
[----:B------:R-:W-:Y:S02]  /*e830*/  @!P1 IMAD R5, R24, R5, R2 ;  /* 0x0000000518059224 */ /* 0x000fe400078e0202 */
[----:B------:R-:W-:-:S04]  /*e840*/  @!P1 IMAD.MOV.U32 R2, RZ, RZ, R10 ;  /* 0x000000ffff029224 */ /* 0x000fc800078e000a */
[----:B------:R-:W-:-:S04]  /*e850*/  @!P1 IMAD.WIDE.U32 R2, R24, R4, R2 ;  /* 0x0000000418029225 */ /* 0x000fc800078e0002 */
[----:B------:R-:W-:Y:S02]  /*e860*/  @!P1 IMAD.IADD R3, R5, 0x1, R3 ;  /* 0x0000000105039824 */ /* 0x000fe400078e0203 */
[----:B------:R-:W-:Y:S01]  /*e870*/  IMAD.MOV.U32 R4, RZ, RZ, RZ ;  /* 0x000000ffff047224 */ /* 0x000fe200078e00ff */
[C---:B0-----:R-:W-:Y:S02]  /*e880*/  @!P1 LEA R6, P0, R2.reuse, R6, 0x2 ;  /* 0x0000000602069211 */ /* 0x041fe400078010ff */
[----:B------:R-:W-:Y:S02]  /*e890*/  MOV R11, UR46 ;  /* 0x0000002e000b7c02 */ /* 0x000fe40008000f00 */
        /* <DEDUP_REMOVED lines=13> */
[----:B------:R-:W-:Y:S01]  /*e970*/  ISETP.GT.AND P3, PT, R2, RZ, PT ;  /* 0x000000ff0200720c */ /* 0x000fe20003f64270 */
[----:B0-----:R-:W-:-:S12]  /*e980*/  @!P1 BRA `(.L_x_7338) ;  /* 0x0000000000049947 */ /* 0x001fd80003800000 */
[----:B------:R-:W-:Y:S01]  /*e990*/  BPT.TRAP 0x1 ;  /* 0x000000040000795c */ /* 0x000fe20000300000 */
.L_x_7338:
[----:B------:R-:W-:Y:S01]  /*e9a0*/  IMAD R8, R18, 0x8, R17 ;  /* 0x0000000812087824 */ /* 0x000fe200078e0211 */
[----:B------:R-:W-:Y:S01]  /*e9b0*/  SHF.L.U32 R20, R22, 0x1f, RZ ;  /* 0x0000001f16147819 */ /* 0x000fe200000006ff */
[----:B------:R-:W-:Y:S01]  /*e9c0*/  BSSY B1, `(.L_x_7339) ;  /* 0x0000004000017945 */ /* 0x000fe20003800000 */
[----:B------:R-:W-:Y:S02]  /*e9d0*/  SHF.R.S32.HI R7, RZ, 0x1f, R5 ;  /* 0x0000001fff077819 */ /* 0x000fe40000011405 */
[----:B------:R-:W0:Y:S02]  /*e9e0*/  SYNCS.PHASECHK.TRANS64.TRYWAIT P0, [R8+URZ+0x28c40], R20 ;  /* 0x028c4014080075a7 */ /* 0x000e24000800017f */
[----:B0-----:R-:W-:Y:S05]  /*e9f0*/  @!P0 BRA `(.L_x_7340) ;  /* 0x0000002800048947 */ /* 0x001fea0003800000 */
.L_x_7406:
[----:B------:R-:W-:Y:S05]  /*ea00*/  BSYNC B1 ;  /* 0x0000000000017941 */ /* 0x000fea0003800000 */
.L_x_7339:
        /* <DEDUP_REMOVED lines=14> */
[C---:B------:R-:W-:Y:S01]  /*eaf0*/  IMAD R27, R19.reuse, UR5, R6 ;  /* 0x00000005131b7c24 */ /* 0x040fe2000f8e0206 */
[----:B------:R-:W-:Y:S01]  /*eb00*/  LEA R6, R18, R31, 0xc ;  /* 0x0000001f12067211 */ /* 0x000fe200078e60ff */
[----:B------:R-:W-:Y:S01]  /*eb10*/  IMAD.WIDE.U32 R2, R19, UR4, R2 ;  /* 0x0000000413027c25 */ /* 0x000fe2000f8e0002 */
[----:B------:R-:W-:-:S03]  /*eb20*/  ULDC.64 UR4, c[0x0][0x2e8] ;  /* 0x0000ba0000047ab9 */ /* 0x000fc60000000a00 */
[----:B------:R-:W-:Y:S01]  /*eb30*/  IMAD.IADD R27, R27, 0x1, R3 ;  /* 0x000000011b1b7824 */ /* 0x000fe200078e0203 */
[----:B------:R-:W-:Y:S01]  /*eb40*/  LEA R21, P0, R2, UR4, 0x1 ;  /* 0x0000000402157c11 */ /* 0x000fe2000f8008ff */
[----:B------:R-:W-:-:S03]  /*eb50*/  UMOV UR4, 0xffffffff ;  /* 0xffffffff00047882 */ /* 0x000fc60000000000 */
        /* <DEDUP_REMOVED lines=11> */
[----:B------:R-:W2:Y:S02]  /*ec10*/  SHFL.IDX PT, R14, R21, 0x2, 0x181f ;  /* 0x00581f00150e7f89 */ /* 0x000ea400000e0000 */
[----:B-1----:R-:W-:-:S05]  /*ec20*/  IMAD.X R3, RZ, RZ, R3, P0 ;  /* 0x000000ffff037224 */ /* 0x002fca00000e0603 */
[----:B------:R1:W-:Y:S04]  /*ec30*/  LDGSTS.E.BYPASS.LTC128B.128 [R25+0x22c00], desc[UR50][R2.64], !P1 ;  /* 0x22c0000002197fae */ /* 0x0003e8000c901d72 */
[----:B-1----:R-:W1:Y:S01]  /*ec40*/  SHFL.IDX PT, R3, R27, 0x2, 0x181f ;  /* 0x00581f001b037f89 */ /* 0x002e6200000e0000 */
[----:B--2---:R-:W-:-:S03]  /*ec50*/  IADD3 R2, P0, R14, R0, RZ ;  /* 0x000000000e027210 */ /* 0x004fc60007f1e0ff */
[----:B------:R2:W3:Y:S04]  /*ec60*/  SHFL.IDX PT, R14, R21, 0x3, 0x181f ;  /* 0x00781f00150e7f89 */ /* 0x0004e800000e0000 */
[----:B------:R-:W4:Y:S01]  /*ec70*/  SHFL.IDX PT, R27, R27, 0x3, 0x181f ;  /* 0x00781f001b1b7f89 */ /* 0x000f2200000e0000 */
[----:B-1----:R-:W-:-:S05]  /*ec80*/  IMAD.X R3, RZ, RZ, R3, P0 ;  /* 0x000000ffff037224 */ /* 0x002fca00000e0603 */
[----:B---3--:R2:W-:Y:S02]  /*ec90*/  LDGSTS.E.BYPASS.LTC128B.128 [R25+0x23400], desc[UR50][R2.64], !P1 ;  /* 0x2340000002197fae */ /* 0x0085e4000c901d72 */
.L_x_7416:
        /* <DEDUP_REMOVED lines=8> */
.L_x_7342:
        /* <DEDUP_REMOVED lines=11> */
.L_x_7343:
[----:B------:R1:W-:Y:S01]  /*edd0*/  SYNCS.ARRIVE.TRANS64.A1T0 RZ, [R8+URZ+0x28c30], RZ ;  /* 0x028c30ff08ff79a7 */ /* 0x0003e2000810003f */
[----:B------:R-:W-:Y:S05]  /*ede0*/  @!P2 BRA `(.L_x_7344) ;  /* 0x000000000004a947 */ /* 0x000fea0003800000 */
[----:B------:R-:W-:Y:S01]  /*edf0*/  BPT.TRAP 0x1 ;  /* 0x000000040000795c */ /* 0x000fe20000300000 */
.L_x_7344:
[----:B------:R-:W2:Y:S01]  /*ee00*/  SYNCS.PHASECHK.TRANS64.TRYWAIT P0, [R8+URZ+0x28c60], R20 ;  /* 0x028c6014080075a7 */ /* 0x000ea2000800017f */
[----:B------:R-:W-:Y:S04]  /*ee10*/  BSSY B1, `(.L_x_7345) ;  /* 0x0000002000017945 */ /* 0x000fe80003800000 */
[----:B--2---:R-:W-:Y:S05]  /*ee20*/  @!P0 BRA `(.L_x_7346) ;  /* 0x0000002800188947 */ /* 0x004fea0003800000 */
.L_x_7417:
[----:B------:R-:W-:Y:S05]  /*ee30*/  BSYNC B1 ;  /* 0x0000000000017941 */ /* 0x000fea0003800000 */
.L_x_7345:
        /* <DEDUP_REMOVED lines=21> */
[----:B0-2---:R-:W-:Y:S01]  /*ef90*/  LEA.HI.X R20, R2, UR5, R3, 0x1, P0 ;  /* 0x0000000502147c11 */ /* 0x005fe200080f0c03 */
[----:B------:R-:W-:Y:S06]  /*efa0*/  BRA.DIV UR4, `(.L_x_7347) ;  /* 0x0000002604cc7947 */ /* 0x000fec000b800000 */
        /* <DEDUP_REMOVED lines=53> */
.L_x_7427:
[----:B--2---:R-:W-:Y:S02]  /*f300*/  P2R R4, PR, RZ, 0x2 ;  /* 0x00000002ff047803 */ /* 0x004fe40000000000 */
[----:B------:R-:W-:Y:S02]  /*f310*/  LOP3.LUT P1, RZ, R16, 0x80, RZ, 0xc0, !PT ;  /* 0x0000008010ff7812 */ /* 0x000fe4000782c0ff */
[----:B------:R-:W-:Y:S02]  /*f320*/  IADD3 R2, P2, R14, R0, RZ ;  /* 0x000000000e027210 */ /* 0x000fe40007f5e0ff */
[----:B------:R-:W-:Y:S02]  /*f330*/  P2R R5, PR, RZ, 0x8 ;  /* 0x00000008ff057803 */ /* 0x000fe40000000000 */
[----:B------:R-:W-:Y:S02]  /*f340*/  LOP3.LUT P3, RZ, R16, 0x40, RZ, 0xc0, !PT ;  /* 0x0000004010ff7812 */ /* 0x000fe4000786c0ff */
[----:B------:R-:W-:-:S02]  /*f350*/  IADD3.X R3, RZ, R20, RZ, P2, !PT ;  /* 0x00000014ff037210 */ /* 0x000fc400017fe4ff */
[C---:B------:R-:W-:Y:S02]  /*f360*/  LOP3.LUT P2, RZ, R16.reuse, 0x20, RZ, 0xc0, !PT ;  /* 0x0000002010ff7812 */ /* 0x040fe4000784c0ff */
[----:B------:R-:W-:Y:S01]  /*f370*/  LOP3.LUT P6, RZ, R16, 0x10, RZ, 0xc0, !PT ;  /* 0x0000001010ff7812 */ /* 0x000fe200078cc0ff */
        /* <DEDUP_REMOVED lines=15> */
.L_x_7348:
        /* <DEDUP_REMOVED lines=11> */
.L_x_7349:
[----:B------:R0:W-:Y:S01]  /*f520*/  SYNCS.ARRIVE.TRANS64.A1T0 RZ, [R8+URZ+0x28c50], RZ ;  /* 0x028c50ff08ff79a7 */ /* 0x0001e2000810003f */
[----:B------:R-:W-:Y:S05]  /*f530*/  @P3 BRA `(.L_x_7350) ;  /* 0xfffffff000743947 */ /* 0x000fea000383ffff */
[----:B------:R-:W-:Y:S05]  /*f540*/  BSYNC B0 ;  /* 0x0000000000007941 */ /* 0x000fea0003800000 */
.L_x_7337:
        /* <DEDUP_REMOVED lines=21> */
.L_x_7352:
[----:B------:R-:W-:Y:S05]  /*f6a0*/  BSYNC B0 ;  /* 0x0000000000007941 */ /* 0x000fea0003800000 */
.L_x_7351:
[----:B------:R-:W-:-:S07]  /*f6b0*/  LOP3.LUT R22, R22, R5, RZ, 0x3c, !PT ;  /* 0x0000000516167212 */ /* 0x000fce00078e3cff */
.L_x_7312:
[----:B------:R-:W-:Y:S05]  /*f6c0*/  BSYNC B7 ;  /* 0x0000000000077941 */ /* 0x000fea0003800000 */
.L_x_7310:
        /* <DEDUP_REMOVED lines=11> */
.L_x_7353:
[----:B------:R-:W-:-:S03]  /*f780*/  UMOV UR4, 0xffffffff ;  /* 0xffffffff00047882 */ /* 0x000fc60000000000 */
[----:B------:R-:W-:Y:S05]  /*f790*/  BRA.DIV UR4, `(.L_x_7355) ;  /* 0x0000002604a07947 */ /* 0x000fea000b800000 */
[----:B------:R2:W3:Y:S02]  /*f7a0*/  SHFL.IDX PT, R14, R33, RZ, 0x1f ;  /* 0x00001fff210e7589 */ /* 0x0004e400000e0000 */
.L_x_7430:
[----:B------:R-:W4:Y:S01]  /*f7b0*/  @!P1 S2R R3, SR_CgaCtaId ;  /* 0x0000000000039919 */ /* 0x000f220000008800 */
[----:B------:R-:W-:Y:S05]  /*f7c0*/  WARPSYNC.ALL ;  /* 0x0000000000007948 */ /* 0x000fea0003800000 */
[----:B------:R-:W-:Y:S01]  /*f7d0*/  BAR.SYNC.DEFER_BLOCKING 0x4, 0x180 ;  /* 0x0106000000007b1d */ /* 0x000fe20000010000 */
[----:B------:R-:W-:-:S04]  /*f7e0*/  @!P1 MOV R0, 0x400 ;  /* 0x0000040000009802 */ /* 0x000fc80000000f00 */
[----:B----4-:R-:W-:-:S05]  /*f7f0*/  @!P1 LEA R17, R3, R0, 0x18 ;  /* 0x0000000003119211 */ /* 0x010fca00078ec0ff */
[----:B------:R2:W-:Y:S02]  /*f800*/  @!P1 STS [R17+0x28cd0], R33 ;  /* 0x028cd02111009388 */ /* 0x0005e40000000800 */
[----:B--23--:R-:W-:Y:S01]  /*f810*/  IMAD.MOV.U32 R33, RZ, RZ, R14 ;  /* 0x000000ffff217224 */ /* 0x00cfe200078e000e */
[----:B------:R-:W-:Y:S06]  /*f820*/  BAR.ARV 0x5, 0x180 ;  /* 0x0146000000007b1d */ /* 0x000fec0000002000 */
.L_x_7354:
[----:B------:R-:W-:Y:S02]  /*f830*/  ULDC UR4, c[0x0][0xc38] ;  /* 0x00030e0000047ab9 */ /* 0x000fe40000000800 */
[----:B---3--:R-:W-:-:S13]  /*f840*/  ISETP.GE.AND P0, PT, R33, UR4, PT ;  /* 0x0000000421007c0c */ /* 0x008fda000bf06270 */
[----:B------:R-:W-:Y:S05]  /*f850*/  @!P0 BRA `(.L_x_7356) ;  /* 0xffffffc800a88947 */ /* 0x000fea000383ffff */
.L_x_7307:
        /* <DEDUP_REMOVED lines=12> */
.L_x_7431:
[----:B------:R-:W-:Y:S05]  /*f920*/  BSYNC B0 ;  /* 0x0000000000007941 */ /* 0x000fea0003800000 */
.L_x_7357:
[----:B------:R-:W-:-:S03]  /*f930*/  UMOV UR4, 0xffffffff ;  /* 0xffffffff00047882 */ /* 0x000fc60000000000 */
[----:B------:R-:W-:Y:S05]  /*f940*/  BRA.DIV UR4, `(.L_x_7359) ;  /* 0x0000002604707947 */ /* 0x000fea000b800000 */
[----:B---3--:R-:W3:Y:S02]  /*f950*/  S2R R0, SR_TID.X ;  /* 0x0000000000007919 */ /* 0x008ee40000002100 */
[----:B---3--:R-:W-:-:S04]  /*f960*/  SHF.R.U32.HI R0, RZ, 0x5, R0 ;  /* 0x00000005ff007819 */ /* 0x008fc80000011600 */
[----:B------:R-:W-:-:S05]  /*f970*/  LOP3.LUT R0, R0, 0x3, RZ, 0xc0, !PT ;  /* 0x0000000300007812 */ /* 0x000fca00078ec0ff */
[----:B------:R3:W4:Y:S02]  /*f980*/  SHFL.IDX PT, R14, R0, RZ, 0x1f ;  /* 0x00001fff000e7589 */ /* 0x00072400000e0000 */
.L_x_7434:
[----:B----4-:R-:W-:Y:S01]  /*f990*/  ISETP.NE.AND P0, PT, R14, RZ, PT ;  /* 0x000000ff0e00720c */ /* 0x010fe20003f05270 */
[----:B------:R-:W-:-:S12]  /*f9a0*/  BSSY B0, `(.L_x_7360) ;  /* 0x0000024000007945 */ /* 0x000fd80003800000 */
[----:B------:R-:W-:Y:S05]  /*f9b0*/  @P0 BRA `(.L_x_7361) ;  /* 0x0000000000880947 */ /* 0x000fea0003800000 */
[----:B------:R-:W-:-:S03]  /*f9c0*/  UMOV UR4, 0xffffffff ;  /* 0xffffffff00047882 */ /* 0x000fc60000000000 */
[----:B------:R-:W-:Y:S05]  /*f9d0*/  BRA.DIV UR4, `(.L_x_7362) ;  /* 0x0000002604807947 */ /* 0x000fea000b800000 */
[----:B------:R-:W-:-:S13]  /*f9e0*/  ELECT P6, URZ, PT ;  /* 0x00000000003f782f */ /* 0x000fda00038c0000 */
.L_x_7437:
[----:B------:R-:W-:Y:S05]  /*f9f0*/  @!P6 BRA `(.L_x_7361) ;  /* 0x000000000078e947 */ /* 0x000fea0003800000 */
[----:B------:R-:W-:-:S06]  /*fa00*/  ULOP3.LUT UR4, UR39, 0x2, URZ, 0xfc, !UPT ;  /* 0x0000000227047892 */ /* 0x000fcc000f8efc3f */
[----:B---3--:R-:W-:-:S04]  /*fa10*/  MOV R0, UR4 ;  /* 0x0000000400007c02 */ /* 0x008fc80008000f00 */
[----:B------:R-:W-:-:S13]  /*fa20*/  ISETP.NE.AND P0, PT, R0, 0x3, PT ;  /* 0x000000030000780c */ /* 0x000fda0003f05270 */
[----:B------:R-:W-:Y:S05]  /*fa30*/  @!P0 BRA `(.L_x_7363) ;  /* 0x0000000000048947 */ /* 0x000fea0003800000 */
[----:B------:R-:W-:Y:S01]  /*fa40*/  BPT.TRAP 0x1 ;  /* 0x000000040000795c */ /* 0x000fe20000300000 */
.L_x_7363:
[----:B------:R-:W-:Y:S01]  /*fa50*/  IMAD R5, R18, 0x8, R7 ;  /* 0x0000000812057824 */ /* 0x000fe200078e0207 */
[----:B------:R-:W-:Y:S01]  /*fa60*/  SHF.L.U32 R0, R22, 0x1f, RZ ;  /* 0x0000001f16007819 */ /* 0x000fe200000006ff */
[----:B------:R-:W-:-:S03]  /*fa70*/  VIADD R18, R18, 0x1 ;  /* 0x0000000112127836 */ /* 0x000fc60000000000 */
[----:B------:R-:W3:Y:S02]  /*fa80*/  SYNCS.PHASECHK.TRANS64.TRYWAIT P1, [R5+URZ+0x28c40], R0 ;  /* 0x028c4000050075a7 */ /* 0x000ee4000802017f */
[----:B------:R-:W-:-:S04]  /*fa90*/  ISETP.NE.AND P2, PT, R18, 0x2, PT ;  /* 0x000000021200780c */ /* 0x000fc80003f45270 */
[----:B------:R-:W-:Y:S01]  /*faa0*/  SEL R3, RZ, 0x1, P2 ;  /* 0x00000001ff037807 */ /* 0x000fe20001000000 */
[----:B---3--:R-:W-:Y:S08]  /*fab0*/  @!P1 BRA `(.L_x_7364) ;  /* 0x0000002400689947 */ /* 0x008ff00003800000 */
.L_x_7438:
[----:B------:R-:W-:Y:S02]  /*fac0*/  SEL R18, R18, RZ, P2 ;  /* 0x000000ff12127207 */ /* 0x000fe40001000000 */
[----:B------:R-:W-:Y:S01]  /*fad0*/  LOP3.LUT R2, R22, R3, RZ, 0x3c, !PT ;  /* 0x0000000316027212 */ /* 0x000fe200078e3cff */
[----:B------:R-:W-:Y:S06]  /*fae0*/  @!P0 BRA `(.L_x_7365) ;  /* 0x0000000000048947 */ /* 0x000fec0003800000 */
[----:B------:R-:W-:Y:S01]  /*faf0*/  BPT.TRAP 0x1 ;  /* 0x000000040000795c */ /* 0x000fe20000300000 */
.L_x_7365:
[----:B------:R-:W-:Y:S01]  /*fb00*/  IMAD R3, R18, 0x8, R7 ;  /* 0x0000000812037824 */ /* 0x000fe200078e0207 */
[----:B------:R-:W-:-:S04]  /*fb10*/  SHF.L.U32 R2, R2, 0x1f, RZ ;  /* 0x0000001f02027819 */ /* 0x000fc800000006ff */
[----:B------:R-:W4:Y:S02]  /*fb20*/  SYNCS.PHASECHK.TRANS64.TRYWAIT P1, [R3+URZ+0x28c40], R2 ;  /* 0x028c4002030075a7 */ /* 0x000f24000802017f */
[----:B----4-:R-:W-:Y:S05]  /*fb30*/  @!P1 BRA `(.L_x_7366) ;  /* 0x00000024005c9947 */ /* 0x010fea0003800000 */
.L_x_7439:
[----:B------:R-:W-:Y:S05]  /*fb40*/  @!P0 BRA `(.L_x_7367) ;  /* 0x0000000000048947 */ /* 0x000fea0003800000 */
[----:B------:R-:W-:Y:S01]  /*fb50*/  BPT.TRAP 0x1 ;  /* 0x000000040000795c */ /* 0x000fe20000300000 */
.L_x_7367:
[----:B------:R-:W0:Y:S02]  /*fb60*/  SYNCS.PHASECHK.TRANS64.TRYWAIT P1, [R5+URZ+0x28c60], R0 ;  /* 0x028c6000050075a7 */ /* 0x000e24000802017f */
[----:B0-----:R-:W-:Y:S05]  /*fb70*/  @!P1 BRA `(.L_x_7368) ;  /* 0x0000002400609947 */ /* 0x001fea0003800000 */
.L_x_7440:
[----:B------:R-:W-:Y:S05]  /*fb80*/  @!P0 BRA `(.L_x_7369) ;  /* 0x0000000000048947 */ /* 0x000fea0003800000 */
[----:B------:R-:W-:Y:S01]  /*fb90*/  BPT.TRAP 0x1 ;  /* 0x000000040000795c */ /* 0x000fe20000300000 */
.L_x_7369:
[----:B------:R0:W0:Y:S02]  /*fba0*/  SYNCS.PHASECHK.TRANS64.TRYWAIT P0, [R3+URZ+0x28c60], R2 ;  /* 0x028c6002030075a7 */ /* 0x000024000800017f */
[----:B0-----:R-:W-:Y:S05]  /*fbb0*/  @!P0 NANOSLEEP.SYNCS 0x989680 ;  /* 0x009896800000895d */ /* 0x001fea0003900000 */
[----:B------:R-:W0:Y:S02]  /*fbc0*/  @!P0 SYNCS.PHASECHK.TRANS64 P0, [R3+URZ+0x28c60], R2 ;  /* 0x028c6002030085a7 */ /* 0x000e24000800007f */
[----:B0-----:R-:W-:Y:S05]  /*fbd0*/  @!P0 BRA `(.L_x_7369) ;  /* 0xfffffffc00f08947 */ /* 0x001fea000383ffff */
.L_x_7361:
[----:B------:R-:W-:Y:S05]  /*fbe0*/  BSYNC B0 ;  /* 0x0000000000007941 */ /* 0x000fea0003800000 */
.L_x_7360:
[----:B------:R-:W-:Y:S05]  /*fbf0*/  EXIT ;  /* 0x000000000000794d */ /* 0x000fea0003800000 */
.L_x_7251:
[----:B0-----:R-:W-:-:S04]  /*fc00*/  IMAD.U32 R3, RZ, RZ, UR21 ;  /* 0x00000015ff037e24 */ /* 0x001fc8000f8e00ff */
[----:B------:R0:W1:Y:S03]  /*fc10*/  SYNCS.PHASECHK.TRANS64.TRYWAIT P1, [R3+URZ+0x28c50], R0 ;  /* 0x028c5000030075a7 */ /* 0x000066000802017f */
[----:B-1----:R-:W-:Y:S05]  /*fc20*/  @!P1 NANOSLEEP.SYNCS 0x989680 ;  /* 0x009896800000995d */ /* 0x002fea0003900000 */
[----:B------:R-:W1:Y:S02]  /*fc30*/  @!P1 SYNCS.PHASECHK.TRANS64 P1, [R3+URZ+0x28c50], R0 ;  /* 0x028c5000030095a7 */ /* 0x000e64000802007f */
[----:B-1----:R-:W-:Y:S05]  /*fc40*/  @!P1 BRA `(.L_x_7251) ;  /* 0xfffffffc00ec9947 */ /* 0x002fea000383ffff */
[----:B------:R-:W-:Y:S05]  /*fc50*/  BRA `(.L_x_7370) ;  /* 0xffffff1c00407947 */ /* 0x000fea000383ffff */
.L_x_7257:
[----:B-1----:R-:W-:-:S04]  /*fc60*/  IMAD.U32 R3, RZ, RZ, UR21 ;  /* 0x00000015ff037e24 */ /* 0x002fc8000f8e00ff */
[----:B------:R1:W2:Y:S03]  /*fc70*/  SYNCS.PHASECHK.TRANS64.TRYWAIT P1, [R3+URZ+0x28c50], R0 ;  /* 0x028c5000030075a7 */ /* 0x0002a6000802017f */
[----:B--2---:R-:W-:Y:S05]  /*fc80*/  @!P1 NANOSLEEP.SYNCS 0x989680 ;  /* 0x009896800000995d */ /* 0x004fea0003900000 */
[----:B------:R-:W2:Y:S02]  /*fc90*/  @!P1 SYNCS.PHASECHK.TRANS64 P1, [R3+URZ+0x28c50], R0 ;  /* 0x028c5000030095a7 */ /* 0x000ea4000802007f */
[----:B--2---:R-:W-:Y:S05]  /*fca0*/  @!P1 BRA `(.L_x_7257) ;  /* 0xfffffffc00ec9947 */ /* 0x004fea000383ffff */
[----:B------:R-:W-:Y:S05]  /*fcb0*/  BRA `(.L_x_7256) ;  /* 0xffffff2800387947 */ /* 0x000fea000383ffff */
.L_x_7261:
[----:B0-----:R-:W-:-:S04]  /*fcc0*/  IMAD.U32 R3, RZ, RZ, UR42 ;  /* 0x0000002aff037e24 */ /* 0x001fc8000f8e00ff */
[----:B------:R0:W1:Y:S03]  /*fcd0*/  SYNCS.PHASECHK.TRANS64.TRYWAIT P1, [R3+URZ+0x28c00], R0 ;  /* 0x028c0000030075a7 */ /* 0x000066000802017f */
[----:B-1----:R-:W-:Y:S05]  /*fce0*/  @!P1 NANOSLEEP.SYNCS 0x989680 ;  /* 0x009896800000995d */ /* 0x002fea0003900000 */
[----:B------:R-:W1:Y:S02]  /*fcf0*/  @!P1 SYNCS.PHASECHK.TRANS64 P1, [R3+URZ+0x28c00], R0 ;  /* 0x028c0000030095a7 */ /* 0x000e64000802007f */
[----:B-1----:R-:W-:Y:S05]  /*fd00*/  @!P1 BRA `(.L_x_7261) ;  /* 0xfffffffc00ec9947 */ /* 0x002fea000383ffff */
[----:B------:R-:W-:Y:S05]  /*fd10*/  BRA `(.L_x_7371) ;  /* 0xffffff3800d87947 */ /* 0x000fea000383ffff */
.L_x_7265:
[----:B--2---:R2:W3:Y:S02]  /*fd20*/  SYNCS.PHASECHK.TRANS64.TRYWAIT P1, [R7+URZ+0x28c30], R8 ;  /* 0x028c3008070075a7 */ /* 0x0044e4000802017f */
[----:B---3--:R-:W-:Y:S05]  /*fd30*/  @!P1 NANOSLEEP.SYNCS 0x989680 ;  /* 0x009896800000995d */ /* 0x008fea0003900000 */
[----:B------:R-:W3:Y:S02]  /*fd40*/  @!P1 SYNCS.PHASECHK.TRANS64 P1, [R7+URZ+0x28c30], R8 ;  /* 0x028c3008070095a7 */ /* 0x000ee4000802007f */
[----:B---3--:R-:W-:Y:S05]  /*fd50*/  @!P1 BRA `(.L_x_7265) ;  /* 0xfffffffc00f09947 */ /* 0x008fea000383ffff */
[----:B------:R-:W-:Y:S05]  /*fd60*/  BRA `(.L_x_7264) ;  /* 0xffffff3800f47947 */ /* 0x000fea000383ffff */
.L_x_7270:
[----:B---3--:R3:W0:Y:S02]  /*fd70*/  SYNCS.PHASECHK.TRANS64.TRYWAIT P1, [R7+URZ+0x28c50], R8 ;  /* 0x028c5008070075a7 */ /* 0x008624000802017f */
[----:B0-----:R-:W-:Y:S05]  /*fd80*/  @!P1 NANOSLEEP.SYNCS 0x989680 ;  /* 0x009896800000995d */ /* 0x001fea0003900000 */
[----:B------:R-:W0:Y:S02]  /*fd90*/  @!P1 SYNCS.PHASECHK.TRANS64 P1, [R7+URZ+0x28c50], R8 ;  /* 0x028c5008070095a7 */ /* 0x000e24000802007f */
[----:B0-----:R-:W-:Y:S05]  /*fda0*/  @!P1 BRA `(.L_x_7270) ;  /* 0xfffffffc00f09947 */ /* 0x001fea000383ffff */
[----:B------:R-:W-:Y:S05]  /*fdb0*/  BRA `(.L_x_7269) ;  /* 0xffffff4c00887947 */ /* 0x000fea000383ffff */
.L_x_7276:
[----:B-1----:R-:W-:-:S04]  /*fdc0*/  MOV R6, UR23 ;  /* 0x0000001700067c02 */ /* 0x002fc80008000f00 */
[----:B------:R1:W2:Y:S03]  /*fdd0*/  SYNCS.PHASECHK.TRANS64.TRYWAIT P1, [R6+URZ+0x28c30], R7 ;  /* 0x028c3007060075a7 */ /* 0x0002a6000802017f */
[----:B--2---:R-:W-:Y:S05]  /*fde0*/  @!P1 NANOSLEEP.SYNCS 0x989680 ;  /* 0x009896800000995d */ /* 0x004fea0003900000 */
[----:B------:R-:W2:Y:S02]  /*fdf0*/  @!P1 SYNCS.PHASECHK.TRANS64 P1, [R6+URZ+0x28c30], R7 ;  /* 0x028c3007060095a7 */ /* 0x000ea4000802007f */
[----:B--2---:R-:W-:Y:S05]  /*fe00*/  @!P1 BRA `(.L_x_7276) ;  /* 0xfffffffc00ec9947 */ /* 0x004fea000383ffff */
[----:B------:R-:W-:Y:S05]  /*fe10*/  BRA `(.L_x_7275) ;  /* 0xffffff5000a07947 */ /* 0x000fea000383ffff */
.L_x_7281:
[----:B-1----:R-:W-:-:S04]  /*fe20*/  IMAD.U32 R8, RZ, RZ, UR23 ;  /* 0x00000017ff087e24 */ /* 0x002fc8000f8e00ff */
[----:B------:R1:W2:Y:S03]  /*fe30*/  SYNCS.PHASECHK.TRANS64.TRYWAIT P1, [R8+URZ+0x28c50], R7 ;  /* 0x028c5007080075a7 */ /* 0x0002a6000802017f */
[----:B--2---:R-:W-:Y:S05]  /*fe40*/  @!P1 NANOSLEEP.SYNCS 0x989680 ;  /* 0x009896800000995d */ /* 0x004fea0003900000 */
[----:B------:R-:W2:Y:S02]  /*fe50*/  @!P1 SYNCS.PHASECHK.TRANS64 P1, [R8+URZ+0x28c50], R7 ;  /* 0x028c5007080095a7 */ /* 0x000ea4000802007f */
[----:B--2---:R-:W-:Y:S05]  /*fe60*/  @!P1 BRA `(.L_x_7281) ;  /* 0xfffffffc00ec9947 */ /* 0x004fea000383ffff */
[----:B------:R-:W-:Y:S05]  /*fe70*/  BRA `(.L_x_7280) ;  /* 0xffffff6c00207947 */ /* 0x000fea000383ffff */
.L_x_7288:
[----:B-1----:R-:W-:-:S04]  /*fe80*/  IMAD.U32 R6, RZ, RZ, UR22 ;  /* 0x00000016ff067e24 */ /* 0x002fc8000f8e00ff */
[----:B------:R1:W2:Y:S03]  /*fe90*/  SYNCS.PHASECHK.TRANS64.TRYWAIT P1, [R6+URZ+0x28c30], R7 ;  /* 0x028c3007060075a7 */ /* 0x0002a6000802017f */
[----:B--2---:R-:W-:Y:S05]  /*fea0*/  @!P1 NANOSLEEP.SYNCS 0x989680 ;  /* 0x009896800000995d */ /* 0x004fea0003900000 */
[----:B------:R-:W2:Y:S02]  /*feb0*/  @!P1 SYNCS.PHASECHK.TRANS64 P1, [R6+URZ+0x28c30], R7 ;  /* 0x028c3007060095a7 */ /* 0x000ea4000802007f */
[----:B--2---:R-:W-:Y:S05]  /*fec0*/  @!P1 BRA `(.L_x_7288) ;  /* 0xfffffffc00ec9947 */ /* 0x004fea000383ffff */
[----:B------:R-:W-:Y:S05]  /*fed0*/  BRA `(.L_x_7287) ;  /* 0xffffff7000107947 */ /* 0x000fea000383ffff */
.L_x_7293:
[----:B---3--:R-:W-:-:S04]  /*fee0*/  IMAD.U32 R8, RZ, RZ, UR22 ;  /* 0x00000016ff087e24 */ /* 0x008fc8000f8e00ff */
[----:B------:R3:W4:Y:S03]  /*fef0*/  SYNCS.PHASECHK.TRANS64.TRYWAIT P1, [R8+URZ+0x28c50], R7 ;  /* 0x028c5007080075a7 */ /* 0x000726000802017f */
[----:B----4-:R-:W-:Y:S05]  /*ff00*/  @!P1 NANOSLEEP.SYNCS 0x989680 ;  /* 0x009896800000995d */ /* 0x010fea0003900000 */
[----:B------:R-:W4:Y:S02]  /*ff10*/  @!P1 SYNCS.PHASECHK.TRANS64 P1, [R8+URZ+0x28c50], R7 ;  /* 0x028c5007080095a7 */ /* 0x000f24000802007f */
[----:B----4-:R-:W-:Y:S05]  /*ff20*/  @!P1 BRA `(.L_x_7293) ;  /* 0xfffffffc00ec9947 */ /* 0x010fea000383ffff */
[----:B------:R-:W-:Y:S05]  /*ff30*/  BRA `(.L_x_7292) ;  /* 0xffffff8400347947 */ /* 0x000fea000383ffff */
.L_x_7318:
        /* <DEDUP_REMOVED lines=10> */
.L_x_7372:
[----:B------:R-:W-:Y:S05]  /*ffe0*/  BRA `(.L_x_7373) ;  /* 0xffffffcc00487947 */ /* 0x000fea000383ffff */
.L_x_7321:
[----:B0-----:R0:W1:Y:S02]  /*fff0*/  SYNCS.PHASECHK.TRANS64.TRYWAIT P0, [R25+URZ+0x28c40], R0 ;  /* 0x028c4000190075a7 */ /* 0x001064000800017f */
[----:B-1----:R-:W-:Y:S05]  /*10000*/  @!P0 NANOSLEEP.SYNCS 0x989680 ;  /* 0x009896800000895d */ /* 0x002fea0003900000 */
[----:B------:R-:W1:Y:S02]  /*10010*/  @!P0 SYNCS.PHASECHK.TRANS64 P0, [R25+URZ+0x28c40], R0 ;  /* 0x028c4000190085a7 */ /* 0x000e64000800007f */
[----:B-1----:R-:W-:Y:S05]  /*10020*/  @!P0 BRA `(.L_x_7321) ;  /* 0xfffffffc00f08947 */ /* 0x002fea000383ffff */
[----:B------:R-:W-:Y:S05]  /*10030*/  BRA `(.L_x_7374) ;  /* 0xffffffcc00f07947 */ /* 0x000fea000383ffff */
.L_x_7322:
        /* <DEDUP_REMOVED lines=8> */
.L_x_7376:
[----:B------:R-:W-:Y:S05]  /*100c0*/  BSYNC B0 ;  /* 0x0000000000007941 */ /* 0x000fea0003800000 */
.L_x_7375:
        /* <DEDUP_REMOVED lines=9> */
.L_x_7377:
[----:B------:R-:W-:Y:S01]  /*10160*/  IMAD.MOV.U32 R13, RZ, RZ, R5 ;  /* 0x000000ffff0d7224 */ /* 0x000fe200078e0005 */
[----:B------:R-:W-:Y:S02]  /*10170*/  MOV R12, 0x1 ;  /* 0x00000001000c7802 */ /* 0x000fe40000000f00 */
[----:B------:R-:W-:-:S05]  /*10180*/  @P0 LEA R14, P1, R6, R14, 0x1 ;  /* 0x0000000e060e0211 */ /* 0x000fca00078208ff */
[----:B------:R-:W-:Y:S02]  /*10190*/  @P0 IMAD.X R3, RZ, RZ, R2, P1 ;  /* 0x000000ffff030224 */ /* 0x000fe400008e0602 */
[----:B------:R-:W-:-:S07]  /*101a0*/  @P0 IMAD.MOV.U32 R2, RZ, RZ, R14 ;  /* 0x000000ffff020224 */ /* 0x000fce00078e000e */
[----:B------:R-:W-:Y:S05]  /*101b0*/  WARPSYNC.COLLECTIVE R15, `(.L_x_7378) ;  /* 0x000000000f087348 */ /* 0x000fea0003c00000 */
[----:B------:R0:W1:Y:S02]  /*101c0*/  SHFL.IDX P6, R14, R13, R12, R11 ;  /* 0x0000000c0d0e7389 */ /* 0x00006400000c000b */
[----:B01----:R-:W-:Y:S01]  /*101d0*/  ENDCOLLECTIVE ;  /* 0x000000000000791b */ /* 0x003fe20003800000 */
.L_x_7378:
        /* <DEDUP_REMOVED lines=11> */
.L_x_7379:
        /* <DEDUP_REMOVED lines=8> */
.L_x_7380:
        /* <DEDUP_REMOVED lines=11> */
.L_x_7381:
        /* <DEDUP_REMOVED lines=8> */
.L_x_7382:
        /* <DEDUP_REMOVED lines=9> */
.L_x_7383:
[----:B------:R-:W-:Y:S05]  /*104d0*/  BRA `(.L_x_7384) ;  /* 0xffffffcc00a87947 */ /* 0x000fea000383ffff */
.L_x_7327:
[----:B------:R-:W-:Y:S02]  /*104e0*/  IMAD.MOV.U32 R13, RZ, RZ, R5 ;  /* 0x000000ffff0d7224 */ /* 0x000fe400078e0005 */
[----:B------:R-:W-:Y:S02]  /*104f0*/  IMAD.MOV.U32 R12, RZ, RZ, RZ ;  /* 0x000000ffff0c7224 */ /* 0x000fe400078e00ff */
[----:B------:R-:W-:Y:S02]  /*10500*/  IMAD.MOV.U32 R11, RZ, RZ, 0x181f ;  /* 0x0000181fff0b7424 */ /* 0x000fe400078e00ff */
[----:B------:R-:W-:Y:S02]  /*10510*/  IMAD.MOV.U32 R15, RZ, RZ, -0x1 ;  /* 0xffffffffff0f7424 */ /* 0x000fe400078e00ff */
[----:B------:R-:W-:-:S07]  /*10520*/  IMAD.U32 R3, RZ, RZ, UR43 ;  /* 0x0000002bff037e24 */ /* 0x000fce000f8e00ff */
[----:B-1---5:R-:W-:Y:S05]  /*10530*/  WARPSYNC.COLLECTIVE R15, `(.L_x_7385) ;  /* 0x000000000f087348 */ /* 0x022fea0003c00000 */
[----:B------:R0:W2:Y:S02]  /*10540*/  SHFL.IDX P6, R14, R13, R12, R11 ;  /* 0x0000000c0d0e7389 */ /* 0x0000a400000c000b */
[----:B012--5:R-:W-:Y:S01]  /*10550*/  ENDCOLLECTIVE ;  /* 0x000000000000791b */ /* 0x027fe20003800000 */
.L_x_7385:
[----:B------:R-:W-:-:S04]  /*10560*/  IMAD R4, R3, 0x40, R36 ;  /* 0x0000004003047824 */ /* 0x000fc800078e0224 */
[C---:B------:R-:W-:Y:S01]  /*10570*/  VIADD R6, R4.reuse, 0x10 ;  /* 0x0000001004067836 */ /* 0x040fe20000000000 */
[----:B------:R-:W-:Y:S01]  /*10580*/  ISETP.GE.AND P0, PT, R4, UR37, PT ;  /* 0x0000002504007c0c */ /* 0x000fe2000bf06270 */
[----:B------:R-:W-:Y:S01]  /*10590*/  IMAD.MOV.U32 R13, RZ, RZ, R0 ;  /* 0x000000ffff0d7224 */ /* 0x000fe200078e0000 */
[----:B------:R-:W-:-:S11]  /*105a0*/  MOV R2, R14 ;  /* 0x0000000e00027202 */ /* 0x000fd60000000f00 */
[----:B------:R-:W-:Y:S05]  /*105b0*/  WARPSYNC.COLLECTIVE R15, `(.L_x_7386) ;  /* 0x000000000f087348 */ /* 0x000fea0003c00000 */
[----:B------:R0:W1:Y:S02]  /*105c0*/  SHFL.IDX P6, R14, R13, R12, R11 ;  /* 0x0000000c0d0e7389 */ /* 0x00006400000c000b */
[----:B01----:R-:W-:Y:S01]  /*105d0*/  ENDCOLLECTIVE ;  /* 0x000000000000791b */ /* 0x003fe20003800000 */
.L_x_7386:
        /* <DEDUP_REMOVED lines=8> */
.L_x_7387:
        /* <DEDUP_REMOVED lines=11> */
.L_x_7388:
        /* <DEDUP_REMOVED lines=8> */
.L_x_7389:
        /* <DEDUP_REMOVED lines=10> */
.L_x_7390:
        /* <DEDUP_REMOVED lines=8> */
.L_x_7391:
        /* <DEDUP_REMOVED lines=9> */
.L_x_7392:
[----:B------:R-:W-:Y:S05]  /*10940*/  BRA `(.L_x_7393) ;  /* 0xffffffd000807947 */ /* 0x000fea000383ffff */
.L_x_7330:
[----:B0-----:R0:W2:Y:S02]  /*10950*/  SYNCS.PHASECHK.TRANS64.TRYWAIT P0, [R17+URZ+0x28c20], R0 ;  /* 0x028c2000110075a7 */ /* 0x0010a4000800017f */
[----:B--2---:R-:W-:Y:S05]  /*10960*/  @!P0 NANOSLEEP.SYNCS 0x989680 ;  /* 0x009896800000895d */ /* 0x004fea0003900000 */
[----:B------:R-:W2:Y:S02]  /*10970*/  @!P0 SYNCS.PHASECHK.TRANS64 P0, [R17+URZ+0x28c20], R0 ;  /* 0x028c2000110085a7 */ /* 0x000ea4000800007f */
[----:B--2---:R-:W-:Y:S05]  /*10980*/  @!P0 BRA `(.L_x_7330) ;  /* 0xfffffffc00f08947 */ /* 0x004fea000383ffff */
[----:B------:R-:W-:Y:S05]  /*10990*/  BRA `(.L_x_7394) ;  /* 0xffffffd000dc7947 */ /* 0x000fea000383ffff */
.L_x_7333:
[----:B0-----:R0:W2:Y:S02]  /*109a0*/  SYNCS.PHASECHK.TRANS64.TRYWAIT P0, [R25+URZ+0x28c60], R0 ;  /* 0x028c6000190075a7 */ /* 0x0010a4000800017f */
[----:B--2---:R-:W-:Y:S05]  /*109b0*/  @!P0 NANOSLEEP.SYNCS 0x989680 ;  /* 0x009896800000895d */ /* 0x004fea0003900000 */
[----:B------:R-:W2:Y:S02]  /*109c0*/  @!P0 SYNCS.PHASECHK.TRANS64 P0, [R25+URZ+0x28c60], R0 ;  /* 0x028c6000190085a7 */ /* 0x000ea4000800007f */
[----:B--2---:R-:W-:Y:S05]  /*109d0*/  @!P0 BRA `(.L_x_7333) ;  /* 0xfffffffc00f08947 */ /* 0x004fea000383ffff */
[----:B------:R-:W-:Y:S05]  /*109e0*/  BRA `(.L_x_7395) ;  /* 0xffffffd000ec7947 */ /* 0x000fea000383ffff */
.L_x_7334:
        /* <DEDUP_REMOVED lines=8> */
.L_x_7397:
[----:B------:R-:W-:Y:S05]  /*10a70*/  BSYNC B0 ;  /* 0x0000000000007941 */ /* 0x000fea0003800000 */
.L_x_7396:
[----:B------:R-:W0:Y:S01]  /*10a80*/  S2R R8, SR_TID.X ;  /* 0x0000000000087919 */ /* 0x000e220000002100 */
[----:B------:R-:W-:Y:S01]  /*10a90*/  IMAD.MOV.U32 R13, RZ, RZ, R6 ;  /* 0x000000ffff0d7224 */ /* 0x000fe200078e0006 */
[----:B------:R-:W-:Y:S01]  /*10aa0*/  MOV R3, R14 ;  /* 0x0000000e00037202 */ /* 0x000fe20000000f00 */
[----:B------:R-:W-:Y:S01]  /*10ab0*/  IMAD.MOV.U32 R12, RZ, RZ, RZ ;  /* 0x000000ffff0c7224 */ /* 0x000fe200078e00ff */
[C---:B------:R-:W-:Y:S01]  /*10ac0*/  LOP3.LUT P1, RZ, R32.reuse, 0x1, RZ, 0xc0, !PT ;  /* 0x0000000120ff7812 */ /* 0x040fe2000782c0ff */
[----:B------:R-:W-:Y:S01]  /*10ad0*/  IMAD.MOV.U32 R11, RZ, RZ, 0x181f ;  /* 0x0000181fff0b7424 */ /* 0x000fe200078e00ff */
[C---:B------:R-:W-:Y:S01]  /*10ae0*/  LOP3.LUT P5, RZ, R32.reuse, 0x2, RZ, 0xc0, !PT ;  /* 0x0000000220ff7812 */ /* 0x040fe200078ac0ff */
[----:B------:R-:W-:Y:S01]  /*10af0*/  IMAD.MOV.U32 R15, RZ, RZ, -0x1 ;  /* 0xffffffffff0f7424 */ /* 0x000fe200078e00ff */
[C---:B------:R-:W-:Y:S01]  /*10b00*/  LOP3.LUT P4, RZ, R32.reuse, 0x4, RZ, 0xc0, !PT ;  /* 0x0000000420ff7812 */ /* 0x040fe2000788c0ff */
[----:B------:R-:W-:Y:S01]  /*10b10*/  IMAD R5, R5, 0x2, R17 ;  /* 0x0000000205057824 */ /* 0x000fe200078e0211 */
[----:B------:R-:W-:-:S13]  /*10b20*/  LOP3.LUT P3, RZ, R32, 0x8, RZ, 0xc0, !PT ;  /* 0x0000000820ff7812 */ /* 0x000fda000786c0ff */
[----:B0-----:R-:W-:Y:S05]  /*10b30*/  WARPSYNC.COLLECTIVE R15, `(.L_x_7398) ;  /* 0x000000000f087348 */ /* 0x001fea0003c00000 */
[----:B------:R1:W2:Y:S02]  /*10b40*/  SHFL.IDX P6, R14, R13, R12, R11 ;  /* 0x0000000c0d0e7389 */ /* 0x0002a400000c000b */
[----:B012---:R-:W-:Y:S01]  /*10b50*/  ENDCOLLECTIVE ;  /* 0x000000000000791b */ /* 0x007fe20003800000 */
.L_x_7398:
[----:B------:R-:W-:Y:S02]  /*10b60*/  LOP3.LUT P2, RZ, R32, 0x10, RZ, 0xc0, !PT ;  /* 0x0000001020ff7812 */ /* 0x000fe4000784c0ff */
[----:B------:R-:W-:-:S04]  /*10b70*/  LOP3.LUT R16, R16, 0xfffffdff, RZ, 0xc0, !PT ;  /* 0xfffffdff10107812 */ /* 0x000fc800078ec0ff */
[----:B------:R-:W-:Y:S01]  /*10b80*/  @P1 LOP3.LUT R16, R16, 0x200, RZ, 0xfc, !PT ;  /* 0x0000020010101812 */ /* 0x000fe200078efcff */
[----:B------:R-:W-:Y:S02]  /*10b90*/  IMAD.MOV.U32 R13, RZ, RZ, R7 ;  /* 0x000000ffff0d7224 */ /* 0x000fe400078e0007 */
[----:B------:R-:W-:Y:S02]  /*10ba0*/  IMAD.MOV.U32 R12, RZ, RZ, 0x1 ;  /* 0x00000001ff0c7424 */ /* 0x000fe400078e00ff */
[----:B------:R-:W-:-:S05]  /*10bb0*/  IMAD.SHL.U32 R8, R8, 0x8, RZ ;  /* 0x0000000808087824 */ /* 0x000fca00078e00ff */
[----:B------:R-:W-:-:S05]  /*10bc0*/  LOP3.LUT R8, R8, 0x38, RZ, 0xc0, !PT ;  /* 0x0000003808087812 */ /* 0x000fca00078ec0ff */
[----:B------:R-:W-:-:S05]  /*10bd0*/  IMAD.SHL.U32 R0, R8, 0x2, RZ ;  /* 0x0000000208007824 */ /* 0x000fca00078e00ff */
[----:B------:R-:W-:-:S04]  /*10be0*/  IADD3 R2, P0, R14, R0, RZ ;  /* 0x000000000e027210 */ /* 0x000fc80007f1e0ff */
[----:B------:R-:W-:Y:S02]  /*10bf0*/  IADD3.X R3, RZ, R3, RZ, P0, !PT ;  /* 0x00000003ff037210 */ /* 0x000fe400007fe4ff */
        /* <DEDUP_REMOVED lines=25> */
.L_x_7399:
[----:B------:R-:W-:Y:S02]  /*10d90*/  IMAD.MOV.U32 R13, RZ, RZ, R6 ;  /* 0x000000ffff0d7224 */ /* 0x000fe400078e0006 */
[----:B------:R-:W-:-:S07]  /*10da0*/  IMAD.MOV.U32 R3, RZ, RZ, R14 ;  /* 0x000000ffff037224 */ /* 0x000fce00078e000e */
[----:B------:R-:W-:Y:S05]  /*10db0*/  WARPSYNC.COLLECTIVE R15, `(.L_x_7400) ;  /* 0x000000000f087348 */ /* 0x000fea0003c00000 */
[----:B------:R0:W1:Y:S02]  /*10dc0*/  SHFL.IDX P6, R14, R13, R12, R11 ;  /* 0x0000000c0d0e7389 */ /* 0x00006400000c000b */
[----:B01----:R-:W-:Y:S01]  /*10dd0*/  ENDCOLLECTIVE ;  /* 0x000000000000791b */ /* 0x003fe20003800000 */
.L_x_7400:
[----:B------:R-:W-:Y:S01]  /*10de0*/  MOV R13, R7 ;  /* 0x00000007000d7202 */ /* 0x000fe20000000f00 */
        /* <DEDUP_REMOVED lines=27> */
.L_x_7401:
[----:B------:R-:W-:Y:S02]  /*10fa0*/  IMAD.MOV.U32 R13, RZ, RZ, R6 ;  /* 0x000000ffff0d7224 */ /* 0x000fe400078e0006 */
[----:B------:R-:W-:-:S07]  /*10fb0*/  IMAD.MOV.U32 R8, RZ, RZ, R14 ;  /* 0x000000ffff087224 */ /* 0x000fce00078e000e */
[----:B------:R-:W-:Y:S05]  /*10fc0*/  WARPSYNC.COLLECTIVE R15, `(.L_x_7402) ;  /* 0x000000000f087348 */ /* 0x000fea0003c00000 */
[----:B------:R0:W1:Y:S02]  /*10fd0*/  SHFL.IDX P6, R14, R13, R12, R11 ;  /* 0x0000000c0d0e7389 */ /* 0x00006400000c000b */
[----:B01----:R-:W-:Y:S01]  /*10fe0*/  ENDCOLLECTIVE ;  /* 0x000000000000791b */ /* 0x003fe20003800000 */
.L_x_7402:
        /* <DEDUP_REMOVED lines=28> */
.L_x_7403:
[----:B------:R-:W-:Y:S01]  /*111b0*/  IMAD.MOV.U32 R13, RZ, RZ, R6 ;  /* 0x000000ffff0d7224 */ /* 0x000fe200078e0006 */
[----:B------:R-:W-:-:S07]  /*111c0*/  MOV R7, R14 ;  /* 0x0000000e00077202 */ /* 0x000fce0000000f00 */
[----:B------:R-:W-:Y:S05]  /*111d0*/  WARPSYNC.COLLECTIVE R15, `(.L_x_7404) ;  /* 0x000000000f087348 */ /* 0x000fea0003c00000 */
[----:B------:R0:W1:Y:S02]  /*111e0*/  SHFL.IDX P6, R14, R13, R12, R11 ;  /* 0x0000000c0d0e7389 */ /* 0x00006400000c000b */
[----:B01----:R-:W-:Y:S01]  /*111f0*/  ENDCOLLECTIVE ;  /* 0x000000000000791b */ /* 0x003fe20003800000 */
.L_x_7404:
[----:B------:R-:W-:Y:S05]  /*11200*/  BRA `(.L_x_7405) ;  /* 0xffffffd000947947 */ /* 0x000fea000383ffff */
.L_x_7340:
[----:B0-----:R0:W2:Y:S02]  /*11210*/  SYNCS.PHASECHK.TRANS64.TRYWAIT P0, [R8+URZ+0x28c40], R20 ;  /* 0x028c4014080075a7 */ /* 0x0010a4000800017f */
[----:B--2---:R-:W-:Y:S05]  /*11220*/  @!P0 NANOSLEEP.SYNCS 0x989680 ;  /* 0x009896800000895d */ /* 0x004fea0003900000 */
[----:B------:R-:W2:Y:S02]  /*11230*/  @!P0 SYNCS.PHASECHK.TRANS64 P0, [R8+URZ+0x28c40], R20 ;  /* 0x028c4014080085a7 */ /* 0x000ea4000800007f */
[----:B--2---:R-:W-:Y:S05]  /*11240*/  @!P0 BRA `(.L_x_7340) ;  /* 0xfffffffc00f08947 */ /* 0x004fea000383ffff */
[----:B------:R-:W-:Y:S05]  /*11250*/  BRA `(.L_x_7406) ;  /* 0xffffffd400e87947 */ /* 0x000fea000383ffff */
.L_x_7341:
        /* <DEDUP_REMOVED lines=8> */
.L_x_7408:
[----:B------:R-:W-:Y:S05]  /*112e0*/  BSYNC B1 ;  /* 0x0000000000017941 */ /* 0x000fea0003800000 */
.L_x_7407:
[----:B------:R-:W-:Y:S01]  /*112f0*/  MOV R13, R21 ;  /* 0x00000015000d7202 */ /* 0x000fe20000000f00 */
        /* <DEDUP_REMOVED lines=8> */
.L_x_7409:
[----:B------:R-:W-:Y:S01]  /*11380*/  IMAD.MOV.U32 R13, RZ, RZ, R27 ;  /* 0x000000ffff0d7224 */ /* 0x000fe200078e001b */
[----:B------:R-:W-:Y:S02]  /*11390*/  MOV R12, 0x1 ;  /* 0x00000001000c7802 */ /* 0x000fe40000000f00 */
[----:B------:R-:W-:-:S13]  /*113a0*/  IADD3 R2, P0, R14, R0, RZ ;  /* 0x000000000e027210 */ /* 0x000fda0007f1e0ff */
[----:B------:R-:W-:Y:S05]  /*113b0*/  WARPSYNC.COLLECTIVE R15, `(.L_x_7410) ;  /* 0x000000000f087348 */ /* 0x000fea0003c00000 */
[----:B------:R0:W1:Y:S02]  /*113c0*/  SHFL.IDX P6, R14, R13, R12, R11 ;  /* 0x0000000c0d0e7389 */ /* 0x00006400000c000b */
[----:B01----:R-:W-:Y:S01]  /*113d0*/  ENDCOLLECTIVE ;  /* 0x000000000000791b */ /* 0x003fe20003800000 */
.L_x_7410:
        /* <DEDUP_REMOVED lines=10> */
.L_x_7411:
[----:B------:R-:W-:Y:S02]  /*11480*/  IMAD.MOV.U32 R13, RZ, RZ, R27 ;  /* 0x000000ffff0d7224 */ /* 0x000fe400078e001b */
[----:B------:R-:W-:Y:S01]  /*11490*/  IMAD.MOV.U32 R12, RZ, RZ, 0x2 ;  /* 0x00000002ff0c7424 */ /* 0x000fe200078e00ff */
[----:B------:R-:W-:-:S13]  /*114a0*/  IADD3 R2, P0, R14, R0, RZ ;  /* 0x000000000e027210 */ /* 0x000fda0007f1e0ff */
[----:B------:R-:W-:Y:S05]  /*114b0*/  WARPSYNC.COLLECTIVE R15, `(.L_x_7412) ;  /* 0x000000000f087348 */ /* 0x000fea0003c00000 */
[----:B------:R0:W1:Y:S02]  /*114c0*/  SHFL.IDX P6, R14, R13, R12, R11 ;  /* 0x0000000c0d0e7389 */ /* 0x00006400000c000b */
[----:B01----:R-:W-:Y:S01]  /*114d0*/  ENDCOLLECTIVE ;  /* 0x000000000000791b */ /* 0x003fe20003800000 */
.L_x_7412:
        /* <DEDUP_REMOVED lines=10> */
.L_x_7413:
[----:B------:R-:W-:Y:S02]  /*11580*/  IMAD.MOV.U32 R13, RZ, RZ, R27 ;  /* 0x000000ffff0d7224 */ /* 0x000fe400078e001b */
[----:B------:R-:W-:Y:S01]  /*11590*/  IMAD.MOV.U32 R12, RZ, RZ, 0x3 ;  /* 0x00000003ff0c7424 */ /* 0x000fe200078e00ff */
[----:B------:R-:W-:-:S13]  /*115a0*/  IADD3 R2, P0, R14, R0, RZ ;  /* 0x000000000e027210 */ /* 0x000fda0007f1e0ff */
[----:B------:R-:W-:Y:S05]  /*115b0*/  WARPSYNC.COLLECTIVE R15, `(.L_x_7414) ;  /* 0x000000000f087348 */ /* 0x000fea0003c00000 */
[----:B------:R0:W1:Y:S02]  /*115c0*/  SHFL.IDX P6, R14, R13, R12, R11 ;  /* 0x0000000c0d0e7389 */ /* 0x00006400000c000b */
[----:B01----:R-:W-:Y:S01]  /*115d0*/  ENDCOLLECTIVE ;  /* 0x000000000000791b */ /* 0x003fe20003800000 */
.L_x_7414:
        /* <DEDUP_REMOVED lines=10> */
.L_x_7415:
[----:B------:R-:W-:Y:S05]  /*11680*/  BRA `(.L_x_7416) ;  /* 0xffffffd400847947 */ /* 0x000fea000383ffff */
.L_x_7346:
[----:B--2---:R2:W3:Y:S02]  /*11690*/  SYNCS.PHASECHK.TRANS64.TRYWAIT P0, [R8+URZ+0x28c60], R20 ;  /* 0x028c6014080075a7 */ /* 0x0044e4000800017f */
[----:B---3--:R-:W-:Y:S05]  /*116a0*/  @!P0 NANOSLEEP.SYNCS 0x989680 ;  /* 0x009896800000895d */ /* 0x008fea0003900000 */
[----:B------:R-:W3:Y:S02]  /*116b0*/  @!P0 SYNCS.PHASECHK.TRANS64 P0, [R8+URZ+0x28c60], R20 ;  /* 0x028c6014080085a7 */ /* 0x000ee4000800007f */
[----:B---3--:R-:W-:Y:S05]  /*116c0*/  @!P0 BRA `(.L_x_7346) ;  /* 0xfffffffc00f08947 */ /* 0x008fea000383ffff */
[----:B------:R-:W-:Y:S05]  /*116d0*/  BRA `(.L_x_7417) ;  /* 0xffffffd400d47947 */ /* 0x000fea000383ffff */
.L_x_7347:
[----:B------:R-:W-:Y:S01]  /*116e0*/  BSSY B1, `(.L_x_7418) ;  /* 0x0000008000017945 */ /* 0x000fe20003800000 */
[----:B------:R-:W-:Y:S01]  /*116f0*/  IMAD.MOV.U32 R13, RZ, RZ, R20 ;  /* 0x000000ffff0d7224 */ /* 0x000fe200078e0014 */
[----:B------:R-:W-:Y:S01]  /*11700*/  MOV R12, RZ ;  /* 0x000000ff000c7202 */ /* 0x000fe20000000f00 */
[----:B------:R-:W-:Y:S02]  /*11710*/  IMAD.MOV.U32 R11, RZ, RZ, 0x181f ;  /* 0x0000181fff0b7424 */ /* 0x000fe400078e00ff */
[----:B------:R-:W-:-:S07]  /*11720*/  IMAD.MOV.U32 R15, RZ, RZ, -0x1 ;  /* 0xffffffffff0f7424 */ /* 0x000fce00078e00ff */
[----:B-1----:R-:W-:Y:S05]  /*11730*/  WARPSYNC.COLLECTIVE R15, `(.L_x_7419) ;  /* 0x000000000f087348 */ /* 0x002fea0003c00000 */
[----:B------:R0:W2:Y:S02]  /*11740*/  SHFL.IDX P6, R14, R13, R12, R11 ;  /* 0x0000000c0d0e7389 */ /* 0x0000a400000c000b */
[----:B012---:R-:W-:Y:S01]  /*11750*/  ENDCOLLECTIVE ;  /* 0x000000000000791b */ /* 0x007fe20003800000 */
.L_x_7419:
[----:B------:R-:W-:Y:S05]  /*11760*/  BSYNC B1 ;  /* 0x0000000000017941 */ /* 0x000fea0003800000 */
.L_x_7418:
[----:B------:R-:W-:Y:S01]  /*11770*/  IMAD.MOV.U32 R13, RZ, RZ, R10 ;  /* 0x000000ffff0d7224 */ /* 0x000fe200078e000a */
[----:B------:R-:W-:Y:S01]  /*11780*/  MOV R15, 0xffffffff ;  /* 0xffffffff000f7802 */ /* 0x000fe20000000f00 */
[----:B------:R-:W-:Y:S01]  /*11790*/  IMAD.MOV.U32 R12, RZ, RZ, RZ ;  /* 0x000000ffff0c7224 */ /* 0x000fe200078e00ff */
[C---:B------:R-:W-:Y:S01]  /*117a0*/  LOP3.LUT P2, RZ, R16.reuse, 0x40, RZ, 0xc0, !PT ;  /* 0x0000004010ff7812 */ /* 0x040fe2000784c0ff */
[----:B------:R-:W-:Y:S01]  /*117b0*/  IMAD.MOV.U32 R11, RZ, RZ, 0x181f ;  /* 0x0000181fff0b7424 */ /* 0x000fe200078e00ff */
[----:B------:R-:W-:Y:S01]  /*117c0*/  LOP3.LUT P1, RZ, R16, 0x20, RZ, 0xc0, !PT ;  /* 0x0000002010ff7812 */ /* 0x000fe2000782c0ff */
[----:B------:R-:W-:Y:S01]  /*117d0*/  IMAD.MOV.U32 R3, RZ, RZ, R14 ;  /* 0x000000ffff037224 */ /* 0x000fe200078e000e */
[----:B------:R-:W-:Y:S01]  /*117e0*/  P2R R4, PR, RZ, 0x8 ;  /* 0x00000008ff047803 */ /* 0x000fe20000000000 */
[----:B------:R-:W-:-:S10]  /*117f0*/  IMAD R21, R21, 0x2, R17 ;  /* 0x0000000215157824 */ /* 0x000fd400078e0211 */
[----:B------:R-:W-:Y:S05]  /*11800*/  WARPSYNC.COLLECTIVE R15, `(.L_x_7420) ;  /* 0x000000000f087348 */ /* 0x000fea0003c00000 */
[----:B------:R0:W1:Y:S02]  /*11810*/  SHFL.IDX P6, R14, R13, R12, R11 ;  /* 0x0000000c0d0e7389 */ /* 0x00006400000c000b */
[----:B01----:R-:W-:Y:S01]  /*11820*/  ENDCOLLECTIVE ;  /* 0x000000000000791b */ /* 0x003fe20003800000 */
.L_x_7420:
        /* <DEDUP_REMOVED lines=15> */
.L_x_7421:
        /* <DEDUP_REMOVED lines=17> */
.L_x_7422:
[----:B------:R-:W-:Y:S02]  /*11a30*/  IMAD.MOV.U32 R13, RZ, RZ, R20 ;  /* 0x000000ffff0d7224 */ /* 0x000fe400078e0014 */
[----:B------:R-:W-:Y:S01]  /*11a40*/  IMAD.MOV.U32 R12, RZ, RZ, 0x2 ;  /* 0x00000002ff0c7424 */ /* 0x000fe200078e00ff */
[----:B------:R-:W-:Y:S02]  /*11a50*/  IADD3 R2, P2, R14, R0, RZ ;  /* 0x000000000e027210 */ /* 0x000fe40007f5e0ff */
[C---:B------:R-:W-:Y:S02]  /*11a60*/  LOP3.LUT P6, RZ, R16.reuse, 0x20, RZ, 0xc0, !PT ;  /* 0x0000002010ff7812 */ /* 0x040fe400078cc0ff */
[----:B------:R-:W-:Y:S02]  /*11a70*/  IADD3.X R3, RZ, R3, RZ, P2, !PT ;  /* 0x00000003ff037210 */ /* 0x000fe400017fe4ff */
[----:B------:R-:W-:-:S03]  /*11a80*/  LOP3.LUT P2, RZ, R16, 0x40, RZ, 0xc0, !PT ;  /* 0x0000004010ff7812 */ /* 0x000fc6000784c0ff */
[----:B------:R-:W-:Y:S01]  /*11a90*/  @!PT LDS RZ, [RZ] ;  /* 0x00000000fffff984 */ /* 0x000fe20000000800 */
[----:B------:R-:W-:Y:S01]  /*11aa0*/  @!PT LDS RZ, [RZ] ;  /* 0x00000000fffff984 */ /* 0x000fe20000000800 */
[----:B------:R-:W-:Y:S01]  /*11ab0*/  @!PT LDS RZ, [RZ] ;  /* 0x00000000fffff984 */ /* 0x000fe20000000800 */
[----:B------:R0:W-:Y:S01]  /*11ac0*/  LDGSTS.E.BYPASS.LTC128B.128 [R21+0xc00], desc[UR50][R2.64], !P3 ;  /* 0x00c0000002157fae */ /* 0x0001e2000d901d72 */
[----:B------:R-:W-:-:S04]  /*11ad0*/  ISETP.NE.AND P3, PT, R5, RZ, PT ;  /* 0x000000ff0500720c */ /* 0x000fc80003f65270 */
[----:B------:R-:W-:-:S05]  /*11ae0*/  P2R R5, PR, RZ, 0x8 ;  /* 0x00000008ff057803 */ /* 0x000fca0000000000 */
[----:B------:R0:W-:Y:S04]  /*11af0*/  LDGSTS.E.BYPASS.LTC128B.128 [R21+0x2c00], desc[UR50][R2.64+0x80], !P2 ;  /* 0x02c0008002157fae */ /* 0x0001e8000d101d72 */
[----:B------:R0:W-:Y:S02]  /*11b00*/  LDGSTS.E.BYPASS.LTC128B.128 [R21+0x4c00], desc[UR50][R2.64+0x100], !P6 ;  /* 0x04c0010002157fae */ /* 0x0001e4000f101d72 */
[----:B0-----:R-:W-:Y:S05]  /*11b10*/  WARPSYNC.COLLECTIVE R15, `(.L_x_7423) ;  /* 0x000000000f087348 */ /* 0x001fea0003c00000 */
[----:B------:R1:W2:Y:S02]  /*11b20*/  SHFL.IDX P6, R14, R13, R12, R11 ;  /* 0x0000000c0d0e7389 */ /* 0x0002a400000c000b */
[----:B012---:R-:W-:Y:S01]  /*11b30*/  ENDCOLLECTIVE ;  /* 0x000000000000791b */ /* 0x007fe20003800000 */
.L_x_7423:
        /* <DEDUP_REMOVED lines=14> */
.L_x_7424:
[----:B------:R-:W-:Y:S01]  /*11c20*/  MOV R13, R20 ;  /* 0x00000014000d7202 */ /* 0x000fe20000000f00 */
        /* <DEDUP_REMOVED lines=16> */
.L_x_7425:
        /* <DEDUP_REMOVED lines=14> */
.L_x_7426:
[----:B------:R-:W-:Y:S05]  /*11e10*/  BRA `(.L_x_7427) ;  /* 0xffffffd400387947 */ /* 0x000fea000383ffff */
.L_x_7355:
[----:B------:R-:W-:Y:S01]  /*11e20*/  BSSY B0, `(.L_x_7428) ;  /* 0x0000008000007945 */ /* 0x000fe20003800000 */
[----:B------:R-:W-:Y:S01]  /*11e30*/  IMAD.MOV.U32 R13, RZ, RZ, R33 ;  /* 0x000000ffff0d7224 */ /* 0x000fe200078e0021 */
[----:B------:R-:W-:Y:S01]  /*11e40*/  MOV R15, 0xffffffff ;  /* 0xffffffff000f7802 */ /* 0x000fe20000000f00 */
[----:B------:R-:W-:Y:S02]  /*11e50*/  IMAD.MOV.U32 R12, RZ, RZ, RZ ;  /* 0x000000ffff0c7224 */ /* 0x000fe400078e00ff */
[----:B------:R-:W-:-:S07]  /*11e60*/  IMAD.MOV.U32 R11, RZ, RZ, 0x1f ;  /* 0x0000001fff0b7424 */ /* 0x000fce00078e00ff */
[----:B01---5:R-:W-:Y:S05]  /*11e70*/  WARPSYNC.COLLECTIVE R15, `(.L_x_7429) ;  /* 0x000000000f087348 */ /* 0x023fea0003c00000 */
[----:B------:R2:W3:Y:S02]  /*11e80*/  SHFL.IDX P6, R14, R13, R12, R11 ;  /* 0x0000000c0d0e7389 */ /* 0x0004e400000c000b */
[----:B0123-5:R-:W-:Y:S01]  /*11e90*/  ENDCOLLECTIVE ;  /* 0x000000000000791b */ /* 0x02ffe20003800000 */
.L_x_7429:
[----:B------:R-:W-:Y:S05]  /*11ea0*/  BSYNC B0 ;  /* 0x0000000000007941 */ /* 0x000fea0003800000 */
.L_x_7428:
[----:B------:R-:W-:Y:S05]  /*11eb0*/  BRA `(.L_x_7430) ;  /* 0xffffffd8003c7947 */ /* 0x000fea000383ffff */
.L_x_7358:
[----:B---3--:R3:W4:Y:S02]  /*11ec0*/  SYNCS.PHASECHK.TRANS64.TRYWAIT P0, [R7+URZ+0x28c20], R0 ;  /* 0x028c2000070075a7 */ /* 0x008724000800017f */
[----:B----4-:R-:W-:Y:S05]  /*11ed0*/  @!P0 NANOSLEEP.SYNCS 0x989680 ;  /* 0x009896800000895d */ /* 0x010fea0003900000 */
[----:B------:R-:W4:Y:S02]  /*11ee0*/  @!P0 SYNCS.PHASECHK.TRANS64 P0, [R7+URZ+0x28c20], R0 ;  /* 0x028c2000070085a7 */ /* 0x000f24000800007f */
[----:B----4-:R-:W-:Y:S05]  /*11ef0*/  @!P0 BRA `(.L_x_7358) ;  /* 0xfffffffc00f08947 */ /* 0x010fea000383ffff */
[----:B------:R-:W-:Y:S05]  /*11f00*/  BRA `(.L_x_7431) ;  /* 0xffffffd800847947 */ /* 0x000fea000383ffff */
.L_x_7359:
        /* <DEDUP_REMOVED lines=11> */
.L_x_7433:
[----:B------:R-:W-:Y:S05]  /*11fc0*/  BSYNC B0 ;  /* 0x0000000000007941 */ /* 0x000fea0003800000 */
.L_x_7432:
[----:B------:R-:W-:Y:S05]  /*11fd0*/  BRA `(.L_x_7434) ;  /* 0xffffffd8006c7947 */ /* 0x000fea000383ffff */
.L_x_7362:
[----:B------:R-:W-:Y:S01]  /*11fe0*/  BSSY B1, `(.L_x_7435) ;  /* 0x0000006000017945 */ /* 0x000fe20003800000 */
[----:B------:R-:W-:-:S07]  /*11ff0*/  IMAD.MOV.U32 R15, RZ, RZ, -0x1 ;  /* 0xffffffffff0f7424 */ /* 0x000fce00078e00ff */
[----:B0123-5:R-:W-:Y:S05]  /*12000*/  WARPSYNC.COLLECTIVE R15, `(.L_x_7436) ;  /* 0x000000000f0c7348 */ /* 0x02ffea0003c00000 */
[----:B------:R-:W-:Y:S02]  /*12010*/  ELECT P6, UR62, PT ;  /* 0x00000000003e782f */ /* 0x000fe400038c0000 */
[----:B------:R-:W-:Y:S01]  /*12020*/  MOV R14, UR62 ;  /* 0x0000003e000e7c02 */ /* 0x000fe20008000f00 */
[----:B0123-5:R-:W-:Y:S10]  /*12030*/  ENDCOLLECTIVE ;  /* 0x000000000000791b */ /* 0x02fff40003800000 */
.L_x_7436:
[----:B------:R-:W-:Y:S05]  /*12040*/  BSYNC B1 ;  /* 0x0000000000017941 */ /* 0x000fea0003800000 */
.L_x_7435:
[----:B------:R-:W-:Y:S05]  /*12050*/  BRA `(.L_x_7437) ;  /* 0xffffffd800647947 */ /* 0x000fea000383ffff */
.L_x_7364:
[----:B---3--:R3:W4:Y:S02]  /*12060*/  SYNCS.PHASECHK.TRANS64.TRYWAIT P1, [R5+URZ+0x28c40], R0 ;  /* 0x028c4000050075a7 */ /* 0x008724000802017f */
[----:B----4-:R-:W-:Y:S05]  /*12070*/  @!P1 NANOSLEEP.SYNCS 0x989680 ;  /* 0x009896800000995d */ /* 0x010fea0003900000 */
[----:B------:R-:W4:Y:S02]  /*12080*/  @!P1 SYNCS.PHASECHK.TRANS64 P1, [R5+URZ+0x28c40], R0 ;  /* 0x028c4000050095a7 */ /* 0x000f24000802007f */
[----:B----4-:R-:W-:Y:S05]  /*12090*/  @!P1 BRA `(.L_x_7364) ;  /* 0xfffffffc00f09947 */ /* 0x010fea000383ffff */
[----:B------:R-:W-:Y:S05]  /*120a0*/  BRA `(.L_x_7438) ;  /* 0xffffffd800847947 */ /* 0x000fea000383ffff */
.L_x_7366:
[----:B----4-:R4:W0:Y:S02]  /*120b0*/  SYNCS.PHASECHK.TRANS64.TRYWAIT P1, [R3+URZ+0x28c40], R2 ;  /* 0x028c4002030075a7 */ /* 0x010824000802017f */
[----:B0-----:R-:W-:Y:S05]  /*120c0*/  @!P1 NANOSLEEP.SYNCS 0x989680 ;  /* 0x009896800000995d */ /* 0x001fea0003900000 */
[----:B------:R-:W0:Y:S02]  /*120d0*/  @!P1 SYNCS.PHASECHK.TRANS64 P1, [R3+URZ+0x28c40], R2 ;  /* 0x028c4002030095a7 */ /* 0x000e24000802007f */
[----:B0-----:R-:W-:Y:S05]  /*120e0*/  @!P1 BRA `(.L_x_7366) ;  /* 0xfffffffc00f09947 */ /* 0x001fea000383ffff */
[----:B------:R-:W-:Y:S05]  /*120f0*/  BRA `(.L_x_7439) ;  /* 0xffffffd800907947 */ /* 0x000fea000383ffff */
.L_x_7368:
[----:B------:R0:W0:Y:S02]  /*12100*/  SYNCS.PHASECHK.TRANS64.TRYWAIT P1, [R5+URZ+0x28c60], R0 ;  /* 0x028c6000050075a7 */ /* 0x000024000802017f */
[----:B0-----:R-:W-:Y:S05]  /*12110*/  @!P1 NANOSLEEP.SYNCS 0x989680 ;  /* 0x009896800000995d */ /* 0x001fea0003900000 */
[----:B------:R-:W0:Y:S02]  /*12120*/  @!P1 SYNCS.PHASECHK.TRANS64 P1, [R5+URZ+0x28c60], R0 ;  /* 0x028c6000050095a7 */ /* 0x000e24000802007f */
[----:B0-----:R-:W-:Y:S05]  /*12130*/  @!P1 BRA `(.L_x_7368) ;  /* 0xfffffffc00f09947 */ /* 0x001fea000383ffff */
[----:B------:R-:W-:Y:S05]  /*12140*/  BRA `(.L_x_7440) ;  /* 0xffffffd8008c7947 */ /* 0x000fea000383ffff */
.L_x_7441:
        /* <DEDUP_REMOVED lines=11> */
.L_x_15545:


//--------------------- .text._ZN7cutlass13device_kernelIN5flash11enable_sm90INS1_16FlashAttnFwdSm90INS1_25CollectiveMainloopFwdSm90ILi2EN4cute5tupleIJNS5_1CILi1EEES8_S8_EEENS6_IJNS7_ILi64EEESA_SA_EEELi512ENS_6half_tEfNS_4arch4Sm90ELb1ELb0ELb0ELb0ELb1ELb0ELb1ELb0ELb0ELb1ELb0ELb0EEENS1_21CollectiveEpilogueFwdINS6_IJSA_NS7_ILi512EEESA_EEES9_SC_SE_Li256ELb0ELb1ELb0ELb0EEENS1_30DynamicPersistentTileSchedulerILi256ELi128ELb0ELb1ELb1EEEEEEEEEvNT_6ParamsE --------------------------
	.section	.text._ZN7cutlass13device_kernelIN5flash11enable_sm90INS1_16FlashAttnFwdSm90INS1_25CollectiveMainloopFwdSm90ILi2EN4cute5tupleIJNS5_1CILi1EEES8_S8_EEENS6_IJNS7_ILi64EEESA_SA_EEELi512ENS_6half_tEfNS_4arch4Sm90ELb1ELb0ELb0ELb0ELb1ELb0ELb1ELb0ELb0ELb1ELb0ELb0EEENS1_21CollectiveEpilogueFwdINS6_IJSA_NS7_ILi512EEESA_EEES9_SC_SE_Li256ELb0ELb1ELb0ELb0EEENS1_30DynamicPersistentTileSchedulerILi256ELi128ELb0ELb1ELb1EEEEEEEEEvNT_6ParamsE,"ax",@progbits
	.align	128
.text._ZN7cutlass13device_kernelIN5flash11enable_sm90INS1_16FlashAttnFwdSm90INS1_25CollectiveMainloopFwdSm90ILi2EN4cute5tupleIJNS5_1CILi1EEES8_S8_EEENS6_IJNS7_ILi64EEESA_SA_EEELi512ENS_6half_tEfNS_4arch4Sm90ELb1ELb0ELb0ELb0ELb1ELb0ELb1ELb0ELb0ELb1ELb0ELb0EEENS1_21CollectiveEpilogueFwdINS6_IJSA_NS7_ILi512EEESA_EEES9_SC_SE_Li256ELb0ELb1ELb0ELb0EEENS1_30DynamicPersistentTileSchedulerILi256ELi128ELb0ELb1ELb1EEEEEEEEEvNT_6ParamsE:
        .type           _ZN7cutlass13device_kernelIN5flash11enable_sm90INS1_16FlashAttnFwdSm90INS1_25CollectiveMainloopFwdSm90ILi2EN4cute5tupleIJNS5_1CILi1EEES8_S8_EEENS6_IJNS7_ILi64EEESA_SA_EEELi512ENS_6half_tEfNS_4arch4Sm90ELb1ELb0ELb0ELb0ELb1ELb0ELb1ELb0ELb0ELb1ELb0ELb0EEENS1_21CollectiveEpilogueFwdINS6_IJSA_NS7_ILi512EEESA_EEES9_SC_SE_Li256ELb0ELb1ELb0ELb0EEENS1_30DynamicPersistentTileSchedulerILi256ELi128ELb0ELb1ELb1EEEEEEEEEvNT_6ParamsE,@function
        .size           _ZN7cutlass13device_kernelIN5flash11enable_sm90INS1_16FlashAttnFwdSm90INS1_25CollectiveMainloopFwdSm90ILi2EN4cute5tupleIJNS5_1CILi1EEES8_S8_EEENS6_IJNS7_ILi64EEESA_SA_EEELi512ENS_6half_tEfNS_4arch4Sm90ELb1ELb0ELb0ELb0ELb1ELb0ELb1ELb0ELb0ELb1ELb0ELb0EEENS1_21CollectiveEpilogueFwdINS6_IJSA_NS7_ILi512EEESA_EEES9_SC_SE_Li256ELb0ELb1ELb0ELb0EEENS1_30DynamicPersistentTileSchedulerILi256ELi128ELb0ELb1ELb1EEEEEEEEEvNT_6ParamsE,(.L_x_15546 - _ZN7cutlass13device_kernelIN5flash11enable_sm90INS1_16FlashAttnFwdSm90INS1_25CollectiveMainloopFwdSm90ILi2EN4cute5tupleIJNS5_1CILi1EEES8_S8_EEENS6_IJNS7_ILi64EEESA_SA_EEELi512ENS_6half_tEfNS_4arch4Sm90ELb1ELb0ELb0ELb0ELb1ELb0ELb1ELb0ELb0ELb1ELb0ELb0EEENS1_21CollectiveEpilogueFwdINS6_IJSA_NS7_ILi512EEESA_EEES9_SC_SE_Li256ELb0ELb1ELb0ELb0EEENS1_30DynamicPersistentTileSchedulerILi256ELi128ELb0ELb1ELb1EEEEEEEEEvNT_6ParamsE)
        .other          _ZN7cutlass13device_kernelIN5flash11enable_sm90INS1_16FlashAttnFwdSm90INS1_25CollectiveMainloopFwdSm90ILi2EN4cute5tupleIJNS5_1CILi1EEES8_S8_EEENS6_IJNS7_ILi64EEESA_SA_EEELi512ENS_6half_tEfNS_4arch4Sm90ELb1ELb0ELb0ELb0ELb1ELb0ELb1ELb0ELb0ELb1ELb0ELb0EEENS1_21CollectiveEpilogueFwdINS6_IJSA_NS7_ILi512EEESA_EEES9_SC_SE_Li256ELb0ELb1ELb0ELb0EEENS1_30DynamicPersistentTileSchedulerILi256ELi128ELb0ELb1ELb1EEEEEEEEEvNT_6ParamsE,@"STO_CUDA_ENTRY STV_DEFAULT"
_ZN7cutlass13device_kernelIN5flash11enable_sm90INS1_16FlashAttnFwdSm90INS1_25CollectiveMainloopFwdSm90ILi2EN4cute5tupleIJNS5_1CILi1EEES8_S8_EEENS6_IJNS7_ILi64EEESA_SA_EEELi512ENS_6half_tEfNS_4arch4Sm90ELb1ELb0ELb0ELb0ELb1ELb0ELb1ELb0ELb0ELb1ELb0ELb0EEENS1_21CollectiveEpilogueFwdINS6_IJSA_NS7_ILi512EEESA_EEES9_SC_SE_Li256ELb0ELb1ELb0ELb0EEENS1_30DynamicPersistentTileSchedulerILi256ELi128ELb0ELb1ELb1EEEEEEEEEvNT_6ParamsE:
        /* <DEDUP_REMOVED lines=43> */
.L_x_7442:
        /* <DEDUP_REMOVED lines=22> */
.L_x_7443:
        /* <DEDUP_REMOVED lines=18> */
.L_x_7444:
        /* <DEDUP_REMOVED lines=22> */
.L_x_7445:
        /* <DEDUP_REMOVED lines=23> */
.L_x_7446:
        /* <DEDUP_REMOVED lines=8> */
.L_x_7448:
[----:B------:R-:W-:-:S08]  /*0880*/  NOP ;  /* 0x0000000000007918 */ /* 0x000fd00000000000 */
[----:B------:R-:W0:Y:S02]  /*0890*/  USETMAXREG.TRY_ALLOC.CTAPOOL UP0, 0xe8 ;  /* 0x000000e8000079c8 */ /* 0x000e240008000600 */
[----:B0-----:R-:W-:-:S13]  /*08a0*/  PLOP3.LUT P0, PT, PT, PT, UP0, 0x80, 0x0 ;  /* 0x000000000000781c */ /* 0x001fda0003f0f008 */
[----:B------:R-:W-:Y:S05]  /*08b0*/  @!P0 BRA `(.L_x_7448) ;  /* 0xfffffffc00f08947 */ /* 0x000fea000383ffff */
[----:B------:R-:W0:Y:S01]  /*08c0*/  S2R R2, SR_TID.X ;  /* 0x0000000000027919 */ /* 0x000e220000002100 */
[----:B------:R-:W1:Y:S08]  /*08d0*/  S2UR UR4, SR_CTAID.X ;  /* 0x00000000000479c3 */ /* 0x000e700000002500 */
[----:B------:R-:W-:Y:S06]  /*08e0*/  BAR.ARV 0x4, 0x180 ;  /* 0x0106000000007b1d */ /* 0x000fec0000002000 */
[----:B0-----:R-:W-:-:S04]  /*08f0*/  LOP3.LUT R0, R2, 0xffffff80, RZ, 0xc0, !PT ;  /* 0xffffff8002007812 */ /* 0x001fc800078ec0ff */
[----:B------:R-:W-:Y:S02]  /*0900*/  ISETP.NE.AND P0, PT, R0, 0x80, PT ;  /* 0x000000800000780c */ /* 0x000fe40003f05270 */
[----:B------:R-:W1:Y:S11]  /*0910*/  LDC R0, c[0x0][0xd38] ;  /* 0x00034e00ff007b82 */ /* 0x000e760000000800 */
[----:B------:R-:W-:Y:S06]  /*0920*/  @!P0 BAR.ARV 0x8, 0x100 ;  /* 0x0204000000008b1d */ /* 0x000fec0000002000 */
[----:B------:R-:W-:-:S13]  /*0930*/  ISETP.GE.U32.AND P0, PT, R2, 0x100, PT ;  /* 0x000001000200780c */ /* 0x000fda0003f06070 */
[----:B------:R-:W-:Y:S06]  /*0940*/  @P0 BAR.ARV 0xf, 0x100 ;  /* 0x03c4000000000b1d */ /* 0x000fec0000002000 */
[----:B-1----:R-:W-:-:S13]  /*0950*/  ISETP.LE.AND P0, PT, R0, UR4, PT ;  /* 0x0000000400007c0c */ /* 0x002fda000bf03270 */
[----:B------:R-:W-:Y:S05]  /*0960*/  @P0 EXIT ;  /* 0x000000000000094d */ /* 0x000fea0003800000 */
[----:B------:R-:W-:Y:S01]  /*0970*/  VIADD R222, R2, 0xffffff80 ;  /* 0xffffff8002de7836 */ /* 0x000fe20000000000 */
[----:B------:R-:W0:Y:S01]  /*0980*/  S2R R219, SR_CgaCtaId ;  /* 0x0000000000db7919 */ /* 0x000e220000008800 */
[----:B------:R-:W-:Y:S01]  /*0990*/  IMAD.MOV.U32 R188, RZ, RZ, 0x20 ;  /* 0x00000020ffbc7424 */ /* 0x000fe200078e00ff */
[----:B------:R-:W-:Y:S01]  /*09a0*/  ULOP3.LUT UR40, UR41, 0x1, URZ, 0xfc, !UPT ;  /* 0x0000000129287892 */ /* 0x000fe2000f8efc3f */
[----:B------:R-:W-:Y:S01]  /*09b0*/  IMAD.MOV.U32 R16, RZ, RZ, RZ ;  /* 0x000000ffff107224 */ /* 0x000fe200078e00ff */
[----:B------:R-:W-:Y:S01]  /*09c0*/  SHF.R.S32.HI R3, RZ, 0x1f, R222 ;  /* 0x0000001fff037819 */ /* 0x000fe200000114de */
[----:B------:R-:W-:-:S03]  /*09d0*/  UMOV UR36, URZ ;  /* 0x0000003f00247c82 */ /* 0x000fc60008000000 */
[CC--:B------:R-:W-:Y:S02]  /*09e0*/  LEA.HI R0, R3.reuse, R222.reuse, RZ, 0x4 ;  /* 0x000000de03007211 */ /* 0x0c0fe400078f20ff */
[CC--:B------:R-:W-:Y:S02]  /*09f0*/  LEA.HI R4, R3.reuse, R222.reuse, RZ, 0x5 ;  /* 0x000000de03047211 */ /* 0x0c0fe400078f28ff */
[----:B------:R-:W-:Y:S02]  /*0a00*/  SHF.R.S32.HI R7, RZ, 0x4, R0 ;  /* 0x00000004ff077819 */ /* 0x000fe40000011400 */
[----:B------:R-:W-:Y:S02]  /*0a10*/  LEA.HI R5, R3, R222, RZ, 0x7 ;  /* 0x000000de03057211 */ /* 0x000fe400078f38ff */
[C---:B------:R-:W-:Y:S02]  /*0a20*/  LEA.HI R2, R0.reuse, R7, RZ, 0x1 ;  /* 0x0000000700027211 */ /* 0x040fe400078f08ff */
[----:B------:R-:W-:-:S02]  /*0a30*/  LOP3.LUT R9, R0, 0xfffffff0, RZ, 0xc0, !PT ;  /* 0xfffffff000097812 */ /* 0x000fc400078ec0ff */
[----:B------:R-:W-:Y:S02]  /*0a40*/  LOP3.LUT R2, R2, 0x1ffffffe, RZ, 0xc0, !PT ;  /* 0x1ffffffe02027812 */ /* 0x000fe400078ec0ff */
[--C-:B------:R-:W-:Y:S01]  /*0a50*/  SHF.R.S32.HI R13, RZ, 0x5, R4.reuse ;  /* 0x00000005ff0d7819 */ /* 0x100fe20000011404 */
[----:B------:R-:W-:Y:S01]  /*0a60*/  IMAD.IADD R9, R222, 0x1, -R9 ;  /* 0x00000001de097824 */ /* 0x000fe200078e0a09 */
[----:B------:R-:W-:Y:S01]  /*0a70*/  SHF.R.S32.HI R4, RZ, 0x1f, R4 ;  /* 0x0000001fff047819 */ /* 0x000fe20000011404 */
[----:B------:R-:W-:Y:S01]  /*0a80*/  IMAD.IADD R8, R7, 0x1, -R2 ;  /* 0x0000000107087824 */ /* 0x000fe200078e0a02 */
[----:B------:R-:W-:Y:S02]  /*0a90*/  LOP3.LUT R7, R5, 0xffffff80, RZ, 0xc0, !PT ;  /* 0xffffff8005077812 */ /* 0x000fe400078ec0ff */
[----:B------:R-:W-:Y:S02]  /*0aa0*/  LEA.HI R2, R3, R222, RZ, 0x2 ;  /* 0x000000de03027211 */ /* 0x000fe400078f10ff */
[----:B------:R-:W-:Y:S01]  /*0ab0*/  LEA.HI R4, R4, R13, RZ, 0x2 ;  /* 0x0000000d04047211 */ /* 0x000fe200078f10ff */
[----:B------:R-:W-:Y:S01]  /*0ac0*/  IMAD.IADD R7, R222, 0x1, -R7 ;  /* 0x00000001de077824 */ /* 0x000fe200078e0a07 */
[----:B------:R-:W-:-:S02]  /*0ad0*/  LOP3.LUT R11, R2, 0xfffffffc, RZ, 0xc0, !PT ;  /* 0xfffffffc020b7812 */ /* 0x000fc400078ec0ff */
[----:B------:R-:W-:Y:S02]  /*0ae0*/  SHF.R.S32.HI R216, RZ, 0x7, R5 ;  /* 0x00000007ffd87819 */ /* 0x000fe40000011405 */
[----:B------:R-:W-:Y:S01]  /*0af0*/  LOP3.LUT R4, R4, 0x3ffffc, RZ, 0xc0, !PT ;  /* 0x003ffffc04047812 */ /* 0x000fe200078ec0ff */
[----:B------:R-:W-:Y:S01]  /*0b00*/  IMAD.IADD R11, R222, 0x1, -R11 ;  /* 0x00000001de0b7824 */ /* 0x000fe200078e0a0b */
[--C-:B------:R-:W-:Y:S01]  /*0b10*/  SHF.R.S32.HI R2, RZ, 0x1f, R9.reuse ;  /* 0x0000001fff027819 */ /* 0x100fe20000011409 */
[----:B------:R-:W-:Y:S01]  /*0b20*/  IMAD R15, R216, 0x100, R9 ;  /* 0x00000100d80f7824 */ /* 0x000fe200078e0209 */
[----:B------:R-:W-:Y:S01]  /*0b30*/  SHF.R.S32.HI R0, RZ, 0x1f, R7 ;  /* 0x0000001fff007819 */ /* 0x000fe20000011407 */
[----:B------:R-:W-:Y:S01]  /*0b40*/  IMAD.IADD R10, R13, 0x1, -R4 ;  /* 0x000000010d0a7824 */ /* 0x000fe200078e0a04 */
[----:B------:R-:W-:Y:S02]  /*0b50*/  LEA.HI R6, R2, R9, RZ, 0x3 ;  /* 0x0000000902067211 */ /* 0x000fe400078f18ff */
[----:B------:R-:W-:Y:S01]  /*0b60*/  LEA.HI R2, R0, R7, RZ, 0x2 ;  /* 0x0000000700027211 */ /* 0x000fe200078f10ff */
[----:B------:R-:W-:Y:S01]  /*0b70*/  IMAD R14, R10, 0x10, R15 ;  /* 0x000000100a0e7824 */ /* 0x000fe200078e020f */
[C---:B------:R-:W-:Y:S01]  /*0b80*/  LOP3.LUT R4, R6.reuse, 0xfffffff8, RZ, 0xc0, !PT ;  /* 0xfffffff806047812 */ /* 0x040fe200078ec0ff */
[----:B------:R-:W-:Y:S01]  /*0b90*/  IMAD.SHL.U32 R6, R6, 0x40, RZ ;  /* 0x0000004006067824 */ /* 0x000fe200078e00ff */
[----:B------:R-:W-:-:S02]  /*0ba0*/  LOP3.LUT R10, R2, 0x7ffffffc, RZ, 0xc0, !PT ;  /* 0x7ffffffc020a7812 */ /* 0x000fc400078ec0ff */
[----:B------:R-:W-:Y:S01]  /*0bb0*/  LEA.HI R12, R11, R11, RZ, 0x1 ;  /* 0x0000000b0b0c7211 */ /* 0x000fe200078f08ff */
[----:B------:R-:W-:Y:S01]  /*0bc0*/  IMAD.IADD R9, R9, 0x1, -R4 ;  /* 0x0000000109097824 */ /* 0x000fe200078e0a04 */
[----:B------:R-:W-:Y:S01]  /*0bd0*/  LEA.HI R4, R0, R7, RZ, 0x5 ;  /* 0x0000000700047211 */ /* 0x000fe200078f28ff */
[----:B------:R-:W-:Y:S01]  /*0be0*/  IMAD.IADD R10, R7, 0x1, -R10 ;  /* 0x00000001070a7824 */ /* 0x000fe200078e0a0a */
[----:B------:R-:W-:Y:S02]  /*0bf0*/  LOP3.LUT R12, R12, 0x1ffffffe, RZ, 0xc0, !PT ;  /* 0x1ffffffe0c0c7812 */ /* 0x000fe400078ec0ff */
[--C-:B------:R-:W-:Y:S01]  /*0c00*/  SHF.R.S32.HI R0, RZ, 0x2, R2.reuse ;  /* 0x00000002ff007819 */ /* 0x100fe20000011402 */
[----:B------:R-:W-:Y:S01]  /*0c10*/  IMAD.SHL.U32 R18, R10, 0x2, RZ ;  /* 0x000000020a127824 */ /* 0x000fe200078e00ff */
[----:B------:R-:W-:Y:S01]  /*0c20*/  SHF.R.S32.HI R7, RZ, 0x1f, R2 ;  /* 0x0000001fff077819 */ /* 0x000fe20000011402 */
[----:B------:R-:W-:Y:S01]  /*0c30*/  IMAD.SHL.U32 R2, R9, 0x40, RZ ;  /* 0x0000004009027824 */ /* 0x000fe200078e00ff */
[----:B------:R-:W-:Y:S01]  /*0c40*/  LOP3.LUT R6, R6, 0x7ffffe00, RZ, 0xc0, !PT ;  /* 0x7ffffe0006067812 */ /* 0x000fe200078ec0ff */
[----:B------:R-:W-:Y:S01]  /*0c50*/  IMAD.IADD R15, R11, 0x1, -R12 ;  /* 0x000000010b0f7824 */ /* 0x000fe200078e0a0c */
[----:B------:R-:W-:Y:S01]  /*0c60*/  LEA.HI R7, R7, R0, RZ, 0x3 ;  /* 0x0000000007077211 */ /* 0x000fe200078f18ff */
[----:B------:R-:W-:Y:S01]  /*0c70*/  IMAD.SHL.U32 R11, R8, 0x8, RZ ;  /* 0x00000008080b7824 */ /* 0x000fe200078e00ff */
[----:B------:R-:W-:Y:S01]  /*0c80*/  LOP3.LUT R2, R2, 0x1c0, RZ, 0xc0, !PT ;  /* 0x000001c002027812 */ /* 0x000fe200078ec0ff */
[----:B------:R-:W-:Y:S01]  /*0c90*/  IMAD R6, R13, 0x400, R6 ;  /* 0x000004000d067824 */ /* 0x000fe200078e0206 */
[----:B------:R-:W-:Y:S01]  /*0ca0*/  LOP3.LUT R7, R7, 0xfffffff8, RZ, 0xc0, !PT ;  /* 0xfffffff807077812 */ /* 0x000fe200078ec0ff */
[--C-:B------:R-:W-:Y:S01]  /*0cb0*/  IMAD.U32 R221, R14, 0x40, R11.reuse ;  /* 0x000000400edd7824 */ /* 0x100fe200078e000b */
[----:B------:R-:W-:-:S02]  /*0cc0*/  LOP3.LUT R11, R2, 0x8, R11, 0xf8, !PT ;  /* 0x00000008020b7812 */ /* 0x000fc400078ef80b */
[----:B------:R-:W-:Y:S01]  /*0cd0*/  SHF.R.U32.HI R2, RZ, 0x3, R2 ;  /* 0x00000003ff027819 */ /* 0x000fe20000011602 */
[----:B------:R-:W-:Y:S01]  /*0ce0*/  IMAD.IADD R7, R0, 0x1, -R7 ;  /* 0x0000000100077824 */ /* 0x000fe200078e0a07 */
[----:B------:R-:W-:Y:S02]  /*0cf0*/  SHF.R.S32.HI R4, RZ, 0x5, R4 ;  /* 0x00000005ff047819 */ /* 0x000fe40000011404 */
[----:B------:R-:W-:Y:S02]  /*0d00*/  LEA.HI R3, R3, R222, RZ, 0x3 ;  /* 0x000000de03037211 */ /* 0x000fe400078f18ff */
[----:B------:R-:W-:Y:S01]  /*0d10*/  LOP3.LUT R11, R11, R2, RZ, 0x3c, !PT ;  /* 0x000000020b0b7212 */ /* 0x000fe200078e3cff */
[----:B------:R-:W-:Y:S01]  /*0d20*/  IMAD R22, R4, 0x10, R7 ;  /* 0x0000001004167824 */ /* 0x000fe200078e0207 */
[----:B------:R-:W-:Y:S01]  /*0d30*/  MOV R0, 0x400 ;  /* 0x0000040000007802 */ /* 0x000fe20000000f00 */
[----:B------:R-:W-:Y:S01]  /*0d40*/  IMAD.MOV.U32 R2, RZ, RZ, RZ ;  /* 0x000000ffff027224 */ /* 0x000fe200078e00ff */
[----:B------:R-:W-:Y:S01]  /*0d50*/  LOP3.LUT R7, R3, 0xfffffff8, RZ, 0xc0, !PT ;  /* 0xfffffff803077812 */ /* 0x000fe200078ec0ff */
[----:B------:R-:W-:Y:S01]  /*0d60*/  IMAD.IADD R6, R6, 0x1, R11 ;  /* 0x0000000106067824 */ /* 0x000fe200078e020b */
[----:B------:R-:W-:Y:S01]  /*0d70*/  R2P PR, R9, 0x6 ;  /* 0x0000000609007804 */ /* 0x000fe20000000000 */
[----:B------:R-:W-:Y:S01]  /*0d80*/  IMAD R190, R15, 0x8, R22 ;  /* 0x000000080fbe7824 */ /* 0x000fe200078e0216 */
[----:B0-----:R-:W-:Y:S01]  /*0d90*/  LEA R17, R219, R0, 0x18 ;  /* 0x00000000db117211 */ /* 0x001fe200078ec0ff */
[----:B------:R-:W-:Y:S01]  /*0da0*/  IMAD.IADD R214, R222, 0x1, -R7 ;  /* 0x00000001ded67824 */ /* 0x000fe200078e0a07 */
[----:B------:R-:W-:-:S02]  /*0db0*/  LEA.HI R5, R5, R216, RZ, 0x1 ;  /* 0x000000d805057211 */ /* 0x000fc400078f08ff */
[----:B------:R-:W-:Y:S01]  /*0dc0*/  SEL R188, R188, 0xffffffe0, !P1 ;  /* 0xffffffe0bcbc7807 */ /* 0x000fe20004800000 */
[----:B------:R-:W-:Y:S01]  /*0dd0*/  IMAD R185, R6, 0x2, R17 ;  /* 0x0000000206b97824 */ /* 0x000fe200078e0211 */
[----:B------:R-:W-:Y:S01]  /*0de0*/  LOP3.LUT R5, R5, 0xfffffe, RZ, 0xc0, !PT ;  /* 0x00fffffe05057812 */ /* 0x000fe200078ec0ff */
[----:B------:R-:W-:Y:S01]  /*0df0*/  IMAD.SHL.U32 R23, R214, 0x8, RZ ;  /* 0x00000008d6177824 */ /* 0x000fe200078e00ff */
[----:B------:R-:W-:Y:S01]  /*0e00*/  SHF.R.S32.HI R215, RZ, 0x3, R3 ;  /* 0x00000003ffd77819 */ /* 0x000fe20000011403 */
        /* <DEDUP_REMOVED lines=15> */
[----:B------:R-:W-:Y:S01]  /*0f00*/  IMAD.IADD R5, R216, 0x1, -R5 ;  /* 0x00000001d8057824 */ /* 0x000fe200078e0a05 */
[----:B------:R-:W-:Y:S01]  /*0f10*/  SHF.R.S32.HI R223, RZ, 0x1f, R217 ;  /* 0x0000001fffdf7819 */ /* 0x000fe200000114d9 */
[----:B------:R-:W-:-:S02]  /*0f20*/  @P2 VIADD R187, R189, 0xffffffc0 ;  /* 0xffffffc0bdbb2836 */ /* 0x000fc40000000000 */
[----:B------:R-:W-:Y:S02]  /*0f30*/  IMAD.IADD R189, R189, 0x1, R188 ;  /* 0x00000001bdbd7824 */ /* 0x000fe400078e02bc */
[----:B------:R-:W-:Y:S02]  /*0f40*/  IMAD.SHL.U32 R184, R5, 0x100, RZ ;  /* 0x0000010005b87824 */ /* 0x000fe400078e00ff */
[----:B------:R-:W-:-:S07]  /*0f50*/  IMAD.IADD R188, R188, 0x1, R187 ;  /* 0x00000001bcbc7824 */ /* 0x000fce00078e02bb */
.L_x_7504:
        /* <DEDUP_REMOVED lines=21> */
.L_x_7449:
[----:B------:R-:W-:Y:S01]  /*10b0*/  ULDC UR7, c[0x0][0xd54] ;  /* 0x0003550000077ab9 */ /* 0x000fe20000000800 */
[----:B------:R-:W-:Y:S01]  /*10c0*/  UMOV UR6, UR9 ;  /* 0x0000000900067c82 */ /* 0x000fe20008000000 */
[----:B------:R-:W-:-:S11]  /*10d0*/  UISETP.NE.AND UP0, UPT, UR7, 0x1, UPT ;  /* 0x000000010700788c */ /* 0x000fd6000bf05270 */
[----:B------:R-:W-:Y:S02]  /*10e0*/  @UP0 ULDC.64 UR10, c[0x0][0xd58] ;  /* 0x00035600000a0ab9 */ /* 0x000fe40000000a00 */
[----:B------:R-:W-:-:S04]  /*10f0*/  UIMAD.WIDE.U32 UR4, UR9, UR10, URZ ;  /* 0x0000000a090472a5 */ /* 0x000fc8000f8e003f */
[----:B------:R-:W-:-:S04]  /*1100*/  @UP0 USHF.R.U32.HI UR6, URZ, UR11, UR5 ;  /* 0x0000000b3f060299 */ /* 0x000fc80008011605 */
[----:B------:R-:W-:-:S12]  /*1110*/  UIMAD UR4, UR6, UR7, URZ ;  /* 0x00000007060472a4 */ /* 0x000fd8000f8e023f */
.L_x_7450:
[----:B------:R-:W0:Y:S01]  /*1120*/  LDC.64 R4, c[0x0][0x418] ;  /* 0x00010600ff047b82 */ /* 0x000e220000000a00 */
[----:B------:R-:W-:Y:S01]  /*1130*/  ULDC UR37, c[0x0][0xd48] ;  /* 0x0003520000257ab9 */ /* 0x000fe20000000800 */
[----:B------:R-:W-:Y:S02]  /*1140*/  UIADD3 UR4, UR9, -UR4, URZ ;  /* 0x8000000409047290 */ /* 0x000fe4000fffe03f */
[----:B------:R-:W-:Y:S01]  /*1150*/  UISETP.NE.AND UP0, UPT, UR37, 0x1, UPT ;  /* 0x000000012500788c */ /* 0x000fe2000bf05270 */
[----:B------:R-:W-:Y:S01]  /*1160*/  ULDC UR5, c[0x0][0xd54] ;  /* 0x0003550000057ab9 */ /* 0x000fe20000000800 */
[----:B------:R-:W-:Y:S02]  /*1170*/  UISETP.NE.AND UP1, UPT, UR42, 0x1, UPT ;  /* 0x000000012a00788c */ /* 0x000fe4000bf25270 */
[----:B------:R-:W1:Y:S01]  /*1180*/  LDC R186, c[0x0][0x424] ;  /* 0x00010900ffba7b82 */ /* 0x000e620000000800 */
[----:B------:R-:W-:Y:S02]  /*1190*/  UIMAD UR8, UR8, UR5, UR4 ;  /* 0x00000005080872a4 */ /* 0x000fe4000f8e0204 */
[----:B------:R-:W-:Y:S01]  /*11a0*/  ULOP3.LUT UR6, URZ, UR6, URZ, 0x33, !UPT ;  /* 0x000000063f067292 */ /* 0x000fe2000f8e333f */
[----:B------:R-:W-:-:S03]  /*11b0*/  ULDC UR7, c[0x0][0xd3c] ;  /* 0x00034f0000077ab9 */ /* 0x000fc60000000800 */
[----:B------:R-:W-:Y:S01]  /*11c0*/  @UP0 ULDC UR4, c[0x0][0xd4c] ;  /* 0x0003530000040ab9 */ /* 0x000fe20000000800 */
[----:B------:R-:W2:Y:S01]  /*11d0*/  LDC R7, c[0x0][0x2f0] ;  /* 0x0000bc00ff077b82 */ /* 0x000ea20000000800 */
[----:B------:R-:W-:Y:S01]  /*11e0*/  UIMAD.WIDE.U32 UR4, UR8, UR4, URZ ;  /* 0x00000004080472a5 */ /* 0x000fe2000f8e003f */
[----:B------:R-:W-:Y:S01]  /*11f0*/  @UP0 ULDC UR9, c[0x0][0xd50] ;  /* 0x0003540000090ab9 */ /* 0x000fe20000000800 */
[----:B------:R-:W-:Y:S02]  /*1200*/  UMOV UR39, UR8 ;  /* 0x0000000800277c82 */ /* 0x000fe40008000000 */
[----:B------:R-:W-:Y:S02]  /*1210*/  @UP0 USHF.R.U32.HI UR39, URZ, UR9, UR5 ;  /* 0x000000093f270299 */ /* 0x000fe40008011605 */
[----:B------:R-:W-:Y:S01]  /*1220*/  UIADD3 UR6, UR6, UR7, URZ ;  /* 0x0000000706067290 */ /* 0x000fe2000fffe03f */
[----:B0-----:R-:W-:Y:S01]  /*1230*/  ISETP.NE.U32.AND P0, PT, R4, RZ, PT ;  /* 0x000000ff0400720c */ /* 0x001fe20003f05070 */
[----:B------:R-:W-:-:S02]  /*1240*/  UIADD3 UR4, -UR39, URZ, URZ ;  /* 0x0000003f27047290 */ /* 0x000fc4000fffe13f */
[----:B------:R-:W-:Y:S01]  /*1250*/  USHF.L.U32 UR38, UR6, 0x6, URZ ;  /* 0x0000000606267899 */ /* 0x000fe2000800063f */
[----:B------:R-:W-:Y:S01]  /*1260*/  ISETP.NE.AND.EX P0, PT, R5, RZ, PT, P0 ;  /* 0x000000ff0500720c */ /* 0x000fe20003f05300 */
[----:B------:R-:W-:-:S03]  /*1270*/  UIMAD UR37, UR37, UR4, UR8 ;  /* 0x00000004252572a4 */ /* 0x000fc6000f8e0208 */
[----:B-1----:R-:W-:Y:S02]  /*1280*/  SEL R186, R186, 0x1, P0 ;  /* 0x00000001baba7807 */ /* 0x002fe40000000000 */
[----:B------:R-:W-:-:S03]  /*1290*/  PLOP3.LUT P0, PT, PT, PT, UP1, 0x80, 0x0 ;  /* 0x000000000000781c */ /* 0x000fc60003f0f018 */
[----:B--2---:R-:W-:-:S05]  /*12a0*/  IMAD R0, R186, R7, 0x3f ;  /* 0x0000003fba007424 */ /* 0x004fca00078e0207 */
[----:B------:R-:W-:-:S04]  /*12b0*/  SHF.R.S32.HI R3, RZ, 0x1f, R0 ;  /* 0x0000001fff037819 */ /* 0x000fc80000011400 */
[----:B------:R-:W-:-:S04]  /*12c0*/  LEA.HI R3, R3, R0, RZ, 0x6 ;  /* 0x0000000003037211 */ /* 0x000fc800078f30ff */
[----:B------:R-:W-:Y:S01]  /*12d0*/  SHF.R.S32.HI R3, RZ, 0x6, R3 ;  /* 0x00000006ff037819 */ /* 0x000fe20000011403 */
[----:B------:R-:W-:Y:S06]  /*12e0*/  @!P0 BRA `(.L_x_7451) ;  /* 0x0000001c00548947 */ /* 0x000fec0003800000 */
[----:B------:R-:W0:Y:S01]  /*12f0*/  LDC R0, c[0x0][0x448] ;  /* 0x00011200ff007b82 */ /* 0x000e220000000800 */
[----:B------:R-:W-:Y:S01]  /*1300*/  UIADD3 UR4, UR38, 0x3f, URZ ;  /* 0x0000003f26047890 */ /* 0x000fe2000fffe03f */
[----:B------:R-:W-:Y:S02]  /*1310*/  CS2R R150, SRZ ;  /* 0x0000000000967805 */ /* 0x000fe4000001ff00 */
[----:B------:R-:W-:Y:S02]  /*1320*/  CS2R R148, SRZ ;  /* 0x0000000000947805 */ /* 0x000fe4000001ff00 */
[----:B------:R-:W-:Y:S02]  /*1330*/  CS2R R146, SRZ ;  /* 0x0000000000927805 */ /* 0x000fe4000001ff00 */
[----:B------:R-:W-:Y:S02]  /*1340*/  CS2R R144, SRZ ;  /* 0x0000000000907805 */ /* 0x000fe4000001ff00 */
[----:B------:R-:W-:-:S02]  /*1350*/  CS2R R142, SRZ ;  /* 0x00000000008e7805 */ /* 0x000fc4000001ff00 */
[----:B------:R-:W-:Y:S01]  /*1360*/  CS2R R140, SRZ ;  /* 0x00000000008c7805 */ /* 0x000fe2000001ff00 */
[----:B------:R-:W1:Y:S01]  /*1370*/  LDC R5, c[0x0][0x288] ;  /* 0x0000a200ff057b82 */ /* 0x000e620000000800 */
        /* <DEDUP_REMOVED lines=15> */
[----:B0-----:R-:W-:Y:S01]  /*1470*/  ISETP.NE.AND P0, PT, R0, 0x1, PT ;  /* 0x000000010000780c */ /* 0x001fe20003f05270 */
[----:B------:R-:W-:Y:S01]  /*1480*/  IMAD.U32 R0, RZ, RZ, UR4 ;  /* 0x00000004ff007e24 */ /* 0x000fe2000f8e00ff */
[----:B------:R-:W-:Y:S02]  /*1490*/  CS2R R110, SRZ ;  /* 0x00000000006e7805 */ /* 0x000fe4000001ff00 */
[----:B------:R-:W-:-:S02]  /*14a0*/  CS2R R160, SRZ ;  /* 0x0000000000a07805 */ /* 0x000fc4000001ff00 */
[----:B------:R-:W-:Y:S02]  /*14b0*/  CS2R R106, SRZ ;  /* 0x00000000006a7805 */ /* 0x000fe4000001ff00 */
[----:B------:R-:W-:Y:S02]  /*14c0*/  CS2R R162, SRZ ;  /* 0x0000000000a27805 */ /* 0x000fe4000001ff00 */
[----:B------:R-:W-:Y:S02]  /*14d0*/  CS2R R102, SRZ ;  /* 0x0000000000667805 */ /* 0x000fe4000001ff00 */
[----:B------:R-:W-:Y:S02]  /*14e0*/  CS2R R164, SRZ ;  /* 0x0000000000a47805 */ /* 0x000fe4000001ff00 */
[----:B-1----:R-:W-:Y:S02]  /*14f0*/  IADD3 R5, -R5, 0x40, RZ ;  /* 0x0000004005057810 */ /* 0x002fe40007ffe1ff */
[----:B------:R-:W-:-:S02]  /*1500*/  CS2R R98, SRZ ;  /* 0x0000000000627805 */ /* 0x000fc4000001ff00 */
[----:B------:R-:W-:Y:S02]  /*1510*/  CS2R R166, SRZ ;  /* 0x0000000000a67805 */ /* 0x000fe4000001ff00 */
[----:B------:R-:W-:Y:S02]  /*1520*/  CS2R R94, SRZ ;  /* 0x00000000005e7805 */ /* 0x000fe4000001ff00 */
[----:B------:R-:W-:Y:S01]  /*1530*/  CS2R R170, SRZ ;  /* 0x0000000000aa7805 */ /* 0x000fe2000001ff00 */
[----:B------:R-:W0:Y:S01]  /*1540*/  @P0 LDC R4, c[0x0][0x44c] ;  /* 0x00011300ff040b82 */ /* 0x000e220000000800 */
[----:B------:R-:W-:Y:S01]  /*1550*/  IMAD R5, R186, R7, R5 ;  /* 0x00000007ba057224 */ /* 0x000fe200078e0205 */
[----:B------:R-:W-:Y:S01]  /*1560*/  CS2R R90, SRZ ;  /* 0x00000000005a7805 */ /* 0x000fe2000001ff00 */
[----:B------:R-:W-:Y:S01]  /*1570*/  IMAD.MOV.U32 R169, RZ, RZ, RZ ;  /* 0x000000ffffa97224 */ /* 0x000fe200078e00ff */
[----:B------:R-:W-:Y:S02]  /*1580*/  CS2R R172, SRZ ;  /* 0x0000000000ac7805 */ /* 0x000fe4000001ff00 */
[----:B------:R-:W-:-:S02]  /*1590*/  CS2R R86, SRZ ;  /* 0x0000000000567805 */ /* 0x000fc4000001ff00 */
[----:B------:R-:W-:Y:S02]  /*15a0*/  CS2R R174, SRZ ;  /* 0x0000000000ae7805 */ /* 0x000fe4000001ff00 */
[----:B------:R-:W-:Y:S01]  /*15b0*/  CS2R R82, SRZ ;  /* 0x0000000000527805 */ /* 0x000fe2000001ff00 */
[----:B------:R-:W1:Y:S01]  /*15c0*/  @P0 LDC R9, c[0x0][0x450] ;  /* 0x00011400ff090b82 */ /* 0x000e620000000800 */
        /* <DEDUP_REMOVED lines=26> */
[----:B------:R-:W-:Y:S02]  /*1770*/  CS2R R212, SRZ ;  /* 0x0000000000d47805 */ /* 0x000fe4000001ff00 */
[----:B------:R-:W-:Y:S01]  /*1780*/  CS2R R34, SRZ ;  /* 0x0000000000227805 */ /* 0x000fe2000001ff00 */
[----:B------:R-:W-:Y:S01]  /*1790*/  IMAD.IADD R0, R5, 0x1, R0 ;  /* 0x0000000105007824 */ /* 0x000fe200078e0200 */
[----:B------:R-:W-:Y:S01]  /*17a0*/  CS2R R30, SRZ ;  /* 0x00000000001e7805 */ /* 0x000fe2000001ff00 */
[----:B------:R-:W-:Y:S01]  /*17b0*/  IMAD.MOV.U32 R6, RZ, RZ, RZ ;  /* 0x000000ffff067224 */ /* 0x000fe200078e00ff */
[----:B------:R-:W-:Y:S01]  /*17c0*/  CS2R R26, SRZ ;  /* 0x00000000001a7805 */ /* 0x000fe2000001ff00 */
[----:B------:R-:W-:Y:S01]  /*17d0*/  IMAD.MOV.U32 R21, RZ, RZ, RZ ;  /* 0x000000ffff157224 */ /* 0x000fe200078e00ff */
[----:B------:R-:W-:-:S04]  /*17e0*/  SHF.R.S32.HI R5, RZ, 0x1f, R0 ;  /* 0x0000001fff057819 */ /* 0x000fc80000011400 */
[----:B------:R-:W-:Y:S01]  /*17f0*/  LEA.HI R5, R5, R0, RZ, 0x6 ;  /* 0x0000000005057211 */ /* 0x000fe200078f30ff */
[----:B------:R-:W-:-:S03]  /*1800*/  IMAD.MOV.U32 R0, RZ, RZ, RZ ;  /* 0x000000ffff007224 */ /* 0x000fc600078e00ff */
[----:B------:R-:W-:-:S04]  /*1810*/  SHF.R.S32.HI R4, RZ, 0x6, R5 ;  /* 0x00000006ff047819 */ /* 0x000fc80000011405 */
[----:B------:R-:W-:Y:S01]  /*1820*/  VIMNMX R4, R3, R4, PT ;  /* 0x0000000403047248 */ /* 0x000fe20003fe0100 */
[----:B------:R-:W-:-:S03]  /*1830*/  IMAD.MOV.U32 R3, RZ, RZ, RZ ;  /* 0x000000ffff037224 */ /* 0x000fc600078e00ff */
[----:B------:R-:W-:-:S13]  /*1840*/  ISETP.GE.AND P1, PT, R4, 0x1, PT ;  /* 0x000000010400780c */ /* 0x000fda0003f26270 */
[----:B------:R-:W-:Y:S05]  /*1850*/  @!P1 BRA `(.L_x_7452) ;  /* 0x000000b400849947 */ /* 0x000fea0003800000 */
[----:B------:R-:W0:Y:S01]  /*1860*/  SHFL.IDX PT, R0, R216, RZ, 0x1f ;  /* 0x00001fffd8007589 */ /* 0x000e2200000e0000 */
        /* <DEDUP_REMOVED lines=9> */
[----:B------:R-:W-:Y:S01]  /*1900*/  UMOV UR7, 0x40000040 ;  /* 0x4000004000077882 */ /* 0x000fe20000000000 */
[----:B------:R-:W-:Y:S02]  /*1910*/  PLOP3.LUT P2, PT, PT, PT, UP0, 0x80, 0x0 ;  /* 0x000000000000781c */ /* 0x000fe40003f4f008 */
[----:B0-----:R-:W-:-:S04]  /*1920*/  LEA.HI R3, R0, R0, RZ, 0x1 ;  /* 0x0000000000037211 */ /* 0x001fc800078f08ff */
[----:B------:R-:W-:Y:S01]  /*1930*/  LOP3.LUT R3, R3, 0x1fffe, RZ, 0xc0, !PT ;  /* 0x0001fffe03037812 */ /* 0x000fe200078ec0ff */
[----:B------:R-:W-:-:S04]  /*1940*/  WARPGROUP.ARRIVE ;  /* 0x00000000000079c5 */ /* 0x000fc80000000000 */
        /* <DEDUP_REMOVED lines=9> */
[C---:B------:R-:W-:Y:S01]  /*19e0*/  R2UR UR8, R3.reuse ;  /* 0x00000000030872ca */ /* 0x040fe200000e0000 */
[----:B------:R-:W-:Y:S01]  /*19f0*/  VIADD R6, R3, 0x2 ;  /* 0x0000000203067836 */ /* 0x000fe20000000000 */
[----:B------:R-:W-:-:S04]  /*1a00*/  LOP3.LUT R7, R0, 0x2000000, RZ, 0xfc, !PT ;  /* 0x0200000000077812 */ /* 0x000fc800078efcff */
[----:B------:R-:W-:Y:S01]  /*1a10*/  R2UR UR12, R6 ;  /* 0x00000000060c72ca */ /* 0x000fe200000e0000 */
[----:B------:R-:W-:Y:S02]  /*1a20*/  IMAD R0, R2, 0x1000, R7 ;  /* 0x0000100002007824 */ /* 0x000fe400078e0207 */
[C---:B------:R-:W-:Y:S02]  /*1a30*/  VIADD R6, R3.reuse, 0x4 ;  /* 0x0000000403067836 */ /* 0x040fe40000000000 */
[C---:B------:R-:W-:Y:S01]  /*1a40*/  VIADD R5, R0.reuse, 0x80 ;  /* 0x0000008000057836 */ /* 0x040fe20000000000 */
[----:B------:R-:W-:Y:S01]  /*1a50*/  R2UR UR10, R0 ;  /* 0x00000000000a72ca */ /* 0x000fe200000e0000 */
[----:B------:R-:W-:Y:S01]  /*1a60*/  VIADD R3, R3, 0x6 ;  /* 0x0000000603037836 */ /* 0x000fe20000000000 */
[----:B------:R-:W-:Y:S02]  /*1a70*/  R2UR UR16, R6 ;  /* 0x00000000061072ca */ /* 0x000fe400000e0000 */
[----:B------:R-:W-:Y:S01]  /*1a80*/  R2UR UR14, R5 ;  /* 0x00000000050e72ca */ /* 0x000fe200000e0000 */
[C---:B------:R-:W-:Y:S01]  /*1a90*/  VIADD R5, R0.reuse, 0x100 ;  /* 0x0000010000057836 */ /* 0x040fe20000000000 */
[----:B------:R-:W-:Y:S01]  /*1aa0*/  R2UR UR4, R3 ;  /* 0x00000000030472ca */ /* 0x000fe200000e0000 */
[----:B------:R-:W-:-:S03]  /*1ab0*/  VIADD R0, R0, 0x180 ;  /* 0x0000018000007836 */ /* 0x000fc60000000000 */
[----:B------:R-:W-:Y:S02]  /*1ac0*/  R2UR UR18, R5 ;  /* 0x00000000051272ca */ /* 0x000fe400000e0000 */
[----:B------:R-:W-:Y:S01]  /*1ad0*/  R2UR UR6, R0 ;  /* 0x00000000000672ca */ /* 0x000fe200000e0000 */
[----:B------:R-:W-:Y:S03]  /*1ae0*/  HGMMA.64x256x16.F32 R24, gdesc[UR8].tnspB, RZ, !UPT, gsb0 ;  /* 0x43e00000081879f0 */ /* 0x000fe6000c0008ff */
        /* <DEDUP_REMOVED lines=16> */
.L_x_7453:
[----:B------:R-:W-:Y:S01]  /*1bf0*/  IMAD R0, R2, 0x8, R17 ;  /* 0x0000000802007824 */ /* 0x000fe200078e0211 */
[----:B------:R-:W-:-:S03]  /*1c00*/  ISETP.GE.AND P0, PT, R4, 0x2, PT ;  /* 0x000000020400780c */ /* 0x000fc60003f06270 */
[----:B------:R-:W-:-:S05]  /*1c10*/  VIADD R0, R0, 0x38860 ;  /* 0x0003886000007836 */ /* 0x000fca0000000000 */
[----:B------:R-:W-:-:S04]  /*1c20*/  PRMT R0, R219, 0x654, R0 ;  /* 0x00000654db007816 */ /* 0x000fc80000000000 */
[----:B------:R0:W-:Y:S01]  /*1c30*/  SYNCS.ARRIVE.TRANS64.RED.A1T0 RZ, [R0+URZ], RZ ;  /* 0x000000ff00ff79a7 */ /* 0x0001e2000810043f */
[----:B------:R-:W-:Y:S05]  /*1c40*/  @!P0 BRA `(.L_x_7454) ;  /* 0x0000000800c08947 */ /* 0x000fea0003800000 */
[----:B------:R-:W-:-:S07]  /*1c50*/  VIADD R4, R4, 0xfffffffe ;  /* 0xfffffffe04047836 */ /* 0x000fce0000000000 */
.L_x_7456:
[----:B------:R-:W-:Y:S01]  /*1c60*/  BAR.SYNC.DEFER_BLOCKING 0xe, 0x100 ;  /* 0x0384000000007b1d */ /* 0x000fe20000010000 */
[----:B01----:R-:W-:Y:S01]  /*1c70*/  IMAD R0, R2, 0x40, R22 ;  /* 0x0000004002007824 */ /* 0x003fe200078e0216 */
[----:B------:R-:W-:Y:S01]  /*1c80*/  ISETP.GT.AND P1, PT, R4, RZ, PT ;  /* 0x000000ff0400720c */ /* 0x000fe20003f24270 */
[----:B------:R-:W-:Y:S02]  /*1c90*/  VIADD R2, R2, 0x1 ;  /* 0x0000000102027836 */ /* 0x000fe40000000000 */
[----:B------:R-:W-:Y:S01]  /*1ca0*/  IMAD R0, R0, 0x4, R17 ;  /* 0x0000000400007824 */ /* 0x000fe200078e0211 */
[----:B------:R-:W-:Y:S01]  /*1cb0*/  UMOV UR11, 0x40000040 ;  /* 0x40000040000b7882 */ /* 0x000fe20000000000 */
[----:B------:R-:W-:Y:S01]  /*1cc0*/  UMOV UR15, 0x40000040 ;  /* 0x40000040000f7882 */ /* 0x000fe20000000000 */
[----:B------:R-:W-:Y:S01]  /*1cd0*/  ISETP.NE.AND P0, PT, R2, 0x2, PT ;  /* 0x000000020200780c */ /* 0x000fe20003f05270 */
[----:B------:R-:W-:Y:S01]  /*1ce0*/  UMOV UR19, 0x40000040 ;  /* 0x4000004000137882 */ /* 0x000fe20000000000 */
[----:B------:R-:W-:Y:S01]  /*1cf0*/  UMOV UR7, 0x40000040 ;  /* 0x4000004000077882 */ /* 0x000fe20000000000 */
[----:B------:R-:W-:Y:S01]  /*1d00*/  VIADD R4, R4, 0xffffffff ;  /* 0xffffffff04047836 */ /* 0x000fe20000000000 */
[----:B------:R-:W-:Y:S01]  /*1d10*/  SEL R2, R2, RZ, P0 ;  /* 0x000000ff02027207 */ /* 0x000fe20000000000 */
[----:B------:R-:W0:Y:S04]  /*1d20*/  LDS R3, [R0+0x38400] ;  /* 0x0384000000037984 */ /* 0x000e280000000800 */
[----:B------:R1:W2:Y:S02]  /*1d30*/  LDS R5, [R0+0x38420] ;  /* 0x0384200000057984 */ /* 0x0002a40000000800 */
[----:B-1----:R-:W-:-:S05]  /*1d40*/  IMAD R0, R2, 0x1000, R7 ;  /* 0x0000100002007824 */ /* 0x002fca00078e0207 */
[----:B------:R-:W-:Y:S01]  /*1d50*/  R2UR UR10, R0 ;  /* 0x00000000000a72ca */ /* 0x000fe200000e0000 */
        /* <DEDUP_REMOVED lines=128> */
[----:B------:R-:W-:-:S05]  /*2560*/  VIADD R3, R0, 0x80 ;  /* 0x0000008000037836 */ /* 0x000fca0000000000 */
[----:B------:R-:W-:Y:S01]  /*2570*/  WARPGROUP.ARRIVE ;  /* 0x00000000000079c5 */ /* 0x000fe20000000000 */
[----:B------:R-:W-:Y:S01]  /*2580*/  R2UR UR14, R3 ;  /* 0x00000000030e72ca */ /* 0x000fe200000e0000 */
[C---:B------:R-:W-:Y:S02]  /*2590*/  VIADD R3, R0.reuse, 0x100 ;  /* 0x0000010000037836 */ /* 0x040fe40000000000 */
[----:B------:R-:W-:Y:S02]  /*25a0*/  VIADD R0, R0, 0x180 ;  /* 0x0000018000007836 */ /* 0x000fe40000000000 */
[----:B------:R-:W-:Y:S01]  /*25b0*/  HGMMA.64x256x16.F32 R24, gdesc[UR8].tnspB, R24, gsb0 ;  /* 0x43e00000081879f0 */ /* 0x000fe20008000818 */
[----:B------:R-:W-:Y:S02]  /*25c0*/  R2UR UR18, R3 ;  /* 0x00000000031272ca */ /* 0x000fe400000e0000 */
[----:B------:R-:W-:Y:S02]  /*25d0*/  R2UR UR6, R0 ;  /* 0x00000000000672ca */ /* 0x000fe400000e0000 */
[----:B------:R-:W-:-:S04]  /*25e0*/  SEL R3, RZ, 0x1, P0 ;  /* 0x00000001ff037807 */ /* 0x000fc80000000000 */
[----:B------:R-:W-:Y:S01]  /*25f0*/  LOP3.LUT R16, R16, R3, RZ, 0x3c, !PT ;  /* 0x0000000310107212 */ /* 0x000fe200078e3cff */
        /* <DEDUP_REMOVED lines=16> */
.L_x_7455:
[----:B------:R-:W-:-:S04]  /*2700*/  IMAD R0, R2, 0x8, R17 ;  /* 0x0000000802007824 */ /* 0x000fc800078e0211 */
[----:B------:R-:W-:-:S05]  /*2710*/  VIADD R0, R0, 0x38860 ;  /* 0x0003886000007836 */ /* 0x000fca0000000000 */
[----:B------:R-:W-:-:S04]  /*2720*/  PRMT R0, R219, 0x654, R0 ;  /* 0x00000654db007816 */ /* 0x000fc80000000000 */
[----:B------:R1:W-:Y:S01]  /*2730*/  SYNCS.ARRIVE.TRANS64.RED.A1T0 RZ, [R0+URZ], RZ ;  /* 0x000000ff00ff79a7 */ /* 0x0003e2000810043f */
[----:B------:R-:W-:Y:S05]  /*2740*/  @P1 BRA `(.L_x_7456) ;  /* 0xfffffff400441947 */ /* 0x000fea000383ffff */
.L_x_7454:
[----:B------:R-:W-:Y:S01]  /*2750*/  BAR.SYNC.DEFER_BLOCKING 0xe, 0x100 ;  /* 0x0384000000007b1d */ /* 0x000fe20000010000 */
[C---:B01----:R-:W-:Y:S01]  /*2760*/  IMAD R0, R2.reuse, 0x40, R22 ;  /* 0x0000004002007824 */ /* 0x043fe200078e0216 */
[----:B------:R-:W-:Y:S01]  /*2770*/  PLOP3.LUT P0, PT, PT, PT, PT, 0x8, 0x0 ;  /* 0x000000000000781c */ /* 0x000fe20003f0e170 */
[----:B------:R-:W-:Y:S02]  /*2780*/  VIADD R2, R2, 0x1 ;  /* 0x0000000102027836 */ /* 0x000fe40000000000 */
[----:B------:R-:W-:-:S03]  /*2790*/  IMAD R17, R0, 0x4, R17 ;  /* 0x0000000400117824 */ /* 0x000fc600078e0211 */
[----:B------:R-:W-:-:S04]  /*27a0*/  ISETP.NE.AND P1, PT, R2, 0x2, PT ;  /* 0x000000020200780c */ /* 0x000fc80003f25270 */
[----:B------:R-:W-:Y:S02]  /*27b0*/  SEL R5, RZ, 0x1, P1 ;  /* 0x00000001ff057807 */ /* 0x000fe40000800000 */
[----:B------:R-:W-:Y:S02]  /*27c0*/  SEL R2, R2, RZ, P1 ;  /* 0x000000ff02027207 */ /* 0x000fe40000800000 */
[----:B------:R-:W-:Y:S01]  /*27d0*/  LOP3.LUT R16, R16, R5, RZ, 0x3c, !PT ;  /* 0x0000000510107212 */ /* 0x000fe200078e3cff */
        /* <DEDUP_REMOVED lines=134> */
.L_x_7451:
        /* <DEDUP_REMOVED lines=24> */
[----:B0-----:R-:W-:Y:S02]  /*31c0*/  ISETP.NE.AND P0, PT, R220, 0x1, PT ;  /* 0x00000001dc00780c */ /* 0x001fe40003f05270 */
[----:B------:R-:W-:Y:S02]  /*31d0*/  CS2R R110, SRZ ;  /* 0x00000000006e7805 */ /* 0x000fe4000001ff00 */
[----:B------:R-:W-:-:S02]  /*31e0*/  CS2R R160, SRZ ;  /* 0x0000000000a07805 */ /* 0x000fc4000001ff00 */
[----:B------:R-:W-:Y:S02]  /*31f0*/  CS2R R106, SRZ ;  /* 0x00000000006a7805 */ /* 0x000fe4000001ff00 */
[----:B------:R-:W-:Y:S02]  /*3200*/  CS2R R162, SRZ ;  /* 0x0000000000a27805 */ /* 0x000fe4000001ff00 */
[----:B------:R-:W-:Y:S02]  /*3210*/  CS2R R102, SRZ ;  /* 0x0000000000667805 */ /* 0x000fe4000001ff00 */
[----:B------:R-:W-:Y:S02]  /*3220*/  CS2R R164, SRZ ;  /* 0x0000000000a47805 */ /* 0x000fe4000001ff00 */
[----:B------:R-:W-:Y:S02]  /*3230*/  CS2R R98, SRZ ;  /* 0x0000000000627805 */ /* 0x000fe4000001ff00 */
[----:B-1----:R-:W-:-:S02]  /*3240*/  IADD3 R6, -R4, 0x40, RZ ;  /* 0x0000004004067810 */ /* 0x002fc40007ffe1ff */
[----:B------:R-:W-:Y:S02]  /*3250*/  CS2R R166, SRZ ;  /* 0x0000000000a67805 */ /* 0x000fe4000001ff00 */
[----:B------:R-:W-:Y:S02]  /*3260*/  CS2R R94, SRZ ;  /* 0x00000000005e7805 */ /* 0x000fe4000001ff00 */
[----:B------:R-:W-:Y:S02]  /*3270*/  CS2R R170, SRZ ;  /* 0x0000000000aa7805 */ /* 0x000fe4000001ff00 */
[----:B------:R-:W-:Y:S01]  /*3280*/  CS2R R90, SRZ ;  /* 0x00000000005a7805 */ /* 0x000fe2000001ff00 */
[----:B------:R-:W0:Y:S01]  /*3290*/  @P0 LDC R0, c[0x0][0x44c] ;  /* 0x00011300ff000b82 */ /* 0x000e220000000800 */
[----:B------:R-:W-:Y:S01]  /*32a0*/  IMAD R7, R186, R7, R6 ;  /* 0x00000007ba077224 */ /* 0x000fe200078e0206 */
[----:B------:R-:W-:Y:S01]  /*32b0*/  CS2R R172, SRZ ;  /* 0x0000000000ac7805 */ /* 0x000fe2000001ff00 */
[----:B------:R-:W-:Y:S01]  /*32c0*/  IMAD.MOV.U32 R169, RZ, RZ, RZ ;  /* 0x000000ffffa97224 */ /* 0x000fe200078e00ff */
        /* <DEDUP_REMOVED lines=23> */
[----:B------:R-:W-:Y:S01]  /*3440*/  CS2R R46, SRZ ;  /* 0x00000000002e7805 */ /* 0x000fe2000001ff00 */
[----:B------:R-:W-:Y:S01]  /*3450*/  IMAD.U32 R0, RZ, RZ, UR4 ;  /* 0x00000004ff007e24 */ /* 0x000fe2000f8e00ff */
[----:B------:R-:W-:Y:S02]  /*3460*/  CS2R R208, SRZ ;  /* 0x0000000000d07805 */ /* 0x000fe4000001ff00 */
[----:B------:R-:W-:Y:S02]  /*3470*/  CS2R R42, SRZ ;  /* 0x00000000002a7805 */ /* 0x000fe4000001ff00 */
[----:B------:R-:W-:Y:S02]  /*3480*/  CS2R R210, SRZ ;  /* 0x0000000000d27805 */ /* 0x000fe4000001ff00 */
[----:B-1----:R-:W-:-:S02]  /*3490*/  @P0 SHF.R.U32.HI R0, RZ, R5, R4 ;  /* 0x00000005ff000219 */ /* 0x002fc40000011604 */
        /* <DEDUP_REMOVED lines=45> */
.L_x_7457:
[----:B------:R-:W-:Y:S01]  /*3770*/  ULEA.HI UR4, UR36, UR36, URZ, 0x1 ;  /* 0x0000002424047291 */ /* 0x000fe2000f8f083f */
[----:B------:R-:W-:-:S03]  /*3780*/  IMAD.U32 R0, RZ, RZ, UR40 ;  /* 0x00000028ff007e24 */ /* 0x000fc6000f8e00ff */
[----:B------:R-:W-:Y:S02]  /*3790*/  ULOP3.LUT UR4, UR4, 0xfffffffe, URZ, 0xc0, !UPT ;  /* 0xfffffffe04047892 */ /* 0x000fe4000f8ec03f */
[----:B------:R-:W-:Y:S02]  /*37a0*/  ISETP.NE.AND P0, PT, R0, 0x3, PT ;  /* 0x000000030000780c */ /* 0x000fe40003f05270 */
[----:B------:R-:W-:-:S06]  /*37b0*/  UIADD3 UR4, UR36, -UR4, URZ ;  /* 0x8000000424047290 */ /* 0x000fcc000fffe03f */
[----:B------:R-:W-:-:S05]  /*37c0*/  IMAD.U32 R4, RZ, RZ, UR4 ;  /* 0x00000004ff047e24 */ /* 0x000fca000f8e00ff */
[----:B------:R-:W-:-:S04]  /*37d0*/  SHF.L.U32 R4, R4, 0x1f, RZ ;  /* 0x0000001f04047819 */ /* 0x000fc800000006ff */
[----:B------:R-:W0:Y:S02]  /*37e0*/  SYNCS.PHASECHK.TRANS64.TRYWAIT P1, [R17+URZ+0x38800], R4 ;  /* 0x03880004110075a7 */ /* 0x000e24000802017f */
[----:B0-----:R-:W-:Y:S05]  /*37f0*/  @!P1 BRA `(.L_x_7458) ;  /* 0x0000010c00c89947 */ /* 0x001fea0003800000 */
.L_x_7572:
[----:B------:R-:W-:Y:S05]  /*3800*/  @!P0 BRA `(.L_x_7459) ;  /* 0x0000000000048947 */ /* 0x000fea0003800000 */
[----:B------:R-:W-:Y:S01]  /*3810*/  BPT.TRAP 0x1 ;  /* 0x000000040000795c */ /* 0x000fe20000300000 */
.L_x_7459:
[----:B------:R-:W-:Y:S01]  /*3820*/  IMAD R9, R2, 0x8, R17 ;  /* 0x0000000802097824 */ /* 0x000fe200078e0211 */
[----:B------:R-:W-:-:S04]  /*3830*/  SHF.L.U32 R6, R16, 0x1f, RZ ;  /* 0x0000001f10067819 */ /* 0x000fc800000006ff */
[----:B------:R1:W2:Y:S01]  /*3840*/  SYNCS.PHASECHK.TRANS64.TRYWAIT P1, [R9+URZ+0x38830], R6 ;  /* 0x03883006090075a7 */ /* 0x0002a2000802017f */
[----:B------:R-:W-:Y:S05]  /*3850*/  @!P0 BRA `(.L_x_7460) ;  /* 0x0000000000048947 */ /* 0x000fea0003800000 */
[----:B------:R-:W-:Y:S01]  /*3860*/  BPT.TRAP 0x1 ;  /* 0x000000040000795c */ /* 0x000fe20000300000 */
.L_x_7460:
[----:B------:R-:W-:-:S05]  /*3870*/  VIADD R0, R17, 0x22400 ;  /* 0x0002240011007836 */ /* 0x000fca0000000000 */
[----:B------:R-:W-:-:S04]  /*3880*/  SHF.R.U32.HI R0, RZ, 0x4, R0 ;  /* 0x00000004ff007819 */ /* 0x000fc80000011600 */
[----:B------:R-:W-:Y:S01]  /*3890*/  LOP3.LUT R0, R0, 0x3fff, RZ, 0xc0, !PT ;  /* 0x00003fff00007812 */ /* 0x000fe200078ec0ff */
[----:B--2---:R-:W-:Y:S06]  /*38a0*/  @P1 BRA `(.L_x_7461) ;  /* 0x0000000000081947 */ /* 0x004fec0003800000 */
[----:B------:R-:W2:Y:S02]  /*38b0*/  SYNCS.PHASECHK.TRANS64.TRYWAIT P1, [R9+URZ+0x38830], R6 ;  /* 0x03883006090075a7 */ /* 0x000ea4000802017f */
[----:B--2---:R-:W-:Y:S05]  /*38c0*/  @!P1 BRA `(.L_x_7462) ;  /* 0x0000010c00a89947 */ /* 0x004fea0003800000 */
.L_x_7461:
[----:B------:R-:W-:Y:S05]  /*38d0*/  WARPSYNC.ALL ;  /* 0x0000000000007948 */ /* 0x000fea0003800000 */
[----:B------:R-:W-:Y:S01]  /*38e0*/  LOP3.LUT R0, R0, 0x10000, RZ, 0xfc, !PT ;  /* 0x0001000000007812 */ /* 0x000fe200078efcff */
[----:B------:R-:W-:Y:S01]  /*38f0*/  VIADD R3, R17, 0x20400 ;  /* 0x0002040011037836 */ /* 0x000fe20000000000 */
[----:B------:R-:W-:-:S03]  /*3900*/  WARPGROUP.ARRIVE ;  /* 0x00000000000079c5 */ /* 0x000fc60000000000 */
[----:B------:R-:W-:Y:S01]  /*3910*/  IMAD R5, R2, 0x200, R0 ;  /* 0x0000020002057824 */ /* 0x000fe200078e0200 */
[----:B------:R-:W-:Y:S01]  /*3920*/  UMOV UR11, 0x40000040 ;  /* 0x40000040000b7882 */ /* 0x000fe20000000000 */
[----:B------:R-:W-:Y:S01]  /*3930*/  UMOV UR9, 0x40000040 ;  /* 0x4000004000097882 */ /* 0x000fe20000000000 */
[----:B------:R-:W-:Y:S01]  /*3940*/  SHF.R.U32.HI R3, RZ, 0x4, R3 ;  /* 0x00000004ff037819 */ /* 0x000fe20000011603 */
[----:B------:R-:W-:Y:S01]  /*3950*/  UMOV UR15, 0x40000040 ;  /* 0x40000040000f7882 */ /* 0x000fe20000000000 */
[----:B------:R-:W-:Y:S01]  /*3960*/  R2UR UR10, R5 ;  /* 0x00000000050a72ca */ /* 0x000fe200000e0000 */
[----:B------:R-:W-:Y:S01]  /*3970*/  UMOV UR13, 0x40000040 ;  /* 0x40000040000d7882 */ /* 0x000fe20000000000 */
[----:B------:R-:W-:Y:S01]  /*3980*/  LOP3.LUT R3, R3, 0x3fff, RZ, 0xc0, !PT ;  /* 0x00003fff03037812 */ /* 0x000fe200078ec0ff */
[----:B------:R-:W-:Y:S01]  /*3990*/  UMOV UR19, 0x40000040 ;  /* 0x4000004000137882 */ /* 0x000fe20000000000 */
[----:B------:R-:W-:Y:S01]  /*39a0*/  UMOV UR17, 0x40000040 ;  /* 0x4000004000117882 */ /* 0x000fe20000000000 */
[----:B------:R-:W-:Y:S01]  /*39b0*/  UMOV UR23, 0x40000040 ;  /* 0x4000004000177882 */ /* 0x000fe20000000000 */
[----:B------:R-:W-:Y:S01]  /*39c0*/  LOP3.LUT R3, R3, 0x10000, RZ, 0xfc, !PT ;  /* 0x0001000003037812 */ /* 0x000fe200078efcff */
[----:B------:R-:W-:-:S03]  /*39d0*/  UMOV UR21, 0x40000040 ;  /* 0x4000004000157882 */ /* 0x000fc60000000000 */
[C---:B------:R-:W-:Y:S01]  /*39e0*/  R2UR UR8, R3.reuse ;  /* 0x00000000030872ca */ /* 0x040fe200000e0000 */
[----:B------:R-:W-:Y:S02]  /*39f0*/  VIADD R5, R3, 0x2 ;  /* 0x0000000203057836 */ /* 0x000fe40000000000 */
[----:B------:R-:W-:Y:S02]  /*3a00*/  UIADD3 UR14, UR10, 0x2, URZ ;  /* 0x000000020a0e7890 */ /* 0x000fe4000fffe03f */
[----:B------:R-:W-:Y:S01]  /*3a10*/  UIADD3 UR18, UR10, 0x4, URZ ;  /* 0x000000040a127890 */ /* 0x000fe2000fffe03f */
[----:B------:R-:W-:Y:S01]  /*3a20*/  R2UR UR12, R5 ;  /* 0x00000000050c72ca */ /* 0x000fe200000e0000 */
[C---:B------:R-:W-:Y:S01]  /*3a30*/  VIADD R5, R3.reuse, 0x4 ;  /* 0x0000000403057836 */ /* 0x040fe20000000000 */
[----:B------:R-:W-:Y:S01]  /*3a40*/  UIADD3 UR22, UR10, 0x6, URZ ;  /* 0x000000060a167890 */ /* 0x000fe2000fffe03f */
[----:B------:R-:W-:-:S03]  /*3a50*/  VIADD R3, R3, 0x6 ;  /* 0x0000000603037836 */ /* 0x000fc60000000000 */
[----:B------:R-:W-:Y:S01]  /*3a60*/  R2UR UR16, R5 ;  /* 0x00000000051072ca */ /* 0x000fe200000e0000 */
[----:B------:R-:W-:Y:S01]  /*3a70*/  HGMMA.64x64x16.F32 R24, gdesc[UR8], RZ, !UPT, gsb0 ;  /* 0x00e00000081879f0 */ /* 0x000fe2000c0008ff */
[----:B------:R-:W-:Y:S02]  /*3a80*/  R2UR UR20, R3 ;  /* 0x00000000031472ca */ /* 0x000fe400000e0000 */
        /* <DEDUP_REMOVED lines=10> */
[----:B------:R-:W3:Y:S02]  /*3b30*/  SYNCS.PHASECHK.TRANS64.TRYWAIT P1, [R17+URZ+0x38810], R4 ;  /* 0x03881004110075a7 */ /* 0x000ee4000802017f */
[----:B---3--:R-:W-:Y:S05]  /*3b40*/  @!P1 BRA `(.L_x_7463) ;  /* 0x0000010c001c9947 */ /* 0x008fea0003800000 */
.L_x_7573:
[----:B------:R-:W-:Y:S05]  /*3b50*/  @!P0 BRA `(.L_x_7464) ;  /* 0x0000000000048947 */ /* 0x000fea0003800000 */
[----:B------:R-:W-:Y:S01]  /*3b60*/  BPT.TRAP 0x1 ;  /* 0x000000040000795c */ /* 0x000fe20000300000 */
.L_x_7464:
[----:B------:R4:W0:Y:S01]  /*3b70*/  SYNCS.PHASECHK.TRANS64.TRYWAIT P1, [R9+URZ+0x38850], R6 ;  /* 0x03885006090075a7 */ /* 0x000822000802017f */
[----:B------:R-:W-:Y:S05]  /*3b80*/  @!P0 BRA `(.L_x_7465) ;  /* 0x0000000000048947 */ /* 0x000fea0003800000 */
[----:B------:R-:W-:Y:S01]  /*3b90*/  BPT.TRAP 0x1 ;  /* 0x000000040000795c */ /* 0x000fe20000300000 */
.L_x_7465:
[C---:B------:R-:W-:Y:S02]  /*3ba0*/  VIADD R3, R17.reuse, 0x400 ;  /* 0x0000040011037836 */ /* 0x040fe40000000000 */
[----:B0--3--:R-:W-:-:S03]  /*3bb0*/  VIADD R4, R17, 0x26400 ;  /* 0x0002640011047836 */ /* 0x009fc60000000000 */
[----:B------:R-:W-:Y:S02]  /*3bc0*/  SHF.R.U32.HI R3, RZ, 0x4, R3 ;  /* 0x00000004ff037819 */ /* 0x000fe40000011603 */
[----:B------:R-:W-:Y:S02]  /*3bd0*/  SHF.R.U32.HI R4, RZ, 0x4, R4 ;  /* 0x00000004ff047819 */ /* 0x000fe40000011604 */
[----:B------:R-:W-:Y:S02]  /*3be0*/  LOP3.LUT R3, R3, 0x3fff, RZ, 0xc0, !PT ;  /* 0x00003fff03037812 */ /* 0x000fe400078ec0ff */
[----:B------:R-:W-:Y:S02]  /*3bf0*/  LOP3.LUT R5, R4, 0x3fff, RZ, 0xc0, !PT ;  /* 0x00003fff04057812 */ /* 0x000fe400078ec0ff */
[----:B------:R-:W-:Y:S02]  /*3c00*/  LOP3.LUT R4, R3, 0x10000, RZ, 0xfc, !PT ;  /* 0x0001000003047812 */ /* 0x000fe400078efcff */
[----:B------:R-:W-:-:S03]  /*3c10*/  LOP3.LUT R3, R5, 0x10000, RZ, 0xfc, !PT ;  /* 0x0001000005037812 */ /* 0x000fc600078efcff */
[----:B------:R-:W-:Y:S01]  /*3c20*/  IMAD R5, R2, 0x1000, R4 ;  /* 0x0000100002057824 */ /* 0x000fe200078e0204 */
[----:B------:R-:W-:Y:S06]  /*3c30*/  @P1 BRA `(.L_x_7466) ;  /* 0x0000000000081947 */ /* 0x000fec0003800000 */
[----:B------:R-:W0:Y:S02]  /*3c40*/  SYNCS.PHASECHK.TRANS64.TRYWAIT P1, [R9+URZ+0x38850], R6 ;  /* 0x03885006090075a7 */ /* 0x000e24000802017f */
[----:B0-----:R-:W-:Y:S05]  /*3c50*/  @!P1 BRA `(.L_x_7467) ;  /* 0x0000010800ec9947 */ /* 0x001fea0003800000 */
.L_x_7466:
[----:B------:R-:W-:Y:S01]  /*3c60*/  R2UR UR24, R3 ;  /* 0x00000000031872ca */ /* 0x000fe200000e0000 */
[----:B------:R-:W-:Y:S01]  /*3c70*/  WARPGROUP.ARRIVE ;  /* 0x00000000000079c5 */ /* 0x000fe20000000000 */
[----:B------:R-:W-:Y:S01]  /*3c80*/  R2UR UR26, R5 ;  /* 0x00000000051a72ca */ /* 0x000fe200000e0000 */
[----:B------:R-:W-:Y:S01]  /*3c90*/  UMOV UR25, 0x40000040 ;  /* 0x4000004000197882 */ /* 0x000fe20000000000 */
[----:B------:R-:W-:Y:S01]  /*3ca0*/  UMOV UR27, 0x40000040 ;  /* 0x40000040001b7882 */ /* 0x000fe20000000000 */
[----:B------:R-:W-:Y:S01]  /*3cb0*/  VIADD R7, R3, 0x2 ;  /* 0x0000000203077836 */ /* 0x000fe20000000000 */
[----:B------:R-:W-:Y:S01]  /*3cc0*/  UMOV UR5, 0x40000040 ;  /* 0x4000004000057882 */ /* 0x000fe20000000000 */
[----:B012-4-:R-:W-:Y:S01]  /*3cd0*/  VIADD R6, R5, 0x2 ;  /* 0x0000000205067836 */ /* 0x017fe20000000000 */
[----:B------:R-:W-:Y:S01]  /*3ce0*/  UMOV UR7, 0x40000040 ;  /* 0x4000004000077882 */ /* 0x000fe20000000000 */
[----:B------:R-:W0:Y:S01]  /*3cf0*/  S2R R8, SR_TID.X ;  /* 0x0000000000087919 */ /* 0x000e220000002100 */
[----:B------:R-:W-:Y:S01]  /*3d00*/  R2UR UR4, R7 ;  /* 0x00000000070472ca */ /* 0x000fe200000e0000 */
[----:B------:R-:W-:Y:S01]  /*3d10*/  VIADD R7, R3, 0x4 ;  /* 0x0000000403077836 */ /* 0x000fe20000000000 */
[----:B------:R-:W-:Y:S01]  /*3d20*/  R2UR UR6, R6 ;  /* 0x00000000060672ca */ /* 0x000fe200000e0000 */
[----:B------:R-:W-:-:S02]  /*3d30*/  VIADD R6, R5, 0x4 ;  /* 0x0000000405067836 */ /* 0x000fc40000000000 */
[----:B------:R-:W-:Y:S01]  /*3d40*/  HGMMA.64x64x16.F32 R24, gdesc[UR24], R24, gsb0 ;  /* 0x00e00000181879f0 */ /* 0x000fe20008000818 */
[----:B------:R-:W-:Y:S02]  /*3d50*/  VIADD R11, R5, 0x800 ;  /* 0x00000800050b7836 */ /* 0x000fe40000000000 */
[----:B------:R-:W-:Y:S01]  /*3d60*/  IMAD.MOV.U32 R15, RZ, RZ, 0x40 ;  /* 0x00000040ff0f7424 */ /* 0x000fe200078e00ff */
[----:B0-----:R-:W-:Y:S01]  /*3d70*/  SHF.R.U32.HI R8, RZ, 0x7, R8 ;  /* 0x00000007ff087819 */ /* 0x001fe20000011608 */
[----:B------:R-:W-:Y:S02]  /*3d80*/  WARPGROUP.DEPBAR.LE gsb0, 0x0 ;  /* 0x00008000000079c5 */ /* 0x000fe40000010000 */
[----:B------:R-:W-:-:S06]  /*3d90*/  WARPGROUP.ARRIVE ;  /* 0x00000000000079c5 */ /* 0x000fcc0000000000 */
[----:B------:R-:W-:Y:S01]  /*3da0*/  HGMMA.64x64x16.F32 R24, gdesc[UR4], R24, gsb0 ;  /* 0x00e00000041879f0 */ /* 0x000fe20008000818 */
[----:B------:R-:W-:Y:S01]  /*3db0*/  R2UR UR4, R7 ;  /* 0x00000000070472ca */ /* 0x000fe200000e0000 */
[----:B------:R-:W-:Y:S01]  /*3dc0*/  UMOV UR5, 0x40000040 ;  /* 0x4000004000057882 */ /* 0x000fe20000000000 */
[----:B------:R-:W-:Y:S01]  /*3dd0*/  R2UR UR6, R6 ;  /* 0x00000000060672ca */ /* 0x000fe200000e0000 */
[----:B------:R-:W-:Y:S01]  /*3de0*/  UMOV UR7, 0x40000040 ;  /* 0x4000004000077882 */ /* 0x000fe20000000000 */
[----:B------:R-:W-:Y:S02]  /*3df0*/  VIADD R7, R3, 0x6 ;  /* 0x0000000603077836 */ /* 0x000fe40000000000 */
[----:B------:R-:W-:Y:S01]  /*3e00*/  VIADD R6, R5, 0x6 ;  /* 0x0000000605067836 */ /* 0x000fe20000000000 */
        /* <DEDUP_REMOVED lines=115> */
[----:B------:R-:W0:Y:S01]  /*4540*/  SHFL.IDX PT, R6, R8, RZ, 0x1f ;  /* 0x00001fff08067589 */ /* 0x000e2200000e0000 */
[----:B------:R-:W-:Y:S01]  /*4550*/  VIADD R7, R3, 0x800 ;  /* 0x0000080003077836 */ /* 0x000fe20000000000 */
[----:B0-----:R-:W-:-:S04]  /*4560*/  ISETP.GT.AND P1, PT, R6, 0x7f, PT ;  /* 0x0000007f0600780c */ /* 0x001fc80003f24270 */
[----:B------:R-:W-:-:S05]  /*4570*/  SEL R6, RZ, 0x2, !P1 ;  /* 0x00000002ff067807 */ /* 0x000fca0004800000 */
[C---:B------:R-:W-:Y:S02]  /*4580*/  IMAD.IADD R8, R6.reuse, 0x1, R7 ;  /* 0x0000000106087824 */ /* 0x040fe400078e0207 */
[----:B------:R-:W-:Y:S01]  /*4590*/  IMAD.IADD R10, R6, 0x1, R11 ;  /* 0x00000001060a7824 */ /* 0x000fe200078e020b */
[----:B------:R-:W-:Y:S02]  /*45a0*/  WARPGROUP.DEPBAR.LE gsb0, 0x0 ;  /* 0x00008000000079c5 */ /* 0x000fe40000010000 */
[----:B------:R-:W-:-:S06]  /*45b0*/  WARPGROUP.ARRIVE ;  /* 0x00000000000079c5 */ /* 0x000fcc0000000000 */
[----:B------:R-:W-:Y:S01]  /*45c0*/  HGMMA.64x64x16.F32 R24, gdesc[UR4], R24, gsb0 ;  /* 0x00e00000041879f0 */ /* 0x000fe20008000818 */
[----:B------:R-:W-:Y:S01]  /*45d0*/  R2UR UR4, R8 ;  /* 0x00000000080472ca */ /* 0x000fe200000e0000 */
[----:B------:R-:W-:Y:S01]  /*45e0*/  UMOV UR5, 0x40000040 ;  /* 0x4000004000057882 */ /* 0x000fe20000000000 */
[----:B------:R-:W-:Y:S01]  /*45f0*/  R2UR UR6, R10 ;  /* 0x000000000a0672ca */ /* 0x000fe200000e0000 */
[----:B------:R-:W-:Y:S01]  /*4600*/  UMOV UR7, 0x40000040 ;  /* 0x4000004000077882 */ /* 0x000fe20000000000 */
[----:B------:R-:W-:-:S05]  /*4610*/  IMAD.MOV.U32 R10, RZ, RZ, 0x4 ;  /* 0x00000004ff0a7424 */ /* 0x000fca00078e00ff */
[C---:B------:R-:W-:Y:S02]  /*4620*/  SEL R8, R10.reuse, 0x2, P1 ;  /* 0x000000020a087807 */ /* 0x040fe40000800000 */
[----:B------:R-:W-:-:S03]  /*4630*/  SEL R10, R10, 0x6, !P1 ;  /* 0x000000060a0a7807 */ /* 0x000fc60004800000 */
[--C-:B------:R-:W-:Y:S02]  /*4640*/  IMAD.IADD R12, R7, 0x1, R8.reuse ;  /* 0x00000001070c7824 */ /* 0x100fe400078e0208 */
[----:B------:R-:W-:Y:S02]  /*4650*/  IMAD.IADD R13, R11, 0x1, R8 ;  /* 0x000000010b0d7824 */ /* 0x000fe400078e0208 */
[--C-:B------:R-:W-:Y:S02]  /*4660*/  IMAD.IADD R7, R7, 0x1, R10.reuse ;  /* 0x0000000107077824 */ /* 0x100fe400078e020a */
        /* <DEDUP_REMOVED lines=8> */
[----:B------:R-:W-:Y:S02]  /*46f0*/  WARPGROUP.DEPBAR.LE gsb0, 0x0 ;  /* 0x00008000000079c5 */ /* 0x000fe40000010000 */
[----:B------:R-:W-:-:S09]  /*4700*/  WARPGROUP.ARRIVE ;  /* 0x00000000000079c5 */ /* 0x000fd20000000000 */
[----:B------:R-:W-:Y:S01]  /*4710*/  HGMMA.64x64x16.F32 R24, gdesc[UR4], R24, gsb0 ;  /* 0x00e00000041879f0 */ /* 0x000fe20008000818 */
[----:B------:R-:W-:Y:S01]  /*4720*/  R2UR UR4, R7 ;  /* 0x00000000070472ca */ /* 0x000fe200000e0000 */
[----:B------:R-:W-:Y:S01]  /*4730*/  UMOV UR5, 0x40000040 ;  /* 0x4000004000057882 */ /* 0x000fe20000000000 */
[----:B------:R-:W-:Y:S01]  /*4740*/  R2UR UR6, R11 ;  /* 0x000000000b0672ca */ /* 0x000fe200000e0000 */
[----:B------:R-:W-:Y:S01]  /*4750*/  UMOV UR7, 0x40000040 ;  /* 0x4000004000077882 */ /* 0x000fe20000000000 */
[----:B------:R-:W-:Y:S02]  /*4760*/  IMAD.MOV.U32 R7, RZ, RZ, 0x28 ;  /* 0x00000028ff077424 */ /* 0x000fe400078e00ff */
[----:B------:R-:W-:-:S03]  /*4770*/  IMAD.MOV.U32 R11, RZ, RZ, 0xa00 ;  /* 0x00000a00ff0b7424 */ /* 0x000fc600078e00ff */
[----:B------:R-:W-:Y:S02]  /*4780*/  SEL R7, R7, 0x26, P1 ;  /* 0x0000002607077807 */ /* 0x000fe40000800000 */
[----:B------:R-:W-:Y:S02]  /*4790*/  SEL R11, R11, 0x980, P1 ;  /* 0x000009800b0b7807 */ /* 0x000fe40000800000 */
[----:B------:R-:W-:Y:S02]  /*47a0*/  LOP3.LUT R12, R7, 0x6, RZ, 0xc0, !PT ;  /* 0x00000006070c7812 */ /* 0x000fe400078ec0ff */
[----:B------:R-:W-:-:S04]  /*47b0*/  LOP3.LUT R11, R11, 0xa00, RZ, 0xc0, !PT ;  /* 0x00000a000b0b7812 */ /* 0x000fc800078ec0ff */
[CC--:B------:R-:W-:Y:S02]  /*47c0*/  IADD3 R7, R12.reuse, R11.reuse, R3 ;  /* 0x0000000b0c077210 */ /* 0x0c0fe40007ffe003 */
[----:B------:R-:W-:Y:S01]  /*47d0*/  IADD3 R11, R12, R11, R5 ;  /* 0x0000000b0c0b7210 */ /* 0x000fe20007ffe005 */
        /* <DEDUP_REMOVED lines=8> */
[----:B------:R-:W-:Y:S02]  /*4860*/  VIADD R11, R5, 0xa00 ;  /* 0x00000a00050b7836 */ /* 0x000fe40000000000 */
[C---:B------:R-:W-:Y:S02]  /*4870*/  IMAD.IADD R12, R6.reuse, 0x1, R7 ;  /* 0x00000001060c7824 */ /* 0x040fe400078e0207 */
[----:B------:R-:W-:Y:S01]  /*4880*/  IMAD.IADD R13, R6, 0x1, R11 ;  /* 0x00000001060d7824 */ /* 0x000fe200078e020b */
[----:B------:R-:W-:-:S02]  /*4890*/  WARPGROUP.DEPBAR.LE gsb0, 0x0 ;  /* 0x00008000000079c5 */ /* 0x000fc40000010000 */
[----:B------:R-:W-:-:S06]  /*48a0*/  WARPGROUP.ARRIVE ;  /* 0x00000000000079c5 */ /* 0x000fcc0000000000 */
[----:B------:R-:W-:Y:S01]  /*48b0*/  HGMMA.64x64x16.F32 R24, gdesc[UR4], R24, gsb0 ;  /* 0x00e00000041879f0 */ /* 0x000fe20008000818 */
[----:B------:R-:W-:Y:S01]  /*48c0*/  R2UR UR4, R12 ;  /* 0x000000000c0472ca */ /* 0x000fe200000e0000 */
[----:B------:R-:W-:Y:S01]  /*48d0*/  UMOV UR5, 0x40000040 ;  /* 0x4000004000057882 */ /* 0x000fe20000000000 */
[----:B------:R-:W-:Y:S01]  /*48e0*/  R2UR UR6, R13 ;  /* 0x000000000d0672ca */ /* 0x000fe200000e0000 */
[----:B------:R-:W-:Y:S01]  /*48f0*/  UMOV UR7, 0x40000040 ;  /* 0x4000004000077882 */ /* 0x000fe20000000000 */
[C---:B------:R-:W-:Y:S02]  /*4900*/  IMAD.IADD R12, R8.reuse, 0x1, R7 ;  /* 0x00000001080c7824 */ /* 0x040fe400078e0207 */
[----:B------:R-:W-:Y:S02]  /*4910*/  IMAD.IADD R13, R8, 0x1, R11 ;  /* 0x00000001080d7824 */ /* 0x000fe400078e020b */
        /* <DEDUP_REMOVED lines=97> */
[----:B------:R-:W-:-:S04]  /*4f30*/  SEL R6, R15, 0x3e, P1 ;  /* 0x0000003e0f067807 */ /* 0x000fc80000800000 */
[----:B------:R-:W-:Y:S01]  /*4f40*/  LOP3.LUT R6, R6, 0x6, RZ, 0xc0, !PT ;  /* 0x0000000606067812 */ /* 0x000fe200078ec0ff */
        /* <DEDUP_REMOVED lines=8> */
[----:B------:R-:W-:-:S04]  /*4fd0*/  SEL R7, R7, 0xf80, P1 ;  /* 0x00000f8007077807 */ /* 0x000fc80000800000 */
        /* <DEDUP_REMOVED lines=12> */
[----:B------:R-:W-:Y:S03]  /*50a0*/  HGMMA.64x64x16.F32 R24, gdesc[UR4], R24, gsb0 ;  /* 0x00e00000041879f0 */ /* 0x000fe60008000818 */
[----:B------:R-:W-:Y:S02]  /*50b0*/  WARPGROUP.DEPBAR.LE gsb0, 0x0 ;  /* 0x00008000000079c5 */ /* 0x000fe40000010000 */
[----:B------:R-:W-:Y:S05]  /*50c0*/  @!P0 BRA `(.L_x_7468) ;  /* 0x0000000000048947 */ /* 0x000fea0003800000 */
[----:B------:R-:W-:Y:S01]  /*50d0*/  BPT.TRAP 0x1 ;  /* 0x000000040000795c */ /* 0x000fe20000300000 */
.L_x_7468:
[----:B------:R-:W-:Y:S01]  /*50e0*/  ISETP.NE.AND P5, PT, R220, 0x1, PT ;  /* 0x00000001dc00780c */ /* 0x000fe20003fa5270 */
[----:B------:R-:W-:Y:S01]  /*50f0*/  VIADD R6, R190, UR38 ;  /* 0x00000026be067c36 */ /* 0x000fe20008000000 */
[----:B------:R-:W0:Y:S01]  /*5100*/  LDC R11, c[0x0][0x2f0] ;  /* 0x0000bc00ff0b7b82 */ /* 0x000e220000000800 */
[----:B------:R-:W-:Y:S01]  /*5110*/  IMAD.MOV.U32 R7, RZ, RZ, -0x40 ;  /* 0xffffffc0ff077424 */ /* 0x000fe200078e00ff */
[----:B------:R-:W-:Y:S01]  /*5120*/  ULDC UR4, c[0x0][0xa80] ;  /* 0x0002a00000047ab9 */ /* 0x000fe20000000800 */
[----:B------:R-:W-:Y:S01]  /*5130*/  IMAD R202, R2, 0x1000, R19 ;  /* 0x0000100002ca7824 */ /* 0x000fe200078e0213 */
[----:B------:R-:W-:Y:S01]  /*5140*/  UMOV UR7, 0x40000040 ;  /* 0x4000004000077882 */ /* 0x000fe20000000000 */
[----:B------:R-:W-:Y:S02]  /*5150*/  IMAD R7, R168, R7, 0x41 ;  /* 0x00000041a8077424 */ /* 0x000fe400078e0207 */
[C---:B------:R-:W-:Y:S01]  /*5160*/  VIADD R206, R202.reuse, 0x80 ;  /* 0x00000080cace7836 */ /* 0x040fe20000000000 */
[----:B------:R-:W1:Y:S01]  /*5170*/  LDC R13, c[0x0][0x288] ;  /* 0x0000a200ff0d7b82 */ /* 0x000e620000000800 */
[----:B------:R-:W-:-:S07]  /*5180*/  R2UR UR6, R202 ;  /* 0x00000000ca0672ca */ /* 0x000fce00000e0000 */
[----:B------:R-:W2:Y:S08]  /*5190*/  @P5 LDC R5, c[0x0][0x44c] ;  /* 0x00011300ff055b82 */ /* 0x000eb00000000800 */
[----:B------:R-:W3:Y:S01]  /*51a0*/  @P5 LDC R8, c[0x0][0x450] ;  /* 0x00011400ff085b82 */ /* 0x000ee20000000800 */
[----:B0-----:R-:W-:Y:S02]  /*51b0*/  IMAD R7, R186, R11, R7 ;  /* 0x0000000bba077224 */ /* 0x001fe400078e0207 */
[----:B--2---:R-:W-:-:S05]  /*51c0*/  @P5 IMAD.HI.U32 R5, R6, R5, RZ ;  /* 0x0000000506055227 */ /* 0x004fca00078e00ff */
[----:B---3--:R-:W-:Y:S01]  /*51d0*/  @P5 SHF.R.U32.HI R6, RZ, R8, R5 ;  /* 0x00000008ff065219 */ /* 0x008fe20000011605 */
[----:B------:R-:W-:Y:S01]  /*51e0*/  IMAD R5, R168, -0x40, R15 ;  /* 0xffffffc0a8057824 */ /* 0x000fe200078e020f */
[----:B-1----:R-:W-:-:S03]  /*51f0*/  IADD3 R8, R7, -R13, -R18 ;  /* 0x8000000d07087210 */ /* 0x002fc60007ffe812 */
[----:B------:R-:W0:Y:S01]  /*5200*/  SHFL.IDX PT, R10, R6, RZ, 0x1c1f ;  /* 0x001c1fff060a7589 */ /* 0x000e2200000e0000 */
[----:B------:R-:W-:-:S03]  /*5210*/  IMAD R5, R186, R11, R5 ;  /* 0x0000000bba057224 */ /* 0x000fc600078e0205 */
[----:B------:R-:W1:Y:S01]  /*5220*/  SHFL.IDX PT, R6, R6, 0x1, 0x1c1f ;  /* 0x003c1f0006067f89 */ /* 0x000e6200000e0000 */
[----:B------:R-:W-:-:S05]  /*5230*/  IMAD.IADD R5, R5, 0x1, -R18 ;  /* 0x0000000105057824 */ /* 0x000fca00078e0a12 */
        /* <DEDUP_REMOVED lines=47> */
[----:B-1----:R-:W-:Y:S02]  /*5530*/  VIADDMNMX R8, R6, R8, R5, PT ;  /* 0x0000000806087246 */ /* 0x002fe40003800105 */
        /* <DEDUP_REMOVED lines=19> */
[----:B0-----:R-:W-:-:S02]  /*5670*/  FMNMX.FTZ R7, R10, R7, !PT ;  /* 0x000000070a077209 */ /* 0x001fc40007810000 */
[----:B------:R-:W-:Y:S02]  /*5680*/  ISETP.GT.AND P1, PT, R8, 0x19, PT ;  /* 0x000000190800780c */ /* 0x000fe40003f24270 */
[----:B------:R-:W-:Y:S01]  /*5690*/  FSEL R38, R38, -INF , P2 ;  /* 0xff80000026267808 */ /* 0x000fe20001000000 */
[----:B------:R-:W0:Y:S01]  /*56a0*/  SHFL.BFLY PT, R12, R7, 0x1, 0x1f ;  /* 0x0c201f00070c7f89 */ /* 0x000e2200000e0000 */
        /* <DEDUP_REMOVED lines=22> */
[----:B0-----:R-:W-:Y:S02]  /*5810*/  FMNMX.FTZ R7, R7, R12, !PT ;  /* 0x0000000c07077209 */ /* 0x001fe40007810000 */
[----:B------:R-:W-:Y:S02]  /*5820*/  ISETP.GT.AND P2, PT, R8, 0x39, PT ;  /* 0x000000390800780c */ /* 0x000fe40003f44270 */
[----:B------:R-:W-:Y:S01]  /*5830*/  FSEL R54, R54, -INF , P1 ;  /* 0xff80000036367808 */ /* 0x000fe20000800000 */
[----:B------:R-:W-:Y:S01]  /*5840*/  FMUL.FTZ R10, R7, UR4 ;  /* 0x00000004070a7c20 */ /* 0x000fe20008410000 */
[----:B------:R-:W-:Y:S02]  /*5850*/  FMNMX.FTZ R15, R51, R6, !PT ;  /* 0x00000006330f7209 */ /* 0x000fe40007810000 */
[----:B------:R-:W-:Y:S02]  /*5860*/  FSETP.NEU.FTZ.AND P4, PT, R7, -INF , PT ;  /* 0xff8000000700780b */ /* 0x000fe40003f9d000 */
[----:B------:R-:W-:-:S02]  /*5870*/  FSEL R55, R55, -INF , P2 ;  /* 0xff80000037377808 */ /* 0x000fc40001000000 */
[----:B------:R-:W-:Y:S02]  /*5880*/  FMNMX.FTZ R8, R54, R15, !PT ;  /* 0x0000000f36087209 */ /* 0x000fe40007810000 */
[----:B------:R-:W-:Y:S02]  /*5890*/  FSEL R56, R10, RZ, P4 ;  /* 0x000000ff0a387208 */ /* 0x000fe40002000000 */
[----:B------:R-:W-:-:S03]  /*58a0*/  FMNMX.FTZ R8, R55, R8, !PT ;  /* 0x0000000837087209 */ /* 0x000fc60007810000 */
[--C-:B------:R-:W-:Y:S01]  /*58b0*/  FFMA.FTZ R14, R25, UR4, -R56.reuse ;  /* 0x00000004190e7c23 */ /* 0x100fe20008010838 */
[--C-:B------:R-:W-:Y:S01]  /*58c0*/  FFMA.FTZ R5, R24, UR4, -R56.reuse ;  /* 0x0000000418057c23 */ /* 0x100fe20008010838 */
[----:B------:R-:W0:Y:S01]  /*58d0*/  SHFL.BFLY PT, R25, R8, 0x2, 0x1f ;  /* 0x0c401f0008197f89 */ /* 0x000e2200000e0000 */
[--C-:B------:R-:W-:Y:S01]  /*58e0*/  FFMA.FTZ R10, R28, UR4, -R56.reuse ;  /* 0x000000041c0a7c23 */ /* 0x100fe20008010838 */
        /* <DEDUP_REMOVED lines=9> */
[--C-:B-1----:R-:W-:Y:S01]  /*5980*/  FFMA.FTZ R14, R36, UR4, -R56.reuse ;  /* 0x00000004240e7c23 */ /* 0x102fe20008010838 */
[--C-:B------:R-:W-:Y:S01]  /*5990*/  FFMA.FTZ R172, R48, UR4, -R56.reuse ;  /* 0x0000000430ac7c23 */ /* 0x100fe20008010838 */
[--C-:B------:R-:W-:Y:S01]  /*59a0*/  FFMA.FTZ R175, R49, UR4, -R56.reuse ;  /* 0x0000000431af7c23 */ /* 0x100fe20008010838 */
[--C-:B------:R-:W-:Y:S01]  /*59b0*/  FFMA.FTZ R174, R52, UR4, -R56.reuse ;  /* 0x0000000434ae7c23 */ /* 0x100fe20008010838 */
[----:B------:R-:W-:Y:S01]  /*59c0*/  FFMA.FTZ R177, R53, UR4, -R56 ;  /* 0x0000000435b17c23 */ /* 0x000fe20008010838 */
[----:B------:R-:W1:Y:S01]  /*59d0*/  MUFU.EX2 R5, R5 ;  /* 0x0000000500057308 */ /* 0x000e620000000800 */
[----:B0-----:R-:W-:-:S07]  /*59e0*/  FMNMX.FTZ R25, R8, R25, !PT ;  /* 0x0000001908197209 */ /* 0x001fce0007810000 */
[----:B------:R-:W-:Y:S01]  /*59f0*/  MUFU.EX2 R10, R10 ;  /* 0x0000000a000a7308 */ /* 0x000fe20000000800 */
[----:B------:R-:W0:Y:S07]  /*5a00*/  SHFL.BFLY PT, R8, R25, 0x1, 0x1f ;  /* 0x0c201f0019087f89 */ /* 0x000e2e00000e0000 */
[----:B------:R-:W2:Y:S01]  /*5a10*/  MUFU.EX2 R15, R15 ;  /* 0x0000000f000f7308 */ /* 0x000ea20000000800 */
[----:B-1----:R-:W-:Y:S01]  /*5a20*/  F2FP.F16.F32.PACK_AB R152, R6, R5 ;  /* 0x000000050698723e */ /* 0x002fe200000000ff */
[----:B------:R-:W-:-:S06]  /*5a30*/  FADD.FTZ R5, R5, R6 ;  /* 0x0000000605057221 */ /* 0x000fcc0000010000 */
[----:B------:R-:W-:Y:S08]  /*5a40*/  MUFU.EX2 R12, R12 ;  /* 0x0000000c000c7308 */ /* 0x000ff00000000800 */
[----:B------:R-:W1:Y:S01]  /*5a50*/  MUFU.EX2 R21, R21 ;  /* 0x0000001500157308 */ /* 0x000e620000000800 */
[----:B--2---:R-:W-:Y:S01]  /*5a60*/  F2FP.F16.F32.PACK_AB R154, R15, R10 ;  /* 0x0000000a0f9a723e */ /* 0x004fe200000000ff */
[----:B------:R-:W-:Y:S01]  /*5a70*/  FADD.FTZ R10, R10, R5 ;  /* 0x000000050a0a7221 */ /* 0x000fe20000010000 */
[----:B0-----:R-:W-:-:S03]  /*5a80*/  FMNMX.FTZ R8, R25, R8, !PT ;  /* 0x0000000819087209 */ /* 0x001fc60007810000 */
[----:B------:R-:W-:Y:S01]  /*5a90*/  FADD.FTZ R15, R15, R10 ;  /* 0x0000000a0f0f7221 */ /* 0x000fe20000010000 */
[C---:B------:R-:W-:Y:S01]  /*5aa0*/  FSETP.NEU.FTZ.AND P1, PT, R8.reuse, -INF , PT ;  /* 0xff8000000800780b */ /* 0x040fe20003f3d000 */
[----:B------:R-:W-:Y:S01]  /*5ab0*/  FMUL.FTZ R24, R8, UR4 ;  /* 0x0000000408187c20 */ /* 0x000fe20008410000 */
[----:B------:R-:W-:Y:S04]  /*5ac0*/  MUFU.EX2 R14, R14 ;  /* 0x0000000e000e7308 */ /* 0x000fe80000000800 */
[----:B------:R-:W-:Y:S01]  /*5ad0*/  FSEL R25, R24, RZ, P1 ;  /* 0x000000ff18197208 */ /* 0x000fe20000800000 */
[----:B------:R-:W-:Y:S01]  /*5ae0*/  VIADD R24, R9, 0x38840 ;  /* 0x0003884009187836 */ /* 0x000fe20000000000 */
[----:B-1----:R-:W-:Y:S02]  /*5af0*/  F2FP.F16.F32.PACK_AB R156, R21, R12 ;  /* 0x0000000c159c723e */ /* 0x002fe400000000ff */
[----:B------:R-:W0:Y:S01]  /*5b00*/  MUFU.EX2 R169, R169 ;  /* 0x000000a900a97308 */ /* 0x000e220000000800 */
[--C-:B------:R-:W-:Y:S01]  /*5b10*/  FFMA.FTZ R176, R26, UR4, -R25.reuse ;  /* 0x000000041ab07c23 */ /* 0x100fe20008010819 */
[----:B------:R-:W-:Y:S01]  /*5b20*/  PRMT R24, R219, 0x654, R24 ;  /* 0x00000654db187816 */ /* 0x000fe20000000018 */
        /* <DEDUP_REMOVED lines=15> */
[----:B------:R1:W-:Y:S01]  /*5c20*/  SYNCS.ARRIVE.TRANS64.RED.A1T0 RZ, [R24+URZ], RZ ;  /* 0x000000ff18ff79a7 */ /* 0x0003e2000810043f */
[----:B------:R-:W-:Y:S01]  /*5c30*/  MUFU.EX2 R176, R176 ;  /* 0x000000b000b07308 */ /* 0x000fe20000000800 */
[----:B0-----:R-:W-:Y:S01]  /*5c40*/  F2FP.F16.F32.PACK_AB R158, R169, R14 ;  /* 0x0000000ea99e723e */ /* 0x001fe200000000ff */
[----:B------:R-:W-:-:S04]  /*5c50*/  FADD.FTZ R12, R12, R15 ;  /* 0x0000000f0c0c7221 */ /* 0x000fc80000010000 */
[----:B------:R-:W-:Y:S02]  /*5c60*/  FADD.FTZ R21, R21, R12 ;  /* 0x0000000c15157221 */ /* 0x000fe40000010000 */
[----:B------:R-:W0:Y:S02]  /*5c70*/  MUFU.EX2 R179, R179 ;  /* 0x000000b300b37308 */ /* 0x000e240000000800 */
[----:B------:R-:W-:-:S04]  /*5c80*/  FADD.FTZ R14, R14, R21 ;  /* 0x000000150e0e7221 */ /* 0x000fc80000010000 */
[----:B------:R-:W-:Y:S02]  /*5c90*/  FADD.FTZ R169, R169, R14 ;  /* 0x0000000ea9a97221 */ /* 0x000fe40000010000 */
[----:B------:R-:W-:Y:S08]  /*5ca0*/  MUFU.EX2 R178, R178 ;  /* 0x000000b200b27308 */ /* 0x000ff00000000800 */
[----:B------:R-:W2:Y:S01]  /*5cb0*/  MUFU.EX2 R181, R181 ;  /* 0x000000b500b57308 */ /* 0x000ea20000000800 */
[----:B0-----:R-:W-:Y:S01]  /*5cc0*/  F2FP.F16.F32.PACK_AB R153, R179, R176 ;  /* 0x000000b0b399723e */ /* 0x001fe200000000ff */
[----:B------:R-:W-:-:S06]  /*5cd0*/  FADD.FTZ R179, R176, R179 ;  /* 0x000000b3b0b37221 */ /* 0x000fcc0000010000 */
[----:B------:R-:W-:Y:S08]  /*5ce0*/  MUFU.EX2 R180, R180 ;  /* 0x000000b400b47308 */ /* 0x000ff00000000800 */
[----:B------:R-:W0:Y:S01]  /*5cf0*/  MUFU.EX2 R183, R183 ;  /* 0x000000b700b77308 */ /* 0x000e220000000800 */
[----:B--2---:R-:W-:Y:S01]  /*5d00*/  F2FP.F16.F32.PACK_AB R155, R181, R178 ;  /* 0x000000b2b59b723e */ /* 0x004fe200000000ff */
[----:B------:R-:W-:Y:S01]  /*5d10*/  BAR.SYNC.DEFER_BLOCKING 0xf, 0x100 ;  /* 0x03c4000000007b1d */ /* 0x000fe20000010000 */
[----:B------:R-:W-:-:S04]  /*5d20*/  FADD.FTZ R178, R178, R179 ;  /* 0x000000b3b2b27221 */ /* 0x000fc80000010000 */
[----:B------:R-:W-:Y:S01]  /*5d30*/  FADD.FTZ R181, R181, R178 ;  /* 0x000000b2b5b57221 */ /* 0x000fe20000010000 */
[----:B------:R-:W-:Y:S08]  /*5d40*/  MUFU.EX2 R182, R182 ;  /* 0x000000b600b67308 */ /* 0x000ff00000000800 */
[----:B------:R-:W2:Y:S01]  /*5d50*/  MUFU.EX2 R197, R197 ;  /* 0x000000c500c57308 */ /* 0x000ea20000000800 */
[----:B0-----:R-:W-:Y:S01]  /*5d60*/  F2FP.F16.F32.PACK_AB R157, R183, R180 ;  /* 0x000000b4b79d723e */ /* 0x001fe200000000ff */
[----:B------:R-:W-:-:S04]  /*5d70*/  FADD.FTZ R180, R180, R181 ;  /* 0x000000b5b4b47221 */ /* 0x000fc80000010000 */
[----:B------:R-:W-:Y:S02]  /*5d80*/  FADD.FTZ R183, R183, R180 ;  /* 0x000000b4b7b77221 */ /* 0x000fe40000010000 */
[----:B------:R-:W-:Y:S01]  /*5d90*/  MUFU.EX2 R20, R20 ;  /* 0x0000001400147308 */ /* 0x000fe20000000800 */
[----:B------:R0:W-:Y:S07]  /*5da0*/  STSM.16.M88.4 [R185+0x36400], R152 ;  /* 0x03640098b9007844 */ /* 0x0001ee0000000200 */
[----:B------:R-:W3:Y:S01]  /*5db0*/  MUFU.EX2 R171, R171 ;  /* 0x000000ab00ab7308 */ /* 0x000ee20000000800 */
[----:B--2---:R-:W-:Y:S01]  /*5dc0*/  F2FP.F16.F32.PACK_AB R159, R197, R182 ;  /* 0x000000b6c59f723e */ /* 0x004fe200000000ff */
[----:B------:R-:W-:-:S04]  /*5dd0*/  FADD.FTZ R182, R182, R183 ;  /* 0x000000b7b6b67221 */ /* 0x000fc80000010000 */
[----:B------:R0:W-:Y:S01]  /*5de0*/  STSM.16.M88.4 [R189], R156 ;  /* 0x0000009cbd007844 */ /* 0x0001e20000000200 */
[----:B------:R-:W-:Y:S01]  /*5df0*/  FADD.FTZ R197, R197, R182 ;  /* 0x000000b6c5c57221 */ /* 0x000fe20000010000 */
[----:B------:R-:W-:Y:S08]  /*5e00*/  MUFU.EX2 R170, R170 ;  /* 0x000000aa00aa7308 */ /* 0x000ff00000000800 */
[----:B------:R-:W2:Y:S01]  /*5e10*/  MUFU.EX2 R173, R173 ;  /* 0x000000ad00ad7308 */ /* 0x000ea20000000800 */
[----:B---3--:R-:W-:Y:S01]  /*5e20*/  F2FP.F16.F32.PACK_AB R160, R171, R20 ;  /* 0x00000014aba0723e */ /* 0x008fe200000000ff */
[----:B------:R-:W-:-:S04]  /*5e30*/  FADD.FTZ R20, R20, R169 ;  /* 0x000000a914147221 */ /* 0x000fc80000010000 */
[----:B------:R-:W-:Y:S02]  /*5e40*/  FADD.FTZ R171, R171, R20 ;  /* 0x00000014abab7221 */ /* 0x000fe40000010000 */
[----:B------:R-:W-:Y:S08]  /*5e50*/  MUFU.EX2 R196, R196 ;  /* 0x000000c400c47308 */ /* 0x000ff00000000800 */
[----:B------:R-:W3:Y:S01]  /*5e60*/  MUFU.EX2 R199, R199 ;  /* 0x000000c700c77308 */ /* 0x000ee20000000800 */
[----:B--2---:R-:W-:Y:S01]  /*5e70*/  F2FP.F16.F32.PACK_AB R162, R173, R170 ;  /* 0x000000aaada2723e */ /* 0x004fe200000000ff */
[----:B------:R-:W-:-:S04]  /*5e80*/  FADD.FTZ R170, R170, R171 ;  /* 0x000000abaaaa7221 */ /* 0x000fc80000010000 */
[----:B------:R-:W-:Y:S02]  /*5e90*/  FADD.FTZ R173, R173, R170 ;  /* 0x000000aaadad7221 */ /* 0x000fe40000010000 */
        /* <DEDUP_REMOVED lines=21> */
[----:B------:R-:W2:Y:S08]  /*5ff0*/  MUFU.EX2 R204, R204 ;  /* 0x000000cc00cc7308 */ /* 0x000eb00000000800 */
[----:B------:R-:W4:Y:S01]  /*6000*/  MUFU.EX2 R205, R205 ;  /* 0x000000cd00cd7308 */ /* 0x000f220000000800 */
[----:B---3--:R-:W-:Y:S01]  /*6010*/  F2FP.F16.F32.PACK_AB R165, R203, R200 ;  /* 0x000000c8cba5723e */ /* 0x008fe200000000ff */
[----:B------:R-:W-:-:S04]  /*6020*/  FADD.FTZ R200, R200, R201 ;  /* 0x000000c9c8c87221 */ /* 0x000fc80000010000 */
[----:B------:R-:W-:-:S04]  /*6030*/  FADD.FTZ R203, R203, R200 ;  /* 0x000000c8cbcb7221 */ /* 0x000fc80000010000 */
[----:B--2---:R-:W-:Y:S01]  /*6040*/  FADD.FTZ R6, R204, R203 ;  /* 0x000000cbcc067221 */ /* 0x004fe20000010000 */
[----:B----4-:R-:W-:-:S03]  /*6050*/  F2FP.F16.F32.PACK_AB R167, R205, R204 ;  /* 0x000000cccda7723e */ /* 0x010fc600000000ff */
[----:B------:R-:W-:Y:S02]  /*6060*/  FADD.FTZ R6, R205, R6 ;  /* 0x00000006cd067221 */ /* 0x000fe40000010000 */
[----:B------:R0:W-:Y:S01]  /*6070*/  STSM.16.M88.4 [R188], R164 ;  /* 0x000000a4bc007844 */ /* 0x0001e20000000200 */
[----:B-1----:R-:W-:-:S06]  /*6080*/  WARPGROUP.ARRIVE ;  /* 0x00000000000079c5 */ /* 0x002fcc0000000000 */
[----:B------:R-:W-:Y:S01]  /*6090*/  HGMMA.64x256x16.F32 R24, R152, gdesc[UR4].tnspB, RZ, !UPT, gsb0 ;  /* 0x43e0000498187df0 */ /* 0x000fe2000c0008ff */
[----:B------:R-:W-:Y:S01]  /*60a0*/  R2UR UR6, R206 ;  /* 0x00000000ce0672ca */ /* 0x000fe200000e0000 */
[----:B------:R-:W-:Y:S01]  /*60b0*/  UMOV UR7, 0x40000040 ;  /* 0x4000004000077882 */ /* 0x000fe20000000000 */
[C---:B------:R-:W-:Y:S02]  /*60c0*/  VIADD R206, R202.reuse, 0x100 ;  /* 0x00000100cace7836 */ /* 0x040fe40000000000 */
[----:B------:R-:W-:Y:S01]  /*60d0*/  VIADD R202, R202, 0x180 ;  /* 0x00000180caca7836 */ /* 0x000fe20000000000 */
[----:B------:R-:W-:Y:S02]  /*60e0*/  WARPGROUP.DEPBAR.LE gsb0, 0x0 ;  /* 0x00008000000079c5 */ /* 0x000fe40000010000 */
[----:B------:R-:W-:-:S15]  /*60f0*/  WARPGROUP.ARRIVE ;  /* 0x00000000000079c5 */ /* 0x000fde0000000000 */
[----:B------:R-:W-:-:S05]  /*6100*/  NOP ;  /* 0x0000000000007918 */ /* 0x000fca0000000000 */
[----:B------:R-:W-:Y:S01]  /*6110*/  HGMMA.64x256x16.F32 R24, R156, gdesc[UR4].tnspB, R24, gsb0 ;  /* 0x43e000049c187df0 */ /* 0x000fe20008000818 */
[----:B------:R-:W-:Y:S01]  /*6120*/  R2UR UR6, R206 ;  /* 0x00000000ce0672ca */ /* 0x000fe200000e0000 */
[----:B------:R-:W-:Y:S01]  /*6130*/  UMOV UR7, 0x40000040 ;  /* 0x4000004000077882 */ /* 0x000fe20000000000 */
[----:B------:R-:W-:Y:S02]  /*6140*/  WARPGROUP.DEPBAR.LE gsb0, 0x0 ;  /* 0x00008000000079c5 */ /* 0x000fe40000010000 */
[----:B------:R-:W-:-:S15]  /*6150*/  WARPGROUP.ARRIVE ;  /* 0x00000000000079c5 */ /* 0x000fde0000000000 */
[----:B------:R-:W-:-:S08]  /*6160*/  NOP ;  /* 0x0000000000007918 */ /* 0x000fd00000000000 */
[----:B------:R-:W-:Y:S01]  /*6170*/  HGMMA.64x256x16.F32 R24, R160, gdesc[UR4].tnspB, R24, gsb0 ;  /* 0x43e00004a0187df0 */ /* 0x000fe20008000818 */
[----:B------:R-:W-:Y:S01]  /*6180*/  R2UR UR6, R202 ;  /* 0x00000000ca0672ca */ /* 0x000fe200000e0000 */
        /* <DEDUP_REMOVED lines=11> */
[----:B-1----:R-:W1:Y:S02]  /*6240*/  FENCE.VIEW.ASYNC.S ;  /* 0x00000000000073c6 */ /* 0x002e640000000000 */
[----:B-1----:R-:W-:Y:S01]  /*6250*/  NOP ;  /* 0x0000000000007918 */ /* 0x002fe20000000000 */
[----:B------:R-:W-:Y:S06]  /*6260*/  BAR.ARV 0xe, 0x100 ;  /* 0x0384000000007b1d */ /* 0x000fec0000002000 */
[----:B0-----:R-:W-:Y:S05]  /*6270*/  @!P0 BRA `(.L_x_7469) ;  /* 0x0000000000048947 */ /* 0x001fea0003800000 */
[----:B------:R-:W-:Y:S01]  /*6280*/  BPT.TRAP 0x1 ;  /* 0x000000040000795c */ /* 0x000fe20000300000 */
.L_x_7469:
[----:B------:R-:W0:Y:S01]  /*6290*/  @P5 LDC R12, c[0x0][0x44c] ;  /* 0x00011300ff0c5b82 */ /* 0x000e220000000800 */
[----:B------:R-:W-:Y:S02]  /*62a0*/  IMAD.U32 R10, RZ, RZ, UR38 ;  /* 0x00000026ff0a7e24 */ /* 0x000fe4000f8e00ff */
[----:B------:R-:W-:Y:S02]  /*62b0*/  IMAD R11, R186, R11, -R13 ;  /* 0x0000000bba0b7224 */ /* 0x000fe400078e0a0d */
[----:B------:R-:W-:-:S03]  /*62c0*/  VIADD R168, R168, 0xfffffffe ;  /* 0xfffffffea8a87836 */ /* 0x000fc60000000000 */
[----:B------:R-:W1:Y:S02]  /*62d0*/  @P5 LDC R15, c[0x0][0x450] ;  /* 0x00011400ff0f5b82 */ /* 0x000e640000000800 */
[----:B------:R-:W-:Y:S01]  /*62e0*/  R2UR UR32, R168 ;  /* 0x00000000a82072ca */ /* 0x000fe200000e0000 */
[----:B0-----:R-:W-:-:S05]  /*62f0*/  @P5 IMAD.HI.U32 R12, R12, UR38, RZ ;  /* 0x000000260c0c5c27 */ /* 0x001fca000f8e00ff */
[----:B-1----:R-:W-:-:S05]  /*6300*/  @P5 SHF.R.U32.HI R10, RZ, R15, R12 ;  /* 0x0000000fff0a5219 */ /* 0x002fca000001160c */
[----:B------:R-:W-:-:S05]  /*6310*/  IMAD.IADD R10, R11, 0x1, R10 ;  /* 0x000000010b0a7824 */ /* 0x000fca00078e020a */
[----:B------:R-:W-:-:S04]  /*6320*/  SHF.R.S32.HI R11, RZ, 0x1f, R10 ;  /* 0x0000001fff0b7819 */ /* 0x000fc8000001140a */
[----:B------:R-:W-:Y:S01]  /*6330*/  LEA.HI R11, R11, R10, RZ, 0x6 ;  /* 0x0000000a0b0b7211 */ /* 0x000fe200078f30ff */
[----:B------:R-:W-:-:S03]  /*6340*/  VIADD R10, R9, 0x38860 ;  /* 0x00038860090a7836 */ /* 0x000fc60000000000 */
[----:B------:R-:W-:Y:S02]  /*6350*/  SHF.R.S32.HI R11, RZ, 0x6, R11 ;  /* 0x00000006ff0b7819 */ /* 0x000fe4000001140b */
[----:B------:R-:W-:Y:S02]  /*6360*/  PRMT R10, R219, 0x654, R10 ;  /* 0x00000654db0a7816 */ /* 0x000fe4000000000a */
[----:B------:R-:W-:Y:S02]  /*6370*/  R2UR UR7, R11 ;  /* 0x000000000b0772ca */ /* 0x000fe400000e0000 */
[----:B------:R0:W-:Y:S11]  /*6380*/  SYNCS.ARRIVE.TRANS64.RED.A1T0 RZ, [R10+URZ], RZ ;  /* 0x000000ff0aff79a7 */ /* 0x0001f6000810043f */
[----:B------:R-:W-:-:S04]  /*6390*/  UISETP.LT.AND UP0, UPT, URZ, UR7, UPT ;  /* 0x000000073f00728c */ /* 0x000fc8000bf01270 */
[----:B------:R-:W-:-:S04]  /*63a0*/  USEL UR7, URZ, UR7, !UP0 ;  /* 0x000000073f077287 */ /* 0x000fc8000c000000 */
[----:B------:R-:W-:-:S06]  /*63b0*/  UISETP.GE.AND UP0, UPT, UR32, UR7, UPT ;  /* 0x000000072000728c */ /* 0x000fcc000bf06270 */
[----:B------:R-:W-:-:S13]  /*63c0*/  PLOP3.LUT P1, PT, PT, PT, UP0, 0x80, 0x0 ;  /* 0x000000000000781c */ /* 0x000fda0003f2f008 */
[----:B0-----:R-:W-:Y:S05]  /*63d0*/  @!P1 BRA `(.L_x_7470) ;  /* 0x0000003000a49947 */ /* 0x001fea0003800000 */
[----:B------:R-:W-:Y:S01]  /*63e0*/  IMAD.MOV.U32 R11, RZ, RZ, R8 ;  /* 0x000000ffff0b7224 */ /* 0x000fe200078e0008 */
[----:B------:R-:W-:Y:S01]  /*63f0*/  ULDC UR5, c[0x0][0x288] ;  /* 0x0000a20000057ab9 */ /* 0x000fe20000000800 */
[----:B------:R-:W-:Y:S01]  /*6400*/  IMAD.MOV.U32 R10, RZ, RZ, R7 ;  /* 0x000000ffff0a7224 */ /* 0x000fe200078e0007 */
[----:B------:R-:W-:Y:S01]  /*6410*/  ULDC UR6, c[0x0][0x2f0] ;  /* 0x0000bc0000067ab9 */ /* 0x000fe20000000800 */
[----:B------:R-:W-:Y:S01]  /*6420*/  IMAD.MOV.U32 R13, RZ, RZ, R2 ;  /* 0x000000ffff0d7224 */ /* 0x000fe200078e0002 */
[----:B------:R-:W-:-:S06]  /*6430*/  ULDC UR4, c[0x0][0xa80] ;  /* 0x0002a00000047ab9 */ /* 0x000fcc0000000800 */
.L_x_7481:
[----:B------:R-:W-:-:S05]  /*6440*/  VIADD R2, R13, 0x1 ;  /* 0x000000010d027836 */ /* 0x000fca0000000000 */
[----:B------:R-:W-:-:S04]  /*6450*/  ISETP.NE.AND P1, PT, R2, 0x2, PT ;  /* 0x000000020200780c */ /* 0x000fc80003f25270 */
[----:B------:R-:W-:Y:S02]  /*6460*/  SEL R7, RZ, 0x1, P1 ;  /* 0x00000001ff077807 */ /* 0x000fe40000800000 */
[----:B------:R-:W-:Y:S02]  /*6470*/  SEL R2, R2, RZ, P1 ;  /* 0x000000ff02027207 */ /* 0x000fe40000800000 */
[----:B------:R-:W-:Y:S01]  /*6480*/  LOP3.LUT R16, R16, R7, RZ, 0x3c, !PT ;  /* 0x0000000710107212 */ /* 0x000fe200078e3cff */
[----:B------:R-:W-:Y:S06]  /*6490*/  @!P0 BRA `(.L_x_7471) ;  /* 0x0000000000048947 */ /* 0x000fec0003800000 */
[----:B------:R-:W-:Y:S01]  /*64a0*/  BPT.TRAP 0x1 ;  /* 0x000000040000795c */ /* 0x000fe20000300000 */
.L_x_7471:
[----:B------:R-:W-:Y:S01]  /*64b0*/  IMAD R9, R2, 0x8, R17 ;  /* 0x0000000802097824 */ /* 0x000fe200078e0211 */
[----:B------:R-:W-:-:S04]  /*64c0*/  SHF.L.U32 R8, R16, 0x1f, RZ ;  /* 0x0000001f10087819 */ /* 0x000fc800000006ff */
[----:B------:R0:W1:Y:S01]  /*64d0*/  SYNCS.PHASECHK.TRANS64.TRYWAIT P1, [R9+URZ+0x38830], R8 ;  /* 0x03883008090075a7 */ /* 0x000062000802017f */
[----:B------:R-:W-:Y:S05]  /*64e0*/  @!P0 BRA `(.L_x_7472) ;  /* 0x0000000000048947 */ /* 0x000fea0003800000 */
[----:B------:R-:W-:Y:S01]  /*64f0*/  BPT.TRAP 0x1 ;  /* 0x000000040000795c */ /* 0x000fe20000300000 */
.L_x_7472:
[----:B------:R-:W-:Y:S01]  /*6500*/  IMAD R7, R2, 0x200, R0 ;  /* 0x0000020002077824 */ /* 0x000fe200078e0200 */
[----:B-1----:R-:W-:Y:S06]  /*6510*/  @P1 BRA `(.L_x_7473) ;  /* 0x0000000000081947 */ /* 0x002fec0003800000 */
[----:B------:R-:W1:Y:S02]  /*6520*/  SYNCS.PHASECHK.TRANS64.TRYWAIT P1, [R9+URZ+0x38830], R8 ;  /* 0x03883008090075a7 */ /* 0x000e64000802017f */
[----:B-1----:R-:W-:Y:S05]  /*6530*/  @!P1 BRA `(.L_x_7474) ;  /* 0x000000e000c89947 */ /* 0x002fea0003800000 */
.L_x_7473:
[----:B------:R-:W-:Y:S01]  /*6540*/  R2UR UR10, R7 ;  /* 0x00000000070a72ca */ /* 0x000fe200000e0000 */
[----:B------:R-:W-:Y:S01]  /*6550*/  WARPGROUP.ARRIVE ;  /* 0x00000000000079c5 */ /* 0x000fe20000000000 */
[----:B------:R-:W-:Y:S01]  /*6560*/  UMOV UR11, 0x40000040 ;  /* 0x40000040000b7882 */ /* 0x000fe20000000000 */
[----:B------:R-:W-:Y:S01]  /*6570*/  UMOV UR15, 0x40000040 ;  /* 0x40000040000f7882 */ /* 0x000fe20000000000 */
[----:B------:R-:W-:Y:S01]  /*6580*/  UMOV UR19, 0x40000040 ;  /* 0x4000004000137882 */ /* 0x000fe20000000000 */
[----:B------:R-:W-:-:S08]  /*6590*/  UMOV UR23, 0x40000040 ;  /* 0x4000004000177882 */ /* 0x000fd00000000000 */
[----:B------:R-:W-:Y:S01]  /*65a0*/  HGMMA.64x64x16.F32 R152, gdesc[UR8], RZ, !UPT, gsb0 ;  /* 0x00e00000089879f0 */ /* 0x000fe2000c0008ff */
[----:B------:R-:W-:Y:S02]  /*65b0*/  UIADD3 UR14, UR10, 0x2, URZ ;  /* 0x000000020a0e7890 */ /* 0x000fe4000fffe03f */
[----:B------:R-:W-:Y:S02]  /*65c0*/  UIADD3 UR18, UR10, 0x4, URZ ;  /* 0x000000040a127890 */ /* 0x000fe4000fffe03f */
        /* <DEDUP_REMOVED lines=13> */
.L_x_7475:
[----:B------:R2:W3:Y:S01]  /*66a0*/  SYNCS.PHASECHK.TRANS64.TRYWAIT P1, [R9+URZ+0x38850], R8 ;  /* 0x03885008090075a7 */ /* 0x0004e2000802017f */
[----:B------:R-:W-:Y:S05]  /*66b0*/  @!P0 BRA `(.L_x_7476) ;  /* 0x0000000000048947 */ /* 0x000fea0003800000 */
[----:B------:R-:W-:Y:S01]  /*66c0*/  BPT.TRAP 0x1 ;  /* 0x000000040000795c */ /* 0x000fe20000300000 */
.L_x_7476:
[----:B------:R-:W-:Y:S01]  /*66d0*/  IMAD R7, R2, 0x1000, R4 ;  /* 0x0000100002077824 */ /* 0x000fe200078e0204 */
[----:B---3--:R-:W-:Y:S06]  /*66e0*/  @P1 BRA `(.L_x_7477) ;  /* 0x0000000000081947 */ /* 0x008fec0003800000 */
[----:B------:R-:W3:Y:S02]  /*66f0*/  SYNCS.PHASECHK.TRANS64.TRYWAIT P1, [R9+URZ+0x38850], R8 ;  /* 0x03885008090075a7 */ /* 0x000ee4000802017f */
[----:B---3--:R-:W-:Y:S05]  /*6700*/  @!P1 BRA `(.L_x_7478) ;  /* 0x000000e000689947 */ /* 0x008fea0003800000 */
.L_x_7477:
[----:B------:R-:W-:Y:S01]  /*6710*/  R2UR UR26, R7 ;  /* 0x00000000071a72ca */ /* 0x000fe200000e0000 */
[----:B------:R-:W-:Y:S01]  /*6720*/  WARPGROUP.ARRIVE ;  /* 0x00000000000079c5 */ /* 0x000fe20000000000 */
[----:B------:R-:W-:Y:S01]  /*6730*/  UMOV UR27, 0x40000040 ;  /* 0x40000040001b7882 */ /* 0x000fe20000000000 */
[----:B------:R-:W-:Y:S01]  /*6740*/  VIADD R12, R3, 0x2 ;  /* 0x00000002030c7836 */ /* 0x000fe20000000000 */
[----:B------:R-:W-:Y:S01]  /*6750*/  UMOV UR29, 0x40000040 ;  /* 0x40000040001d7882 */ /* 0x000fe20000000000 */
[----:B0123--:R-:W-:Y:S01]  /*6760*/  VIADD R8, R7, 0x2 ;  /* 0x0000000207087836 */ /* 0x00ffe20000000000 */
        /* <DEDUP_REMOVED lines=8> */
[----:B------:R-:W-:Y:S01]  /*67f0*/  VIADD R15, R7, 0x800 ;  /* 0x00000800070f7836 */ /* 0x000fe20000000000 */
        /* <DEDUP_REMOVED lines=125> */
[----:B------:R-:W0:Y:S02]  /*6fd0*/  SHFL.IDX PT, R8, R14, RZ, 0x1f ;  /* 0x00001fff0e087589 */ /* 0x000e2400000e0000 */
[----:B0-----:R-:W-:-:S04]  /*6fe0*/  ISETP.GT.AND P1, PT, R8, 0x7f, PT ;  /* 0x0000007f0800780c */ /* 0x001fc80003f24270 */
[----:B------:R-:W-:-:S05]  /*6ff0*/  SEL R8, RZ, 0x2, !P1 ;  /* 0x00000002ff087807 */ /* 0x000fca0004800000 */
[----:B------:R-:W-:Y:S02]  /*7000*/  IMAD.IADD R12, R21, 0x1, R8 ;  /* 0x00000001150c7824 */ /* 0x000fe400078e0208 */
        /* <DEDUP_REMOVED lines=11> */
[----:B------:R-:W-:Y:S01]  /*70c0*/  IMAD.IADD R20, R21, 0x1, R12 ;  /* 0x0000000115147824 */ /* 0x000fe200078e020c */
[----:B------:R-:W-:Y:S02]  /*70d0*/  WARPGROUP.DEPBAR.LE gsb0, 0x0 ;  /* 0x00008000000079c5 */ /* 0x000fe40000010000 */
[----:B------:R-:W-:-:S06]  /*70e0*/  WARPGROUP.ARRIVE ;  /* 0x00000000000079c5 */ /* 0x000fcc0000000000 */
[----:B------:R-:W-:Y:S01]  /*70f0*/  HGMMA.64x64x16.F32 R152, gdesc[UR28], R152, gsb0 ;  /* 0x00e000001c9879f0 */ /* 0x000fe20008000898 */
[----:B------:R-:W-:Y:S01]  /*7100*/  R2UR UR28, R20 ;  /* 0x00000000141c72ca */ /* 0x000fe200000e0000 */
[C---:B------:R-:W-:Y:S01]  /*7110*/  IMAD.IADD R20, R15.reuse, 0x1, R12 ;  /* 0x000000010f147824 */ /* 0x040fe200078e020c */
[----:B------:R-:W-:Y:S01]  /*7120*/  UMOV UR29, 0x40000040 ;  /* 0x40000040001d7882 */ /* 0x000fe20000000000 */
[----:B------:R-:W-:Y:S01]  /*7130*/  UMOV UR31, 0x40000040 ;  /* 0x40000040001f7882 */ /* 0x000fe20000000000 */
[--C-:B------:R-:W-:Y:S02]  /*7140*/  IMAD.IADD R15, R15, 0x1, R14.reuse ;  /* 0x000000010f0f7824 */ /* 0x100fe400078e020e */
[----:B------:R-:W-:Y:S01]  /*7150*/  R2UR UR30, R20 ;  /* 0x00000000141e72ca */ /* 0x000fe200000e0000 */
[----:B------:R-:W-:Y:S02]  /*7160*/  IMAD.IADD R20, R21, 0x1, R14 ;  /* 0x0000000115147824 */ /* 0x000fe400078e020e */
[----:B------:R-:W-:-:S05]  /*7170*/  IMAD.MOV.U32 R21, RZ, RZ, 0xa00 ;  /* 0x00000a00ff157424 */ /* 0x000fca00078e00ff */
        /* <DEDUP_REMOVED lines=22> */
[----:B------:R-:W-:Y:S02]  /*72e0*/  IMAD.IADD R20, R21, 0x1, R8 ;  /* 0x0000000115147824 */ /* 0x000fe400078e0208 */
[----:B------:R-:W-:Y:S01]  /*72f0*/  VIADD R15, R7, 0xa00 ;  /* 0x00000a00070f7836 */ /* 0x000fe20000000000 */
[----:B------:R-:W-:Y:S02]  /*7300*/  WARPGROUP.DEPBAR.LE gsb0, 0x0 ;  /* 0x00008000000079c5 */ /* 0x000fe40000010000 */
[----:B------:R-:W-:-:S06]  /*7310*/  WARPGROUP.ARRIVE ;  /* 0x00000000000079c5 */ /* 0x000fcc0000000000 */
[----:B------:R-:W-:Y:S01]  /*7320*/  HGMMA.64x64x16.F32 R152, gdesc[UR28], R152, gsb0 ;  /* 0x00e000001c9879f0 */ /* 0x000fe20008000898 */
[----:B------:R-:W-:Y:S01]  /*7330*/  R2UR UR28, R20 ;  /* 0x00000000141c72ca */ /* 0x000fe200000e0000 */
[----:B------:R-:W-:Y:S01]  /*7340*/  IMAD.IADD R20, R8, 0x1, R15 ;  /* 0x0000000108147824 */ /* 0x000fe200078e020f */
[----:B------:R-:W-:Y:S01]  /*7350*/  UMOV UR29, 0x40000040 ;  /* 0x40000040001d7882 */ /* 0x000fe20000000000 */
[----:B------:R-:W-:-:S03]  /*7360*/  UMOV UR31, 0x40000040 ;  /* 0x40000040001f7882 */ /* 0x000fc60000000000 */
[----:B------:R-:W-:Y:S01]  /*7370*/  R2UR UR30, R20 ;  /* 0x00000000141e72ca */ /* 0x000fe200000e0000 */
[----:B------:R-:W-:Y:S01]  /*7380*/  IMAD.IADD R20, R21, 0x1, R12 ;  /* 0x0000000115147824 */ /* 0x000fe200078e020c */
[----:B------:R-:W-:Y:S02]  /*7390*/  WARPGROUP.DEPBAR.LE gsb0, 0x0 ;  /* 0x00008000000079c5 */ /* 0x000fe40000010000 */
[----:B------:R-:W-:-:S09]  /*73a0*/  WARPGROUP.ARRIVE ;  /* 0x00000000000079c5 */ /* 0x000fd20000000000 */
[----:B------:R-:W-:Y:S01]  /*73b0*/  HGMMA.64x64x16.F32 R152, gdesc[UR28], R152, gsb0 ;  /* 0x00e000001c9879f0 */ /* 0x000fe20008000898 */
[----:B------:R-:W-:Y:S01]  /*73c0*/  R2UR UR28, R20 ;  /* 0x00000000141c72ca */ /* 0x000fe200000e0000 */
[--C-:B------:R-:W-:Y:S01]  /*73d0*/  IMAD.IADD R20, R12, 0x1, R15.reuse ;  /* 0x000000010c147824 */ /* 0x100fe200078e020f */
[----:B------:R-:W-:Y:S01]  /*73e0*/  UMOV UR29, 0x40000040 ;  /* 0x40000040001d7882 */ /* 0x000fe20000000000 */
[----:B------:R-:W-:Y:S01]  /*73f0*/  UMOV UR31, 0x40000040 ;  /* 0x40000040001f7882 */ /* 0x000fe20000000000 */
[----:B------:R-:W-:Y:S02]  /*7400*/  IMAD.IADD R15, R14, 0x1, R15 ;  /* 0x000000010e0f7824 */ /* 0x000fe400078e020f */
        /* <DEDUP_REMOVED lines=70> */
[----:B------:R-:W-:Y:S02]  /*7870*/  IMAD.IADD R20, R21, 0x1, R8 ;  /* 0x0000000115147824 */ /* 0x000fe400078e0208 */
        /* <DEDUP_REMOVED lines=47> */
.L_x_7479:
[----:B------:R-:W-:Y:S01]  /*7b70*/  ISETP.NE.AND P1, PT, R220, 0x1, PT ;  /* 0x00000001dc00780c */ /* 0x000fe20003f25270 */
[----:B------:R-:W-:Y:S01]  /*7b80*/  VIADD R7, R190, UR38 ;  /* 0x00000026be077c36 */ /* 0x000fe20008000000 */
[----:B------:R-:W-:Y:S01]  /*7b90*/  UMOV UR10, 0xffffffc0 ;  /* 0xffffffc0000a7882 */ /* 0x000fe20000000000 */
[----:B------:R-:W-:Y:S01]  /*7ba0*/  UMOV UR11, 0x40000040 ;  /* 0x40000040000b7882 */ /* 0x000fe20000000000 */
[----:B------:R-:W-:-:S09]  /*7bb0*/  UIMAD UR10, UR32, UR10, 0x1 ;  /* 0x00000001200a74a4 */ /* 0x000fd2000f8e020a */
[----:B------:R-:W0:Y:S08]  /*7bc0*/  @P1 LDC R8, c[0x0][0x44c] ;  /* 0x00011300ff081b82 */ /* 0x000e300000000800 */
[----:B------:R-:W1:Y:S01]  /*7bd0*/  @P1 LDC R15, c[0x0][0x450] ;  /* 0x00011400ff0f1b82 */ /* 0x000e620000000800 */
[----:B0-----:R-:W-:-:S05]  /*7be0*/  @P1 IMAD.HI.U32 R8, R7, R8, RZ ;  /* 0x0000000807081227 */ /* 0x001fca00078e00ff */
[----:B-1----:R-:W-:Y:S02]  /*7bf0*/  @P1 SHF.R.U32.HI R7, RZ, R15, R8 ;  /* 0x0000000fff071219 */ /* 0x002fe40000011608 */
[----:B------:R-:W-:-:S03]  /*7c00*/  IADD3 R15, -R18, UR10, RZ ;  /* 0x0000000a120f7c10 */ /* 0x000fc6000fffe1ff */
[----:B------:R-:W0:Y:S02]  /*7c10*/  SHFL.IDX PT, R21, R7, 0x1, 0x1c1f ;  /* 0x003c1f0007157f89 */ /* 0x000e2400000e0000 */
[----:B------:R-:W-:Y:S02]  /*7c20*/  IMAD R8, R186, UR6, R15 ;  /* 0x00000006ba087c24 */ /* 0x000fe4000f8e020f */
[----:B------:R-:W1:Y:S03]  /*7c30*/  SHFL.IDX PT, R7, R7, RZ, 0x1c1f ;  /* 0x001c1fff07077589 */ /* 0x000e6600000e0000 */
[----:B0-----:R-:W-:-:S04]  /*7c40*/  IADD3 R12, R21, -UR5, R8 ;  /* 0x80000005150c7c10 */ /* 0x001fc8000fffe008 */
        /* <DEDUP_REMOVED lines=46> */
[----:B------:R-:W-:-:S04]  /*7f30*/  FMNMX.FTZ R12, R182, R15, !PT ;  /* 0x0000000fb60c7209 */ /* 0x000fc80007810000 */
[----:B------:R-:W-:Y:S02]  /*7f40*/  FMNMX.FTZ R14, R183, R12, !PT ;  /* 0x0000000cb70e7209 */ /* 0x000fe40007810000 */
[----:B-1----:R-:W-:-:S03]  /*7f50*/  IADD3 R12, R7, -UR5, R8 ;  /* 0x80000005070c7c10 */ /* 0x002fc6000fffe008 */
[----:B------:R-:W0:Y:S01]  /*7f60*/  SHFL.BFLY PT, R15, R14, 0x2, 0x1f ;  /* 0x0c401f000e0f7f89 */ /* 0x000e2200000e0000 */
        /* <DEDUP_REMOVED lines=15> */
[----:B------:R-:W0:Y:S01]  /*8060*/  SHFL.BFLY PT, R20, R15, 0x1, 0x1f ;  /* 0x0c201f000f147f89 */ /* 0x000e2200000e0000 */
[----:B------:R-:W-:Y:S02]  /*8070*/  FMNMX.FTZ R7, R157, R8, !PT ;  /* 0x000000089d077209 */ /* 0x000fe40007810000 */
[----:B------:R-:W-:Y:S02]  /*8080*/  ISETP.GT.AND P1, PT, R12, 0x18, PT ;  /* 0x000000180c00780c */ /* 0x000fe40003f24270 */
[----:B------:R-:W-:-:S02]  /*8090*/  FSEL R161, R161, -INF , P2 ;  /* 0xff800000a1a17808 */ /* 0x000fc40001000000 */
[----:B------:R-:W-:Y:S02]  /*80a0*/  FMNMX.FTZ R8, R160, R7, !PT ;  /* 0x00000007a0087209 */ /* 0x000fe40007810000 */
[----:B------:R-:W-:Y:S02]  /*80b0*/  ISETP.GT.AND P2, PT, R12, 0x19, PT ;  /* 0x000000190c00780c */ /* 0x000fe40003f44270 */
[----:B------:R-:W-:Y:S02]  /*80c0*/  FSEL R164, R164, -INF , P1 ;  /* 0xff800000a4a47808 */ /* 0x000fe40000800000 */
[----:B------:R-:W-:Y:S02]  /*80d0*/  FMNMX.FTZ R7, R161, R8, !PT ;  /* 0x00000008a1077209 */ /* 0x000fe40007810000 */
[----:B------:R-:W-:Y:S02]  /*80e0*/  ISETP.GT.AND P1, PT, R12, 0x20, PT ;  /* 0x000000200c00780c */ /* 0x000fe40003f24270 */
[----:B------:R-:W-:-:S02]  /*80f0*/  FSEL R165, R165, -INF , P2 ;  /* 0xff800000a5a57808 */ /* 0x000fc40001000000 */
[----:B------:R-:W-:Y:S02]  /*8100*/  FMNMX.FTZ R14, R164, R7, !PT ;  /* 0x00000007a40e7209 */ /* 0x000fe40007810000 */
[----:B------:R-:W-:Y:S02]  /*8110*/  ISETP.GT.AND P2, PT, R12, 0x21, PT ;  /* 0x000000210c00780c */ /* 0x000fe40003f44270 */
[----:B------:R-:W-:Y:S02]  /*8120*/  FSEL R152, R168, -INF , P1 ;  /* 0xff800000a8987808 */ /* 0x000fe40000800000 */
[----:B------:R-:W-:Y:S02]  /*8130*/  FMNMX.FTZ R7, R165, R14, !PT ;  /* 0x0000000ea5077209 */ /* 0x000fe40007810000 */
[----:B0-----:R-:W-:Y:S02]  /*8140*/  FMNMX.FTZ R8, R15, R20, !PT ;  /* 0x000000140f087209 */ /* 0x001fe40007810000 */
[----:B------:R-:W-:-:S02]  /*8150*/  ISETP.GT.AND P3, PT, R12, 0x28, PT ;  /* 0x000000280c00780c */ /* 0x000fc40003f64270 */
[----:B------:R-:W-:Y:S01]  /*8160*/  FSEL R196, R169, -INF , P2 ;  /* 0xff800000a9c47808 */ /* 0x000fe20001000000 */
[----:B------:R-:W-:Y:S01]  /*8170*/  FMUL.FTZ R198, R8, UR4 ;  /* 0x0000000408c67c20 */ /* 0x000fe20008410000 */
[----:B------:R-:W-:Y:S02]  /*8180*/  FMNMX.FTZ R7, R152, R7, !PT ;  /* 0x0000000798077209 */ /* 0x000fe40007810000 */
[----:B------:R-:W-:Y:S02]  /*8190*/  ISETP.GT.AND P4, PT, R12, 0x29, PT ;  /* 0x000000290c00780c */ /* 0x000fe40003f84270 */
[----:B------:R-:W-:Y:S02]  /*81a0*/  FSEL R172, R172, -INF , P3 ;  /* 0xff800000acac7808 */ /* 0x000fe40001800000 */
[----:B------:R-:W-:Y:S02]  /*81b0*/  FMNMX.FTZ R7, R196, R7, !PT ;  /* 0x00000007c4077209 */ /* 0x000fe40007810000 */
[----:B------:R-:W-:-:S02]  /*81c0*/  FSETP.NEU.FTZ.AND P1, PT, R8, -INF , PT ;  /* 0xff8000000800780b */ /* 0x000fc40003f3d000 */
[----:B------:R-:W-:Y:S02]  /*81d0*/  ISETP.GT.AND P2, PT, R12, 0x30, PT ;  /* 0x000000300c00780c */ /* 0x000fe40003f44270 */
[----:B------:R-:W-:Y:S02]  /*81e0*/  FSEL R197, R173, -INF , P4 ;  /* 0xff800000adc57808 */ /* 0x000fe40002000000 */
[----:B------:R-:W-:Y:S02]  /*81f0*/  FMNMX.FTZ R14, R172, R7, !PT ;  /* 0x00000007ac0e7209 */ /* 0x000fe40007810000 */
[----:B------:R-:W-:Y:S02]  /*8200*/  FSEL R198, R198, RZ, P1 ;  /* 0x000000ffc6c67208 */ /* 0x000fe40000800000 */
[----:B------:R-:W-:Y:S02]  /*8210*/  ISETP.GT.AND P3, PT, R12, 0x31, PT ;  /* 0x000000310c00780c */ /* 0x000fe40003f64270 */
[----:B------:R-:W-:Y:S01]  /*8220*/  FSEL R176, R176, -INF , P2 ;  /* 0xff800000b0b07808 */ /* 0x000fe20001000000 */
[--C-:B------:R-:W-:Y:S01]  /*8230*/  FFMA.FTZ R15, R154, UR4, -R198.reuse ;  /* 0x000000049a0f7c23 */ /* 0x100fe200080108c6 */
[----:B------:R-:W-:Y:S01]  /*8240*/  FMNMX.FTZ R7, R197, R14, !PT ;  /* 0x0000000ec5077209 */ /* 0x000fe20007810000 */
[----:B------:R-:W-:Y:S01]  /*8250*/  FFMA.FTZ R169, R159, UR4, -R198 ;  /* 0x000000049fa97c23 */ /* 0x000fe200080108c6 */
[----:B------:R-:W-:Y:S01]  /*8260*/  ISETP.GT.AND P2, PT, R12, 0x38, PT ;  /* 0x000000380c00780c */ /* 0x000fe20003f44270 */
[----:B------:R-:W-:Y:S01]  /*8270*/  IMAD.MOV R159, RZ, RZ, -R184 ;  /* 0x000000ffff9f7224 */ /* 0x000fe200078e0ab8 */
[----:B------:R-:W-:Y:S01]  /*8280*/  FSEL R154, R177, -INF , P3 ;  /* 0xff800000b19a7808 */ /* 0x000fe20001800000 */
[--C-:B------:R-:W-:Y:S01]  /*8290*/  FFMA.FTZ R177, R158, UR4, -R198.reuse ;  /* 0x000000049eb17c23 */ /* 0x100fe200080108c6 */
[----:B------:R-:W-:Y:S01]  /*82a0*/  FMNMX.FTZ R7, R176, R7, !PT ;  /* 0x00000007b0077209 */ /* 0x000fe20007810000 */
[--C-:B------:R-:W-:Y:S01]  /*82b0*/  FFMA.FTZ R20, R162, UR4, -R198.reuse ;  /* 0x00000004a2147c23 */ /* 0x100fe200080108c6 */
[----:B------:R-:W-:Y:S01]  /*82c0*/  ISETP.GT.AND P3, PT, R12, 0x39, PT ;  /* 0x000000390c00780c */ /* 0x000fe20003f64270 */
[--C-:B------:R-:W-:Y:S01]  /*82d0*/  FFMA.FTZ R12, R155, UR4, -R198.reuse ;  /* 0x000000049b0c7c23 */ /* 0x100fe200080108c6 */
[----:B------:R-:W-:Y:S01]  /*82e0*/  FSEL R199, R180, -INF , P2 ;  /* 0xff800000b4c77808 */ /* 0x000fe20001000000 */
[--C-:B------:R-:W-:Y:S01]  /*82f0*/  FFMA.FTZ R180, R182, UR4, -R198.reuse ;  /* 0x00000004b6b47c23 */ /* 0x100fe200080108c6 */
[----:B------:R-:W-:Y:S01]  /*8300*/  FMNMX.FTZ R14, R154, R7, !PT ;  /* 0x000000079a0e7209 */ /* 0x000fe20007810000 */
[--C-:B------:R-:W-:Y:S01]  /*8310*/  FFMA.FTZ R173, R163, UR4, -R198.reuse ;  /* 0x00000004a3ad7c23 */ /* 0x100fe200080108c6 */
[----:B------:R-:W-:Y:S01]  /*8320*/  FSEL R155, R181, -INF , P3 ;  /* 0xff800000b59b7808 */ /* 0x000fe20001800000 */
        /* <DEDUP_REMOVED lines=11> */
[----:B------:R-:W-:Y:S01]  /*83e0*/  FFMA.FTZ R179, R179, UR4, -R198 ;  /* 0x00000004b3b37c23 */ /* 0x000fe200080108c6 */
[----:B------:R-:W-:Y:S08]  /*83f0*/  MUFU.EX2 R15, R15 ;  /* 0x0000000f000f7308 */ /* 0x000ff00000000800 */
[----:B------:R-:W-:Y:S08]  /*8400*/  MUFU.EX2 R12, R12 ;  /* 0x0000000c000c7308 */ /* 0x000ff00000000800 */
[----:B------:R-:W-:Y:S01]  /*8410*/  MUFU.EX2 R14, R177 ;  /* 0x000000b1000e7308 */ /* 0x000fe20000000800 */
[----:B0-----:R-:W-:-:S07]  /*8420*/  FMNMX.FTZ R158, R7, R158, !PT ;  /* 0x0000009e079e7209 */ /* 0x001fce0007810000 */
[----:B------:R-:W0:Y:S01]  /*8430*/  MUFU.EX2 R169, R169 ;  /* 0x000000a900a97308 */ /* 0x000e220000000800 */
[----:B------:R-:W1:Y:S07]  /*8440*/  SHFL.BFLY PT, R7, R158, 0x1, 0x1f ;  /* 0x0c201f009e077f89 */ /* 0x000e6e00000e0000 */
        /* <DEDUP_REMOVED lines=10> */
[--C-:B------:R-:W-:Y:S01]  /*84f0*/  FFMA.FTZ R21, R153, UR4, -R158.reuse ;  /* 0x0000000499157c23 */ /* 0x100fe2000801089e */
[--C-:B------:R-:W-:Y:S01]  /*8500*/  FFMA.FTZ R204, R152, UR4, -R158.reuse ;  /* 0x0000000498cc7c23 */ /* 0x100fe2000801089e */
[----:B------:R-:W-:Y:S01]  /*8510*/  FSEL R152, R8, RZ, P1 ;  /* 0x000000ff08987208 */ /* 0x000fe20000800000 */
[--C-:B------:R-:W-:Y:S01]  /*8520*/  FFMA.FTZ R183, R156, UR4, -R158.reuse ;  /* 0x000000049cb77c23 */ /* 0x100fe2000801089e */
[----:B------:R-:W-:Y:S01]  /*8530*/  FSEL R153, R7, RZ, P2 ;  /* 0x000000ff07997208 */ /* 0x000fe20001000000 */
[--C-:B------:R-:W-:Y:S01]  /*8540*/  FFMA.FTZ R205, R196, UR4, -R158.reuse ;  /* 0x00000004c4cd7c23 */ /* 0x100fe2000801089e */
[----:B------:R-:W-:Y:S01]  /*8550*/  ISETP.NE.AND P1, PT, R18, R159, PT ;  /* 0x0000009f1200720c */ /* 0x000fe20003f25270 */
[----:B------:R-:W-:Y:S01]  /*8560*/  FADD.FTZ R152, -R152, R11 ;  /* 0x0000000b98987221 */ /* 0x000fe20000010100 */
[----:B------:R-:W-:Y:S01]  /*8570*/  FFMA.FTZ R196, R154, UR4, -R158 ;  /* 0x000000049ac47c23 */ /* 0x000fe2000801089e */
[----:B------:R-:W-:Y:S01]  /*8580*/  FADD.FTZ R153, -R153, R10 ;  /* 0x0000000a99997221 */ /* 0x000fe20000010100 */
[----:B------:R-:W-:Y:S01]  /*8590*/  FFMA.FTZ R198, R157, UR4, -R158 ;  /* 0x000000049dc67c23 */ /* 0x000fe2000801089e */
[----:B------:R-:W-:Y:S01]  /*85a0*/  FMUL.FTZ R156, R152, UR4 ;  /* 0x00000004989c7c20 */ /* 0x000fe20008410000 */
[----:B------:R-:W-:-:S02]  /*85b0*/  VIADD R152, R9, 0x38840 ;  /* 0x0003884009987836 */ /* 0x000fc40000000000 */
[----:B------:R-:W-:Y:S01]  /*85c0*/  FMUL.FTZ R153, R153, UR4 ;  /* 0x0000000499997c20 */ /* 0x000fe20008410000 */
[--C-:B------:R-:W-:Y:S01]  /*85d0*/  FFMA.FTZ R200, R160, UR4, -R158.reuse ;  /* 0x00000004a0c87c23 */ /* 0x100fe2000801089e */
[----:B------:R1:W2:Y:S01]  /*85e0*/  MUFU.EX2 R10, R156 ;  /* 0x0000009c000a7308 */ /* 0x0002a20000000800 */
[----:B------:R-:W-:Y:S01]  /*85f0*/  FFMA.FTZ R201, R161, UR4, -R158 ;  /* 0x00000004a1c97c23 */ /* 0x000fe2000801089e */
[----:B------:R-:W-:Y:S01]  /*8600*/  PRMT R152, R219, 0x654, R152 ;  /* 0x00000654db987816 */ /* 0x000fe20000000098 */
[----:B------:R-:W-:Y:S01]  /*8610*/  FFMA.FTZ R202, R164, UR4, -R158 ;  /* 0x00000004a4ca7c23 */ /* 0x000fe2000801089e */
[----:B------:R-:W-:Y:S02]  /*8620*/  @!P1 IMAD R154, R13, 0x40, R22 ;  /* 0x000000400d9a9824 */ /* 0x000fe400078e0216 */
[--C-:B------:R-:W-:Y:S01]  /*8630*/  FFMA.FTZ R203, R165, UR4, -R158.reuse ;  /* 0x00000004a5cb7c23 */ /* 0x100fe2000801089e */
[--C-:B------:R-:W-:Y:S01]  /*8640*/  FFMA.FTZ R172, R172, UR4, -R158.reuse ;  /* 0x00000004acac7c23 */ /* 0x100fe2000801089e */
[--C-:B------:R-:W-:Y:S01]  /*8650*/  FFMA.FTZ R197, R197, UR4, -R158.reuse ;  /* 0x00000004c5c57c23 */ /* 0x100fe2000801089e */
[----:B------:R3:W4:Y:S01]  /*8660*/  MUFU.EX2 R207, R153 ;  /* 0x0000009900cf7308 */ /* 0x0007220000000800 */
[----:B-1----:R-:W-:Y:S01]  /*8670*/  @!P1 IMAD R156, R154, 0x4, R17 ;  /* 0x000000049a9c9824 */ /* 0x002fe200078e0211 */
[----:B------:R1:W-:Y:S01]  /*8680*/  SYNCS.ARRIVE.TRANS64.RED.A1T0 RZ, [R152+URZ], RZ ;  /* 0x000000ff98ff79a7 */ /* 0x0003e2000810043f */
[--C-:B------:R-:W-:Y:S01]  /*8690*/  FFMA.FTZ R13, R199, UR4, -R158.reuse ;  /* 0x00000004c70d7c23 */ /* 0x100fe2000801089e */
[--C-:B------:R-:W-:Y:S01]  /*86a0*/  FFMA.FTZ R206, R155, UR4, -R158.reuse ;  /* 0x000000049bce7c23 */ /* 0x100fe2000801089e */
[----:B------:R-:W-:Y:S01]  /*86b0*/  FFMA.FTZ R157, R176, UR4, -R158 ;  /* 0x00000004b09d7c23 */ /* 0x000fe2000801089e */
[----:B------:R-:W-:Y:S01]  /*86c0*/  IMAD R176, R2, 0x1000, R19 ;  /* 0x0000100002b07824 */ /* 0x000fe200078e0213 */
[----:B0-----:R-:W-:Y:S01]  /*86d0*/  F2FP.F16.F32.PACK_AB R155, R169, R14 ;  /* 0x0000000ea99b723e */ /* 0x001fe200000000ff */
[----:B------:R-:W-:Y:S01]  /*86e0*/  MUFU.EX2 R182, R182 ;  /* 0x000000b600b67308 */ /* 0x000fe20000000800 */
[----:B--2---:R-:W-:Y:S01]  /*86f0*/  @!P1 STS [R156+0x38420], R10 ;  /* 0x0384200a9c009388 */ /* 0x004fe20000000800 */
[----:B---3--:R-:W-:Y:S01]  /*8700*/  F2FP.F16.F32.PACK_AB R153, R12, R15 ;  /* 0x0000000f0c99723e */ /* 0x008fe200000000ff */
[----:B------:R-:W-:Y:S01]  /*8710*/  FMUL.FTZ R26, R26, R10 ;  /* 0x0000000a1a1a7220 */ /* 0x000fe20000410000 */
[----:B------:R-:W-:Y:S01]  /*8720*/  F2FP.F16.F32.PACK_AB R159, R177, R168 ;  /* 0x000000a8b19f723e */ /* 0x000fe200000000ff */
[-C--:B------:R-:W-:Y:S01]  /*8730*/  FMUL.FTZ R27, R27, R10.reuse ;  /* 0x0000000a1b1b7220 */ /* 0x080fe20000410000 */
[----:B------:R-:W-:Y:S01]  /*8740*/  R2UR UR10, R176 ;  /* 0x00000000b00a72ca */ /* 0x000fe200000e0000 */
[-C--:B------:R-:W-:Y:S01]  /*8750*/  FMUL.FTZ R30, R30, R10.reuse ;  /* 0x0000000a1e1e7220 */ /* 0x080fe20000410000 */
[----:B------:R-:W1:Y:S01]  /*8760*/  MUFU.EX2 R21, R21 ;  /* 0x0000001500157308 */ /* 0x000e620000000800 */
[----:B----4-:R0:W-:Y:S01]  /*8770*/  @!P1 STS [R156+0x38400], R207 ;  /* 0x038400cf9c009388 */ /* 0x0101e20000000800 */
        /* <DEDUP_REMOVED lines=14> */
[----:B------:R-:W2:Y:S01]  /*8860*/  MUFU.EX2 R198, R198 ;  /* 0x000000c600c67308 */ /* 0x000ea20000000800 */
        /* <DEDUP_REMOVED lines=15> */
[----:B------:R-:W0:Y:S01]  /*8960*/  MUFU.EX2 R201, R201 ;  /* 0x000000c900c97308 */ /* 0x000e220000000800 */
[----:B--2---:R-:W-:Y:S01]  /*8970*/  F2FP.F16.F32.PACK_AB R154, R198, R183 ;  /* 0x000000b7c69a723e */ /* 0x004fe200000000ff */
        /* <DEDUP_REMOVED lines=27> */
[----:B------:R-:W-:Y:S01]  /*8b30*/  FMUL.FTZ R75, R75, R10 ;  /* 0x0000000a4b4b7220 */ /* 0x000fe20000410000 */
        /* <DEDUP_REMOVED lines=9> */
[----:B------:R-:W-:Y:S01]  /*8bd0*/  FMUL.FTZ R83, R83, R10 ;  /* 0x0000000a53537220 */ /* 0x000fe20000410000 */
        /* <DEDUP_REMOVED lines=77> */
[----:B------:R-:W-:Y:S01]  /*90b0*/  FMUL.FTZ R147, R147, R10 ;  /* 0x0000000a93937220 */ /* 0x000fe20000410000 */
[-C--:B------:R-:W-:Y:S01]  /*90c0*/  FMUL.FTZ R148, R148, R207.reuse ;  /* 0x000000cf94947220 */ /* 0x080fe20000410000 */
[----:B------:R-:W-:Y:S01]  /*90d0*/  FMUL.FTZ R149, R149, R207 ;  /* 0x000000cf95957220 */ /* 0x000fe20000410000 */
[----:B------:R-:W3:Y:S01]  /*90e0*/  MUFU.EX2 R196, R196 ;  /* 0x000000c400c47308 */ /* 0x000ee20000000800 */
[----:B--2---:R-:W-:Y:S01]  /*90f0*/  F2FP.F16.F32.PACK_AB R157, R173, R20 ;  /* 0x00000014ad9d723e */ /* 0x004fe200000000ff */
[-C--:B------:R-:W-:Y:S01]  /*9100*/  FMUL.FTZ R150, R150, R10.reuse ;  /* 0x0000000a96967220 */ /* 0x080fe20000410000 */
[----:B------:R-:W-:Y:S01]  /*9110*/  FMUL.FTZ R151, R151, R10 ;  /* 0x0000000a97977220 */ /* 0x000fe20000410000 */
[----:B0-----:R-:W-:Y:S01]  /*9120*/  F2FP.F16.F32.PACK_AB R165, R179, R178 ;  /* 0x000000b2b3a5723e */ /* 0x001fe200000000ff */
[----:B------:R0:W-:Y:S01]  /*9130*/  STSM.16.M88.4 [R185+0x36400], R152 ;  /* 0x03640098b9007844 */ /* 0x0001e20000000200 */
[----:B-1----:R-:W-:Y:S01]  /*9140*/  F2FP.F16.F32.PACK_AB R167, R181, R180 ;  /* 0x000000b4b5a7723e */ /* 0x002fe200000000ff */
[----:B------:R-:W-:Y:S01]  /*9150*/  VIADD R199, R176, 0x80 ;  /* 0x00000080b0c77836 */ /* 0x000fe20000000000 */
[----:B------:R-:W-:Y:S01]  /*9160*/  MUFU.EX2 R13, R13 ;  /* 0x0000000d000d7308 */ /* 0x000fe20000000800 */
[----:B------:R0:W-:Y:S01]  /*9170*/  STSM.16.M88.4 [R189], R156 ;  /* 0x0000009cbd007844 */ /* 0x0001e20000000200 */
[----:B------:R-:W-:Y:S01]  /*9180*/  FFMA.FTZ R15, R10, R6, R15 ;  /* 0x000000060a0f7223 */ /* 0x000fe2000001000f */
[----:B------:R-:W-:-:S02]  /*9190*/  FFMA.FTZ R182, R207, R5, R182 ;  /* 0x00000005cfb67223 */ /* 0x000fc400000100b6 */
[----:B------:R0:W-:Y:S01]  /*91a0*/  STSM.16.M88.4 [R187], R160 ;  /* 0x000000a0bb007844 */ /* 0x0001e20000000200 */
[----:B------:R-:W-:Y:S01]  /*91b0*/  FADD.FTZ R15, R12, R15 ;  /* 0x0000000f0c0f7221 */ /* 0x000fe20000010000 */
[----:B------:R-:W-:Y:S01]  /*91c0*/  FADD.FTZ R182, R21, R182 ;  /* 0x000000b615b67221 */ /* 0x000fe20000010000 */
[----:B------:R-:W1:Y:S01]  /*91d0*/  MUFU.EX2 R206, R206 ;  /* 0x000000ce00ce7308 */ /* 0x000e620000000800 */
[----:B---3--:R-:W-:Y:S01]  /*91e0*/  F2FP.F16.F32.PACK_AB R164, R196, R11 ;  /* 0x0000000bc4a4723e */ /* 0x008fe200000000ff */
[----:B------:R-:W-:Y:S01]  /*91f0*/  FADD.FTZ R14, R14, R15 ;  /* 0x0000000f0e0e7221 */ /* 0x000fe20000010000 */
[----:B------:R-:W-:-:S03]  /*9200*/  FADD.FTZ R183, R183, R182 ;  /* 0x000000b6b7b77221 */ /* 0x000fc60000010000 */
[----:B------:R-:W-:Y:S01]  /*9210*/  FADD.FTZ R169, R169, R14 ;  /* 0x0000000ea9a97221 */ /* 0x000fe20000010000 */
[----:B------:R-:W-:-:S03]  /*9220*/  FADD.FTZ R183, R198, R183 ;  /* 0x000000b7c6b77221 */ /* 0x000fc60000010000 */
[----:B------:R-:W-:Y:S01]  /*9230*/  FADD.FTZ R20, R20, R169 ;  /* 0x000000a914147221 */ /* 0x000fe20000010000 */
[----:B------:R-:W-:-:S03]  /*9240*/  FADD.FTZ R200, R200, R183 ;  /* 0x000000b7c8c87221 */ /* 0x000fc60000010000 */
[----:B------:R-:W-:Y:S01]  /*9250*/  FADD.FTZ R173, R173, R20 ;  /* 0x00000014adad7221 */ /* 0x000fe20000010000 */
[----:B------:R-:W-:Y:S01]  /*9260*/  FADD.FTZ R201, R201, R200 ;  /* 0x000000c8c9c97221 */ /* 0x000fe20000010000 */
[----:B-1----:R-:W-:Y:S02]  /*9270*/  F2FP.F16.F32.PACK_AB R166, R206, R13 ;  /* 0x0000000dcea6723e */ /* 0x002fe400000000ff */
[----:B------:R-:W-:Y:S01]  /*9280*/  FADD.FTZ R168, R168, R173 ;  /* 0x000000ada8a87221 */ /* 0x000fe20000010000 */
[----:B------:R-:W-:Y:S02]  /*9290*/  FADD.FTZ R202, R202, R201 ;  /* 0x000000c9caca7221 */ /* 0x000fe40000010000 */
[----:B------:R0:W-:Y:S01]  /*92a0*/  STSM.16.M88.4 [R188], R164 ;  /* 0x000000a4bc007844 */ /* 0x0001e20000000200 */
[----:B------:R-:W-:Y:S01]  /*92b0*/  WARPGROUP.ARRIVE ;  /* 0x00000000000079c5 */ /* 0x000fe20000000000 */
[----:B------:R-:W-:Y:S01]  /*92c0*/  FADD.FTZ R177, R177, R168 ;  /* 0x000000a8b1b17221 */ /* 0x000fe20000010000 */
[----:B------:R-:W-:-:S03]  /*92d0*/  FADD.FTZ R203, R203, R202 ;  /* 0x000000cacbcb7221 */ /* 0x000fc60000010000 */
[----:B------:R-:W-:Y:S01]  /*92e0*/  FADD.FTZ R170, R170, R177 ;  /* 0x000000b1aaaa7221 */ /* 0x000fe20000010000 */
[----:B------:R-:W-:Y:S01]  /*92f0*/  HGMMA.64x256x16.F32 R24, R152, gdesc[UR8].tnspB, R24, gsb0 ;  /* 0x43e0000898187df0 */ /* 0x000fe20008000818 */
[----:B------:R-:W-:Y:S01]  /*9300*/  R2UR UR10, R199 ;  /* 0x00000000c70a72ca */ /* 0x000fe200000e0000 */
[----:B------:R-:W-:Y:S01]  /*9310*/  UMOV UR11, 0x40000040 ;  /* 0x40000040000b7882 */ /* 0x000fe20000000000 */
[----:B------:R-:W-:Y:S02]  /*9320*/  VIADD R199, R176, 0x100 ;  /* 0x00000100b0c77836 */ /* 0x000fe40000000000 */
[----:B------:R-:W-:Y:S01]  /*9330*/  FADD.FTZ R204, R204, R203 ;  /* 0x000000cbcccc7221 */ /* 0x000fe20000010000 */
[----:B------:R-:W-:Y:S02]  /*9340*/  VIADD R176, R176, 0x180 ;  /* 0x00000180b0b07836 */ /* 0x000fe40000000000 */
[----:B------:R-:W-:Y:S01]  /*9350*/  FADD.FTZ R171, R171, R170 ;  /* 0x000000aaabab7221 */ /* 0x000fe20000010000 */
[----:B------:R-:W-:-:S03]  /*9360*/  FADD.FTZ R205, R205, R204 ;  /* 0x000000cccdcd7221 */ /* 0x000fc60000010000 */
        /* <DEDUP_REMOVED lines=12> */
[----:B------:R-:W-:Y:S02]  /*9430*/  WARPGROUP.DEPBAR.LE gsb0, 0x0 ;  /* 0x00008000000079c5 */ /* 0x000fe40000010000 */
[----:B------:R-:W-:-:S06]  /*9440*/  WARPGROUP.ARRIVE ;  /* 0x00000000000079c5 */ /* 0x000fcc0000000000 */
        /* <DEDUP_REMOVED lines=24> */
.L_x_7480:
[----:B------:R-:W-:Y:S01]  /*95d0*/  UISETP.GT.AND UP0, UPT, UR32, UR7, UPT ;  /* 0x000000072000728c */ /* 0x000fe2000bf04270 */
[----:B------:R-:W-:Y:S01]  /*95e0*/  VIADD R10, R9, 0x38860 ;  /* 0x00038860090a7836 */ /* 0x000fe20000000000 */
[----:B------:R-:W-:Y:S01]  /*95f0*/  UIADD3 UR32, UR32, -0x1, URZ ;  /* 0xffffffff20207890 */ /* 0x000fe2000fffe03f */
[----:B------:R-:W-:Y:S02]  /*9600*/  IMAD.MOV.U32 R11, RZ, RZ, R8 ;  /* 0x000000ffff0b7224 */ /* 0x000fe400078e0008 */
[----:B------:R-:W-:Y:S01]  /*9610*/  IMAD.MOV.U32 R13, RZ, RZ, R2 ;  /* 0x000000ffff0d7224 */ /* 0x000fe200078e0002 */
[----:B------:R-:W-:Y:S02]  /*9620*/  PLOP3.LUT P1, PT, PT, PT, UP0, 0x80, 0x0 ;  /* 0x000000000000781c */ /* 0x000fe40003f2f008 */
[----:B------:R-:W-:-:S04]  /*9630*/  PRMT R10, R219, 0x654, R10 ;  /* 0x00000654db0a7816 */ /* 0x000fc8000000000a */
[----:B------:R0:W-:Y:S02]  /*9640*/  SYNCS.ARRIVE.TRANS64.RED.A1T0 RZ, [R10+URZ], RZ ;  /* 0x000000ff0aff79a7 */ /* 0x0001e4000810043f */
[----:B0-----:R-:W-:-:S05]  /*9650*/  IMAD.MOV.U32 R10, RZ, RZ, R7 ;  /* 0x000000ffff0a7224 */ /* 0x001fca00078e0007 */
[----:B------:R-:W-:Y:S05]  /*9660*/  @P1 BRA `(.L_x_7481) ;  /* 0xffffffcc00741947 */ /* 0x000fea000383ffff */
.L_x_7470:
[----:B------:R-:W-:-:S13]  /*9670*/  ISETP.LE.AND P1, PT, RZ, UR32, PT ;  /* 0x00000020ff007c0c */ /* 0x000fda000bf23270 */
[----:B------:R-:W-:Y:S05]  /*9680*/  @!P1 BRA `(.L_x_7482) ;  /* 0x0000002c00509947 */ /* 0x000fea0003800000 */
[----:B------:R-:W-:Y:S01]  /*9690*/  IMAD.MOV.U32 R197, RZ, RZ, R8 ;  /* 0x000000ffffc57224 */ /* 0x000fe200078e0008 */
[----:B------:R-:W-:Y:S01]  /*96a0*/  ULDC UR28, c[0x0][0xa80] ;  /* 0x0002a000001c7ab9 */ /* 0x000fe20000000800 */
[----:B------:R-:W-:Y:S02]  /*96b0*/  IMAD.MOV.U32 R10, RZ, RZ, R7 ;  /* 0x000000ffff0a7224 */ /* 0x000fe400078e0007 */
[----:B------:R-:W-:-:S07]  /*96c0*/  IMAD.MOV.U32 R199, RZ, RZ, R2 ;  /* 0x000000ffffc77224 */ /* 0x000fce00078e0002 */
.L_x_7493:
[----:B------:R-:W-:-:S05]  /*96d0*/  VIADD R2, R199, 0x1 ;  /* 0x00000001c7027836 */ /* 0x000fca0000000000 */
[----:B------:R-:W-:-:S04]  /*96e0*/  ISETP.NE.AND P1, PT, R2, 0x2, PT ;  /* 0x000000020200780c */ /* 0x000fc80003f25270 */
[----:B------:R-:W-:Y:S02]  /*96f0*/  SEL R7, RZ, 0x1, P1 ;  /* 0x00000001ff077807 */ /* 0x000fe40000800000 */
[----:B------:R-:W-:Y:S02]  /*9700*/  SEL R2, R2, RZ, P1 ;  /* 0x000000ff02027207 */ /* 0x000fe40000800000 */
[----:B------:R-:W-:Y:S01]  /*9710*/  LOP3.LUT R16, R16, R7, RZ, 0x3c, !PT ;  /* 0x0000000710107212 */ /* 0x000fe200078e3cff */
[----:B------:R-:W-:Y:S06]  /*9720*/  @!P0 BRA `(.L_x_7483) ;  /* 0x0000000000048947 */ /* 0x000fec0003800000 */
[----:B------:R-:W-:Y:S01]  /*9730*/  BPT.TRAP 0x1 ;  /* 0x000000040000795c */ /* 0x000fe20000300000 */
.L_x_7483:
[----:B------:R-:W-:Y:S01]  /*9740*/  IMAD R9, R2, 0x8, R17 ;  /* 0x0000000802097824 */ /* 0x000fe200078e0211 */
[----:B------:R-:W-:-:S04]  /*9750*/  SHF.L.U32 R8, R16, 0x1f, RZ ;  /* 0x0000001f10087819 */ /* 0x000fc800000006ff */
[----:B------:R0:W1:Y:S01]  /*9760*/  SYNCS.PHASECHK.TRANS64.TRYWAIT P1, [R9+URZ+0x38830], R8 ;  /* 0x03883008090075a7 */ /* 0x000062000802017f */
[----:B------:R-:W-:Y:S05]  /*9770*/  @!P0 BRA `(.L_x_7484) ;  /* 0x0000000000048947 */ /* 0x000fea0003800000 */
[----:B------:R-:W-:Y:S01]  /*9780*/  BPT.TRAP 0x1 ;  /* 0x000000040000795c */ /* 0x000fe20000300000 */
.L_x_7484:
[----:B------:R-:W-:Y:S01]  /*9790*/  IMAD R7, R2, 0x200, R0 ;  /* 0x0000020002077824 */ /* 0x000fe200078e0200 */
[----:B-1----:R-:W-:Y:S06]  /*97a0*/  @P1 BRA `(.L_x_7485) ;  /* 0x0000000000081947 */ /* 0x002fec0003800000 */
[----:B------:R-:W1:Y:S02]  /*97b0*/  SYNCS.PHASECHK.TRANS64.TRYWAIT P1, [R9+URZ+0x38830], R8 ;  /* 0x03883008090075a7 */ /* 0x000e64000802017f */
[----:B-1----:R-:W-:Y:S05]  /*97c0*/  @!P1 BRA `(.L_x_7486) ;  /* 0x000000b0004c9947 */ /* 0x002fea0003800000 */
.L_x_7485:
        /* <DEDUP_REMOVED lines=22> */
.L_x_7487:
[----:B------:R2:W3:Y:S01]  /*9930*/  SYNCS.PHASECHK.TRANS64.TRYWAIT P1, [R9+URZ+0x38850], R8 ;  /* 0x03885008090075a7 */ /* 0x0004e2000802017f */
[----:B------:R-:W-:Y:S05]  /*9940*/  @!P0 BRA `(.L_x_7488) ;  /* 0x0000000000048947 */ /* 0x000fea0003800000 */
[----:B------:R-:W-:Y:S01]  /*9950*/  BPT.TRAP 0x1 ;  /* 0x000000040000795c */ /* 0x000fe20000300000 */
.L_x_7488:
[----:B------:R-:W-:Y:S01]  /*9960*/  IMAD R7, R2, 0x1000, R4 ;  /* 0x0000100002077824 */ /* 0x000fe200078e0204 */
[----:B---3--:R-:W-:Y:S06]  /*9970*/  @P1 BRA `(.L_x_7489) ;  /* 0x0000000000081947 */ /* 0x008fec0003800000 */
[----:B------:R-:W3:Y:S02]  /*9980*/  SYNCS.PHASECHK.TRANS64.TRYWAIT P1, [R9+URZ+0x38850], R8 ;  /* 0x03885008090075a7 */ /* 0x000ee4000802017f */
[----:B---3--:R-:W-:Y:S05]  /*9990*/  @!P1 BRA `(.L_x_7490) ;  /* 0x000000ac00ec9947 */ /* 0x008fea0003800000 */
.L_x_7489:
        /* <DEDUP_REMOVED lines=200> */
[--C-:B------:R-:W-:Y:S02]  /*a620*/  IMAD.IADD R20, R11, 0x1, R13.reuse ;  /* 0x000000010b147824 */ /* 0x100fe400078e020d */
        /* <DEDUP_REMOVED lines=125> */
.L_x_7491:
[----:B------:R-:W-:Y:S01]  /*ae00*/  FMNMX.FTZ R8, R152, R10, !PT ;  /* 0x0000000a98087209 */ /* 0x000fe20007810000 */
[----:B------:R-:W-:Y:S01]  /*ae10*/  UMOV UR4, UR28 ;  /* 0x0000001c00047c82 */ /* 0x000fe20008000000 */
[----:B------:R-:W-:Y:S01]  /*ae20*/  IMAD R204, R2, 0x1000, R19 ;  /* 0x0000100002cc7824 */ /* 0x000fe200078e0213 */
[----:B------:R-:W-:Y:S01]  /*ae30*/  UMOV UR7, 0x40000040 ;  /* 0x4000004000077882 */ /* 0x000fe20000000000 */
[----:B------:R-:W-:-:S03]  /*ae40*/  FMNMX.FTZ R7, R153, R8, !PT ;  /* 0x0000000899077209 */ /* 0x000fc60007810000 */
[----:B------:R-:W-:Y:S02]  /*ae50*/  R2UR UR6, R204 ;  /* 0x00000000cc0672ca */ /* 0x000fe400000e0000 */
        /* <DEDUP_REMOVED lines=53> */
[----:B------:R-:W-:Y:S03]  /*b1b0*/  MUFU.EX2 R11, R11 ;  /* 0x0000000b000b7308 */ /* 0x000fe60000000800 */
[----:B------:R-:W1:Y:S01]  /*b1c0*/  SHFL.BFLY PT, R153, R8, 0x2, 0x1f ;  /* 0x0c401f0008997f89 */ /* 0x000e6200000e0000 */
[-C--:B0-----:R-:W-:Y:S01]  /*b1d0*/  FMUL.FTZ R24, R24, R10.reuse ;  /* 0x0000000a18187220 */ /* 0x081fe20000410000 */
        /* <DEDUP_REMOVED lines=52> */
[----:B------:R-:W-:Y:S01]  /*b520*/  FFMA.FTZ R153, R181, UR4, -R196 ;  /* 0x00000004b5997c23 */ /* 0x000fe200080108c4 */
[----:B------:R-:W-:Y:S01]  /*b530*/  MUFU.EX2 R186, R186 ;  /* 0x000000ba00ba7308 */ /* 0x000fe20000000800 */
[-C--:B------:R-:W-:Y:S01]  /*b540*/  FMUL.FTZ R112, R112, R10.reuse ;  /* 0x0000000a70707220 */ /* 0x080fe20000410000 */
[-C--:B------:R-:W-:Y:S01]  /*b550*/  FMUL.FTZ R113, R113, R10.reuse ;  /* 0x0000000a71717220 */ /* 0x080fe20000410000 */
[----:B------:R-:W-:Y:S01]  /*b560*/  FADD.FTZ R152, -R8, R197 ;  /* 0x000000c508987221 */ /* 0x000fe20000010100 */
[-C--:B------:R-:W-:Y:S01]  /*b570*/  FMUL.FTZ R116, R116, R10.reuse ;  /* 0x0000000a74747220 */ /* 0x080fe20000410000 */
[-C--:B------:R-:W-:Y:S01]  /*b580*/  FMUL.FTZ R117, R117, R10.reuse ;  /* 0x0000000a75757220 */ /* 0x080fe20000410000 */
[-C--:B------:R-:W-:Y:S01]  /*b590*/  FMUL.FTZ R120, R120, R10.reuse ;  /* 0x0000000a78787220 */ /* 0x080fe20000410000 */
[----:B------:R-:W-:Y:S01]  /*b5a0*/  FMUL.FTZ R181, R152, UR4 ;  /* 0x0000000498b57c20 */ /* 0x000fe20008410000 */
[----:B------:R1:W-:Y:S01]  /*b5b0*/  MUFU.EX2 R197, R153 ;  /* 0x0000009900c57308 */ /* 0x0003e20000000800 */
[----:B------:R-:W-:Y:S01]  /*b5c0*/  FMUL.FTZ R152, R8, UR4 ;  /* 0x0000000408987c20 */ /* 0x000fe20008410000 */
[-C--:B------:R-:W-:Y:S01]  /*b5d0*/  FMUL.FTZ R121, R121, R10.reuse ;  /* 0x0000000a79797220 */ /* 0x080fe20000410000 */
[-C--:B------:R-:W-:Y:S01]  /*b5e0*/  FMUL.FTZ R124, R124, R10.reuse ;  /* 0x0000000a7c7c7220 */ /* 0x080fe20000410000 */
[----:B------:R-:W-:Y:S01]  /*b5f0*/  FMUL.FTZ R125, R125, R10 ;  /* 0x0000000a7d7d7220 */ /* 0x000fe20000410000 */
[----:B------:R-:W-:Y:S01]  /*b600*/  FFMA.FTZ R196, R154, UR4, -R152 ;  /* 0x000000049ac47c23 */ /* 0x000fe20008010898 */
[----:B------:R-:W-:-:S02]  /*b610*/  VIADD R154, R9, 0x38840 ;  /* 0x00038840099a7836 */ /* 0x000fc40000000000 */
[----:B------:R-:W-:Y:S01]  /*b620*/  FFMA.FTZ R201, R155, UR4, -R152 ;  /* 0x000000049bc97c23 */ /* 0x000fe20008010898 */
[----:B------:R-:W2:Y:S01]  /*b630*/  MUFU.EX2 R181, R181 ;  /* 0x000000b500b57308 */ /* 0x000ea20000000800 */
[----:B-1----:R-:W-:Y:S02]  /*b640*/  IMAD.MOV R153, RZ, RZ, -R184 ;  /* 0x000000ffff997224 */ /* 0x002fe400078e0ab8 */
[----:B------:R-:W-:Y:S01]  /*b650*/  FFMA.FTZ R198, R158, UR4, -R152 ;  /* 0x000000049ec67c23 */ /* 0x000fe20008010898 */
[----:B------:R-:W-:Y:S01]  /*b660*/  PRMT R154, R219, 0x654, R154 ;  /* 0x00000654db9a7816 */ /* 0x000fe2000000009a */
[--C-:B------:R-:W-:Y:S01]  /*b670*/  FFMA.FTZ R203, R159, UR4, -R152.reuse ;  /* 0x000000049fcb7c23 */ /* 0x100fe20008010898 */
[--C-:B------:R-:W-:Y:S01]  /*b680*/  FFMA.FTZ R200, R162, UR4, -R152.reuse ;  /* 0x00000004a2c87c23 */ /* 0x100fe20008010898 */
[----:B------:R-:W-:Y:S01]  /*b690*/  ISETP.NE.AND P1, PT, R18, R153, PT ;  /* 0x000000991200720c */ /* 0x000fe20003f25270 */
[--C-:B------:R-:W-:Y:S01]  /*b6a0*/  FFMA.FTZ R205, R163, UR4, -R152.reuse ;  /* 0x00000004a3cd7c23 */ /* 0x100fe20008010898 */
[--C-:B------:R-:W-:Y:S01]  /*b6b0*/  FFMA.FTZ R202, R166, UR4, -R152.reuse ;  /* 0x00000004a6ca7c23 */ /* 0x100fe20008010898 */
[--C-:B------:R-:W-:Y:S01]  /*b6c0*/  FFMA.FTZ R207, R167, UR4, -R152.reuse ;  /* 0x00000004a7cf7c23 */ /* 0x100fe20008010898 */
[--C-:B------:R-:W-:Y:S01]  /*b6d0*/  FFMA.FTZ R170, R170, UR4, -R152.reuse ;  /* 0x00000004aaaa7c23 */ /* 0x100fe20008010898 */
[--C-:B------:R-:W-:Y:S01]  /*b6e0*/  FFMA.FTZ R171, R171, UR4, -R152.reuse ;  /* 0x00000004abab7c23 */ /* 0x100fe20008010898 */
[--C-:B------:R-:W-:Y:S01]  /*b6f0*/  FFMA.FTZ R174, R174, UR4, -R152.reuse ;  /* 0x00000004aeae7c23 */ /* 0x100fe20008010898 */
[--C-:B------:R-:W-:Y:S01]  /*b700*/  FFMA.FTZ R175, R175, UR4, -R152.reuse ;  /* 0x00000004afaf7c23 */ /* 0x100fe20008010898 */
[----:B------:R1:W-:Y:S01]  /*b710*/  SYNCS.ARRIVE.TRANS64.RED.A1T0 RZ, [R154+URZ], RZ ;  /* 0x000000ff9aff79a7 */ /* 0x0003e2000810043f */
[--C-:B------:R-:W-:Y:S01]  /*b720*/  FFMA.FTZ R178, R178, UR4, -R152.reuse ;  /* 0x00000004b2b27c23 */ /* 0x100fe20008010898 */
[--C-:B------:R-:W-:Y:S01]  /*b730*/  FFMA.FTZ R179, R179, UR4, -R152.reuse ;  /* 0x00000004b3b37c23 */ /* 0x100fe20008010898 */
[--C-:B------:R-:W-:Y:S01]  /*b740*/  FFMA.FTZ R182, R182, UR4, -R152.reuse ;  /* 0x00000004b6b67c23 */ /* 0x100fe20008010898 */
[----:B------:R-:W-:Y:S01]  /*b750*/  FFMA.FTZ R183, R183, UR4, -R152 ;  /* 0x00000004b7b77c23 */ /* 0x000fe20008010898 */
[----:B------:R-:W-:Y:S01]  /*b760*/  @!P1 IMAD R156, R199, 0x40, R22 ;  /* 0x00000040c79c9824 */ /* 0x000fe200078e0216 */
[----:B------:R-:W-:Y:S01]  /*b770*/  MUFU.EX2 R196, R196 ;  /* 0x000000c400c47308 */ /* 0x000fe20000000800 */
[----:B0-----:R-:W-:Y:S01]  /*b780*/  F2FP.F16.F32.PACK_AB R152, R12, R11 ;  /* 0x0000000b0c98723e */ /* 0x001fe200000000ff */
[----:B--2---:R-:W-:Y:S01]  /*b790*/  FMUL.FTZ R26, R26, R181 ;  /* 0x000000b51a1a7220 */ /* 0x004fe20000410000 */
[----:B------:R-:W-:Y:S01]  /*b7a0*/  @!P1 IMAD R156, R156, 0x4, R17 ;  /* 0x000000049c9c9824 */ /* 0x000fe200078e0211 */
[----:B-1----:R-:W-:Y:S01]  /*b7b0*/  F2FP.F16.F32.PACK_AB R154, R14, R13 ;  /* 0x0000000d0e9a723e */ /* 0x002fe200000000ff */
[----:B------:R-:W-:Y:S01]  /*b7c0*/  FMUL.FTZ R27, R27, R181 ;  /* 0x000000b51b1b7220 */ /* 0x000fe20000410000 */
[----:B------:R-:W-:Y:S01]  /*b7d0*/  F2FP.F16.F32.PACK_AB R158, R186, R21 ;  /* 0x00000015ba9e723e */ /* 0x000fe200000000ff */
[-C--:B------:R-:W-:Y:S01]  /*b7e0*/  FMUL.FTZ R30, R30, R181.reuse ;  /* 0x000000b51e1e7220 */ /* 0x080fe20000410000 */
[----:B------:R-:W-:Y:S01]  /*b7f0*/  @!P1 STS [R156+0x38400], R10 ;  /* 0x0384000a9c009388 */ /* 0x000fe20000000800 */
[----:B------:R-:W0:Y:S01]  /*b800*/  MUFU.EX2 R201, R201 ;  /* 0x000000c900c97308 */ /* 0x000e220000000800 */
[-C--:B------:R-:W-:Y:S01]  /*b810*/  FMUL.FTZ R31, R31, R181.reuse ;  /* 0x000000b51f1f7220 */ /* 0x080fe20000410000 */
[-C--:B------:R-:W-:Y:S01]  /*b820*/  FMUL.FTZ R34, R34, R181.reuse ;  /* 0x000000b522227220 */ /* 0x080fe20000410000 */
[----:B------:R1:W-:Y:S01]  /*b830*/  @!P1 STS [R156+0x38420], R181 ;  /* 0x038420b59c009388 */ /* 0x0003e20000000800 */
        /* <DEDUP_REMOVED lines=9> */
[----:B-1----:R-:W-:Y:S01]  /*b8d0*/  F2FP.F16.F32.PACK_AB R156, R20, R15 ;  /* 0x0000000f149c723e */ /* 0x002fe200000000ff */
        /* <DEDUP_REMOVED lines=77> */
[-C--:B------:R-:W-:Y:S01]  /*bdb0*/  FMUL.FTZ R150, R150, R181.reuse ;  /* 0x000000b596967220 */ /* 0x080fe20000410000 */
[----:B------:R-:W-:Y:S01]  /*bdc0*/  FMUL.FTZ R151, R151, R181 ;  /* 0x000000b597977220 */ /* 0x000fe20000410000 */
[----:B------:R0:W-:Y:S01]  /*bdd0*/  STSM.16.M88.4 [R185+0x36400], R152 ;  /* 0x03640098b9007844 */ /* 0x0001e20000000200 */
[----:B------:R-:W-:-:S02]  /*bde0*/  VIADD R199, R204, 0x80 ;  /* 0x00000080ccc77836 */ /* 0x000fc40000000000 */
[----:B------:R-:W-:Y:S01]  /*bdf0*/  FFMA.FTZ R5, R10, R5, R11 ;  /* 0x000000050a057223 */ /* 0x000fe2000001000b */
[----:B------:R-:W2:Y:S01]  /*be00*/  MUFU.EX2 R171, R171 ;  /* 0x000000ab00ab7308 */ /* 0x000ea20000000800 */
[----:B-1----:R-:W-:Y:S01]  /*be10*/  F2FP.F16.F32.PACK_AB R162, R173, R172 ;  /* 0x000000acada2723e */ /* 0x002fe200000000ff */
[----:B------:R0:W-:Y:S01]  /*be20*/  STSM.16.M88.4 [R189], R156 ;  /* 0x0000009cbd007844 */ /* 0x0001e20000000200 */
[----:B------:R-:W-:Y:S01]  /*be30*/  FFMA.FTZ R6, R181, R6, R196 ;  /* 0x00000006b5067223 */ /* 0x000fe200000100c4 */
[----:B------:R-:W-:-:S03]  /*be40*/  FADD.FTZ R12, R12, R5 ;  /* 0x000000050c0c7221 */ /* 0x000fc60000010000 */
[----:B------:R-:W-:Y:S01]  /*be50*/  FADD.FTZ R201, R201, R6 ;  /* 0x00000006c9c97221 */ /* 0x000fe20000010000 */
[----:B------:R-:W-:Y:S01]  /*be60*/  MUFU.EX2 R174, R174 ;  /* 0x000000ae00ae7308 */ /* 0x000fe20000000800 */
[----:B------:R-:W-:Y:S02]  /*be70*/  FADD.FTZ R13, R13, R12 ;  /* 0x0000000c0d0d7221 */ /* 0x000fe40000010000 */
[----:B------:R-:W-:Y:S02]  /*be80*/  FADD.FTZ R198, R198, R201 ;  /* 0x000000c9c6c67221 */ /* 0x000fe40000010000 */
[----:B------:R-:W-:Y:S02]  /*be90*/  FADD.FTZ R14, R14, R13 ;  /* 0x0000000d0e0e7221 */ /* 0x000fe40000010000 */
[----:B------:R-:W-:Y:S01]  /*bea0*/  FADD.FTZ R203, R203, R198 ;  /* 0x000000c6cbcb7221 */ /* 0x000fe20000010000 */
[----:B------:R-:W1:Y:S01]  /*beb0*/  MUFU.EX2 R175, R175 ;  /* 0x000000af00af7308 */ /* 0x000e620000000800 */
[----:B--2---:R-:W-:Y:S01]  /*bec0*/  F2FP.F16.F32.PACK_AB R161, R171, R170 ;  /* 0x000000aaaba1723e */ /* 0x004fe200000000ff */
        /* <DEDUP_REMOVED lines=9> */
[----:B------:R-:W2:Y:S01]  /*bf60*/  MUFU.EX2 R177, R177 ;  /* 0x000000b100b17308 */ /* 0x000ea20000000800 */
[----:B-1----:R-:W-:Y:S01]  /*bf70*/  F2FP.F16.F32.PACK_AB R163, R175, R174 ;  /* 0x000000aeafa3723e */ /* 0x002fe200000000ff */
[----:B------:R-:W-:Y:S01]  /*bf80*/  FADD.FTZ R168, R168, R21 ;  /* 0x00000015a8a87221 */ /* 0x000fe20000010000 */
[----:B------:R-:W-:-:S03]  /*bf90*/  FADD.FTZ R170, R170, R207 ;  /* 0x000000cfaaaa7221 */ /* 0x000fc60000010000 */
[----:B------:R0:W-:Y:S01]  /*bfa0*/  STSM.16.M88.4 [R187], R160 ;  /* 0x000000a0bb007844 */ /* 0x0001e20000000200 */
[----:B------:R-:W-:Y:S01]  /*bfb0*/  FADD.FTZ R169, R169, R168 ;  /* 0x000000a8a9a97221 */ /* 0x000fe20000010000 */
[----:B------:R-:W1:Y:S01]  /*bfc0*/  MUFU.EX2 R180, R180 ;  /* 0x000000b400b47308 */ /* 0x000e620000000800 */
[----:B------:R-:W-:Y:S02]  /*bfd0*/  FADD.FTZ R171, R171, R170 ;  /* 0x000000aaabab7221 */ /* 0x000fe40000010000 */
[----:B------:R-:W-:Y:S02]  /*bfe0*/  FADD.FTZ R172, R172, R169 ;  /* 0x000000a9acac7221 */ /* 0x000fe40000010000 */
[----:B------:R-:W-:Y:S02]  /*bff0*/  FADD.FTZ R174, R174, R171 ;  /* 0x000000abaeae7221 */ /* 0x000fe40000010000 */
[----:B------:R-:W-:Y:S01]  /*c000*/  FADD.FTZ R173, R173, R172 ;  /* 0x000000acadad7221 */ /* 0x000fe20000010000 */
[----:B------:R-:W-:Y:S01]  /*c010*/  MUFU.EX2 R178, R178 ;  /* 0x000000b200b27308 */ /* 0x000fe20000000800 */
[----:B--2---:R-:W-:Y:S01]  /*c020*/  F2FP.F16.F32.PACK_AB R164, R177, R176 ;  /* 0x000000b0b1a4723e */ /* 0x004fe200000000ff */
[----:B------:R-:W-:Y:S01]  /*c030*/  FADD.FTZ R175, R175, R174 ;  /* 0x000000aeafaf7221 */ /* 0x000fe20000010000 */
[----:B------:R-:W-:-:S04]  /*c040*/  FADD.FTZ R176, R176, R173 ;  /* 0x000000adb0b07221 */ /* 0x000fc80000010000 */
[----:B------:R-:W-:Y:S01]  /*c050*/  FADD.FTZ R177, R177, R176 ;  /* 0x000000b0b1b17221 */ /* 0x000fe20000010000 */
[----:B------:R-:W2:Y:S01]  /*c060*/  MUFU.EX2 R179, R179 ;  /* 0x000000b300b37308 */ /* 0x000ea20000000800 */
[----:B-1----:R-:W-:Y:S02]  /*c070*/  F2FP.F16.F32.PACK_AB R166, R197, R180 ;  /* 0x000000b4c5a6723e */ /* 0x002fe400000000ff */
[----:B------:R-:W-:-:S04]  /*c080*/  FADD.FTZ R180, R180, R177 ;  /* 0x000000b1b4b47221 */ /* 0x000fc80000010000 */
[----:B------:R-:W-:Y:S01]  /*c090*/  FADD.FTZ R5, R197, R180 ;  /* 0x000000b4c5057221 */ /* 0x000fe20000010000 */
[----:B------:R-:W1:Y:S08]  /*c0a0*/  MUFU.EX2 R182, R182 ;  /* 0x000000b600b67308 */ /* 0x000e700000000800 */
[----:B------:R-:W3:Y:S01]  /*c0b0*/  MUFU.EX2 R183, R183 ;  /* 0x000000b700b77308 */ /* 0x000ee20000000800 */
[----:B--2---:R-:W-:Y:S01]  /*c0c0*/  F2FP.F16.F32.PACK_AB R165, R179, R178 ;  /* 0x000000b2b3a5723e */ /* 0x004fe200000000ff */
[----:B------:R-:W-:-:S04]  /*c0d0*/  FADD.FTZ R178, R178, R175 ;  /* 0x000000afb2b27221 */ /* 0x000fc80000010000 */
[----:B------:R-:W-:-:S04]  /*c0e0*/  FADD.FTZ R179, R179, R178 ;  /* 0x000000b2b3b37221 */ /* 0x000fc80000010000 */
[----:B-1----:R-:W-:Y:S01]  /*c0f0*/  FADD.FTZ R6, R182, R179 ;  /* 0x000000b3b6067221 */ /* 0x002fe20000010000 */
[----:B---3--:R-:W-:-:S03]  /*c100*/  F2FP.F16.F32.PACK_AB R167, R183, R182 ;  /* 0x000000b6b7a7723e */ /* 0x008fc600000000ff */
[----:B------:R-:W-:Y:S02]  /*c110*/  FADD.FTZ R6, R183, R6 ;  /* 0x00000006b7067221 */ /* 0x000fe40000010000 */
[----:B------:R0:W-:Y:S01]  /*c120*/  STSM.16.M88.4 [R188], R164 ;  /* 0x000000a4bc007844 */ /* 0x0001e20000000200 */
[----:B------:R-:W-:-:S06]  /*c130*/  WARPGROUP.ARRIVE ;  /* 0x00000000000079c5 */ /* 0x000fcc0000000000 */
[----:B------:R-:W-:Y:S01]  /*c140*/  HGMMA.64x256x16.F32 R24, R152, gdesc[UR4].tnspB, R24, gsb0 ;  /* 0x43e0000498187df0 */ /* 0x000fe20008000818 */
        /* <DEDUP_REMOVED lines=31> */
.L_x_7492:
[----:B------:R-:W-:Y:S01]  /*c340*/  ISETP.LT.AND P1, PT, RZ, UR32, PT ;  /* 0x00000020ff007c0c */ /* 0x000fe2000bf21270 */
[----:B------:R-:W-:Y:S01]  /*c350*/  VIADD R10, R9, 0x38860 ;  /* 0x00038860090a7836 */ /* 0x000fe20000000000 */
[----:B------:R-:W-:Y:S01]  /*c360*/  UIADD3 UR32, UR32, -0x1, URZ ;  /* 0xffffffff20207890 */ /* 0x000fe2000fffe03f */
[----:B------:R-:W-:Y:S02]  /*c370*/  IMAD.MOV.U32 R197, RZ, RZ, R8 ;  /* 0x000000ffffc57224 */ /* 0x000fe400078e0008 */
[----:B------:R-:W-:Y:S01]  /*c380*/  IMAD.MOV.U32 R199, RZ, RZ, R2 ;  /* 0x000000ffffc77224 */ /* 0x000fe200078e0002 */
[----:B------:R-:W-:-:S04]  /*c390*/  PRMT R10, R219, 0x654, R10 ;  /* 0x00000654db0a7816 */ /* 0x000fc8000000000a */
[----:B------:R0:W-:Y:S02]  /*c3a0*/  SYNCS.ARRIVE.TRANS64.RED.A1T0 RZ, [R10+URZ], RZ ;  /* 0x000000ff0aff79a7 */ /* 0x0001e4000810043f */
[----:B0-----:R-:W-:Y:S01]  /*c3b0*/  IMAD.MOV.U32 R10, RZ, RZ, R7 ;  /* 0x000000ffff0a7224 */ /* 0x001fe200078e0007 */
[----:B------:R-:W-:Y:S06]  /*c3c0*/  @P1 BRA `(.L_x_7493) ;  /* 0xffffffd000c01947 */ /* 0x000fec000383ffff */
.L_x_7482:
[----:B------:R-:W0:Y:S01]  /*c3d0*/  SHFL.BFLY PT, R0, R5, 0x2, 0x1f ;  /* 0x0c401f0005007f89 */ /* 0x000e2200000e0000 */
[----:B------:R-:W-:Y:S01]  /*c3e0*/  IMAD.U32 R12, RZ, RZ, UR4 ;  /* 0x00000004ff0c7e24 */ /* 0x000fe2000f8e00ff */
[----:B------:R-:W-:Y:S02]  /*c3f0*/  UIADD3 UR36, UR36, 0x1, URZ ;  /* 0x0000000124247890 */ /* 0x000fe4000fffe03f */
[----:B------:R-:W1:Y:S01]  /*c400*/  SHFL.BFLY PT, R9, R6, 0x2, 0x1f ;  /* 0x0c401f0006097f89 */ /* 0x000e6200000e0000 */
[----:B------:R-:W-:Y:S08]  /*c410*/  BAR.ARV 0x8, 0x100 ;  /* 0x0204000000007b1d */ /* 0x000ff00000002000 */
[----:B------:R-:W-:Y:S01]  /*c420*/  BAR.SYNC.DEFER_BLOCKING 0xf, 0x100 ;  /* 0x03c4000000007b1d */ /* 0x000fe20000010000 */
[----:B0-----:R-:W-:Y:S01]  /*c430*/  FADD.FTZ R4, R0, R5 ;  /* 0x0000000500047221 */ /* 0x001fe20000010000 */
[----:B------:R-:W-:-:S02]  /*c440*/  VIADD R5, R2, 0x1 ;  /* 0x0000000102057836 */ /* 0x000fc40000000000 */
[----:B-1----:R-:W-:Y:S02]  /*c450*/  FADD.FTZ R10, R9, R6 ;  /* 0x00000006090a7221 */ /* 0x002fe40000010000 */
[----:B------:R-:W0:Y:S01]  /*c460*/  SHFL.BFLY PT, R3, R4, 0x1, 0x1f ;  /* 0x0c201f0004037f89 */ /* 0x000e2200000e0000 */
[----:B------:R-:W-:-:S03]  /*c470*/  ISETP.NE.AND P1, PT, R5, 0x2, PT ;  /* 0x000000020500780c */ /* 0x000fc60003f25270 */
[----:B------:R-:W1:Y:S01]  /*c480*/  SHFL.BFLY PT, R9, R10, 0x1, 0x1f ;  /* 0x0c201f000a097f89 */ /* 0x000e6200000e0000 */
[----:B------:R-:W-:-:S04]  /*c490*/  SEL R11, RZ, 0x1, P1 ;  /* 0x00000001ff0b7807 */ /* 0x000fc80000800000 */
[----:B------:R-:W-:Y:S01]  /*c4a0*/  LOP3.LUT R16, R16, R11, RZ, 0x3c, !PT ;  /* 0x0000000b10107212 */ /* 0x000fe200078e3cff */
[----:B0-----:R-:W-:Y:S01]  /*c4b0*/  FADD.FTZ R0, R4, R3 ;  /* 0x0000000304007221 */ /* 0x001fe20000010000 */
[----:B------:R-:W-:Y:S02]  /*c4c0*/  IMAD.MOV R3, RZ, RZ, -R184 ;  /* 0x000000ffff037224 */ /* 0x000fe400078e0ab8 */
[----:B------:R-:W-:Y:S02]  /*c4d0*/  IMAD.MOV.U32 R4, RZ, RZ, RZ ;  /* 0x000000ffff047224 */ /* 0x000fe400078e00ff */
[----:B-1----:R-:W-:Y:S01]  /*c4e0*/  FADD.FTZ R9, R10, R9 ;  /* 0x000000090a097221 */ /* 0x002fe20000010000 */
[----:B------:R-:W-:Y:S02]  /*c4f0*/  FSETP.NE.FTZ.AND P2, PT, R0, RZ, PT ;  /* 0x000000ff0000720b */ /* 0x000fe40003f55000 */
[----:B------:R-:W-:Y:S01]  /*c500*/  ISETP.NE.AND P0, PT, R18, R3, PT ;  /* 0x000000031200720c */ /* 0x000fe20003f05270 */
[----:B------:R-:W-:Y:S01]  /*c510*/  IMAD.MOV.U32 R3, RZ, RZ, RZ ;  /* 0x000000ffff037224 */ /* 0x000fe200078e00ff */
[----:B------:R-:W-:-:S09]  /*c520*/  FSETP.NE.FTZ.AND P3, PT, R9, RZ, PT ;  /* 0x000000ff0900720b */ /* 0x000fd20003f75000 */
[----:B------:R-:W0:Y:S02]  /*c530*/  @P2 MUFU.RCP R3, R0 ;  /* 0x0000000000032308 */ /* 0x000e240000001000 */
[----:B------:R-:W-:-:S04]  /*c540*/  @!P0 IMAD R2, R2, 0x40, R22 ;  /* 0x0000004002028824 */ /* 0x000fc800078e0216 */
[----:B------:R-:W-:Y:S02]  /*c550*/  @!P0 IMAD R2, R2, 0x4, R17 ;  /* 0x0000000402028824 */ /* 0x000fe400078e0211 */
        /* <DEDUP_REMOVED lines=17> */
[----:B------:R-:W-:Y:S01]  /*c670*/  FMUL.FTZ R206, R48, R3 ;  /* 0x0000000330ce7220 */ /* 0x000fe20000410000 */
[----:B--2---:R-:W-:Y:S01]  /*c680*/  @P2 FMUL.FTZ R13, R10, 0.69314718246459960938 ;  /* 0x3f3172180a0d2820 */ /* 0x004fe20000410000 */
[----:B0-----:R-:W-:Y:S01]  /*c690*/  @P3 FMUL.FTZ R9, R12, 0.69314718246459960938 ;  /* 0x3f3172180c093820 */ /* 0x001fe20000410000 */
[----:B-1----:R-:W-:-:S02]  /*c6a0*/  IMAD.U32 R2, RZ, RZ, UR4 ;  /* 0x00000004ff027e24 */ /* 0x002fc4000f8e00ff */
[-C--:B------:R-:W-:Y:S01]  /*c6b0*/  FMUL.FTZ R203, R49, R3.reuse ;  /* 0x0000000331cb7220 */ /* 0x080fe20000410000 */
[-C--:B------:R-:W-:Y:S01]  /*c6c0*/  FMUL.FTZ R204, R52, R3.reuse ;  /* 0x0000000334cc7220 */ /* 0x080fe20000410000 */
[-C--:B------:R-:W-:Y:S01]  /*c6d0*/  FMUL.FTZ R201, R53, R3.reuse ;  /* 0x0000000335c97220 */ /* 0x080fe20000410000 */
[----:B------:R-:W-:Y:S01]  /*c6e0*/  @P2 FMUL.FTZ R2, R2, 0.69314718246459960938 ;  /* 0x3f31721802022820 */ /* 0x000fe20000410000 */
        /* <DEDUP_REMOVED lines=50> */
[----:B------:R-:W-:Y:S01]  /*ca10*/  @P2 FFMA.FTZ R3, R2, R7, R13 ;  /* 0x0000000702032223 */ /* 0x000fe2000001000d */
        /* <DEDUP_REMOVED lines=67> */
[----:B------:R-:W-:Y:S01]  /*ce50*/  SEL R2, R5, RZ, P1 ;  /* 0x000000ff05027207 */ /* 0x000fe20000800000 */
[----:B------:R-:W-:Y:S06]  /*ce60*/  BAR.ARV 0xe, 0x100 ;  /* 0x0384000000007b1d */ /* 0x000fec0000002000 */
.L_x_7452:
[----:B------:R-:W0:Y:S01]  /*ce70*/  S2R R219, SR_CgaCtaId ;  /* 0x0000000000db7919 */ /* 0x000e220000008800 */
[----:B------:R-:W-:Y:S01]  /*ce80*/  MOV R4, 0x400 ;  /* 0x0000040000047802 */ /* 0x000fe20000000f00 */
[----:B------:R-:W-:Y:S01]  /*ce90*/  BSSY B0, `(.L_x_7494) ;  /* 0x00002a7000007945 */ /* 0x000fe20003800000 */
[----:B------:R-:W-:Y:S02]  /*cea0*/  BAR.SYNC.DEFER_BLOCKING 0x5, 0x180 ;  /* 0x0146000000007b1d */ /* 0x000fe40000010000 */
[----:B0-----:R-:W-:-:S05]  /*ceb0*/  LEA R17, R219, R4, 0x18 ;  /* 0x00000004db117211 */ /* 0x001fca00078ec0ff */
[----:B------:R-:W0:Y:S02]  /*cec0*/  LDS R4, [R17+0x388d0] ;  /* 0x0388d00011047984 */ /* 0x000e240000000800 */
[----:B0-----:R-:W-:Y:S01]  /*ced0*/  R2UR UR4, R4 ;  /* 0x00000000040472ca */ /* 0x001fe200000e0000 */
[----:B------:R-:W-:Y:S06]  /*cee0*/  BAR.ARV 0x4, 0x180 ;  /* 0x0106000000007b1d */ /* 0x000fec0000002000 */
[----:B------:R-:W-:Y:S08]  /*cef0*/  @P0 BRA `(.L_x_7495) ;  /* 0x0000001c00880947 */ /* 0x000ff00003800000 */
[----:B------:R-:W0:Y:S01]  /*cf00*/  S2R R4, SR_SWINHI ;  /* 0x0000000000047919 */ /* 0x000e220000002f00 */
[----:B------:R-:W-:Y:S01]  /*cf10*/  IMAD R7, R215, 0x40, R23 ;  /* 0x00000040d7077824 */ /* 0x000fe200078e0217 */
[----:B------:R-:W-:Y:S01]  /*cf20*/  F2FP.F16.F32.PACK_AB R6, R6, R197 ;  /* 0x000000c50606723e */ /* 0x000fe200000000ff */
[----:B------:R-:W-:Y:S01]  /*cf30*/  USHF.R.S32.HI UR12, URZ, 0x1f, UR37 ;  /* 0x0000001f3f0c7899 */ /* 0x000fe20008011425 */
[----:B------:R-:W-:Y:S01]  /*cf40*/  BAR.SYNC.DEFER_BLOCKING 0x1, 0x100 ;  /* 0x0044000000007b1d */ /* 0x000fe20000010000 */
[----:B------:R-:W-:Y:S01]  /*cf50*/  F2FP.F16.F32.PACK_AB R128, R129, R128 ;  /* 0x000000808180723e */ /* 0x000fe200000000ff */
[----:B------:R-:W-:Y:S01]  /*cf60*/  USHF.R.S32.HI UR13, URZ, 0x1f, UR39 ;  /* 0x0000001f3f0d7899 */ /* 0x000fe20008011427 */
        /* <DEDUP_REMOVED lines=12> */
[----:B0-----:R-:W-:-:S03]  /*d030*/  MOV R97, R4 ;  /* 0x0000000400617202 */ /* 0x001fc60000000f00 */
        /* <DEDUP_REMOVED lines=8> */
[----:B------:R-:W-:Y:S02]  /*d0c0*/  LOP3.LUT R44, R49, 0x380, RZ, 0xc0, !PT ;  /* 0x00000380312c7812 */ /* 0x000fe400078ec0ff */
[----:B------:R-:W-:Y:S01]  /*d0d0*/  SHF.R.U64 R40, R40, 0x3, RZ ;  /* 0x0000000328287819 */ /* 0x000fe200000012ff */
[----:B------:R-:W-:Y:S01]  /*d0e0*/  IMAD.X R109, RZ, RZ, R5, P4 ;  /* 0x000000ffff6d7224 */ /* 0x000fe200020e0605 */
[----:B------:R-:W-:-:S02]  /*d0f0*/  LOP3.LUT R48, R53, 0x380, RZ, 0xc0, !PT ;  /* 0x0000038035307812 */ /* 0x000fc400078ec0ff */
[----:B------:R-:W-:Y:S02]  /*d100*/  SHF.R.U64 R44, R44, 0x3, RZ ;  /* 0x000000032c2c7819 */ /* 0x000fe400000012ff */
[C---:B------:R-:W-:Y:S02]  /*d110*/  IADD3 R37, P6, R4.reuse, 0x2020, RZ ;  /* 0x0000202004257810 */ /* 0x040fe40007fde0ff */
[C---:B------:R-:W-:Y:S02]  /*d120*/  IADD3 R36, P3, R4.reuse, 0x2000, RZ ;  /* 0x0000200004247810 */ /* 0x040fe40007f7e0ff */
[----:B------:R-:W-:Y:S01]  /*d130*/  IADD3 R33, P5, R4, 0x2040, RZ ;  /* 0x0000204004217810 */ /* 0x000fe20007fbe0ff */
[--C-:B------:R-:W-:Y:S01]  /*d140*/  IMAD.X R117, RZ, RZ, R5.reuse, P6 ;  /* 0x000000ffff757224 */ /* 0x100fe200030e0605 */
[----:B------:R-:W-:Y:S01]  /*d150*/  LOP3.LUT R100, R40, R45, RZ, 0x3c, !PT ;  /* 0x0000002d28647212 */ /* 0x000fe200078e3cff */
[--C-:B------:R-:W-:Y:S01]  /*d160*/  IMAD.X R113, RZ, RZ, R5.reuse, P3 ;  /* 0x000000ffff717224 */ /* 0x100fe200018e0605 */
[----:B------:R-:W-:Y:S01]  /*d170*/  SHF.R.U64 R40, R48, 0x3, RZ ;  /* 0x0000000330287819 */ /* 0x000fe200000012ff */
[----:B------:R-:W-:Y:S01]  /*d180*/  IMAD.X R123, RZ, RZ, R5, P5 ;  /* 0x000000ffff7b7224 */ /* 0x000fe200028e0605 */
[----:B------:R-:W-:-:S02]  /*d190*/  LOP3.LUT R104, R44, R49, RZ, 0x3c, !PT ;  /* 0x000000312c687212 */ /* 0x000fc400078e3cff */
[----:B------:R-:W-:Y:S02]  /*d1a0*/  LOP3.LUT R44, R37, 0x380, RZ, 0xc0, !PT ;  /* 0x00000380252c7812 */ /* 0x000fe400078ec0ff */
[----:B------:R-:W-:Y:S02]  /*d1b0*/  IADD3 R14, P2, R4, 0x2060, RZ ;  /* 0x00002060040e7810 */ /* 0x000fe40007f5e0ff */
[----:B------:R-:W-:Y:S02]  /*d1c0*/  LOP3.LUT R45, R36, 0x380, RZ, 0xc0, !PT ;  /* 0x00000380242d7812 */ /* 0x000fe400078ec0ff */
[----:B------:R-:W-:Y:S01]  /*d1d0*/  LOP3.LUT R48, R33, 0x380, RZ, 0xc0, !PT ;  /* 0x0000038021307812 */ /* 0x000fe200078ec0ff */
[----:B------:R-:W-:Y:S01]  /*d1e0*/  IMAD.X R127, RZ, RZ, R5, P2 ;  /* 0x000000ffff7f7224 */ /* 0x000fe200010e0605 */
[----:B------:R-:W-:Y:S02]  /*d1f0*/  LOP3.LUT R108, R40, R53, RZ, 0x3c, !PT ;  /* 0x00000035286c7212 */ /* 0x000fe400078e3cff */
[----:B------:R-:W-:-:S02]  /*d200*/  SHF.R.U64 R40, R44, 0x3, RZ ;  /* 0x000000032c287819 */ /* 0x000fc400000012ff */
[----:B------:R-:W-:Y:S02]  /*d210*/  SHF.R.U64 R45, R45, 0x3, RZ ;  /* 0x000000032d2d7819 */ /* 0x000fe400000012ff */
[----:B------:R-:W-:Y:S02]  /*d220*/  LOP3.LUT R49, R14, 0x380, RZ, 0xc0, !PT ;  /* 0x000003800e317812 */ /* 0x000fe400078ec0ff */
[----:B------:R-:W-:Y:S02]  /*d230*/  SHF.R.U64 R44, R48, 0x3, RZ ;  /* 0x00000003302c7819 */ /* 0x000fe400000012ff */
        /* <DEDUP_REMOVED lines=8> */
[----:B------:R-:W-:-:S02]  /*d2c0*/  SHF.R.U64 R37, R49, 0x3, RZ ;  /* 0x0000000331257819 */ /* 0x000fc400000012ff */
[----:B------:R-:W-:Y:S02]  /*d2d0*/  LOP3.LUT R122, R44, R33, RZ, 0x3c, !PT ;  /* 0x000000212c7a7212 */ /* 0x000fe400078e3cff */
[----:B------:R-:W-:Y:S02]  /*d2e0*/  LOP3.LUT R9, R4, 0x380, RZ, 0xc0, !PT ;  /* 0x0000038004097812 */ /* 0x000fe400078ec0ff */
[----:B------:R-:W-:Y:S02]  /*d2f0*/  LOP3.LUT R33, R12, 0x380, RZ, 0xc0, !PT ;  /* 0x000003800c217812 */ /* 0x000fe400078ec0ff */
[----:B------:R-:W-:Y:S02]  /*d300*/  LOP3.LUT R36, R24, 0x380, RZ, 0xc0, !PT ;  /* 0x0000038018247812 */ /* 0x000fe400078ec0ff */
[----:B------:R-:W-:Y:S02]  /*d310*/  IADD3 R28, P3, R4, 0x4060, RZ ;  /* 0x00004060041c7810 */ /* 0x000fe40007f7e0ff */
[----:B------:R-:W-:-:S02]  /*d320*/  LOP3.LUT R45, R20, 0x380, RZ, 0xc0, !PT ;  /* 0x00000380142d7812 */ /* 0x000fc400078ec0ff */
[----:B------:R-:W-:Y:S01]  /*d330*/  LOP3.LUT R126, R37, R14, RZ, 0x3c, !PT ;  /* 0x0000000e257e7212 */ /* 0x000fe200078e3cff */
[----:B------:R-:W-:Y:S01]  /*d340*/  IMAD.X R29, RZ, RZ, R5, P3 ;  /* 0x000000ffff1d7224 */ /* 0x000fe200018e0605 */
[----:B------:R-:W-:Y:S02]  /*d350*/  IADD3 R8, P2, R4, 0x6040, RZ ;  /* 0x0000604004087810 */ /* 0x000fe40007f5e0ff */
[----:B------:R-:W-:Y:S02]  /*d360*/  SHF.R.U64 R9, R9, 0x3, RZ ;  /* 0x0000000309097819 */ /* 0x000fe400000012ff */
[----:B------:R-:W-:Y:S02]  /*d370*/  SHF.R.U64 R33, R33, 0x3, RZ ;  /* 0x0000000321217819 */ /* 0x000fe400000012ff */
[----:B------:R-:W-:Y:S02]  /*d380*/  SHF.R.U64 R37, R36, 0x3, RZ ;  /* 0x0000000324257819 */ /* 0x000fe400000012ff */
        /* <DEDUP_REMOVED lines=15> */
[----:B------:R-:W-:Y:S02]  /*d480*/  IADD3 R65, P2, R96, 0x1000, RZ ;  /* 0x0000100060417810 */ /* 0x000fe40007f5e0ff */
[----:B------:R-:W-:Y:S02]  /*d490*/  LOP3.LUT R28, R33, R28, RZ, 0x3c, !PT ;  /* 0x0000001c211c7212 */ /* 0x000fe400078e3cff */
[----:B------:R-:W-:Y:S02]  /*d4a0*/  SHF.R.U64 R33, R20, 0x3, RZ ;  /* 0x0000000314217819 */ /* 0x000fe400000012ff */
[----:B------:R-:W-:-:S02]  /*d4b0*/  LOP3.LUT R64, R65, 0x380, RZ, 0xc0, !PT ;  /* 0x0000038041407812 */ /* 0x000fc400078ec0ff */
[----:B------:R-:W-:Y:S02]  /*d4c0*/  LOP3.LUT R20, R7, 0x380, RZ, 0xc0, !PT ;  /* 0x0000038007147812 */ /* 0x000fe400078ec0ff */
[----:B------:R-:W-:Y:S02]  /*d4d0*/  LOP3.LUT R37, R32, 0x380, RZ, 0xc0, !PT ;  /* 0x0000038020257812 */ /* 0x000fe400078ec0ff */
[----:B------:R-:W-:Y:S02]  /*d4e0*/  LOP3.LUT R40, R33, R10, RZ, 0x3c, !PT ;  /* 0x0000000a21287212 */ /* 0x000fe400078e3cff */
[----:B------:R-:W-:Y:S02]  /*d4f0*/  SHF.R.U64 R64, R64, 0x3, RZ ;  /* 0x0000000340407819 */ /* 0x000fe400000012ff */
[----:B------:R-:W-:Y:S02]  /*d500*/  SHF.R.U64 R10, R20, 0x3, RZ ;  /* 0x00000003140a7819 */ /* 0x000fe400000012ff */
[----:B------:R-:W-:-:S02]  /*d510*/  SHF.R.U64 R37, R37, 0x3, RZ ;  /* 0x0000000325257819 */ /* 0x000fc400000012ff */
[----:B------:R-:W-:Y:S01]  /*d520*/  LOP3.LUT R64, R64, R65, RZ, 0x3c, !PT ;  /* 0x0000004140407212 */ /* 0x000fe200078e3cff */
[----:B------:R-:W-:Y:S01]  /*d530*/  IMAD.X R65, RZ, RZ, R97, P2 ;  /* 0x000000ffff417224 */ /* 0x000fe200010e0661 */
[----:B------:R-:W-:Y:S02]  /*d540*/  LOP3.LUT R10, R10, R7, RZ, 0x3c, !PT ;  /* 0x000000070a0a7212 */ /* 0x000fe400078e3cff */
[C---:B------:R-:W-:Y:S02]  /*d550*/  IADD3 R33, P1, R96.reuse, 0x7000, RZ ;  /* 0x0000700060217810 */ /* 0x040fe40007f3e0ff */
[----:B------:R-:W-:Y:S02]  /*d560*/  IADD3 R7, P2, R96, 0x8000, RZ ;  /* 0x0000800060077810 */ /* 0x000fe40007f5e0ff */
[----:B------:R-:W-:Y:S02]  /*d570*/  LOP3.LUT R56, R37, R32, RZ, 0x3c, !PT ;  /* 0x0000002025387212 */ /* 0x000fe400078e3cff */
[----:B------:R-:W-:-:S02]  /*d580*/  LOP3.LUT R32, R33, 0x380, RZ, 0xc0, !PT ;  /* 0x0000038021207812 */ /* 0x000fc400078ec0ff */
[----:B------:R-:W-:Y:S02]  /*d590*/  LOP3.LUT R20, R7, 0x380, RZ, 0xc0, !PT ;  /* 0x0000038007147812 */ /* 0x000fe400078ec0ff */
[----:B------:R-:W-:Y:S02]  /*d5a0*/  SHF.R.U64 R32, R32, 0x3, RZ ;  /* 0x0000000320207819 */ /* 0x000fe400000012ff */
[----:B------:R-:W-:Y:S02]  /*d5b0*/  SHF.R.U64 R20, R20, 0x3, RZ ;  /* 0x0000000314147819 */ /* 0x000fe400000012ff */
[----:B------:R-:W-:Y:S02]  /*d5c0*/  LOP3.LUT R32, R32, R33, RZ, 0x3c, !PT ;  /* 0x0000002120207212 */ /* 0x000fe400078e3cff */
[----:B------:R-:W-:Y:S02]  /*d5d0*/  LOP3.LUT R20, R20, R7, RZ, 0x3c, !PT ;  /* 0x0000000714147212 */ /* 0x000fe400078e3cff */
[----:B------:R-:W-:-:S02]  /*d5e0*/  MOV R33, R4 ;  /* 0x0000000400217202 */ /* 0x000fc40000000f00 */
[----:B------:R-:W-:Y:S01]  /*d5f0*/  F2FP.F16.F32.PACK_AB R4, R21, R200 ;  /* 0x000000c81504723e */ /* 0x000fe200000000ff */
[----:B------:R-:W-:Y:S01]  /*d600*/  IMAD.X R21, RZ, RZ, R97, P2 ;  /* 0x000000ffff157224 */ /* 0x000fe200010e0661 */
[----:B------:R-:W-:Y:S02]  /*d610*/  F2FP.F16.F32.PACK_AB R5, R27, R26 ;  /* 0x0000001a1b05723e */ /* 0x000fe400000000ff */
[----:B------:R-:W-:Y:S02]  /*d620*/  F2FP.F16.F32.PACK_AB R7, R31, R30 ;  /* 0x0000001e1f07723e */ /* 0x000fe400000000ff */
[----:B------:R-:W-:Y:S02]  /*d630*/  IADD3 R61, P3, R96, 0x2000, RZ ;  /* 0x00002000603d7810 */ /* 0x000fe40007f7e0ff */
[----:B------:R-:W-:Y:S01]  /*d640*/  LOP3.LUT R45, R8, 0x380, RZ, 0xc0, !PT ;  /* 0x00000380082d7812 */ /* 0x000fe200078ec0ff */
[----:B------:R0:W-:Y:S01]  /*d650*/  STSM.16.M88.4 [R33], R4 ;  /* 0x0000000421007844 */ /* 0x0001e20000000200 */
[----:B------:R-:W-:-:S02]  /*d660*/  LOP3.LUT R60, R61, 0x380, RZ, 0xc0, !PT ;  /* 0x000003803d3c7812 */ /* 0x000fc400078ec0ff */
[----:B------:R-:W-:Y:S01]  /*d670*/  SHF.R.U64 R45, R45, 0x3, RZ ;  /* 0x000000032d2d7819 */ /* 0x000fe200000012ff */
[----:B------:R-:W1:Y:S01]  /*d680*/  SHFL.IDX PT, R4, R216, RZ, 0x1f ;  /* 0x00001fffd8047589 */ /* 0x000e6200000e0000 */
[----:B------:R-:W-:Y:S02]  /*d690*/  SHF.R.U64 R60, R60, 0x3, RZ ;  /* 0x000000033c3c7819 */ /* 0x000fe400000012ff */
[----:B------:R-:W-:Y:S02]  /*d6a0*/  LOP3.LUT R8, R45, R8, RZ, 0x3c, !PT ;  /* 0x000000082d087212 */ /* 0x000fe400078e3cff */
[----:B------:R-:W-:Y:S01]  /*d6b0*/  LOP3.LUT R60, R60, R61, RZ, 0x3c, !PT ;  /* 0x0000003d3c3c7212 */ /* 0x000fe200078e3cff */
[----:B------:R-:W-:Y:S01]  /*d6c0*/  IMAD.X R61, RZ, RZ, R97, P3 ;  /* 0x000000ffff3d7224 */ /* 0x000fe200018e0661 */
[C---:B------:R-:W-:Y:S02]  /*d6d0*/  IADD3 R53, P4, R96.reuse, 0x3000, RZ ;  /* 0x0000300060357810 */ /* 0x040fe40007f9e0ff */
[----:B------:R-:W-:-:S02]  /*d6e0*/  IADD3 R49, P5, R96, 0x4000, RZ ;  /* 0x0000400060317810 */ /* 0x000fc40007fbe0ff */
[C---:B------:R-:W-:Y:S01]  /*d6f0*/  IADD3 R45, P6, R96.reuse, 0x5000, RZ ;  /* 0x00005000602d7810 */ /* 0x040fe20007fde0ff */
[----:B0-----:R-:W-:Y:S01]  /*d700*/  IMAD.X R33, RZ, RZ, R97, P1 ;  /* 0x000000ffff217224 */ /* 0x001fe200008e0661 */
        /* <DEDUP_REMOVED lines=30> */
[----:B-1----:R-:W-:-:S02]  /*d8f0*/  ISETP.NE.AND P3, PT, R4, RZ, PT ;  /* 0x000000ff0400720c */ /* 0x002fc40003f65270 */
[----:B------:R-:W-:Y:S02]  /*d900*/  LOP3.LUT R96, R5, R96, RZ, 0x3c, !PT ;  /* 0x0000006005607212 */ /* 0x000fe400078e3cff */
[----:B------:R-:W-:Y:S02]  /*d910*/  MOV R26, R100 ;  /* 0x00000064001a7202 */ /* 0x000fe40000000f00 */
[----:B------:R-:W-:Y:S02]  /*d920*/  F2FP.F16.F32.PACK_AB R4, R211, R213 ;  /* 0x000000d5d304723e */ /* 0x000fe400000000ff */
[----:B------:R-:W-:Y:S02]  /*d930*/  F2FP.F16.F32.PACK_AB R5, R35, R34 ;  /* 0x000000222305723e */ /* 0x000fe400000000ff */
[----:B------:R-:W-:Y:S02]  /*d940*/  F2FP.F16.F32.PACK_AB R6, R209, R212 ;  /* 0x000000d4d106723e */ /* 0x000fe400000000ff */
[----:B------:R-:W-:-:S02]  /*d950*/  F2FP.F16.F32.PACK_AB R7, R39, R38 ;  /* 0x000000262707723e */ /* 0x000fc400000000ff */
[----:B------:R-:W-:Y:S02]  /*d960*/  MOV R168, R108 ;  /* 0x0000006c00a87202 */ /* 0x000fe40000000f00 */
[----:B------:R-:W-:Y:S01]  /*d970*/  MOV R34, R8 ;  /* 0x0000000800227202 */ /* 0x000fe20000000f00 */
[----:B------:R0:W-:Y:S01]  /*d980*/  STSM.16.M88.4 [R26], R4 ;  /* 0x000000041a007844 */ /* 0x0001e20000000200 */
[----:B------:R-:W-:Y:S02]  /*d990*/  MOV R35, R10 ;  /* 0x0000000a00237202 */ /* 0x000fe40000000f00 */
[----:B------:R-:W-:Y:S02]  /*d9a0*/  MOV R105, R104 ;  /* 0x0000006800697202 */ /* 0x000fe40000000f00 */
[----:B------:R-:W-:Y:S02]  /*d9b0*/  MOV R109, R12 ;  /* 0x0000000c006d7202 */ /* 0x000fe40000000f00 */
[----:B------:R-:W-:-:S02]  /*d9c0*/  MOV R100, R14 ;  /* 0x0000000e00647202 */ /* 0x000fc40000000f00 */
[----:B------:R-:W-:Y:S02]  /*d9d0*/  F2FP.F16.F32.PACK_AB R8, R207, R210 ;  /* 0x000000d2cf08723e */ /* 0x000fe400000000ff */
        /* <DEDUP_REMOVED lines=8> */
[----:B------:R-:W-:Y:S02]  /*da60*/  MOV R112, R112 ;  /* 0x0000007000707202 */ /* 0x000fe40000000f00 */
[----:B0-----:R-:W-:Y:S01]  /*da70*/  F2FP.F16.F32.PACK_AB R4, R198, R202 ;  /* 0x000000cac604723e */ /* 0x001fe200000000ff */
[----:B------:R-:W-:Y:S01]  /*da80*/  STSM.16.M88.4 [R168], R12 ;  /* 0x0000000ca8007844 */ /* 0x000fe20000000200 */
[----:B------:R-:W-:Y:S02]  /*da90*/  F2FP.F16.F32.PACK_AB R5, R59, R58 ;  /* 0x0000003a3b05723e */ /* 0x000fe400000000ff */
        /* <DEDUP_REMOVED lines=8> */
[----:B------:R-:W-:-:S02]  /*db20*/  F2FP.F16.F32.PACK_AB R26, R179, R182 ;  /* 0x000000b6b31a723e */ /* 0x000fc400000000ff */
[----:B------:R-:W-:Y:S02]  /*db30*/  F2FP.F16.F32.PACK_AB R27, R71, R70 ;  /* 0x00000046471b723e */ /* 0x000fe400000000ff */
[----:B------:R-:W-:Y:S02]  /*db40*/  MOV R122, R122 ;  /* 0x0000007a007a7202 */ /* 0x000fe40000000f00 */
[----:B------:R-:W-:Y:S01]  /*db50*/  MOV R113, R40 ;  /* 0x0000002800717202 */ /* 0x000fe20000000f00 */
[----:B------:R1:W-:Y:S01]  /*db60*/  STSM.16.M88.4 [R116], R24 ;  /* 0x0000001874007844 */ /* 0x0003e20000000200 */
        /* <DEDUP_REMOVED lines=16> */
[----:B0-----:R-:W-:-:S02]  /*dc70*/  F2FP.F16.F32.PACK_AB R4, R164, R167 ;  /* 0x000000a7a404723e */ /* 0x001fc400000000ff */
[----:B------:R-:W-:Y:S01]  /*dc80*/  F2FP.F16.F32.PACK_AB R5, R99, R98 ;  /* 0x000000626305723e */ /* 0x000fe200000000ff */
[----:B------:R2:W-:Y:S01]  /*dc90*/  STSM.16.M88.4 [R109], R56 ;  /* 0x000000386d007844 */ /* 0x0005e20000000200 */
[----:B------:R-:W-:Y:S02]  /*dca0*/  F2FP.F16.F32.PACK_AB R6, R162, R165 ;  /* 0x000000a5a206723e */ /* 0x000fe400000000ff */
[----:B------:R-:W-:Y:S02]  /*dcb0*/  F2FP.F16.F32.PACK_AB R7, R103, R102 ;  /* 0x000000666707723e */ /* 0x000fe400000000ff */
[----:B------:R-:W-:Y:S02]  /*dcc0*/  F2FP.F16.F32.PACK_AB R8, R160, R163 ;  /* 0x000000a3a008723e */ /* 0x000fe400000000ff */
[----:B------:R-:W-:Y:S01]  /*dcd0*/  F2FP.F16.F32.PACK_AB R9, R107, R106 ;  /* 0x0000006a6b09723e */ /* 0x000fe200000000ff */
[----:B------:R2:W-:Y:S01]  /*dce0*/  STSM.16.M88.4 [R100], R4 ;  /* 0x0000000464007844 */ /* 0x0005e20000000200 */
[----:B------:R-:W-:-:S02]  /*dcf0*/  F2FP.F16.F32.PACK_AB R10, R158, R161 ;  /* 0x000000a19e0a723e */ /* 0x000fc400000000ff */
[----:B------:R-:W-:Y:S02]  /*dd00*/  F2FP.F16.F32.PACK_AB R11, R111, R110 ;  /* 0x0000006e6f0b723e */ /* 0x000fe400000000ff */
[----:B------:R-:W-:Y:S02]  /*dd10*/  F2FP.F16.F32.PACK_AB R12, R156, R159 ;  /* 0x0000009f9c0c723e */ /* 0x000fe400000000ff */
[----:B------:R-:W-:Y:S01]  /*dd20*/  F2FP.F16.F32.PACK_AB R13, R115, R114 ;  /* 0x00000072730d723e */ /* 0x000fe200000000ff */
[----:B------:R2:W-:Y:S01]  /*dd30*/  STSM.16.M88.4 [R104], R8 ;  /* 0x0000000868007844 */ /* 0x0005e20000000200 */
[----:B------:R-:W-:Y:S02]  /*dd40*/  F2FP.F16.F32.PACK_AB R14, R154, R157 ;  /* 0x0000009d9a0e723e */ /* 0x000fe400000000ff */
[----:B------:R-:W-:Y:S02]  /*dd50*/  F2FP.F16.F32.PACK_AB R15, R119, R118 ;  /* 0x00000076770f723e */ /* 0x000fe400000000ff */
[----:B-1----:R-:W-:-:S02]  /*dd60*/  F2FP.F16.F32.PACK_AB R24, R121, R155 ;  /* 0x0000009b7918723e */ /* 0x002fc400000000ff */
[----:B------:R-:W-:Y:S01]  /*dd70*/  F2FP.F16.F32.PACK_AB R25, R120, R19 ;  /* 0x000000137819723e */ /* 0x000fe200000000ff */
[----:B------:R2:W-:Y:S01]  /*dd80*/  STSM.16.M88.4 [R108], R12 ;  /* 0x0000000c6c007844 */ /* 0x0005e20000000200 */
[----:B------:R-:W-:Y:S02]  /*dd90*/  F2FP.F16.F32.PACK_AB R26, R125, R124 ;  /* 0x0000007c7d1a723e */ /* 0x000fe400000000ff */
[----:B------:R-:W-:Y:S02]  /*dda0*/  F2FP.F16.F32.PACK_AB R27, R153, R152 ;  /* 0x00000098991b723e */ /* 0x000fe400000000ff */
[----:B------:R-:W-:Y:S02]  /*ddb0*/  LOP3.LUT R72, R73, 0x380, RZ, 0xc0, !PT ;  /* 0x0000038049487812 */ /* 0x000fe400078ec0ff */
[----:B------:R-:W-:Y:S01]  /*ddc0*/  LOP3.LUT R76, R77, 0x380, RZ, 0xc0, !PT ;  /* 0x000003804d4c7812 */ /* 0x000fe200078ec0ff */
[----:B------:R2:W-:Y:S01]  /*ddd0*/  STSM.16.M88.4 [R113], R24 ;  /* 0x0000001871007844 */ /* 0x0005e20000000200 */
[----:B------:R-:W-:-:S02]  /*dde0*/  LOP3.LUT R80, R81, 0x380, RZ, 0xc0, !PT ;  /* 0x0000038051507812 */ /* 0x000fc400078ec0ff */
[----:B------:R-:W-:Y:S01]  /*ddf0*/  LOP3.LUT R84, R85, 0x380, RZ, 0xc0, !PT ;  /* 0x0000038055547812 */ /* 0x000fe200078ec0ff */
[----:B------:R2:W-:Y:S01]  /*de00*/  STSM.16.M88.4 [R101], R128 ;  /* 0x0000008065007844 */ /* 0x0005e20000000200 */
[----:B------:R-:W-:Y:S02]  /*de10*/  LOP3.LUT R88, R89, 0x380, RZ, 0xc0, !PT ;  /* 0x0000038059587812 */ /* 0x000fe400078ec0ff */
[----:B------:R-:W-:Y:S01]  /*de20*/  LOP3.LUT R92, R93, 0x380, RZ, 0xc0, !PT ;  /* 0x000003805d5c7812 */ /* 0x000fe200078ec0ff */
[----:B------:R2:W-:Y:S01]  /*de30*/  STSM.16.M88.4 [R34], R136 ;  /* 0x0000008822007844 */ /* 0x0005e20000000200 */
        /* <DEDUP_REMOVED lines=19> */
[----:B------:R-:W-:Y:S06]  /*df70*/  BAR.SYNC.DEFER_BLOCKING 0x1, 0x100 ;  /* 0x0044000000007b1d */ /* 0x000fec0000010000 */
[----:B--2---:R-:W-:Y:S05]  /*df80*/  @P3 BRA `(.L_x_7496) ;  /* 0x0000000000b83947 */ /* 0x004fea0003800000 */
        /* <DEDUP_REMOVED lines=46> */
.L_x_7496:
        /* <DEDUP_REMOVED lines=21> */
[----:B------:R-:W-:Y:S01]  /*e3c0*/  IMAD.SHL.U32 R3, R3, 0x4, RZ ;  /* 0x0000000403037824 */ /* 0x000fe200078e00ff */
[----:B------:R-:W-:Y:S01]  /*e3d0*/  ISETP.GE.AND P0, PT, R193, UR10, PT ;  /* 0x0000000ac1007c0c */ /* 0x000fe2000bf06270 */
[----:B------:R1:W5:Y:S04]  /*e3e0*/  LD.E.128 R4, desc[UR44][R20.64] ;  /* 0x0000002c14047980 */ /* 0x000368000c101d00 */
        /* <DEDUP_REMOVED lines=38> */
[----:B------:R-:W-:Y:S01]  /*e650*/  @!PT LDS RZ, [RZ] ;  /* 0x00000000fffff984 */ /* 0x000fe20000000800 */
[----:B------:R-:W-:Y:S01]  /*e660*/  @!PT LDS RZ, [RZ] ;  /* 0x00000000fffff984 */ /* 0x000fe20000000800 */
[----:B------:R-:W-:Y:S01]  /*e670*/  @!PT LDS RZ, [RZ] ;  /* 0x00000000fffff984 */ /* 0x000fe20000000800 */
[----:B------:R-:W-:Y:S01]  /*e680*/  @!PT LDS RZ, [RZ] ;  /* 0x00000000fffff984 */ /* 0x000fe20000000800 */
[----:B------:R0:W-:Y:S06]  /*e690*/  MEMBAR.ALL.CTA ;  /* 0x0000000000007992 */ /* 0x0001ec0000008000 */
[----:B0-----:R-:W0:Y:S01]  /*e6a0*/  FENCE.VIEW.ASYNC.S ;  /* 0x00000000000073c6 */ /* 0x001e220000000000 */
[----:B------:R-:W-:Y:S01]  /*e6b0*/  IMAD R11, R15, R13, R14 ;  /* 0x0000000d0f0b7224 */ /* 0x000fe200078e020e */
[----:B------:R-:W-:Y:S01]  /*e6c0*/  ISETP.GE.AND P0, PT, R218, UR10, PT ;  /* 0x0000000ada007c0c */ /* 0x000fe2000bf06270 */
[----:B------:R-:W-:Y:S01]  /*e6d0*/  IMAD.U32 R9, RZ, RZ, UR5 ;  /* 0x00000005ff097e24 */ /* 0x000fe2000f8e00ff */
[----:B------:R-:W-:Y:S01]  /*e6e0*/  ULDC UR5, c[0x0][0xb88] ;  /* 0x0002e20000057ab9 */ /* 0x000fe20000000800 */
[----:B------:R-:W-:Y:S01]  /*e6f0*/  IMAD.SHL.U32 R19, R0, 0x20, RZ ;  /* 0x0000002000137824 */ /* 0x000fe200078e00ff */
[----:B------:R-:W-:Y:S01]  /*e700*/  SHF.R.S32.HI R0, RZ, 0x1f, R11 ;  /* 0x0000001fff007819 */ /* 0x000fe2000001140b */
[C---:B------:R-:W-:Y:S01]  /*e710*/  IMAD R13, R3.reuse, UR7, R12 ;  /* 0x00000007030d7c24 */ /* 0x040fe2000f8e020c */
[----:B------:R-:W-:Y:S01]  /*e720*/  BSSY B1, `(.L_x_7497) ;  /* 0x0000039000017945 */ /* 0x000fe20003800000 */
[----:B------:R-:W-:Y:S01]  /*e730*/  IMAD.WIDE.U32 R8, R3, UR6, R8 ;  /* 0x0000000603087c25 */ /* 0x000fe2000f8e0008 */
[----:B------:R-:W-:Y:S01]  /*e740*/  ULDC.64 UR6, c[0x0][0xbd8] ;  /* 0x0002f60000067ab9 */ /* 0x000fe20000000a00 */
[----:B------:R-:W-:-:S02]  /*e750*/  LOP3.LUT R10, R19, 0x20, R10, 0xe2, !PT ;  /* 0x00000020130a7812 */ /* 0x000fc400078ee20a */
[----:B------:R-:W-:Y:S01]  /*e760*/  IMAD.IADD R9, R9, 0x1, R13 ;  /* 0x0000000109097824 */ /* 0x000fe200078e020d */
[----:B------:R-:W-:Y:S01]  /*e770*/  SEL R3, RZ, 0x40, P0 ;  /* 0x00000040ff037807 */ /* 0x000fe20000000000 */
[----:B------:R-:W-:Y:S01]  /*e780*/  IMAD R0, R0, UR6, RZ ;  /* 0x0000000600007c24 */ /* 0x000fe2000f8e02ff */
[----:B------:R-:W-:Y:S01]  /*e790*/  ISETP.GE.AND P0, PT, R217, UR10, PT ;  /* 0x0000000ad9007c0c */ /* 0x000fe2000bf06270 */
[----:B------:R-:W-:Y:S01]  /*e7a0*/  VIADD R27, R215, UR38 ;  /* 0x00000026d71b7c36 */ /* 0x000fe20008000000 */
[----:B------:R-:W-:Y:S01]  /*e7b0*/  LOP3.LUT R3, R10, R3, RZ, 0xfc, !PT ;  /* 0x000000030a037212 */ /* 0x000fe200078efcff */
[----:B------:R-:W-:Y:S01]  /*e7c0*/  IMAD R28, R15, UR5, RZ ;  /* 0x000000050f1c7c24 */ /* 0x000fe2000f8e02ff */
[----:B------:R-:W-:Y:S01]  /*e7d0*/  SEL R10, RZ, 0x80, P0 ;  /* 0x00000080ff0a7807 */ /* 0x000fe20000000000 */
[C---:B------:R-:W-:Y:S02]  /*e7e0*/  IMAD R13, R11.reuse, UR7, R0 ;  /* 0x000000070b0d7c24 */ /* 0x040fe4000f8e0200 */
[----:B------:R-:W-:Y:S01]  /*e7f0*/  IMAD.WIDE.U32 R8, R11, UR6, R8 ;  /* 0x000000060b087c25 */ /* 0x000fe2000f8e0008 */
[----:B------:R-:W-:Y:S01]  /*e800*/  ISETP.GE.AND P1, PT, R27, R28, PT ;  /* 0x0000001c1b00720c */ /* 0x000fe20003f26270 */
[----:B------:R-:W-:-:S02]  /*e810*/  ULDC.64 UR6, c[0x0][0xb80] ;  /* 0x0002e00000067ab9 */ /* 0x000fc40000000a00 */
[----:B------:R-:W-:Y:S01]  /*e820*/  VIADD R0, R17, 0x38820 ;  /* 0x0003882011007836 */ /* 0x000fe20000000000 */
[----:B------:R-:W-:Y:S01]  /*e830*/  LEA R19, P2, R8, UR6, 0x1 ;  /* 0x0000000608137c11 */ /* 0x000fe2000f8408ff */
[----:B------:R-:W-:-:S03]  /*e840*/  IMAD.IADD R9, R9, 0x1, R13 ;  /* 0x0000000109097824 */ /* 0x000fc600078e020d */
[----:B------:R-:W-:Y:S02]  /*e850*/  PRMT R0, RZ, 0x654, R0 ;  /* 0x00000654ff007816 */ /* 0x000fe40000000000 */
[----:B------:R-:W-:Y:S02]  /*e860*/  LEA.HI.X R26, R8, UR7, R9, 0x1, P2 ;  /* 0x00000007081a7c11 */ /* 0x000fe400090f0c09 */
[----:B0-----:R0:W-:Y:S03]  /*e870*/  SYNCS.ARRIVE.TRANS64.RED.A1T0 RZ, [R0+URZ], RZ ;  /* 0x000000ff00ff79a7 */ /* 0x0011e6000810043f */
[----:B------:R1:W2:Y:S01]  /*e880*/  SHFL.IDX PT, R11, R26, RZ, 0x181f ;  /* 0x00181fff1a0b7589 */ /* 0x0002a200000e0000 */
[----:B0-----:R-:W-:-:S03]  /*e890*/  LOP3.LUT R0, R3, R10, RZ, 0xfc, !PT ;  /* 0x0000000a03007212 */ /* 0x001fc600078efcff */
[----:B------:R1:W0:Y:S01]  /*e8a0*/  SHFL.IDX PT, R10, R19, RZ, 0x181f ;  /* 0x00181fff130a7589 */ /* 0x00022200000e0000 */
[----:B------:R-:W-:Y:S05]  /*e8b0*/  @P1 BRA `(.L_x_7498) ;  /* 0x00000000007c1947 */ /* 0x000fea0003800000 */
[----:B------:R-:W-:Y:S02]  /*e8c0*/  ISETP.GE.AND P1, PT, R195, UR10, PT ;  /* 0x0000000ac3007c0c */ /* 0x000fe4000bf26270 */
[----:B------:R-:W-:Y:S02]  /*e8d0*/  ISETP.GE.AND P0, PT, R23, UR10, PT ;  /* 0x0000000a17007c0c */ /* 0x000fe4000bf06270 */
[----:B------:R-:W-:Y:S02]  /*e8e0*/  ISETP.GE.AND P5, PT, R194, UR10, PT ;  /* 0x0000000ac2007c0c */ /* 0x000fe4000bfa6270 */
[----:B------:R-:W-:-:S07]  /*e8f0*/  ISETP.GE.AND P3, PT, R193, UR10, PT ;  /* 0x0000000ac1007c0c */ /* 0x000fce000bf66270 */
[-C--:B0-----:R-:W-:Y:S02]  /*e900*/  @!P1 LEA R12, P2, R195, R10.reuse, 0x1 ;  /* 0x0000000ac30c9211 */ /* 0x081fe400078408ff */
        /* <DEDUP_REMOVED lines=10> */
[CC--:B-1----:R-:W-:Y:S01]  /*e9b0*/  @!P3 LEA R20, P6, R193.reuse, R10.reuse, 0x1 ;  /* 0x0000000ac114b211 */ /* 0x0c2fe200078c08ff */
[----:B------:R3:W-:Y:S03]  /*e9c0*/  @!P5 ST.E.128 desc[UR44][R14.64], R48 ;  /* 0x000000300e00d985 */ /* 0x0007e6000c101d2c */
[----:B------:R-:W-:Y:S02]  /*e9d0*/  @!P3 LEA.HI.X R21, R193, R11, R227, 0x1, P6 ;  /* 0x0000000bc115b211 */ /* 0x000fe400030f0ce3 */
[----:B0-----:R-:W-:-:S03]  /*e9e0*/  @!P2 LEA R8, P5, R192, R10, 0x1 ;  /* 0x0000000ac008a211 */ /* 0x001fc600078a08ff */
        /* <DEDUP_REMOVED lines=12> */
.L_x_7498:
[----:B------:R-:W-:Y:S05]  /*eab0*/  BSYNC B1 ;  /* 0x0000000000017941 */ /* 0x000fea0003800000 */
.L_x_7497:
[----:B---3-5:R-:W-:Y:S01]  /*eac0*/  VIADD R4, R27, 0x20 ;  /* 0x000000201b047836 */ /* 0x028fe20000000000 */
        /* <DEDUP_REMOVED lines=21> */
[CC--:B------:R-:W-:Y:S02]  /*ec20*/  @!P0 LEA R14, P3, R191.reuse, R6.reuse, 0x1 ;  /* 0x00000006bf0e8211 */ /* 0x0c0fe400078608ff */
[-C--:B0-----:R-:W-:Y:S01]  /*ec30*/  @!P1 LEA R4, P6, R192, R6.reuse, 0x1 ;  /* 0x00000006c0049211 */ /* 0x081fe200078c08ff */
[----:B------:R4:W-:Y:S01]  /*ec40*/  @!P2 ST.E.128 desc[UR44][R12.64], R32 ;  /* 0x000000200c00a985 */ /* 0x0009e2000c101d2c */
[----:B-1----:R-:W-:Y:S02]  /*ec50*/  @P4 LEA R20, P5, R218, R6, 0x1 ;  /* 0x00000006da144211 */ /* 0x002fe400078a08ff */
        /* <DEDUP_REMOVED lines=12> */
.L_x_7495:
        /* <DEDUP_REMOVED lines=57> */
.L_x_7501:
[----:B------:R-:W-:Y:S05]  /*f0b0*/  BSYNC B1 ;  /* 0x0000000000017941 */ /* 0x000fea0003800000 */
.L_x_7500:
        /* <DEDUP_REMOVED lines=49> */
[----:B------:R-:W-:Y:S02]  /*f3d0*/  VIADD R0, R215, UR38 ;  /* 0x00000026d7007c36 */ /* 0x000fe40008000000 */
[----:B------:R-:W-:-:S02]  /*f3e0*/  IMAD R25, R10, UR5, RZ ;  /* 0x000000050a197c24 */ /* 0x000fc4000f8e02ff */
        /* <DEDUP_REMOVED lines=44> */
.L_x_7503:
[----:B------:R-:W-:Y:S05]  /*f6b0*/  BSYNC B1 ;  /* 0x0000000000017941 */ /* 0x000fea0003800000 */
.L_x_7502:
        /* <DEDUP_REMOVED lines=36> */
.L_x_7499:
[----:B------:R-:W-:Y:S05]  /*f900*/  BSYNC B0 ;  /* 0x0000000000007941 */ /* 0x000fea0003800000 */
.L_x_7494:
[----:B------:R-:W-:Y:S02]  /*f910*/  ULDC UR5, c[0x0][0xd38] ;  /* 0x00034e0000057ab9 */ /* 0x000fe40000000800 */
[----:B------:R-:W-:-:S06]  /*f920*/  UISETP.GE.AND UP0, UPT, UR4, UR5, UPT ;  /* 0x000000050400728c */ /* 0x000fcc000bf06270 */
[----:B------:R-:W-:-:S13]  /*f930*/  PLOP3.LUT P0, PT, PT, PT, UP0, 0x80, 0x0 ;  /* 0x000000000000781c */ /* 0x000fda0003f0f008 */
[----:B------:R-:W-:Y:S05]  /*f940*/  @!P0 BRA `(.L_x_7504) ;  /* 0xffffff1400848947 */ /* 0x000fea000383ffff */
[----:B------:R-:W-:Y:S05]  /*f950*/  EXIT ;  /* 0x000000000000794d */ /* 0x000fea0003800000 */
.L_x_7447:
        /* <DEDUP_REMOVED lines=24> */
[----:B------:R-:W-:Y:S01]  /*fae0*/  ULDC UR9, c[0x0][0x2b8] ;  /* 0x0000ae0000097ab9 */ /* 0x000fe20000000800 */
[----:B------:R-:W-:Y:S01]  /*faf0*/  ULDC UR38, c[0x0][0x288] ;  /* 0x0000a20000267ab9 */ /* 0x000fe20000000800 */
[----:B------:R-:W-:Y:S01]  /*fb00*/  UISETP.NE.AND.EX UP0, UPT, UR7, URZ, UPT, UP0 ;  /* 0x0000003f0700728c */ /* 0x000fe2000bf05300 */
[----:B------:R-:W-:Y:S01]  /*fb10*/  IMAD.MOV.U32 R23, RZ, RZ, 0x1 ;  /* 0x00000001ff177424 */ /* 0x000fe200078e00ff */
[----:B------:R-:W-:Y:S01]  /*fb20*/  ULDC UR39, c[0x0][0x448] ;  /* 0x0001120000277ab9 */ /* 0x000fe20000000800 */
[----:B------:R-:W-:Y:S01]  /*fb30*/  ULDC.64 UR6, c[0x0][0x2f0] ;  /* 0x0000bc0000067ab9 */ /* 0x000fe20000000a00 */
        /* <DEDUP_REMOVED lines=77> */
[----:B------:R-:W-:Y:S02]  /*10010*/  @P0 LOP3.LUT R16, R16, 0x4, RZ, 0xfc, !PT ;  /* 0x0000000410100812 */ /* 0x000fe400078efcff */
        /* <DEDUP_REMOVED lines=32> */
[----:B------:R2:W-:Y:S01]  /*10220*/  STL [R1], R0 ;  /* 0x0000000001007387 */ /* 0x0005e20000100800 */
[----:B------:R-:W-:Y:S02]  /*10230*/  @P1 LOP3.LUT R16, R16, 0x2, RZ, 0xfc, !PT ;  /* 0x0000000210101812 */ /* 0x000fe400078efcff */
[----:B------:R-:W-:-:S02]  /*10240*/  SHF.R.U32.HI R29, RZ, 0x2, R29 ;  /* 0x00000002ff1d7819 */ /* 0x000fc4000001161d */
[----:B------:R-:W-:Y:S02]  /*10250*/  LOP3.LUT R16, R16, 0xffefffff, RZ, 0xc0, !PT ;  /* 0xffefffff10107812 */ /* 0x000fe400078ec0ff */
[----:B------:R-:W-:Y:S02]  /*10260*/  SHF.R.U32.HI R28, RZ, 0x3, R28 ;  /* 0x00000003ff1c7819 */ /* 0x000fe4000001161c */
[----:B------:R-:W-:-:S07]  /*10270*/  @P0 LOP3.LUT R16, R16, 0x100000, RZ, 0xfc, !PT ;  /* 0x0010000010100812 */ /* 0x000fce00078efcff */
.L_x_7558:
        /* <DEDUP_REMOVED lines=13> */
[----:B0123-5:R-:W-:Y:S05]  /*10350*/  @P0 BRA `(.L_x_7506) ;  /* 0x0000000000200947 */ /* 0x02ffea0003800000 */
        /* <DEDUP_REMOVED lines=8> */
.L_x_7506:
[----:B------:R-:W-:Y:S01]  /*103e0*/  ULDC UR8, c[0x0][0xd54] ;  /* 0x0003550000087ab9 */ /* 0x000fe20000000800 */
[----:B------:R-:W-:Y:S01]  /*103f0*/  UMOV UR6, UR7 ;  /* 0x0000000700067c82 */ /* 0x000fe20008000000 */
[----:B------:R-:W-:-:S11]  /*10400*/  UISETP.NE.AND UP0, UPT, UR8, 0x1, UPT ;  /* 0x000000010800788c */ /* 0x000fd6000bf05270 */
[----:B------:R-:W-:Y:S02]  /*10410*/  @UP0 ULDC.64 UR10, c[0x0][0xd58] ;  /* 0x00035600000a0ab9 */ /* 0x000fe40000000a00 */
[----:B------:R-:W-:-:S04]  /*10420*/  UIMAD.WIDE.U32 UR4, UR7, UR10, URZ ;  /* 0x0000000a070472a5 */ /* 0x000fc8000f8e003f */
[----:B------:R-:W-:-:S04]  /*10430*/  @UP0 USHF.R.U32.HI UR6, URZ, UR11, UR5 ;  /* 0x0000000b3f060299 */ /* 0x000fc80008011605 */
[----:B------:R-:W-:-:S12]  /*10440*/  UIMAD UR4, UR6, UR8, URZ ;  /* 0x00000008060472a4 */ /* 0x000fd8000f8e023f */
.L_x_7507:
        /* <DEDUP_REMOVED lines=58> */
.L_x_7509:
        /* <DEDUP_REMOVED lines=20> */
.L_x_7512:
[----:B------:R-:W-:Y:S05]  /*10930*/  BSYNC B6 ;  /* 0x0000000000067941 */ /* 0x000fea0003800000 */
.L_x_7511:
        /* <DEDUP_REMOVED lines=20> */
.L_x_7515:
        /* <DEDUP_REMOVED lines=15> */
.L_x_7514:
[----:B------:R-:W-:Y:S05]  /*10b70*/  BSYNC B6 ;  /* 0x0000000000067941 */ /* 0x000fea0003800000 */
.L_x_7513:
        /* <DEDUP_REMOVED lines=17> */
.L_x_7575:
[----:B------:R-:W2:Y:S01]  /*10c90*/  S2R R0, SR_TID.X ;  /* 0x0000000000007919 */ /* 0x000ea20000002100 */
[----:B0-----:R-:W-:Y:S01]  /*10ca0*/  ISETP.NE.AND P1, PT, R10, 0x1, PT ;  /* 0x000000010a00780c */ /* 0x001fe20003f25270 */
[----:B------:R-:W-:Y:S01]  /*10cb0*/  IMAD.MOV.U32 R35, RZ, RZ, RZ ;  /* 0x000000ffff237224 */ /* 0x000fe200078e00ff */
[----:B-----5:R-:W-:Y:S01]  /*10cc0*/  SHF.R.S32.HI R30, RZ, 0x1f, R26 ;  /* 0x0000001fff1e7819 */ /* 0x020fe2000001141a */
[----:B-1----:R-:W0:Y:S01]  /*10cd0*/  S2R R2, SR_TID.X ;  /* 0x0000000000027919 */ /* 0x002e220000002100 */
[----:B------:R-:W-:-:S09]  /*10ce0*/  LOP3.LUT R16, R16, 0xffffdfff, RZ, 0xc0, !PT ;  /* 0xffffdfff10107812 */ /* 0x000fd200078ec0ff */
[----:B------:R-:W1:Y:S01]  /*10cf0*/  @P1 LDC R5, c[0x0][0x438] ;  /* 0x00010e00ff051b82 */ /* 0x000e620000000800 */
[----:B------:R-:W-:Y:S02]  /*10d00*/  @P1 LOP3.LUT R16, R16, 0x2000, RZ, 0xfc, !PT ;  /* 0x0000200010101812 */ /* 0x000fe400078efcff */
[----:B--2---:R-:W-:Y:S01]  /*10d10*/  LOP3.LUT R0, R0, 0x7f, RZ, 0xc0, !PT ;  /* 0x0000007f00007812 */ /* 0x004fe200078ec0ff */
[----:B0-----:R-:W-:-:S03]  /*10d20*/  IMAD.SHL.U32 R8, R2, 0x10, RZ ;  /* 0x0000001002087824 */ /* 0x001fc600078e00ff */
[----:B------:R-:W-:-:S04]  /*10d30*/  SHF.R.U32.HI R0, RZ, 0x3, R0 ;  /* 0x00000003ff007819 */ /* 0x000fc80000011600 */
[----:B------:R-:W-:Y:S02]  /*10d40*/  LOP3.LUT R8, R0, 0x70, R8, 0xf8, !PT ;  /* 0x0000007000087812 */ /* 0x000fe400078ef808 */
[----:B------:R-:W0:Y:S03]  /*10d50*/  @P1 LDC R0, c[0x0][0x434] ;  /* 0x00010d00ff001b82 */ /* 0x000e260000000800 */
[----:B------:R-:W-:-:S04]  /*10d60*/  IMAD.IADD R2, R8, 0x1, R25 ;  /* 0x0000000108027824 */ /* 0x000fc800078e0219 */
[C---:B------:R-:W-:Y:S01]  /*10d70*/  IMAD.IADD R37, R2.reuse, 0x1, R31 ;  /* 0x0000000102257824 */ /* 0x040fe200078e021f */
[----:B------:R-:W-:-:S03]  /*10d80*/  ISETP.GE.AND P0, PT, R2, UR40, PT ;  /* 0x0000002802007c0c */ /* 0x000fc6000bf06270 */
[----:B------:R-:W-:Y:S01]  /*10d90*/  IMAD.MOV.U32 R6, RZ, RZ, R37 ;  /* 0x000000ffff067224 */ /* 0x000fe200078e0025 */
[----:B------:R-:W-:Y:S01]  /*10da0*/  ISETP.GT.U32.OR P0, PT, R8, 0x3f, P0 ;  /* 0x0000003f0800780c */ /* 0x000fe20000704470 */
[----:B0-----:R-:W-:-:S12]  /*10db0*/  @P1 IMAD.HI.U32 R0, R37, R0, RZ ;  /* 0x0000000025001227 */ /* 0x001fd800078e00ff */
[----:B------:R-:W0:Y:S01]  /*10dc0*/  @!P0 LDC.64 R2, c[0x0][0x428] ;  /* 0x00010a00ff028b82 */ /* 0x000e220000000a00 */
[----:B-1----:R-:W-:-:S07]  /*10dd0*/  @P1 SHF.R.U32.HI R6, RZ, R5, R0 ;  /* 0x00000005ff061219 */ /* 0x002fce0000011600 */
[----:B------:R-:W1:Y:S01]  /*10de0*/  @!P0 LDC.64 R4, c[0x0][0x418] ;  /* 0x00010600ff048b82 */ /* 0x000e620000000a00 */
[----:B------:R-:W-:Y:S01]  /*10df0*/  @!P0 SHF.R.S32.HI R7, RZ, 0x1f, R6 ;  /* 0x0000001fff078819 */ /* 0x000fe20000011406 */
[----:B0-----:R-:W-:-:S04]  /*10e00*/  @!P0 IMAD R0, R30, R2, RZ ;  /* 0x000000021e008224 */ /* 0x001fc800078e02ff */
[C---:B------:R-:W-:Y:S02]  /*10e10*/  @!P0 IMAD R9, R26.reuse, R3, R0 ;  /* 0x000000031a098224 */ /* 0x040fe400078e0200 */
[----:B------:R-:W-:-:S04]  /*10e20*/  @!P0 IMAD.WIDE.U32 R2, R26, R2, R6 ;  /* 0x000000021a028225 */ /* 0x000fc800078e0006 */
[----:B------:R-:W-:Y:S01]  /*10e30*/  @!P0 IMAD.IADD R0, R3, 0x1, R9 ;  /* 0x0000000103008824 */ /* 0x000fe200078e0209 */
[----:B-1----:R-:W-:-:S04]  /*10e40*/  @!P0 LEA R4, P1, R2, R4, 0x2 ;  /* 0x0000000402048211 */ /* 0x002fc800078210ff */
        /* <DEDUP_REMOVED lines=16> */
.L_x_7517:
[----:B------:R-:W-:Y:S01]  /*10f50*/  IMAD R27, R18, 0x8, R17 ;  /* 0x00000008121b7824 */ /* 0x000fe200078e0211 */
[----:B------:R-:W-:Y:S01]  /*10f60*/  SHF.L.U32 R0, R23, 0x1f, RZ ;  /* 0x0000001f17007819 */ /* 0x000fe200000006ff */
[----:B------:R-:W-:Y:S03]  /*10f70*/  BSSY B0, `(.L_x_7518) ;  /* 0x0000003000007945 */ /* 0x000fe60003800000 */
[----:B------:R-:W0:Y:S02]  /*10f80*/  SYNCS.PHASECHK.TRANS64.TRYWAIT P0, [R27+URZ+0x38840], R0 ;  /* 0x038840001b0075a7 */ /* 0x000e24000800017f */
[----:B0-----:R-:W-:Y:S05]  /*10f90*/  @!P0 BRA `(.L_x_7519) ;  /* 0x0000003800ac8947 */ /* 0x001fea0003800000 */
.L_x_7576:
[----:B------:R-:W-:Y:S05]  /*10fa0*/  BSYNC B0 ;  /* 0x0000000000007941 */ /* 0x000fea0003800000 */
.L_x_7518:
        /* <DEDUP_REMOVED lines=59> */
.L_x_7586:
        /* <DEDUP_REMOVED lines=10> */
.L_x_7521:
        /* <DEDUP_REMOVED lines=11> */
.L_x_7522:
        /* <DEDUP_REMOVED lines=24> */
.L_x_7524:
[----:B------:R-:W-:Y:S05]  /*11630*/  BSYNC B6 ;  /* 0x0000000000067941 */ /* 0x000fea0003800000 */
.L_x_7523:
[----:B------:R-:W2:Y:S01]  /*11640*/  S2R R20, SR_TID.X ;  /* 0x0000000000147919 */ /* 0x000ea20000002100 */
[----:B------:R-:W-:Y:S01]  /*11650*/  UISETP.NE.AND UP0, UPT, UR50, URZ, UPT ;  /* 0x0000003f3200728c */ /* 0x000fe2000bf05270 */
[----:B------:R-:W-:Y:S01]  /*11660*/  IMAD.U32 R34, RZ, RZ, UR42 ;  /* 0x0000002aff227e24 */ /* 0x000fe2000f8e00ff */
[----:B------:R-:W-:Y:S01]  /*11670*/  R2UR UR6, R24 ;  /* 0x00000000180672ca */ /* 0x000fe200000e0000 */
[----:B------:R-:W-:Y:S01]  /*11680*/  ULDC.64 UR8, c[0x0][0x2d8] ;  /* 0x0000b60000087ab9 */ /* 0x000fe20000000a00 */
[----:B------:R-:W-:Y:S02]  /*11690*/  R2UR UR7, R19 ;  /* 0x00000000130772ca */ /* 0x000fe400000e0000 */
[----:B------:R-:W-:Y:S02]  /*116a0*/  PLOP3.LUT P0, PT, PT, PT, UP0, 0x80, 0x0 ;  /* 0x000000000000781c */ /* 0x000fe40003f0f008 */
[----:B------:R-:W-:-:S03]  /*116b0*/  LOP3.LUT P5, RZ, R16, 0x100000, RZ, 0xc0, !PT ;  /* 0x0010000010ff7812 */ /* 0x000fc600078ac0ff */
[----:B------:R-:W-:-:S04]  /*116c0*/  @UP0 ULDC UR4, c[0x0][0x44c] ;  /* 0x0001130000040ab9 */ /* 0x000fc80000000800 */
[----:B------:R-:W-:-:S04]  /*116d0*/  UIMAD UR6, UR6, UR8, URZ ;  /* 0x00000008060672a4 */ /* 0x000fc8000f8e023f */
[----:B------:R-:W-:Y:S01]  /*116e0*/  UIMAD UR6, UR7, UR9, UR6 ;  /* 0x00000009070672a4 */ /* 0x000fe2000f8e0206 */
[C---:B--2---:R-:W-:Y:S01]  /*116f0*/  LOP3.LUT R21, R20.reuse, 0x7f, RZ, 0xc0, !PT ;  /* 0x0000007f14157812 */ /* 0x044fe200078ec0ff */
[----:B------:R-:W-:-:S03]  /*11700*/  IMAD.SHL.U32 R20, R20, 0x10, RZ ;  /* 0x0000001014147824 */ /* 0x000fc600078e00ff */
[----:B------:R-:W-:-:S04]  /*11710*/  SHF.R.U32.HI R21, RZ, 0x3, R21 ;  /* 0x00000003ff157819 */ /* 0x000fc80000011615 */
[----:B------:R-:W-:Y:S02]  /*11720*/  LOP3.LUT R20, R21, 0x70, R20, 0xf8, !PT ;  /* 0x0000007015147812 */ /* 0x000fe400078ef814 */
[----:B------:R-:W2:Y:S03]  /*11730*/  S2R R21, SR_TID.X ;  /* 0x0000000000157919 */ /* 0x000ea60000002100 */
[----:B------:R-:W-:-:S04]  /*11740*/  IMAD R34, R34, 0x40, R20 ;  /* 0x0000004022227824 */ /* 0x000fc800078e0214 */
[----:B------:R-:W-:Y:S01]  /*11750*/  @P0 IMAD.HI.U32 R0, R34, UR4, RZ ;  /* 0x0000000422000c27 */ /* 0x000fe2000f8e00ff */
[----:B------:R-:W-:Y:S01]  /*11760*/  PLOP3.LUT P0, PT, PT, PT, UP0, 0x80, 0x0 ;  /* 0x000000000000781c */ /* 0x000fe20003f0f008 */
[----:B------:R-:W-:Y:S02]  /*11770*/  @UP0 ULDC UR4, c[0x0][0x450] ;  /* 0x0001140000040ab9 */ /* 0x000fe40000000800 */
[----:B------:R-:W-:-:S10]  /*11780*/  IMAD.MOV.U32 R6, RZ, RZ, R34 ;  /* 0x000000ffff067224 */ /* 0x000fd400078e0022 */
[----:B------:R-:W-:Y:S02]  /*11790*/  @P0 SHF.R.U32.HI R6, RZ, UR4, R0 ;  /* 0x00000004ff060c19 */ /* 0x000fe40008011600 */
[----:B------:R-:W-:-:S03]  /*117a0*/  R2UR UR4, R19 ;  /* 0x00000000130472ca */ /* 0x000fc600000e0000 */
[----:B------:R-:W-:Y:S02]  /*117b0*/  IMAD.MOV R7, RZ, RZ, -R6 ;  /* 0x000000ffff077224 */ /* 0x000fe400078e0a06 */
[C---:B--2---:R-:W-:Y:S01]  /*117c0*/  IMAD.SHL.U32 R8, R21.reuse, 0x8, RZ ;  /* 0x0000000815087824 */ /* 0x044fe200078e00ff */
[----:B------:R-:W-:-:S07]  /*117d0*/  LOP3.LUT R20, R21, 0x7f, RZ, 0xc0, !PT ;  /* 0x0000007f15147812 */ /* 0x000fce00078ec0ff */
[----:B------:R-:W-:Y:S01]  /*117e0*/  UIMAD.WIDE.U32 UR4, UR4, UR8, URZ ;  /* 0x00000008040472a5 */ /* 0x000fe2000f8e003f */
[----:B------:R-:W-:Y:S02]  /*117f0*/  LOP3.LUT R8, R8, 0x38, RZ, 0xc0, !PT ;  /* 0x0000003808087812 */ /* 0x000fe400078ec0ff */
[----:B------:R-:W-:Y:S01]  /*11800*/  ULDC.64 UR8, c[0x0][0x2e0] ;  /* 0x0000b80000087ab9 */ /* 0x000fe20000000a00 */
[----:B------:R-:W-:Y:S01]  /*11810*/  UIADD3 UR5, UR5, UR6, URZ ;  /* 0x0000000605057290 */ /* 0x000fe2000fffe03f */
[----:B------:R-:W-:Y:S01]  /*11820*/  SHF.R.U32.HI R9, RZ, 0x3, R20 ;  /* 0x00000003ff097819 */ /* 0x000fe20000011614 */
[----:B------:R-:W-:Y:S02]  /*11830*/  UIMAD UR6, UR49, UR8, URZ ;  /* 0x00000008310672a4 */ /* 0x000fe4000f8e023f */
[----:B------:R-:W-:Y:S02]  /*11840*/  UIMAD.WIDE.U32 UR4, UR36, UR8, UR4 ;  /* 0x00000008240472a5 */ /* 0x000fe4000f8e0004 */
[----:B------:R-:W-:-:S04]  /*11850*/  UIMAD UR6, UR36, UR9, UR6 ;  /* 0x00000009240672a4 */ /* 0x000fc8000f8e0206 */
[----:B------:R-:W-:Y:S02]  /*11860*/  UIADD3 UR6, UR5, UR6, URZ ;  /* 0x0000000605067290 */ /* 0x000fe4000fffe03f */
[----:B0-----:R-:W-:Y:S01]  /*11870*/  IMAD.U32 R5, RZ, RZ, UR5 ;  /* 0x00000005ff057e24 */ /* 0x001fe2000f8e00ff */
[----:B------:R-:W-:Y:S01]  /*11880*/  SHF.R.S32.HI R5, RZ, 0x1f, R6 ;  /* 0x0000001fff057819 */ /* 0x000fe20000011406 */
[----:B------:R-:W-:Y:S01]  /*11890*/  IMAD.U32 R4, RZ, RZ, UR4 ;  /* 0x00000004ff047e24 */ /* 0x000fe2000f8e00ff */
[----:B------:R-:W-:Y:S01]  /*118a0*/  ULDC.64 UR4, c[0x0][0x2d0] ;  /* 0x0000b40000047ab9 */ /* 0x000fe20000000a00 */
[----:B------:R-:W-:Y:S01]  /*118b0*/  IMAD.U32 R3, RZ, RZ, UR6 ;  /* 0x00000006ff037e24 */ /* 0x000fe2000f8e00ff */
[----:B------:R-:W-:Y:S01]  /*118c0*/  ULDC UR6, c[0x0][0x448] ;  /* 0x0001120000067ab9 */ /* 0x000fe20000000800 */
[----:B------:R-:W-:Y:S02]  /*118d0*/  IMAD R5, R5, UR4, RZ ;  /* 0x0000000405057c24 */ /* 0x000fe4000f8e02ff */
[----:B------:R-:W-:-:S02]  /*118e0*/  IMAD R0, R7, UR6, R34 ;  /* 0x0000000607007c24 */ /* 0x000fc4000f8e0222 */
[----:B------:R-:W-:Y:S02]  /*118f0*/  IMAD.MOV.U32 R2, RZ, RZ, R4 ;  /* 0x000000ffff027224 */ /* 0x000fe400078e0004 */
[C---:B------:R-:W-:Y:S01]  /*11900*/  IMAD R4, R6.reuse, UR5, R5 ;  /* 0x0000000506047c24 */ /* 0x040fe2000f8e0205 */
[----:B------:R-:W-:Y:S01]  /*11910*/  SHF.R.S32.HI R5, RZ, 0x1f, R0 ;  /* 0x0000001fff057819 */ /* 0x000fe20000011400 */
        /* <DEDUP_REMOVED lines=13> */
[----:B------:R-:W-:Y:S01]  /*119f0*/  IMAD.U32 R4, RZ, RZ, UR42 ;  /* 0x0000002aff047e24 */ /* 0x000fe2000f8e00ff */
[----:B------:R-:W-:Y:S02]  /*11a00*/  LOP3.LUT R16, R16, 0xfffffeff, RZ, 0xc0, !PT ;  /* 0xfffffeff10107812 */ /* 0x000fe400078ec0ff */
[----:B------:R-:W2:Y:S01]  /*11a10*/  SHFL.IDX PT, R2, R5, RZ, 0x181f ;  /* 0x00181fff05027589 */ /* 0x000ea200000e0000 */
[----:B------:R-:W-:-:S05]  /*11a20*/  IMAD R4, R4, 0x40, R9 ;  /* 0x0000004004047824 */ /* 0x000fca00078e0209 */
[----:B------:R-:W-:-:S13]  /*11a30*/  ISETP.GE.AND P1, PT, R4, UR39, PT ;  /* 0x0000002704007c0c */ /* 0x000fda000bf26270 */
[----:B------:R-:W-:Y:S02]  /*11a40*/  @P1 LOP3.LUT R16, R16, 0x100, RZ, 0xfc, !PT ;  /* 0x0000010010101812 */ /* 0x000fe400078efcff */
[----:B0-----:R-:W-:Y:S02]  /*11a50*/  @!P1 LEA R6, P0, R8, R14, 0x1 ;  /* 0x0000000e08069211 */ /* 0x001fe400078008ff */
[----:B------:R-:W0:Y:S01]  /*11a60*/  SHFL.IDX PT, R14, R0, 0x1, 0x181f ;  /* 0x00381f00000e7f89 */ /* 0x000e2200000e0000 */
[----:B------:R-:W-:Y:S02]  /*11a70*/  LOP3.LUT R16, R16, 0xffffff7f, RZ, 0xc0, !PT ;  /* 0xffffff7f10107812 */ /* 0x000fe400078ec0ff */
        /* <DEDUP_REMOVED lines=23> */
.L_x_7595:
        /* <DEDUP_REMOVED lines=12> */
.L_x_7526:
        /* <DEDUP_REMOVED lines=28> */
.L_x_7528:
[----:B------:R-:W-:Y:S05]  /*11e70*/  BSYNC B6 ;  /* 0x0000000000067941 */ /* 0x000fea0003800000 */
.L_x_7527:
[----:B------:R2:W5:Y:S04]  /*11e80*/  LDL R21, [R1+0x4] ;  /* 0x0000040001157983 */ /* 0x0005680000100800 */
[----:B------:R2:W5:Y:S01]  /*11e90*/  LDL R20, [R1] ;  /* 0x0000000001147983 */ /* 0x0005620000100800 */
[----:B------:R-:W-:Y:S01]  /*11ea0*/  UISETP.NE.AND UP0, UPT, UR50, URZ, UPT ;  /* 0x0000003f3200728c */ /* 0x000fe2000bf05270 */
[----:B------:R-:W-:Y:S01]  /*11eb0*/  R2UR UR6, R24 ;  /* 0x00000000180672ca */ /* 0x000fe200000e0000 */
[----:B0-----:R-:W-:Y:S01]  /*11ec0*/  IMAD.MOV.U32 R2, RZ, RZ, R34 ;  /* 0x000000ffff027224 */ /* 0x001fe200078e0022 */
[----:B------:R-:W-:Y:S01]  /*11ed0*/  R2UR UR7, R19 ;  /* 0x00000000130772ca */ /* 0x000fe200000e0000 */
[----:B------:R-:W-:Y:S01]  /*11ee0*/  ULDC.64 UR8, c[0x0][0x3d8] ;  /* 0x0000f60000087ab9 */ /* 0x000fe20000000a00 */
[----:B------:R-:W0:Y:S01]  /*11ef0*/  S2R R6, SR_TID.X ;  /* 0x0000000000067919 */ /* 0x000e220000002100 */
[----:B------:R-:W-:-:S02]  /*11f00*/  PLOP3.LUT P0, PT, PT, PT, UP0, 0x80, 0x0 ;  /* 0x000000000000781c */ /* 0x000fc40003f0f008 */
[C---:B------:R-:W-:Y:S02]  /*11f10*/  LOP3.LUT P2, RZ, R16.reuse, 0x20000, RZ, 0xc0, !PT ;  /* 0x0002000010ff7812 */ /* 0x040fe4000784c0ff */
[C---:B------:R-:W-:Y:S01]  /*11f20*/  LOP3.LUT P3, RZ, R16.reuse, 0x10000, RZ, 0xc0, !PT ;  /* 0x0001000010ff7812 */ /* 0x040fe2000786c0ff */
[----:B------:R-:W-:Y:S01]  /*11f30*/  @UP0 ULDC UR4, c[0x0][0x44c] ;  /* 0x0001130000040ab9 */ /* 0x000fe20000000800 */
[C---:B------:R-:W-:Y:S02]  /*11f40*/  LOP3.LUT P4, RZ, R16.reuse, 0x8000, RZ, 0xc0, !PT ;  /* 0x0000800010ff7812 */ /* 0x040fe4000788c0ff */
[----:B------:R-:W-:Y:S01]  /*11f50*/  UIMAD UR6, UR6, UR8, URZ ;  /* 0x00000008060672a4 */ /* 0x000fe2000f8e023f */
[----:B------:R-:W-:-:S03]  /*11f60*/  LOP3.LUT P5, RZ, R16, 0x4000, RZ, 0xc0, !PT ;  /* 0x0000400010ff7812 */ /* 0x000fc600078ac0ff */
[----:B------:R-:W-:Y:S01]  /*11f70*/  UIMAD UR6, UR7, UR9, UR6 ;  /* 0x00000009070672a4 */ /* 0x000fe2000f8e0206 */
[----:B------:R-:W-:Y:S01]  /*11f80*/  @P0 IMAD.HI.U32 R0, R34, UR4, RZ ;  /* 0x0000000422000c27 */ /* 0x000fe2000f8e00ff */
[----:B------:R-:W-:Y:S01]  /*11f90*/  PLOP3.LUT P0, PT, PT, PT, UP0, 0x80, 0x0 ;  /* 0x000000000000781c */ /* 0x000fe20003f0f008 */
[----:B------:R-:W-:Y:S01]  /*11fa0*/  @UP0 ULDC UR4, c[0x0][0x450] ;  /* 0x0001140000040ab9 */ /* 0x000fe20000000800 */
[----:B------:R-:W-:-:S11]  /*11fb0*/  ULDC UR7, c[0x0][0x448] ;  /* 0x0001120000077ab9 */ /* 0x000fd60000000800 */
[----:B------:R-:W-:Y:S02]  /*11fc0*/  @P0 SHF.R.U32.HI R2, RZ, UR4, R0 ;  /* 0x00000004ff020c19 */ /* 0x000fe40008011600 */
[----:B------:R-:W-:Y:S02]  /*11fd0*/  R2UR UR4, R19 ;  /* 0x00000000130472ca */ /* 0x000fe400000e0000 */
[--C-:B------:R-:W-:Y:S01]  /*11fe0*/  SHF.R.S32.HI R0, RZ, 0x1f, R2.reuse ;  /* 0x0000001fff007819 */ /* 0x100fe20000011402 */
[----:B------:R-:W-:Y:S02]  /*11ff0*/  IMAD.MOV R5, RZ, RZ, -R2 ;  /* 0x000000ffff057224 */ /* 0x000fe400078e0a02 */
[----:B0-----:R-:W-:Y:S02]  /*12000*/  IMAD.SHL.U32 R8, R6, 0x8, RZ ;  /* 0x0000000806087824 */ /* 0x001fe400078e00ff */
[----:B------:R-:W-:-:S03]  /*12010*/  IMAD R5, R5, UR7, R34 ;  /* 0x0000000705057c24 */ /* 0x000fc6000f8e0222 */
[----:B------:R-:W-:-:S03]  /*12020*/  LOP3.LUT R8, R8, 0x38, RZ, 0xc0, !PT ;  /* 0x0000003808087812 */ /* 0x000fc600078ec0ff */
[----:B------:R-:W-:-:S03]  /*12030*/  UIMAD.WIDE.U32 UR4, UR4, UR8, URZ ;  /* 0x00000008040472a5 */ /* 0x000fc6000f8e003f */
[----:B------:R-:W-:Y:S01]  /*12040*/  ULDC.64 UR8, c[0x0][0x3e0] ;  /* 0x0000f80000087ab9 */ /* 0x000fe20000000a00 */
[----:B------:R-:W-:Y:S02]  /*12050*/  UIADD3 UR5, UR5, UR6, URZ ;  /* 0x0000000605057290 */ /* 0x000fe4000fffe03f */
[----:B------:R-:W-:Y:S02]  /*12060*/  UIMAD UR6, UR49, UR8, URZ ;  /* 0x00000008310672a4 */ /* 0x000fe4000f8e023f */
[----:B------:R-:W-:Y:S02]  /*12070*/  UIMAD.WIDE.U32 UR4, UR36, UR8, UR4 ;  /* 0x00000008240472a5 */ /* 0x000fe4000f8e0004 */
[----:B------:R-:W-:-:S03]  /*12080*/  UIMAD UR6, UR36, UR9, UR6 ;  /* 0x00000009240672a4 */ /* 0x000fc6000f8e0206 */
[----:B------:R-:W-:Y:S01]  /*12090*/  ULDC.64 UR8, c[0x0][0x3d0] ;  /* 0x0000f40000087ab9 */ /* 0x000fe20000000a00 */
[----:B------:R-:W-:Y:S01]  /*120a0*/  UIADD3 UR5, UR5, UR6, URZ ;  /* 0x0000000605057290 */ /* 0x000fe2000fffe03f */
[----:B------:R-:W-:Y:S01]  /*120b0*/  IMAD R7, R0, UR8, RZ ;  /* 0x0000000800077c24 */ /* 0x000fe2000f8e02ff */
[----:B------:R-:W-:Y:S01]  /*120c0*/  SHF.R.S32.HI R0, RZ, 0x1f, R5 ;  /* 0x0000001fff007819 */ /* 0x000fe20000011405 */
[----:B------:R-:W-:Y:S02]  /*120d0*/  IMAD.U32 R3, RZ, RZ, UR8 ;  /* 0x00000008ff037e24 */ /* 0x000fe4000f8e00ff */
        /* <DEDUP_REMOVED lines=12> */
[----:B--2---:R-:W-:Y:S06]  /*121a0*/  BRA.DIV UR4, `(.L_x_7529) ;  /* 0x0000003204987947 */ /* 0x004fec000b800000 */
[----:B------:R-:W0:Y:S01]  /*121b0*/  SHFL.IDX PT, R14, R0, RZ, 0x181f ;  /* 0x00181fff000e7589 */ /* 0x000e2200000e0000 */
[C---:B------:R-:W-:Y:S02]  /*121c0*/  LOP3.LUT P1, RZ, R16.reuse, 0x40, RZ, 0xc0, !PT ;  /* 0x0000004010ff7812 */ /* 0x040fe4000782c0ff */
[C---:B------:R-:W-:Y:S01]  /*121d0*/  LOP3.LUT P6, RZ, R16.reuse, 0x40000, RZ, 0xc0, !PT ;  /* 0x0004000010ff7812 */ /* 0x040fe200078cc0ff */
[----:B------:R-:W2:Y:S01]  /*121e0*/  SHFL.IDX PT, R2, R4, RZ, 0x181f ;  /* 0x00181fff04027589 */ /* 0x000ea200000e0000 */
[----:B------:R-:W-:Y:S02]  /*121f0*/  P2R R5, PR, RZ, 0x2 ;  /* 0x00000002ff057803 */ /* 0x000fe40000000000 */
[----:B------:R-:W-:-:S04]  /*12200*/  LOP3.LUT P1, RZ, R16, 0x80, RZ, 0xc0, !PT ;  /* 0x0000008010ff7812 */ /* 0x000fc8000782c0ff */
[----:B------:R-:W-:Y:S02]  /*12210*/  P2R R6, PR, RZ, 0x2 ;  /* 0x00000002ff067803 */ /* 0x000fe40000000000 */
[----:B------:R-:W-:-:S13]  /*12220*/  LOP3.LUT P1, RZ, R16, 0x100, RZ, 0xc0, !PT ;  /* 0x0000010010ff7812 */ /* 0x000fda000782c0ff */
[----:B0-----:R-:W-:Y:S02]  /*12230*/  @!P1 LEA R7, P0, R8, R14, 0x1 ;  /* 0x0000000e08079211 */ /* 0x001fe400078008ff */
[----:B------:R-:W0:Y:S03]  /*12240*/  SHFL.IDX PT, R14, R0, 0x1, 0x181f ;  /* 0x00381f00000e7f89 */ /* 0x000e2600000e0000 */
[----:B--2---:R-:W-:Y:S01]  /*12250*/  @!P1 IMAD.X R3, RZ, RZ, R2, P0 ;  /* 0x000000ffff039224 */ /* 0x004fe200000e0602 */
[----:B------:R-:W-:Y:S01]  /*12260*/  LOP3.LUT P0, RZ, R16, 0x80000, RZ, 0xc0, !PT ;  /* 0x0008000010ff7812 */ /* 0x000fe2000780c0ff */
[----:B------:R-:W-:-:S12]  /*12270*/  @!P1 IMAD.MOV.U32 R2, RZ, RZ, R7 ;  /* 0x000000ffff029224 */ /* 0x000fd800078e0007 */
        /* <DEDUP_REMOVED lines=10> */
[----:B------:R-:W-:-:S03]  /*12320*/  ISETP.NE.AND P1, PT, R6, RZ, PT ;  /* 0x000000ff0600720c */ /* 0x000fc60003f25270 */
[----:B------:R-:W3:Y:S10]  /*12330*/  SHFL.IDX PT, R6, R4, 0x1, 0x181f ;  /* 0x00381f0004067f89 */ /* 0x000ef400000e0000 */
[----:B0-----:R-:W-:-:S02]  /*12340*/  @!P1 LEA R7, P0, R8, R14, 0x1 ;  /* 0x0000000e08079211 */ /* 0x001fc400078008ff */
[----:B------:R-:W0:Y:S03]  /*12350*/  SHFL.IDX PT, R14, R0, 0x2, 0x181f ;  /* 0x00581f00000e7f89 */ /* 0x000e2600000e0000 */
[----:B--2---:R-:W-:Y:S02]  /*12360*/  @!P1 IMAD.MOV.U32 R2, RZ, RZ, R7 ;  /* 0x000000ffff029224 */ /* 0x004fe400078e0007 */
[----:B---3--:R-:W-:Y:S01]  /*12370*/  @!P1 IMAD.X R6, RZ, RZ, R6, P0 ;  /* 0x000000ffff069224 */ /* 0x008fe200000e0606 */
[----:B------:R-:W-:-:S03]  /*12380*/  LOP3.LUT P0, RZ, R16, 0x80000, RZ, 0xc0, !PT ;  /* 0x0008000010ff7812 */ /* 0x000fc6000780c0ff */
[----:B------:R-:W-:-:S10]  /*12390*/  @!P1 IMAD.MOV.U32 R3, RZ, RZ, R6 ;  /* 0x000000ffff039224 */ /* 0x000fd400078e0006 */
        /* <DEDUP_REMOVED lines=11> */
[----:B------:R-:W3:Y:S04]  /*12450*/  SHFL.IDX PT, R5, R4, 0x2, 0x181f ;  /* 0x00581f0004057f89 */ /* 0x000ee800000e0000 */
[----:B------:R-:W4:Y:S06]  /*12460*/  SHFL.IDX PT, R4, R4, 0x3, 0x181f ;  /* 0x00781f0004047f89 */ /* 0x000f2c00000e0000 */
[----:B0-----:R-:W-:-:S05]  /*12470*/  @!P1 LEA R14, P0, R8, R14, 0x1 ;  /* 0x0000000e080e9211 */ /* 0x001fca00078008ff */
[----:B--2---:R-:W-:Y:S02]  /*12480*/  @!P1 IMAD.MOV.U32 R2, RZ, RZ, R14 ;  /* 0x000000ffff029224 */ /* 0x004fe400078e000e */
[----:B------:R0:W2:Y:S01]  /*12490*/  SHFL.IDX PT, R14, R0, 0x3, 0x181f ;  /* 0x00781f00000e7f89 */ /* 0x0000a200000e0000 */
[----:B---3--:R-:W-:Y:S01]  /*124a0*/  @!P1 IMAD.X R5, RZ, RZ, R5, P0 ;  /* 0x000000ffff059224 */ /* 0x008fe200000e0605 */
[----:B------:R-:W-:-:S03]  /*124b0*/  LOP3.LUT P0, RZ, R16, 0x80000, RZ, 0xc0, !PT ;  /* 0x0008000010ff7812 */ /* 0x000fc6000780c0ff */
        /* <DEDUP_REMOVED lines=10> */
[----:B--2-4-:R0:W-:Y:S02]  /*12560*/  @!P1 LDGSTS.E.BYPASS.LTC128B.128 [R22+0x35400], desc[UR44][R2.64+0x380], P0 ;  /* 0x3540038002169fae */ /* 0x0141e40008101d6c */
.L_x_7605:
        /* <DEDUP_REMOVED lines=20> */
.L_x_7530:
        /* <DEDUP_REMOVED lines=18> */
.L_x_7606:
[----:B------:R-:W-:Y:S05]  /*127d0*/  BSYNC B0 ;  /* 0x0000000000007941 */ /* 0x000fea0003800000 */
.L_x_7531:
[----:B------:R-:W-:-:S05]  /*127e0*/  IMAD.U32 R2, RZ, RZ, UR47 ;  /* 0x0000002fff027e24 */ /* 0x000fca000f8e00ff */
[----:B------:R-:W-:-:S13]  /*127f0*/  ISETP.NE.AND P0, PT, R2, 0x3, PT ;  /* 0x000000030200780c */ /* 0x000fda0003f05270 */
[----:B------:R-:W-:Y:S05]  /*12800*/  @!P0 BRA `(.L_x_7533) ;  /* 0x0000000000048947 */ /* 0x000fea0003800000 */
[----:B------:R-:W-:Y:S01]  /*12810*/  BPT.TRAP 0x1 ;  /* 0x000000040000795c */ /* 0x000fe20000300000 */
.L_x_7533:
[----:B0-----:R-:W-:Y:S01]  /*12820*/  SHF.L.U32 R0, R23, 0x1f, RZ ;  /* 0x0000001f17007819 */ /* 0x001fe200000006ff */
[----:B------:R-:W-:Y:S03]  /*12830*/  BSSY B0, `(.L_x_7534) ;  /* 0x0000003000007945 */ /* 0x000fe60003800000 */
[----:B------:R-:W0:Y:S02]  /*12840*/  SYNCS.PHASECHK.TRANS64.TRYWAIT P0, [R27+URZ+0x38860], R0 ;  /* 0x038860001b0075a7 */ /* 0x000e24000800017f */
[----:B0-----:R-:W-:Y:S05]  /*12850*/  @!P0 BRA `(.L_x_7535) ;  /* 0x0000003000d88947 */ /* 0x001fea0003800000 */
.L_x_7607:
[----:B------:R-:W-:Y:S05]  /*12860*/  BSYNC B0 ;  /* 0x0000000000007941 */ /* 0x000fea0003800000 */
.L_x_7534:
        /* <DEDUP_REMOVED lines=108> */
.L_x_7617:
        /* <DEDUP_REMOVED lines=25> */
.L_x_7537:
        /* <DEDUP_REMOVED lines=11> */
.L_x_7538:
[----:B------:R-:W-:Y:S01]  /*13170*/  UISETP.GE.AND UP0, UPT, UR43, 0x2, UPT ;  /* 0x000000022b00788c */ /* 0x000fe2000bf06270 */
[----:B------:R0:W-:Y:S05]  /*13180*/  SYNCS.ARRIVE.TRANS64.A1T0 RZ, [R27+URZ+0x38850], RZ ;  /* 0x038850ff1bff79a7 */ /* 0x0001ea000810003f */
[----:B------:R-:W-:-:S13]  /*13190*/  PLOP3.LUT P0, PT, PT, PT, UP0, 0x40, 0x0 ;  /* 0x000000000000781c */ /* 0x000fda0003f0e808 */
[----:B0-----:R-:W-:Y:S05]  /*131a0*/  @P0 BRA `(.L_x_7539) ;  /* 0x0000000c00b00947 */ /* 0x001fea0003800000 */
[----:B------:R-:W-:Y:S01]  /*131b0*/  UIADD3 UR4, UR43, -0x2, URZ ;  /* 0xfffffffe2b047890 */ /* 0x000fe2000fffe03f */
[----:B------:R-:W-:Y:S05]  /*131c0*/  BSSY B0, `(.L_x_7539) ;  /* 0x00000ea000007945 */ /* 0x000fea0003800000 */
[----:B------:R-:W-:-:S07]  /*131d0*/  IMAD.U32 R9, RZ, RZ, UR4 ;  /* 0x00000004ff097e24 */ /* 0x000fce000f8e00ff */
.L_x_7552:
[----:B0-----:R-:W0:Y:S01]  /*131e0*/  S2R R2, SR_TID.X ;  /* 0x0000000000027919 */ /* 0x001e220000002100 */
[----:B--2---:R-:W-:Y:S02]  /*131f0*/  IMAD R8, R9, 0x40, R31 ;  /* 0x0000004009087824 */ /* 0x004fe400078e021f */
        /* <DEDUP_REMOVED lines=22> */
[----:B------:R-:W-:Y:S02]  /*13360*/  IMAD.MOV.U32 R4, RZ, RZ, RZ ;  /* 0x000000ffff047224 */ /* 0x000fe400078e00ff */
[----:B------:R-:W-:Y:S01]  /*13370*/  IMAD.U32 R11, RZ, RZ, UR47 ;  /* 0x0000002fff0b7e24 */ /* 0x000fe2000f8e00ff */
[----:B0-----:R-:W-:-:S04]  /*13380*/  @!P1 LEA R6, P0, R2, R6, 0x2 ;  /* 0x0000000602069211 */ /* 0x001fc800078010ff */
[----:B------:R-:W-:Y:S02]  /*13390*/  @!P1 LEA.HI.X R7, R2, R7, R3, 0x2, P0 ;  /* 0x0000000702079211 */ /* 0x000fe400000f1403 */
[----:B------:R-:W-:-:S03]  /*133a0*/  ISETP.NE.AND P0, PT, R18, 0x2, PT ;  /* 0x000000021200780c */ /* 0x000fc60003f05270 */
[----:B------:R0:W5:Y:S01]  /*133b0*/  @!P1 LDG.E R4, desc[UR44][R6.64] ;  /* 0x0000002c06049981 */ /* 0x000162000c1e1900 */
[----:B------:R-:W-:Y:S02]  /*133c0*/  ISETP.NE.AND P1, PT, R11, 0x3, PT ;  /* 0x000000030b00780c */ /* 0x000fe40003f25270 */
        /* <DEDUP_REMOVED lines=9> */
[----:B------:R-:W-:Y:S01]  /*13460*/  ISETP.GT.AND P3, PT, R2, RZ, PT ;  /* 0x000000ff0200720c */ /* 0x000fe20003f64270 */
[----:B0-----:R-:W-:-:S12]  /*13470*/  @!P1 BRA `(.L_x_7540) ;  /* 0x0000000000049947 */ /* 0x001fd80003800000 */
[----:B------:R-:W-:Y:S01]  /*13480*/  BPT.TRAP 0x1 ;  /* 0x000000040000795c */ /* 0x000fe20000300000 */
.L_x_7540:
[----:B------:R-:W-:Y:S01]  /*13490*/  IMAD R8, R18, 0x8, R17 ;  /* 0x0000000812087824 */ /* 0x000fe200078e0211 */
[----:B------:R-:W-:Y:S01]  /*134a0*/  SHF.L.U32 R20, R23, 0x1f, RZ ;  /* 0x0000001f17147819 */ /* 0x000fe200000006ff */
[----:B------:R-:W-:Y:S01]  /*134b0*/  BSSY B1, `(.L_x_7541) ;  /* 0x0000004000017945 */ /* 0x000fe20003800000 */
[----:B------:R-:W-:Y:S02]  /*134c0*/  SHF.R.S32.HI R7, RZ, 0x1f, R5 ;  /* 0x0000001fff077819 */ /* 0x000fe40000011405 */
[----:B------:R-:W0:Y:S02]  /*134d0*/  SYNCS.PHASECHK.TRANS64.TRYWAIT P0, [R8+URZ+0x38840], R20 ;  /* 0x03884014080075a7 */ /* 0x000e24000800017f */
[----:B0-----:R-:W-:Y:S05]  /*134e0*/  @!P0 BRA `(.L_x_7542) ;  /* 0x0000002c00d08947 */ /* 0x001fea0003800000 */
.L_x_7618:
[----:B------:R-:W-:Y:S05]  /*134f0*/  BSYNC B1 ;  /* 0x0000000000017941 */ /* 0x000fea0003800000 */
.L_x_7541:
        /* <DEDUP_REMOVED lines=18> */
[----:B-1----:R-:W-:Y:S01]  /*13620*/  IMAD.IADD R27, R6, 0x1, R3 ;  /* 0x00000001061b7824 */ /* 0x002fe200078e0203 */
[----:B------:R-:W-:Y:S01]  /*13630*/  UMOV UR4, 0xffffffff ;  /* 0xffffffff00047882 */ /* 0x000fe20000000000 */
[----:B------:R-:W-:-:S03]  /*13640*/  IMAD R6, R18, 0x1000, R32 ;  /* 0x0000100012067824 */ /* 0x000fc600078e0220 */
[----:B------:R-:W-:Y:S01]  /*13650*/  LEA.HI.X R27, R2, UR5, R27, 0x1, P0 ;  /* 0x00000005021b7c11 */ /* 0x000fe200080f0c1b */
        /* <DEDUP_REMOVED lines=20> */
.L_x_7628:
        /* <DEDUP_REMOVED lines=8> */
.L_x_7544:
        /* <DEDUP_REMOVED lines=11> */
.L_x_7545:
[----:B------:R2:W-:Y:S01]  /*138d0*/  SYNCS.ARRIVE.TRANS64.A1T0 RZ, [R8+URZ+0x38830], RZ ;  /* 0x038830ff08ff79a7 */ /* 0x0005e2000810003f */
[----:B------:R-:W-:Y:S05]  /*138e0*/  @!P2 BRA `(.L_x_7546) ;  /* 0x000000000004a947 */ /* 0x000fea0003800000 */
[----:B------:R-:W-:Y:S01]  /*138f0*/  BPT.TRAP 0x1 ;  /* 0x000000040000795c */ /* 0x000fe20000300000 */
.L_x_7546:
[----:B------:R-:W3:Y:S01]  /*13900*/  SYNCS.PHASECHK.TRANS64.TRYWAIT P0, [R8+URZ+0x38860], R20 ;  /* 0x03886014080075a7 */ /* 0x000ee2000800017f */
[----:B------:R-:W-:Y:S04]  /*13910*/  BSSY B1, `(.L_x_7547) ;  /* 0x0000002000017945 */ /* 0x000fe80003800000 */
[----:B---3--:R-:W-:Y:S05]  /*13920*/  @!P0 BRA `(.L_x_7548) ;  /* 0x0000002c00f08947 */ /* 0x008fea0003800000 */
.L_x_7629:
[----:B------:R-:W-:Y:S05]  /*13930*/  BSYNC B1 ;  /* 0x0000000000017941 */ /* 0x000fea0003800000 */
.L_x_7547:
[----:B------:R-:W-:Y:S01]  /*13940*/  ULDC.64 UR4, c[0x0][0x328] ;  /* 0x0000ca0000047ab9 */ /* 0x000fe20000000a00 */
[C---:B------:R-:W-:Y:S01]  /*13950*/  LOP3.LUT P5, RZ, R16.reuse, 0x8, RZ, 0xc0, !PT ;  /* 0x0000000810ff7812 */ /* 0x040fe200078ac0ff */
[----:B------:R-:W-:Y:S01]  /*13960*/  IMAD R2, R7, UR4, RZ ;  /* 0x0000000407027c24 */ /* 0x000fe2000f8e02ff */
[----:B------:R-:W-:Y:S01]  /*13970*/  LOP3.LUT P4, RZ, R16, 0x4, RZ, 0xc0, !PT ;  /* 0x0000000410ff7812 */ /* 0x000fe2000788c0ff */
[----:B-1----:R-:W-:Y:S02]  /*13980*/  IMAD R21, R18, 0x7000, R6 ;  /* 0x0000700012157824 */ /* 0x002fe400078e0206 */
        /* <DEDUP_REMOVED lines=24> */
[----:B------:R-:W3:Y:S03]  /*13b10*/  SHFL.IDX PT, R2, R10, 0x1, 0x181f ;  /* 0x00381f000a027f89 */ /* 0x000ee600000e0000 */
[----:B------:R-:W-:-:S02]  /*13b20*/  LOP3.LUT P3, RZ, R16, 0x200, RZ, 0xc0, !PT ;  /* 0x0000020010ff7812 */ /* 0x000fc4000786c0ff */
[C---:B------:R-:W-:Y:S02]  /*13b30*/  LOP3.LUT P6, RZ, R16.reuse, 0x20, RZ, 0xc0, !PT ;  /* 0x0000002010ff7812 */ /* 0x040fe400078cc0ff */
[C---:B------:R-:W-:Y:S02]  /*13b40*/  LOP3.LUT P2, RZ, R16.reuse, 0x10, RZ, 0xc0, !PT ;  /* 0x0000001010ff7812 */ /* 0x040fe4000784c0ff */
[----:B------:R-:W-:Y:S02]  /*13b50*/  LOP3.LUT R16, R16, 0xff7fffff, RZ, 0xc0, !PT ;  /* 0xff7fffff10107812 */ /* 0x000fe400078ec0ff */
[----:B0-----:R-:W-:-:S05]  /*13b60*/  IADD3 R6, P0, R14, R0, RZ ;  /* 0x000000000e067210 */ /* 0x001fca0007f1e0ff */
[----:B------:R-:W-:Y:S01]  /*13b70*/  @P3 LOP3.LUT R16, R16, 0x800000, RZ, 0xfc, !PT ;  /* 0x0080000010103812 */ /* 0x000fe200078efcff */
[----:B------:R-:W-:Y:S01]  /*13b80*/  SHFL.IDX PT, R14, R10, 0x3, 0x181f ;  /* 0x00781f000a0e7f89 */ /* 0x000fe200000e0000 */
[----:B-1----:R-:W-:-:S03]  /*13b90*/  IMAD.X R7, RZ, RZ, R3, P0 ;  /* 0x000000ffff077224 */ /* 0x002fc600000e0603 */
[----:B------:R-:W0:Y:S01]  /*13ba0*/  SHFL.IDX PT, R3, R20, 0x1, 0x181f ;  /* 0x00381f0014037f89 */ /* 0x000e2200000e0000 */
[----:B---3--:R-:W-:-:S03]  /*13bb0*/  IADD3 R4, P0, R2, R0, RZ ;  /* 0x0000000002047210 */ /* 0x008fc60007f1e0ff */
[----:B------:R-:W1:Y:S04]  /*13bc0*/  SHFL.IDX PT, R2, R10, 0x2, 0x181f ;  /* 0x00581f000a027f89 */ /* 0x000e6800000e0000 */
[----:B------:R-:W-:Y:S01]  /*13bd0*/  LDGSTS.E.BYPASS.LTC128B.128 [R21+0x400], desc[UR44][R6.64], !P1 ;  /* 0x0040000006157fae */ /* 0x000fe2000c901d6c */
[----:B------:R-:W-:-:S03]  /*13be0*/  ISETP.NE.U32.AND P1, PT, R28, RZ, PT ;  /* 0x000000ff1c00720c */ /* 0x000fc60003f25070 */
[----:B------:R-:W-:Y:S01]  /*13bf0*/  LDGSTS.E.BYPASS.LTC128B.128 [R21+0x2400], desc[UR44][R6.64+0x80], !P3 ;  /* 0x0240008006157fae */ /* 0x000fe2000d901d6c */
[----:B------:R-:W-:-:S03]  /*13c00*/  LOP3.LUT P3, RZ, R16, 0x400, RZ, 0xc0, !PT ;  /* 0x0000040010ff7812 */ /* 0x000fc6000786c0ff */
[----:B------:R-:W-:Y:S04]  /*13c10*/  LDGSTS.E.BYPASS.LTC128B.128 [R21+0x4400], desc[UR44][R6.64+0x100], !P6 ;  /* 0x0440010006157fae */ /* 0x000fe8000f101d6c */
[----:B------:R-:W-:Y:S01]  /*13c20*/  LDGSTS.E.BYPASS.LTC128B.128 [R21+0x6400], desc[UR44][R6.64+0x180], !P2 ;  /* 0x0640018006157fae */ /* 0x000fe2000d101d6c */
[----:B0-----:R-:W-:-:S03]  /*13c30*/  IMAD.X R5, RZ, RZ, R3, P0 ;  /* 0x000000ffff057224 */ /* 0x001fc600000e0603 */
[----:B------:R-:W-:Y:S01]  /*13c40*/  LDGSTS.E.BYPASS.LTC128B.128 [R21+0x8400], desc[UR44][R6.64+0x200], !P5 ;  /* 0x0840020006157fae */ /* 0x000fe2000e901d6c */
[----:B-1----:R-:W-:-:S03]  /*13c50*/  IADD3 R2, P0, R2, R0, RZ ;  /* 0x0000000002027210 */ /* 0x002fc60007f1e0ff */
[----:B------:R-:W0:Y:S04]  /*13c60*/  SHFL.IDX PT, R3, R20, 0x2, 0x181f ;  /* 0x00581f0014037f89 */ /* 0x000e2800000e0000 */
[----:B------:R-:W-:Y:S04]  /*13c70*/  LDGSTS.E.BYPASS.LTC128B.128 [R21+0xa400], desc[UR44][R6.64+0x280], !P4 ;  /* 0x0a40028006157fae */ /* 0x000fe8000e101d6c */
[----:B------:R-:W1:Y:S01]  /*13c80*/  SHFL.IDX PT, R20, R20, 0x3, 0x181f ;  /* 0x00781f0014147f89 */ /* 0x000e6200000e0000 */
        /* <DEDUP_REMOVED lines=24> */
[----:B-1----:R3:W-:Y:S02]  /*13e10*/  LDGSTS.E.BYPASS.LTC128B.128 [R21+0xf400], desc[UR44][R2.64+0x380], P1 ;  /* 0x0f40038002157fae */ /* 0x0027e40008901d6c */
.L_x_7639:
[----:B---3--:R-:W-:Y:S02]  /*13e20*/  P2R R4, PR, RZ, 0x2 ;  /* 0x00000002ff047803 */ /* 0x008fe40000000000 */
        /* <DEDUP_REMOVED lines=22> */
.L_x_7550:
        /* <DEDUP_REMOVED lines=11> */
.L_x_7551:
[----:B------:R0:W-:Y:S01]  /*14040*/  SYNCS.ARRIVE.TRANS64.A1T0 RZ, [R8+URZ+0x38850], RZ ;  /* 0x038850ff08ff79a7 */ /* 0x0001e2000810003f */
[----:B------:R-:W-:Y:S05]  /*14050*/  @P3 BRA `(.L_x_7552) ;  /* 0xfffffff000603947 */ /* 0x000fea000383ffff */
[----:B------:R-:W-:Y:S05]  /*14060*/  BSYNC B0 ;  /* 0x0000000000007941 */ /* 0x000fea0003800000 */
.L_x_7539:
[----:B------:R-:W3:Y:S01]  /*14070*/  S2R R0, SR_TID.X ;  /* 0x0000000000007919 */ /* 0x000ee20000002100 */
[----:B------:R-:W-:Y:S01]  /*14080*/  VIADD R18, R18, 0x1 ;  /* 0x0000000112127836 */ /* 0x000fe20000000000 */
[----:B------:R-:W-:Y:S04]  /*14090*/  BSSY B0, `(.L_x_7553) ;  /* 0x0000013000007945 */ /* 0x000fe80003800000 */
[----:B------:R-:W-:-:S04]  /*140a0*/  ISETP.NE.AND P0, PT, R18, 0x2, PT ;  /* 0x000000021200780c */ /* 0x000fc80003f05270 */
[----:B------:R-:W-:Y:S02]  /*140b0*/  SEL R18, R18, RZ, P0 ;  /* 0x000000ff12127207 */ /* 0x000fe40000000000 */
[----:B---3--:R-:W-:Y:S02]  /*140c0*/  LOP3.LUT R2, R0, 0x7f, RZ, 0xc0, !PT ;  /* 0x0000007f00027812 */ /* 0x008fe400078ec0ff */
[----:B------:R-:W-:Y:S02]  /*140d0*/  SEL R0, RZ, 0x1, P0 ;  /* 0x00000001ff007807 */ /* 0x000fe40000000000 */
[----:B------:R-:W-:-:S13]  /*140e0*/  ISETP.NE.AND P1, PT, R2, RZ, PT ;  /* 0x000000ff0200720c */ /* 0x000fda0003f25270 */
[----:B------:R-:W-:Y:S05]  /*140f0*/  @P1 BRA `(.L_x_7554) ;  /* 0x0000000000301947 */ /* 0x000fea0003800000 */
[----:B------:R-:W3:Y:S01]  /*14100*/  S2R R7, SR_LANEID ;  /* 0x0000000000077919 */ /* 0x000ee20000000000 */
[----:B------:R-:W-:Y:S01]  /*14110*/  VOTEU.ANY UR4, UPT, PT ;  /* 0x0000000000047886 */ /* 0x000fe200038e0100 */
[----:B------:R-:W4:Y:S01]  /*14120*/  LDC.64 R2, c[0x0][0xd80] ;  /* 0x00036000ff027b82 */ /* 0x000f220000000a00 */
[----:B------:R-:W3:Y:S08]  /*14130*/  FLO.U32 R4, UR4 ;  /* 0x0000000400047d00 */ /* 0x000ef000080e0000 */
[----:B------:R-:W4:Y:S01]  /*14140*/  POPC R5, UR4 ;  /* 0x0000000400057d09 */ /* 0x000f220008000000 */
[----:B---3--:R-:W-:-:S13]  /*14150*/  ISETP.EQ.U32.AND P0, PT, R4, R7, PT ;  /* 0x000000070400720c */ /* 0x008fda0003f02070 */
[----:B----4-:R-:W3:Y:S01]  /*14160*/  @P0 ATOMG.E.ADD.STRONG.GPU PT, R3, desc[UR44][R2.64], R5 ;  /* 0x00000005020309a8 */ /* 0x010ee200081ee1ec */
[----:B------:R-:W4:Y:S02]  /*14170*/  S2R R6, SR_LTMASK ;  /* 0x0000000000067919 */ /* 0x000f240000003900 */
[----:B----4-:R-:W-:-:S04]  /*14180*/  LOP3.LUT R6, R6, UR4, RZ, 0xc0, !PT ;  /* 0x0000000406067c12 */ /* 0x010fc8000f8ec0ff */
[----:B------:R-:W4:Y:S01]  /*14190*/  POPC R7, R6 ;  /* 0x0000000600077309 */ /* 0x000f220000000000 */
[----:B---3--:R-:W4:Y:S02]  /*141a0*/  SHFL.IDX PT, R4, R3, R4, 0x1f ;  /* 0x00001f0403047589 */ /* 0x008f2400000e0000 */
[----:B----4-:R-:W-:-:S07]  /*141b0*/  IADD3 R36, R4, UR48, R7 ;  /* 0x0000003004247c10 */ /* 0x010fce000fffe007 */
.L_x_7554:
[----:B------:R-:W-:Y:S05]  /*141c0*/  BSYNC B0 ;  /* 0x0000000000007941 */ /* 0x000fea0003800000 */
.L_x_7553:
[----:B------:R-:W-:-:S07]  /*141d0*/  LOP3.LUT R23, R23, R0, RZ, 0x3c, !PT ;  /* 0x0000000017177212 */ /* 0x000fce00078e3cff */
.L_x_7510:
[----:B------:R-:W-:Y:S05]  /*141e0*/  BSYNC B7 ;  /* 0x0000000000077941 */ /* 0x000fea0003800000 */
.L_x_7508:
[----:B------:R-:W-:-:S13]  /*141f0*/  LOP3.LUT P0, RZ, R16, 0x200000, RZ, 0xc0, !PT ;  /* 0x0020000010ff7812 */ /* 0x000fda000780c0ff */
[----:B------:R-:W-:Y:S05]  /*14200*/  @!P0 BRA `(.L_x_7555) ;  /* 0x0000000000248947 */ /* 0x000fea0003800000 */
[----:B------:R-:W-:Y:S05]  /*14210*/  WARPSYNC.ALL ;  /* 0x0000000000007948 */ /* 0x000fea0003800000 */
[----:B------:R-:W3:Y:S08]  /*14220*/  S2UR UR5, SR_CgaCtaId ;  /* 0x00000000000579c3 */ /* 0x000ef00000008800 */
[----:B------:R-:W-:Y:S06]  /*14230*/  BAR.SYNC.DEFER_BLOCKING 0x5, 0x180 ;  /* 0x0146000000007b1d */ /* 0x000fec0000010000 */
[----:B------:R-:W-:-:S02]  /*14240*/  UMOV UR4, 0x400 ;  /* 0x0000040000047882 */ /* 0x000fc40000000000 */
[----:B---3--:R-:W-:-:S06]  /*14250*/  ULEA UR4, UR5, UR4, 0x18 ;  /* 0x0000000405047291 */ /* 0x008fcc000f8ec03f */
[----:B------:R-:W-:-:S05]  /*14260*/  IMAD.U32 R17, RZ, RZ, UR4 ;  /* 0x00000004ff117e24 */ /* 0x000fca000f8e00ff */
[----:B------:R3:W4:Y:S01]  /*14270*/  LDS R36, [R17+0x388d0] ;  /* 0x0388d00011247984 */ /* 0x0007220000000800 */
[----:B------:R-:W-:Y:S06]  /*14280*/  BAR.ARV 0x4, 0x180 ;  /* 0x0106000000007b1d */ /* 0x000fec0000002000 */
[----:B------:R-:W-:Y:S05]  /*14290*/  BRA `(.L_x_7556) ;  /* 0x00000000002c7947 */ /* 0x000fea0003800000 */
.L_x_7555:
[----:B------:R-:W-:-:S03]  /*142a0*/  UMOV UR4, 0xffffffff ;  /* 0xffffffff00047882 */ /* 0x000fc60000000000 */
[----:B------:R-:W-:Y:S05]  /*142b0*/  BRA.DIV UR4, `(.L_x_7557) ;  /* 0x0000002e04747947 */ /* 0x000fea000b800000 */
[----:B------:R3:W4:Y:S02]  /*142c0*/  SHFL.IDX PT, R14, R36, RZ, 0x1f ;  /* 0x00001fff240e7589 */ /* 0x00072400000e0000 */
.L_x_7642:
[----:B------:R-:W0:Y:S01]  /*142d0*/  @!P1 S2R R3, SR_CgaCtaId ;  /* 0x0000000000039919 */ /* 0x000e220000008800 */
[----:B------:R-:W-:Y:S05]  /*142e0*/  WARPSYNC.ALL ;  /* 0x0000000000007948 */ /* 0x000fea0003800000 */
[----:B------:R-:W-:Y:S01]  /*142f0*/  BAR.SYNC.DEFER_BLOCKING 0x4, 0x180 ;  /* 0x0106000000007b1d */ /* 0x000fe20000010000 */
[----:B------:R-:W-:-:S04]  /*14300*/  @!P1 MOV R0, 0x400 ;  /* 0x0000040000009802 */ /* 0x000fc80000000f00 */
[----:B0-----:R-:W-:-:S05]  /*14310*/  @!P1 LEA R17, R3, R0, 0x18 ;  /* 0x0000000003119211 */ /* 0x001fca00078ec0ff */
[----:B------:R3:W-:Y:S02]  /*14320*/  @!P1 STS [R17+0x388d0], R36 ;  /* 0x0388d02411009388 */ /* 0x0007e40000000800 */
[----:B---34-:R-:W-:Y:S01]  /*14330*/  IMAD.MOV.U32 R36, RZ, RZ, R14 ;  /* 0x000000ffff247224 */ /* 0x018fe200078e000e */
[----:B------:R-:W-:Y:S06]  /*14340*/  BAR.ARV 0x5, 0x180 ;  /* 0x0146000000007b1d */ /* 0x000fec0000002000 */
.L_x_7556:
[----:B------:R-:W-:Y:S02]  /*14350*/  ULDC UR4, c[0x0][0xd38] ;  /* 0x00034e0000047ab9 */ /* 0x000fe40000000800 */
[----:B----4-:R-:W-:-:S13]  /*14360*/  ISETP.GE.AND P0, PT, R36, UR4, PT ;  /* 0x0000000424007c0c */ /* 0x010fda000bf06270 */
[----:B------:R-:W-:Y:S05]  /*14370*/  @!P0 BRA `(.L_x_7558) ;  /* 0xffffffbc00c08947 */ /* 0x000fea000383ffff */
.L_x_7505:
[----:B------:R-:W4:Y:S01]  /*14380*/  LDL.LU R0, [R1+0x10] ;  /* 0x0000100001007983 */ /* 0x000f220000300800 */
[----:B------:R-:W-:Y:S01]  /*14390*/  BSSY B0, `(.L_x_7559) ;  /* 0x000000b000007945 */ /* 0x000fe20003800000 */
[----:B------:R-:W0:Y:S01]  /*143a0*/  S2R R5, SR_CgaCtaId ;  /* 0x0000000000057919 */ /* 0x000e220000008800 */
[----:B----4-:R-:W-:-:S05]  /*143b0*/  VIADD R0, R0, 0x1 ;  /* 0x0000000100007836 */ /* 0x010fca0000000000 */
        /* <DEDUP_REMOVED lines=8> */
.L_x_7643:
[----:B------:R-:W-:Y:S05]  /*14440*/  BSYNC B0 ;  /* 0x0000000000007941 */ /* 0x000fea0003800000 */
.L_x_7559:
[----:B------:R-:W-:-:S03]  /*14450*/  UMOV UR4, 0xffffffff ;  /* 0xffffffff00047882 */ /* 0x000fc60000000000 */
[----:B------:R-:W-:Y:S05]  /*14460*/  BRA.DIV UR4, `(.L_x_7561) ;  /* 0x0000002e04447947 */ /* 0x000fea000b800000 */
[----:B0-----:R-:W0:Y:S02]  /*14470*/  S2R R0, SR_TID.X ;  /* 0x0000000000007919 */ /* 0x001e240000002100 */
[----:B0-----:R-:W-:-:S04]  /*14480*/  SHF.R.U32.HI R0, RZ, 0x5, R0 ;  /* 0x00000005ff007819 */ /* 0x001fc80000011600 */
[----:B------:R-:W-:-:S05]  /*14490*/  LOP3.LUT R0, R0, 0x3, RZ, 0xc0, !PT ;  /* 0x0000000300007812 */ /* 0x000fca00078ec0ff */
[----:B------:R0:W4:Y:S02]  /*144a0*/  SHFL.IDX PT, R14, R0, RZ, 0x1f ;  /* 0x00001fff000e7589 */ /* 0x00012400000e0000 */
.L_x_7646:
[----:B----4-:R-:W-:Y:S01]  /*144b0*/  ISETP.NE.AND P0, PT, R14, RZ, PT ;  /* 0x000000ff0e00720c */ /* 0x010fe20003f05270 */
[----:B------:R-:W-:-:S12]  /*144c0*/  BSSY B0, `(.L_x_7562) ;  /* 0x0000024000007945 */ /* 0x000fd80003800000 */
[----:B------:R-:W-:Y:S05]  /*144d0*/  @P0 BRA `(.L_x_7563) ;  /* 0x0000000000880947 */ /* 0x000fea0003800000 */
[----:B------:R-:W-:-:S03]  /*144e0*/  UMOV UR4, 0xffffffff ;  /* 0xffffffff00047882 */ /* 0x000fc60000000000 */
[----:B------:R-:W-:Y:S05]  /*144f0*/  BRA.DIV UR4, `(.L_x_7564) ;  /* 0x0000002e04547947 */ /* 0x000fea000b800000 */
[----:B------:R-:W-:-:S13]  /*14500*/  ELECT P6, URZ, PT ;  /* 0x00000000003f782f */ /* 0x000fda00038c0000 */
.L_x_7649:
[----:B------:R-:W-:Y:S05]  /*14510*/  @!P6 BRA `(.L_x_7563) ;  /* 0x000000000078e947 */ /* 0x000fea0003800000 */
[----:B------:R-:W-:-:S06]  /*14520*/  ULOP3.LUT UR4, UR41, 0x2, URZ, 0xfc, !UPT ;  /* 0x0000000229047892 */ /* 0x000fcc000f8efc3f */
[----:B0-----:R-:W-:-:S05]  /*14530*/  IMAD.U32 R0, RZ, RZ, UR4 ;  /* 0x00000004ff007e24 */ /* 0x001fca000f8e00ff */
[----:B------:R-:W-:-:S13]  /*14540*/  ISETP.NE.AND P0, PT, R0, 0x3, PT ;  /* 0x000000030000780c */ /* 0x000fda0003f05270 */
[----:B------:R-:W-:Y:S05]  /*14550*/  @!P0 BRA `(.L_x_7565) ;  /* 0x0000000000048947 */ /* 0x000fea0003800000 */
[----:B------:R-:W-:Y:S01]  /*14560*/  BPT.TRAP 0x1 ;  /* 0x000000040000795c */ /* 0x000fe20000300000 */
.L_x_7565:
[C---:B------:R-:W-:Y:S01]  /*14570*/  IMAD R3, R18.reuse, 0x8, R5 ;  /* 0x0000000812037824 */ /* 0x040fe200078e0205 */
[----:B------:R-:W-:Y:S01]  /*14580*/  SHF.L.U32 R2, R23, 0x1f, RZ ;  /* 0x0000001f17027819 */ /* 0x000fe200000006ff */
[----:B------:R-:W-:-:S03]  /*14590*/  VIADD R18, R18, 0x1 ;  /* 0x0000000112127836 */ /* 0x000fc60000000000 */
[----:B------:R-:W0:Y:S02]  /*145a0*/  SYNCS.PHASECHK.TRANS64.TRYWAIT P1, [R3+URZ+0x38840], R2 ;  /* 0x03884002030075a7 */ /* 0x000e24000802017f */
[----:B------:R-:W-:-:S04]  /*145b0*/  ISETP.NE.AND P2, PT, R18, 0x2, PT ;  /* 0x000000021200780c */ /* 0x000fc80003f45270 */
[----:B------:R-:W-:Y:S01]  /*145c0*/  SEL R0, RZ, 0x1, P2 ;  /* 0x00000001ff007807 */ /* 0x000fe20001000000 */
[----:B0-----:R-:W-:Y:S08]  /*145d0*/  @!P1 BRA `(.L_x_7566) ;  /* 0x0000002c003c9947 */ /* 0x001ff00003800000 */
.L_x_7650:
[----:B------:R-:W-:Y:S02]  /*145e0*/  SEL R18, R18, RZ, P2 ;  /* 0x000000ff12127207 */ /* 0x000fe40001000000 */
[----:B------:R-:W-:Y:S01]  /*145f0*/  LOP3.LUT R0, R23, R0, RZ, 0x3c, !PT ;  /* 0x0000000017007212 */ /* 0x000fe200078e3cff */
[----:B------:R-:W-:Y:S06]  /*14600*/  @!P0 BRA `(.L_x_7567) ;  /* 0x0000000000048947 */ /* 0x000fec0003800000 */
[----:B------:R-:W-:Y:S01]  /*14610*/  BPT.TRAP 0x1 ;  /* 0x000000040000795c */ /* 0x000fe20000300000 */
.L_x_7567:
[----:B------:R-:W-:Y:S01]  /*14620*/  IMAD R5, R18, 0x8, R5 ;  /* 0x0000000812057824 */ /* 0x000fe200078e0205 */
[----:B------:R-:W-:-:S04]  /*14630*/  SHF.L.U32 R0, R0, 0x1f, RZ ;  /* 0x0000001f00007819 */ /* 0x000fc800000006ff */
[----:B------:R-:W4:Y:S02]  /*14640*/  SYNCS.PHASECHK.TRANS64.TRYWAIT P1, [R5+URZ+0x38840], R0 ;  /* 0x03884000050075a7 */ /* 0x000f24000802017f */
[----:B----4-:R-:W-:Y:S05]  /*14650*/  @!P1 BRA `(.L_x_7568) ;  /* 0x0000002c00309947 */ /* 0x010fea0003800000 */
.L_x_7651:
[----:B------:R-:W-:Y:S05]  /*14660*/  @!P0 BRA `(.L_x_7569) ;  /* 0x0000000000048947 */ /* 0x000fea0003800000 */
[----:B------:R-:W-:Y:S01]  /*14670*/  BPT.TRAP 0x1 ;  /* 0x000000040000795c */ /* 0x000fe20000300000 */
.L_x_7569:
[----:B------:R-:W0:Y:S02]  /*14680*/  SYNCS.PHASECHK.TRANS64.TRYWAIT P1, [R3+URZ+0x38860], R2 ;  /* 0x03886002030075a7 */ /* 0x000e24000802017f */
[----:B0-----:R-:W-:Y:S05]  /*14690*/  @!P1 BRA `(.L_x_7570) ;  /* 0x0000002c00349947 */ /* 0x001fea0003800000 */
.L_x_7652:
[----:B------:R-:W-:Y:S05]  /*146a0*/  @!P0 BRA `(.L_x_7571) ;  /* 0x0000000000048947 */ /* 0x000fea0003800000 */
[----:B------:R-:W-:Y:S01]  /*146b0*/  BPT.TRAP 0x1 ;  /* 0x000000040000795c */ /* 0x000fe20000300000 */
.L_x_7571:
[----:B------:R0:W0:Y:S02]  /*146c0*/  SYNCS.PHASECHK.TRANS64.TRYWAIT P0, [R5+URZ+0x38860], R0 ;  /* 0x03886000050075a7 */ /* 0x000024000800017f */
[----:B0-----:R-:W-:Y:S05]  /*146d0*/  @!P0 NANOSLEEP.SYNCS 0x989680 ;  /* 0x009896800000895d */ /* 0x001fea0003900000 */
[----:B------:R-:W0:Y:S02]  /*146e0*/  @!P0 SYNCS.PHASECHK.TRANS64 P0, [R5+URZ+0x38860], R0 ;  /* 0x03886000050085a7 */ /* 0x000e24000800007f */
[----:B0-----:R-:W-:Y:S05]  /*146f0*/  @!P0 BRA `(.L_x_7571) ;  /* 0xfffffffc00f08947 */ /* 0x001fea000383ffff */
.L_x_7563:
[----:B------:R-:W-:Y:S05]  /*14700*/  BSYNC B0 ;  /* 0x0000000000007941 */ /* 0x000fea0003800000 */
.L_x_7562:
[----:B------:R-:W-:Y:S05]  /*14710*/  EXIT ;  /* 0x000000000000794d */ /* 0x000fea0003800000 */
.L_x_7458:
[----:B0-----:R0:W1:Y:S02]  /*14720*/  SYNCS.PHASECHK.TRANS64.TRYWAIT P1, [R17+URZ+0x38800], R4 ;  /* 0x03880004110075a7 */ /* 0x001064000802017f */
[----:B-1----:R-:W-:Y:S05]  /*14730*/  @!P1 NANOSLEEP.SYNCS 0x989680 ;  /* 0x009896800000995d */ /* 0x002fea0003900000 */
[----:B------:R-:W1:Y:S02]  /*14740*/  @!P1 SYNCS.PHASECHK.TRANS64 P1, [R17+URZ+0x38800], R4 ;  /* 0x03880004110095a7 */ /* 0x000e64000802007f */
[----:B-1----:R-:W-:Y:S05]  /*14750*/  @!P1 BRA `(.L_x_7458) ;  /* 0xfffffffc00f09947 */ /* 0x002fea000383ffff */
[----:B------:R-:W-:Y:S05]  /*14760*/  BRA `(.L_x_7572) ;  /* 0xfffffef000247947 */ /* 0x000fea000383ffff */
.L_x_7462:
[----:B--2---:R2:W3:Y:S02]  /*14770*/  SYNCS.PHASECHK.TRANS64.TRYWAIT P1, [R9+URZ+0x38830], R6 ;  /* 0x03883006090075a7 */ /* 0x0044e4000802017f */
[----:B---3--:R-:W-:Y:S05]  /*14780*/  @!P1 NANOSLEEP.SYNCS 0x989680 ;  /* 0x009896800000995d */ /* 0x008fea0003900000 */
[----:B------:R-:W3:Y:S02]  /*14790*/  @!P1 SYNCS.PHASECHK.TRANS64 P1, [R9+URZ+0x38830], R6 ;  /* 0x03883006090095a7 */ /* 0x000ee4000802007f */
[----:B---3--:R-:W-:Y:S05]  /*147a0*/  @!P1 BRA `(.L_x_7462) ;  /* 0xfffffffc00f09947 */ /* 0x008fea000383ffff */
[----:B------:R-:W-:Y:S05]  /*147b0*/  BRA `(.L_x_7461) ;  /* 0xfffffef000447947 */ /* 0x000fea000383ffff */
.L_x_7463:
[----:B---3--:R3:W4:Y:S02]  /*147c0*/  SYNCS.PHASECHK.TRANS64.TRYWAIT P1, [R17+URZ+0x38810], R4 ;  /* 0x03881004110075a7 */ /* 0x008724000802017f */
[----:B----4-:R-:W-:Y:S05]  /*147d0*/  @!P1 NANOSLEEP.SYNCS 0x989680 ;  /* 0x009896800000995d */ /* 0x010fea0003900000 */
[----:B------:R-:W4:Y:S02]  /*147e0*/  @!P1 SYNCS.PHASECHK.TRANS64 P1, [R17+URZ+0x38810], R4 ;  /* 0x03881004110095a7 */ /* 0x000f24000802007f */
[----:B----4-:R-:W-:Y:S05]  /*147f0*/  @!P1 BRA `(.L_x_7463) ;  /* 0xfffffffc00f09947 */ /* 0x010fea000383ffff */
[----:B------:R-:W-:Y:S05]  /*14800*/  BRA `(.L_x_7573) ;  /* 0xfffffef000d07947 */ /* 0x000fea000383ffff */
.L_x_7467:
[----:B0-----:R0:W3:Y:S02]  /*14810*/  SYNCS.PHASECHK.TRANS64.TRYWAIT P1, [R9+URZ+0x38850], R6 ;  /* 0x03885006090075a7 */ /* 0x0010e4000802017f */
[----:B---3--:R-:W-:Y:S05]  /*14820*/  @!P1 NANOSLEEP.SYNCS 0x989680 ;  /* 0x009896800000995d */ /* 0x008fea0003900000 */
[----:B------:R-:W3:Y:S02]  /*14830*/  @!P1 SYNCS.PHASECHK.TRANS64 P1, [R9+URZ+0x38850], R6 ;  /* 0x03885006090095a7 */ /* 0x000ee4000802007f */
[----:B---3--:R-:W-:Y:S05]  /*14840*/  @!P1 BRA `(.L_x_7467) ;  /* 0xfffffffc00f09947 */ /* 0x008fea000383ffff */
[----:B------:R-:W-:Y:S05]  /*14850*/  BRA `(.L_x_7466) ;  /* 0xfffffef400007947 */ /* 0x000fea000383ffff */
.L_x_7474:
[----:B-1----:R1:W2:Y:S02]  /*14860*/  SYNCS.PHASECHK.TRANS64.TRYWAIT P1, [R9+URZ+0x38830], R8 ;  /* 0x03883008090075a7 */ /* 0x0022a4000802017f */
[----:B--2---:R-:W-:Y:S05]  /*14870*/  @!P1 NANOSLEEP.SYNCS 0x989680 ;  /* 0x009896800000995d */ /* 0x004fea0003900000 */
[----:B------:R-:W2:Y:S02]  /*14880*/  @!P1 SYNCS.PHASECHK.TRANS64 P1, [R9+URZ+0x38830], R8 ;  /* 0x03883008090095a7 */ /* 0x000ea4000802007f */
[----:B--2---:R-:W-:Y:S05]  /*14890*/  @!P1 BRA `(.L_x_7474) ;  /* 0xfffffffc00f09947 */ /* 0x004fea000383ffff */
[----:B------:R-:W-:Y:S05]  /*148a0*/  BRA `(.L_x_7473) ;  /* 0xffffff1c00247947 */ /* 0x000fea000383ffff */
.L_x_7478:
[----:B---3--:R3:W4:Y:S02]  /*148b0*/  SYNCS.PHASECHK.TRANS64.TRYWAIT P1, [R9+URZ+0x38850], R8 ;  /* 0x03885008090075a7 */ /* 0x008724000802017f */
[----:B----4-:R-:W-:Y:S05]  /*148c0*/  @!P1 NANOSLEEP.SYNCS 0x989680 ;  /* 0x009896800000995d */ /* 0x010fea0003900000 */
[----:B------:R-:W4:Y:S02]  /*148d0*/  @!P1 SYNCS.PHASECHK.TRANS64 P1, [R9+URZ+0x38850], R8 ;  /* 0x03885008090095a7 */ /* 0x000f24000802007f */
[----:B----4-:R-:W-:Y:S05]  /*148e0*/  @!P1 BRA `(.L_x_7478) ;  /* 0xfffffffc00f09947 */ /* 0x010fea000383ffff */
[----:B------:R-:W-:Y:S05]  /*148f0*/  BRA `(.L_x_7477) ;  /* 0xffffff1c00847947 */ /* 0x000fea000383ffff */
.L_x_7486:
[----:B-1----:R1:W2:Y:S02]  /*14900*/  SYNCS.PHASECHK.TRANS64.TRYWAIT P1, [R9+URZ+0x38830], R8 ;  /* 0x03883008090075a7 */ /* 0x0022a4000802017f */
[----:B--2---:R-:W-:Y:S05]  /*14910*/  @!P1 NANOSLEEP.SYNCS 0x989680 ;  /* 0x009896800000995d */ /* 0x004fea0003900000 */
[----:B------:R-:W2:Y:S02]  /*14920*/  @!P1 SYNCS.PHASECHK.TRANS64 P1, [R9+URZ+0x38830], R8 ;  /* 0x03883008090095a7 */ /* 0x000ea4000802007f */
[----:B--2---:R-:W-:Y:S05]  /*14930*/  @!P1 BRA `(.L_x_7486) ;  /* 0xfffffffc00f09947 */ /* 0x004fea000383ffff */
[----:B------:R-:W-:Y:S05]  /*14940*/  BRA `(.L_x_7485) ;  /* 0xffffff4c00a07947 */ /* 0x000fea000383ffff */
.L_x_7490:
[----:B---3--:R3:W4:Y:S02]  /*14950*/  SYNCS.PHASECHK.TRANS64.TRYWAIT P1, [R9+URZ+0x38850], R8 ;  /* 0x03885008090075a7 */ /* 0x008724000802017f */
[----:B----4-:R-:W-:Y:S05]  /*14960*/  @!P1 NANOSLEEP.SYNCS 0x989680 ;  /* 0x009896800000995d */ /* 0x010fea0003900000 */
[----:B------:R-:W4:Y:S02]  /*14970*/  @!P1 SYNCS.PHASECHK.TRANS64 P1, [R9+URZ+0x38850], R8 ;  /* 0x03885008090095a7 */ /* 0x000f24000802007f */
[----:B----4-:R-:W-:Y:S05]  /*14980*/  @!P1 BRA `(.L_x_7490) ;  /* 0xfffffffc00f09947 */ /* 0x010fea000383ffff */
[----:B------:R-:W-:Y:S05]  /*14990*/  BRA `(.L_x_7489) ;  /* 0xffffff5000007947 */ /* 0x000fea000383ffff */
.L_x_7516:
        /* <DEDUP_REMOVED lines=10> */
.L_x_7574:
[----:B------:R-:W-:Y:S05]  /*14a40*/  BRA `(.L_x_7575) ;  /* 0xffffffc000907947 */ /* 0x000fea000383ffff */
.L_x_7519:
[----:B0-----:R0:W1:Y:S02]  /*14a50*/  SYNCS.PHASECHK.TRANS64.TRYWAIT P0, [R27+URZ+0x38840], R0 ;  /* 0x038840001b0075a7 */ /* 0x001064000800017f */
[----:B-1----:R-:W-:Y:S05]  /*14a60*/  @!P0 NANOSLEEP.SYNCS 0x989680 ;  /* 0x009896800000895d */ /* 0x002fea0003900000 */
[----:B------:R-:W1:Y:S02]  /*14a70*/  @!P0 SYNCS.PHASECHK.TRANS64 P0, [R27+URZ+0x38840], R0 ;  /* 0x038840001b0085a7 */ /* 0x000e64000800007f */
[----:B-1----:R-:W-:Y:S05]  /*14a80*/  @!P0 BRA `(.L_x_7519) ;  /* 0xfffffffc00f08947 */ /* 0x002fea000383ffff */
[----:B------:R-:W-:Y:S05]  /*14a90*/  BRA `(.L_x_7576) ;  /* 0xffffffc400407947 */ /* 0x000fea000383ffff */
.L_x_7520:
        /* <DEDUP_REMOVED lines=8> */
.L_x_7578:
[----:B------:R-:W-:Y:S05]  /*14b20*/  BSYNC B0 ;  /* 0x0000000000007941 */ /* 0x000fea0003800000 */
.L_x_7577:
        /* <DEDUP_REMOVED lines=9> */
.L_x_7579:
[----:B------:R-:W-:Y:S02]  /*14bc0*/  IMAD.MOV.U32 R13, RZ, RZ, R5 ;  /* 0x000000ffff0d7224 */ /* 0x000fe400078e0005 */
[----:B------:R-:W-:Y:S01]  /*14bd0*/  IMAD.MOV.U32 R12, RZ, RZ, 0x1 ;  /* 0x00000001ff0c7424 */ /* 0x000fe200078e00ff */
[----:B------:R-:W-:-:S13]  /*14be0*/  @P0 LEA R6, P1, R8, R14, 0x1 ;  /* 0x0000000e08060211 */ /* 0x000fda00078208ff */
[----:B------:R-:W-:Y:S05]  /*14bf0*/  WARPSYNC.COLLECTIVE R15, `(.L_x_7580) ;  /* 0x000000000f087348 */ /* 0x000fea0003c00000 */
[----:B------:R0:W1:Y:S02]  /*14c00*/  SHFL.IDX P6, R14, R13, R12, R11 ;  /* 0x0000000c0d0e7389 */ /* 0x00006400000c000b */
[----:B01----:R-:W-:Y:S01]  /*14c10*/  ENDCOLLECTIVE ;  /* 0x000000000000791b */ /* 0x003fe20003800000 */
.L_x_7580:
        /* <DEDUP_REMOVED lines=12> */
.L_x_7581:
[----:B------:R-:W-:Y:S02]  /*14ce0*/  @P0 IMAD R9, R4, 0x2, R17 ;  /* 0x0000000204090824 */ /* 0x000fe400078e0211 */
[----:B------:R-:W-:Y:S02]  /*14cf0*/  IMAD.MOV.U32 R13, RZ, RZ, R5 ;  /* 0x000000ffff0d7224 */ /* 0x000fe400078e0005 */
[----:B------:R-:W-:Y:S01]  /*14d00*/  IMAD.MOV.U32 R12, RZ, RZ, 0x2 ;  /* 0x00000002ff0c7424 */ /* 0x000fe200078e00ff */
[----:B------:R-:W-:-:S13]  /*14d10*/  @P0 LEA R6, P1, R8, R14, 0x1 ;  /* 0x0000000e08060211 */ /* 0x000fda00078208ff */
[----:B------:R-:W-:Y:S05]  /*14d20*/  WARPSYNC.COLLECTIVE R15, `(.L_x_7582) ;  /* 0x000000000f087348 */ /* 0x000fea0003c00000 */
[----:B------:R0:W1:Y:S02]  /*14d30*/  SHFL.IDX P6, R14, R13, R12, R11 ;  /* 0x0000000c0d0e7389 */ /* 0x00006400000c000b */
[----:B01----:R-:W-:Y:S01]  /*14d40*/  ENDCOLLECTIVE ;  /* 0x000000000000791b */ /* 0x003fe20003800000 */
.L_x_7582:
        /* <DEDUP_REMOVED lines=12> */
.L_x_7583:
[----:B------:R-:W-:Y:S02]  /*14e10*/  @P0 IMAD R7, R4, 0x2, R17 ;  /* 0x0000000204070824 */ /* 0x000fe400078e0211 */
[----:B------:R-:W-:Y:S02]  /*14e20*/  IMAD.MOV.U32 R13, RZ, RZ, R5 ;  /* 0x000000ffff0d7224 */ /* 0x000fe400078e0005 */
[----:B------:R-:W-:Y:S01]  /*14e30*/  IMAD.MOV.U32 R12, RZ, RZ, 0x3 ;  /* 0x00000003ff0c7424 */ /* 0x000fe200078e00ff */
[----:B------:R-:W-:-:S13]  /*14e40*/  @P0 LEA R6, P1, R8, R14, 0x1 ;  /* 0x0000000e08060211 */ /* 0x000fda00078208ff */
[----:B------:R-:W-:Y:S05]  /*14e50*/  WARPSYNC.COLLECTIVE R15, `(.L_x_7584) ;  /* 0x000000000f087348 */ /* 0x000fea0003c00000 */
[----:B------:R0:W1:Y:S02]  /*14e60*/  SHFL.IDX P6, R14, R13, R12, R11 ;  /* 0x0000000c0d0e7389 */ /* 0x00006400000c000b */
[----:B01----:R-:W-:Y:S01]  /*14e70*/  ENDCOLLECTIVE ;  /* 0x000000000000791b */ /* 0x003fe20003800000 */
.L_x_7584:
        /* <DEDUP_REMOVED lines=11> */
.L_x_7585:
[----:B------:R-:W-:Y:S05]  /*14f30*/  BRA `(.L_x_7586) ;  /* 0xffffffc400087947 */ /* 0x000fea000383ffff */
.L_x_7525:
[----:B------:R-:W-:Y:S01]  /*14f40*/  IMAD.MOV.U32 R13, RZ, RZ, R5 ;  /* 0x000000ffff0d7224 */ /* 0x000fe200078e0005 */
[----:B------:R-:W-:Y:S01]  /*14f50*/  LOP3.LUT R16, R16, 0xfffffeff, RZ, 0xc0, !PT ;  /* 0xfffffeff10107812 */ /* 0x000fe200078ec0ff */
[----:B------:R-:W-:Y:S02]  /*14f60*/  IMAD.MOV.U32 R12, RZ, RZ, RZ ;  /* 0x000000ffff0c7224 */ /* 0x000fe400078e00ff */
[----:B------:R-:W-:Y:S02]  /*14f70*/  IMAD.MOV.U32 R11, RZ, RZ, 0x181f ;  /* 0x0000181fff0b7424 */ /* 0x000fe400078e00ff */
[----:B------:R-:W-:Y:S02]  /*14f80*/  IMAD.MOV.U32 R15, RZ, RZ, -0x1 ;  /* 0xffffffffff0f7424 */ /* 0x000fe400078e00ff */
[----:B------:R-:W-:-:S07]  /*14f90*/  IMAD.U32 R4, RZ, RZ, UR42 ;  /* 0x0000002aff047e24 */ /* 0x000fce000f8e00ff */
[----:B-1----:R-:W-:Y:S05]  /*14fa0*/  WARPSYNC.COLLECTIVE R15, `(.L_x_7587) ;  /* 0x000000000f087348 */ /* 0x002fea0003c00000 */
[----:B------:R0:W2:Y:S02]  /*14fb0*/  SHFL.IDX P6, R14, R13, R12, R11 ;  /* 0x0000000c0d0e7389 */ /* 0x0000a400000c000b */
[----:B012---:R-:W-:Y:S01]  /*14fc0*/  ENDCOLLECTIVE ;  /* 0x000000000000791b */ /* 0x007fe20003800000 */
.L_x_7587:
[----:B------:R-:W-:-:S05]  /*14fd0*/  IMAD R4, R4, 0x40, R9 ;  /* 0x0000004004047824 */ /* 0x000fca00078e0209 */
        /* <DEDUP_REMOVED lines=8> */
.L_x_7588:
[----:B------:R-:W-:Y:S02]  /*15060*/  IMAD.MOV.U32 R13, RZ, RZ, R5 ;  /* 0x000000ffff0d7224 */ /* 0x000fe400078e0005 */
[----:B------:R-:W-:Y:S01]  /*15070*/  IMAD.MOV.U32 R12, RZ, RZ, 0x1 ;  /* 0x00000001ff0c7424 */ /* 0x000fe200078e00ff */
[----:B------:R-:W-:-:S13]  /*15080*/  @!P1 LEA R6, P0, R8, R14, 0x1 ;  /* 0x0000000e08069211 */ /* 0x000fda00078008ff */
[----:B------:R-:W-:Y:S05]  /*15090*/  WARPSYNC.COLLECTIVE R15, `(.L_x_7589) ;  /* 0x000000000f087348 */ /* 0x000fea0003c00000 */
[----:B------:R0:W1:Y:S02]  /*150a0*/  SHFL.IDX P6, R14, R13, R12, R11 ;  /* 0x0000000c0d0e7389 */ /* 0x00006400000c000b */
[----:B01----:R-:W-:Y:S01]  /*150b0*/  ENDCOLLECTIVE ;  /* 0x000000000000791b */ /* 0x003fe20003800000 */
.L_x_7589:
        /* <DEDUP_REMOVED lines=14> */
.L_x_7590:
[----:B------:R-:W-:Y:S01]  /*151a0*/  LOP3.LUT R16, R16, 0xffffffbf, RZ, 0xc0, !PT ;  /* 0xffffffbf10107812 */ /* 0x000fe200078ec0ff */
[----:B------:R-:W-:Y:S02]  /*151b0*/  IMAD.MOV.U32 R13, RZ, RZ, R5 ;  /* 0x000000ffff0d7224 */ /* 0x000fe400078e0005 */
[----:B------:R-:W-:Y:S01]  /*151c0*/  IMAD.MOV.U32 R12, RZ, RZ, 0x2 ;  /* 0x00000002ff0c7424 */ /* 0x000fe200078e00ff */
[----:B------:R-:W-:-:S13]  /*151d0*/  @!P1 LEA R6, P0, R8, R14, 0x1 ;  /* 0x0000000e08069211 */ /* 0x000fda00078008ff */
[----:B------:R-:W-:Y:S05]  /*151e0*/  WARPSYNC.COLLECTIVE R15, `(.L_x_7591) ;  /* 0x000000000f087348 */ /* 0x000fea0003c00000 */
[----:B------:R0:W1:Y:S02]  /*151f0*/  SHFL.IDX P6, R14, R13, R12, R11 ;  /* 0x0000000c0d0e7389 */ /* 0x00006400000c000b */
[----:B01----:R-:W-:Y:S01]  /*15200*/  ENDCOLLECTIVE ;  /* 0x000000000000791b */ /* 0x003fe20003800000 */
.L_x_7591:
        /* <DEDUP_REMOVED lines=14> */
.L_x_7592:
[----:B------:R-:W-:Y:S02]  /*152f0*/  IMAD.MOV.U32 R13, RZ, RZ, R5 ;  /* 0x000000ffff0d7224 */ /* 0x000fe400078e0005 */
[----:B------:R-:W-:Y:S01]  /*15300*/  IMAD.MOV.U32 R12, RZ, RZ, 0x3 ;  /* 0x00000003ff0c7424 */ /* 0x000fe200078e00ff */
[----:B------:R-:W-:-:S13]  /*15310*/  @!P1 LEA R6, P0, R8, R14, 0x1 ;  /* 0x0000000e08069211 */ /* 0x000fda00078008ff */
[----:B------:R-:W-:Y:S05]  /*15320*/  WARPSYNC.COLLECTIVE R15, `(.L_x_7593) ;  /* 0x000000000f087348 */ /* 0x000fea0003c00000 */
[----:B------:R0:W1:Y:S02]  /*15330*/  SHFL.IDX P6, R14, R13, R12, R11 ;  /* 0x0000000c0d0e7389 */ /* 0x00006400000c000b */
[----:B01----:R-:W-:Y:S01]  /*15340*/  ENDCOLLECTIVE ;  /* 0x000000000000791b */ /* 0x003fe20003800000 */
.L_x_7593:
        /* <DEDUP_REMOVED lines=11> */
.L_x_7594:
[----:B------:R-:W-:Y:S05]  /*15400*/  BRA `(.L_x_7595) ;  /* 0xffffffc400f87947 */ /* 0x000fea000383ffff */
.L_x_7529:
        /* <DEDUP_REMOVED lines=8> */
.L_x_7597:
[----:B------:R-:W-:Y:S05]  /*15490*/  BSYNC B0 ;  /* 0x0000000000007941 */ /* 0x000fea0003800000 */
.L_x_7596:
[----:B------:R-:W-:Y:S01]  /*154a0*/  IMAD.MOV.U32 R13, RZ, RZ, R0 ;  /* 0x000000ffff0d7224 */ /* 0x000fe200078e0000 */
[----:B------:R-:W-:Y:S01]  /*154b0*/  LOP3.LUT P1, RZ, R16, 0x100, RZ, 0xc0, !PT ;  /* 0x0000010010ff7812 */ /* 0x000fe2000782c0ff */
[----:B------:R-:W-:Y:S01]  /*154c0*/  IMAD.MOV.U32 R12, RZ, RZ, RZ ;  /* 0x000000ffff0c7224 */ /* 0x000fe200078e00ff */
[----:B------:R-:W-:Y:S01]  /*154d0*/  P2R R5, PR, RZ, 0x4 ;  /* 0x00000004ff057803 */ /* 0x000fe20000000000 */
[----:B------:R-:W-:Y:S02]  /*154e0*/  IMAD.MOV.U32 R11, RZ, RZ, 0x181f ;  /* 0x0000181fff0b7424 */ /* 0x000fe400078e00ff */
[----:B------:R-:W-:Y:S02]  /*154f0*/  IMAD.MOV.U32 R15, RZ, RZ, -0x1 ;  /* 0xffffffffff0f7424 */ /* 0x000fe400078e00ff */
[----:B------:R-:W-:-:S07]  /*15500*/  IMAD.MOV.U32 R2, RZ, RZ, R14 ;  /* 0x000000ffff027224 */ /* 0x000fce00078e000e */
[----:B------:R-:W-:Y:S05]  /*15510*/  WARPSYNC.COLLECTIVE R15, `(.L_x_7598) ;  /* 0x000000000f087348 */ /* 0x000fea0003c00000 */
[----:B------:R0:W1:Y:S02]  /*15520*/  SHFL.IDX P6, R14, R13, R12, R11 ;  /* 0x0000000c0d0e7389 */ /* 0x00006400000c000b */
[----:B01----:R-:W-:Y:S01]  /*15530*/  ENDCOLLECTIVE ;  /* 0x000000000000791b */ /* 0x003fe20003800000 */
.L_x_7598:
[----:B------:R-:W-:Y:S02]  /*15540*/  IMAD.MOV.U32 R13, RZ, RZ, R4 ;  /* 0x000000ffff0d7224 */ /* 0x000fe400078e0004 */
[----:B------:R-:W-:Y:S01]  /*15550*/  IMAD.MOV.U32 R12, RZ, RZ, 0x1 ;  /* 0x00000001ff0c7424 */ /* 0x000fe200078e00ff */
[----:B------:R-:W-:Y:S02]  /*15560*/  @!P1 LEA R7, P0, R8, R14, 0x1 ;  /* 0x0000000e08079211 */ /* 0x000fe400078008ff */
[----:B------:R-:W-:-:S03]  /*15570*/  LOP3.LUT P6, RZ, R16, 0x40000, RZ, 0xc0, !PT ;  /* 0x0004000010ff7812 */ /* 0x000fc600078cc0ff */
[----:B------:R-:W-:Y:S01]  /*15580*/  @!P1 IMAD.X R3, RZ, RZ, R2, P0 ;  /* 0x000000ffff039224 */ /* 0x000fe200000e0602 */
[----:B------:R-:W-:Y:S01]  /*15590*/  LOP3.LUT P0, RZ, R16, 0x80000, RZ, 0xc0, !PT ;  /* 0x0008000010ff7812 */ /* 0x000fe2000780c0ff */
[----:B------:R-:W-:-:S12]  /*155a0*/  @!P1 IMAD.MOV.U32 R2, RZ, RZ, R7 ;  /* 0x000000ffff029224 */ /* 0x000fd800078e0007 */
        /* <DEDUP_REMOVED lines=9> */
.L_x_7599:
        /* <DEDUP_REMOVED lines=15> */
.L_x_7600:
        /* <DEDUP_REMOVED lines=14> */
[----:B------:R-:W-:-:S04]  /*15810*/  ISETP.NE.AND P2, PT, R5, RZ, PT ;  /* 0x000000ff0500720c */ /* 0x000fc80003f45270 */
        /* <DEDUP_REMOVED lines=12> */
.L_x_7601:
[----:B------:R-:W-:Y:S02]  /*158e0*/  IMAD.MOV.U32 R13, RZ, RZ, R0 ;  /* 0x000000ffff0d7224 */ /* 0x000fe400078e0000 */
[----:B------:R-:W-:-:S07]  /*158f0*/  IMAD.MOV.U32 R5, RZ, RZ, R14 ;  /* 0x000000ffff057224 */ /* 0x000fce00078e000e */
[----:B------:R-:W-:Y:S05]  /*15900*/  WARPSYNC.COLLECTIVE R15, `(.L_x_7602) ;  /* 0x000000000f087348 */ /* 0x000fea0003c00000 */
[----:B------:R0:W1:Y:S02]  /*15910*/  SHFL.IDX P6, R14, R13, R12, R11 ;  /* 0x0000000c0d0e7389 */ /* 0x00006400000c000b */
[----:B01----:R-:W-:Y:S01]  /*15920*/  ENDCOLLECTIVE ;  /* 0x000000000000791b */ /* 0x003fe20003800000 */
.L_x_7602:
        /* <DEDUP_REMOVED lines=17> */
.L_x_7603:
        /* <DEDUP_REMOVED lines=14> */
.L_x_7604:
[----:B------:R-:W-:Y:S01]  /*15b20*/  @!PT LDS RZ, [RZ] ;  /* 0x00000000fffff984 */ /* 0x000fe20000000800 */
[----:B------:R-:W-:Y:S01]  /*15b30*/  @!PT LDS RZ, [RZ] ;  /* 0x00000000fffff984 */ /* 0x000fe20000000800 */
[----:B------:R-:W-:Y:S01]  /*15b40*/  @!PT LDS RZ, [RZ] ;  /* 0x00000000fffff984 */ /* 0x000fe20000000800 */
[----:B------:R2:W-:Y:S01]  /*15b50*/  @!P1 LDGSTS.E.BYPASS.LTC128B.128 [R22+0x35400], desc[UR44][R2.64+0x380], P0 ;  /* 0x3540038002169fae */ /* 0x0005e20008101d6c */
[----:B------:R-:W-:Y:S05]  /*15b60*/  BRA `(.L_x_7605) ;  /* 0xffffffc800807947 */ /* 0x000fea000383ffff */
.L_x_7532:
[----:B0-----:R0:W2:Y:S02]  /*15b70*/  SYNCS.PHASECHK.TRANS64.TRYWAIT P0, [R17+URZ+0x38820], R0 ;  /* 0x03882000110075a7 */ /* 0x0010a4000800017f */
[----:B--2---:R-:W-:Y:S05]  /*15b80*/  @!P0 NANOSLEEP.SYNCS 0x989680 ;  /* 0x009896800000895d */ /* 0x004fea0003900000 */
[----:B------:R-:W2:Y:S02]  /*15b90*/  @!P0 SYNCS.PHASECHK.TRANS64 P0, [R17+URZ+0x38820], R0 ;  /* 0x03882000110085a7 */ /* 0x000ea4000800007f */
[----:B--2---:R-:W-:Y:S05]  /*15ba0*/  @!P0 BRA `(.L_x_7532) ;  /* 0xfffffffc00f08947 */ /* 0x004fea000383ffff */
[----:B------:R-:W-:Y:S05]  /*15bb0*/  BRA `(.L_x_7606) ;  /* 0xffffffcc00047947 */ /* 0x000fea000383ffff */
.L_x_7535:
[----:B0-----:R0:W2:Y:S02]  /*15bc0*/  SYNCS.PHASECHK.TRANS64.TRYWAIT P0, [R27+URZ+0x38860], R0 ;  /* 0x038860001b0075a7 */ /* 0x0010a4000800017f */
[----:B--2---:R-:W-:Y:S05]  /*15bd0*/  @!P0 NANOSLEEP.SYNCS 0x989680 ;  /* 0x009896800000895d */ /* 0x004fea0003900000 */
[----:B------:R-:W2:Y:S02]  /*15be0*/  @!P0 SYNCS.PHASECHK.TRANS64 P0, [R27+URZ+0x38860], R0 ;  /* 0x038860001b0085a7 */ /* 0x000ea4000800007f */
[----:B--2---:R-:W-:Y:S05]  /*15bf0*/  @!P0 BRA `(.L_x_7535) ;  /* 0xfffffffc00f08947 */ /* 0x004fea000383ffff */
[----:B------:R-:W-:Y:S05]  /*15c00*/  BRA `(.L_x_7607) ;  /* 0xffffffcc00147947 */ /* 0x000fea000383ffff */
.L_x_7536:
        /* <DEDUP_REMOVED lines=8> */
.L_x_7609:
[----:B------:R-:W-:Y:S05]  /*15c90*/  BSYNC B0 ;  /* 0x0000000000007941 */ /* 0x000fea0003800000 */
.L_x_7608:
        /* <DEDUP_REMOVED lines=15> */
.L_x_7610:
        /* <DEDUP_REMOVED lines=34> */
.L_x_7611:
[----:B------:R-:W-:Y:S02]  /*15fb0*/  IMAD.MOV.U32 R13, RZ, RZ, R6 ;  /* 0x000000ffff0d7224 */ /* 0x000fe400078e0006 */
[----:B------:R-:W-:-:S07]  /*15fc0*/  IMAD.MOV.U32 R3, RZ, RZ, R14 ;  /* 0x000000ffff037224 */ /* 0x000fce00078e000e */
[----:B------:R-:W-:Y:S05]  /*15fd0*/  WARPSYNC.COLLECTIVE R15, `(.L_x_7612) ;  /* 0x000000000f087348 */ /* 0x000fea0003c00000 */
[----:B------:R0:W1:Y:S02]  /*15fe0*/  SHFL.IDX P6, R14, R13, R12, R11 ;  /* 0x0000000c0d0e7389 */ /* 0x00006400000c000b */
[----:B01----:R-:W-:Y:S01]  /*15ff0*/  ENDCOLLECTIVE ;  /* 0x000000000000791b */ /* 0x003fe20003800000 */
.L_x_7612:
        /* <DEDUP_REMOVED lines=28> */
.L_x_7613:
[----:B------:R-:W-:Y:S02]  /*161c0*/  IMAD.MOV.U32 R13, RZ, RZ, R6 ;  /* 0x000000ffff0d7224 */ /* 0x000fe400078e0006 */
[----:B------:R-:W-:-:S07]  /*161d0*/  IMAD.MOV.U32 R8, RZ, RZ, R14 ;  /* 0x000000ffff087224 */ /* 0x000fce00078e000e */
[----:B------:R-:W-:Y:S05]  /*161e0*/  WARPSYNC.COLLECTIVE R15, `(.L_x_7614) ;  /* 0x000000000f087348 */ /* 0x000fea0003c00000 */
[----:B------:R0:W1:Y:S02]  /*161f0*/  SHFL.IDX P6, R14, R13, R12, R11 ;  /* 0x0000000c0d0e7389 */ /* 0x00006400000c000b */
[----:B01----:R-:W-:Y:S01]  /*16200*/  ENDCOLLECTIVE ;  /* 0x000000000000791b */ /* 0x003fe20003800000 */
.L_x_7614:
        /* <DEDUP_REMOVED lines=28> */
.L_x_7615:
[----:B------:R-:W-:Y:S02]  /*163d0*/  IMAD.MOV.U32 R13, RZ, RZ, R6 ;  /* 0x000000ffff0d7224 */ /* 0x000fe400078e0006 */
[----:B------:R-:W-:-:S07]  /*163e0*/  IMAD.MOV.U32 R7, RZ, RZ, R14 ;  /* 0x000000ffff077224 */ /* 0x000fce00078e000e */
[----:B------:R-:W-:Y:S05]  /*163f0*/  WARPSYNC.COLLECTIVE R15, `(.L_x_7616) ;  /* 0x000000000f087348 */ /* 0x000fea0003c00000 */
[----:B------:R0:W1:Y:S02]  /*16400*/  SHFL.IDX P6, R14, R13, R12, R11 ;  /* 0x0000000c0d0e7389 */ /* 0x00006400000c000b */
[----:B01----:R-:W-:Y:S01]  /*16410*/  ENDCOLLECTIVE ;  /* 0x000000000000791b */ /* 0x003fe20003800000 */
.L_x_7616:
[----:B------:R-:W-:Y:S05]  /*16420*/  BRA `(.L_x_7617) ;  /* 0xffffffc800c07947 */ /* 0x000fea000383ffff */
.L_x_7542:
[----:B0-----:R0:W2:Y:S02]  /*16430*/  SYNCS.PHASECHK.TRANS64.TRYWAIT P0, [R8+URZ+0x38840], R20 ;  /* 0x03884014080075a7 */ /* 0x0010a4000800017f */
[----:B--2---:R-:W-:Y:S05]  /*16440*/  @!P0 NANOSLEEP.SYNCS 0x989680 ;  /* 0x009896800000895d */ /* 0x004fea0003900000 */
[----:B------:R-:W2:Y:S02]  /*16450*/  @!P0 SYNCS.PHASECHK.TRANS64 P0, [R8+URZ+0x38840], R20 ;  /* 0x03884014080085a7 */ /* 0x000ea4000800007f */
[----:B--2---:R-:W-:Y:S05]  /*16460*/  @!P0 BRA `(.L_x_7542) ;  /* 0xfffffffc00f08947 */ /* 0x004fea000383ffff */
[----:B------:R-:W-:Y:S05]  /*16470*/  BRA `(.L_x_7618) ;  /* 0xffffffd0001c7947 */ /* 0x000fea000383ffff */
.L_x_7543:
        /* <DEDUP_REMOVED lines=8> */
.L_x_7620:
[----:B------:R-:W-:Y:S05]  /*16500*/  BSYNC B1 ;  /* 0x0000000000017941 */ /* 0x000fea0003800000 */
.L_x_7619:
        /* <DEDUP_REMOVED lines=9> */
.L_x_7621:
[----:B------:R-:W-:Y:S02]  /*165a0*/  IMAD.MOV.U32 R13, RZ, RZ, R27 ;  /* 0x000000ffff0d7224 */ /* 0x000fe400078e001b */
[----:B------:R-:W-:Y:S02]  /*165b0*/  IMAD.MOV.U32 R12, RZ, RZ, 0x1 ;  /* 0x00000001ff0c7424 */ /* 0x000fe400078e00ff */
[----:B------:R-:W-:-:S07]  /*165c0*/  IMAD.MOV.U32 R2, RZ, RZ, R14 ;  /* 0x000000ffff027224 */ /* 0x000fce00078e000e */
[----:B------:R-:W-:Y:S05]  /*165d0*/  WARPSYNC.COLLECTIVE R15, `(.L_x_7622) ;  /* 0x000000000f087348 */ /* 0x000fea0003c00000 */
[----:B------:R0:W1:Y:S02]  /*165e0*/  SHFL.IDX P6, R14, R13, R12, R11 ;  /* 0x0000000c0d0e7389 */ /* 0x00006400000c000b */
[----:B01----:R-:W-:Y:S01]  /*165f0*/  ENDCOLLECTIVE ;  /* 0x000000000000791b */ /* 0x003fe20003800000 */
.L_x_7622:
        /* <DEDUP_REMOVED lines=11> */
.L_x_7623:
[----:B------:R-:W-:Y:S02]  /*166b0*/  IMAD.MOV.U32 R13, RZ, RZ, R27 ;  /* 0x000000ffff0d7224 */ /* 0x000fe400078e001b */
[----:B------:R-:W-:Y:S02]  /*166c0*/  IMAD.MOV.U32 R12, RZ, RZ, 0x2 ;  /* 0x00000002ff0c7424 */ /* 0x000fe400078e00ff */
[----:B------:R-:W-:-:S07]  /*166d0*/  IMAD.MOV.U32 R2, RZ, RZ, R14 ;  /* 0x000000ffff027224 */ /* 0x000fce00078e000e */
[----:B------:R-:W-:Y:S05]  /*166e0*/  WARPSYNC.COLLECTIVE R15, `(.L_x_7624) ;  /* 0x000000000f087348 */ /* 0x000fea0003c00000 */
[----:B------:R0:W1:Y:S02]  /*166f0*/  SHFL.IDX P6, R14, R13, R12, R11 ;  /* 0x0000000c0d0e7389 */ /* 0x00006400000c000b */
[----:B01----:R-:W-:Y:S01]  /*16700*/  ENDCOLLECTIVE ;  /* 0x000000000000791b */ /* 0x003fe20003800000 */
.L_x_7624:
        /* <DEDUP_REMOVED lines=11> */
.L_x_7625:
[----:B------:R-:W-:Y:S02]  /*167c0*/  IMAD.MOV.U32 R13, RZ, RZ, R27 ;  /* 0x000000ffff0d7224 */ /* 0x000fe400078e001b */
[----:B------:R-:W-:Y:S02]  /*167d0*/  IMAD.MOV.U32 R12, RZ, RZ, 0x3 ;  /* 0x00000003ff0c7424 */ /* 0x000fe400078e00ff */
[----:B------:R-:W-:-:S07]  /*167e0*/  IMAD.MOV.U32 R2, RZ, RZ, R14 ;  /* 0x000000ffff027224 */ /* 0x000fce00078e000e */
[----:B------:R-:W-:Y:S05]  /*167f0*/  WARPSYNC.COLLECTIVE R15, `(.L_x_7626) ;  /* 0x000000000f087348 */ /* 0x000fea0003c00000 */
[----:B------:R0:W1:Y:S02]  /*16800*/  SHFL.IDX P6, R14, R13, R12, R11 ;  /* 0x0000000c0d0e7389 */ /* 0x00006400000c000b */
[----:B01----:R-:W-:Y:S01]  /*16810*/  ENDCOLLECTIVE ;  /* 0x000000000000791b */ /* 0x003fe20003800000 */
.L_x_7626:
        /* <DEDUP_REMOVED lines=11> */
.L_x_7627:
[----:B------:R-:W-:Y:S01]  /*168d0*/  IMAD.MOV.U32 R2, RZ, RZ, R14 ;  /* 0x000000ffff027224 */ /* 0x000fe200078e000e */
[----:B------:R-:W-:Y:S06]  /*168e0*/  BRA `(.L_x_7628) ;  /* 0xffffffcc00ac7947 */ /* 0x000fec000383ffff */
.L_x_7548:
[----:B---3--:R3:W4:Y:S02]  /*168f0*/  SYNCS.PHASECHK.TRANS64.TRYWAIT P0, [R8+URZ+0x38860], R20 ;  /* 0x03886014080075a7 */ /* 0x008724000800017f */
[----:B----4-:R-:W-:Y:S05]  /*16900*/  @!P0 NANOSLEEP.SYNCS 0x989680 ;  /* 0x009896800000895d */ /* 0x010fea0003900000 */
[----:B------:R-:W4:Y:S02]  /*16910*/  @!P0 SYNCS.PHASECHK.TRANS64 P0, [R8+URZ+0x38860], R20 ;  /* 0x03886014080085a7 */ /* 0x000f24000800007f */
[----:B----4-:R-:W-:Y:S05]  /*16920*/  @!P0 BRA `(.L_x_7548) ;  /* 0xfffffffc00f08947 */ /* 0x010fea000383ffff */
[----:B------:R-:W-:Y:S05]  /*16930*/  BRA `(.L_x_7629) ;  /* 0xffffffcc00fc7947 */ /* 0x000fea000383ffff */
.L_x_7549:
        /* <DEDUP_REMOVED lines=8> */
.L_x_7631:
[----:B------:R-:W-:Y:S05]  /*169c0*/  BSYNC B1 ;  /* 0x0000000000017941 */ /* 0x000fea0003800000 */
.L_x_7630:
        /* <DEDUP_REMOVED lines=13> */
.L_x_7632:
        /* <DEDUP_REMOVED lines=14> */
.L_x_7633:
        /* <DEDUP_REMOVED lines=17> */
.L_x_7634:
        /* <DEDUP_REMOVED lines=18> */
.L_x_7635:
        /* <DEDUP_REMOVED lines=14> */
.L_x_7636:
        /* <DEDUP_REMOVED lines=17> */
.L_x_7637:
        /* <DEDUP_REMOVED lines=14> */
.L_x_7638:
[----:B------:R-:W-:Y:S05]  /*17080*/  BRA `(.L_x_7639) ;  /* 0xffffffcc00647947 */ /* 0x000fea000383ffff */
.L_x_7557:
[----:B------:R-:W-:Y:S01]  /*17090*/  BSSY B0, `(.L_x_7640) ;  /* 0x0000008000007945 */ /* 0x000fe20003800000 */
[----:B------:R-:W-:Y:S02]  /*170a0*/  IMAD.MOV.U32 R13, RZ, RZ, R36 ;  /* 0x000000ffff0d7224 */ /* 0x000fe400078e0024 */
[----:B------:R-:W-:Y:S02]  /*170b0*/  IMAD.MOV.U32 R12, RZ, RZ, RZ ;  /* 0x000000ffff0c7224 */ /* 0x000fe400078e00ff */
[----:B------:R-:W-:Y:S02]  /*170c0*/  IMAD.MOV.U32 R11, RZ, RZ, 0x1f ;  /* 0x0000001fff0b7424 */ /* 0x000fe400078e00ff */
[----:B------:R-:W-:-:S07]  /*170d0*/  IMAD.MOV.U32 R15, RZ, RZ, -0x1 ;  /* 0xffffffffff0f7424 */ /* 0x000fce00078e00ff */
[----:B012--5:R-:W-:Y:S05]  /*170e0*/  WARPSYNC.COLLECTIVE R15, `(.L_x_7641) ;  /* 0x000000000f087348 */ /* 0x027fea0003c00000 */
[----:B------:R3:W4:Y:S02]  /*170f0*/  SHFL.IDX P6, R14, R13, R12, R11 ;  /* 0x0000000c0d0e7389 */ /* 0x00072400000c000b */
[----:B012345:R-:W-:Y:S01]  /*17100*/  ENDCOLLECTIVE ;  /* 0x000000000000791b */ /* 0x03ffe20003800000 */
.L_x_7641:
[----:B------:R-:W-:Y:S05]  /*17110*/  BSYNC B0 ;  /* 0x0000000000007941 */ /* 0x000fea0003800000 */
.L_x_7640:
[----:B------:R-:W-:Y:S05]  /*17120*/  BRA `(.L_x_7642) ;  /* 0xffffffd000687947 */ /* 0x000fea000383ffff */
.L_x_7560:
[----:B0-----:R0:W4:Y:S02]  /*17130*/  SYNCS.PHASECHK.TRANS64.TRYWAIT P0, [R5+URZ+0x38820], R0 ;  /* 0x03882000050075a7 */ /* 0x001124000800017f */
[----:B----4-:R-:W-:Y:S05]  /*17140*/  @!P0 NANOSLEEP.SYNCS 0x989680 ;  /* 0x009896800000895d */ /* 0x010fea0003900000 */
[----:B------:R-:W4:Y:S02]  /*17150*/  @!P0 SYNCS.PHASECHK.TRANS64 P0, [R5+URZ+0x38820], R0 ;  /* 0x03882000050085a7 */ /* 0x000f24000800007f */
[----:B----4-:R-:W-:Y:S05]  /*17160*/  @!P0 BRA `(.L_x_7560) ;  /* 0xfffffffc00f08947 */ /* 0x010fea000383ffff */
[----:B------:R-:W-:Y:S05]  /*17170*/  BRA `(.L_x_7643) ;  /* 0xffffffd000b07947 */ /* 0x000fea000383ffff */
.L_x_7561:
        /* <DEDUP_REMOVED lines=11> */
.L_x_7645:
[----:B------:R-:W-:Y:S05]  /*17230*/  BSYNC B0 ;  /* 0x0000000000007941 */ /* 0x000fea0003800000 */
.L_x_7644:
[----:B------:R-:W-:Y:S05]  /*17240*/  BRA `(.L_x_7646) ;  /* 0xffffffd000987947 */ /* 0x000fea000383ffff */
.L_x_7564:
[----:B------:R-:W-:Y:S01]  /*17250*/  BSSY B1, `(.L_x_7647) ;  /* 0x0000006000017945 */ /* 0x000fe20003800000 */
[----:B------:R-:W-:-:S07]  /*17260*/  IMAD.MOV.U32 R15, RZ, RZ, -0x1 ;  /* 0xffffffffff0f7424 */ /* 0x000fce00078e00ff */
[----:B0123-5:R-:W-:Y:S05]  /*17270*/  WARPSYNC.COLLECTIVE R15, `(.L_x_7648) ;  /* 0x000000000f0c7348 */ /* 0x02ffea0003c00000 */
[----:B------:R-:W-:Y:S02]  /*17280*/  ELECT P6, UR62, PT ;  /* 0x00000000003e782f */ /* 0x000fe400038c0000 */
[----:B------:R-:W-:Y:S01]  /*17290*/  MOV R14, UR62 ;  /* 0x0000003e000e7c02 */ /* 0x000fe20008000f00 */
[----:B0123-5:R-:W-:Y:S10]  /*172a0*/  ENDCOLLECTIVE ;  /* 0x000000000000791b */ /* 0x02fff40003800000 */
.L_x_7648:
[----:B------:R-:W-:Y:S05]  /*172b0*/  BSYNC B1 ;  /* 0x0000000000017941 */ /* 0x000fea0003800000 */
.L_x_7647:
[----:B------:R-:W-:Y:S05]  /*172c0*/  BRA `(.L_x_7649) ;  /* 0xffffffd000907947 */ /* 0x000fea000383ffff */
.L_x_7566:
[----:B0-----:R0:W4:Y:S02]  /*172d0*/  SYNCS.PHASECHK.TRANS64.TRYWAIT P1, [R3+URZ+0x38840], R2 ;  /* 0x03884002030075a7 */ /* 0x001124000802017f */
[----:B----4-:R-:W-:Y:S05]  /*172e0*/  @!P1 NANOSLEEP.SYNCS 0x989680 ;  /* 0x009896800000995d */ /* 0x010fea0003900000 */
[----:B------:R-:W4:Y:S02]  /*172f0*/  @!P1 SYNCS.PHASECHK.TRANS64 P1, [R3+URZ+0x38840], R2 ;  /* 0x03884002030095a7 */ /* 0x000f24000802007f */
[----:B----4-:R-:W-:Y:S05]  /*17300*/  @!P1 BRA `(.L_x_7566) ;  /* 0xfffffffc00f09947 */ /* 0x010fea000383ffff */
[----:B------:R-:W-:Y:S05]  /*17310*/  BRA `(.L_x_7650) ;  /* 0xffffffd000b07947 */ /* 0x000fea000383ffff */
.L_x_7568:
[----:B----4-:R4:W0:Y:S02]  /*17320*/  SYNCS.PHASECHK.TRANS64.TRYWAIT P1, [R5+URZ+0x38840], R0 ;  /* 0x03884000050075a7 */ /* 0x010824000802017f */
[----:B0-----:R-:W-:Y:S05]  /*17330*/  @!P1 NANOSLEEP.SYNCS 0x989680 ;  /* 0x009896800000995d */ /* 0x001fea0003900000 */
[----:B------:R-:W0:Y:S02]  /*17340*/  @!P1 SYNCS.PHASECHK.TRANS64 P1, [R5+URZ+0x38840], R0 ;  /* 0x03884000050095a7 */ /* 0x000e24000802007f */
[----:B0-----:R-:W-:Y:S05]  /*17350*/  @!P1 BRA `(.L_x_7568) ;  /* 0xfffffffc00f09947 */ /* 0x001fea000383ffff */
[----:B------:R-:W-:Y:S05]  /*17360*/  BRA `(.L_x_7651) ;  /* 0xffffffd000bc7947 */ /* 0x000fea000383ffff */
.L_x_7570:
[----:B------:R0:W0:Y:S02]  /*17370*/  SYNCS.PHASECHK.TRANS64.TRYWAIT P1, [R3+URZ+0x38860], R2 ;  /* 0x03886002030075a7 */ /* 0x000024000802017f */
[----:B0-----:R-:W-:Y:S05]  /*17380*/  @!P1 NANOSLEEP.SYNCS 0x989680 ;  /* 0x009896800000995d */ /* 0x001fea0003900000 */
[----:B------:R-:W0:Y:S02]  /*17390*/  @!P1 SYNCS.PHASECHK.TRANS64 P1, [R3+URZ+0x38860], R2 ;  /* 0x03886002030095a7 */ /* 0x000e24000802007f */
[----:B0-----:R-:W-:Y:S05]  /*173a0*/  @!P1 BRA `(.L_x_7570) ;  /* 0xfffffffc00f09947 */ /* 0x001fea000383ffff */
[----:B------:R-:W-:Y:S05]  /*173b0*/  BRA `(.L_x_7652) ;  /* 0xffffffd000b87947 */ /* 0x000fea000383ffff */
.L_x_7653:
        /* <DEDUP_REMOVED lines=12> */
.L_x_15546:


//--------------------- .text._ZN7cutlass13device_kernelIN5flash11enable_sm90INS1_16FlashAttnFwdSm90INS1_25CollectiveMainloopFwdSm90ILi2EN4cute5tupleIJNS5_1CILi1EEES8_S8_EEENS6_IJNS7_ILi64EEESA_SA_EEELi512ENS_6half_tEfNS_4arch4Sm90ELb1ELb0ELb0ELb1ELb1ELb0ELb0ELb0ELb0ELb1ELb0ELb0EEENS1_21CollectiveEpilogueFwdINS6_IJSA_NS7_ILi512EEESA_EEES9_SC_SE_Li256ELb1ELb1ELb0ELb0EEENS1_36VarlenDynamicPersistentTileSchedulerILi64ELi64ELi256ELi128ELb0ELb1ELb1ELb1ELb1ELb1EEEEEEEEEvNT_6ParamsE --------------------------
	.section	.text._ZN7cutlass13device_kernelIN5flash11enable_sm90INS1_16FlashAttnFwdSm90INS1_25CollectiveMainloopFwdSm90ILi2EN4cute5tupleIJNS5_1CILi1EEES8_S8_EEENS6_IJNS7_ILi64EEESA_SA_EEELi512ENS_6half_tEfNS_4arch4Sm90ELb1ELb0ELb0ELb1ELb1ELb0ELb0ELb0ELb0ELb1ELb0ELb0EEENS1_21CollectiveEpilogueFwdINS6_IJSA_NS7_ILi512EEESA_EEES9_SC_SE_Li256ELb1ELb1ELb0ELb0EEENS1_36VarlenDynamicPersistentTileSchedulerILi64ELi64ELi256ELi128ELb0ELb1ELb1ELb1ELb1ELb1EEEEEEEEEvNT_6ParamsE,"ax",@progbits
	.align	128
.text._ZN7cutlass13device_kernelIN5flash11enable_sm90INS1_16FlashAttnFwdSm90INS1_25CollectiveMainloopFwdSm90ILi2EN4cute5tupleIJNS5_1CILi1EEES8_S8_EEENS6_IJNS7_ILi64EEESA_SA_EEELi512ENS_6half_tEfNS_4arch4Sm90ELb1ELb0ELb0ELb1ELb1ELb0ELb0ELb0ELb0ELb1ELb0ELb0EEENS1_21CollectiveEpilogueFwdINS6_IJSA_NS7_ILi512EEESA_EEES9_SC_SE_Li256ELb1ELb1ELb0ELb0EEENS1_36VarlenDynamicPersistentTileSchedulerILi64ELi64ELi256ELi128ELb0ELb1ELb1ELb1ELb1ELb1EEEEEEEEEvNT_6ParamsE:
        .type           _ZN7cutlass13device_kernelIN5flash11enable_sm90INS1_16FlashAttnFwdSm90INS1_25CollectiveMainloopFwdSm90ILi2EN4cute5tupleIJNS5_1CILi1EEES8_S8_EEENS6_IJNS7_ILi64EEESA_SA_EEELi512ENS_6half_tEfNS_4arch4Sm90ELb1ELb0ELb0ELb1ELb1ELb0ELb0ELb0ELb0ELb1ELb0ELb0EEENS1_21CollectiveEpilogueFwdINS6_IJSA_NS7_ILi512EEESA_EEES9_SC_SE_Li256ELb1ELb1ELb0ELb0EEENS1_36VarlenDynamicPersistentTileSchedulerILi64ELi64ELi256ELi128ELb0ELb1ELb1ELb1ELb1ELb1EEEEEEEEEvNT_6ParamsE,@function
        .size           _ZN7cutlass13device_kernelIN5flash11enable_sm90INS1_16FlashAttnFwdSm90INS1_25CollectiveMainloopFwdSm90ILi2EN4cute5tupleIJNS5_1CILi1EEES8_S8_EEENS6_IJNS7_ILi64EEESA_SA_EEELi512ENS_6half_tEfNS_4arch4Sm90ELb1ELb0ELb0ELb1ELb1ELb0ELb0ELb0ELb0ELb1ELb0ELb0EEENS1_21CollectiveEpilogueFwdINS6_IJSA_NS7_ILi512EEESA_EEES9_SC_SE_Li256ELb1ELb1ELb0ELb0EEENS1_36VarlenDynamicPersistentTileSchedulerILi64ELi64ELi256ELi128ELb0ELb1ELb1ELb1ELb1ELb1EEEEEEEEEvNT_6ParamsE,(.L_x_15547 - _ZN7cutlass13device_kernelIN5flash11enable_sm90INS1_16FlashAttnFwdSm90INS1_25CollectiveMainloopFwdSm90ILi2EN4cute5tupleIJNS5_1CILi1EEES8_S8_EEENS6_IJNS7_ILi64EEESA_SA_EEELi512ENS_6half_tEfNS_4arch4Sm90ELb1ELb0ELb0ELb1ELb1ELb0ELb0ELb0ELb0ELb1ELb0ELb0EEENS1_21CollectiveEpilogueFwdINS6_IJSA_NS7_ILi512EEESA_EEES9_SC_SE_Li256ELb1ELb1ELb0ELb0EEENS1_36VarlenDynamicPersistentTileSchedulerILi64ELi64ELi256ELi128ELb0ELb1ELb1ELb1ELb1ELb1EEEEEEEEEvNT_6ParamsE)
        .other          _ZN7cutlass13device_kernelIN5flash11enable_sm90INS1_16FlashAttnFwdSm90INS1_25CollectiveMainloopFwdSm90ILi2EN4cute5tupleIJNS5_1CILi1EEES8_S8_EEENS6_IJNS7_ILi64EEESA_SA_EEELi512ENS_6half_tEfNS_4arch4Sm90ELb1ELb0ELb0ELb1ELb1ELb0ELb0ELb0ELb0ELb1ELb0ELb0EEENS1_21CollectiveEpilogueFwdINS6_IJSA_NS7_ILi512EEESA_EEES9_SC_SE_Li256ELb1ELb1ELb0ELb0EEENS1_36VarlenDynamicPersistentTileSchedulerILi64ELi64ELi256ELi128ELb0ELb1ELb1ELb1ELb1ELb1EEEEEEEEEvNT_6ParamsE,@"STO_CUDA_ENTRY STV_DEFAULT"
_ZN7cutlass13device_kernelIN5flash11enable_sm90INS1_16FlashAttnFwdSm90INS1_25CollectiveMainloopFwdSm90ILi2EN4cute5tupleIJNS5_1CILi1EEES8_S8_EEENS6_IJNS7_ILi64EEESA_SA_EEELi512ENS_6half_tEfNS_4arch4Sm90ELb1ELb0ELb0ELb1ELb1ELb0ELb0ELb0ELb0ELb1ELb0ELb0EEENS1_21CollectiveEpilogueFwdINS6_IJSA_NS7_ILi512EEESA_EEES9_SC_SE_Li256ELb1ELb1ELb0ELb0EEENS1_36VarlenDynamicPersistentTileSchedulerILi64ELi64ELi256ELi128ELb0ELb1ELb1ELb1ELb1ELb1EEEEEEEEEvNT_6ParamsE:
        /* <DEDUP_REMOVED lines=41> */
.L_x_7654:
        /* <DEDUP_REMOVED lines=22> */
.L_x_7655:
        /* <DEDUP_REMOVED lines=18> */
.L_x_7656:
        /* <DEDUP_REMOVED lines=22> */
.L_x_7657:
        /* <DEDUP_REMOVED lines=23> */
.L_x_7658:
        /* <DEDUP_REMOVED lines=8> */
.L_x_7660:
        /* <DEDUP_REMOVED lines=27> */
[----:B------:R-:W-:Y:S01]  /*0a10*/  LEA.HI R3, R0, R197, RZ, 0x4 ;  /* 0x000000c500037211 */ /* 0x000fe200078f20ff */
[----:B------:R-:W-:-:S03]  /*0a20*/  UMOV UR38, URZ ;  /* 0x0000003f00267c82 */ /* 0x000fc60008000000 */
[----:B------:R-:W-:Y:S02]  /*0a30*/  SHF.R.S32.HI R2, RZ, 0x4, R3 ;  /* 0x00000004ff027819 */ /* 0x000fe40000011403 */
[C---:B------:R-:W-:Y:S02]  /*0a40*/  LOP3.LUT R6, R3.reuse, 0xfffffff0, RZ, 0xc0, !PT ;  /* 0xfffffff003067812 */ /* 0x040fe400078ec0ff */
[----:B------:R-:W-:-:S03]  /*0a50*/  LEA.HI R4, R3, R2, RZ, 0x1 ;  /* 0x0000000203047211 */ /* 0x000fc600078f08ff */
[----:B------:R-:W-:Y:S01]  /*0a60*/  IMAD.IADD R6, R197, 0x1, -R6 ;  /* 0x00000001c5067824 */ /* 0x000fe200078e0a06 */
[----:B------:R-:W-:Y:S02]  /*0a70*/  LOP3.LUT R5, R4, 0x1ffffffe, RZ, 0xc0, !PT ;  /* 0x1ffffffe04057812 */ /* 0x000fe400078ec0ff */
[----:B------:R-:W-:-:S03]  /*0a80*/  LEA.HI R4, R0, R197, RZ, 0x5 ;  /* 0x000000c500047211 */ /* 0x000fc600078f28ff */
[----:B------:R-:W-:Y:S01]  /*0a90*/  IMAD.IADD R10, R2, 0x1, -R5 ;  /* 0x00000001020a7824 */ /* 0x000fe200078e0a05 */
[CC--:B------:R-:W-:Y:S02]  /*0aa0*/  LEA.HI R5, R0.reuse, R197.reuse, RZ, 0x2 ;  /* 0x000000c500057211 */ /* 0x0c0fe400078f10ff */
[----:B------:R-:W-:Y:S02]  /*0ab0*/  LEA.HI R2, R0, R197, RZ, 0x7 ;  /* 0x000000c500027211 */ /* 0x000fe400078f38ff */
[--C-:B------:R-:W-:Y:S02]  /*0ac0*/  SHF.R.S32.HI R12, RZ, 0x5, R4.reuse ;  /* 0x00000005ff0c7819 */ /* 0x100fe40000011404 */
[----:B------:R-:W-:Y:S02]  /*0ad0*/  SHF.R.S32.HI R3, RZ, 0x1f, R4 ;  /* 0x0000001fff037819 */ /* 0x000fe40000011404 */
[----:B------:R-:W-:Y:S02]  /*0ae0*/  LOP3.LUT R8, R5, 0xfffffffc, RZ, 0xc0, !PT ;  /* 0xfffffffc05087812 */ /* 0x000fe400078ec0ff */
[----:B------:R-:W-:-:S02]  /*0af0*/  LOP3.LUT R4, R2, 0xffffff80, RZ, 0xc0, !PT ;  /* 0xffffff8002047812 */ /* 0x000fc400078ec0ff */
[----:B------:R-:W-:Y:S01]  /*0b00*/  LEA.HI R5, R3, R12, RZ, 0x2 ;  /* 0x0000000c03057211 */ /* 0x000fe200078f10ff */
[C---:B------:R-:W-:Y:S01]  /*0b10*/  IMAD.IADD R8, R197.reuse, 0x1, -R8 ;  /* 0x00000001c5087824 */ /* 0x040fe200078e0a08 */
        /* <DEDUP_REMOVED lines=11> */
[----:B------:R-:W-:Y:S02]  /*0bd0*/  LEA.HI R5, R3, R4, RZ, 0x2 ;  /* 0x0000000403057211 */ /* 0x000fe400078f10ff */
[----:B------:R-:W-:Y:S01]  /*0be0*/  LOP3.LUT R9, R7, 0xfffffff8, RZ, 0xc0, !PT ;  /* 0xfffffff807097812 */ /* 0x000fe200078ec0ff */
[----:B------:R-:W-:Y:S01]  /*0bf0*/  IMAD.IADD R185, R8, 0x1, -R11 ;  /* 0x0000000108b97824 */ /* 0x000fe200078e0a0b */
[----:B------:R-:W-:Y:S01]  /*0c00*/  LOP3.LUT R11, R5, 0x7ffffffc, RZ, 0xc0, !PT ;  /* 0x7ffffffc050b7812 */ /* 0x000fe200078ec0ff */
[----:B------:R-:W-:Y:S01]  /*0c10*/  IMAD.SHL.U32 R7, R7, 0x40, RZ ;  /* 0x0000004007077824 */ /* 0x000fe200078e00ff */
[----:B------:R-:W-:-:S02]  /*0c20*/  IADD3 R9, R6, -R9, RZ ;  /* 0x8000000906097210 */ /* 0x000fc40007ffe0ff */
[----:B------:R-:W-:Y:S01]  /*0c30*/  LEA.HI R6, R3, R4, RZ, 0x5 ;  /* 0x0000000403067211 */ /* 0x000fe200078f28ff */
[----:B------:R-:W-:Y:S01]  /*0c40*/  IMAD.IADD R11, R4, 0x1, -R11 ;  /* 0x00000001040b7824 */ /* 0x000fe200078e0a0b */
[--C-:B------:R-:W-:Y:S01]  /*0c50*/  SHF.R.S32.HI R3, RZ, 0x2, R5.reuse ;  /* 0x00000002ff037819 */ /* 0x100fe20000011405 */
[----:B------:R-:W-:Y:S01]  /*0c60*/  IMAD.SHL.U32 R4, R9, 0x40, RZ ;  /* 0x0000004009047824 */ /* 0x000fe200078e00ff */
[----:B------:R-:W-:Y:S01]  /*0c70*/  SHF.R.S32.HI R8, RZ, 0x1f, R5 ;  /* 0x0000001fff087819 */ /* 0x000fe20000011405 */
[----:B------:R-:W-:Y:S01]  /*0c80*/  IMAD.SHL.U32 R5, R10, 0x8, RZ ;  /* 0x000000080a057824 */ /* 0x000fe200078e00ff */
[----:B------:R-:W-:Y:S02]  /*0c90*/  LOP3.LUT R7, R7, 0x7ffffe00, RZ, 0xc0, !PT ;  /* 0x7ffffe0007077812 */ /* 0x000fe400078ec0ff */
[----:B------:R-:W-:Y:S01]  /*0ca0*/  LOP3.LUT R4, R4, 0x1c0, RZ, 0xc0, !PT ;  /* 0x000001c004047812 */ /* 0x000fe200078ec0ff */
[----:B------:R-:W-:Y:S01]  /*0cb0*/  IMAD.U32 R196, R14, 0x40, R5 ;  /* 0x000000400ec47824 */ /* 0x000fe200078e0005 */
[----:B------:R-:W-:Y:S01]  /*0cc0*/  LEA.HI R8, R8, R3, RZ, 0x3 ;  /* 0x0000000308087211 */ /* 0x000fe200078f18ff */
[----:B------:R-:W-:Y:S01]  /*0cd0*/  IMAD R7, R12, 0x400, R7 ;  /* 0x000004000c077824 */ /* 0x000fe200078e0207 */
[----:B------:R-:W-:-:S02]  /*0ce0*/  LOP3.LUT R5, R4, 0x8, R5, 0xf8, !PT ;  /* 0x0000000804057812 */ /* 0x000fc400078ef805 */
[----:B------:R-:W-:Y:S02]  /*0cf0*/  SHF.R.U32.HI R4, RZ, 0x3, R4 ;  /* 0x00000003ff047819 */ /* 0x000fe40000011604 */
[----:B------:R-:W-:Y:S02]  /*0d00*/  LOP3.LUT R8, R8, 0xfffffff8, RZ, 0xc0, !PT ;  /* 0xfffffff808087812 */ /* 0x000fe400078ec0ff */
[----:B------:R-:W-:Y:S02]  /*0d10*/  LEA.HI R0, R0, R197, RZ, 0x3 ;  /* 0x000000c500007211 */ /* 0x000fe400078f18ff */
[----:B------:R-:W-:Y:S01]  /*0d20*/  LOP3.LUT R4, R5, R4, RZ, 0x3c, !PT ;  /* 0x0000000405047212 */ /* 0x000fe200078e3cff */
[----:B------:R-:W-:Y:S01]  /*0d30*/  IMAD.IADD R3, R3, 0x1, -R8 ;  /* 0x0000000103037824 */ /* 0x000fe200078e0a08 */
[----:B------:R-:W-:Y:S02]  /*0d40*/  LOP3.LUT R8, R0, 0xfffffff8, RZ, 0xc0, !PT ;  /* 0xfffffff800087812 */ /* 0x000fe400078ec0ff */
[----:B------:R-:W-:Y:S01]  /*0d50*/  R2P PR, R9, 0x6 ;  /* 0x0000000609007804 */ /* 0x000fe20000000000 */
[----:B------:R-:W-:Y:S01]  /*0d60*/  IMAD.IADD R4, R7, 0x1, R4 ;  /* 0x0000000107047824 */ /* 0x000fe200078e0204 */
[----:B------:R-:W-:Y:S01]  /*0d70*/  LEA.HI R2, R2, R193, RZ, 0x1 ;  /* 0x000000c102027211 */ /* 0x000fe200078f08ff */
[----:B------:R-:W-:Y:S01]  /*0d80*/  IMAD.IADD R191, R197, 0x1, -R8 ;  /* 0x00000001c5bf7824 */ /* 0x000fe200078e0a08 */
[----:B------:R-:W-:-:S02]  /*0d90*/  SHF.R.S32.HI R6, RZ, 0x5, R6 ;  /* 0x00000005ff067819 */ /* 0x000fc40000011406 */
[----:B------:R-:W-:Y:S02]  /*0da0*/  LEA R19, R4, UR41, 0x1 ;  /* 0x0000002904137c11 */ /* 0x000fe4000f8e08ff */
[----:B------:R-:W-:Y:S01]  /*0db0*/  LOP3.LUT R2, R2, 0xfffffe, RZ, 0xc0, !PT ;  /* 0x00fffffe02027812 */ /* 0x000fe200078ec0ff */
[----:B------:R-:W-:Y:S01]  /*0dc0*/  IMAD R16, R6, 0x10, R3 ;  /* 0x0000001006107824 */ /* 0x000fe200078e0203 */
[----:B------:R-:W-:Y:S01]  /*0dd0*/  SHF.L.U32 R17, R191, 0x3, RZ ;  /* 0x00000003bf117819 */ /* 0x000fe200000006ff */
[C---:B------:R-:W-:Y:S01]  /*0de0*/  VIADD R22, R19.reuse, 0x26840 ;  /* 0x0002684013167836 */ /* 0x040fe20000000000 */
[----:B------:R-:W-:Y:S01]  /*0df0*/  IADD3 R184, R19, 0x26800, RZ ;  /* 0x0002680013b87810 */ /* 0x000fe20007ffe0ff */
[----:B------:R-:W-:Y:S01]  /*0e00*/  IMAD.IADD R2, R193, 0x1, -R2 ;  /* 0x00000001c1027824 */ /* 0x000fe200078e0a02 */
[----:B------:R-:W-:Y:S01]  /*0e10*/  SEL R23, R23, 0xffffffe0, !P1 ;  /* 0xffffffe017177807 */ /* 0x000fe20004800000 */
        /* <DEDUP_REMOVED lines=13> */
[----:B------:R-:W-:Y:S01]  /*0ef0*/  @P2 VIADD R22, R184, 0xffffffc0 ;  /* 0xffffffc0b8162836 */ /* 0x000fe20000000000 */
[----:B------:R-:W-:Y:S01]  /*0f00*/  SHF.R.S32.HI R199, RZ, 0x1f, R195 ;  /* 0x0000001fffc77819 */ /* 0x000fe200000114c3 */
[----:B------:R-:W-:Y:S01]  /*0f10*/  IMAD.SHL.U32 R18, R2, 0x100, RZ ;  /* 0x0000010002127824 */ /* 0x000fe200078e00ff */
[----:B------:R-:W-:Y:S01]  /*0f20*/  SHF.R.S32.HI R198, RZ, 0x1f, R194 ;  /* 0x0000001fffc67819 */ /* 0x000fe200000114c2 */
[----:B------:R-:W-:-:S02]  /*0f30*/  IMAD.IADD R184, R184, 0x1, R23 ;  /* 0x00000001b8b87824 */ /* 0x000fc400078e0217 */
[----:B------:R-:W-:Y:S02]  /*0f40*/  IMAD.SHL.U32 R2, R11, 0x2, RZ ;  /* 0x000000020b027824 */ /* 0x000fe400078e00ff */
[----:B------:R-:W-:Y:S02]  /*0f50*/  IMAD R185, R185, 0x8, R16 ;  /* 0x00000008b9b97824 */ /* 0x000fe400078e0210 */
[----:B------:R-:W-:-:S07]  /*0f60*/  IMAD.IADD R23, R23, 0x1, R22 ;  /* 0x0000000117177824 */ /* 0x000fce00078e0216 */
.L_x_7724:
[----:B------:R-:W-:Y:S01]  /*0f70*/  ULDC.64 UR8, c[0x0][0xc88] ;  /* 0x0003220000087ab9 */ /* 0x000fe20000000a00 */
[----:B------:R-:W-:Y:S01]  /*0f80*/  ULDC.64 UR10, c[0x0][0xa18] ;  /* 0x00028600000a7ab9 */ /* 0x000fe20000000a00 */
[----:B------:R-:W-:Y:S02]  /*0f90*/  UIMAD.WIDE UR8, UR7, 0x4, UR8 ;  /* 0x00000004070878a5 */ /* 0x000fe4000f8e0208 */
[----:B------:R-:W-:Y:S01]  /*0fa0*/  UISETP.NE.U32.AND UP1, UPT, UR10, URZ, UPT ;  /* 0x0000003f0a00728c */ /* 0x000fe2000bf25070 */
[----:B------:R-:W-:Y:S01]  /*0fb0*/  ULDC UR4, c[0x0][0x424] ;  /* 0x0001090000047ab9 */ /* 0x000fe20000000800 */
[----:B------:R-:W-:Y:S02]  /*0fc0*/  ULDC UR7, c[0x0][0x2f0] ;  /* 0x0000bc0000077ab9 */ /* 0x000fe40000000800 */
[----:B0-2-4-:R-:W-:Y:S02]  /*0fd0*/  IMAD.U32 R4, RZ, RZ, UR8 ;  /* 0x00000008ff047e24 */ /* 0x015fe4000f8e00ff */
[----:B------:R-:W-:Y:S01]  /*0fe0*/  IMAD.U32 R5, RZ, RZ, UR9 ;  /* 0x00000009ff057e24 */ /* 0x000fe2000f8e00ff */
[----:B------:R-:W-:-:S04]  /*0ff0*/  ULDC.64 UR8, c[0x0][0xa28] ;  /* 0x00028a0000087ab9 */ /* 0x000fc80000000a00 */
[----:B------:R-:W2:Y:S01]  /*1000*/  LDG.E R4, desc[UR50][R4.64] ;  /* 0x0000003204047981 */ /* 0x000ea2000c1e1900 */
[----:B------:R-:W-:Y:S02]  /*1010*/  UISETP.NE.U32.AND UP0, UPT, UR8, URZ, UPT ;  /* 0x0000003f0800728c */ /* 0x000fe4000bf05070 */
[----:B------:R-:W-:Y:S02]  /*1020*/  UISETP.NE.AND.EX UP1, UPT, UR11, URZ, UPT, UP1 ;  /* 0x0000003f0b00728c */ /* 0x000fe4000bf25310 */
[----:B------:R-:W-:-:S04]  /*1030*/  UISETP.NE.AND.EX UP0, UPT, UR9, URZ, UPT, UP0 ;  /* 0x0000003f0900728c */ /* 0x000fc8000bf05300 */
[----:B------:R-:W-:Y:S02]  /*1040*/  PLOP3.LUT P2, PT, PT, PT, UP1, 0x80, 0x0 ;  /* 0x000000000000781c */ /* 0x000fe40003f4f018 */
[----:B------:R-:W-:Y:S02]  /*1050*/  PLOP3.LUT P0, PT, PT, PT, UP0, 0x80, 0x0 ;  /* 0x000000000000781c */ /* 0x000fe40003f0f008 */
[----:B--2---:R-:W-:-:S13]  /*1060*/  R2UR UR42, R4 ;  /* 0x00000000042a72ca */ /* 0x004fda00000e0000 */
[----:B------:R-:W-:Y:S02]  /*1070*/  USHF.R.S32.HI UR43, URZ, 0x1f, UR42 ;  /* 0x0000001f3f2b7899 */ /* 0x000fe4000801142a */
[----:B------:R-:W-:-:S04]  /*1080*/  @UP0 ULEA UR8, UP2, UR42, UR8, 0x2 ;  /* 0x000000082a080291 */ /* 0x000fc8000f84103f */
[----:B------:R-:W-:Y:S02]  /*1090*/  @UP0 ULEA.HI.X UR9, UR42, UR9, UR43, 0x2, UP2 ;  /* 0x000000092a090291 */ /* 0x000fe400090f142b */
[----:B------:R-:W-:Y:S01]  /*10a0*/  @UP1 ULEA UR10, UP0, UR42, UR10, 0x2 ;  /* 0x0000000a2a0a1291 */ /* 0x000fe2000f80103f */
[----:B------:R-:W-:-:S03]  /*10b0*/  IMAD.U32 R4, RZ, RZ, UR8 ;  /* 0x00000008ff047e24 */ /* 0x000fc6000f8e00ff */
[----:B------:R-:W-:Y:S01]  /*10c0*/  @UP1 ULEA.HI.X UR11, UR42, UR11, UR43, 0x2, UP0 ;  /* 0x0000000b2a0b1291 */ /* 0x000fe200080f142b */
[----:B------:R-:W-:Y:S01]  /*10d0*/  IMAD.U32 R5, RZ, RZ, UR9 ;  /* 0x00000009ff057e24 */ /* 0x000fe2000f8e00ff */
[----:B-1----:R-:W-:Y:S01]  /*10e0*/  MOV R6, UR10 ;  /* 0x0000000a00067c02 */ /* 0x002fe20008000f00 */
[----:B------:R-:W-:-:S03]  /*10f0*/  ULDC.64 UR8, c[0x0][0x418] ;  /* 0x0001060000087ab9 */ /* 0x000fc60000000a00 */
[----:B---3--:R-:W-:Y:S01]  /*1100*/  IMAD.U32 R7, RZ, RZ, UR11 ;  /* 0x0000000bff077e24 */ /* 0x008fe2000f8e00ff */
[----:B------:R-:W2:Y:S04]  /*1110*/  @P0 LDG.E R4, desc[UR50][R4.64] ;  /* 0x0000003204040981 */ /* 0x000ea8000c1e1900 */
[----:B------:R-:W3:Y:S01]  /*1120*/  @P2 LDG.E R6, desc[UR50][R6.64] ;  /* 0x0000003206062981 */ /* 0x000ee2000c1e1900 */
[----:B------:R-:W-:Y:S01]  /*1130*/  UISETP.NE.U32.AND UP0, UPT, UR8, URZ, UPT ;  /* 0x0000003f0800728c */ /* 0x000fe2000bf05070 */
[----:B------:R-:W-:Y:S01]  /*1140*/  UMOV UR49, URZ ;  /* 0x0000003f00317c82 */ /* 0x000fe20008000000 */
[----:B------:R-:W-:Y:S02]  /*1150*/  UMOV UR44, UR6 ;  /* 0x00000006002c7c82 */ /* 0x000fe40008000000 */
[----:B------:R-:W-:-:S03]  /*1160*/  UISETP.NE.AND.EX UP0, UPT, UR9, URZ, UPT, UP0 ;  /* 0x0000003f0900728c */ /* 0x000fc6000bf05300 */
[----:B------:R-:W-:Y:S01]  /*1170*/  ULDC.64 UR8, c[0x0][0xa20] ;  /* 0x0002880000087ab9 */ /* 0x000fe20000000a00 */
[----:B------:R-:W-:Y:S01]  /*1180*/  USEL UR4, UR4, 0x1, UP0 ;  /* 0x0000000104047887 */ /* 0x000fe20008000000 */
[----:B------:R-:W-:-:S03]  /*1190*/  ISETP.NE.U32.AND P1, PT, RZ, UR8, PT ;  /* 0x00000008ff007c0c */ /* 0x000fc6000bf25070 */
        /* <DEDUP_REMOVED lines=19> */
.L_x_7661:
[----:B------:R-:W-:Y:S05]  /*12d0*/  @!P1 BRA `(.L_x_7662) ;  /* 0x00000000001c9947 */ /* 0x000fea0003800000 */
[----:B------:R-:W-:-:S04]  /*12e0*/  ULEA UR4, UP0, UR42, UR8, 0x2 ;  /* 0x000000082a047291 */ /* 0x000fc8000f80103f */
[----:B------:R-:W-:Y:S02]  /*12f0*/  ULEA.HI.X UR6, UR42, UR9, UR43, 0x2, UP0 ;  /* 0x000000092a067291 */ /* 0x000fe400080f142b */
[----:B------:R-:W-:-:S04]  /*1300*/  IMAD.U32 R4, RZ, RZ, UR4 ;  /* 0x00000004ff047e24 */ /* 0x000fc8000f8e00ff */
[----:B------:R-:W-:-:S05]  /*1310*/  IMAD.U32 R5, RZ, RZ, UR6 ;  /* 0x00000006ff057e24 */ /* 0x000fca000f8e00ff */
[----:B------:R-:W2:Y:S02]  /*1320*/  LDG.E R4, desc[UR50][R4.64] ;  /* 0x0000003204047981 */ /* 0x000ea4000c1e1900 */
[----:B--2---:R-:W-:Y:S01]  /*1330*/  R2UR UR4, R4 ;  /* 0x00000000040472ca */ /* 0x004fe200000e0000 */
[----:B------:R-:W-:-:S14]  /*1340*/  BRA `(.L_x_7663) ;  /* 0x0000000000347947 */ /* 0x000fdc0003800000 */
.L_x_7662:
        /* <DEDUP_REMOVED lines=13> */
.L_x_7663:
        /* <DEDUP_REMOVED lines=9> */
[----:B------:R-:W0:Y:S01]  /*14b0*/  LDC R0, c[0x0][0x448] ;  /* 0x00011200ff007b82 */ /* 0x000e220000000800 */
[----:B------:R-:W-:Y:S01]  /*14c0*/  UIADD3 UR4, UR45, 0x3f, URZ ;  /* 0x0000003f2d047890 */ /* 0x000fe2000fffe03f */
[----:B------:R-:W-:Y:S01]  /*14d0*/  CS2R R20, SRZ ;  /* 0x0000000000147805 */ /* 0x000fe2000001ff00 */
[----:B------:R-:W-:Y:S01]  /*14e0*/  UIADD3 UR49, UR49, 0x40, -UR52 ;  /* 0x0000004031317890 */ /* 0x000fe2000fffe834 */
        /* <DEDUP_REMOVED lines=20> */
[----:B0-----:R-:W-:Y:S01]  /*1630*/  ISETP.NE.AND P0, PT, R0, 0x1, PT ;  /* 0x000000010000780c */ /* 0x001fe20003f05270 */
[----:B------:R-:W-:Y:S01]  /*1640*/  IMAD.U32 R0, RZ, RZ, UR4 ;  /* 0x00000004ff007e24 */ /* 0x000fe2000f8e00ff */
        /* <DEDUP_REMOVED lines=11> */
[----:B------:R-:W0:Y:S01]  /*1700*/  @P0 LDC R3, c[0x0][0x44c] ;  /* 0x00011300ff030b82 */ /* 0x000e220000000800 */
[----:B------:R-:W-:Y:S02]  /*1710*/  CS2R R42, SRZ ;  /* 0x00000000002a7805 */ /* 0x000fe4000001ff00 */
[----:B------:R-:W-:-:S02]  /*1720*/  CS2R R92, SRZ ;  /* 0x00000000005c7805 */ /* 0x000fc4000001ff00 */
[----:B------:R-:W-:Y:S02]  /*1730*/  CS2R R90, SRZ ;  /* 0x00000000005a7805 */ /* 0x000fe4000001ff00 */
[----:B------:R-:W-:Y:S02]  /*1740*/  CS2R R88, SRZ ;  /* 0x0000000000587805 */ /* 0x000fe4000001ff00 */
[----:B------:R-:W-:Y:S02]  /*1750*/  CS2R R86, SRZ ;  /* 0x0000000000567805 */ /* 0x000fe4000001ff00 */
[----:B------:R-:W-:Y:S02]  /*1760*/  CS2R R84, SRZ ;  /* 0x0000000000547805 */ /* 0x000fe4000001ff00 */
[----:B------:R-:W-:Y:S01]  /*1770*/  CS2R R82, SRZ ;  /* 0x0000000000527805 */ /* 0x000fe2000001ff00 */
[----:B------:R-:W1:Y:S01]  /*1780*/  @P0 LDC R4, c[0x0][0x450] ;  /* 0x00011400ff040b82 */ /* 0x000e620000000800 */
        /* <DEDUP_REMOVED lines=15> */
[----:B0-----:R-:W-:Y:S01]  /*1880*/  @P0 IMAD.HI.U32 R3, R3, UR4, RZ ;  /* 0x0000000403030c27 */ /* 0x001fe2000f8e00ff */
[----:B------:R-:W-:Y:S02]  /*1890*/  CS2R R10, SRZ ;  /* 0x00000000000a7805 */ /* 0x000fe4000001ff00 */
[----:B------:R-:W-:Y:S02]  /*18a0*/  CS2R R8, SRZ ;  /* 0x0000000000087805 */ /* 0x000fe4000001ff00 */
[----:B------:R-:W-:Y:S02]  /*18b0*/  CS2R R164, SRZ ;  /* 0x0000000000a47805 */ /* 0x000fe4000001ff00 */
[----:B------:R-:W-:-:S02]  /*18c0*/  CS2R R38, SRZ ;  /* 0x0000000000267805 */ /* 0x000fc4000001ff00 */
[----:B------:R-:W-:Y:S02]  /*18d0*/  CS2R R166, SRZ ;  /* 0x0000000000a67805 */ /* 0x000fe4000001ff00 */
[----:B------:R-:W-:Y:S02]  /*18e0*/  CS2R R34, SRZ ;  /* 0x0000000000227805 */ /* 0x000fe4000001ff00 */
[----:B------:R-:W-:Y:S02]  /*18f0*/  CS2R R168, SRZ ;  /* 0x0000000000a87805 */ /* 0x000fe4000001ff00 */
[----:B-1----:R-:W-:Y:S01]  /*1900*/  @P0 SHF.R.U32.HI R0, RZ, R4, R3 ;  /* 0x00000004ff000219 */ /* 0x002fe20000011603 */
[----:B------:R-:W-:Y:S01]  /*1910*/  IMAD.MOV.U32 R3, RZ, RZ, RZ ;  /* 0x000000ffff037224 */ /* 0x000fe200078e00ff */
[----:B------:R-:W-:Y:S02]  /*1920*/  PLOP3.LUT P0, PT, PT, PT, PT, 0x80, 0x0 ;  /* 0x000000000000781c */ /* 0x000fe40003f0f070 */
[----:B------:R-:W-:-:S02]  /*1930*/  CS2R R30, SRZ ;  /* 0x00000000001e7805 */ /* 0x000fc4000001ff00 */
[----:B------:R-:W-:Y:S01]  /*1940*/  MOV R28, RZ ;  /* 0x000000ff001c7202 */ /* 0x000fe20000000f00 */
[----:B------:R-:W-:Y:S01]  /*1950*/  VIADD R0, R0, UR49 ;  /* 0x0000003100007c36 */ /* 0x000fe20008000000 */
[----:B------:R-:W-:Y:S02]  /*1960*/  CS2R R170, SRZ ;  /* 0x0000000000aa7805 */ /* 0x000fe4000001ff00 */
[----:B------:R-:W-:Y:S02]  /*1970*/  CS2R R26, SRZ ;  /* 0x00000000001a7805 */ /* 0x000fe4000001ff00 */
[----:B------:R-:W-:-:S04]  /*1980*/  SHF.R.S32.HI R5, RZ, 0x1f, R0 ;  /* 0x0000001fff057819 */ /* 0x000fc80000011400 */
[----:B------:R-:W-:-:S04]  /*1990*/  LEA.HI R5, R5, R0, RZ, 0x6 ;  /* 0x0000000005057211 */ /* 0x000fc800078f30ff */
        /* <DEDUP_REMOVED lines=18> */
.L_x_7666:
[----:B------:R-:W-:Y:S01]  /*1ac0*/  ULEA UR21, UR38, UR41, 0x3 ;  /* 0x0000002926157291 */ /* 0x000fe2000f8e183f */
[----:B------:R-:W-:-:S05]  /*1ad0*/  IMAD.U32 R3, RZ, RZ, UR37 ;  /* 0x00000025ff037e24 */ /* 0x000fca000f8e00ff */
[----:B------:R-:W-:-:S04]  /*1ae0*/  SHF.L.U32 R3, R3, 0x1f, RZ ;  /* 0x0000001f03037819 */ /* 0x000fc800000006ff */
[----:B------:R-:W0:Y:S02]  /*1af0*/  SYNCS.PHASECHK.TRANS64.TRYWAIT P1, [UR21+0x28c50], R3 ;  /* 0x028c5003ff0075a7 */ /* 0x000e240008020155 */
[----:B0-----:R-:W-:Y:S05]  /*1b00*/  @!P1 BRA `(.L_x_7667) ;  /* 0x0000010000089947 */ /* 0x001fea0003800000 */
.L_x_7809:
        /* <DEDUP_REMOVED lines=38> */
.L_x_7668:
[----:B------:R-:W-:Y:S01]  /*1d70*/  UIADD3 UR6, UR21, 0x28c60, URZ ;  /* 0x00028c6015067890 */ /* 0x000fe2000fffe03f */
[----:B------:R-:W-:-:S03]  /*1d80*/  ISETP.GE.AND P1, PT, R0, 0x2, PT ;  /* 0x000000020000780c */ /* 0x000fc60003f26270 */
[----:B------:R-:W-:-:S09]  /*1d90*/  UPRMT UR6, UR40, 0x654, UR6 ;  /* 0x0000065428067896 */ /* 0x000fd20008000006 */
[----:B------:R-:W-:Y:S01]  /*1da0*/  SYNCS.ARRIVE.TRANS64.RED.A1T0 RZ, [UR6], RZ ;  /* 0x000000ffffff79a7 */ /* 0x000fe20008100406 */
[----:B------:R-:W-:Y:S05]  /*1db0*/  @!P1 BRA `(.L_x_7669) ;  /* 0x0000000800dc9947 */ /* 0x000fea0003800000 */
[----:B------:R-:W-:-:S07]  /*1dc0*/  VIADD R0, R0, 0xfffffffe ;  /* 0xfffffffe00007836 */ /* 0x000fce0000000000 */
.L_x_7675:
        /* <DEDUP_REMOVED lines=143> */
.L_x_7670:
[----:B------:R-:W-:Y:S01]  /*26c0*/  ULEA UR21, UR38, UR41, 0x3 ;  /* 0x0000002926157291 */ /* 0x000fe2000f8e183f */
[----:B------:R-:W-:-:S05]  /*26d0*/  IMAD.U32 R3, RZ, RZ, UR37 ;  /* 0x00000025ff037e24 */ /* 0x000fca000f8e00ff */
[----:B------:R-:W-:-:S04]  /*26e0*/  SHF.L.U32 R3, R3, 0x1f, RZ ;  /* 0x0000001f03037819 */ /* 0x000fc800000006ff */
[----:B------:R0:W1:Y:S01]  /*26f0*/  SYNCS.PHASECHK.TRANS64.TRYWAIT P1, [UR21+0x28c50], R3 ;  /* 0x028c5003ff0075a7 */ /* 0x0000620008020155 */
[----:B------:R-:W-:Y:S05]  /*2700*/  @!P0 BRA `(.L_x_7671) ;  /* 0x0000000000048947 */ /* 0x000fea0003800000 */
[----:B------:R-:W-:Y:S01]  /*2710*/  BPT.TRAP 0x1 ;  /* 0x000000040000795c */ /* 0x000fe20000300000 */
.L_x_7671:
[----:B-1----:R-:W-:Y:S05]  /*2720*/  @P1 BRA `(.L_x_7672) ;  /* 0x0000000000081947 */ /* 0x002fea0003800000 */
[----:B------:R-:W1:Y:S02]  /*2730*/  SYNCS.PHASECHK.TRANS64.TRYWAIT P1, [UR21+0x28c50], R3 ;  /* 0x028c5003ff0075a7 */ /* 0x000e640008020155 */
[----:B-1----:R-:W-:Y:S05]  /*2740*/  @!P1 BRA `(.L_x_7673) ;  /* 0x000000f400109947 */ /* 0x002fea0003800000 */
.L_x_7672:
        /* <DEDUP_REMOVED lines=26> */
.L_x_7674:
[----:B------:R-:W-:-:S04]  /*28f0*/  UIADD3 UR6, UR21, 0x28c60, URZ ;  /* 0x00028c6015067890 */ /* 0x000fc8000fffe03f */
[----:B------:R-:W-:-:S09]  /*2900*/  UPRMT UR6, UR40, 0x654, UR6 ;  /* 0x0000065428067896 */ /* 0x000fd20008000006 */
[----:B------:R-:W-:Y:S01]  /*2910*/  SYNCS.ARRIVE.TRANS64.RED.A1T0 RZ, [UR6], RZ ;  /* 0x000000ffffff79a7 */ /* 0x000fe20008100406 */
[----:B------:R-:W-:Y:S05]  /*2920*/  @P2 BRA `(.L_x_7675) ;  /* 0xfffffff400282947 */ /* 0x000fea000383ffff */
.L_x_7669:
[----:B------:R-:W-:Y:S01]  /*2930*/  BAR.SYNC.DEFER_BLOCKING 0xe, 0x100 ;  /* 0x0384000000007b1d */ /* 0x000fe20000010000 */
[----:B01----:R-:W-:Y:S01]  /*2940*/  IMAD.U32 R3, RZ, RZ, UR38 ;  /* 0x00000026ff037e24 */ /* 0x003fe2000f8e00ff */
[----:B------:R-:W-:Y:S01]  /*2950*/  UIADD3 UR38, UR38, 0x1, URZ ;  /* 0x0000000126267890 */ /* 0x000fe2000fffe03f */
[----:B------:R-:W-:Y:S01]  /*2960*/  PLOP3.LUT P0, PT, PT, PT, PT, 0x8, 0x0 ;  /* 0x000000000000781c */ /* 0x000fe20003f0e170 */
[----:B------:R-:W-:Y:S02]  /*2970*/  IMAD.MOV.U32 R20, RZ, RZ, RZ ;  /* 0x000000ffff147224 */ /* 0x000fe400078e00ff */
        /* <DEDUP_REMOVED lines=139> */
.L_x_7664:
[----:B------:R-:W-:Y:S01]  /*3230*/  ULDC UR4, c[0x0][0x448] ;  /* 0x0001120000047ab9 */ /* 0x000fe20000000800 */
[----:B------:R-:W-:Y:S01]  /*3240*/  UIADD3 UR6, UR45, 0x3f, URZ ;  /* 0x0000003f2d067890 */ /* 0x000fe2000fffe03f */
[----:B------:R-:W-:Y:S01]  /*3250*/  PLOP3.LUT P0, PT, PT, PT, PT, 0x80, 0x0 ;  /* 0x000000000000781c */ /* 0x000fe20003f0f070 */
[----:B------:R-:W-:Y:S01]  /*3260*/  UISETP.NE.AND UP0, UPT, UR4, 0x1, UPT ;  /* 0x000000010400788c */ /* 0x000fe2000bf05270 */
[----:B------:R-:W-:Y:S01]  /*3270*/  MOV R3, RZ ;  /* 0x000000ff00037202 */ /* 0x000fe20000000f00 */
[----:B------:R-:W-:Y:S01]  /*3280*/  UIADD3 UR7, UR49, 0x40, -UR52 ;  /* 0x0000004031077890 */ /* 0x000fe2000fffe834 */
[----:B------:R-:W-:Y:S01]  /*3290*/  CS2R R20, SRZ ;  /* 0x0000000000147805 */ /* 0x000fe2000001ff00 */
[----:B------:R-:W-:Y:S01]  /*32a0*/  UP2UR UR53, UPR, URZ, 0x1 ;  /* 0x000000013f357883 */ /* 0x000fe20008000000 */
[----:B------:R-:W-:Y:S02]  /*32b0*/  CS2R R150, SRZ ;  /* 0x0000000000967805 */ /* 0x000fe4000001ff00 */
[----:B------:R-:W-:-:S02]  /*32c0*/  CS2R R148, SRZ ;  /* 0x0000000000947805 */ /* 0x000fc4000001ff00 */
[----:B------:R-:W-:Y:S02]  /*32d0*/  CS2R R146, SRZ ;  /* 0x0000000000927805 */ /* 0x000fe4000001ff00 */
[----:B------:R-:W-:Y:S02]  /*32e0*/  CS2R R144, SRZ ;  /* 0x0000000000907805 */ /* 0x000fe4000001ff00 */
[----:B------:R-:W-:Y:S02]  /*32f0*/  CS2R R142, SRZ ;  /* 0x00000000008e7805 */ /* 0x000fe4000001ff00 */
[----:B------:R-:W-:Y:S01]  /*3300*/  CS2R R140, SRZ ;  /* 0x00000000008c7805 */ /* 0x000fe2000001ff00 */
[----:B------:R-:W-:Y:S01]  /*3310*/  @UP0 ULDC UR4, c[0x0][0x44c] ;  /* 0x0001130000040ab9 */ /* 0x000fe20000000800 */
[----:B------:R-:W-:Y:S01]  /*3320*/  @UP0 ULDC UR8, c[0x0][0x450] ;  /* 0x0001140000080ab9 */ /* 0x000fe20000000800 */
[----:B------:R-:W-:Y:S01]  /*3330*/  UIMAD.WIDE.U32 UR4, UR6, UR4, URZ ;  /* 0x00000004060472a5 */ /* 0x000fe2000f8e003f */
[----:B------:R-:W-:-:S02]  /*3340*/  CS2R R138, SRZ ;  /* 0x00000000008a7805 */ /* 0x000fc4000001ff00 */
[----:B------:R-:W-:Y:S02]  /*3350*/  CS2R R136, SRZ ;  /* 0x0000000000887805 */ /* 0x000fe4000001ff00 */
[----:B------:R-:W-:Y:S01]  /*3360*/  CS2R R134, SRZ ;  /* 0x0000000000867805 */ /* 0x000fe2000001ff00 */
[----:B------:R-:W-:Y:S01]  /*3370*/  @UP0 USHF.R.U32.HI UR6, URZ, UR8, UR5 ;  /* 0x000000083f060299 */ /* 0x000fe20008011605 */
[----:B------:R-:W-:Y:S02]  /*3380*/  CS2R R132, SRZ ;  /* 0x0000000000847805 */ /* 0x000fe4000001ff00 */
[----:B------:R-:W-:Y:S02]  /*3390*/  CS2R R130, SRZ ;  /* 0x0000000000827805 */ /* 0x000fe4000001ff00 */
[----:B------:R-:W-:Y:S01]  /*33a0*/  CS2R R128, SRZ ;  /* 0x0000000000807805 */ /* 0x000fe2000001ff00 */
[----:B------:R-:W-:Y:S01]  /*33b0*/  UIADD3 UR6, UR7, UR6, URZ ;  /* 0x0000000607067290 */ /* 0x000fe2000fffe03f */
[----:B------:R-:W-:-:S02]  /*33c0*/  CS2R R126, SRZ ;  /* 0x00000000007e7805 */ /* 0x000fc4000001ff00 */
[----:B------:R-:W-:Y:S02]  /*33d0*/  CS2R R124, SRZ ;  /* 0x00000000007c7805 */ /* 0x000fe4000001ff00 */
[----:B------:R-:W-:Y:S01]  /*33e0*/  CS2R R160, SRZ ;  /* 0x0000000000a07805 */ /* 0x000fe2000001ff00 */
[----:B------:R-:W-:Y:S01]  /*33f0*/  USHF.R.S32.HI UR4, URZ, 0x1f, UR6 ;  /* 0x0000001f3f047899 */ /* 0x000fe20008011406 */
[----:B------:R-:W-:Y:S02]  /*3400*/  CS2R R120, SRZ ;  /* 0x0000000000787805 */ /* 0x000fe4000001ff00 */
[----:B------:R-:W-:Y:S02]  /*3410*/  CS2R R158, SRZ ;  /* 0x00000000009e7805 */ /* 0x000fe4000001ff00 */
[----:B------:R-:W-:Y:S01]  /*3420*/  CS2R R116, SRZ ;  /* 0x0000000000747805 */ /* 0x000fe2000001ff00 */
[----:B------:R-:W-:Y:S01]  /*3430*/  ULEA.HI UR4, UR4, UR6, URZ, 0x6 ;  /* 0x0000000604047291 */ /* 0x000fe2000f8f303f */
[----:B------:R-:W-:-:S02]  /*3440*/  CS2R R156, SRZ ;  /* 0x00000000009c7805 */ /* 0x000fc4000001ff00 */
[----:B------:R-:W-:Y:S02]  /*3450*/  CS2R R112, SRZ ;  /* 0x0000000000707805 */ /* 0x000fe4000001ff00 */
[----:B------:R-:W-:Y:S01]  /*3460*/  CS2R R154, SRZ ;  /* 0x00000000009a7805 */ /* 0x000fe2000001ff00 */
[----:B------:R-:W-:Y:S01]  /*3470*/  USHF.R.S32.HI UR4, URZ, 0x6, UR4 ;  /* 0x000000063f047899 */ /* 0x000fe20008011404 */
[----:B------:R-:W-:Y:S02]  /*3480*/  CS2R R152, SRZ ;  /* 0x0000000000987805 */ /* 0x000fe4000001ff00 */
[----:B------:R-:W-:Y:S02]  /*3490*/  CS2R R108, SRZ ;  /* 0x00000000006c7805 */ /* 0x000fe4000001ff00 */
[----:B------:R-:W-:Y:S01]  /*34a0*/  CS2R R58, SRZ ;  /* 0x00000000003a7805 */ /* 0x000fe2000001ff00 */
[----:B------:R-:W-:Y:S01]  /*34b0*/  UISETP.LT.AND UP0, UPT, UR54, UR4, UPT ;  /* 0x000000043600728c */ /* 0x000fe2000bf01270 */
[----:B------:R-:W-:-:S02]  /*34c0*/  CS2R R104, SRZ ;  /* 0x0000000000687805 */ /* 0x000fc4000001ff00 */
[----:B------:R-:W-:Y:S02]  /*34d0*/  CS2R R56, SRZ ;  /* 0x0000000000387805 */ /* 0x000fe4000001ff00 */
[----:B------:R-:W-:Y:S01]  /*34e0*/  CS2R R54, SRZ ;  /* 0x0000000000367805 */ /* 0x000fe2000001ff00 */
[----:B------:R-:W-:Y:S01]  /*34f0*/  USEL UR54, UR54, UR4, UP0 ;  /* 0x0000000436367287 */ /* 0x000fe20008000000 */
[----:B------:R-:W-:Y:S02]  /*3500*/  CS2R R100, SRZ ;  /* 0x0000000000647805 */ /* 0x000fe4000001ff00 */
[----:B------:R-:W-:Y:S02]  /*3510*/  CS2R R50, SRZ ;  /* 0x0000000000327805 */ /* 0x000fe4000001ff00 */
[----:B------:R-:W-:Y:S01]  /*3520*/  CS2R R46, SRZ ;  /* 0x00000000002e7805 */ /* 0x000fe2000001ff00 */
[----:B------:R-:W-:Y:S01]  /*3530*/  UISETP.GE.AND UP0, UPT, UR54, 0x1, UPT ;  /* 0x000000013600788c */ /* 0x000fe2000bf06270 */
[----:B------:R-:W-:-:S02]  /*3540*/  CS2R R96, SRZ ;  /* 0x0000000000607805 */ /* 0x000fc4000001ff00 */
[----:B------:R-:W-:Y:S02]  /*3550*/  CS2R R42, SRZ ;  /* 0x00000000002a7805 */ /* 0x000fe4000001ff00 */
[----:B------:R-:W-:Y:S02]  /*3560*/  CS2R R92, SRZ ;  /* 0x00000000005c7805 */ /* 0x000fe4000001ff00 */
[----:B------:R-:W-:Y:S02]  /*3570*/  CS2R R90, SRZ ;  /* 0x00000000005a7805 */ /* 0x000fe4000001ff00 */
[----:B------:R-:W-:Y:S02]  /*3580*/  CS2R R88, SRZ ;  /* 0x0000000000587805 */ /* 0x000fe4000001ff00 */
[----:B------:R-:W-:Y:S02]  /*3590*/  PLOP3.LUT P1, PT, PT, PT, UP0, 0x80, 0x0 ;  /* 0x000000000000781c */ /* 0x000fe40003f2f008 */
        /* <DEDUP_REMOVED lines=60> */
.L_x_7676:
[----:B------:R-:W-:Y:S01]  /*3960*/  ULEA.HI UR4, UR36, UR36, URZ, 0x1 ;  /* 0x0000002424047291 */ /* 0x000fe2000f8f083f */
[----:B------:R-:W-:-:S03]  /*3970*/  IMAD.U32 R3, RZ, RZ, UR46 ;  /* 0x0000002eff037e24 */ /* 0x000fc6000f8e00ff */
[----:B------:R-:W-:Y:S02]  /*3980*/  ULOP3.LUT UR4, UR4, 0xfffffffe, URZ, 0xc0, !UPT ;  /* 0xfffffffe04047892 */ /* 0x000fe4000f8ec03f */
[----:B------:R-:W-:Y:S02]  /*3990*/  ISETP.NE.AND P0, PT, R3, 0x3, PT ;  /* 0x000000030300780c */ /* 0x000fe40003f05270 */
[----:B------:R-:W-:-:S06]  /*39a0*/  UIADD3 UR4, UR36, -UR4, URZ ;  /* 0x8000000424047290 */ /* 0x000fcc000fffe03f */
[----:B------:R-:W-:-:S04]  /*39b0*/  MOV R0, UR4 ;  /* 0x0000000400007c02 */ /* 0x000fc80008000f00 */
[----:B------:R-:W-:-:S04]  /*39c0*/  SHF.L.U32 R0, R0, 0x1f, RZ ;  /* 0x0000001f00007819 */ /* 0x000fc800000006ff */
[----:B------:R-:W0:Y:S02]  /*39d0*/  SYNCS.PHASECHK.TRANS64.TRYWAIT P1, [UR41+0x28c00], R0 ;  /* 0x028c0000ff0075a7 */ /* 0x000e240008020169 */
[----:B0-----:R-:W-:Y:S05]  /*39e0*/  @!P1 BRA `(.L_x_7677) ;  /* 0x000000e000809947 */ /* 0x001fea0003800000 */
.L_x_7810:
[----:B------:R-:W-:Y:S05]  /*39f0*/  @!P0 BRA `(.L_x_7678) ;  /* 0x0000000000048947 */ /* 0x000fea0003800000 */
[----:B------:R-:W-:Y:S01]  /*3a00*/  BPT.TRAP 0x1 ;  /* 0x000000040000795c */ /* 0x000fe20000300000 */
.L_x_7678:
[----:B------:R-:W-:Y:S02]  /*3a10*/  IMAD.U32 R7, RZ, RZ, UR38 ;  /* 0x00000026ff077e24 */ /* 0x000fe4000f8e00ff */
[----:B------:R-:W-:-:S03]  /*3a20*/  IMAD.U32 R8, RZ, RZ, UR37 ;  /* 0x00000025ff087e24 */ /* 0x000fc6000f8e00ff */
[----:B------:R-:W-:Y:S02]  /*3a30*/  LEA R7, R7, UR41, 0x3 ;  /* 0x0000002907077c11 */ /* 0x000fe4000f8e18ff */
[----:B------:R-:W-:-:S04]  /*3a40*/  SHF.L.U32 R8, R8, 0x1f, RZ ;  /* 0x0000001f08087819 */ /* 0x000fc800000006ff */
[----:B------:R1:W2:Y:S01]  /*3a50*/  SYNCS.PHASECHK.TRANS64.TRYWAIT P1, [R7+URZ+0x28c30], R8 ;  /* 0x028c3008070075a7 */ /* 0x0002a2000802017f */
[----:B------:R-:W-:Y:S05]  /*3a60*/  @!P0 BRA `(.L_x_7679) ;  /* 0x0000000000048947 */ /* 0x000fea0003800000 */
[----:B------:R-:W-:Y:S01]  /*3a70*/  BPT.TRAP 0x1 ;  /* 0x000000040000795c */ /* 0x000fe20000300000 */
.L_x_7679:
[----:B--2---:R-:W-:Y:S05]  /*3a80*/  @P1 BRA `(.L_x_7680) ;  /* 0x0000000000081947 */ /* 0x004fea0003800000 */
[----:B------:R-:W2:Y:S02]  /*3a90*/  SYNCS.PHASECHK.TRANS64.TRYWAIT P1, [R7+URZ+0x28c30], R8 ;  /* 0x028c3008070075a7 */ /* 0x000ea4000802017f */
[----:B--2---:R-:W-:Y:S05]  /*3aa0*/  @!P1 BRA `(.L_x_7681) ;  /* 0x000000e000689947 */ /* 0x004fea0003800000 */
.L_x_7680:
        /* <DEDUP_REMOVED lines=40> */
.L_x_7682:
[----:B------:R-:W-:Y:S01]  /*3d30*/  UISETP.NE.AND UP0, UPT, UR53, URZ, UPT ;  /* 0x0000003f3500728c */ /* 0x000fe2000bf05270 */
[----:B------:R-:W-:Y:S01]  /*3d40*/  VIADD R3, R185, UR45 ;  /* 0x0000002db9037c36 */ /* 0x000fe20008000000 */
[----:B------:R-:W-:-:S04]  /*3d50*/  ULDC UR10, c[0x0][0x988] ;  /* 0x00026200000a7ab9 */ /* 0x000fc80000000800 */
        /* <DEDUP_REMOVED lines=8> */
[----:B------:R-:W0:Y:S02]  /*3de0*/  SHFL.IDX PT, R6, R3, 0x1, 0x1c1f ;  /* 0x003c1f0003067f89 */ /* 0x000e2400000e0000 */
[----:B------:R-:W-:Y:S02]  /*3df0*/  UIADD3 UR7, UR49, 0x1, UR6 ;  /* 0x0000000131077890 */ /* 0x000fe4000fffe006 */
[----:B------:R-:W-:Y:S01]  /*3e00*/  IMAD.U32 R5, RZ, RZ, UR6 ;  /* 0x00000006ff057e24 */ /* 0x000fe2000f8e00ff */
[----:B------:R-:W3:Y:S01]  /*3e10*/  SHFL.IDX PT, R3, R3, RZ, 0x1c1f ;  /* 0x001c1fff03037589 */ /* 0x000ee200000e0000 */
[----:B------:R-:W-:-:S02]  /*3e20*/  R2UR UR6, R7 ;  /* 0x00000000070672ca */ /* 0x000fc400000e0000 */
[----:B------:R-:W-:Y:S01]  /*3e30*/  IMAD.U32 R9, RZ, RZ, UR7 ;  /* 0x00000007ff097e24 */ /* 0x000fe2000f8e00ff */
[----:B------:R-:W-:-:S04]  /*3e40*/  IADD3 R4, -R2, UR49, R5 ;  /* 0x0000003102047c10 */ /* 0x000fc8000fffe105 */
[----:B------:R-:W-:-:S06]  /*3e50*/  IADD3 R5, R9, -UR52, -R2 ;  /* 0x8000003409057c10 */ /* 0x000fcc000fffe802 */
[----:B------:R-:W-:-:S04]  /*3e60*/  UIADD3 UR6, UR6, 0x28c40, URZ ;  /* 0x00028c4006067890 */ /* 0x000fc8000fffe03f */
[----:B------:R-:W-:Y:S01]  /*3e70*/  UPRMT UR6, UR40, 0x654, UR6 ;  /* 0x0000065428067896 */ /* 0x000fe20008000006 */
[----:B0-----:R-:W-:-:S04]  /*3e80*/  VIADDMNMX R6, R6, R5, R4, PT ;  /* 0x0000000506067246 */ /* 0x001fc80003800104 */
[C---:B------:R-:W-:Y:S02]  /*3e90*/  ISETP.GT.AND P1, PT, R6.reuse, RZ, PT ;  /* 0x000000ff0600720c */ /* 0x040fe40003f24270 */
[C---:B------:R-:W-:Y:S02]  /*3ea0*/  ISETP.GT.AND P2, PT, R6.reuse, 0x1, PT ;  /* 0x000000010600780c */ /* 0x040fe40003f44270 */
[----:B------:R-:W-:Y:S01]  /*3eb0*/  ISETP.GT.AND P3, PT, R6, 0x8, PT ;  /* 0x000000080600780c */ /* 0x000fe20003f64270 */
[----:B------:R-:W-:Y:S01]  /*3ec0*/  SYNCS.ARRIVE.TRANS64.RED.A1T0 RZ, [UR6], RZ ;  /* 0x000000ffffff79a7 */ /* 0x000fe20008100406 */
[----:B------:R-:W-:Y:S02]  /*3ed0*/  FSEL R26, R26, -INF , P1 ;  /* 0xff8000001a1a7808 */ /* 0x000fe40000800000 */
[----:B------:R-:W-:Y:S01]  /*3ee0*/  FSEL R27, R27, -INF , P2 ;  /* 0xff8000001b1b7808 */ /* 0x000fe20001000000 */
[----:B------:R-:W-:Y:S01]  /*3ef0*/  BAR.SYNC.DEFER_BLOCKING 0xf, 0x100 ;  /* 0x03c4000000007b1d */ /* 0x000fe20000010000 */
        /* <DEDUP_REMOVED lines=220> */
.L_x_7683:
[----:B------:R0:W3:Y:S01]  /*4cc0*/  SYNCS.PHASECHK.TRANS64.TRYWAIT P1, [R7+URZ+0x28c50], R8 ;  /* 0x028c5008070075a7 */ /* 0x0000e2000802017f */
[----:B------:R-:W-:Y:S05]  /*4cd0*/  @!P0 BRA `(.L_x_7684) ;  /* 0x0000000000048947 */ /* 0x000fea0003800000 */
[----:B------:R-:W-:Y:S01]  /*4ce0*/  BPT.TRAP 0x1 ;  /* 0x000000040000795c */ /* 0x000fe20000300000 */
.L_x_7684:
[----:B---3--:R-:W-:Y:S05]  /*4cf0*/  @P1 BRA `(.L_x_7685) ;  /* 0x0000000000081947 */ /* 0x008fea0003800000 */
[----:B------:R-:W3:Y:S02]  /*4d00*/  SYNCS.PHASECHK.TRANS64.TRYWAIT P1, [R7+URZ+0x28c50], R8 ;  /* 0x028c5008070075a7 */ /* 0x000ee4000802017f */
[----:B---3--:R-:W-:Y:S05]  /*4d10*/  @!P1 BRA `(.L_x_7686) ;  /* 0x000000cc00e09947 */ /* 0x008fea0003800000 */
.L_x_7685:
        /* <DEDUP_REMOVED lines=34> */
.L_x_7687:
[----:B------:R-:W-:Y:S01]  /*4f40*/  UISETP.NE.AND UP0, UPT, UR53, URZ, UPT ;  /* 0x0000003f3500728c */ /* 0x000fe2000bf05270 */
[----:B------:R-:W-:Y:S01]  /*4f50*/  R2UR UR14, R7 ;  /* 0x00000000070e72ca */ /* 0x000fe200000e0000 */
[----:B------:R-:W-:Y:S01]  /*4f60*/  UMOV UR11, UR45 ;  /* 0x0000002d000b7c82 */ /* 0x000fe20008000000 */
[----:B------:R-:W-:-:S08]  /*4f70*/  UIADD3 UR21, UR54, -0x2, URZ ;  /* 0xfffffffe36157890 */ /* 0x000fd0000fffe03f */
[----:B------:R-:W-:Y:S01]  /*4f80*/  @UP0 ULDC UR6, c[0x0][0x44c] ;  /* 0x0001130000060ab9 */ /* 0x000fe20000000800 */
[----:B------:R-:W-:Y:S01]  /*4f90*/  @UP0 ULDC UR15, c[0x0][0x450] ;  /* 0x00011400000f0ab9 */ /* 0x000fe20000000800 */
[----:B------:R-:W-:Y:S02]  /*4fa0*/  UIMAD.WIDE.U32 UR6, UR45, UR6, URZ ;  /* 0x000000062d0672a5 */ /* 0x000fe4000f8e003f */
[----:B------:R-:W-:Y:S02]  /*4fb0*/  UIADD3 UR6, UR14, 0x28c60, URZ ;  /* 0x00028c600e067890 */ /* 0x000fe4000fffe03f */
[----:B------:R-:W-:Y:S02]  /*4fc0*/  @UP0 USHF.R.U32.HI UR11, URZ, UR15, UR7 ;  /* 0x0000000f3f0b0299 */ /* 0x000fe40008011607 */
[----:B------:R-:W-:Y:S02]  /*4fd0*/  UPRMT UR6, UR40, 0x654, UR6 ;  /* 0x0000065428067896 */ /* 0x000fe40008000006 */
[----:B------:R-:W-:-:S04]  /*4fe0*/  UIADD3 UR7, UR11, UR49, -UR52 ;  /* 0x000000310b077290 */ /* 0x000fc8000fffe834 */
        /* <DEDUP_REMOVED lines=9> */
[----:B0123--:R-:W-:Y:S01]  /*5080*/  IMAD.MOV.U32 R8, RZ, RZ, R5 ;  /* 0x000000ffff087224 */ /* 0x00ffe200078e0005 */
[----:B------:R-:W-:Y:S01]  /*5090*/  UMOV UR24, UR38 ;  /* 0x0000002600187c82 */ /* 0x000fe20008000000 */
[----:B------:R-:W-:Y:S01]  /*50a0*/  IMAD.MOV.U32 R9, RZ, RZ, R6 ;  /* 0x000000ffff097224 */ /* 0x000fe200078e0006 */
[----:B------:R-:W-:-:S06]  /*50b0*/  ULDC UR22, c[0x0][0x988] ;  /* 0x0002620000167ab9 */ /* 0x000fcc0000000800 */
.L_x_7699:
[----:B------:R-:W-:-:S04]  /*50c0*/  UIADD3 UR38, UR24, 0x1, URZ ;  /* 0x0000000118267890 */ /* 0x000fc8000fffe03f */
[----:B------:R-:W-:-:S04]  /*50d0*/  UISETP.NE.AND UP0, UPT, UR38, 0x2, UPT ;  /* 0x000000022600788c */ /* 0x000fc8000bf05270 */
[----:B------:R-:W-:Y:S02]  /*50e0*/  USEL UR6, URZ, 0x1, UP0 ;  /* 0x000000013f067887 */ /* 0x000fe40008000000 */
[----:B------:R-:W-:Y:S02]  /*50f0*/  USEL UR38, UR38, URZ, UP0 ;  /* 0x0000003f26267287 */ /* 0x000fe40008000000 */
[----:B------:R-:W-:Y:S01]  /*5100*/  ULOP3.LUT UR37, UR37, UR6, URZ, 0x3c, !UPT ;  /* 0x0000000625257292 */ /* 0x000fe2000f8e3c3f */
[----:B0-----:R-:W-:Y:S11]  /*5110*/  @!P0 BRA `(.L_x_7689) ;  /* 0x0000000000048947 */ /* 0x001ff60003800000 */
[----:B------:R-:W-:Y:S01]  /*5120*/  BPT.TRAP 0x1 ;  /* 0x000000040000795c */ /* 0x000fe20000300000 */
.L_x_7689:
[----:B------:R-:W-:Y:S01]  /*5130*/  ULEA UR23, UR38, UR41, 0x3 ;  /* 0x0000002926177291 */ /* 0x000fe2000f8e183f */
[----:B------:R-:W-:-:S05]  /*5140*/  IMAD.U32 R7, RZ, RZ, UR37 ;  /* 0x00000025ff077e24 */ /* 0x000fca000f8e00ff */
[----:B------:R-:W-:-:S04]  /*5150*/  SHF.L.U32 R7, R7, 0x1f, RZ ;  /* 0x0000001f07077819 */ /* 0x000fc800000006ff */
[----:B------:R0:W1:Y:S01]  /*5160*/  SYNCS.PHASECHK.TRANS64.TRYWAIT P1, [UR23+0x28c30], R7 ;  /* 0x028c3007ff0075a7 */ /* 0x0000620008020157 */
[----:B------:R-:W-:Y:S05]  /*5170*/  @!P0 BRA `(.L_x_7690) ;  /* 0x0000000000048947 */ /* 0x000fea0003800000 */
[----:B------:R-:W-:Y:S01]  /*5180*/  BPT.TRAP 0x1 ;  /* 0x000000040000795c */ /* 0x000fe20000300000 */
.L_x_7690:
[----:B-1----:R-:W-:Y:S05]  /*5190*/  @P1 BRA `(.L_x_7691) ;  /* 0x0000000000081947 */ /* 0x002fea0003800000 */
[----:B------:R-:W1:Y:S02]  /*51a0*/  SYNCS.PHASECHK.TRANS64.TRYWAIT P1, [UR23+0x28c30], R7 ;  /* 0x028c3007ff0075a7 */ /* 0x000e640008020157 */
[----:B-1----:R-:W-:Y:S05]  /*51b0*/  @!P1 BRA `(.L_x_7692) ;  /* 0x000000c800cc9947 */ /* 0x002fea0003800000 */
.L_x_7691:
        /* <DEDUP_REMOVED lines=23> */
.L_x_7693:
[----:B------:R-:W-:Y:S01]  /*5330*/  UISETP.NE.AND UP0, UPT, UR53, URZ, UPT ;  /* 0x0000003f3500728c */ /* 0x000fe2000bf05270 */
[----:B-1----:R-:W-:Y:S01]  /*5340*/  IADD3 R6, R185, UR45, RZ ;  /* 0x0000002db9067c10 */ /* 0x002fe2000fffe0ff */
[----:B------:R-:W-:-:S04]  /*5350*/  UMOV UR10, UR22 ;  /* 0x00000016000a7c82 */ /* 0x000fc80008000000 */
[----:B------:R-:W-:Y:S02]  /*5360*/  PLOP3.LUT P1, PT, PT, PT, UP0, 0x80, 0x0 ;  /* 0x000000000000781c */ /* 0x000fe40003f2f008 */
[----:B------:R-:W-:-:S03]  /*5370*/  PLOP3.LUT P2, PT, PT, PT, UP0, 0x80, 0x0 ;  /* 0x000000000000781c */ /* 0x000fc60003f4f008 */
[----:B------:R-:W-:-:S08]  /*5380*/  @UP0 ULDC UR6, c[0x0][0x44c] ;  /* 0x0001130000060ab9 */ /* 0x000fd00000000800 */
[----:B------:R-:W-:Y:S01]  /*5390*/  @P1 IMAD.HI.U32 R5, R6, UR6, RZ ;  /* 0x0000000606051c27 */ /* 0x000fe2000f8e00ff */
[----:B------:R-:W-:-:S04]  /*53a0*/  @UP0 ULDC UR6, c[0x0][0x450] ;  /* 0x0001140000060ab9 */ /* 0x000fc80000000800 */
[----:B------:R-:W-:Y:S01]  /*53b0*/  @P2 SHF.R.U32.HI R6, RZ, UR6, R5 ;  /* 0x00000006ff062c19 */ /* 0x000fe20008011605 */
[----:B------:R-:W-:Y:S01]  /*53c0*/  UMOV UR6, 0xffffffc0 ;  /* 0xffffffc000067882 */ /* 0x000fe20000000000 */
[----:B------:R-:W-:Y:S01]  /*53d0*/  IMAD.U32 R5, RZ, RZ, UR49 ;  /* 0x00000031ff057e24 */ /* 0x000fe2000f8e00ff */
[----:B------:R-:W-:Y:S02]  /*53e0*/  UIMAD UR6, UR21, UR6, 0x1 ;  /* 0x00000001150674a4 */ /* 0x000fe4000f8e0206 */
[----:B------:R-:W1:Y:S04]  /*53f0*/  SHFL.IDX PT, R10, R6, 0x1, 0x1c1f ;  /* 0x003c1f00060a7f89 */ /* 0x000e6800000e0000 */
[----:B------:R-:W-:Y:S01]  /*5400*/  IADD3 R5, R5, UR6, -R2 ;  /* 0x0000000605057c10 */ /* 0x000fe2000fffe802 */
[----:B------:R-:W2:Y:S01]  /*5410*/  SHFL.IDX PT, R6, R6, RZ, 0x1c1f ;  /* 0x001c1fff06067589 */ /* 0x000ea200000e0000 */
[----:B------:R-:W-:-:S03]  /*5420*/  UIADD3 UR6, UR23, 0x28c40, URZ ;  /* 0x00028c4017067890 */ /* 0x000fc6000fffe03f */
[----:B------:R-:W-:Y:S01]  /*5430*/  VIADD R5, R5, -UR52 ;  /* 0x8000003405057c36 */ /* 0x000fe20008000000 */
[----:B------:R-:W-:-:S09]  /*5440*/  UPRMT UR6, UR40, 0x654, UR6 ;  /* 0x0000065428067896 */ /* 0x000fd20008000006 */
[----:B------:R-:W-:Y:S01]  /*5450*/  SYNCS.ARRIVE.TRANS64.RED.A1T0 RZ, [UR6], RZ ;  /* 0x000000ffffff79a7 */ /* 0x000fe20008100406 */
[----:B-1----:R-:W-:-:S05]  /*5460*/  IMAD.IADD R10, R5, 0x1, R10 ;  /* 0x00000001050a7824 */ /* 0x002fca00078e020a */
[C---:B------:R-:W-:Y:S01]  /*5470*/  ISETP.GT.AND P1, PT, R10.reuse, RZ, PT ;  /* 0x000000ff0a00720c */ /* 0x040fe20003f24270 */
        /* <DEDUP_REMOVED lines=51> */
[----:B------:R-:W1:Y:S01]  /*57b0*/  SHFL.BFLY PT, R13, R10, 0x2, 0x1f ;  /* 0x0c401f000a0d7f89 */ /* 0x000e6200000e0000 */
[----:B------:R-:W-:Y:S02]  /*57c0*/  ISETP.GT.AND P1, PT, R14, 0x8, PT ;  /* 0x000000080e00780c */ /* 0x000fe40003f24270 */
[----:B------:R-:W-:Y:S02]  /*57d0*/  FSEL R153, R153, -INF , P2 ;  /* 0xff80000099997808 */ /* 0x000fe40001000000 */
[----:B------:R-:W-:-:S02]  /*57e0*/  FMNMX.FTZ R6, R152, R9, !PT ;  /* 0x0000000998067209 */ /* 0x000fc40007810000 */
[----:B------:R-:W-:Y:S02]  /*57f0*/  ISETP.GT.AND P2, PT, R14, 0x9, PT ;  /* 0x000000090e00780c */ /* 0x000fe40003f44270 */
[----:B------:R-:W-:Y:S02]  /*5800*/  FSEL R156, R156, -INF , P1 ;  /* 0xff8000009c9c7808 */ /* 0x000fe40000800000 */
[----:B------:R-:W-:Y:S02]  /*5810*/  FMNMX.FTZ R5, R153, R6, !PT ;  /* 0x0000000699057209 */ /* 0x000fe40007810000 */
[----:B------:R-:W-:Y:S02]  /*5820*/  ISETP.GT.AND P1, PT, R14, 0x10, PT ;  /* 0x000000100e00780c */ /* 0x000fe40003f24270 */
[----:B------:R-:W-:Y:S02]  /*5830*/  FMNMX.FTZ R5, R156, R5, !PT ;  /* 0x000000059c057209 */ /* 0x000fe40007810000 */
[----:B------:R-:W-:-:S02]  /*5840*/  FSEL R160, R160, -INF , P1 ;  /* 0xff800000a0a07808 */ /* 0x000fc40000800000 */
[C---:B------:R-:W-:Y:S02]  /*5850*/  ISETP.GT.AND P1, PT, R14.reuse, 0x18, PT ;  /* 0x000000180e00780c */ /* 0x040fe40003f24270 */
[----:B------:R-:W-:Y:S02]  /*5860*/  ISETP.GT.AND P3, PT, R14, 0x38, PT ;  /* 0x000000380e00780c */ /* 0x000fe40003f64270 */
[----:B------:R-:W-:Y:S02]  /*5870*/  FSEL R164, R164, -INF , P1 ;  /* 0xff800000a4a47808 */ /* 0x000fe40000800000 */
        /* <DEDUP_REMOVED lines=18> */
[----:B-1----:R-:W-:Y:S02]  /*59a0*/  FMNMX.FTZ R5, R15, R20, !PT ;  /* 0x000000140f057209 */ /* 0x002fe40007810000 */
[----:B------:R-:W-:Y:S02]  /*59b0*/  ISETP.GT.AND P2, PT, R14, 0x29, PT ;  /* 0x000000290e00780c */ /* 0x000fe40003f44270 */
[----:B------:R-:W-:Y:S01]  /*59c0*/  FSEL R172, R172, -INF , P1 ;  /* 0xff800000acac7808 */ /* 0x000fe20000800000 */
[----:B------:R-:W-:Y:S01]  /*59d0*/  FMUL.FTZ R20, R5, UR10 ;  /* 0x0000000a05147c20 */ /* 0x000fe20008410000 */
[----:B------:R-:W-:Y:S02]  /*59e0*/  FMNMX.FTZ R15, R169, R6, !PT ;  /* 0x00000006a90f7209 */ /* 0x000fe40007810000 */
[----:B------:R-:W-:-:S02]  /*59f0*/  ISETP.GT.AND P1, PT, R14, 0x30, PT ;  /* 0x000000300e00780c */ /* 0x000fc40003f24270 */
[----:B------:R-:W-:Y:S02]  /*5a00*/  FSEL R173, R173, -INF , P2 ;  /* 0xff800000adad7808 */ /* 0x000fe40001000000 */
[----:B------:R-:W-:Y:S02]  /*5a10*/  FMNMX.FTZ R6, R172, R15, !PT ;  /* 0x0000000fac067209 */ /* 0x000fe40007810000 */
[----:B------:R-:W-:Y:S02]  /*5a20*/  ISETP.GT.AND P2, PT, R14, 0x31, PT ;  /* 0x000000310e00780c */ /* 0x000fe40003f44270 */
[----:B------:R-:W-:Y:S02]  /*5a30*/  FSEL R176, R176, -INF , P1 ;  /* 0xff800000b0b07808 */ /* 0x000fe40000800000 */
[----:B------:R-:W-:Y:S02]  /*5a40*/  FMNMX.FTZ R15, R173, R6, !PT ;  /* 0x00000006ad0f7209 */ /* 0x000fe40007810000 */
[----:B------:R-:W-:-:S02]  /*5a50*/  FSEL R177, R177, -INF , P2 ;  /* 0xff800000b1b17808 */ /* 0x000fc40001000000 */
[----:B------:R-:W-:Y:S02]  /*5a60*/  FMNMX.FTZ R6, R176, R15, !PT ;  /* 0x0000000fb0067209 */ /* 0x000fe40007810000 */
[----:B------:R-:W-:Y:S02]  /*5a70*/  ISETP.GT.AND P1, PT, R14, 0x39, PT ;  /* 0x000000390e00780c */ /* 0x000fe40003f24270 */
[----:B------:R-:W-:Y:S02]  /*5a80*/  FSEL R180, R180, -INF , P3 ;  /* 0xff800000b4b47808 */ /* 0x000fe40001800000 */
[----:B------:R-:W-:Y:S02]  /*5a90*/  FMNMX.FTZ R15, R177, R6, !PT ;  /* 0x00000006b10f7209 */ /* 0x000fe40007810000 */
[----:B------:R-:W-:Y:S02]  /*5aa0*/  FSEL R181, R181, -INF , P1 ;  /* 0xff800000b5b57808 */ /* 0x000fe40000800000 */
[----:B------:R-:W-:-:S02]  /*5ab0*/  FMNMX.FTZ R6, R180, R15, !PT ;  /* 0x0000000fb4067209 */ /* 0x000fc40007810000 */
        /* <DEDUP_REMOVED lines=272> */
.L_x_7694:
[----:B------:R0:W1:Y:S01]  /*6bc0*/  SYNCS.PHASECHK.TRANS64.TRYWAIT P1, [UR23+0x28c50], R7 ;  /* 0x028c5007ff0075a7 */ /* 0x0000620008020157 */
[----:B------:R-:W-:Y:S05]  /*6bd0*/  @!P0 BRA `(.L_x_7695) ;  /* 0x0000000000048947 */ /* 0x000fea0003800000 */
[----:B------:R-:W-:Y:S01]  /*6be0*/  BPT.TRAP 0x1 ;  /* 0x000000040000795c */ /* 0x000fe20000300000 */
.L_x_7695:
[----:B-1----:R-:W-:Y:S05]  /*6bf0*/  @P1 BRA `(.L_x_7696) ;  /* 0x0000000000081947 */ /* 0x002fea0003800000 */
[----:B------:R-:W1:Y:S02]  /*6c00*/  SYNCS.PHASECHK.TRANS64.TRYWAIT P1, [UR23+0x28c50], R7 ;  /* 0x028c5007ff0075a7 */ /* 0x000e640008020157 */
[----:B-1----:R-:W-:Y:S05]  /*6c10*/  @!P1 BRA `(.L_x_7697) ;  /* 0x000000b0004c9947 */ /* 0x002fea0003800000 */
.L_x_7696:
        /* <DEDUP_REMOVED lines=34> */
.L_x_7698:
[----:B------:R-:W-:Y:S01]  /*6e40*/  UISETP.GT.AND UP0, UPT, UR21, UR20, UPT ;  /* 0x000000141500728c */ /* 0x000fe2000bf04270 */
[----:B-1----:R-:W-:Y:S01]  /*6e50*/  IMAD.MOV.U32 R8, RZ, RZ, R5 ;  /* 0x000000ffff087224 */ /* 0x002fe200078e0005 */
[----:B------:R-:W-:Y:S01]  /*6e60*/  UIADD3 UR23, UR23, 0x28c60, URZ ;  /* 0x00028c6017177890 */ /* 0x000fe2000fffe03f */
[----:B------:R-:W-:Y:S01]  /*6e70*/  IMAD.MOV.U32 R9, RZ, RZ, R6 ;  /* 0x000000ffff097224 */ /* 0x000fe200078e0006 */
[----:B------:R-:W-:Y:S02]  /*6e80*/  UIADD3 UR21, UR21, -0x1, URZ ;  /* 0xffffffff15157890 */ /* 0x000fe4000fffe03f */
[----:B------:R-:W-:Y:S01]  /*6e90*/  PLOP3.LUT P1, PT, PT, PT, UP0, 0x80, 0x0 ;  /* 0x000000000000781c */ /* 0x000fe20003f2f008 */
[----:B------:R-:W-:Y:S01]  /*6ea0*/  UPRMT UR23, UR40, 0x654, UR23 ;  /* 0x0000065428177896 */ /* 0x000fe20008000017 */
[----:B------:R-:W-:-:S08]  /*6eb0*/  UMOV UR24, UR38 ;  /* 0x0000002600187c82 */ /* 0x000fd00008000000 */
[----:B------:R-:W-:Y:S03]  /*6ec0*/  SYNCS.ARRIVE.TRANS64.RED.A1T0 RZ, [UR23], RZ ;  /* 0x000000ffffff79a7 */ /* 0x000fe60008100417 */
[----:B------:R-:W-:Y:S05]  /*6ed0*/  @P1 BRA `(.L_x_7699) ;  /* 0xffffffe000781947 */ /* 0x000fea000383ffff */
.L_x_7688:
[----:B------:R-:W-:-:S13]  /*6ee0*/  ISETP.LE.AND P1, PT, RZ, UR21, PT ;  /* 0x00000015ff007c0c */ /* 0x000fda000bf23270 */
[----:B------:R-:W-:Y:S05]  /*6ef0*/  @!P1 BRA `(.L_x_7700) ;  /* 0x0000001800389947 */ /* 0x000fea0003800000 */
[----:B------:R-:W-:Y:S01]  /*6f00*/  IMAD.MOV.U32 R9, RZ, RZ, R5 ;  /* 0x000000ffff097224 */ /* 0x000fe200078e0005 */
[----:B------:R-:W-:Y:S01]  /*6f10*/  MOV R11, R6 ;  /* 0x00000006000b7202 */ /* 0x000fe20000000f00 */
[----:B------:R-:W-:Y:S01]  /*6f20*/  UMOV UR23, UR38 ;  /* 0x0000002600177c82 */ /* 0x000fe20008000000 */
[----:B------:R-:W-:-:S05]  /*6f30*/  ULDC UR20, c[0x0][0x988] ;  /* 0x0002620000147ab9 */ /* 0x000fca0000000800 */
.L_x_7711:
[----:B------:R-:W-:-:S04]  /*6f40*/  UIADD3 UR38, UR23, 0x1, URZ ;  /* 0x0000000117267890 */ /* 0x000fc8000fffe03f */
[----:B------:R-:W-:-:S04]  /*6f50*/  UISETP.NE.AND UP0, UPT, UR38, 0x2, UPT ;  /* 0x000000022600788c */ /* 0x000fc8000bf05270 */
[----:B------:R-:W-:Y:S02]  /*6f60*/  USEL UR6, URZ, 0x1, UP0 ;  /* 0x000000013f067887 */ /* 0x000fe40008000000 */
[----:B------:R-:W-:Y:S02]  /*6f70*/  USEL UR38, UR38, URZ, UP0 ;  /* 0x0000003f26267287 */ /* 0x000fe40008000000 */
[----:B------:R-:W-:Y:S01]  /*6f80*/  ULOP3.LUT UR37, UR37, UR6, URZ, 0x3c, !UPT ;  /* 0x0000000625257292 */ /* 0x000fe2000f8e3c3f */
[----:B-1----:R-:W-:Y:S11]  /*6f90*/  @!P0 BRA `(.L_x_7701) ;  /* 0x0000000000048947 */ /* 0x002ff60003800000 */
[----:B------:R-:W-:Y:S01]  /*6fa0*/  BPT.TRAP 0x1 ;  /* 0x000000040000795c */ /* 0x000fe20000300000 */
.L_x_7701:
[----:B------:R-:W-:Y:S01]  /*6fb0*/  ULEA UR22, UR38, UR41, 0x3 ;  /* 0x0000002926167291 */ /* 0x000fe2000f8e183f */
[----:B0123--:R-:W-:-:S05]  /*6fc0*/  IMAD.U32 R7, RZ, RZ, UR37 ;  /* 0x00000025ff077e24 */ /* 0x00ffca000f8e00ff */
[----:B------:R-:W-:-:S04]  /*6fd0*/  SHF.L.U32 R7, R7, 0x1f, RZ ;  /* 0x0000001f07077819 */ /* 0x000fc800000006ff */
[----:B------:R0:W1:Y:S01]  /*6fe0*/  SYNCS.PHASECHK.TRANS64.TRYWAIT P1, [UR22+0x28c30], R7 ;  /* 0x028c3007ff0075a7 */ /* 0x0000620008020156 */
[----:B------:R-:W-:Y:S05]  /*6ff0*/  @!P0 BRA `(.L_x_7702) ;  /* 0x0000000000048947 */ /* 0x000fea0003800000 */
[----:B------:R-:W-:Y:S01]  /*7000*/  BPT.TRAP 0x1 ;  /* 0x000000040000795c */ /* 0x000fe20000300000 */
.L_x_7702:
[----:B-1----:R-:W-:Y:S05]  /*7010*/  @P1 BRA `(.L_x_7703) ;  /* 0x0000000000081947 */ /* 0x002fea0003800000 */
[----:B------:R-:W1:Y:S02]  /*7020*/  SYNCS.PHASECHK.TRANS64.TRYWAIT P1, [UR22+0x28c30], R7 ;  /* 0x028c3007ff0075a7 */ /* 0x000e640008020156 */
[----:B-1----:R-:W-:Y:S05]  /*7030*/  @!P1 BRA `(.L_x_7704) ;  /* 0x000000ac005c9947 */ /* 0x002fea0003800000 */
.L_x_7703:
        /* <DEDUP_REMOVED lines=23> */
.L_x_7705:
        /* <DEDUP_REMOVED lines=306> */
.L_x_7706:
[----:B------:R2:W3:Y:S01]  /*84d0*/  SYNCS.PHASECHK.TRANS64.TRYWAIT P1, [UR22+0x28c50], R7 ;  /* 0x028c5007ff0075a7 */ /* 0x0004e20008020156 */
[----:B------:R-:W-:Y:S05]  /*84e0*/  @!P0 BRA `(.L_x_7707) ;  /* 0x0000000000048947 */ /* 0x000fea0003800000 */
[----:B------:R-:W-:Y:S01]  /*84f0*/  BPT.TRAP 0x1 ;  /* 0x000000040000795c */ /* 0x000fe20000300000 */
.L_x_7707:
[----:B---3--:R-:W-:Y:S05]  /*8500*/  @P1 BRA `(.L_x_7708) ;  /* 0x0000000000081947 */ /* 0x008fea0003800000 */
[----:B------:R-:W3:Y:S02]  /*8510*/  SYNCS.PHASECHK.TRANS64.TRYWAIT P1, [UR22+0x28c50], R7 ;  /* 0x028c5007ff0075a7 */ /* 0x000ee40008020156 */
[----:B---3--:R-:W-:Y:S05]  /*8520*/  @!P1 BRA `(.L_x_7709) ;  /* 0x0000009800389947 */ /* 0x008fea0003800000 */
.L_x_7708:
        /* <DEDUP_REMOVED lines=34> */
.L_x_7710:
[----:B------:R-:W-:Y:S01]  /*8750*/  UIADD3 UR22, UR22, 0x28c60, URZ ;  /* 0x00028c6016167890 */ /* 0x000fe2000fffe03f */
[----:B------:R-:W-:Y:S01]  /*8760*/  ISETP.LT.AND P1, PT, RZ, UR21, PT ;  /* 0x00000015ff007c0c */ /* 0x000fe2000bf21270 */
[----:B------:R-:W-:Y:S01]  /*8770*/  UIADD3 UR21, UR21, -0x1, URZ ;  /* 0xffffffff15157890 */ /* 0x000fe2000fffe03f */
[----:B------:R-:W-:Y:S01]  /*8780*/  IMAD.MOV.U32 R9, RZ, RZ, R5 ;  /* 0x000000ffff097224 */ /* 0x000fe200078e0005 */
[----:B------:R-:W-:Y:S01]  /*8790*/  UPRMT UR22, UR40, 0x654, UR22 ;  /* 0x0000065428167896 */ /* 0x000fe20008000016 */
[----:B------:R-:W-:Y:S01]  /*87a0*/  IMAD.MOV.U32 R11, RZ, RZ, R6 ;  /* 0x000000ffff0b7224 */ /* 0x000fe200078e0006 */
[----:B------:R-:W-:-:S07]  /*87b0*/  UMOV UR23, UR38 ;  /* 0x0000002600177c82 */ /* 0x000fce0008000000 */
[----:B------:R-:W-:Y:S01]  /*87c0*/  SYNCS.ARRIVE.TRANS64.RED.A1T0 RZ, [UR22], RZ ;  /* 0x000000ffffff79a7 */ /* 0x000fe20008100416 */
[----:B------:R-:W-:Y:S05]  /*87d0*/  @P1 BRA `(.L_x_7711) ;  /* 0xffffffe400d81947 */ /* 0x000fea000383ffff */
.L_x_7700:
[----:B------:R-:W5:Y:S01]  /*87e0*/  SHFL.BFLY PT, R0, R3, 0x2, 0x1f ;  /* 0x0c401f0003007f89 */ /* 0x000f6200000e0000 */
[----:B------:R-:W-:Y:S01]  /*87f0*/  IMAD.MOV R11, RZ, RZ, -R18 ;  /* 0x000000ffff0b7224 */ /* 0x000fe200078e0a12 */
[----:B------:R-:W-:Y:S01]  /*8800*/  UIADD3 UR36, UR36, 0x1, URZ ;  /* 0x0000000124247890 */ /* 0x000fe2000fffe03f */
[----:B------:R-:W-:Y:S01]  /*8810*/  IMAD.U32 R13, RZ, RZ, UR10 ;  /* 0x0000000aff0d7e24 */ /* 0x000fe2000f8e00ff */
[----:B0123--:R-:W0:Y:S01]  /*8820*/  SHFL.BFLY PT, R7, R4, 0x2, 0x1f ;  /* 0x0c401f0004077f89 */ /* 0x00fe2200000e0000 */
        /* <DEDUP_REMOVED lines=10> */
[----:B------:R-:W-:Y:S01]  /*88d0*/  @!P0 LEA R3, R3, R16, 0x6 ;  /* 0x0000001003038211 */ /* 0x000fe200078e30ff */
[----:B------:R-:W-:Y:S01]  /*88e0*/  UISETP.NE.AND UP0, UPT, UR38, 0x2, UPT ;  /* 0x000000022600788c */ /* 0x000fe2000bf05270 */
[----:B------:R-:W1:Y:S02]  /*88f0*/  SHFL.BFLY PT, R7, R8, 0x1, 0x1f ;  /* 0x0c201f0008077f89 */ /* 0x000e6400000e0000 */
        /* <DEDUP_REMOVED lines=11> */
[----:B------:R-:W1:Y:S08]  /*89b0*/  @P2 MUFU.RCP R0, R7 ;  /* 0x0000000700002308 */ /* 0x000e700000001000 */
[----:B------:R-:W2:Y:S01]  /*89c0*/  @P2 MUFU.LG2 R7, R7 ;  /* 0x0000000700072308 */ /* 0x000ea20000000c00 */
[-C--:B0-----:R-:W-:Y:S01]  /*89d0*/  FMUL.FTZ R168, R32, R11.reuse ;  /* 0x0000000b20a87220 */ /* 0x081fe20000410000 */
[----:B------:R-:W-:Y:S01]  /*89e0*/  @!P0 STS [R4+0x28800], R11 ;  /* 0x0288000b04008388 */ /* 0x000fe20000000800 */
[-C--:B------:R-:W-:Y:S01]  /*89f0*/  FMUL.FTZ R170, R28, R11.reuse ;  /* 0x0000000b1caa7220 */ /* 0x080fe20000410000 */
[----:B------:R-:W-:Y:S01]  /*8a00*/  FMUL.FTZ R28, R29, R11 ;  /* 0x0000000b1d1c7220 */ /* 0x000fe20000410000 */
[----:B------:R-:W-:-:S02]  /*8a10*/  IMAD.U32 R29, RZ, RZ, UR10 ;  /* 0x0000000aff1d7e24 */ /* 0x000fc4000f8e00ff */
[-C--:B------:R-:W-:Y:S01]  /*8a20*/  FMUL.FTZ R171, R24, R11.reuse ;  /* 0x0000000b18ab7220 */ /* 0x080fe20000410000 */
[-C--:B------:R-:W-:Y:S01]  /*8a30*/  FMUL.FTZ R169, R25, R11.reuse ;  /* 0x0000000b19a97220 */ /* 0x080fe20000410000 */
[----:B------:R-:W0:Y:S01]  /*8a40*/  @P1 MUFU.LG2 R32, R9 ;  /* 0x0000000900201308 */ /* 0x000e220000000c00 */
[----:B-1----:R1:W-:Y:S01]  /*8a50*/  @!P0 STS [R4+0x28820], R0 ;  /* 0x0288200004008388 */ /* 0x0023e20000000800 */
[----:B------:R-:W-:Y:S01]  /*8a60*/  @P1 FMUL.FTZ R29, R29, 0.69314718246459960938 ;  /* 0x3f3172181d1d1820 */ /* 0x000fe20000410000 */
[-C--:B----4-:R-:W-:Y:S01]  /*8a70*/  FMUL.FTZ R166, R33, R11.reuse ;  /* 0x0000000b21a67220 */ /* 0x090fe20000410000 */
        /* <DEDUP_REMOVED lines=129> */
.L_x_7665:
        /* <DEDUP_REMOVED lines=41> */
[--C-:B------:R-:W-:Y:S01]  /*9520*/  IMAD.X R37, RZ, RZ, R5.reuse, P1 ;  /* 0x000000ffff257224 */ /* 0x100fe200008e0605 */
[----:B------:R-:W-:Y:S01]  /*9530*/  IADD3 R183, P6, R4, 0x2020, RZ ;  /* 0x0000202004b77810 */ /* 0x000fe20007fde0ff */
[----:B------:R-:W-:Y:S01]  /*9540*/  IMAD.X R41, RZ, RZ, R5, P0 ;  /* 0x000000ffff297224 */ /* 0x000fe200000e0605 */
[----:B------:R-:W-:Y:S01]  /*9550*/  SHF.R.U64 R36, R36, 0x3, RZ ;  /* 0x0000000324247819 */ /* 0x000fe200000012ff */
[----:B------:R-:W-:Y:S01]  /*9560*/  UIMAD.WIDE UR8, UR42, 0x4, UR8 ;  /* 0x000000042a0878a5 */ /* 0x000fe2000f8e0208 */
[----:B------:R-:W-:-:S02]  /*9570*/  IADD3 R6, P0, R4, 0x4020, RZ ;  /* 0x0000402004067810 */ /* 0x000fc40007f1e0ff */
[C---:B------:R-:W-:Y:S02]  /*9580*/  LOP3.LUT R29, R4.reuse, 0x380, RZ, 0xc0, !PT ;  /* 0x00000380041d7812 */ /* 0x040fe400078ec0ff */
[----:B------:R-:W-:Y:S01]  /*9590*/  IADD3.X R53, RZ, R5, RZ, P6, !PT ;  /* 0x00000005ff357210 */ /* 0x000fe200037fe4ff */
[--C-:B------:R-:W-:Y:S01]  /*95a0*/  IMAD.X R107, RZ, RZ, R5.reuse, P0 ;  /* 0x000000ffff6b7224 */ /* 0x100fe200000e0605 */
[C---:B------:R-:W-:Y:S02]  /*95b0*/  IADD3 R179, P4, R4.reuse, 0x60, RZ ;  /* 0x0000006004b37810 */ /* 0x040fe40007f9e0ff */
        /* <DEDUP_REMOVED lines=32> */
[----:B------:R-:W-:Y:S02]  /*97c0*/  SHF.R.U64 R40, R40, 0x3, RZ ;  /* 0x0000000328287819 */ /* 0x000fe400000012ff */
[----:B------:R-:W-:Y:S02]  /*97d0*/  SHF.R.U64 R44, R44, 0x3, RZ ;  /* 0x000000032c2c7819 */ /* 0x000fe400000012ff */
[----:B------:R-:W-:Y:S02]  /*97e0*/  LOP3.LUT R52, R183, 0x380, RZ, 0xc0, !PT ;  /* 0x00000380b7347812 */ /* 0x000fe400078ec0ff */
[----:B------:R-:W-:Y:S02]  /*97f0*/  MOV R175, R4 ;  /* 0x0000000400af7202 */ /* 0x000fe40000000f00 */
[----:B------:R-:W-:Y:S02]  /*9800*/  LOP3.LUT R94, R205, 0x380, RZ, 0xc0, !PT ;  /* 0x00000380cd5e7812 */ /* 0x000fe400078ec0ff */
[----:B------:R-:W-:-:S02]  /*9810*/  LOP3.LUT R118, R118, R7, RZ, 0x3c, !PT ;  /* 0x0000000776767212 */ /* 0x000fc400078e3cff */
[----:B------:R-:W-:Y:S02]  /*9820*/  F2FP.F16.F32.PACK_AB R5, R27, R26 ;  /* 0x0000001a1b05723e */ /* 0x000fe400000000ff */
[----:B------:R-:W-:Y:S02]  /*9830*/  LOP3.LUT R98, R207, 0x380, RZ, 0xc0, !PT ;  /* 0x00000380cf627812 */ /* 0x000fe400078ec0ff */
[----:B------:R-:W-:Y:S02]  /*9840*/  F2FP.F16.F32.PACK_AB R4, R169, R171 ;  /* 0x000000aba904723e */ /* 0x000fe400000000ff */
[----:B------:R-:W-:Y:S02]  /*9850*/  LOP3.LUT R27, R0, 0x380, RZ, 0xc0, !PT ;  /* 0x00000380001b7812 */ /* 0x000fe400078ec0ff */
[----:B------:R-:W-:Y:S02]  /*9860*/  F2FP.F16.F32.PACK_AB R6, R28, R170 ;  /* 0x000000aa1c06723e */ /* 0x000fe400000000ff */
[----:B------:R-:W-:-:S02]  /*9870*/  F2FP.F16.F32.PACK_AB R7, R31, R30 ;  /* 0x0000001e1f07723e */ /* 0x000fc400000000ff */
[----:B------:R-:W-:Y:S02]  /*9880*/  SHF.R.U64 R48, R48, 0x3, RZ ;  /* 0x0000000330307819 */ /* 0x000fe400000012ff */
[----:B------:R-:W-:Y:S01]  /*9890*/  LOP3.LUT R102, R209, 0x380, RZ, 0xc0, !PT ;  /* 0x00000380d1667812 */ /* 0x000fe200078ec0ff */
[----:B------:R0:W-:Y:S01]  /*98a0*/  STSM.16.M88.4 [R175], R4 ;  /* 0x00000004af007844 */ /* 0x0001e20000000200 */
[----:B------:R-:W-:Y:S02]  /*98b0*/  LOP3.LUT R40, R40, R177, RZ, 0x3c, !PT ;  /* 0x000000b128287212 */ /* 0x000fe400078e3cff */
[----:B------:R-:W-:Y:S02]  /*98c0*/  LOP3.LUT R44, R44, R179, RZ, 0x3c, !PT ;  /* 0x000000b32c2c7212 */ /* 0x000fe400078e3cff */
[----:B------:R-:W-:Y:S02]  /*98d0*/  SHF.R.U64 R52, R52, 0x3, RZ ;  /* 0x0000000334347819 */ /* 0x000fe400000012ff */
[----:B------:R-:W-:-:S02]  /*98e0*/  SHF.R.U64 R94, R94, 0x3, RZ ;  /* 0x000000035e5e7819 */ /* 0x000fc400000012ff */
[----:B------:R-:W-:Y:S02]  /*98f0*/  LOP3.LUT R177, R110, 0x380, RZ, 0xc0, !PT ;  /* 0x000003806eb17812 */ /* 0x000fe400078ec0ff */
[----:B------:R-:W-:Y:S02]  /*9900*/  LOP3.LUT R179, R114, 0x380, RZ, 0xc0, !PT ;  /* 0x0000038072b37812 */ /* 0x000fe400078ec0ff */
[----:B------:R-:W-:Y:S02]  /*9910*/  SHF.R.U64 R98, R98, 0x3, RZ ;  /* 0x0000000362627819 */ /* 0x000fe400000012ff */
[----:B------:R-:W-:Y:S02]  /*9920*/  SHF.R.U64 R27, R27, 0x3, RZ ;  /* 0x000000031b1b7819 */ /* 0x000fe400000012ff */
[----:B------:R-:W-:Y:S02]  /*9930*/  LOP3.LUT R48, R48, R181, RZ, 0x3c, !PT ;  /* 0x000000b530307212 */ /* 0x000fe400078e3cff */
[----:B------:R-:W-:-:S02]  /*9940*/  SHF.R.U64 R102, R102, 0x3, RZ ;  /* 0x0000000366667819 */ /* 0x000fc400000012ff */
[----:B------:R-:W-:Y:S02]  /*9950*/  LOP3.LUT R52, R52, R183, RZ, 0x3c, !PT ;  /* 0x000000b734347212 */ /* 0x000fe400078e3cff */
[----:B------:R-:W-:Y:S02]  /*9960*/  MOV R37, R36 ;  /* 0x0000002400257202 */ /* 0x000fe40000000f00 */
[----:B0-----:R-:W-:Y:S02]  /*9970*/  F2FP.F16.F32.PACK_AB R4, R166, R168 ;  /* 0x000000a8a604723e */ /* 0x001fe400000000ff */
[----:B------:R-:W-:Y:S02]  /*9980*/  F2FP.F16.F32.PACK_AB R5, R35, R34 ;  /* 0x000000222305723e */ /* 0x000fe400000000ff */
[----:B------:R-:W-:Y:S02]  /*9990*/  F2FP.F16.F32.PACK_AB R6, R164, R167 ;  /* 0x000000a7a406723e */ /* 0x000fe400000000ff */
[----:B------:R-:W-:-:S02]  /*99a0*/  F2FP.F16.F32.PACK_AB R7, R39, R38 ;  /* 0x000000262707723e */ /* 0x000fc400000000ff */
[----:B------:R-:W-:Y:S02]  /*99b0*/  LOP3.LUT R94, R94, R205, RZ, 0x3c, !PT ;  /* 0x000000cd5e5e7212 */ /* 0x000fe400078e3cff */
[----:B------:R-:W-:Y:S01]  /*99c0*/  SHF.R.U64 R177, R177, 0x3, RZ ;  /* 0x00000003b1b17819 */ /* 0x000fe200000012ff */
[----:B------:R0:W-:Y:S01]  /*99d0*/  STSM.16.M88.4 [R37], R4 ;  /* 0x0000000425007844 */ /* 0x0001e20000000200 */
[----:B------:R-:W-:Y:S02]  /*99e0*/  SHF.R.U64 R179, R179, 0x3, RZ ;  /* 0x00000003b3b37819 */ /* 0x000fe400000012ff */
[----:B------:R-:W-:Y:S02]  /*99f0*/  LOP3.LUT R169, R174, 0x380, RZ, 0xc0, !PT ;  /* 0x00000380aea97812 */ /* 0x000fe400078ec0ff */
[----:B------:R-:W-:Y:S02]  /*9a00*/  MOV R40, R40 ;  /* 0x0000002800287202 */ /* 0x000fe40000000f00 */
[----:B------:R-:W-:-:S02]  /*9a10*/  LOP3.LUT R98, R98, R207, RZ, 0x3c, !PT ;  /* 0x000000cf62627212 */ /* 0x000fc400078e3cff */
[----:B------:R-:W-:Y:S01]  /*9a20*/  LOP3.LUT R171, R32, 0x380, RZ, 0xc0, !PT ;  /* 0x0000038020ab7812 */ /* 0x000fe200078ec0ff */
[----:B------:R-:W-:Y:S01]  /*9a30*/  STSM.16.M88.4 [R40], R8 ;  /* 0x0000000828007844 */ /* 0x000fe20000000200 */
[----:B------:R-:W-:Y:S02]  /*9a40*/  LOP3.LUT R122, R27, R0, RZ, 0x3c, !PT ;  /* 0x000000001b7a7212 */ /* 0x000fe400078e3cff */
[----:B------:R-:W-:Y:S02]  /*9a50*/  MOV R44, R44 ;  /* 0x0000002c002c7202 */ /* 0x000fe40000000f00 */
[----:B------:R-:W-:Y:S01]  /*9a60*/  LOP3.LUT R102, R102, R209, RZ, 0x3c, !PT ;  /* 0x000000d166667212 */ /* 0x000fe200078e3cff */
[----:B0-----:R-:W-:Y:S01]  /*9a70*/  IMAD.U32 R5, RZ, RZ, UR9 ;  /* 0x00000009ff057e24 */ /* 0x001fe2000f8e00ff */
[----:B------:R-:W-:Y:S01]  /*9a80*/  MOV R48, R48 ;  /* 0x0000003000307202 */ /* 0x000fe20000000f00 */
[----:B------:R0:W-:Y:S01]  /*9a90*/  STSM.16.M88.4 [R44], R12 ;  /* 0x0000000c2c007844 */ /* 0x0001e20000000200 */
[----:B------:R-:W-:-:S02]  /*9aa0*/  F2FP.F16.F32.PACK_AB R26, R61, R60 ;  /* 0x0000003c3d1a723e */ /* 0x000fc400000000ff */
[----:B------:R-:W-:Y:S02]  /*9ab0*/  F2FP.F16.F32.PACK_AB R27, R63, R62 ;  /* 0x0000003e3f1b723e */ /* 0x000fe400000000ff */
[----:B------:R-:W-:Y:S02]  /*9ac0*/  MOV R52, R52 ;  /* 0x0000003400347202 */ /* 0x000fe40000000f00 */
[----:B------:R-:W-:Y:S01]  /*9ad0*/  F2FP.F16.F32.PACK_AB R80, R81, R80 ;  /* 0x000000505150723e */ /* 0x000fe200000000ff */
[----:B------:R-:W-:Y:S01]  /*9ae0*/  STSM.16.M88.4 [R48], R24 ;  /* 0x0000001830007844 */ /* 0x000fe20000000200 */
[----:B------:R-:W-:Y:S02]  /*9af0*/  LOP3.LUT R110, R177, R110, RZ, 0x3c, !PT ;  /* 0x0000006eb16e7212 */ /* 0x000fe400078e3cff */
[----:B------:R-:W-:Y:S01]  /*9b00*/  LOP3.LUT R114, R179, R114, RZ, 0x3c, !PT ;  /* 0x00000072b3727212 */ /* 0x000fe200078e3cff */
[----:B------:R-:W-:Y:S01]  /*9b10*/  STSM.16.M88.4 [R52], R64 ;  /* 0x0000004034007844 */ /* 0x000fe20000000200 */
[----:B------:R-:W-:-:S02]  /*9b20*/  SHF.R.U64 R169, R169, 0x3, RZ ;  /* 0x00000003a9a97819 */ /* 0x000fc400000012ff */
[----:B------:R-:W-:Y:S02]  /*9b30*/  MOV R94, R94 ;  /* 0x0000005e005e7202 */ /* 0x000fe40000000f00 */
[----:B------:R-:W-:Y:S02]  /*9b40*/  F2FP.F16.F32.PACK_AB R74, R77, R76 ;  /* 0x0000004c4d4a723e */ /* 0x000fe400000000ff */
[----:B------:R-:W-:Y:S02]  /*9b50*/  F2FP.F16.F32.PACK_AB R75, R79, R78 ;  /* 0x0000004e4f4b723e */ /* 0x000fe400000000ff */
[----:B------:R-:W-:Y:S02]  /*9b60*/  F2FP.F16.F32.PACK_AB R81, R83, R82 ;  /* 0x000000525351723e */ /* 0x000fe400000000ff */
[----:B------:R-:W-:Y:S01]  /*9b70*/  F2FP.F16.F32.PACK_AB R88, R89, R88 ;  /* 0x000000585958723e */ /* 0x000fe200000000ff */
[----:B------:R-:W-:Y:S01]  /*9b80*/  STSM.16.M88.4 [R94], R72 ;  /* 0x000000485e007844 */ /* 0x000fe20000000200 */
[----:B------:R-:W-:-:S02]  /*9b90*/  SHF.R.U64 R171, R171, 0x3, RZ ;  /* 0x00000003abab7819 */ /* 0x000fc400000012ff */
        /* <DEDUP_REMOVED lines=15> */
[----:B------:R-:W-:Y:S01]  /*9c90*/  LOP3.LUT R28, R169, R174, RZ, 0x3c, !PT ;  /* 0x000000aea91c7212 */ /* 0x000fe200078e3cff */
[----:B------:R-:W-:Y:S01]  /*9ca0*/  STSM.16.M88.4 [R31], R96 ;  /* 0x000000601f007844 */ /* 0x000fe20000000200 */
[----:B------:R-:W-:Y:S02]  /*9cb0*/  MOV R110, R110 ;  /* 0x0000006e006e7202 */ /* 0x000fe40000000f00 */
[----:B------:R-:W-:Y:S02]  /*9cc0*/  MOV R30, R114 ;  /* 0x00000072001e7202 */ /* 0x000fe40000000f00 */
[----:B------:R-:W-:Y:S02]  /*9cd0*/  F2FP.F16.F32.PACK_AB R105, R152, R58 ;  /* 0x0000003a9869723e */ /* 0x000fe400000000ff */
[----:B------:R-:W-:-:S02]  /*9ce0*/  F2FP.F16.F32.PACK_AB R106, R109, R108 ;  /* 0x0000006c6d6a723e */ /* 0x000fc400000000ff */
[----:B------:R-:W-:Y:S02]  /*9cf0*/  F2FP.F16.F32.PACK_AB R107, R154, R153 ;  /* 0x000000999a6b723e */ /* 0x000fe400000000ff */
[----:B------:R-:W-:Y:S02]  /*9d00*/  F2FP.F16.F32.PACK_AB R112, R113, R112 ;  /* 0x000000707170723e */ /* 0x000fe400000000ff */
[----:B------:R-:W-:Y:S01]  /*9d10*/  LOP3.LUT R32, R171, R32, RZ, 0x3c, !PT ;  /* 0x00000020ab207212 */ /* 0x000fe200078e3cff */
        /* <DEDUP_REMOVED lines=19> */
[----:B------:R1:W-:Y:S01]  /*9e50*/  STSM.16.M88.4 [R0], R128 ;  /* 0x0000008000007844 */ /* 0x0003e20000000200 */
[----:B------:R-:W-:Y:S02]  /*9e60*/  MOV R28, R28 ;  /* 0x0000001c001c7202 */ /* 0x000fe40000000f00 */
[----:B------:R-:W-:Y:S02]  /*9e70*/  F2FP.F16.F32.PACK_AB R138, R141, R140 ;  /* 0x0000008c8d8a723e */ /* 0x000fe400000000ff */
[----:B------:R-:W-:Y:S02]  /*9e80*/  F2FP.F16.F32.PACK_AB R139, R143, R142 ;  /* 0x0000008e8f8b723e */ /* 0x000fe400000000ff */
[----:B------:R-:W-:Y:S02]  /*9e90*/  F2FP.F16.F32.PACK_AB R145, R147, R146 ;  /* 0x000000929391723e */ /* 0x000fe400000000ff */
[----:B------:R-:W-:Y:S01]  /*9ea0*/  MOV R32, R32 ;  /* 0x0000002000207202 */ /* 0x000fe20000000f00 */
[----:B------:R2:W-:Y:S01]  /*9eb0*/  STSM.16.M88.4 [R28], R136 ;  /* 0x000000881c007844 */ /* 0x0005e20000000200 */
[----:B------:R-:W-:-:S02]  /*9ec0*/  F2FP.F16.F32.PACK_AB R146, R149, R148 ;  /* 0x000000949592723e */ /* 0x000fc400000000ff */
[----:B------:R-:W-:Y:S02]  /*9ed0*/  F2FP.F16.F32.PACK_AB R147, R151, R150 ;  /* 0x000000969793723e */ /* 0x000fe400000000ff */
        /* <DEDUP_REMOVED lines=8> */
[----:B------:R-:W-:-:S04]  /*9f60*/  @UP1 ULEA UR8, UP2, UR42, UR8, 0x2 ;  /* 0x000000082a081291 */ /* 0x000fc8000f84103f */
[----:B------:R-:W-:Y:S01]  /*9f70*/  @UP1 ULEA.HI.X UR9, UR42, UR9, UR43, 0x2, UP2 ;  /* 0x000000092a091291 */ /* 0x000fe200090f142b */
[----:B------:R-:W-:Y:S01]  /*9f80*/  ULDC UR4, c[0x0][0xa88] ;  /* 0x0002a20000047ab9 */ /* 0x000fe20000000800 */
[----:B0-----:R-:W-:Y:S02]  /*9f90*/  IMAD.U32 R14, RZ, RZ, UR8 ;  /* 0x00000008ff0e7e24 */ /* 0x001fe4000f8e00ff */
[----:B-1----:R-:W-:Y:S01]  /*9fa0*/  IMAD.U32 R0, RZ, RZ, UR4 ;  /* 0x00000004ff007e24 */ /* 0x002fe2000f8e00ff */
[----:B------:R-:W4:Y:S01]  /*9fb0*/  @P0 LDG.E R6, desc[UR50][R4.64] ;  /* 0x0000003204060981 */ /* 0x000f22000c1e1900 */
[----:B------:R-:W-:Y:S02]  /*9fc0*/  IMAD.U32 R15, RZ, RZ, UR9 ;  /* 0x00000009ff0f7e24 */ /* 0x000fe4000f8e00ff */
        /* <DEDUP_REMOVED lines=13> */
[----:B--2---:R-:W-:Y:S02]  /*a0a0*/  LOP3.LUT R28, R29, 0x380, RZ, 0xc0, !PT ;  /* 0x000003801d1c7812 */ /* 0x004fe400078ec0ff */
[----:B---3--:R-:W-:-:S02]  /*a0b0*/  LOP3.LUT R32, R33, 0x380, RZ, 0xc0, !PT ;  /* 0x0000038021207812 */ /* 0x008fc400078ec0ff */
        /* <DEDUP_REMOVED lines=14> */
[----:B----4-:R-:W-:Y:S01]  /*a1a0*/  @P0 R2UR UR4, R6 ;  /* 0x00000000060402ca */ /* 0x010fe200000e0000 */
[----:B0-----:R-:W-:-:S14]  /*a1b0*/  @P6 BRA `(.L_x_7714) ;  /* 0x0000000000106947 */ /* 0x001fdc0003800000 */
[----:B------:R-:W-:Y:S05]  /*a1c0*/  @!P0 BRA `(.L_x_7714) ;  /* 0x00000000000c8947 */ /* 0x000fea0003800000 */
[----:B------:R-:W2:Y:S04]  /*a1d0*/  LDG.E R7, desc[UR50][R4.64] ;  /* 0x0000003204077981 */ /* 0x000ea8000c1e1900 */
[----:B-----5:R-:W2:Y:S02]  /*a1e0*/  LDG.E R0, desc[UR50][R4.64+0x4] ;  /* 0x0000043204007981 */ /* 0x020ea4000c1e1900 */
[----:B--2---:R-:W-:-:S07]  /*a1f0*/  IMAD.IADD R0, R0, 0x1, -R7 ;  /* 0x0000000100007824 */ /* 0x004fce00078e0a07 */
.L_x_7714:
        /* <DEDUP_REMOVED lines=10> */
[----:B------:R-:W-:Y:S01]  /*a2a0*/  IMAD.X R37, RZ, RZ, R173, P5 ;  /* 0x000000ffff257224 */ /* 0x000fe200028e06ad */
        /* <DEDUP_REMOVED lines=8> */
[----:B------:R-:W-:-:S02]  /*a330*/  SHF.R.U64 R48, R48, 0x3, RZ ;  /* 0x0000000330307819 */ /* 0x000fc400000012ff */
[----:B------:R-:W-:Y:S01]  /*a340*/  LOP3.LUT R44, R44, R45, RZ, 0x3c, !PT ;  /* 0x0000002d2c2c7212 */ /* 0x000fe200078e3cff */
[--C-:B------:R-:W-:Y:S01]  /*a350*/  IMAD.X R45, RZ, RZ, R173.reuse, P6 ;  /* 0x000000ffff2d7224 */ /* 0x100fe200030e06ad */
[----:B------:R-:W-:Y:S01]  /*a360*/  LOP3.LUT R40, R40, R41, RZ, 0x3c, !PT ;  /* 0x0000002928287212 */ /* 0x000fe200078e3cff */
[--C-:B------:R-:W-:Y:S01]  /*a370*/  IMAD.X R41, RZ, RZ, R173.reuse, P0 ;  /* 0x000000ffff297224 */ /* 0x100fe200000e06ad */
[----:B0-----:R-:W-:Y:S02]  /*a380*/  ISETP.NE.AND P6, PT, R4, RZ, PT ;  /* 0x000000ff0400720c */ /* 0x001fe40003fc5270 */
[----:B------:R-:W-:Y:S01]  /*a390*/  LOP3.LUT R48, R48, R49, RZ, 0x3c, !PT ;  /* 0x0000003130307212 */ /* 0x000fe200078e3cff */
[----:B------:R-:W-:Y:S01]  /*a3a0*/  IMAD.X R49, RZ, RZ, R173, P1 ;  /* 0x000000ffff317224 */ /* 0x000fe200008e06ad */
[----:B------:R-:W-:Y:S02]  /*a3b0*/  IADD3.X R33, RZ, R173, RZ, P4, !PT ;  /* 0x000000adff217210 */ /* 0x000fe400027fe4ff */
        /* <DEDUP_REMOVED lines=35> */
[----:B------:R-:W-:Y:S01]  /*a5f0*/  IADD3 R10, R185, UR45, RZ ;  /* 0x0000002db90a7c10 */ /* 0x000fe2000fffe0ff */
[----:B------:R-:W-:Y:S01]  /*a600*/  ULDC.64 UR12, c[0x0][0xb90] ;  /* 0x0002e400000c7ab9 */ /* 0x000fe20000000a00 */
[----:B------:R-:W-:Y:S01]  /*a610*/  UMOV UR8, UR4 ;  /* 0x0000000400087c82 */ /* 0x000fe20008000000 */
[----:B------:R-:W-:Y:S01]  /*a620*/  UIMAD UR10, UR15, UR12, URZ ;  /* 0x0000000c0f0a72a4 */ /* 0x000fe2000f8e023f */
[----:B------:R-:W-:Y:S01]  /*a630*/  IMAD.MOV R21, RZ, RZ, -R18 ;  /* 0x000000ffff157224 */ /* 0x000fe200078e0a12 */
[----:B------:R-:W-:Y:S01]  /*a640*/  UMOV UR9, UR14 ;  /* 0x0000000e00097c82 */ /* 0x000fe20008000000 */
[----:B------:R-:W-:Y:S01]  /*a650*/  IMAD.MOV.U32 R4, RZ, RZ, R10 ;  /* 0x000000ffff047224 */ /* 0x000fe200078e000a */
        /* <DEDUP_REMOVED lines=39> */
.L_x_7715:
        /* <DEDUP_REMOVED lines=21> */
[----:B------:R-:W-:Y:S01]  /*aa20*/  IMAD.SHL.U32 R20, R20, 0x4, RZ ;  /* 0x0000000414147824 */ /* 0x000fe200078e00ff */
[----:B------:R-:W-:Y:S01]  /*aa30*/  UIMAD UR10, UR14, UR12, URZ ;  /* 0x0000000c0e0a72a4 */ /* 0x000fe2000f8e023f */
[----:B------:R-:W5:Y:S04]  /*aa40*/  LD.E.128 R44, desc[UR50][R44.64] ;  /* 0x000000322c2c7980 */ /* 0x000f68000c101d00 */
[----:B------:R-:W5:Y:S01]  /*aa50*/  LD.E.128 R48, desc[UR50][R48.64] ;  /* 0x0000003230307980 */ /* 0x000f62000c101d00 */
[----:B------:R-:W2:Y:S01]  /*aa60*/  @P2 LDC R79, c[0x0][0xbf0] ;  /* 0x0002fc00ff4f2b82 */ /* 0x000ea20000000800 */
[----:B------:R-:W-:Y:S01]  /*aa70*/  ISETP.GE.AND P0, PT, R188, UR16, PT ;  /* 0x00000010bc007c0c */ /* 0x000fe2000bf06270 */
[----:B------:R-:W-:Y:S01]  /*aa80*/  UIMAD.WIDE.U32 UR8, UR4, UR12, URZ ;  /* 0x0000000c040872a5 */ /* 0x000fe2000f8e003f */
[----:B------:R-:W-:Y:S01]  /*aa90*/  LOP3.LUT R20, R20, 0x4, R3, 0xe2, !PT ;  /* 0x0000000414147812 */ /* 0x000fe200078ee203 */
[----:B------:R-:W-:Y:S01]  /*aaa0*/  UIMAD UR10, UR4, UR13, UR10 ;  /* 0x0000000d040a72a4 */ /* 0x000fe2000f8e020a */
[----:B------:R-:W-:Y:S01]  /*aab0*/  SEL R21, RZ, 0xffffffff, P0 ;  /* 0xffffffffff157807 */ /* 0x000fe20000000000 */
[----:B------:R-:W-:Y:S01]  /*aac0*/  IMAD R3, R191, 0x20, R192 ;  /* 0x00000020bf037824 */ /* 0x000fe200078e02c0 */
[----:B------:R-:W-:Y:S01]  /*aad0*/  ULDC.64 UR12, c[0x0][0xae8] ;  /* 0x0002ba00000c7ab9 */ /* 0x000fe20000000a00 */
[----:B------:R-:W-:Y:S01]  /*aae0*/  ISETP.GE.AND P0, PT, R187, UR16, PT ;  /* 0x00000010bb007c0c */ /* 0x000fe2000bf06270 */
[----:B------:R-:W-:Y:S01]  /*aaf0*/  UIADD3 UR9, UR9, UR10, URZ ;  /* 0x0000000a09097290 */ /* 0x000fe2000fffe03f */
[----:B------:R-:W-:Y:S01]  /*ab00*/  SHF.L.U32 R21, R21, 0x3, RZ ;  /* 0x0000000315157819 */ /* 0x000fe200000006ff */
[----:B------:R-:W-:Y:S01]  /*ab10*/  UIMAD UR4, UR15, UR12, URZ ;  /* 0x0000000c0f0472a4 */ /* 0x000fe2000f8e023f */
[----:B------:R-:W-:Y:S01]  /*ab20*/  VIADD R82, R3, UR45 ;  /* 0x0000002d03527c36 */ /* 0x000fe20008000000 */
        /* <DEDUP_REMOVED lines=33> */
[----:B------:R-:W-:Y:S01]  /*ad40*/  IMAD R79, R3, UR9, R80 ;  /* 0x00000009034f7c24 */ /* 0x000fe2000f8e0250 */
        /* <DEDUP_REMOVED lines=24> */
[----:B------:R-:W-:-:S02]  /*aed0*/  LOP3.LUT R3, R76, R3, RZ, 0xfc, !PT ;  /* 0x000000034c037212 */ /* 0x000fc400078efcff */
[----:B------:R-:W-:Y:S02]  /*aee0*/  IADD3 R21, R21, R79, RZ ;  /* 0x0000004f15157210 */ /* 0x000fe40007ffe0ff */
[C---:B------:R-:W-:Y:S01]  /*aef0*/  LEA R84, P1, R20.reuse, UR8, 0x1 ;  /* 0x0000000814547c11 */ /* 0x040fe2000f8208ff */
[----:B-1----:R-:W-:Y:S01]  /*af00*/  SYNCS.ARRIVE.TRANS64.RED.A1T0 RZ, [UR4], RZ ;  /* 0x000000ffffff79a7 */ /* 0x002fe20008100404 */
        /* <DEDUP_REMOVED lines=36> */
.L_x_7717:
[----:B------:R-:W-:Y:S05]  /*b150*/  BSYNC B1 ;  /* 0x0000000000017941 */ /* 0x000fea0003800000 */
.L_x_7716:
        /* <DEDUP_REMOVED lines=38> */
.L_x_7713:
        /* <DEDUP_REMOVED lines=33> */
.L_x_7719:
[----:B------:R-:W-:Y:S01]  /*b5d0*/  USEL UR42, UR42, URZ, !UP0 ;  /* 0x0000003f2a2a7287 */ /* 0x000fe2000c000000 */
[----:B------:R-:W-:Y:S01]  /*b5e0*/  BSSY B1, `(.L_x_7720) ;  /* 0x000002c000017945 */ /* 0x000fe20003800000 */
[----:B------:R-:W-:-:S03]  /*b5f0*/  USEL UR43, UR43, URZ, !UP0 ;  /* 0x0000003f2b2b7287 */ /* 0x000fc6000c000000 */
[----:B------:R-:W-:Y:S09]  /*b600*/  @P0 BRA `(.L_x_7721) ;  /* 0x0000000000a40947 */ /* 0x000ff20003800000 */
        /* <DEDUP_REMOVED lines=24> */
[----:B-1----:R-:W-:Y:S02]  /*b790*/  @P0 SHF.R.U32.HI R4, RZ, R8, R3 ;  /* 0x00000008ff040219 */ /* 0x002fe40000011603 */
[----:B------:R-:W-:-:S03]  /*b7a0*/  MOV R8, UR10 ;  /* 0x0000000a00087c02 */ /* 0x000fc60008000f00 */
        /* <DEDUP_REMOVED lines=15> */
.L_x_7721:
[----:B------:R-:W-:Y:S05]  /*b8a0*/  BSYNC B1 ;  /* 0x0000000000017941 */ /* 0x000fea0003800000 */
.L_x_7720:
        /* <DEDUP_REMOVED lines=40> */
[----:B------:R-:W-:Y:S01]  /*bb30*/  ULDC.64 UR8, c[0x0][0xae0] ;  /* 0x0002b80000087ab9 */ /* 0x000fe20000000a00 */
[----:B------:R-:W-:Y:S01]  /*bb40*/  IMAD.U32 R5, RZ, RZ, UR43 ;  /* 0x0000002bff057e24 */ /* 0x000fe2000f8e00ff */
[----:B------:R-:W-:Y:S01]  /*bb50*/  SEL R0, RZ, 0x80, P2 ;  /* 0x00000080ff007807 */ /* 0x000fe20001000000 */
[----:B------:R-:W-:Y:S01]  /*bb60*/  IMAD.U32 R4, RZ, RZ, UR42 ;  /* 0x0000002aff047e24 */ /* 0x000fe2000f8e00ff */
[----:B------:R-:W-:Y:S01]  /*bb70*/  MOV R5, UR4 ;  /* 0x0000000400057c02 */ /* 0x000fe20008000f00 */
[----:B------:R-:W-:Y:S01]  /*bb80*/  BSSY B1, `(.L_x_7722) ;  /* 0x0000041000017945 */ /* 0x000fe20003800000 */
[----:B-1----:R-:W-:-:S02]  /*bb90*/  @P0 SHF.R.U32.HI R3, RZ, R7, R6 ;  /* 0x00000007ff030219 */ /* 0x002fc40000011606 */
[----:B------:R-:W-:Y:S02]  /*bba0*/  ISETP.GE.AND P0, PT, R187, UR13, PT ;  /* 0x0000000dbb007c0c */ /* 0x000fe4000bf06270 */
        /* <DEDUP_REMOVED lines=62> */
.L_x_7723:
[----:B------:R-:W-:Y:S05]  /*bf90*/  BSYNC B1 ;  /* 0x0000000000017941 */ /* 0x000fea0003800000 */
.L_x_7722:
        /* <DEDUP_REMOVED lines=36> */
.L_x_7718:
[----:B------:R-:W-:Y:S05]  /*c1e0*/  BSYNC B0 ;  /* 0x0000000000007941 */ /* 0x000fea0003800000 */
.L_x_7712:
[----:B------:R-:W-:Y:S02]  /*c1f0*/  ULDC UR4, c[0x0][0xc3c] ;  /* 0x00030f0000047ab9 */ /* 0x000fe40000000800 */
[----:B------:R-:W-:-:S06]  /*c200*/  UISETP.GE.AND UP0, UPT, UR7, UR4, UPT ;  /* 0x000000040700728c */ /* 0x000fcc000bf06270 */
[----:B------:R-:W-:-:S13]  /*c210*/  PLOP3.LUT P0, PT, PT, PT, UP0, 0x80, 0x0 ;  /* 0x000000000000781c */ /* 0x000fda0003f0f008 */
[----:B------:R-:W-:Y:S05]  /*c220*/  @!P0 BRA `(.L_x_7724) ;  /* 0xffffff4c00508947 */ /* 0x000fea000383ffff */
[----:B------:R-:W-:Y:S05]  /*c230*/  EXIT ;  /* 0x000000000000794d */ /* 0x000fea0003800000 */
.L_x_7659:
        /* <DEDUP_REMOVED lines=16> */
.L_x_7725:
        /* <DEDUP_REMOVED lines=39> */
.L_x_7731:
        /* <DEDUP_REMOVED lines=12> */
.L_x_7730:
[----:B------:R-:W-:Y:S05]  /*c670*/  BSYNC B0 ;  /* 0x0000000000007941 */ /* 0x000fea0003800000 */
.L_x_7729:
        /* <DEDUP_REMOVED lines=20> */
.L_x_7727:
        /* <DEDUP_REMOVED lines=20> */
.L_x_7732:
[----:B---3--:R-:W-:Y:S01]  /*c900*/  IMAD R16, R16, UR5, R13 ;  /* 0x0000000510107c24 */ /* 0x008fe2000f8e020d */
[----:B------:R-:W-:Y:S01]  /*c910*/  IABS R2, R6 ;  /* 0x0000000600027213 */ /* 0x000fe20000000000 */
[----:B-12---:R-:W-:-:S03]  /*c920*/  IMAD.MOV R9, RZ, RZ, -R3 ;  /* 0x000000ffff097224 */ /* 0x006fc600078e0a03 */
[----:B0-----:R-:W-:Y:S01]  /*c930*/  IADD3 R11, -R16, UR6, RZ ;  /* 0x00000006100b7c10 */ /* 0x001fe2000fffe1ff */
[----:B------:R-:W-:Y:S02]  /*c940*/  IMAD.MOV R10, RZ, RZ, -R2 ;  /* 0x000000ffff0a7224 */ /* 0x000fe400078e0a02 */
[----:B------:R-:W-:Y:S01]  /*c950*/  IMAD R9, R9, R12, RZ ;  /* 0x0000000c09097224 */ /* 0x000fe200078e02ff */
[----:B------:R-:W-:Y:S01]  /*c960*/  IABS R8, R11 ;  /* 0x0000000b00087213 */ /* 0x000fe20000000000 */
[----:B------:R-:W-:-:S04]  /*c970*/  IMAD.MOV.U32 R2, RZ, RZ, RZ ;  /* 0x000000ffff027224 */ /* 0x000fc800078e00ff */
        /* <DEDUP_REMOVED lines=32> */
[----:B------:R-:W-:Y:S01]  /*cb80*/  IMAD.HI.U32 R2, R3, R9, R2 ;  /* 0x0000000903027227 */ /* 0x000fe200078e0002 */
[----:B------:R-:W-:-:S05]  /*cb90*/  IADD3 R3, RZ, -R10, RZ ;  /* 0x8000000aff037210 */ /* 0x000fca0007ffe0ff */
        /* <DEDUP_REMOVED lines=17> */
.L_x_7728:
[----:B------:R-:W-:Y:S01]  /*ccb0*/  ULDC UR4, c[0x0][0xc3c] ;  /* 0x00030f0000047ab9 */ /* 0x000fe20000000800 */
[----:B------:R-:W-:Y:S01]  /*ccc0*/  IMAD.MOV.U32 R17, RZ, RZ, RZ ;  /* 0x000000ffff117224 */ /* 0x000fe200078e00ff */
[----:B------:R-:W-:Y:S01]  /*ccd0*/  MOV R19, UR4 ;  /* 0x0000000400137c02 */ /* 0x000fe20008000f00 */
[----:B------:R-:W-:Y:S02]  /*cce0*/  IMAD.U32 R16, RZ, RZ, UR6 ;  /* 0x00000006ff107e24 */ /* 0x000fe4000f8e00ff */
[----:B------:R-:W-:-:S07]  /*ccf0*/  IMAD.MOV.U32 R18, RZ, RZ, RZ ;  /* 0x000000ffff127224 */ /* 0x000fce00078e00ff */
.L_x_7733:
[----:B------:R-:W-:-:S13]  /*cd00*/  ISETP.NE.AND P0, PT, R5, RZ, PT ;  /* 0x000000ff0500720c */ /* 0x000fda0003f05270 */
[----:B------:R-:W0:Y:S01]  /*cd10*/  @!P0 S2R R3, SR_CgaCtaId ;  /* 0x0000000000038919 */ /* 0x000e220000008800 */
[----:B------:R-:W-:-:S04]  /*cd20*/  @!P0 MOV R2, 0x400 ;  /* 0x0000040000028802 */ /* 0x000fc80000000f00 */
[----:B0-----:R-:W-:-:S05]  /*cd30*/  @!P0 LEA R2, R3, R2, 0x18 ;  /* 0x0000000203028211 */ /* 0x001fca00078ec0ff */
[----:B------:R0:W-:Y:S01]  /*cd40*/  @!P0 STS.128 [R2+0x28cd0], R16 ;  /* 0x028cd01002008388 */ /* 0x0001e20000000c00 */
[----:B------:R-:W-:Y:S06]  /*cd50*/  BAR.ARV 0x5, 0x180 ;  /* 0x0146000000007b1d */ /* 0x000fec0000002000 */
.L_x_7726:
        /* <DEDUP_REMOVED lines=9> */
[C---:B------:R-:W-:Y:S01]  /*cdf0*/  LOP3.LUT R4, R0.reuse, 0x7f, RZ, 0xc0, !PT ;  /* 0x0000007f00047812 */ /* 0x040fe200078ec0ff */
[----:B------:R-:W-:Y:S01]  /*ce00*/  IMAD.SHL.U32 R5, R0, 0x10, RZ ;  /* 0x0000001000057824 */ /* 0x000fe200078e00ff */
[----:B------:R0:W-:Y:S01]  /*ce10*/  STL [R1+0x24], RZ ;  /* 0x000024ff01007387 */ /* 0x0001e20000100800 */
[C---:B------:R-:W-:Y:S01]  /*ce20*/  LOP3.LUT R3, R2.reuse, 0x1f8, RZ, 0xc0, !PT ;  /* 0x000001f802037812 */ /* 0x040fe200078ec0ff */
[----:B------:R-:W-:Y:S01]  /*ce30*/  BSSY B8, `(.L_x_7734) ;  /* 0x0000495000087945 */ /* 0x000fe20003800000 */
[----:B------:R-:W-:Y:S01]  /*ce40*/  SHF.R.U32.HI R36, RZ, 0x3, R4 ;  /* 0x00000003ff247819 */ /* 0x000fe20000011604 */
[----:B------:R-:W-:Y:S01]  /*ce50*/  IMAD.MOV.U32 R25, RZ, RZ, 0x1 ;  /* 0x00000001ff197424 */ /* 0x000fe200078e00ff */
[----:B------:R-:W-:Y:S01]  /*ce60*/  LOP3.LUT R3, R3, 0x38, R0, 0x78, !PT ;  /* 0x0000003803037812 */ /* 0x000fe200078e7800 */
[----:B------:R-:W-:Y:S01]  /*ce70*/  IMAD.MOV.U32 R24, RZ, RZ, RZ ;  /* 0x000000ffff187224 */ /* 0x000fe200078e00ff */
        /* <DEDUP_REMOVED lines=11> */
[C---:B------:R-:W-:Y:S01]  /*cf30*/  LOP3.LUT R3, R0.reuse, 0x180, RZ, 0xfc, !PT ;  /* 0x0000018000037812 */ /* 0x040fe200078efcff */
[----:B------:R-:W-:Y:S01]  /*cf40*/  IMAD.U32 R23, RZ, RZ, UR4 ;  /* 0x00000004ff177e24 */ /* 0x000fe2000f8e00ff */
[----:B------:R-:W-:-:S03]  /*cf50*/  LOP3.LUT R2, R0, 0x1c0, RZ, 0xfc, !PT ;  /* 0x000001c000027812 */ /* 0x000fc600078efcff */
[----:B------:R-:W-:-:S05]  /*cf60*/  IMAD R0, R33, 0x2, R23 ;  /* 0x0000000221007824 */ /* 0x000fca00078e0217 */
[----:B------:R0:W-:Y:S02]  /*cf70*/  STL [R1+0x2c], R0 ;  /* 0x00002c0001007387 */ /* 0x0001e40000100800 */
.L_x_7795:
[----:B-1----:R-:W1:Y:S02]  /*cf80*/  LDC.64 R30, c[0x0][0xc88] ;  /* 0x00032200ff1e7b82 */ /* 0x002e640000000a00 */
[----:B-1----:R-:W-:-:S06]  /*cf90*/  IMAD.WIDE R30, R19, 0x4, R30 ;  /* 0x00000004131e7825 */ /* 0x002fcc00078e021e */
[----:B------:R1:W0:Y:S01]  /*cfa0*/  LDG.E R30, desc[UR50][R30.64] ;  /* 0x000000321e1e7981 */ /* 0x000222000c1e1900 */
[----:B------:R-:W-:Y:S05]  /*cfb0*/  YIELD ;  /* 0x0000000000007946 */ /* 0x000fea0003800000 */
[----:B------:R-:W-:Y:S01]  /*cfc0*/  ULDC.64 UR4, c[0x0][0xa28] ;  /* 0x00028a0000047ab9 */ /* 0x000fe20000000a00 */
[----:B------:R-:W-:Y:S01]  /*cfd0*/  ULDC.64 UR6, c[0x0][0xa18] ;  /* 0x0002860000067ab9 */ /* 0x000fe20000000a00 */
[----:B------:R-:W-:Y:S01]  /*cfe0*/  ISETP.NE.U32.AND P0, PT, RZ, UR4, PT ;  /* 0x00000004ff007c0c */ /* 0x000fe2000bf05070 */
[----:B-1----:R-:W-:-:S03]  /*cff0*/  IMAD.MOV.U32 R31, RZ, RZ, RZ ;  /* 0x000000ffff1f7224 */ /* 0x002fc600078e00ff */
[----:B------:R-:W-:Y:S02]  /*d000*/  ISETP.NE.AND.EX P0, PT, RZ, UR5, PT, P0 ;  /* 0x00000005ff007c0c */ /* 0x000fe4000bf05300 */
[----:B------:R-:W-:Y:S02]  /*d010*/  MOV R37, RZ ;  /* 0x000000ff00257202 */ /* 0x000fe40000000f00 */
[----:B0-----:R-:W-:-:S09]  /*d020*/  SHF.R.S32.HI R0, RZ, 0x1f, R30 ;  /* 0x0000001fff007819 */ /* 0x001fd2000001141e */
        /* <DEDUP_REMOVED lines=19> */
[----:B--2---:R-:W2:Y:S01]  /*d160*/  @P0 LDG.E R4, desc[UR50][R4.64] ;  /* 0x0000003204040981 */ /* 0x004ea2000c1e1900 */
[----:B------:R-:W-:-:S03]  /*d170*/  UISETP.NE.U32.AND UP0, UPT, UR4, URZ, UPT ;  /* 0x0000003f0400728c */ /* 0x000fc6000bf05070 */
[----:B------:R-:W-:Y:S01]  /*d180*/  ULDC UR4, c[0x0][0x424] ;  /* 0x0001090000047ab9 */ /* 0x000fe20000000800 */
[----:B------:R-:W-:-:S03]  /*d190*/  UISETP.NE.AND.EX UP0, UPT, UR5, URZ, UPT, UP0 ;  /* 0x0000003f0500728c */ /* 0x000fc6000bf05300 */
[----:B------:R-:W-:Y:S01]  /*d1a0*/  ULDC UR5, c[0x0][0x2f0] ;  /* 0x0000bc0000057ab9 */ /* 0x000fe20000000800 */
[----:B------:R-:W-:-:S04]  /*d1b0*/  USEL UR4, UR4, 0x1, UP0 ;  /* 0x0000000104047887 */ /* 0x000fc80008000000 */
[----:B------:R-:W-:-:S06]  /*d1c0*/  UIMAD UR4, UR4, UR5, URZ ;  /* 0x00000005040472a4 */ /* 0x000fcc000f8e023f */
[----:B0-----:R-:W-:Y:S01]  /*d1d0*/  IMAD.U32 R0, RZ, RZ, UR4 ;  /* 0x00000004ff007e24 */ /* 0x001fe2000f8e00ff */
[----:B--2---:R1:W-:Y:S01]  /*d1e0*/  @P0 STL [R1], R4 ;  /* 0x0000000401000387 */ /* 0x0043e20000100800 */
[----:B---34-:R-:W-:Y:S05]  /*d1f0*/  @P0 BRA `(.L_x_7735) ;  /* 0x0000000000200947 */ /* 0x018fea0003800000 */
[----:B------:R-:W-:Y:S02]  /*d200*/  ULDC UR4, c[0x0][0x288] ;  /* 0x0000a20000047ab9 */ /* 0x000fe40000000800 */
[----:B-1----:R-:W-:-:S05]  /*d210*/  IMAD.U32 R4, RZ, RZ, UR4 ;  /* 0x00000004ff047e24 */ /* 0x002fca000f8e00ff */
[----:B------:R0:W-:Y:S01]  /*d220*/  STL [R1], R4 ;  /* 0x0000000401007387 */ /* 0x0001e20000100800 */
[----:B------:R-:W-:Y:S05]  /*d230*/  @!P2 BRA `(.L_x_7735) ;  /* 0x000000000010a947 */ /* 0x000fea0003800000 */
[----:B------:R-:W2:Y:S04]  /*d240*/  LDG.E R5, desc[UR50][R2.64] ;  /* 0x0000003202057981 */ /* 0x000ea8000c1e1900 */
[----:B0-----:R-:W2:Y:S02]  /*d250*/  LDG.E R4, desc[UR50][R2.64+0x4] ;  /* 0x0000043202047981 */ /* 0x001ea4000c1e1900 */
[----:B--2---:R-:W-:-:S05]  /*d260*/  IMAD.IADD R2, R4, 0x1, -R5 ;  /* 0x0000000104027824 */ /* 0x004fca00078e0a05 */
[----:B------:R2:W-:Y:S02]  /*d270*/  STL [R1], R2 ;  /* 0x0000000201007387 */ /* 0x0005e40000100800 */
.L_x_7735:
[----:B------:R-:W-:Y:S01]  /*d280*/  ULDC.64 UR4, c[0x0][0xa20] ;  /* 0x0002880000047ab9 */ /* 0x000fe20000000a00 */
[----:B------:R-:W-:Y:S01]  /*d290*/  IMAD.MOV.U32 R28, RZ, RZ, R30 ;  /* 0x000000ffff1c7224 */ /* 0x000fe200078e001e */
[----:B------:R-:W-:-:S04]  /*d2a0*/  ISETP.NE.U32.AND P0, PT, RZ, UR4, PT ;  /* 0x00000004ff007c0c */ /* 0x000fc8000bf05070 */
[----:B------:R-:W-:-:S13]  /*d2b0*/  ISETP.NE.AND.EX P0, PT, RZ, UR5, PT, P0 ;  /* 0x00000005ff007c0c */ /* 0x000fda000bf05300 */
[----:B------:R-:W-:Y:S05]  /*d2c0*/  @!P0 BRA `(.L_x_7736) ;  /* 0x0000000000108947 */ /* 0x000fea0003800000 */
[----:B-12---:R-:W-:-:S04]  /*d2d0*/  IADD3 R2, P0, R26, UR4, RZ ;  /* 0x000000041a027c10 */ /* 0x006fc8000ff1e0ff */
[----:B------:R-:W-:-:S05]  /*d2e0*/  IADD3.X R3, R27, UR5, RZ, P0, !PT ;  /* 0x000000051b037c10 */ /* 0x000fca00087fe4ff */
[----:B------:R1:W5:Y:S01]  /*d2f0*/  LDG.E R0, desc[UR50][R2.64] ;  /* 0x0000003202007981 */ /* 0x000362000c1e1900 */
[----:B------:R-:W-:Y:S05]  /*d300*/  BRA `(.L_x_7737) ;  /* 0x0000000000247947 */ /* 0x000fea0003800000 */
.L_x_7736:
[----:B------:R-:W-:Y:S02]  /*d310*/  ULDC.64 UR4, c[0x0][0xa08] ;  /* 0x0002820000047ab9 */ /* 0x000fe40000000a00 */
[----:B------:R-:W-:-:S04]  /*d320*/  ISETP.NE.U32.AND P0, PT, RZ, UR4, PT ;  /* 0x00000004ff007c0c */ /* 0x000fc8000bf05070 */
[----:B------:R-:W-:-:S13]  /*d330*/  ISETP.NE.AND.EX P0, PT, RZ, UR5, PT, P0 ;  /* 0x00000005ff007c0c */ /* 0x000fda000bf05300 */
[----:B------:R-:W-:Y:S05]  /*d340*/  @!P0 BRA `(.L_x_7737) ;  /* 0x0000000000148947 */ /* 0x000fea0003800000 */
[----:B-12---:R-:W1:Y:S02]  /*d350*/  LDC.64 R2, c[0x0][0xa08] ;  /* 0x00028200ff027b82 */ /* 0x006e640000000a00 */
[----:B-1----:R-:W-:-:S05]  /*d360*/  IMAD.WIDE R2, R28, 0x4, R2 ;  /* 0x000000041c027825 */ /* 0x002fca00078e0202 */
[----:B------:R-:W2:Y:S04]  /*d370*/  LDG.E R0, desc[UR50][R2.64] ;  /* 0x0000003202007981 */ /* 0x000ea8000c1e1900 */
[----:B------:R-:W2:Y:S02]  /*d380*/  LDG.E R5, desc[UR50][R2.64+0x4] ;  /* 0x0000043202057981 */ /* 0x000ea4000c1e1900 */
[----:B--2---:R-:W-:-:S07]  /*d390*/  IMAD.IADD R0, R5, 0x1, -R0 ;  /* 0x0000000105007824 */ /* 0x004fce00078e0a00 */
.L_x_7737:
[----:B------:R-:W3:Y:S01]  /*d3a0*/  LDL R6, [R1] ;  /* 0x0000000001067983 */ /* 0x000ee20000100800 */
[----:B-12---:R-:W1:Y:S01]  /*d3b0*/  LDC R2, c[0x0][0x448] ;  /* 0x00011200ff027b82 */ /* 0x006e620000000800 */
[----:B-----5:R-:W-:Y:S01]  /*d3c0*/  IMAD.IADD R29, R0, 0x1, -R31 ;  /* 0x00000001001d7824 */ /* 0x020fe200078e0a1f */
[----:B------:R-:W-:Y:S01]  /*d3d0*/  LOP3.LUT R22, R22, 0xfffffdff, RZ, 0xc0, !PT ;  /* 0xfffffdff16167812 */ /* 0x000fe200078ec0ff */
[----:B------:R-:W-:Y:S01]  /*d3e0*/  BSSY B7, `(.L_x_7738) ;  /* 0x0000378000077945 */ /* 0x000fe20003800000 */
[----:B-1----:R-:W-:Y:S01]  /*d3f0*/  ISETP.NE.AND P0, PT, R2, 0x1, PT ;  /* 0x000000010200780c */ /* 0x002fe20003f05270 */
[----:B------:R-:W-:-:S04]  /*d400*/  IMAD.SHL.U32 R2, R17, 0x40, RZ ;  /* 0x0000004011027824 */ /* 0x000fc800078e00ff */
[----:B------:R-:W-:-:S08]  /*d410*/  VIADD R2, R2, 0x3f ;  /* 0x0000003f02027836 */ /* 0x000fd00000000000 */
[----:B------:R-:W0:Y:S01]  /*d420*/  @P0 LDC R5, c[0x0][0x44c] ;  /* 0x00011300ff050b82 */ /* 0x000e220000000800 */
[----:B------:R-:W-:-:S07]  /*d430*/  @P0 LOP3.LUT R22, R22, 0x200, RZ, 0xfc, !PT ;  /* 0x0000020016160812 */ /* 0x000fce00078efcff */
[----:B------:R-:W1:Y:S01]  /*d440*/  @P0 LDC R3, c[0x0][0x450] ;  /* 0x00011400ff030b82 */ /* 0x000e620000000800 */
[----:B0-----:R-:W-:-:S05]  /*d450*/  @P0 IMAD.HI.U32 R4, R2, R5, RZ ;  /* 0x0000000502040227 */ /* 0x001fca00078e00ff */
[----:B-1----:R-:W-:Y:S02]  /*d460*/  @P0 SHF.R.U32.HI R2, RZ, R3, R4 ;  /* 0x00000003ff020219 */ /* 0x002fe40000011604 */
[----:B---3--:R-:W-:-:S05]  /*d470*/  IADD3 R3, R29, 0x40, -R6 ;  /* 0x000000401d037810 */ /* 0x008fca0007ffe806 */
[----:B------:R-:W-:-:S05]  /*d480*/  IMAD.IADD R2, R3, 0x1, R2 ;  /* 0x0000000103027824 */ /* 0x000fca00078e0202 */
[----:B------:R-:W-:-:S04]  /*d490*/  SHF.R.S32.HI R3, RZ, 0x1f, R2 ;  /* 0x0000001fff037819 */ /* 0x000fc80000011402 */
[----:B------:R-:W-:Y:S01]  /*d4a0*/  LEA.HI R0, R3, R2, RZ, 0x6 ;  /* 0x0000000203007211 */ /* 0x000fe200078f30ff */
[----:B------:R-:W-:-:S03]  /*d4b0*/  VIADD R2, R29, 0x3f ;  /* 0x0000003f1d027836 */ /* 0x000fc60000000000 */
[----:B------:R-:W-:Y:S02]  /*d4c0*/  SHF.R.S32.HI R0, RZ, 0x6, R0 ;  /* 0x00000006ff007819 */ /* 0x000fe40000011400 */
[----:B------:R-:W-:-:S04]  /*d4d0*/  SHF.R.S32.HI R3, RZ, 0x1f, R2 ;  /* 0x0000001fff037819 */ /* 0x000fc80000011402 */
[----:B------:R-:W-:-:S04]  /*d4e0*/  LEA.HI R3, R3, R2, RZ, 0x6 ;  /* 0x0000000203037211 */ /* 0x000fc800078f30ff */
[----:B------:R-:W-:-:S04]  /*d4f0*/  SHF.R.S32.HI R3, RZ, 0x6, R3 ;  /* 0x00000006ff037819 */ /* 0x000fc80000011403 */
        /* <DEDUP_REMOVED lines=21> */
.L_x_7739:
        /* <DEDUP_REMOVED lines=20> */
.L_x_7742:
[----:B------:R-:W-:Y:S05]  /*d790*/  BSYNC B6 ;  /* 0x0000000000067941 */ /* 0x000fea0003800000 */
.L_x_7741:
        /* <DEDUP_REMOVED lines=20> */
.L_x_7745:
        /* <DEDUP_REMOVED lines=15> */
.L_x_7744:
[----:B------:R-:W-:Y:S05]  /*d9d0*/  BSYNC B6 ;  /* 0x0000000000067941 */ /* 0x000fea0003800000 */
.L_x_7743:
[----:B------:R-:W0:Y:S01]  /*d9e0*/  S2R R20, SR_TID.X ;  /* 0x0000000000147919 */ /* 0x000e220000002100 */
[----:B------:R-:W-:Y:S01]  /*d9f0*/  ULDC.64 UR4, c[0x0][0x9f8] ;  /* 0x00027e0000047ab9 */ /* 0x000fe20000000a00 */
[----:B------:R-:W1:Y:S01]  /*da00*/  LDC R10, c[0x0][0x430] ;  /* 0x00010c00ff0a7b82 */ /* 0x000e620000000800 */
[----:B------:R-:W-:-:S04]  /*da10*/  ISETP.NE.U32.AND P0, PT, RZ, UR4, PT ;  /* 0x00000004ff007c0c */ /* 0x000fc8000bf05070 */
[----:B------:R-:W-:-:S13]  /*da20*/  ISETP.NE.AND.EX P0, PT, RZ, UR5, PT, P0 ;  /* 0x00000005ff007c0c */ /* 0x000fda000bf05300 */
[----:B------:R-:W-:Y:S01]  /*da30*/  @P0 IADD3 R26, P1, R26, UR4, RZ ;  /* 0x000000041a1a0c10 */ /* 0x000fe2000ff3e0ff */
[----:B------:R-:W-:-:S03]  /*da40*/  ULDC UR4, c[0x0][0x320] ;  /* 0x0000c80000047ab9 */ /* 0x000fc60000000800 */
[----:B------:R-:W-:-:S05]  /*da50*/  @P0 IADD3.X R27, R27, UR5, RZ, P1, !PT ;  /* 0x000000051b1b0c10 */ /* 0x000fca0008ffe4ff */
[----:B------:R2:W5:Y:S01]  /*da60*/  @P0 LDG.E R28, desc[UR50][R26.64] ;  /* 0x000000321a1c0981 */ /* 0x000562000c1e1900 */
[----:B------:R-:W-:Y:S01]  /*da70*/  LOP3.LUT R22, R22, 0xffffffbf, RZ, 0xc0, !PT ;  /* 0xffffffbf16167812 */ /* 0x000fe200078ec0ff */
[----:B------:R-:W-:Y:S01]  /*da80*/  UMOV UR5, 0xffffffff ;  /* 0xffffffff00057882 */ /* 0x000fe20000000000 */
[----:B0-----:R-:W-:Y:S01]  /*da90*/  IMAD.SHL.U32 R20, R20, 0x8, RZ ;  /* 0x0000000814147824 */ /* 0x001fe200078e00ff */
[----:B------:R-:W0:Y:S01]  /*daa0*/  S2R R2, SR_TID.X ;  /* 0x0000000000027919 */ /* 0x000e220000002100 */
[----:B------:R-:W-:-:S03]  /*dab0*/  LEA R0, R34, 0xffffffc0, 0x6 ;  /* 0xffffffc022007811 */ /* 0x000fc600078e30ff */
[----:B------:R-:W-:-:S04]  /*dac0*/  LOP3.LUT R20, R20, 0x38, RZ, 0xc0, !PT ;  /* 0x0000003814147812 */ /* 0x000fc800078ec0ff */
[C---:B------:R-:W-:Y:S02]  /*dad0*/  LOP3.LUT R32, R20.reuse, 0x180, RZ, 0xfc, !PT ;  /* 0x0000018014207812 */ /* 0x040fe400078efcff */
[C---:B------:R-:W-:Y:S02]  /*dae0*/  LOP3.LUT R21, R20.reuse, 0x40, RZ, 0xfc, !PT ;  /* 0x0000004014157812 */ /* 0x040fe400078efcff */
[----:B------:R-:W-:Y:S02]  /*daf0*/  LOP3.LUT R20, R20, 0x1c0, RZ, 0xfc, !PT ;  /* 0x000001c014147812 */ /* 0x000fe400078efcff */
[----:B------:R-:W-:Y:S02]  /*db00*/  ISETP.GE.AND P3, PT, R21, UR4, PT ;  /* 0x0000000415007c0c */ /* 0x000fe4000bf66270 */
[----:B------:R-:W-:Y:S02]  /*db10*/  ISETP.GE.AND P0, PT, R20, UR4, PT ;  /* 0x0000000414007c0c */ /* 0x000fe4000bf06270 */
[----:B------:R-:W3:Y:S01]  /*db20*/  S2R R20, SR_TID.X ;  /* 0x0000000000147919 */ /* 0x000ee20000002100 */
[----:B------:R-:W-:-:S02]  /*db30*/  ISETP.GE.AND P1, PT, R32, UR4, PT ;  /* 0x0000000420007c0c */ /* 0x000fc4000bf26270 */
[----:B------:R-:W-:Y:S02]  /*db40*/  SEL R8, RZ, 0x80, P0 ;  /* 0x00000080ff087807 */ /* 0x000fe40000000000 */
[----:B------:R-:W-:-:S04]  /*db50*/  SEL R6, RZ, 0x40, P1 ;  /* 0x00000040ff067807 */ /* 0x000fc80000800000 */
[----:B------:R-:W-:-:S04]  /*db60*/  @P3 LOP3.LUT R22, R22, 0x40, RZ, 0xfc, !PT ;  /* 0x0000004016163812 */ /* 0x000fc800078efcff */
[----:B------:R-:W-:Y:S01]  /*db70*/  LOP3.LUT R22, R22, 0xffffff7f, RZ, 0xc0, !PT ;  /* 0xffffff7f16167812 */ /* 0x000fe200078ec0ff */
[----:B0-----:R-:W-:-:S05]  /*db80*/  IMAD.SHL.U32 R2, R2, 0x8, RZ ;  /* 0x0000000802027824 */ /* 0x001fca00078e00ff */
[----:B------:R-:W-:-:S04]  /*db90*/  LOP3.LUT R2, R2, 0x38, RZ, 0xc0, !PT ;  /* 0x0000003802027812 */ /* 0x000fc800078ec0ff */
[----:B------:R-:W-:Y:S01]  /*dba0*/  ISETP.GE.AND P2, PT, R2, UR4, PT ;  /* 0x0000000402007c0c */ /* 0x000fe2000bf46270 */
[----:B---3--:R-:W-:-:S12]  /*dbb0*/  IMAD.SHL.U32 R20, R20, 0x8, RZ ;  /* 0x0000000814147824 */ /* 0x008fd800078e00ff */
[----:B------:R-:W-:Y:S02]  /*dbc0*/  @P2 LOP3.LUT R22, R22, 0x80, RZ, 0xfc, !PT ;  /* 0x0000008016162812 */ /* 0x000fe400078efcff */
[----:B------:R-:W-:Y:S02]  /*dbd0*/  LOP3.LUT R20, R20, 0x38, RZ, 0xc0, !PT ;  /* 0x0000003814147812 */ /* 0x000fe400078ec0ff */
[----:B------:R-:W-:Y:S02]  /*dbe0*/  LOP3.LUT R22, R22, 0xffffffdf, RZ, 0xc0, !PT ;  /* 0xffffffdf16167812 */ /* 0x000fe400078ec0ff */
[----:B------:R-:W-:Y:S02]  /*dbf0*/  LOP3.LUT R21, R20, 0x80, RZ, 0xfc, !PT ;  /* 0x0000008014157812 */ /* 0x000fe400078efcff */
[----:B------:R-:W0:Y:S02]  /*dc00*/  S2R R20, SR_TID.X ;  /* 0x0000000000147919 */ /* 0x000e240000002100 */
[----:B------:R-:W-:-:S13]  /*dc10*/  ISETP.GE.AND P5, PT, R21, UR4, PT ;  /* 0x0000000415007c0c */ /* 0x000fda000bfa6270 */
[----:B------:R-:W-:-:S04]  /*dc20*/  @P5 LOP3.LUT R22, R22, 0x20, RZ, 0xfc, !PT ;  /* 0x0000002016165812 */ /* 0x000fc800078efcff */
[----:B------:R-:W-:Y:S01]  /*dc30*/  LOP3.LUT R22, R22, 0xffffffef, RZ, 0xc0, !PT ;  /* 0xffffffef16167812 */ /* 0x000fe200078ec0ff */
[----:B0-----:R-:W-:-:S05]  /*dc40*/  IMAD.SHL.U32 R20, R20, 0x8, RZ ;  /* 0x0000000814147824 */ /* 0x001fca00078e00ff */
[----:B------:R-:W-:-:S04]  /*dc50*/  LOP3.LUT R20, R20, 0x38, RZ, 0xc0, !PT ;  /* 0x0000003814147812 */ /* 0x000fc800078ec0ff */
[----:B------:R-:W-:Y:S02]  /*dc60*/  LOP3.LUT R21, R20, 0xc0, RZ, 0xfc, !PT ;  /* 0x000000c014157812 */ /* 0x000fe400078efcff */
[----:B------:R-:W0:Y:S02]  /*dc70*/  S2R R20, SR_TID.X ;  /* 0x0000000000147919 */ /* 0x000e240000002100 */
[----:B------:R-:W-:Y:S02]  /*dc80*/  ISETP.GE.AND P4, PT, R21, UR4, PT ;  /* 0x0000000415007c0c */ /* 0x000fe4000bf86270 */
[C---:B------:R-:W-:Y:S02]  /*dc90*/  LOP3.LUT R21, R2.reuse, 0x100, RZ, 0xfc, !PT ;  /* 0x0000010002157812 */ /* 0x040fe400078efcff */
[----:B------:R-:W-:Y:S02]  /*dca0*/  LOP3.LUT R2, R2, 0x140, RZ, 0xfc, !PT ;  /* 0x0000014002027812 */ /* 0x000fe400078efcff */
[----:B------:R-:W-:-:S02]  /*dcb0*/  ISETP.GE.AND P3, PT, R21, UR4, PT ;  /* 0x0000000415007c0c */ /* 0x000fc4000bf66270 */
[----:B------:R-:W-:-:S05]  /*dcc0*/  ISETP.GE.AND P2, PT, R2, UR4, PT ;  /* 0x0000000402007c0c */ /* 0x000fca000bf46270 */
[----:B------:R-:W-:-:S04]  /*dcd0*/  @P4 LOP3.LUT R22, R22, 0x10, RZ, 0xfc, !PT ;  /* 0x0000001016164812 */ /* 0x000fc800078efcff */
[----:B------:R-:W-:-:S04]  /*dce0*/  LOP3.LUT R22, R22, 0xfffffffb, RZ, 0xc0, !PT ;  /* 0xfffffffb16167812 */ /* 0x000fc800078ec0ff */
[----:B------:R-:W-:-:S04]  /*dcf0*/  @P2 LOP3.LUT R22, R22, 0x4, RZ, 0xfc, !PT ;  /* 0x0000000416162812 */ /* 0x000fc800078efcff */
[----:B------:R-:W-:-:S04]  /*dd00*/  LOP3.LUT R22, R22, 0xfffffff7, RZ, 0xc0, !PT ;  /* 0xfffffff716167812 */ /* 0x000fc800078ec0ff */
[----:B------:R-:W-:Y:S02]  /*dd10*/  @P3 LOP3.LUT R22, R22, 0x8, RZ, 0xfc, !PT ;  /* 0x0000000816163812 */ /* 0x000fe400078efcff */
[----:B0-----:R-:W-:-:S04]  /*dd20*/  SHF.L.U32 R20, R20, 0x4, RZ ;  /* 0x0000000414147819 */ /* 0x001fc800000006ff */
[----:B------:R-:W-:-:S05]  /*dd30*/  LOP3.LUT R20, R36, 0x70, R20, 0xf8, !PT ;  /* 0x0000007024147812 */ /* 0x000fca00078ef814 */
[----:B------:R-:W-:Y:S01]  /*dd40*/  IMAD.IADD R35, R20, 0x1, R0 ;  /* 0x0000000114237824 */ /* 0x000fe200078e0200 */
[----:B-12---:R-:W-:Y:S06]  /*dd50*/  BRA.DIV UR5, `(.L_x_7746) ;  /* 0x0000004205447947 */ /* 0x006fec000b800000 */
.L_x_7813:
        /* <DEDUP_REMOVED lines=42> */
[----:B------:R-:W-:-:S03]  /*e000*/  ISETP.NE.AND P0, PT, R3, 0x3, PT ;  /* 0x000000030300780c */ /* 0x000fc60003f05270 */
[----:B------:R-:W-:Y:S01]  /*e010*/  IMAD R35, R10, R2, R35 ;  /* 0x000000020a237224 */ /* 0x000fe200078e0223 */
[----:B------:R-:W-:Y:S01]  /*e020*/  LOP3.LUT R2, R6, R8, RZ, 0xfc, !PT ;  /* 0x0000000806027212 */ /* 0x000fe200078efcff */
[----:B------:R0:W-:Y:S04]  /*e030*/  STL [R1+0x28], R6 ;  /* 0x0000280601007387 */ /* 0x0001e80000100800 */
[----:B------:R0:W-:Y:S04]  /*e040*/  STL [R1+0x4], R2 ;  /* 0x0000040201007387 */ /* 0x0001e80000100800 */
[----:B------:R-:W-:-:S04]  /*e050*/  @P0 LOP3.LUT R22, R22, 0x400, RZ, 0xfc, !PT ;  /* 0x0000040016160812 */ /* 0x000fc800078efcff */
[----:B------:R-:W-:-:S04]  /*e060*/  LOP3.LUT R22, R22, 0xfffffffe, RZ, 0xc0, !PT ;  /* 0xfffffffe16167812 */ /* 0x000fc800078ec0ff */
[----:B------:R-:W-:Y:S01]  /*e070*/  @P1 LOP3.LUT R22, R22, 0x1, RZ, 0xfc, !PT ;  /* 0x0000000116161812 */ /* 0x000fe200078efcff */
[----:B0-----:R-:W-:Y:S06]  /*e080*/  @!P0 BRA `(.L_x_7747) ;  /* 0x0000000000048947 */ /* 0x001fec0003800000 */
[----:B------:R-:W-:Y:S01]  /*e090*/  BPT.TRAP 0x1 ;  /* 0x000000040000795c */ /* 0x000fe20000300000 */
.L_x_7747:
[----:B------:R-:W-:Y:S01]  /*e0a0*/  IADD3 R29, -R36, R29, -R0 ;  /* 0x0000001d241d7210 */ /* 0x000fe20007ffe900 */
[----:B------:R-:W-:Y:S01]  /*e0b0*/  IMAD R27, R24, 0x8, R23 ;  /* 0x00000008181b7824 */ /* 0x000fe200078e0217 */
[----:B------:R-:W-:Y:S01]  /*e0c0*/  SHF.L.U32 R0, R25, 0x1f, RZ ;  /* 0x0000001f19007819 */ /* 0x000fe200000006ff */
[----:B------:R-:W-:Y:S03]  /*e0d0*/  BSSY B0, `(.L_x_7748) ;  /* 0x0000003000007945 */ /* 0x000fe60003800000 */
[----:B------:R-:W0:Y:S02]  /*e0e0*/  SYNCS.PHASECHK.TRANS64.TRYWAIT P0, [R27+URZ+0x28c40], R0 ;  /* 0x028c40001b0075a7 */ /* 0x000e24000800017f */
[----:B0-----:R-:W-:Y:S05]  /*e0f0*/  @!P0 BRA `(.L_x_7749) ;  /* 0x0000003c00908947 */ /* 0x001fea0003800000 */
.L_x_7814:
[----:B------:R-:W-:Y:S05]  /*e100*/  BSYNC B0 ;  /* 0x0000000000007941 */ /* 0x000fea0003800000 */
.L_x_7748:
[----:B------:R-:W1:Y:S01]  /*e110*/  S2R R7, SR_TID.X ;  /* 0x0000000000077919 */ /* 0x000e620000002100 */
[----:B0-----:R-:W-:Y:S01]  /*e120*/  SHF.R.S32.HI R0, RZ, 0x1f, R35 ;  /* 0x0000001fff007819 */ /* 0x001fe20000011423 */
[----:B------:R-:W-:Y:S01]  /*e130*/  ULDC.64 UR4, c[0x0][0x300] ;  /* 0x0000c00000047ab9 */ /* 0x000fe20000000a00 */
[----:B-----5:R-:W-:Y:S01]  /*e140*/  SHF.R.S32.HI R4, RZ, 0x1f, R34 ;  /* 0x0000001fff047819 */ /* 0x020fe20000011422 */
[----:B------:R-:W-:Y:S01]  /*e150*/  IMAD.WIDE.U32 R2, R35, UR4, RZ ;  /* 0x0000000423027c25 */ /* 0x000fe2000f8e00ff */
[----:B------:R-:W-:Y:S01]  /*e160*/  LOP3.LUT R22, R22, 0xfffffffd, RZ, 0xc0, !PT ;  /* 0xfffffffd16167812 */ /* 0x000fe200078ec0ff */
[----:B------:R0:W-:Y:S02]  /*e170*/  STL [R1+0x1c], R0 ;  /* 0x00001c0001007387 */ /* 0x0001e40000100800 */
[----:B------:R-:W-:Y:S02]  /*e180*/  IMAD R5, R24, 0x1000, R33 ;  /* 0x0000100018057824 */ /* 0x000fe400078e0221 */
[----:B------:R2:W-:Y:S01]  /*e190*/  STL [R1+0x20], R4 ;  /* 0x0000200401007387 */ /* 0x0005e20000100800 */
[----:B0-----:R-:W-:-:S04]  /*e1a0*/  IMAD R0, R0, UR4, RZ ;  /* 0x0000000400007c24 */ /* 0x001fc8000f8e02ff */
        /* <DEDUP_REMOVED lines=9> */
[----:B-1----:R-:W-:Y:S02]  /*e240*/  IMAD.SHL.U32 R7, R7, 0x8, RZ ;  /* 0x0000000807077824 */ /* 0x002fe400078e00ff */
[C---:B------:R-:W-:Y:S02]  /*e250*/  IMAD R0, R18.reuse, UR5, R0 ;  /* 0x0000000512007c24 */ /* 0x040fe4000f8e0200 */
[----:B------:R-:W-:Y:S01]  /*e260*/  IMAD.WIDE.U32 R2, R18, UR4, R2 ;  /* 0x0000000412027c25 */ /* 0x000fe2000f8e0002 */
[----:B------:R-:W-:Y:S01]  /*e270*/  ULDC.64 UR4, c[0x0][0x2e8] ;  /* 0x0000ba0000047ab9 */ /* 0x000fe20000000a00 */
[----:B------:R-:W-:-:S02]  /*e280*/  LOP3.LUT R7, R7, 0x38, RZ, 0xc0, !PT ;  /* 0x0000003807077812 */ /* 0x000fc400078ec0ff */
[----:B--2---:R-:W-:Y:S01]  /*e290*/  IMAD.IADD R4, R3, 0x1, R0 ;  /* 0x0000000103047824 */ /* 0x004fe200078e0200 */
        /* <DEDUP_REMOVED lines=40> */
.L_x_7824:
[----:B------:R-:W-:-:S13]  /*e520*/  ISETP.GE.AND P0, PT, R29, 0x31, PT ;  /* 0x000000311d00780c */ /* 0x000fda0003f06270 */
[----:B0-----:R-:W-:Y:S01]  /*e530*/  @P0 LEA R2, P1, R7, R0, 0x1 ;  /* 0x0000000007020211 */ /* 0x001fe200078208ff */
[----:B------:R-:W-:-:S03]  /*e540*/  @P0 IMAD R5, R5, 0x2, R23 ;  /* 0x0000000205050824 */ /* 0x000fc600078e0217 */
[----:B------:R-:W-:-:S05]  /*e550*/  @P0 IADD3.X R3, RZ, R4, RZ, P1, !PT ;  /* 0x00000004ff030210 */ /* 0x000fca0000ffe4ff */
[----:B------:R-:W-:Y:S01]  /*e560*/  @!PT LDS RZ, [RZ] ;  /* 0x00000000fffff984 */ /* 0x000fe20000000800 */
[----:B------:R-:W-:Y:S01]  /*e570*/  @!PT LDS RZ, [RZ] ;  /* 0x00000000fffff984 */ /* 0x000fe20000000800 */
[----:B------:R-:W-:Y:S01]  /*e580*/  @!PT LDS RZ, [RZ] ;  /* 0x00000000fffff984 */ /* 0x000fe20000000800 */
[----:B------:R0:W-:Y:S01]  /*e590*/  @P0 LDGSTS.E.BYPASS.LTC128B.128 [R5+0x23c00], desc[UR50][R2.64], !P2 ;  /* 0x23c0000002050fae */ /* 0x0001e2000d101d72 */
[----:B------:R-:W-:Y:S01]  /*e5a0*/  PLOP3.LUT P0, PT, PT, PT, PT, 0x80, 0x0 ;  /* 0x000000000000781c */ /* 0x000fe20003f0f070 */
[----:B------:R-:W-:-:S12]  /*e5b0*/  NOP ;  /* 0x0000000000007918 */ /* 0x000fd80000000000 */
.L_x_7751:
        /* <DEDUP_REMOVED lines=11> */
.L_x_7752:
[----:B------:R1:W5:Y:S01]  /*e670*/  LDL.LU R0, [R1+0xc] ;  /* 0x00000c0001007983 */ /* 0x0003620000300800 */
[----:B------:R-:W-:Y:S01]  /*e680*/  LOP3.LUT P0, RZ, R22, 0x100, RZ, 0xc0, !PT ;  /* 0x0000010016ff7812 */ /* 0x000fe2000780c0ff */
[----:B------:R1:W-:Y:S02]  /*e690*/  SYNCS.ARRIVE.TRANS64.A1T0 RZ, [R27+URZ+0x28c30], RZ ;  /* 0x028c30ff1bff79a7 */ /* 0x0003e4000810003f */
[----:B0-----:R1:W5:Y:S10]  /*e6a0*/  LDL R3, [R1+0x4] ;  /* 0x0000040001037983 */ /* 0x0013740000100800 */
[----:B------:R-:W-:Y:S05]  /*e6b0*/  WARPSYNC.ALL ;  /* 0x0000000000007948 */ /* 0x000fea0003800000 */
[----:B------:R-:W-:Y:S01]  /*e6c0*/  SEL R2, R30, RZ, !P0 ;  /* 0x000000ff1e027207 */ /* 0x000fe20004000000 */
[----:B------:R-:W-:Y:S01]  /*e6d0*/  ULDC.64 UR4, c[0x0][0x298] ;  /* 0x0000a60000047ab9 */ /* 0x000fe20000000a00 */
[----:B------:R-:W-:Y:S01]  /*e6e0*/  BSSY B6, `(.L_x_7753) ;  /* 0x0000020000067945 */ /* 0x000fe20003800000 */
[----:B------:R-:W-:Y:S02]  /*e6f0*/  IMAD.WIDE.U32 R4, R37, UR4, RZ ;  /* 0x0000000425047c25 */ /* 0x000fe4000f8e00ff */
[----:B------:R0:W-:Y:S02]  /*e700*/  STL [R1+0x18], R2 ;  /* 0x0000180201007387 */ /* 0x0001e40000100800 */
[----:B0-----:R-:W-:Y:S01]  /*e710*/  VIADD R2, R23, 0x20400 ;  /* 0x0002040017027836 */ /* 0x001fe20000000000 */
[----:B------:R-:W-:Y:S01]  /*e720*/  BAR.SYNC.DEFER_BLOCKING 0x8, 0x100 ;  /* 0x0204000000007b1d */ /* 0x000fe20000010000 */
[----:B-----5:R-:W-:-:S03]  /*e730*/  SEL R0, R0, RZ, !P0 ;  /* 0x000000ff00007207 */ /* 0x020fc60004000000 */
[----:B------:R-:W-:Y:S02]  /*e740*/  LOP3.LUT P0, RZ, R2, 0x3ff, RZ, 0xc0, !PT ;  /* 0x000003ff02ff7812 */ /* 0x000fe4000780c0ff */
[----:B------:R-:W-:Y:S01]  /*e750*/  PRMT R30, R3, 0x8880, RZ ;  /* 0x00008880031e7816 */ /* 0x000fe200000000ff */
[----:B------:R0:W-:Y:S03]  /*e760*/  STL [R1+0xc], R0 ;  /* 0x00000c0001007387 */ /* 0x0001e60000100800 */
[----:B------:R-:W-:Y:S01]  /*e770*/  PRMT R30, R30, 0x7710, RZ ;  /* 0x000077101e1e7816 */ /* 0x000fe200000000ff */
[----:B------:R2:W-:Y:S01]  /*e780*/  STL.64 [R1+0x10], R4 ;  /* 0x0000100401007387 */ /* 0x0005e20000100a00 */
[----:B0-----:R-:W-:-:S05]  /*e790*/  SHF.R.S32.HI R0, RZ, 0x1f, R37 ;  /* 0x0000001fff007819 */ /* 0x001fca0000011425 */
[----:B------:R-:W-:-:S04]  /*e7a0*/  IMAD R0, R0, UR4, RZ ;  /* 0x0000000400007c24 */ /* 0x000fc8000f8e02ff */
[----:B------:R-:W-:-:S04]  /*e7b0*/  IMAD R0, R37, UR5, R0 ;  /* 0x0000000525007c24 */ /* 0x000fc8000f8e0200 */
[----:B------:R-:W-:Y:S01]  /*e7c0*/  IMAD.IADD R37, R5, 0x1, R0 ;  /* 0x0000000105257824 */ /* 0x000fe200078e0200 */
[----:B--2---:R-:W-:Y:S06]  /*e7d0*/  @!P0 BRA `(.L_x_7754) ;  /* 0x0000000000408947 */ /* 0x004fec0003800000 */
        /* <DEDUP_REMOVED lines=16> */
.L_x_7754:
[----:B------:R-:W-:Y:S05]  /*e8e0*/  BSYNC B6 ;  /* 0x0000000000067941 */ /* 0x000fea0003800000 */
.L_x_7753:
[----:B------:R-:W2:Y:S01]  /*e8f0*/  LDL.LU.64 R2, [R1+0x10] ;  /* 0x0000100001027983 */ /* 0x000ea20000300a00 */
[----:B------:R-:W-:Y:S01]  /*e900*/  ULDC.64 UR4, c[0x0][0x2d8] ;  /* 0x0000b60000047ab9 */ /* 0x000fe20000000a00 */
[----:B------:R-:W0:Y:S02]  /*e910*/  LDC R21, c[0x0][0x448] ;  /* 0x00011200ff157b82 */ /* 0x000e240000000800 */
[----:B------:R-:W3:Y:S04]  /*e920*/  LDL.LU R4, [R1+0xc] ;  /* 0x00000c0001047983 */ /* 0x000ee80000300800 */
[----:B------:R-:W4:Y:S01]  /*e930*/  LDL.LU R20, [R1+0x18] ;  /* 0x0000180001147983 */ /* 0x000f220000300800 */
[----:B------:R-:W-:-:S03]  /*e940*/  IMAD R0, R26, UR4, RZ ;  /* 0x000000041a007c24 */ /* 0x000fc6000f8e02ff */
[----:B------:R0:W5:Y:S01]  /*e950*/  LDL R9, [R1] ;  /* 0x0000000001097983 */ /* 0x0001620000100800 */
[----:B------:R-:W-:-:S03]  /*e960*/  IMAD R0, R18, UR5, R0 ;  /* 0x0000000512007c24 */ /* 0x000fc6000f8e0200 */
[----:B------:R0:W5:Y:S02]  /*e970*/  LDL R7, [R1+0x2c] ;  /* 0x00002c0001077983 */ /* 0x0001640000100800 */
[----:B0-----:R-:W-:-:S13]  /*e980*/  ISETP.NE.AND P6, PT, R21, 0x1, PT ;  /* 0x000000011500780c */ /* 0x001fda0003fc5270 */
[----:B------:R-:W0:Y:S01]  /*e990*/  @P6 LDC R6, c[0x0][0x44c] ;  /* 0x00011300ff066b82 */ /* 0x000e220000000800 */
[----:B------:R-:W1:Y:S02]  /*e9a0*/  S2R R8, SR_TID.X ;  /* 0x0000000000087919 */ /* 0x000e640000002100 */
[----:B-1----:R-:W-:-:S05]  /*e9b0*/  IMAD.SHL.U32 R8, R8, 0x8, RZ ;  /* 0x0000000808087824 */ /* 0x002fca00078e00ff */
[----:B------:R-:W-:Y:S01]  /*e9c0*/  LOP3.LUT R8, R8, 0x38, RZ, 0xc0, !PT ;  /* 0x0000003808087812 */ /* 0x000fe200078ec0ff */
[----:B--2---:R-:W-:Y:S02]  /*e9d0*/  IMAD.MOV.U32 R3, RZ, RZ, R37 ;  /* 0x000000ffff037224 */ /* 0x004fe400078e0025 */
[----:B------:R-:W-:Y:S01]  /*e9e0*/  IMAD.WIDE.U32 R2, R18, UR4, R2 ;  /* 0x0000000412027c25 */ /* 0x000fe2000f8e0002 */
        /* <DEDUP_REMOVED lines=9> */
[----:B-1----:R-:W-:-:S05]  /*ea80*/  IMAD.SHL.U32 R20, R20, 0x10, RZ ;  /* 0x0000001014147824 */ /* 0x002fca00078e00ff */
[----:B------:R-:W-:-:S05]  /*ea90*/  LOP3.LUT R20, R36, 0x70, R20, 0xf8, !PT ;  /* 0x0000007024147812 */ /* 0x000fca00078ef814 */
[----:B------:R-:W-:-:S04]  /*eaa0*/  IMAD R5, R17, 0x40, R20 ;  /* 0x0000004011057824 */ /* 0x000fc800078e0214 */
[----:B0-----:R-:W-:-:S04]  /*eab0*/  @P6 IMAD.HI.U32 R6, R5, R6, RZ ;  /* 0x0000000605066227 */ /* 0x001fc800078e00ff */
[----:B------:R-:W-:Y:S01]  /*eac0*/  IMAD.MOV.U32 R4, RZ, RZ, R5 ;  /* 0x000000ffff047224 */ /* 0x000fe200078e0005 */
[----:B--2---:R-:W-:Y:S02]  /*ead0*/  @P6 SHF.R.U32.HI R4, RZ, R0, R6 ;  /* 0x00000000ff046219 */ /* 0x004fe40000011606 */
[----:B------:R-:W0:Y:S03]  /*eae0*/  LDC R6, c[0x0][0x448] ;  /* 0x00011200ff067b82 */ /* 0x000e260000000800 */
[----:B------:R-:W-:Y:S02]  /*eaf0*/  IMAD.MOV R0, RZ, RZ, -R4 ;  /* 0x000000ffff007224 */ /* 0x000fe400078e0a04 */
        /* <DEDUP_REMOVED lines=14> */
[----:B------:R-:W-:-:S04]  /*ebe0*/  IADD3 R4, R3, R4, RZ ;  /* 0x0000000403047210 */ /* 0x000fc80007ffe0ff */
        /* <DEDUP_REMOVED lines=38> */
.L_x_7833:
[----:B------:R-:W-:-:S05]  /*ee50*/  VIADD R17, R17, 0x30 ;  /* 0x0000003011117836 */ /* 0x000fca0000000000 */
[----:B------:R-:W-:-:S13]  /*ee60*/  ISETP.GE.AND P0, PT, R17, R5, PT ;  /* 0x000000051100720c */ /* 0x000fda0003f06270 */
[----:B0-----:R-:W-:-:S05]  /*ee70*/  @!P0 LEA R2, P2, R8, R0, 0x1 ;  /* 0x0000000008028211 */ /* 0x001fca00078408ff */
[----:B------:R-:W-:-:S05]  /*ee80*/  @!P0 IMAD.X R3, RZ, RZ, R4, P2 ;  /* 0x000000ffff038224 */ /* 0x000fca00010e0604 */
[----:B------:R-:W-:Y:S01]  /*ee90*/  @!PT LDS RZ, [RZ] ;  /* 0x00000000fffff984 */ /* 0x000fe20000000800 */
[----:B------:R-:W-:Y:S01]  /*eea0*/  @!PT LDS RZ, [RZ] ;  /* 0x00000000fffff984 */ /* 0x000fe20000000800 */
[----:B------:R-:W-:Y:S01]  /*eeb0*/  @!PT LDS RZ, [RZ] ;  /* 0x00000000fffff984 */ /* 0x000fe20000000800 */
[----:B------:R0:W-:Y:S01]  /*eec0*/  @!P0 LDGSTS.E.BYPASS.LTC128B.128 [R7+0x21c00], desc[UR50][R2.64], !P1 ;  /* 0x21c0000002078fae */ /* 0x0001e2000c901d72 */
[----:B------:R-:W-:Y:S01]  /*eed0*/  PLOP3.LUT P0, PT, PT, PT, PT, 0x80, 0x0 ;  /* 0x000000000000781c */ /* 0x000fe20003f0f070 */
[----:B------:R-:W-:-:S12]  /*eee0*/  NOP ;  /* 0x0000000000007918 */ /* 0x000fd80000000000 */
.L_x_7756:
        /* <DEDUP_REMOVED lines=10> */
[----:B------:R-:W-:-:S04]  /*ef90*/  LOP3.LUT R0, R0, 0xfffffffe, RZ, 0xc0, !PT ;  /* 0xfffffffe00007812 */ /* 0x000fc800078ec0ff */
[----:B------:R-:W-:-:S04]  /*efa0*/  IADD3 R0, R2, -R0, RZ ;  /* 0x8000000002007210 */ /* 0x000fc80007ffe0ff */
[----:B------:R-:W-:Y:S01]  /*efb0*/  SHF.L.U32 R0, R0, 0x1f, RZ ;  /* 0x0000001f00007819 */ /* 0x000fe200000006ff */
[----:B------:R-:W-:Y:S01]  /*efc0*/  NOP ;  /* 0x0000000000007918 */ /* 0x000fe20000000000 */
[----:B------:R0:W-:Y:S01]  /*efd0*/  SYNCS.ARRIVE.TRANS64.A1T0 RZ, [R23+URZ+0x28c00], RZ ;  /* 0x028c00ff17ff79a7 */ /* 0x0001e2000810003f */
[----:B------:R-:W-:Y:S01]  /*efe0*/  BSSY B0, `(.L_x_7757) ;  /* 0x0000003000007945 */ /* 0x000fe20003800000 */
[----:B------:R-:W1:Y:S03]  /*eff0*/  SYNCS.PHASECHK.TRANS64.TRYWAIT P0, [R23+URZ+0x28c20], R0 ;  /* 0x028c2000170075a7 */ /* 0x000e66000800017f */
[----:B01----:R-:W-:Y:S05]  /*f000*/  @!P0 BRA `(.L_x_7758) ;  /* 0x0000003800748947 */ /* 0x003fea0003800000 */
.L_x_7834:
[----:B------:R-:W-:Y:S05]  /*f010*/  BSYNC B0 ;  /* 0x0000000000007941 */ /* 0x000fea0003800000 */
.L_x_7757:
[----:B------:R-:W-:-:S05]  /*f020*/  IMAD.U32 R2, RZ, RZ, UR36 ;  /* 0x00000024ff027e24 */ /* 0x000fca000f8e00ff */
[----:B------:R-:W-:-:S13]  /*f030*/  ISETP.NE.AND P0, PT, R2, 0x3, PT ;  /* 0x000000030200780c */ /* 0x000fda0003f05270 */
[----:B------:R-:W-:Y:S05]  /*f040*/  @!P0 BRA `(.L_x_7759) ;  /* 0x0000000000048947 */ /* 0x000fea0003800000 */
[----:B------:R-:W-:Y:S01]  /*f050*/  BPT.TRAP 0x1 ;  /* 0x000000040000795c */ /* 0x000fe20000300000 */
.L_x_7759:
[----:B0-----:R-:W-:Y:S01]  /*f060*/  SHF.L.U32 R0, R25, 0x1f, RZ ;  /* 0x0000001f19007819 */ /* 0x001fe200000006ff */
[----:B------:R-:W-:Y:S03]  /*f070*/  BSSY B0, `(.L_x_7760) ;  /* 0x0000003000007945 */ /* 0x000fe60003800000 */
[----:B------:R-:W0:Y:S02]  /*f080*/  SYNCS.PHASECHK.TRANS64.TRYWAIT P0, [R27+URZ+0x28c60], R0 ;  /* 0x028c60001b0075a7 */ /* 0x000e24000800017f */
[----:B0-----:R-:W-:Y:S05]  /*f090*/  @!P0 BRA `(.L_x_7761) ;  /* 0x0000003800648947 */ /* 0x001fea0003800000 */
.L_x_7835:
[----:B------:R-:W-:Y:S05]  /*f0a0*/  BSYNC B0 ;  /* 0x0000000000007941 */ /* 0x000fea0003800000 */
.L_x_7760:
        /* <DEDUP_REMOVED lines=111> */
.L_x_7845:
        /* <DEDUP_REMOVED lines=34> */
.L_x_7763:
        /* <DEDUP_REMOVED lines=11> */
.L_x_7764:
[----:B------:R-:W2:Y:S01]  /*fa70*/  LDL R2, [R1+0x8] ;  /* 0x0000080001027983 */ /* 0x000ea20000100800 */
[----:B------:R1:W-:Y:S01]  /*fa80*/  SYNCS.ARRIVE.TRANS64.A1T0 RZ, [R27+URZ+0x28c50], RZ ;  /* 0x028c50ff1bff79a7 */ /* 0x0003e2000810003f */
[----:B------:R-:W-:Y:S01]  /*fa90*/  BSSY B0, `(.L_x_7765) ;  /* 0x00000f5000007945 */ /* 0x000fe20003800000 */
[----:B--2---:R-:W-:-:S13]  /*faa0*/  ISETP.GE.AND P0, PT, R2, 0x2, PT ;  /* 0x000000020200780c */ /* 0x004fda0003f06270 */
[----:B-1----:R-:W-:Y:S05]  /*fab0*/  @!P0 BRA `(.L_x_7766) ;  /* 0x0000000c00c88947 */ /* 0x002fea0003800000 */
[----:B0-----:R-:W2:Y:S04]  /*fac0*/  LDL.LU R4, [R1+0x28] ;  /* 0x0000280001047983 */ /* 0x001ea80000300800 */
[----:B------:R-:W3:Y:S01]  /*fad0*/  LDL.LU R3, [R1+0x4] ;  /* 0x0000040001037983 */ /* 0x000ee20000300800 */
[----:B------:R-:W-:Y:S01]  /*fae0*/  VIADD R7, R2, 0xfffffffe ;  /* 0xfffffffe02077836 */ /* 0x000fe20000000000 */
[----:B--2---:R-:W-:Y:S02]  /*faf0*/  LOP3.LUT R30, R4, 0x40, RZ, 0xc0, !PT ;  /* 0x00000040041e7812 */ /* 0x004fe400078ec0ff */
[----:B---3--:R-:W-:Y:S02]  /*fb00*/  LOP3.LUT R29, R3, 0x80, RZ, 0xc0, !PT ;  /* 0x00000080031d7812 */ /* 0x008fe400078ec0ff */
[----:B------:R-:W-:-:S02]  /*fb10*/  SHF.R.U32.HI R30, RZ, 0x2, R30 ;  /* 0x00000002ff1e7819 */ /* 0x000fc4000001161e */
[----:B------:R-:W-:-:S07]  /*fb20*/  SHF.R.U32.HI R29, RZ, 0x3, R29 ;  /* 0x00000003ff1d7819 */ /* 0x000fce000001161d */
.L_x_7779:
        /* <DEDUP_REMOVED lines=26> */
[----:B------:R-:W-:Y:S01]  /*fcd0*/  @!P1 IMAD.IADD R3, R5, 0x1, R3 ;  /* 0x0000000105039824 */ /* 0x000fe200078e0203 */
[----:B------:R-:W-:-:S04]  /*fce0*/  IADD3 R5, -R10, RZ, RZ ;  /* 0x000000ff0a057210 */ /* 0x000fc80007ffe1ff */
        /* <DEDUP_REMOVED lines=13> */
.L_x_7767:
[----:B------:R-:W-:Y:S01]  /*fdc0*/  IMAD R6, R24, 0x8, R23 ;  /* 0x0000000818067824 */ /* 0x000fe200078e0217 */
[----:B------:R-:W-:Y:S01]  /*fdd0*/  SHF.L.U32 R17, R25, 0x1f, RZ ;  /* 0x0000001f19117819 */ /* 0x000fe200000006ff */
[----:B------:R-:W-:Y:S01]  /*fde0*/  BSSY B1, `(.L_x_7768) ;  /* 0x0000004000017945 */ /* 0x000fe20003800000 */
[----:B------:R-:W-:Y:S02]  /*fdf0*/  SHF.R.S32.HI R9, RZ, 0x1f, R5 ;  /* 0x0000001fff097819 */ /* 0x000fe40000011405 */
[----:B------:R-:W0:Y:S02]  /*fe00*/  SYNCS.PHASECHK.TRANS64.TRYWAIT P0, [R6+URZ+0x28c40], R17 ;  /* 0x028c4011060075a7 */ /* 0x000e24000800017f */
[----:B0-----:R-:W-:Y:S05]  /*fe10*/  @!P0 BRA `(.L_x_7769) ;  /* 0x0000003400448947 */ /* 0x001fea0003800000 */
.L_x_7846:
[----:B------:R-:W-:Y:S05]  /*fe20*/  BSYNC B1 ;  /* 0x0000000000017941 */ /* 0x000fea0003800000 */
.L_x_7768:
        /* <DEDUP_REMOVED lines=26> */
[----:B-1----:R-:W-:-:S04]  /*ffd0*/  IADD3 R2, P0, R2, R0, RZ ;  /* 0x0000000002027210 */ /* 0x002fc80007f1e0ff */
[----:B--2---:R-:W-:-:S05]  /*ffe0*/  IADD3.X R3, RZ, R3, RZ, P0, !PT ;  /* 0x00000003ff037210 */ /* 0x004fca00007fe4ff */
        /* <DEDUP_REMOVED lines=14> */
.L_x_7856:
        /* <DEDUP_REMOVED lines=8> */
.L_x_7771:
        /* <DEDUP_REMOVED lines=11> */
.L_x_7772:
[----:B------:R2:W-:Y:S01]  /*10200*/  SYNCS.ARRIVE.TRANS64.A1T0 RZ, [R6+URZ+0x28c30], RZ ;  /* 0x028c30ff06ff79a7 */ /* 0x0005e2000810003f */
[----:B------:R-:W-:Y:S05]  /*10210*/  @!P2 BRA `(.L_x_7773) ;  /* 0x000000000004a947 */ /* 0x000fea0003800000 */
[----:B------:R-:W-:Y:S01]  /*10220*/  BPT.TRAP 0x1 ;  /* 0x000000040000795c */ /* 0x000fe20000300000 */
.L_x_7773:
[----:B------:R-:W3:Y:S01]  /*10230*/  SYNCS.PHASECHK.TRANS64.TRYWAIT P0, [R6+URZ+0x28c60], R17 ;  /* 0x028c6011060075a7 */ /* 0x000ee2000800017f */
[----:B------:R-:W-:Y:S04]  /*10240*/  BSSY B1, `(.L_x_7774) ;  /* 0x0000002000017945 */ /* 0x000fe80003800000 */
[----:B---3--:R-:W-:Y:S05]  /*10250*/  @!P0 BRA `(.L_x_7775) ;  /* 0x0000003400648947 */ /* 0x008fea0003800000 */
.L_x_7857:
[----:B------:R-:W-:Y:S05]  /*10260*/  BSYNC B1 ;  /* 0x0000000000017941 */ /* 0x000fea0003800000 */
.L_x_7774:
        /* <DEDUP_REMOVED lines=46> */
[C---:B------:R-:W-:Y:S02]  /*10550*/  LOP3.LUT P3, RZ, R22.reuse, 0x80, RZ, 0xc0, !PT ;  /* 0x0000008016ff7812 */ /* 0x040fe4000786c0ff */
[----:B-----5:R-:W-:Y:S01]  /*10560*/  IADD3.X R5, RZ, R5, RZ, P2, !PT ;  /* 0x00000005ff057210 */ /* 0x020fe200017fe4ff */
[----:B------:R-:W-:Y:S01]  /*10570*/  LDGSTS.E.BYPASS.LTC128B.128 [R17+0x6400], desc[UR50][R2.64+0x180], !P6 ;  /* 0x0640018002117fae */ /* 0x000fe2000f101d72 */
[----:B------:R-:W-:-:S03]  /*10580*/  LOP3.LUT P2, RZ, R22, 0x40, RZ, 0xc0, !PT ;  /* 0x0000004016ff7812 */ /* 0x000fc6000784c0ff */
        /* <DEDUP_REMOVED lines=31> */
.L_x_7867:
        /* <DEDUP_REMOVED lines=25> */
.L_x_7777:
        /* <DEDUP_REMOVED lines=11> */
.L_x_7778:
[----:B------:R3:W-:Y:S01]  /*109c0*/  SYNCS.ARRIVE.TRANS64.A1T0 RZ, [R6+URZ+0x28c50], RZ ;  /* 0x028c50ff06ff79a7 */ /* 0x0007e2000810003f */
[----:B------:R-:W-:Y:S05]  /*109d0*/  @P3 BRA `(.L_x_7779) ;  /* 0xfffffff000543947 */ /* 0x000fea000383ffff */
.L_x_7766:
[----:B------:R-:W-:Y:S05]  /*109e0*/  BSYNC B0 ;  /* 0x0000000000007941 */ /* 0x000fea0003800000 */
.L_x_7765:
        /* <DEDUP_REMOVED lines=21> */
.L_x_7781:
[----:B------:R-:W-:Y:S05]  /*10b40*/  BSYNC B0 ;  /* 0x0000000000007941 */ /* 0x000fea0003800000 */
.L_x_7780:
[----:B------:R-:W-:-:S07]  /*10b50*/  SEL R24, R24, RZ, P0 ;  /* 0x000000ff18187207 */ /* 0x000fce0000000000 */
.L_x_7740:
[----:B------:R-:W-:Y:S05]  /*10b60*/  BSYNC B7 ;  /* 0x0000000000077941 */ /* 0x000fea0003800000 */
.L_x_7738:
        /* <DEDUP_REMOVED lines=11> */
.L_x_7782:
        /* <DEDUP_REMOVED lines=36> */
.L_x_7877:
[----:B------:R-:W-:Y:S02]  /*10e60*/  ULDC UR4, c[0x0][0xc38] ;  /* 0x00030e0000047ab9 */ /* 0x000fe40000000800 */
[----:B------:R-:W-:-:S04]  /*10e70*/  IMAD.U32 R4, RZ, RZ, UR4 ;  /* 0x00000004ff047e24 */ /* 0x000fc8000f8e00ff */
[----:B--2---:R-:W-:-:S04]  /*10e80*/  IMAD R14, R14, R4, RZ ;  /* 0x000000040e0e7224 */ /* 0x004fc800078e02ff */
[----:B------:R-:W-:-:S05]  /*10e90*/  IMAD.IADD R5, R5, 0x1, R14 ;  /* 0x0000000105057824 */ /* 0x000fca00078e020e */
[----:B------:R-:W-:-:S13]  /*10ea0*/  ISETP.GT.AND P6, PT, R5, R0, PT ;  /* 0x000000000500720c */ /* 0x000fda0003fc4270 */
[----:B------:R-:W-:Y:S05]  /*10eb0*/  @P6 BRA `(.L_x_7785) ;  /* 0x00000000009c6947 */ /* 0x000fea0003800000 */
.L_x_7790:
        /* <DEDUP_REMOVED lines=14> */
.L_x_7788:
[----:B------:R-:W-:Y:S05]  /*10fa0*/  BSYNC B0 ;  /* 0x0000000000007941 */ /* 0x000fea0003800000 */
.L_x_7787:
        /* <DEDUP_REMOVED lines=18> */
.L_x_7885:
[----:B------:R-:W-:Y:S02]  /*110d0*/  ULDC UR4, c[0x0][0xc38] ;  /* 0x00030e0000047ab9 */ /* 0x000fe40000000800 */
[----:B------:R-:W-:-:S04]  /*110e0*/  IMAD.U32 R4, RZ, RZ, UR4 ;  /* 0x00000004ff047e24 */ /* 0x000fc8000f8e00ff */
[----:B--2---:R-:W-:-:S04]  /*110f0*/  IMAD R14, R14, R4, RZ ;  /* 0x000000040e0e7224 */ /* 0x004fc800078e02ff */
[----:B------:R-:W-:-:S05]  /*11100*/  IMAD.IADD R5, R14, 0x1, R5 ;  /* 0x000000010e057824 */ /* 0x000fca00078e0205 */
[----:B------:R-:W-:-:S13]  /*11110*/  ISETP.GT.AND P6, PT, R5, R0, PT ;  /* 0x000000000500720c */ /* 0x000fda0003fc4270 */
[----:B------:R-:W-:Y:S05]  /*11120*/  @!P6 BRA `(.L_x_7790) ;  /* 0xfffffffc0064e947 */ /* 0x000fea000383ffff */
.L_x_7785:
        /* <DEDUP_REMOVED lines=8> */
.L_x_7889:
[----:B------:R-:W-:Y:S01]  /*111b0*/  ISETP.NE.AND P0, PT, R3, RZ, PT ;  /* 0x000000ff0300720c */ /* 0x000fe20003f05270 */
[----:B------:R-:W-:-:S12]  /*111c0*/  IMAD.MOV.U32 R14, RZ, RZ, RZ ;  /* 0x000000ffff0e7224 */ /* 0x000fd800078e00ff */
[----:B------:R-:W-:Y:S05]  /*111d0*/  @!P0 BRA `(.L_x_7792) ;  /* 0x0000000000108947 */ /* 0x000fea0003800000 */
[----:B------:R-:W-:Y:S01]  /*111e0*/  UMOV UR4, 0xffffffff ;  /* 0xffffffff00047882 */ /* 0x000fe20000000000 */
[----:B------:R-:W-:Y:S02]  /*111f0*/  VIADD R12, R6, 0xffffffff ;  /* 0xffffffff060c7836 */ /* 0x000fe40000000000 */
[----:B------:R-:W-:Y:S05]  /*11200*/  BRA.DIV UR4, `(.L_x_7793) ;  /* 0x0000003604907947 */ /* 0x000fea000b800000 */
[----:B------:R4:W0:Y:S02]  /*11210*/  SHFL.IDX PT, R14, R2, R12, 0x1f ;  /* 0x00001f0c020e7589 */ /* 0x00082400000e0000 */
.L_x_7792:
        /* <DEDUP_REMOVED lines=38> */
[----:B------:R-:W0:Y:S02]  /*11480*/  I2F.RP R8, R7 ;  /* 0x0000000700087306 */ /* 0x000e240000209400 */
[----:B------:R-:W-:-:S06]  /*11490*/  IADD3 R6, RZ, -R6, RZ ;  /* 0x80000006ff067210 */ /* 0x000fcc0007ffe0ff */
        /* <DEDUP_REMOVED lines=26> */
.L_x_7786:
[----:B------:R-:W-:Y:S01]  /*11640*/  UMOV UR4, URZ ;  /* 0x0000003f00047c82 */ /* 0x000fe20008000000 */
[----:B------:R-:W-:Y:S01]  /*11650*/  UMOV UR5, URZ ;  /* 0x0000003f00057c82 */ /* 0x000fe20008000000 */
[----:B------:R-:W-:Y:S01]  /*11660*/  ULDC UR6, c[0x0][0xc3c] ;  /* 0x00030f0000067ab9 */ /* 0x000fe20000000800 */
[----:B------:R-:W-:Y:S01]  /*11670*/  IMAD.MOV.U32 R16, RZ, RZ, R0 ;  /* 0x000000ffff107224 */ /* 0x000fe200078e0000 */
[----:B------:R-:W-:Y:S01]  /*11680*/  MOV R19, UR6 ;  /* 0x0000000600137c02 */ /* 0x000fe20008000f00 */
[----:B------:R-:W-:Y:S02]  /*11690*/  IMAD.U32 R17, RZ, RZ, UR4 ;  /* 0x00000004ff117e24 */ /* 0x000fe4000f8e00ff */
[----:B------:R-:W-:-:S07]  /*116a0*/  IMAD.U32 R18, RZ, RZ, UR5 ;  /* 0x00000005ff127e24 */ /* 0x000fce000f8e00ff */
.L_x_7794:
        /* <DEDUP_REMOVED lines=10> */
.L_x_7783:
[----:B------:R-:W-:Y:S02]  /*11750*/  ULDC UR4, c[0x0][0xc3c] ;  /* 0x00030f0000047ab9 */ /* 0x000fe40000000800 */
[----:B0-----:R-:W-:-:S13]  /*11760*/  ISETP.GE.AND P0, PT, R19, UR4, PT ;  /* 0x0000000413007c0c */ /* 0x001fda000bf06270 */
[----:B------:R-:W-:Y:S05]  /*11770*/  @!P0 BRA `(.L_x_7795) ;  /* 0xffffffb800008947 */ /* 0x000fea000383ffff */
[----:B------:R-:W-:Y:S05]  /*11780*/  BSYNC B8 ;  /* 0x0000000000087941 */ /* 0x000fea0003800000 */
.L_x_7734:
        /* <DEDUP_REMOVED lines=12> */
.L_x_7892:
[----:B------:R-:W-:Y:S05]  /*11850*/  BSYNC B0 ;  /* 0x0000000000007941 */ /* 0x000fea0003800000 */
.L_x_7796:
[----:B------:R-:W-:-:S03]  /*11860*/  UMOV UR4, 0xffffffff ;  /* 0xffffffff00047882 */ /* 0x000fc60000000000 */
[----:B------:R-:W-:Y:S05]  /*11870*/  BRA.DIV UR4, `(.L_x_7798) ;  /* 0x00000032042c7947 */ /* 0x000fea000b800000 */
[----:B0-----:R-:W0:Y:S02]  /*11880*/  S2R R0, SR_TID.X ;  /* 0x0000000000007919 */ /* 0x001e240000002100 */
[----:B0-----:R-:W-:-:S04]  /*11890*/  SHF.R.U32.HI R0, RZ, 0x5, R0 ;  /* 0x00000005ff007819 */ /* 0x001fc80000011600 */
[----:B------:R-:W-:-:S05]  /*118a0*/  LOP3.LUT R0, R0, 0x3, RZ, 0xc0, !PT ;  /* 0x0000000300007812 */ /* 0x000fca00078ec0ff */
[----:B------:R0:W1:Y:S02]  /*118b0*/  SHFL.IDX PT, R14, R0, RZ, 0x1f ;  /* 0x00001fff000e7589 */ /* 0x00006400000e0000 */
.L_x_7895:
[----:B-1----:R-:W-:Y:S01]  /*118c0*/  ISETP.NE.AND P0, PT, R14, RZ, PT ;  /* 0x000000ff0e00720c */ /* 0x002fe20003f05270 */
[----:B------:R-:W-:-:S12]  /*118d0*/  BSSY B0, `(.L_x_7799) ;  /* 0x0000024000007945 */ /* 0x000fd80003800000 */
[----:B------:R-:W-:Y:S05]  /*118e0*/  @P0 BRA `(.L_x_7800) ;  /* 0x0000000000880947 */ /* 0x000fea0003800000 */
[----:B------:R-:W-:-:S03]  /*118f0*/  UMOV UR4, 0xffffffff ;  /* 0xffffffff00047882 */ /* 0x000fc60000000000 */
[----:B------:R-:W-:Y:S05]  /*11900*/  BRA.DIV UR4, `(.L_x_7801) ;  /* 0x00000032043c7947 */ /* 0x000fea000b800000 */
[----:B------:R-:W-:-:S13]  /*11910*/  ELECT P6, URZ, PT ;  /* 0x00000000003f782f */ /* 0x000fda00038c0000 */
.L_x_7898:
[----:B------:R-:W-:Y:S05]  /*11920*/  @!P6 BRA `(.L_x_7800) ;  /* 0x000000000078e947 */ /* 0x000fea0003800000 */
[----:B------:R-:W-:-:S06]  /*11930*/  ULOP3.LUT UR4, UR39, 0x2, URZ, 0xfc, !UPT ;  /* 0x0000000227047892 */ /* 0x000fcc000f8efc3f */
[----:B0-----:R-:W-:-:S05]  /*11940*/  IMAD.U32 R0, RZ, RZ, UR4 ;  /* 0x00000004ff007e24 */ /* 0x001fca000f8e00ff */
[----:B------:R-:W-:-:S13]  /*11950*/  ISETP.NE.AND P0, PT, R0, 0x3, PT ;  /* 0x000000030000780c */ /* 0x000fda0003f05270 */
[----:B------:R-:W-:Y:S05]  /*11960*/  @!P0 BRA `(.L_x_7802) ;  /* 0x0000000000048947 */ /* 0x000fea0003800000 */
[----:B------:R-:W-:Y:S01]  /*11970*/  BPT.TRAP 0x1 ;  /* 0x000000040000795c */ /* 0x000fe20000300000 */
.L_x_7802:
[C---:B------:R-:W-:Y:S01]  /*11980*/  IMAD R3, R24.reuse, 0x8, R5 ;  /* 0x0000000818037824 */ /* 0x040fe200078e0205 */
[----:B------:R-:W-:Y:S01]  /*11990*/  SHF.L.U32 R2, R25, 0x1f, RZ ;  /* 0x0000001f19027819 */ /* 0x000fe200000006ff */
[----:B------:R-:W-:-:S03]  /*119a0*/  VIADD R24, R24, 0x1 ;  /* 0x0000000118187836 */ /* 0x000fc60000000000 */
[----:B------:R-:W0:Y:S02]  /*119b0*/  SYNCS.PHASECHK.TRANS64.TRYWAIT P1, [R3+URZ+0x28c40], R2 ;  /* 0x028c4002030075a7 */ /* 0x000e24000802017f */
[----:B------:R-:W-:-:S04]  /*119c0*/  ISETP.NE.AND P2, PT, R24, 0x2, PT ;  /* 0x000000021800780c */ /* 0x000fc80003f45270 */
[----:B------:R-:W-:Y:S01]  /*119d0*/  SEL R0, RZ, 0x1, P2 ;  /* 0x00000001ff007807 */ /* 0x000fe20001000000 */
[----:B0-----:R-:W-:Y:S08]  /*119e0*/  @!P1 BRA `(.L_x_7803) ;  /* 0x0000003000249947 */ /* 0x001ff00003800000 */
.L_x_7899:
[----:B------:R-:W-:Y:S02]  /*119f0*/  SEL R24, R24, RZ, P2 ;  /* 0x000000ff18187207 */ /* 0x000fe40001000000 */
[----:B------:R-:W-:Y:S01]  /*11a00*/  LOP3.LUT R0, R25, R0, RZ, 0x3c, !PT ;  /* 0x0000000019007212 */ /* 0x000fe200078e3cff */
[----:B------:R-:W-:Y:S06]  /*11a10*/  @!P0 BRA `(.L_x_7804) ;  /* 0x0000000000048947 */ /* 0x000fec0003800000 */
[----:B------:R-:W-:Y:S01]  /*11a20*/  BPT.TRAP 0x1 ;  /* 0x000000040000795c */ /* 0x000fe20000300000 */
.L_x_7804:
[----:B------:R-:W-:Y:S01]  /*11a30*/  IMAD R5, R24, 0x8, R5 ;  /* 0x0000000818057824 */ /* 0x000fe200078e0205 */
[----:B------:R-:W-:-:S04]  /*11a40*/  SHF.L.U32 R0, R0, 0x1f, RZ ;  /* 0x0000001f00007819 */ /* 0x000fc800000006ff */
[----:B------:R-:W1:Y:S02]  /*11a50*/  SYNCS.PHASECHK.TRANS64.TRYWAIT P1, [R5+URZ+0x28c40], R0 ;  /* 0x028c4000050075a7 */ /* 0x000e64000802017f */
[----:B-1----:R-:W-:Y:S05]  /*11a60*/  @!P1 BRA `(.L_x_7805) ;  /* 0x0000003000189947 */ /* 0x002fea0003800000 */
.L_x_7900:
[----:B------:R-:W-:Y:S05]  /*11a70*/  @!P0 BRA `(.L_x_7806) ;  /* 0x0000000000048947 */ /* 0x000fea0003800000 */
[----:B------:R-:W-:Y:S01]  /*11a80*/  BPT.TRAP 0x1 ;  /* 0x000000040000795c */ /* 0x000fe20000300000 */
.L_x_7806:
[----:B------:R-:W5:Y:S02]  /*11a90*/  SYNCS.PHASECHK.TRANS64.TRYWAIT P1, [R3+URZ+0x28c60], R2 ;  /* 0x028c6002030075a7 */ /* 0x000f64000802017f */
[----:B-----5:R-:W-:Y:S05]  /*11aa0*/  @!P1 BRA `(.L_x_7807) ;  /* 0x00000030001c9947 */ /* 0x020fea0003800000 */
.L_x_7901:
[----:B------:R-:W-:Y:S05]  /*11ab0*/  @!P0 BRA `(.L_x_7808) ;  /* 0x0000000000048947 */ /* 0x000fea0003800000 */
[----:B------:R-:W-:Y:S01]  /*11ac0*/  BPT.TRAP 0x1 ;  /* 0x000000040000795c */ /* 0x000fe20000300000 */
.L_x_7808:
[----:B------:R0:W0:Y:S02]  /*11ad0*/  SYNCS.PHASECHK.TRANS64.TRYWAIT P0, [R5+URZ+0x28c60], R0 ;  /* 0x028c6000050075a7 */ /* 0x000024000800017f */
[----:B0-----:R-:W-:Y:S05]  /*11ae0*/  @!P0 NANOSLEEP.SYNCS 0x989680 ;  /* 0x009896800000895d */ /* 0x001fea0003900000 */
[----:B------:R-:W0:Y:S02]  /*11af0*/  @!P0 SYNCS.PHASECHK.TRANS64 P0, [R5+URZ+0x28c60], R0 ;  /* 0x028c6000050085a7 */ /* 0x000e24000800007f */
[----:B0-----:R-:W-:Y:S05]  /*11b00*/  @!P0 BRA `(.L_x_7808) ;  /* 0xfffffffc00f08947 */ /* 0x001fea000383ffff */
.L_x_7800:
[----:B------:R-:W-:Y:S05]  /*11b10*/  BSYNC B0 ;  /* 0x0000000000007941 */ /* 0x000fea0003800000 */
.L_x_7799:
[----:B------:R-:W-:Y:S05]  /*11b20*/  EXIT ;  /* 0x000000000000794d */ /* 0x000fea0003800000 */
.L_x_7667:
[----:B0-----:R-:W-:-:S04]  /*11b30*/  IMAD.U32 R4, RZ, RZ, UR21 ;  /* 0x00000015ff047e24 */ /* 0x001fc8000f8e00ff */
[----:B------:R0:W1:Y:S03]  /*11b40*/  SYNCS.PHASECHK.TRANS64.TRYWAIT P1, [R4+URZ+0x28c50], R3 ;  /* 0x028c5003040075a7 */ /* 0x000066000802017f */
[----:B-1----:R-:W-:Y:S05]  /*11b50*/  @!P1 NANOSLEEP.SYNCS 0x989680 ;  /* 0x009896800000995d */ /* 0x002fea0003900000 */
[----:B------:R-:W1:Y:S02]  /*11b60*/  @!P1 SYNCS.PHASECHK.TRANS64 P1, [R4+URZ+0x28c50], R3 ;  /* 0x028c5003040095a7 */ /* 0x000e64000802007f */
[----:B-1----:R-:W-:Y:S05]  /*11b70*/  @!P1 BRA `(.L_x_7667) ;  /* 0xfffffffc00ec9947 */ /* 0x002fea000383ffff */
[----:B------:R-:W-:Y:S05]  /*11b80*/  BRA `(.L_x_7809) ;  /* 0xfffffefc00e07947 */ /* 0x000fea000383ffff */
.L_x_7673:
[----:B-1----:R-:W-:-:S04]  /*11b90*/  IMAD.U32 R4, RZ, RZ, UR21 ;  /* 0x00000015ff047e24 */ /* 0x002fc8000f8e00ff */
[----:B------:R1:W2:Y:S03]  /*11ba0*/  SYNCS.PHASECHK.TRANS64.TRYWAIT P1, [R4+URZ+0x28c50], R3 ;  /* 0x028c5003040075a7 */ /* 0x0002a6000802017f */
[----:B--2---:R-:W-:Y:S05]  /*11bb0*/  @!P1 NANOSLEEP.SYNCS 0x989680 ;  /* 0x009896800000995d */ /* 0x004fea0003900000 */
[----:B------:R-:W2:Y:S02]  /*11bc0*/  @!P1 SYNCS.PHASECHK.TRANS64 P1, [R4+URZ+0x28c50], R3 ;  /* 0x028c5003040095a7 */ /* 0x000ea4000802007f */
[----:B--2---:R-:W-:Y:S05]  /*11bd0*/  @!P1 BRA `(.L_x_7673) ;  /* 0xfffffffc00ec9947 */ /* 0x004fea000383ffff */
[----:B------:R-:W-:Y:S05]  /*11be0*/  BRA `(.L_x_7672) ;  /* 0xffffff0800d87947 */ /* 0x000fea000383ffff */
.L_x_7677:
[----:B0-----:R-:W-:-:S04]  /*11bf0*/  IMAD.U32 R3, RZ, RZ, UR41 ;  /* 0x00000029ff037e24 */ /* 0x001fc8000f8e00ff */
[----:B------:R0:W1:Y:S03]  /*11c00*/  SYNCS.PHASECHK.TRANS64.TRYWAIT P1, [R3+URZ+0x28c00], R0 ;  /* 0x028c0000030075a7 */ /* 0x000066000802017f */
[----:B-1----:R-:W-:Y:S05]  /*11c10*/  @!P1 NANOSLEEP.SYNCS 0x989680 ;  /* 0x009896800000995d */ /* 0x002fea0003900000 */
[----:B------:R-:W1:Y:S02]  /*11c20*/  @!P1 SYNCS.PHASECHK.TRANS64 P1, [R3+URZ+0x28c00], R0 ;  /* 0x028c0000030095a7 */ /* 0x000e64000802007f */
[----:B-1----:R-:W-:Y:S05]  /*11c30*/  @!P1 BRA `(.L_x_7677) ;  /* 0xfffffffc00ec9947 */ /* 0x002fea000383ffff */
[----:B------:R-:W-:Y:S05]  /*11c40*/  BRA `(.L_x_7810) ;  /* 0xffffff1c00687947 */ /* 0x000fea000383ffff */
.L_x_7681:
[----:B--2---:R2:W3:Y:S02]  /*11c50*/  SYNCS.PHASECHK.TRANS64.TRYWAIT P1, [R7+URZ+0x28c30], R8 ;  /* 0x028c3008070075a7 */ /* 0x0044e4000802017f */
[----:B---3--:R-:W-:Y:S05]  /*11c60*/  @!P1 NANOSLEEP.SYNCS 0x989680 ;  /* 0x009896800000995d */ /* 0x008fea0003900000 */
[----:B------:R-:W3:Y:S02]  /*11c70*/  @!P1 SYNCS.PHASECHK.TRANS64 P1, [R7+URZ+0x28c30], R8 ;  /* 0x028c3008070095a7 */ /* 0x000ee4000802007f */
[----:B---3--:R-:W-:Y:S05]  /*11c80*/  @!P1 BRA `(.L_x_7681) ;  /* 0xfffffffc00f09947 */ /* 0x008fea000383ffff */
[----:B------:R-:W-:Y:S05]  /*11c90*/  BRA `(.L_x_7680) ;  /* 0xffffff1c00847947 */ /* 0x000fea000383ffff */
.L_x_7686:
[----:B---3--:R3:W0:Y:S02]  /*11ca0*/  SYNCS.PHASECHK.TRANS64.TRYWAIT P1, [R7+URZ+0x28c50], R8 ;  /* 0x028c5008070075a7 */ /* 0x008624000802017f */
[----:B0-----:R-:W-:Y:S05]  /*11cb0*/  @!P1 NANOSLEEP.SYNCS 0x989680 ;  /* 0x009896800000995d */ /* 0x001fea0003900000 */
[----:B------:R-:W0:Y:S02]  /*11cc0*/  @!P1 SYNCS.PHASECHK.TRANS64 P1, [R7+URZ+0x28c50], R8 ;  /* 0x028c5008070095a7 */ /* 0x000e24000802007f */
[----:B0-----:R-:W-:Y:S05]  /*11cd0*/  @!P1 BRA `(.L_x_7686) ;  /* 0xfffffffc00f09947 */ /* 0x001fea000383ffff */
[----:B------:R-:W-:Y:S05]  /*11ce0*/  BRA `(.L_x_7685) ;  /* 0xffffff30000c7947 */ /* 0x000fea000383ffff */
.L_x_7692:
[----:B-1----:R-:W-:-:S04]  /*11cf0*/  IMAD.U32 R6, RZ, RZ, UR23 ;  /* 0x00000017ff067e24 */ /* 0x002fc8000f8e00ff */
[----:B------:R1:W2:Y:S03]  /*11d00*/  SYNCS.PHASECHK.TRANS64.TRYWAIT P1, [R6+URZ+0x28c30], R7 ;  /* 0x028c3007060075a7 */ /* 0x0002a6000802017f */
[----:B--2---:R-:W-:Y:S05]  /*11d10*/  @!P1 NANOSLEEP.SYNCS 0x989680 ;  /* 0x009896800000995d */ /* 0x004fea0003900000 */
[----:B------:R-:W2:Y:S02]  /*11d20*/  @!P1 SYNCS.PHASECHK.TRANS64 P1, [R6+URZ+0x28c30], R7 ;  /* 0x028c3007060095a7 */ /* 0x000ea4000802007f */
[----:B--2---:R-:W-:Y:S05]  /*11d30*/  @!P1 BRA `(.L_x_7692) ;  /* 0xfffffffc00ec9947 */ /* 0x004fea000383ffff */
[----:B------:R-:W-:Y:S05]  /*11d40*/  BRA `(.L_x_7691) ;  /* 0xffffff34001c7947 */ /* 0x000fea000383ffff */
.L_x_7697:
[----:B-1----:R-:W-:-:S04]  /*11d50*/  MOV R8, UR23 ;  /* 0x0000001700087c02 */ /* 0x002fc80008000f00 */
[----:B------:R1:W2:Y:S03]  /*11d60*/  SYNCS.PHASECHK.TRANS64.TRYWAIT P1, [R8+URZ+0x28c50], R7 ;  /* 0x028c5007080075a7 */ /* 0x0002a6000802017f */
[----:B--2---:R-:W-:Y:S05]  /*11d70*/  @!P1 NANOSLEEP.SYNCS 0x989680 ;  /* 0x009896800000995d */ /* 0x004fea0003900000 */
[----:B------:R-:W2:Y:S02]  /*11d80*/  @!P1 SYNCS.PHASECHK.TRANS64 P1, [R8+URZ+0x28c50], R7 ;  /* 0x028c5007080095a7 */ /* 0x000ea4000802007f */
[----:B--2---:R-:W-:Y:S05]  /*11d90*/  @!P1 BRA `(.L_x_7697) ;  /* 0xfffffffc00ec9947 */ /* 0x004fea000383ffff */
[----:B------:R-:W-:Y:S05]  /*11da0*/  BRA `(.L_x_7696) ;  /* 0xffffff4c009c7947 */ /* 0x000fea000383ffff */
.L_x_7704:
[----:B-1----:R-:W-:-:S04]  /*11db0*/  IMAD.U32 R6, RZ, RZ, UR22 ;  /* 0x00000016ff067e24 */ /* 0x002fc8000f8e00ff */
[----:B------:R1:W2:Y:S03]  /*11dc0*/  SYNCS.PHASECHK.TRANS64.TRYWAIT P1, [R6+URZ+0x28c30], R7 ;  /* 0x028c3007060075a7 */ /* 0x0002a6000802017f */
[----:B--2---:R-:W-:Y:S05]  /*11dd0*/  @!P1 NANOSLEEP.SYNCS 0x989680 ;  /* 0x009896800000995d */ /* 0x004fea0003900000 */
[----:B------:R-:W2:Y:S02]  /*11de0*/  @!P1 SYNCS.PHASECHK.TRANS64 P1, [R6+URZ+0x28c30], R7 ;  /* 0x028c3007060095a7 */ /* 0x000ea4000802007f */
[----:B--2---:R-:W-:Y:S05]  /*11df0*/  @!P1 BRA `(.L_x_7704) ;  /* 0xfffffffc00ec9947 */ /* 0x004fea000383ffff */
[----:B------:R-:W-:Y:S05]  /*11e00*/  BRA `(.L_x_7703) ;  /* 0xffffff50008c7947 */ /* 0x000fea000383ffff */
.L_x_7709:
[----:B---3--:R-:W-:-:S04]  /*11e10*/  IMAD.U32 R8, RZ, RZ, UR22 ;  /* 0x00000016ff087e24 */ /* 0x008fc8000f8e00ff */
[----:B------:R3:W4:Y:S03]  /*11e20*/  SYNCS.PHASECHK.TRANS64.TRYWAIT P1, [R8+URZ+0x28c50], R7 ;  /* 0x028c5007080075a7 */ /* 0x000726000802017f */
[----:B----4-:R-:W-:Y:S05]  /*11e30*/  @!P1 NANOSLEEP.SYNCS 0x989680 ;  /* 0x009896800000995d */ /* 0x010fea0003900000 */
[----:B------:R-:W4:Y:S02]  /*11e40*/  @!P1 SYNCS.PHASECHK.TRANS64 P1, [R8+URZ+0x28c50], R7 ;  /* 0x028c5007080095a7 */ /* 0x000f24000802007f */
[----:B----4-:R-:W-:Y:S05]  /*11e50*/  @!P1 BRA `(.L_x_7709) ;  /* 0xfffffffc00ec9947 */ /* 0x010fea000383ffff */
[----:B------:R-:W-:Y:S05]  /*11e60*/  BRA `(.L_x_7708) ;  /* 0xffffff6400b07947 */ /* 0x000fea000383ffff */
.L_x_7746:
        /* <DEDUP_REMOVED lines=11> */
.L_x_7812:
[----:B------:R-:W-:Y:S05]  /*11f20*/  BSYNC B0 ;  /* 0x0000000000007941 */ /* 0x000fea0003800000 */
.L_x_7811:
[----:B------:R-:W-:Y:S05]  /*11f30*/  BRA `(.L_x_7813) ;  /* 0xffffffbc00887947 */ /* 0x000fea000383ffff */
.L_x_7749:
[----:B0-----:R0:W1:Y:S02]  /*11f40*/  SYNCS.PHASECHK.TRANS64.TRYWAIT P0, [R27+URZ+0x28c40], R0 ;  /* 0x028c40001b0075a7 */ /* 0x001064000800017f */
[----:B-1----:R-:W-:Y:S05]  /*11f50*/  @!P0 NANOSLEEP.SYNCS 0x989680 ;  /* 0x009896800000895d */ /* 0x002fea0003900000 */
[----:B------:R-:W1:Y:S02]  /*11f60*/  @!P0 SYNCS.PHASECHK.TRANS64 P0, [R27+URZ+0x28c40], R0 ;  /* 0x028c40001b0085a7 */ /* 0x000e64000800007f */
[----:B-1----:R-:W-:Y:S05]  /*11f70*/  @!P0 BRA `(.L_x_7749) ;  /* 0xfffffffc00f08947 */ /* 0x002fea000383ffff */
[----:B------:R-:W-:Y:S05]  /*11f80*/  BRA `(.L_x_7814) ;  /* 0xffffffc0005c7947 */ /* 0x000fea000383ffff */
.L_x_7750:
        /* <DEDUP_REMOVED lines=8> */
.L_x_7816:
[----:B------:R-:W-:Y:S05]  /*12010*/  BSYNC B0 ;  /* 0x0000000000007941 */ /* 0x000fea0003800000 */
.L_x_7815:
        /* <DEDUP_REMOVED lines=9> */
.L_x_7817:
[----:B------:R-:W-:Y:S01]  /*120b0*/  IMAD.MOV.U32 R13, RZ, RZ, R4 ;  /* 0x000000ffff0d7224 */ /* 0x000fe200078e0004 */
[----:B------:R-:W-:Y:S01]  /*120c0*/  MOV R12, 0x1 ;  /* 0x00000001000c7802 */ /* 0x000fe20000000f00 */
[----:B------:R-:W-:-:S07]  /*120d0*/  IMAD.MOV.U32 R3, RZ, RZ, R14 ;  /* 0x000000ffff037224 */ /* 0x000fce00078e000e */
[----:B------:R-:W-:Y:S05]  /*120e0*/  WARPSYNC.COLLECTIVE R15, `(.L_x_7818) ;  /* 0x000000000f087348 */ /* 0x000fea0003c00000 */
[----:B------:R0:W1:Y:S02]  /*120f0*/  SHFL.IDX P6, R14, R13, R12, R11 ;  /* 0x0000000c0d0e7389 */ /* 0x00006400000c000b */
[----:B01----:R-:W-:Y:S01]  /*12100*/  ENDCOLLECTIVE ;  /* 0x000000000000791b */ /* 0x003fe20003800000 */
.L_x_7818:
        /* <DEDUP_REMOVED lines=15> */
.L_x_7819:
[----:B------:R-:W-:Y:S02]  /*12200*/  @P0 IMAD R6, R5, 0x2, R23 ;  /* 0x0000000205060824 */ /* 0x000fe400078e0217 */
[----:B------:R-:W-:Y:S02]  /*12210*/  IMAD.MOV.U32 R13, RZ, RZ, R4 ;  /* 0x000000ffff0d7224 */ /* 0x000fe400078e0004 */
[----:B------:R-:W-:Y:S02]  /*12220*/  IMAD.MOV.U32 R12, RZ, RZ, 0x2 ;  /* 0x00000002ff0c7424 */ /* 0x000fe400078e00ff */
[----:B------:R-:W-:-:S07]  /*12230*/  IMAD.MOV.U32 R3, RZ, RZ, R14 ;  /* 0x000000ffff037224 */ /* 0x000fce00078e000e */
[----:B------:R-:W-:Y:S05]  /*12240*/  WARPSYNC.COLLECTIVE R15, `(.L_x_7820) ;  /* 0x000000000f087348 */ /* 0x000fea0003c00000 */
[----:B------:R0:W1:Y:S02]  /*12250*/  SHFL.IDX P6, R14, R13, R12, R11 ;  /* 0x0000000c0d0e7389 */ /* 0x00006400000c000b */
[----:B01----:R-:W-:Y:S01]  /*12260*/  ENDCOLLECTIVE ;  /* 0x000000000000791b */ /* 0x003fe20003800000 */
.L_x_7820:
        /* <DEDUP_REMOVED lines=15> */
.L_x_7821:
[----:B------:R-:W-:Y:S02]  /*12360*/  @P0 IMAD R6, R5, 0x2, R23 ;  /* 0x0000000205060824 */ /* 0x000fe400078e0217 */
[----:B------:R-:W-:Y:S02]  /*12370*/  IMAD.MOV.U32 R13, RZ, RZ, R4 ;  /* 0x000000ffff0d7224 */ /* 0x000fe400078e0004 */
[----:B------:R-:W-:Y:S01]  /*12380*/  IMAD.MOV.U32 R12, RZ, RZ, 0x3 ;  /* 0x00000003ff0c7424 */ /* 0x000fe200078e00ff */
[----:B------:R-:W-:-:S07]  /*12390*/  MOV R3, R14 ;  /* 0x0000000e00037202 */ /* 0x000fce0000000f00 */
[----:B------:R-:W-:Y:S05]  /*123a0*/  WARPSYNC.COLLECTIVE R15, `(.L_x_7822) ;  /* 0x000000000f087348 */ /* 0x000fea0003c00000 */
[----:B------:R0:W1:Y:S02]  /*123b0*/  SHFL.IDX P6, R14, R13, R12, R11 ;  /* 0x0000000c0d0e7389 */ /* 0x00006400000c000b */
[----:B01----:R-:W-:Y:S01]  /*123c0*/  ENDCOLLECTIVE ;  /* 0x000000000000791b */ /* 0x003fe20003800000 */
.L_x_7822:
[----:B------:R-:W-:-:S05]  /*123d0*/  @P0 LEA R3, P1, R7, R3, 0x1 ;  /* 0x0000000307030211 */ /* 0x000fca00078208ff */
[----:B------:R-:W-:-:S05]  /*123e0*/  @P0 IMAD.X R2, RZ, RZ, R2, P1 ;  /* 0x000000ffff020224 */ /* 0x000fca00008e0602 */
        /* <DEDUP_REMOVED lines=12> */
.L_x_7823:
[----:B------:R-:W-:Y:S01]  /*124b0*/  IMAD.MOV.U32 R0, RZ, RZ, R14 ;  /* 0x000000ffff007224 */ /* 0x000fe200078e000e */
[----:B------:R-:W-:Y:S06]  /*124c0*/  BRA `(.L_x_7824) ;  /* 0xffffffc000147947 */ /* 0x000fec000383ffff */
.L_x_7755:
        /* <DEDUP_REMOVED lines=9> */
.L_x_7825:
[C---:B------:R-:W-:Y:S01]  /*12560*/  VIADD R6, R17.reuse, 0x10 ;  /* 0x0000001011067836 */ /* 0x040fe20000000000 */
[----:B------:R-:W-:Y:S01]  /*12570*/  ISETP.GE.AND P0, PT, R17, R5, PT ;  /* 0x000000051100720c */ /* 0x000fe20003f06270 */
[----:B------:R-:W-:Y:S02]  /*12580*/  IMAD.MOV.U32 R13, RZ, RZ, R0 ;  /* 0x000000ffff0d7224 */ /* 0x000fe400078e0000 */
[----:B------:R-:W-:-:S10]  /*12590*/  IMAD.MOV.U32 R2, RZ, RZ, R14 ;  /* 0x000000ffff027224 */ /* 0x000fd400078e000e */
[----:B------:R-:W-:Y:S05]  /*125a0*/  WARPSYNC.COLLECTIVE R15, `(.L_x_7826) ;  /* 0x000000000f087348 */ /* 0x000fea0003c00000 */
[----:B------:R0:W1:Y:S02]  /*125b0*/  SHFL.IDX P6, R14, R13, R12, R11 ;  /* 0x0000000c0d0e7389 */ /* 0x00006400000c000b */
[----:B01----:R-:W-:Y:S01]  /*125c0*/  ENDCOLLECTIVE ;  /* 0x000000000000791b */ /* 0x003fe20003800000 */
.L_x_7826:
[----:B------:R-:W-:Y:S02]  /*125d0*/  IMAD.MOV.U32 R13, RZ, RZ, R4 ;  /* 0x000000ffff0d7224 */ /* 0x000fe400078e0004 */
[----:B------:R-:W-:Y:S02]  /*125e0*/  IMAD.MOV.U32 R12, RZ, RZ, 0x1 ;  /* 0x00000001ff0c7424 */ /* 0x000fe400078e00ff */
[----:B------:R-:W-:-:S07]  /*125f0*/  IMAD.MOV.U32 R3, RZ, RZ, R14 ;  /* 0x000000ffff037224 */ /* 0x000fce00078e000e */
[----:B------:R-:W-:Y:S05]  /*12600*/  WARPSYNC.COLLECTIVE R15, `(.L_x_7827) ;  /* 0x000000000f087348 */ /* 0x000fea0003c00000 */
[----:B------:R0:W1:Y:S02]  /*12610*/  SHFL.IDX P6, R14, R13, R12, R11 ;  /* 0x0000000c0d0e7389 */ /* 0x00006400000c000b */
[----:B01----:R-:W-:Y:S01]  /*12620*/  ENDCOLLECTIVE ;  /* 0x000000000000791b */ /* 0x003fe20003800000 */
.L_x_7827:
        /* <DEDUP_REMOVED lines=10> */
[----:B------:R-:W-:Y:S02]  /*126d0*/  ISETP.GE.AND P0, PT, R6, R5, PT ;  /* 0x000000050600720c */ /* 0x000fe40003f06270 */
[----:B0-----:R-:W-:-:S11]  /*126e0*/  MOV R2, R14 ;  /* 0x0000000e00027202 */ /* 0x001fd60000000f00 */
[----:B------:R-:W-:Y:S05]  /*126f0*/  WARPSYNC.COLLECTIVE R15, `(.L_x_7828) ;  /* 0x000000000f087348 */ /* 0x000fea0003c00000 */
[----:B------:R0:W1:Y:S02]  /*12700*/  SHFL.IDX P6, R14, R13, R12, R11 ;  /* 0x0000000c0d0e7389 */ /* 0x00006400000c000b */
[----:B01----:R-:W-:Y:S01]  /*12710*/  ENDCOLLECTIVE ;  /* 0x000000000000791b */ /* 0x003fe20003800000 */
.L_x_7828:
[----:B------:R-:W-:Y:S02]  /*12720*/  IMAD.MOV.U32 R13, RZ, RZ, R4 ;  /* 0x000000ffff0d7224 */ /* 0x000fe400078e0004 */
[----:B------:R-:W-:Y:S02]  /*12730*/  IMAD.MOV.U32 R12, RZ, RZ, 0x2 ;  /* 0x00000002ff0c7424 */ /* 0x000fe400078e00ff */
[----:B------:R-:W-:-:S07]  /*12740*/  IMAD.MOV.U32 R3, RZ, RZ, R14 ;  /* 0x000000ffff037224 */ /* 0x000fce00078e000e */
[----:B------:R-:W-:Y:S05]  /*12750*/  WARPSYNC.COLLECTIVE R15, `(.L_x_7829) ;  /* 0x000000000f087348 */ /* 0x000fea0003c00000 */
[----:B------:R0:W1:Y:S02]  /*12760*/  SHFL.IDX P6, R14, R13, R12, R11 ;  /* 0x0000000c0d0e7389 */ /* 0x00006400000c000b */
[----:B01----:R-:W-:Y:S01]  /*12770*/  ENDCOLLECTIVE ;  /* 0x000000000000791b */ /* 0x003fe20003800000 */
.L_x_7829:
        /* <DEDUP_REMOVED lines=16> */
.L_x_7830:
[----:B------:R-:W-:Y:S02]  /*12880*/  IMAD.MOV.U32 R13, RZ, RZ, R4 ;  /* 0x000000ffff0d7224 */ /* 0x000fe400078e0004 */
[----:B------:R-:W-:Y:S02]  /*12890*/  IMAD.MOV.U32 R12, RZ, RZ, 0x3 ;  /* 0x00000003ff0c7424 */ /* 0x000fe400078e00ff */
[----:B------:R-:W-:-:S07]  /*128a0*/  IMAD.MOV.U32 R3, RZ, RZ, R14 ;  /* 0x000000ffff037224 */ /* 0x000fce00078e000e */
[----:B------:R-:W-:Y:S05]  /*128b0*/  WARPSYNC.COLLECTIVE R15, `(.L_x_7831) ;  /* 0x000000000f087348 */ /* 0x000fea0003c00000 */
[----:B------:R0:W1:Y:S02]  /*128c0*/  SHFL.IDX P6, R14, R13, R12, R11 ;  /* 0x0000000c0d0e7389 */ /* 0x00006400000c000b */
[----:B01----:R-:W-:Y:S01]  /*128d0*/  ENDCOLLECTIVE ;  /* 0x000000000000791b */ /* 0x003fe20003800000 */
.L_x_7831:
        /* <DEDUP_REMOVED lines=14> */
.L_x_7832:
[----:B------:R-:W-:Y:S01]  /*129c0*/  IMAD.MOV.U32 R0, RZ, RZ, R14 ;  /* 0x000000ffff007224 */ /* 0x000fe200078e000e */
[----:B------:R-:W-:Y:S06]  /*129d0*/  BRA `(.L_x_7833) ;  /* 0xffffffc4001c7947 */ /* 0x000fec000383ffff */
.L_x_7758:
[----:B0-----:R0:W1:Y:S02]  /*129e0*/  SYNCS.PHASECHK.TRANS64.TRYWAIT P0, [R23+URZ+0x28c20], R0 ;  /* 0x028c2000170075a7 */ /* 0x001064000800017f */
[----:B-1----:R-:W-:Y:S05]  /*129f0*/  @!P0 NANOSLEEP.SYNCS 0x989680 ;  /* 0x009896800000895d */ /* 0x002fea0003900000 */
[----:B------:R-:W1:Y:S02]  /*12a00*/  @!P0 SYNCS.PHASECHK.TRANS64 P0, [R23+URZ+0x28c20], R0 ;  /* 0x028c2000170085a7 */ /* 0x000e64000800007f */
[----:B-1----:R-:W-:Y:S05]  /*12a10*/  @!P0 BRA `(.L_x_7758) ;  /* 0xfffffffc00f08947 */ /* 0x002fea000383ffff */
[----:B------:R-:W-:Y:S05]  /*12a20*/  BRA `(.L_x_7834) ;  /* 0xffffffc400787947 */ /* 0x000fea000383ffff */
.L_x_7761:
[----:B0-----:R0:W1:Y:S02]  /*12a30*/  SYNCS.PHASECHK.TRANS64.TRYWAIT P0, [R27+URZ+0x28c60], R0 ;  /* 0x028c60001b0075a7 */ /* 0x001064000800017f */
[----:B-1----:R-:W-:Y:S05]  /*12a40*/  @!P0 NANOSLEEP.SYNCS 0x989680 ;  /* 0x009896800000895d */ /* 0x002fea0003900000 */
[----:B------:R-:W1:Y:S02]  /*12a50*/  @!P0 SYNCS.PHASECHK.TRANS64 P0, [R27+URZ+0x28c60], R0 ;  /* 0x028c60001b0085a7 */ /* 0x000e64000800007f */
[----:B-1----:R-:W-:Y:S05]  /*12a60*/  @!P0 BRA `(.L_x_7761) ;  /* 0xfffffffc00f08947 */ /* 0x002fea000383ffff */
[----:B------:R-:W-:Y:S05]  /*12a70*/  BRA `(.L_x_7835) ;  /* 0xffffffc400887947 */ /* 0x000fea000383ffff */
.L_x_7762:
        /* <DEDUP_REMOVED lines=8> */
.L_x_7837:
[----:B------:R-:W-:Y:S05]  /*12b00*/  BSYNC B0 ;  /* 0x0000000000007941 */ /* 0x000fea0003800000 */
.L_x_7836:
        /* <DEDUP_REMOVED lines=14> */
.L_x_7838:
[----:B------:R-:W-:Y:S02]  /*12bf0*/  LOP3.LUT R22, R22, 0xfffffeff, RZ, 0xc0, !PT ;  /* 0xfffffeff16167812 */ /* 0x000fe400078ec0ff */
[----:B------:R-:W-:Y:S02]  /*12c00*/  LOP3.LUT P2, RZ, R30, 0x10, RZ, 0xc0, !PT ;  /* 0x000000101eff7812 */ /* 0x000fe4000784c0ff */
[----:B------:R-:W-:Y:S01]  /*12c10*/  MOV R13, R6 ;  /* 0x00000006000d7202 */ /* 0x000fe20000000f00 */
        /* <DEDUP_REMOVED lines=38> */
.L_x_7839:
[----:B------:R-:W-:Y:S02]  /*12e80*/  IMAD.MOV.U32 R13, RZ, RZ, R4 ;  /* 0x000000ffff0d7224 */ /* 0x000fe400078e0004 */
[----:B------:R-:W-:-:S07]  /*12e90*/  IMAD.MOV.U32 R3, RZ, RZ, R14 ;  /* 0x000000ffff037224 */ /* 0x000fce00078e000e */
[----:B------:R-:W-:Y:S05]  /*12ea0*/  WARPSYNC.COLLECTIVE R15, `(.L_x_7840) ;  /* 0x000000000f087348 */ /* 0x000fea0003c00000 */
[----:B------:R0:W1:Y:S02]  /*12eb0*/  SHFL.IDX P6, R14, R13, R12, R11 ;  /* 0x0000000c0d0e7389 */ /* 0x00006400000c000b */
[----:B01----:R-:W-:Y:S01]  /*12ec0*/  ENDCOLLECTIVE ;  /* 0x000000000000791b */ /* 0x003fe20003800000 */
.L_x_7840:
        /* <DEDUP_REMOVED lines=29> */
.L_x_7841:
[----:B------:R-:W-:Y:S02]  /*130a0*/  IMAD.MOV.U32 R13, RZ, RZ, R4 ;  /* 0x000000ffff0d7224 */ /* 0x000fe400078e0004 */
[----:B------:R-:W-:-:S07]  /*130b0*/  IMAD.MOV.U32 R7, RZ, RZ, R14 ;  /* 0x000000ffff077224 */ /* 0x000fce00078e000e */
[----:B------:R-:W-:Y:S05]  /*130c0*/  WARPSYNC.COLLECTIVE R15, `(.L_x_7842) ;  /* 0x000000000f087348 */ /* 0x000fea0003c00000 */
[----:B------:R0:W1:Y:S02]  /*130d0*/  SHFL.IDX P6, R14, R13, R12, R11 ;  /* 0x0000000c0d0e7389 */ /* 0x00006400000c000b */
[----:B01----:R-:W-:Y:S01]  /*130e0*/  ENDCOLLECTIVE ;  /* 0x000000000000791b */ /* 0x003fe20003800000 */
.L_x_7842:
        /* <DEDUP_REMOVED lines=29> */
.L_x_7843:
[----:B------:R-:W-:Y:S02]  /*132c0*/  IMAD.MOV.U32 R13, RZ, RZ, R4 ;  /* 0x000000ffff0d7224 */ /* 0x000fe400078e0004 */
[----:B------:R-:W-:-:S07]  /*132d0*/  IMAD.MOV.U32 R6, RZ, RZ, R14 ;  /* 0x000000ffff067224 */ /* 0x000fce00078e000e */
[----:B------:R-:W-:Y:S05]  /*132e0*/  WARPSYNC.COLLECTIVE R15, `(.L_x_7844) ;  /* 0x000000000f087348 */ /* 0x000fea0003c00000 */
[----:B------:R0:W1:Y:S02]  /*132f0*/  SHFL.IDX P6, R14, R13, R12, R11 ;  /* 0x0000000c0d0e7389 */ /* 0x00006400000c000b */
[----:B01----:R-:W-:Y:S01]  /*13300*/  ENDCOLLECTIVE ;  /* 0x000000000000791b */ /* 0x003fe20003800000 */
.L_x_7844:
[----:B------:R-:W-:Y:S01]  /*13310*/  IMAD.MOV.U32 R2, RZ, RZ, R14 ;  /* 0x000000ffff027224 */ /* 0x000fe200078e000e */
[----:B------:R-:W-:Y:S06]  /*13320*/  BRA `(.L_x_7845) ;  /* 0xffffffc4001c7947 */ /* 0x000fec000383ffff */
.L_x_7769:
[----:B0-----:R0:W1:Y:S02]  /*13330*/  SYNCS.PHASECHK.TRANS64.TRYWAIT P0, [R6+URZ+0x28c40], R17 ;  /* 0x028c4011060075a7 */ /* 0x001064000800017f */
[----:B-1----:R-:W-:Y:S05]  /*13340*/  @!P0 NANOSLEEP.SYNCS 0x989680 ;  /* 0x009896800000895d */ /* 0x002fea0003900000 */
[----:B------:R-:W1:Y:S02]  /*13350*/  @!P0 SYNCS.PHASECHK.TRANS64 P0, [R6+URZ+0x28c40], R17 ;  /* 0x028c4011060085a7 */ /* 0x000e64000800007f */
[----:B-1----:R-:W-:Y:S05]  /*13360*/  @!P0 BRA `(.L_x_7769) ;  /* 0xfffffffc00f08947 */ /* 0x002fea000383ffff */
[----:B------:R-:W-:Y:S05]  /*13370*/  BRA `(.L_x_7846) ;  /* 0xffffffc800a87947 */ /* 0x000fea000383ffff */
.L_x_7770:
        /* <DEDUP_REMOVED lines=8> */
.L_x_7848:
[----:B------:R-:W-:Y:S05]  /*13400*/  BSYNC B1 ;  /* 0x0000000000017941 */ /* 0x000fea0003800000 */
.L_x_7847:
        /* <DEDUP_REMOVED lines=9> */
.L_x_7849:
[----:B------:R-:W-:Y:S01]  /*134a0*/  IMAD.MOV.U32 R13, RZ, RZ, R27 ;  /* 0x000000ffff0d7224 */ /* 0x000fe200078e001b */
[----:B------:R-:W-:Y:S01]  /*134b0*/  MOV R12, 0x1 ;  /* 0x00000001000c7802 */ /* 0x000fe20000000f00 */
[----:B------:R-:W-:-:S07]  /*134c0*/  IMAD.MOV.U32 R2, RZ, RZ, R14 ;  /* 0x000000ffff027224 */ /* 0x000fce00078e000e */
[----:B------:R-:W-:Y:S05]  /*134d0*/  WARPSYNC.COLLECTIVE R15, `(.L_x_7850) ;  /* 0x000000000f087348 */ /* 0x000fea0003c00000 */
[----:B------:R0:W1:Y:S02]  /*134e0*/  SHFL.IDX P6, R14, R13, R12, R11 ;  /* 0x0000000c0d0e7389 */ /* 0x00006400000c000b */
[----:B01----:R-:W-:Y:S01]  /*134f0*/  ENDCOLLECTIVE ;  /* 0x000000000000791b */ /* 0x003fe20003800000 */
.L_x_7850:
        /* <DEDUP_REMOVED lines=11> */
.L_x_7851:
[----:B------:R-:W-:Y:S02]  /*135b0*/  IMAD.MOV.U32 R13, RZ, RZ, R27 ;  /* 0x000000ffff0d7224 */ /* 0x000fe400078e001b */
[----:B------:R-:W-:Y:S02]  /*135c0*/  IMAD.MOV.U32 R12, RZ, RZ, 0x2 ;  /* 0x00000002ff0c7424 */ /* 0x000fe400078e00ff */
[----:B------:R-:W-:-:S07]  /*135d0*/  IMAD.MOV.U32 R2, RZ, RZ, R14 ;  /* 0x000000ffff027224 */ /* 0x000fce00078e000e */
[----:B------:R-:W-:Y:S05]  /*135e0*/  WARPSYNC.COLLECTIVE R15, `(.L_x_7852) ;  /* 0x000000000f087348 */ /* 0x000fea0003c00000 */
[----:B------:R0:W1:Y:S02]  /*135f0*/  SHFL.IDX P6, R14, R13, R12, R11 ;  /* 0x0000000c0d0e7389 */ /* 0x00006400000c000b */
[----:B01----:R-:W-:Y:S01]  /*13600*/  ENDCOLLECTIVE ;  /* 0x000000000000791b */ /* 0x003fe20003800000 */
.L_x_7852:
        /* <DEDUP_REMOVED lines=11> */
.L_x_7853:
[----:B------:R-:W-:Y:S02]  /*136c0*/  IMAD.MOV.U32 R13, RZ, RZ, R27 ;  /* 0x000000ffff0d7224 */ /* 0x000fe400078e001b */
[----:B------:R-:W-:Y:S02]  /*136d0*/  IMAD.MOV.U32 R12, RZ, RZ, 0x3 ;  /* 0x00000003ff0c7424 */ /* 0x000fe400078e00ff */
[----:B------:R-:W-:-:S07]  /*136e0*/  IMAD.MOV.U32 R2, RZ, RZ, R14 ;  /* 0x000000ffff027224 */ /* 0x000fce00078e000e */
[----:B------:R-:W-:Y:S05]  /*136f0*/  WARPSYNC.COLLECTIVE R15, `(.L_x_7854) ;  /* 0x000000000f087348 */ /* 0x000fea0003c00000 */
[----:B------:R0:W1:Y:S02]  /*13700*/  SHFL.IDX P6, R14, R13, R12, R11 ;  /* 0x0000000c0d0e7389 */ /* 0x00006400000c000b */
[----:B01----:R-:W-:Y:S01]  /*13710*/  ENDCOLLECTIVE ;  /* 0x000000000000791b */ /* 0x003fe20003800000 */
.L_x_7854:
        /* <DEDUP_REMOVED lines=11> */
.L_x_7855:
[----:B------:R-:W-:Y:S01]  /*137d0*/  IMAD.MOV.U32 R2, RZ, RZ, R14 ;  /* 0x000000ffff027224 */ /* 0x000fe200078e000e */
[----:B------:R-:W-:Y:S06]  /*137e0*/  BRA `(.L_x_7856) ;  /* 0xffffffc800387947 */ /* 0x000fec000383ffff */
.L_x_7775:
[----:B---3--:R3:W4:Y:S02]  /*137f0*/  SYNCS.PHASECHK.TRANS64.TRYWAIT P0, [R6+URZ+0x28c60], R17 ;  /* 0x028c6011060075a7 */ /* 0x008724000800017f */
[----:B----4-:R-:W-:Y:S05]  /*13800*/  @!P0 NANOSLEEP.SYNCS 0x989680 ;  /* 0x009896800000895d */ /* 0x010fea0003900000 */
[----:B------:R-:W4:Y:S02]  /*13810*/  @!P0 SYNCS.PHASECHK.TRANS64 P0, [R6+URZ+0x28c60], R17 ;  /* 0x028c6011060085a7 */ /* 0x000f24000800007f */
[----:B----4-:R-:W-:Y:S05]  /*13820*/  @!P0 BRA `(.L_x_7775) ;  /* 0xfffffffc00f08947 */ /* 0x010fea000383ffff */
[----:B------:R-:W-:Y:S05]  /*13830*/  BRA `(.L_x_7857) ;  /* 0xffffffc800887947 */ /* 0x000fea000383ffff */
.L_x_7776:
        /* <DEDUP_REMOVED lines=8> */
.L_x_7859:
[----:B------:R-:W-:Y:S05]  /*138c0*/  BSYNC B1 ;  /* 0x0000000000017941 */ /* 0x000fea0003800000 */
.L_x_7858:
        /* <DEDUP_REMOVED lines=12> */
.L_x_7860:
        /* <DEDUP_REMOVED lines=18> */
.L_x_7861:
        /* <DEDUP_REMOVED lines=16> */
.L_x_7862:
        /* <DEDUP_REMOVED lines=19> */
.L_x_7863:
        /* <DEDUP_REMOVED lines=14> */
.L_x_7864:
        /* <DEDUP_REMOVED lines=16> */
.L_x_7865:
        /* <DEDUP_REMOVED lines=14> */
.L_x_7866:
[----:B------:R-:W-:Y:S05]  /*13fa0*/  BRA `(.L_x_7867) ;  /* 0xffffffc400f47947 */ /* 0x000fea000383ffff */
.L_x_7784:
        /* <DEDUP_REMOVED lines=8> */
.L_x_7869:
[----:B------:R-:W-:Y:S05]  /*14030*/  BSYNC B0 ;  /* 0x0000000000007941 */ /* 0x000fea0003800000 */
.L_x_7868:
        /* <DEDUP_REMOVED lines=9> */
.L_x_7870:
        /* <DEDUP_REMOVED lines=18> */
.L_x_7871:
[----:B------:R-:W-:Y:S01]  /*141f0*/  IMAD.MOV.U32 R12, RZ, RZ, 0x2 ;  /* 0x00000002ff0c7424 */ /* 0x000fe200078e00ff */
[----:B------:R-:W-:-:S05]  /*14200*/  SEL R4, R14, RZ, P1 ;  /* 0x000000ff0e047207 */ /* 0x000fca0000800000 */
[----:B------:R-:W-:-:S04]  /*14210*/  IMAD.IADD R4, R17, 0x1, R4 ;  /* 0x0000000111047824 */ /* 0x000fc800078e0204 */
[----:B------:R-:W-:-:S07]  /*14220*/  IMAD.MOV.U32 R13, RZ, RZ, R4 ;  /* 0x000000ffff0d7224 */ /* 0x000fce00078e0004 */
[----:B------:R-:W-:Y:S05]  /*14230*/  WARPSYNC.COLLECTIVE R15, `(.L_x_7872) ;  /* 0x000000000f087348 */ /* 0x000fea0003c00000 */
[----:B------:R0:W1:Y:S02]  /*14240*/  SHFL.UP P6, R14, R13, R12, R11 ;  /* 0x0400000c0d0e7389 */ /* 0x00006400000c000b */
[----:B01----:R-:W-:Y:S01]  /*14250*/  ENDCOLLECTIVE ;  /* 0x000000000000791b */ /* 0x003fe20003800000 */
.L_x_7872:
[----:B------:R-:W-:Y:S01]  /*14260*/  IMAD.MOV.U32 R12, RZ, RZ, 0x4 ;  /* 0x00000004ff0c7424 */ /* 0x000fe200078e00ff */
[----:B------:R-:W-:-:S04]  /*14270*/  SEL R3, R14, RZ, P2 ;  /* 0x000000ff0e037207 */ /* 0x000fc80001000000 */
[----:B------:R-:W-:-:S05]  /*14280*/  IADD3 R6, R4, R3, RZ ;  /* 0x0000000304067210 */ /* 0x000fca0007ffe0ff */
[----:B------:R-:W-:-:S07]  /*14290*/  IMAD.MOV.U32 R13, RZ, RZ, R6 ;  /* 0x000000ffff0d7224 */ /* 0x000fce00078e0006 */
[----:B------:R-:W-:Y:S05]  /*142a0*/  WARPSYNC.COLLECTIVE R15, `(.L_x_7873) ;  /* 0x000000000f087348 */ /* 0x000fea0003c00000 */
[----:B------:R0:W1:Y:S02]  /*142b0*/  SHFL.UP P6, R14, R13, R12, R11 ;  /* 0x0400000c0d0e7389 */ /* 0x00006400000c000b */
[----:B01----:R-:W-:Y:S01]  /*142c0*/  ENDCOLLECTIVE ;  /* 0x000000000000791b */ /* 0x003fe20003800000 */
.L_x_7873:
[----:B------:R-:W-:Y:S01]  /*142d0*/  IMAD.MOV.U32 R12, RZ, RZ, 0x8 ;  /* 0x00000008ff0c7424 */ /* 0x000fe200078e00ff */
[----:B------:R-:W-:-:S05]  /*142e0*/  SEL R3, R14, RZ, P3 ;  /* 0x000000ff0e037207 */ /* 0x000fca0001800000 */
[----:B------:R-:W-:-:S04]  /*142f0*/  IMAD.IADD R2, R6, 0x1, R3 ;  /* 0x0000000106027824 */ /* 0x000fc800078e0203 */
[----:B------:R-:W-:-:S07]  /*14300*/  IMAD.MOV.U32 R13, RZ, RZ, R2 ;  /* 0x000000ffff0d7224 */ /* 0x000fce00078e0002 */
[----:B------:R-:W-:Y:S05]  /*14310*/  WARPSYNC.COLLECTIVE R15, `(.L_x_7874) ;  /* 0x000000000f087348 */ /* 0x000fea0003c00000 */
[----:B------:R0:W1:Y:S02]  /*14320*/  SHFL.UP P6, R14, R13, R12, R11 ;  /* 0x0400000c0d0e7389 */ /* 0x00006400000c000b */
[----:B01----:R-:W-:Y:S01]  /*14330*/  ENDCOLLECTIVE ;  /* 0x000000000000791b */ /* 0x003fe20003800000 */
.L_x_7874:
[----:B------:R-:W-:Y:S01]  /*14340*/  IMAD.MOV.U32 R12, RZ, RZ, 0x10 ;  /* 0x00000010ff0c7424 */ /* 0x000fe200078e00ff */
[----:B------:R-:W-:-:S05]  /*14350*/  SEL R3, R14, RZ, P4 ;  /* 0x000000ff0e037207 */ /* 0x000fca0002000000 */
[----:B------:R-:W-:-:S04]  /*14360*/  IMAD.IADD R3, R2, 0x1, R3 ;  /* 0x0000000102037824 */ /* 0x000fc800078e0203 */
[----:B------:R-:W-:-:S07]  /*14370*/  IMAD.MOV.U32 R13, RZ, RZ, R3 ;  /* 0x000000ffff0d7224 */ /* 0x000fce00078e0003 */
[----:B------:R-:W-:Y:S05]  /*14380*/  WARPSYNC.COLLECTIVE R15, `(.L_x_7875) ;  /* 0x000000000f087348 */ /* 0x000fea0003c00000 */
[----:B------:R0:W1:Y:S02]  /*14390*/  SHFL.UP P6, R14, R13, R12, R11 ;  /* 0x0400000c0d0e7389 */ /* 0x00006400000c000b */
[----:B01----:R-:W-:Y:S01]  /*143a0*/  ENDCOLLECTIVE ;  /* 0x000000000000791b */ /* 0x003fe20003800000 */
.L_x_7875:
        /* <DEDUP_REMOVED lines=8> */
.L_x_7876:
[----:B------:R-:W-:Y:S05]  /*14430*/  BRA `(.L_x_7877) ;  /* 0xffffffc800887947 */ /* 0x000fea000383ffff */
.L_x_7789:
        /* <DEDUP_REMOVED lines=8> */
.L_x_7879:
[----:B------:R-:W-:Y:S05]  /*144c0*/  BSYNC B0 ;  /* 0x0000000000007941 */ /* 0x000fea0003800000 */
.L_x_7878:
        /* <DEDUP_REMOVED lines=8> */
.L_x_7880:
[----:B------:R-:W-:Y:S01]  /*14550*/  IMAD.MOV.U32 R12, RZ, RZ, 0x4 ;  /* 0x00000004ff0c7424 */ /* 0x000fe200078e00ff */
[----:B------:R-:W-:-:S05]  /*14560*/  SEL R2, R14, RZ, P2 ;  /* 0x000000ff0e027207 */ /* 0x000fca0001000000 */
[----:B------:R-:W-:-:S04]  /*14570*/  IMAD.IADD R2, R13, 0x1, R2 ;  /* 0x000000010d027824 */ /* 0x000fc800078e0202 */
[----:B------:R-:W-:-:S07]  /*14580*/  IMAD.MOV.U32 R13, RZ, RZ, R2 ;  /* 0x000000ffff0d7224 */ /* 0x000fce00078e0002 */
[----:B------:R-:W-:Y:S05]  /*14590*/  WARPSYNC.COLLECTIVE R15, `(.L_x_7881) ;  /* 0x000000000f087348 */ /* 0x000fea0003c00000 */
[----:B------:R0:W1:Y:S02]  /*145a0*/  SHFL.UP P6, R14, R13, R12, R11 ;  /* 0x0400000c0d0e7389 */ /* 0x00006400000c000b */
[----:B01----:R-:W-:Y:S01]  /*145b0*/  ENDCOLLECTIVE ;  /* 0x000000000000791b */ /* 0x003fe20003800000 */
.L_x_7881:
[----:B------:R-:W-:Y:S01]  /*145c0*/  IMAD.MOV.U32 R12, RZ, RZ, 0x8 ;  /* 0x00000008ff0c7424 */ /* 0x000fe200078e00ff */
[----:B------:R-:W-:-:S05]  /*145d0*/  SEL R3, R14, RZ, P3 ;  /* 0x000000ff0e037207 */ /* 0x000fca0001800000 */
[----:B------:R-:W-:-:S04]  /*145e0*/  IMAD.IADD R3, R2, 0x1, R3 ;  /* 0x0000000102037824 */ /* 0x000fc800078e0203 */
[----:B------:R-:W-:-:S07]  /*145f0*/  IMAD.MOV.U32 R13, RZ, RZ, R3 ;  /* 0x000000ffff0d7224 */ /* 0x000fce00078e0003 */
[----:B------:R-:W-:Y:S05]  /*14600*/  WARPSYNC.COLLECTIVE R15, `(.L_x_7882) ;  /* 0x000000000f087348 */ /* 0x000fea0003c00000 */
[----:B------:R0:W1:Y:S02]  /*14610*/  SHFL.UP P6, R14, R13, R12, R11 ;  /* 0x0400000c0d0e7389 */ /* 0x00006400000c000b */
[----:B01----:R-:W-:Y:S01]  /*14620*/  ENDCOLLECTIVE ;  /* 0x000000000000791b */ /* 0x003fe20003800000 */
.L_x_7882:
[----:B------:R-:W-:Y:S01]  /*14630*/  IMAD.MOV.U32 R12, RZ, RZ, 0x10 ;  /* 0x00000010ff0c7424 */ /* 0x000fe200078e00ff */
[----:B------:R-:W-:-:S05]  /*14640*/  SEL R4, R14, RZ, P4 ;  /* 0x000000ff0e047207 */ /* 0x000fca0002000000 */
[----:B------:R-:W-:-:S04]  /*14650*/  IMAD.IADD R4, R3, 0x1, R4 ;  /* 0x0000000103047824 */ /* 0x000fc800078e0204 */
[----:B------:R-:W-:-:S07]  /*14660*/  IMAD.MOV.U32 R13, RZ, RZ, R4 ;  /* 0x000000ffff0d7224 */ /* 0x000fce00078e0004 */
[----:B------:R-:W-:Y:S05]  /*14670*/  WARPSYNC.COLLECTIVE R15, `(.L_x_7883) ;  /* 0x000000000f087348 */ /* 0x000fea0003c00000 */
[----:B------:R0:W1:Y:S02]  /*14680*/  SHFL.UP P6, R14, R13, R12, R11 ;  /* 0x0400000c0d0e7389 */ /* 0x00006400000c000b */
[----:B01----:R-:W-:Y:S01]  /*14690*/  ENDCOLLECTIVE ;  /* 0x000000000000791b */ /* 0x003fe20003800000 */
.L_x_7883:
        /* <DEDUP_REMOVED lines=8> */
.L_x_7884:
[----:B------:R-:W-:Y:S05]  /*14720*/  BRA `(.L_x_7885) ;  /* 0xffffffc800687947 */ /* 0x000fea000383ffff */
.L_x_7791:
[----:B------:R-:W-:Y:S01]  /*14730*/  BSSY B0, `(.L_x_7886) ;  /* 0x0000006000007945 */ /* 0x000fe20003800000 */
[----:B------:R-:W-:Y:S01]  /*14740*/  PLOP3.LUT P6, PT, P6, PT, PT, 0x8, 0x0 ;  /* 0x000000000000781c */ /* 0x000fe200037ce170 */
[----:B------:R-:W-:-:S12]  /*14750*/  IMAD.MOV.U32 R15, RZ, RZ, -0x1 ;  /* 0xffffffffff0f7424 */ /* 0x000fd800078e00ff */
[----:B01----:R-:W-:Y:S05]  /*14760*/  WARPSYNC.COLLECTIVE R15, `(.L_x_7887) ;  /* 0x000000000f087348 */ /* 0x003fea0003c00000 */
[----:B------:R-:W-:Y:S01]  /*14770*/  VOTE.ANY R14, PT, P6 ;  /* 0x00000000000e7806 */ /* 0x000fe200030e0100 */
[----:B01----:R-:W-:Y:S06]  /*14780*/  ENDCOLLECTIVE ;  /* 0x000000000000791b */ /* 0x003fec0003800000 */
.L_x_7887:
[----:B------:R-:W-:Y:S05]  /*14790*/  BSYNC B0 ;  /* 0x0000000000007941 */ /* 0x000fea0003800000 */
.L_x_7886:
        /* <DEDUP_REMOVED lines=9> */
.L_x_7888:
[----:B------:R-:W-:Y:S01]  /*14830*/  MOV R17, R14 ;  /* 0x0000000e00117202 */ /* 0x000fe20000000f00 */
[----:B------:R-:W-:Y:S06]  /*14840*/  BRA `(.L_x_7889) ;  /* 0xffffffc800587947 */ /* 0x000fec000383ffff */
.L_x_7793:
[----:B------:R-:W-:Y:S01]  /*14850*/  BSSY B0, `(.L_x_7890) ;  /* 0x0000007000007945 */ /* 0x000fe20003800000 */
[----:B------:R-:W-:Y:S02]  /*14860*/  IMAD.MOV.U32 R13, RZ, RZ, R2 ;  /* 0x000000ffff0d7224 */ /* 0x000fe400078e0002 */
[----:B------:R-:W-:Y:S02]  /*14870*/  IMAD.MOV.U32 R11, RZ, RZ, 0x1f ;  /* 0x0000001fff0b7424 */ /* 0x000fe400078e00ff */
[----:B------:R-:W-:-:S07]  /*14880*/  IMAD.MOV.U32 R15, RZ, RZ, -0x1 ;  /* 0xffffffffff0f7424 */ /* 0x000fce00078e00ff */
[----:B0123--:R-:W-:Y:S05]  /*14890*/  WARPSYNC.COLLECTIVE R15, `(.L_x_7891) ;  /* 0x000000000f087348 */ /* 0x00ffea0003c00000 */
[----:B------:R4:W0:Y:S02]  /*148a0*/  SHFL.IDX P6, R14, R13, R12, R11 ;  /* 0x0000000c0d0e7389 */ /* 0x00082400000c000b */
[----:B01234-:R-:W-:Y:S01]  /*148b0*/  ENDCOLLECTIVE ;  /* 0x000000000000791b */ /* 0x01ffe20003800000 */
.L_x_7891:
[----:B------:R-:W-:Y:S05]  /*148c0*/  BSYNC B0 ;  /* 0x0000000000007941 */ /* 0x000fea0003800000 */
.L_x_7890:
[----:B------:R-:W-:Y:S05]  /*148d0*/  BRA `(.L_x_7792) ;  /* 0xffffffc800507947 */ /* 0x000fea000383ffff */
.L_x_7797:
[----:B0-----:R0:W1:Y:S02]  /*148e0*/  SYNCS.PHASECHK.TRANS64.TRYWAIT P0, [R5+URZ+0x28c20], R0 ;  /* 0x028c2000050075a7 */ /* 0x001064000800017f */
[----:B-1----:R-:W-:Y:S05]  /*148f0*/  @!P0 NANOSLEEP.SYNCS 0x989680 ;  /* 0x009896800000895d */ /* 0x002fea0003900000 */
[----:B------:R-:W1:Y:S02]  /*14900*/  @!P0 SYNCS.PHASECHK.TRANS64 P0, [R5+URZ+0x28c20], R0 ;  /* 0x028c2000050085a7 */ /* 0x000e64000800007f */
[----:B-1----:R-:W-:Y:S05]  /*14910*/  @!P0 BRA `(.L_x_7797) ;  /* 0xfffffffc00f08947 */ /* 0x002fea000383ffff */
[----:B------:R-:W-:Y:S05]  /*14920*/  BRA `(.L_x_7892) ;  /* 0xffffffcc00c87947 */ /* 0x000fea000383ffff */
.L_x_7798:
        /* <DEDUP_REMOVED lines=11> */
.L_x_7894:
[----:B------:R-:W-:Y:S05]  /*149e0*/  BSYNC B0 ;  /* 0x0000000000007941 */ /* 0x000fea0003800000 */
.L_x_7893:
[----:B------:R-:W-:Y:S05]  /*149f0*/  BRA `(.L_x_7895) ;  /* 0xffffffcc00b07947 */ /* 0x000fea000383ffff */
.L_x_7801:
[----:B------:R-:W-:Y:S01]  /*14a00*/  BSSY B1, `(.L_x_7896) ;  /* 0x0000006000017945 */ /* 0x000fe20003800000 */
[----:B------:R-:W-:-:S07]  /*14a10*/  IMAD.MOV.U32 R15, RZ, RZ, -0x1 ;  /* 0xffffffffff0f7424 */ /* 0x000fce00078e00ff */
[----:B0-234-:R-:W-:Y:S05]  /*14a20*/  WARPSYNC.COLLECTIVE R15, `(.L_x_7897) ;  /* 0x000000000f0c7348 */ /* 0x01dfea0003c00000 */
[----:B------:R-:W-:Y:S02]  /*14a30*/  ELECT P6, UR62, PT ;  /* 0x00000000003e782f */ /* 0x000fe400038c0000 */
[----:B------:R-:W-:Y:S01]  /*14a40*/  MOV R14, UR62 ;  /* 0x0000003e000e7c02 */ /* 0x000fe20008000f00 */
[----:B0-234-:R-:W-:Y:S10]  /*14a50*/  ENDCOLLECTIVE ;  /* 0x000000000000791b */ /* 0x01dff40003800000 */
.L_x_7897:
[----:B------:R-:W-:Y:S05]  /*14a60*/  BSYNC B1 ;  /* 0x0000000000017941 */ /* 0x000fea0003800000 */
.L_x_7896:
[----:B------:R-:W-:Y:S05]  /*14a70*/  BRA `(.L_x_7898) ;  /* 0xffffffcc00a87947 */ /* 0x000fea000383ffff */
.L_x_7803:
[----:B0-----:R0:W1:Y:S02]  /*14a80*/  SYNCS.PHASECHK.TRANS64.TRYWAIT P1, [R3+URZ+0x28c40], R2 ;  /* 0x028c4002030075a7 */ /* 0x001064000802017f */
[----:B-1----:R-:W-:Y:S05]  /*14a90*/  @!P1 NANOSLEEP.SYNCS 0x989680 ;  /* 0x009896800000995d */ /* 0x002fea0003900000 */
[----:B------:R-:W1:Y:S02]  /*14aa0*/  @!P1 SYNCS.PHASECHK.TRANS64 P1, [R3+URZ+0x28c40], R2 ;  /* 0x028c4002030095a7 */ /* 0x000e64000802007f */
[----:B-1----:R-:W-:Y:S05]  /*14ab0*/  @!P1 BRA `(.L_x_7803) ;  /* 0xfffffffc00f09947 */ /* 0x002fea000383ffff */
[----:B------:R-:W-:Y:S05]  /*14ac0*/  BRA `(.L_x_7899) ;  /* 0xffffffcc00c87947 */ /* 0x000fea000383ffff */
.L_x_7805:
[----:B-1----:R1:W0:Y:S02]  /*14ad0*/  SYNCS.PHASECHK.TRANS64.TRYWAIT P1, [R5+URZ+0x28c40], R0 ;  /* 0x028c4000050075a7 */ /* 0x002224000802017f */
[----:B0-----:R-:W-:Y:S05]  /*14ae0*/  @!P1 NANOSLEEP.SYNCS 0x989680 ;  /* 0x009896800000995d */ /* 0x001fea0003900000 */
[----:B------:R-:W0:Y:S02]  /*14af0*/  @!P1 SYNCS.PHASECHK.TRANS64 P1, [R5+URZ+0x28c40], R0 ;  /* 0x028c4000050095a7 */ /* 0x000e24000802007f */
[----:B0-----:R-:W-:Y:S05]  /*14b00*/  @!P1 BRA `(.L_x_7805) ;  /* 0xfffffffc00f09947 */ /* 0x001fea000383ffff */
[----:B------:R-:W-:Y:S05]  /*14b10*/  BRA `(.L_x_7900) ;  /* 0xffffffcc00d47947 */ /* 0x000fea000383ffff */
.L_x_7807:
[----:B------:R0:W0:Y:S02]  /*14b20*/  SYNCS.PHASECHK.TRANS64.TRYWAIT P1, [R3+URZ+0x28c60], R2 ;  /* 0x028c6002030075a7 */ /* 0x000024000802017f */
[----:B0-----:R-:W-:Y:S05]  /*14b30*/  @!P1 NANOSLEEP.SYNCS 0x989680 ;  /* 0x009896800000995d */ /* 0x001fea0003900000 */
[----:B------:R-:W0:Y:S02]  /*14b40*/  @!P1 SYNCS.PHASECHK.TRANS64 P1, [R3+URZ+0x28c60], R2 ;  /* 0x028c6002030095a7 */ /* 0x000e24000802007f */
[----:B0-----:R-:W-:Y:S05]  /*14b50*/  @!P1 BRA `(.L_x_7807) ;  /* 0xfffffffc00f09947 */ /* 0x001fea000383ffff */
[----:B------:R-:W-:Y:S05]  /*14b60*/  BRA `(.L_x_7901) ;  /* 0xffffffcc00d07947 */ /* 0x000fea000383ffff */
.L_x_7902:
        /* <DEDUP_REMOVED lines=9> */
.L_x_15547:


//--------------------- .text._ZN7cutlass13device_kernelIN5flash11enable_sm90INS1_16FlashAttnFwdSm90INS1_25CollectiveMainloopFwdSm90ILi2EN4cute5tupleIJNS5_1CILi1EEES8_S8_EEENS6_IJNS7_ILi64EEESA_SA_EEELi512ENS_6half_tEfNS_4arch4Sm90ELb1ELb0ELb0ELb1ELb1ELb1ELb0ELb0ELb0ELb1ELb0ELb0EEENS1_21CollectiveEpilogueFwdINS6_IJSA_NS7_ILi512EEESA_EEES9_SC_SE_Li256ELb1ELb1ELb0ELb0EEENS1_36VarlenDynamicPersistentTileSchedulerILi64ELi64ELi256ELi128ELb0ELb1ELb1ELb1ELb1ELb1EEEEEEEEEvNT_6ParamsE --------------------------
	.section	.text._ZN7cutlass13device_kernelIN5flash11enable_sm90INS1_16FlashAttnFwdSm90INS1_25CollectiveMainloopFwdSm90ILi2EN4cute5tupleIJNS5_1CILi1EEES8_S8_EEENS6_IJNS7_ILi64EEESA_SA_EEELi512ENS_6half_tEfNS_4arch4Sm90ELb1ELb0ELb0ELb1ELb1ELb1ELb0ELb0ELb0ELb1ELb0ELb0EEENS1_21CollectiveEpilogueFwdINS6_IJSA_NS7_ILi512EEESA_EEES9_SC_SE_Li256ELb1ELb1ELb0ELb0EEENS1_36VarlenDynamicPersistentTileSchedulerILi64ELi64ELi256ELi128ELb0ELb1ELb1ELb1ELb1ELb1EEEEEEEEEvNT_6ParamsE,"ax",@progbits
	.align	128
.text._ZN7cutlass13device_kernelIN5flash11enable_sm90INS1_16FlashAttnFwdSm90INS1_25CollectiveMainloopFwdSm90ILi2EN4cute5tupleIJNS5_1CILi1EEES8_S8_EEENS6_IJNS7_ILi64EEESA_SA_EEELi512ENS_6half_tEfNS_4arch4Sm90ELb1ELb0ELb0ELb1ELb1ELb1ELb0ELb0ELb0ELb1ELb0ELb0EEENS1_21CollectiveEpilogueFwdINS6_IJSA_NS7_ILi512EEESA_EEES9_SC_SE_Li256ELb1ELb1ELb0ELb0EEENS1_36VarlenDynamicPersistentTileSchedulerILi64ELi64ELi256ELi128ELb0ELb1ELb1ELb1ELb1ELb1EEEEEEEEEvNT_6ParamsE:
        .type           _ZN7cutlass13device_kernelIN5flash11enable_sm90INS1_16FlashAttnFwdSm90INS1_25CollectiveMainloopFwdSm90ILi2EN4cute5tupleIJNS5_1CILi1EEES8_S8_EEENS6_IJNS7_ILi64EEESA_SA_EEELi512ENS_6half_tEfNS_4arch4Sm90ELb1ELb0ELb0ELb1ELb1ELb1ELb0ELb0ELb0ELb1ELb0ELb0EEENS1_21CollectiveEpilogueFwdINS6_IJSA_NS7_ILi512EEESA_EEES9_SC_SE_Li256ELb1ELb1ELb0ELb0EEENS1_36VarlenDynamicPersistentTileSchedulerILi64ELi64ELi256ELi128ELb0ELb1ELb1ELb1ELb1ELb1EEEEEEEEEvNT_6ParamsE,@function
        .size           _ZN7cutlass13device_kernelIN5flash11enable_sm90INS1_16FlashAttnFwdSm90INS1_25CollectiveMainloopFwdSm90ILi2EN4cute5tupleIJNS5_1CILi1EEES8_S8_EEENS6_IJNS7_ILi64EEESA_SA_EEELi512ENS_6half_tEfNS_4arch4Sm90ELb1ELb0ELb0ELb1ELb1ELb1ELb0ELb0ELb0ELb1ELb0ELb0EEENS1_21CollectiveEpilogueFwdINS6_IJSA_NS7_ILi512EEESA_EEES9_SC_SE_Li256ELb1ELb1ELb0ELb0EEENS1_36VarlenDynamicPersistentTileSchedulerILi64ELi64ELi256ELi128ELb0ELb1ELb1ELb1ELb1ELb1EEEEEEEEEvNT_6ParamsE,(.L_x_15548 - _ZN7cutlass13device_kernelIN5flash11enable_sm90INS1_16FlashAttnFwdSm90INS1_25CollectiveMainloopFwdSm90ILi2EN4cute5tupleIJNS5_1CILi1EEES8_S8_EEENS6_IJNS7_ILi64EEESA_SA_EEELi512ENS_6half_tEfNS_4arch4Sm90ELb1ELb0ELb0ELb1ELb1ELb1ELb0ELb0ELb0ELb1ELb0ELb0EEENS1_21CollectiveEpilogueFwdINS6_IJSA_NS7_ILi512EEESA_EEES9_SC_SE_Li256ELb1ELb1ELb0ELb0EEENS1_36VarlenDynamicPersistentTileSchedulerILi64ELi64ELi256ELi128ELb0ELb1ELb1ELb1ELb1ELb1EEEEEEEEEvNT_6ParamsE)
        .other          _ZN7cutlass13device_kernelIN5flash11enable_sm90INS1_16FlashAttnFwdSm90INS1_25CollectiveMainloopFwdSm90ILi2EN4cute5tupleIJNS5_1CILi1EEES8_S8_EEENS6_IJNS7_ILi64EEESA_SA_EEELi512ENS_6half_tEfNS_4arch4Sm90ELb1ELb0ELb0ELb1ELb1ELb1ELb0ELb0ELb0ELb1ELb0ELb0EEENS1_21CollectiveEpilogueFwdINS6_IJSA_NS7_ILi512EEESA_EEES9_SC_SE_Li256ELb1ELb1ELb0ELb0EEENS1_36VarlenDynamicPersistentTileSchedulerILi64ELi64ELi256ELi128ELb0ELb1ELb1ELb1ELb1ELb1EEEEEEEEEvNT_6ParamsE,@"STO_CUDA_ENTRY STV_DEFAULT"
_ZN7cutlass13device_kernelIN5flash11enable_sm90INS1_16FlashAttnFwdSm90INS1_25CollectiveMainloopFwdSm90ILi2EN4cute5tupleIJNS5_1CILi1EEES8_S8_EEENS6_IJNS7_ILi64EEESA_SA_EEELi512ENS_6half_tEfNS_4arch4Sm90ELb1ELb0ELb0ELb1ELb1ELb1ELb0ELb0ELb0ELb1ELb0ELb0EEENS1_21CollectiveEpilogueFwdINS6_IJSA_NS7_ILi512EEESA_EEES9_SC_SE_Li256ELb1ELb1ELb0ELb0EEENS1_36VarlenDynamicPersistentTileSchedulerILi64ELi64ELi256ELi128ELb0ELb1ELb1ELb1ELb1ELb1EEEEEEEEEvNT_6ParamsE:
        /* <DEDUP_REMOVED lines=17> */
.L_x_7904:
[----:B------:R-:W-:Y:S05]  /*0110*/  BSYNC B0 ;  /* 0x0000000000007941 */ /* 0x000fea0003800000 */
.L_x_7903:
[----:B------:R-:W0:Y:S01]  /*0120*/  SHFL.IDX PT, R3, R2, RZ, 0x1f ;  /* 0x00001fff02037589 */ /* 0x000e2200000e0000 */
[----:B------:R-:W-:Y:S01]  /*0130*/  VOTEU.ANY UP0, P0 ;  /* 0x00000000003f7886 */ /* 0x000fe20000000100 */
[----:B------:R-:W-:Y:S01]  /*0140*/  UMOV UR4, 0x80 ;  /* 0x0000008000047882 */ /* 0x000fe20000000000 */
[----:B------:R-:W-:Y:S01]  /*0150*/  UMOV UR7, 0x100 ;  /* 0x0000010000077882 */ /* 0x000fe20000000000 */
[----:B------:R-:W-:Y:S02]  /*0160*/  VOTEU.ANY UP1, P0 ;  /* 0x00000000003f7886 */ /* 0x000fe40000020100 */
[----:B------:R-:W1:Y:S01]  /*0170*/  @UP0 S2UR UR8, SR_CgaCtaId ;  /* 0x00000000000809c3 */ /* 0x000e620000008800 */
[----:B------:R-:W-:Y:S01]  /*0180*/  @UP0 UMOV UR6, 0x400 ;  /* 0x0000040000060882 */ /* 0x000fe20000000000 */
[----:B------:R-:W-:-:S04]  /*0190*/  @UP0 UIADD3 UR4, -UR4, 0x100000, URZ ;  /* 0x0010000004040890 */ /* 0x000fc8000fffe13f */
[----:B------:R-:W-:Y:S02]  /*01a0*/  @UP0 USHF.L.U32 UR5, UR4, 0xb, URZ ;  /* 0x0000000b04050899 */ /* 0x000fe4000800063f */
[----:B------:R-:W-:Y:S01]  /*01b0*/  @UP0 USHF.L.U32 UR4, UR4, 0x1, URZ ;  /* 0x0000000104040899 */ /* 0x000fe2000800063f */
[----:B0-----:R-:W-:Y:S02]  /*01c0*/  ISETP.NE.AND P1, PT, R3, RZ, PT ;  /* 0x000000ff0300720c */ /* 0x001fe40003f25270 */
[----:B------:R-:W-:Y:S01]  /*01d0*/  SHF.R.U32.HI R3, RZ, 0x7, R0 ;  /* 0x00000007ff037819 */ /* 0x000fe20000011600 */
[----:B-1----:R-:W-:-:S04]  /*01e0*/  @UP0 ULEA UR8, UR8, UR6, 0x18 ;  /* 0x0000000608080291 */ /* 0x002fc8000f8ec03f */
[----:B------:R-:W0:Y:S01]  /*01f0*/  SHFL.IDX PT, R5, R3, RZ, 0x1f ;  /* 0x00001fff03057589 */ /* 0x000e2200000e0000 */
[----:B------:R-:W-:-:S04]  /*0200*/  @UP0 UIADD3 UR6, -UR7, 0x100000, URZ ;  /* 0x0010000007060890 */ /* 0x000fc8000fffe13f */
[----:B------:R-:W-:Y:S02]  /*0210*/  @UP0 USHF.L.U32 UR7, UR6, 0xb, URZ ;  /* 0x0000000b06070899 */ /* 0x000fe4000800063f */
[----:B------:R-:W-:Y:S01]  /*0220*/  @UP0 USHF.L.U32 UR6, UR6, 0x1, URZ ;  /* 0x0000000106060899 */ /* 0x000fe2000800063f */
[----:B------:R-:W-:Y:S01]  /*0230*/  VOTEU.ANY UP0, P0 ;  /* 0x00000000003f7886 */ /* 0x000fe20000000100 */
[----:B------:R-:W1:Y:S04]  /*0240*/  FENCE.VIEW.ASYNC.S ;  /* 0x00000000000073c6 */ /* 0x000e680000000000 */
[----:B-1----:R1:W2:Y:S01]  /*0250*/  @UP0 SYNCS.EXCH.64 URZ, [UR8+0x28c00], UR4 ;  /* 0x028c0004083f05b2 */ /* 0x0022a20008000100 */
[----:B0-----:R1:W-:Y:S05]  /*0260*/  STL [R1+0x54], R5 ;  /* 0x0000540501007387 */ /* 0x0013ea0000100800 */
[----:B------:R1:W0:Y:S01]  /*0270*/  @UP1 SYNCS.EXCH.64 URZ, [UR8+0x28c20], UR6 ;  /* 0x028c2006083f15b2 */ /* 0x0002220008000100 */
[----:B------:R-:W-:Y:S05]  /*0280*/  @P1 BRA `(.L_x_7905) ;  /* 0x0000000000381947 */ /* 0x000fea0003800000 */
[----:B-1----:R-:W1:Y:S01]  /*0290*/  S2UR UR5, SR_CgaCtaId ;  /* 0x00000000000579c3 */ /* 0x002e620000008800 */
[----:B------:R-:W-:Y:S01]  /*02a0*/  UMOV UR4, 0x400 ;  /* 0x0000040000047882 */ /* 0x000fe20000000000 */
[----:B------:R-:W-:Y:S01]  /*02b0*/  UMOV UR7, 0x80 ;  /* 0x0000008000077882 */ /* 0x000fe20000000000 */
[----:B------:R-:W-:Y:S01]  /*02c0*/  ELECT P0, URZ, PT ;  /* 0x00000000003f782f */ /* 0x000fe20003800000 */
[----:B-1----:R-:W-:Y:S02]  /*02d0*/  ULEA UR6, UR5, UR4, 0x18 ;  /* 0x0000000405067291 */ /* 0x002fe4000f8ec03f */
[----:B------:R-:W-:-:S04]  /*02e0*/  UIADD3 UR4, -UR7, 0x100000, URZ ;  /* 0x0010000007047890 */ /* 0x000fc8000fffe13f */
[----:B------:R-:W-:Y:S02]  /*02f0*/  USHF.L.U32 UR5, UR4, 0xb, URZ ;  /* 0x0000000b04057899 */ /* 0x000fe4000800063f */
[----:B------:R-:W-:Y:S01]  /*0300*/  USHF.L.U32 UR4, UR4, 0x1, URZ ;  /* 0x0000000104047899 */ /* 0x000fe2000800063f */
[----:B------:R-:W1:Y:S11]  /*0310*/  FENCE.VIEW.ASYNC.S ;  /* 0x00000000000073c6 */ /* 0x000e760000000000 */
[----:B-1----:R3:W4:Y:S01]  /*0320*/  SYNCS.EXCH.64 URZ, [UR6+0x28c30], UR4 ;  /* 0x028c3004063f75b2 */ /* 0x0027220008000100 */
[----:B------:R3:W1:Y:S01]  /*0330*/  SYNCS.EXCH.64 URZ, [UR6+0x28c40], UR4 ;  /* 0x028c4004063f75b2 */ /* 0x0006620008000100 */
[----:B------:R3:W0:Y:S01]  /*0340*/  SYNCS.EXCH.64 URZ, [UR6+0x28c38], UR4 ;  /* 0x028c3804063f75b2 */ /* 0x0006220008000100 */
[----:B------:R3:W0:Y:S02]  /*0350*/  SYNCS.EXCH.64 URZ, [UR6+0x28c48], UR4 ;  /* 0x028c4804063f75b2 */ /* 0x0006240008000100 */
[----:B---3--:R-:W-:Y:S01]  /*0360*/  NOP ;  /* 0x0000000000007918 */ /* 0x008fe20000000000 */
.L_x_7905:
[----:B------:R-:W3:Y:S01]  /*0370*/  SHFL.IDX PT, R4, R2, RZ, 0x1f ;  /* 0x00001fff02047589 */ /* 0x000ee200000e0000 */
[----:B------:R-:W-:Y:S01]  /*0380*/  NOP ;  /* 0x0000000000007918 */ /* 0x000fe20000000000 */
[----:B---3--:R-:W-:-:S13]  /*0390*/  ISETP.NE.AND P0, PT, R4, RZ, PT ;  /* 0x000000ff0400720c */ /* 0x008fda0003f05270 */
[----:B------:R-:W-:Y:S05]  /*03a0*/  @P0 BRA `(.L_x_7906) ;  /* 0x0000000000480947 */ /* 0x000fea0003800000 */
[----:B-1----:R-:W1:Y:S01]  /*03b0*/  S2UR UR5, SR_CgaCtaId ;  /* 0x00000000000579c3 */ /* 0x002e620000008800 */
[----:B------:R-:W-:Y:S01]  /*03c0*/  UMOV UR4, 0x400 ;  /* 0x0000040000047882 */ /* 0x000fe20000000000 */
[----:B------:R-:W-:Y:S01]  /*03d0*/  UMOV UR6, 0x80 ;  /* 0x0000008000067882 */ /* 0x000fe20000000000 */
[----:B------:R-:W-:Y:S01]  /*03e0*/  UMOV UR7, 0x100 ;  /* 0x0000010000077882 */ /* 0x000fe20000000000 */
[----:B------:R-:W-:Y:S01]  /*03f0*/  ELECT P0, URZ, PT ;  /* 0x00000000003f782f */ /* 0x000fe20003800000 */
[----:B-1----:R-:W-:Y:S02]  /*0400*/  ULEA UR8, UR5, UR4, 0x18 ;  /* 0x0000000405087291 */ /* 0x002fe4000f8ec03f */
[----:B------:R-:W-:-:S04]  /*0410*/  UIADD3 UR4, -UR6, 0x100000, URZ ;  /* 0x0010000006047890 */ /* 0x000fc8000fffe13f */
[----:B------:R-:W-:Y:S02]  /*0420*/  USHF.L.U32 UR5, UR4, 0xb, URZ ;  /* 0x0000000b04057899 */ /* 0x000fe4000800063f */
[----:B------:R-:W-:Y:S02]  /*0430*/  USHF.L.U32 UR4, UR4, 0x1, URZ ;  /* 0x0000000104047899 */ /* 0x000fe4000800063f */
[----:B------:R-:W-:-:S04]  /*0440*/  UIADD3 UR6, -UR7, 0x100000, URZ ;  /* 0x0010000007067890 */ /* 0x000fc8000fffe13f */
[----:B------:R-:W-:Y:S02]  /*0450*/  USHF.L.U32 UR7, UR6, 0xb, URZ ;  /* 0x0000000b06077899 */ /* 0x000fe4000800063f */
[----:B------:R-:W-:Y:S01]  /*0460*/  USHF.L.U32 UR6, UR6, 0x1, URZ ;  /* 0x0000000106067899 */ /* 0x000fe2000800063f */
[----:B------:R-:W1:Y:S03]  /*0470*/  FENCE.VIEW.ASYNC.S ;  /* 0x00000000000073c6 */ /* 0x000e660000000000 */
[----:B-1----:R3:W1:Y:S08]  /*0480*/  SYNCS.EXCH.64 URZ, [UR8+0x28c50], UR4 ;  /* 0x028c5004083f75b2 */ /* 0x0026700008000100 */
[----:B------:R3:W0:Y:S01]  /*0490*/  SYNCS.EXCH.64 URZ, [UR8+0x28c60], UR6 ;  /* 0x028c6006083f75b2 */ /* 0x0006220008000100 */
[----:B------:R3:W0:Y:S01]  /*04a0*/  SYNCS.EXCH.64 URZ, [UR8+0x28c58], UR4 ;  /* 0x028c5804083f75b2 */ /* 0x0006220008000100 */
[----:B------:R3:W0:Y:S02]  /*04b0*/  SYNCS.EXCH.64 URZ, [UR8+0x28c68], UR6 ;  /* 0x028c6806083f75b2 */ /* 0x0006240008000100 */
[----:B---3--:R-:W-:Y:S01]  /*04c0*/  NOP ;  /* 0x0000000000007918 */ /* 0x008fe20000000000 */
.L_x_7906:
[----:B------:R-:W3:Y:S01]  /*04d0*/  SHFL.IDX PT, R4, R2, RZ, 0x1f ;  /* 0x00001fff02047589 */ /* 0x000ee200000e0000 */
[----:B------:R-:W-:Y:S01]  /*04e0*/  NOP ;  /* 0x0000000000007918 */ /* 0x000fe20000000000 */
[----:B---3--:R-:W-:-:S13]  /*04f0*/  ISETP.NE.AND P0, PT, R4, RZ, PT ;  /* 0x000000ff0400720c */ /* 0x008fda0003f05270 */
        /* <DEDUP_REMOVED lines=10> */
[----:B-1----:R3:W1:Y:S01]  /*05a0*/  SYNCS.EXCH.64 URZ, [UR6+0x28c70], UR4 ;  /* 0x028c7004063f75b2 */ /* 0x0026620008000100 */
[----:B------:R3:W0:Y:S01]  /*05b0*/  SYNCS.EXCH.64 URZ, [UR6+0x28c80], UR4 ;  /* 0x028c8004063f75b2 */ /* 0x0006220008000100 */
[----:B------:R3:W0:Y:S01]  /*05c0*/  SYNCS.EXCH.64 URZ, [UR6+0x28c78], UR4 ;  /* 0x028c7804063f75b2 */ /* 0x0006220008000100 */
[----:B------:R3:W0:Y:S02]  /*05d0*/  SYNCS.EXCH.64 URZ, [UR6+0x28c88], UR4 ;  /* 0x028c8804063f75b2 */ /* 0x0006240008000100 */
[----:B---3--:R-:W-:Y:S01]  /*05e0*/  NOP ;  /* 0x0000000000007918 */ /* 0x008fe20000000000 */
.L_x_7907:
        /* <DEDUP_REMOVED lines=22> */
.L_x_7908:
        /* <DEDUP_REMOVED lines=22> */
.L_x_7909:
[----:B------:R-:W-:Y:S01]  /*08b0*/  ISETP.NE.AND P0, PT, R5, RZ, PT ;  /* 0x000000ff0500720c */ /* 0x000fe20003f05270 */
[----:B------:R-:W-:Y:S01]  /*08c0*/  IMAD.MOV.U32 R37, RZ, RZ, 0x1 ;  /* 0x00000001ff257424 */ /* 0x000fe200078e00ff */
[----:B------:R-:W-:Y:S01]  /*08d0*/  NOP ;  /* 0x0000000000007918 */ /* 0x000fe20000000000 */
[----:B------:R-:W-:Y:S01]  /*08e0*/  ULDC.64 UR40, c[0x0][0x208] ;  /* 0x0000820000287ab9 */ /* 0x000fe20000000a00 */
[----:B------:R-:W-:Y:S02]  /*08f0*/  BSSY B9, `(.L_x_7910) ;  /* 0x00019df000097945 */ /* 0x000fe40003800000 */
[----:B------:R-:W-:Y:S01]  /*0900*/  SEL R37, R37, 0x2, !P0 ;  /* 0x0000000225257807 */ /* 0x000fe20004000000 */
[----:B012-4-:R-:W-:Y:S06]  /*0910*/  BAR.SYNC.DEFER_BLOCKING 0x0 ;  /* 0x0000000000007b1d */ /* 0x017fec0000010000 */
[----:B------:R-:W-:Y:S05]  /*0920*/  @!P0 BRA `(.L_x_7911) ;  /* 0x0000012400e48947 */ /* 0x000fea0003800000 */
.L_x_7912:
        /* <DEDUP_REMOVED lines=43> */
[----:B------:R-:W-:Y:S02]  /*0be0*/  SHF.R.S32.HI R8, RZ, 0x1f, R6 ;  /* 0x0000001fff087819 */ /* 0x000fe40000011406 */
[----:B------:R-:W-:Y:S02]  /*0bf0*/  SHF.R.S32.HI R15, RZ, 0x7, R3 ;  /* 0x00000007ff0f7819 */ /* 0x000fe40000011403 */
[----:B------:R-:W-:-:S02]  /*0c00*/  LOP3.LUT R16, R13, 0x3ffffc, RZ, 0xc0, !PT ;  /* 0x003ffffc0d107812 */ /* 0x000fc400078ec0ff */
[----:B------:R-:W-:Y:S01]  /*0c10*/  LEA.HI R8, R8, R7, RZ, 0x3 ;  /* 0x0000000708087211 */ /* 0x000fe200078f18ff */
[----:B------:R-:W-:Y:S01]  /*0c20*/  IMAD R13, R15, 0x100, R9 ;  /* 0x000001000f0d7824 */ /* 0x000fe200078e0209 */
[----:B------:R-:W-:Y:S01]  /*0c30*/  IADD3 R14, R11, -R14, RZ ;  /* 0x8000000e0b0e7210 */ /* 0x000fe20007ffe0ff */
[----:B------:R-:W-:Y:S01]  /*0c40*/  IMAD.IADD R16, R227, 0x1, -R16 ;  /* 0x00000001e3107824 */ /* 0x000fe200078e0a10 */
[C---:B------:R-:W-:Y:S01]  /*0c50*/  LOP3.LUT R12, R10.reuse, 0xfffffff8, RZ, 0xc0, !PT ;  /* 0xfffffff80a0c7812 */ /* 0x040fe200078ec0ff */
[----:B------:R-:W-:Y:S01]  /*0c60*/  IMAD.SHL.U32 R10, R10, 0x40, RZ ;  /* 0x000000400a0a7824 */ /* 0x000fe200078e00ff */
[----:B------:R-:W-:Y:S01]  /*0c70*/  LOP3.LUT R8, R8, 0xfffffff8, RZ, 0xc0, !PT ;  /* 0xfffffff808087812 */ /* 0x000fe200078ec0ff */
[----:B------:R-:W-:Y:S01]  /*0c80*/  IMAD R13, R16, 0x10, R13 ;  /* 0x00000010100d7824 */ /* 0x000fe200078e020d */
[----:B------:R-:W-:Y:S01]  /*0c90*/  LEA.HI R5, R5, R4, RZ, 0x5 ;  /* 0x0000000405057211 */ /* 0x000fe200078f28ff */
[----:B------:R-:W-:Y:S01]  /*0ca0*/  IMAD.SHL.U32 R14, R14, 0x8, RZ ;  /* 0x000000080e0e7824 */ /* 0x000fe200078e00ff */
[----:B------:R-:W-:Y:S01]  /*0cb0*/  LOP3.LUT R10, R10, 0x7ffffe00, RZ, 0xc0, !PT ;  /* 0x7ffffe000a0a7812 */ /* 0x000fe200078ec0ff */
[----:B------:R-:W-:Y:S01]  /*0cc0*/  IMAD.IADD R12, R9, 0x1, -R12 ;  /* 0x00000001090c7824 */ /* 0x000fe200078e0a0c */
[----:B------:R-:W-:Y:S01]  /*0cd0*/  SHF.R.S32.HI R5, RZ, 0x5, R5 ;  /* 0x00000005ff057819 */ /* 0x000fe20000011405 */
[----:B------:R-:W-:Y:S01]  /*0ce0*/  IMAD.IADD R8, R7, 0x1, -R8 ;  /* 0x0000000107087824 */ /* 0x000fe200078e0a08 */
[----:B------:R-:W-:Y:S01]  /*0cf0*/  LEA.HI R3, R3, R15, RZ, 0x1 ;  /* 0x0000000f03037211 */ /* 0x000fe200078f08ff */
[----:B------:R-:W-:Y:S01]  /*0d00*/  IMAD.U32 R7, R13, 0x40, R14 ;  /* 0x000000400d077824 */ /* 0x000fe200078e000e */
[C---:B------:R-:W-:Y:S01]  /*0d10*/  R2P PR, R12.reuse, 0x6 ;  /* 0x000000060c007804 */ /* 0x040fe20000000000 */
[----:B------:R-:W-:Y:S01]  /*0d20*/  IMAD.SHL.U32 R9, R12, 0x40, RZ ;  /* 0x000000400c097824 */ /* 0x000fe200078e00ff */
[----:B------:R-:W-:Y:S01]  /*0d30*/  LOP3.LUT R3, R3, 0xfffffe, RZ, 0xc0, !PT ;  /* 0x00fffffe03037812 */ /* 0x000fe200078ec0ff */
[----:B------:R-:W-:Y:S01]  /*0d40*/  IMAD R10, R227, 0x400, R10 ;  /* 0x00000400e30a7824 */ /* 0x000fe200078e020a */
[----:B------:R0:W-:Y:S01]  /*0d50*/  STL [R1+0x5c], R7 ;  /* 0x00005c0701007387 */ /* 0x0001e20000100800 */
[----:B------:R-:W-:Y:S01]  /*0d60*/  IMAD R197, R5, 0x10, R8 ;  /* 0x0000001005c57824 */ /* 0x000fe200078e0208 */
[----:B------:R-:W-:Y:S01]  /*0d70*/  LOP3.LUT R9, R9, 0x1c0, RZ, 0xc0, !PT ;  /* 0x000001c009097812 */ /* 0x000fe200078ec0ff */
[----:B------:R-:W-:Y:S01]  /*0d80*/  IMAD.IADD R3, R15, 0x1, -R3 ;  /* 0x000000010f037824 */ /* 0x000fe200078e0a03 */
[----:B------:R-:W-:Y:S01]  /*0d90*/  STL [R1+0x44], RZ ;  /* 0x000044ff01007387 */ /* 0x000fe20000100800 */
[----:B------:R-:W-:-:S02]  /*0da0*/  SEL R221, R221, 0xffffffe0, !P1 ;  /* 0xffffffe0dddd7807 */ /* 0x000fc40004800000 */
[----:B------:R-:W-:Y:S01]  /*0db0*/  LOP3.LUT R14, R9, 0x8, R14, 0xf8, !PT ;  /* 0x00000008090e7812 */ /* 0x000fe200078ef80e */
[----:B------:R-:W-:Y:S01]  /*0dc0*/  IMAD.SHL.U32 R215, R3, 0x100, RZ ;  /* 0x0000010003d77824 */ /* 0x000fe200078e00ff */
[----:B------:R-:W-:Y:S02]  /*0dd0*/  SHF.R.U32.HI R9, RZ, 0x3, R9 ;  /* 0x00000003ff097819 */ /* 0x000fe40000011609 */
[----:B0-----:R-:W-:Y:S02]  /*0de0*/  LOP3.LUT R7, R6, 0x7ffffffc, RZ, 0xc0, !PT ;  /* 0x7ffffffc06077812 */ /* 0x001fe400078ec0ff */
[----:B------:R-:W-:-:S03]  /*0df0*/  LOP3.LUT R9, R14, R9, RZ, 0x3c, !PT ;  /* 0x000000090e097212 */ /* 0x000fc600078e3cff */
[----:B------:R-:W-:Y:S01]  /*0e00*/  IMAD.IADD R7, R4, 0x1, -R7 ;  /* 0x0000000104077824 */ /* 0x000fe200078e0a07 */
[CC--:B------:R-:W-:Y:S02]  /*0e10*/  LEA.HI R4, R0.reuse, R20.reuse, RZ, 0x3 ;  /* 0x0000001400047211 */ /* 0x0c0fe400078f18ff */
[----:B------:R-:W-:Y:S01]  /*0e20*/  LEA.HI R0, R0, R20, RZ, 0x2 ;  /* 0x0000001400007211 */ /* 0x000fe200078f10ff */
[----:B------:R-:W-:Y:S01]  /*0e30*/  IMAD.SHL.U32 R196, R7, 0x2, RZ ;  /* 0x0000000207c47824 */ /* 0x000fe200078e00ff */
[----:B------:R-:W-:Y:S02]  /*0e40*/  SHF.R.S32.HI R5, RZ, 0x3, R4 ;  /* 0x00000003ff057819 */ /* 0x000fe40000011404 */
[--C-:B------:R-:W-:Y:S02]  /*0e50*/  SHF.R.S32.HI R194, RZ, 0x2, R0.reuse ;  /* 0x00000002ffc27819 */ /* 0x100fe40000011400 */
[----:B------:R-:W-:Y:S02]  /*0e60*/  SHF.R.S32.HI R5, RZ, 0x1f, R0 ;  /* 0x0000001fff057819 */ /* 0x000fe40000011400 */
[----:B------:R-:W-:-:S02]  /*0e70*/  LOP3.LUT R4, R4, 0xfffffff8, RZ, 0xc0, !PT ;  /* 0xfffffff804047812 */ /* 0x000fc400078ec0ff */
[----:B------:R-:W-:Y:S02]  /*0e80*/  LOP3.LUT R0, R0, 0xfffffffc, RZ, 0xc0, !PT ;  /* 0xfffffffc00007812 */ /* 0x000fe400078ec0ff */
[----:B------:R-:W-:Y:S01]  /*0e90*/  IADD3 R9, R10, R9, RZ ;  /* 0x000000090a097210 */ /* 0x000fe20007ffe0ff */
[----:B------:R-:W-:Y:S01]  /*0ea0*/  VIADD R10, R194, 0x20 ;  /* 0x00000020c20a7836 */ /* 0x000fe20000000000 */
[----:B------:R-:W-:Y:S01]  /*0eb0*/  LEA.HI R5, R5, R194, RZ, 0x3 ;  /* 0x000000c205057211 */ /* 0x000fe200078f18ff */
[C---:B------:R-:W-:Y:S02]  /*0ec0*/  IMAD.IADD R11, R20.reuse, 0x1, -R4 ;  /* 0x00000001140b7824 */ /* 0x040fe400078e0a04 */
[----:B------:R-:W-:Y:S01]  /*0ed0*/  IMAD.IADD R8, R20, 0x1, -R0 ;  /* 0x0000000114087824 */ /* 0x000fe200078e0a00 */
[----:B------:R-:W-:Y:S01]  /*0ee0*/  SHF.R.S32.HI R6, RZ, 0x1f, R10 ;  /* 0x0000001fff067819 */ /* 0x000fe2000001140a */
[----:B------:R-:W-:Y:S01]  /*0ef0*/  IMAD.SHL.U32 R4, R10, 0x40, RZ ;  /* 0x000000400a047824 */ /* 0x000fe200078e00ff */
[----:B------:R-:W-:Y:S01]  /*0f00*/  LOP3.LUT R5, R5, 0xfffffff8, RZ, 0xc0, !PT ;  /* 0xfffffff805057812 */ /* 0x000fe200078ec0ff */
[----:B------:R-:W-:Y:S01]  /*0f10*/  IMAD.SHL.U32 R16, R8, 0x8, RZ ;  /* 0x0000000808107824 */ /* 0x000fe200078e00ff */
[----:B------:R-:W-:Y:S01]  /*0f20*/  LEA.HI R6, R6, R10, RZ, 0x3 ;  /* 0x0000000a06067211 */ /* 0x000fe200078f18ff */
[----:B------:R-:W-:Y:S01]  /*0f30*/  IMAD.SHL.U32 R200, R11, 0x8, RZ ;  /* 0x000000080bc87824 */ /* 0x000fe200078e00ff */
[----:B------:R-:W-:Y:S01]  /*0f40*/  SHF.L.U32 R190, R8, 0x2, RZ ;  /* 0x0000000208be7819 */ /* 0x000fe200000006ff */
[----:B------:R-:W-:Y:S01]  /*0f50*/  VIADD R212, R16, 0x60 ;  /* 0x0000006010d47836 */ /* 0x000fe20000000000 */
[----:B------:R-:W-:Y:S01]  /*0f60*/  LOP3.LUT R4, R4, 0x1c0, RZ, 0xc0, !PT ;  /* 0x000001c004047812 */ /* 0x000fe200078ec0ff */
[----:B------:R-:W-:Y:S01]  /*0f70*/  VIADD R35, R200, 0x40 ;  /* 0x00000040c8237836 */ /* 0x000fe20000000000 */
[----:B------:R-:W-:Y:S01]  /*0f80*/  LEA.HI R0, R8, R8, RZ, 0x1 ;  /* 0x0000000808007211 */ /* 0x000fe200078f08ff */
[----:B------:R-:W-:Y:S01]  /*0f90*/  VIADD R211, R16, 0x80 ;  /* 0x0000008010d37836 */ /* 0x000fe20000000000 */
[----:B------:R-:W-:Y:S01]  /*0fa0*/  IADD3 R199, R190, 0x10, RZ ;  /* 0x00000010bec77810 */ /* 0x000fe20007ffe0ff */
[----:B------:R-:W-:Y:S01]  /*0fb0*/  VIADD R34, R200, 0x80 ;  /* 0x00000080c8227836 */ /* 0x000fe20000000000 */
[----:B------:R-:W-:Y:S01]  /*0fc0*/  LOP3.LUT R3, R4, 0x38, R16, 0xf8, !PT ;  /* 0x0000003804037812 */ /* 0x000fe200078ef810 */
[----:B------:R-:W-:Y:S01]  /*0fd0*/  IMAD.SHL.U32 R6, R6, 0x40, RZ ;  /* 0x0000004006067824 */ /* 0x000fe200078e00ff */
[----:B------:R-:W-:Y:S01]  /*0fe0*/  SHF.R.U32.HI R22, RZ, 0x3, R4 ;  /* 0x00000003ff167819 */ /* 0x000fe20000011604 */
[----:B------:R-:W-:Y:S01]  /*0ff0*/  IMAD.IADD R195, R194, 0x1, -R5 ;  /* 0x00000001c2c37824 */ /* 0x000fe200078e0a05 */
[----:B------:R-:W-:Y:S01]  /*1000*/  SHF.R.S32.HI R5, RZ, 0x1f, R212 ;  /* 0x0000001fff057819 */ /* 0x000fe200000114d4 */
[C---:B------:R-:W-:Y:S01]  /*1010*/  VIADD R210, R16.reuse, 0xa0 ;  /* 0x000000a010d27836 */ /* 0x040fe20000000000 */
[----:B------:R-:W-:Y:S01]  /*1020*/  SHF.R.S32.HI R36, RZ, 0x1f, R35 ;  /* 0x0000001fff247819 */ /* 0x000fe20000011423 */
[----:B------:R-:W-:Y:S01]  /*1030*/  VIADD R209, R16, 0xc0 ;  /* 0x000000c010d17836 */ /* 0x000fe20000000000 */
[----:B------:R-:W-:Y:S01]  /*1040*/  LOP3.LUT R0, R0, 0x1ffffffe, RZ, 0xc0, !PT ;  /* 0x1ffffffe00007812 */ /* 0x000fe200078ec0ff */
[C---:B------:R-:W-:Y:S01]  /*1050*/  VIADD R208, R16.reuse, 0xe0 ;  /* 0x000000e010d07836 */ /* 0x040fe20000000000 */
[----:B------:R-:W-:Y:S01]  /*1060*/  SHF.R.S32.HI R4, RZ, 0x1f, R211 ;  /* 0x0000001fff047819 */ /* 0x000fe200000114d3 */
[----:B------:R-:W-:Y:S01]  /*1070*/  VIADD R207, R16, 0x100 ;  /* 0x0000010010cf7836 */ /* 0x000fe20000000000 */
[----:B------:R-:W-:Y:S01]  /*1080*/  SHF.R.S32.HI R35, RZ, 0x1f, R34 ;  /* 0x0000001fff237819 */ /* 0x000fe20000011422 */
[----:B------:R-:W-:Y:S01]  /*1090*/  IMAD.IADD R0, R8, 0x1, -R0 ;  /* 0x0000000108007824 */ /* 0x000fe200078e0a00 */
[----:B------:R-:W-:Y:S01]  /*10a0*/  SHF.R.S32.HI R34, RZ, 0x1f, R199 ;  /* 0x0000001fff227819 */ /* 0x000fe200000114c7 */
[----:B------:R-:W-:Y:S01]  /*10b0*/  VIADD R205, R16, 0x140 ;  /* 0x0000014010cd7836 */ /* 0x000fe20000000000 */
[----:B------:R-:W-:Y:S01]  /*10c0*/  LOP3.LUT R6, R6, 0xfffffe00, RZ, 0xc0, !PT ;  /* 0xfffffe0006067812 */ /* 0x000fe200078ec0ff */
[----:B------:R-:W-:Y:S01]  /*10d0*/  VIADD R204, R16, 0x160 ;  /* 0x0000016010cc7836 */ /* 0x000fe20000000000 */
[----:B------:R-:W-:Y:S01]  /*10e0*/  SHF.L.U64.HI R5, R212, 0x1, R5 ;  /* 0x00000001d4057819 */ /* 0x000fe20000010205 */
[----:B------:R-:W-:Y:S01]  /*10f0*/  STL [R1+0x4c], R34 ;  /* 0x00004c2201007387 */ /* 0x000fe20000100800 */
[----:B------:R-:W-:Y:S01]  /*1100*/  SHF.L.U64.HI R4, R211, 0x1, R4 ;  /* 0x00000001d3047819 */ /* 0x000fe20000010204 */
[C---:B------:R-:W-:Y:S01]  /*1110*/  VIADD R203, R16.reuse, 0x180 ;  /* 0x0000018010cb7836 */ /* 0x040fe20000000000 */
[----:B------:R-:W-:Y:S01]  /*1120*/  SHF.R.S32.HI R11, RZ, 0x1f, R210 ;  /* 0x0000001fff0b7819 */ /* 0x000fe200000114d2 */
[----:B------:R-:W-:Y:S01]  /*1130*/  STL [R1+0x58], R6 ;  /* 0x0000580601007387 */ /* 0x000fe20000100800 */
[----:B------:R-:W-:Y:S01]  /*1140*/  SHF.R.S32.HI R8, RZ, 0x1f, R209 ;  /* 0x0000001fff087819 */ /* 0x000fe200000114d1 */
[C---:B------:R-:W-:Y:S01]  /*1150*/  VIADD R202, R16.reuse, 0x1a0 ;  /* 0x000001a010ca7836 */ /* 0x040fe20000000000 */
[C---:B------:R-:W-:Y:S01]  /*1160*/  IADD3 R206, R16.reuse, 0x120, RZ ;  /* 0x0000012010ce7810 */ /* 0x040fe20007ffe0ff */
[----:B------:R0:W-:Y:S01]  /*1170*/  STL [R1], R5 ;  /* 0x0000000501007387 */ /* 0x0001e20000100800 */
[----:B------:R-:W-:Y:S01]  /*1180*/  SHF.R.S32.HI R13, RZ, 0x1f, R208 ;  /* 0x0000001fff0d7819 */ /* 0x000fe200000114d0 */
[C---:B------:R-:W-:Y:S01]  /*1190*/  VIADD R226, R16.reuse, 0x1c0 ;  /* 0x000001c010e27836 */ /* 0x040fe20000000000 */
[----:B------:R-:W-:Y:S01]  /*11a0*/  SHF.R.S32.HI R10, RZ, 0x1f, R207 ;  /* 0x0000001fff0a7819 */ /* 0x000fe200000114cf */
[----:B------:R1:W-:Y:S01]  /*11b0*/  STL [R1+0x4], R4 ;  /* 0x0000040401007387 */ /* 0x0003e20000100800 */
[----:B------:R-:W-:Y:S01]  /*11c0*/  SHF.R.S32.HI R15, RZ, 0x1f, R206 ;  /* 0x0000001fff0f7819 */ /* 0x000fe200000114ce */
[C---:B------:R-:W-:Y:S01]  /*11d0*/  VIADD R223, R16.reuse, 0x1e0 ;  /* 0x000001e010df7836 */ /* 0x040fe20000000000 */
[----:B------:R-:W-:Y:S01]  /*11e0*/  SHF.R.S32.HI R12, RZ, 0x1f, R205 ;  /* 0x0000001fff0c7819 */ /* 0x000fe200000114cd */
[----:B------:R-:W-:Y:S01]  /*11f0*/  IMAD R216, R9, 0x2, R2 ;  /* 0x0000000209d87824 */ /* 0x000fe200078e0202 */
[----:B------:R-:W-:Y:S01]  /*1200*/  SHF.R.S32.HI R21, RZ, 0x1f, R204 ;  /* 0x0000001fff157819 */ /* 0x000fe200000114cc */
[----:B------:R-:W-:Y:S01]  /*1210*/  VIADD R214, R16, 0x40 ;  /* 0x0000004010d67836 */ /* 0x000fe20000000000 */
[----:B0-----:R-:W-:Y:S01]  /*1220*/  SHF.L.U64.HI R5, R210, 0x1, R11 ;  /* 0x00000001d2057819 */ /* 0x001fe2000001020b */
[----:B------:R-:W-:Y:S01]  /*1230*/  VIADD R23, R16, 0x20 ;  /* 0x0000002010177836 */ /* 0x000fe20000000000 */
[----:B------:R-:W-:Y:S01]  /*1240*/  SHF.R.S32.HI R14, RZ, 0x1f, R203 ;  /* 0x0000001fff0e7819 */ /* 0x000fe200000114cb */
[----:B------:R-:W-:Y:S01]  /*1250*/  VIADD R33, R200, 0xc0 ;  /* 0x000000c0c8217836 */ /* 0x000fe20000000000 */
[----:B-1----:R-:W-:Y:S01]  /*1260*/  SHF.L.U64.HI R4, R209, 0x1, R8 ;  /* 0x00000001d1047819 */ /* 0x002fe20000010208 */
[----:B------:R0:W-:Y:S01]  /*1270*/  STL [R1+0x8], R5 ;  /* 0x0000080501007387 */ /* 0x0001e20000100800 */
[----:B------:R-:W-:Y:S01]  /*1280*/  SHF.L.U64.HI R8, R208, 0x1, R13 ;  /* 0x00000001d0087819 */ /* 0x000fe2000001020d */
[C---:B------:R-:W-:Y:S01]  /*1290*/  VIADD R32, R200.reuse, 0x100 ;  /* 0x00000100c8207836 */ /* 0x040fe20000000000 */
[----:B------:R-:W-:Y:S01]  /*12a0*/  SHF.R.S32.HI R29, RZ, 0x1f, R202 ;  /* 0x0000001fff1d7819 */ /* 0x000fe200000114ca */
[----:B------:R1:W-:Y:S01]  /*12b0*/  STL [R1+0xc], R4 ;  /* 0x00000c0401007387 */ /* 0x0003e20000100800 */
[----:B------:R-:W-:Y:S01]  /*12c0*/  SHF.R.S32.HI R31, RZ, 0x1f, R226 ;  /* 0x0000001fff1f7819 */ /* 0x000fe200000114e2 */
[----:B------:R-:W-:Y:S01]  /*12d0*/  VIADD R30, R200, 0x140 ;  /* 0x00000140c81e7836 */ /* 0x000fe20000000000 */
[----:B------:R-:W-:Y:S01]  /*12e0*/  SHF.R.S32.HI R20, RZ, 0x1f, R223 ;  /* 0x0000001fff147819 */ /* 0x000fe200000114df */
[----:B------:R2:W-:Y:S01]  /*12f0*/  STL [R1+0x10], R8 ;  /* 0x0000100801007387 */ /* 0x0005e20000100800 */
[----:B------:R-:W-:Y:S01]  /*1300*/  LOP3.LUT R3, R6, R3, R22, 0xf6, !PT ;  /* 0x0000000306037212 */ /* 0x000fe200078ef616 */
[C---:B------:R-:W-:Y:S01]  /*1310*/  VIADD R28, R200.reuse, 0x180 ;  /* 0x00000180c81c7836 */ /* 0x040fe20000000000 */
[----:B0-----:R-:W-:Y:S01]  /*1320*/  SHF.L.U64.HI R5, R207, 0x1, R10 ;  /* 0x00000001cf057819 */ /* 0x001fe2000001020a */
[----:B------:R-:W-:Y:S01]  /*1330*/  VIADD R24, R200, 0x1c0 ;  /* 0x000001c0c8187836 */ /* 0x000fe20000000000 */
[----:B------:R-:W-:Y:S01]  /*1340*/  IADD3 R222, R216, 0x26800, RZ ;  /* 0x00026800d8de7810 */ /* 0x000fe20007ffe0ff */
[----:B------:R-:W-:Y:S01]  /*1350*/  IMAD R3, R3, 0x2, R2 ;  /* 0x0000000203037824 */ /* 0x000fe200078e0202 */
[----:B-1----:R-:W-:Y:S01]  /*1360*/  SHF.L.U64.HI R4, R206, 0x1, R15 ;  /* 0x00000001ce047819 */ /* 0x002fe2000001020f */
[----:B------:R0:W-:Y:S01]  /*1370*/  STL [R1+0x14], R5 ;  /* 0x0000140501007387 */ /* 0x0001e20000100800 */
[----:B------:R-:W-:Y:S01]  /*1380*/  VIADD R218, R216, 0x26840 ;  /* 0x00026840d8da7836 */ /* 0x000fe20000000000 */
[----:B--2---:R-:W-:Y:S01]  /*1390*/  SHF.L.U64.HI R8, R205, 0x1, R12 ;  /* 0x00000001cd087819 */ /* 0x004fe2000001020c */
[C---:B------:R-:W-:Y:S01]  /*13a0*/  @P2 VIADD R218, R222.reuse, 0xffffffc0 ;  /* 0xffffffc0deda2836 */ /* 0x040fe20000000000 */
[----:B------:R1:W-:Y:S01]  /*13b0*/  STL [R1+0x18], R4 ;  /* 0x0000180401007387 */ /* 0x0003e20000100800 */
[----:B------:R-:W-:Y:S01]  /*13c0*/  SHF.R.S32.HI R229, RZ, 0x1f, R214 ;  /* 0x0000001fffe57819 */ /* 0x000fe200000114d6 */
[----:B------:R-:W-:Y:S01]  /*13d0*/  IMAD.IADD R222, R222, 0x1, R221 ;  /* 0x00000001dede7824 */ /* 0x000fe200078e02dd */
[----:B------:R-:W-:Y:S01]  /*13e0*/  SHF.R.S32.HI R17, RZ, 0x1f, R16 ;  /* 0x0000001fff117819 */ /* 0x000fe20000011410 */
[----:B------:R2:W-:Y:S01]  /*13f0*/  STL [R1+0x1c], R8 ;  /* 0x00001c0801007387 */ /* 0x0005e20000100800 */
[----:B------:R-:W-:Y:S01]  /*1400*/  SHF.R.S32.HI R198, RZ, 0x1f, R23 ;  /* 0x0000001fffc67819 */ /* 0x000fe20000011417 */
[----:B------:R-:W-:Y:S01]  /*1410*/  IMAD R228, R0, 0x8, R197 ;  /* 0x0000000800e47824 */ /* 0x000fe200078e02c5 */
[----:B0-----:R-:W-:Y:S01]  /*1420*/  SHF.L.U64.HI R5, R204, 0x1, R21 ;  /* 0x00000001cc057819 */ /* 0x001fe20000010215 */
[----:B------:R-:W-:Y:S01]  /*1430*/  IMAD.IADD R221, R221, 0x1, R218 ;  /* 0x00000001dddd7824 */ /* 0x000fe200078e02da */
[----:B------:R-:W-:-:S02]  /*1440*/  SHF.R.S32.HI R33, RZ, 0x1f, R33 ;  /* 0x0000001fff217819 */ /* 0x000fc40000011421 */
[----:B-1----:R-:W-:Y:S01]  /*1450*/  SHF.L.U64.HI R4, R203, 0x1, R14 ;  /* 0x00000001cb047819 */ /* 0x002fe2000001020e */
[----:B------:R0:W-:Y:S01]  /*1460*/  STL [R1+0x20], R5 ;  /* 0x0000200501007387 */ /* 0x0001e20000100800 */
[----:B------:R-:W-:Y:S02]  /*1470*/  SHF.R.S32.HI R32, RZ, 0x1f, R32 ;  /* 0x0000001fff207819 */ /* 0x000fe40000011420 */
[----:B--2---:R-:W-:Y:S01]  /*1480*/  SHF.L.U64.HI R8, R202, 0x1, R29 ;  /* 0x00000001ca087819 */ /* 0x004fe2000001021d */
[----:B------:R1:W-:Y:S01]  /*1490*/  STL [R1+0x24], R4 ;  /* 0x0000240401007387 */ /* 0x0003e20000100800 */
[----:B------:R-:W-:Y:S02]  /*14a0*/  SHF.R.S32.HI R30, RZ, 0x1f, R30 ;  /* 0x0000001fff1e7819 */ /* 0x000fe4000001141e */
[----:B------:R-:W-:Y:S01]  /*14b0*/  SHF.R.S32.HI R28, RZ, 0x1f, R28 ;  /* 0x0000001fff1c7819 */ /* 0x000fe2000001141c */
[----:B------:R2:W-:Y:S01]  /*14c0*/  STL [R1+0x28], R8 ;  /* 0x0000280801007387 */ /* 0x0005e20000100800 */
[----:B------:R-:W-:-:S02]  /*14d0*/  SHF.R.S32.HI R24, RZ, 0x1f, R24 ;  /* 0x0000001fff187819 */ /* 0x000fc40000011418 */
[----:B0-----:R-:W-:Y:S02]  /*14e0*/  SHF.L.U64.HI R5, R226, 0x1, R31 ;  /* 0x00000001e2057819 */ /* 0x001fe4000001021f */
[----:B------:R-:W-:Y:S02]  /*14f0*/  SHF.L.U64.HI R229, R214, 0x1, R229 ;  /* 0x00000001d6e57819 */ /* 0x000fe400000102e5 */
[----:B-1----:R-:W-:Y:S01]  /*1500*/  SHF.L.U64.HI R4, R223, 0x1, R20 ;  /* 0x00000001df047819 */ /* 0x002fe20000010214 */
[----:B------:R2:W-:Y:S04]  /*1510*/  STL [R1+0x2c], R5 ;  /* 0x00002c0501007387 */ /* 0x0005e80000100800 */
[----:B------:R2:W-:Y:S04]  /*1520*/  STL [R1+0x30], R4 ;  /* 0x0000300401007387 */ /* 0x0005e80000100800 */
[----:B------:R2:W-:Y:S02]  /*1530*/  STL [R1+0x50], R3 ;  /* 0x0000500301007387 */ /* 0x0005e40000100800 */
.L_x_8060:
[----:B0-23--:R-:W0:Y:S01]  /*1540*/  LDC.64 R4, c[0x0][0xc88] ;  /* 0x00032200ff047b82 */ /* 0x00de220000000a00 */
[----:B------:R-:W-:Y:S01]  /*1550*/  ULDC.64 UR4, c[0x0][0xa28] ;  /* 0x00028a0000047ab9 */ /* 0x000fe20000000a00 */
[----:B------:R-:W-:Y:S01]  /*1560*/  ULDC.64 UR8, c[0x0][0xa18] ;  /* 0x0002860000087ab9 */ /* 0x000fe20000000a00 */
[----:B------:R-:W-:Y:S01]  /*1570*/  ULDC.64 UR6, c[0x0][0xa08] ;  /* 0x0002820000067ab9 */ /* 0x000fe20000000a00 */
[----:B0-----:R-:W-:-:S05]  /*1580*/  IMAD.WIDE R4, R27, 0x4, R4 ;  /* 0x000000041b047825 */ /* 0x001fca00078e0204 */
[----:B------:R-:W2:Y:S01]  /*1590*/  LDG.E R0, desc[UR40][R4.64] ;  /* 0x0000002804007981 */ /* 0x000ea2000c1e1900 */
[----:B------:R-:W-:Y:S02]  /*15a0*/  ISETP.NE.U32.AND P2, PT, RZ, UR4, PT ;  /* 0x00000004ff007c0c */ /* 0x000fe4000bf45070 */
[----:B------:R-:W-:Y:S02]  /*15b0*/  ISETP.NE.U32.AND P1, PT, RZ, UR8, PT ;  /* 0x00000008ff007c0c */ /* 0x000fe4000bf25070 */
[----:B------:R-:W-:Y:S02]  /*15c0*/  ISETP.NE.AND.EX P2, PT, RZ, UR5, PT, P2 ;  /* 0x00000005ff007c0c */ /* 0x000fe4000bf45320 */
[----:B------:R-:W-:Y:S02]  /*15d0*/  ISETP.NE.AND.EX P1, PT, RZ, UR9, PT, P1 ;  /* 0x00000009ff007c0c */ /* 0x000fe4000bf25310 */
[----:B------:R-:W-:Y:S02]  /*15e0*/  ISETP.NE.U32.AND P0, PT, RZ, UR6, PT ;  /* 0x00000006ff007c0c */ /* 0x000fe4000bf05070 */
[----:B------:R-:W-:-:S02]  /*15f0*/  MOV R29, RZ ;  /* 0x000000ff001d7202 */ /* 0x000fc40000000f00 */
        /* <DEDUP_REMOVED lines=17> */
[----:B----4-:R-:W-:-:S03]  /*1710*/  @P1 IADD3 R6, P2, R31, UR8, RZ ;  /* 0x000000081f061c10 */ /* 0x010fc6000ff5e0ff */
[----:B------:R1:W5:Y:S01]  /*1720*/  @P0 LDG.E R29, desc[UR40][R8.64] ;  /* 0x00000028081d0981 */ /* 0x000362000c1e1900 */
[----:B------:R-:W-:-:S03]  /*1730*/  @P1 IADD3.X R7, R30, UR9, RZ, P2, !PT ;  /* 0x000000091e071c10 */ /* 0x000fc600097fe4ff */
[----:B------:R1:W-:Y:S01]  /*1740*/  STL [R1+0x34], R26 ;  /* 0x0000341a01007387 */ /* 0x0003e20000100800 */
[----:B------:R-:W-:Y:S01]  /*1750*/  UISETP.NE.U32.AND UP0, UPT, UR4, URZ, UPT ;  /* 0x0000003f0400728c */ /* 0x000fe2000bf05070 */
[----:B------:R-:W-:Y:S02]  /*1760*/  ULDC.64 UR8, c[0x0][0xa20] ;  /* 0x0002880000087ab9 */ /* 0x000fe40000000a00 */
[----:B------:R1:W5:Y:S01]  /*1770*/  @P1 LDG.E R184, desc[UR40][R6.64] ;  /* 0x0000002806b81981 */ /* 0x000362000c1e1900 */
[----:B------:R-:W-:Y:S01]  /*1780*/  UISETP.NE.AND.EX UP0, UPT, UR5, URZ, UPT, UP0 ;  /* 0x0000003f0500728c */ /* 0x000fe2000bf05300 */
[----:B------:R-:W-:Y:S01]  /*1790*/  ISETP.NE.U32.AND P2, PT, RZ, UR8, PT ;  /* 0x00000008ff007c0c */ /* 0x000fe2000bf45070 */
[----:B------:R-:W-:Y:S01]  /*17a0*/  ULDC UR4, c[0x0][0x424] ;  /* 0x0001090000047ab9 */ /* 0x000fe20000000800 */
[----:B------:R-:W-:Y:S01]  /*17b0*/  ULDC UR5, c[0x0][0x2f0] ;  /* 0x0000bc0000057ab9 */ /* 0x000fe20000000800 */
[----:B------:R-:W-:Y:S01]  /*17c0*/  USEL UR4, UR4, 0x1, UP0 ;  /* 0x0000000104047887 */ /* 0x000fe20008000000 */
[----:B------:R-:W-:Y:S01]  /*17d0*/  ISETP.NE.AND.EX P2, PT, RZ, UR9, PT, P2 ;  /* 0x00000009ff007c0c */ /* 0x000fe2000bf45320 */
[----:B------:R-:W-:-:S02]  /*17e0*/  IMAD.MOV.U32 R38, RZ, RZ, R0 ;  /* 0x000000ffff267224 */ /* 0x000fc400078e0000 */
[----:B------:R-:W-:-:S03]  /*17f0*/  UIMAD UR4, UR4, UR5, URZ ;  /* 0x00000005040472a4 */ /* 0x000fc6000f8e023f */
[----:B------:R-:W-:Y:S01]  /*1800*/  ULDC UR5, c[0x0][0x348] ;  /* 0x0000d20000057ab9 */ /* 0x000fe20000000800 */
[----:B-1----:R-:W-:Y:S08]  /*1810*/  @P1 BRA `(.L_x_7914) ;  /* 0x0000000000241947 */ /* 0x002ff00003800000 */
        /* <DEDUP_REMOVED lines=9> */
.L_x_7914:
[----:B------:R-:W-:Y:S02]  /*18b0*/  IMAD.U32 R27, RZ, RZ, UR5 ;  /* 0x00000005ff1b7e24 */ /* 0x000fe4000f8e00ff */
[----:B------:R-:W-:Y:S01]  /*18c0*/  IMAD.U32 R28, RZ, RZ, UR4 ;  /* 0x00000004ff1c7e24 */ /* 0x000fe2000f8e00ff */
[----:B------:R-:W-:Y:S06]  /*18d0*/  @!P2 BRA `(.L_x_7915) ;  /* 0x000000000010a947 */ /* 0x000fec0003800000 */
[----:B------:R-:W-:-:S04]  /*18e0*/  IADD3 R4, P0, R31, UR8, RZ ;  /* 0x000000081f047c10 */ /* 0x000fc8000ff1e0ff */
[----:B------:R-:W-:-:S05]  /*18f0*/  IADD3.X R5, R30, UR9, RZ, P0, !PT ;  /* 0x000000091e057c10 */ /* 0x000fca00087fe4ff */
[----:B------:R0:W5:Y:S01]  /*1900*/  LDG.E R28, desc[UR40][R4.64] ;  /* 0x00000028041c7981 */ /* 0x000162000c1e1900 */
[----:B------:R-:W-:Y:S05]  /*1910*/  BRA `(.L_x_7916) ;  /* 0x0000000000107947 */ /* 0x000fea0003800000 */
.L_x_7915:
[----:B------:R-:W-:Y:S05]  /*1920*/  @!P0 BRA `(.L_x_7916) ;  /* 0x00000000000c8947 */ /* 0x000fea0003800000 */
[----:B------:R-:W2:Y:S04]  /*1930*/  LDG.E R5, desc[UR40][R8.64] ;  /* 0x0000002808057981 */ /* 0x000ea8000c1e1900 */
[----:B------:R-:W2:Y:S02]  /*1940*/  LDG.E R28, desc[UR40][R8.64+0x4] ;  /* 0x00000428081c7981 */ /* 0x000ea4000c1e1900 */
[----:B--2---:R-:W-:-:S07]  /*1950*/  IMAD.IADD R28, R28, 0x1, -R5 ;  /* 0x000000011c1c7824 */ /* 0x004fce00078e0a05 */
.L_x_7916:
        /* <DEDUP_REMOVED lines=15> */
[----:B-1----:R-:W-:Y:S01]  /*1a50*/  ISETP.NE.AND P1, PT, R8, 0x1, PT ;  /* 0x000000010800780c */ /* 0x002fe20003f25270 */
[----:B------:R-:W-:Y:S01]  /*1a60*/  IMAD.SHL.U32 R201, R25, 0x40, RZ ;  /* 0x0000004019c97824 */ /* 0x000fe200078e00ff */
[----:B------:R-:W-:Y:S01]  /*1a70*/  PLOP3.LUT P3, PT, PT, PT, PT, 0x80, 0x0 ;  /* 0x000000000000781c */ /* 0x000fe20003f6f070 */
[----:B------:R-:W-:Y:S02]  /*1a80*/  IMAD.IADD R8, R28, 0x1, -R3 ;  /* 0x000000011c087824 */ /* 0x000fe400078e0a03 */
[----:B0-----:R-:W-:Y:S02]  /*1a90*/  VIADD R4, R201, 0x3f ;  /* 0x0000003fc9047836 */ /* 0x001fe40000000000 */
[----:B------:R-:W-:-:S05]  /*1aa0*/  IMAD.MOV R39, RZ, RZ, -R8 ;  /* 0x000000ffff277224 */ /* 0x000fca00078e0a08 */
[----:B------:R-:W-:Y:S01]  /*1ab0*/  VIMNMX R39, RZ, R39, !PT ;  /* 0x00000027ff277248 */ /* 0x000fe20007fe0100 */
[----:B------:R-:W0:Y:S08]  /*1ac0*/  @P1 LDC R11, c[0x0][0x44c] ;  /* 0x00011300ff0b1b82 */ /* 0x000e300000000800 */
[----:B------:R-:W1:Y:S01]  /*1ad0*/  @P1 LDC R5, c[0x0][0x450] ;  /* 0x00011400ff051b82 */ /* 0x000e620000000800 */
[----:B--2---:R-:W-:Y:S01]  /*1ae0*/  @P0 IADD3 R27, -R0, R9, RZ ;  /* 0x00000009001b0210 */ /* 0x004fe20007ffe1ff */
[----:B0-----:R-:W-:-:S04]  /*1af0*/  @P1 IMAD.HI.U32 R0, R4, R11, RZ ;  /* 0x0000000b04001227 */ /* 0x001fc800078e00ff */
[----:B------:R-:W-:Y:S01]  /*1b00*/  IMAD.IADD R185, R8, 0x1, R27 ;  /* 0x0000000108b97824 */ /* 0x000fe200078e021b */
[----:B-1----:R-:W-:-:S03]  /*1b10*/  @P1 SHF.R.U32.HI R4, RZ, R5, R0 ;  /* 0x00000005ff041219 */ /* 0x002fc60000011600 */
[C---:B------:R-:W-:Y:S01]  /*1b20*/  VIADD R0, R185.reuse, 0x3f ;  /* 0x0000003fb9007836 */ /* 0x040fe20000000000 */
[----:B------:R-:W-:-:S04]  /*1b30*/  IADD3 R40, R185, 0x40, -R184 ;  /* 0x00000040b9287810 */ /* 0x000fc80007ffe8b8 */
[----:B------:R-:W-:Y:S01]  /*1b40*/  SHF.R.S32.HI R3, RZ, 0x1f, R0 ;  /* 0x0000001fff037819 */ /* 0x000fe20000011400 */
[----:B------:R-:W-:-:S03]  /*1b50*/  IMAD.IADD R4, R40, 0x1, R4 ;  /* 0x0000000128047824 */ /* 0x000fc600078e0204 */
[----:B------:R-:W-:Y:S02]  /*1b60*/  LEA.HI R3, R3, R0, RZ, 0x6 ;  /* 0x0000000003037211 */ /* 0x000fe400078f30ff */
[----:B------:R-:W-:Y:S02]  /*1b70*/  SHF.R.S32.HI R5, RZ, 0x1f, R4 ;  /* 0x0000001fff057819 */ /* 0x000fe40000011404 */
[----:B------:R-:W-:Y:S02]  /*1b80*/  SHF.R.S32.HI R213, RZ, 0x6, R3 ;  /* 0x00000006ffd57819 */ /* 0x000fe40000011403 */
[----:B------:R-:W-:-:S04]  /*1b90*/  LEA.HI R5, R5, R4, RZ, 0x6 ;  /* 0x0000000405057211 */ /* 0x000fc800078f30ff */
[----:B------:R-:W-:-:S04]  /*1ba0*/  SHF.R.S32.HI R0, RZ, 0x6, R5 ;  /* 0x00000006ff007819 */ /* 0x000fc80000011405 */
[----:B------:R-:W-:-:S05]  /*1bb0*/  VIMNMX R0, R213, R0, PT ;  /* 0x00000000d5007248 */ /* 0x000fca0003fe0100 */
[----:B------:R-:W-:-:S05]  /*1bc0*/  IMAD R0, R0, 0x40, -R8 ;  /* 0x0000004000007824 */ /* 0x000fca00078e0a08 */
[----:B------:R-:W-:-:S04]  /*1bd0*/  VIMNMX R0, R0, R27, PT ;  /* 0x0000001b00007248 */ /* 0x000fc80003fe0100 */
        /* <DEDUP_REMOVED lines=29> */
.L_x_7919:
[----:B------:R-:W-:Y:S05]  /*1db0*/  BSYNC B6 ;  /* 0x0000000000067941 */ /* 0x000fea0003800000 */
.L_x_7918:
        /* <DEDUP_REMOVED lines=20> */
.L_x_7921:
[----:B------:R-:W-:Y:S05]  /*1f00*/  BSYNC B6 ;  /* 0x0000000000067941 */ /* 0x000fea0003800000 */
.L_x_7920:
        /* <DEDUP_REMOVED lines=9> */
[----:B------:R-:W-:Y:S01]  /*1fa0*/  @P0 IADD3.X R7, R30, UR5, RZ, P1, !PT ;  /* 0x000000051e070c10 */ /* 0x000fe20008ffe4ff */
[----:B------:R-:W-:-:S04]  /*1fb0*/  ULDC UR4, c[0x0][0x2f4] ;  /* 0x0000bd0000047ab9 */ /* 0x000fc80000000800 */
[----:B------:R4:W3:Y:S01]  /*1fc0*/  @P0 LDG.E R38, desc[UR40][R6.64] ;  /* 0x0000002806260981 */ /* 0x0008e2000c1e1900 */
[CC--:B0-----:R-:W-:Y:S01]  /*1fd0*/  IMAD R0, R3.reuse, R42.reuse, RZ ;  /* 0x0000002a03007224 */ /* 0x0c1fe200078e02ff */
[----:B------:R-:W-:Y:S01]  /*1fe0*/  SHF.R.S32.HI R191, RZ, 0x1f, R190 ;  /* 0x0000001fffbf7819 */ /* 0x000fe200000114be */
[----:B------:R-:W-:Y:S01]  /*1ff0*/  IMAD.WIDE.U32 R32, R194, R42, R16 ;  /* 0x0000002ac2207225 */ /* 0x000fe200078e0010 */
[----:B------:R-:W0:Y:S01]  /*2000*/  S2R R30, SR_TID.X ;  /* 0x00000000001e7919 */ /* 0x000e220000002100 */
[----:B------:R-:W-:Y:S02]  /*2010*/  SHF.L.U64.HI R41, R42, 0x6, R43 ;  /* 0x000000062a297819 */ /* 0x000fe4000001022b */
[-C--:B-1----:R-:W-:Y:S01]  /*2020*/  IMAD R3, R3, R4.reuse, RZ ;  /* 0x0000000403037224 */ /* 0x082fe200078e02ff */
[----:B------:R-:W-:Y:S01]  /*2030*/  SHF.L.U64.HI R44, R4, 0x6, R5 ;  /* 0x00000006042c7819 */ /* 0x000fe20000010205 */
[C---:B------:R-:W-:Y:S01]  /*2040*/  IMAD R9, R194.reuse, R43, R0 ;  /* 0x0000002bc2097224 */ /* 0x040fe200078e0200 */
[----:B----45:R-:W-:Y:S01]  /*2050*/  SHF.R.S32.HI R7, RZ, 0x1f, R24 ;  /* 0x0000001fff077819 */ /* 0x030fe20000011418 */
[----:B------:R-:W-:Y:S01]  /*2060*/  IMAD R11, R194, R5, R3 ;  /* 0x00000005c20b7224 */ /* 0x000fe200078e0203 */
[----:B------:R-:W-:Y:S01]  /*2070*/  ISETP.GE.AND P2, PT, R16, UR4, PT ;  /* 0x0000000410007c0c */ /* 0x000fe2000bf46270 */
[----:B------:R-:W-:Y:S01]  /*2080*/  IMAD.WIDE.U32 R34, R194, R4, R190 ;  /* 0x00000004c2227225 */ /* 0x000fe200078e00be */
[----:B--2---:R-:W-:-:S02]  /*2090*/  ISETP.GE.AND P0, PT, R16, R13, PT ;  /* 0x0000000d1000720c */ /* 0x004fc40003f06270 */
[----:B------:R-:W-:Y:S01]  /*20a0*/  IADD3 R0, R29, R28, RZ ;  /* 0x0000001c1d007210 */ /* 0x000fe20007ffe0ff */
[----:B------:R-:W-:Y:S01]  /*20b0*/  IMAD R8, R7, R42, RZ ;  /* 0x0000002a07087224 */ /* 0x000fe200078e02ff */
[----:B------:R-:W-:Y:S01]  /*20c0*/  SEL R3, R13, RZ, P0 ;  /* 0x000000ff0d037207 */ /* 0x000fe20000000000 */
[-C--:B------:R-:W-:Y:S01]  /*20d0*/  IMAD.WIDE.U32 R36, R194, R4.reuse, R16 ;  /* 0x00000004c2247225 */ /* 0x080fe200078e0010 */
[----:B------:R-:W-:Y:S02]  /*20e0*/  SHF.R.S32.HI R47, RZ, 0x1f, R26 ;  /* 0x0000001fff2f7819 */ /* 0x000fe4000001141a */
[----:B------:R-:W-:Y:S01]  /*20f0*/  ISETP.GE.AND P1, PT, R23, UR4, PT ;  /* 0x0000000417007c0c */ /* 0x000fe2000bf26270 */
[----:B------:R-:W-:Y:S01]  /*2100*/  IMAD.IADD R3, R16, 0x1, R3 ;  /* 0x0000000110037824 */ /* 0x000fe200078e0203 */
[----:B------:R-:W-:Y:S01]  /*2110*/  P2R R62, PR, RZ, 0x4 ;  /* 0x00000004ff3e7803 */ /* 0x000fe20000000000 */
[----:B------:R-:W-:Y:S01]  /*2120*/  IMAD R53, R24, R43, R8 ;  /* 0x0000002b18357224 */ /* 0x000fe200078e0208 */
[----:B---3--:R-:W-:Y:S01]  /*2130*/  LEA.HI R49, R49, 0x8, RZ, 0x19 ;  /* 0x0000000831317811 */ /* 0x008fe200078fc8ff */
[----:B------:R-:W-:Y:S01]  /*2140*/  IMAD R7, R7, R4, RZ ;  /* 0x0000000407077224 */ /* 0x000fe200078e02ff */
[----:B------:R-:W-:Y:S01]  /*2150*/  SHF.R.S32.HI R6, RZ, 0x1f, R3 ;  /* 0x0000001fff067819 */ /* 0x000fe20000011403 */
[----:B------:R-:W-:-:S02]  /*2160*/  IMAD.IADD R35, R35, 0x1, R11 ;  /* 0x0000000123237824 */ /* 0x000fc400078e020b */
[----:B------:R-:W-:Y:S01]  /*2170*/  IMAD.IADD R37, R11, 0x1, R37 ;  /* 0x000000010b257824 */ /* 0x000fe200078e0225 */
[----:B------:R-:W-:Y:S01]  /*2180*/  LEA.HI R3, R6, R3, RZ, 0x3 ;  /* 0x0000000306037211 */ /* 0x000fe200078f18ff */
[----:B------:R-:W-:Y:S02]  /*2190*/  IMAD.SHL.U32 R6, R195, 0x40, RZ ;  /* 0x00000040c3067824 */ /* 0x000fe400078e00ff */
[----:B------:R-:W-:Y:S01]  /*21a0*/  IMAD R7, R24, R5, R7 ;  /* 0x0000000518077224 */ /* 0x000fe200078e0207 */
[----:B------:R-:W-:Y:S01]  /*21b0*/  LOP3.LUT R55, R3, 0xfffffff8, RZ, 0xc0, !PT ;  /* 0xfffffff803377812 */ /* 0x000fe200078ec0ff */
[----:B0-----:R-:W-:Y:S01]  /*21c0*/  VIADD R30, R30, 0xffffff80 ;  /* 0xffffff801e1e7836 */ /* 0x001fe20000000000 */
[----:B------:R-:W-:Y:S01]  /*21d0*/  LOP3.LUT R43, R6, 0x1c0, RZ, 0xc0, !PT ;  /* 0x000001c0062b7812 */ /* 0x000fe200078ec0ff */
[----:B------:R-:W-:Y:S01]  /*21e0*/  IMAD.WIDE.U32 R20, R194, R42, R190 ;  /* 0x0000002ac2147225 */ /* 0x000fe200078e00be */
[----:B------:R-:W-:Y:S02]  /*21f0*/  SHF.R.S32.HI R60, RZ, 0x1f, R55 ;  /* 0x0000001fff3c7819 */ /* 0x000fe40000011437 */
[----:B------:R-:W-:Y:S01]  /*2200*/  SHF.R.S32.HI R10, RZ, 0x1f, R30 ;  /* 0x0000001fff0a7819 */ /* 0x000fe2000001141e */
[----:B------:R-:W-:Y:S01]  /*2210*/  IMAD.WIDE.U32 R34, R24, R4, R34 ;  /* 0x0000000418227225 */ /* 0x000fe200078e0022 */
[----:B------:R-:W-:-:S02]  /*2220*/  SHF.R.U32.HI R46, RZ, 0x3, R43 ;  /* 0x00000003ff2e7819 */ /* 0x000fc4000001162b */
[----:B------:R-:W-:Y:S01]  /*2230*/  LOP3.LUT R5, R43, 0x18, R16, 0xf8, !PT ;  /* 0x000000182b057812 */ /* 0x000fe200078ef810 */
[----:B------:R-:W-:Y:S01]  /*2240*/  IMAD.WIDE.U32 R36, R24, R4, R36 ;  /* 0x0000000418247225 */ /* 0x000fe200078e0024 */
[----:B------:R-:W-:-:S03]  /*2250*/  LEA.HI R10, R10, R30, RZ, 0x2 ;  /* 0x0000001e0a0a7211 */ /* 0x000fc600078f10ff */
[----:B------:R-:W-:Y:S01]  /*2260*/  IMAD.SHL.U32 R45, R4, 0x40, RZ ;  /* 0x00000040042d7824 */ /* 0x000fe200078e00ff */
[----:B------:R-:W-:Y:S01]  /*2270*/  LOP3.LUT R4, R5, R46, RZ, 0x3c, !PT ;  /* 0x0000002e05047212 */ /* 0x000fe200078e3cff */
[----:B------:R-:W-:Y:S01]  /*2280*/  IMAD.IADD R21, R21, 0x1, R9 ;  /* 0x0000000115157824 */ /* 0x000fe200078e0209 */
[----:B------:R-:W-:Y:S01]  /*2290*/  LOP3.LUT R10, R10, 0xfffffffc, RZ, 0xc0, !PT ;  /* 0xfffffffc0a0a7812 */ /* 0x000fe200078ec0ff */
[----:B------:R-:W-:Y:S01]  /*22a0*/  IMAD.IADD R33, R9, 0x1, R33 ;  /* 0x0000000109217824 */ /* 0x000fe200078e0221 */
[----:B------:R-:W-:Y:S01]  /*22b0*/  LOP3.LUT R5, R43, 0x38, R3, 0xf8, !PT ;  /* 0x000000382b057812 */ /* 0x000fe200078ef803 */
[----:B------:R-:W-:Y:S02]  /*22c0*/  IMAD R51, R227, 0x200, R4 ;  /* 0x00000200e3337824 */ /* 0x000fe400078e0204 */
[----:B------:R-:W-:Y:S01]  /*22d0*/  IMAD.WIDE.U32 R20, R24, R42, R20 ;  /* 0x0000002a18147225 */ /* 0x000fe200078e0014 */
[----:B------:R-:W-:-:S03]  /*22e0*/  LOP3.LUT R4, R5, R46, RZ, 0x3c, !PT ;  /* 0x0000002e05047212 */ /* 0x000fc600078e3cff */
[----:B------:R-:W-:Y:S02]  /*22f0*/  IMAD.IADD R10, R30, 0x1, -R10 ;  /* 0x000000011e0a7824 */ /* 0x000fe400078e0a0a */
[----:B------:R-:W-:-:S03]  /*2300*/  IMAD.WIDE.U32 R32, R24, R42, R32 ;  /* 0x0000002a18207225 */ /* 0x000fc600078e0020 */
[----:B------:R-:W-:Y:S01]  /*2310*/  LEA R48, R10, R194, 0x6 ;  /* 0x000000c20a307211 */ /* 0x000fe200078e30ff */
[----:B------:R-:W-:Y:S02]  /*2320*/  IMAD.IADD R52, R21, 0x1, R53 ;  /* 0x0000000115347824 */ /* 0x000fe400078e0235 */
[----:B------:R-:W-:Y:S02]  /*2330*/  IMAD.SHL.U32 R42, R42, 0x40, RZ ;  /* 0x000000402a2a7824 */ /* 0x000fe400078e00ff */
[----:B------:R-:W-:Y:S02]  /*2340*/  IMAD.SHL.U32 R50, R13, 0x2, RZ ;  /* 0x000000020d327824 */ /* 0x000fe400078e00ff */
[----:B------:R-:W-:Y:S02]  /*2350*/  IMAD.IADD R53, R53, 0x1, R33 ;  /* 0x0000000135357824 */ /* 0x000fe400078e0221 */
[----:B------:R-:W-:Y:S02]  /*2360*/  IMAD.IADD R54, R35, 0x1, R7 ;  /* 0x0000000123367824 */ /* 0x000fe400078e0207 */
[----:B------:R-:W-:-:S02]  /*2370*/  IMAD.IADD R58, R7, 0x1, R37 ;  /* 0x00000001073a7824 */ /* 0x000fc400078e0225 */
[----:B------:R-:W-:Y:S01]  /*2380*/  IMAD R61, R227, 0x200, R4 ;  /* 0x00000200e33d7824 */ /* 0x000fe200078e0204 */
[----:B------:R-:W-:-:S07]  /*2390*/  SHF.R.S32.HI R59, RZ, 0x1f, R38 ;  /* 0x0000001fff3b7819 */ /* 0x000fce0000011426 */
.L_x_7954:
[----:B0-----:R-:W0:Y:S01]  /*23a0*/  LDC R65, c[0x0][0x430] ;  /* 0x00010c00ff417b82 */ /* 0x001e220000000800 */
[----:B------:R-:W-:Y:S02]  /*23b0*/  VIADD R25, R25, 0xffffffff ;  /* 0xffffffff19197836 */ /* 0x000fe40000000000 */
[----:B------:R-:W-:Y:S02]  /*23c0*/  IMAD.MOV.U32 R64, RZ, RZ, RZ ;  /* 0x000000ffff407224 */ /* 0x000fe400078e00ff */
[----:B------:R-:W-:-:S03]  /*23d0*/  IMAD R4, R25, 0x40, R48 ;  /* 0x0000004019047824 */ /* 0x000fc600078e0230 */
[----:B------:R-:W1:Y:S02]  /*23e0*/  LDC R71, c[0x0][0x3f4] ;  /* 0x0000fd00ff477b82 */ /* 0x000e640000000800 */
[----:B------:R-:W-:Y:S02]  /*23f0*/  ISETP.GE.AND P2, PT, R4, R27, PT ;  /* 0x0000001b0400720c */ /* 0x000fe40003f46270 */
[----:B------:R-:W-:Y:S02]  /*2400*/  IADD3 R12, R0, R4, RZ ;  /* 0x00000004000c7210 */ /* 0x000fe40007ffe0ff */
[----:B------:R-:W-:-:S03]  /*2410*/  ISETP.GT.OR P2, PT, R48, 0x3f, P2 ;  /* 0x0000003f3000780c */ /* 0x000fc60001744670 */
[----:B------:R-:W-:Y:S01]  /*2420*/  IMAD.MOV.U32 R8, RZ, RZ, R12 ;  /* 0x000000ffff087224 */ /* 0x000fe200078e000c */
[----:B0-----:R-:W-:-:S09]  /*2430*/  ISETP.NE.AND P3, PT, R65, 0x1, PT ;  /* 0x000000014100780c */ /* 0x001fd20003f65270 */
[----:B------:R-:W0:Y:S08]  /*2440*/  @!P2 LDC.64 R6, c[0x0][0x428] ;  /* 0x00010a00ff06ab82 */ /* 0x000e300000000a00 */
[----:B--2---:R-:W2:Y:S08]  /*2450*/  @!P2 LDC.64 R4, c[0x0][0x418] ;  /* 0x00010600ff04ab82 */ /* 0x004eb00000000a00 */
[----:B---3--:R-:W3:Y:S08]  /*2460*/  @P3 LDC R9, c[0x0][0x434] ;  /* 0x00010d00ff093b82 */ /* 0x008ef00000000800 */
        /* <DEDUP_REMOVED lines=28> */
[----:B------:R-:W-:-:S03]  /*2630*/  ISETP.NE.AND P3, PT, RZ, UR6, PT ;  /* 0x00000006ff007c0c */ /* 0x000fc6000bf65270 */
        /* <DEDUP_REMOVED lines=12> */
[-C--:B------:R-:W-:Y:S01]  /*2700*/  IMAD R9, R41, R25.reuse, RZ ;  /* 0x0000001929097224 */ /* 0x080fe200078e02ff */
[----:B------:R-:W-:Y:S01]  /*2710*/  LEA R70, P4, R6, UR4, 0x1 ;  /* 0x0000000406467c11 */ /* 0x000fe2000f8808ff */
[----:B------:R-:W-:Y:S01]  /*2720*/  IMAD.WIDE.U32 R4, R42, R25, RZ ;  /* 0x000000192a047225 */ /* 0x000fe200078e00ff */
[----:B------:R-:W-:-:S03]  /*2730*/  IADD3 R69, R7, R69, RZ ;  /* 0x0000004507457210 */ /* 0x000fc60007ffe0ff */
[----:B------:R-:W-:Y:S01]  /*2740*/  IMAD R9, R10, R42, R9 ;  /* 0x0000002a0a097224 */ /* 0x000fe200078e0209 */
[----:B------:R-:W-:-:S03]  /*2750*/  LEA.HI.X R69, R6, UR5, R69, 0x1, P4 ;  /* 0x0000000506457c11 */ /* 0x000fc6000a0f0c45 */
[----:B------:R-:W-:Y:S01]  /*2760*/  IMAD.IADD R11, R5, 0x1, R9 ;  /* 0x00000001050b7824 */ /* 0x000fe200078e0209 */
        /* <DEDUP_REMOVED lines=32> */
.L_x_7926:
[----:B------:R-:W-:Y:S05]  /*2970*/  BSYNC B1 ;  /* 0x0000000000017941 */ /* 0x000fea0003800000 */
.L_x_7925:
[----:B------:R-:W-:Y:S01]  /*2980*/  ISETP.NE.AND P3, PT, R189, 0x3, PT ;  /* 0x00000003bd00780c */ /* 0x000fe20003f65270 */
[----:B0----5:R-:W-:Y:S02]  /*2990*/  IMAD.MOV.U32 R4, RZ, RZ, R8 ;  /* 0x000000ffff047224 */ /* 0x021fe400078e0008 */
[----:B------:R-:W-:Y:S02]  /*29a0*/  IMAD.MOV.U32 R5, RZ, RZ, R9 ;  /* 0x000000ffff057224 */ /* 0x000fe400078e0009 */
[----:B------:R-:W-:Y:S02]  /*29b0*/  IMAD.MOV.U32 R6, RZ, RZ, R30 ;  /* 0x000000ffff067224 */ /* 0x000fe400078e001e */
[----:B------:R-:W-:Y:S01]  /*29c0*/  IMAD.MOV.U32 R7, RZ, RZ, R31 ;  /* 0x000000ffff077224 */ /* 0x000fe200078e001f */
[----:B------:R-:W-:Y:S01]  /*29d0*/  PRMT R77, R4, 0x5410, R5 ;  /* 0x00005410044d7816 */ /* 0x000fe20000000005 */
[----:B------:R-:W-:Y:S01]  /*29e0*/  IMAD.MOV.U32 R5, RZ, RZ, R29 ;  /* 0x000000ffff057224 */ /* 0x000fe200078e001d */
[----:B------:R-:W-:-:S02]  /*29f0*/  MOV R4, R28 ;  /* 0x0000001c00047202 */ /* 0x000fc40000000f00 */
[----:B------:R-:W-:Y:S01]  /*2a00*/  PRMT R78, R6, 0x5410, R7 ;  /* 0x00005410064e7816 */ /* 0x000fe20000000007 */
[----:B------:R-:W-:Y:S01]  /*2a10*/  IMAD.MOV.U32 R6, RZ, RZ, R56 ;  /* 0x000000ffff067224 */ /* 0x000fe200078e0038 */
[----:B------:R-:W-:Y:S01]  /*2a20*/  PRMT R79, R4, 0x5410, R5 ;  /* 0x00005410044f7816 */ /* 0x000fe20000000005 */
[----:B------:R-:W-:-:S05]  /*2a30*/  IMAD.MOV.U32 R7, RZ, RZ, R57 ;  /* 0x000000ffff077224 */ /* 0x000fca00078e0039 */
[----:B------:R-:W-:Y:S01]  /*2a40*/  PRMT R80, R6, 0x5410, R7 ;  /* 0x0000541006507816 */ /* 0x000fe20000000007 */
[----:B------:R-:W-:Y:S06]  /*2a50*/  @!P3 BRA `(.L_x_7927) ;  /* 0x000000000004b947 */ /* 0x000fec0003800000 */
[----:B------:R-:W-:Y:S01]  /*2a60*/  BPT.TRAP 0x1 ;  /* 0x000000040000795c */ /* 0x000fe20000300000 */
.L_x_7927:
[----:B------:R-:W-:Y:S01]  /*2a70*/  IMAD R63, R188, 0x8, R2 ;  /* 0x00000008bc3f7824 */ /* 0x000fe200078e0202 */
[----:B------:R-:W-:Y:S01]  /*2a80*/  SHF.L.U32 R74, R193, 0x1f, RZ ;  /* 0x0000001fc14a7819 */ /* 0x000fe200000006ff */
[----:B------:R-:W-:Y:S03]  /*2a90*/  BSSY B1, `(.L_x_7928) ;  /* 0x0000003000017945 */ /* 0x000fe60003800000 */
[----:B------:R-:W0:Y:S02]  /*2aa0*/  SYNCS.PHASECHK.TRANS64.TRYWAIT P5, [R63+URZ+0x28c90], R74 ;  /* 0x028c904a3f0075a7 */ /* 0x000e2400080a017f */
[----:B0-----:R-:W-:Y:S05]  /*2ab0*/  @!P5 BRA `(.L_x_7929) ;  /* 0x0000017c0010d947 */ /* 0x001fea0003800000 */
.L_x_8189:
[----:B------:R-:W-:Y:S05]  /*2ac0*/  BSYNC B1 ;  /* 0x0000000000017941 */ /* 0x000fea0003800000 */
.L_x_7928:
[----:B------:R-:W-:-:S03]  /*2ad0*/  UMOV UR4, 0xffffffff ;  /* 0xffffffff00047882 */ /* 0x000fc60000000000 */
[----:B------:R-:W-:Y:S05]  /*2ae0*/  BRA.DIV UR4, `(.L_x_7930) ;  /* 0x0000017e04187947 */ /* 0x000fea000b800000 */
[----:B------:R-:W1:Y:S04]  /*2af0*/  SHFL.IDX PT, R69, R69, RZ, 0x1c1f ;  /* 0x001c1fff45457589 */ /* 0x000e6800000e0000 */
[----:B------:R2:W3:Y:S02]  /*2b00*/  SHFL.IDX PT, R14, R70, RZ, 0x1c1f ;  /* 0x001c1fff460e7589 */ /* 0x0004e400000e0000 */
.L_x_8193:
        /* <DEDUP_REMOVED lines=21> */
[CC--:B--2---:R-:W-:Y:S01]  /*2c60*/  FMUL.FTZ R70, R6.reuse, R31.reuse ;  /* 0x0000001f06467220 */ /* 0x0c4fe20000410000 */
        /* <DEDUP_REMOVED lines=29> */
.L_x_7935:
[----:B------:R-:W-:Y:S05]  /*2e40*/  BSYNC B2 ;  /* 0x0000000000027941 */ /* 0x000fea0003800000 */
.L_x_7934:
[----:B0-----:R4:W-:Y:S02]  /*2e50*/  ST.E.128 desc[UR40][R10.64], R4 ;  /* 0x000000040a007985 */ /* 0x0019e4000c101d28 */
.L_x_7933:
[----:B------:R-:W-:Y:S05]  /*2e60*/  BSYNC B1 ;  /* 0x0000000000017941 */ /* 0x000fea0003800000 */
.L_x_7932:
        /* <DEDUP_REMOVED lines=53> */
.L_x_7937:
[----:B------:R-:W-:Y:S05]  /*31c0*/  BSYNC B1 ;  /* 0x0000000000017941 */ /* 0x000fea0003800000 */
.L_x_7936:
[----:B-1----:R1:W-:Y:S01]  /*31d0*/  ST.E.128 desc[UR40][R10.64], R4 ;  /* 0x000000040a007985 */ /* 0x0023e2000c101d28 */
[----:B------:R-:W-:Y:S05]  /*31e0*/  BRA `(.L_x_7931) ;  /* 0x0000000c00787947 */ /* 0x000fea0003800000 */
.L_x_7924:
        /* <DEDUP_REMOVED lines=8> */
[----:B------:R-:W-:Y:S01]  /*3270*/  @!P3 IMAD R15, R10, R45, R4 ;  /* 0x0000002d0a0fb224 */ /* 0x000fe200078e0204 */
[----:B------:R-:W-:Y:S01]  /*3280*/  @!P3 MOV R4, R36 ;  /* 0x000000240004b202 */ /* 0x000fe20000000f00 */
[----:B------:R-:W1:Y:S01]  /*3290*/  @!P3 LDC.64 R8, c[0x0][0x400] ;  /* 0x00010000ff08bb82 */ /* 0x000e620000000a00 */
[----:B------:R-:W-:-:S03]  /*32a0*/  @!P3 IMAD.X R7, R11, 0x1, R53, P5 ;  /* 0x000000010b07b824 */ /* 0x000fc600028e0635 */
        /* <DEDUP_REMOVED lines=32> */
.L_x_7938:
[----:B------:R-:W-:Y:S01]  /*34b0*/  IMAD R63, R188, 0x8, R2 ;  /* 0x00000008bc3f7824 */ /* 0x000fe200078e0202 */
[----:B------:R-:W-:Y:S01]  /*34c0*/  SHF.L.U32 R74, R193, 0x1f, RZ ;  /* 0x0000001fc14a7819 */ /* 0x000fe200000006ff */
[----:B------:R-:W-:Y:S03]  /*34d0*/  BSSY B1, `(.L_x_7939) ;  /* 0x0000003000017945 */ /* 0x000fe60003800000 */
[----:B------:R-:W0:Y:S02]  /*34e0*/  SYNCS.PHASECHK.TRANS64.TRYWAIT P6, [R63+URZ+0x28c90], R74 ;  /* 0x028c904a3f0075a7 */ /* 0x000e2400080c017f */
[----:B0-----:R-:W-:Y:S05]  /*34f0*/  @!P6 BRA `(.L_x_7940) ;  /* 0x0000017000dce947 */ /* 0x001fea0003800000 */
.L_x_8194:
[----:B------:R-:W-:Y:S05]  /*3500*/  BSYNC B1 ;  /* 0x0000000000017941 */ /* 0x000fea0003800000 */
.L_x_7939:
[----:B------:R-:W-:-:S03]  /*3510*/  UMOV UR4, 0xffffffff ;  /* 0xffffffff00047882 */ /* 0x000fc60000000000 */
[----:B------:R-:W-:Y:S05]  /*3520*/  BRA.DIV UR4, `(.L_x_7941) ;  /* 0x0000017204e47947 */ /* 0x000fea000b800000 */
[----:B------:R-:W1:Y:S04]  /*3530*/  SHFL.IDX PT, R69, R69, RZ, 0x1c1f ;  /* 0x001c1fff45457589 */ /* 0x000e6800000e0000 */
[----:B------:R-:W2:Y:S02]  /*3540*/  SHFL.IDX PT, R70, R70, RZ, 0x1c1f ;  /* 0x001c1fff46467589 */ /* 0x000ea400000e0000 */
.L_x_8198:
        /* <DEDUP_REMOVED lines=14> */
[----:B------:R-:W-:Y:S01]  /*3630*/  LOP3.LUT R8, R9, R46, RZ, 0x3c, !PT ;  /* 0x0000002e09087212 */ /* 0x000fe200078e3cff */
[----:B------:R-:W-:-:S04]  /*3640*/  IMAD.IADD R9, R61, 0x1, R72 ;  /* 0x000000013d097824 */ /* 0x000fc800078e0248 */
[----:B------:R-:W-:Y:S02]  /*3650*/  IMAD R11, R227, 0x200, R8 ;  /* 0x00000200e30b7824 */ /* 0x000fe400078e0208 */
[----:B------:R-:W-:Y:S02]  /*3660*/  IMAD R9, R9, 0x2, R2 ;  /* 0x0000000209097824 */ /* 0x000fe400078e0202 */
[----:B------:R-:W-:-:S04]  /*3670*/  IMAD.IADD R11, R72, 0x1, R11 ;  /* 0x00000001480b7824 */ /* 0x000fc800078e020b */
[----:B------:R-:W-:Y:S02]  /*3680*/  IMAD R12, R11, 0x2, R2 ;  /* 0x000000020b0c7824 */ /* 0x000fe400078e0202 */
[----:B------:R-:W1:Y:S04]  /*3690*/  LDS.128 R8, [R9+0x22400] ;  /* 0x0224000009087984 */ /* 0x000e680000000c00 */
[----:B------:R-:W2:Y:S01]  /*36a0*/  LDS.128 R12, [R12+0x22400] ;  /* 0x022400000c0c7984 */ /* 0x000ea20000000c00 */
[----:B------:R-:W-:Y:S05]  /*36b0*/  @P5 BRA `(.L_x_7943) ;  /* 0x0000000400485947 */ /* 0x000fea0003800000 */
[--C-:B------:R-:W-:Y:S02]  /*36c0*/  SHF.R.U64 R83, R28, 0x10, R29.reuse ;  /* 0x000000101c537819 */ /* 0x100fe4000000121d */
[----:B------:R-:W-:Y:S01]  /*36d0*/  SHF.R.U32.HI R28, RZ, 0x10, R29 ;  /* 0x00000010ff1c7819 */ /* 0x000fe2000001161d */
[----:B------:R-:W-:Y:S01]  /*36e0*/  HADD2.F32 R29, -RZ, R73.H1_H1 ;  /* 0x30000049ff1d7230 */ /* 0x000fe20000004100 */
[--C-:B------:R-:W-:Y:S02]  /*36f0*/  SHF.R.U64 R85, R4, 0x10, R5.reuse ;  /* 0x0000001004557819 */ /* 0x100fe40000001205 */
[----:B------:R-:W-:Y:S01]  /*3700*/  SHF.R.U32.HI R72, RZ, 0x10, R5 ;  /* 0x00000010ff487819 */ /* 0x000fe20000011605 */
[----:B-1----:R-:W-:Y:S01]  /*3710*/  HADD2.F32 R5, -RZ, R9.H0_H0 ;  /* 0x20000009ff057230 */ /* 0x002fe20000004100 */
[----:B------:R-:W-:Y:S01]  /*3720*/  SHF.R.U64 R4, R6, 0x10, R7 ;  /* 0x0000001006047819 */ /* 0x000fe20000001207 */
[--C-:B--2---:R-:W-:Y:S01]  /*3730*/  HADD2.F32 R6, -RZ, R13.reuse.H0_H0 ;  /* 0x2000000dff067230 */ /* 0x104fe20000004100 */
[----:B------:R-:W-:Y:S01]  /*3740*/  SHF.R.U64 R81, R30, 0x10, R31 ;  /* 0x000000101e517819 */ /* 0x000fe2000000121f */
[----:B------:R-:W-:Y:S01]  /*3750*/  HADD2.F32 R13, -RZ, R13.H1_H1 ;  /* 0x3000000dff0d7230 */ /* 0x000fe20000004100 */
        /* <DEDUP_REMOVED lines=9> */
[C---:B------:R-:W-:Y:S02]  /*37f0*/  FMUL.FTZ R30, R9.reuse, R30 ;  /* 0x0000001e091e7220 */ /* 0x040fe40000410000 */
[-C--:B------:R-:W-:Y:S01]  /*3800*/  FFMA.FTZ R31, R6, R7.reuse, R29 ;  /* 0x00000007061f7223 */ /* 0x080fe2000001001d */
[-C--:B------:R-:W-:Y:S01]  /*3810*/  FFMA.FTZ R73, R9, R28.reuse, -R78 ;  /* 0x0000001c09497223 */ /* 0x080fe2000001084e */
[----:B------:R-:W-:Y:S01]  /*3820*/  FFMA.FTZ R72, R5, R7, -R72 ;  /* 0x0000000705487223 */ /* 0x000fe20000010848 */
[----:B------:R-:W-:Y:S01]  /*3830*/  FFMA.FTZ R78, R13, R28, R30 ;  /* 0x0000001c0d4e7223 */ /* 0x000fe2000001001e */
[----:B------:R-:W-:-:S02]  /*3840*/  HADD2.F32 R9, -RZ, R79.H0_H0 ;  /* 0x2000004fff097230 */ /* 0x000fc40000004100 */
[--C-:B------:R-:W-:Y:S02]  /*3850*/  HADD2.F32 R6, -RZ, R15.reuse.H0_H0 ;  /* 0x2000000fff067230 */ /* 0x100fe40000004100 */
[----:B------:R-:W-:Y:S01]  /*3860*/  HADD2.F32 R15, -RZ, R15.H1_H1 ;  /* 0x3000000fff0f7230 */ /* 0x000fe20000004100 */
[----:B------:R-:W-:Y:S01]  /*3870*/  F2FP.F16.F32.PACK_AB R31, R78, R31 ;  /* 0x0000001f4e1f723e */ /* 0x000fe200000000ff */
[----:B------:R-:W-:Y:S02]  /*3880*/  HADD2.F32 R5, -RZ, R11.H0_H0 ;  /* 0x2000000bff057230 */ /* 0x000fe40000004100 */
[-C--:B------:R-:W-:Y:S01]  /*3890*/  FMUL.FTZ R80, R6, R9.reuse ;  /* 0x0000000906507220 */ /* 0x080fe20000410000 */
[----:B------:R-:W-:Y:S02]  /*38a0*/  HADD2.F32 R30, -RZ, R75.H0_H0 ;  /* 0x2000004bff1e7230 */ /* 0x000fe40000004100 */
[----:B------:R-:W-:Y:S02]  /*38b0*/  HADD2.F32 R11, -RZ, R11.H1_H1 ;  /* 0x3000000bff0b7230 */ /* 0x000fe40000004100 */
[----:B------:R-:W-:Y:S01]  /*38c0*/  FMUL.FTZ R9, R5, R9 ;  /* 0x0000000905097220 */ /* 0x000fe20000410000 */
[----:B------:R-:W-:-:S02]  /*38d0*/  HADD2.F32 R7, -RZ, R79.H1_H1 ;  /* 0x3000004fff077230 */ /* 0x000fc40000004100 */
[-C--:B------:R-:W-:Y:S01]  /*38e0*/  FMUL.FTZ R82, R15, R30.reuse ;  /* 0x0000001e0f527220 */ /* 0x080fe20000410000 */
[----:B------:R-:W-:Y:S02]  /*38f0*/  HADD2.F32 R28, -RZ, R77.H0_H0 ;  /* 0x2000004dff1c7230 */ /* 0x000fe40000004100 */
[----:B------:R-:W-:Y:S01]  /*3900*/  FMUL.FTZ R84, R11, R30 ;  /* 0x0000001e0b547220 */ /* 0x000fe20000410000 */
[----:B------:R-:W-:Y:S02]  /*3910*/  HADD2.F32 R13, -RZ, R83.H0_H0 ;  /* 0x20000053ff0d7230 */ /* 0x000fe40000004100 */
[-C--:B------:R-:W-:Y:S01]  /*3920*/  FFMA.FTZ R30, R6, R7.reuse, R9 ;  /* 0x00000007061e7223 */ /* 0x080fe20000010009 */
[----:B------:R-:W-:Y:S01]  /*3930*/  FFMA.FTZ R80, R5, R7, -R80 ;  /* 0x0000000705507223 */ /* 0x000fe20000010850 */
[-C--:B------:R-:W-:Y:S01]  /*3940*/  FFMA.FTZ R77, R11, R28.reuse, -R82 ;  /* 0x0000001c0b4d7223 */ /* 0x080fe20000010852 */
[----:B------:R-:W-:Y:S02]  /*3950*/  HADD2.F32 R11, -RZ, R87.H0_H0 ;  /* 0x20000057ff0b7230 */ /* 0x000fe40000004100 */
[----:B------:R-:W-:Y:S01]  /*3960*/  FFMA.FTZ R79, R15, R28, R84 ;  /* 0x0000001c0f4f7223 */ /* 0x000fe20000010054 */
[----:B------:R-:W-:-:S02]  /*3970*/  HADD2.F32 R6, -RZ, R12.H0_H0 ;  /* 0x2000000cff067230 */ /* 0x000fc40000004100 */
[----:B------:R-:W-:Y:S02]  /*3980*/  HADD2.F32 R5, -RZ, R8.H0_H0 ;  /* 0x20000008ff057230 */ /* 0x000fe40000004100 */
        /* <DEDUP_REMOVED lines=33> */
[----:B------:R-:W-:Y:S02]  /*3ba0*/  F2FP.F16.F32.PACK_AB R11, R77, R80 ;  /* 0x000000504d0b723e */ /* 0x000fe400000000ff */
[----:B------:R-:W-:-:S02]  /*3bb0*/  F2FP.F16.F32.PACK_AB R10, R75, R4 ;  /* 0x000000044b0a723e */ /* 0x000fc400000000ff */
[----:B------:R-:W-:Y:S02]  /*3bc0*/  F2FP.F16.F32.PACK_AB R14, R14, R29 ;  /* 0x0000001d0e0e723e */ /* 0x000fe400000000ff */
[----:B------:R-:W-:-:S07]  /*3bd0*/  MOV R15, R30 ;  /* 0x0000001e000f7202 */ /* 0x000fce0000000f00 */
.L_x_7943:
[----:B------:R-:W-:Y:S05]  /*3be0*/  BSYNC B1 ;  /* 0x0000000000017941 */ /* 0x000fea0003800000 */
.L_x_7942:
[----:B-1----:R1:W-:Y:S01]  /*3bf0*/  ST.E.128 desc[UR40][R56.64], R8 ;  /* 0x0000000838007985 */ /* 0x0023e2000c101d28 */
[----:B------:R-:W-:Y:S01]  /*3c00*/  ISETP.GE.AND P4, PT, R76, R71, PT ;  /* 0x000000474c00720c */ /* 0x000fe20003f86270 */
[----:B------:R-:W-:Y:S02]  /*3c10*/  IMAD.MOV.U32 R4, RZ, RZ, R70 ;  /* 0x000000ffff047224 */ /* 0x000fe400078e0046 */
[----:B------:R-:W-:-:S10]  /*3c20*/  IMAD.MOV.U32 R5, RZ, RZ, R69 ;  /* 0x000000ffff057224 */ /* 0x000fd400078e0045 */
[----:B------:R-:W-:Y:S05]  /*3c30*/  @P4 BRA `(.L_x_7931) ;  /* 0x0000000000e44947 */ /* 0x000fea0003800000 */
[----:B------:R-:W-:-:S05]  /*3c40*/  IMAD.WIDE R4, R76, 0x2, R4 ;  /* 0x000000024c047825 */ /* 0x000fca00078e0204 */
[----:B--2---:R2:W-:Y:S01]  /*3c50*/  ST.E.128 desc[UR40][R4.64], R12 ;  /* 0x0000000c04007985 */ /* 0x0045e2000c101d28 */
[----:B------:R-:W-:Y:S05]  /*3c60*/  BRA `(.L_x_7931) ;  /* 0x0000000000d87947 */ /* 0x000fea0003800000 */
.L_x_7923:
[----:B------:R-:W-:-:S13]  /*3c70*/  ISETP.NE.AND P3, PT, R189, 0x3, PT ;  /* 0x00000003bd00780c */ /* 0x000fda0003f65270 */
[----:B------:R-:W-:Y:S05]  /*3c80*/  @!P3 BRA `(.L_x_7944) ;  /* 0x000000000004b947 */ /* 0x000fea0003800000 */
[----:B------:R-:W-:Y:S01]  /*3c90*/  BPT.TRAP 0x1 ;  /* 0x000000040000795c */ /* 0x000fe20000300000 */
.L_x_7944:
[----:B------:R-:W-:Y:S01]  /*3ca0*/  IMAD R63, R188, 0x8, R2 ;  /* 0x00000008bc3f7824 */ /* 0x000fe200078e0202 */
[----:B------:R-:W-:Y:S01]  /*3cb0*/  SHF.L.U32 R74, R193, 0x1f, RZ ;  /* 0x0000001fc14a7819 */ /* 0x000fe200000006ff */
[----:B------:R-:W-:Y:S01]  /*3cc0*/  BSSY B1, `(.L_x_7945) ;  /* 0x0000004000017945 */ /* 0x000fe20003800000 */
[----:B------:R-:W-:Y:S02]  /*3cd0*/  SHF.R.S32.HI R67, RZ, 0x1f, R65 ;  /* 0x0000001fff437819 */ /* 0x000fe40000011441 */
[----:B------:R-:W1:Y:S02]  /*3ce0*/  SYNCS.PHASECHK.TRANS64.TRYWAIT P4, [R63+URZ+0x28c90], R74 ;  /* 0x028c904a3f0075a7 */ /* 0x000e64000808017f */
[----:B-1----:R-:W-:Y:S05]  /*3cf0*/  @!P4 BRA `(.L_x_7946) ;  /* 0x0000016c003cc947 */ /* 0x002fea0003800000 */
.L_x_8199:
[----:B------:R-:W-:Y:S05]  /*3d00*/  BSYNC B1 ;  /* 0x0000000000017941 */ /* 0x000fea0003800000 */
.L_x_7945:
        /* <DEDUP_REMOVED lines=26> */
.L_x_8203:
        /* <DEDUP_REMOVED lines=14> */
[----:B------:R-:W-:-:S04]  /*3f90*/  LEA.HI.X R9, R23, R29, R198, 0x1, P4 ;  /* 0x0000001d17097211 */ /* 0x000fc800020f0cc6 */
[----:B------:R-:W-:-:S06]  /*3fa0*/  LEA R5, R5, R2, 0x1 ;  /* 0x0000000205057211 */ /* 0x000fcc00078e08ff */
[----:B------:R-:W0:Y:S04]  /*3fb0*/  LDS.128 R4, [R5+0x22400] ;  /* 0x0224000005047984 */ /* 0x000e280000000c00 */
[----:B0-----:R0:W-:Y:S02]  /*3fc0*/  ST.E.128 desc[UR40][R8.64], R4 ;  /* 0x0000000408007985 */ /* 0x0011e4000c101d28 */
.L_x_7931:
[----:B------:R-:W-:Y:S05]  /*3fd0*/  BSYNC B0 ;  /* 0x0000000000007941 */ /* 0x000fea0003800000 */
.L_x_7922:
        /* <DEDUP_REMOVED lines=17> */
.L_x_7949:
[----:B------:R-:W-:Y:S05]  /*40f0*/  BSYNC B0 ;  /* 0x0000000000007941 */ /* 0x000fea0003800000 */
.L_x_7948:
[----:B------:R-:W1:Y:S01]  /*4100*/  SYNCS.PHASECHK.TRANS64.TRYWAIT P3, [R63+URZ+0x28cb0], R74 ;  /* 0x028cb04a3f0075a7 */ /* 0x000e62000806017f */
[----:B------:R-:W-:Y:S04]  /*4110*/  BSSY B0, `(.L_x_7950) ;  /* 0x0000002000007945 */ /* 0x000fe80003800000 */
[----:B-1----:R-:W-:Y:S05]  /*4120*/  @!P3 BRA `(.L_x_7951) ;  /* 0x000001680088b947 */ /* 0x002fea0003800000 */
.L_x_8204:
[----:B------:R-:W-:Y:S05]  /*4130*/  BSYNC B0 ;  /* 0x0000000000007941 */ /* 0x000fea0003800000 */
.L_x_7950:
        /* <DEDUP_REMOVED lines=18> */
[----:B------:R-:W-:Y:S02]  /*4260*/  LEA.HI.X R10, R4, UR5, R5, 0x1, P3 ;  /* 0x00000005040a7c11 */ /* 0x000fe400098f0c05 */
[----:B------:R-:W-:Y:S01]  /*4270*/  ISETP.GT.AND P3, PT, R68, R194, PT ;  /* 0x000000c24400720c */ /* 0x000fe20003f64270 */
[----:B------:R-:W0:Y:S04]  /*4280*/  SHFL.IDX PT, R11, R11, RZ, 0x1c1f ;  /* 0x001c1fff0b0b7589 */ /* 0x000e2800000e0000 */
[----:B------:R-:W2:Y:S08]  /*4290*/  SHFL.IDX PT, R10, R10, RZ, 0x1c1f ;  /* 0x001c1fff0a0a7589 */ /* 0x000eb000000e0000 */
[----:B------:R-:W-:Y:S05]  /*42a0*/  @!P3 BRA `(.L_x_7953) ;  /* 0x000000040090b947 */ /* 0x000fea0003800000 */
[----:B------:R-:W4:Y:S01]  /*42b0*/  LDL R31, [R1] ;  /* 0x00000000011f7983 */ /* 0x000f220000100800 */
[----:B------:R-:W-:-:S03]  /*42c0*/  ULDC UR4, c[0x0][0x320] ;  /* 0x0000c80000047ab9 */ /* 0x000fc60000000800 */
[----:B------:R-:W5:Y:S04]  /*42d0*/  LDL R30, [R1+0x4] ;  /* 0x00000400011e7983 */ /* 0x000f680000100800 */
[----:B------:R-:W5:Y:S04]  /*42e0*/  LDL R29, [R1+0x8] ;  /* 0x00000800011d7983 */ /* 0x000f680000100800 */
[----:B------:R-:W5:Y:S01]  /*42f0*/  LDL R28, [R1+0xc] ;  /* 0x00000c00011c7983 */ /* 0x000f620000100800 */
[----:B------:R-:W-:Y:S01]  /*4300*/  ISETP.GE.AND P5, PT, R16, UR4, PT ;  /* 0x0000000410007c0c */ /* 0x000fe2000bfa6270 */
[----:B------:R-:W-:-:S02]  /*4310*/  IMAD R9, R188, 0x8000, R51 ;  /* 0x00008000bc097824 */ /* 0x000fc400078e0233 */
[----:B------:R-:W5:Y:S02]  /*4320*/  LDL R15, [R1+0x10] ;  /* 0x00001000010f7983 */ /* 0x000f640000100800 */
[----:B------:R-:W-:Y:S01]  /*4330*/  IMAD R12, R9, 0x2, R2 ;  /* 0x00000002090c7824 */ /* 0x000fe200078e0202 */
[----:B------:R-:W-:Y:S01]  /*4340*/  LOP3.LUT P3, RZ, R195, 0x4, RZ, 0xc0, !PT ;  /* 0x00000004c3ff7812 */ /* 0x000fe2000786c0ff */
[----:B---3--:R-:W3:Y:S01]  /*4350*/  LDL R14, [R1+0x14] ;  /* 0x00001400010e7983 */ /* 0x008ee20000100800 */
[----:B------:R-:W-:-:S03]  /*4360*/  VIADD R13, R9, 0x20 ;  /* 0x00000020090d7836 */ /* 0x000fc60000000000 */
[----:B------:R-:W3:Y:S04]  /*4370*/  LDL R56, [R1+0x18] ;  /* 0x0000180001387983 */ /* 0x000ee80000100800 */
[----:B------:R-:W1:Y:S04]  /*4380*/  @!P5 LDS.128 R4, [R12+0x400] ;  /* 0x000400000c04d984 */ /* 0x000e680000000c00 */
        /* <DEDUP_REMOVED lines=18> */
[----:B----4-:R-:W-:Y:S01]  /*44b0*/  @!P3 IMAD.X R9, R10, 0x1, R31, P5 ;  /* 0x000000010a09b824 */ /* 0x010fe200028e061f */
[C---:B------:R-:W-:Y:S01]  /*44c0*/  ISETP.GE.AND P5, PT, R211.reuse, UR4, PT ;  /* 0x00000004d3007c0c */ /* 0x040fe2000bfa6270 */
[----:B------:R-:W2:Y:S04]  /*44d0*/  LDL R31, [R1+0x1c] ;  /* 0x00001c00011f7983 */ /* 0x000ea80000100800 */
[----:B-1----:R0:W-:Y:S08]  /*44e0*/  @!P3 ST.E.128 desc[UR40][R8.64], R4 ;  /* 0x000000040800b985 */ /* 0x0021f0000c101d28 */
        /* <DEDUP_REMOVED lines=46> */
[----:B0-----:R-:W-:-:S04]  /*47d0*/  @!P5 LEA R8, P3, R203, R11, 0x1 ;  /* 0x0000000bcb08d211 */ /* 0x001fc800078608ff */
[----:B-----5:R-:W-:Y:S02]  /*47e0*/  @!P5 IADD3.X R9, R10, R29, RZ, P3, !PT ;  /* 0x0000001d0a09d210 */ /* 0x020fe40001ffe4ff */
        /* <DEDUP_REMOVED lines=14> */
[----:B---3--:R-:W-:-:S05]  /*48d0*/  @!P3 IMAD.X R9, R10, 0x1, R14, P5 ;  /* 0x000000010a09b824 */ /* 0x008fca00028e060e */
[----:B-1----:R4:W-:Y:S03]  /*48e0*/  @!P3 ST.E.128 desc[UR40][R8.64], R4 ;  /* 0x000000040800b985 */ /* 0x0029e6000c101d28 */
.L_x_7953:
[----:B------:R-:W-:Y:S05]  /*48f0*/  BSYNC B0 ;  /* 0x0000000000007941 */ /* 0x000fea0003800000 */
.L_x_7952:
[----:B------:R-:W-:Y:S01]  /*4900*/  @!PT LDS RZ, [RZ] ;  /* 0x00000000fffff984 */ /* 0x000fe20000000800 */
[----:B------:R-:W-:Y:S01]  /*4910*/  @!PT LDS RZ, [RZ] ;  /* 0x00000000fffff984 */ /* 0x000fe20000000800 */
[----:B------:R-:W-:Y:S01]  /*4920*/  @!PT LDS RZ, [RZ] ;  /* 0x00000000fffff984 */ /* 0x000fe20000000800 */
[----:B------:R-:W-:Y:S01]  /*4930*/  @!PT LDS RZ, [RZ] ;  /* 0x00000000fffff984 */ /* 0x000fe20000000800 */
[----:B------:R5:W-:Y:S06]  /*4940*/  MEMBAR.ALL.CTA ;  /* 0x0000000000007992 */ /* 0x000bec0000008000 */
[----:B-----5:R-:W5:Y:S01]  /*4950*/  FENCE.VIEW.ASYNC.S ;  /* 0x00000000000073c6 */ /* 0x020f620000000000 */
[----:B-1----:R-:W-:Y:S01]  /*4960*/  @!P4 VIADD R63, R63, 0x28cc0 ;  /* 0x00028cc03f3fc836 */ /* 0x002fe20000000000 */
[----:B-----5:R1:W-:Y:S04]  /*4970*/  BAR.SYNC.DEFER_BLOCKING R49, 0x80 ;  /* 0x000200310000751d */ /* 0x0203e80000010000 */
[----:B------:R-:W-:Y:S01]  /*4980*/  @!P4 PRMT R63, RZ, 0x654, R63 ;  /* 0x00000654ff3fc816 */ /* 0x000fe2000000003f */
[----:B------:R-:W-:Y:S01]  /*4990*/  VIADD R188, R188, 0x1 ;  /* 0x00000001bcbc7836 */ /* 0x000fe20000000000 */
[----:B------:R-:W-:-:S02]  /*49a0*/  PLOP3.LUT P3, PT, PT, PT, PT, 0x8, 0x0 ;  /* 0x000000000000781c */ /* 0x000fc40003f6e170 */
[----:B------:R1:W-:Y:S02]  /*49b0*/  @!P4 SYNCS.ARRIVE.TRANS64.RED.A1T0 RZ, [R63+URZ], RZ ;  /* 0x000000ff3fffc9a7 */ /* 0x0003e4000810043f */
[----:B------:R-:W-:-:S04]  /*49c0*/  ISETP.NE.AND P4, PT, R188, 0x2, PT ;  /* 0x00000002bc00780c */ /* 0x000fc80003f85270 */
[----:B----4-:R-:W-:Y:S02]  /*49d0*/  SEL R4, RZ, 0x1, P4 ;  /* 0x00000001ff047807 */ /* 0x010fe40002000000 */
[----:B------:R-:W-:Y:S02]  /*49e0*/  SEL R188, R188, RZ, P4 ;  /* 0x000000ffbcbc7207 */ /* 0x000fe40002000000 */
[----:B------:R-:W-:Y:S01]  /*49f0*/  LOP3.LUT R193, R193, R4, RZ, 0x3c, !PT ;  /* 0x00000004c1c17212 */ /* 0x000fe200078e3cff */
[----:B-1----:R-:W-:Y:S06]  /*4a00*/  @P2 BRA `(.L_x_7954) ;  /* 0xffffffd800642947 */ /* 0x002fec000383ffff */
.L_x_7917:
[----:B------:R-:W4:Y:S01]  /*4a10*/  LDL R4, [R1+0x54] ;  /* 0x0000540001047983 */ /* 0x000f220000100800 */
[----:B------:R-:W-:Y:S01]  /*4a20*/  BSSY B0, `(.L_x_7955) ;  /* 0x0000005000007945 */ /* 0x000fe20003800000 */
[----:B----4-:R-:W-:-:S03]  /*4a30*/  ISETP.NE.AND P0, PT, R4, 0x1, PT ;  /* 0x000000010400780c */ /* 0x010fc60003f05270 */
[----:B------:R-:W-:Y:S10]  /*4a40*/  @P3 BRA `(.L_x_7956) ;  /* 0x0000000000083947 */ /* 0x000ff40003800000 */
[----:B------:R-:W1:Y:S02]  /*4a50*/  FENCE.VIEW.ASYNC.G ;  /* 0x00000000000073c6 */ /* 0x000e640000000100 */
[----:B-1----:R-:W-:Y:S06]  /*4a60*/  BAR.ARV 0xc, 0x180 ;  /* 0x0306000000007b1d */ /* 0x002fec0000002000 */
.L_x_7956:
[----:B------:R-:W-:Y:S05]  /*4a70*/  BSYNC B0 ;  /* 0x0000000000007941 */ /* 0x000fea0003800000 */
.L_x_7955:
[----:B------:R-:W-:Y:S04]  /*4a80*/  BSSY B7, `(.L_x_7957) ;  /* 0x0000b38000077945 */ /* 0x000fe80003800000 */
[----:B------:R-:W-:Y:S05]  /*4a90*/  @!P0 BRA `(.L_x_7958) ;  /* 0x0000002000008947 */ /* 0x000fea0003800000 */
[----:B------:R-:W1:Y:S01]  /*4aa0*/  LDC R0, c[0x0][0x448] ;  /* 0x00011200ff007b82 */ /* 0x000e620000000800 */
[----:B------:R-:W-:Y:S01]  /*4ab0*/  VIADD R3, R201, 0x3f ;  /* 0x0000003fc9037836 */ /* 0x000fe20000000000 */
        /* <DEDUP_REMOVED lines=22> */
[----:B-1----:R-:W-:-:S02]  /*4c20*/  ISETP.NE.AND P0, PT, R0, 0x1, PT ;  /* 0x000000010000780c */ /* 0x002fc40003f05270 */
[----:B------:R-:W-:Y:S02]  /*4c30*/  CS2R R106, SRZ ;  /* 0x00000000006a7805 */ /* 0x000fe4000001ff00 */
[----:B------:R-:W-:Y:S02]  /*4c40*/  CS2R R104, SRZ ;  /* 0x0000000000687805 */ /* 0x000fe4000001ff00 */
[----:B------:R-:W-:Y:S02]  /*4c50*/  CS2R R102, SRZ ;  /* 0x0000000000667805 */ /* 0x000fe4000001ff00 */
[----:B------:R-:W-:Y:S02]  /*4c60*/  CS2R R100, SRZ ;  /* 0x0000000000647805 */ /* 0x000fe4000001ff00 */
[----:B------:R-:W-:Y:S01]  /*4c70*/  MOV R99, RZ ;  /* 0x000000ff00637202 */ /* 0x000fe20000000f00 */
[----:B------:R-:W-:Y:S01]  /*4c80*/  IMAD.MOV.U32 R96, RZ, RZ, RZ ;  /* 0x000000ffff607224 */ /* 0x000fe200078e00ff */
[----:B------:R-:W-:-:S02]  /*4c90*/  CS2R R94, SRZ ;  /* 0x00000000005e7805 */ /* 0x000fc4000001ff00 */
[----:B------:R-:W-:Y:S01]  /*4ca0*/  CS2R R92, SRZ ;  /* 0x00000000005c7805 */ /* 0x000fe2000001ff00 */
[----:B------:R-:W-:Y:S01]  /*4cb0*/  IMAD.MOV.U32 R91, RZ, RZ, RZ ;  /* 0x000000ffff5b7224 */ /* 0x000fe200078e00ff */
[----:B------:R-:W-:Y:S02]  /*4cc0*/  CS2R R36, SRZ ;  /* 0x0000000000247805 */ /* 0x000fe4000001ff00 */
[----:B------:R-:W-:Y:S02]  /*4cd0*/  CS2R R88, SRZ ;  /* 0x0000000000587805 */ /* 0x000fe4000001ff00 */
[----:B------:R-:W-:Y:S01]  /*4ce0*/  CS2R R86, SRZ ;  /* 0x0000000000567805 */ /* 0x000fe2000001ff00 */
[----:B------:R-:W1:Y:S01]  /*4cf0*/  @P0 LDC R0, c[0x0][0x44c] ;  /* 0x00011300ff000b82 */ /* 0x000e620000000800 */
[----:B------:R-:W-:Y:S01]  /*4d00*/  CS2R R84, SRZ ;  /* 0x0000000000547805 */ /* 0x000fe2000001ff00 */
[----:B------:R-:W-:Y:S01]  /*4d10*/  IMAD.MOV.U32 R83, RZ, RZ, RZ ;  /* 0x000000ffff537224 */ /* 0x000fe200078e00ff */
[----:B------:R-:W-:-:S02]  /*4d20*/  CS2R R32, SRZ ;  /* 0x0000000000207805 */ /* 0x000fc4000001ff00 */
[----:B------:R-:W-:Y:S02]  /*4d30*/  CS2R R80, SRZ ;  /* 0x0000000000507805 */ /* 0x000fe4000001ff00 */
[----:B------:R-:W-:Y:S02]  /*4d40*/  CS2R R78, SRZ ;  /* 0x00000000004e7805 */ /* 0x000fe4000001ff00 */
[----:B------:R-:W-:Y:S01]  /*4d50*/  CS2R R76, SRZ ;  /* 0x00000000004c7805 */ /* 0x000fe2000001ff00 */
[----:B------:R-:W-:Y:S01]  /*4d60*/  IMAD.MOV.U32 R75, RZ, RZ, RZ ;  /* 0x000000ffff4b7224 */ /* 0x000fe200078e00ff */
[----:B------:R-:W4:Y:S01]  /*4d70*/  @P0 LDC R5, c[0x0][0x450] ;  /* 0x00011400ff050b82 */ /* 0x000f220000000800 */
[----:B------:R-:W-:Y:S02]  /*4d80*/  CS2R R28, SRZ ;  /* 0x00000000001c7805 */ /* 0x000fe4000001ff00 */
[----:B------:R-:W-:Y:S01]  /*4d90*/  CS2R R72, SRZ ;  /* 0x0000000000487805 */ /* 0x000fe2000001ff00 */
[----:B------:R-:W-:Y:S01]  /*4da0*/  IMAD.MOV.U32 R71, RZ, RZ, RZ ;  /* 0x000000ffff477224 */ /* 0x000fe200078e00ff */
[----:B---3--:R-:W-:-:S02]  /*4db0*/  CS2R R14, SRZ ;  /* 0x00000000000e7805 */ /* 0x008fc4000001ff00 */
        /* <DEDUP_REMOVED lines=10> */
[----:B------:R-:W-:Y:S01]  /*4e60*/  CS2R R162, SRZ ;  /* 0x0000000000a27805 */ /* 0x000fe2000001ff00 */
[----:B-1----:R-:W-:Y:S01]  /*4e70*/  @P0 IMAD.HI.U32 R0, R3, R0, RZ ;  /* 0x0000000003000227 */ /* 0x002fe200078e00ff */
[----:B------:R-:W-:Y:S02]  /*4e80*/  CS2R R50, SRZ ;  /* 0x0000000000327805 */ /* 0x000fe4000001ff00 */
[----:B------:R-:W-:Y:S02]  /*4e90*/  CS2R R46, SRZ ;  /* 0x00000000002e7805 */ /* 0x000fe4000001ff00 */
[----:B------:R-:W-:-:S02]  /*4ea0*/  CS2R R152, SRZ ;  /* 0x0000000000987805 */ /* 0x000fc4000001ff00 */
[----:B------:R-:W-:Y:S02]  /*4eb0*/  CS2R R156, SRZ ;  /* 0x00000000009c7805 */ /* 0x000fe4000001ff00 */
[----:B------:R-:W-:Y:S02]  /*4ec0*/  CS2R R42, SRZ ;  /* 0x00000000002a7805 */ /* 0x000fe4000001ff00 */
[----:B------:R-:W-:Y:S01]  /*4ed0*/  CS2R R154, SRZ ;  /* 0x00000000009a7805 */ /* 0x000fe2000001ff00 */
[----:B------:R-:W-:Y:S01]  /*4ee0*/  IMAD.MOV.U32 R39, RZ, RZ, RZ ;  /* 0x000000ffff277224 */ /* 0x000fe200078e00ff */
[----:B----4-:R-:W-:Y:S02]  /*4ef0*/  @P0 SHF.R.U32.HI R3, RZ, R5, R0 ;  /* 0x00000005ff030219 */ /* 0x010fe40000011600 */
[----:B0-2---:R-:W-:Y:S02]  /*4f00*/  CS2R R10, SRZ ;  /* 0x00000000000a7805 */ /* 0x005fe4000001ff00 */
[----:B------:R-:W-:Y:S01]  /*4f10*/  PLOP3.LUT P0, PT, PT, PT, PT, 0x80, 0x0 ;  /* 0x000000000000781c */ /* 0x000fe20003f0f070 */
[----:B------:R-:W-:Y:S01]  /*4f20*/  IMAD.MOV.U32 R35, RZ, RZ, RZ ;  /* 0x000000ffff237224 */ /* 0x000fe200078e00ff */
[----:B------:R-:W-:Y:S01]  /*4f30*/  CS2R R8, SRZ ;  /* 0x0000000000087805 */ /* 0x000fe2000001ff00 */
[----:B------:R-:W-:Y:S01]  /*4f40*/  IMAD.IADD R3, R40, 0x1, R3 ;  /* 0x0000000128037824 */ /* 0x000fe200078e0203 */
[----:B------:R-:W-:-:S02]  /*4f50*/  CS2R R40, SRZ ;  /* 0x0000000000287805 */ /* 0x000fc4000001ff00 */
[----:B------:R-:W-:Y:S02]  /*4f60*/  MOV R31, RZ ;  /* 0x000000ff001f7202 */ /* 0x000fe40000000f00 */
        /* <DEDUP_REMOVED lines=20> */
[----:B------:R-:W-:-:S04]  /*50b0*/  IMAD R3, R3, 0x8000, R2 ;  /* 0x0000800003037824 */ /* 0x000fc800078e0202 */
[----:B------:R-:W-:-:S05]  /*50c0*/  VIADD R3, R3, 0x400 ;  /* 0x0000040003037836 */ /* 0x000fca0000000000 */
[----:B------:R-:W-:-:S04]  /*50d0*/  SHF.R.U32.HI R3, RZ, 0x4, R3 ;  /* 0x00000004ff037819 */ /* 0x000fc80000011603 */
[----:B------:R-:W-:-:S04]  /*50e0*/  LOP3.LUT R0, R3, 0x3fff, RZ, 0xc0, !PT ;  /* 0x00003fff03007812 */ /* 0x000fc800078ec0ff */
[----:B------:R-:W-:Y:S01]  /*50f0*/  LOP3.LUT R0, R0, 0x2000000, RZ, 0xfc, !PT ;  /* 0x0200000000007812 */ /* 0x000fe200078efcff */
[----:B------:R-:W-:Y:S06]  /*5100*/  @!P0 BRA `(.L_x_7960) ;  /* 0x0000000000048947 */ /* 0x000fec0003800000 */
[----:B------:R-:W-:Y:S01]  /*5110*/  BPT.TRAP 0x1 ;  /* 0x000000040000795c */ /* 0x000fe20000300000 */
.L_x_7960:
[----:B------:R-:W-:Y:S01]  /*5120*/  IMAD R3, R18, 0x8, R2 ;  /* 0x0000000812037824 */ /* 0x000fe200078e0202 */
[----:B------:R-:W-:Y:S01]  /*5130*/  SHF.L.U32 R8, R19, 0x1f, RZ ;  /* 0x0000001f13087819 */ /* 0x000fe200000006ff */
[----:B------:R-:W-:Y:S01]  /*5140*/  VIADD R4, R2, 0x26800 ;  /* 0x0002680002047836 */ /* 0x000fe20000000000 */
[----:B------:R-:W-:Y:S01]  /*5150*/  BSSY B0, `(.L_x_7961) ;  /* 0x0000008000007945 */ /* 0x000fe20003800000 */
[----:B------:R-:W-:Y:S01]  /*5160*/  IMAD R6, R18, 0x1000, R0 ;  /* 0x0000100012067824 */ /* 0x000fe200078e0200 */
[----:B------:R-:W0:Y:S01]  /*5170*/  SYNCS.PHASECHK.TRANS64.TRYWAIT P1, [R3+URZ+0x28c50], R8 ;  /* 0x028c5008030075a7 */ /* 0x000e22000802017f */
[----:B------:R-:W-:Y:S01]  /*5180*/  IMAD.MOV.U32 R7, RZ, RZ, 0x40000040 ;  /* 0x40000040ff077424 */ /* 0x000fe200078e00ff */
[----:B------:R-:W-:-:S04]  /*5190*/  SHF.R.U32.HI R4, RZ, 0x4, R4 ;  /* 0x00000004ff047819 */ /* 0x000fc80000011604 */
[----:B------:R-:W-:-:S04]  /*51a0*/  LOP3.LUT R4, R4, 0x3fff, RZ, 0xc0, !PT ;  /* 0x00003fff04047812 */ /* 0x000fc800078ec0ff */
[----:B------:R-:W-:Y:S01]  /*51b0*/  LOP3.LUT R4, R4, 0x10000, RZ, 0xfc, !PT ;  /* 0x0001000004047812 */ /* 0x000fe200078efcff */
[----:B0-----:R-:W-:Y:S06]  /*51c0*/  @!P1 BRA `(.L_x_7962) ;  /* 0x0000015800749947 */ /* 0x001fec0003800000 */
.L_x_8205:
[----:B------:R-:W-:Y:S05]  /*51d0*/  BSYNC B0 ;  /* 0x0000000000007941 */ /* 0x000fea0003800000 */
.L_x_7961:
[----:B------:R-:W-:Y:S01]  /*51e0*/  BAR.SYNC.DEFER_BLOCKING 0xe, 0x100 ;  /* 0x0384000000007b1d */ /* 0x000fe20000010000 */
[----:B------:R-:W-:Y:S01]  /*51f0*/  MOV R5, 0x40000040 ;  /* 0x4000004000057802 */ /* 0x000fe20000000f00 */
[C---:B0-----:R-:W-:Y:S01]  /*5200*/  VIADD R8, R6.reuse, 0x80 ;  /* 0x0000008006087836 */ /* 0x041fe20000000000 */
[----:B------:R-:W-:Y:S01]  /*5210*/  R2UR UR6, R6 ;  /* 0x00000000060672ca */ /* 0x000fe200000e0000 */
[----:B------:R-:W-:Y:S01]  /*5220*/  IMAD.MOV.U32 R9, RZ, RZ, 0x40000040 ;  /* 0x40000040ff097424 */ /* 0x000fe200078e00ff */
[----:B------:R-:W-:Y:S01]  /*5230*/  R2UR UR7, R7 ;  /* 0x00000000070772ca */ /* 0x000fe200000e0000 */
[C---:B------:R-:W-:Y:S01]  /*5240*/  VIADD R10, R4.reuse, 0x2 ;  /* 0x00000002040a7836 */ /* 0x040fe20000000000 */
[----:B------:R-:W-:Y:S01]  /*5250*/  R2UR UR4, R4 ;  /* 0x00000000040472ca */ /* 0x000fe200000e0000 */
[----:B------:R-:W-:Y:S01]  /*5260*/  IMAD.MOV.U32 R11, RZ, RZ, 0x40000040 ;  /* 0x40000040ff0b7424 */ /* 0x000fe200078e00ff */
[----:B------:R-:W-:Y:S01]  /*5270*/  R2UR UR5, R5 ;  /* 0x00000000050572ca */ /* 0x000fe200000e0000 */
[----:B------:R-:W-:Y:S01]  /*5280*/  IMAD.MOV.U32 R7, RZ, RZ, 0x40000040 ;  /* 0x40000040ff077424 */ /* 0x000fe200078e00ff */
[----:B-----5:R-:W-:-:S11]  /*5290*/  WARPGROUP.ARRIVE ;  /* 0x00000000000079c5 */ /* 0x020fd60000000000 */
[----:B------:R-:W-:Y:S01]  /*52a0*/  HGMMA.64x256x16.F32 R24, gdesc[UR4].tnspB, RZ, !UPT, gsb0 ;  /* 0x43e00000041879f0 */ /* 0x000fe2000c0008ff */
[----:B------:R-:W-:Y:S01]  /*52b0*/  R2UR UR6, R8 ;  /* 0x00000000080672ca */ /* 0x000fe200000e0000 */
[----:B------:R-:W-:Y:S01]  /*52c0*/  VIADD R8, R6, 0x100 ;  /* 0x0000010006087836 */ /* 0x000fe20000000000 */
[----:B------:R-:W-:Y:S01]  /*52d0*/  R2UR UR7, R9 ;  /* 0x00000000090772ca */ /* 0x000fe200000e0000 */
[----:B------:R-:W-:Y:S01]  /*52e0*/  IMAD.MOV.U32 R9, RZ, RZ, 0x40000040 ;  /* 0x40000040ff097424 */ /* 0x000fe200078e00ff */
[----:B------:R-:W-:Y:S01]  /*52f0*/  R2UR UR4, R10 ;  /* 0x000000000a0472ca */ /* 0x000fe200000e0000 */
[----:B------:R-:W-:Y:S01]  /*5300*/  VIADD R6, R6, 0x180 ;  /* 0x0000018006067836 */ /* 0x000fe20000000000 */
[----:B------:R-:W-:Y:S02]  /*5310*/  R2UR UR5, R11 ;  /* 0x000000000b0572ca */ /* 0x000fe400000e0000 */
[----:B------:R-:W-:Y:S01]  /*5320*/  R2UR UR10, R8 ;  /* 0x00000000080a72ca */ /* 0x000fe200000e0000 */
[----:B------:R-:W-:Y:S01]  /*5330*/  VIADD R8, R4, 0x4 ;  /* 0x0000000404087836 */ /* 0x000fe20000000000 */
[----:B------:R-:W-:-:S02]  /*5340*/  R2UR UR11, R9 ;  /* 0x00000000090b72ca */ /* 0x000fc400000e0000 */
[----:B------:R-:W-:Y:S02]  /*5350*/  MOV R9, 0x40000040 ;  /* 0x4000004000097802 */ /* 0x000fe40000000f00 */
[----:B------:R-:W-:Y:S02]  /*5360*/  R2UR UR8, R8 ;  /* 0x00000000080872ca */ /* 0x000fe400000e0000 */
[----:B------:R-:W-:Y:S01]  /*5370*/  R2UR UR9, R9 ;  /* 0x00000000090972ca */ /* 0x000fe200000e0000 */
[----:B------:R-:W-:Y:S02]  /*5380*/  WARPGROUP.DEPBAR.LE gsb0, 0x0 ;  /* 0x00008000000079c5 */ /* 0x000fe40000010000 */
[----:B------:R-:W-:-:S08]  /*5390*/  WARPGROUP.ARRIVE ;  /* 0x00000000000079c5 */ /* 0x000fd00000000000 */
        /* <DEDUP_REMOVED lines=19> */
.L_x_7963:
[----:B------:R-:W-:Y:S01]  /*54d0*/  ISETP.GE.AND P1, PT, R12, 0x2, PT ;  /* 0x000000020c00780c */ /* 0x000fe20003f26270 */
[----:B------:R-:W-:Y:S01]  /*54e0*/  VIADD R3, R3, 0x28c60 ;  /* 0x00028c6003037836 */ /* 0x000fe20000000000 */
[----:B------:R-:W-:Y:S04]  /*54f0*/  BSSY B0, `(.L_x_7964) ;  /* 0x00000cb000007945 */ /* 0x000fe80003800000 */
[----:B------:R-:W-:-:S04]  /*5500*/  PRMT R3, R192, 0x654, R3 ;  /* 0x00000654c0037816 */ /* 0x000fc80000000003 */
[----:B------:R0:W-:Y:S03]  /*5510*/  SYNCS.ARRIVE.TRANS64.RED.A1T0 RZ, [R3+URZ], RZ ;  /* 0x000000ff03ff79a7 */ /* 0x0001e6000810043f */
[----:B------:R-:W-:Y:S05]  /*5520*/  @!P1 BRA `(.L_x_7965) ;  /* 0x0000000c001c9947 */ /* 0x000fea0003800000 */
[----:B0-----:R-:W-:-:S07]  /*5530*/  VIADD R3, R12, 0xfffffffe ;  /* 0xfffffffe0c037836 */ /* 0x001fce0000000000 */
.L_x_7972:
[----:B------:R-:W-:Y:S01]  /*5540*/  BAR.SYNC.DEFER_BLOCKING 0xe, 0x100 ;  /* 0x0384000000007b1d */ /* 0x000fe20000010000 */
[C---:B-1----:R-:W-:Y:S01]  /*5550*/  IMAD R13, R18.reuse, 0x40, R197 ;  /* 0x00000040120d7824 */ /* 0x042fe200078e02c5 */
[----:B------:R-:W-:Y:S01]  /*5560*/  ISETP.GT.AND P2, PT, R3, RZ, PT ;  /* 0x000000ff0300720c */ /* 0x000fe20003f44270 */
[----:B------:R-:W-:Y:S02]  /*5570*/  VIADD R18, R18, 0x1 ;  /* 0x0000000112127836 */ /* 0x000fe40000000000 */
[----:B------:R-:W-:Y:S02]  /*5580*/  IMAD R12, R13, 0x4, R2 ;  /* 0x000000040d0c7824 */ /* 0x000fe400078e0202 */
[----:B------:R-:W-:Y:S01]  /*5590*/  VIADD R3, R3, 0xffffffff ;  /* 0xffffffff03037836 */ /* 0x000fe20000000000 */
        /* <DEDUP_REMOVED lines=136> */
.L_x_7966:
[----:B------:R-:W-:Y:S01]  /*5e20*/  IMAD R20, R18, 0x8, R2 ;  /* 0x0000000812147824 */ /* 0x000fe200078e0202 */
[----:B------:R-:W-:-:S04]  /*5e30*/  SHF.L.U32 R12, R19, 0x1f, RZ ;  /* 0x0000001f130c7819 */ /* 0x000fc800000006ff */
[----:B------:R0:W1:Y:S01]  /*5e40*/  SYNCS.PHASECHK.TRANS64.TRYWAIT P1, [R20+URZ+0x28c50], R12 ;  /* 0x028c500c140075a7 */ /* 0x000062000802017f */
[----:B------:R-:W-:Y:S05]  /*5e50*/  @!P0 BRA `(.L_x_7967) ;  /* 0x0000000000048947 */ /* 0x000fea0003800000 */
[----:B------:R-:W-:Y:S01]  /*5e60*/  BPT.TRAP 0x1 ;  /* 0x000000040000795c */ /* 0x000fe20000300000 */
.L_x_7967:
[----:B------:R-:W-:Y:S04]  /*5e70*/  BSSY B1, `(.L_x_7968) ;  /* 0x0000004000017945 */ /* 0x000fe80003800000 */
[----:B-1----:R-:W-:Y:S05]  /*5e80*/  @P1 BRA `(.L_x_7969) ;  /* 0x0000000000081947 */ /* 0x002fea0003800000 */
[----:B------:R-:W1:Y:S02]  /*5e90*/  SYNCS.PHASECHK.TRANS64.TRYWAIT P1, [R20+URZ+0x28c50], R12 ;  /* 0x028c500c140075a7 */ /* 0x000e64000802017f */
[----:B-1----:R-:W-:Y:S05]  /*5ea0*/  @!P1 BRA `(.L_x_7970) ;  /* 0x0000014c00509947 */ /* 0x002fea0003800000 */
.L_x_7969:
[----:B------:R-:W-:Y:S05]  /*5eb0*/  BSYNC B1 ;  /* 0x0000000000017941 */ /* 0x000fea0003800000 */
.L_x_7968:
[----:B------:R-:W-:Y:S01]  /*5ec0*/  IMAD.MOV.U32 R13, RZ, RZ, 0x40000040 ;  /* 0x40000040ff0d7424 */ /* 0x000fe200078e00ff */
[----:B01----:R-:W-:Y:S01]  /*5ed0*/  LEA R12, R18, R0, 0xc ;  /* 0x00000000120c7211 */ /* 0x003fe200078e60ff */
[----:B------:R-:W-:Y:S01]  /*5ee0*/  WARPGROUP.ARRIVE ;  /* 0x00000000000079c5 */ /* 0x000fe20000000000 */
[----:B------:R-:W-:Y:S01]  /*5ef0*/  R2UR UR4, R4 ;  /* 0x00000000040472ca */ /* 0x000fe200000e0000 */
[----:B------:R-:W-:Y:S01]  /*5f00*/  IMAD.MOV.U32 R15, RZ, RZ, 0x40000040 ;  /* 0x40000040ff0f7424 */ /* 0x000fe200078e00ff */
[C---:B------:R-:W-:Y:S01]  /*5f10*/  R2UR UR6, R12.reuse ;  /* 0x000000000c0672ca */ /* 0x040fe200000e0000 */
[----:B------:R-:W-:Y:S01]  /*5f20*/  VIADD R14, R12, 0x80 ;  /* 0x000000800c0e7836 */ /* 0x000fe20000000000 */
[----:B------:R-:W-:Y:S01]  /*5f30*/  R2UR UR7, R13 ;  /* 0x000000000d0772ca */ /* 0x000fe200000e0000 */
[----:B------:R-:W-:Y:S01]  /*5f40*/  IMAD.MOV.U32 R13, RZ, RZ, 0x40000040 ;  /* 0x40000040ff0d7424 */ /* 0x000fe200078e00ff */
[----:B------:R-:W-:-:S13]  /*5f50*/  R2UR UR5, R5 ;  /* 0x00000000050572ca */ /* 0x000fda00000e0000 */
        /* <DEDUP_REMOVED lines=32> */
.L_x_7971:
[----:B------:R-:W-:-:S05]  /*6160*/  VIADD R13, R20, 0x28c60 ;  /* 0x00028c60140d7836 */ /* 0x000fca0000000000 */
[----:B------:R-:W-:-:S04]  /*6170*/  PRMT R13, R192, 0x654, R13 ;  /* 0x00000654c00d7816 */ /* 0x000fc8000000000d */
[----:B------:R1:W-:Y:S01]  /*6180*/  SYNCS.ARRIVE.TRANS64.RED.A1T0 RZ, [R13+URZ], RZ ;  /* 0x000000ff0dff79a7 */ /* 0x0003e2000810043f */
[----:B------:R-:W-:Y:S05]  /*6190*/  @P2 BRA `(.L_x_7972) ;  /* 0xfffffff000e82947 */ /* 0x000fea000383ffff */
.L_x_7965:
[----:B------:R-:W-:Y:S05]  /*61a0*/  BSYNC B0 ;  /* 0x0000000000007941 */ /* 0x000fea0003800000 */
.L_x_7964:
[----:B------:R-:W-:Y:S01]  /*61b0*/  BAR.SYNC.DEFER_BLOCKING 0xe, 0x100 ;  /* 0x0384000000007b1d */ /* 0x000fe20000010000 */
[C---:B0-----:R-:W-:Y:S01]  /*61c0*/  IMAD R3, R18.reuse, 0x40, R197 ;  /* 0x0000004012037824 */ /* 0x041fe200078e02c5 */
[----:B------:R-:W-:Y:S01]  /*61d0*/  PLOP3.LUT P0, PT, PT, PT, PT, 0x8, 0x0 ;  /* 0x000000000000781c */ /* 0x000fe20003f0e170 */
[----:B------:R-:W-:-:S03]  /*61e0*/  VIADD R18, R18, 0x1 ;  /* 0x0000000112127836 */ /* 0x000fc60000000000 */
[----:B------:R-:W-:Y:S02]  /*61f0*/  LEA R3, R3, R2, 0x2 ;  /* 0x0000000203037211 */ /* 0x000fe400078e10ff */
[----:B------:R-:W-:-:S04]  /*6200*/  ISETP.NE.AND P1, PT, R18, 0x2, PT ;  /* 0x000000021200780c */ /* 0x000fc80003f25270 */
[----:B------:R-:W-:Y:S01]  /*6210*/  SEL R18, R18, RZ, P1 ;  /* 0x000000ff12127207 */ /* 0x000fe20000800000 */
[----:B------:R-:W0:Y:S04]  /*6220*/  LDS R2, [R3+0x28800] ;  /* 0x0288000003027984 */ /* 0x000e280000000800 */
[----:B------:R2:W3:Y:S02]  /*6230*/  LDS R0, [R3+0x28820] ;  /* 0x0288200003007984 */ /* 0x0004e40000000800 */
[----:B--2---:R-:W-:Y:S02]  /*6240*/  IMAD.MOV.U32 R3, RZ, RZ, RZ ;  /* 0x000000ffff037224 */ /* 0x004fe400078e00ff */
[-C--:B0-----:R-:W-:Y:S01]  /*6250*/  FMUL.FTZ R154, R28, R2.reuse ;  /* 0x000000021c9a7220 */ /* 0x081fe20000410000 */
        /* <DEDUP_REMOVED lines=132> */
.L_x_7958:
        /* <DEDUP_REMOVED lines=33> */
[----:B------:R-:W-:Y:S02]  /*6cb0*/  MOV R91, RZ ;  /* 0x000000ff005b7202 */ /* 0x000fe40000000f00 */
        /* <DEDUP_REMOVED lines=54> */
[----:B------:R-:W-:Y:S01]  /*7020*/  BSSY B6, `(.L_x_7973) ;  /* 0x0000020000067945 */ /* 0x000fe20003800000 */
[----:B0-----:R-:W-:-:S04]  /*7030*/  IADD3 R12, R12, -0x80, RZ ;  /* 0xffffff800c0c7810 */ /* 0x001fc80007ffe0ff */
        /* <DEDUP_REMOVED lines=30> */
.L_x_7974:
[----:B------:R-:W-:Y:S05]  /*7220*/  BSYNC B6 ;  /* 0x0000000000067941 */ /* 0x000fea0003800000 */
.L_x_7973:
        /* <DEDUP_REMOVED lines=13> */
.L_x_7978:
[----:B-1----:R1:W2:Y:S02]  /*7300*/  SYNCS.PHASECHK.TRANS64.TRYWAIT P0, [R2+URZ+0x28c00], R3 ;  /* 0x028c0003020075a7 */ /* 0x0022a4000800017f */
[----:B--2---:R-:W-:Y:S05]  /*7310*/  @!P0 NANOSLEEP.SYNCS 0x989680 ;  /* 0x009896800000895d */ /* 0x004fea0003900000 */
[----:B------:R-:W2:Y:S02]  /*7320*/  @!P0 SYNCS.PHASECHK.TRANS64 P0, [R2+URZ+0x28c00], R3 ;  /* 0x028c0003020085a7 */ /* 0x000ea4000800007f */
[----:B--2---:R-:W-:Y:S05]  /*7330*/  @!P0 BRA `(.L_x_7978) ;  /* 0xfffffffc00f08947 */ /* 0x004fea000383ffff */
.L_x_7977:
[----:B------:R-:W-:Y:S05]  /*7340*/  BSYNC B0 ;  /* 0x0000000000007941 */ /* 0x000fea0003800000 */
.L_x_7976:
[----:B------:R-:W-:Y:S05]  /*7350*/  BRA `(.L_x_7979) ;  /* 0x0000002c00447947 */ /* 0x000fea0003800000 */
.L_x_7975:
        /* <DEDUP_REMOVED lines=31> */
.L_x_7981:
[----:B------:R-:W-:Y:S05]  /*7550*/  BSYNC B6 ;  /* 0x0000000000067941 */ /* 0x000fea0003800000 */
.L_x_7980:
[----:B------:R-:W-:Y:S01]  /*7560*/  ULDC.U8 UR4, c[0x0][0x410] ;  /* 0x0001040000047ab9 */ /* 0x000fe20000000000 */
[----:B------:R-:W-:Y:S01]  /*7570*/  BSSY B0, `(.L_x_7982) ;  /* 0x00002a7000007945 */ /* 0x000fe20003800000 */
[----:B------:R-:W-:Y:S01]  /*7580*/  ISETP.NE.AND P0, PT, RZ, UR4, PT ;  /* 0x00000004ff007c0c */ /* 0x000fe2000bf05270 */
[----:B------:R-:W-:-:S12]  /*7590*/  IMAD.IADD R37, R194, 0x1, R201 ;  /* 0x00000001c2257824 */ /* 0x000fd800078e02c9 */
        /* <DEDUP_REMOVED lines=16> */
[----:B------:R-:W-:-:S05]  /*76a0*/  IMAD.IADD R20, R28, 0x1, -R20 ;  /* 0x000000011c147824 */ /* 0x000fca00078e0a14 */
[----:B------:R-:W-:-:S05]  /*76b0*/  LEA R3, R20, R37, 0x5 ;  /* 0x0000002514037211 */ /* 0x000fca00078e28ff */
        /* <DEDUP_REMOVED lines=23> */
.L_x_8211:
        /* <DEDUP_REMOVED lines=13> */
[----:B------:R-:W-:Y:S02]  /*7900*/  ISETP.GE.AND P2, PT, R190, UR4, PT ;  /* 0x00000004be007c0c */ /* 0x000fe4000bf46270 */
[----:B------:R-:W-:Y:S02]  /*7910*/  CS2R R26, SRZ ;  /* 0x00000000001a7805 */ /* 0x000fe4000001ff00 */
[----:B---3--:R-:W-:-:S07]  /*7920*/  MOV R15, R5 ;  /* 0x00000005000f7202 */ /* 0x008fce0000000f00 */
        /* <DEDUP_REMOVED lines=9> */
[----:B------:R-:W-:-:S05]  /*79c0*/  @!P3 SHF.L.U64.HI R24, R199, 0x1, R11 ;  /* 0x00000001c718b819 */ /* 0x000fca000001020b */
[--C-:B------:R-:W-:Y:S02]  /*79d0*/  @!P3 IMAD.X R31, R3, 0x1, R24.reuse, P0 ;  /* 0x00000001031fb824 */ /* 0x100fe400000e0618 */
[----:B------:R-:W-:Y:S01]  /*79e0*/  @!P3 IMAD.X R33, R5, 0x1, R24, P1 ;  /* 0x000000010521b824 */ /* 0x000fe200008e0618 */
[----:B------:R-:W-:Y:S02]  /*79f0*/  CS2R R24, SRZ ;  /* 0x0000000000187805 */ /* 0x000fe4000001ff00 */
[----:B------:R1:W5:Y:S04]  /*7a00*/  @!P3 LD.E.64 R20, desc[UR40][R30.64] ;  /* 0x000000281e14b980 */ /* 0x000368000c101b00 */
[----:B------:R1:W5:Y:S02]  /*7a10*/  @!P3 LD.E.64 R24, desc[UR40][R32.64] ;  /* 0x000000282018b980 */ /* 0x000364000c101b00 */
.L_x_7986:
[----:B------:R-:W-:Y:S05]  /*7a20*/  BSYNC B1 ;  /* 0x0000000000017941 */ /* 0x000fea0003800000 */
.L_x_7985:
[----:B--2--5:R-:W-:Y:S01]  /*7a30*/  IMAD.MOV.U32 R0, RZ, RZ, R20 ;  /* 0x000000ffff007224 */ /* 0x024fe200078e0014 */
[----:B------:R-:W-:Y:S01]  /*7a40*/  UMOV UR4, 0xffffffff ;  /* 0xffffffff00047882 */ /* 0x000fe20000000000 */
[----:B-1----:R-:W-:Y:S02]  /*7a50*/  IMAD.MOV.U32 R3, RZ, RZ, R21 ;  /* 0x000000ffff037224 */ /* 0x002fe400078e0015 */
[----:B---3--:R-:W-:Y:S02]  /*7a60*/  IMAD.MOV.U32 R5, RZ, RZ, R26 ;  /* 0x000000ffff057224 */ /* 0x008fe400078e001a */
        /* <DEDUP_REMOVED lines=8> */
[----:B------:R-:W-:Y:S02]  /*7af0*/  PRMT R44, R44, 0x5410, R0 ;  /* 0x000054102c2c7816 */ /* 0x000fe40000000000 */
        /* <DEDUP_REMOVED lines=8> */
.L_x_8217:
        /* <DEDUP_REMOVED lines=27> */
[----:B------:R-:W-:Y:S01]  /*7d30*/  @!P3 SHF.L.U64.HI R10, R199, 0x1, R15 ;  /* 0x00000001c70ab819 */ /* 0x000fe2000001020f */
[----:B------:R-:W-:-:S04]  /*7d40*/  IMAD.MOV.U32 R15, RZ, RZ, R5 ;  /* 0x000000ffff0f7224 */ /* 0x000fc800078e0005 */
[--C-:B------:R-:W-:Y:S02]  /*7d50*/  @!P3 IMAD.X R7, R3, 0x1, R10.reuse, P0 ;  /* 0x000000010307b824 */ /* 0x100fe400000e060a */
[----:B------:R-:W-:Y:S01]  /*7d60*/  @!P3 IMAD.X R5, R5, 0x1, R10, P1 ;  /* 0x000000010505b824 */ /* 0x000fe200008e060a */
[----:B------:R-:W-:Y:S01]  /*7d70*/  CS2R R10, SRZ ;  /* 0x00000000000a7805 */ /* 0x000fe2000001ff00 */
[----:B------:R-:W-:Y:S01]  /*7d80*/  @!P2 IMAD.WIDE R14, R190, 0x2, R14 ;  /* 0x00000002be0ea825 */ /* 0x000fe200078e020e */
[----:B------:R0:W5:Y:S04]  /*7d90*/  @!P3 LD.E.64 R8, desc[UR40][R6.64] ;  /* 0x000000280608b980 */ /* 0x000168000c101b00 */
[----:B------:R0:W5:Y:S04]  /*7da0*/  @!P2 LD.E.64 R12, desc[UR40][R14.64] ;  /* 0x000000280e0ca980 */ /* 0x000168000c101b00 */
[----:B------:R0:W5:Y:S02]  /*7db0*/  @!P3 LD.E.64 R10, desc[UR40][R4.64] ;  /* 0x00000028040ab980 */ /* 0x000164000c101b00 */
.L_x_7989:
[----:B------:R-:W-:Y:S05]  /*7dc0*/  BSYNC B1 ;  /* 0x0000000000017941 */ /* 0x000fea0003800000 */
.L_x_7988:
[----:B------:R-:W1:Y:S01]  /*7dd0*/  SYNCS.PHASECHK.TRANS64.TRYWAIT P0, [R2+URZ+0x28c00], R35 ;  /* 0x028c0023020075a7 */ /* 0x000e62000800017f */
[----:B--2---:R-:W-:Y:S01]  /*7de0*/  LOP3.LUT R3, R36, 0x1c0, RZ, 0xc0, !PT ;  /* 0x000001c024037812 */ /* 0x004fe200078ec0ff */
[----:B0----5:R-:W-:Y:S01]  /*7df0*/  IMAD.MOV.U32 R5, RZ, RZ, R31 ;  /* 0x000000ffff057224 */ /* 0x021fe200078e001f */
[----:B------:R-:W-:Y:S01]  /*7e00*/  MOV R4, R8 ;  /* 0x0000000800047202 */ /* 0x000fe20000000f00 */
[----:B------:R-:W-:Y:S01]  /*7e10*/  IMAD.MOV.U32 R6, RZ, RZ, R10 ;  /* 0x000000ffff067224 */ /* 0x000fe200078e000a */
[----:B---3--:R-:W-:Y:S01]  /*7e20*/  LOP3.LUT R0, R3, 0x18, R16, 0xf8, !PT ;  /* 0x0000001803007812 */ /* 0x008fe200078ef810 */
[----:B------:R-:W-:Y:S01]  /*7e30*/  BSSY B1, `(.L_x_7990) ;  /* 0x0000016000017945 */ /* 0x000fe20003800000 */
[----:B------:R-:W-:Y:S02]  /*7e40*/  SHF.R.U32.HI R3, RZ, 0x3, R3 ;  /* 0x00000003ff037819 */ /* 0x000fe40000011603 */
[----:B------:R-:W-:Y:S01]  /*7e50*/  PRMT R15, R4, 0x7610, R15 ;  /* 0x00007610040f7816 */ /* 0x000fe2000000000f */
[----:B------:R-:W-:Y:S01]  /*7e60*/  IMAD.MOV.U32 R4, RZ, RZ, R30 ;  /* 0x000000ffff047224 */ /* 0x000fe200078e001e */
[----:B------:R-:W-:Y:S01]  /*7e70*/  LOP3.LUT R0, R0, R3, RZ, 0x3c, !PT ;  /* 0x0000000300007212 */ /* 0x000fe200078e3cff */
[----:B------:R-:W-:Y:S01]  /*7e80*/  IMAD.MOV.U32 R3, RZ, RZ, R9 ;  /* 0x000000ffff037224 */ /* 0x000fe200078e0009 */
[----:B------:R-:W-:-:S02]  /*7e90*/  VIADDMNMX R43, R34, -R201, 0x40, PT ;  /* 0x00000040222b7446 */ /* 0x000fc400038009c9 */
[----:B------:R-:W-:Y:S01]  /*7ea0*/  PRMT R46, R4, 0x5410, R5 ;  /* 0x00005410042e7816 */ /* 0x000fe20000000005 */
[----:B------:R-:W-:Y:S01]  /*7eb0*/  IMAD.MOV.U32 R4, RZ, RZ, R12 ;  /* 0x000000ffff047224 */ /* 0x000fe200078e000c */
[----:B----4-:R-:W-:Y:S01]  /*7ec0*/  PRMT R14, R3, 0x7610, R14 ;  /* 0x00007610030e7816 */ /* 0x010fe2000000000e */
[----:B------:R-:W-:Y:S01]  /*7ed0*/  IMAD R3, R227, 0x200, R0 ;  /* 0x00000200e3037824 */ /* 0x000fe200078e0200 */
[----:B------:R-:W-:Y:S01]  /*7ee0*/  PRMT R15, R15, 0x5410, R6 ;  /* 0x000054100f0f7816 */ /* 0x000fe20000000006 */
[----:B------:R-:W-:Y:S01]  /*7ef0*/  IMAD.MOV.U32 R0, RZ, RZ, R11 ;  /* 0x000000ffff007224 */ /* 0x000fe200078e000b */
[----:B------:R-:W-:Y:S01]  /*7f00*/  PRMT R47, R4, 0x7610, R47 ;  /* 0x00007610042f7816 */ /* 0x000fe2000000002f */
[----:B------:R-:W-:Y:S01]  /*7f10*/  IMAD R3, R3, 0x2, R2 ;  /* 0x0000000203037824 */ /* 0x000fe200078e0202 */
[----:B------:R-:W-:Y:S01]  /*7f20*/  LOP3.LUT P2, RZ, R195, 0x4, RZ, 0xc0, !PT ;  /* 0x00000004c3ff7812 */ /* 0x000fe2000784c0ff */
[----:B------:R-:W-:Y:S01]  /*7f30*/  IMAD.MOV.U32 R5, RZ, RZ, R13 ;  /* 0x000000ffff057224 */ /* 0x000fe200078e000d */
[----:B------:R-:W-:Y:S01]  /*7f40*/  PRMT R14, R14, 0x5410, R0 ;  /* 0x000054100e0e7816 */ /* 0x000fe20000000000 */
[----:B------:R-:W-:Y:S01]  /*7f50*/  VIADD R0, R3, 0x20440 ;  /* 0x0002044003007836 */ /* 0x000fe20000000000 */
[----:B------:R-:W-:-:S02]  /*7f60*/  ISETP.GE.AND P1, PT, R194, R43, PT ;  /* 0x0000002bc200720c */ /* 0x000fc40003f26270 */
[----:B------:R-:W-:Y:S01]  /*7f70*/  IADD3 R4, R3, 0x20400, RZ ;  /* 0x0002040003047810 */ /* 0x000fe20007ffe0ff */
[----:B-1----:R-:W-:Y:S10]  /*7f80*/  @!P0 BRA `(.L_x_7991) ;  /* 0x00000130000c8947 */ /* 0x002ff40003800000 */
.L_x_8218:
[----:B------:R-:W-:Y:S05]  /*7f90*/  BSYNC B1 ;  /* 0x0000000000017941 */ /* 0x000fea0003800000 */
.L_x_7990:
        /* <DEDUP_REMOVED lines=11> */
[--C-:B------:R-:W-:Y:S01]  /*8050*/  HADD2.F32 R34, -RZ, R38.reuse.H1_H1 ;  /* 0x30000026ff227230 */ /* 0x100fe20000004100 */
[--C-:B0-----:R-:W-:Y:S01]  /*8060*/  SHF.R.U32.HI R35, RZ, 0x10, R29.reuse ;  /* 0x00000010ff237819 */ /* 0x101fe2000001161d */
[----:B------:R-:W-:Y:S01]  /*8070*/  HADD2.F32 R32, -RZ, R38.H0_H0 ;  /* 0x20000026ff207230 */ /* 0x000fe20000004100 */
        /* <DEDUP_REMOVED lines=12> */
[----:B------:R-:W-:Y:S01]  /*8140*/  FFMA.FTZ R40, R28, R35, R38 ;  /* 0x000000231c287223 */ /* 0x000fe20000010026 */
[----:B------:R-:W-:-:S02]  /*8150*/  HADD2.F32 R27, -RZ, R6.H1_H1 ;  /* 0x30000006ff1b7230 */ /* 0x000fc40000004100 */
[-C--:B------:R-:W-:Y:S01]  /*8160*/  FMUL.FTZ R38, R4, R32.reuse ;  /* 0x0000002004267220 */ /* 0x080fe20000410000 */
[C---:B------:R-:W-:Y:S01]  /*8170*/  FFMA.FTZ R36, R7.reuse, R32, -R36 ;  /* 0x0000002007247223 */ /* 0x040fe20000010824 */
[----:B------:R-:W-:Y:S02]  /*8180*/  HADD2.F32 R6, -RZ, R5.H0_H0 ;  /* 0x20000005ff067230 */ /* 0x000fe40000004100 */
[----:B------:R-:W-:Y:S01]  /*8190*/  FFMA.FTZ R37, R28, R33, -R37 ;  /* 0x000000211c257223 */ /* 0x000fe20000010825 */
[----:B------:R-:W-:Y:S02]  /*81a0*/  HADD2.F32 R32, -RZ, R45.H1_H1 ;  /* 0x3000002dff207230 */ /* 0x000fe40000004100 */
[----:B------:R-:W-:Y:S01]  /*81b0*/  FFMA.FTZ R33, R7, R34, R38 ;  /* 0x0000002207217223 */ /* 0x000fe20000010026 */
[----:B------:R-:W-:Y:S02]  /*81c0*/  HADD2.F32 R5, -RZ, R5.H1_H1 ;  /* 0x30000005ff057230 */ /* 0x000fe40000004100 */
[----:B------:R-:W-:-:S02]  /*81d0*/  HADD2.F32 R28, -RZ, R44.H0_H0 ;  /* 0x2000002cff1c7230 */ /* 0x000fc40000004100 */
[C---:B------:R-:W-:Y:S01]  /*81e0*/  FMUL.FTZ R35, R27.reuse, R32 ;  /* 0x000000201b237220 */ /* 0x040fe20000410000 */
[----:B------:R-:W-:Y:S02]  /*81f0*/  HADD2.F32 R29, -RZ, R39.H0_H0 ;  /* 0x20000027ff1d7230 */ /* 0x000fe40000004100 */
[----:B------:R-:W-:Y:S02]  /*8200*/  HADD2.F32 R4, -RZ, R41.H0_H0 ;  /* 0x20000029ff047230 */ /* 0x000fe40000004100 */
[-C--:B------:R-:W-:Y:S01]  /*8210*/  FMUL.FTZ R27, R27, R28.reuse ;  /* 0x0000001c1b1b7220 */ /* 0x080fe20000410000 */
[C---:B------:R-:W-:Y:S01]  /*8220*/  FFMA.FTZ R35, R26.reuse, R28, -R35 ;  /* 0x0000001c1a237223 */ /* 0x040fe20000010823 */
[C---:B------:R-:W-:Y:S01]  /*8230*/  FMUL.FTZ R7, R5.reuse, R29 ;  /* 0x0000001d05077220 */ /* 0x040fe20000410000 */
[----:B------:R-:W-:Y:S01]  /*8240*/  FMUL.FTZ R34, R5, R4 ;  /* 0x0000000405227220 */ /* 0x000fe20000410000 */
[----:B------:R-:W-:Y:S02]  /*8250*/  FFMA.FTZ R26, R26, R32, R27 ;  /* 0x000000201a1a7223 */ /* 0x000fe4000001001b */
[----:B------:R-:W-:Y:S01]  /*8260*/  FFMA.FTZ R5, R6, R4, -R7 ;  /* 0x0000000406057223 */ /* 0x000fe20000010807 */
[----:B------:R-:W-:Y:S01]  /*8270*/  F2FP.F16.F32.PACK_AB R7, R40, R37 ;  /* 0x000000252807723e */ /* 0x000fe200000000ff */
[----:B------:R-:W-:Y:S01]  /*8280*/  FFMA.FTZ R34, R6, R29, R34 ;  /* 0x0000001d06227223 */ /* 0x000fe20000010022 */
[----:B------:R-:W-:-:S02]  /*8290*/  F2FP.F16.F32.PACK_AB R4, R33, R36 ;  /* 0x000000242104723e */ /* 0x000fc400000000ff */
[----:B------:R-:W-:Y:S02]  /*82a0*/  F2FP.F16.F32.PACK_AB R6, R26, R35 ;  /* 0x000000231a06723e */ /* 0x000fe400000000ff */
[----:B------:R-:W-:-:S05]  /*82b0*/  F2FP.F16.F32.PACK_AB R5, R34, R5 ;  /* 0x000000052205723e */ /* 0x000fca00000000ff */
[----:B------:R1:W-:Y:S02]  /*82c0*/  STS.128 [R3+0x20400], R4 ;  /* 0x0204000403007388 */ /* 0x0003e40000000c00 */
.L_x_7995:
[----:B------:R-:W-:Y:S05]  /*82d0*/  BSYNC B2 ;  /* 0x0000000000027941 */ /* 0x000fea0003800000 */
.L_x_7994:
[----:B------:R-:W-:Y:S05]  /*82e0*/  @P1 BRA `(.L_x_7993) ;  /* 0x0000000000a81947 */ /* 0x000fea0003800000 */
[----:B-1----:R-:W1:Y:S01]  /*82f0*/  LDS.128 R4, [R0] ;  /* 0x0000000000047984 */ /* 0x002e620000000c00 */
[----:B------:R-:W-:Y:S01]  /*8300*/  SHF.R.U32.HI R27, RZ, 0x10, R21 ;  /* 0x00000010ff1b7819 */ /* 0x000fe20000011615 */
[----:B------:R-:W-:Y:S01]  /*8310*/  HADD2.F32 R28, -RZ, R44.H1_H1 ;  /* 0x3000002cff1c7230 */ /* 0x000fe20000004100 */
[--C-:B------:R-:W-:Y:S01]  /*8320*/  SHF.R.U32.HI R29, RZ, 0x10, R25.reuse ;  /* 0x00000010ff1d7819 */ /* 0x100fe20000011619 */
[----:B------:R-:W-:Y:S01]  /*8330*/  HADD2.F32 R26, -RZ, R42.H0_H0 ;  /* 0x2000002aff1a7230 */ /* 0x000fe20000004100 */
[----:B0-----:R-:W-:Y:S01]  /*8340*/  SHF.R.U64 R35, R24, 0x10, R25 ;  /* 0x0000001018237819 */ /* 0x001fe20000001219 */
        /* <DEDUP_REMOVED lines=17> */
[----:B------:R-:W-:Y:S02]  /*8460*/  HADD2.F32 R26, -RZ, R45.H0_H0 ;  /* 0x2000002dff1a7230 */ /* 0x000fe40000004100 */
[----:B------:R-:W-:Y:S01]  /*8470*/  FFMA.FTZ R27, R7, R28, R34 ;  /* 0x0000001c071b7223 */ /* 0x000fe20000010022 */
[----:B------:R-:W-:Y:S02]  /*8480*/  HADD2.F32 R5, -RZ, R5.H1_H1 ;  /* 0x30000005ff057230 */ /* 0x000fe40000004100 */
[----:B------:R-:W-:-:S02]  /*8490*/  HADD2.F32 R24, -RZ, R42.H1_H1 ;  /* 0x3000002aff187230 */ /* 0x000fc40000004100 */
        /* <DEDUP_REMOVED lines=14> */
[----:B------:R2:W-:Y:S02]  /*8580*/  STS.128 [R0], R4 ;  /* 0x0000000400007388 */ /* 0x0005e40000000c00 */
.L_x_7993:
[----:B------:R-:W-:Y:S05]  /*8590*/  BSYNC B1 ;  /* 0x0000000000017941 */ /* 0x000fea0003800000 */
.L_x_7992:
        /* <DEDUP_REMOVED lines=50> */
.L_x_7998:
[----:B------:R-:W-:Y:S05]  /*88c0*/  BSYNC B1 ;  /* 0x0000000000017941 */ /* 0x000fea0003800000 */
.L_x_7997:
[----:B------:R-:W-:Y:S05]  /*88d0*/  @P1 BRA `(.L_x_7996) ;  /* 0x0000001400c01947 */ /* 0x000fea0003800000 */
[----:B-1----:R-:W1:Y:S01]  /*88e0*/  LDS.128 R4, [R0+0x1000] ;  /* 0x0010000000047984 */ /* 0x002e620000000c00 */
[----:B------:R-:W-:Y:S02]  /*88f0*/  SHF.R.U32.HI R13, RZ, 0x10, R11 ;  /* 0x00000010ff0d7819 */ /* 0x000fe4000001160b */
[----:B------:R-:W-:Y:S02]  /*8900*/  SHF.R.U32.HI R12, RZ, 0x10, R9 ;  /* 0x00000010ff0c7819 */ /* 0x000fe40000011609 */
[----:B------:R-:W-:Y:S01]  /*8910*/  SHF.R.U64 R25, R10, 0x10, R11 ;  /* 0x000000100a197819 */ /* 0x000fe2000000120b */
[----:B------:R-:W-:Y:S01]  /*8920*/  HADD2.F32 R13, -RZ, R13.H0_H0 ;  /* 0x2000000dff0d7230 */ /* 0x000fe20000004100 */
[----:B------:R-:W-:Y:S01]  /*8930*/  SHF.R.U64 R26, R8, 0x10, R9 ;  /* 0x00000010081a7819 */ /* 0x000fe20000001209 */
[----:B------:R-:W-:Y:S02]  /*8940*/  HADD2.F32 R11, -RZ, R15.H0_H0 ;  /* 0x2000000fff0b7230 */ /* 0x000fe40000004100 */
[----:B------:R-:W-:-:S02]  /*8950*/  HADD2.F32 R12, -RZ, R12.H0_H0 ;  /* 0x2000000cff0c7230 */ /* 0x000fc40000004100 */
[----:B------:R-:W-:Y:S02]  /*8960*/  HADD2.F32 R15, -RZ, R15.H1_H1 ;  /* 0x3000000fff0f7230 */ /* 0x000fe40000004100 */
        /* <DEDUP_REMOVED lines=34> */
.L_x_7983:
[----:B------:R-:W0:Y:S01]  /*8b90*/  S2R R0, SR_TID.X ;  /* 0x0000000000007919 */ /* 0x000e220000002100 */
[----:B------:R-:W1:Y:S01]  /*8ba0*/  LDC R21, c[0x0][0x448] ;  /* 0x00011200ff157b82 */ /* 0x000e620000000800 */
[----:B------:R-:W-:Y:S01]  /*8bb0*/  ULDC.64 UR4, c[0x0][0x3f8] ;  /* 0x0000fe0000047ab9 */ /* 0x000fe20000000a00 */
[----:B------:R-:W-:Y:S01]  /*8bc0*/  ULDC.64 UR6, c[0x0][0x408] ;  /* 0x0001020000067ab9 */ /* 0x000fe20000000a00 */
[----:B------:R-:W-:Y:S01]  /*8bd0*/  MOV R7, R31 ;  /* 0x0000001f00077202 */ /* 0x000fe20000000f00 */
        /* <DEDUP_REMOVED lines=54> */
[----:B--2---:R-:W-:Y:S02]  /*8f40*/  @!P1 IMAD.MOV.U32 R31, RZ, RZ, R9 ;  /* 0x000000ffff1f9224 */ /* 0x004fe400078e0009 */
[----:B------:R-:W-:Y:S02]  /*8f50*/  @!P1 IMAD.MOV.U32 R30, RZ, RZ, R8 ;  /* 0x000000ffff1e9224 */ /* 0x000fe400078e0008 */
[----:B------:R-:W-:Y:S01]  /*8f60*/  @!P1 IMAD.MOV.U32 R32, RZ, RZ, R10 ;  /* 0x000000ffff209224 */ /* 0x000fe200078e000a */
[----:B------:R-:W-:Y:S01]  /*8f70*/  MOV R3, R31 ;  /* 0x0000001f00037202 */ /* 0x000fe20000000f00 */
        /* <DEDUP_REMOVED lines=12> */
[----:B------:R-:W-:Y:S01]  /*9040*/  @!P1 IMAD.MOV.U32 R28, RZ, RZ, R6 ;  /* 0x000000ffff1c9224 */ /* 0x000fe200078e0006 */
[----:B------:R-:W-:Y:S01]  /*9050*/  MOV R5, R21 ;  /* 0x0000001500057202 */ /* 0x000fe20000000f00 */
[----:B------:R-:W-:Y:S02]  /*9060*/  IMAD.MOV.U32 R4, RZ, RZ, R20 ;  /* 0x000000ffff047224 */ /* 0x000fe400078e0014 */
[----:B------:R-:W-:Y:S01]  /*9070*/  IMAD.MOV.U32 R7, RZ, RZ, R29 ;  /* 0x000000ffff077224 */ /* 0x000fe200078e001d */
[----:B------:R-:W-:Y:S01]  /*9080*/  PRMT R38, R5, 0x7610, R38 ;  /* 0x0000761005267816 */ /* 0x000fe20000000026 */
[----:B------:R-:W-:-:S03]  /*9090*/  IMAD.MOV.U32 R6, RZ, RZ, R28 ;  /* 0x000000ffff067224 */ /* 0x000fc600078e001c */
[----:B------:R-:W-:Y:S02]  /*90a0*/  PRMT R44, R4, 0x5410, R7 ;  /* 0x00005410042c7816 */ /* 0x000fe40000000007 */
[----:B------:R-:W-:Y:S02]  /*90b0*/  CS2R R4, SRZ ;  /* 0x0000000000047805 */ /* 0x000fe4000001ff00 */
[----:B01--4-:R-:W-:-:S07]  /*90c0*/  PRMT R51, R6, 0x7610, R51 ;  /* 0x0000761006337816 */ /* 0x013fce0000000033 */
.L_x_8228:
        /* <DEDUP_REMOVED lines=18> */
[-C--:B--2---:R-:W-:Y:S02]  /*91f0*/  IADD3 R8, P1, R3, R4.reuse, RZ ;  /* 0x0000000403087210 */ /* 0x084fe40007f3e0ff */
[----:B------:R-:W-:-:S03]  /*9200*/  IADD3 R4, P2, R14, R4, RZ ;  /* 0x000000040e047210 */ /* 0x000fc60007f5e0ff */
[--C-:B---3--:R-:W-:Y:S02]  /*9210*/  IMAD.X R9, R0, 0x1, R5.reuse, P1 ;  /* 0x0000000100097824 */ /* 0x108fe400008e0605 */
[----:B------:R-:W-:-:S04]  /*9220*/  IMAD.X R5, R24, 0x1, R5, P2 ;  /* 0x0000000118057824 */ /* 0x000fc800010e0605 */
[----:B------:R-:W5:Y:S04]  /*9230*/  LD.E.128 R8, desc[UR40][R8.64] ;  /* 0x0000002808087980 */ /* 0x000f68000c101d00 */
[----:B------:R-:W5:Y:S02]  /*9240*/  LD.E.128 R4, desc[UR40][R4.64] ;  /* 0x0000002804047980 */ /* 0x000f64000c101d00 */
.L_x_8001:
[----:B------:R-:W-:Y:S05]  /*9250*/  BSYNC B1 ;  /* 0x0000000000017941 */ /* 0x000fea0003800000 */
.L_x_8000:
[----:B------:R-:W0:Y:S01]  /*9260*/  SYNCS.PHASECHK.TRANS64.TRYWAIT P1, [R2+URZ+0x28c00], R13 ;  /* 0x028c000d020075a7 */ /* 0x000e22000802017f */
[----:B--2---:R-:W-:Y:S01]  /*9270*/  VIADDMNMX R3, R34, -R201, 0x40, PT ;  /* 0x0000004022037446 */ /* 0x004fe200038009c9 */
[C---:B------:R-:W-:Y:S01]  /*9280*/  VIADD R14, R194.reuse, 0x20 ;  /* 0x00000020c20e7836 */ /* 0x040fe20000000000 */
[----:B-----5:R-:W-:Y:S01]  /*9290*/  MOV R12, R5 ;  /* 0x00000005000c7202 */ /* 0x020fe20000000f00 */
[----:B---3--:R-:W-:Y:S01]  /*92a0*/  IMAD.MOV.U32 R0, RZ, RZ, R4 ;  /* 0x000000ffff007224 */ /* 0x008fe200078e0004 */
[-C--:B------:R-:W-:Y:S01]  /*92b0*/  ISETP.GE.OR P2, PT, R194, R3.reuse, P0 ;  /* 0x00000003c200720c */ /* 0x080fe20000746670 */
[----:B------:R-:W-:Y:S01]  /*92c0*/  BSSY B1, `(.L_x_8002) ;  /* 0x000000b000017945 */ /* 0x000fe20003800000 */
[----:B------:R-:W-:Y:S01]  /*92d0*/  ISETP.GE.OR P0, PT, R14, R3, P0 ;  /* 0x000000030e00720c */ /* 0x000fe20000706670 */
[----:B------:R-:W-:Y:S01]  /*92e0*/  IMAD.MOV.U32 R3, RZ, RZ, R7 ;  /* 0x000000ffff037224 */ /* 0x000fe200078e0007 */
[----:B------:R-:W-:Y:S01]  /*92f0*/  PRMT R52, R0, 0x5410, R12 ;  /* 0x0000541000347816 */ /* 0x000fe2000000000c */
[----:B------:R-:W-:-:S02]  /*9300*/  IMAD.MOV.U32 R0, RZ, RZ, R6 ;  /* 0x000000ffff007224 */ /* 0x000fc400078e0006 */
[----:B------:R-:W-:Y:S02]  /*9310*/  IMAD.MOV.U32 R12, RZ, RZ, R8 ;  /* 0x000000ffff0c7224 */ /* 0x000fe400078e0008 */
[----:B------:R-:W-:Y:S01]  /*9320*/  IMAD.MOV.U32 R14, RZ, RZ, R9 ;  /* 0x000000ffff0e7224 */ /* 0x000fe200078e0009 */
[----:B------:R-:W-:Y:S01]  /*9330*/  PRMT R0, R3, 0x5410, R0 ;  /* 0x0000541003007816 */ /* 0x000fe20000000000 */
[----:B------:R-:W-:-:S03]  /*9340*/  IMAD.IADD R3, R16, 0x1, R39 ;  /* 0x0000000110037824 */ /* 0x000fc600078e0227 */
[----:B------:R-:W-:Y:S01]  /*9350*/  PRMT R53, R12, 0x5410, R14 ;  /* 0x000054100c357816 */ /* 0x000fe2000000000e */
[----:B0-----:R-:W-:Y:S06]  /*9360*/  @!P1 BRA `(.L_x_8003) ;  /* 0x0000012000909947 */ /* 0x001fec0003800000 */
.L_x_8229:
[----:B------:R-:W-:Y:S05]  /*9370*/  BSYNC B1 ;  /* 0x0000000000017941 */ /* 0x000fea0003800000 */
.L_x_8002:
[----:B------:R-:W-:Y:S01]  /*9380*/  BSSY B1, `(.L_x_8004) ;  /* 0x0000063000017945 */ /* 0x000fe20003800000 */
[----:B------:R-:W-:Y:S01]  /*9390*/  IMAD.MOV.U32 R54, RZ, RZ, R10 ;  /* 0x000000ffff367224 */ /* 0x000fe200078e000a */
[----:B------:R-:W-:Y:S01]  /*93a0*/  LOP3.LUT R3, R3, 0x38, RZ, 0xc0, !PT ;  /* 0x0000003803037812 */ /* 0x000fe200078ec0ff */
[----:B------:R-:W-:Y:S01]  /*93b0*/  IMAD.MOV.U32 R55, RZ, RZ, R11 ;  /* 0x000000ffff377224 */ /* 0x000fe200078e000b */
[----:B------:R-:W-:Y:S06]  /*93c0*/  @P2 BRA `(.L_x_8005) ;  /* 0x0000000400782947 */ /* 0x000fec0003800000 */
        /* <DEDUP_REMOVED lines=8> */
[----:B------:R-:W-:Y:S02]  /*9450*/  SHF.R.U32.HI R15, RZ, 0x3, R24 ;  /* 0x00000003ff0f7819 */ /* 0x000fe40000011618 */
[----:B------:R-:W-:-:S02]  /*9460*/  LOP3.LUT R12, R24, 0x38, R16, 0xf8, !PT ;  /* 0x00000038180c7812 */ /* 0x000fc400078ef810 */
[----:B------:R-:W-:Y:S02]  /*9470*/  LOP3.LUT R24, R15, R3, R24, 0x1e, !PT ;  /* 0x000000030f187212 */ /* 0x000fe400078e1e18 */
[----:B------:R-:W-:Y:S02]  /*9480*/  LOP3.LUT R12, R12, R15, RZ, 0x3c, !PT ;  /* 0x0000000f0c0c7212 */ /* 0x000fe400078e3cff */
[----:B------:R-:W-:Y:S01]  /*9490*/  SHF.R.U32.HI R36, RZ, 0x10, R31 ;  /* 0x00000010ff247819 */ /* 0x000fe2000001161f */
[C---:B------:R-:W-:Y:S01]  /*94a0*/  IMAD R25, R227.reuse, 0x200, R24 ;  /* 0x00000200e3197824 */ /* 0x040fe200078e0218 */
[----:B------:R-:W-:Y:S01]  /*94b0*/  SHF.R.U64 R49, R32, 0x10, R33 ;  /* 0x0000001020317819 */ /* 0x000fe20000001221 */
[----:B0-----:R-:W-:Y:S01]  /*94c0*/  IMAD R13, R227, 0x200, R12 ;  /* 0x00000200e30d7824 */ /* 0x001fe200078e020c */
[--C-:B------:R-:W-:Y:S01]  /*94d0*/  SHF.R.U32.HI R40, RZ, 0x10, R29.reuse ;  /* 0x00000010ff287819 */ /* 0x100fe2000001161d */
[----:B------:R-:W-:Y:S01]  /*94e0*/  IMAD R46, R25, 0x2, R2 ;  /* 0x00000002192e7824 */ /* 0x000fe200078e0202 */
[----:B------:R-:W-:-:S02]  /*94f0*/  SHF.R.U64 R47, R28, 0x10, R29 ;  /* 0x000000101c2f7819 */ /* 0x000fc4000000121d */
[----:B------:R-:W-:Y:S02]  /*9500*/  LEA R45, R13, R2, 0x1 ;  /* 0x000000020d2d7211 */ /* 0x000fe400078e08ff */
[----:B------:R-:W0:Y:S01]  /*9510*/  LDS.128 R24, [R46+0x20400] ;  /* 0x020400002e187984 */ /* 0x000e220000000c00 */
[----:B------:R-:W-:-:S03]  /*9520*/  SHF.R.U32.HI R42, RZ, 0x10, R33 ;  /* 0x00000010ff2a7819 */ /* 0x000fc60000011621 */
[----:B------:R-:W1:Y:S01]  /*9530*/  LDS.128 R12, [R45+0x20400] ;  /* 0x020400002d0c7984 */ /* 0x000e620000000c00 */
[--C-:B0-----:R-:W-:Y:S02]  /*9540*/  HADD2.F32 R30, -RZ, R25.reuse.H0_H0 ;  /* 0x20000019ff1e7230 */ /* 0x101fe40000004100 */
[----:B------:R-:W-:Y:S02]  /*9550*/  HADD2.F32 R31, -RZ, R25.H1_H1 ;  /* 0x30000019ff1f7230 */ /* 0x000fe40000004100 */
[--C-:B-1----:R-:W-:Y:S02]  /*9560*/  HADD2.F32 R20, -RZ, R13.reuse.H0_H0 ;  /* 0x2000000dff147230 */ /* 0x102fe40000004100 */
[C---:B------:R-:W-:Y:S01]  /*9570*/  FMUL.FTZ R41, R30.reuse, R39 ;  /* 0x000000271e297220 */ /* 0x040fe20000410000 */
[-C--:B------:R-:W-:Y:S01]  /*9580*/  FMUL.FTZ R43, R30, R37.reuse ;  /* 0x000000251e2b7220 */ /* 0x080fe20000410000 */
[----:B------:R-:W-:Y:S02]  /*9590*/  HADD2.F32 R30, -RZ, R36.H0_H0 ;  /* 0x20000024ff1e7230 */ /* 0x000fe40000004100 */
[----:B------:R-:W-:Y:S01]  /*95a0*/  FMUL.FTZ R36, R31, R34 ;  /* 0x000000221f247220 */ /* 0x000fe20000410000 */
[----:B------:R-:W-:Y:S01]  /*95b0*/  FFMA.FTZ R38, R20, R37, -R41 ;  /* 0x0000002514267223 */ /* 0x000fe20000010829 */
[----:B------:R-:W-:-:S02]  /*95c0*/  HADD2.F32 R21, -RZ, R13.H1_H1 ;  /* 0x3000000dff157230 */ /* 0x000fc40000004100 */
[----:B------:R-:W-:Y:S01]  /*95d0*/  FFMA.FTZ R43, R20, R39, R43 ;  /* 0x00000027142b7223 */ /* 0x000fe2000001002b */
[----:B------:R-:W-:Y:S02]  /*95e0*/  HADD2.F32 R32, -RZ, R27.H0_H0 ;  /* 0x2000001bff207230 */ /* 0x000fe40000004100 */
[-C--:B------:R-:W-:Y:S01]  /*95f0*/  FMUL.FTZ R20, R31, R30.reuse ;  /* 0x0000001e1f147220 */ /* 0x080fe20000410000 */
[----:B------:R-:W-:Y:S02]  /*9600*/  HADD2.F32 R41, -RZ, R44.H1_H1 ;  /* 0x3000002cff297230 */ /* 0x000fe40000004100 */
[----:B------:R-:W-:Y:S01]  /*9610*/  FFMA.FTZ R39, R21, R30, -R36 ;  /* 0x0000001e15277223 */ /* 0x000fe20000010824 */
[----:B------:R-:W-:Y:S02]  /*9620*/  HADD2.F32 R37, -RZ, R35.H1_H1 ;  /* 0x30000023ff257230 */ /* 0x000fe40000004100 */
[----:B------:R-:W-:Y:S02]  /*9630*/  HADD2.F32 R28, -RZ, R15.H0_H0 ;  /* 0x2000000fff1c7230 */ /* 0x000fe40000004100 */
[----:B------:R-:W-:Y:S01]  /*9640*/  FMUL.FTZ R31, R32, R41 ;  /* 0x00000029201f7220 */ /* 0x000fe20000410000 */
[----:B------:R-:W-:-:S02]  /*9650*/  HADD2.F32 R33, -RZ, R27.H1_H1 ;  /* 0x3000001bff217230 */ /* 0x000fc40000004100 */
[-C--:B------:R-:W-:Y:S01]  /*9660*/  FMUL.FTZ R32, R32, R37.reuse ;  /* 0x0000002520207220 */ /* 0x080fe20000410000 */
[----:B------:R-:W-:Y:S02]  /*9670*/  HADD2.F32 R36, -RZ, R40.H0_H0 ;  /* 0x20000028ff247230 */ /* 0x000fe40000004100 */
[C---:B------:R-:W-:Y:S01]  /*9680*/  FFMA.FTZ R37, R28.reuse, R37, -R31 ;  /* 0x000000251c257223 */ /* 0x040fe2000001081f */
[----:B------:R-:W-:Y:S02]  /*9690*/  HADD2.F32 R29, -RZ, R15.H1_H1 ;  /* 0x3000000fff1d7230 */ /* 0x000fe40000004100 */
[----:B------:R-:W-:Y:S01]  /*96a0*/  FFMA.FTZ R41, R28, R41, R32 ;  /* 0x000000291c297223 */ /* 0x000fe20000010020 */
[----:B------:R-:W-:Y:S02]  /*96b0*/  HADD2.F32 R30, -RZ, R42.H0_H0 ;  /* 0x2000002aff1e7230 */ /* 0x000fe40000004100 */
[----:B------:R-:W-:Y:S01]  /*96c0*/  FFMA.FTZ R40, R21, R34, R20 ;  /* 0x0000002215287223 */ /* 0x000fe20000010014 */
[----:B------:R-:W-:-:S02]  /*96d0*/  HADD2.F32 R25, -RZ, R24.H0_H0 ;  /* 0x20000018ff197230 */ /* 0x000fc40000004100 */
[C---:B------:R-:W-:Y:S01]  /*96e0*/  FMUL.FTZ R28, R33.reuse, R36 ;  /* 0x00000024211c7220 */ /* 0x040fe20000410000 */
[----:B------:R-:W-:Y:S02]  /*96f0*/  HADD2.F32 R32, -RZ, R44.H0_H0 ;  /* 0x2000002cff207230 */ /* 0x000fe40000004100 */
[-C--:B------:R-:W-:Y:S01]  /*9700*/  FMUL.FTZ R44, R33, R30.reuse ;  /* 0x0000001e212c7220 */ /* 0x080fe20000410000 */
[----:B------:R-:W-:Y:S02]  /*9710*/  HADD2.F32 R20, -RZ, R51.H1_H1 ;  /* 0x30000033ff147230 */ /* 0x000fe40000004100 */
[----:B------:R-:W-:Y:S01]  /*9720*/  FFMA.FTZ R42, R29, R30, -R28 ;  /* 0x0000001e1d2a7223 */ /* 0x000fe2000001081c */
[----:B------:R-:W-:Y:S02]  /*9730*/  HADD2.F32 R13, -RZ, R12.H0_H0 ;  /* 0x2000000cff0d7230 */ /* 0x000fe40000004100 */
[----:B------:R-:W-:Y:S01]  /*9740*/  FMUL.FTZ R34, R25, R32 ;  /* 0x0000002019227220 */ /* 0x000fe20000410000 */
[----:B------:R-:W-:-:S02]  /*9750*/  HADD2.F32 R27, -RZ, R26.H0_H0 ;  /* 0x2000001aff1b7230 */ /* 0x000fc40000004100 */
[----:B------:R-:W-:Y:S01]  /*9760*/  FMUL.FTZ R25, R25, R20 ;  /* 0x0000001419197220 */ /* 0x000fe20000410000 */
[----:B------:R-:W-:Y:S02]  /*9770*/  HADD2.F32 R30, -RZ, R51.H0_H0 ;  /* 0x20000033ff1e7230 */ /* 0x000fe40000004100 */
[----:B------:R-:W-:Y:S01]  /*9780*/  FFMA.FTZ R44, R29, R36, R44 ;  /* 0x000000241d2c7223 */ /* 0x000fe2000001002c */
[----:B------:R-:W-:Y:S02]  /*9790*/  HADD2.F32 R28, -RZ, R35.H0_H0 ;  /* 0x20000023ff1c7230 */ /* 0x000fe40000004100 */
[----:B------:R-:W-:Y:S01]  /*97a0*/  FFMA.FTZ R34, R13, R20, -R34 ;  /* 0x000000140d227223 */ /* 0x000fe20000010822 */
[----:B------:R-:W-:Y:S02]  /*97b0*/  HADD2.F32 R15, -RZ, R14.H0_H0 ;  /* 0x2000000eff0f7230 */ /* 0x000fe40000004100 */
[----:B------:R-:W-:Y:S01]  /*97c0*/  FMUL.FTZ R36, R27, R30 ;  /* 0x0000001e1b247220 */ /* 0x000fe20000410000 */
[----:B------:R-:W-:Y:S01]  /*97d0*/  FFMA.FTZ R32, R13, R32, R25 ;  /* 0x000000200d207223 */ /* 0x000fe20000010019 */
[----:B------:R-:W-:Y:S01]  /*97e0*/  FMUL.FTZ R20, R27, R28 ;  /* 0x0000001c1b147220 */ /* 0x000fe20000410000 */
[----:B------:R-:W-:-:S02]  /*97f0*/  HADD2.F32 R24, -RZ, R24.H1_H1 ;  /* 0x30000018ff187230 */ /* 0x000fc40000004100 */
[C---:B------:R-:W-:Y:S01]  /*9800*/  FFMA.FTZ R36, R15.reuse, R28, -R36 ;  /* 0x0000001c0f247223 */ /* 0x040fe20000010824 */
[----:B------:R-:W-:Y:S02]  /*9810*/  HADD2.F32 R26, -RZ, R26.H1_H1 ;  /* 0x3000001aff1a7230 */ /* 0x000fe40000004100 */
[----:B------:R-:W-:Y:S01]  /*9820*/  FFMA.FTZ R20, R15, R30, R20 ;  /* 0x0000001e0f147223 */ /* 0x000fe20000010014 */
[----:B------:R-:W-:Y:S02]  /*9830*/  HADD2.F32 R25, -RZ, R48.H0_H0 ;  /* 0x20000030ff197230 */ /* 0x000fe40000004100 */
[----:B------:R-:W-:Y:S02]  /*9840*/  HADD2.F32 R27, -RZ, R47.H0_H0 ;  /* 0x2000002fff1b7230 */ /* 0x000fe40000004100 */
[----:B------:R-:W-:Y:S02]  /*9850*/  HADD2.F32 R13, -RZ, R50.H0_H0 ;  /* 0x20000032ff0d7230 */ /* 0x000fe40000004100 */
[----:B------:R-:W-:Y:S01]  /*9860*/  FMUL.FTZ R15, R24, R25 ;  /* 0x00000019180f7220 */ /* 0x000fe20000410000 */
[----:B------:R-:W-:-:S02]  /*9870*/  HADD2.F32 R21, -RZ, R49.H0_H0 ;  /* 0x20000031ff157230 */ /* 0x000fc40000004100 */
[----:B------:R-:W-:Y:S01]  /*9880*/  FMUL.FTZ R33, R26, R27 ;  /* 0x0000001b1a217220 */ /* 0x000fe20000410000 */
[----:B------:R-:W-:Y:S02]  /*9890*/  HADD2.F32 R12, -RZ, R12.H1_H1 ;  /* 0x3000000cff0c7230 */ /* 0x000fe40000004100 */
[----:B------:R-:W-:Y:S01]  /*98a0*/  FMUL.FTZ R24, R24, R13 ;  /* 0x0000000d18187220 */ /* 0x000fe20000410000 */
[----:B------:R-:W-:Y:S02]  /*98b0*/  HADD2.F32 R14, -RZ, R14.H1_H1 ;  /* 0x3000000eff0e7230 */ /* 0x000fe40000004100 */
        /* <DEDUP_REMOVED lines=15> */
.L_x_8005:
[----:B------:R-:W-:Y:S05]  /*99b0*/  BSYNC B1 ;  /* 0x0000000000017941 */ /* 0x000fea0003800000 */
.L_x_8004:
        /* <DEDUP_REMOVED lines=12> */
[----:B------:R-:W-:Y:S01]  /*9a80*/  HADD2.F32 R28, -RZ, R52.H1_H1 ;  /* 0x30000034ff1c7230 */ /* 0x000fe20000004100 */
        /* <DEDUP_REMOVED lines=23> */
[----:B------:R-:W-:-:S02]  /*9c00*/  HADD2.F32 R9, -RZ, R52.H0_H0 ;  /* 0x20000034ff097230 */ /* 0x000fc40000004100 */
        /* <DEDUP_REMOVED lines=13> */
[--C-:B------:R-:W-:Y:S02]  /*9ce0*/  HADD2.F32 R21, -RZ, R0.reuse.H1_H1 ;  /* 0x30000000ff157230 */ /* 0x100fe40000004100 */
        /* <DEDUP_REMOVED lines=47> */
.L_x_7996:
[----:B------:R-:W-:Y:S05]  /*9fe0*/  BSYNC B0 ;  /* 0x0000000000007941 */ /* 0x000fea0003800000 */
.L_x_7982:
        /* <DEDUP_REMOVED lines=8> */
.L_x_7979:
[----:B------:R-:W-:-:S13]  /*a070*/  ISETP.NE.AND P0, PT, R189, 0x3, PT ;  /* 0x00000003bd00780c */ /* 0x000fda0003f05270 */
[----:B------:R-:W-:Y:S05]  /*a080*/  @!P0 BRA `(.L_x_8006) ;  /* 0x0000000000048947 */ /* 0x000fea0003800000 */
[----:B------:R-:W-:Y:S01]  /*a090*/  BPT.TRAP 0x1 ;  /* 0x000000040000795c */ /* 0x000fe20000300000 */
.L_x_8006:
[----:B------:R-:W-:Y:S01]  /*a0a0*/  IMAD R21, R18, 0x8, R2 ;  /* 0x0000000812157824 */ /* 0x000fe200078e0202 */
[----:B------:R-:W-:-:S04]  /*a0b0*/  SHF.L.U32 R58, R19, 0x1f, RZ ;  /* 0x0000001f133a7819 */ /* 0x000fc800000006ff */
[----:B------:R4:W0:Y:S01]  /*a0c0*/  SYNCS.PHASECHK.TRANS64.TRYWAIT P1, [R21+URZ+0x28c30], R58 ;  /* 0x028c303a150075a7 */ /* 0x000822000802017f */
[----:B------:R-:W-:Y:S05]  /*a0d0*/  @!P0 BRA `(.L_x_8007) ;  /* 0x0000000000048947 */ /* 0x000fea0003800000 */
[----:B------:R-:W-:Y:S01]  /*a0e0*/  BPT.TRAP 0x1 ;  /* 0x000000040000795c */ /* 0x000fe20000300000 */
.L_x_8007:
[C---:B--2---:R-:W-:Y:S01]  /*a0f0*/  IADD3 R0, R2.reuse, 0x22400, RZ ;  /* 0x0002240002007810 */ /* 0x044fe20007ffe0ff */
        /* <DEDUP_REMOVED lines=9> */
.L_x_8008:
        /* <DEDUP_REMOVED lines=20> */
[----:B------:R-:W-:Y:S02]  /*a2d0*/  R2UR UR6, R6 ;  /* 0x00000000060672ca */ /* 0x000fe400000e0000 */
[----:B------:R-:W-:Y:S01]  /*a2e0*/  R2UR UR7, R7 ;  /* 0x00000000070772ca */ /* 0x000fe200000e0000 */
[----:B------:R-:W-:Y:S01]  /*a2f0*/  IMAD.MOV.U32 R7, RZ, RZ, 0x40000040 ;  /* 0x40000040ff077424 */ /* 0x000fe200078e00ff */
[C---:B------:R-:W-:Y:S01]  /*a300*/  IADD3 R6, R12.reuse, 0x4, RZ ;  /* 0x000000040c067810 */ /* 0x040fe20007ffe0ff */
        /* <DEDUP_REMOVED lines=23> */
.L_x_8010:
[----:B------:R-:W1:Y:S01]  /*a480*/  LDC R0, c[0x0][0x448] ;  /* 0x00011200ff007b82 */ /* 0x000e620000000800 */
[----:B------:R-:W-:Y:S01]  /*a490*/  LOP3.LUT R22, R22, 0xffffffef, RZ, 0xc0, !PT ;  /* 0xffffffef16167812 */ /* 0x000fe200078ec0ff */
[----:B------:R-:W-:Y:S01]  /*a4a0*/  ULDC UR4, c[0x0][0x988] ;  /* 0x0002620000047ab9 */ /* 0x000fe20000000800 */
[----:B-1----:R-:W-:Y:S01]  /*a4b0*/  ISETP.NE.AND P1, PT, R0, 0x1, PT ;  /* 0x000000010000780c */ /* 0x002fe20003f25270 */
[----:B------:R-:W-:-:S12]  /*a4c0*/  IMAD.IADD R0, R228, 0x1, R201 ;  /* 0x00000001e4007824 */ /* 0x000fd800078e02c9 */
[----:B------:R-:W1:Y:S01]  /*a4d0*/  @P1 LDC R3, c[0x0][0x44c] ;  /* 0x00011300ff031b82 */ /* 0x000e620000000800 */
[----:B------:R-:W-:-:S07]  /*a4e0*/  @P1 LOP3.LUT R22, R22, 0x10, RZ, 0xfc, !PT ;  /* 0x0000001016161812 */ /* 0x000fce00078efcff */
[----:B------:R-:W2:Y:S01]  /*a4f0*/  @P1 LDC R12, c[0x0][0x450] ;  /* 0x00011400ff0c1b82 */ /* 0x000ea20000000800 */
[----:B-1----:R-:W-:-:S05]  /*a500*/  @P1 IMAD.HI.U32 R3, R0, R3, RZ ;  /* 0x0000000300031227 */ /* 0x002fca00078e00ff */
[----:B--2---:R-:W-:Y:S01]  /*a510*/  @P1 SHF.R.U32.HI R0, RZ, R12, R3 ;  /* 0x0000000cff001219 */ /* 0x004fe20000011603 */
[----:B------:R-:W-:-:S04]  /*a520*/  IMAD.MOV.U32 R12, RZ, RZ, -0x40 ;  /* 0xffffffc0ff0c7424 */ /* 0x000fc800078e00ff */
[----:B------:R-:W1:Y:S01]  /*a530*/  SHFL.IDX PT, R13, R0, 0x1, 0x1c1f ;  /* 0x003c1f00000d7f89 */ /* 0x000e6200000e0000 */
[----:B------:R-:W-:-:S03]  /*a540*/  IMAD R12, R213, R12, 0x40 ;  /* 0x00000040d50c7424 */ /* 0x000fc600078e020c */
[----:B------:R-:W2:Y:S02]  /*a550*/  SHFL.IDX PT, R0, R0, RZ, 0x1c1f ;  /* 0x001c1fff00007589 */ /* 0x000ea400000e0000 */
[----:B------:R-:W-:Y:S02]  /*a560*/  IADD3 R3, R185, 0x1, R12 ;  /* 0x00000001b9037810 */ /* 0x000fe40007ffe00c */
[----:B------:R-:W-:Y:S02]  /*a570*/  IADD3 R12, -R196, R12, R185 ;  /* 0x0000000cc40c7210 */ /* 0x000fe40007ffe1b9 */
[----:B------:R-:W-:-:S04]  /*a580*/  IADD3 R3, -R184, R3, -R196 ;  /* 0x00000003b8037210 */ /* 0x000fc80007ffe9c4 */
[----:B-1----:R-:W-:-:S04]  /*a590*/  VIADDMNMX R13, R13, R3, R12, PT ;  /* 0x000000030d0d7246 */ /* 0x002fc8000380010c */
[C---:B------:R-:W-:Y:S02]  /*a5a0*/  ISETP.GT.AND P1, PT, R13.reuse, RZ, PT ;  /* 0x000000ff0d00720c */ /* 0x040fe40003f24270 */
[C---:B------:R-:W-:Y:S02]  /*a5b0*/  ISETP.GT.AND P2, PT, R13.reuse, 0x1, PT ;  /* 0x000000010d00780c */ /* 0x040fe40003f44270 */
[----:B------:R-:W-:Y:S02]  /*a5c0*/  FSEL R15, R26, -INF , P1 ;  /* 0xff8000001a0f7808 */ /* 0x000fe40000800000 */
[----:B------:R-:W-:Y:S02]  /*a5d0*/  ISETP.GT.AND P1, PT, R13, 0x9, PT ;  /* 0x000000090d00780c */ /* 0x000fe40003f24270 */
[----:B------:R-:W-:Y:S02]  /*a5e0*/  FSEL R14, R27, -INF , P2 ;  /* 0xff8000001b0e7808 */ /* 0x000fe40001000000 */
[----:B------:R-:W-:-:S02]  /*a5f0*/  FSEL R59, R31, -INF , P1 ;  /* 0xff8000001f3b7808 */ /* 0x000fc40000800000 */
[C---:B------:R-:W-:Y:S02]  /*a600*/  ISETP.GT.AND P2, PT, R13.reuse, 0x10, PT ;  /* 0x000000100d00780c */ /* 0x040fe40003f44270 */
[----:B------:R-:W-:Y:S02]  /*a610*/  ISETP.GT.AND P1, PT, R13, 0x11, PT ;  /* 0x000000110d00780c */ /* 0x000fe40003f24270 */
[----:B------:R-:W-:Y:S02]  /*a620*/  FSEL R61, R34, -INF , P2 ;  /* 0xff800000223d7808 */ /* 0x000fe40001000000 */
[----:B------:R-:W-:Y:S02]  /*a630*/  FSEL R63, R35, -INF , P1 ;  /* 0xff800000233f7808 */ /* 0x000fe40000800000 */
[C---:B------:R-:W-:Y:S02]  /*a640*/  ISETP.GT.AND P2, PT, R13.reuse, 0x18, PT ;  /* 0x000000180d00780c */ /* 0x040fe40003f44270 */
[----:B------:R-:W-:-:S02]  /*a650*/  ISETP.GT.AND P1, PT, R13, 0x19, PT ;  /* 0x000000190d00780c */ /* 0x000fc40003f24270 */
[----:B------:R-:W-:Y:S02]  /*a660*/  FSEL R65, R38, -INF , P2 ;  /* 0xff80000026417808 */ /* 0x000fe40001000000 */
[----:B------:R-:W-:Y:S02]  /*a670*/  FSEL R67, R39, -INF , P1 ;  /* 0xff80000027437808 */ /* 0x000fe40000800000 */
[C---:B------:R-:W-:Y:S02]  /*a680*/  ISETP.GT.AND P2, PT, R13.reuse, 0x20, PT ;  /* 0x000000200d00780c */ /* 0x040fe40003f44270 */
[C---:B------:R-:W-:Y:S02]  /*a690*/  ISETP.GT.AND P1, PT, R13.reuse, 0x21, PT ;  /* 0x000000210d00780c */ /* 0x040fe40003f24270 */
[----:B------:R-:W-:Y:S02]  /*a6a0*/  ISETP.GT.AND P3, PT, R13, 0x8, PT ;  /* 0x000000080d00780c */ /* 0x000fe40003f64270 */
[----:B------:R-:W-:-:S02]  /*a6b0*/  FSEL R69, R42, -INF , P2 ;  /* 0xff8000002a457808 */ /* 0x000fc40001000000 */
[----:B------:R-:W-:Y:S02]  /*a6c0*/  FSEL R71, R43, -INF , P1 ;  /* 0xff8000002b477808 */ /* 0x000fe40000800000 */
[C---:B------:R-:W-:Y:S02]  /*a6d0*/  ISETP.GT.AND P2, PT, R13.reuse, 0x28, PT ;  /* 0x000000280d00780c */ /* 0x040fe40003f44270 */
[----:B------:R-:W-:Y:S02]  /*a6e0*/  ISETP.GT.AND P1, PT, R13, 0x29, PT ;  /* 0x000000290d00780c */ /* 0x000fe40003f24270 */
[----:B------:R-:W-:Y:S02]  /*a6f0*/  FSEL R57, R30, -INF , P3 ;  /* 0xff8000001e397808 */ /* 0x000fe40001800000 */
[----:B------:R-:W-:Y:S02]  /*a700*/  FMNMX.FTZ R26, R15, R14, !PT ;  /* 0x0000000e0f1a7209 */ /* 0x000fe40007810000 */
[----:B------:R-:W-:-:S02]  /*a710*/  FSEL R73, R46, -INF , P2 ;  /* 0xff8000002e497808 */ /* 0x000fc40001000000 */
[----:B------:R-:W-:Y:S02]  /*a720*/  FSEL R75, R47, -INF , P1 ;  /* 0xff8000002f4b7808 */ /* 0x000fe40000800000 */
[C---:B------:R-:W-:Y:S02]  /*a730*/  ISETP.GT.AND P2, PT, R13.reuse, 0x30, PT ;  /* 0x000000300d00780c */ /* 0x040fe40003f44270 */
[----:B------:R-:W-:Y:S02]  /*a740*/  ISETP.GT.AND P1, PT, R13, 0x31, PT ;  /* 0x000000310d00780c */ /* 0x000fe40003f24270 */
[----:B------:R-:W-:Y:S02]  /*a750*/  FMNMX.FTZ R26, R57, R26, !PT ;  /* 0x0000001a391a7209 */ /* 0x000fe40007810000 */
[----:B------:R-:W-:Y:S02]  /*a760*/  FSEL R77, R50, -INF , P2 ;  /* 0xff800000324d7808 */ /* 0x000fe40001000000 */
[----:B------:R-:W-:-:S02]  /*a770*/  FSEL R79, R51, -INF , P1 ;  /* 0xff800000334f7808 */ /* 0x000fc40000800000 */
[C---:B------:R-:W-:Y:S02]  /*a780*/  ISETP.GT.AND P2, PT, R13.reuse, 0x38, PT ;  /* 0x000000380d00780c */ /* 0x040fe40003f44270 */
[----:B------:R-:W-:Y:S02]  /*a790*/  ISETP.GT.AND P1, PT, R13, 0x39, PT ;  /* 0x000000390d00780c */ /* 0x000fe40003f24270 */
[----:B------:R-:W-:Y:S02]  /*a7a0*/  FMNMX.FTZ R26, R59, R26, !PT ;  /* 0x0000001a3b1a7209 */ /* 0x000fe40007810000 */
[----:B--2---:R-:W-:Y:S02]  /*a7b0*/  VIADDMNMX R3, R0, R3, R12, PT ;  /* 0x0000000300037246 */ /* 0x004fe4000380010c */
[----:B------:R-:W-:Y:S02]  /*a7c0*/  FSEL R81, R54, -INF , P2 ;  /* 0xff80000036517808 */ /* 0x000fe40001000000 */
[----:B------:R-:W-:-:S02]  /*a7d0*/  FSEL R83, R55, -INF , P1 ;  /* 0xff80000037537808 */ /* 0x000fc40000800000 */
[----:B------:R-:W-:Y:S02]  /*a7e0*/  FMNMX.FTZ R26, R61, R26, !PT ;  /* 0x0000001a3d1a7209 */ /* 0x000fe40007810000 */
[C---:B------:R-:W-:Y:S02]  /*a7f0*/  ISETP.GT.AND P1, PT, R3.reuse, RZ, PT ;  /* 0x000000ff0300720c */ /* 0x040fe40003f24270 */
[----:B------:R-:W-:Y:S02]  /*a800*/  ISETP.GT.AND P2, PT, R3, 0x1, PT ;  /* 0x000000010300780c */ /* 0x000fe40003f44270 */
[----:B------:R-:W-:Y:S02]  /*a810*/  FMNMX.FTZ R26, R63, R26, !PT ;  /* 0x0000001a3f1a7209 */ /* 0x000fe40007810000 */
[----:B------:R-:W-:Y:S02]  /*a820*/  ISETP.GT.AND P3, PT, R3, 0x8, PT ;  /* 0x000000080300780c */ /* 0x000fe40003f64270 */
[----:B------:R-:W-:-:S02]  /*a830*/  FSEL R27, R24, -INF , P1 ;  /* 0xff800000181b7808 */ /* 0x000fc40000800000 */
[----:B------:R-:W-:Y:S02]  /*a840*/  FSEL R25, R25, -INF , P2 ;  /* 0xff80000019197808 */ /* 0x000fe40001000000 */
[----:B------:R-:W-:Y:S02]  /*a850*/  FMNMX.FTZ R26, R65, R26, !PT ;  /* 0x0000001a411a7209 */ /* 0x000fe40007810000 */
[----:B------:R-:W-:Y:S02]  /*a860*/  ISETP.GT.AND P1, PT, R3, 0x9, PT ;  /* 0x000000090300780c */ /* 0x000fe40003f24270 */
[----:B------:R-:W-:Y:S02]  /*a870*/  FSEL R31, R28, -INF , P3 ;  /* 0xff8000001c1f7808 */ /* 0x000fe40001800000 */
[----:B------:R-:W-:Y:S02]  /*a880*/  FMNMX.FTZ R0, R27, R25, !PT ;  /* 0x000000191b007209 */ /* 0x000fe40007810000 */
[----:B------:R-:W-:-:S02]  /*a890*/  FMNMX.FTZ R26, R67, R26, !PT ;  /* 0x0000001a431a7209 */ /* 0x000fc40007810000 */
[----:B------:R-:W-:Y:S02]  /*a8a0*/  ISETP.GT.AND P2, PT, R3, 0x10, PT ;  /* 0x000000100300780c */ /* 0x000fe40003f44270 */
[----:B------:R-:W-:Y:S02]  /*a8b0*/  FSEL R29, R29, -INF , P1 ;  /* 0xff8000001d1d7808 */ /* 0x000fe40000800000 */
[----:B------:R-:W-:Y:S02]  /*a8c0*/  FMNMX.FTZ R0, R31, R0, !PT ;  /* 0x000000001f007209 */ /* 0x000fe40007810000 */
[----:B------:R-:W-:Y:S02]  /*a8d0*/  FMNMX.FTZ R26, R69, R26, !PT ;  /* 0x0000001a451a7209 */ /* 0x000fe40007810000 */
[----:B------:R-:W-:Y:S02]  /*a8e0*/  ISETP.GT.AND P1, PT, R3, 0x11, PT ;  /* 0x000000110300780c */ /* 0x000fe40003f24270 */
[----:B------:R-:W-:-:S02]  /*a8f0*/  FSEL R35, R32, -INF , P2 ;  /* 0xff80000020237808 */ /* 0x000fc40001000000 */
[----:B------:R-:W-:Y:S02]  /*a900*/  FMNMX.FTZ R0, R29, R0, !PT ;  /* 0x000000001d007209 */ /* 0x000fe40007810000 */
        /* <DEDUP_REMOVED lines=26> */
[----:B------:R-:W-:Y:S01]  /*aab0*/  FSEL R45, R45, -INF , P3 ;  /* 0xff8000002d2d7808 */ /* 0x000fe20001800000 */
[----:B------:R-:W1:Y:S01]  /*aac0*/  SHFL.BFLY PT, R13, R26, 0x2, 0x1f ;  /* 0x0c401f001a0d7f89 */ /* 0x000e6200000e0000 */
        /* <DEDUP_REMOVED lines=12> */
[----:B-1----:R-:W-:Y:S02]  /*ab90*/  FMNMX.FTZ R13, R26, R13, !PT ;  /* 0x0000000d1a0d7209 */ /* 0x002fe40007810000 */
[----:B------:R-:W-:-:S03]  /*aba0*/  FMNMX.FTZ R0, R53, R0, !PT ;  /* 0x0000000035007209 */ /* 0x000fc60007810000 */
[----:B------:R-:W1:Y:S04]  /*abb0*/  SHFL.BFLY PT, R12, R13, 0x1, 0x1f ;  /* 0x0c201f000d0c7f89 */ /* 0x000e6800000e0000 */
[----:B------:R-:W2:Y:S01]  /*abc0*/  SHFL.BFLY PT, R3, R0, 0x2, 0x1f ;  /* 0x0c401f0000037f89 */ /* 0x000ea200000e0000 */
[----:B-1----:R-:W-:Y:S01]  /*abd0*/  FMNMX.FTZ R13, R13, R12, !PT ;  /* 0x0000000c0d0d7209 */ /* 0x002fe20007810000 */
[----:B------:R-:W-:Y:S01]  /*abe0*/  IMAD.U32 R12, RZ, RZ, UR4 ;  /* 0x00000004ff0c7e24 */ /* 0x000fe2000f8e00ff */
[----:B--2---:R-:W-:-:S03]  /*abf0*/  FMNMX.FTZ R3, R0, R3, !PT ;  /* 0x0000000300037209 */ /* 0x004fc60007810000 */
[C---:B------:R-:W-:Y:S01]  /*ac00*/  FMUL.FTZ R24, R13.reuse, R12 ;  /* 0x0000000c0d187220 */ /* 0x040fe20000410000 */
[----:B------:R-:W-:Y:S01]  /*ac10*/  FSETP.NEU.FTZ.AND P4, PT, R13, -INF , PT ;  /* 0xff8000000d00780b */ /* 0x000fe20003f9d000 */
[----:B------:R-:W1:Y:S03]  /*ac20*/  SHFL.BFLY PT, R0, R3, 0x1, 0x1f ;  /* 0x0c201f0003007f89 */ /* 0x000e6600000e0000 */
[----:B------:R-:W-:-:S05]  /*ac30*/  FSEL R24, R24, RZ, P4 ;  /* 0x000000ff18187208 */ /* 0x000fca0002000000 */
        /* <DEDUP_REMOVED lines=17> */
[----:B------:R-:W-:Y:S01]  /*ad50*/  FFMA.FTZ R24, R83, R12, -R24 ;  /* 0x0000000c53187223 */ /* 0x000fe20000010818 */
[----:B-1----:R-:W-:-:S02]  /*ad60*/  FMNMX.FTZ R15, R3, R0, !PT ;  /* 0x00000000030f7209 */ /* 0x002fc40007810000 */
[----:B------:R-:W-:Y:S01]  /*ad70*/  MUFU.EX2 R57, R57 ;  /* 0x0000003900397308 */ /* 0x000fe20000000800 */
[----:B------:R-:W-:Y:S02]  /*ad80*/  IADD3 R3, R21, 0x28c40, RZ ;  /* 0x00028c4015037810 */ /* 0x000fe40007ffe0ff */
[CC--:B------:R-:W-:Y:S01]  /*ad90*/  FMUL.FTZ R0, R15.reuse, R12.reuse ;  /* 0x0000000c0f007220 */ /* 0x0c0fe20000410000 */
[----:B------:R-:W-:Y:S02]  /*ada0*/  FSETP.NEU.FTZ.AND P1, PT, R15, -INF , PT ;  /* 0xff8000000f00780b */ /* 0x000fe40003f3d000 */
[----:B------:R-:W-:Y:S02]  /*adb0*/  PRMT R3, R192, 0x654, R3 ;  /* 0x00000654c0037816 */ /* 0x000fe40000000003 */
[----:B------:R-:W-:Y:S01]  /*adc0*/  FSEL R0, R0, RZ, P1 ;  /* 0x000000ff00007208 */ /* 0x000fe20000800000 */
[----:B------:R-:W1:Y:S01]  /*add0*/  MUFU.EX2 R28, R59 ;  /* 0x0000003b001c7308 */ /* 0x000e620000000800 */
[----:B------:R2:W-:Y:S03]  /*ade0*/  SYNCS.ARRIVE.TRANS64.RED.A1T0 RZ, [R3+URZ], RZ ;  /* 0x000000ff03ff79a7 */ /* 0x0005e6000810043f */
        /* <DEDUP_REMOVED lines=17> */
[----:B------:R-:W-:Y:S01]  /*af00*/  FFMA.FTZ R0, R53, R12, -R0 ;  /* 0x0000000c35007223 */ /* 0x000fe20000010800 */
[----:B-1----:R-:W-:-:S03]  /*af10*/  F2FP.F16.F32.PACK_AB R167, R28, R57 ;  /* 0x000000391ca7723e */ /* 0x002fc600000000ff */
[----:B------:R-:W1:Y:S08]  /*af20*/  MUFU.EX2 R31, R31 ;  /* 0x0000001f001f7308 */ /* 0x000e700000000800 */
[----:B------:R-:W5:Y:S08]  /*af30*/  MUFU.EX2 R61, R61 ;  /* 0x0000003d003d7308 */ /* 0x000f700000000800 */
[----:B------:R-:W0:Y:S08]  /*af40*/  MUFU.EX2 R166, R29 ;  /* 0x0000001d00a67308 */ /* 0x000e300000000800 */
[----:B------:R4:W-:Y:S08]  /*af50*/  MUFU.EX2 R40, R24 ;  /* 0x0000001800287308 */ /* 0x0009f00000000800 */
[----:B------:R-:W2:Y:S01]  /*af60*/  MUFU.EX2 R35, R35 ;  /* 0x0000002300237308 */ /* 0x000ea20000000800 */
[----:B----4-:R-:W-:Y:S01]  /*af70*/  FADD.FTZ R24, R165, R26 ;  /* 0x0000001aa5187221 */ /* 0x010fe20000010000 */
[----:B------:R-:W-:-:S03]  /*af80*/  F2FP.F16.F32.PACK_AB R165, R26, R165 ;  /* 0x000000a51aa5723e */ /* 0x000fc600000000ff */
[----:B------:R-:W-:Y:S01]  /*af90*/  FADD.FTZ R25, R57, R24 ;  /* 0x0000001839197221 */ /* 0x000fe20000010000 */
[----:B---3--:R-:W-:Y:S01]  /*afa0*/  FADD.FTZ R24, R27, R164 ;  /* 0x000000a41b187221 */ /* 0x008fe20000010000 */
[----:B------:R-:W-:Y:S01]  /*afb0*/  F2FP.F16.F32.PACK_AB R164, R164, R27 ;  /* 0x0000001ba4a4723e */ /* 0x000fe200000000ff */
[----:B------:R-:W3:Y:S01]  /*afc0*/  MUFU.EX2 R30, R63 ;  /* 0x0000003f001e7308 */ /* 0x000ee20000000800 */
[----:B------:R-:W-:Y:S01]  /*afd0*/  FADD.FTZ R42, R28, R25 ;  /* 0x000000191c2a7221 */ /* 0x000fe20000010000 */
[----:B-1----:R-:W-:-:S03]  /*afe0*/  FADD.FTZ R25, R31, R24 ;  /* 0x000000181f197221 */ /* 0x002fc60000010000 */
[----:B-----5:R-:W-:Y:S01]  /*aff0*/  FADD.FTZ R29, R61, R42 ;  /* 0x0000002a3d1d7221 */ /* 0x020fe20000010000 */
[C---:B0-----:R-:W-:Y:S01]  /*b000*/  FADD.FTZ R42, R166.reuse, R25 ;  /* 0x00000019a62a7221 */ /* 0x041fe20000010000 */
[----:B------:R-:W-:Y:S01]  /*b010*/  F2FP.F16.F32.PACK_AB R166, R166, R31 ;  /* 0x0000001fa6a6723e */ /* 0x000fe200000000ff */
[----:B------:R-:W0:Y:S01]  /*b020*/  MUFU.EX2 R160, R33 ;  /* 0x0000002100a07308 */ /* 0x000e220000000800 */
[----:B------:R-:W-:Y:S01]  /*b030*/  BAR.SYNC.DEFER_BLOCKING 0xf, 0x100 ;  /* 0x03c4000000007b1d */ /* 0x000fe20000010000 */
[----:B--2---:R-:W-:-:S06]  /*b040*/  FADD.FTZ R3, R35, R42 ;  /* 0x0000002a23037221 */ /* 0x004fcc0000010000 */
[----:B------:R-:W1:Y:S01]  /*b050*/  MUFU.EX2 R65, R65 ;  /* 0x0000004100417308 */ /* 0x000e620000000800 */
[C---:B---3--:R-:W-:Y:S01]  /*b060*/  FADD.FTZ R44, R30.reuse, R29 ;  /* 0x0000001d1e2c7221 */ /* 0x048fe20000010000 */
[----:B------:R-:W-:-:S06]  /*b070*/  F2FP.F16.F32.PACK_AB R161, R30, R61 ;  /* 0x0000003d1ea1723e */ /* 0x000fcc00000000ff */
[----:B------:R-:W2:Y:S01]  /*b080*/  MUFU.EX2 R39, R39 ;  /* 0x0000002700277308 */ /* 0x000ea20000000800 */
[C---:B0-----:R-:W-:Y:S01]  /*b090*/  FADD.FTZ R26, R160.reuse, R3 ;  /* 0x00000003a01a7221 */ /* 0x041fe20000010000 */
[----:B------:R-:W-:-:S06]  /*b0a0*/  F2FP.F16.F32.PACK_AB R160, R160, R35 ;  /* 0x00000023a0a0723e */ /* 0x000fcc00000000ff */
[----:B------:R-:W0:Y:S01]  /*b0b0*/  MUFU.EX2 R32, R67 ;  /* 0x0000004300207308 */ /* 0x000e220000000800 */
[----:B-1----:R-:W-:Y:S01]  /*b0c0*/  FADD.FTZ R25, R65, R44 ;  /* 0x0000002c41197221 */ /* 0x002fe20000010000 */
[----:B------:R1:W-:Y:S06]  /*b0d0*/  STSM.16.M88.4 [R216+0x26800], R164 ;  /* 0x026800a4d8007844 */ /* 0x0003ec0000000200 */
[----:B------:R-:W3:Y:S01]  /*b0e0*/  MUFU.EX2 R162, R37 ;  /* 0x0000002500a27308 */ /* 0x000ee20000000800 */
[----:B--2---:R-:W-:-:S07]  /*b0f0*/  FADD.FTZ R3, R39, R26 ;  /* 0x0000001a27037221 */ /* 0x004fce0000010000 */
[----:B------:R-:W2:Y:S01]  /*b100*/  MUFU.EX2 R69, R69 ;  /* 0x0000004500457308 */ /* 0x000ea20000000800 */
[C---:B0-----:R-:W-:Y:S01]  /*b110*/  FADD.FTZ R42, R32.reuse, R25 ;  /* 0x00000019202a7221 */ /* 0x041fe20000010000 */
[----:B------:R-:W-:-:S06]  /*b120*/  F2FP.F16.F32.PACK_AB R163, R32, R65 ;  /* 0x0000004120a3723e */ /* 0x000fcc00000000ff */
[----:B------:R-:W0:Y:S01]  /*b130*/  MUFU.EX2 R43, R43 ;  /* 0x0000002b002b7308 */ /* 0x000e220000000800 */
[C---:B---3--:R-:W-:Y:S01]  /*b140*/  FADD.FTZ R26, R162.reuse, R3 ;  /* 0x00000003a21a7221 */ /* 0x048fe20000010000 */
[----:B------:R-:W-:-:S05]  /*b150*/  F2FP.F16.F32.PACK_AB R162, R162, R39 ;  /* 0x00000027a2a2723e */ /* 0x000fca00000000ff */
[----:B------:R1:W-:Y:S01]  /*b160*/  STSM.16.M88.4 [R222], R160 ;  /* 0x000000a0de007844 */ /* 0x0003e20000000200 */
[----:B------:R-:W3:Y:S01]  /*b170*/  MUFU.EX2 R34, R71 ;  /* 0x0000004700227308 */ /* 0x000ee20000000800 */
[----:B--2---:R-:W-:-:S07]  /*b180*/  FADD.FTZ R25, R69, R42 ;  /* 0x0000002a45197221 */ /* 0x004fce0000010000 */
[----:B------:R-:W2:Y:S01]  /*b190*/  MUFU.EX2 R156, R41 ;  /* 0x00000029009c7308 */ /* 0x000ea20000000800 */
[----:B0-----:R-:W-:-:S07]  /*b1a0*/  FADD.FTZ R3, R43, R26 ;  /* 0x0000001a2b037221 */ /* 0x001fce0000010000 */
[----:B------:R-:W0:Y:S01]  /*b1b0*/  MUFU.EX2 R73, R73 ;  /* 0x0000004900497308 */ /* 0x000e220000000800 */
[C---:B---3--:R-:W-:Y:S01]  /*b1c0*/  FADD.FTZ R28, R34.reuse, R25 ;  /* 0x00000019221c7221 */ /* 0x048fe20000010000 */
[----:B------:R-:W-:-:S06]  /*b1d0*/  F2FP.F16.F32.PACK_AB R157, R34, R69 ;  /* 0x00000045229d723e */ /* 0x000fcc00000000ff */
[----:B------:R-:W3:Y:S01]  /*b1e0*/  MUFU.EX2 R47, R47 ;  /* 0x0000002f002f7308 */ /* 0x000ee20000000800 */
[C---:B--2---:R-:W-:Y:S01]  /*b1f0*/  FADD.FTZ R26, R156.reuse, R3 ;  /* 0x000000039c1a7221 */ /* 0x044fe20000010000 */
[----:B------:R-:W-:-:S06]  /*b200*/  F2FP.F16.F32.PACK_AB R156, R156, R43 ;  /* 0x0000002b9c9c723e */ /* 0x000fcc00000000ff */
[----:B------:R-:W2:Y:S01]  /*b210*/  MUFU.EX2 R36, R75 ;  /* 0x0000004b00247308 */ /* 0x000ea20000000800 */
[----:B0-----:R-:W-:-:S07]  /*b220*/  FADD.FTZ R25, R73, R28 ;  /* 0x0000001c49197221 */ /* 0x001fce0000010000 */
[----:B------:R-:W0:Y:S01]  /*b230*/  MUFU.EX2 R14, R45 ;  /* 0x0000002d000e7308 */ /* 0x000e220000000800 */
[----:B---3--:R-:W-:-:S07]  /*b240*/  FADD.FTZ R3, R47, R26 ;  /* 0x0000001a2f037221 */ /* 0x008fce0000010000 */
        /* <DEDUP_REMOVED lines=12> */
[----:B------:R-:W2:Y:S08]  /*b310*/  MUFU.EX2 R81, R81 ;  /* 0x0000005100517308 */ /* 0x000eb00000000800 */
[----:B------:R-:W-:Y:S01]  /*b320*/  MUFU.EX2 R55, R55 ;  /* 0x0000003700377308 */ /* 0x000fe20000000800 */
[----:B0-----:R-:W-:Y:S01]  /*b330*/  F2FP.F16.F32.PACK_AB R152, R24, R51 ;  /* 0x000000331898723e */ /* 0x001fe200000000ff */
[----:B------:R-:W-:-:S04]  /*b340*/  FADD.FTZ R51, R51, R14 ;  /* 0x0000000e33337221 */ /* 0x000fc80000010000 */
[----:B------:R-:W-:Y:S02]  /*b350*/  FADD.FTZ R24, R24, R51 ;  /* 0x0000003318187221 */ /* 0x000fe40000010000 */
[----:B------:R-:W0:Y:S01]  /*b360*/  MUFU.EX2 R0, R0 ;  /* 0x0000000000007308 */ /* 0x000e220000000800 */
[----:B--2---:R-:W-:Y:S01]  /*b370*/  F2FP.F16.F32.PACK_AB R155, R40, R81 ;  /* 0x00000051289b723e */ /* 0x004fe200000000ff */
[----:B------:R-:W-:-:S04]  /*b380*/  FADD.FTZ R3, R81, R38 ;  /* 0x0000002651037221 */ /* 0x000fc80000010000 */
[----:B------:R-:W-:Y:S01]  /*b390*/  FADD.FTZ R3, R40, R3 ;  /* 0x0000000328037221 */ /* 0x000fe20000010000 */
[----:B0-----:R-:W-:Y:S01]  /*b3a0*/  F2FP.F16.F32.PACK_AB R154, R0, R55 ;  /* 0x00000037009a723e */ /* 0x001fe200000000ff */
[----:B------:R-:W-:-:S04]  /*b3b0*/  FADD.FTZ R55, R55, R24 ;  /* 0x0000001837377221 */ /* 0x000fc80000010000 */
[----:B------:R1:W-:Y:S01]  /*b3c0*/  STSM.16.M88.4 [R221], R152 ;  /* 0x00000098dd007844 */ /* 0x0003e20000000200 */
[----:B------:R-:W-:Y:S01]  /*b3d0*/  FADD.FTZ R0, R0, R55 ;  /* 0x0000003700007221 */ /* 0x000fe20000010000 */
[----:B------:R-:W-:Y:S06]  /*b3e0*/  @!P0 BRA `(.L_x_8011) ;  /* 0x0000000000048947 */ /* 0x000fec0003800000 */
[----:B------:R-:W-:Y:S01]  /*b3f0*/  BPT.TRAP 0x1 ;  /* 0x000000040000795c */ /* 0x000fe20000300000 */
.L_x_8011:
[----:B------:R0:W2:Y:S01]  /*b400*/  SYNCS.PHASECHK.TRANS64.TRYWAIT P1, [R21+URZ+0x28c50], R58 ;  /* 0x028c503a150075a7 */ /* 0x0000a2000802017f */
[----:B------:R-:W-:Y:S05]  /*b410*/  @!P0 BRA `(.L_x_8012) ;  /* 0x0000000000048947 */ /* 0x000fea0003800000 */
[----:B------:R-:W-:Y:S01]  /*b420*/  BPT.TRAP 0x1 ;  /* 0x000000040000795c */ /* 0x000fe20000300000 */
.L_x_8012:
[----:B------:R-:W-:Y:S01]  /*b430*/  LOP3.LUT R14, R56, 0x2000000, RZ, 0xfc, !PT ;  /* 0x02000000380e7812 */ /* 0x000fe200078efcff */
[----:B------:R-:W-:Y:S01]  /*b440*/  ULDC UR36, c[0x0][0x988] ;  /* 0x0002620000247ab9 */ /* 0x000fe20000000800 */
[----:B------:R-:W-:Y:S01]  /*b450*/  ULDC UR37, c[0x0][0x988] ;  /* 0x0002620000257ab9 */ /* 0x000fe20000000800 */
[----:B------:R-:W-:Y:S01]  /*b460*/  BSSY B0, `(.L_x_8013) ;  /* 0x0000006000007945 */ /* 0x000fe20003800000 */
[----:B------:R-:W-:Y:S02]  /*b470*/  IMAD.MOV.U32 R29, RZ, RZ, 0x40000040 ;  /* 0x40000040ff1d7424 */ /* 0x000fe400078e00ff */
[----:B------:R-:W-:Y:S01]  /*b480*/  IMAD R28, R18, 0x1000, R14 ;  /* 0x00001000121c7824 */ /* 0x000fe200078e020e */
[----:B--2---:R-:W-:Y:S06]  /*b490*/  @P1 BRA `(.L_x_8014) ;  /* 0x0000000000081947 */ /* 0x004fec0003800000 */
[----:B------:R-:W2:Y:S02]  /*b4a0*/  SYNCS.PHASECHK.TRANS64.TRYWAIT P1, [R21+URZ+0x28c50], R58 ;  /* 0x028c503a150075a7 */ /* 0x000ea4000802017f */
[----:B--2---:R-:W-:Y:S05]  /*b4b0*/  @!P1 BRA `(.L_x_8015) ;  /* 0x0000010000649947 */ /* 0x004fea0003800000 */
.L_x_8014:
[----:B------:R-:W-:Y:S05]  /*b4c0*/  BSYNC B0 ;  /* 0x0000000000007941 */ /* 0x000fea0003800000 */
.L_x_8013:
        /* <DEDUP_REMOVED lines=39> */
.L_x_8016:
[----:B-1----:R-:W0:Y:S01]  /*b740*/  LDC R152, c[0x0][0x448] ;  /* 0x00011200ff987b82 */ /* 0x002e220000000800 */
[----:B------:R-:W-:Y:S01]  /*b750*/  VIADD R21, R21, 0x28c60 ;  /* 0x00028c6015157836 */ /* 0x000fe20000000000 */
[----:B------:R-:W-:Y:S01]  /*b760*/  MOV R153, R201 ;  /* 0x000000c900997202 */ /* 0x000fe20000000f00 */
[----:B------:R-:W-:Y:S01]  /*b770*/  VIADD R213, R213, 0xfffffffe ;  /* 0xfffffffed5d57836 */ /* 0x000fe20000000000 */
[----:B------:R-:W-:Y:S02]  /*b780*/  BSSY B1, `(.L_x_8017) ;  /* 0x0000215000017945 */ /* 0x000fe40003800000 */
[----:B------:R-:W-:-:S04]  /*b790*/  PRMT R21, R192, 0x654, R21 ;  /* 0x00000654c0157816 */ /* 0x000fc80000000015 */
[----:B------:R1:W-:Y:S01]  /*b7a0*/  SYNCS.ARRIVE.TRANS64.RED.A1T0 RZ, [R21+URZ], RZ ;  /* 0x000000ff15ff79a7 */ /* 0x0003e2000810043f */
[----:B0-----:R-:W-:-:S13]  /*b7b0*/  ISETP.NE.AND P1, PT, R152, 0x1, PT ;  /* 0x000000019800780c */ /* 0x001fda0003f25270 */
[----:B------:R-:W0:Y:S08]  /*b7c0*/  @P1 LDC R152, c[0x0][0x44c] ;  /* 0x00011300ff981b82 */ /* 0x000e300000000800 */
[----:B-1----:R-:W1:Y:S01]  /*b7d0*/  @P1 LDC R21, c[0x0][0x450] ;  /* 0x00011400ff151b82 */ /* 0x002e620000000800 */
[----:B0-----:R-:W-:-:S05]  /*b7e0*/  @P1 IMAD.HI.U32 R152, R201, R152, RZ ;  /* 0x00000098c9981227 */ /* 0x001fca00078e00ff */
[----:B-1----:R-:W-:-:S04]  /*b7f0*/  @P1 SHF.R.U32.HI R153, RZ, R21, R152 ;  /* 0x00000015ff991219 */ /* 0x002fc80000011698 */
[----:B------:R-:W-:-:S04]  /*b800*/  IADD3 R21, R153, R185, -R184 ;  /* 0x000000b999157210 */ /* 0x000fc80007ffe8b8 */
[----:B------:R-:W-:-:S04]  /*b810*/  SHF.R.S32.HI R152, RZ, 0x1f, R21 ;  /* 0x0000001fff987819 */ /* 0x000fc80000011415 */
[----:B------:R-:W-:-:S04]  /*b820*/  LEA.HI R21, R152, R21, RZ, 0x6 ;  /* 0x0000001598157211 */ /* 0x000fc800078f30ff */
[----:B------:R-:W-:-:S04]  /*b830*/  SHF.R.S32.HI R21, RZ, 0x6, R21 ;  /* 0x00000006ff157819 */ /* 0x000fc80000011415 */
[----:B------:R-:W-:-:S04]  /*b840*/  VIMNMX R21, RZ, R21, !PT ;  /* 0x00000015ff157248 */ /* 0x000fc80007fe0100 */
[----:B------:R-:W-:-:S13]  /*b850*/  ISETP.GE.AND P1, PT, R213, R21, PT ;  /* 0x00000015d500720c */ /* 0x000fda0003f26270 */
[----:B------:R-:W-:Y:S05]  /*b860*/  @!P1 BRA `(.L_x_8018) ;  /* 0x0000002000189947 */ /* 0x000fea0003800000 */
[----:B------:R-:W-:Y:S01]  /*b870*/  BSSY B0, `(.L_x_8019) ;  /* 0x0000204000007945 */ /* 0x000fe20003800000 */
[----:B------:R-:W-:Y:S02]  /*b880*/  IMAD.MOV.U32 R220, RZ, RZ, R13 ;  /* 0x000000ffffdc7224 */ /* 0x000fe400078e000d */
[----:B------:R-:W-:Y:S02]  /*b890*/  IMAD.MOV.U32 R217, RZ, RZ, R15 ;  /* 0x000000ffffd97224 */ /* 0x000fe400078e000f */
[----:B------:R-:W-:Y:S02]  /*b8a0*/  IMAD.MOV.U32 R186, RZ, RZ, R213 ;  /* 0x000000ffffba7224 */ /* 0x000fe400078e00d5 */
[----:B------:R-:W-:-:S07]  /*b8b0*/  IMAD.MOV.U32 R219, RZ, RZ, R18 ;  /* 0x000000ffffdb7224 */ /* 0x000fce00078e0012 */
.L_x_8032:
[----:B------:R-:W-:-:S05]  /*b8c0*/  VIADD R18, R219, 0x1 ;  /* 0x00000001db127836 */ /* 0x000fca0000000000 */
[----:B------:R-:W-:-:S04]  /*b8d0*/  ISETP.NE.AND P1, PT, R18, 0x2, PT ;  /* 0x000000021200780c */ /* 0x000fc80003f25270 */
[----:B------:R-:W-:Y:S02]  /*b8e0*/  SEL R12, RZ, 0x1, P1 ;  /* 0x00000001ff0c7807 */ /* 0x000fe40000800000 */
[----:B------:R-:W-:Y:S02]  /*b8f0*/  SEL R18, R18, RZ, P1 ;  /* 0x000000ff12127207 */ /* 0x000fe40000800000 */
[----:B------:R-:W-:Y:S01]  /*b900*/  LOP3.LUT R19, R19, R12, RZ, 0x3c, !PT ;  /* 0x0000000c13137212 */ /* 0x000fe200078e3cff */
[----:B0-----:R-:W-:Y:S06]  /*b910*/  @!P0 BRA `(.L_x_8020) ;  /* 0x0000000000048947 */ /* 0x001fec0003800000 */
[----:B------:R-:W-:Y:S01]  /*b920*/  BPT.TRAP 0x1 ;  /* 0x000000040000795c */ /* 0x000fe20000300000 */
.L_x_8020:
[----:B------:R-:W-:Y:S01]  /*b930*/  IMAD R187, R18, 0x8, R2 ;  /* 0x0000000812bb7824 */ /* 0x000fe200078e0202 */
[----:B------:R-:W-:-:S04]  /*b940*/  SHF.L.U32 R213, R19, 0x1f, RZ ;  /* 0x0000001f13d57819 */ /* 0x000fc800000006ff */
[----:B------:R0:W1:Y:S01]  /*b950*/  SYNCS.PHASECHK.TRANS64.TRYWAIT P1, [R187+URZ+0x28c30], R213 ;  /* 0x028c30d5bb0075a7 */ /* 0x000062000802017f */
[----:B------:R-:W-:Y:S05]  /*b960*/  @!P0 BRA `(.L_x_8021) ;  /* 0x0000000000048947 */ /* 0x000fea0003800000 */
[----:B------:R-:W-:Y:S01]  /*b970*/  BPT.TRAP 0x1 ;  /* 0x000000040000795c */ /* 0x000fe20000300000 */
.L_x_8021:
[----:B------:R-:W-:Y:S01]  /*b980*/  BSSY B2, `(.L_x_8022) ;  /* 0x0000006000027945 */ /* 0x000fe20003800000 */
[----:B------:R-:W-:Y:S02]  /*b990*/  IMAD R154, R18, 0x200, R20 ;  /* 0x00000200129a7824 */ /* 0x000fe400078e0214 */
[----:B------:R-:W-:Y:S01]  /*b9a0*/  IMAD.MOV.U32 R155, RZ, RZ, 0x40000040 ;  /* 0x40000040ff9b7424 */ /* 0x000fe200078e00ff */
[----:B-1----:R-:W-:Y:S06]  /*b9b0*/  @P1 BRA `(.L_x_8023) ;  /* 0x0000000000081947 */ /* 0x002fec0003800000 */
[----:B------:R-:W1:Y:S02]  /*b9c0*/  SYNCS.PHASECHK.TRANS64.TRYWAIT P1, [R187+URZ+0x28c30], R213 ;  /* 0x028c30d5bb0075a7 */ /* 0x000e64000802017f */
[----:B-1----:R-:W-:Y:S05]  /*b9d0*/  @!P1 BRA `(.L_x_8024) ;  /* 0x000000fc00309947 */ /* 0x002fea0003800000 */
.L_x_8023:
[----:B------:R-:W-:Y:S05]  /*b9e0*/  BSYNC B2 ;  /* 0x0000000000027941 */ /* 0x000fea0003800000 */
.L_x_8022:
[C---:B------:R-:W-:Y:S01]  /*b9f0*/  R2UR UR6, R154.reuse ;  /* 0x000000009a0672ca */ /* 0x040fe200000e0000 */
[----:B------:R-:W-:Y:S01]  /*ba00*/  VIADD R12, R154, 0x4 ;  /* 0x000000049a0c7836 */ /* 0x000fe20000000000 */
[----:B------:R-:W-:Y:S01]  /*ba10*/  R2UR UR7, R155 ;  /* 0x000000009b0772ca */ /* 0x000fe200000e0000 */
[----:B------:R-:W-:Y:S01]  /*ba20*/  IMAD.MOV.U32 R153, RZ, RZ, 0x40000040 ;  /* 0x40000040ff997424 */ /* 0x000fe200078e00ff */
[----:B------:R-:W-:Y:S01]  /*ba30*/  R2UR UR4, R4 ;  /* 0x00000000040472ca */ /* 0x000fe200000e0000 */
[----:B------:R-:W-:Y:S01]  /*ba40*/  IMAD.MOV.U32 R155, RZ, RZ, 0x40000040 ;  /* 0x40000040ff9b7424 */ /* 0x000fe200078e00ff */
[----:B------:R-:W-:Y:S01]  /*ba50*/  R2UR UR5, R5 ;  /* 0x00000000050572ca */ /* 0x000fe200000e0000 */
[----:B------:R-:W-:Y:S01]  /*ba60*/  IMAD.MOV.U32 R13, RZ, RZ, 0x40000040 ;  /* 0x40000040ff0d7424 */ /* 0x000fe200078e00ff */
[C---:B------:R-:W-:Y:S01]  /*ba70*/  IADD3 R152, R154.reuse, 0x2, RZ ;  /* 0x000000029a987810 */ /* 0x040fe20007ffe0ff */
[----:B------:R-:W-:Y:S01]  /*ba80*/  VIADD R154, R154, 0x6 ;  /* 0x000000069a9a7836 */ /* 0x000fe20000000000 */
        /* <DEDUP_REMOVED lines=26> */
.L_x_8025:
[----:B------:R-:W2:Y:S01]  /*bc30*/  LDC R12, c[0x0][0x448] ;  /* 0x00011200ff0c7b82 */ /* 0x000ea20000000800 */
[----:B------:R-:W-:-:S04]  /*bc40*/  LOP3.LUT R22, R22, 0xffffdfff, RZ, 0xc0, !PT ;  /* 0xffffdfff16167812 */ /* 0x000fc800078ec0ff */
[----:B------:R-:W-:-:S04]  /*bc50*/  @P0 LOP3.LUT R22, R22, 0x2000, RZ, 0xfc, !PT ;  /* 0x0000200016160812 */ /* 0x000fc800078efcff */
[----:B------:R-:W-:Y:S02]  /*bc60*/  LOP3.LUT R22, R22, 0xffffbfff, RZ, 0xc0, !PT ;  /* 0xffffbfff16167812 */ /* 0x000fe400078ec0ff */
[----:B--2---:R-:W-:Y:S01]  /*bc70*/  ISETP.NE.AND P1, PT, R12, 0x1, PT ;  /* 0x000000010c00780c */ /* 0x004fe20003f25270 */
[----:B------:R-:W-:-:S12]  /*bc80*/  IMAD.IADD R12, R228, 0x1, R201 ;  /* 0x00000001e40c7824 */ /* 0x000fd800078e02c9 */
[----:B------:R-:W2:Y:S08]  /*bc90*/  @P1 LDC R15, c[0x0][0x44c] ;  /* 0x00011300ff0f1b82 */ /* 0x000eb00000000800 */
[----:B------:R-:W3:Y:S01]  /*bca0*/  @P1 LDC R13, c[0x0][0x450] ;  /* 0x00011400ff0d1b82 */ /* 0x000ee20000000800 */
[----:B--2---:R-:W-:-:S05]  /*bcb0*/  @P1 IMAD.HI.U32 R15, R12, R15, RZ ;  /* 0x0000000f0c0f1227 */ /* 0x004fca00078e00ff */
[----:B---3--:R-:W-:Y:S01]  /*bcc0*/  @P1 SHF.R.U32.HI R12, RZ, R13, R15 ;  /* 0x0000000dff0c1219 */ /* 0x008fe2000001160f */
[----:B------:R-:W-:-:S04]  /*bcd0*/  IMAD.MOV.U32 R13, RZ, RZ, -0x40 ;  /* 0xffffffc0ff0d7424 */ /* 0x000fc800078e00ff */
[----:B------:R-:W2:Y:S01]  /*bce0*/  SHFL.IDX PT, R15, R12, RZ, 0x1c1f ;  /* 0x001c1fff0c0f7589 */ /* 0x000ea200000e0000 */
[----:B------:R-:W-:-:S03]  /*bcf0*/  IMAD R13, R186, R13, 0x1 ;  /* 0x00000001ba0d7424 */ /* 0x000fc600078e020d */
[----:B------:R-:W3:Y:S02]  /*bd00*/  SHFL.IDX PT, R12, R12, 0x1, 0x1c1f ;  /* 0x003c1f000c0c7f89 */ /* 0x000ee400000e0000 */
[----:B------:R-:W-:-:S05]  /*bd10*/  IADD3 R13, R185, R13, -R196 ;  /* 0x0000000db90d7210 */ /* 0x000fca0007ffe8c4 */
[----:B------:R-:W-:-:S04]  /*bd20*/  IMAD.IADD R13, R13, 0x1, -R184 ;  /* 0x000000010d0d7824 */ /* 0x000fc800078e0ab8 */
[C---:B--2---:R-:W-:Y:S01]  /*bd30*/  IMAD.IADD R15, R13.reuse, 0x1, R15 ;  /* 0x000000010d0f7824 */ /* 0x044fe200078e020f */
[----:B---3--:R-:W-:-:S04]  /*bd40*/  IADD3 R12, R13, R12, RZ ;  /* 0x0000000c0d0c7210 */ /* 0x008fc80007ffe0ff */
[C---:B------:R-:W-:Y:S02]  /*bd50*/  ISETP.GT.AND P0, PT, R15.reuse, 0x21, PT ;  /* 0x000000210f00780c */ /* 0x040fe40003f04270 */
[----:B------:R-:W-:Y:S02]  /*bd60*/  ISETP.GT.AND P6, PT, R12, RZ, PT ;  /* 0x000000ff0c00720c */ /* 0x000fe40003fc4270 */
[----:B------:R-:W-:Y:S02]  /*bd70*/  ISETP.GT.AND P5, PT, R15, 0x8, PT ;  /* 0x000000080f00780c */ /* 0x000fe40003fa4270 */
[----:B------:R-:W-:Y:S02]  /*bd80*/  FSEL R154, R154, -INF , P6 ;  /* 0xff8000009a9a7808 */ /* 0x000fe40003000000 */
[----:B------:R-:W-:Y:S02]  /*bd90*/  ISETP.GT.AND P6, PT, R12, 0x1, PT ;  /* 0x000000010c00780c */ /* 0x000fe40003fc4270 */
[----:B------:R-:W-:-:S02]  /*bda0*/  FSEL R156, R156, -INF , P5 ;  /* 0xff8000009c9c7808 */ /* 0x000fc40002800000 */
[----:B------:R-:W-:Y:S02]  /*bdb0*/  FSEL R155, R155, -INF , P6 ;  /* 0xff8000009b9b7808 */ /* 0x000fe40003000000 */
[----:B------:R-:W-:Y:S02]  /*bdc0*/  ISETP.GT.AND P6, PT, R12, 0x8, PT ;  /* 0x000000080c00780c */ /* 0x000fe40003fc4270 */
[C---:B------:R-:W-:Y:S02]  /*bdd0*/  ISETP.GT.AND P5, PT, R15.reuse, 0x29, PT ;  /* 0x000000290f00780c */ /* 0x040fe40003fa4270 */
[----:B------:R-:W-:Y:S02]  /*bde0*/  FSEL R158, R158, -INF , P6 ;  /* 0xff8000009e9e7808 */ /* 0x000fe40003000000 */
[----:B------:R-:W-:Y:S02]  /*bdf0*/  ISETP.GT.AND P6, PT, R12, 0x9, PT ;  /* 0x000000090c00780c */ /* 0x000fe40003fc4270 */
[----:B------:R-:W-:-:S02]  /*be00*/  ISETP.GT.AND P1, PT, R15, 0x1, PT ;  /* 0x000000010f00780c */ /* 0x000fc40003f24270 */
[----:B------:R-:W-:Y:S02]  /*be10*/  FSEL R159, R159, -INF , P6 ;  /* 0xff8000009f9f7808 */ /* 0x000fe40003000000 */
[----:B------:R-:W-:Y:S02]  /*be20*/  ISETP.GT.AND P6, PT, R12, 0x10, PT ;  /* 0x000000100c00780c */ /* 0x000fe40003fc4270 */
[----:B------:R-:W-:Y:S02]  /*be30*/  ISETP.GT.AND P2, PT, R15, RZ, PT ;  /* 0x000000ff0f00720c */ /* 0x000fe40003f44270 */
[----:B------:R-:W-:Y:S02]  /*be40*/  FSEL R162, R162, -INF , P6 ;  /* 0xff800000a2a27808 */ /* 0x000fe40003000000 */
[----:B------:R-:W-:Y:S02]  /*be50*/  ISETP.GT.AND P6, PT, R12, 0x11, PT ;  /* 0x000000110c00780c */ /* 0x000fe40003fc4270 */
[----:B------:R-:W-:-:S02]  /*be60*/  @P0 LOP3.LUT R22, R22, 0x4000, RZ, 0xfc, !PT ;  /* 0x0000400016160812 */ /* 0x000fc400078efcff */
[----:B------:R-:W-:Y:S02]  /*be70*/  FSEL R163, R163, -INF , P6 ;  /* 0xff800000a3a37808 */ /* 0x000fe40003000000 */
[----:B------:R-:W-:Y:S02]  /*be80*/  ISETP.GT.AND P6, PT, R12, 0x18, PT ;  /* 0x000000180c00780c */ /* 0x000fe40003fc4270 */
[----:B------:R-:W-:Y:S02]  /*be90*/  FSEL R224, R153, -INF , P1 ;  /* 0xff80000099e07808 */ /* 0x000fe40000800000 */
        /* <DEDUP_REMOVED lines=17> */
[----:B------:R-:W-:Y:S02]  /*bfb0*/  LOP3.LUT R22, R22, 0xffff7fff, RZ, 0xc0, !PT ;  /* 0xffff7fff16167812 */ /* 0x000fe400078ec0ff */
[----:B------:R-:W-:Y:S02]  /*bfc0*/  FSEL R178, R178, -INF , P6 ;  /* 0xff800000b2b27808 */ /* 0x000fe40003000000 */
[----:B------:R-:W-:Y:S02]  /*bfd0*/  ISETP.GT.AND P6, PT, R12, 0x31, PT ;  /* 0x000000310c00780c */ /* 0x000fe40003fc4270 */
[----:B------:R-:W-:-:S02]  /*bfe0*/  FSEL R157, R157, -INF , P4 ;  /* 0xff8000009d9d7808 */ /* 0x000fc40002000000 */
[----:B------:R-:W-:Y:S02]  /*bff0*/  FSEL R179, R179, -INF , P6 ;  /* 0xff800000b3b37808 */ /* 0x000fe40003000000 */
[----:B------:R-:W-:Y:S02]  /*c000*/  ISETP.GT.AND P6, PT, R12, 0x38, PT ;  /* 0x000000380c00780c */ /* 0x000fe40003fc4270 */
[----:B------:R-:W-:Y:S02]  /*c010*/  FSEL R160, R160, -INF , P3 ;  /* 0xff800000a0a07808 */ /* 0x000fe40001800000 */
[----:B------:R-:W-:Y:S02]  /*c020*/  FSEL R182, R182, -INF , P6 ;  /* 0xff800000b6b67808 */ /* 0x000fe40003000000 */
[----:B------:R-:W-:Y:S02]  /*c030*/  ISETP.GT.AND P6, PT, R12, 0x39, PT ;  /* 0x000000390c00780c */ /* 0x000fe40003fc4270 */
[----:B------:R-:W-:-:S02]  /*c040*/  FMNMX.FTZ R12, R154, R220, !PT ;  /* 0x000000dc9a0c7209 */ /* 0x000fc40007810000 */
[----:B------:R-:W-:Y:S02]  /*c050*/  FSEL R183, R183, -INF , P6 ;  /* 0xff800000b7b77808 */ /* 0x000fe40003000000 */
[----:B------:R-:W-:Y:S02]  /*c060*/  FMNMX.FTZ R12, R155, R12, !PT ;  /* 0x0000000c9b0c7209 */ /* 0x000fe40007810000 */
[----:B------:R-:W-:Y:S02]  /*c070*/  FSEL R161, R161, -INF , P2 ;  /* 0xff800000a1a17808 */ /* 0x000fe40001000000 */
[----:B------:R-:W-:Y:S02]  /*c080*/  FMNMX.FTZ R12, R158, R12, !PT ;  /* 0x0000000c9e0c7209 */ /* 0x000fe40007810000 */
[----:B------:R-:W-:Y:S02]  /*c090*/  FSEL R164, R164, -INF , P1 ;  /* 0xff800000a4a47808 */ /* 0x000fe40000800000 */
[----:B------:R-:W-:-:S02]  /*c0a0*/  FMNMX.FTZ R12, R159, R12, !PT ;  /* 0x0000000c9f0c7209 */ /* 0x000fc40007810000 */
[----:B------:R-:W-:Y:S02]  /*c0b0*/  @P5 LOP3.LUT R22, R22, 0x8000, RZ, 0xfc, !PT ;  /* 0x0000800016165812 */ /* 0x000fe400078efcff */
[----:B------:R-:W-:Y:S02]  /*c0c0*/  FMNMX.FTZ R12, R162, R12, !PT ;  /* 0x0000000ca20c7209 */ /* 0x000fe40007810000 */
[----:B------:R-:W-:Y:S02]  /*c0d0*/  ISETP.GT.AND P4, PT, R15, 0x30, PT ;  /* 0x000000300f00780c */ /* 0x000fe40003f84270 */
[----:B------:R-:W-:Y:S02]  /*c0e0*/  FMNMX.FTZ R12, R163, R12, !PT ;  /* 0x0000000ca30c7209 */ /* 0x000fe40007810000 */
[----:B------:R-:W-:Y:S02]  /*c0f0*/  ISETP.GT.AND P3, PT, R15, 0x31, PT ;  /* 0x000000310f00780c */ /* 0x000fe40003f64270 */
[----:B------:R-:W-:-:S02]  /*c100*/  FMNMX.FTZ R12, R166, R12, !PT ;  /* 0x0000000ca60c7209 */ /* 0x000fc40007810000 */
[----:B------:R-:W-:Y:S02]  /*c110*/  ISETP.GT.AND P2, PT, R15, 0x38, PT ;  /* 0x000000380f00780c */ /* 0x000fe40003f44270 */
[----:B------:R-:W-:Y:S02]  /*c120*/  FMNMX.FTZ R12, R167, R12, !PT ;  /* 0x0000000ca70c7209 */ /* 0x000fe40007810000 */
[C---:B------:R-:W-:Y:S02]  /*c130*/  ISETP.GT.AND P1, PT, R15.reuse, 0x39, PT ;  /* 0x000000390f00780c */ /* 0x040fe40003f24270 */
[----:B------:R-:W-:Y:S02]  /*c140*/  FMNMX.FTZ R12, R170, R12, !PT ;  /* 0x0000000caa0c7209 */ /* 0x000fe40007810000 */
[----:B------:R-:W-:Y:S02]  /*c150*/  ISETP.GT.AND P5, PT, R15, 0x19, PT ;  /* 0x000000190f00780c */ /* 0x000fe40003fa4270 */
[----:B------:R-:W-:-:S02]  /*c160*/  FMNMX.FTZ R12, R171, R12, !PT ;  /* 0x0000000cab0c7209 */ /* 0x000fc40007810000 */
[----:B------:R-:W-:Y:S02]  /*c170*/  ISETP.GT.AND P0, PT, R15, 0x20, PT ;  /* 0x000000200f00780c */ /* 0x000fe40003f04270 */
[----:B------:R-:W-:Y:S02]  /*c180*/  FMNMX.FTZ R12, R174, R12, !PT ;  /* 0x0000000cae0c7209 */ /* 0x000fe40007810000 */
[----:B------:R-:W-:Y:S02]  /*c190*/  FSEL R165, R165, -INF , P5 ;  /* 0xff800000a5a57808 */ /* 0x000fe40002800000 */
[----:B------:R-:W-:Y:S02]  /*c1a0*/  FMNMX.FTZ R12, R175, R12, !PT ;  /* 0x0000000caf0c7209 */ /* 0x000fe40007810000 */
[----:B------:R-:W-:Y:S02]  /*c1b0*/  FSEL R168, R168, -INF , P0 ;  /* 0xff800000a8a87808 */ /* 0x000fe40000000000 */
[----:B------:R-:W-:-:S02]  /*c1c0*/  FMNMX.FTZ R12, R178, R12, !PT ;  /* 0x0000000cb20c7209 */ /* 0x000fc40007810000 */
[----:B------:R-:W-:Y:S02]  /*c1d0*/  LOP3.LUT P0, RZ, R22, 0x4000, RZ, 0xc0, !PT ;  /* 0x0000400016ff7812 */ /* 0x000fe4000780c0ff */
[----:B------:R-:W-:Y:S02]  /*c1e0*/  FMNMX.FTZ R12, R179, R12, !PT ;  /* 0x0000000cb30c7209 */ /* 0x000fe40007810000 */
[----:B------:R-:W-:Y:S02]  /*c1f0*/  FSEL R169, R169, -INF , P0 ;  /* 0xff800000a9a97808 */ /* 0x000fe40000000000 */
[----:B------:R-:W-:Y:S02]  /*c200*/  FMNMX.FTZ R12, R182, R12, !PT ;  /* 0x0000000cb60c7209 */ /* 0x000fe40007810000 */
[----:B------:R-:W-:Y:S02]  /*c210*/  LOP3.LUT P5, RZ, R22, 0x8000, RZ, 0xc0, !PT ;  /* 0x0000800016ff7812 */ /* 0x000fe400078ac0ff */
[----:B------:R-:W-:-:S02]  /*c220*/  FMNMX.FTZ R12, R183, R12, !PT ;  /* 0x0000000cb70c7209 */ /* 0x000fc40007810000 */
[----:B------:R-:W-:Y:S02]  /*c230*/  FSEL R176, R176, -INF , P4 ;  /* 0xff800000b0b07808 */ /* 0x000fe40002000000 */
[----:B------:R-:W-:Y:S01]  /*c240*/  FSEL R177, R177, -INF , P3 ;  /* 0xff800000b1b17808 */ /* 0x000fe20001800000 */
[----:B------:R-:W2:Y:S01]  /*c250*/  SHFL.BFLY PT, R13, R12, 0x2, 0x1f ;  /* 0x0c401f000c0d7f89 */ /* 0x000ea200000e0000 */
[----:B------:R-:W-:Y:S02]  /*c260*/  FSEL R180, R180, -INF , P2 ;  /* 0xff800000b4b47808 */ /* 0x000fe40001000000 */
[----:B------:R-:W-:Y:S02]  /*c270*/  FSEL R181, R181, -INF , P1 ;  /* 0xff800000b5b57808 */ /* 0x000fe40000800000 */
[----:B------:R-:W-:Y:S02]  /*c280*/  LOP3.LUT P0, RZ, R22, 0x2000, RZ, 0xc0, !PT ;  /* 0x0000200016ff7812 */ /* 0x000fe4000780c0ff */
[----:B--2---:R-:W-:-:S05]  /*c290*/  FMNMX.FTZ R13, R12, R13, !PT ;  /* 0x0000000d0c0d7209 */ /* 0x004fca0007810000 */
[----:B------:R-:W2:Y:S02]  /*c2a0*/  SHFL.BFLY PT, R12, R13, 0x1, 0x1f ;  /* 0x0c201f000d0c7f89 */ /* 0x000ea400000e0000 */
[----:B--2---:R-:W-:-:S04]  /*c2b0*/  FMNMX.FTZ R13, R13, R12, !PT ;  /* 0x0000000c0d0d7209 */ /* 0x004fc80007810000 */
[----:B------:R-:W-:-:S04]  /*c2c0*/  FSETP.NEU.FTZ.AND P6, PT, R13, -INF , PT ;  /* 0xff8000000d00780b */ /* 0x000fc80003fdd000 */
[----:B------:R-:W-:-:S05]  /*c2d0*/  FSEL R12, R13, RZ, P6 ;  /* 0x000000ff0d0c7208 */ /* 0x000fca0003000000 */
[----:B------:R-:W-:Y:S01]  /*c2e0*/  FADD.FTZ R220, -R12, R220 ;  /* 0x000000dc0cdc7221 */ /* 0x000fe20000010100 */
[----:B------:R-:W-:-:S04]  /*c2f0*/  IMAD.U32 R12, RZ, RZ, UR37 ;  /* 0x00000025ff0c7e24 */ /* 0x000fc8000f8e00ff */
[----:B------:R-:W-:-:S05]  /*c300*/  FMUL.FTZ R153, R13, R12 ;  /* 0x0000000c0d997220 */ /* 0x000fca0000410000 */
[----:B------:R-:W-:Y:S02]  /*c310*/  FSEL R153, R153, RZ, P6 ;  /* 0x000000ff99997208 */ /* 0x000fe40003000000 */
[----:B------:R-:W-:Y:S01]  /*c320*/  ISETP.GT.AND P6, PT, R15, 0x28, PT ;  /* 0x000000280f00780c */ /* 0x000fe20003fc4270 */
[----:B------:R-:W-:Y:S02]  /*c330*/  VIADD R15, R187, 0x28c40 ;  /* 0x00028c40bb0f7836 */ /* 0x000fe40000000000 */
[-CC-:B------:R-:W-:Y:S01]  /*c340*/  FFMA.FTZ R154, R154, R12.reuse, -R153.reuse ;  /* 0x0000000c9a9a7223 */ /* 0x180fe20000010899 */
[-C--:B------:R-:W-:Y:S01]  /*c350*/  FFMA.FTZ R225, R170, R12.reuse, -R153 ;  /* 0x0000000caae17223 */ /* 0x080fe20000010899 */
[----:B------:R-:W-:Y:S01]  /*c360*/  FSEL R172, R172, -INF , P6 ;  /* 0xff800000acac7808 */ /* 0x000fe20003000000 */
[-C--:B------:R-:W-:Y:S01]  /*c370*/  FMUL.FTZ R170, R220, R12.reuse ;  /* 0x0000000cdcaa7220 */ /* 0x080fe20000410000 */
[----:B------:R-:W-:Y:S01]  /*c380*/  PRMT R15, R192, 0x654, R15 ;  /* 0x00000654c00f7816 */ /* 0x000fe2000000000f */
[-CC-:B------:R-:W-:Y:S01]  /*c390*/  FFMA.FTZ R155, R155, R12.reuse, -R153.reuse ;  /* 0x0000000c9b9b7223 */ /* 0x180fe20000010899 */
[-CC-:B------:R-:W-:Y:S01]  /*c3a0*/  FFMA.FTZ R158, R158, R12.reuse, -R153.reuse ;  /* 0x0000000c9e9e7223 */ /* 0x180fe20000010899 */
[-CC-:B------:R-:W-:Y:S01]  /*c3b0*/  FFMA.FTZ R159, R159, R12.reuse, -R153.reuse ;  /* 0x0000000c9f9f7223 */ /* 0x180fe20000010899 */
[----:B------:R2:W-:Y:S01]  /*c3c0*/  SYNCS.ARRIVE.TRANS64.RED.A1T0 RZ, [R15+URZ], RZ ;  /* 0x000000ff0fff79a7 */ /* 0x0005e2000810043f */
[-CC-:B------:R-:W-:Y:S01]  /*c3d0*/  FFMA.FTZ R162, R162, R12.reuse, -R153.reuse ;  /* 0x0000000ca2a27223 */ /* 0x180fe20000010899 */
[-CC-:B------:R-:W-:Y:S01]  /*c3e0*/  FFMA.FTZ R163, R163, R12.reuse, -R153.reuse ;  /* 0x0000000ca3a37223 */ /* 0x180fe20000010899 */
[-CC-:B------:R-:W-:Y:S01]  /*c3f0*/  FFMA.FTZ R166, R166, R12.reuse, -R153.reuse ;  /* 0x0000000ca6a67223 */ /* 0x180fe20000010899 */
[-CC-:B------:R-:W-:Y:S01]  /*c400*/  FFMA.FTZ R167, R167, R12.reuse, -R153.reuse ;  /* 0x0000000ca7a77223 */ /* 0x180fe20000010899 */
[-CC-:B------:R-:W-:Y:S01]  /*c410*/  FFMA.FTZ R171, R171, R12.reuse, -R153.reuse ;  /* 0x0000000cabab7223 */ /* 0x180fe20000010899 */
[-CC-:B------:R-:W-:Y:S01]  /*c420*/  FFMA.FTZ R174, R174, R12.reuse, -R153.reuse ;  /* 0x0000000caeae7223 */ /* 0x180fe20000010899 */
[-CC-:B------:R-:W-:Y:S01]  /*c430*/  FFMA.FTZ R175, R175, R12.reuse, -R153.reuse ;  /* 0x0000000cafaf7223 */ /* 0x180fe20000010899 */
[----:B--2---:R-:W-:Y:S01]  /*c440*/  FMNMX.FTZ R15, R152, R217, !PT ;  /* 0x000000d9980f7209 */ /* 0x004fe20007810000 */
[-CC-:B------:R-:W-:Y:S01]  /*c450*/  FFMA.FTZ R178, R178, R12.reuse, -R153.reuse ;  /* 0x0000000cb2b27223 */ /* 0x180fe20000010899 */
[-CC-:B------:R-:W-:Y:S01]  /*c460*/  FFMA.FTZ R179, R179, R12.reuse, -R153.reuse ;  /* 0x0000000cb3b37223 */ /* 0x180fe20000010899 */
[-CC-:B------:R-:W-:Y:S01]  /*c470*/  FFMA.FTZ R182, R182, R12.reuse, -R153.reuse ;  /* 0x0000000cb6b67223 */ /* 0x180fe20000010899 */
[----:B------:R-:W-:Y:S01]  /*c480*/  FMNMX.FTZ R15, R224, R15, !PT ;  /* 0x0000000fe00f7209 */ /* 0x000fe20007810000 */
[----:B------:R-:W-:Y:S01]  /*c490*/  FFMA.FTZ R183, R183, R12, -R153 ;  /* 0x0000000cb7b77223 */ /* 0x000fe20000010899 */
[----:B------:R-:W2:Y:S02]  /*c4a0*/  MUFU.EX2 R170, R170 ;  /* 0x000000aa00aa7308 */ /* 0x000ea40000000800 */
[----:B------:R-:W-:-:S04]  /*c4b0*/  FMNMX.FTZ R15, R156, R15, !PT ;  /* 0x0000000f9c0f7209 */ /* 0x000fc80007810000 */
[----:B------:R-:W-:Y:S02]  /*c4c0*/  FMNMX.FTZ R15, R157, R15, !PT ;  /* 0x0000000f9d0f7209 */ /* 0x000fe40007810000 */
[----:B------:R3:W4:Y:S02]  /*c4d0*/  MUFU.EX2 R153, R154 ;  /* 0x0000009a00997308 */ /* 0x0007240000000800 */
[----:B------:R-:W-:-:S04]  /*c4e0*/  FMNMX.FTZ R15, R160, R15, !PT ;  /* 0x0000000fa00f7209 */ /* 0x000fc80007810000 */
[----:B------:R-:W-:Y:S02]  /*c4f0*/  FMNMX.FTZ R15, R161, R15, !PT ;  /* 0x0000000fa10f7209 */ /* 0x000fe40007810000 */
[----:B------:R-:W5:Y:S01]  /*c500*/  MUFU.EX2 R155, R155 ;  /* 0x0000009b009b7308 */ /* 0x000f620000000800 */
[----:B---3--:R-:W-:Y:S01]  /*c510*/  FSEL R154, R173, -INF , P5 ;  /* 0xff800000ad9a7808 */ /* 0x008fe20002800000 */
[-C--:B--2---:R-:W-:Y:S01]  /*c520*/  FMUL.FTZ R26, R26, R170.reuse ;  /* 0x000000aa1a1a7220 */ /* 0x084fe20000410000 */
[----:B------:R-:W-:Y:S01]  /*c530*/  FMNMX.FTZ R15, R164, R15, !PT ;  /* 0x0000000fa40f7209 */ /* 0x000fe20007810000 */
[-C--:B------:R-:W-:Y:S01]  /*c540*/  FMUL.FTZ R27, R27, R170.reuse ;  /* 0x000000aa1b1b7220 */ /* 0x080fe20000410000 */
[-C--:B------:R-:W-:Y:S01]  /*c550*/  FMUL.FTZ R30, R30, R170.reuse ;  /* 0x000000aa1e1e7220 */ /* 0x080fe20000410000 */
[-C--:B------:R-:W-:Y:S01]  /*c560*/  FMUL.FTZ R31, R31, R170.reuse ;  /* 0x000000aa1f1f7220 */ /* 0x080fe20000410000 */
[----:B------:R-:W-:Y:S01]  /*c570*/  FMNMX.FTZ R15, R165, R15, !PT ;  /* 0x0000000fa50f7209 */ /* 0x000fe20007810000 */
[----:B------:R-:W-:Y:S01]  /*c580*/  MUFU.EX2 R159, R159 ;  /* 0x0000009f009f7308 */ /* 0x000fe20000000800 */
[----:B----4-:R-:W-:Y:S01]  /*c590*/  FFMA.FTZ R3, R170, R3, R153 ;  /* 0x00000003aa037223 */ /* 0x010fe20000010099 */
[-C--:B------:R-:W-:Y:S01]  /*c5a0*/  FMUL.FTZ R34, R34, R170.reuse ;  /* 0x000000aa22227220 */ /* 0x080fe20000410000 */
[----:B------:R-:W-:Y:S01]  /*c5b0*/  FMNMX.FTZ R15, R168, R15, !PT ;  /* 0x0000000fa80f7209 */ /* 0x000fe20007810000 */
[-C--:B------:R-:W-:Y:S01]  /*c5c0*/  FMUL.FTZ R35, R35, R170.reuse ;  /* 0x000000aa23237220 */ /* 0x080fe20000410000 */
[-C--:B------:R-:W-:Y:S01]  /*c5d0*/  FMUL.FTZ R38, R38, R170.reuse ;  /* 0x000000aa26267220 */ /* 0x080fe20000410000 */
[-C--:B------:R-:W-:Y:S01]  /*c5e0*/  FMUL.FTZ R39, R39, R170.reuse ;  /* 0x000000aa27277220 */ /* 0x080fe20000410000 */
[----:B------:R-:W-:Y:S01]  /*c5f0*/  FMNMX.FTZ R15, R169, R15, !PT ;  /* 0x0000000fa90f7209 */ /* 0x000fe20007810000 */
[----:B------:R-:W-:Y:S01]  /*c600*/  MUFU.EX2 R162, R162 ;  /* 0x000000a200a27308 */ /* 0x000fe20000000800 */
[C---:B-----5:R-:W-:Y:S01]  /*c610*/  FADD.FTZ R3, R155.reuse, R3 ;  /* 0x000000039b037221 */ /* 0x060fe20000010000 */
[----:B------:R-:W-:Y:S01]  /*c620*/  F2FP.F16.F32.PACK_AB R153, R155, R153 ;  /* 0x000000999b99723e */ /* 0x000fe200000000ff */
[-C--:B------:R-:W-:Y:S01]  /*c630*/  FMUL.FTZ R42, R42, R170.reuse ;  /* 0x000000aa2a2a7220 */ /* 0x080fe20000410000 */
[----:B------:R-:W-:Y:S01]  /*c640*/  FMNMX.FTZ R15, R172, R15, !PT ;  /* 0x0000000fac0f7209 */ /* 0x000fe20007810000 */
[-C--:B------:R-:W-:Y:S01]  /*c650*/  FMUL.FTZ R43, R43, R170.reuse ;  /* 0x000000aa2b2b7220 */ /* 0x080fe20000410000 */
[-C--:B------:R-:W-:Y:S01]  /*c660*/  FMUL.FTZ R46, R46, R170.reuse ;  /* 0x000000aa2e2e7220 */ /* 0x080fe20000410000 */
[-C--:B------:R-:W-:Y:S01]  /*c670*/  FMUL.FTZ R47, R47, R170.reuse ;  /* 0x000000aa2f2f7220 */ /* 0x080fe20000410000 */
[----:B------:R-:W-:Y:S01]  /*c680*/  FMNMX.FTZ R15, R154, R15, !PT ;  /* 0x0000000f9a0f7209 */ /* 0x000fe20007810000 */
[----:B------:R-:W2:Y:S01]  /*c690*/  MUFU.EX2 R155, R158 ;  /* 0x0000009e009b7308 */ /* 0x000ea20000000800 */
[-C--:B------:R-:W-:Y:S01]  /*c6a0*/  FMUL.FTZ R50, R50, R170.reuse ;  /* 0x000000aa32327220 */ /* 0x080fe20000410000 */
[-C--:B------:R-:W-:Y:S01]  /*c6b0*/  FMUL.FTZ R51, R51, R170.reuse ;  /* 0x000000aa33337220 */ /* 0x080fe20000410000 */
[----:B------:R-:W-:Y:S01]  /*c6c0*/  FMNMX.FTZ R15, R176, R15, !PT ;  /* 0x0000000fb00f7209 */ /* 0x000fe20007810000 */
[-C--:B------:R-:W-:Y:S01]  /*c6d0*/  FMUL.FTZ R54, R54, R170.reuse ;  /* 0x000000aa36367220 */ /* 0x080fe20000410000 */
[-C--:B------:R-:W-:Y:S01]  /*c6e0*/  FMUL.FTZ R55, R55, R170.reuse ;  /* 0x000000aa37377220 */ /* 0x080fe20000410000 */
[-C--:B------:R-:W-:Y:S01]  /*c6f0*/  FMUL.FTZ R58, R58, R170.reuse ;  /* 0x000000aa3a3a7220 */ /* 0x080fe20000410000 */
[----:B------:R-:W-:Y:S01]  /*c700*/  FMNMX.FTZ R15, R177, R15, !PT ;  /* 0x0000000fb10f7209 */ /* 0x000fe20007810000 */
[----:B------:R-:W-:Y:S01]  /*c710*/  MUFU.EX2 R167, R167 ;  /* 0x000000a700a77308 */ /* 0x000fe20000000800 */
        /* <DEDUP_REMOVED lines=8> */
[----:B--2---:R-:W-:Y:S01]  /*c7a0*/  FADD.FTZ R3, R155, R3 ;  /* 0x000000039b037221 */ /* 0x004fe20000010000 */
[C---:B------:R-:W-:Y:S01]  /*c7b0*/  F2FP.F16.F32.PACK_AB R155, R159.reuse, R155 ;  /* 0x0000009b9f9b723e */ /* 0x040fe200000000ff */
[-C--:B------:R-:W-:Y:S01]  /*c7c0*/  FMUL.FTZ R70, R70, R170.reuse ;  /* 0x000000aa46467220 */ /* 0x080fe20000410000 */
[----:B------:R-:W2:Y:S01]  /*c7d0*/  SHFL.BFLY PT, R158, R15, 0x2, 0x1f ;  /* 0x0c401f000f9e7f89 */ /* 0x000ea200000e0000 */
[----:B------:R-:W-:Y:S01]  /*c7e0*/  FADD.FTZ R3, R159, R3 ;  /* 0x000000039f037221 */ /* 0x000fe20000010000 */
[-C--:B------:R-:W-:Y:S01]  /*c7f0*/  FMUL.FTZ R71, R71, R170.reuse ;  /* 0x000000aa47477220 */ /* 0x080fe20000410000 */
[-C--:B------:R-:W-:Y:S01]  /*c800*/  FMUL.FTZ R74, R74, R170.reuse ;  /* 0x000000aa4a4a7220 */ /* 0x080fe20000410000 */
[----:B------:R-:W-:Y:S01]  /*c810*/  MUFU.EX2 R171, R171 ;  /* 0x000000ab00ab7308 */ /* 0x000fe20000000800 */
[----:B------:R-:W-:Y:S01]  /*c820*/  FADD.FTZ R3, R162, R3 ;  /* 0x00000003a2037221 */ /* 0x000fe20000010000 */
        /* <DEDUP_REMOVED lines=18> */
[----:B--2---:R-:W-:Y:S01]  /*c950*/  FMNMX.FTZ R15, R15, R158, !PT ;  /* 0x0000009e0f0f7209 */ /* 0x004fe20007810000 */
[-C--:B------:R-:W-:Y:S01]  /*c960*/  FMUL.FTZ R107, R107, R170.reuse ;  /* 0x000000aa6b6b7220 */ /* 0x080fe20000410000 */
[-C--:B------:R-:W-:Y:S01]  /*c970*/  FMUL.FTZ R110, R110, R170.reuse ;  /* 0x000000aa6e6e7220 */ /* 0x080fe20000410000 */
[-C--:B------:R-:W-:Y:S01]  /*c980*/  FMUL.FTZ R111, R111, R170.reuse ;  /* 0x000000aa6f6f7220 */ /* 0x080fe20000410000 */
[----:B------:R2:W3:Y:S01]  /*c990*/  MUFU.EX2 R158, R163 ;  /* 0x000000a3009e7308 */ /* 0x0004e20000000800 */
[----:B------:R-:W4:Y:S01]  /*c9a0*/  SHFL.BFLY PT, R159, R15, 0x1, 0x1f ;  /* 0x0c201f000f9f7f89 */ /* 0x000f2200000e0000 */
[-C--:B------:R-:W-:Y:S01]  /*c9b0*/  FMUL.FTZ R114, R114, R170.reuse ;  /* 0x000000aa72727220 */ /* 0x080fe20000410000 */
[-C--:B------:R-:W-:Y:S01]  /*c9c0*/  FMUL.FTZ R115, R115, R170.reuse ;  /* 0x000000aa73737220 */ /* 0x080fe20000410000 */
[-C--:B------:R-:W-:Y:S01]  /*c9d0*/  FMUL.FTZ R118, R118, R170.reuse ;  /* 0x000000aa76767220 */ /* 0x080fe20000410000 */
[-C--:B------:R-:W-:Y:S01]  /*c9e0*/  FMUL.FTZ R119, R119, R170.reuse ;  /* 0x000000aa77777220 */ /* 0x080fe20000410000 */
[-C--:B------:R-:W-:Y:S01]  /*c9f0*/  FMUL.FTZ R122, R122, R170.reuse ;  /* 0x000000aa7a7a7220 */ /* 0x080fe20000410000 */
[----:B------:R-:W-:Y:S01]  /*ca00*/  FMUL.FTZ R123, R123, R170 ;  /* 0x000000aa7b7b7220 */ /* 0x000fe20000410000 */
[----:B------:R-:W-:Y:S01]  /*ca10*/  MUFU.EX2 R179, R179 ;  /* 0x000000b300b37308 */ /* 0x000fe20000000800 */
[----:B--2---:R-:W-:-:S02]  /*ca20*/  IMAD.MOV R163, RZ, RZ, -R215 ;  /* 0x000000ffffa37224 */ /* 0x004fc400078e0ad7 */
[-C--:B------:R-:W-:Y:S01]  /*ca30*/  FMUL.FTZ R126, R126, R170.reuse ;  /* 0x000000aa7e7e7220 */ /* 0x080fe20000410000 */
[-C--:B------:R-:W-:Y:S01]  /*ca40*/  FMUL.FTZ R127, R127, R170.reuse ;  /* 0x000000aa7f7f7220 */ /* 0x080fe20000410000 */
[-C--:B------:R-:W-:Y:S01]  /*ca50*/  FMUL.FTZ R130, R130, R170.reuse ;  /* 0x000000aa82827220 */ /* 0x080fe20000410000 */
[-C--:B------:R-:W-:Y:S01]  /*ca60*/  FMUL.FTZ R131, R131, R170.reuse ;  /* 0x000000aa83837220 */ /* 0x080fe20000410000 */
[----:B------:R-:W-:Y:S01]  /*ca70*/  ISETP.NE.AND P1, PT, R196, R163, PT ;  /* 0x000000a3c400720c */ /* 0x000fe20003f25270 */
[-C--:B------:R-:W-:Y:S01]  /*ca80*/  FMUL.FTZ R134, R134, R170.reuse ;  /* 0x000000aa86867220 */ /* 0x080fe20000410000 */
[----:B------:R-:W-:Y:S01]  /*ca90*/  MUFU.EX2 R182, R182 ;  /* 0x000000b600b67308 */ /* 0x000fe20000000800 */
        /* <DEDUP_REMOVED lines=8> */
[----:B----4-:R-:W-:Y:S01]  /*cb20*/  FMNMX.FTZ R15, R15, R159, !PT ;  /* 0x0000009f0f0f7209 */ /* 0x010fe20007810000 */
[-C--:B------:R-:W-:Y:S01]  /*cb30*/  FMUL.FTZ R150, R150, R170.reuse ;  /* 0x000000aa96967220 */ /* 0x080fe20000410000 */
[----:B------:R2:W3:Y:S01]  /*cb40*/  MUFU.EX2 R159, R166 ;  /* 0x000000a6009f7308 */ /* 0x0004e20000000800 */
[----:B------:R-:W-:Y:S01]  /*cb50*/  FMUL.FTZ R151, R151, R170 ;  /* 0x000000aa97977220 */ /* 0x000fe20000410000 */
[----:B------:R-:W-:-:S04]  /*cb60*/  FSETP.NEU.FTZ.AND P2, PT, R15, -INF , PT ;  /* 0xff8000000f00780b */ /* 0x000fc80003f5d000 */
[----:B------:R-:W-:Y:S01]  /*cb70*/  FSEL R163, R15, RZ, P2 ;  /* 0x000000ff0fa37208 */ /* 0x000fe20001000000 */
[----:B--2---:R-:W-:-:S04]  /*cb80*/  @!P1 IMAD R166, R219, 0x40, R197 ;  /* 0x00000040dba69824 */ /* 0x004fc800078e02c5 */
[----:B------:R-:W-:Y:S01]  /*cb90*/  FADD.FTZ R163, -R163, R217 ;  /* 0x000000d9a3a37221 */ /* 0x000fe20000010100 */
[-C--:B------:R-:W-:Y:S01]  /*cba0*/  FMUL.FTZ R217, R15, R12.reuse ;  /* 0x0000000c0fd97220 */ /* 0x080fe20000410000 */
[----:B------:R-:W-:Y:S02]  /*cbb0*/  @!P1 IMAD R166, R166, 0x4, R2 ;  /* 0x00000004a6a69824 */ /* 0x000fe400078e0202 */
[-C--:B------:R-:W-:Y:S02]  /*cbc0*/  FMUL.FTZ R163, R163, R12.reuse ;  /* 0x0000000ca3a37220 */ /* 0x080fe40000410000 */
[----:B------:R-:W-:Y:S01]  /*cbd0*/  FSEL R217, R217, RZ, P2 ;  /* 0x000000ffd9d97208 */ /* 0x000fe20001000000 */
[----:B------:R-:W-:Y:S01]  /*cbe0*/  @!P1 STS [R166+0x28820], R170 ;  /* 0x028820aaa6009388 */ /* 0x000fe20000000800 */
[----:B------:R-:W2:Y:S01]  /*cbf0*/  MUFU.EX2 R173, R163 ;  /* 0x000000a300ad7308 */ /* 0x000ea20000000800 */
[----:B---3--:R-:W-:Y:S01]  /*cc00*/  FADD.FTZ R3, R159, R3 ;  /* 0x000000039f037221 */ /* 0x008fe20000010000 */
[----:B------:R-:W-:Y:S01]  /*cc10*/  F2FP.F16.F32.PACK_AB R159, R167, R159 ;  /* 0x0000009fa79f723e */ /* 0x000fe200000000ff */
        /* <DEDUP_REMOVED lines=13> */
[-CC-:B------:R-:W-:Y:S01]  /*ccf0*/  FFMA.FTZ R176, R176, R12.reuse, -R217.reuse ;  /* 0x0000000cb0b07223 */ /* 0x180fe200000108d9 */
[----:B------:R-:W4:Y:S01]  /*cd00*/  MUFU.EX2 R224, R224 ;  /* 0x000000e000e07308 */ /* 0x000f220000000800 */
[----:B--2---:R2:W-:Y:S01]  /*cd10*/  @!P1 STS [R166+0x28800], R173 ;  /* 0x028800ada6009388 */ /* 0x0045e20000000800 */
[-CC-:B------:R-:W-:Y:S01]  /*cd20*/  FFMA.FTZ R177, R177, R12.reuse, -R217.reuse ;  /* 0x0000000cb1b17223 */ /* 0x180fe200000108d9 */
[-CC-:B------:R-:W-:Y:S01]  /*cd30*/  FFMA.FTZ R181, R181, R12.reuse, -R217.reuse ;  /* 0x0000000cb5b57223 */ /* 0x180fe200000108d9 */
[----:B------:R-:W-:Y:S01]  /*cd40*/  FFMA.FTZ R180, R180, R12, -R217 ;  /* 0x0000000cb4b47223 */ /* 0x000fe200000108d9 */
[-C--:B------:R-:W-:Y:S01]  /*cd50*/  FMUL.FTZ R24, R24, R173.reuse ;  /* 0x000000ad18187220 */ /* 0x080fe20000410000 */
[-C--:B------:R-:W-:Y:S01]  /*cd60*/  FMUL.FTZ R25, R25, R173.reuse ;  /* 0x000000ad19197220 */ /* 0x080fe20000410000 */
[-C--:B------:R-:W-:Y:S01]  /*cd70*/  FMUL.FTZ R28, R28, R173.reuse ;  /* 0x000000ad1c1c7220 */ /* 0x080fe20000410000 */
[----:B------:R-:W5:Y:S01]  /*cd80*/  MUFU.EX2 R156, R156 ;  /* 0x0000009c009c7308 */ /* 0x000f620000000800 */
[-C--:B------:R-:W-:Y:S01]  /*cd90*/  FMUL.FTZ R29, R29, R173.reuse ;  /* 0x000000ad1d1d7220 */ /* 0x080fe20000410000 */
[-C--:B------:R-:W-:Y:S01]  /*cda0*/  FMUL.FTZ R32, R32, R173.reuse ;  /* 0x000000ad20207220 */ /* 0x080fe20000410000 */
[-C--:B------:R-:W-:Y:S01]  /*cdb0*/  FMUL.FTZ R33, R33, R173.reuse ;  /* 0x000000ad21217220 */ /* 0x080fe20000410000 */
[-C--:B------:R-:W-:Y:S01]  /*cdc0*/  FMUL.FTZ R36, R36, R173.reuse ;  /* 0x000000ad24247220 */ /* 0x080fe20000410000 */
[-C--:B------:R-:W-:Y:S01]  /*cdd0*/  FMUL.FTZ R37, R37, R173.reuse ;  /* 0x000000ad25257220 */ /* 0x080fe20000410000 */
[-C--:B------:R-:W-:Y:S01]  /*cde0*/  FMUL.FTZ R40, R40, R173.reuse ;  /* 0x000000ad28287220 */ /* 0x080fe20000410000 */
[-C--:B------:R-:W-:Y:S01]  /*cdf0*/  FMUL.FTZ R41, R41, R173.reuse ;  /* 0x000000ad29297220 */ /* 0x080fe20000410000 */
[----:B--2---:R2:W0:Y:S01]  /*ce00*/  MUFU.EX2 R166, R157 ;  /* 0x0000009d00a67308 */ /* 0x0044220000000800 */
        /* <DEDUP_REMOVED lines=8> */
[----:B--2---:R-:W-:Y:S01]  /*ce90*/  F2FP.F16.F32.PACK_AB R157, R158, R162 ;  /* 0x000000a29e9d723e */ /* 0x004fe200000000ff */
[----:B---3--:R-:W-:Y:S01]  /*cea0*/  FFMA.FTZ R158, R173, R0, R152 ;  /* 0x00000000ad9e7223 */ /* 0x008fe20000010098 */
[----:B------:R-:W-:Y:S01]  /*ceb0*/  FADD.FTZ R0, R167, R3 ;  /* 0x00000003a7007221 */ /* 0x000fe20000010000 */
[C---:B----4-:R-:W-:Y:S01]  /*cec0*/  F2FP.F16.F32.PACK_AB R152, R224.reuse, R152 ;  /* 0x00000098e098723e */ /* 0x050fe200000000ff */
[-C--:B------:R-:W-:Y:S01]  /*ced0*/  FMUL.FTZ R57, R57, R173.reuse ;  /* 0x000000ad39397220 */ /* 0x080fe20000410000 */
[----:B------:R-:W-:Y:S01]  /*cee0*/  FADD.FTZ R158, R224, R158 ;  /* 0x0000009ee09e7221 */ /* 0x000fe20000010000 */
[-C--:B------:R-:W-:Y:S01]  /*cef0*/  FMUL.FTZ R60, R60, R173.reuse ;  /* 0x000000ad3c3c7220 */ /* 0x080fe20000410000 */
[----:B------:R-:W2:Y:S01]  /*cf00*/  MUFU.EX2 R161, R161 ;  /* 0x000000a100a17308 */ /* 0x000ea20000000800 */
[-C--:B------:R-:W-:Y:S01]  /*cf10*/  FMUL.FTZ R61, R61, R173.reuse ;  /* 0x000000ad3d3d7220 */ /* 0x080fe20000410000 */
[----:B-----5:R-:W-:Y:S01]  /*cf20*/  FADD.FTZ R158, R156, R158 ;  /* 0x0000009e9c9e7221 */ /* 0x020fe20000010000 */
[-C--:B------:R-:W-:Y:S01]  /*cf30*/  FMUL.FTZ R64, R64, R173.reuse ;  /* 0x000000ad40407220 */ /* 0x080fe20000410000 */
[-C--:B------:R-:W-:Y:S01]  /*cf40*/  FMUL.FTZ R65, R65, R173.reuse ;  /* 0x000000ad41417220 */ /* 0x080fe20000410000 */
[-C--:B------:R-:W-:Y:S01]  /*cf50*/  FMUL.FTZ R68, R68, R173.reuse ;  /* 0x000000ad44447220 */ /* 0x080fe20000410000 */
[----:B0-----:R-:W-:Y:S01]  /*cf60*/  FADD.FTZ R158, R166, R158 ;  /* 0x0000009ea69e7221 */ /* 0x001fe20000010000 */
[-C--:B------:R-:W-:Y:S01]  /*cf70*/  FMUL.FTZ R69, R69, R173.reuse ;  /* 0x000000ad45457220 */ /* 0x080fe20000410000 */
[----:B------:R-:W0:Y:S01]  /*cf80*/  MUFU.EX2 R164, R164 ;  /* 0x000000a400a47308 */ /* 0x000e220000000800 */
[-C--:B------:R-:W-:Y:S01]  /*cf90*/  FMUL.FTZ R72, R72, R173.reuse ;  /* 0x000000ad48487220 */ /* 0x080fe20000410000 */
[----:B-1----:R-:W-:Y:S01]  /*cfa0*/  FADD.FTZ R158, R160, R158 ;  /* 0x0000009ea09e7221 */ /* 0x002fe20000010000 */
[-C--:B------:R-:W-:Y:S01]  /*cfb0*/  FMUL.FTZ R73, R73, R173.reuse ;  /* 0x000000ad49497220 */ /* 0x080fe20000410000 */
[-C--:B------:R-:W-:Y:S01]  /*cfc0*/  FMUL.FTZ R76, R76, R173.reuse ;  /* 0x000000ad4c4c7220 */ /* 0x080fe20000410000 */
[-C--:B------:R-:W-:Y:S01]  /*cfd0*/  FMUL.FTZ R77, R77, R173.reuse ;  /* 0x000000ad4d4d7220 */ /* 0x080fe20000410000 */
        /* <DEDUP_REMOVED lines=35> */
[-C--:B------:R-:W-:Y:S01]  /*d210*/  FMUL.FTZ R136, R136, R173.reuse ;  /* 0x000000ad88887220 */ /* 0x080fe20000410000 */
[-C--:B------:R-:W-:Y:S01]  /*d220*/  FMUL.FTZ R137, R137, R173.reuse ;  /* 0x000000ad89897220 */ /* 0x080fe20000410000 */
[-C--:B------:R-:W-:Y:S01]  /*d230*/  FMUL.FTZ R140, R140, R173.reuse ;  /* 0x000000ad8c8c7220 */ /* 0x080fe20000410000 */
[-C--:B------:R-:W-:Y:S01]  /*d240*/  FMUL.FTZ R141, R141, R173.reuse ;  /* 0x000000ad8d8d7220 */ /* 0x080fe20000410000 */
[-C--:B------:R-:W-:Y:S01]  /*d250*/  FMUL.FTZ R144, R144, R173.reuse ;  /* 0x000000ad90907220 */ /* 0x080fe20000410000 */
[-C--:B------:R-:W-:Y:S01]  /*d260*/  FMUL.FTZ R145, R145, R173.reuse ;  /* 0x000000ad91917220 */ /* 0x080fe20000410000 */
[-C--:B------:R-:W-:Y:S01]  /*d270*/  FMUL.FTZ R148, R148, R173.reuse ;  /* 0x000000ad94947220 */ /* 0x080fe20000410000 */
[----:B------:R5:W4:Y:S01]  /*d280*/  MUFU.EX2 R3, R154 ;  /* 0x0000009a00037308 */ /* 0x000b220000000800 */
[----:B------:R-:W-:-:S07]  /*d290*/  FMUL.FTZ R149, R149, R173 ;  /* 0x000000ad95957220 */ /* 0x000fce0000410000 */
[----:B------:R-:W4:Y:S01]  /*d2a0*/  MUFU.EX2 R176, R176 ;  /* 0x000000b000b07308 */ /* 0x000f220000000800 */
[----:B-----5:R-:W-:Y:S01]  /*d2b0*/  F2FP.F16.F32.PACK_AB R154, R166, R156 ;  /* 0x0000009ca69a723e */ /* 0x020fe200000000ff */
[----:B------:R-:W-:Y:S01]  /*d2c0*/  BAR.SYNC.DEFER_BLOCKING 0xf, 0x100 ;  /* 0x03c4000000007b1d */ /* 0x000fe20000010000 */
[----:B------:R-:W-:Y:S01]  /*d2d0*/  F2FP.F16.F32.PACK_AB R156, R161, R160 ;  /* 0x000000a0a19c723e */ /* 0x000fe200000000ff */
[----:B-1----:R-:W-:Y:S01]  /*d2e0*/  FADD.FTZ R160, R165, R158 ;  /* 0x0000009ea5a07221 */ /* 0x002fe20000010000 */
[----:B------:R-:W-:Y:S01]  /*d2f0*/  FADD.FTZ R161, R225, R0 ;  /* 0x00000000e1a17221 */ /* 0x000fe20000010000 */
[----:B------:R-:W-:Y:S02]  /*d300*/  F2FP.F16.F32.PACK_AB R158, R165, R164 ;  /* 0x000000a4a59e723e */ /* 0x000fe400000000ff */
[----:B--2---:R-:W-:Y:S01]  /*d310*/  FADD.FTZ R160, R168, R160 ;  /* 0x000000a0a8a07221 */ /* 0x004fe20000010000 */
[C---:B------:R-:W-:Y:S01]  /*d320*/  FADD.FTZ R164, R171.reuse, R161 ;  /* 0x000000a1aba47221 */ /* 0x040fe20000010000 */
[----:B------:R-:W1:Y:S01]  /*d330*/  MUFU.EX2 R177, R177 ;  /* 0x000000b100b17308 */ /* 0x000e620000000800 */
[----:B------:R-:W-:Y:S01]  /*d340*/  F2FP.F16.F32.PACK_AB R161, R171, R225 ;  /* 0x000000e1aba1723e */ /* 0x000fe200000000ff */
[----:B0-----:R-:W-:Y:S01]  /*d350*/  FADD.FTZ R0, R169, R160 ;  /* 0x000000a0a9007221 */ /* 0x001fe20000010000 */
[----:B---3--:R-:W-:Y:S01]  /*d360*/  FADD.FTZ R164, R163, R164 ;  /* 0x000000a4a3a47221 */ /* 0x008fe20000010000 */
[----:B------:R-:W-:-:S02]  /*d370*/  F2FP.F16.F32.PACK_AB R160, R169, R168 ;  /* 0x000000a8a9a0723e */ /* 0x000fc400000000ff */
[----:B----4-:R-:W-:Y:S01]  /*d380*/  FADD.FTZ R0, R162, R0 ;  /* 0x00000000a2007221 */ /* 0x010fe20000010000 */
[----:B------:R-:W-:Y:S01]  /*d390*/  FADD.FTZ R164, R175, R164 ;  /* 0x000000a4afa47221 */ /* 0x000fe20000010000 */
[----:B------:R-:W0:Y:S01]  /*d3a0*/  MUFU.EX2 R166, R180 ;  /* 0x000000b400a67308 */ /* 0x000e220000000800 */
[C---:B------:R-:W-:Y:S01]  /*d3b0*/  F2FP.F16.F32.PACK_AB R162, R3.reuse, R162 ;  /* 0x000000a203a2723e */ /* 0x040fe200000000ff */
[----:B------:R-:W-:Y:S01]  /*d3c0*/  FADD.FTZ R0, R3, R0 ;  /* 0x0000000003007221 */ /* 0x000fe20000010000 */
[----:B------:R-:W-:Y:S01]  /*d3d0*/  FADD.FTZ R3, R178, R164 ;  /* 0x000000a4b2037221 */ /* 0x000fe20000010000 */
[----:B------:R-:W-:Y:S02]  /*d3e0*/  F2FP.F16.F32.PACK_AB R163, R175, R163 ;  /* 0x000000a3afa3723e */ /* 0x000fe400000000ff */
[----:B------:R-:W-:Y:S01]  /*d3f0*/  FADD.FTZ R0, R176, R0 ;  /* 0x00000000b0007221 */ /* 0x000fe20000010000 */
[----:B------:R-:W-:Y:S01]  /*d400*/  FADD.FTZ R3, R179, R3 ;  /* 0x00000003b3037221 */ /* 0x000fe20000010000 */
[----:B------:R-:W2:Y:S01]  /*d410*/  MUFU.EX2 R167, R183 ;  /* 0x000000b700a77308 */ /* 0x000ea20000000800 */
[C---:B-1----:R-:W-:Y:S01]  /*d420*/  F2FP.F16.F32.PACK_AB R164, R177.reuse, R176 ;  /* 0x000000b0b1a4723e */ /* 0x042fe200000000ff */
[----:B------:R-:W-:Y:S01]  /*d430*/  FADD.FTZ R0, R177, R0 ;  /* 0x00000000b1007221 */ /* 0x000fe20000010000 */
[----:B------:R-:W-:Y:S01]  /*d440*/  FADD.FTZ R3, R182, R3 ;  /* 0x00000003b6037221 */ /* 0x000fe20000010000 */
[----:B------:R-:W-:Y:S01]  /*d450*/  F2FP.F16.F32.PACK_AB R165, R179, R178 ;  /* 0x000000b2b3a5723e */ /* 0x000fe200000000ff */
[----:B------:R1:W-:Y:S03]  /*d460*/  STSM.16.M88.4 [R216+0x26800], R152 ;  /* 0x02680098d8007844 */ /* 0x0003e60000000200 */
[----:B------:R-:W3:Y:S01]  /*d470*/  MUFU.EX2 R181, R181 ;  /* 0x000000b500b57308 */ /* 0x000ee20000000800 */
[----:B0-----:R-:W-:Y:S01]  /*d480*/  FADD.FTZ R0, R166, R0 ;  /* 0x00000000a6007221 */ /* 0x001fe20000010000 */
[----:B------:R1:W-:Y:S04]  /*d490*/  STSM.16.M88.4 [R222], R156 ;  /* 0x0000009cde007844 */ /* 0x0003e80000000200 */
[----:B------:R1:W-:Y:S01]  /*d4a0*/  STSM.16.M88.4 [R218], R160 ;  /* 0x000000a0da007844 */ /* 0x0003e20000000200 */
[C---:B--2---:R-:W-:Y:S01]  /*d4b0*/  FADD.FTZ R3, R167.reuse, R3 ;  /* 0x00000003a7037221 */ /* 0x044fe20000010000 */
[----:B------:R-:W-:-:S02]  /*d4c0*/  F2FP.F16.F32.PACK_AB R167, R167, R182 ;  /* 0x000000b6a7a7723e */ /* 0x000fc400000000ff */
[C---:B---3--:R-:W-:Y:S01]  /*d4d0*/  F2FP.F16.F32.PACK_AB R166, R181.reuse, R166 ;  /* 0x000000a6b5a6723e */ /* 0x048fe200000000ff */
[----:B------:R-:W-:-:S04]  /*d4e0*/  FADD.FTZ R0, R181, R0 ;  /* 0x00000000b5007221 */ /* 0x000fc80000010000 */
[----:B------:R1:W-:Y:S01]  /*d4f0*/  STSM.16.M88.4 [R221], R164 ;  /* 0x000000a4dd007844 */ /* 0x0003e20000000200 */
[----:B------:R-:W-:Y:S05]  /*d500*/  @!P0 BRA `(.L_x_8026) ;  /* 0x0000000000048947 */ /* 0x000fea0003800000 */
[----:B------:R-:W-:Y:S01]  /*d510*/  BPT.TRAP 0x1 ;  /* 0x000000040000795c */ /* 0x000fe20000300000 */
.L_x_8026:
[----:B------:R0:W2:Y:S01]  /*d520*/  SYNCS.PHASECHK.TRANS64.TRYWAIT P1, [R187+URZ+0x28c50], R213 ;  /* 0x028c50d5bb0075a7 */ /* 0x0000a2000802017f */
[----:B------:R-:W-:Y:S05]  /*d530*/  @!P0 BRA `(.L_x_8027) ;  /* 0x0000000000048947 */ /* 0x000fea0003800000 */
[----:B------:R-:W-:Y:S01]  /*d540*/  BPT.TRAP 0x1 ;  /* 0x000000040000795c */ /* 0x000fe20000300000 */
.L_x_8027:
[----:B------:R-:W-:Y:S04]  /*d550*/  BSSY B2, `(.L_x_8028) ;  /* 0x0000004000027945 */ /* 0x000fe80003800000 */
[----:B--2---:R-:W-:Y:S05]  /*d560*/  @P1 BRA `(.L_x_8029) ;  /* 0x0000000000081947 */ /* 0x004fea0003800000 */
[----:B------:R-:W2:Y:S02]  /*d570*/  SYNCS.PHASECHK.TRANS64.TRYWAIT P1, [R187+URZ+0x28c50], R213 ;  /* 0x028c50d5bb0075a7 */ /* 0x000ea4000802017f */
[----:B--2---:R-:W-:Y:S05]  /*d580*/  @!P1 BRA `(.L_x_8030) ;  /* 0x000000e000589947 */ /* 0x004fea0003800000 */
.L_x_8029:
[----:B------:R-:W-:Y:S05]  /*d590*/  BSYNC B2 ;  /* 0x0000000000027941 */ /* 0x000fea0003800000 */
.L_x_8028:
        /* <DEDUP_REMOVED lines=8> */
[----:B-1----:R-:W-:Y:S01]  /*d620*/  VIADD R152, R168, 0x80 ;  /* 0x00000080a8987836 */ /* 0x002fe20000000000 */
[----:B------:R-:W-:Y:S01]  /*d630*/  WARPGROUP.ARRIVE ;  /* 0x00000000000079c5 */ /* 0x000fe20000000000 */
[----:B------:R-:W-:-:S03]  /*d640*/  IMAD.MOV.U32 R153, RZ, RZ, 0x40000040 ;  /* 0x40000040ff997424 */ /* 0x000fc600078e00ff */
[----:B------:R-:W-:Y:S02]  /*d650*/  R2UR UR6, R152 ;  /* 0x00000000980672ca */ /* 0x000fe400000e0000 */
[----:B------:R-:W-:Y:S01]  /*d660*/  R2UR UR7, R153 ;  /* 0x00000000990772ca */ /* 0x000fe200000e0000 */
[----:B------:R-:W-:Y:S01]  /*d670*/  IMAD.MOV.U32 R153, RZ, RZ, 0x40000040 ;  /* 0x40000040ff997424 */ /* 0x000fe200078e00ff */
[C---:B------:R-:W-:Y:S01]  /*d680*/  IADD3 R152, R168.reuse, 0x100, RZ ;  /* 0x00000100a8987810 */ /* 0x040fe20007ffe0ff */
        /* <DEDUP_REMOVED lines=23> */
[----:B------:R-:W-:Y:S05]  /*d800*/  @!P0 BRA `(.L_x_8031) ;  /* 0x0000000000048947 */ /* 0x000fea0003800000 */
[----:B------:R-:W-:Y:S01]  /*d810*/  BPT.TRAP 0x1 ;  /* 0x000000040000795c */ /* 0x000fe20000300000 */
.L_x_8031:
[C---:B------:R-:W-:Y:S01]  /*d820*/  ISETP.GT.AND P1, PT, R186.reuse, R21, PT ;  /* 0x00000015ba00720c */ /* 0x040fe20003f24270 */
[----:B0-2---:R-:W-:Y:S02]  /*d830*/  VIADD R187, R187, 0x28c60 ;  /* 0x00028c60bbbb7836 */ /* 0x005fe40000000000 */
        /* <DEDUP_REMOVED lines=8> */
.L_x_8019:
[----:B------:R-:W-:-:S07]  /*d8c0*/  IMAD.MOV.U32 R213, RZ, RZ, R186 ;  /* 0x000000ffffd57224 */ /* 0x000fce00078e00ba */
.L_x_8018:
[----:B------:R-:W-:Y:S05]  /*d8d0*/  BSYNC B1 ;  /* 0x0000000000017941 */ /* 0x000fea0003800000 */
.L_x_8017:
[----:B------:R-:W-:Y:S01]  /*d8e0*/  ISETP.GE.AND P1, PT, R213, RZ, PT ;  /* 0x000000ffd500720c */ /* 0x000fe20003f26270 */
[----:B------:R-:W-:-:S12]  /*d8f0*/  BSSY B0, `(.L_x_8033) ;  /* 0x00001a7000007945 */ /* 0x000fd80003800000 */
[----:B------:R-:W-:Y:S05]  /*d900*/  @!P1 BRA `(.L_x_8034) ;  /* 0x0000001800949947 */ /* 0x000fea0003800000 */
[----:B------:R-:W-:Y:S01]  /*d910*/  MOV R185, R13 ;  /* 0x0000000d00b97202 */ /* 0x000fe20000000f00 */
[----:B------:R-:W-:Y:S02]  /*d920*/  IMAD.MOV.U32 R184, RZ, RZ, R15 ;  /* 0x000000ffffb87224 */ /* 0x000fe400078e000f */
[----:B0-----:R-:W-:-:S07]  /*d930*/  IMAD.MOV.U32 R187, RZ, RZ, R18 ;  /* 0x000000ffffbb7224 */ /* 0x001fce00078e0012 */
.L_x_8047:
[----:B------:R-:W-:-:S05]  /*d940*/  VIADD R18, R187, 0x1 ;  /* 0x00000001bb127836 */ /* 0x000fca0000000000 */
[----:B------:R-:W-:-:S04]  /*d950*/  ISETP.NE.AND P1, PT, R18, 0x2, PT ;  /* 0x000000021200780c */ /* 0x000fc80003f25270 */
[----:B------:R-:W-:Y:S02]  /*d960*/  SEL R12, RZ, 0x1, P1 ;  /* 0x00000001ff0c7807 */ /* 0x000fe40000800000 */
[----:B------:R-:W-:Y:S02]  /*d970*/  SEL R18, R18, RZ, P1 ;  /* 0x000000ff12127207 */ /* 0x000fe40000800000 */
[----:B------:R-:W-:Y:S01]  /*d980*/  LOP3.LUT R19, R19, R12, RZ, 0x3c, !PT ;  /* 0x0000000c13137212 */ /* 0x000fe200078e3cff */
[----:B-1----:R-:W-:Y:S06]  /*d990*/  @!P0 BRA `(.L_x_8035) ;  /* 0x0000000000048947 */ /* 0x002fec0003800000 */
[----:B------:R-:W-:Y:S01]  /*d9a0*/  BPT.TRAP 0x1 ;  /* 0x000000040000795c */ /* 0x000fe20000300000 */
.L_x_8035:
[----:B------:R-:W-:Y:S01]  /*d9b0*/  IMAD R21, R18, 0x8, R2 ;  /* 0x0000000812157824 */ /* 0x000fe200078e0202 */
[----:B------:R-:W-:-:S04]  /*d9c0*/  SHF.L.U32 R217, R19, 0x1f, RZ ;  /* 0x0000001f13d97819 */ /* 0x000fc800000006ff */
[----:B------:R0:W1:Y:S01]  /*d9d0*/  SYNCS.PHASECHK.TRANS64.TRYWAIT P1, [R21+URZ+0x28c30], R217 ;  /* 0x028c30d9150075a7 */ /* 0x000062000802017f */
[----:B------:R-:W-:Y:S05]  /*d9e0*/  @!P0 BRA `(.L_x_8036) ;  /* 0x0000000000048947 */ /* 0x000fea0003800000 */
[----:B------:R-:W-:Y:S01]  /*d9f0*/  BPT.TRAP 0x1 ;  /* 0x000000040000795c */ /* 0x000fe20000300000 */
.L_x_8036:
[----:B------:R-:W-:Y:S01]  /*da00*/  BSSY B1, `(.L_x_8037) ;  /* 0x0000006000017945 */ /* 0x000fe20003800000 */
[----:B------:R-:W-:Y:S02]  /*da10*/  IMAD R154, R18, 0x200, R20 ;  /* 0x00000200129a7824 */ /* 0x000fe400078e0214 */
[----:B------:R-:W-:Y:S01]  /*da20*/  IMAD.MOV.U32 R155, RZ, RZ, 0x40000040 ;  /* 0x40000040ff9b7424 */ /* 0x000fe200078e00ff */
[----:B-1----:R-:W-:Y:S06]  /*da30*/  @P1 BRA `(.L_x_8038) ;  /* 0x0000000000081947 */ /* 0x002fec0003800000 */
[----:B------:R-:W1:Y:S02]  /*da40*/  SYNCS.PHASECHK.TRANS64.TRYWAIT P1, [R21+URZ+0x28c30], R217 ;  /* 0x028c30d9150075a7 */ /* 0x000e64000802017f */
[----:B-1----:R-:W-:Y:S05]  /*da50*/  @!P1 BRA `(.L_x_8039) ;  /* 0x000000dc00389947 */ /* 0x002fea0003800000 */
.L_x_8038:
[----:B------:R-:W-:Y:S05]  /*da60*/  BSYNC B1 ;  /* 0x0000000000017941 */ /* 0x000fea0003800000 */
.L_x_8037:
        /* <DEDUP_REMOVED lines=8> */
[----:B------:R-:W-:Y:S01]  /*daf0*/  MOV R153, 0x40000040 ;  /* 0x4000004000997802 */ /* 0x000fe20000000f00 */
        /* <DEDUP_REMOVED lines=27> */
.L_x_8040:
        /* <DEDUP_REMOVED lines=17> */
[----:B--2---:R-:W-:Y:S01]  /*ddc0*/  FMNMX.FTZ R13, R12, R13, !PT ;  /* 0x0000000d0c0d7209 */ /* 0x004fe20007810000 */
[----:B------:R-:W-:-:S04]  /*ddd0*/  IMAD.U32 R12, RZ, RZ, UR36 ;  /* 0x00000024ff0c7e24 */ /* 0x000fc8000f8e00ff */
[----:B------:R-:W2:Y:S02]  /*dde0*/  SHFL.BFLY PT, R15, R13, 0x1, 0x1f ;  /* 0x0c201f000d0f7f89 */ /* 0x000ea400000e0000 */
[----:B--2---:R-:W-:-:S05]  /*ddf0*/  FMNMX.FTZ R15, R13, R15, !PT ;  /* 0x0000000f0d0f7209 */ /* 0x004fca0007810000 */
        /* <DEDUP_REMOVED lines=32> */
[-C--:B------:R-:W-:Y:S01]  /*e000*/  FMUL.FTZ R25, R25, R164.reuse ;  /* 0x000000a419197220 */ /* 0x080fe20000410000 */
[----:B------:R-:W-:Y:S01]  /*e010*/  FMNMX.FTZ R13, R158, R13, !PT ;  /* 0x0000000d9e0d7209 */ /* 0x000fe20007810000 */
[-C--:B------:R-:W-:Y:S01]  /*e020*/  FMUL.FTZ R28, R28, R164.reuse ;  /* 0x000000a41c1c7220 */ /* 0x080fe20000410000 */
[----:B------:R-:W-:Y:S01]  /*e030*/  FMUL.FTZ R29, R29, R164 ;  /* 0x000000a41d1d7220 */ /* 0x000fe20000410000 */
[----:B------:R-:W2:Y:S01]  /*e040*/  MUFU.EX2 R157, R157 ;  /* 0x0000009d009d7308 */ /* 0x000ea20000000800 */
[----:B------:R-:W-:Y:S01]  /*e050*/  FMNMX.FTZ R13, R159, R13, !PT ;  /* 0x0000000d9f0d7209 */ /* 0x000fe20007810000 */
[C---:B----4-:R-:W-:Y:S01]  /*e060*/  FADD.FTZ R0, R153.reuse, R0 ;  /* 0x0000000099007221 */ /* 0x050fe20000010000 */
[----:B------:R-:W-:Y:S01]  /*e070*/  F2FP.F16.F32.PACK_AB R184, R153, R152 ;  /* 0x0000009899b8723e */ /* 0x000fe200000000ff */
[-C--:B------:R-:W-:Y:S01]  /*e080*/  FMUL.FTZ R32, R32, R164.reuse ;  /* 0x000000a420207220 */ /* 0x080fe20000410000 */
[----:B------:R-:W-:Y:S01]  /*e090*/  FMNMX.FTZ R13, R162, R13, !PT ;  /* 0x0000000da20d7209 */ /* 0x000fe20007810000 */
[-C--:B------:R-:W-:Y:S01]  /*e0a0*/  FMUL.FTZ R33, R33, R164.reuse ;  /* 0x000000a421217220 */ /* 0x080fe20000410000 */
[-C--:B------:R-:W-:Y:S01]  /*e0b0*/  FMUL.FTZ R36, R36, R164.reuse ;  /* 0x000000a424247220 */ /* 0x080fe20000410000 */
[----:B------:R-:W4:Y:S01]  /*e0c0*/  MUFU.EX2 R152, R160 ;  /* 0x000000a000987308 */ /* 0x000f220000000800 */
[----:B------:R-:W-:Y:S01]  /*e0d0*/  FMNMX.FTZ R13, R163, R13, !PT ;  /* 0x0000000da30d7209 */ /* 0x000fe20007810000 */
[----:B---3--:R-:W-:Y:S01]  /*e0e0*/  FADD.FTZ R0, R156, R0 ;  /* 0x000000009c007221 */ /* 0x008fe20000010000 */
[-C--:B------:R-:W-:Y:S01]  /*e0f0*/  FMUL.FTZ R37, R37, R164.reuse ;  /* 0x000000a425257220 */ /* 0x080fe20000410000 */
[-C--:B------:R-:W-:Y:S01]  /*e100*/  FMUL.FTZ R40, R40, R164.reuse ;  /* 0x000000a428287220 */ /* 0x080fe20000410000 */
[----:B------:R-:W-:Y:S01]  /*e110*/  FMNMX.FTZ R13, R166, R13, !PT ;  /* 0x0000000da60d7209 */ /* 0x000fe20007810000 */
[-C--:B------:R-:W-:Y:S01]  /*e120*/  FMUL.FTZ R41, R41, R164.reuse ;  /* 0x000000a429297220 */ /* 0x080fe20000410000 */
[----:B------:R-:W-:Y:S01]  /*e130*/  FMUL.FTZ R44, R44, R164 ;  /* 0x000000a42c2c7220 */ /* 0x000fe20000410000 */
[----:B------:R-:W3:Y:S01]  /*e140*/  MUFU.EX2 R219, R219 ;  /* 0x000000db00db7308 */ /* 0x000ee20000000800 */
[----:B------:R-:W-:Y:S01]  /*e150*/  FMNMX.FTZ R13, R167, R13, !PT ;  /* 0x0000000da70d7209 */ /* 0x000fe20007810000 */
[C---:B--2---:R-:W-:Y:S01]  /*e160*/  FADD.FTZ R0, R157.reuse, R0 ;  /* 0x000000009d007221 */ /* 0x044fe20000010000 */
[----:B------:R-:W-:Y:S01]  /*e170*/  F2FP.F16.F32.PACK_AB R186, R157, R156 ;  /* 0x0000009c9dba723e */ /* 0x000fe200000000ff */
[-C--:B------:R-:W-:Y:S01]  /*e180*/  FMUL.FTZ R45, R45, R164.reuse ;  /* 0x000000a42d2d7220 */ /* 0x080fe20000410000 */
[----:B------:R-:W-:Y:S01]  /*e190*/  FMNMX.FTZ R13, R170, R13, !PT ;  /* 0x0000000daa0d7209 */ /* 0x000fe20007810000 */
[-C--:B------:R-:W-:Y:S01]  /*e1a0*/  FMUL.FTZ R48, R48, R164.reuse ;  /* 0x000000a430307220 */ /* 0x080fe20000410000 */
[-C--:B------:R-:W-:Y:S01]  /*e1b0*/  FMUL.FTZ R49, R49, R164.reuse ;  /* 0x000000a431317220 */ /* 0x080fe20000410000 */
[----:B------:R-:W-:Y:S01]  /*e1c0*/  MUFU.EX2 R157, R165 ;  /* 0x000000a5009d7308 */ /* 0x000fe20000000800 */
[----:B------:R-:W-:Y:S01]  /*e1d0*/  FMNMX.FTZ R13, R171, R13, !PT ;  /* 0x0000000dab0d7209 */ /* 0x000fe20007810000 */
[----:B----4-:R-:W-:Y:S01]  /*e1e0*/  FADD.FTZ R0, R152, R0 ;  /* 0x0000000098007221 */ /* 0x010fe20000010000 */
[-C--:B------:R-:W-:Y:S01]  /*e1f0*/  FMUL.FTZ R52, R52, R164.reuse ;  /* 0x000000a434347220 */ /* 0x080fe20000410000 */
[-C--:B------:R-:W-:Y:S01]  /*e200*/  FMUL.FTZ R53, R53, R164.reuse ;  /* 0x000000a435357220 */ /* 0x080fe20000410000 */
[----:B------:R-:W-:Y:S01]  /*e210*/  FMNMX.FTZ R13, R174, R13, !PT ;  /* 0x0000000dae0d7209 */ /* 0x000fe20007810000 */
[-C--:B------:R-:W-:Y:S01]  /*e220*/  FMUL.FTZ R56, R56, R164.reuse ;  /* 0x000000a438387220 */ /* 0x080fe20000410000 */
[----:B------:R-:W-:Y:S01]  /*e230*/  FMUL.FTZ R57, R57, R164 ;  /* 0x000000a439397220 */ /* 0x000fe20000410000 */
[----:B------:R-:W2:Y:S01]  /*e240*/  MUFU.EX2 R161, R161 ;  /* 0x000000a100a17308 */ /* 0x000ea20000000800 */
[----:B------:R-:W-:Y:S01]  /*e250*/  FMNMX.FTZ R13, R175, R13, !PT ;  /* 0x0000000daf0d7209 */ /* 0x000fe20007810000 */
[C---:B---3--:R-:W-:Y:S01]  /*e260*/  FADD.FTZ R0, R219.reuse, R0 ;  /* 0x00000000db007221 */ /* 0x048fe20000010000 */
[----:B------:R-:W-:Y:S01]  /*e270*/  F2FP.F16.F32.PACK_AB R152, R219, R152 ;  /* 0x00000098db98723e */ /* 0x000fe200000000ff */
[-C--:B------:R-:W-:Y:S01]  /*e280*/  FMUL.FTZ R60, R60, R164.reuse ;  /* 0x000000a43c3c7220 */ /* 0x080fe20000410000 */
[----:B------:R-:W-:Y:S01]  /*e290*/  FMNMX.FTZ R13, R178, R13, !PT ;  /* 0x0000000db20d7209 */ /* 0x000fe20007810000 */
[-C--:B------:R-:W-:Y:S01]  /*e2a0*/  FMUL.FTZ R61, R61, R164.reuse ;  /* 0x000000a43d3d7220 */ /* 0x080fe20000410000 */
[-C--:B------:R-:W-:Y:S01]  /*e2b0*/  FMUL.FTZ R64, R64, R164.reuse ;  /* 0x000000a440407220 */ /* 0x080fe20000410000 */
[----:B------:R-:W3:Y:S01]  /*e2c0*/  MUFU.EX2 R156, R168 ;  /* 0x000000a8009c7308 */ /* 0x000ee20000000800 */
[----:B------:R-:W-:Y:S01]  /*e2d0*/  FMNMX.FTZ R13, R179, R13, !PT ;  /* 0x0000000db30d7209 */ /* 0x000fe20007810000 */
[-C--:B------:R-:W-:Y:S01]  /*e2e0*/  FMUL.FTZ R65, R65, R164.reuse ;  /* 0x000000a441417220 */ /* 0x080fe20000410000 */
[-C--:B------:R-:W-:Y:S01]  /*e2f0*/  FMUL.FTZ R68, R68, R164.reuse ;  /* 0x000000a444447220 */ /* 0x080fe20000410000 */
[-C--:B------:R-:W-:Y:S01]  /*e300*/  FMUL.FTZ R69, R69, R164.reuse ;  /* 0x000000a445457220 */ /* 0x080fe20000410000 */
[----:B------:R-:W-:Y:S01]  /*e310*/  FMNMX.FTZ R13, R182, R13, !PT ;  /* 0x0000000db60d7209 */ /* 0x000fe20007810000 */
[-C--:B------:R-:W-:Y:S01]  /*e320*/  FMUL.FTZ R72, R72, R164.reuse ;  /* 0x000000a448487220 */ /* 0x080fe20000410000 */
[-C--:B------:R-:W-:Y:S01]  /*e330*/  FMUL.FTZ R73, R73, R164.reuse ;  /* 0x000000a449497220 */ /* 0x080fe20000410000 */
        /* <DEDUP_REMOVED lines=30> */
[----:B--2---:R-:W-:Y:S01]  /*e520*/  FMNMX.FTZ R13, R13, R153, !PT ;  /* 0x000000990d0d7209 */ /* 0x004fe20007810000 */
[-C--:B------:R-:W-:Y:S01]  /*e530*/  FMUL.FTZ R112, R112, R164.reuse ;  /* 0x000000a470707220 */ /* 0x080fe20000410000 */
[----:B------:R-:W2:Y:S01]  /*e540*/  MUFU.EX2 R177, R177 ;  /* 0x000000b100b17308 */ /* 0x000ea20000000800 */
        /* <DEDUP_REMOVED lines=25> */
[-C--:B------:R-:W-:Y:S01]  /*e6e0*/  FMUL.FTZ R148, R148, R164.reuse ;  /* 0x000000a494947220 */ /* 0x080fe20000410000 */
[----:B---3--:R-:W-:Y:S01]  /*e6f0*/  FMNMX.FTZ R13, R13, R153, !PT ;  /* 0x000000990d0d7209 */ /* 0x008fe20007810000 */
[----:B------:R-:W-:-:S04]  /*e700*/  FMUL.FTZ R149, R149, R164 ;  /* 0x000000a495957220 */ /* 0x000fc80000410000 */
[----:B------:R-:W-:Y:S01]  /*e710*/  FADD.FTZ R153, -R13, R185 ;  /* 0x000000b90d997221 */ /* 0x000fe20000010100 */
[----:B----4-:R-:W-:-:S03]  /*e720*/  FADD.FTZ R0, R181, R0 ;  /* 0x00000000b5007221 */ /* 0x010fc60000010000 */
        /* <DEDUP_REMOVED lines=137> */
.L_x_8041:
[----:B------:R3:W4:Y:S01]  /*efc0*/  SYNCS.PHASECHK.TRANS64.TRYWAIT P1, [R21+URZ+0x28c50], R217 ;  /* 0x028c50d9150075a7 */ /* 0x000722000802017f */
[----:B------:R-:W-:Y:S05]  /*efd0*/  @!P0 BRA `(.L_x_8042) ;  /* 0x0000000000048947 */ /* 0x000fea0003800000 */
[----:B------:R-:W-:Y:S01]  /*efe0*/  BPT.TRAP 0x1 ;  /* 0x000000040000795c */ /* 0x000fe20000300000 */
.L_x_8042:
[----:B------:R-:W-:Y:S04]  /*eff0*/  BSSY B1, `(.L_x_8043) ;  /* 0x0000004000017945 */ /* 0x000fe80003800000 */
[----:B----4-:R-:W-:Y:S05]  /*f000*/  @P1 BRA `(.L_x_8044) ;  /* 0x0000000000081947 */ /* 0x010fea0003800000 */
[----:B------:R-:W4:Y:S02]  /*f010*/  SYNCS.PHASECHK.TRANS64.TRYWAIT P1, [R21+URZ+0x28c50], R217 ;  /* 0x028c50d9150075a7 */ /* 0x000f24000802017f */
[----:B----4-:R-:W-:Y:S05]  /*f020*/  @!P1 BRA `(.L_x_8045) ;  /* 0x000000c400d89947 */ /* 0x010fea0003800000 */
.L_x_8044:
[----:B------:R-:W-:Y:S05]  /*f030*/  BSYNC B1 ;  /* 0x0000000000017941 */ /* 0x000fea0003800000 */
.L_x_8043:
        /* <DEDUP_REMOVED lines=41> */
.L_x_8046:
[----:B------:R-:W-:Y:S01]  /*f2d0*/  ISETP.GT.AND P1, PT, R213, RZ, PT ;  /* 0x000000ffd500720c */ /* 0x000fe20003f24270 */
[----:B01-34-:R-:W-:Y:S01]  /*f2e0*/  VIADD R21, R21, 0x28c60 ;  /* 0x00028c6015157836 */ /* 0x01bfe20000000000 */
[----:B------:R-:W-:Y:S01]  /*f2f0*/  MOV R187, R18 ;  /* 0x0000001200bb7202 */ /* 0x000fe20000000f00 */
[----:B------:R-:W-:Y:S02]  /*f300*/  VIADD R213, R213, 0xffffffff ;  /* 0xffffffffd5d57836 */ /* 0x000fe40000000000 */
[----:B------:R-:W-:Y:S01]  /*f310*/  IMAD.MOV.U32 R185, RZ, RZ, R13 ;  /* 0x000000ffffb97224 */ /* 0x000fe200078e000d */
[----:B------:R-:W-:Y:S01]  /*f320*/  PRMT R21, R192, 0x654, R21 ;  /* 0x00000654c0157816 */ /* 0x000fe20000000015 */
[----:B------:R-:W-:-:S03]  /*f330*/  IMAD.MOV.U32 R184, RZ, RZ, R15 ;  /* 0x000000ffffb87224 */ /* 0x000fc600078e000f */
[----:B------:R1:W-:Y:S03]  /*f340*/  SYNCS.ARRIVE.TRANS64.RED.A1T0 RZ, [R21+URZ], RZ ;  /* 0x000000ff15ff79a7 */ /* 0x0003e6000810043f */
[----:B------:R-:W-:Y:S05]  /*f350*/  @P1 BRA `(.L_x_8047) ;  /* 0xffffffe400781947 */ /* 0x000fea000383ffff */
.L_x_8034:
[----:B------:R-:W-:Y:S05]  /*f360*/  BSYNC B0 ;  /* 0x0000000000007941 */ /* 0x000fea0003800000 */
.L_x_8033:
[----:B-1----:R-:W2:Y:S04]  /*f370*/  LDL.LU R21, [R1+0x44] ;  /* 0x0000440001157983 */ /* 0x002ea80000300800 */
[----:B------:R-:W1:Y:S04]  /*f380*/  SHFL.BFLY PT, R5, R0, 0x2, 0x1f ;  /* 0x0c401f0000057f89 */ /* 0x000e6800000e0000 */
[----:B------:R-:W3:Y:S01]  /*f390*/  SHFL.BFLY PT, R4, R3, 0x2, 0x1f ;  /* 0x0c401f0003047f89 */ /* 0x000ee200000e0000 */
[----:B-1----:R-:W-:Y:S01]  /*f3a0*/  FADD.FTZ R5, R5, R0 ;  /* 0x0000000005057221 */ /* 0x002fe20000010000 */
[----:B------:R-:W-:-:S02]  /*f3b0*/  IMAD.MOV.U32 R0, RZ, RZ, -0x800000 ;  /* 0xff800000ff007424 */ /* 0x000fc400078e00ff */
[----:B---3--:R-:W-:Y:S02]  /*f3c0*/  FADD.FTZ R4, R4, R3 ;  /* 0x0000000304047221 */ /* 0x008fe40000010000 */
        /* <DEDUP_REMOVED lines=8> */
[----:B------:R-:W1:Y:S02]  /*f450*/  @P0 MUFU.LG2 R8, R6 ;  /* 0x0000000600080308 */ /* 0x000e640000000c00 */
[----:B------:R-:W-:-:S06]  /*f460*/  @P1 FMUL.FTZ R5, R12, 0.69314718246459960938 ;  /* 0x3f3172180c051820 */ /* 0x000fcc0000410000 */
[----:B------:R-:W3:Y:S01]  /*f470*/  @P1 MUFU.LG2 R9, R7 ;  /* 0x0000000700091308 */ /* 0x000ee20000000c00 */
[----:B-1----:R-:W-:Y:S01]  /*f480*/  @P0 FMUL.FTZ R3, R8, 0.69314718246459960938 ;  /* 0x3f31721808030820 */ /* 0x002fe20000410000 */
[----:B------:R-:W-:-:S04]  /*f490*/  @P0 FMUL.FTZ R8, R12, 0.69314718246459960938 ;  /* 0x3f3172180c080820 */ /* 0x000fc80000410000 */
[----:B------:R-:W-:Y:S01]  /*f4a0*/  @P0 FFMA.FTZ R0, R8, R15, R3 ;  /* 0x0000000f08000223 */ /* 0x000fe20000010003 */
[----:B------:R-:W-:Y:S02]  /*f4b0*/  IMAD.MOV.U32 R3, RZ, RZ, -0x800000 ;  /* 0xff800000ff037424 */ /* 0x000fe400078e00ff */
[----:B---3--:R-:W-:-:S04]  /*f4c0*/  @P1 FMUL.FTZ R4, R9, 0.69314718246459960938 ;  /* 0x3f31721809041820 */ /* 0x008fc80000410000 */
[----:B------:R-:W-:Y:S01]  /*f4d0*/  @P1 FFMA.FTZ R3, R5, R13, R4 ;  /* 0x0000000d05031223 */ /* 0x000fe20000010004 */
[----:B------:R-:W-:-:S05]  /*f4e0*/  IMAD.MOV R5, RZ, RZ, -R215 ;  /* 0x000000ffff057224 */ /* 0x000fca00078e0ad7 */
[----:B------:R-:W-:Y:S02]  /*f4f0*/  ISETP.NE.AND P2, PT, R196, R5, PT ;  /* 0x00000005c400720c */ /* 0x000fe40003f45270 */
[----:B------:R-:W-:-:S06]  /*f500*/  CS2R R4, SRZ ;  /* 0x0000000000047805 */ /* 0x000fcc000001ff00 */
[----:B------:R-:W1:Y:S01]  /*f510*/  @P0 MUFU.RCP R5, R6 ;  /* 0x0000000600050308 */ /* 0x000e620000001000 */
[----:B------:R-:W-:-:S04]  /*f520*/  PLOP3.LUT P0, PT, PT, PT, PT, 0x8, 0x0 ;  /* 0x000000000000781c */ /* 0x000fc80003f0e170 */
[----:B------:R-:W-:-:S03]  /*f530*/  @!P2 IMAD R9, R18, 0x40, R197 ;  /* 0x000000401209a824 */ /* 0x000fc600078e02c5 */
[----:B------:R-:W3:Y:S01]  /*f540*/  @P1 MUFU.RCP R4, R7 ;  /* 0x0000000700041308 */ /* 0x000ee20000001000 */
[----:B------:R-:W-:Y:S02]  /*f550*/  VIADD R18, R18, 0x1 ;  /* 0x0000000112127836 */ /* 0x000fe40000000000 */
[----:B------:R-:W-:-:S03]  /*f560*/  @!P2 IMAD R9, R9, 0x4, R2 ;  /* 0x000000040909a824 */ /* 0x000fc600078e0202 */
[----:B------:R-:W-:Y:S02]  /*f570*/  ISETP.NE.AND P1, PT, R18, 0x2, PT ;  /* 0x000000021200780c */ /* 0x000fe40003f25270 */
[----:B-1----:R1:W-:Y:S02]  /*f580*/  @!P2 STS [R9+0x28800], R5 ;  /* 0x028800050900a388 */ /* 0x0023e40000000800 */
[----:B------:R-:W-:Y:S01]  /*f590*/  SEL R2, RZ, 0x1, P1 ;  /* 0x00000001ff027807 */ /* 0x000fe20000800000 */
[-C--:B------:R-:W-:Y:S01]  /*f5a0*/  FMUL.FTZ R154, R28, R5.reuse ;  /* 0x000000051c9a7220 */ /* 0x080fe20000410000 */
[-C--:B------:R-:W-:Y:S01]  /*f5b0*/  FMUL.FTZ R157, R40, R5.reuse ;  /* 0x00000005289d7220 */ /* 0x080fe20000410000 */
[-C--:B------:R-:W-:Y:S01]  /*f5c0*/  FMUL.FTZ R10, R24, R5.reuse ;  /* 0x00000005180a7220 */ /* 0x080fe20000410000 */
[-C--:B------:R-:W-:Y:S01]  /*f5d0*/  FMUL.FTZ R8, R25, R5.reuse ;  /* 0x0000000519087220 */ /* 0x080fe20000410000 */
[-C--:B------:R-:W-:Y:S01]  /*f5e0*/  FMUL.FTZ R152, R29, R5.reuse ;  /* 0x000000051d987220 */ /* 0x080fe20000410000 */
[-C--:B------:R-:W-:Y:S01]  /*f5f0*/  FMUL.FTZ R32, R32, R5.reuse ;  /* 0x0000000520207220 */ /* 0x080fe20000410000 */
[----:B---3--:R3:W-:Y:S01]  /*f600*/  @!P2 STS [R9+0x28820], R4 ;  /* 0x028820040900a388 */ /* 0x0087e20000000800 */
        /* <DEDUP_REMOVED lines=127> */
.L_x_7959:
[----:B------:R-:W-:Y:S05]  /*fe00*/  BSYNC B7 ;  /* 0x0000000000077941 */ /* 0x000fea0003800000 */
.L_x_7957:
[----:B------:R-:W2:Y:S08]  /*fe10*/  S2UR UR4, SR_CgaCtaId ;  /* 0x00000000000479c3 */ /* 0x000eb00000008800 */
[----:B------:R-:W-:Y:S01]  /*fe20*/  BAR.SYNC.DEFER_BLOCKING 0x5, 0x180 ;  /* 0x0146000000007b1d */ /* 0x000fe20000010000 */
[----:B-1----:R-:W-:-:S05]  /*fe30*/  MOV R21, 0x400 ;  /* 0x0000040000157802 */ /* 0x002fca0000000f00 */
[----:B------:R-:W-:Y:S01]  /*fe40*/  BSSY B0, `(.L_x_8048) ;  /* 0x0000323000007945 */ /* 0x000fe20003800000 */
[----:B--2---:R-:W-:-:S05]  /*fe50*/  IMAD.U32 R192, RZ, RZ, UR4 ;  /* 0x00000004ffc07e24 */ /* 0x004fca000f8e00ff */
        /* <DEDUP_REMOVED lines=9> */
[----:B------:R-:W2:Y:S04]  /*fef0*/  LDL.LU R82, [R1+0x38] ;  /* 0x0000380001527983 */ /* 0x000ea80000300800 */
[----:B------:R-:W2:Y:S01]  /*ff00*/  LDL.LU R74, [R1+0x3c] ;  /* 0x00003c00014a7983 */ /* 0x000ea20000300800 */
[----:B------:R-:W-:-:S02]  /*ff10*/  MOV R20, R2 ;  /* 0x0000000200147202 */ /* 0x000fc40000000f00 */
[----:B----4-:R-:W-:Y:S02]  /*ff20*/  MOV R21, R45 ;  /* 0x0000002d00157202 */ /* 0x010fe40000000f00 */
        /* <DEDUP_REMOVED lines=13> */
[----:B------:R-:W-:Y:S01]  /*10000*/  IMAD.MOV.U32 R80, RZ, RZ, RZ ;  /* 0x000000ffff507224 */ /* 0x000fe200078e00ff */
[----:B------:R-:W-:Y:S01]  /*10010*/  BAR.SYNC.DEFER_BLOCKING 0x1, 0x100 ;  /* 0x0044000000007b1d */ /* 0x000fe20000010000 */
[----:B---3--:R-:W-:-:S03]  /*10020*/  IMAD.WIDE R44, R12, 0x2, R20 ;  /* 0x000000020c2c7825 */ /* 0x008fc600078e0214 */
[----:B------:R-:W-:Y:S01]  /*10030*/  LOP3.LUT R49, R44, 0x380, RZ, 0xc0, !PT ;  /* 0x000003802c317812 */ /* 0x000fe200078ec0ff */
[----:B------:R-:W-:-:S03]  /*10040*/  IMAD.MOV.U32 R31, RZ, RZ, R45 ;  /* 0x000000ffff1f7224 */ /* 0x000fc600078e002d */
[----:B------:R-:W-:-:S04]  /*10050*/  SHF.R.U64 R49, R49, 0x3, RZ ;  /* 0x0000000331317819 */ /* 0x000fc800000012ff */
[----:B------:R-:W-:-:S04]  /*10060*/  LOP3.LUT R30, R49, R44, RZ, 0x3c, !PT ;  /* 0x0000002c311e7212 */ /* 0x000fc800078e3cff */
[----:B------:R-:W-:Y:S02]  /*10070*/  MOV R30, R30 ;  /* 0x0000001e001e7202 */ /* 0x000fe40000000f00 */
[----:B------:R-:W-:-:S04]  /*10080*/  IADD3 R31, P0, R44, 0x20, RZ ;  /* 0x000000202c1f7810 */ /* 0x000fc80007f1e0ff */
[----:B------:R-:W-:Y:S01]  /*10090*/  LOP3.LUT R10, R31, 0x380, RZ, 0xc0, !PT ;  /* 0x000003801f0a7812 */ /* 0x000fe200078ec0ff */
[----:B------:R3:W-:Y:S03]  /*100a0*/  STSM.16.M88.4 [R30], R4 ;  /* 0x000000041e007844 */ /* 0x0007e60000000200 */
[----:B------:R-:W-:-:S04]  /*100b0*/  SHF.R.U64 R10, R10, 0x3, RZ ;  /* 0x000000030a0a7819 */ /* 0x000fc800000012ff */
[----:B---3--:R-:W-:Y:S02]  /*100c0*/  LOP3.LUT R4, R10, R31, RZ, 0x3c, !PT ;  /* 0x0000001f0a047212 */ /* 0x008fe400078e3cff */
[----:B------:R-:W-:-:S04]  /*100d0*/  IADD3.X R5, RZ, R45, RZ, P0, !PT ;  /* 0x0000002dff057210 */ /* 0x000fc800007fe4ff */
[----:B------:R-:W-:Y:S02]  /*100e0*/  MOV R12, R4 ;  /* 0x00000004000c7202 */ /* 0x000fe40000000f00 */
[----:B------:R-:W-:-:S04]  /*100f0*/  IADD3 R5, P0, R44, 0x40, RZ ;  /* 0x000000402c057810 */ /* 0x000fc80007f1e0ff */
[----:B------:R-:W-:Y:S02]  /*10100*/  LOP3.LUT R4, R5, 0x380, RZ, 0xc0, !PT ;  /* 0x0000038005047812 */ /* 0x000fe400078ec0ff */
[----:B------:R-:W-:Y:S02]  /*10110*/  IADD3 R6, P4, R44, 0x60, RZ ;  /* 0x000000602c067810 */ /* 0x000fe40007f9e0ff */
[----:B------:R-:W-:-:S04]  /*10120*/  SHF.R.U64 R4, R4, 0x3, RZ ;  /* 0x0000000304047819 */ /* 0x000fc800000012ff */
[----:B------:R-:W-:Y:S02]  /*10130*/  LOP3.LUT R4, R4, R5, RZ, 0x3c, !PT ;  /* 0x0000000504047212 */ /* 0x000fe400078e3cff */
[----:B------:R-:W-:Y:S02]  /*10140*/  LOP3.LUT R5, R6, 0x380, RZ, 0xc0, !PT ;  /* 0x0000038006057812 */ /* 0x000fe400078ec0ff */
[----:B------:R-:W-:Y:S02]  /*10150*/  F2FP.F16.F32.PACK_AB R10, R28, R36 ;  /* 0x000000241c0a723e */ /* 0x000fe400000000ff */
[----:B------:R-:W-:Y:S02]  /*10160*/  SHF.R.U64 R5, R5, 0x3, RZ ;  /* 0x0000000305057819 */ /* 0x000fe400000012ff */
[----:B------:R-:W-:Y:S01]  /*10170*/  IADD3 R14, P5, R44, 0x2000, RZ ;  /* 0x000020002c0e7810 */ /* 0x000fe20007fbe0ff */
[----:B------:R3:W-:Y:S03]  /*10180*/  STSM.16.M88.4 [R12], R8 ;  /* 0x000000080c007844 */ /* 0x0007e60000000200 */
[----:B------:R-:W-:-:S04]  /*10190*/  LOP3.LUT R7, R14, 0x380, RZ, 0xc0, !PT ;  /* 0x000003800e077812 */ /* 0x000fc800078ec0ff */
[----:B------:R-:W-:Y:S02]  /*101a0*/  SHF.R.U64 R7, R7, 0x3, RZ ;  /* 0x0000000307077819 */ /* 0x000fe400000012ff */
[----:B---3--:R-:W-:Y:S01]  /*101b0*/  LOP3.LUT R8, R5, R6, RZ, 0x3c, !PT ;  /* 0x0000000605087212 */ /* 0x008fe200078e3cff */
[----:B------:R-:W-:Y:S01]  /*101c0*/  IMAD.X R5, RZ, RZ, R45, P0 ;  /* 0x000000ffff057224 */ /* 0x000fe200000e062d */
[----:B------:R-:W-:-:S04]  /*101d0*/  IADD3 R57, P0, R44, 0x2040, RZ ;  /* 0x000020402c397810 */ /* 0x000fc80007f1e0ff */
[----:B------:R-:W-:Y:S02]  /*101e0*/  LOP3.LUT R56, R57, 0x380, RZ, 0xc0, !PT ;  /* 0x0000038039387812 */ /* 0x000fe400078ec0ff */
[----:B------:R-:W-:Y:S02]  /*101f0*/  LOP3.LUT R10, R7, R14, RZ, 0x3c, !PT ;  /* 0x0000000e070a7212 */ /* 0x000fe400078e3cff */
[----:B------:R-:W-:Y:S02]  /*10200*/  MOV R9, R4 ;  /* 0x0000000400097202 */ /* 0x000fe40000000f00 */
[----:B------:R-:W-:Y:S02]  /*10210*/  F2FP.F16.F32.PACK_AB R4, R155, R157 ;  /* 0x0000009d9b04723e */ /* 0x000fe400000000ff */
[----:B------:R-:W-:Y:S02]  /*10220*/  IADD3 R31, P6, R44, 0x2020, RZ ;  /* 0x000020202c1f7810 */ /* 0x000fe40007fde0ff */
[----:B------:R-:W-:-:S02]  /*10230*/  F2FP.F16.F32.PACK_AB R5, R43, R42 ;  /* 0x0000002a2b05723e */ /* 0x000fc400000000ff */
[----:B------:R-:W-:Y:S02]  /*10240*/  F2FP.F16.F32.PACK_AB R6, R153, R156 ;  /* 0x0000009c9906723e */ /* 0x000fe400000000ff */
[----:B------:R-:W-:Y:S02]  /*10250*/  F2FP.F16.F32.PACK_AB R7, R47, R46 ;  /* 0x0000002e2f07723e */ /* 0x000fe400000000ff */
[----:B------:R-:W-:Y:S02]  /*10260*/  SHF.R.U64 R56, R56, 0x3, RZ ;  /* 0x0000000338387819 */ /* 0x000fe400000012ff */
[C---:B------:R-:W-:Y:S02]  /*10270*/  IADD3 R53, P1, R44.reuse, 0x2060, RZ ;  /* 0x000020602c357810 */ /* 0x040fe40007f3e0ff */
[----:B------:R-:W-:Y:S01]  /*10280*/  IADD3 R49, P2, R44, 0x4000, RZ ;  /* 0x000040002c317810 */ /* 0x000fe20007f5e0ff */
[----:B------:R3:W-:Y:S01]  /*10290*/  STSM.16.M88.4 [R9], R4 ;  /* 0x0000000409007844 */ /* 0x0007e20000000200 */
        /* <DEDUP_REMOVED lines=8> */
[----:B---3--:R-:W-:Y:S01]  /*10320*/  IADD3 R7, P0, R44, 0x6020, RZ ;  /* 0x000060202c077810 */ /* 0x008fe20007f1e0ff */
[--C-:B------:R-:W-:Y:S01]  /*10330*/  IMAD.X R9, RZ, RZ, R45.reuse, P4 ;  /* 0x000000ffff097224 */ /* 0x100fe200020e062d */
[----:B------:R-:W-:Y:S02]  /*10340*/  LOP3.LUT R30, R30, R31, RZ, 0x3c, !PT ;  /* 0x0000001f1e1e7212 */ /* 0x000fe400078e3cff */
[----:B------:R-:W-:Y:S01]  /*10350*/  LOP3.LUT R6, R7, 0x380, RZ, 0xc0, !PT ;  /* 0x0000038007067812 */ /* 0x000fe200078ec0ff */
[--C-:B------:R-:W-:Y:S01]  /*10360*/  IMAD.X R11, RZ, RZ, R45.reuse, P5 ;  /* 0x000000ffff0b7224 */ /* 0x100fe200028e062d */
[----:B------:R-:W-:Y:S01]  /*10370*/  LOP3.LUT R52, R52, R53, RZ, 0x3c, !PT ;  /* 0x0000003534347212 */ /* 0x000fe200078e3cff */
[--C-:B------:R-:W-:Y:S01]  /*10380*/  IMAD.X R31, RZ, RZ, R45.reuse, P6 ;  /* 0x000000ffff1f7224 */ /* 0x100fe200030e062d */
[----:B------:R-:W-:Y:S01]  /*10390*/  LOP3.LUT R48, R48, R49, RZ, 0x3c, !PT ;  /* 0x0000003130307212 */ /* 0x000fe200078e3cff */
[--C-:B------:R-:W-:Y:S01]  /*103a0*/  IMAD.X R53, RZ, RZ, R45.reuse, P1 ;  /* 0x000000ffff357224 */ /* 0x100fe200008e062d */
[C---:B------:R-:W-:Y:S01]  /*103b0*/  IADD3 R35, P3, R44.reuse, 0x4020, RZ ;  /* 0x000040202c237810 */ /* 0x040fe20007f7e0ff */
[----:B------:R-:W-:Y:S01]  /*103c0*/  IMAD.X R49, RZ, RZ, R45, P2 ;  /* 0x000000ffff317224 */ /* 0x000fe200010e062d */
[----:B------:R-:W-:-:S02]  /*103d0*/  IADD3 R47, P4, R44, 0x4040, RZ ;  /* 0x000040402c2f7810 */ /* 0x000fc40007f9e0ff */
[C---:B------:R-:W-:Y:S02]  /*103e0*/  IADD3 R43, P5, R44.reuse, 0x4060, RZ ;  /* 0x000040602c2b7810 */ /* 0x040fe40007fbe0ff */
[----:B------:R-:W-:Y:S02]  /*103f0*/  IADD3 R39, P6, R44, 0x6000, RZ ;  /* 0x000060002c277810 */ /* 0x000fe40007fde0ff */
[----:B------:R-:W-:Y:S02]  /*10400*/  SHF.R.U64 R6, R6, 0x3, RZ ;  /* 0x0000000306067819 */ /* 0x000fe400000012ff */
[C---:B------:R-:W-:Y:S02]  /*10410*/  IADD3 R4, P1, R44.reuse, 0x6040, RZ ;  /* 0x000060402c047810 */ /* 0x040fe40007f3e0ff */
[----:B------:R-:W-:Y:S02]  /*10420*/  IADD3 R44, P2, R44, 0x6060, RZ ;  /* 0x000060602c2c7810 */ /* 0x000fe40007f5e0ff */
[----:B------:R-:W-:-:S02]  /*10430*/  LOP3.LUT R46, R47, 0x380, RZ, 0xc0, !PT ;  /* 0x000003802f2e7812 */ /* 0x000fc400078ec0ff */
[----:B------:R-:W-:Y:S02]  /*10440*/  LOP3.LUT R6, R6, R7, RZ, 0x3c, !PT ;  /* 0x0000000706067212 */ /* 0x000fe400078e3cff */
[----:B------:R-:W-:Y:S02]  /*10450*/  LOP3.LUT R7, R4, 0x380, RZ, 0xc0, !PT ;  /* 0x0000038004077812 */ /* 0x000fe400078ec0ff */
[----:B------:R-:W-:Y:S02]  /*10460*/  LOP3.LUT R5, R44, 0x380, RZ, 0xc0, !PT ;  /* 0x000003802c057812 */ /* 0x000fe400078ec0ff */
[----:B------:R-:W-:Y:S02]  /*10470*/  SHF.R.U64 R46, R46, 0x3, RZ ;  /* 0x000000032e2e7819 */ /* 0x000fe400000012ff */
[----:B------:R-:W-:Y:S02]  /*10480*/  SHF.R.U64 R7, R7, 0x3, RZ ;  /* 0x0000000307077819 */ /* 0x000fe400000012ff */
[----:B------:R-:W-:-:S02]  /*10490*/  SHF.R.U64 R5, R5, 0x3, RZ ;  /* 0x0000000305057819 */ /* 0x000fc400000012ff */
[----:B------:R-:W-:Y:S02]  /*104a0*/  LOP3.LUT R34, R35, 0x380, RZ, 0xc0, !PT ;  /* 0x0000038023227812 */ /* 0x000fe400078ec0ff */
[----:B------:R-:W-:Y:S02]  /*104b0*/  LOP3.LUT R38, R39, 0x380, RZ, 0xc0, !PT ;  /* 0x0000038027267812 */ /* 0x000fe400078ec0ff */
[----:B------:R-:W-:Y:S01]  /*104c0*/  LOP3.LUT R46, R46, R47, RZ, 0x3c, !PT ;  /* 0x0000002f2e2e7212 */ /* 0x000fe200078e3cff */
[--C-:B------:R-:W-:Y:S01]  /*104d0*/  IMAD.X R47, RZ, RZ, R45.reuse, P4 ;  /* 0x000000ffff2f7224 */ /* 0x100fe200020e062d */
[----:B------:R-:W-:Y:S02]  /*104e0*/  LOP3.LUT R42, R43, 0x380, RZ, 0xc0, !PT ;  /* 0x000003802b2a7812 */ /* 0x000fe400078ec0ff */
[----:B------:R-:W-:Y:S01]  /*104f0*/  LOP3.LUT R4, R7, R4, RZ, 0x3c, !PT ;  /* 0x0000000407047212 */ /* 0x000fe200078e3cff */
[--C-:B------:R-:W-:Y:S01]  /*10500*/  IMAD.X R7, RZ, RZ, R45.reuse, P0 ;  /* 0x000000ffff077224 */ /* 0x100fe200000e062d */
[----:B------:R-:W-:Y:S01]  /*10510*/  LOP3.LUT R44, R5, R44, RZ, 0x3c, !PT ;  /* 0x0000002c052c7212 */ /* 0x000fe200078e3cff */
[----:B------:R-:W-:Y:S01]  /*10520*/  IMAD.X R5, RZ, RZ, R45, P1 ;  /* 0x000000ffff057224 */ /* 0x000fe200008e062d */
[----:B------:R-:W-:-:S02]  /*10530*/  SHF.R.U64 R34, R34, 0x3, RZ ;  /* 0x0000000322227819 */ /* 0x000fc400000012ff */
[----:B------:R-:W-:Y:S02]  /*10540*/  SHF.R.U64 R38, R38, 0x3, RZ ;  /* 0x0000000326267819 */ /* 0x000fe400000012ff */
[----:B------:R-:W-:Y:S02]  /*10550*/  SHF.R.U64 R42, R42, 0x3, RZ ;  /* 0x000000032a2a7819 */ /* 0x000fe400000012ff */
[----:B------:R-:W-:Y:S01]  /*10560*/  LOP3.LUT R34, R34, R35, RZ, 0x3c, !PT ;  /* 0x0000002322227212 */ /* 0x000fe200078e3cff */
[--C-:B------:R-:W-:Y:S01]  /*10570*/  IMAD.X R35, RZ, RZ, R45.reuse, P3 ;  /* 0x000000ffff237224 */ /* 0x100fe200018e062d */
[----:B------:R-:W-:Y:S02]  /*10580*/  MOV R47, R46 ;  /* 0x0000002e002f7202 */ /* 0x000fe40000000f00 */
[----:B------:R-:W-:Y:S01]  /*10590*/  LOP3.LUT R38, R38, R39, RZ, 0x3c, !PT ;  /* 0x0000002726267212 */ /* 0x000fe200078e3cff */
[----:B------:R-:W-:Y:S01]  /*105a0*/  IMAD.X R39, RZ, RZ, R45, P6 ;  /* 0x000000ffff277224 */ /* 0x000fe200030e062d */
[----:B--2---:R-:W-:-:S02]  /*105b0*/  MOV R24, R6 ;  /* 0x0000000600187202 */ /* 0x004fc40000000f00 */
[----:B------:R-:W-:Y:S02]  /*105c0*/  MOV R46, R4 ;  /* 0x00000004002e7202 */ /* 0x000fe40000000f00 */
[----:B------:R-:W-:Y:S02]  /*105d0*/  MOV R36, R8 ;  /* 0x0000000800247202 */ /* 0x000fe40000000f00 */
[----:B------:R-:W-:Y:S02]  /*105e0*/  F2FP.F16.F32.PACK_AB R4, R161, R163 ;  /* 0x000000a3a104723e */ /* 0x000fe400000000ff */
[----:B------:R-:W-:Y:S02]  /*105f0*/  F2FP.F16.F32.PACK_AB R5, R51, R50 ;  /* 0x000000323305723e */ /* 0x000fe400000000ff */
[----:B------:R-:W-:Y:S02]  /*10600*/  F2FP.F16.F32.PACK_AB R6, R159, R162 ;  /* 0x000000a29f06723e */ /* 0x000fe400000000ff */
[----:B------:R-:W-:-:S02]  /*10610*/  F2FP.F16.F32.PACK_AB R7, R55, R54 ;  /* 0x000000363707723e */ /* 0x000fc400000000ff */
[----:B------:R-:W-:Y:S02]  /*10620*/  LOP3.LUT R42, R42, R43, RZ, 0x3c, !PT ;  /* 0x0000002b2a2a7212 */ /* 0x000fe400078e3cff */
[----:B------:R-:W-:Y:S02]  /*10630*/  MOV R66, R10 ;  /* 0x0000000a00427202 */ /* 0x000fe40000000f00 */
[----:B------:R-:W-:Y:S02]  /*10640*/  IADD3.X R43, RZ, R45, RZ, P5, !PT ;  /* 0x0000002dff2b7210 */ /* 0x000fe40002ffe4ff */
[----:B------:R-:W-:Y:S02]  /*10650*/  F2FP.F16.F32.PACK_AB R8, R158, R160 ;  /* 0x000000a09e08723e */ /* 0x000fe400000000ff */
[----:B------:R-:W-:Y:S02]  /*10660*/  F2FP.F16.F32.PACK_AB R9, R59, R58 ;  /* 0x0000003a3b09723e */ /* 0x000fe400000000ff */
[----:B------:R-:W-:-:S02]  /*10670*/  F2FP.F16.F32.PACK_AB R10, R61, R60 ;  /* 0x0000003c3d0a723e */ /* 0x000fc400000000ff */
[----:B------:R-:W-:Y:S02]  /*10680*/  F2FP.F16.F32.PACK_AB R11, R63, R62 ;  /* 0x0000003e3f0b723e */ /* 0x000fe400000000ff */
[----:B------:R-:W-:Y:S02]  /*10690*/  MOV R70, R30 ;  /* 0x0000001e00467202 */ /* 0x000fe40000000f00 */
[----:B------:R-:W-:Y:S02]  /*106a0*/  MOV R56, R56 ;  /* 0x0000003800387202 */ /* 0x000fe40000000f00 */
[----:B------:R-:W-:Y:S02]  /*106b0*/  MOV R48, R48 ;  /* 0x0000003000307202 */ /* 0x000fe40000000f00 */
[----:B------:R-:W-:Y:S02]  /*106c0*/  F2FP.F16.F32.PACK_AB R12, R65, R64 ;  /* 0x00000040410c723e */ /* 0x000fe400000000ff */
[----:B------:R-:W-:Y:S01]  /*106d0*/  F2FP.F16.F32.PACK_AB R14, R69, R68 ;  /* 0x00000044450e723e */ /* 0x000fe200000000ff */
[----:B------:R2:W-:Y:S01]  /*106e0*/  STSM.16.M88.4 [R36], R4 ;  /* 0x0000000424007844 */ /* 0x0005e20000000200 */
[----:B------:R-:W-:-:S02]  /*106f0*/  MOV R57, R52 ;  /* 0x0000003400397202 */ /* 0x000fc40000000f00 */
[----:B------:R-:W-:Y:S02]  /*10700*/  MOV R49, R34 ;  /* 0x0000002200317202 */ /* 0x000fe40000000f00 */
[----:B------:R-:W-:Y:S02]  /*10710*/  F2FP.F16.F32.PACK_AB R28, R73, R72 ;  /* 0x00000048491c723e */ /* 0x000fe400000000ff */
[----:B------:R-:W-:Y:S02]  /*10720*/  F2FP.F16.F32.PACK_AB R30, R77, R76 ;  /* 0x0000004c4d1e723e */ /* 0x000fe400000000ff */
[----:B------:R-:W-:Y:S02]  /*10730*/  F2FP.F16.F32.PACK_AB R31, R79, R78 ;  /* 0x0000004e4f1f723e */ /* 0x000fe400000000ff */
[----:B------:R-:W-:Y:S02]  /*10740*/  MOV R53, R38 ;  /* 0x0000002600357202 */ /* 0x000fe40000000f00 */
[----:B------:R-:W-:-:S02]  /*10750*/  F2FP.F16.F32.PACK_AB R34, R85, R84 ;  /* 0x000000545522723e */ /* 0x000fc400000000ff */
[----:B------:R-:W-:Y:S01]  /*10760*/  F2FP.F16.F32.PACK_AB R35, R87, R86 ;  /* 0x000000565723723e */ /* 0x000fe200000000ff */
[----:B------:R3:W-:Y:S01]  /*10770*/  STSM.16.M88.4 [R66], R8 ;  /* 0x0000000842007844 */ /* 0x0007e20000000200 */
[----:B------:R-:W-:Y:S02]  /*10780*/  MOV R52, R42 ;  /* 0x0000002a00347202 */ /* 0x000fe40000000f00 */
[----:B--2---:R-:W-:Y:S02]  /*10790*/  F2FP.F16.F32.PACK_AB R36, R89, R88 ;  /* 0x000000585924723e */ /* 0x004fe400000000ff */
[----:B------:R-:W-:Y:S02]  /*107a0*/  F2FP.F16.F32.PACK_AB R38, R93, R92 ;  /* 0x0000005c5d26723e */ /* 0x000fe400000000ff */
[----:B------:R-:W-:Y:S01]  /*107b0*/  F2FP.F16.F32.PACK_AB R39, R95, R94 ;  /* 0x0000005e5f27723e */ /* 0x000fe200000000ff */
[----:B------:R2:W-:Y:S01]  /*107c0*/  STSM.16.M88.4 [R70], R12 ;  /* 0x0000000c46007844 */ /* 0x0005e20000000200 */
        /* <DEDUP_REMOVED lines=8> */
[----:B---3--:R-:W-:-:S02]  /*10850*/  F2FP.F16.F32.PACK_AB R8, R113, R112 ;  /* 0x000000707108723e */ /* 0x008fc400000000ff */
[----:B------:R-:W-:Y:S02]  /*10860*/  F2FP.F16.F32.PACK_AB R9, R115, R114 ;  /* 0x000000727309723e */ /* 0x000fe400000000ff */
[----:B------:R-:W-:Y:S02]  /*10870*/  F2FP.F16.F32.PACK_AB R10, R117, R116 ;  /* 0x00000074750a723e */ /* 0x000fe400000000ff */
[----:B------:R-:W-:Y:S01]  /*10880*/  F2FP.F16.F32.PACK_AB R11, R119, R118 ;  /* 0x00000076770b723e */ /* 0x000fe200000000ff */
[----:B------:R-:W-:Y:S01]  /*10890*/  STSM.16.M88.4 [R48], R36 ;  /* 0x0000002430007844 */ /* 0x000fe20000000200 */
[----:B------:R-:W-:-:S03]  /*108a0*/  IMAD.X R45, RZ, RZ, R45, P2 ;  /* 0x000000ffff2d7224 */ /* 0x000fc600010e062d */
[----:B------:R-:W-:Y:S01]  /*108b0*/  STSM.16.M88.4 [R49], R40 ;  /* 0x0000002831007844 */ /* 0x000fe20000000200 */
[----:B--2---:R-:W-:-:S03]  /*108c0*/  F2FP.F16.F32.PACK_AB R12, R121, R120 ;  /* 0x00000078790c723e */ /* 0x004fc600000000ff */
[----:B------:R-:W-:Y:S01]  /*108d0*/  STSM.16.M88.4 [R47], R4 ;  /* 0x000000042f007844 */ /* 0x000fe20000000200 */
[----:B------:R-:W-:Y:S02]  /*108e0*/  F2FP.F16.F32.PACK_AB R13, R123, R122 ;  /* 0x0000007a7b0d723e */ /* 0x000fe400000000ff */
[----:B------:R-:W-:Y:S01]  /*108f0*/  F2FP.F16.F32.PACK_AB R14, R125, R124 ;  /* 0x0000007c7d0e723e */ /* 0x000fe200000000ff */
[----:B------:R2:W-:Y:S01]  /*10900*/  STSM.16.M88.4 [R52], R8 ;  /* 0x0000000834007844 */ /* 0x0005e20000000200 */
[----:B------:R-:W-:Y:S02]  /*10910*/  F2FP.F16.F32.PACK_AB R15, R127, R126 ;  /* 0x0000007e7f0f723e */ /* 0x000fe400000000ff */
[----:B------:R-:W-:Y:S02]  /*10920*/  ISETP.NE.U32.AND P0, PT, RZ, UR4, PT ;  /* 0x00000004ff007c0c */ /* 0x000fe4000bf05070 */
[----:B----4-:R-:W-:Y:S02]  /*10930*/  F2FP.F16.F32.PACK_AB R32, R129, R128 ;  /* 0x000000808120723e */ /* 0x010fe400000000ff */
        /* <DEDUP_REMOVED lines=22> */
[----:B------:R-:W-:Y:S09]  /*10aa0*/  BAR.SYNC.DEFER_BLOCKING 0x1, 0x100 ;  /* 0x0044000000007b1d */ /* 0x000ff20000010000 */
        /* <DEDUP_REMOVED lines=30> */
[----:B------:R-:W-:Y:S02]  /*10c90*/  LOP3.LUT R28, R28, R29, RZ, 0x3c, !PT ;  /* 0x0000001d1c1c7212 */ /* 0x000fe400078e3cff */
[----:B------:R-:W-:Y:S01]  /*10ca0*/  LOP3.LUT R32, R32, R33, RZ, 0x3c, !PT ;  /* 0x0000002120207212 */ /* 0x000fe200078e3cff */
[----:B------:R-:W-:Y:S01]  /*10cb0*/  IMAD.X R33, RZ, RZ, R21, P4 ;  /* 0x000000ffff217224 */ /* 0x000fe200020e0615 */
        /* <DEDUP_REMOVED lines=30> */
.L_x_8050:
[----:B------:R-:W2:Y:S01]  /*10ea0*/  LDL.LU R9, [R1+0x40] ;  /* 0x0000400001097983 */ /* 0x000ea20000300800 */
[----:B------:R-:W-:-:S03]  /*10eb0*/  ISETP.NE.AND P6, PT, R6, RZ, PT ;  /* 0x000000ff0600720c */ /* 0x000fc60003fc5270 */
[----:B------:R-:W3:Y:S01]  /*10ec0*/  LDL.LU R8, [R1+0x48] ;  /* 0x0000480001087983 */ /* 0x000ee20000300800 */
[----:B------:R-:W4:Y:S01]  /*10ed0*/  S2R R5, SR_TID.X ;  /* 0x0000000000057919 */ /* 0x000f220000002100 */
[----:B------:R-:W-:Y:S01]  /*10ee0*/  IADD3.X R57, RZ, R21, RZ, P5, !PT ;  /* 0x00000015ff397210 */ /* 0x000fe20002ffe4ff */
[----:B------:R-:W-:Y:S01]  /*10ef0*/  IMAD.X R37, RZ, RZ, R21, P6 ;  /* 0x000000ffff257224 */ /* 0x000fe200030e0615 */
[----:B------:R-:W3:Y:S01]  /*10f00*/  LDL R84, [R1+0x34] ;  /* 0x0000340001547983 */ /* 0x000ee20000100800 */
        /* <DEDUP_REMOVED lines=43> */
[----:B------:R-:W-:Y:S06]  /*111c0*/  @P5 BRA `(.L_x_8051) ;  /* 0x0000000000b85947 */ /* 0x000fec0003800000 */
[----:B------:R-:W2:Y:S01]  /*111d0*/  LDC R35, c[0x0][0xbe8] ;  /* 0x0002fa00ff237b82 */ /* 0x000ea20000000800 */
[----:B------:R-:W-:Y:S01]  /*111e0*/  ULDC.64 UR4, c[0x0][0xb90] ;  /* 0x0002e40000047ab9 */ /* 0x000fe20000000a00 */
[----:B------:R-:W-:Y:S02]  /*111f0*/  IMAD.IADD R20, R228, 0x1, R201 ;  /* 0x00000001e4147824 */ /* 0x000fe400078e02c9 */
[----:B------:R-:W-:Y:S02]  /*11200*/  IMAD R8, R83, UR4, RZ ;  /* 0x0000000453087c24 */ /* 0x000fe4000f8e02ff */
[----:B------:R-:W-:Y:S02]  /*11210*/  IMAD.MOV.U32 R6, RZ, RZ, R80 ;  /* 0x000000ffff067224 */ /* 0x000fe400078e0050 */
[----:B------:R-:W-:Y:S02]  /*11220*/  IMAD R15, R84, UR5, R8 ;  /* 0x00000005540f7c24 */ /* 0x000fe4000f8e0208 */
[----:B------:R-:W-:-:S02]  /*11230*/  IMAD.MOV.U32 R7, RZ, RZ, R21 ;  /* 0x000000ffff077224 */ /* 0x000fc400078e0015 */
[----:B------:R-:W-:Y:S02]  /*11240*/  IMAD.IADD R30, R197, 0x1, R201 ;  /* 0x00000001c51e7824 */ /* 0x000fe400078e02c9 */
[----:B------:R-:W-:Y:S01]  /*11250*/  IMAD.WIDE.U32 R6, R84, UR4, R6 ;  /* 0x0000000454067c25 */ /* 0x000fe2000f8e0006 */
[----:B------:R-:W-:-:S03]  /*11260*/  ULDC.64 UR4, c[0x0][0xb98] ;  /* 0x0002e60000047ab9 */ /* 0x000fc60000000a00 */
[----:B------:R-:W-:Y:S02]  /*11270*/  IMAD.IADD R7, R7, 0x1, R15 ;  /* 0x0000000107077824 */ /* 0x000fe400078e020f */
[----:B------:R-:W-:Y:S01]  /*11280*/  IMAD.WIDE.U32 R6, R81, UR4, R6 ;  /* 0x0000000451067c25 */ /* 0x000fe2000f8e0006 */
[----:B--2---:R-:W-:-:S13]  /*11290*/  ISETP.NE.AND P0, PT, R35, 0x1, PT ;  /* 0x000000012300780c */ /* 0x004fda0003f05270 */
[----:B------:R-:W2:Y:S08]  /*112a0*/  @P0 LDC R9, c[0x0][0xbec] ;  /* 0x0002fb00ff090b82 */ /* 0x000eb00000000800 */
[----:B------:R-:W3:Y:S01]  /*112b0*/  @P0 LDC R31, c[0x0][0xbf0] ;  /* 0x0002fc00ff1f0b82 */ /* 0x000ee20000000800 */
[----:B--2---:R-:W-:Y:S01]  /*112c0*/  @P0 IMAD.HI.U32 R8, R20, R9, RZ ;  /* 0x0000000914080227 */ /* 0x004fe200078e00ff */
[----:B------:R-:W-:-:S04]  /*112d0*/  MOV R9, R20 ;  /* 0x0000001400097202 */ /* 0x000fc80000000f00 */
[----:B---3--:R-:W-:Y:S01]  /*112e0*/  @P0 SHF.R.U32.HI R9, RZ, R31, R8 ;  /* 0x0000001fff090219 */ /* 0x008fe20000011608 */
[----:B------:R-:W-:-:S03]  /*112f0*/  IMAD R8, R82, UR4, RZ ;  /* 0x0000000452087c24 */ /* 0x000fc6000f8e02ff */
[--C-:B------:R-:W-:Y:S01]  /*11300*/  SHF.R.S32.HI R31, RZ, 0x1f, R9.reuse ;  /* 0x0000001fff1f7819 */ /* 0x100fe20000011409 */
[----:B------:R-:W-:Y:S01]  /*11310*/  IMAD.MOV R14, RZ, RZ, -R9 ;  /* 0x000000ffff0e7224 */ /* 0x000fe200078e0a09 */
[----:B------:R-:W-:-:S03]  /*11320*/  IADD3 R6, P0, R9, R6, RZ ;  /* 0x0000000609067210 */ /* 0x000fc60007f1e0ff */
[----:B------:R-:W-:Y:S02]  /*11330*/  IMAD R15, R35, R14, R20 ;  /* 0x0000000e230f7224 */ /* 0x000fe400078e0214 */
        /* <DEDUP_REMOVED lines=19> */
[----:B------:R-:W2:Y:S04]  /*11470*/  SHFL.IDX PT, R7, R20, RZ, 0x1c1f ;  /* 0x001c1fff14077589 */ /* 0x000ea800000e0000 */
[----:B------:R-:W3:Y:S06]  /*11480*/  SHFL.IDX PT, R9, R20, 0x1, 0x1c1f ;  /* 0x003c1f0014097f89 */ /* 0x000eec00000e0000 */
[----:B--2---:R2:W-:Y:S04]  /*11490*/  @!P1 ST.E desc[UR40][R6.64], R0 ;  /* 0x0000000006009985 */ /* 0x0045e8000c101928 */
[----:B---3--:R2:W-:Y:S02]  /*114a0*/  @!P0 ST.E desc[UR40][R8.64], R3 ;  /* 0x0000000308008985 */ /* 0x0085e4000c101928 */
.L_x_8051:
[----:B------:R-:W3:Y:S01]  /*114b0*/  LDC R87, c[0x0][0xbe8] ;  /* 0x0002fa00ff577b82 */ /* 0x000ee20000000800 */
[----:B------:R-:W-:Y:S01]  /*114c0*/  ULDC.64 UR4, c[0x0][0xaa0] ;  /* 0x0002a80000047ab9 */ /* 0x000fe20000000a00 */
[----:B--2---:R-:W5:Y:S01]  /*114d0*/  LD.E.128 R4, desc[UR40][R4.64] ;  /* 0x0000002804047980 */ /* 0x004f62000c101d00 */
[----:B------:R-:W-:Y:S01]  /*114e0*/  IMAD R21, R21, UR4, RZ ;  /* 0x0000000415157c24 */ /* 0x000fe2000f8e02ff */
[----:B------:R-:W-:Y:S02]  /*114f0*/  SHF.R.S32.HI R0, RZ, 0x1f, R90 ;  /* 0x0000001fff007819 */ /* 0x000fe4000001145a */
[----:B------:R-:W5:Y:S01]  /*11500*/  LD.E.128 R8, desc[UR40][R10.64] ;  /* 0x000000280a087980 */ /* 0x000f62000c101d00 */
[C---:B------:R-:W-:Y:S02]  /*11510*/  IMAD R3, R80.reuse, UR5, R21 ;  /* 0x0000000550037c24 */ /* 0x040fe4000f8e0215 */
[----:B------:R-:W-:Y:S01]  /*11520*/  IMAD.WIDE.U32 R20, R80, UR4, RZ ;  /* 0x0000000450147c25 */ /* 0x000fe2000f8e00ff */
[----:B------:R-:W-:Y:S01]  /*11530*/  LEA.HI R0, R0, R90, RZ, 0x3 ;  /* 0x0000005a00007211 */ /* 0x000fe200078f18ff */
[----:B------:R-:W-:Y:S01]  /*11540*/  ULDC.64 UR4, c[0x0][0xae8] ;  /* 0x0002ba0000047ab9 */ /* 0x000fe20000000a00 */
[----:B------:R-:W5:Y:S04]  /*11550*/  LD.E.128 R12, desc[UR40][R12.64] ;  /* 0x000000280c0c7980 */ /* 0x000f68000c101d00 */
[----:B------:R-:W5:Y:S04]  /*11560*/  LD.E.128 R28, desc[UR40][R28.64] ;  /* 0x000000281c1c7980 */ /* 0x000f68000c101d00 */
[----:B------:R-:W5:Y:S01]  /*11570*/  LD.E.128 R32, desc[UR40][R32.64] ;  /* 0x0000002820207980 */ /* 0x000f62000c101d00 */
[----:B---3--:R-:W-:Y:S01]  /*11580*/  ISETP.NE.AND P1, PT, R87, 0x1, PT ;  /* 0x000000015700780c */ /* 0x008fe20003f25270 */
[----:B------:R-:W-:-:S02]  /*11590*/  IMAD.IADD R21, R21, 0x1, R3 ;  /* 0x0000000115157824 */ /* 0x000fc400078e0203 */
[----:B------:R-:W5:Y:S01]  /*115a0*/  LD.E.128 R36, desc[UR40][R36.64] ;  /* 0x0000002824247980 */ /* 0x000f62000c101d00 */
[----:B------:R-:W2:Y:S01]  /*115b0*/  LDC R3, c[0x0][0xac8] ;  /* 0x0002b200ff037b82 */ /* 0x000ea20000000800 */
[----:B------:R-:W-:Y:S01]  /*115c0*/  LOP3.LUT R0, R0, 0xfffffff8, RZ, 0xc0, !PT ;  /* 0xfffffff800007812 */ /* 0x000fe200078ec0ff */
[----:B------:R-:W-:Y:S01]  /*115d0*/  IMAD R83, R83, UR4, RZ ;  /* 0x0000000453537c24 */ /* 0x000fe2000f8e02ff */
[----:B------:R-:W5:Y:S04]  /*115e0*/  LD.E.128 R40, desc[UR40][R40.64] ;  /* 0x0000002828287980 */ /* 0x000f68000c101d00 */
[----:B------:R-:W5:Y:S02]  /*115f0*/  LD.E.128 R44, desc[UR40][R44.64] ;  /* 0x000000282c2c7980 */ /* 0x000f64000c101d00 */
[----:B------:R-:W3:Y:S01]  /*11600*/  @P1 LDC R85, c[0x0][0xbec] ;  /* 0x0002fb00ff551b82 */ /* 0x000ee20000000800 */
[----:B------:R-:W-:Y:S01]  /*11610*/  IMAD.IADD R0, R90, 0x1, -R0 ;  /* 0x000000015a007824 */ /* 0x000fe200078e0a00 */
[----:B------:R-:W5:Y:S04]  /*11620*/  LD.E.128 R48, desc[UR40][R48.64] ;  /* 0x0000002830307980 */ /* 0x000f68000c101d00 */
[----:B------:R-:W5:Y:S02]  /*11630*/  LD.E.128 R52, desc[UR40][R52.64] ;  /* 0x0000002834347980 */ /* 0x000f64000c101d00 */
[----:B------:R-:W4:Y:S01]  /*11640*/  @P1 LDC R89, c[0x0][0xbf0] ;  /* 0x0002fc00ff591b82 */ /* 0x000f220000000800 */
[C---:B------:R-:W-:Y:S01]  /*11650*/  IMAD R83, R84.reuse, UR5, R83 ;  /* 0x0000000554537c24 */ /* 0x040fe2000f8e0253 */
[----:B------:R-:W5:Y:S01]  /*11660*/  LD.E.128 R56, desc[UR40][R56.64] ;  /* 0x0000002838387980 */ /* 0x000f62000c101d00 */
[----:B------:R-:W-:Y:S01]  /*11670*/  IMAD.WIDE.U32 R20, R84, UR4, R20 ;  /* 0x0000000454147c25 */ /* 0x000fe2000f8e0014 */
[----:B------:R-:W-:Y:S01]  /*11680*/  ULDC.64 UR4, c[0x0][0xaf0] ;  /* 0x0002bc0000047ab9 */ /* 0x000fe20000000a00 */
[----:B------:R-:W-:Y:S01]  /*11690*/  LEA R0, R0, R98, 0x5 ;  /* 0x0000006200007211 */ /* 0x000fe200078e28ff */
[----:B------:R-:W5:Y:S01]  /*116a0*/  LD.E.128 R60, desc[UR40][R60.64] ;  /* 0x000000283c3c7980 */ /* 0x000f62000c101d00 */
[----:B------:R-:W-:-:S02]  /*116b0*/  IMAD R82, R82, UR4, RZ ;  /* 0x0000000452527c24 */ /* 0x000fc4000f8e02ff */
[----:B------:R-:W-:Y:S01]  /*116c0*/  IMAD.IADD R21, R21, 0x1, R83 ;  /* 0x0000000115157824 */ /* 0x000fe200078e0253 */
[----:B------:R-:W5:Y:S01]  /*116d0*/  LD.E.128 R64, desc[UR40][R64.64] ;  /* 0x0000002840407980 */ /* 0x000f62000c101d00 */
[----:B------:R-:W-:Y:S02]  /*116e0*/  IMAD R83, R81, UR5, R82 ;  /* 0x0000000551537c24 */ /* 0x000fe4000f8e0252 */
[----:B------:R-:W-:Y:S01]  /*116f0*/  VIADD R99, R200, 0x40 ;  /* 0x00000040c8637836 */ /* 0x000fe20000000000 */
[----:B------:R-:W5:Y:S01]  /*11700*/  LD.E.128 R68, desc[UR40][R68.64] ;  /* 0x0000002844447980 */ /* 0x000f62000c101d00 */
[----:B------:R-:W-:-:S03]  /*11710*/  IMAD.IADD R82, R201, 0x1, R0 ;  /* 0x00000001c9527824 */ /* 0x000fc600078e0200 */
[----:B--2---:R-:W-:Y:S01]  /*11720*/  ISETP.GE.AND P0, PT, R99, R3, PT ;  /* 0x000000036300720c */ /* 0x004fe20003f06270 */
[----:B---3--:R-:W-:Y:S01]  /*11730*/  @P1 IMAD.HI.U32 R0, R82, R85, RZ ;  /* 0x0000005552001227 */ /* 0x008fe200078e00ff */
[----:B------:R-:W5:Y:S03]  /*11740*/  LD.E.128 R72, desc[UR40][R72.64] ;  /* 0x0000002848487980 */ /* 0x000f66000c101d00 */
[C---:B------:R-:W-:Y:S01]  /*11750*/  VIADD R97, R200.reuse, 0x80 ;  /* 0x00000080c8617836 */ /* 0x040fe20000000000 */
[----:B------:R-:W-:Y:S01]  /*11760*/  SEL R80, RZ, 0xffffffff, P0 ;  /* 0xffffffffff507807 */ /* 0x000fe20000000000 */
[----:B------:R-:W-:Y:S01]  /*11770*/  IMAD.WIDE.U32 R20, R81, UR4, R20 ;  /* 0x0000000451147c25 */ /* 0x000fe2000f8e0014 */
[----:B------:R-:W-:Y:S01]  /*11780*/  ULDC.64 UR4, c[0x0][0xae0] ;  /* 0x0002b80000047ab9 */ /* 0x000fe20000000a00 */
[----:B------:R-:W5:Y:S01]  /*11790*/  LD.E.128 R76, desc[UR40][R76.64] ;  /* 0x000000284c4c7980 */ /* 0x000f62000c101d00 */
[----:B------:R-:W-:Y:S01]  /*117a0*/  ISETP.GE.AND P0, PT, R97, R3, PT ;  /* 0x000000036100720c */ /* 0x000fe20003f06270 */
[----:B------:R-:W-:Y:S01]  /*117b0*/  IMAD.MOV.U32 R81, RZ, RZ, R82 ;  /* 0x000000ffff517224 */ /* 0x000fe200078e0052 */
[----:B----4-:R-:W-:Y:S01]  /*117c0*/  @P1 SHF.R.U32.HI R81, RZ, R89, R0 ;  /* 0x00000059ff511219 */ /* 0x010fe20000011600 */
[C---:B------:R-:W-:Y:S01]  /*117d0*/  VIADD R95, R200.reuse, 0xc0 ;  /* 0x000000c0c85f7836 */ /* 0x040fe20000000000 */
[-C--:B------:R-:W-:Y:S01]  /*117e0*/  ISETP.GE.AND P1, PT, R200, R3.reuse, PT ;  /* 0x00000003c800720c */ /* 0x080fe20003f26270 */
[----:B------:R-:W-:Y:S01]  /*117f0*/  IMAD.SHL.U32 R85, R80, 0x2, RZ ;  /* 0x0000000250557824 */ /* 0x000fe200078e00ff */
[----:B------:R-:W-:Y:S01]  /*11800*/  SEL R80, RZ, 0xffffffff, P0 ;  /* 0xffffffffff507807 */ /* 0x000fe20000000000 */
[C---:B------:R-:W-:Y:S01]  /*11810*/  VIADD R93, R200.reuse, 0x100 ;  /* 0x00000100c85d7836 */ /* 0x040fe20000000000 */
[----:B------:R-:W-:Y:S01]  /*11820*/  SEL R0, RZ, 0x1, P1 ;  /* 0x00000001ff007807 */ /* 0x000fe20000800000 */
[----:B------:R-:W-:Y:S01]  /*11830*/  IMAD.IADD R21, R21, 0x1, R83 ;  /* 0x0000000115157824 */ /* 0x000fe200078e0253 */
[----:B------:R-:W-:Y:S01]  /*11840*/  ISETP.GE.AND P0, PT, R95, R3, PT ;  /* 0x000000035f00720c */ /* 0x000fe20003f06270 */
[--C-:B------:R-:W-:Y:S01]  /*11850*/  IMAD.MOV R83, RZ, RZ, -R81.reuse ;  /* 0x000000ffff537224 */ /* 0x100fe200078e0a51 */
[----:B------:R-:W-:Y:S01]  /*11860*/  LOP3.LUT R0, R85, 0x2, R0, 0xe2, !PT ;  /* 0x0000000255007812 */ /* 0x000fe200078ee200 */
[----:B------:R-:W-:Y:S01]  /*11870*/  VIADD R91, R200, 0x140 ;  /* 0x00000140c85b7836 */ /* 0x000fe20000000000 */
[----:B------:R-:W-:Y:S01]  /*11880*/  SHF.L.U32 R85, R80, 0x2, RZ ;  /* 0x0000000250557819 */ /* 0x000fe200000006ff */
[----:B------:R-:W-:Y:S01]  /*11890*/  IMAD R83, R87, R83, R82 ;  /* 0x0000005357537224 */ /* 0x000fe200078e0252 */
[----:B------:R-:W-:Y:S01]  /*118a0*/  SEL R80, RZ, 0xffffffff, P0 ;  /* 0xffffffffff507807 */ /* 0x000fe20000000000 */
[----:B------:R-:W-:Y:S01]  /*118b0*/  @!PT LDS RZ, [RZ] ;  /* 0x00000000fffff984 */ /* 0x000fe20000000800 */
[----:B------:R-:W-:Y:S01]  /*118c0*/  @!PT LDS RZ, [RZ] ;  /* 0x00000000fffff984 */ /* 0x000fe20000000800 */
[----:B------:R-:W-:Y:S01]  /*118d0*/  @!PT LDS RZ, [RZ] ;  /* 0x00000000fffff984 */ /* 0x000fe20000000800 */
[----:B------:R-:W-:Y:S01]  /*118e0*/  @!PT LDS RZ, [RZ] ;  /* 0x00000000fffff984 */ /* 0x000fe20000000800 */
[----:B------:R2:W-:Y:S06]  /*118f0*/  MEMBAR.ALL.CTA ;  /* 0x0000000000007992 */ /* 0x0005ec0000008000 */
[----:B--2---:R-:W2:Y:S01]  /*11900*/  FENCE.VIEW.ASYNC.S ;  /* 0x00000000000073c6 */ /* 0x004ea20000000000 */
[-C--:B------:R-:W-:Y:S01]  /*11910*/  ISETP.GE.AND P0, PT, R93, R3.reuse, PT ;  /* 0x000000035d00720c */ /* 0x080fe20003f06270 */
[----:B------:R-:W-:Y:S01]  /*11920*/  VIADD R90, R200, 0x180 ;  /* 0x00000180c85a7836 */ /* 0x000fe20000000000 */
[----:B------:R-:W-:Y:S01]  /*11930*/  LOP3.LUT R0, R85, 0x4, R0, 0xe2, !PT ;  /* 0x0000000455007812 */ /* 0x000fe200078ee200 */
[----:B------:R-:W-:Y:S01]  /*11940*/  IMAD.SHL.U32 R85, R80, 0x8, RZ ;  /* 0x0000000850557824 */ /* 0x000fe200078e00ff */
[----:B------:R-:W-:Y:S01]  /*11950*/  SHF.R.S32.HI R82, RZ, 0x1f, R81 ;  /* 0x0000001fff527819 */ /* 0x000fe20000011451 */
[----:B------:R-:W-:Y:S01]  /*11960*/  IMAD.WIDE.U32 R20, R81, UR4, R20 ;  /* 0x0000000451147c25 */ /* 0x000fe2000f8e0014 */
[----:B------:R-:W-:Y:S01]  /*11970*/  SEL R80, RZ, 0xffffffff, P0 ;  /* 0xffffffffff507807 */ /* 0x000fe20000000000 */
[----:B------:R-:W-:Y:S01]  /*11980*/  BSSY B1, `(.L_x_8052) ;  /* 0x0000051000017945 */ /* 0x000fe20003800000 */
[-C--:B------:R-:W-:Y:S01]  /*11990*/  ISETP.GE.AND P0, PT, R91, R3.reuse, PT ;  /* 0x000000035b00720c */ /* 0x080fe20003f06270 */
[----:B------:R-:W-:Y:S01]  /*119a0*/  IMAD R82, R82, UR4, RZ ;  /* 0x0000000452527c24 */ /* 0x000fe2000f8e02ff */
        /* <DEDUP_REMOVED lines=9> */
[----:B------:R-:W-:-:S02]  /*11a40*/  IMAD R87, R24, R87, RZ ;  /* 0x0000005718577224 */ /* 0x000fc400078e02ff */
[----:B------:R-:W-:Y:S01]  /*11a50*/  IMAD.IADD R21, R21, 0x1, R85 ;  /* 0x0000000115157824 */ /* 0x000fe200078e0255 */
[----:B------:R-:W-:Y:S01]  /*11a60*/  LOP3.LUT R0, R89, 0x20, R0, 0xe2, !PT ;  /* 0x0000002059007812 */ /* 0x000fe200078ee200 */
[----:B------:R-:W-:Y:S01]  /*11a70*/  IMAD R24, R81, UR4, RZ ;  /* 0x0000000451187c24 */ /* 0x000fe2000f8e02ff */
[----:B------:R-:W-:Y:S01]  /*11a80*/  SEL R81, RZ, 0x40, P0 ;  /* 0x00000040ff517807 */ /* 0x000fe20000000000 */
[----:B------:R-:W-:Y:S02]  /*11a90*/  IMAD.IADD R201, R98, 0x1, R201 ;  /* 0x0000000162c97824 */ /* 0x000fe400078e02c9 */
[----:B------:R-:W-:Y:S02]  /*11aa0*/  VIADD R86, R200, 0x1c0 ;  /* 0x000001c0c8567836 */ /* 0x000fe40000000000 */
[C---:B------:R-:W-:Y:S01]  /*11ab0*/  IMAD R85, R83.reuse, UR5, R24 ;  /* 0x0000000553557c24 */ /* 0x040fe2000f8e0218 */
[----:B------:R-:W-:Y:S01]  /*11ac0*/  LOP3.LUT R24, R0, R81, RZ, 0xfc, !PT ;  /* 0x0000005100187212 */ /* 0x000fe200078efcff */
[----:B------:R-:W-:Y:S01]  /*11ad0*/  IMAD.WIDE.U32 R20, R83, UR4, R20 ;  /* 0x0000000453147c25 */ /* 0x000fe2000f8e0014 */
[----:B------:R-:W-:Y:S01]  /*11ae0*/  ISETP.GE.AND P1, PT, R201, R87, PT ;  /* 0x00000057c900720c */ /* 0x000fe20003f26270 */
[----:B------:R-:W-:Y:S01]  /*11af0*/  ULDC.64 UR4, c[0x0][0xa80] ;  /* 0x0002a00000047ab9 */ /* 0x000fe20000000a00 */
[----:B------:R-:W-:Y:S01]  /*11b00*/  ISETP.GE.AND P0, PT, R86, R3, PT ;  /* 0x000000035600720c */ /* 0x000fe20003f06270 */
[----:B------:R-:W-:Y:S01]  /*11b10*/  VIADD R0, R2, 0x28c20 ;  /* 0x00028c2002007836 */ /* 0x000fe20000000000 */
[----:B------:R-:W-:Y:S01]  /*11b20*/  IADD3 R81, R21, R85, RZ ;  /* 0x0000005515517210 */ /* 0x000fe20007ffe0ff */
[----:B------:R-:W-:Y:S01]  /*11b30*/  VIADD R88, R200, 0x1c0 ;  /* 0x000001c0c8587836 */ /* 0x000fe20000000000 */
[----:B------:R-:W-:Y:S01]  /*11b40*/  LEA R84, P2, R20, UR4, 0x1 ;  /* 0x0000000414547c11 */ /* 0x000fe2000f8408ff */
[C---:B------:R-:W-:Y:S01]  /*11b50*/  VIADD R89, R200.reuse, 0x180 ;  /* 0x00000180c8597836 */ /* 0x040fe20000000000 */
[----:B------:R-:W-:Y:S01]  /*11b60*/  PRMT R0, RZ, 0x654, R0 ;  /* 0x00000654ff007816 */ /* 0x000fe20000000000 */
[C---:B------:R-:W-:Y:S01]  /*11b70*/  VIADD R92, R200.reuse, 0x140 ;  /* 0x00000140c85c7836 */ /* 0x040fe20000000000 */
[----:B------:R-:W-:Y:S01]  /*11b80*/  SEL R21, RZ, 0x80, P0 ;  /* 0x00000080ff157807 */ /* 0x000fe20000000000 */
[----:B------:R-:W-:Y:S01]  /*11b90*/  VIADD R94, R200, 0x100 ;  /* 0x00000100c85e7836 */ /* 0x000fe20000000000 */
[----:B------:R-:W-:Y:S01]  /*11ba0*/  LEA.HI.X R85, R20, UR5, R81, 0x1, P2 ;  /* 0x0000000514557c11 */ /* 0x000fe200090f0c51 */
[----:B--2---:R2:W-:Y:S01]  /*11bb0*/  SYNCS.ARRIVE.TRANS64.RED.A1T0 RZ, [R0+URZ], RZ ;  /* 0x000000ff00ff79a7 */ /* 0x0045e2000810043f */
[C---:B------:R-:W-:Y:S01]  /*11bc0*/  VIADD R96, R200.reuse, 0xc0 ;  /* 0x000000c0c8607836 */ /* 0x040fe20000000000 */
[----:B------:R3:W4:Y:S01]  /*11bd0*/  SHFL.IDX PT, R20, R84, RZ, 0x181f ;  /* 0x00181fff54147589 */ /* 0x00072200000e0000 */
[C---:B------:R-:W-:Y:S01]  /*11be0*/  VIADD R98, R200.reuse, 0x80 ;  /* 0x00000080c8627836 */ /* 0x040fe20000000000 */
[----:B------:R-:W-:Y:S01]  /*11bf0*/  SHF.R.S32.HI R88, RZ, 0x1f, R88 ;  /* 0x0000001fff587819 */ /* 0x000fe20000011458 */
[----:B------:R-:W-:Y:S01]  /*11c00*/  VIADD R100, R200, 0x40 ;  /* 0x00000040c8647836 */ /* 0x000fe20000000000 */
[----:B------:R-:W-:-:S02]  /*11c10*/  SHF.R.S32.HI R89, RZ, 0x1f, R89 ;  /* 0x0000001fff597819 */ /* 0x000fc40000011459 */
[----:B--2---:R-:W-:Y:S02]  /*11c20*/  LOP3.LUT R0, R24, R21, RZ, 0xfc, !PT ;  /* 0x0000001518007212 */ /* 0x004fe400078efcff */
[----:B------:R3:W2:Y:S01]  /*11c30*/  SHFL.IDX PT, R21, R85, RZ, 0x181f ;  /* 0x00181fff55157589 */ /* 0x0006a200000e0000 */
[----:B------:R-:W-:Y:S02]  /*11c40*/  SHF.R.S32.HI R92, RZ, 0x1f, R92 ;  /* 0x0000001fff5c7819 */ /* 0x000fe4000001145c */
[----:B------:R-:W-:Y:S02]  /*11c50*/  SHF.R.S32.HI R94, RZ, 0x1f, R94 ;  /* 0x0000001fff5e7819 */ /* 0x000fe4000001145e */
[----:B------:R-:W-:Y:S02]  /*11c60*/  SHF.R.S32.HI R96, RZ, 0x1f, R96 ;  /* 0x0000001fff607819 */ /* 0x000fe40000011460 */
[----:B------:R-:W-:Y:S02]  /*11c70*/  SHF.R.S32.HI R98, RZ, 0x1f, R98 ;  /* 0x0000001fff627819 */ /* 0x000fe40000011462 */
[----:B------:R-:W-:Y:S01]  /*11c80*/  SHF.R.S32.HI R100, RZ, 0x1f, R100 ;  /* 0x0000001fff647819 */ /* 0x000fe20000011464 */
[----:B---3--:R-:W-:Y:S06]  /*11c90*/  @P1 BRA `(.L_x_8053) ;  /* 0x00000000007c1947 */ /* 0x008fec0003800000 */
[-C--:B------:R-:W-:Y:S02]  /*11ca0*/  ISETP.GE.AND P1, PT, R99, R3.reuse, PT ;  /* 0x000000036300720c */ /* 0x080fe40003f26270 */
[-C--:B------:R-:W-:Y:S02]  /*11cb0*/  ISETP.GE.AND P0, PT, R200, R3.reuse, PT ;  /* 0x00000003c800720c */ /* 0x080fe40003f06270 */
[-C--:B------:R-:W-:Y:S02]  /*11cc0*/  ISETP.GE.AND P5, PT, R97, R3.reuse, PT ;  /* 0x000000036100720c */ /* 0x080fe40003fa6270 */
[----:B------:R-:W-:-:S07]  /*11cd0*/  ISETP.GE.AND P3, PT, R95, R3, PT ;  /* 0x000000035f00720c */ /* 0x000fce0003f66270 */
[C---:B----4-:R-:W-:Y:S02]  /*11ce0*/  @!P1 LEA R80, P2, R99.reuse, R20, 0x1 ;  /* 0x0000001463509211 */ /* 0x050fe400078408ff */
[----:B--2---:R-:W-:Y:S02]  /*11cf0*/  @!P0 IMAD.WIDE R82, R200, 0x2, R20 ;  /* 0x00000002c8528825 */ /* 0x004fe400078e0214 */
[----:B------:R-:W-:Y:S02]  /*11d00*/  @!P1 LEA.HI.X R81, R99, R21, R100, 0x1, P2 ;  /* 0x0000001563519211 */ /* 0x000fe400010f0c64 */
[----:B------:R-:W-:Y:S01]  /*11d10*/  ISETP.GE.AND P2, PT, R93, R3, PT ;  /* 0x000000035d00720c */ /* 0x000fe20003f46270 */
[----:B-----5:R2:W-:Y:S01]  /*11d20*/  @!P0 ST.E.128 desc[UR40][R82.64], R4 ;  /* 0x0000000452008985 */ /* 0x0205e2000c101d28 */
[----:B------:R-:W-:-:S03]  /*11d30*/  LOP3.LUT P0, RZ, R24, 0x40, RZ, 0xc0, !PT ;  /* 0x0000004018ff7812 */ /* 0x000fc6000780c0ff */
[----:B------:R3:W-:Y:S01]  /*11d40*/  @!P1 ST.E.128 desc[UR40][R80.64], R12 ;  /* 0x0000000c50009985 */ /* 0x0007e2000c101d28 */
[----:B------:R-:W-:Y:S02]  /*11d50*/  ISETP.GE.AND P1, PT, R91, R3, PT ;  /* 0x000000035b00720c */ /* 0x000fe40003f26270 */
[-C--:B--2---:R-:W-:Y:S02]  /*11d60*/  @!P5 LEA R4, P4, R97, R20.reuse, 0x1 ;  /* 0x000000146104d211 */ /* 0x084fe400078808ff */
[-C--:B------:R-:W-:Y:S02]  /*11d70*/  @!P3 LEA R6, P6, R95, R20.reuse, 0x1 ;  /* 0x000000145f06b211 */ /* 0x080fe400078c08ff */
[-C--:B------:R-:W-:Y:S02]  /*11d80*/  @!P5 LEA.HI.X R5, R97, R21.reuse, R98, 0x1, P4 ;  /* 0x000000156105d211 */ /* 0x080fe400020f0c62 */
[----:B------:R-:W-:Y:S02]  /*11d90*/  LOP3.LUT P4, RZ, R0, 0x80, RZ, 0xc0, !PT ;  /* 0x0000008000ff7812 */ /* 0x000fe4000788c0ff */
[----:B------:R-:W-:Y:S01]  /*11da0*/  @!P3 LEA.HI.X R7, R95, R21, R96, 0x1, P6 ;  /* 0x000000155f07b211 */ /* 0x000fe200030f0c60 */
[----:B------:R2:W-:Y:S01]  /*11db0*/  @!P5 ST.E.128 desc[UR40][R4.64], R32 ;  /* 0x000000200400d985 */ /* 0x0005e2000c101d28 */
[----:B------:R-:W-:-:S02]  /*11dc0*/  @!P2 LEA R82, P5, R93, R20, 0x1 ;  /* 0x000000145d52a211 */ /* 0x000fc400078a08ff */
[-C--:B---3--:R-:W-:Y:S01]  /*11dd0*/  @!P1 LEA R12, P6, R91, R20.reuse, 0x1 ;  /* 0x000000145b0c9211 */ /* 0x088fe200078c08ff */
        /* <DEDUP_REMOVED lines=11> */
.L_x_8053:
[----:B------:R-:W-:Y:S05]  /*11e90*/  BSYNC B1 ;  /* 0x0000000000017941 */ /* 0x000fea0003800000 */
.L_x_8052:
[----:B--2--5:R-:W-:Y:S01]  /*11ea0*/  VIADD R6, R201, 0x20 ;  /* 0x00000020c9067836 */ /* 0x024fe20000000000 */
[----:B------:R2:W3:Y:S04]  /*11eb0*/  SHFL.IDX PT, R5, R85, 0x1, 0x181f ;  /* 0x00381f0055057f89 */ /* 0x0004e800000e0000 */
[----:B------:R-:W-:Y:S01]  /*11ec0*/  ISETP.GE.AND P0, PT, R6, R87, PT ;  /* 0x000000570600720c */ /* 0x000fe20003f06270 */
[----:B------:R2:W0:-:S12]  /*11ed0*/  SHFL.IDX PT, R4, R84, 0x1, 0x181f ;  /* 0x00381f0054047f89 */ /* 0x00041800000e0000 */
[----:B--2---:R-:W-:Y:S05]  /*11ee0*/  @P0 BRA `(.L_x_8054) ;  /* 0x0000001000600947 */ /* 0x004fea0003800000 */
[-C--:B------:R-:W-:Y:S02]  /*11ef0*/  ISETP.GE.AND P5, PT, R99, R3.reuse, PT ;  /* 0x000000036300720c */ /* 0x080fe40003fa6270 */
[-C--:B------:R-:W-:Y:S02]  /*11f00*/  ISETP.GE.AND P6, PT, R200, R3.reuse, PT ;  /* 0x00000003c800720c */ /* 0x080fe40003fc6270 */
[-C--:B------:R-:W-:Y:S02]  /*11f10*/  ISETP.GE.AND P3, PT, R97, R3.reuse, PT ;  /* 0x000000036100720c */ /* 0x080fe40003f66270 */
[-C--:B------:R-:W-:Y:S02]  /*11f20*/  ISETP.GE.AND P2, PT, R95, R3.reuse, PT ;  /* 0x000000035f00720c */ /* 0x080fe40003f46270 */
[-C--:B------:R-:W-:Y:S02]  /*11f30*/  ISETP.GE.AND P1, PT, R93, R3.reuse, PT ;  /* 0x000000035d00720c */ /* 0x080fe40003f26270 */
[----:B------:R-:W-:-:S03]  /*11f40*/  ISETP.GE.AND P0, PT, R91, R3, PT ;  /* 0x000000035b00720c */ /* 0x000fc60003f06270 */
[CC--:B0-----:R-:W-:Y:S02]  /*11f50*/  @!P5 LEA R12, P4, R99.reuse, R4.reuse, 0x1 ;  /* 0x00000004630cd211 */ /* 0x0c1fe400078808ff */
[----:B---3--:R-:W-:Y:S02]  /*11f60*/  @!P6 IMAD.WIDE R6, R200, 0x2, R4 ;  /* 0x00000002c806e825 */ /* 0x008fe400078e0204 */
[----:B------:R-:W-:Y:S02]  /*11f70*/  @!P5 LEA.HI.X R13, R99, R5, R100, 0x1, P4 ;  /* 0x00000005630dd211 */ /* 0x000fe400020f0c64 */
[----:B------:R-:W-:Y:S01]  /*11f80*/  LOP3.LUT P4, RZ, R24, 0x40, RZ, 0xc0, !PT ;  /* 0x0000004018ff7812 */ /* 0x000fe2000788c0ff */
[----:B------:R0:W-:Y:S01]  /*11f90*/  @!P6 ST.E.128 desc[UR40][R6.64], R8 ;  /* 0x000000080600e985 */ /* 0x0001e2000c101d28 */
[----:B------:R-:W-:-:S03]  /*11fa0*/  @!P3 LEA R14, P6, R97, R4, 0x1 ;  /* 0x00000004610eb211 */ /* 0x000fc600078c08ff */
[----:B------:R2:W-:Y:S01]  /*11fb0*/  @!P5 ST.E.128 desc[UR40][R12.64], R28 ;  /* 0x0000001c0c00d985 */ /* 0x0005e2000c101d28 */
[-C--:B------:R-:W-:Y:S02]  /*11fc0*/  @!P3 LEA.HI.X R15, R97, R5.reuse, R98, 0x1, P6 ;  /* 0x00000005610fb211 */ /* 0x080fe400030f0c62 */
[-C--:B----4-:R-:W-:Y:S02]  /*11fd0*/  @!P2 LEA R20, P5, R95, R4.reuse, 0x1 ;  /* 0x000000045f14a211 */ /* 0x090fe400078a08ff */
[-C--:B------:R-:W-:Y:S01]  /*11fe0*/  @!P1 LEA R32, P6, R93, R4.reuse, 0x1 ;  /* 0x000000045d209211 */ /* 0x080fe200078c08ff */
        /* <DEDUP_REMOVED lines=17> */
.L_x_8049:
        /* <DEDUP_REMOVED lines=19> */
[----:B---3--:R-:W-:-:S04]  /*12230*/  IADD3 R24, R24, -0x80, RZ ;  /* 0xffffff8018187810 */ /* 0x008fc80007ffe0ff */
[----:B------:R-:W-:Y:S01]  /*12240*/  ISETP.GE.AND P2, PT, R24, 0x40, PT ;  /* 0x000000401800780c */ /* 0x000fe20003f46270 */
[----:B--2-4-:R-:W-:-:S12]  /*12250*/  @P1 BRA `(.L_x_8055) ;  /* 0x0000000000101947 */ /* 0x014fd80003800000 */
[----:B------:R-:W-:Y:S05]  /*12260*/  @!P0 BRA `(.L_x_8055) ;  /* 0x00000000000c8947 */ /* 0x000fea0003800000 */
[----:B------:R-:W2:Y:S04]  /*12270*/  LDG.E R7, desc[UR40][R4.64] ;  /* 0x0000002804077981 */ /* 0x000ea8000c1e1900 */
[----:B-----5:R-:W2:Y:S02]  /*12280*/  LDG.E R0, desc[UR40][R4.64+0x4] ;  /* 0x0000042804007981 */ /* 0x020ea4000c1e1900 */
[----:B--2---:R-:W-:-:S07]  /*12290*/  IMAD.IADD R0, R0, 0x1, -R7 ;  /* 0x0000000100007824 */ /* 0x004fce00078e0a07 */
.L_x_8055:
[----:B------:R-:W2:Y:S04]  /*122a0*/  LDL.LU R5, [R1+0x40] ;  /* 0x0000400001057983 */ /* 0x000ea80000300800 */
[----:B------:R-:W3:Y:S04]  /*122b0*/  LDL.LU R4, [R1+0x48] ;  /* 0x0000480001047983 */ /* 0x000ee80000300800 */
[----:B------:R-:W4:Y:S01]  /*122c0*/  LDL R28, [R1+0x34] ;  /* 0x00003400011c7983 */ /* 0x000f220000100800 */
[----:B------:R-:W-:Y:S01]  /*122d0*/  BSSY B1, `(.L_x_8056) ;  /* 0x000002d000017945 */ /* 0x000fe20003800000 */
[----:B-----5:R-:W-:-:S02]  /*122e0*/  SHF.R.S32.HI R10, RZ, 0x1f, R3 ;  /* 0x0000001fff0a7819 */ /* 0x020fc40000011403 */
[----:B--2---:R-:W-:Y:S02]  /*122f0*/  SEL R13, R5, RZ, !P0 ;  /* 0x000000ff050d7207 */ /* 0x004fe40004000000 */
[----:B---3--:R-:W-:Y:S02]  /*12300*/  SEL R14, R4, RZ, !P0 ;  /* 0x000000ff040e7207 */ /* 0x008fe40004000000 */
[----:B----4-:R-:W-:Y:S01]  /*12310*/  SHF.R.S32.HI R12, RZ, 0x1f, R28 ;  /* 0x0000001fff0c7819 */ /* 0x010fe2000001141c */
[----:B------:R-:W-:Y:S06]  /*12320*/  @P2 BRA `(.L_x_8057) ;  /* 0x00000000009c2947 */ /* 0x000fec0003800000 */
[----:B------:R-:W2:Y:S01]  /*12330*/  S2R R6, SR_TID.X ;  /* 0x0000000000067919 */ /* 0x000ea20000002100 */
[----:B------:R-:W3:Y:S02]  /*12340*/  LDC R20, c[0x0][0xbe8] ;  /* 0x0002fa00ff147b82 */ /* 0x000ee40000000800 */
[----:B---3--:R-:W-:Y:S01]  /*12350*/  IMAD R4, R0, R20, RZ ;  /* 0x0000001400047224 */ /* 0x008fe200078e02ff */
        /* <DEDUP_REMOVED lines=36> */
.L_x_8057:
[----:B------:R-:W-:Y:S05]  /*125a0*/  BSYNC B1 ;  /* 0x0000000000017941 */ /* 0x000fea0003800000 */
.L_x_8056:
[----:B------:R-:W-:Y:S01]  /*125b0*/  ISETP.NE.AND P0, PT, R21, 0x1, PT ;  /* 0x000000011500780c */ /* 0x000fe20003f05270 */
[----:B------:R-:W3:Y:S01]  /*125c0*/  LDC R29, c[0x0][0xac8] ;  /* 0x0002b200ff1d7b82 */ /* 0x000ee20000000800 */
[----:B------:R-:W-:Y:S01]  /*125d0*/  ULDC.64 UR4, c[0x0][0xaa0] ;  /* 0x0002a80000047ab9 */ /* 0x000fe20000000a00 */
[--C-:B------:R-:W-:Y:S01]  /*125e0*/  SHF.R.S32.HI R8, RZ, 0x1f, R24.reuse ;  /* 0x0000001fff087819 */ /* 0x100fe20000011418 */
[----:B--2---:R-:W-:Y:S01]  /*125f0*/  IMAD R6, R10, UR4, RZ ;  /* 0x000000040a067c24 */ /* 0x004fe2000f8e02ff */
        /* <DEDUP_REMOVED lines=8> */
[----:B------:R-:W2:Y:S01]  /*12680*/  @P0 LDC R7, c[0x0][0xbec] ;  /* 0x0002fb00ff070b82 */ /* 0x000ea20000000800 */
[----:B------:R-:W-:Y:S01]  /*12690*/  SHF.R.S32.HI R15, RZ, 0x3, R15 ;  /* 0x00000003ff0f7819 */ /* 0x000fe2000001140f */
[----:B------:R-:W-:Y:S01]  /*126a0*/  VIADD R43, R200, 0x40 ;  /* 0x00000040c82b7836 */ /* 0x000fe20000000000 */
[----:B------:R-:W-:Y:S01]  /*126b0*/  IADD3 R5, R5, R3, RZ ;  /* 0x0000000305057210 */ /* 0x000fe20007ffe0ff */
[----:B------:R-:W-:Y:S01]  /*126c0*/  IMAD R3, R12, UR4, RZ ;  /* 0x000000040c037c24 */ /* 0x000fe2000f8e02ff */
[----:B------:R-:W-:Y:S01]  /*126d0*/  IADD3 R30, R200, 0x1c0, RZ ;  /* 0x000001c0c81e7810 */ /* 0x000fe20007ffe0ff */
[----:B------:R-:W-:-:S02]  /*126e0*/  IMAD.IADD R8, R24, 0x1, -R8 ;  /* 0x0000000118087824 */ /* 0x000fc400078e0a08 */
[----:B------:R-:W4:Y:S01]  /*126f0*/  @P0 LDC R9, c[0x0][0xbf0] ;  /* 0x0002fc00ff090b82 */ /* 0x000f220000000800 */
[C---:B------:R-:W-:Y:S02]  /*12700*/  IMAD R3, R28.reuse, UR5, R3 ;  /* 0x000000051c037c24 */ /* 0x040fe4000f8e0203 */
        /* <DEDUP_REMOVED lines=14> */
[----:B--2---:R-:W-:Y:S01]  /*127f0*/  @P0 IMAD.HI.U32 R6, R8, R7, RZ ;  /* 0x0000000708060227 */ /* 0x004fe200078e00ff */
[----:B------:R-:W-:Y:S02]  /*12800*/  SEL R7, RZ, 0x1, P2 ;  /* 0x00000001ff077807 */ /* 0x000fe40001000000 */
[----:B------:R-:W-:Y:S01]  /*12810*/  ISETP.GE.AND P2, PT, R41, R29, PT ;  /* 0x0000001d2900720c */ /* 0x000fe20003f46270 */
[C---:B------:R-:W-:Y:S02]  /*12820*/  VIADD R39, R200.reuse, 0xc0 ;  /* 0x000000c0c8277836 */ /* 0x040fe40000000000 */
[----:B------:R-:W-:Y:S02]  /*12830*/  IMAD.IADD R5, R5, 0x1, R3 ;  /* 0x0000000105057824 */ /* 0x000fe400078e0203 */
[----:B------:R-:W-:Y:S01]  /*12840*/  IMAD.MOV.U32 R3, RZ, RZ, R8 ;  /* 0x000000ffff037224 */ /* 0x000fe200078e0008 */
[----:B----4-:R-:W-:Y:S01]  /*12850*/  @P0 SHF.R.U32.HI R3, RZ, R9, R6 ;  /* 0x00000009ff030219 */ /* 0x010fe20000011606 */
        /* <DEDUP_REMOVED lines=11> */
[-C--:B------:R-:W-:Y:S01]  /*12910*/  ISETP.GE.AND P0, PT, R37, R29.reuse, PT ;  /* 0x0000001d2500720c */ /* 0x080fe20003f06270 */
[----:B------:R-:W-:Y:S01]  /*12920*/  IMAD R6, R6, UR4, RZ ;  /* 0x0000000406067c24 */ /* 0x000fe2000f8e02ff */
[-C--:B------:R-:W-:Y:S01]  /*12930*/  ISETP.GE.AND P2, PT, R30, R29.reuse, PT ;  /* 0x0000001d1e00720c */ /* 0x080fe20003f46270 */
        /* <DEDUP_REMOVED lines=17> */
[C---:B------:R-:W-:Y:S01]  /*12a50*/  IMAD R3, R7.reuse, UR5, R0 ;  /* 0x0000000507037c24 */ /* 0x040fe2000f8e0200 */
[----:B------:R-:W-:Y:S01]  /*12a60*/  SEL R0, RZ, 0x80, P2 ;  /* 0x00000080ff007807 */ /* 0x000fe20001000000 */
[----:B------:R-:W-:Y:S01]  /*12a70*/  IMAD.WIDE.U32 R4, R7, UR4, R4 ;  /* 0x0000000407047c25 */ /* 0x000fe2000f8e0004 */
[----:B------:R-:W-:Y:S01]  /*12a80*/  SEL R7, RZ, 0x40, P0 ;  /* 0x00000040ff077807 */ /* 0x000fe20000000000 */
[----:B------:R-:W-:Y:S01]  /*12a90*/  ULDC.64 UR4, c[0x0][0xa80] ;  /* 0x0002a00000047ab9 */ /* 0x000fe20000000a00 */
[----:B------:R-:W-:Y:S01]  /*12aa0*/  ISETP.GE.AND P0, PT, R28, R31, PT ;  /* 0x0000001f1c00720c */ /* 0x000fe20003f06270 */
[----:B------:R-:W-:Y:S01]  /*12ab0*/  IMAD.SHL.U32 R9, R8, 0x20, RZ ;  /* 0x0000002008097824 */ /* 0x000fe200078e00ff */
[----:B------:R-:W-:Y:S01]  /*12ac0*/  LEA R20, P1, R4, UR4, 0x1 ;  /* 0x0000000404147c11 */ /* 0x000fe2000f8208ff */
[----:B------:R-:W-:-:S02]  /*12ad0*/  IMAD.IADD R3, R5, 0x1, R3 ;  /* 0x0000000105037824 */ /* 0x000fc400078e0203 */
[C---:B------:R-:W-:Y:S01]  /*12ae0*/  VIADD R32, R200.reuse, 0x1c0 ;  /* 0x000001c0c8207836 */ /* 0x040fe20000000000 */
[----:B------:R-:W-:Y:S01]  /*12af0*/  LOP3.LUT R6, R9, 0x20, R6, 0xe2, !PT ;  /* 0x0000002009067812 */ /* 0x000fe200078ee206 */
[----:B------:R-:W-:Y:S01]  /*12b00*/  VIADD R34, R200, 0x180 ;  /* 0x00000180c8227836 */ /* 0x000fe20000000000 */
[----:B------:R-:W-:Y:S01]  /*12b10*/  LEA.HI.X R3, R4, UR5, R3, 0x1, P1 ;  /* 0x0000000504037c11 */ /* 0x000fe200088f0c03 */
[----:B------:R-:W-:Y:S01]  /*12b20*/  VIADD R36, R200, 0x140 ;  /* 0x00000140c8247836 */ /* 0x000fe20000000000 */
[----:B------:R-:W-:Y:S01]  /*12b30*/  LOP3.LUT R21, R6, R7, RZ, 0xfc, !PT ;  /* 0x0000000706157212 */ /* 0x000fe200078efcff */
[C---:B------:R-:W-:Y:S01]  /*12b40*/  VIADD R38, R200.reuse, 0x100 ;  /* 0x00000100c8267836 */ /* 0x040fe20000000000 */
[----:B------:R2:W3:Y:S01]  /*12b50*/  SHFL.IDX PT, R6, R20, RZ, 0x181f ;  /* 0x00181fff14067589 */ /* 0x0004e200000e0000 */
[C---:B------:R-:W-:Y:S01]  /*12b60*/  VIADD R40, R200.reuse, 0xc0 ;  /* 0x000000c0c8287836 */ /* 0x040fe20000000000 */
[----:B------:R-:W-:Y:S01]  /*12b70*/  LOP3.LUT R24, R21, R0, RZ, 0xfc, !PT ;  /* 0x0000000015187212 */ /* 0x000fe200078efcff */
[C---:B------:R-:W-:Y:S01]  /*12b80*/  VIADD R42, R200.reuse, 0x80 ;  /* 0x00000080c82a7836 */ /* 0x040fe20000000000 */
[----:B------:R2:W4:Y:S01]  /*12b90*/  SHFL.IDX PT, R7, R3, RZ, 0x181f ;  /* 0x00181fff03077589 */ /* 0x00052200000e0000 */
        /* <DEDUP_REMOVED lines=8> */
[----:B--2---:R-:W-:Y:S06]  /*12c20*/  @P0 BRA `(.L_x_8059) ;  /* 0x00000000007c0947 */ /* 0x004fec0003800000 */
[-C--:B------:R-:W-:Y:S02]  /*12c30*/  ISETP.GE.AND P2, PT, R43, R29.reuse, PT ;  /* 0x0000001d2b00720c */ /* 0x080fe40003f46270 */
[-C--:B------:R-:W-:Y:S02]  /*12c40*/  ISETP.GE.AND P1, PT, R200, R29.reuse, PT ;  /* 0x0000001dc800720c */ /* 0x080fe40003f26270 */
[-C--:B------:R-:W-:Y:S02]  /*12c50*/  ISETP.GE.AND P5, PT, R41, R29.reuse, PT ;  /* 0x0000001d2900720c */ /* 0x080fe40003fa6270 */
[----:B------:R-:W-:-:S07]  /*12c60*/  ISETP.GE.AND P3, PT, R39, R29, PT ;  /* 0x0000001d2700720c */ /* 0x000fce0003f66270 */
[CC--:B---3--:R-:W-:Y:S02]  /*12c70*/  @!P2 LEA R8, P0, R43.reuse, R6.reuse, 0x1 ;  /* 0x000000062b08a211 */ /* 0x0c8fe400078008ff */
[----:B----4-:R-:W-:Y:S02]  /*12c80*/  @!P1 IMAD.WIDE R4, R200, 0x2, R6 ;  /* 0x00000002c8049825 */ /* 0x010fe400078e0206 */
        /* <DEDUP_REMOVED lines=12> */
[----:B--2---:R-:W-:-:S02]  /*12d50*/  @!P1 LEA R8, P6, R35, R6, 0x1 ;  /* 0x0000000623089211 */ /* 0x004fc400078c08ff */
        /* <DEDUP_REMOVED lines=12> */
.L_x_8059:
[----:B------:R-:W-:Y:S05]  /*12e20*/  BSYNC B1 ;  /* 0x0000000000017941 */ /* 0x000fea0003800000 */
.L_x_8058:
[----:B------:R-:W-:Y:S01]  /*12e30*/  IADD3 R0, R28, 0x20, RZ ;  /* 0x000000201c007810 */ /* 0x000fe20007ffe0ff */
[----:B---34-:R2:W3:Y:S03]  /*12e40*/  SHFL.IDX PT, R7, R3, 0x1, 0x181f ;  /* 0x00381f0003077f89 */ /* 0x0184e600000e0000 */
[----:B------:R-:W-:Y:S01]  /*12e50*/  ISETP.GE.AND P0, PT, R0, R31, PT ;  /* 0x0000001f0000720c */ /* 0x000fe20003f06270 */
[----:B------:R2:W4:-:S12]  /*12e60*/  SHFL.IDX PT, R6, R20, 0x1, 0x181f ;  /* 0x00381f0014067f89 */ /* 0x00051800000e0000 */
[----:B--2---:R-:W-:Y:S05]  /*12e70*/  @P0 BRA `(.L_x_8054) ;  /* 0x00000000007c0947 */ /* 0x004fea0003800000 */
[-C--:B------:R-:W-:Y:S02]  /*12e80*/  ISETP.GE.AND P6, PT, R200, R29.reuse, PT ;  /* 0x0000001dc800720c */ /* 0x080fe40003fc6270 */
[-C--:B------:R-:W-:Y:S02]  /*12e90*/  ISETP.GE.AND P5, PT, R43, R29.reuse, PT ;  /* 0x0000001d2b00720c */ /* 0x080fe40003fa6270 */
[-C--:B------:R-:W-:Y:S02]  /*12ea0*/  ISETP.GE.AND P4, PT, R41, R29.reuse, PT ;  /* 0x0000001d2900720c */ /* 0x080fe40003f86270 */
[-C--:B------:R-:W-:Y:S02]  /*12eb0*/  ISETP.GE.AND P3, PT, R39, R29.reuse, PT ;  /* 0x0000001d2700720c */ /* 0x080fe40003f66270 */
[-C--:B------:R-:W-:Y:S02]  /*12ec0*/  ISETP.GE.AND P2, PT, R37, R29.reuse, PT ;  /* 0x0000001d2500720c */ /* 0x080fe40003f46270 */
[----:B------:R-:W-:-:S03]  /*12ed0*/  ISETP.GE.AND P1, PT, R35, R29, PT ;  /* 0x0000001d2300720c */ /* 0x000fc60003f26270 */
[----:B---34-:R-:W-:Y:S02]  /*12ee0*/  @!P6 IMAD.WIDE R4, R200, 0x2, R6 ;  /* 0x00000002c804e825 */ /* 0x018fe400078e0206 */
        /* <DEDUP_REMOVED lines=12> */
[-C--:B--2---:R-:W-:Y:S02]  /*12fb0*/  @!P1 LEA R4, P5, R35, R6.reuse, 0x1 ;  /* 0x0000000623049211 */ /* 0x084fe400078a08ff */
        /* <DEDUP_REMOVED lines=11> */
.L_x_8054:
[----:B------:R-:W-:Y:S05]  /*13070*/  BSYNC B0 ;  /* 0x0000000000007941 */ /* 0x000fea0003800000 */
.L_x_8048:
[----:B------:R-:W-:Y:S02]  /*13080*/  ULDC UR4, c[0x0][0xc3c] ;  /* 0x00030f0000047ab9 */ /* 0x000fe40000000800 */
[----:B------:R-:W-:-:S13]  /*13090*/  ISETP.GE.AND P0, PT, R27, UR4, PT ;  /* 0x000000041b007c0c */ /* 0x000fda000bf06270 */
[----:B------:R-:W-:Y:S05]  /*130a0*/  @!P0 BRA `(.L_x_8060) ;  /* 0xfffffee400248947 */ /* 0x000fea000383ffff */
[----:B------:R-:W-:Y:S05]  /*130b0*/  BRA `(.L_x_7913) ;  /* 0x0000007400887947 */ /* 0x000fea0003800000 */
.L_x_7911:
        /* <DEDUP_REMOVED lines=16> */
.L_x_8061:
        /* <DEDUP_REMOVED lines=41> */
.L_x_8067:
        /* <DEDUP_REMOVED lines=12> */
.L_x_8066:
[----:B------:R-:W-:Y:S05]  /*13510*/  BSYNC B0 ;  /* 0x0000000000007941 */ /* 0x000fea0003800000 */
.L_x_8065:
        /* <DEDUP_REMOVED lines=20> */
.L_x_8063:
        /* <DEDUP_REMOVED lines=20> */
.L_x_8068:
[----:B---3--:R-:W-:Y:S01]  /*137a0*/  IMAD R16, R16, UR5, R13 ;  /* 0x0000000510107c24 */ /* 0x008fe2000f8e020d */
[----:B------:R-:W-:Y:S01]  /*137b0*/  IABS R2, R6 ;  /* 0x0000000600027213 */ /* 0x000fe20000000000 */
[----:B01----:R-:W-:-:S03]  /*137c0*/  IMAD.MOV R11, RZ, RZ, -R3 ;  /* 0x000000ffff0b7224 */ /* 0x003fc600078e0a03 */
[----:B--2---:R-:W-:Y:S01]  /*137d0*/  IADD3 R9, -R16, UR6, RZ ;  /* 0x0000000610097c10 */ /* 0x004fe2000fffe1ff */
        /* <DEDUP_REMOVED lines=52> */
[----:B------:R-:W-:-:S04]  /*13b20*/  IMAD R18, R2, R18, R3 ;  /* 0x0000001202127224 */ /* 0x000fc800078e0203 */
[----:B------:R-:W-:Y:S01]  /*13b30*/  IMAD.IADD R17, R4, 0x1, R17 ;  /* 0x0000000104117824 */ /* 0x000fe200078e0211 */
[----:B------:R-:W-:Y:S06]  /*13b40*/  BRA `(.L_x_8069) ;  /* 0x00000000000c7947 */ /* 0x000fec0003800000 */
.L_x_8064:
[----:B------:R-:W-:Y:S02]  /*13b50*/  IMAD.MOV.U32 R17, RZ, RZ, RZ ;  /* 0x000000ffff117224 */ /* 0x000fe400078e00ff */
[----:B------:R-:W-:Y:S02]  /*13b60*/  IMAD.U32 R16, RZ, RZ, UR6 ;  /* 0x00000006ff107e24 */ /* 0x000fe4000f8e00ff */
[----:B------:R-:W-:-:S07]  /*13b70*/  IMAD.MOV.U32 R18, RZ, RZ, RZ ;  /* 0x000000ffff127224 */ /* 0x000fce00078e00ff */
.L_x_8069:
[----:B------:R-:W-:-:S13]  /*13b80*/  ISETP.NE.AND P0, PT, R5, RZ, PT ;  /* 0x000000ff0500720c */ /* 0x000fda0003f05270 */
[----:B------:R-:W0:Y:S01]  /*13b90*/  @!P0 S2R R3, SR_CgaCtaId ;  /* 0x0000000000038919 */ /* 0x000e220000008800 */
[----:B------:R-:W-:-:S04]  /*13ba0*/  @!P0 MOV R2, 0x400 ;  /* 0x0000040000028802 */ /* 0x000fc80000000f00 */
[----:B0-----:R-:W-:-:S05]  /*13bb0*/  @!P0 LEA R2, R3, R2, 0x18 ;  /* 0x0000000203028211 */ /* 0x001fca00078ec0ff */
[----:B------:R0:W-:Y:S01]  /*13bc0*/  @!P0 STS.128 [R2+0x28cd0], R16 ;  /* 0x028cd01002008388 */ /* 0x0001e20000000c00 */
[----:B------:R-:W-:Y:S06]  /*13bd0*/  BAR.ARV 0x5, 0x180 ;  /* 0x0146000000007b1d */ /* 0x000fec0000002000 */
.L_x_8062:
[----:B------:R2:W-:Y:S01]  /*13be0*/  STL [R1+0x20], RZ ;  /* 0x000020ff01007387 */ /* 0x0005e20000100800 */
[----:B------:R-:W-:Y:S01]  /*13bf0*/  ULDC UR4, c[0x0][0xc3c] ;  /* 0x00030f0000047ab9 */ /* 0x000fe20000000800 */
[----:B------:R-:W-:Y:S01]  /*13c00*/  IMAD.MOV.U32 R26, RZ, RZ, 0x1 ;  /* 0x00000001ff1a7424 */ /* 0x000fe200078e00ff */
[----:B-1----:R-:W-:Y:S02]  /*13c10*/  ISETP.GE.AND P0, PT, R19, UR4, PT ;  /* 0x0000000413007c0c */ /* 0x002fe4000bf06270 */
[----:B------:R-:W-:-:S11]  /*13c20*/  MOV R25, RZ ;  /* 0x000000ff00197202 */ /* 0x000fd60000000f00 */
[----:B--2---:R-:W-:Y:S05]  /*13c30*/  @P0 BRA `(.L_x_8070) ;  /* 0x0000006400d00947 */ /* 0x004fea0003800000 */
[----:B------:R-:W1:Y:S01]  /*13c40*/  S2UR UR5, SR_CgaCtaId ;  /* 0x00000000000579c3 */ /* 0x000e620000008800 */
[C---:B0-----:R-:W-:Y:S01]  /*13c50*/  IMAD.SHL.U32 R2, R0.reuse, 0x8, RZ ;  /* 0x0000000800027824 */ /* 0x041fe200078e00ff */
[----:B------:R-:W-:Y:S01]  /*13c60*/  LOP3.LUT R5, R0, 0x7f, RZ, 0xc0, !PT ;  /* 0x0000007f00057812 */ /* 0x000fe200078ec0ff */
[----:B------:R-:W-:Y:S01]  /*13c70*/  UMOV UR4, 0x400 ;  /* 0x0000040000047882 */ /* 0x000fe20000000000 */
[----:B------:R0:W-:Y:S01]  /*13c80*/  STL [R1+0x20], RZ ;  /* 0x000020ff01007387 */ /* 0x0001e20000100800 */
[----:B------:R-:W-:Y:S01]  /*13c90*/  BSSY B8, `(.L_x_8070) ;  /* 0x000066e000087945 */ /* 0x000fe20003800000 */
[C---:B------:R-:W-:Y:S01]  /*13ca0*/  LOP3.LUT R3, R2.reuse, 0x1f8, RZ, 0xc0, !PT ;  /* 0x000001f802037812 */ /* 0x040fe200078ec0ff */
[----:B------:R-:W-:Y:S01]  /*13cb0*/  IMAD.SHL.U32 R35, R5, 0x8, RZ ;  /* 0x0000000805237824 */ /* 0x000fe200078e00ff */
[----:B------:R-:W-:Y:S01]  /*13cc0*/  LOP3.LUT R2, R2, 0x38, RZ, 0xc0, !PT ;  /* 0x0000003802027812 */ /* 0x000fe200078ec0ff */
[----:B------:R-:W-:Y:S01]  /*13cd0*/  IMAD.MOV.U32 R28, RZ, RZ, 0x1 ;  /* 0x00000001ff1c7424 */ /* 0x000fe200078e00ff */
[----:B------:R-:W-:Y:S01]  /*13ce0*/  LOP3.LUT R4, R3, 0x38, R0, 0x78, !PT ;  /* 0x0000003803047812 */ /* 0x000fe200078e7800 */
[----:B------:R-:W-:Y:S01]  /*13cf0*/  IMAD.SHL.U32 R0, R0, 0x10, RZ ;  /* 0x0000001000007824 */ /* 0x000fe200078e00ff */
[----:B------:R-:W-:-:S02]  /*13d00*/  SHF.R.U32.HI R3, RZ, 0x3, R5 ;  /* 0x00000003ff037819 */ /* 0x000fc40000011605 */
[----:B------:R-:W-:Y:S02]  /*13d10*/  CS2R R24, SRZ ;  /* 0x0000000000187805 */ /* 0x000fe4000001ff00 */
[----:B------:R-:W-:Y:S01]  /*13d20*/  LOP3.LUT R35, R4, 0x200, R35, 0xf8, !PT ;  /* 0x0000020004237812 */ /* 0x000fe200078ef823 */
[----:B------:R-:W-:Y:S01]  /*13d30*/  IMAD.MOV.U32 R26, RZ, RZ, 0x1 ;  /* 0x00000001ff1a7424 */ /* 0x000fe200078e00ff */
[----:B------:R-:W-:Y:S01]  /*13d40*/  LOP3.LUT R0, R3, 0x70, R0, 0xf8, !PT ;  /* 0x0000007003007812 */ /* 0x000fe200078ef800 */
[----:B------:R-:W-:Y:S01]  /*13d50*/  ULDC.64 UR38, c[0x0][0x198] ;  /* 0x0000660000267ab9 */ /* 0x000fe20000000a00 */
[C---:B------:R-:W-:Y:S01]  /*13d60*/  LOP3.LUT R0, R2.reuse, 0xc0, RZ, 0xfc, !PT ;  /* 0x000000c002007812 */ /* 0x040fe200078efcff */
[----:B------:R-:W-:Y:S01]  /*13d70*/  ULDC UR36, c[0x0][0xc] ;  /* 0x0000030000247ab9 */ /* 0x000fe20000000800 */
[C---:B------:R-:W-:Y:S02]  /*13d80*/  LOP3.LUT R0, R2.reuse, 0x140, RZ, 0xfc, !PT ;  /* 0x0000014002007812 */ /* 0x040fe400078efcff */
[----:B------:R-:W-:Y:S01]  /*13d90*/  LOP3.LUT R3, R2, 0x40, RZ, 0xfc, !PT ;  /* 0x0000004002037812 */ /* 0x000fe200078efcff */
        /* <DEDUP_REMOVED lines=9> */
.L_x_8177:
[----:B-1----:R-:W1:Y:S02]  /*13e30*/  LDC.64 R32, c[0x0][0xc88] ;  /* 0x00032200ff207b82 */ /* 0x002e640000000a00 */
[----:B-1----:R-:W-:-:S06]  /*13e40*/  IMAD.WIDE R32, R19, 0x4, R32 ;  /* 0x0000000413207825 */ /* 0x002fcc00078e0220 */
[----:B------:R1:W0:Y:S01]  /*13e50*/  LDG.E R32, desc[UR40][R32.64] ;  /* 0x0000002820207981 */ /* 0x000222000c1e1900 */
[----:B------:R-:W-:Y:S05]  /*13e60*/  YIELD ;  /* 0x0000000000007946 */ /* 0x000fea0003800000 */
[----:B------:R-:W-:Y:S01]  /*13e70*/  ULDC.64 UR4, c[0x0][0xa28] ;  /* 0x00028a0000047ab9 */ /* 0x000fe20000000a00 */
[----:B--23--:R-:W-:Y:S01]  /*13e80*/  MOV R6, RZ ;  /* 0x000000ff00067202 */ /* 0x00cfe20000000f00 */
[----:B------:R-:W-:Y:S01]  /*13e90*/  ULDC.64 UR8, c[0x0][0xa18] ;  /* 0x0002860000087ab9 */ /* 0x000fe20000000a00 */
[----:B------:R-:W-:Y:S01]  /*13ea0*/  ISETP.NE.U32.AND P0, PT, RZ, UR4, PT ;  /* 0x00000004ff007c0c */ /* 0x000fe2000bf05070 */
[----:B-1----:R-:W-:Y:S01]  /*13eb0*/  IMAD.MOV.U32 R33, RZ, RZ, RZ ;  /* 0x000000ffff217224 */ /* 0x002fe200078e00ff */
[----:B------:R-:W-:-:S02]  /*13ec0*/  ULDC.64 UR6, c[0x0][0xa10] ;  /* 0x0002840000067ab9 */ /* 0x000fc40000000a00 */
[----:B------:R-:W-:Y:S02]  /*13ed0*/  ISETP.NE.AND.EX P0, PT, RZ, UR5, PT, P0 ;  /* 0x00000005ff007c0c */ /* 0x000fe4000bf05300 */
[----:B0-----:R-:W-:-:S11]  /*13ee0*/  SHF.R.S32.HI R0, RZ, 0x1f, R32 ;  /* 0x0000001fff007819 */ /* 0x001fd60000011420 */
        /* <DEDUP_REMOVED lines=40> */
[----:B0-----:R-:W2:Y:S04]  /*14170*/  LDG.E R8, desc[UR40][R2.64] ;  /* 0x0000002802087981 */ /* 0x001ea8000c1e1900 */
[----:B------:R-:W2:Y:S02]  /*14180*/  LDG.E R2, desc[UR40][R2.64+0x4] ;  /* 0x0000042802027981 */ /* 0x000ea4000c1e1900 */
[----:B--2---:R-:W-:-:S05]  /*14190*/  IMAD.IADD R9, R2, 0x1, -R8 ;  /* 0x0000000102097824 */ /* 0x004fca00078e0a08 */
[----:B------:R1:W-:Y:S02]  /*141a0*/  STL [R1+0x10], R9 ;  /* 0x0000100901007387 */ /* 0x0003e40000100800 */
.L_x_8071:
        /* <DEDUP_REMOVED lines=9> */
.L_x_8072:
        /* <DEDUP_REMOVED lines=9> */
.L_x_8073:
[----:B--2---:R-:W2:Y:S01]  /*142d0*/  @P1 LDG.E R2, desc[UR40][R4.64] ;  /* 0x0000002804021981 */ /* 0x004ea2000c1e1900 */
[----:B------:R-:W3:Y:S03]  /*142e0*/  LDC R3, c[0x0][0x448] ;  /* 0x00011200ff037b82 */ /* 0x000ee60000000800 */
[----:B------:R4:W2:Y:S01]  /*142f0*/  @P1 LDG.E R5, desc[UR40][R4.64+0x4] ;  /* 0x0000042804051981 */ /* 0x0008a2000c1e1900 */
[----:B-----5:R-:W-:Y:S01]  /*14300*/  IMAD.IADD R7, R7, 0x1, -R33 ;  /* 0x0000000107077824 */ /* 0x020fe200078e0a21 */
[----:B------:R-:W-:Y:S01]  /*14310*/  BSSY B0, `(.L_x_8074) ;  /* 0x00001ba000007945 */ /* 0x000fe20003800000 */
[----:B---3--:R-:W-:-:S13]  /*14320*/  ISETP.NE.AND P0, PT, R3, 0x1, PT ;  /* 0x000000010300780c */ /* 0x008fda0003f05270 */
[----:B----4-:R-:W3:Y:S08]  /*14330*/  @P0 LDC R4, c[0x0][0x44c] ;  /* 0x00011300ff040b82 */ /* 0x010ef00000000800 */
[----:B------:R-:W4:Y:S01]  /*14340*/  @P0 LDC R3, c[0x0][0x450] ;  /* 0x00011400ff030b82 */ /* 0x000f220000000800 */
[----:B--2---:R-:W-:Y:S01]  /*14350*/  @P1 IMAD.IADD R6, R5, 0x1, -R2 ;  /* 0x0000000105061824 */ /* 0x004fe200078e0a02 */
[----:B------:R-:W-:-:S03]  /*14360*/  SHF.L.U32 R2, R17, 0x6, RZ ;  /* 0x0000000611027819 */ /* 0x000fc600000006ff */
[----:B------:R-:W-:Y:S02]  /*14370*/  IMAD.IADD R31, R7, 0x1, R6 ;  /* 0x00000001071f7824 */ /* 0x000fe400078e0206 */
[----:B------:R-:W-:Y:S02]  /*14380*/  VIADD R2, R2, 0x3f ;  /* 0x0000003f02027836 */ /* 0x000fe40000000000 */
[----:B------:R-:W-:Y:S02]  /*14390*/  VIADD R5, R31, 0x3f ;  /* 0x0000003f1f057836 */ /* 0x000fe40000000000 */
[----:B---3--:R-:W-:-:S05]  /*143a0*/  @P0 IMAD.HI.U32 R4, R2, R4, RZ ;  /* 0x0000000402040227 */ /* 0x008fca00078e00ff */
[----:B----4-:R-:W-:Y:S02]  /*143b0*/  @P0 SHF.R.U32.HI R2, RZ, R3, R4 ;  /* 0x00000003ff020219 */ /* 0x010fe40000011604 */
[----:B------:R-:W-:Y:S02]  /*143c0*/  IADD3 R4, R31, 0x40, -R9 ;  /* 0x000000401f047810 */ /* 0x000fe40007ffe809 */
[----:B------:R-:W-:-:S03]  /*143d0*/  SHF.R.S32.HI R3, RZ, 0x1f, R5 ;  /* 0x0000001fff037819 */ /* 0x000fc60000011405 */
[----:B------:R-:W-:Y:S01]  /*143e0*/  IMAD.IADD R2, R4, 0x1, R2 ;  /* 0x0000000104027824 */ /* 0x000fe200078e0202 */
[----:B------:R-:W-:-:S04]  /*143f0*/  LEA.HI R5, R3, R5, RZ, 0x6 ;  /* 0x0000000503057211 */ /* 0x000fc800078f30ff */
[----:B------:R-:W-:Y:S02]  /*14400*/  SHF.R.S32.HI R3, RZ, 0x1f, R2 ;  /* 0x0000001fff037819 */ /* 0x000fe40000011402 */
[----:B------:R-:W-:Y:S02]  /*14410*/  SHF.R.S32.HI R5, RZ, 0x6, R5 ;  /* 0x00000006ff057819 */ /* 0x000fe40000011405 */
[----:B------:R-:W-:-:S04]  /*14420*/  LEA.HI R3, R3, R2, RZ, 0x6 ;  /* 0x0000000203037211 */ /* 0x000fc800078f30ff */
[----:B------:R-:W-:-:S04]  /*14430*/  SHF.R.S32.HI R3, RZ, 0x6, R3 ;  /* 0x00000006ff037819 */ /* 0x000fc80000011403 */
[----:B------:R-:W-:-:S05]  /*14440*/  VIMNMX R2, R5, R3, PT ;  /* 0x0000000305027248 */ /* 0x000fca0003fe0100 */
[--C-:B------:R-:W-:Y:S02]  /*14450*/  IMAD R2, R2, 0x40, -R7.reuse ;  /* 0x0000004002027824 */ /* 0x100fe400078e0a07 */
[----:B------:R-:W-:-:S03]  /*14460*/  IMAD.MOV R7, RZ, RZ, -R7 ;  /* 0x000000ffff077224 */ /* 0x000fc600078e0a07 */
[----:B------:R-:W-:Y:S02]  /*14470*/  VIMNMX R2, R2, R6, PT ;  /* 0x0000000602027248 */ /* 0x000fe40003fe0100 */
[----:B------:R-:W-:-:S04]  /*14480*/  VIMNMX R7, RZ, R7, !PT ;  /* 0x00000007ff077248 */ /* 0x000fc80007fe0100 */
        /* <DEDUP_REMOVED lines=13> */
[----:B------:R-:W2:Y:S02]  /*14560*/  S2R R3, SR_TID.X ;  /* 0x0000000000037919 */ /* 0x000ea40000002100 */
[----:B--2---:R-:W-:-:S04]  /*14570*/  SHF.R.U32.HI R3, RZ, 0x5, R3 ;  /* 0x00000005ff037819 */ /* 0x004fc80000011603 */
[----:B------:R-:W-:-:S05]  /*14580*/  LOP3.LUT R3, R3, 0x3, RZ, 0xc0, !PT ;  /* 0x0000000303037812 */ /* 0x000fca00078ec0ff */
[----:B------:R2:W3:Y:S02]  /*14590*/  SHFL.IDX PT, R14, R3, RZ, 0x1f ;  /* 0x00001fff030e7589 */ /* 0x0004e400000e0000 */
.L_x_8232:
[----:B---3--:R-:W-:Y:S02]  /*145a0*/  ISETP.NE.AND P0, PT, R14, RZ, PT ;  /* 0x000000ff0e00720c */ /* 0x008fe40003f05270 */
[----:B------:R-:W-:-:S11]  /*145b0*/  PLOP3.LUT P6, PT, PT, PT, PT, 0x8, 0x0 ;  /* 0x000000000000781c */ /* 0x000fd60003fce170 */
[----:B------:R-:W-:Y:S05]  /*145c0*/  @P0 BRA `(.L_x_8077) ;  /* 0x00000000000c0947 */ /* 0x000fea0003800000 */
[----:B------:R-:W-:-:S03]  /*145d0*/  UMOV UR4, 0xffffffff ;  /* 0xffffffff00047882 */ /* 0x000fc60000000000 */
[----:B------:R-:W-:Y:S05]  /*145e0*/  BRA.DIV UR4, `(.L_x_8078) ;  /* 0x0000007204b07947 */ /* 0x000fea000b800000 */
[----:B------:R-:W-:-:S13]  /*145f0*/  ELECT P6, URZ, PT ;  /* 0x00000000003f782f */ /* 0x000fda00038c0000 */
.L_x_8077:
[----:B--2---:R-:W2:Y:S01]  /*14600*/  LDL R3, [R1+0x20] ;  /* 0x0000200001037983 */ /* 0x004ea20000100800 */
[----:B------:R-:W-:Y:S01]  /*14610*/  BSSY B1, `(.L_x_8079) ;  /* 0x0000008000017945 */ /* 0x000fe20003800000 */
[----:B--2---:R-:W-:-:S04]  /*14620*/  IADD3 R3, R3, 0x1, RZ ;  /* 0x0000000103037810 */ /* 0x004fc80007ffe0ff */
[----:B0-----:R-:W-:-:S04]  /*14630*/  LEA.HI R8, R3, R3, RZ, 0x1 ;  /* 0x0000000303087211 */ /* 0x001fc800078f08ff */
[----:B------:R-:W-:-:S05]  /*14640*/  LOP3.LUT R8, R8, 0xfffffffe, RZ, 0xc0, !PT ;  /* 0xfffffffe08087812 */ /* 0x000fca00078ec0ff */
[----:B------:R-:W-:-:S05]  /*14650*/  IMAD.IADD R3, R3, 0x1, -R8 ;  /* 0x0000000103037824 */ /* 0x000fca00078e0a08 */
[----:B------:R-:W-:-:S04]  /*14660*/  SHF.L.U32 R3, R3, 0x1f, RZ ;  /* 0x0000001f03037819 */ /* 0x000fc800000006ff */
[----:B------:R-:W0:Y:S02]  /*14670*/  SYNCS.PHASECHK.TRANS64.TRYWAIT P0, [R23+URZ+0x28c20], R3 ;  /* 0x028c2003170075a7 */ /* 0x000e24000800017f */
[----:B0-----:R-:W-:Y:S05]  /*14680*/  @!P0 BRA `(.L_x_8080) ;  /* 0x0000007000a88947 */ /* 0x001fea0003800000 */
.L_x_8235:
[----:B------:R-:W-:Y:S05]  /*14690*/  BSYNC B1 ;  /* 0x0000000000017941 */ /* 0x000fea0003800000 */
.L_x_8079:
[----:B------:R-:W-:Y:S04]  /*146a0*/  BSSY B1, `(.L_x_8081) ;  /* 0x00000b7000017945 */ /* 0x000fe80003800000 */
[----:B------:R-:W-:Y:S05]  /*146b0*/  @!P6 BRA `(.L_x_8082) ;  /* 0x0000000800d4e947 */ /* 0x000fea0003800000 */
[----:B0-----:R-:W-:Y:S01]  /*146c0*/  IMAD R3, R24, 0x8, R23 ;  /* 0x0000000818037824 */ /* 0x001fe200078e0217 */
[----:B------:R-:W-:Y:S01]  /*146d0*/  SHF.L.U32 R8, R28, 0x1f, RZ ;  /* 0x0000001f1c087819 */ /* 0x000fe200000006ff */
[----:B-1----:R-:W0:Y:S01]  /*146e0*/  S2R R9, SR_TID.X ;  /* 0x0000000000097919 */ /* 0x002e220000002100 */
[----:B------:R-:W-:Y:S02]  /*146f0*/  BSSY B2, `(.L_x_8083) ;  /* 0x0000005000027945 */ /* 0x000fe40003800000 */
[----:B------:R-:W1:Y:S01]  /*14700*/  SYNCS.PHASECHK.TRANS64.TRYWAIT P0, [R3+URZ+0x28ca0], R8 ;  /* 0x028ca008030075a7 */ /* 0x000e62000800017f */
[----:B0-----:R-:W-:-:S04]  /*14710*/  LOP3.LUT R9, R9, 0x7f, RZ, 0xc0, !PT ;  /* 0x0000007f09097812 */ /* 0x001fc800078ec0ff */
[----:B------:R-:W-:Y:S01]  /*14720*/  ISETP.NE.AND P1, PT, R9, RZ, PT ;  /* 0x000000ff0900720c */ /* 0x000fe20003f25270 */
[----:B-1----:R-:W-:-:S12]  /*14730*/  @!P0 BRA `(.L_x_8084) ;  /* 0x0000007000908947 */ /* 0x002fd80003800000 */
.L_x_8236:
[----:B------:R-:W-:Y:S05]  /*14740*/  BSYNC B2 ;  /* 0x0000000000027941 */ /* 0x000fea0003800000 */
.L_x_8083:
        /* <DEDUP_REMOVED lines=9> */
.L_x_8086:
[----:B------:R-:W-:Y:S05]  /*147e0*/  BSYNC B2 ;  /* 0x0000000000027941 */ /* 0x000fea0003800000 */
.L_x_8085:
        /* <DEDUP_REMOVED lines=12> */
.L_x_8087:
        /* <DEDUP_REMOVED lines=13> */
.L_x_8237:
[----:B------:R-:W-:Y:S05]  /*14980*/  BSYNC B2 ;  /* 0x0000000000027941 */ /* 0x000fea0003800000 */
.L_x_8088:
        /* <DEDUP_REMOVED lines=11> */
.L_x_8091:
[----:B------:R-:W-:Y:S05]  /*14a40*/  BSYNC B2 ;  /* 0x0000000000027941 */ /* 0x000fea0003800000 */
.L_x_8090:
        /* <DEDUP_REMOVED lines=9> */
.L_x_8092:
        /* <DEDUP_REMOVED lines=15> */
.L_x_8093:
        /* <DEDUP_REMOVED lines=15> */
.L_x_8094:
        /* <DEDUP_REMOVED lines=15> */
.L_x_8095:
        /* <DEDUP_REMOVED lines=15> */
.L_x_8096:
        /* <DEDUP_REMOVED lines=15> */
.L_x_8097:
        /* <DEDUP_REMOVED lines=15> */
.L_x_8098:
        /* <DEDUP_REMOVED lines=15> */
.L_x_8099:
        /* <DEDUP_REMOVED lines=10> */
.L_x_8082:
[----:B------:R-:W-:Y:S05]  /*15210*/  BSYNC B1 ;  /* 0x0000000000017941 */ /* 0x000fea0003800000 */
.L_x_8081:
        /* <DEDUP_REMOVED lines=9> */
.L_x_8119:
[----:B------:R-:W-:Y:S05]  /*152b0*/  YIELD ;  /* 0x0000000000007946 */ /* 0x000fea0003800000 */
[----:B------:R-:W-:Y:S04]  /*152c0*/  BSSY B1, `(.L_x_8100) ;  /* 0x00000b6000017945 */ /* 0x000fe80003800000 */
[----:B------:R-:W-:Y:S05]  /*152d0*/  @!P6 BRA `(.L_x_8101) ;  /* 0x0000000800d0e947 */ /* 0x000fea0003800000 */
[----:B------:R-:W-:Y:S01]  /*152e0*/  IMAD R8, R24, 0x8, R23 ;  /* 0x0000000818087824 */ /* 0x000fe200078e0217 */
[----:B------:R-:W-:Y:S01]  /*152f0*/  SHF.L.U32 R2, R28, 0x1f, RZ ;  /* 0x0000001f1c027819 */ /* 0x000fe200000006ff */
[----:B0-----:R-:W0:Y:S01]  /*15300*/  S2R R3, SR_TID.X ;  /* 0x0000000000037919 */ /* 0x001e220000002100 */
[----:B------:R-:W-:Y:S02]  /*15310*/  BSSY B2, `(.L_x_8102) ;  /* 0x0000005000027945 */ /* 0x000fe40003800000 */
[----:B------:R-:W2:Y:S01]  /*15320*/  SYNCS.PHASECHK.TRANS64.TRYWAIT P1, [R8+URZ+0x28ca0], R2 ;  /* 0x028ca002080075a7 */ /* 0x000ea2000802017f */
[----:B0-----:R-:W-:-:S04]  /*15330*/  LOP3.LUT R3, R3, 0x7f, RZ, 0xc0, !PT ;  /* 0x0000007f03037812 */ /* 0x001fc800078ec0ff */
[----:B------:R-:W-:Y:S01]  /*15340*/  ISETP.NE.AND P2, PT, R3, RZ, PT ;  /* 0x000000ff0300720c */ /* 0x000fe20003f45270 */
[----:B--2---:R-:W-:-:S12]  /*15350*/  @!P1 BRA `(.L_x_8103) ;  /* 0x0000006400b09947 */ /* 0x004fd80003800000 */
.L_x_8238:
[----:B------:R-:W-:Y:S05]  /*15360*/  BSYNC B2 ;  /* 0x0000000000027941 */ /* 0x000fea0003800000 */
.L_x_8102:
[----:B------:R-:W-:Y:S04]  /*15370*/  BSSY B2, `(.L_x_8104) ;  /* 0x0000009000027945 */ /* 0x000fe80003800000 */
[----:B------:R-:W-:Y:S05]  /*15380*/  @P2 BRA `(.L_x_8105) ;  /* 0x00000000001c2947 */ /* 0x000fea0003800000 */
[----:B-1----:R-:W1:Y:S01]  /*15390*/  S2R R9, SR_TID.X ;  /* 0x0000000000097919 */ /* 0x002e620000002100 */
[----:B------:R-:W-:-:S04]  /*153a0*/  IMAD.MOV.U32 R3, RZ, RZ, 0x2000 ;  /* 0x00002000ff037424 */ /* 0x000fc800078e00ff */
[----:B------:R2:W-:Y:S01]  /*153b0*/  SYNCS.ARRIVE.TRANS64 RZ, [R8+URZ+0x28c90], R3 ;  /* 0x028c900308ff79a7 */ /* 0x0005e2000800003f */
[----:B-1----:R-:W-:-:S04]  /*153c0*/  LOP3.LUT R9, R9, 0x1f, RZ, 0xc0, !PT ;  /* 0x0000001f09097812 */ /* 0x002fc800078ec0ff */
[----:B------:R-:W-:-:S13]  /*153d0*/  ISETP.NE.AND P1, PT, R9, RZ, PT ;  /* 0x000000ff0900720c */ /* 0x000fda0003f25270 */
[----:B--2---:R-:W-:Y:S05]  /*153e0*/  @!P1 BRA `(.L_x_8105) ;  /* 0x0000000000049947 */ /* 0x004fea0003800000 */
[----:B------:R-:W-:Y:S01]  /*153f0*/  BPT.TRAP 0x1 ;  /* 0x000000040000795c */ /* 0x000fe20000300000 */
.L_x_8105:
[----:B------:R-:W-:Y:S05]  /*15400*/  BSYNC B2 ;  /* 0x0000000000027941 */ /* 0x000fea0003800000 */
.L_x_8104:
[----:B------:R-:W-:Y:S01]  /*15410*/  IMAD.MOV.U32 R12, RZ, RZ, RZ ;  /* 0x000000ffff0c7224 */ /* 0x000fe200078e00ff */
[----:B------:R-:W-:Y:S01]  /*15420*/  UIADD3 UR4, UP0, UR38, 0x570, URZ ;  /* 0x0000057026047890 */ /* 0x000fe2000ff1e03f */
[----:B------:R-:W-:Y:S01]  /*15430*/  IMAD R3, R24, 0x2000, R23 ;  /* 0x0000200018037824 */ /* 0x000fe200078e0217 */
[----:B------:R-:W-:Y:S01]  /*15440*/  PLOP3.LUT P1, PT, PT, PT, PT, 0x80, 0x0 ;  /* 0x000000000000781c */ /* 0x000fe20003f2f070 */
[----:B-1----:R-:W-:Y:S01]  /*15450*/  VIADD R9, R8, 0x28c90 ;  /* 0x00028c9008097836 */ /* 0x002fe20000000000 */
[----:B------:R-:W-:Y:S01]  /*15460*/  R2UR UR10, R12 ;  /* 0x000000000c0a72ca */ /* 0x000fe200000e0000 */
[----:B------:R-:W-:Y:S01]  /*15470*/  VIADD R3, R3, 0x22400 ;  /* 0x0002240003037836 */ /* 0x000fe20000000000 */
[----:B------:R-:W-:Y:S01]  /*15480*/  LEA R10, R11, R0, 0x6 ;  /* 0x000000000b0a7211 */ /* 0x000fe200078e30ff */
[----:B------:R-:W-:Y:S01]  /*15490*/  UIADD3.X UR5, URZ, UR39, URZ, UP0, !UPT ;  /* 0x000000273f057290 */ /* 0x000fe200087fe43f */
[----:B------:R-:W-:Y:S01]  /*154a0*/  UMOV UR6, 0x0 ;  /* 0x0000000000067882 */ /* 0x000fe20000000000 */
[----:B------:R-:W-:-:S10]  /*154b0*/  UMOV UR7, 0x12f00000 ;  /* 0x12f0000000077882 */ /* 0x000fd40000000000 */
.L_x_8106:
        /* <DEDUP_REMOVED lines=13> */
.L_x_8239:
[----:B------:R-:W-:Y:S05]  /*15590*/  BSYNC B2 ;  /* 0x0000000000027941 */ /* 0x000fea0003800000 */
.L_x_8107:
        /* <DEDUP_REMOVED lines=11> */
.L_x_8110:
[----:B------:R-:W-:Y:S05]  /*15650*/  BSYNC B2 ;  /* 0x0000000000027941 */ /* 0x000fea0003800000 */
.L_x_8109:
        /* <DEDUP_REMOVED lines=9> */
.L_x_8111:
        /* <DEDUP_REMOVED lines=15> */
.L_x_8112:
        /* <DEDUP_REMOVED lines=15> */
.L_x_8113:
        /* <DEDUP_REMOVED lines=15> */
.L_x_8114:
        /* <DEDUP_REMOVED lines=15> */
.L_x_8115:
        /* <DEDUP_REMOVED lines=15> */
.L_x_8116:
        /* <DEDUP_REMOVED lines=15> */
.L_x_8117:
        /* <DEDUP_REMOVED lines=15> */
.L_x_8118:
        /* <DEDUP_REMOVED lines=10> */
.L_x_8101:
[----:B------:R-:W-:Y:S05]  /*15e20*/  BSYNC B1 ;  /* 0x0000000000017941 */ /* 0x000fea0003800000 */
.L_x_8100:
        /* <DEDUP_REMOVED lines=8> */
.L_x_8075:
[----:B------:R-:W-:Y:S05]  /*15eb0*/  BSYNC B0 ;  /* 0x0000000000007941 */ /* 0x000fea0003800000 */
.L_x_8074:
[----:B------:R-:W2:Y:S01]  /*15ec0*/  LDC R0, c[0x0][0x448] ;  /* 0x00011200ff007b82 */ /* 0x000ea20000000800 */
[----:B------:R-:W-:Y:S01]  /*15ed0*/  LEA R2, R17, 0x3f, 0x6 ;  /* 0x0000003f11027811 */ /* 0x000fe200078e30ff */
[----:B------:R-:W-:Y:S05]  /*15ee0*/  @!P0 WARPSYNC.ALL ;  /* 0x0000000000008948 */ /* 0x000fea0003800000 */
[----:B------:R-:W-:Y:S01]  /*15ef0*/  BSSY B7, `(.L_x_8120) ;  /* 0x0000386000077945 */ /* 0x000fe20003800000 */
[----:B------:R-:W-:Y:S01]  /*15f00*/  @!P0 BAR.SYNC.DEFER_BLOCKING 0xc, 0x180 ;  /* 0x0306000000008b1d */ /* 0x000fe20000010000 */
[----:B--2---:R-:W-:-:S13]  /*15f10*/  ISETP.NE.AND P1, PT, R0, 0x1, PT ;  /* 0x000000010000780c */ /* 0x004fda0003f25270 */
[----:B0-----:R-:W0:Y:S08]  /*15f20*/  @P1 LDC R3, c[0x0][0x44c] ;  /* 0x00011300ff031b82 */ /* 0x001e300000000800 */
[----:B------:R-:W2:Y:S01]  /*15f30*/  @P1 LDC R0, c[0x0][0x450] ;  /* 0x00011400ff001b82 */ /* 0x000ea20000000800 */
[----:B0-----:R-:W-:-:S05]  /*15f40*/  @P1 IMAD.HI.U32 R3, R2, R3, RZ ;  /* 0x0000000302031227 */ /* 0x001fca00078e00ff */
[----:B--2---:R-:W-:-:S05]  /*15f50*/  @P1 SHF.R.U32.HI R2, RZ, R0, R3 ;  /* 0x00000000ff021219 */ /* 0x004fca0000011603 */
[----:B------:R-:W-:-:S05]  /*15f60*/  IMAD.IADD R2, R4, 0x1, R2 ;  /* 0x0000000104027824 */ /* 0x000fca00078e0202 */
        /* <DEDUP_REMOVED lines=24> */
.L_x_8121:
        /* <DEDUP_REMOVED lines=20> */
.L_x_8124:
[----:B------:R-:W-:Y:S05]  /*16230*/  BSYNC B6 ;  /* 0x0000000000067941 */ /* 0x000fea0003800000 */
.L_x_8123:
        /* <DEDUP_REMOVED lines=19> */
[----:B-12---:R-:W-:Y:S05]  /*16370*/  CALL.ABS.NOINC R2 ;  /* 0x0000000002007343 */ /* 0x006fea0003c00000 */
.L_x_8127:
        /* <DEDUP_REMOVED lines=15> */
.L_x_8126:
[----:B------:R-:W-:Y:S05]  /*16470*/  BSYNC B6 ;  /* 0x0000000000067941 */ /* 0x000fea0003800000 */
.L_x_8125:
[----:B------:R-:W2:Y:S01]  /*16480*/  LDL R21, [R1+0x14] ;  /* 0x0000140001157983 */ /* 0x000ea20000100800 */
[----:B------:R-:W-:Y:S01]  /*16490*/  ULDC.64 UR4, c[0x0][0x9f8] ;  /* 0x00027e0000047ab9 */ /* 0x000fe20000000a00 */
[----:B------:R-:W0:Y:S01]  /*164a0*/  LDC R10, c[0x0][0x430] ;  /* 0x00010c00ff0a7b82 */ /* 0x000e220000000800 */
[----:B------:R-:W-:Y:S01]  /*164b0*/  ISETP.NE.U32.AND P0, PT, RZ, UR4, PT ;  /* 0x00000004ff007c0c */ /* 0x000fe2000bf05070 */
[----:B------:R-:W3:Y:S03]  /*164c0*/  S2R R20, SR_TID.X ;  /* 0x0000000000147919 */ /* 0x000ee60000002100 */
[----:B------:R-:W-:-:S13]  /*164d0*/  ISETP.NE.AND.EX P0, PT, RZ, UR5, PT, P0 ;  /* 0x00000005ff007c0c */ /* 0x000fda000bf05300 */
[----:B------:R-:W-:Y:S01]  /*164e0*/  @P0 IADD3 R2, P1, R27, UR4, RZ ;  /* 0x000000041b020c10 */ /* 0x000fe2000ff3e0ff */
[----:B------:R-:W4:Y:S01]  /*164f0*/  S2R R11, SR_TID.X ;  /* 0x00000000000b7919 */ /* 0x000f220000002100 */
[----:B------:R-:W-:Y:S02]  /*16500*/  ULDC UR4, c[0x0][0x320] ;  /* 0x0000c80000047ab9 */ /* 0x000fe40000000800 */
[----:B------:R-:W-:-:S05]  /*16510*/  @P0 IADD3.X R3, R29, UR5, RZ, P1, !PT ;  /* 0x000000051d030c10 */ /* 0x000fca0008ffe4ff */
[----:B------:R1:W2:Y:S01]  /*16520*/  @P0 LDG.E R30, desc[UR40][R2.64] ;  /* 0x00000028021e0981 */ /* 0x0002a2000c1e1900 */
[----:B---3--:R-:W-:-:S04]  /*16530*/  LOP3.LUT R20, R20, 0x7f, RZ, 0xc0, !PT ;  /* 0x0000007f14147812 */ /* 0x008fc800078ec0ff */
[----:B------:R-:W-:Y:S02]  /*16540*/  SHF.R.U32.HI R34, RZ, 0x3, R20 ;  /* 0x00000003ff227819 */ /* 0x000fe40000011614 */
[----:B------:R-:W3:Y:S01]  /*16550*/  S2R R20, SR_TID.X ;  /* 0x0000000000147919 */ /* 0x000ee20000002100 */
[----:B0-----:R-:W-:-:S13]  /*16560*/  ISETP.NE.AND P1, PT, R10, 0x1, PT ;  /* 0x000000010a00780c */ /* 0x001fda0003f25270 */
[----:B-1----:R-:W0:Y:S08]  /*16570*/  @P1 LDC R3, c[0x0][0x434] ;  /* 0x00010d00ff031b82 */ /* 0x002e300000000800 */
[----:B------:R-:W1:Y:S01]  /*16580*/  @P1 LDC R2, c[0x0][0x438] ;  /* 0x00010e00ff021b82 */ /* 0x000e620000000800 */
[----:B---3--:R-:W-:-:S05]  /*16590*/  IMAD.SHL.U32 R20, R20, 0x10, RZ ;  /* 0x0000001014147824 */ /* 0x008fca00078e00ff */
[----:B------:R-:W-:Y:S01]  /*165a0*/  LOP3.LUT R20, R34, 0x70, R20, 0xf8, !PT ;  /* 0x0000007022147812 */ /* 0x000fe200078ef814 */
[----:B----4-:R-:W-:-:S05]  /*165b0*/  IMAD.SHL.U32 R11, R11, 0x8, RZ ;  /* 0x000000080b0b7824 */ /* 0x010fca00078e00ff */
[----:B------:R-:W-:Y:S02]  /*165c0*/  LOP3.LUT R11, R11, 0x38, RZ, 0xc0, !PT ;  /* 0x000000380b0b7812 */ /* 0x000fe400078ec0ff */
[----:B------:R-:W-:Y:S01]  /*165d0*/  LOP3.LUT R22, R22, 0xffffffbf, RZ, 0xc0, !PT ;  /* 0xffffffbf16167812 */ /* 0x000fe200078ec0ff */
[----:B------:R-:W3:Y:S01]  /*165e0*/  S2R R12, SR_TID.X ;  /* 0x00000000000c7919 */ /* 0x000ee20000002100 */
[----:B------:R-:W-:Y:S02]  /*165f0*/  IMAD.MOV.U32 R36, RZ, RZ, RZ ;  /* 0x000000ffff247224 */ /* 0x000fe400078e00ff */
[----:B---3--:R-:W-:-:S05]  /*16600*/  IMAD.SHL.U32 R12, R12, 0x8, RZ ;  /* 0x000000080c0c7824 */ /* 0x008fca00078e00ff */
[----:B------:R-:W-:-:S04]  /*16610*/  LOP3.LUT R12, R12, 0x38, RZ, 0xc0, !PT ;  /* 0x000000380c0c7812 */ /* 0x000fc800078ec0ff */
[----:B------:R-:W-:Y:S02]  /*16620*/  LOP3.LUT R12, R12, 0x180, RZ, 0xfc, !PT ;  /* 0x000001800c0c7812 */ /* 0x000fe400078efcff */
[----:B--2---:R-:W-:Y:S02]  /*16630*/  LEA R27, R21, 0xffffffc0, 0x6 ;  /* 0xffffffc0151b7811 */ /* 0x004fe400078e30ff */
[----:B------:R-:W2:Y:S02]  /*16640*/  S2R R21, SR_TID.X ;  /* 0x0000000000157919 */ /* 0x000ea40000002100 */
[----:B--2---:R-:W-:-:S05]  /*16650*/  IMAD.SHL.U32 R21, R21, 0x8, RZ ;  /* 0x0000000815157824 */ /* 0x004fca00078e00ff */
[----:B------:R-:W-:-:S04]  /*16660*/  LOP3.LUT R21, R21, 0x38, RZ, 0xc0, !PT ;  /* 0x0000003815157812 */ /* 0x000fc800078ec0ff */
[----:B------:R-:W-:-:S04]  /*16670*/  LOP3.LUT R21, R21, 0x40, RZ, 0xfc, !PT ;  /* 0x0000004015157812 */ /* 0x000fc800078efcff */
[----:B------:R-:W-:Y:S02]  /*16680*/  ISETP.GE.AND P2, PT, R21, UR4, PT ;  /* 0x0000000415007c0c */ /* 0x000fe4000bf46270 */
[----:B------:R-:W2:Y:S01]  /*16690*/  S2R R21, SR_TID.X ;  /* 0x0000000000157919 */ /* 0x000ea20000002100 */
[----:B------:R-:W-:-:S04]  /*166a0*/  IMAD.IADD R4, R20, 0x1, R27 ;  /* 0x0000000114047824 */ /* 0x000fc800078e021b */
[C---:B------:R-:W-:Y:S01]  /*166b0*/  IMAD.IADD R0, R4.reuse, 0x1, R33 ;  /* 0x0000000104007824 */ /* 0x040fe200078e0221 */
[----:B------:R-:W-:-:S03]  /*166c0*/  ISETP.GE.AND P0, PT, R4, R31, PT ;  /* 0x0000001f0400720c */ /* 0x000fc60003f06270 */
[----:B0-----:R-:W-:Y:S01]  /*166d0*/  @P1 IMAD.HI.U32 R3, R0, R3, RZ ;  /* 0x0000000300031227 */ /* 0x001fe200078e00ff */
[----:B------:R-:W-:-:S03]  /*166e0*/  ISETP.GT.U32.OR P0, PT, R20, 0x3f, P0 ;  /* 0x0000003f1400780c */ /* 0x000fc60000704470 */
[----:B------:R-:W-:Y:S01]  /*166f0*/  IMAD.MOV.U32 R8, RZ, RZ, R0 ;  /* 0x000000ffff087224 */ /* 0x000fe200078e0000 */
[----:B-1----:R-:W-:Y:S02]  /*16700*/  @P1 SHF.R.U32.HI R8, RZ, R2, R3 ;  /* 0x00000002ff081219 */ /* 0x002fe40000011603 */
[----:B------:R-:W-:Y:S02]  /*16710*/  ISETP.GE.AND P1, PT, R11, UR4, PT ;  /* 0x000000040b007c0c */ /* 0x000fe4000bf26270 */
[----:B------:R-:W-:Y:S02]  /*16720*/  @P2 LOP3.LUT R22, R22, 0x40, RZ, 0xfc, !PT ;  /* 0x0000004016162812 */ /* 0x000fe400078efcff */
[----:B------:R-:W-:Y:S02]  /*16730*/  SEL R9, RZ, 0xffffffff, P2 ;  /* 0xffffffffff097807 */ /* 0x000fe40001000000 */
[----:B------:R-:W-:Y:S01]  /*16740*/  LOP3.LUT R22, R22, 0xffffff7f, RZ, 0xc0, !PT ;  /* 0xffffff7f16167812 */ /* 0x000fe200078ec0ff */
[----:B------:R-:W0:Y:S01]  /*16750*/  @!P0 LDC.64 R2, c[0x0][0x428] ;  /* 0x00010a00ff028b82 */ /* 0x000e220000000a00 */
[----:B--2---:R-:W-:-:S05]  /*16760*/  IMAD.SHL.U32 R21, R21, 0x8, RZ ;  /* 0x0000000815157824 */ /* 0x004fca00078e00ff */
[----:B------:R-:W-:-:S04]  /*16770*/  LOP3.LUT R21, R21, 0x38, RZ, 0xc0, !PT ;  /* 0x0000003815157812 */ /* 0x000fc800078ec0ff */
[C---:B------:R-:W-:Y:S02]  /*16780*/  LOP3.LUT R34, R21.reuse, 0x80, RZ, 0xfc, !PT ;  /* 0x0000008015227812 */ /* 0x040fe400078efcff */
[----:B------:R-:W-:Y:S02]  /*16790*/  LOP3.LUT R21, R21, 0xc0, RZ, 0xfc, !PT ;  /* 0x000000c015157812 */ /* 0x000fe400078efcff */
[----:B------:R-:W-:Y:S02]  /*167a0*/  @P1 LOP3.LUT R22, R22, 0x80, RZ, 0xfc, !PT ;  /* 0x0000008016161812 */ /* 0x000fe400078efcff */
[----:B------:R-:W-:Y:S01]  /*167b0*/  SEL R4, RZ, 0x1, P1 ;  /* 0x00000001ff047807 */ /* 0x000fe20000800000 */
[----:B------:R-:W-:Y:S01]  /*167c0*/  IMAD.SHL.U32 R9, R9, 0x2, RZ ;  /* 0x0000000209097824 */ /* 0x000fe200078e00ff */
[----:B------:R-:W-:Y:S02]  /*167d0*/  ISETP.GE.AND P1, PT, R21, UR4, PT ;  /* 0x0000000415007c0c */ /* 0x000fe4000bf26270 */
[----:B------:R-:W1:Y:S01]  /*167e0*/  S2R R21, SR_TID.X ;  /* 0x0000000000157919 */ /* 0x000e620000002100 */
[----:B------:R-:W-:-:S02]  /*167f0*/  ISETP.GE.AND P2, PT, R34, UR4, PT ;  /* 0x0000000422007c0c */ /* 0x000fc4000bf46270 */
[----:B------:R-:W-:Y:S02]  /*16800*/  LOP3.LUT R9, R9, 0x2, R4, 0xe2, !PT ;  /* 0x0000000209097812 */ /* 0x000fe400078ee204 */
[----:B------:R-:W2:Y:S01]  /*16810*/  @!P0 LDC.64 R4, c[0x0][0x418] ;  /* 0x00010600ff048b82 */ /* 0x000ea20000000a00 */
[----:B------:R-:W-:Y:S02]  /*16820*/  SEL R6, RZ, 0x4, P2 ;  /* 0x00000004ff067807 */ /* 0x000fe40001000000 */
[----:B------:R-:W-:Y:S02]  /*16830*/  SEL R7, RZ, 0x8, P1 ;  /* 0x00000008ff077807 */ /* 0x000fe40000800000 */
[----:B------:R-:W-:Y:S02]  /*16840*/  SHF.R.S32.HI R34, RZ, 0x1f, R30 ;  /* 0x0000001fff227819 */ /* 0x000fe4000001141e */
[----:B------:R-:W-:Y:S02]  /*16850*/  LOP3.LUT R9, R7, R9, R6, 0xfe, !PT ;  /* 0x0000000907097212 */ /* 0x000fe400078efe06 */
[----:B------:R-:W-:-:S02]  /*16860*/  @!P0 SHF.R.S32.HI R7, RZ, 0x1f, R8 ;  /* 0x0000001fff078819 */ /* 0x000fc40000011408 */
[----:B------:R-:W-:Y:S02]  /*16870*/  @!P0 MOV R6, R8 ;  /* 0x0000000800068202 */ /* 0x000fe40000000f00 */
[----:B------:R-:W-:-:S03]  /*16880*/  LOP3.LUT R22, R22, 0xffffffdf, RZ, 0xc0, !PT ;  /* 0xffffffdf16167812 */ /* 0x000fc600078ec0ff */
[----:B0-----:R-:W-:Y:S01]  /*16890*/  @!P0 IMAD.WIDE.U32 R6, R30, R2, R6 ;  /* 0x000000021e068225 */ /* 0x001fe200078e0006 */
[----:B------:R-:W-:-:S03]  /*168a0*/  @P2 LOP3.LUT R22, R22, 0x20, RZ, 0xfc, !PT ;  /* 0x0000002016162812 */ /* 0x000fc600078efcff */
[----:B------:R-:W-:Y:S01]  /*168b0*/  @!P0 IMAD R2, R34, R2, RZ ;  /* 0x0000000222028224 */ /* 0x000fe200078e02ff */
[----:B------:R-:W-:-:S03]  /*168c0*/  LOP3.LUT R22, R22, 0xffffffef, RZ, 0xc0, !PT ;  /* 0xffffffef16167812 */ /* 0x000fc600078ec0ff */
[----:B------:R-:W-:Y:S01]  /*168d0*/  @!P0 IMAD R3, R30, R3, R2 ;  /* 0x000000031e038224 */ /* 0x000fe200078e0202 */
        /* <DEDUP_REMOVED lines=13> */
[----:B------:R-:W-:Y:S02]  /*169b0*/  SEL R5, RZ, 0x20, P2 ;  /* 0x00000020ff057807 */ /* 0x000fe40001000000 */
[----:B------:R-:W-:Y:S02]  /*169c0*/  SEL R3, RZ, 0x40, P0 ;  /* 0x00000040ff037807 */ /* 0x000fe40000000000 */
[----:B------:R-:W-:-:S04]  /*169d0*/  LOP3.LUT R4, R5, R9, R4, 0xfe, !PT ;  /* 0x0000000905047212 */ /* 0x000fc800078efe04 */
[----:B------:R-:W-:Y:S01]  /*169e0*/  LOP3.LUT R6, R4, R3, RZ, 0xfc, !PT ;  /* 0x0000000304067212 */ /* 0x000fe200078efcff */
[----:B------:R-:W-:Y:S01]  /*169f0*/  IMAD.MOV R3, RZ, RZ, -R8 ;  /* 0x000000ffff037224 */ /* 0x000fe200078e0a08 */
[----:B------:R-:W-:-:S03]  /*16a00*/  LOP3.LUT R14, R21, 0x1c0, RZ, 0xfc, !PT ;  /* 0x000001c0150e7812 */ /* 0x000fc600078efcff */
[----:B------:R-:W-:Y:S01]  /*16a10*/  IMAD R0, R10, R3, R0 ;  /* 0x000000030a007224 */ /* 0x000fe200078e0200 */
[----:B------:R0:W-:Y:S01]  /*16a20*/  STL [R1+0x34], R6 ;  /* 0x0000340601007387 */ /* 0x0001e20000100800 */
[----:B------:R-:W-:-:S03]  /*16a30*/  LOP3.LUT R22, R22, 0xfffffff7, RZ, 0xc0, !PT ;  /* 0xfffffff716167812 */ /* 0x000fc600078ec0ff */
[----:B------:R0:W-:Y:S01]  /*16a40*/  STL [R1], R0 ;  /* 0x0000000001007387 */ /* 0x0001e20000100800 */
[----:B------:R-:W-:Y:S01]  /*16a50*/  ISETP.GE.AND P0, PT, R14, UR4, PT ;  /* 0x000000040e007c0c */ /* 0x000fe2000bf06270 */
[----:B------:R-:W-:Y:S01]  /*16a60*/  ULDC UR4, c[0x0][0x2f4] ;  /* 0x0000bd0000047ab9 */ /* 0x000fe20000000800 */
[----:B------:R-:W-:Y:S02]  /*16a70*/  @P3 LOP3.LUT R22, R22, 0x8, RZ, 0xfc, !PT ;  /* 0x0000000816163812 */ /* 0x000fe400078efcff */
[----:B------:R-:W-:Y:S02]  /*16a80*/  SEL R2, RZ, 0x80, P0 ;  /* 0x00000080ff027807 */ /* 0x000fe40000000000 */
[----:B------:R-:W-:Y:S02]  /*16a90*/  ISETP.GE.AND P0, PT, R11, UR4, PT ;  /* 0x000000040b007c0c */ /* 0x000fe4000bf06270 */
[----:B------:R-:W-:Y:S01]  /*16aa0*/  LOP3.LUT R22, R22, 0xfffffffb, RZ, 0xc0, !PT ;  /* 0xfffffffb16167812 */ /* 0x000fe200078ec0ff */
[----:B------:R-:W-:-:S03]  /*16ab0*/  UMOV UR5, 0xffffffff ;  /* 0xffffffff00057882 */ /* 0x000fc60000000000 */
[----:B------:R-:W-:-:S04]  /*16ac0*/  @P2 LOP3.LUT R22, R22, 0x4, RZ, 0xfc, !PT ;  /* 0x0000000416162812 */ /* 0x000fc800078efcff */
[----:B------:R-:W-:-:S04]  /*16ad0*/  LOP3.LUT R22, R22, 0xfffffffd, RZ, 0xc0, !PT ;  /* 0xfffffffd16167812 */ /* 0x000fc800078ec0ff */
[----:B------:R-:W-:Y:S01]  /*16ae0*/  @P0 LOP3.LUT R22, R22, 0x2, RZ, 0xfc, !PT ;  /* 0x0000000216160812 */ /* 0x000fe200078efcff */
[----:B0-----:R-:W-:Y:S06]  /*16af0*/  BRA.DIV UR5, `(.L_x_8128) ;  /* 0x0000004e05f07947 */ /* 0x001fec000b800000 */
.L_x_8242:
        /* <DEDUP_REMOVED lines=12> */
.L_x_8129:
[----:B------:R-:W0:Y:S01]  /*16bc0*/  S2R R0, SR_TID.X ;  /* 0x0000000000007919 */ /* 0x000e220000002100 */
[----:B------:R-:W-:Y:S01]  /*16bd0*/  BSSY B0, `(.L_x_8130) ;  /* 0x0000008000007945 */ /* 0x000fe20003800000 */
[----:B0-----:R-:W-:-:S04]  /*16be0*/  LOP3.LUT R0, R0, 0x7f, RZ, 0xc0, !PT ;  /* 0x0000007f00007812 */ /* 0x001fc800078ec0ff */
[----:B------:R-:W-:-:S04]  /*16bf0*/  SHF.R.U32.HI R0, RZ, 0x3, R0 ;  /* 0x00000003ff007819 */ /* 0x000fc80000011600 */
[----:B------:R-:W-:Y:S01]  /*16c00*/  IADD3 R27, -R0, R31, -R27 ;  /* 0x0000001f001b7210 */ /* 0x000fe20007ffe91b */
[----:B------:R-:W-:Y:S01]  /*16c10*/  IMAD R31, R25, 0x8, R23 ;  /* 0x00000008191f7824 */ /* 0x000fe200078e0217 */
[----:B------:R-:W-:-:S04]  /*16c20*/  SHF.L.U32 R0, R26, 0x1f, RZ ;  /* 0x0000001f1a007819 */ /* 0x000fc800000006ff */
[----:B------:R-:W0:Y:S02]  /*16c30*/  SYNCS.PHASECHK.TRANS64.TRYWAIT P0, [R31+URZ+0x28c40], R0 ;  /* 0x028c40001f0075a7 */ /* 0x000e24000800017f */
[----:B0-----:R-:W-:Y:S05]  /*16c40*/  @!P0 BRA `(.L_x_8131) ;  /* 0x0000004c00d08947 */ /* 0x001fea0003800000 */
.L_x_8243:
[----:B------:R-:W-:Y:S05]  /*16c50*/  BSYNC B0 ;  /* 0x0000000000007941 */ /* 0x000fea0003800000 */
.L_x_8130:
        /* <DEDUP_REMOVED lines=63> */
.L_x_8253:
[----:B------:R-:W-:-:S13]  /*17050*/  ISETP.GE.AND P0, PT, R27, 0x31, PT ;  /* 0x000000311b00780c */ /* 0x000fda0003f06270 */
[----:B01----:R-:W-:Y:S01]  /*17060*/  @P0 LEA R2, P1, R7, R0, 0x1 ;  /* 0x0000000007020211 */ /* 0x003fe200078208ff */
        /* <DEDUP_REMOVED lines=8> */
.L_x_8133:
        /* <DEDUP_REMOVED lines=11> */
.L_x_8134:
        /* <DEDUP_REMOVED lines=20> */
[----:B0-----:R-:W-:-:S04]  /*172e0*/  IMAD.WIDE.U32 R4, R4, UR4, RZ ;  /* 0x0000000404047c25 */ /* 0x001fc8000f8e00ff */
[----:B------:R-:W-:Y:S01]  /*172f0*/  IMAD.IADD R0, R5, 0x1, R0 ;  /* 0x0000000105007824 */ /* 0x000fe200078e0200 */
[----:B------:R0:W-:Y:S01]  /*17300*/  STL.64 [R1+0x18], R4 ;  /* 0x0000180401007387 */ /* 0x0001e20000100a00 */
[----:B--2---:R-:W-:-:S03]  /*17310*/  VIADD R2, R23, 0x20400 ;  /* 0x0002040017027836 */ /* 0x004fc60000000000 */
[----:B------:R0:W-:Y:S02]  /*17320*/  STL [R1+0x8], R0 ;  /* 0x0000080001007387 */ /* 0x0001e40000100800 */
[----:B------:R-:W-:-:S13]  /*17330*/  LOP3.LUT P0, RZ, R2, 0x3ff, RZ, 0xc0, !PT ;  /* 0x000003ff02ff7812 */ /* 0x000fda000780c0ff */
[----:B0-----:R-:W-:Y:S05]  /*17340*/  @!P0 BRA `(.L_x_8136) ;  /* 0x0000000000408947 */ /* 0x001fea0003800000 */
        /* <DEDUP_REMOVED lines=16> */
.L_x_8136:
[----:B------:R-:W-:Y:S05]  /*17450*/  BSYNC B6 ;  /* 0x0000000000067941 */ /* 0x000fea0003800000 */
.L_x_8135:
        /* <DEDUP_REMOVED lines=30> */
[----:B0-----:R-:W-:Y:S01]  /*17640*/  @P0 IMAD.HI.U32 R5, R0, R5, RZ ;  /* 0x0000000500050227 */ /* 0x001fe200078e00ff */
[----:B------:R-:W-:-:S04]  /*17650*/  MOV R4, R0 ;  /* 0x0000000000047202 */ /* 0x000fc80000000f00 */
        /* <DEDUP_REMOVED lines=48> */
[----:B0-----:R-:W-:Y:S02]  /*17960*/  IADD3 R4, R17, 0x20, RZ ;  /* 0x0000002011047810 */ /* 0x001fe40007ffe0ff */
[----:B------:R-:W0:Y:S02]  /*17970*/  SHFL.IDX PT, R5, R0, 0x2, 0x181f ;  /* 0x00581f0000057f89 */ /* 0x000e2400000e0000 */
[----:B------:R-:W-:Y:S02]  /*17980*/  ISETP.GE.AND P0, PT, R4, R3, PT ;  /* 0x000000030400720c */ /* 0x000fe40003f06270 */
[----:B------:R-:W-:Y:S04]  /*17990*/  SHFL.IDX PT, R0, R0, 0x3, 0x181f ;  /* 0x00781f0000007f89 */ /* 0x000fe800000e0000 */
[----:B------:R-:W1:Y:S07]  /*179a0*/  SHFL.IDX PT, R4, R2, 0x2, 0x181f ;  /* 0x00581f0002047f89 */ /* 0x000e6e00000e0000 */
[----:B0-----:R-:W-:-:S05]  /*179b0*/  @!P0 LEA R5, P2, R9, R5, 0x1 ;  /* 0x0000000509058211 */ /* 0x001fca00078408ff */
[----:B-1----:R-:W-:-:S05]  /*179c0*/  @!P0 IMAD.X R4, RZ, RZ, R4, P2 ;  /* 0x000000ffff048224 */ /* 0x002fca00010e0604 */
[----:B------:R-:W-:-:S04]  /*179d0*/  @!P0 LOP3.LUT R5, R5, R4, RZ, 0x3c, !PT ;  /* 0x0000000405058212 */ /* 0x000fc800078e3cff */
[----:B------:R-:W-:-:S04]  /*179e0*/  @!P0 LOP3.LUT R4, R5, R4, RZ, 0x3c, !PT ;  /* 0x0000000405048212 */ /* 0x000fc800078e3cff */
[----:B------:R-:W-:-:S05]  /*179f0*/  @!P0 LOP3.LUT R5, R5, R4, RZ, 0x3c, !PT ;  /* 0x0000000405058212 */ /* 0x000fca00078e3cff */
[----:B------:R0:W-:Y:S04]  /*17a00*/  @!P0 LDGSTS.E.BYPASS.LTC128B.128 [R8+0x21400], desc[UR40][R4.64], !P1 ;  /* 0x2140000004088fae */ /* 0x0001e8000c901d68 */
[----:B0-----:R0:W1:Y:S02]  /*17a10*/  SHFL.IDX PT, R4, R2, 0x3, 0x181f ;  /* 0x00781f0002047f89 */ /* 0x00106400000e0000 */
.L_x_8262:
        /* <DEDUP_REMOVED lines=10> */
.L_x_8138:
        /* <DEDUP_REMOVED lines=18> */
.L_x_8263:
[----:B------:R-:W-:Y:S05]  /*17be0*/  BSYNC B0 ;  /* 0x0000000000007941 */ /* 0x000fea0003800000 */
.L_x_8139:
[----:B------:R-:W-:-:S04]  /*17bf0*/  LOP3.LUT R2, R37, 0x2, RZ, 0xfc, !PT ;  /* 0x0000000225027812 */ /* 0x000fc800078efcff */
[----:B------:R-:W-:-:S13]  /*17c00*/  ISETP.NE.AND P0, PT, R2, 0x3, PT ;  /* 0x000000030200780c */ /* 0x000fda0003f05270 */
[----:B------:R-:W-:Y:S05]  /*17c10*/  @!P0 BRA `(.L_x_8141) ;  /* 0x0000000000048947 */ /* 0x000fea0003800000 */
[----:B------:R-:W-:Y:S01]  /*17c20*/  BPT.TRAP 0x1 ;  /* 0x000000040000795c */ /* 0x000fe20000300000 */
.L_x_8141:
[----:B0-----:R-:W-:Y:S01]  /*17c30*/  SHF.L.U32 R0, R26, 0x1f, RZ ;  /* 0x0000001f1a007819 */ /* 0x001fe200000006ff */
[----:B------:R-:W-:Y:S03]  /*17c40*/  BSSY B0, `(.L_x_8142) ;  /* 0x0000003000007945 */ /* 0x000fe60003800000 */
[----:B------:R-:W0:Y:S02]  /*17c50*/  SYNCS.PHASECHK.TRANS64.TRYWAIT P0, [R31+URZ+0x28c60], R0 ;  /* 0x028c60001f0075a7 */ /* 0x000e24000800017f */
[----:B0-----:R-:W-:Y:S05]  /*17c60*/  @!P0 BRA `(.L_x_8143) ;  /* 0x0000004800848947 */ /* 0x001fea0003800000 */
.L_x_8264:
[----:B------:R-:W-:Y:S05]  /*17c70*/  BSYNC B0 ;  /* 0x0000000000007941 */ /* 0x000fea0003800000 */
.L_x_8142:
        /* <DEDUP_REMOVED lines=9> */
[----:B---3--:R-:W-:Y:S01]  /*17d10*/  IMAD R0, R4, UR4, RZ ;  /* 0x0000000404007c24 */ /* 0x008fe2000f8e02ff */
[----:B------:R-:W-:Y:S01]  /*17d20*/  LEA R4, R25, R35, 0xf ;  /* 0x0000002319047211 */ /* 0x000fe200078e78ff */
        /* <DEDUP_REMOVED lines=101> */
.L_x_8274:
        /* <DEDUP_REMOVED lines=34> */
.L_x_8145:
        /* <DEDUP_REMOVED lines=11> */
.L_x_8146:
[----:B------:R-:W2:Y:S01]  /*18650*/  LDL R2, [R1+0x14] ;  /* 0x0000140001027983 */ /* 0x000ea20000100800 */
[----:B------:R1:W-:Y:S01]  /*18660*/  SYNCS.ARRIVE.TRANS64.A1T0 RZ, [R31+URZ+0x28c50], RZ ;  /* 0x028c50ff1fff79a7 */ /* 0x0003e2000810003f */
[----:B------:R-:W-:Y:S01]  /*18670*/  BSSY B0, `(.L_x_8147) ;  /* 0x00000f6000007945 */ /* 0x000fe20003800000 */
[----:B--2---:R-:W-:-:S13]  /*18680*/  ISETP.GE.AND P0, PT, R2, 0x2, PT ;  /* 0x000000020200780c */ /* 0x004fda0003f06270 */
[----:B-1----:R-:W-:Y:S05]  /*18690*/  @!P0 BRA `(.L_x_8148) ;  /* 0x0000000c00cc8947 */ /* 0x002fea0003800000 */
[----:B------:R-:W2:Y:S04]  /*186a0*/  LDL.LU R4, [R1+0x34] ;  /* 0x0000340001047983 */ /* 0x000ea80000300800 */
[----:B------:R-:W3:Y:S01]  /*186b0*/  LDL.LU R3, [R1+0xc] ;  /* 0x00000c0001037983 */ /* 0x000ee20000300800 */
[----:B------:R-:W-:Y:S02]  /*186c0*/  IADD3 R7, R2, -0x2, RZ ;  /* 0xfffffffe02077810 */ /* 0x000fe40007ffe0ff */
[----:B--2---:R-:W-:Y:S02]  /*186d0*/  LOP3.LUT R32, R4, 0x40, RZ, 0xc0, !PT ;  /* 0x0000004004207812 */ /* 0x004fe400078ec0ff */
[----:B---3--:R-:W-:Y:S02]  /*186e0*/  LOP3.LUT R31, R3, 0x80, RZ, 0xc0, !PT ;  /* 0x00000080031f7812 */ /* 0x008fe400078ec0ff */
[----:B------:R-:W-:-:S02]  /*186f0*/  SHF.R.U32.HI R32, RZ, 0x2, R32 ;  /* 0x00000002ff207819 */ /* 0x000fc40000011620 */
[----:B------:R-:W-:-:S07]  /*18700*/  SHF.R.U32.HI R31, RZ, 0x3, R31 ;  /* 0x00000003ff1f7819 */ /* 0x000fce000001161f */
.L_x_8161:
        /* <DEDUP_REMOVED lines=35> */
[----:B------:R-:W-:Y:S02]  /*18940*/  LOP3.LUT R26, R26, R2, RZ, 0x3c, !PT ;  /* 0x000000021a1a7212 */ /* 0x000fe400078e3cff */
[----:B------:R-:W-:Y:S01]  /*18950*/  MOV R2, R7 ;  /* 0x0000000700027202 */ /* 0x000fe20000000f00 */
[----:B------:R-:W-:Y:S01]  /*18960*/  VIADD R7, R7, 0xffffffff ;  /* 0xffffffff07077836 */ /* 0x000fe20000000000 */
[----:B------:R-:W-:-:S02]  /*18970*/  SEL R25, R25, RZ, P0 ;  /* 0x000000ff19197207 */ /* 0x000fc40000000000 */
[----:B------:R-:W-:Y:S01]  /*18980*/  ISETP.GT.AND P3, PT, R2, RZ, PT ;  /* 0x000000ff0200720c */ /* 0x000fe20003f64270 */
[----:B0-----:R-:W-:-:S12]  /*18990*/  @!P1 BRA `(.L_x_8149) ;  /* 0x0000000000049947 */ /* 0x001fd80003800000 */
[----:B------:R-:W-:Y:S01]  /*189a0*/  BPT.TRAP 0x1 ;  /* 0x000000040000795c */ /* 0x000fe20000300000 */
.L_x_8149:
[----:B------:R-:W-:Y:S01]  /*189b0*/  IMAD R6, R25, 0x8, R23 ;  /* 0x0000000819067824 */ /* 0x000fe200078e0217 */
[----:B------:R-:W-:Y:S01]  /*189c0*/  SHF.L.U32 R17, R26, 0x1f, RZ ;  /* 0x0000001f1a117819 */ /* 0x000fe200000006ff */
[----:B------:R-:W-:Y:S01]  /*189d0*/  BSSY B1, `(.L_x_8150) ;  /* 0x0000004000017945 */ /* 0x000fe20003800000 */
[----:B------:R-:W-:Y:S02]  /*189e0*/  SHF.R.S32.HI R9, RZ, 0x1f, R5 ;  /* 0x0000001fff097819 */ /* 0x000fe40000011405 */
[----:B------:R-:W0:Y:S02]  /*189f0*/  SYNCS.PHASECHK.TRANS64.TRYWAIT P0, [R6+URZ+0x28c40], R17 ;  /* 0x028c4011060075a7 */ /* 0x000e24000800017f */
[----:B0-----:R-:W-:Y:S05]  /*18a00*/  @!P0 BRA `(.L_x_8151) ;  /* 0x00000044005c8947 */ /* 0x001fea0003800000 */
.L_x_8275:
[----:B------:R-:W-:Y:S05]  /*18a10*/  BSYNC B1 ;  /* 0x0000000000017941 */ /* 0x000fea0003800000 */
.L_x_8150:
        /* <DEDUP_REMOVED lines=32> */
[----:B-1----:R-:W-:-:S04]  /*18c20*/  IADD3 R2, P0, R2, R0, RZ ;  /* 0x0000000002027210 */ /* 0x002fc80007f1e0ff */
[----:B--2---:R-:W-:-:S05]  /*18c30*/  IADD3.X R3, RZ, R3, RZ, P0, !PT ;  /* 0x00000003ff037210 */ /* 0x004fca00007fe4ff */
        /* <DEDUP_REMOVED lines=8> */
.L_x_8285:
        /* <DEDUP_REMOVED lines=8> */
.L_x_8153:
        /* <DEDUP_REMOVED lines=11> */
.L_x_8154:
[----:B------:R2:W-:Y:S01]  /*18df0*/  SYNCS.ARRIVE.TRANS64.A1T0 RZ, [R6+URZ+0x28c30], RZ ;  /* 0x028c30ff06ff79a7 */ /* 0x0005e2000810003f */
[----:B------:R-:W-:Y:S05]  /*18e00*/  @!P2 BRA `(.L_x_8155) ;  /* 0x000000000004a947 */ /* 0x000fea0003800000 */
[----:B------:R-:W-:Y:S01]  /*18e10*/  BPT.TRAP 0x1 ;  /* 0x000000040000795c */ /* 0x000fe20000300000 */
.L_x_8155:
[----:B------:R-:W3:Y:S01]  /*18e20*/  SYNCS.PHASECHK.TRANS64.TRYWAIT P0, [R6+URZ+0x28c60], R17 ;  /* 0x028c6011060075a7 */ /* 0x000ee2000800017f */
[----:B------:R-:W-:Y:S04]  /*18e30*/  BSSY B1, `(.L_x_8156) ;  /* 0x0000002000017945 */ /* 0x000fe80003800000 */
[----:B---3--:R-:W-:Y:S05]  /*18e40*/  @!P0 BRA `(.L_x_8157) ;  /* 0x00000044007c8947 */ /* 0x008fea0003800000 */
.L_x_8286:
[----:B------:R-:W-:Y:S05]  /*18e50*/  BSYNC B1 ;  /* 0x0000000000017941 */ /* 0x000fea0003800000 */
.L_x_8156:
        /* <DEDUP_REMOVED lines=52> */
[----:B------:R-:W-:Y:S04]  /*191a0*/  LDGSTS.E.BYPASS.LTC128B.128 [R17+0xc400], desc[UR40][R2.64+0x300], P0 ;  /* 0x0c40030002117fae */ /* 0x000fe80008101d68 */
[----:B------:R-:W0:Y:S04]  /*191b0*/  SHFL.IDX PT, R14, R9, 0x2, 0x181f ;  /* 0x00581f00090e7f89 */ /* 0x000e2800000e0000 */
[----:B------:R0:W-:Y:S04]  /*191c0*/  LDGSTS.E.BYPASS.LTC128B.128 [R17+0xe400], desc[UR40][R2.64+0x380], P1 ;  /* 0x0e40038002117fae */ /* 0x0001e80008901d68 */
[----:B------:R3:W-:Y:S01]  /*191d0*/  LDGSTS.E.BYPASS.LTC128B.128 [R17+0xc00], desc[UR40][R4.64], !P3 ;  /* 0x00c0000004117fae */ /* 0x0007e2000d901d68 */
[----:B------:R-:W-:-:S02]  /*191e0*/  LOP3.LUT P3, RZ, R22, 0x8000, RZ, 0xc0, !PT ;  /* 0x0000800016ff7812 */ /* 0x000fc4000786c0ff */
[----:B------:R-:W-:Y:S01]  /*191f0*/  LOP3.LUT R22, R22, 0xffffbfff, RZ, 0xc0, !PT ;  /* 0xffffbfff16167812 */ /* 0x000fe200078ec0ff */
[----:B------:R3:W-:Y:S10]  /*19200*/  LDGSTS.E.BYPASS.LTC128B.128 [R17+0x2c00], desc[UR40][R4.64+0x80], !P2 ;  /* 0x02c0008004117fae */ /* 0x0007f4000d101d68 */
[----:B------:R-:W-:Y:S01]  /*19210*/  @P3 LOP3.LUT R22, R22, 0x4000, RZ, 0xfc, !PT ;  /* 0x0000400016163812 */ /* 0x000fe200078efcff */
[----:B------:R3:W-:Y:S01]  /*19220*/  LDGSTS.E.BYPASS.LTC128B.128 [R17+0x4c00], desc[UR40][R4.64+0x100], !P3 ;  /* 0x04c0010004117fae */ /* 0x0007e2000d901d68 */
[----:B0-----:R-:W-:-:S02]  /*19230*/  IADD3 R2, P2, R14, R0, RZ ;  /* 0x000000000e027210 */ /* 0x001fc40007f5e0ff */
[C---:B------:R-:W-:Y:S01]  /*19240*/  LOP3.LUT P3, RZ, R22.reuse, 0x80, RZ, 0xc0, !PT ;  /* 0x0000008016ff7812 */ /* 0x040fe2000786c0ff */
[----:B------:R3:W-:Y:S01]  /*19250*/  LDGSTS.E.BYPASS.LTC128B.128 [R17+0x6c00], desc[UR40][R4.64+0x180], !P6 ;  /* 0x06c0018004117fae */ /* 0x0007e2000f101d68 */
[----:B------:R-:W-:Y:S02]  /*19260*/  IADD3.X R3, RZ, R8, RZ, P2, !PT ;  /* 0x00000008ff037210 */ /* 0x000fe400017fe4ff */
[C---:B------:R-:W-:Y:S01]  /*19270*/  LOP3.LUT P2, RZ, R22.reuse, 0x40, RZ, 0xc0, !PT ;  /* 0x0000004016ff7812 */ /* 0x040fe2000784c0ff */
        /* <DEDUP_REMOVED lines=15> */
.L_x_8296:
        /* <DEDUP_REMOVED lines=25> */
.L_x_8159:
        /* <DEDUP_REMOVED lines=11> */
.L_x_8160:
[----:B------:R3:W-:Y:S01]  /*195b0*/  SYNCS.ARRIVE.TRANS64.A1T0 RZ, [R6+URZ+0x28c50], RZ ;  /* 0x028c50ff06ff79a7 */ /* 0x0007e2000810003f */
[----:B------:R-:W-:Y:S05]  /*195c0*/  @P3 BRA `(.L_x_8161) ;  /* 0xfffffff000503947 */ /* 0x000fea000383ffff */
.L_x_8148:
[----:B------:R-:W-:Y:S05]  /*195d0*/  BSYNC B0 ;  /* 0x0000000000007941 */ /* 0x000fea0003800000 */
.L_x_8147:
        /* <DEDUP_REMOVED lines=21> */
.L_x_8163:
[----:B------:R-:W-:Y:S05]  /*19730*/  BSYNC B0 ;  /* 0x0000000000007941 */ /* 0x000fea0003800000 */
.L_x_8162:
[----:B------:R-:W-:-:S07]  /*19740*/  SEL R25, R25, RZ, P0 ;  /* 0x000000ff19197207 */ /* 0x000fce0000000000 */
.L_x_8122:
[----:B------:R-:W-:Y:S05]  /*19750*/  BSYNC B7 ;  /* 0x0000000000077941 */ /* 0x000fea0003800000 */
.L_x_8120:
        /* <DEDUP_REMOVED lines=11> */
.L_x_8164:
        /* <DEDUP_REMOVED lines=23> */
[----:B------:R-:W0:Y:S02]  /*19980*/  SHFL.UP PT, R14, R4, 0x2, RZ ;  /* 0x04400000040e7989 */ /* 0x000e2400000e00ff */
[----:B0-----:R-:W-:-:S05]  /*19990*/  SEL R5, R14, RZ, P2 ;  /* 0x000000ff0e057207 */ /* 0x001fca0001000000 */
[----:B------:R-:W-:-:S05]  /*199a0*/  IMAD.IADD R5, R4, 0x1, R5 ;  /* 0x0000000104057824 */ /* 0x000fca00078e0205 */
[----:B------:R-:W2:Y:S02]  /*199b0*/  SHFL.UP PT, R14, R5, 0x4, RZ ;  /* 0x04800000050e7989 */ /* 0x000ea400000e00ff */
[----:B--23--:R-:W-:-:S04]  /*199c0*/  SEL R6, R14, RZ, P3 ;  /* 0x000000ff0e067207 */ /* 0x00cfc80001800000 */
        /* <DEDUP_REMOVED lines=8> */
.L_x_8306:
[----:B------:R-:W-:Y:S02]  /*19a50*/  ULDC UR4, c[0x0][0xc38] ;  /* 0x00030e0000047ab9 */ /* 0x000fe40000000800 */
[----:B------:R-:W-:-:S04]  /*19a60*/  IMAD.U32 R4, RZ, RZ, UR4 ;  /* 0x00000004ff047e24 */ /* 0x000fc8000f8e00ff */
[----:B--2---:R-:W-:-:S04]  /*19a70*/  IMAD R5, R14, R4, RZ ;  /* 0x000000040e057224 */ /* 0x004fc800078e02ff */
[----:B------:R-:W-:-:S05]  /*19a80*/  IMAD.IADD R16, R16, 0x1, R5 ;  /* 0x0000000110107824 */ /* 0x000fca00078e0205 */
[----:B------:R-:W-:-:S13]  /*19a90*/  ISETP.GT.AND P6, PT, R16, R0, PT ;  /* 0x000000001000720c */ /* 0x000fda0003fc4270 */
[----:B------:R-:W-:Y:S05]  /*19aa0*/  @P6 BRA `(.L_x_8167) ;  /* 0x00000000009c6947 */ /* 0x000fea0003800000 */
.L_x_8172:
[----:B------:R-:W2:Y:S01]  /*19ab0*/  LDC R4, c[0x0][0xc3c] ;  /* 0x00030f00ff047b82 */ /* 0x000ea20000000800 */
[----:B------:R-:W-:-:S05]  /*19ac0*/  VIADD R19, R19, 0x1f ;  /* 0x0000001f13137836 */ /* 0x000fca0000000000 */
[----:B--2---:R-:W-:-:S13]  /*19ad0*/  ISETP.GE.AND P6, PT, R19, R4, PT ;  /* 0x000000041300720c */ /* 0x004fda0003fc6270 */
[----:B------:R-:W-:Y:S05]  /*19ae0*/  @P6 BRA `(.L_x_8168) ;  /* 0x0000000400d06947 */ /* 0x000fea0003800000 */
[----:B------:R-:W2:Y:S01]  /*19af0*/  S2R R2, SR_TID.X ;  /* 0x0000000000027919 */ /* 0x000ea20000002100 */
[----:B------:R-:W-:Y:S01]  /*19b00*/  BSSY B0, `(.L_x_8169) ;  /* 0x0000009000007945 */ /* 0x000fe20003800000 */
[----:B--2---:R-:W-:-:S05]  /*19b10*/  LOP3.LUT R2, R2, 0x1f, RZ, 0xc0, !PT ;  /* 0x0000001f02027812 */ /* 0x004fca00078ec0ff */
[----:B------:R-:W-:Y:S02]  /*19b20*/  IMAD.IADD R5, R19, 0x1, R2 ;  /* 0x0000000113057824 */ /* 0x000fe400078e0202 */
[----:B------:R-:W-:-:S03]  /*19b30*/  IMAD.MOV.U32 R2, RZ, RZ, RZ ;  /* 0x000000ffff027224 */ /* 0x000fc600078e00ff */
[----:B------:R-:W-:-:S13]  /*19b40*/  ISETP.GE.OR P6, PT, R5, R4, !P0 ;  /* 0x000000040500720c */ /* 0x000fda00047c6670 */
[----:B------:R-:W-:Y:S05]  /*19b50*/  @P6 BRA `(.L_x_8170) ;  /* 0x00000000000c6947 */ /* 0x000fea0003800000 */
[----:B0-----:R-:W0:Y:S02]  /*19b60*/  LDC.64 R2, c[0x0][0xc80] ;  /* 0x00032000ff027b82 */ /* 0x001e240000000a00 */
[----:B0-----:R-:W-:-:S06]  /*19b70*/  IMAD.WIDE R2, R5, 0x4, R2 ;  /* 0x0000000405027825 */ /* 0x001fcc00078e0202 */
[----:B------:R2:W5:Y:S02]  /*19b80*/  LDG.E R2, desc[UR40][R2.64] ;  /* 0x0000002802027981 */ /* 0x000564000c1e1900 */
.L_x_8170:
[----:B------:R-:W-:Y:S05]  /*19b90*/  BSYNC B0 ;  /* 0x0000000000007941 */ /* 0x000fea0003800000 */
.L_x_8169:
[----:B------:R-:W-:-:S03]  /*19ba0*/  UMOV UR4, 0xffffffff ;  /* 0xffffffff00047882 */ /* 0x000fc60000000000 */
[----:B------:R-:W-:Y:S05]  /*19bb0*/  BRA.DIV UR4, `(.L_x_8171) ;  /* 0x0000004604347947 */ /* 0x000fea000b800000 */
[----:B-----5:R-:W3:Y:S02]  /*19bc0*/  SHFL.UP PT, R14, R2, 0x1, RZ ;  /* 0x04200000020e7989 */ /* 0x020ee400000e00ff */
[----:B---3--:R-:W-:-:S05]  /*19bd0*/  SEL R13, R14, RZ, P1 ;  /* 0x000000ff0e0d7207 */ /* 0x008fca0000800000 */
[----:B------:R-:W-:-:S05]  /*19be0*/  IMAD.IADD R13, R2, 0x1, R13 ;  /* 0x00000001020d7824 */ /* 0x000fca00078e020d */
[----:B------:R-:W3:Y:S02]  /*19bf0*/  SHFL.UP PT, R14, R13, 0x2, RZ ;  /* 0x044000000d0e7989 */ /* 0x000ee400000e00ff */
[----:B---3--:R-:W-:-:S04]  /*19c00*/  SEL R14, R14, RZ, P2 ;  /* 0x000000ff0e0e7207 */ /* 0x008fc80001000000 */
[----:B0-2---:R-:W-:-:S05]  /*19c10*/  IADD3 R3, R13, R14, RZ ;  /* 0x0000000e0d037210 */ /* 0x005fca0007ffe0ff */
        /* <DEDUP_REMOVED lines=10> */
.L_x_8314:
[----:B------:R-:W-:Y:S02]  /*19cc0*/  ULDC UR4, c[0x0][0xc38] ;  /* 0x00030e0000047ab9 */ /* 0x000fe40000000800 */
[----:B------:R-:W-:-:S04]  /*19cd0*/  IMAD.U32 R4, RZ, RZ, UR4 ;  /* 0x00000004ff047e24 */ /* 0x000fc8000f8e00ff */
[----:B--2---:R-:W-:-:S04]  /*19ce0*/  IMAD R5, R14, R4, RZ ;  /* 0x000000040e057224 */ /* 0x004fc800078e02ff */
[----:B------:R-:W-:-:S05]  /*19cf0*/  IMAD.IADD R16, R5, 0x1, R16 ;  /* 0x0000000105107824 */ /* 0x000fca00078e0210 */
[----:B------:R-:W-:-:S13]  /*19d00*/  ISETP.GT.AND P6, PT, R16, R0, PT ;  /* 0x000000001000720c */ /* 0x000fda0003fc4270 */
[----:B------:R-:W-:Y:S05]  /*19d10*/  @!P6 BRA `(.L_x_8172) ;  /* 0xfffffffc0064e947 */ /* 0x000fea000383ffff */
.L_x_8167:
        /* <DEDUP_REMOVED lines=8> */
.L_x_8318:
[----:B------:R-:W-:Y:S01]  /*19da0*/  ISETP.NE.AND P0, PT, R6, RZ, PT ;  /* 0x000000ff0600720c */ /* 0x000fe20003f05270 */
[----:B------:R-:W-:-:S12]  /*19db0*/  IMAD.MOV.U32 R6, RZ, RZ, RZ ;  /* 0x000000ffff067224 */ /* 0x000fd800078e00ff */
[----:B------:R-:W-:Y:S05]  /*19dc0*/  @!P0 BRA `(.L_x_8174) ;  /* 0x0000000000108947 */ /* 0x000fea0003800000 */
[----:B------:R-:W-:Y:S01]  /*19dd0*/  UMOV UR4, 0xffffffff ;  /* 0xffffffff00047882 */ /* 0x000fe20000000000 */
[----:B------:R-:W-:Y:S02]  /*19de0*/  VIADD R12, R5, 0xffffffff ;  /* 0xffffffff050c7836 */ /* 0x000fe40000000000 */
[----:B------:R-:W-:Y:S05]  /*19df0*/  BRA.DIV UR4, `(.L_x_8175) ;  /* 0x0000004604a87947 */ /* 0x000fea000b800000 */
[----:B------:R4:W0:Y:S02]  /*19e00*/  SHFL.IDX PT, R6, R3, R12, 0x1f ;  /* 0x00001f0c03067589 */ /* 0x00082400000e0000 */
.L_x_8174:
[----:B0-2-4-:R-:W0:Y:S01]  /*19e10*/  LDC.64 R2, c[0x0][0xc90] ;  /* 0x00032400ff027b82 */ /* 0x015e220000000a00 */
[----:B------:R-:W-:-:S05]  /*19e20*/  IADD3 R19, R5, R19, RZ ;  /* 0x0000001305137210 */ /* 0x000fca0007ffe0ff */
[----:B0-----:R-:W-:-:S05]  /*19e30*/  IMAD.WIDE R2, R19, 0x4, R2 ;  /* 0x0000000413027825 */ /* 0x001fca00078e0202 */
[----:B------:R0:W3:Y:S01]  /*19e40*/  LDG.E R7, desc[UR40][R2.64] ;  /* 0x0000002802077981 */ /* 0x0000e2000c1e1900 */
[----:B------:R-:W-:-:S04]  /*19e50*/  IMAD R16, R6, R4, R16 ;  /* 0x0000000406107224 */ /* 0x000fc800078e0210 */
[----:B------:R-:W-:Y:S02]  /*19e60*/  IMAD.IADD R0, R0, 0x1, -R16 ;  /* 0x0000000100007824 */ /* 0x000fe400078e0a10 */
[----:B0-----:R-:W-:Y:S02]  /*19e70*/  IMAD.MOV.U32 R2, RZ, RZ, RZ ;  /* 0x000000ffff027224 */ /* 0x001fe400078e00ff */
[----:B---3--:R-:W-:-:S05]  /*19e80*/  IMAD R5, R17, R7, RZ ;  /* 0x0000000711057224 */ /* 0x008fca00078e02ff */
[-C--:B------:R-:W-:Y:S02]  /*19e90*/  IABS R8, R5.reuse ;  /* 0x0000000500087213 */ /* 0x080fe40000000000 */
[----:B------:R-:W-:Y:S02]  /*19ea0*/  IABS R6, R5 ;  /* 0x0000000500067213 */ /* 0x000fe40000000000 */
[----:B-1----:R-:W0:Y:S03]  /*19eb0*/  I2F.RP R9, R8 ;  /* 0x0000000800097306 */ /* 0x002e260000209400 */
[----:B------:R-:W-:-:S05]  /*19ec0*/  IMAD.MOV R6, RZ, RZ, -R6 ;  /* 0x000000ffff067224 */ /* 0x000fca00078e0a06 */
[----:B0-----:R-:W0:Y:S02]  /*19ed0*/  MUFU.RCP R9, R9 ;  /* 0x0000000900097308 */ /* 0x001e240000001000 */
[----:B0-----:R-:W-:-:S06]  /*19ee0*/  VIADD R10, R9, 0xffffffe ;  /* 0x0ffffffe090a7836 */ /* 0x001fcc0000000000 */
[----:B------:R-:W0:Y:S02]  /*19ef0*/  F2I.FTZ.U32.TRUNC.NTZ R3, R10 ;  /* 0x0000000a00037305 */ /* 0x000e24000021f000 */
        /* <DEDUP_REMOVED lines=14> */
[----:B------:R-:W-:Y:S02]  /*19fe0*/  @!P2 IADD3 R2, -R2, RZ, RZ ;  /* 0x000000ff0202a210 */ /* 0x000fe40007ffe1ff */
[----:B------:R-:W-:-:S05]  /*19ff0*/  @!P1 LOP3.LUT R2, RZ, R5, RZ, 0x33, !PT ;  /* 0x00000005ff029212 */ /* 0x000fca00078e33ff */
[----:B------:R-:W-:Y:S02]  /*1a000*/  IMAD R6, R7, R2, RZ ;  /* 0x0000000207067224 */ /* 0x000fe400078e02ff */
[----:B------:R-:W-:Y:S02]  /*1a010*/  IMAD.MOV R2, RZ, RZ, -R2 ;  /* 0x000000ffff027224 */ /* 0x000fe400078e0a02 */
[----:B------:R-:W-:Y:S02]  /*1a020*/  IMAD.MOV R3, RZ, RZ, -R6 ;  /* 0x000000ffff037224 */ /* 0x000fe400078e0a06 */
[----:B------:R-:W-:Y:S02]  /*1a030*/  IMAD R5, R5, R2, R0 ;  /* 0x0000000205057224 */ /* 0x000fe400078e0200 */
[----:B------:R-:W-:Y:S01]  /*1a040*/  IMAD.MOV.U32 R2, RZ, RZ, RZ ;  /* 0x000000ffff027224 */ /* 0x000fe200078e00ff */
[----:B------:R-:W-:-:S04]  /*1a050*/  VIADDMNMX R4, R3, R4, R7, PT ;  /* 0x0000000403047246 */ /* 0x000fc80003800107 */
[----:B------:R-:W-:-:S04]  /*1a060*/  IABS R7, R4 ;  /* 0x0000000400077213 */ /* 0x000fc80000000000 */
[----:B------:R-:W0:Y:S08]  /*1a070*/  I2F.RP R8, R7 ;  /* 0x0000000700087306 */ /* 0x000e300000209400 */
[----:B0-----:R-:W0:Y:S02]  /*1a080*/  MUFU.RCP R8, R8 ;  /* 0x0000000800087308 */ /* 0x001e240000001000 */
[----:B0-----:R-:W-:-:S06]  /*1a090*/  VIADD R3, R8, 0xffffffe ;  /* 0x0ffffffe08037836 */ /* 0x001fcc0000000000 */
[----:B------:R-:W0:Y:S02]  /*1a0a0*/  F2I.FTZ.U32.TRUNC.NTZ R3, R3 ;  /* 0x0000000300037305 */ /* 0x000e24000021f000 */
[----:B0-----:R-:W-:-:S04]  /*1a0b0*/  IMAD.MOV R0, RZ, RZ, -R3 ;  /* 0x000000ffff007224 */ /* 0x001fc800078e0a03 */
[----:B------:R-:W-:Y:S01]  /*1a0c0*/  IMAD R9, R0, R7, RZ ;  /* 0x0000000700097224 */ /* 0x000fe200078e02ff */
[----:B------:R-:W-:-:S03]  /*1a0d0*/  IABS R0, R4 ;  /* 0x0000000400007213 */ /* 0x000fc60000000000 */
[----:B------:R-:W-:Y:S01]  /*1a0e0*/  IMAD.HI.U32 R2, R3, R9, R2 ;  /* 0x0000000903027227 */ /* 0x000fe200078e0002 */
[----:B------:R-:W-:-:S03]  /*1a0f0*/  IABS R9, R5 ;  /* 0x0000000500097213 */ /* 0x000fc60000000000 */
        /* <DEDUP_REMOVED lines=8> */
[C---:B------:R-:W-:Y:S01]  /*1a180*/  LOP3.LUT R0, R5.reuse, R4, RZ, 0x3c, !PT ;  /* 0x0000000405007212 */ /* 0x040fe200078e3cff */
[----:B------:R-:W-:-:S03]  /*1a190*/  IMAD.IADD R5, R5, 0x1, R6 ;  /* 0x0000000105057824 */ /* 0x000fc600078e0206 */
[----:B------:R-:W-:-:S07]  /*1a1a0*/  ISETP.GE.AND P2, PT, R0, RZ, PT ;  /* 0x000000ff0000720c */ /* 0x000fce0003f46270 */
[----:B------:R-:W-:-:S06]  /*1a1b0*/  @P0 IADD3 R2, R2, 0x1, RZ ;  /* 0x0000000102020810 */ /* 0x000fcc0007ffe0ff */
[----:B------:R-:W-:Y:S01]  /*1a1c0*/  @!P2 IMAD.MOV R2, RZ, RZ, -R2 ;  /* 0x000000ffff02a224 */ /* 0x000fe200078e0a02 */
[----:B------:R-:W-:Y:S01]  /*1a1d0*/  @!P1 LOP3.LUT R2, RZ, R4, RZ, 0x33, !PT ;  /* 0x00000004ff029212 */ /* 0x000fe200078e33ff */
[----:B------:R-:W-:-:S04]  /*1a1e0*/  IMAD.MOV R4, RZ, RZ, -R4 ;  /* 0x000000ffff047224 */ /* 0x000fc800078e0a04 */
[----:B------:R-:W-:Y:S01]  /*1a1f0*/  IMAD R18, R2, R4, R5 ;  /* 0x0000000402127224 */ /* 0x000fe200078e0205 */
[----:B------:R-:W-:-:S05]  /*1a200*/  LOP3.LUT R2, RZ, R2, RZ, 0x33, !PT ;  /* 0x00000002ff027212 */ /* 0x000fca00078e33ff */
[----:B------:R-:W-:Y:S01]  /*1a210*/  IMAD.IADD R17, R17, 0x1, R2 ;  /* 0x0000000111117824 */ /* 0x000fe200078e0202 */
[----:B------:R-:W-:Y:S06]  /*1a220*/  BRA `(.L_x_8176) ;  /* 0x00000000001c7947 */ /* 0x000fec0003800000 */
.L_x_8168:
[----:B------:R-:W-:Y:S01]  /*1a230*/  UMOV UR4, URZ ;  /* 0x0000003f00047c82 */ /* 0x000fe20008000000 */
[----:B------:R-:W-:Y:S01]  /*1a240*/  UMOV UR5, URZ ;  /* 0x0000003f00057c82 */ /* 0x000fe20008000000 */
[----:B------:R-:W-:Y:S01]  /*1a250*/  ULDC UR6, c[0x0][0xc3c] ;  /* 0x00030f0000067ab9 */ /* 0x000fe20000000800 */
[----:B------:R-:W-:Y:S02]  /*1a260*/  IMAD.MOV.U32 R16, RZ, RZ, R0 ;  /* 0x000000ffff107224 */ /* 0x000fe400078e0000 */
[----:B------:R-:W-:Y:S02]  /*1a270*/  IMAD.U32 R17, RZ, RZ, UR4 ;  /* 0x00000004ff117e24 */ /* 0x000fe4000f8e00ff */
[----:B------:R-:W-:Y:S02]  /*1a280*/  IMAD.U32 R18, RZ, RZ, UR5 ;  /* 0x00000005ff127e24 */ /* 0x000fe4000f8e00ff */
[----:B------:R-:W-:-:S07]  /*1a290*/  IMAD.U32 R19, RZ, RZ, UR6 ;  /* 0x00000006ff137e24 */ /* 0x000fce000f8e00ff */
.L_x_8176:
        /* <DEDUP_REMOVED lines=10> */
.L_x_8165:
[----:B------:R-:W-:Y:S02]  /*1a340*/  ULDC UR4, c[0x0][0xc3c] ;  /* 0x00030f0000047ab9 */ /* 0x000fe40000000800 */
[----:B0-----:R-:W-:-:S13]  /*1a350*/  ISETP.GE.AND P0, PT, R19, UR4, PT ;  /* 0x0000000413007c0c */ /* 0x001fda000bf06270 */
[----:B------:R-:W-:Y:S05]  /*1a360*/  @!P0 BRA `(.L_x_8177) ;  /* 0xffffff9800b08947 */ /* 0x000fea000383ffff */
[----:B------:R-:W-:Y:S05]  /*1a370*/  BSYNC B8 ;  /* 0x0000000000087941 */ /* 0x000fea0003800000 */
.L_x_8070:
[----:B------:R-:W5:Y:S01]  /*1a380*/  LDL.LU R0, [R1+0x20] ;  /* 0x0000200001007983 */ /* 0x000f620000300800 */
[----:B------:R-:W-:Y:S01]  /*1a390*/  BSSY B0, `(.L_x_8178) ;  /* 0x000000b000007945 */ /* 0x000fe20003800000 */
[----:B------:R-:W1:Y:S01]  /*1a3a0*/  S2R R5, SR_CgaCtaId ;  /* 0x0000000000057919 */ /* 0x000e620000008800 */
[----:B-----5:R-:W-:-:S04]  /*1a3b0*/  IADD3 R0, R0, 0x1, RZ ;  /* 0x0000000100007810 */ /* 0x020fc80007ffe0ff */
        /* <DEDUP_REMOVED lines=8> */
.L_x_8321:
[----:B------:R-:W-:Y:S05]  /*1a440*/  BSYNC B0 ;  /* 0x0000000000007941 */ /* 0x000fea0003800000 */
.L_x_8178:
[----:B------:R-:W-:-:S03]  /*1a450*/  UMOV UR4, 0xffffffff ;  /* 0xffffffff00047882 */ /* 0x000fc60000000000 */
[----:B------:R-:W-:Y:S05]  /*1a460*/  BRA.DIV UR4, `(.L_x_8180) ;  /* 0x0000004204487947 */ /* 0x000fea000b800000 */
[----:B0-----:R-:W0:Y:S02]  /*1a470*/  S2R R0, SR_TID.X ;  /* 0x0000000000007919 */ /* 0x001e240000002100 */
[----:B0-----:R-:W-:-:S04]  /*1a480*/  SHF.R.U32.HI R0, RZ, 0x5, R0 ;  /* 0x00000005ff007819 */ /* 0x001fc80000011600 */
[----:B------:R-:W-:-:S05]  /*1a490*/  LOP3.LUT R0, R0, 0x3, RZ, 0xc0, !PT ;  /* 0x0000000300007812 */ /* 0x000fca00078ec0ff */
[----:B------:R0:W1:Y:S02]  /*1a4a0*/  SHFL.IDX PT, R14, R0, RZ, 0x1f ;  /* 0x00001fff000e7589 */ /* 0x00006400000e0000 */
.L_x_8324:
[----:B-1----:R-:W-:-:S13]  /*1a4b0*/  ISETP.NE.AND P0, PT, R14, RZ, PT ;  /* 0x000000ff0e00720c */ /* 0x002fda0003f05270 */
[----:B------:R-:W-:Y:S05]  /*1a4c0*/  @P0 BRA `(.L_x_7913) ;  /* 0x0000000000840947 */ /* 0x000fea0003800000 */
[----:B------:R-:W-:-:S03]  /*1a4d0*/  UMOV UR4, 0xffffffff ;  /* 0xffffffff00047882 */ /* 0x000fc60000000000 */
[----:B------:R-:W-:Y:S05]  /*1a4e0*/  BRA.DIV UR4, `(.L_x_8181) ;  /* 0x00000042045c7947 */ /* 0x000fea000b800000 */
[----:B------:R-:W-:-:S13]  /*1a4f0*/  ELECT P6, URZ, PT ;  /* 0x00000000003f782f */ /* 0x000fda00038c0000 */
.L_x_8327:
[----:B------:R-:W-:Y:S05]  /*1a500*/  @!P6 BRA `(.L_x_7913) ;  /* 0x000000000074e947 */ /* 0x000fea0003800000 */
[----:B------:R-:W-:-:S04]  /*1a510*/  LOP3.LUT R37, R37, 0x2, RZ, 0xfc, !PT ;  /* 0x0000000225257812 */ /* 0x000fc800078efcff */
[----:B------:R-:W-:-:S13]  /*1a520*/  ISETP.NE.AND P0, PT, R37, 0x3, PT ;  /* 0x000000032500780c */ /* 0x000fda0003f05270 */
[----:B------:R-:W-:Y:S05]  /*1a530*/  @!P0 BRA `(.L_x_8182) ;  /* 0x0000000000048947 */ /* 0x000fea0003800000 */
[----:B------:R-:W-:Y:S01]  /*1a540*/  BPT.TRAP 0x1 ;  /* 0x000000040000795c */ /* 0x000fe20000300000 */
.L_x_8182:
[C---:B------:R-:W-:Y:S01]  /*1a550*/  IMAD R5, R25.reuse, 0x8, R4 ;  /* 0x0000000819057824 */ /* 0x040fe200078e0204 */
[----:B0-----:R-:W-:Y:S01]  /*1a560*/  SHF.L.U32 R0, R26, 0x1f, RZ ;  /* 0x0000001f1a007819 */ /* 0x001fe200000006ff */
[----:B------:R-:W-:-:S03]  /*1a570*/  VIADD R25, R25, 0x1 ;  /* 0x0000000119197836 */ /* 0x000fc60000000000 */
[----:B------:R-:W0:Y:S02]  /*1a580*/  SYNCS.PHASECHK.TRANS64.TRYWAIT P1, [R5+URZ+0x28c40], R0 ;  /* 0x028c4000050075a7 */ /* 0x000e24000802017f */
[----:B------:R-:W-:-:S04]  /*1a590*/  ISETP.NE.AND P2, PT, R25, 0x2, PT ;  /* 0x000000021900780c */ /* 0x000fc80003f45270 */
[----:B------:R-:W-:Y:S01]  /*1a5a0*/  SEL R3, RZ, 0x1, P2 ;  /* 0x00000001ff037807 */ /* 0x000fe20001000000 */
[----:B0-----:R-:W-:Y:S08]  /*1a5b0*/  @!P1 BRA `(.L_x_8183) ;  /* 0x0000004000489947 */ /* 0x001ff00003800000 */
.L_x_8328:
[----:B------:R-:W-:Y:S02]  /*1a5c0*/  SEL R25, R25, RZ, P2 ;  /* 0x000000ff19197207 */ /* 0x000fe40001000000 */
[----:B------:R-:W-:Y:S01]  /*1a5d0*/  LOP3.LUT R2, R26, R3, RZ, 0x3c, !PT ;  /* 0x000000031a027212 */ /* 0x000fe200078e3cff */
[----:B------:R-:W-:Y:S06]  /*1a5e0*/  @!P0 BRA `(.L_x_8184) ;  /* 0x0000000000048947 */ /* 0x000fec0003800000 */
[----:B------:R-:W-:Y:S01]  /*1a5f0*/  BPT.TRAP 0x1 ;  /* 0x000000040000795c */ /* 0x000fe20000300000 */
.L_x_8184:
[----:B------:R-:W-:Y:S01]  /*1a600*/  IMAD R25, R25, 0x8, R4 ;  /* 0x0000000819197824 */ /* 0x000fe200078e0204 */
[----:B------:R-:W-:-:S04]  /*1a610*/  SHF.L.U32 R2, R2, 0x1f, RZ ;  /* 0x0000001f02027819 */ /* 0x000fc800000006ff */
[----:B------:R-:W1:Y:S02]  /*1a620*/  SYNCS.PHASECHK.TRANS64.TRYWAIT P1, [R25+URZ+0x28c40], R2 ;  /* 0x028c4002190075a7 */ /* 0x000e64000802017f */
[----:B-1----:R-:W-:Y:S05]  /*1a630*/  @!P1 BRA `(.L_x_8185) ;  /* 0x00000040003c9947 */ /* 0x002fea0003800000 */
.L_x_8329:
[----:B------:R-:W-:Y:S05]  /*1a640*/  @!P0 BRA `(.L_x_8186) ;  /* 0x0000000000048947 */ /* 0x000fea0003800000 */
[----:B------:R-:W-:Y:S01]  /*1a650*/  BPT.TRAP 0x1 ;  /* 0x000000040000795c */ /* 0x000fe20000300000 */
.L_x_8186:
[----:B------:R-:W5:Y:S02]  /*1a660*/  SYNCS.PHASECHK.TRANS64.TRYWAIT P1, [R5+URZ+0x28c60], R0 ;  /* 0x028c6000050075a7 */ /* 0x000f64000802017f */
[----:B-----5:R-:W-:Y:S05]  /*1a670*/  @!P1 BRA `(.L_x_8187) ;  /* 0x0000004000409947 */ /* 0x020fea0003800000 */
.L_x_8330:
[----:B------:R-:W-:Y:S05]  /*1a680*/  @!P0 BRA `(.L_x_8188) ;  /* 0x0000000000048947 */ /* 0x000fea0003800000 */
[----:B------:R-:W-:Y:S01]  /*1a690*/  BPT.TRAP 0x1 ;  /* 0x000000040000795c */ /* 0x000fe20000300000 */
.L_x_8188:
[----:B------:R0:W0:Y:S02]  /*1a6a0*/  SYNCS.PHASECHK.TRANS64.TRYWAIT P0, [R25+URZ+0x28c60], R2 ;  /* 0x028c6002190075a7 */ /* 0x000024000800017f */
[----:B0-----:R-:W-:Y:S05]  /*1a6b0*/  @!P0 NANOSLEEP.SYNCS 0x989680 ;  /* 0x009896800000895d */ /* 0x001fea0003900000 */
[----:B------:R-:W0:Y:S02]  /*1a6c0*/  @!P0 SYNCS.PHASECHK.TRANS64 P0, [R25+URZ+0x28c60], R2 ;  /* 0x028c6002190085a7 */ /* 0x000e24000800007f */
[----:B0-----:R-:W-:Y:S05]  /*1a6d0*/  @!P0 BRA `(.L_x_8188) ;  /* 0xfffffffc00f08947 */ /* 0x001fea000383ffff */
.L_x_7913:
[----:B------:R-:W-:Y:S05]  /*1a6e0*/  BSYNC B9 ;  /* 0x0000000000097941 */ /* 0x000fea0003800000 */
.L_x_7910:
[----:B------:R-:W-:Y:S05]  /*1a6f0*/  EXIT ;  /* 0x000000000000794d */ /* 0x000fea0003800000 */
.L_x_7929:
[----:B0-----:R0:W1:Y:S02]  /*1a700*/  SYNCS.PHASECHK.TRANS64.TRYWAIT P5, [R63+URZ+0x28c90], R74 ;  /* 0x028c904a3f0075a7 */ /* 0x00106400080a017f */
[----:B-1----:R-:W-:Y:S05]  /*1a710*/  @!P5 NANOSLEEP.SYNCS 0x989680 ;  /* 0x009896800000d95d */ /* 0x002fea0003900000 */
[----:B------:R-:W1:Y:S02]  /*1a720*/  @!P5 SYNCS.PHASECHK.TRANS64 P5, [R63+URZ+0x28c90], R74 ;  /* 0x028c904a3f00d5a7 */ /* 0x000e6400080a007f */
[----:B-1----:R-:W-:Y:S05]  /*1a730*/  @!P5 BRA `(.L_x_7929) ;  /* 0xfffffffc00f0d947 */ /* 0x002fea000383ffff */
[----:B------:R-:W-:Y:S05]  /*1a740*/  BRA `(.L_x_8189) ;  /* 0xfffffe8000dc7947 */ /* 0x000fea000383ffff */
.L_x_7930:
        /* <DEDUP_REMOVED lines=8> */
.L_x_8191:
[----:B------:R-:W-:Y:S05]  /*1a7d0*/  BSYNC B1 ;  /* 0x0000000000017941 */ /* 0x000fea0003800000 */
.L_x_8190:
        /* <DEDUP_REMOVED lines=8> */
.L_x_8192:
[----:B------:R-:W-:Y:S05]  /*1a860*/  BRA `(.L_x_8193) ;  /* 0xfffffe8000a87947 */ /* 0x000fea000383ffff */
.L_x_7940:
[----:B0-----:R0:W1:Y:S02]  /*1a870*/  SYNCS.PHASECHK.TRANS64.TRYWAIT P6, [R63+URZ+0x28c90], R74 ;  /* 0x028c904a3f0075a7 */ /* 0x00106400080c017f */
[----:B-1----:R-:W-:Y:S05]  /*1a880*/  @!P6 NANOSLEEP.SYNCS 0x989680 ;  /* 0x009896800000e95d */ /* 0x002fea0003900000 */
[----:B------:R-:W1:Y:S02]  /*1a890*/  @!P6 SYNCS.PHASECHK.TRANS64 P6, [R63+URZ+0x28c90], R74 ;  /* 0x028c904a3f00e5a7 */ /* 0x000e6400080c007f */
[----:B-1----:R-:W-:Y:S05]  /*1a8a0*/  @!P6 BRA `(.L_x_7940) ;  /* 0xfffffffc00f0e947 */ /* 0x002fea000383ffff */
[----:B------:R-:W-:Y:S05]  /*1a8b0*/  BRA `(.L_x_8194) ;  /* 0xfffffe8c00107947 */ /* 0x000fea000383ffff */
.L_x_7941:
        /* <DEDUP_REMOVED lines=8> */
.L_x_8196:
[----:B------:R-:W-:Y:S05]  /*1a940*/  BSYNC B1 ;  /* 0x0000000000017941 */ /* 0x000fea0003800000 */
.L_x_8195:
        /* <DEDUP_REMOVED lines=8> */
.L_x_8197:
[----:B------:R-:W-:Y:S01]  /*1a9d0*/  IMAD.MOV.U32 R70, RZ, RZ, R14 ;  /* 0x000000ffff467224 */ /* 0x000fe200078e000e */
[----:B------:R-:W-:Y:S06]  /*1a9e0*/  BRA `(.L_x_8198) ;  /* 0xfffffe8800d87947 */ /* 0x000fec000383ffff */
.L_x_7946:
[----:B-1----:R1:W2:Y:S02]  /*1a9f0*/  SYNCS.PHASECHK.TRANS64.TRYWAIT P4, [R63+URZ+0x28c90], R74 ;  /* 0x028c904a3f0075a7 */ /* 0x0022a4000808017f */
[----:B--2---:R-:W-:Y:S05]  /*1aa00*/  @!P4 NANOSLEEP.SYNCS 0x989680 ;  /* 0x009896800000c95d */ /* 0x004fea0003900000 */
[----:B------:R-:W2:Y:S02]  /*1aa10*/  @!P4 SYNCS.PHASECHK.TRANS64 P4, [R63+URZ+0x28c90], R74 ;  /* 0x028c904a3f00c5a7 */ /* 0x000ea4000808007f */
[----:B--2---:R-:W-:Y:S05]  /*1aa20*/  @!P4 BRA `(.L_x_7946) ;  /* 0xfffffffc00f0c947 */ /* 0x004fea000383ffff */
[----:B------:R-:W-:Y:S05]  /*1aa30*/  BRA `(.L_x_8199) ;  /* 0xfffffe9000b07947 */ /* 0x000fea000383ffff */
.L_x_7947:
[----:B------:R-:W-:Y:S01]  /*1aa40*/  BSSY B1, `(.L_x_8200) ;  /* 0x0000007000017945 */ /* 0x000fe20003800000 */
[----:B------:R-:W-:Y:S02]  /*1aa50*/  IMAD.MOV.U32 R12, RZ, RZ, RZ ;  /* 0x000000ffff0c7224 */ /* 0x000fe400078e00ff */
[----:B------:R-:W-:Y:S02]  /*1aa60*/  IMAD.MOV.U32 R11, RZ, RZ, 0x1c1f ;  /* 0x00001c1fff0b7424 */ /* 0x000fe400078e00ff */
[----:B------:R-:W-:-:S07]  /*1aa70*/  IMAD.MOV.U32 R15, RZ, RZ, -0x1 ;  /* 0xffffffffff0f7424 */ /* 0x000fce00078e00ff */
[----:B-1----:R-:W-:Y:S05]  /*1aa80*/  WARPSYNC.COLLECTIVE R15, `(.L_x_8201) ;  /* 0x000000000f087348 */ /* 0x002fea0003c00000 */
[----:B------:R0:W2:Y:S02]  /*1aa90*/  SHFL.IDX P6, R14, R13, R12, R11 ;  /* 0x0000000c0d0e7389 */ /* 0x0000a400000c000b */
[----:B012---:R-:W-:Y:S01]  /*1aaa0*/  ENDCOLLECTIVE ;  /* 0x000000000000791b */ /* 0x007fe20003800000 */
.L_x_8201:
[----:B------:R-:W-:Y:S05]  /*1aab0*/  BSYNC B1 ;  /* 0x0000000000017941 */ /* 0x000fea0003800000 */
.L_x_8200:
        /* <DEDUP_REMOVED lines=8> */
.L_x_8202:
[----:B------:R-:W-:Y:S05]  /*1ab40*/  BRA `(.L_x_8203) ;  /* 0xfffffe9000d87947 */ /* 0x000fea000383ffff */
.L_x_7951:
[----:B-1----:R1:W2:Y:S02]  /*1ab50*/  SYNCS.PHASECHK.TRANS64.TRYWAIT P3, [R63+URZ+0x28cb0], R74 ;  /* 0x028cb04a3f0075a7 */ /* 0x0022a4000806017f */
[----:B--2---:R-:W-:Y:S05]  /*1ab60*/  @!P3 NANOSLEEP.SYNCS 0x989680 ;  /* 0x009896800000b95d */ /* 0x004fea0003900000 */
[----:B------:R-:W2:Y:S02]  /*1ab70*/  @!P3 SYNCS.PHASECHK.TRANS64 P3, [R63+URZ+0x28cb0], R74 ;  /* 0x028cb04a3f00b5a7 */ /* 0x000ea4000806007f */
[----:B--2---:R-:W-:Y:S05]  /*1ab80*/  @!P3 BRA `(.L_x_7951) ;  /* 0xfffffffc00f0b947 */ /* 0x004fea000383ffff */
[----:B------:R-:W-:Y:S05]  /*1ab90*/  BRA `(.L_x_8204) ;  /* 0xfffffe9400647947 */ /* 0x000fea000383ffff */
.L_x_7962:
[----:B0-----:R0:W1:Y:S02]  /*1aba0*/  SYNCS.PHASECHK.TRANS64.TRYWAIT P1, [R3+URZ+0x28c50], R8 ;  /* 0x028c5008030075a7 */ /* 0x001064000802017f */
[----:B-1----:R-:W-:Y:S05]  /*1abb0*/  @!P1 NANOSLEEP.SYNCS 0x989680 ;  /* 0x009896800000995d */ /* 0x002fea0003900000 */
[----:B------:R-:W1:Y:S02]  /*1abc0*/  @!P1 SYNCS.PHASECHK.TRANS64 P1, [R3+URZ+0x28c50], R8 ;  /* 0x028c5008030095a7 */ /* 0x000e64000802007f */
[----:B-1----:R-:W-:Y:S05]  /*1abd0*/  @!P1 BRA `(.L_x_7962) ;  /* 0xfffffffc00f09947 */ /* 0x002fea000383ffff */
[----:B------:R-:W-:Y:S05]  /*1abe0*/  BRA `(.L_x_8205) ;  /* 0xfffffea400787947 */ /* 0x000fea000383ffff */
.L_x_7970:
[----:B-1----:R1:W2:Y:S02]  /*1abf0*/  SYNCS.PHASECHK.TRANS64.TRYWAIT P1, [R20+URZ+0x28c50], R12 ;  /* 0x028c500c140075a7 */ /* 0x0022a4000802017f */
[----:B--2---:R-:W-:Y:S05]  /*1ac00*/  @!P1 NANOSLEEP.SYNCS 0x989680 ;  /* 0x009896800000995d */ /* 0x004fea0003900000 */
[----:B------:R-:W2:Y:S02]  /*1ac10*/  @!P1 SYNCS.PHASECHK.TRANS64 P1, [R20+URZ+0x28c50], R12 ;  /* 0x028c500c140095a7 */ /* 0x000ea4000802007f */
[----:B--2---:R-:W-:Y:S05]  /*1ac20*/  @!P1 BRA `(.L_x_7970) ;  /* 0xfffffffc00f09947 */ /* 0x004fea000383ffff */
[----:B------:R-:W-:Y:S05]  /*1ac30*/  BRA `(.L_x_7969) ;  /* 0xfffffeb0009c7947 */ /* 0x000fea000383ffff */
.L_x_7984:
        /* <DEDUP_REMOVED lines=8> */
.L_x_8207:
[----:B------:R-:W-:Y:S05]  /*1acc0*/  BSYNC B1 ;  /* 0x0000000000017941 */ /* 0x000fea0003800000 */
.L_x_8206:
        /* <DEDUP_REMOVED lines=8> */
.L_x_8208:
[----:B------:R-:W-:Y:S02]  /*1ad50*/  IMAD.MOV.U32 R13, RZ, RZ, R10 ;  /* 0x000000ffff0d7224 */ /* 0x000fe400078e000a */
[----:B------:R-:W-:-:S07]  /*1ad60*/  IMAD.MOV.U32 R0, RZ, RZ, R14 ;  /* 0x000000ffff007224 */ /* 0x000fce00078e000e */
[----:B------:R-:W-:Y:S05]  /*1ad70*/  WARPSYNC.COLLECTIVE R15, `(.L_x_8209) ;  /* 0x000000000f087348 */ /* 0x000fea0003c00000 */
[----:B------:R0:W1:Y:S02]  /*1ad80*/  SHFL.IDX P6, R14, R13, R12, R11 ;  /* 0x0000000c0d0e7389 */ /* 0x00006400000c000b */
[----:B01----:R-:W-:Y:S01]  /*1ad90*/  ENDCOLLECTIVE ;  /* 0x000000000000791b */ /* 0x003fe20003800000 */
.L_x_8209:
[----:B------:R-:W-:Y:S02]  /*1ada0*/  IMAD.MOV.U32 R13, RZ, RZ, R7 ;  /* 0x000000ffff0d7224 */ /* 0x000fe400078e0007 */
[----:B------:R-:W-:-:S07]  /*1adb0*/  IMAD.MOV.U32 R5, RZ, RZ, R14 ;  /* 0x000000ffff057224 */ /* 0x000fce00078e000e */
[----:B------:R-:W-:Y:S05]  /*1adc0*/  WARPSYNC.COLLECTIVE R15, `(.L_x_8210) ;  /* 0x000000000f087348 */ /* 0x000fea0003c00000 */
[----:B------:R0:W1:Y:S02]  /*1add0*/  SHFL.IDX P6, R14, R13, R12, R11 ;  /* 0x0000000c0d0e7389 */ /* 0x00006400000c000b */
[----:B01----:R-:W-:Y:S01]  /*1ade0*/  ENDCOLLECTIVE ;  /* 0x000000000000791b */ /* 0x003fe20003800000 */
.L_x_8210:
[----:B------:R-:W-:Y:S05]  /*1adf0*/  BRA `(.L_x_8211) ;  /* 0xfffffec8008c7947 */ /* 0x000fea000383ffff */
.L_x_7987:
[----:B------:R-:W-:Y:S01]  /*1ae00*/  BSSY B1, `(.L_x_8212) ;  /* 0x0000008000017945 */ /* 0x000fe20003800000 */
[----:B------:R-:W-:Y:S01]  /*1ae10*/  MOV R13, R6 ;  /* 0x00000006000d7202 */ /* 0x000fe20000000f00 */
[----:B------:R-:W-:Y:S02]  /*1ae20*/  IMAD.MOV.U32 R12, RZ, RZ, 0x1 ;  /* 0x00000001ff0c7424 */ /* 0x000fe400078e00ff */
[----:B------:R-:W-:Y:S02]  /*1ae30*/  IMAD.MOV.U32 R11, RZ, RZ, 0x1c1f ;  /* 0x00001c1fff0b7424 */ /* 0x000fe400078e00ff */
[----:B------:R-:W-:-:S07]  /*1ae40*/  IMAD.MOV.U32 R15, RZ, RZ, -0x1 ;  /* 0xffffffffff0f7424 */ /* 0x000fce00078e00ff */
[----:B0---4-:R-:W-:Y:S05]  /*1ae50*/  WARPSYNC.COLLECTIVE R15, `(.L_x_8213) ;  /* 0x000000000f087348 */ /* 0x011fea0003c00000 */
[----:B----4-:R1:W2:Y:S02]  /*1ae60*/  SHFL.IDX P6, R14, R13, R12, R11 ;  /* 0x0000000c0d0e7389 */ /* 0x0102a400000c000b */
[----:B012---:R-:W-:Y:S01]  /*1ae70*/  ENDCOLLECTIVE ;  /* 0x000000000000791b */ /* 0x007fe20003800000 */
.L_x_8213:
[----:B------:R-:W-:Y:S05]  /*1ae80*/  BSYNC B1 ;  /* 0x0000000000017941 */ /* 0x000fea0003800000 */
.L_x_8212:
        /* <DEDUP_REMOVED lines=8> */
.L_x_8214:
[----:B------:R-:W-:Y:S01]  /*1af10*/  IMAD.MOV.U32 R13, RZ, RZ, R10 ;  /* 0x000000ffff0d7224 */ /* 0x000fe200078e000a */
[----:B------:R-:W-:-:S07]  /*1af20*/  MOV R0, R14 ;  /* 0x0000000e00007202 */ /* 0x000fce0000000f00 */
[----:B------:R-:W-:Y:S05]  /*1af30*/  WARPSYNC.COLLECTIVE R15, `(.L_x_8215) ;  /* 0x000000000f087348 */ /* 0x000fea0003c00000 */
[----:B------:R0:W1:Y:S02]  /*1af40*/  SHFL.IDX P6, R14, R13, R12, R11 ;  /* 0x0000000c0d0e7389 */ /* 0x00006400000c000b */
[----:B01----:R-:W-:Y:S01]  /*1af50*/  ENDCOLLECTIVE ;  /* 0x000000000000791b */ /* 0x003fe20003800000 */
.L_x_8215:
[----:B------:R-:W-:Y:S02]  /*1af60*/  IMAD.MOV.U32 R13, RZ, RZ, R7 ;  /* 0x000000ffff0d7224 */ /* 0x000fe400078e0007 */
[----:B------:R-:W-:-:S07]  /*1af70*/  IMAD.MOV.U32 R5, RZ, RZ, R14 ;  /* 0x000000ffff057224 */ /* 0x000fce00078e000e */
[----:B------:R-:W-:Y:S05]  /*1af80*/  WARPSYNC.COLLECTIVE R15, `(.L_x_8216) ;  /* 0x000000000f087348 */ /* 0x000fea0003c00000 */
[----:B------:R0:W1:Y:S02]  /*1af90*/  SHFL.IDX P6, R14, R13, R12, R11 ;  /* 0x0000000c0d0e7389 */ /* 0x00006400000c000b */
[----:B01----:R-:W-:Y:S01]  /*1afa0*/  ENDCOLLECTIVE ;  /* 0x000000000000791b */ /* 0x003fe20003800000 */
.L_x_8216:
[----:B------:R-:W-:Y:S05]  /*1afb0*/  BRA `(.L_x_8217) ;  /* 0xfffffec800f07947 */ /* 0x000fea000383ffff */
.L_x_7991:
[----:B0-----:R0:W1:Y:S02]  /*1afc0*/  SYNCS.PHASECHK.TRANS64.TRYWAIT P0, [R2+URZ+0x28c00], R35 ;  /* 0x028c0023020075a7 */ /* 0x001064000800017f */
[----:B-1----:R-:W-:Y:S05]  /*1afd0*/  @!P0 NANOSLEEP.SYNCS 0x989680 ;  /* 0x009896800000895d */ /* 0x002fea0003900000 */
[----:B------:R-:W1:Y:S02]  /*1afe0*/  @!P0 SYNCS.PHASECHK.TRANS64 P0, [R2+URZ+0x28c00], R35 ;  /* 0x028c0023020085a7 */ /* 0x000e64000800007f */
[----:B-1----:R-:W-:Y:S05]  /*1aff0*/  @!P0 BRA `(.L_x_7991) ;  /* 0xfffffffc00f08947 */ /* 0x002fea000383ffff */
[----:B------:R-:W-:Y:S05]  /*1b000*/  BRA `(.L_x_8218) ;  /* 0xfffffecc00e07947 */ /* 0x000fea000383ffff */
.L_x_7999:
        /* <DEDUP_REMOVED lines=9> */
.L_x_8220:
[----:B------:R-:W-:Y:S05]  /*1b0a0*/  BSYNC B1 ;  /* 0x0000000000017941 */ /* 0x000fea0003800000 */
.L_x_8219:
[----:B------:R-:W-:Y:S01]  /*1b0b0*/  MOV R13, R25 ;  /* 0x00000019000d7202 */ /* 0x000fe20000000f00 */
[----:B------:R-:W-:Y:S01]  /*1b0c0*/  IMAD.MOV.U32 R12, RZ, RZ, RZ ;  /* 0x000000ffff0c7224 */ /* 0x000fe200078e00ff */
[----:B------:R-:W-:Y:S01]  /*1b0d0*/  ISETP.GE.AND P0, PT, R16, R39, PT ;  /* 0x000000271000720c */ /* 0x000fe20003f06270 */
[----:B------:R-:W-:Y:S02]  /*1b0e0*/  IMAD.MOV.U32 R11, RZ, RZ, 0x1c1f ;  /* 0x00001c1fff0b7424 */ /* 0x000fe400078e00ff */
[----:B------:R-:W-:Y:S02]  /*1b0f0*/  IMAD.MOV.U32 R15, RZ, RZ, -0x1 ;  /* 0xffffffffff0f7424 */ /* 0x000fe400078e00ff */
[----:B------:R-:W-:Y:S02]  /*1b100*/  IMAD.MOV.U32 R0, RZ, RZ, R14 ;  /* 0x000000ffff007224 */ /* 0x000fe400078e000e */
[----:B------:R-:W-:-:S07]  /*1b110*/  IMAD R34, R184, R21, RZ ;  /* 0x00000015b8227224 */ /* 0x000fce00078e02ff */
[----:B------:R-:W-:Y:S05]  /*1b120*/  WARPSYNC.COLLECTIVE R15, `(.L_x_8221) ;  /* 0x000000000f087348 */ /* 0x000fea0003c00000 */
[----:B------:R0:W1:Y:S02]  /*1b130*/  SHFL.IDX P6, R14, R13, R12, R11 ;  /* 0x0000000c0d0e7389 */ /* 0x00006400000c000b */
[----:B01----:R-:W-:Y:S01]  /*1b140*/  ENDCOLLECTIVE ;  /* 0x000000000000791b */ /* 0x003fe20003800000 */
.L_x_8221:
        /* <DEDUP_REMOVED lines=8> */
.L_x_8222:
[----:B------:R-:W-:-:S04]  /*1b1d0*/  @!P1 IADD3 R6, P2, R3, R5, RZ ;  /* 0x0000000503069210 */ /* 0x000fc80007f5e0ff */
[----:B------:R-:W-:Y:S01]  /*1b1e0*/  @!P1 IADD3.X R7, R0, R21, RZ, P2, !PT ;  /* 0x0000001500079210 */ /* 0x000fe200017fe4ff */
[----:B------:R-:W-:Y:S02]  /*1b1f0*/  IMAD.MOV.U32 R13, RZ, RZ, R27 ;  /* 0x000000ffff0d7224 */ /* 0x000fe400078e001b */
[----:B------:R-:W-:-:S07]  /*1b200*/  IMAD.MOV.U32 R4, RZ, RZ, R14 ;  /* 0x000000ffff047224 */ /* 0x000fce00078e000e */
[----:B------:R-:W-:Y:S05]  /*1b210*/  WARPSYNC.COLLECTIVE R15, `(.L_x_8223) ;  /* 0x000000000f087348 */ /* 0x000fea0003c00000 */
[----:B------:R0:W1:Y:S02]  /*1b220*/  SHFL.IDX P6, R14, R13, R12, R11 ;  /* 0x0000000c0d0e7389 */ /* 0x00006400000c000b */
[----:B01----:R-:W-:Y:S01]  /*1b230*/  ENDCOLLECTIVE ;  /* 0x000000000000791b */ /* 0x003fe20003800000 */
.L_x_8223:
[----:B------:R-:W2:Y:S01]  /*1b240*/  @!P1 LD.E.128 R8, desc[UR40][R6.64] ;  /* 0x0000002806089980 */ /* 0x000ea2000c101d00 */
[----:B------:R-:W-:-:S05]  /*1b250*/  @!P1 IADD3 R14, P2, R14, R5, RZ ;  /* 0x000000050e0e9210 */ /* 0x000fca0007f5e0ff */
[----:B------:R-:W-:-:S04]  /*1b260*/  @!P1 IMAD.X R3, R4, 0x1, R21, P2 ;  /* 0x0000000104039824 */ /* 0x000fc800010e0615 */
[----:B------:R-:W-:-:S05]  /*1b270*/  @!P1 IMAD.MOV.U32 R15, RZ, RZ, R3 ;  /* 0x000000ffff0f9224 */ /* 0x000fca00078e0003 */
[----:B------:R0:W5:Y:S01]  /*1b280*/  @!P1 LD.E.128 R4, desc[UR40][R14.64] ;  /* 0x000000280e049980 */ /* 0x000162000c101d00 */
[----:B------:R-:W-:Y:S02]  /*1b290*/  CS2R R32, SRZ ;  /* 0x0000000000207805 */ /* 0x000fe4000001ff00 */
[----:B------:R-:W-:Y:S01]  /*1b2a0*/  MOV R13, R26 ;  /* 0x0000001a000d7202 */ /* 0x000fe20000000f00 */
[----:B------:R-:W-:Y:S01]  /*1b2b0*/  IMAD.MOV.U32 R12, RZ, RZ, 0x1 ;  /* 0x00000001ff0c7424 */ /* 0x000fe200078e00ff */
[----:B------:R-:W-:Y:S02]  /*1b2c0*/  CS2R R30, SRZ ;  /* 0x00000000001e7805 */ /* 0x000fe4000001ff00 */
[----:B------:R-:W-:Y:S02]  /*1b2d0*/  CS2R R20, SRZ ;  /* 0x0000000000147805 */ /* 0x000fe4000001ff00 */
[----:B------:R-:W-:Y:S01]  /*1b2e0*/  CS2R R28, SRZ ;  /* 0x00000000001c7805 */ /* 0x000fe2000001ff00 */
[----:B0-----:R-:W-:-:S02]  /*1b2f0*/  IMAD.MOV.U32 R15, RZ, RZ, -0x1 ;  /* 0xffffffffff0f7424 */ /* 0x001fc400078e00ff */
[----:B--2---:R-:W-:Y:S02]  /*1b300*/  @!P1 IMAD.MOV.U32 R33, RZ, RZ, R11 ;  /* 0x000000ffff219224 */ /* 0x004fe400078e000b */
[----:B------:R-:W-:Y:S02]  /*1b310*/  IMAD.MOV.U32 R11, RZ, RZ, 0x1c1f ;  /* 0x00001c1fff0b7424 */ /* 0x000fe400078e00ff */
[----:B------:R-:W-:Y:S02]  /*1b320*/  @!P1 IMAD.MOV.U32 R30, RZ, RZ, R8 ;  /* 0x000000ffff1e9224 */ /* 0x000fe400078e0008 */
[----:B------:R-:W-:-:S07]  /*1b330*/  @!P1 IMAD.MOV.U32 R31, RZ, RZ, R9 ;  /* 0x000000ffff1f9224 */ /* 0x000fce00078e0009 */
[----:B-----5:R-:W-:Y:S05]  /*1b340*/  WARPSYNC.COLLECTIVE R15, `(.L_x_8224) ;  /* 0x000000000f087348 */ /* 0x020fea0003c00000 */
[----:B------:R0:W1:Y:S02]  /*1b350*/  SHFL.IDX P6, R14, R13, R12, R11 ;  /* 0x0000000c0d0e7389 */ /* 0x00006400000c000b */
[----:B01---5:R-:W-:Y:S01]  /*1b360*/  ENDCOLLECTIVE ;  /* 0x000000000000791b */ /* 0x023fe20003800000 */
.L_x_8224:
        /* <DEDUP_REMOVED lines=17> */
.L_x_8225:
[----:B------:R-:W-:Y:S01]  /*1b480*/  IMAD.MOV.U32 R4, RZ, RZ, R20 ;  /* 0x000000ffff047224 */ /* 0x000fe200078e0014 */
[----:B------:R-:W-:Y:S01]  /*1b490*/  MOV R6, R28 ;  /* 0x0000001c00067202 */ /* 0x000fe20000000f00 */
[----:B------:R-:W-:Y:S02]  /*1b4a0*/  IMAD.MOV.U32 R5, RZ, RZ, R21 ;  /* 0x000000ffff057224 */ /* 0x000fe400078e0015 */
[----:B------:R-:W-:Y:S01]  /*1b4b0*/  IMAD.MOV.U32 R7, RZ, RZ, R29 ;  /* 0x000000ffff077224 */ /* 0x000fe200078e001d */
[----:B------:R-:W-:Y:S02]  /*1b4c0*/  PRMT R51, R6, 0x7610, R51 ;  /* 0x0000761006337816 */ /* 0x000fe40000000033 */
[----:B------:R-:W-:Y:S02]  /*1b4d0*/  PRMT R38, R5, 0x7610, R38 ;  /* 0x0000761005267816 */ /* 0x000fe40000000026 */
[----:B------:R-:W-:Y:S02]  /*1b4e0*/  PRMT R44, R4, 0x5410, R7 ;  /* 0x00005410042c7816 */ /* 0x000fe40000000007 */
[----:B------:R-:W-:Y:S01]  /*1b4f0*/  CS2R R4, SRZ ;  /* 0x0000000000047805 */ /* 0x000fe2000001ff00 */
[----:B------:R-:W-:-:S02]  /*1b500*/  IMAD.MOV.U32 R13, RZ, RZ, R24 ;  /* 0x000000ffff0d7224 */ /* 0x000fc400078e0018 */
[----:B------:R-:W-:-:S07]  /*1b510*/  IMAD.MOV.U32 R3, RZ, RZ, R14 ;  /* 0x000000ffff037224 */ /* 0x000fce00078e000e */
[----:B------:R-:W-:Y:S05]  /*1b520*/  WARPSYNC.COLLECTIVE R15, `(.L_x_8226) ;  /* 0x000000000f087348 */ /* 0x000fea0003c00000 */
[----:B------:R0:W1:Y:S02]  /*1b530*/  SHFL.IDX P6, R14, R13, R12, R11 ;  /* 0x0000000c0d0e7389 */ /* 0x00006400000c000b */
[----:B01----:R-:W-:Y:S01]  /*1b540*/  ENDCOLLECTIVE ;  /* 0x000000000000791b */ /* 0x003fe20003800000 */
.L_x_8226:
[----:B------:R-:W-:Y:S01]  /*1b550*/  MOV R13, R27 ;  /* 0x0000001b000d7202 */ /* 0x000fe20000000f00 */
[----:B------:R-:W-:-:S07]  /*1b560*/  IMAD.MOV.U32 R24, RZ, RZ, R14 ;  /* 0x000000ffff187224 */ /* 0x000fce00078e000e */
[----:B------:R-:W-:Y:S05]  /*1b570*/  WARPSYNC.COLLECTIVE R15, `(.L_x_8227) ;  /* 0x000000000f087348 */ /* 0x000fea0003c00000 */
[----:B------:R0:W1:Y:S02]  /*1b580*/  SHFL.IDX P6, R14, R13, R12, R11 ;  /* 0x0000000c0d0e7389 */ /* 0x00006400000c000b */
[----:B01----:R-:W-:Y:S01]  /*1b590*/  ENDCOLLECTIVE ;  /* 0x000000000000791b */ /* 0x003fe20003800000 */
.L_x_8227:
[----:B------:R-:W-:Y:S05]  /*1b5a0*/  BRA `(.L_x_8228) ;  /* 0xfffffed800c87947 */ /* 0x000fea000383ffff */
.L_x_8003:
[----:B0-----:R0:W1:Y:S02]  /*1b5b0*/  SYNCS.PHASECHK.TRANS64.TRYWAIT P1, [R2+URZ+0x28c00], R13 ;  /* 0x028c000d020075a7 */ /* 0x001064000802017f */
[----:B-1----:R-:W-:Y:S05]  /*1b5c0*/  @!P1 NANOSLEEP.SYNCS 0x989680 ;  /* 0x009896800000995d */ /* 0x002fea0003900000 */
[----:B------:R-:W1:Y:S02]  /*1b5d0*/  @!P1 SYNCS.PHASECHK.TRANS64 P1, [R2+URZ+0x28c00], R13 ;  /* 0x028c000d020095a7 */ /* 0x000e64000802007f */
[----:B-1----:R-:W-:Y:S05]  /*1b5e0*/  @!P1 BRA `(.L_x_8003) ;  /* 0xfffffffc00f09947 */ /* 0x002fea000383ffff */
[----:B------:R-:W-:Y:S05]  /*1b5f0*/  BRA `(.L_x_8229) ;  /* 0xfffffedc005c7947 */ /* 0x000fea000383ffff */
.L_x_8009:
[----:B0-----:R0:W1:Y:S02]  /*1b600*/  SYNCS.PHASECHK.TRANS64.TRYWAIT P1, [R21+URZ+0x28c30], R58 ;  /* 0x028c303a150075a7 */ /* 0x001064000802017f */
[----:B-1----:R-:W-:Y:S05]  /*1b610*/  @!P1 NANOSLEEP.SYNCS 0x989680 ;  /* 0x009896800000995d */ /* 0x002fea0003900000 */
[----:B------:R-:W1:Y:S02]  /*1b620*/  @!P1 SYNCS.PHASECHK.TRANS64 P1, [R21+URZ+0x28c30], R58 ;  /* 0x028c303a150095a7 */ /* 0x000e64000802007f */
[----:B-1----:R-:W-:Y:S05]  /*1b630*/  @!P1 BRA `(.L_x_8009) ;  /* 0xfffffffc00f09947 */ /* 0x002fea000383ffff */
[----:B------:R-:W-:Y:S05]  /*1b640*/  BRA `(.L_x_8008) ;  /* 0xfffffee800d07947 */ /* 0x000fea000383ffff */
.L_x_8015:
[----:B--2---:R2:W3:Y:S02]  /*1b650*/  SYNCS.PHASECHK.TRANS64.TRYWAIT P1, [R21+URZ+0x28c50], R58 ;  /* 0x028c503a150075a7 */ /* 0x0044e4000802017f */
[----:B---3--:R-:W-:Y:S05]  /*1b660*/  @!P1 NANOSLEEP.SYNCS 0x989680 ;  /* 0x009896800000995d */ /* 0x008fea0003900000 */
[----:B------:R-:W3:Y:S02]  /*1b670*/  @!P1 SYNCS.PHASECHK.TRANS64 P1, [R21+URZ+0x28c50], R58 ;  /* 0x028c503a150095a7 */ /* 0x000ee4000802007f */
[----:B---3--:R-:W-:Y:S05]  /*1b680*/  @!P1 BRA `(.L_x_8015) ;  /* 0xfffffffc00f09947 */ /* 0x008fea000383ffff */
[----:B------:R-:W-:Y:S05]  /*1b690*/  BRA `(.L_x_8014) ;  /* 0xfffffefc00887947 */ /* 0x000fea000383ffff */
.L_x_8024:
[----:B-1----:R1:W2:Y:S02]  /*1b6a0*/  SYNCS.PHASECHK.TRANS64.TRYWAIT P1, [R187+URZ+0x28c30], R213 ;  /* 0x028c30d5bb0075a7 */ /* 0x0022a4000802017f */
[----:B--2---:R-:W-:Y:S05]  /*1b6b0*/  @!P1 NANOSLEEP.SYNCS 0x989680 ;  /* 0x009896800000995d */ /* 0x004fea0003900000 */
[----:B------:R-:W2:Y:S02]  /*1b6c0*/  @!P1 SYNCS.PHASECHK.TRANS64 P1, [R187+URZ+0x28c30], R213 ;  /* 0x028c30d5bb0095a7 */ /* 0x000ea4000802007f */
[----:B--2---:R-:W-:Y:S05]  /*1b6d0*/  @!P1 BRA `(.L_x_8024) ;  /* 0xfffffffc00f09947 */ /* 0x004fea000383ffff */
[----:B------:R-:W-:Y:S05]  /*1b6e0*/  BRA `(.L_x_8023) ;  /* 0xffffff0000bc7947 */ /* 0x000fea000383ffff */
.L_x_8030:
[----:B--2---:R2:W3:Y:S02]  /*1b6f0*/  SYNCS.PHASECHK.TRANS64.TRYWAIT P1, [R187+URZ+0x28c50], R213 ;  /* 0x028c50d5bb0075a7 */ /* 0x0044e4000802017f */
[----:B---3--:R-:W-:Y:S05]  /*1b700*/  @!P1 NANOSLEEP.SYNCS 0x989680 ;  /* 0x009896800000995d */ /* 0x008fea0003900000 */
[----:B------:R-:W3:Y:S02]  /*1b710*/  @!P1 SYNCS.PHASECHK.TRANS64 P1, [R187+URZ+0x28c50], R213 ;  /* 0x028c50d5bb0095a7 */ /* 0x000ee4000802007f */
[----:B---3--:R-:W-:Y:S05]  /*1b720*/  @!P1 BRA `(.L_x_8030) ;  /* 0xfffffffc00f09947 */ /* 0x008fea000383ffff */
[----:B------:R-:W-:Y:S05]  /*1b730*/  BRA `(.L_x_8029) ;  /* 0xffffff1c00947947 */ /* 0x000fea000383ffff */
.L_x_8039:
[----:B-1----:R1:W2:Y:S02]  /*1b740*/  SYNCS.PHASECHK.TRANS64.TRYWAIT P1, [R21+URZ+0x28c30], R217 ;  /* 0x028c30d9150075a7 */ /* 0x0022a4000802017f */
[----:B--2---:R-:W-:Y:S05]  /*1b750*/  @!P1 NANOSLEEP.SYNCS 0x989680 ;  /* 0x009896800000995d */ /* 0x004fea0003900000 */
[----:B------:R-:W2:Y:S02]  /*1b760*/  @!P1 SYNCS.PHASECHK.TRANS64 P1, [R21+URZ+0x28c30], R217 ;  /* 0x028c30d9150095a7 */ /* 0x000ea4000802007f */
[----:B--2---:R-:W-:Y:S05]  /*1b770*/  @!P1 BRA `(.L_x_8039) ;  /* 0xfffffffc00f09947 */ /* 0x004fea000383ffff */
[----:B------:R-:W-:Y:S05]  /*1b780*/  BRA `(.L_x_8038) ;  /* 0xffffff2000b47947 */ /* 0x000fea000383ffff */
.L_x_8045:
[----:B----4-:R4:W0:Y:S02]  /*1b790*/  SYNCS.PHASECHK.TRANS64.TRYWAIT P1, [R21+URZ+0x28c50], R217 ;  /* 0x028c50d9150075a7 */ /* 0x010824000802017f */
[----:B0-----:R-:W-:Y:S05]  /*1b7a0*/  @!P1 NANOSLEEP.SYNCS 0x989680 ;  /* 0x009896800000995d */ /* 0x001fea0003900000 */
[----:B------:R-:W0:Y:S02]  /*1b7b0*/  @!P1 SYNCS.PHASECHK.TRANS64 P1, [R21+URZ+0x28c50], R217 ;  /* 0x028c50d9150095a7 */ /* 0x000e24000802007f */
[----:B0-----:R-:W-:Y:S05]  /*1b7c0*/  @!P1 BRA `(.L_x_8045) ;  /* 0xfffffffc00f09947 */ /* 0x001fea000383ffff */
[----:B------:R-:W-:Y:S05]  /*1b7d0*/  BRA `(.L_x_8044) ;  /* 0xffffff3800147947 */ /* 0x000fea000383ffff */
.L_x_8076:
        /* <DEDUP_REMOVED lines=11> */
.L_x_8231:
[----:B------:R-:W-:Y:S05]  /*1b890*/  BSYNC B1 ;  /* 0x0000000000017941 */ /* 0x000fea0003800000 */
.L_x_8230:
[----:B------:R-:W-:Y:S05]  /*1b8a0*/  BRA `(.L_x_8232) ;  /* 0xffffff8c003c7947 */ /* 0x000fea000383ffff */
.L_x_8078:
[----:B------:R-:W-:Y:S01]  /*1b8b0*/  BSSY B1, `(.L_x_8233) ;  /* 0x0000006000017945 */ /* 0x000fe20003800000 */
[----:B------:R-:W-:-:S07]  /*1b8c0*/  IMAD.MOV.U32 R15, RZ, RZ, -0x1 ;  /* 0xffffffffff0f7424 */ /* 0x000fce00078e00ff */
[----:B012---:R-:W-:Y:S05]  /*1b8d0*/  WARPSYNC.COLLECTIVE R15, `(.L_x_8234) ;  /* 0x000000000f0c7348 */ /* 0x007fea0003c00000 */
[----:B------:R-:W-:Y:S02]  /*1b8e0*/  ELECT P6, UR62, PT ;  /* 0x00000000003e782f */ /* 0x000fe400038c0000 */
[----:B------:R-:W-:Y:S01]  /*1b8f0*/  MOV R14, UR62 ;  /* 0x0000003e000e7c02 */ /* 0x000fe20008000f00 */
[----:B012---:R-:W-:Y:S10]  /*1b900*/  ENDCOLLECTIVE ;  /* 0x000000000000791b */ /* 0x007ff40003800000 */
.L_x_8234:
[----:B------:R-:W-:Y:S05]  /*1b910*/  BSYNC B1 ;  /* 0x0000000000017941 */ /* 0x000fea0003800000 */
.L_x_8233:
[----:B------:R-:W-:Y:S05]  /*1b920*/  BRA `(.L_x_8077) ;  /* 0xffffff8c00347947 */ /* 0x000fea000383ffff */
.L_x_8080:
[----:B0-----:R0:W2:Y:S02]  /*1b930*/  SYNCS.PHASECHK.TRANS64.TRYWAIT P0, [R23+URZ+0x28c20], R3 ;  /* 0x028c2003170075a7 */ /* 0x0010a4000800017f */
[----:B--2---:R-:W-:Y:S05]  /*1b940*/  @!P0 NANOSLEEP.SYNCS 0x989680 ;  /* 0x009896800000895d */ /* 0x004fea0003900000 */
[----:B------:R-:W2:Y:S02]  /*1b950*/  @!P0 SYNCS.PHASECHK.TRANS64 P0, [R23+URZ+0x28c20], R3 ;  /* 0x028c2003170085a7 */ /* 0x000ea4000800007f */
[----:B--2---:R-:W-:Y:S05]  /*1b960*/  @!P0 BRA `(.L_x_8080) ;  /* 0xfffffffc00f08947 */ /* 0x004fea000383ffff */
[----:B------:R-:W-:Y:S05]  /*1b970*/  BRA `(.L_x_8235) ;  /* 0xffffff8c00447947 */ /* 0x000fea000383ffff */
.L_x_8084:
[----:B0-----:R0:W1:Y:S02]  /*1b980*/  SYNCS.PHASECHK.TRANS64.TRYWAIT P0, [R3+URZ+0x28ca0], R8 ;  /* 0x028ca008030075a7 */ /* 0x001064000800017f */
[----:B-1----:R-:W-:Y:S05]  /*1b990*/  @!P0 NANOSLEEP.SYNCS 0x989680 ;  /* 0x009896800000895d */ /* 0x002fea0003900000 */
[----:B------:R-:W1:Y:S02]  /*1b9a0*/  @!P0 SYNCS.PHASECHK.TRANS64 P0, [R3+URZ+0x28ca0], R8 ;  /* 0x028ca008030085a7 */ /* 0x000e64000800007f */
[----:B-1----:R-:W-:Y:S05]  /*1b9b0*/  @!P0 BRA `(.L_x_8084) ;  /* 0xfffffffc00f08947 */ /* 0x002fea000383ffff */
[----:B------:R-:W-:Y:S05]  /*1b9c0*/  BRA `(.L_x_8236) ;  /* 0xffffff8c005c7947 */ /* 0x000fea000383ffff */
.L_x_8089:
[----:B-1----:R1:W2:Y:S02]  /*1b9d0*/  SYNCS.PHASECHK.TRANS64.TRYWAIT P0, [R3+URZ+0x28cc0], R8 ;  /* 0x028cc008030075a7 */ /* 0x0022a4000800017f */
[----:B--2---:R-:W-:Y:S05]  /*1b9e0*/  @!P0 NANOSLEEP.SYNCS 0x989680 ;  /* 0x009896800000895d */ /* 0x004fea0003900000 */
[----:B------:R-:W2:Y:S02]  /*1b9f0*/  @!P0 SYNCS.PHASECHK.TRANS64 P0, [R3+URZ+0x28cc0], R8 ;  /* 0x028cc008030085a7 */ /* 0x000ea4000800007f */
[----:B--2---:R-:W-:Y:S05]  /*1ba00*/  @!P0 BRA `(.L_x_8089) ;  /* 0xfffffffc00f08947 */ /* 0x004fea000383ffff */
[----:B------:R-:W-:Y:S05]  /*1ba10*/  BRA `(.L_x_8237) ;  /* 0xffffff8c00d87947 */ /* 0x000fea000383ffff */
.L_x_8103:
[----:B0-----:R0:W2:Y:S02]  /*1ba20*/  SYNCS.PHASECHK.TRANS64.TRYWAIT P1, [R8+URZ+0x28ca0], R2 ;  /* 0x028ca002080075a7 */ /* 0x0010a4000802017f */
[----:B--2---:R-:W-:Y:S05]  /*1ba30*/  @!P1 NANOSLEEP.SYNCS 0x989680 ;  /* 0x009896800000995d */ /* 0x004fea0003900000 */
[----:B------:R-:W2:Y:S02]  /*1ba40*/  @!P1 SYNCS.PHASECHK.TRANS64 P1, [R8+URZ+0x28ca0], R2 ;  /* 0x028ca002080095a7 */ /* 0x000ea4000802007f */
[----:B--2---:R-:W-:Y:S05]  /*1ba50*/  @!P1 BRA `(.L_x_8103) ;  /* 0xfffffffc00f09947 */ /* 0x004fea000383ffff */
[----:B------:R-:W-:Y:S05]  /*1ba60*/  BRA `(.L_x_8238) ;  /* 0xffffff98003c7947 */ /* 0x000fea000383ffff */
.L_x_8108:
[----:B-1----:R1:W2:Y:S02]  /*1ba70*/  SYNCS.PHASECHK.TRANS64.TRYWAIT P1, [R8+URZ+0x28cc0], R2 ;  /* 0x028cc002080075a7 */ /* 0x0022a4000802017f */
[----:B--2---:R-:W-:Y:S05]  /*1ba80*/  @!P1 NANOSLEEP.SYNCS 0x989680 ;  /* 0x009896800000995d */ /* 0x004fea0003900000 */
[----:B------:R-:W2:Y:S02]  /*1ba90*/  @!P1 SYNCS.PHASECHK.TRANS64 P1, [R8+URZ+0x28cc0], R2 ;  /* 0x028cc002080095a7 */ /* 0x000ea4000802007f */
[----:B--2---:R-:W-:Y:S05]  /*1baa0*/  @!P1 BRA `(.L_x_8108) ;  /* 0xfffffffc00f09947 */ /* 0x004fea000383ffff */
[----:B------:R-:W-:Y:S05]  /*1bab0*/  BRA `(.L_x_8239) ;  /* 0xffffff9800b47947 */ /* 0x000fea000383ffff */
.L_x_8128:
[----:B------:R-:W0:Y:S01]  /*1bac0*/  S2R R11, SR_TID.X ;  /* 0x00000000000b7919 */ /* 0x000e220000002100 */
[----:B------:R-:W-:Y:S01]  /*1bad0*/  BSSY B0, `(.L_x_8240) ;  /* 0x000000a000007945 */ /* 0x000fe20003800000 */
[----:B------:R-:W-:Y:S02]  /*1bae0*/  IMAD.MOV.U32 R12, RZ, RZ, RZ ;  /* 0x000000ffff0c7224 */ /* 0x000fe400078e00ff */
[----:B------:R-:W-:Y:S01]  /*1baf0*/  IMAD.MOV.U32 R15, RZ, RZ, -0x1 ;  /* 0xffffffffff0f7424 */ /* 0x000fe200078e00ff */
[----:B0-----:R-:W-:-:S04]  /*1bb00*/  SHF.R.U32.HI R11, RZ, 0x5, R11 ;  /* 0x00000005ff0b7819 */ /* 0x001fc8000001160b */
[----:B------:R-:W-:-:S05]  /*1bb10*/  LOP3.LUT R11, R11, 0x3, RZ, 0xc0, !PT ;  /* 0x000000030b0b7812 */ /* 0x000fca00078ec0ff */
[----:B------:R-:W-:Y:S01]  /*1bb20*/  IMAD.MOV.U32 R13, RZ, RZ, R11 ;  /* 0x000000ffff0d7224 */ /* 0x000fe200078e000b */
[----:B------:R-:W-:-:S07]  /*1bb30*/  MOV R11, 0x1f ;  /* 0x0000001f000b7802 */ /* 0x000fce0000000f00 */
[----:B-----5:R-:W-:Y:S05]  /*1bb40*/  WARPSYNC.COLLECTIVE R15, `(.L_x_8241) ;  /* 0x000000000f087348 */ /* 0x020fea0003c00000 */
[----:B------:R0:W1:Y:S02]  /*1bb50*/  SHFL.IDX P6, R14, R13, R12, R11 ;  /* 0x0000000c0d0e7389 */ /* 0x00006400000c000b */
[----:B01---5:R-:W-:Y:S01]  /*1bb60*/  ENDCOLLECTIVE ;  /* 0x000000000000791b */ /* 0x023fe20003800000 */
.L_x_8241:
[----:B------:R-:W-:Y:S05]  /*1bb70*/  BSYNC B0 ;  /* 0x0000000000007941 */ /* 0x000fea0003800000 */
.L_x_8240:
[----:B------:R-:W-:Y:S05]  /*1bb80*/  BRA `(.L_x_8242) ;  /* 0xffffffac00dc7947 */ /* 0x000fea000383ffff */
.L_x_8131:
[----:B0-----:R0:W1:Y:S02]  /*1bb90*/  SYNCS.PHASECHK.TRANS64.TRYWAIT P0, [R31+URZ+0x28c40], R0 ;  /* 0x028c40001f0075a7 */ /* 0x001064000800017f */
[----:B-1----:R-:W-:Y:S05]  /*1bba0*/  @!P0 NANOSLEEP.SYNCS 0x989680 ;  /* 0x009896800000895d */ /* 0x002fea0003900000 */
[----:B------:R-:W1:Y:S02]  /*1bbb0*/  @!P0 SYNCS.PHASECHK.TRANS64 P0, [R31+URZ+0x28c40], R0 ;  /* 0x028c40001f0085a7 */ /* 0x000e64000800007f */
[----:B-1----:R-:W-:Y:S05]  /*1bbc0*/  @!P0 BRA `(.L_x_8131) ;  /* 0xfffffffc00f08947 */ /* 0x002fea000383ffff */
[----:B------:R-:W-:Y:S05]  /*1bbd0*/  BRA `(.L_x_8243) ;  /* 0xffffffb0001c7947 */ /* 0x000fea000383ffff */
.L_x_8132:
        /* <DEDUP_REMOVED lines=8> */
.L_x_8245:
[----:B------:R-:W-:Y:S05]  /*1bc60*/  BSYNC B0 ;  /* 0x0000000000007941 */ /* 0x000fea0003800000 */
.L_x_8244:
[----:B------:R-:W-:Y:S01]  /*1bc70*/  IMAD.MOV.U32 R13, RZ, RZ, R0 ;  /* 0x000000ffff0d7224 */ /* 0x000fe200078e0000 */
[----:B------:R-:W-:Y:S01]  /*1bc80*/  MOV R11, 0x181f ;  /* 0x0000181f000b7802 */ /* 0x000fe20000000f00 */
[----:B------:R-:W-:Y:S02]  /*1bc90*/  IMAD.MOV.U32 R12, RZ, RZ, RZ ;  /* 0x000000ffff0c7224 */ /* 0x000fe400078e00ff */
[----:B------:R-:W-:Y:S02]  /*1bca0*/  IMAD.MOV.U32 R15, RZ, RZ, -0x1 ;  /* 0xffffffffff0f7424 */ /* 0x000fe400078e00ff */
[----:B------:R-:W-:Y:S02]  /*1bcb0*/  IMAD.MOV.U32 R2, RZ, RZ, R14 ;  /* 0x000000ffff027224 */ /* 0x000fe400078e000e */
[----:B------:R-:W-:-:S07]  /*1bcc0*/  @P0 IMAD R6, R5, 0x2, R23 ;  /* 0x0000000205060824 */ /* 0x000fce00078e0217 */
[----:B------:R-:W-:Y:S05]  /*1bcd0*/  WARPSYNC.COLLECTIVE R15, `(.L_x_8246) ;  /* 0x000000000f087348 */ /* 0x000fea0003c00000 */
[----:B------:R0:W1:Y:S02]  /*1bce0*/  SHFL.IDX P6, R14, R13, R12, R11 ;  /* 0x0000000c0d0e7389 */ /* 0x00006400000c000b */
[----:B01----:R-:W-:Y:S01]  /*1bcf0*/  ENDCOLLECTIVE ;  /* 0x000000000000791b */ /* 0x003fe20003800000 */
.L_x_8246:
[----:B------:R-:W-:Y:S02]  /*1bd00*/  IMAD.MOV.U32 R13, RZ, RZ, R4 ;  /* 0x000000ffff0d7224 */ /* 0x000fe400078e0004 */
[----:B------:R-:W-:Y:S02]  /*1bd10*/  IMAD.MOV.U32 R12, RZ, RZ, 0x1 ;  /* 0x00000001ff0c7424 */ /* 0x000fe400078e00ff */
[----:B------:R-:W-:-:S07]  /*1bd20*/  IMAD.MOV.U32 R3, RZ, RZ, R14 ;  /* 0x000000ffff037224 */ /* 0x000fce00078e000e */
[----:B------:R-:W-:Y:S05]  /*1bd30*/  WARPSYNC.COLLECTIVE R15, `(.L_x_8247) ;  /* 0x000000000f087348 */ /* 0x000fea0003c00000 */
[----:B------:R0:W1:Y:S02]  /*1bd40*/  SHFL.IDX P6, R14, R13, R12, R11 ;  /* 0x0000000c0d0e7389 */ /* 0x00006400000c000b */
[----:B01----:R-:W-:Y:S01]  /*1bd50*/  ENDCOLLECTIVE ;  /* 0x000000000000791b */ /* 0x003fe20003800000 */
.L_x_8247:
        /* <DEDUP_REMOVED lines=15> */
.L_x_8248:
[----:B------:R-:W-:Y:S02]  /*1be50*/  @P0 IMAD R6, R5, 0x2, R23 ;  /* 0x0000000205060824 */ /* 0x000fe400078e0217 */
[----:B------:R-:W-:Y:S02]  /*1be60*/  IMAD.MOV.U32 R13, RZ, RZ, R4 ;  /* 0x000000ffff0d7224 */ /* 0x000fe400078e0004 */
[----:B------:R-:W-:Y:S01]  /*1be70*/  IMAD.MOV.U32 R12, RZ, RZ, 0x2 ;  /* 0x00000002ff0c7424 */ /* 0x000fe200078e00ff */
[----:B------:R-:W-:-:S07]  /*1be80*/  MOV R3, R14 ;  /* 0x0000000e00037202 */ /* 0x000fce0000000f00 */
[----:B------:R-:W-:Y:S05]  /*1be90*/  WARPSYNC.COLLECTIVE R15, `(.L_x_8249) ;  /* 0x000000000f087348 */ /* 0x000fea0003c00000 */
[----:B------:R0:W1:Y:S02]  /*1bea0*/  SHFL.IDX P6, R14, R13, R12, R11 ;  /* 0x0000000c0d0e7389 */ /* 0x00006400000c000b */
[----:B01----:R-:W-:Y:S01]  /*1beb0*/  ENDCOLLECTIVE ;  /* 0x000000000000791b */ /* 0x003fe20003800000 */
.L_x_8249:
        /* <DEDUP_REMOVED lines=15> */
.L_x_8250:
[----:B------:R-:W-:Y:S01]  /*1bfb0*/  @P0 LEA R6, R5, R23, 0x1 ;  /* 0x0000001705060211 */ /* 0x000fe200078e08ff */
[----:B------:R-:W-:Y:S02]  /*1bfc0*/  IMAD.MOV.U32 R13, RZ, RZ, R4 ;  /* 0x000000ffff0d7224 */ /* 0x000fe400078e0004 */
[----:B------:R-:W-:Y:S02]  /*1bfd0*/  IMAD.MOV.U32 R12, RZ, RZ, 0x3 ;  /* 0x00000003ff0c7424 */ /* 0x000fe400078e00ff */
[----:B------:R-:W-:-:S07]  /*1bfe0*/  IMAD.MOV.U32 R3, RZ, RZ, R14 ;  /* 0x000000ffff037224 */ /* 0x000fce00078e000e */
[----:B------:R-:W-:Y:S05]  /*1bff0*/  WARPSYNC.COLLECTIVE R15, `(.L_x_8251) ;  /* 0x000000000f087348 */ /* 0x000fea0003c00000 */
[----:B------:R0:W1:Y:S02]  /*1c000*/  SHFL.IDX P6, R14, R13, R12, R11 ;  /* 0x0000000c0d0e7389 */ /* 0x00006400000c000b */
[----:B01----:R-:W-:Y:S01]  /*1c010*/  ENDCOLLECTIVE ;  /* 0x000000000000791b */ /* 0x003fe20003800000 */
.L_x_8251:
        /* <DEDUP_REMOVED lines=10> */
.L_x_8252:
[----:B------:R-:W-:Y:S01]  /*1c0c0*/  @!PT LDS RZ, [RZ] ;  /* 0x00000000fffff984 */ /* 0x000fe20000000800 */
[----:B------:R-:W-:Y:S01]  /*1c0d0*/  @!PT LDS RZ, [RZ] ;  /* 0x00000000fffff984 */ /* 0x000fe20000000800 */
[----:B------:R-:W-:Y:S01]  /*1c0e0*/  @!PT LDS RZ, [RZ] ;  /* 0x00000000fffff984 */ /* 0x000fe20000000800 */
[----:B------:R0:W-:Y:S01]  /*1c0f0*/  @P0 LDGSTS.E.BYPASS.LTC128B.128 [R6+0x23400], desc[UR40][R2.64], !P2 ;  /* 0x2340000002060fae */ /* 0x0001e2000d101d68 */
[----:B------:R-:W-:Y:S01]  /*1c100*/  IMAD.MOV.U32 R0, RZ, RZ, R14 ;  /* 0x000000ffff007224 */ /* 0x000fe200078e000e */
[----:B------:R-:W-:Y:S06]  /*1c110*/  BRA `(.L_x_8253) ;  /* 0xffffffac00cc7947 */ /* 0x000fec000383ffff */
.L_x_8137:
        /* <DEDUP_REMOVED lines=9> */
.L_x_8254:
[C---:B------:R-:W-:Y:S01]  /*1c1b0*/  VIADD R6, R17.reuse, 0x10 ;  /* 0x0000001011067836 */ /* 0x040fe20000000000 */
[----:B------:R-:W-:Y:S01]  /*1c1c0*/  ISETP.GE.AND P0, PT, R17, R3, PT ;  /* 0x000000031100720c */ /* 0x000fe20003f06270 */
[----:B------:R-:W-:Y:S02]  /*1c1d0*/  IMAD.MOV.U32 R13, RZ, RZ, R0 ;  /* 0x000000ffff0d7224 */ /* 0x000fe400078e0000 */
[----:B------:R-:W-:-:S10]  /*1c1e0*/  IMAD.MOV.U32 R4, RZ, RZ, R14 ;  /* 0x000000ffff047224 */ /* 0x000fd400078e000e */
[----:B------:R-:W-:Y:S05]  /*1c1f0*/  WARPSYNC.COLLECTIVE R15, `(.L_x_8255) ;  /* 0x000000000f087348 */ /* 0x000fea0003c00000 */
[----:B------:R0:W1:Y:S02]  /*1c200*/  SHFL.IDX P6, R14, R13, R12, R11 ;  /* 0x0000000c0d0e7389 */ /* 0x00006400000c000b */
[----:B01----:R-:W-:Y:S01]  /*1c210*/  ENDCOLLECTIVE ;  /* 0x000000000000791b */ /* 0x003fe20003800000 */
.L_x_8255:
[----:B------:R-:W-:Y:S02]  /*1c220*/  IMAD.MOV.U32 R13, RZ, RZ, R2 ;  /* 0x000000ffff0d7224 */ /* 0x000fe400078e0002 */
[----:B------:R-:W-:Y:S02]  /*1c230*/  IMAD.MOV.U32 R12, RZ, RZ, 0x1 ;  /* 0x00000001ff0c7424 */ /* 0x000fe400078e00ff */
[----:B------:R-:W-:-:S07]  /*1c240*/  IMAD.MOV.U32 R5, RZ, RZ, R14 ;  /* 0x000000ffff057224 */ /* 0x000fce00078e000e */
[----:B------:R-:W-:Y:S05]  /*1c250*/  WARPSYNC.COLLECTIVE R15, `(.L_x_8256) ;  /* 0x000000000f087348 */ /* 0x000fea0003c00000 */
[----:B------:R0:W1:Y:S02]  /*1c260*/  SHFL.IDX P6, R14, R13, R12, R11 ;  /* 0x0000000c0d0e7389 */ /* 0x00006400000c000b */
[----:B01----:R-:W-:Y:S01]  /*1c270*/  ENDCOLLECTIVE ;  /* 0x000000000000791b */ /* 0x003fe20003800000 */
.L_x_8256:
        /* <DEDUP_REMOVED lines=15> */
.L_x_8257:
[----:B------:R-:W-:Y:S02]  /*1c370*/  IMAD.MOV.U32 R13, RZ, RZ, R2 ;  /* 0x000000ffff0d7224 */ /* 0x000fe400078e0002 */
[----:B------:R-:W-:Y:S02]  /*1c380*/  IMAD.MOV.U32 R12, RZ, RZ, 0x2 ;  /* 0x00000002ff0c7424 */ /* 0x000fe400078e00ff */
[----:B------:R-:W-:-:S07]  /*1c390*/  IMAD.MOV.U32 R5, RZ, RZ, R14 ;  /* 0x000000ffff057224 */ /* 0x000fce00078e000e */
[----:B------:R-:W-:Y:S05]  /*1c3a0*/  WARPSYNC.COLLECTIVE R15, `(.L_x_8258) ;  /* 0x000000000f087348 */ /* 0x000fea0003c00000 */
[----:B------:R0:W1:Y:S02]  /*1c3b0*/  SHFL.IDX P6, R14, R13, R12, R11 ;  /* 0x0000000c0d0e7389 */ /* 0x00006400000c000b */
[----:B01----:R-:W-:Y:S01]  /*1c3c0*/  ENDCOLLECTIVE ;  /* 0x000000000000791b */ /* 0x003fe20003800000 */
.L_x_8258:
        /* <DEDUP_REMOVED lines=16> */
.L_x_8259:
[----:B------:R-:W-:Y:S02]  /*1c4d0*/  IMAD.MOV.U32 R13, RZ, RZ, R2 ;  /* 0x000000ffff0d7224 */ /* 0x000fe400078e0002 */
[----:B------:R-:W-:Y:S01]  /*1c4e0*/  IMAD.MOV.U32 R12, RZ, RZ, 0x3 ;  /* 0x00000003ff0c7424 */ /* 0x000fe200078e00ff */
[----:B------:R-:W-:-:S07]  /*1c4f0*/  MOV R5, R14 ;  /* 0x0000000e00057202 */ /* 0x000fce0000000f00 */
[----:B------:R-:W-:Y:S05]  /*1c500*/  WARPSYNC.COLLECTIVE R15, `(.L_x_8260) ;  /* 0x000000000f087348 */ /* 0x000fea0003c00000 */
[----:B------:R0:W1:Y:S02]  /*1c510*/  SHFL.IDX P6, R14, R13, R12, R11 ;  /* 0x0000000c0d0e7389 */ /* 0x00006400000c000b */
[----:B01----:R-:W-:Y:S01]  /*1c520*/  ENDCOLLECTIVE ;  /* 0x000000000000791b */ /* 0x003fe20003800000 */
.L_x_8260:
        /* <DEDUP_REMOVED lines=14> */
.L_x_8261:
[----:B------:R-:W-:Y:S01]  /*1c610*/  IMAD.MOV.U32 R0, RZ, RZ, R14 ;  /* 0x000000ffff007224 */ /* 0x000fe200078e000e */
[----:B------:R-:W-:Y:S06]  /*1c620*/  BRA `(.L_x_8262) ;  /* 0xffffffb000fc7947 */ /* 0x000fec000383ffff */
.L_x_8140:
[----:B0-----:R0:W1:Y:S02]  /*1c630*/  SYNCS.PHASECHK.TRANS64.TRYWAIT P0, [R23+URZ+0x28c20], R0 ;  /* 0x028c2000170075a7 */ /* 0x001064000800017f */
[----:B-1----:R-:W-:Y:S05]  /*1c640*/  @!P0 NANOSLEEP.SYNCS 0x989680 ;  /* 0x009896800000895d */ /* 0x002fea0003900000 */
[----:B------:R-:W1:Y:S02]  /*1c650*/  @!P0 SYNCS.PHASECHK.TRANS64 P0, [R23+URZ+0x28c20], R0 ;  /* 0x028c2000170085a7 */ /* 0x000e64000800007f */
[----:B-1----:R-:W-:Y:S05]  /*1c660*/  @!P0 BRA `(.L_x_8140) ;  /* 0xfffffffc00f08947 */ /* 0x002fea000383ffff */
[----:B------:R-:W-:Y:S05]  /*1c670*/  BRA `(.L_x_8263) ;  /* 0xffffffb400587947 */ /* 0x000fea000383ffff */
.L_x_8143:
[----:B0-----:R0:W1:Y:S02]  /*1c680*/  SYNCS.PHASECHK.TRANS64.TRYWAIT P0, [R31+URZ+0x28c60], R0 ;  /* 0x028c60001f0075a7 */ /* 0x001064000800017f */
[----:B-1----:R-:W-:Y:S05]  /*1c690*/  @!P0 NANOSLEEP.SYNCS 0x989680 ;  /* 0x009896800000895d */ /* 0x002fea0003900000 */
[----:B------:R-:W1:Y:S02]  /*1c6a0*/  @!P0 SYNCS.PHASECHK.TRANS64 P0, [R31+URZ+0x28c60], R0 ;  /* 0x028c60001f0085a7 */ /* 0x000e64000800007f */
[----:B-1----:R-:W-:Y:S05]  /*1c6b0*/  @!P0 BRA `(.L_x_8143) ;  /* 0xfffffffc00f08947 */ /* 0x002fea000383ffff */
[----:B------:R-:W-:Y:S05]  /*1c6c0*/  BRA `(.L_x_8264) ;  /* 0xffffffb400687947 */ /* 0x000fea000383ffff */
.L_x_8144:
        /* <DEDUP_REMOVED lines=8> */
.L_x_8266:
[----:B------:R-:W-:Y:S05]  /*1c750*/  BSYNC B0 ;  /* 0x0000000000007941 */ /* 0x000fea0003800000 */
.L_x_8265:
        /* <DEDUP_REMOVED lines=15> */
.L_x_8267:
[----:B------:R-:W-:Y:S01]  /*1c850*/  LOP3.LUT P2, RZ, R32, 0x10, RZ, 0xc0, !PT ;  /* 0x0000001020ff7812 */ /* 0x000fe2000784c0ff */
[----:B------:R-:W-:Y:S02]  /*1c860*/  IMAD.MOV.U32 R13, RZ, RZ, R6 ;  /* 0x000000ffff0d7224 */ /* 0x000fe400078e0006 */
[----:B------:R-:W-:Y:S02]  /*1c870*/  IMAD.MOV.U32 R12, RZ, RZ, 0x1 ;  /* 0x00000001ff0c7424 */ /* 0x000fe400078e00ff */
[----:B------:R-:W-:Y:S02]  /*1c880*/  IMAD.SHL.U32 R7, R7, 0x8, RZ ;  /* 0x0000000807077824 */ /* 0x000fe400078e00ff */
[----:B------:R-:W-:-:S03]  /*1c890*/  IMAD.MOV.U32 R2, RZ, RZ, R14 ;  /* 0x000000ffff027224 */ /* 0x000fc600078e000e */
[----:B------:R-:W-:-:S04]  /*1c8a0*/  LOP3.LUT R7, R7, 0x38, RZ, 0xc0, !PT ;  /* 0x0000003807077812 */ /* 0x000fc800078ec0ff */
[----:B------:R-:W-:Y:S02]  /*1c8b0*/  SHF.L.U32 R0, R7, 0x1, RZ ;  /* 0x0000000107007819 */ /* 0x000fe400000006ff */
[----:B------:R-:W-:Y:S02]  /*1c8c0*/  LOP3.LUT R7, R32, 0x1, RZ, 0xc0, !PT ;  /* 0x0000000120077812 */ /* 0x000fe400078ec0ff */
        /* <DEDUP_REMOVED lines=32> */
.L_x_8268:
[----:B------:R-:W-:Y:S02]  /*1cad0*/  IMAD.MOV.U32 R13, RZ, RZ, R5 ;  /* 0x000000ffff0d7224 */ /* 0x000fe400078e0005 */
[----:B------:R-:W-:-:S07]  /*1cae0*/  IMAD.MOV.U32 R3, RZ, RZ, R14 ;  /* 0x000000ffff037224 */ /* 0x000fce00078e000e */
[----:B------:R-:W-:Y:S05]  /*1caf0*/  WARPSYNC.COLLECTIVE R15, `(.L_x_8269) ;  /* 0x000000000f087348 */ /* 0x000fea0003c00000 */
[----:B------:R0:W1:Y:S02]  /*1cb00*/  SHFL.IDX P6, R14, R13, R12, R11 ;  /* 0x0000000c0d0e7389 */ /* 0x00006400000c000b */
[----:B01----:R-:W-:Y:S01]  /*1cb10*/  ENDCOLLECTIVE ;  /* 0x000000000000791b */ /* 0x003fe20003800000 */
.L_x_8269:
        /* <DEDUP_REMOVED lines=29> */
.L_x_8270:
[----:B------:R-:W-:Y:S02]  /*1ccf0*/  IMAD.MOV.U32 R13, RZ, RZ, R5 ;  /* 0x000000ffff0d7224 */ /* 0x000fe400078e0005 */
[----:B------:R-:W-:-:S07]  /*1cd00*/  IMAD.MOV.U32 R7, RZ, RZ, R14 ;  /* 0x000000ffff077224 */ /* 0x000fce00078e000e */
[----:B------:R-:W-:Y:S05]  /*1cd10*/  WARPSYNC.COLLECTIVE R15, `(.L_x_8271) ;  /* 0x000000000f087348 */ /* 0x000fea0003c00000 */
[----:B------:R0:W1:Y:S02]  /*1cd20*/  SHFL.IDX P6, R14, R13, R12, R11 ;  /* 0x0000000c0d0e7389 */ /* 0x00006400000c000b */
[----:B01----:R-:W-:Y:S01]  /*1cd30*/  ENDCOLLECTIVE ;  /* 0x000000000000791b */ /* 0x003fe20003800000 */
.L_x_8271:
        /* <DEDUP_REMOVED lines=29> */
.L_x_8272:
[----:B------:R-:W-:Y:S01]  /*1cf10*/  MOV R13, R5 ;  /* 0x00000005000d7202 */ /* 0x000fe20000000f00 */
[----:B------:R-:W-:-:S07]  /*1cf20*/  IMAD.MOV.U32 R6, RZ, RZ, R14 ;  /* 0x000000ffff067224 */ /* 0x000fce00078e000e */
[----:B------:R-:W-:Y:S05]  /*1cf30*/  WARPSYNC.COLLECTIVE R15, `(.L_x_8273) ;  /* 0x000000000f087348 */ /* 0x000fea0003c00000 */
[----:B------:R0:W1:Y:S02]  /*1cf40*/  SHFL.IDX P6, R14, R13, R12, R11 ;  /* 0x0000000c0d0e7389 */ /* 0x00006400000c000b */
[----:B01----:R-:W-:Y:S01]  /*1cf50*/  ENDCOLLECTIVE ;  /* 0x000000000000791b */ /* 0x003fe20003800000 */
.L_x_8273:
[----:B------:R-:W-:Y:S01]  /*1cf60*/  IMAD.MOV.U32 R2, RZ, RZ, R14 ;  /* 0x000000ffff027224 */ /* 0x000fe200078e000e */
[----:B------:R-:W-:Y:S06]  /*1cf70*/  BRA `(.L_x_8274) ;  /* 0xffffffb400007947 */ /* 0x000fec000383ffff */
.L_x_8151:
[----:B0-----:R0:W1:Y:S02]  /*1cf80*/  SYNCS.PHASECHK.TRANS64.TRYWAIT P0, [R6+URZ+0x28c40], R17 ;  /* 0x028c4011060075a7 */ /* 0x001064000800017f */
[----:B-1----:R-:W-:Y:S05]  /*1cf90*/  @!P0 NANOSLEEP.SYNCS 0x989680 ;  /* 0x009896800000895d */ /* 0x002fea0003900000 */
[----:B------:R-:W1:Y:S02]  /*1cfa0*/  @!P0 SYNCS.PHASECHK.TRANS64 P0, [R6+URZ+0x28c40], R17 ;  /* 0x028c4011060085a7 */ /* 0x000e64000800007f */
[----:B-1----:R-:W-:Y:S05]  /*1cfb0*/  @!P0 BRA `(.L_x_8151) ;  /* 0xfffffffc00f08947 */ /* 0x002fea000383ffff */
[----:B------:R-:W-:Y:S05]  /*1cfc0*/  BRA `(.L_x_8275) ;  /* 0xffffffb800907947 */ /* 0x000fea000383ffff */
.L_x_8152:
        /* <DEDUP_REMOVED lines=8> */
.L_x_8277:
[----:B------:R-:W-:Y:S05]  /*1d050*/  BSYNC B1 ;  /* 0x0000000000017941 */ /* 0x000fea0003800000 */
.L_x_8276:
[----:B------:R-:W-:Y:S01]  /*1d060*/  IMAD.MOV.U32 R13, RZ, RZ, R20 ;  /* 0x000000ffff0d7224 */ /* 0x000fe200078e0014 */
[----:B------:R-:W-:Y:S01]  /*1d070*/  MOV R11, 0x181f ;  /* 0x0000181f000b7802 */ /* 0x000fe20000000f00 */
[----:B------:R-:W-:Y:S02]  /*1d080*/  IMAD.MOV.U32 R12, RZ, RZ, RZ ;  /* 0x000000ffff0c7224 */ /* 0x000fe400078e00ff */
[----:B------:R-:W-:Y:S02]  /*1d090*/  IMAD.MOV.U32 R15, RZ, RZ, -0x1 ;  /* 0xffffffffff0f7424 */ /* 0x000fe400078e00ff */
[----:B------:R-:W-:Y:S02]  /*1d0a0*/  IMAD.MOV.U32 R3, RZ, RZ, R14 ;  /* 0x000000ffff037224 */ /* 0x000fe400078e000e */
[----:B------:R-:W-:-:S07]  /*1d0b0*/  IMAD R21, R8, 0x2, R23 ;  /* 0x0000000208157824 */ /* 0x000fce00078e0217 */
[----:B------:R-:W-:Y:S05]  /*1d0c0*/  WARPSYNC.COLLECTIVE R15, `(.L_x_8278) ;  /* 0x000000000f087348 */ /* 0x000fea0003c00000 */
[----:B------:R0:W1:Y:S02]  /*1d0d0*/  SHFL.IDX P6, R14, R13, R12, R11 ;  /* 0x0000000c0d0e7389 */ /* 0x00006400000c000b */
[----:B01----:R-:W-:Y:S01]  /*1d0e0*/  ENDCOLLECTIVE ;  /* 0x000000000000791b */ /* 0x003fe20003800000 */
.L_x_8278:
[----:B------:R-:W-:Y:S02]  /*1d0f0*/  IMAD.MOV.U32 R13, RZ, RZ, R27 ;  /* 0x000000ffff0d7224 */ /* 0x000fe400078e001b */
[----:B------:R-:W-:Y:S02]  /*1d100*/  IMAD.MOV.U32 R12, RZ, RZ, 0x1 ;  /* 0x00000001ff0c7424 */ /* 0x000fe400078e00ff */
[----:B------:R-:W-:-:S07]  /*1d110*/  IMAD.MOV.U32 R2, RZ, RZ, R14 ;  /* 0x000000ffff027224 */ /* 0x000fce00078e000e */
[----:B------:R-:W-:Y:S05]  /*1d120*/  WARPSYNC.COLLECTIVE R15, `(.L_x_8279) ;  /* 0x000000000f087348 */ /* 0x000fea0003c00000 */
[----:B------:R0:W1:Y:S02]  /*1d130*/  SHFL.IDX P6, R14, R13, R12, R11 ;  /* 0x0000000c0d0e7389 */ /* 0x00006400000c000b */
[----:B01----:R-:W-:Y:S01]  /*1d140*/  ENDCOLLECTIVE ;  /* 0x000000000000791b */ /* 0x003fe20003800000 */
.L_x_8279:
        /* <DEDUP_REMOVED lines=11> */
.L_x_8280:
[----:B------:R-:W-:Y:S02]  /*1d200*/  IMAD.MOV.U32 R13, RZ, RZ, R27 ;  /* 0x000000ffff0d7224 */ /* 0x000fe400078e001b */
[----:B------:R-:W-:Y:S01]  /*1d210*/  IMAD.MOV.U32 R12, RZ, RZ, 0x2 ;  /* 0x00000002ff0c7424 */ /* 0x000fe200078e00ff */
[----:B------:R-:W-:-:S07]  /*1d220*/  MOV R2, R14 ;  /* 0x0000000e00027202 */ /* 0x000fce0000000f00 */
[----:B------:R-:W-:Y:S05]  /*1d230*/  WARPSYNC.COLLECTIVE R15, `(.L_x_8281) ;  /* 0x000000000f087348 */ /* 0x000fea0003c00000 */
[----:B------:R0:W1:Y:S02]  /*1d240*/  SHFL.IDX P6, R14, R13, R12, R11 ;  /* 0x0000000c0d0e7389 */ /* 0x00006400000c000b */
[----:B01----:R-:W-:Y:S01]  /*1d250*/  ENDCOLLECTIVE ;  /* 0x000000000000791b */ /* 0x003fe20003800000 */
.L_x_8281:
        /* <DEDUP_REMOVED lines=11> */
.L_x_8282:
[----:B------:R-:W-:Y:S01]  /*1d310*/  IMAD.MOV.U32 R13, RZ, RZ, R27 ;  /* 0x000000ffff0d7224 */ /* 0x000fe200078e001b */
[----:B------:R-:W-:Y:S01]  /*1d320*/  MOV R12, 0x3 ;  /* 0x00000003000c7802 */ /* 0x000fe20000000f00 */
[----:B------:R-:W-:-:S07]  /*1d330*/  IMAD.MOV.U32 R2, RZ, RZ, R14 ;  /* 0x000000ffff027224 */ /* 0x000fce00078e000e */
[----:B------:R-:W-:Y:S05]  /*1d340*/  WARPSYNC.COLLECTIVE R15, `(.L_x_8283) ;  /* 0x000000000f087348 */ /* 0x000fea0003c00000 */
[----:B------:R0:W1:Y:S02]  /*1d350*/  SHFL.IDX P6, R14, R13, R12, R11 ;  /* 0x0000000c0d0e7389 */ /* 0x00006400000c000b */
[----:B01----:R-:W-:Y:S01]  /*1d360*/  ENDCOLLECTIVE ;  /* 0x000000000000791b */ /* 0x003fe20003800000 */
.L_x_8283:
        /* <DEDUP_REMOVED lines=11> */
.L_x_8284:
[----:B------:R-:W-:Y:S01]  /*1d420*/  IMAD.MOV.U32 R2, RZ, RZ, R14 ;  /* 0x000000ffff027224 */ /* 0x000fe200078e000e */
[----:B------:R-:W-:Y:S06]  /*1d430*/  BRA `(.L_x_8285) ;  /* 0xffffffb800207947 */ /* 0x000fec000383ffff */
.L_x_8157:
[----:B---3--:R3:W4:Y:S02]  /*1d440*/  SYNCS.PHASECHK.TRANS64.TRYWAIT P0, [R6+URZ+0x28c60], R17 ;  /* 0x028c6011060075a7 */ /* 0x008724000800017f */
[----:B----4-:R-:W-:Y:S05]  /*1d450*/  @!P0 NANOSLEEP.SYNCS 0x989680 ;  /* 0x009896800000895d */ /* 0x010fea0003900000 */
[----:B------:R-:W4:Y:S02]  /*1d460*/  @!P0 SYNCS.PHASECHK.TRANS64 P0, [R6+URZ+0x28c60], R17 ;  /* 0x028c6011060085a7 */ /* 0x000f24000800007f */
[----:B----4-:R-:W-:Y:S05]  /*1d470*/  @!P0 BRA `(.L_x_8157) ;  /* 0xfffffffc00f08947 */ /* 0x010fea000383ffff */
[----:B------:R-:W-:Y:S05]  /*1d480*/  BRA `(.L_x_8286) ;  /* 0xffffffb800707947 */ /* 0x000fea000383ffff */
.L_x_8158:
        /* <DEDUP_REMOVED lines=8> */
.L_x_8288:
[----:B------:R-:W-:Y:S05]  /*1d510*/  BSYNC B1 ;  /* 0x0000000000017941 */ /* 0x000fea0003800000 */
.L_x_8287:
[----:B------:R-:W-:Y:S01]  /*1d520*/  MOV R13, R9 ;  /* 0x00000009000d7202 */ /* 0x000fe20000000f00 */
[----:B------:R-:W-:Y:S01]  /*1d530*/  IMAD.MOV.U32 R12, RZ, RZ, RZ ;  /* 0x000000ffff0c7224 */ /* 0x000fe200078e00ff */
[C---:B------:R-:W-:Y:S01]  /*1d540*/  LOP3.LUT P2, RZ, R22.reuse, 0x40, RZ, 0xc0, !PT ;  /* 0x0000004016ff7812 */ /* 0x040fe2000784c0ff */
[----:B------:R-:W-:Y:S01]  /*1d550*/  IMAD.MOV.U32 R11, RZ, RZ, 0x181f ;  /* 0x0000181fff0b7424 */ /* 0x000fe200078e00ff */
[C---:B------:R-:W-:Y:S01]  /*1d560*/  LOP3.LUT P1, RZ, R22.reuse, 0x20, RZ, 0xc0, !PT ;  /* 0x0000002016ff7812 */ /* 0x040fe2000782c0ff */
[----:B------:R-:W-:Y:S01]  /*1d570*/  IMAD.MOV.U32 R15, RZ, RZ, -0x1 ;  /* 0xffffffffff0f7424 */ /* 0x000fe200078e00ff */
[----:B------:R-:W-:Y:S01]  /*1d580*/  LOP3.LUT R22, R22, 0xffffdfff, RZ, 0xc0, !PT ;  /* 0xffffdfff16167812 */ /* 0x000fe200078ec0ff */
[----:B------:R-:W-:Y:S02]  /*1d590*/  IMAD.MOV.U32 R3, RZ, RZ, R14 ;  /* 0x000000ffff037224 */ /* 0x000fe400078e000e */
[----:B------:R-:W-:-:S08]  /*1d5a0*/  IMAD R17, R17, 0x2, R23 ;  /* 0x0000000211117824 */ /* 0x000fd000078e0217 */
[----:B------:R-:W-:Y:S05]  /*1d5b0*/  WARPSYNC.COLLECTIVE R15, `(.L_x_8289) ;  /* 0x000000000f087348 */ /* 0x000fea0003c00000 */
[----:B------:R0:W1:Y:S02]  /*1d5c0*/  SHFL.IDX P6, R14, R13, R12, R11 ;  /* 0x0000000c0d0e7389 */ /* 0x00006400000c000b */
[----:B01----:R-:W-:Y:S01]  /*1d5d0*/  ENDCOLLECTIVE ;  /* 0x000000000000791b */ /* 0x003fe20003800000 */
.L_x_8289:
        /* <DEDUP_REMOVED lines=18> */
.L_x_8290:
        /* <DEDUP_REMOVED lines=16> */
.L_x_8291:
        /* <DEDUP_REMOVED lines=19> */
.L_x_8292:
        /* <DEDUP_REMOVED lines=14> */
.L_x_8293:
        /* <DEDUP_REMOVED lines=16> */
.L_x_8294:
        /* <DEDUP_REMOVED lines=14> */
.L_x_8295:
[----:B------:R-:W-:Y:S05]  /*1dbf0*/  BRA `(.L_x_8296) ;  /* 0xffffffb400dc7947 */ /* 0x000fea000383ffff */
.L_x_8166:
        /* <DEDUP_REMOVED lines=8> */
.L_x_8298:
[----:B------:R-:W-:Y:S05]  /*1dc80*/  BSYNC B0 ;  /* 0x0000000000007941 */ /* 0x000fea0003800000 */
.L_x_8297:
        /* <DEDUP_REMOVED lines=9> */
.L_x_8299:
        /* <DEDUP_REMOVED lines=18> */
.L_x_8300:
[----:B------:R-:W-:Y:S01]  /*1de40*/  IMAD.MOV.U32 R12, RZ, RZ, 0x2 ;  /* 0x00000002ff0c7424 */ /* 0x000fe200078e00ff */
[----:B------:R-:W-:-:S04]  /*1de50*/  SEL R5, R14, RZ, P1 ;  /* 0x000000ff0e057207 */ /* 0x000fc80000800000 */
[----:B------:R-:W-:-:S05]  /*1de60*/  IADD3 R4, R2, R5, RZ ;  /* 0x0000000502047210 */ /* 0x000fca0007ffe0ff */
[----:B------:R-:W-:-:S07]  /*1de70*/  IMAD.MOV.U32 R13, RZ, RZ, R4 ;  /* 0x000000ffff0d7224 */ /* 0x000fce00078e0004 */
[----:B------:R-:W-:Y:S05]  /*1de80*/  WARPSYNC.COLLECTIVE R15, `(.L_x_8301) ;  /* 0x000000000f087348 */ /* 0x000fea0003c00000 */
[----:B------:R0:W1:Y:S02]  /*1de90*/  SHFL.UP P6, R14, R13, R12, R11 ;  /* 0x0400000c0d0e7389 */ /* 0x00006400000c000b */
[----:B01----:R-:W-:Y:S01]  /*1dea0*/  ENDCOLLECTIVE ;  /* 0x000000000000791b */ /* 0x003fe20003800000 */
.L_x_8301:
[----:B------:R-:W-:Y:S01]  /*1deb0*/  IMAD.MOV.U32 R12, RZ, RZ, 0x4 ;  /* 0x00000004ff0c7424 */ /* 0x000fe200078e00ff */
[----:B------:R-:W-:-:S05]  /*1dec0*/  SEL R5, R14, RZ, P2 ;  /* 0x000000ff0e057207 */ /* 0x000fca0001000000 */
[----:B------:R-:W-:-:S04]  /*1ded0*/  IMAD.IADD R5, R4, 0x1, R5 ;  /* 0x0000000104057824 */ /* 0x000fc800078e0205 */
[----:B------:R-:W-:-:S07]  /*1dee0*/  IMAD.MOV.U32 R13, RZ, RZ, R5 ;  /* 0x000000ffff0d7224 */ /* 0x000fce00078e0005 */
[----:B------:R-:W-:Y:S05]  /*1def0*/  WARPSYNC.COLLECTIVE R15, `(.L_x_8302) ;  /* 0x000000000f087348 */ /* 0x000fea0003c00000 */
[----:B------:R0:W1:Y:S02]  /*1df00*/  SHFL.UP P6, R14, R13, R12, R11 ;  /* 0x0400000c0d0e7389 */ /* 0x00006400000c000b */
[----:B01----:R-:W-:Y:S01]  /*1df10*/  ENDCOLLECTIVE ;  /* 0x000000000000791b */ /* 0x003fe20003800000 */
.L_x_8302:
[----:B------:R-:W-:Y:S01]  /*1df20*/  IMAD.MOV.U32 R12, RZ, RZ, 0x8 ;  /* 0x00000008ff0c7424 */ /* 0x000fe200078e00ff */
[----:B------:R-:W-:-:S05]  /*1df30*/  SEL R6, R14, RZ, P3 ;  /* 0x000000ff0e067207 */ /* 0x000fca0001800000 */
[----:B------:R-:W-:-:S04]  /*1df40*/  IMAD.IADD R6, R5, 0x1, R6 ;  /* 0x0000000105067824 */ /* 0x000fc800078e0206 */
[----:B------:R-:W-:-:S07]  /*1df50*/  IMAD.MOV.U32 R13, RZ, RZ, R6 ;  /* 0x000000ffff0d7224 */ /* 0x000fce00078e0006 */
[----:B------:R-:W-:Y:S05]  /*1df60*/  WARPSYNC.COLLECTIVE R15, `(.L_x_8303) ;  /* 0x000000000f087348 */ /* 0x000fea0003c00000 */
[----:B------:R0:W1:Y:S02]  /*1df70*/  SHFL.UP P6, R14, R13, R12, R11 ;  /* 0x0400000c0d0e7389 */ /* 0x00006400000c000b */
[----:B01----:R-:W-:Y:S01]  /*1df80*/  ENDCOLLECTIVE ;  /* 0x000000000000791b */ /* 0x003fe20003800000 */
.L_x_8303:
[----:B------:R-:W-:Y:S01]  /*1df90*/  IMAD.MOV.U32 R12, RZ, RZ, 0x10 ;  /* 0x00000010ff0c7424 */ /* 0x000fe200078e00ff */
[----:B------:R-:W-:-:S04]  /*1dfa0*/  SEL R3, R14, RZ, P4 ;  /* 0x000000ff0e037207 */ /* 0x000fc80002000000 */
[----:B------:R-:W-:-:S05]  /*1dfb0*/  IADD3 R4, R6, R3, RZ ;  /* 0x0000000306047210 */ /* 0x000fca0007ffe0ff */
[----:B------:R-:W-:-:S07]  /*1dfc0*/  IMAD.MOV.U32 R13, RZ, RZ, R4 ;  /* 0x000000ffff0d7224 */ /* 0x000fce00078e0004 */
[----:B------:R-:W-:Y:S05]  /*1dfd0*/  WARPSYNC.COLLECTIVE R15, `(.L_x_8304) ;  /* 0x000000000f087348 */ /* 0x000fea0003c00000 */
[----:B------:R0:W1:Y:S02]  /*1dfe0*/  SHFL.UP P6, R14, R13, R12, R11 ;  /* 0x0400000c0d0e7389 */ /* 0x00006400000c000b */
[----:B01----:R-:W-:Y:S01]  /*1dff0*/  ENDCOLLECTIVE ;  /* 0x000000000000791b */ /* 0x003fe20003800000 */
.L_x_8304:
        /* <DEDUP_REMOVED lines=8> */
.L_x_8305:
[----:B------:R-:W-:Y:S05]  /*1e080*/  BRA `(.L_x_8306) ;  /* 0xffffffb800707947 */ /* 0x000fea000383ffff */
.L_x_8171:
        /* <DEDUP_REMOVED lines=8> */
.L_x_8308:
[----:B------:R-:W-:Y:S05]  /*1e110*/  BSYNC B0 ;  /* 0x0000000000007941 */ /* 0x000fea0003800000 */
.L_x_8307:
        /* <DEDUP_REMOVED lines=8> */
.L_x_8309:
[----:B------:R-:W-:Y:S01]  /*1e1a0*/  IMAD.MOV.U32 R12, RZ, RZ, 0x4 ;  /* 0x00000004ff0c7424 */ /* 0x000fe200078e00ff */
[----:B------:R-:W-:-:S05]  /*1e1b0*/  SEL R14, R14, RZ, P2 ;  /* 0x000000ff0e0e7207 */ /* 0x000fca0001000000 */
[----:B------:R-:W-:-:S04]  /*1e1c0*/  IMAD.IADD R3, R13, 0x1, R14 ;  /* 0x000000010d037824 */ /* 0x000fc800078e020e */
[----:B------:R-:W-:-:S07]  /*1e1d0*/  IMAD.MOV.U32 R13, RZ, RZ, R3 ;  /* 0x000000ffff0d7224 */ /* 0x000fce00078e0003 */
[----:B------:R-:W-:Y:S05]  /*1e1e0*/  WARPSYNC.COLLECTIVE R15, `(.L_x_8310) ;  /* 0x000000000f087348 */ /* 0x000fea0003c00000 */
[----:B------:R0:W1:Y:S02]  /*1e1f0*/  SHFL.UP P6, R14, R13, R12, R11 ;  /* 0x0400000c0d0e7389 */ /* 0x00006400000c000b */
[----:B01----:R-:W-:Y:S01]  /*1e200*/  ENDCOLLECTIVE ;  /* 0x000000000000791b */ /* 0x003fe20003800000 */
.L_x_8310:
[----:B------:R-:W-:Y:S01]  /*1e210*/  IMAD.MOV.U32 R12, RZ, RZ, 0x8 ;  /* 0x00000008ff0c7424 */ /* 0x000fe200078e00ff */
[----:B------:R-:W-:-:S04]  /*1e220*/  SEL R4, R14, RZ, P3 ;  /* 0x000000ff0e047207 */ /* 0x000fc80001800000 */
[----:B------:R-:W-:-:S05]  /*1e230*/  IADD3 R4, R3, R4, RZ ;  /* 0x0000000403047210 */ /* 0x000fca0007ffe0ff */
[----:B------:R-:W-:-:S07]  /*1e240*/  IMAD.MOV.U32 R13, RZ, RZ, R4 ;  /* 0x000000ffff0d7224 */ /* 0x000fce00078e0004 */
[----:B------:R-:W-:Y:S05]  /*1e250*/  WARPSYNC.COLLECTIVE R15, `(.L_x_8311) ;  /* 0x000000000f087348 */ /* 0x000fea0003c00000 */
[----:B------:R0:W1:Y:S02]  /*1e260*/  SHFL.UP P6, R14, R13, R12, R11 ;  /* 0x0400000c0d0e7389 */ /* 0x00006400000c000b */
[----:B01----:R-:W-:Y:S01]  /*1e270*/  ENDCOLLECTIVE ;  /* 0x000000000000791b */ /* 0x003fe20003800000 */
.L_x_8311:
[----:B------:R-:W-:Y:S01]  /*1e280*/  IMAD.MOV.U32 R12, RZ, RZ, 0x10 ;  /* 0x00000010ff0c7424 */ /* 0x000fe200078e00ff */
[----:B------:R-:W-:-:S05]  /*1e290*/  SEL R5, R14, RZ, P4 ;  /* 0x000000ff0e057207 */ /* 0x000fca0002000000 */
[----:B------:R-:W-:-:S04]  /*1e2a0*/  IMAD.IADD R5, R4, 0x1, R5 ;  /* 0x0000000104057824 */ /* 0x000fc800078e0205 */
[----:B------:R-:W-:-:S07]  /*1e2b0*/  IMAD.MOV.U32 R13, RZ, RZ, R5 ;  /* 0x000000ffff0d7224 */ /* 0x000fce00078e0005 */
[----:B------:R-:W-:Y:S05]  /*1e2c0*/  WARPSYNC.COLLECTIVE R15, `(.L_x_8312) ;  /* 0x000000000f087348 */ /* 0x000fea0003c00000 */
[----:B------:R0:W1:Y:S02]  /*1e2d0*/  SHFL.UP P6, R14, R13, R12, R11 ;  /* 0x0400000c0d0e7389 */ /* 0x00006400000c000b */
[----:B01----:R-:W-:Y:S01]  /*1e2e0*/  ENDCOLLECTIVE ;  /* 0x000000000000791b */ /* 0x003fe20003800000 */
.L_x_8312:
[----:B------:R-:W-:Y:S01]  /*1e2f0*/  IMAD.MOV.U32 R12, RZ, RZ, 0x1f ;  /* 0x0000001fff0c7424 */ /* 0x000fe200078e00ff */
[----:B------:R-:W-:Y:S02]  /*1e300*/  MOV R11, 0x1f ;  /* 0x0000001f000b7802 */ /* 0x000fe40000000f00 */
[----:B------:R-:W-:-:S05]  /*1e310*/  SEL R14, R14, RZ, P5 ;  /* 0x000000ff0e0e7207 */ /* 0x000fca0002800000 */
[----:B------:R-:W-:-:S04]  /*1e320*/  IMAD.IADD R3, R5, 0x1, R14 ;  /* 0x0000000105037824 */ /* 0x000fc800078e020e */
[----:B------:R-:W-:-:S07]  /*1e330*/  IMAD.MOV.U32 R13, RZ, RZ, R3 ;  /* 0x000000ffff0d7224 */ /* 0x000fce00078e0003 */
[----:B------:R-:W-:Y:S05]  /*1e340*/  WARPSYNC.COLLECTIVE R15, `(.L_x_8313) ;  /* 0x000000000f087348 */ /* 0x000fea0003c00000 */
[----:B------:R0:W1:Y:S02]  /*1e350*/  SHFL.IDX P6, R14, R13, R12, R11 ;  /* 0x0000000c0d0e7389 */ /* 0x00006400000c000b */
[----:B01----:R-:W-:Y:S01]  /*1e360*/  ENDCOLLECTIVE ;  /* 0x000000000000791b */ /* 0x003fe20003800000 */
.L_x_8313:
[----:B------:R-:W-:Y:S05]  /*1e370*/  BRA `(.L_x_8314) ;  /* 0xffffffb800507947 */ /* 0x000fea000383ffff */
.L_x_8173:
[----:B------:R-:W-:Y:S01]  /*1e380*/  BSSY B0, `(.L_x_8315) ;  /* 0x0000006000007945 */ /* 0x000fe20003800000 */
[----:B------:R-:W-:Y:S01]  /*1e390*/  PLOP3.LUT P6, PT, P6, PT, PT, 0x8, 0x0 ;  /* 0x000000000000781c */ /* 0x000fe200037ce170 */
[----:B------:R-:W-:-:S12]  /*1e3a0*/  IMAD.MOV.U32 R15, RZ, RZ, -0x1 ;  /* 0xffffffffff0f7424 */ /* 0x000fd800078e00ff */
[----:B01----:R-:W-:Y:S05]  /*1e3b0*/  WARPSYNC.COLLECTIVE R15, `(.L_x_8316) ;  /* 0x000000000f087348 */ /* 0x003fea0003c00000 */
[----:B------:R-:W-:Y:S01]  /*1e3c0*/  VOTE.ANY R14, PT, P6 ;  /* 0x00000000000e7806 */ /* 0x000fe200030e0100 */
[----:B01----:R-:W-:Y:S06]  /*1e3d0*/  ENDCOLLECTIVE ;  /* 0x000000000000791b */ /* 0x003fec0003800000 */
.L_x_8316:
[----:B------:R-:W-:Y:S05]  /*1e3e0*/  BSYNC B0 ;  /* 0x0000000000007941 */ /* 0x000fea0003800000 */
.L_x_8315:
        /* <DEDUP_REMOVED lines=9> */
.L_x_8317:
[----:B------:R-:W-:Y:S01]  /*1e480*/  IMAD.MOV.U32 R17, RZ, RZ, R14 ;  /* 0x000000ffff117224 */ /* 0x000fe200078e000e */
[----:B------:R-:W-:Y:S06]  /*1e490*/  BRA `(.L_x_8318) ;  /* 0xffffffb800407947 */ /* 0x000fec000383ffff */
.L_x_8175:
[----:B------:R-:W-:Y:S01]  /*1e4a0*/  BSSY B0, `(.L_x_8319) ;  /* 0x0000007000007945 */ /* 0x000fe20003800000 */
[----:B------:R-:W-:Y:S01]  /*1e4b0*/  IMAD.MOV.U32 R13, RZ, RZ, R3 ;  /* 0x000000ffff0d7224 */ /* 0x000fe200078e0003 */
[----:B------:R-:W-:Y:S01]  /*1e4c0*/  MOV R11, 0x1f ;  /* 0x0000001f000b7802 */ /* 0x000fe20000000f00 */
[----:B------:R-:W-:-:S07]  /*1e4d0*/  IMAD.MOV.U32 R15, RZ, RZ, -0x1 ;  /* 0xffffffffff0f7424 */ /* 0x000fce00078e00ff */
[----:B0123--:R-:W-:Y:S05]  /*1e4e0*/  WARPSYNC.COLLECTIVE R15, `(.L_x_8320) ;  /* 0x000000000f087348 */ /* 0x00ffea0003c00000 */
[----:B------:R4:W0:Y:S02]  /*1e4f0*/  SHFL.IDX P6, R14, R13, R12, R11 ;  /* 0x0000000c0d0e7389 */ /* 0x00082400000c000b */
[----:B01234-:R-:W-:Y:S01]  /*1e500*/  ENDCOLLECTIVE ;  /* 0x000000000000791b */ /* 0x01ffe20003800000 */
.L_x_8320:
[----:B------:R-:W-:Y:S05]  /*1e510*/  BSYNC B0 ;  /* 0x0000000000007941 */ /* 0x000fea0003800000 */
.L_x_8319:
[----:B------:R-:W-:Y:S01]  /*1e520*/  IMAD.MOV.U32 R6, RZ, RZ, R14 ;  /* 0x000000ffff067224 */ /* 0x000fe200078e000e */
[----:B------:R-:W-:Y:S06]  /*1e530*/  BRA `(.L_x_8174) ;  /* 0xffffffb800347947 */ /* 0x000fec000383ffff */
.L_x_8179:
[----:B0-----:R0:W1:Y:S02]  /*1e540*/  SYNCS.PHASECHK.TRANS64.TRYWAIT P0, [R4+URZ+0x28c20], R0 ;  /* 0x028c2000040075a7 */ /* 0x001064000800017f */
[----:B-1----:R-:W-:Y:S05]  /*1e550*/  @!P0 NANOSLEEP.SYNCS 0x989680 ;  /* 0x009896800000895d */ /* 0x002fea0003900000 */
[----:B------:R-:W1:Y:S02]  /*1e560*/  @!P0 SYNCS.PHASECHK.TRANS64 P0, [R4+URZ+0x28c20], R0 ;  /* 0x028c2000040085a7 */ /* 0x000e64000800007f */
[----:B-1----:R-:W-:Y:S05]  /*1e570*/  @!P0 BRA `(.L_x_8179) ;  /* 0xfffffffc00f08947 */ /* 0x002fea000383ffff */
[----:B------:R-:W-:Y:S05]  /*1e580*/  BRA `(.L_x_8321) ;  /* 0xffffffbc00ac7947 */ /* 0x000fea000383ffff */
.L_x_8180:
        /* <DEDUP_REMOVED lines=11> */
.L_x_8323:
[----:B------:R-:W-:Y:S05]  /*1e640*/  BSYNC B0 ;  /* 0x0000000000007941 */ /* 0x000fea0003800000 */
.L_x_8322:
[----:B------:R-:W-:Y:S05]  /*1e650*/  BRA `(.L_x_8324) ;  /* 0xffffffbc00947947 */ /* 0x000fea000383ffff */
.L_x_8181:
[----:B------:R-:W-:Y:S01]  /*1e660*/  BSSY B0, `(.L_x_8325) ;  /* 0x0000006000007945 */ /* 0x000fe20003800000 */
[----:B------:R-:W-:-:S07]  /*1e670*/  IMAD.MOV.U32 R15, RZ, RZ, -0x1 ;  /* 0xffffffffff0f7424 */ /* 0x000fce00078e00ff */
[----:B0-234-:R-:W-:Y:S05]  /*1e680*/  WARPSYNC.COLLECTIVE R15, `(.L_x_8326) ;  /* 0x000000000f0c7348 */ /* 0x01dfea0003c00000 */
[----:B------:R-:W-:Y:S02]  /*1e690*/  ELECT P6, UR62, PT ;  /* 0x00000000003e782f */ /* 0x000fe400038c0000 */
[----:B------:R-:W-:Y:S01]  /*1e6a0*/  MOV R14, UR62 ;  /* 0x0000003e000e7c02 */ /* 0x000fe20008000f00 */
[----:B0-234-:R-:W-:Y:S10]  /*1e6b0*/  ENDCOLLECTIVE ;  /* 0x000000000000791b */ /* 0x01dff40003800000 */
.L_x_8326:
[----:B------:R-:W-:Y:S05]  /*1e6c0*/  BSYNC B0 ;  /* 0x0000000000007941 */ /* 0x000fea0003800000 */
.L_x_8325:
[----:B------:R-:W-:Y:S05]  /*1e6d0*/  BRA `(.L_x_8327) ;  /* 0xffffffbc00887947 */ /* 0x000fea000383ffff */
.L_x_8183:
[----:B0-----:R0:W1:Y:S02]  /*1e6e0*/  SYNCS.PHASECHK.TRANS64.TRYWAIT P1, [R5+URZ+0x28c40], R0 ;  /* 0x028c4000050075a7 */ /* 0x001064000802017f */
[----:B-1----:R-:W-:Y:S05]  /*1e6f0*/  @!P1 NANOSLEEP.SYNCS 0x989680 ;  /* 0x009896800000995d */ /* 0x002fea0003900000 */
[----:B------:R-:W1:Y:S02]  /*1e700*/  @!P1 SYNCS.PHASECHK.TRANS64 P1, [R5+URZ+0x28c40], R0 ;  /* 0x028c4000050095a7 */ /* 0x000e64000802007f */
[----:B-1----:R-:W-:Y:S05]  /*1e710*/  @!P1 BRA `(.L_x_8183) ;  /* 0xfffffffc00f09947 */ /* 0x002fea000383ffff */
[----:B------:R-:W-:Y:S05]  /*1e720*/  BRA `(.L_x_8328) ;  /* 0xffffffbc00a47947 */ /* 0x000fea000383ffff */
.L_x_8185:
[----:B-1----:R1:W0:Y:S02]  /*1e730*/  SYNCS.PHASECHK.TRANS64.TRYWAIT P1, [R25+URZ+0x28c40], R2 ;  /* 0x028c4002190075a7 */ /* 0x002224000802017f */
[----:B0-----:R-:W-:Y:S05]  /*1e740*/  @!P1 NANOSLEEP.SYNCS 0x989680 ;  /* 0x009896800000995d */ /* 0x001fea0003900000 */
[----:B------:R-:W0:Y:S02]  /*1e750*/  @!P1 SYNCS.PHASECHK.TRANS64 P1, [R25+URZ+0x28c40], R2 ;  /* 0x028c4002190095a7 */ /* 0x000e24000802007f */
[----:B0-----:R-:W-:Y:S05]  /*1e760*/  @!P1 BRA `(.L_x_8185) ;  /* 0xfffffffc00f09947 */ /* 0x001fea000383ffff */
[----:B------:R-:W-:Y:S05]  /*1e770*/  BRA `(.L_x_8329) ;  /* 0xffffffbc00b07947 */ /* 0x000fea000383ffff */
.L_x_8187:
[----:B------:R0:W0:Y:S02]  /*1e780*/  SYNCS.PHASECHK.TRANS64.TRYWAIT P1, [R5+URZ+0x28c60], R0 ;  /* 0x028c6000050075a7 */ /* 0x000024000802017f */
[----:B0-----:R-:W-:Y:S05]  /*1e790*/  @!P1 NANOSLEEP.SYNCS 0x989680 ;  /* 0x009896800000995d */ /* 0x001fea0003900000 */
[----:B------:R-:W0:Y:S02]  /*1e7a0*/  @!P1 SYNCS.PHASECHK.TRANS64 P1, [R5+URZ+0x28c60], R0 ;  /* 0x028c6000050095a7 */ /* 0x000e24000802007f */
[----:B0-----:R-:W-:Y:S05]  /*1e7b0*/  @!P1 BRA `(.L_x_8187) ;  /* 0xfffffffc00f09947 */ /* 0x001fea000383ffff */
[----:B------:R-:W-:Y:S05]  /*1e7c0*/  BRA `(.L_x_8330) ;  /* 0xffffffbc00ac7947 */ /* 0x000fea000383ffff */
.L_x_8331:
        /* <DEDUP_REMOVED lines=11> */
.L_x_15548:


//--------------------- .text._ZN7cutlass13device_kernelIN5flash11enable_sm90INS1_16FlashAttnFwdSm90INS1_25CollectiveMainloopFwdSm90ILi2EN4cute5tupleIJNS5_1CILi1EEES8_S8_EEENS6_IJNS7_ILi64EEESA_SA_EEELi512ENS_6half_tEfNS_4arch4Sm90ELb1ELb0ELb0ELb1ELb1ELb0ELb1ELb0ELb0ELb1ELb0ELb0EEENS1_21CollectiveEpilogueFwdINS6_IJSA_NS7_ILi512EEESA_EEES9_SC_SE_Li256ELb1ELb1ELb0ELb0EEENS1_36VarlenDynamicPersistentTileSchedulerILi64ELi64ELi256ELi128ELb0ELb1ELb1ELb1ELb1ELb1EEEEEEEEEvNT_6ParamsE --------------------------
	.section	.text._ZN7cutlass13device_kernelIN5flash11enable_sm90INS1_16FlashAttnFwdSm90INS1_25CollectiveMainloopFwdSm90ILi2EN4cute5tupleIJNS5_1CILi1EEES8_S8_EEENS6_IJNS7_ILi64EEESA_SA_EEELi512ENS_6half_tEfNS_4arch4Sm90ELb1ELb0ELb0ELb1ELb1ELb0ELb1ELb0ELb0ELb1ELb0ELb0EEENS1_21CollectiveEpilogueFwdINS6_IJSA_NS7_ILi512EEESA_EEES9_SC_SE_Li256ELb1ELb1ELb0ELb0EEENS1_36VarlenDynamicPersistentTileSchedulerILi64ELi64ELi256ELi128ELb0ELb1ELb1ELb1ELb1ELb1EEEEEEEEEvNT_6ParamsE,"ax",@progbits
	.align	128
.text._ZN7cutlass13device_kernelIN5flash11enable_sm90INS1_16FlashAttnFwdSm90INS1_25CollectiveMainloopFwdSm90ILi2EN4cute5tupleIJNS5_1CILi1EEES8_S8_EEENS6_IJNS7_ILi64EEESA_SA_EEELi512ENS_6half_tEfNS_4arch4Sm90ELb1ELb0ELb0ELb1ELb1ELb0ELb1ELb0ELb0ELb1ELb0ELb0EEENS1_21CollectiveEpilogueFwdINS6_IJSA_NS7_ILi512EEESA_EEES9_SC_SE_Li256ELb1ELb1ELb0ELb0EEENS1_36VarlenDynamicPersistentTileSchedulerILi64ELi64ELi256ELi128ELb0ELb1ELb1ELb1ELb1ELb1EEEEEEEEEvNT_6ParamsE:
        .type           _ZN7cutlass13device_kernelIN5flash11enable_sm90INS1_16FlashAttnFwdSm90INS1_25CollectiveMainloopFwdSm90ILi2EN4cute5tupleIJNS5_1CILi1EEES8_S8_EEENS6_IJNS7_ILi64EEESA_SA_EEELi512ENS_6half_tEfNS_4arch4Sm90ELb1ELb0ELb0ELb1ELb1ELb0ELb1ELb0ELb0ELb1ELb0ELb0EEENS1_21CollectiveEpilogueFwdINS6_IJSA_NS7_ILi512EEESA_EEES9_SC_SE_Li256ELb1ELb1ELb0ELb0EEENS1_36VarlenDynamicPersistentTileSchedulerILi64ELi64ELi256ELi128ELb0ELb1ELb1ELb1ELb1ELb1EEEEEEEEEvNT_6ParamsE,@function
        .size           _ZN7cutlass13device_kernelIN5flash11enable_sm90INS1_16FlashAttnFwdSm90INS1_25CollectiveMainloopFwdSm90ILi2EN4cute5tupleIJNS5_1CILi1EEES8_S8_EEENS6_IJNS7_ILi64EEESA_SA_EEELi512ENS_6half_tEfNS_4arch4Sm90ELb1ELb0ELb0ELb1ELb1ELb0ELb1ELb0ELb0ELb1ELb0ELb0EEENS1_21CollectiveEpilogueFwdINS6_IJSA_NS7_ILi512EEESA_EEES9_SC_SE_Li256ELb1ELb1ELb0ELb0EEENS1_36VarlenDynamicPersistentTileSchedulerILi64ELi64ELi256ELi128ELb0ELb1ELb1ELb1ELb1ELb1EEEEEEEEEvNT_6ParamsE,(.L_x_15549 - _ZN7cutlass13device_kernelIN5flash11enable_sm90INS1_16FlashAttnFwdSm90INS1_25CollectiveMainloopFwdSm90ILi2EN4cute5tupleIJNS5_1CILi1EEES8_S8_EEENS6_IJNS7_ILi64EEESA_SA_EEELi512ENS_6half_tEfNS_4arch4Sm90ELb1ELb0ELb0ELb1ELb1ELb0ELb1ELb0ELb0ELb1ELb0ELb0EEENS1_21CollectiveEpilogueFwdINS6_IJSA_NS7_ILi512EEESA_EEES9_SC_SE_Li256ELb1ELb1ELb0ELb0EEENS1_36VarlenDynamicPersistentTileSchedulerILi64ELi64ELi256ELi128ELb0ELb1ELb1ELb1ELb1ELb1EEEEEEEEEvNT_6ParamsE)
        .other          _ZN7cutlass13device_kernelIN5flash11enable_sm90INS1_16FlashAttnFwdSm90INS1_25CollectiveMainloopFwdSm90ILi2EN4cute5tupleIJNS5_1CILi1EEES8_S8_EEENS6_IJNS7_ILi64EEESA_SA_EEELi512ENS_6half_tEfNS_4arch4Sm90ELb1ELb0ELb0ELb1ELb1ELb0ELb1ELb0ELb0ELb1ELb0ELb0EEENS1_21CollectiveEpilogueFwdINS6_IJSA_NS7_ILi512EEESA_EEES9_SC_SE_Li256ELb1ELb1ELb0ELb0EEENS1_36VarlenDynamicPersistentTileSchedulerILi64ELi64ELi256ELi128ELb0ELb1ELb1ELb1ELb1ELb1EEEEEEEEEvNT_6ParamsE,@"STO_CUDA_ENTRY STV_DEFAULT"
_ZN7cutlass13device_kernelIN5flash11enable_sm90INS1_16FlashAttnFwdSm90INS1_25CollectiveMainloopFwdSm90ILi2EN4cute5tupleIJNS5_1CILi1EEES8_S8_EEENS6_IJNS7_ILi64EEESA_SA_EEELi512ENS_6half_tEfNS_4arch4Sm90ELb1ELb0ELb0ELb1ELb1ELb0ELb1ELb0ELb0ELb1ELb0ELb0EEENS1_21CollectiveEpilogueFwdINS6_IJSA_NS7_ILi512EEESA_EEES9_SC_SE_Li256ELb1ELb1ELb0ELb0EEENS1_36VarlenDynamicPersistentTileSchedulerILi64ELi64ELi256ELi128ELb0ELb1ELb1ELb1ELb1ELb1EEEEEEEEEvNT_6ParamsE:
        /* <DEDUP_REMOVED lines=43> */
.L_x_8332:
        /* <DEDUP_REMOVED lines=22> */
.L_x_8333:
        /* <DEDUP_REMOVED lines=18> */
.L_x_8334:
        /* <DEDUP_REMOVED lines=22> */
.L_x_8335:
        /* <DEDUP_REMOVED lines=23> */
.L_x_8336:
        /* <DEDUP_REMOVED lines=8> */
.L_x_8338:
[----:B------:R-:W-:-:S08]  /*0880*/  NOP ;  /* 0x0000000000007918 */ /* 0x000fd00000000000 */
[----:B------:R-:W0:Y:S02]  /*0890*/  USETMAXREG.TRY_ALLOC.CTAPOOL UP0, 0xe8 ;  /* 0x000000e8000079c8 */ /* 0x000e240008000600 */
[----:B0-----:R-:W-:-:S13]  /*08a0*/  PLOP3.LUT P0, PT, PT, PT, UP0, 0x80, 0x0 ;  /* 0x000000000000781c */ /* 0x001fda0003f0f008 */
[----:B------:R-:W-:Y:S05]  /*08b0*/  @!P0 BRA `(.L_x_8338) ;  /* 0xfffffffc00f08947 */ /* 0x000fea000383ffff */
[----:B------:R-:W0:Y:S01]  /*08c0*/  S2R R2, SR_TID.X ;  /* 0x0000000000027919 */ /* 0x000e220000002100 */
[----:B------:R-:W-:Y:S01]  /*08d0*/  MOV R17, 0x400 ;  /* 0x0000040000117802 */ /* 0x000fe20000000f00 */
[----:B------:R-:W-:Y:S01]  /*08e0*/  ULDC UR4, c[0x0][0xd3c] ;  /* 0x00034f0000047ab9 */ /* 0x000fe20000000800 */
[----:B------:R-:W1:Y:S01]  /*08f0*/  S2R R202, SR_CgaCtaId ;  /* 0x0000000000ca7919 */ /* 0x000e620000008800 */
[----:B0-----:R-:W-:-:S04]  /*0900*/  LOP3.LUT R0, R2, 0xffffff80, RZ, 0xc0, !PT ;  /* 0xffffff8002007812 */ /* 0x001fc800078ec0ff */
[----:B------:R-:W-:Y:S02]  /*0910*/  ISETP.NE.AND P0, PT, R0, 0x80, PT ;  /* 0x000000800000780c */ /* 0x000fe40003f05270 */
[----:B-1----:R-:W-:-:S11]  /*0920*/  LEA R17, R202, R17, 0x18 ;  /* 0x00000011ca117211 */ /* 0x002fd600078ec0ff */
[----:B------:R-:W-:Y:S06]  /*0930*/  @!P0 BAR.ARV 0x8, 0x100 ;  /* 0x0204000000008b1d */ /* 0x000fec0000002000 */
[----:B------:R-:W-:-:S13]  /*0940*/  ISETP.GE.U32.AND P0, PT, R2, 0x100, PT ;  /* 0x000001000200780c */ /* 0x000fda0003f06070 */
[----:B------:R-:W-:Y:S08]  /*0950*/  @P0 BAR.ARV 0xf, 0x100 ;  /* 0x03c4000000000b1d */ /* 0x000ff00000002000 */
[----:B------:R-:W-:Y:S06]  /*0960*/  BAR.SYNC.DEFER_BLOCKING 0x5, 0x180 ;  /* 0x0146000000007b1d */ /* 0x000fec0000010000 */
[----:B------:R-:W0:Y:S02]  /*0970*/  LDS.128 R12, [R17+0x388d0] ;  /* 0x0388d000110c7984 */ /* 0x000e240000000c00 */
        /* <DEDUP_REMOVED lines=15> */
[----:B------:R-:W-:-:S03]  /*0a70*/  LEA.HI R4, R3, R2, RZ, 0x1 ;  /* 0x0000000203047211 */ /* 0x000fc600078f08ff */
[----:B------:R-:W-:Y:S01]  /*0a80*/  IMAD.IADD R6, R205, 0x1, -R6 ;  /* 0x00000001cd067824 */ /* 0x000fe200078e0a06 */
[----:B------:R-:W-:Y:S02]  /*0a90*/  LOP3.LUT R5, R4, 0x1ffffffe, RZ, 0xc0, !PT ;  /* 0x1ffffffe04057812 */ /* 0x000fe400078ec0ff */
[----:B------:R-:W-:-:S03]  /*0aa0*/  LEA.HI R4, R0, R205, RZ, 0x5 ;  /* 0x000000cd00047211 */ /* 0x000fc600078f28ff */
[----:B------:R-:W-:Y:S01]  /*0ab0*/  IMAD.IADD R8, R2, 0x1, -R5 ;  /* 0x0000000102087824 */ /* 0x000fe200078e0a05 */
[-C--:B------:R-:W-:Y:S02]  /*0ac0*/  LEA.HI R2, R0, R205.reuse, RZ, 0x7 ;  /* 0x000000cd00027211 */ /* 0x080fe400078f38ff */
[--C-:B------:R-:W-:Y:S01]  /*0ad0*/  SHF.R.S32.HI R10, RZ, 0x5, R4.reuse ;  /* 0x00000005ff0a7819 */ /* 0x100fe20000011404 */
[----:B------:R-:W-:Y:S01]  /*0ae0*/  IMAD.SHL.U32 R8, R8, 0x8, RZ ;  /* 0x0000000808087824 */ /* 0x000fe200078e00ff */
[----:B------:R-:W-:Y:S02]  /*0af0*/  SHF.R.S32.HI R3, RZ, 0x1f, R4 ;  /* 0x0000001fff037819 */ /* 0x000fe40000011404 */
        /* <DEDUP_REMOVED lines=13> */
[-C--:B------:R-:W-:Y:S01]  /*0bd0*/  LEA.HI R5, R3, R4.reuse, RZ, 0x2 ;  /* 0x0000000403057211 */ /* 0x080fe200078f10ff */
[----:B------:R-:W-:Y:S01]  /*0be0*/  IMAD R203, R11, 0x10, R14 ;  /* 0x000000100bcb7824 */ /* 0x000fe200078e020e */
[C---:B------:R-:W-:Y:S01]  /*0bf0*/  LOP3.LUT R9, R7.reuse, 0xfffffff8, RZ, 0xc0, !PT ;  /* 0xfffffff807097812 */ /* 0x040fe200078ec0ff */
[----:B------:R-:W-:Y:S01]  /*0c00*/  IMAD.SHL.U32 R7, R7, 0x40, RZ ;  /* 0x0000004007077824 */ /* 0x000fe200078e00ff */
[----:B------:R-:W-:Y:S01]  /*0c10*/  LOP3.LUT R11, R5, 0x7ffffffc, RZ, 0xc0, !PT ;  /* 0x7ffffffc050b7812 */ /* 0x000fe200078ec0ff */
[----:B------:R-:W-:Y:S01]  /*0c20*/  IMAD.U32 R203, R203, 0x40, R8 ;  /* 0x00000040cbcb7824 */ /* 0x000fe200078e0008 */
[----:B------:R-:W-:Y:S01]  /*0c30*/  LOP3.LUT R0, R198, 0xfffffff8, RZ, 0xc0, !PT ;  /* 0xfffffff8c6007812 */ /* 0x000fe200078ec0ff */
[----:B------:R-:W-:Y:S01]  /*0c40*/  IMAD.IADD R9, R6, 0x1, -R9 ;  /* 0x0000000106097824 */ /* 0x000fe200078e0a09 */
[----:B------:R-:W-:Y:S01]  /*0c50*/  LEA.HI R6, R3, R4, RZ, 0x5 ;  /* 0x0000000403067211 */ /* 0x000fe200078f28ff */
[----:B------:R-:W-:Y:S01]  /*0c60*/  IMAD.IADD R11, R4, 0x1, -R11 ;  /* 0x00000001040b7824 */ /* 0x000fe200078e0a0b */
[--C-:B------:R-:W-:Y:S01]  /*0c70*/  SHF.R.S32.HI R3, RZ, 0x2, R5.reuse ;  /* 0x00000002ff037819 */ /* 0x100fe20000011405 */
[----:B------:R-:W-:Y:S01]  /*0c80*/  IMAD.IADD R197, R205, 0x1, -R0 ;  /* 0x00000001cdc57824 */ /* 0x000fe200078e0a00 */
[----:B------:R-:W-:Y:S01]  /*0c90*/  SHF.R.S32.HI R4, RZ, 0x1f, R5 ;  /* 0x0000001fff047819 */ /* 0x000fe20000011405 */
[----:B------:R-:W-:Y:S01]  /*0ca0*/  IMAD.SHL.U32 R5, R9, 0x40, RZ ;  /* 0x0000004009057824 */ /* 0x000fe200078e00ff */
[----:B------:R-:W-:Y:S01]  /*0cb0*/  LOP3.LUT R7, R7, 0x7ffffe00, RZ, 0xc0, !PT ;  /* 0x7ffffe0007077812 */ /* 0x000fe200078ec0ff */
[----:B------:R-:W-:Y:S01]  /*0cc0*/  IMAD.SHL.U32 R23, R197, 0x8, RZ ;  /* 0x00000008c5177824 */ /* 0x000fe200078e00ff */
[----:B------:R-:W-:Y:S01]  /*0cd0*/  LEA.HI R4, R4, R3, RZ, 0x3 ;  /* 0x0000000304047211 */ /* 0x000fe200078f18ff */
[----:B------:R-:W-:Y:S01]  /*0ce0*/  IMAD.SHL.U32 R18, R11, 0x2, RZ ;  /* 0x000000020b127824 */ /* 0x000fe200078e00ff */
[----:B------:R-:W-:Y:S01]  /*0cf0*/  LOP3.LUT R5, R5, 0x1c0, RZ, 0xc0, !PT ;  /* 0x000001c005057812 */ /* 0x000fe200078ec0ff */
[----:B------:R-:W-:Y:S01]  /*0d00*/  IMAD R7, R10, 0x400, R7 ;  /* 0x000004000a077824 */ /* 0x000fe200078e0207 */
[----:B------:R-:W-:Y:S01]  /*0d10*/  R2P PR, R9, 0x6 ;  /* 0x0000000609007804 */ /* 0x000fe20000000000 */
[----:B------:R-:W-:Y:S01]  /*0d20*/  VIADD R196, R23, 0x40 ;  /* 0x0000004017c47836 */ /* 0x000fe20000000000 */
[----:B------:R-:W-:Y:S01]  /*0d30*/  LOP3.LUT R8, R5, 0x8, R8, 0xf8, !PT ;  /* 0x0000000805087812 */ /* 0x000fe200078ef808 */
[C---:B------:R-:W-:Y:S01]  /*0d40*/  VIADD R195, R23.reuse, 0x80 ;  /* 0x0000008017c37836 */ /* 0x040fe20000000000 */
[----:B------:R-:W-:Y:S01]  /*0d50*/  SHF.R.U32.HI R5, RZ, 0x3, R5 ;  /* 0x00000003ff057819 */ /* 0x000fe20000011605 */
[C---:B------:R-:W-:Y:S01]  /*0d60*/  VIADD R194, R23.reuse, 0xc0 ;  /* 0x000000c017c27836 */ /* 0x040fe20000000000 */
        /* <DEDUP_REMOVED lines=8> */
[----:B------:R-:W-:Y:S01]  /*0df0*/  LOP3.LUT R13, R13, 0x1ffffffe, RZ, 0xc0, !PT ;  /* 0x1ffffffe0d0d7812 */ /* 0x000fe200078ec0ff */
[----:B------:R-:W-:Y:S01]  /*0e00*/  IMAD.IADD R3, R3, 0x1, -R4 ;  /* 0x0000000103037824 */ /* 0x000fe200078e0a04 */
[----:B------:R-:W-:Y:S01]  /*0e10*/  SHF.R.S32.HI R6, RZ, 0x5, R6 ;  /* 0x00000005ff067819 */ /* 0x000fe20000011406 */
[----:B------:R-:W-:Y:S01]  /*0e20*/  IMAD R187, R8, 0x2, R17 ;  /* 0x0000000208bb7824 */ /* 0x000fe200078e0211 */
[----:B------:R-:W-:Y:S01]  /*0e30*/  LOP3.LUT R0, R2, 0xfffffe, RZ, 0xc0, !PT ;  /* 0x00fffffe02007812 */ /* 0x000fe200078ec0ff */
[----:B------:R-:W-:Y:S01]  /*0e40*/  VIADD R200, R23, 0x1c0 ;  /* 0x000001c017c87836 */ /* 0x000fe20000000000 */
[----:B------:R-:W-:Y:S01]  /*0e50*/  SEL R189, R189, 0xffffffe0, !P1 ;  /* 0xffffffe0bdbd7807 */ /* 0x000fe20004800000 */
[C---:B------:R-:W-:Y:S01]  /*0e60*/  VIADD R190, R187.reuse, 0x36400 ;  /* 0x00036400bbbe7836 */ /* 0x040fe20000000000 */
[----:B------:R-:W-:Y:S01]  /*0e70*/  SHF.R.S32.HI R198, RZ, 0x3, R198 ;  /* 0x00000003ffc67819 */ /* 0x000fe200000114c6 */
[----:B------:R-:W-:Y:S01]  /*0e80*/  VIADD R188, R187, 0x36440 ;  /* 0x00036440bbbc7836 */ /* 0x000fe20000000000 */
[----:B------:R-:W-:Y:S01]  /*0e90*/  SHF.R.S32.HI R212, RZ, 0x1f, R196 ;  /* 0x0000001fffd47819 */ /* 0x000fe200000114c4 */
[----:B------:R-:W-:Y:S01]  /*0ea0*/  IMAD.IADD R13, R12, 0x1, -R13 ;  /* 0x000000010c0d7824 */ /* 0x000fe200078e0a0d */
        /* <DEDUP_REMOVED lines=9> */
[----:B------:R-:W-:Y:S01]  /*0f40*/  IMAD.MOV.U32 R7, RZ, RZ, R15 ;  /* 0x000000ffff077224 */ /* 0x000fe200078e000f */
[----:B------:R-:W-:Y:S01]  /*0f50*/  SHF.R.S32.HI R206, RZ, 0x1f, R200 ;  /* 0x0000001fffce7819 */ /* 0x000fe200000114c8 */
[----:B------:R-:W-:-:S02]  /*0f60*/  IMAD.MOV.U32 R2, RZ, RZ, RZ ;  /* 0x000000ffff027224 */ /* 0x000fc400078e00ff */
[----:B------:R-:W-:Y:S02]  /*0f70*/  IMAD.SHL.U32 R184, R0, 0x100, RZ ;  /* 0x0000010000b87824 */ /* 0x000fe400078e00ff */
[----:B------:R-:W-:Y:S02]  /*0f80*/  IMAD R191, R13, 0x8, R22 ;  /* 0x000000080dbf7824 */ /* 0x000fe400078e0216 */
[----:B------:R-:W-:-:S07]  /*0f90*/  IMAD.IADD R189, R189, 0x1, R188 ;  /* 0x00000001bdbd7824 */ /* 0x000fce00078e02bc */
.L_x_8397:
[----:B0-2-4-:R-:W0:Y:S01]  /*0fa0*/  LDC.64 R4, c[0x0][0xd88] ;  /* 0x00036200ff047b82 */ /* 0x015e220000000a00 */
[----:B------:R-:W-:Y:S01]  /*0fb0*/  ULDC.64 UR8, c[0x0][0xb20] ;  /* 0x0002c80000087ab9 */ /* 0x000fe20000000a00 */
[----:B------:R-:W-:-:S06]  /*0fc0*/  ULDC.64 UR10, c[0x0][0xb10] ;  /* 0x0002c400000a7ab9 */ /* 0x000fcc0000000a00 */
[----:B-1-3--:R-:W1:Y:S08]  /*0fd0*/  LDC.64 R8, c[0x0][0x418] ;  /* 0x00010600ff087b82 */ /* 0x00ae700000000a00 */
[----:B------:R-:W2:Y:S01]  /*0fe0*/  LDC R0, c[0x0][0x424] ;  /* 0x00010900ff007b82 */ /* 0x000ea20000000800 */
[----:B0-----:R-:W-:-:S07]  /*0ff0*/  IMAD.WIDE R4, R7, 0x4, R4 ;  /* 0x0000000407047825 */ /* 0x001fce00078e0204 */
[----:B------:R-:W0:Y:S01]  /*1000*/  LDC R11, c[0x0][0x2f0] ;  /* 0x0000bc00ff0b7b82 */ /* 0x000e220000000800 */
[----:B------:R-:W3:Y:S01]  /*1010*/  LDG.E R4, desc[UR44][R4.64] ;  /* 0x0000002c04047981 */ /* 0x000ee2000c1e1900 */
[----:B------:R-:W-:Y:S01]  /*1020*/  UISETP.NE.U32.AND UP0, UPT, UR8, URZ, UPT ;  /* 0x0000003f0800728c */ /* 0x000fe2000bf05070 */
[----:B------:R-:W-:Y:S01]  /*1030*/  IMAD.MOV.U32 R3, RZ, RZ, RZ ;  /* 0x000000ffff037224 */ /* 0x000fe200078e00ff */
[----:B------:R-:W-:Y:S02]  /*1040*/  UISETP.NE.U32.AND UP1, UPT, UR10, URZ, UPT ;  /* 0x0000003f0a00728c */ /* 0x000fe4000bf25070 */
[----:B------:R-:W-:Y:S02]  /*1050*/  UISETP.NE.AND.EX UP0, UPT, UR9, URZ, UPT, UP0 ;  /* 0x0000003f0900728c */ /* 0x000fe4000bf05300 */
[----:B------:R-:W-:-:S04]  /*1060*/  UISETP.NE.AND.EX UP1, UPT, UR11, URZ, UPT, UP1 ;  /* 0x0000003f0b00728c */ /* 0x000fc8000bf25310 */
[----:B------:R-:W-:Y:S02]  /*1070*/  PLOP3.LUT P0, PT, PT, PT, UP0, 0x80, 0x0 ;  /* 0x000000000000781c */ /* 0x000fe40003f0f008 */
[----:B------:R-:W-:Y:S02]  /*1080*/  PLOP3.LUT P2, PT, PT, PT, UP1, 0x80, 0x0 ;  /* 0x000000000000781c */ /* 0x000fe40003f4f018 */
[----:B---3--:R-:W-:-:S13]  /*1090*/  R2UR UR40, R4 ;  /* 0x00000000042872ca */ /* 0x008fda00000e0000 */
[----:B------:R-:W-:Y:S02]  /*10a0*/  USHF.R.S32.HI UR39, URZ, 0x1f, UR40 ;  /* 0x0000001f3f277899 */ /* 0x000fe40008011428 */
[----:B------:R-:W-:-:S04]  /*10b0*/  @UP0 ULEA UR8, UP2, UR40, UR8, 0x2 ;  /* 0x0000000828080291 */ /* 0x000fc8000f84103f */
[----:B------:R-:W-:Y:S02]  /*10c0*/  @UP0 ULEA.HI.X UR9, UR40, UR9, UR39, 0x2, UP2 ;  /* 0x0000000928090291 */ /* 0x000fe400090f1427 */
[----:B------:R-:W-:Y:S01]  /*10d0*/  @UP1 ULEA UR10, UP0, UR40, UR10, 0x2 ;  /* 0x0000000a280a1291 */ /* 0x000fe2000f80103f */
[----:B------:R-:W-:-:S03]  /*10e0*/  IMAD.U32 R4, RZ, RZ, UR8 ;  /* 0x00000008ff047e24 */ /* 0x000fc6000f8e00ff */
[----:B------:R-:W-:Y:S01]  /*10f0*/  @UP1 ULEA.HI.X UR11, UR40, UR11, UR39, 0x2, UP0 ;  /* 0x0000000b280b1291 */ /* 0x000fe200080f1427 */
[----:B------:R-:W-:Y:S01]  /*1100*/  IMAD.U32 R5, RZ, RZ, UR9 ;  /* 0x00000009ff057e24 */ /* 0x000fe2000f8e00ff */
[----:B------:R-:W-:Y:S01]  /*1110*/  ULDC.64 UR8, c[0x0][0xb18] ;  /* 0x0002c60000087ab9 */ /* 0x000fe20000000a00 */
[----:B------:R-:W-:-:S03]  /*1120*/  IMAD.U32 R6, RZ, RZ, UR10 ;  /* 0x0000000aff067e24 */ /* 0x000fc6000f8e00ff */
[----:B------:R-:W-:Y:S01]  /*1130*/  IMAD.U32 R7, RZ, RZ, UR11 ;  /* 0x0000000bff077e24 */ /* 0x000fe2000f8e00ff */
[----:B------:R3:W5:Y:S04]  /*1140*/  @P0 LDG.E R3, desc[UR44][R4.64] ;  /* 0x0000002c04030981 */ /* 0x000768000c1e1900 */
[----:B------:R3:W5:Y:S01]  /*1150*/  @P2 LDG.E R185, desc[UR44][R6.64] ;  /* 0x0000002c06b92981 */ /* 0x000762000c1e1900 */
[----:B-1----:R-:W-:Y:S01]  /*1160*/  ISETP.NE.U32.AND P0, PT, R8, RZ, PT ;  /* 0x000000ff0800720c */ /* 0x002fe20003f05070 */
[----:B------:R-:W-:Y:S01]  /*1170*/  UMOV UR38, UR6 ;  /* 0x0000000600267c82 */ /* 0x000fe20008000000 */
[----:B------:R-:W-:Y:S02]  /*1180*/  ISETP.NE.U32.AND P1, PT, RZ, UR8, PT ;  /* 0x00000008ff007c0c */ /* 0x000fe4000bf25070 */
[----:B------:R-:W-:-:S02]  /*1190*/  ISETP.NE.AND.EX P0, PT, R9, RZ, PT, P0 ;  /* 0x000000ff0900720c */ /* 0x000fc40003f05300 */
[----:B------:R-:W-:Y:S02]  /*11a0*/  ISETP.NE.AND.EX P1, PT, RZ, UR9, PT, P1 ;  /* 0x00000009ff007c0c */ /* 0x000fe4000bf25310 */
[----:B--2---:R-:W-:Y:S01]  /*11b0*/  SEL R0, R0, 0x1, P0 ;  /* 0x0000000100007807 */ /* 0x004fe20000000000 */
[----:B0--3--:R-:W-:Y:S10]  /*11c0*/  @P2 BRA `(.L_x_8339) ;  /* 0x0000000000302947 */ /* 0x009ff40003800000 */
[----:B------:R-:W-:Y:S01]  /*11d0*/  ULDC.64 UR6, c[0x0][0xaf8] ;  /* 0x0002be0000067ab9 */ /* 0x000fe20000000a00 */
[----:B-----5:R-:W0:Y:S01]  /*11e0*/  LDC R185, c[0x0][0x288] ;  /* 0x0000a200ffb97b82 */ /* 0x020e220000000800 */
[----:B------:R-:W-:-:S04]  /*11f0*/  ISETP.NE.U32.AND P0, PT, RZ, UR6, PT ;  /* 0x00000006ff007c0c */ /* 0x000fc8000bf05070 */
[----:B------:R-:W-:-:S13]  /*1200*/  ISETP.NE.AND.EX P0, PT, RZ, UR7, PT, P0 ;  /* 0x00000007ff007c0c */ /* 0x000fda000bf05300 */
[----:B------:R-:W-:Y:S05]  /*1210*/  @!P0 BRA `(.L_x_8339) ;  /* 0x00000000001c8947 */ /* 0x000fea0003800000 */
[----:B------:R-:W-:Y:S02]  /*1220*/  ULDC.64 UR6, c[0x0][0xaf8] ;  /* 0x0002be0000067ab9 */ /* 0x000fe40000000a00 */
[----:B------:R-:W-:-:S06]  /*1230*/  UIMAD.WIDE UR6, UR40, 0x4, UR6 ;  /* 0x00000004280678a5 */ /* 0x000fcc000f8e0206 */
[----:B------:R-:W-:Y:S02]  /*1240*/  IMAD.U32 R4, RZ, RZ, UR6 ;  /* 0x00000006ff047e24 */ /* 0x000fe4000f8e00ff */
[----:B------:R-:W-:-:S05]  /*1250*/  IMAD.U32 R5, RZ, RZ, UR7 ;  /* 0x00000007ff057e24 */ /* 0x000fca000f8e00ff */
[----:B0-----:R-:W2:Y:S04]  /*1260*/  LDG.E R185, desc[UR44][R4.64] ;  /* 0x0000002c04b97981 */ /* 0x001ea8000c1e1900 */
[----:B------:R-:W2:Y:S02]  /*1270*/  LDG.E R6, desc[UR44][R4.64+0x4] ;  /* 0x0000042c04067981 */ /* 0x000ea4000c1e1900 */
[----:B--2---:R-:W-:-:S07]  /*1280*/  IMAD.IADD R185, R6, 0x1, -R185 ;  /* 0x0000000106b97824 */ /* 0x004fce00078e0ab9 */
.L_x_8339:
[----:B------:R-:W-:Y:S01]  /*1290*/  IMAD R186, R0, R11, RZ ;  /* 0x0000000b00ba7224 */ /* 0x000fe200078e02ff */
[----:B------:R-:W-:Y:S06]  /*12a0*/  @!P1 BRA `(.L_x_8340) ;  /* 0x0000000000189947 */ /* 0x000fec0003800000 */
[----:B------:R-:W-:-:S04]  /*12b0*/  ULEA UR4, UP0, UR40, UR8, 0x2 ;  /* 0x0000000828047291 */ /* 0x000fc8000f80103f */
[----:B------:R-:W-:Y:S02]  /*12c0*/  ULEA.HI.X UR6, UR40, UR9, UR39, 0x2, UP0 ;  /* 0x0000000928067291 */ /* 0x000fe400080f1427 */
[----:B------:R-:W-:-:S04]  /*12d0*/  IMAD.U32 R4, RZ, RZ, UR4 ;  /* 0x00000004ff047e24 */ /* 0x000fc8000f8e00ff */
[----:B------:R-:W-:-:S05]  /*12e0*/  IMAD.U32 R5, RZ, RZ, UR6 ;  /* 0x00000006ff057e24 */ /* 0x000fca000f8e00ff */
[----:B------:R1:W5:Y:S01]  /*12f0*/  LDG.E R186, desc[UR44][R4.64] ;  /* 0x0000002c04ba7981 */ /* 0x000362000c1e1900 */
[----:B------:R-:W-:Y:S05]  /*1300*/  BRA `(.L_x_8341) ;  /* 0x00000000002c7947 */ /* 0x000fea0003800000 */
.L_x_8340:
        /* <DEDUP_REMOVED lines=9> */
[----:B------:R-:W2:Y:S02]  /*13a0*/  LDG.E R7, desc[UR44][R4.64+0x4] ;  /* 0x0000042c04077981 */ /* 0x000ea4000c1e1900 */
[----:B--2---:R-:W-:-:S07]  /*13b0*/  IMAD.IADD R186, R7, 0x1, -R186 ;  /* 0x0000000107ba7824 */ /* 0x004fce00078e0aba */
.L_x_8341:
[----:B------:R-:W-:Y:S01]  /*13c0*/  UISETP.NE.AND UP0, UPT, UR43, 0x1, UPT ;  /* 0x000000012b00788c */ /* 0x000fe2000bf05270 */
[----:B-----5:R-:W-:Y:S01]  /*13d0*/  IMAD.IADD R186, R186, 0x1, -R3 ;  /* 0x00000001baba7824 */ /* 0x020fe200078e0a03 */
[----:B------:R-:W-:-:S03]  /*13e0*/  USHF.L.U32 UR37, UR5, 0x6, URZ ;  /* 0x0000000605257899 */ /* 0x000fc6000800063f */
[----:B------:R-:W-:Y:S01]  /*13f0*/  VIADD R0, R186, 0x3f ;  /* 0x0000003fba007836 */ /* 0x000fe20000000000 */
[----:B------:R-:W-:-:S04]  /*1400*/  PLOP3.LUT P0, PT, PT, PT, UP0, 0x80, 0x0 ;  /* 0x000000000000781c */ /* 0x000fc80003f0f008 */
[----:B------:R-:W-:-:S04]  /*1410*/  SHF.R.S32.HI R3, RZ, 0x1f, R0 ;  /* 0x0000001fff037819 */ /* 0x000fc80000011400 */
[----:B------:R-:W-:-:S04]  /*1420*/  LEA.HI R3, R3, R0, RZ, 0x6 ;  /* 0x0000000003037211 */ /* 0x000fc800078f30ff */
[----:B------:R-:W-:Y:S01]  /*1430*/  SHF.R.S32.HI R168, RZ, 0x6, R3 ;  /* 0x00000006ffa87819 */ /* 0x000fe20000011403 */
[----:B------:R-:W-:Y:S06]  /*1440*/  @!P0 BRA `(.L_x_8342) ;  /* 0x0000001c00548947 */ /* 0x000fec0003800000 */
[----:B------:R-:W2:Y:S01]  /*1450*/  LDC R0, c[0x0][0x448] ;  /* 0x00011200ff007b82 */ /* 0x000ea20000000800 */
[----:B------:R-:W-:Y:S01]  /*1460*/  UIADD3 UR4, UR37, 0x3f, URZ ;  /* 0x0000003f25047890 */ /* 0x000fe2000fffe03f */
[----:B0-----:R-:W-:Y:S02]  /*1470*/  IADD3 R185, R186, 0x40, -R185 ;  /* 0x00000040bab97810 */ /* 0x001fe40007ffe8b9 */
        /* <DEDUP_REMOVED lines=21> */
[----:B--2---:R-:W-:Y:S01]  /*15d0*/  ISETP.NE.AND P0, PT, R0, 0x1, PT ;  /* 0x000000010000780c */ /* 0x004fe20003f05270 */
[----:B------:R-:W-:Y:S01]  /*15e0*/  IMAD.U32 R0, RZ, RZ, UR4 ;  /* 0x00000004ff007e24 */ /* 0x000fe2000f8e00ff */
        /* <DEDUP_REMOVED lines=19> */
[----:B-1----:R-:W1:Y:S01]  /*1720*/  @P0 LDC R4, c[0x0][0x450] ;  /* 0x00011400ff040b82 */ /* 0x002e620000000800 */
        /* <DEDUP_REMOVED lines=16> */
[----:B0-----:R-:W-:Y:S01]  /*1830*/  @P0 IMAD.HI.U32 R3, R3, UR4, RZ ;  /* 0x0000000403030c27 */ /* 0x001fe2000f8e00ff */
[----:B------:R-:W-:-:S02]  /*1840*/  CS2R R170, SRZ ;  /* 0x0000000000aa7805 */ /* 0x000fc4000001ff00 */
[----:B------:R-:W-:Y:S02]  /*1850*/  CS2R R32, SRZ ;  /* 0x0000000000207805 */ /* 0x000fe4000001ff00 */
[----:B------:R-:W-:Y:S02]  /*1860*/  CS2R R172, SRZ ;  /* 0x0000000000ac7805 */ /* 0x000fe4000001ff00 */
[----:B------:R-:W-:Y:S01]  /*1870*/  CS2R R38, SRZ ;  /* 0x0000000000267805 */ /* 0x000fe2000001ff00 */
[----:B------:R-:W-:Y:S01]  /*1880*/  IMAD.MOV.U32 R35, RZ, RZ, RZ ;  /* 0x000000ffff237224 */ /* 0x000fe200078e00ff */
[----:B------:R-:W-:Y:S02]  /*1890*/  CS2R R28, SRZ ;  /* 0x00000000001c7805 */ /* 0x000fe4000001ff00 */
[----:B-1----:R-:W-:Y:S02]  /*18a0*/  @P0 SHF.R.U32.HI R0, RZ, R4, R3 ;  /* 0x00000004ff000219 */ /* 0x002fe40000011603 */
[----:B------:R-:W-:-:S02]  /*18b0*/  CS2R R174, SRZ ;  /* 0x0000000000ae7805 */ /* 0x000fc4000001ff00 */
[----:B------:R-:W-:Y:S01]  /*18c0*/  PLOP3.LUT P0, PT, PT, PT, PT, 0x80, 0x0 ;  /* 0x000000000000781c */ /* 0x000fe20003f0f070 */
[----:B------:R-:W-:Y:S01]  /*18d0*/  IMAD.MOV.U32 R31, RZ, RZ, RZ ;  /* 0x000000ffff1f7224 */ /* 0x000fe200078e00ff */
[----:B------:R-:W-:Y:S01]  /*18e0*/  CS2R R10, SRZ ;  /* 0x00000000000a7805 */ /* 0x000fe2000001ff00 */
[----:B------:R-:W-:Y:S02]  /*18f0*/  IMAD.IADD R0, R185, 0x1, R0 ;  /* 0x00000001b9007824 */ /* 0x000fe400078e0200 */
[----:B------:R-:W-:Y:S02]  /*1900*/  IMAD.MOV.U32 R27, RZ, RZ, RZ ;  /* 0x000000ffff1b7224 */ /* 0x000fe400078e00ff */
[----:B------:R-:W-:Y:S01]  /*1910*/  IMAD.MOV.U32 R9, RZ, RZ, RZ ;  /* 0x000000ffff097224 */ /* 0x000fe200078e00ff */
[----:B------:R-:W-:Y:S01]  /*1920*/  SHF.R.S32.HI R3, RZ, 0x1f, R0 ;  /* 0x0000001fff037819 */ /* 0x000fe20000011400 */
[----:B------:R-:W-:Y:S02]  /*1930*/  IMAD.MOV.U32 R20, RZ, RZ, RZ ;  /* 0x000000ffff147224 */ /* 0x000fe400078e00ff */
[----:B------:R-:W-:Y:S01]  /*1940*/  IMAD.MOV.U32 R176, RZ, RZ, RZ ;  /* 0x000000ffffb07224 */ /* 0x000fe200078e00ff */
        /* <DEDUP_REMOVED lines=64> */
.L_x_8344:
[----:B------:R-:W-:Y:S01]  /*1d50*/  IMAD R0, R2, 0x8, R17 ;  /* 0x0000000802007824 */ /* 0x000fe200078e0211 */
[----:B------:R-:W-:-:S03]  /*1d60*/  ISETP.GE.AND P0, PT, R4, 0x2, PT ;  /* 0x000000020400780c */ /* 0x000fc60003f06270 */
[----:B------:R-:W-:-:S05]  /*1d70*/  VIADD R3, R0, 0x38860 ;  /* 0x0003886000037836 */ /* 0x000fca0000000000 */
[----:B------:R-:W-:-:S04]  /*1d80*/  PRMT R3, R202, 0x654, R3 ;  /* 0x00000654ca037816 */ /* 0x000fc80000000003 */
[----:B------:R0:W-:Y:S01]  /*1d90*/  SYNCS.ARRIVE.TRANS64.RED.A1T0 RZ, [R3+URZ], RZ ;  /* 0x000000ff03ff79a7 */ /* 0x0001e2000810043f */
[----:B------:R-:W-:Y:S05]  /*1da0*/  @!P0 BRA `(.L_x_8345) ;  /* 0x0000000800c08947 */ /* 0x000fea0003800000 */
[----:B------:R-:W-:-:S07]  /*1db0*/  VIADD R4, R4, 0xfffffffe ;  /* 0xfffffffe04047836 */ /* 0x000fce0000000000 */
.L_x_8347:
[----:B------:R-:W-:Y:S01]  /*1dc0*/  BAR.SYNC.DEFER_BLOCKING 0xe, 0x100 ;  /* 0x0384000000007b1d */ /* 0x000fe20000010000 */
[----:B------:R-:W-:Y:S01]  /*1dd0*/  IMAD R0, R2, 0x40, R22 ;  /* 0x0000004002007824 */ /* 0x000fe200078e0216 */
        /* <DEDUP_REMOVED lines=10> */
[----:B01----:R-:W0:Y:S04]  /*1e80*/  LDS R3, [R0+0x38400] ;  /* 0x0384000000037984 */ /* 0x003e280000000800 */
        /* <DEDUP_REMOVED lines=157> */
.L_x_8346:
[----:B------:R-:W-:-:S04]  /*2860*/  IMAD R0, R2, 0x8, R17 ;  /* 0x0000000802007824 */ /* 0x000fc800078e0211 */
[----:B------:R-:W-:-:S05]  /*2870*/  VIADD R3, R0, 0x38860 ;  /* 0x0003886000037836 */ /* 0x000fca0000000000 */
[----:B------:R-:W-:-:S04]  /*2880*/  PRMT R3, R202, 0x654, R3 ;  /* 0x00000654ca037816 */ /* 0x000fc80000000003 */
[----:B------:R1:W-:Y:S01]  /*2890*/  SYNCS.ARRIVE.TRANS64.RED.A1T0 RZ, [R3+URZ], RZ ;  /* 0x000000ff03ff79a7 */ /* 0x0003e2000810043f */
[----:B------:R-:W-:Y:S05]  /*28a0*/  @P1 BRA `(.L_x_8347) ;  /* 0xfffffff400441947 */ /* 0x000fea000383ffff */
.L_x_8345:
        /* <DEDUP_REMOVED lines=143> */
.L_x_8342:
[----:B------:R-:W2:Y:S01]  /*31a0*/  LDC R204, c[0x0][0x448] ;  /* 0x00011200ffcc7b82 */ /* 0x000ea20000000800 */
[----:B------:R-:W-:Y:S01]  /*31b0*/  UIADD3 UR4, UR37, 0x3f, URZ ;  /* 0x0000003f25047890 */ /* 0x000fe2000fffe03f */
[----:B01----:R-:W-:Y:S02]  /*31c0*/  IADD3 R5, R186, 0x40, -R185 ;  /* 0x00000040ba057810 */ /* 0x003fe40007ffe8b9 */
        /* <DEDUP_REMOVED lines=21> */
[----:B--2---:R-:W-:-:S02]  /*3320*/  ISETP.NE.AND P0, PT, R204, 0x1, PT ;  /* 0x00000001cc00780c */ /* 0x004fc40003f05270 */
        /* <DEDUP_REMOVED lines=11> */
[----:B------:R-:W-:Y:S01]  /*33e0*/  CS2R R94, SRZ ;  /* 0x00000000005e7805 */ /* 0x000fe2000001ff00 */
[----:B------:R-:W0:Y:S01]  /*33f0*/  @P0 LDC R0, c[0x0][0x44c] ;  /* 0x00011300ff000b82 */ /* 0x000e220000000800 */
[----:B------:R-:W-:-:S02]  /*3400*/  CS2R R92, SRZ ;  /* 0x00000000005c7805 */ /* 0x000fc4000001ff00 */
[----:B------:R-:W-:Y:S02]  /*3410*/  CS2R R90, SRZ ;  /* 0x00000000005a7805 */ /* 0x000fe4000001ff00 */
        /* <DEDUP_REMOVED lines=24> */
[----:B------:R-:W-:Y:S01]  /*35a0*/  CS2R R172, SRZ ;  /* 0x0000000000ac7805 */ /* 0x000fe2000001ff00 */
[----:B------:R-:W-:Y:S01]  /*35b0*/  IMAD.U32 R0, RZ, RZ, UR4 ;  /* 0x00000004ff007e24 */ /* 0x000fe2000f8e00ff */
        /* <DEDUP_REMOVED lines=49> */
.L_x_8348:
        /* <DEDUP_REMOVED lines=9> */
.L_x_8488:
[----:B------:R-:W-:Y:S05]  /*3960*/  @!P0 BRA `(.L_x_8350) ;  /* 0x0000000000048947 */ /* 0x000fea0003800000 */
[----:B------:R-:W-:Y:S01]  /*3970*/  BPT.TRAP 0x1 ;  /* 0x000000040000795c */ /* 0x000fe20000300000 */
.L_x_8350:
[----:B------:R-:W-:Y:S01]  /*3980*/  IMAD R9, R2, 0x8, R17 ;  /* 0x0000000802097824 */ /* 0x000fe200078e0211 */
[----:B------:R-:W-:-:S04]  /*3990*/  SHF.L.U32 R6, R16, 0x1f, RZ ;  /* 0x0000001f10067819 */ /* 0x000fc800000006ff */
[----:B------:R1:W2:Y:S01]  /*39a0*/  SYNCS.PHASECHK.TRANS64.TRYWAIT P1, [R9+URZ+0x38830], R6 ;  /* 0x03883006090075a7 */ /* 0x0002a2000802017f */
[----:B------:R-:W-:Y:S05]  /*39b0*/  @!P0 BRA `(.L_x_8351) ;  /* 0x0000000000048947 */ /* 0x000fea0003800000 */
[----:B------:R-:W-:Y:S01]  /*39c0*/  BPT.TRAP 0x1 ;  /* 0x000000040000795c */ /* 0x000fe20000300000 */
.L_x_8351:
[----:B------:R-:W-:-:S05]  /*39d0*/  VIADD R0, R17, 0x22400 ;  /* 0x0002240011007836 */ /* 0x000fca0000000000 */
[----:B------:R-:W-:-:S04]  /*39e0*/  SHF.R.U32.HI R0, RZ, 0x4, R0 ;  /* 0x00000004ff007819 */ /* 0x000fc80000011600 */
[----:B------:R-:W-:Y:S01]  /*39f0*/  LOP3.LUT R0, R0, 0x3fff, RZ, 0xc0, !PT ;  /* 0x00003fff00007812 */ /* 0x000fe200078ec0ff */
[----:B--2---:R-:W-:Y:S06]  /*3a00*/  @P1 BRA `(.L_x_8352) ;  /* 0x0000000000081947 */ /* 0x004fec0003800000 */
[----:B------:R-:W2:Y:S02]  /*3a10*/  SYNCS.PHASECHK.TRANS64.TRYWAIT P1, [R9+URZ+0x38830], R6 ;  /* 0x03883006090075a7 */ /* 0x000ea4000802017f */
[----:B--2---:R-:W-:Y:S05]  /*3a20*/  @!P1 BRA `(.L_x_8353) ;  /* 0x0000012c00209947 */ /* 0x004fea0003800000 */
.L_x_8352:
        /* <DEDUP_REMOVED lines=40> */
.L_x_8489:
[----:B------:R-:W-:Y:S05]  /*3cb0*/  @!P0 BRA `(.L_x_8355) ;  /* 0x0000000000048947 */ /* 0x000fea0003800000 */
[----:B------:R-:W-:Y:S01]  /*3cc0*/  BPT.TRAP 0x1 ;  /* 0x000000040000795c */ /* 0x000fe20000300000 */
.L_x_8355:
[----:B------:R4:W0:Y:S01]  /*3cd0*/  SYNCS.PHASECHK.TRANS64.TRYWAIT P1, [R9+URZ+0x38850], R6 ;  /* 0x03885006090075a7 */ /* 0x000822000802017f */
[----:B------:R-:W-:Y:S05]  /*3ce0*/  @!P0 BRA `(.L_x_8356) ;  /* 0x0000000000048947 */ /* 0x000fea0003800000 */
[----:B------:R-:W-:Y:S01]  /*3cf0*/  BPT.TRAP 0x1 ;  /* 0x000000040000795c */ /* 0x000fe20000300000 */
.L_x_8356:
        /* <DEDUP_REMOVED lines=12> */
.L_x_8357:
        /* <DEDUP_REMOVED lines=292> */
[----:B------:R-:W-:-:S02]  /*5000*/  IMAD.IADD R10, R10, 0x1, R11 ;  /* 0x000000010a0a7824 */ /* 0x000fc400078e020b */
[----:B------:R-:W-:Y:S01]  /*5010*/  IMAD.MOV.U32 R11, RZ, RZ, 0x40 ;  /* 0x00000040ff0b7424 */ /* 0x000fe200078e00ff */
[----:B------:R-:W-:Y:S02]  /*5020*/  WARPGROUP.DEPBAR.LE gsb0, 0x0 ;  /* 0x00008000000079c5 */ /* 0x000fe40000010000 */
        /* <DEDUP_REMOVED lines=33> */
.L_x_8359:
[----:B------:R-:W-:Y:S01]  /*5240*/  ISETP.NE.AND P5, PT, R204, 0x1, PT ;  /* 0x00000001cc00780c */ /* 0x000fe20003fa5270 */
[----:B------:R-:W-:Y:S01]  /*5250*/  VIADD R5, R191, UR37 ;  /* 0x00000025bf057c36 */ /* 0x000fe20008000000 */
[----:B------:R-:W-:Y:S01]  /*5260*/  ULDC UR28, c[0x0][0xa80] ;  /* 0x0002a000001c7ab9 */ /* 0x000fe20000000800 */
[----:B------:R-:W-:Y:S01]  /*5270*/  IMAD R217, R2, 0x1000, R19 ;  /* 0x0000100002d97824 */ /* 0x000fe200078e0213 */
[----:B------:R-:W-:-:S03]  /*5280*/  UMOV UR7, 0x40000040 ;  /* 0x4000004000077882 */ /* 0x000fc60000000000 */
[C---:B------:R-:W-:Y:S01]  /*5290*/  VIADD R221, R217.reuse, 0x80 ;  /* 0x00000080d9dd7836 */ /* 0x040fe20000000000 */
[----:B------:R-:W-:-:S05]  /*52a0*/  R2UR UR6, R217 ;  /* 0x00000000d90672ca */ /* 0x000fca00000e0000 */
[----:B------:R-:W0:Y:S08]  /*52b0*/  @P5 LDC R6, c[0x0][0x44c] ;  /* 0x00011300ff065b82 */ /* 0x000e300000000800 */
[----:B------:R-:W1:Y:S01]  /*52c0*/  @P5 LDC R7, c[0x0][0x450] ;  /* 0x00011400ff075b82 */ /* 0x000e620000000800 */
[----:B0-----:R-:W-:-:S05]  /*52d0*/  @P5 IMAD.HI.U32 R6, R5, R6, RZ ;  /* 0x0000000605065227 */ /* 0x001fca00078e00ff */
[----:B-1----:R-:W-:Y:S01]  /*52e0*/  @P5 SHF.R.U32.HI R5, RZ, R7, R6 ;  /* 0x00000007ff055219 */ /* 0x002fe20000011606 */
[----:B------:R-:W-:-:S04]  /*52f0*/  IMAD R7, R168, -0x40, R11 ;  /* 0xffffffc0a8077824 */ /* 0x000fc800078e020b */
[----:B------:R-:W0:Y:S01]  /*5300*/  SHFL.IDX PT, R8, R5, RZ, 0x1c1f ;  /* 0x001c1fff05087589 */ /* 0x000e2200000e0000 */
[----:B------:R-:W-:Y:S02]  /*5310*/  IADD3 R6, R186, 0x1, R7 ;  /* 0x00000001ba067810 */ /* 0x000fe40007ffe007 */
[----:B------:R-:W-:Y:S01]  /*5320*/  IADD3 R7, -R18, R7, R186 ;  /* 0x0000000712077210 */ /* 0x000fe20007ffe1ba */
[----:B------:R-:W1:Y:S01]  /*5330*/  SHFL.IDX PT, R5, R5, 0x1, 0x1c1f ;  /* 0x003c1f0005057f89 */ /* 0x000e6200000e0000 */
[----:B------:R-:W-:-:S04]  /*5340*/  IADD3 R6, -R185, R6, -R18 ;  /* 0x00000006b9067210 */ /* 0x000fc80007ffe912 */
        /* <DEDUP_REMOVED lines=92> */
[----:B------:R-:W-:Y:S02]  /*5910*/  ISETP.GT.AND P1, PT, R6, 0x38, PT ;  /* 0x000000380600780c */ /* 0x000fe40003f24270 */
        /* <DEDUP_REMOVED lines=10> */
[----:B------:R-:W0:Y:S02]  /*59c0*/  SHFL.BFLY PT, R21, R8, 0x2, 0x1f ;  /* 0x0c401f0008157f89 */ /* 0x000e2400000e0000 */
        /* <DEDUP_REMOVED lines=16> */
[----:B0-----:R-:W-:Y:S01]  /*5ad0*/  FMNMX.FTZ R24, R8, R21, !PT ;  /* 0x0000001508187209 */ /* 0x001fe20007810000 */
[----:B------:R-:W-:-:S06]  /*5ae0*/  FFMA.FTZ R21, R41, UR28, -R56 ;  /* 0x0000001c29157c23 */ /* 0x000fcc0008010838 */
[----:B------:R-:W0:Y:S01]  /*5af0*/  MUFU.EX2 R6, R6 ;  /* 0x0000000600067308 */ /* 0x000e220000000800 */
[----:B------:R-:W1:Y:S07]  /*5b00*/  SHFL.BFLY PT, R25, R24, 0x1, 0x1f ;  /* 0x0c201f0018197f89 */ /* 0x000e6e00000e0000 */
[----:B------:R-:W-:Y:S08]  /*5b10*/  MUFU.EX2 R10, R10 ;  /* 0x0000000a000a7308 */ /* 0x000ff00000000800 */
[----:B------:R-:W2:Y:S01]  /*5b20*/  MUFU.EX2 R11, R11 ;  /* 0x0000000b000b7308 */ /* 0x000ea20000000800 */
[----:B0-----:R-:W-:Y:S01]  /*5b30*/  F2FP.F16.F32.PACK_AB R152, R6, R5 ;  /* 0x000000050698723e */ /* 0x001fe200000000ff */
[----:B------:R-:W-:-:S06]  /*5b40*/  FADD.FTZ R5, R5, R6 ;  /* 0x0000000605057221 */ /* 0x000fcc0000010000 */
[----:B------:R-:W-:Y:S01]  /*5b50*/  MUFU.EX2 R12, R12 ;  /* 0x0000000c000c7308 */ /* 0x000fe20000000800 */
[----:B-1----:R-:W-:Y:S01]  /*5b60*/  FMNMX.FTZ R8, R24, R25, !PT ;  /* 0x0000001918087209 */ /* 0x002fe20007810000 */
[----:B------:R-:W-:-:S03]  /*5b70*/  VIADD R25, R9, 0x38840 ;  /* 0x0003884009197836 */ /* 0x000fc60000000000 */
[C---:B------:R-:W-:Y:S01]  /*5b80*/  FSETP.NEU.FTZ.AND P1, PT, R8.reuse, -INF , PT ;  /* 0xff8000000800780b */ /* 0x040fe20003f3d000 */
[----:B------:R-:W-:Y:S01]  /*5b90*/  FMUL.FTZ R24, R8, UR28 ;  /* 0x0000001c08187c20 */ /* 0x000fe20008410000 */
[----:B------:R-:W-:Y:S01]  /*5ba0*/  PRMT R25, R202, 0x654, R25 ;  /* 0x00000654ca197816 */ /* 0x000fe20000000019 */
[----:B------:R-:W0:Y:S01]  /*5bb0*/  MUFU.EX2 R13, R13 ;  /* 0x0000000d000d7308 */ /* 0x000e220000000800 */
[C---:B--2---:R-:W-:Y:S01]  /*5bc0*/  F2FP.F16.F32.PACK_AB R154, R11.reuse, R10 ;  /* 0x0000000a0b9a723e */ /* 0x044fe200000000ff */
[----:B------:R-:W-:Y:S01]  /*5bd0*/  FADD.FTZ R10, R10, R5 ;  /* 0x000000050a0a7221 */ /* 0x000fe20000010000 */
[----:B------:R-:W-:Y:S01]  /*5be0*/  FSEL R24, R24, RZ, P1 ;  /* 0x000000ff18187208 */ /* 0x000fe20000800000 */
[----:B------:R1:W-:Y:S02]  /*5bf0*/  SYNCS.ARRIVE.TRANS64.RED.A1T0 RZ, [R25+URZ], RZ ;  /* 0x000000ff19ff79a7 */ /* 0x0003e4000810043f */
[----:B------:R-:W-:Y:S02]  /*5c00*/  FADD.FTZ R11, R11, R10 ;  /* 0x0000000a0b0b7221 */ /* 0x000fe40000010000 */
        /* <DEDUP_REMOVED lines=46> */
[----:B------:R0:W-:Y:S01]  /*5ef0*/  STSM.16.M88.4 [R190], R156 ;  /* 0x0000009cbe007844 */ /* 0x0001e20000000200 */
[----:B------:R-:W-:Y:S01]  /*5f00*/  FADD.FTZ R182, R182, R181 ;  /* 0x000000b5b6b67221 */ /* 0x000fe20000010000 */
        /* <DEDUP_REMOVED lines=21> */
[----:B------:R-:W3:Y:S08]  /*6060*/  MUFU.EX2 R173, R173 ;  /* 0x000000ad00ad7308 */ /* 0x000ef00000000800 */
[----:B------:R-:W4:Y:S01]  /*6070*/  MUFU.EX2 R174, R174 ;  /* 0x000000ae00ae7308 */ /* 0x000f220000000800 */
[----:B--2---:R-:W-:Y:S01]  /*6080*/  F2FP.F16.F32.PACK_AB R164, R172, R171 ;  /* 0x000000abaca4723e */ /* 0x004fe200000000ff */
[----:B------:R-:W-:-:S04]  /*6090*/  FADD.FTZ R171, R171, R170 ;  /* 0x000000aaabab7221 */ /* 0x000fc80000010000 */
[----:B------:R-:W-:Y:S02]  /*60a0*/  FADD.FTZ R172, R172, R171 ;  /* 0x000000abacac7221 */ /* 0x000fe40000010000 */
[----:B------:R-:W-:Y:S02]  /*60b0*/  MUFU.EX2 R215, R215 ;  /* 0x000000d700d77308 */ /* 0x000fe40000000800 */
[----:B---3--:R-:W-:-:S06]  /*60c0*/  FADD.FTZ R5, R173, R172 ;  /* 0x000000acad057221 */ /* 0x008fcc0000010000 */
[----:B------:R-:W2:Y:S01]  /*60d0*/  MUFU.EX2 R218, R218 ;  /* 0x000000da00da7308 */ /* 0x000ea20000000800 */
[C---:B----4-:R-:W-:Y:S01]  /*60e0*/  F2FP.F16.F32.PACK_AB R166, R174.reuse, R173 ;  /* 0x000000adaea6723e */ /* 0x050fe200000000ff */
[----:B------:R-:W-:-:S06]  /*60f0*/  FADD.FTZ R5, R174, R5 ;  /* 0x00000005ae057221 */ /* 0x000fcc0000010000 */
[----:B------:R-:W-:Y:S08]  /*6100*/  MUFU.EX2 R219, R219 ;  /* 0x000000db00db7308 */ /* 0x000ff00000000800 */
[----:B------:R-:W3:Y:S01]  /*6110*/  MUFU.EX2 R220, R220 ;  /* 0x000000dc00dc7308 */ /* 0x000ee20000000800 */
[----:B--2---:R-:W-:Y:S01]  /*6120*/  F2FP.F16.F32.PACK_AB R165, R218, R215 ;  /* 0x000000d7daa5723e */ /* 0x004fe200000000ff */
[----:B------:R-:W-:-:S04]  /*6130*/  FADD.FTZ R215, R215, R216 ;  /* 0x000000d8d7d77221 */ /* 0x000fc80000010000 */
[----:B------:R-:W-:Y:S01]  /*6140*/  FADD.FTZ R218, R218, R215 ;  /* 0x000000d7dada7221 */ /* 0x000fe20000010000 */
[----:B---3--:R-:W-:-:S03]  /*6150*/  F2FP.F16.F32.PACK_AB R167, R220, R219 ;  /* 0x000000dbdca7723e */ /* 0x008fc600000000ff */
[----:B------:R-:W-:Y:S02]  /*6160*/  FADD.FTZ R219, R219, R218 ;  /* 0x000000dadbdb7221 */ /* 0x000fe40000010000 */
[----:B------:R0:W-:Y:S01]  /*6170*/  STSM.16.M88.4 [R189], R164 ;  /* 0x000000a4bd007844 */ /* 0x0001e20000000200 */
[----:B-1----:R-:W-:Y:S01]  /*6180*/  WARPGROUP.ARRIVE ;  /* 0x00000000000079c5 */ /* 0x002fe20000000000 */
[----:B------:R-:W-:-:S05]  /*6190*/  FADD.FTZ R6, R220, R219 ;  /* 0x000000dbdc067221 */ /* 0x000fca0000010000 */
        /* <DEDUP_REMOVED lines=32> */
.L_x_8360:
[----:B------:R-:W0:Y:S01]  /*63a0*/  @P5 LDC R11, c[0x0][0x44c] ;  /* 0x00011300ff0b5b82 */ /* 0x000e220000000800 */
[----:B------:R-:W-:Y:S02]  /*63b0*/  IMAD.U32 R10, RZ, RZ, UR37 ;  /* 0x00000025ff0a7e24 */ /* 0x000fe4000f8e00ff */
[----:B------:R-:W-:Y:S02]  /*63c0*/  VIADD R168, R168, 0xfffffffe ;  /* 0xfffffffea8a87836 */ /* 0x000fe40000000000 */
[----:B------:R-:W-:-:S03]  /*63d0*/  VIADD R9, R9, 0x38860 ;  /* 0x0003886009097836 */ /* 0x000fc60000000000 */
[----:B------:R-:W1:Y:S01]  /*63e0*/  @P5 LDC R12, c[0x0][0x450] ;  /* 0x00011400ff0c5b82 */ /* 0x000e620000000800 */
[----:B------:R-:W-:Y:S02]  /*63f0*/  R2UR UR30, R168 ;  /* 0x00000000a81e72ca */ /* 0x000fe400000e0000 */
[----:B------:R-:W-:-:S04]  /*6400*/  PRMT R9, R202, 0x654, R9 ;  /* 0x00000654ca097816 */ /* 0x000fc80000000009 */
[----:B------:R2:W-:Y:S01]  /*6410*/  SYNCS.ARRIVE.TRANS64.RED.A1T0 RZ, [R9+URZ], RZ ;  /* 0x000000ff09ff79a7 */ /* 0x0005e2000810043f */
[----:B0-----:R-:W-:-:S05]  /*6420*/  @P5 IMAD.HI.U32 R11, R11, UR37, RZ ;  /* 0x000000250b0b5c27 */ /* 0x001fca000f8e00ff */
[----:B-1----:R-:W-:-:S04]  /*6430*/  @P5 SHF.R.U32.HI R10, RZ, R12, R11 ;  /* 0x0000000cff0a5219 */ /* 0x002fc8000001160b */
[----:B------:R-:W-:-:S04]  /*6440*/  IADD3 R10, R10, R186, -R185 ;  /* 0x000000ba0a0a7210 */ /* 0x000fc80007ffe8b9 */
[----:B------:R-:W-:-:S04]  /*6450*/  SHF.R.S32.HI R11, RZ, 0x1f, R10 ;  /* 0x0000001fff0b7819 */ /* 0x000fc8000001140a */
[----:B------:R-:W-:-:S04]  /*6460*/  LEA.HI R11, R11, R10, RZ, 0x6 ;  /* 0x0000000a0b0b7211 */ /* 0x000fc800078f30ff */
[----:B------:R-:W-:-:S04]  /*6470*/  SHF.R.S32.HI R11, RZ, 0x6, R11 ;  /* 0x00000006ff0b7819 */ /* 0x000fc8000001140b */
[----:B------:R-:W-:-:S13]  /*6480*/  R2UR UR29, R11 ;  /* 0x000000000b1d72ca */ /* 0x000fda00000e0000 */
[----:B------:R-:W-:-:S04]  /*6490*/  UISETP.LT.AND UP0, UPT, URZ, UR29, UPT ;  /* 0x0000001d3f00728c */ /* 0x000fc8000bf01270 */
[----:B------:R-:W-:-:S04]  /*64a0*/  USEL UR29, URZ, UR29, !UP0 ;  /* 0x0000001d3f1d7287 */ /* 0x000fc8000c000000 */
[----:B------:R-:W-:-:S06]  /*64b0*/  UISETP.GE.AND UP0, UPT, UR30, UR29, UPT ;  /* 0x0000001d1e00728c */ /* 0x000fcc000bf06270 */
[----:B------:R-:W-:-:S13]  /*64c0*/  PLOP3.LUT P1, PT, PT, PT, UP0, 0x80, 0x0 ;  /* 0x000000000000781c */ /* 0x000fda0003f2f008 */
[----:B--2---:R-:W-:Y:S05]  /*64d0*/  @!P1 BRA `(.L_x_8361) ;  /* 0x00000030009c9947 */ /* 0x004fea0003800000 */
[----:B------:R-:W-:Y:S01]  /*64e0*/  IMAD.MOV.U32 R11, RZ, RZ, R8 ;  /* 0x000000ffff0b7224 */ /* 0x000fe200078e0008 */
[----:B------:R-:W-:Y:S01]  /*64f0*/  ULDC UR28, c[0x0][0xa80] ;  /* 0x0002a000001c7ab9 */ /* 0x000fe20000000800 */
[----:B------:R-:W-:Y:S02]  /*6500*/  IMAD.MOV.U32 R10, RZ, RZ, R7 ;  /* 0x000000ffff0a7224 */ /* 0x000fe400078e0007 */
[----:B------:R-:W-:-:S07]  /*6510*/  IMAD.MOV.U32 R13, RZ, RZ, R2 ;  /* 0x000000ffff0d7224 */ /* 0x000fce00078e0002 */
.L_x_8372:
[----:B------:R-:W-:-:S05]  /*6520*/  VIADD R2, R13, 0x1 ;  /* 0x000000010d027836 */ /* 0x000fca0000000000 */
[----:B------:R-:W-:-:S04]  /*6530*/  ISETP.NE.AND P1, PT, R2, 0x2, PT ;  /* 0x000000020200780c */ /* 0x000fc80003f25270 */
[----:B------:R-:W-:Y:S02]  /*6540*/  SEL R7, RZ, 0x1, P1 ;  /* 0x00000001ff077807 */ /* 0x000fe40000800000 */
[----:B------:R-:W-:Y:S02]  /*6550*/  SEL R2, R2, RZ, P1 ;  /* 0x000000ff02027207 */ /* 0x000fe40000800000 */
[----:B------:R-:W-:Y:S01]  /*6560*/  LOP3.LUT R16, R16, R7, RZ, 0x3c, !PT ;  /* 0x0000000710107212 */ /* 0x000fe200078e3cff */
[----:B0-----:R-:W-:Y:S06]  /*6570*/  @!P0 BRA `(.L_x_8362) ;  /* 0x0000000000048947 */ /* 0x001fec0003800000 */
[----:B------:R-:W-:Y:S01]  /*6580*/  BPT.TRAP 0x1 ;  /* 0x000000040000795c */ /* 0x000fe20000300000 */
.L_x_8362:
[----:B------:R-:W-:Y:S01]  /*6590*/  IMAD R9, R2, 0x8, R17 ;  /* 0x0000000802097824 */ /* 0x000fe200078e0211 */
[----:B------:R-:W-:-:S04]  /*65a0*/  SHF.L.U32 R8, R16, 0x1f, RZ ;  /* 0x0000001f10087819 */ /* 0x000fc800000006ff */
[----:B------:R0:W1:Y:S01]  /*65b0*/  SYNCS.PHASECHK.TRANS64.TRYWAIT P1, [R9+URZ+0x38830], R8 ;  /* 0x03883008090075a7 */ /* 0x000062000802017f */
[----:B------:R-:W-:Y:S05]  /*65c0*/  @!P0 BRA `(.L_x_8363) ;  /* 0x0000000000048947 */ /* 0x000fea0003800000 */
[----:B------:R-:W-:Y:S01]  /*65d0*/  BPT.TRAP 0x1 ;  /* 0x000000040000795c */ /* 0x000fe20000300000 */
.L_x_8363:
[----:B------:R-:W-:Y:S01]  /*65e0*/  IMAD R7, R2, 0x200, R0 ;  /* 0x0000020002077824 */ /* 0x000fe200078e0200 */
[----:B-1----:R-:W-:Y:S06]  /*65f0*/  @P1 BRA `(.L_x_8364) ;  /* 0x0000000000081947 */ /* 0x002fec0003800000 */
[----:B------:R-:W1:Y:S02]  /*6600*/  SYNCS.PHASECHK.TRANS64.TRYWAIT P1, [R9+URZ+0x38830], R8 ;  /* 0x03883008090075a7 */ /* 0x000e64000802017f */
[----:B-1----:R-:W-:Y:S05]  /*6610*/  @!P1 BRA `(.L_x_8365) ;  /* 0x0000010000609947 */ /* 0x002fea0003800000 */
.L_x_8364:
        /* <DEDUP_REMOVED lines=22> */
.L_x_8366:
[----:B------:R2:W3:Y:S01]  /*6780*/  SYNCS.PHASECHK.TRANS64.TRYWAIT P1, [R9+URZ+0x38850], R8 ;  /* 0x03885008090075a7 */ /* 0x0004e2000802017f */
[----:B------:R-:W-:Y:S05]  /*6790*/  @!P0 BRA `(.L_x_8367) ;  /* 0x0000000000048947 */ /* 0x000fea0003800000 */
[----:B------:R-:W-:Y:S01]  /*67a0*/  BPT.TRAP 0x1 ;  /* 0x000000040000795c */ /* 0x000fe20000300000 */
.L_x_8367:
[----:B------:R-:W-:Y:S01]  /*67b0*/  IMAD R7, R2, 0x1000, R4 ;  /* 0x0000100002077824 */ /* 0x000fe200078e0204 */
[----:B---3--:R-:W-:Y:S06]  /*67c0*/  @P1 BRA `(.L_x_8368) ;  /* 0x0000000000081947 */ /* 0x008fec0003800000 */
[----:B------:R-:W3:Y:S02]  /*67d0*/  SYNCS.PHASECHK.TRANS64.TRYWAIT P1, [R9+URZ+0x38850], R8 ;  /* 0x03885008090075a7 */ /* 0x000ee4000802017f */
[----:B---3--:R-:W-:Y:S05]  /*67e0*/  @!P1 BRA `(.L_x_8369) ;  /* 0x0000010000009947 */ /* 0x008fea0003800000 */
.L_x_8368:
        /* <DEDUP_REMOVED lines=189> */
[----:B------:R-:W-:Y:S01]  /*73c0*/  IMAD.IADD R15, R21, 0x1, R8 ;  /* 0x00000001150f7824 */ /* 0x000fe200078e0208 */
[----:B------:R-:W-:Y:S02]  /*73d0*/  WARPGROUP.DEPBAR.LE gsb0, 0x0 ;  /* 0x00008000000079c5 */ /* 0x000fe40000010000 */
[----:B------:R-:W-:-:S08]  /*73e0*/  WARPGROUP.ARRIVE ;  /* 0x00000000000079c5 */ /* 0x000fd00000000000 */
[----:B------:R-:W-:Y:S01]  /*73f0*/  HGMMA.64x64x16.F32 R152, gdesc[UR24], R152, gsb0 ;  /* 0x00e00000189879f0 */ /* 0x000fe20008000898 */
[----:B------:R-:W-:Y:S01]  /*7400*/  R2UR UR24, R15 ;  /* 0x000000000f1872ca */ /* 0x000fe200000e0000 */
[----:B------:R-:W-:Y:S01]  /*7410*/  VIADD R15, R7, 0xa00 ;  /* 0x00000a00070f7836 */ /* 0x000fe20000000000 */
[----:B------:R-:W-:Y:S01]  /*7420*/  UMOV UR25, 0x40000040 ;  /* 0x4000004000197882 */ /* 0x000fe20000000000 */
[----:B------:R-:W-:Y:S02]  /*7430*/  UMOV UR27, 0x40000040 ;  /* 0x40000040001b7882 */ /* 0x000fe40000000000 */
[----:B------:R-:W-:-:S05]  /*7440*/  IMAD.IADD R20, R8, 0x1, R15 ;  /* 0x0000000108147824 */ /* 0x000fca00078e020f */
        /* <DEDUP_REMOVED lines=128> */
.L_x_8370:
        /* <DEDUP_REMOVED lines=9> */
[----:B------:R-:W-:-:S03]  /*7ce0*/  IADD3 R8, R186, UR6, -R18 ;  /* 0x00000006ba087c10 */ /* 0x000fc6000fffe812 */
[----:B------:R-:W0:Y:S02]  /*7cf0*/  SHFL.IDX PT, R15, R7, 0x1, 0x1c1f ;  /* 0x003c1f00070f7f89 */ /* 0x000e2400000e0000 */
[----:B------:R-:W-:Y:S02]  /*7d00*/  IMAD.IADD R8, R8, 0x1, -R185 ;  /* 0x0000000108087824 */ /* 0x000fe400078e0ab9 */
[----:B------:R-:W1:Y:S02]  /*7d10*/  SHFL.IDX PT, R7, R7, RZ, 0x1c1f ;  /* 0x001c1fff07077589 */ /* 0x000e6400000e0000 */
        /* <DEDUP_REMOVED lines=48> */
[----:B------:R-:W-:Y:S01]  /*8020*/  FMNMX.FTZ R14, R183, R12, !PT ;  /* 0x0000000cb70e7209 */ /* 0x000fe20007810000 */
[----:B-1----:R-:W-:-:S04]  /*8030*/  IMAD.IADD R12, R8, 0x1, R7 ;  /* 0x00000001080c7824 */ /* 0x002fc800078e0207 */
        /* <DEDUP_REMOVED lines=70> */
[----:B------:R-:W-:Y:S01]  /*84a0*/  FFMA.FTZ R181, R183, UR28, -R214 ;  /* 0x0000001cb7b57c23 */ /* 0x000fe200080108d6 */
[----:B------:R-:W0:Y:S01]  /*84b0*/  SHFL.BFLY PT, R158, R7, 0x2, 0x1f ;  /* 0x0c401f00079e7f89 */ /* 0x000e2200000e0000 */
[----:B------:R-:W-:Y:S08]  /*84c0*/  MUFU.EX2 R15, R15 ;  /* 0x0000000f000f7308 */ /* 0x000ff00000000800 */
[----:B------:R-:W-:Y:S08]  /*84d0*/  MUFU.EX2 R12, R12 ;  /* 0x0000000c000c7308 */ /* 0x000ff00000000800 */
[----:B------:R-:W-:Y:S01]  /*84e0*/  MUFU.EX2 R14, R177 ;  /* 0x000000b1000e7308 */ /* 0x000fe20000000800 */
[----:B0-----:R-:W-:-:S07]  /*84f0*/  FMNMX.FTZ R158, R7, R158, !PT ;  /* 0x0000009e079e7209 */ /* 0x001fce0007810000 */
[----:B------:R-:W0:Y:S01]  /*8500*/  MUFU.EX2 R169, R169 ;  /* 0x000000a900a97308 */ /* 0x000e220000000800 */
[----:B------:R-:W1:Y:S07]  /*8510*/  SHFL.BFLY PT, R7, R158, 0x1, 0x1f ;  /* 0x0c201f009e077f89 */ /* 0x000e6e00000e0000 */
[----:B------:R-:W-:Y:S08]  /*8520*/  MUFU.EX2 R20, R20 ;  /* 0x0000001400147308 */ /* 0x000ff00000000800 */
[----:B------:R-:W2:Y:S08]  /*8530*/  MUFU.EX2 R173, R173 ;  /* 0x000000ad00ad7308 */ /* 0x000eb00000000800 */
        /* <DEDUP_REMOVED lines=9> */
[----:B------:R-:W-:Y:S01]  /*85d0*/  FSEL R153, R7, RZ, P2 ;  /* 0x000000ff07997208 */ /* 0x000fe20001000000 */
[--C-:B------:R-:W-:Y:S01]  /*85e0*/  FFMA.FTZ R221, R152, UR28, -R158.reuse ;  /* 0x0000001c98dd7c23 */ /* 0x100fe2000801089e */
[----:B------:R-:W-:Y:S01]  /*85f0*/  FSEL R152, R8, RZ, P1 ;  /* 0x000000ff08987208 */ /* 0x000fe20000800000 */
[----:B------:R-:W-:Y:S01]  /*8600*/  FFMA.FTZ R214, R157, UR28, -R158 ;  /* 0x0000001c9dd67c23 */ /* 0x000fe2000801089e */
[----:B------:R-:W-:Y:S02]  /*8610*/  IMAD.MOV R157, RZ, RZ, -R184 ;  /* 0x000000ffff9d7224 */ /* 0x000fe400078e0ab8 */
[----:B------:R-:W-:Y:S01]  /*8620*/  FADD.FTZ R153, -R153, R10 ;  /* 0x0000000a99997221 */ /* 0x000fe20000010100 */
[--C-:B------:R-:W-:Y:S01]  /*8630*/  FFMA.FTZ R222, R213, UR28, -R158.reuse ;  /* 0x0000001cd5de7c23 */ /* 0x100fe2000801089e */
[----:B------:R-:W-:Y:S01]  /*8640*/  FADD.FTZ R152, -R152, R11 ;  /* 0x0000000b98987221 */ /* 0x000fe20000010100 */
[--C-:B------:R-:W-:Y:S01]  /*8650*/  FFMA.FTZ R213, R215, UR28, -R158.reuse ;  /* 0x0000001cd7d57c23 */ /* 0x100fe2000801089e */
[----:B------:R-:W-:Y:S01]  /*8660*/  FMUL.FTZ R215, R153, UR28 ;  /* 0x0000001c99d77c20 */ /* 0x000fe20008410000 */
[----:B------:R-:W-:Y:S01]  /*8670*/  ISETP.NE.AND P1, PT, R18, R157, PT ;  /* 0x0000009d1200720c */ /* 0x000fe20003f25270 */
[----:B------:R-:W-:Y:S01]  /*8680*/  FMUL.FTZ R152, R152, UR28 ;  /* 0x0000001c98987c20 */ /* 0x000fe20008410000 */
[--C-:B------:R-:W-:Y:S01]  /*8690*/  FFMA.FTZ R183, R156, UR28, -R158.reuse ;  /* 0x0000001c9cb77c23 */ /* 0x100fe2000801089e */
[--C-:B------:R-:W-:Y:S01]  /*86a0*/  FFMA.FTZ R156, R176, UR28, -R158.reuse ;  /* 0x0000001cb09c7c23 */ /* 0x100fe2000801089e */
[----:B------:R-:W-:Y:S01]  /*86b0*/  FFMA.FTZ R224, R154, UR28, -R158 ;  /* 0x0000001c9ae07c23 */ /* 0x000fe2000801089e */
[----:B------:R-:W1:Y:S01]  /*86c0*/  MUFU.EX2 R10, R152 ;  /* 0x00000098000a7308 */ /* 0x000e620000000800 */
[----:B------:R-:W-:-:S02]  /*86d0*/  VIADD R153, R9, 0x38840 ;  /* 0x0003884009997836 */ /* 0x000fc40000000000 */
[--C-:B------:R-:W-:Y:S01]  /*86e0*/  FFMA.FTZ R217, R160, UR28, -R158.reuse ;  /* 0x0000001ca0d97c23 */ /* 0x100fe2000801089e */
[--C-:B------:R-:W-:Y:S01]  /*86f0*/  FFMA.FTZ R218, R161, UR28, -R158.reuse ;  /* 0x0000001ca1da7c23 */ /* 0x100fe2000801089e */
[--C-:B------:R-:W-:Y:S01]  /*8700*/  FFMA.FTZ R219, R164, UR28, -R158.reuse ;  /* 0x0000001ca4db7c23 */ /* 0x100fe2000801089e */
[--C-:B------:R-:W-:Y:S01]  /*8710*/  FFMA.FTZ R220, R165, UR28, -R158.reuse ;  /* 0x0000001ca5dc7c23 */ /* 0x100fe2000801089e */
[----:B------:R-:W-:Y:S01]  /*8720*/  PRMT R153, R202, 0x654, R153 ;  /* 0x00000654ca997816 */ /* 0x000fe20000000099 */
[----:B------:R-:W-:Y:S01]  /*8730*/  FFMA.FTZ R172, R172, UR28, -R158 ;  /* 0x0000001cacac7c23 */ /* 0x000fe2000801089e */
[----:B------:R-:W3:Y:S01]  /*8740*/  MUFU.EX2 R215, R215 ;  /* 0x000000d700d77308 */ /* 0x000ee20000000800 */
[----:B------:R-:W-:Y:S02]  /*8750*/  @!P1 IMAD R154, R13, 0x40, R22 ;  /* 0x000000400d9a9824 */ /* 0x000fe400078e0216 */
[--C-:B------:R-:W-:Y:S01]  /*8760*/  FFMA.FTZ R13, R216, UR28, -R158.reuse ;  /* 0x0000001cd80d7c23 */ /* 0x100fe2000801089e */
[----:B------:R4:W-:Y:S01]  /*8770*/  SYNCS.ARRIVE.TRANS64.RED.A1T0 RZ, [R153+URZ], RZ ;  /* 0x000000ff99ff79a7 */ /* 0x0009e2000810043f */
[----:B------:R-:W-:Y:S01]  /*8780*/  FFMA.FTZ R216, R155, UR28, -R158 ;  /* 0x0000001c9bd87c23 */ /* 0x000fe2000801089e */
[----:B------:R-:W-:Y:S01]  /*8790*/  IMAD R176, R2, 0x1000, R19 ;  /* 0x0000100002b07824 */ /* 0x000fe200078e0213 */
[----:B0-----:R-:W-:Y:S01]  /*87a0*/  F2FP.F16.F32.PACK_AB R155, R169, R14 ;  /* 0x0000000ea99b723e */ /* 0x001fe200000000ff */
[----:B------:R0:W-:Y:S01]  /*87b0*/  MUFU.EX2 R11, R156 ;  /* 0x0000009c000b7308 */ /* 0x0001e20000000800 */
[----:B--2---:R-:W-:Y:S01]  /*87c0*/  F2FP.F16.F32.PACK_AB R157, R173, R20 ;  /* 0x00000014ad9d723e */ /* 0x004fe200000000ff */
[-C--:B-1----:R-:W-:Y:S01]  /*87d0*/  FMUL.FTZ R26, R26, R10.reuse ;  /* 0x0000000a1a1a7220 */ /* 0x082fe20000410000 */
[----:B----4-:R-:W-:Y:S01]  /*87e0*/  F2FP.F16.F32.PACK_AB R153, R12, R15 ;  /* 0x0000000f0c99723e */ /* 0x010fe200000000ff */
[----:B------:R-:W-:Y:S01]  /*87f0*/  FMUL.FTZ R27, R27, R10 ;  /* 0x0000000a1b1b7220 */ /* 0x000fe20000410000 */
[----:B------:R-:W-:Y:S01]  /*8800*/  F2FP.F16.F32.PACK_AB R159, R177, R168 ;  /* 0x000000a8b19f723e */ /* 0x000fe200000000ff */
[----:B------:R-:W-:Y:S01]  /*8810*/  FMUL.FTZ R30, R30, R10 ;  /* 0x0000000a1e1e7220 */ /* 0x000fe20000410000 */
[----:B------:R-:W-:Y:S01]  /*8820*/  R2UR UR6, R176 ;  /* 0x00000000b00672ca */ /* 0x000fe200000e0000 */
[----:B------:R-:W-:Y:S01]  /*8830*/  MUFU.EX2 R182, R182 ;  /* 0x000000b600b67308 */ /* 0x000fe20000000800 */
[----:B0-----:R-:W-:-:S02]  /*8840*/  @!P1 IMAD R156, R154, 0x4, R17 ;  /* 0x000000049a9c9824 */ /* 0x001fc400078e0211 */
[-C--:B---3--:R-:W-:Y:S01]  /*8850*/  FMUL.FTZ R24, R24, R215.reuse ;  /* 0x000000d718187220 */ /* 0x088fe20000410000 */
[-C--:B------:R-:W-:Y:S01]  /*8860*/  FMUL.FTZ R25, R25, R215.reuse ;  /* 0x000000d719197220 */ /* 0x080fe20000410000 */
[-C--:B------:R-:W-:Y:S01]  /*8870*/  FMUL.FTZ R28, R28, R215.reuse ;  /* 0x000000d71c1c7220 */ /* 0x080fe20000410000 */
[-C--:B------:R-:W-:Y:S01]  /*8880*/  FMUL.FTZ R29, R29, R215.reuse ;  /* 0x000000d71d1d7220 */ /* 0x080fe20000410000 */
[----:B------:R-:W-:Y:S01]  /*8890*/  @!P1 STS [R156+0x38400], R215 ;  /* 0x038400d79c009388 */ /* 0x000fe20000000800 */
[-C--:B------:R-:W-:Y:S01]  /*88a0*/  FMUL.FTZ R31, R31, R10.reuse ;  /* 0x0000000a1f1f7220 */ /* 0x080fe20000410000 */
[----:B------:R-:W0:Y:S01]  /*88b0*/  MUFU.EX2 R21, R21 ;  /* 0x0000001500157308 */ /* 0x000e220000000800 */
[-C--:B------:R-:W-:Y:S01]  /*88c0*/  FMUL.FTZ R32, R32, R215.reuse ;  /* 0x000000d720207220 */ /* 0x080fe20000410000 */
[----:B------:R1:W-:Y:S01]  /*88d0*/  @!P1 STS [R156+0x38420], R10 ;  /* 0x0384200a9c009388 */ /* 0x0003e20000000800 */
        /* <DEDUP_REMOVED lines=59> */
[----:B------:R-:W-:Y:S01]  /*8c90*/  FMUL.FTZ R81, R81, R215 ;  /* 0x000000d751517220 */ /* 0x000fe20000410000 */
[-C--:B------:R-:W-:Y:S01]  /*8ca0*/  FMUL.FTZ R82, R82, R10.reuse ;  /* 0x0000000a52527220 */ /* 0x080fe20000410000 */
[----:B------:R-:W-:Y:S01]  /*8cb0*/  MUFU.EX2 R174, R174 ;  /* 0x000000ae00ae7308 */ /* 0x000fe20000000800 */
[----:B0-----:R-:W-:Y:S01]  /*8cc0*/  F2FP.F16.F32.PACK_AB R158, R220, R219 ;  /* 0x000000dbdc9e723e */ /* 0x001fe200000000ff */
        /* <DEDUP_REMOVED lines=80> */
[----:B------:R-:W-:Y:S01]  /*91d0*/  FMUL.FTZ R149, R149, R215 ;  /* 0x000000d795957220 */ /* 0x000fe20000410000 */
[-C--:B------:R-:W-:Y:S01]  /*91e0*/  FMUL.FTZ R150, R150, R10.reuse ;  /* 0x0000000a96967220 */ /* 0x080fe20000410000 */
[----:B------:R-:W-:Y:S01]  /*91f0*/  FMUL.FTZ R151, R151, R10 ;  /* 0x0000000a97977220 */ /* 0x000fe20000410000 */
[----:B-1----:R-:W-:Y:S01]  /*9200*/  F2FP.F16.F32.PACK_AB R165, R179, R178 ;  /* 0x000000b2b3a5723e */ /* 0x002fe200000000ff */
[----:B------:R1:W-:Y:S01]  /*9210*/  STSM.16.M88.4 [R187+0x36400], R152 ;  /* 0x03640098bb007844 */ /* 0x0003e20000000200 */
[----:B------:R-:W-:Y:S01]  /*9220*/  VIADD R223, R176, 0x80 ;  /* 0x00000080b0df7836 */ /* 0x000fe20000000000 */
[----:B------:R-:W-:Y:S01]  /*9230*/  MUFU.EX2 R13, R13 ;  /* 0x0000000d000d7308 */ /* 0x000fe20000000800 */
[----:B0-----:R-:W-:Y:S01]  /*9240*/  F2FP.F16.F32.PACK_AB R167, R181, R180 ;  /* 0x000000b4b5a7723e */ /* 0x001fe200000000ff */
[----:B------:R1:W-:Y:S01]  /*9250*/  STSM.16.M88.4 [R190], R156 ;  /* 0x0000009cbe007844 */ /* 0x0003e20000000200 */
[----:B------:R-:W-:Y:S01]  /*9260*/  FFMA.FTZ R15, R10, R6, R15 ;  /* 0x000000060a0f7223 */ /* 0x000fe2000001000f */
[----:B------:R-:W-:-:S02]  /*9270*/  FFMA.FTZ R182, R215, R5, R182 ;  /* 0x00000005d7b67223 */ /* 0x000fc400000100b6 */
[----:B------:R1:W-:Y:S01]  /*9280*/  STSM.16.M88.4 [R188], R160 ;  /* 0x000000a0bc007844 */ /* 0x0003e20000000200 */
[----:B------:R-:W-:Y:S01]  /*9290*/  FADD.FTZ R15, R12, R15 ;  /* 0x0000000f0c0f7221 */ /* 0x000fe20000010000 */
[----:B------:R-:W0:Y:S01]  /*92a0*/  MUFU.EX2 R216, R216 ;  /* 0x000000d800d87308 */ /* 0x000e220000000800 */
[----:B--2---:R-:W-:Y:S01]  /*92b0*/  F2FP.F16.F32.PACK_AB R164, R224, R11 ;  /* 0x0000000be0a4723e */ /* 0x004fe200000000ff */
        /* <DEDUP_REMOVED lines=8> */
[----:B0-----:R-:W-:Y:S02]  /*9340*/  F2FP.F16.F32.PACK_AB R166, R216, R13 ;  /* 0x0000000dd8a6723e */ /* 0x001fe400000000ff */
        /* <DEDUP_REMOVED lines=54> */
.L_x_8371:
[----:B------:R-:W-:Y:S01]  /*96b0*/  UISETP.GT.AND UP0, UPT, UR30, UR29, UPT ;  /* 0x0000001d1e00728c */ /* 0x000fe2000bf04270 */
[----:B------:R-:W-:Y:S01]  /*96c0*/  VIADD R9, R9, 0x38860 ;  /* 0x0003886009097836 */ /* 0x000fe20000000000 */
[----:B------:R-:W-:Y:S01]  /*96d0*/  UIADD3 UR30, UR30, -0x1, URZ ;  /* 0xffffffff1e1e7890 */ /* 0x000fe2000fffe03f */
[----:B------:R-:W-:Y:S02]  /*96e0*/  IMAD.MOV.U32 R11, RZ, RZ, R8 ;  /* 0x000000ffff0b7224 */ /* 0x000fe400078e0008 */
[----:B------:R-:W-:Y:S01]  /*96f0*/  IMAD.MOV.U32 R10, RZ, RZ, R7 ;  /* 0x000000ffff0a7224 */ /* 0x000fe200078e0007 */
[----:B------:R-:W-:Y:S01]  /*9700*/  PLOP3.LUT P1, PT, PT, PT, UP0, 0x80, 0x0 ;  /* 0x000000000000781c */ /* 0x000fe20003f2f008 */
[----:B------:R-:W-:Y:S01]  /*9710*/  IMAD.MOV.U32 R13, RZ, RZ, R2 ;  /* 0x000000ffff0d7224 */ /* 0x000fe200078e0002 */
[----:B------:R-:W-:-:S04]  /*9720*/  PRMT R9, R202, 0x654, R9 ;  /* 0x00000654ca097816 */ /* 0x000fc80000000009 */
[----:B------:R0:W-:Y:S07]  /*9730*/  SYNCS.ARRIVE.TRANS64.RED.A1T0 RZ, [R9+URZ], RZ ;  /* 0x000000ff09ff79a7 */ /* 0x0001ee000810043f */
[----:B------:R-:W-:Y:S05]  /*9740*/  @P1 BRA `(.L_x_8372) ;  /* 0xffffffcc00741947 */ /* 0x000fea000383ffff */
.L_x_8361:
[----:B------:R-:W-:-:S13]  /*9750*/  ISETP.LE.AND P1, PT, RZ, UR30, PT ;  /* 0x0000001eff007c0c */ /* 0x000fda000bf23270 */
[----:B------:R-:W-:Y:S05]  /*9760*/  @!P1 BRA `(.L_x_8373) ;  /* 0x0000002c004c9947 */ /* 0x000fea0003800000 */
[----:B------:R-:W-:Y:S01]  /*9770*/  IMAD.MOV.U32 R185, RZ, RZ, R8 ;  /* 0x000000ffffb97224 */ /* 0x000fe200078e0008 */
[----:B------:R-:W-:Y:S01]  /*9780*/  ULDC UR28, c[0x0][0xa80] ;  /* 0x0002a000001c7ab9 */ /* 0x000fe20000000800 */
[----:B------:R-:W-:Y:S02]  /*9790*/  IMAD.MOV.U32 R10, RZ, RZ, R7 ;  /* 0x000000ffff0a7224 */ /* 0x000fe400078e0007 */
[----:B------:R-:W-:-:S07]  /*97a0*/  IMAD.MOV.U32 R213, RZ, RZ, R2 ;  /* 0x000000ffffd57224 */ /* 0x000fce00078e0002 */
.L_x_8384:
[----:B------:R-:W-:-:S05]  /*97b0*/  VIADD R2, R213, 0x1 ;  /* 0x00000001d5027836 */ /* 0x000fca0000000000 */
[----:B------:R-:W-:-:S04]  /*97c0*/  ISETP.NE.AND P1, PT, R2, 0x2, PT ;  /* 0x000000020200780c */ /* 0x000fc80003f25270 */
[----:B------:R-:W-:Y:S02]  /*97d0*/  SEL R7, RZ, 0x1, P1 ;  /* 0x00000001ff077807 */ /* 0x000fe40000800000 */
[----:B------:R-:W-:Y:S02]  /*97e0*/  SEL R2, R2, RZ, P1 ;  /* 0x000000ff02027207 */ /* 0x000fe40000800000 */
[----:B------:R-:W-:Y:S01]  /*97f0*/  LOP3.LUT R16, R16, R7, RZ, 0x3c, !PT ;  /* 0x0000000710107212 */ /* 0x000fe200078e3cff */
[----:B-1----:R-:W-:Y:S06]  /*9800*/  @!P0 BRA `(.L_x_8374) ;  /* 0x0000000000048947 */ /* 0x002fec0003800000 */
[----:B------:R-:W-:Y:S01]  /*9810*/  BPT.TRAP 0x1 ;  /* 0x000000040000795c */ /* 0x000fe20000300000 */
.L_x_8374:
[----:B0-----:R-:W-:Y:S01]  /*9820*/  IMAD R9, R2, 0x8, R17 ;  /* 0x0000000802097824 */ /* 0x001fe200078e0211 */
[----:B------:R-:W-:-:S04]  /*9830*/  SHF.L.U32 R8, R16, 0x1f, RZ ;  /* 0x0000001f10087819 */ /* 0x000fc800000006ff */
[----:B------:R0:W1:Y:S01]  /*9840*/  SYNCS.PHASECHK.TRANS64.TRYWAIT P1, [R9+URZ+0x38830], R8 ;  /* 0x03883008090075a7 */ /* 0x000062000802017f */
[----:B------:R-:W-:Y:S05]  /*9850*/  @!P0 BRA `(.L_x_8375) ;  /* 0x0000000000048947 */ /* 0x000fea0003800000 */
[----:B------:R-:W-:Y:S01]  /*9860*/  BPT.TRAP 0x1 ;  /* 0x000000040000795c */ /* 0x000fe20000300000 */
.L_x_8375:
[----:B------:R-:W-:Y:S01]  /*9870*/  IMAD R7, R2, 0x200, R0 ;  /* 0x0000020002077824 */ /* 0x000fe200078e0200 */
[----:B-1----:R-:W-:Y:S06]  /*9880*/  @P1 BRA `(.L_x_8376) ;  /* 0x0000000000081947 */ /* 0x002fec0003800000 */
[----:B------:R-:W1:Y:S02]  /*9890*/  SYNCS.PHASECHK.TRANS64.TRYWAIT P1, [R9+URZ+0x38830], R8 ;  /* 0x03883008090075a7 */ /* 0x000e64000802017f */
[----:B-1----:R-:W-:Y:S05]  /*98a0*/  @!P1 BRA `(.L_x_8377) ;  /* 0x000000cc00e49947 */ /* 0x002fea0003800000 */
.L_x_8376:
        /* <DEDUP_REMOVED lines=22> */
.L_x_8378:
[----:B------:R2:W3:Y:S01]  /*9a10*/  SYNCS.PHASECHK.TRANS64.TRYWAIT P1, [R9+URZ+0x38850], R8 ;  /* 0x03885008090075a7 */ /* 0x0004e2000802017f */
[----:B------:R-:W-:Y:S05]  /*9a20*/  @!P0 BRA `(.L_x_8379) ;  /* 0x0000000000048947 */ /* 0x000fea0003800000 */
[----:B------:R-:W-:Y:S01]  /*9a30*/  BPT.TRAP 0x1 ;  /* 0x000000040000795c */ /* 0x000fe20000300000 */
.L_x_8379:
[----:B------:R-:W-:Y:S01]  /*9a40*/  IMAD R7, R2, 0x1000, R4 ;  /* 0x0000100002077824 */ /* 0x000fe200078e0204 */
[----:B---3--:R-:W-:Y:S06]  /*9a50*/  @P1 BRA `(.L_x_8380) ;  /* 0x0000000000081947 */ /* 0x008fec0003800000 */
[----:B------:R-:W3:Y:S02]  /*9a60*/  SYNCS.PHASECHK.TRANS64.TRYWAIT P1, [R9+URZ+0x38850], R8 ;  /* 0x03885008090075a7 */ /* 0x000ee4000802017f */
[----:B---3--:R-:W-:Y:S05]  /*9a70*/  @!P1 BRA `(.L_x_8381) ;  /* 0x000000cc00849947 */ /* 0x008fea0003800000 */
.L_x_8380:
        /* <DEDUP_REMOVED lines=326> */
.L_x_8382:
[----:B------:R-:W-:Y:S01]  /*aee0*/  FMNMX.FTZ R8, R152, R10, !PT ;  /* 0x0000000a98087209 */ /* 0x000fe20007810000 */
[----:B------:R-:W-:Y:S01]  /*aef0*/  IMAD R220, R2, 0x1000, R19 ;  /* 0x0000100002dc7824 */ /* 0x000fe200078e0213 */
[----:B------:R-:W-:Y:S02]  /*af00*/  UMOV UR7, 0x40000040 ;  /* 0x4000004000077882 */ /* 0x000fe40000000000 */
[----:B------:R-:W-:Y:S02]  /*af10*/  FMNMX.FTZ R7, R153, R8, !PT ;  /* 0x0000000899077209 */ /* 0x000fe40007810000 */
        /* <DEDUP_REMOVED lines=109> */
[----:B------:R-:W-:Y:S01]  /*b5f0*/  FFMA.FTZ R153, R181, UR28, -R204 ;  /* 0x0000001cb5997c23 */ /* 0x000fe200080108cc */
[----:B------:R-:W-:Y:S01]  /*b600*/  MUFU.EX2 R186, R186 ;  /* 0x000000ba00ba7308 */ /* 0x000fe20000000800 */
[----:B-1----:R-:W-:Y:S01]  /*b610*/  F2FP.F16.F32.PACK_AB R156, R20, R15 ;  /* 0x0000000f149c723e */ /* 0x002fe200000000ff */
        /* <DEDUP_REMOVED lines=11> */
[--C-:B------:R-:W-:Y:S01]  /*b6d0*/  FFMA.FTZ R204, R154, UR28, -R152.reuse ;  /* 0x0000001c9acc7c23 */ /* 0x100fe20008010898 */
[--C-:B------:R-:W-:Y:S01]  /*b6e0*/  FFMA.FTZ R215, R155, UR28, -R152.reuse ;  /* 0x0000001c9bd77c23 */ /* 0x100fe20008010898 */
[----:B------:R-:W-:Y:S01]  /*b6f0*/  FFMA.FTZ R214, R158, UR28, -R152 ;  /* 0x0000001c9ed67c23 */ /* 0x000fe20008010898 */
[----:B------:R-:W1:Y:S01]  /*b700*/  MUFU.EX2 R181, R181 ;  /* 0x000000b500b57308 */ /* 0x000e620000000800 */
[----:B0-----:R-:W-:-:S02]  /*b710*/  IMAD.MOV R153, RZ, RZ, -R184 ;  /* 0x000000ffff997224 */ /* 0x001fc400078e0ab8 */
[--C-:B------:R-:W-:Y:S01]  /*b720*/  FFMA.FTZ R217, R159, UR28, -R152.reuse ;  /* 0x0000001c9fd97c23 */ /* 0x100fe20008010898 */
[--C-:B------:R-:W-:Y:S01]  /*b730*/  FFMA.FTZ R216, R162, UR28, -R152.reuse ;  /* 0x0000001ca2d87c23 */ /* 0x100fe20008010898 */
[--C-:B------:R-:W-:Y:S01]  /*b740*/  FFMA.FTZ R219, R163, UR28, -R152.reuse ;  /* 0x0000001ca3db7c23 */ /* 0x100fe20008010898 */
[--C-:B------:R-:W-:Y:S01]  /*b750*/  FFMA.FTZ R218, R166, UR28, -R152.reuse ;  /* 0x0000001ca6da7c23 */ /* 0x100fe20008010898 */
[----:B------:R-:W-:Y:S01]  /*b760*/  ISETP.NE.AND P1, PT, R18, R153, PT ;  /* 0x000000991200720c */ /* 0x000fe20003f25270 */
[----:B------:R-:W-:Y:S02]  /*b770*/  VIADD R153, R9, 0x38840 ;  /* 0x0003884009997836 */ /* 0x000fe40000000000 */
[--C-:B------:R-:W-:Y:S01]  /*b780*/  FFMA.FTZ R221, R167, UR28, -R152.reuse ;  /* 0x0000001ca7dd7c23 */ /* 0x100fe20008010898 */
[--C-:B------:R-:W-:Y:S01]  /*b790*/  FFMA.FTZ R170, R170, UR28, -R152.reuse ;  /* 0x0000001caaaa7c23 */ /* 0x100fe20008010898 */
[--C-:B------:R-:W-:Y:S01]  /*b7a0*/  FFMA.FTZ R171, R171, UR28, -R152.reuse ;  /* 0x0000001cabab7c23 */ /* 0x100fe20008010898 */
[--C-:B------:R-:W-:Y:S01]  /*b7b0*/  FFMA.FTZ R174, R174, UR28, -R152.reuse ;  /* 0x0000001caeae7c23 */ /* 0x100fe20008010898 */
[----:B------:R-:W-:Y:S01]  /*b7c0*/  PRMT R153, R202, 0x654, R153 ;  /* 0x00000654ca997816 */ /* 0x000fe20000000099 */
[--C-:B------:R-:W-:Y:S01]  /*b7d0*/  FFMA.FTZ R175, R175, UR28, -R152.reuse ;  /* 0x0000001cafaf7c23 */ /* 0x100fe20008010898 */
[--C-:B------:R-:W-:Y:S01]  /*b7e0*/  FFMA.FTZ R178, R178, UR28, -R152.reuse ;  /* 0x0000001cb2b27c23 */ /* 0x100fe20008010898 */
[--C-:B------:R-:W-:Y:S01]  /*b7f0*/  FFMA.FTZ R179, R179, UR28, -R152.reuse ;  /* 0x0000001cb3b37c23 */ /* 0x100fe20008010898 */
[----:B------:R0:W-:Y:S01]  /*b800*/  SYNCS.ARRIVE.TRANS64.RED.A1T0 RZ, [R153+URZ], RZ ;  /* 0x000000ff99ff79a7 */ /* 0x0001e2000810043f */
[--C-:B------:R-:W-:Y:S01]  /*b810*/  FFMA.FTZ R182, R182, UR28, -R152.reuse ;  /* 0x0000001cb6b67c23 */ /* 0x100fe20008010898 */
[----:B------:R-:W-:Y:S01]  /*b820*/  FFMA.FTZ R183, R183, UR28, -R152 ;  /* 0x0000001cb7b77c23 */ /* 0x000fe20008010898 */
[----:B------:R-:W-:Y:S01]  /*b830*/  @!P1 IMAD R154, R213, 0x40, R22 ;  /* 0x00000040d59a9824 */ /* 0x000fe200078e0216 */
[----:B------:R-:W-:Y:S01]  /*b840*/  MUFU.EX2 R204, R204 ;  /* 0x000000cc00cc7308 */ /* 0x000fe20000000800 */
[----:B------:R-:W-:Y:S01]  /*b850*/  F2FP.F16.F32.PACK_AB R152, R12, R11 ;  /* 0x0000000b0c98723e */ /* 0x000fe200000000ff */
[----:B-1----:R-:W-:Y:S01]  /*b860*/  FMUL.FTZ R26, R26, R181 ;  /* 0x000000b51a1a7220 */ /* 0x002fe20000410000 */
[----:B------:R-:W-:Y:S01]  /*b870*/  @!P1 IMAD R154, R154, 0x4, R17 ;  /* 0x000000049a9a9824 */ /* 0x000fe200078e0211 */
[----:B------:R-:W-:Y:S01]  /*b880*/  F2FP.F16.F32.PACK_AB R158, R186, R21 ;  /* 0x00000015ba9e723e */ /* 0x000fe200000000ff */
[-C--:B------:R-:W-:Y:S01]  /*b890*/  FMUL.FTZ R27, R27, R181.reuse ;  /* 0x000000b51b1b7220 */ /* 0x080fe20000410000 */
[-C--:B------:R-:W-:Y:S01]  /*b8a0*/  FMUL.FTZ R30, R30, R181.reuse ;  /* 0x000000b51e1e7220 */ /* 0x080fe20000410000 */
        /* <DEDUP_REMOVED lines=182> */
.L_x_8383:
[----:B------:R-:W-:Y:S01]  /*c410*/  ISETP.LT.AND P1, PT, RZ, UR30, PT ;  /* 0x0000001eff007c0c */ /* 0x000fe2000bf21270 */
[----:B------:R-:W-:Y:S01]  /*c420*/  VIADD R9, R9, 0x38860 ;  /* 0x0003886009097836 */ /* 0x000fe20000000000 */
[----:B------:R-:W-:Y:S01]  /*c430*/  UIADD3 UR30, UR30, -0x1, URZ ;  /* 0xffffffff1e1e7890 */ /* 0x000fe2000fffe03f */
[----:B------:R-:W-:Y:S02]  /*c440*/  IMAD.MOV.U32 R185, RZ, RZ, R8 ;  /* 0x000000ffffb97224 */ /* 0x000fe400078e0008 */
[----:B------:R-:W-:Y:S01]  /*c450*/  IMAD.MOV.U32 R10, RZ, RZ, R7 ;  /* 0x000000ffff0a7224 */ /* 0x000fe200078e0007 */
[----:B------:R-:W-:Y:S01]  /*c460*/  PRMT R9, R202, 0x654, R9 ;  /* 0x00000654ca097816 */ /* 0x000fe20000000009 */
[----:B------:R-:W-:-:S03]  /*c470*/  IMAD.MOV.U32 R213, RZ, RZ, R2 ;  /* 0x000000ffffd57224 */ /* 0x000fc600078e0002 */
[----:B------:R1:W-:Y:S03]  /*c480*/  SYNCS.ARRIVE.TRANS64.RED.A1T0 RZ, [R9+URZ], RZ ;  /* 0x000000ff09ff79a7 */ /* 0x0003e6000810043f */
[----:B------:R-:W-:Y:S05]  /*c490*/  @P1 BRA `(.L_x_8384) ;  /* 0xffffffd000c41947 */ /* 0x000fea000383ffff */
.L_x_8373:
[----:B------:R-:W2:Y:S01]  /*c4a0*/  SHFL.BFLY PT, R0, R5, 0x2, 0x1f ;  /* 0x0c401f0005007f89 */ /* 0x000ea200000e0000 */
[----:B------:R-:W-:-:S03]  /*c4b0*/  UIADD3 UR36, UR36, 0x1, URZ ;  /* 0x0000000124247890 */ /* 0x000fc6000fffe03f */
[----:B01----:R-:W0:Y:S01]  /*c4c0*/  SHFL.BFLY PT, R9, R6, 0x2, 0x1f ;  /* 0x0c401f0006097f89 */ /* 0x003e2200000e0000 */
[----:B------:R-:W-:Y:S08]  /*c4d0*/  BAR.ARV 0x8, 0x100 ;  /* 0x0204000000007b1d */ /* 0x000ff00000002000 */
[----:B------:R-:W-:Y:S01]  /*c4e0*/  BAR.SYNC.DEFER_BLOCKING 0xf, 0x100 ;  /* 0x03c4000000007b1d */ /* 0x000fe20000010000 */
[----:B--2---:R-:W-:Y:S01]  /*c4f0*/  FADD.FTZ R4, R0, R5 ;  /* 0x0000000500047221 */ /* 0x004fe20000010000 */
[----:B------:R-:W-:-:S02]  /*c500*/  VIADD R5, R2, 0x1 ;  /* 0x0000000102057836 */ /* 0x000fc40000000000 */
[----:B0-----:R-:W-:Y:S02]  /*c510*/  FADD.FTZ R9, R9, R6 ;  /* 0x0000000609097221 */ /* 0x001fe40000010000 */
[----:B------:R-:W0:Y:S01]  /*c520*/  SHFL.BFLY PT, R3, R4, 0x1, 0x1f ;  /* 0x0c201f0004037f89 */ /* 0x000e2200000e0000 */
[----:B------:R-:W-:-:S03]  /*c530*/  ISETP.NE.AND P1, PT, R5, 0x2, PT ;  /* 0x000000020500780c */ /* 0x000fc60003f25270 */
[----:B------:R-:W1:Y:S01]  /*c540*/  SHFL.BFLY PT, R10, R9, 0x1, 0x1f ;  /* 0x0c201f00090a7f89 */ /* 0x000e6200000e0000 */
[----:B0-----:R-:W-:Y:S01]  /*c550*/  FADD.FTZ R0, R4, R3 ;  /* 0x0000000304007221 */ /* 0x001fe20000010000 */
[----:B------:R-:W-:Y:S02]  /*c560*/  IMAD.MOV R3, RZ, RZ, -R184 ;  /* 0x000000ffff037224 */ /* 0x000fe400078e0ab8 */
[----:B------:R-:W-:Y:S02]  /*c570*/  IMAD.MOV.U32 R4, RZ, RZ, RZ ;  /* 0x000000ffff047224 */ /* 0x000fe400078e00ff */
[----:B-1----:R-:W-:Y:S01]  /*c580*/  FADD.FTZ R6, R9, R10 ;  /* 0x0000000a09067221 */ /* 0x002fe20000010000 */
[----:B------:R-:W-:Y:S02]  /*c590*/  FSETP.NE.FTZ.AND P2, PT, R0, RZ, PT ;  /* 0x000000ff0000720b */ /* 0x000fe40003f55000 */
[----:B------:R-:W-:Y:S01]  /*c5a0*/  ISETP.NE.AND P0, PT, R18, R3, PT ;  /* 0x000000031200720c */ /* 0x000fe20003f05270 */
[----:B------:R-:W-:Y:S01]  /*c5b0*/  IMAD.MOV.U32 R3, RZ, RZ, RZ ;  /* 0x000000ffff037224 */ /* 0x000fe200078e00ff */
[----:B------:R-:W-:-:S02]  /*c5c0*/  FSETP.NE.FTZ.AND P3, PT, R6, RZ, PT ;  /* 0x000000ff0600720b */ /* 0x000fc40003f75000 */
[----:B------:R-:W-:-:S04]  /*c5d0*/  SEL R9, RZ, 0x1, P1 ;  /* 0x00000001ff097807 */ /* 0x000fc80000800000 */
[----:B------:R-:W-:Y:S01]  /*c5e0*/  LOP3.LUT R16, R16, R9, RZ, 0x3c, !PT ;  /* 0x0000000910107212 */ /* 0x000fe200078e3cff */
[----:B------:R-:W-:Y:S02]  /*c5f0*/  IMAD.U32 R9, RZ, RZ, UR28 ;  /* 0x0000001cff097e24 */ /* 0x000fe4000f8e00ff */
        /* <DEDUP_REMOVED lines=79> */
[----:B------:R-:W-:Y:S02]  /*caf0*/  IMAD.MOV.U32 R0, RZ, RZ, -0x800000 ;  /* 0xff800000ff007424 */ /* 0x000fe400078e00ff */
[-C--:B------:R-:W-:Y:S01]  /*cb00*/  FMUL.FTZ R25, R50, R4.reuse ;  /* 0x0000000432197220 */ /* 0x080fe20000410000 */
[-C--:B------:R-:W-:Y:S01]  /*cb10*/  FMUL.FTZ R13, R58, R4.reuse ;  /* 0x000000043a0d7220 */ /* 0x080fe20000410000 */
[-C--:B------:R-:W-:Y:S01]  /*cb20*/  FMUL.FTZ R15, R62, R4.reuse ;  /* 0x000000043e0f7220 */ /* 0x080fe20000410000 */
[----:B------:R-:W-:Y:S01]  /*cb30*/  @P2 FFMA.FTZ R3, R2, R7, R17 ;  /* 0x0000000702032223 */ /* 0x000fe20000010011 */
        /* <DEDUP_REMOVED lines=64> */
.L_x_8343:
[----:B------:R-:W0:Y:S01]  /*cf40*/  S2R R202, SR_CgaCtaId ;  /* 0x0000000000ca7919 */ /* 0x000e220000008800 */
[----:B------:R-:W-:Y:S01]  /*cf50*/  MOV R17, 0x400 ;  /* 0x0000040000117802 */ /* 0x000fe20000000f00 */
[----:B------:R-:W-:Y:S01]  /*cf60*/  BSSY B0, `(.L_x_8385) ;  /* 0x00002f1000007945 */ /* 0x000fe20003800000 */
[----:B------:R-:W-:Y:S02]  /*cf70*/  BAR.SYNC.DEFER_BLOCKING 0x5, 0x180 ;  /* 0x0146000000007b1d */ /* 0x000fe40000010000 */
[----:B0-----:R-:W-:-:S05]  /*cf80*/  LEA R17, R202, R17, 0x18 ;  /* 0x00000011ca117211 */ /* 0x001fca00078ec0ff */
[----:B------:R-:W0:Y:S02]  /*cf90*/  LDS.128 R4, [R17+0x388d0] ;  /* 0x0388d00011047984 */ /* 0x000e240000000c00 */
[----:B0-----:R-:W-:Y:S02]  /*cfa0*/  R2UR UR5, R5 ;  /* 0x00000000050572ca */ /* 0x001fe400000e0000 */
[----:B------:R-:W-:Y:S01]  /*cfb0*/  R2UR UR6, R6 ;  /* 0x00000000060672ca */ /* 0x000fe200000e0000 */
[----:B------:R-:W-:Y:S06]  /*cfc0*/  BAR.ARV 0x4, 0x180 ;  /* 0x0106000000007b1d */ /* 0x000fec0000002000 */
[----:B------:R-:W-:Y:S08]  /*cfd0*/  @P0 BRA `(.L_x_8386) ;  /* 0x00000020001c0947 */ /* 0x000ff00003800000 */
[----:B------:R-:W0:Y:S01]  /*cfe0*/  S2R R6, SR_SWINHI ;  /* 0x0000000000067919 */ /* 0x000e220000002f00 */
[----:B------:R-:W-:Y:S01]  /*cff0*/  F2FP.F16.F32.PACK_AB R9, R27, R9 ;  /* 0x000000091b09723e */ /* 0x000fe200000000ff */
[----:B------:R-:W-:Y:S01]  /*d000*/  ULDC.64 UR8, c[0x0][0xd00] ;  /* 0x0003400000087ab9 */ /* 0x000fe20000000a00 */
[----:B------:R-:W-:Y:S01]  /*d010*/  F2FP.F16.F32.PACK_AB R10, R10, R175 ;  /* 0x000000af0a0a723e */ /* 0x000fe200000000ff */
[----:B------:R-:W-:Y:S01]  /*d020*/  UISETP.NE.U32.AND UP0, UPT, UR8, URZ, UPT ;  /* 0x0000003f0800728c */ /* 0x000fe2000bf05070 */
[----:B------:R-:W-:Y:S02]  /*d030*/  F2FP.F16.F32.PACK_AB R11, R31, R11 ;  /* 0x0000000b1f0b723e */ /* 0x000fe400000000ff */
[----:B------:R-:W-:Y:S01]  /*d040*/  F2FP.F16.F32.PACK_AB R28, R28, R174 ;  /* 0x000000ae1c1c723e */ /* 0x000fe200000000ff */
[----:B------:R-:W-:Y:S01]  /*d050*/  UISETP.NE.AND.EX UP0, UPT, UR9, URZ, UPT, UP0 ;  /* 0x0000003f0900728c */ /* 0x000fe2000bf05300 */
[----:B------:R-:W-:Y:S02]  /*d060*/  F2FP.F16.F32.PACK_AB R29, R35, R29 ;  /* 0x0000001d231d723e */ /* 0x000fe400000000ff */
[----:B------:R-:W-:Y:S01]  /*d070*/  F2FP.F16.F32.PACK_AB R31, R39, R38 ;  /* 0x00000026271f723e */ /* 0x000fe200000000ff */
[----:B------:R-:W-:Y:S01]  /*d080*/  ULDC.64 UR8, c[0x0][0xd00] ;  /* 0x0003400000087ab9 */ /* 0x000fe20000000a00 */
[----:B------:R-:W-:Y:S01]  /*d090*/  F2FP.F16.F32.PACK_AB R32, R32, R172 ;  /* 0x000000ac2020723e */ /* 0x000fe200000000ff */
[----:B------:R-:W-:Y:S01]  /*d0a0*/  UIMAD.WIDE UR8, UR40, 0x4, UR8 ;  /* 0x00000004280878a5 */ /* 0x000fe2000f8e0208 */
        /* <DEDUP_REMOVED lines=10> */
[----:B0-----:R-:W-:Y:S02]  /*d150*/  MOV R5, R6 ;  /* 0x0000000600057202 */ /* 0x001fe40000000f00 */
[----:B------:R-:W-:Y:S02]  /*d160*/  F2FP.F16.F32.PACK_AB R81, R83, R82 ;  /* 0x000000525351723e */ /* 0x000fe400000000ff */
[----:B------:R-:W-:Y:S01]  /*d170*/  F2FP.F16.F32.PACK_AB R88, R89, R88 ;  /* 0x000000585958723e */ /* 0x000fe200000000ff */
[----:B------:R-:W-:Y:S01]  /*d180*/  IMAD.WIDE R122, R203, 0x2, R4 ;  /* 0x00000002cb7a7825 */ /* 0x000fe200078e0204 */
[----:B------:R-:W-:-:S02]  /*d190*/  F2FP.F16.F32.PACK_AB R82, R85, R84 ;  /* 0x000000545552723e */ /* 0x000fc400000000ff */
[----:B------:R-:W-:Y:S02]  /*d1a0*/  F2FP.F16.F32.PACK_AB R83, R87, R86 ;  /* 0x000000565753723e */ /* 0x000fe400000000ff */
[C---:B------:R-:W-:Y:S02]  /*d1b0*/  IADD3 R177, P1, R122.reuse, 0x20, RZ ;  /* 0x000000207ab17810 */ /* 0x040fe40007f3e0ff */
[C---:B------:R-:W-:Y:S02]  /*d1c0*/  IADD3 R179, P0, R122.reuse, 0x40, RZ ;  /* 0x000000407ab37810 */ /* 0x040fe40007f1e0ff */
[----:B------:R-:W-:Y:S01]  /*d1d0*/  LOP3.LUT R40, R177, 0x380, RZ, 0xc0, !PT ;  /* 0x00000380b1287812 */ /* 0x000fe200078ec0ff */
[--C-:B------:R-:W-:Y:S01]  /*d1e0*/  IMAD.X R41, RZ, RZ, R123.reuse, P1 ;  /* 0x000000ffff297224 */ /* 0x100fe200008e067b */
[----:B------:R-:W-:Y:S01]  /*d1f0*/  IADD3 R183, P3, R122, 0x2000, RZ ;  /* 0x000020007ab77810 */ /* 0x000fe20007f7e0ff */
[----:B------:R-:W-:Y:S01]  /*d200*/  IMAD.X R45, RZ, RZ, R123, P0 ;  /* 0x000000ffff2d7224 */ /* 0x000fe200000e067b */
[----:B------:R-:W-:-:S02]  /*d210*/  SHF.R.U64 R40, R40, 0x3, RZ ;  /* 0x0000000328287819 */ /* 0x000fc400000012ff */
[----:B------:R-:W-:Y:S01]  /*d220*/  IADD3 R56, P6, R122, 0x2020, RZ ;  /* 0x000020207a387810 */ /* 0x000fe20007fde0ff */
[--C-:B------:R-:W-:Y:S01]  /*d230*/  IMAD.X R53, RZ, RZ, R123.reuse, P3 ;  /* 0x000000ffff357224 */ /* 0x100fe200018e067b */
[----:B------:R-:W-:Y:S02]  /*d240*/  LOP3.LUT R40, R40, R177, RZ, 0x3c, !PT ;  /* 0x000000b128287212 */ /* 0x000fe400078e3cff */
[----:B------:R-:W-:Y:S01]  /*d250*/  LOP3.LUT R44, R179, 0x380, RZ, 0xc0, !PT ;  /* 0x00000380b32c7812 */ /* 0x000fe200078ec0ff */
[----:B------:R-:W-:Y:S01]  /*d260*/  IMAD.X R57, RZ, RZ, R123, P6 ;  /* 0x000000ffff397224 */ /* 0x000fe200030e067b */
[----:B------:R-:W-:Y:S02]  /*d270*/  LOP3.LUT R52, R183, 0x380, RZ, 0xc0, !PT ;  /* 0x00000380b7347812 */ /* 0x000fe400078ec0ff */
[----:B------:R-:W-:Y:S02]  /*d280*/  LOP3.LUT R177, R56, 0x380, RZ, 0xc0, !PT ;  /* 0x0000038038b17812 */ /* 0x000fe400078ec0ff */
[----:B------:R-:W-:-:S02]  /*d290*/  IADD3 R181, P4, R122, 0x60, RZ ;  /* 0x000000607ab57810 */ /* 0x000fc40007f9e0ff */
[C---:B------:R-:W-:Y:S02]  /*d2a0*/  LOP3.LUT R21, R122.reuse, 0x380, RZ, 0xc0, !PT ;  /* 0x000003807a157812 */ /* 0x040fe400078ec0ff */
[C---:B------:R-:W-:Y:S01]  /*d2b0*/  IADD3 R60, P5, R122.reuse, 0x2040, RZ ;  /* 0x000020407a3c7810 */ /* 0x040fe20007fbe0ff */
[--C-:B------:R-:W-:Y:S01]  /*d2c0*/  IMAD.X R49, RZ, RZ, R123.reuse, P4 ;  /* 0x000000ffff317224 */ /* 0x100fe200020e067b */
[C---:B------:R-:W-:Y:S02]  /*d2d0*/  IADD3 R64, P2, R122.reuse, 0x2060, RZ ;  /* 0x000020607a407810 */ /* 0x040fe40007f5e0ff */
[----:B------:R-:W-:Y:S01]  /*d2e0*/  IADD3 R68, P1, R122, 0x4000, RZ ;  /* 0x000040007a447810 */ /* 0x000fe20007f3e0ff */
[--C-:B------:R-:W-:Y:S01]  /*d2f0*/  IMAD.X R61, RZ, RZ, R123.reuse, P5 ;  /* 0x000000ffff3d7224 */ /* 0x100fe200028e067b */
[----:B------:R-:W-:Y:S01]  /*d300*/  SHF.R.U64 R44, R44, 0x3, RZ ;  /* 0x000000032c2c7819 */ /* 0x000fe200000012ff */
[--C-:B------:R-:W-:Y:S01]  /*d310*/  IMAD.X R65, RZ, RZ, R123.reuse, P2 ;  /* 0x000000ffff417224 */ /* 0x100fe200010e067b */
[----:B------:R-:W-:Y:S01]  /*d320*/  SHF.R.U64 R52, R52, 0x3, RZ ;  /* 0x0000000334347819 */ /* 0x000fe200000012ff */
[----:B------:R-:W-:Y:S01]  /*d330*/  IMAD.X R69, RZ, RZ, R123, P1 ;  /* 0x000000ffff457224 */ /* 0x000fe200008e067b */
[----:B------:R-:W-:-:S02]  /*d340*/  SHF.R.U64 R177, R177, 0x3, RZ ;  /* 0x00000003b1b17819 */ /* 0x000fc400000012ff */
[----:B------:R-:W-:Y:S02]  /*d350*/  IADD3 R8, P0, R122, 0x4020, RZ ;  /* 0x000040207a087810 */ /* 0x000fe40007f1e0ff */
[----:B------:R-:W-:Y:S02]  /*d360*/  LOP3.LUT R48, R181, 0x380, RZ, 0xc0, !PT ;  /* 0x00000380b5307812 */ /* 0x000fe400078ec0ff */
[----:B------:R-:W-:Y:S01]  /*d370*/  SHF.R.U64 R21, R21, 0x3, RZ ;  /* 0x0000000315157819 */ /* 0x000fe200000012ff */
[----:B------:R-:W-:Y:S01]  /*d380*/  IMAD.X R103, RZ, RZ, R123, P0 ;  /* 0x000000ffff677224 */ /* 0x000fe200000e067b */
[----:B------:R-:W-:Y:S02]  /*d390*/  LOP3.LUT R44, R44, R179, RZ, 0x3c, !PT ;  /* 0x000000b32c2c7212 */ /* 0x000fe400078e3cff */
[----:B------:R-:W-:Y:S02]  /*d3a0*/  LOP3.LUT R52, R52, R183, RZ, 0x3c, !PT ;  /* 0x000000b734347212 */ /* 0x000fe400078e3cff */
[----:B------:R-:W-:-:S02]  /*d3b0*/  LOP3.LUT R56, R177, R56, RZ, 0x3c, !PT ;  /* 0x00000038b1387212 */ /* 0x000fc400078e3cff */
[----:B------:R-:W-:Y:S02]  /*d3c0*/  LOP3.LUT R179, R60, 0x380, RZ, 0xc0, !PT ;  /* 0x000003803cb37812 */ /* 0x000fe400078ec0ff */
[----:B------:R-:W-:Y:S02]  /*d3d0*/  LOP3.LUT R183, R68, 0x380, RZ, 0xc0, !PT ;  /* 0x0000038044b77812 */ /* 0x000fe400078ec0ff */
[----:B------:R-:W-:Y:S02]  /*d3e0*/  LOP3.LUT R177, R8, 0x380, RZ, 0xc0, !PT ;  /* 0x0000038008b17812 */ /* 0x000fe400078ec0ff */
        /* <DEDUP_REMOVED lines=13> */
[----:B------:R-:W-:Y:S01]  /*d4c0*/  SHF.R.U64 R179, R179, 0x3, RZ ;  /* 0x00000003b3b37819 */ /* 0x000fe200000012ff */
[----:B------:R-:W-:Y:S01]  /*d4d0*/  IMAD.X R37, RZ, RZ, R123, P1 ;  /* 0x000000ffff257224 */ /* 0x000fe200008e067b */
[----:B------:R-:W-:Y:S02]  /*d4e0*/  SHF.R.U64 R183, R183, 0x3, RZ ;  /* 0x00000003b7b77819 */ /* 0x000fe400000012ff */
[----:B------:R-:W-:Y:S02]  /*d4f0*/  SHF.R.U64 R177, R177, 0x3, RZ ;  /* 0x00000003b1b17819 */ /* 0x000fe400000012ff */
[----:B------:R-:W-:Y:S02]  /*d500*/  LOP3.LUT R48, R48, R181, RZ, 0x3c, !PT ;  /* 0x000000b530307212 */ /* 0x000fe400078e3cff */
[----:B------:R-:W-:-:S02]  /*d510*/  LOP3.LUT R181, R64, 0x380, RZ, 0xc0, !PT ;  /* 0x0000038040b57812 */ /* 0x000fc400078ec0ff */
[----:B------:R-:W-:Y:S02]  /*d520*/  MOV R122, R122 ;  /* 0x0000007a007a7202 */ /* 0x000fe40000000f00 */
[----:B------:R-:W-:Y:S02]  /*d530*/  LOP3.LUT R123, R30, 0x380, RZ, 0xc0, !PT ;  /* 0x000003801e7b7812 */ /* 0x000fe400078ec0ff */
[----:B------:R-:W-:Y:S02]  /*d540*/  LOP3.LUT R60, R179, R60, RZ, 0x3c, !PT ;  /* 0x0000003cb33c7212 */ /* 0x000fe400078e3cff */
[----:B------:R-:W-:Y:S02]  /*d550*/  LOP3.LUT R68, R183, R68, RZ, 0x3c, !PT ;  /* 0x00000044b7447212 */ /* 0x000fe400078e3cff */
[----:B------:R-:W-:Y:S02]  /*d560*/  LOP3.LUT R102, R177, R8, RZ, 0x3c, !PT ;  /* 0x00000008b1667212 */ /* 0x000fe400078e3cff */
[----:B------:R-:W-:-:S02]  /*d570*/  LOP3.LUT R179, R36, 0x380, RZ, 0xc0, !PT ;  /* 0x0000038024b37812 */ /* 0x000fc400078ec0ff */
[----:B------:R-:W-:Y:S02]  /*d580*/  LOP3.LUT R183, R34, 0x380, RZ, 0xc0, !PT ;  /* 0x0000038022b77812 */ /* 0x000fe400078ec0ff */
[----:B------:R-:W-:Y:S01]  /*d590*/  F2FP.F16.F32.PACK_AB R8, R20, R176 ;  /* 0x000000b01408723e */ /* 0x000fe200000000ff */
[----:B------:R-:W-:Y:S01]  /*d5a0*/  BAR.SYNC.DEFER_BLOCKING 0x1, 0x100 ;  /* 0x0044000000007b1d */ /* 0x000fe20000010000 */
[----:B------:R-:W-:Y:S02]  /*d5b0*/  SHF.R.U64 R181, R181, 0x3, RZ ;  /* 0x00000003b5b57819 */ /* 0x000fe400000012ff */
[----:B------:R-:W-:Y:S02]  /*d5c0*/  LOP3.LUT R27, R6, 0x380, RZ, 0xc0, !PT ;  /* 0x00000380061b7812 */ /* 0x000fe400078ec0ff */
[----:B------:R-:W-:Y:S02]  /*d5d0*/  LOP3.LUT R20, R26, 0x380, RZ, 0xc0, !PT ;  /* 0x000003801a147812 */ /* 0x000fe400078ec0ff */
[----:B------:R-:W-:-:S02]  /*d5e0*/  SHF.R.U64 R123, R123, 0x3, RZ ;  /* 0x000000037b7b7819 */ /* 0x000fc400000012ff */
[----:B------:R-:W-:Y:S02]  /*d5f0*/  SHF.R.U64 R179, R179, 0x3, RZ ;  /* 0x00000003b3b37819 */ /* 0x000fe400000012ff */
[----:B------:R-:W-:Y:S02]  /*d600*/  SHF.R.U64 R183, R183, 0x3, RZ ;  /* 0x00000003b7b77819 */ /* 0x000fe400000012ff */
[----:B------:R-:W-:Y:S02]  /*d610*/  LOP3.LUT R64, R181, R64, RZ, 0x3c, !PT ;  /* 0x00000040b5407212 */ /* 0x000fe400078e3cff */
[----:B------:R-:W-:Y:S02]  /*d620*/  SHF.R.U64 R27, R27, 0x3, RZ ;  /* 0x000000031b1b7819 */ /* 0x000fe400000012ff */
[----:B------:R-:W-:Y:S02]  /*d630*/  SHF.R.U64 R175, R20, 0x3, RZ ;  /* 0x0000000314af7819 */ /* 0x000fe400000012ff */
[----:B------:R-:W-:-:S02]  /*d640*/  LOP3.LUT R181, R110, 0x380, RZ, 0xc0, !PT ;  /* 0x000003806eb57812 */ /* 0x000fc400078ec0ff */
[----:B------:R-:W-:Y:S02]  /*d650*/  LOP3.LUT R20, R123, R30, RZ, 0x3c, !PT ;  /* 0x0000001e7b147212 */ /* 0x000fe400078e3cff */
[----:B------:R-:W-:Y:S01]  /*d660*/  MOV R41, R40 ;  /* 0x0000002800297202 */ /* 0x000fe20000000f00 */
[----:B------:R0:W-:Y:S01]  /*d670*/  STSM.16.M88.4 [R122], R8 ;  /* 0x000000087a007844 */ /* 0x0001e20000000200 */
[----:B------:R-:W-:Y:S02]  /*d680*/  F2FP.F16.F32.PACK_AB R30, R171, R173 ;  /* 0x000000adab1e723e */ /* 0x000fe400000000ff */
[----:B------:R-:W-:Y:S02]  /*d690*/  LOP3.LUT R106, R179, R36, RZ, 0x3c, !PT ;  /* 0x00000024b36a7212 */ /* 0x000fe400078e3cff */
[----:B------:R-:W-:Y:S01]  /*d6a0*/  LOP3.LUT R114, R183, R34, RZ, 0x3c, !PT ;  /* 0x00000022b7727212 */ /* 0x000fe200078e3cff */
[----:B------:R1:W-:Y:S01]  /*d6b0*/  STSM.16.M88.4 [R41], R28 ;  /* 0x0000001c29007844 */ /* 0x0003e20000000200 */
[----:B------:R-:W-:-:S02]  /*d6c0*/  LOP3.LUT R118, R27, R6, RZ, 0x3c, !PT ;  /* 0x000000061b767212 */ /* 0x000fc400078e3cff */
[----:B------:R-:W-:Y:S02]  /*d6d0*/  LOP3.LUT R36, R175, R26, RZ, 0x3c, !PT ;  /* 0x0000001aaf247212 */ /* 0x000fe400078e3cff */
[----:B------:R-:W-:Y:S02]  /*d6e0*/  MOV R44, R44 ;  /* 0x0000002c002c7202 */ /* 0x000fe40000000f00 */
[----:B------:R-:W-:Y:S02]  /*d6f0*/  F2FP.F16.F32.PACK_AB R34, R167, R170 ;  /* 0x000000aaa722723e */ /* 0x000fe400000000ff */
[----:B------:R-:W-:Y:S02]  /*d700*/  SHF.R.U64 R181, R181, 0x3, RZ ;  /* 0x00000003b5b57819 */ /* 0x000fe400000012ff */
[----:B------:R-:W-:Y:S01]  /*d710*/  MOV R48, R48 ;  /* 0x0000003000307202 */ /* 0x000fe20000000f00 */
[----:B------:R-:W-:Y:S01]  /*d720*/  STSM.16.M88.4 [R44], R32 ;  /* 0x000000202c007844 */ /* 0x000fe20000000200 */
[----:B------:R-:W-:-:S02]  /*d730*/  F2FP.F16.F32.PACK_AB R26, R164, R166 ;  /* 0x000000a6a41a723e */ /* 0x000fc400000000ff */
[----:B------:R-:W-:Y:S02]  /*d740*/  F2FP.F16.F32.PACK_AB R27, R55, R54 ;  /* 0x00000036371b723e */ /* 0x000fe400000000ff */
[----:B------:R-:W-:Y:S02]  /*d750*/  MOV R52, R52 ;  /* 0x0000003400347202 */ /* 0x000fe40000000f00 */
[----:B------:R-:W-:Y:S01]  /*d760*/  MOV R56, R56 ;  /* 0x0000003800387202 */ /* 0x000fe20000000f00 */
[----:B------:R-:W-:Y:S01]  /*d770*/  STSM.16.M88.4 [R48], R24 ;  /* 0x0000001830007844 */ /* 0x000fe20000000200 */
[----:B0-----:R-:W-:Y:S02]  /*d780*/  F2FP.F16.F32.PACK_AB R8, R160, R162 ;  /* 0x000000a2a008723e */ /* 0x001fe400000000ff */
[----:B------:R-:W-:Y:S01]  /*d790*/  F2FP.F16.F32.PACK_AB R9, R67, R66 ;  /* 0x000000424309723e */ /* 0x000fe200000000ff */
[----:B------:R-:W-:Y:S01]  /*d7a0*/  STSM.16.M88.4 [R52], R12 ;  /* 0x0000000c34007844 */ /* 0x000fe20000000200 */
[----:B------:R-:W-:-:S02]  /*d7b0*/  F2FP.F16.F32.PACK_AB R10, R152, R161 ;  /* 0x000000a1980a723e */ /* 0x000fc400000000ff */
[----:B------:R-:W-:Y:S02]  /*d7c0*/  F2FP.F16.F32.PACK_AB R11, R71, R70 ;  /* 0x00000046470b723e */ /* 0x000fe400000000ff */
[----:B------:R-:W-:Y:S02]  /*d7d0*/  MOV R60, R60 ;  /* 0x0000003c003c7202 */ /* 0x000fe40000000f00 */
[----:B-1----:R-:W-:Y:S01]  /*d7e0*/  F2FP.F16.F32.PACK_AB R28, R73, R155 ;  /* 0x0000009b491c723e */ /* 0x002fe200000000ff */
[----:B------:R0:W-:Y:S01]  /*d7f0*/  STSM.16.M88.4 [R56], R8 ;  /* 0x0000000838007844 */ /* 0x0001e20000000200 */
[----:B------:R-:W-:Y:S02]  /*d800*/  F2FP.F16.F32.PACK_AB R29, R75, R74 ;  /* 0x0000004a4b1d723e */ /* 0x000fe400000000ff */
[----:B------:R-:W-:Y:S02]  /*d810*/  F2FP.F16.F32.PACK_AB R30, R77, R76 ;  /* 0x0000004c4d1e723e */ /* 0x000fe400000000ff */
[----:B------:R-:W-:-:S02]  /*d820*/  F2FP.F16.F32.PACK_AB R31, R79, R78 ;  /* 0x0000004e4f1f723e */ /* 0x000fc400000000ff */
[----:B------:R-:W-:Y:S02]  /*d830*/  LOP3.LUT R110, R181, R110, RZ, 0x3c, !PT ;  /* 0x0000006eb56e7212 */ /* 0x000fe400078e3cff */
[----:B------:R-:W-:Y:S01]  /*d840*/  MOV R64, R64 ;  /* 0x0000004000407202 */ /* 0x000fe20000000f00 */
[----:B------:R-:W-:Y:S01]  /*d850*/  STSM.16.M88.4 [R60], R28 ;  /* 0x0000001c3c007844 */ /* 0x000fe20000000200 */
[----:B------:R-:W-:Y:S02]  /*d860*/  F2FP.F16.F32.PACK_AB R89, R91, R90 ;  /* 0x0000005a5b59723e */ /* 0x000fe400000000ff */
[----:B------:R-:W-:Y:S01]  /*d870*/  F2FP.F16.F32.PACK_AB R96, R97, R96 ;  /* 0x000000606160723e */ /* 0x000fe200000000ff */
[----:B------:R-:W-:Y:S01]  /*d880*/  STSM.16.M88.4 [R64], R80 ;  /* 0x0000005040007844 */ /* 0x000fe20000000200 */
[----:B------:R-:W-:Y:S01]  /*d890*/  MOV R68, R68 ;  /* 0x0000004400447202 */ /* 0x000fe20000000f00 */
[----:B0-----:R-:W-:Y:S01]  /*d8a0*/  IMAD.U32 R10, RZ, RZ, UR8 ;  /* 0x00000008ff0a7e24 */ /* 0x001fe2000f8e00ff */
[----:B------:R-:W-:Y:S01]  /*d8b0*/  F2FP.F16.F32.PACK_AB R90, R93, R92 ;  /* 0x0000005c5d5a723e */ /* 0x000fe200000000ff */
[----:B------:R-:W-:Y:S01]  /*d8c0*/  IMAD.U32 R11, RZ, RZ, UR9 ;  /* 0x00000009ff0b7e24 */ /* 0x000fe2000f8e00ff */
[----:B------:R-:W-:Y:S01]  /*d8d0*/  F2FP.F16.F32.PACK_AB R91, R95, R94 ;  /* 0x0000005e5f5b723e */ /* 0x000fe200000000ff */
[----:B------:R-:W-:Y:S01]  /*d8e0*/  ULDC.64 UR8, c[0x0][0xd08] ;  /* 0x0003420000087ab9 */ /* 0x000fe20000000a00 */
[----:B------:R-:W-:-:S02]  /*d8f0*/  F2FP.F16.F32.PACK_AB R97, R99, R98 ;  /* 0x000000626361723e */ /* 0x000fc400000000ff */
[----:B------:R-:W-:Y:S01]  /*d900*/  MOV R102, R102 ;  /* 0x0000006600667202 */ /* 0x000fe20000000f00 */
[----:B------:R-:W-:Y:S01]  /*d910*/  STSM.16.M88.4 [R68], R88 ;  /* 0x0000005844007844 */ /* 0x000fe20000000200 */
        /* <DEDUP_REMOVED lines=37> */
[----:B------:R-:W-:Y:S01]  /*db70*/  F2FP.F16.F32.PACK_AB R147, R151, R150 ;  /* 0x000000969793723e */ /* 0x000fe200000000ff */
[----:B------:R-:W-:Y:S01]  /*db80*/  UISETP.NE.U32.AND UP1, UPT, UR8, URZ, UPT ;  /* 0x0000003f0800728c */ /* 0x000fe2000bf25070 */
[----:B------:R-:W-:-:S03]  /*db90*/  PLOP3.LUT P0, PT, PT, PT, UP0, 0x80, 0x0 ;  /* 0x000000000000781c */ /* 0x000fc60003f0f008 */
[----:B------:R1:W-:Y:S01]  /*dba0*/  STSM.16.M88.4 [R36], R144 ;  /* 0x0000009024007844 */ /* 0x0003e20000000200 */
[----:B------:R-:W-:Y:S01]  /*dbb0*/  BAR.SYNC.DEFER_BLOCKING 0x1, 0x100 ;  /* 0x0044000000007b1d */ /* 0x000fe20000010000 */
[----:B------:R-:W-:Y:S01]  /*dbc0*/  UISETP.NE.AND.EX UP1, UPT, UR9, URZ, UPT, UP1 ;  /* 0x0000003f0900728c */ /* 0x000fe2000bf25310 */
[----:B------:R-:W-:-:S05]  /*dbd0*/  IMAD R9, R198, 0x40, R23 ;  /* 0x00000040c6097824 */ /* 0x000fca00078e0217 */
[----:B------:R-:W-:-:S05]  /*dbe0*/  PLOP3.LUT P6, PT, PT, PT, UP1, 0x80, 0x0 ;  /* 0x000000000000781c */ /* 0x000fca0003fcf018 */
[----:B------:R-:W-:-:S04]  /*dbf0*/  @UP1 ULEA UR8, UP2, UR40, UR8, 0x2 ;  /* 0x0000000828081291 */ /* 0x000fc8000f84103f */
[----:B------:R-:W-:Y:S01]  /*dc00*/  @UP1 ULEA.HI.X UR9, UR40, UR9, UR39, 0x2, UP2 ;  /* 0x0000000928091291 */ /* 0x000fe200090f1427 */
[----:B------:R-:W-:Y:S01]  /*dc10*/  IMAD.WIDE R8, R9, 0x2, R4 ;  /* 0x0000000209087825 */ /* 0x000fe200078e0204 */
[----:B------:R-:W-:-:S03]  /*dc20*/  ULDC UR4, c[0x0][0xb88] ;  /* 0x0002e20000047ab9 */ /* 0x000fc60000000800 */
[----:B------:R-:W-:Y:S01]  /*dc30*/  IMAD.U32 R4, RZ, RZ, UR4 ;  /* 0x00000004ff047e24 */ /* 0x000fe2000f8e00ff */
[----:B------:R-:W2:Y:S01]  /*dc40*/  @P0 LDG.E R13, desc[UR44][R10.64] ;  /* 0x0000002c0a0d0981 */ /* 0x000ea2000c1e1900 */
[----:B------:R-:W-:Y:S01]  /*dc50*/  IMAD.U32 R14, RZ, RZ, UR8 ;  /* 0x00000008ff0e7e24 */ /* 0x000fe2000f8e00ff */
[C---:B------:R-:W-:Y:S01]  /*dc60*/  IADD3 R5, P2, R8.reuse, 0x1000, RZ ;  /* 0x0000100008057810 */ /* 0x040fe20007f5e0ff */
[----:B------:R-:W-:Y:S01]  /*dc70*/  IMAD.U32 R15, RZ, RZ, UR9 ;  /* 0x00000009ff0f7e24 */ /* 0x000fe2000f8e00ff */
[C---:B------:R-:W-:Y:S02]  /*dc80*/  IADD3 R25, P1, R8.reuse, 0x2000, RZ ;  /* 0x0000200008197810 */ /* 0x040fe40007f3e0ff */
[----:B0-----:R-:W-:Y:S02]  /*dc90*/  P2R R6, PR, RZ, 0x4 ;  /* 0x00000004ff067803 */ /* 0x001fe40000000000 */
[----:B------:R0:W5:Y:S01]  /*dca0*/  @P6 LDG.E R4, desc[UR44][R14.64] ;  /* 0x0000002c0e046981 */ /* 0x000162000c1e1900 */
[----:B------:R-:W-:-:S02]  /*dcb0*/  IADD3 R29, P2, R8, 0x3000, RZ ;  /* 0x00003000081d7810 */ /* 0x000fc40007f5e0ff */
[C---:B------:R-:W-:Y:S02]  /*dcc0*/  IADD3 R33, P3, R8.reuse, 0x4000, RZ ;  /* 0x0000400008217810 */ /* 0x040fe40007f7e0ff */
[C---:B------:R-:W-:Y:S02]  /*dcd0*/  IADD3 R37, P4, R8.reuse, 0x5000, RZ ;  /* 0x0000500008257810 */ /* 0x040fe40007f9e0ff */
[----:B------:R-:W-:Y:S02]  /*dce0*/  IADD3 R41, P5, R8, 0x6000, RZ ;  /* 0x0000600008297810 */ /* 0x000fe40007fbe0ff */
[----:B------:R-:W-:Y:S02]  /*dcf0*/  LOP3.LUT R12, R5, 0x380, RZ, 0xc0, !PT ;  /* 0x00000380050c7812 */ /* 0x000fe400078ec0ff */
[----:B------:R-:W-:Y:S02]  /*dd00*/  LOP3.LUT R24, R25, 0x380, RZ, 0xc0, !PT ;  /* 0x0000038019187812 */ /* 0x000fe400078ec0ff */
[----:B------:R-:W-:-:S02]  /*dd10*/  LOP3.LUT R28, R29, 0x380, RZ, 0xc0, !PT ;  /* 0x000003801d1c7812 */ /* 0x000fc400078ec0ff */
[----:B------:R-:W-:Y:S02]  /*dd20*/  LOP3.LUT R32, R33, 0x380, RZ, 0xc0, !PT ;  /* 0x0000038021207812 */ /* 0x000fe400078ec0ff */
[----:B-1----:R-:W-:Y:S02]  /*dd30*/  LOP3.LUT R36, R37, 0x380, RZ, 0xc0, !PT ;  /* 0x0000038025247812 */ /* 0x002fe400078ec0ff */
[----:B------:R-:W-:Y:S01]  /*dd40*/  LOP3.LUT R40, R41, 0x380, RZ, 0xc0, !PT ;  /* 0x0000038029287812 */ /* 0x000fe200078ec0ff */
[----:B------:R-:W-:Y:S01]  /*dd50*/  UMOV UR4, URZ ;  /* 0x0000003f00047c82 */ /* 0x000fe20008000000 */
[----:B------:R-:W-:Y:S02]  /*dd60*/  SHF.R.U64 R12, R12, 0x3, RZ ;  /* 0x000000030c0c7819 */ /* 0x000fe400000012ff */
[----:B------:R-:W-:Y:S02]  /*dd70*/  SHF.R.U64 R24, R24, 0x3, RZ ;  /* 0x0000000318187819 */ /* 0x000fe400000012ff */
[----:B------:R-:W-:-:S02]  /*dd80*/  SHF.R.U64 R28, R28, 0x3, RZ ;  /* 0x000000031c1c7819 */ /* 0x000fc400000012ff */
[----:B------:R-:W-:Y:S02]  /*dd90*/  SHF.R.U64 R32, R32, 0x3, RZ ;  /* 0x0000000320207819 */ /* 0x000fe400000012ff */
[----:B------:R-:W-:Y:S02]  /*dda0*/  SHF.R.U64 R36, R36, 0x3, RZ ;  /* 0x0000000324247819 */ /* 0x000fe400000012ff */
[----:B------:R-:W-:Y:S02]  /*ddb0*/  SHF.R.U64 R40, R40, 0x3, RZ ;  /* 0x0000000328287819 */ /* 0x000fe400000012ff */
[----:B------:R-:W-:Y:S02]  /*ddc0*/  LOP3.LUT R12, R12, R5, RZ, 0x3c, !PT ;  /* 0x000000050c0c7212 */ /* 0x000fe400078e3cff */
[----:B------:R-:W-:Y:S02]  /*ddd0*/  LOP3.LUT R24, R24, R25, RZ, 0x3c, !PT ;  /* 0x0000001918187212 */ /* 0x000fe400078e3cff */
[----:B------:R-:W-:-:S02]  /*dde0*/  LOP3.LUT R28, R28, R29, RZ, 0x3c, !PT ;  /* 0x0000001d1c1c7212 */ /* 0x000fc400078e3cff */
[----:B------:R-:W-:Y:S02]  /*ddf0*/  LOP3.LUT R32, R32, R33, RZ, 0x3c, !PT ;  /* 0x0000002120207212 */ /* 0x000fe400078e3cff */
[----:B------:R-:W-:Y:S02]  /*de00*/  LOP3.LUT R36, R36, R37, RZ, 0x3c, !PT ;  /* 0x0000002524247212 */ /* 0x000fe400078e3cff */
[----:B------:R-:W-:Y:S02]  /*de10*/  LOP3.LUT R40, R40, R41, RZ, 0x3c, !PT ;  /* 0x0000002928287212 */ /* 0x000fe400078e3cff */
[----:B--2---:R-:W-:Y:S01]  /*de20*/  @P0 R2UR UR4, R13 ;  /* 0x000000000d0402ca */ /* 0x004fe200000e0000 */
[----:B0-----:R-:W-:-:S14]  /*de30*/  @P6 BRA `(.L_x_8387) ;  /* 0x0000000000106947 */ /* 0x001fdc0003800000 */
[----:B------:R-:W-:Y:S05]  /*de40*/  @!P0 BRA `(.L_x_8387) ;  /* 0x00000000000c8947 */ /* 0x000fea0003800000 */
[----:B------:R-:W2:Y:S04]  /*de50*/  LDG.E R5, desc[UR44][R10.64] ;  /* 0x0000002c0a057981 */ /* 0x000ea8000c1e1900 */
[----:B-----5:R-:W2:Y:S02]  /*de60*/  LDG.E R4, desc[UR44][R10.64+0x4] ;  /* 0x0000042c0a047981 */ /* 0x020ea4000c1e1900 */
[----:B--2---:R-:W-:-:S07]  /*de70*/  IMAD.IADD R4, R4, 0x1, -R5 ;  /* 0x0000000104047824 */ /* 0x004fce00078e0a05 */
.L_x_8387:
        /* <DEDUP_REMOVED lines=70> */
[----:B------:R-:W-:Y:S01]  /*e2e0*/  ULDC.64 UR12, c[0x0][0xc98] ;  /* 0x00032600000c7ab9 */ /* 0x000fe20000000a00 */
[----:B------:R-:W-:Y:S01]  /*e2f0*/  UIMAD.WIDE.U32 UR8, UR38, UR10, UR8 ;  /* 0x0000000a260872a5 */ /* 0x000fe2000f8e0008 */
[----:B------:R-:W-:Y:S01]  /*e300*/  VIADD R21, R22, UR37 ;  /* 0x0000002516157c36 */ /* 0x000fe20008000000 */
[----:B------:R-:W-:-:S02]  /*e310*/  UIMAD UR7, UR38, UR11, UR7 ;  /* 0x0000000b260772a4 */ /* 0x000fc4000f8e0207 */
[----:B------:R-:W-:Y:S02]  /*e320*/  UIMAD UR10, UR39, UR12, URZ ;  /* 0x0000000c270a72a4 */ /* 0x000fe4000f8e023f */
[----:B------:R-:W-:Y:S02]  /*e330*/  UIADD3 UR9, UR9, UR7, URZ ;  /* 0x0000000709097290 */ /* 0x000fe4000fffe03f */
[----:B------:R-:W-:Y:S02]  /*e340*/  UIMAD UR10, UR40, UR13, UR10 ;  /* 0x0000000d280a72a4 */ /* 0x000fe4000f8e020a */
[----:B------:R-:W-:Y:S01]  /*e350*/  UIMAD.WIDE.U32 UR8, UR40, UR12, UR8 ;  /* 0x0000000c280872a5 */ /* 0x000fe2000f8e0008 */
        /* <DEDUP_REMOVED lines=10> */
[----:B------:R-:W-:-:S03]  /*e400*/  IMAD.U32 R14, RZ, RZ, UR10 ;  /* 0x0000000aff0e7e24 */ /* 0x000fc6000f8e00ff */
        /* <DEDUP_REMOVED lines=21> */
.L_x_8388:
[----:B------:R-:W1:Y:S01]  /*e560*/  LDC R81, c[0x0][0xce8] ;  /* 0x00033a00ff517b82 */ /* 0x000e620000000800 */
[----:B------:R-:W-:Y:S01]  /*e570*/  ULDC UR12, c[0x0][0xbc8] ;  /* 0x0002f200000c7ab9 */ /* 0x000fe20000000800 */
[----:B------:R-:W-:Y:S01]  /*e580*/  ULDC.64 UR10, c[0x0][0xba0] ;  /* 0x0002e800000a7ab9 */ /* 0x000fe20000000a00 */
[----:B------:R-:W-:Y:S01]  /*e590*/  ISETP.GE.AND P0, PT, R196, UR12, PT ;  /* 0x0000000cc4007c0c */ /* 0x000fe2000bf06270 */
[----:B0-----:R-:W5:Y:S01]  /*e5a0*/  LD.E.128 R8, desc[UR44][R10.64] ;  /* 0x0000002c0a087980 */ /* 0x001f62000c101d00 */
[----:B------:R-:W-:Y:S02]  /*e5b0*/  ISETP.GE.AND P1, PT, R23, UR12, PT ;  /* 0x0000000c17007c0c */ /* 0x000fe4000bf26270 */
[----:B------:R-:W-:Y:S01]  /*e5c0*/  SEL R3, RZ, 0xffffffff, P0 ;  /* 0xffffffffff037807 */ /* 0x000fe20000000000 */
        /* <DEDUP_REMOVED lines=10> */
[----:B------:R-:W-:-:S03]  /*e670*/  SEL R3, RZ, 0xffffffff, P0 ;  /* 0xffffffffff037807 */ /* 0x000fc60000000000 */
[----:B------:R-:W5:Y:S04]  /*e680*/  LD.E.128 R40, desc[UR44][R40.64] ;  /* 0x0000002c28287980 */ /* 0x000f68000c101d00 */
[----:B------:R-:W5:Y:S02]  /*e690*/  LD.E.128 R44, desc[UR44][R44.64] ;  /* 0x0000002c2c2c7980 */ /* 0x000f64000c101d00 */
[----:B------:R-:W0:Y:S01]  /*e6a0*/  @P2 LDC R19, c[0x0][0xcec] ;  /* 0x00033b00ff132b82 */ /* 0x000e220000000800 */
[----:B------:R-:W-:Y:S01]  /*e6b0*/  IMAD.SHL.U32 R3, R3, 0x4, RZ ;  /* 0x0000000403037824 */ /* 0x000fe200078e00ff */
[----:B------:R-:W-:Y:S01]  /*e6c0*/  ISETP.GE.AND P0, PT, R194, UR12, PT ;  /* 0x0000000cc2007c0c */ /* 0x000fe2000bf06270 */
[----:B------:R-:W-:Y:S01]  /*e6d0*/  UIMAD UR7, UR14, UR10, URZ ;  /* 0x0000000a0e0772a4 */ /* 0x000fe2000f8e023f */
[----:B------:R-:W5:Y:S04]  /*e6e0*/  LD.E.128 R48, desc[UR44][R48.64] ;  /* 0x0000002c30307980 */ /* 0x000f68000c101d00 */
[----:B------:R-:W1:Y:S01]  /*e6f0*/  @P2 LDC R21, c[0x0][0xcf0] ;  /* 0x00033c00ff152b82 */ /* 0x000e620000000800 */
[----:B------:R-:W-:Y:S01]  /*e700*/  LOP3.LUT R3, R3, 0x4, R0, 0xe2, !PT ;  /* 0x0000000403037812 */ /* 0x000fe200078ee200 */
[----:B------:R-:W-:Y:S01]  /*e710*/  UIMAD.WIDE.U32 UR8, UR4, UR10, URZ ;  /* 0x0000000a040872a5 */ /* 0x000fe2000f8e003f */
[----:B------:R-:W-:Y:S01]  /*e720*/  SEL R5, RZ, 0xffffffff, P0 ;  /* 0xffffffffff057807 */ /* 0x000fe20000000000 */
[----:B------:R-:W-:Y:S01]  /*e730*/  UIMAD UR7, UR4, UR11, UR7 ;  /* 0x0000000b040772a4 */ /* 0x000fe2000f8e0207 */
[----:B------:R-:W-:Y:S01]  /*e740*/  IMAD R0, R197, 0x20, R198 ;  /* 0x00000020c5007824 */ /* 0x000fe200078e02c6 */
[----:B------:R-:W-:Y:S01]  /*e750*/  ISETP.GE.AND P0, PT, R193, UR12, PT ;  /* 0x0000000cc1007c0c */ /* 0x000fe2000bf06270 */
[----:B------:R-:W-:Y:S01]  /*e760*/  ULDC.64 UR10, c[0x0][0xbe8] ;  /* 0x0002fa00000a7ab9 */ /* 0x000fe20000000a00 */
[----:B------:R-:W-:Y:S01]  /*e770*/  UIADD3 UR9, UR9, UR7, URZ ;  /* 0x0000000709097290 */ /* 0x000fe2000fffe03f */
[----:B------:R-:W-:Y:S01]  /*e780*/  IMAD.SHL.U32 R6, R5, 0x8, RZ ;  /* 0x0000000805067824 */ /* 0x000fe200078e00ff */
[----:B------:R-:W-:Y:S01]  /*e790*/  UIMAD UR4, UR15, UR10, URZ ;  /* 0x0000000a0f0472a4 */ /* 0x000fe2000f8e023f */
[----:B------:R-:W-:Y:S01]  /*e7a0*/  VIADD R82, R0, UR37 ;  /* 0x0000002500527c36 */ /* 0x000fe20008000000 */
[----:B------:R-:W-:Y:S01]  /*e7b0*/  SEL R0, RZ, 0xffffffff, P0 ;  /* 0xffffffffff007807 */ /* 0x000fe20000000000 */
[----:B------:R-:W-:Y:S01]  /*e7c0*/  UIMAD.WIDE.U32 UR8, UR38, UR10, UR8 ;  /* 0x0000000a260872a5 */ /* 0x000fe2000f8e0008 */
[----:B------:R-:W-:Y:S01]  /*e7d0*/  LOP3.LUT R5, R6, 0x8, R3, 0xe2, !PT ;  /* 0x0000000806057812 */ /* 0x000fe200078ee203 */
[----:B------:R-:W-:Y:S01]  /*e7e0*/  UIMAD UR4, UR38, UR11, UR4 ;  /* 0x0000000b260472a4 */ /* 0x000fe2000f8e0204 */
[----:B------:R-:W5:Y:S01]  /*e7f0*/  LD.E.128 R52, desc[UR44][R52.64] ;  /* 0x0000002c34347980 */ /* 0x000f62000c101d00 */
[----:B------:R-:W-:Y:S01]  /*e800*/  IMAD.SHL.U32 R6, R0, 0x10, RZ ;  /* 0x0000001000067824 */ /* 0x000fe200078e00ff */
[----:B------:R-:W-:Y:S01]  /*e810*/  ULDC.64 UR10, c[0x0][0xbf0] ;  /* 0x0002fc00000a7ab9 */ /* 0x000fe20000000a00 */
[----:B0-----:R-:W-:Y:S01]  /*e820*/  @P2 IMAD.HI.U32 R0, R82, R19, RZ ;  /* 0x0000001352002227 */ /* 0x001fe200078e00ff */
[----:B------:R-:W-:Y:S01]  /*e830*/  UIADD3 UR9, UR9, UR4, URZ ;  /* 0x0000000409097290 */ /* 0x000fe2000fffe03f */
[----:B------:R-:W5:Y:S01]  /*e840*/  LD.E.128 R56, desc[UR44][R56.64] ;  /* 0x0000002c38387980 */ /* 0x000f62000c101d00 */
[----:B------:R-:W-:Y:S01]  /*e850*/  UIMAD UR4, UR39, UR10, URZ ;  /* 0x0000000a270472a4 */ /* 0x000fe2000f8e023f */
[----:B------:R-:W-:Y:S01]  /*e860*/  IMAD.MOV.U32 R3, RZ, RZ, R82 ;  /* 0x000000ffff037224 */ /* 0x000fe200078e0052 */
[----:B------:R-:W-:Y:S01]  /*e870*/  UIMAD.WIDE.U32 UR8, UR40, UR10, UR8 ;  /* 0x0000000a280872a5 */ /* 0x000fe2000f8e0008 */
[----:B-1----:R-:W-:Y:S01]  /*e880*/  @P2 SHF.R.U32.HI R3, RZ, R21, R0 ;  /* 0x00000015ff032219 */ /* 0x002fe20000011600 */
        /* <DEDUP_REMOVED lines=18> */
[----:B------:R-:W-:Y:S02]  /*e9b0*/  SHF.R.S32.HI R0, RZ, 0x1f, R5 ;  /* 0x0000001fff007819 */ /* 0x000fe40000011405 */
[----:B------:R-:W5:Y:S01]  /*e9c0*/  LD.E.128 R76, desc[UR44][R76.64] ;  /* 0x0000002c4c4c7980 */ /* 0x000f62000c101d00 */
[----:B------:R-:W-:Y:S01]  /*e9d0*/  IMAD R19, R3, UR9, R80 ;  /* 0x0000000903137c24 */ /* 0x000fe2000f8e0250 */
[----:B------:R-:W-:Y:S01]  /*e9e0*/  ISETP.GE.AND P0, PT, R201, UR12, PT ;  /* 0x0000000cc9007c0c */ /* 0x000fe2000bf06270 */
[----:B------:R-:W-:Y:S01]  /*e9f0*/  IMAD.WIDE.U32 R20, R3, UR8, R20 ;  /* 0x0000000803147c25 */ /* 0x000fe2000f8e0014 */
[----:B------:R-:W-:Y:S01]  /*ea00*/  @!PT LDS RZ, [RZ] ;  /* 0x00000000fffff984 */ /* 0x000fe20000000800 */
[----:B------:R-:W-:Y:S01]  /*ea10*/  @!PT LDS RZ, [RZ] ;  /* 0x00000000fffff984 */ /* 0x000fe20000000800 */
[----:B------:R-:W-:Y:S01]  /*ea20*/  @!PT LDS RZ, [RZ] ;  /* 0x00000000fffff984 */ /* 0x000fe20000000800 */
[----:B------:R-:W-:Y:S01]  /*ea30*/  @!PT LDS RZ, [RZ] ;  /* 0x00000000fffff984 */ /* 0x000fe20000000800 */
[----:B------:R0:W-:Y:S06]  /*ea40*/  MEMBAR.ALL.CTA ;  /* 0x0000000000007992 */ /* 0x0001ec0000008000 */
[----:B0-----:R-:W0:Y:S01]  /*ea50*/  FENCE.VIEW.ASYNC.S ;  /* 0x00000000000073c6 */ /* 0x001e220000000000 */
[----:B------:R-:W-:Y:S01]  /*ea60*/  ULDC.64 UR8, c[0x0][0xbd8] ;  /* 0x0002f60000087ab9 */ /* 0x000fe20000000a00 */
[----:B------:R-:W-:Y:S01]  /*ea70*/  LOP3.LUT R6, R83, 0x20, R6, 0xe2, !PT ;  /* 0x0000002053067812 */ /* 0x000fe200078ee206 */
[----:B------:R-:W-:Y:S01]  /*ea80*/  IMAD R0, R0, UR8, RZ ;  /* 0x0000000800007c24 */ /* 0x000fe2000f8e02ff */
[----:B------:R-:W-:Y:S01]  /*ea90*/  SEL R3, RZ, 0x40, P0 ;  /* 0x00000040ff037807 */ /* 0x000fe20000000000 */
[----:B------:R-:W-:Y:S01]  /*eaa0*/  IMAD.IADD R21, R21, 0x1, R19 ;  /* 0x0000000115157824 */ /* 0x000fe200078e0213 */
[----:B------:R-:W-:Y:S01]  /*eab0*/  ISETP.GE.AND P0, PT, R200, UR12, PT ;  /* 0x0000000cc8007c0c */ /* 0x000fe2000bf06270 */
[----:B-----5:R-:W-:Y:S01]  /*eac0*/  IMAD R88, R4, R81, RZ ;  /* 0x0000005104587224 */ /* 0x020fe200078e02ff */
[----:B------:R-:W-:Y:S01]  /*ead0*/  LOP3.LUT R3, R6, R3, RZ, 0xfc, !PT ;  /* 0x0000000306037212 */ /* 0x000fe200078efcff */
[----:B------:R-:W-:Y:S01]  /*eae0*/  VIADD R87, R198, UR37 ;  /* 0x00000025c6577c36 */ /* 0x000fe20008000000 */
[----:B------:R-:W-:Y:S01]  /*eaf0*/  SEL R6, RZ, 0x80, P0 ;  /* 0x00000080ff067807 */ /* 0x000fe20000000000 */
[C---:B------:R-:W-:Y:S01]  /*eb00*/  IMAD R19, R5.reuse, UR9, R0 ;  /* 0x0000000905137c24 */ /* 0x040fe2000f8e0200 */
[----:B------:R-:W-:Y:S01]  /*eb10*/  BSSY B1, `(.L_x_8389) ;  /* 0x000002d000017945 */ /* 0x000fe20003800000 */
[----:B------:R-:W-:Y:S01]  /*eb20*/  IMAD.WIDE.U32 R4, R5, UR8, R20 ;  /* 0x0000000805047c25 */ /* 0x000fe2000f8e0014 */
[----:B------:R-:W-:Y:S01]  /*eb30*/  ISETP.GE.AND P1, PT, R87, R88, PT ;  /* 0x000000585700720c */ /* 0x000fe20003f26270 */
[----:B------:R-:W-:Y:S01]  /*eb40*/  ULDC.64 UR8, c[0x0][0xb80] ;  /* 0x0002e00000087ab9 */ /* 0x000fe20000000a00 */
[----:B------:R-:W-:Y:S01]  /*eb50*/  LOP3.LUT R6, R3, R6, RZ, 0xfc, !PT ;  /* 0x0000000603067212 */ /* 0x000fe200078efcff */
[----:B------:R-:W-:Y:S01]  /*eb60*/  IMAD.IADD R5, R5, 0x1, R19 ;  /* 0x0000000105057824 */ /* 0x000fe200078e0213 */
[----:B------:R-:W-:Y:S01]  /*eb70*/  LEA R19, P2, R4, UR8, 0x1 ;  /* 0x0000000804137c11 */ /* 0x000fe2000f8408ff */
[----:B------:R-:W-:-:S03]  /*eb80*/  VIADD R0, R17, 0x38820 ;  /* 0x0003882011007836 */ /* 0x000fc60000000000 */
[----:B------:R-:W-:Y:S01]  /*eb90*/  LEA.HI.X R86, R4, UR9, R5, 0x1, P2 ;  /* 0x0000000904567c11 */ /* 0x000fe200090f0c05 */
[----:B0-----:R0:W1:Y:S01]  /*eba0*/  SHFL.IDX PT, R20, R19, RZ, 0x181f ;  /* 0x00181fff13147589 */ /* 0x00106200000e0000 */
[----:B------:R-:W-:-:S03]  /*ebb0*/  PRMT R0, RZ, 0x654, R0 ;  /* 0x00000654ff007816 */ /* 0x000fc60000000000 */
[----:B------:R0:W2:Y:S01]  /*ebc0*/  SHFL.IDX PT, R21, R86, RZ, 0x181f ;  /* 0x00181fff56157589 */ /* 0x0000a200000e0000 */
[----:B------:R0:W-:Y:S01]  /*ebd0*/  SYNCS.ARRIVE.TRANS64.RED.A1T0 RZ, [R0+URZ], RZ ;  /* 0x000000ff00ff79a7 */ /* 0x0001e2000810043f */
        /* <DEDUP_REMOVED lines=32> */
.L_x_8390:
[----:B------:R-:W-:Y:S05]  /*ede0*/  BSYNC B1 ;  /* 0x0000000000017941 */ /* 0x000fea0003800000 */
.L_x_8389:
[----:B0-----:R-:W-:Y:S01]  /*edf0*/  VIADD R0, R87, 0x20 ;  /* 0x0000002057007836 */ /* 0x001fe20000000000 */
[----:B---3--:R4:W0:Y:S04]  /*ee00*/  SHFL.IDX PT, R9, R86, 0x1, 0x181f ;  /* 0x00381f0056097f89 */ /* 0x00882800000e0000 */
[----:B------:R-:W-:Y:S01]  /*ee10*/  ISETP.GE.AND P0, PT, R0, R88, PT ;  /* 0x000000580000720c */ /* 0x000fe20003f06270 */
[----:B------:R4:W3:-:S12]  /*ee20*/  SHFL.IDX PT, R8, R19, 0x1, 0x181f ;  /* 0x00381f0013087f89 */ /* 0x0008d800000e0000 */
        /* <DEDUP_REMOVED lines=34> */
.L_x_8386:
        /* <DEDUP_REMOVED lines=33> */
.L_x_8392:
        /* <DEDUP_REMOVED lines=45> */
.L_x_8394:
[----:B------:R-:W-:Y:S05]  /*f530*/  BSYNC B1 ;  /* 0x0000000000017941 */ /* 0x000fea0003800000 */
.L_x_8393:
        /* <DEDUP_REMOVED lines=28> */
[----:B------:R-:W-:Y:S01]  /*f700*/  UIADD3 UR9, UR9, UR4, URZ ;  /* 0x0000000409097290 */ /* 0x000fe2000fffe03f */
[----:B------:R-:W-:Y:S01]  /*f710*/  IMAD.MOV.U32 R3, RZ, RZ, R8 ;  /* 0x000000ffff037224 */ /* 0x000fe200078e0008 */
[----:B------:R-:W-:Y:S01]  /*f720*/  UIMAD UR4, UR39, UR10, URZ ;  /* 0x0000000a270472a4 */ /* 0x000fe2000f8e023f */
[----:B------:R-:W-:Y:S01]  /*f730*/  LOP3.LUT R10, R15, 0x4, R4, 0xe2, !PT ;  /* 0x000000040f0a7812 */ /* 0x000fe200078ee204 */
[----:B------:R-:W-:Y:S01]  /*f740*/  UIMAD.WIDE.U32 UR8, UR40, UR10, UR8 ;  /* 0x0000000a280872a5 */ /* 0x000fe2000f8e0008 */
[----:B------:R-:W-:Y:S01]  /*f750*/  IMAD.SHL.U32 R11, R11, 0x8, RZ ;  /* 0x000000080b0b7824 */ /* 0x000fe200078e00ff */
[----:B------:R-:W-:Y:S01]  /*f760*/  UIMAD UR4, UR40, UR11, UR4 ;  /* 0x0000000b280472a4 */ /* 0x000fe2000f8e0204 */
[----:B------:R-:W-:Y:S01]  /*f770*/  VIADD R26, R198, UR37 ;  /* 0x00000025c61a7c36 */ /* 0x000fe20008000000 */
[----:B------:R-:W-:Y:S01]  /*f780*/  ISETP.GE.AND P2, PT, R200, UR14, PT ;  /* 0x0000000ec8007c0c */ /* 0x000fe2000bf46270 */
[----:B0-----:R-:W-:Y:S01]  /*f790*/  @P0 IMAD.HI.U32 R6, R8, R5, RZ ;  /* 0x0000000508060227 */ /* 0x001fe200078e00ff */
[----:B------:R-:W-:Y:S01]  /*f7a0*/  UIADD3 UR4, UR9, UR4, URZ ;  /* 0x0000000409047290 */ /* 0x000fe2000fffe03f */
[----:B------:R-:W-:Y:S01]  /*f7b0*/  LOP3.LUT R10, R11, 0x8, R10, 0xe2, !PT ;  /* 0x000000080b0a7812 */ /* 0x000fe200078ee20a */
[----:B------:R-:W-:Y:S01]  /*f7c0*/  BSSY B1, `(.L_x_8395) ;  /* 0x0000046000017945 */ /* 0x000fe20003800000 */
[----:B------:R-:W-:Y:S01]  /*f7d0*/  IMAD.U32 R4, RZ, RZ, UR8 ;  /* 0x00000008ff047e24 */ /* 0x000fe2000f8e00ff */
[----:B------:R-:W-:Y:S01]  /*f7e0*/  SEL R0, RZ, 0x80, P2 ;  /* 0x00000080ff007807 */ /* 0x000fe20001000000 */
[----:B------:R-:W-:Y:S01]  /*f7f0*/  IMAD.U32 R5, RZ, RZ, UR9 ;  /* 0x00000009ff057e24 */ /* 0x000fe2000f8e00ff */
[----:B------:R-:W-:Y:S01]  /*f800*/  ULDC.64 UR8, c[0x0][0xbe0] ;  /* 0x0002f80000087ab9 */ /* 0x000fe20000000a00 */
[----:B-1----:R-:W-:Y:S01]  /*f810*/  @P0 SHF.R.U32.HI R3, RZ, R9, R6 ;  /* 0x00000009ff030219 */ /* 0x002fe20000011606 */
[----:B------:R-:W-:Y:S01]  /*f820*/  IMAD.U32 R5, RZ, RZ, UR4 ;  /* 0x00000004ff057e24 */ /* 0x000fe2000f8e00ff */
[----:B------:R-:W-:-:S02]  /*f830*/  ISETP.GE.AND P0, PT, R193, UR14, PT ;  /* 0x0000000ec1007c0c */ /* 0x000fc4000bf06270 */
        /* <DEDUP_REMOVED lines=62> */
.L_x_8396:
[----:B------:R-:W-:Y:S05]  /*fc20*/  BSYNC B1 ;  /* 0x0000000000017941 */ /* 0x000fea0003800000 */
.L_x_8395:
        /* <DEDUP_REMOVED lines=36> */
.L_x_8391:
[----:B------:R-:W-:Y:S05]  /*fe70*/  BSYNC B0 ;  /* 0x0000000000007941 */ /* 0x000fea0003800000 */
.L_x_8385:
[----:B------:R-:W-:Y:S02]  /*fe80*/  ULDC UR4, c[0x0][0xd3c] ;  /* 0x00034f0000047ab9 */ /* 0x000fe40000000800 */
[----:B------:R-:W-:-:S13]  /*fe90*/  ISETP.GE.AND P0, PT, R7, UR4, PT ;  /* 0x0000000407007c0c */ /* 0x000fda000bf06270 */
[----:B------:R-:W-:Y:S05]  /*fea0*/  @!P0 BRA `(.L_x_8397) ;  /* 0xffffff10003c8947 */ /* 0x000fea000383ffff */
[----:B------:R-:W-:Y:S05]  /*feb0*/  EXIT ;  /* 0x000000000000794d */ /* 0x000fea0003800000 */
.L_x_8337:
        /* <DEDUP_REMOVED lines=16> */
.L_x_8398:
        /* <DEDUP_REMOVED lines=40> */
.L_x_8404:
        /* <DEDUP_REMOVED lines=12> */
.L_x_8403:
[----:B------:R-:W-:Y:S05]  /*10300*/  BSYNC B0 ;  /* 0x0000000000007941 */ /* 0x000fea0003800000 */
.L_x_8402:
        /* <DEDUP_REMOVED lines=20> */
.L_x_8400:
        /* <DEDUP_REMOVED lines=20> */
.L_x_8405:
        /* <DEDUP_REMOVED lines=59> */
.L_x_8401:
[----:B------:R-:W-:Y:S01]  /*10940*/  ULDC UR4, c[0x0][0xd3c] ;  /* 0x00034f0000047ab9 */ /* 0x000fe20000000800 */
[----:B------:R-:W-:Y:S02]  /*10950*/  IMAD.MOV.U32 R17, RZ, RZ, RZ ;  /* 0x000000ffff117224 */ /* 0x000fe400078e00ff */
[----:B------:R-:W-:Y:S02]  /*10960*/  IMAD.U32 R16, RZ, RZ, UR6 ;  /* 0x00000006ff107e24 */ /* 0x000fe4000f8e00ff */
[----:B------:R-:W-:Y:S02]  /*10970*/  IMAD.MOV.U32 R18, RZ, RZ, RZ ;  /* 0x000000ffff127224 */ /* 0x000fe400078e00ff */
[----:B------:R-:W-:-:S07]  /*10980*/  IMAD.U32 R19, RZ, RZ, UR4 ;  /* 0x00000004ff137e24 */ /* 0x000fce000f8e00ff */
.L_x_8406:
[----:B------:R-:W-:-:S13]  /*10990*/  ISETP.NE.AND P0, PT, R5, RZ, PT ;  /* 0x000000ff0500720c */ /* 0x000fda0003f05270 */
[----:B------:R-:W0:Y:S01]  /*109a0*/  @!P0 S2R R3, SR_CgaCtaId ;  /* 0x0000000000038919 */ /* 0x000e220000008800 */
[----:B------:R-:W-:-:S04]  /*109b0*/  @!P0 MOV R0, 0x400 ;  /* 0x0000040000008802 */ /* 0x000fc80000000f00 */
[----:B0-----:R-:W-:-:S05]  /*109c0*/  @!P0 LEA R0, R3, R0, 0x18 ;  /* 0x0000000003008211 */ /* 0x001fca00078ec0ff */
[----:B------:R0:W-:Y:S01]  /*109d0*/  @!P0 STS.128 [R0+0x388d0], R16 ;  /* 0x0388d01000008388 */ /* 0x0001e20000000c00 */
[----:B------:R-:W-:Y:S06]  /*109e0*/  BAR.ARV 0x5, 0x180 ;  /* 0x0146000000007b1d */ /* 0x000fec0000002000 */
.L_x_8399:
[----:B------:R2:W-:Y:S01]  /*109f0*/  STL [R1+0x20], RZ ;  /* 0x000020ff01007387 */ /* 0x0005e20000100800 */
[----:B------:R-:W-:Y:S01]  /*10a00*/  ULDC UR4, c[0x0][0xd3c] ;  /* 0x00034f0000047ab9 */ /* 0x000fe20000000800 */
[----:B------:R-:W-:Y:S01]  /*10a10*/  IMAD.MOV.U32 R26, RZ, RZ, 0x1 ;  /* 0x00000001ff1a7424 */ /* 0x000fe200078e00ff */
[----:B-1----:R-:W-:Y:S01]  /*10a20*/  ISETP.GE.AND P0, PT, R19, UR4, PT ;  /* 0x0000000413007c0c */ /* 0x002fe2000bf06270 */
[----:B------:R-:W-:-:S12]  /*10a30*/  IMAD.MOV.U32 R24, RZ, RZ, RZ ;  /* 0x000000ffff187224 */ /* 0x000fd800078e00ff */
[----:B--2---:R-:W-:Y:S05]  /*10a40*/  @P0 BRA `(.L_x_8407) ;  /* 0x00000058001c0947 */ /* 0x004fea0003800000 */
[----:B------:R-:W1:Y:S01]  /*10a50*/  S2R R5, SR_TID.X ;  /* 0x0000000000057919 */ /* 0x000e620000002100 */
        /* <DEDUP_REMOVED lines=10> */
[C---:B-1----:R-:W-:Y:S01]  /*10b00*/  LOP3.LUT R4, R5.reuse, 0x7f, RZ, 0xc0, !PT ;  /* 0x0000007f05047812 */ /* 0x042fe200078ec0ff */
[----:B0-----:R-:W-:-:S05]  /*10b10*/  IMAD.SHL.U32 R0, R5, 0x8, RZ ;  /* 0x0000000805007824 */ /* 0x001fca00078e00ff */
        /* <DEDUP_REMOVED lines=15> */
.L_x_8474:
        /* <DEDUP_REMOVED lines=48> */
.L_x_8408:
        /* <DEDUP_REMOVED lines=9> */
.L_x_8409:
        /* <DEDUP_REMOVED lines=9> */
.L_x_8410:
[----:B------:R-:W3:Y:S01]  /*11030*/  LDL R4, [R1+0x8] ;  /* 0x0000080001047983 */ /* 0x000ee20000100800 */
[----:B012---:R-:W0:Y:S01]  /*11040*/  LDC R0, c[0x0][0x448] ;  /* 0x00011200ff007b82 */ /* 0x007e220000000800 */
[----:B-----5:R-:W-:Y:S01]  /*11050*/  IMAD.IADD R30, R7, 0x1, -R32 ;  /* 0x00000001071e7824 */ /* 0x020fe200078e0a20 */
[----:B------:R-:W-:Y:S01]  /*11060*/  LOP3.LUT R22, R22, 0xfffff7ff, RZ, 0xc0, !PT ;  /* 0xfffff7ff16167812 */ /* 0x000fe200078ec0ff */
[----:B------:R-:W-:Y:S01]  /*11070*/  BSSY B7, `(.L_x_8411) ;  /* 0x0000462000077945 */ /* 0x000fe20003800000 */
        /* <DEDUP_REMOVED lines=8> */
[C---:B------:R-:W-:Y:S01]  /*11100*/  VIADD R2, R30.reuse, 0x3f ;  /* 0x0000003f1e027836 */ /* 0x040fe20000000000 */
[----:B---3--:R-:W-:-:S05]  /*11110*/  IADD3 R3, R30, 0x40, -R4 ;  /* 0x000000401e037810 */ /* 0x008fca0007ffe804 */
[----:B------:R-:W-:-:S05]  /*11120*/  IMAD.IADD R0, R3, 0x1, R0 ;  /* 0x0000000103007824 */ /* 0x000fca00078e0200 */
[----:B------:R-:W-:-:S04]  /*11130*/  SHF.R.S32.HI R3, RZ, 0x1f, R0 ;  /* 0x0000001fff037819 */ /* 0x000fc80000011400 */
[----:B------:R-:W-:Y:S02]  /*11140*/  LEA.HI R0, R3, R0, RZ, 0x6 ;  /* 0x0000000003007211 */ /* 0x000fe400078f30ff */
[----:B------:R-:W-:Y:S02]  /*11150*/  SHF.R.S32.HI R3, RZ, 0x1f, R2 ;  /* 0x0000001fff037819 */ /* 0x000fe40000011402 */
[----:B------:R-:W-:Y:S02]  /*11160*/  SHF.R.S32.HI R0, RZ, 0x6, R0 ;  /* 0x00000006ff007819 */ /* 0x000fe40000011400 */
        /* <DEDUP_REMOVED lines=23> */
.L_x_8412:
        /* <DEDUP_REMOVED lines=20> */
.L_x_8415:
[----:B------:R-:W-:Y:S05]  /*11420*/  BSYNC B6 ;  /* 0x0000000000067941 */ /* 0x000fea0003800000 */
.L_x_8414:
        /* <DEDUP_REMOVED lines=20> */
.L_x_8418:
        /* <DEDUP_REMOVED lines=15> */
.L_x_8417:
[----:B------:R-:W-:Y:S05]  /*11660*/  BSYNC B6 ;  /* 0x0000000000067941 */ /* 0x000fea0003800000 */
.L_x_8416:
        /* <DEDUP_REMOVED lines=17> */
[C---:B------:R-:W-:Y:S02]  /*11780*/  LOP3.LUT R21, R20.reuse, 0x40, RZ, 0xfc, !PT ;  /* 0x0000004014157812 */ /* 0x040fe400078efcff */
[----:B------:R-:W-:Y:S02]  /*11790*/  LOP3.LUT R20, R20, 0x1c0, RZ, 0xfc, !PT ;  /* 0x000001c014147812 */ /* 0x000fe400078efcff */
[----:B------:R-:W-:Y:S02]  /*117a0*/  ISETP.GE.AND P3, PT, R21, UR4, PT ;  /* 0x0000000415007c0c */ /* 0x000fe4000bf66270 */
[----:B------:R-:W-:Y:S01]  /*117b0*/  ISETP.GE.AND P0, PT, R20, UR4, PT ;  /* 0x0000000414007c0c */ /* 0x000fe2000bf06270 */
[----:B------:R-:W1:Y:S01]  /*117c0*/  S2R R21, SR_TID.X ;  /* 0x0000000000157919 */ /* 0x000e620000002100 */
[----:B------:R-:W-:-:S02]  /*117d0*/  LOP3.LUT R33, R33, 0x38, RZ, 0xc0, !PT ;  /* 0x0000003821217812 */ /* 0x000fc400078ec0ff */
[----:B------:R-:W-:Y:S01]  /*117e0*/  ISETP.GE.AND P1, PT, R4, UR4, PT ;  /* 0x0000000404007c0c */ /* 0x000fe2000bf26270 */
[----:B------:R-:W3:Y:S01]  /*117f0*/  S2R R20, SR_TID.X ;  /* 0x0000000000147919 */ /* 0x000ee20000002100 */
[----:B------:R-:W-:Y:S02]  /*11800*/  ISETP.GE.AND P2, PT, R33, UR4, PT ;  /* 0x0000000421007c0c */ /* 0x000fe4000bf46270 */
[----:B------:R-:W-:-:S03]  /*11810*/  SEL R6, RZ, 0x40, P1 ;  /* 0x00000040ff067807 */ /* 0x000fc60000800000 */
[----:B------:R-:W-:-:S04]  /*11820*/  @P3 LOP3.LUT R22, R22, 0x200, RZ, 0xfc, !PT ;  /* 0x0000020016163812 */ /* 0x000fc800078efcff */
[----:B------:R-:W-:-:S04]  /*11830*/  LOP3.LUT R22, R22, 0xfffffbff, RZ, 0xc0, !PT ;  /* 0xfffffbff16167812 */ /* 0x000fc800078ec0ff */
[----:B------:R-:W-:-:S04]  /*11840*/  @P2 LOP3.LUT R22, R22, 0x400, RZ, 0xfc, !PT ;  /* 0x0000040016162812 */ /* 0x000fc800078efcff */
[----:B------:R-:W-:Y:S01]  /*11850*/  LOP3.LUT R22, R22, 0xffffffdf, RZ, 0xc0, !PT ;  /* 0xffffffdf16167812 */ /* 0x000fe200078ec0ff */
[----:B---3--:R-:W-:-:S05]  /*11860*/  IMAD.SHL.U32 R20, R20, 0x8, RZ ;  /* 0x0000000814147824 */ /* 0x008fca00078e00ff */
        /* <DEDUP_REMOVED lines=8> */
[----:B-1----:R-:W-:Y:S01]  /*118f0*/  IMAD.SHL.U32 R20, R21, 0x10, RZ ;  /* 0x0000001015147824 */ /* 0x002fe200078e00ff */
[----:B------:R-:W-:-:S02]  /*11900*/  SEL R31, RZ, 0x80, P0 ;  /* 0x00000080ff1f7807 */ /* 0x000fc40000000000 */
        /* <DEDUP_REMOVED lines=9> */
[----:B------:R-:W-:-:S04]  /*119a0*/  LOP3.LUT R22, R22, 0xfffffffb, RZ, 0xc0, !PT ;  /* 0xfffffffb16167812 */ /* 0x000fc800078ec0ff */
[----:B------:R-:W-:-:S04]  /*119b0*/  @P2 LOP3.LUT R22, R22, 0x4, RZ, 0xfc, !PT ;  /* 0x0000000416162812 */ /* 0x000fc800078efcff */
[----:B------:R-:W-:-:S04]  /*119c0*/  LOP3.LUT R22, R22, 0xfffffff7, RZ, 0xc0, !PT ;  /* 0xfffffff716167812 */ /* 0x000fc800078ec0ff */
[----:B------:R-:W-:Y:S02]  /*119d0*/  @P3 LOP3.LUT R22, R22, 0x8, RZ, 0xfc, !PT ;  /* 0x0000000816163812 */ /* 0x000fe400078efcff */
[----:B--2---:R-:W-:-:S05]  /*119e0*/  LEA R0, R0, 0xffffffc0, 0x6 ;  /* 0xffffffc000007811 */ /* 0x004fca00078e30ff */
[----:B------:R-:W-:Y:S01]  /*119f0*/  IMAD.IADD R7, R20, 0x1, R0 ;  /* 0x0000000114077824 */ /* 0x000fe200078e0200 */
[----:B0---4-:R-:W-:Y:S06]  /*11a00*/  BRA.DIV UR5, `(.L_x_8419) ;  /* 0x0000004e05b47947 */ /* 0x011fec000b800000 */
.L_x_8492:
        /* <DEDUP_REMOVED lines=46> */
[----:B------:R0:W-:Y:S05]  /*11cf0*/  STL [R1], R2 ;  /* 0x0000000201007387 */ /* 0x0001ea0000100800 */
[----:B------:R-:W-:-:S04]  /*11d00*/  @P0 LOP3.LUT R22, R22, 0x1000, RZ, 0xfc, !PT ;  /* 0x0000100016160812 */ /* 0x000fc800078efcff */
[----:B------:R-:W-:-:S04]  /*11d10*/  LOP3.LUT R22, R22, 0xfffffffe, RZ, 0xc0, !PT ;  /* 0xfffffffe16167812 */ /* 0x000fc800078ec0ff */
[----:B------:R-:W-:Y:S01]  /*11d20*/  @P1 LOP3.LUT R22, R22, 0x1, RZ, 0xfc, !PT ;  /* 0x0000000116161812 */ /* 0x000fe200078efcff */
[----:B0-----:R-:W-:Y:S06]  /*11d30*/  @!P0 BRA `(.L_x_8420) ;  /* 0x0000000000048947 */ /* 0x001fec0003800000 */
[----:B------:R-:W-:Y:S01]  /*11d40*/  BPT.TRAP 0x1 ;  /* 0x000000040000795c */ /* 0x000fe20000300000 */
.L_x_8420:
        /* <DEDUP_REMOVED lines=9> */
.L_x_8493:
[----:B------:R-:W-:Y:S05]  /*11de0*/  BSYNC B0 ;  /* 0x0000000000007941 */ /* 0x000fea0003800000 */
.L_x_8421:
[----:B------:R-:W0:Y:S01]  /*11df0*/  LDL R2, [R1] ;  /* 0x0000000001027983 */ /* 0x000e220000100800 */
[----:B------:R-:W-:Y:S01]  /*11e00*/  ULDC.64 UR4, c[0x0][0x300] ;  /* 0x0000c00000047ab9 */ /* 0x000fe20000000a00 */
[----:B-----5:R-:W-:Y:S01]  /*11e10*/  SHF.R.S32.HI R4, RZ, 0x1f, R37 ;  /* 0x0000001fff047819 */ /* 0x020fe20000011425 */
[----:B------:R-:W1:Y:S01]  /*11e20*/  S2R R5, SR_TID.X ;  /* 0x0000000000057919 */ /* 0x000e620000002100 */
[----:B------:R-:W-:Y:S01]  /*11e30*/  LOP3.LUT R22, R22, 0xfffffffd, RZ, 0xc0, !PT ;  /* 0xfffffffd16167812 */ /* 0x000fe200078ec0ff */
[----:B-1----:R-:W-:Y:S02]  /*11e40*/  IMAD.SHL.U32 R7, R5, 0x8, RZ ;  /* 0x0000000805077824 */ /* 0x002fe400078e00ff */
[----:B------:R-:W-:-:S03]  /*11e50*/  IMAD R5, R24, 0x1000, R34 ;  /* 0x0000100018057824 */ /* 0x000fc600078e0222 */
        /* <DEDUP_REMOVED lines=59> */
.L_x_8503:
        /* <DEDUP_REMOVED lines=10> */
.L_x_8424:
        /* <DEDUP_REMOVED lines=11> */
.L_x_8425:
        /* <DEDUP_REMOVED lines=31> */
.L_x_8427:
[----:B------:R-:W-:Y:S05]  /*12550*/  BSYNC B6 ;  /* 0x0000000000067941 */ /* 0x000fea0003800000 */
.L_x_8426:
[----:B------:R-:W2:Y:S01]  /*12560*/  LDL R4, [R1+0x10] ;  /* 0x0000100001047983 */ /* 0x000ea20000100800 */
[----:B0-----:R-:W0:Y:S01]  /*12570*/  S2R R2, SR_TID.X ;  /* 0x0000000000027919 */ /* 0x001e220000002100 */
[----:B------:R-:W-:Y:S01]  /*12580*/  IMAD.MOV.U32 R21, RZ, RZ, R35 ;  /* 0x000000ffff157224 */ /* 0x000fe200078e0023 */
[----:B------:R-:W-:Y:S01]  /*12590*/  ULDC.64 UR4, c[0x0][0x298] ;  /* 0x0000a60000047ab9 */ /* 0x000fe20000000a00 */
[----:B------:R-:W3:Y:S01]  /*125a0*/  LDC R5, c[0x0][0x448] ;  /* 0x00011200ff057b82 */ /* 0x000ee20000000800 */
[----:B------:R-:W4:Y:S04]  /*125b0*/  LDL R20, [R1+0x4] ;  /* 0x0000040001147983 */ /* 0x000f280000100800 */
[----:B------:R0:W5:Y:S02]  /*125c0*/  LDL R9, [R1+0x8] ;  /* 0x0000080001097983 */ /* 0x0001640000100800 */
[----:B0-----:R-:W-:-:S04]  /*125d0*/  LOP3.LUT R2, R2, 0x7f, RZ, 0xc0, !PT ;  /* 0x0000007f02027812 */ /* 0x001fc800078ec0ff */
[----:B------:R-:W-:Y:S02]  /*125e0*/  SHF.R.U32.HI R0, RZ, 0x3, R2 ;  /* 0x00000003ff007819 */ /* 0x000fe40000011602 */
[----:B------:R-:W0:Y:S01]  /*125f0*/  LDC R2, c[0x0][0x448] ;  /* 0x00011200ff027b82 */ /* 0x000e220000000800 */
[----:B------:R-:W1:Y:S01]  /*12600*/  S2R R35, SR_TID.X ;  /* 0x0000000000237919 */ /* 0x000e620000002100 */
[----:B0-----:R-:W-:-:S13]  /*12610*/  ISETP.NE.AND P6, PT, R2, 0x1, PT ;  /* 0x000000010200780c */ /* 0x001fda0003fc5270 */
[----:B------:R-:W0:Y:S01]  /*12620*/  @P6 LDC R3, c[0x0][0x44c] ;  /* 0x00011300ff036b82 */ /* 0x000e220000000800 */
[----:B-1----:R-:W-:-:S07]  /*12630*/  IMAD.SHL.U32 R35, R35, 0x10, RZ ;  /* 0x0000001023237824 */ /* 0x002fce00078e00ff */
[----:B------:R-:W1:Y:S01]  /*12640*/  @P6 LDC R2, c[0x0][0x450] ;  /* 0x00011400ff026b82 */ /* 0x000e620000000800 */
[----:B------:R-:W-:-:S05]  /*12650*/  LOP3.LUT R35, R0, 0x70, R35, 0xf8, !PT ;  /* 0x0000007000237812 */ /* 0x000fca00078ef823 */
[----:B------:R-:W-:-:S04]  /*12660*/  IMAD R35, R17, 0x40, R35 ;  /* 0x0000004011237824 */ /* 0x000fc800078e0223 */
[----:B------:R-:W-:Y:S02]  /*12670*/  IMAD.MOV.U32 R0, RZ, RZ, R35 ;  /* 0x000000ffff007224 */ /* 0x000fe400078e0023 */
[----:B0-----:R-:W-:-:S05]  /*12680*/  @P6 IMAD.HI.U32 R3, R35, R3, RZ ;  /* 0x0000000323036227 */ /* 0x001fca00078e00ff */
[----:B-1----:R-:W-:Y:S01]  /*12690*/  @P6 SHF.R.U32.HI R0, RZ, R2, R3 ;  /* 0x00000002ff006219 */ /* 0x002fe20000011603 */
[----:B------:R-:W-:Y:S01]  /*126a0*/  IMAD.WIDE.U32 R2, R36, UR4, RZ ;  /* 0x0000000424027c25 */ /* 0x000fe2000f8e00ff */
[----:B------:R-:W0:Y:S03]  /*126b0*/  S2R R6, SR_TID.X ;  /* 0x0000000000067919 */ /* 0x000e260000002100 */
        /* <DEDUP_REMOVED lines=22> */
[----:B---3--:R-:W-:Y:S02]  /*12820*/  IMAD R0, R5, R0, R35 ;  /* 0x0000000005007224 */ /* 0x008fe400078e0223 */
        /* <DEDUP_REMOVED lines=15> */
[----:B-----5:R-:W-:Y:S01]  /*12920*/  IMAD R3, R9, R5, RZ ;  /* 0x0000000509037224 */ /* 0x020fe200078e02ff */
[----:B------:R-:W-:Y:S01]  /*12930*/  SHFL.IDX PT, R4, R2, RZ, 0x181f ;  /* 0x00181fff02047589 */ /* 0x000fe200000e0000 */
[----:B------:R-:W-:Y:S01]  /*12940*/  IMAD R17, R17, 0x40, R8 ;  /* 0x0000004011117824 */ /* 0x000fe200078e0208 */
[----:B------:R-:W-:Y:S02]  /*12950*/  LOP3.LUT R22, R22, 0xfffffeff, RZ, 0xc0, !PT ;  /* 0xfffffeff16167812 */ /* 0x000fe400078ec0ff */
[----:B------:R-:W0:Y:S02]  /*12960*/  SHFL.IDX PT, R5, R0, RZ, 0x181f ;  /* 0x00181fff00057589 */ /* 0x000e2400000e0000 */
[----:B------:R-:W-:-:S13]  /*12970*/  ISETP.GE.AND P2, PT, R17, R3, PT ;  /* 0x000000031100720c */ /* 0x000fda0003f46270 */
[----:B------:R-:W-:-:S04]  /*12980*/  @P2 LOP3.LUT R22, R22, 0x100, RZ, 0xfc, !PT ;  /* 0x0000010016162812 */ /* 0x000fc800078efcff */
[----:B------:R-:W-:Y:S02]  /*12990*/  LOP3.LUT R22, R22, 0xffffff7f, RZ, 0xc0, !PT ;  /* 0xffffff7f16167812 */ /* 0x000fe400078ec0ff */
[----:B0-----:R-:W-:-:S05]  /*129a0*/  @!P2 LEA R5, P1, R7, R5, 0x1 ;  /* 0x000000050705a211 */ /* 0x001fca00078208ff */
[----:B------:R-:W-:-:S05]  /*129b0*/  @!P2 IMAD.X R4, RZ, RZ, R4, P1 ;  /* 0x000000ffff04a224 */ /* 0x000fca00008e0604 */
        /* <DEDUP_REMOVED lines=30> */
.L_x_8512:
        /* <DEDUP_REMOVED lines=12> */
.L_x_8429:
        /* <DEDUP_REMOVED lines=28> */
.L_x_8431:
[----:B------:R-:W-:Y:S05]  /*12e20*/  BSYNC B6 ;  /* 0x0000000000067941 */ /* 0x000fea0003800000 */
.L_x_8430:
        /* <DEDUP_REMOVED lines=164> */
.L_x_8522:
        /* <DEDUP_REMOVED lines=23> */
.L_x_8434:
[----:B------:R-:W-:Y:S05]  /*139e0*/  BSYNC B0 ;  /* 0x0000000000007941 */ /* 0x000fea0003800000 */
.L_x_8433:
[----:B------:R-:W-:Y:S01]  /*139f0*/  NOP ;  /* 0x0000000000007918 */ /* 0x000fe20000000000 */
[----:B------:R-:W-:-:S13]  /*13a00*/  PLOP3.LUT P0, PT, PT, PT, PT, 0x80, 0x0 ;  /* 0x000000000000781c */ /* 0x000fda0003f0f070 */
.L_x_8435:
        /* <DEDUP_REMOVED lines=18> */
.L_x_8523:
[----:B------:R-:W-:Y:S05]  /*13b30*/  BSYNC B0 ;  /* 0x0000000000007941 */ /* 0x000fea0003800000 */
.L_x_8436:
[----:B------:R-:W-:-:S05]  /*13b40*/  IMAD.U32 R2, RZ, RZ, UR36 ;  /* 0x00000024ff027e24 */ /* 0x000fca000f8e00ff */
[----:B------:R-:W-:-:S13]  /*13b50*/  ISETP.NE.AND P0, PT, R2, 0x3, PT ;  /* 0x000000030200780c */ /* 0x000fda0003f05270 */
[----:B------:R-:W-:Y:S05]  /*13b60*/  @!P0 BRA `(.L_x_8438) ;  /* 0x0000000000048947 */ /* 0x000fea0003800000 */
[----:B------:R-:W-:Y:S01]  /*13b70*/  BPT.TRAP 0x1 ;  /* 0x000000040000795c */ /* 0x000fe20000300000 */
.L_x_8438:
[----:B0-----:R-:W-:Y:S01]  /*13b80*/  SHF.L.U32 R0, R26, 0x1f, RZ ;  /* 0x0000001f1a007819 */ /* 0x001fe200000006ff */
[----:B------:R-:W-:Y:S03]  /*13b90*/  BSSY B0, `(.L_x_8439) ;  /* 0x0000003000007945 */ /* 0x000fe60003800000 */
[----:B------:R-:W0:Y:S02]  /*13ba0*/  SYNCS.PHASECHK.TRANS64.TRYWAIT P0, [R27+URZ+0x38860], R0 ;  /* 0x038860001b0075a7 */ /* 0x000e24000800017f */
[----:B0-----:R-:W-:Y:S05]  /*13bb0*/  @!P0 BRA `(.L_x_8440) ;  /* 0x0000004400088947 */ /* 0x001fea0003800000 */
.L_x_8524:
[----:B------:R-:W-:Y:S05]  /*13bc0*/  BSYNC B0 ;  /* 0x0000000000007941 */ /* 0x000fea0003800000 */
.L_x_8439:
        /* <DEDUP_REMOVED lines=110> */
.L_x_8534:
[C---:B------:R-:W-:Y:S02]  /*142b0*/  LOP3.LUT P6, RZ, R22.reuse, 0x40, RZ, 0xc0, !PT ;  /* 0x0000004016ff7812 */ /* 0x040fe400078cc0ff */
[----:B------:R-:W-:Y:S02]  /*142c0*/  LOP3.LUT R22, R22, 0xfffffeff, RZ, 0xc0, !PT ;  /* 0xfffffeff16167812 */ /* 0x000fe400078ec0ff */
[C---:B------:R-:W-:Y:S02]  /*142d0*/  ISETP.LT.OR P6, PT, R30.reuse, 0x31, P6 ;  /* 0x000000311e00780c */ /* 0x040fe400037c1670 */
[----:B------:R-:W-:-:S11]  /*142e0*/  ISETP.LT.OR P5, PT, R30, 0x31, !P5 ;  /* 0x000000311e00780c */ /* 0x000fd60006fa1670 */
[----:B------:R-:W-:Y:S02]  /*142f0*/  @P6 LOP3.LUT R22, R22, 0x100, RZ, 0xfc, !PT ;  /* 0x0000010016166812 */ /* 0x000fe400078efcff */
[----:B------:R-:W-:Y:S02]  /*14300*/  ISETP.LT.OR P6, PT, R30, 0x31, !P4 ;  /* 0x000000311e00780c */ /* 0x000fe400067c1670 */
[----:B------:R-:W-:Y:S02]  /*14310*/  LOP3.LUT R22, R22, 0xffbfffff, RZ, 0xc0, !PT ;  /* 0xffbfffff16167812 */ /* 0x000fe400078ec0ff */
[----:B------:R-:W-:Y:S02]  /*14320*/  ISETP.LT.OR P4, PT, R30, 0x31, !P2 ;  /* 0x000000311e00780c */ /* 0x000fe40005781670 */
        /* <DEDUP_REMOVED lines=26> */
.L_x_8442:
        /* <DEDUP_REMOVED lines=11> */
.L_x_8443:
[----:B------:R-:W2:Y:S01]  /*14580*/  LDL R3, [R1+0xc] ;  /* 0x00000c0001037983 */ /* 0x000ea20000100800 */
[----:B------:R1:W-:Y:S01]  /*14590*/  SYNCS.ARRIVE.TRANS64.A1T0 RZ, [R27+URZ+0x38850], RZ ;  /* 0x038850ff1bff79a7 */ /* 0x0003e2000810003f */
[----:B------:R-:W-:Y:S01]  /*145a0*/  BSSY B0, `(.L_x_8444) ;  /* 0x00000f7000007945 */ /* 0x000fe20003800000 */
[----:B--2---:R-:W-:-:S13]  /*145b0*/  ISETP.GE.AND P0, PT, R3, 0x2, PT ;  /* 0x000000020300780c */ /* 0x004fda0003f06270 */
[----:B-1----:R-:W-:Y:S05]  /*145c0*/  @!P0 BRA `(.L_x_8445) ;  /* 0x0000000c00d08947 */ /* 0x002fea0003800000 */
[----:B------:R-:W2:Y:S01]  /*145d0*/  LDL.LU R2, [R1+0x24] ;  /* 0x0000240001027983 */ /* 0x000ea20000300800 */
[----:B------:R-:W-:Y:S01]  /*145e0*/  LOP3.LUT R30, R31, 0x80, RZ, 0xc0, !PT ;  /* 0x000000801f1e7812 */ /* 0x000fe200078ec0ff */
[----:B------:R-:W-:-:S03]  /*145f0*/  VIADD R7, R3, 0xfffffffe ;  /* 0xfffffffe03077836 */ /* 0x000fc60000000000 */
[----:B------:R-:W-:Y:S02]  /*14600*/  SHF.R.U32.HI R30, RZ, 0x3, R30 ;  /* 0x00000003ff1e7819 */ /* 0x000fe4000001161e */
[----:B--2---:R-:W-:-:S04]  /*14610*/  LOP3.LUT R2, R2, 0x40, RZ, 0xc0, !PT ;  /* 0x0000004002027812 */ /* 0x004fc800078ec0ff */
[----:B------:R-:W-:-:S07]  /*14620*/  SHF.R.U32.HI R31, RZ, 0x2, R2 ;  /* 0x00000002ff1f7819 */ /* 0x000fce0000011602 */
.L_x_8458:
        /* <DEDUP_REMOVED lines=44> */
.L_x_8446:
[----:B------:R-:W-:Y:S01]  /*148f0*/  IMAD R6, R24, 0x8, R23 ;  /* 0x0000000818067824 */ /* 0x000fe200078e0217 */
[----:B------:R-:W-:Y:S01]  /*14900*/  SHF.L.U32 R17, R26, 0x1f, RZ ;  /* 0x0000001f1a117819 */ /* 0x000fe200000006ff */
[----:B------:R-:W-:Y:S01]  /*14910*/  BSSY B1, `(.L_x_8447) ;  /* 0x0000004000017945 */ /* 0x000fe20003800000 */
[----:B------:R-:W-:Y:S02]  /*14920*/  SHF.R.S32.HI R9, RZ, 0x1f, R5 ;  /* 0x0000001fff097819 */ /* 0x000fe40000011405 */
[----:B------:R-:W0:Y:S02]  /*14930*/  SYNCS.PHASECHK.TRANS64.TRYWAIT P0, [R6+URZ+0x38840], R17 ;  /* 0x03884011060075a7 */ /* 0x000e24000800017f */
[----:B0-----:R-:W-:Y:S05]  /*14940*/  @!P0 BRA `(.L_x_8448) ;  /* 0x0000003c00e08947 */ /* 0x001fea0003800000 */
.L_x_8535:
[----:B------:R-:W-:Y:S05]  /*14950*/  BSYNC B1 ;  /* 0x0000000000017941 */ /* 0x000fea0003800000 */
.L_x_8447:
        /* <DEDUP_REMOVED lines=42> */
.L_x_8545:
        /* <DEDUP_REMOVED lines=8> */
.L_x_8450:
        /* <DEDUP_REMOVED lines=11> */
.L_x_8451:
[----:B------:R2:W-:Y:S01]  /*14d30*/  SYNCS.ARRIVE.TRANS64.A1T0 RZ, [R6+URZ+0x38830], RZ ;  /* 0x038830ff06ff79a7 */ /* 0x0005e2000810003f */
[----:B------:R-:W-:Y:S05]  /*14d40*/  @!P2 BRA `(.L_x_8452) ;  /* 0x000000000004a947 */ /* 0x000fea0003800000 */
[----:B------:R-:W-:Y:S01]  /*14d50*/  BPT.TRAP 0x1 ;  /* 0x000000040000795c */ /* 0x000fe20000300000 */
.L_x_8452:
[----:B------:R-:W3:Y:S01]  /*14d60*/  SYNCS.PHASECHK.TRANS64.TRYWAIT P0, [R6+URZ+0x38860], R17 ;  /* 0x03886011060075a7 */ /* 0x000ee2000800017f */
[----:B------:R-:W-:Y:S04]  /*14d70*/  BSSY B1, `(.L_x_8453) ;  /* 0x0000002000017945 */ /* 0x000fe80003800000 */
[----:B---3--:R-:W-:Y:S05]  /*14d80*/  @!P0 BRA `(.L_x_8454) ;  /* 0x0000004000008947 */ /* 0x008fea0003800000 */
.L_x_8546:
[----:B------:R-:W-:Y:S05]  /*14d90*/  BSYNC B1 ;  /* 0x0000000000017941 */ /* 0x000fea0003800000 */
.L_x_8453:
        /* <DEDUP_REMOVED lines=81> */
.L_x_8556:
        /* <DEDUP_REMOVED lines=25> */
.L_x_8456:
        /* <DEDUP_REMOVED lines=11> */
.L_x_8457:
[----:B------:R3:W-:Y:S01]  /*154f0*/  SYNCS.ARRIVE.TRANS64.A1T0 RZ, [R6+URZ+0x38850], RZ ;  /* 0x038850ff06ff79a7 */ /* 0x0007e2000810003f */
[----:B------:R-:W-:Y:S05]  /*15500*/  @P3 BRA `(.L_x_8458) ;  /* 0xfffffff000483947 */ /* 0x000fea000383ffff */
.L_x_8445:
[----:B------:R-:W-:Y:S05]  /*15510*/  BSYNC B0 ;  /* 0x0000000000007941 */ /* 0x000fea0003800000 */
.L_x_8444:
        /* <DEDUP_REMOVED lines=21> */
.L_x_8460:
[----:B------:R-:W-:Y:S05]  /*15670*/  BSYNC B0 ;  /* 0x0000000000007941 */ /* 0x000fea0003800000 */
.L_x_8459:
[----:B------:R-:W-:-:S07]  /*15680*/  SEL R24, R24, RZ, P0 ;  /* 0x000000ff18187207 */ /* 0x000fce0000000000 */
.L_x_8413:
[----:B------:R-:W-:Y:S05]  /*15690*/  BSYNC B7 ;  /* 0x0000000000077941 */ /* 0x000fea0003800000 */
.L_x_8411:
        /* <DEDUP_REMOVED lines=11> */
.L_x_8461:
        /* <DEDUP_REMOVED lines=36> */
.L_x_8566:
[----:B------:R-:W-:Y:S02]  /*15990*/  ULDC UR4, c[0x0][0xd38] ;  /* 0x00034e0000047ab9 */ /* 0x000fe40000000800 */
[----:B------:R-:W-:-:S04]  /*159a0*/  IMAD.U32 R4, RZ, RZ, UR4 ;  /* 0x00000004ff047e24 */ /* 0x000fc8000f8e00ff */
[----:B--2---:R-:W-:-:S04]  /*159b0*/  IMAD R14, R14, R4, RZ ;  /* 0x000000040e0e7224 */ /* 0x004fc800078e02ff */
[----:B------:R-:W-:-:S05]  /*159c0*/  IMAD.IADD R5, R5, 0x1, R14 ;  /* 0x0000000105057824 */ /* 0x000fca00078e020e */
[----:B------:R-:W-:-:S13]  /*159d0*/  ISETP.GT.AND P6, PT, R5, R0, PT ;  /* 0x000000000500720c */ /* 0x000fda0003fc4270 */
[----:B------:R-:W-:Y:S05]  /*159e0*/  @P6 BRA `(.L_x_8464) ;  /* 0x00000000009c6947 */ /* 0x000fea0003800000 */
.L_x_8469:
        /* <DEDUP_REMOVED lines=14> */
.L_x_8467:
[----:B------:R-:W-:Y:S05]  /*15ad0*/  BSYNC B0 ;  /* 0x0000000000007941 */ /* 0x000fea0003800000 */
.L_x_8466:
        /* <DEDUP_REMOVED lines=18> */
.L_x_8574:
[----:B------:R-:W-:Y:S02]  /*15c00*/  ULDC UR4, c[0x0][0xd38] ;  /* 0x00034e0000047ab9 */ /* 0x000fe40000000800 */
[----:B------:R-:W-:-:S04]  /*15c10*/  IMAD.U32 R4, RZ, RZ, UR4 ;  /* 0x00000004ff047e24 */ /* 0x000fc8000f8e00ff */
[----:B--2---:R-:W-:-:S04]  /*15c20*/  IMAD R14, R14, R4, RZ ;  /* 0x000000040e0e7224 */ /* 0x004fc800078e02ff */
[----:B------:R-:W-:-:S05]  /*15c30*/  IMAD.IADD R5, R14, 0x1, R5 ;  /* 0x000000010e057824 */ /* 0x000fca00078e0205 */
[----:B------:R-:W-:-:S13]  /*15c40*/  ISETP.GT.AND P6, PT, R5, R0, PT ;  /* 0x000000000500720c */ /* 0x000fda0003fc4270 */
[----:B------:R-:W-:Y:S05]  /*15c50*/  @!P6 BRA `(.L_x_8469) ;  /* 0xfffffffc0064e947 */ /* 0x000fea000383ffff */
.L_x_8464:
        /* <DEDUP_REMOVED lines=8> */
.L_x_8578:
[----:B------:R-:W-:Y:S01]  /*15ce0*/  ISETP.NE.AND P0, PT, R3, RZ, PT ;  /* 0x000000ff0300720c */ /* 0x000fe20003f05270 */
[----:B------:R-:W-:-:S12]  /*15cf0*/  IMAD.MOV.U32 R14, RZ, RZ, RZ ;  /* 0x000000ffff0e7224 */ /* 0x000fd800078e00ff */
[----:B------:R-:W-:Y:S05]  /*15d00*/  @!P0 BRA `(.L_x_8471) ;  /* 0x0000000000108947 */ /* 0x000fea0003800000 */
[----:B------:R-:W-:Y:S01]  /*15d10*/  UMOV UR4, 0xffffffff ;  /* 0xffffffff00047882 */ /* 0x000fe20000000000 */
[----:B------:R-:W-:Y:S02]  /*15d20*/  VIADD R12, R6, 0xffffffff ;  /* 0xffffffff060c7836 */ /* 0x000fe40000000000 */
[----:B------:R-:W-:Y:S05]  /*15d30*/  BRA.DIV UR4, `(.L_x_8472) ;  /* 0x00000042042c7947 */ /* 0x000fea000b800000 */
[----:B------:R4:W0:Y:S02]  /*15d40*/  SHFL.IDX PT, R14, R2, R12, 0x1f ;  /* 0x00001f0c020e7589 */ /* 0x00082400000e0000 */
.L_x_8471:
        /* <DEDUP_REMOVED lines=66> */
.L_x_8465:
[----:B------:R-:W-:Y:S01]  /*16170*/  UMOV UR4, URZ ;  /* 0x0000003f00047c82 */ /* 0x000fe20008000000 */
[----:B------:R-:W-:Y:S01]  /*16180*/  UMOV UR5, URZ ;  /* 0x0000003f00057c82 */ /* 0x000fe20008000000 */
[----:B------:R-:W-:Y:S01]  /*16190*/  ULDC UR6, c[0x0][0xd3c] ;  /* 0x00034f0000067ab9 */ /* 0x000fe20000000800 */
[----:B------:R-:W-:Y:S02]  /*161a0*/  IMAD.MOV.U32 R16, RZ, RZ, R0 ;  /* 0x000000ffff107224 */ /* 0x000fe400078e0000 */
[----:B------:R-:W-:Y:S02]  /*161b0*/  IMAD.U32 R17, RZ, RZ, UR4 ;  /* 0x00000004ff117e24 */ /* 0x000fe4000f8e00ff */
[----:B------:R-:W-:Y:S02]  /*161c0*/  IMAD.U32 R18, RZ, RZ, UR5 ;  /* 0x00000005ff127e24 */ /* 0x000fe4000f8e00ff */
[----:B------:R-:W-:-:S07]  /*161d0*/  IMAD.U32 R19, RZ, RZ, UR6 ;  /* 0x00000006ff137e24 */ /* 0x000fce000f8e00ff */
.L_x_8473:
        /* <DEDUP_REMOVED lines=10> */
.L_x_8462:
[----:B------:R-:W-:Y:S02]  /*16280*/  ULDC UR4, c[0x0][0xd3c] ;  /* 0x00034f0000047ab9 */ /* 0x000fe40000000800 */
[----:B0-----:R-:W-:-:S13]  /*16290*/  ISETP.GE.AND P0, PT, R19, UR4, PT ;  /* 0x0000000413007c0c */ /* 0x001fda000bf06270 */
[----:B------:R-:W-:Y:S05]  /*162a0*/  @!P0 BRA `(.L_x_8474) ;  /* 0xffffffa800588947 */ /* 0x000fea000383ffff */
[----:B------:R-:W-:Y:S05]  /*162b0*/  BSYNC B8 ;  /* 0x0000000000087941 */ /* 0x000fea0003800000 */
.L_x_8407:
        /* <DEDUP_REMOVED lines=12> */
.L_x_8581:
[----:B------:R-:W-:Y:S05]  /*16380*/  BSYNC B0 ;  /* 0x0000000000007941 */ /* 0x000fea0003800000 */
.L_x_8475:
[----:B------:R-:W-:-:S03]  /*16390*/  UMOV UR4, 0xffffffff ;  /* 0xffffffff00047882 */ /* 0x000fc60000000000 */
[----:B------:R-:W-:Y:S05]  /*163a0*/  BRA.DIV UR4, `(.L_x_8477) ;  /* 0x0000003a04c87947 */ /* 0x000fea000b800000 */
[----:B------:R-:W0:Y:S02]  /*163b0*/  S2R R0, SR_TID.X ;  /* 0x0000000000007919 */ /* 0x000e240000002100 */
[----:B0-----:R-:W-:-:S04]  /*163c0*/  SHF.R.U32.HI R0, RZ, 0x5, R0 ;  /* 0x00000005ff007819 */ /* 0x001fc80000011600 */
[----:B------:R-:W-:-:S05]  /*163d0*/  LOP3.LUT R0, R0, 0x3, RZ, 0xc0, !PT ;  /* 0x0000000300007812 */ /* 0x000fca00078ec0ff */
[----:B------:R0:W0:Y:S02]  /*163e0*/  SHFL.IDX PT, R14, R0, RZ, 0x1f ;  /* 0x00001fff000e7589 */ /* 0x00002400000e0000 */
.L_x_8584:
[----:B0-----:R-:W-:Y:S01]  /*163f0*/  ISETP.NE.AND P0, PT, R14, RZ, PT ;  /* 0x000000ff0e00720c */ /* 0x001fe20003f05270 */
[----:B------:R-:W-:-:S12]  /*16400*/  BSSY B0, `(.L_x_8478) ;  /* 0x0000024000007945 */ /* 0x000fd80003800000 */
[----:B------:R-:W-:Y:S05]  /*16410*/  @P0 BRA `(.L_x_8479) ;  /* 0x0000000000880947 */ /* 0x000fea0003800000 */
[----:B------:R-:W-:-:S03]  /*16420*/  UMOV UR4, 0xffffffff ;  /* 0xffffffff00047882 */ /* 0x000fc60000000000 */
[----:B------:R-:W-:Y:S05]  /*16430*/  BRA.DIV UR4, `(.L_x_8480) ;  /* 0x0000003a04d87947 */ /* 0x000fea000b800000 */
[----:B------:R-:W-:-:S13]  /*16440*/  ELECT P6, URZ, PT ;  /* 0x00000000003f782f */ /* 0x000fda00038c0000 */
.L_x_8587:
[----:B------:R-:W-:Y:S05]  /*16450*/  @!P6 BRA `(.L_x_8479) ;  /* 0x000000000078e947 */ /* 0x000fea0003800000 */
[----:B------:R-:W-:-:S06]  /*16460*/  ULOP3.LUT UR4, UR42, 0x2, URZ, 0xfc, !UPT ;  /* 0x000000022a047892 */ /* 0x000fcc000f8efc3f */
[----:B------:R-:W-:-:S05]  /*16470*/  IMAD.U32 R0, RZ, RZ, UR4 ;  /* 0x00000004ff007e24 */ /* 0x000fca000f8e00ff */
[----:B------:R-:W-:-:S13]  /*16480*/  ISETP.NE.AND P0, PT, R0, 0x3, PT ;  /* 0x000000030000780c */ /* 0x000fda0003f05270 */
[----:B------:R-:W-:Y:S05]  /*16490*/  @!P0 BRA `(.L_x_8481) ;  /* 0x0000000000048947 */ /* 0x000fea0003800000 */
[----:B------:R-:W-:Y:S01]  /*164a0*/  BPT.TRAP 0x1 ;  /* 0x000000040000795c */ /* 0x000fe20000300000 */
.L_x_8481:
[----:B------:R-:W-:Y:S01]  /*164b0*/  IMAD R5, R24, 0x8, R7 ;  /* 0x0000000818057824 */ /* 0x000fe200078e0207 */
[----:B------:R-:W-:Y:S01]  /*164c0*/  SHF.L.U32 R0, R26, 0x1f, RZ ;  /* 0x0000001f1a007819 */ /* 0x000fe200000006ff */
[----:B------:R-:W-:-:S03]  /*164d0*/  VIADD R24, R24, 0x1 ;  /* 0x0000000118187836 */ /* 0x000fc60000000000 */
[----:B------:R-:W0:Y:S02]  /*164e0*/  SYNCS.PHASECHK.TRANS64.TRYWAIT P1, [R5+URZ+0x38840], R0 ;  /* 0x03884000050075a7 */ /* 0x000e24000802017f */
[----:B------:R-:W-:-:S04]  /*164f0*/  ISETP.NE.AND P2, PT, R24, 0x2, PT ;  /* 0x000000021800780c */ /* 0x000fc80003f45270 */
[----:B------:R-:W-:Y:S01]  /*16500*/  SEL R3, RZ, 0x1, P2 ;  /* 0x00000001ff037807 */ /* 0x000fe20001000000 */
[----:B0-----:R-:W-:Y:S08]  /*16510*/  @!P1 BRA `(.L_x_8482) ;  /* 0x0000003800c09947 */ /* 0x001ff00003800000 */
.L_x_8588:
[----:B------:R-:W-:Y:S02]  /*16520*/  SEL R24, R24, RZ, P2 ;  /* 0x000000ff18187207 */ /* 0x000fe40001000000 */
[----:B------:R-:W-:Y:S01]  /*16530*/  LOP3.LUT R2, R26, R3, RZ, 0x3c, !PT ;  /* 0x000000031a027212 */ /* 0x000fe200078e3cff */
[----:B------:R-:W-:Y:S06]  /*16540*/  @!P0 BRA `(.L_x_8483) ;  /* 0x0000000000048947 */ /* 0x000fec0003800000 */
[----:B------:R-:W-:Y:S01]  /*16550*/  BPT.TRAP 0x1 ;  /* 0x000000040000795c */ /* 0x000fe20000300000 */
.L_x_8483:
[----:B------:R-:W-:Y:S01]  /*16560*/  IMAD R3, R24, 0x8, R7 ;  /* 0x0000000818037824 */ /* 0x000fe200078e0207 */
[----:B------:R-:W-:-:S04]  /*16570*/  SHF.L.U32 R2, R2, 0x1f, RZ ;  /* 0x0000001f02027819 */ /* 0x000fc800000006ff */
[----:B------:R-:W0:Y:S02]  /*16580*/  SYNCS.PHASECHK.TRANS64.TRYWAIT P1, [R3+URZ+0x38840], R2 ;  /* 0x03884002030075a7 */ /* 0x000e24000802017f */
[----:B0-----:R-:W-:Y:S05]  /*16590*/  @!P1 BRA `(.L_x_8484) ;  /* 0x0000003800b49947 */ /* 0x001fea0003800000 */
.L_x_8589:
[----:B------:R-:W-:Y:S05]  /*165a0*/  @!P0 BRA `(.L_x_8485) ;  /* 0x0000000000048947 */ /* 0x000fea0003800000 */
[----:B------:R-:W-:Y:S01]  /*165b0*/  BPT.TRAP 0x1 ;  /* 0x000000040000795c */ /* 0x000fe20000300000 */
.L_x_8485:
[----:B------:R-:W0:Y:S02]  /*165c0*/  SYNCS.PHASECHK.TRANS64.TRYWAIT P1, [R5+URZ+0x38860], R0 ;  /* 0x03886000050075a7 */ /* 0x000e24000802017f */
[----:B0-----:R-:W-:Y:S05]  /*165d0*/  @!P1 BRA `(.L_x_8486) ;  /* 0x0000003800b89947 */ /* 0x001fea0003800000 */
.L_x_8590:
[----:B------:R-:W-:Y:S05]  /*165e0*/  @!P0 BRA `(.L_x_8487) ;  /* 0x0000000000048947 */ /* 0x000fea0003800000 */
[----:B------:R-:W-:Y:S01]  /*165f0*/  BPT.TRAP 0x1 ;  /* 0x000000040000795c */ /* 0x000fe20000300000 */
.L_x_8487:
[----:B------:R0:W0:Y:S02]  /*16600*/  SYNCS.PHASECHK.TRANS64.TRYWAIT P0, [R3+URZ+0x38860], R2 ;  /* 0x03886002030075a7 */ /* 0x000024000800017f */
[----:B0-----:R-:W-:Y:S05]  /*16610*/  @!P0 NANOSLEEP.SYNCS 0x989680 ;  /* 0x009896800000895d */ /* 0x001fea0003900000 */
[----:B------:R-:W0:Y:S02]  /*16620*/  @!P0 SYNCS.PHASECHK.TRANS64 P0, [R3+URZ+0x38860], R2 ;  /* 0x03886002030085a7 */ /* 0x000e24000800007f */
[----:B0-----:R-:W-:Y:S05]  /*16630*/  @!P0 BRA `(.L_x_8487) ;  /* 0xfffffffc00f08947 */ /* 0x001fea000383ffff */
.L_x_8479:
[----:B------:R-:W-:Y:S05]  /*16640*/  BSYNC B0 ;  /* 0x0000000000007941 */ /* 0x000fea0003800000 */
.L_x_8478:
[----:B------:R-:W-:Y:S05]  /*16650*/  EXIT ;  /* 0x000000000000794d */ /* 0x000fea0003800000 */
.L_x_8349:
[----:B0-----:R0:W1:Y:S02]  /*16660*/  SYNCS.PHASECHK.TRANS64.TRYWAIT P1, [R17+URZ+0x38800], R4 ;  /* 0x03880004110075a7 */ /* 0x001064000802017f */
[----:B-1----:R-:W-:Y:S05]  /*16670*/  @!P1 NANOSLEEP.SYNCS 0x989680 ;  /* 0x009896800000995d */ /* 0x002fea0003900000 */
[----:B------:R-:W1:Y:S02]  /*16680*/  @!P1 SYNCS.PHASECHK.TRANS64 P1, [R17+URZ+0x38800], R4 ;  /* 0x03880004110095a7 */ /* 0x000e64000802007f */
[----:B-1----:R-:W-:Y:S05]  /*16690*/  @!P1 BRA `(.L_x_8349) ;  /* 0xfffffffc00f09947 */ /* 0x002fea000383ffff */
[----:B------:R-:W-:Y:S05]  /*166a0*/  BRA `(.L_x_8488) ;  /* 0xfffffed000ac7947 */ /* 0x000fea000383ffff */
.L_x_8353:
[----:B--2---:R2:W3:Y:S02]  /*166b0*/  SYNCS.PHASECHK.TRANS64.TRYWAIT P1, [R9+URZ+0x38830], R6 ;  /* 0x03883006090075a7 */ /* 0x0044e4000802017f */
[----:B---3--:R-:W-:Y:S05]  /*166c0*/  @!P1 NANOSLEEP.SYNCS 0x989680 ;  /* 0x009896800000995d */ /* 0x008fea0003900000 */
[----:B------:R-:W3:Y:S02]  /*166d0*/  @!P1 SYNCS.PHASECHK.TRANS64 P1, [R9+URZ+0x38830], R6 ;  /* 0x03883006090095a7 */ /* 0x000ee4000802007f */
[----:B---3--:R-:W-:Y:S05]  /*166e0*/  @!P1 BRA `(.L_x_8353) ;  /* 0xfffffffc00f09947 */ /* 0x008fea000383ffff */
[----:B------:R-:W-:Y:S05]  /*166f0*/  BRA `(.L_x_8352) ;  /* 0xfffffed000cc7947 */ /* 0x000fea000383ffff */
.L_x_8354:
[----:B---3--:R3:W4:Y:S02]  /*16700*/  SYNCS.PHASECHK.TRANS64.TRYWAIT P1, [R17+URZ+0x38810], R4 ;  /* 0x03881004110075a7 */ /* 0x008724000802017f */
[----:B----4-:R-:W-:Y:S05]  /*16710*/  @!P1 NANOSLEEP.SYNCS 0x989680 ;  /* 0x009896800000995d */ /* 0x010fea0003900000 */
[----:B------:R-:W4:Y:S02]  /*16720*/  @!P1 SYNCS.PHASECHK.TRANS64 P1, [R17+URZ+0x38810], R4 ;  /* 0x03881004110095a7 */ /* 0x000f24000802007f */
[----:B----4-:R-:W-:Y:S05]  /*16730*/  @!P1 BRA `(.L_x_8354) ;  /* 0xfffffffc00f09947 */ /* 0x010fea000383ffff */
[----:B------:R-:W-:Y:S05]  /*16740*/  BRA `(.L_x_8489) ;  /* 0xfffffed400587947 */ /* 0x000fea000383ffff */
.L_x_8358:
[----:B0-----:R0:W3:Y:S02]  /*16750*/  SYNCS.PHASECHK.TRANS64.TRYWAIT P1, [R9+URZ+0x38850], R6 ;  /* 0x03885006090075a7 */ /* 0x0010e4000802017f */
[----:B---3--:R-:W-:Y:S05]  /*16760*/  @!P1 NANOSLEEP.SYNCS 0x989680 ;  /* 0x009896800000995d */ /* 0x008fea0003900000 */
[----:B------:R-:W3:Y:S02]  /*16770*/  @!P1 SYNCS.PHASECHK.TRANS64 P1, [R9+URZ+0x38850], R6 ;  /* 0x03885006090095a7 */ /* 0x000ee4000802007f */
[----:B---3--:R-:W-:Y:S05]  /*16780*/  @!P1 BRA `(.L_x_8358) ;  /* 0xfffffffc00f09947 */ /* 0x008fea000383ffff */
[----:B------:R-:W-:Y:S05]  /*16790*/  BRA `(.L_x_8357) ;  /* 0xfffffed400887947 */ /* 0x000fea000383ffff */
.L_x_8365:
[----:B-1----:R1:W2:Y:S02]  /*167a0*/  SYNCS.PHASECHK.TRANS64.TRYWAIT P1, [R9+URZ+0x38830], R8 ;  /* 0x03883008090075a7 */ /* 0x0022a4000802017f */
[----:B--2---:R-:W-:Y:S05]  /*167b0*/  @!P1 NANOSLEEP.SYNCS 0x989680 ;  /* 0x009896800000995d */ /* 0x004fea0003900000 */
[----:B------:R-:W2:Y:S02]  /*167c0*/  @!P1 SYNCS.PHASECHK.TRANS64 P1, [R9+URZ+0x38830], R8 ;  /* 0x03883008090095a7 */ /* 0x000ea4000802007f */
[----:B--2---:R-:W-:Y:S05]  /*167d0*/  @!P1 BRA `(.L_x_8365) ;  /* 0xfffffffc00f09947 */ /* 0x004fea000383ffff */
[----:B------:R-:W-:Y:S05]  /*167e0*/  BRA `(.L_x_8364) ;  /* 0xfffffefc008c7947 */ /* 0x000fea000383ffff */
.L_x_8369:
[----:B---3--:R3:W4:Y:S02]  /*167f0*/  SYNCS.PHASECHK.TRANS64.TRYWAIT P1, [R9+URZ+0x38850], R8 ;  /* 0x03885008090075a7 */ /* 0x008724000802017f */
[----:B----4-:R-:W-:Y:S05]  /*16800*/  @!P1 NANOSLEEP.SYNCS 0x989680 ;  /* 0x009896800000995d */ /* 0x010fea0003900000 */
[----:B------:R-:W4:Y:S02]  /*16810*/  @!P1 SYNCS.PHASECHK.TRANS64 P1, [R9+URZ+0x38850], R8 ;  /* 0x03885008090095a7 */ /* 0x000f24000802007f */
[----:B----4-:R-:W-:Y:S05]  /*16820*/  @!P1 BRA `(.L_x_8369) ;  /* 0xfffffffc00f09947 */ /* 0x010fea000383ffff */
[----:B------:R-:W-:Y:S05]  /*16830*/  BRA `(.L_x_8368) ;  /* 0xfffffefc00ec7947 */ /* 0x000fea000383ffff */
.L_x_8377:
[----:B-1----:R1:W2:Y:S02]  /*16840*/  SYNCS.PHASECHK.TRANS64.TRYWAIT P1, [R9+URZ+0x38830], R8 ;  /* 0x03883008090075a7 */ /* 0x0022a4000802017f */
[----:B--2---:R-:W-:Y:S05]  /*16850*/  @!P1 NANOSLEEP.SYNCS 0x989680 ;  /* 0x009896800000995d */ /* 0x004fea0003900000 */
[----:B------:R-:W2:Y:S02]  /*16860*/  @!P1 SYNCS.PHASECHK.TRANS64 P1, [R9+URZ+0x38830], R8 ;  /* 0x03883008090095a7 */ /* 0x000ea4000802007f */
[----:B--2---:R-:W-:Y:S05]  /*16870*/  @!P1 BRA `(.L_x_8377) ;  /* 0xfffffffc00f09947 */ /* 0x004fea000383ffff */
[----:B------:R-:W-:Y:S05]  /*16880*/  BRA `(.L_x_8376) ;  /* 0xffffff3000087947 */ /* 0x000fea000383ffff */
.L_x_8381:
[----:B---3--:R3:W4:Y:S02]  /*16890*/  SYNCS.PHASECHK.TRANS64.TRYWAIT P1, [R9+URZ+0x38850], R8 ;  /* 0x03885008090075a7 */ /* 0x008724000802017f */
[----:B----4-:R-:W-:Y:S05]  /*168a0*/  @!P1 NANOSLEEP.SYNCS 0x989680 ;  /* 0x009896800000995d */ /* 0x010fea0003900000 */
[----:B------:R-:W4:Y:S02]  /*168b0*/  @!P1 SYNCS.PHASECHK.TRANS64 P1, [R9+URZ+0x38850], R8 ;  /* 0x03885008090095a7 */ /* 0x000f24000802007f */
[----:B----4-:R-:W-:Y:S05]  /*168c0*/  @!P1 BRA `(.L_x_8381) ;  /* 0xfffffffc00f09947 */ /* 0x010fea000383ffff */
[----:B------:R-:W-:Y:S05]  /*168d0*/  BRA `(.L_x_8380) ;  /* 0xffffff3000687947 */ /* 0x000fea000383ffff */
.L_x_8419:
        /* <DEDUP_REMOVED lines=10> */
.L_x_8491:
[----:B------:R-:W-:Y:S05]  /*16980*/  BSYNC B0 ;  /* 0x0000000000007941 */ /* 0x000fea0003800000 */
.L_x_8490:
[----:B------:R-:W-:Y:S05]  /*16990*/  BRA `(.L_x_8492) ;  /* 0xffffffb0001c7947 */ /* 0x000fea000383ffff */
.L_x_8422:
[----:B0-----:R0:W1:Y:S02]  /*169a0*/  SYNCS.PHASECHK.TRANS64.TRYWAIT P0, [R27+URZ+0x38840], R0 ;  /* 0x038840001b0075a7 */ /* 0x001064000800017f */
[----:B-1----:R-:W-:Y:S05]  /*169b0*/  @!P0 NANOSLEEP.SYNCS 0x989680 ;  /* 0x009896800000895d */ /* 0x002fea0003900000 */
[----:B------:R-:W1:Y:S02]  /*169c0*/  @!P0 SYNCS.PHASECHK.TRANS64 P0, [R27+URZ+0x38840], R0 ;  /* 0x038840001b0085a7 */ /* 0x000e64000800007f */
[----:B-1----:R-:W-:Y:S05]  /*169d0*/  @!P0 BRA `(.L_x_8422) ;  /* 0xfffffffc00f08947 */ /* 0x002fea000383ffff */
[----:B------:R-:W-:Y:S05]  /*169e0*/  BRA `(.L_x_8493) ;  /* 0xffffffb000fc7947 */ /* 0x000fea000383ffff */
.L_x_8423:
        /* <DEDUP_REMOVED lines=8> */
.L_x_8495:
[----:B------:R-:W-:Y:S05]  /*16a70*/  BSYNC B0 ;  /* 0x0000000000007941 */ /* 0x000fea0003800000 */
.L_x_8494:
        /* <DEDUP_REMOVED lines=9> */
.L_x_8496:
[----:B------:R-:W-:Y:S02]  /*16b10*/  IMAD.MOV.U32 R13, RZ, RZ, R4 ;  /* 0x000000ffff0d7224 */ /* 0x000fe400078e0004 */
[----:B------:R-:W-:Y:S02]  /*16b20*/  IMAD.MOV.U32 R12, RZ, RZ, 0x1 ;  /* 0x00000001ff0c7424 */ /* 0x000fe400078e00ff */
[----:B------:R-:W-:-:S07]  /*16b30*/  IMAD.MOV.U32 R3, RZ, RZ, R14 ;  /* 0x000000ffff037224 */ /* 0x000fce00078e000e */
[----:B------:R-:W-:Y:S05]  /*16b40*/  WARPSYNC.COLLECTIVE R15, `(.L_x_8497) ;  /* 0x000000000f087348 */ /* 0x000fea0003c00000 */
[----:B------:R0:W1:Y:S02]  /*16b50*/  SHFL.IDX P6, R14, R13, R12, R11 ;  /* 0x0000000c0d0e7389 */ /* 0x00006400000c000b */
[----:B01----:R-:W-:Y:S01]  /*16b60*/  ENDCOLLECTIVE ;  /* 0x000000000000791b */ /* 0x003fe20003800000 */
.L_x_8497:
        /* <DEDUP_REMOVED lines=15> */
.L_x_8498:
[----:B------:R-:W-:Y:S02]  /*16c60*/  @P0 IMAD R6, R5, 0x2, R23 ;  /* 0x0000000205060824 */ /* 0x000fe400078e0217 */
[----:B------:R-:W-:Y:S02]  /*16c70*/  IMAD.MOV.U32 R13, RZ, RZ, R4 ;  /* 0x000000ffff0d7224 */ /* 0x000fe400078e0004 */
[----:B------:R-:W-:Y:S02]  /*16c80*/  IMAD.MOV.U32 R12, RZ, RZ, 0x2 ;  /* 0x00000002ff0c7424 */ /* 0x000fe400078e00ff */
[----:B------:R-:W-:-:S07]  /*16c90*/  IMAD.MOV.U32 R3, RZ, RZ, R14 ;  /* 0x000000ffff037224 */ /* 0x000fce00078e000e */
[----:B------:R-:W-:Y:S05]  /*16ca0*/  WARPSYNC.COLLECTIVE R15, `(.L_x_8499) ;  /* 0x000000000f087348 */ /* 0x000fea0003c00000 */
[----:B------:R0:W1:Y:S02]  /*16cb0*/  SHFL.IDX P6, R14, R13, R12, R11 ;  /* 0x0000000c0d0e7389 */ /* 0x00006400000c000b */
[----:B01----:R-:W-:Y:S01]  /*16cc0*/  ENDCOLLECTIVE ;  /* 0x000000000000791b */ /* 0x003fe20003800000 */
.L_x_8499:
        /* <DEDUP_REMOVED lines=15> */
.L_x_8500:
[----:B------:R-:W-:Y:S02]  /*16dc0*/  @P0 IMAD R6, R5, 0x2, R23 ;  /* 0x0000000205060824 */ /* 0x000fe400078e0217 */
[----:B------:R-:W-:Y:S02]  /*16dd0*/  IMAD.MOV.U32 R13, RZ, RZ, R4 ;  /* 0x000000ffff0d7224 */ /* 0x000fe400078e0004 */
[----:B------:R-:W-:Y:S02]  /*16de0*/  IMAD.MOV.U32 R12, RZ, RZ, 0x3 ;  /* 0x00000003ff0c7424 */ /* 0x000fe400078e00ff */
[----:B------:R-:W-:-:S07]  /*16df0*/  IMAD.MOV.U32 R3, RZ, RZ, R14 ;  /* 0x000000ffff037224 */ /* 0x000fce00078e000e */
[----:B------:R-:W-:Y:S05]  /*16e00*/  WARPSYNC.COLLECTIVE R15, `(.L_x_8501) ;  /* 0x000000000f087348 */ /* 0x000fea0003c00000 */
[----:B------:R0:W1:Y:S02]  /*16e10*/  SHFL.IDX P6, R14, R13, R12, R11 ;  /* 0x0000000c0d0e7389 */ /* 0x00006400000c000b */
[----:B01----:R-:W-:Y:S01]  /*16e20*/  ENDCOLLECTIVE ;  /* 0x000000000000791b */ /* 0x003fe20003800000 */
.L_x_8501:
        /* <DEDUP_REMOVED lines=10> */
.L_x_8502:
[----:B------:R-:W-:Y:S01]  /*16ed0*/  @!PT LDS RZ, [RZ] ;  /* 0x00000000fffff984 */ /* 0x000fe20000000800 */
[----:B------:R-:W-:Y:S01]  /*16ee0*/  @!PT LDS RZ, [RZ] ;  /* 0x00000000fffff984 */ /* 0x000fe20000000800 */
[----:B------:R-:W-:Y:S01]  /*16ef0*/  @!PT LDS RZ, [RZ] ;  /* 0x00000000fffff984 */ /* 0x000fe20000000800 */
[----:B------:R0:W-:Y:S01]  /*16f00*/  @P0 LDGSTS.E.BYPASS.LTC128B.128 [R6+0x23400], desc[UR44][R2.64], !P2 ;  /* 0x2340000002060fae */ /* 0x0001e2000d101d6c */
[----:B------:R-:W-:Y:S01]  /*16f10*/  IMAD.MOV.U32 R0, RZ, RZ, R14 ;  /* 0x000000ffff007224 */ /* 0x000fe200078e000e */
[----:B------:R-:W-:Y:S06]  /*16f20*/  BRA `(.L_x_8503) ;  /* 0xffffffb000b87947 */ /* 0x000fec000383ffff */
.L_x_8428:
        /* <DEDUP_REMOVED lines=10> */
.L_x_8504:
        /* <DEDUP_REMOVED lines=9> */
.L_x_8505:
[----:B------:R-:W-:Y:S02]  /*17060*/  IMAD.MOV.U32 R13, RZ, RZ, R2 ;  /* 0x000000ffff0d7224 */ /* 0x000fe400078e0002 */
[----:B------:R-:W-:Y:S02]  /*17070*/  IMAD.MOV.U32 R12, RZ, RZ, 0x1 ;  /* 0x00000001ff0c7424 */ /* 0x000fe400078e00ff */
[----:B------:R-:W-:-:S07]  /*17080*/  IMAD.MOV.U32 R5, RZ, RZ, R14 ;  /* 0x000000ffff057224 */ /* 0x000fce00078e000e */
[----:B------:R-:W-:Y:S05]  /*17090*/  WARPSYNC.COLLECTIVE R15, `(.L_x_8506) ;  /* 0x000000000f087348 */ /* 0x000fea0003c00000 */
[----:B------:R0:W1:Y:S02]  /*170a0*/  SHFL.IDX P6, R14, R13, R12, R11 ;  /* 0x0000000c0d0e7389 */ /* 0x00006400000c000b */
[----:B01----:R-:W-:Y:S01]  /*170b0*/  ENDCOLLECTIVE ;  /* 0x000000000000791b */ /* 0x003fe20003800000 */
.L_x_8506:
        /* <DEDUP_REMOVED lines=15> */
.L_x_8507:
        /* <DEDUP_REMOVED lines=8> */
.L_x_8508:
        /* <DEDUP_REMOVED lines=16> */
.L_x_8509:
[----:B------:R-:W-:Y:S01]  /*17330*/  @P2 LOP3.LUT R22, R22, 0x40, RZ, 0xfc, !PT ;  /* 0x0000004016162812 */ /* 0x000fe200078efcff */
[----:B------:R-:W-:Y:S02]  /*17340*/  IMAD.MOV.U32 R13, RZ, RZ, R2 ;  /* 0x000000ffff0d7224 */ /* 0x000fe400078e0002 */
[----:B------:R-:W-:Y:S02]  /*17350*/  IMAD.MOV.U32 R12, RZ, RZ, 0x3 ;  /* 0x00000003ff0c7424 */ /* 0x000fe400078e00ff */
[----:B------:R-:W-:-:S07]  /*17360*/  IMAD.MOV.U32 R5, RZ, RZ, R14 ;  /* 0x000000ffff057224 */ /* 0x000fce00078e000e */
[----:B------:R-:W-:Y:S05]  /*17370*/  WARPSYNC.COLLECTIVE R15, `(.L_x_8510) ;  /* 0x000000000f087348 */ /* 0x000fea0003c00000 */
[----:B------:R0:W1:Y:S02]  /*17380*/  SHFL.IDX P6, R14, R13, R12, R11 ;  /* 0x0000000c0d0e7389 */ /* 0x00006400000c000b */
[----:B01----:R-:W-:Y:S01]  /*17390*/  ENDCOLLECTIVE ;  /* 0x000000000000791b */ /* 0x003fe20003800000 */
.L_x_8510:
        /* <DEDUP_REMOVED lines=14> */
.L_x_8511:
[----:B------:R-:W-:Y:S01]  /*17480*/  IMAD.MOV.U32 R0, RZ, RZ, R14 ;  /* 0x000000ffff007224 */ /* 0x000fe200078e000e */
[----:B------:R-:W-:Y:S06]  /*17490*/  BRA `(.L_x_8512) ;  /* 0xffffffb400c07947 */ /* 0x000fec000383ffff */
.L_x_8432:
        /* <DEDUP_REMOVED lines=47> */
.L_x_8514:
[----:B------:R-:W-:Y:S05]  /*17790*/  BSYNC B0 ;  /* 0x0000000000007941 */ /* 0x000fea0003800000 */
.L_x_8513:
        /* <DEDUP_REMOVED lines=11> */
.L_x_8515:
        /* <DEDUP_REMOVED lines=39> */
.L_x_8516:
[----:B------:R-:W-:Y:S02]  /*17ac0*/  IMAD.MOV.U32 R13, RZ, RZ, R0 ;  /* 0x000000ffff0d7224 */ /* 0x000fe400078e0000 */
[----:B------:R-:W-:-:S07]  /*17ad0*/  IMAD.MOV.U32 R7, RZ, RZ, R14 ;  /* 0x000000ffff077224 */ /* 0x000fce00078e000e */
[----:B------:R-:W-:Y:S05]  /*17ae0*/  WARPSYNC.COLLECTIVE R15, `(.L_x_8517) ;  /* 0x000000000f087348 */ /* 0x000fea0003c00000 */
[----:B------:R0:W1:Y:S02]  /*17af0*/  SHFL.IDX P6, R14, R13, R12, R11 ;  /* 0x0000000c0d0e7389 */ /* 0x00006400000c000b */
[----:B01----:R-:W-:Y:S01]  /*17b00*/  ENDCOLLECTIVE ;  /* 0x000000000000791b */ /* 0x003fe20003800000 */
.L_x_8517:
        /* <DEDUP_REMOVED lines=33> */
.L_x_8518:
[----:B------:R-:W-:Y:S02]  /*17d20*/  IMAD.MOV.U32 R13, RZ, RZ, R0 ;  /* 0x000000ffff0d7224 */ /* 0x000fe400078e0000 */
[----:B------:R-:W-:-:S07]  /*17d30*/  IMAD.MOV.U32 R7, RZ, RZ, R14 ;  /* 0x000000ffff077224 */ /* 0x000fce00078e000e */
[----:B------:R-:W-:Y:S05]  /*17d40*/  WARPSYNC.COLLECTIVE R15, `(.L_x_8519) ;  /* 0x000000000f087348 */ /* 0x000fea0003c00000 */
[----:B------:R0:W1:Y:S02]  /*17d50*/  SHFL.IDX P6, R14, R13, R12, R11 ;  /* 0x0000000c0d0e7389 */ /* 0x00006400000c000b */
[----:B01----:R-:W-:Y:S01]  /*17d60*/  ENDCOLLECTIVE ;  /* 0x000000000000791b */ /* 0x003fe20003800000 */
.L_x_8519:
        /* <DEDUP_REMOVED lines=27> */
.L_x_8520:
[----:B------:R-:W-:Y:S02]  /*17f20*/  IMAD.MOV.U32 R13, RZ, RZ, R0 ;  /* 0x000000ffff0d7224 */ /* 0x000fe400078e0000 */
[----:B------:R-:W-:-:S07]  /*17f30*/  IMAD.MOV.U32 R6, RZ, RZ, R14 ;  /* 0x000000ffff067224 */ /* 0x000fce00078e000e */
[----:B------:R-:W-:Y:S05]  /*17f40*/  WARPSYNC.COLLECTIVE R15, `(.L_x_8521) ;  /* 0x000000000f087348 */ /* 0x000fea0003c00000 */
[----:B------:R0:W1:Y:S02]  /*17f50*/  SHFL.IDX P6, R14, R13, R12, R11 ;  /* 0x0000000c0d0e7389 */ /* 0x00006400000c000b */
[----:B01----:R-:W-:Y:S01]  /*17f60*/  ENDCOLLECTIVE ;  /* 0x000000000000791b */ /* 0x003fe20003800000 */
.L_x_8521:
[----:B------:R-:W-:Y:S01]  /*17f70*/  IMAD.MOV.U32 R0, RZ, RZ, R14 ;  /* 0x000000ffff007224 */ /* 0x000fe200078e000e */
[----:B------:R-:W-:Y:S06]  /*17f80*/  BRA `(.L_x_8522) ;  /* 0xffffffb800387947 */ /* 0x000fec000383ffff */
.L_x_8437:
[----:B0-----:R0:W1:Y:S02]  /*17f90*/  SYNCS.PHASECHK.TRANS64.TRYWAIT P0, [R23+URZ+0x38820], R0 ;  /* 0x03882000170075a7 */ /* 0x001064000800017f */
[----:B-1----:R-:W-:Y:S05]  /*17fa0*/  @!P0 NANOSLEEP.SYNCS 0x989680 ;  /* 0x009896800000895d */ /* 0x002fea0003900000 */
[----:B------:R-:W1:Y:S02]  /*17fb0*/  @!P0 SYNCS.PHASECHK.TRANS64 P0, [R23+URZ+0x38820], R0 ;  /* 0x03882000170085a7 */ /* 0x000e64000800007f */
[----:B-1----:R-:W-:Y:S05]  /*17fc0*/  @!P0 BRA `(.L_x_8437) ;  /* 0xfffffffc00f08947 */ /* 0x002fea000383ffff */
[----:B------:R-:W-:Y:S05]  /*17fd0*/  BRA `(.L_x_8523) ;  /* 0xffffffb800d47947 */ /* 0x000fea000383ffff */
.L_x_8440:
[----:B0-----:R0:W1:Y:S02]  /*17fe0*/  SYNCS.PHASECHK.TRANS64.TRYWAIT P0, [R27+URZ+0x38860], R0 ;  /* 0x038860001b0075a7 */ /* 0x001064000800017f */
[----:B-1----:R-:W-:Y:S05]  /*17ff0*/  @!P0 NANOSLEEP.SYNCS 0x989680 ;  /* 0x009896800000895d */ /* 0x002fea0003900000 */
[----:B------:R-:W1:Y:S02]  /*18000*/  @!P0 SYNCS.PHASECHK.TRANS64 P0, [R27+URZ+0x38860], R0 ;  /* 0x038860001b0085a7 */ /* 0x000e64000800007f */
[----:B-1----:R-:W-:Y:S05]  /*18010*/  @!P0 BRA `(.L_x_8440) ;  /* 0xfffffffc00f08947 */ /* 0x002fea000383ffff */
[----:B------:R-:W-:Y:S05]  /*18020*/  BRA `(.L_x_8524) ;  /* 0xffffffb800e47947 */ /* 0x000fea000383ffff */
.L_x_8441:
        /* <DEDUP_REMOVED lines=8> */
.L_x_8526:
[----:B------:R-:W-:Y:S05]  /*180b0*/  BSYNC B0 ;  /* 0x0000000000007941 */ /* 0x000fea0003800000 */
.L_x_8525:
        /* <DEDUP_REMOVED lines=15> */
.L_x_8527:
        /* <DEDUP_REMOVED lines=39> */
.L_x_8528:
[----:B------:R-:W-:Y:S02]  /*18420*/  IMAD.MOV.U32 R13, RZ, RZ, R4 ;  /* 0x000000ffff0d7224 */ /* 0x000fe400078e0004 */
[----:B------:R-:W-:-:S07]  /*18430*/  IMAD.MOV.U32 R3, RZ, RZ, R14 ;  /* 0x000000ffff037224 */ /* 0x000fce00078e000e */
[----:B------:R-:W-:Y:S05]  /*18440*/  WARPSYNC.COLLECTIVE R15, `(.L_x_8529) ;  /* 0x000000000f087348 */ /* 0x000fea0003c00000 */
[----:B------:R0:W1:Y:S02]  /*18450*/  SHFL.IDX P6, R14, R13, R12, R11 ;  /* 0x0000000c0d0e7389 */ /* 0x00006400000c000b */
[----:B01----:R-:W-:Y:S01]  /*18460*/  ENDCOLLECTIVE ;  /* 0x000000000000791b */ /* 0x003fe20003800000 */
.L_x_8529:
        /* <DEDUP_REMOVED lines=29> */
.L_x_8530:
[----:B------:R-:W-:Y:S02]  /*18640*/  IMAD.MOV.U32 R13, RZ, RZ, R4 ;  /* 0x000000ffff0d7224 */ /* 0x000fe400078e0004 */
[----:B------:R-:W-:-:S07]  /*18650*/  IMAD.MOV.U32 R7, RZ, RZ, R14 ;  /* 0x000000ffff077224 */ /* 0x000fce00078e000e */
[----:B------:R-:W-:Y:S05]  /*18660*/  WARPSYNC.COLLECTIVE R15, `(.L_x_8531) ;  /* 0x000000000f087348 */ /* 0x000fea0003c00000 */
[----:B------:R0:W1:Y:S02]  /*18670*/  SHFL.IDX P6, R14, R13, R12, R11 ;  /* 0x0000000c0d0e7389 */ /* 0x00006400000c000b */
[----:B01----:R-:W-:Y:S01]  /*18680*/  ENDCOLLECTIVE ;  /* 0x000000000000791b */ /* 0x003fe20003800000 */
.L_x_8531:
        /* <DEDUP_REMOVED lines=29> */
.L_x_8532:
[----:B------:R-:W-:Y:S02]  /*18860*/  IMAD.MOV.U32 R13, RZ, RZ, R4 ;  /* 0x000000ffff0d7224 */ /* 0x000fe400078e0004 */
[----:B------:R-:W-:-:S07]  /*18870*/  IMAD.MOV.U32 R6, RZ, RZ, R14 ;  /* 0x000000ffff067224 */ /* 0x000fce00078e000e */
[----:B------:R-:W-:Y:S05]  /*18880*/  WARPSYNC.COLLECTIVE R15, `(.L_x_8533) ;  /* 0x000000000f087348 */ /* 0x000fea0003c00000 */
[----:B------:R0:W1:Y:S02]  /*18890*/  SHFL.IDX P6, R14, R13, R12, R11 ;  /* 0x0000000c0d0e7389 */ /* 0x00006400000c000b */
[----:B01----:R-:W-:Y:S01]  /*188a0*/  ENDCOLLECTIVE ;  /* 0x000000000000791b */ /* 0x003fe20003800000 */
.L_x_8533:
[----:B------:R-:W-:Y:S01]  /*188b0*/  IMAD.MOV.U32 R2, RZ, RZ, R14 ;  /* 0x000000ffff027224 */ /* 0x000fe200078e000e */
[----:B------:R-:W-:Y:S06]  /*188c0*/  BRA `(.L_x_8534) ;  /* 0xffffffb800787947 */ /* 0x000fec000383ffff */
.L_x_8448:
[----:B0-----:R0:W1:Y:S02]  /*188d0*/  SYNCS.PHASECHK.TRANS64.TRYWAIT P0, [R6+URZ+0x38840], R17 ;  /* 0x03884011060075a7 */ /* 0x001064000800017f */
[----:B-1----:R-:W-:Y:S05]  /*188e0*/  @!P0 NANOSLEEP.SYNCS 0x989680 ;  /* 0x009896800000895d */ /* 0x002fea0003900000 */
[----:B------:R-:W1:Y:S02]  /*188f0*/  @!P0 SYNCS.PHASECHK.TRANS64 P0, [R6+URZ+0x38840], R17 ;  /* 0x03884011060085a7 */ /* 0x000e64000800007f */
[----:B-1----:R-:W-:Y:S05]  /*18900*/  @!P0 BRA `(.L_x_8448) ;  /* 0xfffffffc00f08947 */ /* 0x002fea000383ffff */
[----:B------:R-:W-:Y:S05]  /*18910*/  BRA `(.L_x_8535) ;  /* 0xffffffc0000c7947 */ /* 0x000fea000383ffff */
.L_x_8449:
        /* <DEDUP_REMOVED lines=8> */
.L_x_8537:
[----:B------:R-:W-:Y:S05]  /*189a0*/  BSYNC B1 ;  /* 0x0000000000017941 */ /* 0x000fea0003800000 */
.L_x_8536:
        /* <DEDUP_REMOVED lines=9> */
.L_x_8538:
[----:B------:R-:W-:Y:S02]  /*18a40*/  IMAD.MOV.U32 R13, RZ, RZ, R27 ;  /* 0x000000ffff0d7224 */ /* 0x000fe400078e001b */
[----:B------:R-:W-:Y:S02]  /*18a50*/  IMAD.MOV.U32 R12, RZ, RZ, 0x1 ;  /* 0x00000001ff0c7424 */ /* 0x000fe400078e00ff */
[----:B------:R-:W-:-:S07]  /*18a60*/  IMAD.MOV.U32 R2, RZ, RZ, R14 ;  /* 0x000000ffff027224 */ /* 0x000fce00078e000e */
[----:B------:R-:W-:Y:S05]  /*18a70*/  WARPSYNC.COLLECTIVE R15, `(.L_x_8539) ;  /* 0x000000000f087348 */ /* 0x000fea0003c00000 */
[----:B------:R0:W1:Y:S02]  /*18a80*/  SHFL.IDX P6, R14, R13, R12, R11 ;  /* 0x0000000c0d0e7389 */ /* 0x00006400000c000b */
[----:B01----:R-:W-:Y:S01]  /*18a90*/  ENDCOLLECTIVE ;  /* 0x000000000000791b */ /* 0x003fe20003800000 */
.L_x_8539:
        /* <DEDUP_REMOVED lines=11> */
.L_x_8540:
[----:B------:R-:W-:Y:S02]  /*18b50*/  IMAD.MOV.U32 R13, RZ, RZ, R27 ;  /* 0x000000ffff0d7224 */ /* 0x000fe400078e001b */
[----:B------:R-:W-:Y:S02]  /*18b60*/  IMAD.MOV.U32 R12, RZ, RZ, 0x2 ;  /* 0x00000002ff0c7424 */ /* 0x000fe400078e00ff */
[----:B------:R-:W-:-:S07]  /*18b70*/  IMAD.MOV.U32 R2, RZ, RZ, R14 ;  /* 0x000000ffff027224 */ /* 0x000fce00078e000e */
[----:B------:R-:W-:Y:S05]  /*18b80*/  WARPSYNC.COLLECTIVE R15, `(.L_x_8541) ;  /* 0x000000000f087348 */ /* 0x000fea0003c00000 */
[----:B------:R0:W1:Y:S02]  /*18b90*/  SHFL.IDX P6, R14, R13, R12, R11 ;  /* 0x0000000c0d0e7389 */ /* 0x00006400000c000b */
[----:B01----:R-:W-:Y:S01]  /*18ba0*/  ENDCOLLECTIVE ;  /* 0x000000000000791b */ /* 0x003fe20003800000 */
.L_x_8541:
        /* <DEDUP_REMOVED lines=11> */
.L_x_8542:
[----:B------:R-:W-:Y:S02]  /*18c60*/  IMAD.MOV.U32 R13, RZ, RZ, R27 ;  /* 0x000000ffff0d7224 */ /* 0x000fe400078e001b */
[----:B------:R-:W-:Y:S02]  /*18c70*/  IMAD.MOV.U32 R12, RZ, RZ, 0x3 ;  /* 0x00000003ff0c7424 */ /* 0x000fe400078e00ff */
[----:B------:R-:W-:-:S07]  /*18c80*/  IMAD.MOV.U32 R2, RZ, RZ, R14 ;  /* 0x000000ffff027224 */ /* 0x000fce00078e000e */
[----:B------:R-:W-:Y:S05]  /*18c90*/  WARPSYNC.COLLECTIVE R15, `(.L_x_8543) ;  /* 0x000000000f087348 */ /* 0x000fea0003c00000 */
[----:B------:R0:W1:Y:S02]  /*18ca0*/  SHFL.IDX P6, R14, R13, R12, R11 ;  /* 0x0000000c0d0e7389 */ /* 0x00006400000c000b */
[----:B01----:R-:W-:Y:S01]  /*18cb0*/  ENDCOLLECTIVE ;  /* 0x000000000000791b */ /* 0x003fe20003800000 */
.L_x_8543:
        /* <DEDUP_REMOVED lines=11> */
.L_x_8544:
[----:B------:R-:W-:Y:S01]  /*18d70*/  IMAD.MOV.U32 R2, RZ, RZ, R14 ;  /* 0x000000ffff027224 */ /* 0x000fe200078e000e */
[----:B------:R-:W-:Y:S06]  /*18d80*/  BRA `(.L_x_8545) ;  /* 0xffffffbc009c7947 */ /* 0x000fec000383ffff */
.L_x_8454:
[----:B---3--:R3:W4:Y:S02]  /*18d90*/  SYNCS.PHASECHK.TRANS64.TRYWAIT P0, [R6+URZ+0x38860], R17 ;  /* 0x03886011060075a7 */ /* 0x008724000800017f */
[----:B----4-:R-:W-:Y:S05]  /*18da0*/  @!P0 NANOSLEEP.SYNCS 0x989680 ;  /* 0x009896800000895d */ /* 0x010fea0003900000 */
[----:B------:R-:W4:Y:S02]  /*18db0*/  @!P0 SYNCS.PHASECHK.TRANS64 P0, [R6+URZ+0x38860], R17 ;  /* 0x03886011060085a7 */ /* 0x000f24000800007f */
[----:B----4-:R-:W-:Y:S05]  /*18dc0*/  @!P0 BRA `(.L_x_8454) ;  /* 0xfffffffc00f08947 */ /* 0x010fea000383ffff */
[----:B------:R-:W-:Y:S05]  /*18dd0*/  BRA `(.L_x_8546) ;  /* 0xffffffbc00ec7947 */ /* 0x000fea000383ffff */
.L_x_8455:
        /* <DEDUP_REMOVED lines=8> */
.L_x_8548:
[----:B------:R-:W-:Y:S05]  /*18e60*/  BSYNC B1 ;  /* 0x0000000000017941 */ /* 0x000fea0003800000 */
.L_x_8547:
        /* <DEDUP_REMOVED lines=13> */
.L_x_8549:
        /* <DEDUP_REMOVED lines=17> */
.L_x_8550:
        /* <DEDUP_REMOVED lines=16> */
.L_x_8551:
        /* <DEDUP_REMOVED lines=19> */
.L_x_8552:
        /* <DEDUP_REMOVED lines=14> */
.L_x_8553:
        /* <DEDUP_REMOVED lines=16> */
.L_x_8554:
        /* <DEDUP_REMOVED lines=14> */
.L_x_8555:
[----:B------:R-:W-:Y:S05]  /*19540*/  BRA `(.L_x_8556) ;  /* 0xffffffbc00587947 */ /* 0x000fea000383ffff */
.L_x_8463:
        /* <DEDUP_REMOVED lines=8> */
.L_x_8558:
[----:B------:R-:W-:Y:S05]  /*195d0*/  BSYNC B0 ;  /* 0x0000000000007941 */ /* 0x000fea0003800000 */
.L_x_8557:
        /* <DEDUP_REMOVED lines=9> */
.L_x_8559:
        /* <DEDUP_REMOVED lines=18> */
.L_x_8560:
[----:B------:R-:W-:Y:S01]  /*19790*/  IMAD.MOV.U32 R12, RZ, RZ, 0x2 ;  /* 0x00000002ff0c7424 */ /* 0x000fe200078e00ff */
[----:B------:R-:W-:-:S05]  /*197a0*/  SEL R4, R14, RZ, P1 ;  /* 0x000000ff0e047207 */ /* 0x000fca0000800000 */
[----:B------:R-:W-:-:S04]  /*197b0*/  IMAD.IADD R4, R17, 0x1, R4 ;  /* 0x0000000111047824 */ /* 0x000fc800078e0204 */
[----:B------:R-:W-:-:S07]  /*197c0*/  IMAD.MOV.U32 R13, RZ, RZ, R4 ;  /* 0x000000ffff0d7224 */ /* 0x000fce00078e0004 */
[----:B------:R-:W-:Y:S05]  /*197d0*/  WARPSYNC.COLLECTIVE R15, `(.L_x_8561) ;  /* 0x000000000f087348 */ /* 0x000fea0003c00000 */
[----:B------:R0:W1:Y:S02]  /*197e0*/  SHFL.UP P6, R14, R13, R12, R11 ;  /* 0x0400000c0d0e7389 */ /* 0x00006400000c000b */
[----:B01----:R-:W-:Y:S01]  /*197f0*/  ENDCOLLECTIVE ;  /* 0x000000000000791b */ /* 0x003fe20003800000 */
.L_x_8561:
[----:B------:R-:W-:Y:S01]  /*19800*/  IMAD.MOV.U32 R12, RZ, RZ, 0x4 ;  /* 0x00000004ff0c7424 */ /* 0x000fe200078e00ff */
[----:B------:R-:W-:-:S05]  /*19810*/  SEL R3, R14, RZ, P2 ;  /* 0x000000ff0e037207 */ /* 0x000fca0001000000 */
[----:B------:R-:W-:-:S04]  /*19820*/  IMAD.IADD R6, R4, 0x1, R3 ;  /* 0x0000000104067824 */ /* 0x000fc800078e0203 */
[----:B------:R-:W-:-:S07]  /*19830*/  IMAD.MOV.U32 R13, RZ, RZ, R6 ;  /* 0x000000ffff0d7224 */ /* 0x000fce00078e0006 */
[----:B------:R-:W-:Y:S05]  /*19840*/  WARPSYNC.COLLECTIVE R15, `(.L_x_8562) ;  /* 0x000000000f087348 */ /* 0x000fea0003c00000 */
[----:B------:R0:W1:Y:S02]  /*19850*/  SHFL.UP P6, R14, R13, R12, R11 ;  /* 0x0400000c0d0e7389 */ /* 0x00006400000c000b */
[----:B01----:R-:W-:Y:S01]  /*19860*/  ENDCOLLECTIVE ;  /* 0x000000000000791b */ /* 0x003fe20003800000 */
.L_x_8562:
[----:B------:R-:W-:Y:S01]  /*19870*/  IMAD.MOV.U32 R12, RZ, RZ, 0x8 ;  /* 0x00000008ff0c7424 */ /* 0x000fe200078e00ff */
[----:B------:R-:W-:-:S05]  /*19880*/  SEL R3, R14, RZ, P3 ;  /* 0x000000ff0e037207 */ /* 0x000fca0001800000 */
[----:B------:R-:W-:-:S04]  /*19890*/  IMAD.IADD R2, R6, 0x1, R3 ;  /* 0x0000000106027824 */ /* 0x000fc800078e0203 */
[----:B------:R-:W-:-:S07]  /*198a0*/  IMAD.MOV.U32 R13, RZ, RZ, R2 ;  /* 0x000000ffff0d7224 */ /* 0x000fce00078e0002 */
[----:B------:R-:W-:Y:S05]  /*198b0*/  WARPSYNC.COLLECTIVE R15, `(.L_x_8563) ;  /* 0x000000000f087348 */ /* 0x000fea0003c00000 */
[----:B------:R0:W1:Y:S02]  /*198c0*/  SHFL.UP P6, R14, R13, R12, R11 ;  /* 0x0400000c0d0e7389 */ /* 0x00006400000c000b */
[----:B01----:R-:W-:Y:S01]  /*198d0*/  ENDCOLLECTIVE ;  /* 0x000000000000791b */ /* 0x003fe20003800000 */
.L_x_8563:
[----:B------:R-:W-:Y:S01]  /*198e0*/  IMAD.MOV.U32 R12, RZ, RZ, 0x10 ;  /* 0x00000010ff0c7424 */ /* 0x000fe200078e00ff */
[----:B------:R-:W-:-:S05]  /*198f0*/  SEL R3, R14, RZ, P4 ;  /* 0x000000ff0e037207 */ /* 0x000fca0002000000 */
[----:B------:R-:W-:-:S04]  /*19900*/  IMAD.IADD R3, R2, 0x1, R3 ;  /* 0x0000000102037824 */ /* 0x000fc800078e0203 */
[----:B------:R-:W-:-:S07]  /*19910*/  IMAD.MOV.U32 R13, RZ, RZ, R3 ;  /* 0x000000ffff0d7224 */ /* 0x000fce00078e0003 */
[----:B------:R-:W-:Y:S05]  /*19920*/  WARPSYNC.COLLECTIVE R15, `(.L_x_8564) ;  /* 0x000000000f087348 */ /* 0x000fea0003c00000 */
[----:B------:R0:W1:Y:S02]  /*19930*/  SHFL.UP P6, R14, R13, R12, R11 ;  /* 0x0400000c0d0e7389 */ /* 0x00006400000c000b */
[----:B01----:R-:W-:Y:S01]  /*19940*/  ENDCOLLECTIVE ;  /* 0x000000000000791b */ /* 0x003fe20003800000 */
.L_x_8564:
        /* <DEDUP_REMOVED lines=8> */
.L_x_8565:
[----:B------:R-:W-:Y:S05]  /*199d0*/  BRA `(.L_x_8566) ;  /* 0xffffffbc00ec7947 */ /* 0x000fea000383ffff */
.L_x_8468:
        /* <DEDUP_REMOVED lines=8> */
.L_x_8568:
[----:B------:R-:W-:Y:S05]  /*19a60*/  BSYNC B0 ;  /* 0x0000000000007941 */ /* 0x000fea0003800000 */
.L_x_8567:
        /* <DEDUP_REMOVED lines=8> */
.L_x_8569:
[----:B------:R-:W-:Y:S01]  /*19af0*/  IMAD.MOV.U32 R12, RZ, RZ, 0x4 ;  /* 0x00000004ff0c7424 */ /* 0x000fe200078e00ff */
[----:B------:R-:W-:-:S05]  /*19b00*/  SEL R2, R14, RZ, P2 ;  /* 0x000000ff0e027207 */ /* 0x000fca0001000000 */
[----:B------:R-:W-:-:S04]  /*19b10*/  IMAD.IADD R2, R13, 0x1, R2 ;  /* 0x000000010d027824 */ /* 0x000fc800078e0202 */
[----:B------:R-:W-:-:S07]  /*19b20*/  IMAD.MOV.U32 R13, RZ, RZ, R2 ;  /* 0x000000ffff0d7224 */ /* 0x000fce00078e0002 */
[----:B------:R-:W-:Y:S05]  /*19b30*/  WARPSYNC.COLLECTIVE R15, `(.L_x_8570) ;  /* 0x000000000f087348 */ /* 0x000fea0003c00000 */
[----:B------:R0:W1:Y:S02]  /*19b40*/  SHFL.UP P6, R14, R13, R12, R11 ;  /* 0x0400000c0d0e7389 */ /* 0x00006400000c000b */
[----:B01----:R-:W-:Y:S01]  /*19b50*/  ENDCOLLECTIVE ;  /* 0x000000000000791b */ /* 0x003fe20003800000 */
.L_x_8570:
[----:B------:R-:W-:Y:S01]  /*19b60*/  IMAD.MOV.U32 R12, RZ, RZ, 0x8 ;  /* 0x00000008ff0c7424 */ /* 0x000fe200078e00ff */
[----:B------:R-:W-:-:S05]  /*19b70*/  SEL R3, R14, RZ, P3 ;  /* 0x000000ff0e037207 */ /* 0x000fca0001800000 */
[----:B------:R-:W-:-:S04]  /*19b80*/  IMAD.IADD R3, R2, 0x1, R3 ;  /* 0x0000000102037824 */ /* 0x000fc800078e0203 */
[----:B------:R-:W-:-:S07]  /*19b90*/  IMAD.MOV.U32 R13, RZ, RZ, R3 ;  /* 0x000000ffff0d7224 */ /* 0x000fce00078e0003 */
[----:B------:R-:W-:Y:S05]  /*19ba0*/  WARPSYNC.COLLECTIVE R15, `(.L_x_8571) ;  /* 0x000000000f087348 */ /* 0x000fea0003c00000 */
[----:B------:R0:W1:Y:S02]  /*19bb0*/  SHFL.UP P6, R14, R13, R12, R11 ;  /* 0x0400000c0d0e7389 */ /* 0x00006400000c000b */
[----:B01----:R-:W-:Y:S01]  /*19bc0*/  ENDCOLLECTIVE ;  /* 0x000000000000791b */ /* 0x003fe20003800000 */
.L_x_8571:
[----:B------:R-:W-:Y:S01]  /*19bd0*/  IMAD.MOV.U32 R12, RZ, RZ, 0x10 ;  /* 0x00000010ff0c7424 */ /* 0x000fe200078e00ff */
[----:B------:R-:W-:-:S05]  /*19be0*/  SEL R4, R14, RZ, P4 ;  /* 0x000000ff0e047207 */ /* 0x000fca0002000000 */
[----:B------:R-:W-:-:S04]  /*19bf0*/  IMAD.IADD R4, R3, 0x1, R4 ;  /* 0x0000000103047824 */ /* 0x000fc800078e0204 */
[----:B------:R-:W-:-:S07]  /*19c00*/  IMAD.MOV.U32 R13, RZ, RZ, R4 ;  /* 0x000000ffff0d7224 */ /* 0x000fce00078e0004 */
[----:B------:R-:W-:Y:S05]  /*19c10*/  WARPSYNC.COLLECTIVE R15, `(.L_x_8572) ;  /* 0x000000000f087348 */ /* 0x000fea0003c00000 */
[----:B------:R0:W1:Y:S02]  /*19c20*/  SHFL.UP P6, R14, R13, R12, R11 ;  /* 0x0400000c0d0e7389 */ /* 0x00006400000c000b */
[----:B01----:R-:W-:Y:S01]  /*19c30*/  ENDCOLLECTIVE ;  /* 0x000000000000791b */ /* 0x003fe20003800000 */
.L_x_8572:
        /* <DEDUP_REMOVED lines=8> */
.L_x_8573:
[----:B------:R-:W-:Y:S05]  /*19cc0*/  BRA `(.L_x_8574) ;  /* 0xffffffbc00cc7947 */ /* 0x000fea000383ffff */
.L_x_8470:
[----:B------:R-:W-:Y:S01]  /*19cd0*/  BSSY B0, `(.L_x_8575) ;  /* 0x0000006000007945 */ /* 0x000fe20003800000 */
[----:B------:R-:W-:Y:S01]  /*19ce0*/  PLOP3.LUT P6, PT, P6, PT, PT, 0x8, 0x0 ;  /* 0x000000000000781c */ /* 0x000fe200037ce170 */
[----:B------:R-:W-:-:S12]  /*19cf0*/  IMAD.MOV.U32 R15, RZ, RZ, -0x1 ;  /* 0xffffffffff0f7424 */ /* 0x000fd800078e00ff */
[----:B01----:R-:W-:Y:S05]  /*19d00*/  WARPSYNC.COLLECTIVE R15, `(.L_x_8576) ;  /* 0x000000000f087348 */ /* 0x003fea0003c00000 */
[----:B------:R-:W-:Y:S01]  /*19d10*/  VOTE.ANY R14, PT, P6 ;  /* 0x00000000000e7806 */ /* 0x000fe200030e0100 */
[----:B01----:R-:W-:Y:S06]  /*19d20*/  ENDCOLLECTIVE ;  /* 0x000000000000791b */ /* 0x003fec0003800000 */
.L_x_8576:
[----:B------:R-:W-:Y:S05]  /*19d30*/  BSYNC B0 ;  /* 0x0000000000007941 */ /* 0x000fea0003800000 */
.L_x_8575:
        /* <DEDUP_REMOVED lines=9> */
.L_x_8577:
[----:B------:R-:W-:Y:S01]  /*19dd0*/  IMAD.MOV.U32 R17, RZ, RZ, R14 ;  /* 0x000000ffff117224 */ /* 0x000fe200078e000e */
[----:B------:R-:W-:Y:S06]  /*19de0*/  BRA `(.L_x_8578) ;  /* 0xffffffbc00bc7947 */ /* 0x000fec000383ffff */
.L_x_8472:
[----:B------:R-:W-:Y:S01]  /*19df0*/  BSSY B0, `(.L_x_8579) ;  /* 0x0000007000007945 */ /* 0x000fe20003800000 */
[----:B------:R-:W-:Y:S02]  /*19e00*/  IMAD.MOV.U32 R13, RZ, RZ, R2 ;  /* 0x000000ffff0d7224 */ /* 0x000fe400078e0002 */
[----:B------:R-:W-:Y:S02]  /*19e10*/  IMAD.MOV.U32 R11, RZ, RZ, 0x1f ;  /* 0x0000001fff0b7424 */ /* 0x000fe400078e00ff */
[----:B------:R-:W-:-:S07]  /*19e20*/  IMAD.MOV.U32 R15, RZ, RZ, -0x1 ;  /* 0xffffffffff0f7424 */ /* 0x000fce00078e00ff */
[----:B0123--:R-:W-:Y:S05]  /*19e30*/  WARPSYNC.COLLECTIVE R15, `(.L_x_8580) ;  /* 0x000000000f087348 */ /* 0x00ffea0003c00000 */
[----:B------:R4:W0:Y:S02]  /*19e40*/  SHFL.IDX P6, R14, R13, R12, R11 ;  /* 0x0000000c0d0e7389 */ /* 0x00082400000c000b */
[----:B01234-:R-:W-:Y:S01]  /*19e50*/  ENDCOLLECTIVE ;  /* 0x000000000000791b */ /* 0x01ffe20003800000 */
.L_x_8580:
[----:B------:R-:W-:Y:S05]  /*19e60*/  BSYNC B0 ;  /* 0x0000000000007941 */ /* 0x000fea0003800000 */
.L_x_8579:
[----:B------:R-:W-:Y:S05]  /*19e70*/  BRA `(.L_x_8471) ;  /* 0xffffffbc00b47947 */ /* 0x000fea000383ffff */
.L_x_8476:
[----:B------:R0:W0:Y:S02]  /*19e80*/  SYNCS.PHASECHK.TRANS64.TRYWAIT P0, [R7+URZ+0x38820], R0 ;  /* 0x03882000070075a7 */ /* 0x000024000800017f */
[----:B0-----:R-:W-:Y:S05]  /*19e90*/  @!P0 NANOSLEEP.SYNCS 0x989680 ;  /* 0x009896800000895d */ /* 0x001fea0003900000 */
[----:B------:R-:W0:Y:S02]  /*19ea0*/  @!P0 SYNCS.PHASECHK.TRANS64 P0, [R7+URZ+0x38820], R0 ;  /* 0x03882000070085a7 */ /* 0x000e24000800007f */
[----:B0-----:R-:W-:Y:S05]  /*19eb0*/  @!P0 BRA `(.L_x_8476) ;  /* 0xfffffffc00f08947 */ /* 0x001fea000383ffff */
[----:B------:R-:W-:Y:S05]  /*19ec0*/  BRA `(.L_x_8581) ;  /* 0xffffffc4002c7947 */ /* 0x000fea000383ffff */
.L_x_8477:
        /* <DEDUP_REMOVED lines=11> */
.L_x_8583:
[----:B------:R-:W-:Y:S05]  /*19f80*/  BSYNC B0 ;  /* 0x0000000000007941 */ /* 0x000fea0003800000 */
.L_x_8582:
[----:B------:R-:W-:Y:S05]  /*19f90*/  BRA `(.L_x_8584) ;  /* 0xffffffc400147947 */ /* 0x000fea000383ffff */
.L_x_8480:
[----:B------:R-:W-:Y:S01]  /*19fa0*/  BSSY B1, `(.L_x_8585) ;  /* 0x0000006000017945 */ /* 0x000fe20003800000 */
[----:B------:R-:W-:-:S07]  /*19fb0*/  IMAD.MOV.U32 R15, RZ, RZ, -0x1 ;  /* 0xffffffffff0f7424 */ /* 0x000fce00078e00ff */
[----:B-1234-:R-:W-:Y:S05]  /*19fc0*/  WARPSYNC.COLLECTIVE R15, `(.L_x_8586) ;  /* 0x000000000f0c7348 */ /* 0x01efea0003c00000 */
[----:B------:R-:W-:Y:S02]  /*19fd0*/  ELECT P6, UR62, PT ;  /* 0x00000000003e782f */ /* 0x000fe400038c0000 */
[----:B------:R-:W-:Y:S01]  /*19fe0*/  MOV R14, UR62 ;  /* 0x0000003e000e7c02 */ /* 0x000fe20008000f00 */
[----:B-1234-:R-:W-:Y:S10]  /*19ff0*/  ENDCOLLECTIVE ;  /* 0x000000000000791b */ /* 0x01eff40003800000 */
.L_x_8586:
[----:B------:R-:W-:Y:S05]  /*1a000*/  BSYNC B1 ;  /* 0x0000000000017941 */ /* 0x000fea0003800000 */
.L_x_8585:
[----:B------:R-:W-:Y:S05]  /*1a010*/  BRA `(.L_x_8587) ;  /* 0xffffffc4000c7947 */ /* 0x000fea000383ffff */
.L_x_8482:
[----:B------:R0:W0:Y:S02]  /*1a020*/  SYNCS.PHASECHK.TRANS64.TRYWAIT P1, [R5+URZ+0x38840], R0 ;  /* 0x03884000050075a7 */ /* 0x000024000802017f */
[----:B0-----:R-:W-:Y:S05]  /*1a030*/  @!P1 NANOSLEEP.SYNCS 0x989680 ;  /* 0x009896800000995d */ /* 0x001fea0003900000 */
[----:B------:R-:W0:Y:S02]  /*1a040*/  @!P1 SYNCS.PHASECHK.TRANS64 P1, [R5+URZ+0x38840], R0 ;  /* 0x03884000050095a7 */ /* 0x000e24000802007f */
[----:B0-----:R-:W-:Y:S05]  /*1a050*/  @!P1 BRA `(.L_x_8482) ;  /* 0xfffffffc00f09947 */ /* 0x001fea000383ffff */
[----:B------:R-:W-:Y:S05]  /*1a060*/  BRA `(.L_x_8588) ;  /* 0xffffffc4002c7947 */ /* 0x000fea000383ffff */
.L_x_8484:
[----:B------:R0:W0:Y:S02]  /*1a070*/  SYNCS.PHASECHK.TRANS64.TRYWAIT P1, [R3+URZ+0x38840], R2 ;  /* 0x03884002030075a7 */ /* 0x000024000802017f */
[----:B0-----:R-:W-:Y:S05]  /*1a080*/  @!P1 NANOSLEEP.SYNCS 0x989680 ;  /* 0x009896800000995d */ /* 0x001fea0003900000 */
[----:B------:R-:W0:Y:S02]  /*1a090*/  @!P1 SYNCS.PHASECHK.TRANS64 P1, [R3+URZ+0x38840], R2 ;  /* 0x03884002030095a7 */ /* 0x000e24000802007f */
[----:B0-----:R-:W-:Y:S05]  /*1a0a0*/  @!P1 BRA `(.L_x_8484) ;  /* 0xfffffffc00f09947 */ /* 0x001fea000383ffff */
[----:B------:R-:W-:Y:S05]  /*1a0b0*/  BRA `(.L_x_8589) ;  /* 0xffffffc400387947 */ /* 0x000fea000383ffff */
.L_x_8486:
[----:B------:R0:W0:Y:S02]  /*1a0c0*/  SYNCS.PHASECHK.TRANS64.TRYWAIT P1, [R5+URZ+0x38860], R0 ;  /* 0x03886000050075a7 */ /* 0x000024000802017f */
[----:B0-----:R-:W-:Y:S05]  /*1a0d0*/  @!P1 NANOSLEEP.SYNCS 0x989680 ;  /* 0x009896800000995d */ /* 0x001fea0003900000 */
[----:B------:R-:W0:Y:S02]  /*1a0e0*/  @!P1 SYNCS.PHASECHK.TRANS64 P1, [R5+URZ+0x38860], R0 ;  /* 0x03886000050095a7 */ /* 0x000e24000802007f */
[----:B0-----:R-:W-:Y:S05]  /*1a0f0*/  @!P1 BRA `(.L_x_8486) ;  /* 0xfffffffc00f09947 */ /* 0x001fea000383ffff */
[----:B------:R-:W-:Y:S05]  /*1a100*/  BRA `(.L_x_8590) ;  /* 0xffffffc400347947 */ /* 0x000fea000383ffff */
.L_x_8591:
        /* <DEDUP_REMOVED lines=15> */
.L_x_15549:


//--------------------- .text._ZN7cutlass13device_kernelIN5flash11enable_sm90INS1_16FlashAttnFwdSm90INS1_25CollectiveMainloopFwdSm90ILi2EN4cute5tupleIJNS5_1CILi1EEES8_S8_EEENS6_IJNS7_ILi64EEESA_SA_EEELi512ENS_6half_tEfNS_4arch4Sm90ELb1ELb0ELb0ELb1ELb1ELb1ELb1ELb0ELb0ELb1ELb0ELb0EEENS1_21CollectiveEpilogueFwdINS6_IJSA_NS7_ILi512EEESA_EEES9_SC_SE_Li256ELb1ELb1ELb0ELb0EEENS1_36VarlenDynamicPersistentTileSchedulerILi64ELi64ELi256ELi128ELb0ELb1ELb1ELb1ELb1ELb1EEEEEEEEEvNT_6ParamsE --------------------------
	.section	.text._ZN7cutlass13device_kernelIN5flash11enable_sm90INS1_16FlashAttnFwdSm90INS1_25CollectiveMainloopFwdSm90ILi2EN4cute5tupleIJNS5_1CILi1EEES8_S8_EEENS6_IJNS7_ILi64EEESA_SA_EEELi512ENS_6half_tEfNS_4arch4Sm90ELb1ELb0ELb0ELb1ELb1ELb1ELb1ELb0ELb0ELb1ELb0ELb0EEENS1_21CollectiveEpilogueFwdINS6_IJSA_NS7_ILi512EEESA_EEES9_SC_SE_Li256ELb1ELb1ELb0ELb0EEENS1_36VarlenDynamicPersistentTileSchedulerILi64ELi64ELi256ELi128ELb0ELb1ELb1ELb1ELb1ELb1EEEEEEEEEvNT_6ParamsE,"ax",@progbits
	.align	128
.text._ZN7cutlass13device_kernelIN5flash11enable_sm90INS1_16FlashAttnFwdSm90INS1_25CollectiveMainloopFwdSm90ILi2EN4cute5tupleIJNS5_1CILi1EEES8_S8_EEENS6_IJNS7_ILi64EEESA_SA_EEELi512ENS_6half_tEfNS_4arch4Sm90ELb1ELb0ELb0ELb1ELb1ELb1ELb1ELb0ELb0ELb1ELb0ELb0EEENS1_21CollectiveEpilogueFwdINS6_IJSA_NS7_ILi512EEESA_EEES9_SC_SE_Li256ELb1ELb1ELb0ELb0EEENS1_36VarlenDynamicPersistentTileSchedulerILi64ELi64ELi256ELi128ELb0ELb1ELb1ELb1ELb1ELb1EEEEEEEEEvNT_6ParamsE:
        .type           _ZN7cutlass13device_kernelIN5flash11enable_sm90INS1_16FlashAttnFwdSm90INS1_25CollectiveMainloopFwdSm90ILi2EN4cute5tupleIJNS5_1CILi1EEES8_S8_EEENS6_IJNS7_ILi64EEESA_SA_EEELi512ENS_6half_tEfNS_4arch4Sm90ELb1ELb0ELb0ELb1ELb1ELb1ELb1ELb0ELb0ELb1ELb0ELb0EEENS1_21CollectiveEpilogueFwdINS6_IJSA_NS7_ILi512EEESA_EEES9_SC_SE_Li256ELb1ELb1ELb0ELb0EEENS1_36VarlenDynamicPersistentTileSchedulerILi64ELi64ELi256ELi128ELb0ELb1ELb1ELb1ELb1ELb1EEEEEEEEEvNT_6ParamsE,@function
        .size           _ZN7cutlass13device_kernelIN5flash11enable_sm90INS1_16FlashAttnFwdSm90INS1_25CollectiveMainloopFwdSm90ILi2EN4cute5tupleIJNS5_1CILi1EEES8_S8_EEENS6_IJNS7_ILi64EEESA_SA_EEELi512ENS_6half_tEfNS_4arch4Sm90ELb1ELb0ELb0ELb1ELb1ELb1ELb1ELb0ELb0ELb1ELb0ELb0EEENS1_21CollectiveEpilogueFwdINS6_IJSA_NS7_ILi512EEESA_EEES9_SC_SE_Li256ELb1ELb1ELb0ELb0EEENS1_36VarlenDynamicPersistentTileSchedulerILi64ELi64ELi256ELi128ELb0ELb1ELb1ELb1ELb1ELb1EEEEEEEEEvNT_6ParamsE,(.L_x_15550 - _ZN7cutlass13device_kernelIN5flash11enable_sm90INS1_16FlashAttnFwdSm90INS1_25CollectiveMainloopFwdSm90ILi2EN4cute5tupleIJNS5_1CILi1EEES8_S8_EEENS6_IJNS7_ILi64EEESA_SA_EEELi512ENS_6half_tEfNS_4arch4Sm90ELb1ELb0ELb0ELb1ELb1ELb1ELb1ELb0ELb0ELb1ELb0ELb0EEENS1_21CollectiveEpilogueFwdINS6_IJSA_NS7_ILi512EEESA_EEES9_SC_SE_Li256ELb1ELb1ELb0ELb0EEENS1_36VarlenDynamicPersistentTileSchedulerILi64ELi64ELi256ELi128ELb0ELb1ELb1ELb1ELb1ELb1EEEEEEEEEvNT_6ParamsE)
        .other          _ZN7cutlass13device_kernelIN5flash11enable_sm90INS1_16FlashAttnFwdSm90INS1_25CollectiveMainloopFwdSm90ILi2EN4cute5tupleIJNS5_1CILi1EEES8_S8_EEENS6_IJNS7_ILi64EEESA_SA_EEELi512ENS_6half_tEfNS_4arch4Sm90ELb1ELb0ELb0ELb1ELb1ELb1ELb1ELb0ELb0ELb1ELb0ELb0EEENS1_21CollectiveEpilogueFwdINS6_IJSA_NS7_ILi512EEESA_EEES9_SC_SE_Li256ELb1ELb1ELb0ELb0EEENS1_36VarlenDynamicPersistentTileSchedulerILi64ELi64ELi256ELi128ELb0ELb1ELb1ELb1ELb1ELb1EEEEEEEEEvNT_6ParamsE,@"STO_CUDA_ENTRY STV_DEFAULT"
_ZN7cutlass13device_kernelIN5flash11enable_sm90INS1_16FlashAttnFwdSm90INS1_25CollectiveMainloopFwdSm90ILi2EN4cute5tupleIJNS5_1CILi1EEES8_S8_EEENS6_IJNS7_ILi64EEESA_SA_EEELi512ENS_6half_tEfNS_4arch4Sm90ELb1ELb0ELb0ELb1ELb1ELb1ELb1ELb0ELb0ELb1ELb0ELb0EEENS1_21CollectiveEpilogueFwdINS6_IJSA_NS7_ILi512EEESA_EEES9_SC_SE_Li256ELb1ELb1ELb0ELb0EEENS1_36VarlenDynamicPersistentTileSchedulerILi64ELi64ELi256ELi128ELb0ELb1ELb1ELb1ELb1ELb1EEEEEEEEEvNT_6ParamsE:
        /* <DEDUP_REMOVED lines=17> */
.L_x_8593:
[----:B------:R-:W-:Y:S05]  /*0110*/  BSYNC B0 ;  /* 0x0000000000007941 */ /* 0x000fea0003800000 */
.L_x_8592:
        /* <DEDUP_REMOVED lines=39> */
.L_x_8594:
        /* <DEDUP_REMOVED lines=22> */
.L_x_8595:
        /* <DEDUP_REMOVED lines=18> */
.L_x_8596:
        /* <DEDUP_REMOVED lines=22> */
.L_x_8597:
        /* <DEDUP_REMOVED lines=22> */
.L_x_8598:
        /* <DEDUP_REMOVED lines=9> */
.L_x_8601:
[----:B------:R-:W-:-:S08]  /*0960*/  NOP ;  /* 0x0000000000007918 */ /* 0x000fd00000000000 */
[----:B------:R-:W0:Y:S02]  /*0970*/  USETMAXREG.TRY_ALLOC.CTAPOOL UP0, 0xe8 ;  /* 0x000000e8000079c8 */ /* 0x000e240008000600 */
[----:B0-----:R-:W-:-:S13]  /*0980*/  PLOP3.LUT P0, PT, PT, PT, UP0, 0x80, 0x0 ;  /* 0x000000000000781c */ /* 0x001fda0003f0f008 */
[----:B------:R-:W-:Y:S05]  /*0990*/  @!P0 BRA `(.L_x_8601) ;  /* 0xfffffffc00f08947 */ /* 0x000fea000383ffff */
[----:B------:R-:W-:Y:S01]  /*09a0*/  SHF.R.U32.HI R2, RZ, 0x7, R0 ;  /* 0x00000007ff027819 */ /* 0x000fe20000011600 */
[----:B------:R-:W0:Y:S01]  /*09b0*/  S2UR UR4, SR_CgaCtaId ;  /* 0x00000000000479c3 */ /* 0x000e220000008800 */
[----:B------:R-:W-:Y:S02]  /*09c0*/  MOV R18, 0x400 ;  /* 0x0000040000127802 */ /* 0x000fe40000000f00 */
[----:B------:R-:W-:-:S13]  /*09d0*/  ISETP.NE.AND P0, PT, R2, 0x1, PT ;  /* 0x000000010200780c */ /* 0x000fda0003f05270 */
        /* <DEDUP_REMOVED lines=12> */
[----:B------:R-:W-:Y:S02]  /*0aa0*/  VIADD R16, R0, 0xffffff80 ;  /* 0xffffff8000107836 */ /* 0x000fe40000000000 */
[----:B------:R-:W-:Y:S02]  /*0ab0*/  IMAD.MOV.U32 R229, RZ, RZ, 0x20 ;  /* 0x00000020ffe57424 */ /* 0x000fe400078e00ff */
[----:B------:R-:W-:Y:S01]  /*0ac0*/  IMAD.MOV.U32 R185, RZ, RZ, RZ ;  /* 0x000000ffffb97224 */ /* 0x000fe200078e00ff */
[----:B------:R-:W-:Y:S01]  /*0ad0*/  SHF.R.S32.HI R0, RZ, 0x1f, R16 ;  /* 0x0000001fff007819 */ /* 0x000fe20000011410 */
[----:B------:R-:W-:Y:S02]  /*0ae0*/  IMAD.MOV.U32 R190, RZ, RZ, RZ ;  /* 0x000000ffffbe7224 */ /* 0x000fe400078e00ff */
[----:B------:R-:W-:Y:S01]  /*0af0*/  IMAD.MOV.U32 R23, RZ, RZ, RZ ;  /* 0x000000ffff177224 */ /* 0x000fe200078e00ff */
[----:B------:R-:W-:-:S02]  /*0b00*/  LEA.HI R2, R0, R16, RZ, 0x7 ;  /* 0x0000001000027211 */ /* 0x000fc400078f38ff */
        /* <DEDUP_REMOVED lines=24> */
[----:B------:R-:W-:Y:S01]  /*0c90*/  LOP3.LUT R11, R9, 0xfffffff8, RZ, 0xc0, !PT ;  /* 0xfffffff8090b7812 */ /* 0x000fe200078ec0ff */
[----:B------:R-:W-:Y:S01]  /*0ca0*/  IMAD.IADD R12, R20, 0x1, -R12 ;  /* 0x00000001140c7824 */ /* 0x000fe200078e0a0c */
[----:B------:R-:W-:Y:S01]  /*0cb0*/  LOP3.LUT R7, R7, 0xfffffff8, RZ, 0xc0, !PT ;  /* 0xfffffff807077812 */ /* 0x000fe200078ec0ff */
[----:B------:R-:W-:Y:S01]  /*0cc0*/  IMAD.SHL.U32 R9, R9, 0x40, RZ ;  /* 0x0000004009097824 */ /* 0x000fe200078e00ff */
[----:B------:R-:W-:Y:S01]  /*0cd0*/  LEA.HI R4, R4, R3, RZ, 0x5 ;  /* 0x0000000304047211 */ /* 0x000fe200078f28ff */
[----:B------:R-:W-:Y:S01]  /*0ce0*/  IMAD R12, R12, 0x10, R15 ;  /* 0x000000100c0c7824 */ /* 0x000fe200078e020f */
[----:B------:R-:W-:Y:S01]  /*0cf0*/  LEA.HI R2, R2, R14, RZ, 0x1 ;  /* 0x0000000e02027211 */ /* 0x000fe200078f08ff */
[----:B------:R-:W-:Y:S01]  /*0d00*/  IMAD.IADD R7, R6, 0x1, -R7 ;  /* 0x0000000106077824 */ /* 0x000fe200078e0a07 */
[----:B------:R-:W-:Y:S01]  /*0d10*/  SHF.R.S32.HI R4, RZ, 0x5, R4 ;  /* 0x00000005ff047819 */ /* 0x000fe20000011404 */
[----:B------:R-:W-:Y:S01]  /*0d20*/  IMAD.IADD R11, R8, 0x1, -R11 ;  /* 0x00000001080b7824 */ /* 0x000fe200078e0a0b */
[----:B------:R-:W-:Y:S01]  /*0d30*/  LOP3.LUT R9, R9, 0x7ffffe00, RZ, 0xc0, !PT ;  /* 0x7ffffe0009097812 */ /* 0x000fe200078ec0ff */
[----:B------:R-:W-:Y:S01]  /*0d40*/  IMAD.U32 R6, R12, 0x40, R13 ;  /* 0x000000400c067824 */ /* 0x000fe200078e000d */
[----:B------:R-:W-:Y:S01]  /*0d50*/  LOP3.LUT R2, R2, 0xfffffe, RZ, 0xc0, !PT ;  /* 0x00fffffe02027812 */ /* 0x000fe200078ec0ff */
[C---:B------:R-:W-:Y:S01]  /*0d60*/  IMAD.SHL.U32 R8, R11.reuse, 0x40, RZ ;  /* 0x000000400b087824 */ /* 0x040fe200078e00ff */
[----:B------:R-:W-:Y:S01]  /*0d70*/  R2P PR, R11, 0x6 ;  /* 0x000000060b007804 */ /* 0x000fe20000000000 */
        /* <DEDUP_REMOVED lines=13> */
[CC--:B------:R-:W-:Y:S01]  /*0e50*/  LEA.HI R3, R0.reuse, R16.reuse, RZ, 0x3 ;  /* 0x0000001000037211 */ /* 0x0c0fe200078f18ff */
[----:B------:R-:W-:Y:S01]  /*0e60*/  IMAD.IADD R9, R9, 0x1, R8 ;  /* 0x0000000109097824 */ /* 0x000fe200078e0208 */
[----:B------:R-:W-:Y:S01]  /*0e70*/  LEA.HI R0, R0, R16, RZ, 0x2 ;  /* 0x0000001000007211 */ /* 0x000fe200078f10ff */
[----:B------:R-:W-:Y:S01]  /*0e80*/  IMAD.SHL.U32 R193, R6, 0x2, RZ ;  /* 0x0000000206c17824 */ /* 0x000fe200078e00ff */
[----:B------:R-:W-:Y:S01]  /*0e90*/  SHF.R.S32.HI R4, RZ, 0x3, R3 ;  /* 0x00000003ff047819 */ /* 0x000fe20000011403 */
[----:B------:R-:W-:Y:S01]  /*0ea0*/  IMAD R227, R9, 0x2, R18 ;  /* 0x0000000209e37824 */ /* 0x000fe200078e0212 */
[--C-:B------:R-:W-:Y:S02]  /*0eb0*/  SHF.R.S32.HI R191, RZ, 0x2, R0.reuse ;  /* 0x00000002ffbf7819 */ /* 0x100fe40000011400 */
[----:B------:R-:W-:Y:S01]  /*0ec0*/  SHF.R.S32.HI R4, RZ, 0x1f, R0 ;  /* 0x0000001fff047819 */ /* 0x000fe20000011400 */
[----:B------:R-:W-:Y:S01]  /*0ed0*/  VIADD R228, R227, 0x36440 ;  /* 0x00036440e3e47836 */ /* 0x000fe20000000000 */
[----:B------:R-:W-:Y:S01]  /*0ee0*/  LOP3.LUT R3, R3, 0xfffffff8, RZ, 0xc0, !PT ;  /* 0xfffffff803037812 */ /* 0x000fe200078ec0ff */
[----:B------:R-:W-:Y:S01]  /*0ef0*/  VIADD R8, R191, 0x20 ;  /* 0x00000020bf087836 */ /* 0x000fe20000000000 */
[----:B------:R-:W-:-:S02]  /*0f00*/  LOP3.LUT R0, R0, 0xfffffffc, RZ, 0xc0, !PT ;  /* 0xfffffffc00007812 */ /* 0x000fc400078ec0ff */
[----:B------:R-:W-:Y:S01]  /*0f10*/  LEA.HI R4, R4, R191, RZ, 0x3 ;  /* 0x000000bf04047211 */ /* 0x000fe200078f18ff */
[C---:B------:R-:W-:Y:S01]  /*0f20*/  IMAD.IADD R10, R16.reuse, 0x1, -R3 ;  /* 0x00000001100a7824 */ /* 0x040fe200078e0a03 */
[----:B------:R-:W-:Y:S01]  /*0f30*/  SHF.R.S32.HI R5, RZ, 0x1f, R8 ;  /* 0x0000001fff057819 */ /* 0x000fe20000011408 */
[----:B------:R-:W-:Y:S01]  /*0f40*/  IMAD.IADD R7, R16, 0x1, -R0 ;  /* 0x0000000110077824 */ /* 0x000fe200078e0a00 */
[----:B------:R-:W-:Y:S01]  /*0f50*/  LOP3.LUT R4, R4, 0xfffffff8, RZ, 0xc0, !PT ;  /* 0xfffffff804047812 */ /* 0x000fe200078ec0ff */
[----:B------:R-:W-:Y:S01]  /*0f60*/  IMAD.SHL.U32 R210, R10, 0x8, RZ ;  /* 0x000000080ad27824 */ /* 0x000fe200078e00ff */
[----:B------:R-:W-:Y:S01]  /*0f70*/  LEA.HI R5, R5, R8, RZ, 0x3 ;  /* 0x0000000805057211 */ /* 0x000fe200078f18ff */
[C---:B------:R-:W-:Y:S01]  /*0f80*/  IMAD.SHL.U32 R16, R7.reuse, 0x8, RZ ;  /* 0x0000000807107824 */ /* 0x040fe200078e00ff */
[C---:B------:R-:W-:Y:S01]  /*0f90*/  LEA.HI R0, R7.reuse, R7, RZ, 0x1 ;  /* 0x0000000707007211 */ /* 0x040fe200078f08ff */
[----:B------:R-:W-:Y:S02]  /*0fa0*/  IMAD.SHL.U32 R3, R8, 0x40, RZ ;  /* 0x0000004008037824 */ /* 0x000fe400078e00ff */
[----:B------:R-:W-:Y:S01]  /*0fb0*/  VIADD R36, R210, 0x80 ;  /* 0x00000080d2247836 */ /* 0x000fe20000000000 */
[----:B------:R-:W-:Y:S01]  /*0fc0*/  LOP3.LUT R0, R0, 0x1ffffffe, RZ, 0xc0, !PT ;  /* 0x1ffffffe00007812 */ /* 0x000fe200078ec0ff */
[----:B------:R-:W-:Y:S01]  /*0fd0*/  IMAD.SHL.U32 R188, R7, 0x4, RZ ;  /* 0x0000000407bc7824 */ /* 0x000fe200078e00ff */
[----:B------:R-:W-:Y:S01]  /*0fe0*/  IADD3 R220, R16, 0xe0, RZ ;  /* 0x000000e010dc7810 */ /* 0x000fe20007ffe0ff */
[----:B------:R-:W-:Y:S01]  /*0ff0*/  VIADD R35, R210, 0xc0 ;  /* 0x000000c0d2237836 */ /* 0x000fe20000000000 */
[----:B------:R-:W-:Y:S01]  /*1000*/  SHF.R.S32.HI R38, RZ, 0x1f, R36 ;  /* 0x0000001fff267819 */ /* 0x000fe20000011424 */
[----:B------:R-:W-:Y:S01]  /*1010*/  VIADD R225, R16, 0x40 ;  /* 0x0000004010e17836 */ /* 0x000fe20000000000 */
[----:B------:R-:W-:Y:S01]  /*1020*/  SHF.R.S32.HI R13, RZ, 0x1f, R220 ;  /* 0x0000001fff0d7819 */ /* 0x000fe200000114dc */
[C---:B------:R-:W-:Y:S01]  /*1030*/  VIADD R34, R210.reuse, 0x100 ;  /* 0x00000100d2227836 */ /* 0x040fe20000000000 */
[----:B------:R-:W-:Y:S01]  /*1040*/  SHF.R.S32.HI R36, RZ, 0x1f, R35 ;  /* 0x0000001fff247819 */ /* 0x000fe20000011423 */
[----:B------:R-:W-:Y:S01]  /*1050*/  VIADD R33, R210, 0x140 ;  /* 0x00000140d2217836 */ /* 0x000fe20000000000 */
[----:B------:R-:W-:Y:S01]  /*1060*/  SHF.R.S32.HI R17, RZ, 0x1f, R16 ;  /* 0x0000001fff117819 */ /* 0x000fe20000011410 */
[----:B------:R-:W-:Y:S01]  /*1070*/  IMAD.IADD R192, R191, 0x1, -R4 ;  /* 0x00000001bfc07824 */ /* 0x000fe200078e0a04 */
[----:B------:R-:W-:Y:S01]  /*1080*/  LOP3.LUT R4, R3, 0x1c0, RZ, 0xc0, !PT ;  /* 0x000001c003047812 */ /* 0x000fe200078ec0ff */
[----:B------:R-:W-:Y:S01]  /*1090*/  VIADD R224, R16, 0x60 ;  /* 0x0000006010e07836 */ /* 0x000fe20000000000 */
[----:B------:R-:W-:Y:S01]  /*10a0*/  SHF.R.S32.HI R35, RZ, 0x1f, R34 ;  /* 0x0000001fff237819 */ /* 0x000fe20000011422 */
[C---:B------:R-:W-:Y:S01]  /*10b0*/  VIADD R37, R210.reuse, 0x40 ;  /* 0x00000040d2257836 */ /* 0x040fe20000000000 */
[----:B------:R-:W-:Y:S01]  /*10c0*/  SHF.R.S32.HI R34, RZ, 0x1f, R33 ;  /* 0x0000001fff227819 */ /* 0x000fe20000011421 */
[----:B------:R-:W-:Y:S01]  /*10d0*/  VIADD R32, R210, 0x180 ;  /* 0x00000180d2207836 */ /* 0x000fe20000000000 */
[----:B------:R-:W-:Y:S01]  /*10e0*/  LOP3.LUT R2, R4, 0x38, R16, 0xf8, !PT ;  /* 0x0000003804027812 */ /* 0x000fe200078ef810 */
[----:B------:R-:W-:Y:S01]  /*10f0*/  VIADD R209, R188, 0x10 ;  /* 0x00000010bcd17836 */ /* 0x000fe20000000000 */
[----:B------:R-:W-:Y:S01]  /*1100*/  SHF.R.S32.HI R39, RZ, 0x1f, R37 ;  /* 0x0000001fff277819 */ /* 0x000fe20000011425 */
[----:B------:R-:W-:Y:S01]  /*1110*/  VIADD R31, R210, 0x1c0 ;  /* 0x000001c0d21f7836 */ /* 0x000fe20000000000 */
[----:B------:R-:W-:Y:S01]  /*1120*/  SHF.R.S32.HI R33, RZ, 0x1f, R32 ;  /* 0x0000001fff217819 */ /* 0x000fe20000011420 */
[----:B------:R-:W-:Y:S01]  /*1130*/  IMAD.IADD R3, R7, 0x1, -R0 ;  /* 0x0000000107037824 */ /* 0x000fe200078e0a00 */
[----:B------:R-:W-:Y:S01]  /*1140*/  SHF.R.S32.HI R0, RZ, 0x1f, R225 ;  /* 0x0000001fff007819 */ /* 0x000fe200000114e1 */
[C---:B------:R-:W-:Y:S01]  /*1150*/  VIADD R223, R16.reuse, 0x80 ;  /* 0x0000008010df7836 */ /* 0x040fe20000000000 */
[----:B------:R-:W-:Y:S01]  /*1160*/  SHF.R.S32.HI R7, RZ, 0x1f, R224 ;  /* 0x0000001fff077819 */ /* 0x000fe200000114e0 */
[----:B------:R-:W-:Y:S01]  /*1170*/  IMAD.SHL.U32 R5, R5, 0x40, RZ ;  /* 0x0000004005057824 */ /* 0x000fe200078e00ff */
[----:B------:R-:W-:Y:S01]  /*1180*/  SHF.R.S32.HI R37, RZ, 0x1f, R209 ;  /* 0x0000001fff257819 */ /* 0x000fe200000114d1 */
[C---:B------:R-:W-:Y:S01]  /*1190*/  VIADD R30, R16.reuse, 0x1c0 ;  /* 0x000001c0101e7836 */ /* 0x040fe20000000000 */
[----:B------:R-:W-:Y:S01]  /*11a0*/  SHF.R.S32.HI R32, RZ, 0x1f, R31 ;  /* 0x0000001fff207819 */ /* 0x000fe2000001141f */
[C---:B------:R-:W-:Y:S01]  /*11b0*/  VIADD R28, R16.reuse, 0x1e0 ;  /* 0x000001e0101c7836 */ /* 0x040fe20000000000 */
[----:B------:R-:W-:Y:S01]  /*11c0*/  SHF.R.U32.HI R24, RZ, 0x3, R4 ;  /* 0x00000003ff187819 */ /* 0x000fe20000011604 */
[C---:B------:R-:W-:Y:S01]  /*11d0*/  VIADD R222, R16.reuse, 0xa0 ;  /* 0x000000a010de7836 */ /* 0x040fe20000000000 */
[----:B------:R-:W-:Y:S01]  /*11e0*/  SHF.L.U64.HI R31, R225, 0x1, R0 ;  /* 0x00000001e11f7819 */ /* 0x000fe20000010200 */
[C---:B------:R-:W-:Y:S01]  /*11f0*/  VIADD R221, R16.reuse, 0xc0 ;  /* 0x000000c010dd7836 */ /* 0x040fe20000000000 */
[----:B------:R-:W-:Y:S01]  /*1200*/  SHF.R.S32.HI R4, RZ, 0x1f, R223 ;  /* 0x0000001fff047819 */ /* 0x000fe200000114df */
[----:B------:R-:W-:Y:S01]  /*1210*/  STL [R1+0x8], R30 ;  /* 0x0000081e01007387 */ /* 0x000fe20000100800 */
[----:B------:R-:W-:Y:S01]  /*1220*/  LOP3.LUT R5, R5, 0xfffffe00, RZ, 0xc0, !PT ;  /* 0xfffffe0005057812 */ /* 0x000fe200078ec0ff */
[----:B------:R-:W-:Y:S01]  /*1230*/  VIADD R219, R16, 0x100 ;  /* 0x0000010010db7836 */ /* 0x000fe20000000000 */
[----:B------:R-:W-:Y:S01]  /*1240*/  SHF.L.U64.HI R0, R224, 0x1, R7 ;  /* 0x00000001e0007819 */ /* 0x000fe20000010207 */
[----:B------:R-:W-:Y:S01]  /*1250*/  STL [R1+0x4], R28 ;  /* 0x0000041c01007387 */ /* 0x000fe20000100800 */
[----:B------:R-:W-:Y:S01]  /*1260*/  SHF.R.S32.HI R11, RZ, 0x1f, R222 ;  /* 0x0000001fff0b7819 */ /* 0x000fe200000114de */
[C---:B------:R-:W-:Y:S01]  /*1270*/  VIADD R218, R16.reuse, 0x120 ;  /* 0x0000012010da7836 */ /* 0x040fe20000000000 */
[----:B------:R-:W-:Y:S01]  /*1280*/  SHF.L.U64.HI R4, R223, 0x1, R4 ;  /* 0x00000001df047819 */ /* 0x000fe20000010204 */
[----:B------:R-:W-:Y:S01]  /*1290*/  STL [R1+0x64], R37 ;  /* 0x0000642501007387 */ /* 0x000fe20000100800 */
[----:B------:R-:W-:Y:S01]  /*12a0*/  SHF.R.S32.HI R8, RZ, 0x1f, R221 ;  /* 0x0000001fff087819 */ /* 0x000fe200000114dd */
[C---:B------:R-:W-:Y:S01]  /*12b0*/  VIADD R217, R16.reuse, 0x140 ;  /* 0x0000014010d97836 */ /* 0x040fe20000000000 */
[----:B------:R-:W-:Y:S01]  /*12c0*/  SHF.R.S32.HI R10, RZ, 0x1f, R219 ;  /* 0x0000001fff0a7819 */ /* 0x000fe200000114db */
[----:B------:R-:W-:Y:S01]  /*12d0*/  STL [R1+0x14], R31 ;  /* 0x0000141f01007387 */ /* 0x000fe20000100800 */
[C---:B------:R-:W-:Y:S01]  /*12e0*/  VIADD R216, R16.reuse, 0x160 ;  /* 0x0000016010d87836 */ /* 0x040fe20000000000 */
[----:B------:R-:W-:Y:S01]  /*12f0*/  SHF.R.S32.HI R15, RZ, 0x1f, R218 ;  /* 0x0000001fff0f7819 */ /* 0x000fe200000114da */
[----:B------:R-:W-:Y:S01]  /*1300*/  VIADD R215, R16, 0x180 ;  /* 0x0000018010d77836 */ /* 0x000fe20000000000 */
[----:B------:R-:W-:Y:S01]  /*1310*/  STL [R1+0x70], R5 ;  /* 0x0000700501007387 */ /* 0x000fe20000100800 */
        /* <DEDUP_REMOVED lines=8> */
[----:B------:R-:W-:-:S02]  /*13a0*/  SHF.R.S32.HI R29, RZ, 0x1f, R214 ;  /* 0x0000001fff1d7819 */ /* 0x000fc400000114d6 */
[----:B------:R-:W-:Y:S02]  /*13b0*/  SHF.R.S32.HI R20, RZ, 0x1f, R30 ;  /* 0x0000001fff147819 */ /* 0x000fe4000001141e */
[----:B------:R-:W-:Y:S02]  /*13c0*/  SHF.R.S32.HI R22, RZ, 0x1f, R28 ;  /* 0x0000001fff167819 */ /* 0x000fe4000001141c */
[----:B0-----:R-:W-:Y:S02]  /*13d0*/  SHF.L.U64.HI R0, R222, 0x1, R11 ;  /* 0x00000001de007819 */ /* 0x001fe4000001020b */
[----:B------:R-:W-:Y:S01]  /*13e0*/  LOP3.LUT R5, R5, R2, R24, 0xf6, !PT ;  /* 0x0000000205057212 */ /* 0x000fe200078ef618 */
[----:B------:R-:W-:Y:S01]  /*13f0*/  IMAD R2, R3, 0x8, R194 ;  /* 0x0000000803027824 */ /* 0x000fe200078e02c2 */
[----:B-1----:R-:W-:Y:S01]  /*1400*/  SHF.L.U64.HI R4, R221, 0x1, R8 ;  /* 0x00000001dd047819 */ /* 0x002fe20000010208 */
[----:B------:R0:W-:Y:S01]  /*1410*/  STL [R1+0x20], R0 ;  /* 0x0000200001007387 */ /* 0x0001e20000100800 */
[----:B------:R-:W-:-:S03]  /*1420*/  SHF.R.S32.HI R195, RZ, 0x1f, R184 ;  /* 0x0000001fffc37819 */ /* 0x000fc600000114b8 */
[----:B------:R1:W-:Y:S04]  /*1430*/  STL [R1+0x24], R4 ;  /* 0x0000240401007387 */ /* 0x0003e80000100800 */
[----:B------:R3:W-:Y:S01]  /*1440*/  STL [R1+0x28], R7 ;  /* 0x0000280701007387 */ /* 0x0007e20000100800 */
[----:B0-----:R-:W-:Y:S02]  /*1450*/  SHF.L.U64.HI R0, R219, 0x1, R10 ;  /* 0x00000001db007819 */ /* 0x001fe4000001020a */
[----:B-1----:R-:W-:-:S03]  /*1460*/  SHF.L.U64.HI R4, R218, 0x1, R15 ;  /* 0x00000001da047819 */ /* 0x002fc6000001020f */
[----:B------:R0:W-:Y:S01]  /*1470*/  STL [R1+0x2c], R0 ;  /* 0x00002c0001007387 */ /* 0x0001e20000100800 */
[----:B---3--:R-:W-:-:S03]  /*1480*/  SHF.L.U64.HI R7, R217, 0x1, R12 ;  /* 0x00000001d9077819 */ /* 0x008fc6000001020c */
[----:B------:R1:W-:Y:S04]  /*1490*/  STL [R1+0x30], R4 ;  /* 0x0000300401007387 */ /* 0x0003e80000100800 */
[----:B------:R3:W-:Y:S01]  /*14a0*/  STL [R1+0x34], R7 ;  /* 0x0000340701007387 */ /* 0x0007e20000100800 */
[----:B0-----:R-:W-:Y:S02]  /*14b0*/  SHF.L.U64.HI R0, R216, 0x1, R21 ;  /* 0x00000001d8007819 */ /* 0x001fe40000010215 */
[----:B-1----:R-:W-:-:S03]  /*14c0*/  SHF.L.U64.HI R4, R215, 0x1, R14 ;  /* 0x00000001d7047819 */ /* 0x002fc6000001020e */
[----:B------:R0:W-:Y:S01]  /*14d0*/  STL [R1+0x38], R0 ;  /* 0x0000380001007387 */ /* 0x0001e20000100800 */
[----:B---3--:R-:W-:-:S03]  /*14e0*/  SHF.L.U64.HI R7, R30, 0x1, R20 ;  /* 0x000000011e077819 */ /* 0x008fc60000010214 */
[----:B------:R1:W-:Y:S01]  /*14f0*/  STL [R1+0x3c], R4 ;  /* 0x00003c0401007387 */ /* 0x0003e20000100800 */
[----:B0-----:R-:W-:Y:S02]  /*1500*/  SHF.L.U64.HI R0, R214, 0x1, R29 ;  /* 0x00000001d6007819 */ /* 0x001fe4000001021d */
[----:B-1----:R-:W-:-:S03]  /*1510*/  SHF.L.U64.HI R4, R28, 0x1, R22 ;  /* 0x000000011c047819 */ /* 0x002fc60000010216 */
[----:B------:R0:W-:Y:S04]  /*1520*/  STL [R1+0x40], R0 ;  /* 0x0000400001007387 */ /* 0x0001e80000100800 */
[----:B------:R-:W-:Y:S04]  /*1530*/  STL [R1+0x44], R7 ;  /* 0x0000440701007387 */ /* 0x000fe80000100800 */
[----:B------:R1:W-:Y:S01]  /*1540*/  STL [R1+0x48], R4 ;  /* 0x0000480401007387 */ /* 0x0003e20000100800 */
[----:B0-----:R-:W-:-:S04]  /*1550*/  VIADD R0, R227, 0x36400 ;  /* 0x00036400e3007836 */ /* 0x001fc80000000000 */
[C---:B------:R-:W-:Y:S02]  /*1560*/  @P2 VIADD R228, R0.reuse, 0xffffffc0 ;  /* 0xffffffc000e42836 */ /* 0x040fe40000000000 */
[----:B------:R-:W-:Y:S02]  /*1570*/  IMAD.IADD R0, R0, 0x1, R229 ;  /* 0x0000000100007824 */ /* 0x000fe400078e02e5 */
[----:B-1----:R-:W-:Y:S02]  /*1580*/  IMAD R4, R5, 0x2, R18 ;  /* 0x0000000205047824 */ /* 0x002fe400078e0212 */
[----:B------:R-:W-:-:S03]  /*1590*/  IMAD.IADD R229, R229, 0x1, R228 ;  /* 0x00000001e5e57824 */ /* 0x000fc600078e02e4 */
[----:B------:R0:W-:Y:S04]  /*15a0*/  STL [R1+0x68], R4 ;  /* 0x0000680401007387 */ /* 0x0001e80000100800 */
[----:B------:R0:W-:Y:S04]  /*15b0*/  STL [R1+0x10], R2 ;  /* 0x0000100201007387 */ /* 0x0001e80000100800 */
[----:B------:R0:W-:Y:S01]  /*15c0*/  STL [R1], R0 ;  /* 0x0000000001007387 */ /* 0x0001e20000100800 */
[----:B--2---:R-:W-:Y:S01]  /*15d0*/  LOP3.LUT R186, R19, 0x1, RZ, 0xfc, !PT ;  /* 0x0000000113ba7812 */ /* 0x004fe200078efcff */
[----:B0-----:R-:W-:-:S07]  /*15e0*/  IMAD.MOV.U32 R19, RZ, RZ, RZ ;  /* 0x000000ffff137224 */ /* 0x001fce00078e00ff */
.L_x_8741:
        /* <DEDUP_REMOVED lines=8> */
[----:B------:R-:W-:Y:S01]  /*1670*/  ISETP.NE.U32.AND P1, PT, RZ, UR8, PT ;  /* 0x00000008ff007c0c */ /* 0x000fe2000bf25070 */
[----:B-1----:R-:W-:Y:S01]  /*1680*/  IMAD.MOV.U32 R29, RZ, RZ, RZ ;  /* 0x000000ffff1d7224 */ /* 0x002fe200078e00ff */
[----:B------:R-:W-:Y:S02]  /*1690*/  ISETP.NE.AND.EX P2, PT, RZ, UR5, PT, P2 ;  /* 0x00000005ff007c0c */ /* 0x000fe4000bf45320 */
[----:B------:R-:W-:Y:S02]  /*16a0*/  ISETP.NE.AND.EX P1, PT, RZ, UR9, PT, P1 ;  /* 0x00000009ff007c0c */ /* 0x000fe4000bf25310 */
[----:B------:R-:W-:-:S04]  /*16b0*/  ISETP.NE.U32.AND P0, PT, RZ, UR6, PT ;  /* 0x00000006ff007c0c */ /* 0x000fc8000bf05070 */
[----:B------:R-:W-:Y:S02]  /*16c0*/  ISETP.NE.AND.EX P0, PT, RZ, UR7, PT, P0 ;  /* 0x00000007ff007c0c */ /* 0x000fe4000bf05300 */
[----:B--2---:R-:W-:Y:S01]  /*16d0*/  SHF.R.S32.HI R4, RZ, 0x1f, R0 ;  /* 0x0000001fff047819 */ /* 0x004fe20000011400 */
[C---:B------:R-:W-:Y:S02]  /*16e0*/  IMAD.SHL.U32 R31, R0.reuse, 0x4, RZ ;  /* 0x00000004001f7824 */ /* 0x040fe400078e00ff */
[C---:B------:R-:W-:Y:S01]  /*16f0*/  @P2 LEA R2, P3, R0.reuse, UR4, 0x2 ;  /* 0x0000000400022c11 */ /* 0x040fe2000f8610ff */
[----:B------:R-:W-:Y:S01]  /*1700*/  STL [R1+0x58], R0 ;  /* 0x0000580001007387 */ /* 0x000fe20000100800 */
[C-C-:B------:R-:W-:Y:S02]  /*1710*/  SHF.L.U64.HI R30, R0.reuse, 0x2, R4.reuse ;  /* 0x00000002001e7819 */ /* 0x140fe40000010204 */
[----:B------:R-:W-:Y:S01]  /*1720*/  @P2 LEA.HI.X R3, R0, UR5, R4, 0x2, P3 ;  /* 0x0000000500032c11 */ /* 0x000fe200098f1404 */
[----:B------:R0:W-:Y:S01]  /*1730*/  STL [R1+0x60], R4 ;  /* 0x0000600401007387 */ /* 0x0001e20000100800 */
[----:B------:R-:W-:Y:S01]  /*1740*/  IADD3 R6, P4, R31, UR6, RZ ;  /* 0x000000061f067c10 */ /* 0x000fe2000ff9e0ff */
[----:B------:R-:W-:-:S02]  /*1750*/  ULDC UR4, c[0x0][0x288] ;  /* 0x0000a20000047ab9 */ /* 0x000fc40000000800 */
[----:B------:R1:W5:Y:S01]  /*1760*/  @P2 LDG.E R9, desc[UR40][R2.64] ;  /* 0x0000002802092981 */ /* 0x000362000c1e1900 */
[----:B------:R-:W-:Y:S01]  /*1770*/  IMAD.U32 R208, RZ, RZ, UR4 ;  /* 0x00000004ffd07e24 */ /* 0x000fe2000f8e00ff */
[----:B------:R-:W-:Y:S01]  /*1780*/  IADD3.X R7, R30, UR7, RZ, P4, !PT ;  /* 0x000000071e077c10 */ /* 0x000fe2000a7fe4ff */
[----:B------:R-:W-:Y:S01]  /*1790*/  ULDC.64 UR4, c[0x0][0x418] ;  /* 0x0001060000047ab9 */ /* 0x000fe20000000a00 */
[----:B------:R1:W-:Y:S01]  /*17a0*/  STL [R1+0x50], R31 ;  /* 0x0000501f01007387 */ /* 0x0003e20000100800 */
[----:B0-----:R-:W-:-:S03]  /*17b0*/  @P1 IADD3 R4, P2, R31, UR8, RZ ;  /* 0x000000081f041c10 */ /* 0x001fc6000ff5e0ff */
[----:B------:R1:W5:Y:S01]  /*17c0*/  @P0 LDG.E R29, desc[UR40][R6.64] ;  /* 0x00000028061d0981 */ /* 0x000362000c1e1900 */
[----:B---3--:R-:W-:Y:S01]  /*17d0*/  @P1 IADD3.X R5, R30, UR9, RZ, P2, !PT ;  /* 0x000000091e051c10 */ /* 0x008fe200097fe4ff */
[----:B------:R-:W-:Y:S02]  /*17e0*/  UISETP.NE.U32.AND UP0, UPT, UR4, URZ, UPT ;  /* 0x0000003f0400728c */ /* 0x000fe4000bf05070 */
[----:B------:R1:W-:Y:S01]  /*17f0*/  STL [R1+0x54], R30 ;  /* 0x0000541e01007387 */ /* 0x0003e20000100800 */
[----:B------:R-:W-:Y:S01]  /*1800*/  ULDC.64 UR8, c[0x0][0xb18] ;  /* 0x0002c60000087ab9 */ /* 0x000fe20000000a00 */
[----:B------:R-:W-:Y:S02]  /*1810*/  ULDC UR4, c[0x0][0x424] ;  /* 0x0001090000047ab9 */ /* 0x000fe40000000800 */
[----:B------:R1:W5:Y:S04]  /*1820*/  @P1 LDG.E R208, desc[UR40][R4.64] ;  /* 0x0000002804d01981 */ /* 0x000368000c1e1900 */
[----:B------:R1:W-:Y:S01]  /*1830*/  STL [R1+0x4c], R26 ;  /* 0x00004c1a01007387 */ /* 0x0003e20000100800 */
[----:B------:R-:W-:Y:S01]  /*1840*/  UISETP.NE.AND.EX UP0, UPT, UR5, URZ, UPT, UP0 ;  /* 0x0000003f0500728c */ /* 0x000fe2000bf05300 */
[----:B------:R-:W-:-:S02]  /*1850*/  ISETP.NE.U32.AND P2, PT, RZ, UR8, PT ;  /* 0x00000008ff007c0c */ /* 0x000fc4000bf45070 */
[----:B------:R-:W-:Y:S01]  /*1860*/  ULDC UR5, c[0x0][0x2f0] ;  /* 0x0000bc0000057ab9 */ /* 0x000fe20000000800 */
[----:B------:R-:W-:Y:S01]  /*1870*/  USEL UR4, UR4, 0x1, UP0 ;  /* 0x0000000104047887 */ /* 0x000fe20008000000 */
[----:B------:R-:W-:-:S03]  /*1880*/  ISETP.NE.AND.EX P2, PT, RZ, UR9, PT, P2 ;  /* 0x00000009ff007c0c */ /* 0x000fc6000bf45320 */
[----:B------:R-:W-:-:S03]  /*1890*/  UIMAD UR4, UR4, UR5, URZ ;  /* 0x00000005040472a4 */ /* 0x000fc6000f8e023f */
[----:B------:R-:W-:Y:S01]  /*18a0*/  ULDC UR5, c[0x0][0x348] ;  /* 0x0000d20000057ab9 */ /* 0x000fe20000000800 */
[----:B------:R-:W-:Y:S01]  /*18b0*/  IMAD.MOV.U32 R36, RZ, RZ, R0 ;  /* 0x000000ffff247224 */ /* 0x000fe200078e0000 */
[----:B-1----:R-:W-:Y:S07]  /*18c0*/  @P1 BRA `(.L_x_8603) ;  /* 0x0000000000241947 */ /* 0x002fee0003800000 */
        /* <DEDUP_REMOVED lines=9> */
.L_x_8603:
[----:B------:R-:W-:Y:S02]  /*1960*/  IMAD.U32 R27, RZ, RZ, UR5 ;  /* 0x00000005ff1b7e24 */ /* 0x000fe4000f8e00ff */
[----:B------:R-:W-:Y:S01]  /*1970*/  IMAD.U32 R28, RZ, RZ, UR4 ;  /* 0x00000004ff1c7e24 */ /* 0x000fe2000f8e00ff */
[----:B------:R-:W-:Y:S06]  /*1980*/  @!P2 BRA `(.L_x_8604) ;  /* 0x000000000010a947 */ /* 0x000fec0003800000 */
[----:B------:R-:W-:-:S04]  /*1990*/  IADD3 R2, P0, R31, UR8, RZ ;  /* 0x000000081f027c10 */ /* 0x000fc8000ff1e0ff */
[----:B------:R-:W-:-:S05]  /*19a0*/  IADD3.X R3, R30, UR9, RZ, P0, !PT ;  /* 0x000000091e037c10 */ /* 0x000fca00087fe4ff */
[----:B------:R0:W5:Y:S01]  /*19b0*/  LDG.E R28, desc[UR40][R2.64] ;  /* 0x00000028021c7981 */ /* 0x000162000c1e1900 */
[----:B------:R-:W-:Y:S05]  /*19c0*/  BRA `(.L_x_8605) ;  /* 0x0000000000107947 */ /* 0x000fea0003800000 */
.L_x_8604:
[----:B------:R-:W-:Y:S05]  /*19d0*/  @!P0 BRA `(.L_x_8605) ;  /* 0x00000000000c8947 */ /* 0x000fea0003800000 */
[----:B------:R-:W2:Y:S04]  /*19e0*/  LDG.E R3, desc[UR40][R6.64] ;  /* 0x0000002806037981 */ /* 0x000ea8000c1e1900 */
[----:B------:R-:W2:Y:S02]  /*19f0*/  LDG.E R28, desc[UR40][R6.64+0x4] ;  /* 0x00000428061c7981 */ /* 0x000ea4000c1e1900 */
[----:B--2---:R-:W-:-:S07]  /*1a00*/  IMAD.IADD R28, R28, 0x1, -R3 ;  /* 0x000000011c1c7824 */ /* 0x004fce00078e0a03 */
.L_x_8605:
        /* <DEDUP_REMOVED lines=9> */
[----:B------:R-:W-:Y:S02]  /*1aa0*/  ISETP.NE.U32.AND P1, PT, RZ, UR4, PT ;  /* 0x00000004ff007c0c */ /* 0x000fe4000bf25070 */
[----:B-----5:R-:W-:Y:S02]  /*1ab0*/  MOV R24, R28 ;  /* 0x0000001c00187202 */ /* 0x020fe40000000f00 */
        /* <DEDUP_REMOVED lines=13> */
[----:B--2---:R-:W-:-:S02]  /*1b90*/  @P0 IMAD.IADD R27, R7, 0x1, -R0 ;  /* 0x00000001071b0824 */ /* 0x004fc400078e0a00 */
        /* <DEDUP_REMOVED lines=8> */
[----:B---3--:R-:W-:Y:S02]  /*1c20*/  SHF.R.S32.HI R5, RZ, 0x1f, R2 ;  /* 0x0000001fff057819 */ /* 0x008fe40000011402 */
        /* <DEDUP_REMOVED lines=35> */
.L_x_8608:
[----:B------:R-:W-:Y:S05]  /*1e60*/  BSYNC B6 ;  /* 0x0000000000067941 */ /* 0x000fea0003800000 */
.L_x_8607:
        /* <DEDUP_REMOVED lines=20> */
.L_x_8610:
[----:B------:R-:W-:Y:S05]  /*1fb0*/  BSYNC B6 ;  /* 0x0000000000067941 */ /* 0x000fea0003800000 */
.L_x_8609:
        /* <DEDUP_REMOVED lines=12> */
[----:B------:R-:W-:Y:S01]  /*2080*/  SHF.R.S32.HI R189, RZ, 0x1f, R188 ;  /* 0x0000001fffbd7819 */ /* 0x000fe200000114bc */
[C---:B0-----:R-:W-:Y:S01]  /*2090*/  IMAD R0, R9.reuse, R4, RZ ;  /* 0x0000000409007224 */ /* 0x041fe200078e02ff */
[----:B------:R-:W-:Y:S01]  /*20a0*/  SHF.L.U32 R42, R192, 0x6, RZ ;  /* 0x00000006c02a7819 */ /* 0x000fe200000006ff */
[----:B------:R-:W0:Y:S01]  /*20b0*/  S2R R30, SR_TID.X ;  /* 0x00000000001e7919 */ /* 0x000e220000002100 */
[----:B-1----:R-:W-:Y:S01]  /*20c0*/  IMAD R8, R9, R44, RZ ;  /* 0x0000002c09087224 */ /* 0x002fe200078e02ff */
[----:B-----5:R-:W-:Y:S01]  /*20d0*/  SHF.R.S32.HI R9, RZ, 0x1f, R24 ;  /* 0x0000001fff097819 */ /* 0x020fe20000011418 */
[C---:B------:R-:W-:Y:S01]  /*20e0*/  IMAD R11, R191.reuse, R5, R0 ;  /* 0x00000005bf0b7224 */ /* 0x040fe200078e0200 */
[----:B------:R-:W-:Y:S01]  /*20f0*/  LOP3.LUT R42, R42, 0x1c0, RZ, 0xc0, !PT ;  /* 0x000001c02a2a7812 */ /* 0x000fe200078ec0ff */
[----:B------:R-:W-:Y:S01]  /*2100*/  IMAD.WIDE.U32 R6, R191, R4, R188 ;  /* 0x00000004bf067225 */ /* 0x000fe200078e00bc */
[----:B------:R-:W-:-:S02]  /*2110*/  SHF.L.U64.HI R40, R4, 0x6, R5 ;  /* 0x0000000604287819 */ /* 0x000fc40000010205 */
[----:B------:R-:W-:Y:S01]  /*2120*/  SHF.L.U64.HI R43, R44, 0x6, R45 ;  /* 0x000000062c2b7819 */ /* 0x000fe2000001022d */
[----:B----4-:R-:W-:Y:S01]  /*2130*/  IMAD.IADD R3, R7, 0x1, R11 ;  /* 0x0000000107037824 */ /* 0x010fe200078e020b */
[C---:B--2---:R-:W-:Y:S01]  /*2140*/  ISETP.GE.AND P0, PT, R16.reuse, R49, PT ;  /* 0x000000311000720c */ /* 0x044fe20003f06270 */
[-C--:B------:R-:W-:Y:S01]  /*2150*/  IMAD.WIDE.U32 R20, R191, R4.reuse, R16 ;  /* 0x00000004bf147225 */ /* 0x080fe200078e0010 */
[----:B------:R-:W-:Y:S02]  /*2160*/  ISETP.GE.AND P2, PT, R16, UR4, PT ;  /* 0x0000000410007c0c */ /* 0x000fe4000bf46270 */
[----:B------:R-:W-:Y:S01]  /*2170*/  SEL R7, R49, RZ, P0 ;  /* 0x000000ff31077207 */ /* 0x000fe20000000000 */
[----:B------:R-:W-:Y:S01]  /*2180*/  IMAD R13, R191, R45, R8 ;  /* 0x0000002dbf0d7224 */ /* 0x000fe200078e0208 */
[----:B------:R-:W-:Y:S01]  /*2190*/  SHF.R.S32.HI R46, RZ, 0x1f, R26 ;  /* 0x0000001fff2e7819 */ /* 0x000fe2000001141a */
[----:B------:R-:W-:Y:S01]  /*21a0*/  IMAD R8, R9, R4, RZ ;  /* 0x0000000409087224 */ /* 0x000fe200078e02ff */
[----:B------:R-:W-:Y:S01]  /*21b0*/  ISETP.GE.AND P1, PT, R184, UR4, PT ;  /* 0x00000004b8007c0c */ /* 0x000fe2000bf26270 */
[----:B------:R-:W-:Y:S01]  /*21c0*/  IMAD.MOV.U32 R2, RZ, RZ, R6 ;  /* 0x000000ffff027224 */ /* 0x000fe200078e0006 */
[----:B------:R-:W-:Y:S01]  /*21d0*/  P2R R61, PR, RZ, 0x4 ;  /* 0x00000004ff3d7803 */ /* 0x000fe20000000000 */
[----:B------:R-:W-:Y:S01]  /*21e0*/  IMAD.IADD R21, R11, 0x1, R21 ;  /* 0x000000010b157824 */ /* 0x000fe200078e0215 */
[----:B---3--:R-:W-:Y:S01]  /*21f0*/  SHF.R.U32.HI R12, RZ, 0x7, R12 ;  /* 0x00000007ff0c7819 */ /* 0x008fe2000001160c */
[----:B------:R-:W-:-:S02]  /*2200*/  IMAD R9, R9, R44, RZ ;  /* 0x0000002c09097224 */ /* 0x000fc400078e02ff */
[----:B------:R-:W-:Y:S02]  /*2210*/  IMAD.IADD R7, R16, 0x1, R7 ;  /* 0x0000000110077824 */ /* 0x000fe400078e0207 */
[----:B------:R-:W-:-:S03]  /*2220*/  IMAD.WIDE.U32 R2, R24, R4, R2 ;  /* 0x0000000418027225 */ /* 0x000fc600078e0002 */
[----:B------:R-:W-:Y:S01]  /*2230*/  SHF.R.S32.HI R6, RZ, 0x1f, R7 ;  /* 0x0000001fff067819 */ /* 0x000fe20000011407 */
[----:B------:R-:W-:-:S03]  /*2240*/  IMAD.WIDE.U32 R20, R24, R4, R20 ;  /* 0x0000000418147225 */ /* 0x000fc600078e0014 */
[----:B------:R-:W-:Y:S01]  /*2250*/  LEA.HI R39, R6, R7, RZ, 0x3 ;  /* 0x0000000706277211 */ /* 0x000fe200078f18ff */
[----:B0-----:R-:W-:Y:S02]  /*2260*/  VIADD R30, R30, 0xffffff80 ;  /* 0xffffff801e1e7836 */ /* 0x001fe40000000000 */
[----:B------:R-:W-:Y:S01]  /*2270*/  IMAD.SHL.U32 R41, R4, 0x40, RZ ;  /* 0x0000004004297824 */ /* 0x000fe200078e00ff */
[----:B------:R-:W-:Y:S01]  /*2280*/  LOP3.LUT R4, R42, 0x18, R16, 0xf8, !PT ;  /* 0x000000182a047812 */ /* 0x000fe200078ef810 */
[----:B------:R-:W-:Y:S01]  /*2290*/  IMAD R9, R24, R45, R9 ;  /* 0x0000002d18097224 */ /* 0x000fe200078e0209 */
[----:B------:R-:W-:Y:S01]  /*22a0*/  SHF.R.S32.HI R10, RZ, 0x1f, R30 ;  /* 0x0000001fff0a7819 */ /* 0x000fe2000001141e */
[C---:B------:R-:W-:Y:S01]  /*22b0*/  IMAD.WIDE.U32 R32, R191.reuse, R44, R188 ;  /* 0x0000002cbf207225 */ /* 0x040fe200078e00bc */
[----:B------:R-:W-:Y:S02]  /*22c0*/  SHF.R.U32.HI R45, RZ, 0x3, R42 ;  /* 0x00000003ff2d7819 */ /* 0x000fe4000001162a */
[----:B------:R-:W-:Y:S01]  /*22d0*/  LEA.HI R10, R10, R30, RZ, 0x2 ;  /* 0x0000001e0a0a7211 */ /* 0x000fe200078f10ff */
[----:B------:R-:W-:Y:S01]  /*22e0*/  IMAD.WIDE.U32 R34, R191, R44, R16 ;  /* 0x0000002cbf227225 */ /* 0x000fe200078e0010 */
[----:B------:R-:W-:-:S02]  /*22f0*/  LOP3.LUT R4, R4, R45, RZ, 0x3c, !PT ;  /* 0x0000002d04047212 */ /* 0x000fc400078e3cff */
[----:B------:R-:W-:Y:S01]  /*2300*/  LOP3.LUT R10, R10, 0xfffffffc, RZ, 0xc0, !PT ;  /* 0xfffffffc0a0a7812 */ /* 0x000fe200078ec0ff */
[----:B------:R-:W-:Y:S01]  /*2310*/  IMAD.IADD R33, R33, 0x1, R13 ;  /* 0x0000000121217824 */ /* 0x000fe200078e020d */
[----:B------:R-:W-:Y:S01]  /*2320*/  LOP3.LUT R54, R39, 0xfffffff8, RZ, 0xc0, !PT ;  /* 0xfffffff827367812 */ /* 0x000fe200078ec0ff */
[----:B------:R-:W-:Y:S02]  /*2330*/  IMAD.IADD R35, R13, 0x1, R35 ;  /* 0x000000010d237824 */ /* 0x000fe400078e0223 */
[----:B------:R-:W-:Y:S01]  /*2340*/  IMAD.IADD R10, R30, 0x1, -R10 ;  /* 0x000000011e0a7824 */ /* 0x000fe200078e0a0a */
[----:B------:R-:W-:Y:S01]  /*2350*/  SHF.R.S32.HI R59, RZ, 0x1f, R54 ;  /* 0x0000001fff3b7819 */ /* 0x000fe20000011436 */
[----:B------:R-:W0:Y:S01]  /*2360*/  S2R R30, SR_TID.X ;  /* 0x00000000001e7919 */ /* 0x000e220000002100 */
[----:B------:R-:W-:Y:S02]  /*2370*/  IMAD R7, R24, R5, R8 ;  /* 0x0000000518077224 */ /* 0x000fe400078e0208 */
[----:B------:R-:W-:-:S02]  /*2380*/  IMAD R48, R10, 0x40, R191 ;  /* 0x000000400a307824 */ /* 0x000fc400078e02bf */
[----:B------:R-:W-:-:S04]  /*2390*/  IMAD.WIDE.U32 R32, R24, R44, R32 ;  /* 0x0000002c18207225 */ /* 0x000fc800078e0020 */
[----:B------:R-:W-:-:S04]  /*23a0*/  IMAD.WIDE.U32 R34, R24, R44, R34 ;  /* 0x0000002c18227225 */ /* 0x000fc800078e0022 */
[----:B------:R-:W-:Y:S02]  /*23b0*/  IMAD.IADD R0, R29, 0x1, R28 ;  /* 0x000000011d007824 */ /* 0x000fe400078e021c */
[----:B------:R-:W-:Y:S02]  /*23c0*/  IMAD.SHL.U32 R44, R44, 0x40, RZ ;  /* 0x000000402c2c7824 */ /* 0x000fe400078e00ff */
[----:B------:R-:W-:Y:S02]  /*23d0*/  VIADD R47, R12, 0x8 ;  /* 0x000000080c2f7836 */ /* 0x000fe40000000000 */
[----:B------:R-:W-:Y:S02]  /*23e0*/  IMAD.SHL.U32 R49, R49, 0x2, RZ ;  /* 0x0000000231317824 */ /* 0x000fe400078e00ff */
[----:B------:R-:W-:Y:S02]  /*23f0*/  IMAD.IADD R51, R3, 0x1, R7 ;  /* 0x0000000103337824 */ /* 0x000fe400078e0207 */
[----:B------:R-:W-:-:S02]  /*2400*/  IMAD.IADD R52, R7, 0x1, R21 ;  /* 0x0000000107347824 */ /* 0x000fc400078e0215 */
[----:B------:R-:W-:Y:S02]  /*2410*/  IMAD.IADD R53, R33, 0x1, R9 ;  /* 0x0000000121357824 */ /* 0x000fe400078e0209 */
[----:B------:R-:W-:Y:S02]  /*2420*/  IMAD.IADD R55, R9, 0x1, R35 ;  /* 0x0000000109377824 */ /* 0x000fe400078e0223 */
[----:B0-----:R-:W-:-:S05]  /*2430*/  VIADD R30, R30, 0xffffff80 ;  /* 0xffffff801e1e7836 */ /* 0x001fca0000000000 */
[----:B------:R-:W-:-:S04]  /*2440*/  SHF.R.S32.HI R10, RZ, 0x1f, R30 ;  /* 0x0000001fff0a7819 */ /* 0x000fc8000001141e */
[----:B------:R-:W-:-:S04]  /*2450*/  LEA.HI R10, R10, R30, RZ, 0x5 ;  /* 0x0000001e0a0a7211 */ /* 0x000fc800078f28ff */
[----:B------:R-:W-:-:S05]  /*2460*/  SHF.R.S32.HI R10, RZ, 0x5, R10 ;  /* 0x00000005ff0a7819 */ /* 0x000fca000001140a */
[----:B------:R-:W-:Y:S01]  /*2470*/  IMAD R50, R10, 0x200, R4 ;  /* 0x000002000a327824 */ /* 0x000fe200078e0204 */
[----:B------:R-:W-:-:S04]  /*2480*/  LOP3.LUT R4, R42, 0x38, R39, 0xf8, !PT ;  /* 0x000000382a047812 */ /* 0x000fc800078ef827 */
[----:B------:R-:W-:-:S05]  /*2490*/  LOP3.LUT R4, R4, R45, RZ, 0x3c, !PT ;  /* 0x0000002d04047212 */ /* 0x000fca00078e3cff */
[----:B------:R-:W-:Y:S01]  /*24a0*/  IMAD R60, R10, 0x200, R4 ;  /* 0x000002000a3c7824 */ /* 0x000fe200078e0204 */
[----:B------:R-:W-:-:S07]  /*24b0*/  SHF.R.S32.HI R58, RZ, 0x1f, R36 ;  /* 0x0000001fff3a7819 */ /* 0x000fce0000011424 */
.L_x_8643:
[----:B0-----:R-:W0:Y:S01]  /*24c0*/  LDC R64, c[0x0][0x430] ;  /* 0x00010c00ff407b82 */ /* 0x001e220000000800 */
        /* <DEDUP_REMOVED lines=92> */
.L_x_8615:
[----:B------:R-:W-:Y:S05]  /*2a90*/  BSYNC B1 ;  /* 0x0000000000017941 */ /* 0x000fea0003800000 */
.L_x_8614:
        /* <DEDUP_REMOVED lines=9> */
[----:B------:R-:W-:Y:S01]  /*2b30*/  IMAD.MOV.U32 R7, RZ, RZ, R57 ;  /* 0x000000ffff077224 */ /* 0x000fe200078e0039 */
[----:B------:R-:W-:-:S02]  /*2b40*/  MOV R6, R56 ;  /* 0x0000003800067202 */ /* 0x000fc40000000f00 */
[----:B------:R-:W-:Y:S02]  /*2b50*/  PRMT R76, R4, 0x5410, R5 ;  /* 0x00005410044c7816 */ /* 0x000fe40000000005 */
[----:B------:R-:W-:Y:S01]  /*2b60*/  PRMT R78, R6, 0x5410, R7 ;  /* 0x00005410064e7816 */ /* 0x000fe20000000007 */
[----:B------:R-:W-:Y:S06]  /*2b70*/  @!P3 BRA `(.L_x_8616) ;  /* 0x000000000004b947 */ /* 0x000fec0003800000 */
[----:B------:R-:W-:Y:S01]  /*2b80*/  BPT.TRAP 0x1 ;  /* 0x000000040000795c */ /* 0x000fe20000300000 */
.L_x_8616:
[----:B------:R-:W-:Y:S01]  /*2b90*/  IMAD R62, R185, 0x8, R18 ;  /* 0x00000008b93e7824 */ /* 0x000fe200078e0212 */
[----:B------:R-:W-:Y:S01]  /*2ba0*/  SHF.L.U32 R75, R190, 0x1f, RZ ;  /* 0x0000001fbe4b7819 */ /* 0x000fe200000006ff */
[----:B------:R-:W-:Y:S03]  /*2bb0*/  BSSY B1, `(.L_x_8617) ;  /* 0x0000003000017945 */ /* 0x000fe60003800000 */
[----:B------:R-:W0:Y:S02]  /*2bc0*/  SYNCS.PHASECHK.TRANS64.TRYWAIT P5, [R62+URZ+0x38890], R75 ;  /* 0x0388904b3e0075a7 */ /* 0x000e2400080a017f */
[----:B0-----:R-:W-:Y:S05]  /*2bd0*/  @!P5 BRA `(.L_x_8618) ;  /* 0x000001d40050d947 */ /* 0x001fea0003800000 */
.L_x_8876:
[----:B------:R-:W-:Y:S05]  /*2be0*/  BSYNC B1 ;  /* 0x0000000000017941 */ /* 0x000fea0003800000 */
.L_x_8617:
[----:B------:R-:W-:-:S03]  /*2bf0*/  UMOV UR4, 0xffffffff ;  /* 0xffffffff00047882 */ /* 0x000fc60000000000 */
[----:B------:R-:W-:Y:S05]  /*2c00*/  BRA.DIV UR4, `(.L_x_8619) ;  /* 0x000001d604587947 */ /* 0x000fea000b800000 */
[----:B------:R1:W2:Y:S04]  /*2c10*/  SHFL.IDX PT, R71, R68, RZ, 0x1c1f ;  /* 0x001c1fff44477589 */ /* 0x0002a800000e0000 */
[----:B------:R1:W3:Y:S02]  /*2c20*/  SHFL.IDX PT, R14, R69, RZ, 0x1c1f ;  /* 0x001c1fff450e7589 */ /* 0x0002e400000e0000 */
.L_x_8880:
        /* <DEDUP_REMOVED lines=51> */
.L_x_8624:
[----:B------:R-:W-:Y:S05]  /*2f60*/  BSYNC B2 ;  /* 0x0000000000027941 */ /* 0x000fea0003800000 */
.L_x_8623:
[----:B0-----:R4:W-:Y:S02]  /*2f70*/  ST.E.128 desc[UR40][R10.64], R4 ;  /* 0x000000040a007985 */ /* 0x0019e4000c101d28 */
.L_x_8622:
[----:B------:R-:W-:Y:S05]  /*2f80*/  BSYNC B1 ;  /* 0x0000000000017941 */ /* 0x000fea0003800000 */
.L_x_8621:
        /* <DEDUP_REMOVED lines=53> */
.L_x_8626:
[----:B------:R-:W-:Y:S05]  /*32e0*/  BSYNC B1 ;  /* 0x0000000000017941 */ /* 0x000fea0003800000 */
.L_x_8625:
[----:B--2---:R2:W-:Y:S01]  /*32f0*/  ST.E.128 desc[UR40][R10.64], R4 ;  /* 0x000000040a007985 */ /* 0x0045e2000c101d28 */
[----:B------:R-:W-:Y:S05]  /*3300*/  BRA `(.L_x_8620) ;  /* 0x0000000c008c7947 */ /* 0x000fea0003800000 */
.L_x_8613:
        /* <DEDUP_REMOVED lines=44> */
.L_x_8627:
[----:B------:R-:W-:Y:S01]  /*35d0*/  IMAD R62, R185, 0x8, R18 ;  /* 0x00000008b93e7824 */ /* 0x000fe200078e0212 */
[----:B------:R-:W-:Y:S01]  /*35e0*/  SHF.L.U32 R75, R190, 0x1f, RZ ;  /* 0x0000001fbe4b7819 */ /* 0x000fe200000006ff */
[----:B------:R-:W-:Y:S03]  /*35f0*/  BSSY B1, `(.L_x_8628) ;  /* 0x0000003000017945 */ /* 0x000fe60003800000 */
[----:B------:R-:W0:Y:S02]  /*3600*/  SYNCS.PHASECHK.TRANS64.TRYWAIT P6, [R62+URZ+0x38890], R75 ;  /* 0x0388904b3e0075a7 */ /* 0x000e2400080c017f */
[----:B0-----:R-:W-:Y:S05]  /*3610*/  @!P6 BRA `(.L_x_8629) ;  /* 0x000001cc001ce947 */ /* 0x001fea0003800000 */
.L_x_8881:
[----:B------:R-:W-:Y:S05]  /*3620*/  BSYNC B1 ;  /* 0x0000000000017941 */ /* 0x000fea0003800000 */
.L_x_8628:
[----:B------:R-:W-:-:S03]  /*3630*/  UMOV UR4, 0xffffffff ;  /* 0xffffffff00047882 */ /* 0x000fc60000000000 */
[----:B------:R-:W-:Y:S05]  /*3640*/  BRA.DIV UR4, `(.L_x_8630) ;  /* 0x000001ce04247947 */ /* 0x000fea000b800000 */
[----:B------:R-:W1:Y:S04]  /*3650*/  SHFL.IDX PT, R68, R68, RZ, 0x1c1f ;  /* 0x001c1fff44447589 */ /* 0x000e6800000e0000 */
[----:B------:R-:W2:Y:S02]  /*3660*/  SHFL.IDX PT, R69, R69, RZ, 0x1c1f ;  /* 0x001c1fff45457589 */ /* 0x000ea400000e0000 */
.L_x_8885:
        /* <DEDUP_REMOVED lines=14> */
[----:B------:R-:W-:-:S04]  /*3750*/  IMAD R9, R9, 0x2, R18 ;  /* 0x0000000209097824 */ /* 0x000fc800078e0212 */
[----:B------:R-:W-:Y:S02]  /*3760*/  IMAD.SHL.U32 R71, R8, 0x8, RZ ;  /* 0x0000000808477824 */ /* 0x000fe400078e00ff */
[----:B---3--:R-:W-:-:S03]  /*3770*/  VIADD R11, R11, 0xffffff80 ;  /* 0xffffff800b0b7836 */ /* 0x008fc60000000000 */
[----:B------:R-:W-:Y:S02]  /*3780*/  LOP3.LUT R8, R42, 0x38, R71, 0xf8, !PT ;  /* 0x000000382a087812 */ /* 0x000fe400078ef847 */
[----:B------:R-:W-:Y:S02]  /*3790*/  SHF.R.S32.HI R10, RZ, 0x1f, R11 ;  /* 0x0000001fff0a7819 */ /* 0x000fe4000001140b */
[----:B------:R-:W-:Y:S02]  /*37a0*/  LOP3.LUT R8, R8, R45, RZ, 0x3c, !PT ;  /* 0x0000002d08087212 */ /* 0x000fe400078e3cff */
[----:B------:R-:W-:-:S04]  /*37b0*/  LEA.HI R10, R10, R11, RZ, 0x5 ;  /* 0x0000000b0a0a7211 */ /* 0x000fc800078f28ff */
[----:B------:R-:W-:-:S05]  /*37c0*/  SHF.R.S32.HI R10, RZ, 0x5, R10 ;  /* 0x00000005ff0a7819 */ /* 0x000fca000001140a */
        /* <DEDUP_REMOVED lines=13> */
[--C-:B---3--:R-:W-:Y:S01]  /*38a0*/  HADD2.F32 R6, -RZ, R13.reuse.H0_H0 ;  /* 0x2000000dff067230 */ /* 0x108fe20000004100 */
        /* <DEDUP_REMOVED lines=13> */
[-C--:B--2---:R-:W-:Y:S01]  /*3980*/  FFMA.FTZ R73, R9, R28.reuse, -R74 ;  /* 0x0000001c09497223 */ /* 0x084fe2000001084a */
[----:B------:R-:W-:Y:S01]  /*3990*/  FFMA.FTZ R72, R5, R7, -R72 ;  /* 0x0000000705487223 */ /* 0x000fe20000010848 */
        /* <DEDUP_REMOVED lines=59> */
.L_x_8632:
[----:B------:R-:W-:Y:S05]  /*3d50*/  BSYNC B1 ;  /* 0x0000000000017941 */ /* 0x000fea0003800000 */
.L_x_8631:
        /* <DEDUP_REMOVED lines=8> */
.L_x_8612:
[----:B------:R-:W-:-:S13]  /*3de0*/  ISETP.NE.AND P3, PT, R186, 0x3, PT ;  /* 0x00000003ba00780c */ /* 0x000fda0003f65270 */
[----:B------:R-:W-:Y:S05]  /*3df0*/  @!P3 BRA `(.L_x_8633) ;  /* 0x000000000004b947 */ /* 0x000fea0003800000 */
[----:B------:R-:W-:Y:S01]  /*3e00*/  BPT.TRAP 0x1 ;  /* 0x000000040000795c */ /* 0x000fe20000300000 */
.L_x_8633:
[----:B------:R-:W-:Y:S01]  /*3e10*/  IMAD R62, R185, 0x8, R18 ;  /* 0x00000008b93e7824 */ /* 0x000fe200078e0212 */
[----:B------:R-:W-:Y:S01]  /*3e20*/  SHF.L.U32 R75, R190, 0x1f, RZ ;  /* 0x0000001fbe4b7819 */ /* 0x000fe200000006ff */
[----:B------:R-:W-:Y:S01]  /*3e30*/  BSSY B1, `(.L_x_8634) ;  /* 0x0000004000017945 */ /* 0x000fe20003800000 */
[----:B------:R-:W-:Y:S02]  /*3e40*/  SHF.R.S32.HI R66, RZ, 0x1f, R64 ;  /* 0x0000001fff427819 */ /* 0x000fe40000011440 */
[----:B------:R-:W1:Y:S02]  /*3e50*/  SYNCS.PHASECHK.TRANS64.TRYWAIT P4, [R62+URZ+0x38890], R75 ;  /* 0x0388904b3e0075a7 */ /* 0x000e64000808017f */
[----:B-1----:R-:W-:Y:S05]  /*3e60*/  @!P4 BRA `(.L_x_8635) ;  /* 0x000001c40068c947 */ /* 0x002fea0003800000 */
.L_x_8886:
[----:B------:R-:W-:Y:S05]  /*3e70*/  BSYNC B1 ;  /* 0x0000000000017941 */ /* 0x000fea0003800000 */
.L_x_8634:
        /* <DEDUP_REMOVED lines=26> */
.L_x_8890:
        /* <DEDUP_REMOVED lines=18> */
.L_x_8620:
[----:B------:R-:W-:Y:S05]  /*4140*/  BSYNC B0 ;  /* 0x0000000000007941 */ /* 0x000fea0003800000 */
.L_x_8611:
[----:B0-234-:R-:W0:Y:S01]  /*4150*/  S2R R4, SR_TID.X ;  /* 0x0000000000047919 */ /* 0x01de220000002100 */
        /* <DEDUP_REMOVED lines=16> */
.L_x_8638:
[----:B------:R-:W-:Y:S05]  /*4260*/  BSYNC B0 ;  /* 0x0000000000007941 */ /* 0x000fea0003800000 */
.L_x_8637:
[----:B------:R-:W2:Y:S01]  /*4270*/  SYNCS.PHASECHK.TRANS64.TRYWAIT P3, [R62+URZ+0x388b0], R75 ;  /* 0x0388b04b3e0075a7 */ /* 0x000ea2000806017f */
[----:B------:R-:W-:Y:S04]  /*4280*/  BSSY B0, `(.L_x_8639) ;  /* 0x0000002000007945 */ /* 0x000fe80003800000 */
[----:B--2---:R-:W-:Y:S05]  /*4290*/  @!P3 BRA `(.L_x_8640) ;  /* 0x000001c000b4b947 */ /* 0x004fea0003800000 */
.L_x_8891:
[----:B------:R-:W-:Y:S05]  /*42a0*/  BSYNC B0 ;  /* 0x0000000000007941 */ /* 0x000fea0003800000 */
.L_x_8639:
        /* <DEDUP_REMOVED lines=21> */
[----:B------:R-:W1:Y:S08]  /*4400*/  SHFL.IDX PT, R10, R10, RZ, 0x1c1f ;  /* 0x001c1fff0a0a7589 */ /* 0x000e7000000e0000 */
[----:B------:R-:W-:Y:S05]  /*4410*/  @!P3 BRA `(.L_x_8642) ;  /* 0x00000004009cb947 */ /* 0x000fea0003800000 */
[----:B------:R-:W3:Y:S01]  /*4420*/  LDL R31, [R1+0x14] ;  /* 0x00001400011f7983 */ /* 0x000ee20000100800 */
[----:B------:R-:W-:-:S03]  /*4430*/  ULDC UR4, c[0x0][0x320] ;  /* 0x0000c80000047ab9 */ /* 0x000fc60000000800 */
[----:B------:R-:W4:Y:S04]  /*4440*/  LDL R14, [R1+0x18] ;  /* 0x00001800010e7983 */ /* 0x000f280000100800 */
[----:B------:R-:W5:Y:S01]  /*4450*/  LDL R30, [R1+0x1c] ;  /* 0x00001c00011e7983 */ /* 0x000f620000100800 */
[----:B------:R-:W-:Y:S01]  /*4460*/  ISETP.GE.AND P5, PT, R16, UR4, PT ;  /* 0x0000000410007c0c */ /* 0x000fe2000bfa6270 */
[----:B------:R-:W-:Y:S01]  /*4470*/  IMAD R9, R185, 0x8000, R50 ;  /* 0x00008000b9097824 */ /* 0x000fe200078e0232 */
[----:B------:R-:W-:Y:S01]  /*4480*/  LOP3.LUT P3, RZ, R192, 0x4, RZ, 0xc0, !PT ;  /* 0x00000004c0ff7812 */ /* 0x000fe2000786c0ff */
[----:B------:R-:W2:Y:S02]  /*4490*/  LDL R29, [R1+0x20] ;  /* 0x00002000011d7983 */ /* 0x000ea40000100800 */
[----:B------:R-:W-:-:S02]  /*44a0*/  IMAD R12, R9, 0x2, R18 ;  /* 0x00000002090c7824 */ /* 0x000fc400078e0212 */
[----:B------:R-:W2:Y:S04]  /*44b0*/  LDL R28, [R1+0x24] ;  /* 0x00002400011c7983 */ /* 0x000ea80000100800 */
[----:B------:R-:W2:Y:S01]  /*44c0*/  LDL R15, [R1+0x28] ;  /* 0x00002800010f7983 */ /* 0x000ea20000100800 */
[----:B------:R-:W-:-:S03]  /*44d0*/  VIADD R13, R9, 0x20 ;  /* 0x00000020090d7836 */ /* 0x000fc60000000000 */
[----:B------:R-:W1:Y:S01]  /*44e0*/  @!P5 LDS.128 R4, [R12+0x400] ;  /* 0x000400000c04d984 */ /* 0x000e620000000c00 */
[----:B------:R-:W-:Y:S01]  /*44f0*/  @P3 VIADD R13, R9, 0xffffffe0 ;  /* 0xffffffe0090d3836 */ /* 0x000fe20000000000 */
[CC--:B0-----:R-:W-:Y:S02]  /*4500*/  @!P5 LEA R8, P3, R16.reuse, R11.reuse, 0x1 ;  /* 0x0000000b1008d211 */ /* 0x0c1fe400078608ff */
[----:B------:R-:W2:Y:S01]  /*4510*/  LDL R63, [R1+0x30] ;  /* 0x00003000013f7983 */ /* 0x000ea20000100800 */
[----:B------:R-:W-:Y:S01]  /*4520*/  IMAD R13, R13, 0x2, R18 ;  /* 0x000000020d0d7824 */ /* 0x000fe200078e0212 */
[----:B-1----:R-:W-:Y:S02]  /*4530*/  @!P5 LEA.HI.X R9, R16, R10, R17, 0x1, P3 ;  /* 0x0000000a1009d211 */ /* 0x002fe400018f0c11 */
[C---:B------:R-:W-:Y:S01]  /*4540*/  ISETP.GE.AND P3, PT, R184.reuse, UR4, PT ;  /* 0x00000004b8007c0c */ /* 0x040fe2000bf66270 */
[----:B------:R-:W2:Y:S04]  /*4550*/  LDL R57, [R1+0x34] ;  /* 0x0000340001397983 */ /* 0x000ea80000100800 */
[----:B------:R-:W2:Y:S04]  /*4560*/  LDL R56, [R1+0x38] ;  /* 0x0000380001387983 */ /* 0x000ea80000100800 */
[----:B------:R0:W-:Y:S04]  /*4570*/  @!P5 ST.E.128 desc[UR40][R8.64], R4 ;  /* 0x000000040800d985 */ /* 0x0001e8000c101d28 */
[----:B------:R-:W1:Y:S01]  /*4580*/  @!P3 LDS.128 R4, [R13+0x400] ;  /* 0x000400000d04b984 */ /* 0x000e620000000c00 */
[----:B0-----:R-:W-:-:S04]  /*4590*/  @!P3 LEA R8, P5, R184, R11, 0x1 ;  /* 0x0000000bb808b211 */ /* 0x001fc800078a08ff */
[----:B------:R-:W-:Y:S02]  /*45a0*/  @!P3 LEA.HI.X R9, R184, R10, R195, 0x1, P5 ;  /* 0x0000000ab809b211 */ /* 0x000fe400028f0cc3 */
[----:B------:R-:W-:-:S03]  /*45b0*/  ISETP.GE.AND P5, PT, R225, UR4, PT ;  /* 0x00000004e1007c0c */ /* 0x000fc6000bfa6270 */
[----:B-1----:R0:W-:Y:S10]  /*45c0*/  @!P3 ST.E.128 desc[UR40][R8.64], R4 ;  /* 0x000000040800b985 */ /* 0x0021f4000c101d28 */
[----:B------:R-:W1:Y:S01]  /*45d0*/  @!P5 LDS.128 R4, [R12+0x2400] ;  /* 0x002400000c04d984 */ /* 0x000e620000000c00 */
[----:B0-----:R-:W-:-:S05]  /*45e0*/  @!P5 LEA R8, P3, R225, R11, 0x1 ;  /* 0x0000000be108d211 */ /* 0x001fca00078608ff */
[----:B---3--:R-:W-:Y:S01]  /*45f0*/  @!P5 IMAD.X R9, R10, 0x1, R31, P3 ;  /* 0x000000010a09d824 */ /* 0x008fe200018e061f */
[C---:B------:R-:W-:Y:S01]  /*4600*/  ISETP.GE.AND P3, PT, R224.reuse, UR4, PT ;  /* 0x00000004e0007c0c */ /* 0x040fe2000bf66270 */
[----:B------:R-:W3:Y:S04]  /*4610*/  LDL R31, [R1+0x3c] ;  /* 0x00003c00011f7983 */ /* 0x000ee80000100800 */
[----:B-1----:R0:W-:Y:S08]  /*4620*/  @!P5 ST.E.128 desc[UR40][R8.64], R4 ;  /* 0x000000040800d985 */ /* 0x0021f0000c101d28 */
[----:B------:R-:W1:Y:S01]  /*4630*/  @!P3 LDS.128 R4, [R13+0x2400] ;  /* 0x002400000d04b984 */ /* 0x000e620000000c00 */
[----:B0-----:R-:W-:-:S05]  /*4640*/  @!P3 LEA R8, P5, R224, R11, 0x1 ;  /* 0x0000000be008b211 */ /* 0x001fca00078a08ff */
[----:B----4-:R-:W-:Y:S02]  /*4650*/  @!P3 IMAD.X R9, R10, 0x1, R14, P5 ;  /* 0x000000010a09b824 */ /* 0x010fe400028e060e */
[----:B------:R-:W4:Y:S01]  /*4660*/  LDL R14, [R1+0x2c] ;  /* 0x00002c00010e7983 */ /* 0x000f220000100800 */
        /* <DEDUP_REMOVED lines=10> */
[----:B--2---:R-:W-:Y:S01]  /*4710*/  @!P3 IMAD.X R9, R10, 0x1, R29, P5 ;  /* 0x000000010a09b824 */ /* 0x004fe200028e061d */
[C---:B------:R-:W-:Y:S01]  /*4720*/  ISETP.GE.AND P5, PT, R221.reuse, UR4, PT ;  /* 0x00000004dd007c0c */ /* 0x040fe2000bfa6270 */
[----:B------:R-:W2:Y:S04]  /*4730*/  LDL R29, [R1+0x8] ;  /* 0x00000800011d7983 */ /* 0x000ea80000100800 */
[----:B-1----:R0:W-:Y:S08]  /*4740*/  @!P3 ST.E.128 desc[UR40][R8.64], R4 ;  /* 0x000000040800b985 */ /* 0x0021f0000c101d28 */
[----:B------:R-:W1:Y:S01]  /*4750*/  @!P5 LDS.128 R4, [R12+0x6400] ;  /* 0x006400000c04d984 */ /* 0x000e620000000c00 */
[----:B0-----:R-:W-:-:S05]  /*4760*/  @!P5 LEA R8, P3, R221, R11, 0x1 ;  /* 0x0000000bdd08d211 */ /* 0x001fca00078608ff */
[----:B------:R-:W-:Y:S01]  /*4770*/  @!P5 IMAD.X R9, R10, 0x1, R28, P3 ;  /* 0x000000010a09d824 */ /* 0x000fe200018e061c */
[C---:B------:R-:W-:Y:S01]  /*4780*/  ISETP.GE.AND P3, PT, R220.reuse, UR4, PT ;  /* 0x00000004dc007c0c */ /* 0x040fe2000bf66270 */
[----:B------:R-:W2:Y:S04]  /*4790*/  LDL R28, [R1+0x44] ;  /* 0x00004400011c7983 */ /* 0x000ea80000100800 */
[----:B-1----:R0:W-:Y:S08]  /*47a0*/  @!P5 ST.E.128 desc[UR40][R8.64], R4 ;  /* 0x000000040800d985 */ /* 0x0021f0000c101d28 */
[----:B------:R-:W1:Y:S01]  /*47b0*/  @!P3 LDS.128 R4, [R13+0x6400] ;  /* 0x006400000d04b984 */ /* 0x000e620000000c00 */
[----:B0-----:R-:W-:-:S05]  /*47c0*/  @!P3 LEA R8, P5, R220, R11, 0x1 ;  /* 0x0000000bdc08b211 */ /* 0x001fca00078a08ff */
[----:B------:R-:W-:Y:S02]  /*47d0*/  @!P3 IMAD.X R9, R10, 0x1, R15, P5 ;  /* 0x000000010a09b824 */ /* 0x000fe400028e060f */
[----:B------:R-:W2:Y:S01]  /*47e0*/  LDL R15, [R1+0x4] ;  /* 0x00000400010f7983 */ /* 0x000ea20000100800 */
[----:B------:R-:W-:-:S03]  /*47f0*/  ISETP.GE.AND P5, PT, R219, UR4, PT ;  /* 0x00000004db007c0c */ /* 0x000fc6000bfa6270 */
[----:B-1----:R0:W-:Y:S10]  /*4800*/  @!P3 ST.E.128 desc[UR40][R8.64], R4 ;  /* 0x000000040800b985 */ /* 0x0021f4000c101d28 */
        /* <DEDUP_REMOVED lines=28> */
[----:B-----5:R-:W-:Y:S01]  /*49d0*/  @!P3 IMAD.X R9, R10, 0x1, R30, P5 ;  /* 0x000000010a09b824 */ /* 0x020fe200028e061e */
[----:B--2---:R-:W-:-:S04]  /*49e0*/  ISETP.GE.AND P5, PT, R29, UR4, PT ;  /* 0x000000041d007c0c */ /* 0x004fc8000bfa6270 */
        /* <DEDUP_REMOVED lines=8> */
[----:B----4-:R-:W-:-:S05]  /*4a70*/  @!P3 IMAD.X R9, R10, 0x1, R14, P5 ;  /* 0x000000010a09b824 */ /* 0x010fca00028e060e */
[----:B-1----:R3:W-:Y:S03]  /*4a80*/  @!P3 ST.E.128 desc[UR40][R8.64], R4 ;  /* 0x000000040800b985 */ /* 0x0027e6000c101d28 */
.L_x_8642:
[----:B------:R-:W-:Y:S05]  /*4a90*/  BSYNC B0 ;  /* 0x0000000000007941 */ /* 0x000fea0003800000 */
.L_x_8641:
[----:B------:R-:W-:Y:S01]  /*4aa0*/  @!PT LDS RZ, [RZ] ;  /* 0x00000000fffff984 */ /* 0x000fe20000000800 */
[----:B------:R-:W-:Y:S01]  /*4ab0*/  @!PT LDS RZ, [RZ] ;  /* 0x00000000fffff984 */ /* 0x000fe20000000800 */
[----:B------:R-:W-:Y:S01]  /*4ac0*/  @!PT LDS RZ, [RZ] ;  /* 0x00000000fffff984 */ /* 0x000fe20000000800 */
[----:B------:R-:W-:Y:S01]  /*4ad0*/  @!PT LDS RZ, [RZ] ;  /* 0x00000000fffff984 */ /* 0x000fe20000000800 */
[----:B------:R4:W-:Y:S06]  /*4ae0*/  MEMBAR.ALL.CTA ;  /* 0x0000000000007992 */ /* 0x0009ec0000008000 */
[----:B----4-:R-:W4:Y:S01]  /*4af0*/  FENCE.VIEW.ASYNC.S ;  /* 0x00000000000073c6 */ /* 0x010f220000000000 */
[----:B--2---:R-:W-:Y:S01]  /*4b00*/  @!P4 VIADD R62, R62, 0x388c0 ;  /* 0x000388c03e3ec836 */ /* 0x004fe20000000000 */
        /* <DEDUP_REMOVED lines=9> */
[----:B--2---:R-:W-:Y:S06]  /*4ba0*/  @P2 BRA `(.L_x_8643) ;  /* 0xffffffd800442947 */ /* 0x004fec000383ffff */
.L_x_8606:
[----:B------:R-:W2:Y:S01]  /*4bb0*/  LDL R4, [R1+0x6c] ;  /* 0x00006c0001047983 */ /* 0x000ea20000100800 */
[----:B------:R-:W-:Y:S01]  /*4bc0*/  BSSY B0, `(.L_x_8644) ;  /* 0x0000005000007945 */ /* 0x000fe20003800000 */
[----:B--2---:R-:W-:-:S03]  /*4bd0*/  ISETP.NE.AND P0, PT, R4, 0x1, PT ;  /* 0x000000010400780c */ /* 0x004fc60003f05270 */
[----:B------:R-:W-:Y:S10]  /*4be0*/  @P3 BRA `(.L_x_8645) ;  /* 0x0000000000083947 */ /* 0x000ff40003800000 */
[----:B------:R-:W2:Y:S02]  /*4bf0*/  FENCE.VIEW.ASYNC.G ;  /* 0x00000000000073c6 */ /* 0x000ea40000000100 */
[----:B--2---:R-:W-:Y:S06]  /*4c00*/  BAR.ARV 0xc, 0x180 ;  /* 0x0306000000007b1d */ /* 0x004fec0000002000 */
.L_x_8645:
[----:B------:R-:W-:Y:S05]  /*4c10*/  BSYNC B0 ;  /* 0x0000000000007941 */ /* 0x000fea0003800000 */
.L_x_8644:
[----:B------:R-:W-:Y:S04]  /*4c20*/  BSSY B7, `(.L_x_8646) ;  /* 0x0000fc9000077945 */ /* 0x000fe80003800000 */
[----:B------:R-:W-:Y:S05]  /*4c30*/  @!P0 BRA `(.L_x_8647) ;  /* 0x0000001c00b08947 */ /* 0x000fea0003800000 */
[----:B------:R-:W2:Y:S01]  /*4c40*/  LDC R0, c[0x0][0x448] ;  /* 0x00011200ff007b82 */ /* 0x000ea20000000800 */
        /* <DEDUP_REMOVED lines=36> */
[----:B------:R-:W2:Y:S01]  /*4e90*/  @P0 LDC R0, c[0x0][0x44c] ;  /* 0x00011300ff000b82 */ /* 0x000ea20000000800 */
[----:B------:R-:W-:Y:S02]  /*4ea0*/  CS2R R86, SRZ ;  /* 0x0000000000567805 */ /* 0x000fe4000001ff00 */
[----:B------:R-:W-:Y:S01]  /*4eb0*/  CS2R R84, SRZ ;  /* 0x0000000000547805 */ /* 0x000fe2000001ff00 */
[----:B------:R-:W-:Y:S01]  /*4ec0*/  IMAD.MOV.U32 R83, RZ, RZ, RZ ;  /* 0x000000ffff537224 */ /* 0x000fe200078e00ff */
[----:B------:R-:W-:-:S02]  /*4ed0*/  CS2R R32, SRZ ;  /* 0x0000000000207805 */ /* 0x000fc4000001ff00 */
[----:B------:R-:W-:Y:S02]  /*4ee0*/  CS2R R80, SRZ ;  /* 0x0000000000507805 */ /* 0x000fe4000001ff00 */
[----:B------:R-:W-:Y:S02]  /*4ef0*/  CS2R R78, SRZ ;  /* 0x00000000004e7805 */ /* 0x000fe4000001ff00 */
[----:B------:R-:W-:Y:S01]  /*4f00*/  CS2R R76, SRZ ;  /* 0x00000000004c7805 */ /* 0x000fe2000001ff00 */
[----:B------:R-:W3:Y:S01]  /*4f10*/  @P0 LDC R5, c[0x0][0x450] ;  /* 0x00011400ff050b82 */ /* 0x000ee20000000800 */
[----:B------:R-:W-:Y:S01]  /*4f20*/  IMAD.MOV.U32 R75, RZ, RZ, RZ ;  /* 0x000000ffff4b7224 */ /* 0x000fe200078e00ff */
[----:B------:R-:W-:Y:S02]  /*4f30*/  CS2R R28, SRZ ;  /* 0x00000000001c7805 */ /* 0x000fe4000001ff00 */
[----:B------:R-:W-:Y:S01]  /*4f40*/  CS2R R72, SRZ ;  /* 0x0000000000487805 */ /* 0x000fe2000001ff00 */
[----:B------:R-:W-:Y:S01]  /*4f50*/  IMAD.MOV.U32 R71, RZ, RZ, RZ ;  /* 0x000000ffff477224 */ /* 0x000fe200078e00ff */
        /* <DEDUP_REMOVED lines=11> */
[----:B--2---:R-:W-:Y:S01]  /*5010*/  @P0 IMAD.HI.U32 R0, R3, R0, RZ ;  /* 0x0000000003000227 */ /* 0x004fe200078e00ff */
[----:B------:R-:W-:Y:S02]  /*5020*/  CS2R R160, SRZ ;  /* 0x0000000000a07805 */ /* 0x000fe4000001ff00 */
[----:B------:R-:W-:Y:S02]  /*5030*/  CS2R R50, SRZ ;  /* 0x0000000000327805 */ /* 0x000fe4000001ff00 */
[----:B------:R-:W-:-:S02]  /*5040*/  CS2R R46, SRZ ;  /* 0x00000000002e7805 */ /* 0x000fc4000001ff00 */
[----:B------:R-:W-:Y:S02]  /*5050*/  CS2R R42, SRZ ;  /* 0x00000000002a7805 */ /* 0x000fe4000001ff00 */
[----:B------:R-:W-:Y:S01]  /*5060*/  CS2R R154, SRZ ;  /* 0x00000000009a7805 */ /* 0x000fe2000001ff00 */
[----:B------:R-:W-:Y:S01]  /*5070*/  IMAD.MOV.U32 R39, RZ, RZ, RZ ;  /* 0x000000ffff277224 */ /* 0x000fe200078e00ff */
[----:B01----:R-:W-:Y:S02]  /*5080*/  CS2R R10, SRZ ;  /* 0x00000000000a7805 */ /* 0x003fe4000001ff00 */
[----:B---3--:R-:W-:Y:S01]  /*5090*/  @P0 SHF.R.U32.HI R3, RZ, R5, R0 ;  /* 0x00000005ff030219 */ /* 0x008fe20000011600 */
[----:B------:R-:W-:Y:S01]  /*50a0*/  IMAD.MOV.U32 R35, RZ, RZ, RZ ;  /* 0x000000ffff237224 */ /* 0x000fe200078e00ff */
[----:B------:R-:W-:Y:S02]  /*50b0*/  PLOP3.LUT P0, PT, PT, PT, PT, 0x80, 0x0 ;  /* 0x000000000000781c */ /* 0x000fe40003f0f070 */
[----:B------:R-:W-:-:S02]  /*50c0*/  CS2R R8, SRZ ;  /* 0x0000000000087805 */ /* 0x000fc4000001ff00 */
[----:B------:R-:W-:Y:S01]  /*50d0*/  CS2R R152, SRZ ;  /* 0x0000000000987805 */ /* 0x000fe2000001ff00 */
[----:B------:R-:W-:Y:S01]  /*50e0*/  IMAD.IADD R3, R38, 0x1, R3 ;  /* 0x0000000126037824 */ /* 0x000fe200078e0203 */
[----:B------:R-:W-:Y:S01]  /*50f0*/  CS2R R6, SRZ ;  /* 0x0000000000067805 */ /* 0x000fe2000001ff00 */
[----:B------:R-:W-:Y:S01]  /*5100*/  IMAD.MOV.U32 R31, RZ, RZ, RZ ;  /* 0x000000ffff1f7224 */ /* 0x000fe200078e00ff */
[----:B------:R-:W-:Y:S02]  /*5110*/  MOV R5, RZ ;  /* 0x000000ff00057202 */ /* 0x000fe40000000f00 */
[----:B------:R-:W-:-:S04]  /*5120*/  SHF.R.S32.HI R0, RZ, 0x1f, R3 ;  /* 0x0000001fff007819 */ /* 0x000fc80000011403 */
[----:B------:R-:W-:-:S04]  /*5130*/  LEA.HI R0, R0, R3, RZ, 0x6 ;  /* 0x0000000300007211 */ /* 0x000fc800078f30ff */
[----:B------:R-:W-:Y:S01]  /*5140*/  SHF.R.S32.HI R3, RZ, 0x6, R0 ;  /* 0x00000006ff037819 */ /* 0x000fe20000011400 */
[----:B------:R-:W-:-:S03]  /*5150*/  IMAD.MOV.U32 R0, RZ, RZ, RZ ;  /* 0x000000ffff007224 */ /* 0x000fc600078e00ff */
[----:B------:R-:W-:Y:S02]  /*5160*/  VIMNMX R4, R168, R3, PT ;  /* 0x00000003a8047248 */ /* 0x000fe40003fe0100 */
[----:B------:R-:W-:Y:S02]  /*5170*/  CS2R R2, SRZ ;  /* 0x0000000000027805 */ /* 0x000fe4000001ff00 */
[----:B------:R-:W-:-:S13]  /*5180*/  ISETP.GE.AND P1, PT, R4, 0x1, PT ;  /* 0x000000010400780c */ /* 0x000fda0003f26270 */
        /* <DEDUP_REMOVED lines=25> */
[----:B------:R-:W-:Y:S01]  /*5320*/  LOP3.LUT R0, R3, 0x3fff, RZ, 0xc0, !PT ;  /* 0x00003fff03007812 */ /* 0x000fe200078ec0ff */
[----:B------:R-:W-:Y:S01]  /*5330*/  IMAD.MOV.U32 R3, RZ, RZ, 0x40000040 ;  /* 0x40000040ff037424 */ /* 0x000fe200078e00ff */
[C---:B------:R-:W-:Y:S01]  /*5340*/  R2UR UR4, R2.reuse ;  /* 0x00000000020472ca */ /* 0x040fe200000e0000 */
[----:B------:R-:W-:Y:S01]  /*5350*/  VIADD R10, R2, 0x2 ;  /* 0x00000002020a7836 */ /* 0x000fe20000000000 */
[----:B------:R-:W-:-:S02]  /*5360*/  LOP3.LUT R0, R0, 0x2000000, RZ, 0xfc, !PT ;  /* 0x0200000000007812 */ /* 0x000fc400078efcff */
[----:B------:R-:W-:-:S03]  /*5370*/  R2UR UR5, R3 ;  /* 0x00000000030572ca */ /* 0x000fc600000e0000 */
[----:B------:R-:W-:-:S04]  /*5380*/  IMAD R6, R19, 0x1000, R0 ;  /* 0x0000100013067824 */ /* 0x000fc800078e0200 */
[C---:B------:R-:W-:Y:S01]  /*5390*/  VIADD R8, R6.reuse, 0x80 ;  /* 0x0000008006087836 */ /* 0x040fe20000000000 */
[----:B------:R-:W-:-:S13]  /*53a0*/  R2UR UR6, R6 ;  /* 0x00000000060672ca */ /* 0x000fda00000e0000 */
        /* <DEDUP_REMOVED lines=10> */
[----:B------:R-:W-:Y:S01]  /*5450*/  R2UR UR11, R9 ;  /* 0x00000000090b72ca */ /* 0x000fe200000e0000 */
[----:B------:R-:W-:-:S03]  /*5460*/  IMAD.MOV.U32 R9, RZ, RZ, 0x40000040 ;  /* 0x40000040ff097424 */ /* 0x000fc600078e00ff */
        /* <DEDUP_REMOVED lines=23> */
.L_x_8649:
        /* <DEDUP_REMOVED lines=8> */
.L_x_8653:
[----:B------:R-:W-:Y:S01]  /*5660*/  BAR.SYNC.DEFER_BLOCKING 0xe, 0x100 ;  /* 0x0384000000007b1d */ /* 0x000fe20000010000 */
[C---:B-1----:R-:W-:Y:S01]  /*5670*/  IMAD R4, R19.reuse, 0x40, R194 ;  /* 0x0000004013047824 */ /* 0x042fe200078e02c2 */
[----:B------:R-:W-:Y:S01]  /*5680*/  R2UR UR4, R2 ;  /* 0x00000000020472ca */ /* 0x000fe200000e0000 */
[----:B------:R-:W-:Y:S01]  /*5690*/  VIADD R19, R19, 0x1 ;  /* 0x0000000113137836 */ /* 0x000fe20000000000 */
[----:B------:R-:W-:Y:S01]  /*56a0*/  R2UR UR5, R3 ;  /* 0x00000000030572ca */ /* 0x000fe200000e0000 */
[----:B------:R-:W-:Y:S01]  /*56b0*/  IMAD R4, R4, 0x4, R18 ;  /* 0x0000000404047824 */ /* 0x000fe200078e0212 */
[C---:B------:R-:W-:Y:S01]  /*56c0*/  ISETP.GT.AND P1, PT, R14.reuse, RZ, PT ;  /* 0x000000ff0e00720c */ /* 0x040fe20003f24270 */
[----:B------:R-:W-:Y:S01]  /*56d0*/  IMAD.MOV.U32 R13, RZ, RZ, 0x40000040 ;  /* 0x40000040ff0d7424 */ /* 0x000fe200078e00ff */
[----:B------:R-:W-:Y:S01]  /*56e0*/  ISETP.NE.AND P0, PT, R19, 0x2, PT ;  /* 0x000000021300780c */ /* 0x000fe20003f05270 */
[----:B------:R-:W-:-:S03]  /*56f0*/  VIADD R14, R14, 0xffffffff ;  /* 0xffffffff0e0e7836 */ /* 0x000fc60000000000 */
        /* <DEDUP_REMOVED lines=132> */
[----:B------:R-:W-:Y:S02]  /*5f40*/  IMAD.MOV.U32 R5, RZ, RZ, 0x40000040 ;  /* 0x40000040ff057424 */ /* 0x000fe400078e00ff */
[C---:B------:R-:W-:Y:S01]  /*5f50*/  VIADD R12, R4.reuse, 0x80 ;  /* 0x00000080040c7836 */ /* 0x040fe20000000000 */
[----:B------:R-:W-:Y:S01]  /*5f60*/  R2UR UR6, R4 ;  /* 0x00000000040672ca */ /* 0x000fe200000e0000 */
[----:B------:R-:W-:Y:S01]  /*5f70*/  WARPGROUP.ARRIVE ;  /* 0x00000000000079c5 */ /* 0x000fe20000000000 */
[----:B------:R-:W-:Y:S01]  /*5f80*/  R2UR UR7, R5 ;  /* 0x00000000050772ca */ /* 0x000fe200000e0000 */
[----:B------:R-:W-:-:S12]  /*5f90*/  IMAD.MOV.U32 R5, RZ, RZ, 0x40000040 ;  /* 0x40000040ff057424 */ /* 0x000fd800078e00ff */
        /* <DEDUP_REMOVED lines=23> */
[----:B------:R-:W-:Y:S02]  /*6110*/  R2UR UR5, R7 ;  /* 0x00000000070572ca */ /* 0x000fe400000e0000 */
[----:B------:R-:W-:-:S04]  /*6120*/  SEL R4, RZ, 0x1, P0 ;  /* 0x00000001ff047807 */ /* 0x000fc80000000000 */
[----:B------:R-:W-:Y:S01]  /*6130*/  LOP3.LUT R23, R23, R4, RZ, 0x3c, !PT ;  /* 0x0000000417177212 */ /* 0x000fe200078e3cff */
[----:B------:R-:W-:Y:S02]  /*6140*/  WARPGROUP.DEPBAR.LE gsb0, 0x0 ;  /* 0x00008000000079c5 */ /* 0x000fe40000010000 */
[----:B------:R-:W-:-:S12]  /*6150*/  WARPGROUP.ARRIVE ;  /* 0x00000000000079c5 */ /* 0x000fd80000000000 */
[----:B------:R-:W-:Y:S03]  /*6160*/  HGMMA.64x256x16.F32 R24, gdesc[UR4].tnspB, R24, gsb0 ;  /* 0x43e00000041879f0 */ /* 0x000fe60008000818 */
[----:B------:R-:W-:Y:S02]  /*6170*/  WARPGROUP.DEPBAR.LE gsb0, 0x0 ;  /* 0x00008000000079c5 */ /* 0x000fe40000010000 */
[----:B------:R-:W-:Y:S06]  /*6180*/  BAR.ARV 0xf, 0x100 ;  /* 0x03c4000000007b1d */ /* 0x000fec0000002000 */
[----:B------:R-:W-:Y:S05]  /*6190*/  @!P2 BRA `(.L_x_8652) ;  /* 0x000000000004a947 */ /* 0x000fea0003800000 */
[----:B------:R-:W-:Y:S01]  /*61a0*/  BPT.TRAP 0x1 ;  /* 0x000000040000795c */ /* 0x000fe20000300000 */
.L_x_8652:
[----:B------:R-:W-:-:S04]  /*61b0*/  IMAD R4, R19, 0x8, R18 ;  /* 0x0000000813047824 */ /* 0x000fc800078e0212 */
[----:B------:R-:W-:-:S05]  /*61c0*/  VIADD R4, R4, 0x38860 ;  /* 0x0003886004047836 */ /* 0x000fca0000000000 */
[----:B------:R-:W-:-:S04]  /*61d0*/  PRMT R4, R187, 0x654, R4 ;  /* 0x00000654bb047816 */ /* 0x000fc80000000004 */
[----:B------:R1:W-:Y:S01]  /*61e0*/  SYNCS.ARRIVE.TRANS64.RED.A1T0 RZ, [R4+URZ], RZ ;  /* 0x000000ff04ff79a7 */ /* 0x0003e2000810043f */
[----:B------:R-:W-:Y:S05]  /*61f0*/  @P1 BRA `(.L_x_8653) ;  /* 0xfffffff400181947 */ /* 0x000fea000383ffff */
.L_x_8651:
[----:B------:R-:W-:Y:S05]  /*6200*/  BSYNC B0 ;  /* 0x0000000000007941 */ /* 0x000fea0003800000 */
.L_x_8650:
[----:B------:R-:W-:Y:S01]  /*6210*/  BAR.SYNC.DEFER_BLOCKING 0xe, 0x100 ;  /* 0x0384000000007b1d */ /* 0x000fe20000010000 */
[C---:B------:R-:W-:Y:S01]  /*6220*/  IMAD R3, R19.reuse, 0x40, R194 ;  /* 0x0000004013037824 */ /* 0x040fe200078e02c2 */
[----:B------:R-:W-:Y:S01]  /*6230*/  PLOP3.LUT P0, PT, PT, PT, PT, 0x8, 0x0 ;  /* 0x000000000000781c */ /* 0x000fe20003f0e170 */
[----:B------:R-:W-:-:S03]  /*6240*/  VIADD R19, R19, 0x1 ;  /* 0x0000000113137836 */ /* 0x000fc60000000000 */
[----:B------:R-:W-:Y:S02]  /*6250*/  LEA R3, R3, R18, 0x2 ;  /* 0x0000001203037211 */ /* 0x000fe400078e10ff */
[----:B------:R-:W-:-:S04]  /*6260*/  ISETP.NE.AND P1, PT, R19, 0x2, PT ;  /* 0x000000021300780c */ /* 0x000fc80003f25270 */
[----:B------:R-:W-:Y:S01]  /*6270*/  SEL R19, R19, RZ, P1 ;  /* 0x000000ff13137207 */ /* 0x000fe20000800000 */
[----:B------:R-:W2:Y:S04]  /*6280*/  LDS R2, [R3+0x38400] ;  /* 0x0384000003027984 */ /* 0x000ea80000000800 */
[----:B------:R-:W0:Y:S01]  /*6290*/  LDS R0, [R3+0x38420] ;  /* 0x0384200003007984 */ /* 0x000e220000000800 */
[-C--:B--2---:R-:W-:Y:S01]  /*62a0*/  FMUL.FTZ R155, R28, R2.reuse ;  /* 0x000000021c9b7220 */ /* 0x084fe20000410000 */
[-C--:B------:R-:W-:Y:S01]  /*62b0*/  FMUL.FTZ R152, R29, R2.reuse ;  /* 0x000000021d987220 */ /* 0x080fe20000410000 */
[-C--:B------:R-:W-:Y:S01]  /*62c0*/  FMUL.FTZ R10, R33, R2.reuse ;  /* 0x00000002210a7220 */ /* 0x080fe20000410000 */
[-C--:B------:R-:W-:Y:S01]  /*62d0*/  FMUL.FTZ R14, R37, R2.reuse ;  /* 0x00000002250e7220 */ /* 0x080fe20000410000 */
[----:B------:R-:W-:Y:S01]  /*62e0*/  FMUL.FTZ R28, R41, R2 ;  /* 0x00000002291c7220 */ /* 0x000fe20000410000 */
        /* <DEDUP_REMOVED lines=125> */
[----:B------:R-:W-:-:S02]  /*6ac0*/  IMAD.MOV.U32 R2, RZ, RZ, RZ ;  /* 0x000000ffff027224 */ /* 0x000fc400078e00ff */
[----:B------:R-:W-:Y:S01]  /*6ad0*/  IMAD.MOV.U32 R0, RZ, RZ, RZ ;  /* 0x000000ffff007224 */ /* 0x000fe200078e00ff */
[----:B------:R-:W-:Y:S06]  /*6ae0*/  BAR.ARV 0xf, 0x100 ;  /* 0x03c4000000007b1d */ /* 0x000fec0000002000 */
[----:B------:R-:W-:Y:S05]  /*6af0*/  BRA `(.L_x_8648) ;  /* 0x000000dc006c7947 */ /* 0x000fea0003800000 */
.L_x_8647:
        /* <DEDUP_REMOVED lines=76> */
[----:B------:R-:W-:Y:S02]  /*6fc0*/  IMAD.MOV.U32 R31, RZ, RZ, RZ ;  /* 0x000000ffff1f7224 */ /* 0x000fe400078e00ff */
[----:B------:R-:W-:Y:S01]  /*6fd0*/  IMAD.MOV.U32 R5, RZ, RZ, RZ ;  /* 0x000000ffff057224 */ /* 0x000fe200078e00ff */
        /* <DEDUP_REMOVED lines=41> */
.L_x_8655:
[----:B------:R-:W-:Y:S05]  /*7270*/  BSYNC B6 ;  /* 0x0000000000067941 */ /* 0x000fea0003800000 */
.L_x_8654:
        /* <DEDUP_REMOVED lines=13> */
.L_x_8659:
[----:B-1----:R1:W2:Y:S02]  /*7350*/  SYNCS.PHASECHK.TRANS64.TRYWAIT P0, [R18+URZ+0x38800], R3 ;  /* 0x03880003120075a7 */ /* 0x0022a4000800017f */
[----:B--2---:R-:W-:Y:S05]  /*7360*/  @!P0 NANOSLEEP.SYNCS 0x989680 ;  /* 0x009896800000895d */ /* 0x004fea0003900000 */
[----:B------:R-:W2:Y:S02]  /*7370*/  @!P0 SYNCS.PHASECHK.TRANS64 P0, [R18+URZ+0x38800], R3 ;  /* 0x03880003120085a7 */ /* 0x000ea4000800007f */
[----:B--2---:R-:W-:Y:S05]  /*7380*/  @!P0 BRA `(.L_x_8659) ;  /* 0xfffffffc00f08947 */ /* 0x004fea000383ffff */
.L_x_8658:
[----:B------:R-:W-:Y:S05]  /*7390*/  BSYNC B0 ;  /* 0x0000000000007941 */ /* 0x000fea0003800000 */
.L_x_8657:
[----:B------:R-:W-:Y:S05]  /*73a0*/  BRA `(.L_x_8660) ;  /* 0x0000002c00687947 */ /* 0x000fea0003800000 */
.L_x_8656:
        /* <DEDUP_REMOVED lines=31> */
.L_x_8662:
[----:B------:R-:W-:Y:S05]  /*75a0*/  BSYNC B6 ;  /* 0x0000000000067941 */ /* 0x000fea0003800000 */
.L_x_8661:
        /* <DEDUP_REMOVED lines=19> */
[----:B------:R-:W-:Y:S02]  /*76e0*/  IMAD R5, R2, 0x20, R35 ;  /* 0x0000002002057824 */ /* 0x000fe400078e0223 */
[----:B------:R-:W-:Y:S02]  /*76f0*/  IMAD.MOV.U32 R2, RZ, RZ, R24 ;  /* 0x000000ffff027224 */ /* 0x000fe400078e0018 */
        /* <DEDUP_REMOVED lines=9> */
[----:B------:R-:W-:-:S04]  /*7790*/  IMAD.WIDE.U32 R2, R5, UR6, R2 ;  /* 0x0000000605027c25 */ /* 0x000fc8000f8e0002 */
[----:B------:R-:W-:Y:S01]  /*77a0*/  IMAD R11, R5, UR7, R0 ;  /* 0x00000007050b7c24 */ /* 0x000fe2000f8e0200 */
[----:B------:R-:W-:Y:S01]  /*77b0*/  ULDC.64 UR6, c[0x0][0x400] ;  /* 0x0001000000067ab9 */ /* 0x000fe20000000a00 */
[----:B------:R-:W-:Y:S01]  /*77c0*/  IMAD.IADD R5, R7, 0x1, R9 ;  /* 0x0000000107057824 */ /* 0x000fe200078e0209 */
[----:B------:R-:W-:Y:S01]  /*77d0*/  LEA R0, P0, R6, UR4, 0x1 ;  /* 0x0000000406007c11 */ /* 0x000fe2000f8008ff */
[----:B------:R-:W-:Y:S01]  /*77e0*/  IMAD.IADD R7, R3, 0x1, R11 ;  /* 0x0000000103077824 */ /* 0x000fe200078e020b */
[----:B------:R-:W-:Y:S01]  /*77f0*/  LEA R4, P1, R2, UR6, 0x1 ;  /* 0x0000000602047c11 */ /* 0x000fe2000f8208ff */
[----:B------:R-:W-:Y:S01]  /*7800*/  UMOV UR4, 0xffffffff ;  /* 0xffffffff00047882 */ /* 0x000fe20000000000 */
[----:B------:R-:W-:Y:S02]  /*7810*/  LEA.HI.X R6, R6, UR5, R5, 0x1, P0 ;  /* 0x0000000506067c11 */ /* 0x000fe400080f0c05 */
[----:B------:R-:W-:Y:S01]  /*7820*/  LEA.HI.X R7, R2, UR7, R7, 0x1, P1 ;  /* 0x0000000702077c11 */ /* 0x000fe200088f0c07 */
[----:B------:R-:W-:Y:S08]  /*7830*/  BRA.DIV UR4, `(.L_x_8665) ;  /* 0x0000018e04607947 */ /* 0x000ff0000b800000 */
[----:B------:R0:W1:Y:S04]  /*7840*/  SHFL.IDX PT, R3, R6, RZ, 0x1c1f ;  /* 0x001c1fff06037589 */ /* 0x00006800000e0000 */
[----:B------:R0:W2:Y:S04]  /*7850*/  SHFL.IDX PT, R2, R0, RZ, 0x1c1f ;  /* 0x001c1fff00027589 */ /* 0x0000a800000e0000 */
[----:B------:R0:W3:Y:S04]  /*7860*/  SHFL.IDX PT, R5, R7, RZ, 0x1c1f ;  /* 0x001c1fff07057589 */ /* 0x0000e800000e0000 */
[----:B------:R0:W4:Y:S02]  /*7870*/  SHFL.IDX PT, R14, R4, RZ, 0x1c1f ;  /* 0x001c1fff040e7589 */ /* 0x00012400000e0000 */
.L_x_8897:
        /* <DEDUP_REMOVED lines=10> */
[----:B------:R-:W-:Y:S02]  /*7920*/  CS2R R28, SRZ ;  /* 0x00000000001c7805 */ /* 0x000fe4000001ff00 */
[----:B------:R-:W-:Y:S02]  /*7930*/  ISETP.GE.AND P3, PT, R209, UR4, PT ;  /* 0x00000004d1007c0c */ /* 0x000fe4000bf66270 */
[----:B------:R-:W-:Y:S01]  /*7940*/  ISETP.GE.AND P2, PT, R188, UR4, PT ;  /* 0x00000004bc007c0c */ /* 0x000fe2000bf46270 */
[----:B---3--:R-:W-:-:S10]  /*7950*/  IMAD.MOV.U32 R15, RZ, RZ, R5 ;  /* 0x000000ffff0f7224 */ /* 0x008fd400078e0005 */
[----:B------:R-:W-:Y:S02]  /*7960*/  @!P3 IMAD.SHL.U32 R13, R209, 0x2, RZ ;  /* 0x00000002d10db824 */ /* 0x000fe400078e00ff */
[----:B-12---:R-:W-:-:S03]  /*7970*/  @!P2 IMAD.WIDE R8, R188, 0x2, R2 ;  /* 0x00000002bc08a825 */ /* 0x006fc600078e0202 */
[-C--:B------:R-:W-:Y:S02]  /*7980*/  @!P3 IADD3 R2, P0, R2, R13.reuse, RZ ;  /* 0x0000000d0202b210 */ /* 0x080fe40007f1e0ff */
[----:B----4-:R-:W-:Y:S02]  /*7990*/  @!P3 IADD3 R12, P1, R14, R13, RZ ;  /* 0x0000000d0e0cb210 */ /* 0x010fe40007f3e0ff */
[----:B------:R-:W-:Y:S02]  /*79a0*/  CS2R R26, SRZ ;  /* 0x00000000001a7805 */ /* 0x000fe4000001ff00 */
[----:B------:R-:W-:Y:S01]  /*79b0*/  CS2R R24, SRZ ;  /* 0x0000000000187805 */ /* 0x000fe2000001ff00 */
[----:B------:R1:W5:Y:S01]  /*79c0*/  @!P2 LD.E.64 R28, desc[UR40][R8.64] ;  /* 0x00000028081ca980 */ /* 0x000362000c101b00 */
[----:B------:R-:W-:Y:S01]  /*79d0*/  @!P3 SHF.L.U64.HI R20, R209, 0x1, R10 ;  /* 0x00000001d114b819 */ /* 0x000fe2000001020a */
[----:B------:R-:W-:-:S04]  /*79e0*/  @!P2 IMAD.WIDE R10, R188, 0x2, R14 ;  /* 0x00000002bc0aa825 */ /* 0x000fc800078e020e */
[--C-:B------:R-:W-:Y:S01]  /*79f0*/  @!P3 IMAD.X R3, R3, 0x1, R20.reuse, P0 ;  /* 0x000000010303b824 */ /* 0x100fe200000e0614 */
[----:B------:R1:W5:Y:S01]  /*7a00*/  @!P2 LD.E.64 R26, desc[UR40][R10.64] ;  /* 0x000000280a1aa980 */ /* 0x000362000c101b00 */
[----:B------:R-:W-:Y:S01]  /*7a10*/  @!P3 IMAD.X R13, R5, 0x1, R20, P1 ;  /* 0x00000001050db824 */ /* 0x000fe200008e0614 */
[----:B------:R-:W-:Y:S02]  /*7a20*/  CS2R R20, SRZ ;  /* 0x0000000000147805 */ /* 0x000fe4000001ff00 */
[----:B------:R1:W5:Y:S04]  /*7a30*/  @!P3 LD.E.64 R24, desc[UR40][R2.64] ;  /* 0x000000280218b980 */ /* 0x000368000c101b00 */
[----:B------:R1:W5:Y:S02]  /*7a40*/  @!P3 LD.E.64 R20, desc[UR40][R12.64] ;  /* 0x000000280c14b980 */ /* 0x000364000c101b00 */
.L_x_8667:
[----:B------:R-:W-:Y:S05]  /*7a50*/  BSYNC B1 ;  /* 0x0000000000017941 */ /* 0x000fea0003800000 */
.L_x_8666:
[----:B-12--5:R-:W-:Y:S01]  /*7a60*/  IMAD.MOV.U32 R2, RZ, RZ, R24 ;  /* 0x000000ffff027224 */ /* 0x026fe200078e0018 */
[----:B------:R-:W-:Y:S01]  /*7a70*/  UMOV UR4, 0xffffffff ;  /* 0xffffffff00047882 */ /* 0x000fe20000000000 */
[----:B------:R-:W-:Y:S02]  /*7a80*/  IMAD.MOV.U32 R3, RZ, RZ, R25 ;  /* 0x000000ffff037224 */ /* 0x000fe400078e0019 */
[----:B------:R-:W-:Y:S02]  /*7a90*/  IMAD.MOV.U32 R8, RZ, RZ, R29 ;  /* 0x000000ffff087224 */ /* 0x000fe400078e001d */
[----:B---3--:R-:W-:Y:S01]  /*7aa0*/  IMAD.MOV.U32 R5, RZ, RZ, R28 ;  /* 0x000000ffff057224 */ /* 0x008fe200078e001c */
[----:B------:R-:W-:Y:S01]  /*7ab0*/  PRMT R41, R2, 0x5410, R3 ;  /* 0x0000541002297816 */ /* 0x000fe20000000003 */
[----:B------:R-:W-:Y:S01]  /*7ac0*/  IMAD.MOV.U32 R3, RZ, RZ, R21 ;  /* 0x000000ffff037224 */ /* 0x000fe200078e0015 */
[----:B------:R-:W-:Y:S01]  /*7ad0*/  PRMT R43, R8, 0x7610, R43 ;  /* 0x00007610082b7816 */ /* 0x000fe2000000002b */
[----:B------:R-:W-:Y:S01]  /*7ae0*/  IMAD.MOV.U32 R8, RZ, RZ, R27 ;  /* 0x000000ffff087224 */ /* 0x000fe200078e001b */
[----:B------:R-:W-:Y:S01]  /*7af0*/  PRMT R37, R5, 0x7610, R37 ;  /* 0x0000761005257816 */ /* 0x000fe20000000025 */
[----:B------:R-:W-:-:S02]  /*7b00*/  IMAD.MOV.U32 R2, RZ, RZ, R20 ;  /* 0x000000ffff027224 */ /* 0x000fc400078e0014 */
[----:B------:R-:W-:Y:S01]  /*7b10*/  IMAD.MOV.U32 R5, RZ, RZ, R26 ;  /* 0x000000ffff057224 */ /* 0x000fe200078e001a */
[----:B------:R-:W-:Y:S02]  /*7b20*/  PRMT R44, R3, 0x5410, R8 ;  /* 0x00005410032c7816 */ /* 0x000fe40000000008 */
[----:B------:R-:W-:Y:S02]  /*7b30*/  CS2R R8, SRZ ;  /* 0x0000000000087805 */ /* 0x000fe4000001ff00 */
[----:B------:R-:W-:Y:S02]  /*7b40*/  PRMT R43, R43, 0x5410, R2 ;  /* 0x000054102b2b7816 */ /* 0x000fe40000000002 */
[----:B------:R-:W-:Y:S01]  /*7b50*/  PRMT R37, R37, 0x5410, R5 ;  /* 0x0000541025257816 */ /* 0x000fe20000000005 */
[----:B------:R-:W-:Y:S06]  /*7b60*/  BRA.DIV UR4, `(.L_x_8668) ;  /* 0x0000018e04047947 */ /* 0x000fec000b800000 */
[----:B------:R1:W2:Y:S04]  /*7b70*/  SHFL.IDX PT, R3, R6, 0x1, 0x1c1f ;  /* 0x003c1f0006037f89 */ /* 0x0002a800000e0000 */
[----:B------:R1:W3:Y:S04]  /*7b80*/  SHFL.IDX PT, R2, R0, 0x1, 0x1c1f ;  /* 0x003c1f0000027f89 */ /* 0x0002e800000e0000 */
[----:B------:R1:W1:Y:S04]  /*7b90*/  SHFL.IDX PT, R5, R7, 0x1, 0x1c1f ;  /* 0x003c1f0007057f89 */ /* 0x00026800000e0000 */
[----:B0-----:R-:W0:Y:S02]  /*7ba0*/  SHFL.IDX PT, R4, R4, 0x1, 0x1c1f ;  /* 0x003c1f0004047f89 */ /* 0x001e2400000e0000 */
.L_x_8903:
[----:B-1----:R-:W5:Y:S01]  /*7bb0*/  LDL R6, [R1+0x5c] ;  /* 0x00005c0001067983 */ /* 0x002f620000100800 */
[----:B------:R-:W-:Y:S01]  /*7bc0*/  VIADD R35, R35, 0x20 ;  /* 0x0000002023237836 */ /* 0x000fe20000000000 */
[----:B------:R-:W-:Y:S01]  /*7bd0*/  BSSY B1, `(.L_x_8669) ;  /* 0x000001f000017945 */ /* 0x000fe20003800000 */
[----:B------:R-:W-:Y:S01]  /*7be0*/  IMAD.SHL.U32 R36, R192, 0x40, RZ ;  /* 0x00000040c0247824 */ /* 0x000fe200078e00ff */
[----:B------:R-:W-:Y:S02]  /*7bf0*/  CS2R R12, SRZ ;  /* 0x00000000000c7805 */ /* 0x000fe4000001ff00 */
[----:B------:R-:W-:Y:S02]  /*7c00*/  CS2R R10, SRZ ;  /* 0x00000000000a7805 */ /* 0x000fe4000001ff00 */
[----:B------:R-:W-:Y:S02]  /*7c10*/  ISETP.GE.AND P0, PT, R35, R34, PT ;  /* 0x000000222300720c */ /* 0x000fe40003f06270 */
[----:B----4-:R-:W-:-:S02]  /*7c20*/  CS2R R14, SRZ ;  /* 0x00000000000e7805 */ /* 0x010fc4000001ff00 */
[----:B-----5:R-:W-:-:S04]  /*7c30*/  LEA.HI R0, R6, R6, RZ, 0x1 ;  /* 0x0000000606007211 */ /* 0x020fc800078f08ff */
[----:B------:R-:W-:-:S05]  /*7c40*/  LOP3.LUT R0, R0, 0xfffffffe, RZ, 0xc0, !PT ;  /* 0xfffffffe00007812 */ /* 0x000fca00078ec0ff */
[----:B------:R-:W-:-:S05]  /*7c50*/  IMAD.IADD R0, R6, 0x1, -R0 ;  /* 0x0000000106007824 */ /* 0x000fca00078e0a00 */
[----:B------:R-:W-:Y:S01]  /*7c60*/  SHF.L.U32 R35, R0, 0x1f, RZ ;  /* 0x0000001f00237819 */ /* 0x000fe200000006ff */
[----:B------:R-:W-:Y:S06]  /*7c70*/  @P0 BRA `(.L_x_8670) ;  /* 0x0000000000500947 */ /* 0x000fec0003800000 */
[----:B------:R-:W4:Y:S01]  /*7c80*/  LDL R6, [R1+0x64] ;  /* 0x0000640001067983 */ /* 0x000f220000100800 */
[----:B------:R-:W-:Y:S01]  /*7c90*/  ULDC UR4, c[0x0][0x3f4] ;  /* 0x0000fd0000047ab9 */ /* 0x000fe20000000800 */
[----:B------:R-:W-:Y:S02]  /*7ca0*/  CS2R R12, SRZ ;  /* 0x00000000000c7805 */ /* 0x000fe4000001ff00 */
[----:B------:R-:W-:Y:S02]  /*7cb0*/  ISETP.GE.AND P3, PT, R209, UR4, PT ;  /* 0x00000004d1007c0c */ /* 0x000fe4000bf66270 */
[----:B------:R-:W-:-:S11]  /*7cc0*/  ISETP.GE.AND P2, PT, R188, UR4, PT ;  /* 0x00000004bc007c0c */ /* 0x000fd6000bf46270 */
[----:B------:R-:W-:Y:S02]  /*7cd0*/  @!P3 IMAD.SHL.U32 R7, R209, 0x2, RZ ;  /* 0x00000002d107b824 */ /* 0x000fe400078e00ff */
[----:B--23--:R-:W-:-:S03]  /*7ce0*/  @!P2 IMAD.WIDE R32, R188, 0x2, R2 ;  /* 0x00000002bc20a825 */ /* 0x00cfc600078e0202 */
[----:B------:R-:W-:Y:S02]  /*7cf0*/  @!P3 IADD3 R2, P0, R2, R7, RZ ;  /* 0x000000070202b210 */ /* 0x000fe40007f1e0ff */
[----:B------:R-:W-:Y:S02]  /*7d00*/  CS2R R14, SRZ ;  /* 0x00000000000e7805 */ /* 0x000fe4000001ff00 */
[----:B------:R-:W-:Y:S01]  /*7d10*/  CS2R R8, SRZ ;  /* 0x0000000000087805 */ /* 0x000fe2000001ff00 */
[----:B0-----:R-:W-:Y:S01]  /*7d20*/  @!P2 IMAD.WIDE R30, R188, 0x2, R4 ;  /* 0x00000002bc1ea825 */ /* 0x001fe200078e0204 */
[----:B------:R1:W5:Y:S04]  /*7d30*/  @!P2 LD.E.64 R12, desc[UR40][R32.64] ;  /* 0x00000028200ca980 */ /* 0x000368000c101b00 */
[----:B------:R1:W5:Y:S01]  /*7d40*/  @!P2 LD.E.64 R14, desc[UR40][R30.64] ;  /* 0x000000281e0ea980 */ /* 0x000362000c101b00 */
[----:B----4-:R-:W-:-:S02]  /*7d50*/  @!P3 SHF.L.U64.HI R10, R209, 0x1, R6 ;  /* 0x00000001d10ab819 */ /* 0x010fc40000010206 */
[----:B------:R-:W-:-:S03]  /*7d60*/  @!P3 IADD3 R6, P1, R4, R7, RZ ;  /* 0x000000070406b210 */ /* 0x000fc60007f3e0ff */
[--C-:B------:R-:W-:Y:S02]  /*7d70*/  @!P3 IMAD.X R3, R3, 0x1, R10.reuse, P0 ;  /* 0x000000010303b824 */ /* 0x100fe400000e060a */
[----:B------:R-:W-:Y:S01]  /*7d80*/  @!P3 IMAD.X R7, R5, 0x1, R10, P1 ;  /* 0x000000010507b824 */ /* 0x000fe200008e060a */
[----:B------:R-:W-:Y:S02]  /*7d90*/  CS2R R10, SRZ ;  /* 0x00000000000a7805 */ /* 0x000fe4000001ff00 */
[----:B------:R1:W5:Y:S04]  /*7da0*/  @!P3 LD.E.64 R8, desc[UR40][R2.64] ;  /* 0x000000280208b980 */ /* 0x000368000c101b00 */
[----:B------:R1:W5:Y:S02]  /*7db0*/  @!P3 LD.E.64 R10, desc[UR40][R6.64] ;  /* 0x00000028060ab980 */ /* 0x000364000c101b00 */
.L_x_8670:
[----:B------:R-:W-:Y:S05]  /*7dc0*/  BSYNC B1 ;  /* 0x0000000000017941 */ /* 0x000fea0003800000 */
.L_x_8669:
[----:B-1----:R-:W1:Y:S01]  /*7dd0*/  S2R R31, SR_TID.X ;  /* 0x00000000001f7919 */ /* 0x002e620000002100 */
[----:B------:R-:W4:Y:S01]  /*7de0*/  SYNCS.PHASECHK.TRANS64.TRYWAIT P0, [R18+URZ+0x38800], R35 ;  /* 0x03880023120075a7 */ /* 0x000f22000800017f */
[----:B--2---:R-:W-:Y:S01]  /*7df0*/  LOP3.LUT R3, R36, 0x1c0, RZ, 0xc0, !PT ;  /* 0x000001c024037812 */ /* 0x004fe200078ec0ff */
[----:B0----5:R-:W-:Y:S01]  /*7e00*/  IMAD.MOV.U32 R4, RZ, RZ, R8 ;  /* 0x000000ffff047224 */ /* 0x021fe200078e0008 */
        /* <DEDUP_REMOVED lines=14> */
[----:B------:R-:W-:-:S02]  /*7ef0*/  PRMT R30, R3, 0x7610, R30 ;  /* 0x00007610031e7816 */ /* 0x000fc4000000001e */
[----:B------:R-:W-:Y:S02]  /*7f00*/  LOP3.LUT P2, RZ, R192, 0x4, RZ, 0xc0, !PT ;  /* 0x00000004c0ff7812 */ /* 0x000fe4000784c0ff */
[----:B------:R-:W-:Y:S02]  /*7f10*/  PRMT R47, R4, 0x7610, R47 ;  /* 0x00007610042f7816 */ /* 0x000fe4000000002f */
[----:B------:R-:W-:Y:S02]  /*7f20*/  ISETP.GE.AND P1, PT, R191, R42, PT ;  /* 0x0000002abf00720c */ /* 0x000fe40003f26270 */
[----:B-1----:R-:W-:-:S04]  /*7f30*/  IADD3 R31, R31, -0x80, RZ ;  /* 0xffffff801f1f7810 */ /* 0x002fc80007ffe0ff */
[----:B------:R-:W-:-:S04]  /*7f40*/  SHF.R.S32.HI R7, RZ, 0x1f, R31 ;  /* 0x0000001fff077819 */ /* 0x000fc8000001141f */
[----:B------:R-:W-:-:S04]  /*7f50*/  LEA.HI R7, R7, R31, RZ, 0x5 ;  /* 0x0000001f07077211 */ /* 0x000fc800078f28ff */
[----:B------:R-:W-:-:S05]  /*7f60*/  SHF.R.S32.HI R7, RZ, 0x5, R7 ;  /* 0x00000005ff077819 */ /* 0x000fca0000011407 */
[----:B------:R-:W-:Y:S02]  /*7f70*/  IMAD R3, R7, 0x200, R2 ;  /* 0x0000020007037824 */ /* 0x000fe400078e0202 */
[----:B------:R-:W-:Y:S02]  /*7f80*/  IMAD.MOV.U32 R2, RZ, RZ, R11 ;  /* 0x000000ffff027224 */ /* 0x000fe400078e000b */
[----:B------:R-:W-:-:S03]  /*7f90*/  IMAD R3, R3, 0x2, R18 ;  /* 0x0000000203037824 */ /* 0x000fc600078e0212 */
[----:B------:R-:W-:Y:S01]  /*7fa0*/  PRMT R30, R30, 0x5410, R2 ;  /* 0x000054101e1e7816 */ /* 0x000fe20000000002 */
[C---:B------:R-:W-:Y:S02]  /*7fb0*/  VIADD R4, R3.reuse, 0x20400 ;  /* 0x0002040003047836 */ /* 0x040fe40000000000 */
[----:B------:R-:W-:Y:S01]  /*7fc0*/  VIADD R2, R3, 0x20440 ;  /* 0x0002044003027836 */ /* 0x000fe20000000000 */
[----:B----4-:R-:W-:Y:S06]  /*7fd0*/  @!P0 BRA `(.L_x_8672) ;  /* 0x00000188005c8947 */ /* 0x010fec0003800000 */
.L_x_8904:
[----:B------:R-:W-:Y:S05]  /*7fe0*/  BSYNC B1 ;  /* 0x0000000000017941 */ /* 0x000fea0003800000 */
.L_x_8671:
        /* <DEDUP_REMOVED lines=12> */
[--C-:B------:R-:W-:Y:S01]  /*80b0*/  SHF.R.U32.HI R32, RZ, 0x10, R29.reuse ;  /* 0x00000010ff207819 */ /* 0x100fe2000001161d */
        /* <DEDUP_REMOVED lines=9> */
[C---:B0-----:R-:W-:Y:S01]  /*8150*/  FMUL.FTZ R35, R29.reuse, R34 ;  /* 0x000000221d237220 */ /* 0x041fe20000410000 */
        /* <DEDUP_REMOVED lines=10> */
[----:B------:R-:W-:Y:S02]  /*8200*/  HADD2.F32 R31, -RZ, R44.H1_H1 ;  /* 0x3000002cff1f7230 */ /* 0x000fe40000004100 */
        /* <DEDUP_REMOVED lines=17> */
.L_x_8676:
[----:B------:R-:W-:Y:S05]  /*8320*/  BSYNC B2 ;  /* 0x0000000000027941 */ /* 0x000fea0003800000 */
.L_x_8675:
[----:B------:R-:W-:Y:S05]  /*8330*/  @P1 BRA `(.L_x_8674) ;  /* 0x0000000000a81947 */ /* 0x000fea0003800000 */
[----:B-1----:R-:W1:Y:S01]  /*8340*/  LDS.128 R4, [R2] ;  /* 0x0000000002047984 */ /* 0x002e620000000c00 */
[----:B------:R-:W-:Y:S01]  /*8350*/  SHF.R.U32.HI R27, RZ, 0x10, R25 ;  /* 0x00000010ff1b7819 */ /* 0x000fe20000011619 */
[----:B------:R-:W-:Y:S01]  /*8360*/  HADD2.F32 R28, -RZ, R43.H1_H1 ;  /* 0x3000002bff1c7230 */ /* 0x000fe20000004100 */
[----:B------:R-:W-:Y:S01]  /*8370*/  SHF.R.U32.HI R29, RZ, 0x10, R21 ;  /* 0x00000010ff1d7819 */ /* 0x000fe20000011615 */
        /* <DEDUP_REMOVED lines=17> */
[--C-:B------:R-:W-:Y:S02]  /*8490*/  HADD2.F32 R6, -RZ, R5.reuse.H0_H0 ;  /* 0x20000005ff067230 */ /* 0x100fe40000004100 */
        /* <DEDUP_REMOVED lines=20> */
.L_x_8674:
[----:B------:R-:W-:Y:S05]  /*85e0*/  BSYNC B1 ;  /* 0x0000000000017941 */ /* 0x000fea0003800000 */
.L_x_8673:
        /* <DEDUP_REMOVED lines=11> */
[--C-:B------:R-:W-:Y:S01]  /*86a0*/  SHF.R.U32.HI R25, RZ, 0x10, R15.reuse ;  /* 0x00000010ff197819 */ /* 0x100fe2000001160f */
        /* <DEDUP_REMOVED lines=38> */
.L_x_8679:
[----:B------:R-:W-:Y:S05]  /*8910*/  BSYNC B1 ;  /* 0x0000000000017941 */ /* 0x000fea0003800000 */
.L_x_8678:
        /* <DEDUP_REMOVED lines=35> */
[----:B------:R-:W-:Y:S01]  /*8b50*/  FMUL.FTZ R8, R5, R4 ;  /* 0x0000000405087220 */ /* 0x000fe20000410000 */
        /* <DEDUP_REMOVED lines=8> */
.L_x_8664:
        /* <DEDUP_REMOVED lines=47> */
[----:B--2---:R-:W-:Y:S02]  /*8ed0*/  @!P1 IMAD.X R5, R0, 0x1, R4, P2 ;  /* 0x0000000100059824 */ /* 0x004fe400010e0604 */
[----:B------:R-:W-:Y:S02]  /*8ee0*/  @!P1 IMAD.MOV.U32 R8, RZ, RZ, R2 ;  /* 0x000000ffff089224 */ /* 0x000fe400078e0002 */
[----:B------:R-:W-:Y:S01]  /*8ef0*/  @!P1 IMAD.MOV.U32 R9, RZ, RZ, R5 ;  /* 0x000000ffff099224 */ /* 0x000fe200078e0005 */
[----:B---3--:R-:W-:-:S05]  /*8f00*/  @!P1 IADD3 R14, P2, R14, R7, RZ ;  /* 0x000000070e0e9210 */ /* 0x008fca0007f5e0ff */
[----:B------:R-:W2:Y:S01]  /*8f10*/  @!P1 LD.E.128 R8, desc[UR40][R8.64] ;  /* 0x0000002808089980 */ /* 0x000ea2000c101d00 */
[----:B----4-:R-:W-:-:S04]  /*8f20*/  @!P1 IMAD.X R3, R3, 0x1, R4, P2 ;  /* 0x0000000103039824 */ /* 0x010fc800010e0604 */
[----:B------:R-:W-:-:S05]  /*8f30*/  @!P1 IMAD.MOV.U32 R15, RZ, RZ, R3 ;  /* 0x000000ffff0f9224 */ /* 0x000fca00078e0003 */
[----:B------:R0:W3:Y:S01]  /*8f40*/  @!P1 LD.E.128 R4, desc[UR40][R14.64] ;  /* 0x000000280e049980 */ /* 0x0000e2000c101d00 */
[----:B------:R-:W-:Y:S02]  /*8f50*/  CS2R R28, SRZ ;  /* 0x00000000001c7805 */ /* 0x000fe4000001ff00 */
[----:B------:R-:W-:Y:S02]  /*8f60*/  CS2R R30, SRZ ;  /* 0x00000000001e7805 */ /* 0x000fe4000001ff00 */
[----:B------:R-:W-:Y:S01]  /*8f70*/  CS2R R20, SRZ ;  /* 0x0000000000147805 */ /* 0x000fe2000001ff00 */
[----:B------:R-:W1:Y:S04]  /*8f80*/  SHFL.IDX PT, R25, R25, 0x1, 0x1c1f ;  /* 0x003c1f0019197f89 */ /* 0x000e6800000e0000 */
[----:B------:R-:W4:Y:S04]  /*8f90*/  SHFL.IDX PT, R24, R24, 0x1, 0x1c1f ;  /* 0x003c1f0018187f89 */ /* 0x000f2800000e0000 */
[----:B0-----:R0:W0:Y:S04]  /*8fa0*/  SHFL.IDX PT, R14, R27, 0x1, 0x1c1f ;  /* 0x003c1f001b0e7f89 */ /* 0x00102800000e0000 */
[----:B------:R-:W0:Y:S01]  /*8fb0*/  SHFL.IDX PT, R26, R26, 0x1, 0x1c1f ;  /* 0x003c1f001a1a7f89 */ /* 0x000e2200000e0000 */
[----:B--2---:R-:W-:-:S02]  /*8fc0*/  @!P1 IMAD.MOV.U32 R28, RZ, RZ, R8 ;  /* 0x000000ffff1c9224 */ /* 0x004fc400078e0008 */
[----:B------:R-:W-:Y:S02]  /*8fd0*/  @!P1 IMAD.MOV.U32 R29, RZ, RZ, R9 ;  /* 0x000000ffff1d9224 */ /* 0x000fe400078e0009 */
[----:B------:R-:W-:Y:S02]  /*8fe0*/  IMAD.MOV.U32 R0, RZ, RZ, R28 ;  /* 0x000000ffff007224 */ /* 0x000fe400078e001c */
[----:B------:R-:W-:Y:S02]  /*8ff0*/  IMAD.MOV.U32 R2, RZ, RZ, R29 ;  /* 0x000000ffff027224 */ /* 0x000fe400078e001d */
[----:B------:R-:W-:Y:S01]  /*9000*/  @!P1 IMAD.MOV.U32 R30, RZ, RZ, R10 ;  /* 0x000000ffff1e9224 */ /* 0x000fe200078e000a */
[----:B------:R-:W-:Y:S01]  /*9010*/  PRMT R52, R0, 0x7610, R52 ;  /* 0x0000761000347816 */ /* 0x000fe20000000034 */
[----:B------:R-:W-:Y:S01]  /*9020*/  @!P1 IMAD.MOV.U32 R31, RZ, RZ, R11 ;  /* 0x000000ffff1f9224 */ /* 0x000fe200078e000b */
[----:B------:R-:W-:Y:S01]  /*9030*/  PRMT R36, R36, 0x5410, R2 ;  /* 0x0000541024247816 */ /* 0x000fe20000000002 */
[----:B------:R-:W-:Y:S01]  /*9040*/  IMAD.MOV.U32 R0, RZ, RZ, R30 ;  /* 0x000000ffff007224 */ /* 0x000fe200078e001e */
[----:B------:R-:W-:Y:S01]  /*9050*/  CS2R R2, SRZ ;  /* 0x0000000000027805 */ /* 0x000fe2000001ff00 */
[----:B------:R-:W-:-:S02]  /*9060*/  IMAD.MOV.U32 R8, RZ, RZ, R31 ;  /* 0x000000ffff087224 */ /* 0x000fc400078e001f */
[----:B---3--:R-:W-:Y:S02]  /*9070*/  @!P1 IMAD.MOV.U32 R20, RZ, RZ, R4 ;  /* 0x000000ffff149224 */ /* 0x008fe400078e0004 */
        /* <DEDUP_REMOVED lines=12> */
.L_x_8914:
        /* <DEDUP_REMOVED lines=20> */
[--C-:B------:R-:W-:Y:S02]  /*9280*/  IMAD.X R9, R24, 0x1, R5.reuse, P1 ;  /* 0x0000000118097824 */ /* 0x100fe400008e0605 */
[----:B------:R-:W-:-:S04]  /*9290*/  IMAD.X R5, R26, 0x1, R5, P2 ;  /* 0x000000011a057824 */ /* 0x000fc800010e0605 */
[----:B------:R-:W5:Y:S04]  /*92a0*/  LD.E.128 R8, desc[UR40][R8.64] ;  /* 0x0000002808087980 */ /* 0x000f68000c101d00 */
[----:B------:R-:W5:Y:S02]  /*92b0*/  LD.E.128 R4, desc[UR40][R4.64] ;  /* 0x0000002804047980 */ /* 0x000f64000c101d00 */
.L_x_8682:
[----:B------:R-:W-:Y:S05]  /*92c0*/  BSYNC B1 ;  /* 0x0000000000017941 */ /* 0x000fea0003800000 */
.L_x_8681:
[----:B------:R-:W0:Y:S01]  /*92d0*/  SYNCS.PHASECHK.TRANS64.TRYWAIT P1, [R18+URZ+0x38800], R13 ;  /* 0x0388000d120075a7 */ /* 0x000e22000802017f */
[----:B------:R-:W-:Y:S01]  /*92e0*/  VIADDMNMX R32, R32, -R213, 0x40, PT ;  /* 0x0000004020207446 */ /* 0x000fe200038009d5 */
[C---:B------:R-:W-:Y:S01]  /*92f0*/  VIADD R15, R191.reuse, 0x20 ;  /* 0x00000020bf0f7836 */ /* 0x040fe20000000000 */
[----:B------:R-:W-:Y:S01]  /*9300*/  BSSY B1, `(.L_x_8683) ;  /* 0x0000010000017945 */ /* 0x000fe20003800000 */
[----:B-----5:R-:W-:Y:S01]  /*9310*/  IMAD.MOV.U32 R12, RZ, RZ, R4 ;  /* 0x000000ffff0c7224 */ /* 0x020fe200078e0004 */
[-C--:B------:R-:W-:Y:S01]  /*9320*/  ISETP.GE.OR P2, PT, R191, R32.reuse, P0 ;  /* 0x00000020bf00720c */ /* 0x080fe20000746670 */
[----:B------:R-:W-:Y:S01]  /*9330*/  IMAD.MOV.U32 R14, RZ, RZ, R5 ;  /* 0x000000ffff0e7224 */ /* 0x000fe200078e0005 */
[----:B------:R-:W-:Y:S01]  /*9340*/  ISETP.GE.OR P0, PT, R15, R32, P0 ;  /* 0x000000200f00720c */ /* 0x000fe20000706670 */
[----:B------:R-:W-:Y:S01]  /*9350*/  IMAD.MOV.U32 R15, RZ, RZ, R8 ;  /* 0x000000ffff0f7224 */ /* 0x000fe200078e0008 */
[----:B------:R-:W-:Y:S01]  /*9360*/  PRMT R32, R32, 0x5410, R12 ;  /* 0x0000541020207816 */ /* 0x000fe2000000000c */
[----:B------:R-:W-:Y:S01]  /*9370*/  IMAD.MOV.U32 R12, RZ, RZ, R6 ;  /* 0x000000ffff0c7224 */ /* 0x000fe200078e0006 */
[----:B------:R-:W-:Y:S01]  /*9380*/  PRMT R52, R52, 0x5410, R14 ;  /* 0x0000541034347816 */ /* 0x000fe2000000000e */
[----:B------:R-:W-:-:S02]  /*9390*/  IMAD.MOV.U32 R14, RZ, RZ, R7 ;  /* 0x000000ffff0e7224 */ /* 0x000fc400078e0007 */
[----:B------:R-:W-:Y:S01]  /*93a0*/  IMAD.MOV.U32 R24, RZ, RZ, R9 ;  /* 0x000000ffff187224 */ /* 0x000fe200078e0009 */
[----:B------:R-:W-:Y:S01]  /*93b0*/  PRMT R53, R12, 0x5410, R15 ;  /* 0x000054100c357816 */ /* 0x000fe2000000000f */
[----:B------:R-:W-:Y:S01]  /*93c0*/  IMAD.IADD R12, R16, 0x1, R37 ;  /* 0x00000001100c7824 */ /* 0x000fe200078e0225 */
[----:B------:R-:W-:Y:S02]  /*93d0*/  PRMT R32, R14, 0x7610, R32 ;  /* 0x000076100e207816 */ /* 0x000fe40000000020 */
[----:B------:R-:W-:Y:S01]  /*93e0*/  PRMT R54, R24, 0x7610, R54 ;  /* 0x0000761018367816 */ /* 0x000fe20000000036 */
[----:B0-----:R-:W-:Y:S06]  /*93f0*/  @!P1 BRA `(.L_x_8684) ;  /* 0x0000017800d89947 */ /* 0x001fec0003800000 */
.L_x_8915:
[----:B------:R-:W-:Y:S05]  /*9400*/  BSYNC B1 ;  /* 0x0000000000017941 */ /* 0x000fea0003800000 */
.L_x_8683:
[----:B------:R-:W-:Y:S01]  /*9410*/  BSSY B1, `(.L_x_8685) ;  /* 0x0000068000017945 */ /* 0x000fe20003800000 */
[----:B------:R-:W-:Y:S01]  /*9420*/  IMAD.MOV.U32 R55, RZ, RZ, R10 ;  /* 0x000000ffff377224 */ /* 0x000fe200078e000a */
[----:B------:R-:W-:Y:S01]  /*9430*/  LOP3.LUT R34, R12, 0x38, RZ, 0xc0, !PT ;  /* 0x000000380c227812 */ /* 0x000fe200078ec0ff */
[----:B------:R-:W-:Y:S01]  /*9440*/  IMAD.MOV.U32 R57, RZ, RZ, R11 ;  /* 0x000000ffff397224 */ /* 0x000fe200078e000b */
[----:B------:R-:W-:Y:S06]  /*9450*/  @P2 BRA `(.L_x_8686) ;  /* 0x00000004008c2947 */ /* 0x000fec0003800000 */
[----:B------:R-:W1:Y:S01]  /*9460*/  S2R R14, SR_TID.X ;  /* 0x00000000000e7919 */ /* 0x000e620000002100 */
[----:B------:R-:W-:Y:S01]  /*9470*/  IMAD.SHL.U32 R12, R192, 0x40, RZ ;  /* 0x00000040c00c7824 */ /* 0x000fe200078e00ff */
[----:B------:R-:W-:Y:S01]  /*9480*/  SHF.R.U64 R50, R28, 0x10, R29 ;  /* 0x000000101c327819 */ /* 0x000fe2000000121d */
[--C-:B------:R-:W-:Y:S01]  /*9490*/  HADD2.F32 R35, -RZ, R36.reuse.H1_H1 ;  /* 0x30000024ff237230 */ /* 0x100fe20000004100 */
[--C-:B------:R-:W-:Y:S01]  /*94a0*/  SHF.R.U64 R47, R2, 0x10, R3.reuse ;  /* 0x00000010022f7819 */ /* 0x100fe20000001203 */
[----:B------:R-:W-:Y:S01]  /*94b0*/  HADD2.F32 R36, -RZ, R36.H0_H0 ;  /* 0x20000024ff247230 */ /* 0x000fe20000004100 */
[----:B------:R-:W-:Y:S02]  /*94c0*/  LOP3.LUT R15, R12, 0x1c0, RZ, 0xc0, !PT ;  /* 0x000001c00c0f7812 */ /* 0x000fe400078ec0ff */
[----:B------:R-:W-:Y:S02]  /*94d0*/  SHF.R.U32.HI R39, RZ, 0x10, R3 ;  /* 0x00000010ff277819 */ /* 0x000fe40000011603 */
[----:B------:R-:W-:-:S02]  /*94e0*/  SHF.R.U32.HI R25, RZ, 0x3, R15 ;  /* 0x00000003ff197819 */ /* 0x000fc4000001160f */
[----:B------:R-:W-:Y:S02]  /*94f0*/  LOP3.LUT R12, R15, 0x38, R16, 0xf8, !PT ;  /* 0x000000380f0c7812 */ /* 0x000fe400078ef810 */
[----:B------:R-:W-:Y:S02]  /*9500*/  LOP3.LUT R24, R25, R34, R15, 0x1e, !PT ;  /* 0x0000002219187212 */ /* 0x000fe400078e1e0f */
[----:B------:R-:W-:Y:S02]  /*9510*/  LOP3.LUT R12, R12, R25, RZ, 0x3c, !PT ;  /* 0x000000190c0c7212 */ /* 0x000fe400078e3cff */
[----:B------:R-:W-:Y:S02]  /*9520*/  SHF.R.U32.HI R37, RZ, 0x10, R29 ;  /* 0x00000010ff257819 */ /* 0x000fe4000001161d */
[----:B------:R-:W-:Y:S02]  /*9530*/  SHF.R.U32.HI R38, RZ, 0x10, R21 ;  /* 0x00000010ff267819 */ /* 0x000fe40000011615 */
[----:B------:R-:W-:-:S02]  /*9540*/  SHF.R.U64 R49, R30, 0x10, R31 ;  /* 0x000000101e317819 */ /* 0x000fc4000000121f */
[----:B------:R-:W-:Y:S01]  /*9550*/  SHF.R.U64 R48, R20, 0x10, R21 ;  /* 0x0000001014307819 */ /* 0x000fe20000001215 */
[----:B------:R-:W-:Y:S01]  /*9560*/  HADD2.F32 R38, -RZ, R38.H0_H0 ;  /* 0x20000026ff267230 */ /* 0x000fe20000004100 */
[----:B------:R-:W-:Y:S01]  /*9570*/  SHF.R.U32.HI R41, RZ, 0x10, R31 ;  /* 0x00000010ff297819 */ /* 0x000fe2000001161f */
[----:B-1----:R-:W-:-:S05]  /*9580*/  VIADD R14, R14, 0xffffff80 ;  /* 0xffffff800e0e7836 */ /* 0x002fca0000000000 */
[----:B------:R-:W-:-:S04]  /*9590*/  SHF.R.S32.HI R26, RZ, 0x1f, R14 ;  /* 0x0000001fff1a7819 */ /* 0x000fc8000001140e */
[----:B------:R-:W-:-:S04]  /*95a0*/  LEA.HI R26, R26, R14, RZ, 0x5 ;  /* 0x0000000e1a1a7211 */ /* 0x000fc800078f28ff */
[----:B------:R-:W-:-:S05]  /*95b0*/  SHF.R.S32.HI R26, RZ, 0x5, R26 ;  /* 0x00000005ff1a7819 */ /* 0x000fca000001141a */
[C---:B------:R-:W-:Y:S02]  /*95c0*/  IMAD R25, R26.reuse, 0x200, R24 ;  /* 0x000002001a197824 */ /* 0x040fe400078e0218 */
[----:B0-----:R-:W-:Y:S02]  /*95d0*/  IMAD R13, R26, 0x200, R12 ;  /* 0x000002001a0d7824 */ /* 0x001fe400078e020c */
        /* <DEDUP_REMOVED lines=9> */
[----:B------:R-:W-:-:S02]  /*9670*/  HADD2.F32 R28, -RZ, R37.H0_H0 ;  /* 0x20000025ff1c7230 */ /* 0x000fc40000004100 */
[C---:B------:R-:W-:Y:S01]  /*9680*/  FFMA.FTZ R40, R3.reuse, R35, -R40 ;  /* 0x0000002303287223 */ /* 0x040fe20000010828 */
[----:B------:R-:W-:Y:S02]  /*9690*/  HADD2.F32 R30, -RZ, R27.H0_H0 ;  /* 0x2000001bff1e7230 */ /* 0x000fe40000004100 */
[----:B------:R-:W-:Y:S01]  /*96a0*/  FFMA.FTZ R42, R3, R36, R42 ;  /* 0x00000024032a7223 */ /* 0x000fe2000001002a */
[----:B------:R-:W-:Y:S02]  /*96b0*/  HADD2.F32 R35, -RZ, R44.H0_H0 ;  /* 0x2000002cff237230 */ /* 0x000fe40000004100 */
[C---:B------:R-:W-:Y:S01]  /*96c0*/  FMUL.FTZ R44, R29.reuse, R38 ;  /* 0x000000261d2c7220 */ /* 0x040fe20000410000 */
        /* <DEDUP_REMOVED lines=8> */
[----:B------:R-:W-:Y:S02]  /*9750*/  HADD2.F32 R36, -RZ, R39.H0_H0 ;  /* 0x20000027ff247230 */ /* 0x000fe40000004100 */
[----:B------:R-:W-:Y:S01]  /*9760*/  FFMA.FTZ R39, R13, R38, R46 ;  /* 0x000000260d277223 */ /* 0x000fe2000001002e */
[----:B------:R-:W-:-:S02]  /*9770*/  HADD2.F32 R21, -RZ, R15.H1_H1 ;  /* 0x3000000fff157230 */ /* 0x000fc40000004100 */
[C---:B------:R-:W-:Y:S01]  /*9780*/  FFMA.FTZ R38, R20.reuse, R3, -R29 ;  /* 0x0000000314267223 */ /* 0x040fe2000001081d */
        /* <DEDUP_REMOVED lines=12> */
[----:B------:R-:W-:Y:S02]  /*9850*/  HADD2.F32 R28, -RZ, R51.H1_H1 ;  /* 0x30000033ff1c7230 */ /* 0x000fe40000004100 */
[----:B------:R-:W-:Y:S01]  /*9860*/  FFMA.FTZ R44, R21, R36, R44 ;  /* 0x00000024152c7223 */ /* 0x000fe2000001002c */
[----:B------:R-:W-:-:S02]  /*9870*/  HADD2.F32 R20, -RZ, R33.H0_H0 ;  /* 0x20000021ff147230 */ /* 0x000fc40000004100 */
[C---:B------:R-:W-:Y:S01]  /*9880*/  FFMA.FTZ R29, R2.reuse, R3, -R29 ;  /* 0x00000003021d7223 */ /* 0x040fe2000001081d */
[----:B------:R-:W-:Y:S02]  /*9890*/  HADD2.F32 R15, -RZ, R14.H0_H0 ;  /* 0x2000000eff0f7230 */ /* 0x000fe40000004100 */
[----:B------:R-:W-:Y:S01]  /*98a0*/  FFMA.FTZ R30, R2, R13, R30 ;  /* 0x0000000d021e7223 */ /* 0x000fe2000001001e */
[----:B------:R-:W-:Y:S02]  /*98b0*/  HADD2.F32 R24, -RZ, R24.H1_H1 ;  /* 0x30000018ff187230 */ /* 0x000fe40000004100 */
[C---:B------:R-:W-:Y:S01]  /*98c0*/  FMUL.FTZ R36, R27.reuse, R28 ;  /* 0x0000001c1b247220 */ /* 0x040fe20000410000 */
[----:B------:R-:W-:Y:S01]  /*98d0*/  FMUL.FTZ R2, R27, R20 ;  /* 0x000000141b027220 */ /* 0x000fe20000410000 */
[----:B------:R-:W-:Y:S02]  /*98e0*/  HADD2.F32 R21, -RZ, R48.H0_H0 ;  /* 0x20000030ff157230 */ /* 0x000fe40000004100 */
[----:B------:R-:W-:-:S02]  /*98f0*/  HADD2.F32 R26, -RZ, R26.H1_H1 ;  /* 0x3000001aff1a7230 */ /* 0x000fc40000004100 */
[C---:B------:R-:W-:Y:S01]  /*9900*/  FFMA.FTZ R36, R15.reuse, R20, -R36 ;  /* 0x000000140f247223 */ /* 0x040fe20000010824 */
[----:B------:R-:W-:Y:S02]  /*9910*/  HADD2.F32 R25, -RZ, R47.H0_H0 ;  /* 0x2000002fff197230 */ /* 0x000fe40000004100 */
[----:B------:R-:W-:Y:S01]  /*9920*/  FFMA.FTZ R28, R15, R28, R2 ;  /* 0x0000001c0f1c7223 */ /* 0x000fe20000010002 */
[----:B------:R-:W-:Y:S02]  /*9930*/  HADD2.F32 R3, -RZ, R50.H0_H0 ;  /* 0x20000032ff037230 */ /* 0x000fe40000004100 */
[----:B------:R-:W-:Y:S01]  /*9940*/  FMUL.FTZ R15, R24, R21 ;  /* 0x00000015180f7220 */ /* 0x000fe20000410000 */
[----:B------:R-:W-:Y:S02]  /*9950*/  HADD2.F32 R13, -RZ, R49.H0_H0 ;  /* 0x20000031ff0d7230 */ /* 0x000fe40000004100 */
[----:B------:R-:W-:Y:S01]  /*9960*/  FMUL.FTZ R27, R26, R25 ;  /* 0x000000191a1b7220 */ /* 0x000fe20000410000 */
[----:B------:R-:W-:-:S02]  /*9970*/  HADD2.F32 R12, -RZ, R12.H1_H1 ;  /* 0x3000000cff0c7230 */ /* 0x000fc40000004100 */
[----:B------:R-:W-:Y:S01]  /*9980*/  FMUL.FTZ R24, R24, R3 ;  /* 0x0000000318187220 */ /* 0x000fe20000410000 */
[----:B------:R-:W-:Y:S02]  /*9990*/  HADD2.F32 R14, -RZ, R14.H1_H1 ;  /* 0x3000000eff0e7230 */ /* 0x000fe40000004100 */
[----:B------:R-:W-:Y:S01]  /*99a0*/  FMUL.FTZ R26, R26, R13 ;  /* 0x0000000d1a1a7220 */ /* 0x000fe20000410000 */
        /* <DEDUP_REMOVED lines=14> */
.L_x_8686:
[----:B------:R-:W-:Y:S05]  /*9a90*/  BSYNC B1 ;  /* 0x0000000000017941 */ /* 0x000fea0003800000 */
.L_x_8685:
[----:B------:R-:W-:Y:S01]  /*9aa0*/  PRMT R40, R55, 0x5410, R57 ;  /* 0x0000541037287816 */ /* 0x000fe20000000039 */
[----:B------:R-:W-:Y:S06]  /*9ab0*/  @P0 BRA `(.L_x_8677) ;  /* 0x0000000400800947 */ /* 0x000fec0003800000 */
[----:B------:R-:W2:Y:S01]  /*9ac0*/  LDL R2, [R1+0x70] ;  /* 0x0000700001027983 */ /* 0x000ea20000100800 */
[C---:B------:R-:W-:Y:S02]  /*9ad0*/  VIADD R3, R191.reuse, 0x20 ;  /* 0x00000020bf037836 */ /* 0x040fe40000000000 */
[----:B-1----:R-:W-:Y:S01]  /*9ae0*/  VIADD R12, R191, 0x20 ;  /* 0x00000020bf0c7836 */ /* 0x002fe20000000000 */
[----:B------:R-:W0:Y:S01]  /*9af0*/  LDL R41, [R1+0x68] ;  /* 0x0000680001297983 */ /* 0x000e220000100800 */
[----:B------:R-:W-:Y:S02]  /*9b00*/  IMAD.SHL.U32 R3, R3, 0x40, RZ ;  /* 0x0000004003037824 */ /* 0x000fe400078e00ff */
[----:B------:R-:W-:-:S03]  /*9b10*/  IMAD.SHL.U32 R12, R12, 0x40, RZ ;  /* 0x000000400c0c7824 */ /* 0x000fc600078e00ff */
[----:B------:R-:W-:Y:S02]  /*9b20*/  LOP3.LUT R3, R3, 0x1c0, RZ, 0xc0, !PT ;  /* 0x000001c003037812 */ /* 0x000fe400078ec0ff */
[----:B------:R-:W-:Y:S02]  /*9b30*/  LOP3.LUT R12, R12, 0x1c0, RZ, 0xc0, !PT ;  /* 0x000001c00c0c7812 */ /* 0x000fe400078ec0ff */
[----:B------:R-:W-:-:S04]  /*9b40*/  SHF.R.U32.HI R3, RZ, 0x3, R3 ;  /* 0x00000003ff037819 */ /* 0x000fc80000011603 */
[----:B------:R-:W-:Y:S01]  /*9b50*/  LOP3.LUT R34, R3, R34, R12, 0x1e, !PT ;  /* 0x0000002203227212 */ /* 0x000fe200078e1e0c */
[----:B------:R-:W-:Y:S01]  /*9b60*/  HADD2.F32 R21, -RZ, R52.H1_H1 ;  /* 0x30000034ff157230 */ /* 0x000fe20000004100 */
[----:B------:R-:W-:Y:S02]  /*9b70*/  SHF.R.U64 R39, R8, 0x10, R9 ;  /* 0x0000001008277819 */ /* 0x000fe40000001209 */
[--C-:B------:R-:W-:Y:S02]  /*9b80*/  SHF.R.U64 R38, R10, 0x10, R11.reuse ;  /* 0x000000100a267819 */ /* 0x100fe4000000120b */
[----:B------:R-:W-:Y:S01]  /*9b90*/  SHF.R.U32.HI R36, RZ, 0x10, R11 ;  /* 0x00000010ff247819 */ /* 0x000fe2000001160b */
[----:B------:R-:W-:Y:S01]  /*9ba0*/  HADD2.F32 R11, -RZ, R54.H0_H0 ;  /* 0x20000036ff0b7230 */ /* 0x000fe20000004100 */
[--C-:B------:R-:W-:Y:S02]  /*9bb0*/  SHF.R.U32.HI R20, RZ, 0x10, R5.reuse ;  /* 0x00000010ff147819 */ /* 0x100fe40000011605 */
[----:B------:R-:W-:-:S02]  /*9bc0*/  SHF.R.U64 R37, R4, 0x10, R5 ;  /* 0x0000001004257819 */ /* 0x000fc40000001205 */
[----:B------:R-:W-:Y:S01]  /*9bd0*/  SHF.R.U32.HI R28, RZ, 0x10, R9 ;  /* 0x00000010ff1c7819 */ /* 0x000fe20000011609 */
[----:B------:R-:W-:Y:S01]  /*9be0*/  HADD2.F32 R20, -RZ, R20.H0_H0 ;  /* 0x20000014ff147230 */ /* 0x000fe20000004100 */
[--C-:B------:R-:W-:Y:S02]  /*9bf0*/  SHF.R.U64 R35, R6, 0x10, R7.reuse ;  /* 0x0000001006237819 */ /* 0x100fe40000001207 */
[----:B------:R-:W-:Y:S01]  /*9c00*/  SHF.R.U32.HI R33, RZ, 0x10, R7 ;  /* 0x00000010ff217819 */ /* 0x000fe20000011607 */
[----:B--2---:R-:W-:-:S04]  /*9c10*/  IMAD.IADD R3, R2, 0x1, R34 ;  /* 0x0000000102037824 */ /* 0x004fc800078e0222 */
[----:B------:R-:W-:Y:S01]  /*9c20*/  IMAD R3, R3, 0x2, R18 ;  /* 0x0000000203037824 */ /* 0x000fe200078e0212 */
[----:B0-----:R-:W0:Y:S04]  /*9c30*/  LDS.128 R12, [R41+0x20400] ;  /* 0x02040000290c7984 */ /* 0x001e280000000c00 */
[----:B------:R-:W1:Y:S01]  /*9c40*/  LDS.128 R24, [R3+0x20400] ;  /* 0x0204000003187984 */ /* 0x000e620000000c00 */
[----:B0-----:R-:W-:Y:S02]  /*9c50*/  HADD2.F32 R4, -RZ, R13.H0_H0 ;  /* 0x2000000dff047230 */ /* 0x001fe40000004100 */
[--C-:B-1----:R-:W-:Y:S02]  /*9c60*/  HADD2.F32 R8, -RZ, R25.reuse.H0_H0 ;  /* 0x20000019ff087230 */ /* 0x102fe40000004100 */
[----:B------:R-:W-:-:S03]  /*9c70*/  HADD2.F32 R25, -RZ, R25.H1_H1 ;  /* 0x30000019ff197230 */ /* 0x000fc60000004100 */
[C---:B------:R-:W-:Y:S01]  /*9c80*/  FMUL.FTZ R29, R8.reuse, R21 ;  /* 0x00000015081d7220 */ /* 0x040fe20000410000 */
[-C--:B------:R-:W-:Y:S01]  /*9c90*/  FMUL.FTZ R31, R8, R11.reuse ;  /* 0x0000000b081f7220 */ /* 0x080fe20000410000 */
[----:B------:R-:W-:Y:S02]  /*9ca0*/  HADD2.F32 R13, -RZ, R13.H1_H1 ;  /* 0x3000000dff0d7230 */ /* 0x000fe40000004100 */
[C---:B------:R-:W-:Y:S01]  /*9cb0*/  FFMA.FTZ R29, R4.reuse, R11, -R29 ;  /* 0x0000000b041d7223 */ /* 0x040fe2000001081d */
[----:B------:R-:W-:Y:S02]  /*9cc0*/  HADD2.F32 R7, -RZ, R24.H0_H0 ;  /* 0x20000018ff077230 */ /* 0x000fe40000004100 */
[----:B------:R-:W-:Y:S01]  /*9cd0*/  FFMA.FTZ R31, R4, R21, R31 ;  /* 0x00000015041f7223 */ /* 0x000fe2000001001f */
[----:B------:R-:W-:Y:S02]  /*9ce0*/  HADD2.F32 R8, -RZ, R28.H0_H0 ;  /* 0x2000001cff087230 */ /* 0x000fe40000004100 */
[----:B------:R-:W-:Y:S01]  /*9cf0*/  FMUL.FTZ R28, R25, R20 ;  /* 0x00000014191c7220 */ /* 0x000fe20000410000 */
[----:B------:R-:W-:-:S02]  /*9d00*/  HADD2.F32 R11, -RZ, R32.H1_H1 ;  /* 0x30000020ff0b7230 */ /* 0x000fc40000004100 */
[--C-:B------:R-:W-:Y:S02]  /*9d10*/  HADD2.F32 R4, -RZ, R53.reuse.H1_H1 ;  /* 0x30000035ff047230 */ /* 0x100fe40000004100 */
[-C--:B------:R-:W-:Y:S01]  /*9d20*/  FMUL.FTZ R34, R25, R8.reuse ;  /* 0x0000000819227220 */ /* 0x080fe20000410000 */
[----:B------:R-:W-:Y:S02]  /*9d30*/  HADD2.F32 R2, -RZ, R12.H0_H0 ;  /* 0x2000000cff027230 */ /* 0x000fe40000004100 */
[----:B------:R-:W-:Y:S01]  /*9d40*/  FFMA.FTZ R30, R13, R8, -R28 ;  /* 0x000000080d1e7223 */ /* 0x000fe2000001081c */
[C---:B------:R-:W-:Y:S01]  /*9d50*/  FMUL.FTZ R21, R7.reuse, R11 ;  /* 0x0000000b07157220 */ /* 0x040fe20000410000 */
[----:B------:R-:W-:Y:S02]  /*9d60*/  HADD2.F32 R9, -RZ, R26.H0_H0 ;  /* 0x2000001aff097230 */ /* 0x000fe40000004100 */
[----:B------:R-:W-:Y:S01]  /*9d70*/  FMUL.FTZ R28, R7, R4 ;  /* 0x00000004071c7220 */ /* 0x000fe20000410000 */
[----:B------:R-:W-:-:S02]  /*9d80*/  HADD2.F32 R8, -RZ, R53.H0_H0 ;  /* 0x20000035ff087230 */ /* 0x000fc40000004100 */
[C---:B------:R-:W-:Y:S01]  /*9d90*/  FFMA.FTZ R21, R2.reuse, R4, -R21 ;  /* 0x0000000402157223 */ /* 0x040fe20000010815 */
[----:B------:R-:W-:Y:S02]  /*9da0*/  HADD2.F32 R5, -RZ, R14.H0_H0 ;  /* 0x2000000eff057230 */ /* 0x000fe40000004100 */
[----:B------:R-:W-:Y:S01]  /*9db0*/  FFMA.FTZ R28, R2, R11, R28 ;  /* 0x0000000b021c7223 */ /* 0x000fe2000001001c */
[--C-:B------:R-:W-:Y:S02]  /*9dc0*/  HADD2.F32 R4, -RZ, R40.reuse.H0_H0 ;  /* 0x20000028ff047230 */ /* 0x100fe40000004100 */
[----:B------:R-:W-:Y:S01]  /*9dd0*/  FMUL.FTZ R2, R9, R8 ;  /* 0x0000000809027220 */ /* 0x000fe20000410000 */
[----:B------:R-:W-:Y:S02]  /*9de0*/  HADD2.F32 R10, -RZ, R27.H0_H0 ;  /* 0x2000001bff0a7230 */ /* 0x000fe40000004100 */
[----:B------:R-:W-:Y:S02]  /*9df0*/  HADD2.F32 R7, -RZ, R40.H1_H1 ;  /* 0x30000028ff077230 */ /* 0x000fe40000004100 */
[----:B------:R-:W-:-:S02]  /*9e00*/  HADD2.F32 R11, -RZ, R32.H0_H0 ;  /* 0x20000020ff0b7230 */ /* 0x000fc40000004100 */
[----:B------:R-:W-:Y:S01]  /*9e10*/  FFMA.FTZ R34, R13, R20, R34 ;  /* 0x000000140d227223 */ /* 0x000fe20000010022 */
[-C--:B------:R-:W-:Y:S01]  /*9e20*/  FFMA.FTZ R20, R5, R4.reuse, -R2 ;  /* 0x0000000405147223 */ /* 0x080fe20000010802 */
[----:B------:R-:W-:Y:S02]  /*9e30*/  HADD2.F32 R6, -RZ, R15.H0_H0 ;  /* 0x2000000fff067230 */ /* 0x000fe40000004100 */
[----:B------:R-:W-:Y:S01]  /*9e40*/  FMUL.FTZ R32, R9, R4 ;  /* 0x0000000409207220 */ /* 0x000fe20000410000 */
[----:B------:R-:W-:Y:S02]  /*9e50*/  HADD2.F32 R2, -RZ, R36.H0_H0 ;  /* 0x20000024ff027230 */ /* 0x000fe40000004100 */
[C---:B------:R-:W-:Y:S01]  /*9e60*/  FMUL.FTZ R9, R10.reuse, R11 ;  /* 0x0000000b0a097220 */ /* 0x040fe20000410000 */
[----:B------:R-:W-:Y:S02]  /*9e70*/  HADD2.F32 R27, -RZ, R27.H1_H1 ;  /* 0x3000001bff1b7230 */ /* 0x000fe40000004100 */
[----:B------:R-:W-:Y:S01]  /*9e80*/  FMUL.FTZ R36, R10, R7 ;  /* 0x000000070a247220 */ /* 0x000fe20000410000 */
[----:B------:R-:W-:-:S02]  /*9e90*/  HADD2.F32 R4, -RZ, R33.H0_H0 ;  /* 0x20000021ff047230 */ /* 0x000fc40000004100 */
[----:B------:R-:W-:Y:S01]  /*9ea0*/  FFMA.FTZ R10, R5, R8, R32 ;  /* 0x00000008050a7223 */ /* 0x000fe20000010020 */
[----:B------:R-:W-:Y:S02]  /*9eb0*/  HADD2.F32 R15, -RZ, R15.H1_H1 ;  /* 0x3000000fff0f7230 */ /* 0x000fe40000004100 */
[C---:B------:R-:W-:Y:S01]  /*9ec0*/  FFMA.FTZ R8, R6.reuse, R7, -R9 ;  /* 0x0000000706087223 */ /* 0x040fe20000010809 */
[----:B------:R-:W-:Y:S01]  /*9ed0*/  FFMA.FTZ R36, R6, R11, R36 ;  /* 0x0000000b06247223 */ /* 0x000fe20000010024 */
[----:B------:R-:W-:Y:S02]  /*9ee0*/  HADD2.F32 R24, -RZ, R24.H1_H1 ;  /* 0x30000018ff187230 */ /* 0x000fe40000004100 */
[C---:B------:R-:W-:Y:S01]  /*9ef0*/  FMUL.FTZ R32, R27.reuse, R4 ;  /* 0x000000041b207220 */ /* 0x040fe20000410000 */
[----:B------:R-:W-:Y:S02]  /*9f00*/  HADD2.F32 R26, -RZ, R26.H1_H1 ;  /* 0x3000001aff1a7230 */ /* 0x000fe40000004100 */
[----:B------:R-:W-:Y:S01]  /*9f10*/  FMUL.FTZ R6, R27, R2 ;  /* 0x000000021b067220 */ /* 0x000fe20000410000 */
[----:B------:R-:W-:-:S02]  /*9f20*/  HADD2.F32 R9, -RZ, R37.H0_H0 ;  /* 0x20000025ff097230 */ /* 0x000fc40000004100 */
[----:B------:R-:W-:Y:S02]  /*9f30*/  HADD2.F32 R11, -RZ, R35.H0_H0 ;  /* 0x20000023ff0b7230 */ /* 0x000fe40000004100 */
[----:B------:R-:W-:Y:S02]  /*9f40*/  HADD2.F32 R5, -RZ, R39.H0_H0 ;  /* 0x20000027ff057230 */ /* 0x000fe40000004100 */
[----:B------:R-:W-:Y:S02]  /*9f50*/  HADD2.F32 R7, -RZ, R38.H0_H0 ;  /* 0x20000026ff077230 */ /* 0x000fe40000004100 */
[C---:B------:R-:W-:Y:S01]  /*9f60*/  FFMA.FTZ R27, R15.reuse, R2, -R32 ;  /* 0x000000020f1b7223 */ /* 0x040fe20000010820 */
[----:B------:R-:W-:Y:S02]  /*9f70*/  HADD2.F32 R12, -RZ, R12.H1_H1 ;  /* 0x3000000cff0c7230 */ /* 0x000fe40000004100 */
[----:B------:R-:W-:Y:S01]  /*9f80*/  FFMA.FTZ R33, R15, R4, R6 ;  /* 0x000000040f217223 */ /* 0x000fe20000010006 */
[----:B------:R-:W-:-:S02]  /*9f90*/  HADD2.F32 R14, -RZ, R14.H1_H1 ;  /* 0x3000000eff0e7230 */ /* 0x000fc40000004100 */
        /* <DEDUP_REMOVED lines=16> */
[----:B------:R3:W-:Y:S04]  /*a0a0*/  STS.128 [R41+0x20400], R4 ;  /* 0x0204000429007388 */ /* 0x0007e80000000c00 */
[----:B------:R3:W-:Y:S02]  /*a0b0*/  STS.128 [R3+0x20400], R8 ;  /* 0x0204000803007388 */ /* 0x0007e40000000c00 */
.L_x_8677:
[----:B------:R-:W-:Y:S05]  /*a0c0*/  BSYNC B0 ;  /* 0x0000000000007941 */ /* 0x000fea0003800000 */
.L_x_8663:
        /* <DEDUP_REMOVED lines=8> */
.L_x_8660:
[----:B------:R-:W-:-:S13]  /*a150*/  ISETP.NE.AND P0, PT, R186, 0x3, PT ;  /* 0x00000003ba00780c */ /* 0x000fda0003f05270 */
[----:B------:R-:W-:Y:S05]  /*a160*/  @!P0 BRA `(.L_x_8687) ;  /* 0x0000000000048947 */ /* 0x000fea0003800000 */
[----:B------:R-:W-:Y:S01]  /*a170*/  BPT.TRAP 0x1 ;  /* 0x000000040000795c */ /* 0x000fe20000300000 */
.L_x_8687:
[----:B------:R-:W-:Y:S01]  /*a180*/  IMAD R21, R19, 0x8, R18 ;  /* 0x0000000813157824 */ /* 0x000fe200078e0212 */
[----:B-1----:R-:W-:-:S04]  /*a190*/  SHF.L.U32 R12, R23, 0x1f, RZ ;  /* 0x0000001f170c7819 */ /* 0x002fc800000006ff */
[----:B------:R1:W4:Y:S01]  /*a1a0*/  SYNCS.PHASECHK.TRANS64.TRYWAIT P1, [R21+URZ+0x38830], R12 ;  /* 0x0388300c150075a7 */ /* 0x000322000802017f */
[----:B------:R-:W-:Y:S05]  /*a1b0*/  @!P0 BRA `(.L_x_8688) ;  /* 0x0000000000048947 */ /* 0x000fea0003800000 */
[----:B------:R-:W-:Y:S01]  /*a1c0*/  BPT.TRAP 0x1 ;  /* 0x000000040000795c */ /* 0x000fe20000300000 */
.L_x_8688:
[C---:B--2---:R-:W-:Y:S02]  /*a1d0*/  VIADD R2, R18.reuse, 0x22400 ;  /* 0x0002240012027836 */ /* 0x044fe40000000000 */
[----:B0--3--:R-:W-:-:S03]  /*a1e0*/  VIADD R3, R18, 0x20400 ;  /* 0x0002040012037836 */ /* 0x009fc60000000000 */
[----:B------:R-:W-:Y:S02]  /*a1f0*/  SHF.R.U32.HI R2, RZ, 0x4, R2 ;  /* 0x00000004ff027819 */ /* 0x000fe40000011602 */
[----:B------:R-:W-:Y:S02]  /*a200*/  SHF.R.U32.HI R3, RZ, 0x4, R3 ;  /* 0x00000004ff037819 */ /* 0x000fe40000011603 */
[----:B------:R-:W-:Y:S02]  /*a210*/  LOP3.LUT R2, R2, 0x3fff, RZ, 0xc0, !PT ;  /* 0x00003fff02027812 */ /* 0x000fe400078ec0ff */
[----:B------:R-:W-:Y:S02]  /*a220*/  LOP3.LUT R3, R3, 0x3fff, RZ, 0xc0, !PT ;  /* 0x00003fff03037812 */ /* 0x000fe400078ec0ff */
[----:B------:R-:W-:Y:S01]  /*a230*/  LOP3.LUT R206, R2, 0x10000, RZ, 0xfc, !PT ;  /* 0x0001000002ce7812 */ /* 0x000fe200078efcff */
[----:B----4-:R-:W-:Y:S06]  /*a240*/  @P1 BRA `(.L_x_8689) ;  /* 0x0000000000081947 */ /* 0x010fec0003800000 */
[----:B------:R-:W0:Y:S02]  /*a250*/  SYNCS.PHASECHK.TRANS64.TRYWAIT P1, [R21+URZ+0x38830], R12 ;  /* 0x0388300c150075a7 */ /* 0x000e24000802017f */
[----:B0-----:R-:W-:Y:S05]  /*a260*/  @!P1 BRA `(.L_x_8690) ;  /* 0x0000016c00509947 */ /* 0x001fea0003800000 */
.L_x_8689:
[----:B------:R-:W-:Y:S01]  /*a270*/  LOP3.LUT R4, R3, 0x10000, RZ, 0xfc, !PT ;  /* 0x0001000003047812 */ /* 0x000fe200078efcff */
[----:B------:R-:W-:Y:S01]  /*a280*/  IMAD R2, R19, 0x200, R206 ;  /* 0x0000020013027824 */ /* 0x000fe200078e02ce */
[----:B------:R-:W-:Y:S05]  /*a290*/  WARPSYNC.ALL ;  /* 0x0000000000007948 */ /* 0x000fea0003800000 */
[----:B------:R-:W-:Y:S01]  /*a2a0*/  IMAD.MOV.U32 R5, RZ, RZ, 0x40000040 ;  /* 0x40000040ff057424 */ /* 0x000fe200078e00ff */
[----:B------:R-:W-:Y:S01]  /*a2b0*/  R2UR UR4, R4 ;  /* 0x00000000040472ca */ /* 0x000fe200000e0000 */
[----:B------:R-:W-:Y:S01]  /*a2c0*/  IMAD.MOV.U32 R3, RZ, RZ, 0x40000040 ;  /* 0x40000040ff037424 */ /* 0x000fe200078e00ff */
[----:B------:R-:W-:Y:S01]  /*a2d0*/  R2UR UR6, R2 ;  /* 0x00000000020672ca */ /* 0x000fe200000e0000 */
[----:B-----5:R-:W-:Y:S01]  /*a2e0*/  WARPGROUP.ARRIVE ;  /* 0x00000000000079c5 */ /* 0x020fe20000000000 */
[----:B------:R-:W-:Y:S01]  /*a2f0*/  R2UR UR5, R5 ;  /* 0x00000000050572ca */ /* 0x000fe200000e0000 */
[----:B------:R-:W-:Y:S01]  /*a300*/  VIADD R10, R4, 0x2 ;  /* 0x00000002040a7836 */ /* 0x000fe20000000000 */
[----:B------:R-:W-:Y:S01]  /*a310*/  R2UR UR7, R3 ;  /* 0x00000000030772ca */ /* 0x000fe200000e0000 */
[----:B------:R-:W-:Y:S01]  /*a320*/  VIADD R6, R2, 0x2 ;  /* 0x0000000202067836 */ /* 0x000fe20000000000 */
[----:B------:R-:W-:Y:S01]  /*a330*/  IADD3 R8, R4, 0x4, RZ ;  /* 0x0000000404087810 */ /* 0x000fe20007ffe0ff */
[----:B------:R-:W-:Y:S01]  /*a340*/  IMAD.MOV.U32 R11, RZ, RZ, 0x40000040 ;  /* 0x40000040ff0b7424 */ /* 0x000fe200078e00ff */
[----:B------:R-:W-:Y:S01]  /*a350*/  BSSY B0, `(.L_x_8691) ;  /* 0x0000023000007945 */ /* 0x000fe20003800000 */
[----:B------:R-:W-:-:S02]  /*a360*/  IMAD.MOV.U32 R7, RZ, RZ, 0x40000040 ;  /* 0x40000040ff077424 */ /* 0x000fc400078e00ff */
        /* <DEDUP_REMOVED lines=25> */
[----:B------:R-:W-:Y:S02]  /*a500*/  R2UR UR7, R3 ;  /* 0x00000000030772ca */ /* 0x000fe400000e0000 */
[----:B------:R-:W-:Y:S01]  /*a510*/  SHF.L.U32 R3, R0, 0x1f, RZ ;  /* 0x0000001f00037819 */ /* 0x000fe200000006ff */
[----:B------:R-:W-:-:S02]  /*a520*/  WARPGROUP.DEPBAR.LE gsb0, 0x0 ;  /* 0x00008000000079c5 */ /* 0x000fc40000010000 */
[----:B------:R-:W-:-:S08]  /*a530*/  WARPGROUP.ARRIVE ;  /* 0x00000000000079c5 */ /* 0x000fd00000000000 */
[----:B------:R-:W-:Y:S03]  /*a540*/  HGMMA.64x64x16.F32 R24, gdesc[UR4], R24, gsb0 ;  /* 0x00e00000041879f0 */ /* 0x000fe60008000818 */
[----:B------:R-:W-:Y:S02]  /*a550*/  WARPGROUP.DEPBAR.LE gsb0, 0x0 ;  /* 0x00008000000079c5 */ /* 0x000fe40000010000 */
[----:B------:R-:W2:Y:S02]  /*a560*/  SYNCS.PHASECHK.TRANS64.TRYWAIT P1, [R18+URZ+0x38810], R3 ;  /* 0x03881003120075a7 */ /* 0x000ea4000802017f */
[----:B--2---:R-:W-:Y:S05]  /*a570*/  @!P1 BRA `(.L_x_8692) ;  /* 0x0000016800a09947 */ /* 0x004fea0003800000 */
.L_x_8916:
[----:B------:R-:W-:Y:S05]  /*a580*/  BSYNC B0 ;  /* 0x0000000000007941 */ /* 0x000fea0003800000 */
.L_x_8691:
[----:B------:R-:W-:Y:S05]  /*a590*/  @!P0 BRA `(.L_x_8693) ;  /* 0x0000000000048947 */ /* 0x000fea0003800000 */
[----:B------:R-:W-:Y:S01]  /*a5a0*/  BPT.TRAP 0x1 ;  /* 0x000000040000795c */ /* 0x000fe20000300000 */
.L_x_8693:
[----:B------:R3:W4:Y:S01]  /*a5b0*/  SYNCS.PHASECHK.TRANS64.TRYWAIT P1, [R21+URZ+0x38850], R12 ;  /* 0x0388500c150075a7 */ /* 0x000722000802017f */
[----:B------:R-:W-:Y:S05]  /*a5c0*/  @!P0 BRA `(.L_x_8694) ;  /* 0x0000000000048947 */ /* 0x000fea0003800000 */
[----:B------:R-:W-:Y:S01]  /*a5d0*/  BPT.TRAP 0x1 ;  /* 0x000000040000795c */ /* 0x000fe20000300000 */
.L_x_8694:
[----:B------:R-:W-:-:S05]  /*a5e0*/  VIADD R0, R18, 0x400 ;  /* 0x0000040012007836 */ /* 0x000fca0000000000 */
[----:B------:R-:W-:-:S04]  /*a5f0*/  SHF.R.U32.HI R0, RZ, 0x4, R0 ;  /* 0x00000004ff007819 */ /* 0x000fc80000011600 */
[----:B------:R-:W-:Y:S01]  /*a600*/  LOP3.LUT R0, R0, 0x3fff, RZ, 0xc0, !PT ;  /* 0x00003fff00007812 */ /* 0x000fe200078ec0ff */
[----:B----4-:R-:W-:Y:S06]  /*a610*/  @P1 BRA `(.L_x_8695) ;  /* 0x0000000000081947 */ /* 0x010fec0003800000 */
[----:B------:R-:W4:Y:S02]  /*a620*/  SYNCS.PHASECHK.TRANS64.TRYWAIT P1, [R21+URZ+0x38850], R12 ;  /* 0x0388500c150075a7 */ /* 0x000f24000802017f */
[----:B----4-:R-:W-:Y:S05]  /*a630*/  @!P1 BRA `(.L_x_8696) ;  /* 0x0000016800849947 */ /* 0x010fea0003800000 */
.L_x_8695:
[----:B------:R-:W-:Y:S05]  /*a640*/  WARPSYNC.ALL ;  /* 0x0000000000007948 */ /* 0x000fea0003800000 */
[----:B------:R-:W-:Y:S01]  /*a650*/  LOP3.LUT R207, R0, 0x10000, RZ, 0xfc, !PT ;  /* 0x0001000000cf7812 */ /* 0x000fe200078efcff */
[----:B------:R-:W-:Y:S01]  /*a660*/  VIADD R0, R18, 0x26400 ;  /* 0x0002640012007836 */ /* 0x000fe20000000000 */
[----:B------:R-:W-:-:S03]  /*a670*/  WARPGROUP.ARRIVE ;  /* 0x00000000000079c5 */ /* 0x000fc60000000000 */
[----:B01-34-:R-:W-:-:S03]  /*a680*/  IMAD R12, R19, 0x1000, R207 ;  /* 0x00001000130c7824 */ /* 0x01bfc600078e02cf */
[----:B------:R-:W0:Y:S01]  /*a690*/  S2R R20, SR_TID.X ;  /* 0x0000000000147919 */ /* 0x000e220000002100 */
[----:B------:R-:W-:Y:S01]  /*a6a0*/  IMAD.MOV.U32 R13, RZ, RZ, 0x40000040 ;  /* 0x40000040ff0d7424 */ /* 0x000fe200078e00ff */
[----:B------:R-:W-:Y:S01]  /*a6b0*/  SHF.R.U32.HI R0, RZ, 0x4, R0 ;  /* 0x00000004ff007819 */ /* 0x000fe20000011600 */
[----:B--2---:R-:W-:Y:S01]  /*a6c0*/  IMAD.MOV.U32 R3, RZ, RZ, 0x40000040 ;  /* 0x40000040ff037424 */ /* 0x004fe200078e00ff */
[C---:B------:R-:W-:Y:S01]  /*a6d0*/  R2UR UR6, R12.reuse ;  /* 0x000000000c0672ca */ /* 0x040fe200000e0000 */
[----:B------:R-:W-:Y:S01]  /*a6e0*/  VIADD R14, R12, 0x2 ;  /* 0x000000020c0e7836 */ /* 0x000fe20000000000 */
[----:B------:R-:W-:Y:S01]  /*a6f0*/  LOP3.LUT R0, R0, 0x3fff, RZ, 0xc0, !PT ;  /* 0x00003fff00007812 */ /* 0x000fe200078ec0ff */
[----:B------:R-:W-:Y:S01]  /*a700*/  IMAD.MOV.U32 R15, RZ, RZ, 0x40000040 ;  /* 0x40000040ff0f7424 */ /* 0x000fe200078e00ff */
[----:B------:R-:W-:Y:S01]  /*a710*/  R2UR UR7, R13 ;  /* 0x000000000d0772ca */ /* 0x000fe200000e0000 */
[----:B------:R-:W-:Y:S01]  /*a720*/  IMAD.MOV.U32 R59, RZ, RZ, 0x40000040 ;  /* 0x40000040ff3b7424 */ /* 0x000fe200078e00ff */
[----:B------:R-:W-:Y:S01]  /*a730*/  LOP3.LUT R2, R0, 0x10000, RZ, 0xfc, !PT ;  /* 0x0001000000027812 */ /* 0x000fe200078efcff */
[----:B------:R-:W-:Y:S01]  /*a740*/  VIADD R57, R12, 0x800 ;  /* 0x000008000c397836 */ /* 0x000fe20000000000 */
[----:B------:R-:W-:Y:S01]  /*a750*/  R2UR UR5, R3 ;  /* 0x00000000030572ca */ /* 0x000fe200000e0000 */
[----:B------:R-:W-:Y:S01]  /*a760*/  IMAD.MOV.U32 R60, RZ, RZ, 0x4 ;  /* 0x00000004ff3c7424 */ /* 0x000fe200078e00ff */
[C---:B------:R-:W-:Y:S01]  /*a770*/  R2UR UR4, R2.reuse ;  /* 0x00000000020472ca */ /* 0x040fe200000e0000 */
[----:B------:R-:W-:-:S02]  /*a780*/  VIADD R58, R2, 0x2 ;  /* 0x00000002023a7836 */ /* 0x000fc40000000000 */
[----:B------:R-:W-:-:S10]  /*a790*/  VIADD R13, R2, 0x800 ;  /* 0x00000800020d7836 */ /* 0x000fd40000000000 */
        /* <DEDUP_REMOVED lines=10> */
[----:B------:R-:W0:Y:S02]  /*a840*/  SHFL.IDX PT, R0, R20, RZ, 0x1f ;  /* 0x00001fff14007589 */ /* 0x000e2400000e0000 */
[----:B0-----:R-:W-:-:S04]  /*a850*/  ISETP.GT.AND P1, PT, R0, 0x7f, PT ;  /* 0x0000007f0000780c */ /* 0x001fc80003f24270 */
        /* <DEDUP_REMOVED lines=181> */
[----:B------:R-:W-:-:S04]  /*b3b0*/  SEL R13, R13, 0x26, P1 ;  /* 0x000000260d0d7807 */ /* 0x000fc80000800000 */
[----:B------:R-:W-:Y:S01]  /*b3c0*/  LOP3.LUT R13, R13, 0x6, RZ, 0xc0, !PT ;  /* 0x000000060d0d7812 */ /* 0x000fe200078ec0ff */
        /* <DEDUP_REMOVED lines=85> */
[----:B------:R-:W-:Y:S02]  /*b920*/  R2UR UR4, R58 ;  /* 0x000000003a0472ca */ /* 0x000fe400000e0000 */
[----:B------:R-:W-:Y:S01]  /*b930*/  R2UR UR5, R59 ;  /* 0x000000003b0572ca */ /* 0x000fe200000e0000 */
[----:B------:R-:W-:Y:S01]  /*b940*/  IMAD.MOV.U32 R59, RZ, RZ, 0x40000040 ;  /* 0x40000040ff3b7424 */ /* 0x000fe200078e00ff */
[----:B------:R-:W-:Y:S01]  /*b950*/  IADD3 R58, R20, R13, RZ ;  /* 0x0000000d143a7210 */ /* 0x000fe20007ffe0ff */
        /* <DEDUP_REMOVED lines=64> */
[----:B------:R-:W-:-:S03]  /*bd60*/  IMAD.MOV.U32 R57, RZ, RZ, 0x40 ;  /* 0x00000040ff397424 */ /* 0x000fc600078e00ff */
[----:B------:R-:W-:Y:S02]  /*bd70*/  SEL R13, R13, 0xf80, P1 ;  /* 0x00000f800d0d7807 */ /* 0x000fe40000800000 */
[----:B------:R-:W-:Y:S01]  /*bd80*/  SEL R0, R57, 0x3e, P1 ;  /* 0x0000003e39007807 */ /* 0x000fe20000800000 */
[----:B------:R-:W-:Y:S02]  /*bd90*/  WARPGROUP.DEPBAR.LE gsb0, 0x0 ;  /* 0x00008000000079c5 */ /* 0x000fe40000010000 */
[----:B------:R-:W-:-:S06]  /*bda0*/  WARPGROUP.ARRIVE ;  /* 0x00000000000079c5 */ /* 0x000fcc0000000000 */
[----:B------:R-:W-:Y:S01]  /*bdb0*/  HGMMA.64x64x16.F32 R24, gdesc[UR4], R24, gsb0 ;  /* 0x00e00000041879f0 */ /* 0x000fe20008000818 */
[----:B------:R-:W-:Y:S02]  /*bdc0*/  R2UR UR6, R14 ;  /* 0x000000000e0672ca */ /* 0x000fe400000e0000 */
[----:B------:R-:W-:Y:S02]  /*bdd0*/  R2UR UR7, R15 ;  /* 0x000000000f0772ca */ /* 0x000fe400000e0000 */
[----:B------:R-:W-:Y:S02]  /*bde0*/  R2UR UR4, R58 ;  /* 0x000000003a0472ca */ /* 0x000fe400000e0000 */
[----:B------:R-:W-:Y:S02]  /*bdf0*/  R2UR UR5, R59 ;  /* 0x000000003b0572ca */ /* 0x000fe400000e0000 */
[----:B------:R-:W-:Y:S02]  /*be00*/  LOP3.LUT R15, R13, 0x1e00, RZ, 0xc0, !PT ;  /* 0x00001e000d0f7812 */ /* 0x000fe400078ec0ff */
[----:B------:R-:W-:-:S04]  /*be10*/  LOP3.LUT R13, R0, 0x6, RZ, 0xc0, !PT ;  /* 0x00000006000d7812 */ /* 0x000fc800078ec0ff */
[CC--:B------:R-:W-:Y:S02]  /*be20*/  IADD3 R14, R13.reuse, R15.reuse, R2 ;  /* 0x0000000f0d0e7210 */ /* 0x0c0fe40007ffe002 */
[----:B------:R-:W-:Y:S01]  /*be30*/  IADD3 R12, R13, R15, R12 ;  /* 0x0000000f0d0c7210 */ /* 0x000fe20007ffe00c */
[----:B------:R-:W-:Y:S02]  /*be40*/  IMAD.MOV.U32 R15, RZ, RZ, 0x40000040 ;  /* 0x40000040ff0f7424 */ /* 0x000fe400078e00ff */
[----:B------:R-:W-:Y:S01]  /*be50*/  IMAD.MOV.U32 R13, RZ, RZ, 0x40000040 ;  /* 0x40000040ff0d7424 */ /* 0x000fe200078e00ff */
        /* <DEDUP_REMOVED lines=13> */
.L_x_8697:
[----:B------:R-:W2:Y:S01]  /*bf30*/  LDL R0, [R1+0x10] ;  /* 0x0000100001007983 */ /* 0x000ea20000100800 */
[----:B------:R-:W0:Y:S01]  /*bf40*/  LDC R12, c[0x0][0x448] ;  /* 0x00011200ff0c7b82 */ /* 0x000e220000000800 */
[----:B------:R-:W-:Y:S01]  /*bf50*/  ULDC UR4, c[0x0][0xa80] ;  /* 0x0002a00000047ab9 */ /* 0x000fe20000000800 */
[----:B------:R-:W-:Y:S01]  /*bf60*/  LOP3.LUT R22, R22, 0xffffffef, RZ, 0xc0, !PT ;  /* 0xffffffef16167812 */ /* 0x000fe200078ec0ff */
[----:B------:R-:W3:Y:S01]  /*bf70*/  LDL R58, [R1] ;  /* 0x00000000013a7983 */ /* 0x000ee20000100800 */
[----:B0-----:R-:W-:-:S13]  /*bf80*/  ISETP.NE.AND P5, PT, R12, 0x1, PT ;  /* 0x000000010c00780c */ /* 0x001fda0003fa5270 */
[----:B------:R-:W0:Y:S01]  /*bf90*/  @P5 LDC R13, c[0x0][0x44c] ;  /* 0x00011300ff0d5b82 */ /* 0x000e220000000800 */
[----:B------:R-:W-:-:S07]  /*bfa0*/  @P5 LOP3.LUT R22, R22, 0x10, RZ, 0xfc, !PT ;  /* 0x0000001016165812 */ /* 0x000fce00078efcff */
[----:B------:R-:W1:Y:S01]  /*bfb0*/  @P5 LDC R15, c[0x0][0x450] ;  /* 0x00011400ff0f5b82 */ /* 0x000e620000000800 */
[----:B--2---:R-:W-:-:S04]  /*bfc0*/  IMAD.IADD R0, R0, 0x1, R213 ;  /* 0x0000000100007824 */ /* 0x004fc800078e02d5 */
[----:B0-----:R-:W-:-:S05]  /*bfd0*/  @P5 IMAD.HI.U32 R12, R0, R13, RZ ;  /* 0x0000000d000c5227 */ /* 0x001fca00078e00ff */
[----:B-1----:R-:W-:-:S05]  /*bfe0*/  @P5 SHF.R.U32.HI R0, RZ, R15, R12 ;  /* 0x0000000fff005219 */ /* 0x002fca000001160c */
[----:B------:R-:W0:Y:S01]  /*bff0*/  SHFL.IDX PT, R14, R0, RZ, 0x1c1f ;  /* 0x001c1fff000e7589 */ /* 0x000e2200000e0000 */
[----:B------:R-:W-:-:S05]  /*c000*/  IMAD R12, R168, -0x40, R57 ;  /* 0xffffffc0a80c7824 */ /* 0x000fca00078e0239 */
[----:B------:R-:W-:Y:S02]  /*c010*/  IADD3 R13, R211, 0x1, R12 ;  /* 0x00000001d30d7810 */ /* 0x000fe40007ffe00c */
[----:B------:R-:W-:Y:S02]  /*c020*/  IADD3 R12, -R193, R12, R211 ;  /* 0x0000000cc10c7210 */ /* 0x000fe40007ffe1d3 */
        /* <DEDUP_REMOVED lines=47> */
[----:B------:R-:W-:Y:S01]  /*c320*/  FMNMX.FTZ R20, R69, R20, !PT ;  /* 0x0000001445147209 */ /* 0x000fe20007810000 */
[----:B------:R-:W0:Y:S03]  /*c330*/  SHFL.IDX PT, R0, R0, 0x1, 0x1c1f ;  /* 0x003c1f0000007f89 */ /* 0x000e2600000e0000 */
[----:B------:R-:W-:-:S05]  /*c340*/  FMNMX.FTZ R20, R53, R20, !PT ;  /* 0x0000001435147209 */ /* 0x000fca0007810000 */
[----:B------:R-:W1:Y:S01]  /*c350*/  SHFL.BFLY PT, R71, R20, 0x2, 0x1f ;  /* 0x0c401f0014477f89 */ /* 0x000e6200000e0000 */
[----:B0-----:R-:W-:-:S04]  /*c360*/  VIADDMNMX R14, R0, R13, R12, PT ;  /* 0x0000000d000e7246 */ /* 0x001fc8000380010c */
[C---:B------:R-:W-:Y:S02]  /*c370*/  ISETP.GT.AND P1, PT, R14.reuse, RZ, PT ;  /* 0x000000ff0e00720c */ /* 0x040fe40003f24270 */
[----:B------:R-:W-:Y:S02]  /*c380*/  ISETP.GT.AND P2, PT, R14, 0x1, PT ;  /* 0x000000010e00780c */ /* 0x000fe40003f44270 */
[----:B-1----:R-:W-:Y:S02]  /*c390*/  FMNMX.FTZ R24, R20, R71, !PT ;  /* 0x0000004714187209 */ /* 0x002fe40007810000 */
[----:B------:R-:W-:Y:S02]  /*c3a0*/  ISETP.GT.AND P3, PT, R14, 0x8, PT ;  /* 0x000000080e00780c */ /* 0x000fe40003f64270 */
[----:B------:R-:W-:Y:S02]  /*c3b0*/  FSEL R71, R26, -INF , P1 ;  /* 0xff8000001a477808 */ /* 0x000fe40000800000 */
        /* <DEDUP_REMOVED lines=15> */
[----:B------:R-:W-:Y:S01]  /*c4b0*/  FMNMX.FTZ R0, R79, R0, !PT ;  /* 0x000000004f007209 */ /* 0x000fe20007810000 */
[----:B------:R-:W0:Y:S01]  /*c4c0*/  SHFL.BFLY PT, R13, R24, 0x1, 0x1f ;  /* 0x0c201f00180d7f89 */ /* 0x000e2200000e0000 */
        /* <DEDUP_REMOVED lines=18> */
[----:B------:R-:W-:Y:S01]  /*c5f0*/  IMAD.U32 R12, RZ, RZ, UR4 ;  /* 0x00000004ff0c7e24 */ /* 0x000fe2000f8e00ff */
[----:B0-----:R-:W-:Y:S02]  /*c600*/  FMNMX.FTZ R13, R24, R13, !PT ;  /* 0x0000000d180d7209 */ /* 0x001fe40007810000 */
[----:B------:R-:W-:Y:S02]  /*c610*/  ISETP.GT.AND P1, PT, R14, 0x38, PT ;  /* 0x000000380e00780c */ /* 0x000fe40003f24270 */
[----:B------:R-:W-:-:S02]  /*c620*/  FSEL R51, R51, -INF , P2 ;  /* 0xff80000033337808 */ /* 0x000fc40001000000 */
[----:B------:R-:W-:Y:S01]  /*c630*/  FMNMX.FTZ R0, R89, R0, !PT ;  /* 0x0000000059007209 */ /* 0x000fe20007810000 */
[----:B------:R-:W-:Y:S01]  /*c640*/  FMUL.FTZ R20, R13, R12 ;  /* 0x0000000c0d147220 */ /* 0x000fe20000410000 */
[----:B------:R-:W-:Y:S02]  /*c650*/  ISETP.GT.AND P2, PT, R14, 0x39, PT ;  /* 0x000000390e00780c */ /* 0x000fe40003f44270 */
[----:B------:R-:W-:Y:S02]  /*c660*/  FSEL R91, R54, -INF , P1 ;  /* 0xff800000365b7808 */ /* 0x000fe40000800000 */
[----:B------:R-:W-:Y:S02]  /*c670*/  FMNMX.FTZ R0, R51, R0, !PT ;  /* 0x0000000033007209 */ /* 0x000fe40007810000 */
[----:B------:R-:W-:Y:S02]  /*c680*/  FSETP.NEU.FTZ.AND P4, PT, R13, -INF , PT ;  /* 0xff8000000d00780b */ /* 0x000fe40003f9d000 */
[----:B------:R-:W-:-:S02]  /*c690*/  FSEL R55, R55, -INF , P2 ;  /* 0xff80000037377808 */ /* 0x000fc40001000000 */
[----:B------:R-:W-:Y:S02]  /*c6a0*/  FMNMX.FTZ R0, R91, R0, !PT ;  /* 0x000000005b007209 */ /* 0x000fe40007810000 */
[----:B------:R-:W-:Y:S02]  /*c6b0*/  FSEL R24, R20, RZ, P4 ;  /* 0x000000ff14187208 */ /* 0x000fe40002000000 */
[----:B------:R-:W-:-:S03]  /*c6c0*/  FMNMX.FTZ R0, R55, R0, !PT ;  /* 0x0000000037007209 */ /* 0x000fc60007810000 */
[-CC-:B------:R-:W-:Y:S01]  /*c6d0*/  FFMA.FTZ R164, R15, R12.reuse, -R24.reuse ;  /* 0x0000000c0fa47223 */ /* 0x180fe20000010818 */
[----:B------:R-:W-:Y:S02]  /*c6e0*/  FFMA.FTZ R15, R25, R12, -R24 ;  /* 0x0000000c190f7223 */ /* 0x000fe40000010818 */
[----:B------:R-:W0:Y:S02]  /*c6f0*/  SHFL.BFLY PT, R25, R0, 0x2, 0x1f ;  /* 0x0c401f0000197f89 */ /* 0x000e2400000e0000 */
[----:B0-----:R-:W-:-:S05]  /*c700*/  FMNMX.FTZ R25, R0, R25, !PT ;  /* 0x0000001900197209 */ /* 0x001fca0007810000 */
[----:B------:R-:W0:Y:S01]  /*c710*/  SHFL.BFLY PT, R20, R25, 0x1, 0x1f ;  /* 0x0c201f0019147f89 */ /* 0x000e2200000e0000 */
[-CC-:B------:R-:W-:Y:S01]  /*c720*/  FFMA.FTZ R166, R57, R12.reuse, -R24.reuse ;  /* 0x0000000c39a67223 */ /* 0x180fe20000010818 */
[----:B------:R-:W-:Y:S01]  /*c730*/  MUFU.EX2 R164, R164 ;  /* 0x000000a400a47308 */ /* 0x000fe20000000800 */
[----:B------:R-:W-:Y:S01]  /*c740*/  FFMA.FTZ R29, R29, R12, -R24 ;  /* 0x0000000c1d1d7223 */ /* 0x000fe20000010818 */
[----:B0-----:R-:W-:-:S04]  /*c750*/  FMNMX.FTZ R20, R25, R20, !PT ;  /* 0x0000001419147209 */ /* 0x001fc80007810000 */
[C---:B------:R-:W-:Y:S01]  /*c760*/  FSETP.NEU.FTZ.AND P1, PT, R20.reuse, -INF , PT ;  /* 0xff8000001400780b */ /* 0x040fe20003f3d000 */
[----:B------:R-:W-:-:S05]  /*c770*/  FMUL.FTZ R0, R20, R12 ;  /* 0x0000000c14007220 */ /* 0x000fca0000410000 */
[----:B------:R-:W-:Y:S01]  /*c780*/  FSEL R26, R0, RZ, P1 ;  /* 0x000000ff001a7208 */ /* 0x000fe20000800000 */
[----:B------:R-:W0:Y:S04]  /*c790*/  MUFU.EX2 R15, R15 ;  /* 0x0000000f000f7308 */ /* 0x000e280000000800 */
[-CC-:B------:R-:W-:Y:S01]  /*c7a0*/  FFMA.FTZ R71, R71, R12.reuse, -R26.reuse ;  /* 0x0000000c47477223 */ /* 0x180fe2000001081a */
[-CC-:B------:R-:W-:Y:S01]  /*c7b0*/  FFMA.FTZ R27, R27, R12.reuse, -R26.reuse ;  /* 0x0000000c1b1b7223 */ /* 0x180fe2000001081a */
[----:B------:R-:W-:-:S03]  /*c7c0*/  FFMA.FTZ R73, R73, R12, -R26 ;  /* 0x0000000c49497223 */ /* 0x000fc6000001081a */
[----:B------:R-:W-:Y:S01]  /*c7d0*/  MUFU.EX2 R28, R27 ;  /* 0x0000001b001c7308 */ /* 0x000fe20000000800 */
[-C--:B------:R-:W-:Y:S01]  /*c7e0*/  FFMA.FTZ R160, R59, R12.reuse, -R24 ;  /* 0x0000000c3ba07223 */ /* 0x080fe20000010818 */
[----:B------:R-:W-:-:S06]  /*c7f0*/  FFMA.FTZ R75, R75, R12, -R26 ;  /* 0x0000000c4b4b7223 */ /* 0x000fcc000001081a */
[----:B------:R-:W1:Y:S01]  /*c800*/  MUFU.EX2 R71, R71 ;  /* 0x0000004700477308 */ /* 0x000e620000000800 */
[-C--:B------:R-:W-:Y:S01]  /*c810*/  FFMA.FTZ R77, R77, R12.reuse, -R26 ;  /* 0x0000000c4d4d7223 */ /* 0x080fe2000001081a */
[----:B------:R-:W-:-:S06]  /*c820*/  FFMA.FTZ R14, R33, R12, -R24 ;  /* 0x0000000c210e7223 */ /* 0x000fcc0000010818 */
[----:B------:R-:W2:Y:S01]  /*c830*/  MUFU.EX2 R166, R166 ;  /* 0x000000a600a67308 */ /* 0x000ea20000000800 */
[----:B------:R-:W-:-:S07]  /*c840*/  IMAD.MOV.U32 R25, RZ, RZ, 0x40000040 ;  /* 0x40000040ff197424 */ /* 0x000fce00078e00ff */
[----:B------:R-:W4:Y:S01]  /*c850*/  MUFU.EX2 R73, R73 ;  /* 0x0000004900497308 */ /* 0x000f220000000800 */
[----:B------:R-:W-:-:S07]  /*c860*/  FFMA.FTZ R79, R79, R12, -R26 ;  /* 0x0000000c4f4f7223 */ /* 0x000fce000001081a */
[----:B------:R-:W5:Y:S01]  /*c870*/  MUFU.EX2 R29, R29 ;  /* 0x0000001d001d7308 */ /* 0x000f620000000800 */
[----:B------:R-:W-:-:S07]  /*c880*/  R2UR UR7, R25 ;  /* 0x00000000190772ca */ /* 0x000fce00000e0000 */
[----:B------:R-:W3:Y:S01]  /*c890*/  MUFU.EX2 R30, R75 ;  /* 0x0000004b001e7308 */ /* 0x000ee20000000800 */
[-CC-:B------:R-:W-:Y:S01]  /*c8a0*/  FFMA.FTZ R162, R61, R12.reuse, -R24.reuse ;  /* 0x0000000c3da27223 */ /* 0x180fe20000010818 */
[----:B------:R-:W-:Y:S01]  /*c8b0*/  FFMA.FTZ R31, R37, R12, -R24 ;  /* 0x0000000c251f7223 */ /* 0x000fe20000010818 */
[----:B0-----:R-:W-:-:S05]  /*c8c0*/  FADD.FTZ R25, R164, R15 ;  /* 0x0000000fa4197221 */ /* 0x001fca0000010000 */
[----:B------:R-:W0:Y:S01]  /*c8d0*/  MUFU.EX2 R160, R160 ;  /* 0x000000a000a07308 */ /* 0x000e220000000800 */
[-CC-:B------:R-:W-:Y:S01]  /*c8e0*/  FFMA.FTZ R156, R63, R12.reuse, -R24.reuse ;  /* 0x0000000c3f9c7223 */ /* 0x180fe20000010818 */
[-CC-:B------:R-:W-:Y:S01]  /*c8f0*/  FFMA.FTZ R33, R41, R12.reuse, -R24.reuse ;  /* 0x0000000c29217223 */ /* 0x180fe20000010818 */
[----:B------:R-:W-:-:S05]  /*c900*/  FFMA.FTZ R158, R65, R12, -R24 ;  /* 0x0000000c419e7223 */ /* 0x000fca0000010818 */
[----:B------:R1:W-:Y:S01]  /*c910*/  MUFU.EX2 R57, R14 ;  /* 0x0000000e00397308 */ /* 0x0003e20000000800 */
[-CC-:B------:R-:W-:Y:S01]  /*c920*/  FFMA.FTZ R35, R45, R12.reuse, -R24.reuse ;  /* 0x0000000c2d237223 */ /* 0x180fe20000010818 */
[-CC-:B------:R-:W-:Y:S01]  /*c930*/  FFMA.FTZ R152, R67, R12.reuse, -R24.reuse ;  /* 0x0000000c43987223 */ /* 0x180fe20000010818 */
[-CC-:B------:R-:W-:Y:S01]  /*c940*/  FFMA.FTZ R37, R49, R12.reuse, -R24.reuse ;  /* 0x0000000c31257223 */ /* 0x180fe20000010818 */
[----:B------:R-:W-:-:S04]  /*c950*/  FFMA.FTZ R154, R69, R12, -R24 ;  /* 0x0000000c459a7223 */ /* 0x000fc80000010818 */
[----:B------:R-:W0:Y:S01]  /*c960*/  MUFU.EX2 R77, R77 ;  /* 0x0000004d004d7308 */ /* 0x000e220000000800 */
[----:B-1----:R-:W-:Y:S01]  /*c970*/  LOP3.LUT R14, R56, 0x2000000, RZ, 0xfc, !PT ;  /* 0x02000000380e7812 */ /* 0x002fe200078efcff */
[-C--:B------:R-:W-:Y:S01]  /*c980*/  FFMA.FTZ R39, R53, R12.reuse, -R24 ;  /* 0x0000000c35277223 */ /* 0x080fe20000010818 */
[-C--:B------:R-:W-:Y:S01]  /*c990*/  FFMA.FTZ R81, R81, R12.reuse, -R26 ;  /* 0x0000000c51517223 */ /* 0x080fe2000001081a */
[----:B------:R-:W-:Y:S01]  /*c9a0*/  FADD.FTZ R36, R71, R28 ;  /* 0x0000001c47247221 */ /* 0x000fe20000010000 */
[----:B------:R-:W-:Y:S02]  /*c9b0*/  IMAD.MOV.U32 R27, RZ, RZ, 0x40000040 ;  /* 0x40000040ff1b7424 */ /* 0x000fe400078e00ff */
[----:B------:R-:W-:Y:S01]  /*c9c0*/  IMAD R24, R19, 0x1000, R14 ;  /* 0x0000100013187824 */ /* 0x000fe200078e020e */
[----:B------:R-:W1:Y:S01]  /*c9d0*/  MUFU.EX2 R32, R79 ;  /* 0x0000004f00207308 */ /* 0x000e620000000800 */
[----:B--2---:R-:W-:Y:S01]  /*c9e0*/  FADD.FTZ R38, R166, R25 ;  /* 0x00000019a6267221 */ /* 0x004fe20000010000 */
        /* <DEDUP_REMOVED lines=10> */
[----:B------:R-:W-:-:S02]  /*ca90*/  VIADD R26, R24, 0x80 ;  /* 0x00000080181a7836 */ /* 0x000fc40000000000 */
[----:B----4-:R-:W-:Y:S01]  /*caa0*/  FADD.FTZ R25, R73, R36 ;  /* 0x0000002449197221 */ /* 0x010fe20000010000 */
[----:B------:R-:W-:Y:S01]  /*cab0*/  R2UR UR11, R27 ;  /* 0x000000001b0b72ca */ /* 0x000fe200000e0000 */
[----:B------:R-:W-:Y:S02]  /*cac0*/  VIADD R0, R21, 0x38840 ;  /* 0x0003884015007836 */ /* 0x000fe40000000000 */
[----:B-----5:R-:W-:Y:S01]  /*cad0*/  FADD.FTZ R27, R29, R38 ;  /* 0x000000261d1b7221 */ /* 0x020fe20000010000 */
[----:B------:R-:W4:Y:S01]  /*cae0*/  MUFU.EX2 R81, R81 ;  /* 0x0000005100517308 */ /* 0x000f220000000800 */
[----:B---3--:R-:W-:Y:S01]  /*caf0*/  FADD.FTZ R38, R30, R25 ;  /* 0x000000191e267221 */ /* 0x008fe20000010000 */
[----:B------:R-:W-:Y:S01]  /*cb00*/  R2UR UR10, R26 ;  /* 0x000000001a0a72ca */ /* 0x000fe200000e0000 */
[----:B------:R-:W-:Y:S02]  /*cb10*/  VIADD R26, R24, 0x100 ;  /* 0x00000100181a7836 */ /* 0x000fe40000000000 */
[----:B0-----:R-:W-:Y:S01]  /*cb20*/  FADD.FTZ R40, R160, R27 ;  /* 0x0000001ba0287221 */ /* 0x001fe20000010000 */
[----:B------:R-:W-:-:S02]  /*cb30*/  PRMT R0, R187, 0x654, R0 ;  /* 0x00000654bb007816 */ /* 0x000fc40000000000 */
[----:B------:R-:W0:Y:S01]  /*cb40*/  MUFU.EX2 R31, R31 ;  /* 0x0000001f001f7308 */ /* 0x000e220000000800 */
[----:B------:R-:W-:Y:S02]  /*cb50*/  IMAD.MOV.U32 R27, RZ, RZ, 0x40000040 ;  /* 0x40000040ff1b7424 */ /* 0x000fe400078e00ff */
[----:B------:R-:W-:-:S05]  /*cb60*/  FADD.FTZ R25, R77, R38 ;  /* 0x000000264d197221 */ /* 0x000fca0000010000 */
[----:B------:R-:W3:Y:S01]  /*cb70*/  MUFU.EX2 R34, R83 ;  /* 0x0000005300227308 */ /* 0x000ee20000000800 */
[----:B------:R-:W-:Y:S01]  /*cb80*/  R2UR UR14, R26 ;  /* 0x000000001a0e72ca */ /* 0x000fe200000e0000 */
[----:B------:R5:W-:Y:S01]  /*cb90*/  SYNCS.ARRIVE.TRANS64.RED.A1T0 RZ, [R0+URZ], RZ ;  /* 0x000000ff00ff79a7 */ /* 0x000be2000810043f */
[----:B------:R-:W-:Y:S01]  /*cba0*/  R2UR UR15, R27 ;  /* 0x000000001b0f72ca */ /* 0x000fe200000e0000 */
[----:B-1----:R-:W-:-:S04]  /*cbb0*/  FADD.FTZ R26, R32, R25 ;  /* 0x00000019201a7221 */ /* 0x002fc80000010000 */
[----:B------:R-:W1:Y:S01]  /*cbc0*/  MUFU.EX2 R156, R156 ;  /* 0x0000009c009c7308 */ /* 0x000e620000000800 */
[----:B------:R-:W-:Y:S01]  /*cbd0*/  FADD.FTZ R27, R57, R40 ;  /* 0x00000028391b7221 */ /* 0x000fe20000010000 */
[----:B------:R-:W-:-:S06]  /*cbe0*/  MOV R25, 0x40000040 ;  /* 0x4000004000197802 */ /* 0x000fcc0000000f00 */
[----:B------:R-:W1:Y:S01]  /*cbf0*/  MUFU.EX2 R85, R85 ;  /* 0x0000005500557308 */ /* 0x000e620000000800 */
[----:B--2---:R-:W-:Y:S01]  /*cc00*/  FADD.FTZ R38, R162, R27 ;  /* 0x0000001ba2267221 */ /* 0x004fe20000010000 */
[----:B------:R-:W-:Y:S01]  /*cc10*/  R2UR UR19, R25 ;  /* 0x00000000191372ca */ /* 0x000fe200000e0000 */
[----:B----4-:R-:W-:-:S05]  /*cc20*/  FADD.FTZ R25, R81, R26 ;  /* 0x0000001a51197221 */ /* 0x010fca0000010000 */
[----:B-----5:R-:W2:Y:S01]  /*cc30*/  MUFU.EX2 R0, R43 ;  /* 0x0000002b00007308 */ /* 0x020ea20000000800 */
[----:B------:R-:W-:Y:S01]  /*cc40*/  F2FP.F16.F32.PACK_AB R164, R15, R164 ;  /* 0x000000a40fa4723e */ /* 0x000fe200000000ff */
[----:B0-----:R-:W-:-:S06]  /*cc50*/  FADD.FTZ R15, R31, R38 ;  /* 0x000000261f0f7221 */ /* 0x001fcc0000010000 */
[----:B------:R-:W0:Y:S01]  /*cc60*/  MUFU.EX2 R33, R33 ;  /* 0x0000002100217308 */ /* 0x000e220000000800 */
[----:B---3--:R-:W-:-:S07]  /*cc70*/  FADD.FTZ R26, R34, R25 ;  /* 0x00000019221a7221 */ /* 0x008fce0000010000 */
[----:B------:R-:W3:Y:S01]  /*cc80*/  MUFU.EX2 R87, R87 ;  /* 0x0000005700577308 */ /* 0x000ee20000000800 */
[----:B-1----:R-:W-:-:S07]  /*cc90*/  FADD.FTZ R38, R156, R15 ;  /* 0x0000000f9c267221 */ /* 0x002fce0000010000 */
[----:B------:R-:W1:Y:S01]  /*cca0*/  MUFU.EX2 R158, R158 ;  /* 0x0000009e009e7308 */ /* 0x000e620000000800 */
[C---:B------:R-:W-:Y:S01]  /*ccb0*/  R2UR UR6, R24.reuse ;  /* 0x00000000180672ca */ /* 0x040fe200000e0000 */
[----:B------:R-:W-:Y:S01]  /*ccc0*/  FADD.FTZ R15, R85, R26 ;  /* 0x0000001a550f7221 */ /* 0x000fe20000010000 */
[----:B------:R-:W-:-:S05]  /*ccd0*/  VIADD R24, R24, 0x180 ;  /* 0x0000018018187836 */ /* 0x000fca0000000000 */
[----:B------:R-:W4:Y:S01]  /*cce0*/  MUFU.EX2 R35, R35 ;  /* 0x0000002300237308 */ /* 0x000f220000000800 */
[----:B--2---:R-:W-:-:S07]  /*ccf0*/  FADD.FTZ R26, R0, R15 ;  /* 0x0000000f001a7221 */ /* 0x004fce0000010000 */
[----:B------:R-:W2:Y:S01]  /*cd00*/  MUFU.EX2 R36, R47 ;  /* 0x0000002f00247308 */ /* 0x000ea20000000800 */
[----:B------:R-:W-:Y:S01]  /*cd10*/  R2UR UR18, R24 ;  /* 0x00000000181272ca */ /* 0x000fe200000e0000 */
[----:B0-----:R-:W-:-:S06]  /*cd20*/  FADD.FTZ R25, R33, R38 ;  /* 0x0000002621197221 */ /* 0x001fcc0000010000 */
[----:B------:R-:W0:Y:S01]  /*cd30*/  MUFU.EX2 R152, R152 ;  /* 0x0000009800987308 */ /* 0x000e220000000800 */
[----:B------:R-:W-:Y:S01]  /*cd40*/  F2FP.F16.F32.PACK_AB R165, R28, R71 ;  /* 0x000000471ca5723e */ /* 0x000fe200000000ff */
[----:B---3--:R-:W-:-:S06]  /*cd50*/  FADD.FTZ R15, R87, R26 ;  /* 0x0000001a570f7221 */ /* 0x008fcc0000010000 */
[----:B------:R-:W3:Y:S01]  /*cd60*/  MUFU.EX2 R89, R89 ;  /* 0x0000005900597308 */ /* 0x000ee20000000800 */
[----:B-1----:R-:W-:-:S07]  /*cd70*/  FADD.FTZ R28, R158, R25 ;  /* 0x000000199e1c7221 */ /* 0x002fce0000010000 */
[----:B------:R-:W1:Y:S01]  /*cd80*/  MUFU.EX2 R37, R37 ;  /* 0x0000002500257308 */ /* 0x000e620000000800 */
[----:B----4-:R-:W-:-:S07]  /*cd90*/  FADD.FTZ R25, R35, R28 ;  /* 0x0000001c23197221 */ /* 0x010fce0000010000 */
[----:B------:R-:W4:Y:S01]  /*cda0*/  MUFU.EX2 R24, R51 ;  /* 0x0000003300187308 */ /* 0x000f220000000800 */
[----:B--2---:R-:W-:-:S07]  /*cdb0*/  FADD.FTZ R28, R36, R15 ;  /* 0x0000000f241c7221 */ /* 0x004fce0000010000 */
[----:B------:R-:W2:Y:S01]  /*cdc0*/  MUFU.EX2 R154, R154 ;  /* 0x0000009a009a7308 */ /* 0x000ea20000000800 */
[----:B------:R-:W-:-:S07]  /*cdd0*/  F2FP.F16.F32.PACK_AB R167, R30, R73 ;  /* 0x000000491ea7723e */ /* 0x000fce00000000ff */
[----:B------:R-:W-:Y:S08]  /*cde0*/  MUFU.EX2 R39, R39 ;  /* 0x0000002700277308 */ /* 0x000ff00000000800 */
[----:B------:R-:W5:Y:S08]  /*cdf0*/  MUFU.EX2 R91, R91 ;  /* 0x0000005b005b7308 */ /* 0x000f700000000800 */
[----:B------:R-:W5:Y:S01]  /*ce00*/  MUFU.EX2 R26, R55 ;  /* 0x00000037001a7308 */ /* 0x000f620000000800 */
[----:B0-----:R-:W-:Y:S01]  /*ce10*/  FADD.FTZ R30, R152, R25 ;  /* 0x00000019981e7221 */ /* 0x001fe20000010000 */
[----:B---3--:R-:W-:Y:S01]  /*ce20*/  FADD.FTZ R15, R89, R28 ;  /* 0x0000001c590f7221 */ /* 0x008fe20000010000 */
[----:B------:R-:W-:-:S02]  /*ce30*/  F2FP.F16.F32.PACK_AB R157, R0, R85 ;  /* 0x00000055009d723e */ /* 0x000fc400000000ff */
[----:B-1----:R-:W-:Y:S01]  /*ce40*/  FADD.FTZ R25, R37, R30 ;  /* 0x0000001e25197221 */ /* 0x002fe20000010000 */
[----:B------:R-:W-:Y:S01]  /*ce50*/  F2FP.F16.F32.PACK_AB R166, R29, R166 ;  /* 0x000000a61da6723e */ /* 0x000fe200000000ff */
[----:B------:R-:W-:Y:S01]  /*ce60*/  BAR.SYNC.DEFER_BLOCKING 0xf, 0x100 ;  /* 0x03c4000000007b1d */ /* 0x000fe20000010000 */
[----:B----4-:R-:W-:Y:S01]  /*ce70*/  FADD.FTZ R0, R24, R15 ;  /* 0x0000000f18007221 */ /* 0x010fe20000010000 */
[----:B------:R-:W-:Y:S01]  /*ce80*/  F2FP.F16.F32.PACK_AB R160, R57, R160 ;  /* 0x000000a039a0723e */ /* 0x000fe200000000ff */
[----:B--2---:R-:W-:Y:S01]  /*ce90*/  FADD.FTZ R28, R154, R25 ;  /* 0x000000199a1c7221 */ /* 0x004fe20000010000 */
[----:B------:R-:W-:Y:S02]  /*cea0*/  F2FP.F16.F32.PACK_AB R161, R32, R77 ;  /* 0x0000004d20a1723e */ /* 0x000fe400000000ff */
[----:B------:R-:W-:Y:S02]  /*ceb0*/  F2FP.F16.F32.PACK_AB R162, R31, R162 ;  /* 0x000000a21fa2723e */ /* 0x000fe400000000ff */
[----:B------:R-:W-:-:S02]  /*cec0*/  F2FP.F16.F32.PACK_AB R163, R34, R81 ;  /* 0x0000005122a3723e */ /* 0x000fc400000000ff */
[----:B------:R-:W-:Y:S02]  /*ced0*/  F2FP.F16.F32.PACK_AB R156, R33, R156 ;  /* 0x0000009c219c723e */ /* 0x000fe400000000ff */
[----:B------:R-:W-:Y:S02]  /*cee0*/  F2FP.F16.F32.PACK_AB R158, R35, R158 ;  /* 0x0000009e239e723e */ /* 0x000fe400000000ff */
[----:B------:R-:W-:Y:S01]  /*cef0*/  F2FP.F16.F32.PACK_AB R159, R36, R87 ;  /* 0x00000057249f723e */ /* 0x000fe200000000ff */
[----:B-----5:R-:W-:Y:S01]  /*cf00*/  FADD.FTZ R15, R91, R0 ;  /* 0x000000005b0f7221 */ /* 0x020fe20000010000 */
[----:B------:R-:W-:Y:S02]  /*cf10*/  F2FP.F16.F32.PACK_AB R152, R37, R152 ;  /* 0x000000982598723e */ /* 0x000fe400000000ff */
[----:B------:R-:W-:Y:S02]  /*cf20*/  F2FP.F16.F32.PACK_AB R153, R24, R89 ;  /* 0x000000591899723e */ /* 0x000fe400000000ff */
[----:B------:R-:W-:-:S02]  /*cf30*/  F2FP.F16.F32.PACK_AB R154, R39, R154 ;  /* 0x0000009a279a723e */ /* 0x000fc400000000ff */
[C---:B------:R-:W-:Y:S01]  /*cf40*/  F2FP.F16.F32.PACK_AB R155, R26.reuse, R91 ;  /* 0x0000005b1a9b723e */ /* 0x040fe200000000ff */
[----:B------:R-:W-:Y:S01]  /*cf50*/  STSM.16.M88.4 [R227+0x36400], R164 ;  /* 0x036400a4e3007844 */ /* 0x000fe20000000200 */
[----:B------:R-:W-:Y:S01]  /*cf60*/  FADD.FTZ R0, R39, R28 ;  /* 0x0000001c27007221 */ /* 0x000fe20000010000 */
[----:B------:R-:W-:Y:S02]  /*cf70*/  FADD.FTZ R15, R26, R15 ;  /* 0x0000000f1a0f7221 */ /* 0x000fe40000010000 */
[----:B------:R0:W-:Y:S04]  /*cf80*/  STSM.16.M88.4 [R58], R160 ;  /* 0x000000a03a007844 */ /* 0x0001e80000000200 */
[----:B------:R1:W-:Y:S04]  /*cf90*/  STSM.16.M88.4 [R228], R156 ;  /* 0x0000009ce4007844 */ /* 0x0003e80000000200 */
[----:B------:R1:W-:Y:S01]  /*cfa0*/  STSM.16.M88.4 [R229], R152 ;  /* 0x00000098e5007844 */ /* 0x0003e20000000200 */
[----:B0-----:R-:W-:-:S06]  /*cfb0*/  WARPGROUP.ARRIVE ;  /* 0x00000000000079c5 */ /* 0x001fcc0000000000 */
        /* <DEDUP_REMOVED lines=24> */
.L_x_8698:
[----:B------:R-:W-:Y:S01]  /*d140*/  VIADD R21, R21, 0x38860 ;  /* 0x0003886015157836 */ /* 0x000fe20000000000 */
[----:B------:R-:W0:Y:S01]  /*d150*/  @P5 LDC R152, c[0x0][0x44c] ;  /* 0x00011300ff985b82 */ /* 0x000e220000000800 */
[----:B------:R-:W-:Y:S01]  /*d160*/  IMAD.MOV.U32 R153, RZ, RZ, R213 ;  /* 0x000000ffff997224 */ /* 0x000fe200078e00d5 */
[----:B------:R-:W-:Y:S01]  /*d170*/  ULDC UR36, c[0x0][0xa80] ;  /* 0x0002a00000247ab9 */ /* 0x000fe20000000800 */
[----:B------:R-:W-:Y:S01]  /*d180*/  ULDC UR37, c[0x0][0xa80] ;  /* 0x0002a00000257ab9 */ /* 0x000fe20000000800 */
[----:B------:R-:W-:Y:S01]  /*d190*/  PRMT R21, R187, 0x654, R21 ;  /* 0x00000654bb157816 */ /* 0x000fe20000000015 */
[----:B------:R-:W-:Y:S03]  /*d1a0*/  BSSY B1, `(.L_x_8699) ;  /* 0x0000397000017945 */ /* 0x000fe60003800000 */
[----:B------:R1:W-:Y:S02]  /*d1b0*/  SYNCS.ARRIVE.TRANS64.RED.A1T0 RZ, [R21+URZ], RZ ;  /* 0x000000ff15ff79a7 */ /* 0x0003e4000810043f */
[----:B-1----:R-:W1:Y:S01]  /*d1c0*/  @P5 LDC R21, c[0x0][0x450] ;  /* 0x00011400ff155b82 */ /* 0x002e620000000800 */
[----:B0-----:R-:W-:-:S05]  /*d1d0*/  @P5 IMAD.HI.U32 R152, R213, R152, RZ ;  /* 0x00000098d5985227 */ /* 0x001fca00078e00ff */
[----:B-1----:R-:W-:-:S04]  /*d1e0*/  @P5 SHF.R.U32.HI R153, RZ, R21, R152 ;  /* 0x00000015ff995219 */ /* 0x002fc80000011698 */
[----:B------:R-:W-:-:S04]  /*d1f0*/  IADD3 R21, R153, R211, -R208 ;  /* 0x000000d399157210 */ /* 0x000fc80007ffe8d0 */
[----:B------:R-:W-:-:S04]  /*d200*/  SHF.R.S32.HI R152, RZ, 0x1f, R21 ;  /* 0x0000001fff987819 */ /* 0x000fc80000011415 */
[----:B------:R-:W-:Y:S01]  /*d210*/  LEA.HI R152, R152, R21, RZ, 0x6 ;  /* 0x0000001598987211 */ /* 0x000fe200078f30ff */
[----:B------:R-:W-:-:S03]  /*d220*/  VIADD R21, R168, 0xfffffffe ;  /* 0xfffffffea8157836 */ /* 0x000fc60000000000 */
[----:B------:R-:W-:-:S04]  /*d230*/  SHF.R.S32.HI R212, RZ, 0x6, R152 ;  /* 0x00000006ffd47819 */ /* 0x000fc80000011498 */
[----:B------:R-:W-:-:S04]  /*d240*/  VIMNMX R212, RZ, R212, !PT ;  /* 0x000000d4ffd47248 */ /* 0x000fc80007fe0100 */
[----:B------:R-:W-:-:S13]  /*d250*/  ISETP.GE.AND P1, PT, R21, R212, PT ;  /* 0x000000d41500720c */ /* 0x000fda0003f26270 */
[----:B------:R-:W-:Y:S05]  /*d260*/  @!P1 BRA `(.L_x_8700) ;  /* 0x0000003800289947 */ /* 0x000fea0003800000 */
[----:B------:R-:W-:Y:S01]  /*d270*/  BSSY B0, `(.L_x_8700) ;  /* 0x0000389000007945 */ /* 0x000fe20003800000 */
[----:B------:R-:W-:Y:S02]  /*d280*/  IMAD.MOV.U32 R199, RZ, RZ, R20 ;  /* 0x000000ffffc77224 */ /* 0x000fe400078e0014 */
[----:B------:R-:W-:Y:S02]  /*d290*/  IMAD.MOV.U32 R197, RZ, RZ, R13 ;  /* 0x000000ffffc57224 */ /* 0x000fe400078e000d */
[----:B------:R-:W-:-:S07]  /*d2a0*/  IMAD.MOV.U32 R198, RZ, RZ, R19 ;  /* 0x000000ffffc67224 */ /* 0x000fce00078e0013 */
.L_x_8713:
[----:B------:R-:W-:-:S05]  /*d2b0*/  VIADD R19, R198, 0x1 ;  /* 0x00000001c6137836 */ /* 0x000fca0000000000 */
[----:B------:R-:W-:-:S04]  /*d2c0*/  ISETP.NE.AND P1, PT, R19, 0x2, PT ;  /* 0x000000021300780c */ /* 0x000fc80003f25270 */
[----:B------:R-:W-:Y:S02]  /*d2d0*/  SEL R12, RZ, 0x1, P1 ;  /* 0x00000001ff0c7807 */ /* 0x000fe40000800000 */
[----:B------:R-:W-:Y:S02]  /*d2e0*/  SEL R19, R19, RZ, P1 ;  /* 0x000000ff13137207 */ /* 0x000fe40000800000 */
[----:B------:R-:W-:Y:S01]  /*d2f0*/  LOP3.LUT R23, R23, R12, RZ, 0x3c, !PT ;  /* 0x0000000c17177212 */ /* 0x000fe200078e3cff */
[----:B0-----:R-:W-:Y:S06]  /*d300*/  @!P0 BRA `(.L_x_8701) ;  /* 0x0000000000048947 */ /* 0x001fec0003800000 */
[----:B------:R-:W-:Y:S01]  /*d310*/  BPT.TRAP 0x1 ;  /* 0x000000040000795c */ /* 0x000fe20000300000 */
.L_x_8701:
[----:B------:R-:W-:Y:S01]  /*d320*/  IMAD R196, R19, 0x8, R18 ;  /* 0x0000000813c47824 */ /* 0x000fe200078e0212 */
[----:B------:R-:W-:-:S04]  /*d330*/  SHF.L.U32 R20, R23, 0x1f, RZ ;  /* 0x0000001f17147819 */ /* 0x000fc800000006ff */
[----:B------:R0:W1:Y:S01]  /*d340*/  SYNCS.PHASECHK.TRANS64.TRYWAIT P1, [R196+URZ+0x38830], R20 ;  /* 0x03883014c40075a7 */ /* 0x000062000802017f */
[----:B------:R-:W-:Y:S05]  /*d350*/  @!P0 BRA `(.L_x_8702) ;  /* 0x0000000000048947 */ /* 0x000fea0003800000 */
[----:B------:R-:W-:Y:S01]  /*d360*/  BPT.TRAP 0x1 ;  /* 0x000000040000795c */ /* 0x000fe20000300000 */
.L_x_8702:
[----:B------:R-:W-:Y:S01]  /*d370*/  BSSY B2, `(.L_x_8703) ;  /* 0x0000006000027945 */ /* 0x000fe20003800000 */
[----:B------:R-:W-:Y:S02]  /*d380*/  IMAD R154, R19, 0x200, R206 ;  /* 0x00000200139a7824 */ /* 0x000fe400078e02ce */
[----:B------:R-:W-:Y:S01]  /*d390*/  IMAD.MOV.U32 R155, RZ, RZ, 0x40000040 ;  /* 0x40000040ff9b7424 */ /* 0x000fe200078e00ff */
[----:B-1----:R-:W-:Y:S06]  /*d3a0*/  @P1 BRA `(.L_x_8704) ;  /* 0x0000000000081947 */ /* 0x002fec0003800000 */
[----:B------:R-:W1:Y:S02]  /*d3b0*/  SYNCS.PHASECHK.TRANS64.TRYWAIT P1, [R196+URZ+0x38830], R20 ;  /* 0x03883014c40075a7 */ /* 0x000e64000802017f */
[----:B-1----:R-:W-:Y:S05]  /*d3c0*/  @!P1 BRA `(.L_x_8705) ;  /* 0x0000013c00349947 */ /* 0x002fea0003800000 */
.L_x_8704:
[----:B------:R-:W-:Y:S05]  /*d3d0*/  BSYNC B2 ;  /* 0x0000000000027941 */ /* 0x000fea0003800000 */
.L_x_8703:
        /* <DEDUP_REMOVED lines=36> */
.L_x_8706:
[----:B------:R2:W3:Y:S01]  /*d620*/  SYNCS.PHASECHK.TRANS64.TRYWAIT P1, [R196+URZ+0x38850], R20 ;  /* 0x03885014c40075a7 */ /* 0x0004e2000802017f */
[----:B------:R-:W-:Y:S05]  /*d630*/  @!P0 BRA `(.L_x_8707) ;  /* 0x0000000000048947 */ /* 0x000fea0003800000 */
[----:B------:R-:W-:Y:S01]  /*d640*/  BPT.TRAP 0x1 ;  /* 0x000000040000795c */ /* 0x000fe20000300000 */
.L_x_8707:
[----:B------:R-:W-:Y:S04]  /*d650*/  BSSY B2, `(.L_x_8708) ;  /* 0x0000004000027945 */ /* 0x000fe80003800000 */
[----:B---3--:R-:W-:Y:S05]  /*d660*/  @P1 BRA `(.L_x_8709) ;  /* 0x0000000000081947 */ /* 0x008fea0003800000 */
[----:B------:R-:W3:Y:S02]  /*d670*/  SYNCS.PHASECHK.TRANS64.TRYWAIT P1, [R196+URZ+0x38850], R20 ;  /* 0x03885014c40075a7 */ /* 0x000ee4000802017f */
[----:B---3--:R-:W-:Y:S05]  /*d680*/  @!P1 BRA `(.L_x_8710) ;  /* 0x0000013800989947 */ /* 0x008fea0003800000 */
.L_x_8709:
[----:B------:R-:W-:Y:S05]  /*d690*/  BSYNC B2 ;  /* 0x0000000000027941 */ /* 0x000fea0003800000 */
.L_x_8708:
[----:B------:R-:W-:Y:S01]  /*d6a0*/  IMAD R200, R19, 0x1000, R207 ;  /* 0x0000100013c87824 */ /* 0x000fe200078e02cf */
[----:B------:R-:W-:Y:S01]  /*d6b0*/  R2UR UR4, R2 ;  /* 0x00000000020472ca */ /* 0x000fe200000e0000 */
[----:B------:R-:W-:Y:S01]  /*d6c0*/  IMAD.MOV.U32 R201, RZ, RZ, 0x40000040 ;  /* 0x40000040ffc97424 */ /* 0x000fe200078e00ff */
[----:B------:R-:W-:Y:S01]  /*d6d0*/  R2UR UR5, R3 ;  /* 0x00000000030572ca */ /* 0x000fe200000e0000 */
[----:B------:R-:W-:Y:S01]  /*d6e0*/  WARPGROUP.ARRIVE ;  /* 0x00000000000079c5 */ /* 0x000fe20000000000 */
[----:B------:R-:W-:Y:S01]  /*d6f0*/  R2UR UR6, R200 ;  /* 0x00000000c80672ca */ /* 0x000fe200000e0000 */
[----:B------:R-:W-:Y:S01]  /*d700*/  VIADD R12, R2, 0x2 ;  /* 0x00000002020c7836 */ /* 0x000fe20000000000 */
[----:B------:R-:W-:Y:S01]  /*d710*/  R2UR UR7, R201 ;  /* 0x00000000c90772ca */ /* 0x000fe200000e0000 */
[----:B------:R-:W-:Y:S02]  /*d720*/  IMAD.MOV.U32 R13, RZ, RZ, 0x40000040 ;  /* 0x40000040ff0d7424 */ /* 0x000fe400078e00ff */
[----:B------:R-:W4:Y:S01]  /*d730*/  S2R R202, SR_TID.X ;  /* 0x0000000000ca7919 */ /* 0x000f220000002100 */
[----:B------:R-:W-:-:S02]  /*d740*/  VIADD R201, R200, 0x800 ;  /* 0x00000800c8c97836 */ /* 0x000fc40000000000 */
[----:B------:R-:W-:Y:S02]  /*d750*/  VIADD R204, R2, 0x800 ;  /* 0x0000080002cc7836 */ /* 0x000fe40000000000 */
[----:B------:R-:W-:Y:S02]  /*d760*/  IMAD.MOV.U32 R203, RZ, RZ, 0x40000040 ;  /* 0x40000040ffcb7424 */ /* 0x000fe400078e00ff */
[----:B------:R-:W-:-:S03]  /*d770*/  IMAD.MOV.U32 R205, RZ, RZ, 0xa00 ;  /* 0x00000a00ffcd7424 */ /* 0x000fc600078e00ff */
        /* <DEDUP_REMOVED lines=9> */
[----:B----4-:R-:W-:Y:S01]  /*d810*/  SHF.R.U32.HI R202, RZ, 0x7, R202 ;  /* 0x00000007ffca7819 */ /* 0x010fe200000116ca */
        /* <DEDUP_REMOVED lines=40> */
[----:B------:R-:W-:Y:S02]  /*daa0*/  R2UR UR6, R12 ;  /* 0x000000000c0672ca */ /* 0x000fe400000e0000 */
[----:B------:R-:W-:Y:S01]  /*dab0*/  R2UR UR7, R13 ;  /* 0x000000000d0772ca */ /* 0x000fe200000e0000 */
[----:B------:R-:W-:Y:S01]  /*dac0*/  IMAD.MOV.U32 R13, RZ, RZ, 0x40000040 ;  /* 0x40000040ff0d7424 */ /* 0x000fe200078e00ff */
[----:B------:R-:W-:Y:S01]  /*dad0*/  IADD3 R12, R2, 0x204, RZ ;  /* 0x00000204020c7810 */ /* 0x000fe20007ffe0ff */
        /* <DEDUP_REMOVED lines=105> */
[----:B------:R-:W-:Y:S02]  /*e170*/  MOV R13, 0x40000040 ;  /* 0x40000040000d7802 */ /* 0x000fe40000000f00 */
[----:B------:R-:W-:Y:S02]  /*e180*/  R2UR UR6, R12 ;  /* 0x000000000c0672ca */ /* 0x000fe400000e0000 */
[----:B------:R-:W-:Y:S01]  /*e190*/  R2UR UR7, R13 ;  /* 0x000000000d0772ca */ /* 0x000fe200000e0000 */
[----:B------:R-:W4:Y:S01]  /*e1a0*/  SHFL.IDX PT, R12, R202, RZ, 0x1f ;  /* 0x00001fffca0c7589 */ /* 0x000f2200000e0000 */
[----:B------:R-:W-:Y:S01]  /*e1b0*/  IMAD.MOV.U32 R13, RZ, RZ, 0x40000040 ;  /* 0x40000040ff0d7424 */ /* 0x000fe200078e00ff */
[----:B----4-:R-:W-:-:S04]  /*e1c0*/  ISETP.GT.AND P1, PT, R12, 0x7f, PT ;  /* 0x0000007f0c00780c */ /* 0x010fc80003f24270 */
[----:B0123--:R-:W-:Y:S02]  /*e1d0*/  SEL R20, RZ, 0x2, !P1 ;  /* 0x00000002ff147807 */ /* 0x00ffe40004800000 */
[----:B------:R-:W-:-:S03]  /*e1e0*/  SEL R205, R205, 0x980, P1 ;  /* 0x00000980cdcd7807 */ /* 0x000fc60000800000 */
[----:B------:R-:W-:Y:S01]  /*e1f0*/  IMAD.IADD R12, R20, 0x1, R201 ;  /* 0x00000001140c7824 */ /* 0x000fe200078e02c9 */
[----:B------:R-:W-:Y:S01]  /*e200*/  LOP3.LUT R205, R205, 0xa00, RZ, 0xc0, !PT ;  /* 0x00000a00cdcd7812 */ /* 0x000fe200078ec0ff */
[----:B------:R-:W-:Y:S02]  /*e210*/  WARPGROUP.DEPBAR.LE gsb0, 0x0 ;  /* 0x00008000000079c5 */ /* 0x000fe40000010000 */
[----:B------:R-:W-:-:S06]  /*e220*/  WARPGROUP.ARRIVE ;  /* 0x00000000000079c5 */ /* 0x000fcc0000000000 */
[----:B------:R-:W-:Y:S01]  /*e230*/  HGMMA.64x64x16.F32 R152, gdesc[UR4], R152, gsb0 ;  /* 0x00e00000049879f0 */ /* 0x000fe20008000898 */
[----:B------:R-:W-:Y:S01]  /*e240*/  R2UR UR6, R12 ;  /* 0x000000000c0672ca */ /* 0x000fe200000e0000 */
[----:B------:R-:W-:Y:S01]  /*e250*/  IMAD.IADD R12, R204, 0x1, R20 ;  /* 0x00000001cc0c7824 */ /* 0x000fe200078e0214 */
[----:B------:R-:W-:Y:S01]  /*e260*/  R2UR UR7, R13 ;  /* 0x000000000d0772ca */ /* 0x000fe200000e0000 */
[----:B------:R-:W-:-:S03]  /*e270*/  IMAD.MOV.U32 R13, RZ, RZ, 0x40000040 ;  /* 0x40000040ff0d7424 */ /* 0x000fc600078e00ff */
[----:B------:R-:W-:Y:S01]  /*e280*/  R2UR UR4, R12 ;  /* 0x000000000c0472ca */ /* 0x000fe200000e0000 */
[----:B------:R-:W-:Y:S01]  /*e290*/  IMAD.MOV.U32 R12, RZ, RZ, 0x4 ;  /* 0x00000004ff0c7424 */ /* 0x000fe200078e00ff */
[----:B------:R-:W-:-:S04]  /*e2a0*/  R2UR UR5, R13 ;  /* 0x000000000d0572ca */ /* 0x000fc800000e0000 */
[C---:B------:R-:W-:Y:S02]  /*e2b0*/  SEL R13, R12.reuse, 0x2, P1 ;  /* 0x000000020c0d7807 */ /* 0x040fe40000800000 */
[----:B------:R-:W-:-:S03]  /*e2c0*/  SEL R12, R12, 0x6, !P1 ;  /* 0x000000060c0c7807 */ /* 0x000fc60004800000 */
[----:B------:R-:W-:Y:S01]  /*e2d0*/  IMAD.IADD R202, R201, 0x1, R13 ;  /* 0x00000001c9ca7824 */ /* 0x000fe200078e020d */
        /* <DEDUP_REMOVED lines=21> */
[----:B------:R-:W-:Y:S01]  /*e430*/  VIADD R201, R2, 0xa00 ;  /* 0x00000a0002c97836 */ /* 0x000fe20000000000 */
[----:B------:R-:W-:Y:S02]  /*e440*/  R2UR UR6, R202 ;  /* 0x00000000ca0672ca */ /* 0x000fe400000e0000 */
[----:B------:R-:W-:Y:S01]  /*e450*/  R2UR UR7, R203 ;  /* 0x00000000cb0772ca */ /* 0x000fe200000e0000 */
[----:B------:R-:W-:Y:S01]  /*e460*/  IMAD.MOV.U32 R203, RZ, RZ, 0x40000040 ;  /* 0x40000040ffcb7424 */ /* 0x000fe200078e00ff */
[----:B------:R-:W-:-:S02]  /*e470*/  IADD3 R202, R204, R205, R2 ;  /* 0x000000cdccca7210 */ /* 0x000fc40007ffe002 */
        /* <DEDUP_REMOVED lines=10> */
[----:B------:R-:W-:Y:S01]  /*e520*/  VIADD R204, R200, 0xa00 ;  /* 0x00000a00c8cc7836 */ /* 0x000fe20000000000 */
[----:B------:R-:W-:Y:S01]  /*e530*/  R2UR UR7, R205 ;  /* 0x00000000cd0772ca */ /* 0x000fe200000e0000 */
        /* <DEDUP_REMOVED lines=25> */
[----:B------:R-:W-:Y:S01]  /*e6d0*/  VIADD R201, R2, 0xc00 ;  /* 0x00000c0002c97836 */ /* 0x000fe20000000000 */
[----:B------:R-:W-:Y:S02]  /*e6e0*/  WARPGROUP.DEPBAR.LE gsb0, 0x0 ;  /* 0x00008000000079c5 */ /* 0x000fe40000010000 */
[----:B------:R-:W-:-:S07]  /*e6f0*/  WARPGROUP.ARRIVE ;  /* 0x00000000000079c5 */ /* 0x000fce0000000000 */
        /* <DEDUP_REMOVED lines=23> */
[----:B------:R-:W-:Y:S01]  /*e870*/  IMAD.MOV.U32 R205, RZ, RZ, 0xe00 ;  /* 0x00000e00ffcd7424 */ /* 0x000fe200078e00ff */
[----:B------:R-:W-:-:S04]  /*e880*/  IADD3 R202, R201, R20, RZ ;  /* 0x00000014c9ca7210 */ /* 0x000fc80007ffe0ff */
        /* <DEDUP_REMOVED lines=51> */
[----:B------:R-:W-:Y:S02]  /*ebc0*/  WARPGROUP.DEPBAR.LE gsb0, 0x0 ;  /* 0x00008000000079c5 */ /* 0x000fe40000010000 */
[----:B------:R-:W-:-:S10]  /*ebd0*/  WARPGROUP.ARRIVE ;  /* 0x00000000000079c5 */ /* 0x000fd40000000000 */
        /* <DEDUP_REMOVED lines=15> */
[----:B------:R-:W-:Y:S02]  /*ecd0*/  IMAD.MOV.U32 R203, RZ, RZ, 0x40000040 ;  /* 0x40000040ffcb7424 */ /* 0x000fe400078e00ff */
[----:B------:R-:W-:Y:S01]  /*ece0*/  IMAD.MOV.U32 R13, RZ, RZ, 0x40000040 ;  /* 0x40000040ff0d7424 */ /* 0x000fe200078e00ff */
[----:B------:R-:W-:Y:S01]  /*ecf0*/  R2UR UR6, R202 ;  /* 0x00000000ca0672ca */ /* 0x000fe200000e0000 */
[----:B------:R-:W-:Y:S01]  /*ed00*/  IMAD.IADD R202, R204, 0x1, R12 ;  /* 0x00000001ccca7824 */ /* 0x000fe200078e020c */
[----:B------:R-:W-:Y:S01]  /*ed10*/  R2UR UR7, R203 ;  /* 0x00000000cb0772ca */ /* 0x000fe200000e0000 */
[----:B------:R-:W-:-:S02]  /*ed20*/  IMAD.IADD R12, R12, 0x1, R201 ;  /* 0x000000010c0c7824 */ /* 0x000fc400078e02c9 */
[----:B------:R-:W-:Y:S02]  /*ed30*/  IMAD.MOV.U32 R203, RZ, RZ, 0x40000040 ;  /* 0x40000040ffcb7424 */ /* 0x000fe400078e00ff */
[----:B------:R-:W-:-:S05]  /*ed40*/  IMAD.MOV.U32 R201, RZ, RZ, 0x40 ;  /* 0x00000040ffc97424 */ /* 0x000fca00078e00ff */
[----:B------:R-:W-:-:S04]  /*ed50*/  SEL R201, R201, 0x3e, P1 ;  /* 0x0000003ec9c97807 */ /* 0x000fc80000800000 */
[----:B------:R-:W-:Y:S01]  /*ed60*/  LOP3.LUT R201, R201, 0x6, RZ, 0xc0, !PT ;  /* 0x00000006c9c97812 */ /* 0x000fe200078ec0ff */
[----:B------:R-:W-:Y:S02]  /*ed70*/  WARPGROUP.DEPBAR.LE gsb0, 0x0 ;  /* 0x00008000000079c5 */ /* 0x000fe40000010000 */
[----:B------:R-:W-:-:S06]  /*ed80*/  WARPGROUP.ARRIVE ;  /* 0x00000000000079c5 */ /* 0x000fcc0000000000 */
[----:B------:R-:W-:Y:S01]  /*ed90*/  HGMMA.64x64x16.F32 R152, gdesc[UR4], R152, gsb0 ;  /* 0x00e00000049879f0 */ /* 0x000fe20008000898 */
[----:B------:R-:W-:Y:S02]  /*eda0*/  R2UR UR4, R202 ;  /* 0x00000000ca0472ca */ /* 0x000fe400000e0000 */
[----:B------:R-:W-:Y:S02]  /*edb0*/  R2UR UR5, R203 ;  /* 0x00000000cb0572ca */ /* 0x000fe400000e0000 */
[----:B------:R-:W-:Y:S02]  /*edc0*/  R2UR UR6, R12 ;  /* 0x000000000c0672ca */ /* 0x000fe400000e0000 */
[----:B------:R-:W-:Y:S01]  /*edd0*/  R2UR UR7, R13 ;  /* 0x000000000d0772ca */ /* 0x000fe200000e0000 */
[----:B------:R-:W-:-:S05]  /*ede0*/  IMAD.MOV.U32 R13, RZ, RZ, 0x1000 ;  /* 0x00001000ff0d7424 */ /* 0x000fca00078e00ff */
[----:B------:R-:W-:-:S04]  /*edf0*/  SEL R13, R13, 0xf80, P1 ;  /* 0x00000f800d0d7807 */ /* 0x000fc80000800000 */
        /* <DEDUP_REMOVED lines=18> */
.L_x_8711:
[----:B------:R-:W2:Y:S01]  /*ef20*/  LDL R12, [R1+0x10] ;  /* 0x00001000010c7983 */ /* 0x000ea20000100800 */
[----:B------:R-:W0:Y:S03]  /*ef30*/  LDC R13, c[0x0][0x448] ;  /* 0x00011200ff0d7b82 */ /* 0x000e260000000800 */
[----:B------:R-:W3:Y:S01]  /*ef40*/  LDL R202, [R1] ;  /* 0x0000000001ca7983 */ /* 0x000ee20000100800 */
[----:B0-----:R-:W-:-:S13]  /*ef50*/  ISETP.NE.AND P1, PT, R13, 0x1, PT ;  /* 0x000000010d00780c */ /* 0x001fda0003f25270 */
[----:B------:R-:W0:Y:S08]  /*ef60*/  @P1 LDC R20, c[0x0][0x44c] ;  /* 0x00011300ff141b82 */ /* 0x000e300000000800 */
[----:B------:R-:W1:Y:S01]  /*ef70*/  @P1 LDC R13, c[0x0][0x450] ;  /* 0x00011400ff0d1b82 */ /* 0x000e620000000800 */
[----:B--2---:R-:W-:-:S04]  /*ef80*/  IMAD.IADD R12, R12, 0x1, R213 ;  /* 0x000000010c0c7824 */ /* 0x004fc800078e02d5 */
[----:B0-----:R-:W-:-:S05]  /*ef90*/  @P1 IMAD.HI.U32 R20, R12, R20, RZ ;  /* 0x000000140c141227 */ /* 0x001fca00078e00ff */
[----:B-1----:R-:W-:-:S05]  /*efa0*/  @P1 SHF.R.U32.HI R12, RZ, R13, R20 ;  /* 0x0000000dff0c1219 */ /* 0x002fca0000011614 */
[----:B------:R-:W-:Y:S04]  /*efb0*/  SHFL.IDX PT, R13, R12, RZ, 0x1c1f ;  /* 0x001c1fff0c0d7589 */ /* 0x000fe800000e0000 */
[----:B------:R-:W0:Y:S01]  /*efc0*/  SHFL.IDX PT, R12, R12, 0x1, 0x1c1f ;  /* 0x003c1f000c0c7f89 */ /* 0x000e2200000e0000 */
[----:B------:R-:W-:-:S04]  /*efd0*/  IMAD.MOV.U32 R20, RZ, RZ, -0x40 ;  /* 0xffffffc0ff147424 */ /* 0x000fc800078e00ff */
[----:B------:R-:W-:-:S05]  /*efe0*/  IMAD R20, R21, R20, 0x1 ;  /* 0x0000000115147424 */ /* 0x000fca00078e0214 */
[----:B------:R-:W-:-:S05]  /*eff0*/  IADD3 R20, R211, R20, -R193 ;  /* 0x00000014d3147210 */ /* 0x000fca0007ffe8c1 */
[----:B------:R-:W-:-:S05]  /*f000*/  IMAD.IADD R20, R20, 0x1, -R208 ;  /* 0x0000000114147824 */ /* 0x000fca00078e0ad0 */
[----:B0-----:R-:W-:-:S04]  /*f010*/  IADD3 R12, R20, R12, RZ ;  /* 0x0000000c140c7210 */ /* 0x001fc80007ffe0ff */
[----:B------:R-:W-:-:S04]  /*f020*/  ISETP.GT.AND P6, PT, R12, RZ, PT ;  /* 0x000000ff0c00720c */ /* 0x000fc80003fc4270 */
[----:B------:R-:W-:Y:S02]  /*f030*/  FSEL R154, R154, -INF , P6 ;  /* 0xff8000009a9a7808 */ /* 0x000fe40003000000 */
[----:B------:R-:W-:-:S04]  /*f040*/  ISETP.GT.AND P6, PT, R12, 0x1, PT ;  /* 0x000000010c00780c */ /* 0x000fc80003fc4270 */
        /* <DEDUP_REMOVED lines=27> */
[----:B------:R-:W-:Y:S02]  /*f200*/  ISETP.GT.AND P6, PT, R12, 0x39, PT ;  /* 0x000000390c00780c */ /* 0x000fe40003fc4270 */
        /* <DEDUP_REMOVED lines=14> */
[----:B------:R-:W-:Y:S02]  /*f2f0*/  FSEL R183, R183, -INF , P6 ;  /* 0xff800000b7b77808 */ /* 0x000fe40003000000 */
[----:B------:R-:W-:-:S04]  /*f300*/  FMNMX.FTZ R12, R182, R12, !PT ;  /* 0x0000000cb60c7209 */ /* 0x000fc80007810000 */
[----:B------:R-:W-:Y:S01]  /*f310*/  FMNMX.FTZ R12, R183, R12, !PT ;  /* 0x0000000cb70c7209 */ /* 0x000fe20007810000 */
[----:B------:R-:W-:-:S04]  /*f320*/  IMAD.IADD R13, R20, 0x1, R13 ;  /* 0x00000001140d7824 */ /* 0x000fc800078e020d */
[----:B------:R-:W0:Y:S02]  /*f330*/  SHFL.BFLY PT, R20, R12, 0x2, 0x1f ;  /* 0x0c401f000c147f89 */ /* 0x000e2400000e0000 */
[----:B0-----:R-:W-:-:S05]  /*f340*/  FMNMX.FTZ R20, R12, R20, !PT ;  /* 0x000000140c147209 */ /* 0x001fca0007810000 */
[----:B------:R-:W0:Y:S01]  /*f350*/  SHFL.BFLY PT, R12, R20, 0x1, 0x1f ;  /* 0x0c201f00140c7f89 */ /* 0x000e2200000e0000 */
[----:B------:R-:W-:-:S04]  /*f360*/  ISETP.GT.AND P1, PT, R13, 0x1, PT ;  /* 0x000000010d00780c */ /* 0x000fc80003f24270 */
[----:B------:R-:W-:Y:S02]  /*f370*/  FSEL R200, R153, -INF , P1 ;  /* 0xff80000099c87808 */ /* 0x000fe40000800000 */
[----:B0-----:R-:W-:-:S04]  /*f380*/  FMNMX.FTZ R20, R20, R12, !PT ;  /* 0x0000000c14147209 */ /* 0x001fc80007810000 */
[----:B------:R-:W-:-:S04]  /*f390*/  FSETP.NEU.FTZ.AND P6, PT, R20, -INF , PT ;  /* 0xff8000001400780b */ /* 0x000fc80003fdd000 */
[----:B------:R-:W-:-:S05]  /*f3a0*/  FSEL R12, R20, RZ, P6 ;  /* 0x000000ff140c7208 */ /* 0x000fca0003000000 */
[----:B------:R-:W-:Y:S01]  /*f3b0*/  FADD.FTZ R199, -R12, R199 ;  /* 0x000000c70cc77221 */ /* 0x000fe20000010100 */
[----:B------:R-:W-:-:S04]  /*f3c0*/  IMAD.U32 R12, RZ, RZ, UR37 ;  /* 0x00000025ff0c7e24 */ /* 0x000fc8000f8e00ff */
[----:B------:R-:W-:Y:S01]  /*f3d0*/  FMUL.FTZ R153, R20, R12 ;  /* 0x0000000c14997220 */ /* 0x000fe20000410000 */
[----:B------:R-:W-:-:S04]  /*f3e0*/  LOP3.LUT R22, R22, 0xfff7ffff, RZ, 0xc0, !PT ;  /* 0xfff7ffff16167812 */ /* 0x000fc800078ec0ff */
[----:B------:R-:W-:Y:S02]  /*f3f0*/  FSEL R153, R153, RZ, P6 ;  /* 0x000000ff99997208 */ /* 0x000fe40003000000 */
[----:B------:R-:W-:Y:S02]  /*f400*/  @P0 LOP3.LUT R22, R22, 0x80000, RZ, 0xfc, !PT ;  /* 0x0008000016160812 */ /* 0x000fe400078efcff */
[----:B------:R-:W-:Y:S01]  /*f410*/  ISETP.GT.AND P0, PT, R13, 0x21, PT ;  /* 0x000000210d00780c */ /* 0x000fe20003f04270 */
[-CC-:B------:R-:W-:Y:S01]  /*f420*/  FFMA.FTZ R201, R174, R12.reuse, -R153.reuse ;  /* 0x0000000caec97223 */ /* 0x180fe20000010899 */
[-C--:B------:R-:W-:Y:S01]  /*f430*/  FMUL.FTZ R174, R199, R12.reuse ;  /* 0x0000000cc7ae7220 */ /* 0x080fe20000410000 */
[-CC-:B------:R-:W-:Y:S01]  /*f440*/  FFMA.FTZ R154, R154, R12.reuse, -R153.reuse ;  /* 0x0000000c9a9a7223 */ /* 0x180fe20000010899 */
[----:B------:R-:W-:Y:S01]  /*f450*/  ISETP.GT.AND P5, PT, R13, 0x8, PT ;  /* 0x000000080d00780c */ /* 0x000fe20003fa4270 */
        /* <DEDUP_REMOVED lines=15> */
[----:B------:R-:W-:-:S02]  /*f550*/  FSEL R156, R156, -INF , P5 ;  /* 0xff8000009c9c7808 */ /* 0x000fc40002800000 */
[----:B------:R-:W-:Y:S02]  /*f560*/  ISETP.GT.AND P5, PT, R13, 0x29, PT ;  /* 0x000000290d00780c */ /* 0x000fe40003fa4270 */
[----:B------:R-:W-:-:S03]  /*f570*/  LOP3.LUT R22, R22, 0xffefffff, RZ, 0xc0, !PT ;  /* 0xffefffff16167812 */ /* 0x000fc600078ec0ff */
[----:B------:R-:W0:Y:S01]  /*f580*/  MUFU.EX2 R153, R154 ;  /* 0x0000009a00997308 */ /* 0x000e220000000800 */
[----:B------:R-:W-:Y:S02]  /*f590*/  ISETP.GT.AND P2, PT, R13, RZ, PT ;  /* 0x000000ff0d00720c */ /* 0x000fe40003f44270 */
[----:B------:R-:W-:-:S05]  /*f5a0*/  @P0 LOP3.LUT R22, R22, 0x100000, RZ, 0xfc, !PT ;  /* 0x0010000016160812 */ /* 0x000fca00078efcff */
[----:B------:R-:W1:Y:S01]  /*f5b0*/  MUFU.EX2 R155, R155 ;  /* 0x0000009b009b7308 */ /* 0x000e620000000800 */
[----:B------:R-:W-:Y:S02]  /*f5c0*/  FSEL R152, R152, -INF , P2 ;  /* 0xff80000098987808 */ /* 0x000fe40001000000 */
[C---:B------:R-:W-:Y:S02]  /*f5d0*/  ISETP.GT.AND P4, PT, R13.reuse, 0x9, PT ;  /* 0x000000090d00780c */ /* 0x040fe40003f84270 */
[C---:B------:R-:W-:Y:S02]  /*f5e0*/  ISETP.GT.AND P3, PT, R13.reuse, 0x10, PT ;  /* 0x000000100d00780c */ /* 0x040fe40003f64270 */
[C---:B------:R-:W-:Y:S02]  /*f5f0*/  ISETP.GT.AND P2, PT, R13.reuse, 0x11, PT ;  /* 0x000000110d00780c */ /* 0x040fe40003f44270 */
[----:B------:R-:W-:Y:S02]  /*f600*/  ISETP.GT.AND P1, PT, R13, 0x18, PT ;  /* 0x000000180d00780c */ /* 0x000fe40003f24270 */
[----:B------:R-:W-:-:S02]  /*f610*/  LOP3.LUT R22, R22, 0xffdfffff, RZ, 0xc0, !PT ;  /* 0xffdfffff16167812 */ /* 0x000fc400078ec0ff */
[----:B------:R-:W-:Y:S02]  /*f620*/  FSEL R157, R157, -INF , P4 ;  /* 0xff8000009d9d7808 */ /* 0x000fe40002000000 */
[----:B------:R-:W-:Y:S02]  /*f630*/  FSEL R160, R160, -INF , P3 ;  /* 0xff800000a0a07808 */ /* 0x000fe40001800000 */
[----:B------:R-:W-:Y:S02]  /*f640*/  FSEL R161, R161, -INF , P2 ;  /* 0xff800000a1a17808 */ /* 0x000fe40001000000 */
[----:B------:R-:W-:Y:S02]  /*f650*/  FSEL R164, R164, -INF , P1 ;  /* 0xff800000a4a47808 */ /* 0x000fe40000800000 */
[----:B------:R-:W-:Y:S02]  /*f660*/  @P5 LOP3.LUT R22, R22, 0x200000, RZ, 0xfc, !PT ;  /* 0x0020000016165812 */ /* 0x000fe400078efcff */
[----:B------:R-:W-:-:S02]  /*f670*/  ISETP.GT.AND P4, PT, R13, 0x30, PT ;  /* 0x000000300d00780c */ /* 0x000fc40003f84270 */
[C---:B------:R-:W-:Y:S02]  /*f680*/  ISETP.GT.AND P3, PT, R13.reuse, 0x31, PT ;  /* 0x000000310d00780c */ /* 0x040fe40003f64270 */
[C---:B------:R-:W-:Y:S02]  /*f690*/  ISETP.GT.AND P2, PT, R13.reuse, 0x38, PT ;  /* 0x000000380d00780c */ /* 0x040fe40003f44270 */
[C---:B------:R-:W-:Y:S02]  /*f6a0*/  ISETP.GT.AND P1, PT, R13.reuse, 0x39, PT ;  /* 0x000000390d00780c */ /* 0x040fe40003f24270 */
[C---:B------:R-:W-:Y:S02]  /*f6b0*/  ISETP.GT.AND P5, PT, R13.reuse, 0x19, PT ;  /* 0x000000190d00780c */ /* 0x040fe40003fa4270 */
[C---:B------:R-:W-:Y:S02]  /*f6c0*/  ISETP.GT.AND P0, PT, R13.reuse, 0x20, PT ;  /* 0x000000200d00780c */ /* 0x040fe40003f04270 */
[----:B------:R-:W-:Y:S01]  /*f6d0*/  ISETP.GT.AND P6, PT, R13, 0x28, PT ;  /* 0x000000280d00780c */ /* 0x000fe20003fc4270 */
[----:B0-----:R-:W-:Y:S01]  /*f6e0*/  FFMA.FTZ R13, R174, R15, R153 ;  /* 0x0000000fae0d7223 */ /* 0x001fe20000010099 */
[----:B-1----:R-:W-:-:S03]  /*f6f0*/  F2FP.F16.F32.PACK_AB R153, R155, R153 ;  /* 0x000000999b99723e */ /* 0x002fc600000000ff */
[----:B------:R-:W-:Y:S02]  /*f700*/  FADD.FTZ R13, R155, R13 ;  /* 0x0000000d9b0d7221 */ /* 0x000fe40000010000 */
[----:B------:R-:W0:Y:S08]  /*f710*/  MUFU.EX2 R155, R158 ;  /* 0x0000009e009b7308 */ /* 0x000e300000000800 */
[----:B------:R-:W1:Y:S01]  /*f720*/  MUFU.EX2 R159, R159 ;  /* 0x0000009f009f7308 */ /* 0x000e620000000800 */
[----:B0-----:R-:W-:-:S04]  /*f730*/  FADD.FTZ R13, R155, R13 ;  /* 0x0000000d9b0d7221 */ /* 0x001fc80000010000 */
[----:B-1----:R-:W-:Y:S01]  /*f740*/  FADD.FTZ R15, R159, R13 ;  /* 0x0000000d9f0f7221 */ /* 0x002fe20000010000 */
[----:B------:R-:W-:-:S05]  /*f750*/  VIADD R13, R196, 0x38840 ;  /* 0x00038840c40d7836 */ /* 0x000fca0000000000 */
[----:B------:R-:W-:-:S04]  /*f760*/  PRMT R13, R187, 0x654, R13 ;  /* 0x00000654bb0d7816 */ /* 0x000fc8000000000d */
[----:B------:R0:W-:Y:S02]  /*f770*/  SYNCS.ARRIVE.TRANS64.RED.A1T0 RZ, [R13+URZ], RZ ;  /* 0x000000ff0dff79a7 */ /* 0x0001e4000810043f */
[----:B0-----:R-:W-:-:S04]  /*f780*/  FMNMX.FTZ R13, R152, R197, !PT ;  /* 0x000000c5980d7209 */ /* 0x001fc80007810000 */
[----:B------:R-:W-:-:S04]  /*f790*/  FMNMX.FTZ R13, R200, R13, !PT ;  /* 0x0000000dc80d7209 */ /* 0x000fc80007810000 */
[----:B------:R-:W-:-:S04]  /*f7a0*/  FMNMX.FTZ R13, R156, R13, !PT ;  /* 0x0000000d9c0d7209 */ /* 0x000fc80007810000 */
[----:B------:R-:W-:-:S04]  /*f7b0*/  FMNMX.FTZ R13, R157, R13, !PT ;  /* 0x0000000d9d0d7209 */ /* 0x000fc80007810000 */
[----:B------:R-:W-:-:S04]  /*f7c0*/  FMNMX.FTZ R13, R160, R13, !PT ;  /* 0x0000000da00d7209 */ /* 0x000fc80007810000 */
[----:B------:R-:W-:Y:S02]  /*f7d0*/  FMNMX.FTZ R13, R161, R13, !PT ;  /* 0x0000000da10d7209 */ /* 0x000fe40007810000 */
[----:B------:R-:W-:Y:S02]  /*f7e0*/  FSEL R165, R165, -INF , P5 ;  /* 0xff800000a5a57808 */ /* 0x000fe40002800000 */
[----:B------:R-:W-:Y:S02]  /*f7f0*/  FMNMX.FTZ R13, R164, R13, !PT ;  /* 0x0000000da40d7209 */ /* 0x000fe40007810000 */
[----:B------:R-:W-:Y:S02]  /*f800*/  FSEL R168, R168, -INF , P0 ;  /* 0xff800000a8a87808 */ /* 0x000fe40000000000 */
[----:B------:R-:W-:Y:S02]  /*f810*/  LOP3.LUT P0, RZ, R22, 0x100000, RZ, 0xc0, !PT ;  /* 0x0010000016ff7812 */ /* 0x000fe4000780c0ff */
[----:B------:R-:W-:-:S02]  /*f820*/  FMNMX.FTZ R13, R165, R13, !PT ;  /* 0x0000000da50d7209 */ /* 0x000fc40007810000 */
[----:B------:R-:W-:Y:S02]  /*f830*/  FSEL R169, R169, -INF , P0 ;  /* 0xff800000a9a97808 */ /* 0x000fe40000000000 */
[----:B------:R-:W-:Y:S02]  /*f840*/  FMNMX.FTZ R13, R168, R13, !PT ;  /* 0x0000000da80d7209 */ /* 0x000fe40007810000 */
[----:B------:R-:W-:Y:S02]  /*f850*/  LOP3.LUT P5, RZ, R22, 0x200000, RZ, 0xc0, !PT ;  /* 0x0020000016ff7812 */ /* 0x000fe400078ac0ff */
[----:B------:R-:W-:Y:S02]  /*f860*/  FSEL R172, R172, -INF , P6 ;  /* 0xff800000acac7808 */ /* 0x000fe40003000000 */
[----:B------:R-:W-:Y:S02]  /*f870*/  FMNMX.FTZ R13, R169, R13, !PT ;  /* 0x0000000da90d7209 */ /* 0x000fe40007810000 */
[----:B------:R-:W-:-:S02]  /*f880*/  FSEL R173, R173, -INF , P5 ;  /* 0xff800000adad7808 */ /* 0x000fc40002800000 */
[----:B------:R-:W-:Y:S02]  /*f890*/  FMNMX.FTZ R13, R172, R13, !PT ;  /* 0x0000000dac0d7209 */ /* 0x000fe40007810000 */
[----:B------:R-:W-:Y:S02]  /*f8a0*/  FSEL R176, R176, -INF , P4 ;  /* 0xff800000b0b07808 */ /* 0x000fe40002000000 */
[----:B------:R-:W-:Y:S02]  /*f8b0*/  FMNMX.FTZ R13, R173, R13, !PT ;  /* 0x0000000dad0d7209 */ /* 0x000fe40007810000 */
[----:B------:R-:W-:Y:S02]  /*f8c0*/  FSEL R177, R177, -INF , P3 ;  /* 0xff800000b1b17808 */ /* 0x000fe40001800000 */
[----:B------:R-:W-:Y:S02]  /*f8d0*/  FMNMX.FTZ R13, R176, R13, !PT ;  /* 0x0000000db00d7209 */ /* 0x000fe40007810000 */
[----:B------:R-:W-:-:S02]  /*f8e0*/  FSEL R180, R180, -INF , P2 ;  /* 0xff800000b4b47808 */ /* 0x000fc40001000000 */
[----:B------:R-:W-:Y:S02]  /*f8f0*/  FMNMX.FTZ R13, R177, R13, !PT ;  /* 0x0000000db10d7209 */ /* 0x000fe40007810000 */
[----:B------:R-:W-:Y:S02]  /*f900*/  FSEL R181, R181, -INF , P1 ;  /* 0xff800000b5b57808 */ /* 0x000fe40000800000 */
[----:B------:R-:W-:-:S04]  /*f910*/  FMNMX.FTZ R13, R180, R13, !PT ;  /* 0x0000000db40d7209 */ /* 0x000fc80007810000 */
[----:B------:R-:W-:-:S05]  /*f920*/  FMNMX.FTZ R13, R181, R13, !PT ;  /* 0x0000000db50d7209 */ /* 0x000fca0007810000 */
[----:B------:R-:W0:Y:S02]  /*f930*/  SHFL.BFLY PT, R154, R13, 0x2, 0x1f ;  /* 0x0c401f000d9a7f89 */ /* 0x000e2400000e0000 */
[----:B0-----:R-:W-:-:S05]  /*f940*/  FMNMX.FTZ R13, R13, R154, !PT ;  /* 0x0000009a0d0d7209 */ /* 0x001fca0007810000 */
[----:B------:R-:W0:Y:S01]  /*f950*/  SHFL.BFLY PT, R158, R13, 0x1, 0x1f ;  /* 0x0c201f000d9e7f89 */ /* 0x000e2200000e0000 */
[----:B------:R-:W-:Y:S01]  /*f960*/  MUFU.EX2 R154, R163 ;  /* 0x000000a3009a7308 */ /* 0x000fe20000000800 */
[----:B0-----:R-:W-:Y:S01]  /*f970*/  FMNMX.FTZ R13, R13, R158, !PT ;  /* 0x0000009e0d0d7209 */ /* 0x001fe20007810000 */
[----:B------:R-:W-:-:S03]  /*f980*/  IMAD.MOV R158, RZ, RZ, -R226 ;  /* 0x000000ffff9e7224 */ /* 0x000fc600078e0ae2 */
[----:B------:R-:W-:Y:S02]  /*f990*/  FSETP.NEU.FTZ.AND P2, PT, R13, -INF , PT ;  /* 0xff8000000d00780b */ /* 0x000fe40003f5d000 */
[----:B------:R-:W-:Y:S02]  /*f9a0*/  ISETP.NE.AND P1, PT, R193, R158, PT ;  /* 0x0000009ec100720c */ /* 0x000fe40003f25270 */
[----:B------:R-:W-:-:S05]  /*f9b0*/  FSEL R158, R13, RZ, P2 ;  /* 0x000000ff0d9e7208 */ /* 0x000fca0001000000 */
[----:B------:R-:W-:-:S04]  /*f9c0*/  FADD.FTZ R158, -R158, R197 ;  /* 0x000000c59e9e7221 */ /* 0x000fc80000010100 */
[----:B------:R-:W-:-:S04]  /*f9d0*/  FMUL.FTZ R158, R158, R12 ;  /* 0x0000000c9e9e7220 */ /* 0x000fc80000410000 */
[----:B------:R0:W1:Y:S02]  /*f9e0*/  MUFU.EX2 R163, R158 ;  /* 0x0000009e00a37308 */ /* 0x0000640000000800 */
[----:B0-----:R-:W-:-:S04]  /*f9f0*/  @!P1 IMAD R158, R198, 0x40, R194 ;  /* 0x00000040c69e9824 */ /* 0x001fc800078e02c2 */
[----:B------:R-:W-:-:S05]  /*fa00*/  @!P1 IMAD R158, R158, 0x4, R18 ;  /* 0x000000049e9e9824 */ /* 0x000fca00078e0212 */
[----:B-1----:R-:W-:Y:S04]  /*fa10*/  @!P1 STS [R158+0x38400], R163 ;  /* 0x038400a39e009388 */ /* 0x002fe80000000800 */
[----:B------:R0:W-:Y:S02]  /*fa20*/  @!P1 STS [R158+0x38420], R174 ;  /* 0x038420ae9e009388 */ /* 0x0001e40000000800 */
[----:B0-----:R-:W-:-:S05]  /*fa30*/  FMUL.FTZ R158, R13, R12 ;  /* 0x0000000c0d9e7220 */ /* 0x001fca0000410000 */
[----:B------:R-:W-:Y:S01]  /*fa40*/  FSEL R158, R158, RZ, P2 ;  /* 0x000000ff9e9e7208 */ /* 0x000fe20001000000 */
[----:B------:R-:W0:Y:S04]  /*fa50*/  MUFU.EX2 R162, R162 ;  /* 0x000000a200a27308 */ /* 0x000e280000000800 */
[-CC-:B------:R-:W-:Y:S01]  /*fa60*/  FFMA.FTZ R152, R152, R12.reuse, -R158.reuse ;  /* 0x0000000c98987223 */ /* 0x180fe2000001089e */
[-CC-:B------:R-:W-:Y:S01]  /*fa70*/  FFMA.FTZ R200, R200, R12.reuse, -R158.reuse ;  /* 0x0000000cc8c87223 */ /* 0x180fe2000001089e */
[----:B------:R-:W-:-:S04]  /*fa80*/  FFMA.FTZ R156, R156, R12, -R158 ;  /* 0x0000000c9c9c7223 */ /* 0x000fc8000001089e */
[----:B------:R-:W1:Y:S01]  /*fa90*/  MUFU.EX2 R152, R152 ;  /* 0x0000009800987308 */ /* 0x000e620000000800 */
[----:B------:R-:W-:Y:S01]  /*faa0*/  F2FP.F16.F32.PACK_AB R155, R159, R155 ;  /* 0x0000009b9f9b723e */ /* 0x000fe200000000ff */
[-CC-:B------:R-:W-:Y:S01]  /*fab0*/  FFMA.FTZ R157, R157, R12.reuse, -R158.reuse ;  /* 0x0000000c9d9d7223 */ /* 0x180fe2000001089e */
[----:B------:R-:W-:-:S05]  /*fac0*/  FFMA.FTZ R197, R169, R12, -R158 ;  /* 0x0000000ca9c57223 */ /* 0x000fca000001089e */
[----:B------:R-:W2:Y:S01]  /*fad0*/  MUFU.EX2 R200, R200 ;  /* 0x000000c800c87308 */ /* 0x000ea20000000800 */
[-CC-:B------:R-:W-:Y:S01]  /*fae0*/  FFMA.FTZ R160, R160, R12.reuse, -R158.reuse ;  /* 0x0000000ca0a07223 */ /* 0x180fe2000001089e */
[-CC-:B------:R-:W-:Y:S01]  /*faf0*/  FFMA.FTZ R161, R161, R12.reuse, -R158.reuse ;  /* 0x0000000ca1a17223 */ /* 0x180fe2000001089e */
[-CC-:B------:R-:W-:Y:S01]  /*fb00*/  FFMA.FTZ R165, R165, R12.reuse, -R158.reuse ;  /* 0x0000000ca5a57223 */ /* 0x180fe2000001089e */
[-CC-:B------:R-:W-:Y:S01]  /*fb10*/  FFMA.FTZ R172, R172, R12.reuse, -R158.reuse ;  /* 0x0000000cacac7223 */ /* 0x180fe2000001089e */
[-CC-:B------:R-:W-:Y:S01]  /*fb20*/  FFMA.FTZ R173, R173, R12.reuse, -R158.reuse ;  /* 0x0000000cadad7223 */ /* 0x180fe2000001089e */
[-CC-:B------:R-:W-:Y:S02]  /*fb30*/  FFMA.FTZ R176, R176, R12.reuse, -R158.reuse ;  /* 0x0000000cb0b07223 */ /* 0x180fe4000001089e */
[----:B------:R4:W-:Y:S01]  /*fb40*/  MUFU.EX2 R159, R166 ;  /* 0x000000a6009f7308 */ /* 0x0009e20000000800 */
[-CC-:B------:R-:W-:Y:S01]  /*fb50*/  FFMA.FTZ R177, R177, R12.reuse, -R158.reuse ;  /* 0x0000000cb1b17223 */ /* 0x180fe2000001089e */
[-CC-:B------:R-:W-:Y:S01]  /*fb60*/  FFMA.FTZ R180, R180, R12.reuse, -R158.reuse ;  /* 0x0000000cb4b47223 */ /* 0x180fe2000001089e */
[----:B------:R-:W-:Y:S01]  /*fb70*/  FFMA.FTZ R181, R181, R12, -R158 ;  /* 0x0000000cb5b57223 */ /* 0x000fe2000001089e */
[----:B------:R-:W-:-:S04]  /*fb80*/  IMAD.MOV.U32 R169, RZ, RZ, 0x40000040 ;  /* 0x40000040ffa97424 */ /* 0x000fc800078e00ff */
[----:B------:R-:W5:Y:S01]  /*fb90*/  MUFU.EX2 R156, R156 ;  /* 0x0000009c009c7308 */ /* 0x000f620000000800 */
[-CC-:B----4-:R-:W-:Y:S01]  /*fba0*/  FFMA.FTZ R166, R164, R12.reuse, -R158.reuse ;  /* 0x0000000ca4a67223 */ /* 0x190fe2000001089e */
[----:B------:R-:W-:Y:S01]  /*fbb0*/  FFMA.FTZ R164, R168, R12, -R158 ;  /* 0x0000000ca8a47223 */ /* 0x000fe2000001089e */
[----:B------:R-:W-:-:S05]  /*fbc0*/  R2UR UR7, R169 ;  /* 0x00000000a90772ca */ /* 0x000fca00000e0000 */
[----:B------:R0:W4:Y:S02]  /*fbd0*/  MUFU.EX2 R158, R157 ;  /* 0x0000009d009e7308 */ /* 0x0001240000000800 */
[----:B0-----:R-:W-:-:S06]  /*fbe0*/  FADD.FTZ R157, R162, R15 ;  /* 0x0000000fa29d7221 */ /* 0x001fcc0000010000 */
[----:B------:R-:W0:Y:S01]  /*fbf0*/  MUFU.EX2 R160, R160 ;  /* 0x000000a000a07308 */ /* 0x000e220000000800 */
[C---:B------:R-:W-:Y:S01]  /*fc00*/  FADD.FTZ R169, R154.reuse, R157 ;  /* 0x0000009d9aa97221 */ /* 0x040fe20000010000 */
[----:B------:R-:W-:Y:S01]  /*fc10*/  F2FP.F16.F32.PACK_AB R157, R154, R162 ;  /* 0x000000a29a9d723e */ /* 0x000fe200000000ff */
[----:B-1----:R-:W-:-:S05]  /*fc20*/  FFMA.FTZ R154, R163, R0, R152 ;  /* 0x00000000a39a7223 */ /* 0x002fca0000010098 */
[----:B------:R-:W1:Y:S01]  /*fc30*/  MUFU.EX2 R161, R161 ;  /* 0x000000a100a17308 */ /* 0x000e620000000800 */
[----:B--2---:R-:W-:-:S04]  /*fc40*/  FADD.FTZ R154, R200, R154 ;  /* 0x0000009ac89a7221 */ /* 0x004fc80000010000 */
[----:B-----5:R-:W-:-:S03]  /*fc50*/  FADD.FTZ R154, R156, R154 ;  /* 0x0000009a9c9a7221 */ /* 0x020fc60000010000 */
[----:B------:R-:W2:Y:S01]  /*fc60*/  MUFU.EX2 R166, R166 ;  /* 0x000000a600a67308 */ /* 0x000ea20000000800 */
[----:B----4-:R-:W-:-:S07]  /*fc70*/  FADD.FTZ R154, R158, R154 ;  /* 0x0000009a9e9a7221 */ /* 0x010fce0000010000 */
[----:B------:R-:W4:Y:S01]  /*fc80*/  MUFU.EX2 R165, R165 ;  /* 0x000000a500a57308 */ /* 0x000f220000000800 */
[----:B0-----:R-:W-:-:S07]  /*fc90*/  FADD.FTZ R162, R160, R154 ;  /* 0x0000009aa0a27221 */ /* 0x001fce0000010000 */
[----:B------:R-:W0:Y:S01]  /*fca0*/  MUFU.EX2 R167, R167 ;  /* 0x000000a700a77308 */ /* 0x000e220000000800 */
[----:B-1----:R-:W-:-:S07]  /*fcb0*/  FADD.FTZ R162, R161, R162 ;  /* 0x000000a2a1a27221 */ /* 0x002fce0000010000 */
[----:B------:R-:W1:Y:S08]  /*fcc0*/  MUFU.EX2 R164, R164 ;  /* 0x000000a400a47308 */ /* 0x000e700000000800 */
[----:B------:R-:W-:Y:S08]  /*fcd0*/  MUFU.EX2 R170, R170 ;  /* 0x000000aa00aa7308 */ /* 0x000ff00000000800 */
[----:B------:R-:W-:Y:S08]  /*fce0*/  MUFU.EX2 R171, R171 ;  /* 0x000000ab00ab7308 */ /* 0x000ff00000000800 */
[----:B------:R-:W-:Y:S08]  /*fcf0*/  MUFU.EX2 R201, R201 ;  /* 0x000000c900c97308 */ /* 0x000ff00000000800 */
[----:B------:R-:W-:Y:S08]  /*fd00*/  MUFU.EX2 R175, R175 ;  /* 0x000000af00af7308 */ /* 0x000ff00000000800 */
[----:B------:R-:W5:Y:S08]  /*fd10*/  MUFU.EX2 R15, R197 ;  /* 0x000000c5000f7308 */ /* 0x000f700000000800 */
[----:B------:R-:W-:Y:S08]  /*fd20*/  MUFU.EX2 R172, R172 ;  /* 0x000000ac00ac7308 */ /* 0x000ff00000000800 */
[----:B------:R-:W3:Y:S01]  /*fd30*/  MUFU.EX2 R173, R173 ;  /* 0x000000ad00ad7308 */ /* 0x000ee20000000800 */
[----:B--2---:R-:W-:-:S07]  /*fd40*/  FADD.FTZ R162, R166, R162 ;  /* 0x000000a2a6a27221 */ /* 0x004fce0000010000 */
[----:B------:R-:W-:Y:S08]  /*fd50*/  MUFU.EX2 R178, R178 ;  /* 0x000000b200b27308 */ /* 0x000ff00000000800 */
[----:B------:R-:W-:Y:S08]  /*fd60*/  MUFU.EX2 R179, R179 ;  /* 0x000000b300b37308 */ /* 0x000ff00000000800 */
[----:B------:R-:W-:Y:S08]  /*fd70*/  MUFU.EX2 R182, R182 ;  /* 0x000000b600b67308 */ /* 0x000ff00000000800 */
[----:B------:R-:W-:Y:S08]  /*fd80*/  MUFU.EX2 R183, R183 ;  /* 0x000000b700b77308 */ /* 0x000ff00000000800 */
[----:B------:R-:W-:Y:S08]  /*fd90*/  MUFU.EX2 R176, R176 ;  /* 0x000000b000b07308 */ /* 0x000ff00000000800 */
[----:B------:R-:W2:Y:S08]  /*fda0*/  MUFU.EX2 R177, R177 ;  /* 0x000000b100b17308 */ /* 0x000eb00000000800 */
[----:B------:R-:W-:Y:S08]  /*fdb0*/  MUFU.EX2 R180, R180 ;  /* 0x000000b400b47308 */ /* 0x000ff00000000800 */
[----:B------:R-:W2:Y:S01]  /*fdc0*/  MUFU.EX2 R181, R181 ;  /* 0x000000b500b57308 */ /* 0x000ea20000000800 */
[----:B------:R-:W-:Y:S01]  /*fdd0*/  F2FP.F16.F32.PACK_AB R154, R158, R156 ;  /* 0x0000009c9e9a723e */ /* 0x000fe200000000ff */
[----:B------:R-:W-:Y:S01]  /*fde0*/  IMAD R168, R19, 0x1000, R14 ;  /* 0x0000100013a87824 */ /* 0x000fe200078e020e */
[----:B------:R-:W-:Y:S01]  /*fdf0*/  F2FP.F16.F32.PACK_AB R156, R161, R160 ;  /* 0x000000a0a19c723e */ /* 0x000fe200000000ff */
[----:B----4-:R-:W-:Y:S01]  /*fe00*/  FADD.FTZ R160, R165, R162 ;  /* 0x000000a2a5a07221 */ /* 0x010fe20000010000 */
[----:B------:R-:W-:Y:S01]  /*fe10*/  FADD.FTZ R169, R159, R169 ;  /* 0x000000a99fa97221 */ /* 0x000fe20000010000 */
[----:B------:R-:W-:Y:S01]  /*fe20*/  F2FP.F16.F32.PACK_AB R152, R200, R152 ;  /* 0x00000098c898723e */ /* 0x000fe200000000ff */
[----:B------:R-:W-:Y:S01]  /*fe30*/  BAR.SYNC.DEFER_BLOCKING 0xf, 0x100 ;  /* 0x03c4000000007b1d */ /* 0x000fe20000010000 */
        /* <DEDUP_REMOVED lines=64> */
[----:B0-----:R-:W-:Y:S01]  /*10240*/  F2FP.F16.F32.PACK_AB R159, R167, R159 ;  /* 0x0000009fa79f723e */ /* 0x001fe200000000ff */
[-C--:B------:R-:W-:Y:S01]  /*10250*/  FMUL.FTZ R24, R24, R163.reuse ;  /* 0x000000a318187220 */ /* 0x080fe20000410000 */
[----:B------:R-:W-:Y:S01]  /*10260*/  F2FP.F16.F32.PACK_AB R158, R165, R166 ;  /* 0x000000a6a59e723e */ /* 0x000fe200000000ff */
        /* <DEDUP_REMOVED lines=63> */
[----:B-1----:R-:W-:Y:S01]  /*10660*/  FADD.FTZ R174, R164, R160 ;  /* 0x000000a0a4ae7221 */ /* 0x002fe20000010000 */
[----:B------:R-:W-:Y:S01]  /*10670*/  R2UR UR6, R168 ;  /* 0x00000000a80672ca */ /* 0x000fe200000e0000 */
[----:B------:R-:W-:Y:S01]  /*10680*/  FADD.FTZ R0, R167, R169 ;  /* 0x000000a9a7007221 */ /* 0x000fe20000010000 */
[----:B-----5:R-:W-:-:S02]  /*10690*/  F2FP.F16.F32.PACK_AB R160, R15, R164 ;  /* 0x000000a40fa0723e */ /* 0x020fc400000000ff */
[----:B------:R-:W-:Y:S02]  /*106a0*/  F2FP.F16.F32.PACK_AB R161, R171, R170 ;  /* 0x000000aaaba1723e */ /* 0x000fe400000000ff */
[----:B---3--:R-:W-:Y:S02]  /*106b0*/  F2FP.F16.F32.PACK_AB R162, R173, R172 ;  /* 0x000000acada2723e */ /* 0x008fe400000000ff */
[----:B------:R-:W-:Y:S02]  /*106c0*/  F2FP.F16.F32.PACK_AB R163, R175, R201 ;  /* 0x000000c9afa3723e */ /* 0x000fe400000000ff */
[----:B--2---:R-:W-:Y:S02]  /*106d0*/  F2FP.F16.F32.PACK_AB R164, R177, R176 ;  /* 0x000000b0b1a4723e */ /* 0x004fe400000000ff */
[----:B------:R-:W-:Y:S02]  /*106e0*/  F2FP.F16.F32.PACK_AB R165, R179, R178 ;  /* 0x000000b2b3a5723e */ /* 0x000fe400000000ff */
[----:B------:R-:W-:-:S02]  /*106f0*/  F2FP.F16.F32.PACK_AB R166, R181, R180 ;  /* 0x000000b4b5a6723e */ /* 0x000fc400000000ff */
[----:B------:R-:W-:Y:S01]  /*10700*/  F2FP.F16.F32.PACK_AB R167, R183, R182 ;  /* 0x000000b6b7a7723e */ /* 0x000fe200000000ff */
[----:B------:R0:W-:Y:S04]  /*10710*/  STSM.16.M88.4 [R227+0x36400], R152 ;  /* 0x03640098e3007844 */ /* 0x0001e80000000200 */
[----:B------:R1:W-:Y:S04]  /*10720*/  STSM.16.M88.4 [R202], R156 ;  /* 0x0000009cca007844 */ /* 0x0003e80000000200 */
[----:B------:R1:W-:Y:S04]  /*10730*/  STSM.16.M88.4 [R228], R160 ;  /* 0x000000a0e4007844 */ /* 0x0003e80000000200 */
[----:B------:R1:W-:Y:S01]  /*10740*/  STSM.16.M88.4 [R229], R164 ;  /* 0x000000a4e5007844 */ /* 0x0003e20000000200 */
[----:B------:R-:W-:-:S06]  /*10750*/  WARPGROUP.ARRIVE ;  /* 0x00000000000079c5 */ /* 0x000fcc0000000000 */
[----:B------:R-:W-:Y:S03]  /*10760*/  HGMMA.64x256x16.F32 R24, R152, gdesc[UR4].tnspB, R24, gsb0 ;  /* 0x43e0000498187df0 */ /* 0x000fe60008000818 */
[----:B------:R-:W-:Y:S02]  /*10770*/  WARPGROUP.DEPBAR.LE gsb0, 0x0 ;  /* 0x00008000000079c5 */ /* 0x000fe40000010000 */
[----:B0-----:R-:W-:Y:S02]  /*10780*/  VIADD R152, R168, 0x80 ;  /* 0x00000080a8987836 */ /* 0x001fe40000000000 */
[----:B------:R-:W-:-:S03]  /*10790*/  IMAD.MOV.U32 R153, RZ, RZ, 0x40000040 ;  /* 0x40000040ff997424 */ /* 0x000fc600078e00ff */
[----:B------:R-:W-:Y:S02]  /*107a0*/  R2UR UR6, R152 ;  /* 0x00000000980672ca */ /* 0x000fe400000e0000 */
[----:B------:R-:W-:Y:S01]  /*107b0*/  R2UR UR7, R153 ;  /* 0x00000000990772ca */ /* 0x000fe200000e0000 */
[----:B------:R-:W-:-:S15]  /*107c0*/  WARPGROUP.ARRIVE ;  /* 0x00000000000079c5 */ /* 0x000fde0000000000 */
[----:B------:R-:W-:Y:S01]  /*107d0*/  HGMMA.64x256x16.F32 R24, R156, gdesc[UR4].tnspB, R24, gsb0 ;  /* 0x43e000049c187df0 */ /* 0x000fe20008000818 */
[----:B------:R-:W-:Y:S02]  /*107e0*/  VIADD R152, R168, 0x100 ;  /* 0x00000100a8987836 */ /* 0x000fe40000000000 */
[----:B------:R-:W-:-:S03]  /*107f0*/  IMAD.MOV.U32 R153, RZ, RZ, 0x40000040 ;  /* 0x40000040ff997424 */ /* 0x000fc600078e00ff */
[----:B------:R-:W-:Y:S02]  /*10800*/  R2UR UR6, R152 ;  /* 0x00000000980672ca */ /* 0x000fe400000e0000 */
[----:B------:R-:W-:Y:S01]  /*10810*/  R2UR UR7, R153 ;  /* 0x00000000990772ca */ /* 0x000fe200000e0000 */
[----:B------:R-:W-:Y:S02]  /*10820*/  VIADD R168, R168, 0x180 ;  /* 0x00000180a8a87836 */ /* 0x000fe40000000000 */
[----:B------:R-:W-:Y:S01]  /*10830*/  IMAD.MOV.U32 R169, RZ, RZ, 0x40000040 ;  /* 0x40000040ffa97424 */ /* 0x000fe200078e00ff */
[----:B------:R-:W-:Y:S02]  /*10840*/  WARPGROUP.DEPBAR.LE gsb0, 0x0 ;  /* 0x00008000000079c5 */ /* 0x000fe40000010000 */
[----:B------:R-:W-:-:S14]  /*10850*/  WARPGROUP.ARRIVE ;  /* 0x00000000000079c5 */ /* 0x000fdc0000000000 */
[----:B------:R-:W-:Y:S01]  /*10860*/  HGMMA.64x256x16.F32 R24, R160, gdesc[UR4].tnspB, R24, gsb0 ;  /* 0x43e00004a0187df0 */ /* 0x000fe20008000818 */
[----:B------:R-:W-:Y:S02]  /*10870*/  R2UR UR6, R168 ;  /* 0x00000000a80672ca */ /* 0x000fe400000e0000 */
[----:B------:R-:W-:Y:S01]  /*10880*/  R2UR UR7, R169 ;  /* 0x00000000a90772ca */ /* 0x000fe200000e0000 */
[----:B------:R-:W-:Y:S01]  /*10890*/  FADD.FTZ R0, R170, R0 ;  /* 0x00000000aa007221 */ /* 0x000fe20000010000 */
[----:B------:R-:W-:-:S03]  /*108a0*/  FADD.FTZ R174, R15, R174 ;  /* 0x000000ae0fae7221 */ /* 0x000fc60000010000 */
[----:B------:R-:W-:Y:S01]  /*108b0*/  FADD.FTZ R0, R171, R0 ;  /* 0x00000000ab007221 */ /* 0x000fe20000010000 */
[----:B------:R-:W-:-:S03]  /*108c0*/  FADD.FTZ R174, R172, R174 ;  /* 0x000000aeacae7221 */ /* 0x000fc60000010000 */
[----:B------:R-:W-:Y:S01]  /*108d0*/  FADD.FTZ R0, R201, R0 ;  /* 0x00000000c9007221 */ /* 0x000fe20000010000 */
[----:B------:R-:W-:Y:S01]  /*108e0*/  FADD.FTZ R174, R173, R174 ;  /* 0x000000aeadae7221 */ /* 0x000fe20000010000 */
[----:B------:R-:W-:Y:S02]  /*108f0*/  LOP3.LUT P0, RZ, R22, 0x80000, RZ, 0xc0, !PT ;  /* 0x0008000016ff7812 */ /* 0x000fe4000780c0ff */
[----:B------:R-:W-:Y:S01]  /*10900*/  FADD.FTZ R0, R175, R0 ;  /* 0x00000000af007221 */ /* 0x000fe20000010000 */
[----:B------:R-:W-:-:S03]  /*10910*/  FADD.FTZ R174, R176, R174 ;  /* 0x000000aeb0ae7221 */ /* 0x000fc60000010000 */
[----:B------:R-:W-:Y:S01]  /*10920*/  FADD.FTZ R0, R178, R0 ;  /* 0x00000000b2007221 */ /* 0x000fe20000010000 */
[----:B------:R-:W-:-:S03]  /*10930*/  FADD.FTZ R174, R177, R174 ;  /* 0x000000aeb1ae7221 */ /* 0x000fc60000010000 */
[----:B------:R-:W-:Y:S01]  /*10940*/  FADD.FTZ R0, R179, R0 ;  /* 0x00000000b3007221 */ /* 0x000fe20000010000 */
[----:B------:R-:W-:-:S03]  /*10950*/  FADD.FTZ R174, R180, R174 ;  /* 0x000000aeb4ae7221 */ /* 0x000fc60000010000 */
[----:B------:R-:W-:-:S04]  /*10960*/  FADD.FTZ R0, R182, R0 ;  /* 0x00000000b6007221 */ /* 0x000fc80000010000 */
[----:B------:R-:W-:Y:S01]  /*10970*/  FADD.FTZ R15, R183, R0 ;  /* 0x00000000b70f7221 */ /* 0x000fe20000010000 */
[----:B------:R-:W-:Y:S01]  /*10980*/  FADD.FTZ R0, R181, R174 ;  /* 0x000000aeb5007221 */ /* 0x000fe20000010000 */
[----:B------:R-:W-:Y:S02]  /*10990*/  WARPGROUP.DEPBAR.LE gsb0, 0x0 ;  /* 0x00008000000079c5 */ /* 0x000fe40000010000 */
[----:B------:R-:W-:-:S06]  /*109a0*/  WARPGROUP.ARRIVE ;  /* 0x00000000000079c5 */ /* 0x000fcc0000000000 */
        /* <DEDUP_REMOVED lines=12> */
.L_x_8712:
[C---:B------:R-:W-:Y:S01]  /*10a70*/  ISETP.GT.AND P1, PT, R21.reuse, R212, PT ;  /* 0x000000d41500720c */ /* 0x040fe20003f24270 */
[----:B------:R-:W-:Y:S02]  /*10a80*/  VIADD R196, R196, 0x38860 ;  /* 0x00038860c4c47836 */ /* 0x000fe40000000000 */
        /* <DEDUP_REMOVED lines=8> */
.L_x_8700:
[----:B------:R-:W-:Y:S05]  /*10b10*/  BSYNC B1 ;  /* 0x0000000000017941 */ /* 0x000fea0003800000 */
.L_x_8699:
[----:B------:R-:W-:Y:S01]  /*10b20*/  ISETP.GE.AND P1, PT, R21, RZ, PT ;  /* 0x000000ff1500720c */ /* 0x000fe20003f26270 */
[----:B------:R-:W-:-:S12]  /*10b30*/  BSSY B0, `(.L_x_8714) ;  /* 0x000032d000007945 */ /* 0x000fd80003800000 */
[----:B------:R-:W-:Y:S05]  /*10b40*/  @!P1 BRA `(.L_x_8715) ;  /* 0x0000003000ac9947 */ /* 0x000fea0003800000 */
[----:B------:R-:W-:Y:S02]  /*10b50*/  IMAD.MOV.U32 R197, RZ, RZ, R20 ;  /* 0x000000ffffc57224 */ /* 0x000fe400078e0014 */
[----:B------:R-:W-:Y:S02]  /*10b60*/  IMAD.MOV.U32 R199, RZ, RZ, R13 ;  /* 0x000000ffffc77224 */ /* 0x000fe400078e000d */
[----:B------:R-:W-:-:S07]  /*10b70*/  IMAD.MOV.U32 R198, RZ, RZ, R19 ;  /* 0x000000ffffc67224 */ /* 0x000fce00078e0013 */
.L_x_8728:
[----:B------:R-:W-:-:S05]  /*10b80*/  VIADD R19, R198, 0x1 ;  /* 0x00000001c6137836 */ /* 0x000fca0000000000 */
[----:B------:R-:W-:-:S04]  /*10b90*/  ISETP.NE.AND P1, PT, R19, 0x2, PT ;  /* 0x000000021300780c */ /* 0x000fc80003f25270 */
[----:B------:R-:W-:Y:S02]  /*10ba0*/  SEL R12, RZ, 0x1, P1 ;  /* 0x00000001ff0c7807 */ /* 0x000fe40000800000 */
[----:B------:R-:W-:Y:S02]  /*10bb0*/  SEL R19, R19, RZ, P1 ;  /* 0x000000ff13137207 */ /* 0x000fe40000800000 */
[----:B------:R-:W-:Y:S01]  /*10bc0*/  LOP3.LUT R23, R23, R12, RZ, 0x3c, !PT ;  /* 0x0000000c17177212 */ /* 0x000fe200078e3cff */
[----:B-1----:R-:W-:Y:S06]  /*10bd0*/  @!P0 BRA `(.L_x_8716) ;  /* 0x0000000000048947 */ /* 0x002fec0003800000 */
[----:B------:R-:W-:Y:S01]  /*10be0*/  BPT.TRAP 0x1 ;  /* 0x000000040000795c */ /* 0x000fe20000300000 */
.L_x_8716:
[----:B0-----:R-:W-:Y:S01]  /*10bf0*/  IMAD R196, R19, 0x8, R18 ;  /* 0x0000000813c47824 */ /* 0x001fe200078e0212 */
[----:B------:R-:W-:-:S04]  /*10c00*/  SHF.L.U32 R20, R23, 0x1f, RZ ;  /* 0x0000001f17147819 */ /* 0x000fc800000006ff */
[----:B------:R0:W1:Y:S01]  /*10c10*/  SYNCS.PHASECHK.TRANS64.TRYWAIT P1, [R196+URZ+0x38830], R20 ;  /* 0x03883014c40075a7 */ /* 0x000062000802017f */
[----:B------:R-:W-:Y:S05]  /*10c20*/  @!P0 BRA `(.L_x_8717) ;  /* 0x0000000000048947 */ /* 0x000fea0003800000 */
[----:B------:R-:W-:Y:S01]  /*10c30*/  BPT.TRAP 0x1 ;  /* 0x000000040000795c */ /* 0x000fe20000300000 */
.L_x_8717:
[----:B------:R-:W-:Y:S01]  /*10c40*/  BSSY B1, `(.L_x_8718) ;  /* 0x0000006000017945 */ /* 0x000fe20003800000 */
[----:B------:R-:W-:Y:S02]  /*10c50*/  IMAD R154, R19, 0x200, R206 ;  /* 0x00000200139a7824 */ /* 0x000fe400078e02ce */
[----:B------:R-:W-:Y:S01]  /*10c60*/  IMAD.MOV.U32 R155, RZ, RZ, 0x40000040 ;  /* 0x40000040ff9b7424 */ /* 0x000fe200078e00ff */
[----:B-1----:R-:W-:Y:S06]  /*10c70*/  @P1 BRA `(.L_x_8719) ;  /* 0x0000000000081947 */ /* 0x002fec0003800000 */
[----:B------:R-:W1:Y:S02]  /*10c80*/  SYNCS.PHASECHK.TRANS64.TRYWAIT P1, [R196+URZ+0x38830], R20 ;  /* 0x03883014c40075a7 */ /* 0x000e64000802017f */
[----:B-1----:R-:W-:Y:S05]  /*10c90*/  @!P1 BRA `(.L_x_8720) ;  /* 0x0000010400289947 */ /* 0x002fea0003800000 */
.L_x_8719:
[----:B------:R-:W-:Y:S05]  /*10ca0*/  BSYNC B1 ;  /* 0x0000000000017941 */ /* 0x000fea0003800000 */
.L_x_8718:
        /* <DEDUP_REMOVED lines=36> */
.L_x_8721:
[----:B------:R2:W3:Y:S01]  /*10ef0*/  SYNCS.PHASECHK.TRANS64.TRYWAIT P1, [R196+URZ+0x38850], R20 ;  /* 0x03885014c40075a7 */ /* 0x0004e2000802017f */
[----:B------:R-:W-:Y:S05]  /*10f00*/  @!P0 BRA `(.L_x_8722) ;  /* 0x0000000000048947 */ /* 0x000fea0003800000 */
[----:B------:R-:W-:Y:S01]  /*10f10*/  BPT.TRAP 0x1 ;  /* 0x000000040000795c */ /* 0x000fe20000300000 */
.L_x_8722:
[----:B------:R-:W-:Y:S04]  /*10f20*/  BSSY B1, `(.L_x_8723) ;  /* 0x0000004000017945 */ /* 0x000fe80003800000 */
[----:B---3--:R-:W-:Y:S05]  /*10f30*/  @P1 BRA `(.L_x_8724) ;  /* 0x0000000000081947 */ /* 0x008fea0003800000 */
[----:B------:R-:W3:Y:S02]  /*10f40*/  SYNCS.PHASECHK.TRANS64.TRYWAIT P1, [R196+URZ+0x38850], R20 ;  /* 0x03885014c40075a7 */ /* 0x000ee4000802017f */
[----:B---3--:R-:W-:Y:S05]  /*10f50*/  @!P1 BRA `(.L_x_8725) ;  /* 0x00000100008c9947 */ /* 0x008fea0003800000 */
.L_x_8724:
[----:B------:R-:W-:Y:S05]  /*10f60*/  BSYNC B1 ;  /* 0x0000000000017941 */ /* 0x000fea0003800000 */
.L_x_8723:
        /* <DEDUP_REMOVED lines=22> */
[----:B------:R-:W-:Y:S02]  /*110d0*/  MOV R13, 0x40000040 ;  /* 0x40000040000d7802 */ /* 0x000fe40000000f00 */
[----:B----4-:R-:W-:Y:S01]  /*110e0*/  SHF.R.U32.HI R202, RZ, 0x7, R202 ;  /* 0x00000007ffca7819 */ /* 0x010fe200000116ca */
[----:B------:R-:W-:Y:S02]  /*110f0*/  WARPGROUP.DEPBAR.LE gsb0, 0x0 ;  /* 0x00008000000079c5 */ /* 0x000fe40000010000 */
[----:B------:R-:W-:-:S06]  /*11100*/  WARPGROUP.ARRIVE ;  /* 0x00000000000079c5 */ /* 0x000fcc0000000000 */
        /* <DEDUP_REMOVED lines=221> */
[----:B------:R-:W-:Y:S01]  /*11ee0*/  IMAD.IADD R202, R201, 0x1, R13 ;  /* 0x00000001c9ca7824 */ /* 0x000fe200078e020d */
[----:B------:R-:W-:-:S02]  /*11ef0*/  WARPGROUP.DEPBAR.LE gsb0, 0x0 ;  /* 0x00008000000079c5 */ /* 0x000fc40000010000 */
        /* <DEDUP_REMOVED lines=98> */
[----:B------:R-:W-:Y:S02]  /*12520*/  R2UR UR5, R203 ;  /* 0x00000000cb0572ca */ /* 0x000fe400000e0000 */
[----:B------:R-:W-:Y:S01]  /*12530*/  MOV R203, 0x40000040 ;  /* 0x4000004000cb7802 */ /* 0x000fe20000000f00 */
[----:B------:R-:W-:Y:S02]  /*12540*/  WARPGROUP.DEPBAR.LE gsb0, 0x0 ;  /* 0x00008000000079c5 */ /* 0x000fe40000010000 */
[----:B------:R-:W-:-:S08]  /*12550*/  WARPGROUP.ARRIVE ;  /* 0x00000000000079c5 */ /* 0x000fd00000000000 */
        /* <DEDUP_REMOVED lines=41> */
.L_x_8726:
[----:B------:R-:W-:Y:S01]  /*127f0*/  FMNMX.FTZ R12, R152, R199, !PT ;  /* 0x000000c7980c7209 */ /* 0x000fe20007810000 */
[----:B------:R-:W2:Y:S03]  /*12800*/  LDL R208, [R1] ;  /* 0x0000000001d07983 */ /* 0x000ea60000100800 */
        /* <DEDUP_REMOVED lines=18> */
[----:B0-----:R-:W-:Y:S01]  /*12930*/  FMNMX.FTZ R13, R13, R12, !PT ;  /* 0x0000000c0d0d7209 */ /* 0x001fe20007810000 */
        /* <DEDUP_REMOVED lines=24> */
[----:B------:R-:W0:Y:S01]  /*12ac0*/  MUFU.EX2 R157, R157 ;  /* 0x0000009d009d7308 */ /* 0x000e220000000800 */
[----:B------:R-:W-:-:S04]  /*12ad0*/  PRMT R20, R187, 0x654, R20 ;  /* 0x00000654bb147816 */ /* 0x000fc80000000014 */
[----:B------:R1:W-:Y:S03]  /*12ae0*/  SYNCS.ARRIVE.TRANS64.RED.A1T0 RZ, [R20+URZ], RZ ;  /* 0x000000ff14ff79a7 */ /* 0x0003e6000810043f */
[----:B------:R-:W3:Y:S01]  /*12af0*/  MUFU.EX2 R153, R153 ;  /* 0x0000009900997308 */ /* 0x000ee20000000800 */
[----:B-1----:R-:W-:-:S07]  /*12b00*/  FMNMX.FTZ R20, R154, R197, !PT ;  /* 0x000000c59a147209 */ /* 0x002fce0007810000 */
[----:B------:R-:W1:Y:S01]  /*12b10*/  MUFU.EX2 R156, R156 ;  /* 0x0000009c009c7308 */ /* 0x000e620000000800 */
[----:B------:R-:W-:Y:S01]  /*12b20*/  FMNMX.FTZ R20, R155, R20, !PT ;  /* 0x000000149b147209 */ /* 0x000fe20007810000 */
[----:B0-----:R-:W-:Y:S01]  /*12b30*/  FFMA.FTZ R0, R157, R0, R152 ;  /* 0x000000009d007223 */ /* 0x001fe20000010098 */
[-C--:B------:R-:W-:Y:S01]  /*12b40*/  FMUL.FTZ R24, R24, R157.reuse ;  /* 0x0000009d18187220 */ /* 0x080fe20000410000 */
[-C--:B------:R-:W-:Y:S01]  /*12b50*/  FMUL.FTZ R25, R25, R157.reuse ;  /* 0x0000009d19197220 */ /* 0x080fe20000410000 */
[----:B------:R-:W-:Y:S01]  /*12b60*/  FMNMX.FTZ R20, R158, R20, !PT ;  /* 0x000000149e147209 */ /* 0x000fe20007810000 */
[-C--:B------:R-:W-:Y:S01]  /*12b70*/  FMUL.FTZ R28, R28, R157.reuse ;  /* 0x0000009d1c1c7220 */ /* 0x080fe20000410000 */
[-C--:B------:R-:W-:Y:S01]  /*12b80*/  FMUL.FTZ R29, R29, R157.reuse ;  /* 0x0000009d1d1d7220 */ /* 0x080fe20000410000 */
[----:B------:R-:W0:Y:S01]  /*12b90*/  MUFU.EX2 R199, R199 ;  /* 0x000000c700c77308 */ /* 0x000e220000000800 */
        /* <DEDUP_REMOVED lines=9> */
[----:B-1----:R-:W-:Y:S01]  /*12c30*/  FADD.FTZ R0, R156, R0 ;  /* 0x000000009c007221 */ /* 0x002fe20000010000 */
[-C--:B------:R-:W-:Y:S01]  /*12c40*/  FMUL.FTZ R37, R37, R157.reuse ;  /* 0x0000009d25257220 */ /* 0x080fe20000410000 */
[-C--:B------:R-:W-:Y:S01]  /*12c50*/  FMUL.FTZ R40, R40, R157.reuse ;  /* 0x0000009d28287220 */ /* 0x080fe20000410000 */
[----:B------:R-:W-:Y:S01]  /*12c60*/  FMNMX.FTZ R20, R166, R20, !PT ;  /* 0x00000014a6147209 */ /* 0x000fe20007810000 */
[-C--:B------:R-:W-:Y:S01]  /*12c70*/  FMUL.FTZ R41, R41, R157.reuse ;  /* 0x0000009d29297220 */ /* 0x080fe20000410000 */
[-C--:B------:R-:W-:Y:S01]  /*12c80*/  FMUL.FTZ R44, R44, R157.reuse ;  /* 0x0000009d2c2c7220 */ /* 0x080fe20000410000 */
[----:B------:R-:W1:Y:S01]  /*12c90*/  MUFU.EX2 R200, R161 ;  /* 0x000000a100c87308 */ /* 0x000e620000000800 */
[----:B------:R-:W-:Y:S01]  /*12ca0*/  FMNMX.FTZ R20, R167, R20, !PT ;  /* 0x00000014a7147209 */ /* 0x000fe20007810000 */
[----:B0-----:R-:W-:Y:S01]  /*12cb0*/  FADD.FTZ R0, R199, R0 ;  /* 0x00000000c7007221 */ /* 0x001fe20000010000 */
[-C--:B------:R-:W-:Y:S01]  /*12cc0*/  FMUL.FTZ R45, R45, R157.reuse ;  /* 0x0000009d2d2d7220 */ /* 0x080fe20000410000 */
[-C--:B------:R-:W-:Y:S01]  /*12cd0*/  FMUL.FTZ R48, R48, R157.reuse ;  /* 0x0000009d30307220 */ /* 0x080fe20000410000 */
[----:B------:R-:W-:Y:S01]  /*12ce0*/  FMNMX.FTZ R20, R170, R20, !PT ;  /* 0x00000014aa147209 */ /* 0x000fe20007810000 */
[-C--:B------:R-:W-:Y:S01]  /*12cf0*/  FMUL.FTZ R49, R49, R157.reuse ;  /* 0x0000009d31317220 */ /* 0x080fe20000410000 */
[-C--:B------:R-:W-:Y:S01]  /*12d00*/  FMUL.FTZ R52, R52, R157.reuse ;  /* 0x0000009d34347220 */ /* 0x080fe20000410000 */
[----:B------:R-:W0:Y:S01]  /*12d10*/  MUFU.EX2 R164, R164 ;  /* 0x000000a400a47308 */ /* 0x000e220000000800 */
[----:B------:R-:W-:Y:S01]  /*12d20*/  FMNMX.FTZ R20, R171, R20, !PT ;  /* 0x00000014ab147209 */ /* 0x000fe20007810000 */
[----:B---3--:R-:W-:Y:S01]  /*12d30*/  FADD.FTZ R0, R160, R0 ;  /* 0x00000000a0007221 */ /* 0x008fe20000010000 */
[-C--:B------:R-:W-:Y:S01]  /*12d40*/  FMUL.FTZ R53, R53, R157.reuse ;  /* 0x0000009d35357220 */ /* 0x080fe20000410000 */
        /* <DEDUP_REMOVED lines=20> */
[----:B------:R-:W-:Y:S01]  /*12e90*/  MUFU.EX2 R172, R172 ;  /* 0x000000ac00ac7308 */ /* 0x000fe20000000800 */
[----:B------:R-:W-:Y:S01]  /*12ea0*/  FMNMX.FTZ R20, R183, R20, !PT ;  /* 0x00000014b7147209 */ /* 0x000fe20007810000 */
[----:B---3--:R-:W-:Y:S01]  /*12eb0*/  FADD.FTZ R0, R165, R0 ;  /* 0x00000000a5007221 */ /* 0x008fe20000010000 */
[-C--:B------:R-:W-:Y:S01]  /*12ec0*/  FMUL.FTZ R77, R77, R157.reuse ;  /* 0x0000009d4d4d7220 */ /* 0x080fe20000410000 */
[-C--:B------:R-:W-:Y:S01]  /*12ed0*/  FMUL.FTZ R80, R80, R157.reuse ;  /* 0x0000009d50507220 */ /* 0x080fe20000410000 */
[-C--:B------:R-:W-:Y:S01]  /*12ee0*/  FMUL.FTZ R81, R81, R157.reuse ;  /* 0x0000009d51517220 */ /* 0x080fe20000410000 */
[----:B------:R-:W0:Y:S01]  /*12ef0*/  SHFL.BFLY PT, R153, R20, 0x2, 0x1f ;  /* 0x0c401f0014997f89 */ /* 0x000e2200000e0000 */
[-C--:B------:R-:W-:Y:S01]  /*12f00*/  FMUL.FTZ R84, R84, R157.reuse ;  /* 0x0000009d54547220 */ /* 0x080fe20000410000 */
[----:B------:R-:W-:Y:S01]  /*12f10*/  MUFU.EX2 R173, R173 ;  /* 0x000000ad00ad7308 */ /* 0x000fe20000000800 */
[----:B-1----:R-:W-:Y:S01]  /*12f20*/  FADD.FTZ R0, R201, R0 ;  /* 0x00000000c9007221 */ /* 0x002fe20000010000 */
        /* <DEDUP_REMOVED lines=20> */
[----:B0-----:R-:W-:Y:S01]  /*13070*/  FMNMX.FTZ R20, R20, R153, !PT ;  /* 0x0000009914147209 */ /* 0x001fe20007810000 */
[-C--:B------:R-:W-:Y:S01]  /*13080*/  FMUL.FTZ R121, R121, R157.reuse ;  /* 0x0000009d79797220 */ /* 0x080fe20000410000 */
[-C--:B------:R-:W-:Y:S01]  /*13090*/  FMUL.FTZ R124, R124, R157.reuse ;  /* 0x0000009d7c7c7220 */ /* 0x080fe20000410000 */
[-C--:B------:R-:W-:Y:S01]  /*130a0*/  FMUL.FTZ R125, R125, R157.reuse ;  /* 0x0000009d7d7d7220 */ /* 0x080fe20000410000 */
[-C--:B------:R-:W-:Y:S01]  /*130b0*/  FMUL.FTZ R128, R128, R157.reuse ;  /* 0x0000009d80807220 */ /* 0x080fe20000410000 */
[----:B------:R-:W0:Y:S01]  /*130c0*/  SHFL.BFLY PT, R153, R20, 0x1, 0x1f ;  /* 0x0c201f0014997f89 */ /* 0x000e2200000e0000 */
        /* <DEDUP_REMOVED lines=11> */
[----:B0-----:R-:W-:-:S05]  /*13180*/  FMNMX.FTZ R20, R20, R153, !PT ;  /* 0x0000009914147209 */ /* 0x001fca0007810000 */
[----:B------:R-:W-:Y:S02]  /*13190*/  FADD.FTZ R153, -R20, R197 ;  /* 0x000000c514997221 */ /* 0x000fe40000010100 */
[----:B------:R-:W0:Y:S02]  /*131a0*/  MUFU.EX2 R197, R169 ;  /* 0x000000a900c57308 */ /* 0x000e240000000800 */
[----:B------:R-:W-:-:S06]  /*131b0*/  FMUL.FTZ R153, R153, R12 ;  /* 0x0000000c99997220 */ /* 0x000fcc0000410000 */
[----:B------:R1:W3:Y:S02]  /*131c0*/  MUFU.EX2 R161, R153 ;  /* 0x0000009900a17308 */ /* 0x0002e40000000800 */
[----:B-1----:R-:W-:Y:S02]  /*131d0*/  @!P1 IMAD R153, R198, 0x40, R194 ;  /* 0x00000040c6999824 */ /* 0x002fe400078e02c2 */
[----:B0-----:R-:W-:Y:S02]  /*131e0*/  FADD.FTZ R0, R197, R0 ;  /* 0x00000000c5007221 */ /* 0x001fe40000010000 */
[----:B------:R-:W-:Y:S02]  /*131f0*/  @!P1 IMAD R153, R153, 0x4, R18 ;  /* 0x0000000499999824 */ /* 0x000fe400078e0212 */
[----:B------:R-:W-:Y:S01]  /*13200*/  FADD.FTZ R0, R172, R0 ;  /* 0x00000000ac007221 */ /* 0x000fe20000010000 */
[-C--:B---3--:R-:W-:Y:S02]  /*13210*/  FMUL.FTZ R26, R26, R161.reuse ;  /* 0x000000a11a1a7220 */ /* 0x088fe40000410000 */
[----:B------:R-:W-:Y:S01]  /*13220*/  @!P1 STS [R153+0x38400], R157 ;  /* 0x0384009d99009388 */ /* 0x000fe20000000800 */
[----:B------:R-:W-:Y:S01]  /*13230*/  FADD.FTZ R0, R173, R0 ;  /* 0x00000000ad007221 */ /* 0x000fe20000010000 */
[-C--:B------:R-:W-:Y:S01]  /*13240*/  FMUL.FTZ R27, R27, R161.reuse ;  /* 0x000000a11b1b7220 */ /* 0x080fe20000410000 */
[-C--:B------:R-:W-:Y:S01]  /*13250*/  FMUL.FTZ R30, R30, R161.reuse ;  /* 0x000000a11e1e7220 */ /* 0x080fe20000410000 */
[----:B------:R0:W-:Y:S01]  /*13260*/  @!P1 STS [R153+0x38420], R161 ;  /* 0x038420a199009388 */ /* 0x0001e20000000800 */
[----:B------:R-:W-:Y:S01]  /*13270*/  FADD.FTZ R0, R176, R0 ;  /* 0x00000000b0007221 */ /* 0x000fe20000010000 */
[-C--:B------:R-:W-:Y:S01]  /*13280*/  FMUL.FTZ R31, R31, R161.reuse ;  /* 0x000000a11f1f7220 */ /* 0x080fe20000410000 */
[-C--:B------:R-:W-:Y:S01]  /*13290*/  FMUL.FTZ R34, R34, R161.reuse ;  /* 0x000000a122227220 */ /* 0x080fe20000410000 */
[-C--:B------:R-:W-:Y:S01]  /*132a0*/  FMUL.FTZ R35, R35, R161.reuse ;  /* 0x000000a123237220 */ /* 0x080fe20000410000 */
[----:B------:R-:W-:Y:S01]  /*132b0*/  FADD.FTZ R0, R177, R0 ;  /* 0x00000000b1007221 */ /* 0x000fe20000010000 */
        /* <DEDUP_REMOVED lines=47> */
[----:B------:R-:W-:Y:S01]  /*135b0*/  FMUL.FTZ R91, R91, R161 ;  /* 0x000000a15b5b7220 */ /* 0x000fe20000410000 */
[----:B------:R3:W-:Y:S01]  /*135c0*/  MUFU.EX2 R180, R154 ;  /* 0x0000009a00b47308 */ /* 0x0007e20000000800 */
[----:B0-----:R-:W-:Y:S01]  /*135d0*/  FFMA.FTZ R15, R161, R15, R153 ;  /* 0x0000000fa10f7223 */ /* 0x001fe20000010099 */
[-C--:B------:R-:W-:Y:S01]  /*135e0*/  FMUL.FTZ R94, R94, R161.reuse ;  /* 0x000000a15e5e7220 */ /* 0x080fe20000410000 */
[-C--:B------:R-:W-:Y:S01]  /*135f0*/  FMUL.FTZ R95, R95, R161.reuse ;  /* 0x000000a15f5f7220 */ /* 0x080fe20000410000 */
[-C--:B------:R-:W-:Y:S01]  /*13600*/  FMUL.FTZ R98, R98, R161.reuse ;  /* 0x000000a162627220 */ /* 0x080fe20000410000 */
[-C--:B------:R-:W-:Y:S01]  /*13610*/  FMUL.FTZ R99, R99, R161.reuse ;  /* 0x000000a163637220 */ /* 0x080fe20000410000 */
[-C--:B------:R-:W-:Y:S01]  /*13620*/  FMUL.FTZ R102, R102, R161.reuse ;  /* 0x000000a166667220 */ /* 0x080fe20000410000 */
[-C--:B------:R-:W-:Y:S01]  /*13630*/  FMUL.FTZ R103, R103, R161.reuse ;  /* 0x000000a167677220 */ /* 0x080fe20000410000 */
[----:B------:R-:W-:Y:S01]  /*13640*/  MUFU.EX2 R170, R202 ;  /* 0x000000ca00aa7308 */ /* 0x000fe20000000800 */
[----:B---3--:R-:W-:Y:S01]  /*13650*/  F2FP.F16.F32.PACK_AB R154, R199, R156 ;  /* 0x0000009cc79a723e */ /* 0x008fe200000000ff */
[----:B-1----:R-:W-:Y:S01]  /*13660*/  FADD.FTZ R15, R168, R15 ;  /* 0x0000000fa80f7221 */ /* 0x002fe20000010000 */
[----:B------:R-:W-:Y:S01]  /*13670*/  F2FP.F16.F32.PACK_AB R156, R200, R160 ;  /* 0x000000a0c89c723e */ /* 0x000fe200000000ff */
[----:B------:R-:W-:Y:S01]  /*13680*/  FMUL.FTZ R106, R106, R161 ;  /* 0x000000a16a6a7220 */ /* 0x000fe20000410000 */
[----:B------:R-:W-:Y:S01]  /*13690*/  F2FP.F16.F32.PACK_AB R160, R197, R201 ;  /* 0x000000c9c5a0723e */ /* 0x000fe200000000ff */
[----:B------:R-:W-:Y:S01]  /*136a0*/  FMUL.FTZ R107, R107, R161 ;  /* 0x000000a16b6b7220 */ /* 0x000fe20000410000 */
[----:B------:R-:W-:Y:S01]  /*136b0*/  F2FP.F16.F32.PACK_AB R153, R168, R153 ;  /* 0x00000099a899723e */ /* 0x000fe200000000ff */
[----:B------:R-:W-:Y:S01]  /*136c0*/  MUFU.EX2 R171, R203 ;  /* 0x000000cb00ab7308 */ /* 0x000fe20000000800 */
[----:B------:R-:W-:-:S02]  /*136d0*/  IMAD R168, R19, 0x1000, R14 ;  /* 0x0000100013a87824 */ /* 0x000fc400078e020e */
        /* <DEDUP_REMOVED lines=24> */
[----:B------:R-:W-:Y:S01]  /*13860*/  FMUL.FTZ R151, R151, R161 ;  /* 0x000000a197977220 */ /* 0x000fe20000410000 */
[----:B------:R-:W-:Y:S01]  /*13870*/  R2UR UR6, R168 ;  /* 0x00000000a80672ca */ /* 0x000fe200000e0000 */
[----:B------:R-:W-:Y:S01]  /*13880*/  FADD.FTZ R0, R166, R0 ;  /* 0x00000000a6007221 */ /* 0x000fe20000010000 */
[----:B0-----:R-:W-:Y:S01]  /*13890*/  F2FP.F16.F32.PACK_AB R166, R198, R166 ;  /* 0x000000a6c6a6723e */ /* 0x001fe200000000ff */
[----:B------:R-:W-:-:S02]  /*138a0*/  FADD.FTZ R15, R170, R15 ;  /* 0x0000000faa0f7221 */ /* 0x000fc40000010000 */
[----:B------:R0:W4:Y:S01]  /*138b0*/  MUFU.EX2 R178, R169 ;  /* 0x000000a900b27308 */ /* 0x0001220000000800 */
[----:B------:R-:W-:Y:S01]  /*138c0*/  FADD.FTZ R0, R198, R0 ;  /* 0x00000000c6007221 */ /* 0x000fe20000010000 */
[----:B------:R-:W-:-:S04]  /*138d0*/  FADD.FTZ R15, R171, R15 ;  /* 0x0000000fab0f7221 */ /* 0x000fc80000010000 */
[----:B-1----:R-:W-:Y:S02]  /*138e0*/  FADD.FTZ R15, R174, R15 ;  /* 0x0000000fae0f7221 */ /* 0x002fe40000010000 */
[----:B------:R-:W1:Y:S01]  /*138f0*/  MUFU.EX2 R179, R167 ;  /* 0x000000a700b37308 */ /* 0x000e620000000800 */
[----:B0-----:R-:W-:Y:S01]  /*13900*/  IMAD.MOV.U32 R169, RZ, RZ, 0x40000040 ;  /* 0x40000040ffa97424 */ /* 0x001fe200078e00ff */
[C---:B---3--:R-:W-:Y:S01]  /*13910*/  F2FP.F16.F32.PACK_AB R157, R175.reuse, R174 ;  /* 0x000000aeaf9d723e */ /* 0x048fe200000000ff */
[----:B------:R-:W-:-:S03]  /*13920*/  FADD.FTZ R15, R175, R15 ;  /* 0x0000000faf0f7221 */ /* 0x000fc60000010000 */
[----:B------:R-:W-:Y:S01]  /*13930*/  R2UR UR7, R169 ;  /* 0x00000000a90772ca */ /* 0x000fe200000e0000 */
[----:B------:R-:W-:Y:S01]  /*13940*/  IMAD.MOV.U32 R169, RZ, RZ, 0x40000040 ;  /* 0x40000040ffa97424 */ /* 0x000fe200078e00ff */
[----:B------:R0:W-:Y:S01]  /*13950*/  MUFU.EX2 R197, R162 ;  /* 0x000000a200c57308 */ /* 0x0001e20000000800 */
[----:B----4-:R-:W-:-:S07]  /*13960*/  FADD.FTZ R15, R178, R15 ;  /* 0x0000000fb20f7221 */ /* 0x010fce0000010000 */
[----:B------:R3:W4:Y:S01]  /*13970*/  MUFU.EX2 R181, R158 ;  /* 0x0000009e00b57308 */ /* 0x0007220000000800 */
[----:B0-----:R-:W-:Y:S01]  /*13980*/  F2FP.F16.F32.PACK_AB R162, R173, R172 ;  /* 0x000000acada2723e */ /* 0x001fe200000000ff */
[----:B-1----:R-:W-:-:S04]  /*13990*/  FADD.FTZ R15, R179, R15 ;  /* 0x0000000fb30f7221 */ /* 0x002fc80000010000 */
[----:B------:R-:W-:Y:S02]  /*139a0*/  FADD.FTZ R15, R180, R15 ;  /* 0x0000000fb40f7221 */ /* 0x000fe40000010000 */
[----:B------:R0:W1:Y:S01]  /*139b0*/  MUFU.EX2 R199, R155 ;  /* 0x0000009b00c77308 */ /* 0x0000620000000800 */
[----:B---3--:R-:W-:Y:S02]  /*139c0*/  F2FP.F16.F32.PACK_AB R158, R165, R164 ;  /* 0x000000a4a59e723e */ /* 0x008fe400000000ff */
[----:B------:R-:W-:-:S05]  /*139d0*/  F2FP.F16.F32.PACK_AB R164, R177, R176 ;  /* 0x000000b0b1a4723e */ /* 0x000fca00000000ff */
[----:B------:R3:W5:Y:S01]  /*139e0*/  MUFU.EX2 R200, R159 ;  /* 0x0000009f00c87308 */ /* 0x0007620000000800 */
[----:B0-----:R-:W-:Y:S01]  /*139f0*/  F2FP.F16.F32.PACK_AB R155, R171, R170 ;  /* 0x000000aaab9b723e */ /* 0x001fe200000000ff */
[----:B------:R-:W-:Y:S01]  /*13a00*/  BAR.SYNC.DEFER_BLOCKING 0xf, 0x100 ;  /* 0x03c4000000007b1d */ /* 0x000fe20000010000 */
[C---:B----4-:R-:W-:Y:S01]  /*13a10*/  F2FP.F16.F32.PACK_AB R161, R181.reuse, R180 ;  /* 0x000000b4b5a1723e */ /* 0x050fe200000000ff */
[----:B------:R-:W-:-:S04]  /*13a20*/  FADD.FTZ R15, R181, R15 ;  /* 0x0000000fb50f7221 */ /* 0x000fc80000010000 */
[----:B------:R5:W0:Y:S01]  /*13a30*/  MUFU.EX2 R172, R163 ;  /* 0x000000a300ac7308 */ /* 0x000a220000000800 */
[----:B---3--:R-:W-:Y:S01]  /*13a40*/  F2FP.F16.F32.PACK_AB R159, R179, R178 ;  /* 0x000000b2b39f723e */ /* 0x008fe200000000ff */
[----:B-1----:R-:W-:-:S06]  /*13a50*/  FADD.FTZ R15, R199, R15 ;  /* 0x0000000fc70f7221 */ /* 0x002fcc0000010000 */
[----:B------:R-:W1:Y:S01]  /*13a60*/  MUFU.EX2 R182, R182 ;  /* 0x000000b600b67308 */ /* 0x000e620000000800 */
[C---:B-----5:R-:W-:Y:S01]  /*13a70*/  F2FP.F16.F32.PACK_AB R163, R200.reuse, R199 ;  /* 0x000000c7c8a3723e */ /* 0x060fe200000000ff */
[----:B------:R-:W-:-:S04]  /*13a80*/  FADD.FTZ R15, R200, R15 ;  /* 0x0000000fc80f7221 */ /* 0x000fc80000010000 */
[----:B------:R-:W-:Y:S02]  /*13a90*/  FADD.FTZ R15, R197, R15 ;  /* 0x0000000fc50f7221 */ /* 0x000fe40000010000 */
[----:B------:R-:W3:Y:S01]  /*13aa0*/  MUFU.EX2 R183, R183 ;  /* 0x000000b700b77308 */ /* 0x000ee20000000800 */
[C---:B0-----:R-:W-:Y:S01]  /*13ab0*/  F2FP.F16.F32.PACK_AB R165, R172.reuse, R197 ;  /* 0x000000c5aca5723e */ /* 0x041fe200000000ff */
[----:B------:R0:W-:Y:S01]  /*13ac0*/  STSM.16.M88.4 [R227+0x36400], R152 ;  /* 0x03640098e3007844 */ /* 0x0001e20000000200 */
[----:B------:R-:W-:-:S03]  /*13ad0*/  FADD.FTZ R15, R172, R15 ;  /* 0x0000000fac0f7221 */ /* 0x000fc60000010000 */
[----:B--2---:R2:W-:Y:S01]  /*13ae0*/  STSM.16.M88.4 [R208], R156 ;  /* 0x0000009cd0007844 */ /* 0x0045e20000000200 */
[----:B-1----:R-:W-:-:S03]  /*13af0*/  FADD.FTZ R15, R182, R15 ;  /* 0x0000000fb60f7221 */ /* 0x002fc60000010000 */
[----:B------:R2:W-:Y:S01]  /*13b00*/  STSM.16.M88.4 [R228], R160 ;  /* 0x000000a0e4007844 */ /* 0x0005e20000000200 */
[C---:B---3--:R-:W-:Y:S01]  /*13b10*/  F2FP.F16.F32.PACK_AB R167, R183.reuse, R182 ;  /* 0x000000b6b7a7723e */ /* 0x048fe200000000ff */
[----:B------:R-:W-:-:S04]  /*13b20*/  FADD.FTZ R15, R183, R15 ;  /* 0x0000000fb70f7221 */ /* 0x000fc80000010000 */
[----:B------:R2:W-:Y:S01]  /*13b30*/  STSM.16.M88.4 [R229], R164 ;  /* 0x000000a4e5007844 */ /* 0x0005e20000000200 */
[----:B------:R-:W-:-:S06]  /*13b40*/  WARPGROUP.ARRIVE ;  /* 0x00000000000079c5 */ /* 0x000fcc0000000000 */
[----:B------:R-:W-:Y:S03]  /*13b50*/  HGMMA.64x256x16.F32 R24, R152, gdesc[UR4].tnspB, R24, gsb0 ;  /* 0x43e0000498187df0 */ /* 0x000fe60008000818 */
[----:B------:R-:W-:Y:S02]  /*13b60*/  WARPGROUP.DEPBAR.LE gsb0, 0x0 ;  /* 0x00008000000079c5 */ /* 0x000fe40000010000 */
[----:B0-----:R-:W-:Y:S01]  /*13b70*/  VIADD R152, R168, 0x80 ;  /* 0x00000080a8987836 */ /* 0x001fe20000000000 */
        /* <DEDUP_REMOVED lines=31> */
.L_x_8727:
[C---:B------:R-:W-:Y:S01]  /*13d70*/  ISETP.GT.AND P1, PT, R21.reuse, RZ, PT ;  /* 0x000000ff1500720c */ /* 0x040fe20003f24270 */
        /* <DEDUP_REMOVED lines=8> */
.L_x_8715:
[----:B------:R-:W-:Y:S05]  /*13e00*/  BSYNC B0 ;  /* 0x0000000000007941 */ /* 0x000fea0003800000 */
.L_x_8714:
[----:B------:R-:W2:Y:S04]  /*13e10*/  LDL.LU R162, [R1+0x5c] ;  /* 0x00005c0001a27983 */ /* 0x000ea80000300800 */
[----:B------:R-:W3:Y:S04]  /*13e20*/  SHFL.BFLY PT, R3, R0, 0x2, 0x1f ;  /* 0x0c401f0000037f89 */ /* 0x000ee800000e0000 */
[----:B------:R-:W4:Y:S01]  /*13e30*/  SHFL.BFLY PT, R2, R15, 0x2, 0x1f ;  /* 0x0c401f000f027f89 */ /* 0x000f2200000e0000 */
[----:B---3--:R-:W-:Y:S01]  /*13e40*/  FADD.FTZ R3, R3, R0 ;  /* 0x0000000003037221 */ /* 0x008fe20000010000 */
[----:B------:R-:W-:-:S02]  /*13e50*/  IMAD.MOV.U32 R0, RZ, RZ, -0x800000 ;  /* 0xff800000ff007424 */ /* 0x000fc400078e00ff */
[----:B----4-:R-:W-:Y:S02]  /*13e60*/  FADD.FTZ R4, R2, R15 ;  /* 0x0000000f02047221 */ /* 0x010fe40000010000 */
[----:B------:R-:W3:Y:S04]  /*13e70*/  SHFL.BFLY PT, R2, R3, 0x1, 0x1f ;  /* 0x0c201f0003027f89 */ /* 0x000ee800000e0000 */
[----:B------:R-:W4:Y:S01]  /*13e80*/  SHFL.BFLY PT, R7, R4, 0x1, 0x1f ;  /* 0x0c201f0004077f89 */ /* 0x000f2200000e0000 */
[----:B---3--:R-:W-:Y:S01]  /*13e90*/  FADD.FTZ R5, R3, R2 ;  /* 0x0000000203057221 */ /* 0x008fe20000010000 */
[----:B----4-:R-:W-:Y:S01]  /*13ea0*/  FADD.FTZ R7, R4, R7 ;  /* 0x0000000704077221 */ /* 0x010fe20000010000 */
[----:B------:R-:W-:Y:S08]  /*13eb0*/  BAR.ARV 0x8, 0x100 ;  /* 0x0204000000007b1d */ /* 0x000ff00000002000 */
[----:B------:R-:W-:Y:S01]  /*13ec0*/  BAR.SYNC.DEFER_BLOCKING 0xf, 0x100 ;  /* 0x03c4000000007b1d */ /* 0x000fe20000010000 */
[----:B------:R-:W-:Y:S01]  /*13ed0*/  FSETP.NE.FTZ.AND P0, PT, R5, RZ, PT ;  /* 0x000000ff0500720b */ /* 0x000fe20003f15000 */
[----:B------:R-:W-:Y:S01]  /*13ee0*/  IMAD.MOV R4, RZ, RZ, -R226 ;  /* 0x000000ffff047224 */ /* 0x000fe200078e0ae2 */
[----:B------:R-:W-:-:S04]  /*13ef0*/  FSETP.NE.FTZ.AND P1, PT, R7, RZ, PT ;  /* 0x000000ff0700720b */ /* 0x000fc80003f35000 */
[----:B------:R-:W-:Y:S01]  /*13f00*/  ISETP.NE.AND P2, PT, R193, R4, PT ;  /* 0x00000004c100720c */ /* 0x000fe20003f45270 */
[----:B------:R-:W-:-:S06]  /*13f10*/  IMAD.MOV.U32 R4, RZ, RZ, RZ ;  /* 0x000000ffff047224 */ /* 0x000fcc00078e00ff */
[----:B------:R-:W3:Y:S08]  /*13f20*/  @P0 MUFU.LG2 R2, R5 ;  /* 0x0000000500020308 */ /* 0x000ef00000000c00 */
[----:B------:R-:W4:Y:S08]  /*13f30*/  @P1 MUFU.LG2 R6, R7 ;  /* 0x0000000700061308 */ /* 0x000f300000000c00 */
[----:B------:R-:W5:Y:S01]  /*13f40*/  @P1 MUFU.RCP R4, R7 ;  /* 0x0000000700041308 */ /* 0x000f620000001000 */
[----:B---3--:R-:W-:Y:S01]  /*13f50*/  @P0 FMUL.FTZ R9, R2, 0.69314718246459960938 ;  /* 0x3f31721802090820 */ /* 0x008fe20000410000 */
[C---:B------:R-:W-:Y:S01]  /*13f60*/  @P0 FMUL.FTZ R2, R12.reuse, 0.69314718246459960938 ;  /* 0x3f3172180c020820 */ /* 0x040fe20000410000 */
[----:B------:R-:W-:-:S03]  /*13f70*/  @P1 FMUL.FTZ R12, R12, 0.69314718246459960938 ;  /* 0x3f3172180c0c1820 */ /* 0x000fc60000410000 */
[----:B------:R-:W-:Y:S01]  /*13f80*/  @P0 FFMA.FTZ R0, R2, R13, R9 ;  /* 0x0000000d02000223 */ /* 0x000fe20000010009 */
[----:B------:R-:W-:Y:S02]  /*13f90*/  IMAD.MOV.U32 R2, RZ, RZ, -0x800000 ;  /* 0xff800000ff027424 */ /* 0x000fe400078e00ff */
[----:B----4-:R-:W-:Y:S01]  /*13fa0*/  @P1 FMUL.FTZ R3, R6, 0.69314718246459960938 ;  /* 0x3f31721806031820 */ /* 0x010fe20000410000 */
[C---:B------:R-:W-:Y:S02]  /*13fb0*/  @!P2 IMAD R9, R19.reuse, 0x40, R194 ;  /* 0x000000401309a824 */ /* 0x040fe400078e02c2 */
[----:B------:R-:W-:Y:S02]  /*13fc0*/  VIADD R19, R19, 0x1 ;  /* 0x0000000113137836 */ /* 0x000fe40000000000 */
[----:B------:R-:W-:Y:S01]  /*13fd0*/  @P1 FFMA.FTZ R2, R12, R20, R3 ;  /* 0x000000140c021223 */ /* 0x000fe20000010003 */
[----:B------:R-:W-:Y:S02]  /*13fe0*/  IMAD.MOV.U32 R3, RZ, RZ, RZ ;  /* 0x000000ffff037224 */ /* 0x000fe400078e00ff */
[----:B------:R-:W-:Y:S01]  /*13ff0*/  @!P2 IMAD R9, R9, 0x4, R18 ;  /* 0x000000040909a824 */ /* 0x000fe200078e0212 */
[----:B------:R-:W-:Y:S01]  /*14000*/  ISETP.NE.AND P1, PT, R19, 0x2, PT ;  /* 0x000000021300780c */ /* 0x000fe20003f25270 */
[-C--:B-----5:R-:W-:Y:S01]  /*14010*/  FMUL.FTZ R7, R30, R4.reuse ;  /* 0x000000041e077220 */ /* 0x0a0fe20000410000 */
[-C--:B------:R-:W-:Y:S01]  /*14020*/  FMUL.FTZ R31, R31, R4.reuse ;  /* 0x000000041f1f7220 */ /* 0x080fe20000410000 */
[----:B------:R3:W4:Y:S01]  /*14030*/  @P0 MUFU.RCP R3, R5 ;  /* 0x0000000500030308 */ /* 0x0007220000001000 */
[----:B------:R-:W-:Y:S01]  /*14040*/  @!P2 STS [R9+0x38420], R4 ;  /* 0x038420040900a388 */ /* 0x000fe20000000800 */
[-C--:B------:R-:W-:Y:S01]  /*14050*/  FMUL.FTZ R35, R35, R4.reuse ;  /* 0x0000000423237220 */ /* 0x080fe20000410000 */
[-C--:B------:R-:W-:Y:S01]  /*14060*/  FMUL.FTZ R11, R38, R4.reuse ;  /* 0x00000004260b7220 */ /* 0x080fe20000410000 */
[-C--:B------:R-:W-:Y:S01]  /*14070*/  FMUL.FTZ R39, R39, R4.reuse ;  /* 0x0000000427277220 */ /* 0x080fe20000410000 */
[-C--:B------:R-:W-:Y:S01]  /*14080*/  FMUL.FTZ R42, R42, R4.reuse ;  /* 0x000000042a2a7220 */ /* 0x080fe20000410000 */
        /* <DEDUP_REMOVED lines=124> */
[----:B------:R-:W-:Y:S06]  /*14850*/  BAR.ARV 0xe, 0x100 ;  /* 0x0384000000007b1d */ /* 0x000fec0000002000 */
[----:B------:R-:W-:-:S02]  /*14860*/  PLOP3.LUT P0, PT, PT, PT, PT, 0x8, 0x0 ;  /* 0x000000000000781c */ /* 0x000fc40003f0e170 */
[----:B------:R-:W-:Y:S02]  /*14870*/  LOP3.LUT R23, R23, R4, RZ, 0x3c, !PT ;  /* 0x0000000417177212 */ /* 0x000fe400078e3cff */
[----:B------:R-:W-:Y:S01]  /*14880*/  SEL R19, R19, RZ, P1 ;  /* 0x000000ff13137207 */ /* 0x000fe20000800000 */
[----:B--2---:R-:W-:-:S05]  /*14890*/  VIADD R162, R162, 0x1 ;  /* 0x00000001a2a27836 */ /* 0x004fca0000000000 */
[----:B------:R2:W-:Y:S03]  /*148a0*/  STL [R1+0x5c], R162 ;  /* 0x00005ca201007387 */ /* 0x0005e60000100800 */
.L_x_8648:
[----:B------:R-:W-:Y:S05]  /*148b0*/  BSYNC B7 ;  /* 0x0000000000077941 */ /* 0x000fea0003800000 */
.L_x_8646:
[----:B------:R-:W3:Y:S08]  /*148c0*/  S2UR UR4, SR_CgaCtaId ;  /* 0x00000000000479c3 */ /* 0x000ef00000008800 */
[----:B------:R-:W-:Y:S01]  /*148d0*/  BAR.SYNC.DEFER_BLOCKING 0x5, 0x180 ;  /* 0x0146000000007b1d */ /* 0x000fe20000010000 */
[----:B------:R-:W-:-:S05]  /*148e0*/  MOV R18, 0x400 ;  /* 0x0000040000127802 */ /* 0x000fca0000000f00 */
[----:B------:R-:W-:Y:S01]  /*148f0*/  BSSY B0, `(.L_x_8729) ;  /* 0x0000324000007945 */ /* 0x000fe20003800000 */
[----:B---3--:R-:W-:-:S05]  /*14900*/  IMAD.U32 R187, RZ, RZ, UR4 ;  /* 0x00000004ffbb7e24 */ /* 0x008fca000f8e00ff */
[----:B------:R-:W-:-:S05]  /*14910*/  LEA R18, R187, R18, 0x18 ;  /* 0x00000012bb127211 */ /* 0x000fca00078ec0ff */
[----:B-----5:R3:W4:Y:S01]  /*14920*/  LDS.128 R24, [R18+0x388d0] ;  /* 0x0388d00012187984 */ /* 0x0207220000000c00 */
[----:B------:R-:W-:Y:S06]  /*14930*/  BAR.ARV 0x4, 0x180 ;  /* 0x0106000000007b1d */ /* 0x000fec0000002000 */
[----:B------:R-:W-:Y:S05]  /*14940*/  @P0 BRA `(.L_x_8730) ;  /* 0x00000020009c0947 */ /* 0x000fea0003800000 */
[----:B------:R-:W2:Y:S01]  /*14950*/  LDL R30, [R1+0x74] ;  /* 0x00007400011e7983 */ /* 0x000ea20000100800 */
[----:B------:R-:W0:Y:S01]  /*14960*/  S2R R45, SR_SWINHI ;  /* 0x00000000002d7919 */ /* 0x000e220000002f00 */
[----:B------:R-:W-:Y:S01]  /*14970*/  F2FP.F16.F32.PACK_AB R7, R31, R7 ;  /* 0x000000071f07723e */ /* 0x000fe200000000ff */
[----:B------:R-:W-:Y:S01]  /*14980*/  ULDC.64 UR4, c[0x0][0xd00] ;  /* 0x0003400000047ab9 */ /* 0x000fe20000000a00 */
[----:B-1----:R-:W-:Y:S01]  /*14990*/  F2FP.F16.F32.PACK_AB R4, R6, R8 ;  /* 0x000000080604723e */ /* 0x002fe200000000ff */
[----:B------:R-:W3:Y:S04]  /*149a0*/  LDL.LU R70, [R1+0x50] ;  /* 0x0000500001467983 */ /* 0x000ee80000300800 */
[----:B------:R-:W3:Y:S01]  /*149b0*/  LDL.LU R66, [R1+0x54] ;  /* 0x0000540001427983 */ /* 0x000ee20000300800 */
[----:B------:R-:W-:-:S02]  /*149c0*/  F2FP.F16.F32.PACK_AB R5, R3, R5 ;  /* 0x000000050305723e */ /* 0x000fc400000000ff */
[----:B------:R-:W-:Y:S02]  /*149d0*/  MOV R20, R18 ;  /* 0x0000001200147202 */ /* 0x000fe40000000f00 */
[----:B0-----:R-:W-:Y:S02]  /*149e0*/  MOV R21, R45 ;  /* 0x0000002d00157202 */ /* 0x001fe40000000f00 */
[----:B------:R-:W-:Y:S02]  /*149f0*/  F2FP.F16.F32.PACK_AB R6, R152, R155 ;  /* 0x0000009b9806723e */ /* 0x000fe400000000ff */
[----:B------:R-:W-:Y:S02]  /*14a00*/  F2FP.F16.F32.PACK_AB R11, R39, R11 ;  /* 0x0000000b270b723e */ /* 0x000fe400000000ff */
[----:B------:R-:W-:Y:S02]  /*14a10*/  F2FP.F16.F32.PACK_AB R8, R10, R153 ;  /* 0x000000990a08723e */ /* 0x000fe400000000ff */
[----:B------:R-:W-:-:S02]  /*14a20*/  F2FP.F16.F32.PACK_AB R9, R35, R9 ;  /* 0x000000092309723e */ /* 0x000fc400000000ff */
[----:B------:R-:W-:Y:S01]  /*14a30*/  F2FP.F16.F32.PACK_AB R10, R14, R36 ;  /* 0x000000240e0a723e */ /* 0x000fe200000000ff */
[----:B------:R-:W0:Y:S01]  /*14a40*/  S2R R90, SR_TID.X ;  /* 0x00000000005a7919 */ /* 0x000e220000002100 */
        /* <DEDUP_REMOVED lines=18> */
[----:B0-----:R-:W-:Y:S01]  /*14b70*/  VIADD R90, R90, 0xffffff80 ;  /* 0xffffff805a5a7836 */ /* 0x001fe20000000000 */
[----:B------:R-:W-:Y:S02]  /*14b80*/  F2FP.F16.F32.PACK_AB R146, R149, R148 ;  /* 0x000000949592723e */ /* 0x000fe400000000ff */
[----:B------:R-:W-:Y:S02]  /*14b90*/  F2FP.F16.F32.PACK_AB R147, R151, R150 ;  /* 0x000000969793723e */ /* 0x000fe400000000ff */
[----:B------:R-:W-:-:S04]  /*14ba0*/  SHF.R.S32.HI R82, RZ, 0x1f, R90 ;  /* 0x0000001fff527819 */ /* 0x000fc8000001145a */
[----:B------:R-:W-:-:S04]  /*14bb0*/  LEA.HI R82, R82, R90, RZ, 0x3 ;  /* 0x0000005a52527211 */ /* 0x000fc800078f18ff */
[----:B------:R-:W-:Y:S01]  /*14bc0*/  SHF.R.S32.HI R82, RZ, 0x3, R82 ;  /* 0x00000003ff527819 */ /* 0x000fe20000011452 */
[----:B------:R-:W-:Y:S01]  /*14bd0*/  BAR.SYNC.DEFER_BLOCKING 0x1, 0x100 ;  /* 0x0044000000007b1d */ /* 0x000fe20000010000 */
[----:B--2---:R-:W-:-:S03]  /*14be0*/  IMAD.WIDE R44, R30, 0x2, R20 ;  /* 0x000000021e2c7825 */ /* 0x004fc600078e0214 */
[----:B------:R-:W-:-:S04]  /*14bf0*/  LOP3.LUT R49, R44, 0x380, RZ, 0xc0, !PT ;  /* 0x000003802c317812 */ /* 0x000fc800078ec0ff */
[----:B------:R-:W-:Y:S02]  /*14c00*/  SHF.R.U64 R49, R49, 0x3, RZ ;  /* 0x0000000331317819 */ /* 0x000fe400000012ff */
[----:B------:R-:W-:Y:S02]  /*14c10*/  MOV R31, R45 ;  /* 0x0000002d001f7202 */ /* 0x000fe40000000f00 */
[----:B------:R-:W-:Y:S02]  /*14c20*/  LOP3.LUT R30, R49, R44, RZ, 0x3c, !PT ;  /* 0x0000002c311e7212 */ /* 0x000fe400078e3cff */
[----:B----4-:R-:W-:Y:S02]  /*14c30*/  IADD3 R24, P0, R44, 0x20, RZ ;  /* 0x000000202c187810 */ /* 0x010fe40007f1e0ff */
        /* <DEDUP_REMOVED lines=45> */
[C---:B0-----:R-:W-:Y:S02]  /*14f10*/  IADD3 R9, P0, R44.reuse, 0x4020, RZ ;  /* 0x000040202c097810 */ /* 0x041fe40007f1e0ff */
[C---:B------:R-:W-:Y:S02]  /*14f20*/  IADD3 R11, P2, R44.reuse, 0x6000, RZ ;  /* 0x000060002c0b7810 */ /* 0x040fe40007f5e0ff */
[C---:B-1----:R-:W-:Y:S02]  /*14f30*/  IADD3 R6, P6, R44.reuse, 0x6020, RZ ;  /* 0x000060202c067810 */ /* 0x042fe40007fde0ff */
        /* <DEDUP_REMOVED lines=38> */
[----:B------:R-:W-:Y:S02]  /*151a0*/  MOV R46, R8 ;  /* 0x00000008002e7202 */ /* 0x000fe40000000f00 */
[----:B------:R-:W-:Y:S02]  /*151b0*/  MOV R52, R10 ;  /* 0x0000000a00347202 */ /* 0x000fe40000000f00 */
[----:B------:R-:W-:Y:S02]  /*151c0*/  F2FP.F16.F32.PACK_AB R4, R159, R161 ;  /* 0x000000a19f04723e */ /* 0x000fe400000000ff */
[----:B------:R-:W-:Y:S02]  /*151d0*/  F2FP.F16.F32.PACK_AB R5, R51, R50 ;  /* 0x000000323305723e */ /* 0x000fe400000000ff */
[----:B------:R-:W-:Y:S02]  /*151e0*/  F2FP.F16.F32.PACK_AB R6, R157, R160 ;  /* 0x000000a09d06723e */ /* 0x000fe400000000ff */
[----:B------:R-:W-:-:S02]  /*151f0*/  F2FP.F16.F32.PACK_AB R7, R55, R54 ;  /* 0x000000363707723e */ /* 0x000fc400000000ff */
[----:B------:R-:W-:Y:S02]  /*15200*/  LOP3.LUT R3, R44, 0x380, RZ, 0xc0, !PT ;  /* 0x000003802c037812 */ /* 0x000fe400078ec0ff */
[----:B------:R-:W-:Y:S02]  /*15210*/  MOV R36, R48 ;  /* 0x0000003000247202 */ /* 0x000fe40000000f00 */
[----:B------:R-:W-:Y:S02]  /*15220*/  F2FP.F16.F32.PACK_AB R8, R156, R158 ;  /* 0x0000009e9c08723e */ /* 0x000fe400000000ff */
[----:B------:R-:W-:Y:S02]  /*15230*/  F2FP.F16.F32.PACK_AB R9, R59, R58 ;  /* 0x0000003a3b09723e */ /* 0x000fe400000000ff */
[----:B------:R-:W-:Y:S02]  /*15240*/  F2FP.F16.F32.PACK_AB R10, R61, R60 ;  /* 0x0000003c3d0a723e */ /* 0x000fe400000000ff */
[----:B------:R-:W-:-:S02]  /*15250*/  F2FP.F16.F32.PACK_AB R11, R63, R62 ;  /* 0x0000003e3f0b723e */ /* 0x000fc400000000ff */
[----:B------:R-:W-:Y:S02]  /*15260*/  MOV R49, R30 ;  /* 0x0000001e00317202 */ /* 0x000fe40000000f00 */
[----:B------:R-:W-:Y:S02]  /*15270*/  F2FP.F16.F32.PACK_AB R12, R65, R64 ;  /* 0x00000040410c723e */ /* 0x000fe400000000ff */
[----:B------:R-:W-:Y:S02]  /*15280*/  MOV R48, R34 ;  /* 0x0000002200307202 */ /* 0x000fe40000000f00 */
[----:B------:R-:W-:Y:S02]  /*15290*/  F2FP.F16.F32.PACK_AB R28, R73, R72 ;  /* 0x00000048491c723e */ /* 0x000fe400000000ff */
[----:B------:R-:W-:Y:S02]  /*152a0*/  F2FP.F16.F32.PACK_AB R30, R77, R76 ;  /* 0x0000004c4d1e723e */ /* 0x000fe400000000ff */
[----:B------:R-:W-:Y:S01]  /*152b0*/  F2FP.F16.F32.PACK_AB R31, R79, R78 ;  /* 0x0000004e4f1f723e */ /* 0x000fe200000000ff */
[----:B------:R-:W-:Y:S01]  /*152c0*/  STSM.16.M88.4 [R56], R4 ;  /* 0x0000000438007844 */ /* 0x000fe20000000200 */
[----:B------:R-:W-:-:S02]  /*152d0*/  F2FP.F16.F32.PACK_AB R32, R81, R80 ;  /* 0x000000505120723e */ /* 0x000fc400000000ff */
        /* <DEDUP_REMOVED lines=14> */
[----:B-1----:R-:W-:-:S02]  /*153c0*/  F2FP.F16.F32.PACK_AB R36, R89, R88 ;  /* 0x000000585924723e */ /* 0x002fc400000000ff */
[----:B------:R-:W-:Y:S02]  /*153d0*/  F2FP.F16.F32.PACK_AB R6, R109, R108 ;  /* 0x0000006c6d06723e */ /* 0x000fe400000000ff */
[----:B--2---:R-:W-:Y:S02]  /*153e0*/  F2FP.F16.F32.PACK_AB R39, R95, R94 ;  /* 0x0000005e5f27723e */ /* 0x004fe400000000ff */
[----:B------:R-:W-:Y:S01]  /*153f0*/  F2FP.F16.F32.PACK_AB R7, R111, R110 ;  /* 0x0000006e6f07723e */ /* 0x000fe200000000ff */
[----:B------:R-:W-:Y:S02]  /*15400*/  IMAD.X R45, RZ, RZ, R45, P1 ;  /* 0x000000ffff2d7224 */ /* 0x000fe400008e062d */
[----:B------:R-:W-:Y:S01]  /*15410*/  STSM.16.M88.4 [R3], R36 ;  /* 0x0000002403007844 */ /* 0x000fe20000000200 */
[----:B------:R-:W-:Y:S02]  /*15420*/  F2FP.F16.F32.PACK_AB R8, R113, R112 ;  /* 0x000000707108723e */ /* 0x000fe400000000ff */
[----:B------:R-:W-:Y:S01]  /*15430*/  F2FP.F16.F32.PACK_AB R9, R115, R114 ;  /* 0x000000727309723e */ /* 0x000fe200000000ff */
[----:B------:R-:W-:Y:S01]  /*15440*/  STSM.16.M88.4 [R46], R40 ;  /* 0x000000282e007844 */ /* 0x000fe20000000200 */
[----:B------:R-:W-:-:S02]  /*15450*/  F2FP.F16.F32.PACK_AB R10, R117, R116 ;  /* 0x00000074750a723e */ /* 0x000fc400000000ff */
[----:B------:R-:W-:Y:S01]  /*15460*/  F2FP.F16.F32.PACK_AB R11, R119, R118 ;  /* 0x00000076770b723e */ /* 0x000fe200000000ff */
[----:B------:R3:W-:Y:S01]  /*15470*/  STSM.16.M88.4 [R48], R4 ;  /* 0x0000000430007844 */ /* 0x0007e20000000200 */
[----:B------:R-:W-:Y:S02]  /*15480*/  F2FP.F16.F32.PACK_AB R12, R121, R120 ;  /* 0x00000078790c723e */ /* 0x000fe400000000ff */
[----:B------:R-:W-:Y:S02]  /*15490*/  F2FP.F16.F32.PACK_AB R13, R123, R122 ;  /* 0x0000007a7b0d723e */ /* 0x000fe400000000ff */
[----:B------:R-:W-:Y:S02]  /*154a0*/  F2FP.F16.F32.PACK_AB R14, R125, R124 ;  /* 0x0000007c7d0e723e */ /* 0x000fe400000000ff */
[----:B------:R-:W-:Y:S02]  /*154b0*/  F2FP.F16.F32.PACK_AB R15, R127, R126 ;  /* 0x0000007e7f0f723e */ /* 0x000fe400000000ff */
[----:B------:R-:W-:Y:S01]  /*154c0*/  ISETP.NE.U32.AND P0, PT, RZ, UR4, PT ;  /* 0x00000004ff007c0c */ /* 0x000fe2000bf05070 */
[----:B------:R0:W-:Y:S01]  /*154d0*/  STSM.16.M88.4 [R49], R8 ;  /* 0x0000000831007844 */ /* 0x0001e20000000200 */
[----:B------:R-:W-:-:S02]  /*154e0*/  MOV R44, R44 ;  /* 0x0000002c002c7202 */ /* 0x000fc40000000f00 */
[----:B---3--:R-:W-:Y:S01]  /*154f0*/  IADD3 R4, P1, R70, UR4, RZ ;  /* 0x0000000446047c10 */ /* 0x008fe2000ff3e0ff */
[----:B------:R1:W-:Y:S01]  /*15500*/  STSM.16.M88.4 [R52], R12 ;  /* 0x0000000c34007844 */ /* 0x0003e20000000200 */
[----:B------:R-:W-:Y:S02]  /*15510*/  ISETP.NE.AND.EX P0, PT, RZ, UR5, PT, P0 ;  /* 0x00000005ff007c0c */ /* 0x000fe4000bf05300 */
[----:B------:R-:W-:Y:S01]  /*15520*/  IADD3.X R5, R66, UR5, RZ, P1, !PT ;  /* 0x0000000542057c10 */ /* 0x000fe20008ffe4ff */
[----:B------:R-:W-:Y:S01]  /*15530*/  ULDC.64 UR4, c[0x0][0xd08] ;  /* 0x0003420000047ab9 */ /* 0x000fe20000000a00 */
[----:B------:R-:W-:Y:S01]  /*15540*/  STSM.16.M88.4 [R24], R128 ;  /* 0x0000008018007844 */ /* 0x000fe20000000200 */
[----:B------:R-:W-:-:S03]  /*15550*/  ISETP.NE.U32.AND P6, PT, RZ, UR4, PT ;  /* 0x00000004ff007c0c */ /* 0x000fc6000bfc5070 */
[----:B------:R-:W-:Y:S01]  /*15560*/  STSM.16.M88.4 [R47], R136 ;  /* 0x000000882f007844 */ /* 0x000fe20000000200 */
[----:B------:R-:W-:-:S03]  /*15570*/  ISETP.NE.AND.EX P6, PT, RZ, UR5, PT, P6 ;  /* 0x00000005ff007c0c */ /* 0x000fc6000bfc5360 */
[----:B------:R2:W-:Y:S01]  /*15580*/  STSM.16.M88.4 [R44], R144 ;  /* 0x000000902c007844 */ /* 0x0005e20000000200 */
[----:B------:R-:W-:Y:S02]  /*15590*/  IMAD R7, R82, 0x40, R210 ;  /* 0x0000004052077824 */ /* 0x000fe400078e02d2 */
[----:B------:R-:W-:Y:S01]  /*155a0*/  IMAD.MOV.U32 R80, RZ, RZ, RZ ;  /* 0x000000ffff507224 */ /* 0x000fe200078e00ff */
[----:B------:R-:W-:Y:S01]  /*155b0*/  BAR.SYNC.DEFER_BLOCKING 0x1, 0x100 ;  /* 0x0044000000007b1d */ /* 0x000fe20000010000 */
[----:B------:R-:W-:-:S05]  /*155c0*/  IMAD.WIDE R6, R7, 0x2, R20 ;  /* 0x0000000207067825 */ /* 0x000fca00078e0214 */
[----:B0-----:R-:W-:Y:S01]  /*155d0*/  @P6 IADD3 R10, P4, R70, UR4, RZ ;  /* 0x00000004460a6c10 */ /* 0x001fe2000ff9e0ff */
[----:B------:R-:W-:Y:S02]  /*155e0*/  ULDC UR4, c[0x0][0xb88] ;  /* 0x0002e20000047ab9 */ /* 0x000fe40000000800 */
[----:B------:R-:W-:Y:S01]  /*155f0*/  IMAD.U32 R20, RZ, RZ, UR4 ;  /* 0x00000004ff147e24 */ /* 0x000fe2000f8e00ff */
[----:B------:R-:W-:Y:S01]  /*15600*/  @P6 IADD3.X R11, R66, UR5, RZ, P4, !PT ;  /* 0x00000005420b6c10 */ /* 0x000fe2000a7fe4ff */
[----:B------:R0:W5:Y:S04]  /*15610*/  @P0 LDG.E R80, desc[UR40][R4.64] ;  /* 0x0000002804500981 */ /* 0x000168000c1e1900 */
[----:B------:R0:W5:Y:S01]  /*15620*/  @P6 LDG.E R20, desc[UR40][R10.64] ;  /* 0x000000280a146981 */ /* 0x000162000c1e1900 */
[----:B------:R-:W-:-:S02]  /*15630*/  IADD3 R9, P1, R6, 0x1000, RZ ;  /* 0x0000100006097810 */ /* 0x000fc40007f3e0ff */
[C---:B-1----:R-:W-:Y:S02]  /*15640*/  IADD3 R13, P2, R6.reuse, 0x2000, RZ ;  /* 0x00002000060d7810 */ /* 0x042fe40007f5e0ff */
[C---:B------:R-:W-:Y:S02]  /*15650*/  IADD3 R29, P3, R6.reuse, 0x3000, RZ ;  /* 0x00003000061d7810 */ /* 0x040fe40007f7e0ff */
[----:B------:R-:W-:Y:S02]  /*15660*/  IADD3 R33, P4, R6, 0x4000, RZ ;  /* 0x0000400006217810 */ /* 0x000fe40007f9e0ff */
        /* <DEDUP_REMOVED lines=8> */
[----:B------:R-:W-:-:S02]  /*156f0*/  IADD3 R37, P5, R6, 0x5000, RZ ;  /* 0x0000500006257810 */ /* 0x000fc40007fbe0ff */
        /* <DEDUP_REMOVED lines=8> */
[----:B------:R-:W-:Y:S02]  /*15780*/  P2R R14, PR, RZ, 0x20 ;  /* 0x00000020ff0e7803 */ /* 0x000fe40000000000 */
[----:B------:R-:W-:-:S02]  /*15790*/  IADD3 R41, P1, R6, 0x6000, RZ ;  /* 0x0000600006297810 */ /* 0x000fc40007f3e0ff */
[C---:B------:R-:W-:Y:S02]  /*157a0*/  IADD3 R45, P2, R6.reuse, 0x7000, RZ ;  /* 0x00007000062d7810 */ /* 0x040fe40007f5e0ff */
[C---:B------:R-:W-:Y:S02]  /*157b0*/  IADD3 R49, P3, R6.reuse, 0x8000, RZ ;  /* 0x0000800006317810 */ /* 0x040fe40007f7e0ff */
[C---:B------:R-:W-:Y:S02]  /*157c0*/  IADD3 R53, P4, R6.reuse, 0x9000, RZ ;  /* 0x0000900006357810 */ /* 0x040fe40007f9e0ff */
[----:B------:R-:W-:Y:S02]  /*157d0*/  IADD3 R57, P5, R6, 0xa000, RZ ;  /* 0x0000a00006397810 */ /* 0x000fe40007fbe0ff */
[----:B------:R-:W-:Y:S02]  /*157e0*/  LOP3.LUT R36, R37, 0x380, RZ, 0xc0, !PT ;  /* 0x0000038025247812 */ /* 0x000fe400078ec0ff */
[----:B------:R-:W-:-:S02]  /*157f0*/  LOP3.LUT R40, R41, 0x380, RZ, 0xc0, !PT ;  /* 0x0000038029287812 */ /* 0x000fc400078ec0ff */
[----:B--2---:R-:W-:Y:S02]  /*15800*/  LOP3.LUT R44, R45, 0x380, RZ, 0xc0, !PT ;  /* 0x000003802d2c7812 */ /* 0x004fe400078ec0ff */
        /* <DEDUP_REMOVED lines=9> */
[----:B------:R-:W-:Y:S02]  /*158a0*/  LOP3.LUT R36, R36, R37, RZ, 0x3c, !PT ;  /* 0x0000002524247212 */ /* 0x000fe400078e3cff */
[----:B------:R-:W-:-:S02]  /*158b0*/  LOP3.LUT R40, R40, R41, RZ, 0x3c, !PT ;  /* 0x0000002928287212 */ /* 0x000fc400078e3cff */
        /* <DEDUP_REMOVED lines=9> */
.L_x_8731:
[----:B------:R-:W-:Y:S01]  /*15950*/  ISETP.NE.AND P6, PT, R14, RZ, PT ;  /* 0x000000ff0e00720c */ /* 0x000fe20003fc5270 */
[----:B------:R-:W0:Y:S01]  /*15960*/  S2R R4, SR_TID.X ;  /* 0x0000000000047919 */ /* 0x000e220000002100 */
[----:B------:R-:W2:Y:S01]  /*15970*/  LDL.LU R14, [R1+0x58] ;  /* 0x00005800010e7983 */ /* 0x000ea20000300800 */
[--C-:B------:R-:W-:Y:S02]  /*15980*/  IMAD.X R57, RZ, RZ, R7.reuse, P5 ;  /* 0x000000ffff397224 */ /* 0x100fe400028e0607 */
[----:B------:R-:W-:Y:S01]  /*15990*/  IMAD.X R37, RZ, RZ, R7, P6 ;  /* 0x000000ffff257224 */ /* 0x000fe200030e0607 */
[----:B------:R-:W3:Y:S04]  /*159a0*/  LDL.LU R11, [R1+0x60] ;  /* 0x00006000010b7983 */ /* 0x000ee80000300800 */
[----:B------:R-:W4:Y:S01]  /*159b0*/  LDL R84, [R1+0x4c] ;  /* 0x00004c0001547983 */ /* 0x000f220000100800 */
        /* <DEDUP_REMOVED lines=48> */
[----:B------:R-:W-:Y:S02]  /*15cc0*/  IMAD R10, R81, UR4, RZ ;  /* 0x00000004510a7c24 */ /* 0x000fe4000f8e02ff */
[----:B------:R-:W-:Y:S02]  /*15cd0*/  IMAD.MOV.U32 R7, RZ, RZ, R3 ;  /* 0x000000ffff077224 */ /* 0x000fe400078e0003 */
[C---:B------:R-:W-:Y:S02]  /*15ce0*/  IMAD R15, R84.reuse, UR5, R10 ;  /* 0x00000005540f7c24 */ /* 0x040fe4000f8e020a */
[----:B------:R-:W-:Y:S01]  /*15cf0*/  IMAD.WIDE.U32 R6, R84, UR4, R6 ;  /* 0x0000000454067c25 */ /* 0x000fe2000f8e0006 */
[----:B------:R-:W-:-:S03]  /*15d00*/  ULDC.64 UR4, c[0x0][0xc98] ;  /* 0x0003260000047ab9 */ /* 0x000fc60000000a00 */
[----:B------:R-:W-:Y:S02]  /*15d10*/  IMAD.IADD R7, R7, 0x1, R15 ;  /* 0x0000000107077824 */ /* 0x000fe400078e020f */
[----:B------:R-:W-:Y:S02]  /*15d20*/  IMAD.IADD R34, R194, 0x1, R213 ;  /* 0x00000001c2227824 */ /* 0x000fe400078e02d5 */
[----:B------:R-:W-:Y:S01]  /*15d30*/  IMAD.WIDE.U32 R6, R21, UR4, R6 ;  /* 0x0000000415067c25 */ /* 0x000fe2000f8e0006 */
[----:B0-----:R-:W-:-:S13]  /*15d40*/  ISETP.NE.AND P0, PT, R35, 0x1, PT ;  /* 0x000000012300780c */ /* 0x001fda0003f05270 */
[----:B------:R-:W0:Y:S08]  /*15d50*/  @P0 LDC R11, c[0x0][0xcec] ;  /* 0x00033b00ff0b0b82 */ /* 0x000e300000000800 */
[----:B------:R-:W1:Y:S01]  /*15d60*/  @P0 LDC R31, c[0x0][0xcf0] ;  /* 0x00033c00ff1f0b82 */ /* 0x000e620000000800 */
[----:B--2---:R-:W-:-:S04]  /*15d70*/  IMAD.IADD R30, R14, 0x1, R213 ;  /* 0x000000010e1e7824 */ /* 0x004fc800078e02d5 */
[----:B0-----:R-:W-:-:S04]  /*15d80*/  @P0 IMAD.HI.U32 R10, R30, R11, RZ ;  /* 0x0000000b1e0a0227 */ /* 0x001fc800078e00ff */
[----:B------:R-:W-:Y:S01]  /*15d90*/  IMAD.MOV.U32 R11, RZ, RZ, R30 ;  /* 0x000000ffff0b7224 */ /* 0x000fe200078e001e */
[----:B-1----:R-:W-:Y:S01]  /*15da0*/  @P0 SHF.R.U32.HI R11, RZ, R31, R10 ;  /* 0x0000001fff0b0219 */ /* 0x002fe2000001160a */
        /* <DEDUP_REMOVED lines=25> */
[----:B------:R-:W1:Y:S06]  /*15f40*/  SHFL.IDX PT, R11, R30, 0x1, 0x1c1f ;  /* 0x003c1f001e0b7f89 */ /* 0x000e6c00000e0000 */
[----:B0-----:R0:W-:Y:S04]  /*15f50*/  @!P1 ST.E desc[UR40][R6.64], R0 ;  /* 0x0000000006009985 */ /* 0x0011e8000c101928 */
[----:B-1----:R0:W-:Y:S02]  /*15f60*/  @!P0 ST.E desc[UR40][R10.64], R2 ;  /* 0x000000020a008985 */ /* 0x0021e4000c101928 */
.L_x_8732:
        /* <DEDUP_REMOVED lines=40> */
[----:B-1----:R-:W-:-:S03]  /*161f0*/  @P1 IMAD.HI.U32 R0, R80, R85, RZ ;  /* 0x0000005550001227 */ /* 0x002fc600078e00ff */
[----:B------:R-:W5:Y:S01]  /*16200*/  LD.E.128 R76, desc[UR40][R76.64] ;  /* 0x000000284c4c7980 */ /* 0x000f62000c101d00 */
[C---:B------:R-:W-:Y:S01]  /*16210*/  VIADD R97, R210.reuse, 0x80 ;  /* 0x00000080d2617836 */ /* 0x040fe20000000000 */
[C---:B------:R-:W-:Y:S01]  /*16220*/  IADD3 R100, R210.reuse, 0x40, RZ ;  /* 0x00000040d2647810 */ /* 0x040fe20007ffe0ff */
        /* <DEDUP_REMOVED lines=17> */
[----:B------:R-:W-:Y:S01]  /*16340*/  IMAD.IADD R3, R3, 0x1, R81 ;  /* 0x0000000103037824 */ /* 0x000fe200078e0251 */
[----:B------:R-:W-:Y:S01]  /*16350*/  SEL R0, RZ, 0x1, P1 ;  /* 0x00000001ff007807 */ /* 0x000fe20000800000 */
[--C-:B------:R-:W-:Y:S01]  /*16360*/  IMAD.MOV R81, RZ, RZ, -R21.reuse ;  /* 0x000000ffff517224 */ /* 0x100fe200078e0a15 */
[----:B------:R-:W-:Y:S01]  /*16370*/  ISETP.GE.AND P0, PT, R95, R83, PT ;  /* 0x000000535f00720c */ /* 0x000fe20003f06270 */
[----:B------:R-:W-:Y:S01]  /*16380*/  VIADD R93, R210, 0x100 ;  /* 0x00000100d25d7836 */ /* 0x000fe20000000000 */
[----:B------:R-:W-:Y:S01]  /*16390*/  LOP3.LUT R0, R85, 0x2, R0, 0xe2, !PT ;  /* 0x0000000255007812 */ /* 0x000fe200078ee200 */
[----:B------:R-:W-:Y:S01]  /*163a0*/  IMAD.SHL.U32 R85, R24, 0x4, RZ ;  /* 0x0000000418557824 */ /* 0x000fe200078e00ff */
[----:B------:R-:W-:Y:S01]  /*163b0*/  SEL R24, RZ, 0xffffffff, P0 ;  /* 0xffffffffff187807 */ /* 0x000fe20000000000 */
[----:B------:R-:W-:Y:S01]  /*163c0*/  IMAD R81, R87, R81, R80 ;  /* 0x0000005157517224 */ /* 0x000fe200078e0250 */
[----:B------:R-:W-:Y:S01]  /*163d0*/  SHF.R.S32.HI R80, RZ, 0x1f, R21 ;  /* 0x0000001fff507819 */ /* 0x000fe20000011415 */
[----:B------:R-:W-:Y:S01]  /*163e0*/  VIADD R91, R210, 0x140 ;  /* 0x00000140d25b7836 */ /* 0x000fe20000000000 */
[-C--:B------:R-:W-:Y:S01]  /*163f0*/  ISETP.GE.AND P0, PT, R93, R83.reuse, PT ;  /* 0x000000535d00720c */ /* 0x080fe20003f06270 */
[----:B------:R-:W-:Y:S01]  /*16400*/  IMAD.WIDE.U32 R2, R21, UR4, R2 ;  /* 0x0000000415027c25 */ /* 0x000fe2000f8e0002 */
[----:B------:R-:W-:Y:S01]  /*16410*/  LOP3.LUT R0, R85, 0x4, R0, 0xe2, !PT ;  /* 0x0000000455007812 */ /* 0x000fe200078ee200 */
[----:B------:R-:W-:Y:S01]  /*16420*/  BSSY B1, `(.L_x_8733) ;  /* 0x0000053000017945 */ /* 0x000fe20003800000 */
[----:B------:R-:W-:Y:S01]  /*16430*/  SHF.R.S32.HI R100, RZ, 0x1f, R100 ;  /* 0x0000001fff647819 */ /* 0x000fe20000011464 */
[----:B------:R-:W-:Y:S01]  /*16440*/  IMAD.SHL.U32 R85, R24, 0x8, RZ ;  /* 0x0000000818557824 */ /* 0x000fe200078e00ff */
[----:B------:R-:W-:Y:S01]  /*16450*/  SEL R24, RZ, 0xffffffff, P0 ;  /* 0xffffffffff187807 */ /* 0x000fe20000000000 */
[----:B------:R-:W-:Y:S01]  /*16460*/  IMAD R80, R80, UR4, RZ ;  /* 0x0000000450507c24 */ /* 0x000fe2000f8e02ff */
[-C--:B------:R-:W-:Y:S01]  /*16470*/  ISETP.GE.AND P0, PT, R91, R83.reuse, PT ;  /* 0x000000535b00720c */ /* 0x080fe20003f06270 */
[----:B------:R-:W-:Y:S01]  /*16480*/  VIADD R90, R210, 0x180 ;  /* 0x00000180d25a7836 */ /* 0x000fe20000000000 */
[----:B------:R-:W-:Y:S01]  /*16490*/  LOP3.LUT R0, R85, 0x8, R0, 0xe2, !PT ;  /* 0x0000000855007812 */ /* 0x000fe200078ee200 */
[----:B------:R-:W-:Y:S01]  /*164a0*/  IMAD R85, R21, UR5, R80 ;  /* 0x0000000515557c24 */ /* 0x000fe2000f8e0250 */
[----:B------:R-:W-:Y:S01]  /*164b0*/  SEL R21, RZ, 0xffffffff, P0 ;  /* 0xffffffffff157807 */ /* 0x000fe20000000000 */
[----:B------:R-:W-:Y:S01]  /*164c0*/  IMAD.SHL.U32 R89, R24, 0x10, RZ ;  /* 0x0000001018597824 */ /* 0x000fe200078e00ff */
[----:B------:R-:W-:Y:S01]  /*164d0*/  SHF.R.S32.HI R24, RZ, 0x1f, R81 ;  /* 0x0000001fff187819 */ /* 0x000fe20000011451 */
[----:B------:R-:W-:Y:S01]  /*164e0*/  ULDC.64 UR4, c[0x0][0xbd8] ;  /* 0x0002f60000047ab9 */ /* 0x000fe20000000a00 */
[----:B------:R-:W-:Y:S01]  /*164f0*/  ISETP.GE.AND P0, PT, R90, R83, PT ;  /* 0x000000535a00720c */ /* 0x000fe20003f06270 */
[----:B------:R-:W-:Y:S01]  /*16500*/  IMAD.SHL.U32 R21, R21, 0x20, RZ ;  /* 0x0000002015157824 */ /* 0x000fe200078e00ff */
[----:B------:R-:W-:Y:S01]  /*16510*/  LOP3.LUT R0, R89, 0x10, R0, 0xe2, !PT ;  /* 0x0000001059007812 */ /* 0x000fe200078ee200 */
[----:B------:R-:W-:-:S02]  /*16520*/  IMAD.IADD R3, R3, 0x1, R85 ;  /* 0x0000000103037824 */ /* 0x000fc400078e0255 */
[----:B------:R-:W-:Y:S01]  /*16530*/  IMAD R24, R24, UR4, RZ ;  /* 0x0000000418187c24 */ /* 0x000fe2000f8e02ff */
[----:B------:R-:W-:Y:S01]  /*16540*/  LOP3.LUT R0, R21, 0x20, R0, 0xe2, !PT ;  /* 0x0000002015007812 */ /* 0x000fe200078ee200 */
[----:B------:R-:W-:Y:S01]  /*16550*/  IMAD R87, R20, R87, RZ ;  /* 0x0000005714577224 */ /* 0x000fe200078e02ff */
        /* <DEDUP_REMOVED lines=10> */
[----:B------:R-:W-:Y:S01]  /*16600*/  LEA R82, P2, R2, UR4, 0x1 ;  /* 0x0000000402527c11 */ /* 0x000fe2000f8408ff */
[----:B------:R-:W-:Y:S01]  /*16610*/  IMAD.IADD R21, R3, 0x1, R85 ;  /* 0x0000000103157824 */ /* 0x000fe200078e0255 */
[----:B------:R-:W-:Y:S01]  /*16620*/  SEL R3, RZ, 0x80, P0 ;  /* 0x00000080ff037807 */ /* 0x000fe20000000000 */
[C---:B------:R-:W-:Y:S01]  /*16630*/  VIADD R88, R210.reuse, 0x1c0 ;  /* 0x000001c0d2587836 */ /* 0x040fe20000000000 */
[----:B------:R-:W-:Y:S01]  /*16640*/  PRMT R0, RZ, 0x654, R0 ;  /* 0x00000654ff007816 */ /* 0x000fe20000000000 */
[----:B------:R-:W-:Y:S01]  /*16650*/  VIADD R89, R210, 0x180 ;  /* 0x00000180d2597836 */ /* 0x000fe20000000000 */
[----:B------:R-:W-:Y:S01]  /*16660*/  LEA.HI.X R84, R2, UR5, R21, 0x1, P2 ;  /* 0x0000000502547c11 */ /* 0x000fe200090f0c15 */
[C---:B------:R-:W-:Y:S01]  /*16670*/  VIADD R92, R210.reuse, 0x140 ;  /* 0x00000140d25c7836 */ /* 0x040fe20000000000 */
[----:B0-----:R0:W-:Y:S01]  /*16680*/  SYNCS.ARRIVE.TRANS64.RED.A1T0 RZ, [R0+URZ], RZ ;  /* 0x000000ff00ff79a7 */ /* 0x0011e2000810043f */
[C---:B------:R-:W-:Y:S01]  /*16690*/  VIADD R94, R210.reuse, 0x100 ;  /* 0x00000100d25e7836 */ /* 0x040fe20000000000 */
[----:B------:R1:W2:Y:S01]  /*166a0*/  SHFL.IDX PT, R2, R82, RZ, 0x181f ;  /* 0x00181fff52027589 */ /* 0x0002a200000e0000 */
[C---:B------:R-:W-:Y:S01]  /*166b0*/  VIADD R96, R210.reuse, 0xc0 ;  /* 0x000000c0d2607836 */ /* 0x040fe20000000000 */
[----:B------:R-:W-:Y:S01]  /*166c0*/  SHF.R.S32.HI R88, RZ, 0x1f, R88 ;  /* 0x0000001fff587819 */ /* 0x000fe20000011458 */
[----:B------:R-:W-:Y:S01]  /*166d0*/  VIADD R98, R210, 0x80 ;  /* 0x00000080d2627836 */ /* 0x000fe20000000000 */
[----:B------:R-:W-:-:S02]  /*166e0*/  SHF.R.S32.HI R89, RZ, 0x1f, R89 ;  /* 0x0000001fff597819 */ /* 0x000fc40000011459 */
[----:B0-----:R-:W-:Y:S02]  /*166f0*/  LOP3.LUT R0, R24, R3, RZ, 0xfc, !PT ;  /* 0x0000000318007212 */ /* 0x001fe400078efcff */
[----:B------:R1:W0:Y:S01]  /*16700*/  SHFL.IDX PT, R3, R84, RZ, 0x181f ;  /* 0x00181fff54037589 */ /* 0x00022200000e0000 */
[----:B------:R-:W-:Y:S02]  /*16710*/  SHF.R.S32.HI R92, RZ, 0x1f, R92 ;  /* 0x0000001fff5c7819 */ /* 0x000fe4000001145c */
[----:B------:R-:W-:Y:S02]  /*16720*/  SHF.R.S32.HI R94, RZ, 0x1f, R94 ;  /* 0x0000001fff5e7819 */ /* 0x000fe4000001145e */
[----:B------:R-:W-:Y:S02]  /*16730*/  SHF.R.S32.HI R96, RZ, 0x1f, R96 ;  /* 0x0000001fff607819 */ /* 0x000fe40000011460 */
[----:B------:R-:W-:Y:S01]  /*16740*/  SHF.R.S32.HI R98, RZ, 0x1f, R98 ;  /* 0x0000001fff627819 */ /* 0x000fe20000011462 */
[----:B-1----:R-:W-:Y:S06]  /*16750*/  @P1 BRA `(.L_x_8734) ;  /* 0x00000000007c1947 */ /* 0x002fec0003800000 */
[-C--:B------:R-:W-:Y:S02]  /*16760*/  ISETP.GE.AND P1, PT, R99, R83.reuse, PT ;  /* 0x000000536300720c */ /* 0x080fe40003f26270 */
[-C--:B------:R-:W-:Y:S02]  /*16770*/  ISETP.GE.AND P0, PT, R210, R83.reuse, PT ;  /* 0x00000053d200720c */ /* 0x080fe40003f06270 */
[-C--:B------:R-:W-:Y:S02]  /*16780*/  ISETP.GE.AND P5, PT, R97, R83.reuse, PT ;  /* 0x000000536100720c */ /* 0x080fe40003fa6270 */
[----:B------:R-:W-:-:S07]  /*16790*/  ISETP.GE.AND P3, PT, R95, R83, PT ;  /* 0x000000535f00720c */ /* 0x000fce0003f66270 */
[C---:B--2---:R-:W-:Y:S02]  /*167a0*/  @!P1 LEA R20, P2, R99.reuse, R2, 0x1 ;  /* 0x0000000263149211 */ /* 0x044fe400078408ff */
[----:B0-----:R-:W-:Y:S02]  /*167b0*/  @!P0 IMAD.WIDE R80, R210, 0x2, R2 ;  /* 0x00000002d2508825 */ /* 0x001fe400078e0202 */
        /* <DEDUP_REMOVED lines=13> */
[-C--:B-1----:R-:W-:Y:S01]  /*16890*/  @!P1 LEA R12, P6, R91, R2.reuse, 0x1 ;  /* 0x000000025b0c9211 */ /* 0x082fe200078c08ff */
        /* <DEDUP_REMOVED lines=11> */
.L_x_8734:
[----:B------:R-:W-:Y:S05]  /*16950*/  BSYNC B1 ;  /* 0x0000000000017941 */ /* 0x000fea0003800000 */
.L_x_8733:
[----:B---3-5:R-:W-:Y:S01]  /*16960*/  VIADD R4, R213, 0x20 ;  /* 0x00000020d5047836 */ /* 0x028fe20000000000 */
[----:B0-----:R1:W0:Y:S04]  /*16970*/  SHFL.IDX PT, R3, R84, 0x1, 0x181f ;  /* 0x00381f0054037f89 */ /* 0x00122800000e0000 */
[----:B------:R-:W-:Y:S01]  /*16980*/  ISETP.GE.AND P0, PT, R4, R87, PT ;  /* 0x000000570400720c */ /* 0x000fe20003f06270 */
[----:B--2---:R1:W2:-:S12]  /*16990*/  SHFL.IDX PT, R2, R82, 0x1, 0x181f ;  /* 0x00381f0052027f89 */ /* 0x00429800000e0000 */
[----:B-1----:R-:W-:Y:S05]  /*169a0*/  @P0 BRA `(.L_x_8735) ;  /* 0x0000001000600947 */ /* 0x002fea0003800000 */
[-C--:B------:R-:W-:Y:S02]  /*169b0*/  ISETP.GE.AND P5, PT, R99, R83.reuse, PT ;  /* 0x000000536300720c */ /* 0x080fe40003fa6270 */
[-C--:B------:R-:W-:Y:S02]  /*169c0*/  ISETP.GE.AND P6, PT, R210, R83.reuse, PT ;  /* 0x00000053d200720c */ /* 0x080fe40003fc6270 */
[-C--:B------:R-:W-:Y:S02]  /*169d0*/  ISETP.GE.AND P3, PT, R97, R83.reuse, PT ;  /* 0x000000536100720c */ /* 0x080fe40003f66270 */
[-C--:B------:R-:W-:Y:S02]  /*169e0*/  ISETP.GE.AND P2, PT, R95, R83.reuse, PT ;  /* 0x000000535f00720c */ /* 0x080fe40003f46270 */
[-C--:B------:R-:W-:Y:S02]  /*169f0*/  ISETP.GE.AND P1, PT, R93, R83.reuse, PT ;  /* 0x000000535d00720c */ /* 0x080fe40003f26270 */
[----:B------:R-:W-:-:S03]  /*16a00*/  ISETP.GE.AND P0, PT, R91, R83, PT ;  /* 0x000000535b00720c */ /* 0x000fc60003f06270 */
[CC--:B--2---:R-:W-:Y:S02]  /*16a10*/  @!P5 LEA R6, P4, R99.reuse, R2.reuse, 0x1 ;  /* 0x000000026306d211 */ /* 0x0c4fe400078808ff */
[----:B0-----:R-:W-:Y:S02]  /*16a20*/  @!P6 IMAD.WIDE R4, R210, 0x2, R2 ;  /* 0x00000002d204e825 */ /* 0x001fe400078e0202 */
[----:B------:R-:W-:Y:S02]  /*16a30*/  @!P5 LEA.HI.X R7, R99, R3, R100, 0x1, P4 ;  /* 0x000000036307d211 */ /* 0x000fe400020f0c64 */
[----:B------:R-:W-:Y:S01]  /*16a40*/  LOP3.LUT P4, RZ, R24, 0x40, RZ, 0xc0, !PT ;  /* 0x0000004018ff7812 */ /* 0x000fe2000788c0ff */
[----:B------:R0:W-:Y:S01]  /*16a50*/  @!P6 ST.E.128 desc[UR40][R4.64], R8 ;  /* 0x000000080400e985 */ /* 0x0001e2000c101d28 */
[----:B------:R-:W-:-:S03]  /*16a60*/  @!P3 LEA R12, P6, R97, R2, 0x1 ;  /* 0x00000002610cb211 */ /* 0x000fc600078c08ff */
[----:B------:R1:W-:Y:S01]  /*16a70*/  @!P5 ST.E.128 desc[UR40][R6.64], R28 ;  /* 0x0000001c0600d985 */ /* 0x0003e2000c101d28 */
[-C--:B------:R-:W-:Y:S02]  /*16a80*/  @!P3 LEA.HI.X R13, R97, R3.reuse, R98, 0x1, P6 ;  /* 0x00000003610db211 */ /* 0x080fe400030f0c62 */
[-C--:B------:R-:W-:Y:S02]  /*16a90*/  @!P2 LEA R14, P5, R95, R2.reuse, 0x1 ;  /* 0x000000025f0ea211 */ /* 0x080fe400078a08ff */
        /* <DEDUP_REMOVED lines=18> */
.L_x_8730:
[----:B-1----:R-:W2:Y:S01]  /*16bc0*/  LDL.LU R4, [R1+0x50] ;  /* 0x0000500001047983 */ /* 0x002ea20000300800 */
[----:B------:R-:W-:Y:S01]  /*16bd0*/  ULDC.64 UR4, c[0x0][0xd00] ;  /* 0x0003400000047ab9 */ /* 0x000fe20000000a00 */
[----:B------:R-:W-:Y:S01]  /*16be0*/  IMAD.MOV.U32 R6, RZ, RZ, RZ ;  /* 0x000000ffff067224 */ /* 0x000fe200078e00ff */
[----:B------:R-:W1:Y:S01]  /*16bf0*/  LDC R29, c[0x0][0xce8] ;  /* 0x00033a00ff1d7b82 */ /* 0x000e620000000800 */
[----:B------:R-:W3:Y:S01]  /*16c00*/  LDL.LU R0, [R1+0x54] ;  /* 0x0000540001007983 */ /* 0x000ee20000300800 */
[----:B------:R-:W-:-:S04]  /*16c10*/  ISETP.NE.U32.AND P0, PT, RZ, UR4, PT ;  /* 0x00000004ff007c0c */ /* 0x000fc8000bf05070 */
[----:B------:R-:W-:Y:S02]  /*16c20*/  ISETP.NE.AND.EX P0, PT, RZ, UR5, PT, P0 ;  /* 0x00000005ff007c0c */ /* 0x000fe4000bf05300 */
[----:B--2---:R-:W-:-:S04]  /*16c30*/  IADD3 R2, P1, R4, UR4, RZ ;  /* 0x0000000404027c10 */ /* 0x004fc8000ff3e0ff */
[----:B---3--:R-:W-:Y:S01]  /*16c40*/  IADD3.X R3, R0, UR5, RZ, P1, !PT ;  /* 0x0000000500037c10 */ /* 0x008fe20008ffe4ff */
        /* <DEDUP_REMOVED lines=12> */
[----:B-12---:R-:W-:-:S12]  /*16d10*/  @P1 BRA `(.L_x_8736) ;  /* 0x0000000000101947 */ /* 0x006fd80003800000 */
[----:B------:R-:W-:Y:S05]  /*16d20*/  @!P0 BRA `(.L_x_8736) ;  /* 0x00000000000c8947 */ /* 0x000fea0003800000 */
[----:B------:R-:W2:Y:S04]  /*16d30*/  LDG.E R5, desc[UR40][R2.64] ;  /* 0x0000002802057981 */ /* 0x000ea8000c1e1900 */
[----:B-----5:R-:W2:Y:S02]  /*16d40*/  LDG.E R0, desc[UR40][R2.64+0x4] ;  /* 0x0000042802007981 */ /* 0x020ea4000c1e1900 */
[----:B--2---:R-:W-:-:S07]  /*16d50*/  IMAD.IADD R0, R0, 0x1, -R5 ;  /* 0x0000000100007824 */ /* 0x004fce00078e0a05 */
.L_x_8736:
        /* <DEDUP_REMOVED lines=9> */
[----:B------:R-:W1:Y:S01]  /*16df0*/  S2R R8, SR_TID.X ;  /* 0x0000000000087919 */ /* 0x000e620000002100 */
[----:B------:R-:W2:Y:S02]  /*16e00*/  LDC R9, c[0x0][0xce8] ;  /* 0x00033a00ff097b82 */ /* 0x000ea40000000800 */
[----:B--2---:R-:W-:Y:S01]  /*16e10*/  IMAD R2, R0, R9, RZ ;  /* 0x0000000900027224 */ /* 0x004fe200078e02ff */
[----:B-1----:R-:W-:-:S04]  /*16e20*/  IADD3 R8, R213, -0x80, R8 ;  /* 0xffffff80d5087810 */ /* 0x002fc80007ffe008 */
        /* <DEDUP_REMOVED lines=9> */
[----:B------:R-:W1:Y:S01]  /*16ec0*/  @P0 LDC R15, c[0x0][0xcec] ;  /* 0x00033b00ff0f0b82 */ /* 0x000e620000000800 */
[----:B------:R-:W-:Y:S01]  /*16ed0*/  IMAD R7, R14, UR5, R7 ;  /* 0x000000050e077c24 */ /* 0x000fe2000f8e0207 */
[----:B------:R-:W-:-:S03]  /*16ee0*/  ULDC.64 UR4, c[0x0][0xc98] ;  /* 0x0003260000047ab9 */ /* 0x000fc60000000a00 */
[----:B------:R-:W-:-:S03]  /*16ef0*/  IMAD.IADD R3, R3, 0x1, R7 ;  /* 0x0000000103037824 */ /* 0x000fc600078e0207 */
[----:B------:R-:W2:Y:S01]  /*16f00*/  @P0 LDC R21, c[0x0][0xcf0] ;  /* 0x00033c00ff150b82 */ /* 0x000ea20000000800 */
[----:B------:R-:W-:-:S04]  /*16f10*/  IMAD.WIDE.U32 R2, R13, UR4, R2 ;  /* 0x000000040d027c25 */ /* 0x000fc8000f8e0002 */
[----:B-1----:R-:W-:-:S05]  /*16f20*/  @P0 IMAD.HI.U32 R4, R8, R15, RZ ;  /* 0x0000000f08040227 */ /* 0x002fca00078e00ff */
[----:B--2---:R-:W-:Y:S01]  /*16f30*/  @P0 SHF.R.U32.HI R5, RZ, R21, R4 ;  /* 0x00000015ff050219 */ /* 0x004fe20000011604 */
        /* <DEDUP_REMOVED lines=18> */
.L_x_8738:
[----:B------:R-:W-:Y:S05]  /*17060*/  BSYNC B1 ;  /* 0x0000000000017941 */ /* 0x000fea0003800000 */
.L_x_8737:
[----:B------:R-:W-:Y:S01]  /*17070*/  ISETP.NE.AND P0, PT, R29, 0x1, PT ;  /* 0x000000011d00780c */ /* 0x000fe20003f05270 */
[----:B------:R-:W-:Y:S01]  /*17080*/  ULDC.64 UR4, c[0x0][0xba0] ;  /* 0x0002e80000047ab9 */ /* 0x000fe20000000a00 */
[----:B------:R-:W2:Y:S01]  /*17090*/  LDC R21, c[0x0][0xbc8] ;  /* 0x0002f200ff157b82 */ /* 0x000ea20000000800 */
[----:B-1----:R-:W-:Y:S01]  /*170a0*/  IMAD R5, R11, UR4, RZ ;  /* 0x000000040b057c24 */ /* 0x002fe2000f8e02ff */
[----:B------:R-:W-:Y:S01]  /*170b0*/  SHF.R.S32.HI R8, RZ, 0x1f, R20 ;  /* 0x0000001fff087819 */ /* 0x000fe20000011414 */
[----:B------:R-:W-:Y:S01]  /*170c0*/  IMAD.WIDE.U32 R2, R6, UR4, RZ ;  /* 0x0000000406027c25 */ /* 0x000fe2000f8e00ff */
[----:B------:R-:W-:Y:S01]  /*170d0*/  IADD3 R37, R210, 0x100, RZ ;  /* 0x00000100d2257810 */ /* 0x000fe20007ffe0ff */
[----:B------:R-:W-:Y:S01]  /*170e0*/  BSSY B1, `(.L_x_8739) ;  /* 0x0000080000017945 */ /* 0x000fe20003800000 */
[----:B------:R-:W-:Y:S01]  /*170f0*/  LEA.HI R8, R8, R20, RZ, 0x3 ;  /* 0x0000001408087211 */ /* 0x000fe200078f18ff */
[----:B------:R-:W-:Y:S01]  /*17100*/  IMAD R5, R6, UR5, R5 ;  /* 0x0000000506057c24 */ /* 0x000fe2000f8e0205 */
[----:B------:R-:W-:Y:S01]  /*17110*/  ULDC.64 UR4, c[0x0][0xbe8] ;  /* 0x0002fa0000047ab9 */ /* 0x000fe20000000a00 */
[----:B------:R-:W-:Y:S01]  /*17120*/  VIADD R42, R210, 0x40 ;  /* 0x00000040d22a7836 */ /* 0x000fe20000000000 */
[----:B------:R-:W-:Y:S01]  /*17130*/  LOP3.LUT R8, R8, 0xfffffff8, RZ, 0xc0, !PT ;  /* 0xfffffff808087812 */ /* 0x000fe200078ec0ff */
[----:B------:R-:W-:Y:S01]  /*17140*/  IMAD.IADD R3, R3, 0x1, R5 ;  /* 0x0000000103037824 */ /* 0x000fe200078e0205 */
[----:B------:R-:W1:Y:S01]  /*17150*/  @P0 LDC R7, c[0x0][0xcec] ;  /* 0x00033b00ff070b82 */ /* 0x000e620000000800 */
[----:B------:R-:W-:Y:S01]  /*17160*/  IMAD R4, R10, UR4, RZ ;  /* 0x000000040a047c24 */ /* 0x000fe2000f8e02ff */
[----:B------:R-:W-:Y:S01]  /*17170*/  SHF.R.S32.HI R37, RZ, 0x1f, R37 ;  /* 0x0000001fff257819 */ /* 0x000fe20000011425 */
[----:B------:R-:W-:-:S04]  /*17180*/  IMAD.WIDE.U32 R2, R14, UR4, R2 ;  /* 0x000000040e027c25 */ /* 0x000fc8000f8e0002 */
[----:B------:R-:W-:Y:S01]  /*17190*/  IMAD R5, R14, UR5, R4 ;  /* 0x000000050e057c24 */ /* 0x000fe2000f8e0204 */
[----:B------:R-:W-:Y:S01]  /*171a0*/  SHF.R.S32.HI R14, RZ, 0x1f, R20 ;  /* 0x0000001fff0e7819 */ /* 0x000fe20000011414 */
[----:B------:R-:W3:Y:S01]  /*171b0*/  @P0 LDC R9, c[0x0][0xcf0] ;  /* 0x00033c00ff090b82 */ /* 0x000ee20000000800 */
[----:B------:R-:W-:Y:S01]  /*171c0*/  ULDC.64 UR4, c[0x0][0xbf0] ;  /* 0x0002fc0000047ab9 */ /* 0x000fe20000000a00 */
[----:B------:R-:W-:Y:S01]  /*171d0*/  IMAD.IADD R8, R20, 0x1, -R8 ;  /* 0x0000000114087824 */ /* 0x000fe200078e0a08 */
[----:B------:R-:W-:Y:S01]  /*171e0*/  LEA.HI R14, R14, R20, RZ, 0x3 ;  /* 0x000000140e0e7211 */ /* 0x000fe200078f18ff */
[----:B------:R-:W-:Y:S01]  /*171f0*/  IMAD R4, R12, UR4, RZ ;  /* 0x000000040c047c24 */ /* 0x000fe2000f8e02ff */
[-C--:B--2---:R-:W-:Y:S01]  /*17200*/  ISETP.GE.AND P1, PT, R42, R21.reuse, PT ;  /* 0x000000152a00720c */ /* 0x084fe20003f26270 */
[----:B------:R-:W-:Y:S01]  /*17210*/  IMAD.IADD R3, R3, 0x1, R5 ;  /* 0x0000000103037824 */ /* 0x000fe200078e0205 */
[----:B------:R-:W-:Y:S01]  /*17220*/  SHF.R.S32.HI R14, RZ, 0x3, R14 ;  /* 0x00000003ff0e7819 */ /* 0x000fe2000001140e */
[----:B------:R-:W-:Y:S01]  /*17230*/  IMAD R5, R13, UR5, R4 ;  /* 0x000000050d057c24 */ /* 0x000fe2000f8e0204 */
[C---:B------:R-:W-:Y:S01]  /*17240*/  ISETP.GE.AND P2, PT, R210.reuse, R21, PT ;  /* 0x00000015d200720c */ /* 0x040fe20003f46270 */
[----:B------:R-:W-:-:S02]  /*17250*/  VIADD R40, R210, 0x80 ;  /* 0x00000080d2287836 */ /* 0x000fc40000000000 */
[----:B------:R-:W-:Y:S01]  /*17260*/  IMAD R4, R8, 0x20, R14 ;  /* 0x0000002008047824 */ /* 0x000fe200078e020e */
[----:B------:R-:W-:Y:S01]  /*17270*/  SEL R8, RZ, 0xffffffff, P1 ;  /* 0xffffffffff087807 */ /* 0x000fe20000800000 */
[----:B------:R-:W-:Y:S01]  /*17280*/  IMAD.WIDE.U32 R2, R13, UR4, R2 ;  /* 0x000000040d027c25 */ /* 0x000fe2000f8e0002 */
[----:B------:R-:W-:-:S03]  /*17290*/  ULDC.64 UR4, c[0x0][0xbe0] ;  /* 0x0002f80000047ab9 */ /* 0x000fc60000000a00 */
[----:B------:R-:W-:Y:S02]  /*172a0*/  IMAD.IADD R6, R213, 0x1, R4 ;  /* 0x00000001d5067824 */ /* 0x000fe400078e0204 */
[----:B------:R-:W-:Y:S02]  /*172b0*/  IMAD.IADD R3, R3, 0x1, R5 ;  /* 0x0000000103037824 */ /* 0x000fe400078e0205 */
[----:B-1----:R-:W-:Y:S01]  /*172c0*/  @P0 IMAD.HI.U32 R4, R6, R7, RZ ;  /* 0x0000000706040227 */ /* 0x002fe200078e00ff */
[----:B------:R-:W-:Y:S02]  /*172d0*/  SEL R7, RZ, 0x1, P2 ;  /* 0x00000001ff077807 */ /* 0x000fe40001000000 */
[----:B------:R-:W-:Y:S01]  /*172e0*/  ISETP.GE.AND P2, PT, R40, R21, PT ;  /* 0x000000152800720c */ /* 0x000fe20003f46270 */
[----:B------:R-:W-:Y:S01]  /*172f0*/  IMAD.MOV.U32 R5, RZ, RZ, R6 ;  /* 0x000000ffff057224 */ /* 0x000fe200078e0006 */
[----:B---3--:R-:W-:Y:S01]  /*17300*/  @P0 SHF.R.U32.HI R5, RZ, R9, R4 ;  /* 0x00000009ff050219 */ /* 0x008fe20000011604 */
[----:B------:R-:W-:Y:S01]  /*17310*/  VIADD R38, R210, 0xc0 ;  /* 0x000000c0d2267836 */ /* 0x000fe20000000000 */
[----:B------:R-:W-:Y:S01]  /*17320*/  SEL R9, RZ, 0xffffffff, P2 ;  /* 0xffffffffff097807 */ /* 0x000fe20001000000 */
[----:B------:R-:W-:Y:S01]  /*17330*/  IMAD.SHL.U32 R8, R8, 0x2, RZ ;  /* 0x0000000208087824 */ /* 0x000fe200078e00ff */
[----:B------:R-:W-:Y:S01]  /*17340*/  SHF.R.S32.HI R4, RZ, 0x1f, R5 ;  /* 0x0000001fff047819 */ /* 0x000fe20000011405 */
[----:B------:R-:W-:Y:S01]  /*17350*/  VIADD R36, R210, 0x100 ;  /* 0x00000100d2247836 */ /* 0x000fe20000000000 */
[-C--:B------:R-:W-:Y:S01]  /*17360*/  ISETP.GE.AND P1, PT, R38, R21.reuse, PT ;  /* 0x000000152600720c */ /* 0x080fe20003f26270 */
[----:B------:R-:W-:Y:S01]  /*17370*/  IMAD.SHL.U32 R9, R9, 0x4, RZ ;  /* 0x0000000409097824 */ /* 0x000fe200078e00ff */
[----:B------:R-:W-:Y:S01]  /*17380*/  LOP3.LUT R8, R8, 0x2, R7, 0xe2, !PT ;  /* 0x0000000208087812 */ /* 0x000fe200078ee207 */
[----:B------:R-:W-:Y:S01]  /*17390*/  IMAD.MOV R7, RZ, RZ, -R5 ;  /* 0x000000ffff077224 */ /* 0x000fe200078e0a05 */
[----:B------:R-:W-:Y:S01]  /*173a0*/  SEL R10, RZ, 0xffffffff, P1 ;  /* 0xffffffffff0a7807 */ /* 0x000fe20000800000 */
[----:B------:R-:W-:Y:S01]  /*173b0*/  IMAD R4, R4, UR4, RZ ;  /* 0x0000000404047c24 */ /* 0x000fe2000f8e02ff */
[----:B------:R-:W-:Y:S01]  /*173c0*/  ISETP.GE.AND P0, PT, R36, R21, PT ;  /* 0x000000152400720c */ /* 0x000fe20003f06270 */
[----:B------:R-:W-:Y:S01]  /*173d0*/  IMAD R7, R29, R7, R6 ;  /* 0x000000071d077224 */ /* 0x000fe200078e0206 */
[----:B------:R-:W-:Y:S01]  /*173e0*/  LOP3.LUT R8, R9, 0x4, R8, 0xe2, !PT ;  /* 0x0000000409087812 */ /* 0x000fe200078ee208 */
[----:B------:R-:W-:Y:S01]  /*173f0*/  IMAD R9, R5, UR5, R4 ;  /* 0x0000000505097c24 */ /* 0x000fe2000f8e0204 */
[----:B------:R-:W-:Y:S01]  /*17400*/  SEL R4, RZ, 0xffffffff, P0 ;  /* 0xffffffffff047807 */ /* 0x000fe20000000000 */
[----:B------:R-:W-:Y:S01]  /*17410*/  IMAD R31, R0, R29, RZ ;  /* 0x0000001d001f7224 */ /* 0x000fe200078e02ff */
[----:B------:R-:W-:Y:S01]  /*17420*/  SHF.R.S32.HI R0, RZ, 0x1f, R7 ;  /* 0x0000001fff007819 */ /* 0x000fe20000011407 */
[----:B------:R-:W-:-:S02]  /*17430*/  IMAD.SHL.U32 R11, R10, 0x8, RZ ;  /* 0x000000080a0b7824 */ /* 0x000fc400078e00ff */
[----:B------:R-:W-:Y:S02]  /*17440*/  VIADD R34, R210, 0x140 ;  /* 0x00000140d2227836 */ /* 0x000fe40000000000 */
[----:B------:R-:W-:Y:S01]  /*17450*/  IMAD.WIDE.U32 R2, R5, UR4, R2 ;  /* 0x0000000405027c25 */ /* 0x000fe2000f8e0002 */
[----:B------:R-:W-:Y:S01]  /*17460*/  ULDC.64 UR4, c[0x0][0xbd8] ;  /* 0x0002f60000047ab9 */ /* 0x000fe20000000a00 */
[----:B------:R-:W-:Y:S02]  /*17470*/  LOP3.LUT R8, R11, 0x8, R8, 0xe2, !PT ;  /* 0x000000080b087812 */ /* 0x000fe400078ee208 */
[----:B------:R-:W-:Y:S01]  /*17480*/  IMAD.SHL.U32 R5, R4, 0x10, RZ ;  /* 0x0000001004057824 */ /* 0x000fe200078e00ff */
[-C--:B------:R-:W-:Y:S01]  /*17490*/  ISETP.GE.AND P0, PT, R34, R21.reuse, PT ;  /* 0x000000152200720c */ /* 0x080fe20003f06270 */
[----:B------:R-:W-:Y:S02]  /*174a0*/  IMAD R0, R0, UR4, RZ ;  /* 0x0000000400007c24 */ /* 0x000fe4000f8e02ff */
[----:B------:R-:W-:Y:S01]  /*174b0*/  VIADD R32, R210, 0x180 ;  /* 0x00000180d2207836 */ /* 0x000fe20000000000 */
[----:B------:R-:W-:Y:S01]  /*174c0*/  SEL R4, RZ, 0xffffffff, P0 ;  /* 0xffffffffff047807 */ /* 0x000fe20000000000 */
[----:B------:R-:W-:Y:S01]  /*174d0*/  IMAD.IADD R3, R3, 0x1, R9 ;  /* 0x0000000103037824 */ /* 0x000fe200078e0209 */
[----:B------:R-:W-:Y:S01]  /*174e0*/  LOP3.LUT R8, R5, 0x10, R8, 0xe2, !PT ;  /* 0x0000001005087812 */ /* 0x000fe200078ee208 */
[----:B------:R-:W-:Y:S01]  /*174f0*/  IMAD R5, R7, UR5, R0 ;  /* 0x0000000507057c24 */ /* 0x000fe2000f8e0200 */
[----:B------:R-:W-:Y:S01]  /*17500*/  ISETP.GE.AND P0, PT, R32, R21, PT ;  /* 0x000000152000720c */ /* 0x000fe20003f06270 */
[----:B------:R-:W-:-:S02]  /*17510*/  IMAD.IADD R0, R14, 0x1, R213 ;  /* 0x000000010e007824 */ /* 0x000fc400078e02d5 */
[----:B------:R-:W-:Y:S02]  /*17520*/  VIADD R28, R210, 0x1c0 ;  /* 0x000001c0d21c7836 */ /* 0x000fe40000000000 */
[----:B------:R-:W-:Y:S02]  /*17530*/  IMAD.SHL.U32 R9, R4, 0x20, RZ ;  /* 0x0000002004097824 */ /* 0x000fe400078e00ff */
[----:B------:R-:W-:Y:S01]  /*17540*/  IMAD.WIDE.U32 R2, R7, UR4, R2 ;  /* 0x0000000407027c25 */ /* 0x000fe2000f8e0002 */
[----:B------:R-:W-:Y:S01]  /*17550*/  SEL R7, RZ, 0x40, P0 ;  /* 0x00000040ff077807 */ /* 0x000fe20000000000 */
[----:B------:R-:W-:Y:S01]  /*17560*/  ULDC.64 UR4, c[0x0][0xb80] ;  /* 0x0002e00000047ab9 */ /* 0x000fe20000000a00 */
[----:B------:R-:W-:Y:S01]  /*17570*/  ISETP.GE.AND P0, PT, R0, R31, PT ;  /* 0x0000001f0000720c */ /* 0x000fe20003f06270 */
[----:B------:R-:W-:Y:S01]  /*17580*/  IMAD.IADD R3, R3, 0x1, R5 ;  /* 0x0000000103037824 */ /* 0x000fe200078e0205 */
[----:B------:R-:W-:Y:S01]  /*17590*/  ISETP.GE.AND P2, PT, R28, R21, PT ;  /* 0x000000151c00720c */ /* 0x000fe20003f46270 */
[C---:B------:R-:W-:Y:S01]  /*175a0*/  VIADD R30, R210.reuse, 0x1c0 ;  /* 0x000001c0d21e7836 */ /* 0x040fe20000000000 */
[----:B------:R-:W-:Y:S01]  /*175b0*/  LOP3.LUT R8, R9, 0x20, R8, 0xe2, !PT ;  /* 0x0000002009087812 */ /* 0x000fe200078ee208 */
[----:B------:R-:W-:Y:S01]  /*175c0*/  VIADD R33, R210, 0x180 ;  /* 0x00000180d2217836 */ /* 0x000fe20000000000 */
[----:B------:R-:W-:Y:S01]  /*175d0*/  LEA R14, P1, R2, UR4, 0x1 ;  /* 0x00000004020e7c11 */ /* 0x000fe2000f8208ff */
[C---:B------:R-:W-:Y:S01]  /*175e0*/  VIADD R35, R210.reuse, 0x140 ;  /* 0x00000140d2237836 */ /* 0x040fe20000000000 */
[----:B------:R-:W-:Y:S01]  /*175f0*/  SEL R5, RZ, 0x80, P2 ;  /* 0x00000080ff057807 */ /* 0x000fe20001000000 */
[----:B------:R-:W-:Y:S01]  /*17600*/  VIADD R39, R210, 0xc0 ;  /* 0x000000c0d2277836 */ /* 0x000fe20000000000 */
[----:B------:R-:W-:Y:S01]  /*17610*/  LOP3.LUT R20, R8, R7, RZ, 0xfc, !PT ;  /* 0x0000000708147212 */ /* 0x000fe200078efcff */
[----:B------:R-:W-:Y:S01]  /*17620*/  VIADD R41, R210, 0x80 ;  /* 0x00000080d2297836 */ /* 0x000fe20000000000 */
[----:B------:R-:W-:Y:S01]  /*17630*/  LEA.HI.X R15, R2, UR5, R3, 0x1, P1 ;  /* 0x00000005020f7c11 */ /* 0x000fe200088f0c03 */
[----:B------:R-:W-:Y:S01]  /*17640*/  VIADD R43, R210, 0x40 ;  /* 0x00000040d22b7836 */ /* 0x000fe20000000000 */
[----:B------:R-:W-:Y:S01]  /*17650*/  LOP3.LUT R24, R20, R5, RZ, 0xfc, !PT ;  /* 0x0000000514187212 */ /* 0x000fe200078efcff */
[----:B------:R1:W2:Y:S01]  /*17660*/  SHFL.IDX PT, R4, R14, RZ, 0x181f ;  /* 0x00181fff0e047589 */ /* 0x0002a200000e0000 */
[----:B------:R-:W-:-:S02]  /*17670*/  SHF.R.S32.HI R30, RZ, 0x1f, R30 ;  /* 0x0000001fff1e7819 */ /* 0x000fc4000001141e */
[----:B------:R-:W-:Y:S01]  /*17680*/  SHF.R.S32.HI R33, RZ, 0x1f, R33 ;  /* 0x0000001fff217819 */ /* 0x000fe20000011421 */
[----:B------:R1:W3:Y:S01]  /*17690*/  SHFL.IDX PT, R5, R15, RZ, 0x181f ;  /* 0x00181fff0f057589 */ /* 0x0002e200000e0000 */
        /* <DEDUP_REMOVED lines=9> */
[-C--:B--2---:R-:W-:Y:S02]  /*17730*/  @!P2 LEA R6, P0, R42, R4.reuse, 0x1 ;  /* 0x000000042a06a211 */ /* 0x084fe400078008ff */
        /* <DEDUP_REMOVED lines=26> */
.L_x_8740:
[----:B------:R-:W-:Y:S05]  /*178e0*/  BSYNC B1 ;  /* 0x0000000000017941 */ /* 0x000fea0003800000 */
.L_x_8739:
[----:B------:R-:W-:Y:S01]  /*178f0*/  VIADD R0, R0, 0x20 ;  /* 0x0000002000007836 */ /* 0x000fe20000000000 */
[----:B---34-:R1:W3:Y:S04]  /*17900*/  SHFL.IDX PT, R5, R15, 0x1, 0x181f ;  /* 0x00381f000f057f89 */ /* 0x0182e800000e0000 */
        /* <DEDUP_REMOVED lines=34> */
.L_x_8735:
[----:B------:R-:W-:Y:S05]  /*17b30*/  BSYNC B0 ;  /* 0x0000000000007941 */ /* 0x000fea0003800000 */
.L_x_8729:
[----:B------:R-:W-:Y:S02]  /*17b40*/  ULDC UR4, c[0x0][0xd3c] ;  /* 0x00034f0000047ab9 */ /* 0x000fe40000000800 */
[----:B------:R-:W-:-:S13]  /*17b50*/  ISETP.GE.AND P0, PT, R27, UR4, PT ;  /* 0x000000041b007c0c */ /* 0x000fda000bf06270 */
[----:B------:R-:W-:Y:S05]  /*17b60*/  @!P0 BRA `(.L_x_8741) ;  /* 0xfffffe9800a08947 */ /* 0x000fea000383ffff */
[----:B------:R-:W-:Y:S05]  /*17b70*/  BRA `(.L_x_8602) ;  /* 0x0000008400607947 */ /* 0x000fea0003800000 */
.L_x_8600:
        /* <DEDUP_REMOVED lines=16> */
.L_x_8742:
        /* <DEDUP_REMOVED lines=41> */
.L_x_8748:
        /* <DEDUP_REMOVED lines=12> */
.L_x_8747:
[----:B------:R-:W-:Y:S05]  /*17fd0*/  BSYNC B0 ;  /* 0x0000000000007941 */ /* 0x000fea0003800000 */
.L_x_8746:
        /* <DEDUP_REMOVED lines=20> */
.L_x_8744:
        /* <DEDUP_REMOVED lines=20> */
.L_x_8749:
        /* <DEDUP_REMOVED lines=59> */
.L_x_8745:
[----:B------:R-:W-:Y:S02]  /*18610*/  IMAD.MOV.U32 R17, RZ, RZ, RZ ;  /* 0x000000ffff117224 */ /* 0x000fe400078e00ff */
[----:B------:R-:W-:Y:S02]  /*18620*/  IMAD.U32 R16, RZ, RZ, UR6 ;  /* 0x00000006ff107e24 */ /* 0x000fe4000f8e00ff */
[----:B------:R-:W-:-:S07]  /*18630*/  IMAD.MOV.U32 R18, RZ, RZ, RZ ;  /* 0x000000ffff127224 */ /* 0x000fce00078e00ff */
.L_x_8750:
[----:B------:R-:W-:-:S13]  /*18640*/  ISETP.NE.AND P0, PT, R5, RZ, PT ;  /* 0x000000ff0500720c */ /* 0x000fda0003f05270 */
[----:B------:R-:W0:Y:S01]  /*18650*/  @!P0 S2R R3, SR_CgaCtaId ;  /* 0x0000000000038919 */ /* 0x000e220000008800 */
[----:B------:R-:W-:-:S04]  /*18660*/  @!P0 MOV R2, 0x400 ;  /* 0x0000040000028802 */ /* 0x000fc80000000f00 */
[----:B0-----:R-:W-:-:S05]  /*18670*/  @!P0 LEA R2, R3, R2, 0x18 ;  /* 0x0000000203028211 */ /* 0x001fca00078ec0ff */
[----:B------:R0:W-:Y:S01]  /*18680*/  @!P0 STS.128 [R2+0x388d0], R16 ;  /* 0x0388d01002008388 */ /* 0x0001e20000000c00 */
[----:B------:R-:W-:Y:S06]  /*18690*/  BAR.ARV 0x5, 0x180 ;  /* 0x0146000000007b1d */ /* 0x000fec0000002000 */
.L_x_8743:
[----:B------:R2:W-:Y:S01]  /*186a0*/  STL [R1+0x2c], RZ ;  /* 0x00002cff01007387 */ /* 0x0005e20000100800 */
[----:B------:R-:W-:Y:S01]  /*186b0*/  ULDC UR4, c[0x0][0xd3c] ;  /* 0x00034f0000047ab9 */ /* 0x000fe20000000800 */
[----:B------:R-:W-:Y:S01]  /*186c0*/  IMAD.MOV.U32 R28, RZ, RZ, 0x1 ;  /* 0x00000001ff1c7424 */ /* 0x000fe200078e00ff */
[----:B-1----:R-:W-:Y:S01]  /*186d0*/  ISETP.GE.AND P0, PT, R19, UR4, PT ;  /* 0x0000000413007c0c */ /* 0x002fe2000bf06270 */
[----:B------:R-:W-:-:S12]  /*186e0*/  IMAD.MOV.U32 R25, RZ, RZ, RZ ;  /* 0x000000ffff197224 */ /* 0x000fd800078e00ff */
[----:B--2---:R-:W-:Y:S05]  /*186f0*/  @P0 BRA `(.L_x_8751) ;  /* 0x0000007400a40947 */ /* 0x004fea0003800000 */
[----:B------:R-:W2:Y:S01]  /*18700*/  LDL R4, [R1+0x8] ;  /* 0x0000080001047983 */ /* 0x000ea20000100800 */
[----:B------:R-:W1:Y:S01]  /*18710*/  S2UR UR5, SR_CgaCtaId ;  /* 0x00000000000579c3 */ /* 0x000e620000008800 */
[C---:B0-----:R-:W-:Y:S01]  /*18720*/  IMAD.SHL.U32 R2, R0.reuse, 0x8, RZ ;  /* 0x0000000800027824 */ /* 0x041fe200078e00ff */
        /* <DEDUP_REMOVED lines=17> */
[----:B-1----:R-:W-:Y:S01]  /*18840*/  ULEA UR4, UR5, UR4, 0x18 ;  /* 0x0000000405047291 */ /* 0x002fe2000f8ec03f */
[C---:B------:R-:W-:Y:S02]  /*18850*/  LOP3.LUT R3, R2.reuse, 0xc0, RZ, 0xfc, !PT ;  /* 0x000000c002037812 */ /* 0x040fe400078efcff */
[C---:B------:R-:W-:Y:S02]  /*18860*/  LOP3.LUT R0, R2.reuse, 0x100, RZ, 0xfc, !PT ;  /* 0x0000010002007812 */ /* 0x040fe400078efcff */
[C---:B------:R-:W-:Y:S01]  /*18870*/  LOP3.LUT R3, R2.reuse, 0x180, RZ, 0xfc, !PT ;  /* 0x0000018002037812 */ /* 0x040fe200078efcff */
[----:B------:R-:W-:Y:S01]  /*18880*/  IMAD.U32 R23, RZ, RZ, UR4 ;  /* 0x00000004ff177e24 */ /* 0x000fe2000f8e00ff */
[----:B------:R-:W-:-:S03]  /*18890*/  LOP3.LUT R0, R2, 0x1c0, RZ, 0xfc, !PT ;  /* 0x000001c002007812 */ /* 0x000fc600078efcff */
[----:B------:R-:W-:Y:S01]  /*188a0*/  IMAD R26, R36, 0x2, R23 ;  /* 0x00000002241a7824 */ /* 0x000fe200078e0217 */
[----:B--2---:R-:W-:-:S05]  /*188b0*/  LOP3.LUT R4, R4, 0x2, RZ, 0xfc, !PT ;  /* 0x0000000204047812 */ /* 0x004fca00078efcff */
[----:B------:R0:W-:Y:S04]  /*188c0*/  STL [R1+0x50], R4 ;  /* 0x0000500401007387 */ /* 0x0001e80000100800 */
[----:B------:R1:W-:Y:S01]  /*188d0*/  STL [R1+0x2c], RZ ;  /* 0x00002cff01007387 */ /* 0x0003e20000100800 */
[C---:B0-----:R-:W-:Y:S02]  /*188e0*/  LOP3.LUT R4, R2.reuse, 0x80, RZ, 0xfc, !PT ;  /* 0x0000008002047812 */ /* 0x041fe400078efcff */
[----:B-1----:R-:W-:-:S07]  /*188f0*/  LOP3.LUT R4, R2, 0x140, RZ, 0xfc, !PT ;  /* 0x0000014002047812 */ /* 0x002fce00078efcff */
.L_x_8864:
[----:B------:R-:W0:Y:S02]  /*18900*/  LDC.64 R2, c[0x0][0xd88] ;  /* 0x00036200ff027b82 */ /* 0x000e240000000a00 */
[----:B0-----:R-:W-:-:S05]  /*18910*/  IMAD.WIDE R2, R19, 0x4, R2 ;  /* 0x0000000413027825 */ /* 0x001fca00078e0202 */
[----:B--2---:R-:W2:Y:S01]  /*18920*/  LDG.E R37, desc[UR40][R2.64] ;  /* 0x0000002802257981 */ /* 0x004ea2000c1e1900 */
[----:B------:R-:W-:Y:S05]  /*18930*/  YIELD ;  /* 0x0000000000007946 */ /* 0x000fea0003800000 */
[----:B------:R-:W-:Y:S01]  /*18940*/  ULDC.64 UR4, c[0x0][0xb20] ;  /* 0x0002c80000047ab9 */ /* 0x000fe20000000a00 */
[----:B------:R-:W-:Y:S01]  /*18950*/  IMAD.MOV.U32 R34, RZ, RZ, RZ ;  /* 0x000000ffff227224 */ /* 0x000fe200078e00ff */
[----:B------:R-:W-:Y:S01]  /*18960*/  ISETP.NE.U32.AND P0, PT, RZ, UR4, PT ;  /* 0x00000004ff007c0c */ /* 0x000fe2000bf05070 */
[----:B-1-3--:R-:W-:Y:S01]  /*18970*/  IMAD.MOV.U32 R6, RZ, RZ, RZ ;  /* 0x000000ffff067224 */ /* 0x00afe200078e00ff */
        /* <DEDUP_REMOVED lines=48> */
.L_x_8752:
        /* <DEDUP_REMOVED lines=9> */
.L_x_8753:
        /* <DEDUP_REMOVED lines=9> */
.L_x_8754:
        /* <DEDUP_REMOVED lines=8> */
[----:B--2---:R-:W-:Y:S02]  /*18e20*/  @P1 IMAD.IADD R6, R5, 0x1, -R2 ;  /* 0x0000000105061824 */ /* 0x004fe400078e0a02 */
[----:B------:R-:W-:-:S02]  /*18e30*/  IMAD.SHL.U32 R2, R17, 0x40, RZ ;  /* 0x0000004011027824 */ /* 0x000fc400078e00ff */
[----:B------:R-:W-:Y:S02]  /*18e40*/  IMAD.IADD R31, R7, 0x1, R6 ;  /* 0x00000001071f7824 */ /* 0x000fe400078e0206 */
[----:B------:R-:W-:-:S03]  /*18e50*/  VIADD R2, R2, 0x3f ;  /* 0x0000003f02027836 */ /* 0x000fc60000000000 */
[----:B------:R-:W-:Y:S01]  /*18e60*/  IADD3 R5, R31, 0x3f, RZ ;  /* 0x0000003f1f057810 */ /* 0x000fe20007ffe0ff */
        /* <DEDUP_REMOVED lines=32> */
.L_x_8919:
[----:B---3--:R-:W-:Y:S02]  /*19070*/  ISETP.NE.AND P0, PT, R14, RZ, PT ;  /* 0x000000ff0e00720c */ /* 0x008fe40003f05270 */
[----:B------:R-:W-:-:S11]  /*19080*/  PLOP3.LUT P6, PT, PT, PT, PT, 0x8, 0x0 ;  /* 0x000000000000781c */ /* 0x000fd60003fce170 */
[----:B------:R-:W-:Y:S05]  /*19090*/  @P0 BRA `(.L_x_8758) ;  /* 0x00000000000c0947 */ /* 0x000fea0003800000 */
[----:B------:R-:W-:-:S03]  /*190a0*/  UMOV UR4, 0xffffffff ;  /* 0xffffffff00047882 */ /* 0x000fc60000000000 */
[----:B------:R-:W-:Y:S05]  /*190b0*/  BRA.DIV UR4, `(.L_x_8759) ;  /* 0x00000082047c7947 */ /* 0x000fea000b800000 */
[----:B------:R-:W-:-:S13]  /*190c0*/  ELECT P6, URZ, PT ;  /* 0x00000000003f782f */ /* 0x000fda00038c0000 */
.L_x_8758:
[----:B--2---:R-:W2:Y:S01]  /*190d0*/  LDL R3, [R1+0x2c] ;  /* 0x00002c0001037983 */ /* 0x004ea20000100800 */
[----:B------:R-:W-:Y:S01]  /*190e0*/  BSSY B1, `(.L_x_8760) ;  /* 0x0000008000017945 */ /* 0x000fe20003800000 */
[----:B--2---:R-:W-:-:S05]  /*190f0*/  VIADD R3, R3, 0x1 ;  /* 0x0000000103037836 */ /* 0x004fca0000000000 */
[----:B0-----:R-:W-:-:S04]  /*19100*/  LEA.HI R8, R3, R3, RZ, 0x1 ;  /* 0x0000000303087211 */ /* 0x001fc800078f08ff */
[----:B------:R-:W-:-:S05]  /*19110*/  LOP3.LUT R8, R8, 0xfffffffe, RZ, 0xc0, !PT ;  /* 0xfffffffe08087812 */ /* 0x000fca00078ec0ff */
[----:B------:R-:W-:-:S05]  /*19120*/  IMAD.IADD R3, R3, 0x1, -R8 ;  /* 0x0000000103037824 */ /* 0x000fca00078e0a08 */
[----:B------:R-:W-:-:S04]  /*19130*/  SHF.L.U32 R3, R3, 0x1f, RZ ;  /* 0x0000001f03037819 */ /* 0x000fc800000006ff */
[----:B------:R-:W0:Y:S02]  /*19140*/  SYNCS.PHASECHK.TRANS64.TRYWAIT P0, [R23+URZ+0x38820], R3 ;  /* 0x03882003170075a7 */ /* 0x000e24000800017f */
[----:B0-----:R-:W-:Y:S05]  /*19150*/  @!P0 BRA `(.L_x_8761) ;  /* 0x0000008000748947 */ /* 0x001fea0003800000 */
.L_x_8922:
[----:B------:R-:W-:Y:S05]  /*19160*/  BSYNC B1 ;  /* 0x0000000000017941 */ /* 0x000fea0003800000 */
.L_x_8760:
        /* <DEDUP_REMOVED lines=10> */
.L_x_8923:
[----:B------:R-:W-:Y:S05]  /*19210*/  BSYNC B2 ;  /* 0x0000000000027941 */ /* 0x000fea0003800000 */
.L_x_8764:
        /* <DEDUP_REMOVED lines=9> */
.L_x_8767:
[----:B------:R-:W-:Y:S05]  /*192b0*/  BSYNC B2 ;  /* 0x0000000000027941 */ /* 0x000fea0003800000 */
.L_x_8766:
        /* <DEDUP_REMOVED lines=12> */
.L_x_8768:
        /* <DEDUP_REMOVED lines=13> */
.L_x_8924:
[----:B------:R-:W-:Y:S05]  /*19450*/  BSYNC B2 ;  /* 0x0000000000027941 */ /* 0x000fea0003800000 */
.L_x_8769:
        /* <DEDUP_REMOVED lines=11> */
.L_x_8772:
[----:B------:R-:W-:Y:S05]  /*19510*/  BSYNC B2 ;  /* 0x0000000000027941 */ /* 0x000fea0003800000 */
.L_x_8771:
        /* <DEDUP_REMOVED lines=9> */
.L_x_8773:
        /* <DEDUP_REMOVED lines=15> */
.L_x_8774:
        /* <DEDUP_REMOVED lines=15> */
.L_x_8775:
        /* <DEDUP_REMOVED lines=15> */
.L_x_8776:
        /* <DEDUP_REMOVED lines=15> */
.L_x_8777:
        /* <DEDUP_REMOVED lines=15> */
.L_x_8778:
        /* <DEDUP_REMOVED lines=15> */
.L_x_8779:
        /* <DEDUP_REMOVED lines=15> */
.L_x_8780:
        /* <DEDUP_REMOVED lines=10> */
.L_x_8763:
[----:B------:R-:W-:Y:S05]  /*19ce0*/  BSYNC B1 ;  /* 0x0000000000017941 */ /* 0x000fea0003800000 */
.L_x_8762:
        /* <DEDUP_REMOVED lines=9> */
.L_x_8800:
        /* <DEDUP_REMOVED lines=11> */
.L_x_8925:
[----:B------:R-:W-:Y:S05]  /*19e30*/  BSYNC B2 ;  /* 0x0000000000027941 */ /* 0x000fea0003800000 */
.L_x_8783:
        /* <DEDUP_REMOVED lines=9> */
.L_x_8786:
[----:B------:R-:W-:Y:S05]  /*19ed0*/  BSYNC B2 ;  /* 0x0000000000027941 */ /* 0x000fea0003800000 */
.L_x_8785:
        /* <DEDUP_REMOVED lines=8> */
[----:B-1----:R-:W-:Y:S01]  /*19f60*/  VIADD R9, R8, 0x38890 ;  /* 0x0003889008097836 */ /* 0x002fe20000000000 */
[----:B------:R-:W-:Y:S01]  /*19f70*/  UMOV UR6, 0x0 ;  /* 0x0000000000067882 */ /* 0x000fe20000000000 */
[----:B------:R-:W-:-:S10]  /*19f80*/  UMOV UR7, 0x12f00000 ;  /* 0x12f0000000077882 */ /* 0x000fd40000000000 */
.L_x_8787:
        /* <DEDUP_REMOVED lines=13> */
.L_x_8926:
[----:B------:R-:W-:Y:S05]  /*1a060*/  BSYNC B2 ;  /* 0x0000000000027941 */ /* 0x000fea0003800000 */
.L_x_8788:
        /* <DEDUP_REMOVED lines=11> */
.L_x_8791:
[----:B------:R-:W-:Y:S05]  /*1a120*/  BSYNC B2 ;  /* 0x0000000000027941 */ /* 0x000fea0003800000 */
.L_x_8790:
        /* <DEDUP_REMOVED lines=9> */
.L_x_8792:
        /* <DEDUP_REMOVED lines=15> */
.L_x_8793:
        /* <DEDUP_REMOVED lines=15> */
.L_x_8794:
        /* <DEDUP_REMOVED lines=15> */
.L_x_8795:
        /* <DEDUP_REMOVED lines=15> */
.L_x_8796:
        /* <DEDUP_REMOVED lines=15> */
.L_x_8797:
        /* <DEDUP_REMOVED lines=15> */
.L_x_8798:
        /* <DEDUP_REMOVED lines=15> */
.L_x_8799:
        /* <DEDUP_REMOVED lines=10> */
.L_x_8782:
[----:B------:R-:W-:Y:S05]  /*1a8f0*/  BSYNC B1 ;  /* 0x0000000000017941 */ /* 0x000fea0003800000 */
.L_x_8781:
        /* <DEDUP_REMOVED lines=8> */
.L_x_8756:
[----:B------:R-:W-:Y:S05]  /*1a980*/  BSYNC B0 ;  /* 0x0000000000007941 */ /* 0x000fea0003800000 */
.L_x_8755:
        /* <DEDUP_REMOVED lines=35> */
.L_x_8802:
        /* <DEDUP_REMOVED lines=20> */
.L_x_8805:
[----:B------:R-:W-:Y:S05]  /*1ad00*/  BSYNC B6 ;  /* 0x0000000000067941 */ /* 0x000fea0003800000 */
.L_x_8804:
        /* <DEDUP_REMOVED lines=19> */
[----:B-12---:R-:W-:Y:S05]  /*1ae40*/  CALL.ABS.NOINC R2 ;  /* 0x0000000002007343 */ /* 0x006fea0003c00000 */
.L_x_8808:
        /* <DEDUP_REMOVED lines=15> */
.L_x_8807:
[----:B------:R-:W-:Y:S05]  /*1af40*/  BSYNC B6 ;  /* 0x0000000000067941 */ /* 0x000fea0003800000 */
.L_x_8806:
[----:B------:R-:W-:Y:S01]  /*1af50*/  ULDC.64 UR4, c[0x0][0xaf0] ;  /* 0x0002bc0000047ab9 */ /* 0x000fe20000000a00 */
[----:B------:R-:W0:Y:S01]  /*1af60*/  S2R R20, SR_TID.X ;  /* 0x0000000000147919 */ /* 0x000e220000002100 */
[----:B------:R-:W-:Y:S01]  /*1af70*/  ISETP.NE.U32.AND P0, PT, RZ, UR4, PT ;  /* 0x00000004ff007c0c */ /* 0x000fe2000bf05070 */
[----:B------:R-:W2:Y:S03]  /*1af80*/  LDC R10, c[0x0][0x430] ;  /* 0x00010c00ff0a7b82 */ /* 0x000ea60000000800 */
[----:B------:R-:W-:-:S13]  /*1af90*/  ISETP.NE.AND.EX P0, PT, RZ, UR5, PT, P0 ;  /* 0x00000005ff007c0c */ /* 0x000fda000bf05300 */
[----:B------:R-:W-:Y:S01]  /*1afa0*/  @P0 IADD3 R2, P1, R27, UR4, RZ ;  /* 0x000000041b020c10 */ /* 0x000fe2000ff3e0ff */
[----:B------:R-:W3:Y:S01]  /*1afb0*/  S2R R11, SR_TID.X ;  /* 0x00000000000b7919 */ /* 0x000ee20000002100 */
[----:B------:R-:W-:Y:S02]  /*1afc0*/  ULDC UR4, c[0x0][0x320] ;  /* 0x0000c80000047ab9 */ /* 0x000fe40000000800 */
[----:B------:R-:W-:-:S05]  /*1afd0*/  @P0 IADD3.X R3, R30, UR5, RZ, P1, !PT ;  /* 0x000000051e030c10 */ /* 0x000fca0008ffe4ff */
[----:B------:R4:W5:Y:S01]  /*1afe0*/  @P0 LDG.E R32, desc[UR40][R2.64] ;  /* 0x0000002802200981 */ /* 0x000962000c1e1900 */
[----:B0-----:R-:W-:-:S04]  /*1aff0*/  LOP3.LUT R20, R20, 0x7f, RZ, 0xc0, !PT ;  /* 0x0000007f14147812 */ /* 0x001fc800078ec0ff */
[----:B------:R-:W-:Y:S02]  /*1b000*/  SHF.R.U32.HI R21, RZ, 0x3, R20 ;  /* 0x00000003ff157819 */ /* 0x000fe40000011614 */
[----:B------:R-:W0:Y:S02]  /*1b010*/  S2R R20, SR_TID.X ;  /* 0x0000000000147919 */ /* 0x000e240000002100 */
[----:B0-----:R-:W-:-:S05]  /*1b020*/  IMAD.SHL.U32 R20, R20, 0x10, RZ ;  /* 0x0000001014147824 */ /* 0x001fca00078e00ff */
[----:B------:R-:W-:Y:S02]  /*1b030*/  LOP3.LUT R20, R21, 0x70, R20, 0xf8, !PT ;  /* 0x0000007015147812 */ /* 0x000fe400078ef814 */
[----:B------:R-:W0:Y:S01]  /*1b040*/  S2R R21, SR_TID.X ;  /* 0x0000000000157919 */ /* 0x000e220000002100 */
[----:B--2---:R-:W-:Y:S02]  /*1b050*/  ISETP.NE.AND P1, PT, R10, 0x1, PT ;  /* 0x000000010a00780c */ /* 0x004fe40003f25270 */
[----:B------:R-:W-:-:S11]  /*1b060*/  LEA R27, R35, 0xffffffc0, 0x6 ;  /* 0xffffffc0231b7811 */ /* 0x000fd600078e30ff */
[----:B----4-:R-:W2:Y:S01]  /*1b070*/  @P1 LDC R3, c[0x0][0x434] ;  /* 0x00010d00ff031b82 */ /* 0x010ea20000000800 */
[----:B0-----:R-:W-:-:S07]  /*1b080*/  IMAD.SHL.U32 R21, R21, 0x8, RZ ;  /* 0x0000000815157824 */ /* 0x001fce00078e00ff */
[----:B------:R-:W0:Y:S01]  /*1b090*/  @P1 LDC R2, c[0x0][0x438] ;  /* 0x00010e00ff021b82 */ /* 0x000e220000000800 */
[----:B------:R-:W-:-:S04]  /*1b0a0*/  LOP3.LUT R21, R21, 0x38, RZ, 0xc0, !PT ;  /* 0x0000003815157812 */ /* 0x000fc800078ec0ff */
[----:B------:R-:W-:-:S04]  /*1b0b0*/  LOP3.LUT R21, R21, 0x40, RZ, 0xfc, !PT ;  /* 0x0000004015157812 */ /* 0x000fc800078efcff */
[----:B------:R-:W-:Y:S02]  /*1b0c0*/  ISETP.GE.AND P2, PT, R21, UR4, PT ;  /* 0x0000000415007c0c */ /* 0x000fe4000bf46270 */
[----:B------:R-:W4:Y:S01]  /*1b0d0*/  S2R R21, SR_TID.X ;  /* 0x0000000000157919 */ /* 0x000f220000002100 */
[----:B------:R-:W-:-:S05]  /*1b0e0*/  IMAD.IADD R4, R20, 0x1, R27 ;  /* 0x0000000114047824 */ /* 0x000fca00078e021b */
[C---:B------:R-:W-:Y:S01]  /*1b0f0*/  ISETP.GE.AND P0, PT, R4.reuse, R31, PT ;  /* 0x0000001f0400720c */ /* 0x040fe20003f06270 */
[----:B------:R-:W-:Y:S02]  /*1b100*/  IMAD.IADD R0, R4, 0x1, R34 ;  /* 0x0000000104007824 */ /* 0x000fe400078e0222 */
[----:B---3--:R-:W-:Y:S01]  /*1b110*/  IMAD.SHL.U32 R11, R11, 0x8, RZ ;  /* 0x000000080b0b7824 */ /* 0x008fe200078e00ff */
[----:B------:R-:W-:Y:S01]  /*1b120*/  ISETP.GT.U32.OR P0, PT, R20, 0x3f, P0 ;  /* 0x0000003f1400780c */ /* 0x000fe20000704470 */
[----:B--2---:R-:W-:-:S03]  /*1b130*/  @P1 IMAD.HI.U32 R3, R0, R3, RZ ;  /* 0x0000000300031227 */ /* 0x004fc600078e00ff */
[----:B------:R-:W-:Y:S01]  /*1b140*/  LOP3.LUT R11, R11, 0x38, RZ, 0xc0, !PT ;  /* 0x000000380b0b7812 */ /* 0x000fe200078ec0ff */
[----:B------:R-:W-:Y:S01]  /*1b150*/  IMAD.MOV.U32 R8, RZ, RZ, R0 ;  /* 0x000000ffff087224 */ /* 0x000fe200078e0000 */
[----:B0-----:R-:W-:Y:S02]  /*1b160*/  @P1 SHF.R.U32.HI R8, RZ, R2, R3 ;  /* 0x00000002ff081219 */ /* 0x001fe40000011603 */
[----:B------:R-:W-:Y:S02]  /*1b170*/  ISETP.GE.AND P1, PT, R11, UR4, PT ;  /* 0x000000040b007c0c */ /* 0x000fe4000bf26270 */
[----:B------:R-:W-:Y:S02]  /*1b180*/  LOP3.LUT R22, R22, 0xffffffbf, RZ, 0xc0, !PT ;  /* 0xffffffbf16167812 */ /* 0x000fe400078ec0ff */
[----:B-1----:R-:W-:Y:S01]  /*1b190*/  SEL R9, RZ, 0xffffffff, P2 ;  /* 0xffffffffff097807 */ /* 0x002fe20001000000 */
[----:B------:R-:W0:Y:S01]  /*1b1a0*/  @!P0 LDC.64 R2, c[0x0][0x428] ;  /* 0x00010a00ff028b82 */ /* 0x000e220000000a00 */
[----:B------:R-:W-:Y:S01]  /*1b1b0*/  @P2 LOP3.LUT R22, R22, 0x40, RZ, 0xfc, !PT ;  /* 0x0000004016162812 */ /* 0x000fe200078efcff */
[----:B----4-:R-:W-:Y:S01]  /*1b1c0*/  IMAD.SHL.U32 R21, R21, 0x8, RZ ;  /* 0x0000000815157824 */ /* 0x010fe200078e00ff */
        /* <DEDUP_REMOVED lines=64> */
.L_x_8929:
        /* <DEDUP_REMOVED lines=11> */
.L_x_8810:
        /* <DEDUP_REMOVED lines=9> */
.L_x_8930:
[----:B------:R-:W-:Y:S05]  /*1b710*/  BSYNC B0 ;  /* 0x0000000000007941 */ /* 0x000fea0003800000 */
.L_x_8811:
        /* <DEDUP_REMOVED lines=64> */
.L_x_8940:
        /* <DEDUP_REMOVED lines=10> */
.L_x_8814:
        /* <DEDUP_REMOVED lines=11> */
.L_x_8815:
        /* <DEDUP_REMOVED lines=34> */
.L_x_8817:
[----:B------:R-:W-:Y:S05]  /*1be90*/  BSYNC B6 ;  /* 0x0000000000067941 */ /* 0x000fea0003800000 */
.L_x_8816:
        /* <DEDUP_REMOVED lines=95> */
.L_x_8949:
        /* <DEDUP_REMOVED lines=11> */
.L_x_8819:
        /* <DEDUP_REMOVED lines=28> */
.L_x_8821:
[----:B------:R-:W-:Y:S05]  /*1c700*/  BSYNC B6 ;  /* 0x0000000000067941 */ /* 0x000fea0003800000 */
.L_x_8820:
        /* <DEDUP_REMOVED lines=193> */
.L_x_8959:
        /* <DEDUP_REMOVED lines=26> */
.L_x_8824:
[----:B------:R-:W-:Y:S05]  /*1d4c0*/  BSYNC B0 ;  /* 0x0000000000007941 */ /* 0x000fea0003800000 */
.L_x_8823:
[----:B------:R-:W-:Y:S01]  /*1d4d0*/  NOP ;  /* 0x0000000000007918 */ /* 0x000fe20000000000 */
[----:B------:R-:W-:-:S13]  /*1d4e0*/  PLOP3.LUT P0, PT, PT, PT, PT, 0x80, 0x0 ;  /* 0x000000000000781c */ /* 0x000fda0003f0f070 */
.L_x_8825:
        /* <DEDUP_REMOVED lines=18> */
.L_x_8960:
[----:B------:R-:W-:Y:S05]  /*1d610*/  BSYNC B0 ;  /* 0x0000000000007941 */ /* 0x000fea0003800000 */
.L_x_8826:
[----:B------:R-:W2:Y:S02]  /*1d620*/  LDL R2, [R1+0x50] ;  /* 0x0000500001027983 */ /* 0x000ea40000100800 */
[----:B--2---:R-:W-:-:S13]  /*1d630*/  ISETP.NE.AND P0, PT, R2, 0x3, PT ;  /* 0x000000030200780c */ /* 0x004fda0003f05270 */
[----:B------:R-:W-:Y:S05]  /*1d640*/  @!P0 BRA `(.L_x_8828) ;  /* 0x0000000000048947 */ /* 0x000fea0003800000 */
[----:B------:R-:W-:Y:S01]  /*1d650*/  BPT.TRAP 0x1 ;  /* 0x000000040000795c */ /* 0x000fe20000300000 */
.L_x_8828:
[----:B-1----:R-:W-:Y:S01]  /*1d660*/  SHF.L.U32 R0, R28, 0x1f, RZ ;  /* 0x0000001f1c007819 */ /* 0x002fe200000006ff */
[----:B------:R-:W-:Y:S03]  /*1d670*/  BSSY B0, `(.L_x_8829) ;  /* 0x0000003000007945 */ /* 0x000fe60003800000 */
[----:B------:R-:W1:Y:S02]  /*1d680*/  SYNCS.PHASECHK.TRANS64.TRYWAIT P0, [R31+URZ+0x38860], R0 ;  /* 0x038860001f0075a7 */ /* 0x000e64000800017f */
[----:B-1----:R-:W-:Y:S05]  /*1d690*/  @!P0 BRA `(.L_x_8830) ;  /* 0x0000005400348947 */ /* 0x002fea0003800000 */
.L_x_8961:
[----:B------:R-:W-:Y:S05]  /*1d6a0*/  BSYNC B0 ;  /* 0x0000000000007941 */ /* 0x000fea0003800000 */
.L_x_8829:
        /* <DEDUP_REMOVED lines=111> */
.L_x_8971:
        /* <DEDUP_REMOVED lines=34> */
.L_x_8832:
        /* <DEDUP_REMOVED lines=11> */
.L_x_8833:
        /* <DEDUP_REMOVED lines=11> */
.L_x_8848:
        /* <DEDUP_REMOVED lines=36> */
[----:B------:R-:W-:Y:S02]  /*1e360*/  SEL R25, R25, RZ, P0 ;  /* 0x000000ff19197207 */ /* 0x000fe40000000000 */
[----:B------:R-:W-:-:S02]  /*1e370*/  IADD3 R7, R7, -0x1, RZ ;  /* 0xffffffff07077810 */ /* 0x000fc40007ffe0ff */
[----:B------:R-:W-:Y:S02]  /*1e380*/  ISETP.GT.AND P3, PT, R2, RZ, PT ;  /* 0x000000ff0200720c */ /* 0x000fe40003f64270 */
[----:B--2---:R-:W-:-:S13]  /*1e390*/  ISETP.NE.AND P1, PT, R10, 0x3, PT ;  /* 0x000000030a00780c */ /* 0x004fda0003f25270 */
[----:B0-----:R-:W-:Y:S05]  /*1e3a0*/  @!P1 BRA `(.L_x_8836) ;  /* 0x0000000000049947 */ /* 0x001fea0003800000 */
[----:B------:R-:W-:Y:S01]  /*1e3b0*/  BPT.TRAP 0x1 ;  /* 0x000000040000795c */ /* 0x000fe20000300000 */
.L_x_8836:
[----:B------:R-:W-:Y:S01]  /*1e3c0*/  IMAD R6, R25, 0x8, R23 ;  /* 0x0000000819067824 */ /* 0x000fe200078e0217 */
[----:B------:R-:W-:Y:S01]  /*1e3d0*/  SHF.L.U32 R21, R28, 0x1f, RZ ;  /* 0x0000001f1c157819 */ /* 0x000fe200000006ff */
[----:B------:R-:W-:Y:S01]  /*1e3e0*/  BSSY B1, `(.L_x_8837) ;  /* 0x0000004000017945 */ /* 0x000fe20003800000 */
[----:B------:R-:W-:Y:S02]  /*1e3f0*/  SHF.R.S32.HI R9, RZ, 0x1f, R5 ;  /* 0x0000001fff097819 */ /* 0x000fe40000011405 */
[----:B------:R-:W0:Y:S02]  /*1e400*/  SYNCS.PHASECHK.TRANS64.TRYWAIT P0, [R6+URZ+0x38840], R21 ;  /* 0x03884015060075a7 */ /* 0x000e24000800017f */
[----:B0-----:R-:W-:Y:S05]  /*1e410*/  @!P0 BRA `(.L_x_8838) ;  /* 0x0000005000108947 */ /* 0x001fea0003800000 */
.L_x_8972:
[----:B------:R-:W-:Y:S05]  /*1e420*/  BSYNC B1 ;  /* 0x0000000000017941 */ /* 0x000fea0003800000 */
.L_x_8837:
        /* <DEDUP_REMOVED lines=42> */
.L_x_8982:
        /* <DEDUP_REMOVED lines=8> */
.L_x_8840:
        /* <DEDUP_REMOVED lines=11> */
.L_x_8841:
[----:B------:R2:W-:Y:S01]  /*1e800*/  SYNCS.ARRIVE.TRANS64.A1T0 RZ, [R6+URZ+0x38830], RZ ;  /* 0x038830ff06ff79a7 */ /* 0x0005e2000810003f */
[----:B------:R-:W-:Y:S05]  /*1e810*/  @!P2 BRA `(.L_x_8842) ;  /* 0x000000000004a947 */ /* 0x000fea0003800000 */
[----:B------:R-:W-:Y:S01]  /*1e820*/  BPT.TRAP 0x1 ;  /* 0x000000040000795c */ /* 0x000fe20000300000 */
.L_x_8842:
[----:B------:R-:W3:Y:S01]  /*1e830*/  SYNCS.PHASECHK.TRANS64.TRYWAIT P0, [R6+URZ+0x38860], R21 ;  /* 0x03886015060075a7 */ /* 0x000ee2000800017f */
[----:B------:R-:W-:Y:S04]  /*1e840*/  BSSY B1, `(.L_x_8843) ;  /* 0x0000002000017945 */ /* 0x000fe80003800000 */
[----:B---3--:R-:W-:Y:S05]  /*1e850*/  @!P0 BRA `(.L_x_8844) ;  /* 0x0000005000308947 */ /* 0x008fea0003800000 */
.L_x_8983:
[----:B------:R-:W-:Y:S05]  /*1e860*/  BSYNC B1 ;  /* 0x0000000000017941 */ /* 0x000fea0003800000 */
.L_x_8843:
        /* <DEDUP_REMOVED lines=81> */
.L_x_8993:
        /* <DEDUP_REMOVED lines=25> */
.L_x_8846:
        /* <DEDUP_REMOVED lines=11> */
.L_x_8847:
[----:B------:R1:W-:Y:S01]  /*1efc0*/  SYNCS.ARRIVE.TRANS64.A1T0 RZ, [R6+URZ+0x38850], RZ ;  /* 0x038850ff06ff79a7 */ /* 0x0003e2000810003f */
[----:B------:R-:W-:Y:S05]  /*1efd0*/  @P3 BRA `(.L_x_8848) ;  /* 0xfffffff000503947 */ /* 0x000fea000383ffff */
.L_x_8835:
[----:B------:R-:W-:Y:S05]  /*1efe0*/  BSYNC B0 ;  /* 0x0000000000007941 */ /* 0x000fea0003800000 */
.L_x_8834:
        /* <DEDUP_REMOVED lines=21> */
.L_x_8850:
[----:B------:R-:W-:Y:S05]  /*1f140*/  BSYNC B0 ;  /* 0x0000000000007941 */ /* 0x000fea0003800000 */
.L_x_8849:
[----:B------:R-:W-:-:S07]  /*1f150*/  SEL R25, R25, RZ, P0 ;  /* 0x000000ff19197207 */ /* 0x000fce0000000000 */
.L_x_8803:
[----:B------:R-:W-:Y:S05]  /*1f160*/  BSYNC B7 ;  /* 0x0000000000077941 */ /* 0x000fea0003800000 */
.L_x_8801:
        /* <DEDUP_REMOVED lines=11> */
.L_x_8851:
        /* <DEDUP_REMOVED lines=26> */
[----:B------:R-:W1:Y:S02]  /*1f3c0*/  SHFL.UP PT, R14, R5, 0x4, RZ ;  /* 0x04800000050e7989 */ /* 0x000e6400000e00ff */
[----:B-123--:R-:W-:-:S05]  /*1f3d0*/  SEL R6, R14, RZ, P3 ;  /* 0x000000ff0e067207 */ /* 0x00efca0001800000 */
        /* <DEDUP_REMOVED lines=8> */
.L_x_9003:
[----:B------:R-:W-:Y:S02]  /*1f460*/  ULDC UR4, c[0x0][0xd38] ;  /* 0x00034e0000047ab9 */ /* 0x000fe40000000800 */
[----:B------:R-:W-:-:S04]  /*1f470*/  IMAD.U32 R4, RZ, RZ, UR4 ;  /* 0x00000004ff047e24 */ /* 0x000fc8000f8e00ff */
[----:B-1----:R-:W-:-:S04]  /*1f480*/  IMAD R5, R14, R4, RZ ;  /* 0x000000040e057224 */ /* 0x002fc800078e02ff */
[----:B------:R-:W-:-:S05]  /*1f490*/  IMAD.IADD R16, R16, 0x1, R5 ;  /* 0x0000000110107824 */ /* 0x000fca00078e0205 */
[----:B------:R-:W-:-:S13]  /*1f4a0*/  ISETP.GT.AND P6, PT, R16, R0, PT ;  /* 0x000000001000720c */ /* 0x000fda0003fc4270 */
[----:B------:R-:W-:Y:S05]  /*1f4b0*/  @P6 BRA `(.L_x_8854) ;  /* 0x00000000009c6947 */ /* 0x000fea0003800000 */
.L_x_8859:
        /* <DEDUP_REMOVED lines=14> */
.L_x_8857:
[----:B------:R-:W-:Y:S05]  /*1f5a0*/  BSYNC B0 ;  /* 0x0000000000007941 */ /* 0x000fea0003800000 */
.L_x_8856:
        /* <DEDUP_REMOVED lines=18> */
.L_x_9011:
[----:B------:R-:W-:Y:S02]  /*1f6d0*/  ULDC UR4, c[0x0][0xd38] ;  /* 0x00034e0000047ab9 */ /* 0x000fe40000000800 */
[----:B------:R-:W-:-:S05]  /*1f6e0*/  MOV R4, UR4 ;  /* 0x0000000400047c02 */ /* 0x000fca0008000f00 */
[----:B-1----:R-:W-:-:S04]  /*1f6f0*/  IMAD R5, R14, R4, RZ ;  /* 0x000000040e057224 */ /* 0x002fc800078e02ff */
[----:B------:R-:W-:-:S05]  /*1f700*/  IMAD.IADD R16, R5, 0x1, R16 ;  /* 0x0000000105107824 */ /* 0x000fca00078e0210 */
[----:B------:R-:W-:-:S13]  /*1f710*/  ISETP.GT.AND P6, PT, R16, R0, PT ;  /* 0x000000001000720c */ /* 0x000fda0003fc4270 */
[----:B------:R-:W-:Y:S05]  /*1f720*/  @!P6 BRA `(.L_x_8859) ;  /* 0xfffffffc0064e947 */ /* 0x000fea000383ffff */
.L_x_8854:
        /* <DEDUP_REMOVED lines=8> */
.L_x_9015:
[----:B------:R-:W-:Y:S01]  /*1f7b0*/  ISETP.NE.AND P0, PT, R6, RZ, PT ;  /* 0x000000ff0600720c */ /* 0x000fe20003f05270 */
[----:B------:R-:W-:-:S12]  /*1f7c0*/  IMAD.MOV.U32 R6, RZ, RZ, RZ ;  /* 0x000000ffff067224 */ /* 0x000fd800078e00ff */
[----:B------:R-:W-:Y:S05]  /*1f7d0*/  @!P0 BRA `(.L_x_8861) ;  /* 0x0000000000108947 */ /* 0x000fea0003800000 */
[----:B------:R-:W-:Y:S01]  /*1f7e0*/  UMOV UR4, 0xffffffff ;  /* 0xffffffff00047882 */ /* 0x000fe20000000000 */
[----:B------:R-:W-:Y:S02]  /*1f7f0*/  VIADD R12, R5, 0xffffffff ;  /* 0xffffffff050c7836 */ /* 0x000fe40000000000 */
[----:B------:R-:W-:Y:S05]  /*1f800*/  BRA.DIV UR4, `(.L_x_8862) ;  /* 0x00000052045c7947 */ /* 0x000fea000b800000 */
[----:B------:R3:W4:Y:S02]  /*1f810*/  SHFL.IDX PT, R6, R3, R12, 0x1f ;  /* 0x00001f0c03067589 */ /* 0x00072400000e0000 */
.L_x_8861:
[----:B01-3--:R-:W0:Y:S01]  /*1f820*/  LDC.64 R2, c[0x0][0xd90] ;  /* 0x00036400ff027b82 */ /* 0x00be220000000a00 */
[----:B------:R-:W-:-:S04]  /*1f830*/  IMAD.IADD R19, R5, 0x1, R19 ;  /* 0x0000000105137824 */ /* 0x000fc800078e0213 */
[----:B0-----:R-:W-:-:S05]  /*1f840*/  IMAD.WIDE R2, R19, 0x4, R2 ;  /* 0x0000000413027825 */ /* 0x001fca00078e0202 */
[----:B------:R0:W2:Y:S01]  /*1f850*/  LDG.E R7, desc[UR40][R2.64] ;  /* 0x0000002802077981 */ /* 0x0000a2000c1e1900 */
[----:B----4-:R-:W-:-:S04]  /*1f860*/  IMAD R16, R6, R4, R16 ;  /* 0x0000000406107224 */ /* 0x010fc800078e0210 */
[----:B------:R-:W-:Y:S02]  /*1f870*/  IMAD.IADD R0, R0, 0x1, -R16 ;  /* 0x0000000100007824 */ /* 0x000fe400078e0a10 */
[----:B0-----:R-:W-:Y:S02]  /*1f880*/  IMAD.MOV.U32 R2, RZ, RZ, RZ ;  /* 0x000000ffff027224 */ /* 0x001fe400078e00ff */
[----:B--2---:R-:W-:-:S05]  /*1f890*/  IMAD R5, R17, R7, RZ ;  /* 0x0000000711057224 */ /* 0x004fca00078e02ff */
        /* <DEDUP_REMOVED lines=50> */
[----:B------:R-:W-:-:S06]  /*1fbc0*/  @P0 VIADD R2, R2, 0x1 ;  /* 0x0000000102020836 */ /* 0x000fcc0000000000 */
[----:B------:R-:W-:Y:S01]  /*1fbd0*/  @!P2 IMAD.MOV R2, RZ, RZ, -R2 ;  /* 0x000000ffff02a224 */ /* 0x000fe200078e0a02 */
[----:B------:R-:W-:Y:S01]  /*1fbe0*/  @!P1 LOP3.LUT R2, RZ, R4, RZ, 0x33, !PT ;  /* 0x00000004ff029212 */ /* 0x000fe200078e33ff */
[----:B------:R-:W-:-:S04]  /*1fbf0*/  IMAD.MOV R4, RZ, RZ, -R4 ;  /* 0x000000ffff047224 */ /* 0x000fc800078e0a04 */
[----:B------:R-:W-:Y:S01]  /*1fc00*/  IMAD R18, R2, R4, R5 ;  /* 0x0000000402127224 */ /* 0x000fe200078e0205 */
[----:B------:R-:W-:-:S05]  /*1fc10*/  LOP3.LUT R2, RZ, R2, RZ, 0x33, !PT ;  /* 0x00000002ff027212 */ /* 0x000fca00078e33ff */
[----:B------:R-:W-:Y:S01]  /*1fc20*/  IMAD.IADD R17, R17, 0x1, R2 ;  /* 0x0000000111117824 */ /* 0x000fe200078e0202 */
[----:B------:R-:W-:Y:S06]  /*1fc30*/  BRA `(.L_x_8863) ;  /* 0x00000000001c7947 */ /* 0x000fec0003800000 */
.L_x_8855:
[----:B------:R-:W-:Y:S01]  /*1fc40*/  UMOV UR4, URZ ;  /* 0x0000003f00047c82 */ /* 0x000fe20008000000 */
[----:B------:R-:W-:Y:S01]  /*1fc50*/  UMOV UR5, URZ ;  /* 0x0000003f00057c82 */ /* 0x000fe20008000000 */
[----:B------:R-:W-:Y:S01]  /*1fc60*/  ULDC UR6, c[0x0][0xd3c] ;  /* 0x00034f0000067ab9 */ /* 0x000fe20000000800 */
[----:B------:R-:W-:Y:S02]  /*1fc70*/  IMAD.MOV.U32 R16, RZ, RZ, R0 ;  /* 0x000000ffff107224 */ /* 0x000fe400078e0000 */
[----:B------:R-:W-:Y:S02]  /*1fc80*/  IMAD.U32 R17, RZ, RZ, UR4 ;  /* 0x00000004ff117e24 */ /* 0x000fe4000f8e00ff */
[----:B------:R-:W-:Y:S02]  /*1fc90*/  IMAD.U32 R18, RZ, RZ, UR5 ;  /* 0x00000005ff127e24 */ /* 0x000fe4000f8e00ff */
[----:B------:R-:W-:-:S07]  /*1fca0*/  IMAD.U32 R19, RZ, RZ, UR6 ;  /* 0x00000006ff137e24 */ /* 0x000fce000f8e00ff */
.L_x_8863:
        /* <DEDUP_REMOVED lines=10> */
.L_x_8852:
[----:B------:R-:W-:Y:S02]  /*1fd50*/  ULDC UR4, c[0x0][0xd3c] ;  /* 0x00034f0000047ab9 */ /* 0x000fe40000000800 */
[----:B0-----:R-:W-:-:S13]  /*1fd60*/  ISETP.GE.AND P0, PT, R19, UR4, PT ;  /* 0x0000000413007c0c */ /* 0x001fda000bf06270 */
[----:B------:R-:W-:Y:S05]  /*1fd70*/  @!P0 BRA `(.L_x_8864) ;  /* 0xffffff8800e08947 */ /* 0x000fea000383ffff */
[----:B------:R-:W-:Y:S05]  /*1fd80*/  BSYNC B8 ;  /* 0x0000000000087941 */ /* 0x000fea0003800000 */
.L_x_8751:
        /* <DEDUP_REMOVED lines=12> */
.L_x_9018:
[----:B------:R-:W-:Y:S05]  /*1fe50*/  BSYNC B0 ;  /* 0x0000000000007941 */ /* 0x000fea0003800000 */
.L_x_8865:
[----:B------:R-:W-:-:S03]  /*1fe60*/  UMOV UR4, 0xffffffff ;  /* 0xffffffff00047882 */ /* 0x000fc60000000000 */
[----:B------:R-:W-:Y:S05]  /*1fe70*/  BRA.DIV UR4, `(.L_x_8867) ;  /* 0x0000004a04fc7947 */ /* 0x000fea000b800000 */
[----:B0-----:R-:W0:Y:S02]  /*1fe80*/  S2R R0, SR_TID.X ;  /* 0x0000000000007919 */ /* 0x001e240000002100 */
[----:B0-----:R-:W-:-:S04]  /*1fe90*/  SHF.R.U32.HI R0, RZ, 0x5, R0 ;  /* 0x00000005ff007819 */ /* 0x001fc80000011600 */
[----:B------:R-:W-:-:S05]  /*1fea0*/  LOP3.LUT R0, R0, 0x3, RZ, 0xc0, !PT ;  /* 0x0000000300007812 */ /* 0x000fca00078ec0ff */
[----:B------:R0:W1:Y:S02]  /*1feb0*/  SHFL.IDX PT, R14, R0, RZ, 0x1f ;  /* 0x00001fff000e7589 */ /* 0x00006400000e0000 */
.L_x_9021:
[----:B-1----:R-:W-:-:S13]  /*1fec0*/  ISETP.NE.AND P0, PT, R14, RZ, PT ;  /* 0x000000ff0e00720c */ /* 0x002fda0003f05270 */
[----:B------:R-:W-:Y:S05]  /*1fed0*/  @P0 BRA `(.L_x_8602) ;  /* 0x0000000000880947 */ /* 0x000fea0003800000 */
[----:B------:R-:W-:-:S03]  /*1fee0*/  UMOV UR4, 0xffffffff ;  /* 0xffffffff00047882 */ /* 0x000fc60000000000 */
[----:B------:R-:W-:Y:S05]  /*1fef0*/  BRA.DIV UR4, `(.L_x_8868) ;  /* 0x0000004e04107947 */ /* 0x000fea000b800000 */
[----:B------:R-:W-:-:S13]  /*1ff00*/  ELECT P6, URZ, PT ;  /* 0x00000000003f782f */ /* 0x000fda00038c0000 */
.L_x_9024:
[----:B------:R-:W-:Y:S05]  /*1ff10*/  @!P6 BRA `(.L_x_8602) ;  /* 0x000000000078e947 */ /* 0x000fea0003800000 */
[----:B0-----:R-:W5:Y:S02]  /*1ff20*/  LDL.LU R0, [R1+0x8] ;  /* 0x0000080001007983 */ /* 0x001f640000300800 */
[----:B-----5:R-:W-:-:S04]  /*1ff30*/  LOP3.LUT R0, R0, 0x2, RZ, 0xfc, !PT ;  /* 0x0000000200007812 */ /* 0x020fc800078efcff */
[----:B------:R-:W-:-:S13]  /*1ff40*/  ISETP.NE.AND P0, PT, R0, 0x3, PT ;  /* 0x000000030000780c */ /* 0x000fda0003f05270 */
[----:B------:R-:W-:Y:S05]  /*1ff50*/  @!P0 BRA `(.L_x_8869) ;  /* 0x0000000000048947 */ /* 0x000fea0003800000 */
[----:B------:R-:W-:Y:S01]  /*1ff60*/  BPT.TRAP 0x1 ;  /* 0x000000040000795c */ /* 0x000fe20000300000 */
.L_x_8869:
[C---:B------:R-:W-:Y:S01]  /*1ff70*/  IMAD R5, R25.reuse, 0x8, R4 ;  /* 0x0000000819057824 */ /* 0x040fe200078e0204 */
[----:B------:R-:W-:Y:S01]  /*1ff80*/  SHF.L.U32 R0, R28, 0x1f, RZ ;  /* 0x0000001f1c007819 */ /* 0x000fe200000006ff */
[----:B------:R-:W-:-:S03]  /*1ff90*/  VIADD R25, R25, 0x1 ;  /* 0x0000000119197836 */ /* 0x000fc60000000000 */
[----:B------:R-:W0:Y:S02]  /*1ffa0*/  SYNCS.PHASECHK.TRANS64.TRYWAIT P1, [R5+URZ+0x38840], R0 ;  /* 0x03884000050075a7 */ /* 0x000e24000802017f */
[----:B------:R-:W-:-:S04]  /*1ffb0*/  ISETP.NE.AND P2, PT, R25, 0x2, PT ;  /* 0x000000021900780c */ /* 0x000fc80003f45270 */
[----:B------:R-:W-:Y:S01]  /*1ffc0*/  SEL R3, RZ, 0x1, P2 ;  /* 0x00000001ff037807 */ /* 0x000fe20001000000 */
[----:B0-----:R-:W-:Y:S08]  /*1ffd0*/  @!P1 BRA `(.L_x_8870) ;  /* 0x0000004800f89947 */ /* 0x001ff00003800000 */
.L_x_9025:
[----:B------:R-:W-:Y:S02]  /*1ffe0*/  SEL R25, R25, RZ, P2 ;  /* 0x000000ff19197207 */ /* 0x000fe40001000000 */
[----:B------:R-:W-:Y:S01]  /*1fff0*/  LOP3.LUT R2, R28, R3, RZ, 0x3c, !PT ;  /* 0x000000031c027212 */ /* 0x000fe200078e3cff */
[----:B------:R-:W-:Y:S06]  /*20000*/  @!P0 BRA `(.L_x_8871) ;  /* 0x0000000000048947 */ /* 0x000fec0003800000 */
[----:B------:R-:W-:Y:S01]  /*20010*/  BPT.TRAP 0x1 ;  /* 0x000000040000795c */ /* 0x000fe20000300000 */
.L_x_8871:
[----:B------:R-:W-:Y:S01]  /*20020*/  IMAD R25, R25, 0x8, R4 ;  /* 0x0000000819197824 */ /* 0x000fe200078e0204 */
[----:B------:R-:W-:-:S04]  /*20030*/  SHF.L.U32 R2, R2, 0x1f, RZ ;  /* 0x0000001f02027819 */ /* 0x000fc800000006ff */
[----:B------:R-:W1:Y:S02]  /*20040*/  SYNCS.PHASECHK.TRANS64.TRYWAIT P1, [R25+URZ+0x38840], R2 ;  /* 0x03884002190075a7 */ /* 0x000e64000802017f */
[----:B-1----:R-:W-:Y:S05]  /*20050*/  @!P1 BRA `(.L_x_8872) ;  /* 0x0000004800ec9947 */ /* 0x002fea0003800000 */
.L_x_9026:
[----:B------:R-:W-:Y:S05]  /*20060*/  @!P0 BRA `(.L_x_8873) ;  /* 0x0000000000048947 */ /* 0x000fea0003800000 */
[----:B------:R-:W-:Y:S01]  /*20070*/  BPT.TRAP 0x1 ;  /* 0x000000040000795c */ /* 0x000fe20000300000 */
.L_x_8873:
[----:B------:R-:W5:Y:S02]  /*20080*/  SYNCS.PHASECHK.TRANS64.TRYWAIT P1, [R5+URZ+0x38860], R0 ;  /* 0x03886000050075a7 */ /* 0x000f64000802017f */
[----:B-----5:R-:W-:Y:S05]  /*20090*/  @!P1 BRA `(.L_x_8874) ;  /* 0x0000004800f09947 */ /* 0x020fea0003800000 */
.L_x_9027:
[----:B------:R-:W-:Y:S05]  /*200a0*/  @!P0 BRA `(.L_x_8875) ;  /* 0x0000000000048947 */ /* 0x000fea0003800000 */
[----:B------:R-:W-:Y:S01]  /*200b0*/  BPT.TRAP 0x1 ;  /* 0x000000040000795c */ /* 0x000fe20000300000 */
.L_x_8875:
[----:B------:R0:W0:Y:S02]  /*200c0*/  SYNCS.PHASECHK.TRANS64.TRYWAIT P0, [R25+URZ+0x38860], R2 ;  /* 0x03886002190075a7 */ /* 0x000024000800017f */
[----:B0-----:R-:W-:Y:S05]  /*200d0*/  @!P0 NANOSLEEP.SYNCS 0x989680 ;  /* 0x009896800000895d */ /* 0x001fea0003900000 */
[----:B------:R-:W0:Y:S02]  /*200e0*/  @!P0 SYNCS.PHASECHK.TRANS64 P0, [R25+URZ+0x38860], R2 ;  /* 0x03886002190085a7 */ /* 0x000e24000800007f */
[----:B0-----:R-:W-:Y:S05]  /*200f0*/  @!P0 BRA `(.L_x_8875) ;  /* 0xfffffffc00f08947 */ /* 0x001fea000383ffff */
.L_x_8602:
[----:B------:R-:W-:Y:S05]  /*20100*/  BSYNC B9 ;  /* 0x0000000000097941 */ /* 0x000fea0003800000 */
.L_x_8599:
[----:B------:R-:W-:Y:S05]  /*20110*/  EXIT ;  /* 0x000000000000794d */ /* 0x000fea0003800000 */
.L_x_8618:
[----:B0-----:R0:W1:Y:S02]  /*20120*/  SYNCS.PHASECHK.TRANS64.TRYWAIT P5, [R62+URZ+0x38890], R75 ;  /* 0x0388904b3e0075a7 */ /* 0x00106400080a017f */
[----:B-1----:R-:W-:Y:S05]  /*20130*/  @!P5 NANOSLEEP.SYNCS 0x989680 ;  /* 0x009896800000d95d */ /* 0x002fea0003900000 */
[----:B------:R-:W1:Y:S02]  /*20140*/  @!P5 SYNCS.PHASECHK.TRANS64 P5, [R62+URZ+0x38890], R75 ;  /* 0x0388904b3e00d5a7 */ /* 0x000e6400080a007f */
[----:B-1----:R-:W-:Y:S05]  /*20150*/  @!P5 BRA `(.L_x_8618) ;  /* 0xfffffffc00f0d947 */ /* 0x002fea000383ffff */
[----:B------:R-:W-:Y:S05]  /*20160*/  BRA `(.L_x_8876) ;  /* 0xfffffe28009c7947 */ /* 0x000fea000383ffff */
.L_x_8619:
        /* <DEDUP_REMOVED lines=8> */
.L_x_8878:
[----:B------:R-:W-:Y:S05]  /*201f0*/  BSYNC B1 ;  /* 0x0000000000017941 */ /* 0x000fea0003800000 */
.L_x_8877:
        /* <DEDUP_REMOVED lines=8> */
.L_x_8879:
[----:B------:R-:W-:Y:S05]  /*20280*/  BRA `(.L_x_8880) ;  /* 0xfffffe2800687947 */ /* 0x000fea000383ffff */
.L_x_8629:
[----:B0-----:R0:W1:Y:S02]  /*20290*/  SYNCS.PHASECHK.TRANS64.TRYWAIT P6, [R62+URZ+0x38890], R75 ;  /* 0x0388904b3e0075a7 */ /* 0x00106400080c017f */
[----:B-1----:R-:W-:Y:S05]  /*202a0*/  @!P6 NANOSLEEP.SYNCS 0x989680 ;  /* 0x009896800000e95d */ /* 0x002fea0003900000 */
[----:B------:R-:W1:Y:S02]  /*202b0*/  @!P6 SYNCS.PHASECHK.TRANS64 P6, [R62+URZ+0x38890], R75 ;  /* 0x0388904b3e00e5a7 */ /* 0x000e6400080c007f */
[----:B-1----:R-:W-:Y:S05]  /*202c0*/  @!P6 BRA `(.L_x_8629) ;  /* 0xfffffffc00f0e947 */ /* 0x002fea000383ffff */
[----:B------:R-:W-:Y:S05]  /*202d0*/  BRA `(.L_x_8881) ;  /* 0xfffffe3000d07947 */ /* 0x000fea000383ffff */
.L_x_8630:
        /* <DEDUP_REMOVED lines=8> */
.L_x_8883:
[----:B------:R-:W-:Y:S05]  /*20360*/  BSYNC B1 ;  /* 0x0000000000017941 */ /* 0x000fea0003800000 */
.L_x_8882:
        /* <DEDUP_REMOVED lines=8> */
.L_x_8884:
[----:B------:R-:W-:Y:S01]  /*203f0*/  IMAD.MOV.U32 R69, RZ, RZ, R14 ;  /* 0x000000ffff457224 */ /* 0x000fe200078e000e */
[----:B------:R-:W-:Y:S06]  /*20400*/  BRA `(.L_x_8885) ;  /* 0xfffffe3000987947 */ /* 0x000fec000383ffff */
.L_x_8635:
[----:B-1----:R1:W2:Y:S02]  /*20410*/  SYNCS.PHASECHK.TRANS64.TRYWAIT P4, [R62+URZ+0x38890], R75 ;  /* 0x0388904b3e0075a7 */ /* 0x0022a4000808017f */
[----:B--2---:R-:W-:Y:S05]  /*20420*/  @!P4 NANOSLEEP.SYNCS 0x989680 ;  /* 0x009896800000c95d */ /* 0x004fea0003900000 */
[----:B------:R-:W2:Y:S02]  /*20430*/  @!P4 SYNCS.PHASECHK.TRANS64 P4, [R62+URZ+0x38890], R75 ;  /* 0x0388904b3e00c5a7 */ /* 0x000ea4000808007f */
[----:B--2---:R-:W-:Y:S05]  /*20440*/  @!P4 BRA `(.L_x_8635) ;  /* 0xfffffffc00f0c947 */ /* 0x004fea000383ffff */
[----:B------:R-:W-:Y:S05]  /*20450*/  BRA `(.L_x_8886) ;  /* 0xfffffe3800847947 */ /* 0x000fea000383ffff */
.L_x_8636:
[----:B------:R-:W-:Y:S01]  /*20460*/  BSSY B1, `(.L_x_8887) ;  /* 0x0000007000017945 */ /* 0x000fe20003800000 */
[----:B------:R-:W-:Y:S02]  /*20470*/  IMAD.MOV.U32 R12, RZ, RZ, RZ ;  /* 0x000000ffff0c7224 */ /* 0x000fe400078e00ff */
[----:B------:R-:W-:Y:S02]  /*20480*/  IMAD.MOV.U32 R11, RZ, RZ, 0x1c1f ;  /* 0x00001c1fff0b7424 */ /* 0x000fe400078e00ff */
[----:B------:R-:W-:-:S07]  /*20490*/  IMAD.MOV.U32 R15, RZ, RZ, -0x1 ;  /* 0xffffffffff0f7424 */ /* 0x000fce00078e00ff */
[----:B-1----:R-:W-:Y:S05]  /*204a0*/  WARPSYNC.COLLECTIVE R15, `(.L_x_8888) ;  /* 0x000000000f087348 */ /* 0x002fea0003c00000 */
[----:B------:R0:W2:Y:S02]  /*204b0*/  SHFL.IDX P6, R14, R13, R12, R11 ;  /* 0x0000000c0d0e7389 */ /* 0x0000a400000c000b */
[----:B012---:R-:W-:Y:S01]  /*204c0*/  ENDCOLLECTIVE ;  /* 0x000000000000791b */ /* 0x007fe20003800000 */
.L_x_8888:
[----:B------:R-:W-:Y:S05]  /*204d0*/  BSYNC B1 ;  /* 0x0000000000017941 */ /* 0x000fea0003800000 */
.L_x_8887:
        /* <DEDUP_REMOVED lines=8> */
.L_x_8889:
[----:B------:R-:W-:Y:S05]  /*20560*/  BRA `(.L_x_8890) ;  /* 0xfffffe3800ac7947 */ /* 0x000fea000383ffff */
.L_x_8640:
[----:B--2---:R2:W3:Y:S02]  /*20570*/  SYNCS.PHASECHK.TRANS64.TRYWAIT P3, [R62+URZ+0x388b0], R75 ;  /* 0x0388b04b3e0075a7 */ /* 0x0044e4000806017f */
[----:B---3--:R-:W-:Y:S05]  /*20580*/  @!P3 NANOSLEEP.SYNCS 0x989680 ;  /* 0x009896800000b95d */ /* 0x008fea0003900000 */
[----:B------:R-:W3:Y:S02]  /*20590*/  @!P3 SYNCS.PHASECHK.TRANS64 P3, [R62+URZ+0x388b0], R75 ;  /* 0x0388b04b3e00b5a7 */ /* 0x000ee4000806007f */
[----:B---3--:R-:W-:Y:S05]  /*205a0*/  @!P3 BRA `(.L_x_8640) ;  /* 0xfffffffc00f0b947 */ /* 0x008fea000383ffff */
[----:B------:R-:W-:Y:S05]  /*205b0*/  BRA `(.L_x_8891) ;  /* 0xfffffe3c00387947 */ /* 0x000fea000383ffff */
.L_x_8665:
        /* <DEDUP_REMOVED lines=8> */
.L_x_8893:
[----:B------:R-:W-:Y:S05]  /*20640*/  BSYNC B1 ;  /* 0x0000000000017941 */ /* 0x000fea0003800000 */
.L_x_8892:
        /* <DEDUP_REMOVED lines=8> */
.L_x_8894:
[----:B------:R-:W-:Y:S02]  /*206d0*/  IMAD.MOV.U32 R13, RZ, RZ, R7 ;  /* 0x000000ffff0d7224 */ /* 0x000fe400078e0007 */
[----:B------:R-:W-:-:S07]  /*206e0*/  IMAD.MOV.U32 R2, RZ, RZ, R14 ;  /* 0x000000ffff027224 */ /* 0x000fce00078e000e */
[----:B------:R-:W-:Y:S05]  /*206f0*/  WARPSYNC.COLLECTIVE R15, `(.L_x_8895) ;  /* 0x000000000f087348 */ /* 0x000fea0003c00000 */
[----:B------:R0:W1:Y:S02]  /*20700*/  SHFL.IDX P6, R14, R13, R12, R11 ;  /* 0x0000000c0d0e7389 */ /* 0x00006400000c000b */
[----:B01----:R-:W-:Y:S01]  /*20710*/  ENDCOLLECTIVE ;  /* 0x000000000000791b */ /* 0x003fe20003800000 */
.L_x_8895:
[----:B------:R-:W-:Y:S02]  /*20720*/  IMAD.MOV.U32 R13, RZ, RZ, R4 ;  /* 0x000000ffff0d7224 */ /* 0x000fe400078e0004 */
[----:B------:R-:W-:-:S07]  /*20730*/  IMAD.MOV.U32 R5, RZ, RZ, R14 ;  /* 0x000000ffff057224 */ /* 0x000fce00078e000e */
[----:B------:R-:W-:Y:S05]  /*20740*/  WARPSYNC.COLLECTIVE R15, `(.L_x_8896) ;  /* 0x000000000f087348 */ /* 0x000fea0003c00000 */
[----:B------:R0:W1:Y:S02]  /*20750*/  SHFL.IDX P6, R14, R13, R12, R11 ;  /* 0x0000000c0d0e7389 */ /* 0x00006400000c000b */
[----:B01----:R-:W-:Y:S01]  /*20760*/  ENDCOLLECTIVE ;  /* 0x000000000000791b */ /* 0x003fe20003800000 */
.L_x_8896:
[----:B------:R-:W-:Y:S05]  /*20770*/  BRA `(.L_x_8897) ;  /* 0xfffffe7000407947 */ /* 0x000fea000383ffff */
.L_x_8668:
        /* <DEDUP_REMOVED lines=8> */
.L_x_8899:
[----:B------:R-:W-:Y:S05]  /*20800*/  BSYNC B1 ;  /* 0x0000000000017941 */ /* 0x000fea0003800000 */
.L_x_8898:
        /* <DEDUP_REMOVED lines=8> */
.L_x_8900:
[----:B------:R-:W-:Y:S02]  /*20890*/  IMAD.MOV.U32 R13, RZ, RZ, R7 ;  /* 0x000000ffff0d7224 */ /* 0x000fe400078e0007 */
[----:B------:R-:W-:-:S07]  /*208a0*/  IMAD.MOV.U32 R2, RZ, RZ, R14 ;  /* 0x000000ffff027224 */ /* 0x000fce00078e000e */
[----:B------:R-:W-:Y:S05]  /*208b0*/  WARPSYNC.COLLECTIVE R15, `(.L_x_8901) ;  /* 0x000000000f087348 */ /* 0x000fea0003c00000 */
[----:B------:R0:W1:Y:S02]  /*208c0*/  SHFL.IDX P6, R14, R13, R12, R11 ;  /* 0x0000000c0d0e7389 */ /* 0x00006400000c000b */
[----:B01----:R-:W-:Y:S01]  /*208d0*/  ENDCOLLECTIVE ;  /* 0x000000000000791b */ /* 0x003fe20003800000 */
.L_x_8901:
[----:B------:R-:W-:Y:S02]  /*208e0*/  IMAD.MOV.U32 R13, RZ, RZ, R4 ;  /* 0x000000ffff0d7224 */ /* 0x000fe400078e0004 */
[----:B------:R-:W-:-:S07]  /*208f0*/  IMAD.MOV.U32 R5, RZ, RZ, R14 ;  /* 0x000000ffff057224 */ /* 0x000fce00078e000e */
[----:B------:R-:W-:Y:S05]  /*20900*/  WARPSYNC.COLLECTIVE R15, `(.L_x_8902) ;  /* 0x000000000f087348 */ /* 0x000fea0003c00000 */
[----:B------:R0:W1:Y:S02]  /*20910*/  SHFL.IDX P6, R14, R13, R12, R11 ;  /* 0x0000000c0d0e7389 */ /* 0x00006400000c000b */
[----:B01----:R-:W-:Y:S01]  /*20920*/  ENDCOLLECTIVE ;  /* 0x000000000000791b */ /* 0x003fe20003800000 */
.L_x_8902:
[----:B------:R-:W-:Y:S01]  /*20930*/  IMAD.MOV.U32 R4, RZ, RZ, R14 ;  /* 0x000000ffff047224 */ /* 0x000fe200078e000e */
[----:B------:R-:W-:Y:S06]  /*20940*/  BRA `(.L_x_8903) ;  /* 0xfffffe7000987947 */ /* 0x000fec000383ffff */
.L_x_8672:
[----:B0-----:R0:W1:Y:S02]  /*20950*/  SYNCS.PHASECHK.TRANS64.TRYWAIT P0, [R18+URZ+0x38800], R35 ;  /* 0x03880023120075a7 */ /* 0x001064000800017f */
[----:B-1----:R-:W-:Y:S05]  /*20960*/  @!P0 NANOSLEEP.SYNCS 0x989680 ;  /* 0x009896800000895d */ /* 0x002fea0003900000 */
[----:B------:R-:W1:Y:S02]  /*20970*/  @!P0 SYNCS.PHASECHK.TRANS64 P0, [R18+URZ+0x38800], R35 ;  /* 0x03880023120085a7 */ /* 0x000e64000800007f */
[----:B-1----:R-:W-:Y:S05]  /*20980*/  @!P0 BRA `(.L_x_8672) ;  /* 0xfffffffc00f08947 */ /* 0x002fea000383ffff */
[----:B------:R-:W-:Y:S05]  /*20990*/  BRA `(.L_x_8904) ;  /* 0xfffffe7400907947 */ /* 0x000fea000383ffff */
.L_x_8680:
        /* <DEDUP_REMOVED lines=9> */
.L_x_8906:
[----:B------:R-:W-:Y:S05]  /*20a30*/  BSYNC B1 ;  /* 0x0000000000017941 */ /* 0x000fea0003800000 */
.L_x_8905:
        /* <DEDUP_REMOVED lines=10> */
.L_x_8907:
        /* <DEDUP_REMOVED lines=8> */
.L_x_8908:
[----:B------:R-:W-:-:S05]  /*20b60*/  @!P1 IADD3 R2, P2, R2, R7, RZ ;  /* 0x0000000702029210 */ /* 0x000fca0007f5e0ff */
[----:B------:R-:W-:Y:S02]  /*20b70*/  @!P1 IMAD.X R5, R0, 0x1, R4, P2 ;  /* 0x0000000100059824 */ /* 0x000fe400010e0604 */
[----:B------:R-:W-:Y:S02]  /*20b80*/  @!P1 IMAD.MOV.U32 R8, RZ, RZ, R2 ;  /* 0x000000ffff089224 */ /* 0x000fe400078e0002 */
[----:B------:R-:W-:Y:S02]  /*20b90*/  @!P1 IMAD.MOV.U32 R9, RZ, RZ, R5 ;  /* 0x000000ffff099224 */ /* 0x000fe400078e0005 */
[----:B------:R-:W-:Y:S02]  /*20ba0*/  IMAD.MOV.U32 R13, RZ, RZ, R27 ;  /* 0x000000ffff0d7224 */ /* 0x000fe400078e001b */
[----:B------:R-:W-:-:S07]  /*20bb0*/  IMAD.MOV.U32 R3, RZ, RZ, R14 ;  /* 0x000000ffff037224 */ /* 0x000fce00078e000e */
[----:B------:R-:W-:Y:S05]  /*20bc0*/  WARPSYNC.COLLECTIVE R15, `(.L_x_8909) ;  /* 0x000000000f087348 */ /* 0x000fea0003c00000 */
[----:B------:R0:W1:Y:S02]  /*20bd0*/  SHFL.IDX P6, R14, R13, R12, R11 ;  /* 0x0000000c0d0e7389 */ /* 0x00006400000c000b */
[----:B01----:R-:W-:Y:S01]  /*20be0*/  ENDCOLLECTIVE ;  /* 0x000000000000791b */ /* 0x003fe20003800000 */
.L_x_8909:
[----:B------:R-:W2:Y:S01]  /*20bf0*/  @!P1 LD.E.128 R8, desc[UR40][R8.64] ;  /* 0x0000002808089980 */ /* 0x000ea2000c101d00 */
[----:B------:R-:W-:-:S05]  /*20c00*/  @!P1 IADD3 R14, P2, R14, R7, RZ ;  /* 0x000000070e0e9210 */ /* 0x000fca0007f5e0ff */
[----:B------:R-:W-:-:S04]  /*20c10*/  @!P1 IMAD.X R3, R3, 0x1, R4, P2 ;  /* 0x0000000103039824 */ /* 0x000fc800010e0604 */
[----:B------:R-:W-:-:S05]  /*20c20*/  @!P1 IMAD.MOV.U32 R15, RZ, RZ, R3 ;  /* 0x000000ffff0f9224 */ /* 0x000fca00078e0003 */
[----:B------:R0:W5:Y:S01]  /*20c30*/  @!P1 LD.E.128 R4, desc[UR40][R14.64] ;  /* 0x000000280e049980 */ /* 0x000162000c101d00 */
[----:B------:R-:W-:Y:S01]  /*20c40*/  CS2R R30, SRZ ;  /* 0x00000000001e7805 */ /* 0x000fe2000001ff00 */
[----:B------:R-:W-:Y:S01]  /*20c50*/  IMAD.MOV.U32 R13, RZ, RZ, R24 ;  /* 0x000000ffff0d7224 */ /* 0x000fe200078e0018 */
[----:B------:R-:W-:Y:S02]  /*20c60*/  MOV R12, 0x1 ;  /* 0x00000001000c7802 */ /* 0x000fe40000000f00 */
[----:B------:R-:W-:Y:S02]  /*20c70*/  CS2R R28, SRZ ;  /* 0x00000000001c7805 */ /* 0x000fe4000001ff00 */
[----:B------:R-:W-:Y:S01]  /*20c80*/  CS2R R20, SRZ ;  /* 0x0000000000147805 */ /* 0x000fe2000001ff00 */
[----:B0-----:R-:W-:Y:S02]  /*20c90*/  IMAD.MOV.U32 R15, RZ, RZ, -0x1 ;  /* 0xffffffffff0f7424 */ /* 0x001fe400078e00ff */
[----:B--2---:R-:W-:-:S02]  /*20ca0*/  @!P1 IMAD.MOV.U32 R31, RZ, RZ, R11 ;  /* 0x000000ffff1f9224 */ /* 0x004fc400078e000b */
[----:B------:R-:W-:Y:S02]  /*20cb0*/  IMAD.MOV.U32 R11, RZ, RZ, 0x1c1f ;  /* 0x00001c1fff0b7424 */ /* 0x000fe400078e00ff */
[----:B------:R-:W-:Y:S02]  /*20cc0*/  @!P1 IMAD.MOV.U32 R28, RZ, RZ, R8 ;  /* 0x000000ffff1c9224 */ /* 0x000fe400078e0008 */
[----:B------:R-:W-:-:S07]  /*20cd0*/  @!P1 IMAD.MOV.U32 R29, RZ, RZ, R9 ;  /* 0x000000ffff1d9224 */ /* 0x000fce00078e0009 */
[----:B-----5:R-:W-:Y:S05]  /*20ce0*/  WARPSYNC.COLLECTIVE R15, `(.L_x_8910) ;  /* 0x000000000f087348 */ /* 0x020fea0003c00000 */
[----:B------:R0:W1:Y:S02]  /*20cf0*/  SHFL.IDX P6, R14, R13, R12, R11 ;  /* 0x0000000c0d0e7389 */ /* 0x00006400000c000b */
[----:B01---5:R-:W-:Y:S01]  /*20d00*/  ENDCOLLECTIVE ;  /* 0x000000000000791b */ /* 0x023fe20003800000 */
.L_x_8910:
[----:B------:R-:W-:Y:S02]  /*20d10*/  IMAD.MOV.U32 R0, RZ, RZ, R28 ;  /* 0x000000ffff007224 */ /* 0x000fe400078e001c */
[----:B------:R-:W-:Y:S02]  /*20d20*/  IMAD.MOV.U32 R2, RZ, RZ, R29 ;  /* 0x000000ffff027224 */ /* 0x000fe400078e001d */
[----:B------:R-:W-:Y:S01]  /*20d30*/  @!P1 IMAD.MOV.U32 R30, RZ, RZ, R10 ;  /* 0x000000ffff1e9224 */ /* 0x000fe200078e000a */
[----:B------:R-:W-:Y:S01]  /*20d40*/  PRMT R52, R0, 0x7610, R52 ;  /* 0x0000761000347816 */ /* 0x000fe20000000034 */
[----:B------:R-:W-:Y:S01]  /*20d50*/  IMAD.MOV.U32 R8, RZ, RZ, R31 ;  /* 0x000000ffff087224 */ /* 0x000fe200078e001f */
[----:B------:R-:W-:Y:S01]  /*20d60*/  PRMT R36, R36, 0x5410, R2 ;  /* 0x0000541024247816 */ /* 0x000fe20000000002 */
[----:B------:R-:W-:Y:S01]  /*20d70*/  IMAD.MOV.U32 R0, RZ, RZ, R30 ;  /* 0x000000ffff007224 */ /* 0x000fe200078e001e */
[----:B------:R-:W-:Y:S01]  /*20d80*/  CS2R R2, SRZ ;  /* 0x0000000000027805 */ /* 0x000fe2000001ff00 */
        /* <DEDUP_REMOVED lines=10> */
.L_x_8911:
[----:B------:R-:W-:Y:S02]  /*20e30*/  IMAD.MOV.U32 R0, RZ, RZ, R20 ;  /* 0x000000ffff007224 */ /* 0x000fe400078e0014 */
[----:B------:R-:W-:Y:S02]  /*20e40*/  IMAD.MOV.U32 R4, RZ, RZ, R21 ;  /* 0x000000ffff047224 */ /* 0x000fe400078e0015 */
[----:B------:R-:W-:Y:S02]  /*20e50*/  IMAD.MOV.U32 R5, RZ, RZ, R2 ;  /* 0x000000ffff057224 */ /* 0x000fe400078e0002 */
[----:B------:R-:W-:Y:S01]  /*20e60*/  IMAD.MOV.U32 R6, RZ, RZ, R3 ;  /* 0x000000ffff067224 */ /* 0x000fe200078e0003 */
[----:B------:R-:W-:Y:S02]  /*20e70*/  PRMT R36, R4, 0x7610, R36 ;  /* 0x0000761004247816 */ /* 0x000fe40000000024 */
[----:B------:R-:W-:Y:S02]  /*20e80*/  PRMT R51, R0, 0x5410, R5 ;  /* 0x0000541000337816 */ /* 0x000fe40000000005 */
[----:B------:R-:W-:-:S02]  /*20e90*/  CS2R R4, SRZ ;  /* 0x0000000000047805 */ /* 0x000fc4000001ff00 */
[----:B------:R-:W-:Y:S01]  /*20ea0*/  PRMT R44, R6, 0x7610, R44 ;  /* 0x00007610062c7816 */ /* 0x000fe2000000002c */
[----:B------:R-:W-:Y:S02]  /*20eb0*/  IMAD.MOV.U32 R13, RZ, RZ, R26 ;  /* 0x000000ffff0d7224 */ /* 0x000fe400078e001a */
[----:B------:R-:W-:-:S07]  /*20ec0*/  IMAD.MOV.U32 R25, RZ, RZ, R14 ;  /* 0x000000ffff197224 */ /* 0x000fce00078e000e */
[----:B------:R-:W-:Y:S05]  /*20ed0*/  WARPSYNC.COLLECTIVE R15, `(.L_x_8912) ;  /* 0x000000000f087348 */ /* 0x000fea0003c00000 */
[----:B------:R0:W1:Y:S02]  /*20ee0*/  SHFL.IDX P6, R14, R13, R12, R11 ;  /* 0x0000000c0d0e7389 */ /* 0x00006400000c000b */
[----:B01----:R-:W-:Y:S01]  /*20ef0*/  ENDCOLLECTIVE ;  /* 0x000000000000791b */ /* 0x003fe20003800000 */
.L_x_8912:
[----:B------:R-:W-:Y:S02]  /*20f00*/  IMAD.MOV.U32 R13, RZ, RZ, R27 ;  /* 0x000000ffff0d7224 */ /* 0x000fe400078e001b */
[----:B------:R-:W-:-:S07]  /*20f10*/  IMAD.MOV.U32 R26, RZ, RZ, R14 ;  /* 0x000000ffff1a7224 */ /* 0x000fce00078e000e */
[----:B------:R-:W-:Y:S05]  /*20f20*/  WARPSYNC.COLLECTIVE R15, `(.L_x_8913) ;  /* 0x000000000f087348 */ /* 0x000fea0003c00000 */
[----:B------:R0:W1:Y:S02]  /*20f30*/  SHFL.IDX P6, R14, R13, R12, R11 ;  /* 0x0000000c0d0e7389 */ /* 0x00006400000c000b */
[----:B01----:R-:W-:Y:S01]  /*20f40*/  ENDCOLLECTIVE ;  /* 0x000000000000791b */ /* 0x003fe20003800000 */
.L_x_8913:
[----:B------:R-:W-:Y:S05]  /*20f50*/  BRA `(.L_x_8914) ;  /* 0xfffffe8000787947 */ /* 0x000fea000383ffff */
.L_x_8684:
[----:B0-----:R0:W1:Y:S02]  /*20f60*/  SYNCS.PHASECHK.TRANS64.TRYWAIT P1, [R18+URZ+0x38800], R13 ;  /* 0x0388000d120075a7 */ /* 0x001064000802017f */
[----:B-1----:R-:W-:Y:S05]  /*20f70*/  @!P1 NANOSLEEP.SYNCS 0x989680 ;  /* 0x009896800000995d */ /* 0x002fea0003900000 */
[----:B------:R-:W1:Y:S02]  /*20f80*/  @!P1 SYNCS.PHASECHK.TRANS64 P1, [R18+URZ+0x38800], R13 ;  /* 0x0388000d120095a7 */ /* 0x000e64000802007f */
[----:B-1----:R-:W-:Y:S05]  /*20f90*/  @!P1 BRA `(.L_x_8684) ;  /* 0xfffffffc00f09947 */ /* 0x002fea000383ffff */
[----:B------:R-:W-:Y:S05]  /*20fa0*/  BRA `(.L_x_8915) ;  /* 0xfffffe8400147947 */ /* 0x000fea000383ffff */
.L_x_8690:
[----:B0-----:R0:W2:Y:S02]  /*20fb0*/  SYNCS.PHASECHK.TRANS64.TRYWAIT P1, [R21+URZ+0x38830], R12 ;  /* 0x0388300c150075a7 */ /* 0x0010a4000802017f */
[----:B--2---:R-:W-:Y:S05]  /*20fc0*/  @!P1 NANOSLEEP.SYNCS 0x989680 ;  /* 0x009896800000995d */ /* 0x004fea0003900000 */
[----:B------:R-:W2:Y:S02]  /*20fd0*/  @!P1 SYNCS.PHASECHK.TRANS64 P1, [R21+URZ+0x38830], R12 ;  /* 0x0388300c150095a7 */ /* 0x000ea4000802007f */
[----:B--2---:R-:W-:Y:S05]  /*20fe0*/  @!P1 BRA `(.L_x_8690) ;  /* 0xfffffffc00f09947 */ /* 0x004fea000383ffff */
[----:B------:R-:W-:Y:S05]  /*20ff0*/  BRA `(.L_x_8689) ;  /* 0xfffffe90009c7947 */ /* 0x000fea000383ffff */
.L_x_8692:
[----:B--2---:R2:W3:Y:S02]  /*21000*/  SYNCS.PHASECHK.TRANS64.TRYWAIT P1, [R18+URZ+0x38810], R3 ;  /* 0x03881003120075a7 */ /* 0x0044e4000802017f */
[----:B---3--:R-:W-:Y:S05]  /*21010*/  @!P1 NANOSLEEP.SYNCS 0x989680 ;  /* 0x009896800000995d */ /* 0x008fea0003900000 */
[----:B------:R-:W3:Y:S02]  /*21020*/  @!P1 SYNCS.PHASECHK.TRANS64 P1, [R18+URZ+0x38810], R3 ;  /* 0x03881003120095a7 */ /* 0x000ee4000802007f */
[----:B---3--:R-:W-:Y:S05]  /*21030*/  @!P1 BRA `(.L_x_8692) ;  /* 0xfffffffc00f09947 */ /* 0x008fea000383ffff */
[----:B------:R-:W-:Y:S05]  /*21040*/  BRA `(.L_x_8916) ;  /* 0xfffffe94004c7947 */ /* 0x000fea000383ffff */
.L_x_8696:
[----:B----4-:R4:W0:Y:S02]  /*21050*/  SYNCS.PHASECHK.TRANS64.TRYWAIT P1, [R21+URZ+0x38850], R12 ;  /* 0x0388500c150075a7 */ /* 0x010824000802017f */
[----:B0-----:R-:W-:Y:S05]  /*21060*/  @!P1 NANOSLEEP.SYNCS 0x989680 ;  /* 0x009896800000995d */ /* 0x001fea0003900000 */
[----:B------:R-:W0:Y:S02]  /*21070*/  @!P1 SYNCS.PHASECHK.TRANS64 P1, [R21+URZ+0x38850], R12 ;  /* 0x0388500c150095a7 */ /* 0x000e24000802007f */
[----:B0-----:R-:W-:Y:S05]  /*21080*/  @!P1 BRA `(.L_x_8696) ;  /* 0xfffffffc00f09947 */ /* 0x001fea000383ffff */
[----:B------:R-:W-:Y:S05]  /*21090*/  BRA `(.L_x_8695) ;  /* 0xfffffe9400687947 */ /* 0x000fea000383ffff */
.L_x_8705:
[----:B-1----:R1:W2:Y:S02]  /*210a0*/  SYNCS.PHASECHK.TRANS64.TRYWAIT P1, [R196+URZ+0x38830], R20 ;  /* 0x03883014c40075a7 */ /* 0x0022a4000802017f */
[----:B--2---:R-:W-:Y:S05]  /*210b0*/  @!P1 NANOSLEEP.SYNCS 0x989680 ;  /* 0x009896800000995d */ /* 0x004fea0003900000 */
[----:B------:R-:W2:Y:S02]  /*210c0*/  @!P1 SYNCS.PHASECHK.TRANS64 P1, [R196+URZ+0x38830], R20 ;  /* 0x03883014c40095a7 */ /* 0x000ea4000802007f */
[----:B--2---:R-:W-:Y:S05]  /*210d0*/  @!P1 BRA `(.L_x_8705) ;  /* 0xfffffffc00f09947 */ /* 0x004fea000383ffff */
[----:B------:R-:W-:Y:S05]  /*210e0*/  BRA `(.L_x_8704) ;  /* 0xfffffec000b87947 */ /* 0x000fea000383ffff */
.L_x_8710:
[----:B---3--:R3:W4:Y:S02]  /*210f0*/  SYNCS.PHASECHK.TRANS64.TRYWAIT P1, [R196+URZ+0x38850], R20 ;  /* 0x03885014c40075a7 */ /* 0x008724000802017f */
[----:B----4-:R-:W-:Y:S05]  /*21100*/  @!P1 NANOSLEEP.SYNCS 0x989680 ;  /* 0x009896800000995d */ /* 0x010fea0003900000 */
[----:B------:R-:W4:Y:S02]  /*21110*/  @!P1 SYNCS.PHASECHK.TRANS64 P1, [R196+URZ+0x38850], R20 ;  /* 0x03885014c40095a7 */ /* 0x000f24000802007f */
[----:B----4-:R-:W-:Y:S05]  /*21120*/  @!P1 BRA `(.L_x_8710) ;  /* 0xfffffffc00f09947 */ /* 0x010fea000383ffff */
[----:B------:R-:W-:Y:S05]  /*21130*/  BRA `(.L_x_8709) ;  /* 0xfffffec400547947 */ /* 0x000fea000383ffff */
.L_x_8720:
[----:B-1----:R1:W2:Y:S02]  /*21140*/  SYNCS.PHASECHK.TRANS64.TRYWAIT P1, [R196+URZ+0x38830], R20 ;  /* 0x03883014c40075a7 */ /* 0x0022a4000802017f */
[----:B--2---:R-:W-:Y:S05]  /*21150*/  @!P1 NANOSLEEP.SYNCS 0x989680 ;  /* 0x009896800000995d */ /* 0x004fea0003900000 */
[----:B------:R-:W2:Y:S02]  /*21160*/  @!P1 SYNCS.PHASECHK.TRANS64 P1, [R196+URZ+0x38830], R20 ;  /* 0x03883014c40095a7 */ /* 0x000ea4000802007f */
[----:B--2---:R-:W-:Y:S05]  /*21170*/  @!P1 BRA `(.L_x_8720) ;  /* 0xfffffffc00f09947 */ /* 0x004fea000383ffff */
[----:B------:R-:W-:Y:S05]  /*21180*/  BRA `(.L_x_8719) ;  /* 0xfffffef800c47947 */ /* 0x000fea000383ffff */
.L_x_8725:
[----:B---3--:R3:W4:Y:S02]  /*21190*/  SYNCS.PHASECHK.TRANS64.TRYWAIT P1, [R196+URZ+0x38850], R20 ;  /* 0x03885014c40075a7 */ /* 0x008724000802017f */
[----:B----4-:R-:W-:Y:S05]  /*211a0*/  @!P1 NANOSLEEP.SYNCS 0x989680 ;  /* 0x009896800000995d */ /* 0x010fea0003900000 */
[----:B------:R-:W4:Y:S02]  /*211b0*/  @!P1 SYNCS.PHASECHK.TRANS64 P1, [R196+URZ+0x38850], R20 ;  /* 0x03885014c40095a7 */ /* 0x000f24000802007f */
[----:B----4-:R-:W-:Y:S05]  /*211c0*/  @!P1 BRA `(.L_x_8725) ;  /* 0xfffffffc00f09947 */ /* 0x010fea000383ffff */
[----:B------:R-:W-:Y:S05]  /*211d0*/  BRA `(.L_x_8724) ;  /* 0xfffffefc00607947 */ /* 0x000fea000383ffff */
.L_x_8757:
        /* <DEDUP_REMOVED lines=11> */
.L_x_8918:
[----:B------:R-:W-:Y:S05]  /*21290*/  BSYNC B1 ;  /* 0x0000000000017941 */ /* 0x000fea0003800000 */
.L_x_8917:
[----:B------:R-:W-:Y:S05]  /*212a0*/  BRA `(.L_x_8919) ;  /* 0xffffff7c00707947 */ /* 0x000fea000383ffff */
.L_x_8759:
[----:B------:R-:W-:Y:S01]  /*212b0*/  BSSY B1, `(.L_x_8920) ;  /* 0x0000006000017945 */ /* 0x000fe20003800000 */
[----:B------:R-:W-:-:S07]  /*212c0*/  IMAD.MOV.U32 R15, RZ, RZ, -0x1 ;  /* 0xffffffffff0f7424 */ /* 0x000fce00078e00ff */
[----:B012---:R-:W-:Y:S05]  /*212d0*/  WARPSYNC.COLLECTIVE R15, `(.L_x_8921) ;  /* 0x000000000f0c7348 */ /* 0x007fea0003c00000 */
[----:B------:R-:W-:Y:S02]  /*212e0*/  ELECT P6, UR62, PT ;  /* 0x00000000003e782f */ /* 0x000fe400038c0000 */
[----:B------:R-:W-:Y:S01]  /*212f0*/  MOV R14, UR62 ;  /* 0x0000003e000e7c02 */ /* 0x000fe20008000f00 */
[----:B012---:R-:W-:Y:S10]  /*21300*/  ENDCOLLECTIVE ;  /* 0x000000000000791b */ /* 0x007ff40003800000 */
.L_x_8921:
[----:B------:R-:W-:Y:S05]  /*21310*/  BSYNC B1 ;  /* 0x0000000000017941 */ /* 0x000fea0003800000 */
.L_x_8920:
[----:B------:R-:W-:Y:S05]  /*21320*/  BRA `(.L_x_8758) ;  /* 0xffffff7c00687947 */ /* 0x000fea000383ffff */
.L_x_8761:
[----:B0-----:R0:W2:Y:S02]  /*21330*/  SYNCS.PHASECHK.TRANS64.TRYWAIT P0, [R23+URZ+0x38820], R3 ;  /* 0x03882003170075a7 */ /* 0x0010a4000800017f */
[----:B--2---:R-:W-:Y:S05]  /*21340*/  @!P0 NANOSLEEP.SYNCS 0x989680 ;  /* 0x009896800000895d */ /* 0x004fea0003900000 */
[----:B------:R-:W2:Y:S02]  /*21350*/  @!P0 SYNCS.PHASECHK.TRANS64 P0, [R23+URZ+0x38820], R3 ;  /* 0x03882003170085a7 */ /* 0x000ea4000800007f */
[----:B--2---:R-:W-:Y:S05]  /*21360*/  @!P0 BRA `(.L_x_8761) ;  /* 0xfffffffc00f08947 */ /* 0x004fea000383ffff */
[----:B------:R-:W-:Y:S05]  /*21370*/  BRA `(.L_x_8922) ;  /* 0xffffff7c00787947 */ /* 0x000fea000383ffff */
.L_x_8765:
[----:B0-----:R0:W1:Y:S02]  /*21380*/  SYNCS.PHASECHK.TRANS64.TRYWAIT P0, [R3+URZ+0x388a0], R8 ;  /* 0x0388a008030075a7 */ /* 0x001064000800017f */
[----:B-1----:R-:W-:Y:S05]  /*21390*/  @!P0 NANOSLEEP.SYNCS 0x989680 ;  /* 0x009896800000895d */ /* 0x002fea0003900000 */
[----:B------:R-:W1:Y:S02]  /*213a0*/  @!P0 SYNCS.PHASECHK.TRANS64 P0, [R3+URZ+0x388a0], R8 ;  /* 0x0388a008030085a7 */ /* 0x000e64000800007f */
[----:B-1----:R-:W-:Y:S05]  /*213b0*/  @!P0 BRA `(.L_x_8765) ;  /* 0xfffffffc00f08947 */ /* 0x002fea000383ffff */
[----:B------:R-:W-:Y:S05]  /*213c0*/  BRA `(.L_x_8923) ;  /* 0xffffff7c00907947 */ /* 0x000fea000383ffff */
.L_x_8770:
[----:B-1----:R1:W2:Y:S02]  /*213d0*/  SYNCS.PHASECHK.TRANS64.TRYWAIT P0, [R3+URZ+0x388c0], R8 ;  /* 0x0388c008030075a7 */ /* 0x0022a4000800017f */
[----:B--2---:R-:W-:Y:S05]  /*213e0*/  @!P0 NANOSLEEP.SYNCS 0x989680 ;  /* 0x009896800000895d */ /* 0x004fea0003900000 */
[----:B------:R-:W2:Y:S02]  /*213f0*/  @!P0 SYNCS.PHASECHK.TRANS64 P0, [R3+URZ+0x388c0], R8 ;  /* 0x0388c008030085a7 */ /* 0x000ea4000800007f */
[----:B--2---:R-:W-:Y:S05]  /*21400*/  @!P0 BRA `(.L_x_8770) ;  /* 0xfffffffc00f08947 */ /* 0x004fea000383ffff */
[----:B------:R-:W-:Y:S05]  /*21410*/  BRA `(.L_x_8924) ;  /* 0xffffff80000c7947 */ /* 0x000fea000383ffff */
.L_x_8784:
[----:B0-----:R0:W2:Y:S02]  /*21420*/  SYNCS.PHASECHK.TRANS64.TRYWAIT P1, [R8+URZ+0x388a0], R2 ;  /* 0x0388a002080075a7 */ /* 0x0010a4000802017f */
[----:B--2---:R-:W-:Y:S05]  /*21430*/  @!P1 NANOSLEEP.SYNCS 0x989680 ;  /* 0x009896800000995d */ /* 0x004fea0003900000 */
[----:B------:R-:W2:Y:S02]  /*21440*/  @!P1 SYNCS.PHASECHK.TRANS64 P1, [R8+URZ+0x388a0], R2 ;  /* 0x0388a002080095a7 */ /* 0x000ea4000802007f */
[----:B--2---:R-:W-:Y:S05]  /*21450*/  @!P1 BRA `(.L_x_8784) ;  /* 0xfffffffc00f09947 */ /* 0x004fea000383ffff */
[----:B------:R-:W-:Y:S05]  /*21460*/  BRA `(.L_x_8925) ;  /* 0xffffff8800707947 */ /* 0x000fea000383ffff */
.L_x_8789:
[----:B-1----:R1:W2:Y:S02]  /*21470*/  SYNCS.PHASECHK.TRANS64.TRYWAIT P1, [R8+URZ+0x388c0], R2 ;  /* 0x0388c002080075a7 */ /* 0x0022a4000802017f */
[----:B--2---:R-:W-:Y:S05]  /*21480*/  @!P1 NANOSLEEP.SYNCS 0x989680 ;  /* 0x009896800000995d */ /* 0x004fea0003900000 */
[----:B------:R-:W2:Y:S02]  /*21490*/  @!P1 SYNCS.PHASECHK.TRANS64 P1, [R8+URZ+0x388c0], R2 ;  /* 0x0388c002080095a7 */ /* 0x000ea4000802007f */
[----:B--2---:R-:W-:Y:S05]  /*214a0*/  @!P1 BRA `(.L_x_8789) ;  /* 0xfffffffc00f09947 */ /* 0x004fea000383ffff */
[----:B------:R-:W-:Y:S05]  /*214b0*/  BRA `(.L_x_8926) ;  /* 0xffffff8800e87947 */ /* 0x000fea000383ffff */
.L_x_8809:
        /* <DEDUP_REMOVED lines=8> */
[----:B------:R-:W-:Y:S05]  /*21540*/  WARPSYNC.COLLECTIVE R15, `(.L_x_8928) ;  /* 0x000000000f087348 */ /* 0x000fea0003c00000 */
[----:B------:R0:W1:Y:S02]  /*21550*/  SHFL.IDX P6, R14, R13, R12, R11 ;  /* 0x0000000c0d0e7389 */ /* 0x00006400000c000b */
[----:B01----:R-:W-:Y:S01]  /*21560*/  ENDCOLLECTIVE ;  /* 0x000000000000791b */ /* 0x003fe20003800000 */
.L_x_8928:
[----:B------:R-:W-:Y:S05]  /*21570*/  BSYNC B0 ;  /* 0x0000000000007941 */ /* 0x000fea0003800000 */
.L_x_8927:
[----:B------:R-:W-:Y:S05]  /*21580*/  BRA `(.L_x_8929) ;  /* 0xffffffa000107947 */ /* 0x000fea000383ffff */
.L_x_8812:
[----:B0-----:R0:W1:Y:S02]  /*21590*/  SYNCS.PHASECHK.TRANS64.TRYWAIT P0, [R31+URZ+0x38840], R0 ;  /* 0x038840001f0075a7 */ /* 0x001064000800017f */
[----:B-1----:R-:W-:Y:S05]  /*215a0*/  @!P0 NANOSLEEP.SYNCS 0x989680 ;  /* 0x009896800000895d */ /* 0x002fea0003900000 */
[----:B------:R-:W1:Y:S02]  /*215b0*/  @!P0 SYNCS.PHASECHK.TRANS64 P0, [R31+URZ+0x38840], R0 ;  /* 0x038840001f0085a7 */ /* 0x000e64000800007f */
[----:B-1----:R-:W-:Y:S05]  /*215c0*/  @!P0 BRA `(.L_x_8812) ;  /* 0xfffffffc00f08947 */ /* 0x002fea000383ffff */
[----:B------:R-:W-:Y:S05]  /*215d0*/  BRA `(.L_x_8930) ;  /* 0xffffffa0004c7947 */ /* 0x000fea000383ffff */
.L_x_8813:
        /* <DEDUP_REMOVED lines=8> */
.L_x_8932:
[----:B------:R-:W-:Y:S05]  /*21660*/  BSYNC B0 ;  /* 0x0000000000007941 */ /* 0x000fea0003800000 */
.L_x_8931:
        /* <DEDUP_REMOVED lines=9> */
.L_x_8933:
[----:B------:R-:W-:Y:S02]  /*21700*/  IMAD.MOV.U32 R13, RZ, RZ, R4 ;  /* 0x000000ffff0d7224 */ /* 0x000fe400078e0004 */
[----:B------:R-:W-:Y:S02]  /*21710*/  IMAD.MOV.U32 R12, RZ, RZ, 0x1 ;  /* 0x00000001ff0c7424 */ /* 0x000fe400078e00ff */
[----:B------:R-:W-:-:S07]  /*21720*/  IMAD.MOV.U32 R3, RZ, RZ, R14 ;  /* 0x000000ffff037224 */ /* 0x000fce00078e000e */
[----:B------:R-:W-:Y:S05]  /*21730*/  WARPSYNC.COLLECTIVE R15, `(.L_x_8934) ;  /* 0x000000000f087348 */ /* 0x000fea0003c00000 */
[----:B------:R0:W1:Y:S02]  /*21740*/  SHFL.IDX P6, R14, R13, R12, R11 ;  /* 0x0000000c0d0e7389 */ /* 0x00006400000c000b */
[----:B01----:R-:W-:Y:S01]  /*21750*/  ENDCOLLECTIVE ;  /* 0x000000000000791b */ /* 0x003fe20003800000 */
.L_x_8934:
        /* <DEDUP_REMOVED lines=15> */
.L_x_8935:
[----:B------:R-:W-:Y:S02]  /*21850*/  @P0 IMAD R6, R5, 0x2, R23 ;  /* 0x0000000205060824 */ /* 0x000fe400078e0217 */
[----:B------:R-:W-:Y:S02]  /*21860*/  IMAD.MOV.U32 R13, RZ, RZ, R4 ;  /* 0x000000ffff0d7224 */ /* 0x000fe400078e0004 */
[----:B------:R-:W-:Y:S02]  /*21870*/  IMAD.MOV.U32 R12, RZ, RZ, 0x2 ;  /* 0x00000002ff0c7424 */ /* 0x000fe400078e00ff */
[----:B------:R-:W-:-:S07]  /*21880*/  IMAD.MOV.U32 R3, RZ, RZ, R14 ;  /* 0x000000ffff037224 */ /* 0x000fce00078e000e */
[----:B------:R-:W-:Y:S05]  /*21890*/  WARPSYNC.COLLECTIVE R15, `(.L_x_8936) ;  /* 0x000000000f087348 */ /* 0x000fea0003c00000 */
[----:B------:R0:W1:Y:S02]  /*218a0*/  SHFL.IDX P6, R14, R13, R12, R11 ;  /* 0x0000000c0d0e7389 */ /* 0x00006400000c000b */
[----:B01----:R-:W-:Y:S01]  /*218b0*/  ENDCOLLECTIVE ;  /* 0x000000000000791b */ /* 0x003fe20003800000 */
.L_x_8936:
        /* <DEDUP_REMOVED lines=15> */
.L_x_8937:
[----:B------:R-:W-:Y:S02]  /*219b0*/  @P0 IMAD R6, R5, 0x2, R23 ;  /* 0x0000000205060824 */ /* 0x000fe400078e0217 */
[----:B------:R-:W-:Y:S02]  /*219c0*/  IMAD.MOV.U32 R13, RZ, RZ, R4 ;  /* 0x000000ffff0d7224 */ /* 0x000fe400078e0004 */
[----:B------:R-:W-:Y:S02]  /*219d0*/  IMAD.MOV.U32 R12, RZ, RZ, 0x3 ;  /* 0x00000003ff0c7424 */ /* 0x000fe400078e00ff */
[----:B------:R-:W-:-:S07]  /*219e0*/  IMAD.MOV.U32 R3, RZ, RZ, R14 ;  /* 0x000000ffff037224 */ /* 0x000fce00078e000e */
[----:B------:R-:W-:Y:S05]  /*219f0*/  WARPSYNC.COLLECTIVE R15, `(.L_x_8938) ;  /* 0x000000000f087348 */ /* 0x000fea0003c00000 */
[----:B------:R0:W1:Y:S02]  /*21a00*/  SHFL.IDX P6, R14, R13, R12, R11 ;  /* 0x0000000c0d0e7389 */ /* 0x00006400000c000b */
[----:B01----:R-:W-:Y:S01]  /*21a10*/  ENDCOLLECTIVE ;  /* 0x000000000000791b */ /* 0x003fe20003800000 */
.L_x_8938:
        /* <DEDUP_REMOVED lines=10> */
.L_x_8939:
[----:B------:R-:W-:Y:S01]  /*21ac0*/  @!PT LDS RZ, [RZ] ;  /* 0x00000000fffff984 */ /* 0x000fe20000000800 */
[----:B------:R-:W-:Y:S01]  /*21ad0*/  @!PT LDS RZ, [RZ] ;  /* 0x00000000fffff984 */ /* 0x000fe20000000800 */
[----:B------:R-:W-:Y:S01]  /*21ae0*/  @!PT LDS RZ, [RZ] ;  /* 0x00000000fffff984 */ /* 0x000fe20000000800 */
[----:B------:R0:W-:Y:S01]  /*21af0*/  @P0 LDGSTS.E.BYPASS.LTC128B.128 [R6+0x23400], desc[UR40][R2.64], !P2 ;  /* 0x2340000002060fae */ /* 0x0001e2000d101d68 */
[----:B------:R-:W-:Y:S01]  /*21b00*/  IMAD.MOV.U32 R0, RZ, RZ, R14 ;  /* 0x000000ffff007224 */ /* 0x000fe200078e000e */
[----:B------:R-:W-:Y:S06]  /*21b10*/  BRA `(.L_x_8940) ;  /* 0xffffffa000007947 */ /* 0x000fec000383ffff */
.L_x_8818:
        /* <DEDUP_REMOVED lines=9> */
.L_x_8941:
        /* <DEDUP_REMOVED lines=10> */
.L_x_8942:
[----:B------:R-:W-:Y:S02]  /*21c50*/  IMAD.MOV.U32 R13, RZ, RZ, R3 ;  /* 0x000000ffff0d7224 */ /* 0x000fe400078e0003 */
[----:B------:R-:W-:Y:S02]  /*21c60*/  IMAD.MOV.U32 R12, RZ, RZ, 0x1 ;  /* 0x00000001ff0c7424 */ /* 0x000fe400078e00ff */
[----:B------:R-:W-:-:S07]  /*21c70*/  IMAD.MOV.U32 R4, RZ, RZ, R14 ;  /* 0x000000ffff047224 */ /* 0x000fce00078e000e */
[----:B------:R-:W-:Y:S05]  /*21c80*/  WARPSYNC.COLLECTIVE R15, `(.L_x_8943) ;  /* 0x000000000f087348 */ /* 0x000fea0003c00000 */
[----:B------:R0:W1:Y:S02]  /*21c90*/  SHFL.IDX P6, R14, R13, R12, R11 ;  /* 0x0000000c0d0e7389 */ /* 0x00006400000c000b */
[----:B01----:R-:W-:Y:S01]  /*21ca0*/  ENDCOLLECTIVE ;  /* 0x000000000000791b */ /* 0x003fe20003800000 */
.L_x_8943:
        /* <DEDUP_REMOVED lines=12> */
.L_x_8944:
[----:B------:R-:W-:Y:S02]  /*21d70*/  IMAD.MOV.U32 R13, RZ, RZ, R3 ;  /* 0x000000ffff0d7224 */ /* 0x000fe400078e0003 */
[----:B------:R-:W-:Y:S02]  /*21d80*/  IMAD.MOV.U32 R12, RZ, RZ, 0x2 ;  /* 0x00000002ff0c7424 */ /* 0x000fe400078e00ff */
[----:B------:R-:W-:-:S07]  /*21d90*/  IMAD.MOV.U32 R5, RZ, RZ, R14 ;  /* 0x000000ffff057224 */ /* 0x000fce00078e000e */
[----:B------:R-:W-:Y:S05]  /*21da0*/  WARPSYNC.COLLECTIVE R15, `(.L_x_8945) ;  /* 0x000000000f087348 */ /* 0x000fea0003c00000 */
[----:B------:R0:W1:Y:S02]  /*21db0*/  SHFL.IDX P6, R14, R13, R12, R11 ;  /* 0x0000000c0d0e7389 */ /* 0x00006400000c000b */
[----:B01----:R-:W-:Y:S01]  /*21dc0*/  ENDCOLLECTIVE ;  /* 0x000000000000791b */ /* 0x003fe20003800000 */
.L_x_8945:
[----:B------:R-:W-:-:S05]  /*21dd0*/  @!P0 LEA R5, P2, R7, R5, 0x1 ;  /* 0x0000000507058211 */ /* 0x000fca00078408ff */
[----:B------:R-:W-:-:S05]  /*21de0*/  @!P0 IMAD.X R4, RZ, RZ, R4, P2 ;  /* 0x000000ffff048224 */ /* 0x000fca00010e0604 */
[----:B------:R-:W-:Y:S02]  /*21df0*/  @!P0 LOP3.LUT R5, R5, R4, RZ, 0x3c, !PT ;  /* 0x0000000405058212 */ /* 0x000fe400078e3cff */
[----:B------:R-:W-:Y:S02]  /*21e00*/  MOV R13, R0 ;  /* 0x00000000000d7202 */ /* 0x000fe40000000f00 */
[----:B------:R-:W-:-:S04]  /*21e10*/  @!P0 LOP3.LUT R4, R5, R4, RZ, 0x3c, !PT ;  /* 0x0000000405048212 */ /* 0x000fc800078e3cff */
[----:B------:R-:W-:Y:S01]  /*21e20*/  @!P0 LOP3.LUT R5, R5, R4, RZ, 0x3c, !PT ;  /* 0x0000000405058212 */ /* 0x000fe200078e3cff */
[----:B------:R-:W-:-:S07]  /*21e30*/  IMAD.MOV.U32 R6, RZ, RZ, R14 ;  /* 0x000000ffff067224 */ /* 0x000fce00078e000e */
[----:B------:R-:W-:Y:S05]  /*21e40*/  WARPSYNC.COLLECTIVE R15, `(.L_x_8946) ;  /* 0x000000000f087348 */ /* 0x000fea0003c00000 */
[----:B------:R0:W1:Y:S02]  /*21e50*/  SHFL.IDX P6, R14, R13, R12, R11 ;  /* 0x0000000c0d0e7389 */ /* 0x00006400000c000b */
[----:B01----:R-:W-:Y:S01]  /*21e60*/  ENDCOLLECTIVE ;  /* 0x000000000000791b */ /* 0x003fe20003800000 */
.L_x_8946:
        /* <DEDUP_REMOVED lines=11> */
.L_x_8947:
        /* <DEDUP_REMOVED lines=10> */
.L_x_8948:
[----:B------:R-:W-:Y:S01]  /*21fc0*/  @!PT LDS RZ, [RZ] ;  /* 0x00000000fffff984 */ /* 0x000fe20000000800 */
[----:B------:R-:W-:Y:S01]  /*21fd0*/  @!PT LDS RZ, [RZ] ;  /* 0x00000000fffff984 */ /* 0x000fe20000000800 */
[----:B------:R-:W-:Y:S01]  /*21fe0*/  @!PT LDS RZ, [RZ] ;  /* 0x00000000fffff984 */ /* 0x000fe20000000800 */
[----:B------:R0:W-:Y:S01]  /*21ff0*/  @!P0 LDGSTS.E.BYPASS.LTC128B.128 [R26+0x21400], desc[UR40][R4.64], !P1 ;  /* 0x21400000041a8fae */ /* 0x0001e2000c901d68 */
[----:B------:R-:W-:Y:S01]  /*22000*/  IMAD.MOV.U32 R0, RZ, RZ, R14 ;  /* 0x000000ffff007224 */ /* 0x000fe200078e000e */
[----:B------:R-:W-:Y:S06]  /*22010*/  BRA `(.L_x_8949) ;  /* 0xffffffa4001c7947 */ /* 0x000fec000383ffff */
.L_x_8822:
        /* <DEDUP_REMOVED lines=45> */
.L_x_8951:
[----:B------:R-:W-:Y:S05]  /*222f0*/  BSYNC B0 ;  /* 0x0000000000007941 */ /* 0x000fea0003800000 */
.L_x_8950:
        /* <DEDUP_REMOVED lines=11> */
.L_x_8952:
        /* <DEDUP_REMOVED lines=39> */
.L_x_8953:
        /* <DEDUP_REMOVED lines=8> */
.L_x_8954:
        /* <DEDUP_REMOVED lines=33> */
.L_x_8955:
[----:B------:R-:W-:Y:S02]  /*228b0*/  IMAD.MOV.U32 R13, RZ, RZ, R5 ;  /* 0x000000ffff0d7224 */ /* 0x000fe400078e0005 */
[----:B------:R-:W-:-:S07]  /*228c0*/  IMAD.MOV.U32 R8, RZ, RZ, R14 ;  /* 0x000000ffff087224 */ /* 0x000fce00078e000e */
[----:B------:R-:W-:Y:S05]  /*228d0*/  WARPSYNC.COLLECTIVE R15, `(.L_x_8956) ;  /* 0x000000000f087348 */ /* 0x000fea0003c00000 */
[----:B------:R0:W1:Y:S02]  /*228e0*/  SHFL.IDX P6, R14, R13, R12, R11 ;  /* 0x0000000c0d0e7389 */ /* 0x00006400000c000b */
[----:B01----:R-:W-:Y:S01]  /*228f0*/  ENDCOLLECTIVE ;  /* 0x000000000000791b */ /* 0x003fe20003800000 */
.L_x_8956:
        /* <DEDUP_REMOVED lines=23> */
.L_x_8957:
        /* <DEDUP_REMOVED lines=9> */
.L_x_8958:
[----:B------:R-:W-:Y:S01]  /*22b00*/  IMAD.MOV.U32 R2, RZ, RZ, R14 ;  /* 0x000000ffff027224 */ /* 0x000fe200078e000e */
[----:B------:R-:W-:Y:S06]  /*22b10*/  BRA `(.L_x_8959) ;  /* 0xffffffa800007947 */ /* 0x000fec000383ffff */
.L_x_8827:
[----:B-1----:R1:W2:Y:S02]  /*22b20*/  SYNCS.PHASECHK.TRANS64.TRYWAIT P0, [R23+URZ+0x38820], R0 ;  /* 0x03882000170075a7 */ /* 0x0022a4000800017f */
[----:B--2---:R-:W-:Y:S05]  /*22b30*/  @!P0 NANOSLEEP.SYNCS 0x989680 ;  /* 0x009896800000895d */ /* 0x004fea0003900000 */
[----:B------:R-:W2:Y:S02]  /*22b40*/  @!P0 SYNCS.PHASECHK.TRANS64 P0, [R23+URZ+0x38820], R0 ;  /* 0x03882000170085a7 */ /* 0x000ea4000800007f */
[----:B--2---:R-:W-:Y:S05]  /*22b50*/  @!P0 BRA `(.L_x_8827) ;  /* 0xfffffffc00f08947 */ /* 0x004fea000383ffff */
[----:B------:R-:W-:Y:S05]  /*22b60*/  BRA `(.L_x_8960) ;  /* 0xffffffa800a87947 */ /* 0x000fea000383ffff */
.L_x_8830:
[----:B-1----:R1:W2:Y:S02]  /*22b70*/  SYNCS.PHASECHK.TRANS64.TRYWAIT P0, [R31+URZ+0x38860], R0 ;  /* 0x038860001f0075a7 */ /* 0x0022a4000800017f */
[----:B--2---:R-:W-:Y:S05]  /*22b80*/  @!P0 NANOSLEEP.SYNCS 0x989680 ;  /* 0x009896800000895d */ /* 0x004fea0003900000 */
[----:B------:R-:W2:Y:S02]  /*22b90*/  @!P0 SYNCS.PHASECHK.TRANS64 P0, [R31+URZ+0x38860], R0 ;  /* 0x038860001f0085a7 */ /* 0x000ea4000800007f */
[----:B--2---:R-:W-:Y:S05]  /*22ba0*/  @!P0 BRA `(.L_x_8830) ;  /* 0xfffffffc00f08947 */ /* 0x004fea000383ffff */
[----:B------:R-:W-:Y:S05]  /*22bb0*/  BRA `(.L_x_8961) ;  /* 0xffffffa800b87947 */ /* 0x000fea000383ffff */
.L_x_8831:
        /* <DEDUP_REMOVED lines=8> */
.L_x_8963:
[----:B------:R-:W-:Y:S05]  /*22c40*/  BSYNC B0 ;  /* 0x0000000000007941 */ /* 0x000fea0003800000 */
.L_x_8962:
        /* <DEDUP_REMOVED lines=15> */
.L_x_8964:
        /* <DEDUP_REMOVED lines=39> */
.L_x_8965:
[----:B------:R-:W-:Y:S02]  /*22fb0*/  IMAD.MOV.U32 R13, RZ, RZ, R5 ;  /* 0x000000ffff0d7224 */ /* 0x000fe400078e0005 */
[----:B------:R-:W-:-:S07]  /*22fc0*/  IMAD.MOV.U32 R3, RZ, RZ, R14 ;  /* 0x000000ffff037224 */ /* 0x000fce00078e000e */
[----:B------:R-:W-:Y:S05]  /*22fd0*/  WARPSYNC.COLLECTIVE R15, `(.L_x_8966) ;  /* 0x000000000f087348 */ /* 0x000fea0003c00000 */
[----:B------:R0:W1:Y:S02]  /*22fe0*/  SHFL.IDX P6, R14, R13, R12, R11 ;  /* 0x0000000c0d0e7389 */ /* 0x00006400000c000b */
[----:B01----:R-:W-:Y:S01]  /*22ff0*/  ENDCOLLECTIVE ;  /* 0x000000000000791b */ /* 0x003fe20003800000 */
.L_x_8966:
        /* <DEDUP_REMOVED lines=29> */
.L_x_8967:
[----:B------:R-:W-:Y:S02]  /*231d0*/  IMAD.MOV.U32 R13, RZ, RZ, R5 ;  /* 0x000000ffff0d7224 */ /* 0x000fe400078e0005 */
[----:B------:R-:W-:-:S07]  /*231e0*/  IMAD.MOV.U32 R7, RZ, RZ, R14 ;  /* 0x000000ffff077224 */ /* 0x000fce00078e000e */
[----:B------:R-:W-:Y:S05]  /*231f0*/  WARPSYNC.COLLECTIVE R15, `(.L_x_8968) ;  /* 0x000000000f087348 */ /* 0x000fea0003c00000 */
[----:B------:R0:W1:Y:S02]  /*23200*/  SHFL.IDX P6, R14, R13, R12, R11 ;  /* 0x0000000c0d0e7389 */ /* 0x00006400000c000b */
[----:B01----:R-:W-:Y:S01]  /*23210*/  ENDCOLLECTIVE ;  /* 0x000000000000791b */ /* 0x003fe20003800000 */
.L_x_8968:
        /* <DEDUP_REMOVED lines=29> */
.L_x_8969:
[----:B------:R-:W-:Y:S02]  /*233f0*/  IMAD.MOV.U32 R13, RZ, RZ, R5 ;  /* 0x000000ffff0d7224 */ /* 0x000fe400078e0005 */
[----:B------:R-:W-:-:S07]  /*23400*/  IMAD.MOV.U32 R6, RZ, RZ, R14 ;  /* 0x000000ffff067224 */ /* 0x000fce00078e000e */
[----:B------:R-:W-:Y:S05]  /*23410*/  WARPSYNC.COLLECTIVE R15, `(.L_x_8970) ;  /* 0x000000000f087348 */ /* 0x000fea0003c00000 */
[----:B------:R0:W1:Y:S02]  /*23420*/  SHFL.IDX P6, R14, R13, R12, R11 ;  /* 0x0000000c0d0e7389 */ /* 0x00006400000c000b */
[----:B01----:R-:W-:Y:S01]  /*23430*/  ENDCOLLECTIVE ;  /* 0x000000000000791b */ /* 0x003fe20003800000 */
.L_x_8970:
[----:B------:R-:W-:Y:S01]  /*23440*/  IMAD.MOV.U32 R2, RZ, RZ, R14 ;  /* 0x000000ffff027224 */ /* 0x000fe200078e000e */
[----:B------:R-:W-:Y:S06]  /*23450*/  BRA `(.L_x_8971) ;  /* 0xffffffa800507947 */ /* 0x000fec000383ffff */
.L_x_8838:
[----:B0-----:R0:W1:Y:S02]  /*23460*/  SYNCS.PHASECHK.TRANS64.TRYWAIT P0, [R6+URZ+0x38840], R21 ;  /* 0x03884015060075a7 */ /* 0x001064000800017f */
[----:B-1----:R-:W-:Y:S05]  /*23470*/  @!P0 NANOSLEEP.SYNCS 0x989680 ;  /* 0x009896800000895d */ /* 0x002fea0003900000 */
[----:B------:R-:W1:Y:S02]  /*23480*/  @!P0 SYNCS.PHASECHK.TRANS64 P0, [R6+URZ+0x38840], R21 ;  /* 0x03884015060085a7 */ /* 0x000e64000800007f */
[----:B-1----:R-:W-:Y:S05]  /*23490*/  @!P0 BRA `(.L_x_8838) ;  /* 0xfffffffc00f08947 */ /* 0x002fea000383ffff */
[----:B------:R-:W-:Y:S05]  /*234a0*/  BRA `(.L_x_8972) ;  /* 0xffffffac00dc7947 */ /* 0x000fea000383ffff */
.L_x_8839:
        /* <DEDUP_REMOVED lines=8> */
.L_x_8974:
[----:B------:R-:W-:Y:S05]  /*23530*/  BSYNC B1 ;  /* 0x0000000000017941 */ /* 0x000fea0003800000 */
.L_x_8973:
        /* <DEDUP_REMOVED lines=9> */
.L_x_8975:
[----:B------:R-:W-:Y:S02]  /*235d0*/  IMAD.MOV.U32 R13, RZ, RZ, R27 ;  /* 0x000000ffff0d7224 */ /* 0x000fe400078e001b */
[----:B------:R-:W-:Y:S01]  /*235e0*/  IMAD.MOV.U32 R12, RZ, RZ, 0x1 ;  /* 0x00000001ff0c7424 */ /* 0x000fe200078e00ff */
[----:B------:R-:W-:-:S07]  /*235f0*/  MOV R2, R14 ;  /* 0x0000000e00027202 */ /* 0x000fce0000000f00 */
[----:B------:R-:W-:Y:S05]  /*23600*/  WARPSYNC.COLLECTIVE R15, `(.L_x_8976) ;  /* 0x000000000f087348 */ /* 0x000fea0003c00000 */
[----:B------:R0:W1:Y:S02]  /*23610*/  SHFL.IDX P6, R14, R13, R12, R11 ;  /* 0x0000000c0d0e7389 */ /* 0x00006400000c000b */
[----:B01----:R-:W-:Y:S01]  /*23620*/  ENDCOLLECTIVE ;  /* 0x000000000000791b */ /* 0x003fe20003800000 */
.L_x_8976:
        /* <DEDUP_REMOVED lines=11> */
.L_x_8977:
[----:B------:R-:W-:Y:S02]  /*236e0*/  IMAD.MOV.U32 R13, RZ, RZ, R27 ;  /* 0x000000ffff0d7224 */ /* 0x000fe400078e001b */
[----:B------:R-:W-:Y:S02]  /*236f0*/  IMAD.MOV.U32 R12, RZ, RZ, 0x2 ;  /* 0x00000002ff0c7424 */ /* 0x000fe400078e00ff */
[----:B------:R-:W-:-:S07]  /*23700*/  IMAD.MOV.U32 R2, RZ, RZ, R14 ;  /* 0x000000ffff027224 */ /* 0x000fce00078e000e */
[----:B------:R-:W-:Y:S05]  /*23710*/  WARPSYNC.COLLECTIVE R15, `(.L_x_8978) ;  /* 0x000000000f087348 */ /* 0x000fea0003c00000 */
[----:B------:R0:W1:Y:S02]  /*23720*/  SHFL.IDX P6, R14, R13, R12, R11 ;  /* 0x0000000c0d0e7389 */ /* 0x00006400000c000b */
[----:B01----:R-:W-:Y:S01]  /*23730*/  ENDCOLLECTIVE ;  /* 0x000000000000791b */ /* 0x003fe20003800000 */
.L_x_8978:
        /* <DEDUP_REMOVED lines=11> */
.L_x_8979:
[----:B------:R-:W-:Y:S02]  /*237f0*/  IMAD.MOV.U32 R13, RZ, RZ, R27 ;  /* 0x000000ffff0d7224 */ /* 0x000fe400078e001b */
[----:B------:R-:W-:Y:S02]  /*23800*/  IMAD.MOV.U32 R12, RZ, RZ, 0x3 ;  /* 0x00000003ff0c7424 */ /* 0x000fe400078e00ff */
[----:B------:R-:W-:-:S07]  /*23810*/  IMAD.MOV.U32 R2, RZ, RZ, R14 ;  /* 0x000000ffff027224 */ /* 0x000fce00078e000e */
[----:B------:R-:W-:Y:S05]  /*23820*/  WARPSYNC.COLLECTIVE R15, `(.L_x_8980) ;  /* 0x000000000f087348 */ /* 0x000fea0003c00000 */
[----:B------:R0:W1:Y:S02]  /*23830*/  SHFL.IDX P6, R14, R13, R12, R11 ;  /* 0x0000000c0d0e7389 */ /* 0x00006400000c000b */
[----:B01----:R-:W-:Y:S01]  /*23840*/  ENDCOLLECTIVE ;  /* 0x000000000000791b */ /* 0x003fe20003800000 */
.L_x_8980:
        /* <DEDUP_REMOVED lines=11> */
.L_x_8981:
[----:B------:R-:W-:Y:S01]  /*23900*/  IMAD.MOV.U32 R2, RZ, RZ, R14 ;  /* 0x000000ffff027224 */ /* 0x000fe200078e000e */
[----:B------:R-:W-:Y:S06]  /*23910*/  BRA `(.L_x_8982) ;  /* 0xffffffac006c7947 */ /* 0x000fec000383ffff */
.L_x_8844:
[----:B---3--:R3:W4:Y:S02]  /*23920*/  SYNCS.PHASECHK.TRANS64.TRYWAIT P0, [R6+URZ+0x38860], R21 ;  /* 0x03886015060075a7 */ /* 0x008724000800017f */
[----:B----4-:R-:W-:Y:S05]  /*23930*/  @!P0 NANOSLEEP.SYNCS 0x989680 ;  /* 0x009896800000895d */ /* 0x010fea0003900000 */
[----:B------:R-:W4:Y:S02]  /*23940*/  @!P0 SYNCS.PHASECHK.TRANS64 P0, [R6+URZ+0x38860], R21 ;  /* 0x03886015060085a7 */ /* 0x000f24000800007f */
[----:B----4-:R-:W-:Y:S05]  /*23950*/  @!P0 BRA `(.L_x_8844) ;  /* 0xfffffffc00f08947 */ /* 0x010fea000383ffff */
[----:B------:R-:W-:Y:S05]  /*23960*/  BRA `(.L_x_8983) ;  /* 0xffffffac00bc7947 */ /* 0x000fea000383ffff */
.L_x_8845:
        /* <DEDUP_REMOVED lines=8> */
.L_x_8985:
[----:B------:R-:W-:Y:S05]  /*239f0*/  BSYNC B1 ;  /* 0x0000000000017941 */ /* 0x000fea0003800000 */
.L_x_8984:
        /* <DEDUP_REMOVED lines=13> */
.L_x_8986:
        /* <DEDUP_REMOVED lines=17> */
.L_x_8987:
        /* <DEDUP_REMOVED lines=16> */
.L_x_8988:
        /* <DEDUP_REMOVED lines=19> */
.L_x_8989:
        /* <DEDUP_REMOVED lines=14> */
.L_x_8990:
        /* <DEDUP_REMOVED lines=16> */
.L_x_8991:
        /* <DEDUP_REMOVED lines=14> */
.L_x_8992:
[----:B------:R-:W-:Y:S05]  /*240d0*/  BRA `(.L_x_8993) ;  /* 0xffffffac00287947 */ /* 0x000fea000383ffff */
.L_x_8853:
        /* <DEDUP_REMOVED lines=8> */
.L_x_8995:
[----:B------:R-:W-:Y:S05]  /*24160*/  BSYNC B0 ;  /* 0x0000000000007941 */ /* 0x000fea0003800000 */
.L_x_8994:
        /* <DEDUP_REMOVED lines=9> */
.L_x_8996:
        /* <DEDUP_REMOVED lines=18> */
.L_x_8997:
[----:B------:R-:W-:Y:S01]  /*24320*/  IMAD.MOV.U32 R12, RZ, RZ, 0x2 ;  /* 0x00000002ff0c7424 */ /* 0x000fe200078e00ff */
[----:B------:R-:W-:-:S05]  /*24330*/  SEL R5, R14, RZ, P1 ;  /* 0x000000ff0e057207 */ /* 0x000fca0000800000 */
[----:B------:R-:W-:-:S04]  /*24340*/  IMAD.IADD R4, R2, 0x1, R5 ;  /* 0x0000000102047824 */ /* 0x000fc800078e0205 */
[----:B------:R-:W-:-:S07]  /*24350*/  IMAD.MOV.U32 R13, RZ, RZ, R4 ;  /* 0x000000ffff0d7224 */ /* 0x000fce00078e0004 */
[----:B------:R-:W-:Y:S05]  /*24360*/  WARPSYNC.COLLECTIVE R15, `(.L_x_8998) ;  /* 0x000000000f087348 */ /* 0x000fea0003c00000 */
[----:B------:R0:W1:Y:S02]  /*24370*/  SHFL.UP P6, R14, R13, R12, R11 ;  /* 0x0400000c0d0e7389 */ /* 0x00006400000c000b */
[----:B01----:R-:W-:Y:S01]  /*24380*/  ENDCOLLECTIVE ;  /* 0x000000000000791b */ /* 0x003fe20003800000 */
.L_x_8998:
[----:B------:R-:W-:Y:S01]  /*24390*/  IMAD.MOV.U32 R12, RZ, RZ, 0x4 ;  /* 0x00000004ff0c7424 */ /* 0x000fe200078e00ff */
[----:B------:R-:W-:-:S05]  /*243a0*/  SEL R5, R14, RZ, P2 ;  /* 0x000000ff0e057207 */ /* 0x000fca0001000000 */
[----:B------:R-:W-:-:S04]  /*243b0*/  IMAD.IADD R5, R4, 0x1, R5 ;  /* 0x0000000104057824 */ /* 0x000fc800078e0205 */
[----:B------:R-:W-:-:S07]  /*243c0*/  IMAD.MOV.U32 R13, RZ, RZ, R5 ;  /* 0x000000ffff0d7224 */ /* 0x000fce00078e0005 */
[----:B------:R-:W-:Y:S05]  /*243d0*/  WARPSYNC.COLLECTIVE R15, `(.L_x_8999) ;  /* 0x000000000f087348 */ /* 0x000fea0003c00000 */
[----:B------:R0:W1:Y:S02]  /*243e0*/  SHFL.UP P6, R14, R13, R12, R11 ;  /* 0x0400000c0d0e7389 */ /* 0x00006400000c000b */
[----:B01----:R-:W-:Y:S01]  /*243f0*/  ENDCOLLECTIVE ;  /* 0x000000000000791b */ /* 0x003fe20003800000 */
.L_x_8999:
[----:B------:R-:W-:Y:S01]  /*24400*/  IMAD.MOV.U32 R12, RZ, RZ, 0x8 ;  /* 0x00000008ff0c7424 */ /* 0x000fe200078e00ff */
[----:B------:R-:W-:-:S05]  /*24410*/  SEL R6, R14, RZ, P3 ;  /* 0x000000ff0e067207 */ /* 0x000fca0001800000 */
[----:B------:R-:W-:-:S04]  /*24420*/  IMAD.IADD R6, R5, 0x1, R6 ;  /* 0x0000000105067824 */ /* 0x000fc800078e0206 */
[----:B------:R-:W-:-:S07]  /*24430*/  IMAD.MOV.U32 R13, RZ, RZ, R6 ;  /* 0x000000ffff0d7224 */ /* 0x000fce00078e0006 */
[----:B------:R-:W-:Y:S05]  /*24440*/  WARPSYNC.COLLECTIVE R15, `(.L_x_9000) ;  /* 0x000000000f087348 */ /* 0x000fea0003c00000 */
[----:B------:R0:W1:Y:S02]  /*24450*/  SHFL.UP P6, R14, R13, R12, R11 ;  /* 0x0400000c0d0e7389 */ /* 0x00006400000c000b */
[----:B01----:R-:W-:Y:S01]  /*24460*/  ENDCOLLECTIVE ;  /* 0x000000000000791b */ /* 0x003fe20003800000 */
.L_x_9000:
[----:B------:R-:W-:Y:S01]  /*24470*/  IMAD.MOV.U32 R12, RZ, RZ, 0x10 ;  /* 0x00000010ff0c7424 */ /* 0x000fe200078e00ff */
[----:B------:R-:W-:-:S05]  /*24480*/  SEL R3, R14, RZ, P4 ;  /* 0x000000ff0e037207 */ /* 0x000fca0002000000 */
[----:B------:R-:W-:-:S04]  /*24490*/  IMAD.IADD R4, R6, 0x1, R3 ;  /* 0x0000000106047824 */ /* 0x000fc800078e0203 */
[----:B------:R-:W-:-:S07]  /*244a0*/  IMAD.MOV.U32 R13, RZ, RZ, R4 ;  /* 0x000000ffff0d7224 */ /* 0x000fce00078e0004 */
[----:B------:R-:W-:Y:S05]  /*244b0*/  WARPSYNC.COLLECTIVE R15, `(.L_x_9001) ;  /* 0x000000000f087348 */ /* 0x000fea0003c00000 */
[----:B------:R0:W1:Y:S02]  /*244c0*/  SHFL.UP P6, R14, R13, R12, R11 ;  /* 0x0400000c0d0e7389 */ /* 0x00006400000c000b */
[----:B01----:R-:W-:Y:S01]  /*244d0*/  ENDCOLLECTIVE ;  /* 0x000000000000791b */ /* 0x003fe20003800000 */
.L_x_9001:
        /* <DEDUP_REMOVED lines=8> */
.L_x_9002:
[----:B------:R-:W-:Y:S05]  /*24560*/  BRA `(.L_x_9003) ;  /* 0xffffffac00bc7947 */ /* 0x000fea000383ffff */
.L_x_8858:
[----:B------:R-:W-:Y:S01]  /*24570*/  BSSY B0, `(.L_x_9004) ;  /* 0x0000008000007945 */ /* 0x000fe20003800000 */
[----:B-----5:R-:W-:Y:S01]  /*24580*/  MOV R13, R2 ;  /* 0x00000002000d7202 */ /* 0x020fe20000000f00 */
[----:B------:R-:W-:Y:S02]  /*24590*/  IMAD.MOV.U32 R12, RZ, RZ, 0x1 ;  /* 0x00000001ff0c7424 */ /* 0x000fe400078e00ff */
[----:B------:R-:W-:Y:S02]  /*245a0*/  IMAD.MOV.U32 R11, RZ, RZ, RZ ;  /* 0x000000ffff0b7224 */ /* 0x000fe400078e00ff */
[----:B------:R-:W-:-:S07]  /*245b0*/  IMAD.MOV.U32 R15, RZ, RZ, -0x1 ;  /* 0xffffffffff0f7424 */ /* 0x000fce00078e00ff */
[----:B01----:R-:W-:Y:S05]  /*245c0*/  WARPSYNC.COLLECTIVE R15, `(.L_x_9005) ;  /* 0x000000000f087348 */ /* 0x003fea0003c00000 */
[----:B------:R2:W3:Y:S02]  /*245d0*/  SHFL.UP P6, R14, R13, R12, R11 ;  /* 0x0400000c0d0e7389 */ /* 0x0004e400000c000b */
[----:B0123--:R-:W-:Y:S01]  /*245e0*/  ENDCOLLECTIVE ;  /* 0x000000000000791b */ /* 0x00ffe20003800000 */
.L_x_9005:
[----:B------:R-:W-:Y:S05]  /*245f0*/  BSYNC B0 ;  /* 0x0000000000007941 */ /* 0x000fea0003800000 */
.L_x_9004:
        /* <DEDUP_REMOVED lines=8> */
.L_x_9006:
[----:B------:R-:W-:Y:S01]  /*24680*/  IMAD.MOV.U32 R12, RZ, RZ, 0x4 ;  /* 0x00000004ff0c7424 */ /* 0x000fe200078e00ff */
[----:B------:R-:W-:-:S05]  /*24690*/  SEL R14, R14, RZ, P2 ;  /* 0x000000ff0e0e7207 */ /* 0x000fca0001000000 */
[----:B------:R-:W-:-:S04]  /*246a0*/  IMAD.IADD R3, R13, 0x1, R14 ;  /* 0x000000010d037824 */ /* 0x000fc800078e020e */
[----:B------:R-:W-:-:S07]  /*246b0*/  IMAD.MOV.U32 R13, RZ, RZ, R3 ;  /* 0x000000ffff0d7224 */ /* 0x000fce00078e0003 */
[----:B------:R-:W-:Y:S05]  /*246c0*/  WARPSYNC.COLLECTIVE R15, `(.L_x_9007) ;  /* 0x000000000f087348 */ /* 0x000fea0003c00000 */
[----:B------:R0:W1:Y:S02]  /*246d0*/  SHFL.UP P6, R14, R13, R12, R11 ;  /* 0x0400000c0d0e7389 */ /* 0x00006400000c000b */
[----:B01----:R-:W-:Y:S01]  /*246e0*/  ENDCOLLECTIVE ;  /* 0x000000000000791b */ /* 0x003fe20003800000 */
.L_x_9007:
[----:B------:R-:W-:Y:S01]  /*246f0*/  IMAD.MOV.U32 R12, RZ, RZ, 0x8 ;  /* 0x00000008ff0c7424 */ /* 0x000fe200078e00ff */
[----:B------:R-:W-:-:S05]  /*24700*/  SEL R4, R14, RZ, P3 ;  /* 0x000000ff0e047207 */ /* 0x000fca0001800000 */
[----:B------:R-:W-:-:S04]  /*24710*/  IMAD.IADD R4, R3, 0x1, R4 ;  /* 0x0000000103047824 */ /* 0x000fc800078e0204 */
[----:B------:R-:W-:-:S07]  /*24720*/  IMAD.MOV.U32 R13, RZ, RZ, R4 ;  /* 0x000000ffff0d7224 */ /* 0x000fce00078e0004 */
[----:B------:R-:W-:Y:S05]  /*24730*/  WARPSYNC.COLLECTIVE R15, `(.L_x_9008) ;  /* 0x000000000f087348 */ /* 0x000fea0003c00000 */
[----:B------:R0:W1:Y:S02]  /*24740*/  SHFL.UP P6, R14, R13, R12, R11 ;  /* 0x0400000c0d0e7389 */ /* 0x00006400000c000b */
[----:B01----:R-:W-:Y:S01]  /*24750*/  ENDCOLLECTIVE ;  /* 0x000000000000791b */ /* 0x003fe20003800000 */
.L_x_9008:
[----:B------:R-:W-:Y:S01]  /*24760*/  IMAD.MOV.U32 R12, RZ, RZ, 0x10 ;  /* 0x00000010ff0c7424 */ /* 0x000fe200078e00ff */
[----:B------:R-:W-:-:S05]  /*24770*/  SEL R5, R14, RZ, P4 ;  /* 0x000000ff0e057207 */ /* 0x000fca0002000000 */
[----:B------:R-:W-:-:S04]  /*24780*/  IMAD.IADD R5, R4, 0x1, R5 ;  /* 0x0000000104057824 */ /* 0x000fc800078e0205 */
[----:B------:R-:W-:-:S07]  /*24790*/  IMAD.MOV.U32 R13, RZ, RZ, R5 ;  /* 0x000000ffff0d7224 */ /* 0x000fce00078e0005 */
[----:B------:R-:W-:Y:S05]  /*247a0*/  WARPSYNC.COLLECTIVE R15, `(.L_x_9009) ;  /* 0x000000000f087348 */ /* 0x000fea0003c00000 */
[----:B------:R0:W1:Y:S02]  /*247b0*/  SHFL.UP P6, R14, R13, R12, R11 ;  /* 0x0400000c0d0e7389 */ /* 0x00006400000c000b */
[----:B01----:R-:W-:Y:S01]  /*247c0*/  ENDCOLLECTIVE ;  /* 0x000000000000791b */ /* 0x003fe20003800000 */
.L_x_9009:
        /* <DEDUP_REMOVED lines=8> */
.L_x_9010:
[----:B------:R-:W-:Y:S05]  /*24850*/  BRA `(.L_x_9011) ;  /* 0xffffffac009c7947 */ /* 0x000fea000383ffff */
.L_x_8860:
[----:B------:R-:W-:Y:S01]  /*24860*/  BSSY B0, `(.L_x_9012) ;  /* 0x0000006000007945 */ /* 0x000fe20003800000 */
[----:B------:R-:W-:Y:S01]  /*24870*/  PLOP3.LUT P6, PT, P6, PT, PT, 0x8, 0x0 ;  /* 0x000000000000781c */ /* 0x000fe200037ce170 */
[----:B------:R-:W-:-:S12]  /*24880*/  IMAD.MOV.U32 R15, RZ, RZ, -0x1 ;  /* 0xffffffffff0f7424 */ /* 0x000fd800078e00ff */
[----:B0-----:R-:W-:Y:S05]  /*24890*/  WARPSYNC.COLLECTIVE R15, `(.L_x_9013) ;  /* 0x000000000f087348 */ /* 0x001fea0003c00000 */
[----:B------:R-:W-:Y:S01]  /*248a0*/  VOTE.ANY R14, PT, P6 ;  /* 0x00000000000e7806 */ /* 0x000fe200030e0100 */
[----:B0-----:R-:W-:Y:S06]  /*248b0*/  ENDCOLLECTIVE ;  /* 0x000000000000791b */ /* 0x001fec0003800000 */
.L_x_9013:
[----:B------:R-:W-:Y:S05]  /*248c0*/  BSYNC B0 ;  /* 0x0000000000007941 */ /* 0x000fea0003800000 */
.L_x_9012:
        /* <DEDUP_REMOVED lines=9> */
.L_x_9014:
[----:B------:R-:W-:Y:S01]  /*24960*/  IMAD.MOV.U32 R17, RZ, RZ, R14 ;  /* 0x000000ffff117224 */ /* 0x000fe200078e000e */
[----:B------:R-:W-:Y:S06]  /*24970*/  BRA `(.L_x_9015) ;  /* 0xffffffac008c7947 */ /* 0x000fec000383ffff */
.L_x_8862:
[----:B------:R-:W-:Y:S01]  /*24980*/  BSSY B0, `(.L_x_9016) ;  /* 0x0000007000007945 */ /* 0x000fe20003800000 */
[----:B------:R-:W-:Y:S02]  /*24990*/  IMAD.MOV.U32 R13, RZ, RZ, R3 ;  /* 0x000000ffff0d7224 */ /* 0x000fe400078e0003 */
[----:B------:R-:W-:Y:S02]  /*249a0*/  IMAD.MOV.U32 R11, RZ, RZ, 0x1f ;  /* 0x0000001fff0b7424 */ /* 0x000fe400078e00ff */
[----:B------:R-:W-:-:S07]  /*249b0*/  IMAD.MOV.U32 R15, RZ, RZ, -0x1 ;  /* 0xffffffffff0f7424 */ /* 0x000fce00078e00ff */
[----:B012---:R-:W-:Y:S05]  /*249c0*/  WARPSYNC.COLLECTIVE R15, `(.L_x_9017) ;  /* 0x000000000f087348 */ /* 0x007fea0003c00000 */
[----:B------:R3:W4:Y:S02]  /*249d0*/  SHFL.IDX P6, R14, R13, R12, R11 ;  /* 0x0000000c0d0e7389 */ /* 0x00072400000c000b */
[----:B01234-:R-:W-:Y:S01]  /*249e0*/  ENDCOLLECTIVE ;  /* 0x000000000000791b */ /* 0x01ffe20003800000 */
.L_x_9017:
[----:B------:R-:W-:Y:S05]  /*249f0*/  BSYNC B0 ;  /* 0x0000000000007941 */ /* 0x000fea0003800000 */
.L_x_9016:
[----:B------:R-:W-:Y:S01]  /*24a00*/  IMAD.MOV.U32 R6, RZ, RZ, R14 ;  /* 0x000000ffff067224 */ /* 0x000fe200078e000e */
[----:B------:R-:W-:Y:S06]  /*24a10*/  BRA `(.L_x_8861) ;  /* 0xffffffac00807947 */ /* 0x000fec000383ffff */
.L_x_8866:
[----:B0-----:R0:W1:Y:S02]  /*24a20*/  SYNCS.PHASECHK.TRANS64.TRYWAIT P0, [R4+URZ+0x38820], R0 ;  /* 0x03882000040075a7 */ /* 0x001064000800017f */
[----:B-1----:R-:W-:Y:S05]  /*24a30*/  @!P0 NANOSLEEP.SYNCS 0x989680 ;  /* 0x009896800000895d */ /* 0x002fea0003900000 */
[----:B------:R-:W1:Y:S02]  /*24a40*/  @!P0 SYNCS.PHASECHK.TRANS64 P0, [R4+URZ+0x38820], R0 ;  /* 0x03882000040085a7 */ /* 0x000e64000800007f */
[----:B-1----:R-:W-:Y:S05]  /*24a50*/  @!P0 BRA `(.L_x_8866) ;  /* 0xfffffffc00f08947 */ /* 0x002fea000383ffff */
[----:B------:R-:W-:Y:S05]  /*24a60*/  BRA `(.L_x_9018) ;  /* 0xffffffb000f87947 */ /* 0x000fea000383ffff */
.L_x_8867:
        /* <DEDUP_REMOVED lines=11> */
.L_x_9020:
[----:B------:R-:W-:Y:S05]  /*24b20*/  BSYNC B0 ;  /* 0x0000000000007941 */ /* 0x000fea0003800000 */
.L_x_9019:
[----:B------:R-:W-:Y:S05]  /*24b30*/  BRA `(.L_x_9021) ;  /* 0xffffffb000e07947 */ /* 0x000fea000383ffff */
.L_x_8868:
[----:B------:R-:W-:Y:S01]  /*24b40*/  BSSY B0, `(.L_x_9022) ;  /* 0x0000006000007945 */ /* 0x000fe20003800000 */
[----:B------:R-:W-:-:S07]  /*24b50*/  IMAD.MOV.U32 R15, RZ, RZ, -0x1 ;  /* 0xffffffffff0f7424 */ /* 0x000fce00078e00ff */
[----:B0-234-:R-:W-:Y:S05]  /*24b60*/  WARPSYNC.COLLECTIVE R15, `(.L_x_9023) ;  /* 0x000000000f0c7348 */ /* 0x01dfea0003c00000 */
[----:B------:R-:W-:Y:S02]  /*24b70*/  ELECT P6, UR62, PT ;  /* 0x00000000003e782f */ /* 0x000fe400038c0000 */
[----:B------:R-:W-:Y:S01]  /*24b80*/  MOV R14, UR62 ;  /* 0x0000003e000e7c02 */ /* 0x000fe20008000f00 */
[----:B0-234-:R-:W-:Y:S10]  /*24b90*/  ENDCOLLECTIVE ;  /* 0x000000000000791b */ /* 0x01dff40003800000 */
.L_x_9023:
[----:B------:R-:W-:Y:S05]  /*24ba0*/  BSYNC B0 ;  /* 0x0000000000007941 */ /* 0x000fea0003800000 */
.L_x_9022:
[----:B------:R-:W-:Y:S05]  /*24bb0*/  BRA `(.L_x_9024) ;  /* 0xffffffb000d47947 */ /* 0x000fea000383ffff */
.L_x_8870:
[----:B0-----:R0:W1:Y:S02]  /*24bc0*/  SYNCS.PHASECHK.TRANS64.TRYWAIT P1, [R5+URZ+0x38840], R0 ;  /* 0x03884000050075a7 */ /* 0x001064000802017f */
[----:B-1----:R-:W-:Y:S05]  /*24bd0*/  @!P1 NANOSLEEP.SYNCS 0x989680 ;  /* 0x009896800000995d */ /* 0x002fea0003900000 */
[----:B------:R-:W1:Y:S02]  /*24be0*/  @!P1 SYNCS.PHASECHK.TRANS64 P1, [R5+URZ+0x38840], R0 ;  /* 0x03884000050095a7 */ /* 0x000e64000802007f */
[----:B-1----:R-:W-:Y:S05]  /*24bf0*/  @!P1 BRA `(.L_x_8870) ;  /* 0xfffffffc00f09947 */ /* 0x002fea000383ffff */
[----:B------:R-:W-:Y:S05]  /*24c00*/  BRA `(.L_x_9025) ;  /* 0xffffffb000f47947 */ /* 0x000fea000383ffff */
.L_x_8872:
[----:B-1----:R1:W0:Y:S02]  /*24c10*/  SYNCS.PHASECHK.TRANS64.TRYWAIT P1, [R25+URZ+0x38840], R2 ;  /* 0x03884002190075a7 */ /* 0x002224000802017f */
[----:B0-----:R-:W-:Y:S05]  /*24c20*/  @!P1 NANOSLEEP.SYNCS 0x989680 ;  /* 0x009896800000995d */ /* 0x001fea0003900000 */
[----:B------:R-:W0:Y:S02]  /*24c30*/  @!P1 SYNCS.PHASECHK.TRANS64 P1, [R25+URZ+0x38840], R2 ;  /* 0x03884002190095a7 */ /* 0x000e24000802007f */
[----:B0-----:R-:W-:Y:S05]  /*24c40*/  @!P1 BRA `(.L_x_8872) ;  /* 0xfffffffc00f09947 */ /* 0x001fea000383ffff */
[----:B------:R-:W-:Y:S05]  /*24c50*/  BRA `(.L_x_9026) ;  /* 0xffffffb400007947 */ /* 0x000fea000383ffff */
.L_x_8874:
[----:B------:R0:W0:Y:S02]  /*24c60*/  SYNCS.PHASECHK.TRANS64.TRYWAIT P1, [R5+URZ+0x38860], R0 ;  /* 0x03886000050075a7 */ /* 0x000024000802017f */
[----:B0-----:R-:W-:Y:S05]  /*24c70*/  @!P1 NANOSLEEP.SYNCS 0x989680 ;  /* 0x009896800000995d */ /* 0x001fea0003900000 */
[----:B------:R-:W0:Y:S02]  /*24c80*/  @!P1 SYNCS.PHASECHK.TRANS64 P1, [R5+URZ+0x38860], R0 ;  /* 0x03886000050095a7 */ /* 0x000e24000802007f */
[----:B0-----:R-:W-:Y:S05]  /*24c90*/  @!P1 BRA `(.L_x_8874) ;  /* 0xfffffffc00f09947 */ /* 0x001fea000383ffff */
[----:B------:R-:W-:Y:S05]  /*24ca0*/  BRA `(.L_x_9027) ;  /* 0xffffffb000fc7947 */ /* 0x000fea000383ffff */
.L_x_9028:
        /* <DEDUP_REMOVED lines=13> */
.L_x_15550:


//--------------------- .text._ZN7cutlass13device_kernelIN5flash11enable_sm90INS1_16FlashAttnFwdSm90INS1_25CollectiveMainloopFwdSm90ILi2EN4cute5tupleIJNS5_1CILi1EEES8_S8_EEENS6_IJNS7_ILi128EEENS7_ILi96EEENS7_ILi64EEEEEELi256ENS_6half_tEfNS_4arch4Sm90ELb0ELb0ELb0ELb0ELb1ELb0ELb0ELb1ELb0ELb1ELb0ELb0EEENS1_21CollectiveEpilogueFwdINS6_IJSA_NS7_ILi256EEESB_EEES9_SE_SG_Li256ELb0ELb1ELb0ELb0EEENS1_29StaticPersistentTileSchedulerILb0EEEEEEEEEvNT_6ParamsE --------------------------
	.section	.text._ZN7cutlass13device_kernelIN5flash11enable_sm90INS1_16FlashAttnFwdSm90INS1_25CollectiveMainloopFwdSm90ILi2EN4cute5tupleIJNS5_1CILi1EEES8_S8_EEENS6_IJNS7_ILi128EEENS7_ILi96EEENS7_ILi64EEEEEELi256ENS_6half_tEfNS_4arch4Sm90ELb0ELb0ELb0ELb0ELb1ELb0ELb0ELb1ELb0ELb1ELb0ELb0EEENS1_21CollectiveEpilogueFwdINS6_IJSA_NS7_ILi256EEESB_EEES9_SE_SG_Li256ELb0ELb1ELb0ELb0EEENS1_29StaticPersistentTileSchedulerILb0EEEEEEEEEvNT_6ParamsE,"ax",@progbits
	.align	128
.text._ZN7cutlass13device_kernelIN5flash11enable_sm90INS1_16FlashAttnFwdSm90INS1_25CollectiveMainloopFwdSm90ILi2EN4cute5tupleIJNS5_1CILi1EEES8_S8_EEENS6_IJNS7_ILi128EEENS7_ILi96EEENS7_ILi64EEEEEELi256ENS_6half_tEfNS_4arch4Sm90ELb0ELb0ELb0ELb0ELb1ELb0ELb0ELb1ELb0ELb1ELb0ELb0EEENS1_21CollectiveEpilogueFwdINS6_IJSA_NS7_ILi256EEESB_EEES9_SE_SG_Li256ELb0ELb1ELb0ELb0EEENS1_29StaticPersistentTileSchedulerILb0EEEEEEEEEvNT_6ParamsE:
        .type           _ZN7cutlass13device_kernelIN5flash11enable_sm90INS1_16FlashAttnFwdSm90INS1_25CollectiveMainloopFwdSm90ILi2EN4cute5tupleIJNS5_1CILi1EEES8_S8_EEENS6_IJNS7_ILi128EEENS7_ILi96EEENS7_ILi64EEEEEELi256ENS_6half_tEfNS_4arch4Sm90ELb0ELb0ELb0ELb0ELb1ELb0ELb0ELb1ELb0ELb1ELb0ELb0EEENS1_21CollectiveEpilogueFwdINS6_IJSA_NS7_ILi256EEESB_EEES9_SE_SG_Li256ELb0ELb1ELb0ELb0EEENS1_29StaticPersistentTileSchedulerILb0EEEEEEEEEvNT_6ParamsE,@function
        .size           _ZN7cutlass13device_kernelIN5flash11enable_sm90INS1_16FlashAttnFwdSm90INS1_25CollectiveMainloopFwdSm90ILi2EN4cute5tupleIJNS5_1CILi1EEES8_S8_EEENS6_IJNS7_ILi128EEENS7_ILi96EEENS7_ILi64EEEEEELi256ENS_6half_tEfNS_4arch4Sm90ELb0ELb0ELb0ELb0ELb1ELb0ELb0ELb1ELb0ELb1ELb0ELb0EEENS1_21CollectiveEpilogueFwdINS6_IJSA_NS7_ILi256EEESB_EEES9_SE_SG_Li256ELb0ELb1ELb0ELb0EEENS1_29StaticPersistentTileSchedulerILb0EEEEEEEEEvNT_6ParamsE,(.L_x_15551 - _ZN7cutlass13device_kernelIN5flash11enable_sm90INS1_16FlashAttnFwdSm90INS1_25CollectiveMainloopFwdSm90ILi2EN4cute5tupleIJNS5_1CILi1EEES8_S8_EEENS6_IJNS7_ILi128EEENS7_ILi96EEENS7_ILi64EEEEEELi256ENS_6half_tEfNS_4arch4Sm90ELb0ELb0ELb0ELb0ELb1ELb0ELb0ELb1ELb0ELb1ELb0ELb0EEENS1_21CollectiveEpilogueFwdINS6_IJSA_NS7_ILi256EEESB_EEES9_SE_SG_Li256ELb0ELb1ELb0ELb0EEENS1_29StaticPersistentTileSchedulerILb0EEEEEEEEEvNT_6ParamsE)
        .other          _ZN7cutlass13device_kernelIN5flash11enable_sm90INS1_16FlashAttnFwdSm90INS1_25CollectiveMainloopFwdSm90ILi2EN4cute5tupleIJNS5_1CILi1EEES8_S8_EEENS6_IJNS7_ILi128EEENS7_ILi96EEENS7_ILi64EEEEEELi256ENS_6half_tEfNS_4arch4Sm90ELb0ELb0ELb0ELb0ELb1ELb0ELb0ELb1ELb0ELb1ELb0ELb0EEENS1_21CollectiveEpilogueFwdINS6_IJSA_NS7_ILi256EEESB_EEES9_SE_SG_Li256ELb0ELb1ELb0ELb0EEENS1_29StaticPersistentTileSchedulerILb0EEEEEEEEEvNT_6ParamsE,@"STO_CUDA_ENTRY STV_DEFAULT"
_ZN7cutlass13device_kernelIN5flash11enable_sm90INS1_16FlashAttnFwdSm90INS1_25CollectiveMainloopFwdSm90ILi2EN4cute5tupleIJNS5_1CILi1EEES8_S8_EEENS6_IJNS7_ILi128EEENS7_ILi96EEENS7_ILi64EEEEEELi256ENS_6half_tEfNS_4arch4Sm90ELb0ELb0ELb0ELb0ELb1ELb0ELb0ELb1ELb0ELb1ELb0ELb0EEENS1_21CollectiveEpilogueFwdINS6_IJSA_NS7_ILi256EEESB_EEES9_SE_SG_Li256ELb0ELb1ELb0ELb0EEENS1_29StaticPersistentTileSchedulerILb0EEEEEEEEEvNT_6ParamsE:
        /* <DEDUP_REMOVED lines=13> */
[----:B------:R-:W-:-:S04]  /*00d0*/  VOTEU.ALL UP1, P0 ;  /* 0x00000000003f7886 */ /* 0x000fc80000020000 */
        /* <DEDUP_REMOVED lines=31> */
.L_x_9029:
        /* <DEDUP_REMOVED lines=22> */
.L_x_9030:
        /* <DEDUP_REMOVED lines=18> */
.L_x_9031:
        /* <DEDUP_REMOVED lines=22> */
.L_x_9032:
        /* <DEDUP_REMOVED lines=23> */
.L_x_9033:
        /* <DEDUP_REMOVED lines=8> */
.L_x_9035:
[----:B------:R-:W-:-:S08]  /*08a0*/  NOP ;  /* 0x0000000000007918 */ /* 0x000fd00000000000 */
[----:B------:R-:W0:Y:S02]  /*08b0*/  USETMAXREG.TRY_ALLOC.CTAPOOL UP0, 0xe8 ;  /* 0x000000e8000079c8 */ /* 0x000e240008000600 */
[----:B0-----:R-:W-:-:S13]  /*08c0*/  PLOP3.LUT P0, PT, PT, PT, UP0, 0x80, 0x0 ;  /* 0x000000000000781c */ /* 0x001fda0003f0f008 */
[----:B------:R-:W-:Y:S05]  /*08d0*/  @!P0 BRA `(.L_x_9035) ;  /* 0xfffffffc00f08947 */ /* 0x000fea000383ffff */
[----:B------:R-:W-:Y:S01]  /*08e0*/  SHF.R.U32.HI R0, RZ, 0x7, R19 ;  /* 0x00000007ff007819 */ /* 0x000fe20000011613 */
[----:B------:R-:W0:Y:S08]  /*08f0*/  S2UR UR45, SR_CTAID.X ;  /* 0x00000000002d79c3 */ /* 0x000e300000002500 */
[----:B------:R-:W-:Y:S06]  /*0900*/  BAR.ARV 0x8, 0x180 ;  /* 0x0206000000007b1d */ /* 0x000fec0000002000 */
[----:B------:R-:W-:-:S02]  /*0910*/  ISETP.NE.AND P0, PT, R0, 0x1, PT ;  /* 0x000000010000780c */ /* 0x000fc40003f05270 */
[----:B------:R-:W0:Y:S11]  /*0920*/  LDC R0, c[0x0][0xc34] ;  /* 0x00030d00ff007b82 */ /* 0x000e360000000800 */
[----:B------:R-:W-:Y:S06]  /*0930*/  @!P0 BAR.ARV 0x9, 0x100 ;  /* 0x0244000000008b1d */ /* 0x000fec0000002000 */
[----:B0-----:R-:W-:-:S13]  /*0940*/  ISETP.LE.AND P0, PT, R0, UR45, PT ;  /* 0x0000002d00007c0c */ /* 0x001fda000bf03270 */
[----:B------:R-:W-:Y:S05]  /*0950*/  @P0 EXIT ;  /* 0x000000000000094d */ /* 0x000fea0003800000 */
[----:B------:R-:W-:Y:S01]  /*0960*/  VIADD R19, R19, 0xffffff80 ;  /* 0xffffff8013137836 */ /* 0x000fe20000000000 */
[----:B------:R-:W-:Y:S01]  /*0970*/  ULOP3.LUT UR47, UR38, 0x1, URZ, 0xfc, !UPT ;  /* 0x00000001262f7892 */ /* 0x000fe2000f8efc3f */
[----:B------:R-:W-:Y:S01]  /*0980*/  UMOV UR46, URZ ;  /* 0x0000003f002e7c82 */ /* 0x000fe20008000000 */
[----:B------:R-:W-:Y:S02]  /*0990*/  UMOV UR36, URZ ;  /* 0x0000003f00247c82 */ /* 0x000fe40008000000 */
[----:B------:R-:W-:Y:S01]  /*09a0*/  SHF.R.S32.HI R0, RZ, 0x1f, R19 ;  /* 0x0000001fff007819 */ /* 0x000fe20000011413 */
[----:B------:R-:W-:-:S03]  /*09b0*/  UMOV UR37, URZ ;  /* 0x0000003f00257c82 */ /* 0x000fc60008000000 */
[CC--:B------:R-:W-:Y:S02]  /*09c0*/  LEA.HI R3, R0.reuse, R19.reuse, RZ, 0x7 ;  /* 0x0000001300037211 */ /* 0x0c0fe400078f38ff */
[CC--:B------:R-:W-:Y:S02]  /*09d0*/  LEA.HI R4, R0.reuse, R19.reuse, RZ, 0x5 ;  /* 0x0000001300047211 */ /* 0x0c0fe400078f28ff */
[----:B------:R-:W-:Y:S02]  /*09e0*/  LOP3.LUT R2, R3, 0xffffff80, RZ, 0xc0, !PT ;  /* 0xffffff8003027812 */ /* 0x000fe400078ec0ff */
[-C--:B------:R-:W-:Y:S01]  /*09f0*/  LEA.HI R200, R0, R19.reuse, RZ, 0x3 ;  /* 0x0000001300c87211 */ /* 0x080fe200078f18ff */
[----:B------:R-:W-:Y:S01]  /*0a00*/  IMAD.SHL.U32 R6, R4, 0x20, RZ ;  /* 0x0000002004067824 */ /* 0x000fe200078e00ff */
[----:B------:R-:W-:Y:S01]  /*0a10*/  SHF.R.S32.HI R206, RZ, 0x7, R3 ;  /* 0x00000007ffce7819 */ /* 0x000fe20000011403 */
[----:B------:R-:W-:Y:S01]  /*0a20*/  IMAD.IADD R205, R19, 0x1, -R2 ;  /* 0x0000000113cd7824 */ /* 0x000fe200078e0a02 */
[----:B------:R-:W-:-:S02]  /*0a30*/  LEA.HI R2, R0, R19, RZ, 0x4 ;  /* 0x0000001300027211 */ /* 0x000fc400078f20ff */
[----:B------:R-:W-:Y:S02]  /*0a40*/  LOP3.LUT R7, R6, 0xfffffc00, RZ, 0xc0, !PT ;  /* 0xfffffc0006077812 */ /* 0x000fe400078ec0ff */
[----:B------:R-:W-:Y:S02]  /*0a50*/  SHF.R.S32.HI R8, RZ, 0x1f, R205 ;  /* 0x0000001fff087819 */ /* 0x000fe400000114cd */
[----:B------:R-:W-:Y:S02]  /*0a60*/  LOP3.LUT R4, R2, 0x3fffff0, RZ, 0xc0, !PT ;  /* 0x03fffff002047812 */ /* 0x000fe400078ec0ff */
[----:B------:R-:W-:Y:S02]  /*0a70*/  LEA.HI R9, R8, R205, RZ, 0x2 ;  /* 0x000000cd08097211 */ /* 0x000fe400078f10ff */
[----:B------:R-:W-:Y:S01]  /*0a80*/  SHF.R.S32.HI R5, RZ, 0x4, R2 ;  /* 0x00000004ff057819 */ /* 0x000fe20000011402 */
[----:B------:R-:W-:Y:S01]  /*0a90*/  IMAD.IADD R4, R19, 0x1, -R4 ;  /* 0x0000000113047824 */ /* 0x000fe200078e0a04 */
[----:B------:R-:W-:-:S02]  /*0aa0*/  LEA.HI R6, R0, R19, RZ, 0x2 ;  /* 0x0000001300067211 */ /* 0x000fc400078f10ff */
[----:B------:R-:W-:Y:S01]  /*0ab0*/  SHF.R.S32.HI R10, RZ, 0x2, R9 ;  /* 0x00000002ff0a7819 */ /* 0x000fe20000011409 */
[----:B------:R-:W-:Y:S01]  /*0ac0*/  IMAD R7, R4, 0x40, R7 ;  /* 0x0000004004077824 */ /* 0x000fe200078e0207 */
[----:B------:R-:W-:Y:S02]  /*0ad0*/  SHF.R.S32.HI R11, RZ, 0x1f, R9 ;  /* 0x0000001fff0b7819 */ /* 0x000fe40000011409 */
[----:B------:R-:W-:Y:S02]  /*0ae0*/  LEA.HI R2, R2, R5, RZ, 0x1 ;  /* 0x0000000502027211 */ /* 0x000fe400078f08ff */
[----:B------:R-:W-:Y:S02]  /*0af0*/  LOP3.LUT R6, R6, 0xfffffffc, RZ, 0xc0, !PT ;  /* 0xfffffffc06067812 */ /* 0x000fe400078ec0ff */
[----:B------:R-:W-:Y:S02]  /*0b00*/  LEA.HI R11, R11, R10, RZ, 0x3 ;  /* 0x0000000a0b0b7211 */ /* 0x000fe400078f18ff */
[----:B------:R-:W-:Y:S01]  /*0b10*/  LOP3.LUT R2, R2, 0x1ffffffe, RZ, 0xc0, !PT ;  /* 0x1ffffffe02027812 */ /* 0x000fe200078ec0ff */
[----:B------:R-:W-:Y:S01]  /*0b20*/  IMAD.IADD R6, R19, 0x1, -R6 ;  /* 0x0000000113067824 */ /* 0x000fe200078e0a06 */
[----:B------:R-:W-:-:S02]  /*0b30*/  LOP3.LUT R4, R200, 0xfffffff8, RZ, 0xc0, !PT ;  /* 0xfffffff8c8047812 */ /* 0x000fc400078ec0ff */
[----:B------:R-:W-:Y:S01]  /*0b40*/  LOP3.LUT R11, R11, 0xfffffff8, RZ, 0xc0, !PT ;  /* 0xfffffff80b0b7812 */ /* 0x000fe200078ec0ff */
[----:B------:R-:W-:Y:S01]  /*0b50*/  IMAD.IADD R2, R5, 0x1, -R2 ;  /* 0x0000000105027824 */ /* 0x000fe200078e0a02 */
[----:B------:R-:W-:Y:S01]  /*0b60*/  LEA.HI R8, R8, R205, RZ, 0x5 ;  /* 0x000000cd08087211 */ /* 0x000fe200078f28ff */
[----:B------:R-:W-:Y:S01]  /*0b70*/  IMAD.IADD R19, R19, 0x1, -R4 ;  /* 0x0000000113137824 */ /* 0x000fe200078e0a04 */
[----:B------:R-:W-:Y:S01]  /*0b80*/  LEA.HI R3, R3, R206, RZ, 0x1 ;  /* 0x000000ce03037211 */ /* 0x000fe200078f08ff */
[----:B------:R-:W-:Y:S01]  /*0b90*/  IMAD.IADD R11, R10, 0x1, -R11 ;  /* 0x000000010a0b7824 */ /* 0x000fe200078e0a0b */
[----:B------:R-:W-:Y:S01]  /*0ba0*/  SHF.R.S32.HI R8, RZ, 0x5, R8 ;  /* 0x00000005ff087819 */ /* 0x000fe20000011408 */
[----:B------:R-:W-:Y:S01]  /*0bb0*/  IMAD R210, R2, 0x8, R7 ;  /* 0x0000000802d27824 */ /* 0x000fe200078e0207 */
[----:B------:R-:W-:Y:S01]  /*0bc0*/  LEA.HI R0, R6, R6, RZ, 0x1 ;  /* 0x0000000606007211 */ /* 0x000fe200078f08ff */
[----:B------:R-:W-:Y:S01]  /*0bd0*/  IMAD.SHL.U32 R2, R19, 0x8, RZ ;  /* 0x0000000813027824 */ /* 0x000fe200078e00ff */
[----:B------:R-:W-:Y:S01]  /*0be0*/  LOP3.LUT R3, R3, 0x3fffffe, RZ, 0xc0, !PT ;  /* 0x03fffffe03037812 */ /* 0x000fe200078ec0ff */
[----:B------:R-:W-:Y:S01]  /*0bf0*/  IMAD R8, R8, 0x10, R11 ;  /* 0x0000001008087824 */ /* 0x000fe200078e020b */
[----:B------:R-:W-:Y:S01]  /*0c00*/  LOP3.LUT R5, R0, 0x1ffffffe, RZ, 0xc0, !PT ;  /* 0x1ffffffe00057812 */ /* 0x000fe200078ec0ff */
[----:B------:R-:W-:Y:S01]  /*0c10*/  VIADD R18, R2, 0x40 ;  /* 0x0000004002127836 */ /* 0x000fe20000000000 */
[----:B------:R-:W-:Y:S01]  /*0c20*/  LOP3.LUT R208, R9, 0x7ffffffc, RZ, 0xc0, !PT ;  /* 0x7ffffffc09d07812 */ /* 0x000fe200078ec0ff */
[----:B------:R-:W-:Y:S01]  /*0c30*/  IMAD.IADD R3, R206, 0x1, -R3 ;  /* 0x00000001ce037824 */ /* 0x000fe200078e0a03 */
[----:B------:R-:W-:Y:S01]  /*0c40*/  SHF.R.S32.HI R200, RZ, 0x3, R200 ;  /* 0x00000003ffc87819 */ /* 0x000fe200000114c8 */
[C---:B------:R-:W-:Y:S01]  /*0c50*/  VIADD R17, R2.reuse, 0x80 ;  /* 0x0000008002117836 */ /* 0x040fe20000000000 */
[----:B------:R-:W-:Y:S01]  /*0c60*/  SHF.R.S32.HI R214, RZ, 0x1f, R18 ;  /* 0x0000001fffd67819 */ /* 0x000fe20000011412 */
[----:B------:R-:W-:Y:S01]  /*0c70*/  VIADD R16, R2, 0xc0 ;  /* 0x000000c002107836 */ /* 0x000fe20000000000 */
[----:B------:R-:W-:Y:S01]  /*0c80*/  IADD3 R208, R205, -R208, RZ ;  /* 0x800000d0cdd07210 */ /* 0x000fe20007ffe0ff */
[----:B------:R-:W-:Y:S01]  /*0c90*/  IMAD.IADD R6, R6, 0x1, -R5 ;  /* 0x0000000106067824 */ /* 0x000fe200078e0a05 */
[----:B------:R-:W-:Y:S01]  /*0ca0*/  SHF.R.S32.HI R213, RZ, 0x1f, R17 ;  /* 0x0000001fffd57819 */ /* 0x000fe20000011411 */
[----:B------:R-:W-:Y:S01]  /*0cb0*/  IMAD R207, R3, 0x40, R8 ;  /* 0x0000004003cf7824 */ /* 0x000fe200078e0208 */
[----:B------:R-:W-:-:S03]  /*0cc0*/  SHF.R.S32.HI R212, RZ, 0x1f, R16 ;  /* 0x0000001fffd47819 */ /* 0x000fc60000011410 */
[----:B------:R-:W-:-:S07]  /*0cd0*/  IMAD R209, R6, 0x8, R207 ;  /* 0x0000000806d17824 */ /* 0x000fce00078e02cf */
.L_x_9068:
[----:B0-----:R-:W0:Y:S01]  /*0ce0*/  SHFL.IDX PT, R0, R206, RZ, 0x1f ;  /* 0x00001fffce007589 */ /* 0x001e2200000e0000 */
[----:B-1----:R-:W1:Y:S01]  /*0cf0*/  S2UR UR39, SR_CgaCtaId ;  /* 0x00000000002779c3 */ /* 0x002e620000008800 */
[----:B------:R-:W-:Y:S01]  /*0d00*/  ULDC.64 UR6, c[0x0][0x418] ;  /* 0x0001060000067ab9 */ /* 0x000fe20000000a00 */
[----:B------:R-:W-:Y:S01]  /*0d10*/  ULDC UR4, c[0x0][0xc38] ;  /* 0x00030e0000047ab9 */ /* 0x000fe20000000800 */
[----:B------:R-:W-:Y:S02]  /*0d20*/  UISETP.NE.U32.AND UP0, UPT, UR6, URZ, UPT ;  /* 0x0000003f0600728c */ /* 0x000fe4000bf05070 */
[----:B------:R-:W-:Y:S01]  /*0d30*/  UISETP.NE.AND UP1, UPT, UR4, 0x1, UPT ;  /* 0x000000010400788c */ /* 0x000fe2000bf25270 */
[----:B------:R-:W-:Y:S02]  /*0d40*/  UMOV UR41, 0x400 ;  /* 0x0000040000297882 */ /* 0x000fe40000000000 */
[----:B------:R-:W-:Y:S01]  /*0d50*/  ULDC UR4, c[0x0][0xc44] ;  /* 0x0003110000047ab9 */ /* 0x000fe20000000800 */
[----:B------:R-:W-:-:S02]  /*0d60*/  UISETP.NE.AND.EX UP0, UPT, UR7, URZ, UPT, UP0 ;  /* 0x0000003f0700728c */ /* 0x000fc4000bf05300 */
[----:B------:R-:W-:Y:S01]  /*0d70*/  UISETP.NE.AND UP2, UPT, UR4, 0x1, UPT ;  /* 0x000000010400788c */ /* 0x000fe2000bf45270 */
[----:B------:R-:W-:Y:S01]  /*0d80*/  ULDC UR42, c[0x0][0x424] ;  /* 0x00010900002a7ab9 */ /* 0x000fe20000000800 */
[----:B------:R-:W-:Y:S01]  /*0d90*/  ULDC UR10, c[0x0][0x2f0] ;  /* 0x0000bc00000a7ab9 */ /* 0x000fe20000000800 */
[----:B------:R-:W-:Y:S02]  /*0da0*/  USEL UR42, UR42, 0x1, UP0 ;  /* 0x000000012a2a7887 */ /* 0x000fe40008000000 */
[----:B------:R-:W-:Y:S01]  /*0db0*/  @UP1 ULDC UR4, c[0x0][0xc3c] ;  /* 0x00030f0000041ab9 */ /* 0x000fe20000000800 */
[----:B------:R-:W-:Y:S01]  /*0dc0*/  @UP1 ULDC UR12, c[0x0][0xc40] ;  /* 0x00031000000c1ab9 */ /* 0x000fe20000000800 */
[----:B------:R-:W-:Y:S02]  /*0dd0*/  UIMAD.WIDE.U32 UR4, UR45, UR4, URZ ;  /* 0x000000042d0472a5 */ /* 0x000fe4000f8e003f */
[----:B------:R-:W-:Y:S01]  /*0de0*/  UIMAD UR42, UR42, UR10, URZ ;  /* 0x0000000a2a2a72a4 */ /* 0x000fe2000f8e023f */
[----:B0-----:R-:W-:Y:S01]  /*0df0*/  R2UR UR6, R0 ;  /* 0x00000000000672ca */ /* 0x001fe200000e0000 */
[----:B-1----:R-:W-:Y:S01]  /*0e00*/  ULEA UR41, UR39, UR41, 0x18 ;  /* 0x0000002927297291 */ /* 0x002fe2000f8ec03f */
[----:B------:R-:W-:Y:S01]  /*0e10*/  UMOV UR40, UR45 ;  /* 0x0000002d00287c82 */ /* 0x000fe20008000000 */
[----:B------:R-:W-:-:S02]  /*0e20*/  @UP1 USHF.R.U32.HI UR40, URZ, UR12, UR5 ;  /* 0x0000000c3f281299 */ /* 0x000fc40008011605 */
[----:B------:R-:W-:Y:S01]  /*0e30*/  UIADD3 UR11, UR41, 0x18400, URZ ;  /* 0x00018400290b7890 */ /* 0x000fe2000fffe03f */
[----:B------:R-:W-:-:S03]  /*0e40*/  @UP2 ULDC.64 UR8, c[0x0][0xc48] ;  /* 0x0003120000082ab9 */ /* 0x000fc60000000a00 */
[----:B------:R-:W-:Y:S02]  /*0e50*/  ULOP3.LUT UP0, URZ, UR11, 0x1bf, URZ, 0xc0, !UPT ;  /* 0x000001bf0b3f7892 */ /* 0x000fe4000f80c03f */
[----:B------:R-:W-:Y:S02]  /*0e60*/  UIMAD.WIDE.U32 UR4, UR40, UR8, URZ ;  /* 0x00000008280472a5 */ /* 0x000fe4000f8e003f */
[----:B------:R-:W-:Y:S02]  /*0e70*/  ULEA.HI UR7, UR6, UR6, URZ, 0x1 ;  /* 0x0000000606077291 */ /* 0x000fe4000f8f083f */
[----:B------:R-:W-:Y:S01]  /*0e80*/  PLOP3.LUT P0, PT, PT, PT, UP0, 0x80, 0x0 ;  /* 0x000000000000781c */ /* 0x000fe20003f0f008 */
[----:B------:R-:W-:Y:S01]  /*0e90*/  UMOV UR43, UR40 ;  /* 0x00000028002b7c82 */ /* 0x000fe20008000000 */
[----:B------:R-:W-:Y:S02]  /*0ea0*/  ULOP3.LUT UR7, UR7, 0x1e, URZ, 0xc0, !UPT ;  /* 0x0000001e07077892 */ /* 0x000fe4000f8ec03f */
[----:B------:R-:W-:-:S02]  /*0eb0*/  @UP2 USHF.R.U32.HI UR43, URZ, UR9, UR5 ;  /* 0x000000093f2b2299 */ /* 0x000fc40008011605 */
[----:B------:R-:W-:Y:S02]  /*0ec0*/  UIADD3 UR7, UR6, -UR7, URZ ;  /* 0x8000000706077290 */ /* 0x000fe4000fffe03f */
[----:B------:R-:W-:Y:S02]  /*0ed0*/  UIADD3 UR6, UR42, 0x5f, URZ ;  /* 0x0000005f2a067890 */ /* 0x000fe4000fffe03f */
[----:B------:R-:W-:Y:S02]  /*0ee0*/  ULEA UR8, UR7, UR11, 0xd ;  /* 0x0000000b07087291 */ /* 0x000fe4000f8e683f */
[----:B------:R-:W-:Y:S02]  /*0ef0*/  UIMAD.WIDE UR6, UR6, 0x2aaaaaab, URZ ;  /* 0x2aaaaaab060678a5 */ /* 0x000fe4000f8e023f */
[----:B------:R-:W-:Y:S02]  /*0f00*/  USHF.R.U32.HI UR8, URZ, 0x4, UR8 ;  /* 0x000000043f087899 */ /* 0x000fe40008011608 */
[----:B------:R-:W-:-:S02]  /*0f10*/  USHF.R.U32.HI UR44, URZ, 0x1f, UR7 ;  /* 0x0000001f3f2c7899 */ /* 0x000fc40008011607 */
[----:B------:R-:W-:Y:S02]  /*0f20*/  ULOP3.LUT UR50, UR8, 0x3fff, URZ, 0xc0, !UPT ;  /* 0x00003fff08327892 */ /* 0x000fe4000f8ec03f */
[----:B------:R-:W-:Y:S01]  /*0f30*/  ULEA.HI.SX32 UR44, UR7, UR44, 0x1c ;  /* 0x0000002c072c7291 */ /* 0x000fe2000f8fe23f */
[----:B--234-:R-:W-:Y:S11]  /*0f40*/  @!P0 BRA `(.L_x_9036) ;  /* 0x0000000000408947 */ /* 0x01cff60003800000 */
        /* <DEDUP_REMOVED lines=16> */
.L_x_9036:
[----:B------:R-:W-:Y:S01]  /*1050*/  ULOP3.LUT UR4, UR46, 0x1, URZ, 0xc0, !UPT ;  /* 0x000000012e047892 */ /* 0x000fe2000f8ec03f */
[----:B------:R-:W0:Y:S05]  /*1060*/  S2R R20, SR_TID.X ;  /* 0x0000000000147919 */ /* 0x000e2a0000002100 */
[----:B------:R-:W-:-:S05]  /*1070*/  IMAD.U32 R0, RZ, RZ, UR4 ;  /* 0x00000004ff007e24 */ /* 0x000fca000f8e00ff */
[----:B------:R-:W-:-:S04]  /*1080*/  SHF.L.U32 R0, R0, 0x1f, RZ ;  /* 0x0000001f00007819 */ /* 0x000fc800000006ff */
[----:B------:R-:W1:Y:S01]  /*1090*/  SYNCS.PHASECHK.TRANS64.TRYWAIT P0, [UR41+0x22800], R0 ;  /* 0x02280000ff0075a7 */ /* 0x000e620008000169 */
[----:B0-----:R-:W-:-:S05]  /*10a0*/  SHF.R.U32.HI R20, RZ, 0x7, R20 ;  /* 0x00000007ff147819 */ /* 0x001fca0000011614 */
[----:B------:R-:W-:Y:S01]  /*10b0*/  VIADD R7, R20, 0x8 ;  /* 0x0000000814077836 */ /* 0x000fe20000000000 */
[----:B-1----:R-:W-:Y:S06]  /*10c0*/  @!P0 BRA `(.L_x_9037) ;  /* 0x0000009c005c8947 */ /* 0x002fec0003800000 */
.L_x_9118:
[----:B0-----:R-:W-:Y:S01]  /*10d0*/  IMAD.U32 R0, RZ, RZ, UR47 ;  /* 0x0000002fff007e24 */ /* 0x001fe2000f8e00ff */
[----:B------:R-:W-:Y:S05]  /*10e0*/  WARPSYNC.ALL ;  /* 0x0000000000007948 */ /* 0x000fea0003800000 */
[----:B------:R0:W-:Y:S01]  /*10f0*/  BAR.SYNC.DEFER_BLOCKING R7, 0x100 ;  /* 0x000400070000751d */ /* 0x0001e20000010000 */
[----:B------:R-:W-:-:S13]  /*1100*/  ISETP.NE.AND P0, PT, R0, 0x3, PT ;  /* 0x000000030000780c */ /* 0x000fda0003f05270 */
[----:B0-----:R-:W-:Y:S05]  /*1110*/  @!P0 BRA `(.L_x_9038) ;  /* 0x0000000000048947 */ /* 0x001fea0003800000 */
[----:B------:R-:W-:Y:S01]  /*1120*/  BPT.TRAP 0x1 ;  /* 0x000000040000795c */ /* 0x000fe20000300000 */
.L_x_9038:
[----:B------:R-:W-:Y:S01]  /*1130*/  ULEA UR22, UR37, UR41, 0x3 ;  /* 0x0000002925167291 */ /* 0x000fe2000f8e183f */
[----:B------:R-:W-:-:S05]  /*1140*/  IMAD.U32 R8, RZ, RZ, UR36 ;  /* 0x00000024ff087e24 */ /* 0x000fca000f8e00ff */
[----:B------:R-:W-:-:S04]  /*1150*/  SHF.L.U32 R8, R8, 0x1f, RZ ;  /* 0x0000001f08087819 */ /* 0x000fc800000006ff */
[----:B------:R0:W1:Y:S01]  /*1160*/  SYNCS.PHASECHK.TRANS64.TRYWAIT P1, [UR22+0x22830], R8 ;  /* 0x02283008ff0075a7 */ /* 0x0000620008020156 */
[----:B------:R-:W-:Y:S05]  /*1170*/  @!P0 BRA `(.L_x_9039) ;  /* 0x0000000000048947 */ /* 0x000fea0003800000 */
[----:B------:R-:W-:Y:S01]  /*1180*/  BPT.TRAP 0x1 ;  /* 0x000000040000795c */ /* 0x000fe20000300000 */
.L_x_9039:
[----:B-1----:R-:W-:Y:S05]  /*1190*/  @P1 BRA `(.L_x_9040) ;  /* 0x0000000000081947 */ /* 0x002fea0003800000 */
[----:B------:R-:W1:Y:S02]  /*11a0*/  SYNCS.PHASECHK.TRANS64.TRYWAIT P1, [UR22+0x22830], R8 ;  /* 0x02283008ff0075a7 */ /* 0x000e640008020156 */
[----:B-1----:R-:W-:Y:S05]  /*11b0*/  @!P1 BRA `(.L_x_9041) ;  /* 0x0000009c00389947 */ /* 0x002fea0003800000 */
.L_x_9040:
[----:B------:R-:W-:Y:S01]  /*11c0*/  UIADD3 UR4, UR41, 0x1c400, URZ ;  /* 0x0001c40029047890 */ /* 0x000fe2000fffe03f */
[----:B------:R-:W-:Y:S01]  /*11d0*/  WARPGROUP.ARRIVE ;  /* 0x00000000000079c5 */ /* 0x000fe20000000000 */
[----:B------:R-:W-:Y:S01]  /*11e0*/  UMOV UR5, 0x40000040 ;  /* 0x4000004000057882 */ /* 0x000fe20000000000 */
[----:B------:R-:W-:Y:S01]  /*11f0*/  UMOV UR7, 0x40000040 ;  /* 0x4000004000077882 */ /* 0x000fe20000000000 */
[----:B------:R-:W-:-:S03]  /*1200*/  USHF.R.U32.HI UR4, URZ, 0x4, UR4 ;  /* 0x000000043f047899 */ /* 0x000fc60008011604 */
[----:B------:R-:W2:Y:S01]  /*1210*/  S2R R0, SR_TID.X ;  /* 0x0000000000007919 */ /* 0x000ea20000002100 */
[----:B------:R-:W-:Y:S01]  /*1220*/  UMOV UR9, 0x40000040 ;  /* 0x4000004000097882 */ /* 0x000fe20000000000 */
[----:B------:R-:W-:Y:S01]  /*1230*/  UMOV UR11, 0x40000040 ;  /* 0x40000040000b7882 */ /* 0x000fe20000000000 */
[----:B------:R-:W-:Y:S01]  /*1240*/  ULOP3.LUT UR4, UR4, 0x3fff, URZ, 0xc0, !UPT ;  /* 0x00003fff04047892 */ /* 0x000fe2000f8ec03f */
[----:B------:R-:W-:Y:S01]  /*1250*/  UMOV UR13, 0x40000040 ;  /* 0x40000040000d7882 */ /* 0x000fe20000000000 */
[----:B------:R-:W-:Y:S02]  /*1260*/  UMOV UR15, 0x40000040 ;  /* 0x40000040000f7882 */ /* 0x000fe40000000000 */
[----:B------:R-:W-:Y:S02]  /*1270*/  ULOP3.LUT UR20, UR4, 0x10000, URZ, 0xfc, !UPT ;  /* 0x0001000004147892 */ /* 0x000fe4000f8efc3f */
[----:B------:R-:W-:Y:S02]  /*1280*/  ULOP3.LUT UR4, UR50, 0x10000, URZ, 0xfc, !UPT ;  /* 0x0001000032047892 */ /* 0x000fe4000f8efc3f */
[----:B------:R-:W-:-:S02]  /*1290*/  UIMAD UR6, UR37, 0x300, UR20 ;  /* 0x00000300250678a4 */ /* 0x000fc4000f8e0214 */
[----:B------:R-:W-:Y:S02]  /*12a0*/  UIADD3 UR8, UR4, 0x2, URZ ;  /* 0x0000000204087890 */ /* 0x000fe4000fffe03f */
[----:B------:R-:W-:Y:S02]  /*12b0*/  UIADD3 UR10, UR6, 0x2, URZ ;  /* 0x00000002060a7890 */ /* 0x000fe4000fffe03f */
[----:B------:R-:W-:Y:S02]  /*12c0*/  UIADD3 UR12, UR4, 0x4, URZ ;  /* 0x00000004040c7890 */ /* 0x000fe4000fffe03f */
[----:B------:R-:W-:Y:S02]  /*12d0*/  UIADD3 UR14, UR6, 0x4, URZ ;  /* 0x00000004060e7890 */ /* 0x000fe4000fffe03f */
[----:B------:R-:W-:Y:S01]  /*12e0*/  HGMMA.64x96x16.F32 R24, gdesc[UR4], RZ, !UPT, gsb0 ;  /* 0x01600000041879f0 */ /* 0x000fe2000c0008ff */
[----:B------:R-:W-:Y:S02]  /*12f0*/  UIADD3 UR16, UR4, 0x6, URZ ;  /* 0x0000000604107890 */ /* 0x000fe4000fffe03f */
[----:B------:R-:W-:Y:S01]  /*1300*/  UIADD3 UR18, UR6, 0x6, URZ ;  /* 0x0000000606127890 */ /* 0x000fe2000fffe03f */
[----:B------:R-:W-:Y:S01]  /*1310*/  UMOV UR17, 0x40000040 ;  /* 0x4000004000117882 */ /* 0x000fe20000000000 */
[----:B------:R-:W-:Y:S01]  /*1320*/  UMOV UR19, 0x40000040 ;  /* 0x4000004000137882 */ /* 0x000fe20000000000 */
[----:B--2---:R-:W-:-:S04]  /*1330*/  SHF.R.U32.HI R0, RZ, 0x7, R0 ;  /* 0x00000007ff007819 */ /* 0x004fc80000011600 */
[----:B------:R-:W-:Y:S01]  /*1340*/  IADD3 R0, -R0, 0xb, RZ ;  /* 0x0000000b00007810 */ /* 0x000fe20007ffe1ff */
        /* <DEDUP_REMOVED lines=10> */
[----:B------:R2:W-:Y:S06]  /*13f0*/  BAR.ARV R0, 0x100 ;  /* 0x000400000000751d */ /* 0x0005ec0000002000 */
[----:B------:R-:W-:Y:S05]  /*1400*/  @!P0 BRA `(.L_x_9042) ;  /* 0x0000000000048947 */ /* 0x000fea0003800000 */
[----:B------:R-:W-:Y:S01]  /*1410*/  BPT.TRAP 0x1 ;  /* 0x000000040000795c */ /* 0x000fe20000300000 */
.L_x_9042:
[----:B------:R-:W-:Y:S01]  /*1420*/  UIMAD UR6, UR44, -0x60, UR42 ;  /* 0xffffffa02c0678a4 */ /* 0x000fe2000f8e022a */
[----:B------:R-:W-:Y:S01]  /*1430*/  P2R R11, PR, RZ, 0x1 ;  /* 0x00000001ff0b7803 */ /* 0x000fe20000000000 */
[----:B------:R-:W-:Y:S02]  /*1440*/  ULDC UR10, c[0x0][0x988] ;  /* 0x00026200000a7ab9 */ /* 0x000fe40000000800 */
[----:B------:R-:W-:-:S06]  /*1450*/  UIADD3 UR6, UR6, 0x60, URZ ;  /* 0x0000006006067890 */ /* 0x000fcc000fffe03f */
[----:B-1----:R-:W-:Y:S01]  /*1460*/  IMAD.U32 R3, RZ, RZ, UR6 ;  /* 0x00000006ff037e24 */ /* 0x002fe2000f8e00ff */
[----:B------:R-:W-:-:S03]  /*1470*/  UIADD3 UR6, UR22, 0x22840, URZ ;  /* 0x0002284016067890 */ /* 0x000fc6000fffe03f */
[----:B------:R-:W-:Y:S01]  /*1480*/  IMAD R3, R208, -0x2, R3 ;  /* 0xfffffffed0037824 */ /* 0x000fe200078e0203 */
[----:B------:R-:W-:-:S04]  /*1490*/  UPRMT UR6, UR39, 0x654, UR6 ;  /* 0x0000065427067896 */ /* 0x000fc80008000006 */
[C---:B------:R-:W-:Y:S02]  /*14a0*/  ISETP.GT.AND P6, PT, R3.reuse, RZ, PT ;  /* 0x000000ff0300720c */ /* 0x040fe40003fc4270 */
[C---:B------:R-:W-:Y:S02]  /*14b0*/  ISETP.GT.AND P5, PT, R3.reuse, 0x1, PT ;  /* 0x000000010300780c */ /* 0x040fe40003fa4270 */
[----:B------:R-:W-:Y:S01]  /*14c0*/  ISETP.GT.AND P4, PT, R3, 0x8, PT ;  /* 0x000000080300780c */ /* 0x000fe20003f84270 */
[----:B------:R-:W-:Y:S01]  /*14d0*/  SYNCS.ARRIVE.TRANS64.RED.A1T0 RZ, [UR6], RZ ;  /* 0x000000ffffff79a7 */ /* 0x000fe20008100406 */
        /* <DEDUP_REMOVED lines=85> */
[----:B------:R-:W-:Y:S02]  /*1a30*/  FMNMX.FTZ R5, R26, R27, !PT ;  /* 0x0000001b1a057209 */ /* 0x000fe40007810000 */
[----:B------:R-:W-:-:S02]  /*1a40*/  FMNMX.FTZ R6, R69, R4, !PT ;  /* 0x0000000445067209 */ /* 0x000fc40007810000 */
[----:B------:R-:W-:Y:S02]  /*1a50*/  FSEL R62, R62, -INF , P6 ;  /* 0xff8000003e3e7808 */ /* 0x000fe40003000000 */
[----:B------:R-:W-:Y:S01]  /*1a60*/  FSEL R63, R63, -INF , P5 ;  /* 0xff8000003f3f7808 */ /* 0x000fe20002800000 */
[----:B------:R-:W1:Y:S01]  /*1a70*/  SHFL.BFLY PT, R3, R6, 0x2, 0x1f ;  /* 0x0c401f0006037f89 */ /* 0x000e6200000e0000 */
[----:B------:R-:W-:Y:S02]  /*1a80*/  FSEL R66, R66, -INF , P4 ;  /* 0xff80000042427808 */ /* 0x000fe40002000000 */
[----:B------:R-:W-:Y:S02]  /*1a90*/  FSEL R67, R67, -INF , P3 ;  /* 0xff80000043437808 */ /* 0x000fe40001800000 */
[----:B------:R-:W-:Y:S02]  /*1aa0*/  FSEL R70, R70, -INF , P2 ;  /* 0xff80000046467808 */ /* 0x000fe40001000000 */
[----:B------:R-:W-:-:S02]  /*1ab0*/  FSEL R71, R71, -INF , P1 ;  /* 0xff80000047477808 */ /* 0x000fc40000800000 */
[----:B-1----:R-:W-:-:S05]  /*1ac0*/  FMNMX.FTZ R9, R6, R3, !PT ;  /* 0x0000000306097209 */ /* 0x002fca0007810000 */
[----:B------:R-:W1:Y:S02]  /*1ad0*/  SHFL.BFLY PT, R4, R9, 0x1, 0x1f ;  /* 0x0c201f0009047f89 */ /* 0x000e6400000e0000 */
[----:B-1----:R-:W-:-:S04]  /*1ae0*/  FMNMX.FTZ R3, R9, R4, !PT ;  /* 0x0000000409037209 */ /* 0x002fc80007810000 */
[C---:B------:R-:W-:Y:S01]  /*1af0*/  FSETP.NEU.FTZ.AND P0, PT, R3.reuse, -INF , PT ;  /* 0xff8000000300780b */ /* 0x040fe20003f1d000 */
[----:B------:R-:W-:-:S05]  /*1b00*/  FMUL.FTZ R4, R3, UR10 ;  /* 0x0000000a03047c20 */ /* 0x000fca0008410000 */
[----:B------:R-:W-:Y:S02]  /*1b10*/  FSEL R10, R4, RZ, P0 ;  /* 0x000000ff040a7208 */ /* 0x000fe40000000000 */
[----:B------:R-:W-:Y:S02]  /*1b20*/  FMNMX.FTZ R4, R30, R5, !PT ;  /* 0x000000051e047209 */ /* 0x000fe40007810000 */
[----:B------:R-:W-:Y:S01]  /*1b30*/  ISETP.NE.AND P0, PT, R11, RZ, PT ;  /* 0x000000ff0b00720c */ /* 0x000fe20003f05270 */
        /* <DEDUP_REMOVED lines=14> */
[----:B------:R-:W1:Y:S01]  /*1c20*/  MUFU.EX2 R25, R25 ;  /* 0x0000001900197308 */ /* 0x000e620000000800 */
[--C-:B------:R-:W-:Y:S01]  /*1c30*/  FFMA.FTZ R41, R41, UR10, -R10.reuse ;  /* 0x0000000a29297c23 */ /* 0x100fe2000801080a */
        /* <DEDUP_REMOVED lines=14> */
[----:B------:R-:W3:Y:S01]  /*1d20*/  MUFU.EX2 R29, R29 ;  /* 0x0000001d001d7308 */ /* 0x000ee20000000800 */
[--C-:B------:R-:W-:Y:S01]  /*1d30*/  FFMA.FTZ R61, R61, UR10, -R10.reuse ;  /* 0x0000000a3d3d7c23 */ /* 0x100fe2000801080a */
[--C-:B------:R-:W-:Y:S01]  /*1d40*/  FFMA.FTZ R64, R64, UR10, -R10.reuse ;  /* 0x0000000a40407c23 */ /* 0x100fe2000801080a */
[----:B------:R-:W-:Y:S01]  /*1d50*/  FMNMX.FTZ R5, R47, R4, !PT ;  /* 0x000000042f057209 */ /* 0x000fe20007810000 */
[--C-:B------:R-:W-:Y:S01]  /*1d60*/  FFMA.FTZ R65, R65, UR10, -R10.reuse ;  /* 0x0000000a41417c23 */ /* 0x100fe2000801080a */
[--C-:B------:R-:W-:Y:S01]  /*1d70*/  FFMA.FTZ R68, R68, UR10, -R10.reuse ;  /* 0x0000000a44447c23 */ /* 0x100fe2000801080a */
[----:B------:R-:W-:Y:S01]  /*1d80*/  FFMA.FTZ R10, R69, UR10, -R10 ;  /* 0x0000000a450a7c23 */ /* 0x000fe2000801080a */
[----:B------:R-:W-:Y:S01]  /*1d90*/  FMNMX.FTZ R4, R50, R5, !PT ;  /* 0x0000000532047209 */ /* 0x000fe20007810000 */
[----:B------:R-:W-:Y:S01]  /*1da0*/  MUFU.EX2 R32, R32 ;  /* 0x0000002000207308 */ /* 0x000fe20000000800 */
[----:B-1----:R-:W-:Y:S01]  /*1db0*/  FADD.FTZ R9, R24, R25 ;  /* 0x0000001918097221 */ /* 0x002fe20000010000 */
[----:B------:R-:W-:-:S02]  /*1dc0*/  F2FP.F16.F32.PACK_AB R152, R25, R24 ;  /* 0x000000181998723e */ /* 0x000fc400000000ff */
[----:B------:R-:W-:-:S04]  /*1dd0*/  FMNMX.FTZ R5, R51, R4, !PT ;  /* 0x0000000433057209 */ /* 0x000fc80007810000 */
[----:B------:R-:W-:Y:S01]  /*1de0*/  FMNMX.FTZ R4, R54, R5, !PT ;  /* 0x0000000536047209 */ /* 0x000fe20007810000 */
[----:B------:R-:W1:Y:S01]  /*1df0*/  MUFU.EX2 R33, R33 ;  /* 0x0000002100217308 */ /* 0x000e620000000800 */
[----:B---3--:R-:W-:Y:S02]  /*1e00*/  F2FP.F16.F32.PACK_AB R154, R29, R28 ;  /* 0x0000001c1d9a723e */ /* 0x008fe400000000ff */
[----:B------:R-:W-:-:S04]  /*1e10*/  FMNMX.FTZ R5, R55, R4, !PT ;  /* 0x0000000437057209 */ /* 0x000fc80007810000 */
[----:B------:R-:W-:Y:S01]  /*1e20*/  FMNMX.FTZ R4, R58, R5, !PT ;  /* 0x000000053a047209 */ /* 0x000fe20007810000 */
[----:B------:R-:W-:Y:S03]  /*1e30*/  MUFU.EX2 R36, R36 ;  /* 0x0000002400247308 */ /* 0x000fe60000000800 */
[----:B------:R-:W-:-:S04]  /*1e40*/  FMNMX.FTZ R5, R59, R4, !PT ;  /* 0x000000043b057209 */ /* 0x000fc80007810000 */
[----:B------:R-:W-:Y:S01]  /*1e50*/  FMNMX.FTZ R4, R62, R5, !PT ;  /* 0x000000053e047209 */ /* 0x000fe20007810000 */
[----:B------:R-:W3:Y:S01]  /*1e60*/  MUFU.EX2 R37, R37 ;  /* 0x0000002500257308 */ /* 0x000ee20000000800 */
[----:B-1----:R-:W-:Y:S02]  /*1e70*/  F2FP.F16.F32.PACK_AB R156, R33, R32 ;  /* 0x00000020219c723e */ /* 0x002fe400000000ff */
[----:B------:R-:W-:-:S04]  /*1e80*/  FMNMX.FTZ R5, R63, R4, !PT ;  /* 0x000000043f057209 */ /* 0x000fc80007810000 */
[----:B------:R-:W-:Y:S01]  /*1e90*/  FMNMX.FTZ R4, R66, R5, !PT ;  /* 0x0000000542047209 */ /* 0x000fe20007810000 */
[----:B------:R-:W-:Y:S03]  /*1ea0*/  MUFU.EX2 R40, R40 ;  /* 0x0000002800287308 */ /* 0x000fe60000000800 */
[----:B------:R-:W-:-:S04]  /*1eb0*/  FMNMX.FTZ R5, R67, R4, !PT ;  /* 0x0000000443057209 */ /* 0x000fc80007810000 */
[----:B------:R-:W-:Y:S01]  /*1ec0*/  FMNMX.FTZ R4, R70, R5, !PT ;  /* 0x0000000546047209 */ /* 0x000fe20007810000 */
[----:B------:R-:W1:Y:S01]  /*1ed0*/  MUFU.EX2 R41, R41 ;  /* 0x0000002900297308 */ /* 0x000e620000000800 */
[----:B---3--:R-:W-:Y:S02]  /*1ee0*/  F2FP.F16.F32.PACK_AB R158, R37, R36 ;  /* 0x00000024259e723e */ /* 0x008fe400000000ff */
[----:B------:R-:W-:-:S05]  /*1ef0*/  FMNMX.FTZ R4, R71, R4, !PT ;  /* 0x0000000447047209 */ /* 0x000fca0007810000 */
[----:B------:R-:W3:Y:S01]  /*1f00*/  SHFL.BFLY PT, R5, R4, 0x2, 0x1f ;  /* 0x0c401f0004057f89 */ /* 0x000ee200000e0000 */
[----:B------:R-:W-:Y:S08]  /*1f10*/  MUFU.EX2 R44, R44 ;  /* 0x0000002c002c7308 */ /* 0x000ff00000000800 */
[----:B------:R-:W4:Y:S01]  /*1f20*/  MUFU.EX2 R45, R45 ;  /* 0x0000002d002d7308 */ /* 0x000f220000000800 */
[----:B-1----:R-:W-:-:S07]  /*1f30*/  F2FP.F16.F32.PACK_AB R160, R41, R40 ;  /* 0x0000002829a0723e */ /* 0x002fce00000000ff */
[----:B------:R-:W-:Y:S01]  /*1f40*/  MUFU.EX2 R48, R48 ;  /* 0x0000003000307308 */ /* 0x000fe20000000800 */
[----:B---3--:R-:W-:-:S07]  /*1f50*/  FMNMX.FTZ R5, R4, R5, !PT ;  /* 0x0000000504057209 */ /* 0x008fce0007810000 */
[----:B------:R-:W1:Y:S01]  /*1f60*/  MUFU.EX2 R49, R49 ;  /* 0x0000003100317308 */ /* 0x000e620000000800 */
[----:B----4-:R-:W-:Y:S01]  /*1f70*/  F2FP.F16.F32.PACK_AB R162, R45, R44 ;  /* 0x0000002c2da2723e */ /* 0x010fe200000000ff */
[----:B------:R-:W3:Y:S06]  /*1f80*/  SHFL.BFLY PT, R4, R5, 0x1, 0x1f ;  /* 0x0c201f0005047f89 */ /* 0x000eec00000e0000 */
[----:B------:R-:W-:Y:S08]  /*1f90*/  MUFU.EX2 R52, R52 ;  /* 0x0000003400347308 */ /* 0x000ff00000000800 */
[----:B------:R-:W4:Y:S01]  /*1fa0*/  MUFU.EX2 R53, R53 ;  /* 0x0000003500357308 */ /* 0x000f220000000800 */
[----:B-1----:R-:W-:-:S07]  /*1fb0*/  F2FP.F16.F32.PACK_AB R164, R49, R48 ;  /* 0x0000003031a4723e */ /* 0x002fce00000000ff */
[----:B------:R-:W-:Y:S01]  /*1fc0*/  MUFU.EX2 R56, R56 ;  /* 0x0000003800387308 */ /* 0x000fe20000000800 */
[----:B---3--:R-:W-:-:S04]  /*1fd0*/  FMNMX.FTZ R4, R5, R4, !PT ;  /* 0x0000000405047209 */ /* 0x008fc80007810000 */
[C---:B------:R-:W-:Y:S01]  /*1fe0*/  FSETP.NEU.FTZ.AND P1, PT, R4.reuse, -INF , PT ;  /* 0xff8000000400780b */ /* 0x040fe20003f3d000 */
[----:B------:R-:W-:Y:S02]  /*1ff0*/  FMUL.FTZ R5, R4, UR10 ;  /* 0x0000000a04057c20 */ /* 0x000fe40008410000 */
[----:B------:R-:W-:Y:S01]  /*2000*/  MUFU.EX2 R57, R57 ;  /* 0x0000003900397308 */ /* 0x000fe20000000800 */
[----:B----4-:R-:W-:Y:S02]  /*2010*/  F2FP.F16.F32.PACK_AB R166, R53, R52 ;  /* 0x0000003435a6723e */ /* 0x010fe400000000ff */
        /* <DEDUP_REMOVED lines=10> */
[----:B-1----:R-:W-:Y:S01]  /*20c0*/  FADD.FTZ R10, R28, R9 ;  /* 0x000000091c0a7221 */ /* 0x002fe20000010000 */
[--C-:B------:R-:W-:Y:S01]  /*20d0*/  FFMA.FTZ R39, R39, UR10, -R6.reuse ;  /* 0x0000000a27277c23 */ /* 0x100fe20008010806 */
[--C-:B------:R-:W-:Y:S01]  /*20e0*/  FFMA.FTZ R42, R42, UR10, -R6.reuse ;  /* 0x0000000a2a2a7c23 */ /* 0x100fe20008010806 */
[----:B------:R-:W-:Y:S01]  /*20f0*/  FFMA.FTZ R43, R43, UR10, -R6 ;  /* 0x0000000a2b2b7c23 */ /* 0x000fe20008010806 */
[----:B------:R-:W-:Y:S01]  /*2100*/  FADD.FTZ R9, R29, R10 ;  /* 0x0000000a1d097221 */ /* 0x000fe20000010000 */
[--C-:B------:R-:W-:Y:S01]  /*2110*/  FFMA.FTZ R46, R46, UR10, -R6.reuse ;  /* 0x0000000a2e2e7c23 */ /* 0x100fe20008010806 */
[--C-:B------:R-:W-:Y:S01]  /*2120*/  FFMA.FTZ R47, R47, UR10, -R6.reuse ;  /* 0x0000000a2f2f7c23 */ /* 0x100fe20008010806 */
[----:B------:R-:W1:Y:S01]  /*2130*/  MUFU.EX2 R27, R27 ;  /* 0x0000001b001b7308 */ /* 0x000e620000000800 */
[----:B------:R-:W-:Y:S01]  /*2140*/  FADD.FTZ R10, R32, R9 ;  /* 0x00000009200a7221 */ /* 0x000fe20000010000 */
[--C-:B------:R-:W-:Y:S01]  /*2150*/  FFMA.FTZ R50, R50, UR10, -R6.reuse ;  /* 0x0000000a32327c23 */ /* 0x100fe20008010806 */
[--C-:B------:R-:W-:Y:S01]  /*2160*/  FFMA.FTZ R51, R51, UR10, -R6.reuse ;  /* 0x0000000a33337c23 */ /* 0x100fe20008010806 */
[----:B------:R-:W-:Y:S01]  /*2170*/  FFMA.FTZ R54, R54, UR10, -R6 ;  /* 0x0000000a36367c23 */ /* 0x000fe20008010806 */
[----:B------:R-:W-:Y:S01]  /*2180*/  FADD.FTZ R11, R33, R10 ;  /* 0x0000000a210b7221 */ /* 0x000fe20000010000 */
[--C-:B------:R-:W-:Y:S01]  /*2190*/  FFMA.FTZ R55, R55, UR10, -R6.reuse ;  /* 0x0000000a37377c23 */ /* 0x100fe20008010806 */
[--C-:B------:R-:W-:Y:S01]  /*21a0*/  FFMA.FTZ R58, R58, UR10, -R6.reuse ;  /* 0x0000000a3a3a7c23 */ /* 0x100fe20008010806 */
[----:B------:R-:W3:Y:S01]  /*21b0*/  MUFU.EX2 R30, R30 ;  /* 0x0000001e001e7308 */ /* 0x000ee20000000800 */
[----:B------:R-:W-:Y:S01]  /*21c0*/  FADD.FTZ R12, R36, R11 ;  /* 0x0000000b240c7221 */ /* 0x000fe20000010000 */
[--C-:B------:R-:W-:Y:S01]  /*21d0*/  FFMA.FTZ R59, R59, UR10, -R6.reuse ;  /* 0x0000000a3b3b7c23 */ /* 0x100fe20008010806 */
[--C-:B------:R-:W-:Y:S01]  /*21e0*/  FFMA.FTZ R62, R62, UR10, -R6.reuse ;  /* 0x0000000a3e3e7c23 */ /* 0x100fe20008010806 */
[----:B------:R-:W-:Y:S01]  /*21f0*/  FFMA.FTZ R63, R63, UR10, -R6 ;  /* 0x0000000a3f3f7c23 */ /* 0x000fe20008010806 */
[----:B------:R-:W-:Y:S01]  /*2200*/  FADD.FTZ R11, R37, R12 ;  /* 0x0000000c250b7221 */ /* 0x000fe20000010000 */
[--C-:B------:R-:W-:Y:S01]  /*2210*/  FFMA.FTZ R66, R66, UR10, -R6.reuse ;  /* 0x0000000a42427c23 */ /* 0x100fe20008010806 */
[--C-:B------:R-:W-:Y:S01]  /*2220*/  FFMA.FTZ R67, R67, UR10, -R6.reuse ;  /* 0x0000000a43437c23 */ /* 0x100fe20008010806 */
[----:B------:R-:W4:Y:S01]  /*2230*/  MUFU.EX2 R31, R31 ;  /* 0x0000001f001f7308 */ /* 0x000f220000000800 */
[----:B-1----:R-:W-:Y:S01]  /*2240*/  FADD.FTZ R9, R26, R27 ;  /* 0x0000001b1a097221 */ /* 0x002fe20000010000 */
[----:B------:R-:W-:Y:S01]  /*2250*/  FADD.FTZ R12, R40, R11 ;  /* 0x0000000b280c7221 */ /* 0x000fe20000010000 */
[--C-:B------:R-:W-:Y:S01]  /*2260*/  FFMA.FTZ R70, R70, UR10, -R6.reuse ;  /* 0x0000000a46467c23 */ /* 0x100fe20008010806 */
[----:B------:R-:W-:Y:S01]  /*2270*/  FFMA.FTZ R71, R71, UR10, -R6 ;  /* 0x0000000a47477c23 */ /* 0x000fe20008010806 */
[----:B------:R-:W-:Y:S01]  /*2280*/  F2FP.F16.F32.PACK_AB R168, R57, R56 ;  /* 0x0000003839a8723e */ /* 0x000fe200000000ff */
[----:B------:R-:W-:Y:S01]  /*2290*/  FADD.FTZ R11, R41, R12 ;  /* 0x0000000c290b7221 */ /* 0x000fe20000010000 */
[----:B------:R-:W-:Y:S01]  /*22a0*/  F2FP.F16.F32.PACK_AB R153, R27, R26 ;  /* 0x0000001a1b99723e */ /* 0x000fe200000000ff */
[----:B------:R-:W1:Y:S01]  /*22b0*/  MUFU.EX2 R34, R34 ;  /* 0x0000002200227308 */ /* 0x000e620000000800 */
[----:B---3--:R-:W-:Y:S01]  /*22c0*/  FADD.FTZ R10, R30, R9 ;  /* 0x000000091e0a7221 */ /* 0x008fe20000010000 */
[----:B------:R-:W-:-:S04]  /*22d0*/  FADD.FTZ R12, R44, R11 ;  /* 0x0000000b2c0c7221 */ /* 0x000fc80000010000 */
[----:B------:R-:W-:Y:S02]  /*22e0*/  FADD.FTZ R11, R45, R12 ;  /* 0x0000000c2d0b7221 */ /* 0x000fe40000010000 */
[----:B------:R-:W3:Y:S01]  /*22f0*/  MUFU.EX2 R35, R35 ;  /* 0x0000002300237308 */ /* 0x000ee20000000800 */
[C---:B----4-:R-:W-:Y:S01]  /*2300*/  FADD.FTZ R9, R31.reuse, R10 ;  /* 0x0000000a1f097221 */ /* 0x050fe20000010000 */
[----:B------:R-:W-:Y:S01]  /*2310*/  FADD.FTZ R12, R48, R11 ;  /* 0x0000000b300c7221 */ /* 0x000fe20000010000 */
[----:B------:R-:W-:-:S03]  /*2320*/  F2FP.F16.F32.PACK_AB R155, R31, R30 ;  /* 0x0000001e1f9b723e */ /* 0x000fc600000000ff */
[----:B------:R-:W-:Y:S02]  /*2330*/  FADD.FTZ R11, R49, R12 ;  /* 0x0000000c310b7221 */ /* 0x000fe40000010000 */
[----:B------:R-:W4:Y:S01]  /*2340*/  MUFU.EX2 R38, R38 ;  /* 0x0000002600267308 */ /* 0x000f220000000800 */
[----:B-1----:R-:W-:-:S07]  /*2350*/  FADD.FTZ R10, R34, R9 ;  /* 0x00000009220a7221 */ /* 0x002fce0000010000 */
[----:B------:R-:W1:Y:S01]  /*2360*/  MUFU.EX2 R39, R39 ;  /* 0x0000002700277308 */ /* 0x000e620000000800 */
[C---:B---3--:R-:W-:Y:S01]  /*2370*/  FADD.FTZ R9, R35.reuse, R10 ;  /* 0x0000000a23097221 */ /* 0x048fe20000010000 */
[----:B------:R-:W-:-:S06]  /*2380*/  F2FP.F16.F32.PACK_AB R157, R35, R34 ;  /* 0x00000022239d723e */ /* 0x000fcc00000000ff */
[----:B------:R-:W3:Y:S01]  /*2390*/  MUFU.EX2 R42, R42 ;  /* 0x0000002a002a7308 */ /* 0x000ee20000000800 */
[----:B----4-:R-:W-:-:S07]  /*23a0*/  FADD.FTZ R10, R38, R9 ;  /* 0x00000009260a7221 */ /* 0x010fce0000010000 */
[----:B------:R-:W4:Y:S01]  /*23b0*/  MUFU.EX2 R43, R43 ;  /* 0x0000002b002b7308 */ /* 0x000f220000000800 */
[C---:B-1----:R-:W-:Y:S01]  /*23c0*/  FADD.FTZ R9, R39.reuse, R10 ;  /* 0x0000000a27097221 */ /* 0x042fe20000010000 */
[----:B------:R-:W-:-:S06]  /*23d0*/  F2FP.F16.F32.PACK_AB R159, R39, R38 ;  /* 0x00000026279f723e */ /* 0x000fcc00000000ff */
[----:B------:R-:W1:Y:S01]  /*23e0*/  MUFU.EX2 R46, R46 ;  /* 0x0000002e002e7308 */ /* 0x000e620000000800 */
[----:B---3--:R-:W-:-:S07]  /*23f0*/  FADD.FTZ R10, R42, R9 ;  /* 0x000000092a0a7221 */ /* 0x008fce0000010000 */
[----:B------:R-:W3:Y:S01]  /*2400*/  MUFU.EX2 R47, R47 ;  /* 0x0000002f002f7308 */ /* 0x000ee20000000800 */
[C---:B----4-:R-:W-:Y:S01]  /*2410*/  FADD.FTZ R9, R43.reuse, R10 ;  /* 0x0000000a2b097221 */ /* 0x050fe20000010000 */
[----:B------:R-:W-:Y:S01]  /*2420*/  FADD.FTZ R10, R52, R11 ;  /* 0x0000000b340a7221 */ /* 0x000fe20000010000 */
[----:B------:R-:W-:-:S03]  /*2430*/  F2FP.F16.F32.PACK_AB R161, R43, R42 ;  /* 0x0000002a2ba1723e */ /* 0x000fc600000000ff */
[----:B------:R-:W-:Y:S02]  /*2440*/  FADD.FTZ R11, R53, R10 ;  /* 0x0000000a350b7221 */ /* 0x000fe40000010000 */
[----:B------:R-:W4:Y:S01]  /*2450*/  MUFU.EX2 R50, R50 ;  /* 0x0000003200327308 */ /* 0x000f220000000800 */
[----:B-1----:R-:W-:Y:S01]  /*2460*/  FADD.FTZ R6, R46, R9 ;  /* 0x000000092e067221 */ /* 0x002fe20000010000 */
[----:B------:R-:W-:-:S04]  /*2470*/  FADD.FTZ R10, R56, R11 ;  /* 0x0000000b380a7221 */ /* 0x000fc80000010000 */
[----:B------:R-:W-:Y:S02]  /*2480*/  FADD.FTZ R11, R57, R10 ;  /* 0x0000000a390b7221 */ /* 0x000fe40000010000 */
        /* <DEDUP_REMOVED lines=11> */
[----:B----4-:R-:W-:-:S07]  /*2540*/  FADD.FTZ R10, R60, R11 ;  /* 0x0000000b3c0a7221 */ /* 0x010fce0000010000 */
[----:B------:R-:W4:Y:S01]  /*2550*/  MUFU.EX2 R58, R58 ;  /* 0x0000003a003a7308 */ /* 0x000f220000000800 */
[C---:B-1----:R-:W-:Y:S01]  /*2560*/  FADD.FTZ R9, R55.reuse, R6 ;  /* 0x0000000637097221 */ /* 0x042fe20000010000 */
[----:B------:R-:W-:-:S06]  /*2570*/  F2FP.F16.F32.PACK_AB R167, R55, R54 ;  /* 0x0000003637a7723e */ /* 0x000fcc00000000ff */
[----:B------:R-:W1:Y:S01]  /*2580*/  MUFU.EX2 R64, R64 ;  /* 0x0000004000407308 */ /* 0x000e620000000800 */
[C---:B---3--:R-:W-:Y:S01]  /*2590*/  FADD.FTZ R11, R61.reuse, R10 ;  /* 0x0000000a3d0b7221 */ /* 0x048fe20000010000 */
[----:B------:R-:W-:-:S06]  /*25a0*/  F2FP.F16.F32.PACK_AB R170, R61, R60 ;  /* 0x0000003c3daa723e */ /* 0x000fcc00000000ff */
[----:B------:R-:W3:Y:S01]  /*25b0*/  MUFU.EX2 R59, R59 ;  /* 0x0000003b003b7308 */ /* 0x000ee20000000800 */
[----:B----4-:R-:W-:-:S07]  /*25c0*/  FADD.FTZ R6, R58, R9 ;  /* 0x000000093a067221 */ /* 0x010fce0000010000 */
[----:B------:R-:W4:Y:S01]  /*25d0*/  MUFU.EX2 R65, R65 ;  /* 0x0000004100417308 */ /* 0x000f220000000800 */
[----:B-1----:R-:W-:-:S07]  /*25e0*/  FADD.FTZ R10, R64, R11 ;  /* 0x0000000b400a7221 */ /* 0x002fce0000010000 */
[----:B------:R-:W1:Y:S01]  /*25f0*/  MUFU.EX2 R62, R62 ;  /* 0x0000003e003e7308 */ /* 0x000e620000000800 */
[C---:B---3--:R-:W-:Y:S01]  /*2600*/  FADD.FTZ R9, R59.reuse, R6 ;  /* 0x000000063b097221 */ /* 0x048fe20000010000 */
[----:B------:R-:W-:-:S06]  /*2610*/  F2FP.F16.F32.PACK_AB R169, R59, R58 ;  /* 0x0000003a3ba9723e */ /* 0x000fcc00000000ff */
[----:B------:R-:W3:Y:S01]  /*2620*/  MUFU.EX2 R68, R68 ;  /* 0x0000004400447308 */ /* 0x000ee20000000800 */
[C---:B----4-:R-:W-:Y:S01]  /*2630*/  FADD.FTZ R11, R65.reuse, R10 ;  /* 0x0000000a410b7221 */ /* 0x050fe20000010000 */
[----:B------:R-:W-:-:S06]  /*2640*/  F2FP.F16.F32.PACK_AB R172, R65, R64 ;  /* 0x0000004041ac723e */ /* 0x000fcc00000000ff */
[----:B------:R-:W4:Y:S01]  /*2650*/  MUFU.EX2 R63, R63 ;  /* 0x0000003f003f7308 */ /* 0x000f220000000800 */
[----:B-1----:R-:W-:-:S07]  /*2660*/  FADD.FTZ R6, R62, R9 ;  /* 0x000000093e067221 */ /* 0x002fce0000010000 */
[----:B------:R-:W1:Y:S01]  /*2670*/  MUFU.EX2 R66, R66 ;  /* 0x0000004200427308 */ /* 0x000e620000000800 */
[----:B---3--:R-:W-:Y:S01]  /*2680*/  FADD.FTZ R10, R68, R11 ;  /* 0x0000000b440a7221 */ /* 0x008fe20000010000 */
[----:B------:R-:W-:-:S06]  /*2690*/  F2FP.F16.F32.PACK_AB R174, R5, R68 ;  /* 0x0000004405ae723e */ /* 0x000fcc00000000ff */
[----:B------:R-:W3:Y:S01]  /*26a0*/  MUFU.EX2 R67, R67 ;  /* 0x0000004300437308 */ /* 0x000ee20000000800 */
[----:B----4-:R-:W-:Y:S01]  /*26b0*/  FADD.FTZ R9, R63, R6 ;  /* 0x000000063f097221 */ /* 0x010fe20000010000 */
[----:B------:R-:W-:Y:S01]  /*26c0*/  FADD.FTZ R6, R5, R10 ;  /* 0x0000000a05067221 */ /* 0x000fe20000010000 */
[----:B------:R-:W-:-:S05]  /*26d0*/  F2FP.F16.F32.PACK_AB R171, R63, R62 ;  /* 0x0000003e3fab723e */ /* 0x000fca00000000ff */
[----:B------:R-:W4:Y:S01]  /*26e0*/  MUFU.EX2 R70, R70 ;  /* 0x0000004600467308 */ /* 0x000f220000000800 */
[----:B-1----:R-:W-:-:S07]  /*26f0*/  FADD.FTZ R10, R66, R9 ;  /* 0x00000009420a7221 */ /* 0x002fce0000010000 */
[----:B------:R-:W1:Y:S01]  /*2700*/  MUFU.EX2 R71, R71 ;  /* 0x0000004700477308 */ /* 0x000e620000000800 */
[C---:B---3--:R-:W-:Y:S01]  /*2710*/  FADD.FTZ R5, R67.reuse, R10 ;  /* 0x0000000a43057221 */ /* 0x048fe20000010000 */
[----:B------:R-:W-:-:S03]  /*2720*/  F2FP.F16.F32.PACK_AB R173, R67, R66 ;  /* 0x0000004243ad723e */ /* 0x000fc600000000ff */
[----:B----4-:R-:W-:-:S04]  /*2730*/  FADD.FTZ R10, R70, R5 ;  /* 0x00000005460a7221 */ /* 0x010fc80000010000 */
[C---:B-1----:R-:W-:Y:S01]  /*2740*/  FADD.FTZ R5, R71.reuse, R10 ;  /* 0x0000000a47057221 */ /* 0x042fe20000010000 */
[----:B------:R-:W-:Y:S01]  /*2750*/  F2FP.F16.F32.PACK_AB R175, R71, R70 ;  /* 0x0000004647af723e */ /* 0x000fe200000000ff */
[----:B------:R-:W-:Y:S06]  /*2760*/  @!P0 BRA `(.L_x_9043) ;  /* 0x0000000000048947 */ /* 0x000fec0003800000 */
[----:B------:R-:W-:Y:S01]  /*2770*/  BPT.TRAP 0x1 ;  /* 0x000000040000795c */ /* 0x000fe20000300000 */
.L_x_9043:
[----:B------:R1:W3:Y:S01]  /*2780*/  SYNCS.PHASECHK.TRANS64.TRYWAIT P1, [UR22+0x22850], R8 ;  /* 0x02285008ff0075a7 */ /* 0x0002e20008020156 */
[----:B------:R-:W-:Y:S05]  /*2790*/  @!P0 BRA `(.L_x_9044) ;  /* 0x0000000000048947 */ /* 0x000fea0003800000 */
[----:B------:R-:W-:Y:S01]  /*27a0*/  BPT.TRAP 0x1 ;  /* 0x000000040000795c */ /* 0x000fe20000300000 */
.L_x_9044:
[----:B---3--:R-:W-:Y:S05]  /*27b0*/  @P1 BRA `(.L_x_9045) ;  /* 0x0000000000081947 */ /* 0x008fea0003800000 */
[----:B------:R-:W3:Y:S02]  /*27c0*/  SYNCS.PHASECHK.TRANS64.TRYWAIT P1, [UR22+0x22850], R8 ;  /* 0x02285008ff0075a7 */ /* 0x000ee40008020156 */
[----:B---3--:R-:W-:Y:S05]  /*27d0*/  @!P1 BRA `(.L_x_9046) ;  /* 0x0000008400c89947 */ /* 0x008fea0003800000 */
.L_x_9045:
[----:B------:R4:W-:Y:S01]  /*27e0*/  BAR.SYNC.DEFER_BLOCKING R7, 0x100 ;  /* 0x000400070000751d */ /* 0x0009e20000010000 */
[----:B------:R-:W-:-:S04]  /*27f0*/  UIADD3 UR41, UR41, 0x400, URZ ;  /* 0x0000040029297890 */ /* 0x000fc8000fffe03f */
[----:B------:R-:W-:Y:S01]  /*2800*/  USHF.R.U32.HI UR41, URZ, 0x4, UR41 ;  /* 0x000000043f297899 */ /* 0x000fe20008011629 */
[----:B------:R-:W-:-:S03]  /*2810*/  UMOV UR7, 0x40000040 ;  /* 0x4000004000077882 */ /* 0x000fc60000000000 */
[----:B------:R-:W-:-:S04]  /*2820*/  ULOP3.LUT UR21, UR41, 0x3fff, URZ, 0xc0, !UPT ;  /* 0x00003fff29157892 */ /* 0x000fc8000f8ec03f */
[----:B------:R-:W-:-:S04]  /*2830*/  ULOP3.LUT UR21, UR21, 0x3000000, URZ, 0xfc, !UPT ;  /* 0x0300000015157892 */ /* 0x000fc8000f8efc3f */
[----:B------:R-:W-:Y:S01]  /*2840*/  UIMAD UR11, UR37, 0xc00, UR21 ;  /* 0x00000c00250b78a4 */ /* 0x000fe2000f8e0215 */
[----:B------:R-:W-:-:S06]  /*2850*/  WARPGROUP.ARRIVE ;  /* 0x00000000000079c5 */ /* 0x000fcc0000000000 */
        /* <DEDUP_REMOVED lines=33> */
[----:B----4-:R-:W-:Y:S05]  /*2a70*/  @!P0 BRA `(.L_x_9047) ;  /* 0x0000000000048947 */ /* 0x010fea0003800000 */
[----:B------:R-:W-:Y:S01]  /*2a80*/  BPT.TRAP 0x1 ;  /* 0x000000040000795c */ /* 0x000fe20000300000 */
.L_x_9047:
[----:B------:R-:W4:Y:S01]  /*2a90*/  S2UR UR6, SR_CgaCtaId ;  /* 0x00000000000679c3 */ /* 0x000f220000008800 */
[----:B------:R-:W-:Y:S02]  /*2aa0*/  UISETP.GE.AND UP0, UPT, UR42, 0x61, UPT ;  /* 0x000000612a00788c */ /* 0x000fe4000bf06270 */
[----:B------:R-:W-:-:S04]  /*2ab0*/  UIADD3 UR22, UR22, 0x22860, URZ ;  /* 0x0002286016167890 */ /* 0x000fc8000fffe03f */
[----:B------:R-:W-:Y:S01]  /*2ac0*/  PLOP3.LUT P1, PT, PT, PT, UP0, 0x80, 0x0 ;  /* 0x000000000000781c */ /* 0x000fe20003f2f008 */
[----:B----4-:R-:W-:-:S09]  /*2ad0*/  UPRMT UR22, UR6, 0x654, UR22 ;  /* 0x0000065406167896 */ /* 0x010fd20008000016 */
[----:B------:R-:W-:Y:S01]  /*2ae0*/  SYNCS.ARRIVE.TRANS64.RED.A1T0 RZ, [UR22], RZ ;  /* 0x000000ffffff79a7 */ /* 0x000fe20008100416 */
[----:B------:R-:W-:Y:S02]  /*2af0*/  UMOV UR22, 0x400 ;  /* 0x0000040000167882 */ /* 0x000fe40000000000 */
[----:B------:R-:W-:Y:S01]  /*2b00*/  ULEA UR22, UR6, UR22, 0x18 ;  /* 0x0000001606167291 */ /* 0x000fe2000f8ec03f */
[----:B------:R-:W-:Y:S11]  /*2b10*/  @!P1 BRA `(.L_x_9048) ;  /* 0x0000001c006c9947 */ /* 0x000ff60003800000 */
[----:B------:R-:W-:Y:S01]  /*2b20*/  IMAD.MOV.U32 R203, RZ, RZ, R4 ;  /* 0x000000ffffcb7224 */ /* 0x000fe200078e0004 */
[----:B------:R-:W-:Y:S01]  /*2b30*/  UIADD3 UR44, UR44, -0x2, URZ ;  /* 0xfffffffe2c2c7890 */ /* 0x000fe2000fffe03f */
[----:B------:R-:W-:Y:S01]  /*2b40*/  IMAD.MOV.U32 R7, RZ, RZ, R3 ;  /* 0x000000ffff077224 */ /* 0x000fe200078e0003 */
[----:B------:R-:W-:-:S10]  /*2b50*/  ULDC UR23, c[0x0][0x988] ;  /* 0x0002620000177ab9 */ /* 0x000fd40000000800 */
.L_x_9059:
[----:B------:R-:W-:Y:S01]  /*2b60*/  UIADD3 UR37, UR37, 0x1, URZ ;  /* 0x0000000125257890 */ /* 0x000fe2000fffe03f */
[----:B--2---:R-:W-:Y:S01]  /*2b70*/  IMAD.U32 R0, RZ, RZ, UR44 ;  /* 0x0000002cff007e24 */ /* 0x004fe2000f8e00ff */
[----:B------:R-:W-:Y:S02]  /*2b80*/  UIADD3 UR44, UR44, -0x1, URZ ;  /* 0xffffffff2c2c7890 */ /* 0x000fe4000fffe03f */
[----:B------:R-:W-:Y:S02]  /*2b90*/  UISETP.NE.AND UP0, UPT, UR37, 0x2, UPT ;  /* 0x000000022500788c */ /* 0x000fe4000bf05270 */
[----:B------:R-:W-:Y:S02]  /*2ba0*/  ISETP.GT.AND P1, PT, R0, RZ, PT ;  /* 0x000000ff0000720c */ /* 0x000fe40003f24270 */
[----:B------:R-:W-:Y:S02]  /*2bb0*/  USEL UR6, URZ, 0x1, UP0 ;  /* 0x000000013f067887 */ /* 0x000fe40008000000 */
[----:B------:R-:W-:-:S02]  /*2bc0*/  USEL UR37, UR37, URZ, UP0 ;  /* 0x0000003f25257287 */ /* 0x000fc40008000000 */
[----:B------:R-:W-:Y:S01]  /*2bd0*/  ULOP3.LUT UR36, UR36, UR6, URZ, 0x3c, !UPT ;  /* 0x0000000624247292 */ /* 0x000fe2000f8e3c3f */
[----:B0-----:R-:W-:Y:S11]  /*2be0*/  @!P0 BRA `(.L_x_9049) ;  /* 0x0000000000048947 */ /* 0x001ff60003800000 */
[----:B------:R-:W-:Y:S01]  /*2bf0*/  BPT.TRAP 0x1 ;  /* 0x000000040000795c */ /* 0x000fe20000300000 */
.L_x_9049:
[----:B------:R-:W2:Y:S01]  /*2c00*/  S2UR UR24, SR_CgaCtaId ;  /* 0x00000000001879c3 */ /* 0x000ea20000008800 */
[----:B------:R-:W-:Y:S01]  /*2c10*/  MOV R0, UR36 ;  /* 0x0000002400007c02 */ /* 0x000fe20008000f00 */
[----:B------:R-:W-:-:S03]  /*2c20*/  UMOV UR22, 0x400 ;  /* 0x0000040000167882 */ /* 0x000fc60000000000 */
[----:B------:R-:W-:-:S04]  /*2c30*/  SHF.L.U32 R0, R0, 0x1f, RZ ;  /* 0x0000001f00007819 */ /* 0x000fc800000006ff */
[----:B------:R-:W-:-:S13]  /*2c40*/  R2UR UR26, R0 ;  /* 0x00000000001a72ca */ /* 0x000fda00000e0000 */
[----:B------:R-:W-:Y:S01]  /*2c50*/  IMAD.U32 R0, RZ, RZ, UR26 ;  /* 0x0000001aff007e24 */ /* 0x000fe2000f8e00ff */
[----:B--2---:R-:W-:-:S04]  /*2c60*/  ULEA UR22, UR24, UR22, 0x18 ;  /* 0x0000001618167291 */ /* 0x004fc8000f8ec03f */
[----:B------:R-:W-:-:S09]  /*2c70*/  ULEA UR25, UR37, UR22, 0x3 ;  /* 0x0000001625197291 */ /* 0x000fd2000f8e183f */
[----:B------:R2:W4:Y:S01]  /*2c80*/  SYNCS.PHASECHK.TRANS64.TRYWAIT P2, [UR25+0x22830], R0 ;  /* 0x02283000ff0075a7 */ /* 0x0005220008040159 */
[----:B------:R-:W-:Y:S05]  /*2c90*/  @!P0 BRA `(.L_x_9050) ;  /* 0x0000000000048947 */ /* 0x000fea0003800000 */
[----:B------:R-:W-:Y:S01]  /*2ca0*/  BPT.TRAP 0x1 ;  /* 0x000000040000795c */ /* 0x000fe20000300000 */
.L_x_9050:
[----:B----4-:R-:W-:Y:S05]  /*2cb0*/  @P2 BRA `(.L_x_9051) ;  /* 0x00000000000c2947 */ /* 0x010fea0003800000 */
[----:B--2---:R-:W-:-:S04]  /*2cc0*/  IMAD.U32 R0, RZ, RZ, UR26 ;  /* 0x0000001aff007e24 */ /* 0x004fc8000f8e00ff */
[----:B------:R-:W2:Y:S02]  /*2cd0*/  SYNCS.PHASECHK.TRANS64.TRYWAIT P2, [UR25+0x22830], R0 ;  /* 0x02283000ff0075a7 */ /* 0x000ea40008040159 */
[----:B--2---:R-:W-:Y:S05]  /*2ce0*/  @!P2 BRA `(.L_x_9052) ;  /* 0x00000080009ca947 */ /* 0x004fea0003800000 */
.L_x_9051:
[----:B------:R-:W-:Y:S01]  /*2cf0*/  UIMAD UR6, UR37, 0x300, UR20 ;  /* 0x00000300250678a4 */ /* 0x000fe2000f8e0214 */
[----:B------:R-:W-:Y:S01]  /*2d00*/  WARPGROUP.ARRIVE ;  /* 0x00000000000079c5 */ /* 0x000fe20000000000 */
[----:B------:R-:W-:Y:S01]  /*2d10*/  UMOV UR7, 0x40000040 ;  /* 0x4000004000077882 */ /* 0x000fe20000000000 */
[----:B------:R-:W-:Y:S01]  /*2d20*/  UMOV UR11, 0x40000040 ;  /* 0x40000040000b7882 */ /* 0x000fe20000000000 */
[----:B------:R-:W-:-:S03]  /*2d30*/  UIADD3 UR10, UR6, 0x2, URZ ;  /* 0x00000002060a7890 */ /* 0x000fc6000fffe03f */
[----:B------:R-:W4:Y:S01]  /*2d40*/  S2R R204, SR_TID.X ;  /* 0x0000000000cc7919 */ /* 0x000f220000002100 */
[----:B------:R-:W-:Y:S01]  /*2d50*/  UIADD3 UR14, UR6, 0x4, URZ ;  /* 0x00000004060e7890 */ /* 0x000fe2000fffe03f */
[----:B------:R-:W-:Y:S01]  /*2d60*/  UMOV UR15, 0x40000040 ;  /* 0x40000040000f7882 */ /* 0x000fe20000000000 */
[----:B------:R-:W-:Y:S01]  /*2d70*/  HGMMA.64x96x16.F32 R152, gdesc[UR4], RZ, !UPT, gsb0 ;  /* 0x01600000049879f0 */ /* 0x000fe2000c0008ff */
[----:B------:R-:W-:Y:S01]  /*2d80*/  UIADD3 UR18, UR6, 0x6, URZ ;  /* 0x0000000606127890 */ /* 0x000fe2000fffe03f */
[----:B------:R-:W-:Y:S01]  /*2d90*/  UMOV UR19, 0x40000040 ;  /* 0x4000004000137882 */ /* 0x000fe20000000000 */
[----:B----4-:R-:W-:-:S04]  /*2da0*/  SHF.R.U32.HI R204, RZ, 0x7, R204 ;  /* 0x00000007ffcc7819 */ /* 0x010fc800000116cc */
[----:B--2---:R-:W-:Y:S01]  /*2db0*/  IADD3 R0, -R204, 0xb, RZ ;  /* 0x0000000bcc007810 */ /* 0x004fe20007ffe1ff */
        /* <DEDUP_REMOVED lines=13> */
.L_x_9053:
[----:B------:R-:W-:Y:S01]  /*2e90*/  FMNMX.FTZ R4, R152, R7, !PT ;  /* 0x0000000798047209 */ /* 0x000fe20007810000 */
        /* <DEDUP_REMOVED lines=26> */
[----:B01-3--:R-:W-:-:S05]  /*3040*/  FMNMX.FTZ R8, R197, R4, !PT ;  /* 0x00000004c5087209 */ /* 0x00bfca0007810000 */
[----:B------:R-:W0:Y:S02]  /*3050*/  SHFL.BFLY PT, R3, R8, 0x2, 0x1f ;  /* 0x0c401f0008037f89 */ /* 0x000e2400000e0000 */
[----:B0-----:R-:W-:-:S05]  /*3060*/  FMNMX.FTZ R10, R8, R3, !PT ;  /* 0x00000003080a7209 */ /* 0x001fca0007810000 */
[----:B------:R-:W0:Y:S02]  /*3070*/  SHFL.BFLY PT, R3, R10, 0x1, 0x1f ;  /* 0x0c201f000a037f89 */ /* 0x000e2400000e0000 */
[----:B0-----:R-:W-:-:S05]  /*3080*/  FMNMX.FTZ R3, R10, R3, !PT ;  /* 0x000000030a037209 */ /* 0x001fca0007810000 */
[C---:B------:R-:W-:Y:S01]  /*3090*/  FADD.FTZ R4, -R3.reuse, R7 ;  /* 0x0000000703047221 */ /* 0x040fe20000010100 */
[----:B------:R-:W-:-:S03]  /*30a0*/  FMUL.FTZ R22, R3, UR10 ;  /* 0x0000000a03167c20 */ /* 0x000fc60008410000 */
[----:B------:R-:W-:Y:S01]  /*30b0*/  FMUL.FTZ R7, R4, UR10 ;  /* 0x0000000a04077c20 */ /* 0x000fe20008410000 */
        /* <DEDUP_REMOVED lines=31> */
[----:B------:R-:W0:Y:S01]  /*32b0*/  MUFU.EX2 R7, R7 ;  /* 0x0000000700077308 */ /* 0x000e220000000800 */
[----:B------:R-:W-:-:S04]  /*32c0*/  FMNMX.FTZ R4, R170, R9, !PT ;  /* 0x00000009aa047209 */ /* 0x000fc80007810000 */
[----:B------:R-:W-:-:S03]  /*32d0*/  FMNMX.FTZ R9, R171, R4, !PT ;  /* 0x00000004ab097209 */ /* 0x000fc60007810000 */
[----:B------:R-:W1:Y:S01]  /*32e0*/  MUFU.EX2 R152, R152 ;  /* 0x0000009800987308 */ /* 0x000e620000000800 */
[----:B------:R-:W-:-:S04]  /*32f0*/  FMNMX.FTZ R4, R174, R9, !PT ;  /* 0x00000009ae047209 */ /* 0x000fc80007810000 */
[----:B------:R-:W-:-:S03]  /*3300*/  FMNMX.FTZ R9, R175, R4, !PT ;  /* 0x00000004af097209 */ /* 0x000fc60007810000 */
[----:B------:R-:W3:Y:S01]  /*3310*/  MUFU.EX2 R153, R153 ;  /* 0x0000009900997308 */ /* 0x000ee20000000800 */
[----:B------:R-:W-:Y:S01]  /*3320*/  FMNMX.FTZ R4, R178, R9, !PT ;  /* 0x00000009b2047209 */ /* 0x000fe20007810000 */
[-C--:B0-----:R-:W-:Y:S01]  /*3330*/  FMUL.FTZ R24, R24, R7.reuse ;  /* 0x0000000718187220 */ /* 0x081fe20000410000 */
[-C--:B------:R-:W-:Y:S01]  /*3340*/  FMUL.FTZ R25, R25, R7.reuse ;  /* 0x0000000719197220 */ /* 0x080fe20000410000 */
[-C--:B------:R-:W-:Y:S01]  /*3350*/  FMUL.FTZ R28, R28, R7.reuse ;  /* 0x000000071c1c7220 */ /* 0x080fe20000410000 */
[----:B------:R-:W-:Y:S01]  /*3360*/  FMNMX.FTZ R9, R179, R4, !PT ;  /* 0x00000004b3097209 */ /* 0x000fe20007810000 */
[-C--:B------:R-:W-:Y:S01]  /*3370*/  FMUL.FTZ R29, R29, R7.reuse ;  /* 0x000000071d1d7220 */ /* 0x080fe20000410000 */
[----:B------:R-:W-:Y:S01]  /*3380*/  FMUL.FTZ R32, R32, R7 ;  /* 0x0000000720207220 */ /* 0x000fe20000410000 */
[----:B------:R-:W-:Y:S01]  /*3390*/  MUFU.EX2 R201, R201 ;  /* 0x000000c900c97308 */ /* 0x000fe20000000800 */
[----:B------:R-:W-:Y:S01]  /*33a0*/  FMNMX.FTZ R4, R182, R9, !PT ;  /* 0x00000009b6047209 */ /* 0x000fe20007810000 */
[----:B-1----:R-:W-:Y:S01]  /*33b0*/  FFMA.FTZ R6, R7, R6, R152 ;  /* 0x0000000607067223 */ /* 0x002fe20000010098 */
[-C--:B------:R-:W-:Y:S01]  /*33c0*/  FMUL.FTZ R33, R33, R7.reuse ;  /* 0x0000000721217220 */ /* 0x080fe20000410000 */
[-C--:B------:R-:W-:Y:S01]  /*33d0*/  FMUL.FTZ R36, R36, R7.reuse ;  /* 0x0000000724247220 */ /* 0x080fe20000410000 */
[----:B------:R-:W-:Y:S01]  /*33e0*/  FMNMX.FTZ R9, R183, R4, !PT ;  /* 0x00000004b7097209 */ /* 0x000fe20007810000 */
[-C--:B------:R-:W-:Y:S01]  /*33f0*/  FMUL.FTZ R37, R37, R7.reuse ;  /* 0x0000000725257220 */ /* 0x080fe20000410000 */
[----:B------:R-:W-:Y:S01]  /*3400*/  FMUL.FTZ R40, R40, R7 ;  /* 0x0000000728287220 */ /* 0x000fe20000410000 */
[----:B------:R-:W-:Y:S01]  /*3410*/  MUFU.EX2 R202, R202 ;  /* 0x000000ca00ca7308 */ /* 0x000fe20000000800 */
[----:B------:R-:W-:Y:S01]  /*3420*/  FMNMX.FTZ R4, R186, R9, !PT ;  /* 0x00000009ba047209 */ /* 0x000fe20007810000 */
[C---:B---3--:R-:W-:Y:S01]  /*3430*/  FADD.FTZ R6, R153.reuse, R6 ;  /* 0x0000000699067221 */ /* 0x048fe20000010000 */
[----:B------:R-:W-:Y:S01]  /*3440*/  F2FP.F16.F32.PACK_AB R152, R153, R152 ;  /* 0x000000989998723e */ /* 0x000fe200000000ff */
[-C--:B------:R-:W-:Y:S01]  /*3450*/  FMUL.FTZ R41, R41, R7.reuse ;  /* 0x0000000729297220 */ /* 0x080fe20000410000 */
[----:B------:R-:W-:Y:S01]  /*3460*/  FMNMX.FTZ R9, R187, R4, !PT ;  /* 0x00000004bb097209 */ /* 0x000fe20007810000 */
[-C--:B------:R-:W-:Y:S01]  /*3470*/  FMUL.FTZ R44, R44, R7.reuse ;  /* 0x000000072c2c7220 */ /* 0x080fe20000410000 */
[----:B------:R-:W-:Y:S01]  /*3480*/  FMUL.FTZ R45, R45, R7 ;  /* 0x000000072d2d7220 */ /* 0x000fe20000410000 */
[----:B------:R-:W-:Y:S01]  /*3490*/  MUFU.EX2 R156, R156 ;  /* 0x0000009c009c7308 */ /* 0x000fe20000000800 */
[----:B------:R-:W-:Y:S01]  /*34a0*/  FMNMX.FTZ R4, R190, R9, !PT ;  /* 0x00000009be047209 */ /* 0x000fe20007810000 */
[-C--:B------:R-:W-:Y:S01]  /*34b0*/  FMUL.FTZ R48, R48, R7.reuse ;  /* 0x0000000730307220 */ /* 0x080fe20000410000 */
[-C--:B------:R-:W-:Y:S01]  /*34c0*/  FMUL.FTZ R49, R49, R7.reuse ;  /* 0x0000000731317220 */ /* 0x080fe20000410000 */
        /* <DEDUP_REMOVED lines=19> */
[-C--:B------:R-:W-:Y:S01]  /*3600*/  FMUL.FTZ R76, R76, R7.reuse ;  /* 0x000000074c4c7220 */ /* 0x080fe20000410000 */
[----:B------:R-:W-:Y:S01]  /*3610*/  MUFU.EX2 R161, R161 ;  /* 0x000000a100a17308 */ /* 0x000fe20000000800 */
[-C--:B------:R-:W-:Y:S01]  /*3620*/  FMUL.FTZ R77, R77, R7.reuse ;  /* 0x000000074d4d7220 */ /* 0x080fe20000410000 */
[----:B------:R-:W0:Y:S01]  /*3630*/  SHFL.BFLY PT, R9, R4, 0x2, 0x1f ;  /* 0x0c401f0004097f89 */ /* 0x000e2200000e0000 */
        /* <DEDUP_REMOVED lines=22> */
[----:B------:R-:W-:Y:S01]  /*37a0*/  FMUL.FTZ R117, R117, R7 ;  /* 0x0000000775757220 */ /* 0x000fe20000410000 */
[----:B0-----:R-:W-:Y:S01]  /*37b0*/  FMNMX.FTZ R8, R4, R9, !PT ;  /* 0x0000000904087209 */ /* 0x001fe20007810000 */
[----:B------:R-:W-:Y:S01]  /*37c0*/  FFMA.FTZ R9, R188, UR10, -R22 ;  /* 0x0000000abc097c23 */ /* 0x000fe20008010816 */
        /* <DEDUP_REMOVED lines=18> */
[----:B------:R-:W-:-:S02]  /*38f0*/  FMUL.FTZ R149, R149, R7 ;  /* 0x0000000795957220 */ /* 0x000fc40000410000 */
[----:B------:R-:W-:Y:S01]  /*3900*/  MUFU.EX2 R165, R165 ;  /* 0x000000a500a57308 */ /* 0x000fe20000000800 */
[----:B0-----:R-:W-:-:S07]  /*3910*/  FMNMX.FTZ R4, R8, R157, !PT ;  /* 0x0000009d08047209 */ /* 0x001fce0007810000 */
[----:B------:R-:W-:Y:S01]  /*3920*/  MUFU.EX2 R10, R10 ;  /* 0x0000000a000a7308 */ /* 0x000fe20000000800 */
[C---:B------:R-:W-:Y:S01]  /*3930*/  FADD.FTZ R22, -R4.reuse, R203 ;  /* 0x000000cb04167221 */ /* 0x040fe20000010100 */
[----:B------:R-:W-:-:S03]  /*3940*/  FMUL.FTZ R169, R4, UR10 ;  /* 0x0000000a04a97c20 */ /* 0x000fc60008410000 */
[----:B------:R-:W-:Y:S01]  /*3950*/  FMUL.FTZ R22, R22, UR10 ;  /* 0x0000000a16167c20 */ /* 0x000fe20008410000 */
        /* <DEDUP_REMOVED lines=8> */
[--C-:B------:R-:W-:Y:S01]  /*39e0*/  FFMA.FTZ R167, R171, UR10, -R169.reuse ;  /* 0x0000000aaba77c23 */ /* 0x100fe200080108a9 */
[--C-:B------:R-:W-:Y:S01]  /*39f0*/  FFMA.FTZ R171, R175, UR10, -R169.reuse ;  /* 0x0000000aafab7c23 */ /* 0x100fe200080108a9 */
[--C-:B------:R-:W-:Y:S01]  /*3a00*/  FFMA.FTZ R175, R179, UR10, -R169.reuse ;  /* 0x0000000ab3af7c23 */ /* 0x100fe200080108a9 */
[--C-:B------:R-:W-:Y:S01]  /*3a10*/  FFMA.FTZ R162, R166, UR10, -R169.reuse ;  /* 0x0000000aa6a27c23 */ /* 0x100fe200080108a9 */
[--C-:B------:R-:W-:Y:S01]  /*3a20*/  FFMA.FTZ R166, R170, UR10, -R169.reuse ;  /* 0x0000000aaaa67c23 */ /* 0x100fe200080108a9 */
[----:B------:R-:W1:Y:S01]  /*3a30*/  MUFU.EX2 R157, R157 ;  /* 0x0000009d009d7308 */ /* 0x000e620000000800 */
        /* <DEDUP_REMOVED lines=9> */
[----:B------:R-:W-:Y:S01]  /*3ad0*/  FFMA.FTZ R199, R199, UR10, -R169 ;  /* 0x0000000ac7c77c23 */ /* 0x000fe200080108a9 */
[-C--:B0-----:R-:W-:Y:S01]  /*3ae0*/  FMUL.FTZ R26, R26, R22.reuse ;  /* 0x000000161a1a7220 */ /* 0x081fe20000410000 */
[-C--:B------:R-:W-:Y:S01]  /*3af0*/  FMUL.FTZ R27, R27, R22.reuse ;  /* 0x000000161b1b7220 */ /* 0x080fe20000410000 */
[-C--:B------:R-:W-:Y:S01]  /*3b00*/  FMUL.FTZ R30, R30, R22.reuse ;  /* 0x000000161e1e7220 */ /* 0x080fe20000410000 */
[-C--:B------:R-:W-:Y:S01]  /*3b10*/  FMUL.FTZ R31, R31, R22.reuse ;  /* 0x000000161f1f7220 */ /* 0x080fe20000410000 */
[-C--:B------:R-:W-:Y:S01]  /*3b20*/  FMUL.FTZ R34, R34, R22.reuse ;  /* 0x0000001622227220 */ /* 0x080fe20000410000 */
[----:B------:R-:W0:Y:S01]  /*3b30*/  MUFU.EX2 R155, R155 ;  /* 0x0000009b009b7308 */ /* 0x000e220000000800 */
[----:B-1----:R-:W-:Y:S01]  /*3b40*/  FFMA.FTZ R179, R22, R5, R157 ;  /* 0x0000000516b37223 */ /* 0x002fe2000001009d */
        /* <DEDUP_REMOVED lines=8> */
[----:B------:R-:W-:Y:S01]  /*3bd0*/  FADD.FTZ R179, R201, R6 ;  /* 0x00000006c9b37221 */ /* 0x000fe20000010000 */
[----:B------:R-:W-:Y:S01]  /*3be0*/  FFMA.FTZ R6, R183, UR10, -R169 ;  /* 0x0000000ab7067c23 */ /* 0x000fe200080108a9 */
[----:B------:R-:W-:Y:S01]  /*3bf0*/  F2FP.F16.F32.PACK_AB R153, R176, R157 ;  /* 0x0000009db099723e */ /* 0x000fe200000000ff */
[-C--:B------:R-:W-:Y:S01]  /*3c00*/  FMUL.FTZ R47, R47, R22.reuse ;  /* 0x000000162f2f7220 */ /* 0x080fe20000410000 */
[----:B------:R-:W-:Y:S01]  /*3c10*/  FADD.FTZ R179, R202, R179 ;  /* 0x000000b3cab37221 */ /* 0x000fe20000010000 */
[----:B------:R-:W-:Y:S01]  /*3c20*/  FMUL.FTZ R50, R50, R22 ;  /* 0x0000001632327220 */ /* 0x000fe20000410000 */
[----:B------:R-:W-:Y:S01]  /*3c30*/  MUFU.EX2 R158, R158 ;  /* 0x0000009e009e7308 */ /* 0x000fe20000000800 */
[----:B0-----:R-:W-:Y:S01]  /*3c40*/  FADD.FTZ R181, R155, R154 ;  /* 0x0000009a9bb57221 */ /* 0x001fe20000010000 */
[----:B------:R-:W-:Y:S01]  /*3c50*/  FADD.FTZ R154, R156, R179 ;  /* 0x000000b39c9a7221 */ /* 0x000fe20000010000 */
[----:B------:R-:W-:Y:S01]  /*3c60*/  FFMA.FTZ R179, R187, UR10, -R169 ;  /* 0x0000000abbb37c23 */ /* 0x000fe200080108a9 */
[----:B------:R-:W-:Y:S01]  /*3c70*/  F2FP.F16.F32.PACK_AB R156, R13, R156 ;  /* 0x0000009c0d9c723e */ /* 0x000fe200000000ff */
[-C--:B------:R-:W-:Y:S01]  /*3c80*/  FMUL.FTZ R51, R51, R22.reuse ;  /* 0x0000001633337220 */ /* 0x080fe20000410000 */
[----:B------:R-:W-:Y:S01]  /*3c90*/  FADD.FTZ R183, R13, R154 ;  /* 0x0000009a0db77221 */ /* 0x000fe20000010000 */
[-C--:B------:R-:W-:Y:S01]  /*3ca0*/  FMUL.FTZ R54, R54, R22.reuse ;  /* 0x0000001636367220 */ /* 0x080fe20000410000 */
[----:B------:R-:W0:Y:S01]  /*3cb0*/  MUFU.EX2 R159, R159 ;  /* 0x0000009f009f7308 */ /* 0x000e220000000800 */
[----:B-1----:R-:W-:Y:S01]  /*3cc0*/  FADD.FTZ R181, R180, R181 ;  /* 0x000000b5b4b57221 */ /* 0x002fe20000010000 */
[----:B------:R-:W-:Y:S01]  /*3cd0*/  FADD.FTZ R154, R12, R183 ;  /* 0x000000b70c9a7221 */ /* 0x000fe20000010000 */
[----:B------:R-:W-:Y:S01]  /*3ce0*/  F2FP.F16.F32.PACK_AB R155, R180, R155 ;  /* 0x0000009bb49b723e */ /* 0x000fe200000000ff */
[-C--:B------:R-:W-:Y:S01]  /*3cf0*/  FMUL.FTZ R55, R55, R22.reuse ;  /* 0x0000001637377220 */ /* 0x080fe20000410000 */
[-C--:B------:R-:W-:Y:S01]  /*3d00*/  FMUL.FTZ R58, R58, R22.reuse ;  /* 0x000000163a3a7220 */ /* 0x080fe20000410000 */
[----:B------:R-:W-:Y:S01]  /*3d10*/  FADD.FTZ R183, R161, R154 ;  /* 0x0000009aa1b77221 */ /* 0x000fe20000010000 */
[-C--:B------:R-:W-:Y:S01]  /*3d20*/  FMUL.FTZ R59, R59, R22.reuse ;  /* 0x000000163b3b7220 */ /* 0x080fe20000410000 */
[----:B------:R-:W-:Y:S01]  /*3d30*/  MUFU.EX2 R162, R162 ;  /* 0x000000a200a27308 */ /* 0x000fe20000000800 */
[----:B------:R-:W-:Y:S01]  /*3d40*/  FMUL.FTZ R62, R62, R22 ;  /* 0x000000163e3e7220 */ /* 0x000fe20000410000 */
[----:B------:R-:W-:Y:S01]  /*3d50*/  FADD.FTZ R154, R160, R183 ;  /* 0x000000b7a09a7221 */ /* 0x000fe20000010000 */
[----:B------:R-:W-:Y:S01]  /*3d60*/  F2FP.F16.F32.PACK_AB R160, R15, R160 ;  /* 0x000000a00fa0723e */ /* 0x000fe200000000ff */
[-C--:B------:R-:W-:Y:S01]  /*3d70*/  FMUL.FTZ R63, R63, R22.reuse ;  /* 0x000000163f3f7220 */ /* 0x080fe20000410000 */
[----:B------:R-:W-:Y:S01]  /*3d80*/  FMUL.FTZ R66, R66, R22 ;  /* 0x0000001642427220 */ /* 0x000fe20000410000 */
[----:B------:R-:W-:Y:S01]  /*3d90*/  FADD.FTZ R184, R15, R154 ;  /* 0x0000009a0fb87221 */ /* 0x000fe20000010000 */
[----:B------:R-:W-:Y:S01]  /*3da0*/  F2FP.F16.F32.PACK_AB R154, R202, R201 ;  /* 0x000000c9ca9a723e */ /* 0x000fe200000000ff */
[----:B------:R-:W1:Y:S01]  /*3db0*/  MUFU.EX2 R163, R163 ;  /* 0x000000a300a37308 */ /* 0x000e620000000800 */
[----:B0-----:R-:W-:Y:S01]  /*3dc0*/  F2FP.F16.F32.PACK_AB R157, R159, R158 ;  /* 0x0000009e9f9d723e */ /* 0x001fe200000000ff */
[----:B------:R-:W-:Y:S01]  /*3dd0*/  FADD.FTZ R183, R11, R184 ;  /* 0x000000b80bb77221 */ /* 0x000fe20000010000 */
[-C--:B------:R-:W-:Y:S01]  /*3de0*/  FMUL.FTZ R67, R67, R22.reuse ;  /* 0x0000001643437220 */ /* 0x080fe20000410000 */
[-C--:B------:R-:W-:Y:S01]  /*3df0*/  FMUL.FTZ R70, R70, R22.reuse ;  /* 0x0000001646467220 */ /* 0x080fe20000410000 */
[-C--:B------:R-:W-:Y:S01]  /*3e00*/  FMUL.FTZ R71, R71, R22.reuse ;  /* 0x0000001647477220 */ /* 0x080fe20000410000 */
[----:B------:R-:W-:Y:S01]  /*3e10*/  FADD.FTZ R183, R14, R183 ;  /* 0x000000b70eb77221 */ /* 0x000fe20000010000 */
[-C--:B------:R-:W-:Y:S01]  /*3e20*/  FMUL.FTZ R74, R74, R22.reuse ;  /* 0x000000164a4a7220 */ /* 0x080fe20000410000 */
[----:B------:R-:W0:Y:S01]  /*3e30*/  MUFU.EX2 R166, R166 ;  /* 0x000000a600a67308 */ /* 0x000e220000000800 */
[----:B------:R-:W-:Y:S01]  /*3e40*/  FMUL.FTZ R75, R75, R22 ;  /* 0x000000164b4b7220 */ /* 0x000fe20000410000 */
[----:B------:R-:W-:Y:S01]  /*3e50*/  FADD.FTZ R180, R164, R183 ;  /* 0x000000b7a4b47221 */ /* 0x000fe20000010000 */
[----:B------:R-:W-:Y:S01]  /*3e60*/  F2FP.F16.F32.PACK_AB R164, R165, R164 ;  /* 0x000000a4a5a4723e */ /* 0x000fe200000000ff */
[-C--:B------:R-:W-:Y:S01]  /*3e70*/  FMUL.FTZ R78, R78, R22.reuse ;  /* 0x000000164e4e7220 */ /* 0x080fe20000410000 */
[-C--:B------:R-:W-:Y:S01]  /*3e80*/  FMUL.FTZ R79, R79, R22.reuse ;  /* 0x000000164f4f7220 */ /* 0x080fe20000410000 */
[----:B------:R-:W-:Y:S01]  /*3e90*/  FADD.FTZ R13, R165, R180 ;  /* 0x000000b4a50d7221 */ /* 0x000fe20000010000 */
        /* <DEDUP_REMOVED lines=10> */
[----:B---3--:R-:W-:Y:S01]  /*3f40*/  FADD.FTZ R182, R158, R181 ;  /* 0x000000b59eb67221 */ /* 0x008fe20000010000 */
[----:B------:R-:W-:Y:S01]  /*3f50*/  FFMA.FTZ R181, R190, UR10, -R169 ;  /* 0x0000000abeb57c23 */ /* 0x000fe200080108a9 */
[----:B------:R-:W-:Y:S01]  /*3f60*/  F2FP.F16.F32.PACK_AB R158, R161, R12 ;  /* 0x0000000ca19e723e */ /* 0x000fe200000000ff */
[----:B------:R-:W-:Y:S01]  /*3f70*/  FADD.FTZ R12, R10, R13 ;  /* 0x0000000d0a0c7221 */ /* 0x000fe20000010000 */
[----:B------:R-:W-:Y:S01]  /*3f80*/  FADD.FTZ R185, R159, R182 ;  /* 0x000000b69fb97221 */ /* 0x000fe20000010000 */
[----:B-1----:R-:W-:Y:S01]  /*3f90*/  F2FP.F16.F32.PACK_AB R159, R163, R162 ;  /* 0x000000a2a39f723e */ /* 0x002fe200000000ff */
[-C--:B------:R-:W-:Y:S01]  /*3fa0*/  FMUL.FTZ R98, R98, R22.reuse ;  /* 0x0000001662627220 */ /* 0x080fe20000410000 */
[----:B------:R-:W1:Y:S01]  /*3fb0*/  MUFU.EX2 R170, R170 ;  /* 0x000000aa00aa7308 */ /* 0x000e620000000800 */
[----:B------:R-:W-:Y:S01]  /*3fc0*/  FADD.FTZ R182, R162, R185 ;  /* 0x000000b9a2b67221 */ /* 0x000fe20000010000 */
[----:B------:R-:W-:Y:S01]  /*3fd0*/  F2FP.F16.F32.PACK_AB R162, R14, R11 ;  /* 0x0000000b0ea2723e */ /* 0x000fe200000000ff */
[-C--:B------:R-:W-:Y:S01]  /*3fe0*/  FMUL.FTZ R99, R99, R22.reuse ;  /* 0x0000001663637220 */ /* 0x080fe20000410000 */
[-C--:B------:R-:W-:Y:S01]  /*3ff0*/  FMUL.FTZ R102, R102, R22.reuse ;  /* 0x0000001666667220 */ /* 0x080fe20000410000 */
[----:B------:R-:W-:Y:S01]  /*4000*/  FADD.FTZ R185, R163, R182 ;  /* 0x000000b6a3b97221 */ /* 0x000fe20000010000 */
[-C--:B------:R-:W-:Y:S01]  /*4010*/  FMUL.FTZ R103, R103, R22.reuse ;  /* 0x0000001667677220 */ /* 0x080fe20000410000 */
[----:B------:R-:W-:Y:S01]  /*4020*/  FMUL.FTZ R106, R106, R22 ;  /* 0x000000166a6a7220 */ /* 0x000fe20000410000 */
[----:B------:R-:W3:Y:S01]  /*4030*/  MUFU.EX2 R171, R171 ;  /* 0x000000ab00ab7308 */ /* 0x000ee20000000800 */
[----:B0-----:R-:W-:Y:S01]  /*4040*/  FADD.FTZ R182, R166, R185 ;  /* 0x000000b9a6b67221 */ /* 0x001fe20000010000 */
[----:B----4-:R-:W-:Y:S01]  /*4050*/  F2FP.F16.F32.PACK_AB R161, R167, R166 ;  /* 0x000000a6a7a1723e */ /* 0x010fe200000000ff */
[-C--:B------:R-:W-:Y:S01]  /*4060*/  FMUL.FTZ R107, R107, R22.reuse ;  /* 0x000000166b6b7220 */ /* 0x080fe20000410000 */
[-C--:B------:R-:W-:Y:S01]  /*4070*/  FMUL.FTZ R110, R110, R22.reuse ;  /* 0x000000166e6e7220 */ /* 0x080fe20000410000 */
[----:B------:R-:W-:Y:S01]  /*4080*/  FADD.FTZ R169, R167, R182 ;  /* 0x000000b6a7a97221 */ /* 0x000fe20000010000 */
        /* <DEDUP_REMOVED lines=30> */
[----:B------:R-:W-:Y:S01]  /*4270*/  FMUL.FTZ R151, R151, R22 ;  /* 0x0000001697977220 */ /* 0x000fe20000410000 */
[----:B------:R-:W-:-:S03]  /*4280*/  FADD.FTZ R13, R5, R182 ;  /* 0x000000b6050d7221 */ /* 0x000fc60000010000 */
[----:B------:R-:W1:Y:S01]  /*4290*/  MUFU.EX2 R178, R178 ;  /* 0x000000b200b27308 */ /* 0x000e620000000800 */
[C---:B---3--:R-:W-:Y:S01]  /*42a0*/  FADD.FTZ R13, R6.reuse, R13 ;  /* 0x0000000d060d7221 */ /* 0x048fe20000010000 */
[----:B------:R-:W-:-:S06]  /*42b0*/  F2FP.F16.F32.PACK_AB R167, R6, R5 ;  /* 0x0000000506a7723e */ /* 0x000fcc00000000ff */
        /* <DEDUP_REMOVED lines=12> */
[----:B------:R-:W-:-:S06]  /*4380*/  F2FP.F16.F32.PACK_AB R168, R23, R168 ;  /* 0x000000a817a8723e */ /* 0x000fcc00000000ff */
        /* <DEDUP_REMOVED lines=11> */
[----:B0-----:R-:W-:-:S07]  /*4440*/  FADD.FTZ R10, R194, R13 ;  /* 0x0000000dc20a7221 */ /* 0x001fce0000010000 */
[----:B------:R-:W0:Y:S01]  /*4450*/  MUFU.EX2 R173, R173 ;  /* 0x000000ad00ad7308 */ /* 0x000e220000000800 */
[----:B-1----:R-:W-:-:S07]  /*4460*/  FADD.FTZ R6, R172, R11 ;  /* 0x0000000bac067221 */ /* 0x002fce0000010000 */
[----:B------:R-:W1:Y:S01]  /*4470*/  MUFU.EX2 R198, R198 ;  /* 0x000000c600c67308 */ /* 0x000e620000000800 */
[----:B---3--:R-:W-:-:S07]  /*4480*/  FADD.FTZ R9, R195, R10 ;  /* 0x0000000ac3097221 */ /* 0x008fce0000010000 */
[----:B------:R-:W3:Y:S01]  /*4490*/  MUFU.EX2 R8, R196 ;  /* 0x000000c400087308 */ /* 0x000ee20000000800 */
[C---:B0-----:R-:W-:Y:S01]  /*44a0*/  FADD.FTZ R5, R173.reuse, R6 ;  /* 0x00000006ad057221 */ /* 0x041fe20000010000 */
[----:B------:R-:W-:Y:S02]  /*44b0*/  F2FP.F16.F32.PACK_AB R172, R173, R172 ;  /* 0x000000acadac723e */ /* 0x000fe400000000ff */
[----:B------:R-:W-:-:S04]  /*44c0*/  F2FP.F16.F32.PACK_AB R173, R195, R194 ;  /* 0x000000c2c3ad723e */ /* 0x000fc800000000ff */
[----:B------:R-:W0:Y:S01]  /*44d0*/  MUFU.EX2 R175, R199 ;  /* 0x000000c700af7308 */ /* 0x000e220000000800 */
[----:B-1----:R-:W-:-:S07]  /*44e0*/  FADD.FTZ R10, R198, R9 ;  /* 0x00000009c60a7221 */ /* 0x002fce0000010000 */
[----:B------:R-:W1:Y:S01]  /*44f0*/  MUFU.EX2 R177, R177 ;  /* 0x000000b100b17308 */ /* 0x000e620000000800 */
[----:B---3--:R-:W-:Y:S01]  /*4500*/  FADD.FTZ R6, R8, R5 ;  /* 0x0000000508067221 */ /* 0x008fe20000010000 */
[C---:B0-----:R-:W-:Y:S01]  /*4510*/  FADD.FTZ R5, R175.reuse, R10 ;  /* 0x0000000aaf057221 */ /* 0x041fe20000010000 */
[----:B------:R-:W-:Y:S02]  /*4520*/  F2FP.F16.F32.PACK_AB R175, R175, R198 ;  /* 0x000000c6afaf723e */ /* 0x000fe400000000ff */
[C---:B-1----:R-:W-:Y:S01]  /*4530*/  FADD.FTZ R6, R177.reuse, R6 ;  /* 0x00000006b1067221 */ /* 0x042fe20000010000 */
[----:B------:R-:W-:Y:S01]  /*4540*/  F2FP.F16.F32.PACK_AB R174, R177, R8 ;  /* 0x00000008b1ae723e */ /* 0x000fe200000000ff */
[----:B------:R-:W-:Y:S06]  /*4550*/  @!P0 BRA `(.L_x_9054) ;  /* 0x0000000000048947 */ /* 0x000fec0003800000 */
[----:B------:R-:W-:Y:S01]  /*4560*/  BPT.TRAP 0x1 ;  /* 0x000000040000795c */ /* 0x000fe20000300000 */
.L_x_9054:
[----:B------:R-:W-:-:S04]  /*4570*/  IMAD.U32 R7, RZ, RZ, UR26 ;  /* 0x0000001aff077e24 */ /* 0x000fc8000f8e00ff */
[----:B------:R0:W1:Y:S01]  /*4580*/  SYNCS.PHASECHK.TRANS64.TRYWAIT P2, [UR25+0x22850], R7 ;  /* 0x02285007ff0075a7 */ /* 0x0000620008040159 */
[----:B------:R-:W-:Y:S05]  /*4590*/  @!P0 BRA `(.L_x_9055) ;  /* 0x0000000000048947 */ /* 0x000fea0003800000 */
[----:B------:R-:W-:Y:S01]  /*45a0*/  BPT.TRAP 0x1 ;  /* 0x000000040000795c */ /* 0x000fe20000300000 */
.L_x_9055:
[----:B0-----:R-:W-:Y:S01]  /*45b0*/  VIADD R7, R204, 0x8 ;  /* 0x00000008cc077836 */ /* 0x001fe20000000000 */
[----:B-1----:R-:W-:Y:S06]  /*45c0*/  @P2 BRA `(.L_x_9056) ;  /* 0x00000000000c2947 */ /* 0x002fec0003800000 */
[----:B------:R-:W-:-:S04]  /*45d0*/  IMAD.U32 R8, RZ, RZ, UR26 ;  /* 0x0000001aff087e24 */ /* 0x000fc8000f8e00ff */
[----:B------:R-:W0:Y:S02]  /*45e0*/  SYNCS.PHASECHK.TRANS64.TRYWAIT P2, [UR25+0x22850], R8 ;  /* 0x02285008ff0075a7 */ /* 0x000e240008040159 */
[----:B0-----:R-:W-:Y:S05]  /*45f0*/  @!P2 BRA `(.L_x_9057) ;  /* 0x000000680074a947 */ /* 0x001fea0003800000 */
.L_x_9056:
[----:B------:R1:W-:Y:S01]  /*4600*/  BAR.SYNC.DEFER_BLOCKING R7, 0x100 ;  /* 0x000400070000751d */ /* 0x0003e20000010000 */
[----:B------:R-:W-:-:S05]  /*4610*/  UIMAD UR11, UR37, 0xc00, UR21 ;  /* 0x00000c00250b78a4 */ /* 0x000fca000f8e0215 */
[----:B------:R-:W-:Y:S02]  /*4620*/  UMOV UR7, 0x40000040 ;  /* 0x4000004000077882 */ /* 0x000fe40000000000 */
[----:B------:R-:W-:Y:S01]  /*4630*/  UMOV UR6, UR11 ;  /* 0x0000000b00067c82 */ /* 0x000fe20008000000 */
[----:B------:R-:W-:-:S06]  /*4640*/  WARPGROUP.ARRIVE ;  /* 0x00000000000079c5 */ /* 0x000fcc0000000000 */
        /* <DEDUP_REMOVED lines=32> */
[----:B-1----:R-:W-:Y:S05]  /*4850*/  @!P0 BRA `(.L_x_9058) ;  /* 0x0000000000048947 */ /* 0x002fea0003800000 */
[----:B------:R-:W-:Y:S01]  /*4860*/  BPT.TRAP 0x1 ;  /* 0x000000040000795c */ /* 0x000fe20000300000 */
.L_x_9058:
[----:B------:R-:W-:Y:S01]  /*4870*/  UIADD3 UR25, UR25, 0x22860, URZ ;  /* 0x0002286019197890 */ /* 0x000fe2000fffe03f */
[----:B------:R-:W-:Y:S02]  /*4880*/  IMAD.MOV.U32 R203, RZ, RZ, R4 ;  /* 0x000000ffffcb7224 */ /* 0x000fe400078e0004 */
[----:B------:R-:W-:Y:S01]  /*4890*/  IMAD.MOV.U32 R7, RZ, RZ, R3 ;  /* 0x000000ffff077224 */ /* 0x000fe200078e0003 */
[----:B------:R-:W-:-:S09]  /*48a0*/  UPRMT UR25, UR24, 0x654, UR25 ;  /* 0x0000065418197896 */ /* 0x000fd20008000019 */
[----:B------:R-:W-:Y:S01]  /*48b0*/  SYNCS.ARRIVE.TRANS64.RED.A1T0 RZ, [UR25], RZ ;  /* 0x000000ffffff79a7 */ /* 0x000fe20008100419 */
[----:B------:R-:W-:Y:S05]  /*48c0*/  @P1 BRA `(.L_x_9059) ;  /* 0xffffffe000a41947 */ /* 0x000fea000383ffff */
.L_x_9048:
[----:B------:R-:W4:Y:S01]  /*48d0*/  SHFL.BFLY PT, R7, R6, 0x2, 0x1f ;  /* 0x0c401f0006077f89 */ /* 0x000f2200000e0000 */
[----:B------:R-:W0:Y:S01]  /*48e0*/  S2UR UR6, SR_SWINHI ;  /* 0x00000000000679c3 */ /* 0x000e220000002f00 */
[----:B------:R-:W-:Y:S01]  /*48f0*/  IMAD.U32 R12, RZ, RZ, UR10 ;  /* 0x0000000aff0c7e24 */ /* 0x000fe2000f8e00ff */
[----:B------:R-:W-:Y:S01]  /*4900*/  ULDC.64 UR8, c[0x0][0xae8] ;  /* 0x0002ba0000087ab9 */ /* 0x000fe20000000a00 */
[----:B------:R-:W1:Y:S01]  /*4910*/  SHFL.BFLY PT, R10, R5, 0x2, 0x1f ;  /* 0x0c401f00050a7f89 */ /* 0x000e6200000e0000 */
[----:B------:R-:W-:Y:S01]  /*4920*/  IMAD.U32 R22, RZ, RZ, UR10 ;  /* 0x0000000aff167e24 */ /* 0x000fe2000f8e00ff */
[----:B------:R-:W-:-:S03]  /*4930*/  ULDC UR10, c[0x0][0xc44] ;  /* 0x00031100000a7ab9 */ /* 0x000fc60000000800 */
[----:B------:R2:W-:Y:S08]  /*4940*/  BAR.ARV R0, 0x100 ;  /* 0x000400000000751d */ /* 0x0005f00000002000 */
[----:B------:R-:W3:Y:S01]  /*4950*/  LDC R211, c[0x0][0xbe8] ;  /* 0x0002fa00ffd37b82 */ /* 0x000ee20000000800 */
[----:B--2---:R-:W-:Y:S02]  /*4960*/  IMAD.MOV.U32 R0, RZ, RZ, RZ ;  /* 0x000000ffff007224 */ /* 0x004fe400078e00ff */
[----:B----4-:R-:W-:Y:S01]  /*4970*/  FADD.FTZ R7, R7, R6 ;  /* 0x0000000607077221 */ /* 0x010fe20000010000 */
[----:B------:R-:W-:Y:S01]  /*4980*/  UMOV UR4, UR22 ;  /* 0x0000001600047c82 */ /* 0x000fe20008000000 */
[----:B0-----:R-:W-:Y:S01]  /*4990*/  UMOV UR5, UR6 ;  /* 0x0000000600057c82 */ /* 0x001fe20008000000 */
[----:B------:R-:W-:Y:S01]  /*49a0*/  IMAD.MOV.U32 R6, RZ, RZ, -0x800000 ;  /* 0xff800000ff067424 */ /* 0x000fe200078e00ff */
[----:B------:R-:W-:Y:S01]  /*49b0*/  ULDC.64 UR6, c[0x0][0xb90] ;  /* 0x0002e40000067ab9 */ /* 0x000fe20000000a00 */
[----:B-1----:R-:W-:Y:S01]  /*49c0*/  FADD.FTZ R10, R10, R5 ;  /* 0x000000050a0a7221 */ /* 0x002fe20000010000 */
[----:B---3--:R-:W0:Y:S01]  /*49d0*/  SHFL.BFLY PT, R8, R7, 0x1, 0x1f ;  /* 0x0c201f0007087f89 */ /* 0x008e2200000e0000 */
[----:B------:R-:W-:-:S02]  /*49e0*/  IMAD.U32 R11, RZ, RZ, UR5 ;  /* 0x00000005ff0b7e24 */ /* 0x000fc4000f8e00ff */
[----:B------:R-:W-:Y:S01]  /*49f0*/  IMAD.MOV.U32 R5, RZ, RZ, -0x800000 ;  /* 0xff800000ff057424 */ /* 0x000fe200078e00ff */
[----:B------:R-:W1:Y:S01]  /*4a00*/  SHFL.BFLY PT, R9, R10, 0x1, 0x1f ;  /* 0x0c201f000a097f89 */ /* 0x000e6200000e0000 */
[----:B0-----:R-:W-:Y:S01]  /*4a10*/  FADD.FTZ R13, R7, R8 ;  /* 0x00000008070d7221 */ /* 0x001fe20000010000 */
[----:B------:R-:W-:Y:S02]  /*4a20*/  IMAD.MOV.U32 R8, RZ, RZ, RZ ;  /* 0x000000ffff087224 */ /* 0x000fe400078e00ff */
[----:B-1----:R-:W-:Y:S01]  /*4a30*/  FADD.FTZ R14, R10, R9 ;  /* 0x000000090a0e7221 */ /* 0x002fe20000010000 */
[----:B------:R-:W-:Y:S08]  /*4a40*/  BAR.ARV 0x8, 0x180 ;  /* 0x0206000000007b1d */ /* 0x000ff00000002000 */
[----:B------:R-:W-:Y:S01]  /*4a50*/  BAR.SYNC.DEFER_BLOCKING 0x1, 0x100 ;  /* 0x0044000000007b1d */ /* 0x000fe20000010000 */
[----:B------:R-:W-:Y:S01]  /*4a60*/  FSETP.NE.FTZ.AND P0, PT, R13, RZ, PT ;  /* 0x000000ff0d00720b */ /* 0x000fe20003f15000 */
[----:B------:R-:W-:Y:S01]  /*4a70*/  IMAD R9, R200, 0x40, R2 ;  /* 0x00000040c8097824 */ /* 0x000fe200078e0202 */
[----:B------:R-:W-:Y:S01]  /*4a80*/  FSETP.NE.FTZ.AND P1, PT, R14, RZ, PT ;  /* 0x000000ff0e00720b */ /* 0x000fe20003f35000 */
[----:B------:R-:W-:Y:S01]  /*4a90*/  IMAD.U32 R10, RZ, RZ, UR4 ;  /* 0x00000004ff0a7e24 */ /* 0x000fe2000f8e00ff */
[----:B------:R-:W-:-:S04]  /*4aa0*/  UIADD3 UR4, -UR43, URZ, URZ ;  /* 0x0000003f2b047290 */ /* 0x000fc8000fffe13f */
[----:B------:R-:W-:-:S04]  /*4ab0*/  UIMAD UR10, UR10, UR4, UR40 ;  /* 0x000000040a0a72a4 */ /* 0x000fc8000f8e0228 */
[----:B------:R-:W-:Y:S01]  /*4ac0*/  USHF.R.S32.HI UR11, URZ, 0x1f, UR10 ;  /* 0x0000001f3f0b7899 */ /* 0x000fe2000801140a */
[----:B------:R-:W0:Y:S01]  /*4ad0*/  @P0 MUFU.RCP R8, R13 ;  /* 0x0000000d00080308 */ /* 0x000e220000001000 */
[----:B------:R-:W-:Y:S01]  /*4ae0*/  @P0 FMUL.FTZ R12, R12, 0.69314718246459960938 ;  /* 0x3f3172180c0c0820 */ /* 0x000fe20000410000 */
[----:B------:R-:W-:Y:S01]  /*4af0*/  @P1 FMUL.FTZ R22, R22, 0.69314718246459960938 ;  /* 0x3f31721816161820 */ /* 0x000fe20000410000 */
[----:B------:R-:W-:Y:S02]  /*4b00*/  UIMAD.WIDE.U32 UR4, UR10, UR6, URZ ;  /* 0x000000060a0472a5 */ /* 0x000fe4000f8e003f */
[----:B------:R-:W-:-:S03]  /*4b10*/  UIMAD UR6, UR11, UR6, URZ ;  /* 0x000000060b0672a4 */ /* 0x000fc6000f8e023f */
[----:B------:R-:W-:Y:S01]  /*4b20*/  @P1 MUFU.RCP R0, R14 ;  /* 0x0000000e00001308 */ /* 0x000fe20000001000 */
[----:B------:R-:W-:Y:S02]  /*4b30*/  UIMAD UR6, UR10, UR7, UR6 ;  /* 0x000000070a0672a4 */ /* 0x000fe4000f8e0206 */
[----:B------:R-:W-:-:S05]  /*4b40*/  USHF.R.S32.HI UR7, URZ, 0x1f, UR43 ;  /* 0x0000001f3f077899 */ /* 0x000fca000801142b */
[----:B------:R-:W1:Y:S01]  /*4b50*/  @P0 MUFU.LG2 R13, R13 ;  /* 0x0000000d000d0308 */ /* 0x000e620000000c00 */
[-C--:B0-----:R-:W-:Y:S01]  /*4b60*/  FMUL.FTZ R180, R29, R8.reuse ;  /* 0x000000081db47220 */ /* 0x081fe20000410000 */
[-C--:B------:R-:W-:Y:S01]  /*4b70*/  FMUL.FTZ R25, R25, R8.reuse ;  /* 0x0000000819197220 */ /* 0x080fe20000410000 */
[-C--:B------:R-:W-:Y:S01]  /*4b80*/  FMUL.FTZ R24, R24, R8.reuse ;  /* 0x0000000818187220 */ /* 0x080fe20000410000 */
[-C--:B------:R-:W-:Y:S01]  /*4b90*/  FMUL.FTZ R28, R28, R8.reuse ;  /* 0x000000081c1c7220 */ /* 0x080fe20000410000 */
[-C--:B------:R-:W-:Y:S01]  /*4ba0*/  FMUL.FTZ R33, R33, R8.reuse ;  /* 0x0000000821217220 */ /* 0x080fe20000410000 */
[-C--:B------:R-:W-:Y:S01]  /*4bb0*/  FMUL.FTZ R32, R32, R8.reuse ;  /* 0x0000000820207220 */ /* 0x080fe20000410000 */
[-C--:B------:R-:W-:Y:S01]  /*4bc0*/  FMUL.FTZ R29, R37, R8.reuse ;  /* 0x00000008251d7220 */ /* 0x080fe20000410000 */
[----:B------:R-:W0:Y:S01]  /*4bd0*/  @P1 MUFU.LG2 R14, R14 ;  /* 0x0000000e000e1308 */ /* 0x000e220000000c00 */
        /* <DEDUP_REMOVED lines=58> */
[----:B-1----:R-:W-:Y:S01]  /*4f80*/  @P0 FMUL.FTZ R13, R13, 0.69314718246459960938 ;  /* 0x3f3172180d0d0820 */ /* 0x002fe20000410000 */
[----:B0-----:R-:W-:Y:S01]  /*4f90*/  @P1 FMUL.FTZ R15, R14, 0.69314718246459960938 ;  /* 0x3f3172180e0f1820 */ /* 0x001fe20000410000 */
[----:B------:R-:W-:Y:S01]  /*4fa0*/  FMUL.FTZ R7, R99, R0 ;  /* 0x0000000063077220 */ /* 0x000fe20000410000 */
[----:B------:R-:W-:-:S04]  /*4fb0*/  IMAD.WIDE R10, R210, 0x2, R10 ;  /* 0x00000002d20a7825 */ /* 0x000fc800078e020a */
[----:B------:R-:W-:Y:S01]  /*4fc0*/  FMUL.FTZ R77, R103, R0 ;  /* 0x00000000674d7220 */ /* 0x000fe20000410000 */
[----:B------:R-:W-:Y:S01]  /*4fd0*/  @P0 FFMA.FTZ R6, R12, R3, R13 ;  /* 0x000000030c060223 */ /* 0x000fe2000001000d */
[----:B------:R-:W-:Y:S01]  /*4fe0*/  @P1 FFMA.FTZ R5, R22, R4, R15 ;  /* 0x0000000416051223 */ /* 0x000fe2000001000f */
[-C--:B------:R-:W-:Y:S01]  /*4ff0*/  FMUL.FTZ R167, R127, R0.reuse ;  /* 0x000000007fa77220 */ /* 0x080fe20000410000 */
[C---:B------:R-:W-:Y:S01]  /*5000*/  IADD3 R21, P3, R10.reuse, 0xc060, RZ ;  /* 0x0000c0600a157810 */ /* 0x040fe20007f7e0ff */
[-C--:B------:R-:W-:Y:S01]  /*5010*/  FMUL.FTZ R169, R131, R0.reuse ;  /* 0x0000000083a97220 */ /* 0x080fe20000410000 */
[C---:B------:R-:W-:Y:S01]  /*5020*/  IADD3 R103, P4, R10.reuse, 0xc040, RZ ;  /* 0x0000c0400a677810 */ /* 0x040fe20007f9e0ff */
[-C--:B------:R-:W-:Y:S01]  /*5030*/  FMUL.FTZ R171, R135, R0.reuse ;  /* 0x0000000087ab7220 */ /* 0x080fe20000410000 */
[----:B------:R-:W-:Y:S01]  /*5040*/  LOP3.LUT R20, R21, 0x380, RZ, 0xc0, !PT ;  /* 0x0000038015147812 */ /* 0x000fe200078ec0ff */
[-C--:B------:R-:W-:Y:S01]  /*5050*/  FMUL.FTZ R173, R139, R0.reuse ;  /* 0x000000008bad7220 */ /* 0x080fe20000410000 */
[----:B------:R-:W-:Y:S01]  /*5060*/  IADD3 R99, P6, R10, 0xc000, RZ ;  /* 0x0000c0000a637810 */ /* 0x000fe20007fde0ff */
[-C--:B------:R-:W-:Y:S01]  /*5070*/  FMUL.FTZ R175, R143, R0.reuse ;  /* 0x000000008faf7220 */ /* 0x080fe20000410000 */
[----:B------:R-:W-:Y:S01]  /*5080*/  SHF.R.U64 R20, R20, 0x3, RZ ;  /* 0x0000000314147819 */ /* 0x000fe200000012ff */
[-C--:B------:R-:W-:Y:S01]  /*5090*/  FMUL.FTZ R177, R147, R0.reuse ;  /* 0x0000000093b17220 */ /* 0x080fe20000410000 */
[----:B------:R-:W-:Y:S01]  /*50a0*/  IADD3 R73, P0, R10, 0x8060, RZ ;  /* 0x000080600a497810 */ /* 0x000fe20007f1e0ff */
        /* <DEDUP_REMOVED lines=10> */
[--C-:B------:R-:W-:Y:S01]  /*5150*/  IMAD.X R143, RZ, RZ, R11.reuse, P2 ;  /* 0x000000ffff8f7224 */ /* 0x100fe200010e060b */
[C---:B------:R-:W-:Y:S01]  /*5160*/  LOP3.LUT R165, R10.reuse, 0x380, RZ, 0xc0, !PT ;  /* 0x000003800aa57812 */ /* 0x040fe200078ec0ff */
[--C-:B------:R-:W-:Y:S01]  /*5170*/  IMAD.X R147, RZ, RZ, R11.reuse, P3 ;  /* 0x000000ffff937224 */ /* 0x100fe200018e060b */
[----:B------:R-:W-:Y:S01]  /*5180*/  IADD3.X R127, RZ, R11, RZ, P5, !PT ;  /* 0x0000000bff7f7210 */ /* 0x000fe20002ffe4ff */
[-C--:B------:R-:W-:Y:S01]  /*5190*/  FMUL.FTZ R179, R151, R0.reuse ;  /* 0x0000000097b37220 */ /* 0x080fe20000410000 */
[----:B------:R-:W-:Y:S01]  /*51a0*/  IADD3 R65, P4, R10, 0x8000, RZ ;  /* 0x000080000a417810 */ /* 0x000fe20007f9e0ff */
[-C--:B------:R-:W-:Y:S01]  /*51b0*/  FMUL.FTZ R170, R130, R0.reuse ;  /* 0x0000000082aa7220 */ /* 0x080fe20000410000 */
[----:B------:R-:W-:Y:S01]  /*51c0*/  IADD3 R61, P5, R10, 0x4060, RZ ;  /* 0x000040600a3d7810 */ /* 0x000fe20007fbe0ff */
[----:B------:R-:W-:Y:S01]  /*51d0*/  FMUL.FTZ R168, R126, R0 ;  /* 0x000000007ea87220 */ /* 0x000fe20000410000 */
        /* <DEDUP_REMOVED lines=10> */
[----:B------:R-:W-:Y:S01]  /*5280*/  SHF.R.U64 R165, R165, 0x3, RZ ;  /* 0x00000003a5a57819 */ /* 0x000fe200000012ff */
[--C-:B------:R-:W-:Y:S01]  /*5290*/  IMAD.X R161, RZ, RZ, R11.reuse, P2 ;  /* 0x000000ffffa17224 */ /* 0x100fe200010e060b */
[----:B------:R-:W-:Y:S01]  /*52a0*/  LOP3.LUT R4, R99, 0x380, RZ, 0xc0, !PT ;  /* 0x0000038063047812 */ /* 0x000fe200078ec0ff */
[--C-:B------:R-:W-:Y:S01]  /*52b0*/  IMAD.X R163, RZ, RZ, R11.reuse, P3 ;  /* 0x000000ffffa37224 */ /* 0x100fe200018e060b */
[----:B------:R-:W-:Y:S01]  /*52c0*/  LOP3.LUT R164, R165, R10, RZ, 0x3c, !PT ;  /* 0x0000000aa5a47212 */ /* 0x000fe200078e3cff */
[----:B------:R-:W-:Y:S01]  /*52d0*/  IMAD.MOV.U32 R165, RZ, RZ, R11 ;  /* 0x000000ffffa57224 */ /* 0x000fe200078e000b */
[----:B------:R-:W-:Y:S01]  /*52e0*/  LOP3.LUT R11, R52, 0x380, RZ, 0xc0, !PT ;  /* 0x00000380340b7812 */ /* 0x000fe200078ec0ff */
[-C--:B------:R-:W-:Y:S01]  /*52f0*/  FMUL.FTZ R172, R134, R0.reuse ;  /* 0x0000000086ac7220 */ /* 0x080fe20000410000 */
[----:B------:R-:W-:Y:S01]  /*5300*/  SHF.R.U64 R4, R4, 0x3, RZ ;  /* 0x0000000304047819 */ /* 0x000fe200000012ff */
[-C--:B------:R-:W-:Y:S01]  /*5310*/  FMUL.FTZ R174, R138, R0.reuse ;  /* 0x000000008aae7220 */ /* 0x080fe20000410000 */
[----:B------:R-:W-:Y:S01]  /*5320*/  LOP3.LUT R10, R73, 0x380, RZ, 0xc0, !PT ;  /* 0x00000380490a7812 */ /* 0x000fe200078ec0ff */
[-C--:B------:R-:W-:Y:S01]  /*5330*/  FMUL.FTZ R176, R142, R0.reuse ;  /* 0x000000008eb07220 */ /* 0x080fe20000410000 */
[----:B------:R-:W-:Y:S01]  /*5340*/  SHF.R.U64 R11, R11, 0x3, RZ ;  /* 0x000000030b0b7819 */ /* 0x000fe200000012ff */
[-C--:B------:R-:W-:Y:S01]  /*5350*/  FMUL.FTZ R27, R27, R0.reuse ;  /* 0x000000001b1b7220 */ /* 0x080fe20000410000 */
[----:B------:R-:W-:Y:S01]  /*5360*/  LOP3.LUT R130, R4, R99, RZ, 0x3c, !PT ;  /* 0x0000006304827212 */ /* 0x000fe200078e3cff */
[-C--:B------:R-:W-:Y:S01]  /*5370*/  FMUL.FTZ R26, R26, R0.reuse ;  /* 0x000000001a1a7220 */ /* 0x080fe20000410000 */
[----:B------:R-:W-:Y:S01]  /*5380*/  SHF.R.U64 R10, R10, 0x3, RZ ;  /* 0x000000030a0a7819 */ /* 0x000fe200000012ff */
[----:B------:R-:W-:Y:S01]  /*5390*/  FMUL.FTZ R31, R31, R0 ;  /* 0x000000001f1f7220 */ /* 0x000fe20000410000 */
[----:B------:R-:W-:Y:S01]  /*53a0*/  LOP3.LUT R126, R11, R52, RZ, 0x3c, !PT ;  /* 0x000000340b7e7212 */ /* 0x000fe200078e3cff */
[-C--:B------:R-:W-:Y:S01]  /*53b0*/  FMUL.FTZ R30, R30, R0.reuse ;  /* 0x000000001e1e7220 */ /* 0x080fe20000410000 */
[----:B------:R-:W-:Y:S01]  /*53c0*/  LOP3.LUT R4, R13, 0x380, RZ, 0xc0, !PT ;  /* 0x000003800d047812 */ /* 0x000fe200078ec0ff */
[-C--:B------:R-:W-:Y:S01]  /*53d0*/  FMUL.FTZ R35, R35, R0.reuse ;  /* 0x0000000023237220 */ /* 0x080fe20000410000 */
[----:B------:R-:W-:Y:S01]  /*53e0*/  LOP3.LUT R52, R69, 0x380, RZ, 0xc0, !PT ;  /* 0x0000038045347812 */ /* 0x000fe200078ec0ff */
[-C--:B------:R-:W-:Y:S01]  /*53f0*/  FMUL.FTZ R34, R34, R0.reuse ;  /* 0x0000000022227220 */ /* 0x080fe20000410000 */
[----:B------:R-:W-:Y:S01]  /*5400*/  LOP3.LUT R134, R10, R73, RZ, 0x3c, !PT ;  /* 0x000000490a867212 */ /* 0x000fe200078e3cff */
[-C--:B------:R-:W-:Y:S01]  /*5410*/  FMUL.FTZ R39, R39, R0.reuse ;  /* 0x0000000027277220 */ /* 0x080fe20000410000 */
[----:B------:R-:W-:Y:S01]  /*5420*/  SHF.R.U64 R4, R4, 0x3, RZ ;  /* 0x0000000304047819 */ /* 0x000fe200000012ff */
[-C--:B------:R-:W-:Y:S01]  /*5430*/  FMUL.FTZ R38, R38, R0.reuse ;  /* 0x0000000026267220 */ /* 0x080fe20000410000 */
[----:B------:R-:W-:Y:S01]  /*5440*/  LOP3.LUT R10, R65, 0x380, RZ, 0xc0, !PT ;  /* 0x00000380410a7812 */ /* 0x000fe200078ec0ff */
[-C--:B------:R-:W-:Y:S01]  /*5450*/  FMUL.FTZ R43, R43, R0.reuse ;  /* 0x000000002b2b7220 */ /* 0x080fe20000410000 */
[----:B------:R-:W-:Y:S01]  /*5460*/  SHF.R.U64 R52, R52, 0x3, RZ ;  /* 0x0000000334347819 */ /* 0x000fe200000012ff */
[-C--:B------:R-:W-:Y:S01]  /*5470*/  FMUL.FTZ R42, R42, R0.reuse ;  /* 0x000000002a2a7220 */ /* 0x080fe20000410000 */
[----:B------:R-:W-:Y:S01]  /*5480*/  LOP3.LUT R11, R14, 0x380, RZ, 0xc0, !PT ;  /* 0x000003800e0b7812 */ /* 0x000fe200078ec0ff */
[-C--:B------:R-:W-:Y:S01]  /*5490*/  FMUL.FTZ R47, R47, R0.reuse ;  /* 0x000000002f2f7220 */ /* 0x080fe20000410000 */
[----:B------:R-:W-:Y:S01]  /*54a0*/  LOP3.LUT R138, R4, R13, RZ, 0x3c, !PT ;  /* 0x0000000d048a7212 */ /* 0x000fe200078e3cff */
[-C--:B------:R-:W-:Y:S01]  /*54b0*/  FMUL.FTZ R46, R46, R0.reuse ;  /* 0x000000002e2e7220 */ /* 0x080fe20000410000 */
[----:B------:R-:W-:Y:S01]  /*54c0*/  SHF.R.U64 R4, R10, 0x3, RZ ;  /* 0x000000030a047819 */ /* 0x000fe200000012ff */
[-C--:B------:R-:W-:Y:S01]  /*54d0*/  FMUL.FTZ R51, R51, R0.reuse ;  /* 0x0000000033337220 */ /* 0x080fe20000410000 */
[----:B------:R-:W-:Y:S01]  /*54e0*/  LOP3.LUT R142, R52, R69, RZ, 0x3c, !PT ;  /* 0x00000045348e7212 */ /* 0x000fe200078e3cff */
[-C--:B------:R-:W-:Y:S01]  /*54f0*/  FMUL.FTZ R50, R50, R0.reuse ;  /* 0x0000000032327220 */ /* 0x080fe20000410000 */
[----:B------:R-:W-:Y:S01]  /*5500*/  SHF.R.U64 R11, R11, 0x3, RZ ;  /* 0x000000030b0b7819 */ /* 0x000fe200000012ff */
[-C--:B------:R-:W-:Y:S01]  /*5510*/  FMUL.FTZ R55, R55, R0.reuse ;  /* 0x0000000037377220 */ /* 0x080fe20000410000 */
[----:B------:R-:W-:Y:S01]  /*5520*/  IADD3 R69, P2, R8, 0x7000, RZ ;  /* 0x0000700008457810 */ /* 0x000fe20007f5e0ff */
        /* <DEDUP_REMOVED lines=36> */
[----:B------:R-:W-:Y:S02]  /*5770*/  LOP3.LUT R146, R11, R14, RZ, 0x3c, !PT ;  /* 0x0000000e0b927212 */ /* 0x000fe400078e3cff */
        /* <DEDUP_REMOVED lines=8> */
[----:B------:R-:W-:Y:S02]  /*5800*/  IADD3 R13, P3, R8, 0x1000, RZ ;  /* 0x00001000080d7810 */ /* 0x000fe40007f7e0ff */
[----:B------:R-:W-:Y:S02]  /*5810*/  LOP3.LUT R154, R4, R15, RZ, 0x3c, !PT ;  /* 0x0000000f049a7212 */ /* 0x000fe400078e3cff */
[----:B------:R-:W-:Y:S01]  /*5820*/  LOP3.LUT R68, R68, R69, RZ, 0x3c, !PT ;  /* 0x0000004544447212 */ /* 0x000fe200078e3cff */
[----:B------:R-:W-:Y:S01]  /*5830*/  IMAD.X R69, RZ, RZ, R9, P2 ;  /* 0x000000ffff457224 */ /* 0x000fe200010e0609 */
[----:B------:R-:W-:-:S02]  /*5840*/  LOP3.LUT R4, R53, 0x380, RZ, 0xc0, !PT ;  /* 0x0000038035047812 */ /* 0x000fc400078ec0ff */
[----:B------:R-:W-:Y:S01]  /*5850*/  LOP3.LUT R156, R11, R12, RZ, 0x3c, !PT ;  /* 0x0000000c0b9c7212 */ /* 0x000fe200078e3cff */
[----:B------:R-:W-:Y:S01]  /*5860*/  IMAD.U32 R11, RZ, RZ, UR5 ;  /* 0x00000005ff0b7e24 */ /* 0x000fe2000f8e00ff */
[----:B------:R-:W-:Y:S02]  /*5870*/  LOP3.LUT R152, R10, R61, RZ, 0x3c, !PT ;  /* 0x0000003d0a987212 */ /* 0x000fe400078e3cff */
[----:B------:R-:W-:Y:S02]  /*5880*/  LOP3.LUT R12, R13, 0x380, RZ, 0xc0, !PT ;  /* 0x000003800d0c7812 */ /* 0x000fe400078ec0ff */
[----:B------:R-:W-:Y:S02]  /*5890*/  IADD3 R119, P2, R8, 0xe000, RZ ;  /* 0x0000e00008777810 */ /* 0x000fe40007f5e0ff */
[----:B------:R-:W-:Y:S02]  /*58a0*/  LOP3.LUT R10, R57, 0x380, RZ, 0xc0, !PT ;  /* 0x00000380390a7812 */ /* 0x000fe400078ec0ff */
[----:B------:R-:W-:-:S02]  /*58b0*/  SHF.R.U64 R4, R4, 0x3, RZ ;  /* 0x0000000304047819 */ /* 0x000fc400000012ff */
[----:B------:R-:W-:Y:S02]  /*58c0*/  SHF.R.U64 R12, R12, 0x3, RZ ;  /* 0x000000030c0c7819 */ /* 0x000fe400000012ff */
[----:B------:R-:W-:Y:S02]  /*58d0*/  LOP3.LUT R118, R119, 0x380, RZ, 0xc0, !PT ;  /* 0x0000038077767812 */ /* 0x000fe400078ec0ff */
[----:B------:R-:W-:Y:S02]  /*58e0*/  LOP3.LUT R22, R103, 0x380, RZ, 0xc0, !PT ;  /* 0x0000038067167812 */ /* 0x000fe400078ec0ff */
[----:B------:R-:W-:Y:S02]  /*58f0*/  SHF.R.U64 R10, R10, 0x3, RZ ;  /* 0x000000030a0a7819 */ /* 0x000fe400000012ff */
[----:B------:R-:W-:Y:S02]  /*5900*/  LOP3.LUT R160, R4, R53, RZ, 0x3c, !PT ;  /* 0x0000003504a07212 */ /* 0x000fe400078e3cff */
[----:B------:R-:W-:-:S02]  /*5910*/  LOP3.LUT R4, R3, 0x380, RZ, 0xc0, !PT ;  /* 0x0000038003047812 */ /* 0x000fc400078ec0ff */
[----:B------:R-:W-:Y:S01]  /*5920*/  LOP3.LUT R12, R12, R13, RZ, 0x3c, !PT ;  /* 0x0000000d0c0c7212 */ /* 0x000fe200078e3cff */
[----:B------:R-:W-:Y:S01]  /*5930*/  IMAD.X R13, RZ, RZ, R9, P3 ;  /* 0x000000ffff0d7224 */ /* 0x000fe200018e0609 */
[----:B------:R-:W-:Y:S02]  /*5940*/  SHF.R.U64 R118, R118, 0x3, RZ ;  /* 0x0000000376767819 */ /* 0x000fe400000012ff */
[----:B------:R-:W-:Y:S02]  /*5950*/  SHF.R.U64 R22, R22, 0x3, RZ ;  /* 0x0000000316167819 */ /* 0x000fe400000012ff */
[----:B------:R-:W-:Y:S01]  /*5960*/  LOP3.LUT R158, R10, R57, RZ, 0x3c, !PT ;  /* 0x000000390a9e7212 */ /* 0x000fe200078e3cff */
[----:B------:R-:W-:Y:S01]  /*5970*/  IMAD.U32 R10, RZ, RZ, UR4 ;  /* 0x00000004ff0a7e24 */ /* 0x000fe2000f8e00ff */
[C---:B------:R-:W-:Y:S01]  /*5980*/  IADD3 R15, P4, R8.reuse, 0x2000, RZ ;  /* 0x00002000080f7810 */ /* 0x040fe20007f9e0ff */
[----:B------:R-:W-:Y:S01]  /*5990*/  UIADD3 UR4, UR5, UR6, URZ ;  /* 0x0000000605047290 */ /* 0x000fe2000fffe03f */
[----:B------:R-:W-:-:S02]  /*59a0*/  IADD3 R53, P5, R8, 0x3000, RZ ;  /* 0x0000300008357810 */ /* 0x000fc40007fbe0ff */
[C---:B------:R-:W-:Y:S01]  /*59b0*/  IADD3 R57, P6, R8.reuse, 0x4000, RZ ;  /* 0x0000400008397810 */ /* 0x040fe20007fde0ff */
[----:B------:R-:W-:Y:S01]  /*59c0*/  ULDC UR6, c[0x0][0xa88] ;  /* 0x0002a20000067ab9 */ /* 0x000fe20000000800 */
[C---:B------:R-:W-:Y:S01]  /*59d0*/  IADD3 R61, P0, R8.reuse, 0x5000, RZ ;  /* 0x00005000083d7810 */ /* 0x040fe20007f1e0ff */
[----:B------:R-:W-:Y:S01]  /*59e0*/  IMAD.U32 R11, RZ, RZ, UR4 ;  /* 0x00000004ff0b7e24 */ /* 0x000fe2000f8e00ff */
[C---:B------:R-:W-:Y:S01]  /*59f0*/  IADD3 R65, P1, R8.reuse, 0x6000, RZ ;  /* 0x0000600008417810 */ /* 0x040fe20007f3e0ff */
[----:B------:R-:W-:Y:S01]  /*5a00*/  ULDC.64 UR4, c[0x0][0xb88] ;  /* 0x0002e20000047ab9 */ /* 0x000fe20000000a00 */
[----:B------:R-:W-:Y:S02]  /*5a10*/  IADD3 R73, P3, R8, 0x8000, RZ ;  /* 0x0000800008497810 */ /* 0x000fe40007f7e0ff */
[----:B------:R-:W-:Y:S02]  /*5a20*/  SHF.R.U64 R4, R4, 0x3, RZ ;  /* 0x0000000304047819 */ /* 0x000fe400000012ff */
[----:B------:R-:W-:Y:S01]  /*5a30*/  LOP3.LUT R118, R118, R119, RZ, 0x3c, !PT ;  /* 0x0000007776767212 */ /* 0x000fe200078e3cff */
[----:B------:R-:W-:Y:S01]  /*5a40*/  IMAD.X R119, RZ, RZ, R9, P2 ;  /* 0x000000ffff777224 */ /* 0x000fe200010e0609 */
[----:B------:R-:W-:-:S02]  /*5a50*/  LOP3.LUT R22, R22, R103, RZ, 0x3c, !PT ;  /* 0x0000006716167212 */ /* 0x000fc400078e3cff */
[----:B------:R-:W-:Y:S02]  /*5a60*/  LOP3.LUT R14, R15, 0x380, RZ, 0xc0, !PT ;  /* 0x000003800f0e7812 */ /* 0x000fe400078ec0ff */
[----:B------:R-:W-:Y:S02]  /*5a70*/  LOP3.LUT R52, R53, 0x380, RZ, 0xc0, !PT ;  /* 0x0000038035347812 */ /* 0x000fe400078ec0ff */
[----:B------:R-:W-:Y:S02]  /*5a80*/  LOP3.LUT R56, R57, 0x380, RZ, 0xc0, !PT ;  /* 0x0000038039387812 */ /* 0x000fe400078ec0ff */
[----:B------:R-:W-:Y:S02]  /*5a90*/  LOP3.LUT R60, R61, 0x380, RZ, 0xc0, !PT ;  /* 0x000003803d3c7812 */ /* 0x000fe400078ec0ff */
[----:B------:R-:W-:Y:S02]  /*5aa0*/  LOP3.LUT R64, R65, 0x380, RZ, 0xc0, !PT ;  /* 0x0000038041407812 */ /* 0x000fe400078ec0ff */
[----:B------:R-:W-:-:S02]  /*5ab0*/  LOP3.LUT R72, R73, 0x380, RZ, 0xc0, !PT ;  /* 0x0000038049487812 */ /* 0x000fc400078ec0ff */
[----:B------:R-:W-:Y:S02]  /*5ac0*/  ISETP.NE.AND P2, PT, R211, 0x1, PT ;  /* 0x00000001d300780c */ /* 0x000fe40003f45270 */
[----:B------:R-:W-:Y:S02]  /*5ad0*/  LOP3.LUT R162, R4, R3, RZ, 0x3c, !PT ;  /* 0x0000000304a27212 */ /* 0x000fe400078e3cff */
[----:B------:R-:W-:Y:S02]  /*5ae0*/  LOP3.LUT R3, R8, 0x380, RZ, 0xc0, !PT ;  /* 0x0000038008037812 */ /* 0x000fe400078ec0ff */
[----:B------:R-:W-:Y:S02]  /*5af0*/  SHF.R.U64 R14, R14, 0x3, RZ ;  /* 0x000000030e0e7819 */ /* 0x000fe400000012ff */
[----:B------:R-:W-:Y:S02]  /*5b00*/  SHF.R.U64 R52, R52, 0x3, RZ ;  /* 0x0000000334347819 */ /* 0x000fe400000012ff */
[----:B------:R-:W-:-:S02]  /*5b10*/  SHF.R.U64 R56, R56, 0x3, RZ ;  /* 0x0000000338387819 */ /* 0x000fc400000012ff */
[----:B------:R-:W-:Y:S02]  /*5b20*/  SHF.R.U64 R60, R60, 0x3, RZ ;  /* 0x000000033c3c7819 */ /* 0x000fe400000012ff */
[----:B------:R-:W-:Y:S02]  /*5b30*/  SHF.R.U64 R64, R64, 0x3, RZ ;  /* 0x0000000340407819 */ /* 0x000fe400000012ff */
[----:B------:R-:W-:Y:S02]  /*5b40*/  SHF.R.U64 R72, R72, 0x3, RZ ;  /* 0x0000000348487819 */ /* 0x000fe400000012ff */
[----:B------:R-:W-:Y:S02]  /*5b50*/  MOV R4, R22 ;  /* 0x0000001600047202 */ /* 0x000fe40000000f00 */
[----:B------:R-:W0:Y:S01]  /*5b60*/  LDC R22, c[0x0][0xc38] ;  /* 0x00030e00ff167b82 */ /* 0x000e220000000800 */
[----:B------:R-:W-:Y:S02]  /*5b70*/  SHF.R.U64 R3, R3, 0x3, RZ ;  /* 0x0000000303037819 */ /* 0x000fe400000012ff */
        /* <DEDUP_REMOVED lines=18> */
[----:B------:R-:W-:-:S02]  /*5ca0*/  LOP3.LUT R8, R3, R8, RZ, 0x3c, !PT ;  /* 0x0000000803087212 */ /* 0x000fc400078e3cff */
[----:B------:R-:W-:Y:S02]  /*5cb0*/  MOV R3, R20 ;  /* 0x0000001400037202 */ /* 0x000fe40000000f00 */
[----:B------:R-:W1:Y:S01]  /*5cc0*/  @P2 LDC R20, c[0x0][0xbec] ;  /* 0x0002fb00ff142b82 */ /* 0x000e620000000800 */
[----:B------:R-:W-:Y:S01]  /*5cd0*/  MOV R126, R126 ;  /* 0x0000007e007e7202 */ /* 0x000fe20000000f00 */
[----:B------:R-:W-:Y:S01]  /*5ce0*/  IMAD R127, RZ, RZ, -UR40 ;  /* 0x80000028ff7f7e24 */ /* 0x000fe2000f8e02ff */
[----:B------:R-:W-:Y:S02]  /*5cf0*/  F2FP.F16.F32.PACK_AB R32, R33, R32 ;  /* 0x000000202120723e */ /* 0x000fe400000000ff */
[----:B------:R-:W-:Y:S01]  /*5d00*/  F2FP.F16.F32.PACK_AB R33, R35, R34 ;  /* 0x000000222321723e */ /* 0x000fe200000000ff */
[----:B0-----:R-:W-:Y:S01]  /*5d10*/  IMAD R127, R22, R127, UR45 ;  /* 0x0000002d167f7e24 */ /* 0x001fe2000f8e027f */
[----:B------:R-:W-:Y:S01]  /*5d20*/  F2FP.F16.F32.PACK_AB R35, R39, R38 ;  /* 0x000000262723723e */ /* 0x000fe200000000ff */
[----:B------:R-:W0:Y:S01]  /*5d30*/  @P2 LDC R21, c[0x0][0xbf0] ;  /* 0x0002fc00ff152b82 */ /* 0x000e220000000800 */
[----:B------:R-:W-:-:S02]  /*5d40*/  F2FP.F16.F32.PACK_AB R40, R41, R40 ;  /* 0x000000282928723e */ /* 0x000fc400000000ff */
[----:B------:R-:W-:Y:S02]  /*5d50*/  F2FP.F16.F32.PACK_AB R41, R43, R42 ;  /* 0x0000002a2b29723e */ /* 0x000fe400000000ff */
[----:B------:R-:W-:Y:S01]  /*5d60*/  F2FP.F16.F32.PACK_AB R43, R47, R46 ;  /* 0x0000002e2f2b723e */ /* 0x000fe200000000ff */
[----:B------:R-:W-:Y:S01]  /*5d70*/  IMAD R47, R127, 0x80, R209 ;  /* 0x000000807f2f7824 */ /* 0x000fe200078e02d1 */
[----:B------:R-:W-:Y:S01]  /*5d80*/  F2FP.F16.F32.PACK_AB R24, R25, R24 ;  /* 0x000000181918723e */ /* 0x000fe200000000ff */
[----:B------:R-:W2:Y:S01]  /*5d90*/  LDC.64 R38, c[0x0][0xb98] ;  /* 0x0002e600ff267b82 */ /* 0x000ea20000000a00 */
[----:B------:R-:W-:Y:S02]  /*5da0*/  F2FP.F16.F32.PACK_AB R25, R27, R26 ;  /* 0x0000001a1b19723e */ /* 0x000fe400000000ff */
[----:B------:R-:W-:Y:S02]  /*5db0*/  MOV R164, R164 ;  /* 0x000000a400a47202 */ /* 0x000fe40000000f00 */
[----:B------:R-:W-:-:S02]  /*5dc0*/  F2FP.F16.F32.PACK_AB R26, R180, R28 ;  /* 0x0000001cb41a723e */ /* 0x000fc400000000ff */
[----:B------:R-:W-:Y:S01]  /*5dd0*/  F2FP.F16.F32.PACK_AB R27, R31, R30 ;  /* 0x0000001e1f1b723e */ /* 0x000fe200000000ff */
[----:B-1----:R-:W-:Y:S01]  /*5de0*/  @P2 IMAD.HI.U32 R20, R47, R20, RZ ;  /* 0x000000142f142227 */ /* 0x002fe200078e00ff */
[----:B------:R-:W-:Y:S02]  /*5df0*/  F2FP.F16.F32.PACK_AB R42, R45, R44 ;  /* 0x0000002c2d2a723e */ /* 0x000fe400000000ff */
[----:B------:R-:W-:Y:S01]  /*5e00*/  MOV R138, R138 ;  /* 0x0000008a008a7202 */ /* 0x000fe20000000f00 */
[----:B------:R-:W-:Y:S01]  /*5e10*/  IMAD.MOV.U32 R45, RZ, RZ, R47 ;  /* 0x000000ffff2d7224 */ /* 0x000fe200078e002f */
[----:B------:R-:W-:Y:S01]  /*5e20*/  F2FP.F16.F32.PACK_AB R34, R29, R36 ;  /* 0x000000241d22723e */ /* 0x000fe200000000ff */
[----:B------:R-:W-:Y:S01]  /*5e30*/  STSM.16.M88.4 [R164], R24 ;  /* 0x00000018a4007844 */ /* 0x000fe20000000200 */
[----:B------:R-:W-:Y:S02]  /*5e40*/  LOP3.LUT R110, R111, 0x380, RZ, 0xc0, !PT ;  /* 0x000003806f6e7812 */ /* 0x000fe400078ec0ff */
[----:B0-----:R-:W-:Y:S01]  /*5e50*/  @P2 SHF.R.U32.HI R45, RZ, R21, R20 ;  /* 0x00000015ff2d2219 */ /* 0x001fe20000011614 */
[----:B------:R0:W-:Y:S01]  /*5e60*/  STSM.16.M88.4 [R138], R32 ;  /* 0x000000208a007844 */ /* 0x0001e20000000200 */
[----:B------:R-:W-:-:S02]  /*5e70*/  F2FP.F16.F32.PACK_AB R48, R49, R48 ;  /* 0x000000303130723e */ /* 0x000fc400000000ff */
[----:B------:R-:W-:Y:S02]  /*5e80*/  MOV R154, R154 ;  /* 0x0000009a009a7202 */ /* 0x000fe40000000f00 */
[----:B------:R-:W-:Y:S01]  /*5e90*/  F2FP.F16.F32.PACK_AB R49, R51, R50 ;  /* 0x000000323331723e */ /* 0x000fe200000000ff */
[----:B--2---:R-:W-:Y:S01]  /*5ea0*/  IMAD.WIDE.U32 R10, R38, UR43, R10 ;  /* 0x0000002b260a7c25 */ /* 0x004fe2000f8e000a */
[----:B------:R-:W-:Y:S01]  /*5eb0*/  MOV R162, R162 ;  /* 0x000000a200a27202 */ /* 0x000fe20000000f00 */
[----:B------:R-:W-:Y:S01]  /*5ec0*/  STSM.16.M88.4 [R154], R40 ;  /* 0x000000289a007844 */ /* 0x000fe20000000200 */
[----:B------:R-:W-:Y:S02]  /*5ed0*/  F2FP.F16.F32.PACK_AB R50, R204, R186 ;  /* 0x000000bacc32723e */ /* 0x000fe400000000ff */
[----:B------:R-:W-:Y:S02]  /*5ee0*/  F2FP.F16.F32.PACK_AB R51, R55, R54 ;  /* 0x000000363733723e */ /* 0x000fe400000000ff */
[----:B------:R-:W-:-:S02]  /*5ef0*/  MOV R160, R160 ;  /* 0x000000a000a07202 */ /* 0x000fc40000000f00 */
[----:B------:R-:W-:Y:S01]  /*5f00*/  F2FP.F16.F32.PACK_AB R20, R203, R185 ;  /* 0x000000b9cb14723e */ /* 0x000fe200000000ff */
[----:B0-----:R-:W-:Y:S01]  /*5f10*/  IMAD.MOV R34, RZ, RZ, -R45 ;  /* 0x000000ffff227224 */ /* 0x001fe200078e0a2d */
[----:B------:R-:W-:Y:S01]  /*5f20*/  F2FP.F16.F32.PACK_AB R21, R59, R58 ;  /* 0x0000003a3b15723e */ /* 0x000fe200000000ff */
[----:B------:R-:W-:Y:S01]  /*5f30*/  IMAD R32, R38, UR7, RZ ;  /* 0x0000000726207c24 */ /* 0x000fe2000f8e02ff */
[----:B------:R-:W-:Y:S01]  /*5f40*/  F2FP.F16.F32.PACK_AB R22, R202, R184 ;  /* 0x000000b8ca16723e */ /* 0x000fe200000000ff */
[----:B------:R-:W-:Y:S01]  /*5f50*/  IMAD R33, R211, R34, R47 ;  /* 0x00000022d3217224 */ /* 0x000fe200078e022f */
[----:B------:R-:W-:Y:S01]  /*5f60*/  F2FP.F16.F32.PACK_AB R23, R63, R62 ;  /* 0x0000003e3f17723e */ /* 0x000fe200000000ff */
[----:B------:R-:W-:Y:S01]  /*5f70*/  STSM.16.M88.4 [R162], R48 ;  /* 0x00000030a2007844 */ /* 0x000fe20000000200 */
[----:B------:R-:W-:Y:S01]  /*5f80*/  SHF.R.U64 R110, R110, 0x3, RZ ;  /* 0x000000036e6e7819 */ /* 0x000fe200000012ff */
[----:B------:R-:W-:Y:S01]  /*5f90*/  IMAD R32, R39, UR43, R32 ;  /* 0x0000002b27207c24 */ /* 0x000fe2000f8e0220 */
[----:B------:R-:W-:Y:S01]  /*5fa0*/  MOV R158, R158 ;  /* 0x0000009e009e7202 */ /* 0x000fe20000000f00 */
[----:B------:R-:W-:Y:S01]  /*5fb0*/  STSM.16.M88.4 [R160], R20 ;  /* 0x00000014a0007844 */ /* 0x000fe20000000200 */
[----:B------:R-:W-:-:S02]  /*5fc0*/  F2FP.F16.F32.PACK_AB R24, R201, R183 ;  /* 0x000000b7c918723e */ /* 0x000fc400000000ff */
[----:B------:R-:W-:Y:S02]  /*5fd0*/  F2FP.F16.F32.PACK_AB R25, R67, R66 ;  /* 0x000000424319723e */ /* 0x000fe400000000ff */
[----:B------:R-:W-:Y:S02]  /*5fe0*/  F2FP.F16.F32.PACK_AB R26, R199, R182 ;  /* 0x000000b6c71a723e */ /* 0x000fe400000000ff */
[----:B------:R-:W-:Y:S02]  /*5ff0*/  F2FP.F16.F32.PACK_AB R27, R71, R70 ;  /* 0x00000046471b723e */ /* 0x000fe400000000ff */
[----:B------:R-:W-:Y:S01]  /*6000*/  LOP3.LUT R110, R110, R111, RZ, 0x3c, !PT ;  /* 0x0000006f6e6e7212 */ /* 0x000fe200078e3cff */
[----:B------:R-:W-:Y:S01]  /*6010*/  IMAD.X R111, RZ, RZ, R9, P0 ;  /* 0x000000ffff6f7224 */ /* 0x000fe200000e0609 */
[----:B------:R-:W-:Y:S01]  /*6020*/  F2FP.F16.F32.PACK_AB R80, R81, R80 ;  /* 0x000000505150723e */ /* 0x000fe200000000ff */
[----:B------:R0:W-:Y:S01]  /*6030*/  STSM.16.M88.4 [R158], R24 ;  /* 0x000000189e007844 */ /* 0x0001e20000000200 */
        /* <DEDUP_REMOVED lines=8> */
[----:B------:R-:W-:Y:S01]  /*60c0*/  MOV R152, R152 ;  /* 0x0000009800987202 */ /* 0x000fe20000000f00 */
[----:B0-----:R-:W-:Y:S01]  /*60d0*/  IMAD R26, R127, 0x80, R207 ;  /* 0x000000807f1a7824 */ /* 0x001fe200078e02cf */
[----:B------:R-:W-:-:S02]  /*60e0*/  F2FP.F16.F32.PACK_AB R82, R196, R84 ;  /* 0x00000054c452723e */ /* 0x000fc400000000ff */
[----:B------:R-:W-:Y:S02]  /*60f0*/  F2FP.F16.F32.PACK_AB R83, R87, R86 ;  /* 0x000000565753723e */ /* 0x000fe400000000ff */
[----:B------:R-:W-:Y:S02]  /*6100*/  SHF.R.S32.HI R25, RZ, 0x1f, R45 ;  /* 0x0000001fff197819 */ /* 0x000fe4000001142d */
[----:B------:R-:W-:Y:S01]  /*6110*/  SHF.R.S32.HI R7, RZ, 0x1f, R33 ;  /* 0x0000001fff077819 */ /* 0x000fe20000011421 */
[----:B------:R-:W-:Y:S01]  /*6120*/  STSM.16.M88.4 [R152], R80 ;  /* 0x0000005098007844 */ /* 0x000fe20000000200 */
[----:B------:R-:W-:Y:S02]  /*6130*/  IADD3 R10, P0, R45, R10, RZ ;  /* 0x0000000a2d0a7210 */ /* 0x000fe40007f1e0ff */
[----:B------:R-:W-:Y:S01]  /*6140*/  LOP3.LUT R114, R115, 0x380, RZ, 0xc0, !PT ;  /* 0x0000038073727812 */ /* 0x000fe200078ec0ff */
[----:B------:R-:W-:Y:S01]  /*6150*/  IMAD R24, R7, UR4, RZ ;  /* 0x0000000407187c24 */ /* 0x000fe2000f8e02ff */
[----:B------:R-:W-:Y:S01]  /*6160*/  MOV R150, R150 ;  /* 0x0000009600967202 */ /* 0x000fe20000000f00 */
[----:B------:R-:W-:Y:S01]  /*6170*/  IMAD R7, R211, UR6, RZ ;  /* 0x00000006d3077c24 */ /* 0x000fe2000f8e02ff */
[----:B------:R-:W-:-:S02]  /*6180*/  F2FP.F16.F32.PACK_AB R20, R195, R88 ;  /* 0x00000058c314723e */ /* 0x000fc400000000ff */
[----:B------:R-:W-:Y:S02]  /*6190*/  F2FP.F16.F32.PACK_AB R21, R91, R90 ;  /* 0x0000005a5b15723e */ /* 0x000fe400000000ff */
[----:B------:R-:W-:Y:S02]  /*61a0*/  F2FP.F16.F32.PACK_AB R22, R194, R92 ;  /* 0x0000005cc216723e */ /* 0x000fe400000000ff */
[----:B------:R-:W-:Y:S02]  /*61b0*/  F2FP.F16.F32.PACK_AB R23, R95, R94 ;  /* 0x0000005e5f17723e */ /* 0x000fe400000000ff */
[----:B------:R-:W-:Y:S02]  /*61c0*/  LOP3.LUT R122, R123, 0x380, RZ, 0xc0, !PT ;  /* 0x000003807b7a7812 */ /* 0x000fe400078ec0ff */
[----:B------:R-:W-:Y:S01]  /*61d0*/  IADD3.X R11, R25, R11, R32, P0, !PT ;  /* 0x0000000b190b7210 */ /* 0x000fe200007fe420 */
[----:B------:R0:W-:Y:S01]  /*61e0*/  STSM.16.M88.4 [R150], R20 ;  /* 0x0000001496007844 */ /* 0x0001e20000000200 */
[----:B------:R-:W-:Y:S01]  /*61f0*/  SHF.R.U64 R114, R114, 0x3, RZ ;  /* 0x0000000372727819 */ /* 0x000fe200000012ff */
[----:B------:R-:W-:Y:S01]  /*6200*/  IMAD R25, R33, UR5, R24 ;  /* 0x0000000521197c24 */ /* 0x000fe2000f8e0218 */
[----:B------:R-:W-:Y:S01]  /*6210*/  LOP3.LUT P0, RZ, R205, 0x3, RZ, 0xc0, !PT ;  /* 0x00000003cdff7812 */ /* 0x000fe2000780c0ff */
[----:B------:R-:W-:Y:S01]  /*6220*/  IMAD.WIDE.U32 R10, R33, UR4, R10 ;  /* 0x00000004210a7c25 */ /* 0x000fe2000f8e000a */
[----:B------:R-:W-:Y:S01]  /*6230*/  SHF.R.U64 R122, R122, 0x3, RZ ;  /* 0x000000037a7a7819 */ /* 0x000fe200000012ff */
[----:B------:R-:W-:Y:S01]  /*6240*/  ULDC.64 UR4, c[0x0][0xb50] ;  /* 0x0002d40000047ab9 */ /* 0x000fe20000000a00 */
[----:B------:R-:W-:Y:S01]  /*6250*/  LOP3.LUT R114, R114, R115, RZ, 0x3c, !PT ;  /* 0x0000007372727212 */ /* 0x000fe200078e3cff */
[----:B------:R-:W-:Y:S01]  /*6260*/  IMAD.X R115, RZ, RZ, R9, P1 ;  /* 0x000000ffff737224 */ /* 0x000fe200008e0609 */
[----:B------:R-:W-:-:S02]  /*6270*/  MOV R146, R146 ;  /* 0x0000009200927202 */ /* 0x000fc40000000f00 */
[----:B------:R-:W-:Y:S02]  /*6280*/  F2FP.F16.F32.PACK_AB R36, R193, R96 ;  /* 0x00000060c124723e */ /* 0x000fe400000000ff */
[----:B------:R-:W-:Y:S02]  /*6290*/  F2FP.F16.F32.PACK_AB R38, R192, R100 ;  /* 0x00000064c026723e */ /* 0x000fe400000000ff */
[----:B------:R-:W-:Y:S01]  /*62a0*/  F2FP.F16.F32.PACK_AB R39, R77, R85 ;  /* 0x000000554d27723e */ /* 0x000fe200000000ff */
[C---:B0-----:R-:W-:Y:S01]  /*62b0*/  VIADD R20, R26.reuse, 0x8 ;  /* 0x000000081a147836 */ /* 0x041fe20000000000 */
[----:B------:R-:W-:Y:S02]  /*62c0*/  ISETP.GE.OR P1, PT, R26, R7, P0 ;  /* 0x000000071a00720c */ /* 0x000fe40000726670 */
[----:B------:R-:W-:Y:S01]  /*62d0*/  LOP3.LUT R122, R122, R123, RZ, 0x3c, !PT ;  /* 0x0000007b7a7a7212 */ /* 0x000fe200078e3cff */
[----:B------:R-:W-:Y:S01]  /*62e0*/  IMAD.X R123, RZ, RZ, R9, P3 ;  /* 0x000000ffff7b7224 */ /* 0x000fe200018e0609 */
[----:B------:R-:W-:Y:S01]  /*62f0*/  MOV R142, R142 ;  /* 0x0000008e008e7202 */ /* 0x000fe20000000f00 */
[----:B------:R-:W-:Y:S01]  /*6300*/  STSM.16.M88.4 [R146], R36 ;  /* 0x0000002492007844 */ /* 0x000fe20000000200 */
[----:B------:R-:W-:-:S02]  /*6310*/  F2FP.F16.F32.PACK_AB R88, R191, R104 ;  /* 0x00000068bf58723e */ /* 0x000fc400000000ff */
[----:B------:R-:W-:Y:S02]  /*6320*/  F2FP.F16.F32.PACK_AB R89, R89, R93 ;  /* 0x0000005d5959723e */ /* 0x000fe400000000ff */
[----:B------:R-:W-:Y:S02]  /*6330*/  F2FP.F16.F32.PACK_AB R90, R190, R108 ;  /* 0x0000006cbe5a723e */ /* 0x000fe400000000ff */
[----:B------:R-:W-:Y:S02]  /*6340*/  F2FP.F16.F32.PACK_AB R91, R97, R101 ;  /* 0x00000065615b723e */ /* 0x000fe400000000ff */
[----:B------:R-:W-:Y:S02]  /*6350*/  ISETP.GE.OR P0, PT, R20, R7, P0 ;  /* 0x000000071400720c */ /* 0x000fe40000706670 */
[----:B------:R-:W-:Y:S01]  /*6360*/  MOV R134, R134 ;  /* 0x0000008600867202 */ /* 0x000fe20000000f00 */
[----:B------:R-:W-:Y:S01]  /*6370*/  STSM.16.M88.4 [R142], R88 ;  /* 0x000000588e007844 */ /* 0x000fe20000000200 */
[----:B------:R-:W-:-:S02]  /*6380*/  F2FP.F16.F32.PACK_AB R20, R189, R112 ;  /* 0x00000070bd14723e */ /* 0x000fc400000000ff */
[----:B------:R-:W-:Y:S02]  /*6390*/  F2FP.F16.F32.PACK_AB R21, R105, R109 ;  /* 0x0000006d6915723e */ /* 0x000fe400000000ff */
[----:B------:R-:W-:Y:S02]  /*63a0*/  F2FP.F16.F32.PACK_AB R22, R188, R116 ;  /* 0x00000074bc16723e */ /* 0x000fe400000000ff */
[----:B------:R-:W-:Y:S02]  /*63b0*/  F2FP.F16.F32.PACK_AB R23, R113, R117 ;  /* 0x000000757117723e */ /* 0x000fe400000000ff */
[----:B------:R-:W-:Y:S02]  /*63c0*/  F2FP.F16.F32.PACK_AB R165, R121, R166 ;  /* 0x000000a679a5723e */ /* 0x000fe400000000ff */
[----:B------:R-:W-:Y:S01]  /*63d0*/  MOV R130, R130 ;  /* 0x0000008200827202 */ /* 0x000fe20000000f00 */
[----:B------:R-:W-:Y:S01]  /*63e0*/  STSM.16.M88.4 [R134], R20 ;  /* 0x0000001486007844 */ /* 0x000fe20000000200 */
[----:B------:R-:W-:-:S02]  /*63f0*/  IADD3 R11, R11, R25, RZ ;  /* 0x000000190b0b7210 */ /* 0x000fc40007ffe0ff */
[----:B------:R-:W-:Y:S02]  /*6400*/  LEA R24, P3, R10, UR4, 0x2 ;  /* 0x000000040a187c11 */ /* 0x000fe4000f8610ff */
[----:B------:R-:W-:Y:S02]  /*6410*/  F2FP.F16.F32.PACK_AB R164, R187, R120 ;  /* 0x00000078bba4723e */ /* 0x000fe400000000ff */
[----:B------:R-:W-:Y:S01]  /*6420*/  F2FP.F16.F32.PACK_AB R166, R125, R124 ;  /* 0x0000007c7da6723e */ /* 0x000fe200000000ff */
[----:B------:R-:W-:Y:S01]  /*6430*/  SHFL.IDX PT, R32, R24, RZ, 0x1c1f ;  /* 0x001c1fff18207589 */ /* 0x000fe200000e0000 */
[----:B------:R-:W-:Y:S02]  /*6440*/  F2FP.F16.F32.PACK_AB R167, R167, R168 ;  /* 0x000000a8a7a7723e */ /* 0x000fe400000000ff */
[----:B------:R-:W-:Y:S01]  /*6450*/  F2FP.F16.F32.PACK_AB R169, R169, R170 ;  /* 0x000000aaa9a9723e */ /* 0x000fe200000000ff */
[----:B------:R-:W-:Y:S01]  /*6460*/  SHFL.IDX PT, R34, R24, 0x1, 0x1c1f ;  /* 0x003c1f0018227f89 */ /* 0x000fe200000e0000 */
        /* <DEDUP_REMOVED lines=8> */
[----:B------:R-:W-:-:S02]  /*64f0*/  F2FP.F16.F32.PACK_AB R175, R175, R176 ;  /* 0x000000b0afaf723e */ /* 0x000fc400000000ff */
[----:B------:R-:W-:Y:S02]  /*6500*/  F2FP.F16.F32.PACK_AB R177, R177, R178 ;  /* 0x000000b2b1b1723e */ /* 0x000fe400000000ff */
[----:B------:R-:W-:Y:S01]  /*6510*/  F2FP.F16.F32.PACK_AB R176, R145, R144 ;  /* 0x0000009091b0723e */ /* 0x000fe200000000ff */
[----:B------:R0:W-:Y:S01]  /*6520*/  STSM.16.M88.4 [R4], R172 ;  /* 0x000000ac04007844 */ /* 0x0001e20000000200 */
[----:B------:R-:W-:Y:S02]  /*6530*/  F2FP.F16.F32.PACK_AB R178, R149, R148 ;  /* 0x0000009495b2723e */ /* 0x000fe400000000ff */
[----:B------:R-:W-:Y:S02]  /*6540*/  F2FP.F16.F32.PACK_AB R179, R179, R0 ;  /* 0x00000000b3b3723e */ /* 0x000fe400000000ff */
[----:B------:R-:W-:Y:S02]  /*6550*/  LEA.HI.X R11, R10, UR5, R11, 0x2, P3 ;  /* 0x000000050a0b7c11 */ /* 0x000fe400098f140b */
[----:B------:R-:W-:Y:S01]  /*6560*/  LOP3.LUT R98, R99, 0x380, RZ, 0xc0, !PT ;  /* 0x0000038063627812 */ /* 0x000fe200078ec0ff */
[----:B------:R1:W-:Y:S01]  /*6570*/  STSM.16.M88.4 [R3], R176 ;  /* 0x000000b003007844 */ /* 0x0003e20000000200 */
[----:B------:R-:W-:-:S02]  /*6580*/  LOP3.LUT R102, R103, 0x380, RZ, 0xc0, !PT ;  /* 0x0000038067667812 */ /* 0x000fc400078ec0ff */
[----:B------:R-:W-:Y:S01]  /*6590*/  LOP3.LUT R106, R107, 0x380, RZ, 0xc0, !PT ;  /* 0x000003806b6a7812 */ /* 0x000fe200078ec0ff */
[----:B------:R-:W2:Y:S01]  /*65a0*/  SHFL.IDX PT, R33, R11, RZ, 0x1c1f ;  /* 0x001c1fff0b217589 */ /* 0x000ea200000e0000 */
[----:B0-----:R-:W0:Y:S08]  /*65b0*/  @P2 LDC R4, c[0x0][0xbec] ;  /* 0x0002fb00ff042b82 */ /* 0x001e300000000800 */
[----:B------:R-:W-:Y:S01]  /*65c0*/  BAR.SYNC.DEFER_BLOCKING 0x1, 0x100 ;  /* 0x0044000000007b1d */ /* 0x000fe20000010000 */
[----:B------:R-:W-:Y:S01]  /*65d0*/  IMAD R0, R19, 0x20, R200 ;  /* 0x0000002013007824 */ /* 0x000fe200078e02c8 */
[----:B------:R-:W-:Y:S01]  /*65e0*/  UIMAD UR6, UR11, UR8, URZ ;  /* 0x000000080b0672a4 */ /* 0x000fe2000f8e023f */
[----:B------:R-:W-:Y:S01]  /*65f0*/  SHF.R.U64 R98, R98, 0x3, RZ ;  /* 0x0000000362627819 */ /* 0x000fe200000012ff */
[----:B------:R-:W-:Y:S01]  /*6600*/  UIMAD.WIDE.U32 UR4, UR10, UR8, URZ ;  /* 0x000000080a0472a5 */ /* 0x000fe2000f8e003f */
[----:B------:R-:W-:-:S03]  /*6610*/  SHF.R.U64 R102, R102, 0x3, RZ ;  /* 0x0000000366667819 */ /* 0x000fc600000012ff */
[----:B-1----:R-:W1:Y:S01]  /*6620*/  @P2 LDC R3, c[0x0][0xbf0] ;  /* 0x0002fc00ff032b82 */ /* 0x002e620000000800 */
[----:B------:R-:W3:Y:S01]  /*6630*/  SHFL.IDX PT, R35, R11, 0x1, 0x1c1f ;  /* 0x003c1f000b237f89 */ /* 0x000ee200000e0000 */
[----:B------:R-:W-:Y:S01]  /*6640*/  UIMAD UR6, UR10, UR9, UR6 ;  /* 0x000000090a0672a4 */ /* 0x000fe2000f8e0206 */
[----:B------:R-:W-:Y:S02]  /*6650*/  SHF.R.U64 R106, R106, 0x3, RZ ;  /* 0x000000036a6a7819 */ /* 0x000fe400000012ff */
[----:B------:R-:W-:Y:S01]  /*6660*/  ULDC.64 UR8, c[0x0][0xaf0] ;  /* 0x0002bc0000087ab9 */ /* 0x000fe20000000a00 */
[----:B--2---:R-:W-:Y:S01]  /*6670*/  @!P1 ST.E desc[UR48][R32.64], R6 ;  /* 0x0000000620009985 */ /* 0x004fe2000c101930 */
[----:B------:R-:W-:Y:S01]  /*6680*/  UIADD3 UR5, UR5, UR6, URZ ;  /* 0x0000000605057290 */ /* 0x000fe2000fffe03f */
[----:B------:R-:W-:Y:S02]  /*6690*/  LOP3.LUT R98, R98, R99, RZ, 0x3c, !PT ;  /* 0x0000006362627212 */ /* 0x000fe400078e3cff */
[----:B------:R-:W-:-:S02]  /*66a0*/  LOP3.LUT R102, R102, R103, RZ, 0x3c, !PT ;  /* 0x0000006766667212 */ /* 0x000fc400078e3cff */
[----:B------:R-:W-:Y:S01]  /*66b0*/  LOP3.LUT R106, R106, R107, RZ, 0x3c, !PT ;  /* 0x0000006b6a6a7212 */ /* 0x000fe200078e3cff */
[----:B---3--:R2:W-:Y:S01]  /*66c0*/  @!P0 ST.E desc[UR48][R34.64], R5 ;  /* 0x0000000522008985 */ /* 0x0085e2000c101930 */
[----:B------:R-:W-:Y:S01]  /*66d0*/  UIMAD UR6, UR7, UR8, URZ ;  /* 0x00000008070672a4 */ /* 0x000fe2000f8e023f */
[--C-:B------:R-:W-:Y:S02]  /*66e0*/  IMAD.X R99, RZ, RZ, R9.reuse, P4 ;  /* 0x000000ffff637224 */ /* 0x100fe400020e0609 */
[----:B------:R3:W5:Y:S01]  /*66f0*/  LD.E.128 R24, desc[UR48][R12.64] ;  /* 0x000000300c187980 */ /* 0x000762000c101d00 */
[----:B------:R-:W-:Y:S01]  /*6700*/  UIMAD.WIDE.U32 UR4, UR43, UR8, UR4 ;  /* 0x000000082b0472a5 */ /* 0x000fe2000f8e0004 */
[--C-:B------:R-:W-:Y:S02]  /*6710*/  IMAD.X R103, RZ, RZ, R9.reuse, P5 ;  /* 0x000000ffff677224 */ /* 0x100fe400028e0609 */
[----:B------:R-:W-:Y:S02]  /*6720*/  IMAD.X R107, RZ, RZ, R9, P6 ;  /* 0x000000ffff6b7224 */ /* 0x000fe400030e0609 */
[----:B--2---:R-:W-:Y:S01]  /*6730*/  IMAD R5, R127, 0x80, R0 ;  /* 0x000000807f057824 */ /* 0x004fe200078e0200 */
[----:B------:R-:W-:Y:S01]  /*6740*/  UIMAD UR6, UR43, UR9, UR6 ;  /* 0x000000092b0672a4 */ /* 0x000fe2000f8e0206 */
[----:B---3--:R-:W2:Y:S01]  /*6750*/  LDC.64 R12, c[0x0][0xae0] ;  /* 0x0002b800ff0c7b82 */ /* 0x008ea20000000a00 */
[----:B------:R-:W5:Y:S01]  /*6760*/  LD.E.128 R8, desc[UR48][R8.64] ;  /* 0x0000003008087980 */ /* 0x000f62000c101d00 */
[----:B0-----:R-:W-:-:S03]  /*6770*/  @P2 IMAD.HI.U32 R0, R5, R4, RZ ;  /* 0x0000000405002227 */ /* 0x001fc600078e00ff */
[----:B------:R0:W5:Y:S01]  /*6780*/  LD.E.128 R28, desc[UR48][R14.64] ;  /* 0x000000300e1c7980 */ /* 0x000162000c101d00 */
[--C-:B------:R-:W-:Y:S01]  /*6790*/  IMAD.MOV.U32 R4, RZ, RZ, R5.reuse ;  /* 0x000000ffff047224 */ /* 0x100fe200078e0005 */
[----:B-1----:R-:W-:Y:S02]  /*67a0*/  @P2 SHF.R.U32.HI R4, RZ, R3, R0 ;  /* 0x00000003ff042219 */ /* 0x002fe40000011600 */
[----:B------:R-:W5:Y:S02]  /*67b0*/  LD.E.128 R52, desc[UR48][R52.64] ;  /* 0x0000003034347980 */ /* 0x000f64000c101d00 */
[--C-:B------:R-:W-:Y:S01]  /*67c0*/  SHF.R.S32.HI R3, RZ, 0x1f, R4.reuse ;  /* 0x0000001fff037819 */ /* 0x100fe20000011404 */
[----:B------:R-:W-:Y:S01]  /*67d0*/  IMAD.MOV R0, RZ, RZ, -R4 ;  /* 0x000000ffff007224 */ /* 0x000fe200078e0a04 */
[----:B------:R-:W-:Y:S01]  /*67e0*/  UIADD3 UR5, UR5, UR6, URZ ;  /* 0x0000000605057290 */ /* 0x000fe2000fffe03f */
[----:B------:R-:W5:Y:S02]  /*67f0*/  LD.E.128 R56, desc[UR48][R56.64] ;  /* 0x0000003038387980 */ /* 0x000f64000c101d00 */
[----:B------:R-:W-:Y:S01]  /*6800*/  IMAD R211, R211, R0, R5 ;  /* 0x00000000d3d37224 */ /* 0x000fe200078e0205 */
[----:B------:R-:W-:Y:S01]  /*6810*/  ULDC.64 UR6, c[0x0][0xad8] ;  /* 0x0002b60000067ab9 */ /* 0x000fe20000000a00 */
[----:B------:R-:W5:Y:S04]  /*6820*/  LD.E.128 R60, desc[UR48][R60.64] ;  /* 0x000000303c3c7980 */ /* 0x000f68000c101d00 */
[----:B------:R-:W5:Y:S01]  /*6830*/  LD.E.128 R64, desc[UR48][R64.64] ;  /* 0x0000003040407980 */ /* 0x000f62000c101d00 */
[----:B--2---:R-:W-:-:S03]  /*6840*/  IMAD R3, R3, R12, RZ ;  /* 0x0000000c03037224 */ /* 0x004fc600078e02ff */
[----:B------:R-:W5:Y:S01]  /*6850*/  LD.E.128 R68, desc[UR48][R68.64] ;  /* 0x0000003044447980 */ /* 0x000f62000c101d00 */
[----:B------:R-:W-:Y:S01]  /*6860*/  SHF.R.S32.HI R0, RZ, 0x1f, R211 ;  /* 0x0000001fff007819 */ /* 0x000fe200000114d3 */
[C---:B------:R-:W-:Y:S02]  /*6870*/  IMAD R3, R4.reuse, R13, R3 ;  /* 0x0000000d04037224 */ /* 0x040fe400078e0203 */
[----:B------:R-:W5:Y:S01]  /*6880*/  LD.E.128 R72, desc[UR48][R72.64] ;  /* 0x0000003048487980 */ /* 0x000f62000c101d00 */
[----:B------:R-:W-:-:S03]  /*6890*/  IMAD.WIDE.U32 R4, R4, R12, UR4 ;  /* 0x0000000404047e25 */ /* 0x000fc6000f8e000c */
[----:B------:R-:W5:Y:S04]  /*68a0*/  LD.E.128 R96, desc[UR48][R98.64] ;  /* 0x0000003062607980 */ /* 0x000f68000c101d00 */
[----:B------:R-:W5:Y:S04]  /*68b0*/  LD.E.128 R100, desc[UR48][R102.64] ;  /* 0x0000003066647980 */ /* 0x000f68000c101d00 */
[----:B------:R-:W5:Y:S04]  /*68c0*/  LD.E.128 R104, desc[UR48][R106.64] ;  /* 0x000000306a687980 */ /* 0x000f68000c101d00 */
[----:B------:R-:W5:Y:S04]  /*68d0*/  LD.E.128 R108, desc[UR48][R110.64] ;  /* 0x000000306e6c7980 */ /* 0x000f68000c101d00 */
[----:B------:R-:W5:Y:S04]  /*68e0*/  LD.E.128 R112, desc[UR48][R114.64] ;  /* 0x0000003072707980 */ /* 0x000f68000c101d00 */
[----:B------:R-:W5:Y:S04]  /*68f0*/  LD.E.128 R116, desc[UR48][R118.64] ;  /* 0x0000003076747980 */ /* 0x000f68000c101d00 */
[----:B------:R-:W5:Y:S01]  /*6900*/  LD.E.128 R120, desc[UR48][R122.64] ;  /* 0x000000307a787980 */ /* 0x000f62000c101d00 */
        /* <DEDUP_REMOVED lines=8> */
[----:B------:R-:W-:Y:S01]  /*6990*/  IMAD R32, R127, 0x80, R200 ;  /* 0x000000807f207824 */ /* 0x000fe200078e02c8 */
[----:B------:R-:W-:Y:S01]  /*69a0*/  UIADD3 UR22, UR22, 0x22820, URZ ;  /* 0x0002282016167890 */ /* 0x000fe2000fffe03f */
[C---:B------:R-:W-:Y:S02]  /*69b0*/  IMAD R3, R211.reuse, UR7, R6 ;  /* 0x00000007d3037c24 */ /* 0x040fe4000f8e0206 */
[----:B------:R-:W-:Y:S01]  /*69c0*/  IMAD.WIDE.U32 R4, R211, UR6, R4 ;  /* 0x00000006d3047c25 */ /* 0x000fe2000f8e0004 */
[----:B------:R-:W-:Y:S01]  /*69d0*/  UIADD3 UR37, UR37, 0x1, URZ ;  /* 0x0000000125257890 */ /* 0x000fe2000fffe03f */
[----:B------:R-:W-:Y:S01]  /*69e0*/  ISETP.GE.AND P2, PT, R32, R7, PT ;  /* 0x000000072000720c */ /* 0x000fe20003f46270 */
[----:B------:R-:W-:Y:S01]  /*69f0*/  ULDC.64 UR6, c[0x0][0xa80] ;  /* 0x0002a00000067ab9 */ /* 0x000fe20000000a00 */
[----:B------:R-:W-:Y:S01]  /*6a00*/  IMAD.IADD R3, R5, 0x1, R3 ;  /* 0x0000000105037824 */ /* 0x000fe200078e0203 */
[----:B------:R-:W-:Y:S01]  /*6a10*/  UPRMT UR22, URZ, 0x654, UR22 ;  /* 0x000006543f167896 */ /* 0x000fe20008000016 */
[----:B------:R-:W-:Y:S01]  /*6a20*/  LEA R6, P3, R4, UR6, 0x1 ;  /* 0x0000000604067c11 */ /* 0x000fe2000f8608ff */
[----:B------:R-:W-:Y:S01]  /*6a30*/  VIADD R0, R32, 0x20 ;  /* 0x0000002020007836 */ /* 0x000fe20000000000 */
[----:B------:R-:W-:-:S02]  /*6a40*/  UISETP.NE.AND UP0, UPT, UR37, 0x2, UPT ;  /* 0x000000022500788c */ /* 0x000fc4000bf05270 */
[----:B------:R-:W-:Y:S02]  /*6a50*/  LEA.HI.X R3, R4, UR7, R3, 0x1, P3 ;  /* 0x0000000704037c11 */ /* 0x000fe400098f0c03 */
[----:B------:R-:W-:Y:S01]  /*6a60*/  USEL UR5, URZ, 0x1, UP0 ;  /* 0x000000013f057887 */ /* 0x000fe20008000000 */
[-C--:B------:R-:W-:Y:S01]  /*6a70*/  ISETP.GE.AND P1, PT, R0, R7.reuse, PT ;  /* 0x000000070000720c */ /* 0x080fe20003f26270 */
[----:B------:R-:W-:Y:S01]  /*6a80*/  ULDC UR4, c[0x0][0xc] ;  /* 0x0000030000047ab9 */ /* 0x000fe20000000800 */
[----:B------:R-:W-:Y:S01]  /*6a90*/  VIADD R0, R32, 0x40 ;  /* 0x0000004020007836 */ /* 0x000fe20000000000 */
[----:B------:R-:W-:Y:S01]  /*6aa0*/  UIADD3 UR45, UR4, UR45, URZ ;  /* 0x0000002d042d7290 */ /* 0x000fe2000fffe03f */
[----:B-1----:R0:W1:Y:S01]  /*6ab0*/  SHFL.IDX PT, R12, R6, RZ, 0x181f ;  /* 0x00181fff060c7589 */ /* 0x00206200000e0000 */
[----:B------:R-:W-:Y:S01]  /*6ac0*/  USEL UR37, UR37, URZ, UP0 ;  /* 0x0000003f25257287 */ /* 0x000fe20008000000 */
[----:B------:R-:W-:Y:S01]  /*6ad0*/  SYNCS.ARRIVE.TRANS64.RED.A1T0 RZ, [UR22], RZ ;  /* 0x000000ffffff79a7 */ /* 0x000fe20008100416 */
[----:B------:R-:W-:Y:S01]  /*6ae0*/  ULOP3.LUT UR36, UR36, UR5, URZ, 0x3c, !UPT ;  /* 0x0000000524247292 */ /* 0x000fe2000f8e3c3f */
[----:B------:R0:W2:Y:S01]  /*6af0*/  SHFL.IDX PT, R13, R3, RZ, 0x181f ;  /* 0x00181fff030d7589 */ /* 0x0000a200000e0000 */
[----:B------:R-:W-:Y:S01]  /*6b00*/  BSSY B0, `(.L_x_9060) ;  /* 0x0000013000007945 */ /* 0x000fe20003800000 */
[----:B------:R-:W-:-:S03]  /*6b10*/  ISETP.GE.AND P0, PT, R0, R7, PT ;  /* 0x000000070000720c */ /* 0x000fc60003f06270 */
[----:B------:R-:W-:Y:S10]  /*6b20*/  @P2 BRA `(.L_x_9061) ;  /* 0x0000000000402947 */ /* 0x000ff40003800000 */
[----:B------:R-:W-:Y:S02]  /*6b30*/  ULDC UR4, c[0x0][0xac8] ;  /* 0x0002b20000047ab9 */ /* 0x000fe40000000800 */
[----:B------:R-:W-:Y:S02]  /*6b40*/  ISETP.GE.AND P4, PT, R18, UR4, PT ;  /* 0x0000000412007c0c */ /* 0x000fe4000bf86270 */
[----:B------:R-:W-:Y:S02]  /*6b50*/  ISETP.GE.AND P3, PT, R17, UR4, PT ;  /* 0x0000000411007c0c */ /* 0x000fe4000bf66270 */
[----:B------:R-:W-:Y:S02]  /*6b60*/  ISETP.GE.AND P2, PT, R16, UR4, PT ;  /* 0x0000000410007c0c */ /* 0x000fe4000bf46270 */
[----:B------:R-:W-:-:S07]  /*6b70*/  ISETP.GE.AND P5, PT, R2, UR4, PT ;  /* 0x0000000402007c0c */ /* 0x000fce000bfa6270 */
[----:B01----:R-:W-:-:S04]  /*6b80*/  @!P4 LEA R14, P6, R18, R12, 0x1 ;  /* 0x0000000c120ec211 */ /* 0x003fc800078c08ff */
[----:B--2---:R-:W-:Y:S02]  /*6b90*/  @!P4 LEA.HI.X R15, R18, R13, R214, 0x1, P6 ;  /* 0x0000000d120fc211 */ /* 0x004fe400030f0cd6 */
[----:B------:R-:W-:Y:S01]  /*6ba0*/  @!P3 LEA R20, P6, R17, R12, 0x1 ;  /* 0x0000000c1114b211 */ /* 0x000fe200078c08ff */
[----:B------:R-:W-:-:S03]  /*6bb0*/  @!P5 IMAD.WIDE R4, R2, 0x2, R12 ;  /* 0x000000020204d825 */ /* 0x000fc600078e020c */
[-C--:B------:R-:W-:Y:S02]  /*6bc0*/  @!P3 LEA.HI.X R21, R17, R13.reuse, R213, 0x1, P6 ;  /* 0x0000000d1115b211 */ /* 0x080fe400030f0cd5 */
[C---:B------:R-:W-:Y:S01]  /*6bd0*/  @!P2 LEA R22, P6, R16.reuse, R12, 0x1 ;  /* 0x0000000c1016a211 */ /* 0x040fe200078c08ff */
[----:B-----5:R3:W-:Y:S03]  /*6be0*/  @!P5 ST.E.128 desc[UR48][R4.64], R8 ;  /* 0x000000080400d985 */ /* 0x0207e6000c101d30 */
[----:B------:R-:W-:Y:S01]  /*6bf0*/  @!P2 LEA.HI.X R23, R16, R13, R212, 0x1, P6 ;  /* 0x0000000d1017a211 */ /* 0x000fe200030f0cd4 */
[----:B------:R3:W-:Y:S04]  /*6c00*/  @!P4 ST.E.128 desc[UR48][R14.64], R56 ;  /* 0x000000380e00c985 */ /* 0x0007e8000c101d30 */
[----:B------:R3:W-:Y:S04]  /*6c10*/  @!P3 ST.E.128 desc[UR48][R20.64], R72 ;  /* 0x000000481400b985 */ /* 0x0007e8000c101d30 */
[----:B------:R3:W-:Y:S02]  /*6c20*/  @!P2 ST.E.128 desc[UR48][R22.64], R108 ;  /* 0x0000006c1600a985 */ /* 0x0007e4000c101d30 */
.L_x_9061:
[----:B------:R-:W-:Y:S05]  /*6c30*/  BSYNC B0 ;  /* 0x0000000000007941 */ /* 0x000fea0003800000 */
.L_x_9060:
[----:B---3-5:R3:W4:Y:S01]  /*6c40*/  SHFL.IDX PT, R9, R3, 0x1, 0x181f ;  /* 0x00381f0003097f89 */ /* 0x02872200000e0000 */
[----:B------:R-:W-:Y:S03]  /*6c50*/  BSSY B0, `(.L_x_9062) ;  /* 0x0000013000007945 */ /* 0x000fe60003800000 */
[----:B------:R3:W0:Y:S01]  /*6c60*/  SHFL.IDX PT, R8, R6, 0x1, 0x181f ;  /* 0x00381f0006087f89 */ /* 0x00062200000e0000 */
[----:B------:R-:W-:Y:S05]  /*6c70*/  @P1 BRA `(.L_x_9063) ;  /* 0x0000000000401947 */ /* 0x000fea0003800000 */
[----:B------:R-:W-:Y:S02]  /*6c80*/  ULDC UR4, c[0x0][0xac8] ;  /* 0x0002b20000047ab9 */ /* 0x000fe40000000800 */
[----:B------:R-:W-:Y:S02]  /*6c90*/  ISETP.GE.AND P3, PT, R18, UR4, PT ;  /* 0x0000000412007c0c */ /* 0x000fe4000bf66270 */
[----:B------:R-:W-:Y:S02]  /*6ca0*/  ISETP.GE.AND P2, PT, R17, UR4, PT ;  /* 0x0000000411007c0c */ /* 0x000fe4000bf46270 */
[----:B------:R-:W-:Y:S02]  /*6cb0*/  ISETP.GE.AND P1, PT, R16, UR4, PT ;  /* 0x0000000410007c0c */ /* 0x000fe4000bf26270 */
[----:B------:R-:W-:-:S07]  /*6cc0*/  ISETP.GE.AND P4, PT, R2, UR4, PT ;  /* 0x0000000402007c0c */ /* 0x000fce000bf86270 */
[CC--:B0-----:R-:W-:Y:S02]  /*6cd0*/  @!P3 LEA R10, P6, R18.reuse, R8.reuse, 0x1 ;  /* 0x00000008120ab211 */ /* 0x0c1fe400078c08ff */
[CC--:B-1----:R-:W-:Y:S02]  /*6ce0*/  @!P2 LEA R12, P5, R17.reuse, R8.reuse, 0x1 ;  /* 0x00000008110ca211 */ /* 0x0c2fe400078a08ff */
[-C--:B----4-:R-:W-:Y:S02]  /*6cf0*/  @!P3 LEA.HI.X R11, R18, R9.reuse, R214, 0x1, P6 ;  /* 0x00000009120bb211 */ /* 0x090fe400030f0cd6 */
[----:B------:R-:W-:Y:S01]  /*6d00*/  @!P1 LEA R14, P6, R16, R8, 0x1 ;  /* 0x00000008100e9211 */ /* 0x000fe200078c08ff */
[----:B------:R-:W-:Y:S01]  /*6d10*/  @!P4 IMAD.WIDE R4, R2, 0x2, R8 ;  /* 0x000000020204c825 */ /* 0x000fe200078e0208 */
[-C--:B--2---:R-:W-:Y:S02]  /*6d20*/  @!P2 LEA.HI.X R13, R17, R9.reuse, R213, 0x1, P5 ;  /* 0x00000009110da211 */ /* 0x084fe400028f0cd5 */
[----:B------:R-:W-:-:S02]  /*6d30*/  @!P1 LEA.HI.X R15, R16, R9, R212, 0x1, P6 ;  /* 0x00000009100f9211 */ /* 0x000fc400030f0cd4 */
[----:B------:R0:W-:Y:S04]  /*6d40*/  @!P4 ST.E.128 desc[UR48][R4.64], R24 ;  /* 0x000000180400c985 */ /* 0x0001e8000c101d30 */
[----:B------:R0:W-:Y:S04]  /*6d50*/  @!P3 ST.E.128 desc[UR48][R10.64], R60 ;  /* 0x0000003c0a00b985 */ /* 0x0001e8000c101d30 */
[----:B------:R0:W-:Y:S04]  /*6d60*/  @!P2 ST.E.128 desc[UR48][R12.64], R96 ;  /* 0x000000600c00a985 */ /* 0x0001e8000c101d30 */
[----:B------:R0:W-:Y:S02]  /*6d70*/  @!P1 ST.E.128 desc[UR48][R14.64], R112 ;  /* 0x000000700e009985 */ /* 0x0001e4000c101d30 */
.L_x_9063:
[----:B------:R-:W-:Y:S05]  /*6d80*/  BSYNC B0 ;  /* 0x0000000000007941 */ /* 0x000fea0003800000 */
.L_x_9062:
[----:B----4-:R4:W1:Y:S01]  /*6d90*/  SHFL.IDX PT, R9, R3, 0x2, 0x181f ;  /* 0x00581f0003097f89 */ /* 0x01086200000e0000 */
[----:B------:R-:W-:Y:S03]  /*6da0*/  BSSY B0, `(.L_x_9064) ;  /* 0x0000013000007945 */ /* 0x000fe60003800000 */
[----:B0-----:R4:W0:Y:S01]  /*6db0*/  SHFL.IDX PT, R8, R6, 0x2, 0x181f ;  /* 0x00581f0006087f89 */ /* 0x00182200000e0000 */
[----:B------:R-:W-:Y:S05]  /*6dc0*/  @P0 BRA `(.L_x_9065) ;  /* 0x0000000000400947 */ /* 0x000fea0003800000 */
[----:B------:R-:W-:Y:S02]  /*6dd0*/  ULDC UR4, c[0x0][0xac8] ;  /* 0x0002b20000047ab9 */ /* 0x000fe40000000800 */
[----:B------:R-:W-:Y:S02]  /*6de0*/  ISETP.GE.AND P4, PT, R18, UR4, PT ;  /* 0x0000000412007c0c */ /* 0x000fe4000bf86270 */
[----:B------:R-:W-:Y:S02]  /*6df0*/  ISETP.GE.AND P5, PT, R17, UR4, PT ;  /* 0x0000000411007c0c */ /* 0x000fe4000bfa6270 */
[----:B------:R-:W-:Y:S02]  /*6e00*/  ISETP.GE.AND P6, PT, R16, UR4, PT ;  /* 0x0000000410007c0c */ /* 0x000fe4000bfc6270 */
[----:B------:R-:W-:-:S07]  /*6e10*/  ISETP.GE.AND P3, PT, R2, UR4, PT ;  /* 0x0000000402007c0c */ /* 0x000fce000bf66270 */
[-C--:B0-----:R-:W-:Y:S02]  /*6e20*/  @!P4 LEA R10, P0, R18, R8.reuse, 0x1 ;  /* 0x00000008120ac211 */ /* 0x081fe400078008ff */
[CC--:B-1----:R-:W-:Y:S02]  /*6e30*/  @!P5 LEA R12, P1, R17.reuse, R8.reuse, 0x1 ;  /* 0x00000008110cd211 */ /* 0x0c2fe400078208ff */
[----:B------:R-:W-:Y:S02]  /*6e40*/  @!P6 LEA R14, P2, R16, R8, 0x1 ;  /* 0x00000008100ee211 */ /* 0x000fe400078408ff */
[----:B------:R-:W-:Y:S01]  /*6e50*/  @!P3 IMAD.WIDE R4, R2, 0x2, R8 ;  /* 0x000000020204b825 */ /* 0x000fe200078e0208 */
[-C--:B------:R-:W-:Y:S02]  /*6e60*/  @!P4 LEA.HI.X R11, R18, R9.reuse, R214, 0x1, P0 ;  /* 0x00000009120bc211 */ /* 0x080fe400000f0cd6 */
[-C--:B--2---:R-:W-:Y:S02]  /*6e70*/  @!P5 LEA.HI.X R13, R17, R9.reuse, R213, 0x1, P1 ;  /* 0x00000009110dd211 */ /* 0x084fe400008f0cd5 */
[----:B------:R-:W-:Y:S01]  /*6e80*/  @!P6 LEA.HI.X R15, R16, R9, R212, 0x1, P2 ;  /* 0x00000009100fe211 */ /* 0x000fe200010f0cd4 */
[----:B------:R0:W-:Y:S04]  /*6e90*/  @!P3 ST.E.128 desc[UR48][R4.64], R28 ;  /* 0x0000001c0400b985 */ /* 0x0001e8000c101d30 */
[----:B------:R0:W-:Y:S04]  /*6ea0*/  @!P4 ST.E.128 desc[UR48][R10.64], R64 ;  /* 0x000000400a00c985 */ /* 0x0001e8000c101d30 */
[----:B------:R0:W-:Y:S04]  /*6eb0*/  @!P5 ST.E.128 desc[UR48][R12.64], R100 ;  /* 0x000000640c00d985 */ /* 0x0001e8000c101d30 */
[----:B------:R0:W-:Y:S02]  /*6ec0*/  @!P6 ST.E.128 desc[UR48][R14.64], R116 ;  /* 0x000000740e00e985 */ /* 0x0001e4000c101d30 */
.L_x_9065:
[----:B------:R-:W-:Y:S05]  /*6ed0*/  BSYNC B0 ;  /* 0x0000000000007941 */ /* 0x000fea0003800000 */
.L_x_9064:
[----:B------:R-:W-:Y:S01]  /*6ee0*/  VIADD R0, R32, 0x60 ;  /* 0x0000006020007836 */ /* 0x000fe20000000000 */
[----:B-1----:R1:W1:Y:S01]  /*6ef0*/  SHFL.IDX PT, R9, R3, 0x3, 0x181f ;  /* 0x00781f0003097f89 */ /* 0x00226200000e0000 */
[----:B------:R-:W-:Y:S01]  /*6f00*/  UIADD3 UR46, UR46, 0x1, URZ ;  /* 0x000000012e2e7890 */ /* 0x000fe2000fffe03f */
[----:B------:R-:W-:Y:S02]  /*6f10*/  BSSY B0, `(.L_x_9066) ;  /* 0x0000014000007945 */ /* 0x000fe40003800000 */
[----:B------:R-:W-:Y:S01]  /*6f20*/  ISETP.GE.AND P0, PT, R0, R7, PT ;  /* 0x000000070000720c */ /* 0x000fe20003f06270 */
[----:B0-----:R0:W0:-:S12]  /*6f30*/  SHFL.IDX PT, R8, R6, 0x3, 0x181f ;  /* 0x00781f0006087f89 */ /* 0x00101800000e0000 */
[----:B------:R-:W-:Y:S05]  /*6f40*/  @P0 BRA `(.L_x_9067) ;  /* 0x0000000000400947 */ /* 0x000fea0003800000 */
[----:B------:R-:W-:Y:S02]  /*6f50*/  ULDC UR4, c[0x0][0xac8] ;  /* 0x0002b20000047ab9 */ /* 0x000fe40000000800 */
[----:B------:R-:W-:Y:S02]  /*6f60*/  ISETP.GE.AND P4, PT, R18, UR4, PT ;  /* 0x0000000412007c0c */ /* 0x000fe4000bf86270 */
[----:B------:R-:W-:Y:S02]  /*6f70*/  ISETP.GE.AND P5, PT, R17, UR4, PT ;  /* 0x0000000411007c0c */ /* 0x000fe4000bfa6270 */
[----:B------:R-:W-:Y:S02]  /*6f80*/  ISETP.GE.AND P6, PT, R16, UR4, PT ;  /* 0x0000000410007c0c */ /* 0x000fe4000bfc6270 */
[----:B------:R-:W-:-:S07]  /*6f90*/  ISETP.GE.AND P3, PT, R2, UR4, PT ;  /* 0x0000000402007c0c */ /* 0x000fce000bf66270 */
[-C--:B0--34-:R-:W-:Y:S02]  /*6fa0*/  @!P4 LEA R6, P0, R18, R8.reuse, 0x1 ;  /* 0x000000081206c211 */ /* 0x099fe400078008ff */
[CC--:B------:R-:W-:Y:S02]  /*6fb0*/  @!P5 LEA R10, P1, R17.reuse, R8.reuse, 0x1 ;  /* 0x00000008110ad211 */ /* 0x0c0fe400078208ff */
[----:B------:R-:W-:Y:S02]  /*6fc0*/  @!P6 LEA R12, P2, R16, R8, 0x1 ;  /* 0x00000008100ce211 */ /* 0x000fe400078408ff */
[----:B-1----:R-:W-:Y:S01]  /*6fd0*/  @!P3 IMAD.WIDE R4, R2, 0x2, R8 ;  /* 0x000000020204b825 */ /* 0x002fe200078e0208 */
[-C--:B------:R-:W-:Y:S02]  /*6fe0*/  @!P4 LEA.HI.X R7, R18, R9.reuse, R214, 0x1, P0 ;  /* 0x000000091207c211 */ /* 0x080fe400000f0cd6 */
[-C--:B------:R-:W-:Y:S02]  /*6ff0*/  @!P5 LEA.HI.X R11, R17, R9.reuse, R213, 0x1, P1 ;  /* 0x00000009110bd211 */ /* 0x080fe400008f0cd5 */
[----:B--2---:R-:W-:Y:S01]  /*7000*/  @!P6 LEA.HI.X R13, R16, R9, R212, 0x1, P2 ;  /* 0x00000009100de211 */ /* 0x004fe200010f0cd4 */
[----:B------:R0:W-:Y:S04]  /*7010*/  @!P3 ST.E.128 desc[UR48][R4.64], R52 ;  /* 0x000000340400b985 */ /* 0x0001e8000c101d30 */
[----:B------:R0:W-:Y:S04]  /*7020*/  @!P4 ST.E.128 desc[UR48][R6.64], R68 ;  /* 0x000000440600c985 */ /* 0x0001e8000c101d30 */
[----:B------:R0:W-:Y:S04]  /*7030*/  @!P5 ST.E.128 desc[UR48][R10.64], R104 ;  /* 0x000000680a00d985 */ /* 0x0001e8000c101d30 */
[----:B------:R0:W-:Y:S02]  /*7040*/  @!P6 ST.E.128 desc[UR48][R12.64], R120 ;  /* 0x000000780c00e985 */ /* 0x0001e4000c101d30 */
.L_x_9067:
[----:B------:R-:W-:Y:S05]  /*7050*/  BSYNC B0 ;  /* 0x0000000000007941 */ /* 0x000fea0003800000 */
.L_x_9066:
[----:B------:R-:W5:Y:S02]  /*7060*/  LDC R0, c[0x0][0xc34] ;  /* 0x00030d00ff007b82 */ /* 0x000f640000000800 */
[----:B-----5:R-:W-:-:S13]  /*7070*/  ISETP.LE.AND P0, PT, R0, UR45, PT ;  /* 0x0000002d00007c0c */ /* 0x020fda000bf03270 */
[----:B------:R-:W-:Y:S05]  /*7080*/  @!P0 BRA `(.L_x_9068) ;  /* 0xffffff9c00148947 */ /* 0x000fea000383ffff */
[----:B------:R-:W-:Y:S05]  /*7090*/  EXIT ;  /* 0x000000000000794d */ /* 0x000fea0003800000 */
.L_x_9034:
        /* <DEDUP_REMOVED lines=10> */
[----:B------:R-:W-:Y:S01]  /*7140*/  ULDC.64 UR4, c[0x0][0x418] ;  /* 0x0001060000047ab9 */ /* 0x000fe20000000a00 */
[----:B------:R-:W-:Y:S01]  /*7150*/  ULDC UR9, c[0x0][0x320] ;  /* 0x0000c80000097ab9 */ /* 0x000fe20000000800 */
[----:B------:R-:W-:Y:S01]  /*7160*/  UISETP.NE.U32.AND UP0, UPT, UR4, URZ, UPT ;  /* 0x0000003f0400728c */ /* 0x000fe2000bf05070 */
[----:B------:R-:W0:Y:S01]  /*7170*/  S2UR UR8, SR_CgaCtaId ;  /* 0x00000000000879c3 */ /* 0x000e220000008800 */
[----:B------:R-:W-:Y:S01]  /*7180*/  LOP3.LUT R5, R31, 0x38, RZ, 0xc0, !PT ;  /* 0x000000381f057812 */ /* 0x000fe200078ec0ff */
[----:B------:R-:W-:Y:S01]  /*7190*/  ULDC UR4, c[0x0][0x424] ;  /* 0x0001090000047ab9 */ /* 0x000fe20000000800 */
[----:B------:R-:W-:Y:S01]  /*71a0*/  UISETP.NE.AND.EX UP0, UPT, UR5, URZ, UPT, UP0 ;  /* 0x0000003f0500728c */ /* 0x000fe2000bf05300 */
[----:B------:R-:W-:Y:S01]  /*71b0*/  LOP3.LUT R16, R16, 0xffffffef, RZ, 0xc0, !PT ;  /* 0xffffffef10107812 */ /* 0x000fe200078ec0ff */
[----:B------:R-:W-:Y:S01]  /*71c0*/  ULDC.64 UR6, c[0x0][0x2f0] ;  /* 0x0000bc0000067ab9 */ /* 0x000fe20000000a00 */
[C---:B------:R-:W-:Y:S01]  /*71d0*/  LOP3.LUT R0, R5.reuse, 0x40, RZ, 0xfc, !PT ;  /* 0x0000004005007812 */ /* 0x040fe200078efcff */
[----:B------:R-:W-:Y:S01]  /*71e0*/  USEL UR4, UR4, 0x1, UP0 ;  /* 0x0000000104047887 */ /* 0x000fe20008000000 */
[C---:B------:R-:W-:Y:S01]  /*71f0*/  LOP3.LUT R2, R5.reuse, 0x80, RZ, 0xfc, !PT ;  /* 0x0000008005027812 */ /* 0x040fe200078efcff */
[----:B------:R-:W-:Y:S01]  /*7200*/  UMOV UR37, 0x400 ;  /* 0x0000040000257882 */ /* 0x000fe20000000000 */
[----:B------:R-:W-:Y:S01]  /*7210*/  ISETP.GE.AND P2, PT, R0, UR9, PT ;  /* 0x0000000900007c0c */ /* 0x000fe2000bf46270 */
[----:B------:R-:W-:Y:S01]  /*7220*/  UIMAD UR36, UR4, UR6, URZ ;  /* 0x00000006042472a4 */ /* 0x000fe2000f8e023f */
[----:B------:R-:W-:Y:S01]  /*7230*/  ISETP.GE.AND P1, PT, R2, UR9, PT ;  /* 0x0000000902007c0c */ /* 0x000fe2000bf26270 */
[----:B------:R1:W-:Y:S01]  /*7240*/  STL [R1+0x4], RZ ;  /* 0x000004ff01007387 */ /* 0x0003e20000100800 */
[C---:B------:R-:W-:Y:S01]  /*7250*/  ISETP.GE.AND P3, PT, R5.reuse, UR9, PT ;  /* 0x0000000905007c0c */ /* 0x040fe2000bf66270 */
[----:B------:R-:W-:Y:S01]  /*7260*/  UIADD3 UR4, UR36, 0x5f, URZ ;  /* 0x0000005f24047890 */ /* 0x000fe2000fffe03f */
[----:B------:R-:W-:Y:S01]  /*7270*/  LOP3.LUT R0, R5, 0xc0, RZ, 0xfc, !PT ;  /* 0x000000c005007812 */ /* 0x000fe200078efcff */
[----:B------:R-:W-:Y:S01]  /*7280*/  ULDC UR10, c[0x0][0x2b8] ;  /* 0x0000ae00000a7ab9 */ /* 0x000fe20000000800 */
[----:B------:R-:W-:Y:S01]  /*7290*/  SHF.R.U32.HI R36, RZ, 0x3, R19 ;  /* 0x00000003ff247819 */ /* 0x000fe20000011613 */
[----:B------:R-:W-:Y:S01]  /*72a0*/  UIMAD.WIDE UR4, UR4, 0x2aaaaaab, URZ ;  /* 0x2aaaaaab040478a5 */ /* 0x000fe2000f8e023f */
[----:B------:R-:W-:Y:S01]  /*72b0*/  ISETP.GE.AND P0, PT, R0, UR9, PT ;  /* 0x0000000900007c0c */ /* 0x000fe2000bf06270 */
[----:B------:R-:W-:Y:S01]  /*72c0*/  IMAD.U32 R37, RZ, RZ, UR11 ;  /* 0x0000000bff257e24 */ /* 0x000fe2000f8e00ff */
[----:B------:R-:W-:Y:S01]  /*72d0*/  SEL R4, RZ, 0x1, P3 ;  /* 0x00000001ff047807 */ /* 0x000fe20001800000 */
[----:B------:R-:W-:Y:S01]  /*72e0*/  USHF.R.U32.HI UR6, URZ, 0x1f, UR5 ;  /* 0x0000001f3f067899 */ /* 0x000fe20008011605 */
[----:B------:R-:W-:Y:S01]  /*72f0*/  @P2 LOP3.LUT R16, R16, 0x10, RZ, 0xfc, !PT ;  /* 0x0000001010102812 */ /* 0x000fe200078efcff */
[----:B0-----:R-:W-:Y:S01]  /*7300*/  ULEA UR37, UR8, UR37, 0x18 ;  /* 0x0000002508257291 */ /* 0x001fe2000f8ec03f */
[----:B------:R-:W-:Y:S01]  /*7310*/  SEL R2, RZ, 0x2, P2 ;  /* 0x00000002ff027807 */ /* 0x000fe20001000000 */
[----:B------:R-:W-:Y:S01]  /*7320*/  ULEA.HI.SX32 UR6, UR5, UR6, 0x1c ;  /* 0x0000000605067291 */ /* 0x000fe2000f8fe23f */
[----:B------:R-:W-:Y:S01]  /*7330*/  LOP3.LUT R16, R16, 0xfffffff7, RZ, 0xc0, !PT ;  /* 0xfffffff710107812 */ /* 0x000fe200078ec0ff */
[----:B------:R-:W-:Y:S01]  /*7340*/  IMAD.MOV.U32 R27, RZ, RZ, 0x1 ;  /* 0x00000001ff1b7424 */ /* 0x000fe200078e00ff */
[----:B------:R-:W-:Y:S01]  /*7350*/  SEL R3, RZ, 0x4, P1 ;  /* 0x00000004ff037807 */ /* 0x000fe20000800000 */
[----:B------:R-:W-:Y:S01]  /*7360*/  UIADD3 UR5, UR6, -0x1, URZ ;  /* 0xffffffff06057890 */ /* 0x000fe2000fffe03f */
[----:B------:R-:W-:Y:S01]  /*7370*/  @P1 LOP3.LUT R16, R16, 0x8, RZ, 0xfc, !PT ;  /* 0x0000000810101812 */ /* 0x000fe200078efcff */
[----:B------:R-:W-:Y:S01]  /*7380*/  ULDC UR39, c[0x0][0x448] ;  /* 0x0001120000277ab9 */ /* 0x000fe20000000800 */
[----:B------:R-:W-:Y:S01]  /*7390*/  LOP3.LUT R36, R36, 0xf, RZ, 0xc0, !PT ;  /* 0x0000000f24247812 */ /* 0x000fe200078ec0ff */
[----:B------:R-:W-:Y:S01]  /*73a0*/  UIMAD UR8, UR5, -0x60, UR36 ;  /* 0xffffffa0050878a4 */ /* 0x000fe2000f8e0224 */
[----:B------:R-:W-:Y:S01]  /*73b0*/  LOP3.LUT R16, R16, 0xfffffffd, RZ, 0xc0, !PT ;  /* 0xfffffffd10107812 */ /* 0x000fe200078ec0ff */
[----:B------:R-:W-:Y:S01]  /*73c0*/  ULDC UR4, c[0x0][0x288] ;  /* 0x0000a20000047ab9 */ /* 0x000fe20000000800 */
[----:B------:R-:W-:Y:S01]  /*73d0*/  IADD3 R3, R3, R2, R4 ;  /* 0x0000000203037210 */ /* 0x000fe20007ffe004 */
[----:B------:R-:W-:Y:S01]  /*73e0*/  ULOP3.LUT UR41, UR38, 0x2, URZ, 0xfc, !UPT ;  /* 0x0000000226297892 */ /* 0x000fe2000f8efc3f */
[----:B------:R-:W-:Y:S01]  /*73f0*/  @P3 LOP3.LUT R16, R16, 0x2, RZ, 0xfc, !PT ;  /* 0x0000000210103812 */ /* 0x000fe200078efcff */
[----:B------:R-:W-:Y:S01]  /*7400*/  ULDC UR42, c[0x0][0xc] ;  /* 0x00000300002a7ab9 */ /* 0x000fe20000000800 */
[----:B------:R-:W-:Y:S01]  /*7410*/  SEL R2, RZ, 0x8, P0 ;  /* 0x00000008ff027807 */ /* 0x000fe20000000000 */
[----:B------:R-:W-:Y:S01]  /*7420*/  UIMAD UR39, UR39, UR4, URZ ;  /* 0x00000004272772a4 */ /* 0x000fe2000f8e023f */
[----:B------:R-:W-:Y:S01]  /*7430*/  LOP3.LUT R16, R16, 0xfffffffb, RZ, 0xc0, !PT ;  /* 0xfffffffb10107812 */ /* 0x000fe200078ec0ff */
[----:B------:R-:W-:Y:S01]  /*7440*/  UIADD3 UR40, UR6, -0x2, URZ ;  /* 0xfffffffe06287890 */ /* 0x000fe2000fffe03f */
[----:B------:R-:W-:Y:S01]  /*7450*/  IADD3 R34, -R36, UR8, RZ ;  /* 0x0000000824227c10 */ /* 0x000fe2000fffe1ff */
[----:B------:R-:W-:Y:S01]  /*7460*/  IMAD.IADD R2, R2, 0x1, R3 ;  /* 0x0000000102027824 */ /* 0x000fe200078e0203 */
[----:B------:R-:W-:Y:S01]  /*7470*/  @P0 LOP3.LUT R16, R16, 0x4, RZ, 0xfc, !PT ;  /* 0x0000000410100812 */ /* 0x000fe200078efcff */
[----:B------:R-:W-:Y:S01]  /*7480*/  IMAD.SHL.U32 R3, R19, 0x10, RZ ;  /* 0x0000001013037824 */ /* 0x000fe200078e00ff */
[----:B------:R-:W-:-:S02]  /*7490*/  ISETP.GE.AND P0, PT, R5, UR9, PT ;  /* 0x0000000905007c0c */ /* 0x000fc4000bf06270 */
[----:B------:R-:W-:Y:S02]  /*74a0*/  LOP3.LUT R35, R35, 0xfffffffb, RZ, 0xc0, !PT ;  /* 0xfffffffb23237812 */ /* 0x000fe400078ec0ff */
[C---:B------:R-:W-:Y:S02]  /*74b0*/  ISETP.LT.OR P3, PT, R34.reuse, 0x1, P0 ;  /* 0x000000012200780c */ /* 0x040fe40000761670 */
[C---:B------:R-:W-:Y:S02]  /*74c0*/  ISETP.LT.OR P2, PT, R34.reuse, 0x11, P0 ;  /* 0x000000112200780c */ /* 0x040fe40000741670 */
[----:B------:R-:W-:Y:S02]  /*74d0*/  ISETP.LT.OR P1, PT, R34, 0x21, P0 ;  /* 0x000000212200780c */ /* 0x000fe40000721670 */
[----:B------:R-:W-:Y:S02]  /*74e0*/  LOP3.LUT R16, R16, 0xefffffff, RZ, 0xc0, !PT ;  /* 0xefffffff10107812 */ /* 0x000fe400078ec0ff */
[----:B------:R-:W-:-:S02]  /*74f0*/  LOP3.LUT R0, R31, 0x1f8, RZ, 0xc0, !PT ;  /* 0x000001f81f007812 */ /* 0x000fc400078ec0ff */
[----:B------:R-:W-:Y:S01]  /*7500*/  LOP3.LUT R28, R36, 0x70, R3, 0xf8, !PT ;  /* 0x00000070241c7812 */ /* 0x000fe200078ef803 */
[----:B------:R-:W-:Y:S01]  /*7510*/  IMAD.U32 R3, RZ, RZ, UR5 ;  /* 0x00000005ff037e24 */ /* 0x000fe2000f8e00ff */
[----:B------:R-:W-:Y:S02]  /*7520*/  LOP3.LUT R0, R0, 0x38, R19, 0x78, !PT ;  /* 0x0000003800007812 */ /* 0x000fe400078e7813 */
[----:B------:R-:W-:Y:S02]  /*7530*/  @P3 LOP3.LUT R35, R35, 0x4, RZ, 0xfc, !PT ;  /* 0x0000000423233812 */ /* 0x000fe400078efcff */
[----:B------:R-:W-:Y:S02]  /*7540*/  ISETP.LT.OR P3, PT, R34, 0x31, P0 ;  /* 0x000000312200780c */ /* 0x000fe40000761670 */
[----:B------:R-:W-:Y:S02]  /*7550*/  LOP3.LUT R35, R35, 0xfffffffd, RZ, 0xc0, !PT ;  /* 0xfffffffd23237812 */ /* 0x000fe400078ec0ff */
[----:B------:R-:W-:Y:S01]  /*7560*/  LOP3.LUT R31, R0, 0x200, R31, 0xf8, !PT ;  /* 0x00000200001f7812 */ /* 0x000fe200078ef81f */
[----:B------:R-:W-:Y:S01]  /*7570*/  IMAD R0, R3, 0x60, R28 ;  /* 0x0000006003007824 */ /* 0x000fe200078e021c */
[----:B------:R-:W-:-:S02]  /*7580*/  @P2 LOP3.LUT R35, R35, 0x2, RZ, 0xfc, !PT ;  /* 0x0000000223232812 */ /* 0x000fc400078efcff */
[C---:B------:R-:W-:Y:S02]  /*7590*/  ISETP.LT.OR P2, PT, R34.reuse, 0x41, P0 ;  /* 0x000000412200780c */ /* 0x040fe40000741670 */
[----:B------:R-:W-:Y:S01]  /*75a0*/  LOP3.LUT R35, R35, 0xfffffffe, RZ, 0xc0, !PT ;  /* 0xfffffffe23237812 */ /* 0x000fe200078ec0ff */
[----:B------:R1:W-:Y:S01]  /*75b0*/  STL [R1+0x8], R0 ;  /* 0x0000080001007387 */ /* 0x0003e20000100800 */
[----:B------:R-:W-:Y:S02]  /*75c0*/  MOV R17, RZ ;  /* 0x000000ff00117202 */ /* 0x000fe40000000f00 */
[----:B------:R-:W-:Y:S02]  /*75d0*/  @P1 LOP3.LUT R35, R35, 0x1, RZ, 0xfc, !PT ;  /* 0x0000000123231812 */ /* 0x000fe400078efcff */
[----:B------:R-:W-:Y:S02]  /*75e0*/  ISETP.LT.OR P1, PT, R34, 0x51, P0 ;  /* 0x000000512200780c */ /* 0x000fe40000721670 */
[----:B------:R-:W-:-:S02]  /*75f0*/  LOP3.LUT P0, RZ, R2, 0x2, RZ, 0xc0, !PT ;  /* 0x0000000202ff7812 */ /* 0x000fc4000780c0ff */
[----:B------:R-:W-:Y:S02]  /*7600*/  @P3 LOP3.LUT R16, R16, 0x10000000, RZ, 0xfc, !PT ;  /* 0x1000000010103812 */ /* 0x000fe400078efcff */
[----:B------:R-:W-:Y:S02]  /*7610*/  ISETP.LT.OR P3, PT, R34, 0x1, !P0 ;  /* 0x000000012200780c */ /* 0x000fe40004761670 */
[----:B------:R-:W-:Y:S02]  /*7620*/  LOP3.LUT R16, R16, 0xffbfffff, RZ, 0xc0, !PT ;  /* 0xffbfffff10107812 */ /* 0x000fe400078ec0ff */
[----:B------:R-:W-:Y:S02]  /*7630*/  LOP3.LUT R35, R35, 0xffffffbf, RZ, 0xc0, !PT ;  /* 0xffffffbf23237812 */ /* 0x000fe400078ec0ff */
[----:B------:R-:W-:Y:S02]  /*7640*/  @P2 LOP3.LUT R16, R16, 0x400000, RZ, 0xfc, !PT ;  /* 0x0040000010102812 */ /* 0x000fe400078efcff */
[----:B------:R-:W-:-:S02]  /*7650*/  ISETP.LT.OR P2, PT, R34, 0x11, !P0 ;  /* 0x000000112200780c */ /* 0x000fc40004741670 */
[----:B------:R-:W-:Y:S02]  /*7660*/  LOP3.LUT R16, R16, 0x7fffffff, RZ, 0xc0, !PT ;  /* 0x7fffffff10107812 */ /* 0x000fe400078ec0ff */
[----:B------:R-:W-:Y:S02]  /*7670*/  @P1 LOP3.LUT R35, R35, 0x40, RZ, 0xfc, !PT ;  /* 0x0000004023231812 */ /* 0x000fe400078efcff */
[----:B------:R-:W-:Y:S02]  /*7680*/  @P3 LOP3.LUT R16, R16, 0x80000000, RZ, 0xfc, !PT ;  /* 0x8000000010103812 */ /* 0x000fe400078efcff */
[----:B------:R-:W-:Y:S02]  /*7690*/  ISETP.LT.OR P1, PT, R34, 0x21, !P0 ;  /* 0x000000212200780c */ /* 0x000fe40004721670 */
[----:B------:R-:W-:Y:S02]  /*76a0*/  LOP3.LUT R16, R16, 0xbfffffff, RZ, 0xc0, !PT ;  /* 0xbfffffff10107812 */ /* 0x000fe400078ec0ff */
[----:B------:R-:W-:-:S02]  /*76b0*/  ISETP.LT.OR P3, PT, R34, 0x31, !P0 ;  /* 0x000000312200780c */ /* 0x000fc40004761670 */
[----:B------:R-:W-:Y:S02]  /*76c0*/  @P2 LOP3.LUT R16, R16, 0x40000000, RZ, 0xfc, !PT ;  /* 0x4000000010102812 */ /* 0x000fe400078efcff */
[----:B------:R-:W-:Y:S02]  /*76d0*/  ISETP.LT.OR P2, PT, R34, 0x41, !P0 ;  /* 0x000000412200780c */ /* 0x000fe40004741670 */
[----:B------:R-:W-:Y:S02]  /*76e0*/  LOP3.LUT R16, R16, 0xdfffffff, RZ, 0xc0, !PT ;  /* 0xdfffffff10107812 */ /* 0x000fe400078ec0ff */
[----:B------:R-:W-:Y:S02]  /*76f0*/  LOP3.LUT R35, R35, 0xffffffdf, RZ, 0xc0, !PT ;  /* 0xffffffdf23237812 */ /* 0x000fe400078ec0ff */
[----:B------:R-:W-:Y:S02]  /*7700*/  @P1 LOP3.LUT R16, R16, 0x20000000, RZ, 0xfc, !PT ;  /* 0x2000000010101812 */ /* 0x000fe400078efcff */
[----:B------:R-:W-:-:S02]  /*7710*/  ISETP.LT.OR P1, PT, R34, 0x51, !P0 ;  /* 0x000000512200780c */ /* 0x000fc40004721670 */
[----:B------:R-:W-:Y:S02]  /*7720*/  LOP3.LUT R16, R16, 0xf7ffffff, RZ, 0xc0, !PT ;  /* 0xf7ffffff10107812 */ /* 0x000fe400078ec0ff */
[----:B------:R-:W-:Y:S02]  /*7730*/  LOP3.LUT P0, RZ, R2, 0x4, RZ, 0xc0, !PT ;  /* 0x0000000402ff7812 */ /* 0x000fe4000780c0ff */
[----:B------:R-:W-:Y:S02]  /*7740*/  @P3 LOP3.LUT R16, R16, 0x8000000, RZ, 0xfc, !PT ;  /* 0x0800000010103812 */ /* 0x000fe400078efcff */
[----:B------:R-:W-:Y:S02]  /*7750*/  ISETP.LT.OR P3, PT, R34, 0x1, !P0 ;  /* 0x000000012200780c */ /* 0x000fe40004761670 */
[----:B------:R-:W-:Y:S02]  /*7760*/  LOP3.LUT R16, R16, 0xfffdffff, RZ, 0xc0, !PT ;  /* 0xfffdffff10107812 */ /* 0x000fe400078ec0ff */
[----:B------:R-:W-:-:S02]  /*7770*/  LEA R4, R31, UR37, 0x1 ;  /* 0x000000251f047c11 */ /* 0x000fc4000f8e08ff */
[----:B------:R-:W-:Y:S02]  /*7780*/  @P2 LOP3.LUT R16, R16, 0x20000, RZ, 0xfc, !PT ;  /* 0x0002000010102812 */ /* 0x000fe400078efcff */
[----:B------:R-:W-:Y:S02]  /*7790*/  ISETP.LT.OR P2, PT, R34, 0x11, !P0 ;  /* 0x000000112200780c */ /* 0x000fe40004741670 */
[----:B------:R-:W-:Y:S02]  /*77a0*/  LOP3.LUT R16, R16, 0xfbffffff, RZ, 0xc0, !PT ;  /* 0xfbffffff10107812 */ /* 0x000fe400078ec0ff */
[----:B------:R-:W-:Y:S02]  /*77b0*/  @P1 LOP3.LUT R35, R35, 0x20, RZ, 0xfc, !PT ;  /* 0x0000002023231812 */ /* 0x000fe400078efcff */
[----:B------:R-:W-:Y:S02]  /*77c0*/  @P3 LOP3.LUT R16, R16, 0x4000000, RZ, 0xfc, !PT ;  /* 0x0400000010103812 */ /* 0x000fe400078efcff */
[----:B------:R-:W-:-:S02]  /*77d0*/  ISETP.LT.OR P1, PT, R34, 0x21, !P0 ;  /* 0x000000212200780c */ /* 0x000fc40004721670 */
[----:B------:R-:W-:Y:S02]  /*77e0*/  LOP3.LUT R16, R16, 0xfdffffff, RZ, 0xc0, !PT ;  /* 0xfdffffff10107812 */ /* 0x000fe400078ec0ff */
[----:B------:R-:W-:Y:S02]  /*77f0*/  ISETP.LT.OR P3, PT, R34, 0x31, !P0 ;  /* 0x000000312200780c */ /* 0x000fe40004761670 */
[----:B------:R-:W-:Y:S02]  /*7800*/  @P2 LOP3.LUT R16, R16, 0x2000000, RZ, 0xfc, !PT ;  /* 0x0200000010102812 */ /* 0x000fe400078efcff */
[----:B------:R-:W-:Y:S02]  /*7810*/  ISETP.LT.OR P2, PT, R34, 0x41, !P0 ;  /* 0x000000412200780c */ /* 0x000fe40004741670 */
[----:B------:R-:W-:Y:S02]  /*7820*/  LOP3.LUT R16, R16, 0xfeffffff, RZ, 0xc0, !PT ;  /* 0xfeffffff10107812 */ /* 0x000fe400078ec0ff */
[----:B------:R-:W-:-:S02]  /*7830*/  LOP3.LUT R35, R35, 0xffffffef, RZ, 0xc0, !PT ;  /* 0xffffffef23237812 */ /* 0x000fc400078ec0ff */
        /* <DEDUP_REMOVED lines=9> */
[----:B------:R-:W-:Y:S02]  /*78d0*/  ISETP.LT.OR P2, PT, R34, 0x11, !P0 ;  /* 0x000000112200780c */ /* 0x000fe40004741670 */
[----:B------:R-:W-:Y:S02]  /*78e0*/  LOP3.LUT R16, R16, 0xffdfffff, RZ, 0xc0, !PT ;  /* 0xffdfffff10107812 */ /* 0x000fe400078ec0ff */
[----:B------:R-:W-:Y:S02]  /*78f0*/  ISETP.LT.OR P1, PT, R34, 0x21, !P0 ;  /* 0x000000212200780c */ /* 0x000fe40004721670 */
[----:B------:R-:W-:-:S02]  /*7900*/  @P3 LOP3.LUT R16, R16, 0x200000, RZ, 0xfc, !PT ;  /* 0x0020000010103812 */ /* 0x000fc400078efcff */
[----:B------:R-:W-:Y:S02]  /*7910*/  ISETP.LT.OR P3, PT, R34, 0x31, !P0 ;  /* 0x000000312200780c */ /* 0x000fe40004761670 */
[----:B------:R-:W-:Y:S02]  /*7920*/  LOP3.LUT R16, R16, 0xffefffff, RZ, 0xc0, !PT ;  /* 0xffefffff10107812 */ /* 0x000fe400078ec0ff */
[----:B------:R-:W-:Y:S02]  /*7930*/  LOP3.LUT R35, R35, 0xfffffff7, RZ, 0xc0, !PT ;  /* 0xfffffff723237812 */ /* 0x000fe400078ec0ff */
[----:B------:R-:W-:Y:S02]  /*7940*/  @P2 LOP3.LUT R16, R16, 0x100000, RZ, 0xfc, !PT ;  /* 0x0010000010102812 */ /* 0x000fe400078efcff */
[----:B------:R-:W-:Y:S02]  /*7950*/  ISETP.LT.OR P2, PT, R34, 0x41, !P0 ;  /* 0x000000412200780c */ /* 0x000fe40004741670 */
[----:B------:R-:W-:-:S04]  /*7960*/  LOP3.LUT R16, R16, 0xfff7ffff, RZ, 0xc0, !PT ;  /* 0xfff7ffff10107812 */ /* 0x000fc800078ec0ff */
        /* <DEDUP_REMOVED lines=9> */
[----:B------:R-:W-:Y:S02]  /*7a00*/  ISETP.GE.AND P1, PT, R34, 0x1, PT ;  /* 0x000000012200780c */ /* 0x000fe40003f26270 */
[----:B------:R-:W-:Y:S02]  /*7a10*/  LOP3.LUT R16, R16, 0xffffff7f, RZ, 0xc0, !PT ;  /* 0xffffff7f10107812 */ /* 0x000fe400078ec0ff */
[----:B------:R-:W-:-:S07]  /*7a20*/  ISETP.GE.AND P0, PT, R34, 0x11, PT ;  /* 0x000000112200780c */ /* 0x000fce0003f06270 */
[----:B------:R-:W-:Y:S02]  /*7a30*/  @P2 LOP3.LUT R16, R16, 0x80, RZ, 0xfc, !PT ;  /* 0x0000008010102812 */ /* 0x000fe400078efcff */
[----:B------:R-:W-:Y:S02]  /*7a40*/  ISETP.GE.AND P2, PT, R34, 0x21, PT ;  /* 0x000000212200780c */ /* 0x000fe40003f46270 */
[----:B------:R-:W-:-:S04]  /*7a50*/  LOP3.LUT R16, R16, 0xffffefff, RZ, 0xc0, !PT ;  /* 0xffffefff10107812 */ /* 0x000fc800078ec0ff */
        /* <DEDUP_REMOVED lines=20> */
.L_x_9104:
[----:B0-----:R-:W0:Y:S01]  /*7ba0*/  LDC R0, c[0x0][0xc38] ;  /* 0x00030e00ff007b82 */ /* 0x001e220000000800 */
[----:B------:R-:W-:Y:S01]  /*7bb0*/  IMAD.MOV.U32 R23, RZ, RZ, R37 ;  /* 0x000000ffff177224 */ /* 0x000fe200078e0025 */
[----:B------:R-:W-:Y:S05]  /*7bc0*/  YIELD ;  /* 0x0000000000007946 */ /* 0x000fea0003800000 */
[----:B------:R-:W-:Y:S01]  /*7bd0*/  ULDC.64 UR4, c[0x0][0xa28] ;  /* 0x00028a0000047ab9 */ /* 0x000fe20000000a00 */
[----:B------:R-:W-:Y:S01]  /*7be0*/  IMAD.MOV.U32 R32, RZ, RZ, RZ ;  /* 0x000000ffff207224 */ /* 0x000fe200078e00ff */
[----:B0-----:R-:W-:-:S13]  /*7bf0*/  ISETP.NE.AND P0, PT, R0, 0x1, PT ;  /* 0x000000010000780c */ /* 0x001fda0003f05270 */
[----:B------:R-:W0:Y:S08]  /*7c00*/  @P0 LDC R0, c[0x0][0xc3c] ;  /* 0x00030f00ff000b82 */ /* 0x000e300000000800 */
[----:B-1----:R-:W1:Y:S01]  /*7c10*/  @P0 LDC R3, c[0x0][0xc40] ;  /* 0x00031000ff030b82 */ /* 0x002e620000000800 */
[----:B0-----:R-:W-:-:S05]  /*7c20*/  @P0 IMAD.HI.U32 R0, R37, R0, RZ ;  /* 0x0000000025000227 */ /* 0x001fca00078e00ff */
[----:B-1----:R-:W-:Y:S02]  /*7c30*/  @P0 SHF.R.U32.HI R23, RZ, R3, R0 ;  /* 0x00000003ff170219 */ /* 0x002fe40000011600 */
[----:B------:R-:W0:Y:S03]  /*7c40*/  LDC R0, c[0x0][0xc44] ;  /* 0x00031100ff007b82 */ /* 0x000e260000000800 */
[----:B--2---:R-:W-:Y:S01]  /*7c50*/  IMAD.MOV.U32 R18, RZ, RZ, R23 ;  /* 0x000000ffff127224 */ /* 0x004fe200078e0017 */
        /* <DEDUP_REMOVED lines=29> */
.L_x_9070:
[----:B------:R-:W-:-:S04]  /*7e30*/  UIADD3 UR4, UR37, 0x400, URZ ;  /* 0x0000040025047890 */ /* 0x000fc8000fffe03f */
[----:B------:R-:W-:-:S06]  /*7e40*/  ULOP3.LUT UP0, URZ, UR4, 0x3ff, URZ, 0xc0, !UPT ;  /* 0x000003ff043f7892 */ /* 0x000fcc000f80c03f */
[----:B------:R-:W-:-:S13]  /*7e50*/  PLOP3.LUT P0, PT, PT, PT, UP0, 0x80, 0x0 ;  /* 0x000000000000781c */ /* 0x000fda0003f0f008 */
        /* <DEDUP_REMOVED lines=17> */
.L_x_9072:
        /* <DEDUP_REMOVED lines=15> */
.L_x_9071:
        /* <DEDUP_REMOVED lines=13> */
.L_x_9121:
[----:B------:R-:W2:Y:S01]  /*8130*/  LDL R4, [R1+0x8] ;  /* 0x0000080001047983 */ /* 0x000ea20000100800 */
[----:B------:R-:W-:Y:S02]  /*8140*/  ISETP.NE.AND P0, PT, R8, 0x1, PT ;  /* 0x000000010800780c */ /* 0x000fe40003f05270 */
[C---:B------:R-:W-:Y:S02]  /*8150*/  LOP3.LUT P1, RZ, R16.reuse, 0x80, RZ, 0xc0, !PT ;  /* 0x0000008010ff7812 */ /* 0x040fe4000782c0ff */
[----:B-----5:R-:W-:Y:S02]  /*8160*/  SHF.R.S32.HI R33, RZ, 0x1f, R30 ;  /* 0x0000001fff217819 */ /* 0x020fe4000001141e */
[----:B------:R-:W-:Y:S02]  /*8170*/  LOP3.LUT R16, R16, 0xffffffbf, RZ, 0xc0, !PT ;  /* 0xffffffbf10107812 */ /* 0x000fe400078ec0ff */
[----:B------:R-:W-:-:S05]  /*8180*/  MOV R24, RZ ;  /* 0x000000ff00187202 */ /* 0x000fca0000000f00 */
[----:B------:R-:W0:Y:S01]  /*8190*/  @P0 LDC R0, c[0x0][0x434] ;  /* 0x00010d00ff000b82 */ /* 0x000e220000000800 */
[----:B------:R-:W-:-:S07]  /*81a0*/  @P0 LOP3.LUT R16, R16, 0x40, RZ, 0xfc, !PT ;  /* 0x0000004010100812 */ /* 0x000fce00078efcff */
[----:B-1----:R-:W1:Y:S08]  /*81b0*/  @P0 LDC R3, c[0x0][0x438] ;  /* 0x00010e00ff030b82 */ /* 0x002e700000000800 */
[----:B------:R-:W3:Y:S01]  /*81c0*/  @P1 LDC.64 R6, c[0x0][0x428] ;  /* 0x00010a00ff061b82 */ /* 0x000ee20000000a00 */
[----:B--2---:R-:W-:-:S07]  /*81d0*/  IMAD.IADD R25, R4, 0x1, R32 ;  /* 0x0000000104197824 */ /* 0x004fce00078e0220 */
[----:B------:R-:W2:Y:S01]  /*81e0*/  @P1 LDC.64 R4, c[0x0][0x418] ;  /* 0x00010600ff041b82 */ /* 0x000ea20000000a00 */
[----:B0-----:R-:W-:-:S04]  /*81f0*/  @P0 IMAD.HI.U32 R0, R25, R0, RZ ;  /* 0x0000000019000227 */ /* 0x001fc800078e00ff */
[----:B------:R-:W-:Y:S01]  /*8200*/  IMAD.MOV.U32 R9, RZ, RZ, R25 ;  /* 0x000000ffff097224 */ /* 0x000fe200078e0019 */
[----:B-1----:R-:W-:Y:S01]  /*8210*/  @P0 SHF.R.U32.HI R9, RZ, R3, R0 ;  /* 0x00000003ff090219 */ /* 0x002fe20000011600 */
[----:B---3--:R-:W-:-:S03]  /*8220*/  @P1 IMAD R0, R33, R6, RZ ;  /* 0x0000000621001224 */ /* 0x008fc600078e02ff */
[--C-:B------:R-:W-:Y:S01]  /*8230*/  @P1 SHF.R.S32.HI R3, RZ, 0x1f, R9.reuse ;  /* 0x0000001fff031819 */ /* 0x100fe20000011409 */
[----:B------:R-:W-:Y:S02]  /*8240*/  @P1 IMAD.MOV.U32 R2, RZ, RZ, R9 ;  /* 0x000000ffff021224 */ /* 0x000fe400078e0009 */
[C---:B------:R-:W-:Y:S02]  /*8250*/  @P1 IMAD R7, R30.reuse, R7, R0 ;  /* 0x000000071e071224 */ /* 0x040fe400078e0200 */
[----:B------:R-:W-:-:S04]  /*8260*/  @P1 IMAD.WIDE.U32 R2, R30, R6, R2 ;  /* 0x000000061e021225 */ /* 0x000fc800078e0002 */
[----:B------:R-:W-:Y:S01]  /*8270*/  @P1 IMAD.IADD R0, R3, 0x1, R7 ;  /* 0x0000000103001824 */ /* 0x000fe200078e0207 */
[----:B--2---:R-:W-:-:S04]  /*8280*/  @P1 LEA R4, P0, R2, R4, 0x2 ;  /* 0x0000000402041211 */ /* 0x004fc800078010ff */
[----:B------:R-:W-:-:S05]  /*8290*/  @P1 LEA.HI.X R5, R2, R5, R0, 0x2, P0 ;  /* 0x0000000502051211 */ /* 0x000fca00000f1400 */
[----:B------:R0:W5:Y:S01]  /*82a0*/  @P1 LDG.E R24, desc[UR48][R4.64] ;  /* 0x0000003004181981 */ /* 0x000162000c1e1900 */
[----:B------:R-:W-:Y:S01]  /*82b0*/  IMAD.U32 R2, RZ, RZ, UR41 ;  /* 0x00000029ff027e24 */ /* 0x000fe2000f8e00ff */
[----:B------:R-:W-:Y:S01]  /*82c0*/  LOP3.LUT R16, R16, 0xffffffdf, RZ, 0xc0, !PT ;  /* 0xffffffdf10107812 */ /* 0x000fe200078ec0ff */
[----:B------:R-:W-:Y:S01]  /*82d0*/  IMAD.MOV R0, RZ, RZ, -R9 ;  /* 0x000000ffff007224 */ /* 0x000fe200078e0a09 */
[----:B------:R-:W-:Y:S02]  /*82e0*/  SHF.R.S32.HI R29, RZ, 0x1f, R19 ;  /* 0x0000001fff1d7819 */ /* 0x000fe40000011413 */
[----:B------:R-:W-:Y:S01]  /*82f0*/  ISETP.NE.AND P0, PT, R2, 0x3, PT ;  /* 0x000000030200780c */ /* 0x000fe20003f05270 */
[----:B------:R-:W-:-:S12]  /*8300*/  IMAD R25, R8, R0, R25 ;  /* 0x0000000008197224 */ /* 0x000fd800078e0219 */
[----:B------:R-:W-:Y:S01]  /*8310*/  @P0 LOP3.LUT R16, R16, 0x20, RZ, 0xfc, !PT ;  /* 0x0000002010100812 */ /* 0x000fe200078efcff */
[----:B0-----:R-:W-:Y:S06]  /*8320*/  @!P0 BRA `(.L_x_9074) ;  /* 0x0000000000048947 */ /* 0x001fec0003800000 */
[----:B------:R-:W-:Y:S01]  /*8330*/  BPT.TRAP 0x1 ;  /* 0x000000040000795c */ /* 0x000fe20000300000 */
.L_x_9074:
[----:B------:R-:W-:Y:S01]  /*8340*/  LEA R22, R17, UR37, 0x3 ;  /* 0x0000002511167c11 */ /* 0x000fe2000f8e18ff */
[----:B------:R-:W-:Y:S01]  /*8350*/  BSSY B0, `(.L_x_9075) ;  /* 0x0000004000007945 */ /* 0x000fe20003800000 */
[----:B------:R-:W-:-:S04]  /*8360*/  SHF.L.U32 R3, R27, 0x1f, RZ ;  /* 0x0000001f1b037819 */ /* 0x000fc800000006ff */
[----:B------:R-:W0:Y:S02]  /*8370*/  SYNCS.PHASECHK.TRANS64.TRYWAIT P0, [R22+URZ+0x22840], R3 ;  /* 0x02284003160075a7 */ /* 0x000e24000800017f */
[----:B0-----:R-:W-:Y:S05]  /*8380*/  @!P0 BRA `(.L_x_9076) ;  /* 0x0000002c00608947 */ /* 0x001fea0003800000 */
.L_x_9122:
[----:B------:R-:W-:Y:S05]  /*8390*/  BSYNC B0 ;  /* 0x0000000000007941 */ /* 0x000fea0003800000 */
.L_x_9075:
[----:B------:R-:W-:Y:S01]  /*83a0*/  SHF.R.S32.HI R26, RZ, 0x1f, R25 ;  /* 0x0000001fff1a7819 */ /* 0x000fe20000011419 */
[----:B------:R-:W1:Y:S01]  /*83b0*/  S2R R20, SR_TID.X ;  /* 0x0000000000147919 */ /* 0x000e620000002100 */
[----:B------:R-:W-:Y:S01]  /*83c0*/  ULDC.64 UR4, c[0x0][0x300] ;  /* 0x0000c00000047ab9 */ /* 0x000fe20000000a00 */
[----:B-----5:R-:W-:Y:S01]  /*83d0*/  SHF.R.S32.HI R4, RZ, 0x1f, R24 ;  /* 0x0000001fff047819 */ /* 0x020fe20000011418 */
[----:B0-----:R-:W-:Y:S01]  /*83e0*/  IMAD.WIDE.U32 R2, R25, UR4, RZ ;  /* 0x0000000419027c25 */ /* 0x001fe2000f8e00ff */
[----:B------:R-:W-:-:S03]  /*83f0*/  LOP3.LUT P1, RZ, R16, 0x1, RZ, 0xc0, !PT ;  /* 0x0000000110ff7812 */ /* 0x000fc6000782c0ff */
[----:B------:R-:W-:Y:S01]  /*8400*/  IMAD R0, R26, UR4, RZ ;  /* 0x000000041a007c24 */ /* 0x000fe2000f8e02ff */
        /* <DEDUP_REMOVED lines=25> */
[C---:B------:R-:W-:Y:S02]  /*85a0*/  ISETP.GE.AND P4, PT, R34.reuse, 0x21, PT ;  /* 0x000000212200780c */ /* 0x040fe40003f86270 */
[----:B------:R-:W-:Y:S01]  /*85b0*/  ISETP.GE.AND P3, PT, R34, 0x31, PT ;  /* 0x000000312200780c */ /* 0x000fe20003f66270 */
[----:B------:R-:W-:Y:S04]  /*85c0*/  SHFL.IDX PT, R6, R5, 0x1, 0x181f ;  /* 0x00381f0005067f89 */ /* 0x000fe800000e0000 */
[----:B------:R-:W-:Y:S02]  /*85d0*/  SHFL.IDX PT, R9, R5, 0x2, 0x181f ;  /* 0x00581f0005097f89 */ /* 0x000fe400000e0000 */
[----:B------:R-:W-:-:S02]  /*85e0*/  @P2 LEA R7, R4, UR37, 0x1 ;  /* 0x0000002504072c11 */ /* 0x000fc4000f8e08ff */
[----:B------:R-:W-:Y:S02]  /*85f0*/  @P5 LEA R12, R4, UR37, 0x1 ;  /* 0x00000025040c5c11 */ /* 0x000fe4000f8e08ff */
[----:B0-----:R-:W-:Y:S02]  /*8600*/  @P2 LEA R2, P0, R20, R14, 0x1 ;  /* 0x0000000e14022211 */ /* 0x001fe400078008ff */
[----:B------:R-:W0:Y:S03]  /*8610*/  SHFL.IDX PT, R14, R0, 0x1, 0x181f ;  /* 0x00381f00000e7f89 */ /* 0x000e2600000e0000 */
[----:B-1----:R-:W-:-:S05]  /*8620*/  @P2 IMAD.X R3, RZ, RZ, R3, P0 ;  /* 0x000000ffff032224 */ /* 0x002fca00000e0603 */
[----:B------:R1:W-:Y:S01]  /*8630*/  @P2 LDGSTS.E.BYPASS.LTC128B.128 [R7+0x1c400], desc[UR48][R2.64], !P1 ;  /* 0x1c40000002072fae */ /* 0x0003e2000c901d70 */
[----:B------:R-:W-:-:S03]  /*8640*/  ISETP.GE.AND P2, PT, R34, 0x41, PT ;  /* 0x000000412200780c */ /* 0x000fc60003f46270 */
[----:B-1----:R-:W-:Y:S01]  /*8650*/  SHFL.IDX PT, R7, R5, 0x3, 0x181f ;  /* 0x00781f0005077f89 */ /* 0x002fe200000e0000 */
[----:B0-----:R-:W-:-:S03]  /*8660*/  @P5 LEA R11, P0, R20, R14, 0x1 ;  /* 0x0000000e140b5211 */ /* 0x001fc600078008ff */
[----:B------:R-:W0:Y:S02]  /*8670*/  SHFL.IDX PT, R14, R0, 0x2, 0x181f ;  /* 0x00581f00000e7f89 */ /* 0x000e2400000e0000 */
[----:B------:R-:W-:Y:S02]  /*8680*/  @P5 IMAD.X R6, RZ, RZ, R6, P0 ;  /* 0x000000ffff065224 */ /* 0x000fe400000e0606 */
[----:B------:R-:W-:Y:S02]  /*8690*/  @P5 IMAD.MOV.U32 R2, RZ, RZ, R11 ;  /* 0x000000ffff025224 */ /* 0x000fe400078e000b */
[----:B------:R-:W-:-:S05]  /*86a0*/  @P5 IMAD.MOV.U32 R3, RZ, RZ, R6 ;  /* 0x000000ffff035224 */ /* 0x000fca00078e0006 */
[----:B------:R1:W-:Y:S01]  /*86b0*/  @P5 LDGSTS.E.BYPASS.LTC128B.128 [R12+0x1cc00], desc[UR48][R2.64], !P1 ;  /* 0x1cc00000020c5fae */ /* 0x0003e2000c901d70 */
[----:B0-----:R-:W-:-:S03]  /*86c0*/  @P4 LEA R10, P0, R20, R14, 0x1 ;  /* 0x0000000e140a4211 */ /* 0x001fc600078008ff */
[----:B-1----:R-:W-:Y:S01]  /*86d0*/  SHFL.IDX PT, R2, R5, 0x4, 0x181f ;  /* 0x00981f0005027f89 */ /* 0x002fe200000e0000 */
[----:B------:R-:W-:-:S03]  /*86e0*/  @P4 LEA R12, R4, UR37, 0x1 ;  /* 0x00000025040c4c11 */ /* 0x000fc6000f8e08ff */
[----:B------:R-:W0:Y:S01]  /*86f0*/  SHFL.IDX PT, R14, R0, 0x3, 0x181f ;  /* 0x00781f00000e7f89 */ /* 0x000e2200000e0000 */
[----:B------:R-:W-:-:S03]  /*8700*/  @P4 IMAD.X R9, RZ, RZ, R9, P0 ;  /* 0x000000ffff094224 */ /* 0x000fc600000e0609 */
[----:B------:R-:W-:Y:S01]  /*8710*/  SHFL.IDX PT, R5, R5, 0x5, 0x181f ;  /* 0x00b81f0005057f89 */ /* 0x000fe200000e0000 */
[----:B------:R-:W-:Y:S01]  /*8720*/  @P4 IMAD.MOV.U32 R3, RZ, RZ, R9 ;  /* 0x000000ffff034224 */ /* 0x000fe200078e0009 */
[----:B------:R-:W-:Y:S02]  /*8730*/  @P3 LEA R9, R4, UR37, 0x1 ;  /* 0x0000002504093c11 */ /* 0x000fe4000f8e08ff */
[C---:B0-----:R-:W-:Y:S02]  /*8740*/  @P3 LEA R8, P0, R20.reuse, R14, 0x1 ;  /* 0x0000000e14083211 */ /* 0x041fe400078008ff */
[----:B------:R-:W0:Y:S03]  /*8750*/  SHFL.IDX PT, R14, R0, 0x4, 0x181f ;  /* 0x00981f00000e7f89 */ /* 0x000e2600000e0000 */
[----:B------:R-:W-:Y:S01]  /*8760*/  @P3 IMAD.X R7, RZ, RZ, R7, P0 ;  /* 0x000000ffff073224 */ /* 0x000fe200000e0607 */
[----:B0-----:R-:W-:-:S02]  /*8770*/  @P2 LEA R6, P0, R20, R14, 0x1 ;  /* 0x0000000e14062211 */ /* 0x001fc400078008ff */
[----:B------:R0:W1:Y:S03]  /*8780*/  SHFL.IDX PT, R14, R0, 0x5, 0x181f ;  /* 0x00b81f00000e7f89 */ /* 0x00006600000e0000 */
[----:B------:R-:W-:Y:S02]  /*8790*/  @P2 IMAD.X R11, RZ, RZ, R2, P0 ;  /* 0x000000ffff0b2224 */ /* 0x000fe400000e0602 */
[----:B------:R-:W-:-:S05]  /*87a0*/  @P4 IMAD.MOV.U32 R2, RZ, RZ, R10 ;  /* 0x000000ffff024224 */ /* 0x000fca00078e000a */
[----:B------:R2:W-:Y:S02]  /*87b0*/  @P4 LDGSTS.E.BYPASS.LTC128B.128 [R12+0x1d400], desc[UR48][R2.64], !P1 ;  /* 0x1d400000020c4fae */ /* 0x0005e4000c901d70 */
[----:B--2---:R-:W-:Y:S02]  /*87c0*/  @P3 IMAD.MOV.U32 R2, RZ, RZ, R8 ;  /* 0x000000ffff023224 */ /* 0x004fe400078e0008 */
[----:B------:R-:W-:Y:S01]  /*87d0*/  @P3 IMAD.MOV.U32 R3, RZ, RZ, R7 ;  /* 0x000000ffff033224 */ /* 0x000fe200078e0007 */
[----:B------:R-:W-:-:S04]  /*87e0*/  @P2 LEA R7, R4, UR37, 0x1 ;  /* 0x0000002504072c11 */ /* 0x000fc8000f8e08ff */
[----:B------:R2:W-:Y:S02]  /*87f0*/  @P3 LDGSTS.E.BYPASS.LTC128B.128 [R9+0x1dc00], desc[UR48][R2.64], !P1 ;  /* 0x1dc0000002093fae */ /* 0x0005e4000c901d70 */
[----:B--2---:R-:W-:Y:S01]  /*8800*/  @P2 IMAD.MOV.U32 R2, RZ, RZ, R6 ;  /* 0x000000ffff022224 */ /* 0x004fe200078e0006 */
[----:B------:R-:W-:-:S05]  /*8810*/  @P2 MOV R3, R11 ;  /* 0x0000000b00032202 */ /* 0x000fca0000000f00 */
[----:B-1----:R0:W-:Y:S02]  /*8820*/  @P2 LDGSTS.E.BYPASS.LTC128B.128 [R7+0x1e400], desc[UR48][R2.64], !P1 ;  /* 0x1e40000002072fae */ /* 0x0021e4000c901d70 */
.L_x_9136:
        /* <DEDUP_REMOVED lines=10> */
.L_x_9078:
        /* <DEDUP_REMOVED lines=11> */
.L_x_9079:
        /* <DEDUP_REMOVED lines=23> */
.L_x_9080:
[----:B0-----:R-:W0:Y:S01]  /*8af0*/  LDC R5, c[0x0][0x448] ;  /* 0x00011200ff057b82 */ /* 0x001e220000000800 */
[----:B------:R-:W-:Y:S01]  /*8b00*/  IMAD.MOV R0, RZ, RZ, -R23 ;  /* 0x000000ffff007224 */ /* 0x000fe200078e0a17 */
[----:B------:R-:W-:Y:S01]  /*8b10*/  ULDC UR4, c[0x0][0xc38] ;  /* 0x00030e0000047ab9 */ /* 0x000fe20000000800 */
[----:B------:R-:W2:Y:S01]  /*8b20*/  S2R R21, SR_TID.X ;  /* 0x0000000000157919 */ /* 0x000ea20000002100 */
[----:B------:R-:W-:Y:S01]  /*8b30*/  LOP3.LUT P5, RZ, R16, 0x2000, RZ, 0xc0, !PT ;  /* 0x0000200010ff7812 */ /* 0x000fe200078ac0ff */
[----:B------:R-:W-:Y:S01]  /*8b40*/  IMAD R0, R0, UR4, R37 ;  /* 0x0000000400007c24 */ /* 0x000fe2000f8e0225 */
[----:B------:R-:W-:Y:S01]  /*8b50*/  ULDC.64 UR4, c[0x0][0x2d8] ;  /* 0x0000b60000047ab9 */ /* 0x000fe20000000a00 */
[----:B------:R-:W-:Y:S02]  /*8b60*/  LEA R20, R31, UR37, 0x1 ;  /* 0x000000251f147c11 */ /* 0x000fe4000f8e08ff */
[----:B------:R-:W-:-:S05]  /*8b70*/  IMAD.SHL.U32 R0, R0, 0x80, RZ ;  /* 0x0000008000007824 */ /* 0x000fca00078e00ff */
[----:B------:R-:W-:-:S05]  /*8b80*/  LOP3.LUT R6, R28, R0, RZ, 0xfc, !PT ;  /* 0x000000001c067212 */ /* 0x000fca00078efcff */
[----:B------:R-:W-:Y:S01]  /*8b90*/  IMAD.MOV.U32 R4, RZ, RZ, R6 ;  /* 0x000000ffff047224 */ /* 0x000fe200078e0006 */
[----:B0-----:R-:W-:Y:S01]  /*8ba0*/  ISETP.NE.AND P0, PT, R5, 0x1, PT ;  /* 0x000000010500780c */ /* 0x001fe20003f05270 */
[----:B--2---:R-:W-:-:S12]  /*8bb0*/  IMAD.SHL.U32 R21, R21, 0x8, RZ ;  /* 0x0000000815157824 */ /* 0x004fd800078e00ff */
[----:B------:R-:W0:Y:S01]  /*8bc0*/  @P0 LDC R3, c[0x0][0x44c] ;  /* 0x00011300ff030b82 */ /* 0x000e220000000800 */
[----:B------:R-:W-:-:S07]  /*8bd0*/  LOP3.LUT R21, R21, 0x38, RZ, 0xc0, !PT ;  /* 0x0000003815157812 */ /* 0x000fce00078ec0ff */
[----:B------:R-:W2:Y:S01]  /*8be0*/  @P0 LDC R7, c[0x0][0x450] ;  /* 0x00011400ff070b82 */ /* 0x000ea20000000800 */
[----:B0-----:R-:W-:-:S05]  /*8bf0*/  @P0 IMAD.HI.U32 R2, R6, R3, RZ ;  /* 0x0000000306020227 */ /* 0x001fca00078e00ff */
[----:B--2---:R-:W-:Y:S01]  /*8c00*/  @P0 SHF.R.U32.HI R4, RZ, R7, R2 ;  /* 0x00000007ff040219 */ /* 0x004fe20000011602 */
[----:B------:R-:W-:Y:S01]  /*8c10*/  IMAD R2, R29, UR4, RZ ;  /* 0x000000041d027c24 */ /* 0x000fe2000f8e02ff */
[----:B------:R-:W-:-:S03]  /*8c20*/  SHF.R.S32.HI R7, RZ, 0x1f, R18 ;  /* 0x0000001fff077819 */ /* 0x000fc60000011412 */
[C---:B------:R-:W-:Y:S02]  /*8c30*/  IMAD R9, R19.reuse, UR5, R2 ;  /* 0x0000000513097c24 */ /* 0x040fe4000f8e0202 */
[----:B------:R-:W-:Y:S01]  /*8c40*/  IMAD.WIDE.U32 R2, R19, UR4, RZ ;  /* 0x0000000413027c25 */ /* 0x000fe2000f8e00ff */
[----:B------:R-:W-:-:S03]  /*8c50*/  ULDC.64 UR4, c[0x0][0x2e0] ;  /* 0x0000b80000047ab9 */ /* 0x000fc60000000a00 */
[----:B------:R-:W-:Y:S02]  /*8c60*/  IMAD.MOV R8, RZ, RZ, -R4 ;  /* 0x000000ffff087224 */ /* 0x000fe400078e0a04 */
[----:B------:R-:W-:Y:S02]  /*8c70*/  IMAD.IADD R3, R3, 0x1, R9 ;  /* 0x0000000103037824 */ /* 0x000fe400078e0209 */
[----:B------:R-:W-:Y:S02]  /*8c80*/  IMAD R7, R7, UR4, RZ ;  /* 0x0000000407077c24 */ /* 0x000fe4000f8e02ff */
[----:B------:R-:W-:Y:S01]  /*8c90*/  IMAD R5, R5, R8, R6 ;  /* 0x0000000805057224 */ /* 0x000fe200078e0206 */
[----:B------:R-:W-:Y:S01]  /*8ca0*/  SHF.R.S32.HI R6, RZ, 0x1f, R4 ;  /* 0x0000001fff067819 */ /* 0x000fe20000011404 */
        /* <DEDUP_REMOVED lines=21> */
[----:B------:R-:W2:Y:S01]  /*8e00*/  SHFL.IDX PT, R2, R5, RZ, 0x181f ;  /* 0x00181fff05027589 */ /* 0x000ea200000e0000 */
[C---:B------:R-:W-:Y:S01]  /*8e10*/  VIADD R7, R0.reuse, 0x10 ;  /* 0x0000001000077836 */ /* 0x040fe20000000000 */
[----:B------:R-:W-:Y:S02]  /*8e20*/  ISETP.GE.AND P0, PT, R0, UR39, PT ;  /* 0x0000002700007c0c */ /* 0x000fe4000bf06270 */
[----:B------:R-:W-:Y:S11]  /*8e30*/  SHFL.IDX PT, R6, R5, 0x1, 0x181f ;  /* 0x00381f0005067f89 */ /* 0x000ff600000e0000 */
[----:B0-----:R-:W-:-:S05]  /*8e40*/  @!P0 LEA R14, P1, R21, R14, 0x1 ;  /* 0x0000000e150e8211 */ /* 0x001fca00078208ff */
[----:B--2---:R-:W-:Y:S02]  /*8e50*/  @!P0 IMAD.X R3, RZ, RZ, R2, P1 ;  /* 0x000000ffff038224 */ /* 0x004fe400008e0602 */
[----:B------:R-:W-:Y:S02]  /*8e60*/  @!P0 IMAD.MOV.U32 R2, RZ, RZ, R14 ;  /* 0x000000ffff028224 */ /* 0x000fe400078e000e */
        /* <DEDUP_REMOVED lines=9> */
[----:B------:R-:W-:Y:S01]  /*8f00*/  ISETP.GE.AND P0, PT, R7, UR39, PT ;  /* 0x0000002707007c0c */ /* 0x000fe2000bf06270 */
[----:B------:R-:W-:-:S12]  /*8f10*/  VIADD R7, R0, 0x30 ;  /* 0x0000003000077836 */ /* 0x000fd80000000000 */
[----:B0-----:R-:W-:Y:S02]  /*8f20*/  @!P0 LEA R2, P1, R21, R14, 0x1 ;  /* 0x0000000e15028211 */ /* 0x001fe400078208ff */
[----:B------:R-:W0:Y:S03]  /*8f30*/  SHFL.IDX PT, R14, R4, 0x3, 0x181f ;  /* 0x00781f00040e7f89 */ /* 0x000e2600000e0000 */
[----:B--2---:R-:W-:Y:S02]  /*8f40*/  @!P0 IMAD.X R3, RZ, RZ, R6, P1 ;  /* 0x000000ffff038224 */ /* 0x004fe400008e0606 */
        /* <DEDUP_REMOVED lines=23> */
[----:B------:R-:W-:-:S13]  /*90c0*/  ISETP.GE.AND P0, PT, R7, UR39, PT ;  /* 0x0000002707007c0c */ /* 0x000fda000bf06270 */
[----:B0-----:R-:W-:Y:S02]  /*90d0*/  @!P0 LEA R2, P1, R21, R14, 0x1 ;  /* 0x0000000e15028211 */ /* 0x001fe400078208ff */
[----:B------:R0:W3:Y:S03]  /*90e0*/  SHFL.IDX PT, R14, R4, 0x7, 0x181f ;  /* 0x00f81f00040e7f89 */ /* 0x0000e600000e0000 */
[----:B--2---:R-:W-:Y:S02]  /*90f0*/  @!P0 IMAD.X R3, RZ, RZ, R6, P1 ;  /* 0x000000ffff038224 */ /* 0x004fe400008e0606 */
[----:B------:R0:W2:Y:S04]  /*9100*/  SHFL.IDX PT, R6, R5, 0x7, 0x181f ;  /* 0x00f81f0005067f89 */ /* 0x0000a800000e0000 */
[----:B------:R0:W-:Y:S02]  /*9110*/  @!P0 LDGSTS.E.BYPASS.LTC128B.128 [R20+0x1b400], desc[UR48][R2.64], !P5 ;  /* 0x1b40000002148fae */ /* 0x0001e4000e901d70 */
.L_x_9153:
[----:B0-----:R-:W4:Y:S01]  /*9120*/  LDL R5, [R1+0x4] ;  /* 0x0000040001057983 */ /* 0x001f220000100800 */
[----:B------:R-:W-:-:S05]  /*9130*/  VIADD R0, R0, 0x70 ;  /* 0x0000007000007836 */ /* 0x000fca0000000000 */
[----:B------:R-:W-:-:S13]  /*9140*/  ISETP.GE.AND P0, PT, R0, UR39, PT ;  /* 0x0000002700007c0c */ /* 0x000fda000bf06270 */
[----:B---3--:R-:W-:-:S05]  /*9150*/  @!P0 LEA R2, P1, R21, R14, 0x1 ;  /* 0x0000000e15028211 */ /* 0x008fca00078208ff */
[----:B--2---:R-:W-:-:S05]  /*9160*/  @!P0 IMAD.X R3, RZ, RZ, R6, P1 ;  /* 0x000000ffff038224 */ /* 0x004fca00008e0606 */
[----:B------:R-:W-:Y:S01]  /*9170*/  @!PT LDS RZ, [RZ] ;  /* 0x00000000fffff984 */ /* 0x000fe20000000800 */
[----:B------:R-:W-:Y:S01]  /*9180*/  @!PT LDS RZ, [RZ] ;  /* 0x00000000fffff984 */ /* 0x000fe20000000800 */
[----:B------:R-:W-:Y:S01]  /*9190*/  @!PT LDS RZ, [RZ] ;  /* 0x00000000fffff984 */ /* 0x000fe20000000800 */
[----:B------:R0:W-:Y:S01]  /*91a0*/  @!P0 LDGSTS.E.BYPASS.LTC128B.128 [R20+0x1bc00], desc[UR48][R2.64], !P5 ;  /* 0x1bc0000002148fae */ /* 0x0001e2000e901d70 */
[----:B------:R-:W-:Y:S01]  /*91b0*/  NOP ;  /* 0x0000000000007918 */ /* 0x000fe20000000000 */
[----:B------:R-:W-:Y:S02]  /*91c0*/  SYNCS.ARRIVE.TRANS64.RED.A0T1 RZ, [UR37+0x22800], RZ ;  /* 0x022800ffffff79a7 */ /* 0x000fe40008200425 */
[----:B------:R-:W-:Y:S01]  /*91d0*/  ARRIVES.LDGSTSBAR.64.TRANSCNT [UR37+0x22800] ;  /* 0x02280000ff0079b0 */ /* 0x000fe20008000aa5 */
[----:B----4-:R-:W-:-:S04]  /*91e0*/  LOP3.LUT R0, R5, 0x1, RZ, 0xc, !PT ;  /* 0x0000000105007812 */ /* 0x010fc800078e0cff */
[----:B------:R-:W-:Y:S01]  /*91f0*/  SHF.L.U32 R0, R0, 0x1f, RZ ;  /* 0x0000001f00007819 */ /* 0x000fe200000006ff */
[----:B------:R-:W-:Y:S01]  /*9200*/  NOP ;  /* 0x0000000000007918 */ /* 0x000fe20000000000 */
[----:B------:R-:W-:Y:S01]  /*9210*/  SYNCS.ARRIVE.TRANS64.A1T0 RZ, [UR37+0x22800], RZ ;  /* 0x022800ffffff79a7 */ /* 0x000fe20008100025 */
[----:B------:R-:W-:Y:S01]  /*9220*/  BSSY B0, `(.L_x_9082) ;  /* 0x0000003000007945 */ /* 0x000fe20003800000 */
[----:B------:R-:W2:Y:S03]  /*9230*/  SYNCS.PHASECHK.TRANS64.TRYWAIT P0, [UR37+0x22820], R0 ;  /* 0x02282000ff0075a7 */ /* 0x000ea60008000165 */
[----:B0-2---:R-:W-:Y:S05]  /*9240*/  @!P0 BRA `(.L_x_9083) ;  /* 0x0000002c00cc8947 */ /* 0x005fea0003800000 */
.L_x_9154:
[----:B------:R-:W-:Y:S05]  /*9250*/  BSYNC B0 ;  /* 0x0000000000007941 */ /* 0x000fea0003800000 */
.L_x_9082:
[----:B------:R-:W-:-:S04]  /*9260*/  MOV R2, UR41 ;  /* 0x0000002900027c02 */ /* 0x000fc80008000f00 */
[----:B------:R-:W-:-:S13]  /*9270*/  ISETP.NE.AND P0, PT, R2, 0x3, PT ;  /* 0x000000030200780c */ /* 0x000fda0003f05270 */
[----:B------:R-:W-:Y:S05]  /*9280*/  @!P0 BRA `(.L_x_9084) ;  /* 0x0000000000048947 */ /* 0x000fea0003800000 */
[----:B------:R-:W-:Y:S01]  /*9290*/  BPT.TRAP 0x1 ;  /* 0x000000040000795c */ /* 0x000fe20000300000 */
.L_x_9084:
[----:B0-----:R-:W-:Y:S01]  /*92a0*/  SHF.L.U32 R3, R27, 0x1f, RZ ;  /* 0x0000001f1b037819 */ /* 0x001fe200000006ff */
[----:B------:R-:W-:Y:S03]  /*92b0*/  BSSY B0, `(.L_x_9085) ;  /* 0x0000003000007945 */ /* 0x000fe60003800000 */
[----:B------:R-:W0:Y:S02]  /*92c0*/  SYNCS.PHASECHK.TRANS64.TRYWAIT P0, [R22+URZ+0x22860], R3 ;  /* 0x02286003160075a7 */ /* 0x000e24000800017f */
[----:B0-----:R-:W-:Y:S05]  /*92d0*/  @!P0 BRA `(.L_x_9086) ;  /* 0x0000002c00c08947 */ /* 0x001fea0003800000 */
.L_x_9155:
[----:B------:R-:W-:Y:S05]  /*92e0*/  BSYNC B0 ;  /* 0x0000000000007941 */ /* 0x000fea0003800000 */
.L_x_9085:
[----:B------:R-:W2:Y:S01]  /*92f0*/  LDL.LU R0, [R1] ;  /* 0x0000000001007983 */ /* 0x000ea20000300800 */
[----:B------:R-:W-:Y:S01]  /*9300*/  ULDC.64 UR4, c[0x0][0x328] ;  /* 0x0000ca0000047ab9 */ /* 0x000fe20000000a00 */
[----:B------:R-:W-:Y:S02]  /*9310*/  IMAD R6, R17, 0x6000, R31 ;  /* 0x0000600011067824 */ /* 0x000fe400078e021f */
[----:B------:R-:W-:Y:S02]  /*9320*/  IMAD R26, R26, UR4, RZ ;  /* 0x000000041a1a7c24 */ /* 0x000fe4000f8e02ff */
[----:B0-----:R-:W-:-:S04]  /*9330*/  IMAD.WIDE.U32 R2, R25, UR4, RZ ;  /* 0x0000000419027c25 */ /* 0x001fc8000f8e00ff */
[----:B------:R-:W-:Y:S01]  /*9340*/  IMAD R5, R25, UR5, R26 ;  /* 0x0000000519057c24 */ /* 0x000fe2000f8e021a */
[----:B------:R-:W-:-:S03]  /*9350*/  ULDC.64 UR4, c[0x0][0x338] ;  /* 0x0000ce0000047ab9 */ /* 0x000fc60000000a00 */
[----:B------:R-:W-:Y:S02]  /*9360*/  IMAD.IADD R3, R3, 0x1, R5 ;  /* 0x0000000103037824 */ /* 0x000fe400078e0205 */
[----:B------:R-:W-:-:S04]  /*9370*/  IMAD.WIDE.U32 R2, R24, UR4, R2 ;  /* 0x0000000418027c25 */ /* 0x000fc8000f8e0002 */
[----:B--2---:R-:W-:-:S04]  /*9380*/  IMAD R5, R0, UR4, RZ ;  /* 0x0000000400057c24 */ /* 0x004fc8000f8e02ff */
        /* <DEDUP_REMOVED lines=12> */
[----:B------:R-:W-:Y:S01]  /*9450*/  LOP3.LUT P6, RZ, R16, 0x800000, RZ, 0xc0, !PT ;  /* 0x0080000010ff7812 */ /* 0x000fe200078cc0ff */
[----:B------:R-:W0:Y:S01]  /*9460*/  S2R R4, SR_TID.X ;  /* 0x0000000000047919 */ /* 0x000e220000002100 */
[----:B------:R-:W-:Y:S02]  /*9470*/  LEA R6, R6, UR37, 0x1 ;  /* 0x0000002506067c11 */ /* 0x000fe4000f8e08ff */
[----:B------:R-:W-:Y:S01]  /*9480*/  P2R R20, PR, RZ, 0x40 ;  /* 0x00000040ff147803 */ /* 0x000fe20000000000 */
[----:B------:R-:W2:Y:S01]  /*9490*/  SHFL.IDX PT, R2, R8, RZ, 0x181f ;  /* 0x00181fff08027589 */ /* 0x000ea200000e0000 */
        /* <DEDUP_REMOVED lines=11> */
[----:B------:R3:W-:Y:S01]  /*9550*/  STL [R1+0xc], R17 ;  /* 0x00000c1101007387 */ /* 0x0007e20000100800 */
[----:B------:R-:W-:-:S02]  /*9560*/  P2R R9, PR, RZ, 0x40 ;  /* 0x00000040ff097803 */ /* 0x000fc40000000000 */
[C---:B------:R-:W-:Y:S01]  /*9570*/  LOP3.LUT P6, RZ, R16.reuse, 0x20000000, RZ, 0xc0, !PT ;  /* 0x2000000010ff7812 */ /* 0x040fe200078cc0ff */
[----:B------:R-:W4:Y:S01]  /*9580*/  SHFL.IDX PT, R3, R7, RZ, 0x181f ;  /* 0x00181fff07037589 */ /* 0x000f2200000e0000 */
[C---:B------:R-:W-:Y:S02]  /*9590*/  LOP3.LUT P2, RZ, R16.reuse, 0x10000, RZ, 0xc0, !PT ;  /* 0x0001000010ff7812 */ /* 0x040fe4000784c0ff */
[----:B------:R-:W-:Y:S02]  /*95a0*/  P2R R23, PR, RZ, 0x40 ;  /* 0x00000040ff177803 */ /* 0x000fe40000000000 */
[----:B------:R-:W-:Y:S02]  /*95b0*/  LOP3.LUT P6, RZ, R35, 0x1, RZ, 0xc0, !PT ;  /* 0x0000000123ff7812 */ /* 0x000fe400078cc0ff */
[----:B------:R-:W-:Y:S01]  /*95c0*/  LOP3.LUT P1, RZ, R16, 0x8000, RZ, 0xc0, !PT ;  /* 0x0000800010ff7812 */ /* 0x000fe2000782c0ff */
[----:B0-----:R-:W-:Y:S01]  /*95d0*/  IMAD.SHL.U32 R4, R4, 0x8, RZ ;  /* 0x0000000804047824 */ /* 0x001fe200078e00ff */
[----:B------:R-:W-:-:S02]  /*95e0*/  P2R R24, PR, RZ, 0x40 ;  /* 0x00000040ff187803 */ /* 0x000fc40000000000 */
[----:B------:R-:W-:Y:S02]  /*95f0*/  LOP3.LUT P6, RZ, R16, 0x100000, RZ, 0xc0, !PT ;  /* 0x0010000010ff7812 */ /* 0x000fe400078cc0ff */
[----:B------:R-:W-:Y:S02]  /*9600*/  LOP3.LUT R4, R4, 0x38, RZ, 0xc0, !PT ;  /* 0x0000003804047812 */ /* 0x000fe400078ec0ff */
[----:B------:R-:W-:Y:S02]  /*9610*/  P2R R25, PR, RZ, 0x40 ;  /* 0x00000040ff197803 */ /* 0x000fe40000000000 */
[----:B------:R-:W-:-:S04]  /*9620*/  LOP3.LUT P6, RZ, R16, 0x2000000, RZ, 0xc0, !PT ;  /* 0x0200000010ff7812 */ /* 0x000fc800078cc0ff */
[----:B------:R-:W-:Y:S02]  /*9630*/  P2R R26, PR, RZ, 0x40 ;  /* 0x00000040ff1a7803 */ /* 0x000fe40000000000 */
[----:B------:R-:W-:-:S04]  /*9640*/  LOP3.LUT P6, RZ, R16, 0x40000000, RZ, 0xc0, !PT ;  /* 0x4000000010ff7812 */ /* 0x000fc800078cc0ff */
[----:B------:R-:W-:Y:S02]  /*9650*/  P2R R0, PR, RZ, 0x40 ;  /* 0x00000040ff007803 */ /* 0x000fe40000000000 */
[----:B------:R-:W-:-:S03]  /*9660*/  LOP3.LUT P6, RZ, R35, 0x2, RZ, 0xc0, !PT ;  /* 0x0000000223ff7812 */ /* 0x000fc600078cc0ff */
[----:B------:R0:W-:Y:S01]  /*9670*/  STL [R1], R0 ;  /* 0x0000000001007387 */ /* 0x0001e20000100800 */
[----:B---3--:R-:W-:Y:S02]  /*9680*/  P2R R17, PR, RZ, 0x40 ;  /* 0x00000040ff117803 */ /* 0x008fe40000000000 */
[----:B------:R-:W-:-:S04]  /*9690*/  LOP3.LUT P6, RZ, R16, 0x200000, RZ, 0xc0, !PT ;  /* 0x0020000010ff7812 */ /* 0x000fc800078cc0ff */
[----:B------:R-:W-:Y:S02]  /*96a0*/  P2R R19, PR, RZ, 0x40 ;  /* 0x00000040ff137803 */ /* 0x000fe40000000000 */
[----:B------:R-:W-:Y:S01]  /*96b0*/  LOP3.LUT P6, RZ, R16, 0x4000000, RZ, 0xc0, !PT ;  /* 0x0400000010ff7812 */ /* 0x000fe200078cc0ff */
[----:B0-----:R-:W-:-:S03]  /*96c0*/  IMAD.SHL.U32 R0, R4, 0x2, RZ ;  /* 0x0000000204007824 */ /* 0x001fc600078e00ff */
[----:B-1----:R-:W-:Y:S02]  /*96d0*/  P2R R22, PR, RZ, 0x40 ;  /* 0x00000040ff167803 */ /* 0x002fe40000000000 */
[----:B------:R-:W-:Y:S02]  /*96e0*/  LOP3.LUT P6, RZ, R16, 0x80000000, RZ, 0xc0, !PT ;  /* 0x8000000010ff7812 */ /* 0x000fe400078cc0ff */
[----:B--2---:R-:W-:Y:S02]  /*96f0*/  IADD3 R14, P0, R2, R0, RZ ;  /* 0x00000000020e7210 */ /* 0x004fe40007f1e0ff */
[----:B------:R-:W-:Y:S01]  /*9700*/  P2R R27, PR, RZ, 0x40 ;  /* 0x00000040ff1b7803 */ /* 0x000fe20000000000 */
[----:B------:R-:W0:Y:S01]  /*9710*/  SHFL.IDX PT, R2, R8, 0x1, 0x181f ;  /* 0x00381f0008027f89 */ /* 0x000e2200000e0000 */
[----:B------:R-:W-:Y:S01]  /*9720*/  LOP3.LUT P6, RZ, R35, 0x4, RZ, 0xc0, !PT ;  /* 0x0000000423ff7812 */ /* 0x000fe200078cc0ff */
[----:B----4-:R-:W-:Y:S02]  /*9730*/  IMAD.X R15, RZ, RZ, R3, P0 ;  /* 0x000000ffff0f7224 */ /* 0x010fe400000e0603 */
[----:B------:R-:W1:Y:S10]  /*9740*/  SHFL.IDX PT, R3, R7, 0x1, 0x181f ;  /* 0x00381f0007037f89 */ /* 0x000e7400000e0000 */
[----:B------:R-:W-:Y:S01]  /*9750*/  LDGSTS.E.BYPASS.LTC128B.128 [R6+0x400], desc[UR48][R14.64], !P6 ;  /* 0x004000000e067fae */ /* 0x000fe2000f101d70 */
[----:B------:R-:W-:-:S03]  /*9760*/  ISETP.NE.AND P6, PT, R27, RZ, PT ;  /* 0x000000ff1b00720c */ /* 0x000fc60003fc5270 */
[----:B------:R-:W5:Y:S01]  /*9770*/  LDL.LU R27, [R1+0x18] ;  /* 0x00001800011b7983 */ /* 0x000f620000300800 */
[----:B0-----:R-:W-:-:S03]  /*9780*/  IADD3 R12, P0, R2, R0, RZ ;  /* 0x00000000020c7210 */ /* 0x001fc60007f1e0ff */
[----:B------:R-:W0:Y:S02]  /*9790*/  SHFL.IDX PT, R2, R8, 0x2, 0x181f ;  /* 0x00581f0008027f89 */ /* 0x000e2400000e0000 */
[----:B-1----:R-:W-:-:S04]  /*97a0*/  IMAD.X R13, RZ, RZ, R3, P0 ;  /* 0x000000ffff0d7224 */ /* 0x002fc800000e0603 */
[----:B------:R-:W-:Y:S01]  /*97b0*/  LDGSTS.E.BYPASS.LTC128B.128 [R6+0x3400], desc[UR48][R14.64+0x80], !P6 ;  /* 0x034000800e067fae */ /* 0x000fe2000f101d70 */
[----:B------:R-:W-:-:S03]  /*97c0*/  ISETP.NE.AND P6, PT, R22, RZ, PT ;  /* 0x000000ff1600720c */ /* 0x000fc60003fc5270 */
[----:B------:R-:W5:Y:S04]  /*97d0*/  LDL.LU R22, [R1+0x14] ;  /* 0x0000140001167983 */ /* 0x000f680000300800 */
[----:B------:R-:W1:Y:S06]  /*97e0*/  SHFL.IDX PT, R3, R7, 0x2, 0x181f ;  /* 0x00581f0007037f89 */ /* 0x000e6c00000e0000 */
[----:B------:R-:W-:Y:S01]  /*97f0*/  LDGSTS.E.BYPASS.LTC128B.128 [R6+0x6400], desc[UR48][R14.64+0x100], !P6 ;  /* 0x064001000e067fae */ /* 0x000fe2000f101d70 */
[----:B------:R-:W-:-:S03]  /*9800*/  ISETP.NE.AND P6, PT, R19, RZ, PT ;  /* 0x000000ff1300720c */ /* 0x000fc60003fc5270 */
[----:B------:R-:W5:Y:S01]  /*9810*/  LDL.LU R19, [R1+0x10] ;  /* 0x0000100001137983 */ /* 0x000f620000300800 */
[----:B0-----:R-:W-:-:S03]  /*9820*/  IADD3 R10, P0, R2, R0, RZ ;  /* 0x00000000020a7210 */ /* 0x001fc60007f1e0ff */
[----:B------:R-:W0:Y:S06]  /*9830*/  SHFL.IDX PT, R2, R8, 0x3, 0x181f ;  /* 0x00781f0008027f89 */ /* 0x000e2c00000e0000 */
[----:B------:R2:W-:Y:S01]  /*9840*/  LDGSTS.E.BYPASS.LTC128B.128 [R6+0x9400], desc[UR48][R14.64+0x180], !P6 ;  /* 0x094001800e067fae */ /* 0x0005e2000f101d70 */
[----:B-1----:R-:W-:-:S03]  /*9850*/  IMAD.X R11, RZ, RZ, R3, P0 ;  /* 0x000000ffff0b7224 */ /* 0x002fc600000e0603 */
[----:B------:R-:W3:Y:S01]  /*9860*/  LDL.LU R15, [R1] ;  /* 0x00000000010f7983 */ /* 0x000ee20000300800 */
[----:B------:R-:W-:-:S03]  /*9870*/  ISETP.NE.AND P6, PT, R17, RZ, PT ;  /* 0x000000ff1100720c */ /* 0x000fc60003fc5270 */
[----:B------:R1:W5:Y:S01]  /*9880*/  LDL.LU R17, [R1+0xc] ;  /* 0x00000c0001117983 */ /* 0x0003620000300800 */
[----:B0-----:R-:W-:-:S03]  /*9890*/  IADD3 R4, P0, R2, R0, RZ ;  /* 0x0000000002047210 */ /* 0x001fc60007f1e0ff */
[----:B------:R-:W0:Y:S04]  /*98a0*/  SHFL.IDX PT, R3, R7, 0x3, 0x181f ;  /* 0x00781f0007037f89 */ /* 0x000e2800000e0000 */
[----:B------:R-:W4:Y:S04]  /*98b0*/  SHFL.IDX PT, R2, R8, 0x4, 0x181f ;  /* 0x00981f0008027f89 */ /* 0x000f2800000e0000 */
[----:B------:R1:W-:Y:S01]  /*98c0*/  LDGSTS.E.BYPASS.LTC128B.128 [R6+0xc00], desc[UR48][R12.64], !P6 ;  /* 0x00c000000c067fae */ /* 0x0003e2000f101d70 */
[----:B0-----:R-:W-:-:S03]  /*98d0*/  IMAD.X R5, RZ, RZ, R3, P0 ;  /* 0x000000ffff057224 */ /* 0x001fc600000e0603 */
[----:B------:R-:W0:Y:S01]  /*98e0*/  SHFL.IDX PT, R3, R7, 0x4, 0x181f ;  /* 0x00981f0007037f89 */ /* 0x000e2200000e0000 */
[----:B----4-:R-:W-:-:S03]  /*98f0*/  IADD3 R2, P0, R2, R0, RZ ;  /* 0x0000000002027210 */ /* 0x010fc60007f1e0ff */
[----:B--2---:R1:W2:Y:S02]  /*9900*/  SHFL.IDX PT, R14, R8, 0x5, 0x181f ;  /* 0x00b81f00080e7f89 */ /* 0x0042a400000e0000 */
[----:B0-----:R-:W-:Y:S01]  /*9910*/  IMAD.X R3, RZ, RZ, R3, P0 ;  /* 0x000000ffff037224 */ /* 0x001fe200000e0603 */
[----:B------:R-:W-:Y:S01]  /*9920*/  LOP3.LUT P0, RZ, R16, 0x8000000, RZ, 0xc0, !PT ;  /* 0x0800000010ff7812 */ /* 0x000fe2000780c0ff */
[----:B------:R-:W0:Y:S01]  /*9930*/  SHFL.IDX PT, R7, R7, 0x5, 0x181f ;  /* 0x00b81f0007077f89 */ /* 0x000e2200000e0000 */
[----:B---3--:R-:W-:-:S13]  /*9940*/  ISETP.NE.AND P6, PT, R15, RZ, PT ;  /* 0x000000ff0f00720c */ /* 0x008fda0003fc5270 */
        /* <DEDUP_REMOVED lines=16> */
[----:B------:R1:W-:Y:S10]  /*9a50*/  LDGSTS.E.BYPASS.LTC128B.128 [R6+0x4c00], desc[UR48][R4.64+0x80], !P0 ;  /* 0x04c0008004067fae */ /* 0x0003f4000c101d70 */
[----:B------:R1:W-:Y:S04]  /*9a60*/  LDGSTS.E.BYPASS.LTC128B.128 [R6+0x7c00], desc[UR48][R4.64+0x100], !P6 ;  /* 0x07c0010004067fae */ /* 0x0003e8000f101d70 */
[----:B------:R1:W-:Y:S04]  /*9a70*/  LDGSTS.E.BYPASS.LTC128B.128 [R6+0xac00], desc[UR48][R4.64+0x180], !P5 ;  /* 0x0ac0018004067fae */ /* 0x0003e8000e901d70 */
[----:B------:R1:W-:Y:S04]  /*9a80*/  LDGSTS.E.BYPASS.LTC128B.128 [R6+0x2400], desc[UR48][R2.64], !P4 ;  /* 0x0240000002067fae */ /* 0x0003e8000e101d70 */
[----:B------:R1:W-:Y:S04]  /*9a90*/  LDGSTS.E.BYPASS.LTC128B.128 [R6+0x5400], desc[UR48][R2.64+0x80], !P3 ;  /* 0x0540008002067fae */ /* 0x0003e8000d901d70 */
[----:B------:R1:W-:Y:S04]  /*9aa0*/  LDGSTS.E.BYPASS.LTC128B.128 [R6+0x8400], desc[UR48][R2.64+0x100], !P2 ;  /* 0x0840010002067fae */ /* 0x0003e8000d101d70 */
[----:B0-2---:R1:W-:Y:S02]  /*9ab0*/  LDGSTS.E.BYPASS.LTC128B.128 [R6+0xb400], desc[UR48][R2.64+0x180], !P1 ;  /* 0x0b40018002067fae */ /* 0x0053e4000c901d70 */
.L_x_9169:
[C---:B------:R-:W-:Y:S02]  /*9ac0*/  LOP3.LUT P4, RZ, R35.reuse, 0x40, RZ, 0xc0, !PT ;  /* 0x0000004023ff7812 */ /* 0x040fe4000788c0ff */
[C---:B------:R-:W-:Y:S02]  /*9ad0*/  LOP3.LUT P3, RZ, R35.reuse, 0x20, RZ, 0xc0, !PT ;  /* 0x0000002023ff7812 */ /* 0x040fe4000786c0ff */
[C---:B------:R-:W-:Y:S02]  /*9ae0*/  LOP3.LUT P2, RZ, R35.reuse, 0x10, RZ, 0xc0, !PT ;  /* 0x0000001023ff7812 */ /* 0x040fe4000784c0ff */
[----:B------:R-:W-:Y:S02]  /*9af0*/  LOP3.LUT P1, RZ, R35, 0x8, RZ, 0xc0, !PT ;  /* 0x0000000823ff7812 */ /* 0x000fe4000782c0ff */
[----:B-1----:R-:W-:-:S05]  /*9b00*/  IADD3 R2, P0, R14, R0, RZ ;  /* 0x000000000e027210 */ /* 0x002fca0007f1e0ff */
[----:B------:R-:W-:Y:S01]  /*9b10*/  IMAD.X R3, RZ, RZ, R7, P0 ;  /* 0x000000ffff037224 */ /* 0x000fe200000e0607 */
[----:B------:R-:W-:-:S04]  /*9b20*/  PLOP3.LUT P0, PT, PT, PT, PT, 0x80, 0x0 ;  /* 0x000000000000781c */ /* 0x000fc80003f0f070 */
[----:B------:R-:W-:Y:S01]  /*9b30*/  @!PT LDS RZ, [RZ] ;  /* 0x00000000fffff984 */ /* 0x000fe20000000800 */
[----:B------:R-:W-:Y:S01]  /*9b40*/  @!PT LDS RZ, [RZ] ;  /* 0x00000000fffff984 */ /* 0x000fe20000000800 */
[----:B------:R-:W-:Y:S01]  /*9b50*/  @!PT LDS RZ, [RZ] ;  /* 0x00000000fffff984 */ /* 0x000fe20000000800 */
[----:B------:R0:W-:Y:S04]  /*9b60*/  LDGSTS.E.BYPASS.LTC128B.128 [R6+0x2c00], desc[UR48][R2.64], !P4 ;  /* 0x02c0000002067fae */ /* 0x0001e8000e101d70 */
[----:B------:R0:W-:Y:S04]  /*9b70*/  LDGSTS.E.BYPASS.LTC128B.128 [R6+0x5c00], desc[UR48][R2.64+0x80], !P3 ;  /* 0x05c0008002067fae */ /* 0x0001e8000d901d70 */
[----:B------:R0:W-:Y:S04]  /*9b80*/  LDGSTS.E.BYPASS.LTC128B.128 [R6+0x8c00], desc[UR48][R2.64+0x100], !P2 ;  /* 0x08c0010002067fae */ /* 0x0001e8000d101d70 */
[----:B------:R0:W-:Y:S01]  /*9b90*/  LDGSTS.E.BYPASS.LTC128B.128 [R6+0xbc00], desc[UR48][R2.64+0x180], !P1 ;  /* 0x0bc0018002067fae */ /* 0x0001e2000c901d70 */
[----:B------:R-:W-:Y:S01]  /*9ba0*/  NOP ;  /* 0x0000000000007918 */ /* 0x000fe20000000000 */
.L_x_9088:
        /* <DEDUP_REMOVED lines=11> */
.L_x_9089:
        /* <DEDUP_REMOVED lines=11> */
.L_x_9103:
[----:B------:R-:W0:Y:S01]  /*9d10*/  LDC R2, c[0x0][0x430] ;  /* 0x00010c00ff027b82 */ /* 0x000e220000000800 */
[----:B------:R-:W-:Y:S01]  /*9d20*/  ISETP.GT.U32.AND P0, PT, R28, 0x5f, PT ;  /* 0x0000005f1c00780c */ /* 0x000fe20003f04070 */
[----:B------:R-:W-:Y:S01]  /*9d30*/  IMAD R3, R20, 0x60, R32 ;  /* 0x0000006014037824 */ /* 0x000fe200078e0220 */
[----:B------:R-:W-:Y:S01]  /*9d40*/  MOV R10, UR41 ;  /* 0x00000029000a7c02 */ /* 0x000fe20008000f00 */
[----:B------:R-:W-:Y:S02]  /*9d50*/  ULDC UR4, c[0x0][0x430] ;  /* 0x00010c0000047ab9 */ /* 0x000fe40000000800 */
[----:B------:R-:W-:-:S04]  /*9d60*/  IMAD.IADD R8, R28, 0x1, R3 ;  /* 0x000000011c087824 */ /* 0x000fc800078e0203 */
[----:B------:R-:W-:-:S04]  /*9d70*/  IMAD.MOV.U32 R9, RZ, RZ, R8 ;  /* 0x000000ffff097224 */ /* 0x000fc800078e0008 */
[----:B-1----:R-:W1:Y:S01]  /*9d80*/  @!P0 LDC.64 R4, c[0x0][0x428] ;  /* 0x00010a00ff048b82 */ /* 0x002e620000000a00 */
[----:B0-----:R-:W-:-:S13]  /*9d90*/  ISETP.NE.AND P1, PT, R2, 0x1, PT ;  /* 0x000000010200780c */ /* 0x001fda0003f25270 */
[----:B------:R-:W0:Y:S08]  /*9da0*/  @P1 LDC R7, c[0x0][0x434] ;  /* 0x00010d00ff071b82 */ /* 0x000e300000000800 */
[----:B--2---:R-:W2:Y:S01]  /*9db0*/  @P1 LDC R3, c[0x0][0x438] ;  /* 0x00010e00ff031b82 */ /* 0x004ea20000000800 */
[----:B0-----:R-:W-:-:S07]  /*9dc0*/  @P1 IMAD.HI.U32 R2, R8, R7, RZ ;  /* 0x0000000708021227 */ /* 0x001fce00078e00ff */
[----:B------:R-:W0:Y:S01]  /*9dd0*/  @!P0 LDC.64 R6, c[0x0][0x418] ;  /* 0x00010600ff068b82 */ /* 0x000e220000000a00 */
[----:B--2---:R-:W-:Y:S01]  /*9de0*/  @P1 SHF.R.U32.HI R9, RZ, R3, R2 ;  /* 0x00000003ff091219 */ /* 0x004fe20000011602 */
[----:B-1----:R-:W-:-:S03]  /*9df0*/  @!P0 IMAD R2, R33, R4, RZ ;  /* 0x0000000421028224 */ /* 0x002fc600078e02ff */
[--C-:B------:R-:W-:Y:S01]  /*9e00*/  @!P0 SHF.R.S32.HI R3, RZ, 0x1f, R9.reuse ;  /* 0x0000001fff038819 */ /* 0x100fe20000011409 */
        /* <DEDUP_REMOVED lines=8> */
[----:B------:R-:W-:Y:S01]  /*9e90*/  ISETP.NE.AND P2, PT, R10, 0x3, PT ;  /* 0x000000030a00780c */ /* 0x000fe20003f45270 */
[----:B------:R-:W-:-:S04]  /*9ea0*/  IMAD.MOV R5, RZ, RZ, -R9 ;  /* 0x000000ffff057224 */ /* 0x000fc800078e0a09 */
[----:B------:R-:W-:-:S08]  /*9eb0*/  IMAD R5, R5, UR4, R8 ;  /* 0x0000000405057c24 */ /* 0x000fd0000f8e0208 */
[----:B0-----:R-:W-:Y:S05]  /*9ec0*/  @!P2 BRA `(.L_x_9091) ;  /* 0x000000000004a947 */ /* 0x001fea0003800000 */
[----:B------:R-:W-:Y:S01]  /*9ed0*/  BPT.TRAP 0x1 ;  /* 0x000000040000795c */ /* 0x000fe20000300000 */
.L_x_9091:
[----:B------:R-:W-:Y:S01]  /*9ee0*/  LEA R18, R17, UR37, 0x3 ;  /* 0x0000002511127c11 */ /* 0x000fe2000f8e18ff */
[----:B------:R-:W-:Y:S01]  /*9ef0*/  BSSY B1, `(.L_x_9092) ;  /* 0x0000005000017945 */ /* 0x000fe20003800000 */
[----:B------:R-:W-:Y:S02]  /*9f00*/  SHF.L.U32 R26, R27, 0x1f, RZ ;  /* 0x0000001f1b1a7819 */ /* 0x000fe400000006ff */
[----:B------:R-:W-:Y:S02]  /*9f10*/  SHF.R.S32.HI R23, RZ, 0x1f, R5 ;  /* 0x0000001fff177819 */ /* 0x000fe40000011405 */
[----:B------:R-:W0:Y:S02]  /*9f20*/  SYNCS.PHASECHK.TRANS64.TRYWAIT P0, [R18+URZ+0x22840], R26 ;  /* 0x0228401a120075a7 */ /* 0x000e24000800017f */
[----:B0-----:R-:W-:Y:S05]  /*9f30*/  @!P0 BRA `(.L_x_9093) ;  /* 0x0000002800f88947 */ /* 0x001fea0003800000 */
.L_x_9170:
[----:B------:R-:W-:Y:S05]  /*9f40*/  BSYNC B1 ;  /* 0x0000000000017941 */ /* 0x000fea0003800000 */
.L_x_9092:
        /* <DEDUP_REMOVED lines=24> */
[----:B------:R-:W-:-:S03]  /*a0d0*/  LEA R22, R22, UR37, 0x1 ;  /* 0x0000002516167c11 */ /* 0x000fc6000f8e08ff */
[----:B------:R-:W2:Y:S04]  /*a0e0*/  SHFL.IDX PT, R3, R24, RZ, 0x181f ;  /* 0x00181fff18037589 */ /* 0x000ea800000e0000 */
[----:B------:R-:W-:Y:S04]  /*a0f0*/  SHFL.IDX PT, R6, R24, 0x1, 0x181f ;  /* 0x00381f0018067f89 */ /* 0x000fe800000e0000 */
[----:B------:R-:W-:Y:S01]  /*a100*/  SHFL.IDX PT, R10, R21, 0x2, 0x181f ;  /* 0x00581f00150a7f89 */ /* 0x000fe200000e0000 */
[----:B-1----:R-:W-:-:S03]  /*a110*/  IADD3 R2, P0, R14, R0, RZ ;  /* 0x000000000e027210 */ /* 0x002fc60007f1e0ff */
[----:B------:R-:W1:Y:S02]  /*a120*/  SHFL.IDX PT, R14, R21, 0x1, 0x181f ;  /* 0x00381f00150e7f89 */ /* 0x000e6400000e0000 */
[----:B--2---:R-:W-:-:S05]  /*a130*/  IMAD.X R3, RZ, RZ, R3, P0 ;  /* 0x000000ffff037224 */ /* 0x004fca00000e0603 */
[----:B------:R2:W-:Y:S04]  /*a140*/  LDGSTS.E.BYPASS.LTC128B.128 [R22+0x1c400], desc[UR48][R2.64], !P1 ;  /* 0x1c40000002167fae */ /* 0x0005e8000c901d70 */
[----:B--2---:R-:W-:Y:S01]  /*a150*/  SHFL.IDX PT, R2, R21, 0x3, 0x181f ;  /* 0x00781f0015027f89 */ /* 0x004fe200000e0000 */
[----:B-1----:R-:W-:-:S03]  /*a160*/  IADD3 R8, P0, R14, R0, RZ ;  /* 0x000000000e087210 */ /* 0x002fc60007f1e0ff */
[----:B------:R-:W-:Y:S02]  /*a170*/  SHFL.IDX PT, R3, R24, 0x3, 0x181f ;  /* 0x00781f0018037f89 */ /* 0x000fe400000e0000 */
[----:B------:R-:W-:Y:S01]  /*a180*/  IMAD.X R9, RZ, RZ, R6, P0 ;  /* 0x000000ffff097224 */ /* 0x000fe200000e0606 */
[-C--:B------:R-:W-:Y:S01]  /*a190*/  IADD3 R10, P0, R10, R0.reuse, RZ ;  /* 0x000000000a0a7210 */ /* 0x080fe20007f1e0ff */
[----:B------:R-:W1:Y:S04]  /*a1a0*/  SHFL.IDX PT, R6, R24, 0x2, 0x181f ;  /* 0x00581f0018067f89 */ /* 0x000e6800000e0000 */
[----:B------:R2:W-:Y:S04]  /*a1b0*/  LDGSTS.E.BYPASS.LTC128B.128 [R22+0x1cc00], desc[UR48][R8.64], !P1 ;  /* 0x1cc0000008167fae */ /* 0x0005e8000c901d70 */
[----:B------:R-:W-:Y:S01]  /*a1c0*/  SHFL.IDX PT, R14, R21, 0x5, 0x181f ;  /* 0x00b81f00150e7f89 */ /* 0x000fe200000e0000 */
[----:B-1----:R-:W-:Y:S01]  /*a1d0*/  IMAD.X R11, RZ, RZ, R6, P0 ;  /* 0x000000ffff0b7224 */ /* 0x002fe200000e0606 */
[----:B------:R-:W-:-:S02]  /*a1e0*/  IADD3 R6, P0, R2, R0, RZ ;  /* 0x0000000002067210 */ /* 0x000fc40007f1e0ff */
[----:B------:R-:W1:Y:S03]  /*a1f0*/  SHFL.IDX PT, R2, R21, 0x4, 0x181f ;  /* 0x00981f0015027f89 */ /* 0x000e6600000e0000 */
[----:B------:R-:W-:Y:S01]  /*a200*/  IMAD.X R7, RZ, RZ, R3, P0 ;  /* 0x000000ffff077224 */ /* 0x000fe200000e0603 */
[----:B------:R2:W-:Y:S04]  /*a210*/  LDGSTS.E.BYPASS.LTC128B.128 [R22+0x1d400], desc[UR48][R10.64], !P1 ;  /* 0x1d4000000a167fae */ /* 0x0005e8000c901d70 */
[----:B------:R-:W3:Y:S04]  /*a220*/  SHFL.IDX PT, R3, R24, 0x4, 0x181f ;  /* 0x00981f0018037f89 */ /* 0x000ee800000e0000 */
[----:B------:R2:W-:Y:S04]  /*a230*/  LDGSTS.E.BYPASS.LTC128B.128 [R22+0x1dc00], desc[UR48][R6.64], !P1 ;  /* 0x1dc0000006167fae */ /* 0x0005e8000c901d70 */
[----:B------:R-:W4:Y:S01]  /*a240*/  SHFL.IDX PT, R24, R24, 0x5, 0x181f ;  /* 0x00b81f0018187f89 */ /* 0x000f2200000e0000 */
[----:B-1----:R-:W-:-:S05]  /*a250*/  IADD3 R2, P0, R2, R0, RZ ;  /* 0x0000000002027210 */ /* 0x002fca0007f1e0ff */
[----:B---3--:R-:W-:-:S05]  /*a260*/  IMAD.X R3, RZ, RZ, R3, P0 ;  /* 0x000000ffff037224 */ /* 0x008fca00000e0603 */
[----:B------:R2:W-:Y:S03]  /*a270*/  LDGSTS.E.BYPASS.LTC128B.128 [R22+0x1e400], desc[UR48][R2.64], !P1 ;  /* 0x1e40000002167fae */ /* 0x0005e6000c901d70 */
.L_x_9184:
        /* <DEDUP_REMOVED lines=8> */
.L_x_9095:
        /* <DEDUP_REMOVED lines=11> */
.L_x_9096:
[----:B------:R1:W-:Y:S01]  /*a3b0*/  SYNCS.ARRIVE.TRANS64.A1T0 RZ, [R18+URZ+0x22830], RZ ;  /* 0x022830ff12ff79a7 */ /* 0x0003e2000810003f */
[----:B------:R-:W-:Y:S05]  /*a3c0*/  @!P2 BRA `(.L_x_9097) ;  /* 0x000000000004a947 */ /* 0x000fea0003800000 */
[----:B------:R-:W-:Y:S01]  /*a3d0*/  BPT.TRAP 0x1 ;  /* 0x000000040000795c */ /* 0x000fe20000300000 */
.L_x_9097:
[----:B------:R-:W2:Y:S01]  /*a3e0*/  SYNCS.PHASECHK.TRANS64.TRYWAIT P0, [R18+URZ+0x22860], R26 ;  /* 0x0228601a120075a7 */ /* 0x000ea2000800017f */
[----:B------:R-:W-:Y:S04]  /*a3f0*/  BSSY B1, `(.L_x_9098) ;  /* 0x0000002000017945 */ /* 0x000fe80003800000 */
[----:B--2---:R-:W-:Y:S05]  /*a400*/  @!P0 BRA `(.L_x_9099) ;  /* 0x0000002c00708947 */ /* 0x004fea0003800000 */
.L_x_9185:
[----:B------:R-:W-:Y:S05]  /*a410*/  BSYNC B1 ;  /* 0x0000000000017941 */ /* 0x000fea0003800000 */
.L_x_9098:
[----:B------:R-:W-:Y:S01]  /*a420*/  ULDC.64 UR4, c[0x0][0x328] ;  /* 0x0000ca0000047ab9 */ /* 0x000fe20000000a00 */
[C---:B------:R-:W-:Y:S01]  /*a430*/  LOP3.LUT P4, RZ, R16.reuse, 0x2, RZ, 0xc0, !PT ;  /* 0x0000000210ff7812 */ /* 0x040fe2000788c0ff */
[----:B------:R-:W-:Y:S01]  /*a440*/  IMAD R2, R23, UR4, RZ ;  /* 0x0000000417027c24 */ /* 0x000fe2000f8e02ff */
[C---:B------:R-:W-:Y:S01]  /*a450*/  LOP3.LUT P3, RZ, R16.reuse, 0x10, RZ, 0xc0, !PT ;  /* 0x0000001010ff7812 */ /* 0x040fe2000786c0ff */
[----:B------:R-:W-:Y:S01]  /*a460*/  IMAD R22, R17, 0x6000, R31 ;  /* 0x0000600011167824 */ /* 0x000fe200078e021f */
[C---:B------:R-:W-:Y:S01]  /*a470*/  LOP3.LUT P2, RZ, R16.reuse, 0x8, RZ, 0xc0, !PT ;  /* 0x0000000810ff7812 */ /* 0x040fe2000784c0ff */
[C---:B------:R-:W-:Y:S01]  /*a480*/  IMAD R7, R5.reuse, UR5, R2 ;  /* 0x0000000505077c24 */ /* 0x040fe2000f8e0202 */
[----:B------:R-:W-:Y:S01]  /*a490*/  LOP3.LUT P1, RZ, R16, 0x4, RZ, 0xc0, !PT ;  /* 0x0000000410ff7812 */ /* 0x000fe2000782c0ff */
        /* <DEDUP_REMOVED lines=17> */
[----:B------:R-:W3:Y:S01]  /*a5b0*/  SHFL.IDX PT, R14, R21, RZ, 0x181f ;  /* 0x00181fff150e7589 */ /* 0x000ee200000e0000 */
[----:B------:R-:W-:-:S03]  /*a5c0*/  LEA R22, R22, UR37, 0x1 ;  /* 0x0000002516167c11 */ /* 0x000fc6000f8e08ff */
[----:B------:R-:W4:Y:S04]  /*a5d0*/  SHFL.IDX PT, R3, R23, RZ, 0x181f ;  /* 0x00181fff17037589 */ /* 0x000f2800000e0000 */
[----:B------:R-:W-:Y:S01]  /*a5e0*/  SHFL.IDX PT, R2, R21, 0x4, 0x181f ;  /* 0x00981f0015027f89 */ /* 0x000fe200000e0000 */
[----:B---3--:R-:W-:-:S03]  /*a5f0*/  IADD3 R10, P0, R14, R0, RZ ;  /* 0x000000000e0a7210 */ /* 0x008fc60007f1e0ff */
[----:B------:R-:W3:Y:S02]  /*a600*/  SHFL.IDX PT, R14, R21, 0x1, 0x181f ;  /* 0x00381f00150e7f89 */ /* 0x000ee400000e0000 */
[----:B----4-:R-:W-:Y:S02]  /*a610*/  IMAD.X R11, RZ, RZ, R3, P0 ;  /* 0x000000ffff0b7224 */ /* 0x010fe400000e0603 */
[----:B------:R-:W4:Y:S04]  /*a620*/  SHFL.IDX PT, R3, R23, 0x1, 0x181f ;  /* 0x00381f0017037f89 */ /* 0x000f2800000e0000 */
[----:B------:R0:W-:Y:S04]  /*a630*/  LDGSTS.E.BYPASS.LTC128B.128 [R22+0x400], desc[UR48][R10.64], !P4 ;  /* 0x004000000a167fae */ /* 0x0001e8000e101d70 */
[----:B------:R0:W-:Y:S04]  /*a640*/  LDGSTS.E.BYPASS.LTC128B.128 [R22+0x3400], desc[UR48][R10.64+0x80], !P3 ;  /* 0x034000800a167fae */ /* 0x0001e8000d901d70 */
[----:B------:R0:W-:Y:S04]  /*a650*/  LDGSTS.E.BYPASS.LTC128B.128 [R22+0x6400], desc[UR48][R10.64+0x100], !P2 ;  /* 0x064001000a167fae */ /* 0x0001e8000d101d70 */
[----:B------:R0:W-:Y:S01]  /*a660*/  LDGSTS.E.BYPASS.LTC128B.128 [R22+0x9400], desc[UR48][R10.64+0x180], !P1 ;  /* 0x094001800a167fae */ /* 0x0001e2000c901d70 */
        /* <DEDUP_REMOVED lines=17> */
[----:B------:R-:W-:Y:S01]  /*a780*/  SHFL.IDX PT, R14, R21, 0x5, 0x181f ;  /* 0x00b81f00150e7f89 */ /* 0x000fe200000e0000 */
[----:B----4-:R-:W-:-:S03]  /*a790*/  IADD3.X R5, RZ, R3, RZ, P0, !PT ;  /* 0x00000003ff057210 */ /* 0x010fc600007fe4ff */
[----:B------:R-:W3:Y:S01]  /*a7a0*/  SHFL.IDX PT, R3, R23, 0x4, 0x181f ;  /* 0x00981f0017037f89 */ /* 0x000ee200000e0000 */
[----:B------:R-:W-:-:S03]  /*a7b0*/  IADD3 R2, P0, R2, R0, RZ ;  /* 0x0000000002027210 */ /* 0x000fc60007f1e0ff */
[----:B------:R0:W-:Y:S04]  /*a7c0*/  LDGSTS.E.BYPASS.LTC128B.128 [R22+0x1c00], desc[UR48][R4.64], !P4 ;  /* 0x01c0000004167fae */ /* 0x0001e8000e101d70 */
[----:B------:R0:W-:Y:S04]  /*a7d0*/  LDGSTS.E.BYPASS.LTC128B.128 [R22+0x4c00], desc[UR48][R4.64+0x80], !P3 ;  /* 0x04c0008004167fae */ /* 0x0001e8000d901d70 */
[----:B------:R0:W-:Y:S04]  /*a7e0*/  LDGSTS.E.BYPASS.LTC128B.128 [R22+0x7c00], desc[UR48][R4.64+0x100], !P2 ;  /* 0x07c0010004167fae */ /* 0x0001e8000d101d70 */
[----:B------:R0:W-:Y:S04]  /*a7f0*/  LDGSTS.E.BYPASS.LTC128B.128 [R22+0xac00], desc[UR48][R4.64+0x180], !P1 ;  /* 0x0ac0018004167fae */ /* 0x0001e8000c901d70 */
[----:B------:R-:W4:Y:S01]  /*a800*/  SHFL.IDX PT, R23, R23, 0x5, 0x181f ;  /* 0x00b81f0017177f89 */ /* 0x000f2200000e0000 */
[----:B---3--:R-:W-:-:S05]  /*a810*/  IMAD.X R3, RZ, RZ, R3, P0 ;  /* 0x000000ffff037224 */ /* 0x008fca00000e0603 */
[----:B------:R0:W-:Y:S04]  /*a820*/  LDGSTS.E.BYPASS.LTC128B.128 [R22+0x2400], desc[UR48][R2.64], !P4 ;  /* 0x0240000002167fae */ /* 0x0001e8000e101d70 */
[----:B------:R0:W-:Y:S04]  /*a830*/  LDGSTS.E.BYPASS.LTC128B.128 [R22+0x5400], desc[UR48][R2.64+0x80], !P3 ;  /* 0x0540008002167fae */ /* 0x0001e8000d901d70 */
[----:B------:R0:W-:Y:S04]  /*a840*/  LDGSTS.E.BYPASS.LTC128B.128 [R22+0x8400], desc[UR48][R2.64+0x100], !P2 ;  /* 0x0840010002167fae */ /* 0x0001e8000d101d70 */
[----:B------:R0:W-:Y:S02]  /*a850*/  LDGSTS.E.BYPASS.LTC128B.128 [R22+0xb400], desc[UR48][R2.64+0x180], !P1 ;  /* 0x0b40018002167fae */ /* 0x0001e4000c901d70 */
.L_x_9199:
[----:B0-----:R-:W-:-:S05]  /*a860*/  IADD3 R2, P0, R14, R0, RZ ;  /* 0x000000000e027210 */ /* 0x001fca0007f1e0ff */
[----:B----4-:R-:W-:Y:S01]  /*a870*/  IMAD.X R3, RZ, RZ, R23, P0 ;  /* 0x000000ffff037224 */ /* 0x010fe200000e0617 */
        /* <DEDUP_REMOVED lines=9> */
.L_x_9101:
        /* <DEDUP_REMOVED lines=11> */
.L_x_9102:
[----:B------:R-:W-:Y:S01]  /*a9c0*/  VIADD R17, R17, 0x1 ;  /* 0x0000000111117836 */ /* 0x000fe20000000000 */
[----:B------:R0:W-:Y:S04]  /*a9d0*/  SYNCS.ARRIVE.TRANS64.A1T0 RZ, [R18+URZ+0x22850], RZ ;  /* 0x022850ff12ff79a7 */ /* 0x0001e8000810003f */
[----:B------:R-:W-:-:S04]  /*a9e0*/  ISETP.NE.AND P0, PT, R17, 0x2, PT ;  /* 0x000000021100780c */ /* 0x000fc80003f05270 */
[----:B------:R-:W-:Y:S02]  /*a9f0*/  SEL R17, R17, RZ, P0 ;  /* 0x000000ff11117207 */ /* 0x000fe40000000000 */
[----:B------:R-:W-:Y:S02]  /*aa00*/  SEL R2, RZ, 0x1, P0 ;  /* 0x00000001ff027807 */ /* 0x000fe40000000000 */
[C---:B------:R-:W-:Y:S02]  /*aa10*/  ISETP.GT.AND P0, PT, R20.reuse, RZ, PT ;  /* 0x000000ff1400720c */ /* 0x040fe40003f04270 */
[----:B------:R-:W-:Y:S01]  /*aa20*/  LOP3.LUT R27, R27, R2, RZ, 0x3c, !PT ;  /* 0x000000021b1b7212 */ /* 0x000fe200078e3cff */
[----:B------:R-:W-:-:S04]  /*aa30*/  VIADD R2, R20, 0xffffffff ;  /* 0xffffffff14027836 */ /* 0x000fc80000000000 */
[----:B------:R-:W-:-:S06]  /*aa40*/  IMAD.MOV.U32 R20, RZ, RZ, R2 ;  /* 0x000000ffff147224 */ /* 0x000fcc00078e0002 */
[----:B0-----:R-:W-:Y:S05]  /*aa50*/  @P0 BRA `(.L_x_9103) ;  /* 0xfffffff000ac0947 */ /* 0x001fea000383ffff */
[----:B------:R-:W-:Y:S05]  /*aa60*/  BSYNC B0 ;  /* 0x0000000000007941 */ /* 0x000fea0003800000 */
.L_x_9090:
[----:B------:R-:W3:Y:S01]  /*aa70*/  LDL.LU R0, [R1+0x4] ;  /* 0x0000040001007983 */ /* 0x000ee20000300800 */
[----:B------:R-:W-:Y:S01]  /*aa80*/  VIADD R37, R37, UR42 ;  /* 0x0000002a25257c36 */ /* 0x000fe20008000000 */
[----:B------:R-:W-:-:S04]  /*aa90*/  ULDC UR4, c[0x0][0xc34] ;  /* 0x00030d0000047ab9 */ /* 0x000fc80000000800 */
[----:B------:R-:W-:Y:S01]  /*aaa0*/  ISETP.GE.AND P0, PT, R37, UR4, PT ;  /* 0x0000000425007c0c */ /* 0x000fe2000bf06270 */
[----:B---3--:R-:W-:-:S05]  /*aab0*/  VIADD R0, R0, 0x1 ;  /* 0x0000000100007836 */ /* 0x008fca0000000000 */
[----:B------:R0:W-:Y:S07]  /*aac0*/  STL [R1+0x4], R0 ;  /* 0x0000040001007387 */ /* 0x0001ee0000100800 */
[----:B------:R-:W-:Y:S05]  /*aad0*/  @!P0 BRA `(.L_x_9104) ;  /* 0xffffffd000308947 */ /* 0x000fea000383ffff */
[----:B0-----:R-:W-:-:S07]  /*aae0*/  LOP3.LUT R0, R0, 0x1, RZ, 0xc, !PT ;  /* 0x0000000100007812 */ /* 0x001fce00078e0cff */
.L_x_9069:
[----:B------:R-:W0:Y:S01]  /*aaf0*/  S2R R3, SR_CgaCtaId ;  /* 0x0000000000037919 */ /* 0x000e220000008800 */
[----:B------:R-:W-:Y:S01]  /*ab00*/  MOV R2, 0x400 ;  /* 0x0000040000027802 */ /* 0x000fe20000000f00 */
[----:B------:R-:W-:Y:S01]  /*ab10*/  BSSY B0, `(.L_x_9105) ;  /* 0x0000005000007945 */ /* 0x000fe20003800000 */
[----:B------:R-:W-:Y:S02]  /*ab20*/  SHF.L.U32 R0, R0, 0x1f, RZ ;  /* 0x0000001f00007819 */ /* 0x000fe400000006ff */
[----:B0-----:R-:W-:-:S04]  /*ab30*/  LEA R4, R3, R2, 0x18 ;  /* 0x0000000203047211 */ /* 0x001fc800078ec0ff */
[----:B------:R-:W0:Y:S02]  /*ab40*/  SYNCS.PHASECHK.TRANS64.TRYWAIT P0, [R4+URZ+0x22820], R0 ;  /* 0x02282000040075a7 */ /* 0x000e24000800017f */
[----:B0-----:R-:W-:Y:S05]  /*ab50*/  @!P0 BRA `(.L_x_9106) ;  /* 0x0000002c007c8947 */ /* 0x001fea0003800000 */
.L_x_9200:
[----:B------:R-:W-:Y:S05]  /*ab60*/  BSYNC B0 ;  /* 0x0000000000007941 */ /* 0x000fea0003800000 */
.L_x_9105:
[----:B------:R-:W-:-:S03]  /*ab70*/  UMOV UR4, 0xffffffff ;  /* 0xffffffff00047882 */ /* 0x000fc60000000000 */
[----:B------:R-:W-:Y:S05]  /*ab80*/  BRA.DIV UR4, `(.L_x_9107) ;  /* 0x0000002e04847947 */ /* 0x000fea000b800000 */
[----:B0-----:R-:W0:Y:S02]  /*ab90*/  S2R R0, SR_TID.X ;  /* 0x0000000000007919 */ /* 0x001e240000002100 */
[----:B0-----:R-:W-:-:S04]  /*aba0*/  SHF.R.U32.HI R0, RZ, 0x5, R0 ;  /* 0x00000005ff007819 */ /* 0x001fc80000011600 */
[----:B------:R-:W-:-:S05]  /*abb0*/  LOP3.LUT R0, R0, 0x3, RZ, 0xc0, !PT ;  /* 0x0000000300007812 */ /* 0x000fca00078ec0ff */
[----:B------:R0:W3:Y:S02]  /*abc0*/  SHFL.IDX PT, R14, R0, RZ, 0x1f ;  /* 0x00001fff000e7589 */ /* 0x0000e400000e0000 */
.L_x_9203:
[----:B---3--:R-:W-:Y:S01]  /*abd0*/  ISETP.NE.AND P0, PT, R14, RZ, PT ;  /* 0x000000ff0e00720c */ /* 0x008fe20003f05270 */
[----:B------:R-:W-:-:S12]  /*abe0*/  BSSY B0, `(.L_x_9108) ;  /* 0x0000024000007945 */ /* 0x000fd80003800000 */
[----:B------:R-:W-:Y:S05]  /*abf0*/  @P0 BRA `(.L_x_9109) ;  /* 0x0000000000880947 */ /* 0x000fea0003800000 */
[----:B------:R-:W-:-:S03]  /*ac00*/  UMOV UR4, 0xffffffff ;  /* 0xffffffff00047882 */ /* 0x000fc60000000000 */
[----:B------:R-:W-:Y:S05]  /*ac10*/  BRA.DIV UR4, `(.L_x_9110) ;  /* 0x0000002e04947947 */ /* 0x000fea000b800000 */
[----:B------:R-:W-:-:S13]  /*ac20*/  ELECT P6, URZ, PT ;  /* 0x00000000003f782f */ /* 0x000fda00038c0000 */
.L_x_9206:
[----:B------:R-:W-:Y:S05]  /*ac30*/  @!P6 BRA `(.L_x_9109) ;  /* 0x000000000078e947 */ /* 0x000fea0003800000 */
[----:B------:R-:W-:-:S06]  /*ac40*/  ULOP3.LUT UR4, UR38, 0x2, URZ, 0xfc, !UPT ;  /* 0x0000000226047892 */ /* 0x000fcc000f8efc3f */
[----:B0-----:R-:W-:-:S05]  /*ac50*/  IMAD.U32 R0, RZ, RZ, UR4 ;  /* 0x00000004ff007e24 */ /* 0x001fca000f8e00ff */
[----:B------:R-:W-:-:S13]  /*ac60*/  ISETP.NE.AND P0, PT, R0, 0x3, PT ;  /* 0x000000030000780c */ /* 0x000fda0003f05270 */
[----:B------:R-:W-:Y:S05]  /*ac70*/  @!P0 BRA `(.L_x_9111) ;  /* 0x0000000000048947 */ /* 0x000fea0003800000 */
[----:B------:R-:W-:Y:S01]  /*ac80*/  BPT.TRAP 0x1 ;  /* 0x000000040000795c */ /* 0x000fe20000300000 */
.L_x_9111:
[----:B------:R-:W-:Y:S01]  /*ac90*/  IMAD R3, R17, 0x8, R4 ;  /* 0x0000000811037824 */ /* 0x000fe200078e0204 */
[----:B------:R-:W-:Y:S01]  /*aca0*/  SHF.L.U32 R2, R27, 0x1f, RZ ;  /* 0x0000001f1b027819 */ /* 0x000fe200000006ff */
[----:B------:R-:W-:-:S03]  /*acb0*/  VIADD R17, R17, 0x1 ;  /* 0x0000000111117836 */ /* 0x000fc60000000000 */
[----:B------:R-:W0:Y:S02]  /*acc0*/  SYNCS.PHASECHK.TRANS64.TRYWAIT P1, [R3+URZ+0x22840], R2 ;  /* 0x02284002030075a7 */ /* 0x000e24000802017f */
[----:B------:R-:W-:-:S04]  /*acd0*/  ISETP.NE.AND P2, PT, R17, 0x2, PT ;  /* 0x000000021100780c */ /* 0x000fc80003f45270 */
[----:B------:R-:W-:Y:S01]  /*ace0*/  SEL R0, RZ, 0x1, P2 ;  /* 0x00000001ff007807 */ /* 0x000fe20001000000 */
[----:B0-----:R-:W-:Y:S08]  /*acf0*/  @!P1 BRA `(.L_x_9112) ;  /* 0x0000002c007c9947 */ /* 0x001ff00003800000 */
.L_x_9207:
[----:B------:R-:W-:Y:S02]  /*ad00*/  SEL R17, R17, RZ, P2 ;  /* 0x000000ff11117207 */ /* 0x000fe40001000000 */
[----:B------:R-:W-:Y:S01]  /*ad10*/  LOP3.LUT R0, R27, R0, RZ, 0x3c, !PT ;  /* 0x000000001b007212 */ /* 0x000fe200078e3cff */
[----:B------:R-:W-:Y:S06]  /*ad20*/  @!P0 BRA `(.L_x_9113) ;  /* 0x0000000000048947 */ /* 0x000fec0003800000 */
[----:B------:R-:W-:Y:S01]  /*ad30*/  BPT.TRAP 0x1 ;  /* 0x000000040000795c */ /* 0x000fe20000300000 */
.L_x_9113:
[----:B------:R-:W-:Y:S01]  /*ad40*/  IMAD R17, R17, 0x8, R4 ;  /* 0x0000000811117824 */ /* 0x000fe200078e0204 */
[----:B------:R-:W-:-:S04]  /*ad50*/  SHF.L.U32 R0, R0, 0x1f, RZ ;  /* 0x0000001f00007819 */ /* 0x000fc800000006ff */
[----:B------:R-:W3:Y:S02]  /*ad60*/  SYNCS.PHASECHK.TRANS64.TRYWAIT P1, [R17+URZ+0x22840], R0 ;  /* 0x02284000110075a7 */ /* 0x000ee4000802017f */
[----:B---3--:R-:W-:Y:S05]  /*ad70*/  @!P1 BRA `(.L_x_9114) ;  /* 0x0000002c00709947 */ /* 0x008fea0003800000 */
.L_x_9208:
[----:B------:R-:W-:Y:S05]  /*ad80*/  @!P0 BRA `(.L_x_9115) ;  /* 0x0000000000048947 */ /* 0x000fea0003800000 */
[----:B------:R-:W-:Y:S01]  /*ad90*/  BPT.TRAP 0x1 ;  /* 0x000000040000795c */ /* 0x000fe20000300000 */
.L_x_9115:
[----:B------:R-:W4:Y:S02]  /*ada0*/  SYNCS.PHASECHK.TRANS64.TRYWAIT P1, [R3+URZ+0x22860], R2 ;  /* 0x02286002030075a7 */ /* 0x000f24000802017f */
[----:B----4-:R-:W-:Y:S05]  /*adb0*/  @!P1 BRA `(.L_x_9116) ;  /* 0x0000002c00749947 */ /* 0x010fea0003800000 */
.L_x_9209:
[----:B------:R-:W-:Y:S05]  /*adc0*/  @!P0 BRA `(.L_x_9117) ;  /* 0x0000000000048947 */ /* 0x000fea0003800000 */
[----:B------:R-:W-:Y:S01]  /*add0*/  BPT.TRAP 0x1 ;  /* 0x000000040000795c */ /* 0x000fe20000300000 */
.L_x_9117:
[----:B------:R0:W0:Y:S02]  /*ade0*/  SYNCS.PHASECHK.TRANS64.TRYWAIT P0, [R17+URZ+0x22860], R0 ;  /* 0x02286000110075a7 */ /* 0x000024000800017f */
[----:B0-----:R-:W-:Y:S05]  /*adf0*/  @!P0 NANOSLEEP.SYNCS 0x989680 ;  /* 0x009896800000895d */ /* 0x001fea0003900000 */
[----:B------:R-:W0:Y:S02]  /*ae00*/  @!P0 SYNCS.PHASECHK.TRANS64 P0, [R17+URZ+0x22860], R0 ;  /* 0x02286000110085a7 */ /* 0x000e24000800007f */
[----:B0-----:R-:W-:Y:S05]  /*ae10*/  @!P0 BRA `(.L_x_9117) ;  /* 0xfffffffc00f08947 */ /* 0x001fea000383ffff */
.L_x_9109:
[----:B------:R-:W-:Y:S05]  /*ae20*/  BSYNC B0 ;  /* 0x0000000000007941 */ /* 0x000fea0003800000 */
.L_x_9108:
[----:B------:R-:W-:Y:S05]  /*ae30*/  EXIT ;  /* 0x000000000000794d */ /* 0x000fea0003800000 */
.L_x_9037:
[----:B0-----:R-:W-:-:S04]  /*ae40*/  IMAD.U32 R3, RZ, RZ, UR41 ;  /* 0x00000029ff037e24 */ /* 0x001fc8000f8e00ff */
[----:B------:R0:W1:Y:S03]  /*ae50*/  SYNCS.PHASECHK.TRANS64.TRYWAIT P0, [R3+URZ+0x22800], R0 ;  /* 0x02280000030075a7 */ /* 0x000066000800017f */
[----:B-1----:R-:W-:Y:S05]  /*ae60*/  @!P0 NANOSLEEP.SYNCS 0x989680 ;  /* 0x009896800000895d */ /* 0x002fea0003900000 */
[----:B------:R-:W1:Y:S02]  /*ae70*/  @!P0 SYNCS.PHASECHK.TRANS64 P0, [R3+URZ+0x22800], R0 ;  /* 0x02280000030085a7 */ /* 0x000e64000800007f */
[----:B-1----:R-:W-:Y:S05]  /*ae80*/  @!P0 BRA `(.L_x_9037) ;  /* 0xfffffffc00ec8947 */ /* 0x002fea000383ffff */
[----:B------:R-:W-:Y:S05]  /*ae90*/  BRA `(.L_x_9118) ;  /* 0xffffff60008c7947 */ /* 0x000fea000383ffff */
.L_x_9041:
[----:B-1----:R-:W-:-:S04]  /*aea0*/  IMAD.U32 R3, RZ, RZ, UR22 ;  /* 0x00000016ff037e24 */ /* 0x002fc8000f8e00ff */
[----:B------:R1:W2:Y:S03]  /*aeb0*/  SYNCS.PHASECHK.TRANS64.TRYWAIT P1, [R3+URZ+0x22830], R8 ;  /* 0x02283008030075a7 */ /* 0x0002a6000802017f */
[----:B--2---:R-:W-:Y:S05]  /*aec0*/  @!P1 NANOSLEEP.SYNCS 0x989680 ;  /* 0x009896800000995d */ /* 0x004fea0003900000 */
[----:B------:R-:W2:Y:S02]  /*aed0*/  @!P1 SYNCS.PHASECHK.TRANS64 P1, [R3+URZ+0x22830], R8 ;  /* 0x02283008030095a7 */ /* 0x000ea4000802007f */
[----:B--2---:R-:W-:Y:S05]  /*aee0*/  @!P1 BRA `(.L_x_9041) ;  /* 0xfffffffc00ec9947 */ /* 0x004fea000383ffff */
[----:B------:R-:W-:Y:S05]  /*aef0*/  BRA `(.L_x_9040) ;  /* 0xffffff6000b07947 */ /* 0x000fea000383ffff */
.L_x_9046:
[----:B---3--:R-:W-:-:S04]  /*af00*/  IMAD.U32 R9, RZ, RZ, UR22 ;  /* 0x00000016ff097e24 */ /* 0x008fc8000f8e00ff */
[----:B------:R3:W4:Y:S03]  /*af10*/  SYNCS.PHASECHK.TRANS64.TRYWAIT P1, [R9+URZ+0x22850], R8 ;  /* 0x02285008090075a7 */ /* 0x000726000802017f */
[----:B----4-:R-:W-:Y:S05]  /*af20*/  @!P1 NANOSLEEP.SYNCS 0x989680 ;  /* 0x009896800000995d */ /* 0x010fea0003900000 */
[----:B------:R-:W4:Y:S02]  /*af30*/  @!P1 SYNCS.PHASECHK.TRANS64 P1, [R9+URZ+0x22850], R8 ;  /* 0x02285008090095a7 */ /* 0x000f24000802007f */
[----:B----4-:R-:W-:Y:S05]  /*af40*/  @!P1 BRA `(.L_x_9046) ;  /* 0xfffffffc00ec9947 */ /* 0x010fea000383ffff */
[----:B------:R-:W-:Y:S05]  /*af50*/  BRA `(.L_x_9045) ;  /* 0xffffff7800207947 */ /* 0x000fea000383ffff */
.L_x_9052:
[----:B--2---:R-:W-:Y:S02]  /*af60*/  IMAD.U32 R0, RZ, RZ, UR25 ;  /* 0x00000019ff007e24 */ /* 0x004fe4000f8e00ff */
[----:B------:R-:W-:-:S04]  /*af70*/  IMAD.U32 R3, RZ, RZ, UR26 ;  /* 0x0000001aff037e24 */ /* 0x000fc8000f8e00ff */
[----:B------:R2:W4:Y:S03]  /*af80*/  SYNCS.PHASECHK.TRANS64.TRYWAIT P2, [R0+URZ+0x22830], R3 ;  /* 0x02283003000075a7 */ /* 0x000526000804017f */
[----:B----4-:R-:W-:Y:S05]  /*af90*/  @!P2 NANOSLEEP.SYNCS 0x989680 ;  /* 0x009896800000a95d */ /* 0x010fea0003900000 */
[----:B------:R-:W4:Y:S02]  /*afa0*/  @!P2 SYNCS.PHASECHK.TRANS64 P2, [R0+URZ+0x22830], R3 ;  /* 0x022830030000a5a7 */ /* 0x000f24000804007f */
[----:B----4-:R-:W-:Y:S05]  /*afb0*/  @!P2 BRA `(.L_x_9052) ;  /* 0xfffffffc00e8a947 */ /* 0x010fea000383ffff */
[----:B------:R-:W-:Y:S05]  /*afc0*/  BRA `(.L_x_9051) ;  /* 0xffffff7c00487947 */ /* 0x000fea000383ffff */
.L_x_9057:
[----:B0-----:R-:W-:Y:S01]  /*afd0*/  IMAD.U32 R8, RZ, RZ, UR25 ;  /* 0x00000019ff087e24 */ /* 0x001fe2000f8e00ff */
[----:B------:R-:W-:-:S04]  /*afe0*/  MOV R9, UR26 ;  /* 0x0000001a00097c02 */ /* 0x000fc80008000f00 */
[----:B------:R0:W1:Y:S03]  /*aff0*/  SYNCS.PHASECHK.TRANS64.TRYWAIT P2, [R8+URZ+0x22850], R9 ;  /* 0x02285009080075a7 */ /* 0x000066000804017f */
[----:B-1----:R-:W-:Y:S05]  /*b000*/  @!P2 NANOSLEEP.SYNCS 0x989680 ;  /* 0x009896800000a95d */ /* 0x002fea0003900000 */
[----:B------:R-:W1:Y:S02]  /*b010*/  @!P2 SYNCS.PHASECHK.TRANS64 P2, [R8+URZ+0x22850], R9 ;  /* 0x022850090800a5a7 */ /* 0x000e64000804007f */
[----:B-1----:R-:W-:Y:S05]  /*b020*/  @!P2 BRA `(.L_x_9057) ;  /* 0xfffffffc00e8a947 */ /* 0x002fea000383ffff */
[----:B------:R-:W-:Y:S05]  /*b030*/  BRA `(.L_x_9056) ;  /* 0xffffff9400707947 */ /* 0x000fea000383ffff */
.L_x_9073:
        /* <DEDUP_REMOVED lines=11> */
.L_x_9120:
[----:B------:R-:W-:Y:S05]  /*b0f0*/  BSYNC B0 ;  /* 0x0000000000007941 */ /* 0x000fea0003800000 */
.L_x_9119:
[----:B------:R-:W-:Y:S05]  /*b100*/  BRA `(.L_x_9121) ;  /* 0xffffffd000087947 */ /* 0x000fea000383ffff */
.L_x_9076:
[----:B0-----:R0:W1:Y:S02]  /*b110*/  SYNCS.PHASECHK.TRANS64.TRYWAIT P0, [R22+URZ+0x22840], R3 ;  /* 0x02284003160075a7 */ /* 0x001064000800017f */
[----:B-1----:R-:W-:Y:S05]  /*b120*/  @!P0 NANOSLEEP.SYNCS 0x989680 ;  /* 0x009896800000895d */ /* 0x002fea0003900000 */
[----:B------:R-:W1:Y:S02]  /*b130*/  @!P0 SYNCS.PHASECHK.TRANS64 P0, [R22+URZ+0x22840], R3 ;  /* 0x02284003160085a7 */ /* 0x000e64000800007f */
[----:B-1----:R-:W-:Y:S05]  /*b140*/  @!P0 BRA `(.L_x_9076) ;  /* 0xfffffffc00f08947 */ /* 0x002fea000383ffff */
[----:B------:R-:W-:Y:S05]  /*b150*/  BRA `(.L_x_9122) ;  /* 0xffffffd0008c7947 */ /* 0x000fea000383ffff */
.L_x_9077:
        /* <DEDUP_REMOVED lines=8> */
.L_x_9124:
[----:B------:R-:W-:Y:S05]  /*b1e0*/  BSYNC B0 ;  /* 0x0000000000007941 */ /* 0x000fea0003800000 */
.L_x_9123:
        /* <DEDUP_REMOVED lines=9> */
.L_x_9125:
[----:B------:R-:W-:Y:S01]  /*b280*/  @P2 LEA R7, R4, UR37, 0x1 ;  /* 0x0000002504072c11 */ /* 0x000fe2000f8e08ff */
[----:B------:R-:W-:Y:S02]  /*b290*/  IMAD.MOV.U32 R13, RZ, RZ, R5 ;  /* 0x000000ffff0d7224 */ /* 0x000fe400078e0005 */
[----:B------:R-:W-:Y:S01]  /*b2a0*/  IMAD.MOV.U32 R12, RZ, RZ, 0x1 ;  /* 0x00000001ff0c7424 */ /* 0x000fe200078e00ff */
[----:B------:R-:W-:-:S13]  /*b2b0*/  @P2 LEA R2, P0, R20, R14, 0x1 ;  /* 0x0000000e14022211 */ /* 0x000fda00078008ff */
[----:B------:R-:W-:Y:S05]  /*b2c0*/  WARPSYNC.COLLECTIVE R15, `(.L_x_9126) ;  /* 0x000000000f087348 */ /* 0x000fea0003c00000 */
[----:B------:R0:W1:Y:S02]  /*b2d0*/  SHFL.IDX P6, R14, R13, R12, R11 ;  /* 0x0000000c0d0e7389 */ /* 0x00006400000c000b */
[----:B01----:R-:W-:Y:S01]  /*b2e0*/  ENDCOLLECTIVE ;  /* 0x000000000000791b */ /* 0x003fe20003800000 */
.L_x_9126:
[----:B------:R-:W-:-:S05]  /*b2f0*/  @P2 IMAD.X R3, RZ, RZ, R3, P0 ;  /* 0x000000ffff032224 */ /* 0x000fca00000e0603 */
[----:B------:R-:W-:Y:S01]  /*b300*/  @!PT LDS RZ, [RZ] ;  /* 0x00000000fffff984 */ /* 0x000fe20000000800 */
[----:B------:R-:W-:Y:S01]  /*b310*/  @!PT LDS RZ, [RZ] ;  /* 0x00000000fffff984 */ /* 0x000fe20000000800 */
[----:B------:R-:W-:Y:S01]  /*b320*/  @!PT LDS RZ, [RZ] ;  /* 0x00000000fffff984 */ /* 0x000fe20000000800 */
[----:B------:R0:W-:Y:S01]  /*b330*/  @P2 LDGSTS.E.BYPASS.LTC128B.128 [R7+0x1c400], desc[UR48][R2.64], !P1 ;  /* 0x1c40000002072fae */ /* 0x0001e2000c901d70 */
[----:B------:R-:W-:Y:S01]  /*b340*/  ISETP.GE.AND P2, PT, R34, 0x11, PT ;  /* 0x000000112200780c */ /* 0x000fe20003f46270 */
[----:B------:R-:W-:Y:S02]  /*b350*/  IMAD.MOV.U32 R13, RZ, RZ, R0 ;  /* 0x000000ffff0d7224 */ /* 0x000fe400078e0000 */
[----:B------:R-:W-:-:S10]  /*b360*/  IMAD.MOV.U32 R6, RZ, RZ, R14 ;  /* 0x000000ffff067224 */ /* 0x000fd400078e000e */
[----:B0-----:R-:W-:Y:S05]  /*b370*/  WARPSYNC.COLLECTIVE R15, `(.L_x_9127) ;  /* 0x000000000f087348 */ /* 0x001fea0003c00000 */
[----:B------:R1:W2:Y:S02]  /*b380*/  SHFL.IDX P6, R14, R13, R12, R11 ;  /* 0x0000000c0d0e7389 */ /* 0x0002a400000c000b */
[----:B012---:R-:W-:Y:S01]  /*b390*/  ENDCOLLECTIVE ;  /* 0x000000000000791b */ /* 0x007fe20003800000 */
.L_x_9127:
[----:B------:R-:W-:Y:S01]  /*b3a0*/  @P2 LEA R12, R4, UR37, 0x1 ;  /* 0x00000025040c2c11 */ /* 0x000fe2000f8e08ff */
[----:B------:R-:W-:Y:S01]  /*b3b0*/  IMAD.MOV.U32 R13, RZ, RZ, R5 ;  /* 0x000000ffff0d7224 */ /* 0x000fe200078e0005 */
[----:B------:R-:W-:-:S04]  /*b3c0*/  @P2 LEA R11, P0, R20, R14, 0x1 ;  /* 0x0000000e140b2211 */ /* 0x000fc800078008ff */
[----:B------:R-:W-:Y:S01]  /*b3d0*/  @P2 IADD3.X R6, RZ, R6, RZ, P0, !PT ;  /* 0x00000006ff062210 */ /* 0x000fe200007fe4ff */
[----:B------:R-:W-:Y:S02]  /*b3e0*/  @P2 IMAD.MOV.U32 R2, RZ, RZ, R11 ;  /* 0x000000ffff022224 */ /* 0x000fe400078e000b */
[----:B------:R-:W-:Y:S02]  /*b3f0*/  IMAD.MOV.U32 R11, RZ, RZ, 0x181f ;  /* 0x0000181fff0b7424 */ /* 0x000fe400078e00ff */
[----:B------:R-:W-:-:S05]  /*b400*/  @P2 IMAD.MOV.U32 R3, RZ, RZ, R6 ;  /* 0x000000ffff032224 */ /* 0x000fca00078e0006 */
[----:B------:R-:W-:Y:S01]  /*b410*/  @!PT LDS RZ, [RZ] ;  /* 0x00000000fffff984 */ /* 0x000fe20000000800 */
[----:B------:R-:W-:Y:S01]  /*b420*/  @!PT LDS RZ, [RZ] ;  /* 0x00000000fffff984 */ /* 0x000fe20000000800 */
[----:B------:R-:W-:Y:S01]  /*b430*/  @!PT LDS RZ, [RZ] ;  /* 0x00000000fffff984 */ /* 0x000fe20000000800 */
[----:B------:R0:W-:Y:S01]  /*b440*/  @P2 LDGSTS.E.BYPASS.LTC128B.128 [R12+0x1cc00], desc[UR48][R2.64], !P1 ;  /* 0x1cc00000020c2fae */ /* 0x0001e2000c901d70 */
[----:B------:R-:W-:Y:S01]  /*b450*/  ISETP.GE.AND P2, PT, R34, 0x21, PT ;  /* 0x000000212200780c */ /* 0x000fe20003f46270 */
[----:B0-----:R-:W-:-:S12]  /*b460*/  IMAD.MOV.U32 R12, RZ, RZ, 0x2 ;  /* 0x00000002ff0c7424 */ /* 0x001fd800078e00ff */
[----:B------:R-:W-:Y:S05]  /*b470*/  WARPSYNC.COLLECTIVE R15, `(.L_x_9128) ;  /* 0x000000000f087348 */ /* 0x000fea0003c00000 */
[----:B------:R0:W1:Y:S02]  /*b480*/  SHFL.IDX P6, R14, R13, R12, R11 ;  /* 0x0000000c0d0e7389 */ /* 0x00006400000c000b */
[----:B01----:R-:W-:Y:S01]  /*b490*/  ENDCOLLECTIVE ;  /* 0x000000000000791b */ /* 0x003fe20003800000 */
.L_x_9128:
[----:B------:R-:W-:Y:S02]  /*b4a0*/  IMAD.MOV.U32 R13, RZ, RZ, R0 ;  /* 0x000000ffff0d7224 */ /* 0x000fe400078e0000 */
[----:B------:R-:W-:-:S07]  /*b4b0*/  IMAD.MOV.U32 R9, RZ, RZ, R14 ;  /* 0x000000ffff097224 */ /* 0x000fce00078e000e */
[----:B------:R-:W-:Y:S05]  /*b4c0*/  WARPSYNC.COLLECTIVE R15, `(.L_x_9129) ;  /* 0x000000000f087348 */ /* 0x000fea0003c00000 */
[----:B------:R0:W1:Y:S02]  /*b4d0*/  SHFL.IDX P6, R14, R13, R12, R11 ;  /* 0x0000000c0d0e7389 */ /* 0x00006400000c000b */
[----:B01----:R-:W-:Y:S01]  /*b4e0*/  ENDCOLLECTIVE ;  /* 0x000000000000791b */ /* 0x003fe20003800000 */
.L_x_9129:
[----:B------:R-:W-:Y:S01]  /*b4f0*/  @P2 LEA R12, R4, UR37, 0x1 ;  /* 0x00000025040c2c11 */ /* 0x000fe2000f8e08ff */
[----:B------:R-:W-:Y:S01]  /*b500*/  IMAD.MOV.U32 R13, RZ, RZ, R5 ;  /* 0x000000ffff0d7224 */ /* 0x000fe200078e0005 */
[----:B------:R-:W-:-:S05]  /*b510*/  @P2 LEA R10, P0, R20, R14, 0x1 ;  /* 0x0000000e140a2211 */ /* 0x000fca00078008ff */
[----:B------:R-:W-:Y:S02]  /*b520*/  @P2 IMAD.X R9, RZ, RZ, R9, P0 ;  /* 0x000000ffff092224 */ /* 0x000fe400000e0609 */
[----:B------:R-:W-:Y:S02]  /*b530*/  @P2 IMAD.MOV.U32 R2, RZ, RZ, R10 ;  /* 0x000000ffff022224 */ /* 0x000fe400078e000a */
[----:B------:R-:W-:-:S05]  /*b540*/  @P2 IMAD.MOV.U32 R3, RZ, RZ, R9 ;  /* 0x000000ffff032224 */ /* 0x000fca00078e0009 */
[----:B------:R-:W-:Y:S01]  /*b550*/  @!PT LDS RZ, [RZ] ;  /* 0x00000000fffff984 */ /* 0x000fe20000000800 */
[----:B------:R-:W-:Y:S01]  /*b560*/  @!PT LDS RZ, [RZ] ;  /* 0x00000000fffff984 */ /* 0x000fe20000000800 */
[----:B------:R-:W-:Y:S01]  /*b570*/  @!PT LDS RZ, [RZ] ;  /* 0x00000000fffff984 */ /* 0x000fe20000000800 */
[----:B------:R0:W-:Y:S01]  /*b580*/  @P2 LDGSTS.E.BYPASS.LTC128B.128 [R12+0x1d400], desc[UR48][R2.64], !P1 ;  /* 0x1d400000020c2fae */ /* 0x0001e2000c901d70 */
[----:B------:R-:W-:Y:S01]  /*b590*/  ISETP.GE.AND P2, PT, R34, 0x31, PT ;  /* 0x000000312200780c */ /* 0x000fe20003f46270 */
[----:B0-----:R-:W-:-:S12]  /*b5a0*/  IMAD.MOV.U32 R12, RZ, RZ, 0x3 ;  /* 0x00000003ff0c7424 */ /* 0x001fd800078e00ff */
[----:B------:R-:W-:-:S07]  /*b5b0*/  @P2 LEA R9, R4, UR37, 0x1 ;  /* 0x0000002504092c11 */ /* 0x000fce000f8e08ff */
[----:B------:R-:W-:Y:S05]  /*b5c0*/  WARPSYNC.COLLECTIVE R15, `(.L_x_9130) ;  /* 0x000000000f087348 */ /* 0x000fea0003c00000 */
[----:B------:R0:W1:Y:S02]  /*b5d0*/  SHFL.IDX P6, R14, R13, R12, R11 ;  /* 0x0000000c0d0e7389 */ /* 0x00006400000c000b */
[----:B01----:R-:W-:Y:S01]  /*b5e0*/  ENDCOLLECTIVE ;  /* 0x000000000000791b */ /* 0x003fe20003800000 */
.L_x_9130:
[----:B------:R-:W-:Y:S02]  /*b5f0*/  IMAD.MOV.U32 R13, RZ, RZ, R0 ;  /* 0x000000ffff0d7224 */ /* 0x000fe400078e0000 */
[----:B------:R-:W-:-:S07]  /*b600*/  IMAD.MOV.U32 R7, RZ, RZ, R14 ;  /* 0x000000ffff077224 */ /* 0x000fce00078e000e */
[----:B------:R-:W-:Y:S05]  /*b610*/  WARPSYNC.COLLECTIVE R15, `(.L_x_9131) ;  /* 0x000000000f087348 */ /* 0x000fea0003c00000 */
[----:B------:R0:W1:Y:S02]  /*b620*/  SHFL.IDX P6, R14, R13, R12, R11 ;  /* 0x0000000c0d0e7389 */ /* 0x00006400000c000b */
[----:B01----:R-:W-:Y:S01]  /*b630*/  ENDCOLLECTIVE ;  /* 0x000000000000791b */ /* 0x003fe20003800000 */
.L_x_9131:
[----:B------:R-:W-:Y:S01]  /*b640*/  IMAD.MOV.U32 R13, RZ, RZ, R5 ;  /* 0x000000ffff0d7224 */ /* 0x000fe200078e0005 */
[----:B------:R-:W-:Y:S02]  /*b650*/  MOV R12, 0x4 ;  /* 0x00000004000c7802 */ /* 0x000fe40000000f00 */
[----:B------:R-:W-:-:S13]  /*b660*/  @P2 LEA R8, P0, R20, R14, 0x1 ;  /* 0x0000000e14082211 */ /* 0x000fda00078008ff */
[----:B------:R-:W-:Y:S05]  /*b670*/  WARPSYNC.COLLECTIVE R15, `(.L_x_9132) ;  /* 0x000000000f087348 */ /* 0x000fea0003c00000 */
[----:B------:R0:W1:Y:S02]  /*b680*/  SHFL.IDX P6, R14, R13, R12, R11 ;  /* 0x0000000c0d0e7389 */ /* 0x00006400000c000b */
[----:B01----:R-:W-:Y:S01]  /*b690*/  ENDCOLLECTIVE ;  /* 0x000000000000791b */ /* 0x003fe20003800000 */
.L_x_9132:
        /* <DEDUP_REMOVED lines=13> */
.L_x_9133:
[----:B------:R-:W-:Y:S01]  /*b770*/  @P2 LEA R7, R4, UR37, 0x1 ;  /* 0x0000002504072c11 */ /* 0x000fe2000f8e08ff */
[----:B------:R-:W-:Y:S02]  /*b780*/  IMAD.MOV.U32 R13, RZ, RZ, R5 ;  /* 0x000000ffff0d7224 */ /* 0x000fe400078e0005 */
[----:B------:R-:W-:Y:S01]  /*b790*/  IMAD.MOV.U32 R12, RZ, RZ, 0x5 ;  /* 0x00000005ff0c7424 */ /* 0x000fe200078e00ff */
[----:B------:R-:W-:-:S05]  /*b7a0*/  @P2 LEA R6, P0, R20, R14, 0x1 ;  /* 0x0000000e14062211 */ /* 0x000fca00078008ff */
[----:B------:R-:W-:Y:S02]  /*b7b0*/  @P2 IMAD.X R11, RZ, RZ, R2, P0 ;  /* 0x000000ffff0b2224 */ /* 0x000fe400000e0602 */
[----:B------:R-:W-:Y:S02]  /*b7c0*/  @P2 IMAD.MOV.U32 R2, RZ, RZ, R6 ;  /* 0x000000ffff022224 */ /* 0x000fe400078e0006 */
[----:B------:R-:W-:Y:S02]  /*b7d0*/  @P2 IMAD.MOV.U32 R3, RZ, RZ, R11 ;  /* 0x000000ffff032224 */ /* 0x000fe400078e000b */
[----:B------:R-:W-:-:S03]  /*b7e0*/  IMAD.MOV.U32 R11, RZ, RZ, 0x181f ;  /* 0x0000181fff0b7424 */ /* 0x000fc600078e00ff */
[----:B------:R-:W-:Y:S01]  /*b7f0*/  @!PT LDS RZ, [RZ] ;  /* 0x00000000fffff984 */ /* 0x000fe20000000800 */
[----:B------:R-:W-:Y:S01]  /*b800*/  @!PT LDS RZ, [RZ] ;  /* 0x00000000fffff984 */ /* 0x000fe20000000800 */
[----:B------:R-:W-:Y:S01]  /*b810*/  @!PT LDS RZ, [RZ] ;  /* 0x00000000fffff984 */ /* 0x000fe20000000800 */
[----:B------:R0:W-:Y:S04]  /*b820*/  @P2 LDGSTS.E.BYPASS.LTC128B.128 [R7+0x1e400], desc[UR48][R2.64], !P1 ;  /* 0x1e40000002072fae */ /* 0x0001e8000c901d70 */
[----:B0-----:R-:W-:Y:S05]  /*b830*/  WARPSYNC.COLLECTIVE R15, `(.L_x_9134) ;  /* 0x000000000f087348 */ /* 0x001fea0003c00000 */
[----:B------:R1:W2:Y:S02]  /*b840*/  SHFL.IDX P6, R14, R13, R12, R11 ;  /* 0x0000000c0d0e7389 */ /* 0x0002a400000c000b */
[----:B012---:R-:W-:Y:S01]  /*b850*/  ENDCOLLECTIVE ;  /* 0x000000000000791b */ /* 0x007fe20003800000 */
.L_x_9134:
[----:B------:R-:W-:Y:S02]  /*b860*/  IMAD.MOV.U32 R13, RZ, RZ, R0 ;  /* 0x000000ffff0d7224 */ /* 0x000fe400078e0000 */
[----:B------:R-:W-:-:S07]  /*b870*/  IMAD.MOV.U32 R5, RZ, RZ, R14 ;  /* 0x000000ffff057224 */ /* 0x000fce00078e000e */
[----:B------:R-:W-:Y:S05]  /*b880*/  WARPSYNC.COLLECTIVE R15, `(.L_x_9135) ;  /* 0x000000000f087348 */ /* 0x000fea0003c00000 */
[----:B------:R0:W1:Y:S02]  /*b890*/  SHFL.IDX P6, R14, R13, R12, R11 ;  /* 0x0000000c0d0e7389 */ /* 0x00006400000c000b */
[----:B01----:R-:W-:Y:S01]  /*b8a0*/  ENDCOLLECTIVE ;  /* 0x000000000000791b */ /* 0x003fe20003800000 */
.L_x_9135:
[----:B------:R-:W-:Y:S05]  /*b8b0*/  BRA `(.L_x_9136) ;  /* 0xffffffcc00dc7947 */ /* 0x000fea000383ffff */
.L_x_9081:
[----:B------:R-:W-:Y:S02]  /*b8c0*/  IMAD.MOV.U32 R13, RZ, RZ, R5 ;  /* 0x000000ffff0d7224 */ /* 0x000fe400078e0005 */
[----:B------:R-:W-:Y:S02]  /*b8d0*/  IMAD.MOV.U32 R12, RZ, RZ, RZ ;  /* 0x000000ffff0c7224 */ /* 0x000fe400078e00ff */
[----:B------:R-:W-:Y:S02]  /*b8e0*/  IMAD.MOV.U32 R11, RZ, RZ, 0x181f ;  /* 0x0000181fff0b7424 */ /* 0x000fe400078e00ff */
[----:B------:R-:W-:Y:S02]  /*b8f0*/  IMAD.MOV.U32 R15, RZ, RZ, -0x1 ;  /* 0xffffffffff0f7424 */ /* 0x000fe400078e00ff */
[----:B------:R-:W-:-:S07]  /*b900*/  IMAD.IADD R0, R36, 0x1, R0 ;  /* 0x0000000124007824 */ /* 0x000fce00078e0200 */
[----:B-1----:R-:W-:Y:S05]  /*b910*/  WARPSYNC.COLLECTIVE R15, `(.L_x_9137) ;  /* 0x000000000f087348 */ /* 0x002fea0003c00000 */
[----:B------:R0:W2:Y:S02]  /*b920*/  SHFL.IDX P6, R14, R13, R12, R11 ;  /* 0x0000000c0d0e7389 */ /* 0x0000a400000c000b */
[----:B012---:R-:W-:Y:S01]  /*b930*/  ENDCOLLECTIVE ;  /* 0x000000000000791b */ /* 0x007fe20003800000 */
.L_x_9137:
[C---:B------:R-:W-:Y:S01]  /*b940*/  VIADD R6, R0.reuse, 0x10 ;  /* 0x0000001000067836 */ /* 0x040fe20000000000 */
[----:B------:R-:W-:Y:S01]  /*b950*/  ISETP.GE.AND P0, PT, R0, UR39, PT ;  /* 0x0000002700007c0c */ /* 0x000fe2000bf06270 */
[----:B------:R-:W-:Y:S02]  /*b960*/  IMAD.MOV.U32 R13, RZ, RZ, R4 ;  /* 0x000000ffff0d7224 */ /* 0x000fe400078e0004 */
[----:B------:R-:W-:-:S10]  /*b970*/  IMAD.MOV.U32 R2, RZ, RZ, R14 ;  /* 0x000000ffff027224 */ /* 0x000fd400078e000e */
[----:B------:R-:W-:Y:S05]  /*b980*/  WARPSYNC.COLLECTIVE R15, `(.L_x_9138) ;  /* 0x000000000f087348 */ /* 0x000fea0003c00000 */
[----:B------:R0:W1:Y:S02]  /*b990*/  SHFL.IDX P6, R14, R13, R12, R11 ;  /* 0x0000000c0d0e7389 */ /* 0x00006400000c000b */
[----:B01----:R-:W-:Y:S01]  /*b9a0*/  ENDCOLLECTIVE ;  /* 0x000000000000791b */ /* 0x003fe20003800000 */
.L_x_9138:
        /* <DEDUP_REMOVED lines=8> */
.L_x_9139:
[----:B------:R-:W-:Y:S01]  /*ba30*/  @!PT LDS RZ, [RZ] ;  /* 0x00000000fffff984 */ /* 0x000fe20000000800 */
[----:B------:R-:W-:Y:S01]  /*ba40*/  @!PT LDS RZ, [RZ] ;  /* 0x00000000fffff984 */ /* 0x000fe20000000800 */
[----:B------:R-:W-:Y:S01]  /*ba50*/  @!PT LDS RZ, [RZ] ;  /* 0x00000000fffff984 */ /* 0x000fe20000000800 */
[----:B------:R0:W-:Y:S01]  /*ba60*/  @!P0 LDGSTS.E.BYPASS.LTC128B.128 [R20+0x18400], desc[UR48][R2.64], !P5 ;  /* 0x1840000002148fae */ /* 0x0001e2000e901d70 */
[----:B------:R-:W-:Y:S01]  /*ba70*/  ISETP.GE.AND P0, PT, R6, UR39, PT ;  /* 0x0000002706007c0c */ /* 0x000fe2000bf06270 */
[----:B------:R-:W-:Y:S02]  /*ba80*/  IMAD.MOV.U32 R13, RZ, RZ, R4 ;  /* 0x000000ffff0d7224 */ /* 0x000fe400078e0004 */
[----:B------:R-:W-:-:S10]  /*ba90*/  IMAD.MOV.U32 R6, RZ, RZ, R14 ;  /* 0x000000ffff067224 */ /* 0x000fd400078e000e */
[----:B0-----:R-:W-:Y:S05]  /*baa0*/  WARPSYNC.COLLECTIVE R15, `(.L_x_9140) ;  /* 0x000000000f087348 */ /* 0x001fea0003c00000 */
[----:B------:R1:W2:Y:S02]  /*bab0*/  SHFL.IDX P6, R14, R13, R12, R11 ;  /* 0x0000000c0d0e7389 */ /* 0x0002a400000c000b */
[----:B012---:R-:W-:Y:S01]  /*bac0*/  ENDCOLLECTIVE ;  /* 0x000000000000791b */ /* 0x007fe20003800000 */
.L_x_9140:
[----:B------:R-:W-:Y:S02]  /*bad0*/  IMAD.MOV.U32 R13, RZ, RZ, R5 ;  /* 0x000000ffff0d7224 */ /* 0x000fe400078e0005 */
[----:B------:R-:W-:Y:S01]  /*bae0*/  IMAD.MOV.U32 R12, RZ, RZ, 0x2 ;  /* 0x00000002ff0c7424 */ /* 0x000fe200078e00ff */
[----:B------:R-:W-:-:S13]  /*baf0*/  @!P0 LEA R2, P1, R21, R14, 0x1 ;  /* 0x0000000e15028211 */ /* 0x000fda00078208ff */
[----:B------:R-:W-:Y:S05]  /*bb00*/  WARPSYNC.COLLECTIVE R15, `(.L_x_9141) ;  /* 0x000000000f087348 */ /* 0x000fea0003c00000 */
[----:B------:R0:W1:Y:S02]  /*bb10*/  SHFL.IDX P6, R14, R13, R12, R11 ;  /* 0x0000000c0d0e7389 */ /* 0x00006400000c000b */
[----:B01----:R-:W-:Y:S01]  /*bb20*/  ENDCOLLECTIVE ;  /* 0x000000000000791b */ /* 0x003fe20003800000 */
.L_x_9141:
        /* <DEDUP_REMOVED lines=12> */
.L_x_9142:
[----:B------:R-:W-:Y:S02]  /*bbf0*/  IMAD.MOV.U32 R13, RZ, RZ, R5 ;  /* 0x000000ffff0d7224 */ /* 0x000fe400078e0005 */
[----:B------:R-:W-:Y:S01]  /*bc00*/  IMAD.MOV.U32 R12, RZ, RZ, 0x3 ;  /* 0x00000003ff0c7424 */ /* 0x000fe200078e00ff */
[----:B------:R-:W-:-:S13]  /*bc10*/  @!P0 LEA R2, P1, R21, R14, 0x1 ;  /* 0x0000000e15028211 */ /* 0x000fda00078208ff */
[----:B------:R-:W-:Y:S05]  /*bc20*/  WARPSYNC.COLLECTIVE R15, `(.L_x_9143) ;  /* 0x000000000f087348 */ /* 0x000fea0003c00000 */
[----:B------:R0:W1:Y:S02]  /*bc30*/  SHFL.IDX P6, R14, R13, R12, R11 ;  /* 0x0000000c0d0e7389 */ /* 0x00006400000c000b */
[----:B01----:R-:W-:Y:S01]  /*bc40*/  ENDCOLLECTIVE ;  /* 0x000000000000791b */ /* 0x003fe20003800000 */
.L_x_9143:
[----:B------:R-:W-:Y:S02]  /*bc50*/  @!P0 IMAD.X R3, RZ, RZ, R6, P1 ;  /* 0x000000ffff038224 */ /* 0x000fe400008e0606 */
[----:B------:R-:W-:-:S03]  /*bc60*/  VIADD R6, R0, 0x30 ;  /* 0x0000003000067836 */ /* 0x000fc60000000000 */
[----:B------:R-:W-:Y:S01]  /*bc70*/  @!PT LDS RZ, [RZ] ;  /* 0x00000000fffff984 */ /* 0x000fe20000000800 */
[----:B------:R-:W-:Y:S01]  /*bc80*/  @!PT LDS RZ, [RZ] ;  /* 0x00000000fffff984 */ /* 0x000fe20000000800 */
[----:B------:R-:W-:Y:S01]  /*bc90*/  @!PT LDS RZ, [RZ] ;  /* 0x00000000fffff984 */ /* 0x000fe20000000800 */
[----:B------:R0:W-:Y:S02]  /*bca0*/  @!P0 LDGSTS.E.BYPASS.LTC128B.128 [R20+0x19400], desc[UR48][R2.64], !P5 ;  /* 0x1940000002148fae */ /* 0x0001e4000e901d70 */
[----:B------:R-:W-:Y:S02]  /*bcb0*/  ISETP.GE.AND P0, PT, R6, UR39, PT ;  /* 0x0000002706007c0c */ /* 0x000fe4000bf06270 */
[----:B------:R-:W-:Y:S01]  /*bcc0*/  MOV R13, R4 ;  /* 0x00000004000d7202 */ /* 0x000fe20000000f00 */
[----:B------:R-:W-:-:S10]  /*bcd0*/  IMAD.MOV.U32 R6, RZ, RZ, R14 ;  /* 0x000000ffff067224 */ /* 0x000fd400078e000e */
[----:B0-----:R-:W-:Y:S05]  /*bce0*/  WARPSYNC.COLLECTIVE R15, `(.L_x_9144) ;  /* 0x000000000f087348 */ /* 0x001fea0003c00000 */
[----:B------:R1:W2:Y:S02]  /*bcf0*/  SHFL.IDX P6, R14, R13, R12, R11 ;  /* 0x0000000c0d0e7389 */ /* 0x0002a400000c000b */
[----:B012---:R-:W-:Y:S01]  /*bd00*/  ENDCOLLECTIVE ;  /* 0x000000000000791b */ /* 0x007fe20003800000 */
.L_x_9144:
[----:B------:R-:W-:Y:S02]  /*bd10*/  IMAD.MOV.U32 R13, RZ, RZ, R5 ;  /* 0x000000ffff0d7224 */ /* 0x000fe400078e0005 */
[----:B------:R-:W-:Y:S01]  /*bd20*/  IMAD.MOV.U32 R12, RZ, RZ, 0x4 ;  /* 0x00000004ff0c7424 */ /* 0x000fe200078e00ff */
[----:B------:R-:W-:-:S13]  /*bd30*/  @!P0 LEA R2, P1, R21, R14, 0x1 ;  /* 0x0000000e15028211 */ /* 0x000fda00078208ff */
[----:B------:R-:W-:Y:S05]  /*bd40*/  WARPSYNC.COLLECTIVE R15, `(.L_x_9145) ;  /* 0x000000000f087348 */ /* 0x000fea0003c00000 */
[----:B------:R0:W1:Y:S02]  /*bd50*/  SHFL.IDX P6, R14, R13, R12, R11 ;  /* 0x0000000c0d0e7389 */ /* 0x00006400000c000b */
[----:B01----:R-:W-:Y:S01]  /*bd60*/  ENDCOLLECTIVE ;  /* 0x000000000000791b */ /* 0x003fe20003800000 */
.L_x_9145:
        /* <DEDUP_REMOVED lines=12> */
.L_x_9146:
[----:B------:R-:W-:Y:S02]  /*be30*/  IMAD.MOV.U32 R13, RZ, RZ, R5 ;  /* 0x000000ffff0d7224 */ /* 0x000fe400078e0005 */
[----:B------:R-:W-:Y:S01]  /*be40*/  IMAD.MOV.U32 R12, RZ, RZ, 0x5 ;  /* 0x00000005ff0c7424 */ /* 0x000fe200078e00ff */
[----:B------:R-:W-:-:S13]  /*be50*/  @!P0 LEA R2, P1, R21, R14, 0x1 ;  /* 0x0000000e15028211 */ /* 0x000fda00078208ff */
[----:B------:R-:W-:Y:S05]  /*be60*/  WARPSYNC.COLLECTIVE R15, `(.L_x_9147) ;  /* 0x000000000f087348 */ /* 0x000fea0003c00000 */
[----:B------:R0:W1:Y:S02]  /*be70*/  SHFL.IDX P6, R14, R13, R12, R11 ;  /* 0x0000000c0d0e7389 */ /* 0x00006400000c000b */
[----:B01----:R-:W-:Y:S01]  /*be80*/  ENDCOLLECTIVE ;  /* 0x000000000000791b */ /* 0x003fe20003800000 */
.L_x_9147:
        /* <DEDUP_REMOVED lines=12> */
.L_x_9148:
[----:B------:R-:W-:Y:S02]  /*bf50*/  IMAD.MOV.U32 R13, RZ, RZ, R5 ;  /* 0x000000ffff0d7224 */ /* 0x000fe400078e0005 */
[----:B------:R-:W-:Y:S01]  /*bf60*/  IMAD.MOV.U32 R12, RZ, RZ, 0x6 ;  /* 0x00000006ff0c7424 */ /* 0x000fe200078e00ff */
[----:B------:R-:W-:-:S13]  /*bf70*/  @!P0 LEA R2, P1, R21, R14, 0x1 ;  /* 0x0000000e15028211 */ /* 0x000fda00078208ff */
[----:B------:R-:W-:Y:S05]  /*bf80*/  WARPSYNC.COLLECTIVE R15, `(.L_x_9149) ;  /* 0x000000000f087348 */ /* 0x000fea0003c00000 */
[----:B------:R0:W1:Y:S02]  /*bf90*/  SHFL.IDX P6, R14, R13, R12, R11 ;  /* 0x0000000c0d0e7389 */ /* 0x00006400000c000b */
[----:B01----:R-:W-:Y:S01]  /*bfa0*/  ENDCOLLECTIVE ;  /* 0x000000000000791b */ /* 0x003fe20003800000 */
.L_x_9149:
        /* <DEDUP_REMOVED lines=12> */
.L_x_9150:
[----:B------:R-:W-:Y:S02]  /*c070*/  IMAD.MOV.U32 R13, RZ, RZ, R5 ;  /* 0x000000ffff0d7224 */ /* 0x000fe400078e0005 */
[----:B------:R-:W-:Y:S01]  /*c080*/  IMAD.MOV.U32 R12, RZ, RZ, 0x7 ;  /* 0x00000007ff0c7424 */ /* 0x000fe200078e00ff */
[----:B------:R-:W-:-:S13]  /*c090*/  @!P0 LEA R2, P1, R21, R14, 0x1 ;  /* 0x0000000e15028211 */ /* 0x000fda00078208ff */
[----:B------:R-:W-:Y:S05]  /*c0a0*/  WARPSYNC.COLLECTIVE R15, `(.L_x_9151) ;  /* 0x000000000f087348 */ /* 0x000fea0003c00000 */
[----:B------:R0:W1:Y:S02]  /*c0b0*/  SHFL.IDX P6, R14, R13, R12, R11 ;  /* 0x0000000c0d0e7389 */ /* 0x00006400000c000b */
[----:B01----:R-:W-:Y:S01]  /*c0c0*/  ENDCOLLECTIVE ;  /* 0x000000000000791b */ /* 0x003fe20003800000 */
.L_x_9151:
[----:B------:R-:W-:-:S05]  /*c0d0*/  @!P0 IMAD.X R3, RZ, RZ, R6, P1 ;  /* 0x000000ffff038224 */ /* 0x000fca00008e0606 */
        /* <DEDUP_REMOVED lines=9> */
.L_x_9152:
[----:B------:R-:W-:Y:S05]  /*c170*/  BRA `(.L_x_9153) ;  /* 0xffffffcc00e87947 */ /* 0x000fea000383ffff */
.L_x_9083:
[----:B0-----:R-:W-:-:S04]  /*c180*/  IMAD.U32 R3, RZ, RZ, UR37 ;  /* 0x00000025ff037e24 */ /* 0x001fc8000f8e00ff */
[----:B------:R0:W2:Y:S03]  /*c190*/  SYNCS.PHASECHK.TRANS64.TRYWAIT P0, [R3+URZ+0x22820], R0 ;  /* 0x02282000030075a7 */ /* 0x0000a6000800017f */
[----:B--2---:R-:W-:Y:S05]  /*c1a0*/  @!P0 NANOSLEEP.SYNCS 0x989680 ;  /* 0x009896800000895d */ /* 0x004fea0003900000 */
[----:B------:R-:W2:Y:S02]  /*c1b0*/  @!P0 SYNCS.PHASECHK.TRANS64 P0, [R3+URZ+0x22820], R0 ;  /* 0x02282000030085a7 */ /* 0x000ea4000800007f */
[----:B--2---:R-:W-:Y:S05]  /*c1c0*/  @!P0 BRA `(.L_x_9083) ;  /* 0xfffffffc00ec8947 */ /* 0x004fea000383ffff */
[----:B------:R-:W-:Y:S05]  /*c1d0*/  BRA `(.L_x_9154) ;  /* 0xffffffd0001c7947 */ /* 0x000fea000383ffff */
.L_x_9086:
[----:B0-----:R0:W2:Y:S02]  /*c1e0*/  SYNCS.PHASECHK.TRANS64.TRYWAIT P0, [R22+URZ+0x22860], R3 ;  /* 0x02286003160075a7 */ /* 0x0010a4000800017f */
[----:B--2---:R-:W-:Y:S05]  /*c1f0*/  @!P0 NANOSLEEP.SYNCS 0x989680 ;  /* 0x009896800000895d */ /* 0x004fea0003900000 */
[----:B------:R-:W2:Y:S02]  /*c200*/  @!P0 SYNCS.PHASECHK.TRANS64 P0, [R22+URZ+0x22860], R3 ;  /* 0x02286003160085a7 */ /* 0x000ea4000800007f */
[----:B--2---:R-:W-:Y:S05]  /*c210*/  @!P0 BRA `(.L_x_9086) ;  /* 0xfffffffc00f08947 */ /* 0x004fea000383ffff */
[----:B------:R-:W-:Y:S05]  /*c220*/  BRA `(.L_x_9155) ;  /* 0xffffffd0002c7947 */ /* 0x000fea000383ffff */
.L_x_9087:
        /* <DEDUP_REMOVED lines=8> */
.L_x_9157:
[----:B------:R-:W-:Y:S05]  /*c2b0*/  BSYNC B0 ;  /* 0x0000000000007941 */ /* 0x000fea0003800000 */
.L_x_9156:
[----:B------:R-:W0:Y:S01]  /*c2c0*/  S2R R4, SR_TID.X ;  /* 0x0000000000047919 */ /* 0x000e220000002100 */
[----:B------:R-:W-:Y:S01]  /*c2d0*/  IMAD.MOV.U32 R13, RZ, RZ, R8 ;  /* 0x000000ffff0d7224 */ /* 0x000fe200078e0008 */
[----:B------:R-:W-:Y:S01]  /*c2e0*/  LOP3.LUT P3, RZ, R35, 0x4, RZ, 0xc0, !PT ;  /* 0x0000000423ff7812 */ /* 0x000fe2000786c0ff */
[----:B------:R-:W-:Y:S01]  /*c2f0*/  IMAD.MOV.U32 R12, RZ, RZ, RZ ;  /* 0x000000ffff0c7224 */ /* 0x000fe200078e00ff */
[C---:B------:R-:W-:Y:S01]  /*c300*/  LOP3.LUT P2, RZ, R16.reuse, 0x80000000, RZ, 0xc0, !PT ;  /* 0x8000000010ff7812 */ /* 0x040fe2000784c0ff */
[----:B------:R-:W-:Y:S01]  /*c310*/  IMAD.MOV.U32 R11, RZ, RZ, 0x181f ;  /* 0x0000181fff0b7424 */ /* 0x000fe200078e00ff */
[C---:B------:R-:W-:Y:S01]  /*c320*/  LOP3.LUT P1, RZ, R16.reuse, 0x4000000, RZ, 0xc0, !PT ;  /* 0x0400000010ff7812 */ /* 0x040fe2000782c0ff */
[----:B------:R-:W-:Y:S01]  /*c330*/  IMAD.MOV.U32 R15, RZ, RZ, -0x1 ;  /* 0xffffffffff0f7424 */ /* 0x000fe200078e00ff */
[----:B------:R-:W-:Y:S01]  /*c340*/  LOP3.LUT P4, RZ, R16, 0x200000, RZ, 0xc0, !PT ;  /* 0x0020000010ff7812 */ /* 0x000fe2000788c0ff */
[----:B------:R-:W-:Y:S01]  /*c350*/  IMAD.MOV.U32 R3, RZ, RZ, R14 ;  /* 0x000000ffff037224 */ /* 0x000fe200078e000e */
[----:B------:R-:W-:-:S11]  /*c360*/  LEA R6, R6, UR37, 0x1 ;  /* 0x0000002506067c11 */ /* 0x000fd6000f8e08ff */
[----:B0-----:R-:W-:Y:S05]  /*c370*/  WARPSYNC.COLLECTIVE R15, `(.L_x_9158) ;  /* 0x000000000f087348 */ /* 0x001fea0003c00000 */
[----:B------:R1:W2:Y:S02]  /*c380*/  SHFL.IDX P6, R14, R13, R12, R11 ;  /* 0x0000000c0d0e7389 */ /* 0x0002a400000c000b */
[----:B012---:R-:W-:Y:S01]  /*c390*/  ENDCOLLECTIVE ;  /* 0x000000000000791b */ /* 0x007fe20003800000 */
.L_x_9158:
[----:B------:R-:W-:Y:S01]  /*c3a0*/  LOP3.LUT P5, RZ, R16, 0x40000, RZ, 0xc0, !PT ;  /* 0x0004000010ff7812 */ /* 0x000fe200078ac0ff */
        /* <DEDUP_REMOVED lines=8> */
.L_x_9159:
[----:B------:R-:W-:-:S04]  /*c430*/  SHF.L.U32 R0, R4, 0x1, RZ ;  /* 0x0000000104007819 */ /* 0x000fc800000006ff */
[----:B------:R-:W-:-:S05]  /*c440*/  IADD3 R2, P0, R2, R0, RZ ;  /* 0x0000000002027210 */ /* 0x000fca0007f1e0ff */
[----:B------:R-:W-:Y:S02]  /*c450*/  IMAD.X R3, RZ, RZ, R3, P0 ;  /* 0x000000ffff037224 */ /* 0x000fe400000e0603 */
[----:B------:R-:W-:-:S03]  /*c460*/  IMAD.MOV.U32 R13, RZ, RZ, R8 ;  /* 0x000000ffff0d7224 */ /* 0x000fc600078e0008 */
[----:B------:R-:W-:Y:S01]  /*c470*/  @!PT LDS RZ, [RZ] ;  /* 0x00000000fffff984 */ /* 0x000fe20000000800 */
[----:B------:R-:W-:Y:S01]  /*c480*/  @!PT LDS RZ, [RZ] ;  /* 0x00000000fffff984 */ /* 0x000fe20000000800 */
[----:B------:R-:W-:Y:S01]  /*c490*/  @!PT LDS RZ, [RZ] ;  /* 0x00000000fffff984 */ /* 0x000fe20000000800 */
[----:B------:R-:W-:Y:S01]  /*c4a0*/  LDGSTS.E.BYPASS.LTC128B.128 [R6+0x400], desc[UR48][R2.64], !P3 ;  /* 0x0040000002067fae */ /* 0x000fe2000d901d70 */
[----:B------:R-:W-:-:S03]  /*c4b0*/  LOP3.LUT P3, RZ, R35, 0x2, RZ, 0xc0, !PT ;  /* 0x0000000223ff7812 */ /* 0x000fc6000786c0ff */
[----:B------:R-:W-:Y:S01]  /*c4c0*/  LDGSTS.E.BYPASS.LTC128B.128 [R6+0x3400], desc[UR48][R2.64+0x80], !P2 ;  /* 0x0340008002067fae */ /* 0x000fe2000d101d70 */
[----:B------:R-:W-:-:S03]  /*c4d0*/  LOP3.LUT P2, RZ, R16, 0x40000000, RZ, 0xc0, !PT ;  /* 0x4000000010ff7812 */ /* 0x000fc6000784c0ff */
        /* <DEDUP_REMOVED lines=8> */
.L_x_9160:
[----:B------:R-:W-:Y:S02]  /*c560*/  IMAD.MOV.U32 R13, RZ, RZ, R7 ;  /* 0x000000ffff0d7224 */ /* 0x000fe400078e0007 */
[----:B------:R-:W-:Y:S02]  /*c570*/  IMAD.MOV.U32 R12, RZ, RZ, 0x2 ;  /* 0x00000002ff0c7424 */ /* 0x000fe400078e00ff */
[----:B------:R-:W-:-:S07]  /*c580*/  IMAD.MOV.U32 R2, RZ, RZ, R14 ;  /* 0x000000ffff027224 */ /* 0x000fce00078e000e */
[----:B------:R-:W-:Y:S05]  /*c590*/  WARPSYNC.COLLECTIVE R15, `(.L_x_9161) ;  /* 0x000000000f087348 */ /* 0x000fea0003c00000 */
[----:B------:R0:W1:Y:S02]  /*c5a0*/  SHFL.IDX P6, R14, R13, R12, R11 ;  /* 0x0000000c0d0e7389 */ /* 0x00006400000c000b */
[----:B01----:R-:W-:Y:S01]  /*c5b0*/  ENDCOLLECTIVE ;  /* 0x000000000000791b */ /* 0x003fe20003800000 */
.L_x_9161:
[----:B------:R-:W-:-:S05]  /*c5c0*/  IADD3 R2, P0, R2, R0, RZ ;  /* 0x0000000002027210 */ /* 0x000fca0007f1e0ff */
[----:B------:R-:W-:-:S05]  /*c5d0*/  IMAD.X R3, RZ, RZ, R3, P0 ;  /* 0x000000ffff037224 */ /* 0x000fca00000e0603 */
[----:B------:R-:W-:Y:S01]  /*c5e0*/  @!PT LDS RZ, [RZ] ;  /* 0x00000000fffff984 */ /* 0x000fe20000000800 */
[----:B------:R-:W-:Y:S01]  /*c5f0*/  @!PT LDS RZ, [RZ] ;  /* 0x00000000fffff984 */ /* 0x000fe20000000800 */
[----:B------:R-:W-:Y:S01]  /*c600*/  @!PT LDS RZ, [RZ] ;  /* 0x00000000fffff984 */ /* 0x000fe20000000800 */
[----:B------:R-:W-:Y:S01]  /*c610*/  LDGSTS.E.BYPASS.LTC128B.128 [R6+0xc00], desc[UR48][R2.64], !P3 ;  /* 0x00c0000002067fae */ /* 0x000fe2000d901d70 */
[----:B------:R-:W-:Y:S01]  /*c620*/  IMAD.MOV.U32 R13, RZ, RZ, R8 ;  /* 0x000000ffff0d7224 */ /* 0x000fe200078e0008 */
[----:B------:R-:W-:Y:S02]  /*c630*/  LOP3.LUT P3, RZ, R35, 0x1, RZ, 0xc0, !PT ;  /* 0x0000000123ff7812 */ /* 0x000fe4000786c0ff */
        /* <DEDUP_REMOVED lines=10> */
.L_x_9162:
[----:B------:R-:W-:Y:S02]  /*c6e0*/  IMAD.MOV.U32 R13, RZ, RZ, R7 ;  /* 0x000000ffff0d7224 */ /* 0x000fe400078e0007 */
[----:B------:R-:W-:Y:S02]  /*c6f0*/  IMAD.MOV.U32 R12, RZ, RZ, 0x3 ;  /* 0x00000003ff0c7424 */ /* 0x000fe400078e00ff */
[----:B------:R-:W-:-:S07]  /*c700*/  IMAD.MOV.U32 R2, RZ, RZ, R14 ;  /* 0x000000ffff027224 */ /* 0x000fce00078e000e */
[----:B------:R-:W-:Y:S05]  /*c710*/  WARPSYNC.COLLECTIVE R15, `(.L_x_9163) ;  /* 0x000000000f087348 */ /* 0x000fea0003c00000 */
[----:B------:R0:W1:Y:S02]  /*c720*/  SHFL.IDX P6, R14, R13, R12, R11 ;  /* 0x0000000c0d0e7389 */ /* 0x00006400000c000b */
[----:B01----:R-:W-:Y:S01]  /*c730*/  ENDCOLLECTIVE ;  /* 0x000000000000791b */ /* 0x003fe20003800000 */
.L_x_9163:
[----:B------:R-:W-:-:S05]  /*c740*/  IADD3 R2, P0, R2, R0, RZ ;  /* 0x0000000002027210 */ /* 0x000fca0007f1e0ff */
[----:B------:R-:W-:-:S05]  /*c750*/  IMAD.X R3, RZ, RZ, R3, P0 ;  /* 0x000000ffff037224 */ /* 0x000fca00000e0603 */
[----:B------:R-:W-:Y:S01]  /*c760*/  @!PT LDS RZ, [RZ] ;  /* 0x00000000fffff984 */ /* 0x000fe20000000800 */
[----:B------:R-:W-:Y:S01]  /*c770*/  @!PT LDS RZ, [RZ] ;  /* 0x00000000fffff984 */ /* 0x000fe20000000800 */
[----:B------:R-:W-:Y:S01]  /*c780*/  @!PT LDS RZ, [RZ] ;  /* 0x00000000fffff984 */ /* 0x000fe20000000800 */
[----:B------:R-:W-:Y:S01]  /*c790*/  LDGSTS.E.BYPASS.LTC128B.128 [R6+0x1400], desc[UR48][R2.64], !P3 ;  /* 0x0140000002067fae */ /* 0x000fe2000d901d70 */
[----:B------:R-:W-:Y:S01]  /*c7a0*/  IMAD.MOV.U32 R13, RZ, RZ, R8 ;  /* 0x000000ffff0d7224 */ /* 0x000fe200078e0008 */
[C---:B------:R-:W-:Y:S02]  /*c7b0*/  LOP3.LUT P3, RZ, R16.reuse, 0x10000000, RZ, 0xc0, !PT ;  /* 0x1000000010ff7812 */ /* 0x040fe4000786c0ff */
        /* <DEDUP_REMOVED lines=10> */
.L_x_9164:
[----:B------:R-:W-:Y:S02]  /*c860*/  IMAD.MOV.U32 R13, RZ, RZ, R7 ;  /* 0x000000ffff0d7224 */ /* 0x000fe400078e0007 */
[----:B------:R-:W-:Y:S01]  /*c870*/  IMAD.MOV.U32 R12, RZ, RZ, 0x4 ;  /* 0x00000004ff0c7424 */ /* 0x000fe200078e00ff */
[----:B------:R-:W-:-:S07]  /*c880*/  MOV R2, R14 ;  /* 0x0000000e00027202 */ /* 0x000fce0000000f00 */
[----:B------:R-:W-:Y:S05]  /*c890*/  WARPSYNC.COLLECTIVE R15, `(.L_x_9165) ;  /* 0x000000000f087348 */ /* 0x000fea0003c00000 */
[----:B------:R0:W1:Y:S02]  /*c8a0*/  SHFL.IDX P6, R14, R13, R12, R11 ;  /* 0x0000000c0d0e7389 */ /* 0x00006400000c000b */
[----:B01----:R-:W-:Y:S01]  /*c8b0*/  ENDCOLLECTIVE ;  /* 0x000000000000791b */ /* 0x003fe20003800000 */
.L_x_9165:
[----:B------:R-:W-:-:S05]  /*c8c0*/  IADD3 R2, P0, R2, R0, RZ ;  /* 0x0000000002027210 */ /* 0x000fca0007f1e0ff */
[----:B------:R-:W-:-:S05]  /*c8d0*/  IMAD.X R3, RZ, RZ, R3, P0 ;  /* 0x000000ffff037224 */ /* 0x000fca00000e0603 */
[----:B------:R-:W-:Y:S01]  /*c8e0*/  @!PT LDS RZ, [RZ] ;  /* 0x00000000fffff984 */ /* 0x000fe20000000800 */
[----:B------:R-:W-:Y:S01]  /*c8f0*/  @!PT LDS RZ, [RZ] ;  /* 0x00000000fffff984 */ /* 0x000fe20000000800 */
[----:B------:R-:W-:Y:S01]  /*c900*/  @!PT LDS RZ, [RZ] ;  /* 0x00000000fffff984 */ /* 0x000fe20000000800 */
[----:B------:R-:W-:Y:S01]  /*c910*/  LDGSTS.E.BYPASS.LTC128B.128 [R6+0x1c00], desc[UR48][R2.64], !P3 ;  /* 0x01c0000002067fae */ /* 0x000fe2000d901d70 */
[C---:B------:R-:W-:Y:S01]  /*c920*/  LOP3.LUT P3, RZ, R16.reuse, 0x20000, RZ, 0xc0, !PT ;  /* 0x0002000010ff7812 */ /* 0x040fe2000786c0ff */
[----:B------:R-:W-:Y:S02]  /*c930*/  IMAD.MOV.U32 R13, RZ, RZ, R8 ;  /* 0x000000ffff0d7224 */ /* 0x000fe400078e0008 */
[----:B------:R-:W-:Y:S01]  /*c940*/  LDGSTS.E.BYPASS.LTC128B.128 [R6+0x4c00], desc[UR48][R2.64+0x80], !P2 ;  /* 0x04c0008002067fae */ /* 0x000fe2000d101d70 */
[----:B------:R-:W-:-:S03]  /*c950*/  LOP3.LUT P2, RZ, R16, 0x10000, RZ, 0xc0, !PT ;  /* 0x0001000010ff7812 */ /* 0x000fc6000784c0ff */
[----:B------:R-:W-:Y:S01]  /*c960*/  LDGSTS.E.BYPASS.LTC128B.128 [R6+0x7c00], desc[UR48][R2.64+0x100], !P1 ;  /* 0x07c0010002067fae */ /* 0x000fe2000c901d70 */
[----:B------:R-:W-:-:S03]  /*c970*/  LOP3.LUT P1, RZ, R16, 0x8000, RZ, 0xc0, !PT ;  /* 0x0000800010ff7812 */ /* 0x000fc6000782c0ff */
[----:B------:R0:W-:Y:S02]  /*c980*/  LDGSTS.E.BYPASS.LTC128B.128 [R6+0xac00], desc[UR48][R2.64+0x180], !P5 ;  /* 0x0ac0018002067fae */ /* 0x0001e4000e901d70 */
[----:B0-----:R-:W-:-:S08]  /*c990*/  IMAD.MOV.U32 R3, RZ, RZ, R14 ;  /* 0x000000ffff037224 */ /* 0x001fd000078e000e */
[----:B------:R-:W-:Y:S05]  /*c9a0*/  WARPSYNC.COLLECTIVE R15, `(.L_x_9166) ;  /* 0x000000000f087348 */ /* 0x000fea0003c00000 */
[----:B------:R0:W1:Y:S02]  /*c9b0*/  SHFL.IDX P6, R14, R13, R12, R11 ;  /* 0x0000000c0d0e7389 */ /* 0x00006400000c000b */
[----:B01----:R-:W-:Y:S01]  /*c9c0*/  ENDCOLLECTIVE ;  /* 0x000000000000791b */ /* 0x003fe20003800000 */
.L_x_9166:
[----:B------:R-:W-:Y:S02]  /*c9d0*/  IMAD.MOV.U32 R13, RZ, RZ, R7 ;  /* 0x000000ffff0d7224 */ /* 0x000fe400078e0007 */
[----:B------:R-:W-:Y:S02]  /*c9e0*/  IMAD.MOV.U32 R12, RZ, RZ, 0x5 ;  /* 0x00000005ff0c7424 */ /* 0x000fe400078e00ff */
[----:B------:R-:W-:-:S07]  /*c9f0*/  IMAD.MOV.U32 R2, RZ, RZ, R14 ;  /* 0x000000ffff027224 */ /* 0x000fce00078e000e */
[----:B------:R-:W-:Y:S05]  /*ca00*/  WARPSYNC.COLLECTIVE R15, `(.L_x_9167) ;  /* 0x000000000f087348 */ /* 0x000fea0003c00000 */
[----:B------:R0:W1:Y:S02]  /*ca10*/  SHFL.IDX P6, R14, R13, R12, R11 ;  /* 0x0000000c0d0e7389 */ /* 0x00006400000c000b */
[----:B01----:R-:W-:Y:S01]  /*ca20*/  ENDCOLLECTIVE ;  /* 0x000000000000791b */ /* 0x003fe20003800000 */
.L_x_9167:
        /* <DEDUP_REMOVED lines=9> */
[----:B------:R-:W-:-:S03]  /*cac0*/  IMAD.MOV.U32 R7, RZ, RZ, R14 ;  /* 0x000000ffff077224 */ /* 0x000fc600078e000e */
[----:B------:R0:W-:Y:S04]  /*cad0*/  LDGSTS.E.BYPASS.LTC128B.128 [R6+0xb400], desc[UR48][R2.64+0x180], !P1 ;  /* 0x0b40018002067fae */ /* 0x0001e8000c901d70 */
[----:B0-----:R-:W-:Y:S05]  /*cae0*/  WARPSYNC.COLLECTIVE R15, `(.L_x_9168) ;  /* 0x000000000f087348 */ /* 0x001fea0003c00000 */
[----:B------:R1:W2:Y:S02]  /*caf0*/  SHFL.IDX P6, R14, R13, R12, R11 ;  /* 0x0000000c0d0e7389 */ /* 0x0002a400000c000b */
[----:B012---:R-:W-:Y:S01]  /*cb00*/  ENDCOLLECTIVE ;  /* 0x000000000000791b */ /* 0x007fe20003800000 */
.L_x_9168:
[----:B------:R-:W-:Y:S05]  /*cb10*/  BRA `(.L_x_9169) ;  /* 0xffffffcc00e87947 */ /* 0x000fea000383ffff */
.L_x_9093:
[----:B0-----:R0:W1:Y:S02]  /*cb20*/  SYNCS.PHASECHK.TRANS64.TRYWAIT P0, [R18+URZ+0x22840], R26 ;  /* 0x0228401a120075a7 */ /* 0x001064000800017f */
[----:B-1----:R-:W-:Y:S05]  /*cb30*/  @!P0 NANOSLEEP.SYNCS 0x989680 ;  /* 0x009896800000895d */ /* 0x002fea0003900000 */
[----:B------:R-:W1:Y:S02]  /*cb40*/  @!P0 SYNCS.PHASECHK.TRANS64 P0, [R18+URZ+0x22840], R26 ;  /* 0x0228401a120085a7 */ /* 0x000e64000800007f */
[----:B-1----:R-:W-:Y:S05]  /*cb50*/  @!P0 BRA `(.L_x_9093) ;  /* 0xfffffffc00f08947 */ /* 0x002fea000383ffff */
[----:B------:R-:W-:Y:S05]  /*cb60*/  BRA `(.L_x_9170) ;  /* 0xffffffd000f47947 */ /* 0x000fea000383ffff */
.L_x_9094:
        /* <DEDUP_REMOVED lines=8> */
.L_x_9172:
[----:B------:R-:W-:Y:S05]  /*cbf0*/  BSYNC B1 ;  /* 0x0000000000017941 */ /* 0x000fea0003800000 */
.L_x_9171:
[----:B------:R-:W-:Y:S01]  /*cc00*/  IMAD.MOV.U32 R13, RZ, RZ, R21 ;  /* 0x000000ffff0d7224 */ /* 0x000fe200078e0015 */
[----:B------:R-:W-:Y:S01]  /*cc10*/  MOV R12, RZ ;  /* 0x000000ff000c7202 */ /* 0x000fe20000000f00 */
[----:B------:R-:W-:Y:S01]  /*cc20*/  IMAD.MOV.U32 R11, RZ, RZ, 0x181f ;  /* 0x0000181fff0b7424 */ /* 0x000fe200078e00ff */
[----:B------:R-:W-:Y:S01]  /*cc30*/  LEA R22, R22, UR37, 0x1 ;  /* 0x0000002516167c11 */ /* 0x000fe2000f8e08ff */
[----:B------:R-:W-:Y:S02]  /*cc40*/  IMAD.MOV.U32 R15, RZ, RZ, -0x1 ;  /* 0xffffffffff0f7424 */ /* 0x000fe400078e00ff */
[----:B------:R-:W-:-:S07]  /*cc50*/  IMAD.MOV.U32 R3, RZ, RZ, R14 ;  /* 0x000000ffff037224 */ /* 0x000fce00078e000e */
[----:B------:R-:W-:Y:S05]  /*cc60*/  WARPSYNC.COLLECTIVE R15, `(.L_x_9173) ;  /* 0x000000000f087348 */ /* 0x000fea0003c00000 */
[----:B------:R0:W1:Y:S02]  /*cc70*/  SHFL.IDX P6, R14, R13, R12, R11 ;  /* 0x0000000c0d0e7389 */ /* 0x00006400000c000b */
[----:B01----:R-:W-:Y:S01]  /*cc80*/  ENDCOLLECTIVE ;  /* 0x000000000000791b */ /* 0x003fe20003800000 */
.L_x_9173:
[----:B------:R-:W-:Y:S02]  /*cc90*/  IMAD.MOV.U32 R13, RZ, RZ, R24 ;  /* 0x000000ffff0d7224 */ /* 0x000fe400078e0018 */
[----:B------:R-:W-:Y:S01]  /*cca0*/  IMAD.MOV.U32 R12, RZ, RZ, 0x1 ;  /* 0x00000001ff0c7424 */ /* 0x000fe200078e00ff */
[----:B------:R-:W-:-:S13]  /*ccb0*/  IADD3 R2, P0, R14, R0, RZ ;  /* 0x000000000e027210 */ /* 0x000fda0007f1e0ff */
[----:B------:R-:W-:Y:S05]  /*ccc0*/  WARPSYNC.COLLECTIVE R15, `(.L_x_9174) ;  /* 0x000000000f087348 */ /* 0x000fea0003c00000 */
[----:B------:R0:W1:Y:S02]  /*ccd0*/  SHFL.IDX P6, R14, R13, R12, R11 ;  /* 0x0000000c0d0e7389 */ /* 0x00006400000c000b */
[----:B01----:R-:W-:Y:S01]  /*cce0*/  ENDCOLLECTIVE ;  /* 0x000000000000791b */ /* 0x003fe20003800000 */
.L_x_9174:
        /* <DEDUP_REMOVED lines=10> */
.L_x_9175:
[----:B------:R-:W-:Y:S02]  /*cd90*/  IMAD.MOV.U32 R13, RZ, RZ, R24 ;  /* 0x000000ffff0d7224 */ /* 0x000fe400078e0018 */
[----:B------:R-:W-:Y:S01]  /*cda0*/  IMAD.MOV.U32 R12, RZ, RZ, 0x2 ;  /* 0x00000002ff0c7424 */ /* 0x000fe200078e00ff */
[----:B------:R-:W-:-:S13]  /*cdb0*/  IADD3 R2, P0, R14, R0, RZ ;  /* 0x000000000e027210 */ /* 0x000fda0007f1e0ff */
[----:B------:R-:W-:Y:S05]  /*cdc0*/  WARPSYNC.COLLECTIVE R15, `(.L_x_9176) ;  /* 0x000000000f087348 */ /* 0x000fea0003c00000 */
[----:B------:R0:W1:Y:S02]  /*cdd0*/  SHFL.IDX P6, R14, R13, R12, R11 ;  /* 0x0000000c0d0e7389 */ /* 0x00006400000c000b */
[----:B01----:R-:W-:Y:S01]  /*cde0*/  ENDCOLLECTIVE ;  /* 0x000000000000791b */ /* 0x003fe20003800000 */
.L_x_9176:
        /* <DEDUP_REMOVED lines=10> */
.L_x_9177:
[----:B------:R-:W-:Y:S02]  /*ce90*/  IMAD.MOV.U32 R13, RZ, RZ, R24 ;  /* 0x000000ffff0d7224 */ /* 0x000fe400078e0018 */
[----:B------:R-:W-:Y:S02]  /*cea0*/  IMAD.MOV.U32 R12, RZ, RZ, 0x3 ;  /* 0x00000003ff0c7424 */ /* 0x000fe400078e00ff */
[----:B------:R-:W-:-:S07]  /*ceb0*/  IMAD.MOV.U32 R10, RZ, RZ, R14 ;  /* 0x000000ffff0a7224 */ /* 0x000fce00078e000e */
[----:B------:R-:W-:Y:S05]  /*cec0*/  WARPSYNC.COLLECTIVE R15, `(.L_x_9178) ;  /* 0x000000000f087348 */ /* 0x000fea0003c00000 */
[----:B------:R0:W1:Y:S02]  /*ced0*/  SHFL.IDX P6, R14, R13, R12, R11 ;  /* 0x0000000c0d0e7389 */ /* 0x00006400000c000b */
[----:B01----:R-:W-:Y:S01]  /*cee0*/  ENDCOLLECTIVE ;  /* 0x000000000000791b */ /* 0x003fe20003800000 */
.L_x_9178:
        /* <DEDUP_REMOVED lines=11> */
.L_x_9179:
[----:B------:R-:W-:Y:S02]  /*cfa0*/  IMAD.MOV.U32 R13, RZ, RZ, R24 ;  /* 0x000000ffff0d7224 */ /* 0x000fe400078e0018 */
[----:B------:R-:W-:Y:S02]  /*cfb0*/  IMAD.MOV.U32 R12, RZ, RZ, 0x4 ;  /* 0x00000004ff0c7424 */ /* 0x000fe400078e00ff */
[----:B------:R-:W-:-:S07]  /*cfc0*/  IMAD.MOV.U32 R2, RZ, RZ, R14 ;  /* 0x000000ffff027224 */ /* 0x000fce00078e000e */
[----:B------:R-:W-:Y:S05]  /*cfd0*/  WARPSYNC.COLLECTIVE R15, `(.L_x_9180) ;  /* 0x000000000f087348 */ /* 0x000fea0003c00000 */
[----:B------:R0:W1:Y:S02]  /*cfe0*/  SHFL.IDX P6, R14, R13, R12, R11 ;  /* 0x0000000c0d0e7389 */ /* 0x00006400000c000b */
[----:B01----:R-:W-:Y:S01]  /*cff0*/  ENDCOLLECTIVE ;  /* 0x000000000000791b */ /* 0x003fe20003800000 */
.L_x_9180:
        /* <DEDUP_REMOVED lines=11> */
.L_x_9181:
[----:B------:R-:W-:Y:S02]  /*d0b0*/  IMAD.MOV.U32 R13, RZ, RZ, R24 ;  /* 0x000000ffff0d7224 */ /* 0x000fe400078e0018 */
[----:B------:R-:W-:Y:S02]  /*d0c0*/  IMAD.MOV.U32 R12, RZ, RZ, 0x5 ;  /* 0x00000005ff0c7424 */ /* 0x000fe400078e00ff */
[----:B------:R-:W-:-:S07]  /*d0d0*/  IMAD.MOV.U32 R2, RZ, RZ, R14 ;  /* 0x000000ffff027224 */ /* 0x000fce00078e000e */
[----:B------:R-:W-:Y:S05]  /*d0e0*/  WARPSYNC.COLLECTIVE R15, `(.L_x_9182) ;  /* 0x000000000f087348 */ /* 0x000fea0003c00000 */
[----:B------:R0:W1:Y:S02]  /*d0f0*/  SHFL.IDX P6, R14, R13, R12, R11 ;  /* 0x0000000c0d0e7389 */ /* 0x00006400000c000b */
[----:B01----:R-:W-:Y:S01]  /*d100*/  ENDCOLLECTIVE ;  /* 0x000000000000791b */ /* 0x003fe20003800000 */
.L_x_9182:
        /* <DEDUP_REMOVED lines=11> */
.L_x_9183:
[----:B------:R-:W-:Y:S05]  /*d1c0*/  BRA `(.L_x_9184) ;  /* 0xffffffd0002c7947 */ /* 0x000fea000383ffff */
.L_x_9099:
[----:B--2---:R2:W3:Y:S02]  /*d1d0*/  SYNCS.PHASECHK.TRANS64.TRYWAIT P0, [R18+URZ+0x22860], R26 ;  /* 0x0228601a120075a7 */ /* 0x0044e4000800017f */
[----:B---3--:R-:W-:Y:S05]  /*d1e0*/  @!P0 NANOSLEEP.SYNCS 0x989680 ;  /* 0x009896800000895d */ /* 0x008fea0003900000 */
[----:B------:R-:W3:Y:S02]  /*d1f0*/  @!P0 SYNCS.PHASECHK.TRANS64 P0, [R18+URZ+0x22860], R26 ;  /* 0x0228601a120085a7 */ /* 0x000ee4000800007f */
[----:B---3--:R-:W-:Y:S05]  /*d200*/  @!P0 BRA `(.L_x_9099) ;  /* 0xfffffffc00f08947 */ /* 0x008fea000383ffff */
[----:B------:R-:W-:Y:S05]  /*d210*/  BRA `(.L_x_9185) ;  /* 0xffffffd0007c7947 */ /* 0x000fea000383ffff */
.L_x_9100:
[----:B------:R-:W-:Y:S01]  /*d220*/  BSSY B1, `(.L_x_9186) ;  /* 0x0000008000017945 */ /* 0x000fe20003800000 */
[----:B------:R-:W-:Y:S02]  /*d230*/  IMAD.MOV.U32 R13, RZ, RZ, R23 ;  /* 0x000000ffff0d7224 */ /* 0x000fe400078e0017 */
[----:B------:R-:W-:Y:S02]  /*d240*/  IMAD.MOV.U32 R12, RZ, RZ, RZ ;  /* 0x000000ffff0c7224 */ /* 0x000fe400078e00ff */
[----:B------:R-:W-:Y:S02]  /*d250*/  IMAD.MOV.U32 R11, RZ, RZ, 0x181f ;  /* 0x0000181fff0b7424 */ /* 0x000fe400078e00ff */
[----:B------:R-:W-:-:S07]  /*d260*/  IMAD.MOV.U32 R15, RZ, RZ, -0x1 ;  /* 0xffffffffff0f7424 */ /* 0x000fce00078e00ff */
[----:B012---:R-:W-:Y:S05]  /*d270*/  WARPSYNC.COLLECTIVE R15, `(.L_x_9187) ;  /* 0x000000000f087348 */ /* 0x007fea0003c00000 */
[----:B------:R3:W4:Y:S02]  /*d280*/  SHFL.IDX P6, R14, R13, R12, R11 ;  /* 0x0000000c0d0e7389 */ /* 0x00072400000c000b */
[----:B01234-:R-:W-:Y:S01]  /*d290*/  ENDCOLLECTIVE ;  /* 0x000000000000791b */ /* 0x01ffe20003800000 */
.L_x_9187:
[----:B------:R-:W-:Y:S05]  /*d2a0*/  BSYNC B1 ;  /* 0x0000000000017941 */ /* 0x000fea0003800000 */
.L_x_9186:
[----:B------:R-:W-:Y:S01]  /*d2b0*/  MOV R13, R21 ;  /* 0x00000015000d7202 */ /* 0x000fe20000000f00 */
[----:B------:R-:W-:Y:S01]  /*d2c0*/  IMAD.MOV.U32 R12, RZ, RZ, RZ ;  /* 0x000000ffff0c7224 */ /* 0x000fe200078e00ff */
[----:B------:R-:W-:Y:S01]  /*d2d0*/  LEA R22, R22, UR37, 0x1 ;  /* 0x0000002516167c11 */ /* 0x000fe2000f8e08ff */
[----:B------:R-:W-:Y:S02]  /*d2e0*/  IMAD.MOV.U32 R11, RZ, RZ, 0x181f ;  /* 0x0000181fff0b7424 */ /* 0x000fe400078e00ff */
[----:B------:R-:W-:Y:S02]  /*d2f0*/  IMAD.MOV.U32 R15, RZ, RZ, -0x1 ;  /* 0xffffffffff0f7424 */ /* 0x000fe400078e00ff */
[----:B------:R-:W-:-:S07]  /*d300*/  IMAD.MOV.U32 R3, RZ, RZ, R14 ;  /* 0x000000ffff037224 */ /* 0x000fce00078e000e */
[----:B------:R-:W-:Y:S05]  /*d310*/  WARPSYNC.COLLECTIVE R15, `(.L_x_9188) ;  /* 0x000000000f087348 */ /* 0x000fea0003c00000 */
[----:B------:R0:W1:Y:S02]  /*d320*/  SHFL.IDX P6, R14, R13, R12, R11 ;  /* 0x0000000c0d0e7389 */ /* 0x00006400000c000b */
[----:B01----:R-:W-:Y:S01]  /*d330*/  ENDCOLLECTIVE ;  /* 0x000000000000791b */ /* 0x003fe20003800000 */
.L_x_9188:
[----:B------:R-:W-:Y:S02]  /*d340*/  IMAD.MOV.U32 R13, RZ, RZ, R23 ;  /* 0x000000ffff0d7224 */ /* 0x000fe400078e0017 */
[----:B------:R-:W-:Y:S01]  /*d350*/  IMAD.MOV.U32 R12, RZ, RZ, 0x1 ;  /* 0x00000001ff0c7424 */ /* 0x000fe200078e00ff */
[----:B------:R-:W-:-:S13]  /*d360*/  IADD3 R2, P0, R14, R0, RZ ;  /* 0x000000000e027210 */ /* 0x000fda0007f1e0ff */
[----:B------:R-:W-:Y:S05]  /*d370*/  WARPSYNC.COLLECTIVE R15, `(.L_x_9189) ;  /* 0x000000000f087348 */ /* 0x000fea0003c00000 */
[----:B------:R0:W1:Y:S02]  /*d380*/  SHFL.IDX P6, R14, R13, R12, R11 ;  /* 0x0000000c0d0e7389 */ /* 0x00006400000c000b */
[----:B01----:R-:W-:Y:S01]  /*d390*/  ENDCOLLECTIVE ;  /* 0x000000000000791b */ /* 0x003fe20003800000 */
.L_x_9189:
[----:B------:R-:W-:-:S05]  /*d3a0*/  IMAD.X R3, RZ, RZ, R3, P0 ;  /* 0x000000ffff037224 */ /* 0x000fca00000e0603 */
[----:B------:R-:W-:Y:S01]  /*d3b0*/  @!PT LDS RZ, [RZ] ;  /* 0x00000000fffff984 */ /* 0x000fe20000000800 */
[----:B------:R-:W-:Y:S01]  /*d3c0*/  @!PT LDS RZ, [RZ] ;  /* 0x00000000fffff984 */ /* 0x000fe20000000800 */
[----:B------:R-:W-:Y:S01]  /*d3d0*/  @!PT LDS RZ, [RZ] ;  /* 0x00000000fffff984 */ /* 0x000fe20000000800 */
[----:B------:R-:W-:Y:S04]  /*d3e0*/  LDGSTS.E.BYPASS.LTC128B.128 [R22+0x400], desc[UR48][R2.64], !P4 ;  /* 0x0040000002167fae */ /* 0x000fe8000e101d70 */
[----:B------:R-:W-:Y:S01]  /*d3f0*/  LDGSTS.E.BYPASS.LTC128B.128 [R22+0x3400], desc[UR48][R2.64+0x80], !P3 ;  /* 0x0340008002167fae */ /* 0x000fe2000d901d70 */
[----:B------:R-:W-:-:S03]  /*d400*/  IMAD.MOV.U32 R13, RZ, RZ, R21 ;  /* 0x000000ffff0d7224 */ /* 0x000fc600078e0015 */
[----:B------:R-:W-:Y:S04]  /*d410*/  LDGSTS.E.BYPASS.LTC128B.128 [R22+0x6400], desc[UR48][R2.64+0x100], !P2 ;  /* 0x0640010002167fae */ /* 0x000fe8000d101d70 */
[----:B------:R0:W-:Y:S02]  /*d420*/  LDGSTS.E.BYPASS.LTC128B.128 [R22+0x9400], desc[UR48][R2.64+0x180], !P1 ;  /* 0x0940018002167fae */ /* 0x0001e4000c901d70 */
[----:B0-----:R-:W-:-:S07]  /*d430*/  IMAD.MOV.U32 R3, RZ, RZ, R14 ;  /* 0x000000ffff037224 */ /* 0x001fce00078e000e */
[----:B------:R-:W-:Y:S05]  /*d440*/  WARPSYNC.COLLECTIVE R15, `(.L_x_9190) ;  /* 0x000000000f087348 */ /* 0x000fea0003c00000 */
[----:B------:R0:W1:Y:S02]  /*d450*/  SHFL.IDX P6, R14, R13, R12, R11 ;  /* 0x0000000c0d0e7389 */ /* 0x00006400000c000b */
[----:B01----:R-:W-:Y:S01]  /*d460*/  ENDCOLLECTIVE ;  /* 0x000000000000791b */ /* 0x003fe20003800000 */
.L_x_9190:
[----:B------:R-:W-:Y:S02]  /*d470*/  IMAD.MOV.U32 R13, RZ, RZ, R23 ;  /* 0x000000ffff0d7224 */ /* 0x000fe400078e0017 */
[----:B------:R-:W-:Y:S01]  /*d480*/  IMAD.MOV.U32 R12, RZ, RZ, 0x2 ;  /* 0x00000002ff0c7424 */ /* 0x000fe200078e00ff */
[----:B------:R-:W-:-:S13]  /*d490*/  IADD3 R2, P0, R14, R0, RZ ;  /* 0x000000000e027210 */ /* 0x000fda0007f1e0ff */
[----:B------:R-:W-:Y:S05]  /*d4a0*/  WARPSYNC.COLLECTIVE R15, `(.L_x_9191) ;  /* 0x000000000f087348 */ /* 0x000fea0003c00000 */
[----:B------:R0:W1:Y:S02]  /*d4b0*/  SHFL.IDX P6, R14, R13, R12, R11 ;  /* 0x0000000c0d0e7389 */ /* 0x00006400000c000b */
[----:B01----:R-:W-:Y:S01]  /*d4c0*/  ENDCOLLECTIVE ;  /* 0x000000000000791b */ /* 0x003fe20003800000 */
.L_x_9191:
        /* <DEDUP_REMOVED lines=13> */
.L_x_9192:
[----:B------:R-:W-:Y:S02]  /*d5a0*/  IMAD.MOV.U32 R13, RZ, RZ, R23 ;  /* 0x000000ffff0d7224 */ /* 0x000fe400078e0017 */
[----:B------:R-:W-:Y:S01]  /*d5b0*/  IMAD.MOV.U32 R12, RZ, RZ, 0x3 ;  /* 0x00000003ff0c7424 */ /* 0x000fe200078e00ff */
[----:B------:R-:W-:-:S13]  /*d5c0*/  IADD3 R2, P0, R14, R0, RZ ;  /* 0x000000000e027210 */ /* 0x000fda0007f1e0ff */
[----:B------:R-:W-:Y:S05]  /*d5d0*/  WARPSYNC.COLLECTIVE R15, `(.L_x_9193) ;  /* 0x000000000f087348 */ /* 0x000fea0003c00000 */
[----:B------:R0:W1:Y:S02]  /*d5e0*/  SHFL.IDX P6, R14, R13, R12, R11 ;  /* 0x0000000c0d0e7389 */ /* 0x00006400000c000b */
[----:B01----:R-:W-:Y:S01]  /*d5f0*/  ENDCOLLECTIVE ;  /* 0x000000000000791b */ /* 0x003fe20003800000 */
.L_x_9193:
[----:B------:R-:W-:-:S05]  /*d600*/  IMAD.X R3, RZ, RZ, R3, P0 ;  /* 0x000000ffff037224 */ /* 0x000fca00000e0603 */
[----:B------:R-:W-:Y:S01]  /*d610*/  @!PT LDS RZ, [RZ] ;  /* 0x00000000fffff984 */ /* 0x000fe20000000800 */
[----:B------:R-:W-:Y:S01]  /*d620*/  @!PT LDS RZ, [RZ] ;  /* 0x00000000fffff984 */ /* 0x000fe20000000800 */
[----:B------:R-:W-:Y:S01]  /*d630*/  @!PT LDS RZ, [RZ] ;  /* 0x00000000fffff984 */ /* 0x000fe20000000800 */
[----:B------:R-:W-:Y:S04]  /*d640*/  LDGSTS.E.BYPASS.LTC128B.128 [R22+0x1400], desc[UR48][R2.64], !P4 ;  /* 0x0140000002167fae */ /* 0x000fe8000e101d70 */
[----:B------:R-:W-:Y:S01]  /*d650*/  LDGSTS.E.BYPASS.LTC128B.128 [R22+0x4400], desc[UR48][R2.64+0x80], !P3 ;  /* 0x0440008002167fae */ /* 0x000fe2000d901d70 */
[----:B------:R-:W-:-:S03]  /*d660*/  MOV R13, R21 ;  /* 0x00000015000d7202 */ /* 0x000fc60000000f00 */
[----:B------:R-:W-:Y:S04]  /*d670*/  LDGSTS.E.BYPASS.LTC128B.128 [R22+0x7400], desc[UR48][R2.64+0x100], !P2 ;  /* 0x0740010002167fae */ /* 0x000fe8000d101d70 */
[----:B------:R0:W-:Y:S02]  /*d680*/  LDGSTS.E.BYPASS.LTC128B.128 [R22+0xa400], desc[UR48][R2.64+0x180], !P1 ;  /* 0x0a40018002167fae */ /* 0x0001e4000c901d70 */
[----:B0-----:R-:W-:-:S07]  /*d690*/  IMAD.MOV.U32 R3, RZ, RZ, R14 ;  /* 0x000000ffff037224 */ /* 0x001fce00078e000e */
[----:B------:R-:W-:Y:S05]  /*d6a0*/  WARPSYNC.COLLECTIVE R15, `(.L_x_9194) ;  /* 0x000000000f087348 */ /* 0x000fea0003c00000 */
[----:B------:R0:W1:Y:S02]  /*d6b0*/  SHFL.IDX P6, R14, R13, R12, R11 ;  /* 0x0000000c0d0e7389 */ /* 0x00006400000c000b */
[----:B01----:R-:W-:Y:S01]  /*d6c0*/  ENDCOLLECTIVE ;  /* 0x000000000000791b */ /* 0x003fe20003800000 */
.L_x_9194:
[----:B------:R-:W-:Y:S02]  /*d6d0*/  IMAD.MOV.U32 R13, RZ, RZ, R23 ;  /* 0x000000ffff0d7224 */ /* 0x000fe400078e0017 */
[----:B------:R-:W-:Y:S01]  /*d6e0*/  IMAD.MOV.U32 R12, RZ, RZ, 0x4 ;  /* 0x00000004ff0c7424 */ /* 0x000fe200078e00ff */
[----:B------:R-:W-:-:S13]  /*d6f0*/  IADD3 R2, P0, R14, R0, RZ ;  /* 0x000000000e027210 */ /* 0x000fda0007f1e0ff */
[----:B------:R-:W-:Y:S05]  /*d700*/  WARPSYNC.COLLECTIVE R15, `(.L_x_9195) ;  /* 0x000000000f087348 */ /* 0x000fea0003c00000 */
[----:B------:R0:W1:Y:S02]  /*d710*/  SHFL.IDX P6, R14, R13, R12, R11 ;  /* 0x0000000c0d0e7389 */ /* 0x00006400000c000b */
[----:B01----:R-:W-:Y:S01]  /*d720*/  ENDCOLLECTIVE ;  /* 0x000000000000791b */ /* 0x003fe20003800000 */
.L_x_9195:
        /* <DEDUP_REMOVED lines=13> */
.L_x_9196:
[----:B------:R-:W-:Y:S02]  /*d800*/  IMAD.MOV.U32 R13, RZ, RZ, R23 ;  /* 0x000000ffff0d7224 */ /* 0x000fe400078e0017 */
[----:B------:R-:W-:Y:S02]  /*d810*/  IMAD.MOV.U32 R12, RZ, RZ, 0x5 ;  /* 0x00000005ff0c7424 */ /* 0x000fe400078e00ff */
[----:B------:R-:W-:-:S07]  /*d820*/  IMAD.MOV.U32 R2, RZ, RZ, R14 ;  /* 0x000000ffff027224 */ /* 0x000fce00078e000e */
[----:B------:R-:W-:Y:S05]  /*d830*/  WARPSYNC.COLLECTIVE R15, `(.L_x_9197) ;  /* 0x000000000f087348 */ /* 0x000fea0003c00000 */
[----:B------:R0:W1:Y:S02]  /*d840*/  SHFL.IDX P6, R14, R13, R12, R11 ;  /* 0x0000000c0d0e7389 */ /* 0x00006400000c000b */
[----:B01----:R-:W-:Y:S01]  /*d850*/  ENDCOLLECTIVE ;  /* 0x000000000000791b */ /* 0x003fe20003800000 */
.L_x_9197:
        /* <DEDUP_REMOVED lines=14> */
.L_x_9198:
[----:B------:R-:W-:Y:S05]  /*d940*/  BRA `(.L_x_9199) ;  /* 0xffffffcc00c47947 */ /* 0x000fea000383ffff */
.L_x_9106:
[----:B0-----:R0:W3:Y:S02]  /*d950*/  SYNCS.PHASECHK.TRANS64.TRYWAIT P0, [R4+URZ+0x22820], R0 ;  /* 0x02282000040075a7 */ /* 0x0010e4000800017f */
[----:B---3--:R-:W-:Y:S05]  /*d960*/  @!P0 NANOSLEEP.SYNCS 0x989680 ;  /* 0x009896800000895d */ /* 0x008fea0003900000 */
[----:B------:R-:W3:Y:S02]  /*d970*/  @!P0 SYNCS.PHASECHK.TRANS64 P0, [R4+URZ+0x22820], R0 ;  /* 0x02282000040085a7 */ /* 0x000ee4000800007f */
[----:B---3--:R-:W-:Y:S05]  /*d980*/  @!P0 BRA `(.L_x_9106) ;  /* 0xfffffffc00f08947 */ /* 0x008fea000383ffff */
[----:B------:R-:W-:Y:S05]  /*d990*/  BRA `(.L_x_9200) ;  /* 0xffffffd000707947 */ /* 0x000fea000383ffff */
.L_x_9107:
        /* <DEDUP_REMOVED lines=11> */
.L_x_9202:
[----:B------:R-:W-:Y:S05]  /*da50*/  BSYNC B0 ;  /* 0x0000000000007941 */ /* 0x000fea0003800000 */
.L_x_9201:
[----:B------:R-:W-:Y:S05]  /*da60*/  BRA `(.L_x_9203) ;  /* 0xffffffd000587947 */ /* 0x000fea000383ffff */
.L_x_9110:
[----:B------:R-:W-:Y:S01]  /*da70*/  BSSY B1, `(.L_x_9204) ;  /* 0x0000006000017945 */ /* 0x000fe20003800000 */
[----:B------:R-:W-:-:S07]  /*da80*/  IMAD.MOV.U32 R15, RZ, RZ, -0x1 ;  /* 0xffffffffff0f7424 */ /* 0x000fce00078e00ff */
[----:B012---:R-:W-:Y:S05]  /*da90*/  WARPSYNC.COLLECTIVE R15, `(.L_x_9205) ;  /* 0x000000000f0c7348 */ /* 0x007fea0003c00000 */
[----:B------:R-:W-:Y:S02]  /*daa0*/  ELECT P6, UR62, PT ;  /* 0x00000000003e782f */ /* 0x000fe400038c0000 */
[----:B------:R-:W-:Y:S01]  /*dab0*/  MOV R14, UR62 ;  /* 0x0000003e000e7c02 */ /* 0x000fe20008000f00 */
[----:B012---:R-:W-:Y:S10]  /*dac0*/  ENDCOLLECTIVE ;  /* 0x000000000000791b */ /* 0x007ff40003800000 */
.L_x_9205:
[----:B------:R-:W-:Y:S05]  /*dad0*/  BSYNC B1 ;  /* 0x0000000000017941 */ /* 0x000fea0003800000 */
.L_x_9204:
[----:B------:R-:W-:Y:S05]  /*dae0*/  BRA `(.L_x_9206) ;  /* 0xffffffd000507947 */ /* 0x000fea000383ffff */
.L_x_9112:
[----:B0-----:R0:W3:Y:S02]  /*daf0*/  SYNCS.PHASECHK.TRANS64.TRYWAIT P1, [R3+URZ+0x22840], R2 ;  /* 0x02284002030075a7 */ /* 0x0010e4000802017f */
[----:B---3--:R-:W-:Y:S05]  /*db00*/  @!P1 NANOSLEEP.SYNCS 0x989680 ;  /* 0x009896800000995d */ /* 0x008fea0003900000 */
[----:B------:R-:W3:Y:S02]  /*db10*/  @!P1 SYNCS.PHASECHK.TRANS64 P1, [R3+URZ+0x22840], R2 ;  /* 0x02284002030095a7 */ /* 0x000ee4000802007f */
[----:B---3--:R-:W-:Y:S05]  /*db20*/  @!P1 BRA `(.L_x_9112) ;  /* 0xfffffffc00f09947 */ /* 0x008fea000383ffff */
[----:B------:R-:W-:Y:S05]  /*db30*/  BRA `(.L_x_9207) ;  /* 0xffffffd000707947 */ /* 0x000fea000383ffff */
.L_x_9114:
[----:B---3--:R3:W4:Y:S02]  /*db40*/  SYNCS.PHASECHK.TRANS64.TRYWAIT P1, [R17+URZ+0x22840], R0 ;  /* 0x02284000110075a7 */ /* 0x008724000802017f */
[----:B----4-:R-:W-:Y:S05]  /*db50*/  @!P1 NANOSLEEP.SYNCS 0x989680 ;  /* 0x009896800000995d */ /* 0x010fea0003900000 */
[----:B------:R-:W4:Y:S02]  /*db60*/  @!P1 SYNCS.PHASECHK.TRANS64 P1, [R17+URZ+0x22840], R0 ;  /* 0x02284000110095a7 */ /* 0x000f24000802007f */
[----:B----4-:R-:W-:Y:S05]  /*db70*/  @!P1 BRA `(.L_x_9114) ;  /* 0xfffffffc00f09947 */ /* 0x010fea000383ffff */
[----:B------:R-:W-:Y:S05]  /*db80*/  BRA `(.L_x_9208) ;  /* 0xffffffd0007c7947 */ /* 0x000fea000383ffff */
.L_x_9116:
[----:B----4-:R4:W0:Y:S02]  /*db90*/  SYNCS.PHASECHK.TRANS64.TRYWAIT P1, [R3+URZ+0x22860], R2 ;  /* 0x02286002030075a7 */ /* 0x010824000802017f */
[----:B0-----:R-:W-:Y:S05]  /*dba0*/  @!P1 NANOSLEEP.SYNCS 0x989680 ;  /* 0x009896800000995d */ /* 0x001fea0003900000 */
[----:B------:R-:W0:Y:S02]  /*dbb0*/  @!P1 SYNCS.PHASECHK.TRANS64 P1, [R3+URZ+0x22860], R2 ;  /* 0x02286002030095a7 */ /* 0x000e24000802007f */
[----:B0-----:R-:W-:Y:S05]  /*dbc0*/  @!P1 BRA `(.L_x_9116) ;  /* 0xfffffffc00f09947 */ /* 0x001fea000383ffff */
[----:B------:R-:W-:Y:S05]  /*dbd0*/  BRA `(.L_x_9209) ;  /* 0xffffffd000787947 */ /* 0x000fea000383ffff */
.L_x_9210:
        /* <DEDUP_REMOVED lines=10> */
.L_x_15551:


//--------------------- .text._ZN7cutlass13device_kernelIN5flash11enable_sm90INS1_16FlashAttnFwdSm90INS1_25CollectiveMainloopFwdSm90ILi2EN4cute5tupleIJNS5_1CILi1EEES8_S8_EEENS6_IJNS7_ILi128EEENS7_ILi96EEENS7_ILi64EEEEEELi256ENS_6half_tEfNS_4arch4Sm90ELb0ELb0ELb0ELb0ELb1ELb0ELb1ELb1ELb0ELb1ELb0ELb0EEENS1_21CollectiveEpilogueFwdINS6_IJSA_NS7_ILi256EEESB_EEES9_SE_SG_Li256ELb0ELb1ELb0ELb0EEENS1_29StaticPersistentTileSchedulerILb0EEEEEEEEEvNT_6ParamsE --------------------------
	.section	.text._ZN7cutlass13device_kernelIN5flash11enable_sm90INS1_16FlashAttnFwdSm90INS1_25CollectiveMainloopFwdSm90ILi2EN4cute5tupleIJNS5_1CILi1EEES8_S8_EEENS6_IJNS7_ILi128EEENS7_ILi96EEENS7_ILi64EEEEEELi256ENS_6half_tEfNS_4arch4Sm90ELb0ELb0ELb0ELb0ELb1ELb0ELb1ELb1ELb0ELb1ELb0ELb0EEENS1_21CollectiveEpilogueFwdINS6_IJSA_NS7_ILi256EEESB_EEES9_SE_SG_Li256ELb0ELb1ELb0ELb0EEENS1_29StaticPersistentTileSchedulerILb0EEEEEEEEEvNT_6ParamsE,"ax",@progbits
	.align	128
.text._ZN7cutlass13device_kernelIN5flash11enable_sm90INS1_16FlashAttnFwdSm90INS1_25CollectiveMainloopFwdSm90ILi2EN4cute5tupleIJNS5_1CILi1EEES8_S8_EEENS6_IJNS7_ILi128EEENS7_ILi96EEENS7_ILi64EEEEEELi256ENS_6half_tEfNS_4arch4Sm90ELb0ELb0ELb0ELb0ELb1ELb0ELb1ELb1ELb0ELb1ELb0ELb0EEENS1_21CollectiveEpilogueFwdINS6_IJSA_NS7_ILi256EEESB_EEES9_SE_SG_Li256ELb0ELb1ELb0ELb0EEENS1_29StaticPersistentTileSchedulerILb0EEEEEEEEEvNT_6ParamsE:
        .type           _ZN7cutlass13device_kernelIN5flash11enable_sm90INS1_16FlashAttnFwdSm90INS1_25CollectiveMainloopFwdSm90ILi2EN4cute5tupleIJNS5_1CILi1EEES8_S8_EEENS6_IJNS7_ILi128EEENS7_ILi96EEENS7_ILi64EEEEEELi256ENS_6half_tEfNS_4arch4Sm90ELb0ELb0ELb0ELb0ELb1ELb0ELb1ELb1ELb0ELb1ELb0ELb0EEENS1_21CollectiveEpilogueFwdINS6_IJSA_NS7_ILi256EEESB_EEES9_SE_SG_Li256ELb0ELb1ELb0ELb0EEENS1_29StaticPersistentTileSchedulerILb0EEEEEEEEEvNT_6ParamsE,@function
        .size           _ZN7cutlass13device_kernelIN5flash11enable_sm90INS1_16FlashAttnFwdSm90INS1_25CollectiveMainloopFwdSm90ILi2EN4cute5tupleIJNS5_1CILi1EEES8_S8_EEENS6_IJNS7_ILi128EEENS7_ILi96EEENS7_ILi64EEEEEELi256ENS_6half_tEfNS_4arch4Sm90ELb0ELb0ELb0ELb0ELb1ELb0ELb1ELb1ELb0ELb1ELb0ELb0EEENS1_21CollectiveEpilogueFwdINS6_IJSA_NS7_ILi256EEESB_EEES9_SE_SG_Li256ELb0ELb1ELb0ELb0EEENS1_29StaticPersistentTileSchedulerILb0EEEEEEEEEvNT_6ParamsE,(.L_x_15552 - _ZN7cutlass13device_kernelIN5flash11enable_sm90INS1_16FlashAttnFwdSm90INS1_25CollectiveMainloopFwdSm90ILi2EN4cute5tupleIJNS5_1CILi1EEES8_S8_EEENS6_IJNS7_ILi128EEENS7_ILi96EEENS7_ILi64EEEEEELi256ENS_6half_tEfNS_4arch4Sm90ELb0ELb0ELb0ELb0ELb1ELb0ELb1ELb1ELb0ELb1ELb0ELb0EEENS1_21CollectiveEpilogueFwdINS6_IJSA_NS7_ILi256EEESB_EEES9_SE_SG_Li256ELb0ELb1ELb0ELb0EEENS1_29StaticPersistentTileSchedulerILb0EEEEEEEEEvNT_6ParamsE)
        .other          _ZN7cutlass13device_kernelIN5flash11enable_sm90INS1_16FlashAttnFwdSm90INS1_25CollectiveMainloopFwdSm90ILi2EN4cute5tupleIJNS5_1CILi1EEES8_S8_EEENS6_IJNS7_ILi128EEENS7_ILi96EEENS7_ILi64EEEEEELi256ENS_6half_tEfNS_4arch4Sm90ELb0ELb0ELb0ELb0ELb1ELb0ELb1ELb1ELb0ELb1ELb0ELb0EEENS1_21CollectiveEpilogueFwdINS6_IJSA_NS7_ILi256EEESB_EEES9_SE_SG_Li256ELb0ELb1ELb0ELb0EEENS1_29StaticPersistentTileSchedulerILb0EEEEEEEEEvNT_6ParamsE,@"STO_CUDA_ENTRY STV_DEFAULT"
_ZN7cutlass13device_kernelIN5flash11enable_sm90INS1_16FlashAttnFwdSm90INS1_25CollectiveMainloopFwdSm90ILi2EN4cute5tupleIJNS5_1CILi1EEES8_S8_EEENS6_IJNS7_ILi128EEENS7_ILi96EEENS7_ILi64EEEEEELi256ENS_6half_tEfNS_4arch4Sm90ELb0ELb0ELb0ELb0ELb1ELb0ELb1ELb1ELb0ELb1ELb0ELb0EEENS1_21CollectiveEpilogueFwdINS6_IJSA_NS7_ILi256EEESB_EEES9_SE_SG_Li256ELb0ELb1ELb0ELb0EEENS1_29StaticPersistentTileSchedulerILb0EEEEEEEEEvNT_6ParamsE:
        /* <DEDUP_REMOVED lines=43> */
[----:B------:R0:W0:Y:S01]  /*02b0*/  SYNCS.EXCH.64 URZ, [UR8+0x32440], UR6 ;  /* 0x03244006083f75b2 */ /* 0x0000220008000100 */
[----:B------:R0:W0:Y:S01]  /*02c0*/  SYNCS.EXCH.64 URZ, [UR8+0x32438], UR4 ;  /* 0x03243804083f75b2 */ /* 0x0000220008000100 */
[----:B------:R0:W0:Y:S01]  /*02d0*/  SYNCS.EXCH.64 URZ, [UR8+0x32448], UR6 ;  /* 0x03244806083f75b2 */ /* 0x0000220008000100 */
[----:B------:R-:W-:Y:S01]  /*02e0*/  NOP ;  /* 0x0000000000007918 */ /* 0x000fe20000000000 */
.L_x_9211:
        /* <DEDUP_REMOVED lines=22> */
.L_x_9212:
        /* <DEDUP_REMOVED lines=18> */
.L_x_9213:
        /* <DEDUP_REMOVED lines=22> */
.L_x_9214:
        /* <DEDUP_REMOVED lines=23> */
.L_x_9215:
        /* <DEDUP_REMOVED lines=8> */
.L_x_9217:
        /* <DEDUP_REMOVED lines=23> */
[----:B------:R-:W-:Y:S01]  /*0a30*/  LEA.HI R200, R0, R19, RZ, 0x3 ;  /* 0x0000001300c87211 */ /* 0x000fe200078f18ff */
[----:B------:R-:W-:Y:S01]  /*0a40*/  IMAD.IADD R206, R19, 0x1, -R206 ;  /* 0x0000000113ce7824 */ /* 0x000fe200078e0ace */
[----:B------:R-:W-:-:S02]  /*0a50*/  LOP3.LUT R4, R2, 0x3fffff0, RZ, 0xc0, !PT ;  /* 0x03fffff002047812 */ /* 0x000fc400078ec0ff */
[----:B------:R-:W-:Y:S02]  /*0a60*/  SHF.R.S32.HI R5, RZ, 0x4, R2 ;  /* 0x00000004ff057819 */ /* 0x000fe40000011402 */
[----:B------:R-:W-:Y:S01]  /*0a70*/  SHF.R.S32.HI R9, RZ, 0x1f, R206 ;  /* 0x0000001fff097819 */ /* 0x000fe200000114ce */
[----:B------:R-:W-:Y:S01]  /*0a80*/  IMAD.IADD R4, R19, 0x1, -R4 ;  /* 0x0000000113047824 */ /* 0x000fe200078e0a04 */
[----:B------:R-:W-:Y:S02]  /*0a90*/  LOP3.LUT R7, R6, 0xfffffc00, RZ, 0xc0, !PT ;  /* 0xfffffc0006077812 */ /* 0x000fe400078ec0ff */
[----:B------:R-:W-:Y:S02]  /*0aa0*/  LEA.HI R8, R9, R206, RZ, 0x2 ;  /* 0x000000ce09087211 */ /* 0x000fe400078f10ff */
[----:B------:R-:W-:Y:S01]  /*0ab0*/  LEA.HI R6, R0, R19, RZ, 0x2 ;  /* 0x0000001300067211 */ /* 0x000fe200078f10ff */
[----:B------:R-:W-:Y:S01]  /*0ac0*/  IMAD R7, R4, 0x40, R7 ;  /* 0x0000004004077824 */ /* 0x000fe200078e0207 */
[----:B------:R-:W-:-:S02]  /*0ad0*/  SHF.R.S32.HI R10, RZ, 0x2, R8 ;  /* 0x00000002ff0a7819 */ /* 0x000fc40000011408 */
[----:B------:R-:W-:Y:S02]  /*0ae0*/  SHF.R.S32.HI R11, RZ, 0x1f, R8 ;  /* 0x0000001fff0b7819 */ /* 0x000fe40000011408 */
[----:B------:R-:W-:Y:S02]  /*0af0*/  LEA.HI R2, R2, R5, RZ, 0x1 ;  /* 0x0000000502027211 */ /* 0x000fe400078f08ff */
[----:B------:R-:W-:Y:S02]  /*0b00*/  LEA.HI R11, R11, R10, RZ, 0x3 ;  /* 0x0000000a0b0b7211 */ /* 0x000fe400078f18ff */
[----:B------:R-:W-:Y:S02]  /*0b10*/  LOP3.LUT R6, R6, 0xfffffffc, RZ, 0xc0, !PT ;  /* 0xfffffffc06067812 */ /* 0x000fe400078ec0ff */
[----:B------:R-:W-:Y:S02]  /*0b20*/  SHF.R.S32.HI R208, RZ, 0x7, R3 ;  /* 0x00000007ffd07819 */ /* 0x000fe40000011403 */
        /* <DEDUP_REMOVED lines=11> */
[----:B------:R-:W-:Y:S02]  /*0be0*/  LOP3.LUT R3, R3, 0x3fffffe, RZ, 0xc0, !PT ;  /* 0x03fffffe03037812 */ /* 0x000fe400078ec0ff */
[----:B------:R-:W-:Y:S01]  /*0bf0*/  LEA.HI R0, R6, R6, RZ, 0x1 ;  /* 0x0000000606007211 */ /* 0x000fe200078f08ff */
[----:B------:R-:W-:Y:S01]  /*0c00*/  IMAD R10, R9, 0x10, R10 ;  /* 0x00000010090a7824 */ /* 0x000fe200078e020a */
[----:B------:R-:W-:Y:S01]  /*0c10*/  SHF.L.U32 R2, R19, 0x3, RZ ;  /* 0x0000000313027819 */ /* 0x000fe200000006ff */
[----:B------:R-:W-:Y:S01]  /*0c20*/  IMAD.IADD R3, R208, 0x1, -R3 ;  /* 0x00000001d0037824 */ /* 0x000fe200078e0a03 */
[----:B------:R-:W-:-:S02]  /*0c30*/  LOP3.LUT R5, R0, 0x1ffffffe, RZ, 0xc0, !PT ;  /* 0x1ffffffe00057812 */ /* 0x000fc400078ec0ff */
[----:B------:R-:W-:Y:S01]  /*0c40*/  SHF.R.S32.HI R200, RZ, 0x3, R200 ;  /* 0x00000003ffc87819 */ /* 0x000fe200000114c8 */
[----:B------:R-:W-:Y:S01]  /*0c50*/  IMAD R209, R3, 0x40, R10 ;  /* 0x0000004003d17824 */ /* 0x000fe200078e020a */
[----:B------:R-:W-:Y:S01]  /*0c60*/  LOP3.LUT R3, R8, 0x7ffffffc, RZ, 0xc0, !PT ;  /* 0x7ffffffc08037812 */ /* 0x000fe200078ec0ff */
[C---:B------:R-:W-:Y:S02]  /*0c70*/  VIADD R18, R2.reuse, 0x40 ;  /* 0x0000004002127836 */ /* 0x040fe40000000000 */
[C---:B------:R-:W-:Y:S02]  /*0c80*/  VIADD R17, R2.reuse, 0x80 ;  /* 0x0000008002117836 */ /* 0x040fe40000000000 */
[----:B------:R-:W-:Y:S01]  /*0c90*/  VIADD R16, R2, 0xc0 ;  /* 0x000000c002107836 */ /* 0x000fe20000000000 */
[----:B------:R-:W-:Y:S01]  /*0ca0*/  SHF.R.S32.HI R216, RZ, 0x1f, R18 ;  /* 0x0000001fffd87819 */ /* 0x000fe20000011412 */
[----:B------:R-:W-:Y:S01]  /*0cb0*/  IMAD.IADD R6, R6, 0x1, -R5 ;  /* 0x0000000106067824 */ /* 0x000fe200078e0a05 */
[----:B------:R-:W-:Y:S01]  /*0cc0*/  SHF.R.S32.HI R215, RZ, 0x1f, R17 ;  /* 0x0000001fffd77819 */ /* 0x000fe20000011411 */
[----:B------:R-:W-:Y:S01]  /*0cd0*/  IMAD.IADD R210, R206, 0x1, -R3 ;  /* 0x00000001ced27824 */ /* 0x000fe200078e0a03 */
[----:B------:R-:W-:Y:S01]  /*0ce0*/  SHF.R.S32.HI R214, RZ, 0x1f, R16 ;  /* 0x0000001fffd67819 */ /* 0x000fe20000011410 */
[----:B------:R-:W-:-:S07]  /*0cf0*/  IMAD R211, R6, 0x8, R209 ;  /* 0x0000000806d37824 */ /* 0x000fce00078e02d1 */
.L_x_9251:
[----:B------:R-:W0:Y:S01]  /*0d00*/  SHFL.IDX PT, R0, R208, RZ, 0x1f ;  /* 0x00001fffd0007589 */ /* 0x000e2200000e0000 */
[----:B------:R-:W1:Y:S01]  /*0d10*/  S2UR UR45, SR_CgaCtaId ;  /* 0x00000000002d79c3 */ /* 0x000e620000008800 */
[----:B------:R-:W-:Y:S01]  /*0d20*/  ULDC UR4, c[0x0][0xd38] ;  /* 0x00034e0000047ab9 */ /* 0x000fe20000000800 */
[----:B------:R-:W-:Y:S01]  /*0d30*/  ULDC.64 UR6, c[0x0][0x418] ;  /* 0x0001060000067ab9 */ /* 0x000fe20000000a00 */
[----:B------:R-:W-:Y:S02]  /*0d40*/  UISETP.NE.AND UP1, UPT, UR4, 0x1, UPT ;  /* 0x000000010400788c */ /* 0x000fe4000bf25270 */
[----:B------:R-:W-:Y:S01]  /*0d50*/  UISETP.NE.U32.AND UP0, UPT, UR6, URZ, UPT ;  /* 0x0000003f0600728c */ /* 0x000fe2000bf05070 */
[----:B------:R-:W-:Y:S01]  /*0d60*/  UMOV UR51, 0x400 ;  /* 0x0000040000337882 */ /* 0x000fe20000000000 */
[----:B------:R-:W-:Y:S02]  /*0d70*/  ULDC UR4, c[0x0][0xd44] ;  /* 0x0003510000047ab9 */ /* 0x000fe40000000800 */
[----:B------:R-:W-:Y:S01]  /*0d80*/  UISETP.NE.AND.EX UP0, UPT, UR7, URZ, UPT, UP0 ;  /* 0x0000003f0700728c */ /* 0x000fe2000bf05300 */
[----:B------:R-:W-:Y:S01]  /*0d90*/  ULDC UR47, c[0x0][0x424] ;  /* 0x00010900002f7ab9 */ /* 0x000fe20000000800 */
[----:B------:R-:W-:-:S02]  /*0da0*/  UISETP.NE.AND UP2, UPT, UR4, 0x1, UPT ;  /* 0x000000010400788c */ /* 0x000fc4000bf45270 */
[----:B------:R-:W-:Y:S01]  /*0db0*/  USEL UR47, UR47, 0x1, UP0 ;  /* 0x000000012f2f7887 */ /* 0x000fe20008000000 */
[----:B------:R-:W-:Y:S01]  /*0dc0*/  @UP1 ULDC UR4, c[0x0][0xd3c] ;  /* 0x00034f0000041ab9 */ /* 0x000fe20000000800 */
[----:B------:R-:W-:Y:S01]  /*0dd0*/  ULDC UR7, c[0x0][0x2f0] ;  /* 0x0000bc0000077ab9 */ /* 0x000fe20000000800 */
[----:B------:R-:W-:Y:S02]  /*0de0*/  UIMAD.WIDE.U32 UR4, UR44, UR4, URZ ;  /* 0x000000042c0472a5 */ /* 0x000fe4000f8e003f */
[----:B------:R-:W-:Y:S01]  /*0df0*/  UIMAD UR47, UR47, UR7, URZ ;  /* 0x000000072f2f72a4 */ /* 0x000fe2000f8e023f */
[----:B------:R-:W-:Y:S01]  /*0e00*/  @UP1 ULDC UR8, c[0x0][0xd40] ;  /* 0x0003500000081ab9 */ /* 0x000fe20000000800 */
        /* <DEDUP_REMOVED lines=17> */
[----:B------:R-:W-:Y:S02]  /*0f20*/  UIADD3 UR8, UR8, 0x22400, URZ ;  /* 0x0002240008087890 */ /* 0x000fe4000fffe03f */
[----:B------:R-:W-:-:S02]  /*0f30*/  USHF.R.U32.HI UR46, URZ, 0x1f, UR7 ;  /* 0x0000001f3f2e7899 */ /* 0x000fc40008011607 */
[----:B------:R-:W-:Y:S02]  /*0f40*/  USHF.R.U32.HI UR8, URZ, 0x4, UR8 ;  /* 0x000000043f087899 */ /* 0x000fe40008011608 */
[----:B------:R-:W-:Y:S02]  /*0f50*/  ULEA.HI.SX32 UR46, UR7, UR46, 0x1c ;  /* 0x0000002e072e7291 */ /* 0x000fe4000f8fe23f */
[----:B------:R-:W-:Y:S01]  /*0f60*/  ULOP3.LUT UR50, UR8, 0x3fff, URZ, 0xc0, !UPT ;  /* 0x00003fff08327892 */ /* 0x000fe2000f8ec03f */
[----:B---3-5:R-:W-:Y:S11]  /*0f70*/  @!P0 BRA `(.L_x_9218) ;  /* 0x0000000000408947 */ /* 0x028ff60003800000 */
        /* <DEDUP_REMOVED lines=16> */
.L_x_9218:
[----:B------:R-:W-:Y:S01]  /*1080*/  ULOP3.LUT UR4, UR38, 0x1, URZ, 0xc0, !UPT ;  /* 0x0000000126047892 */ /* 0x000fe2000f8ec03f */
[----:B------:R-:W0:Y:S05]  /*1090*/  S2R R20, SR_TID.X ;  /* 0x0000000000147919 */ /* 0x000e2a0000002100 */
[----:B------:R-:W-:-:S04]  /*10a0*/  MOV R0, UR4 ;  /* 0x0000000400007c02 */ /* 0x000fc80008000f00 */
[----:B------:R-:W-:-:S04]  /*10b0*/  SHF.L.U32 R0, R0, 0x1f, RZ ;  /* 0x0000001f00007819 */ /* 0x000fc800000006ff */
[----:B------:R-:W1:Y:S01]  /*10c0*/  SYNCS.PHASECHK.TRANS64.TRYWAIT P0, [UR51+0x32400], R0 ;  /* 0x03240000ff0075a7 */ /* 0x000e620008000173 */
[----:B0-----:R-:W-:-:S05]  /*10d0*/  SHF.R.U32.HI R20, RZ, 0x7, R20 ;  /* 0x00000007ff147819 */ /* 0x001fca0000011614 */
[----:B------:R-:W-:Y:S01]  /*10e0*/  VIADD R192, R20, 0x8 ;  /* 0x0000000814c07836 */ /* 0x000fe20000000000 */
[----:B-1----:R-:W-:Y:S06]  /*10f0*/  @!P0 BRA `(.L_x_9219) ;  /* 0x000000b8003c8947 */ /* 0x002fec0003800000 */
.L_x_9303:
[----:B0-----:R-:W-:Y:S01]  /*1100*/  IMAD.U32 R3, RZ, RZ, UR40 ;  /* 0x00000028ff037e24 */ /* 0x001fe2000f8e00ff */
[----:B------:R-:W-:Y:S05]  /*1110*/  WARPSYNC.ALL ;  /* 0x0000000000007948 */ /* 0x000fea0003800000 */
[----:B------:R0:W-:Y:S01]  /*1120*/  BAR.SYNC.DEFER_BLOCKING R192, 0x100 ;  /* 0x000400c00000751d */ /* 0x0001e20000010000 */
[----:B------:R-:W-:-:S13]  /*1130*/  ISETP.NE.AND P0, PT, R3, 0x3, PT ;  /* 0x000000030300780c */ /* 0x000fda0003f05270 */
[----:B0-----:R-:W-:Y:S05]  /*1140*/  @!P0 BRA `(.L_x_9220) ;  /* 0x0000000000048947 */ /* 0x001fea0003800000 */
[----:B------:R-:W-:Y:S01]  /*1150*/  BPT.TRAP 0x1 ;  /* 0x000000040000795c */ /* 0x000fe20000300000 */
.L_x_9220:
[----:B------:R-:W-:Y:S01]  /*1160*/  ULEA UR27, UR37, UR51, 0x3 ;  /* 0x00000033251b7291 */ /* 0x000fe2000f8e183f */
[----:B------:R-:W-:-:S05]  /*1170*/  IMAD.U32 R3, RZ, RZ, UR36 ;  /* 0x00000024ff037e24 */ /* 0x000fca000f8e00ff */
[----:B------:R-:W-:-:S04]  /*1180*/  SHF.L.U32 R3, R3, 0x1f, RZ ;  /* 0x0000001f03037819 */ /* 0x000fc800000006ff */
[----:B------:R0:W1:Y:S01]  /*1190*/  SYNCS.PHASECHK.TRANS64.TRYWAIT P1, [UR27+0x32430], R3 ;  /* 0x03243003ff0075a7 */ /* 0x000062000802015b */
[----:B------:R-:W-:Y:S05]  /*11a0*/  @!P0 BRA `(.L_x_9221) ;  /* 0x0000000000048947 */ /* 0x000fea0003800000 */
[----:B------:R-:W-:Y:S01]  /*11b0*/  BPT.TRAP 0x1 ;  /* 0x000000040000795c */ /* 0x000fe20000300000 */
.L_x_9221:
[----:B-1----:R-:W-:Y:S05]  /*11c0*/  @P1 BRA `(.L_x_9222) ;  /* 0x0000000000081947 */ /* 0x002fea0003800000 */
[----:B------:R-:W1:Y:S02]  /*11d0*/  SYNCS.PHASECHK.TRANS64.TRYWAIT P1, [UR27+0x32430], R3 ;  /* 0x03243003ff0075a7 */ /* 0x000e64000802015b */
[----:B-1----:R-:W-:Y:S05]  /*11e0*/  @!P1 BRA `(.L_x_9223) ;  /* 0x000000b800189947 */ /* 0x002fea0003800000 */
.L_x_9222:
[----:B------:R-:W-:Y:S01]  /*11f0*/  ULEA UR4, UR42, UR51, 0xd ;  /* 0x000000332a047291 */ /* 0x000fe2000f8e683f */
[----:B------:R-:W-:Y:S01]  /*1200*/  WARPGROUP.ARRIVE ;  /* 0x00000000000079c5 */ /* 0x000fe20000000000 */
[----:B------:R-:W-:Y:S02]  /*1210*/  UIADD3 UR5, UR51, 0x1c400, URZ ;  /* 0x0001c40033057890 */ /* 0x000fe4000fffe03f */
[----:B------:R-:W-:Y:S02]  /*1220*/  UIADD3 UR4, UR4, 0x18400, URZ ;  /* 0x0001840004047890 */ /* 0x000fe4000fffe03f */
[----:B------:R-:W-:Y:S02]  /*1230*/  USHF.R.U32.HI UR5, URZ, 0x4, UR5 ;  /* 0x000000043f057899 */ /* 0x000fe40008011605 */
[----:B------:R-:W-:Y:S02]  /*1240*/  USHF.R.U32.HI UR4, URZ, 0x4, UR4 ;  /* 0x000000043f047899 */ /* 0x000fe40008011604 */
[----:B------:R-:W-:-:S02]  /*1250*/  ULOP3.LUT UR5, UR5, 0x3fff, URZ, 0xc0, !UPT ;  /* 0x00003fff05057892 */ /* 0x000fc4000f8ec03f */
[----:B------:R-:W-:Y:S02]  /*1260*/  ULOP3.LUT UR4, UR4, 0x3fff, URZ, 0xc0, !UPT ;  /* 0x00003fff04047892 */ /* 0x000fe4000f8ec03f */
[----:B------:R-:W-:Y:S02]  /*1270*/  ULOP3.LUT UR24, UR5, 0x10000, URZ, 0xfc, !UPT ;  /* 0x0001000005187892 */ /* 0x000fe4000f8efc3f */
[----:B------:R-:W-:Y:S02]  /*1280*/  ULOP3.LUT UR4, UR4, 0x10000, URZ, 0xfc, !UPT ;  /* 0x0001000004047892 */ /* 0x000fe4000f8efc3f */
[----:B------:R-:W-:Y:S01]  /*1290*/  UIMAD UR6, UR37, 0x300, UR24 ;  /* 0x00000300250678a4 */ /* 0x000fe2000f8e0218 */
[----:B------:R-:W-:Y:S01]  /*12a0*/  UMOV UR5, 0x40000040 ;  /* 0x4000004000057882 */ /* 0x000fe20000000000 */
[----:B------:R-:W-:Y:S01]  /*12b0*/  UMOV UR7, 0x40000040 ;  /* 0x4000004000077882 */ /* 0x000fe20000000000 */
[----:B------:R-:W-:Y:S02]  /*12c0*/  UIADD3 UR8, UR4, 0x2, URZ ;  /* 0x0000000204087890 */ /* 0x000fe4000fffe03f */
[----:B------:R-:W-:Y:S01]  /*12d0*/  UIADD3 UR10, UR6, 0x2, URZ ;  /* 0x00000002060a7890 */ /* 0x000fe2000fffe03f */
[----:B------:R-:W-:-:S03]  /*12e0*/  UMOV UR9, 0x40000040 ;  /* 0x4000004000097882 */ /* 0x000fc60000000000 */
[----:B------:R-:W-:Y:S01]  /*12f0*/  HGMMA.64x96x16.F32 R24, gdesc[UR4], RZ, !UPT, gsb0 ;  /* 0x01600000041879f0 */ /* 0x000fe2000c0008ff */
        /* <DEDUP_REMOVED lines=19> */
[----:B------:R-:W2:Y:S02]  /*1430*/  SYNCS.PHASECHK.TRANS64.TRYWAIT P1, [UR51+0x32410], R0 ;  /* 0x03241000ff0075a7 */ /* 0x000ea40008020173 */
[----:B--2---:R-:W-:Y:S05]  /*1440*/  @!P1 BRA `(.L_x_9224) ;  /* 0x000000b400989947 */ /* 0x004fea0003800000 */
.L_x_9304:
[----:B------:R-:W-:Y:S05]  /*1450*/  @!P0 BRA `(.L_x_9225) ;  /* 0x0000000000048947 */ /* 0x000fea0003800000 */
[----:B------:R-:W-:Y:S01]  /*1460*/  BPT.TRAP 0x1 ;  /* 0x000000040000795c */ /* 0x000fe20000300000 */
.L_x_9225:
[----:B------:R3:W4:Y:S01]  /*1470*/  SYNCS.PHASECHK.TRANS64.TRYWAIT P1, [UR27+0x32450], R3 ;  /* 0x03245003ff0075a7 */ /* 0x000722000802015b */
[----:B------:R-:W-:Y:S05]  /*1480*/  @!P0 BRA `(.L_x_9226) ;  /* 0x0000000000048947 */ /* 0x000fea0003800000 */
[----:B------:R-:W-:Y:S01]  /*1490*/  BPT.TRAP 0x1 ;  /* 0x000000040000795c */ /* 0x000fe20000300000 */
.L_x_9226:
[----:B----4-:R-:W-:Y:S05]  /*14a0*/  @P1 BRA `(.L_x_9227) ;  /* 0x0000000000081947 */ /* 0x010fea0003800000 */
[----:B------:R-:W4:Y:S02]  /*14b0*/  SYNCS.PHASECHK.TRANS64.TRYWAIT P1, [UR27+0x32450], R3 ;  /* 0x03245003ff0075a7 */ /* 0x000f24000802015b */
[----:B----4-:R-:W-:Y:S05]  /*14c0*/  @!P1 BRA `(.L_x_9228) ;  /* 0x000000b400909947 */ /* 0x010fea0003800000 */
.L_x_9227:
[----:B------:R-:W-:Y:S01]  /*14d0*/  UIADD3 UR51, UR51, 0x400, URZ ;  /* 0x0000040033337890 */ /* 0x000fe2000fffe03f */
[----:B------:R-:W-:Y:S01]  /*14e0*/  WARPGROUP.ARRIVE ;  /* 0x00000000000079c5 */ /* 0x000fe20000000000 */
[----:B------:R-:W-:-:S05]  /*14f0*/  ULOP3.LUT UR6, UR50, 0x10000, URZ, 0xfc, !UPT ;  /* 0x0001000032067892 */ /* 0x000fca000f8efc3f */
[----:B--2---:R-:W2:Y:S01]  /*1500*/  S2R R0, SR_TID.X ;  /* 0x0000000000007919 */ /* 0x004ea20000002100 */
[----:B------:R-:W-:Y:S01]  /*1510*/  USHF.R.U32.HI UR26, URZ, 0x4, UR51 ;  /* 0x000000043f1a7899 */ /* 0x000fe20008011633 */
[----:B------:R-:W-:Y:S01]  /*1520*/  UMOV UR21, 0x40000040 ;  /* 0x4000004000157882 */ /* 0x000fe20000000000 */
[----:B------:R-:W-:Y:S02]  /*1530*/  UMOV UR23, 0x40000040 ;  /* 0x4000004000177882 */ /* 0x000fe40000000000 */
[----:B------:R-:W-:Y:S01]  /*1540*/  ULOP3.LUT UR26, UR26, 0x3fff, URZ, 0xc0, !UPT ;  /* 0x00003fff1a1a7892 */ /* 0x000fe2000f8ec03f */
[----:B------:R-:W-:-:S03]  /*1550*/  UMOV UR20, UR6 ;  /* 0x0000000600147c82 */ /* 0x000fc60008000000 */
[----:B------:R-:W-:-:S04]  /*1560*/  ULOP3.LUT UR25, UR26, 0x10000, URZ, 0xfc, !UPT ;  /* 0x000100001a197892 */ /* 0x000fc8000f8efc3f */
[----:B------:R-:W-:-:S07]  /*1570*/  UIMAD UR7, UR37, 0xc00, UR25 ;  /* 0x00000c00250778a4 */ /* 0x000fce000f8e0219 */
[----:B------:R-:W-:Y:S02]  /*1580*/  UMOV UR22, UR7 ;  /* 0x0000000700167c82 */ /* 0x000fe40008000000 */
[----:B------:R-:W-:Y:S01]  /*1590*/  HGMMA.64x96x16.F32 R24, gdesc[UR20], R24, gsb0 ;  /* 0x01600000141879f0 */ /* 0x000fe20008000818 */
        /* <DEDUP_REMOVED lines=108> */
[----:B------:R2:W-:Y:S06]  /*1c60*/  BAR.ARV R0, 0x100 ;  /* 0x000400000000751d */ /* 0x0005ec0000002000 */
[----:B------:R-:W-:Y:S05]  /*1c70*/  @!P0 BRA `(.L_x_9229) ;  /* 0x0000000000048947 */ /* 0x000fea0003800000 */
[----:B------:R-:W-:Y:S01]  /*1c80*/  BPT.TRAP 0x1 ;  /* 0x000000040000795c */ /* 0x000fe20000300000 */
.L_x_9229:
[----:B------:R-:W-:Y:S01]  /*1c90*/  UIMAD UR6, UR46, -0x60, UR47 ;  /* 0xffffffa02e0678a4 */ /* 0x000fe2000f8e022f */
[----:B------:R-:W-:Y:S01]  /*1ca0*/  ULDC UR10, c[0x0][0xa80] ;  /* 0x0002a000000a7ab9 */ /* 0x000fe20000000800 */
[----:B------:R-:W-:Y:S02]  /*1cb0*/  ULOP3.LUT UR26, UR26, 0x3000000, URZ, 0xfc, !UPT ;  /* 0x030000001a1a7892 */ /* 0x000fe4000f8efc3f */
[----:B------:R-:W-:Y:S02]  /*1cc0*/  UIADD3 UR6, UR6, 0x60, URZ ;  /* 0x0000006006067890 */ /* 0x000fe4000fffe03f */
[----:B------:R-:W-:Y:S01]  /*1cd0*/  UIMAD UR11, UR37, 0xc00, UR26 ;  /* 0x00000c00250b78a4 */ /* 0x000fe2000f8e021a */
[----:B------:R-:W-:-:S03]  /*1ce0*/  UMOV UR7, 0x40000040 ;  /* 0x4000004000077882 */ /* 0x000fc60000000000 */
[----:B01-3--:R-:W-:Y:S01]  /*1cf0*/  IMAD.U32 R3, RZ, RZ, UR6 ;  /* 0x00000006ff037e24 */ /* 0x00bfe2000f8e00ff */
[----:B------:R-:W-:-:S03]  /*1d00*/  UIADD3 UR6, UR27, 0x32440, URZ ;  /* 0x000324401b067890 */ /* 0x000fc6000fffe03f */
[----:B------:R-:W-:Y:S01]  /*1d10*/  IMAD R3, R210, -0x2, R3 ;  /* 0xfffffffed2037824 */ /* 0x000fe200078e0203 */
[----:B------:R-:W-:-:S04]  /*1d20*/  UPRMT UR6, UR45, 0x654, UR6 ;  /* 0x000006542d067896 */ /* 0x000fc80008000006 */
[C---:B------:R-:W-:Y:S02]  /*1d30*/  ISETP.GT.AND P2, PT, R3.reuse, RZ, PT ;  /* 0x000000ff0300720c */ /* 0x040fe40003f44270 */
[C---:B------:R-:W-:Y:S02]  /*1d40*/  ISETP.GT.AND P1, PT, R3.reuse, 0x1, PT ;  /* 0x000000010300780c */ /* 0x040fe40003f24270 */
[----:B------:R-:W-:Y:S01]  /*1d50*/  ISETP.GT.AND P6, PT, R3, 0x8, PT ;  /* 0x000000080300780c */ /* 0x000fe20003fc4270 */
[----:B------:R-:W-:Y:S01]  /*1d60*/  SYNCS.ARRIVE.TRANS64.RED.A1T0 RZ, [UR6], RZ ;  /* 0x000000ffffff79a7 */ /* 0x000fe20008100406 */
[----:B------:R-:W-:Y:S01]  /*1d70*/  FSEL R75, R24, -INF , P2 ;  /* 0xff800000184b7808 */ /* 0x000fe20001000000 */
[----:B------:R-:W-:Y:S01]  /*1d80*/  UMOV UR6, UR11 ;  /* 0x0000000b00067c82 */ /* 0x000fe20008000000 */
        /* <DEDUP_REMOVED lines=19> */
[----:B------:R-:W-:-:S02]  /*1ec0*/  FMNMX.FTZ R4, R73, R27, !PT ;  /* 0x0000001b49047209 */ /* 0x000fc40007810000 */
[----:B------:R-:W-:Y:S02]  /*1ed0*/  ISETP.GT.AND P6, PT, R3, 0x20, PT ;  /* 0x000000200300780c */ /* 0x000fe40003fc4270 */
[----:B------:R-:W-:Y:S02]  /*1ee0*/  FSEL R15, R37, -INF , P1 ;  /* 0xff800000250f7808 */ /* 0x000fe40000800000 */
[----:B------:R-:W-:Y:S02]  /*1ef0*/  FMNMX.FTZ R22, R11, R22, !PT ;  /* 0x000000160b167209 */ /* 0x000fe40007810000 */
[----:B------:R-:W-:Y:S02]  /*1f00*/  FSEL R31, R31, -INF , P5 ;  /* 0xff8000001f1f7808 */ /* 0x000fe40002800000 */
[----:B------:R-:W-:Y:S02]  /*1f10*/  FMNMX.FTZ R4, R77, R4, !PT ;  /* 0x000000044d047209 */ /* 0x000fe40007810000 */
[----:B------:R-:W-:-:S02]  /*1f20*/  ISETP.GT.AND P5, PT, R3, 0x21, PT ;  /* 0x000000210300780c */ /* 0x000fc40003fa4270 */
[----:B------:R-:W-:Y:S02]  /*1f30*/  FSEL R12, R40, -INF , P6 ;  /* 0xff800000280c7808 */ /* 0x000fe40003000000 */
[----:B------:R-:W-:Y:S02]  /*1f40*/  FMNMX.FTZ R33, R15, R22, !PT ;  /* 0x000000160f217209 */ /* 0x000fe40007810000 */
[----:B------:R-:W-:Y:S02]  /*1f50*/  FSEL R5, R34, -INF , P4 ;  /* 0xff80000022057808 */ /* 0x000fe40002000000 */
[----:B------:R-:W-:Y:S02]  /*1f60*/  FMNMX.FTZ R4, R31, R4, !PT ;  /* 0x000000041f047209 */ /* 0x000fe40007810000 */
[----:B------:R-:W-:Y:S02]  /*1f70*/  ISETP.GT.AND P4, PT, R3, 0x28, PT ;  /* 0x000000280300780c */ /* 0x000fe40003f84270 */
[----:B------:R-:W-:-:S02]  /*1f80*/  FSEL R20, R41, -INF , P5 ;  /* 0xff80000029147808 */ /* 0x000fc40002800000 */
[----:B------:R-:W-:Y:S02]  /*1f90*/  FMNMX.FTZ R33, R12, R33, !PT ;  /* 0x000000210c217209 */ /* 0x000fe40007810000 */
        /* <DEDUP_REMOVED lines=42> */
[----:B------:R-:W-:Y:S02]  /*2240*/  FSEL R162, R54, -INF , P6 ;  /* 0xff80000036a27808 */ /* 0x000fe40003000000 */
[----:B------:R-:W-:Y:S02]  /*2250*/  ISETP.GT.AND P6, PT, R3, 0x49, PT ;  /* 0x000000490300780c */ /* 0x000fe40003fc4270 */
[----:B------:R-:W-:Y:S02]  /*2260*/  FSEL R167, R60, -INF , P2 ;  /* 0xff8000003ca77808 */ /* 0x000fe40001000000 */
[----:B------:R-:W-:Y:S02]  /*2270*/  FMNMX.FTZ R4, R164, R35, !PT ;  /* 0x00000023a4047209 */ /* 0x000fe40007810000 */
[----:B------:R-:W-:-:S02]  /*2280*/  FMNMX.FTZ R33, R158, R33, !PT ;  /* 0x000000219e217209 */ /* 0x000fc40007810000 */
[----:B------:R-:W-:Y:S02]  /*2290*/  ISETP.GT.AND P1, PT, R3, 0x50, PT ;  /* 0x000000500300780c */ /* 0x000fe40003f24270 */
[----:B------:R-:W-:Y:S02]  /*22a0*/  FSEL R171, R61, -INF , P6 ;  /* 0xff8000003dab7808 */ /* 0x000fe40003000000 */
[----:B------:R-:W-:Y:S02]  /*22b0*/  FMNMX.FTZ R4, R167, R4, !PT ;  /* 0x00000004a7047209 */ /* 0x000fe40007810000 */
[----:B------:R-:W-:Y:S02]  /*22c0*/  FSEL R170, R55, -INF , P5 ;  /* 0xff80000037aa7808 */ /* 0x000fe40002800000 */
[----:B------:R-:W-:Y:S02]  /*22d0*/  FMNMX.FTZ R33, R162, R33, !PT ;  /* 0x00000021a2217209 */ /* 0x000fe40007810000 */
[----:B------:R-:W-:-:S02]  /*22e0*/  FSEL R165, R64, -INF , P1 ;  /* 0xff80000040a57808 */ /* 0x000fc40000800000 */
[----:B------:R-:W-:Y:S02]  /*22f0*/  FMNMX.FTZ R4, R171, R4, !PT ;  /* 0x00000004ab047209 */ /* 0x000fe40007810000 */
[----:B------:R-:W-:Y:S02]  /*2300*/  FSEL R168, R58, -INF , P4 ;  /* 0xff8000003aa87808 */ /* 0x000fe40002000000 */
[----:B------:R-:W-:Y:S02]  /*2310*/  FMNMX.FTZ R33, R170, R33, !PT ;  /* 0x00000021aa217209 */ /* 0x000fe40007810000 */
[----:B------:R-:W-:Y:S02]  /*2320*/  FMNMX.FTZ R24, R165, R4, !PT ;  /* 0x00000004a5187209 */ /* 0x000fe40007810000 */
[----:B------:R-:W-:Y:S02]  /*2330*/  FSEL R173, R59, -INF , P3 ;  /* 0xff8000003bad7808 */ /* 0x000fe40001800000 */
[----:B------:R-:W-:Y:S01]  /*2340*/  FMNMX.FTZ R4, R168, R33, !PT ;  /* 0x00000021a8047209 */ /* 0x000fe20007810000 */
[----:B------:R0:W-:Y:S01]  /*2350*/  BAR.SYNC.DEFER_BLOCKING R192, 0x100 ;  /* 0x000400c00000751d */ /* 0x0001e20000010000 */
[----:B------:R-:W-:-:S02]  /*2360*/  ISETP.GT.AND P5, PT, R3, 0x51, PT ;  /* 0x000000510300780c */ /* 0x000fc40003fa4270 */
[C---:B------:R-:W-:Y:S02]  /*2370*/  ISETP.GT.AND P4, PT, R3.reuse, 0x58, PT ;  /* 0x000000580300780c */ /* 0x040fe40003f84270 */
[----:B------:R-:W-:Y:S02]  /*2380*/  ISETP.GT.AND P3, PT, R3, 0x59, PT ;  /* 0x000000590300780c */ /* 0x000fe40003f64270 */
[----:B------:R-:W-:Y:S02]  /*2390*/  FSEL R184, R62, -INF , P2 ;  /* 0xff8000003eb87808 */ /* 0x000fe40001000000 */
[----:B------:R-:W-:Y:S02]  /*23a0*/  FMNMX.FTZ R3, R173, R4, !PT ;  /* 0x00000004ad037209 */ /* 0x000fe40007810000 */
[----:B------:R-:W-:Y:S02]  /*23b0*/  FSEL R187, R63, -INF , P6 ;  /* 0xff8000003fbb7808 */ /* 0x000fe40003000000 */
[----:B------:R-:W-:-:S02]  /*23c0*/  FMNMX.FTZ R4, R184, R3, !PT ;  /* 0x00000003b8047209 */ /* 0x000fc40007810000 */
[----:B------:R-:W-:Y:S02]  /*23d0*/  FSEL R169, R65, -INF , P5 ;  /* 0xff80000041a97808 */ /* 0x000fe40002800000 */
        /* <DEDUP_REMOVED lines=10> */
[----:B------:R-:W-:-:S02]  /*2480*/  FMNMX.FTZ R33, R174, R33, !PT ;  /* 0x00000021ae217209 */ /* 0x000fc40007810000 */
[----:B------:R-:W-:Y:S02]  /*2490*/  FSEL R189, R71, -INF , P3 ;  /* 0xff80000047bd7808 */ /* 0x000fe40001800000 */
[----:B------:R-:W-:Y:S01]  /*24a0*/  FMNMX.FTZ R4, R186, R3, !PT ;  /* 0x00000003ba047209 */ /* 0x000fe20007810000 */
[----:B------:R-:W1:Y:S03]  /*24b0*/  SHFL.BFLY PT, R24, R33, 0x2, 0x1f ;  /* 0x0c401f0021187f89 */ /* 0x000e6600000e0000 */
[----:B------:R-:W-:-:S05]  /*24c0*/  FMNMX.FTZ R4, R189, R4, !PT ;  /* 0x00000004bd047209 */ /* 0x000fca0007810000 */
[----:B------:R-:W3:Y:S01]  /*24d0*/  SHFL.BFLY PT, R35, R4, 0x2, 0x1f ;  /* 0x0c401f0004237f89 */ /* 0x000ee200000e0000 */
[----:B-1----:R-:W-:-:S05]  /*24e0*/  FMNMX.FTZ R24, R33, R24, !PT ;  /* 0x0000001821187209 */ /* 0x002fca0007810000 */
[----:B------:R-:W1:Y:S01]  /*24f0*/  SHFL.BFLY PT, R3, R24, 0x1, 0x1f ;  /* 0x0c201f0018037f89 */ /* 0x000e6200000e0000 */
[----:B---3--:R-:W-:-:S05]  /*2500*/  FMNMX.FTZ R35, R4, R35, !PT ;  /* 0x0000002304237209 */ /* 0x008fca0007810000 */
[----:B------:R-:W3:Y:S01]  /*2510*/  SHFL.BFLY PT, R26, R35, 0x1, 0x1f ;  /* 0x0c201f00231a7f89 */ /* 0x000ee200000e0000 */
[----:B-1----:R-:W-:-:S04]  /*2520*/  FMNMX.FTZ R3, R24, R3, !PT ;  /* 0x0000000318037209 */ /* 0x002fc80007810000 */
[C---:B------:R-:W-:Y:S01]  /*2530*/  FSETP.NEU.FTZ.AND P1, PT, R3.reuse, -INF , PT ;  /* 0xff8000000300780b */ /* 0x040fe20003f3d000 */
[----:B------:R-:W-:Y:S01]  /*2540*/  FMUL.FTZ R188, R3, UR10 ;  /* 0x0000000a03bc7c20 */ /* 0x000fe20008410000 */
[----:B---3--:R-:W-:-:S04]  /*2550*/  FMNMX.FTZ R4, R35, R26, !PT ;  /* 0x0000001a23047209 */ /* 0x008fc80007810000 */
[----:B------:R-:W-:Y:S02]  /*2560*/  FSEL R188, R188, RZ, P1 ;  /* 0x000000ffbcbc7208 */ /* 0x000fe40000800000 */
[C---:B------:R-:W-:Y:S01]  /*2570*/  FSETP.NEU.FTZ.AND P1, PT, R4.reuse, -INF , PT ;  /* 0xff8000000400780b */ /* 0x040fe20003f3d000 */
[----:B------:R-:W-:Y:S02]  /*2580*/  FMUL.FTZ R190, R4, UR10 ;  /* 0x0000000a04be7c20 */ /* 0x000fe40008410000 */
[--C-:B------:R-:W-:Y:S01]  /*2590*/  FFMA.FTZ R176, R75, UR10, -R188.reuse ;  /* 0x0000000a4bb07c23 */ /* 0x100fe200080108bc */
[--C-:B------:R-:W-:Y:S01]  /*25a0*/  FFMA.FTZ R175, R25, UR10, -R188.reuse ;  /* 0x0000000a19af7c23 */ /* 0x100fe200080108bc */
[--C-:B------:R-:W-:Y:S01]  /*25b0*/  FFMA.FTZ R178, R79, UR10, -R188.reuse ;  /* 0x0000000a4fb27c23 */ /* 0x100fe200080108bc */
[----:B------:R-:W-:Y:S01]  /*25c0*/  FSEL R190, R190, RZ, P1 ;  /* 0x000000ffbebe7208 */ /* 0x000fe20000800000 */
[--C-:B------:R-:W-:Y:S01]  /*25d0*/  FFMA.FTZ R181, R29, UR10, -R188.reuse ;  /* 0x0000000a1db57c23 */ /* 0x100fe200080108bc */
[--C-:B------:R-:W-:Y:S01]  /*25e0*/  FFMA.FTZ R191, R8, UR10, -R188.reuse ;  /* 0x0000000a08bf7c23 */ /* 0x100fe200080108bc */
[----:B------:R-:W-:Y:S01]  /*25f0*/  MUFU.EX2 R176, R176 ;  /* 0x000000b000b07308 */ /* 0x000fe20000000800 */
[----:B------:R-:W-:Y:S01]  /*2600*/  FFMA.FTZ R8, R11, UR10, -R188 ;  /* 0x0000000a0b087c23 */ /* 0x000fe200080108bc */
[--C-:B------:R-:W-:Y:S01]  /*2610*/  FFMA.FTZ R177, R73, UR10, -R190.reuse ;  /* 0x0000000a49b17c23 */ /* 0x100fe200080108be */
[--C-:B------:R-:W-:Y:S01]  /*2620*/  FFMA.FTZ R182, R27, UR10, -R190.reuse ;  /* 0x0000000a1bb67c23 */ /* 0x100fe200080108be */
[--C-:B------:R-:W-:Y:S01]  /*2630*/  FFMA.FTZ R179, R77, UR10, -R190.reuse ;  /* 0x0000000a4db37c23 */ /* 0x100fe200080108be */
[--C-:B------:R-:W-:Y:S01]  /*2640*/  FFMA.FTZ R180, R31, UR10, -R190.reuse ;  /* 0x0000000a1fb47c23 */ /* 0x100fe200080108be */
[----:B0-----:R-:W-:Y:S01]  /*2650*/  FFMA.FTZ R192, R7, UR10, -R190 ;  /* 0x0000000a07c07c23 */ /* 0x001fe200080108be */
[--C-:B------:R-:W-:Y:S01]  /*2660*/  FFMA.FTZ R6, R6, UR10, -R188.reuse ;  /* 0x0000000a06067c23 */ /* 0x100fe200080108bc */
[----:B------:R-:W0:Y:S01]  /*2670*/  MUFU.EX2 R175, R175 ;  /* 0x000000af00af7308 */ /* 0x000e220000000800 */
[----:B------:R-:W-:Y:S01]  /*2680*/  FFMA.FTZ R11, R15, UR10, -R188 ;  /* 0x0000000a0f0b7c23 */ /* 0x000fe200080108bc */
[--C-:B------:R-:W-:Y:S01]  /*2690*/  FFMA.FTZ R5, R5, UR10, -R190.reuse ;  /* 0x0000000a05057c23 */ /* 0x100fe200080108be */
[--C-:B------:R-:W-:Y:S01]  /*26a0*/  FFMA.FTZ R7, R9, UR10, -R190.reuse ;  /* 0x0000000a09077c23 */ /* 0x100fe200080108be */
[----:B------:R-:W-:Y:S01]  /*26b0*/  FFMA.FTZ R194, R13, UR10, -R190 ;  /* 0x0000000a0dc27c23 */ /* 0x000fe200080108be */
[----:B------:R-:W-:Y:S01]  /*26c0*/  FFMA.FTZ R9, R12, UR10, -R188 ;  /* 0x0000000a0c097c23 */ /* 0x000fe200080108bc */
[----:B------:R-:W-:Y:S01]  /*26d0*/  FFMA.FTZ R15, R14, UR10, -R190 ;  /* 0x0000000a0e0f7c23 */ /* 0x000fe200080108be */
[----:B------:R-:W-:Y:S01]  /*26e0*/  FFMA.FTZ R12, R20, UR10, -R188 ;  /* 0x0000000a140c7c23 */ /* 0x000fe200080108bc */
[----:B------:R-:W-:Y:S01]  /*26f0*/  MUFU.EX2 R178, R178 ;  /* 0x000000b200b27308 */ /* 0x000fe20000000800 */
[----:B------:R-:W-:Y:S01]  /*2700*/  FFMA.FTZ R14, R21, UR10, -R190 ;  /* 0x0000000a150e7c23 */ /* 0x000fe200080108be */
[--C-:B------:R-:W-:Y:S01]  /*2710*/  FFMA.FTZ R13, R23, UR10, -R188.reuse ;  /* 0x0000000a170d7c23 */ /* 0x100fe200080108bc */
[----:B------:R-:W-:Y:S01]  /*2720*/  FFMA.FTZ R20, R159, UR10, -R188 ;  /* 0x0000000a9f147c23 */ /* 0x000fe200080108bc */
[--C-:B------:R-:W-:Y:S01]  /*2730*/  FFMA.FTZ R10, R10, UR10, -R190.reuse ;  /* 0x0000000a0a0a7c23 */ /* 0x100fe200080108be */
[----:B------:R-:W-:Y:S01]  /*2740*/  FFMA.FTZ R21, R157, UR10, -R190 ;  /* 0x0000000a9d157c23 */ /* 0x000fe200080108be */
[--C-:B------:R-:W-:Y:S01]  /*2750*/  FFMA.FTZ R23, R156, UR10, -R188.reuse ;  /* 0x0000000a9c177c23 */ /* 0x100fe200080108bc */
[--C-:B------:R-:W-:Y:S01]  /*2760*/  FFMA.FTZ R156, R160, UR10, -R188.reuse ;  /* 0x0000000aa09c7c23 */ /* 0x100fe200080108bc */
[----:B------:R-:W1:Y:S01]  /*2770*/  MUFU.EX2 R181, R181 ;  /* 0x000000b500b57308 */ /* 0x000e620000000800 */
[----:B0-----:R-:W-:Y:S01]  /*2780*/  F2FP.F16.F32.PACK_AB R152, R175, R176 ;  /* 0x000000b0af98723e */ /* 0x001fe200000000ff */
[----:B------:R-:W-:Y:S01]  /*2790*/  FFMA.FTZ R157, R163, UR10, -R188 ;  /* 0x0000000aa39d7c23 */ /* 0x000fe200080108bc */
[----:B------:R-:W-:Y:S01]  /*27a0*/  FFMA.FTZ R159, R158, UR10, -R190 ;  /* 0x0000000a9e9f7c23 */ /* 0x000fe200080108be */
[----:B------:R-:W-:Y:S01]  /*27b0*/  FFMA.FTZ R160, R166, UR10, -R188 ;  /* 0x0000000aa6a07c23 */ /* 0x000fe200080108bc */
[--C-:B------:R-:W-:Y:S01]  /*27c0*/  FFMA.FTZ R22, R22, UR10, -R190.reuse ;  /* 0x0000000a16167c23 */ /* 0x100fe200080108be */
[--C-:B------:R-:W-:Y:S01]  /*27d0*/  FFMA.FTZ R158, R162, UR10, -R190.reuse ;  /* 0x0000000aa29e7c23 */ /* 0x100fe200080108be */
[----:B------:R-:W-:Y:S01]  /*27e0*/  FFMA.FTZ R163, R170, UR10, -R190 ;  /* 0x0000000aaaa37c23 */ /* 0x000fe200080108be */
[----:B------:R-:W-:Y:S01]  /*27f0*/  MUFU.EX2 R177, R177 ;  /* 0x000000b100b17308 */ /* 0x000fe20000000800 */
[--C-:B------:R-:W-:Y:S01]  /*2800*/  FFMA.FTZ R162, R164, UR10, -R188.reuse ;  /* 0x0000000aa4a27c23 */ /* 0x100fe200080108bc */
[--C-:B------:R-:W-:Y:S01]  /*2810*/  FFMA.FTZ R164, R167, UR10, -R188.reuse ;  /* 0x0000000aa7a47c23 */ /* 0x100fe200080108bc */
[----:B------:R-:W-:Y:S01]  /*2820*/  FFMA.FTZ R167, R171, UR10, -R188 ;  /* 0x0000000aaba77c23 */ /* 0x000fe200080108bc */
[--C-:B------:R-:W-:Y:S01]  /*2830*/  FFMA.FTZ R166, R168, UR10, -R190.reuse ;  /* 0x0000000aa8a67c23 */ /* 0x100fe200080108be */
[----:B------:R-:W-:Y:S01]  /*2840*/  FFMA.FTZ R171, R173, UR10, -R190 ;  /* 0x0000000aadab7c23 */ /* 0x000fe200080108be */
[----:B------:R-:W-:Y:S01]  /*2850*/  FFMA.FTZ R161, R161, UR10, -R188 ;  /* 0x0000000aa1a17c23 */ /* 0x000fe200080108bc */
[--C-:B------:R-:W-:Y:S01]  /*2860*/  FFMA.FTZ R168, R184, UR10, -R190.reuse ;  /* 0x0000000ab8a87c23 */ /* 0x100fe200080108be */
[----:B------:R-:W0:Y:S01]  /*2870*/  MUFU.EX2 R182, R182 ;  /* 0x000000b600b67308 */ /* 0x000e220000000800 */
[----:B-1----:R-:W-:Y:S01]  /*2880*/  F2FP.F16.F32.PACK_AB R154, R181, R178 ;  /* 0x000000b2b59a723e */ /* 0x002fe200000000ff */
[----:B------:R-:W-:Y:S01]  /*2890*/  FFMA.FTZ R173, R187, UR10, -R190 ;  /* 0x0000000abbad7c23 */ /* 0x000fe200080108be */
[--C-:B------:R-:W-:Y:S01]  /*28a0*/  FFMA.FTZ R170, R169, UR10, -R188.reuse ;  /* 0x0000000aa9aa7c23 */ /* 0x100fe200080108bc */
[--C-:B------:R-:W-:Y:S01]  /*28b0*/  FFMA.FTZ R169, R172, UR10, -R188.reuse ;  /* 0x0000000aaca97c23 */ /* 0x100fe200080108bc */
[----:B------:R-:W-:Y:S01]  /*28c0*/  FFMA.FTZ R172, R174, UR10, -R188 ;  /* 0x0000000aaeac7c23 */ /* 0x000fe200080108bc */
[--C-:B------:R-:W-:Y:S01]  /*28d0*/  FFMA.FTZ R174, R183, UR10, -R190.reuse ;  /* 0x0000000ab7ae7c23 */ /* 0x100fe200080108be */
[----:B------:R-:W-:Y:S01]  /*28e0*/  FFMA.FTZ R183, R185, UR10, -R190 ;  /* 0x0000000ab9b77c23 */ /* 0x000fe200080108be */
[----:B------:R-:W-:Y:S01]  /*28f0*/  MUFU.EX2 R179, R179 ;  /* 0x000000b300b37308 */ /* 0x000fe20000000800 */
[----:B------:R-:W-:Y:S01]  /*2900*/  FFMA.FTZ R165, R165, UR10, -R188 ;  /* 0x0000000aa5a57c23 */ /* 0x000fe200080108bc */
[--C-:B------:R-:W-:Y:S01]  /*2910*/  FFMA.FTZ R184, R186, UR10, -R190.reuse ;  /* 0x0000000abab87c23 */ /* 0x100fe200080108be */
[----:B------:R-:W-:Y:S01]  /*2920*/  FFMA.FTZ R185, R189, UR10, -R190 ;  /* 0x0000000abdb97c23 */ /* 0x000fe200080108be */
[----:B------:R-:W-:-:S04]  /*2930*/  FADD.FTZ R175, R176, R175 ;  /* 0x000000afb0af7221 */ /* 0x000fc80000010000 */
[----:B------:R-:W1:Y:S01]  /*2940*/  MUFU.EX2 R180, R180 ;  /* 0x000000b400b47308 */ /* 0x000e620000000800 */
[----:B0-----:R-:W-:Y:S01]  /*2950*/  F2FP.F16.F32.PACK_AB R153, R182, R177 ;  /* 0x000000b1b699723e */ /* 0x001fe200000000ff */
[----:B------:R-:W-:Y:S01]  /*2960*/  FADD.FTZ R182, R177, R182 ;  /* 0x000000b6b1b67221 */ /* 0x000fe20000010000 */
[----:B------:R-:W-:-:S04]  /*2970*/  FADD.FTZ R178, R178, R175 ;  /* 0x000000afb2b27221 */ /* 0x000fc80000010000 */
[----:B------:R-:W-:Y:S01]  /*2980*/  FADD.FTZ R181, R181, R178 ;  /* 0x000000b2b5b57221 */ /* 0x000fe20000010000 */
[----:B------:R-:W-:Y:S08]  /*2990*/  MUFU.EX2 R6, R6 ;  /* 0x0000000600067308 */ /* 0x000ff00000000800 */
[----:B------:R-:W0:Y:S01]  /*29a0*/  MUFU.EX2 R191, R191 ;  /* 0x000000bf00bf7308 */ /* 0x000e220000000800 */
[----:B-1----:R-:W-:Y:S01]  /*29b0*/  F2FP.F16.F32.PACK_AB R155, R180, R179 ;  /* 0x000000b3b49b723e */ /* 0x002fe200000000ff */
[----:B------:R-:W-:-:S03]  /*29c0*/  FADD.FTZ R179, R179, R182 ;  /* 0x000000b6b3b37221 */ /* 0x000fc60000010000 */
[----:B------:R-:W-:Y:S01]  /*29d0*/  WARPGROUP.ARRIVE ;  /* 0x00000000000079c5 */ /* 0x000fe20000000000 */
[----:B------:R-:W-:Y:S02]  /*29e0*/  FADD.FTZ R180, R180, R179 ;  /* 0x000000b3b4b47221 */ /* 0x000fe40000010000 */
[----:B------:R-:W-:Y:S03]  /*29f0*/  MUFU.EX2 R8, R8 ;  /* 0x0000000800087308 */ /* 0x000fe60000000800 */
[----:B------:R-:W-:Y:S01]  /*2a00*/  HGMMA.64x256x16.F32 R24, R152, gdesc[UR4].tnspB, RZ, !UPT, gsb0 ;  /* 0x43e0000498187df0 */ /* 0x000fe2000c0008ff */
[----:B------:R-:W-:Y:S01]  /*2a10*/  UIADD3 UR6, UR11, 0x80, URZ ;  /* 0x000000800b067890 */ /* 0x000fe2000fffe03f */
[----:B------:R-:W-:-:S03]  /*2a20*/  UMOV UR7, 0x40000040 ;  /* 0x4000004000077882 */ /* 0x000fc60000000000 */
[----:B------:R-:W-:Y:S08]  /*2a30*/  MUFU.EX2 R11, R11 ;  /* 0x0000000b000b7308 */ /* 0x000ff00000000800 */
[----:B------:R-:W-:Y:S08]  /*2a40*/  MUFU.EX2 R5, R5 ;  /* 0x0000000500057308 */ /* 0x000ff00000000800 */
[----:B------:R-:W1:Y:S08]  /*2a50*/  MUFU.EX2 R192, R192 ;  /* 0x000000c000c07308 */ /* 0x000e700000000800 */
[----:B------:R-:W-:Y:S08]  /*2a60*/  MUFU.EX2 R7, R7 ;  /* 0x0000000700077308 */ /* 0x000ff00000000800 */
[----:B------:R-:W3:Y:S08]  /*2a70*/  MUFU.EX2 R194, R194 ;  /* 0x000000c200c27308 */ /* 0x000ef00000000800 */
[----:B------:R-:W-:Y:S08]  /*2a80*/  MUFU.EX2 R9, R9 ;  /* 0x0000000900097308 */ /* 0x000ff00000000800 */
[----:B------:R-:W4:Y:S08]  /*2a90*/  MUFU.EX2 R12, R12 ;  /* 0x0000000c000c7308 */ /* 0x000f300000000800 */
[----:B------:R-:W-:Y:S08]  /*2aa0*/  MUFU.EX2 R13, R13 ;  /* 0x0000000d000d7308 */ /* 0x000ff00000000800 */
[----:B------:R-:W-:Y:S08]  /*2ab0*/  MUFU.EX2 R20, R20 ;  /* 0x0000001400147308 */ /* 0x000ff00000000800 */
[----:B------:R-:W-:Y:S08]  /*2ac0*/  MUFU.EX2 R10, R10 ;  /* 0x0000000a000a7308 */ /* 0x000ff00000000800 */
[----:B------:R-:W5:Y:S08]  /*2ad0*/  MUFU.EX2 R15, R15 ;  /* 0x0000000f000f7308 */ /* 0x000f700000000800 */
[----:B------:R-:W-:Y:S08]  /*2ae0*/  MUFU.EX2 R14, R14 ;  /* 0x0000000e000e7308 */ /* 0x000ff00000000800 */
[----:B------:R-:W2:Y:S08]  /*2af0*/  MUFU.EX2 R21, R21 ;  /* 0x0000001500157308 */ /* 0x000eb00000000800 */
[----:B------:R-:W-:Y:S08]  /*2b00*/  MUFU.EX2 R23, R23 ;  /* 0x0000001700177308 */ /* 0x000ff00000000800 */
[----:B------:R-:W2:Y:S08]  /*2b10*/  MUFU.EX2 R156, R156 ;  /* 0x0000009c009c7308 */ /* 0x000eb00000000800 */
[----:B------:R-:W-:Y:S08]  /*2b20*/  MUFU.EX2 R157, R157 ;  /* 0x0000009d009d7308 */ /* 0x000ff00000000800 */
[----:B------:R-:W-:Y:S08]  /*2b30*/  MUFU.EX2 R160, R160 ;  /* 0x000000a000a07308 */ /* 0x000ff00000000800 */
[----:B------:R-:W-:Y:S08]  /*2b40*/  MUFU.EX2 R22, R22 ;  /* 0x0000001600167308 */ /* 0x000ff00000000800 */
[----:B------:R-:W2:Y:S08]  /*2b50*/  MUFU.EX2 R159, R159 ;  /* 0x0000009f009f7308 */ /* 0x000eb00000000800 */
        /* <DEDUP_REMOVED lines=14> */
[----:B------:R-:W-:Y:S01]  /*2c40*/  MUFU.EX2 R174, R174 ;  /* 0x000000ae00ae7308 */ /* 0x000fe20000000800 */
[----:B------:R-:W-:-:S02]  /*2c50*/  WARPGROUP.DEPBAR.LE gsb0, 0x0 ;  /* 0x00008000000079c5 */ /* 0x000fc40000010000 */
[----:B0-----:R-:W-:Y:S01]  /*2c60*/  F2FP.F16.F32.PACK_AB R152, R191, R6 ;  /* 0x00000006bf98723e */ /* 0x001fe200000000ff */
[----:B------:R-:W-:Y:S01]  /*2c70*/  FADD.FTZ R6, R6, R181 ;  /* 0x000000b506067221 */ /* 0x000fe20000010000 */
[----:B-1----:R-:W-:Y:S01]  /*2c80*/  F2FP.F16.F32.PACK_AB R153, R192, R5 ;  /* 0x00000005c099723e */ /* 0x002fe200000000ff */
[----:B------:R-:W-:Y:S01]  /*2c90*/  FADD.FTZ R5, R5, R180 ;  /* 0x000000b405057221 */ /* 0x000fe20000010000 */
[----:B------:R-:W-:Y:S01]  /*2ca0*/  F2FP.F16.F32.PACK_AB R154, R11, R8 ;  /* 0x000000080b9a723e */ /* 0x000fe200000000ff */
[----:B------:R-:W0:Y:S01]  /*2cb0*/  MUFU.EX2 R183, R183 ;  /* 0x000000b700b77308 */ /* 0x000e220000000800 */
[----:B---3--:R-:W-:Y:S01]  /*2cc0*/  F2FP.F16.F32.PACK_AB R155, R194, R7 ;  /* 0x00000007c29b723e */ /* 0x008fe200000000ff */
[----:B------:R-:W-:Y:S01]  /*2cd0*/  FADD.FTZ R191, R191, R6 ;  /* 0x00000006bfbf7221 */ /* 0x000fe20000010000 */
[----:B------:R-:W-:Y:S02]  /*2ce0*/  FADD.FTZ R192, R192, R5 ;  /* 0x00000005c0c07221 */ /* 0x000fe40000010000 */
[----:B------:R-:W-:Y:S01]  /*2cf0*/  WARPGROUP.ARRIVE ;  /* 0x00000000000079c5 */ /* 0x000fe20000000000 */
[----:B------:R-:W-:Y:S01]  /*2d00*/  FADD.FTZ R8, R8, R191 ;  /* 0x000000bf08087221 */ /* 0x000fe20000010000 */
[----:B------:R-:W-:Y:S01]  /*2d10*/  FADD.FTZ R7, R7, R192 ;  /* 0x000000c007077221 */ /* 0x000fe20000010000 */
[----:B------:R-:W-:Y:S02]  /*2d20*/  MUFU.EX2 R184, R184 ;  /* 0x000000b800b87308 */ /* 0x000fe40000000800 */
[----:B------:R-:W-:Y:S01]  /*2d30*/  FADD.FTZ R8, R11, R8 ;  /* 0x000000080b087221 */ /* 0x000fe20000010000 */
[----:B------:R-:W-:Y:S01]  /*2d40*/  HGMMA.64x256x16.F32 R24, R152, gdesc[UR4].tnspB, R24, gsb0 ;  /* 0x43e0000498187df0 */ /* 0x000fe20008000818 */
[----:B------:R-:W-:Y:S01]  /*2d50*/  UIADD3 UR6, UR11, 0x100, URZ ;  /* 0x000001000b067890 */ /* 0x000fe2000fffe03f */
[----:B------:R-:W-:Y:S01]  /*2d60*/  FADD.FTZ R7, R194, R7 ;  /* 0x00000007c2077221 */ /* 0x000fe20000010000 */
[----:B------:R-:W-:-:S02]  /*2d70*/  UMOV UR7, 0x40000040 ;  /* 0x4000004000077882 */ /* 0x000fc40000000000 */
[----:B------:R-:W1:Y:S01]  /*2d80*/  MUFU.EX2 R185, R185 ;  /* 0x000000b900b97308 */ /* 0x000e620000000800 */
[----:B------:R-:W-:Y:S02]  /*2d90*/  WARPGROUP.DEPBAR.LE gsb0, 0x0 ;  /* 0x00008000000079c5 */ /* 0x000fe40000010000 */
[----:B----4-:R-:W-:Y:S01]  /*2da0*/  F2FP.F16.F32.PACK_AB R152, R12, R9 ;  /* 0x000000090c98723e */ /* 0x010fe200000000ff */
[----:B------:R-:W-:Y:S01]  /*2db0*/  FADD.FTZ R9, R9, R8 ;  /* 0x0000000809097221 */ /* 0x000fe20000010000 */
[----:B-----5:R-:W-:Y:S01]  /*2dc0*/  F2FP.F16.F32.PACK_AB R153, R15, R10 ;  /* 0x0000000a0f99723e */ /* 0x020fe200000000ff */
[----:B------:R-:W-:Y:S01]  /*2dd0*/  FADD.FTZ R10, R10, R7 ;  /* 0x000000070a0a7221 */ /* 0x000fe20000010000 */
[----:B------:R-:W-:Y:S01]  /*2de0*/  F2FP.F16.F32.PACK_AB R154, R20, R13 ;  /* 0x0000000d149a723e */ /* 0x000fe200000000ff */
[----:B------:R-:W-:Y:S01]  /*2df0*/  FADD.FTZ R12, R12, R9 ;  /* 0x000000090c0c7221 */ /* 0x000fe20000010000 */
[----:B--2---:R-:W-:Y:S01]  /*2e00*/  F2FP.F16.F32.PACK_AB R155, R21, R14 ;  /* 0x0000000e159b723e */ /* 0x004fe200000000ff */
[----:B------:R-:W-:-:S02]  /*2e10*/  FADD.FTZ R15, R15, R10 ;  /* 0x0000000a0f0f7221 */ /* 0x000fc40000010000 */
[----:B------:R-:W-:Y:S01]  /*2e20*/  FADD.FTZ R13, R13, R12 ;  /* 0x0000000c0d0d7221 */ /* 0x000fe20000010000 */
[----:B------:R-:W-:Y:S01]  /*2e30*/  WARPGROUP.ARRIVE ;  /* 0x00000000000079c5 */ /* 0x000fe20000000000 */
[----:B------:R-:W-:Y:S02]  /*2e40*/  FADD.FTZ R14, R14, R15 ;  /* 0x0000000f0e0e7221 */ /* 0x000fe40000010000 */
[----:B------:R-:W-:Y:S02]  /*2e50*/  FADD.FTZ R20, R20, R13 ;  /* 0x0000000d14147221 */ /* 0x000fe40000010000 */
[----:B------:R-:W-:-:S05]  /*2e60*/  FADD.FTZ R21, R21, R14 ;  /* 0x0000000e15157221 */ /* 0x000fca0000010000 */
[----:B------:R-:W-:Y:S01]  /*2e70*/  HGMMA.64x256x16.F32 R24, R152, gdesc[UR4].tnspB, R24, gsb0 ;  /* 0x43e0000498187df0 */ /* 0x000fe20008000818 */
[----:B------:R-:W-:Y:S01]  /*2e80*/  UIADD3 UR6, UR11, 0x180, URZ ;  /* 0x000001800b067890 */ /* 0x000fe2000fffe03f */
[----:B------:R-:W-:Y:S01]  /*2e90*/  UMOV UR7, 0x40000040 ;  /* 0x4000004000077882 */ /* 0x000fe20000000000 */
[----:B------:R-:W-:Y:S02]  /*2ea0*/  WARPGROUP.DEPBAR.LE gsb0, 0x0 ;  /* 0x00008000000079c5 */ /* 0x000fe40000010000 */
[----:B------:R-:W-:Y:S01]  /*2eb0*/  F2FP.F16.F32.PACK_AB R152, R156, R23 ;  /* 0x000000179c98723e */ /* 0x000fe200000000ff */
[----:B------:R-:W-:Y:S01]  /*2ec0*/  FADD.FTZ R23, R23, R20 ;  /* 0x0000001417177221 */ /* 0x000fe20000010000 */
[----:B------:R-:W-:Y:S01]  /*2ed0*/  F2FP.F16.F32.PACK_AB R153, R159, R22 ;  /* 0x000000169f99723e */ /* 0x000fe200000000ff */
[----:B------:R-:W-:Y:S01]  /*2ee0*/  FADD.FTZ R22, R22, R21 ;  /* 0x0000001516167221 */ /* 0x000fe20000010000 */
[----:B------:R-:W-:Y:S01]  /*2ef0*/  F2FP.F16.F32.PACK_AB R154, R160, R157 ;  /* 0x0000009da09a723e */ /* 0x000fe200000000ff */
[----:B------:R-:W-:Y:S01]  /*2f00*/  FADD.FTZ R156, R156, R23 ;  /* 0x000000179c9c7221 */ /* 0x000fe20000010000 */
[----:B------:R-:W-:Y:S01]  /*2f10*/  F2FP.F16.F32.PACK_AB R155, R163, R158 ;  /* 0x0000009ea39b723e */ /* 0x000fe200000000ff */
[----:B------:R-:W-:-:S02]  /*2f20*/  FADD.FTZ R159, R159, R22 ;  /* 0x000000169f9f7221 */ /* 0x000fc40000010000 */
[----:B------:R-:W-:Y:S01]  /*2f30*/  FADD.FTZ R157, R157, R156 ;  /* 0x0000009c9d9d7221 */ /* 0x000fe20000010000 */
[----:B------:R-:W-:Y:S01]  /*2f40*/  WARPGROUP.ARRIVE ;  /* 0x00000000000079c5 */ /* 0x000fe20000000000 */
[----:B------:R-:W-:Y:S02]  /*2f50*/  FADD.FTZ R158, R158, R159 ;  /* 0x0000009f9e9e7221 */ /* 0x000fe40000010000 */
[----:B------:R-:W-:Y:S02]  /*2f60*/  FADD.FTZ R160, R160, R157 ;  /* 0x0000009da0a07221 */ /* 0x000fe40000010000 */
[----:B------:R-:W-:-:S08]  /*2f70*/  FADD.FTZ R163, R163, R158 ;  /* 0x0000009ea3a37221 */ /* 0x000fd00000010000 */
        /* <DEDUP_REMOVED lines=23> */
[----:B0-----:R-:W-:Y:S01]  /*30f0*/  F2FP.F16.F32.PACK_AB R153, R183, R174 ;  /* 0x000000aeb799723e */ /* 0x001fe200000000ff */
[----:B------:R-:W-:Y:S01]  /*3100*/  FADD.FTZ R174, R174, R173 ;  /* 0x000000adaeae7221 */ /* 0x000fe20000010000 */
[----:B------:R-:W-:Y:S01]  /*3110*/  F2FP.F16.F32.PACK_AB R154, R172, R169 ;  /* 0x000000a9ac9a723e */ /* 0x000fe200000000ff */
[----:B------:R-:W-:Y:S01]  /*3120*/  FADD.FTZ R170, R170, R165 ;  /* 0x000000a5aaaa7221 */ /* 0x000fe20000010000 */
[----:B-1----:R-:W-:Y:S01]  /*3130*/  F2FP.F16.F32.PACK_AB R155, R185, R184 ;  /* 0x000000b8b99b723e */ /* 0x002fe200000000ff */
[----:B------:R-:W-:-:S02]  /*3140*/  FADD.FTZ R183, R183, R174 ;  /* 0x000000aeb7b77221 */ /* 0x000fc40000010000 */
[----:B------:R-:W-:Y:S01]  /*3150*/  FADD.FTZ R5, R169, R170 ;  /* 0x000000aaa9057221 */ /* 0x000fe20000010000 */
[----:B------:R-:W-:Y:S01]  /*3160*/  WARPGROUP.ARRIVE ;  /* 0x00000000000079c5 */ /* 0x000fe20000000000 */
[----:B------:R-:W-:Y:S02]  /*3170*/  FADD.FTZ R184, R184, R183 ;  /* 0x000000b7b8b87221 */ /* 0x000fe40000010000 */
[----:B------:R-:W-:Y:S02]  /*3180*/  FADD.FTZ R5, R172, R5 ;  /* 0x00000005ac057221 */ /* 0x000fe40000010000 */
[----:B------:R-:W-:-:S08]  /*3190*/  FADD.FTZ R7, R185, R184 ;  /* 0x000000b8b9077221 */ /* 0x000fd00000010000 */
[----:B------:R-:W-:Y:S03]  /*31a0*/  HGMMA.64x256x16.F32 R24, R152, gdesc[UR4].tnspB, R24, gsb0 ;  /* 0x43e0000498187df0 */ /* 0x000fe60008000818 */
[----:B------:R-:W-:Y:S02]  /*31b0*/  WARPGROUP.DEPBAR.LE gsb0, 0x0 ;  /* 0x00008000000079c5 */ /* 0x000fe40000010000 */
[----:B------:R-:W-:Y:S05]  /*31c0*/  @!P0 BRA `(.L_x_9230) ;  /* 0x0000000000048947 */ /* 0x000fea0003800000 */
[----:B------:R-:W-:Y:S01]  /*31d0*/  BPT.TRAP 0x1 ;  /* 0x000000040000795c */ /* 0x000fe20000300000 */
.L_x_9230:
[----:B------:R-:W-:Y:S02]  /*31e0*/  UISETP.GE.AND UP0, UPT, UR47, 0x61, UPT ;  /* 0x000000612f00788c */ /* 0x000fe4000bf06270 */
[----:B------:R-:W-:-:S04]  /*31f0*/  UIADD3 UR27, UR27, 0x32460, URZ ;  /* 0x000324601b1b7890 */ /* 0x000fc8000fffe03f */
[----:B------:R-:W-:Y:S01]  /*3200*/  PLOP3.LUT P1, PT, PT, PT, UP0, 0x80, 0x0 ;  /* 0x000000000000781c */ /* 0x000fe20003f2f008 */
[----:B------:R-:W-:-:S09]  /*3210*/  UPRMT UR27, UR45, 0x654, UR27 ;  /* 0x000006542d1b7896 */ /* 0x000fd2000800001b */
[----:B------:R-:W-:Y:S03]  /*3220*/  SYNCS.ARRIVE.TRANS64.RED.A1T0 RZ, [UR27], RZ ;  /* 0x000000ffffff79a7 */ /* 0x000fe6000810041b */
[----:B------:R-:W-:Y:S05]  /*3230*/  @!P1 BRA `(.L_x_9231) ;  /* 0x00000024001c9947 */ /* 0x000fea0003800000 */
[----:B------:R-:W-:Y:S01]  /*3240*/  IMAD.MOV.U32 R11, RZ, RZ, R4 ;  /* 0x000000ffff0b7224 */ /* 0x000fe200078e0004 */
[----:B------:R-:W-:Y:S01]  /*3250*/  UIADD3 UR46, UR46, -0x2, URZ ;  /* 0xfffffffe2e2e7890 */ /* 0x000fe2000fffe03f */
[----:B------:R-:W-:Y:S01]  /*3260*/  IMAD.MOV.U32 R6, RZ, RZ, R3 ;  /* 0x000000ffff067224 */ /* 0x000fe200078e0003 */
[----:B------:R-:W-:-:S10]  /*3270*/  ULDC UR27, c[0x0][0xa80] ;  /* 0x0002a000001b7ab9 */ /* 0x000fd40000000800 */
.L_x_9242:
        /* <DEDUP_REMOVED lines=8> */
[----:B------:R-:W-:Y:S11]  /*3300*/  @!P0 BRA `(.L_x_9232) ;  /* 0x0000000000048947 */ /* 0x000ff60003800000 */
[----:B------:R-:W-:Y:S01]  /*3310*/  BPT.TRAP 0x1 ;  /* 0x000000040000795c */ /* 0x000fe20000300000 */
.L_x_9232:
        /* <DEDUP_REMOVED lines=9> */
.L_x_9233:
[----:B-1----:R-:W-:Y:S05]  /*33b0*/  @P2 BRA `(.L_x_9234) ;  /* 0x0000000000082947 */ /* 0x002fea0003800000 */
[----:B------:R-:W1:Y:S02]  /*33c0*/  SYNCS.PHASECHK.TRANS64.TRYWAIT P2, [UR28+0x32430], R0 ;  /* 0x03243000ff0075a7 */ /* 0x000e64000804015c */
[----:B-1----:R-:W-:Y:S05]  /*33d0*/  @!P2 BRA `(.L_x_9235) ;  /* 0x0000009400e4a947 */ /* 0x002fea0003800000 */
.L_x_9234:
[----:B------:R-:W-:Y:S01]  /*33e0*/  UIMAD UR6, UR37, 0x300, UR24 ;  /* 0x00000300250678a4 */ /* 0x000fe2000f8e0218 */
[----:B------:R-:W-:Y:S01]  /*33f0*/  WARPGROUP.ARRIVE ;  /* 0x00000000000079c5 */ /* 0x000fe20000000000 */
[----:B------:R-:W-:Y:S01]  /*3400*/  UMOV UR7, 0x40000040 ;  /* 0x4000004000077882 */ /* 0x000fe20000000000 */
[----:B------:R-:W-:Y:S01]  /*3410*/  UMOV UR11, 0x40000040 ;  /* 0x40000040000b7882 */ /* 0x000fe20000000000 */
[----:B------:R-:W-:Y:S02]  /*3420*/  UIADD3 UR10, UR6, 0x2, URZ ;  /* 0x00000002060a7890 */ /* 0x000fe4000fffe03f */
[----:B------:R-:W-:Y:S01]  /*3430*/  UIADD3 UR14, UR6, 0x4, URZ ;  /* 0x00000004060e7890 */ /* 0x000fe2000fffe03f */
[----:B------:R-:W-:Y:S02]  /*3440*/  UMOV UR15, 0x40000040 ;  /* 0x40000040000f7882 */ /* 0x000fe40000000000 */
[----:B------:R-:W-:Y:S01]  /*3450*/  HGMMA.64x96x16.F32 R152, gdesc[UR4], RZ, !UPT, gsb0 ;  /* 0x01600000049879f0 */ /* 0x000fe2000c0008ff */
[----:B------:R-:W-:Y:S01]  /*3460*/  UIADD3 UR18, UR6, 0x6, URZ ;  /* 0x0000000606127890 */ /* 0x000fe2000fffe03f */
        /* <DEDUP_REMOVED lines=13> */
.L_x_9236:
[----:B------:R2:W3:Y:S01]  /*3540*/  SYNCS.PHASECHK.TRANS64.TRYWAIT P2, [UR28+0x32450], R0 ;  /* 0x03245000ff0075a7 */ /* 0x0004e2000804015c */
[----:B------:R-:W-:Y:S05]  /*3550*/  @!P0 BRA `(.L_x_9237) ;  /* 0x0000000000048947 */ /* 0x000fea0003800000 */
[----:B------:R-:W-:Y:S01]  /*3560*/  BPT.TRAP 0x1 ;  /* 0x000000040000795c */ /* 0x000fe20000300000 */
.L_x_9237:
[----:B---3--:R-:W-:Y:S05]  /*3570*/  @P2 BRA `(.L_x_9238) ;  /* 0x0000000000082947 */ /* 0x008fea0003800000 */
[----:B------:R-:W3:Y:S02]  /*3580*/  SYNCS.PHASECHK.TRANS64.TRYWAIT P2, [UR28+0x32450], R0 ;  /* 0x03245000ff0075a7 */ /* 0x000ee4000804015c */
[----:B---3--:R-:W-:Y:S05]  /*3590*/  @!P2 BRA `(.L_x_9239) ;  /* 0x00000094008ca947 */ /* 0x008fea0003800000 */
.L_x_9238:
[----:B------:R-:W-:Y:S01]  /*35a0*/  ULEA UR20, UR42, UR20, 0xd ;  /* 0x000000142a147291 */ /* 0x000fe2000f8e683f */
[----:B------:R-:W-:Y:S01]  /*35b0*/  WARPGROUP.ARRIVE ;  /* 0x00000000000079c5 */ /* 0x000fe20000000000 */
[----:B------:R-:W-:-:S05]  /*35c0*/  UIMAD UR7, UR37, 0xc00, UR25 ;  /* 0x00000c00250778a4 */ /* 0x000fca000f8e0219 */
[----:B------:R-:W3:Y:S01]  /*35d0*/  S2R R21, SR_TID.X ;  /* 0x0000000000157919 */ /* 0x000ee20000002100 */
[----:B------:R-:W-:Y:S01]  /*35e0*/  UIADD3 UR20, UR20, 0x22400, URZ ;  /* 0x0002240014147890 */ /* 0x000fe2000fffe03f */
[----:B------:R-:W-:Y:S01]  /*35f0*/  UMOV UR23, 0x40000040 ;  /* 0x4000004000177882 */ /* 0x000fe20000000000 */
[----:B------:R-:W-:Y:S02]  /*3600*/  UMOV UR21, 0x40000040 ;  /* 0x4000004000157882 */ /* 0x000fe40000000000 */
[----:B------:R-:W-:Y:S01]  /*3610*/  USHF.R.U32.HI UR20, URZ, 0x4, UR20 ;  /* 0x000000043f147899 */ /* 0x000fe20008011614 */
[----:B------:R-:W-:-:S03]  /*3620*/  UMOV UR22, UR7 ;  /* 0x0000000700167c82 */ /* 0x000fc60008000000 */
[----:B------:R-:W-:-:S04]  /*3630*/  ULOP3.LUT UR6, UR20, 0x3fff, URZ, 0xc0, !UPT ;  /* 0x00003fff14067892 */ /* 0x000fc8000f8ec03f */
[----:B------:R-:W-:-:S07]  /*3640*/  ULOP3.LUT UR6, UR6, 0x10000, URZ, 0xfc, !UPT ;  /* 0x0001000006067892 */ /* 0x000fce000f8efc3f */
[----:B------:R-:W-:Y:S02]  /*3650*/  UMOV UR20, UR6 ;  /* 0x0000000600147c82 */ /* 0x000fe40008000000 */
[----:B------:R-:W-:Y:S01]  /*3660*/  HGMMA.64x96x16.F32 R152, gdesc[UR20], R152, gsb0 ;  /* 0x01600000149879f0 */ /* 0x000fe20008000898 */
[----:B------:R-:W-:Y:S02]  /*3670*/  UIADD3 UR22, UR7, 0x2, URZ ;  /* 0x0000000207167890 */ /* 0x000fe4000fffe03f */
[----:B------:R-:W-:Y:S01]  /*3680*/  UIADD3 UR20, UR6, 0x2, URZ ;  /* 0x0000000206147890 */ /* 0x000fe2000fffe03f */
[----:B------:R-:W-:Y:S01]  /*3690*/  UMOV UR23, 0x40000040 ;  /* 0x4000004000177882 */ /* 0x000fe20000000000 */
[----:B------:R-:W-:Y:S01]  /*36a0*/  UMOV UR21, 0x40000040 ;  /* 0x4000004000157882 */ /* 0x000fe20000000000 */
[----:B---3--:R-:W-:-:S04]  /*36b0*/  SHF.R.U32.HI R21, RZ, 0x7, R21 ;  /* 0x00000007ff157819 */ /* 0x008fc80000011615 */
[----:B012---:R-:W-:Y:S01]  /*36c0*/  IADD3 R0, -R21, 0xb, RZ ;  /* 0x0000000b15007810 */ /* 0x007fe20007ffe1ff */
        /* <DEDUP_REMOVED lines=105> */
.L_x_9240:
[----:B------:R-:W-:Y:S01]  /*3d60*/  FMNMX.FTZ R4, R152, R6, !PT ;  /* 0x0000000698047209 */ /* 0x000fe20007810000 */
[----:B------:R-:W-:Y:S01]  /*3d70*/  UIADD3 UR6, UR28, 0x32440, URZ ;  /* 0x000324401c067890 */ /* 0x000fe2000fffe03f */
[----:B------:R-:W-:Y:S01]  /*3d80*/  VIADD R23, R21, 0x8 ;  /* 0x0000000815177836 */ /* 0x000fe20000000000 */
[----:B------:R-:W-:Y:S01]  /*3d90*/  UMOV UR10, UR27 ;  /* 0x0000001b000a7c82 */ /* 0x000fe20008000000 */
[----:B------:R-:W-:Y:S01]  /*3da0*/  FMNMX.FTZ R3, R153, R4, !PT ;  /* 0x0000000499037209 */ /* 0x000fe20007810000 */
[----:B------:R-:W-:Y:S02]  /*3db0*/  UPRMT UR6, UR29, 0x654, UR6 ;  /* 0x000006541d067896 */ /* 0x000fe40008000006 */
[----:B------:R-:W-:Y:S01]  /*3dc0*/  UIMAD UR11, UR37, 0xc00, UR26 ;  /* 0x00000c00250b78a4 */ /* 0x000fe2000f8e021a */
[----:B------:R-:W-:Y:S01]  /*3dd0*/  FMNMX.FTZ R4, R156, R3, !PT ;  /* 0x000000039c047209 */ /* 0x000fe20007810000 */
[----:B------:R-:W-:-:S03]  /*3de0*/  UMOV UR7, 0x40000040 ;  /* 0x4000004000077882 */ /* 0x000fc60000000000 */
[----:B------:R-:W-:Y:S02]  /*3df0*/  FMNMX.FTZ R3, R157, R4, !PT ;  /* 0x000000049d037209 */ /* 0x000fe40007810000 */
[----:B------:R-:W-:Y:S01]  /*3e00*/  SYNCS.ARRIVE.TRANS64.RED.A1T0 RZ, [UR6], RZ ;  /* 0x000000ffffff79a7 */ /* 0x000fe20008100406 */
[----:B------:R-:W-:Y:S01]  /*3e10*/  UMOV UR6, UR11 ;  /* 0x0000000b00067c82 */ /* 0x000fe20008000000 */
[----:B------:R-:W-:-:S04]  /*3e20*/  FMNMX.FTZ R4, R160, R3, !PT ;  /* 0x00000003a0047209 */ /* 0x000fc80007810000 */
        /* <DEDUP_REMOVED lines=38> */
[----:B------:R-:W1:Y:S01]  /*4090*/  SHFL.BFLY PT, R9, R8, 0x2, 0x1f ;  /* 0x0c401f0008097f89 */ /* 0x000e6200000e0000 */
[----:B------:R-:W-:-:S04]  /*40a0*/  FMNMX.FTZ R3, R191, R4, !PT ;  /* 0x00000004bf037209 */ /* 0x000fc80007810000 */
[----:B------:R-:W-:-:S04]  /*40b0*/  FMNMX.FTZ R4, R194, R3, !PT ;  /* 0x00000003c2047209 */ /* 0x000fc80007810000 */
[----:B------:R-:W-:-:S04]  /*40c0*/  FMNMX.FTZ R3, R195, R4, !PT ;  /* 0x00000004c3037209 */ /* 0x000fc80007810000 */
[----:B------:R-:W-:-:S04]  /*40d0*/  FMNMX.FTZ R4, R198, R3, !PT ;  /* 0x00000003c6047209 */ /* 0x000fc80007810000 */
[----:B------:R-:W-:Y:S02]  /*40e0*/  FMNMX.FTZ R4, R199, R4, !PT ;  /* 0x00000004c7047209 */ /* 0x000fe40007810000 */
[----:B-1----:R-:W-:-:S03]  /*40f0*/  FMNMX.FTZ R10, R8, R9, !PT ;  /* 0x00000009080a7209 */ /* 0x002fc60007810000 */
[----:B------:R-:W1:Y:S04]  /*4100*/  SHFL.BFLY PT, R9, R4, 0x2, 0x1f ;  /* 0x0c401f0004097f89 */ /* 0x000e6800000e0000 */
[----:B------:R-:W2:Y:S01]  /*4110*/  SHFL.BFLY PT, R3, R10, 0x1, 0x1f ;  /* 0x0c201f000a037f89 */ /* 0x000ea200000e0000 */
[----:B-1----:R-:W-:Y:S02]  /*4120*/  FMNMX.FTZ R12, R4, R9, !PT ;  /* 0x00000009040c7209 */ /* 0x002fe40007810000 */
[----:B--2---:R-:W-:-:S03]  /*4130*/  FMNMX.FTZ R3, R10, R3, !PT ;  /* 0x000000030a037209 */ /* 0x004fc60007810000 */
[----:B------:R-:W1:Y:S02]  /*4140*/  SHFL.BFLY PT, R15, R12, 0x1, 0x1f ;  /* 0x0c201f000c0f7f89 */ /* 0x000e6400000e0000 */
[C---:B------:R-:W-:Y:S01]  /*4150*/  FADD.FTZ R6, -R3.reuse, R6 ;  /* 0x0000000603067221 */ /* 0x040fe20000010100 */
[----:B------:R-:W-:Y:S01]  /*4160*/  FMUL.FTZ R13, R3, UR10 ;  /* 0x0000000a030d7c20 */ /* 0x000fe20008410000 */
[----:B------:R2:W-:Y:S02]  /*4170*/  BAR.SYNC.DEFER_BLOCKING R23, 0x100 ;  /* 0x000400170000751d */ /* 0x0005e40000010000 */
[----:B------:R-:W-:Y:S01]  /*4180*/  FMUL.FTZ R6, R6, UR10 ;  /* 0x0000000a06067c20 */ /* 0x000fe20008410000 */
[--C-:B------:R-:W-:Y:S01]  /*4190*/  FFMA.FTZ R9, R152, UR10, -R13.reuse ;  /* 0x0000000a98097c23 */ /* 0x100fe2000801080d */
[--C-:B------:R-:W-:Y:S01]  /*41a0*/  FFMA.FTZ R8, R153, UR10, -R13.reuse ;  /* 0x0000000a99087c23 */ /* 0x100fe2000801080d */
[--C-:B------:R-:W-:Y:S01]  /*41b0*/  FFMA.FTZ R10, R156, UR10, -R13.reuse ;  /* 0x0000000a9c0a7c23 */ /* 0x100fe2000801080d */
[--C-:B------:R-:W-:Y:S01]  /*41c0*/  FFMA.FTZ R157, R157, UR10, -R13.reuse ;  /* 0x0000000a9d9d7c23 */ /* 0x100fe2000801080d */
[--C-:B------:R-:W-:Y:S01]  /*41d0*/  FFMA.FTZ R156, R161, UR10, -R13.reuse ;  /* 0x0000000aa19c7c23 */ /* 0x100fe2000801080d */
[----:B------:R-:W3:Y:S01]  /*41e0*/  MUFU.EX2 R6, R6 ;  /* 0x0000000600067308 */ /* 0x000ee20000000800 */
[----:B--2---:R-:W-:-:S07]  /*41f0*/  FFMA.FTZ R23, R160, UR10, -R13 ;  /* 0x0000000aa0177c23 */ /* 0x004fce000801080d */
[----:B------:R-:W-:Y:S01]  /*4200*/  MUFU.EX2 R9, R9 ;  /* 0x0000000900097308 */ /* 0x000fe20000000800 */
[----:B-1----:R-:W-:-:S05]  /*4210*/  FMNMX.FTZ R4, R12, R15, !PT ;  /* 0x0000000f0c047209 */ /* 0x002fca0007810000 */
[C---:B------:R-:W-:Y:S01]  /*4220*/  FADD.FTZ R12, -R4.reuse, R11 ;  /* 0x0000000b040c7221 */ /* 0x040fe20000010100 */
[----:B------:R-:W-:Y:S01]  /*4230*/  FMUL.FTZ R22, R4, UR10 ;  /* 0x0000000a04167c20 */ /* 0x000fe20008410000 */
[----:B------:R-:W-:Y:S01]  /*4240*/  MUFU.EX2 R8, R8 ;  /* 0x0000000800087308 */ /* 0x000fe20000000800 */
[-C--:B---3--:R-:W-:Y:S01]  /*4250*/  FMUL.FTZ R24, R24, R6.reuse ;  /* 0x0000000618187220 */ /* 0x088fe20000410000 */
[----:B------:R-:W-:Y:S01]  /*4260*/  FMUL.FTZ R12, R12, UR10 ;  /* 0x0000000a0c0c7c20 */ /* 0x000fe20008410000 */
[--C-:B------:R-:W-:Y:S01]  /*4270*/  FFMA.FTZ R15, R154, UR10, -R22.reuse ;  /* 0x0000000a9a0f7c23 */ /* 0x100fe20008010816 */
[--C-:B------:R-:W-:Y:S01]  /*4280*/  FFMA.FTZ R14, R155, UR10, -R22.reuse ;  /* 0x0000000a9b0e7c23 */ /* 0x100fe20008010816 */
[--C-:B------:R-:W-:Y:S01]  /*4290*/  FFMA.FTZ R20, R158, UR10, -R22.reuse ;  /* 0x0000000a9e147c23 */ /* 0x100fe20008010816 */
[--C-:B------:R-:W-:Y:S01]  /*42a0*/  FFMA.FTZ R21, R159, UR10, -R22.reuse ;  /* 0x0000000a9f157c23 */ /* 0x100fe20008010816 */
        /* <DEDUP_REMOVED lines=134> */
[----:B------:R-:W-:Y:S01]  /*4b10*/  F2FP.F16.F32.PACK_AB R152, R8, R9 ;  /* 0x000000090898723e */ /* 0x000fe200000000ff */
[--C-:B------:R-:W-:Y:S01]  /*4b20*/  FFMA.FTZ R159, R162, UR10, -R22.reuse ;  /* 0x0000000aa29f7c23 */ /* 0x100fe20008010816 */
[----:B--2---:R-:W-:Y:S01]  /*4b30*/  F2FP.F16.F32.PACK_AB R154, R11, R10 ;  /* 0x0000000a0b9a723e */ /* 0x004fe200000000ff */
[--C-:B------:R-:W-:Y:S01]  /*4b40*/  FFMA.FTZ R157, R164, UR10, -R13.reuse ;  /* 0x0000000aa49d7c23 */ /* 0x100fe2000801080d */
[----:B---3--:R-:W-:Y:S01]  /*4b50*/  F2FP.F16.F32.PACK_AB R153, R14, R15 ;  /* 0x0000000f0e99723e */ /* 0x008fe200000000ff */
[--C-:B------:R-:W-:Y:S01]  /*4b60*/  FFMA.FTZ R158, R165, UR10, -R13.reuse ;  /* 0x0000000aa59e7c23 */ /* 0x100fe2000801080d */
[----:B----4-:R-:W-:Y:S01]  /*4b70*/  F2FP.F16.F32.PACK_AB R155, R21, R20 ;  /* 0x00000014159b723e */ /* 0x010fe200000000ff */
[--C-:B------:R-:W-:Y:S01]  /*4b80*/  FFMA.FTZ R160, R163, UR10, -R22.reuse ;  /* 0x0000000aa3a07c23 */ /* 0x100fe20008010816 */
[--C-:B------:R-:W-:Y:S01]  /*4b90*/  FFMA.FTZ R161, R166, UR10, -R22.reuse ;  /* 0x0000000aa6a17c23 */ /* 0x100fe20008010816 */
[--C-:B------:R-:W-:Y:S01]  /*4ba0*/  FFMA.FTZ R162, R167, UR10, -R22.reuse ;  /* 0x0000000aa7a27c23 */ /* 0x100fe20008010816 */
[----:B------:R-:W-:Y:S01]  /*4bb0*/  WARPGROUP.ARRIVE ;  /* 0x00000000000079c5 */ /* 0x000fe20000000000 */
[----:B------:R-:W-:Y:S01]  /*4bc0*/  MUFU.EX2 R23, R23 ;  /* 0x0000001700177308 */ /* 0x000fe20000000800 */
[--C-:B------:R-:W-:Y:S01]  /*4bd0*/  FFMA.FTZ R163, R168, UR10, -R13.reuse ;  /* 0x0000000aa8a37c23 */ /* 0x100fe2000801080d */
[--C-:B------:R-:W-:Y:S01]  /*4be0*/  FFMA.FTZ R164, R169, UR10, -R13.reuse ;  /* 0x0000000aa9a47c23 */ /* 0x100fe2000801080d */
[--C-:B------:R-:W-:Y:S01]  /*4bf0*/  FFMA.FTZ R167, R170, UR10, -R22.reuse ;  /* 0x0000000aaaa77c23 */ /* 0x100fe20008010816 */
[--C-:B------:R-:W-:Y:S01]  /*4c00*/  FFMA.FTZ R165, R172, UR10, -R13.reuse ;  /* 0x0000000aaca57c23 */ /* 0x100fe2000801080d */
[----:B------:R-:W-:Y:S01]  /*4c10*/  HGMMA.64x256x16.F32 R24, R152, gdesc[UR4].tnspB, R24, gsb0 ;  /* 0x43e0000498187df0 */ /* 0x000fe20008000818 */
[----:B------:R-:W-:Y:S01]  /*4c20*/  UIADD3 UR6, UR11, 0x80, URZ ;  /* 0x000000800b067890 */ /* 0x000fe2000fffe03f */
[--C-:B------:R-:W-:Y:S01]  /*4c30*/  FFMA.FTZ R166, R173, UR10, -R13.reuse ;  /* 0x0000000aada67c23 */ /* 0x100fe2000801080d */
[----:B------:R-:W1:Y:S01]  /*4c40*/  MUFU.EX2 R156, R156 ;  /* 0x0000009c009c7308 */ /* 0x000e620000000800 */
[----:B------:R-:W-:Y:S01]  /*4c50*/  UMOV UR7, 0x40000040 ;  /* 0x4000004000077882 */ /* 0x000fe20000000000 */
        /* <DEDUP_REMOVED lines=26> */
[--C-:B------:R-:W-:Y:S01]  /*4e00*/  FFMA.FTZ R13, R194, UR10, -R22.reuse ;  /* 0x0000000ac20d7c23 */ /* 0x100fe20008010816 */
[--C-:B------:R-:W-:Y:S01]  /*4e10*/  FFMA.FTZ R192, R195, UR10, -R22.reuse ;  /* 0x0000000ac3c07c23 */ /* 0x100fe20008010816 */
[--C-:B------:R-:W-:Y:S01]  /*4e20*/  FFMA.FTZ R191, R198, UR10, -R22.reuse ;  /* 0x0000000ac6bf7c23 */ /* 0x100fe20008010816 */
[----:B------:R-:W-:Y:S01]  /*4e30*/  FFMA.FTZ R22, R199, UR10, -R22 ;  /* 0x0000000ac7167c23 */ /* 0x000fe20008010816 */
[----:B------:R-:W2:Y:S01]  /*4e40*/  MUFU.EX2 R160, R160 ;  /* 0x000000a000a07308 */ /* 0x000ea20000000800 */
[----:B------:R-:W-:Y:S01]  /*4e50*/  FFMA.FTZ R5, R6, R5, R9 ;  /* 0x0000000506057223 */ /* 0x000fe20000010009 */
[----:B------:R-:W-:-:S03]  /*4e60*/  FFMA.FTZ R7, R12, R7, R15 ;  /* 0x000000070c077223 */ /* 0x000fc6000001000f */
[----:B------:R-:W-:Y:S01]  /*4e70*/  FADD.FTZ R5, R8, R5 ;  /* 0x0000000508057221 */ /* 0x000fe20000010000 */
[----:B------:R-:W-:Y:S02]  /*4e80*/  FADD.FTZ R7, R14, R7 ;  /* 0x000000070e077221 */ /* 0x000fe40000010000 */
[----:B------:R-:W-:Y:S01]  /*4e90*/  MUFU.EX2 R161, R161 ;  /* 0x000000a100a17308 */ /* 0x000fe20000000800 */
[----:B------:R-:W-:Y:S01]  /*4ea0*/  FADD.FTZ R10, R10, R5 ;  /* 0x000000050a0a7221 */ /* 0x000fe20000010000 */
[----:B------:R-:W-:-:S03]  /*4eb0*/  FADD.FTZ R20, R20, R7 ;  /* 0x0000000714147221 */ /* 0x000fc60000010000 */
[----:B------:R-:W-:Y:S01]  /*4ec0*/  FADD.FTZ R10, R11, R10 ;  /* 0x0000000a0b0a7221 */ /* 0x000fe20000010000 */
[----:B------:R-:W-:Y:S02]  /*4ed0*/  FADD.FTZ R20, R21, R20 ;  /* 0x0000001415147221 */ /* 0x000fe40000010000 */
        /* <DEDUP_REMOVED lines=8> */
[----:B------:R-:W0:Y:S08]  /*4f60*/  MUFU.EX2 R170, R170 ;  /* 0x000000aa00aa7308 */ /* 0x000e300000000800 */
[----:B------:R-:W-:Y:S08]  /*4f70*/  MUFU.EX2 R171, R171 ;  /* 0x000000ab00ab7308 */ /* 0x000ff00000000800 */
[----:B------:R-:W0:Y:S08]  /*4f80*/  MUFU.EX2 R172, R172 ;  /* 0x000000ac00ac7308 */ /* 0x000e300000000800 */
[----:B------:R-:W-:Y:S08]  /*4f90*/  MUFU.EX2 R173, R173 ;  /* 0x000000ad00ad7308 */ /* 0x000ff00000000800 */
[----:B------:R-:W-:Y:S08]  /*4fa0*/  MUFU.EX2 R174, R174 ;  /* 0x000000ae00ae7308 */ /* 0x000ff00000000800 */
[----:B------:R-:W-:Y:S08]  /*4fb0*/  MUFU.EX2 R175, R175 ;  /* 0x000000af00af7308 */ /* 0x000ff00000000800 */
[----:B------:R-:W0:Y:S08]  /*4fc0*/  MUFU.EX2 R176, R176 ;  /* 0x000000b000b07308 */ /* 0x000e300000000800 */
        /* <DEDUP_REMOVED lines=12> */
[----:B------:R-:W-:Y:S01]  /*5090*/  MUFU.EX2 R189, R189 ;  /* 0x000000bd00bd7308 */ /* 0x000fe20000000800 */
[----:B------:R-:W-:-:S02]  /*50a0*/  WARPGROUP.DEPBAR.LE gsb0, 0x0 ;  /* 0x00008000000079c5 */ /* 0x000fc40000010000 */
[----:B-1----:R-:W-:Y:S01]  /*50b0*/  F2FP.F16.F32.PACK_AB R152, R156, R23 ;  /* 0x000000179c98723e */ /* 0x002fe200000000ff */
[----:B------:R-:W-:Y:S01]  /*50c0*/  FADD.FTZ R23, R23, R10 ;  /* 0x0000000a17177221 */ /* 0x000fe20000010000 */
[----:B--2---:R-:W-:-:S03]  /*50d0*/  F2FP.F16.F32.PACK_AB R153, R160, R159 ;  /* 0x0000009fa099723e */ /* 0x004fc600000000ff */
[----:B------:R-:W-:Y:S01]  /*50e0*/  MUFU.EX2 R190, R190 ;  /* 0x000000be00be7308 */ /* 0x000fe20000000800 */
[----:B------:R-:W-:Y:S01]  /*50f0*/  F2FP.F16.F32.PACK_AB R154, R158, R157 ;  /* 0x0000009d9e9a723e */ /* 0x000fe200000000ff */
[----:B------:R-:W-:Y:S01]  /*5100*/  FADD.FTZ R159, R159, R20 ;  /* 0x000000149f9f7221 */ /* 0x000fe20000010000 */
[----:B---3--:R-:W-:Y:S01]  /*5110*/  F2FP.F16.F32.PACK_AB R155, R162, R161 ;  /* 0x000000a1a29b723e */ /* 0x008fe200000000ff */
[----:B------:R-:W-:Y:S02]  /*5120*/  FADD.FTZ R156, R156, R23 ;  /* 0x000000179c9c7221 */ /* 0x000fe40000010000 */
[----:B------:R-:W-:Y:S01]  /*5130*/  FADD.FTZ R160, R160, R159 ;  /* 0x0000009fa0a07221 */ /* 0x000fe20000010000 */
[----:B------:R-:W-:Y:S01]  /*5140*/  WARPGROUP.ARRIVE ;  /* 0x00000000000079c5 */ /* 0x000fe20000000000 */
[----:B------:R-:W-:Y:S01]  /*5150*/  MUFU.EX2 R13, R13 ;  /* 0x0000000d000d7308 */ /* 0x000fe20000000800 */
[----:B------:R-:W-:Y:S01]  /*5160*/  FADD.FTZ R157, R157, R156 ;  /* 0x0000009c9d9d7221 */ /* 0x000fe20000010000 */
[----:B------:R-:W-:-:S03]  /*5170*/  FADD.FTZ R161, R161, R160 ;  /* 0x000000a0a1a17221 */ /* 0x000fc60000010000 */
[----:B------:R-:W-:Y:S01]  /*5180*/  HGMMA.64x256x16.F32 R24, R152, gdesc[UR4].tnspB, R24, gsb0 ;  /* 0x43e0000498187df0 */ /* 0x000fe20008000818 */
[----:B------:R-:W-:Y:S01]  /*5190*/  UIADD3 UR6, UR11, 0x100, URZ ;  /* 0x000001000b067890 */ /* 0x000fe2000fffe03f */
[----:B------:R-:W-:Y:S01]  /*51a0*/  FADD.FTZ R158, R158, R157 ;  /* 0x0000009d9e9e7221 */ /* 0x000fe20000010000 */
[----:B------:R-:W-:Y:S01]  /*51b0*/  UMOV UR7, 0x40000040 ;  /* 0x4000004000077882 */ /* 0x000fe20000000000 */
[----:B------:R-:W1:Y:S01]  /*51c0*/  MUFU.EX2 R192, R192 ;  /* 0x000000c000c07308 */ /* 0x000e620000000800 */
[----:B------:R-:W-:-:S07]  /*51d0*/  FADD.FTZ R162, R162, R161 ;  /* 0x000000a1a2a27221 */ /* 0x000fce0000010000 */
[----:B------:R-:W-:Y:S08]  /*51e0*/  MUFU.EX2 R191, R191 ;  /* 0x000000bf00bf7308 */ /* 0x000ff00000000800 */
[----:B------:R-:W2:Y:S01]  /*51f0*/  MUFU.EX2 R22, R22 ;  /* 0x0000001600167308 */ /* 0x000ea20000000800 */
[----:B------:R-:W-:Y:S02]  /*5200*/  WARPGROUP.DEPBAR.LE gsb0, 0x0 ;  /* 0x00008000000079c5 */ /* 0x000fe40000010000 */
[----:B----4-:R-:W-:Y:S01]  /*5210*/  F2FP.F16.F32.PACK_AB R152, R164, R163 ;  /* 0x000000a3a498723e */ /* 0x010fe200000000ff */
[----:B------:R-:W-:Y:S01]  /*5220*/  FADD.FTZ R163, R163, R158 ;  /* 0x0000009ea3a37221 */ /* 0x000fe20000010000 */
[----:B-----5:R-:W-:Y:S01]  /*5230*/  F2FP.F16.F32.PACK_AB R153, R168, R167 ;  /* 0x000000a7a899723e */ /* 0x020fe200000000ff */
[----:B------:R-:W-:Y:S01]  /*5240*/  FADD.FTZ R167, R167, R162 ;  /* 0x000000a2a7a77221 */ /* 0x000fe20000010000 */
[----:B------:R-:W-:Y:S01]  /*5250*/  F2FP.F16.F32.PACK_AB R154, R166, R165 ;  /* 0x000000a5a69a723e */ /* 0x000fe200000000ff */
[----:B------:R-:W-:Y:S01]  /*5260*/  FADD.FTZ R164, R164, R163 ;  /* 0x000000a3a4a47221 */ /* 0x000fe20000010000 */
[----:B0-----:R-:W-:Y:S01]  /*5270*/  F2FP.F16.F32.PACK_AB R155, R170, R169 ;  /* 0x000000a9aa9b723e */ /* 0x001fe200000000ff */
[----:B------:R-:W-:-:S02]  /*5280*/  FADD.FTZ R168, R168, R167 ;  /* 0x000000a7a8a87221 */ /* 0x000fc40000010000 */
[----:B------:R-:W-:Y:S01]  /*5290*/  FADD.FTZ R165, R165, R164 ;  /* 0x000000a4a5a57221 */ /* 0x000fe20000010000 */
[----:B------:R-:W-:Y:S01]  /*52a0*/  WARPGROUP.ARRIVE ;  /* 0x00000000000079c5 */ /* 0x000fe20000000000 */
[----:B------:R-:W-:Y:S02]  /*52b0*/  FADD.FTZ R169, R169, R168 ;  /* 0x000000a8a9a97221 */ /* 0x000fe40000010000 */
[----:B------:R-:W-:Y:S02]  /*52c0*/  FADD.FTZ R166, R166, R165 ;  /* 0x000000a5a6a67221 */ /* 0x000fe40000010000 */
[----:B------:R-:W-:Y:S01]  /*52d0*/  FADD.FTZ R170, R170, R169 ;  /* 0x000000a9aaaa7221 */ /* 0x000fe20000010000 */
[----:B------:R-:W-:Y:S01]  /*52e0*/  HGMMA.64x256x16.F32 R24, R152, gdesc[UR4].tnspB, R24, gsb0 ;  /* 0x43e0000498187df0 */ /* 0x000fe20008000818 */
[----:B------:R-:W-:Y:S01]  /*52f0*/  UIADD3 UR6, UR11, 0x180, URZ ;  /* 0x000001800b067890 */ /* 0x000fe2000fffe03f */
[----:B------:R-:W-:Y:S01]  /*5300*/  UMOV UR7, 0x40000040 ;  /* 0x4000004000077882 */ /* 0x000fe20000000000 */
[----:B------:R-:W-:-:S02]  /*5310*/  WARPGROUP.DEPBAR.LE gsb0, 0x0 ;  /* 0x00008000000079c5 */ /* 0x000fc40000010000 */
[----:B------:R-:W-:Y:S01]  /*5320*/  F2FP.F16.F32.PACK_AB R152, R172, R171 ;  /* 0x000000abac98723e */ /* 0x000fe200000000ff */
[----:B------:R-:W-:Y:S01]  /*5330*/  FADD.FTZ R171, R171, R166 ;  /* 0x000000a6abab7221 */ /* 0x000fe20000010000 */
[----:B------:R-:W-:Y:S01]  /*5340*/  F2FP.F16.F32.PACK_AB R153, R176, R175 ;  /* 0x000000afb099723e */ /* 0x000fe200000000ff */
[----:B------:R-:W-:Y:S01]  /*5350*/  FADD.FTZ R175, R175, R170 ;  /* 0x000000aaafaf7221 */ /* 0x000fe20000010000 */
[----:B------:R-:W-:Y:S01]  /*5360*/  F2FP.F16.F32.PACK_AB R154, R174, R173 ;  /* 0x000000adae9a723e */ /* 0x000fe200000000ff */
[----:B------:R-:W-:Y:S01]  /*5370*/  FADD.FTZ R172, R172, R171 ;  /* 0x000000abacac7221 */ /* 0x000fe20000010000 */
[----:B------:R-:W-:Y:S01]  /*5380*/  F2FP.F16.F32.PACK_AB R155, R178, R177 ;  /* 0x000000b1b29b723e */ /* 0x000fe200000000ff */
[----:B------:R-:W-:Y:S02]  /*5390*/  FADD.FTZ R176, R176, R175 ;  /* 0x000000afb0b07221 */ /* 0x000fe40000010000 */
[----:B------:R-:W-:Y:S01]  /*53a0*/  FADD.FTZ R173, R173, R172 ;  /* 0x000000acadad7221 */ /* 0x000fe20000010000 */
[----:B------:R-:W-:Y:S01]  /*53b0*/  WARPGROUP.ARRIVE ;  /* 0x00000000000079c5 */ /* 0x000fe20000000000 */
[----:B------:R-:W-:-:S02]  /*53c0*/  FADD.FTZ R177, R177, R176 ;  /* 0x000000b0b1b17221 */ /* 0x000fc40000010000 */
        /* <DEDUP_REMOVED lines=25> */
[----:B-1----:R-:W-:Y:S01]  /*5560*/  F2FP.F16.F32.PACK_AB R153, R192, R13 ;  /* 0x0000000dc099723e */ /* 0x002fe200000000ff */
        /* <DEDUP_REMOVED lines=14> */
.L_x_9241:
[----:B------:R-:W-:Y:S01]  /*5650*/  UIADD3 UR28, UR28, 0x32460, URZ ;  /* 0x000324601c1c7890 */ /* 0x000fe2000fffe03f */
[----:B------:R-:W-:Y:S02]  /*5660*/  IMAD.MOV.U32 R11, RZ, RZ, R4 ;  /* 0x000000ffff0b7224 */ /* 0x000fe400078e0004 */
[----:B------:R-:W-:Y:S01]  /*5670*/  IMAD.MOV.U32 R6, RZ, RZ, R3 ;  /* 0x000000ffff067224 */ /* 0x000fe200078e0003 */
[----:B------:R-:W-:-:S09]  /*5680*/  UPRMT UR28, UR29, 0x654, UR28 ;  /* 0x000006541d1c7896 */ /* 0x000fd2000800001c */
[----:B------:R-:W-:Y:S01]  /*5690*/  SYNCS.ARRIVE.TRANS64.RED.A1T0 RZ, [UR28], RZ ;  /* 0x000000ffffff79a7 */ /* 0x000fe2000810041c */
[----:B------:R-:W-:Y:S05]  /*56a0*/  @P1 BRA `(.L_x_9242) ;  /* 0xffffffd800f41947 */ /* 0x000fea000383ffff */
.L_x_9231:
[----:B------:R-:W0:Y:S01]  /*56b0*/  SHFL.BFLY PT, R6, R5, 0x2, 0x1f ;  /* 0x0c401f0005067f89 */ /* 0x000e2200000e0000 */
[----:B------:R-:W-:Y:S01]  /*56c0*/  MOV R207, 0x400 ;  /* 0x0000040000cf7802 */ /* 0x000fe20000000f00 */
[----:B------:R-:W-:Y:S01]  /*56d0*/  IMAD.U32 R22, RZ, RZ, UR10 ;  /* 0x0000000aff167e24 */ /* 0x000fe2000f8e00ff */
[----:B------:R-:W1:Y:S01]  /*56e0*/  LDC R213, c[0x0][0xce8] ;  /* 0x00033a00ffd57b82 */ /* 0x000e620000000800 */
[----:B------:R-:W2:Y:S01]  /*56f0*/  SHFL.BFLY PT, R8, R7, 0x2, 0x1f ;  /* 0x0c401f0007087f89 */ /* 0x000ea200000e0000 */
[----:B------:R-:W-:Y:S01]  /*5700*/  UIADD3 UR4, -UR43, URZ, URZ ;  /* 0x0000003f2b047290 */ /* 0x000fe2000fffe13f */
[----:B------:R-:W-:Y:S01]  /*5710*/  ULDC.64 UR6, c[0x0][0xc90] ;  /* 0x0003240000067ab9 */ /* 0x000fe20000000a00 */
[----:B------:R-:W3:Y:S01]  /*5720*/  S2R R10, SR_CgaCtaId ;  /* 0x00000000000a7919 */ /* 0x000ee20000008800 */
[----:B------:R-:W-:Y:S01]  /*5730*/  ULDC.64 UR8, c[0x0][0xbe8] ;  /* 0x0002fa0000087ab9 */ /* 0x000fe20000000a00 */
[----:B------:R-:W4:Y:S02]  /*5740*/  S2R R14, SR_SWINHI ;  /* 0x00000000000e7919 */ /* 0x000f240000002f00 */
[----:B------:R2:W-:Y:S06]  /*5750*/  BAR.ARV R0, 0x100 ;  /* 0x000400000000751d */ /* 0x0005ec0000002000 */
[----:B0-----:R-:W-:Y:S01]  /*5760*/  FADD.FTZ R6, R6, R5 ;  /* 0x0000000506067221 */ /* 0x001fe20000010000 */
[----:B------:R-:W-:Y:S01]  /*5770*/  IMAD.MOV.U32 R5, RZ, RZ, RZ ;  /* 0x000000ffff057224 */ /* 0x000fe200078e00ff */
[----:B------:R-:W-:Y:S06]  /*5780*/  BAR.ARV 0x8, 0x180 ;  /* 0x0206000000007b1d */ /* 0x000fec0000002000 */
[----:B--2---:R-:W-:Y:S01]  /*5790*/  FADD.FTZ R8, R8, R7 ;  /* 0x0000000708087221 */ /* 0x004fe20000010000 */
[----:B------:R-:W-:Y:S01]  /*57a0*/  IMAD R7, R200, 0x40, R2 ;  /* 0x00000040c8077824 */ /* 0x000fe200078e0202 */
[----:B------:R-:W0:Y:S01]  /*57b0*/  SHFL.BFLY PT, R9, R6, 0x1, 0x1f ;  /* 0x0c201f0006097f89 */ /* 0x000e2200000e0000 */
[----:B------:R-:W-:-:S03]  /*57c0*/  IMAD.MOV.U32 R0, RZ, RZ, -0x800000 ;  /* 0xff800000ff007424 */ /* 0x000fc600078e00ff */
[----:B------:R-:W2:Y:S01]  /*57d0*/  SHFL.BFLY PT, R11, R8, 0x1, 0x1f ;  /* 0x0c201f00080b7f89 */ /* 0x000ea200000e0000 */
[----:B---3--:R-:W-:Y:S01]  /*57e0*/  LEA R207, R10, R207, 0x18 ;  /* 0x000000cf0acf7211 */ /* 0x008fe200078ec0ff */
[----:B------:R-:W-:Y:S01]  /*57f0*/  BAR.SYNC.DEFER_BLOCKING 0x1, 0x100 ;  /* 0x0044000000007b1d */ /* 0x000fe20000010000 */
[----:B0-----:R-:W-:Y:S01]  /*5800*/  FADD.FTZ R15, R6, R9 ;  /* 0x00000009060f7221 */ /* 0x001fe20000010000 */
[----:B------:R-:W-:Y:S02]  /*5810*/  IMAD.MOV.U32 R9, RZ, RZ, RZ ;  /* 0x000000ffff097224 */ /* 0x000fe400078e00ff */
[----:B------:R-:W-:Y:S02]  /*5820*/  IMAD.MOV.U32 R6, RZ, RZ, -0x800000 ;  /* 0xff800000ff067424 */ /* 0x000fe400078e00ff */
[----:B--2---:R-:W-:Y:S01]  /*5830*/  FADD.FTZ R12, R8, R11 ;  /* 0x0000000b080c7221 */ /* 0x004fe20000010000 */
[----:B------:R-:W-:Y:S02]  /*5840*/  FSETP.NE.FTZ.AND P0, PT, R15, RZ, PT ;  /* 0x000000ff0f00720b */ /* 0x000fe40003f15000 */
[----:B------:R-:W-:-:S02]  /*5850*/  MOV R10, R207 ;  /* 0x000000cf000a7202 */ /* 0x000fc40000000f00 */
[----:B----4-:R-:W-:Y:S02]  /*5860*/  MOV R11, R14 ;  /* 0x0000000e000b7202 */ /* 0x010fe40000000f00 */
[----:B------:R-:W-:Y:S02]  /*5870*/  FSETP.NE.FTZ.AND P1, PT, R12, RZ, PT ;  /* 0x000000ff0c00720b */ /* 0x000fe40003f35000 */
[----:B------:R-:W-:Y:S01]  /*5880*/  MOV R14, UR10 ;  /* 0x0000000a000e7c02 */ /* 0x000fe20008000f00 */
[----:B------:R-:W-:Y:S02]  /*5890*/  ULDC UR10, c[0x0][0xd44] ;  /* 0x00035100000a7ab9 */ /* 0x000fe40000000800 */
[----:B------:R-:W-:Y:S02]  /*58a0*/  UIMAD UR10, UR10, UR4, UR41 ;  /* 0x000000040a0a72a4 */ /* 0x000fe4000f8e0229 */
[----:B------:R-:W0:Y:S01]  /*58b0*/  @P0 MUFU.RCP R9, R15 ;  /* 0x0000000f00090308 */ /* 0x000e220000001000 */
[----:B------:R-:W-:Y:S01]  /*58c0*/  @P0 FMUL.FTZ R14, R14, 0.69314718246459960938 ;  /* 0x3f3172180e0e0820 */ /* 0x000fe20000410000 */
[----:B------:R-:W-:-:S04]  /*58d0*/  USHF.R.S32.HI UR11, URZ, 0x1f, UR10 ;  /* 0x0000001f3f0b7899 */ /* 0x000fc8000801140a */
[----:B------:R-:W-:Y:S01]  /*58e0*/  @P1 FMUL.FTZ R22, R22, 0.69314718246459960938 ;  /* 0x3f31721816161820 */ /* 0x000fe20000410000 */
[----:B------:R-:W-:Y:S02]  /*58f0*/  UIMAD.WIDE.U32 UR4, UR10, UR6, URZ ;  /* 0x000000060a0472a5 */ /* 0x000fe4000f8e003f */
[----:B------:R-:W-:Y:S01]  /*5900*/  UIMAD UR6, UR11, UR6, URZ ;  /* 0x000000060b0672a4 */ /* 0x000fe2000f8e023f */
[----:B------:R-:W2:Y:S03]  /*5910*/  @P1 MUFU.RCP R5, R12 ;  /* 0x0000000c00051308 */ /* 0x000ea60000001000 */
[----:B------:R-:W-:Y:S02]  /*5920*/  UIMAD UR6, UR10, UR7, UR6 ;  /* 0x000000070a0672a4 */ /* 0x000fe4000f8e0206 */
[----:B------:R-:W-:-:S03]  /*5930*/  USHF.R.S32.HI UR7, URZ, 0x1f, UR43 ;  /* 0x0000001f3f077899 */ /* 0x000fc6000801142b */
[----:B------:R-:W3:Y:S01]  /*5940*/  @P0 MUFU.LG2 R15, R15 ;  /* 0x0000000f000f0308 */ /* 0x000ee20000000c00 */
        /* <DEDUP_REMOVED lines=66> */
[----:B--2---:R-:W-:Y:S01]  /*5d70*/  FMUL.FTZ R169, R126, R5 ;  /* 0x000000057ea97220 */ /* 0x004fe20000410000 */
[----:B---3--:R-:W-:Y:S01]  /*5d80*/  @P0 FMUL.FTZ R15, R15, 0.69314718246459960938 ;  /* 0x3f3172180f0f0820 */ /* 0x008fe20000410000 */
[----:B0-----:R-:W-:Y:S01]  /*5d90*/  @P1 FMUL.FTZ R21, R12, 0.69314718246459960938 ;  /* 0x3f3172180c151820 */ /* 0x001fe20000410000 */
[----:B------:R-:W-:-:S04]  /*5da0*/  IMAD.WIDE R10, R212, 0x2, R10 ;  /* 0x00000002d40a7825 */ /* 0x000fc800078e020a */
[-C--:B------:R-:W-:Y:S01]  /*5db0*/  FMUL.FTZ R27, R27, R5.reuse ;  /* 0x000000051b1b7220 */ /* 0x080fe20000410000 */
[-C--:B------:R-:W-:Y:S01]  /*5dc0*/  FMUL.FTZ R26, R26, R5.reuse ;  /* 0x000000051a1a7220 */ /* 0x080fe20000410000 */
[-C--:B------:R-:W-:Y:S01]  /*5dd0*/  FMUL.FTZ R31, R31, R5.reuse ;  /* 0x000000051f1f7220 */ /* 0x080fe20000410000 */
[-C--:B------:R-:W-:Y:S01]  /*5de0*/  FMUL.FTZ R30, R30, R5.reuse ;  /* 0x000000051e1e7220 */ /* 0x080fe20000410000 */
[----:B------:R-:W-:Y:S01]  /*5df0*/  IADD3 R13, P3, R10, 0xc060, RZ ;  /* 0x0000c0600a0d7810 */ /* 0x000fe20007f7e0ff */
[-C--:B------:R-:W-:Y:S01]  /*5e00*/  FMUL.FTZ R35, R35, R5.reuse ;  /* 0x0000000523237220 */ /* 0x080fe20000410000 */
[-C--:B------:R-:W-:Y:S01]  /*5e10*/  FMUL.FTZ R34, R34, R5.reuse ;  /* 0x0000000522227220 */ /* 0x080fe20000410000 */
[-C--:B------:R-:W-:Y:S01]  /*5e20*/  FMUL.FTZ R39, R39, R5.reuse ;  /* 0x0000000527277220 */ /* 0x080fe20000410000 */
[----:B------:R-:W-:Y:S01]  /*5e30*/  LOP3.LUT R20, R13, 0x380, RZ, 0xc0, !PT ;  /* 0x000003800d147812 */ /* 0x000fe200078ec0ff */
[-C--:B------:R-:W-:Y:S01]  /*5e40*/  FMUL.FTZ R38, R38, R5.reuse ;  /* 0x0000000526267220 */ /* 0x080fe20000410000 */
[-C--:B------:R-:W-:Y:S01]  /*5e50*/  FMUL.FTZ R43, R43, R5.reuse ;  /* 0x000000052b2b7220 */ /* 0x080fe20000410000 */
[-C--:B------:R-:W-:Y:S01]  /*5e60*/  FMUL.FTZ R42, R42, R5.reuse ;  /* 0x000000052a2a7220 */ /* 0x080fe20000410000 */
[----:B------:R-:W-:Y:S01]  /*5e70*/  SHF.R.U64 R126, R20, 0x3, RZ ;  /* 0x00000003147e7819 */ /* 0x000fe200000012ff */
        /* <DEDUP_REMOVED lines=55> */
[----:B------:R-:W-:Y:S01]  /*61f0*/  LOP3.LUT R126, R126, R13, RZ, 0x3c, !PT ;  /* 0x0000000d7e7e7212 */ /* 0x000fe200078e3cff */
[----:B------:R-:W-:Y:S01]  /*6200*/  IMAD.X R127, RZ, RZ, R11, P3 ;  /* 0x000000ffff7f7224 */ /* 0x000fe200018e060b */
[----:B------:R-:W-:-:S02]  /*6210*/  LOP3.LUT R5, R10, 0x380, RZ, 0xc0, !PT ;  /* 0x000003800a057812 */ /* 0x000fc400078ec0ff */
        /* <DEDUP_REMOVED lines=12> */
[----:B------:R-:W-:Y:S01]  /*62e0*/  SHF.R.U64 R5, R5, 0x3, RZ ;  /* 0x0000000305057819 */ /* 0x000fe200000012ff */
[--C-:B------:R-:W-:Y:S01]  /*62f0*/  IMAD.X R151, RZ, RZ, R11.reuse, P2 ;  /* 0x000000ffff977224 */ /* 0x100fe200010e060b */
[----:B------:R-:W-:Y:S01]  /*6300*/  LOP3.LUT R4, R61, 0x380, RZ, 0xc0, !PT ;  /* 0x000003803d047812 */ /* 0x000fe200078ec0ff */
[----:B------:R-:W-:Y:S01]  /*6310*/  IMAD.X R153, RZ, RZ, R11, P3 ;  /* 0x000000ffff997224 */ /* 0x000fe200018e060b */
[----:B------:R-:W-:-:S02]  /*6320*/  IADD3 R23, P4, R10, 0x8000, RZ ;  /* 0x000080000a177810 */ /* 0x000fc40007f9e0ff */
[C---:B------:R-:W-:Y:S02]  /*6330*/  IADD3 R20, P5, R10.reuse, 0x4060, RZ ;  /* 0x000040600a147810 */ /* 0x040fe40007fbe0ff */
[C---:B------:R-:W-:Y:S01]  /*6340*/  IADD3 R15, P6, R10.reuse, 0x40, RZ ;  /* 0x000000400a0f7810 */ /* 0x040fe20007fde0ff */
[--C-:B------:R-:W-:Y:S01]  /*6350*/  IMAD.X R155, RZ, RZ, R11.reuse, P4 ;  /* 0x000000ffff9b7224 */ /* 0x100fe200020e060b */
[C---:B------:R-:W-:Y:S01]  /*6360*/  IADD3 R14, P0, R10.reuse, 0x4040, RZ ;  /* 0x000040400a0e7810 */ /* 0x040fe20007f1e0ff */
[--C-:B------:R-:W-:Y:S01]  /*6370*/  IMAD.X R157, RZ, RZ, R11.reuse, P5 ;  /* 0x000000ffff9d7224 */ /* 0x100fe200028e060b */
[C---:B------:R-:W-:Y:S01]  /*6380*/  IADD3 R12, P1, R10.reuse, 0x4020, RZ ;  /* 0x000040200a0c7810 */ /* 0x040fe20007f3e0ff */
[--C-:B------:R-:W-:Y:S01]  /*6390*/  IMAD.X R159, RZ, RZ, R11.reuse, P6 ;  /* 0x000000ffff9f7224 */ /* 0x100fe200030e060b */
[C---:B------:R-:W-:Y:S02]  /*63a0*/  IADD3 R21, P2, R10.reuse, 0x4000, RZ ;  /* 0x000040000a157810 */ /* 0x040fe40007f5e0ff */
[----:B------:R-:W-:Y:S01]  /*63b0*/  IADD3 R3, P3, R10, 0x60, RZ ;  /* 0x000000600a037810 */ /* 0x000fe20007f7e0ff */
[--C-:B------:R-:W-:Y:S01]  /*63c0*/  IMAD.X R163, RZ, RZ, R11.reuse, P1 ;  /* 0x000000ffffa37224 */ /* 0x100fe200008e060b */
[----:B------:R-:W-:Y:S01]  /*63d0*/  LOP3.LUT R10, R5, R10, RZ, 0x3c, !PT ;  /* 0x0000000a050a7212 */ /* 0x000fe200078e3cff */
[--C-:B------:R-:W-:Y:S01]  /*63e0*/  IMAD.X R165, RZ, RZ, R11.reuse, P2 ;  /* 0x000000ffffa57224 */ /* 0x100fe200010e060b */
[----:B------:R-:W-:Y:S01]  /*63f0*/  SHF.R.U64 R4, R4, 0x3, RZ ;  /* 0x0000000304047819 */ /* 0x000fe200000012ff */
[----:B------:R-:W-:Y:S01]  /*6400*/  IMAD.X R167, RZ, RZ, R11, P3 ;  /* 0x000000ffffa77224 */ /* 0x000fe200018e060b */
[----:B------:R-:W-:-:S02]  /*6410*/  LOP3.LUT R5, R22, 0x380, RZ, 0xc0, !PT ;  /* 0x0000038016057812 */ /* 0x000fc400078ec0ff */
[----:B------:R-:W-:Y:S02]  /*6420*/  LOP3.LUT R138, R4, R61, RZ, 0x3c, !PT ;  /* 0x0000003d048a7212 */ /* 0x000fe400078e3cff */
[----:B------:R-:W-:Y:S02]  /*6430*/  SHF.R.U64 R5, R5, 0x3, RZ ;  /* 0x0000000305057819 */ /* 0x000fe400000012ff */
[----:B------:R-:W-:Y:S02]  /*6440*/  LOP3.LUT R4, R13, 0x380, RZ, 0xc0, !PT ;  /* 0x000003800d047812 */ /* 0x000fe400078ec0ff */
[----:B------:R-:W-:Y:S02]  /*6450*/  LOP3.LUT R142, R5, R22, RZ, 0x3c, !PT ;  /* 0x00000016058e7212 */ /* 0x000fe400078e3cff */
[----:B------:R-:W-:Y:S02]  /*6460*/  SHF.R.U64 R4, R4, 0x3, RZ ;  /* 0x0000000304047819 */ /* 0x000fe400000012ff */
[----:B------:R-:W-:-:S02]  /*6470*/  LOP3.LUT R5, R23, 0x380, RZ, 0xc0, !PT ;  /* 0x0000038017057812 */ /* 0x000fc400078ec0ff */
[----:B------:R-:W-:Y:S02]  /*6480*/  LOP3.LUT R146, R4, R13, RZ, 0x3c, !PT ;  /* 0x0000000d04927212 */ /* 0x000fe400078e3cff */
[----:B------:R-:W-:Y:S02]  /*6490*/  SHF.R.U64 R4, R5, 0x3, RZ ;  /* 0x0000000305047819 */ /* 0x000fe400000012ff */
[----:B------:R-:W-:Y:S02]  /*64a0*/  LOP3.LUT R5, R20, 0x380, RZ, 0xc0, !PT ;  /* 0x0000038014057812 */ /* 0x000fe400078ec0ff */
[----:B------:R-:W-:Y:S02]  /*64b0*/  LOP3.LUT R13, R14, 0x380, RZ, 0xc0, !PT ;  /* 0x000003800e0d7812 */ /* 0x000fe400078ec0ff */
[----:B------:R-:W-:Y:S02]  /*64c0*/  SHF.R.U64 R5, R5, 0x3, RZ ;  /* 0x0000000305057819 */ /* 0x000fe400000012ff */
[----:B------:R-:W-:-:S02]  /*64d0*/  LOP3.LUT R154, R4, R23, RZ, 0x3c, !PT ;  /* 0x00000017049a7212 */ /* 0x000fc400078e3cff */
[----:B------:R-:W-:Y:S02]  /*64e0*/  LOP3.LUT R156, R5, R20, RZ, 0x3c, !PT ;  /* 0x00000014059c7212 */ /* 0x000fe400078e3cff */
[----:B------:R-:W-:Y:S02]  /*64f0*/  LOP3.LUT R5, R12, 0x380, RZ, 0xc0, !PT ;  /* 0x000003800c057812 */ /* 0x000fe400078ec0ff */
[----:B------:R-:W-:Y:S02]  /*6500*/  SHF.R.U64 R13, R13, 0x3, RZ ;  /* 0x000000030d0d7819 */ /* 0x000fe400000012ff */
[----:B------:R-:W-:Y:S02]  /*6510*/  LOP3.LUT R52, R65, 0x380, RZ, 0xc0, !PT ;  /* 0x0000038041347812 */ /* 0x000fe400078ec0ff */
[----:B------:R-:W-:Y:S02]  /*6520*/  LOP3.LUT R4, R15, 0x380, RZ, 0xc0, !PT ;  /* 0x000003800f047812 */ /* 0x000fe400078ec0ff */
[----:B------:R-:W-:-:S02]  /*6530*/  IADD3 R61, P2, R8, 0x7000, RZ ;  /* 0x00007000083d7810 */ /* 0x000fc40007f5e0ff */
[----:B------:R-:W-:Y:S02]  /*6540*/  SHF.R.U64 R5, R5, 0x3, RZ ;  /* 0x0000000305057819 */ /* 0x000fe400000012ff */
[----:B------:R-:W-:Y:S02]  /*6550*/  LOP3.LUT R160, R13, R14, RZ, 0x3c, !PT ;  /* 0x0000000e0da07212 */ /* 0x000fe400078e3cff */
[----:B------:R-:W-:Y:S02]  /*6560*/  SHF.R.U64 R52, R52, 0x3, RZ ;  /* 0x0000000334347819 */ /* 0x000fe400000012ff */
[----:B------:R-:W-:Y:S02]  /*6570*/  LOP3.LUT R22, R53, 0x380, RZ, 0xc0, !PT ;  /* 0x0000038035167812 */ /* 0x000fe400078ec0ff */
[----:B------:R-:W-:Y:S02]  /*6580*/  SHF.R.U64 R4, R4, 0x3, RZ ;  /* 0x0000000304047819 */ /* 0x000fe400000012ff */
[----:B------:R-:W-:-:S02]  /*6590*/  IADD3 R13, P3, R8, 0x1000, RZ ;  /* 0x00001000080d7810 */ /* 0x000fc40007f7e0ff */
[----:B------:R-:W-:Y:S02]  /*65a0*/  LOP3.LUT R60, R61, 0x380, RZ, 0xc0, !PT ;  /* 0x000003803d3c7812 */ /* 0x000fe400078ec0ff */
[----:B------:R-:W-:Y:S01]  /*65b0*/  LOP3.LUT R162, R5, R12, RZ, 0x3c, !PT ;  /* 0x0000000c05a27212 */ /* 0x000fe200078e3cff */
[----:B------:R-:W-:Y:S01]  /*65c0*/  IMAD.U32 R5, RZ, RZ, UR5 ;  /* 0x00000005ff057e24 */ /* 0x000fe2000f8e00ff */
[----:B------:R-:W-:Y:S02]  /*65d0*/  LOP3.LUT R134, R52, R65, RZ, 0x3c, !PT ;  /* 0x0000004134867212 */ /* 0x000fe400078e3cff */
[----:B------:R-:W-:Y:S02]  /*65e0*/  SHF.R.U64 R22, R22, 0x3, RZ ;  /* 0x0000000316167819 */ /* 0x000fe400000012ff */
[----:B------:R-:W-:Y:S02]  /*65f0*/  LOP3.LUT R158, R4, R15, RZ, 0x3c, !PT ;  /* 0x0000000f049e7212 */ /* 0x000fe400078e3cff */
[----:B------:R-:W-:-:S02]  /*6600*/  LOP3.LUT R12, R13, 0x380, RZ, 0xc0, !PT ;  /* 0x000003800d0c7812 */ /* 0x000fc400078ec0ff */
[----:B------:R-:W-:Y:S02]  /*6610*/  SHF.R.U64 R60, R60, 0x3, RZ ;  /* 0x000000033c3c7819 */ /* 0x000fe400000012ff */
[----:B------:R-:W-:Y:S02]  /*6620*/  LOP3.LUT R52, R57, 0x380, RZ, 0xc0, !PT ;  /* 0x0000038039347812 */ /* 0x000fe400078ec0ff */
[----:B------:R-:W-:Y:S02]  /*6630*/  LOP3.LUT R4, R21, 0x380, RZ, 0xc0, !PT ;  /* 0x0000038015047812 */ /* 0x000fe400078ec0ff */
[----:B------:R-:W-:Y:S02]  /*6640*/  LOP3.LUT R152, R22, R53, RZ, 0x3c, !PT ;  /* 0x0000003516987212 */ /* 0x000fe400078e3cff */
[----:B------:R-:W-:Y:S02]  /*6650*/  SHF.R.U64 R12, R12, 0x3, RZ ;  /* 0x000000030c0c7819 */ /* 0x000fe400000012ff */
[----:B------:R-:W-:Y:S01]  /*6660*/  LOP3.LUT R60, R60, R61, RZ, 0x3c, !PT ;  /* 0x0000003d3c3c7212 */ /* 0x000fe200078e3cff */
[----:B------:R-:W-:Y:S01]  /*6670*/  IMAD.X R61, RZ, RZ, R9, P2 ;  /* 0x000000ffff3d7224 */ /* 0x000fe200010e0609 */
[----:B------:R-:W-:-:S02]  /*6680*/  LOP3.LUT R56, R69, 0x380, RZ, 0xc0, !PT ;  /* 0x0000038045387812 */ /* 0x000fc400078ec0ff */
[----:B------:R-:W-:Y:S02]  /*6690*/  SHF.R.U64 R52, R52, 0x3, RZ ;  /* 0x0000000334347819 */ /* 0x000fe400000012ff */
[----:B------:R-:W-:Y:S02]  /*66a0*/  SHF.R.U64 R4, R4, 0x3, RZ ;  /* 0x0000000304047819 */ /* 0x000fe400000012ff */
[----:B------:R-:W-:Y:S02]  /*66b0*/  LOP3.LUT R22, R3, 0x380, RZ, 0xc0, !PT ;  /* 0x0000038003167812 */ /* 0x000fe400078ec0ff */
[----:B------:R-:W-:Y:S02]  /*66c0*/  IADD3 R115, P2, R8, 0xe000, RZ ;  /* 0x0000e00008737810 */ /* 0x000fe40007f5e0ff */
[----:B------:R-:W-:Y:S01]  /*66d0*/  LOP3.LUT R12, R12, R13, RZ, 0x3c, !PT ;  /* 0x0000000d0c0c7212 */ /* 0x000fe200078e3cff */
[----:B------:R-:W-:Y:S01]  /*66e0*/  IMAD.X R13, RZ, RZ, R9, P3 ;  /* 0x000000ffff0d7224 */ /* 0x000fe200018e0609 */
[----:B------:R-:W-:-:S02]  /*66f0*/  IADD3.X R161, RZ, R11, RZ, P0, !PT ;  /* 0x0000000bffa17210 */ /* 0x000fc400007fe4ff */
[----:B------:R-:W-:Y:S02]  /*6700*/  SHF.R.U64 R56, R56, 0x3, RZ ;  /* 0x0000000338387819 */ /* 0x000fe400000012ff */
[----:B------:R-:W-:Y:S02]  /*6710*/  LOP3.LUT R150, R52, R57, RZ, 0x3c, !PT ;  /* 0x0000003934967212 */ /* 0x000fe400078e3cff */
[----:B------:R-:W-:Y:S01]  /*6720*/  LOP3.LUT R164, R4, R21, RZ, 0x3c, !PT ;  /* 0x0000001504a47212 */ /* 0x000fe200078e3cff */
[----:B------:R-:W-:Y:S01]  /*6730*/  IMAD.U32 R4, RZ, RZ, UR4 ;  /* 0x00000004ff047e24 */ /* 0x000fe2000f8e00ff */
[----:B------:R-:W-:Y:S01]  /*6740*/  SHF.R.U64 R22, R22, 0x3, RZ ;  /* 0x0000000316167819 */ /* 0x000fe200000012ff */
[----:B------:R-:W-:Y:S01]  /*6750*/  UIADD3 UR4, UR5, UR6, URZ ;  /* 0x0000000605047290 */ /* 0x000fe2000fffe03f */
[C---:B------:R-:W-:Y:S02]  /*6760*/  IADD3 R15, P4, R8.reuse, 0x2000, RZ ;  /* 0x00002000080f7810 */ /* 0x040fe40007f9e0ff */
[C---:B------:R-:W-:Y:S01]  /*6770*/  IADD3 R21, P5, R8.reuse, 0x3000, RZ ;  /* 0x0000300008157810 */ /* 0x040fe20007fbe0ff */
[----:B------:R-:W-:Y:S01]  /*6780*/  ULDC UR6, c[0x0][0xb88] ;  /* 0x0002e20000067ab9 */ /* 0x000fe20000000800 */
[C---:B------:R-:W-:Y:S01]  /*6790*/  IADD3 R23, P6, R8.reuse, 0x4000, RZ ;  /* 0x0000400008177810 */ /* 0x040fe20007fde0ff */
[----:B------:R-:W-:Y:S01]  /*67a0*/  IMAD.U32 R5, RZ, RZ, UR4 ;  /* 0x00000004ff057e24 */ /* 0x000fe2000f8e00ff */
[C---:B------:R-:W-:Y:S01]  /*67b0*/  IADD3 R53, P0, R8.reuse, 0x5000, RZ ;  /* 0x0000500008357810 */ /* 0x040fe20007f1e0ff */
[----:B------:R-:W-:Y:S01]  /*67c0*/  ULDC.64 UR4, c[0x0][0xc88] ;  /* 0x0003220000047ab9 */ /* 0x000fe20000000a00 */
[----:B------:R-:W-:-:S02]  /*67d0*/  IADD3 R57, P1, R8, 0x6000, RZ ;  /* 0x0000600008397810 */ /* 0x000fc40007f3e0ff */
[----:B------:R-:W-:Y:S02]  /*67e0*/  IADD3 R65, P3, R8, 0x8000, RZ ;  /* 0x0000800008417810 */ /* 0x000fe40007f7e0ff */
[----:B------:R-:W-:Y:S02]  /*67f0*/  LOP3.LUT R114, R115, 0x380, RZ, 0xc0, !PT ;  /* 0x0000038073727812 */ /* 0x000fe400078ec0ff */
[----:B------:R-:W-:Y:S02]  /*6800*/  LOP3.LUT R130, R56, R69, RZ, 0x3c, !PT ;  /* 0x0000004538827212 */ /* 0x000fe400078e3cff */
[----:B------:R-:W-:Y:S01]  /*6810*/  LOP3.LUT R166, R22, R3, RZ, 0x3c, !PT ;  /* 0x0000000316a67212 */ /* 0x000fe200078e3cff */
[----:B------:R-:W-:Y:S01]  /*6820*/  IMAD R3, RZ, RZ, -UR41 ;  /* 0x80000029ff037e24 */ /* 0x000fe2000f8e02ff */
        /* <DEDUP_REMOVED lines=14> */
[----:B------:R-:W-:Y:S01]  /*6910*/  IMAD.X R115, RZ, RZ, R9, P2 ;  /* 0x000000ffff737224 */ /* 0x000fe200010e0609 */
[----:B-1----:R-:W-:-:S02]  /*6920*/  ISETP.NE.AND P2, PT, R213, 0x1, PT ;  /* 0x00000001d500780c */ /* 0x002fc40003f45270 */
        /* <DEDUP_REMOVED lines=12> */
[----:B------:R-:W-:-:S02]  /*69f0*/  F2FP.F16.F32.PACK_AB R24, R25, R24 ;  /* 0x000000181918723e */ /* 0x000fc400000000ff */
[----:B------:R-:W-:Y:S02]  /*6a00*/  F2FP.F16.F32.PACK_AB R25, R27, R26 ;  /* 0x0000001a1b19723e */ /* 0x000fe400000000ff */
[C---:B------:R-:W-:Y:S02]  /*6a10*/  IADD3 R69, P4, R8.reuse, 0x9000, RZ ;  /* 0x0000900008457810 */ /* 0x040fe40007f9e0ff */
[C---:B------:R-:W-:Y:S02]  /*6a20*/  IADD3 R99, P5, R8.reuse, 0xa000, RZ ;  /* 0x0000a00008637810 */ /* 0x040fe40007fbe0ff */
[C---:B------:R-:W-:Y:S02]  /*6a30*/  IADD3 R103, P6, R8.reuse, 0xb000, RZ ;  /* 0x0000b00008677810 */ /* 0x040fe40007fde0ff */
[C---:B------:R-:W-:Y:S02]  /*6a40*/  IADD3 R107, P0, R8.reuse, 0xc000, RZ ;  /* 0x0000c000086b7810 */ /* 0x040fe40007f1e0ff */
[----:B------:R-:W-:-:S02]  /*6a50*/  IADD3 R111, P1, R8, 0xd000, RZ ;  /* 0x0000d000086f7810 */ /* 0x000fc40007f3e0ff */
[C---:B------:R-:W-:Y:S02]  /*6a60*/  IADD3 R119, P3, R8.reuse, 0xf000, RZ ;  /* 0x0000f00008777810 */ /* 0x040fe40007f7e0ff */
[----:B------:R-:W-:Y:S02]  /*6a70*/  LOP3.LUT R123, R8, 0x380, RZ, 0xc0, !PT ;  /* 0x00000380087b7812 */ /* 0x000fe400078ec0ff */
[----:B------:R-:W-:Y:S02]  /*6a80*/  F2FP.F16.F32.PACK_AB R26, R184, R28 ;  /* 0x0000001cb81a723e */ /* 0x000fe400000000ff */
[----:B------:R-:W0:Y:S01]  /*6a90*/  LDC R28, c[0x0][0xd38] ;  /* 0x00034e00ff1c7b82 */ /* 0x000e220000000800 */
        /* <DEDUP_REMOVED lines=11> */
[----:B------:R-:W-:Y:S01]  /*6b50*/  SHF.R.U64 R110, R110, 0x3, RZ ;  /* 0x000000036e6e7819 */ /* 0x000fe200000012ff */
[----:B0-----:R-:W-:Y:S01]  /*6b60*/  IMAD R3, R28, R3, UR44 ;  /* 0x0000002c1c037e24 */ /* 0x001fe2000f8e0203 */
[----:B------:R-:W-:Y:S02]  /*6b70*/  SHF.R.U64 R118, R118, 0x3, RZ ;  /* 0x0000000376767819 */ /* 0x000fe400000012ff */
[----:B------:R-:W-:Y:S01]  /*6b80*/  LOP3.LUT R122, R123, R8, RZ, 0x3c, !PT ;  /* 0x000000087b7a7212 */ /* 0x000fe200078e3cff */
[----:B------:R-:W-:Y:S01]  /*6b90*/  IMAD.MOV.U32 R123, RZ, RZ, R9 ;  /* 0x000000ffff7b7224 */ /* 0x000fe200078e0009 */
[----:B------:R-:W0:Y:S01]  /*6ba0*/  @P2 LDC R8, c[0x0][0xcec] ;  /* 0x00033b00ff082b82 */ /* 0x000e220000000800 */
        /* <DEDUP_REMOVED lines=12> */
[----:B------:R-:W1:Y:S01]  /*6c70*/  @P2 LDC R9, c[0x0][0xcf0] ;  /* 0x00033c00ff092b82 */ /* 0x000e620000000800 */
[----:B------:R-:W-:Y:S02]  /*6c80*/  F2FP.F16.F32.PACK_AB R27, R31, R30 ;  /* 0x0000001e1f1b723e */ /* 0x000fe400000000ff */
[----:B------:R-:W-:Y:S02]  /*6c90*/  F2FP.F16.F32.PACK_AB R40, R41, R40 ;  /* 0x000000282928723e */ /* 0x000fe400000000ff */
[----:B------:R-:W-:Y:S02]  /*6ca0*/  F2FP.F16.F32.PACK_AB R41, R43, R42 ;  /* 0x0000002a2b29723e */ /* 0x000fe400000000ff */
[----:B------:R-:W-:Y:S01]  /*6cb0*/  F2FP.F16.F32.PACK_AB R43, R47, R46 ;  /* 0x0000002e2f2b723e */ /* 0x000fe200000000ff */
[----:B------:R-:W2:Y:S01]  /*6cc0*/  LDC.64 R30, c[0x0][0xc98] ;  /* 0x00032600ff1e7b82 */ /* 0x000ea20000000a00 */
[----:B------:R-:W-:Y:S01]  /*6cd0*/  IMAD R47, R3, 0x80, R211 ;  /* 0x00000080032f7824 */ /* 0x000fe200078e02d3 */
[----:B------:R-:W-:-:S02]  /*6ce0*/  F2FP.F16.F32.PACK_AB R32, R33, R32 ;  /* 0x000000202120723e */ /* 0x000fc400000000ff */
[----:B------:R-:W-:Y:S01]  /*6cf0*/  F2FP.F16.F32.PACK_AB R33, R35, R34 ;  /* 0x000000222321723e */ /* 0x000fe200000000ff */
[----:B0-----:R-:W-:Y:S01]  /*6d00*/  @P2 IMAD.HI.U32 R8, R47, R8, RZ ;  /* 0x000000082f082227 */ /* 0x001fe200078e00ff */
[----:B------:R-:W-:Y:S02]  /*6d10*/  MOV R10, R10 ;  /* 0x0000000a000a7202 */ /* 0x000fe40000000f00 */
[----:B------:R-:W-:Y:S01]  /*6d20*/  F2FP.F16.F32.PACK_AB R35, R39, R38 ;  /* 0x000000262723723e */ /* 0x000fe200000000ff */
[----:B------:R-:W-:Y:S01]  /*6d30*/  IMAD.MOV.U32 R39, RZ, RZ, R47 ;  /* 0x000000ffff277224 */ /* 0x000fe200078e002f */
[----:B------:R-:W-:Y:S01]  /*6d40*/  MOV R146, R146 ;  /* 0x0000009200927202 */ /* 0x000fe20000000f00 */
[----:B------:R-:W-:Y:S01]  /*6d50*/  STSM.16.M88.4 [R10], R24 ;  /* 0x000000180a007844 */ /* 0x000fe20000000200 */
[----:B------:R-:W-:Y:S02]  /*6d60*/  F2FP.F16.F32.PACK_AB R34, R183, R36 ;  /* 0x00000024b722723e */ /* 0x000fe400000000ff */
[----:B------:R-:W-:-:S02]  /*6d70*/  F2FP.F16.F32.PACK_AB R48, R49, R48 ;  /* 0x000000303130723e */ /* 0x000fc400000000ff */
[----:B-1----:R-:W-:Y:S01]  /*6d80*/  @P2 SHF.R.U32.HI R39, RZ, R9, R8 ;  /* 0x00000009ff272219 */ /* 0x002fe20000011608 */
[----:B------:R0:W-:Y:S01]  /*6d90*/  STSM.16.M88.4 [R146], R32 ;  /* 0x0000002092007844 */ /* 0x0001e20000000200 */
[----:B------:R-:W-:Y:S02]  /*6da0*/  MOV R158, R158 ;  /* 0x0000009e009e7202 */ /* 0x000fe40000000f00 */
[----:B------:R-:W-:Y:S02]  /*6db0*/  F2FP.F16.F32.PACK_AB R42, R182, R44 ;  /* 0x0000002cb62a723e */ /* 0x000fe400000000ff */
[----:B------:R-:W-:Y:S02]  /*6dc0*/  F2FP.F16.F32.PACK_AB R49, R51, R50 ;  /* 0x000000323331723e */ /* 0x000fe400000000ff */
[----:B------:R-:W-:Y:S01]  /*6dd0*/  MOV R166, R166 ;  /* 0x000000a600a67202 */ /* 0x000fe20000000f00 */
[C---:B--2---:R-:W-:Y:S01]  /*6de0*/  IMAD R28, R30.reuse, UR7, RZ ;  /* 0x000000071e1c7c24 */ /* 0x044fe2000f8e02ff */
[----:B------:R-:W-:Y:S01]  /*6df0*/  F2FP.F16.F32.PACK_AB R50, R205, R189 ;  /* 0x000000bdcd32723e */ /* 0x000fe200000000ff */
[----:B------:R-:W-:Y:S01]  /*6e00*/  IMAD.WIDE.U32 R4, R30, UR43, R4 ;  /* 0x0000002b1e047c25 */ /* 0x000fe2000f8e0004 */
[----:B------:R-:W-:Y:S01]  /*6e10*/  F2FP.F16.F32.PACK_AB R51, R55, R54 ;  /* 0x000000363733723e */ /* 0x000fe200000000ff */
[----:B------:R-:W-:Y:S01]  /*6e20*/  STSM.16.M88.4 [R158], R40 ;  /* 0x000000289e007844 */ /* 0x000fe20000000200 */
[----:B------:R-:W-:-:S02]  /*6e30*/  MOV R164, R164 ;  /* 0x000000a400a47202 */ /* 0x000fc40000000f00 */
[----:B------:R-:W-:Y:S01]  /*6e40*/  F2FP.F16.F32.PACK_AB R8, R204, R188 ;  /* 0x000000bccc08723e */ /* 0x000fe200000000ff */
[----:B0-----:R-:W-:Y:S01]  /*6e50*/  IMAD.MOV R32, RZ, RZ, -R39 ;  /* 0x000000ffff207224 */ /* 0x001fe200078e0a27 */
[----:B------:R-:W-:Y:S01]  /*6e60*/  F2FP.F16.F32.PACK_AB R9, R59, R58 ;  /* 0x0000003a3b09723e */ /* 0x000fe200000000ff */
[----:B------:R-:W-:Y:S01]  /*6e70*/  STSM.16.M88.4 [R166], R48 ;  /* 0x00000030a6007844 */ /* 0x000fe20000000200 */
[----:B------:R-:W-:Y:S01]  /*6e80*/  F2FP.F16.F32.PACK_AB R10, R203, R187 ;  /* 0x000000bbcb0a723e */ /* 0x000fe200000000ff */
[----:B------:R-:W-:Y:S01]  /*6e90*/  IMAD R33, R213, R32, R47 ;  /* 0x00000020d5217224 */ /* 0x000fe200078e022f */
[----:B------:R-:W-:Y:S01]  /*6ea0*/  F2FP.F16.F32.PACK_AB R11, R63, R62 ;  /* 0x0000003e3f0b723e */ /* 0x000fe200000000ff */
[----:B------:R-:W-:Y:S01]  /*6eb0*/  IMAD R32, R31, UR43, R28 ;  /* 0x0000002b1f207c24 */ /* 0x000fe2000f8e021c */
[----:B------:R-:W-:Y:S02]  /*6ec0*/  F2FP.F16.F32.PACK_AB R29, R7, R29 ;  /* 0x0000001d071d723e */ /* 0x000fe400000000ff */
[----:B------:R-:W-:Y:S01]  /*6ed0*/  SHF.R.S32.HI R7, RZ, 0x1f, R33 ;  /* 0x0000001fff077819 */ /* 0x000fe20000011421 */
[----:B------:R0:W-:Y:S01]  /*6ee0*/  STSM.16.M88.4 [R164], R8 ;  /* 0x00000008a4007844 */ /* 0x0001e20000000200 */
[----:B------:R-:W-:-:S02]  /*6ef0*/  F2FP.F16.F32.PACK_AB R72, R73, R72 ;  /* 0x000000484948723e */ /* 0x000fc400000000ff */
[----:B------:R-:W-:Y:S02]  /*6f00*/  MOV R162, R162 ;  /* 0x000000a200a27202 */ /* 0x000fe40000000f00 */
[----:B------:R-:W-:Y:S02]  /*6f10*/  F2FP.F16.F32.PACK_AB R24, R202, R186 ;  /* 0x000000baca18723e */ /* 0x000fe400000000ff */
[----:B------:R-:W-:Y:S02]  /*6f20*/  F2FP.F16.F32.PACK_AB R25, R67, R66 ;  /* 0x000000424319723e */ /* 0x000fe400000000ff */
[----:B------:R-:W-:Y:S02]  /*6f30*/  F2FP.F16.F32.PACK_AB R26, R201, R185 ;  /* 0x000000b9c91a723e */ /* 0x000fe400000000ff */
[----:B------:R-:W-:Y:S02]  /*6f40*/  F2FP.F16.F32.PACK_AB R27, R71, R70 ;  /* 0x00000046471b723e */ /* 0x000fe400000000ff */
[----:B------:R-:W-:-:S02]  /*6f50*/  F2FP.F16.F32.PACK_AB R73, R75, R74 ;  /* 0x0000004a4b49723e */ /* 0x000fc400000000ff */
[----:B------:R-:W-:Y:S01]  /*6f60*/  F2FP.F16.F32.PACK_AB R80, R81, R80 ;  /* 0x000000505150723e */ /* 0x000fe200000000ff */
[----:B0-----:R-:W-:Y:S01]  /*6f70*/  IMAD R11, R3, 0x80, R209 ;  /* 0x00000080030b7824 */ /* 0x001fe200078e02d1 */
[----:B------:R-:W-:Y:S01]  /*6f80*/  SHF.R.S32.HI R9, RZ, 0x1f, R39 ;  /* 0x0000001fff097819 */ /* 0x000fe20000011427 */
[----:B------:R0:W-:Y:S01]  /*6f90*/  STSM.16.M88.4 [R162], R24 ;  /* 0x00000018a2007844 */ /* 0x0001e20000000200 */
[----:B------:R-:W-:Y:S01]  /*6fa0*/  IADD3 R8, P0, R39, R4, RZ ;  /* 0x0000000427087210 */ /* 0x000fe20007f1e0ff */
[----:B------:R-:W-:Y:S01]  /*6fb0*/  IMAD R4, R7, UR4, RZ ;  /* 0x0000000407047c24 */ /* 0x000fe2000f8e02ff */
[----:B------:R-:W-:Y:S02]  /*6fc0*/  MOV R160, R160 ;  /* 0x000000a000a07202 */ /* 0x000fe40000000f00 */
[----:B------:R-:W-:Y:S01]  /*6fd0*/  IADD3.X R9, R9, R5, R32, P0, !PT ;  /* 0x0000000509097210 */ /* 0x000fe200007fe420 */
[----:B------:R-:W-:Y:S01]  /*6fe0*/  IMAD R7, R33, UR5, R4 ;  /* 0x0000000521077c24 */ /* 0x000fe2000f8e0204 */
[----:B------:R-:W-:Y:S01]  /*6ff0*/  F2FP.F16.F32.PACK_AB R74, R199, R76 ;  /* 0x0000004cc74a723e */ /* 0x000fe200000000ff */
[----:B------:R-:W-:Y:S01]  /*7000*/  IMAD R4, R213, UR6, RZ ;  /* 0x00000006d5047c24 */ /* 0x000fe2000f8e02ff */
[----:B------:R-:W-:Y:S01]  /*7010*/  F2FP.F16.F32.PACK_AB R75, R79, R78 ;  /* 0x0000004e4f4b723e */ /* 0x000fe200000000ff */
[----:B------:R-:W-:Y:S01]  /*7020*/  IMAD.WIDE.U32 R8, R33, UR4, R8 ;  /* 0x0000000421087c25 */ /* 0x000fe2000f8e0008 */
[----:B------:R-:W-:Y:S01]  /*7030*/  F2FP.F16.F32.PACK_AB R81, R83, R82 ;  /* 0x000000525351723e */ /* 0x000fe200000000ff */
[----:B------:R-:W-:Y:S01]  /*7040*/  ULDC.64 UR4, c[0x0][0xc50] ;  /* 0x0003140000047ab9 */ /* 0x000fe20000000a00 */
[----:B------:R-:W-:Y:S01]  /*7050*/  F2FP.F16.F32.PACK_AB R88, R89, R88 ;  /* 0x000000585958723e */ /* 0x000fe200000000ff */
[----:B------:R-:W-:Y:S01]  /*7060*/  IMAD.IADD R7, R9, 0x1, R7 ;  /* 0x0000000109077824 */ /* 0x000fe200078e0207 */
[----:B------:R-:W-:Y:S01]  /*7070*/  MOV R156, R156 ;  /* 0x0000009c009c7202 */ /* 0x000fe20000000f00 */
[----:B------:R-:W-:Y:S01]  /*7080*/  STSM.16.M88.4 [R160], R72 ;  /* 0x00000048a0007844 */ /* 0x000fe20000000200 */
[----:B------:R-:W-:Y:S01]  /*7090*/  F2FP.F16.F32.PACK_AB R82, R198, R84 ;  /* 0x00000054c652723e */ /* 0x000fe200000000ff */
[----:B------:R-:W-:Y:S01]  /*70a0*/  VIADD R5, R11, 0x8 ;  /* 0x000000080b057836 */ /* 0x000fe20000000000 */
[----:B------:R-:W-:-:S02]  /*70b0*/  F2FP.F16.F32.PACK_AB R83, R87, R86 ;  /* 0x000000565753723e */ /* 0x000fc400000000ff */
[----:B------:R-:W-:Y:S02]  /*70c0*/  F2FP.F16.F32.PACK_AB R89, R91, R90 ;  /* 0x0000005a5b59723e */ /* 0x000fe400000000ff */
[----:B------:R-:W-:Y:S01]  /*70d0*/  MOV R154, R154 ;  /* 0x0000009a009a7202 */ /* 0x000fe20000000f00 */
[----:B------:R-:W-:Y:S01]  /*70e0*/  STSM.16.M88.4 [R156], R80 ;  /* 0x000000509c007844 */ /* 0x000fe20000000200 */
[----:B------:R-:W-:Y:S02]  /*70f0*/  F2FP.F16.F32.PACK_AB R90, R197, R92 ;  /* 0x0000005cc55a723e */ /* 0x000fe400000000ff */
[----:B------:R-:W-:Y:S02]  /*7100*/  F2FP.F16.F32.PACK_AB R91, R95, R94 ;  /* 0x0000005e5f5b723e */ /* 0x000fe400000000ff */
[----:B------:R-:W-:Y:S02]  /*7110*/  LOP3.LUT P0, RZ, R206, 0x3, RZ, 0xc0, !PT ;  /* 0x00000003ceff7812 */ /* 0x000fe4000780c0ff */
[----:B------:R-:W-:Y:S01]  /*7120*/  LEA R34, P3, R8, UR4, 0x2 ;  /* 0x0000000408227c11 */ /* 0x000fe2000f8610ff */
[----:B------:R-:W-:Y:S01]  /*7130*/  STSM.16.M88.4 [R154], R88 ;  /* 0x000000589a007844 */ /* 0x000fe20000000200 */
[----:B------:R-:W-:-:S02]  /*7140*/  MOV R152, R152 ;  /* 0x0000009800987202 */ /* 0x000fc40000000f00 */
[----:B------:R-:W-:Y:S01]  /*7150*/  F2FP.F16.F32.PACK_AB R28, R196, R96 ;  /* 0x00000060c41c723e */ /* 0x000fe200000000ff */
[----:B------:R-:W-:Y:S01]  /*7160*/  SHFL.IDX PT, R44, R34, RZ, 0x1c1f ;  /* 0x001c1fff222c7589 */ /* 0x000fe200000e0000 */
[----:B------:R-:W-:Y:S02]  /*7170*/  F2FP.F16.F32.PACK_AB R30, R195, R100 ;  /* 0x00000064c31e723e */ /* 0x000fe400000000ff */
[----:B------:R-:W-:Y:S01]  /*7180*/  F2FP.F16.F32.PACK_AB R31, R37, R45 ;  /* 0x0000002d251f723e */ /* 0x000fe200000000ff */
[----:B------:R-:W-:Y:S01]  /*7190*/  SHFL.IDX PT, R46, R34, 0x1, 0x1c1f ;  /* 0x003c1f00222e7f89 */ /* 0x000fe200000e0000 */
[----:B------:R-:W-:Y:S02]  /*71a0*/  MOV R150, R150 ;  /* 0x0000009600967202 */ /* 0x000fe40000000f00 */
[----:B------:R-:W-:Y:S01]  /*71b0*/  F2FP.F16.F32.PACK_AB R76, R194, R104 ;  /* 0x00000068c24c723e */ /* 0x000fe200000000ff */
[----:B------:R1:W-:Y:S01]  /*71c0*/  STSM.16.M88.4 [R152], R28 ;  /* 0x0000001c98007844 */ /* 0x0003e20000000200 */
[----:B------:R-:W-:-:S02]  /*71d0*/  F2FP.F16.F32.PACK_AB R77, R77, R85 ;  /* 0x000000554d4d723e */ /* 0x000fc400000000ff */
[----:B------:R-:W-:Y:S02]  /*71e0*/  F2FP.F16.F32.PACK_AB R78, R193, R108 ;  /* 0x0000006cc14e723e */ /* 0x000fe400000000ff */
[----:B------:R-:W-:Y:S02]  /*71f0*/  F2FP.F16.F32.PACK_AB R79, R93, R97 ;  /* 0x000000615d4f723e */ /* 0x000fe400000000ff */
[----:B------:R-:W-:Y:S02]  /*7200*/  ISETP.GE.OR P1, PT, R11, R4, P0 ;  /* 0x000000040b00720c */ /* 0x000fe40000726670 */
[----:B------:R-:W-:Y:S01]  /*7210*/  LEA.HI.X R7, R8, UR5, R7, 0x2, P3 ;  /* 0x0000000508077c11 */ /* 0x000fe200098f1407 */
[----:B------:R-:W-:Y:S01]  /*7220*/  STSM.16.M88.4 [R150], R76 ;  /* 0x0000004c96007844 */ /* 0x000fe20000000200 */
[----:B------:R-:W-:Y:S02]  /*7230*/  MOV R142, R142 ;  /* 0x0000008e008e7202 */ /* 0x000fe40000000f00 */
[----:B------:R-:W-:Y:S01]  /*7240*/  F2FP.F16.F32.PACK_AB R8, R192, R112 ;  /* 0x00000070c008723e */ /* 0x000fe200000000ff */
[----:B------:R-:W2:Y:S01]  /*7250*/  SHFL.IDX PT, R45, R7, RZ, 0x1c1f ;  /* 0x001c1fff072d7589 */ /* 0x000ea200000e0000 */
[----:B------:R-:W-:-:S02]  /*7260*/  F2FP.F16.F32.PACK_AB R9, R101, R105 ;  /* 0x000000696509723e */ /* 0x000fc400000000ff */
[----:B------:R-:W-:Y:S01]  /*7270*/  F2FP.F16.F32.PACK_AB R10, R191, R116 ;  /* 0x00000074bf0a723e */ /* 0x000fe200000000ff */
[----:B------:R-:W3:Y:S01]  /*7280*/  SHFL.IDX PT, R47, R7, 0x1, 0x1c1f ;  /* 0x003c1f00072f7f89 */ /* 0x000ee200000e0000 */
[----:B------:R-:W-:Y:S02]  /*7290*/  F2FP.F16.F32.PACK_AB R11, R109, R113 ;  /* 0x000000716d0b723e */ /* 0x000fe400000000ff */
[----:B------:R-:W-:Y:S02]  /*72a0*/  MOV R138, R138 ;  /* 0x0000008a008a7202 */ /* 0x000fe40000000f00 */
[----:B0-----:R-:W-:Y:S01]  /*72b0*/  F2FP.F16.F32.PACK_AB R24, R190, R120 ;  /* 0x00000078be18723e */ /* 0x001fe200000000ff */
[----:B------:R-:W-:Y:S01]  /*72c0*/  STSM.16.M88.4 [R142], R8 ;  /* 0x000000088e007844 */ /* 0x000fe20000000200 */
[----:B------:R-:W-:Y:S02]  /*72d0*/  F2FP.F16.F32.PACK_AB R25, R117, R121 ;  /* 0x000000797519723e */ /* 0x000fe400000000ff */
[----:B------:R-:W-:-:S02]  /*72e0*/  F2FP.F16.F32.PACK_AB R26, R125, R124 ;  /* 0x0000007c7d1a723e */ /* 0x000fc400000000ff */
[----:B------:R-:W-:Y:S02]  /*72f0*/  F2FP.F16.F32.PACK_AB R27, R168, R169 ;  /* 0x000000a9a81b723e */ /* 0x000fe400000000ff */
[----:B------:R-:W-:Y:S02]  /*7300*/  MOV R134, R134 ;  /* 0x0000008600867202 */ /* 0x000fe40000000f00 */
[----:B-1----:R-:W-:Y:S01]  /*7310*/  F2FP.F16.F32.PACK_AB R28, R129, R128 ;  /* 0x00000080811c723e */ /* 0x002fe200000000ff */
[----:B------:R-:W-:Y:S01]  /*7320*/  STSM.16.M88.4 [R138], R24 ;  /* 0x000000188a007844 */ /* 0x000fe20000000200 */
[----:B------:R-:W-:Y:S02]  /*7330*/  F2FP.F16.F32.PACK_AB R29, R170, R171 ;  /* 0x000000abaa1d723e */ /* 0x000fe400000000ff */
[----:B------:R-:W-:Y:S02]  /*7340*/  F2FP.F16.F32.PACK_AB R30, R133, R132 ;  /* 0x00000084851e723e */ /* 0x000fe400000000ff */
[----:B------:R-:W-:-:S02]  /*7350*/  F2FP.F16.F32.PACK_AB R31, R172, R173 ;  /* 0x000000adac1f723e */ /* 0x000fc400000000ff */
[----:B------:R-:W-:Y:S02]  /*7360*/  MOV R130, R130 ;  /* 0x0000008200827202 */ /* 0x000fe40000000f00 */
[----:B------:R-:W-:Y:S01]  /*7370*/  F2FP.F16.F32.PACK_AB R32, R137, R136 ;  /* 0x000000888920723e */ /* 0x000fe200000000ff */
[----:B------:R-:W-:Y:S01]  /*7380*/  STSM.16.M88.4 [R134], R28 ;  /* 0x0000001c86007844 */ /* 0x000fe20000000200 */
[----:B------:R-:W-:Y:S02]  /*7390*/  F2FP.F16.F32.PACK_AB R33, R174, R175 ;  /* 0x000000afae21723e */ /* 0x000fe400000000ff */
[----:B------:R-:W-:Y:S02]  /*73a0*/  F2FP.F16.F32.PACK_AB R34, R141, R140 ;  /* 0x0000008c8d22723e */ /* 0x000fe400000000ff */
[----:B------:R-:W-:Y:S02]  /*73b0*/  F2FP.F16.F32.PACK_AB R35, R176, R177 ;  /* 0x000000b1b023723e */ /* 0x000fe400000000ff */
[----:B------:R-:W-:-:S02]  /*73c0*/  F2FP.F16.F32.PACK_AB R144, R145, R144 ;  /* 0x000000909190723e */ /* 0x000fc400000000ff */
[----:B------:R-:W-:Y:S01]  /*73d0*/  MOV R126, R126 ;  /* 0x0000007e007e7202 */ /* 0x000fe20000000f00 */
[----:B------:R-:W-:Y:S01]  /*73e0*/  STSM.16.M88.4 [R130], R32 ;  /* 0x0000002082007844 */ /* 0x000fe20000000200 */
[----:B------:R-:W-:Y:S02]  /*73f0*/  F2FP.F16.F32.PACK_AB R145, R178, R179 ;  /* 0x000000b3b291723e */ /* 0x000fe400000000ff */
[----:B------:R-:W-:Y:S02]  /*7400*/  F2FP.F16.F32.PACK_AB R146, R149, R148 ;  /* 0x000000949592723e */ /* 0x000fe400000000ff */
[----:B------:R-:W-:Y:S02]  /*7410*/  F2FP.F16.F32.PACK_AB R147, R180, R181 ;  /* 0x000000b5b493723e */ /* 0x000fe400000000ff */
[----:B------:R-:W-:-:S03]  /*7420*/  ISETP.GE.OR P0, PT, R5, R4, P0 ;  /* 0x000000040500720c */ /* 0x000fc60000706670 */
[----:B------:R-:W-:Y:S01]  /*7430*/  STSM.16.M88.4 [R126], R144 ;  /* 0x000000907e007844 */ /* 0x000fe20000000200 */
[----:B------:R-:W-:Y:S06]  /*7440*/  BAR.SYNC.DEFER_BLOCKING 0x1, 0x100 ;  /* 0x0044000000007b1d */ /* 0x000fec0000010000 */
[----:B--2---:R0:W-:Y:S04]  /*7450*/  @!P1 ST.E desc[UR48][R44.64], R6 ;  /* 0x000000062c009985 */ /* 0x0041e8000c101930 */
[----:B---3--:R1:W-:Y:S04]  /*7460*/  @!P0 ST.E desc[UR48][R46.64], R0 ;  /* 0x000000002e008985 */ /* 0x0083e8000c101930 */
[----:B------:R2:W5:Y:S04]  /*7470*/  LD.E.128 R36, desc[UR48][R12.64] ;  /* 0x000000300c247980 */ /* 0x000568000c101d00 */
[----:B------:R3:W5:Y:S01]  /*7480*/  LD.E.128 R40, desc[UR48][R14.64] ;  /* 0x000000300e287980 */ /* 0x000762000c101d00 */
[----:B0-----:R-:W0:Y:S01]  /*7490*/  LDC.64 R6, c[0x0][0xbe0] ;  /* 0x0002f800ff067b82 */ /* 0x001e220000000a00 */
[----:B-1----:R-:W-:Y:S01]  /*74a0*/  LEA R0, R19, R200, 0x5 ;  /* 0x000000c813007211 */ /* 0x002fe200078e28ff */
[----:B------:R-:W-:-:S02]  /*74b0*/  UIMAD UR6, UR11, UR8, URZ ;  /* 0x000000080b0672a4 */ /* 0x000fc4000f8e023f */
[----:B------:R-:W-:Y:S01]  /*74c0*/  UIMAD.WIDE.U32 UR4, UR10, UR8, URZ ;  /* 0x000000080a0472a5 */ /* 0x000fe2000f8e003f */
[----:B------:R-:W-:-:S03]  /*74d0*/  IMAD R29, R3, 0x80, R200 ;  /* 0x00000080031d7824 */ /* 0x000fc600078e02c8 */
[----:B--2---:R-:W1:Y:S01]  /*74e0*/  @P2 LDC R12, c[0x0][0xcec] ;  /* 0x00033b00ff0c2b82 */ /* 0x004e620000000800 */
[----:B------:R-:W5:Y:S04]  /*74f0*/  LD.E.128 R120, desc[UR48][R122.64] ;  /* 0x000000307a787980 */ /* 0x000f68000c101d00 */
[----:B------:R2:W5:Y:S03]  /*7500*/  LD.E.128 R8, desc[UR48][R20.64] ;  /* 0x0000003014087980 */ /* 0x000566000c101d00 */
[----:B---3--:R-:W3:Y:S01]  /*7510*/  @P2 LDC R14, c[0x0][0xcf0] ;  /* 0x00033c00ff0e2b82 */ /* 0x008ee20000000800 */
[----:B------:R-:W-:Y:S01]  /*7520*/  IMAD R13, R3, 0x80, R0 ;  /* 0x00000080030d7824 */ /* 0x000fe200078e0200 */
[----:B------:R-:W-:Y:S01]  /*7530*/  UIMAD UR6, UR10, UR9, UR6 ;  /* 0x000000090a0672a4 */ /* 0x000fe2000f8e0206 */
[----:B------:R2:W5:Y:S02]  /*7540*/  LD.E.128 R24, desc[UR48][R22.64] ;  /* 0x0000003016187980 */ /* 0x000564000c101d00 */
[----:B------:R-:W-:Y:S01]  /*7550*/  ULDC.64 UR8, c[0x0][0xbf0] ;  /* 0x0002fc0000087ab9 */ /* 0x000fe20000000a00 */
[----:B------:R-:W-:Y:S01]  /*7560*/  IMAD.MOV.U32 R0, RZ, RZ, R13 ;  /* 0x000000ffff007224 */ /* 0x000fe200078e000d */
[----:B------:R-:W-:Y:S01]  /*7570*/  UIMAD UR7, UR7, UR8, URZ ;  /* 0x00000008070772a4 */ /* 0x000fe2000f8e023f */
[----:B------:R-:W5:Y:S01]  /*7580*/  LD.E.128 R52, desc[UR48][R52.64] ;  /* 0x0000003034347980 */ /* 0x000f62000c101d00 */
[----:B------:R-:W-:-:S03]  /*7590*/  UIADD3 UR5, UR5, UR6, URZ ;  /* 0x0000000605057290 */ /* 0x000fc6000fffe03f */
[----:B------:R-:W5:Y:S01]  /*75a0*/  LD.E.128 R56, desc[UR48][R56.64] ;  /* 0x0000003038387980 */ /* 0x000f62000c101d00 */
[----:B-1----:R-:W-:Y:S01]  /*75b0*/  @P2 IMAD.HI.U32 R5, R13, R12, RZ ;  /* 0x0000000c0d052227 */ /* 0x002fe200078e00ff */
[----:B------:R-:W-:Y:S02]  /*75c0*/  UIMAD UR7, UR43, UR9, UR7 ;  /* 0x000000092b0772a4 */ /* 0x000fe4000f8e0207 */
[----:B------:R-:W5:Y:S01]  /*75d0*/  LD.E.128 R60, desc[UR48][R60.64] ;  /* 0x000000303c3c7980 */ /* 0x000f62000c101d00 */
[----:B------:R-:W-:-:S03]  /*75e0*/  UIMAD.WIDE.U32 UR4, UR43, UR8, UR4 ;  /* 0x000000082b0472a5 */ /* 0x000fc6000f8e0004 */
[----:B------:R-:W5:Y:S01]  /*75f0*/  LD.E.128 R64, desc[UR48][R64.64] ;  /* 0x0000003040407980 */ /* 0x000f62000c101d00 */
[----:B---3--:R-:W-:-:S03]  /*7600*/  @P2 SHF.R.U32.HI R0, RZ, R14, R5 ;  /* 0x0000000eff002219 */ /* 0x008fc60000011605 */
[----:B------:R-:W5:Y:S01]  /*7610*/  LD.E.128 R68, desc[UR48][R68.64] ;  /* 0x0000003044447980 */ /* 0x000f62000c101d00 */
[----:B------:R-:W-:Y:S01]  /*7620*/  VIADD R3, R29, 0x20 ;  /* 0x000000201d037836 */ /* 0x000fe20000000000 */
[--C-:B------:R-:W-:Y:S01]  /*7630*/  SHF.R.S32.HI R5, RZ, 0x1f, R0.reuse ;  /* 0x0000001fff057819 */ /* 0x100fe20000011400 */
[----:B------:R-:W-:Y:S01]  /*7640*/  IMAD.MOV R12, RZ, RZ, -R0 ;  /* 0x000000ffff0c7224 */ /* 0x000fe200078e0a00 */
[----:B------:R-:W-:Y:S01]  /*7650*/  UIADD3 UR5, UR5, UR7, URZ ;  /* 0x0000000705057290 */ /* 0x000fe2000fffe03f */
[----:B------:R-:W5:Y:S01]  /*7660*/  LD.E.128 R96, desc[UR48][R98.64] ;  /* 0x0000003062607980 */ /* 0x000f62000c101d00 */
[----:B------:R-:W-:Y:S01]  /*7670*/  UIADD3 UR37, UR37, 0x1, URZ ;  /* 0x0000000125257890 */ /* 0x000fe2000fffe03f */
[----:B0-----:R-:W-:Y:S01]  /*7680*/  IMAD R5, R5, R6, RZ ;  /* 0x0000000605057224 */ /* 0x001fe200078e02ff */
[----:B------:R-:W-:Y:S01]  /*7690*/  ULDC.64 UR6, c[0x0][0xbd8] ;  /* 0x0002f60000067ab9 */ /* 0x000fe20000000a00 */
[----:B------:R-:W-:Y:S01]  /*76a0*/  IMAD R213, R213, R12, R13 ;  /* 0x0000000cd5d57224 */ /* 0x000fe200078e020d */
[----:B------:R-:W5:Y:S01]  /*76b0*/  LD.E.128 R100, desc[UR48][R102.64] ;  /* 0x0000003066647980 */ /* 0x000f62000c101d00 */
[C---:B------:R-:W-:Y:S01]  /*76c0*/  IMAD R5, R0.reuse, R7, R5 ;  /* 0x0000000700057224 */ /* 0x040fe200078e0205 */
[----:B------:R-:W-:Y:S01]  /*76d0*/  ULDC.64 UR8, c[0x0][0xb80] ;  /* 0x0002e00000087ab9 */ /* 0x000fe20000000a00 */
[----:B------:R-:W-:Y:S01]  /*76e0*/  IMAD.WIDE.U32 R6, R0, R6, UR4 ;  /* 0x0000000400067e25 */ /* 0x000fe2000f8e0006 */
[----:B------:R-:W5:Y:S01]  /*76f0*/  LD.E.128 R104, desc[UR48][R106.64] ;  /* 0x000000306a687980 */ /* 0x000f62000c101d00 */
[----:B------:R-:W-:-:S03]  /*7700*/  SHF.R.S32.HI R0, RZ, 0x1f, R213 ;  /* 0x0000001fff007819 */ /* 0x000fc600000114d5 */
        /* <DEDUP_REMOVED lines=8> */
[----:B0-----:R-:W0:Y:S01]  /*7790*/  FENCE.VIEW.ASYNC.S ;  /* 0x00000000000073c6 */ /* 0x001e220000000000 */
[----:B------:R-:W-:Y:S01]  /*77a0*/  IMAD.IADD R7, R7, 0x1, R5 ;  /* 0x0000000107077824 */ /* 0x000fe200078e0205 */
[----:B------:R-:W-:Y:S01]  /*77b0*/  ISETP.GE.AND P1, PT, R3, R4, PT ;  /* 0x000000040300720c */ /* 0x000fe20003f26270 */
[----:B------:R-:W-:-:S02]  /*77c0*/  IMAD R0, R0, UR6, RZ ;  /* 0x0000000600007c24 */ /* 0x000fc4000f8e02ff */
[----:B------:R-:W-:Y:S02]  /*77d0*/  VIADD R3, R29, 0x40 ;  /* 0x000000401d037836 */ /* 0x000fe40000000000 */
[C---:B------:R-:W-:Y:S02]  /*77e0*/  IMAD R5, R213.reuse, UR7, R0 ;  /* 0x00000007d5057c24 */ /* 0x040fe4000f8e0200 */
[----:B------:R-:W-:Y:S01]  /*77f0*/  IMAD.WIDE.U32 R6, R213, UR6, R6 ;  /* 0x00000006d5067c25 */ /* 0x000fe2000f8e0006 */
[-C--:B------:R-:W-:Y:S02]  /*7800*/  ISETP.GE.AND P2, PT, R29, R4.reuse, PT ;  /* 0x000000041d00720c */ /* 0x080fe40003f46270 */
[----:B------:R-:W-:Y:S01]  /*7810*/  ISETP.GE.AND P0, PT, R3, R4, PT ;  /* 0x000000040300720c */ /* 0x000fe20003f06270 */
[----:B------:R-:W-:Y:S01]  /*7820*/  IMAD.IADD R3, R7, 0x1, R5 ;  /* 0x0000000107037824 */ /* 0x000fe200078e0205 */
[C---:B------:R-:W-:Y:S01]  /*7830*/  LEA R0, P3, R6.reuse, UR8, 0x1 ;  /* 0x0000000806007c11 */ /* 0x040fe2000f8608ff */
[----:B------:R-:W-:Y:S01]  /*7840*/  VIADD R207, R207, 0x32420 ;  /* 0x00032420cfcf7836 */ /* 0x000fe20000000000 */
[----:B------:R-:W-:Y:S01]  /*7850*/  UISETP.NE.AND UP0, UPT, UR37, 0x2, UPT ;  /* 0x000000022500788c */ /* 0x000fe2000bf05270 */
[----:B------:R-:W-:Y:S01]  /*7860*/  ULDC UR4, c[0x0][0xc] ;  /* 0x0000030000047ab9 */ /* 0x000fe20000000800 */
[----:B------:R-:W-:Y:S01]  /*7870*/  LEA.HI.X R5, R6, UR9, R3, 0x1, P3 ;  /* 0x0000000906057c11 */ /* 0x000fe200098f0c03 */
[----:B------:R-:W-:Y:S01]  /*7880*/  UIADD3 UR44, UR4, UR44, URZ ;  /* 0x0000002c042c7290 */ /* 0x000fe2000fffe03f */
[----:B------:R-:W-:Y:S01]  /*7890*/  PRMT R207, RZ, 0x654, R207 ;  /* 0x00000654ffcf7816 */ /* 0x000fe200000000cf */
[----:B------:R-:W-:Y:S01]  /*78a0*/  USEL UR4, URZ, 0x1, UP0 ;  /* 0x000000013f047887 */ /* 0x000fe20008000000 */
[----:B0-----:R2:W0:Y:S01]  /*78b0*/  SHFL.IDX PT, R12, R0, RZ, 0x181f ;  /* 0x00181fff000c7589 */ /* 0x00142200000e0000 */
[----:B------:R-:W-:Y:S01]  /*78c0*/  USEL UR37, UR37, URZ, UP0 ;  /* 0x0000003f25257287 */ /* 0x000fe20008000000 */
[----:B------:R2:W-:Y:S01]  /*78d0*/  SYNCS.ARRIVE.TRANS64.RED.A1T0 RZ, [R207+URZ], RZ ;  /* 0x000000ffcfff79a7 */ /* 0x0005e2000810043f */
[----:B------:R-:W-:Y:S01]  /*78e0*/  ULOP3.LUT UR36, UR36, UR4, URZ, 0x3c, !UPT ;  /* 0x0000000424247292 */ /* 0x000fe2000f8e3c3f */
[----:B------:R2:W1:Y:S01]  /*78f0*/  SHFL.IDX PT, R13, R5, RZ, 0x181f ;  /* 0x00181fff050d7589 */ /* 0x00046200000e0000 */
[----:B------:R-:W-:Y:S04]  /*7900*/  BSSY B0, `(.L_x_9243) ;  /* 0x0000012000007945 */ /* 0x000fe80003800000 */
[----:B------:R-:W-:Y:S06]  /*7910*/  @P2 BRA `(.L_x_9244) ;  /* 0x0000000000402947 */ /* 0x000fec0003800000 */
[----:B------:R-:W-:Y:S02]  /*7920*/  ULDC UR4, c[0x0][0xbc8] ;  /* 0x0002f20000047ab9 */ /* 0x000fe40000000800 */
[----:B------:R-:W-:Y:S02]  /*7930*/  ISETP.GE.AND P4, PT, R18, UR4, PT ;  /* 0x0000000412007c0c */ /* 0x000fe4000bf86270 */
[----:B------:R-:W-:Y:S02]  /*7940*/  ISETP.GE.AND P3, PT, R17, UR4, PT ;  /* 0x0000000411007c0c */ /* 0x000fe4000bf66270 */
[----:B------:R-:W-:Y:S02]  /*7950*/  ISETP.GE.AND P2, PT, R16, UR4, PT ;  /* 0x0000000410007c0c */ /* 0x000fe4000bf46270 */
[----:B------:R-:W-:-:S07]  /*7960*/  ISETP.GE.AND P5, PT, R2, UR4, PT ;  /* 0x0000000402007c0c */ /* 0x000fce000bfa6270 */
[----:B0-----:R-:W-:-:S04]  /*7970*/  @!P4 LEA R14, P6, R18, R12, 0x1 ;  /* 0x0000000c120ec211 */ /* 0x001fc800078c08ff */
[----:B-1----:R-:W-:Y:S02]  /*7980*/  @!P4 LEA.HI.X R15, R18, R13, R216, 0x1, P6 ;  /* 0x0000000d120fc211 */ /* 0x002fe400030f0cd8 */
[----:B--2---:R-:W-:Y:S01]  /*7990*/  @!P3 LEA R20, P6, R17, R12, 0x1 ;  /* 0x0000000c1114b211 */ /* 0x004fe200078c08ff */
        /* <DEDUP_REMOVED lines=8> */
.L_x_9244:
[----:B------:R-:W-:Y:S05]  /*7a20*/  BSYNC B0 ;  /* 0x0000000000007941 */ /* 0x000fea0003800000 */
.L_x_9243:
[----:B-1----:R1:W4:Y:S01]  /*7a30*/  SHFL.IDX PT, R13, R5, 0x1, 0x181f ;  /* 0x00381f00050d7f89 */ /* 0x00232200000e0000 */
        /* <DEDUP_REMOVED lines=8> */
[CC--:B0--3--:R-:W-:Y:S02]  /*7ac0*/  @!P3 LEA R14, P6, R18.reuse, R12.reuse, 0x1 ;  /* 0x0000000c120eb211 */ /* 0x0c9fe400078c08ff */
[CC--:B--2---:R-:W-:Y:S02]  /*7ad0*/  @!P2 LEA R20, P5, R17.reuse, R12.reuse, 0x1 ;  /* 0x0000000c1114a211 */ /* 0x0c4fe400078a08ff */
[-C--:B----4-:R-:W-:Y:S02]  /*7ae0*/  @!P3 LEA.HI.X R15, R18, R13.reuse, R216, 0x1, P6 ;  /* 0x0000000d120fb211 */ /* 0x090fe400030f0cd8 */
[----:B------:R-:W-:Y:S01]  /*7af0*/  @!P1 LEA R22, P6, R16, R12, 0x1 ;  /* 0x0000000c10169211 */ /* 0x000fe200078c08ff */
[----:B------:R-:W-:Y:S01]  /*7b00*/  @!P4 IMAD.WIDE R6, R2, 0x2, R12 ;  /* 0x000000020206c825 */ /* 0x000fe200078e020c */
[-C--:B------:R-:W-:Y:S02]  /*7b10*/  @!P2 LEA.HI.X R21, R17, R13.reuse, R215, 0x1, P5 ;  /* 0x0000000d1115a211 */ /* 0x080fe400028f0cd7 */
[----:B------:R-:W-:-:S02]  /*7b20*/  @!P1 LEA.HI.X R23, R16, R13, R214, 0x1, P6 ;  /* 0x0000000d10179211 */ /* 0x000fc400030f0cd6 */
[----:B-----5:R0:W-:Y:S04]  /*7b30*/  @!P4 ST.E.128 desc[UR48][R6.64], R36 ;  /* 0x000000240600c985 */ /* 0x0201e8000c101d30 */
[----:B------:R0:W-:Y:S04]  /*7b40*/  @!P3 ST.E.128 desc[UR48][R14.64], R52 ;  /* 0x000000340e00b985 */ /* 0x0001e8000c101d30 */
[----:B------:R0:W-:Y:S04]  /*7b50*/  @!P2 ST.E.128 desc[UR48][R20.64], R68 ;  /* 0x000000441400a985 */ /* 0x0001e8000c101d30 */
[----:B------:R0:W-:Y:S02]  /*7b60*/  @!P1 ST.E.128 desc[UR48][R22.64], R108 ;  /* 0x0000006c16009985 */ /* 0x0001e4000c101d30 */
.L_x_9246:
[----:B------:R-:W-:Y:S05]  /*7b70*/  BSYNC B0 ;  /* 0x0000000000007941 */ /* 0x000fea0003800000 */
.L_x_9245:
        /* <DEDUP_REMOVED lines=9> */
[-C--:B0--3--:R-:W-:Y:S02]  /*7c10*/  @!P4 LEA R14, P0, R18, R12.reuse, 0x1 ;  /* 0x0000000c120ec211 */ /* 0x089fe400078008ff */
[CC--:B--2---:R-:W-:Y:S02]  /*7c20*/  @!P5 LEA R20, P1, R17.reuse, R12.reuse, 0x1 ;  /* 0x0000000c1114d211 */ /* 0x0c4fe400078208ff */
[----:B------:R-:W-:Y:S02]  /*7c30*/  @!P6 LEA R22, P2, R16, R12, 0x1 ;  /* 0x0000000c1016e211 */ /* 0x000fe400078408ff */
[----:B-1----:R-:W-:Y:S01]  /*7c40*/  @!P3 IMAD.WIDE R6, R2, 0x2, R12 ;  /* 0x000000020206b825 */ /* 0x002fe200078e020c */
[-C--:B------:R-:W-:Y:S02]  /*7c50*/  @!P4 LEA.HI.X R15, R18, R13.reuse, R216, 0x1, P0 ;  /* 0x0000000d120fc211 */ /* 0x080fe400000f0cd8 */
[-C--:B------:R-:W-:Y:S02]  /*7c60*/  @!P5 LEA.HI.X R21, R17, R13.reuse, R215, 0x1, P1 ;  /* 0x0000000d1115d211 */ /* 0x080fe400008f0cd7 */
[----:B------:R-:W-:Y:S01]  /*7c70*/  @!P6 LEA.HI.X R23, R16, R13, R214, 0x1, P2 ;  /* 0x0000000d1017e211 */ /* 0x000fe200010f0cd6 */
[----:B-----5:R0:W-:Y:S04]  /*7c80*/  @!P3 ST.E.128 desc[UR48][R6.64], R40 ;  /* 0x000000280600b985 */ /* 0x0201e8000c101d30 */
[----:B------:R0:W-:Y:S04]  /*7c90*/  @!P4 ST.E.128 desc[UR48][R14.64], R56 ;  /* 0x000000380e00c985 */ /* 0x0001e8000c101d30 */
[----:B------:R0:W-:Y:S04]  /*7ca0*/  @!P5 ST.E.128 desc[UR48][R20.64], R96 ;  /* 0x000000601400d985 */ /* 0x0001e8000c101d30 */
[----:B------:R0:W-:Y:S02]  /*7cb0*/  @!P6 ST.E.128 desc[UR48][R22.64], R112 ;  /* 0x000000701600e985 */ /* 0x0001e4000c101d30 */
.L_x_9248:
[----:B------:R-:W-:Y:S05]  /*7cc0*/  BSYNC B0 ;  /* 0x0000000000007941 */ /* 0x000fea0003800000 */
.L_x_9247:
[----:B------:R-:W-:Y:S01]  /*7cd0*/  VIADD R3, R29, 0x60 ;  /* 0x000000601d037836 */ /* 0x000fe20000000000 */
[----:B0--3--:R0:W3:Y:S01]  /*7ce0*/  SHFL.IDX PT, R7, R5, 0x3, 0x181f ;  /* 0x00781f0005077f89 */ /* 0x0090e200000e0000 */
[----:B------:R-:W-:Y:S01]  /*7cf0*/  UIADD3 UR38, UR38, 0x1, URZ ;  /* 0x0000000126267890 */ /* 0x000fe2000fffe03f */
[----:B------:R-:W-:Y:S02]  /*7d00*/  BSSY B0, `(.L_x_9249) ;  /* 0x0000014000007945 */ /* 0x000fe40003800000 */
[----:B------:R-:W-:Y:S01]  /*7d10*/  ISETP.GE.AND P0, PT, R3, R4, PT ;  /* 0x000000040300720c */ /* 0x000fe20003f06270 */
[----:B------:R0:W0:-:S12]  /*7d20*/  SHFL.IDX PT, R6, R0, 0x3, 0x181f ;  /* 0x00781f0000067f89 */ /* 0x00001800000e0000 */
[----:B------:R-:W-:Y:S05]  /*7d30*/  @P0 BRA `(.L_x_9250) ;  /* 0x0000000000400947 */ /* 0x000fea0003800000 */
[----:B------:R-:W-:Y:S02]  /*7d40*/  ULDC UR4, c[0x0][0xbc8] ;  /* 0x0002f20000047ab9 */ /* 0x000fe40000000800 */
[----:B------:R-:W-:Y:S02]  /*7d50*/  ISETP.GE.AND P4, PT, R18, UR4, PT ;  /* 0x0000000412007c0c */ /* 0x000fe4000bf86270 */
[----:B------:R-:W-:Y:S02]  /*7d60*/  ISETP.GE.AND P5, PT, R17, UR4, PT ;  /* 0x0000000411007c0c */ /* 0x000fe4000bfa6270 */
[----:B------:R-:W-:Y:S02]  /*7d70*/  ISETP.GE.AND P6, PT, R16, UR4, PT ;  /* 0x0000000410007c0c */ /* 0x000fe4000bfc6270 */
[----:B------:R-:W-:-:S07]  /*7d80*/  ISETP.GE.AND P3, PT, R2, UR4, PT ;  /* 0x0000000402007c0c */ /* 0x000fce000bf66270 */
[-C--:B0-----:R-:W-:Y:S02]  /*7d90*/  @!P4 LEA R12, P0, R18, R6.reuse, 0x1 ;  /* 0x00000006120cc211 */ /* 0x081fe400078008ff */
[CC--:B------:R-:W-:Y:S02]  /*7da0*/  @!P5 LEA R14, P1, R17.reuse, R6.reuse, 0x1 ;  /* 0x00000006110ed211 */ /* 0x0c0fe400078208ff */
[----:B--2---:R-:W-:Y:S02]  /*7db0*/  @!P6 LEA R20, P2, R16, R6, 0x1 ;  /* 0x000000061014e211 */ /* 0x004fe400078408ff */
[----:B-1-34-:R-:W-:Y:S01]  /*7dc0*/  @!P3 IMAD.WIDE R4, R2, 0x2, R6 ;  /* 0x000000020204b825 */ /* 0x01afe200078e0206 */
[-C--:B------:R-:W-:Y:S02]  /*7dd0*/  @!P4 LEA.HI.X R13, R18, R7.reuse, R216, 0x1, P0 ;  /* 0x00000007120dc211 */ /* 0x080fe400000f0cd8 */
[-C--:B------:R-:W-:Y:S02]  /*7de0*/  @!P5 LEA.HI.X R15, R17, R7.reuse, R215, 0x1, P1 ;  /* 0x00000007110fd211 */ /* 0x080fe400008f0cd7 */
[----:B------:R-:W-:Y:S01]  /*7df0*/  @!P6 LEA.HI.X R21, R16, R7, R214, 0x1, P2 ;  /* 0x000000071015e211 */ /* 0x000fe200010f0cd6 */
[----:B-----5:R0:W-:Y:S04]  /*7e00*/  @!P3 ST.E.128 desc[UR48][R4.64], R8 ;  /* 0x000000080400b985 */ /* 0x0201e8000c101d30 */
[----:B------:R0:W-:Y:S04]  /*7e10*/  @!P4 ST.E.128 desc[UR48][R12.64], R60 ;  /* 0x0000003c0c00c985 */ /* 0x0001e8000c101d30 */
[----:B------:R0:W-:Y:S04]  /*7e20*/  @!P5 ST.E.128 desc[UR48][R14.64], R100 ;  /* 0x000000640e00d985 */ /* 0x0001e8000c101d30 */
[----:B------:R0:W-:Y:S02]  /*7e30*/  @!P6 ST.E.128 desc[UR48][R20.64], R116 ;  /* 0x000000741400e985 */ /* 0x0001e4000c101d30 */
.L_x_9250:
[----:B------:R-:W-:Y:S05]  /*7e40*/  BSYNC B0 ;  /* 0x0000000000007941 */ /* 0x000fea0003800000 */
.L_x_9249:
[----:B012-4-:R-:W0:Y:S02]  /*7e50*/  LDC R0, c[0x0][0xd34] ;  /* 0x00034d00ff007b82 */ /* 0x017e240000000800 */
[----:B0-----:R-:W-:-:S13]  /*7e60*/  ISETP.LE.AND P0, PT, R0, UR44, PT ;  /* 0x0000002c00007c0c */ /* 0x001fda000bf03270 */
[----:B------:R-:W-:Y:S05]  /*7e70*/  @!P0 BRA `(.L_x_9251) ;  /* 0xffffff8c00a08947 */ /* 0x000fea000383ffff */
[----:B------:R-:W-:Y:S05]  /*7e80*/  EXIT ;  /* 0x000000000000794d */ /* 0x000fea0003800000 */
.L_x_9216:
        /* <DEDUP_REMOVED lines=11> */
[----:B------:R-:W-:Y:S01]  /*7f40*/  ULDC.64 UR4, c[0x0][0x418] ;  /* 0x0001060000047ab9 */ /* 0x000fe20000000a00 */
[----:B------:R-:W-:Y:S01]  /*7f50*/  LOP3.LUT R16, R16, 0xfffffffd, RZ, 0xc0, !PT ;  /* 0xfffffffd10107812 */ /* 0x000fe200078ec0ff */
[----:B------:R-:W-:Y:S01]  /*7f60*/  UISETP.NE.U32.AND UP0, UPT, UR4, URZ, UPT ;  /* 0x0000003f0400728c */ /* 0x000fe2000bf05070 */
[----:B------:R-:W-:Y:S01]  /*7f70*/  LOP3.LUT R7, R27, 0x38, RZ, 0xc0, !PT ;  /* 0x000000381b077812 */ /* 0x000fe200078ec0ff */
[----:B------:R-:W-:Y:S01]  /*7f80*/  ULDC.64 UR6, c[0x0][0x2f0] ;  /* 0x0000bc0000067ab9 */ /* 0x000fe20000000a00 */
[----:B------:R-:W-:Y:S01]  /*7f90*/  ULDC UR4, c[0x0][0x424] ;  /* 0x0001090000047ab9 */ /* 0x000fe20000000800 */
[----:B------:R-:W-:Y:S01]  /*7fa0*/  UISETP.NE.AND.EX UP0, UPT, UR5, URZ, UPT, UP0 ;  /* 0x0000003f0500728c */ /* 0x000fe2000bf05300 */
[C---:B------:R-:W-:Y:S01]  /*7fb0*/  ISETP.GE.AND P2, PT, R7.reuse, UR9, PT ;  /* 0x0000000907007c0c */ /* 0x040fe2000bf46270 */
[----:B------:R-:W0:Y:S01]  /*7fc0*/  S2UR UR8, SR_CgaCtaId ;  /* 0x00000000000879c3 */ /* 0x000e220000008800 */
[C---:B------:R-:W-:Y:S01]  /*7fd0*/  LOP3.LUT R4, R7.reuse, 0x40, RZ, 0xfc, !PT ;  /* 0x0000004007047812 */ /* 0x040fe200078efcff */
[----:B------:R-:W-:Y:S01]  /*7fe0*/  USEL UR4, UR4, 0x1, UP0 ;  /* 0x0000000104047887 */ /* 0x000fe20008000000 */
[----:B------:R-:W-:Y:S01]  /*7ff0*/  LOP3.LUT R5, R7, 0x80, RZ, 0xfc, !PT ;  /* 0x0000008007057812 */ /* 0x000fe200078efcff */
[----:B------:R-:W-:Y:S01]  /*8000*/  UMOV UR37, 0x400 ;  /* 0x0000040000257882 */ /* 0x000fe20000000000 */
[----:B------:R-:W-:Y:S01]  /*8010*/  ISETP.GE.AND P1, PT, R4, UR9, PT ;  /* 0x0000000904007c0c */ /* 0x000fe2000bf26270 */
[----:B------:R-:W-:Y:S01]  /*8020*/  UIMAD UR36, UR4, UR6, URZ ;  /* 0x00000006042472a4 */ /* 0x000fe2000f8e023f */
[----:B------:R-:W-:Y:S01]  /*8030*/  ISETP.GE.AND P0, PT, R5, UR9, PT ;  /* 0x0000000905007c0c */ /* 0x000fe2000bf06270 */
[----:B------:R-:W-:Y:S01]  /*8040*/  ULDC UR11, c[0x0][0x3b8] ;  /* 0x0000ee00000b7ab9 */ /* 0x000fe20000000800 */
[----:B------:R-:W-:Y:S01]  /*8050*/  LOP3.LUT R6, R7, 0xc0, RZ, 0xfc, !PT ;  /* 0x000000c007067812 */ /* 0x000fe200078efcff */
[----:B------:R-:W-:Y:S01]  /*8060*/  UIADD3 UR4, UR36, 0x5f, URZ ;  /* 0x0000005f24047890 */ /* 0x000fe2000fffe03f */
[----:B------:R-:W-:Y:S01]  /*8070*/  SEL R3, RZ, 0x4, P0 ;  /* 0x00000004ff037807 */ /* 0x000fe20000000000 */
[----:B------:R1:W-:Y:S01]  /*8080*/  STL [R1+0x8], RZ ;  /* 0x000008ff01007387 */ /* 0x0003e20000100800 */
[----:B------:R-:W-:Y:S01]  /*8090*/  @P2 LOP3.LUT R16, R16, 0x2, RZ, 0xfc, !PT ;  /* 0x0000000210102812 */ /* 0x000fe200078efcff */
[----:B------:R-:W-:Y:S01]  /*80a0*/  UIMAD.WIDE UR4, UR4, 0x2aaaaaab, URZ ;  /* 0x2aaaaaab040478a5 */ /* 0x000fe2000f8e023f */
[----:B------:R-:W-:Y:S01]  /*80b0*/  SHF.R.U32.HI R36, RZ, 0x3, R19 ;  /* 0x00000003ff247819 */ /* 0x000fe20000011613 */
[----:B------:R-:W-:Y:S01]  /*80c0*/  ULDC UR10, c[0x0][0x2b8] ;  /* 0x0000ae00000a7ab9 */ /* 0x000fe20000000800 */
[----:B------:R-:W-:Y:S01]  /*80d0*/  LOP3.LUT R16, R16, 0xffffffef, RZ, 0xc0, !PT ;  /* 0xffffffef10107812 */ /* 0x000fe200078ec0ff */
[----:B------:R-:W-:Y:S01]  /*80e0*/  USHF.R.U32.HI UR4, URZ, 0x1f, UR5 ;  /* 0x0000001f3f047899 */ /* 0x000fe20008011605 */
[----:B------:R-:W-:Y:S01]  /*80f0*/  SEL R2, RZ, 0x1, P2 ;  /* 0x00000001ff027807 */ /* 0x000fe20001000000 */
[----:B------:R-:W-:Y:S01]  /*8100*/  IMAD.U32 R37, RZ, RZ, UR12 ;  /* 0x0000000cff257e24 */ /* 0x000fe2000f8e00ff */
[----:B------:R-:W-:Y:S01]  /*8110*/  @P1 LOP3.LUT R16, R16, 0x10, RZ, 0xfc, !PT ;  /* 0x0000001010101812 */ /* 0x000fe200078efcff */
[----:B------:R-:W-:Y:S01]  /*8120*/  ULEA.HI.SX32 UR4, UR5, UR4, 0x1c ;  /* 0x0000000405047291 */ /* 0x000fe2000f8fe23f */
[----:B------:R-:W-:Y:S01]  /*8130*/  SEL R0, RZ, 0x2, P1 ;  /* 0x00000002ff007807 */ /* 0x000fe20000800000 */
[----:B0-----:R-:W-:Y:S01]  /*8140*/  ULEA UR37, UR8, UR37, 0x18 ;  /* 0x0000002508257291 */ /* 0x001fe2000f8ec03f */
[----:B------:R-:W-:Y:S01]  /*8150*/  LOP3.LUT R16, R16, 0xfffffff7, RZ, 0xc0, !PT ;  /* 0xfffffff710107812 */ /* 0x000fe200078ec0ff */
[----:B------:R-:W-:Y:S01]  /*8160*/  UIADD3 UR5, UR4, -0x1, URZ ;  /* 0xffffffff04057890 */ /* 0x000fe2000fffe03f */
[----:B------:R-:W-:Y:S01]  /*8170*/  LOP3.LUT R36, R36, 0xf, RZ, 0xc0, !PT ;  /* 0x0000000f24247812 */ /* 0x000fe200078ec0ff */
[----:B------:R-:W-:Y:S01]  /*8180*/  IMAD.MOV.U32 R28, RZ, RZ, 0x1 ;  /* 0x00000001ff1c7424 */ /* 0x000fe200078e00ff */
[----:B------:R-:W-:Y:S01]  /*8190*/  @P0 LOP3.LUT R16, R16, 0x8, RZ, 0xfc, !PT ;  /* 0x0000000810100812 */ /* 0x000fe200078efcff */
[----:B------:R-:W-:Y:S01]  /*81a0*/  UIMAD UR8, UR5, -0x60, UR36 ;  /* 0xffffffa0050878a4 */ /* 0x000fe2000f8e0224 */
[----:B------:R-:W-:Y:S01]  /*81b0*/  ISETP.GE.AND P0, PT, R6, UR9, PT ;  /* 0x0000000906007c0c */ /* 0x000fe2000bf06270 */
[----:B------:R-:W-:Y:S01]  /*81c0*/  IMAD.MOV.U32 R18, RZ, RZ, RZ ;  /* 0x000000ffff127224 */ /* 0x000fe200078e00ff */
[----:B------:R-:W-:Y:S01]  /*81d0*/  LOP3.LUT R16, R16, 0xfffffffb, RZ, 0xc0, !PT ;  /* 0xfffffffb10107812 */ /* 0x000fe200078ec0ff */
[----:B------:R-:W-:Y:S01]  /*81e0*/  ULDC UR38, c[0x0][0x448] ;  /* 0x0001120000267ab9 */ /* 0x000fe20000000800 */
[----:B------:R-:W-:Y:S01]  /*81f0*/  IADD3 R3, R3, R0, R2 ;  /* 0x0000000003037210 */ /* 0x000fe20007ffe002 */
[----:B------:R-:W-:Y:S01]  /*8200*/  ULDC UR6, c[0x0][0x288] ;  /* 0x0000a20000067ab9 */ /* 0x000fe20000000800 */
[----:B------:R-:W-:Y:S01]  /*8210*/  SEL R2, RZ, 0x8, P0 ;  /* 0x00000008ff027807 */ /* 0x000fe20000000000 */
[----:B------:R-:W-:Y:S01]  /*8220*/  ULOP3.LUT UR41, UR39, 0x2, URZ, 0xfc, !UPT ;  /* 0x0000000227297892 */ /* 0x000fe2000f8efc3f */
[----:B------:R-:W-:Y:S01]  /*8230*/  IADD3 R35, -R36, UR8, RZ ;  /* 0x0000000824237c10 */ /* 0x000fe2000fffe1ff */
[----:B------:R-:W-:Y:S01]  /*8240*/  ULDC UR42, c[0x0][0xc] ;  /* 0x00000300002a7ab9 */ /* 0x000fe20000000800 */
[----:B------:R-:W-:Y:S01]  /*8250*/  LOP3.LUT R29, R29, 0xffff7fff, RZ, 0xc0, !PT ;  /* 0xffff7fff1d1d7812 */ /* 0x000fe200078ec0ff */
[----:B------:R-:W-:Y:S01]  /*8260*/  UIMAD UR38, UR38, UR6, URZ ;  /* 0x00000006262672a4 */ /* 0x000fe2000f8e023f */
[----:B------:R-:W-:Y:S01]  /*8270*/  IADD3 R2, R2, R3, RZ ;  /* 0x0000000302027210 */ /* 0x000fe20007ffe0ff */
[----:B------:R-:W-:Y:S01]  /*8280*/  IMAD.SHL.U32 R3, R19, 0x10, RZ ;  /* 0x0000001013037824 */ /* 0x000fe200078e00ff */
[----:B------:R-:W-:Y:S01]  /*8290*/  @P0 LOP3.LUT R16, R16, 0x4, RZ, 0xfc, !PT ;  /* 0x0000000410100812 */ /* 0x000fe200078efcff */
[----:B------:R-:W-:Y:S01]  /*82a0*/  UIADD3 UR40, UR4, -0x2, URZ ;  /* 0xfffffffe04287890 */ /* 0x000fe2000fffe03f */
[----:B------:R-:W-:-:S02]  /*82b0*/  ISETP.GE.AND P0, PT, R7, UR9, PT ;  /* 0x0000000907007c0c */ /* 0x000fc4000bf06270 */
[----:B------:R-:W-:Y:S02]  /*82c0*/  LOP3.LUT R16, R16, 0xbfffffff, RZ, 0xc0, !PT ;  /* 0xbfffffff10107812 */ /* 0x000fe400078ec0ff */
[C---:B------:R-:W-:Y:S02]  /*82d0*/  ISETP.LT.OR P3, PT, R35.reuse, 0x1, P0 ;  /* 0x000000012300780c */ /* 0x040fe40000761670 */
[C---:B------:R-:W-:Y:S02]  /*82e0*/  ISETP.LT.OR P2, PT, R35.reuse, 0x11, P0 ;  /* 0x000000112300780c */ /* 0x040fe40000741670 */
[----:B------:R-:W-:Y:S02]  /*82f0*/  ISETP.LT.OR P1, PT, R35, 0x21, P0 ;  /* 0x000000212300780c */ /* 0x000fe40000721670 */
[----:B------:R-:W-:Y:S02]  /*8300*/  LOP3.LUT R0, R27, 0x1f8, RZ, 0xc0, !PT ;  /* 0x000001f81b007812 */ /* 0x000fe400078ec0ff */
[----:B------:R-:W-:Y:S01]  /*8310*/  LOP3.LUT R30, R36, 0x70, R3, 0xf8, !PT ;  /* 0x00000070241e7812 */ /* 0x000fe200078ef803 */
[----:B------:R-:W-:Y:S01]  /*8320*/  IMAD.U32 R3, RZ, RZ, UR5 ;  /* 0x00000005ff037e24 */ /* 0x000fe2000f8e00ff */
[----:B------:R-:W-:-:S03]  /*8330*/  LOP3.LUT R0, R0, 0x38, R19, 0x78, !PT ;  /* 0x0000003800007812 */ /* 0x000fc600078e7813 */
[----:B------:R-:W-:Y:S02]  /*8340*/  @P3 LOP3.LUT R29, R29, 0x8000, RZ, 0xfc, !PT ;  /* 0x000080001d1d3812 */ /* 0x000fe400078efcff */
[----:B------:R-:W-:Y:S02]  /*8350*/  ISETP.LT.OR P3, PT, R35, 0x31, P0 ;  /* 0x000000312300780c */ /* 0x000fe40000761670 */
[----:B------:R-:W-:Y:S02]  /*8360*/  LOP3.LUT R29, R29, 0xffffbfff, RZ, 0xc0, !PT ;  /* 0xffffbfff1d1d7812 */ /* 0x000fe400078ec0ff */
[----:B------:R-:W-:Y:S01]  /*8370*/  LOP3.LUT R27, R0, 0x200, R27, 0xf8, !PT ;  /* 0x00000200001b7812 */ /* 0x000fe200078ef81b */
[----:B------:R-:W-:Y:S01]  /*8380*/  IMAD R0, R3, 0x60, R30 ;  /* 0x0000006003007824 */ /* 0x000fe200078e021e */
[----:B------:R-:W-:Y:S02]  /*8390*/  @P2 LOP3.LUT R29, R29, 0x4000, RZ, 0xfc, !PT ;  /* 0x000040001d1d2812 */ /* 0x000fe400078efcff */
[----:B------:R-:W-:-:S02]  /*83a0*/  ISETP.LT.OR P2, PT, R35, 0x41, P0 ;  /* 0x000000412300780c */ /* 0x000fc40000741670 */
[----:B------:R-:W-:Y:S01]  /*83b0*/  LOP3.LUT R29, R29, 0xffffdfff, RZ, 0xc0, !PT ;  /* 0xffffdfff1d1d7812 */ /* 0x000fe200078ec0ff */
[----:B------:R1:W-:Y:S01]  /*83c0*/  STL [R1+0xc], R0 ;  /* 0x00000c0001007387 */ /* 0x0003e20000100800 */
[----:B------:R-:W-:Y:S02]  /*83d0*/  LEA R8, R27, UR37, 0x1 ;  /* 0x000000251b087c11 */ /* 0x000fe4000f8e08ff */
[----:B------:R-:W-:Y:S02]  /*83e0*/  @P1 LOP3.LUT R29, R29, 0x2000, RZ, 0xfc, !PT ;  /* 0x000020001d1d1812 */ /* 0x000fe400078efcff */
[----:B------:R-:W-:Y:S02]  /*83f0*/  ISETP.LT.OR P1, PT, R35, 0x51, P0 ;  /* 0x000000512300780c */ /* 0x000fe40000721670 */
[----:B------:R-:W-:Y:S02]  /*8400*/  LOP3.LUT R29, R29, 0xfffffdff, RZ, 0xc0, !PT ;  /* 0xfffffdff1d1d7812 */ /* 0x000fe400078ec0ff */
[----:B------:R-:W-:-:S02]  /*8410*/  LOP3.LUT P0, RZ, R2, 0x2, RZ, 0xc0, !PT ;  /* 0x0000000202ff7812 */ /* 0x000fc4000780c0ff */
        /* <DEDUP_REMOVED lines=52> */
[----:B------:R-:W-:-:S03]  /*8760*/  LOP3.LUT R29, R29, 0xfffffffe, RZ, 0xc0, !PT ;  /* 0xfffffffe1d1d7812 */ /* 0x000fc600078ec0ff */
[----:B------:R-:W-:Y:S02]  /*8770*/  @P3 LOP3.LUT R16, R16, 0x80000000, RZ, 0xfc, !PT ;  /* 0x8000000010103812 */ /* 0x000fe400078efcff */
[----:B------:R-:W-:Y:S02]  /*8780*/  @P1 LOP3.LUT R29, R29, 0x1, RZ, 0xfc, !PT ;  /* 0x000000011d1d1812 */ /* 0x000fe400078efcff */
[----:B------:R-:W-:Y:S02]  /*8790*/  ISETP.LT.OR P1, PT, R35, 0x51, !P0 ;  /* 0x000000512300780c */ /* 0x000fe40004721670 */
[----:B------:R-:W-:Y:S02]  /*87a0*/  ISETP.GE.AND P0, PT, R0, UR36, PT ;  /* 0x0000002400007c0c */ /* 0x000fe4000bf06270 */
[----:B------:R-:W-:Y:S02]  /*87b0*/  LOP3.LUT R16, R16, 0xefffffff, RZ, 0xc0, !PT ;  /* 0xefffffff10107812 */ /* 0x000fe400078ec0ff */
[----:B------:R-:W-:-:S02]  /*87c0*/  ISETP.LT.U32.AND P0, PT, R30, 0x60, !P0 ;  /* 0x000000601e00780c */ /* 0x000fc40004701070 */
[----:B------:R-:W-:Y:S02]  /*87d0*/  @P2 LOP3.LUT R16, R16, 0x10000000, RZ, 0xfc, !PT ;  /* 0x1000000010102812 */ /* 0x000fe400078efcff */
[----:B------:R-:W-:Y:S02]  /*87e0*/  ISETP.GE.AND P2, PT, R4, UR11, PT ;  /* 0x0000000b04007c0c */ /* 0x000fe4000bf46270 */
[----:B------:R-:W-:Y:S02]  /*87f0*/  LOP3.LUT R16, R16, 0xffefffff, RZ, 0xc0, !PT ;  /* 0xffefffff10107812 */ /* 0x000fe400078ec0ff */
[----:B------:R-:W-:-:S04]  /*8800*/  LOP3.LUT R29, R29, 0xfffeffff, RZ, 0xc0, !PT ;  /* 0xfffeffff1d1d7812 */ /* 0x000fc800078ec0ff */
[----:B------:R-:W-:Y:S02]  /*8810*/  @P1 LOP3.LUT R29, R29, 0x10000, RZ, 0xfc, !PT ;  /* 0x000100001d1d1812 */ /* 0x000fe400078efcff */
[----:B------:R-:W-:Y:S02]  /*8820*/  @P0 LOP3.LUT R16, R16, 0x100000, RZ, 0xfc, !PT ;  /* 0x0010000010100812 */ /* 0x000fe400078efcff */
[----:B------:R-:W-:Y:S02]  /*8830*/  ISETP.GE.AND P1, PT, R5, UR11, PT ;  /* 0x0000000b05007c0c */ /* 0x000fe4000bf26270 */
[----:B------:R-:W-:Y:S02]  /*8840*/  LOP3.LUT R16, R16, 0xfffdffff, RZ, 0xc0, !PT ;  /* 0xfffdffff10107812 */ /* 0x000fe400078ec0ff */
[----:B------:R-:W-:Y:S02]  /*8850*/  ISETP.GE.AND P0, PT, R6, UR11, PT ;  /* 0x0000000b06007c0c */ /* 0x000fe4000bf06270 */
[----:B------:R-:W-:-:S02]  /*8860*/  @P2 LOP3.LUT R16, R16, 0x20000, RZ, 0xfc, !PT ;  /* 0x0002000010102812 */ /* 0x000fc400078efcff */
        /* <DEDUP_REMOVED lines=31> */
.L_x_9289:
        /* <DEDUP_REMOVED lines=24> */
[----:B0-2---:R-:W-:Y:S05]  /*8be0*/  @!P0 BRA `(.L_x_9253) ;  /* 0x0000000000408947 */ /* 0x005fea0003800000 */
[----:B------:R-:W-:Y:S01]  /*8bf0*/  MOV R2, 0x0 ;  /* 0x0000000000027802 */ /* 0x000fe20000000f00 */
[----:B------:R-:W-:Y:S01]  /*8c00*/  ULDC.64 UR4, c[0x4][0xf0] ;  /* 0x01003c0000047ab9 */ /* 0x000fe20000000a00 */
[----:B------:R-:W-:Y:S01]  /*8c10*/  ULDC.64 UR6, c[0x4][0xf8] ;  /* 0x01003e0000067ab9 */ /* 0x000fe20000000a00 */
[----:B------:R-:W-:Y:S01]  /*8c20*/  IMAD.U32 R4, RZ, RZ, UR4 ;  /* 0x00000004ff047e24 */ /* 0x000fe2000f8e00ff */
[----:B------:R-:W-:Y:S01]  /*8c30*/  MOV R8, 0x70 ;  /* 0x0000007000087802 */ /* 0x000fe20000000f00 */
        /* <DEDUP_REMOVED lines=8> */
[----:B------:R-:W-:-:S07]  /*8cc0*/  IMAD.MOV.U32 R13, RZ, RZ, RZ ;  /* 0x000000ffff0d7224 */ /* 0x000fce00078e00ff */
[----:B------:R-:W-:-:S07]  /*8cd0*/  LEPC R20, `(.L_x_9253) ;  /* 0x000000001014794e */ /* 0x000fce0000000000 */
[----:B0----5:R-:W-:Y:S05]  /*8ce0*/  CALL.ABS.NOINC R2 ;  /* 0x0000000002007343 */ /* 0x021fea0003c00000 */
.L_x_9253:
        /* <DEDUP_REMOVED lines=20> */
.L_x_9255:
        /* <DEDUP_REMOVED lines=15> */
.L_x_9254:
        /* <DEDUP_REMOVED lines=13> */
.L_x_9307:
        /* <DEDUP_REMOVED lines=33> */
.L_x_9257:
[----:B------:R-:W-:Y:S01]  /*9200*/  LEA R17, R18, UR37, 0x3 ;  /* 0x0000002512117c11 */ /* 0x000fe2000f8e18ff */
[----:B------:R-:W-:Y:S01]  /*9210*/  BSSY B0, `(.L_x_9258) ;  /* 0x0000004000007945 */ /* 0x000fe20003800000 */
[----:B------:R-:W-:-:S04]  /*9220*/  SHF.L.U32 R0, R28, 0x1f, RZ ;  /* 0x0000001f1c007819 */ /* 0x000fc800000006ff */
[----:B------:R-:W0:Y:S02]  /*9230*/  SYNCS.PHASECHK.TRANS64.TRYWAIT P0, [R17+URZ+0x32440], R0 ;  /* 0x03244000110075a7 */ /* 0x000e24000800017f */
[----:B0-----:R-:W-:Y:S05]  /*9240*/  @!P0 BRA `(.L_x_9259) ;  /* 0x0000003800ac8947 */ /* 0x001fea0003800000 */
.L_x_9308:
[----:B------:R-:W-:Y:S05]  /*9250*/  BSYNC B0 ;  /* 0x0000000000007941 */ /* 0x000fea0003800000 */
.L_x_9258:
[----:B0-----:R-:W-:Y:S01]  /*9260*/  SHF.R.S32.HI R0, RZ, 0x1f, R25 ;  /* 0x0000001fff007819 */ /* 0x001fe20000011419 */
[----:B------:R-:W0:Y:S01]  /*9270*/  S2R R20, SR_TID.X ;  /* 0x0000000000147919 */ /* 0x000e220000002100 */
[----:B------:R-:W-:Y:S01]  /*9280*/  ULDC.64 UR4, c[0x0][0x300] ;  /* 0x0000c00000047ab9 */ /* 0x000fe20000000a00 */
[----:B-----5:R-:W-:Y:S01]  /*9290*/  SHF.R.S32.HI R4, RZ, 0x1f, R23 ;  /* 0x0000001fff047819 */ /* 0x020fe20000011417 */
[----:B------:R-:W-:Y:S01]  /*92a0*/  IMAD.WIDE.U32 R2, R25, UR4, RZ ;  /* 0x0000000419027c25 */ /* 0x000fe2000f8e00ff */
[----:B------:R1:W-:Y:S01]  /*92b0*/  STL [R1], R0 ;  /* 0x0000000001007387 */ /* 0x0003e20000100800 */
[----:B------:R-:W-:-:S03]  /*92c0*/  LOP3.LUT P1, RZ, R16, 0x1, RZ, 0xc0, !PT ;  /* 0x0000000110ff7812 */ /* 0x000fc6000782c0ff */
[----:B------:R2:W-:Y:S01]  /*92d0*/  STL [R1+0x4], R4 ;  /* 0x0000040401007387 */ /* 0x0005e20000100800 */
[----:B-1----:R-:W-:-:S04]  /*92e0*/  IMAD R0, R0, UR4, RZ ;  /* 0x0000000400007c24 */ /* 0x002fc8000f8e02ff */
[----:B------:R-:W-:Y:S01]  /*92f0*/  IMAD R5, R25, UR5, R0 ;  /* 0x0000000519057c24 */ /* 0x000fe2000f8e0200 */
[----:B------:R-:W-:Y:S02]  /*9300*/  ULDC.64 UR4, c[0x0][0x310] ;  /* 0x0000c40000047ab9 */ /* 0x000fe40000000a00 */
[----:B------:R-:W-:Y:S02]  /*9310*/  IMAD R0, R4, UR4, RZ ;  /* 0x0000000404007c24 */ /* 0x000fe4000f8e02ff */
[----:B------:R-:W-:Y:S01]  /*9320*/  IADD3 R3, R3, R5, RZ ;  /* 0x0000000503037210 */ /* 0x000fe20007ffe0ff */
[----:B--2---:R-:W-:Y:S02]  /*9330*/  IMAD R4, R18, 0x1800, R27 ;  /* 0x0000180012047824 */ /* 0x004fe400078e021b */
        /* <DEDUP_REMOVED lines=57> */
[----:B--2---:R-:W-:Y:S01]  /*96d0*/  @P2 MOV R2, R6 ;  /* 0x0000000600022202 */ /* 0x004fe20000000f00 */
[----:B------:R-:W-:-:S05]  /*96e0*/  @P2 IMAD.MOV.U32 R3, RZ, RZ, R11 ;  /* 0x000000ffff032224 */ /* 0x000fca00078e000b */
[----:B-1----:R0:W-:Y:S02]  /*96f0*/  @P2 LDGSTS.E.BYPASS.LTC128B.128 [R7+0x1e400], desc[UR48][R2.64], !P1 ;  /* 0x1e40000002072fae */ /* 0x0021e4000c901d70 */
.L_x_9322:
        /* <DEDUP_REMOVED lines=10> */
.L_x_9261:
        /* <DEDUP_REMOVED lines=11> */
.L_x_9262:
[----:B------:R1:W-:Y:S02]  /*9850*/  SYNCS.ARRIVE.TRANS64.A1T0 RZ, [R17+URZ+0x32430], RZ ;  /* 0x032430ff11ff79a7 */ /* 0x0003e4000810003f */
[----:B------:R-:W-:Y:S05]  /*9860*/  WARPSYNC.ALL ;  /* 0x0000000000007948 */ /* 0x000fea0003800000 */
[----:B------:R-:W-:Y:S01]  /*9870*/  UIADD3 UR4, UR37, 0x18400, URZ ;  /* 0x0001840025047890 */ /* 0x000fe2000fffe03f */
[----:B------:R-:W-:-:S03]  /*9880*/  SHF.R.S32.HI R26, RZ, 0x1f, R22 ;  /* 0x0000001fff1a7819 */ /* 0x000fc60000011416 */
        /* <DEDUP_REMOVED lines=20> */
.L_x_9263:
[----:B------:R-:W2:Y:S01]  /*99d0*/  LDC R6, c[0x0][0x448] ;  /* 0x00011200ff067b82 */ /* 0x000ea20000000800 */
[----:B------:R-:W-:Y:S01]  /*99e0*/  IMAD.MOV R0, RZ, RZ, -R24 ;  /* 0x000000ffff007224 */ /* 0x000fe200078e0a18 */
[----:B------:R-:W-:Y:S01]  /*99f0*/  ULDC UR4, c[0x0][0xd38] ;  /* 0x00034e0000047ab9 */ /* 0x000fe20000000800 */
[----:B------:R-:W-:Y:S02]  /*9a00*/  LOP3.LUT R16, R16, 0xfff7ffff, RZ, 0xc0, !PT ;  /* 0xfff7ffff10107812 */ /* 0x000fe400078ec0ff */
[----:B------:R-:W-:Y:S01]  /*9a10*/  IMAD R0, R0, UR4, R37 ;  /* 0x0000000400007c24 */ /* 0x000fe2000f8e0225 */
[----:B------:R-:W-:-:S03]  /*9a20*/  ULDC.64 UR4, c[0x0][0x2d8] ;  /* 0x0000b60000047ab9 */ /* 0x000fc60000000a00 */
[----:B------:R-:W-:-:S05]  /*9a30*/  IMAD.SHL.U32 R0, R0, 0x80, RZ ;  /* 0x0000008000007824 */ /* 0x000fca00078e00ff */
[----:B------:R-:W-:-:S04]  /*9a40*/  LOP3.LUT R24, R30, R0, RZ, 0xfc, !PT ;  /* 0x000000001e187212 */ /* 0x000fc800078efcff */
[----:B------:R-:W-:Y:S02]  /*9a50*/  MOV R4, R24 ;  /* 0x0000001800047202 */ /* 0x000fe40000000f00 */
[----:B--2---:R-:W-:-:S13]  /*9a60*/  ISETP.NE.AND P0, PT, R6, 0x1, PT ;  /* 0x000000010600780c */ /* 0x004fda0003f05270 */
[----:B0-----:R-:W0:Y:S01]  /*9a70*/  @P0 LDC R3, c[0x0][0x44c] ;  /* 0x00011300ff030b82 */ /* 0x001e220000000800 */
[----:B------:R-:W-:-:S04]  /*9a80*/  @P0 LOP3.LUT R16, R16, 0x80000, RZ, 0xfc, !PT ;  /* 0x0008000010100812 */ /* 0x000fc800078efcff */
[----:B------:R-:W-:-:S03]  /*9a90*/  LOP3.LUT P1, RZ, R16, 0x4000000, RZ, 0xc0, !PT ;  /* 0x0400000010ff7812 */ /* 0x000fc6000782c0ff */
[----:B------:R-:W2:Y:S01]  /*9aa0*/  @P0 LDC R5, c[0x0][0x450] ;  /* 0x00011400ff050b82 */ /* 0x000ea20000000800 */
[----:B0-----:R-:W-:-:S05]  /*9ab0*/  @P0 IMAD.HI.U32 R2, R24, R3, RZ ;  /* 0x0000000318020227 */ /* 0x001fca00078e00ff */
[----:B--2---:R-:W-:Y:S01]  /*9ac0*/  @P0 SHF.R.U32.HI R4, RZ, R5, R2 ;  /* 0x00000005ff040219 */ /* 0x004fe20000011602 */
        /* <DEDUP_REMOVED lines=10> */
[----:B------:R-:W-:Y:S02]  /*9b70*/  IMAD.MOV R5, RZ, RZ, -R4 ;  /* 0x000000ffff057224 */ /* 0x000fe400078e0a04 */
[----:B------:R-:W-:-:S04]  /*9b80*/  IMAD.WIDE.U32 R2, R4, UR4, R2 ;  /* 0x0000000404027c25 */ /* 0x000fc8000f8e0002 */
[----:B------:R-:W-:Y:S01]  /*9b90*/  IMAD R5, R6, R5, R24 ;  /* 0x0000000506057224 */ /* 0x000fe200078e0218 */
        /* <DEDUP_REMOVED lines=15> */
[----:B------:R1:W-:Y:S01]  /*9c90*/  STL [R1+0x10], R17 ;  /* 0x0000101101007387 */ /* 0x0003e20000100800 */
[----:B------:R-:W-:Y:S01]  /*9ca0*/  IMAD.IADD R0, R36, 0x1, R0 ;  /* 0x0000000124007824 */ /* 0x000fe200078e0200 */
[----:B------:R-:W-:Y:S02]  /*9cb0*/  LOP3.LUT R16, R16, 0xfffff7ff, RZ, 0xc0, !PT ;  /* 0xfffff7ff10107812 */ /* 0x000fe400078ec0ff */
[----:B------:R-:W0:Y:S01]  /*9cc0*/  SHFL.IDX PT, R14, R4, RZ, 0x181f ;  /* 0x00181fff040e7589 */ /* 0x000e2200000e0000 */
[C---:B------:R-:W-:Y:S01]  /*9cd0*/  VIADD R6, R0.reuse, 0x10 ;  /* 0x0000001000067836 */ /* 0x040fe20000000000 */
[C---:B------:R-:W-:Y:S02]  /*9ce0*/  ISETP.GE.AND P2, PT, R0.reuse, UR38, PT ;  /* 0x0000002600007c0c */ /* 0x040fe4000bf46270 */
[----:B------:R-:W2:Y:S01]  /*9cf0*/  SHFL.IDX PT, R3, R5, RZ, 0x181f ;  /* 0x00181fff05037589 */ /* 0x000ea200000e0000 */
[----:B------:R-:W-:Y:S02]  /*9d00*/  IADD3 R13, R0, 0x40, RZ ;  /* 0x00000040000d7810 */ /* 0x000fe40007ffe0ff */
[----:B------:R-:W-:Y:S01]  /*9d10*/  LOP3.LUT R29, R29, 0xffefffff, RZ, 0xc0, !PT ;  /* 0xffefffff1d1d7812 */ /* 0x000fe200078ec0ff */
[----:B-1----:R-:W1:Y:S01]  /*9d20*/  S2R R17, SR_TID.X ;  /* 0x0000000000117919 */ /* 0x002e620000002100 */
[----:B------:R-:W-:Y:S01]  /*9d30*/  ISETP.GE.AND P4, PT, R13, UR38, PT ;  /* 0x000000260d007c0c */ /* 0x000fe2000bf86270 */
[----:B------:R-:W3:Y:S05]  /*9d40*/  SHFL.IDX PT, R10, R4, 0x1, 0x181f ;  /* 0x00381f00040a7f89 */ /* 0x000eea00000e0000 */
[----:B------:R-:W-:Y:S01]  /*9d50*/  @P2 LOP3.LUT R16, R16, 0x800, RZ, 0xfc, !PT ;  /* 0x0000080010102812 */ /* 0x000fe200078efcff */
[----:B------:R-:W4:Y:S03]  /*9d60*/  SHFL.IDX PT, R2, R5, 0x1, 0x181f ;  /* 0x00381f0005027f89 */ /* 0x000f2600000e0000 */
[----:B------:R-:W-:Y:S01]  /*9d70*/  LOP3.LUT R16, R16, 0xfffffbff, RZ, 0xc0, !PT ;  /* 0xfffffbff10107812 */ /* 0x000fe200078ec0ff */
[----:B------:R-:W4:Y:S04]  /*9d80*/  SHFL.IDX PT, R9, R4, 0x2, 0x181f ;  /* 0x00581f0004097f89 */ /* 0x000f2800000e0000 */
[----:B------:R-:W4:Y:S04]  /*9d90*/  SHFL.IDX PT, R8, R5, 0x2, 0x181f ;  /* 0x00581f0005087f89 */ /* 0x000f2800000e0000 */
[----:B------:R-:W4:Y:S04]  /*9da0*/  SHFL.IDX PT, R7, R4, 0x3, 0x181f ;  /* 0x00781f0004077f89 */ /* 0x000f2800000e0000 */
[----:B------:R-:W-:Y:S04]  /*9db0*/  SHFL.IDX PT, R21, R4, 0x5, 0x181f ;  /* 0x00b81f0004157f89 */ /* 0x000fe800000e0000 */
[----:B------:R-:W-:Y:S01]  /*9dc0*/  SHFL.IDX PT, R15, R4, 0x6, 0x181f ;  /* 0x00d81f00040f7f89 */ /* 0x000fe200000e0000 */
[----:B-1----:R-:W-:-:S05]  /*9dd0*/  IMAD.SHL.U32 R17, R17, 0x8, RZ ;  /* 0x0000000811117824 */ /* 0x002fca00078e00ff */
[----:B------:R-:W-:-:S04]  /*9de0*/  LOP3.LUT R17, R17, 0x38, RZ, 0xc0, !PT ;  /* 0x0000003811117812 */ /* 0x000fc800078ec0ff */
[C---:B0-----:R-:W-:Y:S02]  /*9df0*/  @!P2 LEA R12, P0, R17.reuse, R14, 0x1 ;  /* 0x0000000e110ca211 */ /* 0x041fe400078008ff */
[----:B------:R-:W-:Y:S03]  /*9e00*/  SHFL.IDX PT, R14, R4, 0x4, 0x181f ;  /* 0x00981f00040e7f89 */ /* 0x000fe600000e0000 */
[----:B--2---:R-:W-:Y:S01]  /*9e10*/  @!P2 IMAD.X R3, RZ, RZ, R3, P0 ;  /* 0x000000ffff03a224 */ /* 0x004fe200000e0603 */
[----:B------:R-:W-:Y:S02]  /*9e20*/  ISETP.GE.AND P2, PT, R6, UR38, PT ;  /* 0x0000002606007c0c */ /* 0x000fe4000bf46270 */
[----:B------:R-:W0:Y:S11]  /*9e30*/  SHFL.IDX PT, R6, R5, 0x3, 0x181f ;  /* 0x00781f0005067f89 */ /* 0x000e3600000e0000 */
[----:B---3--:R-:W-:-:S02]  /*9e40*/  @!P2 LEA R10, P0, R17, R10, 0x1 ;  /* 0x0000000a110aa211 */ /* 0x008fc400078008ff */
[----:B------:R-:W-:-:S03]  /*9e50*/  @P2 LOP3.LUT R16, R16, 0x400, RZ, 0xfc, !PT ;  /* 0x0000040010102812 */ /* 0x000fc600078efcff */
[----:B----4-:R-:W-:Y:S01]  /*9e60*/  @!P2 IMAD.X R11, RZ, RZ, R2, P0 ;  /* 0x000000ffff0ba224 */ /* 0x010fe200000e0602 */
[----:B------:R-:W-:Y:S01]  /*9e70*/  LOP3.LUT R16, R16, 0xfffffdff, RZ, 0xc0, !PT ;  /* 0xfffffdff10107812 */ /* 0x000fe200078ec0ff */
[----:B------:R-:W-:-:S05]  /*9e80*/  VIADD R2, R0, 0x20 ;  /* 0x0000002000027836 */ /* 0x000fca0000000000 */
[----:B------:R-:W-:Y:S01]  /*9e90*/  ISETP.GE.AND P6, PT, R2, UR38, PT ;  /* 0x0000002602007c0c */ /* 0x000fe2000bfc6270 */
[----:B------:R-:W-:-:S05]  /*9ea0*/  VIADD R2, R0, 0x30 ;  /* 0x0000003000027836 */ /* 0x000fca0000000000 */
[----:B------:R-:W-:Y:S02]  /*9eb0*/  ISETP.GE.AND P5, PT, R2, UR38, PT ;  /* 0x0000002602007c0c */ /* 0x000fe4000bfa6270 */
[----:B------:R-:W1:Y:S05]  /*9ec0*/  SHFL.IDX PT, R2, R5, 0x4, 0x181f ;  /* 0x00981f0005027f89 */ /* 0x000e6a00000e0000 */
[----:B------:R-:W-:Y:S02]  /*9ed0*/  @!P6 LEA R9, P0, R17, R9, 0x1 ;  /* 0x000000091109e211 */ /* 0x000fe400078008ff */
[----:B------:R-:W-:Y:S02]  /*9ee0*/  @P6 LOP3.LUT R16, R16, 0x200, RZ, 0xfc, !PT ;  /* 0x0000020010106812 */ /* 0x000fe400078efcff */
[----:B------:R-:W-:Y:S01]  /*9ef0*/  @P6 LOP3.LUT R29, R29, 0x100000, RZ, 0xfc, !PT ;  /* 0x001000001d1d6812 */ /* 0x000fe200078efcff */
[----:B------:R-:W-:Y:S01]  /*9f00*/  @!P6 IMAD.X R8, RZ, RZ, R8, P0 ;  /* 0x000000ffff08e224 */ /* 0x000fe200000e0608 */
[----:B------:R-:W-:-:S02]  /*9f10*/  @!P5 LEA R7, P0, R17, R7, 0x1 ;  /* 0x000000071107d211 */ /* 0x000fc400078008ff */
[C---:B------:R-:W-:Y:S02]  /*9f20*/  LOP3.LUT P6, RZ, R16.reuse, 0x800, RZ, 0xc0, !PT ;  /* 0x0000080010ff7812 */ /* 0x040fe400078cc0ff */
[----:B------:R-:W-:Y:S01]  /*9f30*/  LOP3.LUT R16, R16, 0xfffffeff, RZ, 0xc0, !PT ;  /* 0xfffffeff10107812 */ /* 0x000fe200078ec0ff */
[----:B0-----:R-:W-:Y:S01]  /*9f40*/  @!P5 IMAD.X R6, RZ, RZ, R6, P0 ;  /* 0x000000ffff06d224 */ /* 0x001fe200000e0606 */
[----:B------:R-:W-:Y:S02]  /*9f50*/  @!P4 LEA R14, P0, R17, R14, 0x1 ;  /* 0x0000000e110ec211 */ /* 0x000fe400078008ff */
[----:B------:R-:W-:-:S04]  /*9f60*/  @P5 LOP3.LUT R16, R16, 0x100, RZ, 0xfc, !PT ;  /* 0x0000010010105812 */ /* 0x000fc800078efcff */
[----:B------:R-:W-:Y:S01]  /*9f70*/  LOP3.LUT R16, R16, 0xffffff7f, RZ, 0xc0, !PT ;  /* 0xffffff7f10107812 */ /* 0x000fe200078ec0ff */
[----:B-1----:R-:W-:Y:S02]  /*9f80*/  @!P4 IMAD.X R13, RZ, RZ, R2, P0 ;  /* 0x000000ffff0dc224 */ /* 0x002fe400000e0602 */
[----:B------:R-:W-:Y:S01]  /*9f90*/  VIADD R2, R0, 0x50 ;  /* 0x0000005000027836 */ /* 0x000fe20000000000 */
[----:B------:R-:W-:-:S04]  /*9fa0*/  @P4 LOP3.LUT R16, R16, 0x80, RZ, 0xfc, !PT ;  /* 0x0000008010104812 */ /* 0x000fc800078efcff */
[----:B------:R-:W-:Y:S01]  /*9fb0*/  ISETP.GE.AND P3, PT, R2, UR38, PT ;  /* 0x0000002602007c0c */ /* 0x000fe2000bf66270 */
[----:B------:R-:W-:Y:S01]  /*9fc0*/  VIADD R2, R0, 0x60 ;  /* 0x0000006000027836 */ /* 0x000fe20000000000 */
[----:B------:R-:W-:-:S04]  /*9fd0*/  LOP3.LUT R16, R16, 0xffffffbf, RZ, 0xc0, !PT ;  /* 0xffffffbf10107812 */ /* 0x000fc800078ec0ff */
[----:B------:R-:W-:Y:S02]  /*9fe0*/  ISETP.GE.AND P2, PT, R2, UR38, PT ;  /* 0x0000002602007c0c */ /* 0x000fe4000bf46270 */
[----:B------:R-:W0:Y:S05]  /*9ff0*/  SHFL.IDX PT, R2, R5, 0x5, 0x181f ;  /* 0x00b81f0005027f89 */ /* 0x000e2a00000e0000 */
[----:B------:R-:W-:Y:S02]  /*a000*/  @!P3 LEA R21, P0, R17, R21, 0x1 ;  /* 0x000000151115b211 */ /* 0x000fe400078008ff */
[----:B------:R-:W-:-:S04]  /*a010*/  @P3 LOP3.LUT R16, R16, 0x40, RZ, 0xfc, !PT ;  /* 0x0000004010103812 */ /* 0x000fc800078efcff */
[----:B------:R-:W-:-:S04]  /*a020*/  LOP3.LUT R16, R16, 0xffffffdf, RZ, 0xc0, !PT ;  /* 0xffffffdf10107812 */ /* 0x000fc800078ec0ff */
[----:B------:R-:W-:Y:S01]  /*a030*/  @P2 LOP3.LUT R16, R16, 0x20, RZ, 0xfc, !PT ;  /* 0x0000002010102812 */ /* 0x000fe200078efcff */
[----:B0-----:R-:W-:Y:S01]  /*a040*/  @!P3 IMAD.X R20, RZ, RZ, R2, P0 ;  /* 0x000000ffff14b224 */ /* 0x001fe200000e0602 */
[----:B------:R-:W-:Y:S01]  /*a050*/  @!P2 LEA R17, P0, R17, R15, 0x1 ;  /* 0x0000000f1111a211 */ /* 0x000fe200078008ff */
[----:B------:R-:W0:Y:S04]  /*a060*/  SHFL.IDX PT, R2, R5, 0x6, 0x181f ;  /* 0x00d81f0005027f89 */ /* 0x000e2800000e0000 */
[----:B0-----:R-:W-:Y:S01]  /*a070*/  @!P2 IMAD.X R15, RZ, RZ, R2, P0 ;  /* 0x000000ffff0fa224 */ /* 0x001fe200000e0602 */
[----:B------:R-:W-:Y:S01]  /*a080*/  LOP3.LUT P0, RZ, R16, 0x400, RZ, 0xc0, !PT ;  /* 0x0000040010ff7812 */ /* 0x000fe2000780c0ff */
[----:B------:R-:W-:Y:S01]  /*a090*/  @!P6 IMAD.MOV.U32 R2, RZ, RZ, R12 ;  /* 0x000000ffff02e224 */ /* 0x000fe200078e000c */
[----:B------:R-:W-:-:S05]  /*a0a0*/  LEA R12, R27, UR37, 0x1 ;  /* 0x000000251b0c7c11 */ /* 0x000fca000f8e08ff */
[----:B------:R0:W-:Y:S01]  /*a0b0*/  @!P6 LDGSTS.E.BYPASS.LTC128B.128 [R12+0x18400], desc[UR48][R2.64], !P1 ;  /* 0x18400000020cefae */ /* 0x0001e2000c901d70 */
[----:B------:R-:W-:-:S05]  /*a0c0*/  LOP3.LUT P6, RZ, R29, 0x100000, RZ, 0xc0, !PT ;  /* 0x001000001dff7812 */ /* 0x000fca00078cc0ff */
[----:B0-----:R-:W-:Y:S02]  /*a0d0*/  @!P0 IMAD.MOV.U32 R2, RZ, RZ, R10 ;  /* 0x000000ffff028224 */ /* 0x001fe400078e000a */
[----:B------:R-:W-:-:S05]  /*a0e0*/  @!P0 IMAD.MOV.U32 R3, RZ, RZ, R11 ;  /* 0x000000ffff038224 */ /* 0x000fca00078e000b */
[----:B------:R0:W-:Y:S02]  /*a0f0*/  @!P0 LDGSTS.E.BYPASS.LTC128B.128 [R12+0x18c00], desc[UR48][R2.64], !P1 ;  /* 0x18c00000020c8fae */ /* 0x0001e4000c901d70 */
        /* <DEDUP_REMOVED lines=9> */
[----:B0-----:R-:W-:Y:S01]  /*a190*/  @!P3 MOV R2, R21 ;  /* 0x000000150002b202 */ /* 0x001fe20000000f00 */
[----:B------:R-:W-:-:S05]  /*a1a0*/  @!P3 IMAD.MOV.U32 R3, RZ, RZ, R20 ;  /* 0x000000ffff03b224 */ /* 0x000fca00078e0014 */
[----:B------:R0:W-:Y:S02]  /*a1b0*/  @!P3 LDGSTS.E.BYPASS.LTC128B.128 [R12+0x1ac00], desc[UR48][R2.64], !P1 ;  /* 0x1ac00000020cbfae */ /* 0x0001e4000c901d70 */
[----:B0-----:R-:W-:Y:S02]  /*a1c0*/  @!P2 IMAD.MOV.U32 R2, RZ, RZ, R17 ;  /* 0x000000ffff02a224 */ /* 0x001fe400078e0011 */
[----:B------:R0:W5:Y:S01]  /*a1d0*/  LDL.LU R17, [R1+0x10] ;  /* 0x0000100001117983 */ /* 0x0001620000300800 */
[----:B------:R-:W-:-:S03]  /*a1e0*/  @!P2 IMAD.MOV.U32 R3, RZ, RZ, R15 ;  /* 0x000000ffff03a224 */ /* 0x000fc600078e000f */
[----:B------:R0:W1:Y:S04]  /*a1f0*/  SHFL.IDX PT, R14, R4, 0x7, 0x181f ;  /* 0x00f81f00040e7f89 */ /* 0x00006800000e0000 */
[----:B------:R0:W-:Y:S04]  /*a200*/  @!P2 LDGSTS.E.BYPASS.LTC128B.128 [R12+0x1b400], desc[UR48][R2.64], !P1 ;  /* 0x1b400000020cafae */ /* 0x0001e8000c901d70 */
[----:B------:R-:W2:Y:S02]  /*a210*/  SHFL.IDX PT, R5, R5, 0x7, 0x181f ;  /* 0x00f81f0005057f89 */ /* 0x000ea400000e0000 */
.L_x_9339:
[----:B0-----:R-:W0:Y:S01]  /*a220*/  S2R R2, SR_TID.X ;  /* 0x0000000000027919 */ /* 0x001e220000002100 */
[----:B------:R-:W-:Y:S01]  /*a230*/  VIADD R0, R0, 0x70 ;  /* 0x0000007000007836 */ /* 0x000fe20000000000 */
[----:B------:R-:W-:Y:S02]  /*a240*/  LEA R4, R27, UR37, 0x1 ;  /* 0x000000251b047c11 */ /* 0x000fe4000f8e08ff */
[----:B------:R-:W-:Y:S02]  /*a250*/  LOP3.LUT R16, R16, 0xffffdfff, RZ, 0xc0, !PT ;  /* 0xffffdfff10107812 */ /* 0x000fe400078ec0ff */
[----:B------:R-:W-:-:S13]  /*a260*/  ISETP.GE.AND P2, PT, R0, UR38, PT ;  /* 0x0000002600007c0c */ /* 0x000fda000bf46270 */
[----:B------:R-:W-:Y:S01]  /*a270*/  @P2 LOP3.LUT R16, R16, 0x2000, RZ, 0xfc, !PT ;  /* 0x0000200010102812 */ /* 0x000fe200078efcff */
[----:B0-----:R-:W-:-:S05]  /*a280*/  IMAD.SHL.U32 R2, R2, 0x8, RZ ;  /* 0x0000000802027824 */ /* 0x001fca00078e00ff */
[----:B------:R-:W-:-:S04]  /*a290*/  LOP3.LUT R2, R2, 0x38, RZ, 0xc0, !PT ;  /* 0x0000003802027812 */ /* 0x000fc800078ec0ff */
[----:B-1----:R-:W-:-:S05]  /*a2a0*/  @!P2 LEA R2, P0, R2, R14, 0x1 ;  /* 0x0000000e0202a211 */ /* 0x002fca00078008ff */
        /* <DEDUP_REMOVED lines=18> */
[----:B------:R-:W-:Y:S01]  /*a3d0*/  IMAD.U32 R4, RZ, RZ, UR6 ;  /* 0x00000006ff047e24 */ /* 0x000fe2000f8e00ff */
[----:B------:R-:W-:Y:S01]  /*a3e0*/  MOV R13, RZ ;  /* 0x000000ff000d7202 */ /* 0x000fe20000000f00 */
[----:B------:R-:W0:Y:S01]  /*a3f0*/  LDC.64 R2, c[0x4][R2] ;  /* 0x0100000002027b82 */ /* 0x000e220000000a00 */
        /* <DEDUP_REMOVED lines=8> */
[----:B0----5:R-:W-:Y:S05]  /*a480*/  CALL.ABS.NOINC R2 ;  /* 0x0000000002007343 */ /* 0x021fea0003c00000 */
.L_x_9265:
[----:B------:R-:W0:Y:S01]  /*a490*/  LDC R2, c[0x0][0x448] ;  /* 0x00011200ff027b82 */ /* 0x000e220000000800 */
[----:B------:R-:W-:Y:S01]  /*a4a0*/  IMAD.MOV.U32 R0, RZ, RZ, R24 ;  /* 0x000000ffff007224 */ /* 0x000fe200078e0018 */
[----:B------:R-:W-:Y:S01]  /*a4b0*/  ULDC.64 UR4, c[0x0][0x3d8] ;  /* 0x0000f60000047ab9 */ /* 0x000fe20000000a00 */
[----:B------:R-:W1:Y:S01]  /*a4c0*/  S2R R21, SR_TID.X ;  /* 0x0000000000157919 */ /* 0x000e620000002100 */
[----:B------:R-:W-:Y:S01]  /*a4d0*/  ULDC UR6, c[0x0][0x448] ;  /* 0x0001120000067ab9 */ /* 0x000fe20000000800 */
[C---:B------:R-:W-:Y:S02]  /*a4e0*/  LOP3.LUT P5, RZ, R16.reuse, 0x40000, RZ, 0xc0, !PT ;  /* 0x0004000010ff7812 */ /* 0x040fe400078ac0ff */
[C---:B------:R-:W-:Y:S02]  /*a4f0*/  LOP3.LUT P4, RZ, R16.reuse, 0x20000, RZ, 0xc0, !PT ;  /* 0x0002000010ff7812 */ /* 0x040fe4000788c0ff */
[C---:B------:R-:W-:Y:S02]  /*a500*/  LOP3.LUT P3, RZ, R16.reuse, 0x10000, RZ, 0xc0, !PT ;  /* 0x0001000010ff7812 */ /* 0x040fe4000786c0ff */
[----:B------:R-:W-:-:S02]  /*a510*/  LOP3.LUT P1, RZ, R16, 0x8000, RZ, 0xc0, !PT ;  /* 0x0000800010ff7812 */ /* 0x000fc4000782c0ff */
[----:B------:R-:W-:Y:S02]  /*a520*/  LEA R20, R27, UR37, 0x1 ;  /* 0x000000251b147c11 */ /* 0x000fe4000f8e08ff */
[----:B0-----:R-:W-:Y:S01]  /*a530*/  ISETP.NE.AND P6, PT, R2, 0x1, PT ;  /* 0x000000010200780c */ /* 0x001fe20003fc5270 */
[----:B-1----:R-:W-:-:S12]  /*a540*/  IMAD.SHL.U32 R21, R21, 0x8, RZ ;  /* 0x0000000815157824 */ /* 0x002fd800078e00ff */
[----:B------:R-:W0:Y:S01]  /*a550*/  @P6 LDC R3, c[0x0][0x44c] ;  /* 0x00011300ff036b82 */ /* 0x000e220000000800 */
[----:B------:R-:W-:-:S07]  /*a560*/  LOP3.LUT R21, R21, 0x38, RZ, 0xc0, !PT ;  /* 0x0000003815157812 */ /* 0x000fce00078ec0ff */
[----:B------:R-:W1:Y:S01]  /*a570*/  @P6 LDC R2, c[0x0][0x450] ;  /* 0x00011400ff026b82 */ /* 0x000e620000000800 */
[----:B0-----:R-:W-:-:S05]  /*a580*/  @P6 IMAD.HI.U32 R3, R24, R3, RZ ;  /* 0x0000000318036227 */ /* 0x001fca00078e00ff */
[----:B-1----:R-:W-:Y:S01]  /*a590*/  @P6 SHF.R.U32.HI R0, RZ, R2, R3 ;  /* 0x00000002ff006219 */ /* 0x002fe20000011603 */
[----:B------:R-:W-:-:S03]  /*a5a0*/  IMAD R2, R31, UR4, RZ ;  /* 0x000000041f027c24 */ /* 0x000fc6000f8e02ff */
[----:B------:R-:W-:Y:S01]  /*a5b0*/  SHF.R.S32.HI R4, RZ, 0x1f, R0 ;  /* 0x0000001fff047819 */ /* 0x000fe20000011400 */
        /* <DEDUP_REMOVED lines=10> */
[----:B------:R-:W-:Y:S02]  /*a660*/  IMAD.MOV R5, RZ, RZ, -R0 ;  /* 0x000000ffff057224 */ /* 0x000fe400078e0a00 */
[----:B------:R-:W-:Y:S02]  /*a670*/  IMAD R7, R0, UR5, R7 ;  /* 0x0000000500077c24 */ /* 0x000fe4000f8e0207 */
[----:B------:R-:W-:-:S02]  /*a680*/  IMAD R5, R5, UR6, R24 ;  /* 0x0000000605057c24 */ /* 0x000fc4000f8e0218 */
[----:B------:R-:W-:Y:S01]  /*a690*/  IMAD.WIDE.U32 R2, R0, UR4, R2 ;  /* 0x0000000400027c25 */ /* 0x000fe2000f8e0002 */
[----:B------:R-:W-:Y:S02]  /*a6a0*/  ULDC.64 UR4, c[0x0][0x3c8] ;  /* 0x0000f20000047ab9 */ /* 0x000fe40000000a00 */
[----:B------:R-:W-:Y:S01]  /*a6b0*/  SHF.R.S32.HI R0, RZ, 0x1f, R5 ;  /* 0x0000001fff007819 */ /* 0x000fe20000011405 */
[----:B------:R-:W-:-:S04]  /*a6c0*/  IMAD.IADD R3, R3, 0x1, R7 ;  /* 0x0000000103037824 */ /* 0x000fc800078e0207 */
        /* <DEDUP_REMOVED lines=10> */
[C---:B------:R-:W-:Y:S02]  /*a770*/  LOP3.LUT P6, RZ, R16.reuse, 0x800, RZ, 0xc0, !PT ;  /* 0x0000080010ff7812 */ /* 0x040fe400078cc0ff */
[----:B------:R-:W-:Y:S01]  /*a780*/  LOP3.LUT P2, RZ, R16, 0x400, RZ, 0xc0, !PT ;  /* 0x0000040010ff7812 */ /* 0x000fe2000784c0ff */
[----:B------:R-:W1:Y:S04]  /*a790*/  SHFL.IDX PT, R2, R4, RZ, 0x181f ;  /* 0x00181fff04027589 */ /* 0x000e6800000e0000 */
[----:B------:R-:W-:Y:S06]  /*a7a0*/  SHFL.IDX PT, R5, R4, 0x1, 0x181f ;  /* 0x00381f0004057f89 */ /* 0x000fec00000e0000 */
[----:B0-----:R-:W-:-:S05]  /*a7b0*/  @!P6 LEA R14, P0, R21, R14, 0x1 ;  /* 0x0000000e150ee211 */ /* 0x001fca00078008ff */
[----:B-1----:R-:W-:Y:S02]  /*a7c0*/  @!P6 IMAD.X R3, RZ, RZ, R2, P0 ;  /* 0x000000ffff03e224 */ /* 0x002fe400000e0602 */
[----:B------:R-:W-:Y:S02]  /*a7d0*/  @!P6 IMAD.MOV.U32 R2, RZ, RZ, R14 ;  /* 0x000000ffff02e224 */ /* 0x000fe400078e000e */
[----:B------:R-:W0:Y:S04]  /*a7e0*/  SHFL.IDX PT, R14, R0, 0x1, 0x181f ;  /* 0x00381f00000e7f89 */ /* 0x000e2800000e0000 */
[----:B------:R-:W-:Y:S04]  /*a7f0*/  @!P6 LDGSTS.E.BYPASS.LTC128B.128 [R20+0x22400], desc[UR48][R2.64], !P5 ;  /* 0x224000000214efae */ /* 0x000fe8000e901d70 */
[----:B------:R-:W-:Y:S04]  /*a800*/  @!P6 LDGSTS.E.BYPASS.LTC128B.128 [R20+0x26400], desc[UR48][R2.64+0x80], !P4 ;  /* 0x264000800214efae */ /* 0x000fe8000e101d70 */
[----:B------:R-:W-:Y:S04]  /*a810*/  @!P6 LDGSTS.E.BYPASS.LTC128B.128 [R20+0x2a400], desc[UR48][R2.64+0x100], !P3 ;  /* 0x2a4001000214efae */ /* 0x000fe8000d901d70 */
[----:B------:R1:W-:Y:S01]  /*a820*/  @!P6 LDGSTS.E.BYPASS.LTC128B.128 [R20+0x2e400], desc[UR48][R2.64+0x180], !P1 ;  /* 0x2e4001800214efae */ /* 0x0003e2000c901d70 */
[----:B------:R-:W-:-:S04]  /*a830*/  LOP3.LUT P6, RZ, R16, 0x40, RZ, 0xc0, !PT ;  /* 0x0000004010ff7812 */ /* 0x000fc800078cc0ff */
[----:B------:R-:W-:Y:S02]  /*a840*/  P2R R7, PR, RZ, 0x40 ;  /* 0x00000040ff077803 */ /* 0x000fe40000000000 */
[----:B------:R-:W-:Y:S02]  /*a850*/  LOP3.LUT P6, RZ, R16, 0x100, RZ, 0xc0, !PT ;  /* 0x0000010010ff7812 */ /* 0x000fe400078cc0ff */
[----:B0-----:R-:W-:-:S05]  /*a860*/  @!P2 LEA R14, P0, R21, R14, 0x1 ;  /* 0x0000000e150ea211 */ /* 0x001fca00078008ff */
[----:B------:R-:W-:Y:S02]  /*a870*/  @!P2 IMAD.X R5, RZ, RZ, R5, P0 ;  /* 0x000000ffff05a224 */ /* 0x000fe400000e0605 */
[----:B-1----:R-:W-:Y:S02]  /*a880*/  @!P2 IMAD.MOV.U32 R2, RZ, RZ, R14 ;  /* 0x000000ffff02a224 */ /* 0x002fe400078e000e */
[----:B------:R-:W-:Y:S01]  /*a890*/  @!P2 IMAD.MOV.U32 R3, RZ, RZ, R5 ;  /* 0x000000ffff03a224 */ /* 0x000fe200078e0005 */
[----:B------:R-:W0:Y:S04]  /*a8a0*/  SHFL.IDX PT, R14, R0, 0x2, 0x181f ;  /* 0x00581f00000e7f89 */ /* 0x000e2800000e0000 */
[----:B------:R-:W-:Y:S04]  /*a8b0*/  @!P2 LDGSTS.E.BYPASS.LTC128B.128 [R20+0x22c00], desc[UR48][R2.64], !P5 ;  /* 0x22c000000214afae */ /* 0x000fe8000e901d70 */
[----:B------:R-:W-:Y:S04]  /*a8c0*/  @!P2 LDGSTS.E.BYPASS.LTC128B.128 [R20+0x26c00], desc[UR48][R2.64+0x80], !P4 ;  /* 0x26c000800214afae */ /* 0x000fe8000e101d70 */
[----:B------:R-:W-:Y:S04]  /*a8d0*/  @!P2 LDGSTS.E.BYPASS.LTC128B.128 [R20+0x2ac00], desc[UR48][R2.64+0x100], !P3 ;  /* 0x2ac001000214afae */ /* 0x000fe8000d901d70 */
[----:B------:R1:W-:Y:S01]  /*a8e0*/  @!P2 LDGSTS.E.BYPASS.LTC128B.128 [R20+0x2ec00], desc[UR48][R2.64+0x180], !P1 ;  /* 0x2ec001800214afae */ /* 0x0003e2000c901d70 */
[----:B------:R-:W-:-:S03]  /*a8f0*/  LOP3.LUT P2, RZ, R16, 0x20, RZ, 0xc0, !PT ;  /* 0x0000002010ff7812 */ /* 0x000fc6000784c0ff */
[----:B------:R-:W2:Y:S01]  /*a900*/  SHFL.IDX PT, R5, R4, 0x2, 0x181f ;  /* 0x00581f0004057f89 */ /* 0x000ea200000e0000 */
[----:B------:R-:W-:Y:S02]  /*a910*/  P2R R6, PR, RZ, 0x4 ;  /* 0x00000004ff067803 */ /* 0x000fe40000000000 */
[----:B------:R-:W-:-:S04]  /*a920*/  LOP3.LUT P2, RZ, R16, 0x80, RZ, 0xc0, !PT ;  /* 0x0000008010ff7812 */ /* 0x000fc8000784c0ff */
[----:B------:R-:W-:Y:S02]  /*a930*/  P2R R8, PR, RZ, 0x4 ;  /* 0x00000004ff087803 */ /* 0x000fe40000000000 */
[----:B------:R-:W-:-:S13]  /*a940*/  LOP3.LUT P2, RZ, R16, 0x200, RZ, 0xc0, !PT ;  /* 0x0000020010ff7812 */ /* 0x000fda000784c0ff */
[----:B0-----:R-:W-:-:S05]  /*a950*/  @!P2 LEA R14, P0, R21, R14, 0x1 ;  /* 0x0000000e150ea211 */ /* 0x001fca00078008ff */
[----:B--2---:R-:W-:Y:S02]  /*a960*/  @!P2 IMAD.X R5, RZ, RZ, R5, P0 ;  /* 0x000000ffff05a224 */ /* 0x004fe400000e0605 */
[----:B-1----:R-:W-:Y:S02]  /*a970*/  @!P2 IMAD.MOV.U32 R2, RZ, RZ, R14 ;  /* 0x000000ffff02a224 */ /* 0x002fe400078e000e */
[----:B------:R-:W0:Y:S01]  /*a980*/  SHFL.IDX PT, R14, R0, 0x3, 0x181f ;  /* 0x00781f00000e7f89 */ /* 0x000e2200000e0000 */
[----:B------:R-:W-:-:S03]  /*a990*/  @!P2 MOV R3, R5 ;  /* 0x000000050003a202 */ /* 0x000fc60000000f00 */
[----:B------:R-:W1:Y:S04]  /*a9a0*/  SHFL.IDX PT, R5, R4, 0x3, 0x181f ;  /* 0x00781f0004057f89 */ /* 0x000e6800000e0000 */
[----:B------:R-:W-:Y:S04]  /*a9b0*/  @!P2 LDGSTS.E.BYPASS.LTC128B.128 [R20+0x23400], desc[UR48][R2.64], !P5 ;  /* 0x234000000214afae */ /* 0x000fe8000e901d70 */
[----:B------:R-:W-:Y:S04]  /*a9c0*/  @!P2 LDGSTS.E.BYPASS.LTC128B.128 [R20+0x27400], desc[UR48][R2.64+0x80], !P4 ;  /* 0x274000800214afae */ /* 0x000fe8000e101d70 */
[----:B------:R-:W-:Y:S04]  /*a9d0*/  @!P2 LDGSTS.E.BYPASS.LTC128B.128 [R20+0x2b400], desc[UR48][R2.64+0x100], !P3 ;  /* 0x2b4001000214afae */ /* 0x000fe8000d901d70 */
[----:B------:R2:W-:Y:S01]  /*a9e0*/  @!P2 LDGSTS.E.BYPASS.LTC128B.128 [R20+0x2f400], desc[UR48][R2.64+0x180], !P1 ;  /* 0x2f4001800214afae */ /* 0x0005e2000c901d70 */
[----:B------:R-:W-:-:S02]  /*a9f0*/  ISETP.NE.AND P2, PT, R8, RZ, PT ;  /* 0x000000ff0800720c */ /* 0x000fc40003f45270 */
[----:B0-----:R-:W-:-:S05]  /*aa00*/  @!P6 LEA R14, P0, R21, R14, 0x1 ;  /* 0x0000000e150ee211 */ /* 0x001fca00078008ff */
[----:B-1----:R-:W-:Y:S02]  /*aa10*/  @!P6 IMAD.X R5, RZ, RZ, R5, P0 ;  /* 0x000000ffff05e224 */ /* 0x002fe400000e0605 */
[----:B--2---:R-:W-:Y:S02]  /*aa20*/  @!P6 IMAD.MOV.U32 R2, RZ, RZ, R14 ;  /* 0x000000ffff02e224 */ /* 0x004fe400078e000e */
[----:B------:R-:W0:Y:S01]  /*aa30*/  SHFL.IDX PT, R14, R0, 0x4, 0x181f ;  /* 0x00981f00000e7f89 */ /* 0x000e2200000e0000 */
[----:B------:R-:W-:-:S03]  /*aa40*/  @!P6 IMAD.MOV.U32 R3, RZ, RZ, R5 ;  /* 0x000000ffff03e224 */ /* 0x000fc600078e0005 */
        /* <DEDUP_REMOVED lines=27> */
[----:B0-----:R-:W-:-:S05]  /*ac00*/  @!P2 LEA R14, P0, R21, R14, 0x1 ;  /* 0x0000000e150ea211 */ /* 0x001fca00078008ff */
[----:B-1----:R-:W-:Y:S02]  /*ac10*/  @!P2 IMAD.X R5, RZ, RZ, R5, P0 ;  /* 0x000000ffff05a224 */ /* 0x002fe400000e0605 */
[----:B--2---:R-:W-:Y:S02]  /*ac20*/  @!P2 IMAD.MOV.U32 R2, RZ, RZ, R14 ;  /* 0x000000ffff02a224 */ /* 0x004fe400078e000e */
[----:B------:R-:W-:Y:S01]  /*ac30*/  @!P2 IMAD.MOV.U32 R3, RZ, RZ, R5 ;  /* 0x000000ffff03a224 */ /* 0x000fe200078e0005 */
[----:B------:R0:W1:Y:S04]  /*ac40*/  SHFL.IDX PT, R14, R0, 0x7, 0x181f ;  /* 0x00f81f00000e7f89 */ /* 0x00006800000e0000 */
[----:B------:R0:W-:Y:S04]  /*ac50*/  @!P2 LDGSTS.E.BYPASS.LTC128B.128 [R20+0x25400], desc[UR48][R2.64], !P5 ;  /* 0x254000000214afae */ /* 0x0001e8000e901d70 */
[----:B------:R0:W-:Y:S04]  /*ac60*/  @!P2 LDGSTS.E.BYPASS.LTC128B.128 [R20+0x29400], desc[UR48][R2.64+0x80], !P4 ;  /* 0x294000800214afae */ /* 0x0001e8000e101d70 */
[----:B------:R0:W-:Y:S04]  /*ac70*/  @!P2 LDGSTS.E.BYPASS.LTC128B.128 [R20+0x2d400], desc[UR48][R2.64+0x100], !P3 ;  /* 0x2d4001000214afae */ /* 0x0001e8000d901d70 */
[----:B------:R0:W-:Y:S04]  /*ac80*/  @!P2 LDGSTS.E.BYPASS.LTC128B.128 [R20+0x31400], desc[UR48][R2.64+0x180], !P1 ;  /* 0x314001800214afae */ /* 0x0001e8000c901d70 */
[----:B------:R0:W2:Y:S02]  /*ac90*/  SHFL.IDX PT, R5, R4, 0x7, 0x181f ;  /* 0x00f81f0004057f89 */ /* 0x0000a400000e0000 */
.L_x_9357:
[----:B0-----:R-:W3:Y:S01]  /*aca0*/  LDL R0, [R1+0x8] ;  /* 0x0000080001007983 */ /* 0x001ee20000100800 */
[----:B------:R-:W-:-:S13]  /*acb0*/  LOP3.LUT P2, RZ, R16, 0x2000, RZ, 0xc0, !PT ;  /* 0x0000200010ff7812 */ /* 0x000fda000784c0ff */
[----:B-1----:R-:W-:-:S05]  /*acc0*/  @!P2 LEA R2, P0, R21, R14, 0x1 ;  /* 0x0000000e1502a211 */ /* 0x002fca00078008ff */
[----:B--2---:R-:W-:-:S05]  /*acd0*/  @!P2 IMAD.X R3, RZ, RZ, R5, P0 ;  /* 0x000000ffff03a224 */ /* 0x004fca00000e0605 */
[----:B------:R-:W-:Y:S01]  /*ace0*/  @!PT LDS RZ, [RZ] ;  /* 0x00000000fffff984 */ /* 0x000fe20000000800 */
[----:B------:R-:W-:Y:S01]  /*acf0*/  @!PT LDS RZ, [RZ] ;  /* 0x00000000fffff984 */ /* 0x000fe20000000800 */
[----:B------:R-:W-:Y:S01]  /*ad00*/  @!PT LDS RZ, [RZ] ;  /* 0x00000000fffff984 */ /* 0x000fe20000000800 */
[----:B------:R0:W-:Y:S04]  /*ad10*/  @!P2 LDGSTS.E.BYPASS.LTC128B.128 [R20+0x25c00], desc[UR48][R2.64], !P5 ;  /* 0x25c000000214afae */ /* 0x0001e8000e901d70 */
        /* <DEDUP_REMOVED lines=13> */
.L_x_9358:
[----:B------:R-:W-:Y:S05]  /*adf0*/  BSYNC B0 ;  /* 0x0000000000007941 */ /* 0x000fea0003800000 */
.L_x_9267:
[----:B------:R-:W-:-:S05]  /*ae00*/  IMAD.U32 R2, RZ, RZ, UR41 ;  /* 0x00000029ff027e24 */ /* 0x000fca000f8e00ff */
[----:B------:R-:W-:-:S13]  /*ae10*/  ISETP.NE.AND P0, PT, R2, 0x3, PT ;  /* 0x000000030200780c */ /* 0x000fda0003f05270 */
[----:B------:R-:W-:Y:S05]  /*ae20*/  @!P0 BRA `(.L_x_9269) ;  /* 0x0000000000048947 */ /* 0x000fea0003800000 */
[----:B------:R-:W-:Y:S01]  /*ae30*/  BPT.TRAP 0x1 ;  /* 0x000000040000795c */ /* 0x000fe20000300000 */
.L_x_9269:
[----:B0-----:R-:W-:Y:S01]  /*ae40*/  SHF.L.U32 R0, R28, 0x1f, RZ ;  /* 0x0000001f1c007819 */ /* 0x001fe200000006ff */
[----:B------:R-:W-:Y:S03]  /*ae50*/  BSSY B0, `(.L_x_9270) ;  /* 0x0000003000007945 */ /* 0x000fe60003800000 */
[----:B-----5:R-:W0:Y:S02]  /*ae60*/  SYNCS.PHASECHK.TRANS64.TRYWAIT P0, [R17+URZ+0x32460], R0 ;  /* 0x03246000110075a7 */ /* 0x020e24000800017f */
[----:B0-----:R-:W-:Y:S05]  /*ae70*/  @!P0 BRA `(.L_x_9271) ;  /* 0x0000003c00248947 */ /* 0x001fea0003800000 */
.L_x_9359:
[----:B------:R-:W-:Y:S05]  /*ae80*/  BSYNC B0 ;  /* 0x0000000000007941 */ /* 0x000fea0003800000 */
.L_x_9270:
[----:B------:R-:W0:Y:S01]  /*ae90*/  LDL.LU R2, [R1] ;  /* 0x0000000001027983 */ /* 0x000e220000300800 */
[----:B------:R-:W-:-:S03]  /*aea0*/  ULDC.64 UR4, c[0x0][0x328] ;  /* 0x0000ca0000047ab9 */ /* 0x000fc60000000a00 */
[----:B------:R-:W2:Y:S01]  /*aeb0*/  LDL.LU R4, [R1+0x4] ;  /* 0x0000040001047983 */ /* 0x000ea20000300800 */
[----:B------:R-:W-:Y:S02]  /*aec0*/  IMAD R6, R18, 0x6000, R27 ;  /* 0x0000600012067824 */ /* 0x000fe400078e021b */
[----:B0-----:R-:W-:Y:S02]  /*aed0*/  IMAD R0, R2, UR4, RZ ;  /* 0x0000000402007c24 */ /* 0x001fe4000f8e02ff */
[----:B------:R-:W-:-:S04]  /*aee0*/  IMAD.WIDE.U32 R2, R25, UR4, RZ ;  /* 0x0000000419027c25 */ /* 0x000fc8000f8e00ff */
[----:B------:R-:W-:Y:S01]  /*aef0*/  IMAD R5, R25, UR5, R0 ;  /* 0x0000000519057c24 */ /* 0x000fe2000f8e0200 */
[----:B------:R-:W-:Y:S02]  /*af00*/  ULDC.64 UR4, c[0x0][0x338] ;  /* 0x0000ce0000047ab9 */ /* 0x000fe40000000a00 */
[----:B--2---:R-:W-:Y:S02]  /*af10*/  IMAD R0, R4, UR4, RZ ;  /* 0x0000000404007c24 */ /* 0x004fe4000f8e02ff */
[----:B------:R-:W-:Y:S02]  /*af20*/  IADD3 R3, R3, R5, RZ ;  /* 0x0000000503037210 */ /* 0x000fe40007ffe0ff */
        /* <DEDUP_REMOVED lines=13> */
[C---:B------:R-:W-:Y:S01]  /*b000*/  LOP3.LUT P6, RZ, R29.reuse, 0x10, RZ, 0xc0, !PT ;  /* 0x000000101dff7812 */ /* 0x040fe200078cc0ff */
[----:B------:R-:W0:Y:S01]  /*b010*/  S2R R4, SR_TID.X ;  /* 0x0000000000047919 */ /* 0x000e220000002100 */
[----:B------:R-:W-:Y:S02]  /*b020*/  LEA R6, R6, UR37, 0x1 ;  /* 0x0000002506067c11 */ /* 0x000fe4000f8e08ff */
[----:B------:R-:W-:Y:S01]  /*b030*/  P2R R21, PR, RZ, 0x40 ;  /* 0x00000040ff157803 */ /* 0x000fe20000000000 */
[----:B------:R-:W1:Y:S01]  /*b040*/  SHFL.IDX PT, R2, R8, RZ, 0x181f ;  /* 0x00181fff08027589 */ /* 0x000e6200000e0000 */
        /* <DEDUP_REMOVED lines=9> */
[----:B------:R-:W-:Y:S02]  /*b0e0*/  LOP3.LUT P6, RZ, R29, 0x20, RZ, 0xc0, !PT ;  /* 0x000000201dff7812 */ /* 0x000fe400078cc0ff */
[----:B------:R-:W-:Y:S01]  /*b0f0*/  LOP3.LUT P3, RZ, R16, 0x40000000, RZ, 0xc0, !PT ;  /* 0x4000000010ff7812 */ /* 0x000fe2000786c0ff */
[----:B------:R2:W-:Y:S01]  /*b100*/  STL [R1+0x10], R17 ;  /* 0x0000101101007387 */ /* 0x0005e20000100800 */
[----:B------:R-:W-:-:S02]  /*b110*/  P2R R9, PR, RZ, 0x40 ;  /* 0x00000040ff097803 */ /* 0x000fc40000000000 */
[C---:B------:R-:W-:Y:S01]  /*b120*/  LOP3.LUT P6, RZ, R29.reuse, 0x400, RZ, 0xc0, !PT ;  /* 0x000004001dff7812 */ /* 0x040fe200078cc0ff */
[----:B------:R-:W3:Y:S01]  /*b130*/  SHFL.IDX PT, R3, R7, RZ, 0x181f ;  /* 0x00181fff07037589 */ /* 0x000ee200000e0000 */
[C---:B------:R-:W-:Y:S02]  /*b140*/  LOP3.LUT P2, RZ, R16.reuse, 0x20000000, RZ, 0xc0, !PT ;  /* 0x2000000010ff7812 */ /* 0x040fe4000784c0ff */
[----:B------:R-:W-:Y:S02]  /*b150*/  P2R R23, PR, RZ, 0x40 ;  /* 0x00000040ff177803 */ /* 0x000fe40000000000 */
[----:B------:R-:W-:Y:S02]  /*b160*/  LOP3.LUT P6, RZ, R29, 0x2000, RZ, 0xc0, !PT ;  /* 0x000020001dff7812 */ /* 0x000fe400078cc0ff */
[----:B------:R-:W-:Y:S01]  /*b170*/  LOP3.LUT P1, RZ, R16, 0x10000000, RZ, 0xc0, !PT ;  /* 0x1000000010ff7812 */ /* 0x000fe2000782c0ff */
[----:B0-----:R-:W-:Y:S01]  /*b180*/  IMAD.SHL.U32 R4, R4, 0x8, RZ ;  /* 0x0000000804047824 */ /* 0x001fe200078e00ff */
[----:B------:R-:W-:-:S02]  /*b190*/  P2R R24, PR, RZ, 0x40 ;  /* 0x00000040ff187803 */ /* 0x000fc40000000000 */
[C---:B------:R-:W-:Y:S02]  /*b1a0*/  LOP3.LUT P6, RZ, R29.reuse, 0x2, RZ, 0xc0, !PT ;  /* 0x000000021dff7812 */ /* 0x040fe400078cc0ff */
        /* <DEDUP_REMOVED lines=8> */
[----:B--2---:R-:W-:Y:S02]  /*b230*/  P2R R17, PR, RZ, 0x40 ;  /* 0x00000040ff117803 */ /* 0x004fe40000000000 */
[----:B------:R-:W-:-:S04]  /*b240*/  LOP3.LUT P6, RZ, R29, 0x4, RZ, 0xc0, !PT ;  /* 0x000000041dff7812 */ /* 0x000fc800078cc0ff */
[----:B------:R-:W-:Y:S02]  /*b250*/  P2R R18, PR, RZ, 0x40 ;  /* 0x00000040ff127803 */ /* 0x000fe40000000000 */
[----:B------:R-:W-:Y:S01]  /*b260*/  LOP3.LUT P6, RZ, R29, 0x80, RZ, 0xc0, !PT ;  /* 0x000000801dff7812 */ /* 0x000fe200078cc0ff */
[----:B0-----:R-:W-:-:S03]  /*b270*/  IMAD.SHL.U32 R0, R4, 0x2, RZ ;  /* 0x0000000204007824 */ /* 0x001fc600078e00ff */
[----:B------:R-:W-:Y:S02]  /*b280*/  P2R R19, PR, RZ, 0x40 ;  /* 0x00000040ff137803 */ /* 0x000fe40000000000 */
[C---:B------:R-:W-:Y:S02]  /*b290*/  LOP3.LUT P6, RZ, R29.reuse, 0x1000, RZ, 0xc0, !PT ;  /* 0x000010001dff7812 */ /* 0x040fe400078cc0ff */
[----:B-1----:R-:W-:Y:S02]  /*b2a0*/  IADD3 R14, P0, R2, R0, RZ ;  /* 0x00000000020e7210 */ /* 0x002fe40007f1e0ff */
[----:B------:R-:W-:Y:S01]  /*b2b0*/  P2R R27, PR, RZ, 0x40 ;  /* 0x00000040ff1b7803 */ /* 0x000fe20000000000 */
[----:B------:R-:W0:Y:S01]  /*b2c0*/  SHFL.IDX PT, R2, R8, 0x1, 0x181f ;  /* 0x00381f0008027f89 */ /* 0x000e2200000e0000 */
[----:B------:R-:W-:Y:S01]  /*b2d0*/  LOP3.LUT P6, RZ, R29, 0x8000, RZ, 0xc0, !PT ;  /* 0x000080001dff7812 */ /* 0x000fe200078cc0ff */
[----:B---3--:R-:W-:Y:S02]  /*b2e0*/  IMAD.X R15, RZ, RZ, R3, P0 ;  /* 0x000000ffff0f7224 */ /* 0x008fe400000e0603 */
        /* <DEDUP_REMOVED lines=56> */
.L_x_9373:
        /* <DEDUP_REMOVED lines=15> */
.L_x_9273:
        /* <DEDUP_REMOVED lines=11> */
.L_x_9274:
        /* <DEDUP_REMOVED lines=11> */
.L_x_9288:
[----:B------:R-:W0:Y:S01]  /*b8c0*/  LDC R2, c[0x0][0x430] ;  /* 0x00010c00ff027b82 */ /* 0x000e220000000800 */
[----:B------:R-:W-:Y:S01]  /*b8d0*/  ISETP.GT.U32.AND P0, PT, R30, 0x5f, PT ;  /* 0x0000005f1e00780c */ /* 0x000fe20003f04070 */
[----:B------:R-:W-:Y:S01]  /*b8e0*/  IMAD R3, R20, 0x60, R33 ;  /* 0x0000006014037824 */ /* 0x000fe200078e0221 */
[----:B------:R-:W-:Y:S01]  /*b8f0*/  ULDC UR4, c[0x0][0x430] ;  /* 0x00010c0000047ab9 */ /* 0x000fe20000000800 */
[----:B------:R-:W-:Y:S02]  /*b900*/  IMAD.U32 R10, RZ, RZ, UR41 ;  /* 0x00000029ff0a7e24 */ /* 0x000fe4000f8e00ff */
[----:B------:R-:W-:-:S05]  /*b910*/  IMAD.IADD R8, R30, 0x1, R3 ;  /* 0x000000011e087824 */ /* 0x000fca00078e0203 */
[----:B------:R-:W-:-:S03]  /*b920*/  MOV R9, R8 ;  /* 0x0000000800097202 */ /* 0x000fc60000000f00 */
        /* <DEDUP_REMOVED lines=22> */
.L_x_9276:
[----:B------:R-:W-:Y:S01]  /*ba90*/  LEA R17, R18, UR37, 0x3 ;  /* 0x0000002512117c11 */ /* 0x000fe2000f8e18ff */
[----:B------:R-:W-:Y:S01]  /*baa0*/  BSSY B1, `(.L_x_9277) ;  /* 0x0000005000017945 */ /* 0x000fe20003800000 */
[----:B------:R-:W-:Y:S02]  /*bab0*/  SHF.L.U32 R26, R28, 0x1f, RZ ;  /* 0x0000001f1c1a7819 */ /* 0x000fe400000006ff */
[----:B------:R-:W-:Y:S02]  /*bac0*/  SHF.R.S32.HI R23, RZ, 0x1f, R5 ;  /* 0x0000001fff177819 */ /* 0x000fe40000011405 */
[----:B------:R-:W0:Y:S02]  /*bad0*/  SYNCS.PHASECHK.TRANS64.TRYWAIT P0, [R17+URZ+0x32440], R26 ;  /* 0x0324401a110075a7 */ /* 0x000e24000800017f */
[----:B0-----:R-:W-:Y:S05]  /*bae0*/  @!P0 BRA `(.L_x_9278) ;  /* 0x0000003800588947 */ /* 0x001fea0003800000 */
.L_x_9374:
[----:B------:R-:W-:Y:S05]  /*baf0*/  BSYNC B1 ;  /* 0x0000000000017941 */ /* 0x000fea0003800000 */
.L_x_9277:
        /* <DEDUP_REMOVED lines=51> */
.L_x_9388:
        /* <DEDUP_REMOVED lines=8> */
.L_x_9280:
[----:B------:R-:W-:Y:S02]  /*beb0*/  PLOP3.LUT P1, PT, P1, P0, PT, 0xa2, 0x0 ;  /* 0x000000000000781c */ /* 0x000fe40000f21472 */
[----:B------:R-:W-:-:S08]  /*bec0*/  @P0 R2UR P1, UR4, R17 ;  /* 0x00000000110402ca */ /* 0x000fd00000020000 */
[----:B------:R-:W-:-:S05]  /*bed0*/  @P0 PLOP3.LUT P0, PT, P1, PT, PT, 0x80, 0x0 ;  /* 0x000000000000081c */ /* 0x000fca0000f0f070 */
[----:B------:R-:W-:Y:S01]  /*bee0*/  @!P1 SYNCS.ARRIVE.TRANS64.RED.A0T1 RZ, [UR4+0x32430], RZ ;  /* 0x032430ffffff99a7 */ /* 0x000fe20008200404 */
[----:B------:R-:W-:Y:S07]  /*bef0*/  @!P1 ARRIVES.LDGSTSBAR.64.TRANSCNT [UR4+0x32430] ;  /* 0x03243000ff0099b0 */ /* 0x000fee0008000a84 */
[----:B------:R-:W-:Y:S05]  /*bf00*/  @P0 BRA.U.ANY `(.L_x_9280) ;  /* 0xfffffffd00e80947 */ /* 0x000fea000393ffff */
[----:B------:R-:W-:Y:S01]  /*bf10*/  NOP ;  /* 0x0000000000007918 */ /* 0x000fe20000000000 */
[----:B-1----:R-:W-:-:S04]  /*bf20*/  MOV R2, UR41 ;  /* 0x0000002900027c02 */ /* 0x002fc80008000f00 */
[----:B------:R-:W-:-:S13]  /*bf30*/  ISETP.NE.AND P2, PT, R2, 0x3, PT ;  /* 0x000000030200780c */ /* 0x000fda0003f45270 */
[----:B------:R-:W-:Y:S05]  /*bf40*/  @!P2 BRA `(.L_x_9281) ;  /* 0x000000000004a947 */ /* 0x000fea0003800000 */
[----:B------:R-:W-:Y:S01]  /*bf50*/  BPT.TRAP 0x1 ;  /* 0x000000040000795c */ /* 0x000fe20000300000 */
.L_x_9281:
[----:B------:R1:W-:Y:S01]  /*bf60*/  SYNCS.ARRIVE.TRANS64.A1T0 RZ, [R17+URZ+0x32430], RZ ;  /* 0x032430ff11ff79a7 */ /* 0x0003e2000810003f */
[----:B------:R-:W-:Y:S05]  /*bf70*/  @!P2 BRA `(.L_x_9282) ;  /* 0x000000000004a947 */ /* 0x000fea0003800000 */
[----:B------:R-:W-:Y:S01]  /*bf80*/  BPT.TRAP 0x1 ;  /* 0x000000040000795c */ /* 0x000fe20000300000 */
.L_x_9282:
[----:B------:R-:W2:Y:S01]  /*bf90*/  SYNCS.PHASECHK.TRANS64.TRYWAIT P0, [R17+URZ+0x32460], R26 ;  /* 0x0324601a110075a7 */ /* 0x000ea2000800017f */
[----:B------:R-:W-:Y:S04]  /*bfa0*/  BSSY B1, `(.L_x_9283) ;  /* 0x0000002000017945 */ /* 0x000fe80003800000 */
[----:B--2---:R-:W-:Y:S05]  /*bfb0*/  @!P0 BRA `(.L_x_9284) ;  /* 0x0000003800d08947 */ /* 0x004fea0003800000 */
.L_x_9389:
[----:B------:R-:W-:Y:S05]  /*bfc0*/  BSYNC B1 ;  /* 0x0000000000017941 */ /* 0x000fea0003800000 */
.L_x_9283:
[----:B------:R-:W-:Y:S01]  /*bfd0*/  ULDC.64 UR4, c[0x0][0x328] ;  /* 0x0000ca0000047ab9 */ /* 0x000fe20000000a00 */
[C---:B------:R-:W-:Y:S01]  /*bfe0*/  LOP3.LUT P4, RZ, R16.reuse, 0x2, RZ, 0xc0, !PT ;  /* 0x0000000210ff7812 */ /* 0x040fe2000788c0ff */
[----:B------:R-:W-:Y:S01]  /*bff0*/  IMAD R2, R23, UR4, RZ ;  /* 0x0000000417027c24 */ /* 0x000fe2000f8e02ff */
[----:B------:R-:W-:Y:S01]  /*c000*/  LOP3.LUT P3, RZ, R16, 0x10, RZ, 0xc0, !PT ;  /* 0x0000001010ff7812 */ /* 0x000fe2000786c0ff */
        /* <DEDUP_REMOVED lines=50> */
[----:B------:R-:W-:Y:S02]  /*c330*/  SHFL.IDX PT, R14, R21, 0x5, 0x181f ;  /* 0x00b81f00150e7f89 */ /* 0x000fe400000e0000 */
[----:B----4-:R-:W-:Y:S01]  /*c340*/  IMAD.X R5, RZ, RZ, R3, P0 ;  /* 0x000000ffff057224 */ /* 0x010fe200000e0603 */
[----:B------:R-:W-:Y:S01]  /*c350*/  IADD3 R2, P0, R2, R0, RZ ;  /* 0x0000000002027210 */ /* 0x000fe20007f1e0ff */
[----:B------:R-:W3:Y:S04]  /*c360*/  SHFL.IDX PT, R3, R23, 0x4, 0x181f ;  /* 0x00981f0017037f89 */ /* 0x000ee800000e0000 */
        /* <DEDUP_REMOVED lines=10> */
.L_x_9403:
        /* <DEDUP_REMOVED lines=11> */
.L_x_9286:
        /* <DEDUP_REMOVED lines=11> */
.L_x_9287:
        /* <DEDUP_REMOVED lines=11> */
.L_x_9275:
[----:B------:R-:W3:Y:S01]  /*c620*/  LDL.LU R0, [R1+0x8] ;  /* 0x0000080001007983 */ /* 0x000ee20000300800 */
[----:B------:R-:W-:Y:S01]  /*c630*/  VIADD R37, R37, UR42 ;  /* 0x0000002a25257c36 */ /* 0x000fe20008000000 */
[----:B------:R-:W-:-:S04]  /*c640*/  ULDC UR4, c[0x0][0xd34] ;  /* 0x00034d0000047ab9 */ /* 0x000fc80000000800 */
[----:B------:R-:W-:Y:S02]  /*c650*/  ISETP.GE.AND P0, PT, R37, UR4, PT ;  /* 0x0000000425007c0c */ /* 0x000fe4000bf06270 */
[----:B---3--:R-:W-:-:S05]  /*c660*/  IADD3 R0, R0, 0x1, RZ ;  /* 0x0000000100007810 */ /* 0x008fca0007ffe0ff */
[----:B------:R0:W-:Y:S06]  /*c670*/  STL [R1+0x8], R0 ;  /* 0x0000080001007387 */ /* 0x0001ec0000100800 */
[----:B------:R-:W-:Y:S05]  /*c680*/  @!P0 BRA `(.L_x_9289) ;  /* 0xffffffc000f48947 */ /* 0x000fea000383ffff */
[----:B0-----:R-:W-:-:S07]  /*c690*/  LOP3.LUT R0, R0, 0x1, RZ, 0xc, !PT ;  /* 0x0000000100007812 */ /* 0x001fce00078e0cff */
.L_x_9252:
[----:B------:R-:W0:Y:S01]  /*c6a0*/  S2R R3, SR_CgaCtaId ;  /* 0x0000000000037919 */ /* 0x000e220000008800 */
[----:B------:R-:W-:Y:S01]  /*c6b0*/  MOV R2, 0x400 ;  /* 0x0000040000027802 */ /* 0x000fe20000000f00 */
[----:B------:R-:W-:Y:S01]  /*c6c0*/  BSSY B0, `(.L_x_9290) ;  /* 0x0000005000007945 */ /* 0x000fe20003800000 */
[----:B------:R-:W-:Y:S02]  /*c6d0*/  SHF.L.U32 R0, R0, 0x1f, RZ ;  /* 0x0000001f00007819 */ /* 0x000fe400000006ff */
[----:B0-----:R-:W-:-:S04]  /*c6e0*/  LEA R7, R3, R2, 0x18 ;  /* 0x0000000203077211 */ /* 0x001fc800078ec0ff */
[----:B------:R-:W0:Y:S02]  /*c6f0*/  SYNCS.PHASECHK.TRANS64.TRYWAIT P0, [R7+URZ+0x32420], R0 ;  /* 0x03242000070075a7 */ /* 0x000e24000800017f */
[----:B0-----:R-:W-:Y:S05]  /*c700*/  @!P0 BRA `(.L_x_9291) ;  /* 0x0000003800dc8947 */ /* 0x001fea0003800000 */
.L_x_9404:
[----:B------:R-:W-:Y:S05]  /*c710*/  BSYNC B0 ;  /* 0x0000000000007941 */ /* 0x000fea0003800000 */
.L_x_9290:
[----:B------:R-:W-:-:S03]  /*c720*/  UMOV UR4, 0xffffffff ;  /* 0xffffffff00047882 */ /* 0x000fc60000000000 */
[----:B------:R-:W-:Y:S05]  /*c730*/  BRA.DIV UR4, `(.L_x_9292) ;  /* 0x0000003a04e47947 */ /* 0x000fea000b800000 */
[----:B0-----:R-:W0:Y:S02]  /*c740*/  S2R R0, SR_TID.X ;  /* 0x0000000000007919 */ /* 0x001e240000002100 */
[----:B0-----:R-:W-:-:S04]  /*c750*/  SHF.R.U32.HI R0, RZ, 0x5, R0 ;  /* 0x00000005ff007819 */ /* 0x001fc80000011600 */
[----:B------:R-:W-:-:S05]  /*c760*/  LOP3.LUT R0, R0, 0x3, RZ, 0xc0, !PT ;  /* 0x0000000300007812 */ /* 0x000fca00078ec0ff */
[----:B------:R0:W3:Y:S02]  /*c770*/  SHFL.IDX PT, R14, R0, RZ, 0x1f ;  /* 0x00001fff000e7589 */ /* 0x0000e400000e0000 */
.L_x_9407:
[----:B---3--:R-:W-:Y:S01]  /*c780*/  ISETP.NE.AND P0, PT, R14, RZ, PT ;  /* 0x000000ff0e00720c */ /* 0x008fe20003f05270 */
[----:B------:R-:W-:-:S12]  /*c790*/  BSSY B0, `(.L_x_9293) ;  /* 0x0000024000007945 */ /* 0x000fd80003800000 */
[----:B------:R-:W-:Y:S05]  /*c7a0*/  @P0 BRA `(.L_x_9294) ;  /* 0x0000000000880947 */ /* 0x000fea0003800000 */
[----:B------:R-:W-:-:S03]  /*c7b0*/  UMOV UR4, 0xffffffff ;  /* 0xffffffff00047882 */ /* 0x000fc60000000000 */
[----:B------:R-:W-:Y:S05]  /*c7c0*/  BRA.DIV UR4, `(.L_x_9295) ;  /* 0x0000003a04f47947 */ /* 0x000fea000b800000 */
[----:B------:R-:W-:-:S13]  /*c7d0*/  ELECT P6, URZ, PT ;  /* 0x00000000003f782f */ /* 0x000fda00038c0000 */
.L_x_9410:
[----:B------:R-:W-:Y:S05]  /*c7e0*/  @!P6 BRA `(.L_x_9294) ;  /* 0x000000000078e947 */ /* 0x000fea0003800000 */
[----:B------:R-:W-:-:S06]  /*c7f0*/  ULOP3.LUT UR4, UR39, 0x2, URZ, 0xfc, !UPT ;  /* 0x0000000227047892 */ /* 0x000fcc000f8efc3f */
[----:B0-----:R-:W-:-:S05]  /*c800*/  IMAD.U32 R0, RZ, RZ, UR4 ;  /* 0x00000004ff007e24 */ /* 0x001fca000f8e00ff */
[----:B------:R-:W-:-:S13]  /*c810*/  ISETP.NE.AND P0, PT, R0, 0x3, PT ;  /* 0x000000030000780c */ /* 0x000fda0003f05270 */
[----:B------:R-:W-:Y:S05]  /*c820*/  @!P0 BRA `(.L_x_9296) ;  /* 0x0000000000048947 */ /* 0x000fea0003800000 */
[----:B------:R-:W-:Y:S01]  /*c830*/  BPT.TRAP 0x1 ;  /* 0x000000040000795c */ /* 0x000fe20000300000 */
.L_x_9296:
[----:B------:R-:W-:Y:S01]  /*c840*/  IMAD R5, R18, 0x8, R7 ;  /* 0x0000000812057824 */ /* 0x000fe200078e0207 */
[----:B------:R-:W-:Y:S01]  /*c850*/  SHF.L.U32 R0, R28, 0x1f, RZ ;  /* 0x0000001f1c007819 */ /* 0x000fe200000006ff */
[----:B------:R-:W-:-:S03]  /*c860*/  VIADD R18, R18, 0x1 ;  /* 0x0000000112127836 */ /* 0x000fc60000000000 */
[----:B------:R-:W0:Y:S02]  /*c870*/  SYNCS.PHASECHK.TRANS64.TRYWAIT P1, [R5+URZ+0x32440], R0 ;  /* 0x03244000050075a7 */ /* 0x000e24000802017f */
[----:B------:R-:W-:-:S04]  /*c880*/  ISETP.NE.AND P2, PT, R18, 0x2, PT ;  /* 0x000000021200780c */ /* 0x000fc80003f45270 */
[----:B------:R-:W-:Y:S01]  /*c890*/  SEL R3, RZ, 0x1, P2 ;  /* 0x00000001ff037807 */ /* 0x000fe20001000000 */
[----:B0-----:R-:W-:Y:S08]  /*c8a0*/  @!P1 BRA `(.L_x_9297) ;  /* 0x0000003800dc9947 */ /* 0x001ff00003800000 */
.L_x_9411:
[----:B------:R-:W-:Y:S02]  /*c8b0*/  SEL R18, R18, RZ, P2 ;  /* 0x000000ff12127207 */ /* 0x000fe40001000000 */
[----:B------:R-:W-:Y:S01]  /*c8c0*/  LOP3.LUT R2, R28, R3, RZ, 0x3c, !PT ;  /* 0x000000031c027212 */ /* 0x000fe200078e3cff */
[----:B------:R-:W-:Y:S06]  /*c8d0*/  @!P0 BRA `(.L_x_9298) ;  /* 0x0000000000048947 */ /* 0x000fec0003800000 */
[----:B------:R-:W-:Y:S01]  /*c8e0*/  BPT.TRAP 0x1 ;  /* 0x000000040000795c */ /* 0x000fe20000300000 */
.L_x_9298:
[----:B------:R-:W-:Y:S01]  /*c8f0*/  IMAD R3, R18, 0x8, R7 ;  /* 0x0000000812037824 */ /* 0x000fe200078e0207 */
[----:B------:R-:W-:-:S04]  /*c900*/  SHF.L.U32 R2, R2, 0x1f, RZ ;  /* 0x0000001f02027819 */ /* 0x000fc800000006ff */
[----:B------:R-:W3:Y:S02]  /*c910*/  SYNCS.PHASECHK.TRANS64.TRYWAIT P1, [R3+URZ+0x32440], R2 ;  /* 0x03244002030075a7 */ /* 0x000ee4000802017f */
[----:B---3--:R-:W-:Y:S05]  /*c920*/  @!P1 BRA `(.L_x_9299) ;  /* 0x0000003800d09947 */ /* 0x008fea0003800000 */
.L_x_9412:
[----:B------:R-:W-:Y:S05]  /*c930*/  @!P0 BRA `(.L_x_9300) ;  /* 0x0000000000048947 */ /* 0x000fea0003800000 */
[----:B------:R-:W-:Y:S01]  /*c940*/  BPT.TRAP 0x1 ;  /* 0x000000040000795c */ /* 0x000fe20000300000 */
.L_x_9300:
[----:B------:R-:W4:Y:S02]  /*c950*/  SYNCS.PHASECHK.TRANS64.TRYWAIT P1, [R5+URZ+0x32460], R0 ;  /* 0x03246000050075a7 */ /* 0x000f24000802017f */
[----:B----4-:R-:W-:Y:S05]  /*c960*/  @!P1 BRA `(.L_x_9301) ;  /* 0x0000003800d49947 */ /* 0x010fea0003800000 */
.L_x_9413:
[----:B------:R-:W-:Y:S05]  /*c970*/  @!P0 BRA `(.L_x_9302) ;  /* 0x0000000000048947 */ /* 0x000fea0003800000 */
[----:B------:R-:W-:Y:S01]  /*c980*/  BPT.TRAP 0x1 ;  /* 0x000000040000795c */ /* 0x000fe20000300000 */
.L_x_9302:
[----:B------:R0:W0:Y:S02]  /*c990*/  SYNCS.PHASECHK.TRANS64.TRYWAIT P0, [R3+URZ+0x32460], R2 ;  /* 0x03246002030075a7 */ /* 0x000024000800017f */
[----:B0-----:R-:W-:Y:S05]  /*c9a0*/  @!P0 NANOSLEEP.SYNCS 0x989680 ;  /* 0x009896800000895d */ /* 0x001fea0003900000 */
[----:B------:R-:W0:Y:S02]  /*c9b0*/  @!P0 SYNCS.PHASECHK.TRANS64 P0, [R3+URZ+0x32460], R2 ;  /* 0x03246002030085a7 */ /* 0x000e24000800007f */
[----:B0-----:R-:W-:Y:S05]  /*c9c0*/  @!P0 BRA `(.L_x_9302) ;  /* 0xfffffffc00f08947 */ /* 0x001fea000383ffff */
.L_x_9294:
[----:B------:R-:W-:Y:S05]  /*c9d0*/  BSYNC B0 ;  /* 0x0000000000007941 */ /* 0x000fea0003800000 */
.L_x_9293:
[----:B------:R-:W-:Y:S05]  /*c9e0*/  EXIT ;  /* 0x000000000000794d */ /* 0x000fea0003800000 */
.L_x_9219:
[----:B0-----:R-:W-:-:S04]  /*c9f0*/  IMAD.U32 R3, RZ, RZ, UR51 ;  /* 0x00000033ff037e24 */ /* 0x001fc8000f8e00ff */
[----:B------:R0:W1:Y:S03]  /*ca00*/  SYNCS.PHASECHK.TRANS64.TRYWAIT P0, [R3+URZ+0x32400], R0 ;  /* 0x03240000030075a7 */ /* 0x000066000800017f */
[----:B-1----:R-:W-:Y:S05]  /*ca10*/  @!P0 NANOSLEEP.SYNCS 0x989680 ;  /* 0x009896800000895d */ /* 0x002fea0003900000 */
[----:B------:R-:W1:Y:S02]  /*ca20*/  @!P0 SYNCS.PHASECHK.TRANS64 P0, [R3+URZ+0x32400], R0 ;  /* 0x03240000030085a7 */ /* 0x000e64000800007f */
[----:B-1----:R-:W-:Y:S05]  /*ca30*/  @!P0 BRA `(.L_x_9219) ;  /* 0xfffffffc00ec8947 */ /* 0x002fea000383ffff */
[----:B------:R-:W-:Y:S05]  /*ca40*/  BRA `(.L_x_9303) ;  /* 0xffffff4400ac7947 */ /* 0x000fea000383ffff */
.L_x_9223:
[----:B-1----:R-:W-:-:S04]  /*ca50*/  IMAD.U32 R4, RZ, RZ, UR27 ;  /* 0x0000001bff047e24 */ /* 0x002fc8000f8e00ff */
[----:B------:R1:W2:Y:S03]  /*ca60*/  SYNCS.PHASECHK.TRANS64.TRYWAIT P1, [R4+URZ+0x32430], R3 ;  /* 0x03243003040075a7 */ /* 0x0002a6000802017f */
[----:B--2---:R-:W-:Y:S05]  /*ca70*/  @!P1 NANOSLEEP.SYNCS 0x989680 ;  /* 0x009896800000995d */ /* 0x004fea0003900000 */
[----:B------:R-:W2:Y:S02]  /*ca80*/  @!P1 SYNCS.PHASECHK.TRANS64 P1, [R4+URZ+0x32430], R3 ;  /* 0x03243003040095a7 */ /* 0x000ea4000802007f */
[----:B--2---:R-:W-:Y:S05]  /*ca90*/  @!P1 BRA `(.L_x_9223) ;  /* 0xfffffffc00ec9947 */ /* 0x004fea000383ffff */
[----:B------:R-:W-:Y:S05]  /*caa0*/  BRA `(.L_x_9222) ;  /* 0xffffff4400d07947 */ /* 0x000fea000383ffff */
.L_x_9224:
[----:B--2---:R-:W-:-:S04]  /*cab0*/  IMAD.U32 R5, RZ, RZ, UR51 ;  /* 0x00000033ff057e24 */ /* 0x004fc8000f8e00ff */
[----:B------:R2:W3:Y:S03]  /*cac0*/  SYNCS.PHASECHK.TRANS64.TRYWAIT P1, [R5+URZ+0x32410], R0 ;  /* 0x03241000050075a7 */ /* 0x0004e6000802017f */
[----:B---3--:R-:W-:Y:S05]  /*cad0*/  @!P1 NANOSLEEP.SYNCS 0x989680 ;  /* 0x009896800000995d */ /* 0x008fea0003900000 */
[----:B------:R-:W3:Y:S02]  /*cae0*/  @!P1 SYNCS.PHASECHK.TRANS64 P1, [R5+URZ+0x32410], R0 ;  /* 0x03241000050095a7 */ /* 0x000ee4000802007f */
[----:B---3--:R-:W-:Y:S05]  /*caf0*/  @!P1 BRA `(.L_x_9224) ;  /* 0xfffffffc00ec9947 */ /* 0x008fea000383ffff */
[----:B------:R-:W-:Y:S05]  /*cb00*/  BRA `(.L_x_9304) ;  /* 0xffffff4800507947 */ /* 0x000fea000383ffff */
.L_x_9228:
[----:B--2---:R-:W-:-:S04]  /*cb10*/  IMAD.U32 R0, RZ, RZ, UR27 ;  /* 0x0000001bff007e24 */ /* 0x004fc8000f8e00ff */
[----:B------:R2:W4:Y:S03]  /*cb20*/  SYNCS.PHASECHK.TRANS64.TRYWAIT P1, [R0+URZ+0x32450], R3 ;  /* 0x03245003000075a7 */ /* 0x000526000802017f */
[----:B----4-:R-:W-:Y:S05]  /*cb30*/  @!P1 NANOSLEEP.SYNCS 0x989680 ;  /* 0x009896800000995d */ /* 0x010fea0003900000 */
[----:B------:R-:W4:Y:S02]  /*cb40*/  @!P1 SYNCS.PHASECHK.TRANS64 P1, [R0+URZ+0x32450], R3 ;  /* 0x03245003000095a7 */ /* 0x000f24000802007f */
[----:B----4-:R-:W-:Y:S05]  /*cb50*/  @!P1 BRA `(.L_x_9228) ;  /* 0xfffffffc00ec9947 */ /* 0x010fea000383ffff */
[----:B------:R-:W-:Y:S05]  /*cb60*/  BRA `(.L_x_9227) ;  /* 0xffffff4800587947 */ /* 0x000fea000383ffff */
.L_x_9235:
[----:B-1----:R-:W-:-:S04]  /*cb70*/  IMAD.U32 R3, RZ, RZ, UR28 ;  /* 0x0000001cff037e24 */ /* 0x002fc8000f8e00ff */
[----:B------:R1:W2:Y:S03]  /*cb80*/  SYNCS.PHASECHK.TRANS64.TRYWAIT P2, [R3+URZ+0x32430], R0 ;  /* 0x03243000030075a7 */ /* 0x0002a6000804017f */
[----:B--2---:R-:W-:Y:S05]  /*cb90*/  @!P2 NANOSLEEP.SYNCS 0x989680 ;  /* 0x009896800000a95d */ /* 0x004fea0003900000 */
[----:B------:R-:W2:Y:S02]  /*cba0*/  @!P2 SYNCS.PHASECHK.TRANS64 P2, [R3+URZ+0x32430], R0 ;  /* 0x032430000300a5a7 */ /* 0x000ea4000804007f */
[----:B--2---:R-:W-:Y:S05]  /*cbb0*/  @!P2 BRA `(.L_x_9235) ;  /* 0xfffffffc00eca947 */ /* 0x004fea000383ffff */
[----:B------:R-:W-:Y:S05]  /*cbc0*/  BRA `(.L_x_9234) ;  /* 0xffffff6800047947 */ /* 0x000fea000383ffff */
.L_x_9239:
[----:B-1----:R-:W-:-:S04]  /*cbd0*/  IMAD.U32 R3, RZ, RZ, UR28 ;  /* 0x0000001cff037e24 */ /* 0x002fc8000f8e00ff */
[----:B------:R1:W3:Y:S03]  /*cbe0*/  SYNCS.PHASECHK.TRANS64.TRYWAIT P2, [R3+URZ+0x32450], R0 ;  /* 0x03245000030075a7 */ /* 0x0002e6000804017f */
[----:B---3--:R-:W-:Y:S05]  /*cbf0*/  @!P2 NANOSLEEP.SYNCS 0x989680 ;  /* 0x009896800000a95d */ /* 0x008fea0003900000 */
[----:B------:R-:W3:Y:S02]  /*cc00*/  @!P2 SYNCS.PHASECHK.TRANS64 P2, [R3+URZ+0x32450], R0 ;  /* 0x032450000300a5a7 */ /* 0x000ee4000804007f */
[----:B---3--:R-:W-:Y:S05]  /*cc10*/  @!P2 BRA `(.L_x_9239) ;  /* 0xfffffffc00eca947 */ /* 0x008fea000383ffff */
[----:B------:R-:W-:Y:S05]  /*cc20*/  BRA `(.L_x_9238) ;  /* 0xffffff68005c7947 */ /* 0x000fea000383ffff */
.L_x_9256:
        /* <DEDUP_REMOVED lines=11> */
.L_x_9306:
[----:B------:R-:W-:Y:S05]  /*cce0*/  BSYNC B0 ;  /* 0x0000000000007941 */ /* 0x000fea0003800000 */
.L_x_9305:
[----:B------:R-:W-:Y:S05]  /*ccf0*/  BRA `(.L_x_9307) ;  /* 0xffffffc000bc7947 */ /* 0x000fea000383ffff */
.L_x_9259:
[----:B0-----:R0:W1:Y:S02]  /*cd00*/  SYNCS.PHASECHK.TRANS64.TRYWAIT P0, [R17+URZ+0x32440], R0 ;  /* 0x03244000110075a7 */ /* 0x001064000800017f */
[----:B-1----:R-:W-:Y:S05]  /*cd10*/  @!P0 NANOSLEEP.SYNCS 0x989680 ;  /* 0x009896800000895d */ /* 0x002fea0003900000 */
[----:B------:R-:W1:Y:S02]  /*cd20*/  @!P0 SYNCS.PHASECHK.TRANS64 P0, [R17+URZ+0x32440], R0 ;  /* 0x03244000110085a7 */ /* 0x000e64000800007f */
[----:B-1----:R-:W-:Y:S05]  /*cd30*/  @!P0 BRA `(.L_x_9259) ;  /* 0xfffffffc00f08947 */ /* 0x002fea000383ffff */
[----:B------:R-:W-:Y:S05]  /*cd40*/  BRA `(.L_x_9308) ;  /* 0xffffffc400407947 */ /* 0x000fea000383ffff */
.L_x_9260:
        /* <DEDUP_REMOVED lines=8> */
.L_x_9310:
[----:B------:R-:W-:Y:S05]  /*cdd0*/  BSYNC B0 ;  /* 0x0000000000007941 */ /* 0x000fea0003800000 */
.L_x_9309:
        /* <DEDUP_REMOVED lines=9> */
.L_x_9311:
[----:B------:R-:W-:Y:S01]  /*ce70*/  @P2 LEA R7, R4, UR37, 0x1 ;  /* 0x0000002504072c11 */ /* 0x000fe2000f8e08ff */
[----:B------:R-:W-:Y:S02]  /*ce80*/  IMAD.MOV.U32 R13, RZ, RZ, R5 ;  /* 0x000000ffff0d7224 */ /* 0x000fe400078e0005 */
[----:B------:R-:W-:Y:S01]  /*ce90*/  IMAD.MOV.U32 R12, RZ, RZ, 0x1 ;  /* 0x00000001ff0c7424 */ /* 0x000fe200078e00ff */
[----:B------:R-:W-:-:S13]  /*cea0*/  @P2 LEA R2, P0, R20, R14, 0x1 ;  /* 0x0000000e14022211 */ /* 0x000fda00078008ff */
[----:B------:R-:W-:Y:S05]  /*ceb0*/  WARPSYNC.COLLECTIVE R15, `(.L_x_9312) ;  /* 0x000000000f087348 */ /* 0x000fea0003c00000 */
[----:B------:R0:W1:Y:S02]  /*cec0*/  SHFL.IDX P6, R14, R13, R12, R11 ;  /* 0x0000000c0d0e7389 */ /* 0x00006400000c000b */
[----:B01----:R-:W-:Y:S01]  /*ced0*/  ENDCOLLECTIVE ;  /* 0x000000000000791b */ /* 0x003fe20003800000 */
.L_x_9312:
        /* <DEDUP_REMOVED lines=11> */
.L_x_9313:
[----:B------:R-:W-:Y:S01]  /*cf90*/  @P2 LEA R12, R4, UR37, 0x1 ;  /* 0x00000025040c2c11 */ /* 0x000fe2000f8e08ff */
[----:B------:R-:W-:Y:S01]  /*cfa0*/  IMAD.MOV.U32 R13, RZ, RZ, R5 ;  /* 0x000000ffff0d7224 */ /* 0x000fe200078e0005 */
[----:B------:R-:W-:-:S04]  /*cfb0*/  @P2 LEA R11, P0, R20, R14, 0x1 ;  /* 0x0000000e140b2211 */ /* 0x000fc800078008ff */
[----:B------:R-:W-:Y:S01]  /*cfc0*/  @P2 MOV R2, R11 ;  /* 0x0000000b00022202 */ /* 0x000fe20000000f00 */
[----:B------:R-:W-:Y:S02]  /*cfd0*/  @P2 IMAD.X R6, RZ, RZ, R6, P0 ;  /* 0x000000ffff062224 */ /* 0x000fe400000e0606 */
        /* <DEDUP_REMOVED lines=11> */
.L_x_9314:
[----:B------:R-:W-:Y:S02]  /*d090*/  IMAD.MOV.U32 R13, RZ, RZ, R0 ;  /* 0x000000ffff0d7224 */ /* 0x000fe400078e0000 */
[----:B------:R-:W-:-:S07]  /*d0a0*/  IMAD.MOV.U32 R9, RZ, RZ, R14 ;  /* 0x000000ffff097224 */ /* 0x000fce00078e000e */
[----:B------:R-:W-:Y:S05]  /*d0b0*/  WARPSYNC.COLLECTIVE R15, `(.L_x_9315) ;  /* 0x000000000f087348 */ /* 0x000fea0003c00000 */
[----:B------:R0:W1:Y:S02]  /*d0c0*/  SHFL.IDX P6, R14, R13, R12, R11 ;  /* 0x0000000c0d0e7389 */ /* 0x00006400000c000b */
[----:B01----:R-:W-:Y:S01]  /*d0d0*/  ENDCOLLECTIVE ;  /* 0x000000000000791b */ /* 0x003fe20003800000 */
.L_x_9315:
        /* <DEDUP_REMOVED lines=16> */
.L_x_9316:
[----:B------:R-:W-:Y:S02]  /*d1e0*/  IMAD.MOV.U32 R13, RZ, RZ, R0 ;  /* 0x000000ffff0d7224 */ /* 0x000fe400078e0000 */
[----:B------:R-:W-:-:S07]  /*d1f0*/  IMAD.MOV.U32 R7, RZ, RZ, R14 ;  /* 0x000000ffff077224 */ /* 0x000fce00078e000e */
[----:B------:R-:W-:Y:S05]  /*d200*/  WARPSYNC.COLLECTIVE R15, `(.L_x_9317) ;  /* 0x000000000f087348 */ /* 0x000fea0003c00000 */
[----:B------:R0:W1:Y:S02]  /*d210*/  SHFL.IDX P6, R14, R13, R12, R11 ;  /* 0x0000000c0d0e7389 */ /* 0x00006400000c000b */
[----:B01----:R-:W-:Y:S01]  /*d220*/  ENDCOLLECTIVE ;  /* 0x000000000000791b */ /* 0x003fe20003800000 */
.L_x_9317:
[----:B------:R-:W-:Y:S02]  /*d230*/  IMAD.MOV.U32 R13, RZ, RZ, R5 ;  /* 0x000000ffff0d7224 */ /* 0x000fe400078e0005 */
[----:B------:R-:W-:Y:S01]  /*d240*/  IMAD.MOV.U32 R12, RZ, RZ, 0x4 ;  /* 0x00000004ff0c7424 */ /* 0x000fe200078e00ff */
[----:B------:R-:W-:-:S13]  /*d250*/  @P2 LEA R8, P0, R20, R14, 0x1 ;  /* 0x0000000e14082211 */ /* 0x000fda00078008ff */
[----:B------:R-:W-:Y:S05]  /*d260*/  WARPSYNC.COLLECTIVE R15, `(.L_x_9318) ;  /* 0x000000000f087348 */ /* 0x000fea0003c00000 */
[----:B------:R0:W1:Y:S02]  /*d270*/  SHFL.IDX P6, R14, R13, R12, R11 ;  /* 0x0000000c0d0e7389 */ /* 0x00006400000c000b */
[----:B01----:R-:W-:Y:S01]  /*d280*/  ENDCOLLECTIVE ;  /* 0x000000000000791b */ /* 0x003fe20003800000 */
.L_x_9318:
[----:B------:R-:W-:Y:S01]  /*d290*/  @P2 MOV R2, R8 ;  /* 0x0000000800022202 */ /* 0x000fe20000000f00 */
[----:B------:R-:W-:-:S04]  /*d2a0*/  @P2 IMAD.X R7, RZ, RZ, R7, P0 ;  /* 0x000000ffff072224 */ /* 0x000fc800000e0607 */
        /* <DEDUP_REMOVED lines=11> */
.L_x_9319:
        /* <DEDUP_REMOVED lines=15> */
.L_x_9320:
[----:B------:R-:W-:Y:S02]  /*d450*/  IMAD.MOV.U32 R13, RZ, RZ, R0 ;  /* 0x000000ffff0d7224 */ /* 0x000fe400078e0000 */
[----:B------:R-:W-:-:S07]  /*d460*/  IMAD.MOV.U32 R5, RZ, RZ, R14 ;  /* 0x000000ffff057224 */ /* 0x000fce00078e000e */
[----:B------:R-:W-:Y:S05]  /*d470*/  WARPSYNC.COLLECTIVE R15, `(.L_x_9321) ;  /* 0x000000000f087348 */ /* 0x000fea0003c00000 */
[----:B------:R0:W1:Y:S02]  /*d480*/  SHFL.IDX P6, R14, R13, R12, R11 ;  /* 0x0000000c0d0e7389 */ /* 0x00006400000c000b */
[----:B01----:R-:W-:Y:S01]  /*d490*/  ENDCOLLECTIVE ;  /* 0x000000000000791b */ /* 0x003fe20003800000 */
.L_x_9321:
[----:B------:R-:W-:Y:S05]  /*d4a0*/  BRA `(.L_x_9322) ;  /* 0xffffffc000947947 */ /* 0x000fea000383ffff */
.L_x_9264:
[----:B------:R-:W-:Y:S01]  /*d4b0*/  IMAD.MOV.U32 R13, RZ, RZ, R5 ;  /* 0x000000ffff0d7224 */ /* 0x000fe200078e0005 */
[----:B------:R-:W-:Y:S01]  /*d4c0*/  MOV R12, RZ ;  /* 0x000000ff000c7202 */ /* 0x000fe20000000f00 */
[----:B------:R-:W-:Y:S01]  /*d4d0*/  IMAD.MOV.U32 R11, RZ, RZ, 0x181f ;  /* 0x0000181fff0b7424 */ /* 0x000fe200078e00ff */
[----:B------:R-:W0:Y:S01]  /*d4e0*/  S2R R20, SR_TID.X ;  /* 0x0000000000147919 */ /* 0x000e220000002100 */
[----:B------:R-:W-:Y:S01]  /*d4f0*/  IMAD.MOV.U32 R15, RZ, RZ, -0x1 ;  /* 0xffffffffff0f7424 */ /* 0x000fe200078e00ff */
[----:B------:R-:W-:Y:S01]  /*d500*/  LEA R8, R27, UR37, 0x1 ;  /* 0x000000251b087c11 */ /* 0x000fe2000f8e08ff */
[----:B------:R-:W-:Y:S01]  /*d510*/  IMAD.IADD R0, R36, 0x1, R0 ;  /* 0x0000000124007824 */ /* 0x000fe200078e0200 */
[----:B------:R-:W-:-:S07]  /*d520*/  LOP3.LUT R16, R16, 0xfffff7ff, RZ, 0xc0, !PT ;  /* 0xfffff7ff10107812 */ /* 0x000fce00078ec0ff */
[----:B01----:R-:W-:Y:S05]  /*d530*/  WARPSYNC.COLLECTIVE R15, `(.L_x_9323) ;  /* 0x000000000f087348 */ /* 0x003fea0003c00000 */
[----:B------:R2:W3:Y:S02]  /*d540*/  SHFL.IDX P6, R14, R13, R12, R11 ;  /* 0x0000000c0d0e7389 */ /* 0x0004e400000c000b */
[----:B0123--:R-:W-:Y:S01]  /*d550*/  ENDCOLLECTIVE ;  /* 0x000000000000791b */ /* 0x00ffe20003800000 */
.L_x_9323:
[C---:B------:R-:W-:Y:S01]  /*d560*/  VIADD R6, R0.reuse, 0x10 ;  /* 0x0000001000067836 */ /* 0x040fe20000000000 */
        /* <DEDUP_REMOVED lines=8> */
.L_x_9324:
[----:B------:R-:W-:-:S05]  /*d5f0*/  IMAD.SHL.U32 R20, R20, 0x8, RZ ;  /* 0x0000000814147824 */ /* 0x000fca00078e00ff */
[----:B------:R-:W-:Y:S01]  /*d600*/  LOP3.LUT R20, R20, 0x38, RZ, 0xc0, !PT ;  /* 0x0000003814147812 */ /* 0x000fe200078ec0ff */
[----:B------:R-:W-:-:S03]  /*d610*/  IMAD.MOV.U32 R13, RZ, RZ, R5 ;  /* 0x000000ffff0d7224 */ /* 0x000fc600078e0005 */
[----:B------:R-:W-:-:S05]  /*d620*/  @!P2 LEA R12, P0, R20, R14, 0x1 ;  /* 0x0000000e140ca211 */ /* 0x000fca00078008ff */
[----:B------:R-:W-:Y:S02]  /*d630*/  @!P2 IMAD.MOV.U32 R2, RZ, RZ, R12 ;  /* 0x000000ffff02a224 */ /* 0x000fe400078e000c */
[----:B------:R-:W-:Y:S02]  /*d640*/  IMAD.MOV.U32 R12, RZ, RZ, 0x1 ;  /* 0x00000001ff0c7424 */ /* 0x000fe400078e00ff */
[----:B------:R-:W-:-:S07]  /*d650*/  @!P2 IMAD.X R3, RZ, RZ, R3, P0 ;  /* 0x000000ffff03a224 */ /* 0x000fce00000e0603 */
[----:B------:R-:W-:Y:S05]  /*d660*/  WARPSYNC.COLLECTIVE R15, `(.L_x_9325) ;  /* 0x000000000f087348 */ /* 0x000fea0003c00000 */
[----:B------:R0:W1:Y:S02]  /*d670*/  SHFL.IDX P6, R14, R13, R12, R11 ;  /* 0x0000000c0d0e7389 */ /* 0x00006400000c000b */
[----:B01----:R-:W-:Y:S01]  /*d680*/  ENDCOLLECTIVE ;  /* 0x000000000000791b */ /* 0x003fe20003800000 */
.L_x_9325:
[----:B------:R-:W-:Y:S01]  /*d690*/  @!PT LDS RZ, [RZ] ;  /* 0x00000000fffff984 */ /* 0x000fe20000000800 */
[----:B------:R-:W-:Y:S01]  /*d6a0*/  @!PT LDS RZ, [RZ] ;  /* 0x00000000fffff984 */ /* 0x000fe20000000800 */
[----:B------:R-:W-:Y:S01]  /*d6b0*/  @!PT LDS RZ, [RZ] ;  /* 0x00000000fffff984 */ /* 0x000fe20000000800 */
[----:B------:R0:W-:Y:S01]  /*d6c0*/  @!P2 LDGSTS.E.BYPASS.LTC128B.128 [R8+0x18400], desc[UR48][R2.64], !P1 ;  /* 0x184000000208afae */ /* 0x0001e2000c901d70 */
[----:B------:R-:W-:Y:S01]  /*d6d0*/  ISETP.GE.AND P2, PT, R6, UR38, PT ;  /* 0x0000002606007c0c */ /* 0x000fe2000bf46270 */
[----:B------:R-:W-:Y:S02]  /*d6e0*/  VIADD R6, R0, 0x20 ;  /* 0x0000002000067836 */ /* 0x000fe40000000000 */
[----:B------:R-:W-:-:S10]  /*d6f0*/  IMAD.MOV.U32 R13, RZ, RZ, R4 ;  /* 0x000000ffff0d7224 */ /* 0x000fd400078e0004 */
[----:B------:R-:W-:-:S04]  /*d700*/  @P2 LOP3.LUT R16, R16, 0x400, RZ, 0xfc, !PT ;  /* 0x0000040010102812 */ /* 0x000fc800078efcff */
[----:B------:R-:W-:Y:S01]  /*d710*/  LOP3.LUT R16, R16, 0xfffffdff, RZ, 0xc0, !PT ;  /* 0xfffffdff10107812 */ /* 0x000fe200078ec0ff */
[----:B0-----:R-:W-:-:S07]  /*d720*/  IMAD.MOV.U32 R2, RZ, RZ, R14 ;  /* 0x000000ffff027224 */ /* 0x001fce00078e000e */
[----:B------:R-:W-:Y:S05]  /*d730*/  WARPSYNC.COLLECTIVE R15, `(.L_x_9326) ;  /* 0x000000000f087348 */ /* 0x000fea0003c00000 */
[----:B------:R0:W1:Y:S02]  /*d740*/  SHFL.IDX P6, R14, R13, R12, R11 ;  /* 0x0000000c0d0e7389 */ /* 0x00006400000c000b */
[----:B01----:R-:W-:Y:S01]  /*d750*/  ENDCOLLECTIVE ;  /* 0x000000000000791b */ /* 0x003fe20003800000 */
.L_x_9326:
[----:B------:R-:W-:Y:S02]  /*d760*/  IMAD.MOV.U32 R13, RZ, RZ, R5 ;  /* 0x000000ffff0d7224 */ /* 0x000fe400078e0005 */
[----:B------:R-:W-:Y:S02]  /*d770*/  IMAD.MOV.U32 R12, RZ, RZ, 0x2 ;  /* 0x00000002ff0c7424 */ /* 0x000fe400078e00ff */
[----:B------:R-:W-:-:S05]  /*d780*/  IMAD.MOV.U32 R10, RZ, RZ, R14 ;  /* 0x000000ffff0a7224 */ /* 0x000fca00078e000e */
[----:B------:R-:W-:-:S04]  /*d790*/  @!P2 LEA R10, P0, R20, R10, 0x1 ;  /* 0x0000000a140aa211 */ /* 0x000fc800078008ff */
[----:B------:R-:W-:Y:S01]  /*d7a0*/  @!P2 IADD3.X R11, RZ, R2, RZ, P0, !PT ;  /* 0x00000002ff0ba210 */ /* 0x000fe200007fe4ff */
[----:B------:R-:W-:Y:S01]  /*d7b0*/  @!P2 IMAD.MOV.U32 R2, RZ, RZ, R10 ;  /* 0x000000ffff02a224 */ /* 0x000fe200078e000a */
[----:B------:R-:W-:-:S03]  /*d7c0*/  LEA R10, R27, UR37, 0x1 ;  /* 0x000000251b0a7c11 */ /* 0x000fc6000f8e08ff */
[----:B------:R-:W-:Y:S02]  /*d7d0*/  @!P2 IMAD.MOV.U32 R3, RZ, RZ, R11 ;  /* 0x000000ffff03a224 */ /* 0x000fe400078e000b */
[----:B------:R-:W-:-:S03]  /*d7e0*/  IMAD.MOV.U32 R11, RZ, RZ, 0x181f ;  /* 0x0000181fff0b7424 */ /* 0x000fc600078e00ff */
[----:B------:R-:W-:Y:S01]  /*d7f0*/  @!PT LDS RZ, [RZ] ;  /* 0x00000000fffff984 */ /* 0x000fe20000000800 */
[----:B------:R-:W-:Y:S01]  /*d800*/  @!PT LDS RZ, [RZ] ;  /* 0x00000000fffff984 */ /* 0x000fe20000000800 */
[----:B------:R-:W-:Y:S01]  /*d810*/  @!PT LDS RZ, [RZ] ;  /* 0x00000000fffff984 */ /* 0x000fe20000000800 */
[----:B------:R0:W-:Y:S01]  /*d820*/  @!P2 LDGSTS.E.BYPASS.LTC128B.128 [R10+0x18c00], desc[UR48][R2.64], !P1 ;  /* 0x18c00000020aafae */ /* 0x0001e2000c901d70 */
[----:B------:R-:W-:Y:S01]  /*d830*/  ISETP.GE.AND P2, PT, R6, UR38, PT ;  /* 0x0000002606007c0c */ /* 0x000fe2000bf46270 */
[----:B------:R-:W-:-:S12]  /*d840*/  VIADD R6, R0, 0x30 ;  /* 0x0000003000067836 */ /* 0x000fd80000000000 */
[----:B0-----:R-:W-:Y:S05]  /*d850*/  WARPSYNC.COLLECTIVE R15, `(.L_x_9327) ;  /* 0x000000000f087348 */ /* 0x001fea0003c00000 */
[----:B------:R1:W2:Y:S02]  /*d860*/  SHFL.IDX P6, R14, R13, R12, R11 ;  /* 0x0000000c0d0e7389 */ /* 0x0002a400000c000b */
[----:B012---:R-:W-:Y:S01]  /*d870*/  ENDCOLLECTIVE ;  /* 0x000000000000791b */ /* 0x007fe20003800000 */
.L_x_9327:
[----:B------:R-:W-:Y:S01]  /*d880*/  @P2 LOP3.LUT R16, R16, 0x200, RZ, 0xfc, !PT ;  /* 0x0000020010102812 */ /* 0x000fe200078efcff */
[----:B------:R-:W-:-:S03]  /*d890*/  IMAD.MOV.U32 R13, RZ, RZ, R4 ;  /* 0x000000ffff0d7224 */ /* 0x000fc600078e0004 */
[----:B------:R-:W-:Y:S01]  /*d8a0*/  LOP3.LUT R16, R16, 0xfffffeff, RZ, 0xc0, !PT ;  /* 0xfffffeff10107812 */ /* 0x000fe200078ec0ff */
[----:B------:R-:W-:-:S07]  /*d8b0*/  IMAD.MOV.U32 R8, RZ, RZ, R14 ;  /* 0x000000ffff087224 */ /* 0x000fce00078e000e */
[----:B------:R-:W-:Y:S05]  /*d8c0*/  WARPSYNC.COLLECTIVE R15, `(.L_x_9328) ;  /* 0x000000000f087348 */ /* 0x000fea0003c00000 */
[----:B------:R0:W1:Y:S02]  /*d8d0*/  SHFL.IDX P6, R14, R13, R12, R11 ;  /* 0x0000000c0d0e7389 */ /* 0x00006400000c000b */
[----:B01----:R-:W-:Y:S01]  /*d8e0*/  ENDCOLLECTIVE ;  /* 0x000000000000791b */ /* 0x003fe20003800000 */
.L_x_9328:
[----:B------:R-:W-:Y:S01]  /*d8f0*/  IMAD.MOV.U32 R13, RZ, RZ, R5 ;  /* 0x000000ffff0d7224 */ /* 0x000fe200078e0005 */
[----:B------:R-:W-:Y:S01]  /*d900*/  MOV R12, 0x3 ;  /* 0x00000003000c7802 */ /* 0x000fe20000000f00 */
[----:B------:R-:W-:-:S07]  /*d910*/  IMAD.MOV.U32 R9, RZ, RZ, R14 ;  /* 0x000000ffff097224 */ /* 0x000fce00078e000e */
[----:B------:R-:W-:Y:S05]  /*d920*/  WARPSYNC.COLLECTIVE R15, `(.L_x_9329) ;  /* 0x000000000f087348 */ /* 0x000fea0003c00000 */
[----:B------:R0:W1:Y:S02]  /*d930*/  SHFL.IDX P6, R14, R13, R12, R11 ;  /* 0x0000000c0d0e7389 */ /* 0x00006400000c000b */
[----:B01----:R-:W-:Y:S01]  /*d940*/  ENDCOLLECTIVE ;  /* 0x000000000000791b */ /* 0x003fe20003800000 */
.L_x_9329:
[----:B------:R-:W-:-:S05]  /*d950*/  @!P2 LEA R9, P0, R20, R9, 0x1 ;  /* 0x000000091409a211 */ /* 0x000fca00078008ff */
[----:B------:R-:W-:Y:S02]  /*d960*/  @!P2 IMAD.X R8, RZ, RZ, R8, P0 ;  /* 0x000000ffff08a224 */ /* 0x000fe400000e0608 */
[----:B------:R-:W-:Y:S02]  /*d970*/  @!P2 IMAD.MOV.U32 R2, RZ, RZ, R9 ;  /* 0x000000ffff02a224 */ /* 0x000fe400078e0009 */
[----:B------:R-:W-:Y:S02]  /*d980*/  @!P2 IMAD.MOV.U32 R3, RZ, RZ, R8 ;  /* 0x000000ffff03a224 */ /* 0x000fe400078e0008 */
[----:B------:R-:W0:Y:S01]  /*d990*/  S2R R8, SR_TID.X ;  /* 0x0000000000087919 */ /* 0x000e220000002100 */
[----:B------:R-:W-:Y:S02]  /*d9a0*/  IMAD.MOV.U32 R13, RZ, RZ, R4 ;  /* 0x000000ffff0d7224 */ /* 0x000fe400078e0004 */
[----:B------:R-:W-:Y:S01]  /*d9b0*/  @!PT LDS RZ, [RZ] ;  /* 0x00000000fffff984 */ /* 0x000fe20000000800 */
[----:B------:R-:W-:Y:S01]  /*d9c0*/  @!PT LDS RZ, [RZ] ;  /* 0x00000000fffff984 */ /* 0x000fe20000000800 */
[----:B------:R-:W-:Y:S01]  /*d9d0*/  @!PT LDS RZ, [RZ] ;  /* 0x00000000fffff984 */ /* 0x000fe20000000800 */
[----:B------:R1:W-:Y:S01]  /*d9e0*/  @!P2 LDGSTS.E.BYPASS.LTC128B.128 [R10+0x19400], desc[UR48][R2.64], !P1 ;  /* 0x19400000020aafae */ /* 0x0003e2000c901d70 */
[----:B------:R-:W-:Y:S01]  /*d9f0*/  ISETP.GE.AND P2, PT, R6, UR38, PT ;  /* 0x0000002606007c0c */ /* 0x000fe2000bf46270 */
[----:B------:R-:W-:-:S12]  /*da00*/  IMAD.MOV.U32 R6, RZ, RZ, R14 ;  /* 0x000000ffff067224 */ /* 0x000fd800078e000e */
[----:B01----:R-:W-:Y:S05]  /*da10*/  WARPSYNC.COLLECTIVE R15, `(.L_x_9330) ;  /* 0x000000000f087348 */ /* 0x003fea0003c00000 */
[----:B------:R2:W3:Y:S02]  /*da20*/  SHFL.IDX P6, R14, R13, R12, R11 ;  /* 0x0000000c0d0e7389 */ /* 0x0004e400000c000b */
[----:B0123--:R-:W-:Y:S01]  /*da30*/  ENDCOLLECTIVE ;  /* 0x000000000000791b */ /* 0x00ffe20003800000 */
.L_x_9330:
[----:B------:R-:W-:-:S04]  /*da40*/  @P2 LOP3.LUT R16, R16, 0x100, RZ, 0xfc, !PT ;  /* 0x0000010010102812 */ /* 0x000fc800078efcff */
[----:B------:R-:W-:Y:S01]  /*da50*/  LOP3.LUT R16, R16, 0xffffff7f, RZ, 0xc0, !PT ;  /* 0xffffff7f10107812 */ /* 0x000fe200078ec0ff */
        /* <DEDUP_REMOVED lines=8> */
.L_x_9331:
        /* <DEDUP_REMOVED lines=9> */
[----:B------:R0:W-:Y:S04]  /*db70*/  @!P2 LDGSTS.E.BYPASS.LTC128B.128 [R10+0x19c00], desc[UR48][R2.64], !P1 ;  /* 0x19c00000020aafae */ /* 0x0001e8000c901d70 */
[----:B------:R-:W-:Y:S01]  /*db80*/  ISETP.GE.AND P2, PT, R6, UR38, PT ;  /* 0x0000002606007c0c */ /* 0x000fe2000bf46270 */
[----:B------:R-:W-:-:S02]  /*db90*/  VIADD R6, R0, 0x50 ;  /* 0x0000005000067836 */ /* 0x000fc40000000000 */
[----:B0-----:R-:W-:-:S10]  /*dba0*/  IMAD.MOV.U32 R2, RZ, RZ, R14 ;  /* 0x000000ffff027224 */ /* 0x001fd400078e000e */
[----:B------:R-:W-:Y:S05]  /*dbb0*/  WARPSYNC.COLLECTIVE R15, `(.L_x_9332) ;  /* 0x000000000f087348 */ /* 0x000fea0003c00000 */
[----:B------:R0:W1:Y:S02]  /*dbc0*/  SHFL.IDX P6, R14, R13, R12, R11 ;  /* 0x0000000c0d0e7389 */ /* 0x00006400000c000b */
[----:B01----:R-:W-:Y:S01]  /*dbd0*/  ENDCOLLECTIVE ;  /* 0x000000000000791b */ /* 0x003fe20003800000 */
.L_x_9332:
[----:B------:R-:W-:-:S04]  /*dbe0*/  @P2 LOP3.LUT R16, R16, 0x80, RZ, 0xfc, !PT ;  /* 0x0000008010102812 */ /* 0x000fc800078efcff */
[----:B------:R-:W-:Y:S01]  /*dbf0*/  LOP3.LUT R16, R16, 0xffffffbf, RZ, 0xc0, !PT ;  /* 0xffffffbf10107812 */ /* 0x000fe200078ec0ff */
[----:B------:R-:W-:Y:S01]  /*dc00*/  IMAD.MOV.U32 R12, RZ, RZ, 0x5 ;  /* 0x00000005ff0c7424 */ /* 0x000fe200078e00ff */
        /* <DEDUP_REMOVED lines=8> */
[----:B------:R0:W-:Y:S01]  /*dc90*/  @!P2 LDGSTS.E.BYPASS.LTC128B.128 [R10+0x1a400], desc[UR48][R2.64], !P1 ;  /* 0x1a400000020aafae */ /* 0x0001e2000c901d70 */
[----:B------:R-:W-:-:S13]  /*dca0*/  ISETP.GE.AND P2, PT, R6, UR38, PT ;  /* 0x0000002606007c0c */ /* 0x000fda000bf46270 */
[----:B0-----:R-:W-:Y:S05]  /*dcb0*/  WARPSYNC.COLLECTIVE R15, `(.L_x_9333) ;  /* 0x000000000f087348 */ /* 0x001fea0003c00000 */
[----:B------:R1:W2:Y:S02]  /*dcc0*/  SHFL.IDX P6, R14, R13, R12, R11 ;  /* 0x0000000c0d0e7389 */ /* 0x0002a400000c000b */
[----:B012---:R-:W-:Y:S01]  /*dcd0*/  ENDCOLLECTIVE ;  /* 0x000000000000791b */ /* 0x007fe20003800000 */
.L_x_9333:
[----:B------:R-:W-:Y:S01]  /*dce0*/  @P2 LOP3.LUT R16, R16, 0x40, RZ, 0xfc, !PT ;  /* 0x0000004010102812 */ /* 0x000fe200078efcff */
[----:B------:R-:W-:-:S03]  /*dcf0*/  IMAD.MOV.U32 R13, RZ, RZ, R4 ;  /* 0x000000ffff0d7224 */ /* 0x000fc600078e0004 */
[----:B------:R-:W-:Y:S01]  /*dd00*/  LOP3.LUT R16, R16, 0xffffffdf, RZ, 0xc0, !PT ;  /* 0xffffffdf10107812 */ /* 0x000fe200078ec0ff */
[----:B------:R-:W-:-:S07]  /*dd10*/  IMAD.MOV.U32 R2, RZ, RZ, R14 ;  /* 0x000000ffff027224 */ /* 0x000fce00078e000e */
[----:B------:R-:W-:Y:S05]  /*dd20*/  WARPSYNC.COLLECTIVE R15, `(.L_x_9334) ;  /* 0x000000000f087348 */ /* 0x000fea0003c00000 */
[----:B------:R0:W1:Y:S02]  /*dd30*/  SHFL.IDX P6, R14, R13, R12, R11 ;  /* 0x0000000c0d0e7389 */ /* 0x00006400000c000b */
[----:B01----:R-:W-:Y:S01]  /*dd40*/  ENDCOLLECTIVE ;  /* 0x000000000000791b */ /* 0x003fe20003800000 */
.L_x_9334:
[----:B------:R-:W-:Y:S02]  /*dd50*/  IMAD.MOV.U32 R13, RZ, RZ, R5 ;  /* 0x000000ffff0d7224 */ /* 0x000fe400078e0005 */
[----:B------:R-:W-:Y:S02]  /*dd60*/  IMAD.MOV.U32 R12, RZ, RZ, 0x6 ;  /* 0x00000006ff0c7424 */ /* 0x000fe400078e00ff */
[----:B------:R-:W-:-:S07]  /*dd70*/  IMAD.MOV.U32 R21, RZ, RZ, R14 ;  /* 0x000000ffff157224 */ /* 0x000fce00078e000e */
[----:B------:R-:W-:Y:S05]  /*dd80*/  WARPSYNC.COLLECTIVE R15, `(.L_x_9335) ;  /* 0x000000000f087348 */ /* 0x000fea0003c00000 */
[----:B------:R0:W1:Y:S02]  /*dd90*/  SHFL.IDX P6, R14, R13, R12, R11 ;  /* 0x0000000c0d0e7389 */ /* 0x00006400000c000b */
[----:B01----:R-:W-:Y:S01]  /*dda0*/  ENDCOLLECTIVE ;  /* 0x000000000000791b */ /* 0x003fe20003800000 */
.L_x_9335:
        /* <DEDUP_REMOVED lines=8> */
[----:B------:R0:W-:Y:S02]  /*de30*/  @!P2 LDGSTS.E.BYPASS.LTC128B.128 [R10+0x1ac00], desc[UR48][R2.64], !P1 ;  /* 0x1ac00000020aafae */ /* 0x0001e4000c901d70 */
[----:B0-----:R-:W-:Y:S01]  /*de40*/  IMAD.MOV.U32 R2, RZ, RZ, R14 ;  /* 0x000000ffff027224 */ /* 0x001fe200078e000e */
[----:B------:R-:W-:-:S07]  /*de50*/  IADD3 R3, R0, 0x60, RZ ;  /* 0x0000006000037810 */ /* 0x000fce0007ffe0ff */
[----:B------:R-:W-:Y:S05]  /*de60*/  WARPSYNC.COLLECTIVE R15, `(.L_x_9336) ;  /* 0x000000000f087348 */ /* 0x000fea0003c00000 */
[----:B------:R0:W1:Y:S02]  /*de70*/  SHFL.IDX P6, R14, R13, R12, R11 ;  /* 0x0000000c0d0e7389 */ /* 0x00006400000c000b */
[----:B01----:R-:W-:Y:S01]  /*de80*/  ENDCOLLECTIVE ;  /* 0x000000000000791b */ /* 0x003fe20003800000 */
.L_x_9336:
[----:B------:R-:W-:Y:S01]  /*de90*/  ISETP.GE.AND P2, PT, R3, UR38, PT ;  /* 0x0000002603007c0c */ /* 0x000fe2000bf46270 */
[----:B------:R-:W-:Y:S02]  /*dea0*/  IMAD.MOV.U32 R13, RZ, RZ, R5 ;  /* 0x000000ffff0d7224 */ /* 0x000fe400078e0005 */
[----:B------:R-:W-:-:S10]  /*deb0*/  IMAD.MOV.U32 R12, RZ, RZ, 0x7 ;  /* 0x00000007ff0c7424 */ /* 0x000fd400078e00ff */
[----:B------:R-:W-:Y:S01]  /*dec0*/  @P2 LOP3.LUT R16, R16, 0x20, RZ, 0xfc, !PT ;  /* 0x0000002010102812 */ /* 0x000fe200078efcff */
[----:B------:R-:W-:-:S05]  /*ded0*/  IMAD.MOV.U32 R15, RZ, RZ, R14 ;  /* 0x000000ffff0f7224 */ /* 0x000fca00078e000e */
[----:B------:R-:W-:-:S05]  /*dee0*/  @!P2 LEA R6, P0, R8, R15, 0x1 ;  /* 0x0000000f0806a211 */ /* 0x000fca00078008ff */
[----:B------:R-:W-:Y:S02]  /*def0*/  @!P2 IMAD.X R15, RZ, RZ, R2, P0 ;  /* 0x000000ffff0fa224 */ /* 0x000fe400000e0602 */
[----:B------:R-:W-:Y:S02]  /*df00*/  @!P2 IMAD.MOV.U32 R2, RZ, RZ, R6 ;  /* 0x000000ffff02a224 */ /* 0x000fe400078e0006 */
[----:B------:R-:W-:Y:S02]  /*df10*/  @!P2 IMAD.MOV.U32 R3, RZ, RZ, R15 ;  /* 0x000000ffff03a224 */ /* 0x000fe400078e000f */
[----:B------:R-:W-:-:S03]  /*df20*/  IMAD.MOV.U32 R15, RZ, RZ, -0x1 ;  /* 0xffffffffff0f7424 */ /* 0x000fc600078e00ff */
[----:B------:R-:W-:Y:S01]  /*df30*/  @!PT LDS RZ, [RZ] ;  /* 0x00000000fffff984 */ /* 0x000fe20000000800 */
[----:B------:R-:W-:Y:S01]  /*df40*/  @!PT LDS RZ, [RZ] ;  /* 0x00000000fffff984 */ /* 0x000fe20000000800 */
[----:B------:R-:W-:Y:S01]  /*df50*/  @!PT LDS RZ, [RZ] ;  /* 0x00000000fffff984 */ /* 0x000fe20000000800 */
[----:B------:R0:W-:Y:S04]  /*df60*/  @!P2 LDGSTS.E.BYPASS.LTC128B.128 [R10+0x1b400], desc[UR48][R2.64], !P1 ;  /* 0x1b400000020aafae */ /* 0x0001e8000c901d70 */
[----:B0-----:R-:W-:Y:S05]  /*df70*/  WARPSYNC.COLLECTIVE R15, `(.L_x_9337) ;  /* 0x000000000f087348 */ /* 0x001fea0003c00000 */
[----:B------:R1:W2:Y:S02]  /*df80*/  SHFL.IDX P6, R14, R13, R12, R11 ;  /* 0x0000000c0d0e7389 */ /* 0x0002a400000c000b */
[----:B012---:R-:W-:Y:S01]  /*df90*/  ENDCOLLECTIVE ;  /* 0x000000000000791b */ /* 0x007fe20003800000 */
.L_x_9337:
[----:B------:R-:W-:Y:S02]  /*dfa0*/  IMAD.MOV.U32 R13, RZ, RZ, R4 ;  /* 0x000000ffff0d7224 */ /* 0x000fe400078e0004 */
[----:B------:R-:W-:-:S07]  /*dfb0*/  IMAD.MOV.U32 R5, RZ, RZ, R14 ;  /* 0x000000ffff057224 */ /* 0x000fce00078e000e */
[----:B------:R-:W-:Y:S05]  /*dfc0*/  WARPSYNC.COLLECTIVE R15, `(.L_x_9338) ;  /* 0x000000000f087348 */ /* 0x000fea0003c00000 */
[----:B------:R0:W1:Y:S02]  /*dfd0*/  SHFL.IDX P6, R14, R13, R12, R11 ;  /* 0x0000000c0d0e7389 */ /* 0x00006400000c000b */
[----:B01----:R-:W-:Y:S01]  /*dfe0*/  ENDCOLLECTIVE ;  /* 0x000000000000791b */ /* 0x003fe20003800000 */
.L_x_9338:
[----:B------:R-:W-:Y:S05]  /*dff0*/  BRA `(.L_x_9339) ;  /* 0xffffffc000887947 */ /* 0x000fea000383ffff */
.L_x_9266:
        /* <DEDUP_REMOVED lines=8> */
.L_x_9341:
[----:B------:R-:W-:Y:S05]  /*e080*/  BSYNC B0 ;  /* 0x0000000000007941 */ /* 0x000fea0003800000 */
.L_x_9340:
[----:B------:R-:W-:Y:S01]  /*e090*/  IMAD.MOV.U32 R13, RZ, RZ, R0 ;  /* 0x000000ffff0d7224 */ /* 0x000fe200078e0000 */
[----:B------:R-:W-:Y:S01]  /*e0a0*/  MOV R12, RZ ;  /* 0x000000ff000c7202 */ /* 0x000fe20000000f00 */
[----:B------:R-:W-:Y:S01]  /*e0b0*/  IMAD.MOV.U32 R11, RZ, RZ, 0x181f ;  /* 0x0000181fff0b7424 */ /* 0x000fe200078e00ff */
[----:B------:R-:W-:Y:S01]  /*e0c0*/  LOP3.LUT P2, RZ, R16, 0x800, RZ, 0xc0, !PT ;  /* 0x0000080010ff7812 */ /* 0x000fe2000784c0ff */
[----:B------:R-:W-:Y:S02]  /*e0d0*/  IMAD.MOV.U32 R15, RZ, RZ, -0x1 ;  /* 0xffffffffff0f7424 */ /* 0x000fe400078e00ff */
[----:B------:R-:W-:-:S10]  /*e0e0*/  IMAD.MOV.U32 R2, RZ, RZ, R14 ;  /* 0x000000ffff027224 */ /* 0x000fd400078e000e */
[----:B------:R-:W-:Y:S05]  /*e0f0*/  WARPSYNC.COLLECTIVE R15, `(.L_x_9342) ;  /* 0x000000000f087348 */ /* 0x000fea0003c00000 */
[----:B------:R0:W1:Y:S02]  /*e100*/  SHFL.IDX P6, R14, R13, R12, R11 ;  /* 0x0000000c0d0e7389 */ /* 0x00006400000c000b */
[----:B01----:R-:W-:Y:S01]  /*e110*/  ENDCOLLECTIVE ;  /* 0x000000000000791b */ /* 0x003fe20003800000 */
.L_x_9342:
        /* <DEDUP_REMOVED lines=8> */
.L_x_9343:
[----:B------:R-:W-:Y:S01]  /*e1a0*/  @!PT LDS RZ, [RZ] ;  /* 0x00000000fffff984 */ /* 0x000fe20000000800 */
[----:B------:R-:W-:Y:S01]  /*e1b0*/  @!PT LDS RZ, [RZ] ;  /* 0x00000000fffff984 */ /* 0x000fe20000000800 */
[----:B------:R-:W-:Y:S01]  /*e1c0*/  @!PT LDS RZ, [RZ] ;  /* 0x00000000fffff984 */ /* 0x000fe20000000800 */
[----:B------:R0:W-:Y:S04]  /*e1d0*/  @!P2 LDGSTS.E.BYPASS.LTC128B.128 [R20+0x22400], desc[UR48][R2.64], !P5 ;  /* 0x224000000214afae */ /* 0x0001e8000e901d70 */
[----:B------:R0:W-:Y:S04]  /*e1e0*/  @!P2 LDGSTS.E.BYPASS.LTC128B.128 [R20+0x26400], desc[UR48][R2.64+0x80], !P4 ;  /* 0x264000800214afae */ /* 0x0001e8000e101d70 */
[----:B------:R0:W-:Y:S01]  /*e1f0*/  @!P2 LDGSTS.E.BYPASS.LTC128B.128 [R20+0x2a400], desc[UR48][R2.64+0x100], !P3 ;  /* 0x2a4001000214afae */ /* 0x0001e2000d901d70 */
[----:B------:R-:W-:-:S03]  /*e200*/  IMAD.MOV.U32 R13, RZ, RZ, R0 ;  /* 0x000000ffff0d7224 */ /* 0x000fc600078e0000 */
[----:B------:R0:W-:Y:S01]  /*e210*/  @!P2 LDGSTS.E.BYPASS.LTC128B.128 [R20+0x2e400], desc[UR48][R2.64+0x180], !P1 ;  /* 0x2e4001800214afae */ /* 0x0001e2000c901d70 */
[----:B------:R-:W-:Y:S01]  /*e220*/  LOP3.LUT P2, RZ, R16, 0x200, RZ, 0xc0, !PT ;  /* 0x0000020010ff7812 */ /* 0x000fe2000784c0ff */
[----:B------:R-:W-:-:S12]  /*e230*/  IMAD.MOV.U32 R5, RZ, RZ, R14 ;  /* 0x000000ffff057224 */ /* 0x000fd800078e000e */
[----:B0-----:R-:W-:Y:S05]  /*e240*/  WARPSYNC.COLLECTIVE R15, `(.L_x_9344) ;  /* 0x000000000f087348 */ /* 0x001fea0003c00000 */
[----:B------:R1:W2:Y:S02]  /*e250*/  SHFL.IDX P6, R14, R13, R12, R11 ;  /* 0x0000000c0d0e7389 */ /* 0x0002a400000c000b */
[----:B012---:R-:W-:Y:S01]  /*e260*/  ENDCOLLECTIVE ;  /* 0x000000000000791b */ /* 0x007fe20003800000 */
.L_x_9344:
[----:B------:R-:W-:Y:S02]  /*e270*/  IMAD.MOV.U32 R13, RZ, RZ, R4 ;  /* 0x000000ffff0d7224 */ /* 0x000fe400078e0004 */
[----:B------:R-:W-:Y:S01]  /*e280*/  IMAD.MOV.U32 R12, RZ, RZ, 0x2 ;  /* 0x00000002ff0c7424 */ /* 0x000fe200078e00ff */
[----:B------:R-:W-:-:S13]  /*e290*/  LOP3.LUT P6, RZ, R16, 0x400, RZ, 0xc0, !PT ;  /* 0x0000040010ff7812 */ /* 0x000fda00078cc0ff */
[----:B------:R-:W-:-:S05]  /*e2a0*/  @!P6 LEA R14, P0, R21, R14, 0x1 ;  /* 0x0000000e150ee211 */ /* 0x000fca00078008ff */
[----:B------:R-:W-:Y:S02]  /*e2b0*/  @!P6 IMAD.X R5, RZ, RZ, R5, P0 ;  /* 0x000000ffff05e224 */ /* 0x000fe400000e0605 */
[----:B------:R-:W-:Y:S02]  /*e2c0*/  @!P6 IMAD.MOV.U32 R2, RZ, RZ, R14 ;  /* 0x000000ffff02e224 */ /* 0x000fe400078e000e */
[----:B------:R-:W-:-:S05]  /*e2d0*/  @!P6 IMAD.MOV.U32 R3, RZ, RZ, R5 ;  /* 0x000000ffff03e224 */ /* 0x000fca00078e0005 */
[----:B------:R-:W-:Y:S01]  /*e2e0*/  @!PT LDS RZ, [RZ] ;  /* 0x00000000fffff984 */ /* 0x000fe20000000800 */
[----:B------:R-:W-:Y:S01]  /*e2f0*/  @!PT LDS RZ, [RZ] ;  /* 0x00000000fffff984 */ /* 0x000fe20000000800 */
[----:B------:R-:W-:Y:S01]  /*e300*/  @!PT LDS RZ, [RZ] ;  /* 0x00000000fffff984 */ /* 0x000fe20000000800 */
[----:B------:R0:W-:Y:S04]  /*e310*/  @!P6 LDGSTS.E.BYPASS.LTC128B.128 [R20+0x22c00], desc[UR48][R2.64], !P5 ;  /* 0x22c000000214efae */ /* 0x0001e8000e901d70 */
[----:B------:R0:W-:Y:S04]  /*e320*/  @!P6 LDGSTS.E.BYPASS.LTC128B.128 [R20+0x26c00], desc[UR48][R2.64+0x80], !P4 ;  /* 0x26c000800214efae */ /* 0x0001e8000e101d70 */
[----:B------:R0:W-:Y:S04]  /*e330*/  @!P6 LDGSTS.E.BYPASS.LTC128B.128 [R20+0x2ac00], desc[UR48][R2.64+0x100], !P3 ;  /* 0x2ac001000214efae */ /* 0x0001e8000d901d70 */
[----:B------:R0:W-:Y:S02]  /*e340*/  @!P6 LDGSTS.E.BYPASS.LTC128B.128 [R20+0x2ec00], desc[UR48][R2.64+0x180], !P1 ;  /* 0x2ec001800214efae */ /* 0x0001e4000c901d70 */
[----:B0-----:R-:W-:Y:S05]  /*e350*/  WARPSYNC.COLLECTIVE R15, `(.L_x_9345) ;  /* 0x000000000f087348 */ /* 0x001fea0003c00000 */
[----:B------:R1:W2:Y:S02]  /*e360*/  SHFL.IDX P6, R14, R13, R12, R11 ;  /* 0x0000000c0d0e7389 */ /* 0x0002a400000c000b */
[----:B012---:R-:W-:Y:S01]  /*e370*/  ENDCOLLECTIVE ;  /* 0x000000000000791b */ /* 0x007fe20003800000 */
.L_x_9345:
[----:B------:R-:W-:Y:S01]  /*e380*/  MOV R13, R0 ;  /* 0x00000000000d7202 */ /* 0x000fe20000000f00 */
[----:B------:R-:W-:-:S07]  /*e390*/  IMAD.MOV.U32 R5, RZ, RZ, R14 ;  /* 0x000000ffff057224 */ /* 0x000fce00078e000e */
[----:B------:R-:W-:Y:S05]  /*e3a0*/  WARPSYNC.COLLECTIVE R15, `(.L_x_9346) ;  /* 0x000000000f087348 */ /* 0x000fea0003c00000 */
[----:B------:R0:W1:Y:S02]  /*e3b0*/  SHFL.IDX P6, R14, R13, R12, R11 ;  /* 0x0000000c0d0e7389 */ /* 0x00006400000c000b */
[----:B01----:R-:W-:Y:S01]  /*e3c0*/  ENDCOLLECTIVE ;  /* 0x000000000000791b */ /* 0x003fe20003800000 */
.L_x_9346:
[----:B------:R-:W-:Y:S02]  /*e3d0*/  IMAD.MOV.U32 R13, RZ, RZ, R4 ;  /* 0x000000ffff0d7224 */ /* 0x000fe400078e0004 */
[----:B------:R-:W-:Y:S01]  /*e3e0*/  IMAD.MOV.U32 R12, RZ, RZ, 0x3 ;  /* 0x00000003ff0c7424 */ /* 0x000fe200078e00ff */
[----:B------:R-:W-:-:S05]  /*e3f0*/  @!P2 LEA R14, P0, R21, R14, 0x1 ;  /* 0x0000000e150ea211 */ /* 0x000fca00078008ff */
[----:B------:R-:W-:-:S08]  /*e400*/  @!P2 IMAD.MOV.U32 R2, RZ, RZ, R14 ;  /* 0x000000ffff02a224 */ /* 0x000fd000078e000e */
[----:B------:R-:W-:Y:S05]  /*e410*/  WARPSYNC.COLLECTIVE R15, `(.L_x_9347) ;  /* 0x000000000f087348 */ /* 0x000fea0003c00000 */
[----:B------:R0:W1:Y:S02]  /*e420*/  SHFL.IDX P6, R14, R13, R12, R11 ;  /* 0x0000000c0d0e7389 */ /* 0x00006400000c000b */
[----:B01----:R-:W-:Y:S01]  /*e430*/  ENDCOLLECTIVE ;  /* 0x000000000000791b */ /* 0x003fe20003800000 */
.L_x_9347:
        /* <DEDUP_REMOVED lines=8> */
[----:B------:R0:W-:Y:S04]  /*e4c0*/  @!P2 LDGSTS.E.BYPASS.LTC128B.128 [R20+0x2b400], desc[UR48][R2.64+0x100], !P3 ;  /* 0x2b4001000214afae */ /* 0x0001e8000d901d70 */
[----:B------:R0:W-:Y:S01]  /*e4d0*/  @!P2 LDGSTS.E.BYPASS.LTC128B.128 [R20+0x2f400], desc[UR48][R2.64+0x180], !P1 ;  /* 0x2f4001800214afae */ /* 0x0001e2000c901d70 */
[----:B------:R-:W-:Y:S01]  /*e4e0*/  IMAD.MOV.U32 R5, RZ, RZ, R14 ;  /* 0x000000ffff057224 */ /* 0x000fe200078e000e */
[----:B------:R-:W-:-:S13]  /*e4f0*/  LOP3.LUT P2, RZ, R16, 0x80, RZ, 0xc0, !PT ;  /* 0x0000008010ff7812 */ /* 0x000fda000784c0ff */
[----:B0-----:R-:W-:Y:S05]  /*e500*/  WARPSYNC.COLLECTIVE R15, `(.L_x_9348) ;  /* 0x000000000f087348 */ /* 0x001fea0003c00000 */
[----:B------:R1:W2:Y:S02]  /*e510*/  SHFL.IDX P6, R14, R13, R12, R11 ;  /* 0x0000000c0d0e7389 */ /* 0x0002a400000c000b */
[----:B012---:R-:W-:Y:S01]  /*e520*/  ENDCOLLECTIVE ;  /* 0x000000000000791b */ /* 0x007fe20003800000 */
.L_x_9348:
        /* <DEDUP_REMOVED lines=17> */
.L_x_9349:
[----:B------:R-:W-:Y:S02]  /*e640*/  IMAD.MOV.U32 R13, RZ, RZ, R0 ;  /* 0x000000ffff0d7224 */ /* 0x000fe400078e0000 */
[----:B------:R-:W-:-:S07]  /*e650*/  IMAD.MOV.U32 R5, RZ, RZ, R14 ;  /* 0x000000ffff057224 */ /* 0x000fce00078e000e */
[----:B------:R-:W-:Y:S05]  /*e660*/  WARPSYNC.COLLECTIVE R15, `(.L_x_9350) ;  /* 0x000000000f087348 */ /* 0x000fea0003c00000 */
[----:B------:R0:W1:Y:S02]  /*e670*/  SHFL.IDX P6, R14, R13, R12, R11 ;  /* 0x0000000c0d0e7389 */ /* 0x00006400000c000b */
[----:B01----:R-:W-:Y:S01]  /*e680*/  ENDCOLLECTIVE ;  /* 0x000000000000791b */ /* 0x003fe20003800000 */
.L_x_9350:
        /* <DEDUP_REMOVED lines=8> */
.L_x_9351:
[----:B------:R-:W-:-:S05]  /*e710*/  @!P2 IMAD.MOV.U32 R3, RZ, RZ, R5 ;  /* 0x000000ffff03a224 */ /* 0x000fca00078e0005 */
[----:B------:R-:W-:Y:S01]  /*e720*/  @!PT LDS RZ, [RZ] ;  /* 0x00000000fffff984 */ /* 0x000fe20000000800 */
[----:B------:R-:W-:Y:S01]  /*e730*/  @!PT LDS RZ, [RZ] ;  /* 0x00000000fffff984 */ /* 0x000fe20000000800 */
[----:B------:R-:W-:Y:S01]  /*e740*/  @!PT LDS RZ, [RZ] ;  /* 0x00000000fffff984 */ /* 0x000fe20000000800 */
[----:B------:R0:W-:Y:S04]  /*e750*/  @!P2 LDGSTS.E.BYPASS.LTC128B.128 [R20+0x24400], desc[UR48][R2.64], !P5 ;  /* 0x244000000214afae */ /* 0x0001e8000e901d70 */
[----:B------:R0:W-:Y:S01]  /*e760*/  @!P2 LDGSTS.E.BYPASS.LTC128B.128 [R20+0x28400], desc[UR48][R2.64+0x80], !P4 ;  /* 0x284000800214afae */ /* 0x0001e2000e101d70 */
[----:B------:R-:W-:-:S03]  /*e770*/  IMAD.MOV.U32 R13, RZ, RZ, R0 ;  /* 0x000000ffff0d7224 */ /* 0x000fc600078e0000 */
[----:B------:R0:W-:Y:S04]  /*e780*/  @!P2 LDGSTS.E.BYPASS.LTC128B.128 [R20+0x2c400], desc[UR48][R2.64+0x100], !P3 ;  /* 0x2c4001000214afae */ /* 0x0001e8000d901d70 */
[----:B------:R0:W-:Y:S01]  /*e790*/  @!P2 LDGSTS.E.BYPASS.LTC128B.128 [R20+0x30400], desc[UR48][R2.64+0x180], !P1 ;  /* 0x304001800214afae */ /* 0x0001e2000c901d70 */
[----:B------:R-:W-:Y:S01]  /*e7a0*/  LOP3.LUT P2, RZ, R16, 0x20, RZ, 0xc0, !PT ;  /* 0x0000002010ff7812 */ /* 0x000fe2000784c0ff */
[----:B------:R-:W-:-:S12]  /*e7b0*/  IMAD.MOV.U32 R5, RZ, RZ, R14 ;  /* 0x000000ffff057224 */ /* 0x000fd800078e000e */
[----:B0-----:R-:W-:Y:S05]  /*e7c0*/  WARPSYNC.COLLECTIVE R15, `(.L_x_9352) ;  /* 0x000000000f087348 */ /* 0x001fea0003c00000 */
[----:B------:R1:W2:Y:S02]  /*e7d0*/  SHFL.IDX P6, R14, R13, R12, R11 ;  /* 0x0000000c0d0e7389 */ /* 0x0002a400000c000b */
[----:B012---:R-:W-:Y:S01]  /*e7e0*/  ENDCOLLECTIVE ;  /* 0x000000000000791b */ /* 0x007fe20003800000 */
.L_x_9352:
        /* <DEDUP_REMOVED lines=17> */
.L_x_9353:
[----:B------:R-:W-:Y:S02]  /*e900*/  IMAD.MOV.U32 R13, RZ, RZ, R0 ;  /* 0x000000ffff0d7224 */ /* 0x000fe400078e0000 */
[----:B------:R-:W-:-:S07]  /*e910*/  IMAD.MOV.U32 R5, RZ, RZ, R14 ;  /* 0x000000ffff057224 */ /* 0x000fce00078e000e */
[----:B------:R-:W-:Y:S05]  /*e920*/  WARPSYNC.COLLECTIVE R15, `(.L_x_9354) ;  /* 0x000000000f087348 */ /* 0x000fea0003c00000 */
[----:B------:R0:W1:Y:S02]  /*e930*/  SHFL.IDX P6, R14, R13, R12, R11 ;  /* 0x0000000c0d0e7389 */ /* 0x00006400000c000b */
[----:B01----:R-:W-:Y:S01]  /*e940*/  ENDCOLLECTIVE ;  /* 0x000000000000791b */ /* 0x003fe20003800000 */
.L_x_9354:
[----:B------:R-:W-:Y:S02]  /*e950*/  IMAD.MOV.U32 R13, RZ, RZ, R4 ;  /* 0x000000ffff0d7224 */ /* 0x000fe400078e0004 */
[----:B------:R-:W-:Y:S01]  /*e960*/  IMAD.MOV.U32 R12, RZ, RZ, 0x7 ;  /* 0x00000007ff0c7424 */ /* 0x000fe200078e00ff */
[----:B------:R-:W-:-:S04]  /*e970*/  @!P2 LEA R14, P0, R21, R14, 0x1 ;  /* 0x0000000e150ea211 */ /* 0x000fc800078008ff */
[----:B------:R-:W-:Y:S01]  /*e980*/  @!P2 MOV R2, R14 ;  /* 0x0000000e0002a202 */ /* 0x000fe20000000f00 */
[----:B------:R-:W-:-:S08]  /*e990*/  @!P2 IMAD.X R5, RZ, RZ, R5, P0 ;  /* 0x000000ffff05a224 */ /* 0x000fd000000e0605 */
[----:B------:R-:W-:Y:S05]  /*e9a0*/  WARPSYNC.COLLECTIVE R15, `(.L_x_9355) ;  /* 0x000000000f087348 */ /* 0x000fea0003c00000 */
[----:B------:R0:W1:Y:S02]  /*e9b0*/  SHFL.IDX P6, R14, R13, R12, R11 ;  /* 0x0000000c0d0e7389 */ /* 0x00006400000c000b */
[----:B01----:R-:W-:Y:S01]  /*e9c0*/  ENDCOLLECTIVE ;  /* 0x000000000000791b */ /* 0x003fe20003800000 */
.L_x_9355:
        /* <DEDUP_REMOVED lines=13> */
.L_x_9356:
[----:B------:R-:W-:Y:S05]  /*eaa0*/  BRA `(.L_x_9357) ;  /* 0xffffffc0007c7947 */ /* 0x000fea000383ffff */
.L_x_9268:
[----:B0-----:R-:W-:-:S04]  /*eab0*/  IMAD.U32 R3, RZ, RZ, UR37 ;  /* 0x00000025ff037e24 */ /* 0x001fc8000f8e00ff */
[----:B------:R0:W1:Y:S03]  /*eac0*/  SYNCS.PHASECHK.TRANS64.TRYWAIT P0, [R3+URZ+0x32420], R0 ;  /* 0x03242000030075a7 */ /* 0x000066000800017f */
[----:B-1----:R-:W-:Y:S05]  /*ead0*/  @!P0 NANOSLEEP.SYNCS 0x989680 ;  /* 0x009896800000895d */ /* 0x002fea0003900000 */
[----:B------:R-:W1:Y:S02]  /*eae0*/  @!P0 SYNCS.PHASECHK.TRANS64 P0, [R3+URZ+0x32420], R0 ;  /* 0x03242000030085a7 */ /* 0x000e64000800007f */
[----:B-1----:R-:W-:Y:S05]  /*eaf0*/  @!P0 BRA `(.L_x_9268) ;  /* 0xfffffffc00ec8947 */ /* 0x002fea000383ffff */
[----:B------:R-:W-:Y:S05]  /*eb00*/  BRA `(.L_x_9358) ;  /* 0xffffffc000b87947 */ /* 0x000fea000383ffff */
.L_x_9271:
[----:B0-----:R0:W1:Y:S02]  /*eb10*/  SYNCS.PHASECHK.TRANS64.TRYWAIT P0, [R17+URZ+0x32460], R0 ;  /* 0x03246000110075a7 */ /* 0x001064000800017f */
[----:B-1----:R-:W-:Y:S05]  /*eb20*/  @!P0 NANOSLEEP.SYNCS 0x989680 ;  /* 0x009896800000895d */ /* 0x002fea0003900000 */
[----:B------:R-:W1:Y:S02]  /*eb30*/  @!P0 SYNCS.PHASECHK.TRANS64 P0, [R17+URZ+0x32460], R0 ;  /* 0x03246000110085a7 */ /* 0x000e64000800007f */
[----:B-1----:R-:W-:Y:S05]  /*eb40*/  @!P0 BRA `(.L_x_9271) ;  /* 0xfffffffc00f08947 */ /* 0x002fea000383ffff */
[----:B------:R-:W-:Y:S05]  /*eb50*/  BRA `(.L_x_9359) ;  /* 0xffffffc000c87947 */ /* 0x000fea000383ffff */
.L_x_9272:
        /* <DEDUP_REMOVED lines=8> */
.L_x_9361:
[----:B------:R-:W-:Y:S05]  /*ebe0*/  BSYNC B0 ;  /* 0x0000000000007941 */ /* 0x000fea0003800000 */
.L_x_9360:
[----:B------:R-:W0:Y:S01]  /*ebf0*/  S2R R4, SR_TID.X ;  /* 0x0000000000047919 */ /* 0x000e220000002100 */
[----:B------:R-:W-:Y:S01]  /*ec00*/  IMAD.MOV.U32 R13, RZ, RZ, R8 ;  /* 0x000000ffff0d7224 */ /* 0x000fe200078e0008 */
[----:B------:R-:W-:Y:S01]  /*ec10*/  MOV R11, 0x181f ;  /* 0x0000181f000b7802 */ /* 0x000fe20000000f00 */
[----:B------:R-:W-:Y:S01]  /*ec20*/  IMAD.MOV.U32 R12, RZ, RZ, RZ ;  /* 0x000000ffff0c7224 */ /* 0x000fe200078e00ff */
[C---:B------:R-:W-:Y:S01]  /*ec30*/  LOP3.LUT P3, RZ, R29.reuse, 0x8000, RZ, 0xc0, !PT ;  /* 0x000080001dff7812 */ /* 0x040fe2000786c0ff */
[----:B------:R-:W-:Y:S01]  /*ec40*/  IMAD.MOV.U32 R15, RZ, RZ, -0x1 ;  /* 0xffffffffff0f7424 */ /* 0x000fe200078e00ff */
[C---:B------:R-:W-:Y:S01]  /*ec50*/  LOP3.LUT P2, RZ, R29.reuse, 0x1000, RZ, 0xc0, !PT ;  /* 0x000010001dff7812 */ /* 0x040fe2000784c0ff */
[----:B------:R-:W-:Y:S01]  /*ec60*/  IMAD.MOV.U32 R3, RZ, RZ, R14 ;  /* 0x000000ffff037224 */ /* 0x000fe200078e000e */
[----:B------:R-:W-:-:S13]  /*ec70*/  LOP3.LUT P1, RZ, R29, 0x80, RZ, 0xc0, !PT ;  /* 0x000000801dff7812 */ /* 0x000fda000782c0ff */
[----:B0-----:R-:W-:Y:S05]  /*ec80*/  WARPSYNC.COLLECTIVE R15, `(.L_x_9362) ;  /* 0x000000000f087348 */ /* 0x001fea0003c00000 */
[----:B------:R1:W2:Y:S02]  /*ec90*/  SHFL.IDX P6, R14, R13, R12, R11 ;  /* 0x0000000c0d0e7389 */ /* 0x0002a400000c000b */
[----:B012---:R-:W-:Y:S01]  /*eca0*/  ENDCOLLECTIVE ;  /* 0x000000000000791b */ /* 0x007fe20003800000 */
.L_x_9362:
[----:B------:R-:W-:Y:S02]  /*ecb0*/  LOP3.LUT P4, RZ, R29, 0x4, RZ, 0xc0, !PT ;  /* 0x000000041dff7812 */ /* 0x000fe4000788c0ff */
[----:B------:R-:W-:Y:S02]  /*ecc0*/  LEA R6, R6, UR37, 0x1 ;  /* 0x0000002506067c11 */ /* 0x000fe4000f8e08ff */
[----:B------:R-:W-:Y:S01]  /*ecd0*/  LOP3.LUT P5, RZ, R16, 0x80000000, RZ, 0xc0, !PT ;  /* 0x8000000010ff7812 */ /* 0x000fe200078ac0ff */
[----:B------:R-:W-:Y:S02]  /*ece0*/  IMAD.MOV.U32 R13, RZ, RZ, R7 ;  /* 0x000000ffff0d7224 */ /* 0x000fe400078e0007 */
[----:B------:R-:W-:Y:S02]  /*ecf0*/  IMAD.MOV.U32 R12, RZ, RZ, 0x1 ;  /* 0x00000001ff0c7424 */ /* 0x000fe400078e00ff */
[----:B------:R-:W-:Y:S02]  /*ed00*/  IMAD.SHL.U32 R4, R4, 0x8, RZ ;  /* 0x0000000804047824 */ /* 0x000fe400078e00ff */
[----:B------:R-:W-:-:S07]  /*ed10*/  IMAD.MOV.U32 R2, RZ, RZ, R14 ;  /* 0x000000ffff027224 */ /* 0x000fce00078e000e */
[----:B------:R-:W-:Y:S05]  /*ed20*/  WARPSYNC.COLLECTIVE R15, `(.L_x_9363) ;  /* 0x000000000f087348 */ /* 0x000fea0003c00000 */
[----:B------:R0:W1:Y:S02]  /*ed30*/  SHFL.IDX P6, R14, R13, R12, R11 ;  /* 0x0000000c0d0e7389 */ /* 0x00006400000c000b */
[----:B01----:R-:W-:Y:S01]  /*ed40*/  ENDCOLLECTIVE ;  /* 0x000000000000791b */ /* 0x003fe20003800000 */
.L_x_9363:
        /* <DEDUP_REMOVED lines=20> */
.L_x_9364:
[----:B------:R-:W-:Y:S02]  /*ee90*/  IMAD.MOV.U32 R13, RZ, RZ, R7 ;  /* 0x000000ffff0d7224 */ /* 0x000fe400078e0007 */
[----:B------:R-:W-:Y:S02]  /*eea0*/  IMAD.MOV.U32 R12, RZ, RZ, 0x2 ;  /* 0x00000002ff0c7424 */ /* 0x000fe400078e00ff */
[----:B------:R-:W-:-:S07]  /*eeb0*/  IMAD.MOV.U32 R2, RZ, RZ, R14 ;  /* 0x000000ffff027224 */ /* 0x000fce00078e000e */
[----:B------:R-:W-:Y:S05]  /*eec0*/  WARPSYNC.COLLECTIVE R15, `(.L_x_9365) ;  /* 0x000000000f087348 */ /* 0x000fea0003c00000 */
[----:B------:R0:W1:Y:S02]  /*eed0*/  SHFL.IDX P6, R14, R13, R12, R11 ;  /* 0x0000000c0d0e7389 */ /* 0x00006400000c000b */
[----:B01----:R-:W-:Y:S01]  /*eee0*/  ENDCOLLECTIVE ;  /* 0x000000000000791b */ /* 0x003fe20003800000 */
.L_x_9365:
        /* <DEDUP_REMOVED lines=18> */
.L_x_9366:
[----:B------:R-:W-:Y:S02]  /*f010*/  IMAD.MOV.U32 R13, RZ, RZ, R7 ;  /* 0x000000ffff0d7224 */ /* 0x000fe400078e0007 */
[----:B------:R-:W-:Y:S02]  /*f020*/  IMAD.MOV.U32 R12, RZ, RZ, 0x3 ;  /* 0x00000003ff0c7424 */ /* 0x000fe400078e00ff */
[----:B------:R-:W-:-:S07]  /*f030*/  IMAD.MOV.U32 R2, RZ, RZ, R14 ;  /* 0x000000ffff027224 */ /* 0x000fce00078e000e */
[----:B------:R-:W-:Y:S05]  /*f040*/  WARPSYNC.COLLECTIVE R15, `(.L_x_9367) ;  /* 0x000000000f087348 */ /* 0x000fea0003c00000 */
[----:B------:R0:W1:Y:S02]  /*f050*/  SHFL.IDX P6, R14, R13, R12, R11 ;  /* 0x0000000c0d0e7389 */ /* 0x00006400000c000b */
[----:B01----:R-:W-:Y:S01]  /*f060*/  ENDCOLLECTIVE ;  /* 0x000000000000791b */ /* 0x003fe20003800000 */
.L_x_9367:
        /* <DEDUP_REMOVED lines=18> */
.L_x_9368:
[----:B------:R-:W-:Y:S02]  /*f190*/  IMAD.MOV.U32 R13, RZ, RZ, R7 ;  /* 0x000000ffff0d7224 */ /* 0x000fe400078e0007 */
[----:B------:R-:W-:Y:S02]  /*f1a0*/  IMAD.MOV.U32 R12, RZ, RZ, 0x4 ;  /* 0x00000004ff0c7424 */ /* 0x000fe400078e00ff */
[----:B------:R-:W-:-:S07]  /*f1b0*/  IMAD.MOV.U32 R2, RZ, RZ, R14 ;  /* 0x000000ffff027224 */ /* 0x000fce00078e000e */
[----:B------:R-:W-:Y:S05]  /*f1c0*/  WARPSYNC.COLLECTIVE R15, `(.L_x_9369) ;  /* 0x000000000f087348 */ /* 0x000fea0003c00000 */
[----:B------:R0:W1:Y:S02]  /*f1d0*/  SHFL.IDX P6, R14, R13, R12, R11 ;  /* 0x0000000c0d0e7389 */ /* 0x00006400000c000b */
[----:B01----:R-:W-:Y:S01]  /*f1e0*/  ENDCOLLECTIVE ;  /* 0x000000000000791b */ /* 0x003fe20003800000 */
.L_x_9369:
        /* <DEDUP_REMOVED lines=17> */
.L_x_9370:
[----:B------:R-:W-:Y:S02]  /*f300*/  IMAD.MOV.U32 R13, RZ, RZ, R7 ;  /* 0x000000ffff0d7224 */ /* 0x000fe400078e0007 */
[----:B------:R-:W-:Y:S01]  /*f310*/  IMAD.MOV.U32 R12, RZ, RZ, 0x5 ;  /* 0x00000005ff0c7424 */ /* 0x000fe200078e00ff */
[----:B------:R-:W-:-:S07]  /*f320*/  MOV R2, R14 ;  /* 0x0000000e00027202 */ /* 0x000fce0000000f00 */
[----:B------:R-:W-:Y:S05]  /*f330*/  WARPSYNC.COLLECTIVE R15, `(.L_x_9371) ;  /* 0x000000000f087348 */ /* 0x000fea0003c00000 */
[----:B------:R0:W1:Y:S02]  /*f340*/  SHFL.IDX P6, R14, R13, R12, R11 ;  /* 0x0000000c0d0e7389 */ /* 0x00006400000c000b */
[----:B01----:R-:W-:Y:S01]  /*f350*/  ENDCOLLECTIVE ;  /* 0x000000000000791b */ /* 0x003fe20003800000 */
.L_x_9371:
        /* <DEDUP_REMOVED lines=14> */
.L_x_9372:
[----:B------:R-:W-:Y:S05]  /*f440*/  BRA `(.L_x_9373) ;  /* 0xffffffc000887947 */ /* 0x000fea000383ffff */
.L_x_9278:
[----:B0-----:R0:W1:Y:S02]  /*f450*/  SYNCS.PHASECHK.TRANS64.TRYWAIT P0, [R17+URZ+0x32440], R26 ;  /* 0x0324401a110075a7 */ /* 0x001064000800017f */
[----:B-1----:R-:W-:Y:S05]  /*f460*/  @!P0 NANOSLEEP.SYNCS 0x989680 ;  /* 0x009896800000895d */ /* 0x002fea0003900000 */
[----:B------:R-:W1:Y:S02]  /*f470*/  @!P0 SYNCS.PHASECHK.TRANS64 P0, [R17+URZ+0x32440], R26 ;  /* 0x0324401a110085a7 */ /* 0x000e64000800007f */
[----:B-1----:R-:W-:Y:S05]  /*f480*/  @!P0 BRA `(.L_x_9278) ;  /* 0xfffffffc00f08947 */ /* 0x002fea000383ffff */
[----:B------:R-:W-:Y:S05]  /*f490*/  BRA `(.L_x_9374) ;  /* 0xffffffc400947947 */ /* 0x000fea000383ffff */
.L_x_9279:
        /* <DEDUP_REMOVED lines=8> */
.L_x_9376:
[----:B------:R-:W-:Y:S05]  /*f520*/  BSYNC B1 ;  /* 0x0000000000017941 */ /* 0x000fea0003800000 */
.L_x_9375:
[----:B------:R-:W-:Y:S01]  /*f530*/  IMAD.MOV.U32 R13, RZ, RZ, R21 ;  /* 0x000000ffff0d7224 */ /* 0x000fe200078e0015 */
[----:B------:R-:W-:Y:S01]  /*f540*/  MOV R15, 0xffffffff ;  /* 0xffffffff000f7802 */ /* 0x000fe20000000f00 */
[----:B------:R-:W-:Y:S01]  /*f550*/  IMAD.MOV.U32 R12, RZ, RZ, RZ ;  /* 0x000000ffff0c7224 */ /* 0x000fe200078e00ff */
[----:B------:R-:W-:Y:S01]  /*f560*/  LEA R22, R22, UR37, 0x1 ;  /* 0x0000002516167c11 */ /* 0x000fe2000f8e08ff */
[----:B------:R-:W-:Y:S02]  /*f570*/  IMAD.MOV.U32 R11, RZ, RZ, 0x181f ;  /* 0x0000181fff0b7424 */ /* 0x000fe400078e00ff */
[----:B------:R-:W-:-:S07]  /*f580*/  IMAD.MOV.U32 R3, RZ, RZ, R14 ;  /* 0x000000ffff037224 */ /* 0x000fce00078e000e */
[----:B------:R-:W-:Y:S05]  /*f590*/  WARPSYNC.COLLECTIVE R15, `(.L_x_9377) ;  /* 0x000000000f087348 */ /* 0x000fea0003c00000 */
[----:B------:R0:W1:Y:S02]  /*f5a0*/  SHFL.IDX P6, R14, R13, R12, R11 ;  /* 0x0000000c0d0e7389 */ /* 0x00006400000c000b */
[----:B01----:R-:W-:Y:S01]  /*f5b0*/  ENDCOLLECTIVE ;  /* 0x000000000000791b */ /* 0x003fe20003800000 */
.L_x_9377:
[----:B------:R-:W-:Y:S02]  /*f5c0*/  IMAD.MOV.U32 R13, RZ, RZ, R24 ;  /* 0x000000ffff0d7224 */ /* 0x000fe400078e0018 */
[----:B------:R-:W-:Y:S01]  /*f5d0*/  IMAD.MOV.U32 R12, RZ, RZ, 0x1 ;  /* 0x00000001ff0c7424 */ /* 0x000fe200078e00ff */
[----:B------:R-:W-:-:S13]  /*f5e0*/  IADD3 R2, P0, R14, R0, RZ ;  /* 0x000000000e027210 */ /* 0x000fda0007f1e0ff */
[----:B------:R-:W-:Y:S05]  /*f5f0*/  WARPSYNC.COLLECTIVE R15, `(.L_x_9378) ;  /* 0x000000000f087348 */ /* 0x000fea0003c00000 */
[----:B------:R0:W1:Y:S02]  /*f600*/  SHFL.IDX P6, R14, R13, R12, R11 ;  /* 0x0000000c0d0e7389 */ /* 0x00006400000c000b */
[----:B01----:R-:W-:Y:S01]  /*f610*/  ENDCOLLECTIVE ;  /* 0x000000000000791b */ /* 0x003fe20003800000 */
.L_x_9378:
        /* <DEDUP_REMOVED lines=10> */
.L_x_9379:
[----:B------:R-:W-:Y:S02]  /*f6c0*/  IMAD.MOV.U32 R13, RZ, RZ, R24 ;  /* 0x000000ffff0d7224 */ /* 0x000fe400078e0018 */
[----:B------:R-:W-:Y:S01]  /*f6d0*/  IMAD.MOV.U32 R12, RZ, RZ, 0x2 ;  /* 0x00000002ff0c7424 */ /* 0x000fe200078e00ff */
[----:B------:R-:W-:-:S13]  /*f6e0*/  IADD3 R2, P0, R14, R0, RZ ;  /* 0x000000000e027210 */ /* 0x000fda0007f1e0ff */
[----:B------:R-:W-:Y:S05]  /*f6f0*/  WARPSYNC.COLLECTIVE R15, `(.L_x_9380) ;  /* 0x000000000f087348 */ /* 0x000fea0003c00000 */
[----:B------:R0:W1:Y:S02]  /*f700*/  SHFL.IDX P6, R14, R13, R12, R11 ;  /* 0x0000000c0d0e7389 */ /* 0x00006400000c000b */
[----:B01----:R-:W-:Y:S01]  /*f710*/  ENDCOLLECTIVE ;  /* 0x000000000000791b */ /* 0x003fe20003800000 */
.L_x_9380:
        /* <DEDUP_REMOVED lines=10> */
.L_x_9381:
[----:B------:R-:W-:Y:S01]  /*f7c0*/  IMAD.MOV.U32 R13, RZ, RZ, R24 ;  /* 0x000000ffff0d7224 */ /* 0x000fe200078e0018 */
[----:B------:R-:W-:Y:S01]  /*f7d0*/  MOV R12, 0x3 ;  /* 0x00000003000c7802 */ /* 0x000fe20000000f00 */
[----:B------:R-:W-:-:S07]  /*f7e0*/  IMAD.MOV.U32 R10, RZ, RZ, R14 ;  /* 0x000000ffff0a7224 */ /* 0x000fce00078e000e */
[----:B------:R-:W-:Y:S05]  /*f7f0*/  WARPSYNC.COLLECTIVE R15, `(.L_x_9382) ;  /* 0x000000000f087348 */ /* 0x000fea0003c00000 */
[----:B------:R0:W1:Y:S02]  /*f800*/  SHFL.IDX P6, R14, R13, R12, R11 ;  /* 0x0000000c0d0e7389 */ /* 0x00006400000c000b */
[----:B01----:R-:W-:Y:S01]  /*f810*/  ENDCOLLECTIVE ;  /* 0x000000000000791b */ /* 0x003fe20003800000 */
.L_x_9382:
        /* <DEDUP_REMOVED lines=11> */
.L_x_9383:
[----:B------:R-:W-:Y:S02]  /*f8d0*/  IMAD.MOV.U32 R13, RZ, RZ, R24 ;  /* 0x000000ffff0d7224 */ /* 0x000fe400078e0018 */
[----:B------:R-:W-:Y:S02]  /*f8e0*/  IMAD.MOV.U32 R12, RZ, RZ, 0x4 ;  /* 0x00000004ff0c7424 */ /* 0x000fe400078e00ff */
[----:B------:R-:W-:-:S07]  /*f8f0*/  IMAD.MOV.U32 R2, RZ, RZ, R14 ;  /* 0x000000ffff027224 */ /* 0x000fce00078e000e */
[----:B------:R-:W-:Y:S05]  /*f900*/  WARPSYNC.COLLECTIVE R15, `(.L_x_9384) ;  /* 0x000000000f087348 */ /* 0x000fea0003c00000 */
[----:B------:R0:W1:Y:S02]  /*f910*/  SHFL.IDX P6, R14, R13, R12, R11 ;  /* 0x0000000c0d0e7389 */ /* 0x00006400000c000b */
[----:B01----:R-:W-:Y:S01]  /*f920*/  ENDCOLLECTIVE ;  /* 0x000000000000791b */ /* 0x003fe20003800000 */
.L_x_9384:
        /* <DEDUP_REMOVED lines=11> */
.L_x_9385:
[----:B------:R-:W-:Y:S02]  /*f9e0*/  IMAD.MOV.U32 R13, RZ, RZ, R24 ;  /* 0x000000ffff0d7224 */ /* 0x000fe400078e0018 */
[----:B------:R-:W-:Y:S02]  /*f9f0*/  IMAD.MOV.U32 R12, RZ, RZ, 0x5 ;  /* 0x00000005ff0c7424 */ /* 0x000fe400078e00ff */
[----:B------:R-:W-:-:S07]  /*fa00*/  IMAD.MOV.U32 R2, RZ, RZ, R14 ;  /* 0x000000ffff027224 */ /* 0x000fce00078e000e */
[----:B------:R-:W-:Y:S05]  /*fa10*/  WARPSYNC.COLLECTIVE R15, `(.L_x_9386) ;  /* 0x000000000f087348 */ /* 0x000fea0003c00000 */
[----:B------:R0:W1:Y:S02]  /*fa20*/  SHFL.IDX P6, R14, R13, R12, R11 ;  /* 0x0000000c0d0e7389 */ /* 0x00006400000c000b */
[----:B01----:R-:W-:Y:S01]  /*fa30*/  ENDCOLLECTIVE ;  /* 0x000000000000791b */ /* 0x003fe20003800000 */
.L_x_9386:
        /* <DEDUP_REMOVED lines=11> */
.L_x_9387:
[----:B------:R-:W-:Y:S05]  /*faf0*/  BRA `(.L_x_9388) ;  /* 0xffffffc000cc7947 */ /* 0x000fea000383ffff */
.L_x_9284:
[----:B--2---:R2:W3:Y:S02]  /*fb00*/  SYNCS.PHASECHK.TRANS64.TRYWAIT P0, [R17+URZ+0x32460], R26 ;  /* 0x0324601a110075a7 */ /* 0x0044e4000800017f */
[----:B---3--:R-:W-:Y:S05]  /*fb10*/  @!P0 NANOSLEEP.SYNCS 0x989680 ;  /* 0x009896800000895d */ /* 0x008fea0003900000 */
[----:B------:R-:W3:Y:S02]  /*fb20*/  @!P0 SYNCS.PHASECHK.TRANS64 P0, [R17+URZ+0x32460], R26 ;  /* 0x0324601a110085a7 */ /* 0x000ee4000800007f */
[----:B---3--:R-:W-:Y:S05]  /*fb30*/  @!P0 BRA `(.L_x_9284) ;  /* 0xfffffffc00f08947 */ /* 0x008fea000383ffff */
[----:B------:R-:W-:Y:S05]  /*fb40*/  BRA `(.L_x_9389) ;  /* 0xffffffc4001c7947 */ /* 0x000fea000383ffff */
.L_x_9285:
        /* <DEDUP_REMOVED lines=8> */
.L_x_9391:
[----:B------:R-:W-:Y:S05]  /*fbd0*/  BSYNC B1 ;  /* 0x0000000000017941 */ /* 0x000fea0003800000 */
.L_x_9390:
[----:B------:R-:W-:Y:S01]  /*fbe0*/  IMAD.MOV.U32 R13, RZ, RZ, R21 ;  /* 0x000000ffff0d7224 */ /* 0x000fe200078e0015 */
[----:B------:R-:W-:Y:S01]  /*fbf0*/  LEA R22, R22, UR37, 0x1 ;  /* 0x0000002516167c11 */ /* 0x000fe2000f8e08ff */
[----:B------:R-:W-:Y:S02]  /*fc00*/  IMAD.MOV.U32 R12, RZ, RZ, RZ ;  /* 0x000000ffff0c7224 */ /* 0x000fe400078e00ff */
[----:B------:R-:W-:Y:S02]  /*fc10*/  IMAD.MOV.U32 R11, RZ, RZ, 0x181f ;  /* 0x0000181fff0b7424 */ /* 0x000fe400078e00ff */
[----:B------:R-:W-:Y:S02]  /*fc20*/  IMAD.MOV.U32 R15, RZ, RZ, -0x1 ;  /* 0xffffffffff0f7424 */ /* 0x000fe400078e00ff */
[----:B------:R-:W-:-:S07]  /*fc30*/  IMAD.MOV.U32 R3, RZ, RZ, R14 ;  /* 0x000000ffff037224 */ /* 0x000fce00078e000e */
[----:B------:R-:W-:Y:S05]  /*fc40*/  WARPSYNC.COLLECTIVE R15, `(.L_x_9392) ;  /* 0x000000000f087348 */ /* 0x000fea0003c00000 */
[----:B------:R0:W1:Y:S02]  /*fc50*/  SHFL.IDX P6, R14, R13, R12, R11 ;  /* 0x0000000c0d0e7389 */ /* 0x00006400000c000b */
[----:B01----:R-:W-:Y:S01]  /*fc60*/  ENDCOLLECTIVE ;  /* 0x000000000000791b */ /* 0x003fe20003800000 */
.L_x_9392:
[----:B------:R-:W-:Y:S02]  /*fc70*/  IMAD.MOV.U32 R13, RZ, RZ, R23 ;  /* 0x000000ffff0d7224 */ /* 0x000fe400078e0017 */
[----:B------:R-:W-:Y:S01]  /*fc80*/  IMAD.MOV.U32 R12, RZ, RZ, 0x1 ;  /* 0x00000001ff0c7424 */ /* 0x000fe200078e00ff */
[----:B------:R-:W-:-:S13]  /*fc90*/  IADD3 R2, P0, R14, R0, RZ ;  /* 0x000000000e027210 */ /* 0x000fda0007f1e0ff */
[----:B------:R-:W-:Y:S05]  /*fca0*/  WARPSYNC.COLLECTIVE R15, `(.L_x_9393) ;  /* 0x000000000f087348 */ /* 0x000fea0003c00000 */
[----:B------:R0:W1:Y:S02]  /*fcb0*/  SHFL.IDX P6, R14, R13, R12, R11 ;  /* 0x0000000c0d0e7389 */ /* 0x00006400000c000b */
[----:B01----:R-:W-:Y:S01]  /*fcc0*/  ENDCOLLECTIVE ;  /* 0x000000000000791b */ /* 0x003fe20003800000 */
.L_x_9393:
        /* <DEDUP_REMOVED lines=13> */
.L_x_9394:
[----:B------:R-:W-:Y:S02]  /*fda0*/  IMAD.MOV.U32 R13, RZ, RZ, R23 ;  /* 0x000000ffff0d7224 */ /* 0x000fe400078e0017 */
[----:B------:R-:W-:Y:S01]  /*fdb0*/  IMAD.MOV.U32 R12, RZ, RZ, 0x2 ;  /* 0x00000002ff0c7424 */ /* 0x000fe200078e00ff */
[----:B------:R-:W-:-:S13]  /*fdc0*/  IADD3 R2, P0, R14, R0, RZ ;  /* 0x000000000e027210 */ /* 0x000fda0007f1e0ff */
[----:B------:R-:W-:Y:S05]  /*fdd0*/  WARPSYNC.COLLECTIVE R15, `(.L_x_9395) ;  /* 0x000000000f087348 */ /* 0x000fea0003c00000 */
[----:B------:R0:W1:Y:S02]  /*fde0*/  SHFL.IDX P6, R14, R13, R12, R11 ;  /* 0x0000000c0d0e7389 */ /* 0x00006400000c000b */
[----:B01----:R-:W-:Y:S01]  /*fdf0*/  ENDCOLLECTIVE ;  /* 0x000000000000791b */ /* 0x003fe20003800000 */
.L_x_9395:
        /* <DEDUP_REMOVED lines=13> */
.L_x_9396:
[----:B------:R-:W-:Y:S02]  /*fed0*/  IMAD.MOV.U32 R13, RZ, RZ, R23 ;  /* 0x000000ffff0d7224 */ /* 0x000fe400078e0017 */
[----:B------:R-:W-:Y:S01]  /*fee0*/  IMAD.MOV.U32 R12, RZ, RZ, 0x3 ;  /* 0x00000003ff0c7424 */ /* 0x000fe200078e00ff */
[----:B------:R-:W-:-:S13]  /*fef0*/  IADD3 R2, P0, R14, R0, RZ ;  /* 0x000000000e027210 */ /* 0x000fda0007f1e0ff */
[----:B------:R-:W-:Y:S05]  /*ff00*/  WARPSYNC.COLLECTIVE R15, `(.L_x_9397) ;  /* 0x000000000f087348 */ /* 0x000fea0003c00000 */
[----:B------:R0:W1:Y:S02]  /*ff10*/  SHFL.IDX P6, R14, R13, R12, R11 ;  /* 0x0000000c0d0e7389 */ /* 0x00006400000c000b */
[----:B01----:R-:W-:Y:S01]  /*ff20*/  ENDCOLLECTIVE ;  /* 0x000000000000791b */ /* 0x003fe20003800000 */
.L_x_9397:
        /* <DEDUP_REMOVED lines=13> */
.L_x_9398:
[----:B------:R-:W-:Y:S02]  /*10000*/  IMAD.MOV.U32 R13, RZ, RZ, R23 ;  /* 0x000000ffff0d7224 */ /* 0x000fe400078e0017 */
[----:B------:R-:W-:Y:S01]  /*10010*/  IMAD.MOV.U32 R12, RZ, RZ, 0x4 ;  /* 0x00000004ff0c7424 */ /* 0x000fe200078e00ff */
[----:B------:R-:W-:-:S13]  /*10020*/  IADD3 R2, P0, R14, R0, RZ ;  /* 0x000000000e027210 */ /* 0x000fda0007f1e0ff */
[----:B------:R-:W-:Y:S05]  /*10030*/  WARPSYNC.COLLECTIVE R15, `(.L_x_9399) ;  /* 0x000000000f087348 */ /* 0x000fea0003c00000 */
[----:B------:R0:W1:Y:S02]  /*10040*/  SHFL.IDX P6, R14, R13, R12, R11 ;  /* 0x0000000c0d0e7389 */ /* 0x00006400000c000b */
[----:B01----:R-:W-:Y:S01]  /*10050*/  ENDCOLLECTIVE ;  /* 0x000000000000791b */ /* 0x003fe20003800000 */
.L_x_9399:
        /* <DEDUP_REMOVED lines=9> */
[----:B0-----:R-:W-:-:S07]  /*100f0*/  MOV R3, R14 ;  /* 0x0000000e00037202 */ /* 0x001fce0000000f00 */
[----:B------:R-:W-:Y:S05]  /*10100*/  WARPSYNC.COLLECTIVE R15, `(.L_x_9400) ;  /* 0x000000000f087348 */ /* 0x000fea0003c00000 */
[----:B------:R0:W1:Y:S02]  /*10110*/  SHFL.IDX P6, R14, R13, R12, R11 ;  /* 0x0000000c0d0e7389 */ /* 0x00006400000c000b */
[----:B01----:R-:W-:Y:S01]  /*10120*/  ENDCOLLECTIVE ;  /* 0x000000000000791b */ /* 0x003fe20003800000 */
.L_x_9400:
[----:B------:R-:W-:Y:S02]  /*10130*/  IMAD.MOV.U32 R13, RZ, RZ, R23 ;  /* 0x000000ffff0d7224 */ /* 0x000fe400078e0017 */
[----:B------:R-:W-:Y:S02]  /*10140*/  IMAD.MOV.U32 R12, RZ, RZ, 0x5 ;  /* 0x00000005ff0c7424 */ /* 0x000fe400078e00ff */
[----:B------:R-:W-:-:S07]  /*10150*/  IMAD.MOV.U32 R2, RZ, RZ, R14 ;  /* 0x000000ffff027224 */ /* 0x000fce00078e000e */
[----:B------:R-:W-:Y:S05]  /*10160*/  WARPSYNC.COLLECTIVE R15, `(.L_x_9401) ;  /* 0x000000000f087348 */ /* 0x000fea0003c00000 */
[----:B------:R0:W1:Y:S02]  /*10170*/  SHFL.IDX P6, R14, R13, R12, R11 ;  /* 0x0000000c0d0e7389 */ /* 0x00006400000c000b */
[----:B01----:R-:W-:Y:S01]  /*10180*/  ENDCOLLECTIVE ;  /* 0x000000000000791b */ /* 0x003fe20003800000 */
.L_x_9401:
        /* <DEDUP_REMOVED lines=14> */
.L_x_9402:
[----:B------:R-:W-:Y:S05]  /*10270*/  BRA `(.L_x_9403) ;  /* 0xffffffc000647947 */ /* 0x000fea000383ffff */
.L_x_9291:
[----:B0-----:R0:W3:Y:S02]  /*10280*/  SYNCS.PHASECHK.TRANS64.TRYWAIT P0, [R7+URZ+0x32420], R0 ;  /* 0x03242000070075a7 */ /* 0x0010e4000800017f */
[----:B---3--:R-:W-:Y:S05]  /*10290*/  @!P0 NANOSLEEP.SYNCS 0x989680 ;  /* 0x009896800000895d */ /* 0x008fea0003900000 */
[----:B------:R-:W3:Y:S02]  /*102a0*/  @!P0 SYNCS.PHASECHK.TRANS64 P0, [R7+URZ+0x32420], R0 ;  /* 0x03242000070085a7 */ /* 0x000ee4000800007f */
[----:B---3--:R-:W-:Y:S05]  /*102b0*/  @!P0 BRA `(.L_x_9291) ;  /* 0xfffffffc00f08947 */ /* 0x008fea000383ffff */
[----:B------:R-:W-:Y:S05]  /*102c0*/  BRA `(.L_x_9404) ;  /* 0xffffffc400107947 */ /* 0x000fea000383ffff */
.L_x_9292:
        /* <DEDUP_REMOVED lines=11> */
.L_x_9406:
[----:B------:R-:W-:Y:S05]  /*10380*/  BSYNC B0 ;  /* 0x0000000000007941 */ /* 0x000fea0003800000 */
.L_x_9405:
[----:B------:R-:W-:Y:S05]  /*10390*/  BRA `(.L_x_9407) ;  /* 0xffffffc000f87947 */ /* 0x000fea000383ffff */
.L_x_9295:
[----:B------:R-:W-:Y:S01]  /*103a0*/  BSSY B1, `(.L_x_9408) ;  /* 0x0000006000017945 */ /* 0x000fe20003800000 */
[----:B------:R-:W-:-:S07]  /*103b0*/  IMAD.MOV.U32 R15, RZ, RZ, -0x1 ;  /* 0xffffffffff0f7424 */ /* 0x000fce00078e00ff */
[----:B012---:R-:W-:Y:S05]  /*103c0*/  WARPSYNC.COLLECTIVE R15, `(.L_x_9409) ;  /* 0x000000000f0c7348 */ /* 0x007fea0003c00000 */
[----:B------:R-:W-:Y:S02]  /*103d0*/  ELECT P6, UR62, PT ;  /* 0x00000000003e782f */ /* 0x000fe400038c0000 */
[----:B------:R-:W-:Y:S01]  /*103e0*/  MOV R14, UR62 ;  /* 0x0000003e000e7c02 */ /* 0x000fe20008000f00 */
[----:B012---:R-:W-:Y:S10]  /*103f0*/  ENDCOLLECTIVE ;  /* 0x000000000000791b */ /* 0x007ff40003800000 */
.L_x_9409:
[----:B------:R-:W-:Y:S05]  /*10400*/  BSYNC B1 ;  /* 0x0000000000017941 */ /* 0x000fea0003800000 */
.L_x_9408:
[----:B------:R-:W-:Y:S05]  /*10410*/  BRA `(.L_x_9410) ;  /* 0xffffffc000f07947 */ /* 0x000fea000383ffff */
.L_x_9297:
[----:B0-----:R0:W3:Y:S02]  /*10420*/  SYNCS.PHASECHK.TRANS64.TRYWAIT P1, [R5+URZ+0x32440], R0 ;  /* 0x03244000050075a7 */ /* 0x0010e4000802017f */
[----:B---3--:R-:W-:Y:S05]  /*10430*/  @!P1 NANOSLEEP.SYNCS 0x989680 ;  /* 0x009896800000995d */ /* 0x008fea0003900000 */
[----:B------:R-:W3:Y:S02]  /*10440*/  @!P1 SYNCS.PHASECHK.TRANS64 P1, [R5+URZ+0x32440], R0 ;  /* 0x03244000050095a7 */ /* 0x000ee4000802007f */
[----:B---3--:R-:W-:Y:S05]  /*10450*/  @!P1 BRA `(.L_x_9297) ;  /* 0xfffffffc00f09947 */ /* 0x008fea000383ffff */
[----:B------:R-:W-:Y:S05]  /*10460*/  BRA `(.L_x_9411) ;  /* 0xffffffc400107947 */ /* 0x000fea000383ffff */
.L_x_9299:
[----:B---3--:R3:W4:Y:S02]  /*10470*/  SYNCS.PHASECHK.TRANS64.TRYWAIT P1, [R3+URZ+0x32440], R2 ;  /* 0x03244002030075a7 */ /* 0x008724000802017f */
[----:B----4-:R-:W-:Y:S05]  /*10480*/  @!P1 NANOSLEEP.SYNCS 0x989680 ;  /* 0x009896800000995d */ /* 0x010fea0003900000 */
[----:B------:R-:W4:Y:S02]  /*10490*/  @!P1 SYNCS.PHASECHK.TRANS64 P1, [R3+URZ+0x32440], R2 ;  /* 0x03244002030095a7 */ /* 0x000f24000802007f */
[----:B----4-:R-:W-:Y:S05]  /*104a0*/  @!P1 BRA `(.L_x_9299) ;  /* 0xfffffffc00f09947 */ /* 0x010fea000383ffff */
[----:B------:R-:W-:Y:S05]  /*104b0*/  BRA `(.L_x_9412) ;  /* 0xffffffc4001c7947 */ /* 0x000fea000383ffff */
.L_x_9301:
[----:B----4-:R4:W0:Y:S02]  /*104c0*/  SYNCS.PHASECHK.TRANS64.TRYWAIT P1, [R5+URZ+0x32460], R0 ;  /* 0x03246000050075a7 */ /* 0x010824000802017f */
[----:B0-----:R-:W-:Y:S05]  /*104d0*/  @!P1 NANOSLEEP.SYNCS 0x989680 ;  /* 0x009896800000995d */ /* 0x001fea0003900000 */
[----:B------:R-:W0:Y:S02]  /*104e0*/  @!P1 SYNCS.PHASECHK.TRANS64 P1, [R5+URZ+0x32460], R0 ;  /* 0x03246000050095a7 */ /* 0x000e24000802007f */
[----:B0-----:R-:W-:Y:S05]  /*104f0*/  @!P1 BRA `(.L_x_9301) ;  /* 0xfffffffc00f09947 */ /* 0x001fea000383ffff */
[----:B------:R-:W-:Y:S05]  /*10500*/  BRA `(.L_x_9413) ;  /* 0xffffffc400187947 */ /* 0x000fea000383ffff */
.L_x_9414:
        /* <DEDUP_REMOVED lines=15> */
.L_x_15552:


//--------------------- .text._ZN7cutlass13device_kernelIN5flash11enable_sm90INS1_16FlashAttnFwdSm90INS1_25CollectiveMainloopFwdSm90ILi2EN4cute5tupleIJNS5_1CILi1EEES8_S8_EEENS6_IJNS7_ILi128EEENS7_ILi96EEENS7_ILi64EEEEEELi256ENS_6half_tEfNS_4arch4Sm90ELb0ELb0ELb0ELb1ELb1ELb0ELb0ELb1ELb0ELb1ELb0ELb0EEENS1_21CollectiveEpilogueFwdINS6_IJSA_NS7_ILi256EEESB_EEES9_SE_SG_Li256ELb1ELb1ELb0ELb0EEENS1_36VarlenDynamicPersistentTileSchedulerILi128ELi96ELi256ELi128ELb0ELb1ELb1ELb0ELb1ELb1EEEEEEEEEvNT_6ParamsE --------------------------
	.section	.text._ZN7cutlass13device_kernelIN5flash11enable_sm90INS1_16FlashAttnFwdSm90INS1_25CollectiveMainloopFwdSm90ILi2EN4cute5tupleIJNS5_1CILi1EEES8_S8_EEENS6_IJNS7_ILi128EEENS7_ILi96EEENS7_ILi64EEEEEELi256ENS_6half_tEfNS_4arch4Sm90ELb0ELb0ELb0ELb1ELb1ELb0ELb0ELb1ELb0ELb1ELb0ELb0EEENS1_21CollectiveEpilogueFwdINS6_IJSA_NS7_ILi256EEESB_EEES9_SE_SG_Li256ELb1ELb1ELb0ELb0EEENS1_36VarlenDynamicPersistentTileSchedulerILi128ELi96ELi256ELi128ELb0ELb1ELb1ELb0ELb1ELb1EEEEEEEEEvNT_6ParamsE,"ax",@progbits
	.align	128
.text._ZN7cutlass13device_kernelIN5flash11enable_sm90INS1_16FlashAttnFwdSm90INS1_25CollectiveMainloopFwdSm90ILi2EN4cute5tupleIJNS5_1CILi1EEES8_S8_EEENS6_IJNS7_ILi128EEENS7_ILi96EEENS7_ILi64EEEEEELi256ENS_6half_tEfNS_4arch4Sm90ELb0ELb0ELb0ELb1ELb1ELb0ELb0ELb1ELb0ELb1ELb0ELb0EEENS1_21CollectiveEpilogueFwdINS6_IJSA_NS7_ILi256EEESB_EEES9_SE_SG_Li256ELb1ELb1ELb0ELb0EEENS1_36VarlenDynamicPersistentTileSchedulerILi128ELi96ELi256ELi128ELb0ELb1ELb1ELb0ELb1ELb1EEEEEEEEEvNT_6ParamsE:
        .type           _ZN7cutlass13device_kernelIN5flash11enable_sm90INS1_16FlashAttnFwdSm90INS1_25CollectiveMainloopFwdSm90ILi2EN4cute5tupleIJNS5_1CILi1EEES8_S8_EEENS6_IJNS7_ILi128EEENS7_ILi96EEENS7_ILi64EEEEEELi256ENS_6half_tEfNS_4arch4Sm90ELb0ELb0ELb0ELb1ELb1ELb0ELb0ELb1ELb0ELb1ELb0ELb0EEENS1_21CollectiveEpilogueFwdINS6_IJSA_NS7_ILi256EEESB_EEES9_SE_SG_Li256ELb1ELb1ELb0ELb0EEENS1_36VarlenDynamicPersistentTileSchedulerILi128ELi96ELi256ELi128ELb0ELb1ELb1ELb0ELb1ELb1EEEEEEEEEvNT_6ParamsE,@function
        .size           _ZN7cutlass13device_kernelIN5flash11enable_sm90INS1_16FlashAttnFwdSm90INS1_25CollectiveMainloopFwdSm90ILi2EN4cute5tupleIJNS5_1CILi1EEES8_S8_EEENS6_IJNS7_ILi128EEENS7_ILi96EEENS7_ILi64EEEEEELi256ENS_6half_tEfNS_4arch4Sm90ELb0ELb0ELb0ELb1ELb1ELb0ELb0ELb1ELb0ELb1ELb0ELb0EEENS1_21CollectiveEpilogueFwdINS6_IJSA_NS7_ILi256EEESB_EEES9_SE_SG_Li256ELb1ELb1ELb0ELb0EEENS1_36VarlenDynamicPersistentTileSchedulerILi128ELi96ELi256ELi128ELb0ELb1ELb1ELb0ELb1ELb1EEEEEEEEEvNT_6ParamsE,(.L_x_15553 - _ZN7cutlass13device_kernelIN5flash11enable_sm90INS1_16FlashAttnFwdSm90INS1_25CollectiveMainloopFwdSm90ILi2EN4cute5tupleIJNS5_1CILi1EEES8_S8_EEENS6_IJNS7_ILi128EEENS7_ILi96EEENS7_ILi64EEEEEELi256ENS_6half_tEfNS_4arch4Sm90ELb0ELb0ELb0ELb1ELb1ELb0ELb0ELb1ELb0ELb1ELb0ELb0EEENS1_21CollectiveEpilogueFwdINS6_IJSA_NS7_ILi256EEESB_EEES9_SE_SG_Li256ELb1ELb1ELb0ELb0EEENS1_36VarlenDynamicPersistentTileSchedulerILi128ELi96ELi256ELi128ELb0ELb1ELb1ELb0ELb1ELb1EEEEEEEEEvNT_6ParamsE)
        .other          _ZN7cutlass13device_kernelIN5flash11enable_sm90INS1_16FlashAttnFwdSm90INS1_25CollectiveMainloopFwdSm90ILi2EN4cute5tupleIJNS5_1CILi1EEES8_S8_EEENS6_IJNS7_ILi128EEENS7_ILi96EEENS7_ILi64EEEEEELi256ENS_6half_tEfNS_4arch4Sm90ELb0ELb0ELb0ELb1ELb1ELb0ELb0ELb1ELb0ELb1ELb0ELb0EEENS1_21CollectiveEpilogueFwdINS6_IJSA_NS7_ILi256EEESB_EEES9_SE_SG_Li256ELb1ELb1ELb0ELb0EEENS1_36VarlenDynamicPersistentTileSchedulerILi128ELi96ELi256ELi128ELb0ELb1ELb1ELb0ELb1ELb1EEEEEEEEEvNT_6ParamsE,@"STO_CUDA_ENTRY STV_DEFAULT"
_ZN7cutlass13device_kernelIN5flash11enable_sm90INS1_16FlashAttnFwdSm90INS1_25CollectiveMainloopFwdSm90ILi2EN4cute5tupleIJNS5_1CILi1EEES8_S8_EEENS6_IJNS7_ILi128EEENS7_ILi96EEENS7_ILi64EEEEEELi256ENS_6half_tEfNS_4arch4Sm90ELb0ELb0ELb0ELb1ELb1ELb0ELb0ELb1ELb0ELb1ELb0ELb0EEENS1_21CollectiveEpilogueFwdINS6_IJSA_NS7_ILi256EEESB_EEES9_SE_SG_Li256ELb1ELb1ELb0ELb0EEENS1_36VarlenDynamicPersistentTileSchedulerILi128ELi96ELi256ELi128ELb0ELb1ELb1ELb0ELb1ELb1EEEEEEEEEvNT_6ParamsE:
        /* <DEDUP_REMOVED lines=45> */
.L_x_9415:
        /* <DEDUP_REMOVED lines=22> */
.L_x_9416:
        /* <DEDUP_REMOVED lines=18> */
.L_x_9417:
        /* <DEDUP_REMOVED lines=22> */
.L_x_9418:
        /* <DEDUP_REMOVED lines=23> */
.L_x_9419:
        /* <DEDUP_REMOVED lines=8> */
.L_x_9421:
[----:B------:R-:W-:-:S08]  /*08a0*/  NOP ;  /* 0x0000000000007918 */ /* 0x000fd00000000000 */
[----:B------:R-:W0:Y:S02]  /*08b0*/  USETMAXREG.TRY_ALLOC.CTAPOOL UP0, 0xe8 ;  /* 0x000000e8000079c8 */ /* 0x000e240008000600 */
[----:B0-----:R-:W-:-:S13]  /*08c0*/  PLOP3.LUT P0, PT, PT, PT, UP0, 0x80, 0x0 ;  /* 0x000000000000781c */ /* 0x001fda0003f0f008 */
[----:B------:R-:W-:Y:S05]  /*08d0*/  @!P0 BRA `(.L_x_9421) ;  /* 0xfffffffc00f08947 */ /* 0x000fea000383ffff */
[----:B------:R-:W0:Y:S01]  /*08e0*/  S2R R0, SR_TID.X ;  /* 0x0000000000007919 */ /* 0x000e220000002100 */
[----:B------:R-:W1:Y:S01]  /*08f0*/  S2UR UR5, SR_CgaCtaId ;  /* 0x00000000000579c3 */ /* 0x000e620000008800 */
[----:B------:R-:W-:-:S07]  /*0900*/  UMOV UR4, 0x400 ;  /* 0x0000040000047882 */ /* 0x000fce0000000000 */
[----:B------:R-:W-:Y:S06]  /*0910*/  BAR.ARV 0x8, 0x180 ;  /* 0x0206000000007b1d */ /* 0x000fec0000002000 */
[----:B-1----:R-:W-:Y:S01]  /*0920*/  ULEA UR4, UR5, UR4, 0x18 ;  /* 0x0000000405047291 */ /* 0x002fe2000f8ec03f */
[----:B0-----:R-:W-:-:S04]  /*0930*/  SHF.R.U32.HI R0, RZ, 0x7, R0 ;  /* 0x00000007ff007819 */ /* 0x001fc80000011600 */
[----:B------:R-:W-:-:S13]  /*0940*/  ISETP.NE.AND P0, PT, R0, 0x1, PT ;  /* 0x000000010000780c */ /* 0x000fda0003f05270 */
[----:B------:R-:W-:Y:S08]  /*0950*/  @!P0 BAR.ARV 0x9, 0x100 ;  /* 0x0244000000008b1d */ /* 0x000ff00000002000 */
[----:B------:R-:W-:Y:S06]  /*0960*/  BAR.SYNC.DEFER_BLOCKING 0x5, 0x180 ;  /* 0x0146000000007b1d */ /* 0x000fec0000010000 */
[----:B------:R-:W0:Y:S01]  /*0970*/  LDS.128 R12, [UR4+0x228d0] ;  /* 0x0228d004ff0c7984 */ /* 0x000e220008000c00 */
[----:B------:R-:W-:Y:S01]  /*0980*/  ULDC UR4, c[0x0][0xc3c] ;  /* 0x00030f0000047ab9 */ /* 0x000fe20000000800 */
[----:B------:R-:W-:Y:S06]  /*0990*/  BAR.ARV 0x4, 0x180 ;  /* 0x0106000000007b1d */ /* 0x000fec0000002000 */
[----:B0-----:R-:W-:-:S13]  /*09a0*/  ISETP.GE.AND P0, PT, R15, UR4, PT ;  /* 0x000000040f007c0c */ /* 0x001fda000bf06270 */
[----:B------:R-:W-:Y:S05]  /*09b0*/  @P0 EXIT ;  /* 0x000000000000094d */ /* 0x000fea0003800000 */
[----:B------:R-:W0:Y:S01]  /*09c0*/  S2R R0, SR_TID.X ;  /* 0x0000000000007919 */ /* 0x000e220000002100 */
[----:B------:R-:W-:Y:S01]  /*09d0*/  R2UR UR5, R13 ;  /* 0x000000000d0572ca */ /* 0x000fe200000e0000 */
[----:B------:R-:W-:Y:S01]  /*09e0*/  ULOP3.LUT UR48, UR37, 0x1, URZ, 0xfc, !UPT ;  /* 0x0000000125307892 */ /* 0x000fe2000f8efc3f */
[----:B------:R-:W-:Y:S01]  /*09f0*/  R2UR UR6, R14 ;  /* 0x000000000e0672ca */ /* 0x000fe200000e0000 */
[----:B------:R-:W-:Y:S01]  /*0a00*/  UMOV UR47, URZ ;  /* 0x0000003f002f7c82 */ /* 0x000fe20008000000 */
[----:B------:R-:W-:Y:S01]  /*0a10*/  UMOV UR46, URZ ;  /* 0x0000003f002e7c82 */ /* 0x000fe20008000000 */
[----:B------:R-:W-:Y:S01]  /*0a20*/  UMOV UR36, URZ ;  /* 0x0000003f00247c82 */ /* 0x000fe20008000000 */
[----:B0-----:R-:W-:-:S05]  /*0a30*/  VIADD R209, R0, 0xffffff80 ;  /* 0xffffff8000d17836 */ /* 0x001fca0000000000 */
[----:B------:R-:W-:-:S04]  /*0a40*/  SHF.R.S32.HI R0, RZ, 0x1f, R209 ;  /* 0x0000001fff007819 */ /* 0x000fc800000114d1 */
[CC--:B------:R-:W-:Y:S02]  /*0a50*/  LEA.HI R3, R0.reuse, R209.reuse, RZ, 0x7 ;  /* 0x000000d100037211 */ /* 0x0c0fe400078f38ff */
[-C--:B------:R-:W-:Y:S02]  /*0a60*/  LEA.HI R4, R0, R209.reuse, RZ, 0x5 ;  /* 0x000000d100047211 */ /* 0x080fe400078f28ff */
[----:B------:R-:W-:Y:S02]  /*0a70*/  LOP3.LUT R2, R3, 0xffffff80, RZ, 0xc0, !PT ;  /* 0xffffff8003027812 */ /* 0x000fe400078ec0ff */
[----:B------:R-:W-:Y:S01]  /*0a80*/  SHF.R.S32.HI R200, RZ, 0x7, R3 ;  /* 0x00000007ffc87819 */ /* 0x000fe20000011403 */
[----:B------:R-:W-:Y:S02]  /*0a90*/  IMAD.SHL.U32 R6, R4, 0x20, RZ ;  /* 0x0000002004067824 */ /* 0x000fe400078e00ff */
        /* <DEDUP_REMOVED lines=15> */
[----:B------:R-:W-:Y:S01]  /*0b90*/  LEA.HI R11, R11, R10, RZ, 0x3 ;  /* 0x0000000a0b0b7211 */ /* 0x000fe200078f18ff */
[----:B------:R-:W-:Y:S01]  /*0ba0*/  IMAD.IADD R6, R209, 0x1, -R6 ;  /* 0x00000001d1067824 */ /* 0x000fe200078e0a06 */
[----:B------:R-:W-:-:S02]  /*0bb0*/  LOP3.LUT R2, R2, 0x1ffffffe, RZ, 0xc0, !PT ;  /* 0x1ffffffe02027812 */ /* 0x000fc400078ec0ff */
[----:B------:R-:W-:Y:S02]  /*0bc0*/  LOP3.LUT R4, R0, 0xfffffff8, RZ, 0xc0, !PT ;  /* 0xfffffff800047812 */ /* 0x000fe400078ec0ff */
        /* <DEDUP_REMOVED lines=25> */
[----:B------:R-:W-:-:S02]  /*0d60*/  IMAD.MOV.U32 R7, RZ, RZ, R15 ;  /* 0x000000ffff077224 */ /* 0x000fc400078e000f */
[----:B------:R-:W-:Y:S02]  /*0d70*/  IMAD.IADD R202, R23, 0x1, -R202 ;  /* 0x0000000117ca7824 */ /* 0x000fe400078e0aca */
[----:B------:R-:W-:-:S07]  /*0d80*/  IMAD R203, R6, 0x8, R201 ;  /* 0x0000000806cb7824 */ /* 0x000fce00078e02c9 */
.L_x_9467:
[----:B012---:R-:W0:Y:S01]  /*0d90*/  LDC.64 R4, c[0x0][0xc88] ;  /* 0x00032200ff047b82 */ /* 0x007e220000000a00 */
[----:B------:R-:W-:Y:S01]  /*0da0*/  ULDC.64 UR8, c[0x0][0xa28] ;  /* 0x00028a0000087ab9 */ /* 0x000fe20000000a00 */
[----:B------:R-:W-:Y:S01]  /*0db0*/  ULDC.64 UR10, c[0x0][0xa20] ;  /* 0x00028800000a7ab9 */ /* 0x000fe20000000a00 */
[----:B------:R-:W-:Y:S01]  /*0dc0*/  ULDC UR4, c[0x0][0x424] ;  /* 0x0001090000047ab9 */ /* 0x000fe20000000800 */
[----:B0-----:R-:W-:-:S06]  /*0dd0*/  IMAD.WIDE R4, R7, 0x4, R4 ;  /* 0x0000000407047825 */ /* 0x001fcc00078e0204 */
        /* <DEDUP_REMOVED lines=14> */
[----:B----4-:R-:W-:-:S02]  /*0ec0*/  IMAD.U32 R6, RZ, RZ, UR10 ;  /* 0x0000000aff067e24 */ /* 0x010fc4000f8e00ff */
[----:B------:R-:W-:Y:S01]  /*0ed0*/  IMAD.U32 R5, RZ, RZ, UR9 ;  /* 0x00000009ff057e24 */ /* 0x000fe2000f8e00ff */
[----:B------:R-:W-:Y:S01]  /*0ee0*/  ULDC.64 UR8, c[0x0][0x418] ;  /* 0x0001060000087ab9 */ /* 0x000fe20000000a00 */
[----:B------:R-:W-:-:S03]  /*0ef0*/  IMAD.U32 R7, RZ, RZ, UR11 ;  /* 0x0000000bff077e24 */ /* 0x000fc6000f8e00ff */
[----:B------:R-:W2:Y:S04]  /*0f00*/  @P0 LDG.E R4, desc[UR50][R4.64] ;  /* 0x0000003204040981 */ /* 0x000ea8000c1e1900 */
[----:B---3--:R-:W3:Y:S01]  /*0f10*/  @P1 LDG.E R6, desc[UR50][R6.64] ;  /* 0x0000003206061981 */ /* 0x008ee2000c1e1900 */
        /* <DEDUP_REMOVED lines=10> */
[----:B------:R-:W-:-:S02]  /*0fc0*/  CS2R R148, SRZ ;  /* 0x0000000000947805 */ /* 0x000fc4000001ff00 */
[----:B------:R-:W-:Y:S01]  /*0fd0*/  CS2R R146, SRZ ;  /* 0x0000000000927805 */ /* 0x000fe2000001ff00 */
[----:B------:R-:W-:Y:S01]  /*0fe0*/  UIMAD UR4, UR4, UR5, URZ ;  /* 0x00000005040472a4 */ /* 0x000fe2000f8e023f */
        /* <DEDUP_REMOVED lines=55> */
[----:B------:R-:W-:Y:S02]  /*1360*/  PLOP3.LUT P0, PT, PT, PT, PT, 0x80, 0x0 ;  /* 0x000000000000781c */ /* 0x000fe40003f0f070 */
        /* <DEDUP_REMOVED lines=15> */
.L_x_9422:
[----:B------:R-:W-:Y:S01]  /*1460*/  UIADD3 UR42, -UR42, UR4, URZ ;  /* 0x000000042a2a7290 */ /* 0x000fe2000fffe13f */
[----:B------:R-:W-:Y:S01]  /*1470*/  IMAD.MOV.U32 R40, RZ, RZ, RZ ;  /* 0x000000ffff287224 */ /* 0x000fe200078e00ff */
[----:B------:R-:W-:Y:S02]  /*1480*/  MOV R161, RZ ;  /* 0x000000ff00a17202 */ /* 0x000fe40000000f00 */
[----:B------:R-:W-:Y:S01]  /*1490*/  CS2R R34, SRZ ;  /* 0x0000000000227805 */ /* 0x000fe2000001ff00 */
[----:B------:R-:W-:Y:S01]  /*14a0*/  UISETP.GE.AND UP0, UPT, UR42, 0x1, UPT ;  /* 0x000000012a00788c */ /* 0x000fe2000bf06270 */
[----:B------:R-:W-:Y:S01]  /*14b0*/  CS2R R36, SRZ ;  /* 0x0000000000247805 */ /* 0x000fe2000001ff00 */
[----:B------:R-:W-:Y:S01]  /*14c0*/  UIADD3 UR4, UR42, 0x5f, URZ ;  /* 0x0000005f2a047890 */ /* 0x000fe2000fffe03f */
[----:B------:R-:W-:Y:S01]  /*14d0*/  IMAD.MOV.U32 R162, RZ, RZ, RZ ;  /* 0x000000ffffa27224 */ /* 0x000fe200078e00ff */
[----:B------:R-:W-:Y:S01]  /*14e0*/  CS2R R32, SRZ ;  /* 0x0000000000207805 */ /* 0x000fe2000001ff00 */
[----:B------:R-:W-:Y:S01]  /*14f0*/  IMAD.MOV.U32 R10, RZ, RZ, RZ ;  /* 0x000000ffff0a7224 */ /* 0x000fe200078e00ff */
[----:B------:R-:W-:Y:S01]  /*1500*/  PLOP3.LUT P1, PT, PT, PT, UP0, 0x80, 0x0 ;  /* 0x000000000000781c */ /* 0x000fe20003f2f008 */
[----:B------:R-:W-:Y:S01]  /*1510*/  UIMAD.WIDE UR4, UR4, 0x2aaaaaab, URZ ;  /* 0x2aaaaaab040478a5 */ /* 0x000fe2000f8e023f */
[----:B------:R-:W-:-:S02]  /*1520*/  CS2R R26, SRZ ;  /* 0x00000000001a7805 */ /* 0x000fc4000001ff00 */
[----:B------:R-:W-:Y:S01]  /*1530*/  CS2R R28, SRZ ;  /* 0x00000000001c7805 */ /* 0x000fe2000001ff00 */
[----:B------:R-:W-:Y:S01]  /*1540*/  IMAD.MOV.U32 R12, RZ, RZ, RZ ;  /* 0x000000ffff0c7224 */ /* 0x000fe200078e00ff */
[----:B------:R-:W-:Y:S01]  /*1550*/  USHF.R.U32.HI UR43, URZ, 0x1f, UR5 ;  /* 0x0000001f3f2b7899 */ /* 0x000fe20008011605 */
[----:B------:R-:W-:-:S03]  /*1560*/  CS2R R24, SRZ ;  /* 0x0000000000187805 */ /* 0x000fc6000001ff00 */
[----:B------:R-:W-:-:S03]  /*1570*/  ULEA.HI.SX32 UR43, UR5, UR43, 0x1c ;  /* 0x0000002b052b7291 */ /* 0x000fc6000f8fe23f */
[----:B------:R-:W-:Y:S09]  /*1580*/  @!P1 BRA `(.L_x_9423) ;  /* 0x0000004400149947 */ /* 0x000ff20003800000 */
        /* <DEDUP_REMOVED lines=31> */
.L_x_9424:
[----:B------:R-:W-:Y:S01]  /*1780*/  ULEA.HI UR4, UR47, UR47, URZ, 0x1 ;  /* 0x0000002f2f047291 */ /* 0x000fe2000f8f083f */
[----:B------:R-:W0:Y:S03]  /*1790*/  S2R R20, SR_TID.X ;  /* 0x0000000000147919 */ /* 0x000e260000002100 */
[----:B------:R-:W-:-:S04]  /*17a0*/  ULOP3.LUT UR4, UR4, 0xfffffffe, URZ, 0xc0, !UPT ;  /* 0xfffffffe04047892 */ /* 0x000fc8000f8ec03f */
[----:B------:R-:W-:-:S06]  /*17b0*/  UIADD3 UR4, UR47, -UR4, URZ ;  /* 0x800000042f047290 */ /* 0x000fcc000fffe03f */
[----:B------:R-:W-:-:S05]  /*17c0*/  IMAD.U32 R0, RZ, RZ, UR4 ;  /* 0x00000004ff007e24 */ /* 0x000fca000f8e00ff */
[----:B------:R-:W-:-:S04]  /*17d0*/  SHF.L.U32 R0, R0, 0x1f, RZ ;  /* 0x0000001f00007819 */ /* 0x000fc800000006ff */
[----:B------:R-:W1:Y:S01]  /*17e0*/  SYNCS.PHASECHK.TRANS64.TRYWAIT P0, [UR45+0x22800], R0 ;  /* 0x02280000ff0075a7 */ /* 0x000e62000800016d */
[----:B0-----:R-:W-:-:S05]  /*17f0*/  SHF.R.U32.HI R20, RZ, 0x7, R20 ;  /* 0x00000007ff147819 */ /* 0x001fca0000011614 */
[----:B------:R-:W-:Y:S01]  /*1800*/  VIADD R7, R20, 0x8 ;  /* 0x0000000814077836 */ /* 0x000fe20000000000 */
[----:B-1----:R-:W-:Y:S06]  /*1810*/  @!P0 BRA `(.L_x_9425) ;  /* 0x000000c0008c8947 */ /* 0x002fec0003800000 */
.L_x_9552:
[----:B0-----:R-:W-:Y:S01]  /*1820*/  IMAD.U32 R0, RZ, RZ, UR48 ;  /* 0x00000030ff007e24 */ /* 0x001fe2000f8e00ff */
[----:B------:R-:W-:Y:S05]  /*1830*/  WARPSYNC.ALL ;  /* 0x0000000000007948 */ /* 0x000fea0003800000 */
[----:B------:R0:W-:Y:S01]  /*1840*/  BAR.SYNC.DEFER_BLOCKING R7, 0x100 ;  /* 0x000400070000751d */ /* 0x0001e20000010000 */
[----:B------:R-:W-:-:S13]  /*1850*/  ISETP.NE.AND P0, PT, R0, 0x3, PT ;  /* 0x000000030000780c */ /* 0x000fda0003f05270 */
[----:B0-----:R-:W-:Y:S05]  /*1860*/  @!P0 BRA `(.L_x_9426) ;  /* 0x0000000000048947 */ /* 0x001fea0003800000 */
[----:B------:R-:W-:Y:S01]  /*1870*/  BPT.TRAP 0x1 ;  /* 0x000000040000795c */ /* 0x000fe20000300000 */
.L_x_9426:
[----:B------:R-:W-:Y:S01]  /*1880*/  ULEA UR22, UR36, UR45, 0x3 ;  /* 0x0000002d24167291 */ /* 0x000fe2000f8e183f */
[----:B------:R-:W-:-:S05]  /*1890*/  IMAD.U32 R8, RZ, RZ, UR46 ;  /* 0x0000002eff087e24 */ /* 0x000fca000f8e00ff */
[----:B------:R-:W-:-:S04]  /*18a0*/  SHF.L.U32 R8, R8, 0x1f, RZ ;  /* 0x0000001f08087819 */ /* 0x000fc800000006ff */
[----:B------:R0:W1:Y:S01]  /*18b0*/  SYNCS.PHASECHK.TRANS64.TRYWAIT P1, [UR22+0x22830], R8 ;  /* 0x02283008ff0075a7 */ /* 0x0000620008020156 */
[----:B------:R-:W-:Y:S05]  /*18c0*/  @!P0 BRA `(.L_x_9427) ;  /* 0x0000000000048947 */ /* 0x000fea0003800000 */
[----:B------:R-:W-:Y:S01]  /*18d0*/  BPT.TRAP 0x1 ;  /* 0x000000040000795c */ /* 0x000fe20000300000 */
.L_x_9427:
[----:B-1----:R-:W-:Y:S05]  /*18e0*/  @P1 BRA `(.L_x_9428) ;  /* 0x0000000000081947 */ /* 0x002fea0003800000 */
[----:B------:R-:W1:Y:S02]  /*18f0*/  SYNCS.PHASECHK.TRANS64.TRYWAIT P1, [UR22+0x22830], R8 ;  /* 0x02283008ff0075a7 */ /* 0x000e640008020156 */
[----:B-1----:R-:W-:Y:S05]  /*1900*/  @!P1 BRA `(.L_x_9429) ;  /* 0x000000c000689947 */ /* 0x002fea0003800000 */
.L_x_9428:
        /* <DEDUP_REMOVED lines=38> */
.L_x_9430:
        /* <DEDUP_REMOVED lines=310> */
.L_x_9431:
[----:B------:R1:W3:Y:S01]  /*2ed0*/  SYNCS.PHASECHK.TRANS64.TRYWAIT P1, [UR22+0x22850], R8 ;  /* 0x02285008ff0075a7 */ /* 0x0002e20008020156 */
[----:B------:R-:W-:Y:S05]  /*2ee0*/  @!P0 BRA `(.L_x_9432) ;  /* 0x0000000000048947 */ /* 0x000fea0003800000 */
[----:B------:R-:W-:Y:S01]  /*2ef0*/  BPT.TRAP 0x1 ;  /* 0x000000040000795c */ /* 0x000fe20000300000 */
.L_x_9432:
[----:B---3--:R-:W-:Y:S05]  /*2f00*/  @P1 BRA `(.L_x_9433) ;  /* 0x0000000000081947 */ /* 0x008fea0003800000 */
[----:B------:R-:W3:Y:S02]  /*2f10*/  SYNCS.PHASECHK.TRANS64.TRYWAIT P1, [UR22+0x22850], R8 ;  /* 0x02285008ff0075a7 */ /* 0x000ee40008020156 */
[----:B---3--:R-:W-:Y:S05]  /*2f20*/  @!P1 BRA `(.L_x_9434) ;  /* 0x000000a800f89947 */ /* 0x008fea0003800000 */
.L_x_9433:
        /* <DEDUP_REMOVED lines=43> */
.L_x_9435:
[----:B------:R-:W4:Y:S01]  /*31e0*/  S2UR UR6, SR_CgaCtaId ;  /* 0x00000000000679c3 */ /* 0x000f220000008800 */
[----:B------:R-:W-:Y:S02]  /*31f0*/  UISETP.GE.AND UP0, UPT, UR42, 0x61, UPT ;  /* 0x000000612a00788c */ /* 0x000fe4000bf06270 */
[----:B------:R-:W-:-:S04]  /*3200*/  UIADD3 UR22, UR22, 0x22860, URZ ;  /* 0x0002286016167890 */ /* 0x000fc8000fffe03f */
[----:B------:R-:W-:Y:S01]  /*3210*/  PLOP3.LUT P1, PT, PT, PT, UP0, 0x80, 0x0 ;  /* 0x000000000000781c */ /* 0x000fe20003f2f008 */
[----:B----4-:R-:W-:-:S09]  /*3220*/  UPRMT UR22, UR6, 0x654, UR22 ;  /* 0x0000065406167896 */ /* 0x010fd20008000016 */
[----:B------:R-:W-:Y:S03]  /*3230*/  SYNCS.ARRIVE.TRANS64.RED.A1T0 RZ, [UR22], RZ ;  /* 0x000000ffffff79a7 */ /* 0x000fe60008100416 */
[----:B------:R-:W-:Y:S05]  /*3240*/  @!P1 BRA `(.L_x_9436) ;  /* 0x0000001c00589947 */ /* 0x000fea0003800000 */
[----:B------:R-:W-:Y:S01]  /*3250*/  IMAD.MOV.U32 R213, RZ, RZ, R4 ;  /* 0x000000ffffd57224 */ /* 0x000fe200078e0004 */
[----:B------:R-:W-:Y:S01]  /*3260*/  UIADD3 UR43, UR43, -0x2, URZ ;  /* 0xfffffffe2b2b7890 */ /* 0x000fe2000fffe03f */
[----:B------:R-:W-:Y:S01]  /*3270*/  IMAD.MOV.U32 R7, RZ, RZ, R3 ;  /* 0x000000ffff077224 */ /* 0x000fe200078e0003 */
[----:B------:R-:W-:-:S10]  /*3280*/  ULDC UR22, c[0x0][0x988] ;  /* 0x0002620000167ab9 */ /* 0x000fd40000000800 */
.L_x_9447:
        /* <DEDUP_REMOVED lines=8> */
[----:B-1----:R-:W-:Y:S11]  /*3310*/  @!P0 BRA `(.L_x_9437) ;  /* 0x0000000000048947 */ /* 0x002ff60003800000 */
[----:B------:R-:W-:Y:S01]  /*3320*/  BPT.TRAP 0x1 ;  /* 0x000000040000795c */ /* 0x000fe20000300000 */
.L_x_9437:
[----:B------:R-:W2:Y:S01]  /*3330*/  S2UR UR23, SR_CgaCtaId ;  /* 0x00000000001779c3 */ /* 0x000ea20000008800 */
[----:B------:R-:W-:Y:S01]  /*3340*/  UMOV UR6, 0x400 ;  /* 0x0000040000067882 */ /* 0x000fe20000000000 */
[----:B01-3--:R-:W-:-:S05]  /*3350*/  IMAD.U32 R8, RZ, RZ, UR46 ;  /* 0x0000002eff087e24 */ /* 0x00bfca000f8e00ff */
[----:B------:R-:W-:Y:S01]  /*3360*/  SHF.L.U32 R8, R8, 0x1f, RZ ;  /* 0x0000001f08087819 */ /* 0x000fe200000006ff */
[----:B--2---:R-:W-:-:S04]  /*3370*/  ULEA UR6, UR23, UR6, 0x18 ;  /* 0x0000000617067291 */ /* 0x004fc8000f8ec03f */
[----:B------:R-:W-:-:S09]  /*3380*/  ULEA UR24, UR36, UR6, 0x3 ;  /* 0x0000000624187291 */ /* 0x000fd2000f8e183f */
[----:B------:R0:W1:Y:S01]  /*3390*/  SYNCS.PHASECHK.TRANS64.TRYWAIT P2, [UR24+0x22830], R8 ;  /* 0x02283008ff0075a7 */ /* 0x0000620008040158 */
[----:B------:R-:W-:Y:S05]  /*33a0*/  @!P0 BRA `(.L_x_9438) ;  /* 0x0000000000048947 */ /* 0x000fea0003800000 */
[----:B------:R-:W-:Y:S01]  /*33b0*/  BPT.TRAP 0x1 ;  /* 0x000000040000795c */ /* 0x000fe20000300000 */
.L_x_9438:
[----:B-1----:R-:W-:Y:S05]  /*33c0*/  @P2 BRA `(.L_x_9439) ;  /* 0x0000000000082947 */ /* 0x002fea0003800000 */
[----:B------:R-:W1:Y:S02]  /*33d0*/  SYNCS.PHASECHK.TRANS64.TRYWAIT P2, [UR24+0x22830], R8 ;  /* 0x02283008ff0075a7 */ /* 0x000e640008040158 */
[----:B-1----:R-:W-:Y:S05]  /*33e0*/  @!P2 BRA `(.L_x_9440) ;  /* 0x000000a400e0a947 */ /* 0x002fea0003800000 */
.L_x_9439:
[----:B------:R-:W-:Y:S01]  /*33f0*/  UIMAD UR6, UR36, 0x300, UR20 ;  /* 0x00000300240678a4 */ /* 0x000fe2000f8e0214 */
[----:B------:R-:W-:Y:S01]  /*3400*/  WARPGROUP.ARRIVE ;  /* 0x00000000000079c5 */ /* 0x000fe20000000000 */
[----:B------:R-:W-:Y:S01]  /*3410*/  UMOV UR7, 0x40000040 ;  /* 0x4000004000077882 */ /* 0x000fe20000000000 */
[----:B------:R-:W-:Y:S01]  /*3420*/  UMOV UR11, 0x40000040 ;  /* 0x40000040000b7882 */ /* 0x000fe20000000000 */
[----:B------:R-:W-:-:S03]  /*3430*/  UIADD3 UR10, UR6, 0x2, URZ ;  /* 0x00000002060a7890 */ /* 0x000fc6000fffe03f */
[----:B------:R-:W2:Y:S01]  /*3440*/  S2R R0, SR_TID.X ;  /* 0x0000000000007919 */ /* 0x000ea20000002100 */
[----:B------:R-:W-:Y:S01]  /*3450*/  UIADD3 UR14, UR6, 0x4, URZ ;  /* 0x00000004060e7890 */ /* 0x000fe2000fffe03f */
[----:B------:R-:W-:Y:S01]  /*3460*/  UMOV UR15, 0x40000040 ;  /* 0x40000040000f7882 */ /* 0x000fe20000000000 */
[----:B------:R-:W-:Y:S01]  /*3470*/  HGMMA.64x96x16.F32 R152, gdesc[UR4], RZ, !UPT, gsb0 ;  /* 0x01600000049879f0 */ /* 0x000fe2000c0008ff */
[----:B------:R-:W-:Y:S01]  /*3480*/  UIADD3 UR18, UR6, 0x6, URZ ;  /* 0x0000000606127890 */ /* 0x000fe2000fffe03f */
        /* <DEDUP_REMOVED lines=16> */
.L_x_9441:
[----:B------:R-:W-:Y:S01]  /*3590*/  FMNMX.FTZ R4, R152, R7, !PT ;  /* 0x0000000798047209 */ /* 0x000fe20007810000 */
[----:B------:R-:W-:Y:S01]  /*35a0*/  UMOV UR10, UR22 ;  /* 0x00000016000a7c82 */ /* 0x000fe20008000000 */
[----:B------:R-:W-:Y:S02]  /*35b0*/  UIADD3 UR6, UR24, 0x22840, URZ ;  /* 0x0002284018067890 */ /* 0x000fe4000fffe03f */
[----:B-1----:R-:W-:Y:S02]  /*35c0*/  FMNMX.FTZ R3, R153, R4, !PT ;  /* 0x0000000499037209 */ /* 0x002fe40007810000 */
        /* <DEDUP_REMOVED lines=24> */
[----:B------:R-:W1:Y:S02]  /*3750*/  SHFL.BFLY PT, R4, R9, 0x2, 0x1f ;  /* 0x0c401f0009047f89 */ /* 0x000e6400000e0000 */
[----:B-1----:R-:W-:-:S05]  /*3760*/  FMNMX.FTZ R10, R9, R4, !PT ;  /* 0x00000004090a7209 */ /* 0x002fca0007810000 */
[----:B------:R-:W1:Y:S02]  /*3770*/  SHFL.BFLY PT, R3, R10, 0x1, 0x1f ;  /* 0x0c201f000a037f89 */ /* 0x000e6400000e0000 */
[----:B-1----:R-:W-:-:S05]  /*3780*/  FMNMX.FTZ R3, R10, R3, !PT ;  /* 0x000000030a037209 */ /* 0x002fca0007810000 */
        /* <DEDUP_REMOVED lines=34> */
[----:B------:R-:W-:Y:S01]  /*39b0*/  FFMA.FTZ R176, R197, UR10, -R20 ;  /* 0x0000000ac5b07c23 */ /* 0x000fe20008010814 */
[----:B------:R-:W-:Y:S01]  /*39c0*/  FMNMX.FTZ R4, R170, R9, !PT ;  /* 0x00000009aa047209 */ /* 0x000fe20007810000 */
[----:B------:R-:W1:Y:S03]  /*39d0*/  MUFU.EX2 R7, R7 ;  /* 0x0000000700077308 */ /* 0x000e660000000800 */
[----:B------:R-:W-:-:S04]  /*39e0*/  FMNMX.FTZ R9, R171, R4, !PT ;  /* 0x00000004ab097209 */ /* 0x000fc80007810000 */
[----:B------:R-:W-:Y:S01]  /*39f0*/  FMNMX.FTZ R4, R174, R9, !PT ;  /* 0x00000009ae047209 */ /* 0x000fe20007810000 */
[----:B------:R-:W3:Y:S03]  /*3a00*/  MUFU.EX2 R152, R152 ;  /* 0x0000009800987308 */ /* 0x000ee60000000800 */
[----:B------:R-:W-:-:S04]  /*3a10*/  FMNMX.FTZ R9, R175, R4, !PT ;  /* 0x00000004af097209 */ /* 0x000fc80007810000 */
[----:B------:R-:W-:Y:S01]  /*3a20*/  FMNMX.FTZ R4, R178, R9, !PT ;  /* 0x00000009b2047209 */ /* 0x000fe20007810000 */
[----:B------:R-:W4:Y:S01]  /*3a30*/  MUFU.EX2 R153, R153 ;  /* 0x0000009900997308 */ /* 0x000f220000000800 */
[-C--:B-1----:R-:W-:Y:S01]  /*3a40*/  FMUL.FTZ R24, R24, R7.reuse ;  /* 0x0000000718187220 */ /* 0x082fe20000410000 */
[-C--:B------:R-:W-:Y:S01]  /*3a50*/  FMUL.FTZ R25, R25, R7.reuse ;  /* 0x0000000719197220 */ /* 0x080fe20000410000 */
[----:B------:R-:W-:Y:S01]  /*3a60*/  FMNMX.FTZ R9, R179, R4, !PT ;  /* 0x00000004b3097209 */ /* 0x000fe20007810000 */
[-C--:B------:R-:W-:Y:S01]  /*3a70*/  FMUL.FTZ R28, R28, R7.reuse ;  /* 0x000000071c1c7220 */ /* 0x080fe20000410000 */
[-C--:B------:R-:W-:Y:S01]  /*3a80*/  FMUL.FTZ R29, R29, R7.reuse ;  /* 0x000000071d1d7220 */ /* 0x080fe20000410000 */
[----:B------:R-:W-:Y:S01]  /*3a90*/  FMUL.FTZ R32, R32, R7 ;  /* 0x0000000720207220 */ /* 0x000fe20000410000 */
[----:B------:R-:W-:Y:S01]  /*3aa0*/  FMNMX.FTZ R4, R182, R9, !PT ;  /* 0x00000009b6047209 */ /* 0x000fe20007810000 */
[----:B------:R-:W1:Y:S01]  /*3ab0*/  MUFU.EX2 R212, R212 ;  /* 0x000000d400d47308 */ /* 0x000e620000000800 */
[----:B---3--:R-:W-:Y:S01]  /*3ac0*/  FFMA.FTZ R6, R7, R6, R152 ;  /* 0x0000000607067223 */ /* 0x008fe20000010098 */
[-C--:B------:R-:W-:Y:S01]  /*3ad0*/  FMUL.FTZ R33, R33, R7.reuse ;  /* 0x0000000721217220 */ /* 0x080fe20000410000 */
[----:B------:R-:W-:Y:S01]  /*3ae0*/  FMNMX.FTZ R9, R183, R4, !PT ;  /* 0x00000004b7097209 */ /* 0x000fe20007810000 */
[-C--:B------:R-:W-:Y:S01]  /*3af0*/  FMUL.FTZ R36, R36, R7.reuse ;  /* 0x0000000724247220 */ /* 0x080fe20000410000 */
[-C--:B------:R-:W-:Y:S01]  /*3b00*/  FMUL.FTZ R37, R37, R7.reuse ;  /* 0x0000000725257220 */ /* 0x080fe20000410000 */
[----:B------:R-:W-:Y:S01]  /*3b10*/  FMUL.FTZ R40, R40, R7 ;  /* 0x0000000728287220 */ /* 0x000fe20000410000 */
[----:B------:R-:W-:Y:S01]  /*3b20*/  FMNMX.FTZ R4, R186, R9, !PT ;  /* 0x00000009ba047209 */ /* 0x000fe20007810000 */
[----:B------:R-:W3:Y:S01]  /*3b30*/  MUFU.EX2 R157, R157 ;  /* 0x0000009d009d7308 */ /* 0x000ee20000000800 */
[C---:B----4-:R-:W-:Y:S01]  /*3b40*/  FADD.FTZ R181, R153.reuse, R6 ;  /* 0x0000000699b57221 */ /* 0x050fe20000010000 */
[----:B------:R-:W-:Y:S01]  /*3b50*/  F2FP.F16.F32.PACK_AB R152, R153, R152 ;  /* 0x000000989998723e */ /* 0x000fe200000000ff */
[-C--:B------:R-:W-:Y:S01]  /*3b60*/  FMUL.FTZ R41, R41, R7.reuse ;  /* 0x0000000729297220 */ /* 0x080fe20000410000 */
[----:B------:R-:W-:Y:S01]  /*3b70*/  FMNMX.FTZ R9, R187, R4, !PT ;  /* 0x00000004bb097209 */ /* 0x000fe20007810000 */
[-C--:B------:R-:W-:Y:S01]  /*3b80*/  FMUL.FTZ R44, R44, R7.reuse ;  /* 0x000000072c2c7220 */ /* 0x080fe20000410000 */
[-C--:B------:R-:W-:Y:S01]  /*3b90*/  FMUL.FTZ R45, R45, R7.reuse ;  /* 0x000000072d2d7220 */ /* 0x080fe20000410000 */
[----:B------:R-:W-:Y:S01]  /*3ba0*/  FMUL.FTZ R48, R48, R7 ;  /* 0x0000000730307220 */ /* 0x000fe20000410000 */
[----:B------:R-:W-:Y:S01]  /*3bb0*/  FMNMX.FTZ R4, R190, R9, !PT ;  /* 0x00000009be047209 */ /* 0x000fe20007810000 */
[----:B------:R-:W-:Y:S01]  /*3bc0*/  MUFU.EX2 R156, R156 ;  /* 0x0000009c009c7308 */ /* 0x000fe20000000800 */
[-C--:B------:R-:W-:Y:S01]  /*3bd0*/  FMUL.FTZ R49, R49, R7.reuse ;  /* 0x0000000731317220 */ /* 0x080fe20000410000 */
        /* <DEDUP_REMOVED lines=21> */
[-C--:B------:R-:W-:Y:S01]  /*3d30*/  FMUL.FTZ R80, R80, R7.reuse ;  /* 0x0000000750507220 */ /* 0x080fe20000410000 */
[----:B------:R-:W4:Y:S01]  /*3d40*/  SHFL.BFLY PT, R9, R4, 0x2, 0x1f ;  /* 0x0c401f0004097f89 */ /* 0x000f2200000e0000 */
        /* <DEDUP_REMOVED lines=23> */
[----:B----4-:R-:W-:Y:S01]  /*3ec0*/  FMNMX.FTZ R9, R4, R9, !PT ;  /* 0x0000000904097209 */ /* 0x010fe20007810000 */
[----:B------:R-:W-:Y:S01]  /*3ed0*/  MUFU.EX2 R12, R12 ;  /* 0x0000000c000c7308 */ /* 0x000fe20000000800 */
        /* <DEDUP_REMOVED lines=17> */
[----:B------:R-:W-:-:S06]  /*3ff0*/  FMUL.FTZ R149, R149, R7 ;  /* 0x0000000795957220 */ /* 0x000fcc0000410000 */
[----:B------:R-:W-:Y:S01]  /*4000*/  MUFU.EX2 R211, R211 ;  /* 0x000000d300d37308 */ /* 0x000fe20000000800 */
[----:B----4-:R-:W-:-:S07]  /*4010*/  FMNMX.FTZ R4, R9, R4, !PT ;  /* 0x0000000409047209 */ /* 0x010fce0007810000 */
        /* <DEDUP_REMOVED lines=9> */
[----:B------:R-:W4:Y:S01]  /*40b0*/  MUFU.EX2 R20, R20 ;  /* 0x0000001400147308 */ /* 0x000f220000000800 */
[--C-:B------:R-:W-:Y:S01]  /*40c0*/  FFMA.FTZ R162, R167, UR10, -R180.reuse ;  /* 0x0000000aa7a27c23 */ /* 0x100fe200080108b4 */
[--C-:B------:R-:W-:Y:S01]  /*40d0*/  FFMA.FTZ R163, R163, UR10, -R180.reuse ;  /* 0x0000000aa3a37c23 */ /* 0x100fe200080108b4 */
[--C-:B------:R-:W-:Y:S01]  /*40e0*/  FFMA.FTZ R167, R171, UR10, -R180.reuse ;  /* 0x0000000aaba77c23 */ /* 0x100fe200080108b4 */
[--C-:B------:R-:W-:Y:S01]  /*40f0*/  FFMA.FTZ R171, R175, UR10, -R180.reuse ;  /* 0x0000000aafab7c23 */ /* 0x100fe200080108b4 */
[--C-:B------:R-:W-:Y:S01]  /*4100*/  FFMA.FTZ R175, R179, UR10, -R180.reuse ;  /* 0x0000000ab3af7c23 */ /* 0x100fe200080108b4 */
[--C-:B------:R-:W-:Y:S01]  /*4110*/  FFMA.FTZ R159, R166, UR10, -R180.reuse ;  /* 0x0000000aa69f7c23 */ /* 0x100fe200080108b4 */
[--C-:B------:R-:W-:Y:S01]  /*4120*/  FFMA.FTZ R166, R170, UR10, -R180.reuse ;  /* 0x0000000aaaa67c23 */ /* 0x100fe200080108b4 */
[----:B------:R-:W5:Y:S01]  /*4130*/  MUFU.EX2 R161, R161 ;  /* 0x000000a100a17308 */ /* 0x000f620000000800 */
[--C-:B------:R-:W-:Y:S01]  /*4140*/  FFMA.FTZ R170, R174, UR10, -R180.reuse ;  /* 0x0000000aaeaa7c23 */ /* 0x100fe200080108b4 */
[--C-:B------:R-:W-:Y:S01]  /*4150*/  FFMA.FTZ R174, R178, UR10, -R180.reuse ;  /* 0x0000000ab2ae7c23 */ /* 0x100fe200080108b4 */
[----:B-1----:R-:W-:Y:S01]  /*4160*/  FADD.FTZ R178, R212, R181 ;  /* 0x000000b5d4b27221 */ /* 0x002fe20000010000 */
[--C-:B------:R-:W-:Y:S01]  /*4170*/  FFMA.FTZ R182, R182, UR10, -R180.reuse ;  /* 0x0000000ab6b67c23 */ /* 0x100fe200080108b4 */
[--C-:B------:R-:W-:Y:S01]  /*4180*/  FFMA.FTZ R6, R183, UR10, -R180.reuse ;  /* 0x0000000ab7067c23 */ /* 0x100fe200080108b4 */
[----:B------:R-:W-:Y:S01]  /*4190*/  FFMA.FTZ R194, R194, UR10, -R180 ;  /* 0x0000000ac2c27c23 */ /* 0x000fe200080108b4 */
[----:B---3--:R-:W-:Y:S01]  /*41a0*/  FADD.FTZ R181, R157, R178 ;  /* 0x000000b29db57221 */ /* 0x008fe20000010000 */
[----:B------:R-:W1:Y:S01]  /*41b0*/  MUFU.EX2 R184, R184 ;  /* 0x000000b800b87308 */ /* 0x000e620000000800 */
[--C-:B------:R-:W-:Y:S01]  /*41c0*/  FFMA.FTZ R178, R186, UR10, -R180.reuse ;  /* 0x0000000abab27c23 */ /* 0x100fe200080108b4 */
[--C-:B------:R-:W-:Y:S01]  /*41d0*/  FFMA.FTZ R195, R195, UR10, -R180.reuse ;  /* 0x0000000ac3c37c23 */ /* 0x100fe200080108b4 */
[----:B------:R-:W-:Y:S01]  /*41e0*/  FFMA.FTZ R198, R198, UR10, -R180 ;  /* 0x0000000ac6c67c23 */ /* 0x000fe200080108b4 */
[-C--:B----4-:R-:W-:Y:S01]  /*41f0*/  FMUL.FTZ R26, R26, R20.reuse ;  /* 0x000000141a1a7220 */ /* 0x090fe20000410000 */
[-C--:B------:R-:W-:Y:S01]  /*4200*/  FMUL.FTZ R27, R27, R20.reuse ;  /* 0x000000141b1b7220 */ /* 0x080fe20000410000 */
[-C--:B------:R-:W-:Y:S01]  /*4210*/  FMUL.FTZ R30, R30, R20.reuse ;  /* 0x000000141e1e7220 */ /* 0x080fe20000410000 */
[-C--:B------:R-:W-:Y:S01]  /*4220*/  FMUL.FTZ R31, R31, R20.reuse ;  /* 0x000000141f1f7220 */ /* 0x080fe20000410000 */
[----:B------:R-:W3:Y:S01]  /*4230*/  MUFU.EX2 R155, R155 ;  /* 0x0000009b009b7308 */ /* 0x000ee20000000800 */
[----:B-----5:R-:W-:Y:S01]  /*4240*/  FFMA.FTZ R179, R20, R5, R161 ;  /* 0x0000000514b37223 */ /* 0x020fe200000100a1 */
[-C--:B------:R-:W-:Y:S01]  /*4250*/  FMUL.FTZ R34, R34, R20.reuse ;  /* 0x0000001422227220 */ /* 0x080fe20000410000 */
[-C--:B------:R-:W-:Y:S01]  /*4260*/  FMUL.FTZ R35, R35, R20.reuse ;  /* 0x0000001423237220 */ /* 0x080fe20000410000 */
[-C--:B------:R-:W-:Y:S01]  /*4270*/  FMUL.FTZ R38, R38, R20.reuse ;  /* 0x0000001426267220 */ /* 0x080fe20000410000 */
[-C--:B------:R-:W-:Y:S01]  /*4280*/  FMUL.FTZ R39, R39, R20.reuse ;  /* 0x0000001427277220 */ /* 0x080fe20000410000 */
[-C--:B------:R-:W-:Y:S01]  /*4290*/  FMUL.FTZ R42, R42, R20.reuse ;  /* 0x000000142a2a7220 */ /* 0x080fe20000410000 */
[-C--:B------:R-:W-:Y:S01]  /*42a0*/  FMUL.FTZ R43, R43, R20.reuse ;  /* 0x000000142b2b7220 */ /* 0x080fe20000410000 */
[----:B------:R-:W4:Y:S01]  /*42b0*/  MUFU.EX2 R188, R188 ;  /* 0x000000bc00bc7308 */ /* 0x000f220000000800 */
        /* <DEDUP_REMOVED lines=8> */
[----:B---3--:R-:W-:Y:S01]  /*4340*/  FADD.FTZ R179, R155, R154 ;  /* 0x0000009a9bb37221 */ /* 0x008fe20000010000 */
[----:B------:R-:W-:Y:S01]  /*4350*/  FADD.FTZ R154, R156, R181 ;  /* 0x000000b59c9a7221 */ /* 0x000fe20000010000 */
[----:B------:R-:W-:Y:S01]  /*4360*/  FFMA.FTZ R181, R190, UR10, -R180 ;  /* 0x0000000abeb57c23 */ /* 0x000fe200080108b4 */
[C---:B------:R-:W-:Y:S01]  /*4370*/  F2FP.F16.F32.PACK_AB R156, R15.reuse, R156 ;  /* 0x0000009c0f9c723e */ /* 0x040fe200000000ff */
[-C--:B------:R-:W-:Y:S01]  /*4380*/  FMUL.FTZ R58, R58, R20.reuse ;  /* 0x000000143a3a7220 */ /* 0x080fe20000410000 */
[----:B------:R-:W-:Y:S01]  /*4390*/  FADD.FTZ R154, R15, R154 ;  /* 0x0000009a0f9a7221 */ /* 0x000fe20000010000 */
[-C--:B------:R-:W-:Y:S01]  /*43a0*/  FMUL.FTZ R59, R59, R20.reuse ;  /* 0x000000143b3b7220 */ /* 0x080fe20000410000 */
[----:B------:R-:W3:Y:S01]  /*43b0*/  MUFU.EX2 R163, R163 ;  /* 0x000000a300a37308 */ /* 0x000ee20000000800 */
[C---:B----4-:R-:W-:Y:S01]  /*43c0*/  FADD.FTZ R183, R188.reuse, R179 ;  /* 0x000000b3bcb77221 */ /* 0x050fe20000010000 */
[----:B------:R-:W-:Y:S01]  /*43d0*/  FFMA.FTZ R179, R187, UR10, -R180 ;  /* 0x0000000abbb37c23 */ /* 0x000fe200080108b4 */
[----:B------:R-:W-:Y:S01]  /*43e0*/  F2FP.F16.F32.PACK_AB R155, R188, R155 ;  /* 0x0000009bbc9b723e */ /* 0x000fe200000000ff */
        /* <DEDUP_REMOVED lines=37> */
[----:B-1----:R-:W-:Y:S01]  /*4640*/  FADD.FTZ R182, R158, R183 ;  /* 0x000000b79eb67221 */ /* 0x002fe20000010000 */
[----:B------:R-:W-:Y:S01]  /*4650*/  FADD.FTZ R183, R13, R154 ;  /* 0x0000009a0db77221 */ /* 0x000fe20000010000 */
[-C--:B------:R-:W-:Y:S01]  /*4660*/  FMUL.FTZ R126, R126, R20.reuse ;  /* 0x000000147e7e7220 */ /* 0x080fe20000410000 */
[----:B------:R-:W-:Y:S01]  /*4670*/  FMUL.FTZ R127, R127, R20 ;  /* 0x000000147f7f7220 */ /* 0x000fe20000410000 */
[----:B---3--:R-:W-:Y:S01]  /*4680*/  FADD.FTZ R186, R163, R182 ;  /* 0x000000b6a3ba7221 */ /* 0x008fe20000010000 */
[----:B------:R-:W-:Y:S01]  /*4690*/  FADD.FTZ R183, R210, R183 ;  /* 0x000000b7d2b77221 */ /* 0x000fe20000010000 */
[----:B------:R-:W-:Y:S01]  /*46a0*/  FFMA.FTZ R182, R191, UR10, -R180 ;  /* 0x0000000abfb67c23 */ /* 0x000fe200080108b4 */
[----:B------:R-:W1:Y:S01]  /*46b0*/  MUFU.EX2 R170, R170 ;  /* 0x000000aa00aa7308 */ /* 0x000e620000000800 */
[----:B----4-:R-:W-:Y:S01]  /*46c0*/  FADD.FTZ R185, R159, R186 ;  /* 0x000000ba9fb97221 */ /* 0x010fe20000010000 */
[----:B------:R-:W-:Y:S01]  /*46d0*/  FADD.FTZ R154, R160, R183 ;  /* 0x000000b7a09a7221 */ /* 0x000fe20000010000 */
[C---:B-----5:R-:W-:Y:S01]  /*46e0*/  F2FP.F16.F32.PACK_AB R159, R162.reuse, R159 ;  /* 0x0000009fa29f723e */ /* 0x060fe200000000ff */
[----:B------:R-:W-:Y:S01]  /*46f0*/  FFMA.FTZ R180, R199, UR10, -R180 ;  /* 0x0000000ac7b47c23 */ /* 0x000fe200080108b4 */
[----:B------:R-:W-:Y:S01]  /*4700*/  FADD.FTZ R185, R162, R185 ;  /* 0x000000b9a2b97221 */ /* 0x000fe20000010000 */
[----:B------:R-:W-:Y:S01]  /*4710*/  FADD.FTZ R153, R21, R154 ;  /* 0x0000009a15997221 */ /* 0x000fe20000010000 */
[----:B------:R-:W-:Y:S01]  /*4720*/  F2FP.F16.F32.PACK_AB R154, R157, R212 ;  /* 0x000000d49d9a723e */ /* 0x000fe200000000ff */
[----:B------:R-:W3:Y:S01]  /*4730*/  MUFU.EX2 R171, R171 ;  /* 0x000000ab00ab7308 */ /* 0x000ee20000000800 */
[----:B0-----:R-:W-:Y:S01]  /*4740*/  FADD.FTZ R186, R166, R185 ;  /* 0x000000b9a6ba7221 */ /* 0x001fe20000010000 */
[----:B------:R-:W-:Y:S01]  /*4750*/  F2FP.F16.F32.PACK_AB R162, R165, R12 ;  /* 0x0000000ca5a2723e */ /* 0x000fe200000000ff */
[----:B------:R-:W-:Y:S01]  /*4760*/  FMUL.FTZ R130, R130, R20 ;  /* 0x0000001482827220 */ /* 0x000fe20000410000 */
[----:B------:R-:W-:Y:S01]  /*4770*/  F2FP.F16.F32.PACK_AB R160, R21, R160 ;  /* 0x000000a015a0723e */ /* 0x000fe200000000ff */
[----:B--2---:R-:W-:Y:S01]  /*4780*/  FADD.FTZ R183, R167, R186 ;  /* 0x000000baa7b77221 */ /* 0x004fe20000010000 */
[----:B------:R-:W-:Y:S01]  /*4790*/  FADD.FTZ R186, R12, R153 ;  /* 0x000000990cba7221 */ /* 0x000fe20000010000 */
[----:B------:R-:W-:Y:S01]  /*47a0*/  F2FP.F16.F32.PACK_AB R153, R184, R161 ;  /* 0x000000a1b899723e */ /* 0x000fe200000000ff */
[----:B------:R-:W0:Y:S01]  /*47b0*/  MUFU.EX2 R174, R174 ;  /* 0x000000ae00ae7308 */ /* 0x000e220000000800 */
[----:B-1----:R-:W-:Y:S01]  /*47c0*/  FADD.FTZ R184, R170, R183 ;  /* 0x000000b7aab87221 */ /* 0x002fe20000010000 */
[----:B------:R-:W-:Y:S01]  /*47d0*/  FADD.FTZ R157, R165, R186 ;  /* 0x000000baa59d7221 */ /* 0x000fe20000010000 */
        /* <DEDUP_REMOVED lines=8> */
[----:B------:R-:W-:Y:S01]  /*4860*/  F2FP.F16.F32.PACK_AB R157, R163, R158 ;  /* 0x0000009ea39d723e */ /* 0x000fe200000000ff */
[----:B------:R-:W-:Y:S01]  /*4870*/  FMUL.FTZ R142, R142, R20 ;  /* 0x000000148e8e7220 */ /* 0x000fe20000410000 */
[----:B------:R-:W-:Y:S01]  /*4880*/  F2FP.F16.F32.PACK_AB R158, R210, R13 ;  /* 0x0000000dd29e723e */ /* 0x000fe200000000ff */
[----:B------:R-:W-:Y:S01]  /*4890*/  FADD.FTZ R184, R211, R184 ;  /* 0x000000b8d3b87221 */ /* 0x000fe20000010000 */
[----:B------:R-:W-:Y:S01]  /*48a0*/  F2FP.F16.F32.PACK_AB R163, R171, R170 ;  /* 0x000000aaaba3723e */ /* 0x000fe200000000ff */
[----:B------:R-:W2:Y:S01]  /*48b0*/  MUFU.EX2 R14, R14 ;  /* 0x0000000e000e7308 */ /* 0x000ea20000000800 */
[----:B0-----:R-:W-:Y:S01]  /*48c0*/  FADD.FTZ R186, R174, R161 ;  /* 0x000000a1aeba7221 */ /* 0x001fe20000010000 */
[----:B------:R-:W-:Y:S01]  /*48d0*/  FADD.FTZ R13, R11, R184 ;  /* 0x000000b80b0d7221 */ /* 0x000fe20000010000 */
[----:B------:R-:W-:Y:S01]  /*48e0*/  F2FP.F16.F32.PACK_AB R161, R167, R166 ;  /* 0x000000a6a7a1723e */ /* 0x000fe200000000ff */
[----:B------:R-:W-:Y:S01]  /*48f0*/  FMUL.FTZ R143, R143, R20 ;  /* 0x000000148f8f7220 */ /* 0x000fe20000410000 */
[----:B------:R-:W-:Y:S01]  /*4900*/  F2FP.F16.F32.PACK_AB R164, R211, R164 ;  /* 0x000000a4d3a4723e */ /* 0x000fe200000000ff */
        /* <DEDUP_REMOVED lines=22> */
[----:B------:R-:W-:Y:S02]  /*4a70*/  F2FP.F16.F32.PACK_AB R166, R14, R11 ;  /* 0x0000000b0ea6723e */ /* 0x000fe400000000ff */
[----:B------:R-:W-:-:S04]  /*4a80*/  F2FP.F16.F32.PACK_AB R169, R179, R178 ;  /* 0x000000b2b3a9723e */ /* 0x000fc800000000ff */
        /* <DEDUP_REMOVED lines=23> */
[----:B--2---:R-:W-:Y:S01]  /*4c00*/  FADD.FTZ R11, R9, R6 ;  /* 0x00000006090b7221 */ /* 0x004fe20000010000 */
[C---:B0-----:R-:W-:Y:S01]  /*4c10*/  FADD.FTZ R5, R175.reuse, R10 ;  /* 0x0000000aaf057221 */ /* 0x041fe20000010000 */
[----:B------:R-:W-:Y:S02]  /*4c20*/  F2FP.F16.F32.PACK_AB R175, R175, R198 ;  /* 0x000000c6afaf723e */ /* 0x000fe400000000ff */
[C---:B-1----:R-:W-:Y:S01]  /*4c30*/  FADD.FTZ R6, R176.reuse, R11 ;  /* 0x0000000bb0067221 */ /* 0x042fe20000010000 */
[----:B------:R-:W-:Y:S01]  /*4c40*/  F2FP.F16.F32.PACK_AB R174, R176, R9 ;  /* 0x00000009b0ae723e */ /* 0x000fe200000000ff */
[----:B------:R-:W-:Y:S06]  /*4c50*/  @!P0 BRA `(.L_x_9442) ;  /* 0x0000000000048947 */ /* 0x000fec0003800000 */
[----:B------:R-:W-:Y:S01]  /*4c60*/  BPT.TRAP 0x1 ;  /* 0x000000040000795c */ /* 0x000fe20000300000 */
.L_x_9442:
[----:B------:R0:W1:Y:S01]  /*4c70*/  SYNCS.PHASECHK.TRANS64.TRYWAIT P2, [UR24+0x22850], R8 ;  /* 0x02285008ff0075a7 */ /* 0x0000620008040158 */
[----:B------:R-:W-:Y:S05]  /*4c80*/  @!P0 BRA `(.L_x_9443) ;  /* 0x0000000000048947 */ /* 0x000fea0003800000 */
[----:B------:R-:W-:Y:S01]  /*4c90*/  BPT.TRAP 0x1 ;  /* 0x000000040000795c */ /* 0x000fe20000300000 */
.L_x_9443:
[----:B------:R-:W-:Y:S01]  /*4ca0*/  VIADD R7, R214, 0x8 ;  /* 0x00000008d6077836 */ /* 0x000fe20000000000 */
[----:B-1----:R-:W-:Y:S06]  /*4cb0*/  @P2 BRA `(.L_x_9444) ;  /* 0x0000000000082947 */ /* 0x002fec0003800000 */
[----:B------:R-:W1:Y:S02]  /*4cc0*/  SYNCS.PHASECHK.TRANS64.TRYWAIT P2, [UR24+0x22850], R8 ;  /* 0x02285008ff0075a7 */ /* 0x000e640008040158 */
[----:B-1----:R-:W-:Y:S05]  /*4cd0*/  @!P2 BRA `(.L_x_9445) ;  /* 0x0000008c00bca947 */ /* 0x002fea0003800000 */
.L_x_9444:
        /* <DEDUP_REMOVED lines=37> */
[----:B--2---:R-:W-:Y:S05]  /*4f30*/  @!P0 BRA `(.L_x_9446) ;  /* 0x0000000000048947 */ /* 0x004fea0003800000 */
[----:B------:R-:W-:Y:S01]  /*4f40*/  BPT.TRAP 0x1 ;  /* 0x000000040000795c */ /* 0x000fe20000300000 */
.L_x_9446:
[----:B------:R-:W-:Y:S01]  /*4f50*/  UIADD3 UR24, UR24, 0x22860, URZ ;  /* 0x0002286018187890 */ /* 0x000fe2000fffe03f */
[----:B------:R-:W-:Y:S02]  /*4f60*/  IMAD.MOV.U32 R213, RZ, RZ, R4 ;  /* 0x000000ffffd57224 */ /* 0x000fe400078e0004 */
[----:B------:R-:W-:Y:S01]  /*4f70*/  IMAD.MOV.U32 R7, RZ, RZ, R3 ;  /* 0x000000ffff077224 */ /* 0x000fe200078e0003 */
[----:B------:R-:W-:-:S09]  /*4f80*/  UPRMT UR24, UR23, 0x654, UR24 ;  /* 0x0000065417187896 */ /* 0x000fd20008000018 */
[----:B------:R-:W-:Y:S01]  /*4f90*/  SYNCS.ARRIVE.TRANS64.RED.A1T0 RZ, [UR24], RZ ;  /* 0x000000ffffff79a7 */ /* 0x000fe20008100418 */
[----:B------:R-:W-:Y:S05]  /*4fa0*/  @P1 BRA `(.L_x_9447) ;  /* 0xffffffe000b81947 */ /* 0x000fea000383ffff */
.L_x_9436:
[----:B------:R-:W4:Y:S01]  /*4fb0*/  SHFL.BFLY PT, R7, R6, 0x2, 0x1f ;  /* 0x0c401f0006077f89 */ /* 0x000f2200000e0000 */
[----:B------:R-:W-:Y:S01]  /*4fc0*/  UIADD3 UR36, UR36, 0x1, URZ ;  /* 0x0000000124247890 */ /* 0x000fe2000fffe03f */
[----:B------:R-:W-:Y:S01]  /*4fd0*/  IMAD.U32 R14, RZ, RZ, UR10 ;  /* 0x0000000aff0e7e24 */ /* 0x000fe2000f8e00ff */
[----:B------:R2:W-:Y:S06]  /*4fe0*/  BAR.ARV R0, 0x100 ;  /* 0x000400000000751d */ /* 0x0005ec0000002000 */
[----:B------:R-:W-:Y:S02]  /*4ff0*/  UISETP.NE.AND UP0, UPT, UR36, 0x2, UPT ;  /* 0x000000022400788c */ /* 0x000fe4000bf05270 */
[----:B------:R-:W-:Y:S06]  /*5000*/  BAR.ARV 0x8, 0x180 ;  /* 0x0206000000007b1d */ /* 0x000fec0000002000 */
[----:B--2---:R-:W-:Y:S01]  /*5010*/  IMAD.MOV.U32 R0, RZ, RZ, RZ ;  /* 0x000000ffff007224 */ /* 0x004fe200078e00ff */
[----:B------:R-:W-:Y:S01]  /*5020*/  USEL UR4, URZ, 0x1, UP0 ;  /* 0x000000013f047887 */ /* 0x000fe20008000000 */
[----:B------:R-:W2:Y:S01]  /*5030*/  SHFL.BFLY PT, R10, R5, 0x2, 0x1f ;  /* 0x0c401f00050a7f89 */ /* 0x000ea200000e0000 */
[----:B------:R-:W-:Y:S01]  /*5040*/  PLOP3.LUT P0, PT, PT, PT, PT, 0x8, 0x0 ;  /* 0x000000000000781c */ /* 0x000fe20003f0e170 */
[----:B------:R-:W-:Y:S01]  /*5050*/  UIADD3 UR47, UR47, 0x1, URZ ;  /* 0x000000012f2f7890 */ /* 0x000fe2000fffe03f */
[----:B----4-:R-:W-:Y:S01]  /*5060*/  FADD.FTZ R7, R7, R6 ;  /* 0x0000000607077221 */ /* 0x010fe20000010000 */
[----:B------:R-:W-:Y:S01]  /*5070*/  IMAD.U32 R6, RZ, RZ, UR10 ;  /* 0x0000000aff067e24 */ /* 0x000fe2000f8e00ff */
[----:B------:R-:W-:-:S02]  /*5080*/  USEL UR36, UR36, URZ, UP0 ;  /* 0x0000003f24247287 */ /* 0x000fc40008000000 */
[----:B------:R-:W-:Y:S01]  /*5090*/  ULOP3.LUT UR46, UR46, UR4, URZ, 0x3c, !UPT ;  /* 0x000000042e2e7292 */ /* 0x000fe2000f8e3c3f */
[----:B01-3--:R-:W0:Y:S01]  /*50a0*/  SHFL.BFLY PT, R8, R7, 0x1, 0x1f ;  /* 0x0c201f0007087f89 */ /* 0x00be2200000e0000 */
[----:B--2---:R-:W-:-:S05]  /*50b0*/  FADD.FTZ R10, R10, R5 ;  /* 0x000000050a0a7221 */ /* 0x004fca0000010000 */
[----:B------:R-:W1:Y:S01]  /*50c0*/  SHFL.BFLY PT, R9, R10, 0x1, 0x1f ;  /* 0x0c201f000a097f89 */ /* 0x000e6200000e0000 */
[----:B0-----:R-:W-:Y:S01]  /*50d0*/  FADD.FTZ R11, R7, R8 ;  /* 0x00000008070b7221 */ /* 0x001fe20000010000 */
[----:B------:R-:W-:-:S04]  /*50e0*/  IMAD.MOV.U32 R8, RZ, RZ, RZ ;  /* 0x000000ffff087224 */ /* 0x000fc800078e00ff */
[----:B------:R-:W-:-:S13]  /*50f0*/  FSETP.NE.FTZ.AND P1, PT, R11, RZ, PT ;  /* 0x000000ff0b00720b */ /* 0x000fda0003f35000 */
[----:B------:R-:W0:Y:S01]  /*5100*/  @P1 MUFU.LG2 R5, R11 ;  /* 0x0000000b00051308 */ /* 0x000e220000000c00 */
[----:B------:R-:W-:Y:S01]  /*5110*/  @P1 FMUL.FTZ R6, R6, 0.69314718246459960938 ;  /* 0x3f31721806061820 */ /* 0x000fe20000410000 */
[----:B-1----:R-:W-:Y:S01]  /*5120*/  FADD.FTZ R13, R10, R9 ;  /* 0x000000090a0d7221 */ /* 0x002fe20000010000 */
[----:B------:R-:W-:-:S04]  /*5130*/  IMAD.MOV.U32 R9, RZ, RZ, -0x800000 ;  /* 0xff800000ff097424 */ /* 0x000fc800078e00ff */
[----:B------:R-:W-:Y:S01]  /*5140*/  FSETP.NE.FTZ.AND P2, PT, R13, RZ, PT ;  /* 0x000000ff0d00720b */ /* 0x000fe20003f55000 */
[----:B------:R-:W1:Y:S01]  /*5150*/  @P1 MUFU.RCP R8, R11 ;  /* 0x0000000b00081308 */ /* 0x000e620000001000 */
[----:B0-----:R-:W-:-:S11]  /*5160*/  @P1 FMUL.FTZ R5, R5, 0.69314718246459960938 ;  /* 0x3f31721805051820 */ /* 0x001fd60000410000 */
[----:B------:R-:W0:Y:S01]  /*5170*/  @P2 MUFU.LG2 R7, R13 ;  /* 0x0000000d00072308 */ /* 0x000e220000000c00 */
[----:B------:R-:W-:Y:S01]  /*5180*/  @P2 FMUL.FTZ R14, R14, 0.69314718246459960938 ;  /* 0x3f3172180e0e2820 */ /* 0x000fe20000410000 */
[----:B------:R-:W-:Y:S01]  /*5190*/  @P1 FFMA.FTZ R9, R6, R3, R5 ;  /* 0x0000000306091223 */ /* 0x000fe20000010005 */
[-C--:B-1----:R-:W-:Y:S01]  /*51a0*/  FMUL.FTZ R24, R24, R8.reuse ;  /* 0x0000000818187220 */ /* 0x082fe20000410000 */
[-C--:B------:R-:W-:Y:S01]  /*51b0*/  FMUL.FTZ R25, R25, R8.reuse ;  /* 0x0000000819197220 */ /* 0x080fe20000410000 */
[----:B------:R-:W-:-:S03]  /*51c0*/  FMUL.FTZ R28, R28, R8 ;  /* 0x000000081c1c7220 */ /* 0x000fc60000410000 */
[----:B------:R-:W1:Y:S01]  /*51d0*/  @P2 MUFU.RCP R0, R13 ;  /* 0x0000000d00002308 */ /* 0x000e620000001000 */
        /* <DEDUP_REMOVED lines=15> */
[----:B------:R-:W-:Y:S01]  /*52d0*/  FMUL.FTZ R57, R57, R8 ;  /* 0x0000000839397220 */ /* 0x000fe20000410000 */
[----:B-1----:R-:W-:Y:S01]  /*52e0*/  FMUL.FTZ R152, R75, R0 ;  /* 0x000000004b987220 */ /* 0x002fe20000410000 */
        /* <DEDUP_REMOVED lines=110> */
[----:B------:R-:W-:-:S07]  /*59d0*/  @P2 FFMA.FTZ R8, R14, R4, R7 ;  /* 0x000000040e082223 */ /* 0x000fce0000010007 */
.L_x_9423:
        /* <DEDUP_REMOVED lines=41> */
[C---:B------:R-:W-:Y:S01]  /*5c70*/  IADD3 R179, P4, R114.reuse, 0x60, RZ ;  /* 0x0000006072b37810 */ /* 0x040fe20007f9e0ff */
[--C-:B------:R-:W-:Y:S01]  /*5c80*/  IMAD.X R15, RZ, RZ, R115.reuse, P1 ;  /* 0x000000ffff0f7224 */ /* 0x100fe200008e0673 */
[C---:B------:R-:W-:Y:S01]  /*5c90*/  IADD3 R183, P6, R114.reuse, 0x4020, RZ ;  /* 0x0000402072b77810 */ /* 0x040fe20007fde0ff */
[--C-:B------:R-:W-:Y:S01]  /*5ca0*/  IMAD.X R21, RZ, RZ, R115.reuse, P0 ;  /* 0x000000ffff157224 */ /* 0x100fe200000e0673 */
[C---:B------:R-:W-:Y:S01]  /*5cb0*/  LOP3.LUT R11, R114.reuse, 0x380, RZ, 0xc0, !PT ;  /* 0x00000380720b7812 */ /* 0x040fe200078ec0ff */
[--C-:B------:R-:W-:Y:S01]  /*5cc0*/  IMAD.X R31, RZ, RZ, R115.reuse, P4 ;  /* 0x000000ffff1f7224 */ /* 0x100fe200020e0673 */
[C---:B------:R-:W-:Y:S01]  /*5cd0*/  IADD3 R181, P3, R114.reuse, 0x4000, RZ ;  /* 0x0000400072b57810 */ /* 0x040fe20007f7e0ff */
[----:B------:R-:W-:Y:S01]  /*5ce0*/  IMAD.X R47, RZ, RZ, R115, P6 ;  /* 0x000000ffff2f7224 */ /* 0x000fe200030e0673 */
[----:B------:R-:W-:-:S02]  /*5cf0*/  IADD3 R185, P5, R114, 0x4040, RZ ;  /* 0x0000404072b97810 */ /* 0x000fc40007fbe0ff */
[C---:B------:R-:W-:Y:S02]  /*5d00*/  IADD3 R187, P2, R114.reuse, 0x4060, RZ ;  /* 0x0000406072bb7810 */ /* 0x040fe40007f5e0ff */
[C---:B------:R-:W-:Y:S01]  /*5d10*/  IADD3 R189, P1, R114.reuse, 0x8000, RZ ;  /* 0x0000800072bd7810 */ /* 0x040fe20007f3e0ff */
[--C-:B------:R-:W-:Y:S01]  /*5d20*/  IMAD.X R55, RZ, RZ, R115.reuse, P5 ;  /* 0x000000ffff377224 */ /* 0x100fe200028e0673 */
[----:B------:R-:W-:Y:S01]  /*5d30*/  LOP3.LUT R14, R175, 0x380, RZ, 0xc0, !PT ;  /* 0x00000380af0e7812 */ /* 0x000fe200078ec0ff */
[--C-:B------:R-:W-:Y:S01]  /*5d40*/  IMAD.X R63, RZ, RZ, R115.reuse, P2 ;  /* 0x000000ffff3f7224 */ /* 0x100fe200010e0673 */
[----:B------:R-:W-:Y:S01]  /*5d50*/  LOP3.LUT R20, R177, 0x380, RZ, 0xc0, !PT ;  /* 0x00000380b1147812 */ /* 0x000fe200078ec0ff */
[----:B------:R-:W-:Y:S01]  /*5d60*/  IMAD.X R71, RZ, RZ, R115, P1 ;  /* 0x000000ffff477224 */ /* 0x000fe200008e0673 */
[----:B------:R-:W-:Y:S02]  /*5d70*/  LOP3.LUT R30, R179, 0x380, RZ, 0xc0, !PT ;  /* 0x00000380b31e7812 */ /* 0x000fe400078ec0ff */
[----:B------:R-:W-:-:S02]  /*5d80*/  IADD3 R193, P4, R114, 0x8040, RZ ;  /* 0x0000804072c17810 */ /* 0x000fc40007f9e0ff */
[----:B------:R-:W-:Y:S02]  /*5d90*/  SHF.R.U64 R11, R11, 0x3, RZ ;  /* 0x000000030b0b7819 */ /* 0x000fe400000012ff */
[----:B------:R-:W-:Y:S01]  /*5da0*/  LOP3.LUT R38, R181, 0x380, RZ, 0xc0, !PT ;  /* 0x00000380b5267812 */ /* 0x000fe200078ec0ff */
[--C-:B------:R-:W-:Y:S01]  /*5db0*/  IMAD.X R99, RZ, RZ, R115.reuse, P4 ;  /* 0x000000ffff637224 */ /* 0x100fe200020e0673 */
[C---:B------:R-:W-:Y:S02]  /*5dc0*/  IADD3 R191, P0, R114.reuse, 0x8020, RZ ;  /* 0x0000802072bf7810 */ /* 0x040fe40007f1e0ff */
[----:B------:R-:W-:Y:S02]  /*5dd0*/  IADD3 R197, P6, R114, 0xc000, RZ ;  /* 0x0000c00072c57810 */ /* 0x000fe40007fde0ff */
[----:B------:R-:W-:Y:S01]  /*5de0*/  SHF.R.U64 R14, R14, 0x3, RZ ;  /* 0x000000030e0e7819 */ /* 0x000fe200000012ff */
[--C-:B------:R-:W-:Y:S01]  /*5df0*/  IMAD.X R95, RZ, RZ, R115.reuse, P0 ;  /* 0x000000ffff5f7224 */ /* 0x100fe200000e0673 */
[----:B------:R-:W-:Y:S01]  /*5e00*/  LOP3.LUT R46, R183, 0x380, RZ, 0xc0, !PT ;  /* 0x00000380b72e7812 */ /* 0x000fe200078ec0ff */
[----:B------:R-:W-:Y:S01]  /*5e10*/  IMAD.X R107, RZ, RZ, R115, P6 ;  /* 0x000000ffff6b7224 */ /* 0x000fe200030e0673 */
[----:B------:R-:W-:-:S02]  /*5e20*/  IADD3.X R39, RZ, R115, RZ, P3, !PT ;  /* 0x00000073ff277210 */ /* 0x000fc40001ffe4ff */
[----:B------:R-:W-:Y:S02]  /*5e30*/  SHF.R.U64 R20, R20, 0x3, RZ ;  /* 0x0000000314147819 */ /* 0x000fe400000012ff */
[----:B------:R-:W-:Y:S02]  /*5e40*/  LOP3.LUT R54, R185, 0x380, RZ, 0xc0, !PT ;  /* 0x00000380b9367812 */ /* 0x000fe400078ec0ff */
[C---:B------:R-:W-:Y:S02]  /*5e50*/  IADD3 R195, P3, R114.reuse, 0x8060, RZ ;  /* 0x0000806072c37810 */ /* 0x040fe40007f7e0ff */
[C---:B------:R-:W-:Y:S02]  /*5e60*/  IADD3 R6, P5, R114.reuse, 0xc020, RZ ;  /* 0x0000c02072067810 */ /* 0x040fe40007fbe0ff */
[C---:B------:R-:W-:Y:S01]  /*5e70*/  IADD3 R151, P2, R114.reuse, 0xc040, RZ ;  /* 0x0000c04072977810 */ /* 0x040fe20007f5e0ff */
[--C-:B------:R-:W-:Y:S01]  /*5e80*/  IMAD.X R103, RZ, RZ, R115.reuse, P3 ;  /* 0x000000ffff677224 */ /* 0x100fe200018e0673 */
[----:B------:R-:W-:Y:S01]  /*5e90*/  IADD3 R174, P1, R114, 0xc060, RZ ;  /* 0x0000c06072ae7810 */ /* 0x000fe20007f3e0ff */
[----:B------:R-:W-:Y:S01]  /*5ea0*/  IMAD.X R111, RZ, RZ, R115, P5 ;  /* 0x000000ffff6f7224 */ /* 0x000fe200028e0673 */
[----:B------:R-:W-:-:S02]  /*5eb0*/  SHF.R.U64 R30, R30, 0x3, RZ ;  /* 0x000000031e1e7819 */ /* 0x000fc400000012ff */
[----:B------:R-:W-:Y:S01]  /*5ec0*/  LOP3.LUT R62, R187, 0x380, RZ, 0xc0, !PT ;  /* 0x00000380bb3e7812 */ /* 0x000fe200078ec0ff */
[--C-:B------:R-:W-:Y:S01]  /*5ed0*/  IMAD.X R13, RZ, RZ, R115.reuse, P1 ;  /* 0x000000ffff0d7224 */ /* 0x100fe200008e0673 */
[----:B------:R-:W-:Y:S01]  /*5ee0*/  LOP3.LUT R114, R11, R114, RZ, 0x3c, !PT ;  /* 0x000000720b727212 */ /* 0x000fe200078e3cff */
[----:B------:R-:W-:Y:S01]  /*5ef0*/  IMAD.X R11, RZ, RZ, R115, P2 ;  /* 0x000000ffff0b7224 */ /* 0x000fe200010e0673 */
[----:B------:R-:W-:Y:S02]  /*5f00*/  SHF.R.U64 R38, R38, 0x3, RZ ;  /* 0x0000000326267819 */ /* 0x000fe400000012ff */
[----:B------:R-:W-:Y:S02]  /*5f10*/  LOP3.LUT R70, R189, 0x380, RZ, 0xc0, !PT ;  /* 0x00000380bd467812 */ /* 0x000fe400078ec0ff */
[----:B------:R-:W-:Y:S02]  /*5f20*/  LOP3.LUT R98, R193, 0x380, RZ, 0xc0, !PT ;  /* 0x00000380c1627812 */ /* 0x000fe400078ec0ff */
[----:B------:R-:W-:-:S02]  /*5f30*/  LOP3.LUT R14, R14, R175, RZ, 0x3c, !PT ;  /* 0x000000af0e0e7212 */ /* 0x000fc400078e3cff */
[----:B------:R-:W-:Y:S02]  /*5f40*/  SHF.R.U64 R46, R46, 0x3, RZ ;  /* 0x000000032e2e7819 */ /* 0x000fe400000012ff */
[----:B------:R-:W-:Y:S02]  /*5f50*/  LOP3.LUT R94, R191, 0x380, RZ, 0xc0, !PT ;  /* 0x00000380bf5e7812 */ /* 0x000fe400078ec0ff */
[----:B------:R-:W-:Y:S02]  /*5f60*/  LOP3.LUT R106, R197, 0x380, RZ, 0xc0, !PT ;  /* 0x00000380c56a7812 */ /* 0x000fe400078ec0ff */
[----:B------:R-:W-:Y:S02]  /*5f70*/  LOP3.LUT R20, R20, R177, RZ, 0x3c, !PT ;  /* 0x000000b114147212 */ /* 0x000fe400078e3cff */
[----:B------:R-:W-:Y:S02]  /*5f80*/  SHF.R.U64 R54, R54, 0x3, RZ ;  /* 0x0000000336367819 */ /* 0x000fe400000012ff */
[----:B------:R-:W-:-:S02]  /*5f90*/  LOP3.LUT R30, R30, R179, RZ, 0x3c, !PT ;  /* 0x000000b31e1e7212 */ /* 0x000fc400078e3cff */
[----:B------:R-:W-:Y:S02]  /*5fa0*/  SHF.R.U64 R62, R62, 0x3, RZ ;  /* 0x000000033e3e7819 */ /* 0x000fe400000012ff */
[----:B------:R-:W-:Y:S02]  /*5fb0*/  LOP3.LUT R102, R195, 0x380, RZ, 0xc0, !PT ;  /* 0x00000380c3667812 */ /* 0x000fe400078ec0ff */
[----:B------:R-:W-:Y:S02]  /*5fc0*/  LOP3.LUT R38, R38, R181, RZ, 0x3c, !PT ;  /* 0x000000b526267212 */ /* 0x000fe400078e3cff */
[----:B------:R-:W-:Y:S02]  /*5fd0*/  SHF.R.U64 R70, R70, 0x3, RZ ;  /* 0x0000000346467819 */ /* 0x000fe400000012ff */
[----:B------:R-:W-:Y:S02]  /*5fe0*/  SHF.R.U64 R98, R98, 0x3, RZ ;  /* 0x0000000362627819 */ /* 0x000fe400000012ff */
[----:B------:R-:W-:Y:S01]  /*5ff0*/  MOV R114, R114 ;  /* 0x0000007200727202 */ /* 0x000fe20000000f00 */
[----:B------:R-:W-:Y:S01]  /*6000*/  BAR.SYNC.DEFER_BLOCKING 0x1, 0x100 ;  /* 0x0044000000007b1d */ /* 0x000fe20000010000 */
[----:B------:R-:W-:-:S02]  /*6010*/  LOP3.LUT R12, R6, 0x380, RZ, 0xc0, !PT ;  /* 0x00000380060c7812 */ /* 0x000fc400078ec0ff */
[----:B------:R-:W-:Y:S02]  /*6020*/  LOP3.LUT R46, R46, R183, RZ, 0x3c, !PT ;  /* 0x000000b72e2e7212 */ /* 0x000fe400078e3cff */
[----:B------:R-:W-:Y:S02]  /*6030*/  SHF.R.U64 R94, R94, 0x3, RZ ;  /* 0x000000035e5e7819 */ /* 0x000fe400000012ff */
[----:B------:R-:W-:Y:S02]  /*6040*/  SHF.R.U64 R106, R106, 0x3, RZ ;  /* 0x000000036a6a7819 */ /* 0x000fe400000012ff */
[----:B------:R-:W-:Y:S02]  /*6050*/  LOP3.LUT R110, R151, 0x380, RZ, 0xc0, !PT ;  /* 0x00000380976e7812 */ /* 0x000fe400078ec0ff */
[----:B------:R-:W-:Y:S02]  /*6060*/  MOV R28, R14 ;  /* 0x0000000e001c7202 */ /* 0x000fe40000000f00 */
[----:B------:R-:W-:-:S02]  /*6070*/  LOP3.LUT R54, R54, R185, RZ, 0x3c, !PT ;  /* 0x000000b936367212 */ /* 0x000fc400078e3cff */
[----:B------:R-:W-:Y:S02]  /*6080*/  LOP3.LUT R115, R174, 0x380, RZ, 0xc0, !PT ;  /* 0x00000380ae737812 */ /* 0x000fe400078ec0ff */
[----:B------:R-:W-:Y:S02]  /*6090*/  MOV R20, R20 ;  /* 0x0000001400147202 */ /* 0x000fe40000000f00 */
[----:B------:R-:W-:Y:S02]  /*60a0*/  LOP3.LUT R62, R62, R187, RZ, 0x3c, !PT ;  /* 0x000000bb3e3e7212 */ /* 0x000fe400078e3cff */
[----:B------:R-:W-:Y:S02]  /*60b0*/  SHF.R.U64 R102, R102, 0x3, RZ ;  /* 0x0000000366667819 */ /* 0x000fe400000012ff */
[----:B------:R-:W-:Y:S01]  /*60c0*/  MOV R30, R30 ;  /* 0x0000001e001e7202 */ /* 0x000fe20000000f00 */
[----:B------:R-:W-:Y:S01]  /*60d0*/  STSM.16.M88.4 [R114], R24 ;  /* 0x0000001872007844 */ /* 0x000fe20000000200 */
[----:B------:R-:W-:-:S02]  /*60e0*/  LOP3.LUT R70, R70, R189, RZ, 0x3c, !PT ;  /* 0x000000bd46467212 */ /* 0x000fc400078e3cff */
[----:B------:R-:W-:Y:S01]  /*60f0*/  LOP3.LUT R98, R98, R193, RZ, 0x3c, !PT ;  /* 0x000000c162627212 */ /* 0x000fe200078e3cff */
[----:B------:R-:W-:Y:S01]  /*6100*/  STSM.16.M88.4 [R28], R32 ;  /* 0x000000201c007844 */ /* 0x000fe20000000200 */
[----:B------:R-:W-:Y:S02]  /*6110*/  SHF.R.U64 R29, R12, 0x3, RZ ;  /* 0x000000030c1d7819 */ /* 0x000fe400000012ff */
[----:B------:R-:W-:Y:S01]  /*6120*/  MOV R38, R38 ;  /* 0x0000002600267202 */ /* 0x000fe20000000f00 */
[----:B------:R-:W-:Y:S01]  /*6130*/  STSM.16.M88.4 [R20], R40 ;  /* 0x0000002814007844 */ /* 0x000fe20000000200 */
[----:B------:R-:W-:Y:S02]  /*6140*/  F2FP.F16.F32.PACK_AB R59, R155, R59 ;  /* 0x0000003b9b3b723e */ /* 0x000fe400000000ff */
[----:B------:R-:W-:Y:S01]  /*6150*/  F2FP.F16.F32.PACK_AB R65, R154, R66 ;  /* 0x000000429a41723e */ /* 0x000fe200000000ff */
[----:B------:R-:W-:Y:S01]  /*6160*/  STSM.16.M88.4 [R30], R48 ;  /* 0x000000301e007844 */ /* 0x000fe20000000200 */
[----:B------:R-:W-:-:S02]  /*6170*/  F2FP.F16.F32.PACK_AB R72, R73, R72 ;  /* 0x000000484948723e */ /* 0x000fc400000000ff */
[----:B------:R-:W-:Y:S01]  /*6180*/  LOP3.LUT R94, R94, R191, RZ, 0x3c, !PT ;  /* 0x000000bf5e5e7212 */ /* 0x000fe200078e3cff */
[----:B------:R-:W-:Y:S01]  /*6190*/  STSM.16.M88.4 [R38], R56 ;  /* 0x0000003826007844 */ /* 0x000fe20000000200 */
[----:B------:R-:W-:Y:S02]  /*61a0*/  LOP3.LUT R106, R106, R197, RZ, 0x3c, !PT ;  /* 0x000000c56a6a7212 */ /* 0x000fe400078e3cff */
[----:B------:R-:W-:Y:S02]  /*61b0*/  SHF.R.U64 R12, R110, 0x3, RZ ;  /* 0x000000036e0c7819 */ /* 0x000fe400000012ff */
[----:B------:R-:W-:Y:S02]  /*61c0*/  MOV R46, R46 ;  /* 0x0000002e002e7202 */ /* 0x000fe40000000f00 */
[----:B------:R-:W-:Y:S02]  /*61d0*/  F2FP.F16.F32.PACK_AB R66, R69, R68 ;  /* 0x000000444542723e */ /* 0x000fe400000000ff */
[----:B------:R-:W-:-:S02]  /*61e0*/  F2FP.F16.F32.PACK_AB R67, R153, R67 ;  /* 0x000000439943723e */ /* 0x000fc400000000ff */
[----:B------:R-:W-:Y:S02]  /*61f0*/  F2FP.F16.F32.PACK_AB R73, R152, R74 ;  /* 0x0000004a9849723e */ /* 0x000fe400000000ff */
[----:B------:R-:W-:Y:S01]  /*6200*/  F2FP.F16.F32.PACK_AB R80, R81, R80 ;  /* 0x000000505150723e */ /* 0x000fe200000000ff */
[----:B------:R-:W-:Y:S01]  /*6210*/  STSM.16.M88.4 [R46], R64 ;  /* 0x000000402e007844 */ /* 0x000fe20000000200 */
[----:B------:R-:W-:Y:S02]  /*6220*/  SHF.R.U64 R115, R115, 0x3, RZ ;  /* 0x0000000373737819 */ /* 0x000fe400000012ff */
[----:B------:R-:W-:Y:S02]  /*6230*/  MOV R54, R54 ;  /* 0x0000003600367202 */ /* 0x000fe40000000f00 */
        /* <DEDUP_REMOVED lines=8> */
[----:B------:R-:W-:-:S02]  /*62c0*/  MOV R70, R70 ;  /* 0x0000004600467202 */ /* 0x000fc40000000f00 */
[----:B------:R-:W-:Y:S01]  /*62d0*/  MOV R15, R98 ;  /* 0x00000062000f7202 */ /* 0x000fe20000000f00 */
[----:B------:R0:W-:Y:S01]  /*62e0*/  STSM.16.M88.4 [R62], R80 ;  /* 0x000000503e007844 */ /* 0x0001e20000000200 */
[----:B------:R-:W-:Y:S02]  /*62f0*/  F2FP.F16.F32.PACK_AB R76, R89, R88 ;  /* 0x00000058594c723e */ /* 0x000fe400000000ff */
[----:B------:R-:W-:Y:S02]  /*6300*/  F2FP.F16.F32.PACK_AB R77, R91, R90 ;  /* 0x0000005a5b4d723e */ /* 0x000fe400000000ff */
[----:B------:R-:W-:Y:S02]  /*6310*/  F2FP.F16.F32.PACK_AB R78, R93, R92 ;  /* 0x0000005c5d4e723e */ /* 0x000fe400000000ff */
[----:B------:R-:W-:Y:S02]  /*6320*/  F2FP.F16.F32.PACK_AB R79, R163, R79 ;  /* 0x0000004fa34f723e */ /* 0x000fe400000000ff */
[----:B------:R-:W-:-:S02]  /*6330*/  F2FP.F16.F32.PACK_AB R96, R97, R96 ;  /* 0x000000606160723e */ /* 0x000fc400000000ff */
[----:B------:R-:W-:Y:S01]  /*6340*/  LOP3.LUT R110, R29, R6, RZ, 0x3c, !PT ;  /* 0x000000061d6e7212 */ /* 0x000fe200078e3cff */
[----:B------:R-:W-:Y:S01]  /*6350*/  STSM.16.M88.4 [R70], R76 ;  /* 0x0000004c46007844 */ /* 0x000fe20000000200 */
[----:B------:R-:W-:Y:S02]  /*6360*/  LOP3.LUT R10, R12, R151, RZ, 0x3c, !PT ;  /* 0x000000970c0a7212 */ /* 0x000fe400078e3cff */
[----:B------:R-:W-:Y:S02]  /*6370*/  MOV R94, R94 ;  /* 0x0000005e005e7202 */ /* 0x000fe40000000f00 */
[----:B------:R-:W-:Y:S02]  /*6380*/  F2FP.F16.F32.PACK_AB R104, R105, R104 ;  /* 0x000000686968723e */ /* 0x000fe400000000ff */
[----:B------:R-:W-:Y:S02]  /*6390*/  F2FP.F16.F32.PACK_AB R112, R113, R112 ;  /* 0x000000707170723e */ /* 0x000fe400000000ff */
[----:B------:R-:W-:-:S02]  /*63a0*/  F2FP.F16.F32.PACK_AB R120, R121, R120 ;  /* 0x000000787978723e */ /* 0x000fc400000000ff */
[----:B------:R-:W-:Y:S02]  /*63b0*/  F2FP.F16.F32.PACK_AB R128, R129, R128 ;  /* 0x000000808180723e */ /* 0x000fe400000000ff */
[----:B------:R-:W-:Y:S02]  /*63c0*/  F2FP.F16.F32.PACK_AB R136, R137, R136 ;  /* 0x000000888988723e */ /* 0x000fe400000000ff */
[----:B------:R-:W-:Y:S01]  /*63d0*/  F2FP.F16.F32.PACK_AB R144, R145, R144 ;  /* 0x000000909190723e */ /* 0x000fe200000000ff */
[----:B------:R-:W-:Y:S01]  /*63e0*/  ULDC UR7, c[0x0][0xa88] ;  /* 0x0002a20000077ab9 */ /* 0x000fe20000000800 */
[----:B------:R-:W-:Y:S01]  /*63f0*/  MOV R14, R106 ;  /* 0x0000006a000e7202 */ /* 0x000fe20000000f00 */
[----:B------:R-:W-:Y:S01]  /*6400*/  UMOV UR4, URZ ;  /* 0x0000003f00047c82 */ /* 0x000fe20008000000 */
[----:B------:R-:W-:Y:S01]  /*6410*/  F2FP.F16.F32.PACK_AB R97, R165, R164 ;  /* 0x000000a4a561723e */ /* 0x000fe200000000ff */
[----:B0-----:R-:W0:Y:S01]  /*6420*/  LDC R81, c[0x0][0xbe8] ;  /* 0x0002fa00ff517b82 */ /* 0x001e220000000800 */
[----:B------:R-:W-:-:S02]  /*6430*/  F2FP.F16.F32.PACK_AB R98, R101, R100 ;  /* 0x000000646562723e */ /* 0x000fc400000000ff */
[----:B------:R-:W-:Y:S02]  /*6440*/  F2FP.F16.F32.PACK_AB R99, R167, R166 ;  /* 0x000000a6a763723e */ /* 0x000fe400000000ff */
[----:B------:R-:W-:Y:S02]  /*6450*/  LOP3.LUT R12, R115, R174, RZ, 0x3c, !PT ;  /* 0x000000ae730c7212 */ /* 0x000fe400078e3cff */
        /* <DEDUP_REMOVED lines=14> */
[----:B------:R-:W-:Y:S01]  /*6540*/  MOV R110, R110 ;  /* 0x0000006e006e7202 */ /* 0x000fe20000000f00 */
[----:B------:R-:W-:Y:S01]  /*6550*/  STSM.16.M88.4 [R14], R120 ;  /* 0x000000780e007844 */ /* 0x000fe20000000200 */
[----:B------:R-:W-:Y:S02]  /*6560*/  F2FP.F16.F32.PACK_AB R130, R133, R132 ;  /* 0x000000848582723e */ /* 0x000fe400000000ff */
[----:B------:R-:W-:Y:S02]  /*6570*/  F2FP.F16.F32.PACK_AB R131, R135, R134 ;  /* 0x000000868783723e */ /* 0x000fe400000000ff */
[----:B------:R-:W-:Y:S02]  /*6580*/  F2FP.F16.F32.PACK_AB R137, R139, R138 ;  /* 0x0000008a8b89723e */ /* 0x000fe400000000ff */
[----:B------:R-:W-:Y:S01]  /*6590*/  MOV R6, R10 ;  /* 0x0000000a00067202 */ /* 0x000fe20000000f00 */
[----:B------:R-:W-:Y:S01]  /*65a0*/  STSM.16.M88.4 [R110], R128 ;  /* 0x000000806e007844 */ /* 0x000fe20000000200 */
[----:B------:R-:W-:Y:S01]  /*65b0*/  F2FP.F16.F32.PACK_AB R138, R141, R140 ;  /* 0x0000008c8d8a723e */ /* 0x000fe200000000ff */
[----:B------:R-:W-:Y:S01]  /*65c0*/  IMAD.U32 R10, RZ, RZ, UR8 ;  /* 0x00000008ff0a7e24 */ /* 0x000fe2000f8e00ff */
[----:B------:R-:W-:Y:S01]  /*65d0*/  F2FP.F16.F32.PACK_AB R139, R143, R142 ;  /* 0x0000008e8f8b723e */ /* 0x000fe200000000ff */
[----:B------:R-:W-:Y:S01]  /*65e0*/  IMAD.U32 R11, RZ, RZ, UR9 ;  /* 0x00000009ff0b7e24 */ /* 0x000fe2000f8e00ff */
[----:B------:R-:W-:Y:S01]  /*65f0*/  F2FP.F16.F32.PACK_AB R145, R147, R146 ;  /* 0x000000929391723e */ /* 0x000fe200000000ff */
[----:B------:R-:W-:Y:S01]  /*6600*/  ULDC.64 UR8, c[0x0][0xc08] ;  /* 0x0003020000087ab9 */ /* 0x000fe20000000a00 */
[----:B------:R-:W-:Y:S01]  /*6610*/  MOV R12, R12 ;  /* 0x0000000c000c7202 */ /* 0x000fe20000000f00 */
[----:B------:R-:W-:Y:S01]  /*6620*/  STSM.16.M88.4 [R6], R136 ;  /* 0x0000008806007844 */ /* 0x000fe20000000200 */
[----:B------:R-:W-:-:S02]  /*6630*/  F2FP.F16.F32.PACK_AB R146, R149, R148 ;  /* 0x000000949592723e */ /* 0x000fc400000000ff */
[----:B------:R-:W-:Y:S02]  /*6640*/  F2FP.F16.F32.PACK_AB R147, R0, R150 ;  /* 0x000000960093723e */ /* 0x000fe400000000ff */
[----:B------:R-:W-:-:S03]  /*6650*/  PLOP3.LUT P0, PT, PT, PT, UP0, 0x80, 0x0 ;  /* 0x000000000000781c */ /* 0x000fc60003f0f008 */
[----:B------:R1:W-:Y:S01]  /*6660*/  STSM.16.M88.4 [R12], R144 ;  /* 0x000000900c007844 */ /* 0x0003e20000000200 */
[----:B------:R-:W-:Y:S09]  /*6670*/  BAR.SYNC.DEFER_BLOCKING 0x1, 0x100 ;  /* 0x0044000000007b1d */ /* 0x000ff20000010000 */
[----:B------:R-:W2:Y:S01]  /*6680*/  @P0 LDG.E R0, desc[UR50][R10.64] ;  /* 0x000000320a000981 */ /* 0x000ea2000c1e1900 */
[----:B------:R-:W-:Y:S01]  /*6690*/  UISETP.NE.U32.AND UP1, UPT, UR8, URZ, UPT ;  /* 0x0000003f0800728c */ /* 0x000fe2000bf25070 */
[----:B0-----:R-:W-:Y:S01]  /*66a0*/  ISETP.NE.AND P1, PT, R81, 0x1, PT ;  /* 0x000000015100780c */ /* 0x001fe20003f25270 */
[----:B-1----:R-:W-:-:S02]  /*66b0*/  IMAD.U32 R12, RZ, RZ, UR40 ;  /* 0x00000028ff0c7e24 */ /* 0x002fc4000f8e00ff */
[----:B------:R-:W-:-:S06]  /*66c0*/  UISETP.NE.AND.EX UP1, UPT, UR9, URZ, UPT, UP1 ;  /* 0x0000003f0900728c */ /* 0x000fcc000bf25310 */
[----:B------:R-:W-:-:S04]  /*66d0*/  PLOP3.LUT P2, PT, PT, PT, UP1, 0x80, 0x0 ;  /* 0x000000000000781c */ /* 0x000fc80003f4f018 */
[----:B------:R-:W0:Y:S01]  /*66e0*/  @P1 LDC R13, c[0x0][0xbec] ;  /* 0x0002fb00ff0d1b82 */ /* 0x000e220000000800 */
[----:B------:R-:W-:-:S04]  /*66f0*/  @UP1 ULEA UR8, UP2, UR38, UR8, 0x2 ;  /* 0x0000000826081291 */ /* 0x000fc8000f84103f */
[----:B------:R-:W-:Y:S02]  /*6700*/  @UP1 ULEA.HI.X UR9, UR38, UR9, UR39, 0x2, UP2 ;  /* 0x0000000926091291 */ /* 0x000fe400090f1427 */
[----:B------:R-:W-:Y:S01]  /*6710*/  IMAD.U32 R20, RZ, RZ, UR8 ;  /* 0x00000008ff147e24 */ /* 0x000fe2000f8e00ff */
[----:B------:R-:W1:Y:S03]  /*6720*/  @P1 LDC R15, c[0x0][0xbf0] ;  /* 0x0002fc00ff0f1b82 */ /* 0x000e660000000800 */
[----:B------:R-:W-:Y:S01]  /*6730*/  IMAD.U32 R21, RZ, RZ, UR9 ;  /* 0x00000009ff157e24 */ /* 0x000fe2000f8e00ff */
[----:B--2---:R-:W-:Y:S01]  /*6740*/  @P0 R2UR UR4, R0 ;  /* 0x00000000000402ca */ /* 0x004fe200000e0000 */
[----:B------:R-:W-:-:S06]  /*6750*/  IMAD.U32 R0, RZ, RZ, UR7 ;  /* 0x00000007ff007e24 */ /* 0x000fcc000f8e00ff */
[----:B------:R2:W5:Y:S01]  /*6760*/  @P2 LDG.E R0, desc[UR50][R20.64] ;  /* 0x0000003214002981 */ /* 0x000562000c1e1900 */
[----:B01----:R-:W-:Y:S07]  /*6770*/  @P2 BRA `(.L_x_9450) ;  /* 0x0000000000102947 */ /* 0x003fee0003800000 */
[----:B------:R-:W-:Y:S05]  /*6780*/  @!P0 BRA `(.L_x_9450) ;  /* 0x00000000000c8947 */ /* 0x000fea0003800000 */
[----:B--2---:R-:W2:Y:S04]  /*6790*/  LDG.E R21, desc[UR50][R10.64] ;  /* 0x000000320a157981 */ /* 0x004ea8000c1e1900 */
[----:B-----5:R-:W2:Y:S02]  /*67a0*/  LDG.E R0, desc[UR50][R10.64+0x4] ;  /* 0x000004320a007981 */ /* 0x020ea4000c1e1900 */
[----:B--2---:R-:W-:-:S07]  /*67b0*/  IMAD.IADD R0, R0, 0x1, -R21 ;  /* 0x0000000100007824 */ /* 0x004fce00078e0a15 */
.L_x_9450:
[----:B------:R-:W-:Y:S01]  /*67c0*/  USHF.R.S32.HI UR14, URZ, 0x1f, UR41 ;  /* 0x0000001f3f0e7899 */ /* 0x000fe20008011429 */
[----:B------:R-:W-:Y:S01]  /*67d0*/  IMAD R12, R12, 0x80, R203 ;  /* 0x000000800c0c7824 */ /* 0x000fe200078e02cb */
[----:B------:R-:W-:Y:S01]  /*67e0*/  ULDC.64 UR12, c[0x0][0xb90] ;  /* 0x0002e400000c7ab9 */ /* 0x000fe20000000a00 */
[----:B------:R-:W-:Y:S01]  /*67f0*/  USHF.R.S32.HI UR11, URZ, 0x1f, UR4 ;  /* 0x0000001f3f0b7899 */ /* 0x000fe20008011404 */
[----:B------:R-:W-:Y:S01]  /*6800*/  IMAD R11, R22, 0x40, R2 ;  /* 0x00000040160b7824 */ /* 0x000fe200078e0202 */
[----:B------:R-:W-:Y:S01]  /*6810*/  UIMAD UR7, UR14, UR12, URZ ;  /* 0x0000000c0e0772a4 */ /* 0x000fe2000f8e023f */
[----:B------:R-:W-:Y:S01]  /*6820*/  @P1 IMAD.HI.U32 R6, R12, R13, RZ ;  /* 0x0000000d0c061227 */ /* 0x000fe200078e00ff */
[----:B------:R-:W-:Y:S01]  /*6830*/  UMOV UR10, UR4 ;  /* 0x00000004000a7c82 */ /* 0x000fe20008000000 */
[----:B------:R-:W-:Y:S01]  /*6840*/  USEL UR39, UR39, URZ, !UP0 ;  /* 0x0000003f27277287 */ /* 0x000fe2000c000000 */
[----:B------:R-:W0:Y:S01]  /*6850*/  @P1 LDC R83, c[0x0][0xbf0] ;  /* 0x0002fc00ff531b82 */ /* 0x000e220000000800 */
[----:B------:R-:W-:Y:S01]  /*6860*/  UIMAD.WIDE.U32 UR8, UR41, UR12, UR10 ;  /* 0x0000000c290872a5 */ /* 0x000fe2000f8e000a */
[----:B------:R-:W-:Y:S01]  /*6870*/  IMAD.MOV.U32 R10, RZ, RZ, R12 ;  /* 0x000000ffff0a7224 */ /* 0x000fe200078e000c */
[----:B------:R-:W-:Y:S01]  /*6880*/  UIMAD UR7, UR41, UR13, UR7 ;  /* 0x0000000d290772a4 */ /* 0x000fe2000f8e0207 */
[----:B------:R-:W-:Y:S01]  /*6890*/  @P1 SHF.R.U32.HI R10, RZ, R15, R6 ;  /* 0x0000000fff0a1219 */ /* 0x000fe20000011606 */
[----:B------:R-:W-:Y:S01]  /*68a0*/  USEL UR38, UR38, URZ, !UP0 ;  /* 0x0000003f26267287 */ /* 0x000fe2000c000000 */
[----:B------:R-:W-:Y:S01]  /*68b0*/  IMAD.WIDE R4, R11, 0x2, R4 ;  /* 0x000000020b047825 */ /* 0x000fe200078e0204 */
[----:B------:R-:W-:Y:S01]  /*68c0*/  ULDC.64 UR12, c[0x0][0xb98] ;  /* 0x0002e600000c7ab9 */ /* 0x000fe20000000a00 */
[----:B------:R-:W-:-:S02]  /*68d0*/  UIADD3 UR9, UR9, UR7, URZ ;  /* 0x0000000709097290 */ /* 0x000fc4000fffe03f */
[----:B------:R-:W-:Y:S01]  /*68e0*/  UIMAD UR7, UR39, UR12, URZ ;  /* 0x0000000c270772a4 */ /* 0x000fe2000f8e023f */
[----:B------:R-:W-:Y:S01]  /*68f0*/  IMAD.MOV R6, RZ, RZ, -R10 ;  /* 0x000000ffff067224 */ /* 0x000fe200078e0a0a */
[----:B------:R-:W-:Y:S01]  /*6900*/  UIMAD.WIDE.U32 UR8, UR38, UR12, UR8 ;  /* 0x0000000c260872a5 */ /* 0x000fe2000f8e0008 */
[----:B------:R-:W-:Y:S01]  /*6910*/  IADD3 R37, P2, R4, 0x5000, RZ ;  /* 0x0000500004257810 */ /* 0x000fe20007f5e0ff */
[----:B------:R-:W-:Y:S01]  /*6920*/  UIMAD UR7, UR38, UR13, UR7 ;  /* 0x0000000d260772a4 */ /* 0x000fe2000f8e0207 */
[----:B------:R-:W-:Y:S01]  /*6930*/  IMAD R13, R81, R6, R12 ;  /* 0x00000006510d7224 */ /* 0x000fe200078e020c */
[----:B------:R-:W-:Y:S01]  /*6940*/  SHF.R.S32.HI R6, RZ, 0x1f, R10 ;  /* 0x0000001fff067819 */ /* 0x000fe2000001140a */
[----:B------:R-:W-:Y:S01]  /*6950*/  IMAD.U32 R26, RZ, RZ, UR40 ;  /* 0x00000028ff1a7e24 */ /* 0x000fe2000f8e00ff */
[----:B------:R-:W-:Y:S01]  /*6960*/  IADD3 R10, P0, R10, UR8, RZ ;  /* 0x000000080a0a7c10 */ /* 0x000fe2000ff1e0ff */
[----:B-----5:R-:W-:Y:S01]  /*6970*/  IMAD R85, R0, R81, RZ ;  /* 0x0000005100557224 */ /* 0x020fe200078e02ff */
[C---:B------:R-:W-:Y:S01]  /*6980*/  IADD3 R25, P5, R4.reuse, 0x1000, RZ ;  /* 0x0000100004197810 */ /* 0x040fe20007fbe0ff */
[----:B------:R-:W-:Y:S01]  /*6990*/  IMAD.U32 R11, RZ, RZ, UR7 ;  /* 0x00000007ff0b7e24 */ /* 0x000fe2000f8e00ff */
[C---:B------:R-:W-:Y:S01]  /*69a0*/  IADD3 R29, P4, R4.reuse, 0x2000, RZ ;  /* 0x00002000041d7810 */ /* 0x040fe20007f9e0ff */
[----:B------:R-:W-:Y:S01]  /*69b0*/  ULDC.64 UR12, c[0x0][0xaa0] ;  /* 0x0002a800000c7ab9 */ /* 0x000fe20000000a00 */
[----:B------:R-:W-:-:S02]  /*69c0*/  IADD3 R57, P3, R4, 0x4000, RZ ;  /* 0x0000400004397810 */ /* 0x000fc40007f7e0ff */
[----:B------:R-:W-:Y:S01]  /*69d0*/  IADD3.X R11, R6, UR9, R11, P0, !PT ;  /* 0x00000009060b7c10 */ /* 0x000fe200087fe40b */
[----:B------:R-:W-:Y:S01]  /*69e0*/  ULDC.64 UR8, c[0x0][0xb88] ;  /* 0x0002e20000087ab9 */ /* 0x000fe20000000a00 */
[----:B------:R-:W-:Y:S02]  /*69f0*/  SHF.R.S32.HI R6, RZ, 0x1f, R13 ;  /* 0x0000001fff067819 */ /* 0x000fe4000001140d */
[----:B------:R-:W-:Y:S01]  /*6a00*/  IADD3 R33, P0, R4, 0x3000, RZ ;  /* 0x0000300004217810 */ /* 0x000fe20007f1e0ff */
[----:B------:R-:W-:Y:S01]  /*6a10*/  IMAD.WIDE.U32 R10, R13, UR8, R10 ;  /* 0x000000080d0a7c25 */ /* 0x000fe2000f8e000a */
[----:B------:R-:W-:Y:S02]  /*6a20*/  LOP3.LUT R36, R37, 0x380, RZ, 0xc0, !PT ;  /* 0x0000038025247812 */ /* 0x000fe400078ec0ff */
[----:B------:R-:W-:Y:S01]  /*6a30*/  LOP3.LUT R32, R33, 0x380, RZ, 0xc0, !PT ;  /* 0x0000038021207812 */ /* 0x000fe200078ec0ff */
[----:B------:R-:W-:Y:S01]  /*6a40*/  IMAD R6, R6, UR8, RZ ;  /* 0x0000000806067c24 */ /* 0x000fe2000f8e02ff */
[----:B------:R-:W-:-:S02]  /*6a50*/  LOP3.LUT R24, R25, 0x380, RZ, 0xc0, !PT ;  /* 0x0000038019187812 */ /* 0x000fc400078ec0ff */
[----:B------:R-:W-:Y:S01]  /*6a60*/  SHF.R.U64 R32, R32, 0x3, RZ ;  /* 0x0000000320207819 */ /* 0x000fe200000012ff */
[----:B------:R-:W-:Y:S01]  /*6a70*/  IMAD R15, R13, UR9, R6 ;  /* 0x000000090d0f7c24 */ /* 0x000fe2000f8e0206 */
[----:B------:R-:W-:Y:S01]  /*6a80*/  LOP3.LUT R28, R29, 0x380, RZ, 0xc0, !PT ;  /* 0x000003801d1c7812 */ /* 0x000fe200078ec0ff */
[----:B------:R-:W-:Y:S01]  /*6a90*/  ULDC.64 UR8, c[0x0][0xb50] ;  /* 0x0002d40000087ab9 */ /* 0x000fe20000000a00 */
[----:B------:R-:W-:Y:S01]  /*6aa0*/  LOP3.LUT R56, R57, 0x380, RZ, 0xc0, !PT ;  /* 0x0000038039387812 */ /* 0x000fe200078ec0ff */
[----:B------:R-:W-:Y:S01]  /*6ab0*/  IMAD.IADD R11, R11, 0x1, R15 ;  /* 0x000000010b0b7824 */ /* 0x000fe200078e020f */
[----:B------:R-:W-:Y:S02]  /*6ac0*/  LEA R12, P6, R10, UR8, 0x2 ;  /* 0x000000080a0c7c11 */ /* 0x000fe4000f8c10ff */
[----:B------:R-:W-:Y:S01]  /*6ad0*/  LOP3.LUT R32, R32, R33, RZ, 0x3c, !PT ;  /* 0x0000002120207212 */ /* 0x000fe200078e3cff */
[----:B------:R-:W-:Y:S01]  /*6ae0*/  IMAD.X R33, RZ, RZ, R5, P0 ;  /* 0x000000ffff217224 */ /* 0x000fe200000e0605 */
[----:B------:R-:W-:Y:S01]  /*6af0*/  SHF.R.U64 R36, R36, 0x3, RZ ;  /* 0x0000000324247819 */ /* 0x000fe200000012ff */
[----:B--2---:R-:W-:Y:S01]  /*6b00*/  SHFL.IDX PT, R20, R12, RZ, 0x1c1f ;  /* 0x001c1fff0c147589 */ /* 0x004fe200000e0000 */
[----:B------:R-:W-:-:S02]  /*6b10*/  SHF.R.U64 R24, R24, 0x3, RZ ;  /* 0x0000000318187819 */ /* 0x000fc400000012ff */
[----:B------:R-:W-:Y:S01]  /*6b20*/  SHF.R.U64 R28, R28, 0x3, RZ ;  /* 0x000000031c1c7819 */ /* 0x000fe200000012ff */
[----:B------:R-:W-:Y:S01]  /*6b30*/  SHFL.IDX PT, R50, R12, 0x1, 0x1c1f ;  /* 0x003c1f000c327f89 */ /* 0x000fe200000e0000 */
[----:B------:R-:W-:Y:S02]  /*6b40*/  SHF.R.U64 R56, R56, 0x3, RZ ;  /* 0x0000000338387819 */ /* 0x000fe400000012ff */
[----:B------:R-:W-:Y:S02]  /*6b50*/  IADD3 R61, P0, R4, 0x9000, RZ ;  /* 0x00009000043d7810 */ /* 0x000fe40007f1e0ff */
[----:B------:R-:W-:Y:S02]  /*6b60*/  LEA.HI.X R14, R10, UR9, R11, 0x2, P6 ;  /* 0x000000090a0e7c11 */ /* 0x000fe4000b0f140b */
        /* <DEDUP_REMOVED lines=8> */
[----:B------:R-:W-:Y:S01]  /*6bf0*/  LOP3.LUT R60, R61, 0x380, RZ, 0xc0, !PT ;  /* 0x000003803d3c7812 */ /* 0x000fe200078ec0ff */
[----:B------:R-:W1:Y:S01]  /*6c00*/  SHFL.IDX PT, R21, R14, RZ, 0x1c1f ;  /* 0x001c1fff0e157589 */ /* 0x000e6200000e0000 */
[----:B------:R-:W-:-:S02]  /*6c10*/  IADD3 R49, P2, R4, 0xb000, RZ ;  /* 0x0000b00004317810 */ /* 0x000fc40007f5e0ff */
[C---:B------:R-:W-:Y:S01]  /*6c20*/  IADD3 R41, P6, R4.reuse, 0x6000, RZ ;  /* 0x0000600004297810 */ /* 0x040fe20007fde0ff */
[----:B------:R-:W2:Y:S01]  /*6c30*/  SHFL.IDX PT, R51, R14, 0x1, 0x1c1f ;  /* 0x003c1f000e337f89 */ /* 0x000ea200000e0000 */
[C---:B------:R-:W-:Y:S02]  /*6c40*/  IADD3 R45, P5, R4.reuse, 0x7000, RZ ;  /* 0x00007000042d7810 */ /* 0x040fe40007fbe0ff */
[C---:B------:R-:W-:Y:S02]  /*6c50*/  IADD3 R69, P4, R4.reuse, 0x8000, RZ ;  /* 0x0000800004457810 */ /* 0x040fe40007f9e0ff */
[----:B------:R-:W-:Y:S02]  /*6c60*/  IADD3 R11, P3, R4, 0xa000, RZ ;  /* 0x0000a000040b7810 */ /* 0x000fe40007f7e0ff */
[----:B------:R-:W-:Y:S02]  /*6c70*/  SHF.R.U64 R60, R60, 0x3, RZ ;  /* 0x000000033c3c7819 */ /* 0x000fe400000012ff */
[----:B------:R-:W-:-:S02]  /*6c80*/  LOP3.LUT R48, R49, 0x380, RZ, 0xc0, !PT ;  /* 0x0000038031307812 */ /* 0x000fc400078ec0ff */
[----:B------:R-:W-:Y:S02]  /*6c90*/  LEA R26, R26, R201, 0x7 ;  /* 0x000000c91a1a7211 */ /* 0x000fe400078e38ff */
[----:B------:R-:W-:Y:S02]  /*6ca0*/  LOP3.LUT R40, R41, 0x380, RZ, 0xc0, !PT ;  /* 0x0000038029287812 */ /* 0x000fe400078ec0ff */
[----:B------:R-:W-:Y:S01]  /*6cb0*/  LOP3.LUT R44, R45, 0x380, RZ, 0xc0, !PT ;  /* 0x000003802d2c7812 */ /* 0x000fe200078ec0ff */
[----:B------:R-:W-:Y:S01]  /*6cc0*/  VIADD R6, R26, 0x8 ;  /* 0x000000081a067836 */ /* 0x000fe20000000000 */
[----:B------:R-:W-:Y:S02]  /*6cd0*/  LOP3.LUT R68, R69, 0x380, RZ, 0xc0, !PT ;  /* 0x0000038045447812 */ /* 0x000fe400078ec0ff */
[----:B------:R-:W-:Y:S02]  /*6ce0*/  LOP3.LUT R10, R11, 0x380, RZ, 0xc0, !PT ;  /* 0x000003800b0a7812 */ /* 0x000fe400078ec0ff */
[----:B------:R-:W-:Y:S01]  /*6cf0*/  LOP3.LUT R60, R60, R61, RZ, 0x3c, !PT ;  /* 0x0000003d3c3c7212 */ /* 0x000fe200078e3cff */
[----:B------:R-:W-:Y:S01]  /*6d00*/  IMAD.X R61, RZ, RZ, R5, P0 ;  /* 0x000000ffff3d7224 */ /* 0x000fe200000e0605 */
[----:B------:R-:W-:-:S02]  /*6d10*/  SHF.R.U64 R48, R48, 0x3, RZ ;  /* 0x0000000330307819 */ /* 0x000fc400000012ff */
[----:B------:R-:W-:Y:S02]  /*6d20*/  SHF.R.U64 R40, R40, 0x3, RZ ;  /* 0x0000000328287819 */ /* 0x000fe400000012ff */
[----:B------:R-:W-:Y:S02]  /*6d30*/  SHF.R.U64 R44, R44, 0x3, RZ ;  /* 0x000000032c2c7819 */ /* 0x000fe400000012ff */
[----:B------:R-:W-:Y:S02]  /*6d40*/  SHF.R.U64 R68, R68, 0x3, RZ ;  /* 0x0000000344447819 */ /* 0x000fe400000012ff */
[----:B------:R-:W-:Y:S02]  /*6d50*/  SHF.R.U64 R10, R10, 0x3, RZ ;  /* 0x000000030a0a7819 */ /* 0x000fe400000012ff */
[----:B------:R-:W-:Y:S02]  /*6d60*/  LOP3.LUT P0, RZ, R23, 0x3, RZ, 0xc0, !PT ;  /* 0x0000000317ff7812 */ /* 0x000fe4000780c0ff */
        /* <DEDUP_REMOVED lines=10> */
[----:B------:R-:W-:-:S02]  /*6e10*/  ISETP.GE.OR P2, PT, R26, R85, P0 ;  /* 0x000000551a00720c */ /* 0x000fc40000746670 */
[----:B------:R-:W-:Y:S02]  /*6e20*/  ISETP.GE.OR P0, PT, R6, R85, P0 ;  /* 0x000000550600720c */ /* 0x000fe40000706670 */
[C---:B------:R-:W-:Y:S02]  /*6e30*/  IADD3 R77, P6, R4.reuse, 0xc000, RZ ;  /* 0x0000c000044d7810 */ /* 0x040fe40007fde0ff */
[C---:B------:R-:W-:Y:S02]  /*6e40*/  IADD3 R73, P5, R4.reuse, 0xd000, RZ ;  /* 0x0000d00004497810 */ /* 0x040fe40007fbe0ff */
[C---:B------:R-:W-:Y:S02]  /*6e50*/  IADD3 R65, P4, R4.reuse, 0xe000, RZ ;  /* 0x0000e00004417810 */ /* 0x040fe40007f9e0ff */
[C---:B------:R-:W-:Y:S02]  /*6e60*/  LOP3.LUT R15, R4.reuse, 0x380, RZ, 0xc0, !PT ;  /* 0x00000380040f7812 */ /* 0x040fe400078ec0ff */
[----:B------:R-:W-:Y:S01]  /*6e70*/  IADD3 R13, P3, R4, 0xf000, RZ ;  /* 0x0000f000040d7810 */ /* 0x000fe20007f7e0ff */
[----:B-1----:R1:W-:Y:S01]  /*6e80*/  @!P2 ST.E desc[UR50][R20.64], R9 ;  /* 0x000000091400a985 */ /* 0x0023e2000c101932 */
[----:B------:R-:W-:-:S02]  /*6e90*/  LOP3.LUT R76, R77, 0x380, RZ, 0xc0, !PT ;  /* 0x000003804d4c7812 */ /* 0x000fc400078ec0ff */
[----:B------:R-:W-:Y:S01]  /*6ea0*/  LOP3.LUT R72, R73, 0x380, RZ, 0xc0, !PT ;  /* 0x0000038049487812 */ /* 0x000fe200078ec0ff */
[----:B--2---:R2:W-:Y:S01]  /*6eb0*/  @!P0 ST.E desc[UR50][R50.64], R8 ;  /* 0x0000000832008985 */ /* 0x0045e2000c101932 */
[----:B------:R-:W-:Y:S01]  /*6ec0*/  LOP3.LUT R64, R65, 0x380, RZ, 0xc0, !PT ;  /* 0x0000038041407812 */ /* 0x000fe200078ec0ff */
[----:B------:R-:W-:Y:S01]  /*6ed0*/  IMAD.X R53, RZ, RZ, R5, P3 ;  /* 0x000000ffff357224 */ /* 0x000fe200018e0605 */
[----:B------:R-:W-:Y:S01]  /*6ee0*/  SHF.R.U64 R15, R15, 0x3, RZ ;  /* 0x000000030f0f7819 */ /* 0x000fe200000012ff */
[----:B------:R-:W-:Y:S01]  /*6ef0*/  UIMAD UR7, UR11, UR12, URZ ;  /* 0x0000000c0b0772a4 */ /* 0x000fe2000f8e023f */
[----:B------:R-:W-:Y:S01]  /*6f00*/  LOP3.LUT R0, R13, 0x380, RZ, 0xc0, !PT ;  /* 0x000003800d007812 */ /* 0x000fe200078ec0ff */
[----:B------:R-:W-:Y:S01]  /*6f10*/  UIMAD.WIDE.U32 UR8, UR4, UR12, URZ ;  /* 0x0000000c040872a5 */ /* 0x000fe2000f8e003f */
[----:B------:R-:W-:Y:S01]  /*6f20*/  SHF.R.U64 R76, R76, 0x3, RZ ;  /* 0x000000034c4c7819 */ /* 0x000fe200000012ff */
[----:B------:R-:W-:Y:S01]  /*6f30*/  ULDC.64 UR10, c[0x0][0xae8] ;  /* 0x0002ba00000a7ab9 */ /* 0x000fe20000000a00 */
[----:B------:R-:W-:Y:S01]  /*6f40*/  SHF.R.U64 R72, R72, 0x3, RZ ;  /* 0x0000000348487819 */ /* 0x000fe200000012ff */
[----:B-1----:R-:W-:Y:S01]  /*6f50*/  IMAD.U32 R21, RZ, RZ, UR40 ;  /* 0x00000028ff157e24 */ /* 0x002fe2000f8e00ff */
[----:B------:R-:W-:Y:S01]  /*6f60*/  SHF.R.U64 R64, R64, 0x3, RZ ;  /* 0x0000000340407819 */ /* 0x000fe200000012ff */
[----:B------:R-:W5:Y:S01]  /*6f70*/  LD.E.128 R24, desc[UR50][R24.64] ;  /* 0x0000003218187980 */ /* 0x000f62000c101d00 */
[----:B------:R-:W-:-:S02]  /*6f80*/  LOP3.LUT R4, R15, R4, RZ, 0x3c, !PT ;  /* 0x000000040f047212 */ /* 0x000fc400078e3cff */
[----:B------:R-:W-:Y:S01]  /*6f90*/  SHF.R.U64 R0, R0, 0x3, RZ ;  /* 0x0000000300007819 */ /* 0x000fe200000012ff */
[----:B------:R-:W5:Y:S01]  /*6fa0*/  LD.E.128 R28, desc[UR50][R28.64] ;  /* 0x000000321c1c7980 */ /* 0x000f62000c101d00 */
[----:B------:R-:W-:Y:S01]  /*6fb0*/  LOP3.LUT R76, R76, R77, RZ, 0x3c, !PT ;  /* 0x0000004d4c4c7212 */ /* 0x000fe200078e3cff */
[--C-:B------:R-:W-:Y:S01]  /*6fc0*/  IMAD.X R77, RZ, RZ, R5.reuse, P6 ;  /* 0x000000ffff4d7224 */ /* 0x100fe200030e0605 */
[----:B------:R-:W-:Y:S01]  /*6fd0*/  LOP3.LUT R72, R72, R73, RZ, 0x3c, !PT ;  /* 0x0000004948487212 */ /* 0x000fe200078e3cff */
[--C-:B------:R-:W-:Y:S01]  /*6fe0*/  IMAD.X R73, RZ, RZ, R5.reuse, P5 ;  /* 0x000000ffff497224 */ /* 0x100fe200028e0605 */
[----:B------:R-:W-:Y:S01]  /*6ff0*/  LOP3.LUT R64, R64, R65, RZ, 0x3c, !PT ;  /* 0x0000004140407212 */ /* 0x000fe200078e3cff */
[----:B------:R-:W-:Y:S01]  /*7000*/  IMAD.X R65, RZ, RZ, R5, P4 ;  /* 0x000000ffff417224 */ /* 0x000fe200020e0605 */
[----:B------:R-:W-:Y:S01]  /*7010*/  LOP3.LUT R52, R0, R13, RZ, 0x3c, !PT ;  /* 0x0000000d00347212 */ /* 0x000fe200078e3cff */
[----:B------:R-:W-:Y:S01]  /*7020*/  UIMAD UR7, UR4, UR13, UR7 ;  /* 0x0000000d040772a4 */ /* 0x000fe2000f8e0207 */
[----:B------:R1:W5:Y:S01]  /*7030*/  LD.E.128 R12, desc[UR50][R4.64] ;  /* 0x00000032040c7980 */ /* 0x000362000c101d00 */
[----:B------:R-:W-:-:S03]  /*7040*/  IMAD R0, R19, 0x20, R22 ;  /* 0x0000002013007824 */ /* 0x000fc600078e0216 */
[----:B------:R-:W5:Y:S04]  /*7050*/  LD.E.128 R32, desc[UR50][R32.64] ;  /* 0x0000003220207980 */ /* 0x000f68000c101d00 */
[----:B------:R-:W5:Y:S01]  /*7060*/  LD.E.128 R56, desc[UR50][R56.64] ;  /* 0x0000003238387980 */ /* 0x000f62000c101d00 */
[----:B-1----:R-:W1:Y:S01]  /*7070*/  @P1 LDC R5, c[0x0][0xbec] ;  /* 0x0002fb00ff051b82 */ /* 0x002e620000000800 */
[----:B------:R-:W-:Y:S02]  /*7080*/  UIADD3 UR9, UR9, UR7, URZ ;  /* 0x0000000709097290 */ /* 0x000fe4000fffe03f */
[----:B------:R-:W5:Y:S01]  /*7090*/  LD.E.128 R36, desc[UR50][R36.64] ;  /* 0x0000003224247980 */ /* 0x000f62000c101d00 */
[----:B------:R-:W-:Y:S01]  /*70a0*/  UIMAD UR4, UR14, UR10, URZ ;  /* 0x0000000a0e0472a4 */ /* 0x000fe2000f8e023f */
[----:B------:R-:W-:Y:S01]  /*70b0*/  IMAD R20, R21, 0x80, R0 ;  /* 0x0000008015147824 */ /* 0x000fe200078e0200 */
[----:B------:R-:W-:Y:S01]  /*70c0*/  UIMAD.WIDE.U32 UR8, UR41, UR10, UR8 ;  /* 0x0000000a290872a5 */ /* 0x000fe2000f8e0008 */
[----:B------:R-:W5:Y:S01]  /*70d0*/  LD.E.128 R40, desc[UR50][R40.64] ;  /* 0x0000003228287980 */ /* 0x000f62000c101d00 */
[----:B------:R-:W-:-:S03]  /*70e0*/  UIMAD UR4, UR41, UR11, UR4 ;  /* 0x0000000b290472a4 */ /* 0x000fc6000f8e0204 */
[----:B------:R-:W-:Y:S01]  /*70f0*/  ULDC.64 UR10, c[0x0][0xaf0] ;  /* 0x0002bc00000a7ab9 */ /* 0x000fe20000000a00 */
[----:B------:R-:W-:Y:S01]  /*7100*/  UIADD3 UR9, UR9, UR4, URZ ;  /* 0x0000000409097290 */ /* 0x000fe2000fffe03f */
[----:B------:R-:W5:Y:S01]  /*7110*/  LD.E.128 R44, desc[UR50][R44.64] ;  /* 0x000000322c2c7980 */ /* 0x000f62000c101d00 */
[----:B------:R-:W-:Y:S01]  /*7120*/  UIMAD UR4, UR39, UR10, URZ ;  /* 0x0000000a270472a4 */ /* 0x000fe2000f8e023f */
[----:B------:R-:W-:Y:S01]  /*7130*/  IMAD.MOV.U32 R21, RZ, RZ, R20 ;  /* 0x000000ffff157224 */ /* 0x000fe200078e0014 */
[----:B------:R-:W-:Y:S01]  /*7140*/  UIMAD.WIDE.U32 UR8, UR38, UR10, UR8 ;  /* 0x0000000a260872a5 */ /* 0x000fe2000f8e0008 */
[----:B------:R-:W5:Y:S01]  /*7150*/  LD.E.128 R68, desc[UR50][R68.64] ;  /* 0x0000003244447980 */ /* 0x000f62000c101d00 */
[----:B------:R-:W-:-:S03]  /*7160*/  UIMAD UR4, UR38, UR11, UR4 ;  /* 0x0000000b260472a4 */ /* 0x000fc6000f8e0204 */
[----:B------:R-:W5:Y:S01]  /*7170*/  LD.E.128 R60, desc[UR50][R60.64] ;  /* 0x000000323c3c7980 */ /* 0x000f62000c101d00 */
[----:B-1----:R-:W-:-:S03]  /*7180*/  @P1 IMAD.HI.U32 R0, R20, R5, RZ ;  /* 0x0000000514001227 */ /* 0x002fc600078e00ff */
[----:B--2---:R-:W5:Y:S02]  /*7190*/  LD.E.128 R8, desc[UR50][R10.64] ;  /* 0x000000320a087980 */ /* 0x004f64000c101d00 */
[----:B0-----:R-:W-:Y:S01]  /*71a0*/  @P1 SHF.R.U32.HI R21, RZ, R83, R0 ;  /* 0x00000053ff151219 */ /* 0x001fe20000011600 */
[----:B------:R-:W-:Y:S01]  /*71b0*/  UIADD3 UR4, UR9, UR4, URZ ;  /* 0x0000000409047290 */ /* 0x000fe2000fffe03f */
[----:B------:R-:W-:Y:S01]  /*71c0*/  IMAD.U32 R4, RZ, RZ, UR8 ;  /* 0x00000008ff047e24 */ /* 0x000fe2000f8e00ff */
[----:B------:R-:W5:Y:S01]  /*71d0*/  LD.E.128 R48, desc[UR50][R48.64] ;  /* 0x0000003230307980 */ /* 0x000f62000c101d00 */
[--C-:B------:R-:W-:Y:S01]  /*71e0*/  SHF.R.S32.HI R0, RZ, 0x1f, R21.reuse ;  /* 0x0000001fff007819 */ /* 0x100fe20000011415 */
[----:B------:R-:W-:Y:S02]  /*71f0*/  IMAD.MOV R6, RZ, RZ, -R21 ;  /* 0x000000ffff067224 */ /* 0x000fe400078e0a15 */
[----:B------:R-:W-:Y:S01]  /*7200*/  IMAD.U32 R5, RZ, RZ, UR9 ;  /* 0x00000009ff057e24 */ /* 0x000fe2000f8e00ff */
[----:B------:R-:W-:Y:S01]  /*7210*/  ULDC.64 UR8, c[0x0][0xae0] ;  /* 0x0002b80000087ab9 */ /* 0x000fe20000000a00 */
[----:B------:R-:W-:Y:S01]  /*7220*/  IMAD R81, R81, R6, R20 ;  /* 0x0000000651517224 */ /* 0x000fe200078e0214 */
[----:B------:R-:W5:Y:S01]  /*7230*/  LD.E.128 R76, desc[UR50][R76.64] ;  /* 0x000000324c4c7980 */ /* 0x000f62000c101d00 */
[----:B------:R-:W-:-:S02]  /*7240*/  IMAD R0, R0, UR8, RZ ;  /* 0x0000000800007c24 */ /* 0x000fc4000f8e02ff */
[----:B------:R-:W-:Y:S01]  /*7250*/  IMAD.U32 R5, RZ, RZ, UR4 ;  /* 0x00000004ff057e24 */ /* 0x000fe2000f8e00ff */
[----:B------:R-:W5:Y:S01]  /*7260*/  LD.E.128 R72, desc[UR50][R72.64] ;  /* 0x0000003248487980 */ /* 0x000f62000c101d00 */
[----:B------:R-:W-:-:S03]  /*7270*/  IMAD R83, R21, UR9, R0 ;  /* 0x0000000915537c24 */ /* 0x000fc6000f8e0200 */
[----:B------:R-:W5:Y:S01]  /*7280*/  LD.E.128 R64, desc[UR50][R64.64] ;  /* 0x0000003240407980 */ /* 0x000f62000c101d00 */
[----:B------:R-:W-:-:S03]  /*7290*/  SHF.R.S32.HI R0, RZ, 0x1f, R81 ;  /* 0x0000001fff007819 */ /* 0x000fc60000011451 */
[----:B------:R-:W5:Y:S01]  /*72a0*/  LD.E.128 R52, desc[UR50][R52.64] ;  /* 0x0000003234347980 */ /* 0x000f62000c101d00 */
[----:B------:R-:W-:Y:S01]  /*72b0*/  IMAD.WIDE.U32 R4, R21, UR8, R4 ;  /* 0x0000000815047c25 */ /* 0x000fe2000f8e0004 */
[----:B------:R-:W-:Y:S01]  /*72c0*/  ULDC.64 UR8, c[0x0][0xad8] ;  /* 0x0002b60000087ab9 */ /* 0x000fe20000000a00 */
[----:B------:R-:W-:Y:S01]  /*72d0*/  @!PT LDS RZ, [RZ] ;  /* 0x00000000fffff984 */ /* 0x000fe20000000800 */
[----:B------:R-:W-:Y:S01]  /*72e0*/  @!PT LDS RZ, [RZ] ;  /* 0x00000000fffff984 */ /* 0x000fe20000000800 */
[----:B------:R-:W-:Y:S01]  /*72f0*/  @!PT LDS RZ, [RZ] ;  /* 0x00000000fffff984 */ /* 0x000fe20000000800 */
[----:B------:R-:W-:Y:S01]  /*7300*/  @!PT LDS RZ, [RZ] ;  /* 0x00000000fffff984 */ /* 0x000fe20000000800 */
[----:B------:R0:W-:Y:S06]  /*7310*/  MEMBAR.ALL.CTA ;  /* 0x0000000000007992 */ /* 0x0001ec0000008000 */
[----:B0-----:R-:W0:Y:S01]  /*7320*/  FENCE.VIEW.ASYNC.S ;  /* 0x00000000000073c6 */ /* 0x001e220000000000 */
[----:B------:R-:W-:-:S02]  /*7330*/  IMAD.U32 R87, RZ, RZ, UR40 ;  /* 0x00000028ff577e24 */ /* 0x000fc4000f8e00ff */
[----:B------:R-:W-:Y:S02]  /*7340*/  IMAD.IADD R5, R5, 0x1, R83 ;  /* 0x0000000105057824 */ /* 0x000fe400078e0253 */
[----:B------:R-:W-:Y:S02]  /*7350*/  IMAD R6, R0, UR8, RZ ;  /* 0x0000000800067c24 */ /* 0x000fe4000f8e02ff */
[----:B------:R-:W-:Y:S02]  /*7360*/  IMAD R86, R87, 0x80, R22 ;  /* 0x0000008057567824 */ /* 0x000fe400078e0216 */
[C---:B------:R-:W-:Y:S02]  /*7370*/  IMAD R21, R81.reuse, UR9, R6 ;  /* 0x0000000951157c24 */ /* 0x040fe4000f8e0206 */
[----:B------:R-:W-:Y:S01]  /*7380*/  IMAD.WIDE.U32 R4, R81, UR8, R4 ;  /* 0x0000000851047c25 */ /* 0x000fe2000f8e0004 */
[----:B------:R-:W-:Y:S01]  /*7390*/  ISETP.GE.AND P2, PT, R86, R85, PT ;  /* 0x000000555600720c */ /* 0x000fe20003f46270 */
[----:B------:R-:W-:-:S02]  /*73a0*/  ULDC.64 UR8, c[0x0][0xa80] ;  /* 0x0002a00000087ab9 */ /* 0x000fc40000000a00 */
[----:B------:R-:W-:Y:S01]  /*73b0*/  VIADD R3, R3, 0x22820 ;  /* 0x0002282003037836 */ /* 0x000fe20000000000 */
[----:B------:R-:W-:Y:S01]  /*73c0*/  LEA R6, P3, R4, UR8, 0x1 ;  /* 0x0000000804067c11 */ /* 0x000fe2000f8608ff */
[----:B------:R-:W-:Y:S02]  /*73d0*/  IMAD.IADD R5, R5, 0x1, R21 ;  /* 0x0000000105057824 */ /* 0x000fe400078e0215 */
[----:B------:R-:W-:Y:S01]  /*73e0*/  VIADD R0, R86, 0x20 ;  /* 0x0000002056007836 */ /* 0x000fe20000000000 */
[----:B------:R-:W-:Y:S02]  /*73f0*/  PRMT R3, RZ, 0x654, R3 ;  /* 0x00000654ff037816 */ /* 0x000fe40000000003 */
[----:B------:R-:W-:Y:S02]  /*7400*/  LEA.HI.X R84, R4, UR9, R5, 0x1, P3 ;  /* 0x0000000904547c11 */ /* 0x000fe400098f0c05 */
[-C--:B------:R-:W-:Y:S01]  /*7410*/  ISETP.GE.AND P1, PT, R0, R85.reuse, PT ;  /* 0x000000550000720c */ /* 0x080fe20003f26270 */
[----:B------:R-:W-:Y:S01]  /*7420*/  VIADD R0, R86, 0x40 ;  /* 0x0000004056007836 */ /* 0x000fe20000000000 */
[----:B0-----:R0:W-:Y:S01]  /*7430*/  SYNCS.ARRIVE.TRANS64.RED.A1T0 RZ, [R3+URZ], RZ ;  /* 0x000000ff03ff79a7 */ /* 0x0011e2000810043f */
[----:B------:R1:W2:Y:S01]  /*7440*/  SHFL.IDX PT, R83, R6, RZ, 0x181f ;  /* 0x00181fff06537589 */ /* 0x0002a200000e0000 */
[----:B------:R-:W-:Y:S02]  /*7450*/  BSSY B1, `(.L_x_9451) ;  /* 0x0000015000017945 */ /* 0x000fe40003800000 */
[----:B------:R-:W-:Y:S01]  /*7460*/  ISETP.GE.AND P0, PT, R0, R85, PT ;  /* 0x000000550000720c */ /* 0x000fe20003f06270 */
[----:B0-----:R1:W0:Y:S01]  /*7470*/  SHFL.IDX PT, R3, R84, RZ, 0x181f ;  /* 0x00181fff54037589 */ /* 0x00122200000e0000 */
[----:B------:R-:W-:Y:S11]  /*7480*/  @P2 BRA `(.L_x_9452) ;  /* 0x0000000000442947 */ /* 0x000ff60003800000 */
[----:B------:R-:W-:Y:S02]  /*7490*/  ULDC UR4, c[0x0][0xac8] ;  /* 0x0002b20000047ab9 */ /* 0x000fe40000000800 */
[----:B------:R-:W-:Y:S02]  /*74a0*/  ISETP.GE.AND P5, PT, R2, UR4, PT ;  /* 0x0000000402007c0c */ /* 0x000fe4000bfa6270 */
[----:B------:R-:W-:Y:S02]  /*74b0*/  ISETP.GE.AND P4, PT, R17, UR4, PT ;  /* 0x0000000411007c0c */ /* 0x000fe4000bf86270 */
[----:B------:R-:W-:Y:S02]  /*74c0*/  ISETP.GE.AND P3, PT, R16, UR4, PT ;  /* 0x0000000410007c0c */ /* 0x000fe4000bf66270 */
[----:B------:R-:W-:-:S07]  /*74d0*/  ISETP.GE.AND P2, PT, R18, UR4, PT ;  /* 0x0000000412007c0c */ /* 0x000fce000bf46270 */
[----:B--2---:R-:W-:-:S04]  /*74e0*/  @!P5 LEA R4, P6, R2, R83, 0x1 ;  /* 0x000000530204d211 */ /* 0x004fc800078c08ff */
[----:B0-----:R-:W-:Y:S02]  /*74f0*/  @!P5 LEA.HI.X R5, R2, R3, R208, 0x1, P6 ;  /* 0x000000030205d211 */ /* 0x001fe400030f0cd0 */
[----:B------:R-:W-:-:S03]  /*7500*/  @!P4 LEA R20, P6, R17, R83, 0x1 ;  /* 0x000000531114c211 */ /* 0x000fc600078c08ff */
[----:B-----5:R3:W-:Y:S01]  /*7510*/  @!P5 ST.E.128 desc[UR50][R4.64], R12 ;  /* 0x0000000c0400d985 */ /* 0x0207e2000c101d32 */
[----:B------:R-:W-:Y:S02]  /*7520*/  @!P4 LEA.HI.X R21, R17, R3, R207, 0x1, P6 ;  /* 0x000000031115c211 */ /* 0x000fe400030f0ccf */
[----:B------:R-:W-:-:S03]  /*7530*/  @!P3 LEA R80, P6, R16, R83, 0x1 ;  /* 0x000000531050b211 */ /* 0x000fc600078c08ff */
[----:B------:R3:W-:Y:S01]  /*7540*/  @!P4 ST.E.128 desc[UR50][R20.64], R56 ;  /* 0x000000381400c985 */ /* 0x0007e2000c101d32 */
[----:B------:R-:W-:Y:S02]  /*7550*/  @!P3 LEA.HI.X R81, R16, R3, R206, 0x1, P6 ;  /* 0x000000031051b211 */ /* 0x000fe400030f0cce */
[----:B------:R-:W-:-:S03]  /*7560*/  @!P2 LEA R82, P6, R18, R83, 0x1 ;  /* 0x000000531252a211 */ /* 0x000fc600078c08ff */
[----:B------:R3:W-:Y:S01]  /*7570*/  @!P3 ST.E.128 desc[UR50][R80.64], R68 ;  /* 0x000000445000b985 */ /* 0x0007e2000c101d32 */
[----:B------:R-:W-:-:S05]  /*7580*/  @!P2 LEA.HI.X R83, R18, R3, R205, 0x1, P6 ;  /* 0x000000031253a211 */ /* 0x000fca00030f0ccd */
[----:B------:R3:W-:Y:S04]  /*7590*/  @!P2 ST.E.128 desc[UR50][R82.64], R76 ;  /* 0x0000004c5200a985 */ /* 0x0007e8000c101d32 */
.L_x_9452:
[----:B------:R-:W-:Y:S05]  /*75a0*/  BSYNC B1 ;  /* 0x0000000000017941 */ /* 0x000fea0003800000 */
.L_x_9451:
[----:B0-----:R0:W4:Y:S01]  /*75b0*/  SHFL.IDX PT, R3, R84, 0x1, 0x181f ;  /* 0x00381f0054037f89 */ /* 0x00112200000e0000 */
[----:B------:R-:W-:Y:S03]  /*75c0*/  BSSY B1, `(.L_x_9453) ;  /* 0x0000014000017945 */ /* 0x000fe60003800000 */
[----:B---3--:R0:W3:Y:S01]  /*75d0*/  SHFL.IDX PT, R21, R6, 0x1, 0x181f ;  /* 0x00381f0006157f89 */ /* 0x0080e200000e0000 */
[----:B------:R-:W-:Y:S05]  /*75e0*/  @P1 BRA `(.L_x_9454) ;  /* 0x0000000000441947 */ /* 0x000fea0003800000 */
[----:B------:R-:W-:Y:S02]  /*75f0*/  ULDC UR4, c[0x0][0xac8] ;  /* 0x0002b20000047ab9 */ /* 0x000fe40000000800 */
[----:B------:R-:W-:Y:S02]  /*7600*/  ISETP.GE.AND P4, PT, R2, UR4, PT ;  /* 0x0000000402007c0c */ /* 0x000fe4000bf86270 */
[----:B------:R-:W-:Y:S02]  /*7610*/  ISETP.GE.AND P3, PT, R17, UR4, PT ;  /* 0x0000000411007c0c */ /* 0x000fe4000bf66270 */
[----:B------:R-:W-:Y:S02]  /*7620*/  ISETP.GE.AND P2, PT, R16, UR4, PT ;  /* 0x0000000410007c0c */ /* 0x000fe4000bf46270 */
[----:B------:R-:W-:-:S07]  /*7630*/  ISETP.GE.AND P1, PT, R18, UR4, PT ;  /* 0x0000000412007c0c */ /* 0x000fce000bf26270 */
[CC--:B---3--:R-:W-:Y:S02]  /*7640*/  @!P4 LEA R4, P6, R2.reuse, R21.reuse, 0x1 ;  /* 0x000000150204c211 */ /* 0x0c8fe400078c08ff */
[C---:B-----5:R-:W-:Y:S02]  /*7650*/  @!P3 LEA R12, P5, R17.reuse, R21, 0x1 ;  /* 0x00000015110cb211 */ /* 0x060fe400078a08ff */
[----:B----4-:R-:W-:Y:S02]  /*7660*/  @!P4 LEA.HI.X R5, R2, R3, R208, 0x1, P6 ;  /* 0x000000030205c211 */ /* 0x010fe400030f0cd0 */
[----:B------:R-:W-:Y:S02]  /*7670*/  @!P2 LEA R14, P6, R16, R21, 0x1 ;  /* 0x00000015100ea211 */ /* 0x000fe400078c08ff */
[----:B------:R-:W-:Y:S01]  /*7680*/  @!P3 LEA.HI.X R13, R17, R3, R207, 0x1, P5 ;  /* 0x00000003110db211 */ /* 0x000fe200028f0ccf */
[----:B------:R3:W-:Y:S01]  /*7690*/  @!P4 ST.E.128 desc[UR50][R4.64], R24 ;  /* 0x000000180400c985 */ /* 0x0007e2000c101d32 */
[----:B------:R-:W-:-:S02]  /*76a0*/  @!P1 LEA R20, P5, R18, R21, 0x1 ;  /* 0x0000001512149211 */ /* 0x000fc400078a08ff */
[-C--:B------:R-:W-:Y:S01]  /*76b0*/  @!P2 LEA.HI.X R15, R16, R3.reuse, R206, 0x1, P6 ;  /* 0x00000003100fa211 */ /* 0x080fe200030f0cce */
[----:B------:R3:W-:Y:S01]  /*76c0*/  @!P3 ST.E.128 desc[UR50][R12.64], R36 ;  /* 0x000000240c00b985 */ /* 0x0007e2000c101d32 */
[----:B------:R-:W-:-:S03]  /*76d0*/  @!P1 LEA.HI.X R21, R18, R3, R205, 0x1, P5 ;  /* 0x0000000312159211 */ /* 0x000fc600028f0ccd */
[----:B------:R3:W-:Y:S04]  /*76e0*/  @!P2 ST.E.128 desc[UR50][R14.64], R60 ;  /* 0x0000003c0e00a985 */ /* 0x0007e8000c101d32 */
[----:B------:R3:W-:Y:S02]  /*76f0*/  @!P1 ST.E.128 desc[UR50][R20.64], R72 ;  /* 0x0000004814009985 */ /* 0x0007e4000c101d32 */
.L_x_9454:
[----:B------:R-:W-:Y:S05]  /*7700*/  BSYNC B1 ;  /* 0x0000000000017941 */ /* 0x000fea0003800000 */
.L_x_9453:
[----:B----4-:R4:W0:Y:S01]  /*7710*/  SHFL.IDX PT, R3, R84, 0x2, 0x181f ;  /* 0x00581f0054037f89 */ /* 0x01082200000e0000 */
        /* <DEDUP_REMOVED lines=8> */
[-C--:B---3--:R-:W-:Y:S02]  /*77a0*/  @!P3 LEA R4, P6, R2, R21.reuse, 0x1 ;  /* 0x000000150204b211 */ /* 0x088fe400078c08ff */
[CC--:B-----5:R-:W-:Y:S02]  /*77b0*/  @!P2 LEA R12, P5, R17.reuse, R21.reuse, 0x1 ;  /* 0x00000015110ca211 */ /* 0x0e0fe400078a08ff */
[----:B------:R-:W-:Y:S02]  /*77c0*/  @!P1 LEA R14, P4, R16, R21, 0x1 ;  /* 0x00000015100e9211 */ /* 0x000fe400078808ff */
[----:B0-----:R-:W-:Y:S02]  /*77d0*/  @!P3 LEA.HI.X R5, R2, R3, R208, 0x1, P6 ;  /* 0x000000030205b211 */ /* 0x001fe400030f0cd0 */
[----:B------:R-:W-:Y:S02]  /*77e0*/  @!P0 LEA R20, P6, R18, R21, 0x1 ;  /* 0x0000001512148211 */ /* 0x000fe400078c08ff */
[-C--:B------:R-:W-:Y:S01]  /*77f0*/  @!P2 LEA.HI.X R13, R17, R3.reuse, R207, 0x1, P5 ;  /* 0x00000003110da211 */ /* 0x080fe200028f0ccf */
[----:B------:R0:W-:Y:S01]  /*7800*/  @!P3 ST.E.128 desc[UR50][R4.64], R28 ;  /* 0x0000001c0400b985 */ /* 0x0001e2000c101d32 */
[----:B------:R-:W-:-:S02]  /*7810*/  @!P1 LEA.HI.X R15, R16, R3, R206, 0x1, P4 ;  /* 0x00000003100f9211 */ /* 0x000fc400020f0cce */
[----:B------:R-:W-:Y:S01]  /*7820*/  @!P0 LEA.HI.X R21, R18, R3, R205, 0x1, P6 ;  /* 0x0000000312158211 */ /* 0x000fe200030f0ccd */
[----:B------:R0:W-:Y:S04]  /*7830*/  @!P2 ST.E.128 desc[UR50][R12.64], R40 ;  /* 0x000000280c00a985 */ /* 0x0001e8000c101d32 */
[----:B------:R0:W-:Y:S04]  /*7840*/  @!P1 ST.E.128 desc[UR50][R14.64], R8 ;  /* 0x000000080e009985 */ /* 0x0001e8000c101d32 */
[----:B------:R0:W-:Y:S02]  /*7850*/  @!P0 ST.E.128 desc[UR50][R20.64], R64 ;  /* 0x0000004014008985 */ /* 0x0001e4000c101d32 */
.L_x_9456:
[----:B------:R-:W-:Y:S05]  /*7860*/  BSYNC B1 ;  /* 0x0000000000017941 */ /* 0x000fea0003800000 */
.L_x_9455:
[----:B------:R-:W-:Y:S01]  /*7870*/  VIADD R0, R86, 0x60 ;  /* 0x0000006056007836 */ /* 0x000fe20000000000 */
[----:B0-----:R0:W0:Y:S04]  /*7880*/  SHFL.IDX PT, R3, R84, 0x3, 0x181f ;  /* 0x00781f0054037f89 */ /* 0x00102800000e0000 */
[----:B------:R-:W-:Y:S01]  /*7890*/  ISETP.GE.AND P0, PT, R0, R85, PT ;  /* 0x000000550000720c */ /* 0x000fe20003f06270 */
[----:B-----5:R0:W0:-:S12]  /*78a0*/  SHFL.IDX PT, R13, R6, 0x3, 0x181f ;  /* 0x00781f00060d7f89 */ /* 0x02001800000e0000 */
[----:B------:R-:W-:Y:S05]  /*78b0*/  @P0 BRA `(.L_x_9457) ;  /* 0x0000000c00bc0947 */ /* 0x000fea0003800000 */
[----:B------:R-:W-:Y:S02]  /*78c0*/  ULDC UR4, c[0x0][0xac8] ;  /* 0x0002b20000047ab9 */ /* 0x000fe40000000800 */
[----:B------:R-:W-:Y:S02]  /*78d0*/  ISETP.GE.AND P3, PT, R2, UR4, PT ;  /* 0x0000000402007c0c */ /* 0x000fe4000bf66270 */
[----:B------:R-:W-:Y:S02]  /*78e0*/  ISETP.GE.AND P4, PT, R17, UR4, PT ;  /* 0x0000000411007c0c */ /* 0x000fe4000bf86270 */
[----:B------:R-:W-:-:S09]  /*78f0*/  ISETP.GE.AND P5, PT, R16, UR4, PT ;  /* 0x0000000410007c0c */ /* 0x000fd2000bfa6270 */
[-C--:B0-----:R-:W-:Y:S02]  /*7900*/  @!P3 LEA R4, P0, R2, R13.reuse, 0x1 ;  /* 0x0000000d0204b211 */ /* 0x081fe400078008ff */
[CC--:B------:R-:W-:Y:S02]  /*7910*/  @!P4 LEA R8, P1, R17.reuse, R13.reuse, 0x1 ;  /* 0x0000000d1108c211 */ /* 0x0c0fe400078208ff */
[----:B------:R-:W-:Y:S02]  /*7920*/  @!P5 LEA R10, P2, R16, R13, 0x1 ;  /* 0x0000000d100ad211 */ /* 0x000fe400078408ff */
[-C--:B------:R-:W-:Y:S02]  /*7930*/  @!P3 LEA.HI.X R5, R2, R3.reuse, R208, 0x1, P0 ;  /* 0x000000030205b211 */ /* 0x080fe400000f0cd0 */
[-C--:B------:R-:W-:Y:S02]  /*7940*/  @!P4 LEA.HI.X R9, R17, R3.reuse, R207, 0x1, P1 ;  /* 0x000000031109c211 */ /* 0x080fe400008f0ccf */
[----:B------:R-:W-:Y:S01]  /*7950*/  @!P5 LEA.HI.X R11, R16, R3, R206, 0x1, P2 ;  /* 0x00000003100bd211 */ /* 0x000fe200010f0cce */
[----:B------:R0:W-:Y:S01]  /*7960*/  @!P3 ST.E.128 desc[UR50][R4.64], R32 ;  /* 0x000000200400b985 */ /* 0x0001e2000c101d32 */
[----:B------:R-:W-:-:S03]  /*7970*/  ISETP.GE.AND P0, PT, R18, UR4, PT ;  /* 0x0000000412007c0c */ /* 0x000fc6000bf06270 */
[----:B------:R0:W-:Y:S04]  /*7980*/  @!P4 ST.E.128 desc[UR50][R8.64], R44 ;  /* 0x0000002c0800c985 */ /* 0x0001e8000c101d32 */
[----:B------:R0:W-:Y:S06]  /*7990*/  @!P5 ST.E.128 desc[UR50][R10.64], R48 ;  /* 0x000000300a00d985 */ /* 0x0001ec000c101d32 */
[----:B------:R-:W-:Y:S05]  /*79a0*/  @P0 BRA `(.L_x_9457) ;  /* 0x0000000c00800947 */ /* 0x000fea0003800000 */
[----:B0-----:R-:W-:-:S04]  /*79b0*/  LEA R4, P0, R18, R13, 0x1 ;  /* 0x0000000d12047211 */ /* 0x001fc800078008ff */
[----:B------:R-:W-:-:S05]  /*79c0*/  LEA.HI.X R5, R18, R3, R205, 0x1, P0 ;  /* 0x0000000312057211 */ /* 0x000fca00000f0ccd */
[----:B------:R0:W-:Y:S01]  /*79d0*/  ST.E.128 desc[UR50][R4.64], R52 ;  /* 0x0000003404007985 */ /* 0x0001e2000c101d32 */
[----:B------:R-:W-:Y:S05]  /*79e0*/  BRA `(.L_x_9457) ;  /* 0x0000000c00707947 */ /* 0x000fea0003800000 */
.L_x_9449:
        /* <DEDUP_REMOVED lines=23> */
[----:B0-----:R-:W-:Y:S01]  /*7b60*/  ISETP.NE.AND P0, PT, R13, 0x1, PT ;  /* 0x000000010d00780c */ /* 0x001fe20003f05270 */
[----:B------:R-:W-:Y:S01]  /*7b70*/  UMOV UR4, URZ ;  /* 0x0000003f00047c82 */ /* 0x000fe20008000000 */
[----:B------:R-:W-:Y:S01]  /*7b80*/  USHF.R.S32.HI UR11, URZ, 0x1f, UR41 ;  /* 0x0000001f3f0b7899 */ /* 0x000fe20008011429 */
[----:B------:R-:W-:-:S10]  /*7b90*/  ISETP.GE.AND P1, PT, R209, 0x80, PT ;  /* 0x00000080d100780c */ /* 0x000fd40003f26270 */
[----:B------:R-:W0:Y:S01]  /*7ba0*/  @P0 LDC R11, c[0x0][0xbec] ;  /* 0x0002fb00ff0b0b82 */ /* 0x000e220000000800 */
[----:B--2---:R-:W-:-:S13]  /*7bb0*/  @P2 R2UR UR4, R3 ;  /* 0x00000000030422ca */ /* 0x004fda00000e0000 */
[----:B------:R-:W-:Y:S01]  /*7bc0*/  USHF.R.S32.HI UR10, URZ, 0x1f, UR4 ;  /* 0x0000001f3f0a7899 */ /* 0x000fe20008011404 */
[----:B01----:R-:W-:Y:S11]  /*7bd0*/  @P3 BRA `(.L_x_9458) ;  /* 0x0000000000103947 */ /* 0x003ff60003800000 */
[----:B------:R-:W-:Y:S05]  /*7be0*/  @!P2 BRA `(.L_x_9458) ;  /* 0x00000000000ca947 */ /* 0x000fea0003800000 */
[----:B------:R-:W2:Y:S04]  /*7bf0*/  LDG.E R3, desc[UR50][R4.64] ;  /* 0x0000003204037981 */ /* 0x000ea8000c1e1900 */
[----:B-----5:R-:W2:Y:S02]  /*7c00*/  LDG.E R0, desc[UR50][R4.64+0x4] ;  /* 0x0000043204007981 */ /* 0x020ea4000c1e1900 */
[----:B--2---:R-:W-:-:S07]  /*7c10*/  IMAD.IADD R0, R0, 0x1, -R3 ;  /* 0x0000000100007824 */ /* 0x004fce00078e0a03 */
.L_x_9458:
[----:B------:R-:W-:Y:S01]  /*7c20*/  USEL UR38, UR38, URZ, !UP0 ;  /* 0x0000003f26267287 */ /* 0x000fe2000c000000 */
[----:B------:R-:W-:Y:S01]  /*7c30*/  BSSY B1, `(.L_x_9459) ;  /* 0x000002d000017945 */ /* 0x000fe20003800000 */
[----:B------:R-:W-:-:S03]  /*7c40*/  USEL UR39, UR39, URZ, !UP0 ;  /* 0x0000003f27277287 */ /* 0x000fc6000c000000 */
[----:B------:R-:W-:Y:S09]  /*7c50*/  @P1 BRA `(.L_x_9460) ;  /* 0x0000000000a81947 */ /* 0x000ff20003800000 */
[----:B------:R-:W0:Y:S01]  /*7c60*/  S2R R4, SR_TID.X ;  /* 0x0000000000047919 */ /* 0x000e220000002100 */
[----:B------:R-:W1:Y:S01]  /*7c70*/  LDC R6, c[0x0][0xbe8] ;  /* 0x0002fa00ff067b82 */ /* 0x000e620000000800 */
[----:B------:R-:W-:-:S04]  /*7c80*/  IMAD.U32 R3, RZ, RZ, UR40 ;  /* 0x00000028ff037e24 */ /* 0x000fc8000f8e00ff */
[----:B0-----:R-:W-:Y:S02]  /*7c90*/  IMAD R3, R3, 0x80, R4 ;  /* 0x0000008003037824 */ /* 0x001fe400078e0204 */
[----:B-1---5:R-:W-:-:S03]  /*7ca0*/  IMAD R4, R0, R6, RZ ;  /* 0x0000000600047224 */ /* 0x022fc600078e02ff */
[----:B------:R-:W-:-:S04]  /*7cb0*/  IADD3 R5, R3, -0x80, RZ ;  /* 0xffffff8003057810 */ /* 0x000fc80007ffe0ff */
        /* <DEDUP_REMOVED lines=36> */
.L_x_9460:
[----:B------:R-:W-:Y:S05]  /*7f00*/  BSYNC B1 ;  /* 0x0000000000017941 */ /* 0x000fea0003800000 */
.L_x_9459:
[----:B------:R-:W1:Y:S01]  /*7f10*/  @P0 LDC R5, c[0x0][0xbf0] ;  /* 0x0002fc00ff050b82 */ /* 0x000e620000000800 */
[----:B------:R-:W-:Y:S01]  /*7f20*/  ULDC.64 UR12, c[0x0][0xaa0] ;  /* 0x0002a800000c7ab9 */ /* 0x000fe20000000a00 */
[----:B0-----:R-:W-:Y:S01]  /*7f30*/  IMAD R3, R19, 0x20, R22 ;  /* 0x0000002013037824 */ /* 0x001fe200078e0216 */
[----:B------:R-:W-:Y:S01]  /*7f40*/  UIMAD UR7, UR10, UR12, URZ ;  /* 0x0000000c0a0772a4 */ /* 0x000fe2000f8e023f */
[----:B------:R-:W-:Y:S01]  /*7f50*/  IMAD.U32 R8, RZ, RZ, UR40 ;  /* 0x00000028ff087e24 */ /* 0x000fe2000f8e00ff */
[----:B------:R-:W-:Y:S01]  /*7f60*/  UIMAD.WIDE.U32 UR8, UR4, UR12, URZ ;  /* 0x0000000c040872a5 */ /* 0x000fe2000f8e003f */
[----:B------:R-:W-:Y:S01]  /*7f70*/  IMAD.U32 R15, RZ, RZ, UR40 ;  /* 0x00000028ff0f7e24 */ /* 0x000fe2000f8e00ff */
[----:B------:R-:W-:Y:S01]  /*7f80*/  UIMAD UR7, UR4, UR13, UR7 ;  /* 0x0000000d040772a4 */ /* 0x000fe2000f8e0207 */
[----:B------:R-:W-:Y:S01]  /*7f90*/  IMAD R8, R8, 0x80, R3 ;  /* 0x0000008008087824 */ /* 0x000fe200078e0203 */
[----:B------:R-:W-:Y:S01]  /*7fa0*/  BSSY B1, `(.L_x_9461) ;  /* 0x000003e000017945 */ /* 0x000fe20003800000 */
[----:B------:R-:W-:Y:S01]  /*7fb0*/  ULDC.64 UR12, c[0x0][0xae8] ;  /* 0x0002ba00000c7ab9 */ /* 0x000fe20000000a00 */
[----:B------:R-:W-:Y:S01]  /*7fc0*/  UIADD3 UR9, UR9, UR7, URZ ;  /* 0x0000000709097290 */ /* 0x000fe2000fffe03f */
[----:B------:R-:W-:Y:S01]  /*7fd0*/  @P0 IMAD.HI.U32 R4, R8, R11, RZ ;  /* 0x0000000b08040227 */ /* 0x000fe200078e00ff */
[----:B------:R-:W-:-:S02]  /*7fe0*/  UIMAD UR4, UR11, UR12, URZ ;  /* 0x0000000c0b0472a4 */ /* 0x000fc4000f8e023f */
[----:B------:R-:W-:Y:S01]  /*7ff0*/  UIMAD.WIDE.U32 UR8, UR41, UR12, UR8 ;  /* 0x0000000c290872a5 */ /* 0x000fe2000f8e0008 */
[----:B------:R-:W-:Y:S01]  /*8000*/  IMAD.MOV.U32 R3, RZ, RZ, R8 ;  /* 0x000000ffff037224 */ /* 0x000fe200078e0008 */
[----:B------:R-:W-:Y:S01]  /*8010*/  UIMAD UR4, UR41, UR13, UR4 ;  /* 0x0000000d290472a4 */ /* 0x000fe2000f8e0204 */
[----:B------:R-:W-:-:S03]  /*8020*/  ULDC.64 UR10, c[0x0][0xaf0] ;  /* 0x0002bc00000a7ab9 */ /* 0x000fc60000000a00 */
[----:B------:R-:W-:Y:S02]  /*8030*/  UIADD3 UR9, UR9, UR4, URZ ;  /* 0x0000000409097290 */ /* 0x000fe4000fffe03f */
[----:B------:R-:W-:Y:S01]  /*8040*/  UIMAD UR4, UR39, UR10, URZ ;  /* 0x0000000a270472a4 */ /* 0x000fe2000f8e023f */
[----:B-1----:R-:W-:Y:S01]  /*8050*/  @P0 SHF.R.U32.HI R3, RZ, R5, R4 ;  /* 0x00000005ff030219 */ /* 0x002fe20000011604 */
[----:B------:R-:W-:Y:S02]  /*8060*/  UIMAD.WIDE.U32 UR8, UR38, UR10, UR8 ;  /* 0x0000000a260872a5 */ /* 0x000fe4000f8e0008 */
[----:B------:R-:W-:Y:S01]  /*8070*/  UIMAD UR4, UR38, UR11, UR4 ;  /* 0x0000000b260472a4 */ /* 0x000fe2000f8e0204 */
[--C-:B------:R-:W-:Y:S01]  /*8080*/  SHF.R.S32.HI R4, RZ, 0x1f, R3.reuse ;  /* 0x0000001fff047819 */ /* 0x100fe20000011403 */
[----:B------:R-:W-:Y:S01]  /*8090*/  IMAD.MOV R9, RZ, RZ, -R3 ;  /* 0x000000ffff097224 */ /* 0x000fe200078e0a03 */
[----:B------:R-:W-:Y:S01]  /*80a0*/  ULDC.64 UR10, c[0x0][0xae0] ;  /* 0x0002b800000a7ab9 */ /* 0x000fe20000000a00 */
[----:B------:R-:W-:-:S02]  /*80b0*/  UIADD3 UR4, UR9, UR4, URZ ;  /* 0x0000000409047290 */ /* 0x000fc4000fffe03f */
[----:B------:R-:W-:Y:S02]  /*80c0*/  IMAD.U32 R5, RZ, RZ, UR9 ;  /* 0x00000009ff057e24 */ /* 0x000fe4000f8e00ff */
[----:B------:R-:W-:Y:S02]  /*80d0*/  IMAD R6, R4, UR10, RZ ;  /* 0x0000000a04067c24 */ /* 0x000fe4000f8e02ff */
[----:B------:R-:W-:Y:S01]  /*80e0*/  IMAD.U32 R4, RZ, RZ, UR8 ;  /* 0x00000008ff047e24 */ /* 0x000fe2000f8e00ff */
[----:B------:R-:W-:Y:S01]  /*80f0*/  ULDC.64 UR8, c[0x0][0xad8] ;  /* 0x0002b60000087ab9 */ /* 0x000fe20000000a00 */
[----:B------:R-:W-:Y:S02]  /*8100*/  IMAD.U32 R5, RZ, RZ, UR4 ;  /* 0x00000004ff057e24 */ /* 0x000fe4000f8e00ff */
[----:B------:R-:W-:Y:S02]  /*8110*/  IMAD R9, R13, R9, R8 ;  /* 0x000000090d097224 */ /* 0x000fe400078e0208 */
[----:B------:R-:W-:-:S02]  /*8120*/  IMAD R11, R3, UR11, R6 ;  /* 0x0000000b030b7c24 */ /* 0x000fc4000f8e0206 */
[----:B------:R-:W-:Y:S01]  /*8130*/  IMAD.WIDE.U32 R4, R3, UR10, R4 ;  /* 0x0000000a03047c25 */ /* 0x000fe2000f8e0004 */
[----:B------:R-:W-:-:S03]  /*8140*/  SHF.R.S32.HI R3, RZ, 0x1f, R9 ;  /* 0x0000001fff037819 */ /* 0x000fc60000011409 */
[----:B------:R-:W-:Y:S02]  /*8150*/  IMAD.IADD R5, R5, 0x1, R11 ;  /* 0x0000000105057824 */ /* 0x000fe400078e020b */
[----:B------:R-:W-:Y:S02]  /*8160*/  IMAD R6, R3, UR8, RZ ;  /* 0x0000000803067c24 */ /* 0x000fe4000f8e02ff */
[----:B------:R-:W-:Y:S02]  /*8170*/  IMAD R8, R15, 0x80, R22 ;  /* 0x000000800f087824 */ /* 0x000fe400078e0216 */
[----:B-----5:R-:W-:Y:S02]  /*8180*/  IMAD R13, R0, R13, RZ ;  /* 0x0000000d000d7224 */ /* 0x020fe400078e02ff */
[C---:B------:R-:W-:Y:S02]  /*8190*/  IMAD R3, R9.reuse, UR9, R6 ;  /* 0x0000000909037c24 */ /* 0x040fe4000f8e0206 */
[----:B------:R-:W-:Y:S01]  /*81a0*/  IMAD.WIDE.U32 R4, R9, UR8, R4 ;  /* 0x0000000809047c25 */ /* 0x000fe2000f8e0004 */
[----:B------:R-:W-:Y:S01]  /*81b0*/  ISETP.GE.AND P2, PT, R8, R13, PT ;  /* 0x0000000d0800720c */ /* 0x000fe20003f46270 */
[----:B------:R-:W-:-:S02]  /*81c0*/  ULDC.64 UR8, c[0x0][0xa80] ;  /* 0x0002a00000087ab9 */ /* 0x000fc40000000a00 */
[----:B------:R-:W-:Y:S01]  /*81d0*/  IMAD.IADD R3, R5, 0x1, R3 ;  /* 0x0000000105037824 */ /* 0x000fe200078e0203 */
[----:B------:R-:W-:Y:S01]  /*81e0*/  LEA R6, P3, R4, UR8, 0x1 ;  /* 0x0000000804067c11 */ /* 0x000fe2000f8608ff */
[----:B------:R-:W-:-:S03]  /*81f0*/  VIADD R0, R8, 0x20 ;  /* 0x0000002008007836 */ /* 0x000fc60000000000 */
[----:B------:R-:W-:Y:S01]  /*8200*/  LEA.HI.X R3, R4, UR9, R3, 0x1, P3 ;  /* 0x0000000904037c11 */ /* 0x000fe200098f0c03 */
[----:B------:R0:W1:Y:S01]  /*8210*/  SHFL.IDX PT, R9, R6, RZ, 0x181f ;  /* 0x00181fff06097589 */ /* 0x00006200000e0000 */
[-C--:B------:R-:W-:Y:S01]  /*8220*/  ISETP.GE.AND P1, PT, R0, R13.reuse, PT ;  /* 0x0000000d0000720c */ /* 0x080fe20003f26270 */
[----:B------:R-:W-:Y:S02]  /*8230*/  VIADD R0, R8, 0x40 ;  /* 0x0000004008007836 */ /* 0x000fe40000000000 */
[----:B------:R0:W2:Y:S03]  /*8240*/  SHFL.IDX PT, R5, R3, RZ, 0x181f ;  /* 0x00181fff03057589 */ /* 0x0000a600000e0000 */
[----:B------:R-:W-:Y:S01]  /*8250*/  ISETP.GE.AND P0, PT, R0, R13, PT ;  /* 0x0000000d0000720c */ /* 0x000fe20003f06270 */
[----:B------:R-:W-:-:S12]  /*8260*/  @P2 BRA `(.L_x_9462) ;  /* 0x0000000000442947 */ /* 0x000fd80003800000 */
[----:B------:R-:W-:Y:S02]  /*8270*/  ULDC UR4, c[0x0][0xac8] ;  /* 0x0002b20000047ab9 */ /* 0x000fe40000000800 */
[----:B------:R-:W-:Y:S02]  /*8280*/  ISETP.GE.AND P5, PT, R2, UR4, PT ;  /* 0x0000000402007c0c */ /* 0x000fe4000bfa6270 */
[----:B------:R-:W-:Y:S02]  /*8290*/  ISETP.GE.AND P4, PT, R17, UR4, PT ;  /* 0x0000000411007c0c */ /* 0x000fe4000bf86270 */
[----:B------:R-:W-:Y:S02]  /*82a0*/  ISETP.GE.AND P3, PT, R16, UR4, PT ;  /* 0x0000000410007c0c */ /* 0x000fe4000bf66270 */
[----:B------:R-:W-:-:S07]  /*82b0*/  ISETP.GE.AND P2, PT, R18, UR4, PT ;  /* 0x0000000412007c0c */ /* 0x000fce000bf46270 */
[----:B-1----:R-:W-:-:S04]  /*82c0*/  @!P5 LEA R10, P6, R2, R9, 0x1 ;  /* 0x00000009020ad211 */ /* 0x002fc800078c08ff */
[----:B--2---:R-:W-:Y:S02]  /*82d0*/  @!P5 LEA.HI.X R11, R2, R5, R208, 0x1, P6 ;  /* 0x00000005020bd211 */ /* 0x004fe400030f0cd0 */
[----:B------:R-:W-:-:S03]  /*82e0*/  @!P4 LEA R14, P6, R17, R9, 0x1 ;  /* 0x00000009110ec211 */ /* 0x000fc600078c08ff */
[----:B------:R3:W-:Y:S01]  /*82f0*/  @!P5 ST.E.128 desc[UR50][R10.64], RZ ;  /* 0x000000ff0a00d985 */ /* 0x0007e2000c101d32 */
[----:B------:R-:W-:Y:S02]  /*8300*/  @!P4 LEA.HI.X R15, R17, R5, R207, 0x1, P6 ;  /* 0x00000005110fc211 */ /* 0x000fe400030f0ccf */
[----:B------:R-:W-:-:S03]  /*8310*/  @!P3 LEA R20, P6, R16, R9, 0x1 ;  /* 0x000000091014b211 */ /* 0x000fc600078c08ff */
[----:B------:R3:W-:Y:S01]  /*8320*/  @!P4 ST.E.128 desc[UR50][R14.64], RZ ;  /* 0x000000ff0e00c985 */ /* 0x0007e2000c101d32 */
[----:B------:R-:W-:Y:S02]  /*8330*/  @!P3 LEA.HI.X R21, R16, R5, R206, 0x1, P6 ;  /* 0x000000051015b211 */ /* 0x000fe400030f0cce */
[----:B------:R-:W-:-:S03]  /*8340*/  @!P2 LEA R4, P6, R18, R9, 0x1 ;  /* 0x000000091204a211 */ /* 0x000fc600078c08ff */
[----:B------:R3:W-:Y:S01]  /*8350*/  @!P3 ST.E.128 desc[UR50][R20.64], RZ ;  /* 0x000000ff1400b985 */ /* 0x0007e2000c101d32 */
[----:B------:R-:W-:-:S05]  /*8360*/  @!P2 LEA.HI.X R5, R18, R5, R205, 0x1, P6 ;  /* 0x000000051205a211 */ /* 0x000fca00030f0ccd */
[----:B------:R3:W-:Y:S04]  /*8370*/  @!P2 ST.E.128 desc[UR50][R4.64], RZ ;  /* 0x000000ff0400a985 */ /* 0x0007e8000c101d32 */
.L_x_9462:
[----:B------:R-:W-:Y:S05]  /*8380*/  BSYNC B1 ;  /* 0x0000000000017941 */ /* 0x000fea0003800000 */
.L_x_9461:
[----:B--23--:R2:W3:Y:S01]  /*8390*/  SHFL.IDX PT, R5, R3, 0x1, 0x181f ;  /* 0x00381f0003057f89 */ /* 0x00c4e200000e0000 */
[----:B------:R-:W-:Y:S03]  /*83a0*/  BSSY B1, `(.L_x_9463) ;  /* 0x0000014000017945 */ /* 0x000fe60003800000 */
[----:B-1----:R2:W1:Y:S01]  /*83b0*/  SHFL.IDX PT, R9, R6, 0x1, 0x181f ;  /* 0x00381f0006097f89 */ /* 0x00246200000e0000 */
[----:B------:R-:W-:Y:S05]  /*83c0*/  @P1 BRA `(.L_x_9464) ;  /* 0x0000000000441947 */ /* 0x000fea0003800000 */
[----:B------:R-:W-:Y:S02]  /*83d0*/  ULDC UR4, c[0x0][0xac8] ;  /* 0x0002b20000047ab9 */ /* 0x000fe40000000800 */
[----:B------:R-:W-:Y:S02]  /*83e0*/  ISETP.GE.AND P4, PT, R2, UR4, PT ;  /* 0x0000000402007c0c */ /* 0x000fe4000bf86270 */
[----:B------:R-:W-:Y:S02]  /*83f0*/  ISETP.GE.AND P3, PT, R17, UR4, PT ;  /* 0x0000000411007c0c */ /* 0x000fe4000bf66270 */
[----:B------:R-:W-:Y:S02]  /*8400*/  ISETP.GE.AND P2, PT, R16, UR4, PT ;  /* 0x0000000410007c0c */ /* 0x000fe4000bf46270 */
[----:B------:R-:W-:-:S07]  /*8410*/  ISETP.GE.AND P1, PT, R18, UR4, PT ;  /* 0x0000000412007c0c */ /* 0x000fce000bf26270 */
[CC--:B-1----:R-:W-:Y:S02]  /*8420*/  @!P4 LEA R10, P6, R2.reuse, R9.reuse, 0x1 ;  /* 0x00000009020ac211 */ /* 0x0c2fe400078c08ff */
[C---:B------:R-:W-:Y:S02]  /*8430*/  @!P3 LEA R14, P5, R17.reuse, R9, 0x1 ;  /* 0x00000009110eb211 */ /* 0x040fe400078a08ff */
[----:B---3--:R-:W-:Y:S02]  /*8440*/  @!P4 LEA.HI.X R11, R2, R5, R208, 0x1, P6 ;  /* 0x00000005020bc211 */ /* 0x008fe400030f0cd0 */
[----:B------:R-:W-:Y:S02]  /*8450*/  @!P2 LEA R20, P6, R16, R9, 0x1 ;  /* 0x000000091014a211 */ /* 0x000fe400078c08ff */
[----:B------:R-:W-:Y:S01]  /*8460*/  @!P3 LEA.HI.X R15, R17, R5, R207, 0x1, P5 ;  /* 0x00000005110fb211 */ /* 0x000fe200028f0ccf */
[----:B------:R4:W-:Y:S01]  /*8470*/  @!P4 ST.E.128 desc[UR50][R10.64], RZ ;  /* 0x000000ff0a00c985 */ /* 0x0009e2000c101d32 */
[----:B------:R-:W-:-:S02]  /*8480*/  @!P1 LEA R4, P5, R18, R9, 0x1 ;  /* 0x0000000912049211 */ /* 0x000fc400078a08ff */
[-C--:B------:R-:W-:Y:S01]  /*8490*/  @!P2 LEA.HI.X R21, R16, R5.reuse, R206, 0x1, P6 ;  /* 0x000000051015a211 */ /* 0x080fe200030f0cce */
[----:B------:R4:W-:Y:S01]  /*84a0*/  @!P3 ST.E.128 desc[UR50][R14.64], RZ ;  /* 0x000000ff0e00b985 */ /* 0x0009e2000c101d32 */
[----:B------:R-:W-:-:S03]  /*84b0*/  @!P1 LEA.HI.X R5, R18, R5, R205, 0x1, P5 ;  /* 0x0000000512059211 */ /* 0x000fc600028f0ccd */
[----:B------:R4:W-:Y:S04]  /*84c0*/  @!P2 ST.E.128 desc[UR50][R20.64], RZ ;  /* 0x000000ff1400a985 */ /* 0x0009e8000c101d32 */
[----:B------:R4:W-:Y:S02]  /*84d0*/  @!P1 ST.E.128 desc[UR50][R4.64], RZ ;  /* 0x000000ff04009985 */ /* 0x0009e4000c101d32 */
.L_x_9464:
[----:B------:R-:W-:Y:S05]  /*84e0*/  BSYNC B1 ;  /* 0x0000000000017941 */ /* 0x000fea0003800000 */
.L_x_9463:
[----:B---34-:R3:W4:Y:S01]  /*84f0*/  SHFL.IDX PT, R5, R3, 0x2, 0x181f ;  /* 0x00581f0003057f89 */ /* 0x01872200000e0000 */
        /* <DEDUP_REMOVED lines=8> */
[-C--:B-1----:R-:W-:Y:S02]  /*8580*/  @!P3 LEA R10, P6, R2, R9.reuse, 0x1 ;  /* 0x00000009020ab211 */ /* 0x082fe400078c08ff */
[CC--:B------:R-:W-:Y:S02]  /*8590*/  @!P2 LEA R14, P5, R17.reuse, R9.reuse, 0x1 ;  /* 0x00000009110ea211 */ /* 0x0c0fe400078a08ff */
[----:B------:R-:W-:Y:S02]  /*85a0*/  @!P1 LEA R20, P4, R16, R9, 0x1 ;  /* 0x0000000910149211 */ /* 0x000fe400078808ff */
[----:B----4-:R-:W-:Y:S02]  /*85b0*/  @!P3 LEA.HI.X R11, R2, R5, R208, 0x1, P6 ;  /* 0x00000005020bb211 */ /* 0x010fe400030f0cd0 */
[----:B------:R-:W-:Y:S02]  /*85c0*/  @!P0 LEA R4, P6, R18, R9, 0x1 ;  /* 0x0000000912048211 */ /* 0x000fe400078c08ff */
[-C--:B------:R-:W-:Y:S01]  /*85d0*/  @!P2 LEA.HI.X R15, R17, R5.reuse, R207, 0x1, P5 ;  /* 0x00000005110fa211 */ /* 0x080fe200028f0ccf */
[----:B------:R1:W-:Y:S01]  /*85e0*/  @!P3 ST.E.128 desc[UR50][R10.64], RZ ;  /* 0x000000ff0a00b985 */ /* 0x0003e2000c101d32 */
[----:B------:R-:W-:-:S02]  /*85f0*/  @!P1 LEA.HI.X R21, R16, R5, R206, 0x1, P4 ;  /* 0x0000000510159211 */ /* 0x000fc400020f0cce */
[----:B------:R-:W-:Y:S01]  /*8600*/  @!P0 LEA.HI.X R5, R18, R5, R205, 0x1, P6 ;  /* 0x0000000512058211 */ /* 0x000fe200030f0ccd */
[----:B------:R1:W-:Y:S04]  /*8610*/  @!P2 ST.E.128 desc[UR50][R14.64], RZ ;  /* 0x000000ff0e00a985 */ /* 0x0003e8000c101d32 */
[----:B------:R1:W-:Y:S04]  /*8620*/  @!P1 ST.E.128 desc[UR50][R20.64], RZ ;  /* 0x000000ff14009985 */ /* 0x0003e8000c101d32 */
[----:B------:R1:W-:Y:S02]  /*8630*/  @!P0 ST.E.128 desc[UR50][R4.64], RZ ;  /* 0x000000ff04008985 */ /* 0x0003e4000c101d32 */
.L_x_9466:
[----:B------:R-:W-:Y:S05]  /*8640*/  BSYNC B1 ;  /* 0x0000000000017941 */ /* 0x000fea0003800000 */
.L_x_9465:
[----:B------:R-:W-:Y:S01]  /*8650*/  VIADD R0, R8, 0x60 ;  /* 0x0000006008007836 */ /* 0x000fe20000000000 */
[----:B0-23--:R-:W0:Y:S04]  /*8660*/  SHFL.IDX PT, R3, R3, 0x3, 0x181f ;  /* 0x00781f0003037f89 */ /* 0x00de2800000e0000 */
[----:B------:R-:W-:Y:S01]  /*8670*/  ISETP.GE.AND P0, PT, R0, R13, PT ;  /* 0x0000000d0000720c */ /* 0x000fe20003f06270 */
[----:B-1--4-:R1:W2:-:S12]  /*8680*/  SHFL.IDX PT, R5, R6, 0x3, 0x181f ;  /* 0x00781f0006057f89 */ /* 0x01229800000e0000 */
[----:B-1----:R-:W-:Y:S05]  /*8690*/  @P0 BRA `(.L_x_9457) ;  /* 0x0000000000440947 */ /* 0x002fea0003800000 */
[----:B------:R-:W-:Y:S02]  /*86a0*/  ULDC UR4, c[0x0][0xac8] ;  /* 0x0002b20000047ab9 */ /* 0x000fe40000000800 */
[----:B------:R-:W-:Y:S02]  /*86b0*/  ISETP.GE.AND P3, PT, R2, UR4, PT ;  /* 0x0000000402007c0c */ /* 0x000fe4000bf66270 */
[----:B------:R-:W-:Y:S02]  /*86c0*/  ISETP.GE.AND P2, PT, R17, UR4, PT ;  /* 0x0000000411007c0c */ /* 0x000fe4000bf46270 */
[----:B------:R-:W-:Y:S02]  /*86d0*/  ISETP.GE.AND P1, PT, R16, UR4, PT ;  /* 0x0000000410007c0c */ /* 0x000fe4000bf26270 */
[----:B------:R-:W-:-:S07]  /*86e0*/  ISETP.GE.AND P0, PT, R18, UR4, PT ;  /* 0x0000000412007c0c */ /* 0x000fce000bf06270 */
[-C--:B--2---:R-:W-:Y:S02]  /*86f0*/  @!P3 LEA R8, P6, R2, R5.reuse, 0x1 ;  /* 0x000000050208b211 */ /* 0x084fe400078c08ff */
[CC--:B------:R-:W-:Y:S02]  /*8700*/  @!P2 LEA R10, P5, R17.reuse, R5.reuse, 0x1 ;  /* 0x00000005110aa211 */ /* 0x0c0fe400078a08ff */
[----:B------:R-:W-:Y:S02]  /*8710*/  @!P1 LEA R12, P4, R16, R5, 0x1 ;  /* 0x00000005100c9211 */ /* 0x000fe400078808ff */
[----:B0-----:R-:W-:Y:S02]  /*8720*/  @!P3 LEA.HI.X R9, R2, R3, R208, 0x1, P6 ;  /* 0x000000030209b211 */ /* 0x001fe400030f0cd0 */
        /* <DEDUP_REMOVED lines=8> */
.L_x_9457:
[----:B------:R-:W-:Y:S05]  /*87b0*/  BSYNC B0 ;  /* 0x0000000000007941 */ /* 0x000fea0003800000 */
.L_x_9448:
[----:B------:R-:W-:Y:S02]  /*87c0*/  ULDC UR4, c[0x0][0xc3c] ;  /* 0x00030f0000047ab9 */ /* 0x000fe40000000800 */
[----:B------:R-:W-:-:S13]  /*87d0*/  ISETP.GE.AND P0, PT, R7, UR4, PT ;  /* 0x0000000407007c0c */ /* 0x000fda000bf06270 */
[----:B------:R-:W-:Y:S05]  /*87e0*/  @!P0 BRA `(.L_x_9467) ;  /* 0xffffff8400688947 */ /* 0x000fea000383ffff */
[----:B------:R-:W-:Y:S05]  /*87f0*/  EXIT ;  /* 0x000000000000794d */ /* 0x000fea0003800000 */
.L_x_9420:
        /* <DEDUP_REMOVED lines=16> */
.L_x_9468:
        /* <DEDUP_REMOVED lines=40> */
.L_x_9474:
        /* <DEDUP_REMOVED lines=12> */
.L_x_9473:
[----:B------:R-:W-:Y:S05]  /*8c40*/  BSYNC B0 ;  /* 0x0000000000007941 */ /* 0x000fea0003800000 */
.L_x_9472:
        /* <DEDUP_REMOVED lines=21> */
.L_x_9470:
        /* <DEDUP_REMOVED lines=15> */
.L_x_9475:
        /* <DEDUP_REMOVED lines=28> */
.L_x_9471:
[----:B------:R-:W-:Y:S01]  /*9050*/  ULDC UR4, c[0x0][0xc3c] ;  /* 0x00030f0000047ab9 */ /* 0x000fe20000000800 */
[----:B------:R-:W-:Y:S02]  /*9060*/  IMAD.MOV.U32 R17, RZ, RZ, RZ ;  /* 0x000000ffff117224 */ /* 0x000fe400078e00ff */
[----:B------:R-:W-:Y:S02]  /*9070*/  IMAD.U32 R16, RZ, RZ, UR6 ;  /* 0x00000006ff107e24 */ /* 0x000fe4000f8e00ff */
[----:B------:R-:W-:Y:S02]  /*9080*/  IMAD.MOV.U32 R18, RZ, RZ, RZ ;  /* 0x000000ffff127224 */ /* 0x000fe400078e00ff */
[----:B------:R-:W-:-:S07]  /*9090*/  IMAD.U32 R19, RZ, RZ, UR4 ;  /* 0x00000004ff137e24 */ /* 0x000fce000f8e00ff */
.L_x_9476:
[----:B------:R-:W-:-:S13]  /*90a0*/  ISETP.NE.AND P0, PT, R5, RZ, PT ;  /* 0x000000ff0500720c */ /* 0x000fda0003f05270 */
[----:B------:R-:W0:Y:S01]  /*90b0*/  @!P0 S2R R3, SR_CgaCtaId ;  /* 0x0000000000038919 */ /* 0x000e220000008800 */
[----:B------:R-:W-:-:S04]  /*90c0*/  @!P0 MOV R0, 0x400 ;  /* 0x0000040000008802 */ /* 0x000fc80000000f00 */
[----:B0-----:R-:W-:-:S05]  /*90d0*/  @!P0 LEA R0, R3, R0, 0x18 ;  /* 0x0000000003008211 */ /* 0x001fca00078ec0ff */
[----:B------:R0:W-:Y:S01]  /*90e0*/  @!P0 STS.128 [R0+0x228d0], R16 ;  /* 0x0228d01000008388 */ /* 0x0001e20000000c00 */
[----:B------:R-:W-:Y:S06]  /*90f0*/  BAR.ARV 0x5, 0x180 ;  /* 0x0146000000007b1d */ /* 0x000fec0000002000 */
.L_x_9469:
        /* <DEDUP_REMOVED lines=23> */
[----:B------:R-:W-:Y:S02]  /*9270*/  LOP3.LUT R29, R29, 0x200, R0, 0xf8, !PT ;  /* 0x000002001d1d7812 */ /* 0x000fe400078ef800 */
[----:B------:R-:W-:Y:S02]  /*9280*/  LOP3.LUT R3, R0, 0x38, RZ, 0xc0, !PT ;  /* 0x0000003800037812 */ /* 0x000fe400078ec0ff */
[----:B------:R-:W-:Y:S01]  /*9290*/  LOP3.LUT R0, R4, 0x70, R2, 0xf8, !PT ;  /* 0x0000007004007812 */ /* 0x000fe200078ef802 */
[----:B------:R-:W-:Y:S01]  /*92a0*/  IMAD R37, R29, 0x2, R22 ;  /* 0x000000021d257824 */ /* 0x000fe200078e0216 */
[----:B------:R-:W-:-:S02]  /*92b0*/  LOP3.LUT R4, R3, 0x40, RZ, 0xfc, !PT ;  /* 0x0000004003047812 */ /* 0x000fc400078efcff */
[C---:B------:R-:W-:Y:S02]  /*92c0*/  LOP3.LUT R2, R3.reuse, 0x80, RZ, 0xfc, !PT ;  /* 0x0000008003027812 */ /* 0x040fe400078efcff */
[----:B---3--:R-:W-:-:S07]  /*92d0*/  LOP3.LUT R0, R3, 0xc0, RZ, 0xfc, !PT ;  /* 0x000000c003007812 */ /* 0x008fce00078efcff */
.L_x_9538:
[----:B0-----:R-:W0:Y:S02]  /*92e0*/  LDC.64 R2, c[0x0][0xc88] ;  /* 0x00032200ff027b82 */ /* 0x001e240000000a00 */
[----:B0-----:R-:W-:-:S05]  /*92f0*/  IMAD.WIDE R2, R19, 0x4, R2 ;  /* 0x0000000413027825 */ /* 0x001fca00078e0202 */
[----:B--2---:R-:W2:Y:S01]  /*9300*/  LDG.E R25, desc[UR50][R2.64] ;  /* 0x0000003202197981 */ /* 0x004ea2000c1e1900 */
[----:B------:R-:W-:Y:S05]  /*9310*/  YIELD ;  /* 0x0000000000007946 */ /* 0x000fea0003800000 */
[----:B------:R-:W-:Y:S01]  /*9320*/  ULDC.64 UR4, c[0x0][0xa28] ;  /* 0x00028a0000047ab9 */ /* 0x000fe20000000a00 */
[----:B------:R-:W-:Y:S01]  /*9330*/  MOV R30, RZ ;  /* 0x000000ff001e7202 */ /* 0x000fe20000000f00 */
[----:B------:R-:W-:Y:S01]  /*9340*/  ULDC.64 UR6, c[0x0][0xa18] ;  /* 0x0002860000067ab9 */ /* 0x000fe20000000a00 */
[----:B------:R-:W-:-:S04]  /*9350*/  ISETP.NE.U32.AND P0, PT, RZ, UR4, PT ;  /* 0x00000004ff007c0c */ /* 0x000fc8000bf05070 */
[----:B------:R-:W-:Y:S02]  /*9360*/  ISETP.NE.AND.EX P0, PT, RZ, UR5, PT, P0 ;  /* 0x00000005ff007c0c */ /* 0x000fe4000bf05300 */
        /* <DEDUP_REMOVED lines=18> */
[----:B------:R-:W2:Y:S05]  /*9490*/  @P2 LDG.E R0, desc[UR50][R2.64] ;  /* 0x0000003202002981 */ /* 0x000eaa000c1e1900 */
        /* <DEDUP_REMOVED lines=12> */
[----:B---3--:R-:W-:Y:S05]  /*9560*/  @P0 BRA `(.L_x_9478) ;  /* 0x0000000000200947 */ /* 0x008fea0003800000 */
        /* <DEDUP_REMOVED lines=8> */
.L_x_9478:
        /* <DEDUP_REMOVED lines=9> */
.L_x_9479:
[----:B------:R-:W-:Y:S02]  /*9680*/  ULDC.64 UR4, c[0x0][0xa08] ;  /* 0x0002820000047ab9 */ /* 0x000fe40000000a00 */
[----:B------:R-:W-:-:S04]  /*9690*/  ISETP.NE.U32.AND P0, PT, RZ, UR4, PT ;  /* 0x00000004ff007c0c */ /* 0x000fc8000bf05070 */
[----:B------:R-:W-:-:S13]  /*96a0*/  ISETP.NE.AND.EX P0, PT, RZ, UR5, PT, P0 ;  /* 0x00000005ff007c0c */ /* 0x000fda000bf05300 */
[----:B------:R-:W-:Y:S05]  /*96b0*/  @!P0 BRA `(.L_x_9480) ;  /* 0x0000000000148947 */ /* 0x000fea0003800000 */
[----:B------:R-:W3:Y:S02]  /*96c0*/  LDC.64 R2, c[0x0][0xa08] ;  /* 0x00028200ff027b82 */ /* 0x000ee40000000a00 */
[----:B---3--:R-:W-:-:S05]  /*96d0*/  IMAD.WIDE R2, R28, 0x4, R2 ;  /* 0x000000041c027825 */ /* 0x008fca00078e0202 */
[----:B------:R-:W3:Y:S04]  /*96e0*/  LDG.E R7, desc[UR50][R2.64] ;  /* 0x0000003202077981 */ /* 0x000ee8000c1e1900 */
[----:B012---:R-:W3:Y:S02]  /*96f0*/  LDG.E R0, desc[UR50][R2.64+0x4] ;  /* 0x0000043202007981 */ /* 0x007ee4000c1e1900 */
[----:B---3--:R-:W-:-:S07]  /*9700*/  IMAD.IADD R7, R0, 0x1, -R7 ;  /* 0x0000000100077824 */ /* 0x008fce00078e0a07 */
.L_x_9480:
[----:B-----5:R-:W-:Y:S01]  /*9710*/  IMAD.IADD R36, R7, 0x1, -R30 ;  /* 0x0000000107247824 */ /* 0x020fe200078e0a1e */
[----:B------:R-:W-:Y:S03]  /*9720*/  BSSY B7, `(.L_x_9481) ;  /* 0x0000359000077945 */ /* 0x000fe60003800000 */
[C---:B012---:R-:W-:Y:S01]  /*9730*/  VIADD R0, R36.reuse, 0x5f ;  /* 0x0000005f24007836 */ /* 0x047fe20000000000 */
        /* <DEDUP_REMOVED lines=23> */
.L_x_9482:
        /* <DEDUP_REMOVED lines=20> */
.L_x_9485:
[----:B------:R-:W-:Y:S05]  /*99f0*/  BSYNC B6 ;  /* 0x0000000000067941 */ /* 0x000fea0003800000 */
.L_x_9484:
        /* <DEDUP_REMOVED lines=20> */
.L_x_9488:
        /* <DEDUP_REMOVED lines=15> */
.L_x_9487:
[----:B------:R-:W-:Y:S05]  /*9c30*/  BSYNC B6 ;  /* 0x0000000000067941 */ /* 0x000fea0003800000 */
.L_x_9486:
[----:B------:R-:W-:Y:S01]  /*9c40*/  ULDC.64 UR4, c[0x0][0x9f8] ;  /* 0x00027e0000047ab9 */ /* 0x000fe20000000a00 */
[----:B------:R-:W1:Y:S01]  /*9c50*/  S2R R20, SR_TID.X ;  /* 0x0000000000147919 */ /* 0x000e620000002100 */
[----:B------:R-:W-:Y:S01]  /*9c60*/  ISETP.NE.U32.AND P0, PT, RZ, UR4, PT ;  /* 0x00000004ff007c0c */ /* 0x000fe2000bf05070 */
[----:B------:R-:W2:Y:S03]  /*9c70*/  LDC R9, c[0x0][0x430] ;  /* 0x00010c00ff097b82 */ /* 0x000ea60000000800 */
[----:B------:R-:W-:-:S13]  /*9c80*/  ISETP.NE.AND.EX P0, PT, RZ, UR5, PT, P0 ;  /* 0x00000005ff007c0c */ /* 0x000fda000bf05300 */
[----:B------:R-:W-:Y:S01]  /*9c90*/  @P0 IADD3 R2, P1, R27, UR4, RZ ;  /* 0x000000041b020c10 */ /* 0x000fe2000ff3e0ff */
[----:B------:R-:W3:Y:S01]  /*9ca0*/  S2R R21, SR_TID.X ;  /* 0x0000000000157919 */ /* 0x000ee20000002100 */
[----:B------:R-:W-:Y:S01]  /*9cb0*/  VIADD R8, R33, 0xffffffff ;  /* 0xffffffff21087836 */ /* 0x000fe20000000000 */
[----:B------:R-:W-:Y:S01]  /*9cc0*/  ULDC UR4, c[0x0][0x320] ;  /* 0x0000c80000047ab9 */ /* 0x000fe20000000800 */
[----:B------:R-:W-:-:S05]  /*9cd0*/  @P0 IADD3.X R3, R31, UR5, RZ, P1, !PT ;  /* 0x000000051f030c10 */ /* 0x000fca0008ffe4ff */
[----:B------:R4:W4:Y:S01]  /*9ce0*/  @P0 LDG.E R28, desc[UR50][R2.64] ;  /* 0x00000032021c0981 */ /* 0x000922000c1e1900 */
[----:B--2---:R-:W-:Y:S01]  /*9cf0*/  ISETP.NE.AND P2, PT, R9, 0x1, PT ;  /* 0x000000010900780c */ /* 0x004fe20003f45270 */
[----:B------:R-:W-:Y:S01]  /*9d00*/  IMAD.MOV.U32 R34, RZ, RZ, RZ ;  /* 0x000000ffff227224 */ /* 0x000fe200078e00ff */
[----:B------:R-:W-:Y:S02]  /*9d10*/  LOP3.LUT R23, R23, 0xffffff7f, RZ, 0xc0, !PT ;  /* 0xffffff7f17177812 */ /* 0x000fe400078ec0ff */
[----:B-1----:R-:W-:-:S04]  /*9d20*/  LOP3.LUT R20, R20, 0x7f, RZ, 0xc0, !PT ;  /* 0x0000007f14147812 */ /* 0x002fc800078ec0ff */
[----:B------:R-:W-:-:S05]  /*9d30*/  SHF.R.U32.HI R32, RZ, 0x3, R20 ;  /* 0x00000003ff207819 */ /* 0x000fca0000011614 */
[----:B------:R-:W1:Y:S01]  /*9d40*/  @P2 LDC R4, c[0x0][0x434] ;  /* 0x00010d00ff042b82 */ /* 0x000e620000000800 */
[----:B------:R-:W-:-:S07]  /*9d50*/  @P2 LOP3.LUT R23, R23, 0x80, RZ, 0xfc, !PT ;  /* 0x0000008017172812 */ /* 0x000fce00078efcff */
[----:B------:R-:W2:Y:S01]  /*9d60*/  @P2 LDC R5, c[0x0][0x438] ;  /* 0x00010e00ff052b82 */ /* 0x000ea20000000800 */
[----:B---3--:R-:W-:-:S05]  /*9d70*/  IMAD.SHL.U32 R20, R21, 0x10, RZ ;  /* 0x0000001015147824 */ /* 0x008fca00078e00ff */
[----:B------:R-:W-:Y:S02]  /*9d80*/  LOP3.LUT R20, R32, 0x70, R20, 0xf8, !PT ;  /* 0x0000007020147812 */ /* 0x000fe400078ef814 */
[----:B------:R-:W3:Y:S03]  /*9d90*/  S2R R32, SR_TID.X ;  /* 0x0000000000207919 */ /* 0x000ee60000002100 */
[----:B------:R-:W-:-:S05]  /*9da0*/  IMAD R35, R8, 0x60, R20 ;  /* 0x0000006008237824 */ /* 0x000fca00078e0214 */
[C---:B------:R-:W-:Y:S01]  /*9db0*/  ISETP.GE.AND P0, PT, R35.reuse, R36, PT ;  /* 0x000000242300720c */ /* 0x040fe20003f06270 */
[----:B------:R-:W-:-:S03]  /*9dc0*/  IMAD.IADD R35, R35, 0x1, R30 ;  /* 0x0000000123237824 */ /* 0x000fc600078e021e */
[----:B------:R-:W-:Y:S01]  /*9dd0*/  ISETP.GT.U32.OR P0, PT, R20, 0x5f, P0 ;  /* 0x0000005f1400780c */ /* 0x000fe20000704470 */
[----:B-1----:R-:W-:-:S04]  /*9de0*/  @P2 IMAD.HI.U32 R4, R35, R4, RZ ;  /* 0x0000000423042227 */ /* 0x002fc800078e00ff */
[----:B------:R-:W-:Y:S01]  /*9df0*/  IMAD.MOV.U32 R0, RZ, RZ, R35 ;  /* 0x000000ffff007224 */ /* 0x000fe200078e0023 */
[----:B--2---:R-:W-:-:S07]  /*9e00*/  @P2 SHF.R.U32.HI R0, RZ, R5, R4 ;  /* 0x00000005ff002219 */ /* 0x004fce0000011604 */
[----:B------:R-:W1:Y:S01]  /*9e10*/  @!P0 LDC.64 R4, c[0x0][0x428] ;  /* 0x00010a00ff048b82 */ /* 0x000e620000000a00 */
[--C-:B----4-:R-:W-:Y:S01]  /*9e20*/  @!P0 SHF.R.S32.HI R3, RZ, 0x1f, R0.reuse ;  /* 0x0000001fff038819 */ /* 0x110fe20000011400 */
[----:B------:R-:W-:-:S06]  /*9e30*/  @!P0 IMAD.MOV.U32 R2, RZ, RZ, R0 ;  /* 0x000000ffff028224 */ /* 0x000fcc00078e0000 */
[----:B------:R-:W2:Y:S01]  /*9e40*/  @!P0 LDC.64 R6, c[0x0][0x418] ;  /* 0x00010600ff068b82 */ /* 0x000ea20000000a00 */
[----:B---3--:R-:W-:-:S05]  /*9e50*/  IMAD.SHL.U32 R32, R32, 0x8, RZ ;  /* 0x0000000820207824 */ /* 0x008fca00078e00ff */
[----:B------:R-:W-:-:S04]  /*9e60*/  LOP3.LUT R32, R32, 0x38, RZ, 0xc0, !PT ;  /* 0x0000003820207812 */ /* 0x000fc800078ec0ff */
[----:B------:R-:W-:-:S04]  /*9e70*/  LOP3.LUT R11, R32, 0x40, RZ, 0xfc, !PT ;  /* 0x00000040200b7812 */ /* 0x000fc800078efcff */
[----:B------:R-:W-:Y:S02]  /*9e80*/  ISETP.GE.AND P3, PT, R11, UR4, PT ;  /* 0x000000040b007c0c */ /* 0x000fe4000bf66270 */
[C---:B------:R-:W-:Y:S02]  /*9e90*/  LOP3.LUT R10, R32.reuse, 0x80, RZ, 0xfc, !PT ;  /* 0x00000080200a7812 */ /* 0x040fe400078efcff */
[----:B------:R-:W-:Y:S01]  /*9ea0*/  LOP3.LUT R23, R23, 0xfffffff7, RZ, 0xc0, !PT ;  /* 0xfffffff717177812 */ /* 0x000fe200078ec0ff */
[----:B------:R-:W-:Y:S01]  /*9eb0*/  IMAD.MOV R0, RZ, RZ, -R0 ;  /* 0x000000ffff007224 */ /* 0x000fe200078e0a00 */
[----:B------:R-:W-:-:S07]  /*9ec0*/  ISETP.GE.AND P2, PT, R32, UR4, PT ;  /* 0x0000000420007c0c */ /* 0x000fce000bf46270 */
[----:B------:R-:W-:Y:S01]  /*9ed0*/  @P3 LOP3.LUT R23, R23, 0x8, RZ, 0xfc, !PT ;  /* 0x0000000817173812 */ /* 0x000fe200078efcff */
[----:B------:R-:W-:-:S03]  /*9ee0*/  IMAD R35, R9, R0, R35 ;  /* 0x0000000009237224 */ /* 0x000fc600078e0223 */
[----:B------:R-:W-:Y:S02]  /*9ef0*/  LOP3.LUT R23, R23, 0xffffffef, RZ, 0xc0, !PT ;  /* 0xffffffef17177812 */ /* 0x000fe400078ec0ff */
[----:B------:R-:W-:Y:S02]  /*9f00*/  LOP3.LUT R9, R32, 0xc0, RZ, 0xfc, !PT ;  /* 0x000000c020097812 */ /* 0x000fe400078efcff */
[----:B------:R-:W-:Y:S01]  /*9f10*/  LOP3.LUT R23, R23, 0xfffffffb, RZ, 0xc0, !PT ;  /* 0xfffffffb17177812 */ /* 0x000fe200078ec0ff */
[----:B------:R-:W-:Y:S01]  /*9f20*/  UMOV UR5, 0xffffffff ;  /* 0xffffffff00057882 */ /* 0x000fe20000000000 */
[----:B------:R-:W-:Y:S01]  /*9f30*/  SHF.R.S32.HI R31, RZ, 0x1f, R28 ;  /* 0x0000001fff1f7819 */ /* 0x000fe2000001141c */
[----:B-1----:R-:W-:-:S04]  /*9f40*/  @!P0 IMAD.WIDE.U32 R2, R28, R4, R2 ;  /* 0x000000041c028225 */ /* 0x002fc800078e0002 */
[----:B------:R-:W-:Y:S01]  /*9f50*/  @!P0 IMAD R4, R31, R4, RZ ;  /* 0x000000041f048224 */ /* 0x000fe200078e02ff */
[----:B--2---:R-:W-:-:S03]  /*9f60*/  @!P0 LEA R6, P1, R2, R6, 0x2 ;  /* 0x0000000602068211 */ /* 0x004fc600078210ff */
[----:B------:R-:W-:-:S04]  /*9f70*/  @!P0 IMAD R5, R28, R5, R4 ;  /* 0x000000051c058224 */ /* 0x000fc800078e0204 */
[----:B------:R-:W-:-:S05]  /*9f80*/  @!P0 IMAD.IADD R5, R3, 0x1, R5 ;  /* 0x0000000103058824 */ /* 0x000fca00078e0205 */
[----:B------:R-:W-:Y:S02]  /*9f90*/  @!P0 LEA.HI.X R7, R2, R7, R5, 0x2, P1 ;  /* 0x0000000702078211 */ /* 0x000fe400008f1405 */
[----:B------:R-:W-:-:S03]  /*9fa0*/  ISETP.GE.AND P1, PT, R10, UR4, PT ;  /* 0x000000040a007c0c */ /* 0x000fc6000bf26270 */
[----:B------:R1:W5:Y:S01]  /*9fb0*/  @!P0 LDG.E R34, desc[UR50][R6.64] ;  /* 0x0000003206228981 */ /* 0x000362000c1e1900 */
[----:B------:R-:W-:-:S09]  /*9fc0*/  ISETP.GE.AND P0, PT, R9, UR4, PT ;  /* 0x0000000409007c0c */ /* 0x000fd2000bf06270 */
[----:B------:R-:W-:-:S04]  /*9fd0*/  @P1 LOP3.LUT R23, R23, 0x4, RZ, 0xfc, !PT ;  /* 0x0000000417171812 */ /* 0x000fc800078efcff */
[----:B------:R-:W-:-:S04]  /*9fe0*/  @P2 LOP3.LUT R23, R23, 0x10, RZ, 0xfc, !PT ;  /* 0x0000001017172812 */ /* 0x000fc800078efcff */
[----:B------:R-:W-:-:S04]  /*9ff0*/  LOP3.LUT R23, R23, 0xfffffffd, RZ, 0xc0, !PT ;  /* 0xfffffffd17177812 */ /* 0x000fc800078ec0ff */
[----:B------:R-:W-:Y:S01]  /*a000*/  @P0 LOP3.LUT R23, R23, 0x2, RZ, 0xfc, !PT ;  /* 0x0000000217170812 */ /* 0x000fe200078efcff */
[----:B-1----:R-:W-:Y:S06]  /*a010*/  BRA.DIV UR5, `(.L_x_9489) ;  /* 0x0000003e05047947 */ /* 0x002fec000b800000 */
.L_x_9555:
[----:B------:R-:W-:Y:S01]  /*a020*/  IMAD.U32 R0, RZ, RZ, UR36 ;  /* 0x00000024ff007e24 */ /* 0x000fe2000f8e00ff */
[----:B------:R-:W-:Y:S02]  /*a030*/  ISETP.GT.U32.AND P1, PT, R20, 0x5f, PT ;  /* 0x0000005f1400780c */ /* 0x000fe40003f24070 */
[----:B------:R-:W-:Y:S02]  /*a040*/  LOP3.LUT R23, R23, 0xffffffbf, RZ, 0xc0, !PT ;  /* 0xffffffbf17177812 */ /* 0x000fe400078ec0ff */
[----:B------:R-:W-:Y:S02]  /*a050*/  ISETP.NE.AND P0, PT, R0, 0x3, PT ;  /* 0x000000030000780c */ /* 0x000fe40003f05270 */
[----:B------:R-:W-:Y:S02]  /*a060*/  SHF.R.S32.HI R27, RZ, 0x1f, R18 ;  /* 0x0000001fff1b7819 */ /* 0x000fe40000011412 */
[----:B------:R-:W-:-:S09]  /*a070*/  SEL R6, RZ, 0x1, P2 ;  /* 0x00000001ff067807 */ /* 0x000fd20001000000 */
[----:B------:R-:W-:-:S04]  /*a080*/  @P0 LOP3.LUT R23, R23, 0x40, RZ, 0xfc, !PT ;  /* 0x0000004017170812 */ /* 0x000fc800078efcff */
[----:B------:R-:W-:-:S04]  /*a090*/  LOP3.LUT R23, R23, 0xffffffdf, RZ, 0xc0, !PT ;  /* 0xffffffdf17177812 */ /* 0x000fc800078ec0ff */
[----:B------:R-:W-:Y:S01]  /*a0a0*/  @P1 LOP3.LUT R23, R23, 0x20, RZ, 0xfc, !PT ;  /* 0x0000002017171812 */ /* 0x000fe200078efcff */
[----:B------:R-:W-:Y:S06]  /*a0b0*/  @!P0 BRA `(.L_x_9490) ;  /* 0x0000000000048947 */ /* 0x000fec0003800000 */
[----:B------:R-:W-:Y:S01]  /*a0c0*/  BPT.TRAP 0x1 ;  /* 0x000000040000795c */ /* 0x000fe20000300000 */
.L_x_9490:
[----:B0-----:R-:W-:Y:S01]  /*a0d0*/  IMAD R33, R24, 0x8, R22 ;  /* 0x0000000818217824 */ /* 0x001fe200078e0216 */
[----:B------:R-:W-:Y:S01]  /*a0e0*/  SHF.L.U32 R0, R26, 0x1f, RZ ;  /* 0x0000001f1a007819 */ /* 0x000fe200000006ff */
[----:B------:R-:W-:Y:S03]  /*a0f0*/  BSSY B0, `(.L_x_9491) ;  /* 0x0000003000007945 */ /* 0x000fe60003800000 */
[----:B------:R-:W0:Y:S02]  /*a100*/  SYNCS.PHASECHK.TRANS64.TRYWAIT P0, [R33+URZ+0x22840], R0 ;  /* 0x02284000210075a7 */ /* 0x000e24000800017f */
[----:B0-----:R-:W-:Y:S05]  /*a110*/  @!P0 BRA `(.L_x_9492) ;  /* 0x0000003800f48947 */ /* 0x001fea0003800000 */
.L_x_9556:
[----:B------:R-:W-:Y:S05]  /*a120*/  BSYNC B0 ;  /* 0x0000000000007941 */ /* 0x000fea0003800000 */
.L_x_9491:
[----:B0-----:R-:W-:Y:S01]  /*a130*/  SHF.R.S32.HI R0, RZ, 0x1f, R35 ;  /* 0x0000001fff007819 */ /* 0x001fe20000011423 */
[----:B------:R-:W-:Y:S01]  /*a140*/  ULDC.64 UR4, c[0x0][0x300] ;  /* 0x0000c00000047ab9 */ /* 0x000fe20000000a00 */
[----:B-----5:R-:W-:Y:S01]  /*a150*/  SHF.R.S32.HI R4, RZ, 0x1f, R34 ;  /* 0x0000001fff047819 */ /* 0x020fe20000011422 */
[----:B------:R-:W-:Y:S01]  /*a160*/  IMAD.WIDE.U32 R2, R35, UR4, RZ ;  /* 0x0000000423027c25 */ /* 0x000fe2000f8e00ff */
[----:B------:R-:W-:Y:S01]  /*a170*/  LOP3.LUT R23, R23, 0xfffffffe, RZ, 0xc0, !PT ;  /* 0xfffffffe17177812 */ /* 0x000fe200078ec0ff */
[----:B------:R0:W-:Y:S02]  /*a180*/  STL [R1+0x1c], R0 ;  /* 0x00001c0001007387 */ /* 0x0001e40000100800 */
[----:B------:R-:W-:Y:S02]  /*a190*/  IMAD R32, R8, -0x60, R36 ;  /* 0xffffffa008207824 */ /* 0x000fe400078e0224 */
        /* <DEDUP_REMOVED lines=23> */
[----:B------:R-:W-:-:S05]  /*a310*/  IMAD.IADD R32, R32, 0x1, -R7 ;  /* 0x0000000120207824 */ /* 0x000fca00078e0a07 */
        /* <DEDUP_REMOVED lines=59> */
.L_x_9570:
[----:B------:R-:W-:-:S13]  /*a6d0*/  ISETP.GE.AND P0, PT, R32, 0x51, PT ;  /* 0x000000512000780c */ /* 0x000fda0003f06270 */
[----:B01----:R-:W-:Y:S02]  /*a6e0*/  @P0 LEA R2, P1, R9, R0, 0x1 ;  /* 0x0000000009020211 */ /* 0x003fe400078208ff */
[----:B------:R-:W-:-:S03]  /*a6f0*/  @P0 LEA R5, R5, R22, 0x1 ;  /* 0x0000001605050211 */ /* 0x000fc600078e08ff */
[----:B------:R-:W-:-:S05]  /*a700*/  @P0 IMAD.X R3, RZ, RZ, R4, P1 ;  /* 0x000000ffff030224 */ /* 0x000fca00008e0604 */
[----:B------:R-:W-:Y:S01]  /*a710*/  @!PT LDS RZ, [RZ] ;  /* 0x00000000fffff984 */ /* 0x000fe20000000800 */
[----:B------:R-:W-:Y:S01]  /*a720*/  @!PT LDS RZ, [RZ] ;  /* 0x00000000fffff984 */ /* 0x000fe20000000800 */
[----:B------:R-:W-:Y:S01]  /*a730*/  @!PT LDS RZ, [RZ] ;  /* 0x00000000fffff984 */ /* 0x000fe20000000800 */
[----:B------:R0:W-:Y:S01]  /*a740*/  @P0 LDGSTS.E.BYPASS.LTC128B.128 [R5+0x1ec00], desc[UR50][R2.64], !P2 ;  /* 0x1ec0000002050fae */ /* 0x0001e2000d101d72 */
[----:B------:R-:W-:Y:S01]  /*a750*/  PLOP3.LUT P0, PT, PT, PT, PT, 0x80, 0x0 ;  /* 0x000000000000781c */ /* 0x000fe20003f0f070 */
[----:B------:R-:W-:-:S12]  /*a760*/  NOP ;  /* 0x0000000000007918 */ /* 0x000fd80000000000 */
.L_x_9494:
        /* <DEDUP_REMOVED lines=11> */
.L_x_9495:
[----:B------:R1:W5:Y:S01]  /*a820*/  LDL.LU R4, [R1+0x4] ;  /* 0x0000040001047983 */ /* 0x0003620000300800 */
[C---:B------:R-:W-:Y:S01]  /*a830*/  LOP3.LUT P3, RZ, R23.reuse, 0x8, RZ, 0xc0, !PT ;  /* 0x0000000817ff7812 */ /* 0x040fe2000786c0ff */
[----:B------:R1:W-:Y:S02]  /*a840*/  SYNCS.ARRIVE.TRANS64.A1T0 RZ, [R33+URZ+0x22830], RZ ;  /* 0x022830ff21ff79a7 */ /* 0x0003e4000810003f */
[----:B0-----:R1:W5:Y:S01]  /*a850*/  LDL.LU R3, [R1] ;  /* 0x0000000001037983 */ /* 0x0013620000300800 */
[----:B------:R-:W-:-:S13]  /*a860*/  LOP3.LUT P2, RZ, R23, 0x4, RZ, 0xc0, !PT ;  /* 0x0000000417ff7812 */ /* 0x000fda000784c0ff */
[----:B------:R-:W-:Y:S05]  /*a870*/  WARPSYNC.ALL ;  /* 0x0000000000007948 */ /* 0x000fea0003800000 */
[----:B------:R-:W-:Y:S01]  /*a880*/  BAR.SYNC.DEFER_BLOCKING 0x8, 0x180 ;  /* 0x0206000000007b1d */ /* 0x000fe20000010000 */
[C---:B------:R-:W-:Y:S02]  /*a890*/  LOP3.LUT P1, RZ, R23.reuse, 0x100, RZ, 0xc0, !PT ;  /* 0x0000010017ff7812 */ /* 0x040fe4000782c0ff */
[----:B------:R-:W-:Y:S02]  /*a8a0*/  LOP3.LUT P0, RZ, R23, 0x2, RZ, 0xc0, !PT ;  /* 0x0000000217ff7812 */ /* 0x000fe4000780c0ff */
[----:B------:R-:W-:Y:S01]  /*a8b0*/  SEL R0, RZ, 0x2, P3 ;  /* 0x00000002ff007807 */ /* 0x000fe20001800000 */
[----:B------:R-:W-:Y:S01]  /*a8c0*/  ULDC.64 UR4, c[0x0][0x298] ;  /* 0x0000a60000047ab9 */ /* 0x000fe20000000a00 */
[----:B------:R-:W-:Y:S01]  /*a8d0*/  SEL R2, RZ, 0x4, P2 ;  /* 0x00000004ff027807 */ /* 0x000fe20001000000 */
[----:B------:R-:W-:Y:S01]  /*a8e0*/  BSSY B6, `(.L_x_9496) ;  /* 0x0000022000067945 */ /* 0x000fe20003800000 */
[----:B------:R-:W-:-:S02]  /*a8f0*/  SEL R5, R25, RZ, !P1 ;  /* 0x000000ff19057207 */ /* 0x000fc40004800000 */
[----:B------:R-:W-:Y:S02]  /*a900*/  IADD3 R0, R2, R0, R6 ;  /* 0x0000000002007210 */ /* 0x000fe40007ffe006 */
[----:B------:R-:W-:Y:S01]  /*a910*/  SEL R25, RZ, 0x8, P0 ;  /* 0x00000008ff197807 */ /* 0x000fe20000000000 */
[----:B------:R0:W-:Y:S04]  /*a920*/  STL [R1+0x18], R5 ;  /* 0x0000180501007387 */ /* 0x0001e80000100800 */
[----:B------:R-:W-:Y:S01]  /*a930*/  IMAD.IADD R25, R0, 0x1, R25 ;  /* 0x0000000100197824 */ /* 0x000fe200078e0219 */
[----:B-----5:R-:W-:Y:S02]  /*a940*/  SEL R2, R4, RZ, !P1 ;  /* 0x000000ff04027207 */ /* 0x020fe40004800000 */
[----:B------:R-:W-:Y:S01]  /*a950*/  SHF.R.S32.HI R0, RZ, 0x1f, R3 ;  /* 0x0000001fff007819 */ /* 0x000fe20000011403 */
[----:B0-----:R-:W-:-:S02]  /*a960*/  IMAD.WIDE.U32 R4, R3, UR4, RZ ;  /* 0x0000000403047c25 */ /* 0x001fc4000f8e00ff */
[----:B------:R0:W-:Y:S02]  /*a970*/  STL [R1+0x4], R2 ;  /* 0x0000040201007387 */ /* 0x0001e40000100800 */
[----:B------:R-:W-:Y:S02]  /*a980*/  IMAD R0, R0, UR4, RZ ;  /* 0x0000000400007c24 */ /* 0x000fe4000f8e02ff */
[----:B------:R2:W-:Y:S02]  /*a990*/  STL.64 [R1+0x10], R4 ;  /* 0x0000100401007387 */ /* 0x0005e40000100a00 */
[----:B------:R-:W-:Y:S02]  /*a9a0*/  IMAD R0, R3, UR5, R0 ;  /* 0x0000000503007c24 */ /* 0x000fe4000f8e0200 */
[----:B0-----:R-:W-:Y:S02]  /*a9b0*/  VIADD R2, R22, 0x18400 ;  /* 0x0001840016027836 */ /* 0x001fe40000000000 */
[----:B------:R-:W-:-:S03]  /*a9c0*/  IMAD.IADD R0, R5, 0x1, R0 ;  /* 0x0000000105007824 */ /* 0x000fc600078e0200 */
[----:B------:R-:W-:Y:S02]  /*a9d0*/  LOP3.LUT P0, RZ, R2, 0x3ff, RZ, 0xc0, !PT ;  /* 0x000003ff02ff7812 */ /* 0x000fe4000780c0ff */
[----:B------:R2:W-:Y:S11]  /*a9e0*/  STL [R1], R0 ;  /* 0x0000000001007387 */ /* 0x0005f60000100800 */
        /* <DEDUP_REMOVED lines=17> */
.L_x_9497:
[----:B------:R-:W-:Y:S05]  /*ab00*/  BSYNC B6 ;  /* 0x0000000000067941 */ /* 0x000fea0003800000 */
.L_x_9496:
[----:B------:R-:W2:Y:S01]  /*ab10*/  LDL.LU R20, [R1] ;  /* 0x0000000001147983 */ /* 0x000ea20000300800 */
[----:B------:R-:W0:Y:S01]  /*ab20*/  LDC R7, c[0x0][0x448] ;  /* 0x00011200ff077b82 */ /* 0x000e220000000800 */
[----:B------:R-:W-:Y:S02]  /*ab30*/  ULDC.64 UR4, c[0x0][0x2d8] ;  /* 0x0000b60000047ab9 */ /* 0x000fe40000000a00 */
[----:B------:R-:W2:Y:S04]  /*ab40*/  LDL.LU.64 R2, [R1+0x10] ;  /* 0x0000100001027983 */ /* 0x000ea80000300a00 */
[----:B------:R-:W3:Y:S04]  /*ab50*/  LDL.LU R4, [R1+0x4] ;  /* 0x0000040001047983 */ /* 0x000ee80000300800 */
[----:B------:R-:W4:Y:S01]  /*ab60*/  LDL.LU R21, [R1+0x18] ;  /* 0x0000180001157983 */ /* 0x000f220000300800 */
[----:B------:R-:W-:-:S02]  /*ab70*/  IMAD R0, R27, UR4, RZ ;  /* 0x000000041b007c24 */ /* 0x000fc4000f8e02ff */
[----:B------:R-:W-:Y:S01]  /*ab80*/  IMAD.SHL.U32 R17, R17, 0x80, RZ ;  /* 0x0000008011117824 */ /* 0x000fe200078e00ff */
[----:B------:R0:W5:Y:S01]  /*ab90*/  LDL R10, [R1+0x8] ;  /* 0x00000800010a7983 */ /* 0x0001620000100800 */
[----:B------:R-:W-:Y:S01]  /*aba0*/  IMAD R0, R18, UR5, R0 ;  /* 0x0000000512007c24 */ /* 0x000fe2000f8e0200 */
[----:B0-----:R-:W-:Y:S01]  /*abb0*/  ISETP.NE.AND P0, PT, R7, 0x1, PT ;  /* 0x000000010700780c */ /* 0x001fe20003f05270 */
[----:B------:R-:W0:Y:S02]  /*abc0*/  S2R R9, SR_TID.X ;  /* 0x0000000000097919 */ /* 0x000e240000002100 */
[----:B0-----:R-:W-:-:S05]  /*abd0*/  IMAD.SHL.U32 R8, R9, 0x8, RZ ;  /* 0x0000000809087824 */ /* 0x001fca00078e00ff */
[----:B------:R-:W-:Y:S01]  /*abe0*/  LOP3.LUT R8, R8, 0x38, RZ, 0xc0, !PT ;  /* 0x0000003808087812 */ /* 0x000fe200078ec0ff */
[----:B--2---:R-:W-:Y:S02]  /*abf0*/  IMAD.MOV.U32 R3, RZ, RZ, R20 ;  /* 0x000000ffff037224 */ /* 0x004fe400078e0014 */
[----:B------:R-:W0:Y:S01]  /*ac00*/  S2R R20, SR_TID.X ;  /* 0x0000000000147919 */ /* 0x000e220000002100 */
[----:B------:R-:W-:Y:S01]  /*ac10*/  IMAD.WIDE.U32 R2, R18, UR4, R2 ;  /* 0x0000000412027c25 */ /* 0x000fe2000f8e0002 */
[----:B------:R-:W-:-:S03]  /*ac20*/  ULDC.64 UR4, c[0x0][0x2e0] ;  /* 0x0000b80000047ab9 */ /* 0x000fc60000000a00 */
[----:B------:R-:W-:Y:S02]  /*ac30*/  IMAD.IADD R3, R3, 0x1, R0 ;  /* 0x0000000103037824 */ /* 0x000fe400078e0200 */
[----:B---3--:R-:W-:Y:S02]  /*ac40*/  IMAD R0, R4, UR4, RZ ;  /* 0x0000000404007c24 */ /* 0x008fe4000f8e02ff */
[C---:B----4-:R-:W-:Y:S01]  /*ac50*/  IMAD.WIDE.U32 R2, R21.reuse, UR4, R2 ;  /* 0x0000000415027c25 */ /* 0x050fe2000f8e0002 */
[----:B------:R-:W2:Y:S03]  /*ac60*/  @P0 LDC R4, c[0x0][0x44c] ;  /* 0x00011300ff040b82 */ /* 0x000ea60000000800 */
[----:B------:R-:W-:Y:S01]  /*ac70*/  IMAD R0, R21, UR5, R0 ;  /* 0x0000000515007c24 */ /* 0x000fe2000f8e0200 */
[----:B------:R-:W-:-:S03]  /*ac80*/  ULDC.64 UR4, c[0x0][0x2d0] ;  /* 0x0000b40000047ab9 */ /* 0x000fc60000000a00 */
[----:B------:R-:W-:Y:S02]  /*ac90*/  IMAD.IADD R3, R3, 0x1, R0 ;  /* 0x0000000103037824 */ /* 0x000fe400078e0200 */
        /* <DEDUP_REMOVED lines=8> */
[----:B---3--:R-:W-:-:S05]  /*ad20*/  @P0 SHF.R.U32.HI R4, RZ, R0, R6 ;  /* 0x00000000ff040219 */ /* 0x008fca0000011606 */
        /* <DEDUP_REMOVED lines=23> */
[----:B-----5:R-:W-:Y:S02]  /*aea0*/  IMAD R5, R10, R7, RZ ;  /* 0x000000070a057224 */ /* 0x020fe400078e02ff */
[----:B------:R-:W-:Y:S01]  /*aeb0*/  IMAD.IADD R17, R9, 0x1, R17 ;  /* 0x0000000109117824 */ /* 0x000fe200078e0211 */
[----:B------:R-:W2:Y:S03]  /*aec0*/  SHFL.IDX PT, R2, R4, RZ, 0x181f ;  /* 0x00181fff04027589 */ /* 0x000ea600000e0000 */
[C---:B------:R-:W-:Y:S01]  /*aed0*/  VIADD R6, R17.reuse, 0x10 ;  /* 0x0000001011067836 */ /* 0x040fe20000000000 */
[----:B------:R-:W-:-:S13]  /*aee0*/  ISETP.GE.AND P0, PT, R17, R5, PT ;  /* 0x000000051100720c */ /* 0x000fda0003f06270 */
[----:B0-----:R-:W-:-:S05]  /*aef0*/  @!P0 LEA R3, P2, R8, R3, 0x1 ;  /* 0x0000000308038211 */ /* 0x001fca00078408ff */
[----:B--2---:R-:W-:-:S05]  /*af00*/  @!P0 IMAD.X R2, RZ, RZ, R2, P2 ;  /* 0x000000ffff028224 */ /* 0x004fca00010e0602 */
[----:B------:R-:W-:-:S04]  /*af10*/  @!P0 LOP3.LUT R3, R3, R2, RZ, 0x3c, !PT ;  /* 0x0000000203038212 */ /* 0x000fc800078e3cff */
[----:B------:R-:W-:-:S04]  /*af20*/  @!P0 LOP3.LUT R2, R3, R2, RZ, 0x3c, !PT ;  /* 0x0000000203028212 */ /* 0x000fc800078e3cff */
[----:B------:R-:W-:-:S05]  /*af30*/  @!P0 LOP3.LUT R3, R3, R2, RZ, 0x3c, !PT ;  /* 0x0000000203038212 */ /* 0x000fca00078e3cff */
[----:B------:R-:W-:Y:S01]  /*af40*/  @!PT LDS RZ, [RZ] ;  /* 0x00000000fffff984 */ /* 0x000fe20000000800 */
[----:B------:R0:W-:Y:S01]  /*af50*/  @!P0 LDGSTS.E.BYPASS.LTC128B.128 [R37+0x18400], desc[UR50][R2.64], !P1 ;  /* 0x1840000002258fae */ /* 0x0001e2000c901d72 */
[----:B------:R-:W-:Y:S01]  /*af60*/  ISETP.GE.AND P0, PT, R6, R5, PT ;  /* 0x000000050600720c */ /* 0x000fe20003f06270 */
[----:B------:R-:W-:Y:S02]  /*af70*/  VIADD R6, R17, 0x20 ;  /* 0x0000002011067836 */ /* 0x000fe40000000000 */
[----:B0-----:R-:W0:Y:S04]  /*af80*/  SHFL.IDX PT, R3, R0, 0x1, 0x181f ;  /* 0x00381f0000037f89 */ /* 0x001e2800000e0000 */
[----:B------:R-:W2:Y:S06]  /*af90*/  SHFL.IDX PT, R2, R4, 0x1, 0x181f ;  /* 0x00381f0004027f89 */ /* 0x000eac00000e0000 */
[----:B0-----:R-:W-:-:S05]  /*afa0*/  @!P0 LEA R3, P2, R8, R3, 0x1 ;  /* 0x0000000308038211 */ /* 0x001fca00078408ff */
[----:B--2---:R-:W-:-:S05]  /*afb0*/  @!P0 IMAD.X R2, RZ, RZ, R2, P2 ;  /* 0x000000ffff028224 */ /* 0x004fca00010e0602 */
[----:B------:R-:W-:-:S04]  /*afc0*/  @!P0 LOP3.LUT R3, R3, R2, RZ, 0x3c, !PT ;  /* 0x0000000203038212 */ /* 0x000fc800078e3cff */
[----:B------:R-:W-:-:S04]  /*afd0*/  @!P0 LOP3.LUT R2, R3, R2, RZ, 0x3c, !PT ;  /* 0x0000000203028212 */ /* 0x000fc800078e3cff */
[----:B------:R-:W-:-:S05]  /*afe0*/  @!P0 LOP3.LUT R3, R3, R2, RZ, 0x3c, !PT ;  /* 0x0000000203038212 */ /* 0x000fca00078e3cff */
        /* <DEDUP_REMOVED lines=25> */
[----:B0-----:R-:W-:-:S04]  /*b180*/  @!P0 LEA R3, P2, R8, R3, 0x1 ;  /* 0x0000000308038211 */ /* 0x001fc800078408ff */
[----:B--2---:R-:W-:-:S04]  /*b190*/  @!P0 IADD3.X R2, RZ, R2, RZ, P2, !PT ;  /* 0x00000002ff028210 */ /* 0x004fc800017fe4ff */
        /* <DEDUP_REMOVED lines=14> */
[----:B------:R-:W-:-:S03]  /*b280*/  ISETP.GE.AND P0, PT, R6, R5, PT ;  /* 0x000000050600720c */ /* 0x000fc60003f06270 */
[----:B0-----:R-:W0:Y:S04]  /*b290*/  SHFL.IDX PT, R3, R0, 0x6, 0x181f ;  /* 0x00d81f0000037f89 */ /* 0x001e2800000e0000 */
[----:B------:R-:W2:Y:S04]  /*b2a0*/  SHFL.IDX PT, R2, R4, 0x6, 0x181f ;  /* 0x00d81f0004027f89 */ /* 0x000ea800000e0000 */
[----:B------:R-:W3:Y:S04]  /*b2b0*/  SHFL.IDX PT, R4, R4, 0x7, 0x181f ;  /* 0x00f81f0004047f89 */ /* 0x000ee800000e0000 */
[----:B------:R-:W4:Y:S01]  /*b2c0*/  SHFL.IDX PT, R0, R0, 0x7, 0x181f ;  /* 0x00f81f0000007f89 */ /* 0x000f2200000e0000 */
[----:B0-----:R-:W-:-:S05]  /*b2d0*/  @!P0 LEA R3, P2, R8, R3, 0x1 ;  /* 0x0000000308038211 */ /* 0x001fca00078408ff */
[----:B--2---:R-:W-:-:S05]  /*b2e0*/  @!P0 IMAD.X R2, RZ, RZ, R2, P2 ;  /* 0x000000ffff028224 */ /* 0x004fca00010e0602 */
[----:B------:R-:W-:-:S04]  /*b2f0*/  @!P0 LOP3.LUT R3, R3, R2, RZ, 0x3c, !PT ;  /* 0x0000000203038212 */ /* 0x000fc800078e3cff */
[----:B------:R-:W-:-:S04]  /*b300*/  @!P0 LOP3.LUT R2, R3, R2, RZ, 0x3c, !PT ;  /* 0x0000000203028212 */ /* 0x000fc800078e3cff */
[----:B------:R-:W-:-:S05]  /*b310*/  @!P0 LOP3.LUT R3, R3, R2, RZ, 0x3c, !PT ;  /* 0x0000000203038212 */ /* 0x000fca00078e3cff */
[----:B---34-:R0:W-:Y:S02]  /*b320*/  @!P0 LDGSTS.E.BYPASS.LTC128B.128 [R37+0x1b400], desc[UR50][R2.64], !P1 ;  /* 0x1b40000002258fae */ /* 0x0181e4000c901d72 */
.L_x_9587:
        /* <DEDUP_REMOVED lines=10> */
.L_x_9499:
        /* <DEDUP_REMOVED lines=18> */
.L_x_9588:
[----:B------:R-:W-:Y:S05]  /*b4f0*/  BSYNC B0 ;  /* 0x0000000000007941 */ /* 0x000fea0003800000 */
.L_x_9500:
[----:B------:R-:W-:-:S05]  /*b500*/  IMAD.U32 R0, RZ, RZ, UR36 ;  /* 0x00000024ff007e24 */ /* 0x000fca000f8e00ff */
[----:B------:R-:W-:-:S13]  /*b510*/  ISETP.NE.AND P0, PT, R0, 0x3, PT ;  /* 0x000000030000780c */ /* 0x000fda0003f05270 */
[----:B------:R-:W-:Y:S05]  /*b520*/  @!P0 BRA `(.L_x_9502) ;  /* 0x0000000000048947 */ /* 0x000fea0003800000 */
[----:B------:R-:W-:Y:S01]  /*b530*/  BPT.TRAP 0x1 ;  /* 0x000000040000795c */ /* 0x000fe20000300000 */
.L_x_9502:
[----:B------:R-:W-:Y:S01]  /*b540*/  SHF.L.U32 R0, R26, 0x1f, RZ ;  /* 0x0000001f1a007819 */ /* 0x000fe200000006ff */
[----:B------:R-:W-:Y:S03]  /*b550*/  BSSY B0, `(.L_x_9503) ;  /* 0x0000003000007945 */ /* 0x000fe60003800000 */
[----:B------:R-:W2:Y:S02]  /*b560*/  SYNCS.PHASECHK.TRANS64.TRYWAIT P0, [R33+URZ+0x22860], R0 ;  /* 0x02286000210075a7 */ /* 0x000ea4000800017f */
[----:B--2---:R-:W-:Y:S05]  /*b570*/  @!P0 BRA `(.L_x_9504) ;  /* 0x0000003800a88947 */ /* 0x004fea0003800000 */
.L_x_9589:
[----:B------:R-:W-:Y:S05]  /*b580*/  BSYNC B0 ;  /* 0x0000000000007941 */ /* 0x000fea0003800000 */
.L_x_9503:
[----:B------:R-:W2:Y:S01]  /*b590*/  LDL.LU R2, [R1+0x1c] ;  /* 0x00001c0001027983 */ /* 0x000ea20000300800 */
[----:B------:R-:W-:-:S03]  /*b5a0*/  ULDC.64 UR4, c[0x0][0x328] ;  /* 0x0000ca0000047ab9 */ /* 0x000fc60000000a00 */
[----:B------:R-:W3:Y:S01]  /*b5b0*/  LDL.LU R4, [R1+0x20] ;  /* 0x0000200001047983 */ /* 0x000ee20000300800 */
[----:B--2---:R-:W-:Y:S02]  /*b5c0*/  IMAD R0, R2, UR4, RZ ;  /* 0x0000000402007c24 */ /* 0x004fe4000f8e02ff */
[----:B0-----:R-:W-:-:S04]  /*b5d0*/  IMAD.WIDE.U32 R2, R35, UR4, RZ ;  /* 0x0000000423027c25 */ /* 0x001fc8000f8e00ff */
[----:B------:R-:W-:Y:S01]  /*b5e0*/  IMAD R5, R35, UR5, R0 ;  /* 0x0000000523057c24 */ /* 0x000fe2000f8e0200 */
        /* <DEDUP_REMOVED lines=15> */
[----:B------:R-:W-:Y:S01]  /*b6e0*/  LEA.HI.X R6, R2, UR5, R3, 0x1, P0 ;  /* 0x0000000502067c11 */ /* 0x000fe200080f0c03 */
[----:B------:R-:W-:Y:S08]  /*b6f0*/  BRA.DIV UR4, `(.L_x_9505) ;  /* 0x0000003a045c7947 */ /* 0x000ff0000b800000 */
[----:B------:R-:W0:Y:S01]  /*b700*/  S2R R2, SR_TID.X ;  /* 0x0000000000027919 */ /* 0x000e220000002100 */
[C---:B------:R-:W-:Y:S01]  /*b710*/  LOP3.LUT R7, R25.reuse, 0x1, RZ, 0xc0, !PT ;  /* 0x0000000119077812 */ /* 0x040fe200078ec0ff */
[----:B------:R-:W-:Y:S01]  /*b720*/  IMAD R4, R4, 0x2, R22 ;  /* 0x0000000204047824 */ /* 0x000fe200078e0216 */
[----:B------:R-:W-:Y:S01]  /*b730*/  LOP3.LUT P2, RZ, R25, 0x2, RZ, 0xc0, !PT ;  /* 0x0000000219ff7812 */ /* 0x000fe2000784c0ff */
[----:B------:R-:W2:Y:S01]  /*b740*/  SHFL.IDX PT, R14, R5, RZ, 0x181f ;  /* 0x00181fff050e7589 */ /* 0x000ea200000e0000 */
[----:B------:R-:W-:Y:S02]  /*b750*/  ISETP.NE.U32.AND P3, PT, R7, 0x1, PT ;  /* 0x000000010700780c */ /* 0x000fe40003f65070 */
[----:B------:R-:W-:Y:S01]  /*b760*/  LOP3.LUT P1, RZ, R25, 0x4, RZ, 0xc0, !PT ;  /* 0x0000000419ff7812 */ /* 0x000fe2000782c0ff */
[----:B------:R-:W3:Y:S01]  /*b770*/  SHFL.IDX PT, R3, R6, RZ, 0x181f ;  /* 0x00181fff06037589 */ /* 0x000ee200000e0000 */
[----:B0-----:R-:W-:-:S05]  /*b780*/  IMAD.SHL.U32 R2, R2, 0x8, RZ ;  /* 0x0000000802027824 */ /* 0x001fca00078e00ff */
[----:B------:R-:W-:-:S05]  /*b790*/  LOP3.LUT R2, R2, 0x38, RZ, 0xc0, !PT ;  /* 0x0000003802027812 */ /* 0x000fca00078ec0ff */
[----:B------:R-:W-:-:S05]  /*b7a0*/  IMAD.SHL.U32 R0, R2, 0x2, RZ ;  /* 0x0000000202007824 */ /* 0x000fca00078e00ff */
[----:B--2---:R-:W-:Y:S02]  /*b7b0*/  IADD3 R2, P0, R14, R0, RZ ;  /* 0x000000000e027210 */ /* 0x004fe40007f1e0ff */
[----:B------:R-:W0:Y:S03]  /*b7c0*/  SHFL.IDX PT, R14, R5, 0x1, 0x181f ;  /* 0x00381f00050e7f89 */ /* 0x000e2600000e0000 */
[----:B---3--:R-:W-:Y:S01]  /*b7d0*/  IMAD.X R3, RZ, RZ, R3, P0 ;  /* 0x000000ffff037224 */ /* 0x008fe200000e0603 */
[----:B------:R-:W-:-:S13]  /*b7e0*/  ISETP.LT.OR P0, PT, R32, 0x1, P3 ;  /* 0x000000012000780c */ /* 0x000fda0001f01670 */
[----:B------:R-:W-:Y:S01]  /*b7f0*/  LDGSTS.E.BYPASS.LTC128B.128 [R4+0x400], desc[UR50][R2.64], !P0 ;  /* 0x0040000002047fae */ /* 0x000fe2000c101d72 */
[----:B------:R-:W-:-:S13]  /*b800*/  ISETP.LT.OR P0, PT, R32, 0x1, !P2 ;  /* 0x000000012000780c */ /* 0x000fda0005701670 */
[----:B------:R-:W-:Y:S01]  /*b810*/  LDGSTS.E.BYPASS.LTC128B.128 [R4+0x3400], desc[UR50][R2.64+0x80], !P0 ;  /* 0x0340008002047fae */ /* 0x000fe2000c101d72 */
[----:B------:R-:W-:-:S13]  /*b820*/  ISETP.LT.OR P0, PT, R32, 0x1, !P1 ;  /* 0x000000012000780c */ /* 0x000fda0004f01670 */
[----:B------:R-:W-:Y:S01]  /*b830*/  LDGSTS.E.BYPASS.LTC128B.128 [R4+0x6400], desc[UR50][R2.64+0x100], !P0 ;  /* 0x0640010002047fae */ /* 0x000fe2000c101d72 */
[----:B------:R-:W-:-:S04]  /*b840*/  LOP3.LUT P0, RZ, R25, 0x8, RZ, 0xc0, !PT ;  /* 0x0000000819ff7812 */ /* 0x000fc8000780c0ff */
[----:B------:R-:W-:-:S13]  /*b850*/  ISETP.LT.OR P4, PT, R32, 0x1, !P0 ;  /* 0x000000012000780c */ /* 0x000fda0004781670 */
[----:B------:R2:W-:Y:S04]  /*b860*/  LDGSTS.E.BYPASS.LTC128B.128 [R4+0x9400], desc[UR50][R2.64+0x180], !P4 ;  /* 0x0940018002047fae */ /* 0x0005e8000e101d72 */
[----:B--2---:R-:W2:Y:S01]  /*b870*/  SHFL.IDX PT, R3, R6, 0x1, 0x181f ;  /* 0x00381f0006037f89 */ /* 0x004ea200000e0000 */
[----:B0-----:R-:W-:-:S03]  /*b880*/  IADD3 R2, P4, R14, R0, RZ ;  /* 0x000000000e027210 */ /* 0x001fc60007f9e0ff */
[----:B------:R-:W0:Y:S02]  /*b890*/  SHFL.IDX PT, R14, R5, 0x2, 0x181f ;  /* 0x00581f00050e7f89 */ /* 0x000e2400000e0000 */
[----:B--2---:R-:W-:Y:S01]  /*b8a0*/  IMAD.X R3, RZ, RZ, R3, P4 ;  /* 0x000000ffff037224 */ /* 0x004fe200020e0603 */
[----:B------:R-:W-:-:S13]  /*b8b0*/  ISETP.LT.OR P4, PT, R32, 0x11, P3 ;  /* 0x000000112000780c */ /* 0x000fda0001f81670 */
[----:B------:R-:W-:Y:S01]  /*b8c0*/  LDGSTS.E.BYPASS.LTC128B.128 [R4+0xc00], desc[UR50][R2.64], !P4 ;  /* 0x00c0000002047fae */ /* 0x000fe2000e101d72 */
[----:B------:R-:W-:-:S13]  /*b8d0*/  ISETP.LT.OR P4, PT, R32, 0x11, !P2 ;  /* 0x000000112000780c */ /* 0x000fda0005781670 */
[----:B------:R-:W-:Y:S01]  /*b8e0*/  LDGSTS.E.BYPASS.LTC128B.128 [R4+0x3c00], desc[UR50][R2.64+0x80], !P4 ;  /* 0x03c0008002047fae */ /* 0x000fe2000e101d72 */
[----:B------:R-:W-:-:S13]  /*b8f0*/  ISETP.LT.OR P4, PT, R32, 0x11, !P1 ;  /* 0x000000112000780c */ /* 0x000fda0004f81670 */
[----:B------:R-:W-:Y:S01]  /*b900*/  LDGSTS.E.BYPASS.LTC128B.128 [R4+0x6c00], desc[UR50][R2.64+0x100], !P4 ;  /* 0x06c0010002047fae */ /* 0x000fe2000e101d72 */
[----:B------:R-:W-:-:S13]  /*b910*/  ISETP.LT.OR P4, PT, R32, 0x11, !P0 ;  /* 0x000000112000780c */ /* 0x000fda0004781670 */
[----:B------:R2:W-:Y:S01]  /*b920*/  LDGSTS.E.BYPASS.LTC128B.128 [R4+0x9c00], desc[UR50][R2.64+0x180], !P4 ;  /* 0x09c0018002047fae */ /* 0x0005e2000e101d72 */
[----:B0-----:R-:W-:-:S03]  /*b930*/  IADD3 R8, P4, R14, R0, RZ ;  /* 0x000000000e087210 */ /* 0x001fc60007f9e0ff */
[----:B------:R-:W-:Y:S04]  /*b940*/  SHFL.IDX PT, R14, R5, 0x3, 0x181f ;  /* 0x00781f00050e7f89 */ /* 0x000fe800000e0000 */
[----:B--2---:R-:W0:Y:S02]  /*b950*/  SHFL.IDX PT, R3, R6, 0x2, 0x181f ;  /* 0x00581f0006037f89 */ /* 0x004e2400000e0000 */
[----:B0-----:R-:W-:Y:S01]  /*b960*/  IMAD.X R9, RZ, RZ, R3, P4 ;  /* 0x000000ffff097224 */ /* 0x001fe200020e0603 */
[----:B------:R-:W-:Y:S01]  /*b970*/  ISETP.LT.OR P4, PT, R32, 0x21, P3 ;  /* 0x000000212000780c */ /* 0x000fe20001f81670 */
[----:B------:R-:W0:-:S12]  /*b980*/  SHFL.IDX PT, R3, R6, 0x3, 0x181f ;  /* 0x00781f0006037f89 */ /* 0x000e1800000e0000 */
[----:B------:R-:W-:Y:S01]  /*b990*/  LDGSTS.E.BYPASS.LTC128B.128 [R4+0x1400], desc[UR50][R8.64], !P4 ;  /* 0x0140000008047fae */ /* 0x000fe2000e101d72 */
[----:B------:R-:W-:-:S13]  /*b9a0*/  ISETP.LT.OR P4, PT, R32, 0x21, !P2 ;  /* 0x000000212000780c */ /* 0x000fda0005781670 */
[----:B------:R-:W-:Y:S01]  /*b9b0*/  LDGSTS.E.BYPASS.LTC128B.128 [R4+0x4400], desc[UR50][R8.64+0x80], !P4 ;  /* 0x0440008008047fae */ /* 0x000fe2000e101d72 */
[----:B------:R-:W-:-:S13]  /*b9c0*/  ISETP.LT.OR P4, PT, R32, 0x21, !P1 ;  /* 0x000000212000780c */ /* 0x000fda0004f81670 */
[----:B------:R-:W-:Y:S01]  /*b9d0*/  LDGSTS.E.BYPASS.LTC128B.128 [R4+0x7400], desc[UR50][R8.64+0x100], !P4 ;  /* 0x0740010008047fae */ /* 0x000fe2000e101d72 */
[----:B------:R-:W-:-:S13]  /*b9e0*/  ISETP.LT.OR P4, PT, R32, 0x21, !P0 ;  /* 0x000000212000780c */ /* 0x000fda0004781670 */
[----:B------:R-:W-:Y:S01]  /*b9f0*/  LDGSTS.E.BYPASS.LTC128B.128 [R4+0xa400], desc[UR50][R8.64+0x180], !P4 ;  /* 0x0a40018008047fae */ /* 0x000fe2000e101d72 */
[----:B------:R-:W-:-:S03]  /*ba00*/  IADD3 R2, P4, R14, R0, RZ ;  /* 0x000000000e027210 */ /* 0x000fc60007f9e0ff */
[----:B------:R-:W2:Y:S02]  /*ba10*/  SHFL.IDX PT, R14, R5, 0x4, 0x181f ;  /* 0x00981f00050e7f89 */ /* 0x000ea400000e0000 */
[----:B0-----:R-:W-:Y:S01]  /*ba20*/  IMAD.X R3, RZ, RZ, R3, P4 ;  /* 0x000000ffff037224 */ /* 0x001fe200020e0603 */
[----:B------:R-:W-:-:S13]  /*ba30*/  ISETP.LT.OR P4, PT, R32, 0x31, P3 ;  /* 0x000000312000780c */ /* 0x000fda0001f81670 */
[----:B------:R-:W-:Y:S01]  /*ba40*/  LDGSTS.E.BYPASS.LTC128B.128 [R4+0x1c00], desc[UR50][R2.64], !P4 ;  /* 0x01c0000002047fae */ /* 0x000fe2000e101d72 */
[----:B------:R-:W-:-:S13]  /*ba50*/  ISETP.LT.OR P4, PT, R32, 0x31, !P2 ;  /* 0x000000312000780c */ /* 0x000fda0005781670 */
[----:B------:R-:W-:Y:S01]  /*ba60*/  LDGSTS.E.BYPASS.LTC128B.128 [R4+0x4c00], desc[UR50][R2.64+0x80], !P4 ;  /* 0x04c0008002047fae */ /* 0x000fe2000e101d72 */
[----:B------:R-:W-:-:S13]  /*ba70*/  ISETP.LT.OR P4, PT, R32, 0x31, !P1 ;  /* 0x000000312000780c */ /* 0x000fda0004f81670 */
[----:B------:R-:W-:Y:S01]  /*ba80*/  LDGSTS.E.BYPASS.LTC128B.128 [R4+0x7c00], desc[UR50][R2.64+0x100], !P4 ;  /* 0x07c0010002047fae */ /* 0x000fe2000e101d72 */
[----:B------:R-:W-:-:S13]  /*ba90*/  ISETP.LT.OR P4, PT, R32, 0x31, !P0 ;  /* 0x000000312000780c */ /* 0x000fda0004781670 */
[----:B------:R0:W-:Y:S04]  /*baa0*/  LDGSTS.E.BYPASS.LTC128B.128 [R4+0xac00], desc[UR50][R2.64+0x180], !P4 ;  /* 0x0ac0018002047fae */ /* 0x0001e8000e101d72 */
[----:B0-----:R-:W0:Y:S01]  /*bab0*/  SHFL.IDX PT, R3, R6, 0x4, 0x181f ;  /* 0x00981f0006037f89 */ /* 0x001e2200000e0000 */
[----:B--2---:R-:W-:-:S03]  /*bac0*/  IADD3 R2, P4, R14, R0, RZ ;  /* 0x000000000e027210 */ /* 0x004fc60007f9e0ff */
[----:B------:R-:W2:Y:S04]  /*bad0*/  SHFL.IDX PT, R6, R6, 0x5, 0x181f ;  /* 0x00b81f0006067f89 */ /* 0x000ea800000e0000 */
[----:B------:R3:W4:Y:S01]  /*bae0*/  SHFL.IDX PT, R14, R5, 0x5, 0x181f ;  /* 0x00b81f00050e7f89 */ /* 0x00072200000e0000 */
[----:B0-----:R-:W-:Y:S01]  /*baf0*/  IMAD.X R3, RZ, RZ, R3, P4 ;  /* 0x000000ffff037224 */ /* 0x001fe200020e0603 */
[----:B------:R-:W-:-:S13]  /*bb00*/  ISETP.LT.OR P4, PT, R32, 0x41, P3 ;  /* 0x000000412000780c */ /* 0x000fda0001f81670 */
[----:B------:R3:W-:Y:S01]  /*bb10*/  LDGSTS.E.BYPASS.LTC128B.128 [R4+0x2400], desc[UR50][R2.64], !P4 ;  /* 0x0240000002047fae */ /* 0x0007e2000e101d72 */
[----:B------:R-:W-:-:S13]  /*bb20*/  ISETP.LT.OR P4, PT, R32, 0x41, !P2 ;  /* 0x000000412000780c */ /* 0x000fda0005781670 */
[----:B------:R3:W-:Y:S01]  /*bb30*/  LDGSTS.E.BYPASS.LTC128B.128 [R4+0x5400], desc[UR50][R2.64+0x80], !P4 ;  /* 0x0540008002047fae */ /* 0x0007e2000e101d72 */
[----:B------:R-:W-:-:S13]  /*bb40*/  ISETP.LT.OR P4, PT, R32, 0x41, !P1 ;  /* 0x000000412000780c */ /* 0x000fda0004f81670 */
[----:B------:R3:W-:Y:S01]  /*bb50*/  LDGSTS.E.BYPASS.LTC128B.128 [R4+0x8400], desc[UR50][R2.64+0x100], !P4 ;  /* 0x0840010002047fae */ /* 0x0007e2000e101d72 */
[----:B------:R-:W-:-:S13]  /*bb60*/  ISETP.LT.OR P4, PT, R32, 0x41, !P0 ;  /* 0x000000412000780c */ /* 0x000fda0004781670 */
[----:B--2-4-:R3:W-:Y:S02]  /*bb70*/  LDGSTS.E.BYPASS.LTC128B.128 [R4+0xb400], desc[UR50][R2.64+0x180], !P4 ;  /* 0x0b40018002047fae */ /* 0x0147e4000e101d72 */
.L_x_9603:
[C---:B------:R-:W-:Y:S02]  /*bb80*/  ISETP.LT.OR P3, PT, R32.reuse, 0x51, P3 ;  /* 0x000000512000780c */ /* 0x040fe40001f61670 */
[C---:B------:R-:W-:Y:S02]  /*bb90*/  ISETP.LT.OR P2, PT, R32.reuse, 0x51, !P2 ;  /* 0x000000512000780c */ /* 0x040fe40005741670 */
[----:B------:R-:W-:Y:S02]  /*bba0*/  ISETP.LT.OR P1, PT, R32, 0x51, !P1 ;  /* 0x000000512000780c */ /* 0x000fe40004f21670 */
[----:B0--3--:R-:W-:Y:S02]  /*bbb0*/  IADD3 R2, P4, R14, R0, RZ ;  /* 0x000000000e027210 */ /* 0x009fe40007f9e0ff */
[----:B------:R-:W-:-:S03]  /*bbc0*/  ISETP.LT.OR P0, PT, R32, 0x51, !P0 ;  /* 0x000000512000780c */ /* 0x000fc60004701670 */
[----:B------:R-:W-:-:S05]  /*bbd0*/  IMAD.X R3, RZ, RZ, R6, P4 ;  /* 0x000000ffff037224 */ /* 0x000fca00020e0606 */
[----:B------:R-:W-:Y:S01]  /*bbe0*/  @!PT LDS RZ, [RZ] ;  /* 0x00000000fffff984 */ /* 0x000fe20000000800 */
[----:B------:R-:W-:Y:S01]  /*bbf0*/  @!PT LDS RZ, [RZ] ;  /* 0x00000000fffff984 */ /* 0x000fe20000000800 */
[----:B------:R-:W-:Y:S01]  /*bc00*/  @!PT LDS RZ, [RZ] ;  /* 0x00000000fffff984 */ /* 0x000fe20000000800 */
[----:B------:R0:W-:Y:S04]  /*bc10*/  LDGSTS.E.BYPASS.LTC128B.128 [R4+0x2c00], desc[UR50][R2.64], !P3 ;  /* 0x02c0000002047fae */ /* 0x0001e8000d901d72 */
[----:B------:R0:W-:Y:S04]  /*bc20*/  LDGSTS.E.BYPASS.LTC128B.128 [R4+0x5c00], desc[UR50][R2.64+0x80], !P2 ;  /* 0x05c0008002047fae */ /* 0x0001e8000d101d72 */
[----:B------:R0:W-:Y:S04]  /*bc30*/  LDGSTS.E.BYPASS.LTC128B.128 [R4+0x8c00], desc[UR50][R2.64+0x100], !P1 ;  /* 0x08c0010002047fae */ /* 0x0001e8000c901d72 */
[----:B------:R0:W-:Y:S01]  /*bc40*/  LDGSTS.E.BYPASS.LTC128B.128 [R4+0xbc00], desc[UR50][R2.64+0x180], !P0 ;  /* 0x0bc0018002047fae */ /* 0x0001e2000c101d72 */
[----:B------:R-:W-:Y:S01]  /*bc50*/  PLOP3.LUT P0, PT, PT, PT, PT, 0x80, 0x0 ;  /* 0x000000000000781c */ /* 0x000fe20003f0f070 */
[----:B------:R-:W-:-:S12]  /*bc60*/  NOP ;  /* 0x0000000000007918 */ /* 0x000fd80000000000 */
.L_x_9506:
        /* <DEDUP_REMOVED lines=11> */
.L_x_9507:
[----:B------:R-:W-:Y:S01]  /*bd20*/  ISETP.GE.AND P0, PT, R36, 0x61, PT ;  /* 0x000000612400780c */ /* 0x000fe20003f06270 */
[----:B------:R0:W-:Y:S01]  /*bd30*/  SYNCS.ARRIVE.TRANS64.A1T0 RZ, [R33+URZ+0x22850], RZ ;  /* 0x022850ff21ff79a7 */ /* 0x0001e2000810003f */
[----:B------:R-:W-:Y:S11]  /*bd40*/  BSSY B0, `(.L_x_9508) ;  /* 0x00000df000007945 */ /* 0x000ff60003800000 */
[----:B0-----:R-:W-:Y:S05]  /*bd50*/  @!P0 BRA `(.L_x_9509) ;  /* 0x0000000c00748947 */ /* 0x001fea0003800000 */
[----:B------:R-:W2:Y:S02]  /*bd60*/  LDL.LU R2, [R1+0x28] ;  /* 0x0000280001027983 */ /* 0x000ea40000300800 */
[----:B--2---:R-:W-:-:S07]  /*bd70*/  VIADD R21, R2, 0xfffffffe ;  /* 0xfffffffe02157836 */ /* 0x004fce0000000000 */
.L_x_9522:
[----:B0-----:R-:W0:Y:S01]  /*bd80*/  S2R R2, SR_TID.X ;  /* 0x0000000000027919 */ /* 0x001e220000002100 */
[----:B------:R-:W-:Y:S02]  /*bd90*/  IMAD R8, R21, 0x60, R30 ;  /* 0x0000006015087824 */ /* 0x000fe400078e021e */
        /* <DEDUP_REMOVED lines=9> */
[----:B--2---:R-:W2:Y:S01]  /*be30*/  @!P1 LDC.64 R4, c[0x0][0x428] ;  /* 0x00010a00ff049b82 */ /* 0x004ea20000000a00 */
[----:B0-----:R-:W-:-:S13]  /*be40*/  ISETP.NE.AND P0, PT, R3, 0x1, PT ;  /* 0x000000010300780c */ /* 0x001fda0003f05270 */
[----:B------:R-:W0:Y:S08]  /*be50*/  @P0 LDC R3, c[0x0][0x434] ;  /* 0x00010d00ff030b82 */ /* 0x000e300000000800 */
[----:B------:R-:W3:Y:S01]  /*be60*/  @P0 LDC R7, c[0x0][0x438] ;  /* 0x00010e00ff070b82 */ /* 0x000ee20000000800 */
[----:B0-----:R-:W-:-:S05]  /*be70*/  @P0 IMAD.HI.U32 R2, R8, R3, RZ ;  /* 0x0000000308020227 */ /* 0x001fca00078e00ff */
[----:B---3--:R-:W-:Y:S01]  /*be80*/  @P0 SHF.R.U32.HI R9, RZ, R7, R2 ;  /* 0x00000007ff090219 */ /* 0x008fe20000011602 */
[----:B--2---:R-:W-:Y:S01]  /*be90*/  @!P1 IMAD R2, R31, R4, RZ ;  /* 0x000000041f029224 */ /* 0x004fe200078e02ff */
[----:B------:R-:W0:Y:S02]  /*bea0*/  @!P1 LDC.64 R6, c[0x0][0x418] ;  /* 0x00010600ff069b82 */ /* 0x000e240000000a00 */
[--C-:B------:R-:W-:Y:S01]  /*beb0*/  @!P1 SHF.R.S32.HI R3, RZ, 0x1f, R9.reuse ;  /* 0x0000001fff039819 */ /* 0x100fe20000011409 */
[----:B------:R-:W-:Y:S02]  /*bec0*/  @!P1 IMAD R5, R28, R5, R2 ;  /* 0x000000051c059224 */ /* 0x000fe400078e0202 */
[----:B------:R-:W-:-:S04]  /*bed0*/  @!P1 IMAD.MOV.U32 R2, RZ, RZ, R9 ;  /* 0x000000ffff029224 */ /* 0x000fc800078e0009 */
[----:B------:R-:W-:-:S04]  /*bee0*/  @!P1 IMAD.WIDE.U32 R2, R28, R4, R2 ;  /* 0x000000041c029225 */ /* 0x000fc800078e0002 */
[----:B------:R-:W-:Y:S02]  /*bef0*/  @!P1 IMAD.IADD R3, R5, 0x1, R3 ;  /* 0x0000000105039824 */ /* 0x000fe400078e0203 */
[----:B------:R-:W-:Y:S02]  /*bf00*/  IMAD.MOV.U32 R4, RZ, RZ, RZ ;  /* 0x000000ffff047224 */ /* 0x000fe400078e00ff */
[----:B------:R-:W-:Y:S01]  /*bf10*/  IMAD.U32 R10, RZ, RZ, UR36 ;  /* 0x00000024ff0a7e24 */ /* 0x000fe2000f8e00ff */
[----:B0-----:R-:W-:-:S04]  /*bf20*/  @!P1 LEA R6, P0, R2, R6, 0x2 ;  /* 0x0000000602069211 */ /* 0x001fc800078010ff */
[----:B------:R-:W-:Y:S01]  /*bf30*/  @!P1 LEA.HI.X R7, R2, R7, R3, 0x2, P0 ;  /* 0x0000000702079211 */ /* 0x000fe200000f1403 */
[----:B------:R-:W-:Y:S01]  /*bf40*/  IMAD.MOV R5, RZ, RZ, -R9 ;  /* 0x000000ffff057224 */ /* 0x000fe200078e0a09 */
[----:B------:R-:W-:-:S03]  /*bf50*/  ISETP.NE.AND P0, PT, R24, 0x2, PT ;  /* 0x000000021800780c */ /* 0x000fc60003f05270 */
[----:B------:R0:W5:Y:S01]  /*bf60*/  @!P1 LDG.E R4, desc[UR50][R6.64] ;  /* 0x0000003206049981 */ /* 0x000162000c1e1900 */
[----:B------:R-:W-:Y:S01]  /*bf70*/  ISETP.NE.AND P1, PT, R10, 0x3, PT ;  /* 0x000000030a00780c */ /* 0x000fe20003f25270 */
[----:B------:R-:W-:Y:S05]  /*bf80*/  YIELD ;  /* 0x0000000000007946 */ /* 0x000fea0003800000 */
[----:B------:R-:W-:Y:S01]  /*bf90*/  ULDC UR4, c[0x0][0x430] ;  /* 0x00010c0000047ab9 */ /* 0x000fe20000000800 */
[----:B------:R-:W-:Y:S01]  /*bfa0*/  SEL R3, RZ, 0x1, P0 ;  /* 0x00000001ff037807 */ /* 0x000fe20000000000 */
[----:B------:R-:W-:Y:S01]  /*bfb0*/  IMAD R5, R5, UR4, R8 ;  /* 0x0000000405057c24 */ /* 0x000fe2000f8e0208 */
[----:B------:R-:W-:Y:S01]  /*bfc0*/  MOV R2, R21 ;  /* 0x0000001500027202 */ /* 0x000fe20000000f00 */
[----:B------:R-:W-:Y:S01]  /*bfd0*/  VIADD R21, R21, 0xffffffff ;  /* 0xffffffff15157836 */ /* 0x000fe20000000000 */
[----:B------:R-:W-:-:S02]  /*bfe0*/  SEL R24, R24, RZ, P0 ;  /* 0x000000ff18187207 */ /* 0x000fc40000000000 */
[----:B------:R-:W-:Y:S02]  /*bff0*/  LOP3.LUT R26, R26, R3, RZ, 0x3c, !PT ;  /* 0x000000031a1a7212 */ /* 0x000fe400078e3cff */
[----:B------:R-:W-:Y:S01]  /*c000*/  ISETP.GT.AND P2, PT, R2, RZ, PT ;  /* 0x000000ff0200720c */ /* 0x000fe20003f44270 */
[----:B0-----:R-:W-:-:S12]  /*c010*/  @!P1 BRA `(.L_x_9510) ;  /* 0x0000000000049947 */ /* 0x001fd80003800000 */
[----:B------:R-:W-:Y:S01]  /*c020*/  BPT.TRAP 0x1 ;  /* 0x000000040000795c */ /* 0x000fe20000300000 */
.L_x_9510:
[----:B------:R-:W-:Y:S01]  /*c030*/  IMAD R10, R24, 0x8, R22 ;  /* 0x00000008180a7824 */ /* 0x000fe200078e0216 */
[----:B------:R-:W-:Y:S01]  /*c040*/  SHF.L.U32 R20, R26, 0x1f, RZ ;  /* 0x0000001f1a147819 */ /* 0x000fe200000006ff */
[----:B------:R-:W-:Y:S01]  /*c050*/  BSSY B1, `(.L_x_9511) ;  /* 0x0000004000017945 */ /* 0x000fe20003800000 */
[----:B------:R-:W-:Y:S02]  /*c060*/  SHF.R.S32.HI R9, RZ, 0x1f, R5 ;  /* 0x0000001fff097819 */ /* 0x000fe40000011405 */
[----:B------:R-:W0:Y:S02]  /*c070*/  SYNCS.PHASECHK.TRANS64.TRYWAIT P0, [R10+URZ+0x22840], R20 ;  /* 0x022840140a0075a7 */ /* 0x000e24000800017f */
[----:B0-----:R-:W-:Y:S05]  /*c080*/  @!P0 BRA `(.L_x_9512) ;  /* 0x0000003800408947 */ /* 0x001fea0003800000 */
.L_x_9604:
[----:B------:R-:W-:Y:S05]  /*c090*/  BSYNC B1 ;  /* 0x0000000000017941 */ /* 0x000fea0003800000 */
.L_x_9511:
        /* <DEDUP_REMOVED lines=24> */
[----:B------:R-:W-:-:S03]  /*c220*/  IMAD R7, R7, 0x2, R22 ;  /* 0x0000000207077824 */ /* 0x000fc600078e0216 */
[----:B------:R-:W3:Y:S04]  /*c230*/  SHFL.IDX PT, R3, R8, RZ, 0x181f ;  /* 0x00181fff08037589 */ /* 0x000ee800000e0000 */
[----:B------:R-:W-:Y:S01]  /*c240*/  SHFL.IDX PT, R14, R6, 0x5, 0x181f ;  /* 0x00b81f00060e7f89 */ /* 0x000fe200000e0000 */
[----:B--2---:R-:W-:-:S05]  /*c250*/  IADD3 R2, P0, R2, R0, RZ ;  /* 0x0000000002027210 */ /* 0x004fca0007f1e0ff */
[----:B---3--:R-:W-:-:S05]  /*c260*/  IMAD.X R3, RZ, RZ, R3, P0 ;  /* 0x000000ffff037224 */ /* 0x008fca00000e0603 */
[----:B------:R2:W-:Y:S04]  /*c270*/  LDGSTS.E.BYPASS.LTC128B.128 [R7+0x1c400], desc[UR50][R2.64], !P1 ;  /* 0x1c40000002077fae */ /* 0x0005e8000c901d72 */
[----:B--2---:R-:W2:Y:S04]  /*c280*/  SHFL.IDX PT, R2, R6, 0x1, 0x181f ;  /* 0x00381f0006027f89 */ /* 0x004ea800000e0000 */
[----:B------:R-:W3:Y:S01]  /*c290*/  SHFL.IDX PT, R3, R8, 0x1, 0x181f ;  /* 0x00381f0008037f89 */ /* 0x000ee200000e0000 */
        /* <DEDUP_REMOVED lines=18> */
[----:B----4-:R2:W-:Y:S03]  /*c3c0*/  LDGSTS.E.BYPASS.LTC128B.128 [R7+0x1e400], desc[UR50][R2.64], !P1 ;  /* 0x1e40000002077fae */ /* 0x0105e6000c901d72 */
.L_x_9618:
        /* <DEDUP_REMOVED lines=8> */
.L_x_9514:
        /* <DEDUP_REMOVED lines=11> */
.L_x_9515:
[----:B------:R2:W-:Y:S01]  /*c500*/  SYNCS.ARRIVE.TRANS64.A1T0 RZ, [R10+URZ+0x22830], RZ ;  /* 0x022830ff0aff79a7 */ /* 0x0005e2000810003f */
[----:B------:R-:W-:Y:S05]  /*c510*/  @!P3 BRA `(.L_x_9516) ;  /* 0x000000000004b947 */ /* 0x000fea0003800000 */
[----:B------:R-:W-:Y:S01]  /*c520*/  BPT.TRAP 0x1 ;  /* 0x000000040000795c */ /* 0x000fe20000300000 */
.L_x_9516:
[----:B------:R-:W3:Y:S01]  /*c530*/  SYNCS.PHASECHK.TRANS64.TRYWAIT P0, [R10+URZ+0x22860], R20 ;  /* 0x022860140a0075a7 */ /* 0x000ee2000800017f */
[----:B------:R-:W-:Y:S04]  /*c540*/  BSSY B1, `(.L_x_9517) ;  /* 0x0000002000017945 */ /* 0x000fe80003800000 */
[----:B---3--:R-:W-:Y:S05]  /*c550*/  @!P0 BRA `(.L_x_9518) ;  /* 0x0000003800c08947 */ /* 0x008fea0003800000 */
.L_x_9619:
[----:B------:R-:W-:Y:S05]  /*c560*/  BSYNC B1 ;  /* 0x0000000000017941 */ /* 0x000fea0003800000 */
.L_x_9517:
[----:B------:R-:W-:Y:S01]  /*c570*/  ULDC.64 UR4, c[0x0][0x328] ;  /* 0x0000ca0000047ab9 */ /* 0x000fe20000000a00 */
[----:B------:R-:W-:Y:S01]  /*c580*/  LOP3.LUT P5, RZ, R23, 0x10, RZ, 0xc0, !PT ;  /* 0x0000001017ff7812 */ /* 0x000fe200078ac0ff */
[----:B------:R-:W-:Y:S01]  /*c590*/  IMAD R2, R9, UR4, RZ ;  /* 0x0000000409027c24 */ /* 0x000fe2000f8e02ff */
[C---:B------:R-:W-:Y:S01]  /*c5a0*/  LOP3.LUT P4, RZ, R23.reuse, 0x8, RZ, 0xc0, !PT ;  /* 0x0000000817ff7812 */ /* 0x040fe2000788c0ff */
[----:B0--3--:R-:W-:Y:S01]  /*c5b0*/  IMAD R20, R24, 0x6000, R29 ;  /* 0x0000600018147824 */ /* 0x009fe200078e021d */
[----:B------:R-:W-:Y:S01]  /*c5c0*/  LOP3.LUT P3, RZ, R23, 0x4, RZ, 0xc0, !PT ;  /* 0x0000000417ff7812 */ /* 0x000fe2000786c0ff */
[----:B------:R-:W-:Y:S01]  /*c5d0*/  IMAD R7, R5, UR5, R2 ;  /* 0x0000000505077c24 */ /* 0x000fe2000f8e0202 */
        /* <DEDUP_REMOVED lines=19> */
[----:B------:R-:W-:-:S03]  /*c710*/  IMAD R20, R20, 0x2, R22 ;  /* 0x0000000214147824 */ /* 0x000fc600078e0216 */
[----:B------:R-:W3:Y:S04]  /*c720*/  SHFL.IDX PT, R3, R25, RZ, 0x181f ;  /* 0x00181fff19037589 */ /* 0x000ee800000e0000 */
[----:B------:R-:W-:Y:S04]  /*c730*/  SHFL.IDX PT, R4, R25, 0x1, 0x181f ;  /* 0x00381f0019047f89 */ /* 0x000fe800000e0000 */
[----:B------:R-:W-:Y:S04]  /*c740*/  SHFL.IDX PT, R8, R17, 0x2, 0x181f ;  /* 0x00581f0011087f89 */ /* 0x000fe800000e0000 */
[----:B------:R-:W-:Y:S01]  /*c750*/  SHFL.IDX PT, R5, R25, 0x3, 0x181f ;  /* 0x00781f0019057f89 */ /* 0x000fe200000e0000 */
[----:B0-----:R-:W-:-:S03]  /*c760*/  IADD3 R2, P0, R14, R0, RZ ;  /* 0x000000000e027210 */ /* 0x001fc60007f1e0ff */
[----:B------:R-:W0:Y:S02]  /*c770*/  SHFL.IDX PT, R14, R17, 0x1, 0x181f ;  /* 0x00381f00110e7f89 */ /* 0x000e2400000e0000 */
[----:B---3--:R-:W-:-:S05]  /*c780*/  IMAD.X R3, RZ, RZ, R3, P0 ;  /* 0x000000ffff037224 */ /* 0x008fca00000e0603 */
[----:B------:R-:W-:Y:S04]  /*c790*/  LDGSTS.E.BYPASS.LTC128B.128 [R20+0x400], desc[UR50][R2.64], !P5 ;  /* 0x0040000002147fae */ /* 0x000fe8000e901d72 */
[----:B------:R-:W-:Y:S04]  /*c7a0*/  LDGSTS.E.BYPASS.LTC128B.128 [R20+0x3400], desc[UR50][R2.64+0x80], !P4 ;  /* 0x0340008002147fae */ /* 0x000fe8000e101d72 */
[----:B------:R-:W-:Y:S04]  /*c7b0*/  LDGSTS.E.BYPASS.LTC128B.128 [R20+0x6400], desc[UR50][R2.64+0x100], !P3 ;  /* 0x0640010002147fae */ /* 0x000fe8000d901d72 */
[----:B------:R3:W-:Y:S01]  /*c7c0*/  LDGSTS.E.BYPASS.LTC128B.128 [R20+0x9400], desc[UR50][R2.64+0x180], !P1 ;  /* 0x0940018002147fae */ /* 0x0007e2000c901d72 */
[----:B0-----:R-:W-:-:S03]  /*c7d0*/  IADD3 R6, P0, R14, R0, RZ ;  /* 0x000000000e067210 */ /* 0x001fc60007f1e0ff */
[----:B------:R-:W-:Y:S02]  /*c7e0*/  SHFL.IDX PT, R14, R17, 0x3, 0x181f ;  /* 0x00781f00110e7f89 */ /* 0x000fe400000e0000 */
[----:B------:R-:W-:Y:S01]  /*c7f0*/  IMAD.X R7, RZ, RZ, R4, P0 ;  /* 0x000000ffff077224 */ /* 0x000fe200000e0604 */
[-C--:B------:R-:W-:Y:S01]  /*c800*/  IADD3 R8, P0, R8, R0.reuse, RZ ;  /* 0x0000000008087210 */ /* 0x080fe20007f1e0ff */
[----:B------:R-:W0:Y:S04]  /*c810*/  SHFL.IDX PT, R4, R25, 0x2, 0x181f ;  /* 0x00581f0019047f89 */ /* 0x000e2800000e0000 */
[----:B---3--:R-:W-:Y:S04]  /*c820*/  SHFL.IDX PT, R3, R25, 0x4, 0x181f ;  /* 0x00981f0019037f89 */ /* 0x008fe800000e0000 */
[----:B------:R3:W-:Y:S04]  /*c830*/  LDGSTS.E.BYPASS.LTC128B.128 [R20+0xc00], desc[UR50][R6.64], !P5 ;  /* 0x00c0000006147fae */ /* 0x0007e8000e901d72 */
[----:B------:R3:W-:Y:S04]  /*c840*/  LDGSTS.E.BYPASS.LTC128B.128 [R20+0x3c00], desc[UR50][R6.64+0x80], !P4 ;  /* 0x03c0008006147fae */ /* 0x0007e8000e101d72 */
[----:B------:R3:W-:Y:S04]  /*c850*/  LDGSTS.E.BYPASS.LTC128B.128 [R20+0x6c00], desc[UR50][R6.64+0x100], !P3 ;  /* 0x06c0010006147fae */ /* 0x0007e8000d901d72 */
[----:B------:R3:W-:Y:S01]  /*c860*/  LDGSTS.E.BYPASS.LTC128B.128 [R20+0x9c00], desc[UR50][R6.64+0x180], !P1 ;  /* 0x09c0018006147fae */ /* 0x0007e2000c901d72 */
[----:B0-----:R-:W-:Y:S01]  /*c870*/  IMAD.X R9, RZ, RZ, R4, P0 ;  /* 0x000000ffff097224 */ /* 0x001fe200000e0604 */
[----:B------:R-:W-:-:S02]  /*c880*/  IADD3 R4, P0, R14, R0, RZ ;  /* 0x000000000e047210 */ /* 0x000fc40007f1e0ff */
[----:B------:R-:W-:Y:S04]  /*c890*/  SHFL.IDX PT, R25, R25, 0x5, 0x181f ;  /* 0x00b81f0019197f89 */ /* 0x000fe800000e0000 */
[----:B------:R-:W0:Y:S01]  /*c8a0*/  SHFL.IDX PT, R14, R17, 0x4, 0x181f ;  /* 0x00981f00110e7f89 */ /* 0x000e2200000e0000 */
[----:B------:R-:W-:-:S03]  /*c8b0*/  IMAD.X R5, RZ, RZ, R5, P0 ;  /* 0x000000ffff057224 */ /* 0x000fc600000e0605 */
[----:B------:R3:W-:Y:S04]  /*c8c0*/  LDGSTS.E.BYPASS.LTC128B.128 [R20+0x1400], desc[UR50][R8.64], !P5 ;  /* 0x0140000008147fae */ /* 0x0007e8000e901d72 */
[----:B------:R3:W-:Y:S04]  /*c8d0*/  LDGSTS.E.BYPASS.LTC128B.128 [R20+0x4400], desc[UR50][R8.64+0x80], !P4 ;  /* 0x0440008008147fae */ /* 0x0007e8000e101d72 */
[----:B------:R3:W-:Y:S04]  /*c8e0*/  LDGSTS.E.BYPASS.LTC128B.128 [R20+0x7400], desc[UR50][R8.64+0x100], !P3 ;  /* 0x0740010008147fae */ /* 0x0007e8000d901d72 */
[----:B------:R3:W-:Y:S04]  /*c8f0*/  LDGSTS.E.BYPASS.LTC128B.128 [R20+0xa400], desc[UR50][R8.64+0x180], !P1 ;  /* 0x0a40018008147fae */ /* 0x0007e8000c901d72 */
[----:B------:R3:W-:Y:S01]  /*c900*/  LDGSTS.E.BYPASS.LTC128B.128 [R20+0x1c00], desc[UR50][R4.64], !P5 ;  /* 0x01c0000004147fae */ /* 0x0007e2000e901d72 */
[----:B0-----:R-:W-:-:S03]  /*c910*/  IADD3 R2, P0, R14, R0, RZ ;  /* 0x000000000e027210 */ /* 0x001fc60007f1e0ff */
[----:B------:R3:W-:Y:S02]  /*c920*/  LDGSTS.E.BYPASS.LTC128B.128 [R20+0x4c00], desc[UR50][R4.64+0x80], !P4 ;  /* 0x04c0008004147fae */ /* 0x0007e4000e101d72 */
[----:B------:R-:W-:Y:S02]  /*c930*/  IMAD.X R3, RZ, RZ, R3, P0 ;  /* 0x000000ffff037224 */ /* 0x000fe400000e0603 */
[----:B------:R3:W-:Y:S04]  /*c940*/  LDGSTS.E.BYPASS.LTC128B.128 [R20+0x7c00], desc[UR50][R4.64+0x100], !P3 ;  /* 0x07c0010004147fae */ /* 0x0007e8000d901d72 */
[----:B------:R3:W-:Y:S04]  /*c950*/  LDGSTS.E.BYPASS.LTC128B.128 [R20+0xac00], desc[UR50][R4.64+0x180], !P1 ;  /* 0x0ac0018004147fae */ /* 0x0007e8000c901d72 */
[----:B------:R3:W-:Y:S04]  /*c960*/  LDGSTS.E.BYPASS.LTC128B.128 [R20+0x2400], desc[UR50][R2.64], !P5 ;  /* 0x0240000002147fae */ /* 0x0007e8000e901d72 */
[----:B------:R3:W-:Y:S04]  /*c970*/  LDGSTS.E.BYPASS.LTC128B.128 [R20+0x5400], desc[UR50][R2.64+0x80], !P4 ;  /* 0x0540008002147fae */ /* 0x0007e8000e101d72 */
[----:B------:R3:W-:Y:S04]  /*c980*/  LDGSTS.E.BYPASS.LTC128B.128 [R20+0x8400], desc[UR50][R2.64+0x100], !P3 ;  /* 0x0840010002147fae */ /* 0x0007e8000d901d72 */
[----:B------:R3:W-:Y:S04]  /*c990*/  LDGSTS.E.BYPASS.LTC128B.128 [R20+0xb400], desc[UR50][R2.64+0x180], !P1 ;  /* 0x0b40018002147fae */ /* 0x0007e8000c901d72 */
[----:B------:R3:W0:Y:S02]  /*c9a0*/  SHFL.IDX PT, R14, R17, 0x5, 0x181f ;  /* 0x00b81f00110e7f89 */ /* 0x00062400000e0000 */
.L_x_9633:
[----:B0--3--:R-:W-:-:S05]  /*c9b0*/  IADD3 R2, P0, R14, R0, RZ ;  /* 0x000000000e027210 */ /* 0x009fca0007f1e0ff */
        /* <DEDUP_REMOVED lines=10> */
.L_x_9520:
        /* <DEDUP_REMOVED lines=11> */
.L_x_9521:
[----:B------:R0:W-:Y:S01]  /*cb10*/  SYNCS.ARRIVE.TRANS64.A1T0 RZ, [R10+URZ+0x22850], RZ ;  /* 0x022850ff0aff79a7 */ /* 0x0001e2000810003f */
[----:B------:R-:W-:Y:S05]  /*cb20*/  @P2 BRA `(.L_x_9522) ;  /* 0xfffffff000942947 */ /* 0x000fea000383ffff */
.L_x_9509:
[----:B------:R-:W-:Y:S05]  /*cb30*/  BSYNC B0 ;  /* 0x0000000000007941 */ /* 0x000fea0003800000 */
.L_x_9508:
[----:B------:R-:W3:Y:S01]  /*cb40*/  S2R R2, SR_TID.X ;  /* 0x0000000000027919 */ /* 0x000ee20000002100 */
[----:B------:R-:W-:Y:S01]  /*cb50*/  VIADD R24, R24, 0x1 ;  /* 0x0000000118187836 */ /* 0x000fe20000000000 */
[----:B------:R-:W-:Y:S04]  /*cb60*/  BSSY B0, `(.L_x_9523) ;  /* 0x0000012000007945 */ /* 0x000fe80003800000 */
[----:B------:R-:W-:-:S04]  /*cb70*/  ISETP.NE.AND P0, PT, R24, 0x2, PT ;  /* 0x000000021800780c */ /* 0x000fc80003f05270 */
[----:B------:R-:W-:Y:S02]  /*cb80*/  SEL R5, RZ, 0x1, P0 ;  /* 0x00000001ff057807 */ /* 0x000fe40000000000 */
[----:B---3--:R-:W-:-:S04]  /*cb90*/  LOP3.LUT R2, R2, 0x7f, RZ, 0xc0, !PT ;  /* 0x0000007f02027812 */ /* 0x008fc800078ec0ff */
[----:B------:R-:W-:-:S13]  /*cba0*/  ISETP.NE.AND P1, PT, R2, RZ, PT ;  /* 0x000000ff0200720c */ /* 0x000fda0003f25270 */
[----:B------:R-:W-:Y:S05]  /*cbb0*/  @P1 BRA `(.L_x_9524) ;  /* 0x0000000000301947 */ /* 0x000fea0003800000 */
[----:B------:R-:W3:Y:S01]  /*cbc0*/  S2R R7, SR_LANEID ;  /* 0x0000000000077919 */ /* 0x000ee20000000000 */
[----:B------:R-:W-:Y:S01]  /*cbd0*/  VOTEU.ANY UR4, UPT, PT ;  /* 0x0000000000047886 */ /* 0x000fe200038e0100 */
[----:B------:R-:W4:Y:S01]  /*cbe0*/  LDC.64 R2, c[0x0][0xc60] ;  /* 0x00031800ff027b82 */ /* 0x000f220000000a00 */
[----:B------:R-:W3:Y:S02]  /*cbf0*/  FLO.U32 R0, UR4 ;  /* 0x0000000400007d00 */ /* 0x000ee400080e0000 */
[----:B---3--:R-:W-:-:S06]  /*cc00*/  ISETP.EQ.U32.AND P1, PT, R0, R7, PT ;  /* 0x000000070000720c */ /* 0x008fcc0003f22070 */
[----:B------:R-:W4:Y:S07]  /*cc10*/  POPC R7, UR4 ;  /* 0x0000000400077d09 */ /* 0x000f2e0008000000 */
[----:B----4-:R-:W3:Y:S01]  /*cc20*/  @P1 ATOMG.E.ADD.STRONG.GPU PT, R3, desc[UR50][R2.64], R7 ;  /* 0x00000007020319a8 */ /* 0x010ee200081ee1f2 */
[----:B------:R-:W4:Y:S02]  /*cc30*/  S2R R4, SR_LTMASK ;  /* 0x0000000000047919 */ /* 0x000f240000003900 */
[----:B----4-:R-:W-:-:S04]  /*cc40*/  LOP3.LUT R4, R4, UR4, RZ, 0xc0, !PT ;  /* 0x0000000404047c12 */ /* 0x010fc8000f8ec0ff */
[----:B------:R-:W4:Y:S01]  /*cc50*/  POPC R9, R4 ;  /* 0x0000000400097309 */ /* 0x000f220000000000 */
[----:B---3--:R-:W4:Y:S02]  /*cc60*/  SHFL.IDX PT, R0, R3, R0, 0x1f ;  /* 0x00001f0003007589 */ /* 0x008f2400000e0000 */
[----:B----4-:R-:W-:-:S07]  /*cc70*/  IADD3 R16, R0, UR38, R9 ;  /* 0x0000002600107c10 */ /* 0x010fce000fffe009 */
.L_x_9524:
[----:B------:R-:W-:Y:S05]  /*cc80*/  BSYNC B0 ;  /* 0x0000000000007941 */ /* 0x000fea0003800000 */
.L_x_9523:
[----:B------:R-:W-:Y:S02]  /*cc90*/  SEL R24, R24, RZ, P0 ;  /* 0x000000ff18187207 */ /* 0x000fe40000000000 */
[----:B------:R-:W-:-:S07]  /*cca0*/  LOP3.LUT R26, R26, R5, RZ, 0x3c, !PT ;  /* 0x000000051a1a7212 */ /* 0x000fce00078e3cff */
.L_x_9483:
[----:B------:R-:W-:Y:S05]  /*ccb0*/  BSYNC B7 ;  /* 0x0000000000077941 */ /* 0x000fea0003800000 */
.L_x_9481:
        /* <DEDUP_REMOVED lines=8> */
[----:B------:R3:W4:Y:S01]  /*cd40*/  LDS.128 R16, [R22+0x228d0] ;  /* 0x0228d00016107984 */ /* 0x0007220000000c00 */
[----:B------:R-:W-:Y:S06]  /*cd50*/  BAR.ARV 0x4, 0x180 ;  /* 0x0106000000007b1d */ /* 0x000fec0000002000 */
[----:B------:R-:W-:Y:S05]  /*cd60*/  BRA `(.L_x_9526) ;  /* 0x0000000800407947 */ /* 0x000fea0003800000 */
.L_x_9525:
[----:B------:R-:W3:Y:S01]  /*cd70*/  S2R R0, SR_TID.X ;  /* 0x0000000000007919 */ /* 0x000ee20000002100 */
[----:B------:R-:W-:Y:S01]  /*cd80*/  UMOV UR4, 0xffffffff ;  /* 0xffffffff00047882 */ /* 0x000fe20000000000 */
[----:B---3--:R-:W-:-:S04]  /*cd90*/  LOP3.LUT R8, R0, 0x1f, RZ, 0xc0, !PT ;  /* 0x0000001f00087812 */ /* 0x008fc800078ec0ff */
[----:B------:R-:W-:Y:S01]  /*cda0*/  ISETP.NE.AND P0, PT, R8, 0x1f, PT ;  /* 0x0000001f0800780c */ /* 0x000fe20003f05270 */
[----:B------:R-:W-:-:S12]  /*cdb0*/  BRA.DIV UR4, `(.L_x_9527) ;  /* 0x0000003a04887947 */ /* 0x000fd8000b800000 */
[----:B------:R-:W-:Y:S01]  /*cdc0*/  IMAD.IADD R5, R19, 0x1, R8 ;  /* 0x0000000113057824 */ /* 0x000fe200078e0208 */
[----:B------:R-:W-:-:S04]  /*cdd0*/  ULDC UR4, c[0x0][0xc3c] ;  /* 0x00030f0000047ab9 */ /* 0x000fc80000000800 */
[----:B------:R-:W-:-:S13]  /*cde0*/  ISETP.GE.OR P1, PT, R5, UR4, !P0 ;  /* 0x0000000405007c0c */ /* 0x000fda000c726670 */
[----:B------:R-:W3:Y:S02]  /*cdf0*/  @!P1 LDC.64 R2, c[0x0][0xc80] ;  /* 0x00032000ff029b82 */ /* 0x000ee40000000a00 */
[----:B---3--:R-:W-:-:S06]  /*ce00*/  @!P1 IMAD.WIDE R2, R5, 0x4, R2 ;  /* 0x0000000405029825 */ /* 0x008fcc00078e0202 */
[----:B------:R-:W3:Y:S01]  /*ce10*/  @!P1 LDG.E R2, desc[UR50][R2.64] ;  /* 0x0000003202029981 */ /* 0x000ee2000c1e1900 */
[----:B------:R-:W-:Y:S01]  /*ce20*/  IMAD.MOV.U32 R4, RZ, RZ, RZ ;  /* 0x000000ffff047224 */ /* 0x000fe200078e00ff */
[C---:B------:R-:W-:Y:S02]  /*ce30*/  ISETP.GE.U32.AND P2, PT, R8.reuse, 0x2, PT ;  /* 0x000000020800780c */ /* 0x040fe40003f46070 */
[C---:B------:R-:W-:Y:S01]  /*ce40*/  ISETP.GE.U32.AND P3, PT, R8.reuse, 0x4, PT ;  /* 0x000000040800780c */ /* 0x040fe20003f66070 */
[----:B------:R-:W-:Y:S01]  /*ce50*/  SHFL.IDX PT, R0, R16, 0x1, 0x1f ;  /* 0x00201f0010007f89 */ /* 0x000fe200000e0000 */
[C---:B------:R-:W-:Y:S02]  /*ce60*/  ISETP.GE.U32.AND P4, PT, R8.reuse, 0x8, PT ;  /* 0x000000080800780c */ /* 0x040fe40003f86070 */
[C---:B------:R-:W-:Y:S01]  /*ce70*/  ISETP.GE.U32.AND P5, PT, R8.reuse, 0x10, PT ;  /* 0x000000100800780c */ /* 0x040fe20003fa6070 */
[----:B---3--:R-:W-:Y:S01]  /*ce80*/  @!P1 IMAD.MOV.U32 R4, RZ, RZ, R2 ;  /* 0x000000ffff049224 */ /* 0x008fe200078e0002 */
[----:B------:R-:W-:-:S04]  /*ce90*/  ISETP.NE.AND P1, PT, R8, RZ, PT ;  /* 0x000000ff0800720c */ /* 0x000fc80003f25270 */
[----:B------:R-:W3:Y:S02]  /*cea0*/  SHFL.UP PT, R14, R4, 0x1, RZ ;  /* 0x04200000040e7989 */ /* 0x000ee400000e00ff */
[----:B---3--:R-:W-:-:S05]  /*ceb0*/  SEL R5, R14, RZ, P1 ;  /* 0x000000ff0e057207 */ /* 0x008fca0000800000 */
[----:B------:R-:W-:Y:S02]  /*cec0*/  IMAD.IADD R6, R4, 0x1, R5 ;  /* 0x0000000104067824 */ /* 0x000fe400078e0205 */
[----:B------:R-:W-:Y:S04]  /*ced0*/  SHFL.IDX PT, R5, R16, RZ, 0x1f ;  /* 0x00001fff10057589 */ /* 0x000fe800000e0000 */
[----:B------:R-:W3:Y:S02]  /*cee0*/  SHFL.UP PT, R14, R6, 0x2, RZ ;  /* 0x04400000060e7989 */ /* 0x000ee400000e00ff */
[----:B---3--:R-:W-:-:S05]  /*cef0*/  SEL R7, R14, RZ, P2 ;  /* 0x000000ff0e077207 */ /* 0x008fca0001000000 */
[----:B------:R-:W-:-:S05]  /*cf00*/  IMAD.IADD R7, R6, 0x1, R7 ;  /* 0x0000000106077824 */ /* 0x000fca00078e0207 */
[----:B------:R-:W3:Y:S02]  /*cf10*/  SHFL.UP PT, R14, R7, 0x4, RZ ;  /* 0x04800000070e7989 */ /* 0x000ee400000e00ff */
[----:B---3--:R-:W-:-:S05]  /*cf20*/  SEL R2, R14, RZ, P3 ;  /* 0x000000ff0e027207 */ /* 0x008fca0001800000 */
[----:B------:R-:W-:-:S05]  /*cf30*/  IMAD.IADD R2, R7, 0x1, R2 ;  /* 0x0000000107027824 */ /* 0x000fca00078e0202 */
[----:B------:R-:W3:Y:S02]  /*cf40*/  SHFL.UP PT, R14, R2, 0x8, RZ ;  /* 0x05000000020e7989 */ /* 0x000ee400000e00ff */
[----:B---3--:R-:W-:-:S04]  /*cf50*/  SEL R3, R14, RZ, P4 ;  /* 0x000000ff0e037207 */ /* 0x008fc80002000000 */
[----:B------:R-:W-:-:S05]  /*cf60*/  IADD3 R3, R2, R3, RZ ;  /* 0x0000000302037210 */ /* 0x000fca0007ffe0ff */
[----:B------:R-:W3:Y:S02]  /*cf70*/  SHFL.UP PT, R14, R3, 0x10, RZ ;  /* 0x06000000030e7989 */ /* 0x000ee400000e00ff */
[----:B---3--:R-:W-:-:S05]  /*cf80*/  SEL R6, R14, RZ, P5 ;  /* 0x000000ff0e067207 */ /* 0x008fca0002800000 */
[----:B------:R-:W-:-:S05]  /*cf90*/  IMAD.IADD R6, R3, 0x1, R6 ;  /* 0x0000000103067824 */ /* 0x000fca00078e0206 */
[----:B------:R3:W4:Y:S02]  /*cfa0*/  SHFL.IDX PT, R14, R6, 0x1f, 0x1f ;  /* 0x03e01f00060e7f89 */ /* 0x00072400000e0000 */
.L_x_9643:
[----:B------:R-:W-:Y:S02]  /*cfb0*/  ULDC UR4, c[0x0][0xc38] ;  /* 0x00030e0000047ab9 */ /* 0x000fe40000000800 */
[----:B------:R-:W-:-:S04]  /*cfc0*/  IMAD.U32 R7, RZ, RZ, UR4 ;  /* 0x00000004ff077e24 */ /* 0x000fc8000f8e00ff */
[----:B----4-:R-:W-:-:S04]  /*cfd0*/  IMAD R3, R14, R7, RZ ;  /* 0x000000070e037224 */ /* 0x010fc800078e02ff */
[----:B------:R-:W-:-:S05]  /*cfe0*/  IMAD.IADD R8, R0, 0x1, R3 ;  /* 0x0000000100087824 */ /* 0x000fca00078e0203 */
[----:B------:R-:W-:-:S13]  /*cff0*/  ISETP.GT.AND P6, PT, R8, R5, PT ;  /* 0x000000050800720c */ /* 0x000fda0003fc4270 */
[----:B------:R-:W-:Y:S05]  /*d000*/  @P6 BRA `(.L_x_9528) ;  /* 0x00000000009c6947 */ /* 0x000fea0003800000 */
.L_x_9533:
[----:B------:R-:W4:Y:S01]  /*d010*/  LDC R0, c[0x0][0xc3c] ;  /* 0x00030f00ff007b82 */ /* 0x000f220000000800 */
[----:B------:R-:W-:-:S05]  /*d020*/  VIADD R19, R19, 0x1f ;  /* 0x0000001f13137836 */ /* 0x000fca0000000000 */
[----:B----4-:R-:W-:-:S13]  /*d030*/  ISETP.GE.AND P6, PT, R19, R0, PT ;  /* 0x000000001300720c */ /* 0x010fda0003fc6270 */
[----:B0-----:R-:W-:Y:S05]  /*d040*/  @P6 BRA `(.L_x_9529) ;  /* 0x0000000400446947 */ /* 0x001fea0003800000 */
[----:B------:R-:W4:Y:S01]  /*d050*/  S2R R2, SR_TID.X ;  /* 0x0000000000027919 */ /* 0x000f220000002100 */
[----:B------:R-:W-:Y:S01]  /*d060*/  BSSY B0, `(.L_x_9530) ;  /* 0x0000009000007945 */ /* 0x000fe20003800000 */
[----:B------:R-:W-:Y:S01]  /*d070*/  IMAD.MOV.U32 R4, RZ, RZ, RZ ;  /* 0x000000ffff047224 */ /* 0x000fe200078e00ff */
[----:B----4-:R-:W-:-:S05]  /*d080*/  LOP3.LUT R2, R2, 0x1f, RZ, 0xc0, !PT ;  /* 0x0000001f02027812 */ /* 0x010fca00078ec0ff */
[----:B------:R-:W-:-:S05]  /*d090*/  IMAD.IADD R7, R19, 0x1, R2 ;  /* 0x0000000113077824 */ /* 0x000fca00078e0202 */
[----:B------:R-:W-:-:S13]  /*d0a0*/  ISETP.GE.OR P6, PT, R7, R0, !P0 ;  /* 0x000000000700720c */ /* 0x000fda00047c6670 */
[----:B------:R-:W-:Y:S05]  /*d0b0*/  @P6 BRA `(.L_x_9531) ;  /* 0x00000000000c6947 */ /* 0x000fea0003800000 */
[----:B------:R-:W4:Y:S02]  /*d0c0*/  LDC.64 R2, c[0x0][0xc80] ;  /* 0x00032000ff027b82 */ /* 0x000f240000000a00 */
[----:B----4-:R-:W-:-:S05]  /*d0d0*/  IMAD.WIDE R2, R7, 0x4, R2 ;  /* 0x0000000407027825 */ /* 0x010fca00078e0202 */
[----:B------:R4:W5:Y:S02]  /*d0e0*/  LDG.E R4, desc[UR50][R2.64] ;  /* 0x0000003202047981 */ /* 0x000964000c1e1900 */
.L_x_9531:
[----:B------:R-:W-:Y:S05]  /*d0f0*/  BSYNC B0 ;  /* 0x0000000000007941 */ /* 0x000fea0003800000 */
.L_x_9530:
[----:B------:R-:W-:-:S03]  /*d100*/  UMOV UR4, 0xffffffff ;  /* 0xffffffff00047882 */ /* 0x000fc60000000000 */
[----:B------:R-:W-:Y:S05]  /*d110*/  BRA.DIV UR4, `(.L_x_9532) ;  /* 0x0000003a04d47947 */ /* 0x000fea000b800000 */
[----:B-----5:R-:W0:Y:S02]  /*d120*/  SHFL.UP PT, R14, R4, 0x1, RZ ;  /* 0x04200000040e7989 */ /* 0x020e2400000e00ff */
[----:B0-----:R-:W-:-:S05]  /*d130*/  SEL R13, R14, RZ, P1 ;  /* 0x000000ff0e0d7207 */ /* 0x001fca0000800000 */
[----:B------:R-:W-:-:S05]  /*d140*/  IMAD.IADD R13, R4, 0x1, R13 ;  /* 0x00000001040d7824 */ /* 0x000fca00078e020d */
[----:B------:R-:W0:Y:S02]  /*d150*/  SHFL.UP PT, R14, R13, 0x2, RZ ;  /* 0x044000000d0e7989 */ /* 0x000e2400000e00ff */
[----:B0-----:R-:W-:-:S05]  /*d160*/  SEL R0, R14, RZ, P2 ;  /* 0x000000ff0e007207 */ /* 0x001fca0001000000 */
[----:B------:R-:W-:-:S05]  /*d170*/  IMAD.IADD R0, R13, 0x1, R0 ;  /* 0x000000010d007824 */ /* 0x000fca00078e0200 */
[----:B------:R-:W4:Y:S02]  /*d180*/  SHFL.UP PT, R14, R0, 0x4, RZ ;  /* 0x04800000000e7989 */ /* 0x000f2400000e00ff */
[----:B----4-:R-:W-:-:S05]  /*d190*/  SEL R3, R14, RZ, P3 ;  /* 0x000000ff0e037207 */ /* 0x010fca0001800000 */
[----:B------:R-:W-:-:S05]  /*d1a0*/  IMAD.IADD R2, R0, 0x1, R3 ;  /* 0x0000000100027824 */ /* 0x000fca00078e0203 */
[----:B------:R-:W0:Y:S02]  /*d1b0*/  SHFL.UP PT, R14, R2, 0x8, RZ ;  /* 0x05000000020e7989 */ /* 0x000e2400000e00ff */
[----:B0-----:R-:W-:-:S05]  /*d1c0*/  SEL R3, R14, RZ, P4 ;  /* 0x000000ff0e037207 */ /* 0x001fca0002000000 */
[----:B------:R-:W-:-:S05]  /*d1d0*/  IMAD.IADD R3, R2, 0x1, R3 ;  /* 0x0000000102037824 */ /* 0x000fca00078e0203 */
[----:B------:R-:W3:Y:S02]  /*d1e0*/  SHFL.UP PT, R14, R3, 0x10, RZ ;  /* 0x06000000030e7989 */ /* 0x000ee400000e00ff */
[----:B---3--:R-:W-:-:S05]  /*d1f0*/  SEL R6, R14, RZ, P5 ;  /* 0x000000ff0e067207 */ /* 0x008fca0002800000 */
[----:B------:R-:W-:-:S05]  /*d200*/  IMAD.IADD R6, R3, 0x1, R6 ;  /* 0x0000000103067824 */ /* 0x000fca00078e0206 */
[----:B------:R0:W3:Y:S02]  /*d210*/  SHFL.IDX PT, R14, R6, 0x1f, 0x1f ;  /* 0x03e01f00060e7f89 */ /* 0x0000e400000e0000 */
.L_x_9651:
[----:B------:R-:W-:Y:S02]  /*d220*/  ULDC UR4, c[0x0][0xc38] ;  /* 0x00030e0000047ab9 */ /* 0x000fe40000000800 */
[----:B------:R-:W-:-:S04]  /*d230*/  IMAD.U32 R7, RZ, RZ, UR4 ;  /* 0x00000004ff077e24 */ /* 0x000fc8000f8e00ff */
[----:B---3--:R-:W-:-:S04]  /*d240*/  IMAD R3, R14, R7, RZ ;  /* 0x000000070e037224 */ /* 0x008fc800078e02ff */
[----:B------:R-:W-:-:S05]  /*d250*/  IMAD.IADD R8, R3, 0x1, R8 ;  /* 0x0000000103087824 */ /* 0x000fca00078e0208 */
[----:B------:R-:W-:-:S13]  /*d260*/  ISETP.GT.AND P6, PT, R8, R5, PT ;  /* 0x000000050800720c */ /* 0x000fda0003fc4270 */
[----:B------:R-:W-:Y:S05]  /*d270*/  @!P6 BRA `(.L_x_9533) ;  /* 0xfffffffc0064e947 */ /* 0x000fea000383ffff */
.L_x_9528:
[----:B------:R-:W-:Y:S01]  /*d280*/  IMAD.IADD R8, R8, 0x1, -R3 ;  /* 0x0000000108087824 */ /* 0x000fe200078e0a03 */
[----:B------:R-:W-:-:S03]  /*d290*/  UMOV UR4, 0xffffffff ;  /* 0xffffffff00047882 */ /* 0x000fc60000000000 */
[----:B------:R-:W-:-:S05]  /*d2a0*/  IMAD R0, R6, R7, R8 ;  /* 0x0000000706007224 */ /* 0x000fca00078e0208 */
[----:B------:R-:W-:Y:S01]  /*d2b0*/  ISETP.GT.AND P6, PT, R0, R5, PT ;  /* 0x000000050000720c */ /* 0x000fe20003fc4270 */
[----:B------:R-:W-:-:S12]  /*d2c0*/  BRA.DIV UR4, `(.L_x_9534) ;  /* 0x0000003e04247947 */ /* 0x000fd8000b800000 */
[----:B------:R-:W-:-:S04]  /*d2d0*/  VOTE.ANY R2, PT, !P6 ;  /* 0x0000000000027806 */ /* 0x000fc800070e0100 */
[----:B------:R-:W4:Y:S02]  /*d2e0*/  POPC R0, R2 ;  /* 0x0000000200007309 */ /* 0x000f240000000000 */
[----:B----4-:R4:W0:Y:S02]  /*d2f0*/  SHFL.IDX PT, R4, R4, R0, 0x1f ;  /* 0x00001f0004047589 */ /* 0x01082400000e0000 */
.L_x_9655:
[----:B------:R-:W-:Y:S01]  /*d300*/  ISETP.NE.AND P0, PT, R2, RZ, PT ;  /* 0x000000ff0200720c */ /* 0x000fe20003f05270 */
[----:B------:R-:W-:-:S12]  /*d310*/  IMAD.MOV.U32 R14, RZ, RZ, RZ ;  /* 0x000000ffff0e7224 */ /* 0x000fd800078e00ff */
[----:B------:R-:W-:Y:S05]  /*d320*/  @!P0 BRA `(.L_x_9535) ;  /* 0x0000000000108947 */ /* 0x000fea0003800000 */
[----:B------:R-:W-:Y:S01]  /*d330*/  UMOV UR4, 0xffffffff ;  /* 0xffffffff00047882 */ /* 0x000fe20000000000 */
[----:B------:R-:W-:Y:S02]  /*d340*/  VIADD R12, R0, 0xffffffff ;  /* 0xffffffff000c7836 */ /* 0x000fe40000000000 */
[----:B------:R-:W-:Y:S05]  /*d350*/  BRA.DIV UR4, `(.L_x_9536) ;  /* 0x0000003e04487947 */ /* 0x000fea000b800000 */
[----:B------:R0:W0:Y:S02]  /*d360*/  SHFL.IDX PT, R14, R6, R12, 0x1f ;  /* 0x00001f0c060e7589 */ /* 0x00002400000e0000 */
.L_x_9535:
[----:B0--3--:R-:W-:Y:S01]  /*d370*/  IABS R6, R4 ;  /* 0x0000000400067213 */ /* 0x009fe20000000000 */
[----:B------:R-:W-:Y:S02]  /*d380*/  IMAD R16, R14, R7, R8 ;  /* 0x000000070e107224 */ /* 0x000fe400078e0208 */
[----:B------:R-:W-:Y:S01]  /*d390*/  IMAD.IADD R19, R0, 0x1, R19 ;  /* 0x0000000100137824 */ /* 0x000fe200078e0213 */
[----:B------:R-:W0:Y:S08]  /*d3a0*/  I2F.RP R9, R6 ;  /* 0x0000000600097306 */ /* 0x000e300000209400 */
[----:B0-----:R-:W0:Y:S02]  /*d3b0*/  MUFU.RCP R9, R9 ;  /* 0x0000000900097308 */ /* 0x001e240000001000 */
[----:B0-----:R-:W-:-:S06]  /*d3c0*/  VIADD R2, R9, 0xffffffe ;  /* 0x0ffffffe09027836 */ /* 0x001fcc0000000000 */
[----:B------:R0:W3:Y:S02]  /*d3d0*/  F2I.FTZ.U32.TRUNC.NTZ R3, R2 ;  /* 0x0000000200037305 */ /* 0x0000e4000021f000 */
[----:B0-----:R-:W-:Y:S02]  /*d3e0*/  IMAD.MOV.U32 R2, RZ, RZ, RZ ;  /* 0x000000ffff027224 */ /* 0x001fe400078e00ff */
[----:B---3--:R-:W-:-:S04]  /*d3f0*/  IMAD.MOV R7, RZ, RZ, -R3 ;  /* 0x000000ffff077224 */ /* 0x008fc800078e0a03 */
        /* <DEDUP_REMOVED lines=22> */
.L_x_9529:
[----:B------:R-:W-:Y:S01]  /*d560*/  UMOV UR4, URZ ;  /* 0x0000003f00047c82 */ /* 0x000fe20008000000 */
[----:B------:R-:W-:Y:S01]  /*d570*/  UMOV UR5, URZ ;  /* 0x0000003f00057c82 */ /* 0x000fe20008000000 */
[----:B------:R-:W-:Y:S01]  /*d580*/  ULDC UR6, c[0x0][0xc3c] ;  /* 0x00030f0000067ab9 */ /* 0x000fe20000000800 */
[----:B------:R-:W-:Y:S02]  /*d590*/  IMAD.MOV.U32 R16, RZ, RZ, R5 ;  /* 0x000000ffff107224 */ /* 0x000fe400078e0005 */
[----:B------:R-:W-:Y:S02]  /*d5a0*/  IMAD.U32 R17, RZ, RZ, UR4 ;  /* 0x00000004ff117e24 */ /* 0x000fe4000f8e00ff */
[----:B------:R-:W-:Y:S02]  /*d5b0*/  IMAD.U32 R18, RZ, RZ, UR5 ;  /* 0x00000005ff127e24 */ /* 0x000fe4000f8e00ff */
[----:B------:R-:W-:-:S07]  /*d5c0*/  IMAD.U32 R19, RZ, RZ, UR6 ;  /* 0x00000006ff137e24 */ /* 0x000fce000f8e00ff */
.L_x_9537:
[----:B----4-:R-:W4:Y:S01]  /*d5d0*/  S2R R0, SR_TID.X ;  /* 0x0000000000007919 */ /* 0x010f220000002100 */
[----:B------:R-:W-:Y:S05]  /*d5e0*/  WARPSYNC.ALL ;  /* 0x0000000000007948 */ /* 0x000fea0003800000 */
[----:B------:R-:W-:Y:S01]  /*d5f0*/  BAR.SYNC.DEFER_BLOCKING 0x4, 0x180 ;  /* 0x0106000000007b1d */ /* 0x000fe20000010000 */
[----:B----4-:R-:W-:-:S04]  /*d600*/  LOP3.LUT R0, R0, 0x1f, RZ, 0xc0, !PT ;  /* 0x0000001f00007812 */ /* 0x010fc800078ec0ff */
[----:B------:R-:W-:-:S13]  /*d610*/  ISETP.NE.AND P0, PT, R0, RZ, PT ;  /* 0x000000ff0000720c */ /* 0x000fda0003f05270 */
[----:B------:R-:W4:Y:S01]  /*d620*/  @!P0 S2R R3, SR_CgaCtaId ;  /* 0x0000000000038919 */ /* 0x000f220000008800 */
[----:B------:R-:W-:-:S04]  /*d630*/  @!P0 MOV R0, 0x400 ;  /* 0x0000040000008802 */ /* 0x000fc80000000f00 */
[----:B----4-:R-:W-:-:S05]  /*d640*/  @!P0 LEA R22, R3, R0, 0x18 ;  /* 0x0000000003168211 */ /* 0x010fca00078ec0ff */
[----:B------:R4:W-:Y:S01]  /*d650*/  @!P0 STS.128 [R22+0x228d0], R16 ;  /* 0x0228d01016008388 */ /* 0x0009e20000000c00 */
[----:B------:R-:W-:Y:S06]  /*d660*/  BAR.ARV 0x5, 0x180 ;  /* 0x0146000000007b1d */ /* 0x000fec0000002000 */
.L_x_9526:
[----:B------:R-:W-:Y:S02]  /*d670*/  ULDC UR4, c[0x0][0xc3c] ;  /* 0x00030f0000047ab9 */ /* 0x000fe40000000800 */
[----:B----4-:R-:W-:-:S13]  /*d680*/  ISETP.GE.AND P0, PT, R19, UR4, PT ;  /* 0x0000000413007c0c */ /* 0x010fda000bf06270 */
[----:B------:R-:W-:Y:S05]  /*d690*/  @!P0 BRA `(.L_x_9538) ;  /* 0xffffffbc00108947 */ /* 0x000fea000383ffff */
[----:B------:R-:W-:Y:S05]  /*d6a0*/  BSYNC B8 ;  /* 0x0000000000087941 */ /* 0x000fea0003800000 */
.L_x_9477:
[----:B0-----:R-:W4:Y:S01]  /*d6b0*/  LDL.LU R0, [R1+0x24] ;  /* 0x0000240001007983 */ /* 0x001f220000300800 */
[----:B------:R-:W-:Y:S01]  /*d6c0*/  BSSY B0, `(.L_x_9539) ;  /* 0x000000b000007945 */ /* 0x000fe20003800000 */
[----:B------:R-:W0:Y:S01]  /*d6d0*/  S2R R5, SR_CgaCtaId ;  /* 0x0000000000057919 */ /* 0x000e220000008800 */
[----:B----4-:R-:W-:-:S04]  /*d6e0*/  IADD3 R0, R0, 0x1, RZ ;  /* 0x0000000100007810 */ /* 0x010fc80007ffe0ff */
        /* <DEDUP_REMOVED lines=8> */
.L_x_9658:
[----:B------:R-:W-:Y:S05]  /*d770*/  BSYNC B0 ;  /* 0x0000000000007941 */ /* 0x000fea0003800000 */
.L_x_9539:
[----:B------:R-:W-:-:S03]  /*d780*/  UMOV UR4, 0xffffffff ;  /* 0xffffffff00047882 */ /* 0x000fc60000000000 */
[----:B------:R-:W-:Y:S05]  /*d790*/  BRA.DIV UR4, `(.L_x_9541) ;  /* 0x0000003a04707947 */ /* 0x000fea000b800000 */
[----:B0-----:R-:W0:Y:S02]  /*d7a0*/  S2R R0, SR_TID.X ;  /* 0x0000000000007919 */ /* 0x001e240000002100 */
[----:B0-----:R-:W-:-:S04]  /*d7b0*/  SHF.R.U32.HI R0, RZ, 0x5, R0 ;  /* 0x00000005ff007819 */ /* 0x001fc80000011600 */
[----:B------:R-:W-:-:S05]  /*d7c0*/  LOP3.LUT R0, R0, 0x3, RZ, 0xc0, !PT ;  /* 0x0000000300007812 */ /* 0x000fca00078ec0ff */
[----:B------:R0:W4:Y:S02]  /*d7d0*/  SHFL.IDX PT, R14, R0, RZ, 0x1f ;  /* 0x00001fff000e7589 */ /* 0x00012400000e0000 */
.L_x_9661:
[----:B----4-:R-:W-:Y:S01]  /*d7e0*/  ISETP.NE.AND P0, PT, R14, RZ, PT ;  /* 0x000000ff0e00720c */ /* 0x010fe20003f05270 */
[----:B------:R-:W-:-:S12]  /*d7f0*/  BSSY B0, `(.L_x_9542) ;  /* 0x0000024000007945 */ /* 0x000fd80003800000 */
[----:B------:R-:W-:Y:S05]  /*d800*/  @P0 BRA `(.L_x_9543) ;  /* 0x0000000000880947 */ /* 0x000fea0003800000 */
[----:B------:R-:W-:-:S03]  /*d810*/  UMOV UR4, 0xffffffff ;  /* 0xffffffff00047882 */ /* 0x000fc60000000000 */
[----:B------:R-:W-:Y:S05]  /*d820*/  BRA.DIV UR4, `(.L_x_9544) ;  /* 0x0000003a04807947 */ /* 0x000fea000b800000 */
[----:B------:R-:W-:-:S13]  /*d830*/  ELECT P6, URZ, PT ;  /* 0x00000000003f782f */ /* 0x000fda00038c0000 */
.L_x_9664:
[----:B------:R-:W-:Y:S05]  /*d840*/  @!P6 BRA `(.L_x_9543) ;  /* 0x000000000078e947 */ /* 0x000fea0003800000 */
[----:B------:R-:W-:-:S06]  /*d850*/  ULOP3.LUT UR4, UR37, 0x2, URZ, 0xfc, !UPT ;  /* 0x0000000225047892 */ /* 0x000fcc000f8efc3f */
[----:B0-----:R-:W-:-:S05]  /*d860*/  IMAD.U32 R0, RZ, RZ, UR4 ;  /* 0x00000004ff007e24 */ /* 0x001fca000f8e00ff */
[----:B------:R-:W-:-:S13]  /*d870*/  ISETP.NE.AND P0, PT, R0, 0x3, PT ;  /* 0x000000030000780c */ /* 0x000fda0003f05270 */
[----:B------:R-:W-:Y:S05]  /*d880*/  @!P0 BRA `(.L_x_9545) ;  /* 0x0000000000048947 */ /* 0x000fea0003800000 */
[----:B------:R-:W-:Y:S01]  /*d890*/  BPT.TRAP 0x1 ;  /* 0x000000040000795c */ /* 0x000fe20000300000 */
.L_x_9545:
[----:B------:R-:W-:Y:S01]  /*d8a0*/  IMAD R5, R24, 0x8, R7 ;  /* 0x0000000818057824 */ /* 0x000fe200078e0207 */
[----:B------:R-:W-:Y:S01]  /*d8b0*/  SHF.L.U32 R0, R26, 0x1f, RZ ;  /* 0x0000001f1a007819 */ /* 0x000fe200000006ff */
[----:B------:R-:W-:-:S03]  /*d8c0*/  VIADD R24, R24, 0x1 ;  /* 0x0000000118187836 */ /* 0x000fc60000000000 */
[----:B------:R-:W0:Y:S02]  /*d8d0*/  SYNCS.PHASECHK.TRANS64.TRYWAIT P1, [R5+URZ+0x22840], R0 ;  /* 0x02284000050075a7 */ /* 0x000e24000802017f */
[----:B------:R-:W-:-:S04]  /*d8e0*/  ISETP.NE.AND P2, PT, R24, 0x2, PT ;  /* 0x000000021800780c */ /* 0x000fc80003f45270 */
[----:B------:R-:W-:Y:S01]  /*d8f0*/  SEL R3, RZ, 0x1, P2 ;  /* 0x00000001ff037807 */ /* 0x000fe20001000000 */
[----:B0-----:R-:W-:Y:S08]  /*d900*/  @!P1 BRA `(.L_x_9546) ;  /* 0x0000003800689947 */ /* 0x001ff00003800000 */
.L_x_9665:
[----:B------:R-:W-:Y:S02]  /*d910*/  SEL R24, R24, RZ, P2 ;  /* 0x000000ff18187207 */ /* 0x000fe40001000000 */
[----:B------:R-:W-:Y:S01]  /*d920*/  LOP3.LUT R2, R26, R3, RZ, 0x3c, !PT ;  /* 0x000000031a027212 */ /* 0x000fe200078e3cff */
[----:B------:R-:W-:Y:S06]  /*d930*/  @!P0 BRA `(.L_x_9547) ;  /* 0x0000000000048947 */ /* 0x000fec0003800000 */
[----:B------:R-:W-:Y:S01]  /*d940*/  BPT.TRAP 0x1 ;  /* 0x000000040000795c */ /* 0x000fe20000300000 */
.L_x_9547:
[----:B------:R-:W-:Y:S01]  /*d950*/  IMAD R3, R24, 0x8, R7 ;  /* 0x0000000818037824 */ /* 0x000fe200078e0207 */
[----:B------:R-:W-:-:S04]  /*d960*/  SHF.L.U32 R2, R2, 0x1f, RZ ;  /* 0x0000001f02027819 */ /* 0x000fc800000006ff */
[----:B------:R-:W4:Y:S02]  /*d970*/  SYNCS.PHASECHK.TRANS64.TRYWAIT P1, [R3+URZ+0x22840], R2 ;  /* 0x02284002030075a7 */ /* 0x000f24000802017f */
[----:B----4-:R-:W-:Y:S05]  /*d980*/  @!P1 BRA `(.L_x_9548) ;  /* 0x00000038005c9947 */ /* 0x010fea0003800000 */
.L_x_9666:
[----:B------:R-:W-:Y:S05]  /*d990*/  @!P0 BRA `(.L_x_9549) ;  /* 0x0000000000048947 */ /* 0x000fea0003800000 */
[----:B------:R-:W-:Y:S01]  /*d9a0*/  BPT.TRAP 0x1 ;  /* 0x000000040000795c */ /* 0x000fe20000300000 */
.L_x_9549:
[----:B------:R-:W5:Y:S02]  /*d9b0*/  SYNCS.PHASECHK.TRANS64.TRYWAIT P1, [R5+URZ+0x22860], R0 ;  /* 0x02286000050075a7 */ /* 0x000f64000802017f */
[----:B-----5:R-:W-:Y:S05]  /*d9c0*/  @!P1 BRA `(.L_x_9550) ;  /* 0x0000003800609947 */ /* 0x020fea0003800000 */
.L_x_9667:
[----:B------:R-:W-:Y:S05]  /*d9d0*/  @!P0 BRA `(.L_x_9551) ;  /* 0x0000000000048947 */ /* 0x000fea0003800000 */
[----:B------:R-:W-:Y:S01]  /*d9e0*/  BPT.TRAP 0x1 ;  /* 0x000000040000795c */ /* 0x000fe20000300000 */
.L_x_9551:
[----:B------:R0:W0:Y:S02]  /*d9f0*/  SYNCS.PHASECHK.TRANS64.TRYWAIT P0, [R3+URZ+0x22860], R2 ;  /* 0x02286002030075a7 */ /* 0x000024000800017f */
[----:B0-----:R-:W-:Y:S05]  /*da00*/  @!P0 NANOSLEEP.SYNCS 0x989680 ;  /* 0x009896800000895d */ /* 0x001fea0003900000 */
[----:B------:R-:W0:Y:S02]  /*da10*/  @!P0 SYNCS.PHASECHK.TRANS64 P0, [R3+URZ+0x22860], R2 ;  /* 0x02286002030085a7 */ /* 0x000e24000800007f */
[----:B0-----:R-:W-:Y:S05]  /*da20*/  @!P0 BRA `(.L_x_9551) ;  /* 0xfffffffc00f08947 */ /* 0x001fea000383ffff */
.L_x_9543:
[----:B------:R-:W-:Y:S05]  /*da30*/  BSYNC B0 ;  /* 0x0000000000007941 */ /* 0x000fea0003800000 */
.L_x_9542:
[----:B------:R-:W-:Y:S05]  /*da40*/  EXIT ;  /* 0x000000000000794d */ /* 0x000fea0003800000 */
.L_x_9425:
[----:B0-----:R-:W-:-:S04]  /*da50*/  IMAD.U32 R3, RZ, RZ, UR45 ;  /* 0x0000002dff037e24 */ /* 0x001fc8000f8e00ff */
[----:B------:R0:W1:Y:S03]  /*da60*/  SYNCS.PHASECHK.TRANS64.TRYWAIT P0, [R3+URZ+0x22800], R0 ;  /* 0x02280000030075a7 */ /* 0x000066000800017f */
[----:B-1----:R-:W-:Y:S05]  /*da70*/  @!P0 NANOSLEEP.SYNCS 0x989680 ;  /* 0x009896800000895d */ /* 0x002fea0003900000 */
[----:B------:R-:W1:Y:S02]  /*da80*/  @!P0 SYNCS.PHASECHK.TRANS64 P0, [R3+URZ+0x22800], R0 ;  /* 0x02280000030085a7 */ /* 0x000e64000800007f */
[----:B-1----:R-:W-:Y:S05]  /*da90*/  @!P0 BRA `(.L_x_9425) ;  /* 0xfffffffc00ec8947 */ /* 0x002fea000383ffff */
[----:B------:R-:W-:Y:S05]  /*daa0*/  BRA `(.L_x_9552) ;  /* 0xffffff3c005c7947 */ /* 0x000fea000383ffff */
.L_x_9429:
[----:B-1----:R-:W-:-:S04]  /*dab0*/  IMAD.U32 R3, RZ, RZ, UR22 ;  /* 0x00000016ff037e24 */ /* 0x002fc8000f8e00ff */
[----:B------:R1:W2:Y:S03]  /*dac0*/  SYNCS.PHASECHK.TRANS64.TRYWAIT P1, [R3+URZ+0x22830], R8 ;  /* 0x02283008030075a7 */ /* 0x0002a6000802017f */
[----:B--2---:R-:W-:Y:S05]  /*dad0*/  @!P1 NANOSLEEP.SYNCS 0x989680 ;  /* 0x009896800000995d */ /* 0x004fea0003900000 */
[----:B------:R-:W2:Y:S02]  /*dae0*/  @!P1 SYNCS.PHASECHK.TRANS64 P1, [R3+URZ+0x22830], R8 ;  /* 0x02283008030095a7 */ /* 0x000ea4000802007f */
[----:B--2---:R-:W-:Y:S05]  /*daf0*/  @!P1 BRA `(.L_x_9429) ;  /* 0xfffffffc00ec9947 */ /* 0x004fea000383ffff */
[----:B------:R-:W-:Y:S05]  /*db00*/  BRA `(.L_x_9428) ;  /* 0xffffff3c00807947 */ /* 0x000fea000383ffff */
.L_x_9434:
[----:B---3--:R-:W-:-:S04]  /*db10*/  IMAD.U32 R9, RZ, RZ, UR22 ;  /* 0x00000016ff097e24 */ /* 0x008fc8000f8e00ff */
[----:B------:R3:W4:Y:S03]  /*db20*/  SYNCS.PHASECHK.TRANS64.TRYWAIT P1, [R9+URZ+0x22850], R8 ;  /* 0x02285008090075a7 */ /* 0x000726000802017f */
[----:B----4-:R-:W-:Y:S05]  /*db30*/  @!P1 NANOSLEEP.SYNCS 0x989680 ;  /* 0x009896800000995d */ /* 0x010fea0003900000 */
[----:B------:R-:W4:Y:S02]  /*db40*/  @!P1 SYNCS.PHASECHK.TRANS64 P1, [R9+URZ+0x22850], R8 ;  /* 0x02285008090095a7 */ /* 0x000f24000802007f */
[----:B----4-:R-:W-:Y:S05]  /*db50*/  @!P1 BRA `(.L_x_9434) ;  /* 0xfffffffc00ec9947 */ /* 0x010fea000383ffff */
[----:B------:R-:W-:Y:S05]  /*db60*/  BRA `(.L_x_9433) ;  /* 0xffffff5000f07947 */ /* 0x000fea000383ffff */
.L_x_9440:
[----:B-1----:R-:W-:-:S04]  /*db70*/  IMAD.U32 R3, RZ, RZ, UR24 ;  /* 0x00000018ff037e24 */ /* 0x002fc8000f8e00ff */
[----:B------:R1:W2:Y:S03]  /*db80*/  SYNCS.PHASECHK.TRANS64.TRYWAIT P2, [R3+URZ+0x22830], R8 ;  /* 0x02283008030075a7 */ /* 0x0002a6000804017f */
[----:B--2---:R-:W-:Y:S05]  /*db90*/  @!P2 NANOSLEEP.SYNCS 0x989680 ;  /* 0x009896800000a95d */ /* 0x004fea0003900000 */
[----:B------:R-:W2:Y:S02]  /*dba0*/  @!P2 SYNCS.PHASECHK.TRANS64 P2, [R3+URZ+0x22830], R8 ;  /* 0x022830080300a5a7 */ /* 0x000ea4000804007f */
[----:B--2---:R-:W-:Y:S05]  /*dbb0*/  @!P2 BRA `(.L_x_9440) ;  /* 0xfffffffc00eca947 */ /* 0x004fea000383ffff */
[----:B------:R-:W-:Y:S05]  /*dbc0*/  BRA `(.L_x_9439) ;  /* 0xffffff5800087947 */ /* 0x000fea000383ffff */
.L_x_9445:
[----:B-1----:R-:W-:-:S04]  /*dbd0*/  IMAD.U32 R9, RZ, RZ, UR24 ;  /* 0x00000018ff097e24 */ /* 0x002fc8000f8e00ff */
[----:B------:R1:W2:Y:S03]  /*dbe0*/  SYNCS.PHASECHK.TRANS64.TRYWAIT P2, [R9+URZ+0x22850], R8 ;  /* 0x02285008090075a7 */ /* 0x0002a6000804017f */
[----:B--2---:R-:W-:Y:S05]  /*dbf0*/  @!P2 NANOSLEEP.SYNCS 0x989680 ;  /* 0x009896800000a95d */ /* 0x004fea0003900000 */
[----:B------:R-:W2:Y:S02]  /*dc00*/  @!P2 SYNCS.PHASECHK.TRANS64 P2, [R9+URZ+0x22850], R8 ;  /* 0x022850080900a5a7 */ /* 0x000ea4000804007f */
[----:B--2---:R-:W-:Y:S05]  /*dc10*/  @!P2 BRA `(.L_x_9445) ;  /* 0xfffffffc00eca947 */ /* 0x004fea000383ffff */
[----:B------:R-:W-:Y:S05]  /*dc20*/  BRA `(.L_x_9444) ;  /* 0xffffff70002c7947 */ /* 0x000fea000383ffff */
.L_x_9489:
        /* <DEDUP_REMOVED lines=10> */
.L_x_9554:
[----:B------:R-:W-:Y:S05]  /*dcd0*/  BSYNC B0 ;  /* 0x0000000000007941 */ /* 0x000fea0003800000 */
.L_x_9553:
[----:B------:R-:W-:Y:S05]  /*dce0*/  BRA `(.L_x_9555) ;  /* 0xffffffc000cc7947 */ /* 0x000fea000383ffff */
.L_x_9492:
[----:B0-----:R0:W1:Y:S02]  /*dcf0*/  SYNCS.PHASECHK.TRANS64.TRYWAIT P0, [R33+URZ+0x22840], R0 ;  /* 0x02284000210075a7 */ /* 0x001064000800017f */
[----:B-1----:R-:W-:Y:S05]  /*dd00*/  @!P0 NANOSLEEP.SYNCS 0x989680 ;  /* 0x009896800000895d */ /* 0x002fea0003900000 */
[----:B------:R-:W1:Y:S02]  /*dd10*/  @!P0 SYNCS.PHASECHK.TRANS64 P0, [R33+URZ+0x22840], R0 ;  /* 0x02284000210085a7 */ /* 0x000e64000800007f */
[----:B-1----:R-:W-:Y:S05]  /*dd20*/  @!P0 BRA `(.L_x_9492) ;  /* 0xfffffffc00f08947 */ /* 0x002fea000383ffff */
[----:B------:R-:W-:Y:S05]  /*dd30*/  BRA `(.L_x_9556) ;  /* 0xffffffc000f87947 */ /* 0x000fea000383ffff */
.L_x_9493:
        /* <DEDUP_REMOVED lines=8> */
.L_x_9558:
[----:B------:R-:W-:Y:S05]  /*ddc0*/  BSYNC B0 ;  /* 0x0000000000007941 */ /* 0x000fea0003800000 */
.L_x_9557:
        /* <DEDUP_REMOVED lines=9> */
.L_x_9559:
[----:B------:R-:W-:Y:S02]  /*de60*/  IMAD.MOV.U32 R13, RZ, RZ, R4 ;  /* 0x000000ffff0d7224 */ /* 0x000fe400078e0004 */
[----:B------:R-:W-:Y:S02]  /*de70*/  IMAD.MOV.U32 R12, RZ, RZ, 0x1 ;  /* 0x00000001ff0c7424 */ /* 0x000fe400078e00ff */
[----:B------:R-:W-:-:S07]  /*de80*/  IMAD.MOV.U32 R3, RZ, RZ, R14 ;  /* 0x000000ffff037224 */ /* 0x000fce00078e000e */
[----:B------:R-:W-:Y:S05]  /*de90*/  WARPSYNC.COLLECTIVE R15, `(.L_x_9560) ;  /* 0x000000000f087348 */ /* 0x000fea0003c00000 */
[----:B------:R0:W1:Y:S02]  /*dea0*/  SHFL.IDX P6, R14, R13, R12, R11 ;  /* 0x0000000c0d0e7389 */ /* 0x00006400000c000b */
[----:B01----:R-:W-:Y:S01]  /*deb0*/  ENDCOLLECTIVE ;  /* 0x000000000000791b */ /* 0x003fe20003800000 */
.L_x_9560:
        /* <DEDUP_REMOVED lines=15> */
.L_x_9561:
[----:B------:R-:W-:Y:S01]  /*dfb0*/  @P0 LEA R7, R5, R22, 0x1 ;  /* 0x0000001605070211 */ /* 0x000fe200078e08ff */
[----:B------:R-:W-:Y:S02]  /*dfc0*/  IMAD.MOV.U32 R13, RZ, RZ, R4 ;  /* 0x000000ffff0d7224 */ /* 0x000fe400078e0004 */
[----:B------:R-:W-:Y:S02]  /*dfd0*/  IMAD.MOV.U32 R12, RZ, RZ, 0x2 ;  /* 0x00000002ff0c7424 */ /* 0x000fe400078e00ff */
[----:B------:R-:W-:-:S07]  /*dfe0*/  IMAD.MOV.U32 R3, RZ, RZ, R14 ;  /* 0x000000ffff037224 */ /* 0x000fce00078e000e */
[----:B------:R-:W-:Y:S05]  /*dff0*/  WARPSYNC.COLLECTIVE R15, `(.L_x_9562) ;  /* 0x000000000f087348 */ /* 0x000fea0003c00000 */
[----:B------:R0:W1:Y:S02]  /*e000*/  SHFL.IDX P6, R14, R13, R12, R11 ;  /* 0x0000000c0d0e7389 */ /* 0x00006400000c000b */
[----:B01----:R-:W-:Y:S01]  /*e010*/  ENDCOLLECTIVE ;  /* 0x000000000000791b */ /* 0x003fe20003800000 */
.L_x_9562:
        /* <DEDUP_REMOVED lines=15> */
.L_x_9563:
[----:B------:R-:W-:Y:S02]  /*e110*/  @P0 IMAD R7, R5, 0x2, R22 ;  /* 0x0000000205070824 */ /* 0x000fe400078e0216 */
[----:B------:R-:W-:Y:S02]  /*e120*/  IMAD.MOV.U32 R13, RZ, RZ, R4 ;  /* 0x000000ffff0d7224 */ /* 0x000fe400078e0004 */
[----:B------:R-:W-:Y:S02]  /*e130*/  IMAD.MOV.U32 R12, RZ, RZ, 0x3 ;  /* 0x00000003ff0c7424 */ /* 0x000fe400078e00ff */
[----:B------:R-:W-:-:S07]  /*e140*/  IMAD.MOV.U32 R3, RZ, RZ, R14 ;  /* 0x000000ffff037224 */ /* 0x000fce00078e000e */
[----:B------:R-:W-:Y:S05]  /*e150*/  WARPSYNC.COLLECTIVE R15, `(.L_x_9564) ;  /* 0x000000000f087348 */ /* 0x000fea0003c00000 */
[----:B------:R0:W1:Y:S02]  /*e160*/  SHFL.IDX P6, R14, R13, R12, R11 ;  /* 0x0000000c0d0e7389 */ /* 0x00006400000c000b */
[----:B01----:R-:W-:Y:S01]  /*e170*/  ENDCOLLECTIVE ;  /* 0x000000000000791b */ /* 0x003fe20003800000 */
.L_x_9564:
        /* <DEDUP_REMOVED lines=15> */
.L_x_9565:
[----:B------:R-:W-:Y:S02]  /*e270*/  @P0 IMAD R7, R5, 0x2, R22 ;  /* 0x0000000205070824 */ /* 0x000fe400078e0216 */
[----:B------:R-:W-:Y:S02]  /*e280*/  IMAD.MOV.U32 R13, RZ, RZ, R4 ;  /* 0x000000ffff0d7224 */ /* 0x000fe400078e0004 */
[----:B------:R-:W-:Y:S02]  /*e290*/  IMAD.MOV.U32 R12, RZ, RZ, 0x4 ;  /* 0x00000004ff0c7424 */ /* 0x000fe400078e00ff */
[----:B------:R-:W-:-:S07]  /*e2a0*/  IMAD.MOV.U32 R3, RZ, RZ, R14 ;  /* 0x000000ffff037224 */ /* 0x000fce00078e000e */
[----:B------:R-:W-:Y:S05]  /*e2b0*/  WARPSYNC.COLLECTIVE R15, `(.L_x_9566) ;  /* 0x000000000f087348 */ /* 0x000fea0003c00000 */
[----:B------:R0:W1:Y:S02]  /*e2c0*/  SHFL.IDX P6, R14, R13, R12, R11 ;  /* 0x0000000c0d0e7389 */ /* 0x00006400000c000b */
[----:B01----:R-:W-:Y:S01]  /*e2d0*/  ENDCOLLECTIVE ;  /* 0x000000000000791b */ /* 0x003fe20003800000 */
.L_x_9566:
        /* <DEDUP_REMOVED lines=15> */
.L_x_9567:
[----:B------:R-:W-:Y:S02]  /*e3d0*/  @P0 IMAD R7, R5, 0x2, R22 ;  /* 0x0000000205070824 */ /* 0x000fe400078e0216 */
[----:B------:R-:W-:Y:S02]  /*e3e0*/  IMAD.MOV.U32 R13, RZ, RZ, R4 ;  /* 0x000000ffff0d7224 */ /* 0x000fe400078e0004 */
[----:B------:R-:W-:Y:S02]  /*e3f0*/  IMAD.MOV.U32 R12, RZ, RZ, 0x5 ;  /* 0x00000005ff0c7424 */ /* 0x000fe400078e00ff */
[----:B------:R-:W-:-:S07]  /*e400*/  IMAD.MOV.U32 R3, RZ, RZ, R14 ;  /* 0x000000ffff037224 */ /* 0x000fce00078e000e */
[----:B------:R-:W-:Y:S05]  /*e410*/  WARPSYNC.COLLECTIVE R15, `(.L_x_9568) ;  /* 0x000000000f087348 */ /* 0x000fea0003c00000 */
[----:B------:R0:W1:Y:S02]  /*e420*/  SHFL.IDX P6, R14, R13, R12, R11 ;  /* 0x0000000c0d0e7389 */ /* 0x00006400000c000b */
[----:B01----:R-:W-:Y:S01]  /*e430*/  ENDCOLLECTIVE ;  /* 0x000000000000791b */ /* 0x003fe20003800000 */
.L_x_9568:
        /* <DEDUP_REMOVED lines=10> */
.L_x_9569:
[----:B------:R-:W-:Y:S01]  /*e4e0*/  @!PT LDS RZ, [RZ] ;  /* 0x00000000fffff984 */ /* 0x000fe20000000800 */
[----:B------:R-:W-:Y:S01]  /*e4f0*/  @!PT LDS RZ, [RZ] ;  /* 0x00000000fffff984 */ /* 0x000fe20000000800 */
[----:B------:R-:W-:Y:S01]  /*e500*/  @!PT LDS RZ, [RZ] ;  /* 0x00000000fffff984 */ /* 0x000fe20000000800 */
[----:B------:R0:W-:Y:S01]  /*e510*/  @P0 LDGSTS.E.BYPASS.LTC128B.128 [R7+0x1e400], desc[UR50][R2.64], !P2 ;  /* 0x1e40000002070fae */ /* 0x0001e2000d101d72 */
[----:B------:R-:W-:Y:S01]  /*e520*/  IMAD.MOV.U32 R0, RZ, RZ, R14 ;  /* 0x000000ffff007224 */ /* 0x000fe200078e000e */
[----:B------:R-:W-:Y:S06]  /*e530*/  BRA `(.L_x_9570) ;  /* 0xffffffc000647947 */ /* 0x000fec000383ffff */
.L_x_9498:
[----:B------:R-:W-:Y:S02]  /*e540*/  IMAD.MOV.U32 R13, RZ, RZ, R4 ;  /* 0x000000ffff0d7224 */ /* 0x000fe400078e0004 */
[----:B------:R-:W-:Y:S02]  /*e550*/  IMAD.MOV.U32 R12, RZ, RZ, RZ ;  /* 0x000000ffff0c7224 */ /* 0x000fe400078e00ff */
[----:B------:R-:W-:Y:S02]  /*e560*/  IMAD.MOV.U32 R11, RZ, RZ, 0x181f ;  /* 0x0000181fff0b7424 */ /* 0x000fe400078e00ff */
[----:B------:R-:W-:Y:S02]  /*e570*/  IMAD.MOV.U32 R15, RZ, RZ, -0x1 ;  /* 0xffffffffff0f7424 */ /* 0x000fe400078e00ff */
[----:B-----5:R-:W-:Y:S02]  /*e580*/  IMAD R5, R10, R7, RZ ;  /* 0x000000070a057224 */ /* 0x020fe400078e02ff */
[----:B------:R-:W-:-:S07]  /*e590*/  IMAD.IADD R17, R9, 0x1, R17 ;  /* 0x0000000109117824 */ /* 0x000fce00078e0211 */
[----:B-1----:R-:W-:Y:S05]  /*e5a0*/  WARPSYNC.COLLECTIVE R15, `(.L_x_9571) ;  /* 0x000000000f087348 */ /* 0x002fea0003c00000 */
[----:B------:R0:W2:Y:S02]  /*e5b0*/  SHFL.IDX P6, R14, R13, R12, R11 ;  /* 0x0000000c0d0e7389 */ /* 0x0000a400000c000b */
[----:B012---:R-:W-:Y:S01]  /*e5c0*/  ENDCOLLECTIVE ;  /* 0x000000000000791b */ /* 0x007fe20003800000 */
.L_x_9571:
[C---:B------:R-:W-:Y:S01]  /*e5d0*/  VIADD R6, R17.reuse, 0x10 ;  /* 0x0000001011067836 */ /* 0x040fe20000000000 */
[----:B------:R-:W-:Y:S01]  /*e5e0*/  ISETP.GE.AND P0, PT, R17, R5, PT ;  /* 0x000000051100720c */ /* 0x000fe20003f06270 */
[----:B------:R-:W-:Y:S02]  /*e5f0*/  IMAD.MOV.U32 R13, RZ, RZ, R0 ;  /* 0x000000ffff0d7224 */ /* 0x000fe400078e0000 */
[----:B------:R-:W-:-:S10]  /*e600*/  IMAD.MOV.U32 R2, RZ, RZ, R14 ;  /* 0x000000ffff027224 */ /* 0x000fd400078e000e */
[----:B------:R-:W-:Y:S05]  /*e610*/  WARPSYNC.COLLECTIVE R15, `(.L_x_9572) ;  /* 0x000000000f087348 */ /* 0x000fea0003c00000 */
[----:B------:R0:W1:Y:S02]  /*e620*/  SHFL.IDX P6, R14, R13, R12, R11 ;  /* 0x0000000c0d0e7389 */ /* 0x00006400000c000b */
[----:B01----:R-:W-:Y:S01]  /*e630*/  ENDCOLLECTIVE ;  /* 0x000000000000791b */ /* 0x003fe20003800000 */
.L_x_9572:
[----:B------:R-:W-:Y:S02]  /*e640*/  IMAD.MOV.U32 R13, RZ, RZ, R4 ;  /* 0x000000ffff0d7224 */ /* 0x000fe400078e0004 */
[----:B------:R-:W-:Y:S01]  /*e650*/  IMAD.MOV.U32 R12, RZ, RZ, 0x1 ;  /* 0x00000001ff0c7424 */ /* 0x000fe200078e00ff */
[----:B------:R-:W-:-:S07]  /*e660*/  MOV R3, R14 ;  /* 0x0000000e00037202 */ /* 0x000fce0000000f00 */
[----:B------:R-:W-:Y:S05]  /*e670*/  WARPSYNC.COLLECTIVE R15, `(.L_x_9573) ;  /* 0x000000000f087348 */ /* 0x000fea0003c00000 */
[----:B------:R0:W1:Y:S02]  /*e680*/  SHFL.IDX P6, R14, R13, R12, R11 ;  /* 0x0000000c0d0e7389 */ /* 0x00006400000c000b */
[----:B01----:R-:W-:Y:S01]  /*e690*/  ENDCOLLECTIVE ;  /* 0x000000000000791b */ /* 0x003fe20003800000 */
.L_x_9573:
        /* <DEDUP_REMOVED lines=15> */
.L_x_9574:
[----:B------:R-:W-:Y:S02]  /*e790*/  IMAD.MOV.U32 R13, RZ, RZ, R4 ;  /* 0x000000ffff0d7224 */ /* 0x000fe400078e0004 */
[----:B------:R-:W-:Y:S02]  /*e7a0*/  IMAD.MOV.U32 R12, RZ, RZ, 0x2 ;  /* 0x00000002ff0c7424 */ /* 0x000fe400078e00ff */
[----:B------:R-:W-:-:S07]  /*e7b0*/  IMAD.MOV.U32 R3, RZ, RZ, R14 ;  /* 0x000000ffff037224 */ /* 0x000fce00078e000e */
[----:B------:R-:W-:Y:S05]  /*e7c0*/  WARPSYNC.COLLECTIVE R15, `(.L_x_9575) ;  /* 0x000000000f087348 */ /* 0x000fea0003c00000 */
[----:B------:R0:W1:Y:S02]  /*e7d0*/  SHFL.IDX P6, R14, R13, R12, R11 ;  /* 0x0000000c0d0e7389 */ /* 0x00006400000c000b */
[----:B01----:R-:W-:Y:S01]  /*e7e0*/  ENDCOLLECTIVE ;  /* 0x000000000000791b */ /* 0x003fe20003800000 */
.L_x_9575:
        /* <DEDUP_REMOVED lines=16> */
.L_x_9576:
[----:B------:R-:W-:Y:S02]  /*e8f0*/  IMAD.MOV.U32 R13, RZ, RZ, R4 ;  /* 0x000000ffff0d7224 */ /* 0x000fe400078e0004 */
[----:B------:R-:W-:Y:S02]  /*e900*/  IMAD.MOV.U32 R12, RZ, RZ, 0x3 ;  /* 0x00000003ff0c7424 */ /* 0x000fe400078e00ff */
[----:B------:R-:W-:-:S07]  /*e910*/  IMAD.MOV.U32 R3, RZ, RZ, R14 ;  /* 0x000000ffff037224 */ /* 0x000fce00078e000e */
[----:B------:R-:W-:Y:S05]  /*e920*/  WARPSYNC.COLLECTIVE R15, `(.L_x_9577) ;  /* 0x000000000f087348 */ /* 0x000fea0003c00000 */
[----:B------:R0:W1:Y:S02]  /*e930*/  SHFL.IDX P6, R14, R13, R12, R11 ;  /* 0x0000000c0d0e7389 */ /* 0x00006400000c000b */
[----:B01----:R-:W-:Y:S01]  /*e940*/  ENDCOLLECTIVE ;  /* 0x000000000000791b */ /* 0x003fe20003800000 */
.L_x_9577:
        /* <DEDUP_REMOVED lines=16> */
.L_x_9578:
[----:B------:R-:W-:Y:S02]  /*ea50*/  IMAD.MOV.U32 R13, RZ, RZ, R4 ;  /* 0x000000ffff0d7224 */ /* 0x000fe400078e0004 */
[----:B------:R-:W-:Y:S02]  /*ea60*/  IMAD.MOV.U32 R12, RZ, RZ, 0x4 ;  /* 0x00000004ff0c7424 */ /* 0x000fe400078e00ff */
[----:B------:R-:W-:-:S07]  /*ea70*/  IMAD.MOV.U32 R3, RZ, RZ, R14 ;  /* 0x000000ffff037224 */ /* 0x000fce00078e000e */
[----:B------:R-:W-:Y:S05]  /*ea80*/  WARPSYNC.COLLECTIVE R15, `(.L_x_9579) ;  /* 0x000000000f087348 */ /* 0x000fea0003c00000 */
[----:B------:R0:W1:Y:S02]  /*ea90*/  SHFL.IDX P6, R14, R13, R12, R11 ;  /* 0x0000000c0d0e7389 */ /* 0x00006400000c000b */
[----:B01----:R-:W-:Y:S01]  /*eaa0*/  ENDCOLLECTIVE ;  /* 0x000000000000791b */ /* 0x003fe20003800000 */
.L_x_9579:
        /* <DEDUP_REMOVED lines=16> */
.L_x_9580:
[----:B------:R-:W-:Y:S01]  /*ebb0*/  IMAD.MOV.U32 R13, RZ, RZ, R4 ;  /* 0x000000ffff0d7224 */ /* 0x000fe200078e0004 */
[----:B------:R-:W-:Y:S01]  /*ebc0*/  MOV R12, 0x5 ;  /* 0x00000005000c7802 */ /* 0x000fe20000000f00 */
[----:B------:R-:W-:-:S07]  /*ebd0*/  IMAD.MOV.U32 R3, RZ, RZ, R14 ;  /* 0x000000ffff037224 */ /* 0x000fce00078e000e */
[----:B------:R-:W-:Y:S05]  /*ebe0*/  WARPSYNC.COLLECTIVE R15, `(.L_x_9581) ;  /* 0x000000000f087348 */ /* 0x000fea0003c00000 */
[----:B------:R0:W1:Y:S02]  /*ebf0*/  SHFL.IDX P6, R14, R13, R12, R11 ;  /* 0x0000000c0d0e7389 */ /* 0x00006400000c000b */
[----:B01----:R-:W-:Y:S01]  /*ec00*/  ENDCOLLECTIVE ;  /* 0x000000000000791b */ /* 0x003fe20003800000 */
.L_x_9581:
        /* <DEDUP_REMOVED lines=16> */
.L_x_9582:
[----:B------:R-:W-:Y:S02]  /*ed10*/  IMAD.MOV.U32 R13, RZ, RZ, R4 ;  /* 0x000000ffff0d7224 */ /* 0x000fe400078e0004 */
[----:B------:R-:W-:Y:S02]  /*ed20*/  IMAD.MOV.U32 R12, RZ, RZ, 0x6 ;  /* 0x00000006ff0c7424 */ /* 0x000fe400078e00ff */
[----:B------:R-:W-:-:S07]  /*ed30*/  IMAD.MOV.U32 R3, RZ, RZ, R14 ;  /* 0x000000ffff037224 */ /* 0x000fce00078e000e */
[----:B------:R-:W-:Y:S05]  /*ed40*/  WARPSYNC.COLLECTIVE R15, `(.L_x_9583) ;  /* 0x000000000f087348 */ /* 0x000fea0003c00000 */
[----:B------:R0:W1:Y:S02]  /*ed50*/  SHFL.IDX P6, R14, R13, R12, R11 ;  /* 0x0000000c0d0e7389 */ /* 0x00006400000c000b */
[----:B01----:R-:W-:Y:S01]  /*ed60*/  ENDCOLLECTIVE ;  /* 0x000000000000791b */ /* 0x003fe20003800000 */
.L_x_9583:
        /* <DEDUP_REMOVED lines=16> */
.L_x_9584:
[----:B------:R-:W-:Y:S02]  /*ee70*/  IMAD.MOV.U32 R13, RZ, RZ, R4 ;  /* 0x000000ffff0d7224 */ /* 0x000fe400078e0004 */
[----:B------:R-:W-:Y:S02]  /*ee80*/  IMAD.MOV.U32 R12, RZ, RZ, 0x7 ;  /* 0x00000007ff0c7424 */ /* 0x000fe400078e00ff */
[----:B------:R-:W-:-:S07]  /*ee90*/  IMAD.MOV.U32 R3, RZ, RZ, R14 ;  /* 0x000000ffff037224 */ /* 0x000fce00078e000e */
[----:B------:R-:W-:Y:S05]  /*eea0*/  WARPSYNC.COLLECTIVE R15, `(.L_x_9585) ;  /* 0x000000000f087348 */ /* 0x000fea0003c00000 */
[----:B------:R0:W1:Y:S02]  /*eeb0*/  SHFL.IDX P6, R14, R13, R12, R11 ;  /* 0x0000000c0d0e7389 */ /* 0x00006400000c000b */
[----:B01----:R-:W-:Y:S01]  /*eec0*/  ENDCOLLECTIVE ;  /* 0x000000000000791b */ /* 0x003fe20003800000 */
.L_x_9585:
        /* <DEDUP_REMOVED lines=10> */
.L_x_9586:
[----:B------:R-:W-:Y:S01]  /*ef70*/  @!PT LDS RZ, [RZ] ;  /* 0x00000000fffff984 */ /* 0x000fe20000000800 */
[----:B------:R-:W-:Y:S01]  /*ef80*/  @!PT LDS RZ, [RZ] ;  /* 0x00000000fffff984 */ /* 0x000fe20000000800 */
[----:B------:R-:W-:Y:S01]  /*ef90*/  @!PT LDS RZ, [RZ] ;  /* 0x00000000fffff984 */ /* 0x000fe20000000800 */
[----:B------:R2:W-:Y:S01]  /*efa0*/  @!P0 LDGSTS.E.BYPASS.LTC128B.128 [R37+0x1b400], desc[UR50][R2.64], !P1 ;  /* 0x1b40000002258fae */ /* 0x0005e2000c901d72 */
[----:B------:R-:W-:Y:S01]  /*efb0*/  IMAD.MOV.U32 R0, RZ, RZ, R14 ;  /* 0x000000ffff007224 */ /* 0x000fe200078e000e */
[----:B------:R-:W-:Y:S06]  /*efc0*/  BRA `(.L_x_9587) ;  /* 0xffffffc000d87947 */ /* 0x000fec000383ffff */
.L_x_9501:
[----:B0-----:R0:W2:Y:S02]  /*efd0*/  SYNCS.PHASECHK.TRANS64.TRYWAIT P0, [R22+URZ+0x22820], R3 ;  /* 0x02282003160075a7 */ /* 0x0010a4000800017f */
[----:B--2---:R-:W-:Y:S05]  /*efe0*/  @!P0 NANOSLEEP.SYNCS 0x989680 ;  /* 0x009896800000895d */ /* 0x004fea0003900000 */
[----:B------:R-:W2:Y:S02]  /*eff0*/  @!P0 SYNCS.PHASECHK.TRANS64 P0, [R22+URZ+0x22820], R3 ;  /* 0x02282003160085a7 */ /* 0x000ea4000800007f */
[----:B--2---:R-:W-:Y:S05]  /*f000*/  @!P0 BRA `(.L_x_9501) ;  /* 0xfffffffc00f08947 */ /* 0x004fea000383ffff */
[----:B------:R-:W-:Y:S05]  /*f010*/  BRA `(.L_x_9588) ;  /* 0xffffffc400347947 */ /* 0x000fea000383ffff */
.L_x_9504:
[----:B--2---:R2:W3:Y:S02]  /*f020*/  SYNCS.PHASECHK.TRANS64.TRYWAIT P0, [R33+URZ+0x22860], R0 ;  /* 0x02286000210075a7 */ /* 0x0044e4000800017f */
[----:B---3--:R-:W-:Y:S05]  /*f030*/  @!P0 NANOSLEEP.SYNCS 0x989680 ;  /* 0x009896800000895d */ /* 0x008fea0003900000 */
[----:B------:R-:W3:Y:S02]  /*f040*/  @!P0 SYNCS.PHASECHK.TRANS64 P0, [R33+URZ+0x22860], R0 ;  /* 0x02286000210085a7 */ /* 0x000ee4000800007f */
[----:B---3--:R-:W-:Y:S05]  /*f050*/  @!P0 BRA `(.L_x_9504) ;  /* 0xfffffffc00f08947 */ /* 0x008fea000383ffff */
[----:B------:R-:W-:Y:S05]  /*f060*/  BRA `(.L_x_9589) ;  /* 0xffffffc400447947 */ /* 0x000fea000383ffff */
.L_x_9505:
        /* <DEDUP_REMOVED lines=8> */
.L_x_9591:
[----:B------:R-:W-:Y:S05]  /*f0f0*/  BSYNC B0 ;  /* 0x0000000000007941 */ /* 0x000fea0003800000 */
.L_x_9590:
[----:B------:R-:W0:Y:S01]  /*f100*/  S2R R7, SR_TID.X ;  /* 0x0000000000077919 */ /* 0x000e220000002100 */
[----:B------:R-:W-:Y:S01]  /*f110*/  IMAD.MOV.U32 R13, RZ, RZ, R5 ;  /* 0x000000ffff0d7224 */ /* 0x000fe200078e0005 */
[C---:B------:R-:W-:Y:S01]  /*f120*/  LOP3.LUT P2, RZ, R25.reuse, 0x2, RZ, 0xc0, !PT ;  /* 0x0000000219ff7812 */ /* 0x040fe2000784c0ff */
[----:B------:R-:W-:Y:S01]  /*f130*/  IMAD.MOV.U32 R12, RZ, RZ, RZ ;  /* 0x000000ffff0c7224 */ /* 0x000fe200078e00ff */
[----:B------:R-:W-:Y:S01]  /*f140*/  LOP3.LUT P1, RZ, R25, 0x4, RZ, 0xc0, !PT ;  /* 0x0000000419ff7812 */ /* 0x000fe2000782c0ff */
[----:B------:R-:W-:Y:S02]  /*f150*/  IMAD.MOV.U32 R11, RZ, RZ, 0x181f ;  /* 0x0000181fff0b7424 */ /* 0x000fe400078e00ff */
[----:B------:R-:W-:Y:S01]  /*f160*/  IMAD.MOV.U32 R15, RZ, RZ, -0x1 ;  /* 0xffffffffff0f7424 */ /* 0x000fe200078e00ff */
[----:B------:R-:W-:Y:S01]  /*f170*/  ISETP.LT.OR P4, PT, R32, 0x1, !P1 ;  /* 0x000000012000780c */ /* 0x000fe20004f81670 */
[----:B------:R-:W-:Y:S02]  /*f180*/  IMAD.MOV.U32 R3, RZ, RZ, R14 ;  /* 0x000000ffff037224 */ /* 0x000fe400078e000e */
[----:B------:R-:W-:-:S10]  /*f190*/  IMAD R4, R4, 0x2, R22 ;  /* 0x0000000204047824 */ /* 0x000fd400078e0216 */
[----:B0-----:R-:W-:Y:S05]  /*f1a0*/  WARPSYNC.COLLECTIVE R15, `(.L_x_9592) ;  /* 0x000000000f087348 */ /* 0x001fea0003c00000 */
[----:B------:R1:W2:Y:S02]  /*f1b0*/  SHFL.IDX P6, R14, R13, R12, R11 ;  /* 0x0000000c0d0e7389 */ /* 0x0002a400000c000b */
[----:B012---:R-:W-:Y:S01]  /*f1c0*/  ENDCOLLECTIVE ;  /* 0x000000000000791b */ /* 0x007fe20003800000 */
.L_x_9592:
[----:B------:R-:W-:Y:S02]  /*f1d0*/  IMAD.MOV.U32 R13, RZ, RZ, R6 ;  /* 0x000000ffff0d7224 */ /* 0x000fe400078e0006 */
[----:B------:R-:W-:Y:S02]  /*f1e0*/  IMAD.MOV.U32 R12, RZ, RZ, 0x1 ;  /* 0x00000001ff0c7424 */ /* 0x000fe400078e00ff */
[----:B------:R-:W-:Y:S01]  /*f1f0*/  IMAD.SHL.U32 R0, R7, 0x8, RZ ;  /* 0x0000000807007824 */ /* 0x000fe200078e00ff */
[----:B------:R-:W-:-:S04]  /*f200*/  LOP3.LUT R7, R25, 0x1, RZ, 0xc0, !PT ;  /* 0x0000000119077812 */ /* 0x000fc800078ec0ff */
[----:B------:R-:W-:Y:S02]  /*f210*/  LOP3.LUT R0, R0, 0x38, RZ, 0xc0, !PT ;  /* 0x0000003800007812 */ /* 0x000fe400078ec0ff */
[----:B------:R-:W-:-:S03]  /*f220*/  ISETP.NE.U32.AND P3, PT, R7, 0x1, PT ;  /* 0x000000010700780c */ /* 0x000fc60003f65070 */
[----:B------:R-:W-:-:S05]  /*f230*/  IMAD.SHL.U32 R0, R0, 0x2, RZ ;  /* 0x0000000200007824 */ /* 0x000fca00078e00ff */
[----:B------:R-:W-:-:S13]  /*f240*/  IADD3 R2, P0, R14, R0, RZ ;  /* 0x000000000e027210 */ /* 0x000fda0007f1e0ff */
[----:B------:R-:W-:Y:S05]  /*f250*/  WARPSYNC.COLLECTIVE R15, `(.L_x_9593) ;  /* 0x000000000f087348 */ /* 0x000fea0003c00000 */
[----:B------:R0:W1:Y:S02]  /*f260*/  SHFL.IDX P6, R14, R13, R12, R11 ;  /* 0x0000000c0d0e7389 */ /* 0x00006400000c000b */
[----:B01----:R-:W-:Y:S01]  /*f270*/  ENDCOLLECTIVE ;  /* 0x000000000000791b */ /* 0x003fe20003800000 */
.L_x_9593:
[----:B------:R-:W-:Y:S01]  /*f280*/  IMAD.X R3, RZ, RZ, R3, P0 ;  /* 0x000000ffff037224 */ /* 0x000fe200000e0603 */
[----:B------:R-:W-:Y:S02]  /*f290*/  ISETP.LT.OR P0, PT, R32, 0x1, P3 ;  /* 0x000000012000780c */ /* 0x000fe40001f01670 */
[----:B------:R-:W-:-:S11]  /*f2a0*/  MOV R13, R5 ;  /* 0x00000005000d7202 */ /* 0x000fd60000000f00 */
[----:B------:R-:W-:Y:S01]  /*f2b0*/  @!PT LDS RZ, [RZ] ;  /* 0x00000000fffff984 */ /* 0x000fe20000000800 */
[----:B------:R-:W-:Y:S01]  /*f2c0*/  @!PT LDS RZ, [RZ] ;  /* 0x00000000fffff984 */ /* 0x000fe20000000800 */
[----:B------:R-:W-:Y:S01]  /*f2d0*/  @!PT LDS RZ, [RZ] ;  /* 0x00000000fffff984 */ /* 0x000fe20000000800 */
[----:B------:R-:W-:Y:S01]  /*f2e0*/  LDGSTS.E.BYPASS.LTC128B.128 [R4+0x400], desc[UR50][R2.64], !P0 ;  /* 0x0040000002047fae */ /* 0x000fe2000c101d72 */
[----:B------:R-:W-:-:S13]  /*f2f0*/  ISETP.LT.OR P0, PT, R32, 0x1, !P2 ;  /* 0x000000012000780c */ /* 0x000fda0005701670 */
[----:B------:R-:W-:Y:S01]  /*f300*/  LDGSTS.E.BYPASS.LTC128B.128 [R4+0x3400], desc[UR50][R2.64+0x80], !P0 ;  /* 0x0340008002047fae */ /* 0x000fe2000c101d72 */
[----:B------:R-:W-:-:S03]  /*f310*/  LOP3.LUT P0, RZ, R25, 0x8, RZ, 0xc0, !PT ;  /* 0x0000000819ff7812 */ /* 0x000fc6000780c0ff */
[----:B------:R-:W-:Y:S01]  /*f320*/  LDGSTS.E.BYPASS.LTC128B.128 [R4+0x6400], desc[UR50][R2.64+0x100], !P4 ;  /* 0x0640010002047fae */ /* 0x000fe2000e101d72 */
[----:B------:R-:W-:-:S13]  /*f330*/  ISETP.LT.OR P4, PT, R32, 0x1, !P0 ;  /* 0x000000012000780c */ /* 0x000fda0004781670 */
[----:B------:R0:W-:Y:S02]  /*f340*/  LDGSTS.E.BYPASS.LTC128B.128 [R4+0x9400], desc[UR50][R2.64+0x180], !P4 ;  /* 0x0940018002047fae */ /* 0x0001e4000e101d72 */
[----:B0-----:R-:W-:-:S07]  /*f350*/  IMAD.MOV.U32 R3, RZ, RZ, R14 ;  /* 0x000000ffff037224 */ /* 0x001fce00078e000e */
[----:B------:R-:W-:Y:S05]  /*f360*/  WARPSYNC.COLLECTIVE R15, `(.L_x_9594) ;  /* 0x000000000f087348 */ /* 0x000fea0003c00000 */
[----:B------:R0:W1:Y:S02]  /*f370*/  SHFL.IDX P6, R14, R13, R12, R11 ;  /* 0x0000000c0d0e7389 */ /* 0x00006400000c000b */
[----:B01----:R-:W-:Y:S01]  /*f380*/  ENDCOLLECTIVE ;  /* 0x000000000000791b */ /* 0x003fe20003800000 */
.L_x_9594:
[----:B------:R-:W-:Y:S02]  /*f390*/  IMAD.MOV.U32 R13, RZ, RZ, R6 ;  /* 0x000000ffff0d7224 */ /* 0x000fe400078e0006 */
[----:B------:R-:W-:Y:S01]  /*f3a0*/  IMAD.MOV.U32 R12, RZ, RZ, 0x2 ;  /* 0x00000002ff0c7424 */ /* 0x000fe200078e00ff */
[----:B------:R-:W-:-:S13]  /*f3b0*/  IADD3 R2, P4, R14, R0, RZ ;  /* 0x000000000e027210 */ /* 0x000fda0007f9e0ff */
[----:B------:R-:W-:Y:S05]  /*f3c0*/  WARPSYNC.COLLECTIVE R15, `(.L_x_9595) ;  /* 0x000000000f087348 */ /* 0x000fea0003c00000 */
[----:B------:R0:W1:Y:S02]  /*f3d0*/  SHFL.IDX P6, R14, R13, R12, R11 ;  /* 0x0000000c0d0e7389 */ /* 0x00006400000c000b */
[----:B01----:R-:W-:Y:S01]  /*f3e0*/  ENDCOLLECTIVE ;  /* 0x000000000000791b */ /* 0x003fe20003800000 */
.L_x_9595:
[----:B------:R-:W-:Y:S01]  /*f3f0*/  IMAD.X R3, RZ, RZ, R3, P4 ;  /* 0x000000ffff037224 */ /* 0x000fe200020e0603 */
[----:B------:R-:W-:Y:S01]  /*f400*/  ISETP.LT.OR P4, PT, R32, 0x11, P3 ;  /* 0x000000112000780c */ /* 0x000fe20001f81670 */
[----:B------:R-:W-:-:S12]  /*f410*/  IMAD.MOV.U32 R13, RZ, RZ, R5 ;  /* 0x000000ffff0d7224 */ /* 0x000fd800078e0005 */
[----:B------:R-:W-:Y:S01]  /*f420*/  @!PT LDS RZ, [RZ] ;  /* 0x00000000fffff984 */ /* 0x000fe20000000800 */
[----:B------:R-:W-:Y:S01]  /*f430*/  @!PT LDS RZ, [RZ] ;  /* 0x00000000fffff984 */ /* 0x000fe20000000800 */
[----:B------:R-:W-:Y:S01]  /*f440*/  @!PT LDS RZ, [RZ] ;  /* 0x00000000fffff984 */ /* 0x000fe20000000800 */
[----:B------:R-:W-:Y:S01]  /*f450*/  LDGSTS.E.BYPASS.LTC128B.128 [R4+0xc00], desc[UR50][R2.64], !P4 ;  /* 0x00c0000002047fae */ /* 0x000fe2000e101d72 */
[----:B------:R-:W-:-:S13]  /*f460*/  ISETP.LT.OR P4, PT, R32, 0x11, !P2 ;  /* 0x000000112000780c */ /* 0x000fda0005781670 */
[----:B------:R-:W-:Y:S01]  /*f470*/  LDGSTS.E.BYPASS.LTC128B.128 [R4+0x3c00], desc[UR50][R2.64+0x80], !P4 ;  /* 0x03c0008002047fae */ /* 0x000fe2000e101d72 */
[----:B------:R-:W-:-:S13]  /*f480*/  ISETP.LT.OR P4, PT, R32, 0x11, !P1 ;  /* 0x000000112000780c */ /* 0x000fda0004f81670 */
[----:B------:R-:W-:Y:S01]  /*f490*/  LDGSTS.E.BYPASS.LTC128B.128 [R4+0x6c00], desc[UR50][R2.64+0x100], !P4 ;  /* 0x06c0010002047fae */ /* 0x000fe2000e101d72 */
[----:B------:R-:W-:-:S13]  /*f4a0*/  ISETP.LT.OR P4, PT, R32, 0x11, !P0 ;  /* 0x000000112000780c */ /* 0x000fda0004781670 */
[----:B------:R0:W-:Y:S02]  /*f4b0*/  LDGSTS.E.BYPASS.LTC128B.128 [R4+0x9c00], desc[UR50][R2.64+0x180], !P4 ;  /* 0x09c0018002047fae */ /* 0x0001e4000e101d72 */
[----:B0-----:R-:W-:-:S07]  /*f4c0*/  IMAD.MOV.U32 R3, RZ, RZ, R14 ;  /* 0x000000ffff037224 */ /* 0x001fce00078e000e */
[----:B------:R-:W-:Y:S05]  /*f4d0*/  WARPSYNC.COLLECTIVE R15, `(.L_x_9596) ;  /* 0x000000000f087348 */ /* 0x000fea0003c00000 */
[----:B------:R0:W1:Y:S02]  /*f4e0*/  SHFL.IDX P6, R14, R13, R12, R11 ;  /* 0x0000000c0d0e7389 */ /* 0x00006400000c000b */
[----:B01----:R-:W-:Y:S01]  /*f4f0*/  ENDCOLLECTIVE ;  /* 0x000000000000791b */ /* 0x003fe20003800000 */
.L_x_9596:
[----:B------:R-:W-:Y:S02]  /*f500*/  IMAD.MOV.U32 R13, RZ, RZ, R6 ;  /* 0x000000ffff0d7224 */ /* 0x000fe400078e0006 */
[----:B------:R-:W-:Y:S01]  /*f510*/  IMAD.MOV.U32 R12, RZ, RZ, 0x3 ;  /* 0x00000003ff0c7424 */ /* 0x000fe200078e00ff */
[----:B------:R-:W-:-:S13]  /*f520*/  IADD3 R2, P4, R14, R0, RZ ;  /* 0x000000000e027210 */ /* 0x000fda0007f9e0ff */
[----:B------:R-:W-:Y:S05]  /*f530*/  WARPSYNC.COLLECTIVE R15, `(.L_x_9597) ;  /* 0x000000000f087348 */ /* 0x000fea0003c00000 */
[----:B------:R0:W1:Y:S02]  /*f540*/  SHFL.IDX P6, R14, R13, R12, R11 ;  /* 0x0000000c0d0e7389 */ /* 0x00006400000c000b */
[----:B01----:R-:W-:Y:S01]  /*f550*/  ENDCOLLECTIVE ;  /* 0x000000000000791b */ /* 0x003fe20003800000 */
.L_x_9597:
        /* <DEDUP_REMOVED lines=17> */
.L_x_9598:
[----:B------:R-:W-:Y:S02]  /*f670*/  IMAD.MOV.U32 R13, RZ, RZ, R6 ;  /* 0x000000ffff0d7224 */ /* 0x000fe400078e0006 */
[----:B------:R-:W-:Y:S01]  /*f680*/  IMAD.MOV.U32 R12, RZ, RZ, 0x4 ;  /* 0x00000004ff0c7424 */ /* 0x000fe200078e00ff */
[----:B------:R-:W-:-:S13]  /*f690*/  IADD3 R2, P4, R14, R0, RZ ;  /* 0x000000000e027210 */ /* 0x000fda0007f9e0ff */
[----:B------:R-:W-:Y:S05]  /*f6a0*/  WARPSYNC.COLLECTIVE R15, `(.L_x_9599) ;  /* 0x000000000f087348 */ /* 0x000fea0003c00000 */
[----:B------:R0:W1:Y:S02]  /*f6b0*/  SHFL.IDX P6, R14, R13, R12, R11 ;  /* 0x0000000c0d0e7389 */ /* 0x00006400000c000b */
[----:B01----:R-:W-:Y:S01]  /*f6c0*/  ENDCOLLECTIVE ;  /* 0x000000000000791b */ /* 0x003fe20003800000 */
.L_x_9599:
        /* <DEDUP_REMOVED lines=17> */
.L_x_9600:
[----:B------:R-:W-:Y:S02]  /*f7e0*/  IMAD.MOV.U32 R13, RZ, RZ, R6 ;  /* 0x000000ffff0d7224 */ /* 0x000fe400078e0006 */
[----:B------:R-:W-:Y:S01]  /*f7f0*/  IMAD.MOV.U32 R12, RZ, RZ, 0x5 ;  /* 0x00000005ff0c7424 */ /* 0x000fe200078e00ff */
[----:B------:R-:W-:-:S13]  /*f800*/  IADD3 R2, P4, R14, R0, RZ ;  /* 0x000000000e027210 */ /* 0x000fda0007f9e0ff */
[----:B------:R-:W-:Y:S05]  /*f810*/  WARPSYNC.COLLECTIVE R15, `(.L_x_9601) ;  /* 0x000000000f087348 */ /* 0x000fea0003c00000 */
[----:B------:R0:W1:Y:S02]  /*f820*/  SHFL.IDX P6, R14, R13, R12, R11 ;  /* 0x0000000c0d0e7389 */ /* 0x00006400000c000b */
[----:B01----:R-:W-:Y:S01]  /*f830*/  ENDCOLLECTIVE ;  /* 0x000000000000791b */ /* 0x003fe20003800000 */
.L_x_9601:
[----:B------:R-:W-:Y:S01]  /*f840*/  IMAD.X R3, RZ, RZ, R3, P4 ;  /* 0x000000ffff037224 */ /* 0x000fe200020e0603 */
[----:B------:R-:W-:Y:S01]  /*f850*/  ISETP.LT.OR P4, PT, R32, 0x41, P3 ;  /* 0x000000412000780c */ /* 0x000fe20001f81670 */
        /* <DEDUP_REMOVED lines=10> */
.L_x_9602:
        /* <DEDUP_REMOVED lines=8> */
[----:B------:R-:W-:Y:S05]  /*f980*/  BRA `(.L_x_9603) ;  /* 0xffffffc0007c7947 */ /* 0x000fea000383ffff */
.L_x_9512:
[----:B0-----:R0:W2:Y:S02]  /*f990*/  SYNCS.PHASECHK.TRANS64.TRYWAIT P0, [R10+URZ+0x22840], R20 ;  /* 0x022840140a0075a7 */ /* 0x0010a4000800017f */
[----:B--2---:R-:W-:Y:S05]  /*f9a0*/  @!P0 NANOSLEEP.SYNCS 0x989680 ;  /* 0x009896800000895d */ /* 0x004fea0003900000 */
[----:B------:R-:W2:Y:S02]  /*f9b0*/  @!P0 SYNCS.PHASECHK.TRANS64 P0, [R10+URZ+0x22840], R20 ;  /* 0x022840140a0085a7 */ /* 0x000ea4000800007f */
[----:B--2---:R-:W-:Y:S05]  /*f9c0*/  @!P0 BRA `(.L_x_9512) ;  /* 0xfffffffc00f08947 */ /* 0x004fea000383ffff */
[----:B------:R-:W-:Y:S05]  /*f9d0*/  BRA `(.L_x_9604) ;  /* 0xffffffc400ac7947 */ /* 0x000fea000383ffff */
.L_x_9513:
        /* <DEDUP_REMOVED lines=8> */
.L_x_9606:
[----:B------:R-:W-:Y:S05]  /*fa60*/  BSYNC B1 ;  /* 0x0000000000017941 */ /* 0x000fea0003800000 */
.L_x_9605:
        /* <DEDUP_REMOVED lines=9> */
.L_x_9607:
[----:B------:R-:W-:Y:S01]  /*fb00*/  MOV R13, R8 ;  /* 0x00000008000d7202 */ /* 0x000fe20000000f00 */
[----:B------:R-:W-:Y:S02]  /*fb10*/  IMAD.MOV.U32 R12, RZ, RZ, 0x1 ;  /* 0x00000001ff0c7424 */ /* 0x000fe400078e00ff */
[----:B------:R-:W-:-:S07]  /*fb20*/  IMAD.MOV.U32 R2, RZ, RZ, R14 ;  /* 0x000000ffff027224 */ /* 0x000fce00078e000e */
[----:B------:R-:W-:Y:S05]  /*fb30*/  WARPSYNC.COLLECTIVE R15, `(.L_x_9608) ;  /* 0x000000000f087348 */ /* 0x000fea0003c00000 */
[----:B------:R0:W1:Y:S02]  /*fb40*/  SHFL.IDX P6, R14, R13, R12, R11 ;  /* 0x0000000c0d0e7389 */ /* 0x00006400000c000b */
[----:B01----:R-:W-:Y:S01]  /*fb50*/  ENDCOLLECTIVE ;  /* 0x000000000000791b */ /* 0x003fe20003800000 */
.L_x_9608:
        /* <DEDUP_REMOVED lines=11> */
.L_x_9609:
[----:B------:R-:W-:Y:S02]  /*fc10*/  IMAD.MOV.U32 R13, RZ, RZ, R8 ;  /* 0x000000ffff0d7224 */ /* 0x000fe400078e0008 */
[----:B------:R-:W-:Y:S02]  /*fc20*/  IMAD.MOV.U32 R12, RZ, RZ, 0x2 ;  /* 0x00000002ff0c7424 */ /* 0x000fe400078e00ff */
[----:B------:R-:W-:-:S07]  /*fc30*/  IMAD.MOV.U32 R2, RZ, RZ, R14 ;  /* 0x000000ffff027224 */ /* 0x000fce00078e000e */
[----:B------:R-:W-:Y:S05]  /*fc40*/  WARPSYNC.COLLECTIVE R15, `(.L_x_9610) ;  /* 0x000000000f087348 */ /* 0x000fea0003c00000 */
[----:B------:R0:W1:Y:S02]  /*fc50*/  SHFL.IDX P6, R14, R13, R12, R11 ;  /* 0x0000000c0d0e7389 */ /* 0x00006400000c000b */
[----:B01----:R-:W-:Y:S01]  /*fc60*/  ENDCOLLECTIVE ;  /* 0x000000000000791b */ /* 0x003fe20003800000 */
.L_x_9610:
        /* <DEDUP_REMOVED lines=11> */
.L_x_9611:
[----:B------:R-:W-:Y:S02]  /*fd20*/  IMAD.MOV.U32 R13, RZ, RZ, R8 ;  /* 0x000000ffff0d7224 */ /* 0x000fe400078e0008 */
[----:B------:R-:W-:Y:S02]  /*fd30*/  IMAD.MOV.U32 R12, RZ, RZ, 0x3 ;  /* 0x00000003ff0c7424 */ /* 0x000fe400078e00ff */
[----:B------:R-:W-:-:S07]  /*fd40*/  IMAD.MOV.U32 R2, RZ, RZ, R14 ;  /* 0x000000ffff027224 */ /* 0x000fce00078e000e */
[----:B------:R-:W-:Y:S05]  /*fd50*/  WARPSYNC.COLLECTIVE R15, `(.L_x_9612) ;  /* 0x000000000f087348 */ /* 0x000fea0003c00000 */
[----:B------:R0:W1:Y:S02]  /*fd60*/  SHFL.IDX P6, R14, R13, R12, R11 ;  /* 0x0000000c0d0e7389 */ /* 0x00006400000c000b */
[----:B01----:R-:W-:Y:S01]  /*fd70*/  ENDCOLLECTIVE ;  /* 0x000000000000791b */ /* 0x003fe20003800000 */
.L_x_9612:
        /* <DEDUP_REMOVED lines=11> */
.L_x_9613:
[----:B------:R-:W-:Y:S02]  /*fe30*/  IMAD.MOV.U32 R13, RZ, RZ, R8 ;  /* 0x000000ffff0d7224 */ /* 0x000fe400078e0008 */
[----:B------:R-:W-:Y:S02]  /*fe40*/  IMAD.MOV.U32 R12, RZ, RZ, 0x4 ;  /* 0x00000004ff0c7424 */ /* 0x000fe400078e00ff */
[----:B------:R-:W-:-:S07]  /*fe50*/  IMAD.MOV.U32 R2, RZ, RZ, R14 ;  /* 0x000000ffff027224 */ /* 0x000fce00078e000e */
[----:B------:R-:W-:Y:S05]  /*fe60*/  WARPSYNC.COLLECTIVE R15, `(.L_x_9614) ;  /* 0x000000000f087348 */ /* 0x000fea0003c00000 */
[----:B------:R0:W1:Y:S02]  /*fe70*/  SHFL.IDX P6, R14, R13, R12, R11 ;  /* 0x0000000c0d0e7389 */ /* 0x00006400000c000b */
[----:B01----:R-:W-:Y:S01]  /*fe80*/  ENDCOLLECTIVE ;  /* 0x000000000000791b */ /* 0x003fe20003800000 */
.L_x_9614:
        /* <DEDUP_REMOVED lines=11> */
.L_x_9615:
[----:B------:R-:W-:Y:S02]  /*ff40*/  IMAD.MOV.U32 R13, RZ, RZ, R8 ;  /* 0x000000ffff0d7224 */ /* 0x000fe400078e0008 */
[----:B------:R-:W-:Y:S02]  /*ff50*/  IMAD.MOV.U32 R12, RZ, RZ, 0x5 ;  /* 0x00000005ff0c7424 */ /* 0x000fe400078e00ff */
[----:B------:R-:W-:-:S07]  /*ff60*/  IMAD.MOV.U32 R2, RZ, RZ, R14 ;  /* 0x000000ffff027224 */ /* 0x000fce00078e000e */
[----:B------:R-:W-:Y:S05]  /*ff70*/  WARPSYNC.COLLECTIVE R15, `(.L_x_9616) ;  /* 0x000000000f087348 */ /* 0x000fea0003c00000 */
[----:B------:R0:W1:Y:S02]  /*ff80*/  SHFL.IDX P6, R14, R13, R12, R11 ;  /* 0x0000000c0d0e7389 */ /* 0x00006400000c000b */
[----:B01----:R-:W-:Y:S01]  /*ff90*/  ENDCOLLECTIVE ;  /* 0x000000000000791b */ /* 0x003fe20003800000 */
.L_x_9616:
        /* <DEDUP_REMOVED lines=11> */
.L_x_9617:
[----:B------:R-:W-:Y:S05]  /*10050*/  BRA `(.L_x_9618) ;  /* 0xffffffc000dc7947 */ /* 0x000fea000383ffff */
.L_x_9518:
[----:B---3--:R3:W4:Y:S02]  /*10060*/  SYNCS.PHASECHK.TRANS64.TRYWAIT P0, [R10+URZ+0x22860], R20 ;  /* 0x022860140a0075a7 */ /* 0x008724000800017f */
[----:B----4-:R-:W-:Y:S05]  /*10070*/  @!P0 NANOSLEEP.SYNCS 0x989680 ;  /* 0x009896800000895d */ /* 0x010fea0003900000 */
[----:B------:R-:W4:Y:S02]  /*10080*/  @!P0 SYNCS.PHASECHK.TRANS64 P0, [R10+URZ+0x22860], R20 ;  /* 0x022860140a0085a7 */ /* 0x000f24000800007f */
[----:B----4-:R-:W-:Y:S05]  /*10090*/  @!P0 BRA `(.L_x_9518) ;  /* 0xfffffffc00f08947 */ /* 0x010fea000383ffff */
[----:B------:R-:W-:Y:S05]  /*100a0*/  BRA `(.L_x_9619) ;  /* 0xffffffc4002c7947 */ /* 0x000fea000383ffff */
.L_x_9519:
        /* <DEDUP_REMOVED lines=8> */
.L_x_9621:
[----:B------:R-:W-:Y:S05]  /*10130*/  BSYNC B1 ;  /* 0x0000000000017941 */ /* 0x000fea0003800000 */
.L_x_9620:
        /* <DEDUP_REMOVED lines=9> */
.L_x_9622:
[----:B------:R-:W-:Y:S02]  /*101d0*/  IMAD.MOV.U32 R13, RZ, RZ, R25 ;  /* 0x000000ffff0d7224 */ /* 0x000fe400078e0019 */
[----:B------:R-:W-:Y:S01]  /*101e0*/  IMAD.MOV.U32 R12, RZ, RZ, 0x1 ;  /* 0x00000001ff0c7424 */ /* 0x000fe200078e00ff */
[----:B------:R-:W-:-:S13]  /*101f0*/  IADD3 R2, P0, R14, R0, RZ ;  /* 0x000000000e027210 */ /* 0x000fda0007f1e0ff */
[----:B------:R-:W-:Y:S05]  /*10200*/  WARPSYNC.COLLECTIVE R15, `(.L_x_9623) ;  /* 0x000000000f087348 */ /* 0x000fea0003c00000 */
[----:B------:R0:W1:Y:S02]  /*10210*/  SHFL.IDX P6, R14, R13, R12, R11 ;  /* 0x0000000c0d0e7389 */ /* 0x00006400000c000b */
[----:B01----:R-:W-:Y:S01]  /*10220*/  ENDCOLLECTIVE ;  /* 0x000000000000791b */ /* 0x003fe20003800000 */
.L_x_9623:
[----:B------:R-:W-:-:S05]  /*10230*/  IMAD.X R3, RZ, RZ, R3, P0 ;  /* 0x000000ffff037224 */ /* 0x000fca00000e0603 */
[----:B------:R-:W-:Y:S01]  /*10240*/  @!PT LDS RZ, [RZ] ;  /* 0x00000000fffff984 */ /* 0x000fe20000000800 */
[----:B------:R-:W-:Y:S01]  /*10250*/  @!PT LDS RZ, [RZ] ;  /* 0x00000000fffff984 */ /* 0x000fe20000000800 */
[----:B------:R-:W-:Y:S01]  /*10260*/  @!PT LDS RZ, [RZ] ;  /* 0x00000000fffff984 */ /* 0x000fe20000000800 */
        /* <DEDUP_REMOVED lines=9> */
.L_x_9624:
[----:B------:R-:W-:Y:S02]  /*10300*/  IMAD.MOV.U32 R13, RZ, RZ, R25 ;  /* 0x000000ffff0d7224 */ /* 0x000fe400078e0019 */
[----:B------:R-:W-:Y:S01]  /*10310*/  IMAD.MOV.U32 R12, RZ, RZ, 0x2 ;  /* 0x00000002ff0c7424 */ /* 0x000fe200078e00ff */
[----:B------:R-:W-:-:S13]  /*10320*/  IADD3 R2, P0, R14, R0, RZ ;  /* 0x000000000e027210 */ /* 0x000fda0007f1e0ff */
[----:B------:R-:W-:Y:S05]  /*10330*/  WARPSYNC.COLLECTIVE R15, `(.L_x_9625) ;  /* 0x000000000f087348 */ /* 0x000fea0003c00000 */
[----:B------:R0:W1:Y:S02]  /*10340*/  SHFL.IDX P6, R14, R13, R12, R11 ;  /* 0x0000000c0d0e7389 */ /* 0x00006400000c000b */
[----:B01----:R-:W-:Y:S01]  /*10350*/  ENDCOLLECTIVE ;  /* 0x000000000000791b */ /* 0x003fe20003800000 */
.L_x_9625:
        /* <DEDUP_REMOVED lines=13> */
.L_x_9626:
[----:B------:R-:W-:Y:S02]  /*10430*/  IMAD.MOV.U32 R13, RZ, RZ, R25 ;  /* 0x000000ffff0d7224 */ /* 0x000fe400078e0019 */
[----:B------:R-:W-:Y:S02]  /*10440*/  IMAD.MOV.U32 R12, RZ, RZ, 0x3 ;  /* 0x00000003ff0c7424 */ /* 0x000fe400078e00ff */
[----:B------:R-:W-:-:S07]  /*10450*/  IMAD.MOV.U32 R8, RZ, RZ, R14 ;  /* 0x000000ffff087224 */ /* 0x000fce00078e000e */
[----:B------:R-:W-:Y:S05]  /*10460*/  WARPSYNC.COLLECTIVE R15, `(.L_x_9627) ;  /* 0x000000000f087348 */ /* 0x000fea0003c00000 */
[----:B------:R0:W1:Y:S02]  /*10470*/  SHFL.IDX P6, R14, R13, R12, R11 ;  /* 0x0000000c0d0e7389 */ /* 0x00006400000c000b */
[----:B01----:R-:W-:Y:S01]  /*10480*/  ENDCOLLECTIVE ;  /* 0x000000000000791b */ /* 0x003fe20003800000 */
.L_x_9627:
        /* <DEDUP_REMOVED lines=14> */
.L_x_9628:
[----:B------:R-:W-:Y:S02]  /*10570*/  IMAD.MOV.U32 R13, RZ, RZ, R25 ;  /* 0x000000ffff0d7224 */ /* 0x000fe400078e0019 */
[----:B------:R-:W-:Y:S01]  /*10580*/  IMAD.MOV.U32 R12, RZ, RZ, 0x4 ;  /* 0x00000004ff0c7424 */ /* 0x000fe200078e00ff */
[----:B------:R-:W-:-:S13]  /*10590*/  IADD3 R2, P0, R14, R0, RZ ;  /* 0x000000000e027210 */ /* 0x000fda0007f1e0ff */
[----:B------:R-:W-:Y:S05]  /*105a0*/  WARPSYNC.COLLECTIVE R15, `(.L_x_9629) ;  /* 0x000000000f087348 */ /* 0x000fea0003c00000 */
[----:B------:R0:W1:Y:S02]  /*105b0*/  SHFL.IDX P6, R14, R13, R12, R11 ;  /* 0x0000000c0d0e7389 */ /* 0x00006400000c000b */
[----:B01----:R-:W-:Y:S01]  /*105c0*/  ENDCOLLECTIVE ;  /* 0x000000000000791b */ /* 0x003fe20003800000 */
.L_x_9629:
        /* <DEDUP_REMOVED lines=13> */
.L_x_9630:
[----:B------:R-:W-:Y:S02]  /*106a0*/  IMAD.MOV.U32 R13, RZ, RZ, R25 ;  /* 0x000000ffff0d7224 */ /* 0x000fe400078e0019 */
[----:B------:R-:W-:Y:S01]  /*106b0*/  IMAD.MOV.U32 R12, RZ, RZ, 0x5 ;  /* 0x00000005ff0c7424 */ /* 0x000fe200078e00ff */
[----:B------:R-:W-:-:S13]  /*106c0*/  IADD3 R2, P0, R14, R0, RZ ;  /* 0x000000000e027210 */ /* 0x000fda0007f1e0ff */
[----:B------:R-:W-:Y:S05]  /*106d0*/  WARPSYNC.COLLECTIVE R15, `(.L_x_9631) ;  /* 0x000000000f087348 */ /* 0x000fea0003c00000 */
[----:B------:R0:W1:Y:S02]  /*106e0*/  SHFL.IDX P6, R14, R13, R12, R11 ;  /* 0x0000000c0d0e7389 */ /* 0x00006400000c000b */
[----:B01----:R-:W-:Y:S01]  /*106f0*/  ENDCOLLECTIVE ;  /* 0x000000000000791b */ /* 0x003fe20003800000 */
.L_x_9631:
        /* <DEDUP_REMOVED lines=13> */
.L_x_9632:
[----:B------:R-:W-:Y:S05]  /*107d0*/  BRA `(.L_x_9633) ;  /* 0xffffffc000747947 */ /* 0x000fea000383ffff */
.L_x_9527:
[----:B------:R-:W-:Y:S01]  /*107e0*/  BSSY B0, `(.L_x_9634) ;  /* 0x0000008000007945 */ /* 0x000fe20003800000 */
[----:B------:R-:W-:Y:S01]  /*107f0*/  IMAD.MOV.U32 R13, RZ, RZ, R16 ;  /* 0x000000ffff0d7224 */ /* 0x000fe200078e0010 */
[----:B------:R-:W-:Y:S01]  /*10800*/  MOV R11, 0x1f ;  /* 0x0000001f000b7802 */ /* 0x000fe20000000f00 */
[----:B------:R-:W-:Y:S02]  /*10810*/  IMAD.MOV.U32 R12, RZ, RZ, RZ ;  /* 0x000000ffff0c7224 */ /* 0x000fe400078e00ff */
[----:B------:R-:W-:-:S07]  /*10820*/  IMAD.MOV.U32 R15, RZ, RZ, -0x1 ;  /* 0xffffffffff0f7424 */ /* 0x000fce00078e00ff */
[----:B012---:R-:W-:Y:S05]  /*10830*/  WARPSYNC.COLLECTIVE R15, `(.L_x_9635) ;  /* 0x000000000f087348 */ /* 0x007fea0003c00000 */
[----:B------:R3:W4:Y:S02]  /*10840*/  SHFL.IDX P6, R14, R13, R12, R11 ;  /* 0x0000000c0d0e7389 */ /* 0x00072400000c000b */
[----:B01234-:R-:W-:Y:S01]  /*10850*/  ENDCOLLECTIVE ;  /* 0x000000000000791b */ /* 0x01ffe20003800000 */
.L_x_9635:
[----:B------:R-:W-:Y:S05]  /*10860*/  BSYNC B0 ;  /* 0x0000000000007941 */ /* 0x000fea0003800000 */
.L_x_9634:
        /* <DEDUP_REMOVED lines=9> */
.L_x_9636:
        /* <DEDUP_REMOVED lines=18> */
.L_x_9637:
[----:B------:R-:W-:Y:S01]  /*10a20*/  IMAD.MOV.U32 R12, RZ, RZ, 0x2 ;  /* 0x00000002ff0c7424 */ /* 0x000fe200078e00ff */
[----:B------:R-:W-:-:S05]  /*10a30*/  SEL R7, R14, RZ, P1 ;  /* 0x000000ff0e077207 */ /* 0x000fca0000800000 */
[----:B------:R-:W-:-:S04]  /*10a40*/  IMAD.IADD R6, R4, 0x1, R7 ;  /* 0x0000000104067824 */ /* 0x000fc800078e0207 */
[----:B------:R-:W-:-:S07]  /*10a50*/  IMAD.MOV.U32 R13, RZ, RZ, R6 ;  /* 0x000000ffff0d7224 */ /* 0x000fce00078e0006 */
[----:B------:R-:W-:Y:S05]  /*10a60*/  WARPSYNC.COLLECTIVE R15, `(.L_x_9638) ;  /* 0x000000000f087348 */ /* 0x000fea0003c00000 */
[----:B------:R0:W1:Y:S02]  /*10a70*/  SHFL.UP P6, R14, R13, R12, R11 ;  /* 0x0400000c0d0e7389 */ /* 0x00006400000c000b */
[----:B01----:R-:W-:Y:S01]  /*10a80*/  ENDCOLLECTIVE ;  /* 0x000000000000791b */ /* 0x003fe20003800000 */
.L_x_9638:
[----:B------:R-:W-:Y:S01]  /*10a90*/  IMAD.MOV.U32 R12, RZ, RZ, 0x4 ;  /* 0x00000004ff0c7424 */ /* 0x000fe200078e00ff */
[----:B------:R-:W-:-:S05]  /*10aa0*/  SEL R7, R14, RZ, P2 ;  /* 0x000000ff0e077207 */ /* 0x000fca0001000000 */
[----:B------:R-:W-:-:S04]  /*10ab0*/  IMAD.IADD R7, R6, 0x1, R7 ;  /* 0x0000000106077824 */ /* 0x000fc800078e0207 */
[----:B------:R-:W-:-:S07]  /*10ac0*/  IMAD.MOV.U32 R13, RZ, RZ, R7 ;  /* 0x000000ffff0d7224 */ /* 0x000fce00078e0007 */
[----:B------:R-:W-:Y:S05]  /*10ad0*/  WARPSYNC.COLLECTIVE R15, `(.L_x_9639) ;  /* 0x000000000f087348 */ /* 0x000fea0003c00000 */
[----:B------:R0:W1:Y:S02]  /*10ae0*/  SHFL.UP P6, R14, R13, R12, R11 ;  /* 0x0400000c0d0e7389 */ /* 0x00006400000c000b */
[----:B01----:R-:W-:Y:S01]  /*10af0*/  ENDCOLLECTIVE ;  /* 0x000000000000791b */ /* 0x003fe20003800000 */
.L_x_9639:
[----:B------:R-:W-:Y:S01]  /*10b00*/  IMAD.MOV.U32 R12, RZ, RZ, 0x8 ;  /* 0x00000008ff0c7424 */ /* 0x000fe200078e00ff */
[----:B------:R-:W-:-:S05]  /*10b10*/  SEL R2, R14, RZ, P3 ;  /* 0x000000ff0e027207 */ /* 0x000fca0001800000 */
[----:B------:R-:W-:-:S04]  /*10b20*/  IMAD.IADD R2, R7, 0x1, R2 ;  /* 0x0000000107027824 */ /* 0x000fc800078e0202 */
[----:B------:R-:W-:-:S07]  /*10b30*/  IMAD.MOV.U32 R13, RZ, RZ, R2 ;  /* 0x000000ffff0d7224 */ /* 0x000fce00078e0002 */
[----:B------:R-:W-:Y:S05]  /*10b40*/  WARPSYNC.COLLECTIVE R15, `(.L_x_9640) ;  /* 0x000000000f087348 */ /* 0x000fea0003c00000 */
[----:B------:R0:W1:Y:S02]  /*10b50*/  SHFL.UP P6, R14, R13, R12, R11 ;  /* 0x0400000c0d0e7389 */ /* 0x00006400000c000b */
[----:B01----:R-:W-:Y:S01]  /*10b60*/  ENDCOLLECTIVE ;  /* 0x000000000000791b */ /* 0x003fe20003800000 */
.L_x_9640:
[----:B------:R-:W-:Y:S01]  /*10b70*/  IMAD.MOV.U32 R12, RZ, RZ, 0x10 ;  /* 0x00000010ff0c7424 */ /* 0x000fe200078e00ff */
[----:B------:R-:W-:-:S05]  /*10b80*/  SEL R3, R14, RZ, P4 ;  /* 0x000000ff0e037207 */ /* 0x000fca0002000000 */
[----:B------:R-:W-:-:S04]  /*10b90*/  IMAD.IADD R3, R2, 0x1, R3 ;  /* 0x0000000102037824 */ /* 0x000fc800078e0203 */
[----:B------:R-:W-:-:S07]  /*10ba0*/  IMAD.MOV.U32 R13, RZ, RZ, R3 ;  /* 0x000000ffff0d7224 */ /* 0x000fce00078e0003 */
[----:B------:R-:W-:Y:S05]  /*10bb0*/  WARPSYNC.COLLECTIVE R15, `(.L_x_9641) ;  /* 0x000000000f087348 */ /* 0x000fea0003c00000 */
[----:B------:R0:W1:Y:S02]  /*10bc0*/  SHFL.UP P6, R14, R13, R12, R11 ;  /* 0x0400000c0d0e7389 */ /* 0x00006400000c000b */
[----:B01----:R-:W-:Y:S01]  /*10bd0*/  ENDCOLLECTIVE ;  /* 0x000000000000791b */ /* 0x003fe20003800000 */
.L_x_9641:
        /* <DEDUP_REMOVED lines=8> */
.L_x_9642:
[----:B------:R-:W-:Y:S05]  /*10c60*/  BRA `(.L_x_9643) ;  /* 0xffffffc000d07947 */ /* 0x000fea000383ffff */
.L_x_9532:
[----:B------:R-:W-:Y:S01]  /*10c70*/  BSSY B0, `(.L_x_9644) ;  /* 0x0000008000007945 */ /* 0x000fe20003800000 */
[----:B-----5:R-:W-:Y:S02]  /*10c80*/  IMAD.MOV.U32 R13, RZ, RZ, R4 ;  /* 0x000000ffff0d7224 */ /* 0x020fe400078e0004 */
[----:B------:R-:W-:Y:S02]  /*10c90*/  IMAD.MOV.U32 R12, RZ, RZ, 0x1 ;  /* 0x00000001ff0c7424 */ /* 0x000fe400078e00ff */
[----:B------:R-:W-:Y:S02]  /*10ca0*/  IMAD.MOV.U32 R11, RZ, RZ, RZ ;  /* 0x000000ffff0b7224 */ /* 0x000fe400078e00ff */
[----:B------:R-:W-:-:S07]  /*10cb0*/  IMAD.MOV.U32 R15, RZ, RZ, -0x1 ;  /* 0xffffffffff0f7424 */ /* 0x000fce00078e00ff */
[----:B01234-:R-:W-:Y:S05]  /*10cc0*/  WARPSYNC.COLLECTIVE R15, `(.L_x_9645) ;  /* 0x000000000f087348 */ /* 0x01ffea0003c00000 */
[----:B------:R0:W0:Y:S02]  /*10cd0*/  SHFL.UP P6, R14, R13, R12, R11 ;  /* 0x0400000c0d0e7389 */ /* 0x00002400000c000b */
[----:B01234-:R-:W-:Y:S01]  /*10ce0*/  ENDCOLLECTIVE ;  /* 0x000000000000791b */ /* 0x01ffe20003800000 */
.L_x_9645:
[----:B------:R-:W-:Y:S05]  /*10cf0*/  BSYNC B0 ;  /* 0x0000000000007941 */ /* 0x000fea0003800000 */
.L_x_9644:
[----:B------:R-:W-:Y:S01]  /*10d00*/  SEL R13, R14, RZ, P1 ;  /* 0x000000ff0e0d7207 */ /* 0x000fe20000800000 */
[----:B------:R-:W-:Y:S02]  /*10d10*/  IMAD.MOV.U32 R12, RZ, RZ, 0x2 ;  /* 0x00000002ff0c7424 */ /* 0x000fe400078e00ff */
[----:B------:R-:W-:Y:S01]  /*10d20*/  IMAD.MOV.U32 R11, RZ, RZ, RZ ;  /* 0x000000ffff0b7224 */ /* 0x000fe200078e00ff */
[----:B------:R-:W-:Y:S01]  /*10d30*/  IADD3 R13, R4, R13, RZ ;  /* 0x0000000d040d7210 */ /* 0x000fe20007ffe0ff */
[----:B------:R-:W-:-:S07]  /*10d40*/  IMAD.MOV.U32 R15, RZ, RZ, -0x1 ;  /* 0xffffffffff0f7424 */ /* 0x000fce00078e00ff */
[----:B------:R-:W-:Y:S05]  /*10d50*/  WARPSYNC.COLLECTIVE R15, `(.L_x_9646) ;  /* 0x000000000f087348 */ /* 0x000fea0003c00000 */
[----:B------:R0:W1:Y:S02]  /*10d60*/  SHFL.UP P6, R14, R13, R12, R11 ;  /* 0x0400000c0d0e7389 */ /* 0x00006400000c000b */
[----:B01----:R-:W-:Y:S01]  /*10d70*/  ENDCOLLECTIVE ;  /* 0x000000000000791b */ /* 0x003fe20003800000 */
.L_x_9646:
[----:B------:R-:W-:Y:S01]  /*10d80*/  IMAD.MOV.U32 R12, RZ, RZ, 0x4 ;  /* 0x00000004ff0c7424 */ /* 0x000fe200078e00ff */
[----:B------:R-:W-:-:S05]  /*10d90*/  SEL R0, R14, RZ, P2 ;  /* 0x000000ff0e007207 */ /* 0x000fca0001000000 */
[----:B------:R-:W-:-:S04]  /*10da0*/  IMAD.IADD R0, R13, 0x1, R0 ;  /* 0x000000010d007824 */ /* 0x000fc800078e0200 */
[----:B------:R-:W-:-:S07]  /*10db0*/  IMAD.MOV.U32 R13, RZ, RZ, R0 ;  /* 0x000000ffff0d7224 */ /* 0x000fce00078e0000 */
[----:B------:R-:W-:Y:S05]  /*10dc0*/  WARPSYNC.COLLECTIVE R15, `(.L_x_9647) ;  /* 0x000000000f087348 */ /* 0x000fea0003c00000 */
[----:B------:R0:W1:Y:S02]  /*10dd0*/  SHFL.UP P6, R14, R13, R12, R11 ;  /* 0x0400000c0d0e7389 */ /* 0x00006400000c000b */
[----:B01----:R-:W-:Y:S01]  /*10de0*/  ENDCOLLECTIVE ;  /* 0x000000000000791b */ /* 0x003fe20003800000 */
.L_x_9647:
[----:B------:R-:W-:Y:S01]  /*10df0*/  IMAD.MOV.U32 R12, RZ, RZ, 0x8 ;  /* 0x00000008ff0c7424 */ /* 0x000fe200078e00ff */
[----:B------:R-:W-:-:S05]  /*10e00*/  SEL R3, R14, RZ, P3 ;  /* 0x000000ff0e037207 */ /* 0x000fca0001800000 */
[----:B------:R-:W-:-:S04]  /*10e10*/  IMAD.IADD R2, R0, 0x1, R3 ;  /* 0x0000000100027824 */ /* 0x000fc800078e0203 */
[----:B------:R-:W-:-:S07]  /*10e20*/  IMAD.MOV.U32 R13, RZ, RZ, R2 ;  /* 0x000000ffff0d7224 */ /* 0x000fce00078e0002 */
[----:B------:R-:W-:Y:S05]  /*10e30*/  WARPSYNC.COLLECTIVE R15, `(.L_x_9648) ;  /* 0x000000000f087348 */ /* 0x000fea0003c00000 */
[----:B------:R0:W1:Y:S02]  /*10e40*/  SHFL.UP P6, R14, R13, R12, R11 ;  /* 0x0400000c0d0e7389 */ /* 0x00006400000c000b */
[----:B01----:R-:W-:Y:S01]  /*10e50*/  ENDCOLLECTIVE ;  /* 0x000000000000791b */ /* 0x003fe20003800000 */
.L_x_9648:
[----:B------:R-:W-:Y:S01]  /*10e60*/  IMAD.MOV.U32 R12, RZ, RZ, 0x10 ;  /* 0x00000010ff0c7424 */ /* 0x000fe200078e00ff */
[----:B------:R-:W-:-:S05]  /*10e70*/  SEL R3, R14, RZ, P4 ;  /* 0x000000ff0e037207 */ /* 0x000fca0002000000 */
[----:B------:R-:W-:-:S04]  /*10e80*/  IMAD.IADD R3, R2, 0x1, R3 ;  /* 0x0000000102037824 */ /* 0x000fc800078e0203 */
[----:B------:R-:W-:-:S07]  /*10e90*/  IMAD.MOV.U32 R13, RZ, RZ, R3 ;  /* 0x000000ffff0d7224 */ /* 0x000fce00078e0003 */
[----:B------:R-:W-:Y:S05]  /*10ea0*/  WARPSYNC.COLLECTIVE R15, `(.L_x_9649) ;  /* 0x000000000f087348 */ /* 0x000fea0003c00000 */
[----:B------:R0:W1:Y:S02]  /*10eb0*/  SHFL.UP P6, R14, R13, R12, R11 ;  /* 0x0400000c0d0e7389 */ /* 0x00006400000c000b */
[----:B01----:R-:W-:Y:S01]  /*10ec0*/  ENDCOLLECTIVE ;  /* 0x000000000000791b */ /* 0x003fe20003800000 */
.L_x_9649:
        /* <DEDUP_REMOVED lines=8> */
.L_x_9650:
[----:B------:R-:W-:Y:S05]  /*10f50*/  BRA `(.L_x_9651) ;  /* 0xffffffc000b07947 */ /* 0x000fea000383ffff */
.L_x_9534:
[----:B------:R-:W-:Y:S01]  /*10f60*/  BSSY B0, `(.L_x_9652) ;  /* 0x0000006000007945 */ /* 0x000fe20003800000 */
[----:B------:R-:W-:Y:S01]  /*10f70*/  PLOP3.LUT P6, PT, P6, PT, PT, 0x8, 0x0 ;  /* 0x000000000000781c */ /* 0x000fe200037ce170 */
[----:B------:R-:W-:-:S12]  /*10f80*/  IMAD.MOV.U32 R15, RZ, RZ, -0x1 ;  /* 0xffffffffff0f7424 */ /* 0x000fd800078e00ff */
[----:B0123--:R-:W-:Y:S05]  /*10f90*/  WARPSYNC.COLLECTIVE R15, `(.L_x_9653) ;  /* 0x000000000f087348 */ /* 0x00ffea0003c00000 */
[----:B------:R-:W-:Y:S01]  /*10fa0*/  VOTE.ANY R14, PT, P6 ;  /* 0x00000000000e7806 */ /* 0x000fe200030e0100 */
[----:B0123--:R-:W-:Y:S06]  /*10fb0*/  ENDCOLLECTIVE ;  /* 0x000000000000791b */ /* 0x00ffec0003800000 */
.L_x_9653:
[----:B------:R-:W-:Y:S05]  /*10fc0*/  BSYNC B0 ;  /* 0x0000000000007941 */ /* 0x000fea0003800000 */
.L_x_9652:
        /* <DEDUP_REMOVED lines=9> */
.L_x_9654:
[----:B------:R-:W-:Y:S01]  /*11060*/  IMAD.MOV.U32 R4, RZ, RZ, R14 ;  /* 0x000000ffff047224 */ /* 0x000fe200078e000e */
[----:B------:R-:W-:Y:S06]  /*11070*/  BRA `(.L_x_9655) ;  /* 0xffffffc000a07947 */ /* 0x000fec000383ffff */
.L_x_9536:
[----:B------:R-:W-:Y:S01]  /*11080*/  BSSY B0, `(.L_x_9656) ;  /* 0x0000007000007945 */ /* 0x000fe20003800000 */
[----:B------:R-:W-:Y:S02]  /*11090*/  IMAD.MOV.U32 R13, RZ, RZ, R6 ;  /* 0x000000ffff0d7224 */ /* 0x000fe400078e0006 */
[----:B------:R-:W-:Y:S02]  /*110a0*/  IMAD.MOV.U32 R11, RZ, RZ, 0x1f ;  /* 0x0000001fff0b7424 */ /* 0x000fe400078e00ff */
[----:B------:R-:W-:-:S07]  /*110b0*/  IMAD.MOV.U32 R15, RZ, RZ, -0x1 ;  /* 0xffffffffff0f7424 */ /* 0x000fce00078e00ff */
[----:B01234-:R-:W-:Y:S05]  /*110c0*/  WARPSYNC.COLLECTIVE R15, `(.L_x_9657) ;  /* 0x000000000f087348 */ /* 0x01ffea0003c00000 */
[----:B------:R0:W0:Y:S02]  /*110d0*/  SHFL.IDX P6, R14, R13, R12, R11 ;  /* 0x0000000c0d0e7389 */ /* 0x00002400000c000b */
[----:B01234-:R-:W-:Y:S01]  /*110e0*/  ENDCOLLECTIVE ;  /* 0x000000000000791b */ /* 0x01ffe20003800000 */
.L_x_9657:
[----:B------:R-:W-:Y:S05]  /*110f0*/  BSYNC B0 ;  /* 0x0000000000007941 */ /* 0x000fea0003800000 */
.L_x_9656:
[----:B------:R-:W-:Y:S05]  /*11100*/  BRA `(.L_x_9535) ;  /* 0xffffffc000987947 */ /* 0x000fea000383ffff */
.L_x_9540:
[----:B0-----:R0:W4:Y:S02]  /*11110*/  SYNCS.PHASECHK.TRANS64.TRYWAIT P0, [R7+URZ+0x22820], R0 ;  /* 0x02282000070075a7 */ /* 0x001124000800017f */
[----:B----4-:R-:W-:Y:S05]  /*11120*/  @!P0 NANOSLEEP.SYNCS 0x989680 ;  /* 0x009896800000895d */ /* 0x010fea0003900000 */
[----:B------:R-:W4:Y:S02]  /*11130*/  @!P0 SYNCS.PHASECHK.TRANS64 P0, [R7+URZ+0x22820], R0 ;  /* 0x02282000070085a7 */ /* 0x000f24000800007f */
[----:B----4-:R-:W-:Y:S05]  /*11140*/  @!P0 BRA `(.L_x_9540) ;  /* 0xfffffffc00f08947 */ /* 0x010fea000383ffff */
[----:B------:R-:W-:Y:S05]  /*11150*/  BRA `(.L_x_9658) ;  /* 0xffffffc400847947 */ /* 0x000fea000383ffff */
.L_x_9541:
        /* <DEDUP_REMOVED lines=8> */
[----:B0123--:R-:W-:Y:S05]  /*111e0*/  WARPSYNC.COLLECTIVE R15, `(.L_x_9660) ;  /* 0x000000000f087348 */ /* 0x00ffea0003c00000 */
[----:B------:R4:W0:Y:S02]  /*111f0*/  SHFL.IDX P6, R14, R13, R12, R11 ;  /* 0x0000000c0d0e7389 */ /* 0x00082400000c000b */
[----:B01234-:R-:W-:Y:S01]  /*11200*/  ENDCOLLECTIVE ;  /* 0x000000000000791b */ /* 0x01ffe20003800000 */
.L_x_9660:
[----:B------:R-:W-:Y:S05]  /*11210*/  BSYNC B0 ;  /* 0x0000000000007941 */ /* 0x000fea0003800000 */
.L_x_9659:
[----:B------:R-:W-:Y:S05]  /*11220*/  BRA `(.L_x_9661) ;  /* 0xffffffc4006c7947 */ /* 0x000fea000383ffff */
.L_x_9544:
[----:B------:R-:W-:Y:S01]  /*11230*/  BSSY B1, `(.L_x_9662) ;  /* 0x0000006000017945 */ /* 0x000fe20003800000 */
[----:B------:R-:W-:-:S07]  /*11240*/  IMAD.MOV.U32 R15, RZ, RZ, -0x1 ;  /* 0xffffffffff0f7424 */ /* 0x000fce00078e00ff */
[----:B0123--:R-:W-:Y:S05]  /*11250*/  WARPSYNC.COLLECTIVE R15, `(.L_x_9663) ;  /* 0x000000000f0c7348 */ /* 0x00ffea0003c00000 */
[----:B------:R-:W-:Y:S02]  /*11260*/  ELECT P6, UR62, PT ;  /* 0x00000000003e782f */ /* 0x000fe400038c0000 */
[----:B------:R-:W-:Y:S01]  /*11270*/  MOV R14, UR62 ;  /* 0x0000003e000e7c02 */ /* 0x000fe20008000f00 */
[----:B0123--:R-:W-:Y:S10]  /*11280*/  ENDCOLLECTIVE ;  /* 0x000000000000791b */ /* 0x00fff40003800000 */
.L_x_9663:
[----:B------:R-:W-:Y:S05]  /*11290*/  BSYNC B1 ;  /* 0x0000000000017941 */ /* 0x000fea0003800000 */
.L_x_9662:
[----:B------:R-:W-:Y:S05]  /*112a0*/  BRA `(.L_x_9664) ;  /* 0xffffffc400647947 */ /* 0x000fea000383ffff */
.L_x_9546:
[----:B0-----:R0:W4:Y:S02]  /*112b0*/  SYNCS.PHASECHK.TRANS64.TRYWAIT P1, [R5+URZ+0x22840], R0 ;  /* 0x02284000050075a7 */ /* 0x001124000802017f */
[----:B----4-:R-:W-:Y:S05]  /*112c0*/  @!P1 NANOSLEEP.SYNCS 0x989680 ;  /* 0x009896800000995d */ /* 0x010fea0003900000 */
[----:B------:R-:W4:Y:S02]  /*112d0*/  @!P1 SYNCS.PHASECHK.TRANS64 P1, [R5+URZ+0x22840], R0 ;  /* 0x02284000050095a7 */ /* 0x000f24000802007f */
[----:B----4-:R-:W-:Y:S05]  /*112e0*/  @!P1 BRA `(.L_x_9546) ;  /* 0xfffffffc00f09947 */ /* 0x010fea000383ffff */
[----:B------:R-:W-:Y:S05]  /*112f0*/  BRA `(.L_x_9665) ;  /* 0xffffffc400847947 */ /* 0x000fea000383ffff */
.L_x_9548:
[----:B----4-:R4:W0:Y:S02]  /*11300*/  SYNCS.PHASECHK.TRANS64.TRYWAIT P1, [R3+URZ+0x22840], R2 ;  /* 0x02284002030075a7 */ /* 0x010824000802017f */
[----:B0-----:R-:W-:Y:S05]  /*11310*/  @!P1 NANOSLEEP.SYNCS 0x989680 ;  /* 0x009896800000995d */ /* 0x001fea0003900000 */
[----:B------:R-:W0:Y:S02]  /*11320*/  @!P1 SYNCS.PHASECHK.TRANS64 P1, [R3+URZ+0x22840], R2 ;  /* 0x02284002030095a7 */ /* 0x000e24000802007f */
[----:B0-----:R-:W-:Y:S05]  /*11330*/  @!P1 BRA `(.L_x_9548) ;  /* 0xfffffffc00f09947 */ /* 0x001fea000383ffff */
[----:B------:R-:W-:Y:S05]  /*11340*/  BRA `(.L_x_9666) ;  /* 0xffffffc400907947 */ /* 0x000fea000383ffff */
.L_x_9550:
[----:B------:R0:W0:Y:S02]  /*11350*/  SYNCS.PHASECHK.TRANS64.TRYWAIT P1, [R5+URZ+0x22860], R0 ;  /* 0x02286000050075a7 */ /* 0x000024000802017f */
[----:B0-----:R-:W-:Y:S05]  /*11360*/  @!P1 NANOSLEEP.SYNCS 0x989680 ;  /* 0x009896800000995d */ /* 0x001fea0003900000 */
[----:B------:R-:W0:Y:S02]  /*11370*/  @!P1 SYNCS.PHASECHK.TRANS64 P1, [R5+URZ+0x22860], R0 ;  /* 0x02286000050095a7 */ /* 0x000e24000802007f */
[----:B0-----:R-:W-:Y:S05]  /*11380*/  @!P1 BRA `(.L_x_9550) ;  /* 0xfffffffc00f09947 */ /* 0x001fea000383ffff */
[----:B------:R-:W-:Y:S05]  /*11390*/  BRA `(.L_x_9667) ;  /* 0xffffffc4008c7947 */ /* 0x000fea000383ffff */
.L_x_9668:
        /* <DEDUP_REMOVED lines=14> */
.L_x_15553:


//--------------------- .text._ZN7cutlass13device_kernelIN5flash11enable_sm90INS1_16FlashAttnFwdSm90INS1_25CollectiveMainloopFwdSm90ILi2EN4cute5tupleIJNS5_1CILi1EEES8_S8_EEENS6_IJNS7_ILi128EEENS7_ILi96EEENS7_ILi64EEEEEELi256ENS_6half_tEfNS_4arch4Sm90ELb0ELb0ELb0ELb1ELb1ELb1ELb0ELb1ELb0ELb1ELb0ELb0EEENS1_21CollectiveEpilogueFwdINS6_IJSA_NS7_ILi256EEESB_EEES9_SE_SG_Li256ELb1ELb1ELb0ELb0EEENS1_36VarlenDynamicPersistentTileSchedulerILi128ELi96ELi256ELi128ELb0ELb1ELb1ELb0ELb1ELb1EEEEEEEEEvNT_6ParamsE --------------------------
	.section	.text._ZN7cutlass13device_kernelIN5flash11enable_sm90INS1_16FlashAttnFwdSm90INS1_25CollectiveMainloopFwdSm90ILi2EN4cute5tupleIJNS5_1CILi1EEES8_S8_EEENS6_IJNS7_ILi128EEENS7_ILi96EEENS7_ILi64EEEEEELi256ENS_6half_tEfNS_4arch4Sm90ELb0ELb0ELb0ELb1ELb1ELb1ELb0ELb1ELb0ELb1ELb0ELb0EEENS1_21CollectiveEpilogueFwdINS6_IJSA_NS7_ILi256EEESB_EEES9_SE_SG_Li256ELb1ELb1ELb0ELb0EEENS1_36VarlenDynamicPersistentTileSchedulerILi128ELi96ELi256ELi128ELb0ELb1ELb1ELb0ELb1ELb1EEEEEEEEEvNT_6ParamsE,"ax",@progbits
	.align	128
.text._ZN7cutlass13device_kernelIN5flash11enable_sm90INS1_16FlashAttnFwdSm90INS1_25CollectiveMainloopFwdSm90ILi2EN4cute5tupleIJNS5_1CILi1EEES8_S8_EEENS6_IJNS7_ILi128EEENS7_ILi96EEENS7_ILi64EEEEEELi256ENS_6half_tEfNS_4arch4Sm90ELb0ELb0ELb0ELb1ELb1ELb1ELb0ELb1ELb0ELb1ELb0ELb0EEENS1_21CollectiveEpilogueFwdINS6_IJSA_NS7_ILi256EEESB_EEES9_SE_SG_Li256ELb1ELb1ELb0ELb0EEENS1_36VarlenDynamicPersistentTileSchedulerILi128ELi96ELi256ELi128ELb0ELb1ELb1ELb0ELb1ELb1EEEEEEEEEvNT_6ParamsE:
        .type           _ZN7cutlass13device_kernelIN5flash11enable_sm90INS1_16FlashAttnFwdSm90INS1_25CollectiveMainloopFwdSm90ILi2EN4cute5tupleIJNS5_1CILi1EEES8_S8_EEENS6_IJNS7_ILi128EEENS7_ILi96EEENS7_ILi64EEEEEELi256ENS_6half_tEfNS_4arch4Sm90ELb0ELb0ELb0ELb1ELb1ELb1ELb0ELb1ELb0ELb1ELb0ELb0EEENS1_21CollectiveEpilogueFwdINS6_IJSA_NS7_ILi256EEESB_EEES9_SE_SG_Li256ELb1ELb1ELb0ELb0EEENS1_36VarlenDynamicPersistentTileSchedulerILi128ELi96ELi256ELi128ELb0ELb1ELb1ELb0ELb1ELb1EEEEEEEEEvNT_6ParamsE,@function
        .size           _ZN7cutlass13device_kernelIN5flash11enable_sm90INS1_16FlashAttnFwdSm90INS1_25CollectiveMainloopFwdSm90ILi2EN4cute5tupleIJNS5_1CILi1EEES8_S8_EEENS6_IJNS7_ILi128EEENS7_ILi96EEENS7_ILi64EEEEEELi256ENS_6half_tEfNS_4arch4Sm90ELb0ELb0ELb0ELb1ELb1ELb1ELb0ELb1ELb0ELb1ELb0ELb0EEENS1_21CollectiveEpilogueFwdINS6_IJSA_NS7_ILi256EEESB_EEES9_SE_SG_Li256ELb1ELb1ELb0ELb0EEENS1_36VarlenDynamicPersistentTileSchedulerILi128ELi96ELi256ELi128ELb0ELb1ELb1ELb0ELb1ELb1EEEEEEEEEvNT_6ParamsE,(.L_x_15554 - _ZN7cutlass13device_kernelIN5flash11enable_sm90INS1_16FlashAttnFwdSm90INS1_25CollectiveMainloopFwdSm90ILi2EN4cute5tupleIJNS5_1CILi1EEES8_S8_EEENS6_IJNS7_ILi128EEENS7_ILi96EEENS7_ILi64EEEEEELi256ENS_6half_tEfNS_4arch4Sm90ELb0ELb0ELb0ELb1ELb1ELb1ELb0ELb1ELb0ELb1ELb0ELb0EEENS1_21CollectiveEpilogueFwdINS6_IJSA_NS7_ILi256EEESB_EEES9_SE_SG_Li256ELb1ELb1ELb0ELb0EEENS1_36VarlenDynamicPersistentTileSchedulerILi128ELi96ELi256ELi128ELb0ELb1ELb1ELb0ELb1ELb1EEEEEEEEEvNT_6ParamsE)
        .other          _ZN7cutlass13device_kernelIN5flash11enable_sm90INS1_16FlashAttnFwdSm90INS1_25CollectiveMainloopFwdSm90ILi2EN4cute5tupleIJNS5_1CILi1EEES8_S8_EEENS6_IJNS7_ILi128EEENS7_ILi96EEENS7_ILi64EEEEEELi256ENS_6half_tEfNS_4arch4Sm90ELb0ELb0ELb0ELb1ELb1ELb1ELb0ELb1ELb0ELb1ELb0ELb0EEENS1_21CollectiveEpilogueFwdINS6_IJSA_NS7_ILi256EEESB_EEES9_SE_SG_Li256ELb1ELb1ELb0ELb0EEENS1_36VarlenDynamicPersistentTileSchedulerILi128ELi96ELi256ELi128ELb0ELb1ELb1ELb0ELb1ELb1EEEEEEEEEvNT_6ParamsE,@"STO_CUDA_ENTRY STV_DEFAULT"
_ZN7cutlass13device_kernelIN5flash11enable_sm90INS1_16FlashAttnFwdSm90INS1_25CollectiveMainloopFwdSm90ILi2EN4cute5tupleIJNS5_1CILi1EEES8_S8_EEENS6_IJNS7_ILi128EEENS7_ILi96EEENS7_ILi64EEEEEELi256ENS_6half_tEfNS_4arch4Sm90ELb0ELb0ELb0ELb1ELb1ELb1ELb0ELb1ELb0ELb1ELb0ELb0EEENS1_21CollectiveEpilogueFwdINS6_IJSA_NS7_ILi256EEESB_EEES9_SE_SG_Li256ELb1ELb1ELb0ELb0EEENS1_36VarlenDynamicPersistentTileSchedulerILi128ELi96ELi256ELi128ELb0ELb1ELb1ELb0ELb1ELb1EEEEEEEEEvNT_6ParamsE:
        /* <DEDUP_REMOVED lines=17> */
.L_x_9670:
[----:B------:R-:W-:Y:S05]  /*0110*/  BSYNC B0 ;  /* 0x0000000000007941 */ /* 0x000fea0003800000 */
.L_x_9669:
[----:B------:R-:W-:Y:S01]  /*0120*/  VOTEU.ANY UP0, P0 ;  /* 0x00000000003f7886 */ /* 0x000fe20000000100 */
[----:B------:R-:W0:Y:S01]  /*0130*/  SHFL.IDX PT, R3, R2, RZ, 0x1f ;  /* 0x00001fff02037589 */ /* 0x000e2200000e0000 */
[----:B------:R-:W-:Y:S01]  /*0140*/  UMOV UR4, 0x80 ;  /* 0x0000008000047882 */ /* 0x000fe20000000000 */
[----:B------:R-:W-:Y:S01]  /*0150*/  UMOV UR7, 0x100 ;  /* 0x0000010000077882 */ /* 0x000fe20000000000 */
[----:B------:R-:W-:Y:S01]  /*0160*/  SHF.R.U32.HI R4, RZ, 0x7, R0 ;  /* 0x00000007ff047819 */ /* 0x000fe20000011600 */
[----:B------:R-:W1:Y:S01]  /*0170*/  @UP0 S2UR UR8, SR_CgaCtaId ;  /* 0x00000000000809c3 */ /* 0x000e620000008800 */
[----:B------:R-:W-:Y:S01]  /*0180*/  @UP0 UMOV UR6, 0x400 ;  /* 0x0000040000060882 */ /* 0x000fe20000000000 */
[----:B------:R-:W-:-:S04]  /*0190*/  @UP0 UIADD3 UR4, -UR4, 0x100000, URZ ;  /* 0x0010000004040890 */ /* 0x000fc8000fffe13f */
[----:B------:R-:W-:Y:S02]  /*01a0*/  @UP0 USHF.L.U32 UR5, UR4, 0xb, URZ ;  /* 0x0000000b04050899 */ /* 0x000fe4000800063f */
[----:B------:R-:W-:Y:S01]  /*01b0*/  @UP0 USHF.L.U32 UR4, UR4, 0x1, URZ ;  /* 0x0000000104040899 */ /* 0x000fe2000800063f */
[----:B------:R-:W-:Y:S01]  /*01c0*/  VOTEU.ANY UP1, P0 ;  /* 0x00000000003f7886 */ /* 0x000fe20000020100 */
[----:B0-----:R-:W-:Y:S02]  /*01d0*/  ISETP.NE.AND P1, PT, R3, RZ, PT ;  /* 0x000000ff0300720c */ /* 0x001fe40003f25270 */
[----:B------:R0:W2:Y:S01]  /*01e0*/  SHFL.IDX PT, R3, R4, RZ, 0x1f ;  /* 0x00001fff04037589 */ /* 0x0000a200000e0000 */
[----:B-1----:R-:W-:Y:S02]  /*01f0*/  @UP0 ULEA UR8, UR8, UR6, 0x18 ;  /* 0x0000000608080291 */ /* 0x002fe4000f8ec03f */
[----:B------:R-:W-:-:S04]  /*0200*/  @UP0 UIADD3 UR6, -UR7, 0x100000, URZ ;  /* 0x0010000007060890 */ /* 0x000fc8000fffe13f */
[----:B------:R-:W-:Y:S02]  /*0210*/  @UP0 USHF.L.U32 UR7, UR6, 0xb, URZ ;  /* 0x0000000b06070899 */ /* 0x000fe4000800063f */
[----:B------:R-:W-:Y:S01]  /*0220*/  @UP0 USHF.L.U32 UR6, UR6, 0x1, URZ ;  /* 0x0000000106060899 */ /* 0x000fe2000800063f */
[----:B------:R-:W-:Y:S01]  /*0230*/  VOTEU.ANY UP0, P0 ;  /* 0x00000000003f7886 */ /* 0x000fe20000000100 */
[----:B------:R-:W1:Y:S04]  /*0240*/  FENCE.VIEW.ASYNC.S ;  /* 0x00000000000073c6 */ /* 0x000e680000000000 */
[----:B-1----:R0:W1:Y:S06]  /*0250*/  @UP0 SYNCS.EXCH.64 URZ, [UR8+0x22800], UR4 ;  /* 0x02280004083f05b2 */ /* 0x00206c0008000100 */
[----:B------:R0:W3:Y:S02]  /*0260*/  @UP1 SYNCS.EXCH.64 URZ, [UR8+0x22820], UR6 ;  /* 0x02282006083f15b2 */ /* 0x0000e40008000100 */
        /* <DEDUP_REMOVED lines=17> */
[----:B------:R0:W0:Y:S01]  /*0380*/  SYNCS.EXCH.64 URZ, [UR8+0x22848], UR6 ;  /* 0x02284806083f75b2 */ /* 0x0000220008000100 */
[----:B------:R-:W-:Y:S01]  /*0390*/  NOP ;  /* 0x0000000000007918 */ /* 0x000fe20000000000 */
.L_x_9671:
        /* <DEDUP_REMOVED lines=22> */
.L_x_9672:
        /* <DEDUP_REMOVED lines=18> */
.L_x_9673:
        /* <DEDUP_REMOVED lines=22> */
.L_x_9674:
        /* <DEDUP_REMOVED lines=22> */
.L_x_9675:
[----:B--2---:R-:W-:Y:S01]  /*08e0*/  ISETP.NE.AND P0, PT, R3, RZ, PT ;  /* 0x000000ff0300720c */ /* 0x004fe20003f05270 */
[----:B------:R-:W-:Y:S01]  /*08f0*/  IMAD.MOV.U32 R3, RZ, RZ, 0x1 ;  /* 0x00000001ff037424 */ /* 0x000fe200078e00ff */
[----:B------:R-:W-:Y:S01]  /*0900*/  NOP ;  /* 0x0000000000007918 */ /* 0x000fe20000000000 */
[----:B------:R-:W-:Y:S01]  /*0910*/  ULDC.64 UR40, c[0x0][0x208] ;  /* 0x0000820000287ab9 */ /* 0x000fe20000000a00 */
[----:B------:R-:W-:Y:S02]  /*0920*/  BSSY B9, `(.L_x_9676) ;  /* 0x00015bf000097945 */ /* 0x000fe40003800000 */
[----:B------:R-:W-:-:S05]  /*0930*/  SEL R3, R3, 0x2, !P0 ;  /* 0x0000000203037807 */ /* 0x000fca0004000000 */
[----:B------:R2:W-:Y:S01]  /*0940*/  STL [R1], R3 ;  /* 0x0000000301007387 */ /* 0x0005e20000100800 */
[----:B01-34-:R-:W-:Y:S06]  /*0950*/  BAR.SYNC.DEFER_BLOCKING 0x0 ;  /* 0x0000000000007b1d */ /* 0x01bfec0000010000 */
[----:B------:R-:W-:Y:S05]  /*0960*/  @!P0 BRA `(.L_x_9677) ;  /* 0x000000f400288947 */ /* 0x000fea0003800000 */
.L_x_9678:
[----:B------:R-:W-:-:S08]  /*0970*/  NOP ;  /* 0x0000000000007918 */ /* 0x000fd00000000000 */
[----:B------:R-:W0:Y:S02]  /*0980*/  USETMAXREG.TRY_ALLOC.CTAPOOL UP0, 0xe8 ;  /* 0x000000e8000079c8 */ /* 0x000e240008000600 */
[----:B0-----:R-:W-:-:S13]  /*0990*/  PLOP3.LUT P0, PT, PT, PT, UP0, 0x80, 0x0 ;  /* 0x000000000000781c */ /* 0x001fda0003f0f008 */
[----:B------:R-:W-:Y:S05]  /*09a0*/  @!P0 BRA `(.L_x_9678) ;  /* 0xfffffffc00f08947 */ /* 0x000fea000383ffff */
[----:B--2---:R-:W-:Y:S01]  /*09b0*/  SHF.R.U32.HI R3, RZ, 0x7, R0 ;  /* 0x00000007ff037819 */ /* 0x004fe20000011600 */
[----:B------:R-:W0:Y:S01]  /*09c0*/  S2R R2, SR_CgaCtaId ;  /* 0x0000000000027919 */ /* 0x000e220000008800 */
[----:B------:R-:W-:Y:S01]  /*09d0*/  MOV R19, 0x400 ;  /* 0x0000040000137802 */ /* 0x000fe20000000f00 */
[----:B------:R-:W-:Y:S01]  /*09e0*/  ULDC UR4, c[0x0][0xc3c] ;  /* 0x00030f0000047ab9 */ /* 0x000fe20000000800 */
[----:B------:R-:W-:Y:S06]  /*09f0*/  BAR.ARV 0x8, 0x180 ;  /* 0x0206000000007b1d */ /* 0x000fec0000002000 */
[----:B------:R-:W-:-:S13]  /*0a00*/  ISETP.NE.AND P0, PT, R3, 0x1, PT ;  /* 0x000000010300780c */ /* 0x000fda0003f05270 */
[----:B------:R-:W-:Y:S08]  /*0a10*/  @!P0 BAR.ARV 0x9, 0x100 ;  /* 0x0244000000008b1d */ /* 0x000ff00000002000 */
[----:B------:R-:W-:Y:S01]  /*0a20*/  BAR.SYNC.DEFER_BLOCKING 0x5, 0x180 ;  /* 0x0146000000007b1d */ /* 0x000fe20000010000 */
[----:B0-----:R-:W-:-:S05]  /*0a30*/  LEA R19, R2, R19, 0x18 ;  /* 0x0000001302137211 */ /* 0x001fca00078ec0ff */
[----:B------:R-:W0:Y:S02]  /*0a40*/  LDS.128 R32, [R19+0x228d0] ;  /* 0x0228d00013207984 */ /* 0x000e240000000c00 */
[----:B------:R-:W-:Y:S06]  /*0a50*/  BAR.ARV 0x4, 0x180 ;  /* 0x0106000000007b1d */ /* 0x000fec0000002000 */
[----:B0-----:R-:W-:-:S13]  /*0a60*/  ISETP.GE.AND P0, PT, R35, UR4, PT ;  /* 0x0000000423007c0c */ /* 0x001fda000bf06270 */
[----:B------:R-:W-:Y:S05]  /*0a70*/  @P0 BRA `(.L_x_9679) ;  /* 0x0000015800a40947 */ /* 0x000fea0003800000 */
[----:B------:R-:W2:Y:S01]  /*0a80*/  LDL.LU R12, [R1] ;  /* 0x00000000010c7983 */ /* 0x000ea20000300800 */
[----:B------:R-:W-:Y:S01]  /*0a90*/  VIADD R11, R0, 0xffffff80 ;  /* 0xffffff80000b7836 */ /* 0x000fe20000000000 */
[----:B------:R-:W-:Y:S01]  /*0aa0*/  CS2R R206, SRZ ;  /* 0x0000000000ce7805 */ /* 0x000fe2000001ff00 */
[----:B------:R-:W-:Y:S02]  /*0ab0*/  IMAD.MOV.U32 R18, RZ, RZ, RZ ;  /* 0x000000ffff127224 */ /* 0x000fe400078e00ff */
[----:B------:R-:W-:Y:S01]  /*0ac0*/  IMAD.MOV.U32 R216, RZ, RZ, RZ ;  /* 0x000000ffffd87224 */ /* 0x000fe200078e00ff */
[----:B------:R-:W-:-:S04]  /*0ad0*/  SHF.R.S32.HI R0, RZ, 0x1f, R11 ;  /* 0x0000001fff007819 */ /* 0x000fc8000001140b */
[CC--:B------:R-:W-:Y:S02]  /*0ae0*/  LEA.HI R2, R0.reuse, R11.reuse, RZ, 0x7 ;  /* 0x0000000b00027211 */ /* 0x0c0fe400078f38ff */
[----:B------:R-:W-:Y:S02]  /*0af0*/  LEA.HI R229, R0, R11, RZ, 0x5 ;  /* 0x0000000b00e57211 */ /* 0x000fe400078f28ff */
[C---:B------:R-:W-:Y:S02]  /*0b00*/  LOP3.LUT R3, R2.reuse, 0xffffff80, RZ, 0xc0, !PT ;  /* 0xffffff8002037812 */ /* 0x040fe400078ec0ff */
[----:B------:R-:W-:Y:S02]  /*0b10*/  SHF.R.S32.HI R13, RZ, 0x7, R2 ;  /* 0x00000007ff0d7819 */ /* 0x000fe40000011402 */
[----:B------:R-:W-:Y:S01]  /*0b20*/  SHF.R.S32.HI R229, RZ, 0x5, R229 ;  /* 0x00000005ffe57819 */ /* 0x000fe200000114e5 */
[----:B------:R-:W-:Y:S01]  /*0b30*/  IMAD.IADD R10, R11, 0x1, -R3 ;  /* 0x000000010b0a7824 */ /* 0x000fe200078e0a03 */
[----:B------:R-:W-:-:S04]  /*0b40*/  LEA.HI R2, R2, R13, RZ, 0x1 ;  /* 0x0000000d02027211 */ /* 0x000fc800078f08ff */
[----:B------:R-:W-:Y:S02]  /*0b50*/  SHF.R.S32.HI R5, RZ, 0x1f, R10 ;  /* 0x0000001fff057819 */ /* 0x000fe4000001140a */
[----:B------:R-:W-:Y:S02]  /*0b60*/  LOP3.LUT R2, R2, 0x3fffffe, RZ, 0xc0, !PT ;  /* 0x03fffffe02027812 */ /* 0x000fe400078ec0ff */
[CC--:B------:R-:W-:Y:S02]  /*0b70*/  LEA.HI R7, R5.reuse, R10.reuse, RZ, 0x2 ;  /* 0x0000000a05077211 */ /* 0x0c0fe400078f10ff */
[----:B------:R-:W-:Y:S01]  /*0b80*/  LEA.HI R5, R5, R10, RZ, 0x5 ;  /* 0x0000000a05057211 */ /* 0x000fe200078f28ff */
[----:B------:R-:W-:Y:S01]  /*0b90*/  IMAD.IADD R2, R13, 0x1, -R2 ;  /* 0x000000010d027824 */ /* 0x000fe200078e0a02 */
[--C-:B------:R-:W-:Y:S02]  /*0ba0*/  SHF.R.S32.HI R4, RZ, 0x2, R7.reuse ;  /* 0x00000002ff047819 */ /* 0x100fe40000011407 */
        /* <DEDUP_REMOVED lines=9> */
[----:B------:R-:W-:Y:S01]  /*0c40*/  LEA.HI R3, R3, R6, RZ, 0x1 ;  /* 0x0000000603037211 */ /* 0x000fe200078f08ff */
[----:B------:R-:W-:Y:S02]  /*0c50*/  IMAD R5, R5, 0x10, R8 ;  /* 0x0000001005057824 */ /* 0x000fe400078e0208 */
[----:B------:R-:W-:Y:S01]  /*0c60*/  IMAD.IADD R4, R11, 0x1, -R4 ;  /* 0x000000010b047824 */ /* 0x000fe200078e0a04 */
[----:B------:R-:W-:Y:S01]  /*0c70*/  LOP3.LUT R3, R3, 0x1ffffffe, RZ, 0xc0, !PT ;  /* 0x1ffffffe03037812 */ /* 0x000fe200078ec0ff */
[----:B------:R-:W-:Y:S01]  /*0c80*/  IMAD R8, R2, 0x40, R5 ;  /* 0x0000004002087824 */ /* 0x000fe200078e0205 */
[-C--:B------:R-:W-:Y:S02]  /*0c90*/  LEA.HI R2, R0, R11.reuse, RZ, 0x2 ;  /* 0x0000000b00027211 */ /* 0x080fe400078f10ff */
[----:B------:R-:W-:Y:S01]  /*0ca0*/  LEA R4, R229, R4, 0x4 ;  /* 0x00000004e5047211 */ /* 0x000fe200078e20ff */
[----:B------:R-:W-:Y:S01]  /*0cb0*/  IMAD.IADD R3, R6, 0x1, -R3 ;  /* 0x0000000106037824 */ /* 0x000fe200078e0a03 */
[----:B------:R-:W-:Y:S01]  /*0cc0*/  LEA.HI R0, R0, R11, RZ, 0x3 ;  /* 0x0000000b00007211 */ /* 0x000fe200078f18ff */
[----:B------:R-:W-:Y:S01]  /*0cd0*/  STL [R1+0x48], R8 ;  /* 0x0000480801007387 */ /* 0x000fe20000100800 */
[--C-:B------:R-:W-:Y:S01]  /*0ce0*/  SHF.R.S32.HI R204, RZ, 0x2, R2.reuse ;  /* 0x00000002ffcc7819 */ /* 0x100fe20000011402 */
[----:B------:R-:W-:Y:S01]  /*0cf0*/  IMAD R6, R4, 0x8, R3 ;  /* 0x0000000804067824 */ /* 0x000fe200078e0203 */
[----:B------:R-:W-:Y:S01]  /*0d00*/  SHF.R.S32.HI R3, RZ, 0x1f, R2 ;  /* 0x0000001fff037819 */ /* 0x000fe20000011402 */
[----:B------:R-:W-:Y:S01]  /*0d10*/  STL [R1+0x28], RZ ;  /* 0x000028ff01007387 */ /* 0x000fe20000100800 */
[----:B------:R-:W-:Y:S01]  /*0d20*/  SHF.R.S32.HI R4, RZ, 0x3, R0 ;  /* 0x00000003ff047819 */ /* 0x000fe20000011400 */
[----:B------:R-:W-:Y:S01]  /*0d30*/  IMAD.SHL.U32 R6, R6, 0x8, RZ ;  /* 0x0000000806067824 */ /* 0x000fe200078e00ff */
[----:B------:R-:W-:-:S02]  /*0d40*/  LOP3.LUT R0, R0, 0xfffffff8, RZ, 0xc0, !PT ;  /* 0xfffffff800007812 */ /* 0x000fc400078ec0ff */
[----:B------:R-:W-:Y:S02]  /*0d50*/  LOP3.LUT R2, R2, 0xfffffffc, RZ, 0xc0, !PT ;  /* 0xfffffffc02027812 */ /* 0x000fe400078ec0ff */
[----:B------:R-:W-:Y:S01]  /*0d60*/  LEA.HI R3, R3, R204, RZ, 0x3 ;  /* 0x000000cc03037211 */ /* 0x000fe200078f18ff */
[C---:B------:R-:W-:Y:S01]  /*0d70*/  IMAD.IADD R9, R11.reuse, 0x1, -R0 ;  /* 0x000000010b097824 */ /* 0x040fe200078e0a00 */
[----:B------:R-:W-:Y:S01]  /*0d80*/  IADD3 R5, R204, 0x40, RZ ;  /* 0x00000040cc057810 */ /* 0x000fe20007ffe0ff */
[----:B------:R-:W-:Y:S01]  /*0d90*/  IMAD.IADD R4, R11, 0x1, -R2 ;  /* 0x000000010b047824 */ /* 0x000fe200078e0a02 */
[----:B------:R-:W-:Y:S01]  /*0da0*/  LOP3.LUT R3, R3, 0xfffffff8, RZ, 0xc0, !PT ;  /* 0xfffffff803037812 */ /* 0x000fe200078ec0ff */
[----:B------:R-:W-:Y:S01]  /*0db0*/  IMAD.SHL.U32 R217, R9, 0x8, RZ ;  /* 0x0000000809d97824 */ /* 0x000fe200078e00ff */
[----:B------:R-:W-:Y:S01]  /*0dc0*/  SHF.R.S32.HI R2, RZ, 0x1f, R5 ;  /* 0x0000001fff027819 */ /* 0x000fe20000011405 */
[----:B------:R-:W-:Y:S01]  /*0dd0*/  IMAD.SHL.U32 R227, R5, 0x40, RZ ;  /* 0x0000004005e37824 */ /* 0x000fe200078e00ff */
[----:B------:R-:W-:Y:S01]  /*0de0*/  LEA.HI R0, R4, R4, RZ, 0x1 ;  /* 0x0000000404007211 */ /* 0x000fe200078f08ff */
[----:B------:R-:W-:Y:S01]  /*0df0*/  IMAD.IADD R9, R204, 0x1, -R3 ;  /* 0x00000001cc097824 */ /* 0x000fe200078e0a03 */
[----:B------:R-:W-:Y:S01]  /*0e00*/  LEA.HI R3, R2, R5, RZ, 0x3 ;  /* 0x0000000502037211 */ /* 0x000fe200078f18ff */
[----:B------:R-:W-:Y:S01]  /*0e10*/  IMAD.SHL.U32 R16, R4, 0x8, RZ ;  /* 0x0000000804107824 */ /* 0x000fe200078e00ff */
[----:B------:R-:W-:Y:S01]  /*0e20*/  LOP3.LUT R0, R0, 0x1ffffffe, RZ, 0xc0, !PT ;  /* 0x1ffffffe00007812 */ /* 0x000fe200078ec0ff */
[C---:B------:R-:W-:Y:S01]  /*0e30*/  IMAD.SHL.U32 R22, R4.reuse, 0x4, RZ ;  /* 0x0000000404167824 */ /* 0x040fe200078e00ff */
[----:B------:R-:W-:Y:S01]  /*0e40*/  LOP3.LUT R227, R227, 0x1c0, RZ, 0xc0, !PT ;  /* 0x000001c0e3e37812 */ /* 0x000fe200078ec0ff */
[----:B------:R-:W-:Y:S01]  /*0e50*/  IMAD.SHL.U32 R3, R3, 0x40, RZ ;  /* 0x0000004003037824 */ /* 0x000fe200078e00ff */
[----:B------:R0:W-:Y:S01]  /*0e60*/  STL [R1+0x30], R9 ;  /* 0x0000300901007387 */ /* 0x0001e20000100800 */
[C---:B------:R-:W-:Y:S01]  /*0e70*/  VIADD R13, R217.reuse, 0x40 ;  /* 0x00000040d90d7836 */ /* 0x040fe20000000000 */
[----:B------:R-:W-:Y:S01]  /*0e80*/  SHF.R.S32.HI R5, RZ, 0x1f, R217 ;  /* 0x0000001fff057819 */ /* 0x000fe200000114d9 */
[----:B------:R-:W-:Y:S01]  /*0e90*/  VIADD R11, R217, 0xc0 ;  /* 0x000000c0d90b7836 */ /* 0x000fe20000000000 */
[----:B------:R-:W-:Y:S01]  /*0ea0*/  LOP3.LUT R3, R3, 0xfffffe00, RZ, 0xc0, !PT ;  /* 0xfffffe0003037812 */ /* 0x000fe200078ec0ff */
[----:B------:R-:W-:Y:S01]  /*0eb0*/  IMAD.IADD R0, R4, 0x1, -R0 ;  /* 0x0000000104007824 */ /* 0x000fe200078e0a00 */
[----:B------:R-:W-:Y:S01]  /*0ec0*/  LOP3.LUT R4, R227, 0x38, R16, 0xf8, !PT ;  /* 0x00000038e3047812 */ /* 0x000fe200078ef810 */
[----:B------:R-:W-:Y:S01]  /*0ed0*/  VIADD R208, R22, 0x10 ;  /* 0x0000001016d07836 */ /* 0x000fe20000000000 */
[----:B------:R-:W-:Y:S01]  /*0ee0*/  SHF.R.S32.HI R14, RZ, 0x1f, R13 ;  /* 0x0000001fff0e7819 */ /* 0x000fe2000001140d */
[----:B------:R1:W-:Y:S01]  /*0ef0*/  STL [R1+0x4], R3 ;  /* 0x0000040301007387 */ /* 0x0003e20000100800 */
[----:B0-----:R-:W-:Y:S01]  /*0f00*/  SHF.R.U32.HI R9, RZ, 0x3, R227 ;  /* 0x00000003ff097819 */ /* 0x001fe200000116e3 */
[C---:B------:R-:W-:Y:S01]  /*0f10*/  VIADD R213, R16.reuse, 0x40 ;  /* 0x0000004010d57836 */ /* 0x040fe20000000000 */
[----:B------:R-:W-:Y:S01]  /*0f20*/  SHF.R.S32.HI R5, RZ, 0x1f, R208 ;  /* 0x0000001fff057819 */ /* 0x000fe200000114d0 */
[C---:B------:R-:W-:Y:S01]  /*0f30*/  VIADD R212, R16.reuse, 0x60 ;  /* 0x0000006010d47836 */ /* 0x040fe20000000000 */
[----:B------:R-:W-:Y:S01]  /*0f40*/  LOP3.LUT R4, R3, R4, R9, 0xf6, !PT ;  /* 0x0000000403047212 */ /* 0x000fe200078ef609 */
[----:B------:R-:W-:Y:S01]  /*0f50*/  VIADD R211, R16, 0x80 ;  /* 0x0000008010d37836 */ /* 0x000fe20000000000 */
[----:B------:R-:W-:Y:S01]  /*0f60*/  SHF.L.U64.HI R5, R208, 0x1, R5 ;  /* 0x00000001d0057819 */ /* 0x000fe20000010205 */
[----:B------:R-:W-:Y:S01]  /*0f70*/  VIADD R210, R16, 0xa0 ;  /* 0x000000a010d27836 */ /* 0x000fe20000000000 */
[----:B------:R-:W-:Y:S01]  /*0f80*/  LEA R0, R0, R8, 0x3 ;  /* 0x0000000800007211 */ /* 0x000fe200078e18ff */
[----:B-1----:R-:W-:Y:S01]  /*0f90*/  IMAD.IADD R3, R10, 0x1, -R7 ;  /* 0x000000010a037824 */ /* 0x002fe200078e0a07 */
[C---:B------:R-:W-:Y:S01]  /*0fa0*/  IADD3 R2, R16.reuse, 0x20, RZ ;  /* 0x0000002010027810 */ /* 0x040fe20007ffe0ff */
        /* <DEDUP_REMOVED lines=9> */
[----:B------:R-:W-:-:S02]  /*1040*/  SHF.R.S32.HI R218, RZ, 0x1f, R214 ;  /* 0x0000001fffda7819 */ /* 0x000fc400000114d6 */
[----:B--2---:R-:W-:Y:S02]  /*1050*/  LOP3.LUT R209, R12, 0x1, RZ, 0xfc, !PT ;  /* 0x000000010cd17812 */ /* 0x004fe400078efcff */
[----:B------:R-:W-:-:S04]  /*1060*/  IADD3 R12, R217, 0x80, RZ ;  /* 0x00000080d90c7810 */ /* 0x000fc80007ffe0ff */
[----:B------:R-:W-:Y:S02]  /*1070*/  SHF.R.S32.HI R13, RZ, 0x1f, R12 ;  /* 0x0000001fff0d7819 */ /* 0x000fe4000001140c */
[----:B------:R-:W-:Y:S01]  /*1080*/  SHF.R.S32.HI R12, RZ, 0x1f, R11 ;  /* 0x0000001fff0c7819 */ /* 0x000fe2000001140b */
[----:B------:R-:W-:-:S05]  /*1090*/  IMAD.SHL.U32 R11, R208, 0x2, RZ ;  /* 0x00000002d00b7824 */ /* 0x000fca00078e00ff */
[----:B------:R-:W-:Y:S04]  /*10a0*/  STL [R1+0x40], R11 ;  /* 0x0000400b01007387 */ /* 0x000fe80000100800 */
[----:B------:R0:W-:Y:S04]  /*10b0*/  STL [R1+0x4c], R3 ;  /* 0x00004c0301007387 */ /* 0x0001e80000100800 */
[----:B------:R1:W-:Y:S04]  /*10c0*/  STL [R1+0x54], R6 ;  /* 0x0000540601007387 */ /* 0x0003e80000100800 */
[----:B------:R1:W-:Y:S01]  /*10d0*/  STL [R1+0x3c], R5 ;  /* 0x00003c0501007387 */ /* 0x0003e20000100800 */
[----:B0-----:R-:W-:-:S03]  /*10e0*/  IMAD R3, R4, 0x2, R19 ;  /* 0x0000000204037824 */ /* 0x001fc600078e0213 */
[----:B------:R1:W-:Y:S04]  /*10f0*/  STL [R1+0x50], R0 ;  /* 0x0000500001007387 */ /* 0x0003e80000100800 */
[----:B------:R1:W-:Y:S02]  /*1100*/  STL [R1+0x44], R3 ;  /* 0x0000440301007387 */ /* 0x0003e40000100800 */
.L_x_9822:
[----:B012---:R-:W0:Y:S02]  /*1110*/  LDC.64 R4, c[0x0][0xc88] ;  /* 0x00032200ff047b82 */ /* 0x007e240000000a00 */
[----:B0-----:R-:W-:-:S05]  /*1120*/  IMAD.WIDE R4, R35, 0x4, R4 ;  /* 0x0000000423047825 */ /* 0x001fca00078e0204 */
[----:B------:R-:W2:Y:S01]  /*1130*/  LDG.E R0, desc[UR40][R4.64] ;  /* 0x0000002804007981 */ /* 0x000ea2000c1e1900 */
[----:B------:R-:W-:Y:S05]  /*1140*/  YIELD ;  /* 0x0000000000007946 */ /* 0x000fea0003800000 */
[----:B------:R-:W-:Y:S01]  /*1150*/  ULDC.64 UR4, c[0x0][0xa28] ;  /* 0x00028a0000047ab9 */ /* 0x000fe20000000a00 */
[----:B------:R-:W-:Y:S01]  /*1160*/  ULDC.64 UR8, c[0x0][0xa18] ;  /* 0x0002860000087ab9 */ /* 0x000fe20000000a00 */
[----:B------:R-:W-:Y:S01]  /*1170*/  ISETP.NE.U32.AND P1, PT, RZ, UR4, PT ;  /* 0x00000004ff007c0c */ /* 0x000fe2000bf25070 */
[----:B------:R-:W-:Y:S01]  /*1180*/  ULDC.64 UR6, c[0x0][0xa08] ;  /* 0x0002820000067ab9 */ /* 0x000fe20000000a00 */
[----:B------:R-:W-:Y:S01]  /*1190*/  IMAD.MOV.U32 R35, RZ, RZ, RZ ;  /* 0x000000ffff237224 */ /* 0x000fe200078e00ff */
[----:B------:R-:W-:-:S02]  /*11a0*/  ISETP.NE.U32.AND P0, PT, RZ, UR6, PT ;  /* 0x00000006ff007c0c */ /* 0x000fc4000bf05070 */
[----:B------:R-:W-:Y:S02]  /*11b0*/  ISETP.NE.AND.EX P1, PT, RZ, UR5, PT, P1 ;  /* 0x00000005ff007c0c */ /* 0x000fe4000bf25310 */
[----:B------:R-:W-:Y:S02]  /*11c0*/  ISETP.NE.AND.EX P0, PT, RZ, UR7, PT, P0 ;  /* 0x00000007ff007c0c */ /* 0x000fe4000bf05300 */
[----:B--2---:R-:W-:Y:S01]  /*11d0*/  SHF.R.S32.HI R3, RZ, 0x1f, R0 ;  /* 0x0000001fff037819 */ /* 0x004fe20000011400 */
[----:B------:R-:W-:Y:S08]  /*11e0*/  STL [R1+0x24], R0 ;  /* 0x0000240001007387 */ /* 0x000ff00000100800 */
[C---:B------:R-:W-:Y:S01]  /*11f0*/  @P1 LEA R6, P2, R0.reuse, UR4, 0x2 ;  /* 0x0000000400061c11 */ /* 0x040fe2000f8410ff */
[C---:B------:R-:W-:Y:S01]  /*1200*/  IMAD.SHL.U32 R37, R0.reuse, 0x4, RZ ;  /* 0x0000000400257824 */ /* 0x040fe200078e00ff */
[C-C-:B------:R-:W-:Y:S01]  /*1210*/  SHF.L.U64.HI R36, R0.reuse, 0x2, R3.reuse ;  /* 0x0000000200247819 */ /* 0x140fe20000010203 */
[----:B------:R0:W-:Y:S01]  /*1220*/  STL [R1+0x38], R3 ;  /* 0x0000380301007387 */ /* 0x0001e20000100800 */
[----:B------:R-:W-:-:S02]  /*1230*/  @P1 LEA.HI.X R7, R0, UR5, R3, 0x2, P2 ;  /* 0x0000000500071c11 */ /* 0x000fc400090f1403 */
[----:B------:R-:W-:Y:S01]  /*1240*/  ISETP.NE.U32.AND P2, PT, RZ, UR8, PT ;  /* 0x00000008ff007c0c */ /* 0x000fe2000bf45070 */
[----:B------:R-:W-:Y:S01]  /*1250*/  ULDC UR4, c[0x0][0x288] ;  /* 0x0000a20000047ab9 */ /* 0x000fe20000000800 */
[C---:B------:R-:W-:Y:S01]  /*1260*/  IADD3 R8, P3, R37.reuse, UR6, RZ ;  /* 0x0000000625087c10 */ /* 0x040fe2000ff7e0ff */
[----:B------:R1:W-:Y:S01]  /*1270*/  STL [R1+0x1c], R37 ;  /* 0x00001c2501007387 */ /* 0x0003e20000100800 */
[----:B------:R-:W-:Y:S01]  /*1280*/  ISETP.NE.AND.EX P2, PT, RZ, UR9, PT, P2 ;  /* 0x00000009ff007c0c */ /* 0x000fe2000bf45320 */
[----:B0-----:R-:W-:Y:S01]  /*1290*/  IMAD.MOV.U32 R3, RZ, RZ, RZ ;  /* 0x000000ffff037224 */ /* 0x001fe200078e00ff */
[C---:B------:R-:W-:Y:S01]  /*12a0*/  IADD3.X R9, R36.reuse, UR7, RZ, P3, !PT ;  /* 0x0000000724097c10 */ /* 0x040fe20009ffe4ff */
[----:B------:R-:W-:Y:S01]  /*12b0*/  IMAD.U32 R31, RZ, RZ, UR4 ;  /* 0x00000004ff1f7e24 */ /* 0x000fe2000f8e00ff */
[----:B------:R-:W-:Y:S01]  /*12c0*/  ULDC.64 UR4, c[0x0][0x418] ;  /* 0x0001060000047ab9 */ /* 0x000fe20000000a00 */
[----:B------:R1:W-:Y:S04]  /*12d0*/  STL [R1+0x20], R36 ;  /* 0x0000202401007387 */ /* 0x0003e80000100800 */
[----:B------:R1:W5:Y:S04]  /*12e0*/  @P1 LDG.E R3, desc[UR40][R6.64] ;  /* 0x0000002806031981 */ /* 0x000368000c1e1900 */
[----:B------:R-:W-:Y:S01]  /*12f0*/  @P2 IADD3 R4, P1, R37, UR8, RZ ;  /* 0x0000000825042c10 */ /* 0x000fe2000ff3e0ff */
[----:B------:R1:W5:Y:S03]  /*1300*/  @P0 LDG.E R35, desc[UR40][R8.64] ;  /* 0x0000002808230981 */ /* 0x000366000c1e1900 */
[----:B------:R-:W-:-:S05]  /*1310*/  @P2 IADD3.X R5, R36, UR9, RZ, P1, !PT ;  /* 0x0000000924052c10 */ /* 0x000fca0008ffe4ff */
[----:B------:R1:W5:Y:S01]  /*1320*/  @P2 LDG.E R31, desc[UR40][R4.64] ;  /* 0x00000028041f2981 */ /* 0x000362000c1e1900 */
[----:B------:R-:W-:Y:S01]  /*1330*/  UISETP.NE.U32.AND UP0, UPT, UR4, URZ, UPT ;  /* 0x0000003f0400728c */ /* 0x000fe2000bf05070 */
[----:B------:R-:W-:Y:S02]  /*1340*/  IMAD.MOV.U32 R29, RZ, RZ, R0 ;  /* 0x000000ffff1d7224 */ /* 0x000fe400078e0000 */
[----:B------:R-:W-:Y:S01]  /*1350*/  ULDC UR4, c[0x0][0x424] ;  /* 0x0001090000047ab9 */ /* 0x000fe20000000800 */
[----:B------:R-:W-:-:S03]  /*1360*/  UISETP.NE.AND.EX UP0, UPT, UR5, URZ, UPT, UP0 ;  /* 0x0000003f0500728c */ /* 0x000fc6000bf05300 */
[----:B------:R-:W-:Y:S01]  /*1370*/  ULDC UR5, c[0x0][0x2f0] ;  /* 0x0000bc0000057ab9 */ /* 0x000fe20000000800 */
[----:B------:R-:W-:-:S04]  /*1380*/  USEL UR4, UR4, 0x1, UP0 ;  /* 0x0000000104047887 */ /* 0x000fc80008000000 */
[----:B------:R-:W-:-:S03]  /*1390*/  UIMAD UR4, UR4, UR5, URZ ;  /* 0x00000005040472a4 */ /* 0x000fc6000f8e023f */
[----:B------:R-:W-:Y:S02]  /*13a0*/  ULDC UR5, c[0x0][0x348] ;  /* 0x0000d20000057ab9 */ /* 0x000fe40000000800 */
[----:B----4-:R-:W-:Y:S02]  /*13b0*/  IMAD.U32 R30, RZ, RZ, UR5 ;  /* 0x00000005ff1e7e24 */ /* 0x010fe4000f8e00ff */
[----:B------:R-:W-:Y:S01]  /*13c0*/  IMAD.U32 R32, RZ, RZ, UR4 ;  /* 0x00000004ff207e24 */ /* 0x000fe2000f8e00ff */
[----:B-1-3--:R-:W-:Y:S06]  /*13d0*/  @P2 BRA `(.L_x_9680) ;  /* 0x0000000000242947 */ /* 0x00afec0003800000 */
        /* <DEDUP_REMOVED lines=9> */
.L_x_9680:
[----:B------:R-:W-:Y:S01]  /*1470*/  ULDC.64 UR4, c[0x0][0xa20] ;  /* 0x0002880000047ab9 */ /* 0x000fe20000000a00 */
[----:B------:R0:W-:Y:S01]  /*1480*/  STL [R1+0x2c], R33 ;  /* 0x00002c2101007387 */ /* 0x0001e20000100800 */
[----:B------:R-:W-:-:S03]  /*1490*/  ISETP.NE.U32.AND P1, PT, RZ, UR4, PT ;  /* 0x00000004ff007c0c */ /* 0x000fc6000bf25070 */
[----:B------:R0:W-:Y:S01]  /*14a0*/  STL [R1+0x18], R34 ;  /* 0x0000182201007387 */ /* 0x0001e20000100800 */
[----:B------:R-:W-:-:S13]  /*14b0*/  ISETP.NE.AND.EX P1, PT, RZ, UR5, PT, P1 ;  /* 0x00000005ff007c0c */ /* 0x000fda000bf25310 */
[----:B0-----:R-:W-:Y:S05]  /*14c0*/  @!P1 BRA `(.L_x_9681) ;  /* 0x0000000000109947 */ /* 0x001fea0003800000 */
[----:B------:R-:W-:-:S04]  /*14d0*/  IADD3 R4, P0, R37, UR4, RZ ;  /* 0x0000000425047c10 */ /* 0x000fc8000ff1e0ff */
[----:B------:R-:W-:-:S05]  /*14e0*/  IADD3.X R5, R36, UR5, RZ, P0, !PT ;  /* 0x0000000524057c10 */ /* 0x000fca00087fe4ff */
[----:B------:R0:W5:Y:S01]  /*14f0*/  LDG.E R32, desc[UR40][R4.64] ;  /* 0x0000002804207981 */ /* 0x000162000c1e1900 */
[----:B------:R-:W-:Y:S05]  /*1500*/  BRA `(.L_x_9682) ;  /* 0x0000000000107947 */ /* 0x000fea0003800000 */
.L_x_9681:
[----:B------:R-:W-:Y:S05]  /*1510*/  @!P0 BRA `(.L_x_9682) ;  /* 0x00000000000c8947 */ /* 0x000fea0003800000 */
[----:B------:R-:W2:Y:S04]  /*1520*/  LDG.E R5, desc[UR40][R8.64] ;  /* 0x0000002808057981 */ /* 0x000ea8000c1e1900 */
[----:B------:R-:W2:Y:S02]  /*1530*/  LDG.E R32, desc[UR40][R8.64+0x4] ;  /* 0x0000042808207981 */ /* 0x000ea4000c1e1900 */
[----:B--2---:R-:W-:-:S07]  /*1540*/  IMAD.IADD R32, R32, 0x1, -R5 ;  /* 0x0000000120207824 */ /* 0x004fce00078e0a05 */
.L_x_9682:
        /* <DEDUP_REMOVED lines=8> */
[----:B------:R0:W2:Y:S01]  /*15d0*/  @P0 LDG.E R9, desc[UR40][R4.64+0x4] ;  /* 0x0000042804090981 */ /* 0x0000a2000c1e1900 */
[----:B------:R-:W-:Y:S01]  /*15e0*/  ISETP.NE.U32.AND P1, PT, RZ, UR4, PT ;  /* 0x00000004ff007c0c */ /* 0x000fe2000bf25070 */
[----:B------:R-:W-:-:S03]  /*15f0*/  IMAD.MOV.U32 R28, RZ, RZ, R32 ;  /* 0x000000ffff1c7224 */ /* 0x000fc600078e0020 */
[----:B------:R-:W-:Y:S01]  /*1600*/  ISETP.NE.AND.EX P1, PT, RZ, UR5, PT, P1 ;  /* 0x00000005ff007c0c */ /* 0x000fe2000bf25310 */
[----:B0-----:R-:W-:-:S05]  /*1610*/  IMAD.MOV R4, RZ, RZ, -R11 ;  /* 0x000000ffff047224 */ /* 0x001fca00078e0a0b */
[----:B------:R-:W-:-:S07]  /*1620*/  VIMNMX R4, RZ, R4, !PT ;  /* 0x00000004ff047248 */ /* 0x000fce0007fe0100 */
[----:B------:R-:W-:-:S04]  /*1630*/  @P1 IADD3 R6, P2, R37, UR4, RZ ;  /* 0x0000000425061c10 */ /* 0x000fc8000ff5e0ff */
[----:B------:R-:W-:-:S05]  /*1640*/  @P1 IADD3.X R7, R36, UR5, RZ, P2, !PT ;  /* 0x0000000524071c10 */ /* 0x000fca00097fe4ff */
[----:B------:R0:W5:Y:S01]  /*1650*/  @P1 LDG.E R28, desc[UR40][R6.64] ;  /* 0x00000028061c1981 */ /* 0x000162000c1e1900 */
[----:B--2---:R-:W-:-:S04]  /*1660*/  @P0 IMAD.IADD R30, R9, 0x1, -R0 ;  /* 0x00000001091e0824 */ /* 0x004fc800078e0a00 */
[----:B------:R-:W-:-:S04]  /*1670*/  IMAD.IADD R177, R11, 0x1, R30 ;  /* 0x000000010bb17824 */ /* 0x000fc800078e021e */
        /* <DEDUP_REMOVED lines=37> */
.L_x_9685:
[----:B------:R-:W-:Y:S05]  /*18d0*/  BSYNC B6 ;  /* 0x0000000000067941 */ /* 0x000fea0003800000 */
.L_x_9684:
        /* <DEDUP_REMOVED lines=20> */
.L_x_9687:
[----:B------:R-:W-:Y:S05]  /*1a20*/  BSYNC B6 ;  /* 0x0000000000067941 */ /* 0x000fea0003800000 */
.L_x_9686:
[----:B------:R-:W-:Y:S01]  /*1a30*/  ULDC.64 UR4, c[0x0][0x9f8] ;  /* 0x00027e0000047ab9 */ /* 0x000fe20000000a00 */
[----:B------:R-:W0:Y:S01]  /*1a40*/  LDC.64 R56, c[0x0][0x3f8] ;  /* 0x0000fe00ff387b82 */ /* 0x000e220000000a00 */
[----:B------:R-:W-:Y:S01]  /*1a50*/  ISETP.NE.U32.AND P0, PT, RZ, UR4, PT ;  /* 0x00000004ff007c0c */ /* 0x000fe2000bf05070 */
[----:B------:R-:W2:Y:S03]  /*1a60*/  LDL R14, [R1+0x30] ;  /* 0x00003000010e7983 */ /* 0x000ea60000100800 */
[----:B------:R-:W-:-:S03]  /*1a70*/  ISETP.NE.AND.EX P0, PT, RZ, UR5, PT, P0 ;  /* 0x00000005ff007c0c */ /* 0x000fc6000bf05300 */
[----:B------:R-:W1:Y:S08]  /*1a80*/  LDC R67, c[0x0][0x3f4] ;  /* 0x0000fd00ff437b82 */ /* 0x000e700000000800 */
[----:B------:R-:W3:Y:S02]  /*1a90*/  LDC.64 R62, c[0x0][0x408] ;  /* 0x00010200ff3e7b82 */ /* 0x000ee40000000a00 */
[----:B------:R-:W-:Y:S01]  /*1aa0*/  @P0 IADD3 R4, P1, R37, UR4, RZ ;  /* 0x0000000425040c10 */ /* 0x000fe2000ff3e0ff */
[----:B------:R-:W-:-:S03]  /*1ab0*/  ULDC UR4, c[0x0][0x320] ;  /* 0x0000c80000047ab9 */ /* 0x000fc60000000800 */
[----:B------:R-:W-:Y:S02]  /*1ac0*/  @P0 IADD3.X R5, R36, UR5, RZ, P1, !PT ;  /* 0x0000000524050c10 */ /* 0x000fe40008ffe4ff */
[----:B------:R-:W-:-:S03]  /*1ad0*/  ISETP.GE.AND P1, PT, R2, UR4, PT ;  /* 0x0000000402007c0c */ /* 0x000fc6000bf26270 */
[----:B------:R4:W2:Y:S01]  /*1ae0*/  @P0 LDG.E R29, desc[UR40][R4.64] ;  /* 0x00000028041d0981 */ /* 0x0008a2000c1e1900 */
[----:B------:R-:W-:Y:S02]  /*1af0*/  SEL R3, RZ, 0xffffffff, P1 ;  /* 0xffffffffff037807 */ /* 0x000fe40000800000 */
[----:B------:R-:W-:-:S03]  /*1b00*/  ISETP.GE.AND P0, PT, R16, UR4, PT ;  /* 0x0000000410007c0c */ /* 0x000fc6000bf06270 */
[----:B------:R-:W-:Y:S01]  /*1b10*/  IMAD.SHL.U32 R3, R3, 0x2, RZ ;  /* 0x0000000203037824 */ /* 0x000fe200078e00ff */
[----:B------:R-:W-:Y:S02]  /*1b20*/  SEL R0, RZ, 0x1, P0 ;  /* 0x00000001ff007807 */ /* 0x000fe40000000000 */
[----:B------:R-:W-:Y:S02]  /*1b30*/  ISETP.GE.AND P0, PT, R213, UR4, PT ;  /* 0x00000004d5007c0c */ /* 0x000fe4000bf06270 */
[----:B------:R-:W-:Y:S02]  /*1b40*/  ISETP.GE.AND P1, PT, R212, UR4, PT ;  /* 0x00000004d4007c0c */ /* 0x000fe4000bf26270 */
[----:B------:R-:W-:Y:S02]  /*1b50*/  LOP3.LUT R0, R3, 0x2, R0, 0xe2, !PT ;  /* 0x0000000203007812 */ /* 0x000fe400078ee200 */
[----:B------:R-:W-:Y:S02]  /*1b60*/  SEL R3, RZ, 0x4, P0 ;  /* 0x00000004ff037807 */ /* 0x000fe40000000000 */
[----:B----4-:R-:W-:-:S02]  /*1b70*/  SEL R4, RZ, 0x8, P1 ;  /* 0x00000008ff047807 */ /* 0x010fc40000800000 */
[----:B------:R-:W-:Y:S02]  /*1b80*/  ISETP.GE.AND P0, PT, R211, UR4, PT ;  /* 0x00000004d3007c0c */ /* 0x000fe4000bf06270 */
[----:B------:R-:W-:Y:S02]  /*1b90*/  ISETP.GE.AND P1, PT, R210, UR4, PT ;  /* 0x00000004d2007c0c */ /* 0x000fe4000bf26270 */
[----:B------:R-:W-:Y:S02]  /*1ba0*/  LOP3.LUT R0, R4, R0, R3, 0xfe, !PT ;  /* 0x0000000004007212 */ /* 0x000fe400078efe03 */
[----:B------:R-:W-:Y:S02]  /*1bb0*/  SEL R3, RZ, 0x10, P0 ;  /* 0x00000010ff037807 */ /* 0x000fe40000000000 */
[----:B------:R-:W-:Y:S02]  /*1bc0*/  SEL R4, RZ, 0x20, P1 ;  /* 0x00000020ff047807 */ /* 0x000fe40000800000 */
[----:B------:R-:W-:-:S02]  /*1bd0*/  SHF.R.S32.HI R9, RZ, 0x1f, R204 ;  /* 0x0000001fff097819 */ /* 0x000fc400000114cc */
[----:B------:R-:W-:-:S03]  /*1be0*/  LOP3.LUT R3, R4, R0, R3, 0xfe, !PT ;  /* 0x0000000004037212 */ /* 0x000fc600078efe03 */
[-C--:B0-----:R-:W-:Y:S02]  /*1bf0*/  IMAD R0, R9, R56.reuse, RZ ;  /* 0x0000003809007224 */ /* 0x081fe400078e02ff */
[----:B------:R-:W-:-:S04]  /*1c00*/  IMAD.WIDE.U32 R10, R204, R56, R16 ;  /* 0x00000038cc0a7225 */ /* 0x000fc800078e0010 */
[----:B------:R-:W-:-:S04]  /*1c10*/  IMAD R15, R204, R57, R0 ;  /* 0x00000039cc0f7224 */ /* 0x000fc800078e0200 */
[----:B------:R-:W-:Y:S02]  /*1c20*/  IMAD.IADD R11, R15, 0x1, R11 ;  /* 0x000000010f0b7824 */ /* 0x000fe400078e020b */
[----:B-----5:R-:W-:-:S04]  /*1c30*/  IMAD.WIDE.U32 R20, R28, R56, R10 ;  /* 0x000000381c147225 */ /* 0x020fc800078e000a */
[----:B------:R-:W4:Y:S01]  /*1c40*/  LDL R11, [R1+0x4] ;  /* 0x00000400010b7983 */ /* 0x000f220000100800 */
[----:B------:R-:W0:Y:S01]  /*1c50*/  S2R R36, SR_TID.X ;  /* 0x0000000000247919 */ /* 0x000e220000002100 */
[----:B------:R-:W0:Y:S01]  /*1c60*/  S2R R38, SR_TID.X ;  /* 0x0000000000267919 */ /* 0x000e220000002100 */
[----:B------:R-:W-:-:S04]  /*1c70*/  ISETP.GE.AND P0, PT, R215, UR4, PT ;  /* 0x00000004d7007c0c */ /* 0x000fc8000bf06270 */
[----:B------:R-:W-:Y:S02]  /*1c80*/  SEL R6, RZ, 0x40, P0 ;  /* 0x00000040ff067807 */ /* 0x000fe40000000000 */
[----:B-1----:R-:W-:Y:S02]  /*1c90*/  ISETP.GE.AND P0, PT, R16, R67, PT ;  /* 0x000000431000720c */ /* 0x002fe40003f06270 */
[----:B------:R-:W-:Y:S02]  /*1ca0*/  ISETP.GE.AND P1, PT, R214, UR4, PT ;  /* 0x00000004d6007c0c */ /* 0x000fe4000bf26270 */
[----:B------:R-:W-:Y:S02]  /*1cb0*/  SEL R13, R67, RZ, P0 ;  /* 0x000000ff430d7207 */ /* 0x000fe40000000000 */
[----:B------:R-:W-:Y:S01]  /*1cc0*/  SHF.R.S32.HI R23, RZ, 0x1f, R22 ;  /* 0x0000001fff177819 */ /* 0x000fe20000011416 */
[----:B---3--:R-:W-:Y:S01]  /*1cd0*/  IMAD R8, R9, R62, RZ ;  /* 0x0000003e09087224 */ /* 0x008fe200078e02ff */
[----:B------:R-:W-:-:S02]  /*1ce0*/  SEL R7, RZ, 0x7fff80, P1 ;  /* 0x007fff80ff077807 */ /* 0x000fc40000800000 */
[----:B0-----:R-:W-:-:S04]  /*1cf0*/  SHF.R.U32.HI R36, RZ, 0x7, R36 ;  /* 0x00000007ff247819 */ /* 0x001fc80000011624 */
[----:B------:R-:W-:Y:S01]  /*1d00*/  ISETP.NE.AND P6, PT, R36, 0x1, PT ;  /* 0x000000012400780c */ /* 0x000fe20003fc5270 */
[----:B------:R-:W-:Y:S01]  /*1d10*/  IMAD.IADD R13, R16, 0x1, R13 ;  /* 0x00000001100d7824 */ /* 0x000fe200078e020d */
[----:B------:R-:W-:Y:S01]  /*1d20*/  LOP3.LUT R3, R7, R3, R6, 0xfe, !PT ;  /* 0x0000000307037212 */ /* 0x000fe200078efe06 */
[----:B------:R-:W-:-:S04]  /*1d30*/  IMAD.WIDE.U32 R4, R204, R56, R22 ;  /* 0x00000038cc047225 */ /* 0x000fc800078e0016 */
[----:B------:R-:W-:Y:S02]  /*1d40*/  VIADD R38, R38, 0xffffff80 ;  /* 0xffffff8026267836 */ /* 0x000fe40000000000 */
[----:B------:R-:W-:Y:S02]  /*1d50*/  IMAD.IADD R0, R35, 0x1, R32 ;  /* 0x0000000123007824 */ /* 0x000fe400078e0220 */
[CC--:B------:R-:W-:Y:S02]  /*1d60*/  IMAD.WIDE.U32 R6, R204.reuse, R62.reuse, R22 ;  /* 0x0000003ecc067225 */ /* 0x0c0fe400078e0016 */
[----:B------:R-:W-:Y:S05]  /*1d70*/  @!P6 WARPSYNC.ALL ;  /* 0x000000000000e948 */ /* 0x000fea0003800000 */
[C---:B------:R-:W-:Y:S01]  /*1d80*/  IMAD R61, R204.reuse, R63, R8 ;  /* 0x0000003fcc3d7224 */ /* 0x040fe200078e0208 */
[----:B------:R-:W-:Y:S01]  /*1d90*/  SHF.R.S32.HI R12, RZ, 0x1f, R13 ;  /* 0x0000001fff0c7819 */ /* 0x000fe2000001140d */
[----:B------:R-:W-:Y:S01]  /*1da0*/  IMAD.MOV.U32 R8, RZ, RZ, R4 ;  /* 0x000000ffff087224 */ /* 0x000fe200078e0004 */
[----:B------:R-:W-:Y:S01]  /*1db0*/  IADD3 R9, R5, R15, RZ ;  /* 0x0000000f05097210 */ /* 0x000fe20007ffe0ff */
[----:B------:R-:W-:Y:S01]  /*1dc0*/  IMAD.IADD R59, R7, 0x1, R61 ;  /* 0x00000001073b7824 */ /* 0x000fe200078e023d */
[----:B------:R-:W-:Y:S01]  /*1dd0*/  SHF.R.S32.HI R37, RZ, 0x1f, R38 ;  /* 0x0000001fff257819 */ /* 0x000fe20000011426 */
[----:B------:R-:W-:Y:S01]  /*1de0*/  IMAD.WIDE.U32 R4, R204, R62, R16 ;  /* 0x0000003ecc047225 */ /* 0x000fe200078e0010 */
[----:B------:R-:W-:Y:S01]  /*1df0*/  SHF.R.S32.HI R7, RZ, 0x1f, R28 ;  /* 0x0000001fff077819 */ /* 0x000fe2000001141c */
[----:B------:R-:W-:Y:S01]  /*1e00*/  ULDC UR4, c[0x0][0x2f4] ;  /* 0x0000bd0000047ab9 */ /* 0x000fe20000000800 */
[----:B------:R-:W-:Y:S01]  /*1e10*/  LEA.HI R12, R12, R13, RZ, 0x3 ;  /* 0x0000000d0c0c7211 */ /* 0x000fe200078f18ff */
[----:B------:R-:W-:Y:S01]  /*1e20*/  IMAD.IADD R61, R61, 0x1, R5 ;  /* 0x000000013d3d7824 */ /* 0x000fe200078e0205 */
[----:B------:R-:W-:Y:S01]  /*1e30*/  LEA.HI R37, R37, R38, RZ, 0x2 ;  /* 0x0000002625257211 */ /* 0x000fe200078f10ff */
[C---:B------:R-:W-:Y:S01]  /*1e40*/  IMAD R5, R7.reuse, R56, RZ ;  /* 0x0000003807057224 */ /* 0x040fe200078e02ff */
[----:B------:R-:W-:Y:S01]  /*1e50*/  SHF.R.S32.HI R76, RZ, 0x3, R12 ;  /* 0x00000003ff4c7819 */ /* 0x000fe2000001140c */
[----:B------:R-:W-:Y:S01]  /*1e60*/  IMAD R7, R7, R62, RZ ;  /* 0x0000003e07077224 */ /* 0x000fe200078e02ff */
[----:B------:R-:W-:Y:S01]  /*1e70*/  LOP3.LUT R77, R12, 0xfffffff8, RZ, 0xc0, !PT ;  /* 0xfffffff80c4d7812 */ /* 0x000fe200078ec0ff */
[----:B------:R-:W-:Y:S01]  /*1e80*/  IMAD.MOV.U32 R66, RZ, RZ, 0x20 ;  /* 0x00000020ff427424 */ /* 0x000fe200078e00ff */
[----:B------:R-:W-:Y:S01]  /*1e90*/  LOP3.LUT R37, R37, 0xfffffffc, RZ, 0xc0, !PT ;  /* 0xfffffffc25257812 */ /* 0x000fe200078ec0ff */
[----:B------:R-:W-:Y:S01]  /*1ea0*/  IMAD.MOV.U32 R58, RZ, RZ, R6 ;  /* 0x000000ffff3a7224 */ /* 0x000fe200078e0006 */
[----:B------:R-:W-:Y:S01]  /*1eb0*/  PRMT R88, R3, 0x8880, RZ ;  /* 0x0000888003587816 */ /* 0x000fe200000000ff */
[----:B------:R-:W-:Y:S01]  /*1ec0*/  IMAD.MOV.U32 R60, RZ, RZ, R4 ;  /* 0x000000ffff3c7224 */ /* 0x000fe200078e0004 */
[----:B------:R-:W-:Y:S01]  /*1ed0*/  SHF.R.U32.HI R15, RZ, 0x3, R227 ;  /* 0x00000003ff0f7819 */ /* 0x000fe200000116e3 */
[----:B------:R-:W-:Y:S01]  /*1ee0*/  IMAD R73, R28, R57, R5 ;  /* 0x000000391c497224 */ /* 0x000fe200078e0205 */
[----:B------:R-:W-:Y:S01]  /*1ef0*/  SHF.L.U64.HI R4, R56, 0x6, R57 ;  /* 0x0000000638047819 */ /* 0x000fe20000010239 */
[----:B------:R-:W-:Y:S01]  /*1f00*/  IMAD R75, R28, R63, R7 ;  /* 0x0000003f1c4b7224 */ /* 0x000fe200078e0207 */
[----:B------:R-:W-:Y:S01]  /*1f10*/  SHF.L.U32 R5, R56, 0x6, RZ ;  /* 0x0000000638057819 */ /* 0x000fe200000006ff */
[----:B------:R-:W-:Y:S01]  /*1f20*/  IMAD R13, R57, 0x60, RZ ;  /* 0x00000060390d7824 */ /* 0x000fe200078e02ff */
[----:B------:R-:W-:Y:S01]  /*1f30*/  SHF.L.U64.HI R6, R62, 0x6, R63 ;  /* 0x000000063e067819 */ /* 0x000fe2000001023f */
[----:B------:R-:W-:Y:S01]  /*1f40*/  IMAD.WIDE.U32 R8, R28, R56, R8 ;  /* 0x000000381c087225 */ /* 0x000fe200078e0008 */
[----:B------:R-:W-:-:S02]  /*1f50*/  PRMT R88, R88, 0x7710, RZ ;  /* 0x0000771058587816 */ /* 0x000fc400000000ff */
[----:B------:R-:W-:Y:S01]  /*1f60*/  ISETP.GE.AND P2, PT, R2, UR4, PT ;  /* 0x0000000402007c0c */ /* 0x000fe2000bf46270 */
[----:B------:R-:W-:Y:S02]  /*1f70*/  IMAD R69, R63, 0x60, RZ ;  /* 0x000000603f457824 */ /* 0x000fe400078e02ff */
[----:B------:R-:W-:Y:S02]  /*1f80*/  IMAD.SHL.U32 R7, R62, 0x40, RZ ;  /* 0x000000403e077824 */ /* 0x000fe400078e00ff */
[----:B------:R-:W-:-:S04]  /*1f90*/  IMAD.WIDE.U32 R58, R28, R62, R58 ;  /* 0x0000003e1c3a7225 */ /* 0x000fc800078e003a */
[----:B------:R-:W-:Y:S01]  /*1fa0*/  IMAD.WIDE.U32 R60, R28, R62, R60 ;  /* 0x0000003e1c3c7225 */ /* 0x000fe200078e003c */
[----:B------:R-:W-:-:S03]  /*1fb0*/  LOP3.LUT R82, R88, 0x1, RZ, 0xc0, !PT ;  /* 0x0000000158527812 */ /* 0x000fc600078ec0ff */
[----:B------:R-:W-:Y:S01]  /*1fc0*/  IMAD.WIDE.U32 R56, R56, 0x60, RZ ;  /* 0x0000006038387825 */ /* 0x000fe200078e00ff */
[----:B------:R-:W-:-:S03]  /*1fd0*/  LOP3.LUT R83, R88, 0x2, RZ, 0xc0, !PT ;  /* 0x0000000258537812 */ /* 0x000fc600078ec0ff */
[----:B------:R-:W-:Y:S01]  /*1fe0*/  IMAD.WIDE.U32 R62, R62, 0x60, RZ ;  /* 0x000000603e3e7825 */ /* 0x000fe200078e00ff */
[----:B------:R-:W-:-:S03]  /*1ff0*/  LOP3.LUT R84, R88, 0x4, RZ, 0xc0, !PT ;  /* 0x0000000458547812 */ /* 0x000fc600078ec0ff */
[----:B------:R-:W-:Y:S01]  /*2000*/  IMAD.IADD R37, R38, 0x1, -R37 ;  /* 0x0000000126257824 */ /* 0x000fe200078e0a25 */
[C---:B------:R-:W-:Y:S01]  /*2010*/  LOP3.LUT R85, R88.reuse, 0x8, RZ, 0xc0, !PT ;  /* 0x0000000858557812 */ /* 0x040fe200078ec0ff */
[----:B------:R-:W-:Y:S01]  /*2020*/  IMAD.IADD R72, R9, 0x1, R73 ;  /* 0x0000000109487824 */ /* 0x000fe200078e0249 */
[C---:B------:R-:W-:Y:S01]  /*2030*/  LOP3.LUT R86, R88.reuse, 0x10, RZ, 0xc0, !PT ;  /* 0x0000001058567812 */ /* 0x040fe200078ec0ff */
[----:B------:R-:W-:Y:S01]  /*2040*/  IMAD.IADD R74, R59, 0x1, R75 ;  /* 0x000000013b4a7824 */ /* 0x000fe200078e024b */
[----:B------:R-:W-:Y:S01]  /*2050*/  LOP3.LUT R87, R88, 0x20, RZ, 0xc0, !PT ;  /* 0x0000002058577812 */ /* 0x000fe200078ec0ff */
[----:B------:R-:W-:Y:S01]  /*2060*/  VIADD R64, R36, 0x8 ;  /* 0x0000000824407836 */ /* 0x000fe20000000000 */
[----:B------:R-:W-:Y:S01]  /*2070*/  SHF.R.S32.HI R32, RZ, 0x1f, R34 ;  /* 0x0000001fff207819 */ /* 0x000fe20000011422 */
[----:B------:R-:W-:Y:S01]  /*2080*/  IMAD R65, R37, 0x40, R204 ;  /* 0x0000004025417824 */ /* 0x000fe200078e02cc */
[----:B------:R-:W-:Y:S01]  /*2090*/  SHF.L.U32 R67, R67, 0x1, RZ ;  /* 0x0000000143437819 */ /* 0x000fe200000006ff */
[----:B------:R-:W-:Y:S01]  /*20a0*/  IMAD.IADD R68, R57, 0x1, R13 ;  /* 0x0000000139447824 */ /* 0x000fe200078e020d */
[----:B------:R-:W-:Y:S01]  /*20b0*/  IADD3 R75, R75, R61, RZ ;  /* 0x0000003d4b4b7210 */ /* 0x000fe20007ffe0ff */
[----:B------:R-:W-:Y:S01]  /*20c0*/  IMAD.IADD R69, R63, 0x1, R69 ;  /* 0x000000013f457824 */ /* 0x000fe200078e0245 */
[----:B------:R-:W-:Y:S01]  /*20d0*/  P2R R90, PR, RZ, 0x4 ;  /* 0x00000004ff5a7803 */ /* 0x000fe20000000000 */
[----:B------:R-:W-:Y:S01]  /*20e0*/  IMAD.IADD R73, R73, 0x1, R21 ;  /* 0x0000000149497824 */ /* 0x000fe200078e0215 */
[----:B------:R-:W-:-:S02]  /*20f0*/  SHF.R.S32.HI R79, RZ, 0x1f, R77 ;  /* 0x0000001fff4f7819 */ /* 0x000fc4000001144d */
[----:B------:R-:W-:Y:S01]  /*2100*/  LOP3.LUT R88, R88, 0x40, RZ, 0xc0, !PT ;  /* 0x0000004058587812 */ /* 0x000fe200078ec0ff */
[C---:B--2---:R-:W-:Y:S01]  /*2110*/  IMAD.SHL.U32 R10, R14.reuse, 0x40, RZ ;  /* 0x000000400e0a7824 */ /* 0x044fe200078e00ff */
[----:B------:R-:W-:Y:S01]  /*2120*/  @!P6 BAR.SYNC.DEFER_BLOCKING 0x9, 0x100 ;  /* 0x024400000000eb1d */ /* 0x000fe20000010000 */
[----:B------:R-:W-:-:S03]  /*2130*/  LOP3.LUT P1, RZ, R14, 0x4, RZ, 0xc0, !PT ;  /* 0x000000040eff7812 */ /* 0x000fc6000782c0ff */
[----:B------:R-:W-:-:S04]  /*2140*/  LOP3.LUT R10, R10, 0x1c0, RZ, 0xc0, !PT ;  /* 0x000001c00a0a7812 */ /* 0x000fc800078ec0ff */
[----:B------:R-:W-:Y:S02]  /*2150*/  SHF.R.U32.HI R35, RZ, 0x3, R10 ;  /* 0x00000003ff237819 */ /* 0x000fe4000001160a */
[----:B------:R-:W-:-:S04]  /*2160*/  LOP3.LUT R14, R10, 0x18, R16, 0xf8, !PT ;  /* 0x000000180a0e7812 */ /* 0x000fc800078ef810 */
[----:B------:R-:W-:-:S05]  /*2170*/  LOP3.LUT R14, R14, R35, RZ, 0x3c, !PT ;  /* 0x000000230e0e7212 */ /* 0x000fca00078e3cff */
[----:B------:R-:W-:Y:S01]  /*2180*/  IMAD R70, R229, 0x200, R14 ;  /* 0x00000200e5467824 */ /* 0x000fe200078e020e */
[--C-:B------:R-:W-:Y:S02]  /*2190*/  LOP3.LUT R14, R10, 0x38, R12.reuse, 0xf8, !PT ;  /* 0x000000380a0e7812 */ /* 0x100fe400078ef80c */
[----:B------:R-:W-:Y:S02]  /*21a0*/  LOP3.LUT R12, R227, 0x38, R12, 0xf8, !PT ;  /* 0x00000038e30c7812 */ /* 0x000fe400078ef80c */
[----:B------:R-:W-:Y:S02]  /*21b0*/  SEL R66, R66, 0xffffffe0, !P1 ;  /* 0xffffffe042427807 */ /* 0x000fe40004800000 */
[----:B------:R-:W-:Y:S02]  /*21c0*/  LOP3.LUT R14, R14, R35, RZ, 0x3c, !PT ;  /* 0x000000230e0e7212 */ /* 0x000fe400078e3cff */
[----:B------:R-:W-:Y:S01]  /*21d0*/  LOP3.LUT R12, R12, R15, RZ, 0x3c, !PT ;  /* 0x0000000f0c0c7212 */ /* 0x000fe200078e3cff */
[----:B------:R-:W-:Y:S01]  /*21e0*/  IMAD.IADD R71, R66, 0x1, R70 ;  /* 0x0000000142477824 */ /* 0x000fe200078e0246 */
[----:B------:R-:W-:Y:S01]  /*21f0*/  ISETP.GE.AND P1, PT, R16, UR4, PT ;  /* 0x0000000410007c0c */ /* 0x000fe2000bf26270 */
[----:B------:R-:W-:Y:S01]  /*2200*/  IMAD R80, R229, 0x200, R14 ;  /* 0x00000200e5507824 */ /* 0x000fe200078e020e */
[----:B------:R-:W-:Y:S01]  /*2210*/  SHF.R.S32.HI R78, RZ, 0x1f, R29 ;  /* 0x0000001fff4e7819 */ /* 0x000fe2000001141d */
[----:B----4-:R-:W-:-:S10]  /*2220*/  IMAD.IADD R81, R11, 0x1, R12 ;  /* 0x000000010b517824 */ /* 0x010fd400078e020c */
.L_x_9741:
[----:B------:R-:W0:Y:S01]  /*2230*/  LDC R97, c[0x0][0x430] ;  /* 0x00010c00ff617b82 */ /* 0x000e220000000800 */
        /* <DEDUP_REMOVED lines=25> */
[----:B------:R-:W-:Y:S01]  /*23d0*/  IADD3 R14, -R36, RZ, RZ ;  /* 0x000000ff240e7210 */ /* 0x000fe20007ffe1ff */
[----:B------:R-:W-:Y:S01]  /*23e0*/  IMAD R92, R18, 0x1800, R71 ;  /* 0x00001800125c7824 */ /* 0x000fe200078e0247 */
[----:B------:R-:W-:Y:S01]  /*23f0*/  ISETP.GT.AND P3, PT, R26, R27, PT ;  /* 0x0000001b1a00720c */ /* 0x000fe20003f64270 */
[----:B------:R-:W-:Y:S05]  /*2400*/  YIELD ;  /* 0x0000000000007946 */ /* 0x000fea0003800000 */
[----:B------:R-:W-:Y:S01]  /*2410*/  BSSY B0, `(.L_x_9688) ;  /* 0x00002d8000007945 */ /* 0x000fe20003800000 */
[----:B------:R-:W-:Y:S01]  /*2420*/  IMAD R97, R97, R14, R40 ;  /* 0x0000000e61617224 */ /* 0x000fe200078e0228 */
[----:B------:R-:W-:Y:S01]  /*2430*/  P2R R91, PR, RZ, 0x8 ;  /* 0x00000008ff5b7803 */ /* 0x000fe20000000000 */
[----:B------:R-:W-:-:S02]  /*2440*/  IMAD R94, R94, 0x2, R25 ;  /* 0x000000025e5e7824 */ /* 0x000fc400078e0219 */
        /* <DEDUP_REMOVED lines=26> */
[----:B------:R-:W-:Y:S01]  /*25f0*/  IMAD.IADD R103, R37, 0x1, R103 ;  /* 0x0000000125677824 */ /* 0x000fe200078e0267 */
[----:B------:R-:W-:Y:S01]  /*2600*/  LEA R102, P3, R36, UR4, 0x1 ;  /* 0x0000000424667c11 */ /* 0x000fe2000f8608ff */
[----:B------:R-:W-:Y:S02]  /*2610*/  IMAD R100, R26, -0x60, R30 ;  /* 0xffffffa01a647824 */ /* 0x000fe400078e021e */
[-C--:B------:R-:W-:Y:S01]  /*2620*/  IMAD.WIDE.U32 R14, R56, R26.reuse, RZ ;  /* 0x0000001a380e7225 */ /* 0x080fe200078e00ff */
[----:B------:R-:W-:Y:S02]  /*2630*/  LEA.HI.X R103, R36, UR5, R103, 0x1, P3 ;  /* 0x0000000524677c11 */ /* 0x000fe400098f0c67 */
[----:B------:R-:W-:Y:S01]  /*2640*/  VIMNMX R100, R100, 0x60, PT ;  /* 0x0000006064647848 */ /* 0x000fe20003fe0100 */
[----:B------:R-:W-:-:S04]  /*2650*/  IMAD.WIDE.U32 R12, R62, R26, RZ ;  /* 0x0000001a3e0c7225 */ /* 0x000fc800078e00ff */
        /* <DEDUP_REMOVED lines=9> */
[----:B------:R-:W-:-:S03]  /*26f0*/  CS2R R50, SRZ ;  /* 0x0000000000327805 */ /* 0x000fc6000001ff00 */
[----:B------:R-:W-:Y:S05]  /*2700*/  @P2 BRA `(.L_x_9692) ;  /* 0x0000000000502947 */ /* 0x000fea0003800000 */
[----:B------:R-:W-:Y:S01]  /*2710*/  IADD3 R11, P3, R8, R14, RZ ;  /* 0x0000000e080b7210 */ /* 0x000fe20007f7e0ff */
[----:B------:R-:W-:Y:S01]  /*2720*/  ULDC.64 UR4, c[0x0][0x3e8] ;  /* 0x0000fa0000047ab9 */ /* 0x000fe20000000a00 */
[----:B------:R-:W-:Y:S02]  /*2730*/  CS2R R48, SRZ ;  /* 0x0000000000307805 */ /* 0x000fe4000001ff00 */
[----:B------:R-:W-:Y:S02]  /*2740*/  CS2R R50, SRZ ;  /* 0x0000000000327805 */ /* 0x000fe4000001ff00 */
[----:B------:R-:W-:Y:S02]  /*2750*/  IADD3.X R40, R53, R72, RZ, P3, !PT ;  /* 0x0000004835287210 */ /* 0x000fe40001ffe4ff */
[----:B------:R-:W-:-:S04]  /*2760*/  LEA R38, P3, R11, UR4, 0x1 ;  /* 0x000000040b267c11 */ /* 0x000fc8000f8608ff */
[----:B------:R-:W-:Y:S01]  /*2770*/  LEA.HI.X R39, R11, UR5, R40, 0x1, P3 ;  /* 0x000000050b277c11 */ /* 0x000fe200098f0c28 */
[----:B------:R-:W-:Y:S01]  /*2780*/  ULDC.64 UR4, c[0x0][0x400] ;  /* 0x0001000000047ab9 */ /* 0x000fe20000000a00 */
[----:B------:R-:W-:-:S05]  /*2790*/  IADD3 R11, P3, R58, R12, RZ ;  /* 0x0000000c3a0b7210 */ /* 0x000fca0007f7e0ff */
[----:B------:R-:W-:Y:S01]  /*27a0*/  IMAD.X R42, R55, 0x1, R74, P3 ;  /* 0x00000001372a7824 */ /* 0x000fe200018e064a */
[----:B------:R-:W-:-:S04]  /*27b0*/  LEA R40, P3, R11, UR4, 0x1 ;  /* 0x000000040b287c11 */ /* 0x000fc8000f8608ff */
[----:B------:R-:W-:Y:S02]  /*27c0*/  LEA.HI.X R41, R11, UR5, R42, 0x1, P3 ;  /* 0x000000050b297c11 */ /* 0x000fe400098f0c2a */
        /* <DEDUP_REMOVED lines=8> */
.L_x_9692:
[----:B------:R-:W-:Y:S05]  /*2850*/  BSYNC B1 ;  /* 0x0000000000017941 */ /* 0x000fea0003800000 */
.L_x_9691:
[----:B------:R-:W-:Y:S01]  /*2860*/  VIADD R11, R204, 0x40 ;  /* 0x00000040cc0b7836 */ /* 0x000fe20000000000 */
[----:B------:R-:W-:Y:S01]  /*2870*/  BSSY B1, `(.L_x_9693) ;  /* 0x000001c000017945 */ /* 0x000fe20003800000 */
[----:B0-----:R-:W-:Y:S02]  /*2880*/  CS2R R40, SRZ ;  /* 0x0000000000287805 */ /* 0x001fe4000001ff00 */
[----:B------:R-:W-:Y:S01]  /*2890*/  CS2R R38, SRZ ;  /* 0x0000000000267805 */ /* 0x000fe2000001ff00 */
[----:B-----5:R-:W-:Y:S01]  /*28a0*/  IMAD.MOV.U32 R52, RZ, RZ, R44 ;  /* 0x000000ffff347224 */ /* 0x020fe200078e002c */
[----:B------:R-:W-:Y:S01]  /*28b0*/  ISETP.GE.AND P4, PT, R11, R100, PT ;  /* 0x000000640b00720c */ /* 0x000fe20003f86270 */
[----:B------:R-:W-:Y:S01]  /*28c0*/  IMAD.MOV.U32 R89, RZ, RZ, R45 ;  /* 0x000000ffff597224 */ /* 0x000fe200078e002d */
[----:B------:R-:W-:-:S11]  /*28d0*/  CS2R R42, SRZ ;  /* 0x00000000002a7805 */ /* 0x000fd6000001ff00 */
[----:B------:R-:W-:Y:S05]  /*28e0*/  @P4 BRA `(.L_x_9694) ;  /* 0x0000000000504947 */ /* 0x000fea0003800000 */
[----:B------:R-:W-:Y:S01]  /*28f0*/  IADD3 R14, P3, P5, R8, R14, R5 ;  /* 0x0000000e080e7210 */ /* 0x000fe20007d7e005 */
[----:B------:R-:W-:Y:S01]  /*2900*/  ULDC.64 UR4, c[0x0][0x3e8] ;  /* 0x0000fa0000047ab9 */ /* 0x000fe20000000a00 */
[----:B------:R-:W-:Y:S02]  /*2910*/  CS2R R40, SRZ ;  /* 0x0000000000287805 */ /* 0x000fe4000001ff00 */
[----:B------:R-:W-:Y:S02]  /*2920*/  CS2R R42, SRZ ;  /* 0x00000000002a7805 */ /* 0x000fe4000001ff00 */
[----:B------:R-:W-:Y:S02]  /*2930*/  IADD3.X R13, R72, R53, R4, P3, P5 ;  /* 0x00000035480d7210 */ /* 0x000fe40001fea404 */
[----:B------:R-:W-:-:S04]  /*2940*/  IADD3 R11, P3, P5, R58, R12, R7 ;  /* 0x0000000c3a0b7210 */ /* 0x000fc80007d7e007 */
[----:B------:R-:W-:Y:S02]  /*2950*/  IADD3.X R36, R74, R55, R6, P3, P5 ;  /* 0x000000374a247210 */ /* 0x000fe40001fea406 */
[----:B------:R-:W-:-:S04]  /*2960*/  LEA R12, P3, R14, UR4, 0x1 ;  /* 0x000000040e0c7c11 */ /* 0x000fc8000f8608ff */
[----:B------:R-:W-:Y:S01]  /*2970*/  LEA.HI.X R13, R14, UR5, R13, 0x1, P3 ;  /* 0x000000050e0d7c11 */ /* 0x000fe200098f0c0d */
[----:B------:R-:W-:Y:S02]  /*2980*/  ULDC.64 UR4, c[0x0][0x400] ;  /* 0x0001000000047ab9 */ /* 0x000fe40000000a00 */
        /* <DEDUP_REMOVED lines=10> */
.L_x_9694:
[----:B------:R-:W-:Y:S05]  /*2a30*/  BSYNC B1 ;  /* 0x0000000000017941 */ /* 0x000fea0003800000 */
.L_x_9693:
[----:B------:R-:W-:Y:S01]  /*2a40*/  IMAD.MOV.U32 R11, RZ, RZ, R48 ;  /* 0x000000ffff0b7224 */ /* 0x000fe200078e0030 */
[----:B------:R-:W-:Y:S01]  /*2a50*/  ISETP.NE.AND P3, PT, R209, 0x3, PT ;  /* 0x00000003d100780c */ /* 0x000fe20003f65270 */
[----:B0-----:R-:W-:Y:S01]  /*2a60*/  IMAD.MOV.U32 R12, RZ, RZ, R49 ;  /* 0x000000ffff0c7224 */ /* 0x001fe200078e0031 */
[----:B------:R-:W-:Y:S01]  /*2a70*/  PRMT R107, R89, 0x5410, R52 ;  /* 0x00005410596b7816 */ /* 0x000fe20000000034 */
[----:B------:R-:W-:Y:S02]  /*2a80*/  IMAD.MOV.U32 R13, RZ, RZ, R50 ;  /* 0x000000ffff0d7224 */ /* 0x000fe400078e0032 */
[----:B------:R-:W-:Y:S01]  /*2a90*/  IMAD.MOV.U32 R14, RZ, RZ, R51 ;  /* 0x000000ffff0e7224 */ /* 0x000fe200078e0033 */
[----:B------:R-:W-:Y:S01]  /*2aa0*/  PRMT R113, R11, 0x5410, R12 ;  /* 0x000054100b717816 */ /* 0x000fe2000000000c */
[----:B------:R-:W-:Y:S01]  /*2ab0*/  IMAD.MOV.U32 R11, RZ, RZ, R46 ;  /* 0x000000ffff0b7224 */ /* 0x000fe200078e002e */
[----:B------:R-:W-:Y:S02]  /*2ac0*/  MOV R12, R47 ;  /* 0x0000002f000c7202 */ /* 0x000fe40000000f00 */
[----:B------:R-:W-:Y:S01]  /*2ad0*/  PRMT R115, R13, 0x5410, R14 ;  /* 0x000054100d737816 */ /* 0x000fe2000000000e */
[----:B-----5:R-:W-:Y:S01]  /*2ae0*/  IMAD.MOV.U32 R13, RZ, RZ, R40 ;  /* 0x000000ffff0d7224 */ /* 0x020fe200078e0028 */
[----:B------:R-:W-:Y:S01]  /*2af0*/  PRMT R108, R11, 0x5410, R12 ;  /* 0x000054100b6c7816 */ /* 0x000fe2000000000c */
[----:B------:R-:W-:-:S02]  /*2b00*/  IMAD.MOV.U32 R11, RZ, RZ, R36 ;  /* 0x000000ffff0b7224 */ /* 0x000fc400078e0024 */
[----:B------:R-:W-:Y:S02]  /*2b10*/  IMAD.MOV.U32 R12, RZ, RZ, R37 ;  /* 0x000000ffff0c7224 */ /* 0x000fe400078e0025 */
[----:B------:R-:W-:-:S03]  /*2b20*/  IMAD.MOV.U32 R14, RZ, RZ, R41 ;  /* 0x000000ffff0e7224 */ /* 0x000fc600078e0029 */
        /* <DEDUP_REMOVED lines=8> */
[----:B------:R-:W-:Y:S06]  /*2bb0*/  @!P3 BRA `(.L_x_9695) ;  /* 0x000000000004b947 */ /* 0x000fec0003800000 */
[----:B------:R-:W-:Y:S01]  /*2bc0*/  BPT.TRAP 0x1 ;  /* 0x000000040000795c */ /* 0x000fe20000300000 */
.L_x_9695:
[----:B------:R-:W-:Y:S01]  /*2bd0*/  IMAD R89, R18, 0x8, R19 ;  /* 0x0000000812597824 */ /* 0x000fe200078e0213 */
[----:B------:R-:W-:Y:S01]  /*2be0*/  SHF.L.U32 R101, R207, 0x1f, RZ ;  /* 0x0000001fcf657819 */ /* 0x000fe200000006ff */
[----:B------:R-:W-:Y:S03]  /*2bf0*/  BSSY B1, `(.L_x_9696) ;  /* 0x0000003000017945 */ /* 0x000fe60003800000 */
[----:B------:R-:W0:Y:S02]  /*2c00*/  SYNCS.PHASECHK.TRANS64.TRYWAIT P5, [R89+URZ+0x22890], R101 ;  /* 0x02289065590075a7 */ /* 0x000e2400080a017f */
[----:B0-----:R-:W-:Y:S05]  /*2c10*/  @!P5 BRA `(.L_x_9697) ;  /* 0x000001380044d947 */ /* 0x001fea0003800000 */
.L_x_9943:
[----:B------:R-:W-:Y:S05]  /*2c20*/  BSYNC B1 ;  /* 0x0000000000017941 */ /* 0x000fea0003800000 */
.L_x_9696:
[----:B------:R-:W-:-:S03]  /*2c30*/  UMOV UR4, 0xffffffff ;  /* 0xffffffff00047882 */ /* 0x000fc60000000000 */
[----:B------:R-:W-:Y:S05]  /*2c40*/  BRA.DIV UR4, `(.L_x_9698) ;  /* 0x0000013a044c7947 */ /* 0x000fea000b800000 */
[----:B------:R1:W2:Y:S04]  /*2c50*/  SHFL.IDX PT, R55, R103, RZ, 0x1c1f ;  /* 0x001c1fff67377589 */ /* 0x0002a800000e0000 */
[----:B------:R1:W3:Y:S02]  /*2c60*/  SHFL.IDX PT, R93, R102, RZ, 0x1c1f ;  /* 0x001c1fff665d7589 */ /* 0x0002e400000e0000 */
.L_x_9947:
[----:B------:R-:W-:Y:S04]  /*2c70*/  BSSY B1, `(.L_x_9699) ;  /* 0x0000067000017945 */ /* 0x000fe80003800000 */
[----:B------:R-:W-:Y:S05]  /*2c80*/  @P2 BRA `(.L_x_9700) ;  /* 0x0000000400942947 */ /* 0x000fea0003800000 */
[----:B------:R-:W-:Y:S04]  /*2c90*/  BSSY B2, `(.L_x_9701) ;  /* 0x0000032000027945 */ /* 0x000fe80003800000 */
[----:B------:R-:W-:Y:S05]  /*2ca0*/  @P1 BRA `(.L_x_9702) ;  /* 0x0000000000c01947 */ /* 0x000fea0003800000 */
[----:B------:R4:W0:Y:S01]  /*2cb0*/  LDS.128 R12, [R94] ;  /* 0x000000005e0c7984 */ /* 0x0008220000000c00 */
[C---:B---3--:R-:W-:Y:S01]  /*2cc0*/  LEA R52, P2, R16.reuse, R93, 0x1 ;  /* 0x0000005d10347211 */ /* 0x048fe200078408ff */
[----:B------:R-:W-:Y:S03]  /*2cd0*/  BSSY B3, `(.L_x_9703) ;  /* 0x000002c000037945 */ /* 0x000fe60003800000 */
[----:B--2---:R-:W-:Y:S02]  /*2ce0*/  LEA.HI.X R53, R16, R55, R17, 0x1, P2 ;  /* 0x0000003710357211 */ /* 0x004fe400010f0c11 */
[----:B------:R-:W-:-:S13]  /*2cf0*/  ISETP.GE.AND P2, PT, R22, R54, PT ;  /* 0x000000361600720c */ /* 0x000fda0003f46270 */
[----:B----4-:R-:W-:Y:S05]  /*2d00*/  @P2 BRA `(.L_x_9704) ;  /* 0x0000000000a02947 */ /* 0x010fea0003800000 */
[----:B------:R-:W-:Y:S01]  /*2d10*/  SHF.R.U64 R11, R48, 0x10, R49 ;  /* 0x00000010300b7819 */ /* 0x000fe20000001231 */
[--C-:B0-----:R-:W-:Y:S01]  /*2d20*/  HADD2.F32 R48, -RZ, R15.reuse.H1_H1 ;  /* 0x3000000fff307230 */ /* 0x101fe20000004100 */
        /* <DEDUP_REMOVED lines=11> */
[CC--:B------:R-:W-:Y:S01]  /*2de0*/  FMUL.FTZ R114, R48.reuse, R51.reuse ;  /* 0x0000003330727220 */ /* 0x0c0fe20000410000 */
[----:B------:R-:W-:Y:S01]  /*2df0*/  FMUL.FTZ R51, R15, R51 ;  /* 0x000000330f337220 */ /* 0x000fe20000410000 */
[C---:B------:R-:W-:Y:S01]  /*2e00*/  FMUL.FTZ R110, R13.reuse, R110 ;  /* 0x0000006e0d6e7220 */ /* 0x040fe20000410000 */
[-C--:B------:R-:W-:Y:S01]  /*2e10*/  FFMA.FTZ R112, R13, R50.reuse, -R112 ;  /* 0x000000320d707223 */ /* 0x080fe20000010870 */
[-C--:B------:R-:W-:Y:S01]  /*2e20*/  FFMA.FTZ R114, R15, R49.reuse, -R114 ;  /* 0x000000310f727223 */ /* 0x080fe20000010872 */
[----:B------:R-:W-:Y:S01]  /*2e30*/  FFMA.FTZ R111, R48, R49, R51 ;  /* 0x00000031306f7223 */ /* 0x000fe20000010033 */
[----:B------:R-:W-:Y:S01]  /*2e40*/  FFMA.FTZ R109, R11, R50, R110 ;  /* 0x000000320b6d7223 */ /* 0x000fe2000001006e */
[----:B------:R-:W-:-:S02]  /*2e50*/  HADD2.F32 R11, -RZ, R12.H1_H1 ;  /* 0x3000000cff0b7230 */ /* 0x000fc40000004100 */
[--C-:B------:R-:W-:Y:S02]  /*2e60*/  HADD2.F32 R49, -RZ, R115.reuse.H0_H0 ;  /* 0x20000073ff317230 */ /* 0x100fe40000004100 */
        /* <DEDUP_REMOVED lines=18> */
.L_x_9704:
[----:B------:R-:W-:Y:S05]  /*2f90*/  BSYNC B3 ;  /* 0x0000000000037941 */ /* 0x000fea0003800000 */
.L_x_9703:
[----:B0-----:R4:W-:Y:S02]  /*2fa0*/  ST.E.128 desc[UR40][R52.64], R12 ;  /* 0x0000000c34007985 */ /* 0x0019e4000c101d28 */
.L_x_9702:
[----:B------:R-:W-:Y:S05]  /*2fb0*/  BSYNC B2 ;  /* 0x0000000000027941 */ /* 0x000fea0003800000 */
.L_x_9701:
[----:B------:R-:W-:-:S13]  /*2fc0*/  ISETP.NE.AND P2, PT, R90, RZ, PT ;  /* 0x000000ff5a00720c */ /* 0x000fda0003f45270 */
[----:B------:R-:W-:Y:S05]  /*2fd0*/  @P2 BRA `(.L_x_9700) ;  /* 0x0000000000c02947 */ /* 0x000fea0003800000 */
[----:B----4-:R4:W0:Y:S01]  /*2fe0*/  LDS.128 R12, [R92] ;  /* 0x000000005c0c7984 */ /* 0x0108220000000c00 */
        /* <DEDUP_REMOVED lines=13> */
[----:B------:R-:W-:Y:S02]  /*30c0*/  HADD2.F32 R47, -RZ, R47.H0_H0 ;  /* 0x2000002fff2f7230 */ /* 0x000fe40000004100 */
[----:B------:R-:W-:-:S02]  /*30d0*/  HADD2.F32 R11, -RZ, R13.H1_H1 ;  /* 0x3000000dff0b7230 */ /* 0x000fc40000004100 */
[----:B------:R-:W-:Y:S02]  /*30e0*/  HADD2.F32 R13, -RZ, R13.H0_H0 ;  /* 0x2000000dff0d7230 */ /* 0x000fe40000004100 */
[-C--:B------:R-:W-:Y:S01]  /*30f0*/  FMUL.FTZ R51, R15, R47.reuse ;  /* 0x0000002f0f337220 */ /* 0x080fe20000410000 */
[----:B------:R-:W-:Y:S02]  /*3100*/  HADD2.F32 R45, -RZ, R45.H0_H0 ;  /* 0x2000002dff2d7230 */ /* 0x000fe40000004100 */
[-C--:B------:R-:W-:Y:S01]  /*3110*/  FMUL.FTZ R52, R11, R50.reuse ;  /* 0x000000320b347220 */ /* 0x080fe20000410000 */
[C---:B------:R-:W-:Y:S01]  /*3120*/  FMUL.FTZ R110, R44.reuse, R47 ;  /* 0x0000002f2c6e7220 */ /* 0x040fe20000410000 */
[C---:B------:R-:W-:Y:S01]  /*3130*/  FMUL.FTZ R50, R13.reuse, R50 ;  /* 0x000000320d327220 */ /* 0x040fe20000410000 */
[----:B------:R-:W-:Y:S01]  /*3140*/  FFMA.FTZ R53, R44, R45, R51 ;  /* 0x0000002d2c357223 */ /* 0x000fe20000010033 */
[-C--:B------:R-:W-:Y:S02]  /*3150*/  FFMA.FTZ R52, R13, R46.reuse, -R52 ;  /* 0x0000002e0d347223 */ /* 0x080fe40000010834 */
        /* <DEDUP_REMOVED lines=10> */
[--C-:B------:R-:W-:Y:S02]  /*3200*/  HADD2.F32 R15, -RZ, R107.reuse.H1_H1 ;  /* 0x3000006bff0f7230 */ /* 0x100fe40000004100 */
[----:B------:R-:W-:Y:S01]  /*3210*/  FMUL.FTZ R44, R12, R44 ;  /* 0x0000002c0c2c7220 */ /* 0x000fe20000410000 */
[----:B------:R-:W-:Y:S02]  /*3220*/  HADD2.F32 R107, -RZ, R107.H0_H0 ;  /* 0x2000006bff6b7230 */ /* 0x000fe40000004100 */
        /* <DEDUP_REMOVED lines=9> */
.L_x_9706:
[----:B------:R-:W-:Y:S05]  /*32c0*/  BSYNC B2 ;  /* 0x0000000000027941 */ /* 0x000fea0003800000 */
.L_x_9705:
[----:B0-----:R0:W-:Y:S02]  /*32d0*/  ST.E.128 desc[UR40][R48.64], R12 ;  /* 0x0000000c30007985 */ /* 0x0011e4000c101d28 */
.L_x_9700:
[----:B------:R-:W-:Y:S05]  /*32e0*/  BSYNC B1 ;  /* 0x0000000000017941 */ /* 0x000fea0003800000 */
.L_x_9699:
[----:B------:R-:W-:-:S03]  /*32f0*/  UMOV UR4, 0xffffffff ;  /* 0xffffffff00047882 */ /* 0x000fc60000000000 */
[----:B------:R-:W-:Y:S05]  /*3300*/  BRA.DIV UR4, `(.L_x_9707) ;  /* 0x0000013204e87947 */ /* 0x000fea000b800000 */
[----:B-1----:R-:W1:Y:S04]  /*3310*/  SHFL.IDX PT, R103, R103, 0x1, 0x1c1f ;  /* 0x003c1f0067677f89 */ /* 0x002e6800000e0000 */
[----:B------:R0:W0:Y:S02]  /*3320*/  SHFL.IDX PT, R47, R102, 0x1, 0x1c1f ;  /* 0x003c1f00662f7f89 */ /* 0x00002400000e0000 */
.L_x_9951:
[----:B------:R-:W-:Y:S05]  /*3330*/  @P4 BRA `(.L_x_9708) ;  /* 0x0000001c00944947 */ /* 0x000fea0003800000 */
[----:B------:R-:W-:Y:S04]  /*3340*/  BSSY B1, `(.L_x_9709) ;  /* 0x0000032000017945 */ /* 0x000fe80003800000 */
[----:B------:R-:W-:Y:S05]  /*3350*/  @P1 BRA `(.L_x_9710) ;  /* 0x0000000000c01947 */ /* 0x000fea0003800000 */
[----:B0---4-:R0:W4:Y:S01]  /*3360*/  LDS.128 R12, [R94+0x2000] ;  /* 0x002000005e0c7984 */ /* 0x0111220000000c00 */
[C---:B------:R-:W-:Y:S01]  /*3370*/  LEA R44, P2, R16.reuse, R47, 0x1 ;  /* 0x0000002f102c7211 */ /* 0x040fe200078408ff */
[----:B------:R-:W-:Y:S03]  /*3380*/  BSSY B2, `(.L_x_9711) ;  /* 0x000002c000027945 */ /* 0x000fe60003800000 */
[----:B-1----:R-:W-:Y:S02]  /*3390*/  LEA.HI.X R45, R16, R103, R17, 0x1, P2 ;  /* 0x00000067102d7211 */ /* 0x002fe400010f0c11 */
[----:B------:R-:W-:-:S13]  /*33a0*/  ISETP.GE.AND P2, PT, R22, R54, PT ;  /* 0x000000361600720c */ /* 0x000fda0003f46270 */
        /* <DEDUP_REMOVED lines=41> */
.L_x_9712:
[----:B------:R-:W-:Y:S05]  /*3640*/  BSYNC B2 ;  /* 0x0000000000027941 */ /* 0x000fea0003800000 */
.L_x_9711:
[----:B----4-:R0:W-:Y:S02]  /*3650*/  ST.E.128 desc[UR40][R44.64], R12 ;  /* 0x0000000c2c007985 */ /* 0x0101e4000c101d28 */
.L_x_9710:
[----:B------:R-:W-:Y:S05]  /*3660*/  BSYNC B1 ;  /* 0x0000000000017941 */ /* 0x000fea0003800000 */
.L_x_9709:
[----:B------:R-:W-:-:S13]  /*3670*/  ISETP.NE.AND P2, PT, R90, RZ, PT ;  /* 0x000000ff5a00720c */ /* 0x000fda0003f45270 */
        /* <DEDUP_REMOVED lines=47> */
.L_x_9714:
[----:B------:R-:W-:Y:S05]  /*3970*/  BSYNC B1 ;  /* 0x0000000000017941 */ /* 0x000fea0003800000 */
.L_x_9713:
[----:B----4-:R0:W-:Y:S01]  /*3980*/  ST.E.128 desc[UR40][R40.64], R12 ;  /* 0x0000000c28007985 */ /* 0x0101e2000c101d28 */
[----:B------:R-:W-:Y:S05]  /*3990*/  BRA `(.L_x_9708) ;  /* 0x0000001400fc7947 */ /* 0x000fea0003800000 */
.L_x_9690:
[----:B------:R-:W-:Y:S01]  /*39a0*/  VIADD R11, R204, 0x40 ;  /* 0x00000040cc0b7836 */ /* 0x000fe20000000000 */
[----:B------:R-:W-:Y:S02]  /*39b0*/  CS2R R38, SRZ ;  /* 0x0000000000267805 */ /* 0x000fe4000001ff00 */
[----:B------:R-:W-:Y:S02]  /*39c0*/  CS2R R42, SRZ ;  /* 0x00000000002a7805 */ /* 0x000fe4000001ff00 */
[----:B------:R-:W-:Y:S02]  /*39d0*/  CS2R R40, SRZ ;  /* 0x0000000000287805 */ /* 0x000fe4000001ff00 */
[----:B------:R-:W-:-:S04]  /*39e0*/  ISETP.GE.AND P2, PT, R11, R100, PT ;  /* 0x000000640b00720c */ /* 0x000fc80003f46270 */
[----:B------:R-:W-:-:S13]  /*39f0*/  ISETP.GE.OR P2, PT, R16, R54, P2 ;  /* 0x000000361000720c */ /* 0x000fda0001746670 */
[----:B------:R-:W-:Y:S01]  /*3a00*/  @!P2 IADD3 R49, P3, P4, R20, R14, R5 ;  /* 0x0000000e1431a210 */ /* 0x000fe20007c7e005 */
[----:B------:R-:W0:Y:S03]  /*3a10*/  @!P2 LDC.64 R44, c[0x0][0x3e8] ;  /* 0x0000fa00ff2cab82 */ /* 0x000e260000000a00 */
[----:B------:R-:W-:Y:S02]  /*3a20*/  @!P2 IADD3.X R50, R73, R53, R4, P3, P4 ;  /* 0x000000354932a210 */ /* 0x000fe40001fe8404 */
[----:B------:R-:W-:-:S04]  /*3a30*/  @!P2 IADD3 R11, P3, P4, R60, R12, R7 ;  /* 0x0000000c3c0ba210 */ /* 0x000fc80007c7e007 */
[----:B------:R-:W-:Y:S02]  /*3a40*/  @!P2 IADD3.X R48, R75, R55, R6, P3, P4 ;  /* 0x000000374b30a210 */ /* 0x000fe40001fe8406 */
[----:B------:R-:W-:-:S04]  /*3a50*/  ISETP.GE.AND P3, PT, R204, R100, PT ;  /* 0x00000064cc00720c */ /* 0x000fc80003f66270 */
[----:B------:R-:W-:-:S13]  /*3a60*/  ISETP.GE.OR P3, PT, R16, R54, P3 ;  /* 0x000000361000720c */ /* 0x000fda0001f66670 */
[----:B------:R-:W-:Y:S01]  /*3a70*/  @!P3 IADD3 R13, P4, R20, R14, RZ ;  /* 0x0000000e140db210 */ /* 0x000fe20007f9e0ff */
[----:B------:R-:W1:Y:S04]  /*3a80*/  @!P3 LDC.64 R46, c[0x0][0x400] ;  /* 0x00010000ff2ebb82 */ /* 0x000e680000000a00 */
[----:B------:R-:W-:-:S04]  /*3a90*/  @!P3 IMAD.X R36, R53, 0x1, R73, P4 ;  /* 0x000000013524b824 */ /* 0x000fc800020e0649 */
[----:B------:R-:W2:Y:S02]  /*3aa0*/  @!P3 LDC.64 R14, c[0x0][0x3e8] ;  /* 0x0000fa00ff0ebb82 */ /* 0x000ea40000000a00 */
[----:B--2---:R-:W-:-:S04]  /*3ab0*/  @!P3 LEA R14, P4, R13, R14, 0x1 ;  /* 0x0000000e0d0eb211 */ /* 0x004fc800078808ff */
[----:B------:R-:W-:Y:S02]  /*3ac0*/  @!P3 LEA.HI.X R15, R13, R15, R36, 0x1, P4 ;  /* 0x0000000f0d0fb211 */ /* 0x000fe400020f0c24 */
[----:B------:R-:W-:Y:S02]  /*3ad0*/  CS2R R36, SRZ ;  /* 0x0000000000247805 */ /* 0x000fe4000001ff00 */
[----:B------:R-:W-:-:S05]  /*3ae0*/  @!P3 IADD3 R12, P4, R60, R12, RZ ;  /* 0x0000000c3c0cb210 */ /* 0x000fca0007f9e0ff */
[----:B------:R-:W-:Y:S01]  /*3af0*/  @!P3 IMAD.X R13, R55, 0x1, R75, P4 ;  /* 0x00000001370db824 */ /* 0x000fe200020e064b */
[C---:B-1----:R-:W-:Y:S01]  /*3b00*/  @!P3 LEA R46, P4, R12.reuse, R46, 0x1 ;  /* 0x0000002e0c2eb211 */ /* 0x042fe200078808ff */
[----:B------:R0:W2:Y:S03]  /*3b10*/  @!P3 LDG.E.128 R36, desc[UR40][R14.64] ;  /* 0x000000280e24b981 */ /* 0x0000a6000c1e1d00 */
[----:B------:R-:W-:Y:S02]  /*3b20*/  @!P3 LEA.HI.X R47, R12, R47, R13, 0x1, P4 ;  /* 0x0000002f0c2fb211 */ /* 0x000fe400020f0c0d */
[----:B------:R-:W1:Y:S03]  /*3b30*/  @!P2 LDC.64 R12, c[0x0][0x400] ;  /* 0x00010000ff0cab82 */ /* 0x000e660000000a00 */
[----:B------:R3:W4:Y:S01]  /*3b40*/  @!P3 LDG.E.128 R40, desc[UR40][R46.64] ;  /* 0x000000282e28b981 */ /* 0x000722000c1e1d00 */
[----:B0-----:R-:W-:-:S04]  /*3b50*/  @!P2 LEA R14, P3, R49, R44, 0x1 ;  /* 0x0000002c310ea211 */ /* 0x001fc800078608ff */
[----:B------:R-:W-:Y:S02]  /*3b60*/  @!P2 LEA.HI.X R15, R49, R45, R50, 0x1, P3 ;  /* 0x0000002d310fa211 */ /* 0x000fe400018f0c32 */
[----:B------:R-:W-:Y:S02]  /*3b70*/  CS2R R44, SRZ ;  /* 0x00000000002c7805 */ /* 0x000fe4000001ff00 */
[----:B---3--:R-:W-:Y:S02]  /*3b80*/  CS2R R46, SRZ ;  /* 0x00000000002e7805 */ /* 0x008fe4000001ff00 */
[----:B------:R-:W-:-:S04]  /*3b90*/  CS2R R50, SRZ ;  /* 0x0000000000327805 */ /* 0x000fc8000001ff00 */
[----:B------:R-:W3:Y:S01]  /*3ba0*/  @!P2 LDG.E.128 R44, desc[UR40][R14.64] ;  /* 0x000000280e2ca981 */ /* 0x000ee2000c1e1d00 */
[----:B-1----:R-:W-:-:S04]  /*3bb0*/  @!P2 LEA R12, P3, R11, R12, 0x1 ;  /* 0x0000000c0b0ca211 */ /* 0x002fc800078608ff */
[----:B------:R-:W-:Y:S02]  /*3bc0*/  @!P2 LEA.HI.X R13, R11, R13, R48, 0x1, P3 ;  /* 0x0000000d0b0da211 */ /* 0x000fe400018f0c30 */
[----:B------:R-:W-:-:S06]  /*3bd0*/  CS2R R48, SRZ ;  /* 0x0000000000307805 */ /* 0x000fcc000001ff00 */
[----:B------:R0:W5:Y:S01]  /*3be0*/  @!P2 LDG.E.128 R48, desc[UR40][R12.64] ;  /* 0x000000280c30a981 */ /* 0x000162000c1e1d00 */
[----:B------:R-:W-:Y:S02]  /*3bf0*/  ISETP.GE.AND P2, PT, R16, R54, PT ;  /* 0x000000361000720c */ /* 0x000fe40003f46270 */
[----:B------:R-:W-:Y:S01]  /*3c00*/  ISETP.NE.AND P3, PT, R209, 0x3, PT ;  /* 0x00000003d100780c */ /* 0x000fe20003f65270 */
[----:B--2---:R-:W-:Y:S02]  /*3c10*/  IMAD.MOV.U32 R11, RZ, RZ, R38 ;  /* 0x000000ffff0b7224 */ /* 0x004fe400078e0026 */
[----:B------:R-:W-:Y:S02]  /*3c20*/  IMAD.MOV.U32 R53, RZ, RZ, R36 ;  /* 0x000000ffff357224 */ /* 0x000fe400078e0024 */
[----:B------:R-:W-:Y:S01]  /*3c30*/  IMAD.MOV.U32 R54, RZ, RZ, R37 ;  /* 0x000000ffff367224 */ /* 0x000fe200078e0025 */
[----:B------:R-:W-:Y:S02]  /*3c40*/  MOV R52, R39 ;  /* 0x0000002700347202 */ /* 0x000fe40000000f00 */
[----:B------:R-:W-:Y:S01]  /*3c50*/  PRMT R111, R111, 0x5410, R11 ;  /* 0x000054106f6f7816 */ /* 0x000fe2000000000b */
[----:B----4-:R-:W-:Y:S01]  /*3c60*/  IMAD.MOV.U32 R11, RZ, RZ, R42 ;  /* 0x000000ffff0b7224 */ /* 0x010fe200078e002a */
[----:B------:R-:W-:Y:S01]  /*3c70*/  PRMT R121, R53, 0x7610, R121 ;  /* 0x0000761035797816 */ /* 0x000fe20000000079 */
[----:B0-----:R-:W-:Y:S01]  /*3c80*/  IMAD.MOV.U32 R13, RZ, RZ, R40 ;  /* 0x000000ffff0d7224 */ /* 0x001fe200078e0028 */
        /* <DEDUP_REMOVED lines=8> */
[----:B---3--:R-:W-:Y:S01]  /*3d10*/  IMAD.MOV.U32 R11, RZ, RZ, R46 ;  /* 0x000000ffff0b7224 */ /* 0x008fe200078e002e */
[----:B------:R-:W-:Y:S01]  /*3d20*/  MOV R12, R47 ;  /* 0x0000002f000c7202 */ /* 0x000fe20000000f00 */
[----:B------:R-:W-:Y:S02]  /*3d30*/  IMAD.MOV.U32 R13, RZ, RZ, R44 ;  /* 0x000000ffff0d7224 */ /* 0x000fe400078e002c */
[----:B------:R-:W-:Y:S01]  /*3d40*/  IMAD.MOV.U32 R14, RZ, RZ, R45 ;  /* 0x000000ffff0e7224 */ /* 0x000fe200078e002d */
[----:B------:R-:W-:-:S04]  /*3d50*/  PRMT R105, R11, 0x5410, R12 ;  /* 0x000054100b697816 */ /* 0x000fc8000000000c */
[----:B------:R-:W-:Y:S01]  /*3d60*/  PRMT R107, R13, 0x5410, R14 ;  /* 0x000054100d6b7816 */ /* 0x000fe2000000000e */
[----:B-----5:R-:W-:Y:S02]  /*3d70*/  IMAD.MOV.U32 R11, RZ, RZ, R50 ;  /* 0x000000ffff0b7224 */ /* 0x020fe400078e0032 */
[----:B------:R-:W-:Y:S02]  /*3d80*/  IMAD.MOV.U32 R12, RZ, RZ, R51 ;  /* 0x000000ffff0c7224 */ /* 0x000fe400078e0033 */
[----:B------:R-:W-:Y:S02]  /*3d90*/  IMAD.MOV.U32 R13, RZ, RZ, R48 ;  /* 0x000000ffff0d7224 */ /* 0x000fe400078e0030 */
[----:B------:R-:W-:Y:S01]  /*3da0*/  IMAD.MOV.U32 R14, RZ, RZ, R49 ;  /* 0x000000ffff0e7224 */ /* 0x000fe200078e0031 */
[----:B------:R-:W-:-:S04]  /*3db0*/  PRMT R108, R11, 0x5410, R12 ;  /* 0x000054100b6c7816 */ /* 0x000fc8000000000c */
[----:B------:R-:W-:Y:S01]  /*3dc0*/  PRMT R109, R13, 0x5410, R14 ;  /* 0x000054100d6d7816 */ /* 0x000fe2000000000e */
[----:B------:R-:W-:Y:S06]  /*3dd0*/  @!P3 BRA `(.L_x_9715) ;  /* 0x000000000004b947 */ /* 0x000fec0003800000 */
[----:B------:R-:W-:Y:S01]  /*3de0*/  BPT.TRAP 0x1 ;  /* 0x000000040000795c */ /* 0x000fe20000300000 */
.L_x_9715:
[----:B------:R-:W-:Y:S01]  /*3df0*/  IMAD R89, R18, 0x8, R19 ;  /* 0x0000000812597824 */ /* 0x000fe200078e0213 */
[----:B------:R-:W-:Y:S01]  /*3e00*/  SHF.L.U32 R101, R207, 0x1f, RZ ;  /* 0x0000001fcf657819 */ /* 0x000fe200000006ff */
[----:B------:R-:W0:Y:S01]  /*3e10*/  LDC R104, c[0x0][0x2f4] ;  /* 0x0000bd00ff687b82 */ /* 0x000e220000000800 */
[----:B------:R-:W-:Y:S02]  /*3e20*/  BSSY B1, `(.L_x_9716) ;  /* 0x0000003000017945 */ /* 0x000fe40003800000 */
[----:B------:R-:W1:Y:S02]  /*3e30*/  SYNCS.PHASECHK.TRANS64.TRYWAIT P4, [R89+URZ+0x22890], R101 ;  /* 0x02289065590075a7 */ /* 0x000e64000808017f */
[----:B-1----:R-:W-:Y:S05]  /*3e40*/  @!P4 BRA `(.L_x_9717) ;  /* 0x000001280064c947 */ /* 0x002fea0003800000 */
.L_x_9952:
[----:B------:R-:W-:Y:S05]  /*3e50*/  BSYNC B1 ;  /* 0x0000000000017941 */ /* 0x000fea0003800000 */
.L_x_9716:
[----:B------:R-:W-:Y:S01]  /*3e60*/  UMOV UR4, 0xffffffff ;  /* 0xffffffff00047882 */ /* 0x000fe20000000000 */
[----:B0-----:R-:W-:Y:S02]  /*3e70*/  IADD3 R106, -R67, R104, RZ ;  /* 0x00000068436a7210 */ /* 0x001fe40007ffe1ff */
[----:B------:R-:W-:Y:S05]  /*3e80*/  BRA.DIV UR4, `(.L_x_9718) ;  /* 0x0000012a04687947 */ /* 0x000fea000b800000 */
[----:B------:R0:W2:Y:S04]  /*3e90*/  SHFL.IDX PT, R95, R103, RZ, 0x1c1f ;  /* 0x001c1fff675f7589 */ /* 0x0000a800000e0000 */
[----:B------:R0:W3:Y:S02]  /*3ea0*/  SHFL.IDX PT, R94, R102, RZ, 0x1c1f ;  /* 0x001c1fff665e7589 */ /* 0x0000e400000e0000 */
.L_x_9956:
[----:B------:R-:W-:Y:S01]  /*3eb0*/  ISETP.GE.OR P4, PT, R204, R100, P1 ;  /* 0x00000064cc00720c */ /* 0x000fe20000f86670 */
[----:B------:R-:W-:-:S12]  /*3ec0*/  BSSY B1, `(.L_x_9719) ;  /* 0x000006e000017945 */ /* 0x000fd80003800000 */
[----:B------:R-:W-:Y:S05]  /*3ed0*/  @P4 BRA `(.L_x_9720) ;  /* 0x0000000400b04947 */ /* 0x000fea0003800000 */
[----:B------:R-:W-:Y:S01]  /*3ee0*/  SEL R11, R67, R106, !P0 ;  /* 0x0000006a430b7207 */ /* 0x000fe20004000000 */
[----:B------:R-:W-:Y:S01]  /*3ef0*/  BSSY B2, `(.L_x_9721) ;  /* 0x0000066000027945 */ /* 0x000fe20003800000 */
[C---:B---3--:R-:W-:Y:S02]  /*3f00*/  LEA R92, P4, R77.reuse, R94, 0x1 ;  /* 0x0000005e4d5c7211 */ /* 0x048fe400078808ff */
[----:B------:R-:W-:Y:S02]  /*3f10*/  SHF.R.S32.HI R12, RZ, 0x1f, R11 ;  /* 0x0000001fff0c7819 */ /* 0x000fe4000001140b */
[----:B--2---:R-:W-:Y:S02]  /*3f20*/  LEA.HI.X R93, R77, R95, R79, 0x1, P4 ;  /* 0x0000005f4d5d7211 */ /* 0x004fe400020f0c4f */
[----:B------:R-:W-:-:S04]  /*3f30*/  LEA.HI R11, R12, R11, RZ, 0x4 ;  /* 0x0000000b0c0b7211 */ /* 0x000fc800078f20ff */
[----:B------:R-:W-:-:S05]  /*3f40*/  LEA.HI.SX32 R11, R11, R76, 0x1c ;  /* 0x0000004c0b0b7211 */ /* 0x000fca00078fe2ff */
[----:B------:R-:W-:-:S05]  /*3f50*/  IMAD.SHL.U32 R11, R11, 0x8, RZ ;  /* 0x000000080b0b7824 */ /* 0x000fca00078e00ff */
[----:B------:R-:W-:-:S04]  /*3f60*/  LOP3.LUT R12, R10, 0x38, R11, 0xf8, !PT ;  /* 0x000000380a0c7812 */ /* 0x000fc800078ef80b */
[----:B------:R-:W-:-:S05]  /*3f70*/  LOP3.LUT R12, R12, R35, RZ, 0x3c, !PT ;  /* 0x000000230c0c7212 */ /* 0x000fca00078e3cff */
[----:B------:R-:W-:Y:S02]  /*3f80*/  IMAD R13, R229, 0x200, R12 ;  /* 0x00000200e50d7824 */ /* 0x000fe400078e020c */
[C---:B------:R-:W-:Y:S02]  /*3f90*/  IMAD R12, R18.reuse, 0x1800, R80 ;  /* 0x00001800120c7824 */ /* 0x040fe400078e0250 */
[----:B------:R-:W-:Y:S02]  /*3fa0*/  IMAD R14, R18, 0x1800, R13 ;  /* 0x00001800120e7824 */ /* 0x000fe400078e020d */
[--C-:B------:R-:W-:Y:S02]  /*3fb0*/  IMAD R12, R12, 0x2, R19.reuse ;  /* 0x000000020c0c7824 */ /* 0x100fe400078e0213 */
[----:B------:R-:W-:-:S04]  /*3fc0*/  IMAD R52, R14, 0x2, R19 ;  /* 0x000000020e347824 */ /* 0x000fc800078e0213 */
[----:B------:R-:W2:Y:S04]  /*3fd0*/  LDS.128 R12, [R12+0x1c400] ;  /* 0x01c400000c0c7984 */ /* 0x000ea80000000c00 */
[----:B------:R-:W3:Y:S01]  /*3fe0*/  LDS.128 R52, [R52+0x1c400] ;  /* 0x01c4000034347984 */ /* 0x000ee20000000c00 */
[----:B------:R-:W-:Y:S05]  /*3ff0*/  @P2 BRA `(.L_x_9722) ;  /* 0x0000000400542947 */ /* 0x000fea0003800000 */
[----:B------:R-:W-:Y:S02]  /*4000*/  SHF.R.U32.HI R112, RZ, 0x10, R41 ;  /* 0x00000010ff707819 */ /* 0x000fe40000011629 */
[--C-:B------:R-:W-:Y:S02]  /*4010*/  SHF.R.U64 R110, R36, 0x10, R37.reuse ;  /* 0x00000010246e7819 */ /* 0x100fe40000001225 */
[----:B------:R-:W-:Y:S01]  /*4020*/  SHF.R.U32.HI R113, RZ, 0x10, R37 ;  /* 0x00000010ff717819 */ /* 0x000fe20000011625 */
[----:B------:R-:W-:Y:S01]  /*4030*/  HADD2.F32 R112, -RZ, R112.H0_H0 ;  /* 0x20000070ff707230 */ /* 0x000fe20000004100 */
[----:B------:R-:W-:Y:S01]  /*4040*/  SHF.R.U64 R119, R40, 0x10, R41 ;  /* 0x0000001028777819 */ /* 0x000fe20000001229 */
[--C-:B---3--:R-:W-:Y:S01]  /*4050*/  HADD2.F32 R40, -RZ, R53.reuse.H0_H0 ;  /* 0x20000035ff287230 */ /* 0x108fe20000004100 */
[----:B------:R-:W-:Y:S01]  /*4060*/  SHF.R.U64 R36, R38, 0x10, R39 ;  /* 0x0000001026247819 */ /* 0x000fe20000001227 */
[----:B--2---:R-:W-:Y:S01]  /*4070*/  IMAD.MOV.U32 R38, RZ, RZ, R12 ;  /* 0x000000ffff267224 */ /* 0x004fe200078e000c */
[--C-:B------:R-:W-:Y:S01]  /*4080*/  SHF.R.U64 R37, R42, 0x10, R43.reuse ;  /* 0x000000102a257819 */ /* 0x100fe2000000122b */
[----:B------:R-:W-:Y:S01]  /*4090*/  HADD2.F32 R53, -RZ, R53.H1_H1 ;  /* 0x30000035ff357230 */ /* 0x000fe20000004100 */
[----:B------:R-:W-:Y:S01]  /*40a0*/  SHF.R.U32.HI R115, RZ, 0x10, R43 ;  /* 0x00000010ff737819 */ /* 0x000fe2000001162b */
[----:B------:R-:W-:Y:S01]  /*40b0*/  HADD2.F32 R43, -RZ, R114.H1_H1 ;  /* 0x30000072ff2b7230 */ /* 0x000fe20000004100 */
[----:B------:R-:W-:Y:S01]  /*40c0*/  SHF.R.U32.HI R116, RZ, 0x10, R39 ;  /* 0x00000010ff747819 */ /* 0x000fe20000011627 */
[----:B------:R-:W-:-:S02]  /*40d0*/  IMAD.MOV.U32 R39, RZ, RZ, R15 ;  /* 0x000000ffff277224 */ /* 0x000fc400078e000f */
[--C-:B------:R-:W-:Y:S02]  /*40e0*/  HADD2.F32 R12, -RZ, R13.reuse.H0_H0 ;  /* 0x2000000dff0c7230 */ /* 0x100fe40000004100 */
[----:B------:R-:W-:Y:S02]  /*40f0*/  HADD2.F32 R15, -RZ, R13.H1_H1 ;  /* 0x3000000dff0f7230 */ /* 0x000fe40000004100 */
[-C--:B------:R-:W-:Y:S01]  /*4100*/  FMUL.FTZ R13, R40, R43.reuse ;  /* 0x0000002b280d7220 */ /* 0x080fe20000410000 */
[----:B------:R-:W-:Y:S02]  /*4110*/  HADD2.F32 R41, -RZ, R114.H0_H0 ;  /* 0x20000072ff297230 */ /* 0x000fe40000004100 */
[C---:B------:R-:W-:Y:S01]  /*4120*/  FMUL.FTZ R43, R12.reuse, R43 ;  /* 0x0000002b0c2b7220 */ /* 0x040fe20000410000 */
[----:B------:R-:W-:Y:S02]  /*4130*/  HADD2.F32 R42, -RZ, R113.H0_H0 ;  /* 0x20000071ff2a7230 */ /* 0x000fe40000004100 */
[-C--:B------:R-:W-:Y:S01]  /*4140*/  FMUL.FTZ R114, R53, R112.reuse ;  /* 0x0000007035727220 */ /* 0x080fe20000410000 */
[C---:B------:R-:W-:Y:S01]  /*4150*/  FMUL.FTZ R112, R15.reuse, R112 ;  /* 0x000000700f707220 */ /* 0x040fe20000410000 */
[-C--:B------:R-:W-:Y:S01]  /*4160*/  FFMA.FTZ R12, R12, R41.reuse, -R13 ;  /* 0x000000290c0c7223 */ /* 0x080fe2000001080d */
[----:B------:R-:W-:Y:S01]  /*4170*/  FFMA.FTZ R13, R40, R41, R43 ;  /* 0x00000029280d7223 */ /* 0x000fe2000001002b */
[-C--:B------:R-:W-:Y:S01]  /*4180*/  FFMA.FTZ R113, R15, R42.reuse, -R114 ;  /* 0x0000002a0f717223 */ /* 0x080fe20000010872 */
[----:B------:R-:W-:Y:S01]  /*4190*/  FFMA.FTZ R114, R53, R42, R112 ;  /* 0x0000002a35727223 */ /* 0x000fe20000010070 */
[----:B------:R-:W-:-:S02]  /*41a0*/  HADD2.F32 R40, -RZ, R55.H0_H0 ;  /* 0x20000037ff287230 */ /* 0x000fc40000004100 */
[----:B------:R-:W-:Y:S01]  /*41b0*/  HADD2.F32 R43, -RZ, R117.H1_H1 ;  /* 0x30000075ff2b7230 */ /* 0x000fe20000004100 */
[----:B------:R-:W-:Y:S01]  /*41c0*/  F2FP.F16.F32.PACK_AB R113, R113, R12 ;  /* 0x0000000c7171723e */ /* 0x000fe200000000ff */
[----:B------:R-:W-:Y:S01]  /*41d0*/  HADD2.F32 R55, -RZ, R55.H1_H1 ;  /* 0x30000037ff377230 */ /* 0x000fe20000004100 */
[----:B------:R-:W-:Y:S01]  /*41e0*/  F2FP.F16.F32.PACK_AB R114, R114, R13 ;  /* 0x0000000d7272723e */ /* 0x000fe200000000ff */
[----:B------:R-:W-:Y:S02]  /*41f0*/  HADD2.F32 R112, -RZ, R115.H0_H0 ;  /* 0x20000073ff707230 */ /* 0x000fe40000004100 */
[--C-:B------:R-:W-:Y:S02]  /*4200*/  HADD2.F32 R15, -RZ, R39.reuse.H0_H0 ;  /* 0x20000027ff0f7230 */ /* 0x100fe40000004100 */
[----:B------:R-:W-:Y:S02]  /*4210*/  HADD2.F32 R39, -RZ, R39.H1_H1 ;  /* 0x30000027ff277230 */ /* 0x000fe40000004100 */
[----:B------:R-:W-:Y:S01]  /*4220*/  FMUL.FTZ R118, R55, R112 ;  /* 0x0000007037767220 */ /* 0x000fe20000410000 */
[----:B------:R-:W-:-:S02]  /*4230*/  HADD2.F32 R42, -RZ, R116.H0_H0 ;  /* 0x20000074ff2a7230 */ /* 0x000fc40000004100 */
[CC--:B------:R-:W-:Y:S01]  /*4240*/  FMUL.FTZ R116, R40.reuse, R43.reuse ;  /* 0x0000002b28747220 */ /* 0x0c0fe20000410000 */
[----:B------:R-:W-:Y:S02]  /*4250*/  HADD2.F32 R41, -RZ, R117.H0_H0 ;  /* 0x20000075ff297230 */ /* 0x000fe40000004100 */
[----:B------:R-:W-:Y:S01]  /*4260*/  FMUL.FTZ R43, R15, R43 ;  /* 0x0000002b0f2b7220 */ /* 0x000fe20000410000 */
[C---:B------:R-:W-:Y:S01]  /*4270*/  FMUL.FTZ R120, R39.reuse, R112 ;  /* 0x0000007027787220 */ /* 0x040fe20000410000 */
[----:B------:R-:W-:Y:S01]  /*4280*/  FFMA.FTZ R115, R39, R42, -R118 ;  /* 0x0000002a27737223 */ /* 0x000fe20000010876 */
[----:B------:R-:W-:Y:S02]  /*4290*/  HADD2.F32 R39, -RZ, R52.H0_H0 ;  /* 0x20000034ff277230 */ /* 0x000fe40000004100 */
[-C--:B------:R-:W-:Y:S01]  /*42a0*/  FFMA.FTZ R116, R15, R41.reuse, -R116 ;  /* 0x000000290f747223 */ /* 0x080fe20000010874 */
[----:B------:R-:W-:Y:S01]  /*42b0*/  FFMA.FTZ R112, R40, R41, R43 ;  /* 0x0000002928707223 */ /* 0x000fe2000001002b */
[----:B------:R-:W-:-:S02]  /*42c0*/  HADD2.F32 R43, -RZ, R119.H0_H0 ;  /* 0x20000077ff2b7230 */ /* 0x000fc40000004100 */
[----:B------:R-:W-:Y:S01]  /*42d0*/  FFMA.FTZ R117, R55, R42, R120 ;  /* 0x0000002a37757223 */ /* 0x000fe20000010078 */
[----:B------:R-:W-:Y:S02]  /*42e0*/  HADD2.F32 R15, -RZ, R38.H0_H0 ;  /* 0x20000026ff0f7230 */ /* 0x000fe40000004100 */
[----:B------:R-:W-:Y:S02]  /*42f0*/  HADD2.F32 R52, -RZ, R52.H1_H1 ;  /* 0x30000034ff347230 */ /* 0x000fe40000004100 */
[----:B------:R-:W-:Y:S01]  /*4300*/  HADD2.F32 R38, -RZ, R38.H1_H1 ;  /* 0x30000026ff267230 */ /* 0x000fe20000004100 */
[----:B------:R-:W-:Y:S01]  /*4310*/  F2FP.F16.F32.PACK_AB R112, R117, R112 ;  /* 0x000000707570723e */ /* 0x000fe200000000ff */
[----:B------:R-:W-:Y:S02]  /*4320*/  HADD2.F32 R42, -RZ, R121.H1_H1 ;  /* 0x30000079ff2a7230 */ /* 0x000fe40000004100 */
[----:B------:R-:W-:Y:S01]  /*4330*/  FMUL.FTZ R53, R52, R43 ;  /* 0x0000002b34357220 */ /* 0x000fe20000410000 */
[----:B------:R-:W-:-:S02]  /*4340*/  HADD2.F32 R41, -RZ, R110.H0_H0 ;  /* 0x2000006eff297230 */ /* 0x000fc40000004100 */
[C---:B------:R-:W-:Y:S01]  /*4350*/  FMUL.FTZ R43, R38.reuse, R43 ;  /* 0x0000002b262b7220 */ /* 0x040fe20000410000 */
[----:B------:R-:W-:Y:S02]  /*4360*/  HADD2.F32 R40, -RZ, R121.H0_H0 ;  /* 0x20000079ff287230 */ /* 0x000fe40000004100 */
[-C--:B------:R-:W-:Y:S01]  /*4370*/  FMUL.FTZ R110, R39, R42.reuse ;  /* 0x0000002a276e7220 */ /* 0x080fe20000410000 */
[C---:B------:R-:W-:Y:S01]  /*4380*/  FMUL.FTZ R42, R15.reuse, R42 ;  /* 0x0000002a0f2a7220 */ /* 0x040fe20000410000 */
[-C--:B------:R-:W-:Y:S01]  /*4390*/  FFMA.FTZ R53, R38, R41.reuse, -R53 ;  /* 0x0000002926357223 */ /* 0x080fe20000010835 */
[----:B------:R-:W-:Y:S01]  /*43a0*/  FFMA.FTZ R43, R52, R41, R43 ;  /* 0x00000029342b7223 */ /* 0x000fe2000001002b */
[----:B------:R-:W-:Y:S02]  /*43b0*/  HADD2.F32 R41, -RZ, R37.H0_H0 ;  /* 0x20000025ff297230 */ /* 0x000fe40000004100 */
[-C--:B------:R-:W-:Y:S01]  /*43c0*/  FFMA.FTZ R110, R15, R40.reuse, -R110 ;  /* 0x000000280f6e7223 */ /* 0x080fe2000001086e */
[----:B------:R-:W-:Y:S01]  /*43d0*/  FFMA.FTZ R42, R39, R40, R42 ;  /* 0x00000028272a7223 */ /* 0x000fe2000001002a */
[----:B------:R-:W-:-:S02]  /*43e0*/  HADD2.F32 R37, -RZ, R54.H0_H0 ;  /* 0x20000036ff257230 */ /* 0x000fc40000004100 */
[--C-:B------:R-:W-:Y:S01]  /*43f0*/  HADD2.F32 R40, -RZ, R111.reuse.H0_H0 ;  /* 0x2000006fff287230 */ /* 0x100fe20000004100 */
[----:B------:R-:W-:Y:S01]  /*4400*/  F2FP.F16.F32.PACK_AB R12, R53, R110 ;  /* 0x0000006e350c723e */ /* 0x000fe200000000ff */
[----:B------:R-:W-:Y:S01]  /*4410*/  HADD2.F32 R15, -RZ, R14.H0_H0 ;  /* 0x2000000eff0f7230 */ /* 0x000fe20000004100 */
[----:B------:R-:W-:Y:S01]  /*4420*/  F2FP.F16.F32.PACK_AB R52, R43, R42 ;  /* 0x0000002a2b34723e */ /* 0x000fe200000000ff */
[----:B------:R-:W-:Y:S01]  /*4430*/  HADD2.F32 R54, -RZ, R54.H1_H1 ;  /* 0x30000036ff367230 */ /* 0x000fe20000004100 */
[----:B------:R-:W-:Y:S01]  /*4440*/  MOV R53, R114 ;  /* 0x0000007200357202 */ /* 0x000fe20000000f00 */
[----:B------:R-:W-:Y:S02]  /*4450*/  HADD2.F32 R14, -RZ, R14.H1_H1 ;  /* 0x3000000eff0e7230 */ /* 0x000fe40000004100 */
[----:B------:R-:W-:Y:S02]  /*4460*/  HADD2.F32 R38, -RZ, R111.H1_H1 ;  /* 0x3000006fff267230 */ /* 0x000fe40000004100 */
[----:B------:R-:W-:Y:S01]  /*4470*/  FMUL.FTZ R55, R54, R41 ;  /* 0x0000002936377220 */ /* 0x000fe20000410000 */
[----:B------:R-:W-:-:S02]  /*4480*/  HADD2.F32 R39, -RZ, R36.H0_H0 ;  /* 0x20000024ff277230 */ /* 0x000fc40000004100 */
[-C--:B------:R-:W-:Y:S01]  /*4490*/  FMUL.FTZ R36, R37, R40.reuse ;  /* 0x0000002825247220 */ /* 0x080fe20000410000 */
[C---:B------:R-:W-:Y:S01]  /*44a0*/  FMUL.FTZ R40, R15.reuse, R40 ;  /* 0x000000280f287220 */ /* 0x040fe20000410000 */
[C---:B------:R-:W-:Y:S01]  /*44b0*/  FMUL.FTZ R41, R14.reuse, R41 ;  /* 0x000000290e297220 */ /* 0x040fe20000410000 */
[----:B------:R-:W-:Y:S02]  /*44c0*/  IMAD.MOV.U32 R13, RZ, RZ, R113 ;  /* 0x000000ffff0d7224 */ /* 0x000fe400078e0071 */
[-C--:B------:R-:W-:Y:S01]  /*44d0*/  FFMA.FTZ R36, R15, R38.reuse, -R36 ;  /* 0x000000260f247223 */ /* 0x080fe20000010824 */
[-C--:B------:R-:W-:Y:S01]  /*44e0*/  FFMA.FTZ R55, R14, R39.reuse, -R55 ;  /* 0x000000270e377223 */ /* 0x080fe20000010837 */
[----:B------:R-:W-:Y:S01]  /*44f0*/  FFMA.FTZ R40, R37, R38, R40 ;  /* 0x0000002625287223 */ /* 0x000fe20000010028 */
[----:B------:R-:W-:Y:S01]  /*4500*/  FFMA.FTZ R41, R54, R39, R41 ;  /* 0x0000002736297223 */ /* 0x000fe20000010029 */
[----:B------:R-:W-:Y:S02]  /*4510*/  F2FP.F16.F32.PACK_AB R15, R115, R116 ;  /* 0x00000074730f723e */ /* 0x000fe400000000ff */
[----:B------:R-:W-:Y:S01]  /*4520*/  F2FP.F16.F32.PACK_AB R14, R55, R36 ;  /* 0x00000024370e723e */ /* 0x000fe200000000ff */
[----:B------:R-:W-:Y:S01]  /*4530*/  IMAD.MOV.U32 R55, RZ, RZ, R112 ;  /* 0x000000ffff377224 */ /* 0x000fe200078e0070 */
[----:B------:R-:W-:-:S07]  /*4540*/  F2FP.F16.F32.PACK_AB R54, R41, R40 ;  /* 0x000000282936723e */ /* 0x000fce00000000ff */
.L_x_9722:
[----:B------:R-:W-:Y:S05]  /*4550*/  BSYNC B2 ;  /* 0x0000000000027941 */ /* 0x000fea0003800000 */
.L_x_9721:
[----:B------:R-:W-:Y:S01]  /*4560*/  ISETP.GE.AND P4, PT, R11, R104, PT ;  /* 0x000000680b00720c */ /* 0x000fe20003f86270 */
[----:B--2---:R4:W-:-:S12]  /*4570*/  ST.E.128 desc[UR40][R92.64], R12 ;  /* 0x0000000c5c007985 */ /* 0x0049d8000c101d28 */
[----:B------:R-:W-:-:S05]  /*4580*/  @!P4 IMAD.WIDE R94, R11, 0x2, R94 ;  /* 0x000000020b5ec825 */ /* 0x000fca00078e025e */
[----:B---3--:R4:W-:Y:S02]  /*4590*/  @!P4 ST.E.128 desc[UR40][R94.64], R52 ;  /* 0x000000345e00c985 */ /* 0x0089e4000c101d28 */
.L_x_9720:
[----:B------:R-:W-:Y:S05]  /*45a0*/  BSYNC B1 ;  /* 0x0000000000017941 */ /* 0x000fea0003800000 */
.L_x_9719:
[----:B------:R-:W-:-:S03]  /*45b0*/  UMOV UR4, 0xffffffff ;  /* 0xffffffff00047882 */ /* 0x000fc60000000000 */
[----:B------:R-:W-:Y:S05]  /*45c0*/  BRA.DIV UR4, `(.L_x_9723) ;  /* 0x0000012204e47947 */ /* 0x000fea000b800000 */
[----:B------:R1:W1:Y:S04]  /*45d0*/  SHFL.IDX PT, R42, R103, 0x1, 0x1c1f ;  /* 0x003c1f00672a7f89 */ /* 0x00026800000e0000 */
[----:B0-----:R-:W0:Y:S02]  /*45e0*/  SHFL.IDX PT, R102, R102, 0x1, 0x1c1f ;  /* 0x003c1f0066667f89 */ /* 0x001e2400000e0000 */
.L_x_9960:
[----:B------:R-:W-:-:S05]  /*45f0*/  VIADD R11, R204, 0x40 ;  /* 0x00000040cc0b7836 */ /* 0x000fca0000000000 */
[----:B------:R-:W-:-:S13]  /*4600*/  ISETP.GE.OR P4, PT, R11, R100, P1 ;  /* 0x000000640b00720c */ /* 0x000fda0000f86670 */
[----:B------:R-:W-:Y:S05]  /*4610*/  @P4 BRA `(.L_x_9708) ;  /* 0x0000000800dc4947 */ /* 0x000fea0003800000 */
[----:B----4-:R-:W4:Y:S01]  /*4620*/  LDL R13, [R1+0x4] ;  /* 0x00000400010d7983 */ /* 0x010f220000100800 */
[----:B------:R-:W-:Y:S01]  /*4630*/  SEL R106, R67, R106, !P0 ;  /* 0x0000006a436a7207 */ /* 0x000fe20004000000 */
[----:B------:R-:W-:Y:S01]  /*4640*/  BSSY B1, `(.L_x_9724) ;  /* 0x0000068000017945 */ /* 0x000fe20003800000 */
[----:B------:R-:W-:Y:S02]  /*4650*/  SHF.R.U32.HI R14, RZ, 0x3, R227 ;  /* 0x00000003ff0e7819 */ /* 0x000fe400000116e3 */
[----:B------:R-:W-:Y:S02]  /*4660*/  SHF.R.S32.HI R11, RZ, 0x1f, R106 ;  /* 0x0000001fff0b7819 */ /* 0x000fe4000001146a */
[----:B0-----:R-:W-:Y:S02]  /*4670*/  LEA R40, P4, R77, R102, 0x1 ;  /* 0x000000664d287211 */ /* 0x001fe400078808ff */
[----:B------:R-:W-:Y:S02]  /*4680*/  LEA.HI R11, R11, R106, RZ, 0x4 ;  /* 0x0000006a0b0b7211 */ /* 0x000fe400078f20ff */
[----:B-1----:R-:W-:-:S02]  /*4690*/  LEA.HI.X R41, R77, R42, R79, 0x1, P4 ;  /* 0x0000002a4d297211 */ /* 0x002fc400020f0c4f */
[----:B------:R-:W-:-:S05]  /*46a0*/  LEA.HI.SX32 R11, R11, R76, 0x1c ;  /* 0x0000004c0b0b7211 */ /* 0x000fca00078fe2ff */
[----:B------:R-:W-:-:S05]  /*46b0*/  IMAD.SHL.U32 R11, R11, 0x8, RZ ;  /* 0x000000080b0b7824 */ /* 0x000fca00078e00ff */
[----:B------:R-:W-:-:S04]  /*46c0*/  LOP3.LUT R12, R227, 0x38, R11, 0xf8, !PT ;  /* 0x00000038e30c7812 */ /* 0x000fc800078ef80b */
[----:B------:R-:W-:-:S05]  /*46d0*/  LOP3.LUT R12, R12, R14, RZ, 0x3c, !PT ;  /* 0x0000000e0c0c7212 */ /* 0x000fca00078e3cff */
[----:B----4-:R-:W-:Y:S02]  /*46e0*/  IMAD.IADD R13, R13, 0x1, R12 ;  /* 0x000000010d0d7824 */ /* 0x010fe400078e020c */
[C---:B------:R-:W-:Y:S02]  /*46f0*/  IMAD R12, R18.reuse, 0x1800, R81 ;  /* 0x00001800120c7824 */ /* 0x040fe400078e0251 */
[----:B------:R-:W-:Y:S02]  /*4700*/  IMAD R14, R18, 0x1800, R13 ;  /* 0x00001800120e7824 */ /* 0x000fe400078e020d */
[--C-:B------:R-:W-:Y:S02]  /*4710*/  IMAD R12, R12, 0x2, R19.reuse ;  /* 0x000000020c0c7824 */ /* 0x100fe400078e0213 */
[----:B------:R-:W-:-:S04]  /*4720*/  IMAD R36, R14, 0x2, R19 ;  /* 0x000000020e247824 */ /* 0x000fc800078e0213 */
[----:B------:R-:W0:Y:S04]  /*4730*/  LDS.128 R12, [R12+0x1c400] ;  /* 0x01c400000c0c7984 */ /* 0x000e280000000c00 */
[----:B------:R-:W1:Y:S01]  /*4740*/  LDS.128 R36, [R36+0x1c400] ;  /* 0x01c4000024247984 */ /* 0x000e620000000c00 */
[----:B------:R-:W-:Y:S05]  /*4750*/  @P2 BRA `(.L_x_9725) ;  /* 0x0000000400582947 */ /* 0x000fea0003800000 */
[--C-:B------:R-:W-:Y:S01]  /*4760*/  SHF.R.U64 R92, R48, 0x10, R49.reuse ;  /* 0x00000010305c7819 */ /* 0x100fe20000001231 */
[----:B-1----:R-:W-:Y:S01]  /*4770*/  IMAD.MOV.U32 R43, RZ, RZ, R36 ;  /* 0x000000ffff2b7224 */ /* 0x002fe200078e0024 */
[----:B------:R-:W-:Y:S02]  /*4780*/  SHF.R.U32.HI R48, RZ, 0x10, R49 ;  /* 0x00000010ff307819 */ /* 0x000fe40000011631 */
[----:B---3--:R-:W-:Y:S01]  /*4790*/  SHF.R.U64 R94, R44, 0x10, R45 ;  /* 0x000000102c5e7819 */ /* 0x008fe2000000122d */
[----:B------:R-:W-:Y:S01]  /*47a0*/  IMAD.MOV.U32 R44, RZ, RZ, R38 ;  /* 0x000000ffff2c7224 */ /* 0x000fe200078e0026 */
[--C-:B------:R-:W-:Y:S01]  /*47b0*/  SHF.R.U64 R93, R46, 0x10, R47.reuse ;  /* 0x000000102e5d7819 */ /* 0x100fe2000000122f */
[----:B------:R-:W-:Y:S01]  /*47c0*/  HADD2.F32 R38, -RZ, R37.H0_H0 ;  /* 0x20000025ff267230 */ /* 0x000fe20000004100 */
[----:B------:R-:W-:Y:S01]  /*47d0*/  SHF.R.U32.HI R52, RZ, 0x10, R47 ;  /* 0x00000010ff347819 */ /* 0x000fe2000001162f */
[----:B------:R-:W-:Y:S01]  /*47e0*/  HADD2.F32 R47, -RZ, R109.H1_H1 ;  /* 0x3000006dff2f7230 */ /* 0x000fe20000004100 */
[----:B0-----:R-:W-:Y:S01]  /*47f0*/  MOV R36, R14 ;  /* 0x0000000e00247202 */ /* 0x001fe20000000f00 */
[----:B------:R-:W-:Y:S01]  /*4800*/  HADD2.F32 R14, -RZ, R13.H0_H0 ;  /* 0x2000000dff0e7230 */ /* 0x000fe20000004100 */
[----:B------:R-:W-:Y:S01]  /*4810*/  SHF.R.U32.HI R53, RZ, 0x10, R45 ;  /* 0x00000010ff357819 */ /* 0x000fe2000001162d */
[----:B------:R-:W-:-:S02]  /*4820*/  HADD2.F32 R37, -RZ, R37.H1_H1 ;  /* 0x30000025ff257230 */ /* 0x000fc40000004100 */
[-C--:B------:R-:W-:Y:S01]  /*4830*/  FMUL.FTZ R49, R38, R47.reuse ;  /* 0x0000002f26317220 */ /* 0x080fe20000410000 */
[----:B------:R-:W-:Y:S01]  /*4840*/  HADD2.F32 R48, -RZ, R48.H0_H0 ;  /* 0x20000030ff307230 */ /* 0x000fe20000004100 */
[----:B------:R-:W-:Y:S01]  /*4850*/  SHF.R.U64 R55, R50, 0x10, R51 ;  /* 0x0000001032377819 */ /* 0x000fe20000001233 */
[----:B------:R-:W-:Y:S02]  /*4860*/  HADD2.F32 R45, -RZ, R107.H1_H1 ;  /* 0x3000006bff2d7230 */ /* 0x000fe40000004100 */
[C---:B------:R-:W-:Y:S01]  /*4870*/  FMUL.FTZ R47, R14.reuse, R47 ;  /* 0x0000002f0e2f7220 */ /* 0x040fe20000410000 */
[----:B------:R-:W-:Y:S02]  /*4880*/  HADD2.F32 R13, -RZ, R13.H1_H1 ;  /* 0x3000000dff0d7230 */ /* 0x000fe40000004100 */
[-C--:B------:R-:W-:Y:S01]  /*4890*/  FMUL.FTZ R50, R37, R48.reuse ;  /* 0x0000003025327220 */ /* 0x080fe20000410000 */
[----:B------:R-:W-:Y:S02]  /*48a0*/  HADD2.F32 R46, -RZ, R53.H0_H0 ;  /* 0x20000035ff2e7230 */ /* 0x000fe40000004100 */
[-C--:B------:R-:W-:Y:S01]  /*48b0*/  FFMA.FTZ R49, R14, R45.reuse, -R49 ;  /* 0x0000002d0e317223 */ /* 0x080fe20000010831 */
[----:B------:R-:W-:Y:S01]  /*48c0*/  FFMA.FTZ R47, R38, R45, R47 ;  /* 0x0000002d262f7223 */ /* 0x000fe2000001002f */
[----:B------:R-:W-:Y:S01]  /*48d0*/  SHF.R.U32.HI R51, RZ, 0x10, R51 ;  /* 0x00000010ff337819 */ /* 0x000fe20000011633 */
[C---:B------:R-:W-:Y:S01]  /*48e0*/  FMUL.FTZ R48, R13.reuse, R48 ;  /* 0x000000300d307220 */ /* 0x040fe20000410000 */
[----:B------:R-:W-:Y:S01]  /*48f0*/  FFMA.FTZ R50, R13, R46, -R50 ;  /* 0x0000002e0d327223 */ /* 0x000fe20000010832 */
[----:B------:R-:W-:-:S02]  /*4900*/  HADD2.F32 R45, -RZ, R108.H1_H1 ;  /* 0x3000006cff2d7230 */ /* 0x000fc40000004100 */
[----:B------:R-:W-:Y:S02]  /*4910*/  HADD2.F32 R14, -RZ, R39.H0_H0 ;  /* 0x20000027ff0e7230 */ /* 0x000fe40000004100 */
[----:B------:R-:W-:Y:S01]  /*4920*/  FFMA.FTZ R48, R37, R46, R48 ;  /* 0x0000002e25307223 */ /* 0x000fe20000010030 */
        /* <DEDUP_REMOVED lines=8> */
[-C--:B------:R-:W-:Y:S01]  /*49b0*/  FFMA.FTZ R51, R14, R37.reuse, R45 ;  /* 0x000000250e337223 */ /* 0x080fe2000001002d */
[----:B------:R-:W-:Y:S02]  /*49c0*/  HADD2.F32 R15, -RZ, R15.H1_H1 ;  /* 0x3000000fff0f7230 */ /* 0x000fe40000004100 */
[----:B------:R-:W-:Y:S01]  /*49d0*/  FFMA.FTZ R52, R13, R37, -R52 ;  /* 0x000000250d347223 */ /* 0x000fe20000010834 */
[----:B------:R-:W-:Y:S02]  /*49e0*/  HADD2.F32 R109, -RZ, R109.H0_H0 ;  /* 0x2000006dff6d7230 */ /* 0x000fe40000004100 */
[-C--:B------:R-:W-:Y:S01]  /*49f0*/  FMUL.FTZ R54, R39, R46.reuse ;  /* 0x0000002e27367220 */ /* 0x080fe20000410000 */
[----:B------:R-:W-:Y:S02]  /*4a00*/  HADD2.F32 R14, -RZ, R43.H0_H0 ;  /* 0x2000002bff0e7230 */ /* 0x000fe40000004100 */
[----:B------:R-:W-:Y:S01]  /*4a10*/  FMUL.FTZ R46, R15, R46 ;  /* 0x0000002e0f2e7220 */ /* 0x000fe20000410000 */
[----:B------:R-:W-:-:S02]  /*4a20*/  HADD2.F32 R37, -RZ, R92.H0_H0 ;  /* 0x2000005cff257230 */ /* 0x000fc40000004100 */
[-C--:B------:R-:W-:Y:S01]  /*4a30*/  FFMA.FTZ R53, R15, R38.reuse, -R54 ;  /* 0x000000260f357223 */ /* 0x080fe20000010836 */
[----:B------:R-:W-:Y:S02]  /*4a40*/  HADD2.F32 R43, -RZ, R43.H1_H1 ;  /* 0x3000002bff2b7230 */ /* 0x000fe40000004100 */
[----:B------:R-:W-:Y:S01]  /*4a50*/  FFMA.FTZ R54, R39, R38, R46 ;  /* 0x0000002627367223 */ /* 0x000fe2000001002e */
[----:B------:R-:W-:Y:S02]  /*4a60*/  HADD2.F32 R107, -RZ, R107.H0_H0 ;  /* 0x2000006bff6b7230 */ /* 0x000fe40000004100 */
[----:B------:R-:W-:Y:S01]  /*4a70*/  FMUL.FTZ R38, R14, R109 ;  /* 0x0000006d0e267220 */ /* 0x000fe20000410000 */
[--C-:B------:R-:W-:Y:S02]  /*4a80*/  HADD2.F32 R13, -RZ, R12.reuse.H0_H0 ;  /* 0x2000000cff0d7230 */ /* 0x100fe40000004100 */
[----:B------:R-:W-:Y:S01]  /*4a90*/  FMUL.FTZ R39, R43, R37 ;  /* 0x000000252b277220 */ /* 0x000fe20000410000 */
[----:B------:R-:W-:Y:S01]  /*4aa0*/  HADD2.F32 R12, -RZ, R12.H1_H1 ;  /* 0x3000000cff0c7230 */ /* 0x000fe20000004100 */
[----:B------:R-:W-:Y:S01]  /*4ab0*/  F2FP.F16.F32.PACK_AB R51, R54, R51 ;  /* 0x000000333633723e */ /* 0x000fe200000000ff */
[----:B------:R-:W-:-:S02]  /*4ac0*/  HADD2.F32 R15, -RZ, R94.H0_H0 ;  /* 0x2000005eff0f7230 */ /* 0x000fc40000004100 */
[C---:B------:R-:W-:Y:S01]  /*4ad0*/  FMUL.FTZ R109, R13.reuse, R109 ;  /* 0x0000006d0d6d7220 */ /* 0x040fe20000410000 */
[----:B------:R-:W-:Y:S01]  /*4ae0*/  FFMA.FTZ R38, R13, R107, -R38 ;  /* 0x0000006b0d267223 */ /* 0x000fe20000010826 */
[C---:B------:R-:W-:Y:S01]  /*4af0*/  FMUL.FTZ R46, R12.reuse, R37 ;  /* 0x000000250c2e7220 */ /* 0x040fe20000410000 */
[----:B------:R-:W-:Y:S02]  /*4b00*/  HADD2.F32 R13, -RZ, R44.H0_H0 ;  /* 0x2000002cff0d7230 */ /* 0x000fe40000004100 */
[-C--:B------:R-:W-:Y:S01]  /*4b10*/  FFMA.FTZ R39, R12, R15.reuse, -R39 ;  /* 0x0000000f0c277223 */ /* 0x080fe20000010827 */
[----:B------:R-:W-:Y:S02]  /*4b20*/  HADD2.F32 R108, -RZ, R108.H0_H0 ;  /* 0x2000006cff6c7230 */ /* 0x000fe40000004100 */
[----:B------:R-:W-:Y:S01]  /*4b30*/  FFMA.FTZ R46, R43, R15, R46 ;  /* 0x0000000f2b2e7223 */ /* 0x000fe2000001002e */
[----:B------:R-:W-:Y:S02]  /*4b40*/  HADD2.F32 R37, -RZ, R55.H0_H0 ;  /* 0x20000037ff257230 */ /* 0x000fe40000004100 */
[----:B------:R-:W-:Y:S01]  /*4b50*/  FFMA.FTZ R109, R14, R107, R109 ;  /* 0x0000006b0e6d7223 */ /* 0x000fe2000001006d */
[----:B------:R-:W-:-:S02]  /*4b60*/  HADD2.F32 R12, -RZ, R36.H0_H0 ;  /* 0x20000024ff0c7230 */ /* 0x000fc40000004100 */
[CC--:B------:R-:W-:Y:S01]  /*4b70*/  FMUL.FTZ R43, R13.reuse, R108.reuse ;  /* 0x0000006c0d2b7220 */ /* 0x0c0fe20000410000 */
[----:B------:R-:W-:Y:S02]  /*4b80*/  HADD2.F32 R44, -RZ, R44.H1_H1 ;  /* 0x3000002cff2c7230 */ /* 0x000fe40000004100 */
        /* <DEDUP_REMOVED lines=16> */
[----:B------:R-:W-:Y:S01]  /*4c90*/  F2FP.F16.F32.PACK_AB R38, R37, R108 ;  /* 0x0000006c2526723e */ /* 0x000fe200000000ff */
[----:B------:R-:W-:Y:S01]  /*4ca0*/  IMAD.MOV.U32 R37, RZ, RZ, R47 ;  /* 0x000000ffff257224 */ /* 0x000fe200078e002f */
[----:B------:R-:W-:-:S07]  /*4cb0*/  F2FP.F16.F32.PACK_AB R15, R53, R52 ;  /* 0x00000034350f723e */ /* 0x000fce00000000ff */
.L_x_9725:
[----:B------:R-:W-:Y:S05]  /*4cc0*/  BSYNC B1 ;  /* 0x0000000000017941 */ /* 0x000fea0003800000 */
.L_x_9724:
[----:B------:R-:W-:Y:S01]  /*4cd0*/  ISETP.GE.AND P2, PT, R11, R104, PT ;  /* 0x000000680b00720c */ /* 0x000fe20003f46270 */
[----:B0-----:R0:W-:Y:S02]  /*4ce0*/  ST.E.128 desc[UR40][R40.64], R12 ;  /* 0x0000000c28007985 */ /* 0x0011e4000c101d28 */
[----:B0-----:R-:W-:Y:S02]  /*4cf0*/  IMAD.MOV.U32 R12, RZ, RZ, R102 ;  /* 0x000000ffff0c7224 */ /* 0x001fe400078e0066 */
[----:B------:R-:W-:-:S08]  /*4d00*/  IMAD.MOV.U32 R13, RZ, RZ, R42 ;  /* 0x000000ffff0d7224 */ /* 0x000fd000078e002a */
[----:B------:R-:W-:Y:S05]  /*4d10*/  @P2 BRA `(.L_x_9708) ;  /* 0x00000004001c2947 */ /* 0x000fea0003800000 */
[----:B------:R-:W-:-:S05]  /*4d20*/  IMAD.WIDE R12, R11, 0x2, R12 ;  /* 0x000000020b0c7825 */ /* 0x000fca00078e020c */
[----:B-1----:R0:W-:Y:S01]  /*4d30*/  ST.E.128 desc[UR40][R12.64], R36 ;  /* 0x000000240c007985 */ /* 0x0021e2000c101d28 */
[----:B------:R-:W-:Y:S05]  /*4d40*/  BRA `(.L_x_9708) ;  /* 0x0000000400107947 */ /* 0x000fea0003800000 */
.L_x_9689:
[----:B------:R-:W-:-:S13]  /*4d50*/  ISETP.NE.AND P3, PT, R209, 0x3, PT ;  /* 0x00000003d100780c */ /* 0x000fda0003f65270 */
[----:B------:R-:W-:Y:S05]  /*4d60*/  @!P3 BRA `(.L_x_9726) ;  /* 0x000000000004b947 */ /* 0x000fea0003800000 */
[----:B------:R-:W-:Y:S01]  /*4d70*/  BPT.TRAP 0x1 ;  /* 0x000000040000795c */ /* 0x000fe20000300000 */
.L_x_9726:
[----:B------:R-:W-:Y:S01]  /*4d80*/  IMAD R89, R18, 0x8, R19 ;  /* 0x0000000812597824 */ /* 0x000fe200078e0213 */
[----:B------:R-:W-:Y:S01]  /*4d90*/  SHF.L.U32 R101, R207, 0x1f, RZ ;  /* 0x0000001fcf657819 */ /* 0x000fe200000006ff */
[----:B------:R-:W-:Y:S01]  /*4da0*/  BSSY B1, `(.L_x_9727) ;  /* 0x0000004000017945 */ /* 0x000fe20003800000 */
[----:B------:R-:W-:Y:S02]  /*4db0*/  SHF.R.S32.HI R98, RZ, 0x1f, R97 ;  /* 0x0000001fff627819 */ /* 0x000fe40000011461 */
[----:B------:R-:W0:Y:S02]  /*4dc0*/  SYNCS.PHASECHK.TRANS64.TRYWAIT P2, [R89+URZ+0x22890], R101 ;  /* 0x02289065590075a7 */ /* 0x000e24000804017f */
[----:B0-----:R-:W-:Y:S05]  /*4dd0*/  @!P2 BRA `(.L_x_9728) ;  /* 0x0000011c002ca947 */ /* 0x001fea0003800000 */
.L_x_9961:
[----:B------:R-:W-:Y:S05]  /*4de0*/  BSYNC B1 ;  /* 0x0000000000017941 */ /* 0x000fea0003800000 */
.L_x_9727:
[----:B------:R-:W-:Y:S01]  /*4df0*/  ULDC.64 UR4, c[0x0][0x300] ;  /* 0x0000c00000047ab9 */ /* 0x000fe20000000a00 */
[----:B-----5:R-:W-:Y:S01]  /*4e00*/  SHF.R.S32.HI R99, RZ, 0x1f, R96 ;  /* 0x0000001fff637819 */ /* 0x020fe20000011460 */
[----:B------:R-:W-:Y:S02]  /*4e10*/  IMAD R14, R98, UR4, RZ ;  /* 0x00000004620e7c24 */ /* 0x000fe4000f8e02ff */
[----:B------:R-:W-:-:S04]  /*4e20*/  IMAD.WIDE.U32 R12, R97, UR4, RZ ;  /* 0x00000004610c7c25 */ /* 0x000fc8000f8e00ff */
[----:B------:R-:W-:Y:S01]  /*4e30*/  IMAD R11, R97, UR5, R14 ;  /* 0x00000005610b7c24 */ /* 0x000fe2000f8e020e */
[----:B------:R-:W-:Y:S01]  /*4e40*/  ULDC.64 UR4, c[0x0][0x310] ;  /* 0x0000c40000047ab9 */ /* 0x000fe20000000a00 */
[----:B------:R-:W-:Y:S02]  /*4e50*/  IMAD R100, R26, -0x60, R30 ;  /* 0xffffffa01a647824 */ /* 0x000fe400078e021e */
[----:B------:R-:W-:Y:S01]  /*4e60*/  IMAD R15, R99, UR4, RZ ;  /* 0x00000004630f7c24 */ /* 0x000fe2000f8e02ff */
[----:B------:R-:W-:Y:S02]  /*4e70*/  IADD3 R13, R13, R11, RZ ;  /* 0x0000000b0d0d7210 */ /* 0x000fe40007ffe0ff */
        /* <DEDUP_REMOVED lines=11> */
[----:B------:R-:W-:Y:S01]  /*4f30*/  IMAD.IADD R42, R100, 0x1, -R204 ;  /* 0x00000001642a7824 */ /* 0x000fe200078e0acc */
[----:B------:R-:W-:Y:S02]  /*4f40*/  UMOV UR4, 0xffffffff ;  /* 0xffffffff00047882 */ /* 0x000fe40000000000 */
[----:B------:R-:W-:Y:S02]  /*4f50*/  LEA.HI.X R41, R12, UR5, R11, 0x1, P2 ;  /* 0x000000050c297c11 */ /* 0x000fe400090f0c0b */
[----:B------:R-:W-:Y:S01]  /*4f60*/  ISETP.GE.AND P2, PT, R42, 0x1, PT ;  /* 0x000000012a00780c */ /* 0x000fe20003f46270 */
[----:B------:R-:W-:-:S12]  /*4f70*/  BRA.DIV UR4, `(.L_x_9729) ;  /* 0x0000011a04d87947 */ /* 0x000fd8000b800000 */
[----:B------:R1:W2:Y:S04]  /*4f80*/  SHFL.IDX PT, R37, R41, RZ, 0x1c1f ;  /* 0x001c1fff29257589 */ /* 0x0002a800000e0000 */
[----:B------:R1:W3:Y:S02]  /*4f90*/  SHFL.IDX PT, R14, R40, RZ, 0x1c1f ;  /* 0x001c1fff280e7589 */ /* 0x0002e400000e0000 */
.L_x_9965:
[----:B------:R-:W-:Y:S04]  /*4fa0*/  BSSY B1, `(.L_x_9730) ;  /* 0x000000d000017945 */ /* 0x000fe80003800000 */
[----:B------:R-:W-:Y:S05]  /*4fb0*/  @!P2 BRA `(.L_x_9731) ;  /* 0x00000000002ca947 */ /* 0x000fea0003800000 */
[----:B------:R-:W-:Y:S02]  /*4fc0*/  ULDC UR4, c[0x0][0x2f4] ;  /* 0x0000bd0000047ab9 */ /* 0x000fe40000000800 */
[----:B------:R-:W-:-:S13]  /*4fd0*/  ISETP.GE.AND P2, PT, R16, UR4, PT ;  /* 0x0000000410007c0c */ /* 0x000fda000bf46270 */
[----:B---3--:R-:W-:-:S04]  /*4fe0*/  @!P2 LEA R38, P4, R16, R14, 0x1 ;  /* 0x0000000e1026a211 */ /* 0x008fc800078808ff */
[----:B--2---:R-:W-:Y:S02]  /*4ff0*/  @!P2 LEA.HI.X R39, R16, R37, R17, 0x1, P4 ;  /* 0x000000251027a211 */ /* 0x004fe400020f0c11 */
[----:B------:R-:W-:-:S13]  /*5000*/  ISETP.GE.AND P4, PT, R2, UR4, PT ;  /* 0x0000000402007c0c */ /* 0x000fda000bf86270 */
[C---:B------:R-:W-:Y:S02]  /*5010*/  @!P4 LEA R36, P5, R2.reuse, R14, 0x1 ;  /* 0x0000000e0224c211 */ /* 0x040fe400078a08ff */
[----:B------:R-:W2:Y:S02]  /*5020*/  @!P2 LDS.128 R12, [R94] ;  /* 0x000000005e0ca984 */ /* 0x000ea40000000c00 */
[----:B------:R-:W-:Y:S02]  /*5030*/  @!P4 LEA.HI.X R37, R2, R37, R205, 0x1, P5 ;  /* 0x000000250225c211 */ /* 0x000fe400028f0ccd */
[----:B--2---:R-:W-:Y:S04]  /*5040*/  @!P2 ST.E.128 desc[UR40][R38.64], R12 ;  /* 0x0000000c2600a985 */ /* 0x004fe8000c101d28 */
[----:B------:R-:W2:Y:S04]  /*5050*/  @!P4 LDS.128 R12, [R92] ;  /* 0x000000005c0cc984 */ /* 0x000ea80000000c00 */
[----:B--2---:R4:W-:Y:S02]  /*5060*/  @!P4 ST.E.128 desc[UR40][R36.64], R12 ;  /* 0x0000000c2400c985 */ /* 0x0049e4000c101d28 */
.L_x_9731:
[----:B------:R-:W-:Y:S05]  /*5070*/  BSYNC B1 ;  /* 0x0000000000017941 */ /* 0x000fea0003800000 */
.L_x_9730:
[----:B------:R-:W-:-:S03]  /*5080*/  UMOV UR4, 0xffffffff ;  /* 0xffffffff00047882 */ /* 0x000fc60000000000 */
[----:B------:R-:W-:Y:S05]  /*5090*/  BRA.DIV UR4, `(.L_x_9732) ;  /* 0x0000011a04d87947 */ /* 0x000fea000b800000 */
[----:B--2-4-:R2:W4:Y:S04]  /*50a0*/  SHFL.IDX PT, R37, R41, 0x1, 0x1c1f ;  /* 0x003c1f0029257f89 */ /* 0x01452800000e0000 */
[----:B---3--:R2:W3:Y:S02]  /*50b0*/  SHFL.IDX PT, R14, R40, 0x1, 0x1c1f ;  /* 0x003c1f00280e7f89 */ /* 0x0084e400000e0000 */
.L_x_9969:
[----:B------:R-:W-:-:S13]  /*50c0*/  ISETP.GE.AND P2, PT, R42, 0x41, PT ;  /* 0x000000412a00780c */ /* 0x000fda0003f46270 */
[----:B------:R-:W-:Y:S05]  /*50d0*/  @!P2 BRA `(.L_x_9708) ;  /* 0x00000000002ca947 */ /* 0x000fea0003800000 */
[----:B------:R-:W-:Y:S02]  /*50e0*/  ULDC UR4, c[0x0][0x2f4] ;  /* 0x0000bd0000047ab9 */ /* 0x000fe40000000800 */
[----:B------:R-:W-:-:S13]  /*50f0*/  ISETP.GE.AND P2, PT, R16, UR4, PT ;  /* 0x0000000410007c0c */ /* 0x000fda000bf46270 */
[----:B---3--:R-:W-:-:S04]  /*5100*/  @!P2 LEA R38, P4, R16, R14, 0x1 ;  /* 0x0000000e1026a211 */ /* 0x008fc800078808ff */
[----:B----4-:R-:W-:Y:S02]  /*5110*/  @!P2 LEA.HI.X R39, R16, R37, R17, 0x1, P4 ;  /* 0x000000251027a211 */ /* 0x010fe400020f0c11 */
[----:B------:R-:W-:-:S13]  /*5120*/  ISETP.GE.AND P4, PT, R2, UR4, PT ;  /* 0x0000000402007c0c */ /* 0x000fda000bf86270 */
[C---:B------:R-:W-:Y:S02]  /*5130*/  @!P4 LEA R36, P5, R2.reuse, R14, 0x1 ;  /* 0x0000000e0224c211 */ /* 0x040fe400078a08ff */
[----:B------:R-:W3:Y:S02]  /*5140*/  @!P2 LDS.128 R12, [R94+0x2000] ;  /* 0x002000005e0ca984 */ /* 0x000ee40000000c00 */
[----:B------:R-:W-:Y:S02]  /*5150*/  @!P4 LEA.HI.X R37, R2, R37, R205, 0x1, P5 ;  /* 0x000000250225c211 */ /* 0x000fe400028f0ccd */
[----:B---3--:R-:W-:Y:S04]  /*5160*/  @!P2 ST.E.128 desc[UR40][R38.64], R12 ;  /* 0x0000000c2600a985 */ /* 0x008fe8000c101d28 */
[----:B------:R-:W3:Y:S04]  /*5170*/  @!P4 LDS.128 R12, [R92+0x2000] ;  /* 0x002000005c0cc984 */ /* 0x000ee80000000c00 */
[----:B---3--:R3:W-:Y:S02]  /*5180*/  @!P4 ST.E.128 desc[UR40][R36.64], R12 ;  /* 0x0000000c2400c985 */ /* 0x0087e4000c101d28 */
.L_x_9708:
[----:B------:R-:W-:Y:S05]  /*5190*/  BSYNC B0 ;  /* 0x0000000000007941 */ /* 0x000fea0003800000 */
.L_x_9688:
[----:B------:R-:W5:Y:S01]  /*51a0*/  S2R R11, SR_TID.X ;  /* 0x00000000000b7919 */ /* 0x000f620000002100 */
        /* <DEDUP_REMOVED lines=8> */
[----:B-----5:R-:W-:Y:S01]  /*5230*/  LOP3.LUT R11, R11, 0x7f, RZ, 0xc0, !PT ;  /* 0x0000007f0b0b7812 */ /* 0x020fe200078ec0ff */
[----:B--2---:R2:W-:Y:S03]  /*5240*/  BAR.SYNC.DEFER_BLOCKING R64, 0x80 ;  /* 0x000200400000751d */ /* 0x0045e60000010000 */
[----:B------:R-:W-:-:S13]  /*5250*/  ISETP.NE.AND P2, PT, R11, RZ, PT ;  /* 0x000000ff0b00720c */ /* 0x000fda0003f45270 */
[----:B------:R-:W-:-:S05]  /*5260*/  @!P2 VIADD R11, R89, 0x228a0 ;  /* 0x000228a0590ba836 */ /* 0x000fca0000000000 */
[----:B------:R-:W-:-:S04]  /*5270*/  @!P2 PRMT R11, RZ, 0x654, R11 ;  /* 0x00000654ff0ba816 */ /* 0x000fc8000000000b */
[----:B------:R2:W-:Y:S01]  /*5280*/  @!P2 SYNCS.ARRIVE.TRANS64.RED.A1T0 RZ, [R11+URZ], RZ ;  /* 0x000000ff0bffa9a7 */ /* 0x0005e2000810043f */
[----:B------:R-:W-:Y:S05]  /*5290*/  @!P3 BRA `(.L_x_9734) ;  /* 0x000000000004b947 */ /* 0x000fea0003800000 */
[----:B------:R-:W-:Y:S01]  /*52a0*/  BPT.TRAP 0x1 ;  /* 0x000000040000795c */ /* 0x000fe20000300000 */
.L_x_9734:
[----:B------:R-:W-:Y:S05]  /*52b0*/  BSYNC B0 ;  /* 0x0000000000007941 */ /* 0x000fea0003800000 */
.L_x_9733:
[----:B------:R-:W5:Y:S01]  /*52c0*/  SYNCS.PHASECHK.TRANS64.TRYWAIT P3, [R89+URZ+0x228b0], R101 ;  /* 0x0228b065590075a7 */ /* 0x000f62000806017f */
[----:B------:R-:W-:Y:S04]  /*52d0*/  BSSY B0, `(.L_x_9735) ;  /* 0x0000002000007945 */ /* 0x000fe80003800000 */
[----:B-----5:R-:W-:Y:S05]  /*52e0*/  @!P3 BRA `(.L_x_9736) ;  /* 0x00000118008cb947 */ /* 0x020fea0003800000 */
.L_x_9970:
[----:B------:R-:W-:Y:S05]  /*52f0*/  BSYNC B0 ;  /* 0x0000000000007941 */ /* 0x000fea0003800000 */
.L_x_9735:
[----:B------:R-:W-:Y:S01]  /*5300*/  ULDC.64 UR4, c[0x0][0x328] ;  /* 0x0000ca0000047ab9 */ /* 0x000fe20000000a00 */
[----:B------:R-:W-:Y:S01]  /*5310*/  IADD3 R100, -R204, R100, RZ ;  /* 0x00000064cc647210 */ /* 0x000fe20007ffe1ff */
[----:B------:R-:W-:Y:S01]  /*5320*/  IMAD R98, R98, UR4, RZ ;  /* 0x0000000462627c24 */ /* 0x000fe2000f8e02ff */
[----:B------:R-:W-:Y:S01]  /*5330*/  BSSY B0, `(.L_x_9737) ;  /* 0x0000042000007945 */ /* 0x000fe20003800000 */
[----:B0--34-:R-:W-:-:S04]  /*5340*/  IMAD.WIDE.U32 R12, R97, UR4, RZ ;  /* 0x00000004610c7c25 */ /* 0x019fc8000f8e00ff */
[----:B------:R-:W-:Y:S01]  /*5350*/  IMAD R97, R97, UR5, R98 ;  /* 0x0000000561617c24 */ /* 0x000fe2000f8e0262 */
[----:B------:R-:W-:Y:S02]  /*5360*/  ULDC.64 UR4, c[0x0][0x338] ;  /* 0x0000ce0000047ab9 */ /* 0x000fe40000000a00 */
[----:B------:R-:W-:Y:S02]  /*5370*/  IMAD R99, R99, UR4, RZ ;  /* 0x0000000463637c24 */ /* 0x000fe4000f8e02ff */
[----:B------:R-:W-:Y:S02]  /*5380*/  IMAD.IADD R13, R13, 0x1, R97 ;  /* 0x000000010d0d7824 */ /* 0x000fe400078e0261 */
[C---:B------:R-:W-:Y:S02]  /*5390*/  IMAD R99, R96.reuse, UR5, R99 ;  /* 0x0000000560637c24 */ /* 0x040fe4000f8e0263 */
[----:B------:R-:W-:Y:S01]  /*53a0*/  IMAD.WIDE.U32 R12, R96, UR4, R12 ;  /* 0x00000004600c7c25 */ /* 0x000fe2000f8e000c */
[----:B------:R-:W-:-:S03]  /*53b0*/  ULDC.64 UR4, c[0x0][0x330] ;  /* 0x0000cc0000047ab9 */ /* 0x000fc60000000a00 */
[----:B--2---:R-:W-:Y:S02]  /*53c0*/  IMAD R11, R32, UR4, RZ ;  /* 0x00000004200b7c24 */ /* 0x004fe4000f8e02ff */
[----:B------:R-:W-:Y:S02]  /*53d0*/  IMAD.IADD R13, R13, 0x1, R99 ;  /* 0x000000010d0d7824 */ /* 0x000fe400078e0263 */
[C---:B------:R-:W-:Y:S02]  /*53e0*/  IMAD R11, R34.reuse, UR5, R11 ;  /* 0x00000005220b7c24 */ /* 0x040fe4000f8e020b */
[----:B------:R-:W-:Y:S01]  /*53f0*/  IMAD.WIDE.U32 R12, R34, UR4, R12 ;  /* 0x00000004220c7c25 */ /* 0x000fe2000f8e000c */
[----:B------:R-:W-:-:S03]  /*5400*/  ULDC.64 UR4, c[0x0][0x318] ;  /* 0x0000c60000047ab9 */ /* 0x000fc60000000a00 */
[----:B------:R-:W-:Y:S01]  /*5410*/  IMAD.IADD R13, R13, 0x1, R11 ;  /* 0x000000010d0d7824 */ /* 0x000fe200078e020b */
[----:B-1----:R-:W-:Y:S01]  /*5420*/  LEA R42, P3, R12, UR4, 0x1 ;  /* 0x000000040c2a7c11 */ /* 0x002fe2000f8608ff */
[----:B------:R-:W-:-:S03]  /*5430*/  IMAD R11, R18, 0x6000, R70 ;  /* 0x00006000120b7824 */ /* 0x000fc600078e0246 */
[----:B------:R-:W-:Y:S01]  /*5440*/  LEA.HI.X R43, R12, UR5, R13, 0x1, P3 ;  /* 0x000000050c2b7c11 */ /* 0x000fe200098f0c0d */
[----:B------:R-:W-:Y:S01]  /*5450*/  IMAD.IADD R13, R66, 0x1, R11 ;  /* 0x00000001420d7824 */ /* 0x000fe200078e020b */
[----:B------:R-:W-:Y:S01]  /*5460*/  ISETP.GE.AND P3, PT, R100, 0x1, PT ;  /* 0x000000016400780c */ /* 0x000fe20003f66270 */
[----:B------:R0:W1:Y:S01]  /*5470*/  SHFL.IDX PT, R47, R42, RZ, 0x1c1f ;  /* 0x001c1fff2a2f7589 */ /* 0x00006200000e0000 */
[--C-:B------:R-:W-:Y:S02]  /*5480*/  IMAD R44, R11, 0x2, R24.reuse ;  /* 0x000000020b2c7824 */ /* 0x100fe400078e0218 */
[----:B------:R-:W-:Y:S01]  /*5490*/  IMAD R46, R13, 0x2, R24 ;  /* 0x000000020d2e7824 */ /* 0x000fe200078e0218 */
[----:B------:R0:W2:Y:S08]  /*54a0*/  SHFL.IDX PT, R45, R43, RZ, 0x1c1f ;  /* 0x001c1fff2b2d7589 */ /* 0x0000b000000e0000 */
[----:B0-----:R-:W-:Y:S05]  /*54b0*/  @!P3 BRA `(.L_x_9738) ;  /* 0x0000000000a4b947 */ /* 0x001fea0003800000 */
[----:B------:R-:W-:Y:S02]  /*54c0*/  ISETP.NE.AND P5, PT, R82, RZ, PT ;  /* 0x000000ff5200720c */ /* 0x000fe40003fa5270 */
[----:B------:R-:W-:Y:S02]  /*54d0*/  ISETP.NE.AND P4, PT, R83, RZ, PT ;  /* 0x000000ff5300720c */ /* 0x000fe40003f85270 */
[----:B------:R-:W-:-:S09]  /*54e0*/  PRMT R11, R3, 0x8880, RZ ;  /* 0x00008880030b7816 */ /* 0x000fd200000000ff */
[----:B------:R-:W0:Y:S01]  /*54f0*/  @P5 LDS.128 R12, [R44] ;  /* 0x000000002c0c5984 */ /* 0x000e220000000c00 */
[----:B-1----:R-:W-:-:S04]  /*5500*/  @P5 LEA R40, P3, R16, R47, 0x1 ;  /* 0x0000002f10285211 */ /* 0x002fc800078608ff */
[----:B--2---:R-:W-:Y:S02]  /*5510*/  @P5 LEA.HI.X R41, R16, R45, R17, 0x1, P3 ;  /* 0x0000002d10295211 */ /* 0x004fe400018f0c11 */
[----:B------:R-:W-:-:S04]  /*5520*/  @P4 LEA R38, P3, R2, R47, 0x1 ;  /* 0x0000002f02264211 */ /* 0x000fc800078608ff */
[----:B------:R-:W-:Y:S02]  /*5530*/  @P4 LEA.HI.X R39, R2, R45, R205, 0x1, P3 ;  /* 0x0000002d02274211 */ /* 0x000fe400018f0ccd */
[----:B------:R-:W-:-:S13]  /*5540*/  ISETP.NE.AND P3, PT, R84, RZ, PT ;  /* 0x000000ff5400720c */ /* 0x000fda0003f65270 */
[----:B------:R-:W-:-:S04]  /*5550*/  @P3 LEA R36, P6, R213, R47, 0x1 ;  /* 0x0000002fd5243211 */ /* 0x000fc800078c08ff */
[----:B------:R-:W-:Y:S01]  /*5560*/  @P3 LEA.HI.X R37, R213, R45, R223, 0x1, P6 ;  /* 0x0000002dd5253211 */ /* 0x000fe200030f0cdf */
[----:B0-----:R0:W-:Y:S01]  /*5570*/  @P5 ST.E.128 desc[UR40][R40.64], R12 ;  /* 0x0000000c28005985 */ /* 0x0011e2000c101d28 */
[----:B------:R-:W-:-:S03]  /*5580*/  ISETP.NE.AND P5, PT, R85, RZ, PT ;  /* 0x000000ff5500720c */ /* 0x000fc60003fa5270 */
[----:B------:R-:W1:Y:S10]  /*5590*/  @P4 LDS.128 R12, [R46] ;  /* 0x000000002e0c4984 */ /* 0x000e740000000c00 */
[----:B0-----:R-:W-:-:S04]  /*55a0*/  @P5 LEA R40, P6, R212, R47, 0x1 ;  /* 0x0000002fd4285211 */ /* 0x001fc800078c08ff */
[----:B------:R-:W-:Y:S01]  /*55b0*/  @P5 LEA.HI.X R41, R212, R45, R222, 0x1, P6 ;  /* 0x0000002dd4295211 */ /* 0x000fe200030f0cde */
[----:B-1----:R0:W-:Y:S01]  /*55c0*/  @P4 ST.E.128 desc[UR40][R38.64], R12 ;  /* 0x0000000c26004985 */ /* 0x0021e2000c101d28 */
[----:B------:R-:W-:-:S03]  /*55d0*/  ISETP.NE.AND P4, PT, R86, RZ, PT ;  /* 0x000000ff5600720c */ /* 0x000fc60003f85270 */
[----:B------:R-:W1:Y:S10]  /*55e0*/  @P3 LDS.128 R12, [R44+0x3000] ;  /* 0x003000002c0c3984 */ /* 0x000e740000000c00 */
        /* <DEDUP_REMOVED lines=13> */
[----:B------:R-:W-:-:S03]  /*56c0*/  ISETP.GT.AND P4, PT, R11, -0x1, PT ;  /* 0xffffffff0b00780c */ /* 0x000fc60003f84270 */
[----:B------:R-:W1:Y:S10]  /*56d0*/  @P3 LDS.128 R12, [R46+0x6000] ;  /* 0x006000002e0c3984 */ /* 0x000e740000000c00 */
[----:B0-----:R-:W-:-:S04]  /*56e0*/  @!P4 LEA R38, P6, R214, R47, 0x1 ;  /* 0x0000002fd626c211 */ /* 0x001fc800078c08ff */
[----:B------:R-:W-:Y:S01]  /*56f0*/  @!P4 LEA.HI.X R39, R214, R45, R218, 0x1, P6 ;  /* 0x0000002dd627c211 */ /* 0x000fe200030f0cda */
[----:B-1----:R-:W-:Y:S04]  /*5700*/  @P3 ST.E.128 desc[UR40][R36.64], R12 ;  /* 0x0000000c24003985 */ /* 0x002fe8000c101d28 */
[----:B------:R-:W0:Y:S04]  /*5710*/  @P5 LDS.128 R12, [R44+0x9000] ;  /* 0x009000002c0c5984 */ /* 0x000e280000000c00 */
[----:B0-----:R-:W-:Y:S04]  /*5720*/  @P5 ST.E.128 desc[UR40][R40.64], R12 ;  /* 0x0000000c28005985 */ /* 0x001fe8000c101d28 */
[----:B------:R-:W0:Y:S04]  /*5730*/  @!P4 LDS.128 R12, [R46+0x9000] ;  /* 0x009000002e0cc984 */ /* 0x000e280000000c00 */
[----:B0-----:R0:W-:Y:S02]  /*5740*/  @!P4 ST.E.128 desc[UR40][R38.64], R12 ;  /* 0x0000000c2600c985 */ /* 0x0011e4000c101d28 */
.L_x_9738:
[----:B------:R-:W-:Y:S05]  /*5750*/  BSYNC B0 ;  /* 0x0000000000007941 */ /* 0x000fea0003800000 */
.L_x_9737:
[----:B------:R-:W-:Y:S01]  /*5760*/  ISETP.GE.AND P3, PT, R100, 0x41, PT ;  /* 0x000000416400780c */ /* 0x000fe20003f66270 */
[----:B------:R-:W3:Y:S01]  /*5770*/  SHFL.IDX PT, R43, R43, 0x1, 0x1c1f ;  /* 0x003c1f002b2b7f89 */ /* 0x000ee200000e0000 */
[----:B------:R-:W-:Y:S03]  /*5780*/  BSSY B0, `(.L_x_9739) ;  /* 0x000002c000007945 */ /* 0x000fe60003800000 */
[----:B------:R4:W0:Y:S08]  /*5790*/  SHFL.IDX PT, R11, R42, 0x1, 0x1c1f ;  /* 0x003c1f002a0b7f89 */ /* 0x00083000000e0000 */
[----:B----4-:R-:W-:Y:S05]  /*57a0*/  @!P3 BRA `(.L_x_9740) ;  /* 0x0000000000a4b947 */ /* 0x010fea0003800000 */
[----:B------:R-:W-:Y:S02]  /*57b0*/  ISETP.NE.AND P5, PT, R82, RZ, PT ;  /* 0x000000ff5200720c */ /* 0x000fe40003fa5270 */
[----:B------:R-:W-:Y:S02]  /*57c0*/  ISETP.NE.AND P4, PT, R83, RZ, PT ;  /* 0x000000ff5300720c */ /* 0x000fe40003f85270 */
[----:B------:R-:W-:-:S09]  /*57d0*/  PRMT R42, R3, 0x8880, RZ ;  /* 0x00008880032a7816 */ /* 0x000fd200000000ff */
[----:B0-----:R-:W0:Y:S01]  /*57e0*/  @P5 LDS.128 R12, [R44+0x2000] ;  /* 0x002000002c0c5984 */ /* 0x001e220000000c00 */
[----:B------:R-:W-:-:S04]  /*57f0*/  @P5 LEA R40, P3, R16, R11, 0x1 ;  /* 0x0000000b10285211 */ /* 0x000fc800078608ff */
[----:B---3--:R-:W-:Y:S02]  /*5800*/  @P5 LEA.HI.X R41, R16, R43, R17, 0x1, P3 ;  /* 0x0000002b10295211 */ /* 0x008fe400018f0c11 */
[----:B------:R-:W-:-:S04]  /*5810*/  @P4 LEA R38, P3, R2, R11, 0x1 ;  /* 0x0000000b02264211 */ /* 0x000fc800078608ff */
[----:B------:R-:W-:Y:S02]  /*5820*/  @P4 LEA.HI.X R39, R2, R43, R205, 0x1, P3 ;  /* 0x0000002b02274211 */ /* 0x000fe400018f0ccd */
[----:B------:R-:W-:-:S13]  /*5830*/  ISETP.NE.AND P3, PT, R84, RZ, PT ;  /* 0x000000ff5400720c */ /* 0x000fda0003f65270 */
[----:B------:R-:W-:-:S04]  /*5840*/  @P3 LEA R36, P6, R213, R11, 0x1 ;  /* 0x0000000bd5243211 */ /* 0x000fc800078c08ff */
[----:B------:R-:W-:Y:S01]  /*5850*/  @P3 LEA.HI.X R37, R213, R43, R223, 0x1, P6 ;  /* 0x0000002bd5253211 */ /* 0x000fe200030f0cdf */
[----:B0-----:R0:W-:Y:S01]  /*5860*/  @P5 ST.E.128 desc[UR40][R40.64], R12 ;  /* 0x0000000c28005985 */ /* 0x0011e2000c101d28 */
[----:B------:R-:W-:-:S03]  /*5870*/  ISETP.NE.AND P5, PT, R85, RZ, PT ;  /* 0x000000ff5500720c */ /* 0x000fc60003fa5270 */
[----:B------:R-:W3:Y:S10]  /*5880*/  @P4 LDS.128 R12, [R46+0x2000] ;  /* 0x002000002e0c4984 */ /* 0x000ef40000000c00 */
[----:B0-----:R-:W-:-:S04]  /*5890*/  @P5 LEA R40, P6, R212, R11, 0x1 ;  /* 0x0000000bd4285211 */ /* 0x001fc800078c08ff */
[----:B------:R-:W-:Y:S01]  /*58a0*/  @P5 LEA.HI.X R41, R212, R43, R222, 0x1, P6 ;  /* 0x0000002bd4295211 */ /* 0x000fe200030f0cde */
[----:B---3--:R0:W-:Y:S01]  /*58b0*/  @P4 ST.E.128 desc[UR40][R38.64], R12 ;  /* 0x0000000c26004985 */ /* 0x0081e2000c101d28 */
        /* <DEDUP_REMOVED lines=15> */
[----:B------:R-:W-:-:S03]  /*59b0*/  ISETP.GT.AND P4, PT, R42, -0x1, PT ;  /* 0xffffffff2a00780c */ /* 0x000fc60003f84270 */
[----:B------:R-:W3:Y:S10]  /*59c0*/  @P3 LDS.128 R12, [R46+0x8000] ;  /* 0x008000002e0c3984 */ /* 0x000ef40000000c00 */
[----:B0-----:R-:W-:-:S04]  /*59d0*/  @!P4 LEA R38, P6, R214, R11, 0x1 ;  /* 0x0000000bd626c211 */ /* 0x001fc800078c08ff */
[----:B------:R-:W-:Y:S01]  /*59e0*/  @!P4 LEA.HI.X R39, R214, R43, R218, 0x1, P6 ;  /* 0x0000002bd627c211 */ /* 0x000fe200030f0cda */
[----:B---3--:R-:W-:Y:S04]  /*59f0*/  @P3 ST.E.128 desc[UR40][R36.64], R12 ;  /* 0x0000000c24003985 */ /* 0x008fe8000c101d28 */
[----:B------:R-:W0:Y:S04]  /*5a00*/  @P5 LDS.128 R12, [R44+0xb000] ;  /* 0x00b000002c0c5984 */ /* 0x000e280000000c00 */
[----:B0-----:R-:W-:Y:S04]  /*5a10*/  @P5 ST.E.128 desc[UR40][R40.64], R12 ;  /* 0x0000000c28005985 */ /* 0x001fe8000c101d28 */
[----:B------:R-:W0:Y:S04]  /*5a20*/  @!P4 LDS.128 R12, [R46+0xb000] ;  /* 0x00b000002e0cc984 */ /* 0x000e280000000c00 */
[----:B0-----:R4:W-:Y:S02]  /*5a30*/  @!P4 ST.E.128 desc[UR40][R38.64], R12 ;  /* 0x0000000c2600c985 */ /* 0x0019e4000c101d28 */
.L_x_9740:
[----:B------:R-:W-:Y:S05]  /*5a40*/  BSYNC B0 ;  /* 0x0000000000007941 */ /* 0x000fea0003800000 */
.L_x_9739:
[----:B------:R-:W-:Y:S01]  /*5a50*/  @!PT LDS RZ, [RZ] ;  /* 0x00000000fffff984 */ /* 0x000fe20000000800 */
[----:B------:R-:W-:Y:S01]  /*5a60*/  @!PT LDS RZ, [RZ] ;  /* 0x00000000fffff984 */ /* 0x000fe20000000800 */
[----:B------:R-:W-:Y:S01]  /*5a70*/  @!PT LDS RZ, [RZ] ;  /* 0x00000000fffff984 */ /* 0x000fe20000000800 */
[----:B------:R-:W-:Y:S01]  /*5a80*/  @!PT LDS RZ, [RZ] ;  /* 0x00000000fffff984 */ /* 0x000fe20000000800 */
[----:B------:R5:W-:Y:S06]  /*5a90*/  MEMBAR.ALL.CTA ;  /* 0x0000000000007992 */ /* 0x000bec0000008000 */
[----:B-----5:R-:W5:Y:S01]  /*5aa0*/  FENCE.VIEW.ASYNC.S ;  /* 0x00000000000073c6 */ /* 0x020f620000000000 */
[----:B------:R-:W-:Y:S01]  /*5ab0*/  @!P2 VIADD R89, R89, 0x228c0 ;  /* 0x000228c05959a836 */ /* 0x000fe20000000000 */
[----:B-----5:R0:W-:Y:S01]  /*5ac0*/  BAR.SYNC.DEFER_BLOCKING R64, 0x80 ;  /* 0x000200400000751d */ /* 0x0201e20000010000 */
[----:B------:R-:W-:Y:S01]  /*5ad0*/  ISETP.NE.AND P3, PT, R91, RZ, PT ;  /* 0x000000ff5b00720c */ /* 0x000fe20003f65270 */
[----:B------:R-:W-:-:S02]  /*5ae0*/  VIADD R18, R18, 0x1 ;  /* 0x0000000112127836 */ /* 0x000fc40000000000 */
[----:B------:R-:W-:-:S04]  /*5af0*/  @!P2 PRMT R89, RZ, 0x654, R89 ;  /* 0x00000654ff59a816 */ /* 0x000fc80000000059 */
[----:B------:R1:W-:Y:S01]  /*5b00*/  @!P2 SYNCS.ARRIVE.TRANS64.RED.A1T0 RZ, [R89+URZ], RZ ;  /* 0x000000ff59ffa9a7 */ /* 0x0003e2000810043f */
[----:B------:R-:W-:-:S04]  /*5b10*/  ISETP.NE.AND P2, PT, R18, 0x2, PT ;  /* 0x000000021200780c */ /* 0x000fc80003f45270 */
[----:B0---4-:R-:W-:Y:S02]  /*5b20*/  SEL R12, RZ, 0x1, P2 ;  /* 0x00000001ff0c7807 */ /* 0x011fe40001000000 */
[----:B------:R-:W-:Y:S02]  /*5b30*/  SEL R18, R18, RZ, P2 ;  /* 0x000000ff12127207 */ /* 0x000fe40001000000 */
[----:B------:R-:W-:Y:S01]  /*5b40*/  LOP3.LUT R207, R207, R12, RZ, 0x3c, !PT ;  /* 0x0000000ccfcf7212 */ /* 0x000fe200078e3cff */
[----:B-1----:R-:W-:Y:S06]  /*5b50*/  @P3 BRA `(.L_x_9741) ;  /* 0xffffffc400b43947 */ /* 0x002fec000383ffff */
[----:B------:R-:W0:Y:S01]  /*5b60*/  S2R R11, SR_TID.X ;  /* 0x00000000000b7919 */ /* 0x000e220000002100 */
[----:B------:R-:W-:Y:S02]  /*5b70*/  PLOP3.LUT P0, PT, PT, PT, PT, 0x8, 0x0 ;  /* 0x000000000000781c */ /* 0x000fe40003f0e170 */
[----:B0-----:R-:W-:-:S04]  /*5b80*/  SHF.R.U32.HI R11, RZ, 0x7, R11 ;  /* 0x00000007ff0b7819 */ /* 0x001fc8000001160b */
[----:B------:R-:W-:-:S13]  /*5b90*/  ISETP.NE.AND P3, PT, R11, 0x1, PT ;  /* 0x000000010b00780c */ /* 0x000fda0003f65270 */
[----:B------:R-:W-:Y:S06]  /*5ba0*/  @!P3 BAR.ARV 0x9, 0x100 ;  /* 0x024400000000bb1d */ /* 0x000fec0000002000 */
.L_x_9683:
        /* <DEDUP_REMOVED lines=37> */
[----:B--2---:R-:W-:-:S02]  /*5e00*/  CS2R R44, SRZ ;  /* 0x00000000002c7805 */ /* 0x004fc4000001ff00 */
        /* <DEDUP_REMOVED lines=23> */
[----:B---3--:R-:W-:-:S02]  /*5f80*/  MOV R43, RZ ;  /* 0x000000ff002b7202 */ /* 0x008fc40000000f00 */
[----:B------:R-:W-:Y:S02]  /*5f90*/  CS2R R8, SRZ ;  /* 0x0000000000087805 */ /* 0x000fe4000001ff00 */
[----:B------:R-:W-:Y:S01]  /*5fa0*/  CS2R R40, SRZ ;  /* 0x0000000000287805 */ /* 0x000fe2000001ff00 */
[----:B------:R-:W-:Y:S01]  /*5fb0*/  IMAD.MOV.U32 R7, RZ, RZ, RZ ;  /* 0x000000ffff077224 */ /* 0x000fe200078e00ff */
[----:B------:R-:W-:Y:S01]  /*5fc0*/  CS2R R152, SRZ ;  /* 0x0000000000987805 */ /* 0x000fe2000001ff00 */
[----:B------:R-:W-:Y:S01]  /*5fd0*/  IMAD.MOV.U32 R0, RZ, RZ, RZ ;  /* 0x000000ffff007224 */ /* 0x000fe200078e00ff */
[----:B------:R-:W-:Y:S01]  /*5fe0*/  CS2R R4, SRZ ;  /* 0x0000000000047805 */ /* 0x000fe2000001ff00 */
[----:B------:R-:W-:Y:S01]  /*5ff0*/  IMAD.MOV.U32 R29, RZ, RZ, RZ ;  /* 0x000000ffff1d7224 */ /* 0x000fe200078e00ff */
[----:B------:R-:W-:Y:S06]  /*6000*/  @P0 BRA `(.L_x_9742) ;  /* 0x00000000000c0947 */ /* 0x000fec0003800000 */
[----:B------:R-:W0:Y:S01]  /*6010*/  FENCE.VIEW.ASYNC.G ;  /* 0x00000000000073c6 */ /* 0x000e220000000100 */
[----:B------:R-:W-:Y:S05]  /*6020*/  WARPSYNC.ALL ;  /* 0x0000000000007948 */ /* 0x000fea0003800000 */
[----:B0-----:R-:W-:Y:S06]  /*6030*/  BAR.ARV 0xc, 0x180 ;  /* 0x0306000000007b1d */ /* 0x001fec0000002000 */
.L_x_9742:
[----:B------:R-:W-:Y:S01]  /*6040*/  CS2R R24, SRZ ;  /* 0x0000000000187805 */ /* 0x000fe2000001ff00 */
[----:B------:R-:W-:Y:S06]  /*6050*/  @!P2 BRA `(.L_x_9743) ;  /* 0x0000006800dca947 */ /* 0x000fec0003800000 */
[----:B------:R-:W-:-:S03]  /*6060*/  UMOV UR4, 0xffffffff ;  /* 0xffffffff00047882 */ /* 0x000fc60000000000 */
[----:B------:R-:W-:Y:S05]  /*6070*/  BRA.DIV UR4, `(.L_x_9744) ;  /* 0x0000010e043c7947 */ /* 0x000fea000b800000 */
[----:B------:R-:W0:Y:S02]  /*6080*/  S2R R3, SR_TID.X ;  /* 0x0000000000037919 */ /* 0x000e240000002100 */
[----:B0-----:R-:W-:-:S05]  /*6090*/  VIADD R3, R3, 0xffffff80 ;  /* 0xffffff8003037836 */ /* 0x001fca0000000000 */
[----:B------:R-:W-:-:S04]  /*60a0*/  SHF.R.S32.HI R0, RZ, 0x1f, R3 ;  /* 0x0000001fff007819 */ /* 0x000fc80000011403 */
[----:B------:R-:W-:-:S04]  /*60b0*/  LEA.HI R0, R0, R3, RZ, 0x7 ;  /* 0x0000000300007211 */ /* 0x000fc800078f38ff */
[----:B------:R-:W-:-:S05]  /*60c0*/  SHF.R.S32.HI R0, RZ, 0x7, R0 ;  /* 0x00000007ff007819 */ /* 0x000fca0000011400 */
[----:B------:R0:W1:Y:S02]  /*60d0*/  SHFL.IDX PT, R14, R0, RZ, 0x1f ;  /* 0x00001fff000e7589 */ /* 0x00006400000e0000 */
.L_x_9973:
[----:B01----:R-:W-:Y:S01]  /*60e0*/  LEA.HI R0, R14, R14, RZ, 0x1 ;  /* 0x0000000e0e007211 */ /* 0x003fe200078f08ff */
[----:B------:R-:W-:Y:S01]  /*60f0*/  VIADD R24, R19, 0x18400 ;  /* 0x0001840013187836 */ /* 0x000fe20000000000 */
[----:B------:R-:W-:Y:S02]  /*6100*/  BSSY B6, `(.L_x_9745) ;  /* 0x0000018000067945 */ /* 0x000fe40003800000 */
[----:B------:R-:W-:Y:S02]  /*6110*/  LOP3.LUT R3, R0, 0x1e, RZ, 0xc0, !PT ;  /* 0x0000001e00037812 */ /* 0x000fe400078ec0ff */
[----:B------:R-:W-:-:S03]  /*6120*/  LOP3.LUT P0, RZ, R24, 0x1bf, RZ, 0xc0, !PT ;  /* 0x000001bf18ff7812 */ /* 0x000fc6000780c0ff */
[----:B------:R-:W-:-:S04]  /*6130*/  IMAD.IADD R3, R14, 0x1, -R3 ;  /* 0x000000010e037824 */ /* 0x000fc800078e0a03 */
[----:B------:R-:W-:-:S05]  /*6140*/  IMAD R3, R3, 0x2000, R24 ;  /* 0x0000200003037824 */ /* 0x000fca00078e0218 */
[----:B------:R-:W-:-:S04]  /*6150*/  SHF.R.U32.HI R3, RZ, 0x4, R3 ;  /* 0x00000004ff037819 */ /* 0x000fc80000011603 */
[----:B------:R-:W-:Y:S01]  /*6160*/  LOP3.LUT R29, R3, 0x3fff, RZ, 0xc0, !PT ;  /* 0x00003fff031d7812 */ /* 0x000fe200078ec0ff */
        /* <DEDUP_REMOVED lines=17> */
.L_x_9746:
[----:B------:R-:W-:Y:S05]  /*6280*/  BSYNC B6 ;  /* 0x0000000000067941 */ /* 0x000fea0003800000 */
.L_x_9745:
        /* <DEDUP_REMOVED lines=13> */
.L_x_9750:
[----:B-1----:R1:W2:Y:S02]  /*6360*/  SYNCS.PHASECHK.TRANS64.TRYWAIT P0, [R19+URZ+0x22800], R0 ;  /* 0x02280000130075a7 */ /* 0x0022a4000800017f */
[----:B--2---:R-:W-:Y:S05]  /*6370*/  @!P0 NANOSLEEP.SYNCS 0x989680 ;  /* 0x009896800000895d */ /* 0x004fea0003900000 */
[----:B------:R-:W2:Y:S02]  /*6380*/  @!P0 SYNCS.PHASECHK.TRANS64 P0, [R19+URZ+0x22800], R0 ;  /* 0x02280000130085a7 */ /* 0x000ea4000800007f */
[----:B--2---:R-:W-:Y:S05]  /*6390*/  @!P0 BRA `(.L_x_9750) ;  /* 0xfffffffc00f08947 */ /* 0x004fea000383ffff */
.L_x_9749:
[----:B------:R-:W-:Y:S05]  /*63a0*/  BSYNC B0 ;  /* 0x0000000000007941 */ /* 0x000fea0003800000 */
.L_x_9748:
[----:B------:R-:W-:Y:S05]  /*63b0*/  BRA `(.L_x_9751) ;  /* 0x00000020009c7947 */ /* 0x000fea0003800000 */
.L_x_9747:
[----:B-----5:R-:W-:Y:S01]  /*63c0*/  SHF.R.S32.HI R0, RZ, 0x1f, R28 ;  /* 0x0000001fff007819 */ /* 0x020fe2000001141c */
[----:B------:R-:W-:Y:S01]  /*63d0*/  ULDC.64 UR4, c[0x0][0x3f8] ;  /* 0x0000fe0000047ab9 */ /* 0x000fe20000000a00 */
[----:B------:R-:W-:Y:S01]  /*63e0*/  ULDC.64 UR6, c[0x0][0x408] ;  /* 0x0001020000067ab9 */ /* 0x000fe20000000a00 */
[----:B------:R-:W-:Y:S01]  /*63f0*/  LOP3.LUT P0, RZ, R24, 0x3ff, RZ, 0xc0, !PT ;  /* 0x000003ff18ff7812 */ /* 0x000fe2000780c0ff */
[----:B------:R-:W-:Y:S01]  /*6400*/  IMAD.WIDE.U32 R4, R28, UR4, RZ ;  /* 0x000000041c047c25 */ /* 0x000fe2000f8e00ff */
[----:B------:R-:W-:Y:S03]  /*6410*/  BSSY B6, `(.L_x_9752) ;  /* 0x000001f000067945 */ /* 0x000fe60003800000 */
        /* <DEDUP_REMOVED lines=30> */
.L_x_9753:
[----:B------:R-:W-:Y:S05]  /*6600*/  BSYNC B6 ;  /* 0x0000000000067941 */ /* 0x000fea0003800000 */
.L_x_9752:
        /* <DEDUP_REMOVED lines=11> */
.L_x_9979:
[----:B------:R-:W5:Y:S01]  /*66c0*/  LDL R32, [R1+0x30] ;  /* 0x0000300001207983 */ /* 0x000f620000100800 */
[----:B------:R-:W-:-:S03]  /*66d0*/  ULDC UR4, c[0x0][0x448] ;  /* 0x0001120000047ab9 */ /* 0x000fc60000000800 */
[----:B------:R-:W2:Y:S01]  /*66e0*/  LDL R12, [R1+0x28] ;  /* 0x00002800010c7983 */ /* 0x000ea20000100800 */
[----:B0-----:R-:W-:-:S05]  /*66f0*/  IMAD R26, R31, UR4, RZ ;  /* 0x000000041f1a7c24 */ /* 0x001fca000f8e02ff */
[----:B------:R-:W-:Y:S01]  /*6700*/  ISETP.GE.AND P0, PT, R4, R26, PT ;  /* 0x0000001a0400720c */ /* 0x000fe20003f06270 */
[----:B------:R-:W-:Y:S01]  /*6710*/  BSSY B1, `(.L_x_9757) ;  /* 0x0000023000017945 */ /* 0x000fe20003800000 */
[----:B------:R-:W-:Y:S01]  /*6720*/  IMAD R26, R33, -0x80, R26 ;  /* 0xffffff80211a7824 */ /* 0x000fe200078e021a */
[----:B------:R-:W-:Y:S01]  /*6730*/  CS2R R10, SRZ ;  /* 0x00000000000a7805 */ /* 0x000fe2000001ff00 */
[----:B-----5:R-:W-:-:S05]  /*6740*/  IMAD.SHL.U32 R6, R32, 0x40, RZ ;  /* 0x0000004020067824 */ /* 0x020fca00078e00ff */
[----:B------:R-:W-:Y:S02]  /*6750*/  LOP3.LUT R7, R6, 0x1c0, RZ, 0xc0, !PT ;  /* 0x000001c006077812 */ /* 0x000fe400078ec0ff */
[----:B--2---:R-:W-:Y:S02]  /*6760*/  LEA.HI R6, R12, R12, RZ, 0x1 ;  /* 0x0000000c0c067211 */ /* 0x004fe400078f08ff */
[----:B------:R-:W-:Y:S02]  /*6770*/  LOP3.LUT R8, R7, 0x18, R16, 0xf8, !PT ;  /* 0x0000001807087812 */ /* 0x000fe400078ef810 */
[----:B------:R-:W-:Y:S02]  /*6780*/  LOP3.LUT R4, R6, 0xfffffffe, RZ, 0xc0, !PT ;  /* 0xfffffffe06047812 */ /* 0x000fe400078ec0ff */
[----:B------:R-:W-:-:S03]  /*6790*/  SHF.R.U32.HI R7, RZ, 0x3, R7 ;  /* 0x00000003ff077819 */ /* 0x000fc60000011607 */
[----:B------:R-:W-:Y:S01]  /*67a0*/  IMAD.IADD R27, R12, 0x1, -R4 ;  /* 0x000000010c1b7824 */ /* 0x000fe200078e0a04 */
[----:B------:R-:W-:Y:S02]  /*67b0*/  LOP3.LUT R28, R8, R7, RZ, 0x3c, !PT ;  /* 0x00000007081c7212 */ /* 0x000fe400078e3cff */
[----:B------:R-:W-:Y:S02]  /*67c0*/  CS2R R6, SRZ ;  /* 0x0000000000067805 */ /* 0x000fe4000001ff00 */
[----:B------:R-:W-:Y:S02]  /*67d0*/  CS2R R8, SRZ ;  /* 0x0000000000087805 */ /* 0x000fe4000001ff00 */
[----:B------:R-:W-:Y:S01]  /*67e0*/  CS2R R12, SRZ ;  /* 0x00000000000c7805 */ /* 0x000fe2000001ff00 */
[----:B------:R-:W-:Y:S06]  /*67f0*/  @P0 BRA `(.L_x_9758) ;  /* 0x0000000000500947 */ /* 0x000fec0003800000 */
[----:B------:R-:W2:Y:S01]  /*6800*/  LDL R34, [R1+0x40] ;  /* 0x0000400001227983 */ /* 0x000ea20000100800 */
[----:B------:R-:W-:-:S03]  /*6810*/  ULDC UR4, c[0x0][0x3f4] ;  /* 0x0000fd0000047ab9 */ /* 0x000fc60000000800 */
[----:B------:R-:W4:Y:S01]  /*6820*/  LDL R30, [R1+0x3c] ;  /* 0x00003c00011e7983 */ /* 0x000f220000100800 */
[----:B------:R-:W-:Y:S01]  /*6830*/  ISETP.GE.AND P3, PT, R208, UR4, PT ;  /* 0x00000004d0007c0c */ /* 0x000fe2000bf66270 */
[----:B-1----:R-:W-:Y:S01]  /*6840*/  IMAD.MOV.U32 R7, RZ, RZ, R3 ;  /* 0x000000ffff077224 */ /* 0x002fe200078e0003 */
[----:B------:R-:W-:Y:S01]  /*6850*/  ISETP.GE.AND P2, PT, R22, UR4, PT ;  /* 0x0000000416007c0c */ /* 0x000fe2000bf46270 */
[----:B---3--:R-:W-:Y:S01]  /*6860*/  IMAD.MOV.U32 R15, RZ, RZ, R5 ;  /* 0x000000ffff0f7224 */ /* 0x008fe200078e0005 */
[----:B------:R-:W-:Y:S02]  /*6870*/  MOV R6, R0 ;  /* 0x0000000000067202 */ /* 0x000fe40000000f00 */
[----:B------:R-:W-:-:S09]  /*6880*/  CS2R R10, SRZ ;  /* 0x00000000000a7805 */ /* 0x000fd2000001ff00 */
[----:B------:R-:W-:Y:S01]  /*6890*/  @!P2 IMAD.WIDE R20, R22, 0x2, R6 ;  /* 0x000000021614a825 */ /* 0x000fe200078e0206 */
[----:B------:R-:W-:-:S04]  /*68a0*/  CS2R R6, SRZ ;  /* 0x0000000000067805 */ /* 0x000fc8000001ff00 */
[----:B------:R0:W5:Y:S01]  /*68b0*/  @!P2 LD.E.64 R8, desc[UR40][R20.64] ;  /* 0x000000281408a980 */ /* 0x000162000c101b00 */
[-C--:B--2---:R-:W-:Y:S02]  /*68c0*/  @!P3 IADD3 R24, P0, R0, R34.reuse, RZ ;  /* 0x000000220018b210 */ /* 0x084fe40007f1e0ff */
[----:B----4-:R-:W-:Y:S01]  /*68d0*/  @!P3 IADD3 R4, P1, R14, R34, RZ ;  /* 0x000000220e04b210 */ /* 0x010fe20007f3e0ff */
[----:B------:R-:W-:-:S04]  /*68e0*/  @!P2 IMAD.WIDE R14, R22, 0x2, R14 ;  /* 0x00000002160ea825 */ /* 0x000fc800078e020e */
[--C-:B------:R-:W-:Y:S01]  /*68f0*/  @!P3 IMAD.X R25, R3, 0x1, R30.reuse, P0 ;  /* 0x000000010319b824 */ /* 0x100fe200000e061e */
[----:B------:R0:W5:Y:S01]  /*6900*/  @!P2 LD.E.64 R12, desc[UR40][R14.64] ;  /* 0x000000280e0ca980 */ /* 0x000162000c101b00 */
[----:B------:R-:W-:-:S03]  /*6910*/  @!P3 IMAD.X R5, R5, 0x1, R30, P1 ;  /* 0x000000010505b824 */ /* 0x000fc600008e061e */
[----:B------:R0:W5:Y:S04]  /*6920*/  @!P3 LD.E.64 R6, desc[UR40][R24.64] ;  /* 0x000000281806b980 */ /* 0x000168000c101b00 */
[----:B------:R0:W5:Y:S02]  /*6930*/  @!P3 LD.E.64 R10, desc[UR40][R4.64] ;  /* 0x00000028040ab980 */ /* 0x000164000c101b00 */
.L_x_9758:
[----:B------:R-:W-:Y:S05]  /*6940*/  BSYNC B1 ;  /* 0x0000000000017941 */ /* 0x000fea0003800000 */
.L_x_9757:
[----:B0---4-:R-:W-:Y:S01]  /*6950*/  SHF.L.U32 R14, R27, 0x1f, RZ ;  /* 0x0000001f1b0e7819 */ /* 0x011fe200000006ff */
[----:B------:R-:W-:Y:S01]  /*6960*/  IMAD R28, R229, 0x200, R28 ;  /* 0x00000200e51c7824 */ /* 0x000fe200078e021c */
[----:B------:R-:W-:Y:S01]  /*6970*/  LOP3.LUT P1, RZ, R32, 0x4, RZ, 0xc0, !PT ;  /* 0x0000000420ff7812 */ /* 0x000fe2000782c0ff */
[----:B-----5:R-:W-:Y:S01]  /*6980*/  IMAD.MOV.U32 R30, RZ, RZ, R8 ;  /* 0x000000ffff1e7224 */ /* 0x020fe200078e0008 */
[----:B------:R-:W0:Y:S01]  /*6990*/  SYNCS.PHASECHK.TRANS64.TRYWAIT P0, [R19+URZ+0x22800], R14 ;  /* 0x0228000e130075a7 */ /* 0x000e22000800017f */
[----:B-1----:R-:W-:Y:S01]  /*69a0*/  IMAD R3, R28, 0x2, R19 ;  /* 0x000000021c037824 */ /* 0x002fe200078e0213 */
[----:B------:R-:W-:Y:S01]  /*69b0*/  SHF.R.U64 R33, R8, 0x10, R9 ;  /* 0x0000001008217819 */ /* 0x000fe20000001209 */
[--C-:B------:R-:W-:Y:S01]  /*69c0*/  IMAD.MOV.U32 R8, RZ, RZ, R7.reuse ;  /* 0x000000ffff087224 */ /* 0x100fe200078e0007 */
[----:B------:R-:W-:Y:S01]  /*69d0*/  SHF.R.U64 R34, R6, 0x10, R7 ;  /* 0x0000001006227819 */ /* 0x000fe20000001207 */
[----:B------:R-:W-:Y:S01]  /*69e0*/  IMAD.MOV.U32 R15, RZ, RZ, R9 ;  /* 0x000000ffff0f7224 */ /* 0x000fe200078e0009 */
[----:B------:R-:W-:Y:S01]  /*69f0*/  SHF.R.U32.HI R20, RZ, 0x10, R7 ;  /* 0x00000010ff147819 */ /* 0x000fe20000011607 */
[----:B------:R-:W-:Y:S01]  /*6a00*/  IMAD.MOV.U32 R32, RZ, RZ, R12 ;  /* 0x000000ffff207224 */ /* 0x000fe200078e000c */
[----:B---3--:R-:W-:Y:S01]  /*6a10*/  MOV R5, R6 ;  /* 0x0000000600057202 */ /* 0x008fe20000000f00 */
[--C-:B------:R-:W-:Y:S01]  /*6a20*/  IMAD.MOV.U32 R7, RZ, RZ, R13.reuse ;  /* 0x000000ffff077224 */ /* 0x100fe200078e000d */
[----:B------:R-:W-:Y:S01]  /*6a30*/  SHF.R.U64 R35, R12, 0x10, R13 ;  /* 0x000000100c237819 */ /* 0x000fe2000000120d */
[----:B------:R-:W-:Y:S01]  /*6a40*/  IMAD.MOV.U32 R31, RZ, RZ, R10 ;  /* 0x000000ffff1f7224 */ /* 0x000fe200078e000a */
[----:B------:R-:W-:Y:S01]  /*6a50*/  SHF.R.U32.HI R9, RZ, 0x10, R9 ;  /* 0x00000010ff097819 */ /* 0x000fe20000011609 */
[C---:B------:R-:W-:Y:S01]  /*6a60*/  VIADD R4, R3.reuse, 0x18400 ;  /* 0x0001840003047836 */ /* 0x040fe20000000000 */
[----:B------:R-:W-:Y:S01]  /*6a70*/  SHF.R.U32.HI R12, RZ, 0x10, R13 ;  /* 0x00000010ff0c7819 */ /* 0x000fe2000001160d */
[----:B------:R-:W-:Y:S01]  /*6a80*/  BSSY B1, `(.L_x_9759) ;  /* 0x0000010000017945 */ /* 0x000fe20003800000 */
[----:B------:R-:W-:Y:S01]  /*6a90*/  MOV R6, R11 ;  /* 0x0000000b00067202 */ /* 0x000fe20000000f00 */
[----:B------:R-:W-:Y:S01]  /*6aa0*/  VIADD R0, R3, 0x18440 ;  /* 0x0001844003007836 */ /* 0x000fe20000000000 */
[----:B------:R-:W-:Y:S01]  /*6ab0*/  VIMNMX R27, R26, 0x80, PT ;  /* 0x000000801a1b7848 */ /* 0x000fe20003fe0100 */
[----:B------:R-:W-:Y:S01]  /*6ac0*/  @P1 VIADD R0, R4, 0xffffffc0 ;  /* 0xffffffc004001836 */ /* 0x000fe20000000000 */
[----:B------:R-:W-:-:S02]  /*6ad0*/  SHF.R.U64 R36, R10, 0x10, R11 ;  /* 0x000000100a247819 */ /* 0x000fc4000000120b */
[----:B------:R-:W-:Y:S02]  /*6ae0*/  SHF.R.U32.HI R10, RZ, 0x10, R11 ;  /* 0x00000010ff0a7819 */ /* 0x000fe4000001160b */
[----:B------:R-:W-:Y:S02]  /*6af0*/  PRMT R30, R30, 0x5410, R15 ;  /* 0x000054101e1e7816 */ /* 0x000fe4000000000f */
[----:B------:R-:W-:Y:S02]  /*6b00*/  PRMT R33, R33, 0x5410, R9 ;  /* 0x0000541021217816 */ /* 0x000fe40000000009 */
[----:B------:R-:W-:Y:S02]  /*6b10*/  PRMT R28, R5, 0x5410, R8 ;  /* 0x00005410051c7816 */ /* 0x000fe40000000008 */
[----:B------:R-:W-:Y:S02]  /*6b20*/  PRMT R34, R34, 0x5410, R20 ;  /* 0x0000541022227816 */ /* 0x000fe40000000014 */
[----:B------:R-:W-:-:S02]  /*6b30*/  ISETP.GE.AND P1, PT, R204, R27, PT ;  /* 0x0000001bcc00720c */ /* 0x000fc40003f26270 */
[----:B------:R-:W-:Y:S02]  /*6b40*/  PRMT R32, R32, 0x5410, R7 ;  /* 0x0000541020207816 */ /* 0x000fe40000000007 */
[----:B------:R-:W-:Y:S02]  /*6b50*/  PRMT R35, R35, 0x5410, R12 ;  /* 0x0000541023237816 */ /* 0x000fe4000000000c */
[----:B------:R-:W-:Y:S01]  /*6b60*/  PRMT R31, R31, 0x5410, R6 ;  /* 0x000054101f1f7816 */ /* 0x000fe20000000006 */
[----:B0-----:R-:W-:Y:S06]  /*6b70*/  @!P0 BRA `(.L_x_9760) ;  /* 0x0000010400288947 */ /* 0x001fec0003800000 */
.L_x_9980:
[----:B------:R-:W-:Y:S05]  /*6b80*/  BSYNC B1 ;  /* 0x0000000000017941 */ /* 0x000fea0003800000 */
.L_x_9759:
        /* <DEDUP_REMOVED lines=8> */
[----:B------:R-:W1:Y:S01]  /*6c10*/  LDS.128 R4, [R3+0x18400] ;  /* 0x0184000003047984 */ /* 0x000e620000000c00 */
[----:B------:R-:W-:Y:S02]  /*6c20*/  HADD2.F32 R15, -RZ, R32.H0_H0 ;  /* 0x20000020ff0f7230 */ /* 0x000fe40000004100 */
[----:B------:R-:W-:Y:S02]  /*6c30*/  HADD2.F32 R13, -RZ, R30.H0_H0 ;  /* 0x2000001eff0d7230 */ /* 0x000fe40000004100 */
[----:B------:R-:W-:Y:S02]  /*6c40*/  HADD2.F32 R12, -RZ, R33.H0_H0 ;  /* 0x20000021ff0c7230 */ /* 0x000fe40000004100 */
[----:B0-----:R-:W-:Y:S02]  /*6c50*/  HADD2.F32 R14, -RZ, R35.H0_H0 ;  /* 0x20000023ff0e7230 */ /* 0x001fe40000004100 */
[--C-:B-1----:R-:W-:Y:S02]  /*6c60*/  HADD2.F32 R8, -RZ, R4.reuse.H0_H0 ;  /* 0x20000004ff087230 */ /* 0x102fe40000004100 */
        /* <DEDUP_REMOVED lines=32> */
.L_x_9764:
[----:B------:R-:W-:Y:S05]  /*6e70*/  BSYNC B2 ;  /* 0x0000000000027941 */ /* 0x000fea0003800000 */
.L_x_9763:
[----:B------:R-:W-:Y:S05]  /*6e80*/  @P1 BRA `(.L_x_9762) ;  /* 0x0000000000981947 */ /* 0x000fea0003800000 */
[----:B-1----:R-:W1:Y:S01]  /*6e90*/  LDS.128 R4, [R0] ;  /* 0x0000000000047984 */ /* 0x002e620000000c00 */
        /* <DEDUP_REMOVED lines=37> */
.L_x_9762:
[----:B------:R-:W-:Y:S05]  /*70f0*/  BSYNC B1 ;  /* 0x0000000000017941 */ /* 0x000fea0003800000 */
.L_x_9761:
        /* <DEDUP_REMOVED lines=9> */
[----:B0-----:R-:W-:Y:S02]  /*7190*/  HADD2.F32 R14, -RZ, R30.H0_H0 ;  /* 0x2000001eff0e7230 */ /* 0x001fe40000004100 */
[--C-:B------:R-:W-:Y:S02]  /*71a0*/  HADD2.F32 R20, -RZ, R32.reuse.H0_H0 ;  /* 0x20000020ff147230 */ /* 0x100fe40000004100 */
[----:B------:R-:W-:Y:S02]  /*71b0*/  HADD2.F32 R25, -RZ, R35.H0_H0 ;  /* 0x20000023ff197230 */ /* 0x000fe40000004100 */
[----:B------:R-:W-:Y:S02]  /*71c0*/  HADD2.F32 R21, -RZ, R33.H0_H0 ;  /* 0x20000021ff157230 */ /* 0x000fe40000004100 */
[----:B------:R-:W-:Y:S02]  /*71d0*/  HADD2.F32 R24, -RZ, R32.H1_H1 ;  /* 0x30000020ff187230 */ /* 0x000fe40000004100 */
[----:B------:R-:W-:-:S02]  /*71e0*/  HADD2.F32 R27, -RZ, R35.H1_H1 ;  /* 0x30000023ff1b7230 */ /* 0x000fc40000004100 */
[--C-:B-1----:R-:W-:Y:S02]  /*71f0*/  HADD2.F32 R8, -RZ, R4.reuse.H0_H0 ;  /* 0x20000004ff087230 */ /* 0x102fe40000004100 */
        /* <DEDUP_REMOVED lines=30> */
.L_x_9767:
[----:B------:R-:W-:Y:S05]  /*73e0*/  BSYNC B1 ;  /* 0x0000000000017941 */ /* 0x000fea0003800000 */
.L_x_9766:
[----:B------:R-:W-:Y:S05]  /*73f0*/  @P1 BRA `(.L_x_9765) ;  /* 0x0000001000681947 */ /* 0x000fea0003800000 */
[----:B-1----:R-:W1:Y:S01]  /*7400*/  LDS.128 R4, [R0+0x2000] ;  /* 0x0020000000047984 */ /* 0x002e620000000c00 */
[--C-:B------:R-:W-:Y:S02]  /*7410*/  HADD2.F32 R15, -RZ, R31.reuse.H0_H0 ;  /* 0x2000001fff0f7230 */ /* 0x100fe40000004100 */
[----:B------:R-:W-:Y:S02]  /*7420*/  HADD2.F32 R13, -RZ, R28.H0_H0 ;  /* 0x2000001cff0d7230 */ /* 0x000fe40000004100 */
        /* <DEDUP_REMOVED lines=9> */
[----:B0-----:R-:W-:Y:S01]  /*74c0*/  FMUL.FTZ R14, R13, R4 ;  /* 0x000000040d0e7220 */ /* 0x001fe20000410000 */
        /* <DEDUP_REMOVED lines=26> */
.L_x_9755:
[----:B------:R-:W-:-:S03]  /*7670*/  UMOV UR4, 0xffffffff ;  /* 0xffffffff00047882 */ /* 0x000fc60000000000 */
[----:B------:R-:W-:Y:S05]  /*7680*/  BRA.DIV UR4, `(.L_x_9768) ;  /* 0x000000fa04787947 */ /* 0x000fea000b800000 */
[----:B------:R0:W1:Y:S04]  /*7690*/  SHFL.IDX PT, R0, R25, RZ, 0x1c1f ;  /* 0x001c1fff19007589 */ /* 0x00006800000e0000 */
[----:B------:R0:W2:Y:S04]  /*76a0*/  SHFL.IDX PT, R3, R24, RZ, 0x1c1f ;  /* 0x001c1fff18037589 */ /* 0x0000a800000e0000 */
[----:B------:R0:W3:Y:S04]  /*76b0*/  SHFL.IDX PT, R20, R27, RZ, 0x1c1f ;  /* 0x001c1fff1b147589 */ /* 0x0000e800000e0000 */
[----:B------:R0:W4:Y:S02]  /*76c0*/  SHFL.IDX PT, R14, R26, RZ, 0x1c1f ;  /* 0x001c1fff1a0e7589 */ /* 0x00012400000e0000 */
.L_x_9986:
        /* <DEDUP_REMOVED lines=10> */
[----:B0-----:R-:W-:Y:S01]  /*7770*/  IMAD.IADD R24, R6, 0x1, -R5 ;  /* 0x0000000106187824 */ /* 0x001fe200078e0a05 */
        /* <DEDUP_REMOVED lines=16> */
.L_x_9770:
[----:B------:R-:W-:Y:S05]  /*7880*/  BSYNC B1 ;  /* 0x0000000000017941 */ /* 0x000fea0003800000 */
.L_x_9769:
[----:B------:R-:W3:Y:S01]  /*7890*/  SYNCS.PHASECHK.TRANS64.TRYWAIT P1, [R19+URZ+0x22800], R24 ;  /* 0x02280018130075a7 */ /* 0x000ee2000802017f */
[----:B-----5:R-:W-:Y:S01]  /*78a0*/  IMAD.MOV.U32 R37, RZ, RZ, R4 ;  /* 0x000000ffff257224 */ /* 0x020fe200078e0004 */
[----:B-1----:R-:W-:Y:S01]  /*78b0*/  MOV R0, R5 ;  /* 0x0000000500007202 */ /* 0x002fe20000000f00 */
[----:B------:R-:W-:Y:S01]  /*78c0*/  IMAD.MOV.U32 R38, RZ, RZ, R6 ;  /* 0x000000ffff267224 */ /* 0x000fe200078e0006 */
[--C-:B------:R-:W-:Y:S01]  /*78d0*/  SHF.R.U64 R41, R4, 0x10, R5.reuse ;  /* 0x0000001004297819 */ /* 0x100fe20000001205 */
[----:B------:R-:W-:Y:S01]  /*78e0*/  IMAD.MOV.U32 R39, RZ, RZ, R8 ;  /* 0x000000ffff277224 */ /* 0x000fe200078e0008 */
[----:B0-----:R-:W-:Y:S01]  /*78f0*/  SHF.R.U32.HI R12, RZ, 0x10, R5 ;  /* 0x00000010ff0c7819 */ /* 0x001fe20000011605 */
[--C-:B------:R-:W-:Y:S01]  /*7900*/  IMAD.MOV.U32 R4, RZ, RZ, R7.reuse ;  /* 0x000000ffff047224 */ /* 0x100fe200078e0007 */
[----:B------:R-:W-:Y:S01]  /*7910*/  SHF.R.U64 R42, R6, 0x10, R7 ;  /* 0x00000010062a7819 */ /* 0x000fe20000001207 */
[--C-:B------:R-:W-:Y:S01]  /*7920*/  IMAD.MOV.U32 R5, RZ, RZ, R9.reuse ;  /* 0x000000ffff057224 */ /* 0x100fe200078e0009 */
[--C-:B------:R-:W-:Y:S01]  /*7930*/  SHF.R.U64 R43, R8, 0x10, R9.reuse ;  /* 0x00000010082b7819 */ /* 0x100fe20000001209 */
[----:B------:R-:W-:Y:S01]  /*7940*/  IMAD.MOV.U32 R40, RZ, RZ, R10 ;  /* 0x000000ffff287224 */ /* 0x000fe200078e000a */
[----:B------:R-:W-:Y:S01]  /*7950*/  SHF.R.U32.HI R8, RZ, 0x10, R9 ;  /* 0x00000010ff087819 */ /* 0x000fe20000011609 */
[----:B------:R-:W-:Y:S01]  /*7960*/  IMAD.MOV.U32 R6, RZ, RZ, R11 ;  /* 0x000000ffff067224 */ /* 0x000fe200078e000b */
[----:B------:R-:W-:Y:S01]  /*7970*/  VIMNMX R21, R21, 0x80, PT ;  /* 0x0000008015157848 */ /* 0x000fe20003fe0100 */
[----:B------:R-:W-:Y:S01]  /*7980*/  VIADD R13, R204, 0x40 ;  /* 0x00000040cc0d7836 */ /* 0x000fe20000000000 */
[----:B--2---:R-:W0:Y:S01]  /*7990*/  LDC R3, c[0x0][0x3f4] ;  /* 0x0000fd00ff037b82 */ /* 0x004e220000000800 */
[----:B------:R-:W-:Y:S01]  /*79a0*/  SHF.R.U32.HI R7, RZ, 0x10, R7 ;  /* 0x00000010ff077819 */ /* 0x000fe20000011607 */
[----:B------:R-:W-:Y:S01]  /*79b0*/  BSSY B1, `(.L_x_9771) ;  /* 0x0000010000017945 */ /* 0x000fe20003800000 */
[----:B------:R-:W-:-:S02]  /*79c0*/  SHF.R.U64 R44, R10, 0x10, R11 ;  /* 0x000000100a2c7819 */ /* 0x000fc4000000120b */
[----:B------:R-:W-:Y:S02]  /*79d0*/  SHF.R.U32.HI R9, RZ, 0x10, R11 ;  /* 0x00000010ff097819 */ /* 0x000fe4000001160b */
        /* <DEDUP_REMOVED lines=8> */
[CC--:B0-----:R-:W-:Y:S02]  /*7a60*/  ISETP.GE.AND P0, PT, R16.reuse, R3.reuse, PT ;  /* 0x000000031000720c */ /* 0x0c1fe40003f06270 */
[----:B------:R-:W-:Y:S02]  /*7a70*/  IADD3 R0, R16, R3, RZ ;  /* 0x0000000310007210 */ /* 0x000fe40007ffe0ff */
[----:B------:R-:W-:-:S02]  /*7a80*/  ISETP.GE.OR P2, PT, R204, R21, P0 ;  /* 0x00000015cc00720c */ /* 0x000fc40000746670 */
[----:B------:R-:W-:Y:S01]  /*7a90*/  ISETP.GE.OR P0, PT, R13, R21, P0 ;  /* 0x000000150d00720c */ /* 0x000fe20000706670 */
[----:B---3--:R-:W-:-:S12]  /*7aa0*/  @!P1 BRA `(.L_x_9772) ;  /* 0x000000f400e09947 */ /* 0x008fd80003800000 */
.L_x_9987:
[----:B------:R-:W-:Y:S05]  /*7ab0*/  BSYNC B1 ;  /* 0x0000000000017941 */ /* 0x000fea0003800000 */
.L_x_9771:
[----:B------:R-:W-:Y:S01]  /*7ac0*/  BSSY B1, `(.L_x_9773) ;  /* 0x000005a000017945 */ /* 0x000fe20003800000 */
[----:B------:R-:W-:-:S03]  /*7ad0*/  LOP3.LUT R0, R0, 0x38, RZ, 0xc0, !PT ;  /* 0x0000003800007812 */ /* 0x000fc600078ec0ff */
[----:B------:R-:W-:Y:S05]  /*7ae0*/  @P2 BRA `(.L_x_9774) ;  /* 0x00000004005c2947 */ /* 0x000fea0003800000 */
[----:B------:R-:W2:Y:S01]  /*7af0*/  LDL R3, [R1+0x30] ;  /* 0x0000300001037983 */ /* 0x000ea20000100800 */
[----:B------:R-:W-:Y:S02]  /*7b00*/  HADD2.F32 R26, -RZ, R37.H0_H0 ;  /* 0x20000025ff1a7230 */ /* 0x000fe40000004100 */
[----:B------:R-:W-:Y:S02]  /*7b10*/  HADD2.F32 R28, -RZ, R39.H0_H0 ;  /* 0x20000027ff1c7230 */ /* 0x000fe40000004100 */
[----:B------:R-:W-:Y:S02]  /*7b20*/  HADD2.F32 R25, -RZ, R43.H0_H0 ;  /* 0x2000002bff197230 */ /* 0x000fe40000004100 */
[----:B------:R-:W-:Y:S02]  /*7b30*/  HADD2.F32 R27, -RZ, R39.H1_H1 ;  /* 0x30000027ff1b7230 */ /* 0x000fe40000004100 */
[----:B--2---:R-:W-:-:S05]  /*7b40*/  IMAD.SHL.U32 R3, R3, 0x40, RZ ;  /* 0x0000004003037824 */ /* 0x004fca00078e00ff */
[----:B------:R-:W-:-:S04]  /*7b50*/  LOP3.LUT R5, R3, 0x1c0, RZ, 0xc0, !PT ;  /* 0x000001c003057812 */ /* 0x000fc800078ec0ff */
[----:B------:R-:W-:Y:S02]  /*7b60*/  LOP3.LUT R3, R5, 0x38, R16, 0xf8, !PT ;  /* 0x0000003805037812 */ /* 0x000fe400078ef810 */
[----:B------:R-:W-:-:S04]  /*7b70*/  SHF.R.U32.HI R8, RZ, 0x3, R5 ;  /* 0x00000003ff087819 */ /* 0x000fc80000011605 */
[----:B------:R-:W-:Y:S02]  /*7b80*/  LOP3.LUT R4, R3, R8, RZ, 0x3c, !PT ;  /* 0x0000000803047212 */ /* 0x000fe400078e3cff */
[----:B------:R-:W-:-:S03]  /*7b90*/  LOP3.LUT R8, R8, R0, R5, 0x1e, !PT ;  /* 0x0000000008087212 */ /* 0x000fc600078e1e05 */
[C---:B------:R-:W-:Y:S02]  /*7ba0*/  IMAD R4, R229.reuse, 0x200, R4 ;  /* 0x00000200e5047824 */ /* 0x040fe400078e0204 */
[----:B------:R-:W-:Y:S02]  /*7bb0*/  IMAD R8, R229, 0x200, R8 ;  /* 0x00000200e5087824 */ /* 0x000fe400078e0208 */
[--C-:B------:R-:W-:Y:S02]  /*7bc0*/  IMAD R35, R4, 0x2, R19.reuse ;  /* 0x0000000204237824 */ /* 0x100fe400078e0213 */
[----:B------:R-:W-:-:S03]  /*7bd0*/  IMAD R36, R8, 0x2, R19 ;  /* 0x0000000208247824 */ /* 0x000fc600078e0213 */
[----:B------:R-:W1:Y:S04]  /*7be0*/  LDS.128 R4, [R35+0x18400] ;  /* 0x0184000023047984 */ /* 0x000e680000000c00 */
[----:B------:R-:W2:Y:S01]  /*7bf0*/  LDS.128 R8, [R36+0x18400] ;  /* 0x0184000024087984 */ /* 0x000ea20000000c00 */
[--C-:B-1----:R-:W-:Y:S02]  /*7c00*/  HADD2.F32 R3, -RZ, R4.reuse.H0_H0 ;  /* 0x20000004ff037230 */ /* 0x102fe40000004100 */
[----:B------:R-:W-:Y:S02]  /*7c10*/  HADD2.F32 R4, -RZ, R4.H1_H1 ;  /* 0x30000004ff047230 */ /* 0x000fe40000004100 */
[--C-:B--2---:R-:W-:Y:S02]  /*7c20*/  HADD2.F32 R15, -RZ, R8.reuse.H0_H0 ;  /* 0x20000008ff0f7230 */ /* 0x104fe40000004100 */
        /* <DEDUP_REMOVED lines=17> */
[----:B------:R-:W-:Y:S02]  /*7d40*/  HADD2.F32 R4, -RZ, R41.H1_H1 ;  /* 0x30000029ff047230 */ /* 0x000fe40000004100 */
[----:B------:R-:W-:Y:S01]  /*7d50*/  FFMA.FTZ R15, R12, R3, -R15 ;  /* 0x000000030c0f7223 */ /* 0x000fe2000001080f */
[----:B------:R-:W-:-:S02]  /*7d60*/  HADD2.F32 R5, -RZ, R5.H1_H1 ;  /* 0x30000005ff057230 */ /* 0x000fc40000004100 */
[----:B------:R-:W-:Y:S01]  /*7d70*/  FFMA.FTZ R20, R12, R27, R20 ;  /* 0x0000001b0c147223 */ /* 0x000fe20000010014 */
[----:B------:R-:W-:Y:S02]  /*7d80*/  HADD2.F32 R21, -RZ, R10.H0_H0 ;  /* 0x2000000aff157230 */ /* 0x000fe40000004100 */
[C---:B------:R-:W-:Y:S01]  /*7d90*/  FMUL.FTZ R28, R9.reuse, R26 ;  /* 0x0000001a091c7220 */ /* 0x040fe20000410000 */
[----:B------:R-:W-:Y:S02]  /*7da0*/  HADD2.F32 R8, -RZ, R38.H0_H0 ;  /* 0x20000026ff087230 */ /* 0x000fe40000004100 */
[-C--:B------:R-:W-:Y:S01]  /*7db0*/  FMUL.FTZ R34, R9, R4.reuse ;  /* 0x0000000409227220 */ /* 0x080fe20000410000 */
[----:B------:R-:W-:Y:S02]  /*7dc0*/  HADD2.F32 R12, -RZ, R40.H0_H0 ;  /* 0x20000028ff0c7230 */ /* 0x000fe40000004100 */
[----:B------:R-:W-:Y:S01]  /*7dd0*/  FFMA.FTZ R28, R5, R4, -R28 ;  /* 0x00000004051c7223 */ /* 0x000fe2000001081c */
[----:B------:R-:W-:-:S02]  /*7de0*/  HADD2.F32 R10, -RZ, R10.H1_H1 ;  /* 0x3000000aff0a7230 */ /* 0x000fc40000004100 */
[C---:B------:R-:W-:Y:S01]  /*7df0*/  FMUL.FTZ R27, R21.reuse, R8 ;  /* 0x00000008151b7220 */ /* 0x040fe20000410000 */
[----:B------:R-:W-:Y:S02]  /*7e00*/  HADD2.F32 R9, -RZ, R44.H0_H0 ;  /* 0x2000002cff097230 */ /* 0x000fe40000004100 */
[----:B------:R-:W-:Y:S01]  /*7e10*/  FMUL.FTZ R4, R21, R12 ;  /* 0x0000000c15047220 */ /* 0x000fe20000410000 */
[----:B------:R-:W-:Y:S02]  /*7e20*/  HADD2.F32 R13, -RZ, R6.H0_H0 ;  /* 0x20000006ff0d7230 */ /* 0x000fe40000004100 */
[----:B------:R-:W-:Y:S01]  /*7e30*/  FFMA.FTZ R21, R5, R26, R34 ;  /* 0x0000001a05157223 */ /* 0x000fe20000010022 */
[----:B------:R-:W-:Y:S02]  /*7e40*/  HADD2.F32 R3, -RZ, R42.H0_H0 ;  /* 0x2000002aff037230 */ /* 0x000fe40000004100 */
[----:B------:R-:W-:Y:S01]  /*7e50*/  FMUL.FTZ R5, R10, R9 ;  /* 0x000000090a057220 */ /* 0x000fe20000410000 */
[----:B------:R-:W-:-:S02]  /*7e60*/  HADD2.F32 R6, -RZ, R6.H1_H1 ;  /* 0x30000006ff067230 */ /* 0x000fc40000004100 */
[C---:B------:R-:W-:Y:S01]  /*7e70*/  FFMA.FTZ R25, R13.reuse, R8, -R4 ;  /* 0x000000080d197223 */ /* 0x040fe20000010804 */
[----:B------:R-:W-:Y:S01]  /*7e80*/  FFMA.FTZ R27, R13, R12, R27 ;  /* 0x0000000c0d1b7223 */ /* 0x000fe2000001001b */
[-C--:B------:R-:W-:Y:S01]  /*7e90*/  FMUL.FTZ R13, R10, R3.reuse ;  /* 0x000000030a0d7220 */ /* 0x080fe20000410000 */
[--C-:B0-----:R-:W-:Y:S02]  /*7ea0*/  HADD2.F32 R24, -RZ, R11.reuse.H0_H0 ;  /* 0x2000000bff187230 */ /* 0x101fe40000004100 */
[C---:B------:R-:W-:Y:S01]  /*7eb0*/  FFMA.FTZ R10, R6.reuse, R3, -R5 ;  /* 0x00000003060a7223 */ /* 0x040fe20000010805 */
[----:B------:R-:W-:Y:S02]  /*7ec0*/  HADD2.F32 R5, -RZ, R40.H1_H1 ;  /* 0x30000028ff057230 */ /* 0x000fe40000004100 */
[----:B------:R-:W-:Y:S01]  /*7ed0*/  FFMA.FTZ R12, R6, R9, R13 ;  /* 0x00000009060c7223 */ /* 0x000fe2000001000d */
[----:B------:R-:W-:Y:S02]  /*7ee0*/  HADD2.F32 R3, -RZ, R38.H1_H1 ;  /* 0x30000026ff037230 */ /* 0x000fe40000004100 */
[----:B------:R-:W-:-:S02]  /*7ef0*/  HADD2.F32 R11, -RZ, R11.H1_H1 ;  /* 0x3000000bff0b7230 */ /* 0x000fc40000004100 */
[C---:B------:R-:W-:Y:S01]  /*7f00*/  FMUL.FTZ R9, R24.reuse, R5 ;  /* 0x0000000518097220 */ /* 0x040fe20000410000 */
[----:B------:R-:W-:Y:S02]  /*7f10*/  HADD2.F32 R8, -RZ, R44.H1_H1 ;  /* 0x3000002cff087230 */ /* 0x000fe40000004100 */
[-C--:B------:R-:W-:Y:S01]  /*7f20*/  FMUL.FTZ R24, R24, R3.reuse ;  /* 0x0000000318187220 */ /* 0x080fe20000410000 */
[----:B------:R-:W-:Y:S02]  /*7f30*/  HADD2.F32 R4, -RZ, R42.H1_H1 ;  /* 0x3000002aff047230 */ /* 0x000fe40000004100 */
[--C-:B----4-:R-:W-:Y:S02]  /*7f40*/  HADD2.F32 R14, -RZ, R7.reuse.H0_H0 ;  /* 0x20000007ff0e7230 */ /* 0x110fe40000004100 */
        /* <DEDUP_REMOVED lines=17> */
.L_x_9774:
[----:B------:R-:W-:Y:S05]  /*8060*/  BSYNC B1 ;  /* 0x0000000000017941 */ /* 0x000fea0003800000 */
.L_x_9773:
[----:B------:R-:W-:Y:S05]  /*8070*/  @P0 BRA `(.L_x_9765) ;  /* 0x0000000400480947 */ /* 0x000fea0003800000 */
[----:B------:R-:W2:Y:S01]  /*8080*/  LDL R3, [R1+0x4] ;  /* 0x0000040001037983 */ /* 0x000ea20000100800 */
[----:B-1----:R-:W-:-:S03]  /*8090*/  SHF.R.U32.HI R4, RZ, 0x3, R227 ;  /* 0x00000003ff047819 */ /* 0x002fc600000116e3 */
[----:B------:R-:W3:Y:S01]  /*80a0*/  LDL R45, [R1+0x44] ;  /* 0x00004400012d7983 */ /* 0x000ee20000100800 */
[----:B------:R-:W-:Y:S01]  /*80b0*/  LOP3.LUT R0, R4, R0, R227, 0x1e, !PT ;  /* 0x0000000004007212 */ /* 0x000fe200078e1ee3 */
[----:B------:R-:W-:Y:S02]  /*80c0*/  HADD2.F32 R25, -RZ, R37.H0_H0 ;  /* 0x20000025ff197230 */ /* 0x000fe40000004100 */
[----:B------:R-:W-:Y:S02]  /*80d0*/  HADD2.F32 R27, -RZ, R39.H0_H0 ;  /* 0x20000027ff1b7230 */ /* 0x000fe40000004100 */
[----:B------:R-:W-:Y:S02]  /*80e0*/  HADD2.F32 R34, -RZ, R43.H0_H0 ;  /* 0x2000002bff227230 */ /* 0x000fe40000004100 */
[----:B------:R-:W-:Y:S02]  /*80f0*/  HADD2.F32 R30, -RZ, R41.H0_H0 ;  /* 0x20000029ff1e7230 */ /* 0x000fe40000004100 */
[----:B------:R-:W-:-:S02]  /*8100*/  HADD2.F32 R36, -RZ, R39.H1_H1 ;  /* 0x30000027ff247230 */ /* 0x000fc40000004100 */
[----:B------:R-:W-:Y:S02]  /*8110*/  HADD2.F32 R32, -RZ, R37.H1_H1 ;  /* 0x30000025ff207230 */ /* 0x000fe40000004100 */
[----:B------:R-:W-:Y:S02]  /*8120*/  HADD2.F32 R35, -RZ, R43.H1_H1 ;  /* 0x3000002bff237230 */ /* 0x000fe40000004100 */
[----:B------:R-:W-:Y:S02]  /*8130*/  HADD2.F32 R31, -RZ, R41.H1_H1 ;  /* 0x30000029ff1f7230 */ /* 0x000fe40000004100 */
[----:B------:R-:W-:Y:S02]  /*8140*/  HADD2.F32 R37, -RZ, R40.H0_H0 ;  /* 0x20000028ff257230 */ /* 0x000fe40000004100 */
[----:B------:R-:W-:Y:S02]  /*8150*/  HADD2.F32 R33, -RZ, R38.H0_H0 ;  /* 0x20000026ff217230 */ /* 0x000fe40000004100 */
[----:B--2---:R-:W-:-:S04]  /*8160*/  IMAD.IADD R0, R3, 0x1, R0 ;  /* 0x0000000103007824 */ /* 0x004fc800078e0200 */
[----:B------:R-:W-:Y:S01]  /*8170*/  IMAD R0, R0, 0x2, R19 ;  /* 0x0000000200007824 */ /* 0x000fe200078e0213 */
[----:B---3--:R-:W1:Y:S04]  /*8180*/  LDS.128 R4, [R45+0x18400] ;  /* 0x018400002d047984 */ /* 0x008e680000000c00 */
[----:B------:R-:W2:Y:S01]  /*8190*/  LDS.128 R8, [R0+0x18400] ;  /* 0x0184000000087984 */ /* 0x000ea20000000c00 */
[----:B-1----:R-:W-:Y:S02]  /*81a0*/  HADD2.F32 R3, -RZ, R4.H0_H0 ;  /* 0x20000004ff037230 */ /* 0x002fe40000004100 */
[--C-:B--2---:R-:W-:Y:S02]  /*81b0*/  HADD2.F32 R15, -RZ, R8.reuse.H0_H0 ;  /* 0x20000008ff0f7230 */ /* 0x104fe40000004100 */
        /* <DEDUP_REMOVED lines=24> */
[----:B------:R-:W-:Y:S02]  /*8340*/  HADD2.F32 R32, -RZ, R42.H0_H0 ;  /* 0x2000002aff207230 */ /* 0x000fe40000004100 */
[-C--:B------:R-:W-:Y:S01]  /*8350*/  FFMA.FTZ R12, R31, R5.reuse, -R4 ;  /* 0x000000051f0c7223 */ /* 0x080fe20000010804 */
[----:B------:R-:W-:Y:S02]  /*8360*/  HADD2.F32 R6, -RZ, R6.H1_H1 ;  /* 0x30000006ff067230 */ /* 0x000fe40000004100 */
[----:B------:R-:W-:Y:S01]  /*8370*/  FFMA.FTZ R20, R35, R5, R8 ;  /* 0x0000000523147223 */ /* 0x000fe20000010008 */
[-C--:B------:R-:W-:Y:S01]  /*8380*/  FMUL.FTZ R4, R37, R21.reuse ;  /* 0x0000001525047220 */ /* 0x080fe20000410000 */
[-C--:B------:R-:W-:Y:S01]  /*8390*/  FMUL.FTZ R5, R34, R10.reuse ;  /* 0x0000000a22057220 */ /* 0x080fe20000410000 */
[----:B------:R-:W-:Y:S01]  /*83a0*/  FMUL.FTZ R30, R33, R21 ;  /* 0x00000015211e7220 */ /* 0x000fe20000410000 */
[----:B------:R-:W-:Y:S01]  /*83b0*/  FMUL.FTZ R9, R32, R10 ;  /* 0x0000000a20097220 */ /* 0x000fe20000410000 */
[----:B0-----:R-:W-:-:S02]  /*83c0*/  HADD2.F32 R24, -RZ, R11.H0_H0 ;  /* 0x2000000bff187230 */ /* 0x001fc40000004100 */
[----:B------:R-:W-:Y:S01]  /*83d0*/  FFMA.FTZ R21, R33, R13, -R4 ;  /* 0x0000000d21157223 */ /* 0x000fe20000010804 */
[----:B------:R-:W-:Y:S01]  /*83e0*/  FFMA.FTZ R10, R32, R6, -R5 ;  /* 0x00000006200a7223 */ /* 0x000fe20000010805 */
[----:B------:R-:W-:Y:S02]  /*83f0*/  HADD2.F32 R11, -RZ, R11.H1_H1 ;  /* 0x3000000bff0b7230 */ /* 0x000fe40000004100 */
[----:B------:R-:W-:Y:S02]  /*8400*/  HADD2.F32 R32, -RZ, R40.H1_H1 ;  /* 0x30000028ff207230 */ /* 0x000fe40000004100 */
[----:B------:R-:W-:Y:S02]  /*8410*/  HADD2.F32 R33, -RZ, R44.H1_H1 ;  /* 0x3000002cff217230 */ /* 0x000fe40000004100 */
[----:B------:R-:W-:Y:S02]  /*8420*/  HADD2.F32 R8, -RZ, R38.H1_H1 ;  /* 0x30000026ff087230 */ /* 0x000fe40000004100 */
[----:B------:R-:W-:-:S02]  /*8430*/  HADD2.F32 R31, -RZ, R42.H1_H1 ;  /* 0x3000002aff1f7230 */ /* 0x000fc40000004100 */
[----:B------:R-:W-:Y:S01]  /*8440*/  FFMA.FTZ R30, R37, R13, R30 ;  /* 0x0000000d251e7223 */ /* 0x000fe2000001001e */
[--C-:B----4-:R-:W-:Y:S02]  /*8450*/  HADD2.F32 R14, -RZ, R7.reuse.H0_H0 ;  /* 0x20000007ff0e7230 */ /* 0x110fe40000004100 */
[----:B------:R-:W-:Y:S01]  /*8460*/  FFMA.FTZ R13, R34, R6, R9 ;  /* 0x00000006220d7223 */ /* 0x000fe20000010009 */
        /* <DEDUP_REMOVED lines=19> */
.L_x_9765:
[----:B------:R-:W-:Y:S05]  /*85a0*/  BSYNC B0 ;  /* 0x0000000000007941 */ /* 0x000fea0003800000 */
.L_x_9754:
        /* <DEDUP_REMOVED lines=8> */
.L_x_9751:
[----:B0123--:R-:W0:Y:S01]  /*8630*/  S2R R0, SR_TID.X ;  /* 0x0000000000007919 */ /* 0x00fe220000002100 */
[----:B------:R-:W-:Y:S01]  /*8640*/  ISETP.NE.AND P0, PT, R209, 0x3, PT ;  /* 0x00000003d100780c */ /* 0x000fe20003f05270 */
[----:B------:R-:W-:Y:S05]  /*8650*/  WARPSYNC.ALL ;  /* 0x0000000000007948 */ /* 0x000fea0003800000 */
[----:B0-----:R-:W-:-:S04]  /*8660*/  SHF.R.U32.HI R0, RZ, 0x7, R0 ;  /* 0x00000007ff007819 */ /* 0x001fc80000011600 */
[----:B------:R-:W-:-:S05]  /*8670*/  IADD3 R9, R0, 0x8, RZ ;  /* 0x0000000800097810 */ /* 0x000fca0007ffe0ff */
[----:B------:R0:W-:Y:S06]  /*8680*/  BAR.SYNC.DEFER_BLOCKING R9, 0x100 ;  /* 0x000400090000751d */ /* 0x0001ec0000010000 */
[----:B------:R-:W-:Y:S05]  /*8690*/  @!P0 BRA `(.L_x_9775) ;  /* 0x0000000000048947 */ /* 0x000fea0003800000 */
[----:B------:R-:W-:Y:S01]  /*86a0*/  BPT.TRAP 0x1 ;  /* 0x000000040000795c */ /* 0x000fe20000300000 */
.L_x_9775:
[----:B------:R-:W-:Y:S01]  /*86b0*/  IMAD R8, R206, 0x8, R19 ;  /* 0x00000008ce087824 */ /* 0x000fe200078e0213 */
[----:B------:R-:W-:-:S04]  /*86c0*/  SHF.L.U32 R73, R216, 0x1f, RZ ;  /* 0x0000001fd8497819 */ /* 0x000fc800000006ff */
[----:B------:R1:W2:Y:S01]  /*86d0*/  SYNCS.PHASECHK.TRANS64.TRYWAIT P1, [R8+URZ+0x22830], R73 ;  /* 0x02283049080075a7 */ /* 0x0002a2000802017f */
[----:B------:R-:W-:Y:S05]  /*86e0*/  @!P0 BRA `(.L_x_9776) ;  /* 0x0000000000048947 */ /* 0x000fea0003800000 */
[----:B------:R-:W-:Y:S01]  /*86f0*/  BPT.TRAP 0x1 ;  /* 0x000000040000795c */ /* 0x000fe20000300000 */
.L_x_9776:
[----:B------:R-:W-:Y:S01]  /*8700*/  VIADD R0, R19, 0x1c400 ;  /* 0x0001c40013007836 */ /* 0x000fe20000000000 */
[----:B------:R-:W-:Y:S01]  /*8710*/  LOP3.LUT R4, R29, 0x10000, RZ, 0xfc, !PT ;  /* 0x000100001d047812 */ /* 0x000fe200078efcff */
[----:B------:R-:W-:-:S03]  /*8720*/  IMAD.MOV.U32 R5, RZ, RZ, 0x40000040 ;  /* 0x40000040ff057424 */ /* 0x000fc600078e00ff */
[----:B------:R-:W-:-:S04]  /*8730*/  SHF.R.U32.HI R0, RZ, 0x4, R0 ;  /* 0x00000004ff007819 */ /* 0x000fc80000011600 */
[----:B------:R-:W-:-:S04]  /*8740*/  LOP3.LUT R0, R0, 0x3fff, RZ, 0xc0, !PT ;  /* 0x00003fff00007812 */ /* 0x000fc800078ec0ff */
[----:B------:R-:W-:-:S05]  /*8750*/  LOP3.LUT R0, R0, 0x10000, RZ, 0xfc, !PT ;  /* 0x0001000000007812 */ /* 0x000fca00078efcff */
[----:B------:R3:W-:Y:S01]  /*8760*/  STL [R1], R0 ;  /* 0x0000000001007387 */ /* 0x0007e20000100800 */
[----:B--2---:R-:W-:Y:S05]  /*8770*/  @P1 BRA `(.L_x_9777) ;  /* 0x0000000000081947 */ /* 0x004fea0003800000 */
[----:B------:R-:W2:Y:S02]  /*8780*/  SYNCS.PHASECHK.TRANS64.TRYWAIT P1, [R8+URZ+0x22830], R73 ;  /* 0x02283049080075a7 */ /* 0x000ea4000802017f */
[----:B--2---:R-:W-:Y:S05]  /*8790*/  @!P1 BRA `(.L_x_9778) ;  /* 0x000000e800b89947 */ /* 0x004fea0003800000 */
.L_x_9777:
[----:B---3--:R-:W3:Y:S01]  /*87a0*/  LDL R0, [R1] ;  /* 0x0000000001007983 */ /* 0x008ee20000100800 */
[----:B------:R-:W-:Y:S01]  /*87b0*/  IMAD.MOV.U32 R7, RZ, RZ, 0x40000040 ;  /* 0x40000040ff077424 */ /* 0x000fe200078e00ff */
[----:B------:R-:W-:Y:S05]  /*87c0*/  WARPSYNC.ALL ;  /* 0x0000000000007948 */ /* 0x000fea0003800000 */
[C---:B------:R-:W-:Y:S01]  /*87d0*/  R2UR UR4, R4.reuse ;  /* 0x00000000040472ca */ /* 0x040fe200000e0000 */
[----:B-----5:R-:W-:Y:S01]  /*87e0*/  WARPGROUP.ARRIVE ;  /* 0x00000000000079c5 */ /* 0x020fe20000000000 */
[----:B------:R-:W-:Y:S01]  /*87f0*/  R2UR UR5, R5 ;  /* 0x00000000050572ca */ /* 0x000fe200000e0000 */
[C---:B------:R-:W-:Y:S01]  /*8800*/  VIADD R20, R4.reuse, 0x2 ;  /* 0x0000000204147836 */ /* 0x040fe20000000000 */
[----:B------:R-:W-:Y:S01]  /*8810*/  R2UR UR7, R7 ;  /* 0x00000000070772ca */ /* 0x000fe200000e0000 */
[----:B------:R-:W-:Y:S01]  /*8820*/  IMAD.MOV.U32 R21, RZ, RZ, 0x40000040 ;  /* 0x40000040ff157424 */ /* 0x000fe200078e00ff */
[----:B------:R-:W-:Y:S01]  /*8830*/  MOV R11, 0x40000040 ;  /* 0x40000040000b7802 */ /* 0x000fe20000000f00 */
[----:B----4-:R-:W-:Y:S01]  /*8840*/  VIADD R14, R4, 0x4 ;  /* 0x00000004040e7836 */ /* 0x010fe20000000000 */
[----:B------:R-:W-:Y:S01]  /*8850*/  MOV R7, 0x40000040 ;  /* 0x4000004000077802 */ /* 0x000fe20000000f00 */
[----:B------:R-:W-:-:S02]  /*8860*/  IMAD.MOV.U32 R15, RZ, RZ, 0x40000040 ;  /* 0x40000040ff0f7424 */ /* 0x000fc400078e00ff */
[----:B------:R-:W-:Y:S02]  /*8870*/  VIADD R12, R4, 0x6 ;  /* 0x00000006040c7836 */ /* 0x000fe40000000000 */
[----:B------:R-:W-:Y:S02]  /*8880*/  IMAD.MOV.U32 R13, RZ, RZ, 0x40000040 ;  /* 0x40000040ff0d7424 */ /* 0x000fe400078e00ff */
[----:B---3--:R-:W-:Y:S02]  /*8890*/  IMAD R6, R206, 0x300, R0 ;  /* 0x00000300ce067824 */ /* 0x008fe400078e0200 */
[----:B------:R-:W3:Y:S02]  /*88a0*/  S2R R0, SR_TID.X ;  /* 0x0000000000007919 */ /* 0x000ee40000002100 */
[C---:B------:R-:W-:Y:S01]  /*88b0*/  VIADD R10, R6.reuse, 0x2 ;  /* 0x00000002060a7836 */ /* 0x040fe20000000000 */
[----:B------:R-:W-:-:S13]  /*88c0*/  R2UR UR6, R6 ;  /* 0x00000000060672ca */ /* 0x000fda00000e0000 */
[----:B------:R-:W-:Y:S01]  /*88d0*/  HGMMA.64x96x16.F32 R24, gdesc[UR4], RZ, !UPT, gsb0 ;  /* 0x01600000041879f0 */ /* 0x000fe2000c0008ff */
[----:B------:R-:W-:Y:S02]  /*88e0*/  R2UR UR4, R20 ;  /* 0x00000000140472ca */ /* 0x000fe400000e0000 */
[----:B------:R-:W-:Y:S02]  /*88f0*/  R2UR UR5, R21 ;  /* 0x00000000150572ca */ /* 0x000fe400000e0000 */
[----:B------:R-:W-:Y:S01]  /*8900*/  R2UR UR6, R10 ;  /* 0x000000000a0672ca */ /* 0x000fe200000e0000 */
[C---:B------:R-:W-:Y:S01]  /*8910*/  VIADD R10, R6.reuse, 0x4 ;  /* 0x00000004060a7836 */ /* 0x040fe20000000000 */
[----:B------:R-:W-:Y:S01]  /*8920*/  R2UR UR7, R11 ;  /* 0x000000000b0772ca */ /* 0x000fe200000e0000 */
[----:B------:R-:W-:Y:S02]  /*8930*/  IMAD.MOV.U32 R11, RZ, RZ, 0x40000040 ;  /* 0x40000040ff0b7424 */ /* 0x000fe400078e00ff */
[----:B------:R-:W-:Y:S01]  /*8940*/  VIADD R6, R6, 0x6 ;  /* 0x0000000606067836 */ /* 0x000fe20000000000 */
[----:B---3--:R-:W-:Y:S01]  /*8950*/  SHF.R.U32.HI R0, RZ, 0x7, R0 ;  /* 0x00000007ff007819 */ /* 0x008fe20000011600 */
[----:B------:R-:W-:-:S02]  /*8960*/  WARPGROUP.DEPBAR.LE gsb0, 0x0 ;  /* 0x00008000000079c5 */ /* 0x000fc40000010000 */
[----:B------:R-:W-:-:S06]  /*8970*/  WARPGROUP.ARRIVE ;  /* 0x00000000000079c5 */ /* 0x000fcc0000000000 */
[----:B------:R-:W-:Y:S01]  /*8980*/  HGMMA.64x96x16.F32 R24, gdesc[UR4], R24, gsb0 ;  /* 0x01600000041879f0 */ /* 0x000fe20008000818 */
[----:B------:R-:W-:Y:S02]  /*8990*/  R2UR UR4, R14 ;  /* 0x000000000e0472ca */ /* 0x000fe400000e0000 */
[----:B------:R-:W-:Y:S02]  /*89a0*/  R2UR UR5, R15 ;  /* 0x000000000f0572ca */ /* 0x000fe400000e0000 */
[----:B------:R-:W-:Y:S02]  /*89b0*/  R2UR UR6, R10 ;  /* 0x000000000a0672ca */ /* 0x000fe400000e0000 */
[----:B------:R-:W-:Y:S02]  /*89c0*/  R2UR UR7, R11 ;  /* 0x000000000b0772ca */ /* 0x000fe400000e0000 */
[----:B------:R-:W-:Y:S01]  /*89d0*/  IADD3 R11, -R0, 0xb, RZ ;  /* 0x0000000b000b7810 */ /* 0x000fe20007ffe1ff */
[----:B------:R-:W-:-:S02]  /*89e0*/  WARPGROUP.DEPBAR.LE gsb0, 0x0 ;  /* 0x00008000000079c5 */ /* 0x000fc40000010000 */
[----:B------:R-:W-:-:S08]  /*89f0*/  WARPGROUP.ARRIVE ;  /* 0x00000000000079c5 */ /* 0x000fd00000000000 */
[----:B------:R-:W-:Y:S01]  /*8a00*/  HGMMA.64x96x16.F32 R24, gdesc[UR4], R24, gsb0 ;  /* 0x01600000041879f0 */ /* 0x000fe20008000818 */
[----:B------:R-:W-:Y:S02]  /*8a10*/  R2UR UR4, R12 ;  /* 0x000000000c0472ca */ /* 0x000fe400000e0000 */
[----:B------:R-:W-:Y:S02]  /*8a20*/  R2UR UR5, R13 ;  /* 0x000000000d0572ca */ /* 0x000fe400000e0000 */
[----:B------:R-:W-:Y:S02]  /*8a30*/  R2UR UR6, R6 ;  /* 0x00000000060672ca */ /* 0x000fe400000e0000 */
[----:B------:R-:W-:Y:S01]  /*8a40*/  R2UR UR7, R7 ;  /* 0x00000000070772ca */ /* 0x000fe200000e0000 */
[----:B------:R-:W-:Y:S02]  /*8a50*/  WARPGROUP.DEPBAR.LE gsb0, 0x0 ;  /* 0x00008000000079c5 */ /* 0x000fe40000010000 */
[----:B------:R-:W-:-:S10]  /*8a60*/  WARPGROUP.ARRIVE ;  /* 0x00000000000079c5 */ /* 0x000fd40000000000 */
[----:B------:R-:W-:Y:S03]  /*8a70*/  HGMMA.64x96x16.F32 R24, gdesc[UR4], R24, gsb0 ;  /* 0x01600000041879f0 */ /* 0x000fe60008000818 */
[----:B------:R-:W-:Y:S02]  /*8a80*/  WARPGROUP.DEPBAR.LE gsb0, 0x0 ;  /* 0x00008000000079c5 */ /* 0x000fe40000010000 */
[----:B------:R3:W-:Y:S06]  /*8a90*/  BAR.ARV R11, 0x100 ;  /* 0x0004000b0000751d */ /* 0x0007ec0000002000 */
[----:B------:R-:W-:Y:S05]  /*8aa0*/  @!P0 BRA `(.L_x_9779) ;  /* 0x0000000000048947 */ /* 0x000fea0003800000 */
[----:B------:R-:W-:Y:S01]  /*8ab0*/  BPT.TRAP 0x1 ;  /* 0x000000040000795c */ /* 0x000fe20000300000 */
.L_x_9779:
[----:B------:R-:W4:Y:S01]  /*8ac0*/  LDL R3, [R1+0x4c] ;  /* 0x00004c0001037983 */ /* 0x000f220000100800 */
[----:B------:R-:W-:Y:S01]  /*8ad0*/  IMAD R0, R178, -0x60, R177 ;  /* 0xffffffa0b2007824 */ /* 0x000fe200078e02b1 */
[----:B------:R-:W-:Y:S01]  /*8ae0*/  ULDC UR4, c[0x0][0x988] ;  /* 0x0002620000047ab9 */ /* 0x000fe20000000800 */
[----:B------:R-:W5:Y:S02]  /*8af0*/  S2R R72, SR_CgaCtaId ;  /* 0x0000000000487919 */ /* 0x000f640000008800 */
[----:B------:R-:W-:-:S04]  /*8b00*/  VIADD R0, R0, 0x60 ;  /* 0x0000006000007836 */ /* 0x000fc80000000000 */
[----:B----4-:R-:W-:-:S05]  /*8b10*/  IMAD R0, R3, -0x2, R0 ;  /* 0xfffffffe03007824 */ /* 0x010fca00078e0200 */
        /* <DEDUP_REMOVED lines=84> */
[----:B------:R-:W-:Y:S01]  /*9060*/  ISETP.GT.AND P5, PT, R0, 0x59, PT ;  /* 0x000000590000780c */ /* 0x000fe20003fa4270 */
[----:B------:R-:W-:Y:S01]  /*9070*/  IMAD.U32 R0, RZ, RZ, UR4 ;  /* 0x00000004ff007e24 */ /* 0x000fe2000f8e00ff */
[----:B------:R-:W-:Y:S02]  /*9080*/  FSEL R117, R68, -INF , P4 ;  /* 0xff80000044757808 */ /* 0x000fe40002000000 */
[----:B------:R-:W-:Y:S02]  /*9090*/  FMNMX.FTZ R10, R115, R10, !PT ;  /* 0x0000000a730a7209 */ /* 0x000fe40007810000 */
[----:B------:R-:W-:Y:S02]  /*90a0*/  FSEL R119, R69, -INF , P5 ;  /* 0xff80000045777808 */ /* 0x000fe40002800000 */
[----:B------:R-:W-:-:S04]  /*90b0*/  FMNMX.FTZ R10, R117, R10, !PT ;  /* 0x0000000a750a7209 */ /* 0x000fc80007810000 */
[----:B------:R-:W-:-:S05]  /*90c0*/  FMNMX.FTZ R24, R119, R10, !PT ;  /* 0x0000000a77187209 */ /* 0x000fca0007810000 */
[----:B------:R-:W4:Y:S02]  /*90d0*/  SHFL.BFLY PT, R3, R24, 0x2, 0x1f ;  /* 0x0c401f0018037f89 */ /* 0x000f2400000e0000 */
[----:B----4-:R-:W-:-:S05]  /*90e0*/  FMNMX.FTZ R26, R24, R3, !PT ;  /* 0x00000003181a7209 */ /* 0x010fca0007810000 */
[----:B------:R-:W4:Y:S02]  /*90f0*/  SHFL.BFLY PT, R3, R26, 0x1, 0x1f ;  /* 0x0c201f001a037f89 */ /* 0x000f2400000e0000 */
[----:B----4-:R-:W-:-:S04]  /*9100*/  FMNMX.FTZ R3, R26, R3, !PT ;  /* 0x000000031a037209 */ /* 0x010fc80007810000 */
[C---:B------:R-:W-:Y:S01]  /*9110*/  FSETP.NEU.FTZ.AND P6, PT, R3.reuse, -INF , PT ;  /* 0xff8000000300780b */ /* 0x040fe20003fdd000 */
[----:B------:R-:W-:-:S05]  /*9120*/  FMUL.FTZ R10, R3, R0 ;  /* 0x00000000030a7220 */ /* 0x000fca0000410000 */
[----:B------:R-:W-:Y:S02]  /*9130*/  FSEL R28, R10, RZ, P6 ;  /* 0x000000ff0a1c7208 */ /* 0x000fe40003000000 */
[----:B------:R-:W-:-:S03]  /*9140*/  FMNMX.FTZ R10, R7, R27, !PT ;  /* 0x0000001b070a7209 */ /* 0x000fc60007810000 */
        /* <DEDUP_REMOVED lines=14> */
[----:B------:R-:W-:Y:S01]  /*9230*/  MUFU.EX2 R200, R200 ;  /* 0x000000c800c87308 */ /* 0x000fe20000000800 */
[----:B------:R-:W-:Y:S01]  /*9240*/  FSEL R81, R70, -INF , P4 ;  /* 0xff80000046517808 */ /* 0x000fe20002000000 */
[--C-:B------:R-:W-:Y:S01]  /*9250*/  FFMA.FTZ R154, R85, R0, -R28.reuse ;  /* 0x00000000559a7223 */ /* 0x100fe2000001081c */
[----:B------:R-:W-:Y:S01]  /*9260*/  FMNMX.FTZ R10, R33, R10, !PT ;  /* 0x0000000a210a7209 */ /* 0x000fe20007810000 */
[-CC-:B------:R-:W-:Y:S01]  /*9270*/  FFMA.FTZ R87, R87, R0.reuse, -R28.reuse ;  /* 0x0000000057577223 */ /* 0x180fe2000001081c */
[----:B------:R-:W-:Y:S01]  /*9280*/  FSEL R83, R71, -INF , P5 ;  /* 0xff80000047537808 */ /* 0x000fe20002800000 */
[--C-:B------:R-:W-:Y:S01]  /*9290*/  FFMA.FTZ R67, R91, R0, -R28.reuse ;  /* 0x000000005b437223 */ /* 0x100fe2000001081c */
[----:B------:R-:W-:Y:S01]  /*92a0*/  FMNMX.FTZ R10, R39, R10, !PT ;  /* 0x0000000a270a7209 */ /* 0x000fe20007810000 */
[----:B------:R-:W4:Y:S01]  /*92b0*/  MUFU.EX2 R61, R61 ;  /* 0x0000003d003d7308 */ /* 0x000f220000000800 */
[-CC-:B------:R-:W-:Y:S01]  /*92c0*/  FFMA.FTZ R158, R93, R0.reuse, -R28.reuse ;  /* 0x000000005d9e7223 */ /* 0x180fe2000001081c */
[--C-:B------:R-:W-:Y:S01]  /*92d0*/  FFMA.FTZ R71, R95, R0, -R28.reuse ;  /* 0x000000005f477223 */ /* 0x100fe2000001081c */
[----:B------:R-:W-:Y:S01]  /*92e0*/  FMNMX.FTZ R10, R37, R10, !PT ;  /* 0x0000000a250a7209 */ /* 0x000fe20007810000 */
[-CC-:B------:R-:W-:Y:S01]  /*92f0*/  FFMA.FTZ R160, R97, R0.reuse, -R28.reuse ;  /* 0x0000000061a07223 */ /* 0x180fe2000001081c */
[-CC-:B------:R-:W-:Y:S01]  /*9300*/  FFMA.FTZ R85, R99, R0.reuse, -R28.reuse ;  /* 0x0000000063557223 */ /* 0x180fe2000001081c */
[--C-:B------:R-:W-:Y:S01]  /*9310*/  FFMA.FTZ R162, R101, R0, -R28.reuse ;  /* 0x0000000065a27223 */ /* 0x100fe2000001081c */
[----:B------:R-:W-:Y:S01]  /*9320*/  FMNMX.FTZ R10, R43, R10, !PT ;  /* 0x0000000a2b0a7209 */ /* 0x000fe20007810000 */
[----:B------:R-:W0:Y:S01]  /*9330*/  MUFU.EX2 R202, R202 ;  /* 0x000000ca00ca7308 */ /* 0x000e220000000800 */
[-CC-:B------:R-:W-:Y:S01]  /*9340*/  FFMA.FTZ R164, R105, R0.reuse, -R28.reuse ;  /* 0x0000000069a47223 */ /* 0x180fe2000001081c */
[--C-:B------:R-:W-:Y:S01]  /*9350*/  FFMA.FTZ R166, R109, R0, -R28.reuse ;  /* 0x000000006da67223 */ /* 0x100fe2000001081c */
[----:B------:R-:W-:Y:S01]  /*9360*/  FMNMX.FTZ R10, R41, R10, !PT ;  /* 0x0000000a290a7209 */ /* 0x000fe20007810000 */
[-CC-:B------:R-:W-:Y:S01]  /*9370*/  FFMA.FTZ R91, R111, R0.reuse, -R28.reuse ;  /* 0x000000006f5b7223 */ /* 0x180fe2000001081c */
[-CC-:B------:R-:W-:Y:S01]  /*9380*/  FFMA.FTZ R168, R113, R0.reuse, -R28.reuse ;  /* 0x0000000071a87223 */ /* 0x180fe2000001081c */
[--C-:B------:R-:W-:Y:S01]  /*9390*/  FFMA.FTZ R93, R115, R0, -R28.reuse ;  /* 0x00000000735d7223 */ /* 0x100fe2000001081c */
[----:B------:R-:W-:Y:S01]  /*93a0*/  FMNMX.FTZ R10, R47, R10, !PT ;  /* 0x0000000a2f0a7209 */ /* 0x000fe20007810000 */
[----:B------:R-:W1:Y:S01]  /*93b0*/  MUFU.EX2 R65, R65 ;  /* 0x0000004100417308 */ /* 0x000e620000000800 */
[-CC-:B------:R-:W-:Y:S01]  /*93c0*/  FFMA.FTZ R170, R117, R0.reuse, -R28.reuse ;  /* 0x0000000075aa7223 */ /* 0x180fe2000001081c */
[----:B------:R-:W-:Y:S01]  /*93d0*/  FFMA.FTZ R95, R119, R0, -R28 ;  /* 0x00000000775f7223 */ /* 0x000fe2000001081c */
[----:B------:R-:W-:-:S04]  /*93e0*/  FMNMX.FTZ R10, R45, R10, !PT ;  /* 0x0000000a2d0a7209 */ /* 0x000fc80007810000 */
[----:B------:R-:W-:Y:S01]  /*93f0*/  FMNMX.FTZ R10, R51, R10, !PT ;  /* 0x0000000a330a7209 */ /* 0x000fe20007810000 */
[----:B------:R-:W2:Y:S03]  /*9400*/  MUFU.EX2 R152, R152 ;  /* 0x0000009800987308 */ /* 0x000ea60000000800 */
[----:B------:R-:W-:-:S04]  /*9410*/  FMNMX.FTZ R10, R49, R10, !PT ;  /* 0x0000000a310a7209 */ /* 0x000fc80007810000 */
[----:B------:R-:W-:Y:S01]  /*9420*/  FMNMX.FTZ R10, R55, R10, !PT ;  /* 0x0000000a370a7209 */ /* 0x000fe20007810000 */
[----:B------:R-:W3:Y:S03]  /*9430*/  MUFU.EX2 R69, R69 ;  /* 0x0000004500457308 */ /* 0x000ee60000000800 */
[----:B------:R-:W-:-:S04]  /*9440*/  FMNMX.FTZ R10, R53, R10, !PT ;  /* 0x0000000a350a7209 */ /* 0x000fc80007810000 */
[----:B------:R-:W-:Y:S01]  /*9450*/  FMNMX.FTZ R10, R59, R10, !PT ;  /* 0x0000000a3b0a7209 */ /* 0x000fe20007810000 */
[----:B------:R-:W5:Y:S03]  /*9460*/  MUFU.EX2 R154, R154 ;  /* 0x0000009a009a7308 */ /* 0x000f660000000800 */
[----:B------:R-:W-:-:S04]  /*9470*/  FMNMX.FTZ R10, R57, R10, !PT ;  /* 0x0000000a390a7209 */ /* 0x000fc80007810000 */
[----:B------:R-:W-:Y:S01]  /*9480*/  FMNMX.FTZ R10, R75, R10, !PT ;  /* 0x0000000a4b0a7209 */ /* 0x000fe20007810000 */
[----:B------:R4:W5:Y:S03]  /*9490*/  MUFU.EX2 R63, R87 ;  /* 0x00000057003f7308 */ /* 0x0009660000000800 */
[----:B------:R-:W-:-:S04]  /*94a0*/  FMNMX.FTZ R10, R77, R10, !PT ;  /* 0x0000000a4d0a7209 */ /* 0x000fc80007810000 */
[----:B------:R-:W-:Y:S01]  /*94b0*/  FMNMX.FTZ R10, R79, R10, !PT ;  /* 0x0000000a4f0a7209 */ /* 0x000fe20007810000 */
[----:B------:R-:W-:Y:S01]  /*94c0*/  MUFU.EX2 R156, R156 ;  /* 0x0000009c009c7308 */ /* 0x000fe20000000800 */
[----:B----4-:R-:W-:Y:S02]  /*94d0*/  FFMA.FTZ R87, R103, R0, -R28 ;  /* 0x0000000067577223 */ /* 0x010fe4000001081c */
[----:B------:R-:W-:-:S04]  /*94e0*/  FMNMX.FTZ R10, R81, R10, !PT ;  /* 0x0000000a510a7209 */ /* 0x000fc80007810000 */
[----:B------:R-:W-:Y:S01]  /*94f0*/  FMNMX.FTZ R10, R83, R10, !PT ;  /* 0x0000000a530a7209 */ /* 0x000fe20007810000 */
[----:B------:R-:W-:Y:S04]  /*9500*/  MUFU.EX2 R67, R67 ;  /* 0x0000004300437308 */ /* 0x000fe80000000800 */
[----:B------:R-:W4:Y:S04]  /*9510*/  SHFL.BFLY PT, R89, R10, 0x2, 0x1f ;  /* 0x0c401f000a597f89 */ /* 0x000f2800000e0000 */
[----:B------:R-:W-:Y:S08]  /*9520*/  MUFU.EX2 R158, R158 ;  /* 0x0000009e009e7308 */ /* 0x000ff00000000800 */
[----:B------:R-:W-:Y:S08]  /*9530*/  MUFU.EX2 R71, R71 ;  /* 0x0000004700477308 */ /* 0x000ff00000000800 */
[----:B------:R-:W-:Y:S01]  /*9540*/  MUFU.EX2 R160, R160 ;  /* 0x000000a000a07308 */ /* 0x000fe20000000800 */
[----:B----4-:R-:W-:Y:S01]  /*9550*/  FMNMX.FTZ R6, R10, R89, !PT ;  /* 0x000000590a067209 */ /* 0x010fe20007810000 */
[----:B------:R-:W-:-:S06]  /*9560*/  FFMA.FTZ R89, R107, R0, -R28 ;  /* 0x000000006b597223 */ /* 0x000fcc000001081c */
[----:B------:R-:W-:Y:S01]  /*9570*/  MUFU.EX2 R85, R85 ;  /* 0x0000005500557308 */ /* 0x000fe20000000800 */
[----:B------:R-:W4:Y:S07]  /*9580*/  SHFL.BFLY PT, R173, R6, 0x1, 0x1f ;  /* 0x0c201f0006ad7f89 */ /* 0x000f2e00000e0000 */
[----:B------:R-:W-:Y:S08]  /*9590*/  MUFU.EX2 R162, R162 ;  /* 0x000000a200a27308 */ /* 0x000ff00000000800 */
[----:B------:R-:W-:Y:S08]  /*95a0*/  MUFU.EX2 R87, R87 ;  /* 0x0000005700577308 */ /* 0x000ff00000000800 */
[----:B------:R-:W-:Y:S01]  /*95b0*/  MUFU.EX2 R164, R164 ;  /* 0x000000a400a47308 */ /* 0x000fe20000000800 */
[----:B----4-:R-:W-:-:S04]  /*95c0*/  FMNMX.FTZ R173, R6, R173, !PT ;  /* 0x000000ad06ad7209 */ /* 0x010fc80007810000 */
[C---:B------:R-:W-:Y:S01]  /*95d0*/  FSETP.NEU.FTZ.AND P1, PT, R173.reuse, -INF , PT ;  /* 0xff800000ad00780b */ /* 0x040fe20003f3d000 */
[----:B------:R-:W-:Y:S02]  /*95e0*/  FMUL.FTZ R6, R173, R0 ;  /* 0x00000000ad067220 */ /* 0x000fe40000410000 */
[----:B------:R-:W-:Y:S03]  /*95f0*/  MUFU.EX2 R89, R89 ;  /* 0x0000005900597308 */ /* 0x000fe60000000800 */
[----:B------:R-:W-:-:S05]  /*9600*/  FSEL R24, R6, RZ, P1 ;  /* 0x000000ff06187208 */ /* 0x000fca0000800000 */
[-CC-:B------:R-:W-:Y:S01]  /*9610*/  FFMA.FTZ R201, R7, R0.reuse, -R24.reuse ;  /* 0x0000000007c97223 */ /* 0x180fe20000010818 */
[-CC-:B------:R-:W-:Y:S01]  /*9620*/  FFMA.FTZ R10, R27, R0.reuse, -R24.reuse ;  /* 0x000000001b0a7223 */ /* 0x180fe20000010818 */
[-CC-:B------:R-:W-:Y:S01]  /*9630*/  FFMA.FTZ R25, R25, R0.reuse, -R24.reuse ;  /* 0x0000000019197223 */ /* 0x180fe20000010818 */
[-CC-:B------:R-:W-:Y:S01]  /*9640*/  FFMA.FTZ R31, R31, R0.reuse, -R24.reuse ;  /* 0x000000001f1f7223 */ /* 0x180fe20000010818 */
[-CC-:B------:R-:W-:Y:S01]  /*9650*/  FFMA.FTZ R29, R29, R0.reuse, -R24.reuse ;  /* 0x000000001d1d7223 */ /* 0x180fe20000010818 */
[----:B------:R-:W-:Y:S01]  /*9660*/  FADD.FTZ R7, R200, R61 ;  /* 0x0000003dc8077221 */ /* 0x000fe20000010000 */
[----:B------:R-:W-:Y:S01]  /*9670*/  MUFU.EX2 R201, R201 ;  /* 0x000000c900c97308 */ /* 0x000fe20000000800 */
[-CC-:B------:R-:W-:Y:S01]  /*9680*/  FFMA.FTZ R35, R35, R0.reuse, -R24.reuse ;  /* 0x0000000023237223 */ /* 0x180fe20000010818 */
[-CC-:B------:R-:W-:Y:S01]  /*9690*/  FFMA.FTZ R33, R33, R0.reuse, -R24.reuse ;  /* 0x0000000021217223 */ /* 0x180fe20000010818 */
[----:B0-----:R-:W-:Y:S01]  /*96a0*/  FADD.FTZ R6, R202, R7 ;  /* 0x00000007ca067221 */ /* 0x001fe20000010000 */
[-CC-:B------:R-:W-:Y:S01]  /*96b0*/  FFMA.FTZ R39, R39, R0.reuse, -R24.reuse ;  /* 0x0000000027277223 */ /* 0x180fe20000010818 */
[-CC-:B------:R-:W-:Y:S01]  /*96c0*/  FFMA.FTZ R37, R37, R0.reuse, -R24.reuse ;  /* 0x0000000025257223 */ /* 0x180fe20000010818 */
[-C--:B------:R-:W-:Y:S01]  /*96d0*/  FFMA.FTZ R43, R43, R0.reuse, -R24 ;  /* 0x000000002b2b7223 */ /* 0x080fe20000010818 */
[----:B-1----:R-:W-:Y:S01]  /*96e0*/  FADD.FTZ R7, R65, R6 ;  /* 0x0000000641077221 */ /* 0x002fe20000010000 */
[----:B------:R-:W0:Y:S01]  /*96f0*/  MUFU.EX2 R10, R10 ;  /* 0x0000000a000a7308 */ /* 0x000e220000000800 */
[-CC-:B------:R-:W-:Y:S01]  /*9700*/  FFMA.FTZ R41, R41, R0.reuse, -R24.reuse ;  /* 0x0000000029297223 */ /* 0x180fe20000010818 */
[-CC-:B------:R-:W-:Y:S01]  /*9710*/  FFMA.FTZ R47, R47, R0.reuse, -R24.reuse ;  /* 0x000000002f2f7223 */ /* 0x180fe20000010818 */
[----:B--2---:R-:W-:Y:S01]  /*9720*/  FADD.FTZ R38, R152, R7 ;  /* 0x0000000798267221 */ /* 0x004fe20000010000 */
[-CC-:B------:R-:W-:Y:S01]  /*9730*/  FFMA.FTZ R45, R45, R0.reuse, -R24.reuse ;  /* 0x000000002d2d7223 */ /* 0x180fe20000010818 */
[-CC-:B------:R-:W-:Y:S01]  /*9740*/  FFMA.FTZ R51, R51, R0.reuse, -R24.reuse ;  /* 0x0000000033337223 */ /* 0x180fe20000010818 */
[-C--:B------:R-:W-:Y:S01]  /*9750*/  FFMA.FTZ R49, R49, R0.reuse, -R24 ;  /* 0x0000000031317223 */ /* 0x080fe20000010818 */
[----:B---3--:R-:W-:Y:S01]  /*9760*/  FADD.FTZ R27, R69, R38 ;  /* 0x00000026451b7221 */ /* 0x008fe20000010000 */
[----:B------:R-:W1:Y:S01]  /*9770*/  MUFU.EX2 R25, R25 ;  /* 0x0000001900197308 */ /* 0x000e620000000800 */
[-CC-:B------:R-:W-:Y:S01]  /*9780*/  FFMA.FTZ R55, R55, R0.reuse, -R24.reuse ;  /* 0x0000000037377223 */ /* 0x180fe20000010818 */
[-CC-:B------:R-:W-:Y:S01]  /*9790*/  FFMA.FTZ R53, R53, R0.reuse, -R24.reuse ;  /* 0x0000000035357223 */ /* 0x180fe20000010818 */
[----:B-----5:R-:W-:Y:S01]  /*97a0*/  FADD.FTZ R40, R154, R27 ;  /* 0x0000001b9a287221 */ /* 0x020fe20000010000 */
[-CC-:B------:R-:W-:Y:S01]  /*97b0*/  FFMA.FTZ R59, R59, R0.reuse, -R24.reuse ;  /* 0x000000003b3b7223 */ /* 0x180fe20000010818 */
[-CC-:B------:R-:W-:Y:S01]  /*97c0*/  FFMA.FTZ R57, R57, R0.reuse, -R24.reuse ;  /* 0x0000000039397223 */ /* 0x180fe20000010818 */
[-C--:B------:R-:W-:Y:S01]  /*97d0*/  FFMA.FTZ R75, R75, R0.reuse, -R24 ;  /* 0x000000004b4b7223 */ /* 0x080fe20000010818 */
[----:B------:R-:W-:Y:S01]  /*97e0*/  FADD.FTZ R27, R63, R40 ;  /* 0x000000283f1b7221 */ /* 0x000fe20000010000 */
[----:B------:R-:W2:Y:S01]  /*97f0*/  MUFU.EX2 R26, R31 ;  /* 0x0000001f001a7308 */ /* 0x000ea20000000800 */
[----:B0-----:R-:W-:Y:S01]  /*9800*/  FADD.FTZ R6, R201, R10 ;  /* 0x0000000ac9067221 */ /* 0x001fe20000010000 */
[-CC-:B------:R-:W-:Y:S01]  /*9810*/  FFMA.FTZ R77, R77, R0.reuse, -R24.reuse ;  /* 0x000000004d4d7223 */ /* 0x180fe20000010818 */
[-CC-:B------:R-:W-:Y:S01]  /*9820*/  FFMA.FTZ R79, R79, R0.reuse, -R24.reuse ;  /* 0x000000004f4f7223 */ /* 0x180fe20000010818 */
[-CC-:B------:R-:W-:Y:S01]  /*9830*/  FFMA.FTZ R81, R81, R0.reuse, -R24.reuse ;  /* 0x0000000051517223 */ /* 0x180fe20000010818 */
[----:B------:R-:W-:Y:S01]  /*9840*/  FFMA.FTZ R83, R83, R0, -R24 ;  /* 0x0000000053537223 */ /* 0x000fe20000010818 */
[----:B------:R-:W-:-:S02]  /*9850*/  F2FP.F16.F32.PACK_AB R201, R10, R201 ;  /* 0x000000c90ac9723e */ /* 0x000fc400000000ff */
[----:B------:R-:W0:Y:S01]  /*9860*/  MUFU.EX2 R29, R29 ;  /* 0x0000001d001d7308 */ /* 0x000e220000000800 */
[----:B-1----:R-:W-:Y:S01]  /*9870*/  FADD.FTZ R7, R25, R6 ;  /* 0x0000000619077221 */ /* 0x002fe20000010000 */
[----:B------:R-:W-:Y:S02]  /*9880*/  F2FP.F16.F32.PACK_AB R200, R61, R200 ;  /* 0x000000c83dc8723e */ /* 0x000fe400000000ff */
[----:B------:R-:W-:Y:S02]  /*9890*/  F2FP.F16.F32.PACK_AB R202, R65, R202 ;  /* 0x000000ca41ca723e */ /* 0x000fe400000000ff */
[----:B------:R-:W-:Y:S02]  /*98a0*/  F2FP.F16.F32.PACK_AB R152, R69, R152 ;  /* 0x000000984598723e */ /* 0x000fe400000000ff */
[----:B------:R-:W1:Y:S01]  /*98b0*/  MUFU.EX2 R28, R35 ;  /* 0x00000023001c7308 */ /* 0x000e620000000800 */
[----:B--2---:R-:W-:Y:S01]  /*98c0*/  FADD.FTZ R6, R26, R7 ;  /* 0x000000071a067221 */ /* 0x004fe20000010000 */
[----:B------:R-:W-:-:S02]  /*98d0*/  F2FP.F16.F32.PACK_AB R154, R63, R154 ;  /* 0x0000009a3f9a723e */ /* 0x000fc400000000ff */
[----:B------:R-:W-:-:S04]  /*98e0*/  F2FP.F16.F32.PACK_AB R203, R26, R25 ;  /* 0x000000191acb723e */ /* 0x000fc800000000ff */
[----:B------:R-:W2:Y:S01]  /*98f0*/  MUFU.EX2 R33, R33 ;  /* 0x0000002100217308 */ /* 0x000ea20000000800 */
[----:B0-----:R-:W-:Y:S01]  /*9900*/  FADD.FTZ R7, R29, R6 ;  /* 0x000000061d077221 */ /* 0x001fe20000010000 */
[----:B------:R-:W-:Y:S01]  /*9910*/  FADD.FTZ R6, R156, R27 ;  /* 0x0000001b9c067221 */ /* 0x000fe20000010000 */
[----:B------:R-:W-:-:S03]  /*9920*/  F2FP.F16.F32.PACK_AB R156, R67, R156 ;  /* 0x0000009c439c723e */ /* 0x000fc600000000ff */
[----:B------:R-:W-:Y:S01]  /*9930*/  FADD.FTZ R27, R67, R6 ;  /* 0x00000006431b7221 */ /* 0x000fe20000010000 */
[----:B------:R-:W-:Y:S01]  /*9940*/  VIADD R6, R8, 0x22840 ;  /* 0x0002284008067836 */ /* 0x000fe20000000000 */
[----:B------:R-:W0:Y:S01]  /*9950*/  MUFU.EX2 R30, R39 ;  /* 0x00000027001e7308 */ /* 0x000e220000000800 */
[----:B-1----:R-:W-:Y:S01]  /*9960*/  FADD.FTZ R40, R28, R7 ;  /* 0x000000071c287221 */ /* 0x002fe20000010000 */
[----:B------:R-:W-:Y:S01]  /*9970*/  FADD.FTZ R44, R158, R27 ;  /* 0x0000001b9e2c7221 */ /* 0x000fe20000010000 */
[C---:B------:R-:W-:Y:S02]  /*9980*/  F2FP.F16.F32.PACK_AB R158, R71.reuse, R158 ;  /* 0x0000009e479e723e */ /* 0x040fe400000000ff */
[----:B------:R-:W-:Y:S01]  /*9990*/  PRMT R6, R72, 0x654, R6 ;  /* 0x0000065448067816 */ /* 0x000fe20000000006 */
[----:B------:R-:W-:Y:S01]  /*99a0*/  FADD.FTZ R27, R71, R44 ;  /* 0x0000002c471b7221 */ /* 0x000fe20000010000 */
[----:B------:R-:W-:Y:S01]  /*99b0*/  F2FP.F16.F32.PACK_AB R153, R28, R29 ;  /* 0x0000001d1c99723e */ /* 0x000fe200000000ff */
[----:B------:R-:W1:Y:S01]  /*99c0*/  MUFU.EX2 R37, R37 ;  /* 0x0000002500257308 */ /* 0x000e620000000800 */
[----:B--2---:R-:W-:Y:S01]  /*99d0*/  FADD.FTZ R7, R33, R40 ;  /* 0x0000002821077221 */ /* 0x004fe20000010000 */
[----:B------:R2:W-:Y:S06]  /*99e0*/  SYNCS.ARRIVE.TRANS64.RED.A1T0 RZ, [R6+URZ], RZ ;  /* 0x000000ff06ff79a7 */ /* 0x0005ec000810043f */
[----:B------:R-:W2:Y:S01]  /*99f0*/  MUFU.EX2 R32, R43 ;  /* 0x0000002b00207308 */ /* 0x000ea20000000800 */
[C---:B0-----:R-:W-:Y:S01]  /*9a00*/  FADD.FTZ R42, R30.reuse, R7 ;  /* 0x000000071e2a7221 */ /* 0x041fe20000010000 */
[----:B------:R-:W-:-:S06]  /*9a10*/  F2FP.F16.F32.PACK_AB R155, R30, R33 ;  /* 0x000000211e9b723e */ /* 0x000fcc00000000ff */
[----:B------:R-:W0:Y:S01]  /*9a20*/  MUFU.EX2 R41, R41 ;  /* 0x0000002900297308 */ /* 0x000e220000000800 */
[----:B-1----:R-:W-:Y:S01]  /*9a30*/  FADD.FTZ R7, R37, R42 ;  /* 0x0000002a25077221 */ /* 0x002fe20000010000 */
[----:B------:R-:W-:Y:S01]  /*9a40*/  FADD.FTZ R42, R160, R27 ;  /* 0x0000001ba02a7221 */ /* 0x000fe20000010000 */
[----:B------:R-:W-:-:S03]  /*9a50*/  F2FP.F16.F32.PACK_AB R160, R85, R160 ;  /* 0x000000a055a0723e */ /* 0x000fc600000000ff */
[----:B------:R-:W-:Y:S02]  /*9a60*/  FADD.FTZ R27, R85, R42 ;  /* 0x0000002a551b7221 */ /* 0x000fe40000010000 */
[----:B------:R-:W1:Y:S01]  /*9a70*/  MUFU.EX2 R34, R47 ;  /* 0x0000002f00227308 */ /* 0x000e620000000800 */
[----:B--2---:R-:W-:Y:S01]  /*9a80*/  FADD.FTZ R6, R32, R7 ;  /* 0x0000000720067221 */ /* 0x004fe20000010000 */
[----:B------:R-:W-:Y:S01]  /*9a90*/  FADD.FTZ R44, R162, R27 ;  /* 0x0000001ba22c7221 */ /* 0x000fe20000010000 */
[C---:B------:R-:W-:Y:S02]  /*9aa0*/  F2FP.F16.F32.PACK_AB R162, R87.reuse, R162 ;  /* 0x000000a257a2723e */ /* 0x040fe400000000ff */
[----:B------:R-:W-:Y:S01]  /*9ab0*/  F2FP.F16.F32.PACK_AB R157, R32, R37 ;  /* 0x00000025209d723e */ /* 0x000fe200000000ff */
[----:B------:R-:W-:Y:S02]  /*9ac0*/  FADD.FTZ R27, R87, R44 ;  /* 0x0000002c571b7221 */ /* 0x000fe40000010000 */
[----:B------:R-:W2:Y:S01]  /*9ad0*/  MUFU.EX2 R45, R45 ;  /* 0x0000002d002d7308 */ /* 0x000ea20000000800 */
[----:B0-----:R-:W-:Y:S01]  /*9ae0*/  FADD.FTZ R7, R41, R6 ;  /* 0x0000000629077221 */ /* 0x001fe20000010000 */
[----:B------:R-:W-:Y:S01]  /*9af0*/  FADD.FTZ R24, R164, R27 ;  /* 0x0000001ba4187221 */ /* 0x000fe20000010000 */
[----:B------:R-:W-:-:S03]  /*9b00*/  F2FP.F16.F32.PACK_AB R164, R89, R164 ;  /* 0x000000a459a4723e */ /* 0x000fc600000000ff */
[----:B------:R-:W-:Y:S02]  /*9b10*/  FADD.FTZ R27, R89, R24 ;  /* 0x00000018591b7221 */ /* 0x000fe40000010000 */
[----:B------:R-:W0:Y:S01]  /*9b20*/  MUFU.EX2 R36, R51 ;  /* 0x0000003300247308 */ /* 0x000e220000000800 */
[C---:B-1----:R-:W-:Y:S01]  /*9b30*/  FADD.FTZ R6, R34.reuse, R7 ;  /* 0x0000000722067221 */ /* 0x042fe20000010000 */
[----:B------:R-:W-:-:S06]  /*9b40*/  F2FP.F16.F32.PACK_AB R159, R34, R41 ;  /* 0x00000029229f723e */ /* 0x000fcc00000000ff */
        /* <DEDUP_REMOVED lines=45> */
.L_x_9780:
[----:B------:R0:W1:Y:S01]  /*9e20*/  SYNCS.PHASECHK.TRANS64.TRYWAIT P1, [R8+URZ+0x22850], R73 ;  /* 0x02285049080075a7 */ /* 0x000062000802017f */
[----:B------:R-:W-:Y:S05]  /*9e30*/  @!P0 BRA `(.L_x_9781) ;  /* 0x0000000000048947 */ /* 0x000fea0003800000 */
[----:B------:R-:W-:Y:S01]  /*9e40*/  BPT.TRAP 0x1 ;  /* 0x000000040000795c */ /* 0x000fe20000300000 */
.L_x_9781:
[----:B------:R-:W-:Y:S04]  /*9e50*/  BSSY B0, `(.L_x_9782) ;  /* 0x0000004000007945 */ /* 0x000fe80003800000 */
[----:B-1----:R-:W-:Y:S05]  /*9e60*/  @P1 BRA `(.L_x_9783) ;  /* 0x0000000000081947 */ /* 0x002fea0003800000 */
[----:B------:R-:W1:Y:S02]  /*9e70*/  SYNCS.PHASECHK.TRANS64.TRYWAIT P1, [R8+URZ+0x22850], R73 ;  /* 0x02285049080075a7 */ /* 0x000e64000802017f */
[----:B-1----:R-:W-:Y:S05]  /*9e80*/  @!P1 BRA `(.L_x_9784) ;  /* 0x000000d400109947 */ /* 0x002fea0003800000 */
.L_x_9783:
[----:B------:R-:W-:Y:S05]  /*9e90*/  BSYNC B0 ;  /* 0x0000000000007941 */ /* 0x000fea0003800000 */
.L_x_9782:
[----:B------:R-:W-:Y:S05]  /*9ea0*/  WARPSYNC.ALL ;  /* 0x0000000000007948 */ /* 0x000fea0003800000 */
[----:B------:R-:W-:Y:S01]  /*9eb0*/  VIADD R10, R19, 0x400 ;  /* 0x00000400130a7836 */ /* 0x000fe20000000000 */
[----:B------:R2:W-:Y:S01]  /*9ec0*/  BAR.SYNC.DEFER_BLOCKING R9, 0x100 ;  /* 0x000400090000751d */ /* 0x0005e20000010000 */
[----:B------:R-:W-:Y:S01]  /*9ed0*/  IMAD.MOV.U32 R25, RZ, RZ, 0x40000040 ;  /* 0x40000040ff197424 */ /* 0x000fe200078e00ff */
[----:B------:R-:W-:Y:S01]  /*9ee0*/  MOV R27, 0x40000040 ;  /* 0x40000040001b7802 */ /* 0x000fe20000000f00 */
[----:B------:R-:W-:Y:S01]  /*9ef0*/  IMAD.MOV.U32 R29, RZ, RZ, 0x40000040 ;  /* 0x40000040ff1d7424 */ /* 0x000fe200078e00ff */
[----:B------:R-:W-:Y:S01]  /*9f00*/  SHF.R.U32.HI R10, RZ, 0x4, R10 ;  /* 0x00000004ff0a7819 */ /* 0x000fe2000001160a */
[----:B------:R-:W-:Y:S01]  /*9f10*/  IMAD.MOV.U32 R31, RZ, RZ, 0x40000040 ;  /* 0x40000040ff1f7424 */ /* 0x000fe200078e00ff */
[----:B------:R-:W-:-:S02]  /*9f20*/  R2UR UR7, R25 ;  /* 0x00000000190772ca */ /* 0x000fc400000e0000 */
[----:B------:R-:W-:Y:S02]  /*9f30*/  LOP3.LUT R10, R10, 0x3fff, RZ, 0xc0, !PT ;  /* 0x00003fff0a0a7812 */ /* 0x000fe400078ec0ff */
[----:B------:R-:W-:Y:S02]  /*9f40*/  R2UR UR11, R27 ;  /* 0x000000001b0b72ca */ /* 0x000fe400000e0000 */
[----:B------:R-:W-:Y:S02]  /*9f50*/  LOP3.LUT R228, R10, 0x3000000, RZ, 0xfc, !PT ;  /* 0x030000000ae47812 */ /* 0x000fe400078efcff */
[----:B------:R-:W-:Y:S02]  /*9f60*/  R2UR UR15, R29 ;  /* 0x000000001d0f72ca */ /* 0x000fe400000e0000 */
[----:B------:R-:W-:Y:S01]  /*9f70*/  R2UR UR19, R27 ;  /* 0x000000001b1372ca */ /* 0x000fe200000e0000 */
[----:B------:R-:W-:Y:S01]  /*9f80*/  IMAD R24, R206, 0xc00, R228 ;  /* 0x00000c00ce187824 */ /* 0x000fe200078e02e4 */
[----:B------:R-:W-:-:S02]  /*9f90*/  R2UR UR23, R31 ;  /* 0x000000001f1772ca */ /* 0x000fc400000e0000 */
[----:B------:R-:W-:Y:S01]  /*9fa0*/  R2UR UR27, R25 ;  /* 0x00000000191b72ca */ /* 0x000fe200000e0000 */
[C---:B------:R-:W-:Y:S01]  /*9fb0*/  VIADD R26, R24.reuse, 0x80 ;  /* 0x00000080181a7836 */ /* 0x040fe20000000000 */
[C---:B------:R-:W-:Y:S01]  /*9fc0*/  R2UR UR6, R24.reuse ;  /* 0x00000000180672ca */ /* 0x040fe200000e0000 */
[C---:B------:R-:W-:Y:S02]  /*9fd0*/  VIADD R28, R24.reuse, 0x100 ;  /* 0x00000100181c7836 */ /* 0x040fe40000000000 */
[----:B------:R-:W-:Y:S01]  /*9fe0*/  VIADD R30, R24, 0x200 ;  /* 0x00000200181e7836 */ /* 0x000fe20000000000 */
[----:B------:R-:W-:Y:S01]  /*9ff0*/  R2UR UR10, R26 ;  /* 0x000000001a0a72ca */ /* 0x000fe200000e0000 */
[----:B------:R-:W-:Y:S01]  /*a000*/  VIADD R26, R24, 0x180 ;  /* 0x00000180181a7836 */ /* 0x000fe20000000000 */
[----:B------:R-:W-:Y:S01]  /*a010*/  R2UR UR14, R28 ;  /* 0x000000001c0e72ca */ /* 0x000fe200000e0000 */
[----:B------:R-:W-:Y:S01]  /*a020*/  VIADD R24, R24, 0x280 ;  /* 0x0000028018187836 */ /* 0x000fe20000000000 */
[----:B------:R-:W-:-:S02]  /*a030*/  R2UR UR22, R30 ;  /* 0x000000001e1672ca */ /* 0x000fc400000e0000 */
[----:B------:R-:W-:Y:S02]  /*a040*/  R2UR UR18, R26 ;  /* 0x000000001a1272ca */ /* 0x000fe400000e0000 */
[----:B------:R-:W-:Y:S02]  /*a050*/  R2UR UR26, R24 ;  /* 0x00000000181a72ca */ /* 0x000fe400000e0000 */
[----:B01----:R-:W-:-:S06]  /*a060*/  WARPGROUP.ARRIVE ;  /* 0x00000000000079c5 */ /* 0x003fcc0000000000 */
        /* <DEDUP_REMOVED lines=22> */
[----:B--2---:R-:W-:Y:S05]  /*a1d0*/  @!P0 BRA `(.L_x_9785) ;  /* 0x0000000000048947 */ /* 0x004fea0003800000 */
[----:B------:R-:W-:Y:S01]  /*a1e0*/  BPT.TRAP 0x1 ;  /* 0x000000040000795c */ /* 0x000fe20000300000 */
.L_x_9785:
[----:B------:R-:W0:Y:S01]  /*a1f0*/  S2R R9, SR_CgaCtaId ;  /* 0x0000000000097919 */ /* 0x000e220000008800 */
[----:B------:R-:W-:Y:S01]  /*a200*/  ISETP.GE.AND P1, PT, R177, 0x61, PT ;  /* 0x00000061b100780c */ /* 0x000fe20003f26270 */
[----:B------:R-:W-:-:S05]  /*a210*/  VIADD R8, R8, 0x22860 ;  /* 0x0002286008087836 */ /* 0x000fca0000000000 */
[----:B0-----:R-:W-:-:S04]  /*a220*/  PRMT R8, R9, 0x654, R8 ;  /* 0x0000065409087816 */ /* 0x001fc80000000008 */
[----:B------:R0:W-:Y:S03]  /*a230*/  SYNCS.ARRIVE.TRANS64.RED.A1T0 RZ, [R8+URZ], RZ ;  /* 0x000000ff08ff79a7 */ /* 0x0001e6000810043f */
[----:B------:R-:W-:Y:S05]  /*a240*/  @!P1 BRA `(.L_x_9786) ;  /* 0x0000001c00d09947 */ /* 0x000fea0003800000 */
[----:B0-----:R-:W-:Y:S01]  /*a250*/  VIADD R8, R178, 0xfffffffe ;  /* 0xfffffffeb2087836 */ /* 0x001fe20000000000 */
[----:B------:R-:W-:Y:S01]  /*a260*/  MOV R201, R173 ;  /* 0x000000ad00c97202 */ /* 0x000fe20000000f00 */
[----:B------:R-:W-:-:S07]  /*a270*/  IMAD.MOV.U32 R200, RZ, RZ, R3 ;  /* 0x000000ffffc87224 */ /* 0x000fce00078e0003 */
.L_x_9798:
[----:B------:R-:W-:Y:S01]  /*a280*/  VIADD R206, R206, 0x1 ;  /* 0x00000001cece7836 */ /* 0x000fe20000000000 */
[----:B------:R-:W-:Y:S05]  /*a290*/  YIELD ;  /* 0x0000000000007946 */ /* 0x000fea0003800000 */
[----:B------:R-:W-:Y:S02]  /*a2a0*/  ISETP.NE.AND P2, PT, R206, 0x2, PT ;  /* 0x00000002ce00780c */ /* 0x000fe40003f45270 */
[C---:B------:R-:W-:Y:S01]  /*a2b0*/  ISETP.GT.AND P1, PT, R8.reuse, RZ, PT ;  /* 0x000000ff0800720c */ /* 0x040fe20003f24270 */
[----:B------:R-:W-:Y:S01]  /*a2c0*/  VIADD R8, R8, 0xffffffff ;  /* 0xffffffff08087836 */ /* 0x000fe20000000000 */
[----:B------:R-:W-:-:S02]  /*a2d0*/  SEL R3, RZ, 0x1, P2 ;  /* 0x00000001ff037807 */ /* 0x000fc40001000000 */
[----:B------:R-:W-:Y:S02]  /*a2e0*/  SEL R206, R206, RZ, P2 ;  /* 0x000000ffcece7207 */ /* 0x000fe40001000000 */
[----:B------:R-:W-:Y:S01]  /*a2f0*/  LOP3.LUT R216, R216, R3, RZ, 0x3c, !PT ;  /* 0x00000003d8d87212 */ /* 0x000fe200078e3cff */
[----:B-12---:R-:W-:Y:S06]  /*a300*/  @!P0 BRA `(.L_x_9787) ;  /* 0x0000000000048947 */ /* 0x006fec0003800000 */
[----:B------:R-:W-:Y:S01]  /*a310*/  BPT.TRAP 0x1 ;  /* 0x000000040000795c */ /* 0x000fe20000300000 */
.L_x_9787:
[----:B------:R-:W-:Y:S01]  /*a320*/  IMAD R9, R206, 0x8, R19 ;  /* 0x00000008ce097824 */ /* 0x000fe200078e0213 */
[----:B------:R-:W-:-:S04]  /*a330*/  SHF.L.U32 R10, R216, 0x1f, RZ ;  /* 0x0000001fd80a7819 */ /* 0x000fc800000006ff */
[----:B------:R0:W1:Y:S01]  /*a340*/  SYNCS.PHASECHK.TRANS64.TRYWAIT P2, [R9+URZ+0x22830], R10 ;  /* 0x0228300a090075a7 */ /* 0x000062000804017f */
[----:B------:R-:W-:Y:S05]  /*a350*/  @!P0 BRA `(.L_x_9788) ;  /* 0x0000000000048947 */ /* 0x000fea0003800000 */
[----:B------:R-:W-:Y:S01]  /*a360*/  BPT.TRAP 0x1 ;  /* 0x000000040000795c */ /* 0x000fe20000300000 */
.L_x_9788:
[----:B------:R-:W2:Y:S01]  /*a370*/  LDL R0, [R1] ;  /* 0x0000000001007983 */ /* 0x000ea20000100800 */
[----:B------:R-:W-:Y:S02]  /*a380*/  IMAD.MOV.U32 R157, RZ, RZ, 0x40000040 ;  /* 0x40000040ff9d7424 */ /* 0x000fe400078e00ff */
[----:B--2---:R-:W-:Y:S01]  /*a390*/  IMAD R156, R206, 0x300, R0 ;  /* 0x00000300ce9c7824 */ /* 0x004fe200078e0200 */
[----:B-1----:R-:W-:Y:S06]  /*a3a0*/  @P2 BRA `(.L_x_9789) ;  /* 0x0000000000082947 */ /* 0x002fec0003800000 */
[----:B------:R-:W1:Y:S02]  /*a3b0*/  SYNCS.PHASECHK.TRANS64.TRYWAIT P2, [R9+URZ+0x22830], R10 ;  /* 0x0228300a090075a7 */ /* 0x000e64000804017f */
[----:B-1----:R-:W-:Y:S05]  /*a3c0*/  @!P2 BRA `(.L_x_9790) ;  /* 0x000000cc00d4a947 */ /* 0x002fea0003800000 */
.L_x_9789:
[----:B------:R-:W-:Y:S05]  /*a3d0*/  WARPSYNC.ALL ;  /* 0x0000000000007948 */ /* 0x000fea0003800000 */
[C---:B------:R-:W-:Y:S01]  /*a3e0*/  R2UR UR6, R156.reuse ;  /* 0x000000009c0672ca */ /* 0x040fe200000e0000 */
[C---:B------:R-:W-:Y:S01]  /*a3f0*/  VIADD R154, R156.reuse, 0x2 ;  /* 0x000000029c9a7836 */ /* 0x040fe20000000000 */
[----:B------:R-:W-:Y:S01]  /*a400*/  R2UR UR7, R157 ;  /* 0x000000009d0772ca */ /* 0x000fe200000e0000 */
[----:B------:R-:W-:Y:S01]  /*a410*/  VIADD R152, R156, 0x4 ;  /* 0x000000049c987836 */ /* 0x000fe20000000000 */
[----:B------:R-:W-:Y:S01]  /*a420*/  R2UR UR4, R4 ;  /* 0x00000000040472ca */ /* 0x000fe200000e0000 */
[----:B------:R-:W-:Y:S01]  /*a430*/  IMAD.MOV.U32 R155, RZ, RZ, 0x40000040 ;  /* 0x40000040ff9b7424 */ /* 0x000fe200078e00ff */
[----:B------:R-:W-:Y:S01]  /*a440*/  R2UR UR5, R5 ;  /* 0x00000000050572ca */ /* 0x000fe200000e0000 */
[----:B------:R-:W-:Y:S01]  /*a450*/  IMAD.MOV.U32 R153, RZ, RZ, 0x40000040 ;  /* 0x40000040ff997424 */ /* 0x000fe200078e00ff */
[----:B------:R-:W-:Y:S01]  /*a460*/  IADD3 R156, R156, 0x6, RZ ;  /* 0x000000069c9c7810 */ /* 0x000fe20007ffe0ff */
[----:B------:R-:W-:Y:S01]  /*a470*/  IMAD.MOV.U32 R157, RZ, RZ, 0x40000040 ;  /* 0x40000040ff9d7424 */ /* 0x000fe200078e00ff */
[----:B------:R-:W-:Y:S01]  /*a480*/  R2UR UR10, R154 ;  /* 0x000000009a0a72ca */ /* 0x000fe200000e0000 */
[----:B------:R-:W2:Y:S01]  /*a490*/  S2R R0, SR_TID.X ;  /* 0x0000000000007919 */ /* 0x000ea20000002100 */
[----:B------:R-:W-:-:S02]  /*a4a0*/  R2UR UR11, R155 ;  /* 0x000000009b0b72ca */ /* 0x000fc400000e0000 */
[----:B------:R-:W-:Y:S02]  /*a4b0*/  R2UR UR14, R152 ;  /* 0x00000000980e72ca */ /* 0x000fe400000e0000 */
[----:B------:R-:W-:Y:S02]  /*a4c0*/  R2UR UR15, R153 ;  /* 0x00000000990f72ca */ /* 0x000fe400000e0000 */
[----:B------:R-:W-:Y:S02]  /*a4d0*/  R2UR UR18, R156 ;  /* 0x000000009c1272ca */ /* 0x000fe400000e0000 */
[----:B------:R-:W-:Y:S02]  /*a4e0*/  R2UR UR19, R157 ;  /* 0x000000009d1372ca */ /* 0x000fe400000e0000 */
[----:B------:R-:W-:Y:S01]  /*a4f0*/  WARPGROUP.ARRIVE ;  /* 0x00000000000079c5 */ /* 0x000fe20000000000 */
[----:B------:R-:W-:Y:S02]  /*a500*/  R2UR UR8, R20 ;  /* 0x00000000140872ca */ /* 0x000fe400000e0000 */
[----:B------:R-:W-:-:S02]  /*a510*/  R2UR UR9, R21 ;  /* 0x00000000150972ca */ /* 0x000fc400000e0000 */
[----:B------:R-:W-:Y:S01]  /*a520*/  R2UR UR12, R14 ;  /* 0x000000000e0c72ca */ /* 0x000fe200000e0000 */
[----:B------:R-:W-:Y:S01]  /*a530*/  HGMMA.64x96x16.F32 R152, gdesc[UR4], RZ, !UPT, gsb0 ;  /* 0x01600000049879f0 */ /* 0x000fe2000c0008ff */
[----:B------:R-:W-:Y:S02]  /*a540*/  R2UR UR13, R15 ;  /* 0x000000000f0d72ca */ /* 0x000fe400000e0000 */
[----:B------:R-:W-:Y:S02]  /*a550*/  R2UR UR16, R12 ;  /* 0x000000000c1072ca */ /* 0x000fe400000e0000 */
[----:B------:R-:W-:Y:S02]  /*a560*/  R2UR UR17, R13 ;  /* 0x000000000d1172ca */ /* 0x000fe400000e0000 */
        /* <DEDUP_REMOVED lines=15> */
.L_x_9791:
        /* <DEDUP_REMOVED lines=24> */
[----:B------:R-:W3:Y:S02]  /*a7e0*/  SHFL.BFLY PT, R3, R0, 0x2, 0x1f ;  /* 0x0c401f0000037f89 */ /* 0x000ee400000e0000 */
[----:B---3--:R-:W-:-:S05]  /*a7f0*/  FMNMX.FTZ R3, R0, R3, !PT ;  /* 0x0000000300037209 */ /* 0x008fca0007810000 */
[----:B------:R-:W3:Y:S02]  /*a800*/  SHFL.BFLY PT, R0, R3, 0x1, 0x1f ;  /* 0x0c201f0003007f89 */ /* 0x000ee400000e0000 */
[----:B---3--:R-:W-:Y:S02]  /*a810*/  FMNMX.FTZ R3, R3, R0, !PT ;  /* 0x0000000003037209 */ /* 0x008fe40007810000 */
[----:B------:R-:W3:Y:S03]  /*a820*/  LDC R0, c[0x0][0x988] ;  /* 0x00026200ff007b82 */ /* 0x000ee60000000800 */
[C---:B------:R-:W-:Y:S01]  /*a830*/  FADD.FTZ R200, -R3.reuse, R200 ;  /* 0x000000c803c87221 */ /* 0x040fe20000010100 */
[----:B---3--:R-:W-:-:S04]  /*a840*/  FMUL.FTZ R203, R3, R0 ;  /* 0x0000000003cb7220 */ /* 0x008fc80000410000 */
        /* <DEDUP_REMOVED lines=24> */
[-CC-:B------:R-:W-:Y:S01]  /*a9d0*/  FFMA.FTZ R192, R192, R0.reuse, -R203.reuse ;  /* 0x00000000c0c07223 */ /* 0x180fe200000108cb */
[-CC-:B------:R-:W-:Y:S01]  /*a9e0*/  FFMA.FTZ R193, R193, R0.reuse, -R203.reuse ;  /* 0x00000000c1c17223 */ /* 0x180fe200000108cb */
[-CC-:B------:R-:W-:Y:S01]  /*a9f0*/  FFMA.FTZ R196, R196, R0.reuse, -R203.reuse ;  /* 0x00000000c4c47223 */ /* 0x180fe200000108cb */
[----:B------:R-:W-:-:S02]  /*aa00*/  FFMA.FTZ R197, R197, R0, -R203 ;  /* 0x00000000c5c57223 */ /* 0x000fc400000108cb */
[----:B------:R-:W5:Y:S02]  /*aa10*/  S2R R203, SR_CgaCtaId ;  /* 0x0000000000cb7919 */ /* 0x000f640000008800 */
[----:B------:R-:W0:Y:S01]  /*aa20*/  MUFU.EX2 R156, R156 ;  /* 0x0000009c009c7308 */ /* 0x000e220000000800 */
[----:B---3--:R-:W-:Y:S01]  /*aa30*/  FFMA.FTZ R6, R172, R6, R152 ;  /* 0x00000006ac067223 */ /* 0x008fe20000010098 */
        /* <DEDUP_REMOVED lines=10> */
[----:B------:R-:W-:Y:S01]  /*aae0*/  FMNMX.FTZ R153, R154, R201, !PT ;  /* 0x000000c99a997209 */ /* 0x000fe20007810000 */
[-C--:B------:R-:W-:Y:S01]  /*aaf0*/  FMUL.FTZ R37, R37, R172.reuse ;  /* 0x000000ac25257220 */ /* 0x080fe20000410000 */
[-C--:B------:R-:W-:Y:S01]  /*ab00*/  FMUL.FTZ R40, R40, R172.reuse ;  /* 0x000000ac28287220 */ /* 0x080fe20000410000 */
[-C--:B------:R-:W-:Y:S01]  /*ab10*/  FMUL.FTZ R41, R41, R172.reuse ;  /* 0x000000ac29297220 */ /* 0x080fe20000410000 */
[----:B------:R-:W-:Y:S01]  /*ab20*/  FMNMX.FTZ R153, R155, R153, !PT ;  /* 0x000000999b997209 */ /* 0x000fe20007810000 */
[----:B0-----:R-:W-:Y:S01]  /*ab30*/  FADD.FTZ R6, R156, R6 ;  /* 0x000000069c067221 */ /* 0x001fe20000010000 */
[----:B------:R-:W0:Y:S01]  /*ab40*/  MUFU.EX2 R152, R160 ;  /* 0x000000a000987308 */ /* 0x000e220000000800 */
[-C--:B------:R-:W-:Y:S01]  /*ab50*/  FMUL.FTZ R44, R44, R172.reuse ;  /* 0x000000ac2c2c7220 */ /* 0x080fe20000410000 */
[----:B------:R-:W-:Y:S01]  /*ab60*/  FMNMX.FTZ R153, R158, R153, !PT ;  /* 0x000000999e997209 */ /* 0x000fe20007810000 */
[-C--:B------:R-:W-:Y:S01]  /*ab70*/  FMUL.FTZ R45, R45, R172.reuse ;  /* 0x000000ac2d2d7220 */ /* 0x080fe20000410000 */
[-C--:B------:R-:W-:Y:S01]  /*ab80*/  FMUL.FTZ R48, R48, R172.reuse ;  /* 0x000000ac30307220 */ /* 0x080fe20000410000 */
[----:B------:R-:W-:Y:S01]  /*ab90*/  FMUL.FTZ R49, R49, R172 ;  /* 0x000000ac31317220 */ /* 0x000fe20000410000 */
[----:B------:R-:W-:Y:S01]  /*aba0*/  FMNMX.FTZ R153, R159, R153, !PT ;  /* 0x000000999f997209 */ /* 0x000fe20007810000 */
[C---:B---3--:R-:W-:Y:S01]  /*abb0*/  FADD.FTZ R6, R157.reuse, R6 ;  /* 0x000000069d067221 */ /* 0x048fe20000010000 */
[----:B------:R-:W-:Y:S01]  /*abc0*/  F2FP.F16.F32.PACK_AB R202, R157, R156 ;  /* 0x0000009c9dca723e */ /* 0x000fe200000000ff */
        /* <DEDUP_REMOVED lines=9> */
[----:B------:R-:W-:Y:S01]  /*ac60*/  FMNMX.FTZ R153, R166, R153, !PT ;  /* 0x00000099a6997209 */ /* 0x000fe20007810000 */
[----:B0-----:R-:W-:Y:S01]  /*ac70*/  FADD.FTZ R6, R152, R6 ;  /* 0x0000000698067221 */ /* 0x001fe20000010000 */
        /* <DEDUP_REMOVED lines=12> */
[-C--:B------:R-:W-:Y:S01]  /*ad40*/  FMUL.FTZ R73, R73, R172.reuse ;  /* 0x000000ac49497220 */ /* 0x080fe20000410000 */
[----:B------:R-:W0:Y:S01]  /*ad50*/  MUFU.EX2 R226, R164 ;  /* 0x000000a400e27308 */ /* 0x000e220000000800 */
[----:B------:R-:W-:Y:S01]  /*ad60*/  FMNMX.FTZ R153, R174, R153, !PT ;  /* 0x00000099ae997209 */ /* 0x000fe20007810000 */
[-C--:B------:R-:W-:Y:S01]  /*ad70*/  FMUL.FTZ R76, R76, R172.reuse ;  /* 0x000000ac4c4c7220 */ /* 0x080fe20000410000 */
[-C--:B------:R-:W-:Y:S01]  /*ad80*/  FMUL.FTZ R77, R77, R172.reuse ;  /* 0x000000ac4d4d7220 */ /* 0x080fe20000410000 */
        /* <DEDUP_REMOVED lines=30> */
[----:B----4-:R-:W-:Y:S01]  /*af70*/  FADD.FTZ R6, R225, R6 ;  /* 0x00000006e1067221 */ /* 0x010fe20000010000 */
[-C--:B------:R-:W-:Y:S01]  /*af80*/  FMUL.FTZ R112, R112, R172.reuse ;  /* 0x000000ac70707220 */ /* 0x080fe20000410000 */
[-C--:B------:R-:W-:Y:S01]  /*af90*/  FMUL.FTZ R113, R113, R172.reuse ;  /* 0x000000ac71717220 */ /* 0x080fe20000410000 */
[----:B------:R-:W-:Y:S01]  /*afa0*/  FMNMX.FTZ R153, R191, R153, !PT ;  /* 0x00000099bf997209 */ /* 0x000fe20007810000 */
[C---:B------:R-:W-:Y:S01]  /*afb0*/  FADD.FTZ R6, R156.reuse, R6 ;  /* 0x000000069c067221 */ /* 0x040fe20000010000 */
[----:B------:R-:W-:Y:S01]  /*afc0*/  F2FP.F16.F32.PACK_AB R156, R156, R225 ;  /* 0x000000e19c9c723e */ /* 0x000fe200000000ff */
[----:B------:R-:W4:Y:S01]  /*afd0*/  MUFU.EX2 R177, R177 ;  /* 0x000000b100b17308 */ /* 0x000f220000000800 */
[----:B------:R-:W-:Y:S01]  /*afe0*/  FMNMX.FTZ R153, R194, R153, !PT ;  /* 0x00000099c2997209 */ /* 0x000fe20007810000 */
[----:B0-----:R-:W-:Y:S01]  /*aff0*/  FADD.FTZ R6, R224, R6 ;  /* 0x00000006e0067221 */ /* 0x001fe20000010000 */
[-C--:B------:R-:W-:Y:S01]  /*b000*/  FMUL.FTZ R116, R116, R172.reuse ;  /* 0x000000ac74747220 */ /* 0x080fe20000410000 */
[-C--:B------:R-:W-:Y:S01]  /*b010*/  FMUL.FTZ R117, R117, R172.reuse ;  /* 0x000000ac75757220 */ /* 0x080fe20000410000 */
[----:B------:R-:W-:Y:S01]  /*b020*/  FMNMX.FTZ R153, R195, R153, !PT ;  /* 0x00000099c3997209 */ /* 0x000fe20007810000 */
[----:B------:R-:W-:Y:S01]  /*b030*/  FADD.FTZ R6, R160, R6 ;  /* 0x00000006a0067221 */ /* 0x000fe20000010000 */
        /* <DEDUP_REMOVED lines=10> */
[----:B----4-:R-:W-:Y:S01]  /*b0e0*/  FADD.FTZ R6, R177, R6 ;  /* 0x00000006b1067221 */ /* 0x010fe20000010000 */
[----:B------:R-:W4:Y:S01]  /*b0f0*/  SHFL.BFLY PT, R153, R157, 0x2, 0x1f ;  /* 0x0c401f009d997f89 */ /* 0x000f2200000e0000 */
[-C--:B------:R-:W-:Y:S01]  /*b100*/  FMUL.FTZ R129, R129, R172.reuse ;  /* 0x000000ac81817220 */ /* 0x080fe20000410000 */
[-C--:B------:R-:W-:Y:S01]  /*b110*/  FMUL.FTZ R132, R132, R172.reuse ;  /* 0x000000ac84847220 */ /* 0x080fe20000410000 */
[-C--:B------:R-:W-:Y:S01]  /*b120*/  FMUL.FTZ R133, R133, R172.reuse ;  /* 0x000000ac85857220 */ /* 0x080fe20000410000 */
[-C--:B------:R-:W-:Y:S01]  /*b130*/  FMUL.FTZ R136, R136, R172.reuse ;  /* 0x000000ac88887220 */ /* 0x080fe20000410000 */
[-C--:B------:R-:W-:Y:S01]  /*b140*/  FMUL.FTZ R137, R137, R172.reuse ;  /* 0x000000ac89897220 */ /* 0x080fe20000410000 */
[----:B------:R-:W1:Y:S01]  /*b150*/  MUFU.EX2 R184, R184 ;  /* 0x000000b800b87308 */ /* 0x000e620000000800 */
        /* <DEDUP_REMOVED lines=8> */
[----:B---3--:R-:W-:-:S07]  /*b1e0*/  FADD.FTZ R6, R181, R6 ;  /* 0x00000006b5067221 */ /* 0x008fce0000010000 */
[----:B------:R-:W3:Y:S01]  /*b1f0*/  MUFU.EX2 R188, R188 ;  /* 0x000000bc00bc7308 */ /* 0x000ee20000000800 */
[----:B-1----:R-:W-:Y:S01]  /*b200*/  FADD.FTZ R6, R184, R6 ;  /* 0x00000006b8067221 */ /* 0x002fe20000010000 */
[----:B----4-:R-:W-:-:S05]  /*b210*/  FMNMX.FTZ R157, R157, R153, !PT ;  /* 0x000000999d9d7209 */ /* 0x010fca0007810000 */
[----:B------:R-:W1:Y:S01]  /*b220*/  SHFL.BFLY PT, R153, R157, 0x1, 0x1f ;  /* 0x0c201f009d997f89 */ /* 0x000e6200000e0000 */
[----:B------:R-:W4:Y:S01]  /*b230*/  MUFU.EX2 R189, R189 ;  /* 0x000000bd00bd7308 */ /* 0x000f220000000800 */
[C---:B0-----:R-:W-:Y:S01]  /*b240*/  FADD.FTZ R6, R164.reuse, R6 ;  /* 0x00000006a4067221 */ /* 0x041fe20000010000 */
[----:B------:R-:W-:-:S06]  /*b250*/  F2FP.F16.F32.PACK_AB R164, R164, R184 ;  /* 0x000000b8a4a4723e */ /* 0x000fcc00000000ff */
[----:B------:R-:W0:Y:S01]  /*b260*/  MUFU.EX2 R168, R192 ;  /* 0x000000c000a87308 */ /* 0x000e220000000800 */
[----:B---3--:R-:W-:-:S07]  /*b270*/  FADD.FTZ R6, R188, R6 ;  /* 0x00000006bc067221 */ /* 0x008fce0000010000 */
[----:B------:R-:W-:Y:S01]  /*b280*/  MUFU.EX2 R193, R193 ;  /* 0x000000c100c17308 */ /* 0x000fe20000000800 */
[----:B----4-:R-:W-:Y:S01]  /*b290*/  FADD.FTZ R6, R189, R6 ;  /* 0x00000006bd067221 */ /* 0x010fe20000010000 */
[----:B-1----:R-:W-:-:S06]  /*b2a0*/  FMNMX.FTZ R173, R157, R153, !PT ;  /* 0x000000999dad7209 */ /* 0x002fcc0007810000 */
[----:B------:R-:W-:Y:S01]  /*b2b0*/  MUFU.EX2 R196, R196 ;  /* 0x000000c400c47308 */ /* 0x000fe20000000800 */
[----:B0-----:R-:W-:Y:S01]  /*b2c0*/  FADD.FTZ R6, R168, R6 ;  /* 0x00000006a8067221 */ /* 0x001fe20000010000 */
[C---:B------:R-:W-:Y:S01]  /*b2d0*/  FMUL.FTZ R153, R173.reuse, R0 ;  /* 0x00000000ad997220 */ /* 0x040fe20000410000 */
[----:B------:R-:W-:-:S03]  /*b2e0*/  FADD.FTZ R157, -R173, R201 ;  /* 0x000000c9ad9d7221 */ /* 0x000fc60000010100 */
[-CC-:B------:R-:W-:Y:S01]  /*b2f0*/  FFMA.FTZ R154, R154, R0.reuse, -R153.reuse ;  /* 0x000000009a9a7223 */ /* 0x180fe20000010899 */
[-C--:B------:R-:W-:Y:S01]  /*b300*/  FMUL.FTZ R157, R157, R0.reuse ;  /* 0x000000009d9d7220 */ /* 0x080fe20000410000 */
        /* <DEDUP_REMOVED lines=25> */
[----:B------:R-:W-:Y:S01]  /*b4a0*/  FFMA.FTZ R199, R199, R0, -R153 ;  /* 0x00000000c7c77223 */ /* 0x000fe20000010899 */
[----:B0-----:R-:W-:Y:S01]  /*b4b0*/  VIADD R157, R9, 0x22840 ;  /* 0x00022840099d7836 */ /* 0x001fe20000000000 */
[----:B------:R-:W0:Y:S01]  /*b4c0*/  MUFU.EX2 R158, R158 ;  /* 0x0000009e009e7308 */ /* 0x000e220000000800 */
[----:B-1----:R-:W-:Y:S01]  /*b4d0*/  FFMA.FTZ R7, R174, R7, R154 ;  /* 0x00000007ae077223 */ /* 0x002fe2000001009a */
[C---:B------:R-:W-:Y:S01]  /*b4e0*/  FADD.FTZ R6, R193.reuse, R6 ;  /* 0x00000006c1067221 */ /* 0x040fe20000010000 */
[----:B------:R-:W-:Y:S01]  /*b4f0*/  F2FP.F16.F32.PACK_AB R168, R193, R168 ;  /* 0x000000a8c1a8723e */ /* 0x000fe200000000ff */
[-C--:B------:R-:W-:Y:S01]  /*b500*/  FMUL.FTZ R26, R26, R174.reuse ;  /* 0x000000ae1a1a7220 */ /* 0x080fe20000410000 */
[----:B-----5:R-:W-:Y:S01]  /*b510*/  PRMT R157, R203, 0x654, R157 ;  /* 0x00000654cb9d7816 */ /* 0x020fe2000000009d */
[----:B------:R-:W-:Y:S01]  /*b520*/  FADD.FTZ R6, R196, R6 ;  /* 0x00000006c4067221 */ /* 0x000fe20000010000 */
[----:B------:R-:W-:Y:S01]  /*b530*/  FMUL.FTZ R27, R27, R174 ;  /* 0x000000ae1b1b7220 */ /* 0x000fe20000410000 */
[----:B------:R-:W1:Y:S01]  /*b540*/  MUFU.EX2 R159, R159 ;  /* 0x0000009f009f7308 */ /* 0x000e620000000800 */
[C---:B---3--:R-:W-:Y:S01]  /*b550*/  FADD.FTZ R7, R155.reuse, R7 ;  /* 0x000000079b077221 */ /* 0x048fe20000010000 */
[----:B------:R3:W-:Y:S01]  /*b560*/  SYNCS.ARRIVE.TRANS64.RED.A1T0 RZ, [R157+URZ], RZ ;  /* 0x000000ff9dff79a7 */ /* 0x0007e2000810043f */
[----:B------:R-:W-:Y:S01]  /*b570*/  F2FP.F16.F32.PACK_AB R201, R155, R154 ;  /* 0x0000009a9bc9723e */ /* 0x000fe200000000ff */
[----:B------:R-:W-:Y:S01]  /*b580*/  FMUL.FTZ R30, R30, R174 ;  /* 0x000000ae1e1e7220 */ /* 0x000fe20000410000 */
[----:B------:R-:W-:Y:S01]  /*b590*/  F2FP.F16.F32.PACK_AB R154, R165, R226 ;  /* 0x000000e2a59a723e */ /* 0x000fe200000000ff */
[-C--:B------:R-:W-:Y:S01]  /*b5a0*/  FMUL.FTZ R31, R31, R174.reuse ;  /* 0x000000ae1f1f7220 */ /* 0x080fe20000410000 */
[-C--:B------:R-:W-:Y:S01]  /*b5b0*/  FMUL.FTZ R34, R34, R174.reuse ;  /* 0x000000ae22227220 */ /* 0x080fe20000410000 */
[----:B------:R-:W4:Y:S01]  /*b5c0*/  MUFU.EX2 R153, R162 ;  /* 0x000000a200997308 */ /* 0x000f220000000800 */
        /* <DEDUP_REMOVED lines=10> */
[----:B------:R-:W-:Y:S01]  /*b670*/  FMUL.FTZ R47, R47, R174 ;  /* 0x000000ae2f2f7220 */ /* 0x000fe20000410000 */
[----:B------:R-:W-:Y:S01]  /*b680*/  F2FP.F16.F32.PACK_AB R158, R160, R224 ;  /* 0x000000e0a09e723e */ /* 0x000fe200000000ff */
[----:B------:R-:W-:Y:S01]  /*b690*/  FMUL.FTZ R50, R50, R174 ;  /* 0x000000ae32327220 */ /* 0x000fe20000410000 */
[----:B------:R-:W-:Y:S01]  /*b6a0*/  F2FP.F16.F32.PACK_AB R160, R177, R176 ;  /* 0x000000b0b1a0723e */ /* 0x000fe200000000ff */
[----:B------:R-:W-:Y:S01]  /*b6b0*/  FMUL.FTZ R51, R51, R174 ;  /* 0x000000ae33337220 */ /* 0x000fe20000410000 */
[----:B------:R-:W1:Y:S01]  /*b6c0*/  MUFU.EX2 R166, R166 ;  /* 0x000000a600a67308 */ /* 0x000e620000000800 */
[----:B----4-:R-:W-:Y:S01]  /*b6d0*/  FADD.FTZ R7, R153, R7 ;  /* 0x0000000799077221 */ /* 0x010fe20000010000 */
[----:B------:R-:W-:Y:S01]  /*b6e0*/  F2FP.F16.F32.PACK_AB R162, R181, R180 ;  /* 0x000000b4b5a2723e */ /* 0x000fe200000000ff */
[-C--:B------:R-:W-:Y:S01]  /*b6f0*/  FMUL.FTZ R54, R54, R174.reuse ;  /* 0x000000ae36367220 */ /* 0x080fe20000410000 */
[-C--:B------:R-:W-:Y:S01]  /*b700*/  FMUL.FTZ R55, R55, R174.reuse ;  /* 0x000000ae37377220 */ /* 0x080fe20000410000 */
[-C--:B------:R-:W-:Y:S01]  /*b710*/  FMUL.FTZ R58, R58, R174.reuse ;  /* 0x000000ae3a3a7220 */ /* 0x080fe20000410000 */
[-C--:B------:R-:W-:Y:S01]  /*b720*/  FMUL.FTZ R59, R59, R174.reuse ;  /* 0x000000ae3b3b7220 */ /* 0x080fe20000410000 */
[-C--:B------:R-:W-:Y:S01]  /*b730*/  FMUL.FTZ R62, R62, R174.reuse ;  /* 0x000000ae3e3e7220 */ /* 0x080fe20000410000 */
[----:B------:R-:W4:Y:S01]  /*b740*/  MUFU.EX2 R167, R167 ;  /* 0x000000a700a77308 */ /* 0x000f220000000800 */
[C---:B0-----:R-:W-:Y:S01]  /*b750*/  FADD.FTZ R7, R163.reuse, R7 ;  /* 0x00000007a3077221 */ /* 0x041fe20000010000 */
[----:B------:R-:W-:Y:S01]  /*b760*/  F2FP.F16.F32.PACK_AB R153, R163, R153 ;  /* 0x00000099a399723e */ /* 0x000fe200000000ff */
[-C--:B------:R-:W-:Y:S01]  /*b770*/  FMUL.FTZ R63, R63, R174.reuse ;  /* 0x000000ae3f3f7220 */ /* 0x080fe20000410000 */
[-C--:B------:R-:W-:Y:S01]  /*b780*/  FMUL.FTZ R66, R66, R174.reuse ;  /* 0x000000ae42427220 */ /* 0x080fe20000410000 */
[-C--:B------:R-:W-:Y:S01]  /*b790*/  FMUL.FTZ R67, R67, R174.reuse ;  /* 0x000000ae43437220 */ /* 0x080fe20000410000 */
[-C--:B------:R-:W-:Y:S01]  /*b7a0*/  FMUL.FTZ R70, R70, R174.reuse ;  /* 0x000000ae46467220 */ /* 0x080fe20000410000 */
[-C--:B------:R-:W-:Y:S01]  /*b7b0*/  FMUL.FTZ R71, R71, R174.reuse ;  /* 0x000000ae47477220 */ /* 0x080fe20000410000 */
[----:B---3--:R-:W0:Y:S01]  /*b7c0*/  MUFU.EX2 R157, R169 ;  /* 0x000000a9009d7308 */ /* 0x008e220000000800 */
        /* <DEDUP_REMOVED lines=8> */
[C---:B----4-:R-:W-:Y:S01]  /*b850*/  FADD.FTZ R7, R167.reuse, R7 ;  /* 0x00000007a7077221 */ /* 0x050fe20000010000 */
[----:B------:R-:W-:Y:S01]  /*b860*/  F2FP.F16.F32.PACK_AB R155, R167, R166 ;  /* 0x000000a6a79b723e */ /* 0x000fe200000000ff */
[----:B------:R-:W-:Y:S01]  /*b870*/  FMUL.FTZ R86, R86, R174 ;  /* 0x000000ae56567220 */ /* 0x000fe20000410000 */
[----:B------:R-:W-:Y:S01]  /*b880*/  F2FP.F16.F32.PACK_AB R166, R189, R188 ;  /* 0x000000bcbda6723e */ /* 0x000fe200000000ff */
        /* <DEDUP_REMOVED lines=46> */
[-C--:B------:R-:W-:Y:S01]  /*bb70*/  FMUL.FTZ R150, R150, R174.reuse ;  /* 0x000000ae96967220 */ /* 0x080fe20000410000 */
[----:B------:R-:W-:-:S04]  /*bb80*/  FMUL.FTZ R151, R151, R174 ;  /* 0x000000ae97977220 */ /* 0x000fc80000410000 */
[----:B------:R-:W3:Y:S01]  /*bb90*/  MUFU.EX2 R165, R186 ;  /* 0x000000ba00a57308 */ /* 0x000ee20000000800 */
[----:B0-----:R-:W-:-:S07]  /*bba0*/  FADD.FTZ R7, R163, R7 ;  /* 0x00000007a3077221 */ /* 0x001fce0000010000 */
[----:B------:R-:W0:Y:S01]  /*bbb0*/  MUFU.EX2 R187, R187 ;  /* 0x000000bb00bb7308 */ /* 0x000e220000000800 */
[C---:B-1----:R-:W-:Y:S01]  /*bbc0*/  FADD.FTZ R7, R183.reuse, R7 ;  /* 0x00000007b7077221 */ /* 0x042fe20000010000 */
[----:B------:R-:W-:-:S06]  /*bbd0*/  F2FP.F16.F32.PACK_AB R163, R183, R163 ;  /* 0x000000a3b7a3723e */ /* 0x000fcc00000000ff */
[----:B------:R-:W1:Y:S01]  /*bbe0*/  MUFU.EX2 R167, R190 ;  /* 0x000000be00a77308 */ /* 0x000e620000000800 */
[----:B---3--:R-:W-:-:S07]  /*bbf0*/  FADD.FTZ R7, R165, R7 ;  /* 0x00000007a5077221 */ /* 0x008fce0000010000 */
[----:B------:R-:W3:Y:S01]  /*bc00*/  MUFU.EX2 R191, R191 ;  /* 0x000000bf00bf7308 */ /* 0x000ee20000000800 */
[C---:B0-----:R-:W-:Y:S01]  /*bc10*/  FADD.FTZ R7, R187.reuse, R7 ;  /* 0x00000007bb077221 */ /* 0x041fe20000010000 */
[----:B------:R-:W-:-:S06]  /*bc20*/  F2FP.F16.F32.PACK_AB R165, R187, R165 ;  /* 0x000000a5bba5723e */ /* 0x000fcc00000000ff */
[----:B------:R-:W0:Y:S01]  /*bc30*/  MUFU.EX2 R169, R194 ;  /* 0x000000c200a97308 */ /* 0x000e220000000800 */
[----:B-1----:R-:W-:-:S07]  /*bc40*/  FADD.FTZ R7, R167, R7 ;  /* 0x00000007a7077221 */ /* 0x002fce0000010000 */
[----:B------:R-:W1:Y:S01]  /*bc50*/  MUFU.EX2 R195, R195 ;  /* 0x000000c300c37308 */ /* 0x000e620000000800 */
[C---:B---3--:R-:W-:Y:S01]  /*bc60*/  FADD.FTZ R7, R191.reuse, R7 ;  /* 0x00000007bf077221 */ /* 0x048fe20000010000 */
[----:B------:R-:W-:-:S06]  /*bc70*/  F2FP.F16.F32.PACK_AB R167, R191, R167 ;  /* 0x000000a7bfa7723e */ /* 0x000fcc00000000ff */
[----:B------:R-:W3:Y:S01]  /*bc80*/  MUFU.EX2 R171, R198 ;  /* 0x000000c600ab7308 */ /* 0x000ee20000000800 */
[----:B0-----:R-:W-:-:S07]  /*bc90*/  FADD.FTZ R7, R169, R7 ;  /* 0x00000007a9077221 */ /* 0x001fce0000010000 */
[----:B------:R-:W0:Y:S01]  /*bca0*/  MUFU.EX2 R170, R197 ;  /* 0x000000c500aa7308 */ /* 0x000e220000000800 */
[C---:B-1----:R-:W-:Y:S01]  /*bcb0*/  FADD.FTZ R7, R195.reuse, R7 ;  /* 0x00000007c3077221 */ /* 0x042fe20000010000 */
[----:B------:R-:W-:-:S06]  /*bcc0*/  F2FP.F16.F32.PACK_AB R169, R195, R169 ;  /* 0x000000a9c3a9723e */ /* 0x000fcc00000000ff */
        /* <DEDUP_REMOVED lines=8> */
.L_x_9792:
[----:B------:R0:W1:Y:S01]  /*bd50*/  SYNCS.PHASECHK.TRANS64.TRYWAIT P2, [R9+URZ+0x22850], R10 ;  /* 0x0228500a090075a7 */ /* 0x000062000804017f */
[----:B------:R-:W-:Y:S05]  /*bd60*/  @!P0 BRA `(.L_x_9793) ;  /* 0x0000000000048947 */ /* 0x000fea0003800000 */
[----:B------:R-:W-:Y:S01]  /*bd70*/  BPT.TRAP 0x1 ;  /* 0x000000040000795c */ /* 0x000fe20000300000 */
.L_x_9793:
[----:B------:R-:W-:Y:S04]  /*bd80*/  BSSY B0, `(.L_x_9794) ;  /* 0x0000004000007945 */ /* 0x000fe80003800000 */
[----:B-1----:R-:W-:Y:S05]  /*bd90*/  @P2 BRA `(.L_x_9795) ;  /* 0x0000000000082947 */ /* 0x002fea0003800000 */
[----:B------:R-:W1:Y:S02]  /*bda0*/  SYNCS.PHASECHK.TRANS64.TRYWAIT P2, [R9+URZ+0x22850], R10 ;  /* 0x0228500a090075a7 */ /* 0x000e64000804017f */
[----:B-1----:R-:W-:Y:S05]  /*bdb0*/  @!P2 BRA `(.L_x_9796) ;  /* 0x000000b4006ca947 */ /* 0x002fea0003800000 */
.L_x_9795:
[----:B------:R-:W-:Y:S05]  /*bdc0*/  BSYNC B0 ;  /* 0x0000000000007941 */ /* 0x000fea0003800000 */
.L_x_9794:
[----:B------:R-:W3:Y:S01]  /*bdd0*/  S2R R172, SR_TID.X ;  /* 0x0000000000ac7919 */ /* 0x000ee20000002100 */
[----:B------:R-:W-:Y:S05]  /*bde0*/  WARPSYNC.ALL ;  /* 0x0000000000007948 */ /* 0x000fea0003800000 */
[----:B------:R-:W-:Y:S01]  /*bdf0*/  IMAD R174, R206, 0xc00, R228 ;  /* 0x00000c00ceae7824 */ /* 0x000fe200078e02e4 */
[----:B------:R-:W-:Y:S01]  /*be00*/  MOV R177, 0x40000040 ;  /* 0x4000004000b17802 */ /* 0x000fe20000000f00 */
[----:B------:R-:W-:Y:S02]  /*be10*/  IMAD.MOV.U32 R175, RZ, RZ, 0x40000040 ;  /* 0x40000040ffaf7424 */ /* 0x000fe400078e00ff */
[C---:B------:R-:W-:Y:S01]  /*be20*/  VIADD R176, R174.reuse, 0x80 ;  /* 0x00000080aeb07836 */ /* 0x040fe20000000000 */
[----:B------:R-:W-:-:S02]  /*be30*/  R2UR UR6, R174 ;  /* 0x00000000ae0672ca */ /* 0x000fc400000e0000 */
[----:B------:R-:W-:Y:S02]  /*be40*/  R2UR UR7, R175 ;  /* 0x00000000af0772ca */ /* 0x000fe400000e0000 */
[----:B------:R-:W-:Y:S02]  /*be50*/  MOV R175, 0x40000040 ;  /* 0x4000004000af7802 */ /* 0x000fe40000000f00 */
[----:B---3--:R-:W-:-:S05]  /*be60*/  SHF.R.U32.HI R172, RZ, 0x7, R172 ;  /* 0x00000007ffac7819 */ /* 0x008fca00000116ac */
[----:B01----:R-:W-:-:S05]  /*be70*/  VIADD R10, R172, 0x8 ;  /* 0x00000008ac0a7836 */ /* 0x003fca0000000000 */
[----:B------:R0:W-:Y:S06]  /*be80*/  BAR.SYNC.DEFER_BLOCKING R10, 0x100 ;  /* 0x0004000a0000751d */ /* 0x0001ec0000010000 */
[----:B------:R-:W-:-:S06]  /*be90*/  WARPGROUP.ARRIVE ;  /* 0x00000000000079c5 */ /* 0x000fcc0000000000 */
        /* <DEDUP_REMOVED lines=8> */
[----:B------:R-:W-:Y:S01]  /*bf20*/  VIADD R152, R174, 0x100 ;  /* 0x00000100ae987836 */ /* 0x000fe20000000000 */
[----:B------:R-:W-:Y:S01]  /*bf30*/  WARPGROUP.ARRIVE ;  /* 0x00000000000079c5 */ /* 0x000fe20000000000 */
[----:B------:R-:W-:-:S03]  /*bf40*/  IMAD.MOV.U32 R153, RZ, RZ, 0x40000040 ;  /* 0x40000040ff997424 */ /* 0x000fc600078e00ff */
[----:B------:R-:W-:Y:S01]  /*bf50*/  R2UR UR6, R152 ;  /* 0x00000000980672ca */ /* 0x000fe200000e0000 */
[----:B------:R-:W-:Y:S01]  /*bf60*/  VIADD R152, R174, 0x180 ;  /* 0x00000180ae987836 */ /* 0x000fe20000000000 */
[----:B------:R-:W-:Y:S01]  /*bf70*/  R2UR UR7, R153 ;  /* 0x00000000990772ca */ /* 0x000fe200000e0000 */
[----:B------:R-:W-:-:S15]  /*bf80*/  IMAD.MOV.U32 R153, RZ, RZ, 0x40000040 ;  /* 0x40000040ff997424 */ /* 0x000fde00078e00ff */
[----:B------:R-:W-:Y:S01]  /*bf90*/  HGMMA.64x256x16.F32 R24, R156, gdesc[UR4].tnspB, R24, gsb0 ;  /* 0x43e000049c187df0 */ /* 0x000fe20008000818 */
[----:B------:R-:W-:Y:S01]  /*bfa0*/  R2UR UR6, R152 ;  /* 0x00000000980672ca */ /* 0x000fe200000e0000 */
[C---:B------:R-:W-:Y:S01]  /*bfb0*/  VIADD R152, R174.reuse, 0x200 ;  /* 0x00000200ae987836 */ /* 0x040fe20000000000 */
[----:B------:R-:W-:Y:S01]  /*bfc0*/  R2UR UR7, R153 ;  /* 0x00000000990772ca */ /* 0x000fe200000e0000 */
[----:B------:R-:W-:Y:S02]  /*bfd0*/  IMAD.MOV.U32 R153, RZ, RZ, 0x40000040 ;  /* 0x40000040ff997424 */ /* 0x000fe400078e00ff */
[----:B------:R-:W-:Y:S01]  /*bfe0*/  VIADD R174, R174, 0x280 ;  /* 0x00000280aeae7836 */ /* 0x000fe20000000000 */
[----:B------:R-:W-:Y:S02]  /*bff0*/  WARPGROUP.DEPBAR.LE gsb0, 0x0 ;  /* 0x00008000000079c5 */ /* 0x000fe40000010000 */
[----:B------:R-:W-:-:S15]  /*c000*/  WARPGROUP.ARRIVE ;  /* 0x00000000000079c5 */ /* 0x000fde0000000000 */
[----:B------:R-:W-:-:S04]  /*c010*/  NOP ;  /* 0x0000000000007918 */ /* 0x000fc80000000000 */
        /* <DEDUP_REMOVED lines=14> */
[----:B0-----:R-:W-:Y:S05]  /*c100*/  @!P0 BRA `(.L_x_9797) ;  /* 0x0000000000048947 */ /* 0x001fea0003800000 */
[----:B------:R-:W-:Y:S01]  /*c110*/  BPT.TRAP 0x1 ;  /* 0x000000040000795c */ /* 0x000fe20000300000 */
.L_x_9797:
[----:B------:R-:W0:Y:S01]  /*c120*/  S2R R10, SR_CgaCtaId ;  /* 0x00000000000a7919 */ /* 0x000e220000008800 */
[----:B------:R-:W-:Y:S02]  /*c130*/  VIADD R9, R9, 0x22860 ;  /* 0x0002286009097836 */ /* 0x000fe40000000000 */
[----:B------:R-:W-:Y:S02]  /*c140*/  IMAD.MOV.U32 R201, RZ, RZ, R173 ;  /* 0x000000ffffc97224 */ /* 0x000fe400078e00ad */
[----:B------:R-:W-:Y:S01]  /*c150*/  IMAD.MOV.U32 R200, RZ, RZ, R3 ;  /* 0x000000ffffc87224 */ /* 0x000fe200078e0003 */
[----:B0-----:R-:W-:-:S04]  /*c160*/  PRMT R9, R10, 0x654, R9 ;  /* 0x000006540a097816 */ /* 0x001fc80000000009 */
[----:B------:R1:W-:Y:S01]  /*c170*/  SYNCS.ARRIVE.TRANS64.RED.A1T0 RZ, [R9+URZ], RZ ;  /* 0x000000ff09ff79a7 */ /* 0x0003e2000810043f */
[----:B------:R-:W-:Y:S05]  /*c180*/  @P1 BRA `(.L_x_9798) ;  /* 0xffffffe0003c1947 */ /* 0x000fea000383ffff */
.L_x_9786:
[----:B------:R-:W3:Y:S01]  /*c190*/  LDL.LU R177, [R1+0x28] ;  /* 0x0000280001b17983 */ /* 0x000ee20000300800 */
[----:B------:R-:W-:Y:S05]  /*c1a0*/  WARPSYNC.ALL ;  /* 0x0000000000007948 */ /* 0x000fea0003800000 */
[----:B------:R-:W4:Y:S01]  /*c1b0*/  SHFL.BFLY PT, R5, R6, 0x2, 0x1f ;  /* 0x0c401f0006057f89 */ /* 0x000f2200000e0000 */
[----:B-1----:R-:W-:Y:S01]  /*c1c0*/  IMAD.MOV.U32 R9, RZ, RZ, RZ ;  /* 0x000000ffff097224 */ /* 0x002fe200078e00ff */
[----:B------:R-:W-:Y:S01]  /*c1d0*/  MOV R20, 0xff800000 ;  /* 0xff80000000147802 */ /* 0x000fe20000000f00 */
[----:B------:R-:W-:Y:S01]  /*c1e0*/  VIADD R206, R206, 0x1 ;  /* 0x00000001cece7836 */ /* 0x000fe20000000000 */
[----:B0-----:R-:W0:Y:S01]  /*c1f0*/  SHFL.BFLY PT, R8, R7, 0x2, 0x1f ;  /* 0x0c401f0007087f89 */ /* 0x001e2200000e0000 */
[----:B------:R-:W-:Y:S01]  /*c200*/  IMAD.MOV.U32 R21, RZ, RZ, -0x800000 ;  /* 0xff800000ff157424 */ /* 0x000fe200078e00ff */
[----:B------:R2:W-:Y:S08]  /*c210*/  BAR.ARV R11, 0x100 ;  /* 0x0004000b0000751d */ /* 0x0005f00000002000 */
[----:B------:R-:W-:Y:S06]  /*c220*/  BAR.ARV 0x8, 0x180 ;  /* 0x0206000000007b1d */ /* 0x000fec0000002000 */
[----:B------:R-:W-:Y:S01]  /*c230*/  ISETP.NE.AND P0, PT, R206, 0x2, PT ;  /* 0x00000002ce00780c */ /* 0x000fe20003f05270 */
[----:B----4-:R-:W-:Y:S01]  /*c240*/  FADD.FTZ R5, R5, R6 ;  /* 0x0000000605057221 */ /* 0x010fe20000010000 */
[----:B------:R-:W-:Y:S01]  /*c250*/  IMAD.MOV.U32 R6, RZ, RZ, RZ ;  /* 0x000000ffff067224 */ /* 0x000fe200078e00ff */
[----:B------:R-:W-:Y:S01]  /*c260*/  PLOP3.LUT P1, PT, PT, PT, PT, 0x8, 0x0 ;  /* 0x000000000000781c */ /* 0x000fe20003f2e170 */
[----:B0-----:R-:W-:-:S02]  /*c270*/  FADD.FTZ R10, R8, R7 ;  /* 0x00000007080a7221 */ /* 0x001fc40000010000 */
[----:B------:R-:W0:Y:S01]  /*c280*/  SHFL.BFLY PT, R4, R5, 0x1, 0x1f ;  /* 0x0c201f0005047f89 */ /* 0x000e2200000e0000 */
[----:B------:R-:W-:-:S03]  /*c290*/  SEL R206, R206, RZ, P0 ;  /* 0x000000ffcece7207 */ /* 0x000fc60000000000 */
[----:B------:R-:W1:Y:S01]  /*c2a0*/  SHFL.BFLY PT, R13, R10, 0x1, 0x1f ;  /* 0x0c201f000a0d7f89 */ /* 0x000e6200000e0000 */
[----:B0-----:R-:W-:Y:S01]  /*c2b0*/  FADD.FTZ R7, R5, R4 ;  /* 0x0000000405077221 */ /* 0x001fe20000010000 */
[----:B------:R-:W-:Y:S01]  /*c2c0*/  SEL R5, RZ, 0x1, P0 ;  /* 0x00000001ff057807 */ /* 0x000fe20000000000 */
[----:B-1----:R-:W-:-:S03]  /*c2d0*/  FADD.FTZ R8, R10, R13 ;  /* 0x0000000d0a087221 */ /* 0x002fc60000010000 */
[----:B------:R-:W-:Y:S02]  /*c2e0*/  FSETP.NE.FTZ.AND P2, PT, R7, RZ, PT ;  /* 0x000000ff0700720b */ /* 0x000fe40003f55000 */
[----:B------:R-:W-:Y:S02]  /*c2f0*/  LOP3.LUT R216, R216, R5, RZ, 0x3c, !PT ;  /* 0x00000005d8d87212 */ /* 0x000fe400078e3cff */
[----:B------:R-:W-:-:S09]  /*c300*/  FSETP.NE.FTZ.AND P3, PT, R8, RZ, PT ;  /* 0x000000ff0800720b */ /* 0x000fd20003f75000 */
[----:B------:R-:W0:Y:S08]  /*c310*/  @P2 MUFU.RCP R9, R7 ;  /* 0x0000000700092308 */ /* 0x000e300000001000 */
[----:B------:R-:W1:Y:S08]  /*c320*/  @P3 MUFU.LG2 R19, R8 ;  /* 0x0000000800133308 */ /* 0x000e700000000c00 */
[----:B------:R-:W-:Y:S01]  /*c330*/  @P3 MUFU.RCP R6, R8 ;  /* 0x0000000800063308 */ /* 0x000fe20000001000 */
[-C--:B0-----:R-:W-:Y:S01]  /*c340*/  FMUL.FTZ R4, R28, R9.reuse ;  /* 0x000000091c047220 */ /* 0x081fe20000410000 */
[-C--:B------:R-:W-:Y:S01]  /*c350*/  FMUL.FTZ R152, R32, R9.reuse ;  /* 0x0000000920987220 */ /* 0x080fe20000410000 */
[-C--:B------:R-:W-:Y:S01]  /*c360*/  FMUL.FTZ R5, R33, R9.reuse ;  /* 0x0000000921057220 */ /* 0x080fe20000410000 */
[C---:B------:R-:W-:Y:S01]  /*c370*/  @P2 FMUL.FTZ R33, R0.reuse, 0.69314718246459960938 ;  /* 0x3f31721800212820 */ /* 0x040fe20000410000 */
[----:B------:R-:W-:Y:S01]  /*c380*/  @P3 FMUL.FTZ R32, R0, 0.69314718246459960938 ;  /* 0x3f31721800203820 */ /* 0x000fe20000410000 */
[-C--:B------:R-:W-:Y:S01]  /*c390*/  FMUL.FTZ R166, R88, R9.reuse ;  /* 0x0000000958a67220 */ /* 0x080fe20000410000 */
[-C--:B------:R-:W-:Y:S01]  /*c3a0*/  FMUL.FTZ R167, R92, R9.reuse ;  /* 0x000000095ca77220 */ /* 0x080fe20000410000 */
[----:B------:R-:W0:Y:S01]  /*c3b0*/  @P2 MUFU.LG2 R28, R7 ;  /* 0x00000007001c2308 */ /* 0x000e220000000c00 */
[----:B-1----:R-:W-:Y:S01]  /*c3c0*/  @P3 FMUL.FTZ R19, R19, 0.69314718246459960938 ;  /* 0x3f31721813133820 */ /* 0x002fe20000410000 */
        /* <DEDUP_REMOVED lines=126> */
[----:B---3--:R-:W-:-:S05]  /*cbb0*/  VIADD R177, R177, 0x1 ;  /* 0x00000001b1b17836 */ /* 0x008fca0000000000 */
[----:B------:R0:W-:Y:S02]  /*cbc0*/  STL [R1+0x28], R177 ;  /* 0x000028b101007387 */ /* 0x0001e40000100800 */
.L_x_9743:
[----:B------:R-:W-:Y:S05]  /*cbd0*/  WARPSYNC.ALL ;  /* 0x0000000000007948 */ /* 0x000fea0003800000 */
[----:B------:R-:W1:Y:S01]  /*cbe0*/  S2R R3, SR_CgaCtaId ;  /* 0x0000000000037919 */ /* 0x000e620000008800 */
[----:B------:R-:W-:Y:S01]  /*cbf0*/  MOV R19, 0x400 ;  /* 0x0000040000137802 */ /* 0x000fe20000000f00 */
[----:B------:R-:W-:Y:S01]  /*cc00*/  BSSY B0, `(.L_x_9799) ;  /* 0x000031c000007945 */ /* 0x000fe20003800000 */
[----:B------:R-:W-:Y:S02]  /*cc10*/  BAR.SYNC.DEFER_BLOCKING 0x5, 0x180 ;  /* 0x0146000000007b1d */ /* 0x000fe40000010000 */
[----:B-1----:R-:W-:-:S05]  /*cc20*/  LEA R19, R3, R19, 0x18 ;  /* 0x0000001303137211 */ /* 0x002fca00078ec0ff */
[----:B------:R1:W2:Y:S01]  /*cc30*/  LDS.128 R32, [R19+0x228d0] ;  /* 0x0228d00013207984 */ /* 0x0002a20000000c00 */
[----:B------:R-:W-:Y:S06]  /*cc40*/  BAR.ARV 0x4, 0x180 ;  /* 0x0106000000007b1d */ /* 0x000fec0000002000 */
[----:B------:R-:W-:Y:S05]  /*cc50*/  @P1 BRA `(.L_x_9800) ;  /* 0x00000020002c1947 */ /* 0x000fea0003800000 */
[----:B------:R-:W3:Y:S01]  /*cc60*/  LDL R3, [R1+0x54] ;  /* 0x0000540001037983 */ /* 0x000ee20000100800 */
[----:B------:R-:W4:Y:S01]  /*cc70*/  S2R R6, SR_SWINHI ;  /* 0x0000000000067919 */ /* 0x000f220000002f00 */
[----:B------:R-:W-:Y:S05]  /*cc80*/  WARPSYNC.ALL ;  /* 0x0000000000007948 */ /* 0x000fea0003800000 */
[----:B------:R-:W3:Y:S01]  /*cc90*/  LDL.LU R179, [R1+0x1c] ;  /* 0x00001c0001b37983 */ /* 0x000ee20000300800 */
[----:B------:R-:W-:Y:S01]  /*cca0*/  F2FP.F16.F32.PACK_AB R24, R25, R24 ;  /* 0x000000181918723e */ /* 0x000fe200000000ff */
[----:B------:R-:W-:Y:S01]  /*ccb0*/  ULDC.64 UR4, c[0x0][0xc00] ;  /* 0x0003000000047ab9 */ /* 0x000fe20000000a00 */
[----:B------:R-:W-:Y:S01]  /*ccc0*/  F2FP.F16.F32.PACK_AB R7, R39, R7 ;  /* 0x000000072707723e */ /* 0x000fe200000000ff */
[----:B------:R-:W3:Y:S01]  /*ccd0*/  LDL.LU R178, [R1+0x20] ;  /* 0x0000200001b27983 */ /* 0x000ee20000300800 */
[----:B------:R-:W-:Y:S01]  /*cce0*/  F2FP.F16.F32.PACK_AB R9, R43, R9 ;  /* 0x000000092b09723e */ /* 0x000fe200000000ff */
[----:B--2---:R-:W2:Y:S01]  /*ccf0*/  LDC R32, c[0x0][0xbe8] ;  /* 0x0002fa00ff207b82 */ /* 0x004ea20000000800 */
[----:B------:R-:W-:-:S02]  /*cd00*/  MOV R94, R19 ;  /* 0x00000013005e7202 */ /* 0x000fc40000000f00 */
[----:B----4-:R-:W-:Y:S01]  /*cd10*/  MOV R95, R6 ;  /* 0x00000006005f7202 */ /* 0x010fe20000000f00 */
[----:B0-----:R-:W4:Y:S01]  /*cd20*/  LDL R177, [R1+0x50] ;  /* 0x0000500001b17983 */ /* 0x001f220000100800 */
[----:B------:R-:W-:Y:S02]  /*cd30*/  F2FP.F16.F32.PACK_AB R25, R40, R12 ;  /* 0x0000000c2819723e */ /* 0x000fe400000000ff */
[----:B------:R-:W-:Y:S01]  /*cd40*/  F2FP.F16.F32.PACK_AB R6, R37, R153 ;  /* 0x000000992506723e */ /* 0x000fe200000000ff */
[----:B------:R-:W4:Y:S01]  /*cd50*/  LDL R173, [R1+0x2c] ;  /* 0x00002c0001ad7983 */ /* 0x000f220000100800 */
        /* <DEDUP_REMOVED lines=21> */
[C---:B------:R-:W-:Y:S02]  /*ceb0*/  LOP3.LUT R27, R116.reuse, 0x380, RZ, 0xc0, !PT ;  /* 0x00000380741b7812 */ /* 0x040fe400078ec0ff */
[C---:B------:R-:W-:Y:S02]  /*cec0*/  IADD3 R3, P2, R116.reuse, 0x40, RZ ;  /* 0x0000004074037810 */ /* 0x040fe40007f5e0ff */
[----:B------:R-:W-:Y:S02]  /*ced0*/  IADD3 R115, P3, R116, 0x60, RZ ;  /* 0x0000006074737810 */ /* 0x000fe40007f7e0ff */
[----:B------:R-:W-:Y:S02]  /*cee0*/  SHF.R.U64 R27, R27, 0x3, RZ ;  /* 0x000000031b1b7819 */ /* 0x000fe400000012ff */
[----:B-----5:R-:W-:Y:S02]  /*cef0*/  LOP3.LUT R28, R3, 0x380, RZ, 0xc0, !PT ;  /* 0x00000380031c7812 */ /* 0x020fe400078ec0ff */
[----:B------:R-:W-:-:S02]  /*cf00*/  LOP3.LUT R114, R115, 0x380, RZ, 0xc0, !PT ;  /* 0x0000038073727812 */ /* 0x000fc400078ec0ff */
[----:B------:R-:W-:Y:S01]  /*cf10*/  LOP3.LUT R26, R27, R116, RZ, 0x3c, !PT ;  /* 0x000000741b1a7212 */ /* 0x000fe200078e3cff */
[--C-:B------:R-:W-:Y:S01]  /*cf20*/  IMAD.MOV.U32 R27, RZ, RZ, R117.reuse ;  /* 0x000000ffff1b7224 */ /* 0x100fe200078e0075 */
[----:B------:R-:W-:Y:S02]  /*cf30*/  SHF.R.U64 R28, R28, 0x3, RZ ;  /* 0x000000031c1c7819 */ /* 0x000fe400000012ff */
[----:B------:R-:W-:Y:S02]  /*cf40*/  SHF.R.U64 R114, R114, 0x3, RZ ;  /* 0x0000000372727819 */ /* 0x000fe400000012ff */
[----:B------:R-:W-:Y:S02]  /*cf50*/  LOP3.LUT R28, R28, R3, RZ, 0x3c, !PT ;  /* 0x000000031c1c7212 */ /* 0x000fe400078e3cff */
[----:B------:R-:W-:Y:S01]  /*cf60*/  LOP3.LUT R114, R114, R115, RZ, 0x3c, !PT ;  /* 0x0000007372727212 */ /* 0x000fe200078e3cff */
[----:B------:R-:W-:Y:S01]  /*cf70*/  IMAD.X R115, RZ, RZ, R117, P3 ;  /* 0x000000ffff737224 */ /* 0x000fe200018e0675 */
[----:B------:R-:W-:-:S02]  /*cf80*/  MOV R3, R26 ;  /* 0x0000001a00037202 */ /* 0x000fc40000000f00 */
[----:B------:R-:W-:Y:S01]  /*cf90*/  F2FP.F16.F32.PACK_AB R26, R29, R4 ;  /* 0x000000041d1a723e */ /* 0x000fe200000000ff */
[----:B------:R-:W-:Y:S01]  /*cfa0*/  IMAD.X R29, RZ, RZ, R117, P2 ;  /* 0x000000ffff1d7224 */ /* 0x000fe200010e0675 */
[C---:B------:R-:W-:Y:S02]  /*cfb0*/  IADD3 R121, P3, R116.reuse, 0x8020, RZ ;  /* 0x0000802074797810 */ /* 0x040fe40007f7e0ff */
[C---:B------:R-:W-:Y:S02]  /*cfc0*/  IADD3 R31, P1, R116.reuse, 0x20, RZ ;  /* 0x00000020741f7810 */ /* 0x040fe40007f3e0ff */
[----:B------:R-:W-:Y:S02]  /*cfd0*/  IADD3 R119, P2, R116, 0x8000, RZ ;  /* 0x0000800074777810 */ /* 0x000fe40007f5e0ff */
[----:B------:R-:W-:Y:S02]  /*cfe0*/  LOP3.LUT R120, R121, 0x380, RZ, 0xc0, !PT ;  /* 0x0000038079787812 */ /* 0x000fe400078ec0ff */
[----:B------:R-:W-:-:S02]  /*cff0*/  LOP3.LUT R30, R31, 0x380, RZ, 0xc0, !PT ;  /* 0x000003801f1e7812 */ /* 0x000fc400078ec0ff */
[----:B------:R-:W-:Y:S02]  /*d000*/  LOP3.LUT R118, R119, 0x380, RZ, 0xc0, !PT ;  /* 0x0000038077767812 */ /* 0x000fe400078ec0ff */
[----:B------:R-:W-:Y:S02]  /*d010*/  IADD3 R103, P4, R116, 0x4000, RZ ;  /* 0x0000400074677810 */ /* 0x000fe40007f9e0ff */
[----:B------:R-:W-:Y:S02]  /*d020*/  F2FP.F16.F32.PACK_AB R27, R14, R10 ;  /* 0x0000000a0e1b723e */ /* 0x000fe400000000ff */
[----:B------:R-:W-:Y:S02]  /*d030*/  SHF.R.U64 R120, R120, 0x3, RZ ;  /* 0x0000000378787819 */ /* 0x000fe400000012ff */
[----:B------:R-:W-:Y:S02]  /*d040*/  SHF.R.U64 R30, R30, 0x3, RZ ;  /* 0x000000031e1e7819 */ /* 0x000fe400000012ff */
[----:B------:R-:W-:Y:S01]  /*d050*/  SHF.R.U64 R118, R118, 0x3, RZ ;  /* 0x0000000376767819 */ /* 0x000fe200000012ff */
[----:B------:R0:W-:Y:S01]  /*d060*/  STSM.16.M88.4 [R3], R24 ;  /* 0x0000001803007844 */ /* 0x0001e20000000200 */
[----:B------:R-:W-:-:S02]  /*d070*/  LOP3.LUT R102, R103, 0x380, RZ, 0xc0, !PT ;  /* 0x0000038067667812 */ /* 0x000fc400078ec0ff */
[----:B------:R-:W-:Y:S01]  /*d080*/  LOP3.LUT R120, R120, R121, RZ, 0x3c, !PT ;  /* 0x0000007978787212 */ /* 0x000fe200078e3cff */
[--C-:B------:R-:W-:Y:S01]  /*d090*/  IMAD.X R121, RZ, RZ, R117.reuse, P3 ;  /* 0x000000ffff797224 */ /* 0x100fe200018e0675 */
[----:B------:R-:W-:Y:S01]  /*d0a0*/  LOP3.LUT R30, R30, R31, RZ, 0x3c, !PT ;  /* 0x0000001f1e1e7212 */ /* 0x000fe200078e3cff */
[--C-:B------:R-:W-:Y:S01]  /*d0b0*/  IMAD.X R31, RZ, RZ, R117.reuse, P1 ;  /* 0x000000ffff1f7224 */ /* 0x100fe200008e0675 */
[----:B------:R-:W-:Y:S02]  /*d0c0*/  IADD3 R113, P5, R116, 0x4020, RZ ;  /* 0x0000402074717810 */ /* 0x000fe40007fbe0ff */
[----:B------:R-:W-:Y:S01]  /*d0d0*/  LOP3.LUT R118, R118, R119, RZ, 0x3c, !PT ;  /* 0x0000007776767212 */ /* 0x000fe200078e3cff */
[----:B------:R-:W-:Y:S01]  /*d0e0*/  IMAD.X R119, RZ, RZ, R117, P2 ;  /* 0x000000ffff777224 */ /* 0x000fe200010e0675 */
[C---:B------:R-:W-:Y:S02]  /*d0f0*/  IADD3 R111, P0, R116.reuse, 0x4040, RZ ;  /* 0x00004040746f7810 */ /* 0x040fe40007f1e0ff */
[----:B------:R-:W-:-:S02]  /*d100*/  IADD3 R107, P1, R116, 0x4060, RZ ;  /* 0x00004060746b7810 */ /* 0x000fc40007f3e0ff */
[C---:B0-----:R-:W-:Y:S02]  /*d110*/  IADD3 R27, P3, R116.reuse, 0xc060, RZ ;  /* 0x0000c060741b7810 */ /* 0x041fe40007f7e0ff */
[----:B------:R-:W-:Y:S02]  /*d120*/  IADD3 R25, P2, R116, 0xc040, RZ ;  /* 0x0000c04074197810 */ /* 0x000fe40007f5e0ff */
[----:B------:R-:W-:Y:S02]  /*d130*/  SHF.R.U64 R102, R102, 0x3, RZ ;  /* 0x0000000366667819 */ /* 0x000fe400000012ff */
[----:B------:R-:W-:Y:S02]  /*d140*/  LOP3.LUT R112, R113, 0x380, RZ, 0xc0, !PT ;  /* 0x0000038071707812 */ /* 0x000fe400078ec0ff */
[----:B------:R-:W-:Y:S02]  /*d150*/  LOP3.LUT R110, R111, 0x380, RZ, 0xc0, !PT ;  /* 0x000003806f6e7812 */ /* 0x000fe400078ec0ff */
[----:B------:R-:W-:-:S02]  /*d160*/  LOP3.LUT R26, R27, 0x380, RZ, 0xc0, !PT ;  /* 0x000003801b1a7812 */ /* 0x000fc400078ec0ff */
[----:B------:R-:W-:Y:S02]  /*d170*/  LOP3.LUT R106, R107, 0x380, RZ, 0xc0, !PT ;  /* 0x000003806b6a7812 */ /* 0x000fe400078ec0ff */
[----:B------:R-:W-:Y:S02]  /*d180*/  LOP3.LUT R24, R25, 0x380, RZ, 0xc0, !PT ;  /* 0x0000038019187812 */ /* 0x000fe400078ec0ff */
[----:B------:R-:W-:Y:S01]  /*d190*/  LOP3.LUT R102, R102, R103, RZ, 0x3c, !PT ;  /* 0x0000006766667212 */ /* 0x000fe200078e3cff */
[----:B------:R-:W-:Y:S01]  /*d1a0*/  IMAD.X R103, RZ, RZ, R117, P4 ;  /* 0x000000ffff677224 */ /* 0x000fe200020e0675 */
[----:B------:R-:W-:Y:S02]  /*d1b0*/  SHF.R.U64 R112, R112, 0x3, RZ ;  /* 0x0000000370707819 */ /* 0x000fe400000012ff */
[----:B------:R-:W-:Y:S02]  /*d1c0*/  SHF.R.U64 R110, R110, 0x3, RZ ;  /* 0x000000036e6e7819 */ /* 0x000fe400000012ff */
[----:B------:R-:W-:-:S02]  /*d1d0*/  IADD3 R123, P4, R116, 0x8040, RZ ;  /* 0x00008040747b7810 */ /* 0x000fc40007f9e0ff */
[----:B------:R-:W-:Y:S02]  /*d1e0*/  SHF.R.U64 R26, R26, 0x3, RZ ;  /* 0x000000031a1a7819 */ /* 0x000fe400000012ff */
[----:B------:R-:W-:Y:S02]  /*d1f0*/  SHF.R.U64 R106, R106, 0x3, RZ ;  /* 0x000000036a6a7819 */ /* 0x000fe400000012ff */
[----:B------:R-:W-:Y:S02]  /*d200*/  SHF.R.U64 R24, R24, 0x3, RZ ;  /* 0x0000000318187819 */ /* 0x000fe400000012ff */
[----:B------:R-:W-:Y:S01]  /*d210*/  LOP3.LUT R112, R112, R113, RZ, 0x3c, !PT ;  /* 0x0000007170707212 */ /* 0x000fe200078e3cff */
[----:B------:R-:W-:Y:S01]  /*d220*/  IMAD.X R113, RZ, RZ, R117, P5 ;  /* 0x000000ffff717224 */ /* 0x000fe200028e0675 */
[----:B------:R-:W-:Y:S02]  /*d230*/  LOP3.LUT R110, R110, R111, RZ, 0x3c, !PT ;  /* 0x0000006f6e6e7212 */ /* 0x000fe400078e3cff */
[----:B------:R-:W-:-:S02]  /*d240*/  LOP3.LUT R122, R123, 0x380, RZ, 0xc0, !PT ;  /* 0x000003807b7a7812 */ /* 0x000fc400078ec0ff */
[----:B------:R-:W-:Y:S01]  /*d250*/  LOP3.LUT R26, R26, R27, RZ, 0x3c, !PT ;  /* 0x0000001b1a1a7212 */ /* 0x000fe200078e3cff */
[--C-:B------:R-:W-:Y:S01]  /*d260*/  IMAD.X R27, RZ, RZ, R117.reuse, P3 ;  /* 0x000000ffff1b7224 */ /* 0x100fe200018e0675 */
[----:B------:R-:W-:Y:S01]  /*d270*/  LOP3.LUT R106, R106, R107, RZ, 0x3c, !PT ;  /* 0x0000006b6a6a7212 */ /* 0x000fe200078e3cff */
[----:B------:R-:W-:Y:S01]  /*d280*/  IMAD.X R107, RZ, RZ, R117, P1 ;  /* 0x000000ffff6b7224 */ /* 0x000fe200008e0675 */
[----:B------:R-:W-:Y:S02]  /*d290*/  IADD3 R125, P5, R116, 0x8060, RZ ;  /* 0x00008060747d7810 */ /* 0x000fe40007fbe0ff */
[----:B------:R-:W-:Y:S02]  /*d2a0*/  IADD3.X R111, RZ, R117, RZ, P0, !PT ;  /* 0x00000075ff6f7210 */ /* 0x000fe400007fe4ff */
[----:B------:R-:W-:Y:S02]  /*d2b0*/  LOP3.LUT R24, R24, R25, RZ, 0x3c, !PT ;  /* 0x0000001918187212 */ /* 0x000fe400078e3cff */
[----:B------:R-:W-:-:S02]  /*d2c0*/  F2FP.F16.F32.PACK_AB R4, R5, R152 ;  /* 0x000000980504723e */ /* 0x000fc400000000ff */
[----:B------:R-:W-:Y:S02]  /*d2d0*/  IADD3 R127, P0, R116, 0xc000, RZ ;  /* 0x0000c000747f7810 */ /* 0x000fe40007f1e0ff */
[----:B------:R-:W-:Y:S02]  /*d2e0*/  MOV R30, R30 ;  /* 0x0000001e001e7202 */ /* 0x000fe40000000f00 */
[----:B------:R-:W-:Y:S02]  /*d2f0*/  IADD3.X R25, RZ, R117, RZ, P2, !PT ;  /* 0x00000075ff197210 */ /* 0x000fe400017fe4ff */
[----:B------:R-:W-:Y:S02]  /*d300*/  F2FP.F16.F32.PACK_AB R5, R8, R0 ;  /* 0x000000000805723e */ /* 0x000fe400000000ff */
[----:B------:R-:W-:Y:S02]  /*d310*/  IADD3 R129, P1, R116, 0xc020, RZ ;  /* 0x0000c02074817810 */ /* 0x000fe40007f3e0ff */
[----:B------:R-:W-:-:S02]  /*d320*/  SHF.R.U64 R122, R122, 0x3, RZ ;  /* 0x000000037a7a7819 */ /* 0x000fc400000012ff */
[----:B------:R-:W-:Y:S02]  /*d330*/  MOV R28, R28 ;  /* 0x0000001c001c7202 */ /* 0x000fe40000000f00 */
[----:B------:R-:W-:Y:S02]  /*d340*/  F2FP.F16.F32.PACK_AB R8, R41, R154 ;  /* 0x0000009a2908723e */ /* 0x000fe400000000ff */
[----:B------:R-:W-:Y:S02]  /*d350*/  F2FP.F16.F32.PACK_AB R10, R45, R155 ;  /* 0x0000009b2d0a723e */ /* 0x000fe400000000ff */
[----:B------:R-:W-:Y:S01]  /*d360*/  LOP3.LUT R124, R125, 0x380, RZ, 0xc0, !PT ;  /* 0x000003807d7c7812 */ /* 0x000fe200078ec0ff */
[----:B------:R0:W-:Y:S01]  /*d370*/  STSM.16.M88.4 [R30], R4 ;  /* 0x000000041e007844 */ /* 0x0001e20000000200 */
[----:B------:R-:W-:Y:S02]  /*d380*/  LOP3.LUT R126, R127, 0x380, RZ, 0xc0, !PT ;  /* 0x000003807f7e7812 */ /* 0x000fe400078ec0ff */
[----:B------:R-:W-:-:S02]  /*d390*/  MOV R114, R114 ;  /* 0x0000007200727202 */ /* 0x000fc40000000f00 */
[----:B------:R-:W-:Y:S02]  /*d3a0*/  MOV R0, R24 ;  /* 0x0000001800007202 */ /* 0x000fe40000000f00 */
[----:B------:R-:W-:Y:S02]  /*d3b0*/  MOV R3, R26 ;  /* 0x0000001a00037202 */ /* 0x000fe40000000f00 */
[----:B------:R-:W-:Y:S02]  /*d3c0*/  F2FP.F16.F32.PACK_AB R14, R53, R157 ;  /* 0x0000009d350e723e */ /* 0x000fe400000000ff */
[----:B------:R-:W-:Y:S02]  /*d3d0*/  LOP3.LUT R128, R129, 0x380, RZ, 0xc0, !PT ;  /* 0x0000038081807812 */ /* 0x000fe400078ec0ff */
[----:B------:R-:W-:Y:S02]  /*d3e0*/  MOV R102, R102 ;  /* 0x0000006600667202 */ /* 0x000fe40000000f00 */
[----:B------:R-:W-:-:S02]  /*d3f0*/  F2FP.F16.F32.PACK_AB R24, R57, R158 ;  /* 0x0000009e3918723e */ /* 0x000fc400000000ff */
[----:B------:R-:W-:Y:S02]  /*d400*/  F2FP.F16.F32.PACK_AB R25, R59, R58 ;  /* 0x0000003a3b19723e */ /* 0x000fe400000000ff */
[----:B------:R-:W-:Y:S02]  /*d410*/  F2FP.F16.F32.PACK_AB R26, R61, R159 ;  /* 0x0000009f3d1a723e */ /* 0x000fe400000000ff */
[----:B------:R-:W-:Y:S01]  /*d420*/  F2FP.F16.F32.PACK_AB R27, R63, R62 ;  /* 0x0000003e3f1b723e */ /* 0x000fe200000000ff */
[----:B------:R3:W-:Y:S01]  /*d430*/  STSM.16.M88.4 [R28], R8 ;  /* 0x000000081c007844 */ /* 0x0007e20000000200 */
[----:B------:R-:W-:Y:S01]  /*d440*/  LOP3.LUT R122, R122, R123, RZ, 0x3c, !PT ;  /* 0x0000007b7a7a7212 */ /* 0x000fe200078e3cff */
[----:B------:R-:W-:Y:S01]  /*d450*/  IMAD.X R123, RZ, RZ, R117, P4 ;  /* 0x000000ffff7b7224 */ /* 0x000fe200020e0675 */
[----:B------:R-:W-:Y:S02]  /*d460*/  MOV R112, R112 ;  /* 0x0000007000707202 */ /* 0x000fe40000000f00 */
[----:B0-----:R-:W-:-:S02]  /*d470*/  F2FP.F16.F32.PACK_AB R4, R65, R160 ;  /* 0x000000a04104723e */ /* 0x001fc400000000ff */
[----:B------:R-:W-:Y:S02]  /*d480*/  F2FP.F16.F32.PACK_AB R5, R67, R66 ;  /* 0x000000424305723e */ /* 0x000fe400000000ff */
[----:B------:R-:W-:Y:S02]  /*d490*/  F2FP.F16.F32.PACK_AB R6, R69, R161 ;  /* 0x000000a14506723e */ /* 0x000fe400000000ff */
[----:B------:R-:W-:Y:S02]  /*d4a0*/  F2FP.F16.F32.PACK_AB R7, R71, R70 ;  /* 0x000000464707723e */ /* 0x000fe400000000ff */
[----:B------:R-:W-:Y:S01]  /*d4b0*/  SHF.R.U64 R124, R124, 0x3, RZ ;  /* 0x000000037c7c7819 */ /* 0x000fe200000012ff */
[----:B------:R-:W-:Y:S01]  /*d4c0*/  STSM.16.M88.4 [R114], R12 ;  /* 0x0000000c72007844 */ /* 0x000fe20000000200 */
[----:B------:R-:W-:Y:S02]  /*d4d0*/  SHF.R.U64 R126, R126, 0x3, RZ ;  /* 0x000000037e7e7819 */ /* 0x000fe400000012ff */
[----:B------:R-:W-:-:S02]  /*d4e0*/  MOV R110, R110 ;  /* 0x0000006e006e7202 */ /* 0x000fc40000000f00 */
[----:B---3--:R-:W-:Y:S02]  /*d4f0*/  F2FP.F16.F32.PACK_AB R8, R73, R162 ;  /* 0x000000a24908723e */ /* 0x008fe400000000ff */
        /* <DEDUP_REMOVED lines=9> */
[----:B------:R-:W-:Y:S01]  /*d590*/  F2FP.F16.F32.PACK_AB R31, R87, R86 ;  /* 0x00000056571f723e */ /* 0x000fe200000000ff */
[----:B------:R0:W-:Y:S01]  /*d5a0*/  STSM.16.M88.4 [R112], R4 ;  /* 0x0000000470007844 */ /* 0x0001e20000000200 */
[----:B------:R-:W-:Y:S02]  /*d5b0*/  MOV R118, R118 ;  /* 0x0000007600767202 */ /* 0x000fe40000000f00 */
[----:B------:R-:W-:-:S02]  /*d5c0*/  F2FP.F16.F32.PACK_AB R41, R91, R90 ;  /* 0x0000005a5b29723e */ /* 0x000fc400000000ff */
[----:B------:R-:W-:Y:S01]  /*d5d0*/  LOP3.LUT R124, R124, R125, RZ, 0x3c, !PT ;  /* 0x0000007d7c7c7212 */ /* 0x000fe200078e3cff */
[--C-:B------:R-:W-:Y:S01]  /*d5e0*/  IMAD.X R125, RZ, RZ, R117.reuse, P5 ;  /* 0x000000ffff7d7224 */ /* 0x100fe200028e0675 */
[----:B------:R-:W-:Y:S01]  /*d5f0*/  MOV R120, R120 ;  /* 0x0000007800787202 */ /* 0x000fe20000000f00 */
[----:B------:R3:W-:Y:S01]  /*d600*/  STSM.16.M88.4 [R110], R8 ;  /* 0x000000086e007844 */ /* 0x0007e20000000200 */
[----:B------:R-:W-:Y:S01]  /*d610*/  LOP3.LUT R126, R126, R127, RZ, 0x3c, !PT ;  /* 0x0000007f7e7e7212 */ /* 0x000fe200078e3cff */
[--C-:B------:R-:W-:Y:S01]  /*d620*/  IMAD.X R127, RZ, RZ, R117.reuse, P0 ;  /* 0x000000ffff7f7224 */ /* 0x100fe200000e0675 */
[----:B------:R-:W-:Y:S01]  /*d630*/  MOV R122, R122 ;  /* 0x0000007a007a7202 */ /* 0x000fe20000000f00 */
[----:B------:R-:W-:Y:S01]  /*d640*/  STSM.16.M88.4 [R106], R28 ;  /* 0x0000001c6a007844 */ /* 0x000fe20000000200 */
[----:B------:R-:W-:Y:S01]  /*d650*/  LOP3.LUT R128, R128, R129, RZ, 0x3c, !PT ;  /* 0x0000008180807212 */ /* 0x000fe200078e3cff */
[----:B------:R-:W-:Y:S01]  /*d660*/  IMAD.X R129, RZ, RZ, R117, P1 ;  /* 0x000000ffff817224 */ /* 0x000fe200008e0675 */
[----:B0-----:R-:W-:-:S02]  /*d670*/  F2FP.F16.F32.PACK_AB R4, R105, R170 ;  /* 0x000000aa6904723e */ /* 0x001fc400000000ff */
[----:B------:R-:W-:Y:S02]  /*d680*/  F2FP.F16.F32.PACK_AB R5, R50, R48 ;  /* 0x000000303205723e */ /* 0x000fe400000000ff */
[----:B------:R-:W-:Y:S02]  /*d690*/  F2FP.F16.F32.PACK_AB R6, R109, R108 ;  /* 0x0000006c6d06723e */ /* 0x000fe400000000ff */
[----:B------:R-:W-:Y:S01]  /*d6a0*/  F2FP.F16.F32.PACK_AB R7, R54, R52 ;  /* 0x000000343607723e */ /* 0x000fe200000000ff */
[----:B------:R-:W-:Y:S01]  /*d6b0*/  STSM.16.M88.4 [R118], R40 ;  /* 0x0000002876007844 */ /* 0x000fe20000000200 */
[----:B------:R-:W-:Y:S02]  /*d6c0*/  MOV R124, R124 ;  /* 0x0000007c007c7202 */ /* 0x000fe40000000f00 */
[----:B---3--:R-:W-:Y:S01]  /*d6d0*/  F2FP.F16.F32.PACK_AB R8, R88, R171 ;  /* 0x000000ab5808723e */ /* 0x008fe200000000ff */
[----:B------:R-:W-:Y:S01]  /*d6e0*/  STSM.16.M88.4 [R120], R36 ;  /* 0x0000002478007844 */ /* 0x000fe20000000200 */
[----:B------:R-:W-:-:S02]  /*d6f0*/  F2FP.F16.F32.PACK_AB R9, R60, R56 ;  /* 0x000000383c09723e */ /* 0x000fc400000000ff */
[----:B------:R-:W-:Y:S01]  /*d700*/  F2FP.F16.F32.PACK_AB R10, R92, R172 ;  /* 0x000000ac5c0a723e */ /* 0x000fe200000000ff */
[----:B------:R0:W-:Y:S01]  /*d710*/  STSM.16.M88.4 [R122], R4 ;  /* 0x000000047a007844 */ /* 0x0001e20000000200 */
[----:B------:R-:W-:Y:S02]  /*d720*/  F2FP.F16.F32.PACK_AB R11, R68, R64 ;  /* 0x00000040440b723e */ /* 0x000fe400000000ff */
[----:B------:R-:W-:Y:S02]  /*d730*/  MOV R126, R126 ;  /* 0x0000007e007e7202 */ /* 0x000fe40000000f00 */
[----:B------:R-:W-:Y:S02]  /*d740*/  F2FP.F16.F32.PACK_AB R12, R96, R174 ;  /* 0x000000ae600c723e */ /* 0x000fe400000000ff */
[----:B------:R-:W-:Y:S02]  /*d750*/  F2FP.F16.F32.PACK_AB R13, R76, R72 ;  /* 0x000000484c0d723e */ /* 0x000fe400000000ff */
[----:B------:R-:W-:-:S02]  /*d760*/  F2FP.F16.F32.PACK_AB R14, R100, R175 ;  /* 0x000000af640e723e */ /* 0x000fc400000000ff */
[----:B------:R-:W-:Y:S02]  /*d770*/  F2FP.F16.F32.PACK_AB R15, R84, R80 ;  /* 0x00000050540f723e */ /* 0x000fe400000000ff */
[----:B------:R-:W-:Y:S02]  /*d780*/  ISETP.NE.U32.AND P0, PT, RZ, UR4, PT ;  /* 0x00000004ff007c0c */ /* 0x000fe4000bf05070 */
[----:B------:R-:W-:Y:S02]  /*d790*/  MOV R128, R128 ;  /* 0x0000008000807202 */ /* 0x000fe40000000f00 */
[----:B0-----:R-:W-:Y:S02]  /*d7a0*/  IADD3 R6, P1, R179, UR4, RZ ;  /* 0x00000004b3067c10 */ /* 0x001fe4000ff3e0ff */
[----:B------:R-:W-:Y:S02]  /*d7b0*/  F2FP.F16.F32.PACK_AB R24, R104, R176 ;  /* 0x000000b06818723e */ /* 0x000fe400000000ff */
[----:B------:R-:W-:-:S02]  /*d7c0*/  F2FP.F16.F32.PACK_AB R25, R131, R130 ;  /* 0x000000828319723e */ /* 0x000fc400000000ff */
[----:B------:R-:W-:Y:S02]  /*d7d0*/  F2FP.F16.F32.PACK_AB R26, R133, R132 ;  /* 0x00000084851a723e */ /* 0x000fe400000000ff */
[----:B------:R-:W-:Y:S01]  /*d7e0*/  F2FP.F16.F32.PACK_AB R27, R135, R134 ;  /* 0x00000086871b723e */ /* 0x000fe200000000ff */
[----:B------:R0:W-:Y:S01]  /*d7f0*/  STSM.16.M88.4 [R124], R8 ;  /* 0x000000087c007844 */ /* 0x0001e20000000200 */
[----:B------:R-:W-:Y:S02]  /*d800*/  ISETP.NE.AND.EX P0, PT, RZ, UR5, PT, P0 ;  /* 0x00000005ff007c0c */ /* 0x000fe4000bf05300 */
[----:B------:R-:W-:Y:S01]  /*d810*/  IADD3.X R7, R178, UR5, RZ, P1, !PT ;  /* 0x00000005b2077c10 */ /* 0x000fe20008ffe4ff */
[----:B------:R-:W-:Y:S01]  /*d820*/  STSM.16.M88.4 [R126], R12 ;  /* 0x0000000c7e007844 */ /* 0x000fe20000000200 */
[----:B------:R-:W-:Y:S02]  /*d830*/  ULDC.64 UR4, c[0x0][0xc08] ;  /* 0x0003020000047ab9 */ /* 0x000fe40000000a00 */
[----:B------:R-:W-:Y:S01]  /*d840*/  ISETP.NE.U32.AND P2, PT, RZ, UR4, PT ;  /* 0x00000004ff007c0c */ /* 0x000fe2000bf45070 */
[----:B------:R4:W-:Y:S04]  /*d850*/  STSM.16.M88.4 [R128], R24 ;  /* 0x0000001880007844 */ /* 0x0009e80000000200 */
[----:B------:R3:W-:Y:S01]  /*d860*/  STSM.16.M88.4 [R0], R136 ;  /* 0x0000008800007844 */ /* 0x0007e20000000200 */
[----:B------:R-:W-:-:S03]  /*d870*/  ISETP.NE.AND.EX P2, PT, RZ, UR5, PT, P2 ;  /* 0x00000005ff007c0c */ /* 0x000fc6000bf45320 */
[----:B------:R3:W-:Y:S01]  /*d880*/  STSM.16.M88.4 [R3], R144 ;  /* 0x0000009003007844 */ /* 0x0007e20000000200 */
[----:B------:R-:W-:Y:S01]  /*d890*/  IMAD.MOV.U32 R80, RZ, RZ, RZ ;  /* 0x000000ffff507224 */ /* 0x000fe200078e00ff */
[----:B------:R-:W-:Y:S08]  /*d8a0*/  BAR.SYNC.DEFER_BLOCKING 0x1, 0x100 ;  /* 0x0044000000007b1d */ /* 0x000ff00000010000 */
[----:B------:R-:W-:Y:S01]  /*d8b0*/  @P2 IADD3 R4, P3, R179, UR4, RZ ;  /* 0x00000004b3042c10 */ /* 0x000fe2000ff7e0ff */
[----:B------:R-:W-:-:S02]  /*d8c0*/  ULDC UR4, c[0x0][0xa88] ;  /* 0x0002a20000047ab9 */ /* 0x000fc40000000800 */
[----:B0-----:R-:W-:Y:S01]  /*d8d0*/  IMAD.U32 R11, RZ, RZ, UR4 ;  /* 0x00000004ff0b7e24 */ /* 0x001fe2000f8e00ff */
[----:B------:R-:W-:Y:S01]  /*d8e0*/  @P2 IADD3.X R5, R178, UR5, RZ, P3, !PT ;  /* 0x00000005b2052c10 */ /* 0x000fe20009ffe4ff */
[----:B------:R3:W5:Y:S04]  /*d8f0*/  @P0 LDG.E R80, desc[UR40][R6.64] ;  /* 0x0000002806500981 */ /* 0x000768000c1e1900 */
[----:B------:R3:W5:Y:S01]  /*d900*/  @P2 LDG.E R11, desc[UR40][R4.64] ;  /* 0x00000028040b2981 */ /* 0x000762000c1e1900 */
[----:B--2---:R-:W-:-:S13]  /*d910*/  ISETP.NE.AND P1, PT, R32, 0x1, PT ;  /* 0x000000012000780c */ /* 0x004fda0003f25270 */
[----:B------:R-:W0:Y:S08]  /*d920*/  @P1 LDC R8, c[0x0][0xbec] ;  /* 0x0002fb00ff081b82 */ /* 0x000e300000000800 */
[----:B------:R-:W2:Y:S01]  /*d930*/  @P1 LDC R9, c[0x0][0xbf0] ;  /* 0x0002fc00ff091b82 */ /* 0x000ea20000000800 */
[----:B----4-:R-:W-:Y:S01]  /*d940*/  IMAD R25, R173, 0x80, R177 ;  /* 0x00000080ad197824 */ /* 0x010fe200078e02b1 */
[----:B---3--:R-:W-:Y:S06]  /*d950*/  @P2 BRA `(.L_x_9801) ;  /* 0x0000000000102947 */ /* 0x008fec0003800000 */
[----:B------:R-:W-:Y:S05]  /*d960*/  @!P0 BRA `(.L_x_9801) ;  /* 0x00000000000c8947 */ /* 0x000fea0003800000 */
[----:B------:R-:W3:Y:S04]  /*d970*/  LDG.E R0, desc[UR40][R6.64] ;  /* 0x0000002806007981 */ /* 0x000ee8000c1e1900 */
[----:B-----5:R-:W3:Y:S02]  /*d980*/  LDG.E R11, desc[UR40][R6.64+0x4] ;  /* 0x00000428060b7981 */ /* 0x020ee4000c1e1900 */
[----:B---3--:R-:W-:-:S07]  /*d990*/  IMAD.IADD R11, R11, 0x1, -R0 ;  /* 0x000000010b0b7824 */ /* 0x008fce00078e0a00 */
.L_x_9801:
[----:B------:R-:W3:Y:S01]  /*d9a0*/  LDL.LU R10, [R1+0x38] ;  /* 0x00003800010a7983 */ /* 0x000ee20000300800 */
[----:B0-----:R-:W-:Y:S01]  /*d9b0*/  @P1 IMAD.HI.U32 R0, R25, R8, RZ ;  /* 0x0000000819001227 */ /* 0x001fe200078e00ff */
[----:B------:R-:W-:-:S03]  /*d9c0*/  ULDC.64 UR4, c[0x0][0xb90] ;  /* 0x0002e40000047ab9 */ /* 0x000fc60000000a00 */
[----:B------:R-:W-:Y:S01]  /*d9d0*/  IMAD.MOV.U32 R7, RZ, RZ, R25 ;  /* 0x000000ffff077224 */ /* 0x000fe200078e0019 */
[----:B------:R-:W4:Y:S01]  /*d9e0*/  LDL.LU R6, [R1+0x24] ;  /* 0x0000240001067983 */ /* 0x000f220000300800 */
[----:B-----5:R-:W-:Y:S01]  /*d9f0*/  SHF.R.S32.HI R81, RZ, 0x1f, R80 ;  /* 0x0000001fff517819 */ /* 0x020fe20000011450 */
[----:B------:R-:W0:Y:S02]  /*da00*/  @P1 LDC R85, c[0x0][0xbec] ;  /* 0x0002fb00ff551b82 */ /* 0x000e240000000800 */
[----:B------:R-:W3:Y:S01]  /*da10*/  LDL.LU R88, [R1+0x18] ;  /* 0x0000180001587983 */ /* 0x000ee20000300800 */
[----:B--2---:R-:W-:Y:S01]  /*da20*/  @P1 SHF.R.U32.HI R7, RZ, R9, R0 ;  /* 0x00000009ff071219 */ /* 0x004fe20000011600 */
[----:B------:R-:W2:Y:S04]  /*da30*/  S2R R87, SR_TID.X ;  /* 0x0000000000577919 */ /* 0x000ea80000002100 */
[----:B------:R-:W-:Y:S01]  /*da40*/  IMAD.MOV R15, RZ, RZ, -R7 ;  /* 0x000000ffff0f7224 */ /* 0x000fe200078e0a07 */
[----:B------:R-:W1:Y:S01]  /*da50*/  S2R R26, SR_TID.X ;  /* 0x00000000001a7919 */ /* 0x000e620000002100 */
[----:B--2---:R-:W-:-:S05]  /*da60*/  VIADD R87, R87, 0xffffff80 ;  /* 0xffffff8057577836 */ /* 0x004fca0000000000 */
[----:B------:R-:W-:-:S04]  /*da70*/  SHF.R.S32.HI R86, RZ, 0x1f, R87 ;  /* 0x0000001fff567819 */ /* 0x000fc80000011457 */
[----:B------:R-:W-:-:S04]  /*da80*/  LEA.HI R86, R86, R87, RZ, 0x3 ;  /* 0x0000005756567211 */ /* 0x000fc800078f18ff */
[----:B------:R-:W-:-:S04]  /*da90*/  SHF.R.S32.HI R86, RZ, 0x3, R86 ;  /* 0x00000003ff567819 */ /* 0x000fc80000011456 */
[----:B------:R-:W-:Y:S01]  /*daa0*/  LEA R13, R86, R217, 0x6 ;  /* 0x000000d9560d7211 */ /* 0x000fe200078e30ff */
[C---:B------:R-:W-:Y:S01]  /*dab0*/  VIADD R90, R217.reuse, 0xc0 ;  /* 0x000000c0d95a7836 */ /* 0x040fe20000000000 */
[C---:B------:R-:W-:Y:S01]  /*dac0*/  IADD3 R92, R217.reuse, 0x80, RZ ;  /* 0x00000080d95c7810 */ /* 0x040fe20007ffe0ff */
[----:B------:R-:W-:Y:S01]  /*dad0*/  BSSY B1, `(.L_x_9802) ;  /* 0x00000df000017945 */ /* 0x000fe20003800000 */
[C---:B------:R-:W-:Y:S02]  /*dae0*/  VIADD R89, R217.reuse, 0xc0 ;  /* 0x000000c0d9597836 */ /* 0x040fe40000000000 */
[C---:B------:R-:W-:Y:S02]  /*daf0*/  VIADD R91, R217.reuse, 0x80 ;  /* 0x00000080d95b7836 */ /* 0x040fe40000000000 */
[----:B------:R-:W-:Y:S01]  /*db00*/  VIADD R93, R217, 0x40 ;  /* 0x00000040d95d7836 */ /* 0x000fe20000000000 */
[----:B----4-:R-:W-:Y:S02]  /*db10*/  SEL R82, R6, RZ, !P0 ;  /* 0x000000ff06527207 */ /* 0x010fe40004000000 */
[----:B---3--:R-:W-:Y:S01]  /*db20*/  SHF.R.S32.HI R83, RZ, 0x1f, R88 ;  /* 0x0000001fff537819 */ /* 0x008fe20000011458 */
[----:B------:R-:W-:-:S04]  /*db30*/  IMAD.WIDE.U32 R4, R88, UR4, R80 ;  /* 0x0000000458047c25 */ /* 0x000fc8000f8e0050 */
[----:B------:R-:W-:-:S04]  /*db40*/  IMAD R3, R83, UR4, RZ ;  /* 0x0000000453037c24 */ /* 0x000fc8000f8e02ff */
[----:B------:R-:W-:Y:S01]  /*db50*/  IMAD R9, R88, UR5, R3 ;  /* 0x0000000558097c24 */ /* 0x000fe2000f8e0203 */
[----:B------:R-:W-:Y:S01]  /*db60*/  SEL R3, R10, RZ, !P0 ;  /* 0x000000ff0a037207 */ /* 0x000fe20004000000 */
[----:B------:R-:W-:Y:S01]  /*db70*/  ULDC.64 UR4, c[0x0][0xb98] ;  /* 0x0002e60000047ab9 */ /* 0x000fe20000000a00 */
[----:B------:R-:W2:Y:S01]  /*db80*/  LDL R10, [R1+0x48] ;  /* 0x00004800010a7983 */ /* 0x000ea20000100800 */
[----:B------:R-:W-:Y:S02]  /*db90*/  IMAD.IADD R5, R5, 0x1, R9 ;  /* 0x0000000105057824 */ /* 0x000fe400078e0209 */
[----:B------:R-:W-:Y:S02]  /*dba0*/  IMAD R9, R32, R15, R25 ;  /* 0x0000000f20097224 */ /* 0x000fe400078e0219 */
[----:B------:R-:W-:Y:S02]  /*dbb0*/  IMAD R15, R3, UR4, RZ ;  /* 0x00000004030f7c24 */ /* 0x000fe4000f8e02ff */
[----:B------:R-:W-:Y:S01]  /*dbc0*/  IMAD.WIDE.U32 R4, R82, UR4, R4 ;  /* 0x0000000452047c25 */ /* 0x000fe2000f8e0004 */
[----:B------:R-:W-:-:S03]  /*dbd0*/  SHF.R.S32.HI R0, RZ, 0x1f, R9 ;  /* 0x0000001fff007819 */ /* 0x000fc60000011409 */
[----:B------:R-:W-:Y:S01]  /*dbe0*/  IMAD.WIDE R94, R13, 0x2, R94 ;  /* 0x000000020d5e7825 */ /* 0x000fe200078e025e */
[----:B------:R-:W-:Y:S02]  /*dbf0*/  SHF.R.S32.HI R13, RZ, 0x1f, R7 ;  /* 0x0000001fff0d7819 */ /* 0x000fe40000011407 */
[----:B------:R-:W-:Y:S01]  /*dc00*/  IADD3 R4, P0, R7, R4, RZ ;  /* 0x0000000407047210 */ /* 0x000fe20007f1e0ff */
[----:B------:R-:W-:Y:S01]  /*dc10*/  IMAD R15, R82, UR5, R15 ;  /* 0x00000005520f7c24 */ /* 0x000fe2000f8e020f */
[----:B------:R-:W-:Y:S02]  /*dc20*/  ULDC.64 UR4, c[0x0][0xb88] ;  /* 0x0002e20000047ab9 */ /* 0x000fe40000000a00 */
[----:B------:R-:W-:Y:S02]  /*dc30*/  IMAD R0, R0, UR4, RZ ;  /* 0x0000000400007c24 */ /* 0x000fe4000f8e02ff */
[----:B------:R-:W-:Y:S02]  /*dc40*/  IADD3.X R5, R13, R5, R15, P0, !PT ;  /* 0x000000050d057210 */ /* 0x000fe400007fe40f */
[----:B------:R-:W-:-:S02]  /*dc50*/  IMAD R13, R9, UR5, R0 ;  /* 0x00000005090d7c24 */ /* 0x000fc4000f8e0200 */
[----:B------:R-:W-:Y:S01]  /*dc60*/  IMAD.WIDE.U32 R4, R9, UR4, R4 ;  /* 0x0000000409047c25 */ /* 0x000fe2000f8e0004 */
[----:B------:R-:W-:-:S03]  /*dc70*/  ULDC.64 UR4, c[0x0][0xb50] ;  /* 0x0002d40000047ab9 */ /* 0x000fc60000000a00 */
[----:B------:R-:W-:Y:S01]  /*dc80*/  IMAD.IADD R5, R5, 0x1, R13 ;  /* 0x0000000105057824 */ /* 0x000fe200078e020d */
[----:B------:R-:W-:Y:S02]  /*dc90*/  LEA R6, P0, R4, UR4, 0x2 ;  /* 0x0000000404067c11 */ /* 0x000fe4000f8010ff */
[----:B------:R-:W-:Y:S02]  /*dca0*/  IADD3 R7, P2, R94, 0x1000, RZ ;  /* 0x000010005e077810 */ /* 0x000fe40007f5e0ff */
[----:B------:R-:W-:Y:S01]  /*dcb0*/  LEA.HI.X R4, R4, UR5, R5, 0x2, P0 ;  /* 0x0000000504047c11 */ /* 0x000fe200080f1405 */
[----:B-1----:R-:W-:Y:S01]  /*dcc0*/  VIADD R26, R26, 0xffffff80 ;  /* 0xffffff801a1a7836 */ /* 0x002fe20000000000 */
[C---:B------:R-:W-:Y:S01]  /*dcd0*/  IADD3 R29, P0, R94.reuse, 0x4000, RZ ;  /* 0x000040005e1d7810 */ /* 0x040fe20007f1e0ff */
[----:B------:R-:W-:Y:S01]  /*dce0*/  IMAD.X R9, RZ, RZ, R95, P2 ;  /* 0x000000ffff097224 */ /* 0x000fe200010e065f */
[C---:B------:R-:W-:Y:S02]  /*dcf0*/  IADD3 R41, P2, R94.reuse, 0x6000, RZ ;  /* 0x000060005e297810 */ /* 0x040fe40007f5e0ff */
[----:B------:R-:W-:Y:S01]  /*dd00*/  IADD3 R13, P3, R94, 0x2000, RZ ;  /* 0x000020005e0d7810 */ /* 0x000fe20007f7e0ff */
[----:B------:R-:W-:Y:S01]  /*dd10*/  SHFL.IDX PT, R54, R6, RZ, 0x1c1f ;  /* 0x001c1fff06367589 */ /* 0x000fe200000e0000 */
[----:B------:R-:W-:Y:S01]  /*dd20*/  LOP3.LUT R28, R29, 0x380, RZ, 0xc0, !PT ;  /* 0x000003801d1c7812 */ /* 0x000fe200078ec0ff */
[----:B------:R-:W-:Y:S01]  /*dd30*/  IMAD R0, R11, R32, RZ ;  /* 0x000000200b007224 */ /* 0x000fe200078e02ff */
[----:B------:R-:W-:Y:S01]  /*dd40*/  LOP3.LUT R40, R41, 0x380, RZ, 0xc0, !PT ;  /* 0x0000038029287812 */ /* 0x000fe200078ec0ff */
[----:B------:R-:W-:Y:S01]  /*dd50*/  SHFL.IDX PT, R58, R6, 0x1, 0x1c1f ;  /* 0x003c1f00063a7f89 */ /* 0x000fe200000e0000 */
[----:B------:R-:W-:Y:S01]  /*dd60*/  SHF.R.U64 R28, R28, 0x3, RZ ;  /* 0x000000031c1c7819 */ /* 0x000fe200000012ff */
[----:B------:R-:W-:Y:S01]  /*dd70*/  ULDC.64 UR4, c[0x0][0xaa0] ;  /* 0x0002a80000047ab9 */ /* 0x000fe20000000a00 */
[----:B------:R-:W-:-:S02]  /*dd80*/  SHF.R.S32.HI R14, RZ, 0x1f, R26 ;  /* 0x0000001fff0e7819 */ /* 0x000fc4000001141a */
[----:B------:R-:W-:Y:S01]  /*dd90*/  LOP3.LUT R28, R28, R29, RZ, 0x3c, !PT ;  /* 0x0000001d1c1c7212 */ /* 0x000fe200078e3cff */
[--C-:B------:R-:W-:Y:S01]  /*dda0*/  IMAD.X R29, RZ, RZ, R95.reuse, P0 ;  /* 0x000000ffff1d7224 */ /* 0x100fe200000e065f */
[----:B------:R-:W-:Y:S02]  /*ddb0*/  SHF.R.U64 R40, R40, 0x3, RZ ;  /* 0x0000000328287819 */ /* 0x000fe400000012ff */
[----:B------:R-:W-:Y:S02]  /*ddc0*/  IADD3 R53, P0, R94, 0x9000, RZ ;  /* 0x000090005e357810 */ /* 0x000fe40007f1e0ff */
[----:B------:R-:W-:Y:S02]  /*ddd0*/  LEA.HI R14, R14, R26, RZ, 0x7 ;  /* 0x0000001a0e0e7211 */ /* 0x000fe400078f38ff */
[----:B------:R-:W-:Y:S01]  /*dde0*/  LOP3.LUT R40, R40, R41, RZ, 0x3c, !PT ;  /* 0x0000002928287212 */ /* 0x000fe200078e3cff */
[----:B------:R-:W-:Y:S01]  /*ddf0*/  IMAD.X R41, RZ, RZ, R95, P2 ;  /* 0x000000ffff297224 */ /* 0x000fe200010e065f */
[----:B------:R-:W-:-:S02]  /*de00*/  LOP3.LUT R52, R53, 0x380, RZ, 0xc0, !PT ;  /* 0x0000038035347812 */ /* 0x000fc400078ec0ff */
[----:B------:R-:W-:Y:S02]  /*de10*/  IADD3 R61, P2, R94, 0xb000, RZ ;  /* 0x0000b0005e3d7810 */ /* 0x000fe40007f5e0ff */
[----:B------:R-:W-:Y:S01]  /*de20*/  LOP3.LUT R14, R14, 0xffffff80, RZ, 0xc0, !PT ;  /* 0xffffff800e0e7812 */ /* 0x000fe200078ec0ff */
[----:B------:R-:W1:Y:S01]  /*de30*/  SHFL.IDX PT, R55, R4, RZ, 0x1c1f ;  /* 0x001c1fff04377589 */ /* 0x000e6200000e0000 */
[----:B------:R-:W-:Y:S02]  /*de40*/  SHF.R.U64 R52, R52, 0x3, RZ ;  /* 0x0000000334347819 */ /* 0x000fe400000012ff */
[----:B------:R-:W-:Y:S01]  /*de50*/  LOP3.LUT R60, R61, 0x380, RZ, 0xc0, !PT ;  /* 0x000003803d3c7812 */ /* 0x000fe200078ec0ff */
[----:B------:R-:W-:Y:S01]  /*de60*/  IMAD.IADD R14, R26, 0x1, -R14 ;  /* 0x000000011a0e7824 */ /* 0x000fe200078e0a0e */
[----:B------:R-:W-:Y:S01]  /*de70*/  LOP3.LUT R12, R13, 0x380, RZ, 0xc0, !PT ;  /* 0x000003800d0c7812 */ /* 0x000fe200078ec0ff */
[----:B------:R3:W4:Y:S01]  /*de80*/  SHFL.IDX PT, R59, R4, 0x1, 0x1c1f ;  /* 0x003c1f00043b7f89 */ /* 0x00072200000e0000 */
[----:B------:R-:W-:Y:S01]  /*de90*/  LOP3.LUT R52, R52, R53, RZ, 0x3c, !PT ;  /* 0x0000003534347212 */ /* 0x000fe200078e3cff */
[----:B------:R-:W-:Y:S01]  /*dea0*/  IMAD.X R53, RZ, RZ, R95, P0 ;  /* 0x000000ffff357224 */ /* 0x000fe200000e065f */
[----:B------:R-:W-:-:S02]  /*deb0*/  SHF.R.U64 R60, R60, 0x3, RZ ;  /* 0x000000033c3c7819 */ /* 0x000fc400000012ff */
[----:B------:R-:W-:Y:S02]  /*dec0*/  SHF.R.U64 R12, R12, 0x3, RZ ;  /* 0x000000030c0c7819 */ /* 0x000fe400000012ff */
[----:B------:R-:W-:Y:S02]  /*ded0*/  LOP3.LUT P0, RZ, R14, 0x3, RZ, 0xc0, !PT ;  /* 0x000000030eff7812 */ /* 0x000fe4000780c0ff */
[----:B------:R-:W-:Y:S02]  /*dee0*/  SHF.R.S32.HI R84, RZ, 0x1f, R87 ;  /* 0x0000001fff547819 */ /* 0x000fe40000011457 */
[----:B------:R-:W-:Y:S01]  /*def0*/  LOP3.LUT R60, R60, R61, RZ, 0x3c, !PT ;  /* 0x0000003d3c3c7212 */ /* 0x000fe200078e3cff */
[--C-:B------:R-:W-:Y:S01]  /*df00*/  IMAD.X R61, RZ, RZ, R95.reuse, P2 ;  /* 0x000000ffff3d7224 */ /* 0x100fe200010e065f */
[----:B------:R-:W-:Y:S01]  /*df10*/  LOP3.LUT R12, R12, R13, RZ, 0x3c, !PT ;  /* 0x0000000d0c0c7212 */ /* 0x000fe200078e3cff */
[----:B------:R-:W-:Y:S01]  /*df20*/  IMAD.X R13, RZ, RZ, R95, P3 ;  /* 0x000000ffff0d7224 */ /* 0x000fe200018e065f */
[----:B------:R-:W-:-:S02]  /*df30*/  IADD3 R25, P5, R94, 0x3000, RZ ;  /* 0x000030005e197810 */ /* 0x000fc40007fbe0ff */
[----:B------:R-:W-:Y:S02]  /*df40*/  IADD3 R37, P4, R94, 0x5000, RZ ;  /* 0x000050005e257810 */ /* 0x000fe40007f9e0ff */
[----:B------:R-:W-:Y:S02]  /*df50*/  LEA.HI R84, R84, R87, RZ, 0x3 ;  /* 0x0000005754547211 */ /* 0x000fe400078f18ff */
[----:B------:R-:W-:Y:S02]  /*df60*/  IADD3 R45, P3, R94, 0x7000, RZ ;  /* 0x000070005e2d7810 */ /* 0x000fe40007f7e0ff */
[----:B------:R-:W-:Y:S02]  /*df70*/  LOP3.LUT R24, R25, 0x380, RZ, 0xc0, !PT ;  /* 0x0000038019187812 */ /* 0x000fe400078ec0ff */
[----:B------:R-:W-:Y:S02]  /*df80*/  LOP3.LUT R36, R37, 0x380, RZ, 0xc0, !PT ;  /* 0x0000038025247812 */ /* 0x000fe400078ec0ff */
[----:B------:R-:W-:-:S02]  /*df90*/  LOP3.LUT R84, R84, 0xfffffff8, RZ, 0xc0, !PT ;  /* 0xfffffff854547812 */ /* 0x000fc400078ec0ff */
[----:B------:R-:W-:Y:S02]  /*dfa0*/  LOP3.LUT R44, R45, 0x380, RZ, 0xc0, !PT ;  /* 0x000003802d2c7812 */ /* 0x000fe400078ec0ff */
[----:B------:R-:W-:Y:S01]  /*dfb0*/  SHF.R.U64 R24, R24, 0x3, RZ ;  /* 0x0000000318187819 */ /* 0x000fe200000012ff */
[----:B------:R-:W-:Y:S01]  /*dfc0*/  IMAD.IADD R84, R87, 0x1, -R84 ;  /* 0x0000000157547824 */ /* 0x000fe200078e0a54 */
[----:B------:R-:W-:Y:S01]  /*dfd0*/  SHF.R.U64 R36, R36, 0x3, RZ ;  /* 0x0000000324247819 */ /* 0x000fe200000012ff */
[----:B------:R-:W0:Y:S01]  /*dfe0*/  @P1 LDC R87, c[0x0][0xbf0] ;  /* 0x0002fc00ff571b82 */ /* 0x000e220000000800 */
[----:B------:R-:W-:Y:S02]  /*dff0*/  SHF.R.U64 R44, R44, 0x3, RZ ;  /* 0x000000032c2c7819 */ /* 0x000fe400000012ff */
[----:B------:R-:W-:Y:S01]  /*e000*/  LOP3.LUT R24, R24, R25, RZ, 0x3c, !PT ;  /* 0x0000001918187212 */ /* 0x000fe200078e3cff */
[----:B------:R-:W-:Y:S01]  /*e010*/  IMAD.X R25, RZ, RZ, R95, P5 ;  /* 0x000000ffff197224 */ /* 0x000fe200028e065f */
[----:B------:R-:W-:-:S02]  /*e020*/  LOP3.LUT R36, R36, R37, RZ, 0x3c, !PT ;  /* 0x0000002524247212 */ /* 0x000fc400078e3cff */
[----:B------:R-:W-:Y:S01]  /*e030*/  LOP3.LUT R44, R44, R45, RZ, 0x3c, !PT ;  /* 0x0000002d2c2c7212 */ /* 0x000fe200078e3cff */
[----:B------:R-:W-:Y:S01]  /*e040*/  IMAD.X R45, RZ, RZ, R95, P3 ;  /* 0x000000ffff2d7224 */ /* 0x000fe200018e065f */
[----:B------:R-:W-:Y:S02]  /*e050*/  IADD3.X R37, RZ, R95, RZ, P4, !PT ;  /* 0x0000005fff257210 */ /* 0x000fe400027fe4ff */
[C---:B------:R-:W-:Y:S02]  /*e060*/  IADD3 R49, P5, R94.reuse, 0x8000, RZ ;  /* 0x000080005e317810 */ /* 0x040fe40007fbe0ff */
[C---:B------:R-:W-:Y:S02]  /*e070*/  IADD3 R57, P4, R94.reuse, 0xa000, RZ ;  /* 0x0000a0005e397810 */ /* 0x040fe40007f9e0ff */
[----:B------:R-:W-:Y:S02]  /*e080*/  IADD3 R65, P3, R94, 0xc000, RZ ;  /* 0x0000c0005e417810 */ /* 0x000fe40007f7e0ff */
        /* <DEDUP_REMOVED lines=8> */
[----:B------:R-:W-:Y:S01]  /*e110*/  LOP3.LUT R48, R48, R49, RZ, 0x3c, !PT ;  /* 0x0000003130307212 */ /* 0x000fe200078e3cff */
[--C-:B------:R-:W-:Y:S01]  /*e120*/  IMAD.X R49, RZ, RZ, R95.reuse, P5 ;  /* 0x000000ffff317224 */ /* 0x100fe200028e065f */
[----:B------:R-:W-:Y:S02]  /*e130*/  LOP3.LUT R56, R56, R57, RZ, 0x3c, !PT ;  /* 0x0000003938387212 */ /* 0x000fe400078e3cff */
[----:B------:R-:W-:Y:S01]  /*e140*/  LOP3.LUT R64, R64, R65, RZ, 0x3c, !PT ;  /* 0x0000004140407212 */ /* 0x000fe200078e3cff */
[----:B------:R-:W-:Y:S01]  /*e150*/  IMAD.X R65, RZ, RZ, R95, P3 ;  /* 0x000000ffff417224 */ /* 0x000fe200018e065f */
[----:B------:R-:W-:Y:S02]  /*e160*/  IADD3.X R57, RZ, R95, RZ, P4, !PT ;  /* 0x0000005fff397210 */ /* 0x000fe400027fe4ff */
[----:B------:R-:W-:-:S02]  /*e170*/  LOP3.LUT R8, R8, R7, RZ, 0x3c, !PT ;  /* 0x0000000708087212 */ /* 0x000fc400078e3cff */
[C---:B------:R-:W-:Y:S02]  /*e180*/  IADD3 R69, P5, R94.reuse, 0xd000, RZ ;  /* 0x0000d0005e457810 */ /* 0x040fe40007fbe0ff */
[C---:B------:R-:W-:Y:S02]  /*e190*/  IADD3 R73, P4, R94.reuse, 0xe000, RZ ;  /* 0x0000e0005e497810 */ /* 0x040fe40007f9e0ff */
[----:B------:R-:W-:Y:S02]  /*e1a0*/  IADD3 R7, P3, R94, 0xf000, RZ ;  /* 0x0000f0005e077810 */ /* 0x000fe40007f7e0ff */
[----:B------:R-:W-:Y:S02]  /*e1b0*/  LOP3.LUT R68, R69, 0x380, RZ, 0xc0, !PT ;  /* 0x0000038045447812 */ /* 0x000fe400078ec0ff */
[----:B------:R-:W-:Y:S02]  /*e1c0*/  LOP3.LUT R72, R73, 0x380, RZ, 0xc0, !PT ;  /* 0x0000038049487812 */ /* 0x000fe400078ec0ff */
[----:B---3--:R-:W-:-:S02]  /*e1d0*/  LOP3.LUT R4, R7, 0x380, RZ, 0xc0, !PT ;  /* 0x0000038007047812 */ /* 0x008fc400078ec0ff */
[----:B------:R-:W-:Y:S02]  /*e1e0*/  LOP3.LUT R11, R94, 0x380, RZ, 0xc0, !PT ;  /* 0x000003805e0b7812 */ /* 0x000fe400078ec0ff */
[----:B------:R-:W-:Y:S02]  /*e1f0*/  SHF.R.U64 R68, R68, 0x3, RZ ;  /* 0x0000000344447819 */ /* 0x000fe400000012ff */
[----:B------:R-:W-:Y:S02]  /*e200*/  SHF.R.U64 R72, R72, 0x3, RZ ;  /* 0x0000000348487819 */ /* 0x000fe400000012ff */
[----:B------:R-:W-:Y:S02]  /*e210*/  SHF.R.U64 R4, R4, 0x3, RZ ;  /* 0x0000000304047819 */ /* 0x000fe400000012ff */
[----:B------:R-:W-:Y:S01]  /*e220*/  SHF.R.U64 R11, R11, 0x3, RZ ;  /* 0x000000030b0b7819 */ /* 0x000fe200000012ff */
        /* <DEDUP_REMOVED lines=8> */
[----:B------:R-:W-:Y:S01]  /*e2b0*/  SHF.R.S32.HI R92, RZ, 0x1f, R92 ;  /* 0x0000001fff5c7819 */ /* 0x000fe2000001145c */
[----:B--2---:R-:W-:-:S05]  /*e2c0*/  IMAD R5, R173, 0x80, R10 ;  /* 0x00000080ad057824 */ /* 0x004fca00078e020a */
[C---:B------:R-:W-:Y:S01]  /*e2d0*/  ISETP.GE.OR P2, PT, R5.reuse, R0, P0 ;  /* 0x000000000500720c */ /* 0x040fe20000746670 */
[----:B------:R-:W-:-:S05]  /*e2e0*/  VIADD R5, R5, 0x8 ;  /* 0x0000000805057836 */ /* 0x000fca0000000000 */
[----:B------:R-:W-:-:S07]  /*e2f0*/  ISETP.GE.OR P0, PT, R5, R0, P0 ;  /* 0x000000000500720c */ /* 0x000fce0000706670 */
[----:B-1----:R1:W-:Y:S06]  /*e300*/  @!P2 ST.E desc[UR40][R54.64], R21 ;  /* 0x000000153600a985 */ /* 0x0023ec000c101928 */
[----:B----4-:R2:W-:Y:S04]  /*e310*/  @!P0 ST.E desc[UR40][R58.64], R20 ;  /* 0x000000143a008985 */ /* 0x0105e8000c101928 */
[----:B------:R3:W5:Y:S01]  /*e320*/  LD.E.128 R4, desc[UR40][R94.64] ;  /* 0x000000285e047980 */ /* 0x000762000c101d00 */
[----:B-1----:R-:W-:-:S03]  /*e330*/  IMAD R21, R81, UR4, RZ ;  /* 0x0000000451157c24 */ /* 0x002fc6000f8e02ff */
[----:B------:R-:W5:Y:S01]  /*e340*/  LD.E.128 R8, desc[UR40][R8.64] ;  /* 0x0000002808087980 */ /* 0x000f62000c101d00 */
[C---:B------:R-:W-:Y:S02]  /*e350*/  IMAD R81, R80.reuse, UR5, R21 ;  /* 0x0000000550517c24 */ /* 0x040fe4000f8e0215 */
[----:B--2---:R-:W-:Y:S01]  /*e360*/  IMAD.WIDE.U32 R20, R80, UR4, RZ ;  /* 0x0000000450147c25 */ /* 0x004fe2000f8e00ff */
[----:B------:R-:W-:Y:S01]  /*e370*/  ULDC.64 UR4, c[0x0][0xae8] ;  /* 0x0002ba0000047ab9 */ /* 0x000fe20000000a00 */
[----:B------:R-:W5:Y:S02]  /*e380*/  LD.E.128 R12, desc[UR40][R12.64] ;  /* 0x000000280c0c7980 */ /* 0x000f64000c101d00 */
[----:B------:R-:W-:Y:S01]  /*e390*/  IMAD R80, R84, 0x20, R86 ;  /* 0x0000002054507824 */ /* 0x000fe200078e0256 */
[----:B------:R-:W-:Y:S01]  /*e3a0*/  IADD3 R21, R21, R81, RZ ;  /* 0x0000005115157210 */ /* 0x000fe20007ffe0ff */
[----:B------:R-:W-:Y:S01]  /*e3b0*/  IMAD R83, R83, UR4, RZ ;  /* 0x0000000453537c24 */ /* 0x000fe2000f8e02ff */
[----:B------:R-:W5:Y:S01]  /*e3c0*/  LD.E.128 R24, desc[UR40][R24.64] ;  /* 0x0000002818187980 */ /* 0x000f62000c101d00 */
[----:B------:R-:W-:-:S02]  /*e3d0*/  IMAD R84, R173, 0x80, R80 ;  /* 0x00000080ad547824 */ /* 0x000fc400078e0250 */
[----:B------:R-:W-:Y:S01]  /*e3e0*/  IMAD R83, R88, UR5, R83 ;  /* 0x0000000558537c24 */ /* 0x000fe2000f8e0253 */
[----:B------:R-:W5:Y:S01]  /*e3f0*/  LD.E.128 R28, desc[UR40][R28.64] ;  /* 0x000000281c1c7980 */ /* 0x000f62000c101d00 */
[----:B0-----:R-:W-:-:S03]  /*e400*/  @P1 IMAD.HI.U32 R80, R84, R85, RZ ;  /* 0x0000005554501227 */ /* 0x001fc600078e00ff */
[----:B------:R-:W5:Y:S01]  /*e410*/  LD.E.128 R36, desc[UR40][R36.64] ;  /* 0x0000002824247980 */ /* 0x000f62000c101d00 */
[----:B------:R-:W-:Y:S01]  /*e420*/  IMAD.WIDE.U32 R20, R88, UR4, R20 ;  /* 0x0000000458147c25 */ /* 0x000fe2000f8e0014 */
[----:B------:R-:W-:Y:S02]  /*e430*/  ULDC.64 UR4, c[0x0][0xaf0] ;  /* 0x0002bc0000047ab9 */ /* 0x000fe40000000a00 */
[----:B------:R-:W5:Y:S01]  /*e440*/  LD.E.128 R40, desc[UR40][R40.64] ;  /* 0x0000002828287980 */ /* 0x000f62000c101d00 */
[----:B------:R-:W-:Y:S01]  /*e450*/  IMAD.MOV.U32 R81, RZ, RZ, R84 ;  /* 0x000000ffff517224 */ /* 0x000fe200078e0054 */
[----:B------:R-:W-:Y:S01]  /*e460*/  @P1 SHF.R.U32.HI R81, RZ, R87, R80 ;  /* 0x00000057ff511219 */ /* 0x000fe20000011650 */
[----:B------:R-:W-:Y:S01]  /*e470*/  IMAD R3, R3, UR4, RZ ;  /* 0x0000000403037c24 */ /* 0x000fe2000f8e02ff */
[----:B------:R-:W5:Y:S01]  /*e480*/  LD.E.128 R44, desc[UR40][R44.64] ;  /* 0x000000282c2c7980 */ /* 0x000f62000c101d00 */
[----:B------:R-:W-:Y:S02]  /*e490*/  IMAD.IADD R21, R21, 0x1, R83 ;  /* 0x0000000115157824 */ /* 0x000fe400078e0253 */
[C---:B------:R-:W-:Y:S01]  /*e4a0*/  IMAD R85, R82.reuse, UR5, R3 ;  /* 0x0000000552557c24 */ /* 0x040fe2000f8e0203 */
[----:B------:R-:W-:Y:S01]  /*e4b0*/  SHF.R.S32.HI R3, RZ, 0x1f, R81 ;  /* 0x0000001fff037819 */ /* 0x000fe20000011451 */
[----:B------:R-:W-:Y:S01]  /*e4c0*/  IMAD.WIDE.U32 R82, R82, UR4, R20 ;  /* 0x0000000452527c25 */ /* 0x000fe2000f8e0014 */
[----:B------:R-:W-:Y:S01]  /*e4d0*/  ULDC.64 UR4, c[0x0][0xae0] ;  /* 0x0002b80000047ab9 */ /* 0x000fe20000000a00 */
[----:B------:R-:W5:Y:S02]  /*e4e0*/  LD.E.128 R48, desc[UR40][R48.64] ;  /* 0x0000002830307980 */ /* 0x000f64000c101d00 */
[----:B------:R-:W-:-:S02]  /*e4f0*/  IMAD.MOV R21, RZ, RZ, -R81 ;  /* 0x000000ffff157224 */ /* 0x000fc400078e0a51 */
[----:B------:R-:W-:Y:S01]  /*e500*/  IMAD R20, R3, UR4, RZ ;  /* 0x0000000403147c24 */ /* 0x000fe2000f8e02ff */
[----:B------:R-:W5:Y:S01]  /*e510*/  LD.E.128 R52, desc[UR40][R52.64] ;  /* 0x0000002834347980 */ /* 0x000f62000c101d00 */
[----:B------:R-:W-:Y:S02]  /*e520*/  IMAD.IADD R83, R83, 0x1, R85 ;  /* 0x0000000153537824 */ /* 0x000fe400078e0255 */
[----:B------:R-:W-:Y:S01]  /*e530*/  IMAD R3, R32, R21, R84 ;  /* 0x0000001520037224 */ /* 0x000fe200078e0254 */
[----:B------:R-:W5:Y:S01]  /*e540*/  LD.E.128 R56, desc[UR40][R56.64] ;  /* 0x0000002838387980 */ /* 0x000f62000c101d00 */
[C---:B------:R-:W-:Y:S02]  /*e550*/  IMAD R85, R81.reuse, UR5, R20 ;  /* 0x0000000551557c24 */ /* 0x040fe4000f8e0214 */
[----:B------:R-:W-:Y:S01]  /*e560*/  IMAD.WIDE.U32 R20, R81, UR4, R82 ;  /* 0x0000000451147c25 */ /* 0x000fe2000f8e0052 */
[----:B------:R-:W5:Y:S01]  /*e570*/  LD.E.128 R60, desc[UR40][R60.64] ;  /* 0x000000283c3c7980 */ /* 0x000f62000c101d00 */
[----:B------:R-:W-:Y:S01]  /*e580*/  SHF.R.S32.HI R32, RZ, 0x1f, R3 ;  /* 0x0000001fff207819 */ /* 0x000fe20000011403 */
[----:B------:R-:W-:-:S02]  /*e590*/  ULDC.64 UR4, c[0x0][0xad8] ;  /* 0x0002b60000047ab9 */ /* 0x000fc40000000a00 */
        /* <DEDUP_REMOVED lines=10> */
[----:B------:R-:W-:Y:S01]  /*e640*/  IADD3 R21, R21, R85, RZ ;  /* 0x0000005515157210 */ /* 0x000fe20007ffe0ff */
[----:B------:R-:W-:-:S02]  /*e650*/  IMAD R32, R32, UR4, RZ ;  /* 0x0000000420207c24 */ /* 0x000fc4000f8e02ff */
[----:B------:R-:W-:Y:S02]  /*e660*/  IMAD R87, R173, 0x80, R86 ;  /* 0x00000080ad577824 */ /* 0x000fe400078e0256 */
[C---:B------:R-:W-:Y:S02]  /*e670*/  IMAD R83, R3.reuse, UR5, R32 ;  /* 0x0000000503537c24 */ /* 0x040fe4000f8e0220 */
[----:B------:R-:W-:Y:S01]  /*e680*/  IMAD.WIDE.U32 R20, R3, UR4, R20 ;  /* 0x0000000403147c25 */ /* 0x000fe2000f8e0014 */
[----:B------:R-:W-:Y:S01]  /*e690*/  ISETP.GE.AND P2, PT, R87, R0, PT ;  /* 0x000000005700720c */ /* 0x000fe20003f46270 */
[----:B------:R-:W-:Y:S02]  /*e6a0*/  ULDC.64 UR4, c[0x0][0xa80] ;  /* 0x0002a00000047ab9 */ /* 0x000fe40000000a00 */
[----:B------:R-:W-:Y:S01]  /*e6b0*/  IMAD.IADD R21, R21, 0x1, R83 ;  /* 0x0000000115157824 */ /* 0x000fe200078e0253 */
[----:B------:R-:W-:Y:S01]  /*e6c0*/  LEA R32, P3, R20, UR4, 0x1 ;  /* 0x0000000414207c11 */ /* 0x000fe2000f8608ff */
[----:B------:R-:W-:-:S02]  /*e6d0*/  VIADD R3, R19, 0x22820 ;  /* 0x0002282013037836 */ /* 0x000fc40000000000 */
[----:B------:R-:W-:Y:S01]  /*e6e0*/  VIADD R81, R87, 0x20 ;  /* 0x0000002057517836 */ /* 0x000fe20000000000 */
[----:B------:R-:W-:Y:S02]  /*e6f0*/  LEA.HI.X R86, R20, UR5, R21, 0x1, P3 ;  /* 0x0000000514567c11 */ /* 0x000fe400098f0c15 */
[----:B------:R-:W-:Y:S01]  /*e700*/  PRMT R3, RZ, 0x654, R3 ;  /* 0x00000654ff037816 */ /* 0x000fe20000000003 */
[----:B---3--:R-:W-:Y:S01]  /*e710*/  VIADD R94, R217, 0x40 ;  /* 0x00000040d95e7836 */ /* 0x008fe20000000000 */
[-C--:B------:R-:W-:Y:S01]  /*e720*/  ISETP.GE.AND P1, PT, R81, R0.reuse, PT ;  /* 0x000000005100720c */ /* 0x080fe20003f26270 */
[----:B------:R-:W-:Y:S01]  /*e730*/  VIADD R81, R87, 0x40 ;  /* 0x0000004057517836 */ /* 0x000fe20000000000 */
[----:B0-----:R0:W1:Y:S01]  /*e740*/  SHFL.IDX PT, R84, R32, RZ, 0x181f ;  /* 0x00181fff20547589 */ /* 0x00106200000e0000 */
[----:B------:R0:W-:Y:S03]  /*e750*/  SYNCS.ARRIVE.TRANS64.RED.A1T0 RZ, [R3+URZ], RZ ;  /* 0x000000ff03ff79a7 */ /* 0x0001e6000810043f */
[----:B------:R0:W2:Y:S01]  /*e760*/  SHFL.IDX PT, R88, R86, RZ, 0x181f ;  /* 0x00181fff56587589 */ /* 0x0000a200000e0000 */
[----:B------:R-:W-:-:S02]  /*e770*/  ISETP.GE.AND P0, PT, R81, R0, PT ;  /* 0x000000005100720c */ /* 0x000fc40003f06270 */
[----:B------:R-:W-:Y:S02]  /*e780*/  SHF.R.S32.HI R94, RZ, 0x1f, R94 ;  /* 0x0000001fff5e7819 */ /* 0x000fe4000001145e */
[----:B------:R-:W-:Y:S01]  /*e790*/  SHF.R.S32.HI R95, RZ, 0x1f, R217 ;  /* 0x0000001fff5f7819 */ /* 0x000fe200000114d9 */
[----:B------:R-:W-:Y:S08]  /*e7a0*/  @P2 BRA `(.L_x_9803) ;  /* 0x0000000000442947 */ /* 0x000ff00003800000 */
[----:B------:R-:W-:Y:S02]  /*e7b0*/  ULDC UR4, c[0x0][0xac8] ;  /* 0x0002b20000047ab9 */ /* 0x000fe40000000800 */
[----:B------:R-:W-:Y:S02]  /*e7c0*/  ISETP.GE.AND P2, PT, R217, UR4, PT ;  /* 0x00000004d9007c0c */ /* 0x000fe4000bf46270 */
[----:B------:R-:W-:Y:S02]  /*e7d0*/  ISETP.GE.AND P3, PT, R93, UR4, PT ;  /* 0x000000045d007c0c */ /* 0x000fe4000bf66270 */
[----:B------:R-:W-:-:S09]  /*e7e0*/  ISETP.GE.AND P4, PT, R91, UR4, PT ;  /* 0x000000045b007c0c */ /* 0x000fd2000bf86270 */
[----:B-1----:R-:W-:-:S04]  /*e7f0*/  @!P2 LEA R20, P5, R217, R84, 0x1 ;  /* 0x00000054d914a211 */ /* 0x002fc800078a08ff */
[----:B--2---:R-:W-:Y:S02]  /*e800*/  @!P2 LEA.HI.X R21, R217, R88, R95, 0x1, P5 ;  /* 0x00000058d915a211 */ /* 0x004fe400028f0c5f */
[----:B------:R-:W-:-:S03]  /*e810*/  ISETP.GE.AND P5, PT, R89, UR4, PT ;  /* 0x0000000459007c0c */ /* 0x000fc6000bfa6270 */
[----:B-----5:R3:W-:Y:S01]  /*e820*/  @!P2 ST.E.128 desc[UR40][R20.64], R4 ;  /* 0x000000041400a985 */ /* 0x0207e2000c101d28 */
[----:B------:R-:W-:-:S04]  /*e830*/  @!P3 LEA R80, P2, R93, R84, 0x1 ;  /* 0x000000545d50b211 */ /* 0x000fc800078408ff */
        /* <DEDUP_REMOVED lines=8> */
.L_x_9803:
[----:B------:R-:W-:Y:S05]  /*e8c0*/  BSYNC B1 ;  /* 0x0000000000017941 */ /* 0x000fea0003800000 */
.L_x_9802:
        /* <DEDUP_REMOVED lines=9> */
[----:B0-----:R-:W-:-:S04]  /*e960*/  @!P4 LEA R4, P5, R217, R28, 0x1 ;  /* 0x0000001cd904c211 */ /* 0x001fc800078a08ff */
[----:B----4-:R-:W-:Y:S02]  /*e970*/  @!P4 LEA.HI.X R5, R217, R30, R95, 0x1, P5 ;  /* 0x0000001ed905c211 */ /* 0x010fe400028f0c5f */
[----:B------:R-:W-:-:S03]  /*e980*/  @!P3 LEA R6, P5, R93, R28, 0x1 ;  /* 0x0000001c5d06b211 */ /* 0x000fc600078a08ff */
[----:B------:R0:W-:Y:S01]  /*e990*/  @!P4 ST.E.128 desc[UR40][R4.64], R8 ;  /* 0x000000080400c985 */ /* 0x0001e2000c101d28 */
        /* <DEDUP_REMOVED lines=8> */
.L_x_9805:
[----:B------:R-:W-:Y:S05]  /*ea20*/  BSYNC B1 ;  /* 0x0000000000017941 */ /* 0x000fea0003800000 */
.L_x_9804:
[----:B0-----:R0:W0:Y:S01]  /*ea30*/  SHFL.IDX PT, R20, R86, 0x2, 0x181f ;  /* 0x00581f0056147f89 */ /* 0x00102200000e0000 */
        /* <DEDUP_REMOVED lines=8> */
[-C--:B0-----:R-:W-:Y:S02]  /*eac0*/  @!P3 LEA R4, P5, R217, R10.reuse, 0x1 ;  /* 0x0000000ad904b211 */ /* 0x081fe400078a08ff */
[----:B------:R-:W-:Y:S02]  /*ead0*/  @!P2 LEA R6, P4, R93, R10, 0x1 ;  /* 0x0000000a5d06a211 */ /* 0x000fe400078808ff */
[----:B------:R-:W-:Y:S02]  /*eae0*/  @!P3 LEA.HI.X R5, R217, R20, R95, 0x1, P5 ;  /* 0x00000014d905b211 */ /* 0x000fe400028f0c5f */
        /* <DEDUP_REMOVED lines=9> */
.L_x_9807:
[----:B------:R-:W-:Y:S05]  /*eb80*/  BSYNC B1 ;  /* 0x0000000000017941 */ /* 0x000fea0003800000 */
.L_x_9806:
[----:B------:R-:W-:Y:S01]  /*eb90*/  VIADD R3, R87, 0x60 ;  /* 0x0000006057037836 */ /* 0x000fe20000000000 */
[----:B0--3--:R-:W3:Y:S04]  /*eba0*/  SHFL.IDX PT, R86, R86, 0x3, 0x181f ;  /* 0x00781f0056567f89 */ /* 0x009ee800000e0000 */
[----:B------:R-:W-:Y:S01]  /*ebb0*/  ISETP.GE.AND P0, PT, R3, R0, PT ;  /* 0x000000000300720c */ /* 0x000fe20003f06270 */
[----:B------:R-:W0:-:S12]  /*ebc0*/  SHFL.IDX PT, R32, R32, 0x3, 0x181f ;  /* 0x00781f0020207f89 */ /* 0x000e1800000e0000 */
[----:B------:R-:W-:Y:S05]  /*ebd0*/  @P0 BRA `(.L_x_9808) ;  /* 0x0000001000780947 */ /* 0x000fea0003800000 */
[----:B------:R-:W-:Y:S02]  /*ebe0*/  ULDC UR4, c[0x0][0xac8] ;  /* 0x0002b20000047ab9 */ /* 0x000fe40000000800 */
[----:B------:R-:W-:Y:S02]  /*ebf0*/  ISETP.GE.AND P3, PT, R217, UR4, PT ;  /* 0x00000004d9007c0c */ /* 0x000fe4000bf66270 */
[----:B------:R-:W-:Y:S02]  /*ec00*/  ISETP.GE.AND P4, PT, R93, UR4, PT ;  /* 0x000000045d007c0c */ /* 0x000fe4000bf86270 */
[----:B------:R-:W-:-:S09]  /*ec10*/  ISETP.GE.AND P5, PT, R91, UR4, PT ;  /* 0x000000045b007c0c */ /* 0x000fd2000bfa6270 */
[-C--:B0-----:R-:W-:Y:S02]  /*ec20*/  @!P3 LEA R4, P0, R217, R32.reuse, 0x1 ;  /* 0x00000020d904b211 */ /* 0x081fe400078008ff */
[-C--:B------:R-:W-:Y:S02]  /*ec30*/  @!P4 LEA R6, P1, R93, R32.reuse, 0x1 ;  /* 0x000000205d06c211 */ /* 0x080fe400078208ff */
[----:B------:R-:W-:Y:S02]  /*ec40*/  @!P5 LEA R8, P2, R91, R32, 0x1 ;  /* 0x000000205b08d211 */ /* 0x000fe400078408ff */
[-C--:B---3--:R-:W-:Y:S02]  /*ec50*/  @!P3 LEA.HI.X R5, R217, R86.reuse, R95, 0x1, P0 ;  /* 0x00000056d905b211 */ /* 0x088fe400000f0c5f */
        /* <DEDUP_REMOVED lines=11> */
.L_x_9800:
        /* <DEDUP_REMOVED lines=12> */
[----:B------:R-:W-:-:S13]  /*edd0*/  ISETP.NE.AND.EX P1, PT, RZ, UR5, PT, P1 ;  /* 0x00000005ff007c0c */ /* 0x000fda000bf25310 */
[----:B------:R-:W-:Y:S01]  /*ede0*/  @P1 IADD3 R6, P2, R6, UR4, RZ ;  /* 0x0000000406061c10 */ /* 0x000fe2000ff5e0ff */
[----:B------:R-:W-:Y:S02]  /*edf0*/  ULDC UR4, c[0x0][0xa88] ;  /* 0x0002a20000047ab9 */ /* 0x000fe40000000800 */
[----:B------:R-:W-:Y:S01]  /*ee00*/  IMAD.U32 R8, RZ, RZ, UR4 ;  /* 0x00000004ff087e24 */ /* 0x000fe2000f8e00ff */
[----:B------:R-:W-:-:S05]  /*ee10*/  @P1 IADD3.X R7, R3, UR5, RZ, P2, !PT ;  /* 0x0000000503071c10 */ /* 0x000fca00097fe4ff */
[----:B------:R2:W5:Y:S01]  /*ee20*/  @P1 LDG.E R8, desc[UR40][R6.64] ;  /* 0x0000002806081981 */ /* 0x000562000c1e1900 */
[----:B----4-:R-:W-:Y:S01]  /*ee30*/  ISETP.NE.AND P2, PT, R21, 0x1, PT ;  /* 0x000000011500780c */ /* 0x010fe20003f45270 */
[----:B-----5:R-:W3:-:S12]  /*ee40*/  S2R R28, SR_TID.X ;  /* 0x00000000001c7919 */ /* 0x020ed80000002100 */
[----:B------:R-:W4:Y:S08]  /*ee50*/  @P2 LDC R20, c[0x0][0xbec] ;  /* 0x0002fb00ff142b82 */ /* 0x000f300000000800 */
[----:B------:R-:W0:Y:S01]  /*ee60*/  @P2 LDC R25, c[0x0][0xbf0] ;  /* 0x0002fc00ff192b82 */ /* 0x000e220000000800 */
[----:B---3--:R-:W-:-:S05]  /*ee70*/  VIADD R28, R28, 0xffffff80 ;  /* 0xffffff801c1c7836 */ /* 0x008fca0000000000 */
[----:B------:R-:W-:Y:S01]  /*ee80*/  ISETP.GE.AND P3, PT, R28, 0x80, PT ;  /* 0x000000801c00780c */ /* 0x000fe20003f66270 */
[----:B--2---:R-:W-:-:S12]  /*ee90*/  @P1 BRA `(.L_x_9809) ;  /* 0x0000000000101947 */ /* 0x004fd80003800000 */
[----:B------:R-:W-:Y:S05]  /*eea0*/  @!P0 BRA `(.L_x_9809) ;  /* 0x00000000000c8947 */ /* 0x000fea0003800000 */
[----:B------:R-:W2:Y:S04]  /*eeb0*/  LDG.E R3, desc[UR40][R4.64] ;  /* 0x0000002804037981 */ /* 0x000ea8000c1e1900 */
[----:B------:R-:W2:Y:S02]  /*eec0*/  LDG.E R8, desc[UR40][R4.64+0x4] ;  /* 0x0000042804087981 */ /* 0x000ea4000c1e1900 */
[----:B--2---:R-:W-:-:S07]  /*eed0*/  IMAD.IADD R8, R8, 0x1, -R3 ;  /* 0x0000000108087824 */ /* 0x004fce00078e0a03 */
.L_x_9809:
[----:B------:R-:W2:Y:S04]  /*eee0*/  LDL.LU R4, [R1+0x24] ;  /* 0x0000240001047983 */ /* 0x000ea80000300800 */
[----:B------:R-:W3:Y:S04]  /*eef0*/  LDL.LU R3, [R1+0x38] ;  /* 0x0000380001037983 */ /* 0x000ee80000300800 */
[----:B------:R-:W4:Y:S04]  /*ef00*/  LDL R27, [R1+0x18] ;  /* 0x00001800011b7983 */ /* 0x000f280000100800 */
[----:B------:R0:W5:Y:S01]  /*ef10*/  LDL R24, [R1+0x2c] ;  /* 0x00002c0001187983 */ /* 0x0001620000100800 */
[----:B------:R-:W-:Y:S01]  /*ef20*/  BSSY B1, `(.L_x_9810) ;  /* 0x000002e000017945 */ /* 0x000fe20003800000 */
[----:B------:R-:W-:-:S02]  /*ef30*/  SHF.R.S32.HI R11, RZ, 0x1f, R0 ;  /* 0x0000001fff0b7819 */ /* 0x000fc40000011400 */
[----:B--2---:R-:W-:Y:S02]  /*ef40*/  SEL R13, R4, RZ, !P0 ;  /* 0x000000ff040d7207 */ /* 0x004fe40004000000 */
[----:B---3--:R-:W-:Y:S02]  /*ef50*/  SEL R12, R3, RZ, !P0 ;  /* 0x000000ff030c7207 */ /* 0x008fe40004000000 */
[----:B----4-:R-:W-:Y:S01]  /*ef60*/  SHF.R.S32.HI R10, RZ, 0x1f, R27 ;  /* 0x0000001fff0a7819 */ /* 0x010fe2000001141b */
[----:B0-----:R-:W-:Y:S06]  /*ef70*/  @P3 BRA `(.L_x_9811) ;  /* 0x0000000000a03947 */ /* 0x001fec0003800000 */
[----:B------:R-:W0:Y:S01]  /*ef80*/  S2R R3, SR_TID.X ;  /* 0x0000000000037919 */ /* 0x000e220000002100 */
[----:B------:R-:W2:Y:S02]  /*ef90*/  LDC R14, c[0x0][0xbe8] ;  /* 0x0002fa00ff0e7b82 */ /* 0x000ea40000000800 */
[----:B--2---:R-:W-:Y:S01]  /*efa0*/  IMAD R4, R8, R14, RZ ;  /* 0x0000000e08047224 */ /* 0x004fe200078e02ff */
[----:B0----5:R-:W-:-:S05]  /*efb0*/  LEA R3, R24, R3, 0x7 ;  /* 0x0000000318037211 */ /* 0x021fca00078e38ff */
        /* <DEDUP_REMOVED lines=14> */
[----:B------:R-:W2:Y:S01]  /*f0a0*/  @P0 LDC R15, c[0x0][0xbf0] ;  /* 0x0002fc00ff0f0b82 */ /* 0x000ea20000000800 */
[----:B------:R-:W-:-:S04]  /*f0b0*/  IMAD.WIDE.U32 R4, R13, UR4, R4 ;  /* 0x000000040d047c25 */ /* 0x000fc8000f8e0004 */
[----:B0-----:R-:W-:-:S05]  /*f0c0*/  @P0 IMAD.HI.U32 R6, R9, R6, RZ ;  /* 0x0000000609060227 */ /* 0x001fca00078e00ff */
[----:B--2---:R-:W-:Y:S01]  /*f0d0*/  @P0 SHF.R.U32.HI R3, RZ, R15, R6 ;  /* 0x0000000fff030219 */ /* 0x004fe20000011606 */
        /* <DEDUP_REMOVED lines=15> */
[----:B------:R-:W-:Y:S02]  /*f1d0*/  LEA.HI.X R7, R4, UR5, R3, 0x2, P0 ;  /* 0x0000000504077c11 */ /* 0x000fe400080f1403 */
[----:B------:R-:W-:-:S05]  /*f1e0*/  MOV R3, 0xff800000 ;  /* 0xff80000000037802 */ /* 0x000fca0000000f00 */
[----:B------:R0:W-:Y:S02]  /*f1f0*/  STG.E desc[UR40][R6.64], R3 ;  /* 0x0000000306007986 */ /* 0x0001e4000c101928 */
.L_x_9811:
[----:B------:R-:W-:Y:S05]  /*f200*/  BSYNC B1 ;  /* 0x0000000000017941 */ /* 0x000fea0003800000 */
.L_x_9810:
[--C-:B0-----:R-:W-:Y:S01]  /*f210*/  SHF.R.S32.HI R6, RZ, 0x1f, R28.reuse ;  /* 0x0000001fff067819 */ /* 0x101fe2000001141c */
[----:B------:R-:W-:Y:S01]  /*f220*/  ULDC.64 UR4, c[0x0][0xaa0] ;  /* 0x0002a80000047ab9 */ /* 0x000fe20000000a00 */
[----:B------:R-:W-:Y:S01]  /*f230*/  SHF.R.S32.HI R26, RZ, 0x1f, R28 ;  /* 0x0000001fff1a7819 */ /* 0x000fe2000001141c */
[----:B------:R-:W-:Y:S01]  /*f240*/  IMAD R3, R11, UR4, RZ ;  /* 0x000000040b037c24 */ /* 0x000fe2000f8e02ff */
[-C--:B------:R-:W-:Y:S01]  /*f250*/  LEA.HI R6, R6, R28.reuse, RZ, 0x3 ;  /* 0x0000001c06067211 */ /* 0x080fe200078f18ff */
[----:B------:R-:W-:Y:S01]  /*f260*/  IMAD.WIDE.U32 R4, R0, UR4, RZ ;  /* 0x0000000400047c25 */ /* 0x000fe2000f8e00ff */
[----:B------:R-:W-:Y:S02]  /*f270*/  LEA.HI R26, R26, R28, RZ, 0x3 ;  /* 0x0000001c1a1a7211 */ /* 0x000fe400078f18ff */
[----:B------:R-:W-:Y:S01]  /*f280*/  LOP3.LUT R6, R6, 0xfffffff8, RZ, 0xc0, !PT ;  /* 0xfffffff806067812 */ /* 0x000fe200078ec0ff */
[----:B------:R-:W-:Y:S01]  /*f290*/  IMAD R3, R0, UR5, R3 ;  /* 0x0000000500037c24 */ /* 0x000fe2000f8e0203 */
[----:B------:R-:W-:Y:S01]  /*f2a0*/  SHF.R.S32.HI R26, RZ, 0x3, R26 ;  /* 0x00000003ff1a7819 */ /* 0x000fe2000001141a */
[----:B------:R-:W-:-:S02]  /*f2b0*/  ULDC.64 UR4, c[0x0][0xae8] ;  /* 0x0002ba0000047ab9 */ /* 0x000fc40000000a00 */
[----:B------:R-:W-:Y:S02]  /*f2c0*/  IMAD.IADD R6, R28, 0x1, -R6 ;  /* 0x000000011c067824 */ /* 0x000fe400078e0a06 */
[----:B------:R-:W-:Y:S02]  /*f2d0*/  IMAD.IADD R5, R5, 0x1, R3 ;  /* 0x0000000105057824 */ /* 0x000fe400078e0203 */
[----:B------:R-:W-:Y:S02]  /*f2e0*/  IMAD R0, R6, 0x20, R26 ;  /* 0x0000002006007824 */ /* 0x000fe400078e021a */
[----:B------:R-:W-:Y:S02]  /*f2f0*/  IMAD R6, R10, UR4, RZ ;  /* 0x000000040a067c24 */ /* 0x000fe4000f8e02ff */
[----:B-----5:R-:W-:Y:S02]  /*f300*/  IMAD R9, R24, 0x80, R0 ;  /* 0x0000008018097824 */ /* 0x020fe400078e0200 */
[----:B------:R-:W-:-:S02]  /*f310*/  IMAD R7, R27, UR5, R6 ;  /* 0x000000051b077c24 */ /* 0x000fc4000f8e0206 */
[----:B------:R-:W-:-:S04]  /*f320*/  @P2 IMAD.HI.U32 R0, R9, R20, RZ ;  /* 0x0000001409002227 */ /* 0x000fc800078e00ff */
[----:B------:R-:W-:Y:S01]  /*f330*/  IMAD.WIDE.U32 R4, R27, UR4, R4 ;  /* 0x000000041b047c25 */ /* 0x000fe2000f8e0004 */
[----:B------:R-:W-:-:S03]  /*f340*/  ULDC.64 UR4, c[0x0][0xaf0] ;  /* 0x0002bc0000047ab9 */ /* 0x000fc60000000a00 */
[----:B------:R-:W-:Y:S01]  /*f350*/  IMAD.MOV.U32 R3, RZ, RZ, R9 ;  /* 0x000000ffff037224 */ /* 0x000fe200078e0009 */
[----:B------:R-:W-:Y:S01]  /*f360*/  @P2 SHF.R.U32.HI R3, RZ, R25, R0 ;  /* 0x00000019ff032219 */ /* 0x000fe20000011600 */
[----:B------:R-:W-:Y:S02]  /*f370*/  IMAD R6, R12, UR4, RZ ;  /* 0x000000040c067c24 */ /* 0x000fe4000f8e02ff */
[----:B------:R-:W-:Y:S01]  /*f380*/  IMAD.IADD R5, R5, 0x1, R7 ;  /* 0x0000000105057824 */ /* 0x000fe200078e0207 */
[----:B------:R-:W-:Y:S01]  /*f390*/  SHF.R.S32.HI R0, RZ, 0x1f, R3 ;  /* 0x0000001fff007819 */ /* 0x000fe20000011403 */
[C---:B------:R-:W-:Y:S02]  /*f3a0*/  IMAD R7, R13.reuse, UR5, R6 ;  /* 0x000000050d077c24 */ /* 0x040fe4000f8e0206 */
        /* <DEDUP_REMOVED lines=22> */
.L_x_9990:
[----:B------:R-:W-:Y:S01]  /*f510*/  IMAD R8, R8, R21, RZ ;  /* 0x0000001508087224 */ /* 0x000fe200078e02ff */
[----:B------:R-:W-:Y:S01]  /*f520*/  BSSY B1, `(.L_x_9813) ;  /* 0x000001f000017945 */ /* 0x000fe20003800000 */
[----:B------:R-:W-:-:S05]  /*f530*/  IMAD R7, R24, 0x80, R26 ;  /* 0x0000008018077824 */ /* 0x000fca00078e021a */
[----:B------:R-:W-:-:S13]  /*f540*/  ISETP.GE.AND P0, PT, R7, R8, PT ;  /* 0x000000080700720c */ /* 0x000fda0003f06270 */
[----:B------:R-:W-:Y:S05]  /*f550*/  @P0 BRA `(.L_x_9814) ;  /* 0x00000000006c0947 */ /* 0x000fea0003800000 */
[----:B------:R-:W-:Y:S01]  /*f560*/  ULDC UR4, c[0x0][0xac8] ;  /* 0x0002b20000047ab9 */ /* 0x000fe20000000800 */
[C---:B------:R-:W-:Y:S01]  /*f570*/  VIADD R15, R217.reuse, 0x40 ;  /* 0x00000040d90f7836 */ /* 0x040fe20000000000 */
[C---:B------:R-:W-:Y:S01]  /*f580*/  ISETP.GE.AND P3, PT, R217.reuse, UR4, PT ;  /* 0x00000004d9007c0c */ /* 0x040fe2000bf66270 */
[C---:B------:R-:W-:Y:S01]  /*f590*/  VIADD R9, R217.reuse, 0x80 ;  /* 0x00000080d9097836 */ /* 0x040fe20000000000 */
[----:B------:R-:W-:Y:S01]  /*f5a0*/  SHF.R.S32.HI R6, RZ, 0x1f, R217 ;  /* 0x0000001fff067819 */ /* 0x000fe200000114d9 */
[----:B------:R-:W-:Y:S01]  /*f5b0*/  VIADD R5, R217, 0xc0 ;  /* 0x000000c0d9057836 */ /* 0x000fe20000000000 */
[----:B------:R-:W-:Y:S01]  /*f5c0*/  ISETP.GE.AND P2, PT, R15, UR4, PT ;  /* 0x000000040f007c0c */ /* 0x000fe2000bf46270 */
[----:B------:R-:W-:Y:S01]  /*f5d0*/  VIADD R24, R217, 0x80 ;  /* 0x00000080d9187836 */ /* 0x000fe20000000000 */
[----:B------:R-:W-:Y:S02]  /*f5e0*/  ISETP.GE.AND P1, PT, R9, UR4, PT ;  /* 0x0000000409007c0c */ /* 0x000fe4000bf26270 */
[----:B------:R-:W-:-:S02]  /*f5f0*/  ISETP.GE.AND P0, PT, R5, UR4, PT ;  /* 0x0000000405007c0c */ /* 0x000fc4000bf06270 */
[C---:B------:R-:W-:Y:S02]  /*f600*/  IADD3 R25, R217.reuse, 0x40, RZ ;  /* 0x00000040d9197810 */ /* 0x040fe40007ffe0ff */
[----:B------:R-:W-:Y:S02]  /*f610*/  SHF.R.S32.HI R24, RZ, 0x1f, R24 ;  /* 0x0000001fff187819 */ /* 0x000fe40000011418 */
[C---:B---3--:R-:W-:Y:S02]  /*f620*/  @!P3 LEA R10, P5, R217.reuse, R14, 0x1 ;  /* 0x0000000ed90ab211 */ /* 0x048fe400078a08ff */
[----:B------:R-:W-:Y:S02]  /*f630*/  SHF.R.S32.HI R25, RZ, 0x1f, R25 ;  /* 0x0000001fff197819 */ /* 0x000fe40000011419 */
[C---:B--2---:R-:W-:Y:S01]  /*f640*/  @!P3 LEA.HI.X R11, R217.reuse, R0, R6, 0x1, P5 ;  /* 0x00000000d90bb211 */ /* 0x044fe200028f0c06 */
[----:B------:R-:W-:Y:S01]  /*f650*/  VIADD R6, R217, 0xc0 ;  /* 0x000000c0d9067836 */ /* 0x000fe20000000000 */
[----:B------:R-:W-:-:S02]  /*f660*/  @!P2 LEA R12, P4, R15, R14, 0x1 ;  /* 0x0000000e0f0ca211 */ /* 0x000fc400078808ff */
[----:B------:R-:W-:Y:S01]  /*f670*/  @!P1 LEA R20, P5, R9, R14, 0x1 ;  /* 0x0000000e09149211 */ /* 0x000fe200078a08ff */
[----:B------:R4:W-:Y:S01]  /*f680*/  @!P3 ST.E.128 desc[UR40][R10.64], RZ ;  /* 0x000000ff0a00b985 */ /* 0x0009e2000c101d28 */
[----:B------:R-:W-:Y:S02]  /*f690*/  @!P2 LEA.HI.X R13, R15, R0, R25, 0x1, P4 ;  /* 0x000000000f0da211 */ /* 0x000fe400020f0c19 */
[----:B------:R-:W-:Y:S02]  /*f6a0*/  SHF.R.S32.HI R6, RZ, 0x1f, R6 ;  /* 0x0000001fff067819 */ /* 0x000fe40000011406 */
[----:B------:R-:W-:Y:S01]  /*f6b0*/  @!P0 LEA R14, P4, R5, R14, 0x1 ;  /* 0x0000000e050e8211 */ /* 0x000fe200078808ff */
[----:B------:R4:W-:Y:S01]  /*f6c0*/  @!P2 ST.E.128 desc[UR40][R12.64], RZ ;  /* 0x000000ff0c00a985 */ /* 0x0009e2000c101d28 */
[-C--:B------:R-:W-:Y:S02]  /*f6d0*/  @!P1 LEA.HI.X R21, R9, R0.reuse, R24, 0x1, P5 ;  /* 0x0000000009159211 */ /* 0x080fe400028f0c18 */
[----:B------:R-:W-:-:S03]  /*f6e0*/  @!P0 LEA.HI.X R15, R5, R0, R6, 0x1, P4 ;  /* 0x00000000050f8211 */ /* 0x000fc600020f0c06 */
[----:B------:R4:W-:Y:S04]  /*f6f0*/  @!P1 ST.E.128 desc[UR40][R20.64], RZ ;  /* 0x000000ff14009985 */ /* 0x0009e8000c101d28 */
[----:B------:R4:W-:Y:S02]  /*f700*/  @!P0 ST.E.128 desc[UR40][R14.64], RZ ;  /* 0x000000ff0e008985 */ /* 0x0009e4000c101d28 */
.L_x_9814:
[----:B------:R-:W-:Y:S05]  /*f710*/  BSYNC B1 ;  /* 0x0000000000017941 */ /* 0x000fea0003800000 */
.L_x_9813:
[----:B------:R-:W-:-:S03]  /*f720*/  UMOV UR4, 0xffffffff ;  /* 0xffffffff00047882 */ /* 0x000fc60000000000 */
[----:B------:R-:W-:Y:S05]  /*f730*/  BRA.DIV UR4, `(.L_x_9815) ;  /* 0x0000007e04547947 */ /* 0x000fea000b800000 */
[----:B--2---:R2:W0:Y:S04]  /*f740*/  SHFL.IDX PT, R0, R4, 0x1, 0x181f ;  /* 0x00381f0004007f89 */ /* 0x00442800000e0000 */
[----:B---34-:R2:W3:Y:S02]  /*f750*/  SHFL.IDX PT, R14, R3, 0x1, 0x181f ;  /* 0x00381f00030e7f89 */ /* 0x0184e400000e0000 */
.L_x_9994:
[----:B------:R-:W-:Y:S01]  /*f760*/  VIADD R5, R7, 0x20 ;  /* 0x0000002007057836 */ /* 0x000fe20000000000 */
[----:B------:R-:W-:Y:S04]  /*f770*/  BSSY B1, `(.L_x_9816) ;  /* 0x000001e000017945 */ /* 0x000fe80003800000 */
        /* <DEDUP_REMOVED lines=12> */
[----:B------:R-:W-:Y:S02]  /*f840*/  SHF.R.S32.HI R26, RZ, 0x1f, R26 ;  /* 0x0000001fff1a7819 */ /* 0x000fe4000001141a */
[C---:B------:R-:W-:Y:S02]  /*f850*/  IADD3 R25, R217.reuse, 0x80, RZ ;  /* 0x00000080d9197810 */ /* 0x040fe40007ffe0ff */
[C---:B---3--:R-:W-:Y:S02]  /*f860*/  @!P3 LEA R10, P5, R217.reuse, R14, 0x1 ;  /* 0x0000000ed90ab211 */ /* 0x048fe400078a08ff */
[----:B------:R-:W-:Y:S02]  /*f870*/  SHF.R.S32.HI R25, RZ, 0x1f, R25 ;  /* 0x0000001fff197819 */ /* 0x000fe40000011419 */
[C---:B0-----:R-:W-:Y:S01]  /*f880*/  @!P3 LEA.HI.X R11, R217.reuse, R0, R9, 0x1, P5 ;  /* 0x00000000d90bb211 */ /* 0x041fe200028f0c09 */
        /* <DEDUP_REMOVED lines=12> */
.L_x_9817:
[----:B------:R-:W-:Y:S05]  /*f950*/  BSYNC B1 ;  /* 0x0000000000017941 */ /* 0x000fea0003800000 */
.L_x_9816:
[----:B------:R-:W-:-:S03]  /*f960*/  UMOV UR4, 0xffffffff ;  /* 0xffffffff00047882 */ /* 0x000fc60000000000 */
[----:B------:R-:W-:Y:S05]  /*f970*/  BRA.DIV UR4, `(.L_x_9818) ;  /* 0x0000007e040c7947 */ /* 0x000fea000b800000 */
[----:B0-----:R0:W0:Y:S04]  /*f980*/  SHFL.IDX PT, R0, R4, 0x2, 0x181f ;  /* 0x00581f0004007f89 */ /* 0x00102800000e0000 */
[----:B---34-:R3:W4:Y:S02]  /*f990*/  SHFL.IDX PT, R14, R3, 0x2, 0x181f ;  /* 0x00581f00030e7f89 */ /* 0x01872400000e0000 */
.L_x_9998:
        /* <DEDUP_REMOVED lines=11> */
[C---:B------:R-:W-:Y:S01]  /*fa50*/  VIADD R26, R217.reuse, 0x40 ;  /* 0x00000040d91a7836 */ /* 0x040fe20000000000 */
[----:B------:R-:W-:Y:S01]  /*fa60*/  ISETP.GE.AND P1, PT, R24, UR4, PT ;  /* 0x0000000418007c0c */ /* 0x000fe2000bf26270 */
[----:B------:R-:W-:Y:S01]  /*fa70*/  VIADD R25, R217, 0x80 ;  /* 0x00000080d9197836 */ /* 0x000fe20000000000 */
[----:B------:R-:W-:-:S02]  /*fa80*/  ISETP.GE.AND P0, PT, R6, UR4, PT ;  /* 0x0000000406007c0c */ /* 0x000fc4000bf06270 */
[----:B------:R-:W-:Y:S02]  /*fa90*/  SHF.R.S32.HI R26, RZ, 0x1f, R26 ;  /* 0x0000001fff1a7819 */ /* 0x000fe4000001141a */
[----:B------:R-:W-:Y:S02]  /*faa0*/  SHF.R.S32.HI R25, RZ, 0x1f, R25 ;  /* 0x0000001fff197819 */ /* 0x000fe40000011419 */
[----:B----4-:R-:W-:-:S03]  /*fab0*/  @!P3 LEA R10, P5, R217, R14, 0x1 ;  /* 0x0000000ed90ab211 */ /* 0x010fc600078a08ff */
[----:B------:R-:W-:Y:S02]  /*fac0*/  @!P2 LEA R12, P4, R15, R14, 0x1 ;  /* 0x0000000e0f0ca211 */ /* 0x000fe400078808ff */
[C---:B0-----:R-:W-:Y:S01]  /*fad0*/  @!P3 LEA.HI.X R11, R217.reuse, R0, R9, 0x1, P5 ;  /* 0x00000000d90bb211 */ /* 0x041fe200028f0c09 */
[----:B------:R-:W-:Y:S01]  /*fae0*/  VIADD R9, R217, 0xc0 ;  /* 0x000000c0d9097836 */ /* 0x000fe20000000000 */
[----:B------:R-:W-:Y:S02]  /*faf0*/  @!P1 LEA R20, P5, R24, R14, 0x1 ;  /* 0x0000000e18149211 */ /* 0x000fe400078a08ff */
[----:B------:R-:W-:Y:S01]  /*fb00*/  @!P2 LEA.HI.X R13, R15, R0, R26, 0x1, P4 ;  /* 0x000000000f0da211 */ /* 0x000fe200020f0c1a */
[----:B------:R0:W-:Y:S01]  /*fb10*/  @!P3 ST.E.128 desc[UR40][R10.64], RZ ;  /* 0x000000ff0a00b985 */ /* 0x0001e2000c101d28 */
[----:B------:R-:W-:Y:S02]  /*fb20*/  SHF.R.S32.HI R9, RZ, 0x1f, R9 ;  /* 0x0000001fff097819 */ /* 0x000fe40000011409 */
[----:B------:R-:W-:Y:S01]  /*fb30*/  @!P0 LEA R14, P4, R6, R14, 0x1 ;  /* 0x0000000e060e8211 */ /* 0x000fe200078808ff */
[----:B------:R0:W-:Y:S01]  /*fb40*/  @!P2 ST.E.128 desc[UR40][R12.64], RZ ;  /* 0x000000ff0c00a985 */ /* 0x0001e2000c101d28 */
[----:B------:R-:W-:-:S02]  /*fb50*/  @!P1 LEA.HI.X R21, R24, R0, R25, 0x1, P5 ;  /* 0x0000000018159211 */ /* 0x000fc400028f0c19 */
[----:B------:R-:W-:-:S03]  /*fb60*/  @!P0 LEA.HI.X R15, R6, R0, R9, 0x1, P4 ;  /* 0x00000000060f8211 */ /* 0x000fc600020f0c09 */
[----:B------:R0:W-:Y:S04]  /*fb70*/  @!P1 ST.E.128 desc[UR40][R20.64], RZ ;  /* 0x000000ff14009985 */ /* 0x0001e8000c101d28 */
[----:B------:R0:W-:Y:S02]  /*fb80*/  @!P0 ST.E.128 desc[UR40][R14.64], RZ ;  /* 0x000000ff0e008985 */ /* 0x0001e4000c101d28 */
.L_x_9820:
[----:B------:R-:W-:Y:S05]  /*fb90*/  BSYNC B1 ;  /* 0x0000000000017941 */ /* 0x000fea0003800000 */
.L_x_9819:
[----:B------:R-:W-:-:S03]  /*fba0*/  UMOV UR4, 0xffffffff ;  /* 0xffffffff00047882 */ /* 0x000fc60000000000 */
[----:B------:R-:W-:Y:S05]  /*fbb0*/  BRA.DIV UR4, `(.L_x_9821) ;  /* 0x0000007a04c47947 */ /* 0x000fea000b800000 */
[----:B0-----:R0:W0:Y:S04]  /*fbc0*/  SHFL.IDX PT, R0, R4, 0x3, 0x181f ;  /* 0x00781f0004007f89 */ /* 0x00102800000e0000 */
[----:B----4-:R4:W0:Y:S02]  /*fbd0*/  SHFL.IDX PT, R14, R3, 0x3, 0x181f ;  /* 0x00781f00030e7f89 */ /* 0x01082400000e0000 */
.L_x_10002:
[----:B--234-:R-:W-:-:S04]  /*fbe0*/  IADD3 R3, R7, 0x60, RZ ;  /* 0x0000006007037810 */ /* 0x01cfc80007ffe0ff */
[----:B------:R-:W-:-:S13]  /*fbf0*/  ISETP.GE.AND P0, PT, R3, R8, PT ;  /* 0x000000080300720c */ /* 0x000fda0003f06270 */
[----:B------:R-:W-:Y:S05]  /*fc00*/  @P0 BRA `(.L_x_9808) ;  /* 0x00000000006c0947 */ /* 0x000fea0003800000 */
[C---:B------:R-:W-:Y:S01]  /*fc10*/  VIADD R15, R217.reuse, 0x40 ;  /* 0x00000040d90f7836 */ /* 0x040fe20000000000 */
[----:B------:R-:W-:Y:S01]  /*fc20*/  ULDC UR4, c[0x0][0xac8] ;  /* 0x0002b20000047ab9 */ /* 0x000fe20000000800 */
[C---:B------:R-:W-:Y:S01]  /*fc30*/  VIADD R12, R217.reuse, 0x80 ;  /* 0x00000080d90c7836 */ /* 0x040fe20000000000 */
[C---:B------:R-:W-:Y:S01]  /*fc40*/  ISETP.GE.AND P3, PT, R217.reuse, UR4, PT ;  /* 0x00000004d9007c0c */ /* 0x040fe2000bf66270 */
[----:B------:R-:W-:Y:S01]  /*fc50*/  VIADD R10, R217, 0xc0 ;  /* 0x000000c0d90a7836 */ /* 0x000fe20000000000 */
[----:B------:R-:W-:Y:S01]  /*fc60*/  ISETP.GE.AND P2, PT, R15, UR4, PT ;  /* 0x000000040f007c0c */ /* 0x000fe2000bf46270 */
[C---:B------:R-:W-:Y:S01]  /*fc70*/  VIADD R20, R217.reuse, 0x40 ;  /* 0x00000040d9147836 */ /* 0x040fe20000000000 */
[----:B------:R-:W-:Y:S01]  /*fc80*/  ISETP.GE.AND P1, PT, R12, UR4, PT ;  /* 0x000000040c007c0c */ /* 0x000fe2000bf26270 */
[C---:B------:R-:W-:Y:S01]  /*fc90*/  VIADD R13, R217.reuse, 0x80 ;  /* 0x00000080d90d7836 */ /* 0x040fe20000000000 */
[----:B------:R-:W-:Y:S01]  /*fca0*/  ISETP.GE.AND P0, PT, R10, UR4, PT ;  /* 0x000000040a007c0c */ /* 0x000fe2000bf06270 */
[----:B------:R-:W-:Y:S01]  /*fcb0*/  VIADD R11, R217, 0xc0 ;  /* 0x000000c0d90b7836 */ /* 0x000fe20000000000 */
[----:B------:R-:W-:-:S02]  /*fcc0*/  SHF.R.S32.HI R9, RZ, 0x1f, R217 ;  /* 0x0000001fff097819 */ /* 0x000fc400000114d9 */
[----:B------:R-:W-:Y:S02]  /*fcd0*/  SHF.R.S32.HI R20, RZ, 0x1f, R20 ;  /* 0x0000001fff147819 */ /* 0x000fe40000011414 */
[----:B------:R-:W-:Y:S02]  /*fce0*/  SHF.R.S32.HI R13, RZ, 0x1f, R13 ;  /* 0x0000001fff0d7819 */ /* 0x000fe4000001140d */
[-C--:B0-----:R-:W-:Y:S02]  /*fcf0*/  @!P3 LEA R4, P5, R217, R14.reuse, 0x1 ;  /* 0x0000000ed904b211 */ /* 0x081fe400078a08ff */
[----:B------:R-:W-:Y:S02]  /*fd00*/  @!P2 LEA R6, P4, R15, R14, 0x1 ;  /* 0x0000000e0f06a211 */ /* 0x000fe400078808ff */
[----:B------:R-:W-:Y:S02]  /*fd10*/  @!P3 LEA.HI.X R5, R217, R0, R9, 0x1, P5 ;  /* 0x00000000d905b211 */ /* 0x000fe400028f0c09 */
[----:B------:R-:W-:-:S02]  /*fd20*/  @!P1 LEA R8, P5, R12, R14, 0x1 ;  /* 0x0000000e0c089211 */ /* 0x000fc400078a08ff */
[----:B------:R-:W-:Y:S01]  /*fd30*/  @!P2 LEA.HI.X R7, R15, R0, R20, 0x1, P4 ;  /* 0x000000000f07a211 */ /* 0x000fe200020f0c14 */
[----:B------:R2:W-:Y:S01]  /*fd40*/  @!P3 ST.E.128 desc[UR40][R4.64], RZ ;  /* 0x000000ff0400b985 */ /* 0x0005e2000c101d28 */
[----:B------:R-:W-:Y:S02]  /*fd50*/  SHF.R.S32.HI R11, RZ, 0x1f, R11 ;  /* 0x0000001fff0b7819 */ /* 0x000fe4000001140b */
[----:B------:R-:W-:Y:S01]  /*fd60*/  @!P0 LEA R14, P4, R10, R14, 0x1 ;  /* 0x0000000e0a0e8211 */ /* 0x000fe200078808ff */
[----:B------:R2:W-:Y:S01]  /*fd70*/  @!P2 ST.E.128 desc[UR40][R6.64], RZ ;  /* 0x000000ff0600a985 */ /* 0x0005e2000c101d28 */
[-C--:B------:R-:W-:Y:S02]  /*fd80*/  @!P1 LEA.HI.X R9, R12, R0.reuse, R13, 0x1, P5 ;  /* 0x000000000c099211 */ /* 0x080fe400028f0c0d */
[----:B------:R-:W-:-:S03]  /*fd90*/  @!P0 LEA.HI.X R15, R10, R0, R11, 0x1, P4 ;  /* 0x000000000a0f8211 */ /* 0x000fc600020f0c0b */
[----:B------:R2:W-:Y:S04]  /*fda0*/  @!P1 ST.E.128 desc[UR40][R8.64], RZ ;  /* 0x000000ff08009985 */ /* 0x0005e8000c101d28 */
[----:B------:R2:W-:Y:S02]  /*fdb0*/  @!P0 ST.E.128 desc[UR40][R14.64], RZ ;  /* 0x000000ff0e008985 */ /* 0x0005e4000c101d28 */
.L_x_9808:
[----:B------:R-:W-:Y:S05]  /*fdc0*/  BSYNC B0 ;  /* 0x0000000000007941 */ /* 0x000fea0003800000 */
.L_x_9799:
[----:B------:R-:W-:Y:S02]  /*fdd0*/  ULDC UR4, c[0x0][0xc3c] ;  /* 0x00030f0000047ab9 */ /* 0x000fe40000000800 */
[----:B------:R-:W-:-:S13]  /*fde0*/  ISETP.GE.AND P0, PT, R35, UR4, PT ;  /* 0x0000000423007c0c */ /* 0x000fda000bf06270 */
[----:B------:R-:W-:Y:S05]  /*fdf0*/  @!P0 BRA `(.L_x_9822) ;  /* 0xffffff1000c48947 */ /* 0x000fea000383ffff */
[----:B------:R-:W-:Y:S05]  /*fe00*/  BRA `(.L_x_9679) ;  /* 0x0000006400c07947 */ /* 0x000fea0003800000 */
.L_x_9677:
[----:B------:R-:W-:-:S08]  /*fe10*/  NOP ;  /* 0x0000000000007918 */ /* 0x000fd00000000000 */
[----:B--2---:R-:W0:-:S00]  /*fe20*/  USETMAXREG.DEALLOC.CTAPOOL 0x28 ;  /* 0x00000028000079c8 */ /* 0x004e0000080e0500 */
        /* <DEDUP_REMOVED lines=14> */
.L_x_9823:
        /* <DEDUP_REMOVED lines=41> */
.L_x_9829:
        /* <DEDUP_REMOVED lines=12> */
.L_x_9828:
[----:B------:R-:W-:Y:S05]  /*10260*/  BSYNC B0 ;  /* 0x0000000000007941 */ /* 0x000fea0003800000 */
.L_x_9827:
        /* <DEDUP_REMOVED lines=21> */
.L_x_9825:
        /* <DEDUP_REMOVED lines=15> */
.L_x_9830:
        /* <DEDUP_REMOVED lines=28> */
.L_x_9826:
[----:B------:R-:W-:Y:S02]  /*10670*/  IMAD.MOV.U32 R17, RZ, RZ, RZ ;  /* 0x000000ffff117224 */ /* 0x000fe400078e00ff */
[----:B------:R-:W-:Y:S02]  /*10680*/  IMAD.U32 R16, RZ, RZ, UR6 ;  /* 0x00000006ff107e24 */ /* 0x000fe4000f8e00ff */
[----:B------:R-:W-:-:S07]  /*10690*/  IMAD.MOV.U32 R18, RZ, RZ, RZ ;  /* 0x000000ffff127224 */ /* 0x000fce00078e00ff */
.L_x_9831:
[----:B------:R-:W-:-:S13]  /*106a0*/  ISETP.NE.AND P0, PT, R5, RZ, PT ;  /* 0x000000ff0500720c */ /* 0x000fda0003f05270 */
[----:B------:R-:W0:Y:S01]  /*106b0*/  @!P0 S2R R3, SR_CgaCtaId ;  /* 0x0000000000038919 */ /* 0x000e220000008800 */
[----:B------:R-:W-:-:S04]  /*106c0*/  @!P0 MOV R2, 0x400 ;  /* 0x0000040000028802 */ /* 0x000fc80000000f00 */
[----:B0-----:R-:W-:-:S05]  /*106d0*/  @!P0 LEA R2, R3, R2, 0x18 ;  /* 0x0000000203028211 */ /* 0x001fca00078ec0ff */
[----:B------:R1:W-:Y:S01]  /*106e0*/  @!P0 STS.128 [R2+0x228d0], R16 ;  /* 0x0228d01002008388 */ /* 0x0003e20000000c00 */
[----:B------:R-:W-:Y:S06]  /*106f0*/  BAR.ARV 0x5, 0x180 ;  /* 0x0146000000007b1d */ /* 0x000fec0000002000 */
.L_x_9824:
[----:B------:R2:W-:Y:S01]  /*10700*/  STL [R1+0x28], RZ ;  /* 0x000028ff01007387 */ /* 0x0005e20000100800 */
[----:B------:R-:W-:Y:S01]  /*10710*/  ULDC UR4, c[0x0][0xc3c] ;  /* 0x00030f0000047ab9 */ /* 0x000fe20000000800 */
[----:B------:R-:W-:Y:S01]  /*10720*/  IMAD.MOV.U32 R26, RZ, RZ, 0x1 ;  /* 0x00000001ff1a7424 */ /* 0x000fe200078e00ff */
[----:B0-----:R-:W-:Y:S01]  /*10730*/  ISETP.GE.AND P0, PT, R19, UR4, PT ;  /* 0x0000000413007c0c */ /* 0x001fe2000bf06270 */
[----:B------:R-:W-:-:S12]  /*10740*/  IMAD.MOV.U32 R25, RZ, RZ, RZ ;  /* 0x000000ffff197224 */ /* 0x000fd800078e00ff */
[----:B--2---:R-:W-:Y:S05]  /*10750*/  @P0 BRA `(.L_x_9832) ;  /* 0x0000005800900947 */ /* 0x004fea0003800000 */
[----:B------:R-:W2:Y:S01]  /*10760*/  LDL R4, [R1] ;  /* 0x0000000001047983 */ /* 0x000ea20000100800 */
        /* <DEDUP_REMOVED lines=11> */
[----:B------:R-:W-:Y:S01]  /*10820*/  IMAD.MOV.U32 R26, RZ, RZ, 0x1 ;  /* 0x00000001ff1a7424 */ /* 0x000fe200078e00ff */
[----:B------:R-:W-:Y:S01]  /*10830*/  SHF.L.U32 R0, R0, 0x4, RZ ;  /* 0x0000000400007819 */ /* 0x000fe200000006ff */
[----:B------:R-:W-:Y:S01]  /*10840*/  ULDC.64 UR38, c[0x0][0x198] ;  /* 0x0000660000267ab9 */ /* 0x000fe20000000a00 */
[----:B------:R-:W-:Y:S01]  /*10850*/  LOP3.LUT R30, R3, 0x200, R30, 0xf8, !PT ;  /* 0x00000200031e7812 */ /* 0x000fe200078ef81e */
[----:B------:R-:W-:Y:S01]  /*10860*/  ULDC UR36, c[0x0][0xc] ;  /* 0x0000030000247ab9 */ /* 0x000fe20000000800 */
[----:B------:R-:W-:-:S04]  /*10870*/  SHF.R.U32.HI R3, RZ, 0x3, R5 ;  /* 0x00000003ff037819 */ /* 0x000fc80000011605 */
[----:B------:R-:W-:Y:S02]  /*10880*/  LOP3.LUT R3, R3, 0x70, R0, 0xf8, !PT ;  /* 0x0000007003037812 */ /* 0x000fe400078ef800 */
[C---:B------:R-:W-:Y:S01]  /*10890*/  LOP3.LUT R0, R2.reuse, 0x40, RZ, 0xfc, !PT ;  /* 0x0000004002007812 */ /* 0x040fe200078efcff */
[----:B0-----:R-:W-:Y:S01]  /*108a0*/  ULEA UR4, UR5, UR4, 0x18 ;  /* 0x0000000405047291 */ /* 0x001fe2000f8ec03f */
[C---:B------:R-:W-:Y:S02]  /*108b0*/  LOP3.LUT R3, R2.reuse, 0x80, RZ, 0xfc, !PT ;  /* 0x0000008002037812 */ /* 0x040fe400078efcff */
[----:B------:R-:W-:-:S03]  /*108c0*/  LOP3.LUT R2, R2, 0xc0, RZ, 0xfc, !PT ;  /* 0x000000c002027812 */ /* 0x000fc600078efcff */
[----:B------:R-:W-:-:S04]  /*108d0*/  IMAD.U32 R22, RZ, RZ, UR4 ;  /* 0x00000004ff167e24 */ /* 0x000fc8000f8e00ff */
[----:B------:R-:W-:Y:S01]  /*108e0*/  IMAD R0, R30, 0x2, R22 ;  /* 0x000000021e007824 */ /* 0x000fe200078e0216 */
[----:B--2---:R-:W-:-:S05]  /*108f0*/  LOP3.LUT R4, R4, 0x2, RZ, 0xfc, !PT ;  /* 0x0000000204047812 */ /* 0x004fca00078efcff */
[----:B------:R0:W-:Y:S04]  /*10900*/  STL [R1+0x3c], R4 ;  /* 0x00003c0401007387 */ /* 0x0001e80000100800 */
[----:B------:R0:W-:Y:S04]  /*10910*/  STL [R1+0x28], RZ ;  /* 0x000028ff01007387 */ /* 0x0001e80000100800 */
[----:B------:R0:W-:Y:S02]  /*10920*/  STL [R1+0x8], R0 ;  /* 0x0000080001007387 */ /* 0x0001e40000100800 */
.L_x_9931:
[----:B-1----:R-:W1:Y:S02]  /*10930*/  LDC.64 R2, c[0x0][0xc88] ;  /* 0x00032200ff027b82 */ /* 0x002e640000000a00 */
[----:B-1----:R-:W-:-:S05]  /*10940*/  IMAD.WIDE R2, R19, 0x4, R2 ;  /* 0x0000000413027825 */ /* 0x002fca00078e0202 */
[----:B------:R-:W0:Y:S01]  /*10950*/  LDG.E R35, desc[UR40][R2.64] ;  /* 0x0000002802237981 */ /* 0x000e22000c1e1900 */
[----:B------:R-:W-:Y:S05]  /*10960*/  YIELD ;  /* 0x0000000000007946 */ /* 0x000fea0003800000 */
[----:B------:R-:W-:Y:S01]  /*10970*/  ULDC.64 UR4, c[0x0][0xa28] ;  /* 0x00028a0000047ab9 */ /* 0x000fe20000000a00 */
[----:B------:R-:W-:Y:S01]  /*10980*/  IMAD.MOV.U32 R31, RZ, RZ, RZ ;  /* 0x000000ffff1f7224 */ /* 0x000fe200078e00ff */
[----:B------:R-:W-:Y:S01]  /*10990*/  ISETP.NE.U32.AND P0, PT, RZ, UR4, PT ;  /* 0x00000004ff007c0c */ /* 0x000fe2000bf05070 */
[----:B------:R-:W-:Y:S01]  /*109a0*/  IMAD.MOV.U32 R6, RZ, RZ, RZ ;  /* 0x000000ffff067224 */ /* 0x000fe200078e00ff */
[----:B------:R-:W-:Y:S01]  /*109b0*/  ULDC.64 UR8, c[0x0][0xa18] ;  /* 0x0002860000087ab9 */ /* 0x000fe20000000a00 */
[----:B------:R-:W-:Y:S01]  /*109c0*/  ULDC.64 UR6, c[0x0][0xa10] ;  /* 0x0002840000067ab9 */ /* 0x000fe20000000a00 */
[----:B------:R-:W-:-:S02]  /*109d0*/  ISETP.NE.AND.EX P0, PT, RZ, UR5, PT, P0 ;  /* 0x00000005ff007c0c */ /* 0x000fc4000bf05300 */
        /* <DEDUP_REMOVED lines=9> */
[----:B------:R-:W-:Y:S02]  /*10a70*/  ISETP.NE.U32.AND P2, PT, RZ, UR8, PT ;  /* 0x00000008ff007c0c */ /* 0x000fe4000bf45070 */
[----:B------:R-:W-:Y:S02]  /*10a80*/  ISETP.NE.AND.EX P0, PT, RZ, UR5, PT, P0 ;  /* 0x00000005ff007c0c */ /* 0x000fe4000bf05300 */
[----:B------:R-:W-:Y:S02]  /*10a90*/  ISETP.NE.AND.EX P2, PT, RZ, UR9, PT, P2 ;  /* 0x00000009ff007c0c */ /* 0x000fe4000bf45320 */
[----:B------:R-:W-:Y:S02]  /*10aa0*/  ISETP.NE.U32.AND P1, PT, RZ, UR6, PT ;  /* 0x00000006ff007c0c */ /* 0x000fe4000bf25070 */
[----:B-1----:R-:W-:-:S02]  /*10ab0*/  IADD3 R2, P3, R28, UR4, RZ ;  /* 0x000000041c027c10 */ /* 0x002fc4000ff7e0ff */
[----:B------:R-:W-:Y:S02]  /*10ac0*/  ISETP.NE.AND.EX P1, PT, RZ, UR7, PT, P1 ;  /* 0x00000007ff007c0c */ /* 0x000fe4000bf25310 */
[----:B------:R-:W-:Y:S02]  /*10ad0*/  IADD3.X R3, R32, UR5, RZ, P3, !PT ;  /* 0x0000000520037c10 */ /* 0x000fe40009ffe4ff */
[----:B--23--:R-:W-:Y:S02]  /*10ae0*/  IADD3 R4, P4, R28, UR6, RZ ;  /* 0x000000061c047c10 */ /* 0x00cfe4000ff9e0ff */
[----:B0-----:R-:W-:Y:S01]  /*10af0*/  MOV R0, RZ ;  /* 0x000000ff00007202 */ /* 0x001fe20000000f00 */
        /* <DEDUP_REMOVED lines=20> */
[----:B----4-:R-:W-:Y:S05]  /*10c40*/  @P2 BRA `(.L_x_9833) ;  /* 0x0000000000142947 */ /* 0x010fea0003800000 */
[----:B------:R-:W-:Y:S05]  /*10c50*/  @!P0 BRA `(.L_x_9833) ;  /* 0x0000000000108947 */ /* 0x000fea0003800000 */
[----:B0-----:R-:W2:Y:S04]  /*10c60*/  LDG.E R8, desc[UR40][R2.64] ;  /* 0x0000002802087981 */ /* 0x001ea8000c1e1900 */
[----:B------:R-:W2:Y:S02]  /*10c70*/  LDG.E R9, desc[UR40][R2.64+0x4] ;  /* 0x0000042802097981 */ /* 0x000ea4000c1e1900 */
[----:B--2---:R-:W-:-:S05]  /*10c80*/  IMAD.IADD R2, R9, 0x1, -R8 ;  /* 0x0000000109027824 */ /* 0x004fca00078e0a08 */
[----:B------:R1:W-:Y:S02]  /*10c90*/  STL [R1+0x20], R2 ;  /* 0x0000200201007387 */ /* 0x0003e40000100800 */
.L_x_9833:
        /* <DEDUP_REMOVED lines=9> */
.L_x_9834:
        /* <DEDUP_REMOVED lines=9> */
.L_x_9835:
[----:B-12---:R-:W2:Y:S04]  /*10dc0*/  @P1 LDG.E R2, desc[UR40][R4.64] ;  /* 0x0000002804021981 */ /* 0x006ea8000c1e1900 */
[----:B------:R-:W2:Y:S01]  /*10dd0*/  @P1 LDG.E R3, desc[UR40][R4.64+0x4] ;  /* 0x0000042804031981 */ /* 0x000ea2000c1e1900 */
[----:B-----5:R-:W-:Y:S01]  /*10de0*/  IADD3 R7, -R31, R7, RZ ;  /* 0x000000071f077210 */ /* 0x020fe20007ffe1ff */
[----:B------:R-:W-:Y:S01]  /*10df0*/  BSSY B0, `(.L_x_9836) ;  /* 0x0000138000007945 */ /* 0x000fe20003800000 */
[----:B--2---:R-:W-:-:S04]  /*10e00*/  @P1 IMAD.IADD R6, R3, 0x1, -R2 ;  /* 0x0000000103061824 */ /* 0x004fc800078e0a02 */
[----:B0-----:R-:W-:-:S04]  /*10e10*/  IMAD.IADD R8, R7, 0x1, R6 ;  /* 0x0000000107087824 */ /* 0x001fc800078e0206 */
[----:B------:R-:W-:Y:S01]  /*10e20*/  VIADD R2, R8, 0x5f ;  /* 0x0000005f08027836 */ /* 0x000fe20000000000 */
[----:B------:R-:W-:Y:S03]  /*10e30*/  STL [R1+0x4], R8 ;  /* 0x0000040801007387 */ /* 0x000fe60000100800 */
[----:B------:R-:W-:-:S05]  /*10e40*/  IMAD.HI R2, R2, 0x2aaaaaab, RZ ;  /* 0x2aaaaaab02027827 */ /* 0x000fca00078e02ff */
[----:B------:R-:W-:-:S04]  /*10e50*/  SHF.R.U32.HI R3, RZ, 0x1f, R2 ;  /* 0x0000001fff037819 */ /* 0x000fc80000011602 */
[----:B------:R-:W-:-:S05]  /*10e60*/  LEA.HI.SX32 R4, R2, R3, 0x1c ;  /* 0x0000000302047211 */ /* 0x000fca00078fe2ff */
[--C-:B------:R-:W-:Y:S01]  /*10e70*/  IMAD R2, R4, 0x60, -R7.reuse ;  /* 0x0000006004027824 */ /* 0x100fe200078e0a07 */
[----:B------:R0:W-:Y:S01]  /*10e80*/  STL [R1+0x2c], R4 ;  /* 0x00002c0401007387 */ /* 0x0001e20000100800 */
[----:B------:R-:W-:-:S03]  /*10e90*/  IMAD.MOV R7, RZ, RZ, -R7 ;  /* 0x000000ffff077224 */ /* 0x000fc600078e0a07 */
[----:B------:R-:W-:Y:S02]  /*10ea0*/  VIMNMX R2, R2, R6, PT ;  /* 0x0000000602027248 */ /* 0x000fe40003fe0100 */
[----:B------:R-:W-:-:S04]  /*10eb0*/  VIMNMX R7, RZ, R7, !PT ;  /* 0x00000007ff077248 */ /* 0x000fc80007fe0100 */
[----:B------:R-:W-:-:S13]  /*10ec0*/  ISETP.GT.AND P0, PT, R2, R7, PT ;  /* 0x000000070200720c */ /* 0x000fda0003f04270 */
[----:B0-----:R-:W-:Y:S02]  /*10ed0*/  @P0 VIADD R4, R2, 0x5f ;  /* 0x0000005f02040836 */ /* 0x001fe40000000000 */
        /* <DEDUP_REMOVED lines=16> */
.L_x_10005:
[----:B-1----:R-:W-:Y:S02]  /*10fe0*/  ISETP.NE.AND P0, PT, R14, RZ, PT ;  /* 0x000000ff0e00720c */ /* 0x002fe40003f05270 */
[----:B------:R-:W-:-:S11]  /*10ff0*/  PLOP3.LUT P6, PT, PT, PT, PT, 0x8, 0x0 ;  /* 0x000000000000781c */ /* 0x000fd60003fce170 */
[----:B------:R-:W-:Y:S05]  /*11000*/  @P0 BRA `(.L_x_9839) ;  /* 0x00000000000c0947 */ /* 0x000fea0003800000 */
[----:B------:R-:W-:-:S03]  /*11010*/  UMOV UR4, 0xffffffff ;  /* 0xffffffff00047882 */ /* 0x000fc60000000000 */
[----:B------:R-:W-:Y:S05]  /*11020*/  BRA.DIV UR4, `(.L_x_9840) ;  /* 0x0000006a04247947 */ /* 0x000fea000b800000 */
[----:B------:R-:W-:-:S13]  /*11030*/  ELECT P6, URZ, PT ;  /* 0x00000000003f782f */ /* 0x000fda00038c0000 */
.L_x_9839:
        /* <DEDUP_REMOVED lines=9> */
.L_x_10008:
[----:B------:R-:W-:Y:S05]  /*110d0*/  BSYNC B1 ;  /* 0x0000000000017941 */ /* 0x000fea0003800000 */
.L_x_9841:
[----:B------:R-:W-:Y:S04]  /*110e0*/  BSSY B1, `(.L_x_9843) ;  /* 0x000007b000017945 */ /* 0x000fe80003800000 */
[----:B------:R-:W-:Y:S05]  /*110f0*/  @!P6 BRA `(.L_x_9844) ;  /* 0x0000000400e4e947 */ /* 0x000fea0003800000 */
[----:B0-----:R-:W-:Y:S01]  /*11100*/  LEA R3, R24, R22, 0x3 ;  /* 0x0000001618037211 */ /* 0x001fe200078e18ff */
[----:B------:R-:W0:Y:S01]  /*11110*/  S2R R7, SR_TID.X ;  /* 0x0000000000077919 */ /* 0x000e220000002100 */
[----:B------:R-:W-:Y:S01]  /*11120*/  SHF.L.U32 R6, R27, 0x1f, RZ ;  /* 0x0000001f1b067819 */ /* 0x000fe200000006ff */
[----:B------:R-:W-:Y:S03]  /*11130*/  BSSY B2, `(.L_x_9845) ;  /* 0x0000005000027945 */ /* 0x000fe60003800000 */
[----:B------:R-:W1:Y:S01]  /*11140*/  SYNCS.PHASECHK.TRANS64.TRYWAIT P0, [R3+URZ+0x228a0], R6 ;  /* 0x0228a006030075a7 */ /* 0x000e62000800017f */
[----:B0-----:R-:W-:-:S04]  /*11150*/  LOP3.LUT R7, R7, 0x7f, RZ, 0xc0, !PT ;  /* 0x0000007f07077812 */ /* 0x001fc800078ec0ff */
[----:B------:R-:W-:Y:S01]  /*11160*/  ISETP.NE.AND P1, PT, R7, RZ, PT ;  /* 0x000000ff0700720c */ /* 0x000fe20003f25270 */
[----:B-1----:R-:W-:-:S12]  /*11170*/  @!P0 BRA `(.L_x_9846) ;  /* 0x0000006800048947 */ /* 0x002fd80003800000 */
.L_x_10009:
[----:B------:R-:W-:Y:S05]  /*11180*/  BSYNC B2 ;  /* 0x0000000000027941 */ /* 0x000fea0003800000 */
.L_x_9845:
        /* <DEDUP_REMOVED lines=9> */
.L_x_9848:
[----:B------:R-:W-:Y:S05]  /*11220*/  BSYNC B2 ;  /* 0x0000000000027941 */ /* 0x000fea0003800000 */
.L_x_9847:
        /* <DEDUP_REMOVED lines=12> */
.L_x_9849:
        /* <DEDUP_REMOVED lines=13> */
.L_x_10010:
[----:B------:R-:W-:Y:S05]  /*113c0*/  BSYNC B2 ;  /* 0x0000000000027941 */ /* 0x000fea0003800000 */
.L_x_9850:
[----:B------:R-:W-:Y:S01]  /*113d0*/  BSSY B2, `(.L_x_9852) ;  /* 0x000000b000027945 */ /* 0x000fe20003800000 */
[----:B------:R-:W-:Y:S02]  /*113e0*/  IMAD.MOV.U32 R10, RZ, RZ, 0x0 ;  /* 0x00000000ff0a7424 */ /* 0x000fe400078e00ff */
[----:B------:R-:W-:Y:S01]  /*113f0*/  IMAD.MOV.U32 R11, RZ, RZ, 0x12f00000 ;  /* 0x12f00000ff0b7424 */ /* 0x000fe200078e00ff */
[----:B------:R-:W-:Y:S06]  /*11400*/  @P1 BRA `(.L_x_9853) ;  /* 0x00000000001c1947 */ /* 0x000fec0003800000 */
[----:B------:R-:W2:Y:S01]  /*11410*/  S2R R8, SR_TID.X ;  /* 0x0000000000087919 */ /* 0x000ea20000002100 */
[----:B01----:R-:W-:-:S04]  /*11420*/  MOV R6, 0xc000 ;  /* 0x0000c00000067802 */ /* 0x003fc80000000f00 */
[----:B------:R3:W-:Y:S01]  /*11430*/  SYNCS.ARRIVE.TRANS64 RZ, [R3+URZ+0x228b0], R6 ;  /* 0x0228b00603ff79a7 */ /* 0x0007e2000800003f */
[----:B--2---:R-:W-:-:S04]  /*11440*/  LOP3.LUT R8, R8, 0x1f, RZ, 0xc0, !PT ;  /* 0x0000001f08087812 */ /* 0x004fc800078ec0ff */
[----:B------:R-:W-:-:S13]  /*11450*/  ISETP.NE.AND P0, PT, R8, RZ, PT ;  /* 0x000000ff0800720c */ /* 0x000fda0003f05270 */
[----:B---3--:R-:W-:Y:S05]  /*11460*/  @!P0 BRA `(.L_x_9853) ;  /* 0x0000000000048947 */ /* 0x008fea0003800000 */
[----:B------:R-:W-:Y:S01]  /*11470*/  BPT.TRAP 0x1 ;  /* 0x000000040000795c */ /* 0x000fe20000300000 */
.L_x_9853:
[----:B------:R-:W-:Y:S05]  /*11480*/  BSYNC B2 ;  /* 0x0000000000027941 */ /* 0x000fea0003800000 */
.L_x_9852:
        /* <DEDUP_REMOVED lines=9> */
.L_x_9854:
        /* <DEDUP_REMOVED lines=15> */
.L_x_9855:
        /* <DEDUP_REMOVED lines=15> */
.L_x_9856:
        /* <DEDUP_REMOVED lines=15> */
.L_x_9857:
        /* <DEDUP_REMOVED lines=10> */
.L_x_9844:
[----:B------:R-:W-:Y:S05]  /*11890*/  BSYNC B1 ;  /* 0x0000000000017941 */ /* 0x000fea0003800000 */
.L_x_9843:
        /* <DEDUP_REMOVED lines=9> */
.L_x_9873:
[----:B------:R-:W-:Y:S05]  /*11930*/  YIELD ;  /* 0x0000000000007946 */ /* 0x000fea0003800000 */
[----:B------:R-:W-:Y:S04]  /*11940*/  BSSY B1, `(.L_x_9858) ;  /* 0x000007a000017945 */ /* 0x000fe80003800000 */
[----:B------:R-:W-:Y:S05]  /*11950*/  @!P6 BRA `(.L_x_9859) ;  /* 0x0000000400e0e947 */ /* 0x000fea0003800000 */
[----:B------:R-:W-:Y:S01]  /*11960*/  LEA R6, R24, R22, 0x3 ;  /* 0x0000001618067211 */ /* 0x000fe200078e18ff */
[----:B0-----:R-:W0:Y:S01]  /*11970*/  S2R R3, SR_TID.X ;  /* 0x0000000000037919 */ /* 0x001e220000002100 */
[----:B------:R-:W-:Y:S01]  /*11980*/  SHF.L.U32 R2, R27, 0x1f, RZ ;  /* 0x0000001f1b027819 */ /* 0x000fe200000006ff */
[----:B------:R-:W-:Y:S03]  /*11990*/  BSSY B2, `(.L_x_9860) ;  /* 0x0000005000027945 */ /* 0x000fe60003800000 */
[----:B------:R-:W1:Y:S01]  /*119a0*/  SYNCS.PHASECHK.TRANS64.TRYWAIT P1, [R6+URZ+0x228a0], R2 ;  /* 0x0228a002060075a7 */ /* 0x000e62000802017f */
[----:B0-----:R-:W-:-:S04]  /*119b0*/  LOP3.LUT R3, R3, 0x7f, RZ, 0xc0, !PT ;  /* 0x0000007f03037812 */ /* 0x001fc800078ec0ff */
[----:B------:R-:W-:Y:S01]  /*119c0*/  ISETP.NE.AND P2, PT, R3, RZ, PT ;  /* 0x000000ff0300720c */ /* 0x000fe20003f45270 */
[----:B-1----:R-:W-:-:S12]  /*119d0*/  @!P1 BRA `(.L_x_9861) ;  /* 0x0000006000149947 */ /* 0x002fd80003800000 */
.L_x_10011:
[----:B------:R-:W-:Y:S05]  /*119e0*/  BSYNC B2 ;  /* 0x0000000000027941 */ /* 0x000fea0003800000 */
.L_x_9860:
        /* <DEDUP_REMOVED lines=9> */
.L_x_9863:
[----:B------:R-:W-:Y:S05]  /*11a80*/  BSYNC B2 ;  /* 0x0000000000027941 */ /* 0x000fea0003800000 */
.L_x_9862:
        /* <DEDUP_REMOVED lines=11> */
.L_x_9864:
        /* <DEDUP_REMOVED lines=13> */
.L_x_10012:
[----:B------:R-:W-:Y:S05]  /*11c10*/  BSYNC B2 ;  /* 0x0000000000027941 */ /* 0x000fea0003800000 */
.L_x_9865:
        /* <DEDUP_REMOVED lines=11> */
.L_x_9868:
[----:B------:R-:W-:Y:S05]  /*11cd0*/  BSYNC B2 ;  /* 0x0000000000027941 */ /* 0x000fea0003800000 */
.L_x_9867:
        /* <DEDUP_REMOVED lines=8> */
[----:B------:R-:W-:-:S11]  /*11d60*/  IADD3 R6, R6, 0x228b0, RZ ;  /* 0x000228b006067810 */ /* 0x000fd60007ffe0ff */
.L_x_9869:
        /* <DEDUP_REMOVED lines=15> */
.L_x_9870:
        /* <DEDUP_REMOVED lines=15> */
.L_x_9871:
        /* <DEDUP_REMOVED lines=15> */
.L_x_9872:
        /* <DEDUP_REMOVED lines=10> */
.L_x_9859:
[----:B------:R-:W-:Y:S05]  /*120e0*/  BSYNC B1 ;  /* 0x0000000000017941 */ /* 0x000fea0003800000 */
.L_x_9858:
        /* <DEDUP_REMOVED lines=8> */
.L_x_9837:
[----:B------:R-:W-:Y:S05]  /*12170*/  BSYNC B0 ;  /* 0x0000000000007941 */ /* 0x000fea0003800000 */
.L_x_9836:
[----:B------:R-:W2:Y:S01]  /*12180*/  LDL R34, [R1+0x4] ;  /* 0x0000040001227983 */ /* 0x000ea20000100800 */
        /* <DEDUP_REMOVED lines=22> */
.L_x_9875:
        /* <DEDUP_REMOVED lines=20> */
.L_x_9878:
[----:B------:R-:W-:Y:S05]  /*12430*/  BSYNC B6 ;  /* 0x0000000000067941 */ /* 0x000fea0003800000 */
.L_x_9877:
        /* <DEDUP_REMOVED lines=20> */
.L_x_9881:
        /* <DEDUP_REMOVED lines=15> */
.L_x_9880:
[----:B------:R-:W-:Y:S05]  /*12670*/  BSYNC B6 ;  /* 0x0000000000067941 */ /* 0x000fea0003800000 */
.L_x_9879:
[----:B------:R-:W2:Y:S01]  /*12680*/  LDL R21, [R1+0x2c] ;  /* 0x00002c0001157983 */ /* 0x000ea20000100800 */
[----:B------:R-:W-:Y:S01]  /*12690*/  ULDC.64 UR4, c[0x0][0x9f8] ;  /* 0x00027e0000047ab9 */ /* 0x000fe20000000a00 */
[----:B------:R-:W1:Y:S01]  /*126a0*/  LDC R9, c[0x0][0x430] ;  /* 0x00010c00ff097b82 */ /* 0x000e620000000800 */
[----:B------:R-:W-:Y:S01]  /*126b0*/  ISETP.NE.U32.AND P0, PT, RZ, UR4, PT ;  /* 0x00000004ff007c0c */ /* 0x000fe2000bf05070 */
[----:B------:R-:W3:Y:S03]  /*126c0*/  S2R R20, SR_TID.X ;  /* 0x0000000000147919 */ /* 0x000ee60000002100 */
[----:B------:R-:W-:-:S13]  /*126d0*/  ISETP.NE.AND.EX P0, PT, RZ, UR5, PT, P0 ;  /* 0x00000005ff007c0c */ /* 0x000fda000bf05300 */
[----:B------:R-:W-:Y:S01]  /*126e0*/  @P0 IADD3 R2, P1, R28, UR4, RZ ;  /* 0x000000041c020c10 */ /* 0x000fe2000ff3e0ff */
[----:B------:R-:W-:Y:S01]  /*126f0*/  IMAD.MOV.U32 R36, RZ, RZ, RZ ;  /* 0x000000ffff247224 */ /* 0x000fe200078e00ff */
[----:B------:R-:W4:Y:S01]  /*12700*/  S2R R10, SR_TID.X ;  /* 0x00000000000a7919 */ /* 0x000f220000002100 */
[----:B------:R-:W-:Y:S01]  /*12710*/  ULDC UR4, c[0x0][0x2f4] ;  /* 0x0000bd0000047ab9 */ /* 0x000fe20000000800 */
[----:B0-----:R-:W-:Y:S01]  /*12720*/  @P0 IADD3.X R3, R32, UR5, RZ, P1, !PT ;  /* 0x0000000520030c10 */ /* 0x001fe20008ffe4ff */
[----:B------:R-:W-:-:S04]  /*12730*/  ULDC UR5, c[0x0][0x320] ;  /* 0x0000c80000057ab9 */ /* 0x000fc80000000800 */
[----:B------:R0:W2:Y:S01]  /*12740*/  @P0 LDG.E R29, desc[UR40][R2.64] ;  /* 0x00000028021d0981 */ /* 0x0000a2000c1e1900 */
[----:B---3--:R-:W-:-:S04]  /*12750*/  LOP3.LUT R20, R20, 0x7f, RZ, 0xc0, !PT ;  /* 0x0000007f14147812 */ /* 0x008fc800078ec0ff */
[----:B------:R-:W-:Y:S02]  /*12760*/  SHF.R.U32.HI R33, RZ, 0x3, R20 ;  /* 0x00000003ff217819 */ /* 0x000fe40000011614 */
[----:B------:R-:W3:Y:S01]  /*12770*/  S2R R20, SR_TID.X ;  /* 0x0000000000147919 */ /* 0x000ee20000002100 */
[----:B-1----:R-:W-:-:S13]  /*12780*/  ISETP.NE.AND P1, PT, R9, 0x1, PT ;  /* 0x000000010900780c */ /* 0x002fda0003f25270 */
[----:B------:R-:W1:Y:S08]  /*12790*/  @P1 LDC R0, c[0x0][0x434] ;  /* 0x00010d00ff001b82 */ /* 0x000e700000000800 */
[----:B0-----:R-:W0:Y:S01]  /*127a0*/  @P1 LDC R2, c[0x0][0x438] ;  /* 0x00010e00ff021b82 */ /* 0x001e220000000800 */
[----:B---3--:R-:W-:-:S05]  /*127b0*/  IMAD.SHL.U32 R20, R20, 0x10, RZ ;  /* 0x0000001014147824 */ /* 0x008fca00078e00ff */
[----:B------:R-:W-:Y:S01]  /*127c0*/  LOP3.LUT R20, R33, 0x70, R20, 0xf8, !PT ;  /* 0x0000007021147812 */ /* 0x000fe200078ef814 */
[----:B----4-:R-:W-:-:S05]  /*127d0*/  IMAD.SHL.U32 R10, R10, 0x8, RZ ;  /* 0x000000080a0a7824 */ /* 0x010fca00078e00ff */
[----:B------:R-:W-:Y:S02]  /*127e0*/  LOP3.LUT R10, R10, 0x38, RZ, 0xc0, !PT ;  /* 0x000000380a0a7812 */ /* 0x000fe400078ec0ff */
[----:B------:R-:W-:Y:S01]  /*127f0*/  LOP3.LUT R23, R23, 0xffffffdf, RZ, 0xc0, !PT ;  /* 0xffffffdf17177812 */ /* 0x000fe200078ec0ff */
[----:B------:R-:W-:Y:S01]  /*12800*/  UMOV UR6, 0xffffffff ;  /* 0xffffffff00067882 */ /* 0x000fe20000000000 */
[----:B--2---:R-:W-:-:S04]  /*12810*/  VIADD R8, R21, 0xffffffff ;  /* 0xffffffff15087836 */ /* 0x004fc80000000000 */
[----:B------:R-:W-:-:S05]  /*12820*/  IMAD R4, R8, 0x60, R20 ;  /* 0x0000006008047824 */ /* 0x000fca00078e0214 */
[C---:B------:R-:W-:Y:S01]  /*12830*/  ISETP.GE.AND P0, PT, R4.reuse, R34, PT ;  /* 0x000000220400720c */ /* 0x040fe20003f06270 */
[----:B------:R-:W-:-:S03]  /*12840*/  IMAD.IADD R37, R4, 0x1, R31 ;  /* 0x0000000104257824 */ /* 0x000fc600078e021f */
[----:B------:R-:W-:Y:S01]  /*12850*/  ISETP.GT.U32.OR P0, PT, R20, 0x5f, P0 ;  /* 0x0000005f1400780c */ /* 0x000fe20000704470 */
[----:B-1----:R-:W-:-:S04]  /*12860*/  @P1 IMAD.HI.U32 R3, R37, R0, RZ ;  /* 0x0000000025031227 */ /* 0x002fc800078e00ff */
[----:B------:R-:W-:Y:S01]  /*12870*/  IMAD.MOV.U32 R0, RZ, RZ, R37 ;  /* 0x000000ffff007224 */ /* 0x000fe200078e0025 */
[----:B0-----:R-:W-:-:S07]  /*12880*/  @P1 SHF.R.U32.HI R0, RZ, R2, R3 ;  /* 0x00000002ff001219 */ /* 0x001fce0000011603 */
[----:B------:R-:W0:Y:S08]  /*12890*/  @!P0 LDC.64 R2, c[0x0][0x428] ;  /* 0x00010a00ff028b82 */ /* 0x000e300000000a00 */
[----:B------:R-:W1:Y:S01]  /*128a0*/  @!P0 LDC.64 R4, c[0x0][0x418] ;  /* 0x00010600ff048b82 */ /* 0x000e620000000a00 */
[----:B------:R-:W-:Y:S02]  /*128b0*/  @!P0 SHF.R.S32.HI R7, RZ, 0x1f, R0 ;  /* 0x0000001fff078819 */ /* 0x000fe40000011400 */
[----:B------:R-:W-:-:S02]  /*128c0*/  @!P0 MOV R6, R0 ;  /* 0x0000000000068202 */ /* 0x000fc40000000f00 */
[----:B------:R-:W-:-:S03]  /*128d0*/  SHF.R.S32.HI R34, RZ, 0x1f, R29 ;  /* 0x0000001fff227819 */ /* 0x000fc6000001141d */
[----:B0-----:R-:W-:-:S04]  /*128e0*/  @!P0 IMAD.WIDE.U32 R6, R29, R2, R6 ;  /* 0x000000021d068225 */ /* 0x001fc800078e0006 */
[----:B------:R-:W-:-:S04]  /*128f0*/  @!P0 IMAD R2, R34, R2, RZ ;  /* 0x0000000222028224 */ /* 0x000fc800078e02ff */
[----:B------:R-:W-:Y:S01]  /*12900*/  @!P0 IMAD R3, R29, R3, R2 ;  /* 0x000000031d038224 */ /* 0x000fe200078e0202 */
[----:B-1----:R-:W-:-:S03]  /*12910*/  @!P0 LEA R4, P1, R6, R4, 0x2 ;  /* 0x0000000406048211 */ /* 0x002fc600078210ff */
[----:B------:R-:W-:-:S05]  /*12920*/  @!P0 IMAD.IADD R3, R7, 0x1, R3 ;  /* 0x0000000107038824 */ /* 0x000fca00078e0203 */
[----:B------:R-:W-:-:S05]  /*12930*/  @!P0 LEA.HI.X R5, R6, R5, R3, 0x2, P1 ;  /* 0x0000000506058211 */ /* 0x000fca00008f1403 */
[----:B------:R0:W5:Y:S01]  /*12940*/  @!P0 LDG.E R36, desc[UR40][R4.64] ;  /* 0x0000002804248981 */ /* 0x000162000c1e1900 */
[----:B------:R-:W-:Y:S02]  /*12950*/  ISETP.GT.U32.AND P0, PT, R20, 0x5f, PT ;  /* 0x0000005f1400780c */ /* 0x000fe40003f04070 */
[----:B------:R-:W1:Y:S01]  /*12960*/  S2R R20, SR_TID.X ;  /* 0x0000000000147919 */ /* 0x000e620000002100 */
[----:B------:R-:W-:-:S10]  /*12970*/  ISETP.GE.AND P1, PT, R10, UR4, PT ;  /* 0x000000040a007c0c */ /* 0x000fd4000bf26270 */
[----:B------:R-:W-:-:S04]  /*12980*/  @P0 LOP3.LUT R23, R23, 0x20, RZ, 0xfc, !PT ;  /* 0x0000002017170812 */ /* 0x000fc800078efcff */
[----:B------:R-:W-:Y:S01]  /*12990*/  LOP3.LUT R23, R23, 0xfffffffe, RZ, 0xc0, !PT ;  /* 0xfffffffe17177812 */ /* 0x000fe200078ec0ff */
[----:B-1----:R-:W-:-:S05]  /*129a0*/  IMAD.SHL.U32 R20, R20, 0x8, RZ ;  /* 0x0000000814147824 */ /* 0x002fca00078e00ff */
[----:B------:R-:W-:-:S04]  /*129b0*/  LOP3.LUT R20, R20, 0x38, RZ, 0xc0, !PT ;  /* 0x0000003814147812 */ /* 0x000fc800078ec0ff */
[----:B------:R-:W-:-:S04]  /*129c0*/  LOP3.LUT R11, R20, 0x40, RZ, 0xfc, !PT ;  /* 0x00000040140b7812 */ /* 0x000fc800078efcff */
[----:B------:R-:W-:Y:S02]  /*129d0*/  ISETP.GE.AND P3, PT, R11, UR5, PT ;  /* 0x000000050b007c0c */ /* 0x000fe4000bf66270 */
[----:B------:R-:W-:Y:S02]  /*129e0*/  @P1 LOP3.LUT R23, R23, 0x1, RZ, 0xfc, !PT ;  /* 0x0000000117171812 */ /* 0x000fe400078efcff */
[C---:B------:R-:W-:Y:S02]  /*129f0*/  LOP3.LUT R11, R10.reuse, 0x80, RZ, 0xfc, !PT ;  /* 0x000000800a0b7812 */ /* 0x040fe400078efcff */
[----:B------:R-:W-:Y:S02]  /*12a00*/  LOP3.LUT R23, R23, 0xfffffff7, RZ, 0xc0, !PT ;  /* 0xfffffff717177812 */ /* 0x000fe400078ec0ff */
[----:B------:R-:W-:Y:S02]  /*12a10*/  ISETP.GE.AND P2, PT, R11, UR5, PT ;  /* 0x000000050b007c0c */ /* 0x000fe4000bf46270 */
[----:B------:R-:W-:-:S03]  /*12a20*/  ISETP.GE.AND P0, PT, R10, UR5, PT ;  /* 0x000000050a007c0c */ /* 0x000fc6000bf06270 */
[----:B------:R-:W-:-:S04]  /*12a30*/  @P3 LOP3.LUT R23, R23, 0x8, RZ, 0xfc, !PT ;  /* 0x0000000817173812 */ /* 0x000fc800078efcff */
[----:B------:R-:W-:Y:S02]  /*12a40*/  LOP3.LUT R23, R23, 0xffffffef, RZ, 0xc0, !PT ;  /* 0xffffffef17177812 */ /* 0x000fe400078ec0ff */
[----:B------:R-:W-:Y:S02]  /*12a50*/  LOP3.LUT R10, R10, 0xc0, RZ, 0xfc, !PT ;  /* 0x000000c00a0a7812 */ /* 0x000fe400078efcff */
[----:B------:R-:W-:Y:S02]  /*12a60*/  LOP3.LUT R23, R23, 0xfffffffb, RZ, 0xc0, !PT ;  /* 0xfffffffb17177812 */ /* 0x000fe400078ec0ff */
[----:B------:R-:W-:Y:S02]  /*12a70*/  ISETP.GE.AND P1, PT, R10, UR5, PT ;  /* 0x000000050a007c0c */ /* 0x000fe4000bf26270 */
[----:B------:R-:W-:-:S04]  /*12a80*/  @P2 LOP3.LUT R23, R23, 0x4, RZ, 0xfc, !PT ;  /* 0x0000000417172812 */ /* 0x000fc800078efcff */
[----:B------:R-:W-:Y:S01]  /*12a90*/  @P0 LOP3.LUT R23, R23, 0x10, RZ, 0xfc, !PT ;  /* 0x0000001017170812 */ /* 0x000fe200078efcff */
[----:B------:R-:W-:-:S03]  /*12aa0*/  IMAD.MOV R0, RZ, RZ, -R0 ;  /* 0x000000ffff007224 */ /* 0x000fc600078e0a00 */
[----:B------:R-:W-:Y:S01]  /*12ab0*/  LOP3.LUT R23, R23, 0xfffffffd, RZ, 0xc0, !PT ;  /* 0xfffffffd17177812 */ /* 0x000fe200078ec0ff */
[----:B------:R-:W-:-:S03]  /*12ac0*/  IMAD R37, R9, R0, R37 ;  /* 0x0000000009257224 */ /* 0x000fc600078e0225 */
[----:B------:R-:W-:Y:S01]  /*12ad0*/  @P1 LOP3.LUT R23, R23, 0x2, RZ, 0xfc, !PT ;  /* 0x0000000217171812 */ /* 0x000fe200078efcff */
[----:B0-----:R-:W-:Y:S06]  /*12ae0*/  BRA.DIV UR6, `(.L_x_9882) ;  /* 0x0000004e06f87947 */ /* 0x001fec000b800000 */
.L_x_10015:
[----:B------:R-:W2:Y:S01]  /*12af0*/  LDL R0, [R1+0x3c] ;  /* 0x00003c0001007983 */ /* 0x000ea20000100800 */
[----:B------:R-:W-:Y:S02]  /*12b00*/  SEL R7, RZ, 0x1, P0 ;  /* 0x00000001ff077807 */ /* 0x000fe40000000000 */
[----:B------:R-:W-:Y:S02]  /*12b10*/  LOP3.LUT R23, R23, 0xffffffbf, RZ, 0xc0, !PT ;  /* 0xffffffbf17177812 */ /* 0x000fe400078ec0ff */
[----:B------:R-:W-:Y:S02]  /*12b20*/  SHF.R.S32.HI R28, RZ, 0x1f, R18 ;  /* 0x0000001fff1c7819 */ /* 0x000fe40000011412 */
[----:B--2---:R-:W-:-:S13]  /*12b30*/  ISETP.NE.AND P0, PT, R0, 0x3, PT ;  /* 0x000000030000780c */ /* 0x004fda0003f05270 */
[----:B------:R-:W-:Y:S01]  /*12b40*/  @P0 LOP3.LUT R23, R23, 0x40, RZ, 0xfc, !PT ;  /* 0x0000004017170812 */ /* 0x000fe200078efcff */
[----:B------:R-:W-:Y:S06]  /*12b50*/  @!P0 BRA `(.L_x_9883) ;  /* 0x0000000000048947 */ /* 0x000fec0003800000 */
[----:B------:R-:W-:Y:S01]  /*12b60*/  BPT.TRAP 0x1 ;  /* 0x000000040000795c */ /* 0x000fe20000300000 */
.L_x_9883:
[----:B------:R-:W-:Y:S01]  /*12b70*/  IMAD R32, R25, 0x8, R22 ;  /* 0x0000000819207824 */ /* 0x000fe200078e0216 */
[----:B------:R-:W-:Y:S01]  /*12b80*/  SHF.L.U32 R0, R26, 0x1f, RZ ;  /* 0x0000001f1a007819 */ /* 0x000fe200000006ff */
[----:B------:R-:W-:Y:S03]  /*12b90*/  BSSY B0, `(.L_x_9884) ;  /* 0x0000003000007945 */ /* 0x000fe60003800000 */
[----:B------:R-:W0:Y:S02]  /*12ba0*/  SYNCS.PHASECHK.TRANS64.TRYWAIT P0, [R32+URZ+0x22840], R0 ;  /* 0x02284000200075a7 */ /* 0x000e24000800017f */
[----:B0-----:R-:W-:Y:S05]  /*12bb0*/  @!P0 BRA `(.L_x_9885) ;  /* 0x0000004c00f88947 */ /* 0x001fea0003800000 */
.L_x_10016:
[----:B------:R-:W-:Y:S05]  /*12bc0*/  BSYNC B0 ;  /* 0x0000000000007941 */ /* 0x000fea0003800000 */
.L_x_9884:
[----:B------:R-:W2:Y:S01]  /*12bd0*/  LDL R6, [R1+0x4] ;  /* 0x0000040001067983 */ /* 0x000ea20000100800 */
[----:B0-----:R-:W-:Y:S01]  /*12be0*/  SHF.R.S32.HI R0, RZ, 0x1f, R37 ;  /* 0x0000001fff007819 */ /* 0x001fe20000011425 */
[----:B------:R-:W-:Y:S01]  /*12bf0*/  ULDC.64 UR4, c[0x0][0x300] ;  /* 0x0000c00000047ab9 */ /* 0x000fe20000000a00 */
[----:B-----5:R-:W-:Y:S01]  /*12c00*/  SHF.R.S32.HI R4, RZ, 0x1f, R36 ;  /* 0x0000001fff047819 */ /* 0x020fe20000011424 */
[----:B------:R-:W0:Y:S01]  /*12c10*/  S2R R5, SR_TID.X ;  /* 0x0000000000057919 */ /* 0x000e220000002100 */
[----:B------:R-:W-:Y:S01]  /*12c20*/  IMAD.WIDE.U32 R2, R37, UR4, RZ ;  /* 0x0000000425027c25 */ /* 0x000fe2000f8e00ff */
[----:B------:R-:W-:Y:S01]  /*12c30*/  LOP3.LUT P2, RZ, R23, 0x1, RZ, 0xc0, !PT ;  /* 0x0000000117ff7812 */ /* 0x000fe2000784c0ff */
[----:B------:R-:W1:Y:S01]  /*12c40*/  S2R R9, SR_TID.X ;  /* 0x0000000000097919 */ /* 0x000e620000002100 */
[----:B------:R3:W-:Y:S04]  /*12c50*/  STL [R1+0x30], R0 ;  /* 0x0000300001007387 */ /* 0x0007e80000100800 */
[----:B------:R4:W-:Y:S01]  /*12c60*/  STL [R1+0x34], R4 ;  /* 0x0000340401007387 */ /* 0x0009e20000100800 */
[----:B---3--:R-:W-:-:S04]  /*12c70*/  IMAD R0, R0, UR4, RZ ;  /* 0x0000000400007c24 */ /* 0x008fc8000f8e02ff */
[----:B------:R-:W-:Y:S01]  /*12c80*/  IMAD R0, R37, UR5, R0 ;  /* 0x0000000525007c24 */ /* 0x000fe2000f8e0200 */
[----:B------:R-:W-:-:S03]  /*12c90*/  ULDC.64 UR4, c[0x0][0x310] ;  /* 0x0000c40000047ab9 */ /* 0x000fc60000000a00 */
[----:B------:R-:W-:Y:S02]  /*12ca0*/  IMAD.IADD R3, R3, 0x1, R0 ;  /* 0x0000000103037824 */ /* 0x000fe400078e0200 */
[----:B------:R-:W-:Y:S02]  /*12cb0*/  IMAD R0, R4, UR4, RZ ;  /* 0x0000000404007c24 */ /* 0x000fe4000f8e02ff */
[----:B------:R-:W-:Y:S01]  /*12cc0*/  IMAD.WIDE.U32 R2, R36, UR4, R2 ;  /* 0x0000000424027c25 */ /* 0x000fe2000f8e0002 */
[----:B0-----:R-:W-:-:S03]  /*12cd0*/  LOP3.LUT R5, R5, 0x7f, RZ, 0xc0, !PT ;  /* 0x0000007f05057812 */ /* 0x001fc600078ec0ff */
[----:B------:R-:W-:Y:S01]  /*12ce0*/  IMAD R0, R36, UR5, R0 ;  /* 0x0000000524007c24 */ /* 0x000fe2000f8e0200 */
[----:B------:R-:W-:Y:S01]  /*12cf0*/  ULDC.64 UR4, c[0x0][0x308] ;  /* 0x0000c20000047ab9 */ /* 0x000fe20000000a00 */
[----:B------:R-:W-:Y:S01]  /*12d00*/  SHF.R.U32.HI R5, RZ, 0x3, R5 ;  /* 0x00000003ff057819 */ /* 0x000fe20000011605 */
[----:B-1----:R-:W-:Y:S02]  /*12d10*/  IMAD.SHL.U32 R9, R9, 0x8, RZ ;  /* 0x0000000809097824 */ /* 0x002fe400078e00ff */
[----:B------:R-:W-:Y:S01]  /*12d20*/  IADD3 R3, R3, R0, RZ ;  /* 0x0000000003037210 */ /* 0x000fe20007ffe0ff */
[----:B------:R-:W-:Y:S02]  /*12d30*/  IMAD R0, R28, UR4, RZ ;  /* 0x000000041c007c24 */ /* 0x000fe4000f8e02ff */
[----:B------:R-:W-:Y:S02]  /*12d40*/  LOP3.LUT R9, R9, 0x38, RZ, 0xc0, !PT ;  /* 0x0000003809097812 */ /* 0x000fe400078ec0ff */
[----:B------:R-:W-:-:S02]  /*12d50*/  IMAD R0, R18, UR5, R0 ;  /* 0x0000000512007c24 */ /* 0x000fc4000f8e0200 */
[----:B------:R-:W-:Y:S01]  /*12d60*/  IMAD.WIDE.U32 R2, R18, UR4, R2 ;  /* 0x0000000412027c25 */ /* 0x000fe2000f8e0002 */
[----:B------:R-:W-:-:S03]  /*12d70*/  ULDC.64 UR4, c[0x0][0x2e8] ;  /* 0x0000ba0000047ab9 */ /* 0x000fc60000000a00 */
[----:B----4-:R-:W-:Y:S01]  /*12d80*/  IMAD.IADD R4, R3, 0x1, R0 ;  /* 0x0000000103047824 */ /* 0x010fe200078e0200 */
[----:B------:R-:W-:Y:S01]  /*12d90*/  LEA R0, P0, R2, UR4, 0x1 ;  /* 0x0000000402007c11 */ /* 0x000fe2000f8008ff */
[----:B------:R-:W-:-:S03]  /*12da0*/  UMOV UR4, 0xffffffff ;  /* 0xffffffff00047882 */ /* 0x000fc60000000000 */
[----:B------:R-:W-:Y:S01]  /*12db0*/  LEA.HI.X R4, R2, UR5, R4, 0x1, P0 ;  /* 0x0000000502047c11 */ /* 0x000fe200080f0c04 */
[----:B--2---:R-:W-:-:S04]  /*12dc0*/  IMAD R33, R8, -0x60, R6 ;  /* 0xffffffa008217824 */ /* 0x004fc800078e0206 */
[----:B------:R-:W-:Y:S02]  /*12dd0*/  IMAD.IADD R33, R33, 0x1, -R5 ;  /* 0x0000000121217824 */ /* 0x000fe400078e0a05 */
[----:B------:R-:W-:-:S03]  /*12de0*/  IMAD R5, R25, 0x1800, R30 ;  /* 0x0000180019057824 */ /* 0x000fc600078e021e */
        /* <DEDUP_REMOVED lines=54> */
.L_x_10030:
        /* <DEDUP_REMOVED lines=10> */
.L_x_9887:
        /* <DEDUP_REMOVED lines=11> */
.L_x_9888:
[----:B------:R1:W5:Y:S01]  /*132a0*/  LDL.LU R4, [R1+0x10] ;  /* 0x0000100001047983 */ /* 0x0003620000300800 */
[----:B------:R-:W-:Y:S01]  /*132b0*/  LOP3.LUT P0, RZ, R23, 0x4, RZ, 0xc0, !PT ;  /* 0x0000000417ff7812 */ /* 0x000fe2000780c0ff */
[----:B------:R1:W-:Y:S02]  /*132c0*/  SYNCS.ARRIVE.TRANS64.A1T0 RZ, [R32+URZ+0x22830], RZ ;  /* 0x022830ff20ff79a7 */ /* 0x0003e4000810003f */
[----:B0-----:R1:W5:Y:S10]  /*132d0*/  LDL.LU R3, [R1+0xc] ;  /* 0x00000c0001037983 */ /* 0x0013740000300800 */
[----:B------:R-:W-:Y:S05]  /*132e0*/  WARPSYNC.ALL ;  /* 0x0000000000007948 */ /* 0x000fea0003800000 */
[----:B------:R-:W-:Y:S01]  /*132f0*/  ULDC.64 UR4, c[0x0][0xa00] ;  /* 0x0002800000047ab9 */ /* 0x000fe20000000a00 */
[----:B------:R-:W-:Y:S01]  /*13300*/  SEL R2, RZ, 0x4, P0 ;  /* 0x00000004ff027807 */ /* 0x000fe20000000000 */
[----:B------:R-:W-:Y:S01]  /*13310*/  BSSY B6, `(.L_x_9889) ;  /* 0x0000029000067945 */ /* 0x000fe20003800000 */
[----:B------:R-:W-:Y:S01]  /*13320*/  BAR.SYNC.DEFER_BLOCKING 0x8, 0x180 ;  /* 0x0206000000007b1d */ /* 0x000fe20000010000 */
[----:B------:R-:W-:Y:S02]  /*13330*/  ISETP.NE.U32.AND P0, PT, RZ, UR4, PT ;  /* 0x00000004ff007c0c */ /* 0x000fe4000bf05070 */
[----:B------:R-:W-:-:S02]  /*13340*/  LOP3.LUT P2, RZ, R23, 0x8, RZ, 0xc0, !PT ;  /* 0x0000000817ff7812 */ /* 0x000fc4000784c0ff */
[----:B------:R-:W-:Y:S01]  /*13350*/  ISETP.NE.AND.EX P0, PT, RZ, UR5, PT, P0 ;  /* 0x00000005ff007c0c */ /* 0x000fe2000bf05300 */
[----:B------:R-:W-:Y:S01]  /*13360*/  ULDC.64 UR4, c[0x0][0x298] ;  /* 0x0000a60000047ab9 */ /* 0x000fe20000000a00 */
[----:B------:R-:W-:Y:S02]  /*13370*/  LOP3.LUT P1, RZ, R23, 0x2, RZ, 0xc0, !PT ;  /* 0x0000000217ff7812 */ /* 0x000fe4000782c0ff */
[----:B------:R-:W-:Y:S02]  /*13380*/  SEL R0, RZ, 0x2, P2 ;  /* 0x00000002ff007807 */ /* 0x000fe40001000000 */
[----:B------:R-:W-:Y:S02]  /*13390*/  SEL R5, R35, RZ, !P0 ;  /* 0x000000ff23057207 */ /* 0x000fe40004000000 */
[----:B------:R-:W-:Y:S02]  /*133a0*/  IADD3 R0, R2, R0, R7 ;  /* 0x0000000002007210 */ /* 0x000fe40007ffe007 */
[----:B------:R-:W-:Y:S01]  /*133b0*/  SEL R35, RZ, 0x8, P1 ;  /* 0x00000008ff237807 */ /* 0x000fe20000800000 */
[----:B------:R0:W-:Y:S03]  /*133c0*/  STL [R1+0x24], R5 ;  /* 0x0000240501007387 */ /* 0x0001e60000100800 */
[----:B------:R-:W-:-:S02]  /*133d0*/  IADD3 R35, R0, R35, RZ ;  /* 0x0000002300237210 */ /* 0x000fc40007ffe0ff */
[----:B-----5:R-:W-:Y:S02]  /*133e0*/  SEL R2, R4, RZ, !P0 ;  /* 0x000000ff04027207 */ /* 0x020fe40004000000 */
[----:B------:R-:W-:Y:S01]  /*133f0*/  SHF.R.S32.HI R0, RZ, 0x1f, R3 ;  /* 0x0000001fff007819 */ /* 0x000fe20000011403 */
[C---:B0-----:R-:W-:Y:S02]  /*13400*/  IMAD.WIDE.U32 R4, R3.reuse, UR4, RZ ;  /* 0x0000000403047c25 */ /* 0x041fe4000f8e00ff */
[----:B------:R0:W-:Y:S02]  /*13410*/  STL [R1+0x10], R2 ;  /* 0x0000100201007387 */ /* 0x0001e40000100800 */
[----:B------:R-:W-:Y:S02]  /*13420*/  IMAD R0, R0, UR4, RZ ;  /* 0x0000000400007c24 */ /* 0x000fe4000f8e02ff */
[----:B------:R2:W-:Y:S02]  /*13430*/  STL.64 [R1+0x18], R4 ;  /* 0x0000180401007387 */ /* 0x0005e40000100a00 */
[----:B------:R-:W-:-:S02]  /*13440*/  IMAD R0, R3, UR5, R0 ;  /* 0x0000000503007c24 */ /* 0x000fc4000f8e0200 */
[----:B0-----:R-:W-:Y:S02]  /*13450*/  VIADD R2, R22, 0x18400 ;  /* 0x0001840016027836 */ /* 0x001fe40000000000 */
        /* <DEDUP_REMOVED lines=20> */
.L_x_9890:
[----:B------:R-:W-:Y:S05]  /*135a0*/  BSYNC B6 ;  /* 0x0000000000067941 */ /* 0x000fea0003800000 */
.L_x_9889:
[----:B------:R-:W2:Y:S01]  /*135b0*/  LDL.LU R0, [R1+0xc] ;  /* 0x00000c0001007983 */ /* 0x000ea20000300800 */
[----:B------:R-:W-:Y:S01]  /*135c0*/  ULDC.64 UR4, c[0x0][0x2d8] ;  /* 0x0000b60000047ab9 */ /* 0x000fe20000000a00 */
[----:B------:R-:W0:Y:S02]  /*135d0*/  LDC R7, c[0x0][0x448] ;  /* 0x00011200ff077b82 */ /* 0x000e240000000800 */
[----:B------:R-:W2:Y:S04]  /*135e0*/  LDL.LU.64 R2, [R1+0x18] ;  /* 0x0000180001027983 */ /* 0x000ea80000300a00 */
[----:B------:R-:W3:Y:S04]  /*135f0*/  LDL.LU R21, [R1+0x10] ;  /* 0x0000100001157983 */ /* 0x000ee80000300800 */
[----:B------:R-:W4:Y:S01]  /*13600*/  LDL.LU R20, [R1+0x24] ;  /* 0x0000240001147983 */ /* 0x000f220000300800 */
[----:B------:R-:W-:-:S03]  /*13610*/  SHF.L.U32 R17, R17, 0x7, RZ ;  /* 0x0000000711117819 */ /* 0x000fc600000006ff */
        /* <DEDUP_REMOVED lines=11> */
[----:B----4-:R-:W-:-:S04]  /*136d0*/  IMAD.WIDE.U32 R2, R20, UR4, R2 ;  /* 0x0000000414027c25 */ /* 0x010fc8000f8e0002 */
[----:B------:R-:W-:Y:S01]  /*136e0*/  IMAD R0, R20, UR5, R0 ;  /* 0x0000000514007c24 */ /* 0x000fe2000f8e0200 */
[----:B------:R-:W2:Y:S01]  /*136f0*/  S2R R9, SR_TID.X ;  /* 0x0000000000097919 */ /* 0x000ea20000002100 */
[----:B------:R-:W-:Y:S02]  /*13700*/  ULDC.64 UR4, c[0x0][0x2d0] ;  /* 0x0000b40000047ab9 */ /* 0x000fe40000000a00 */
[----:B------:R-:W-:Y:S01]  /*13710*/  IMAD.IADD R3, R3, 0x1, R0 ;  /* 0x0000000103037824 */ /* 0x000fe200078e0200 */
[----:B------:R-:W3:Y:S02]  /*13720*/  S2R R20, SR_TID.X ;  /* 0x0000000000147919 */ /* 0x000ee40000002100 */
[----:B---3--:R-:W-:-:S04]  /*13730*/  LOP3.LUT R20, R20, 0x7f, RZ, 0xc0, !PT ;  /* 0x0000007f14147812 */ /* 0x008fc800078ec0ff */
[----:B------:R-:W-:Y:S02]  /*13740*/  SHF.R.U32.HI R21, RZ, 0x3, R20 ;  /* 0x00000003ff157819 */ /* 0x000fe40000011614 */
[----:B------:R-:W3:Y:S02]  /*13750*/  S2R R20, SR_TID.X ;  /* 0x0000000000147919 */ /* 0x000ee40000002100 */
[----:B---3--:R-:W-:-:S05]  /*13760*/  IMAD.SHL.U32 R20, R20, 0x10, RZ ;  /* 0x0000001014147824 */ /* 0x008fca00078e00ff */
[----:B------:R-:W-:-:S04]  /*13770*/  LOP3.LUT R20, R21, 0x70, R20, 0xf8, !PT ;  /* 0x0000007015147812 */ /* 0x000fc800078ef814 */
[----:B------:R-:W-:Y:S02]  /*13780*/  LOP3.LUT R0, R20, R17, RZ, 0xfc, !PT ;  /* 0x0000001114007212 */ /* 0x000fe400078efcff */
[----:B------:R3:W5:Y:S03]  /*13790*/  LDL R20, [R1+0x20] ;  /* 0x0000200001147983 */ /* 0x0007660000100800 */
        /* <DEDUP_REMOVED lines=17> */
[----:B--2---:R-:W-:Y:S01]  /*138b0*/  IMAD.SHL.U32 R9, R9, 0x8, RZ ;  /* 0x0000000809097824 */ /* 0x004fe200078e00ff */
        /* <DEDUP_REMOVED lines=9> */
[----:B---3--:R-:W-:Y:S10]  /*13950*/  BRA.DIV UR5, `(.L_x_9891) ;  /* 0x0000004a05a47947 */ /* 0x008ff4000b800000 */
[----:B------:R-:W0:Y:S01]  /*13960*/  SHFL.IDX PT, R5, R0, RZ, 0x181f ;  /* 0x00181fff00057589 */ /* 0x000e2200000e0000 */
[----:B-----5:R-:W-:Y:S02]  /*13970*/  IMAD R3, R20, R7, RZ ;  /* 0x0000000714037224 */ /* 0x020fe400078e02ff */
[----:B------:R-:W-:Y:S01]  /*13980*/  IMAD.IADD R17, R10, 0x1, R17 ;  /* 0x000000010a117824 */ /* 0x000fe200078e0211 */
[----:B------:R-:W1:Y:S04]  /*13990*/  SHFL.IDX PT, R4, R2, RZ, 0x181f ;  /* 0x00181fff02047589 */ /* 0x000e6800000e0000 */
[C---:B------:R-:W-:Y:S02]  /*139a0*/  ISETP.GE.AND P0, PT, R17.reuse, R3, PT ;  /* 0x000000031100720c */ /* 0x040fe40003f06270 */
[----:B------:R-:W-:-:S11]  /*139b0*/  IADD3 R6, R17, 0x10, RZ ;  /* 0x0000001011067810 */ /* 0x000fd60007ffe0ff */
[----:B0-----:R-:W-:-:S05]  /*139c0*/  @!P0 LEA R5, P2, R9, R5, 0x1 ;  /* 0x0000000509058211 */ /* 0x001fca00078408ff */
[----:B-1----:R-:W-:-:S05]  /*139d0*/  @!P0 IMAD.X R4, RZ, RZ, R4, P2 ;  /* 0x000000ffff048224 */ /* 0x002fca00010e0604 */
        /* <DEDUP_REMOVED lines=8> */
[----:B------:R-:W1:Y:S06]  /*13a60*/  SHFL.IDX PT, R4, R2, 0x1, 0x181f ;  /* 0x00381f0002047f89 */ /* 0x000e6c00000e0000 */
[----:B0-----:R-:W-:-:S05]  /*13a70*/  @!P0 LEA R5, P2, R9, R5, 0x1 ;  /* 0x0000000509058211 */ /* 0x001fca00078408ff */
[----:B-1----:R-:W-:-:S05]  /*13a80*/  @!P0 IMAD.X R4, RZ, RZ, R4, P2 ;  /* 0x000000ffff048224 */ /* 0x002fca00010e0604 */
[----:B------:R-:W-:-:S04]  /*13a90*/  @!P0 LOP3.LUT R5, R5, R4, RZ, 0x3c, !PT ;  /* 0x0000000405058212 */ /* 0x000fc800078e3cff */
[----:B------:R-:W-:-:S04]  /*13aa0*/  @!P0 LOP3.LUT R4, R5, R4, RZ, 0x3c, !PT ;  /* 0x0000000405048212 */ /* 0x000fc800078e3cff */
[----:B------:R-:W-:-:S05]  /*13ab0*/  @!P0 LOP3.LUT R5, R5, R4, RZ, 0x3c, !PT ;  /* 0x0000000405058212 */ /* 0x000fca00078e3cff */
        /* <DEDUP_REMOVED lines=43> */
[----:B------:R-:W1:Y:S04]  /*13d70*/  SHFL.IDX PT, R4, R2, 0x6, 0x181f ;  /* 0x00d81f0002047f89 */ /* 0x000e6800000e0000 */
[----:B------:R-:W2:Y:S02]  /*13d80*/  SHFL.IDX PT, R0, R0, 0x7, 0x181f ;  /* 0x00f81f0000007f89 */ /* 0x000ea400000e0000 */
[----:B0-----:R-:W-:-:S05]  /*13d90*/  @!P0 LEA R5, P2, R9, R5, 0x1 ;  /* 0x0000000509058211 */ /* 0x001fca00078408ff */
[----:B-1----:R-:W-:-:S05]  /*13da0*/  @!P0 IMAD.X R4, RZ, RZ, R4, P2 ;  /* 0x000000ffff048224 */ /* 0x002fca00010e0604 */
[----:B------:R-:W-:-:S04]  /*13db0*/  @!P0 LOP3.LUT R5, R5, R4, RZ, 0x3c, !PT ;  /* 0x0000000405058212 */ /* 0x000fc800078e3cff */
[----:B------:R-:W-:-:S04]  /*13dc0*/  @!P0 LOP3.LUT R4, R5, R4, RZ, 0x3c, !PT ;  /* 0x0000000405048212 */ /* 0x000fc800078e3cff */
[----:B------:R-:W-:-:S05]  /*13dd0*/  @!P0 LOP3.LUT R5, R5, R4, RZ, 0x3c, !PT ;  /* 0x0000000405058212 */ /* 0x000fca00078e3cff */
[----:B------:R0:W-:Y:S04]  /*13de0*/  @!P0 LDGSTS.E.BYPASS.LTC128B.128 [R8+0x1b400], desc[UR40][R4.64], !P1 ;  /* 0x1b40000004088fae */ /* 0x0001e8000c901d68 */
[----:B0-2---:R0:W1:Y:S02]  /*13df0*/  SHFL.IDX PT, R4, R2, 0x7, 0x181f ;  /* 0x00f81f0002047f89 */ /* 0x00506400000e0000 */
.L_x_10047:
        /* <DEDUP_REMOVED lines=10> */
.L_x_9892:
        /* <DEDUP_REMOVED lines=18> */
.L_x_10048:
[----:B------:R-:W-:Y:S05]  /*13fc0*/  BSYNC B0 ;  /* 0x0000000000007941 */ /* 0x000fea0003800000 */
.L_x_9893:
[----:B------:R-:W2:Y:S02]  /*13fd0*/  LDL R0, [R1+0x3c] ;  /* 0x00003c0001007983 */ /* 0x000ea40000100800 */
[----:B--2---:R-:W-:-:S13]  /*13fe0*/  ISETP.NE.AND P0, PT, R0, 0x3, PT ;  /* 0x000000030000780c */ /* 0x004fda0003f05270 */
[----:B------:R-:W-:Y:S05]  /*13ff0*/  @!P0 BRA `(.L_x_9895) ;  /* 0x0000000000048947 */ /* 0x000fea0003800000 */
[----:B------:R-:W-:Y:S01]  /*14000*/  BPT.TRAP 0x1 ;  /* 0x000000040000795c */ /* 0x000fe20000300000 */
.L_x_9895:
[----:B0-----:R-:W-:Y:S01]  /*14010*/  SHF.L.U32 R3, R26, 0x1f, RZ ;  /* 0x0000001f1a037819 */ /* 0x001fe200000006ff */
[----:B------:R-:W-:Y:S03]  /*14020*/  BSSY B0, `(.L_x_9896) ;  /* 0x0000003000007945 */ /* 0x000fe60003800000 */
[----:B------:R-:W0:Y:S02]  /*14030*/  SYNCS.PHASECHK.TRANS64.TRYWAIT P0, [R32+URZ+0x22860], R3 ;  /* 0x02286003200075a7 */ /* 0x000e24000800017f */
[----:B0-----:R-:W-:Y:S05]  /*14040*/  @!P0 BRA `(.L_x_9897) ;  /* 0x0000004c00a08947 */ /* 0x001fea0003800000 */
.L_x_10049:
[----:B------:R-:W-:Y:S05]  /*14050*/  BSYNC B0 ;  /* 0x0000000000007941 */ /* 0x000fea0003800000 */
.L_x_9896:
[----:B------:R-:W2:Y:S01]  /*14060*/  LDL.LU R0, [R1+0x30] ;  /* 0x0000300001007983 */ /* 0x000ea20000300800 */
[----:B------:R-:W-:-:S03]  /*14070*/  ULDC.64 UR4, c[0x0][0x328] ;  /* 0x0000ca0000047ab9 */ /* 0x000fc60000000a00 */
[----:B------:R-:W3:Y:S01]  /*14080*/  LDL.LU R4, [R1+0x34] ;  /* 0x0000340001047983 */ /* 0x000ee20000300800 */
[----:B0-----:R-:W-:-:S04]  /*14090*/  IMAD.WIDE.U32 R2, R37, UR4, RZ ;  /* 0x0000000425027c25 */ /* 0x001fc8000f8e00ff */
[----:B--2---:R-:W-:-:S04]  /*140a0*/  IMAD R0, R0, UR4, RZ ;  /* 0x0000000400007c24 */ /* 0x004fc8000f8e02ff */
[----:B------:R-:W-:Y:S01]  /*140b0*/  IMAD R0, R37, UR5, R0 ;  /* 0x0000000525007c24 */ /* 0x000fe2000f8e0200 */
[----:B------:R-:W-:-:S04]  /*140c0*/  ULDC.64 UR4, c[0x0][0x338] ;  /* 0x0000ce0000047ab9 */ /* 0x000fc80000000a00 */
[----:B------:R-:W-:Y:S01]  /*140d0*/  IADD3 R3, R3, R0, RZ ;  /* 0x0000000003037210 */ /* 0x000fe20007ffe0ff */
[----:B---3--:R-:W-:Y:S02]  /*140e0*/  IMAD R0, R4, UR4, RZ ;  /* 0x0000000404007c24 */ /* 0x008fe4000f8e02ff */
[----:B------:R-:W-:Y:S02]  /*140f0*/  IMAD R4, R25, 0x6000, R30 ;  /* 0x0000600019047824 */ /* 0x000fe400078e021e */
        /* <DEDUP_REMOVED lines=15> */
[C---:B------:R-:W-:Y:S01]  /*141f0*/  LOP3.LUT P2, RZ, R35.reuse, 0x2, RZ, 0xc0, !PT ;  /* 0x0000000223ff7812 */ /* 0x040fe2000784c0ff */
[----:B------:R-:W1:Y:S01]  /*14200*/  SHFL.IDX PT, R2, R5, RZ, 0x181f ;  /* 0x00181fff05027589 */ /* 0x000e6200000e0000 */
[----:B------:R-:W-:-:S03]  /*14210*/  LOP3.LUT P1, RZ, R35, 0x4, RZ, 0xc0, !PT ;  /* 0x0000000423ff7812 */ /* 0x000fc6000782c0ff */
[----:B------:R-:W2:Y:S01]  /*14220*/  SHFL.IDX PT, R3, R6, RZ, 0x181f ;  /* 0x00181fff06037589 */ /* 0x000ea200000e0000 */
[----:B------:R-:W-:-:S03]  /*14230*/  ISETP.LT.OR P4, PT, R33, 0x1, !P1 ;  /* 0x000000012100780c */ /* 0x000fc60004f81670 */
[----:B------:R-:W3:Y:S01]  /*14240*/  SHFL.IDX PT, R14, R5, 0x1, 0x181f ;  /* 0x00381f00050e7f89 */ /* 0x000ee200000e0000 */
[----:B0-----:R-:W-:-:S05]  /*14250*/  IMAD.SHL.U32 R7, R7, 0x8, RZ ;  /* 0x0000000807077824 */ /* 0x001fca00078e00ff */
[----:B------:R-:W-:-:S05]  /*14260*/  LOP3.LUT R7, R7, 0x38, RZ, 0xc0, !PT ;  /* 0x0000003807077812 */ /* 0x000fca00078ec0ff */
[----:B------:R-:W-:Y:S01]  /*14270*/  IMAD.SHL.U32 R0, R7, 0x2, RZ ;  /* 0x0000000207007824 */ /* 0x000fe200078e00ff */
[----:B------:R-:W-:-:S04]  /*14280*/  LOP3.LUT R7, R35, 0x1, RZ, 0xc0, !PT ;  /* 0x0000000123077812 */ /* 0x000fc800078ec0ff */
[----:B-1----:R-:W-:Y:S02]  /*14290*/  IADD3 R2, P0, R2, R0, RZ ;  /* 0x0000000002027210 */ /* 0x002fe40007f1e0ff */
[----:B------:R-:W-:-:S03]  /*142a0*/  ISETP.NE.U32.AND P3, PT, R7, 0x1, PT ;  /* 0x000000010700780c */ /* 0x000fc60003f65070 */
[----:B--2---:R-:W-:Y:S01]  /*142b0*/  IMAD.X R3, RZ, RZ, R3, P0 ;  /* 0x000000ffff037224 */ /* 0x004fe200000e0603 */
[----:B------:R-:W-:-:S13]  /*142c0*/  ISETP.LT.OR P0, PT, R33, 0x1, P3 ;  /* 0x000000012100780c */ /* 0x000fda0001f01670 */
[----:B------:R-:W-:Y:S01]  /*142d0*/  LDGSTS.E.BYPASS.LTC128B.128 [R4+0x400], desc[UR40][R2.64], !P0 ;  /* 0x0040000002047fae */ /* 0x000fe2000c101d68 */
[----:B------:R-:W-:-:S13]  /*142e0*/  ISETP.LT.OR P0, PT, R33, 0x1, !P2 ;  /* 0x000000012100780c */ /* 0x000fda0005701670 */
[----:B------:R-:W-:Y:S01]  /*142f0*/  LDGSTS.E.BYPASS.LTC128B.128 [R4+0x3400], desc[UR40][R2.64+0x80], !P0 ;  /* 0x0340008002047fae */ /* 0x000fe2000c101d68 */
[----:B------:R-:W-:-:S03]  /*14300*/  LOP3.LUT P0, RZ, R35, 0x8, RZ, 0xc0, !PT ;  /* 0x0000000823ff7812 */ /* 0x000fc6000780c0ff */
[----:B------:R-:W-:Y:S01]  /*14310*/  LDGSTS.E.BYPASS.LTC128B.128 [R4+0x6400], desc[UR40][R2.64+0x100], !P4 ;  /* 0x0640010002047fae */ /* 0x000fe2000e101d68 */
[----:B------:R-:W-:-:S13]  /*14320*/  ISETP.LT.OR P4, PT, R33, 0x1, !P0 ;  /* 0x000000012100780c */ /* 0x000fda0004781670 */
[----:B------:R0:W-:Y:S01]  /*14330*/  LDGSTS.E.BYPASS.LTC128B.128 [R4+0x9400], desc[UR40][R2.64+0x180], !P4 ;  /* 0x0940018002047fae */ /* 0x0001e2000e101d68 */
[----:B---3--:R-:W-:-:S03]  /*14340*/  IADD3 R8, P4, R14, R0, RZ ;  /* 0x000000000e087210 */ /* 0x008fc60007f9e0ff */
[----:B------:R-:W-:Y:S04]  /*14350*/  SHFL.IDX PT, R14, R5, 0x2, 0x181f ;  /* 0x00581f00050e7f89 */ /* 0x000fe800000e0000 */
[----:B0-----:R-:W0:Y:S02]  /*14360*/  SHFL.IDX PT, R3, R6, 0x1, 0x181f ;  /* 0x00381f0006037f89 */ /* 0x001e2400000e0000 */
[----:B0-----:R-:W-:Y:S02]  /*14370*/  IADD3.X R9, RZ, R3, RZ, P4, !PT ;  /* 0x00000003ff097210 */ /* 0x001fe400027fe4ff */
        /* <DEDUP_REMOVED lines=8> */
[----:B------:R1:W-:Y:S01]  /*14400*/  LDGSTS.E.BYPASS.LTC128B.128 [R4+0x9c00], desc[UR40][R8.64+0x180], !P4 ;  /* 0x09c0018008047fae */ /* 0x0003e2000e101d68 */
[----:B------:R-:W-:-:S03]  /*14410*/  IADD3 R2, P4, R14, R0, RZ ;  /* 0x000000000e027210 */ /* 0x000fc60007f9e0ff */
[----:B------:R-:W1:Y:S02]  /*14420*/  SHFL.IDX PT, R14, R5, 0x3, 0x181f ;  /* 0x00781f00050e7f89 */ /* 0x000e6400000e0000 */
        /* <DEDUP_REMOVED lines=9> */
[----:B-1----:R-:W-:-:S03]  /*144c0*/  IADD3 R8, P4, R14, R0, RZ ;  /* 0x000000000e087210 */ /* 0x002fc60007f9e0ff */
[----:B------:R-:W-:Y:S04]  /*144d0*/  SHFL.IDX PT, R14, R5, 0x4, 0x181f ;  /* 0x00981f00050e7f89 */ /* 0x000fe800000e0000 */
[----:B0-----:R-:W0:Y:S02]  /*144e0*/  SHFL.IDX PT, R3, R6, 0x3, 0x181f ;  /* 0x00781f0006037f89 */ /* 0x001e2400000e0000 */
[----:B0-----:R-:W-:Y:S01]  /*144f0*/  IMAD.X R9, RZ, RZ, R3, P4 ;  /* 0x000000ffff097224 */ /* 0x001fe200020e0603 */
[C---:B------:R-:W-:Y:S01]  /*14500*/  ISETP.LT.OR P4, PT, R33.reuse, 0x31, P3 ;  /* 0x000000312100780c */ /* 0x040fe20001f81670 */
[----:B------:R-:W0:Y:S04]  /*14510*/  SHFL.IDX PT, R3, R6, 0x4, 0x181f ;  /* 0x00981f0006037f89 */ /* 0x000e2800000e0000 */
[----:B------:R-:W1:Y:S08]  /*14520*/  SHFL.IDX PT, R6, R6, 0x5, 0x181f ;  /* 0x00b81f0006067f89 */ /* 0x000e7000000e0000 */
[----:B------:R2:W-:Y:S01]  /*14530*/  LDGSTS.E.BYPASS.LTC128B.128 [R4+0x1c00], desc[UR40][R8.64], !P4 ;  /* 0x01c0000008047fae */ /* 0x0005e2000e101d68 */
[----:B------:R-:W-:-:S13]  /*14540*/  ISETP.LT.OR P4, PT, R33, 0x31, !P2 ;  /* 0x000000312100780c */ /* 0x000fda0005781670 */
[----:B------:R2:W-:Y:S01]  /*14550*/  LDGSTS.E.BYPASS.LTC128B.128 [R4+0x4c00], desc[UR40][R8.64+0x80], !P4 ;  /* 0x04c0008008047fae */ /* 0x0005e2000e101d68 */
[----:B------:R-:W-:-:S13]  /*14560*/  ISETP.LT.OR P4, PT, R33, 0x31, !P1 ;  /* 0x000000312100780c */ /* 0x000fda0004f81670 */
[----:B------:R2:W-:Y:S01]  /*14570*/  LDGSTS.E.BYPASS.LTC128B.128 [R4+0x7c00], desc[UR40][R8.64+0x100], !P4 ;  /* 0x07c0010008047fae */ /* 0x0005e2000e101d68 */
[----:B------:R-:W-:-:S13]  /*14580*/  ISETP.LT.OR P4, PT, R33, 0x31, !P0 ;  /* 0x000000312100780c */ /* 0x000fda0004781670 */
[----:B------:R2:W-:Y:S01]  /*14590*/  LDGSTS.E.BYPASS.LTC128B.128 [R4+0xac00], desc[UR40][R8.64+0x180], !P4 ;  /* 0x0ac0018008047fae */ /* 0x0005e2000e101d68 */
[----:B------:R-:W-:-:S03]  /*145a0*/  IADD3 R2, P4, R14, R0, RZ ;  /* 0x000000000e027210 */ /* 0x000fc60007f9e0ff */
[----:B------:R2:W3:Y:S02]  /*145b0*/  SHFL.IDX PT, R14, R5, 0x5, 0x181f ;  /* 0x00b81f00050e7f89 */ /* 0x0004e400000e0000 */
        /* <DEDUP_REMOVED lines=8> */
[----:B-1-3--:R2:W-:Y:S02]  /*14640*/  LDGSTS.E.BYPASS.LTC128B.128 [R4+0xb400], desc[UR40][R2.64+0x180], !P4 ;  /* 0x0b40018002047fae */ /* 0x00a5e4000e101d68 */
.L_x_10063:
[C---:B------:R-:W-:Y:S02]  /*14650*/  ISETP.LT.OR P3, PT, R33.reuse, 0x51, P3 ;  /* 0x000000512100780c */ /* 0x040fe40001f61670 */
[C---:B------:R-:W-:Y:S02]  /*14660*/  ISETP.LT.OR P2, PT, R33.reuse, 0x51, !P2 ;  /* 0x000000512100780c */ /* 0x040fe40005741670 */
[C---:B------:R-:W-:Y:S02]  /*14670*/  ISETP.LT.OR P1, PT, R33.reuse, 0x51, !P1 ;  /* 0x000000512100780c */ /* 0x040fe40004f21670 */
[----:B0-2---:R-:W-:Y:S02]  /*14680*/  IADD3 R2, P4, R14, R0, RZ ;  /* 0x000000000e027210 */ /* 0x005fe40007f9e0ff */
        /* <DEDUP_REMOVED lines=11> */
.L_x_9899:
        /* <DEDUP_REMOVED lines=11> */
.L_x_9900:
[----:B------:R-:W2:Y:S01]  /*147f0*/  LDL.LU R2, [R1+0x4] ;  /* 0x0000040001027983 */ /* 0x000ea20000300800 */
[----:B------:R0:W-:Y:S01]  /*14800*/  SYNCS.ARRIVE.TRANS64.A1T0 RZ, [R32+URZ+0x22850], RZ ;  /* 0x022850ff20ff79a7 */ /* 0x0001e2000810003f */
[----:B------:R-:W-:Y:S01]  /*14810*/  BSSY B0, `(.L_x_9901) ;  /* 0x00000e1000007945 */ /* 0x000fe20003800000 */
[----:B--2---:R-:W-:-:S13]  /*14820*/  ISETP.GE.AND P0, PT, R2, 0x61, PT ;  /* 0x000000610200780c */ /* 0x004fda0003f06270 */
[----:B0-----:R-:W-:Y:S05]  /*14830*/  @!P0 BRA `(.L_x_9902) ;  /* 0x0000000c00788947 */ /* 0x001fea0003800000 */
[----:B------:R-:W2:Y:S02]  /*14840*/  LDL.LU R2, [R1+0x2c] ;  /* 0x00002c0001027983 */ /* 0x000ea40000300800 */
[----:B--2---:R-:W-:-:S07]  /*14850*/  VIADD R10, R2, 0xfffffffe ;  /* 0xfffffffe020a7836 */ /* 0x004fce0000000000 */
.L_x_9915:
[----:B--2---:R-:W2:Y:S01]  /*14860*/  LDL R12, [R1+0x3c] ;  /* 0x00003c00010c7983 */ /* 0x004ea20000100800 */
[----:B0-----:R-:W0:Y:S01]  /*14870*/  LDC R6, c[0x0][0x430] ;  /* 0x00010c00ff067b82 */ /* 0x001e220000000800 */
[----:B------:R-:W1:Y:S01]  /*14880*/  S2R R2, SR_TID.X ;  /* 0x0000000000027919 */ /* 0x000e620000002100 */
        /* <DEDUP_REMOVED lines=9> */
[----:B------:R-:W-:-:S05]  /*14920*/  IMAD R7, R10, 0x60, R31 ;  /* 0x000000600a077824 */ /* 0x000fca00078e021f */
[----:B------:R-:W-:-:S07]  /*14930*/  IADD3 R7, R4, R7, RZ ;  /* 0x0000000704077210 */ /* 0x000fce0007ffe0ff */
[----:B------:R-:W3:Y:S01]  /*14940*/  @!P1 LDC.64 R4, c[0x0][0x428] ;  /* 0x00010a00ff049b82 */ /* 0x000ee20000000a00 */
[----:B------:R-:W-:-:S07]  /*14950*/  IMAD.MOV.U32 R11, RZ, RZ, R7 ;  /* 0x000000ffff0b7224 */ /* 0x000fce00078e0007 */
[----:B------:R-:W4:Y:S01]  /*14960*/  @!P1 LDC.64 R8, c[0x0][0x418] ;  /* 0x00010600ff089b82 */ /* 0x000f220000000a00 */
[----:B-1----:R-:W-:-:S05]  /*14970*/  @P0 IMAD.HI.U32 R2, R7, R2, RZ ;  /* 0x0000000207020227 */ /* 0x002fca00078e00ff */
[----:B0-----:R-:W-:-:S04]  /*14980*/  @P0 SHF.R.U32.HI R11, RZ, R3, R2 ;  /* 0x00000003ff0b0219 */ /* 0x001fc80000011602 */
[--C-:B------:R-:W-:Y:S01]  /*14990*/  @!P1 SHF.R.S32.HI R3, RZ, 0x1f, R11.reuse ;  /* 0x0000001fff039819 */ /* 0x100fe2000001140b */
[----:B------:R-:W-:-:S04]  /*149a0*/  @!P1 IMAD.MOV.U32 R2, RZ, RZ, R11 ;  /* 0x000000ffff029224 */ /* 0x000fc800078e000b */
[----:B---3--:R-:W-:-:S04]  /*149b0*/  @!P1 IMAD.WIDE.U32 R2, R29, R4, R2 ;  /* 0x000000041d029225 */ /* 0x008fc800078e0002 */
[----:B------:R-:W-:-:S04]  /*149c0*/  @!P1 IMAD R4, R34, R4, RZ ;  /* 0x0000000422049224 */ /* 0x000fc800078e02ff */
[----:B------:R-:W-:Y:S01]  /*149d0*/  @!P1 IMAD R5, R29, R5, R4 ;  /* 0x000000051d059224 */ /* 0x000fe200078e0204 */
[----:B----4-:R-:W-:-:S03]  /*149e0*/  @!P1 LEA R8, P0, R2, R8, 0x2 ;  /* 0x0000000802089211 */ /* 0x010fc600078010ff */
[----:B------:R-:W-:Y:S02]  /*149f0*/  @!P1 IMAD.IADD R3, R5, 0x1, R3 ;  /* 0x0000000105039824 */ /* 0x000fe400078e0203 */
[----:B------:R-:W-:-:S03]  /*14a00*/  IMAD.MOV.U32 R5, RZ, RZ, RZ ;  /* 0x000000ffff057224 */ /* 0x000fc600078e00ff */
[----:B------:R-:W-:Y:S01]  /*14a10*/  @!P1 LEA.HI.X R9, R2, R9, R3, 0x2, P0 ;  /* 0x0000000902099211 */ /* 0x000fe200000f1403 */
[----:B------:R-:W-:-:S04]  /*14a20*/  VIADD R25, R25, 0x1 ;  /* 0x0000000119197836 */ /* 0x000fc80000000000 */
[----:B------:R0:W5:Y:S01]  /*14a30*/  @!P1 LDG.E R5, desc[UR40][R8.64] ;  /* 0x0000002808059981 */ /* 0x000162000c1e1900 */
[----:B------:R-:W-:Y:S01]  /*14a40*/  IMAD.MOV R2, RZ, RZ, -R11 ;  /* 0x000000ffff027224 */ /* 0x000fe200078e0a0b */
[C---:B------:R-:W-:Y:S01]  /*14a50*/  ISETP.NE.AND P0, PT, R25.reuse, 0x2, PT ;  /* 0x000000021900780c */ /* 0x040fe20003f05270 */
[----:B------:R-:W-:Y:S05]  /*14a60*/  YIELD ;  /* 0x0000000000007946 */ /* 0x000fea0003800000 */
[----:B------:R-:W-:Y:S01]  /*14a70*/  IMAD R6, R6, R2, R7 ;  /* 0x0000000206067224 */ /* 0x000fe200078e0207 */
[----:B------:R-:W-:Y:S02]  /*14a80*/  SEL R3, RZ, 0x1, P0 ;  /* 0x00000001ff037807 */ /* 0x000fe40000000000 */
[----:B------:R-:W-:Y:S01]  /*14a90*/  MOV R2, R10 ;  /* 0x0000000a00027202 */ /* 0x000fe20000000f00 */
[----:B------:R-:W-:Y:S01]  /*14aa0*/  VIADD R10, R10, 0xffffffff ;  /* 0xffffffff0a0a7836 */ /* 0x000fe20000000000 */
[----:B------:R-:W-:-:S02]  /*14ab0*/  SEL R25, R25, RZ, P0 ;  /* 0x000000ff19197207 */ /* 0x000fc40000000000 */
[----:B------:R-:W-:Y:S02]  /*14ac0*/  LOP3.LUT R26, R26, R3, RZ, 0x3c, !PT ;  /* 0x000000031a1a7212 */ /* 0x000fe400078e3cff */
[----:B------:R-:W-:Y:S02]  /*14ad0*/  ISETP.GT.AND P2, PT, R2, RZ, PT ;  /* 0x000000ff0200720c */ /* 0x000fe40003f44270 */
[----:B--2---:R-:W-:-:S13]  /*14ae0*/  ISETP.NE.AND P1, PT, R12, 0x3, PT ;  /* 0x000000030c00780c */ /* 0x004fda0003f25270 */
[----:B0-----:R-:W-:Y:S05]  /*14af0*/  @!P1 BRA `(.L_x_9903) ;  /* 0x0000000000049947 */ /* 0x001fea0003800000 */
[----:B------:R-:W-:Y:S01]  /*14b00*/  BPT.TRAP 0x1 ;  /* 0x000000040000795c */ /* 0x000fe20000300000 */
.L_x_9903:
[----:B------:R-:W-:Y:S01]  /*14b10*/  IMAD R4, R25, 0x8, R22 ;  /* 0x0000000819047824 */ /* 0x000fe200078e0216 */
[----:B------:R-:W-:Y:S01]  /*14b20*/  SHF.L.U32 R21, R26, 0x1f, RZ ;  /* 0x0000001f1a157819 */ /* 0x000fe200000006ff */
[----:B------:R-:W-:Y:S01]  /*14b30*/  BSSY B1, `(.L_x_9904) ;  /* 0x0000004000017945 */ /* 0x000fe20003800000 */
[----:B------:R-:W-:Y:S02]  /*14b40*/  SHF.R.S32.HI R17, RZ, 0x1f, R6 ;  /* 0x0000001fff117819 */ /* 0x000fe40000011406 */
[----:B------:R-:W0:Y:S02]  /*14b50*/  SYNCS.PHASECHK.TRANS64.TRYWAIT P0, [R4+URZ+0x22840], R21 ;  /* 0x02284015040075a7 */ /* 0x000e24000800017f */
[----:B0-----:R-:W-:Y:S05]  /*14b60*/  @!P0 BRA `(.L_x_9905) ;  /* 0x0000004c00388947 */ /* 0x001fea0003800000 */
.L_x_10064:
[----:B------:R-:W-:Y:S05]  /*14b70*/  BSYNC B1 ;  /* 0x0000000000017941 */ /* 0x000fea0003800000 */
.L_x_9904:
        /* <DEDUP_REMOVED lines=52> */
.L_x_10078:
        /* <DEDUP_REMOVED lines=8> */
.L_x_9907:
        /* <DEDUP_REMOVED lines=11> */
.L_x_9908:
[----:B------:R2:W-:Y:S01]  /*14ff0*/  SYNCS.ARRIVE.TRANS64.A1T0 RZ, [R4+URZ+0x22830], RZ ;  /* 0x022830ff04ff79a7 */ /* 0x0005e2000810003f */
[----:B------:R-:W-:Y:S05]  /*15000*/  @!P3 BRA `(.L_x_9909) ;  /* 0x000000000004b947 */ /* 0x000fea0003800000 */
[----:B------:R-:W-:Y:S01]  /*15010*/  BPT.TRAP 0x1 ;  /* 0x000000040000795c */ /* 0x000fe20000300000 */
.L_x_9909:
[----:B------:R-:W3:Y:S01]  /*15020*/  SYNCS.PHASECHK.TRANS64.TRYWAIT P0, [R4+URZ+0x22860], R21 ;  /* 0x02286015040075a7 */ /* 0x000ee2000800017f */
[----:B------:R-:W-:Y:S04]  /*15030*/  BSSY B1, `(.L_x_9910) ;  /* 0x0000002000017945 */ /* 0x000fe80003800000 */
[----:B---3--:R-:W-:Y:S05]  /*15040*/  @!P0 BRA `(.L_x_9911) ;  /* 0x0000004c00b88947 */ /* 0x008fea0003800000 */
.L_x_10079:
[----:B------:R-:W-:Y:S05]  /*15050*/  BSYNC B1 ;  /* 0x0000000000017941 */ /* 0x000fea0003800000 */
.L_x_9910:
[----:B------:R-:W-:Y:S01]  /*15060*/  ULDC.64 UR4, c[0x0][0x328] ;  /* 0x0000ca0000047ab9 */ /* 0x000fe20000000a00 */
[----:B------:R-:W-:Y:S01]  /*15070*/  LOP3.LUT P5, RZ, R23, 0x10, RZ, 0xc0, !PT ;  /* 0x0000001017ff7812 */ /* 0x000fe200078ac0ff */
[----:B------:R-:W-:Y:S01]  /*15080*/  IMAD R17, R17, UR4, RZ ;  /* 0x0000000411117c24 */ /* 0x000fe2000f8e02ff */
[C---:B------:R-:W-:Y:S01]  /*15090*/  LOP3.LUT P4, RZ, R23.reuse, 0x8, RZ, 0xc0, !PT ;  /* 0x0000000817ff7812 */ /* 0x040fe2000788c0ff */
[C---:B------:R-:W-:Y:S01]  /*150a0*/  IMAD.WIDE.U32 R2, R6.reuse, UR4, RZ ;  /* 0x0000000406027c25 */ /* 0x040fe2000f8e00ff */
[C---:B------:R-:W-:Y:S02]  /*150b0*/  LOP3.LUT P3, RZ, R23.reuse, 0x4, RZ, 0xc0, !PT ;  /* 0x0000000417ff7812 */ /* 0x040fe4000786c0ff */
[----:B------:R-:W-:Y:S01]  /*150c0*/  LOP3.LUT P1, RZ, R23, 0x2, RZ, 0xc0, !PT ;  /* 0x0000000217ff7812 */ /* 0x000fe2000782c0ff */
[----:B------:R-:W-:Y:S01]  /*150d0*/  IMAD R17, R6, UR5, R17 ;  /* 0x0000000506117c24 */ /* 0x000fe2000f8e0211 */
[----:B------:R-:W-:Y:S02]  /*150e0*/  ULDC.64 UR4, c[0x0][0x338] ;  /* 0x0000ce0000047ab9 */ /* 0x000fe40000000a00 */
[----:B------:R-:W-:-:S02]  /*150f0*/  IMAD R20, R20, UR4, RZ ;  /* 0x0000000414147c24 */ /* 0x000fc4000f8e02ff */
[----:B------:R-:W-:Y:S02]  /*15100*/  IMAD.IADD R3, R3, 0x1, R17 ;  /* 0x0000000103037824 */ /* 0x000fe400078e0211 */
[C---:B------:R-:W-:Y:S02]  /*15110*/  IMAD R7, R5.reuse, UR5, R20 ;  /* 0x0000000505077c24 */ /* 0x040fe4000f8e0214 */
[----:B------:R-:W-:Y:S01]  /*15120*/  IMAD.WIDE.U32 R2, R5, UR4, R2 ;  /* 0x0000000405027c25 */ /* 0x000fe2000f8e0002 */
[----:B------:R-:W-:-:S03]  /*15130*/  ULDC.64 UR4, c[0x0][0x330] ;  /* 0x0000cc0000047ab9 */ /* 0x000fc60000000a00 */
[----:B------:R-:W-:Y:S01]  /*15140*/  IMAD R5, R28, UR4, RZ ;  /* 0x000000041c057c24 */ /* 0x000fe2000f8e02ff */
[----:B------:R-:W-:-:S03]  /*15150*/  IADD3 R3, R3, R7, RZ ;  /* 0x0000000703037210 */ /* 0x000fc60007ffe0ff */
[C---:B------:R-:W-:Y:S02]  /*15160*/  IMAD R5, R18.reuse, UR5, R5 ;  /* 0x0000000512057c24 */ /* 0x040fe4000f8e0205 */
[----:B------:R-:W-:Y:S01]  /*15170*/  IMAD.WIDE.U32 R2, R18, UR4, R2 ;  /* 0x0000000412027c25 */ /* 0x000fe2000f8e0002 */
[----:B------:R-:W-:-:S03]  /*15180*/  ULDC.64 UR4, c[0x0][0x318] ;  /* 0x0000c60000047ab9 */ /* 0x000fc60000000a00 */
[----:B------:R-:W-:Y:S01]  /*15190*/  IMAD.IADD R7, R5, 0x1, R3 ;  /* 0x0000000105077824 */ /* 0x000fe200078e0203 */
[C---:B------:R-:W-:Y:S01]  /*151a0*/  LEA R6, P0, R2.reuse, UR4, 0x1 ;  /* 0x0000000402067c11 */ /* 0x040fe2000f8008ff */
[----:B------:R-:W-:Y:S01]  /*151b0*/  UMOV UR4, 0xffffffff ;  /* 0xffffffff00047882 */ /* 0x000fe20000000000 */
[----:B------:R-:W-:Y:S02]  /*151c0*/  IMAD R5, R25, 0x6000, R30 ;  /* 0x0000600019057824 */ /* 0x000fe400078e021e */
[----:B------:R-:W-:Y:S01]  /*151d0*/  LEA.HI.X R7, R2, UR5, R7, 0x1, P0 ;  /* 0x0000000502077c11 */ /* 0x000fe200080f0c07 */
[----:B------:R-:W-:Y:S08]  /*151e0*/  BRA.DIV UR4, `(.L_x_9912) ;  /* 0x0000004e04647947 */ /* 0x000ff0000b800000 */
[----:B------:R-:W4:Y:S01]  /*151f0*/  SHFL.IDX PT, R14, R6, RZ, 0x181f ;  /* 0x00181fff060e7589 */ /* 0x000f2200000e0000 */
[----:B------:R-:W-:-:S03]  /*15200*/  IMAD R5, R5, 0x2, R22 ;  /* 0x0000000205057824 */ /* 0x000fc600078e0216 */
[----:B------:R-:W5:Y:S04]  /*15210*/  SHFL.IDX PT, R3, R7, RZ, 0x181f ;  /* 0x00181fff07037589 */ /* 0x000f6800000e0000 */
[----:B-1----:R-:W-:Y:S01]  /*15220*/  SHFL.IDX PT, R8, R7, 0x1, 0x181f ;  /* 0x00381f0007087f89 */ /* 0x002fe200000e0000 */
[----:B----4-:R-:W-:-:S03]  /*15230*/  IADD3 R2, P0, R14, R0, RZ ;  /* 0x000000000e027210 */ /* 0x010fc60007f1e0ff */
[----:B------:R-:W1:Y:S02]  /*15240*/  SHFL.IDX PT, R14, R6, 0x1, 0x181f ;  /* 0x00381f00060e7f89 */ /* 0x000e6400000e0000 */
[----:B-----5:R-:W-:-:S05]  /*15250*/  IMAD.X R3, RZ, RZ, R3, P0 ;  /* 0x000000ffff037224 */ /* 0x020fca00000e0603 */
[----:B------:R-:W-:Y:S04]  /*15260*/  LDGSTS.E.BYPASS.LTC128B.128 [R5+0x400], desc[UR40][R2.64], !P5 ;  /* 0x0040000002057fae */ /* 0x000fe8000e901d68 */
[----:B------:R-:W-:Y:S04]  /*15270*/  LDGSTS.E.BYPASS.LTC128B.128 [R5+0x3400], desc[UR40][R2.64+0x80], !P4 ;  /* 0x0340008002057fae */ /* 0x000fe8000e101d68 */
[----:B------:R-:W-:Y:S04]  /*15280*/  LDGSTS.E.BYPASS.LTC128B.128 [R5+0x6400], desc[UR40][R2.64+0x100], !P3 ;  /* 0x0640010002057fae */ /* 0x000fe8000d901d68 */
[----:B------:R1:W-:Y:S02]  /*15290*/  LDGSTS.E.BYPASS.LTC128B.128 [R5+0x9400], desc[UR40][R2.64+0x180], !P1 ;  /* 0x0940018002057fae */ /* 0x0003e4000c901d68 */
[----:B-1----:R-:W-:-:S02]  /*152a0*/  IADD3 R2, P0, R14, R0, RZ ;  /* 0x000000000e027210 */ /* 0x002fc40007f1e0ff */
[----:B------:R-:W1:Y:S03]  /*152b0*/  SHFL.IDX PT, R14, R6, 0x2, 0x181f ;  /* 0x00581f00060e7f89 */ /* 0x000e6600000e0000 */
[----:B------:R-:W-:Y:S02]  /*152c0*/  IMAD.X R3, RZ, RZ, R8, P0 ;  /* 0x000000ffff037224 */ /* 0x000fe400000e0608 */
[----:B------:R-:W4:Y:S04]  /*152d0*/  SHFL.IDX PT, R8, R7, 0x2, 0x181f ;  /* 0x00581f0007087f89 */ /* 0x000f2800000e0000 */
[----:B------:R-:W-:Y:S04]  /*152e0*/  LDGSTS.E.BYPASS.LTC128B.128 [R5+0xc00], desc[UR40][R2.64], !P5 ;  /* 0x00c0000002057fae */ /* 0x000fe8000e901d68 */
[----:B------:R-:W-:Y:S04]  /*152f0*/  LDGSTS.E.BYPASS.LTC128B.128 [R5+0x3c00], desc[UR40][R2.64+0x80], !P4 ;  /* 0x03c0008002057fae */ /* 0x000fe8000e101d68 */
[----:B------:R-:W-:Y:S04]  /*15300*/  LDGSTS.E.BYPASS.LTC128B.128 [R5+0x6c00], desc[UR40][R2.64+0x100], !P3 ;  /* 0x06c0010002057fae */ /* 0x000fe8000d901d68 */
[----:B------:R1:W-:Y:S02]  /*15310*/  LDGSTS.E.BYPASS.LTC128B.128 [R5+0x9c00], desc[UR40][R2.64+0x180], !P1 ;  /* 0x09c0018002057fae */ /* 0x0003e4000c901d68 */
[----:B-1----:R-:W-:-:S02]  /*15320*/  IADD3 R2, P0, R14, R0, RZ ;  /* 0x000000000e027210 */ /* 0x002fc40007f1e0ff */
[----:B------:R-:W1:Y:S03]  /*15330*/  SHFL.IDX PT, R14, R6, 0x3, 0x181f ;  /* 0x00781f00060e7f89 */ /* 0x000e6600000e0000 */
[----:B----4-:R-:W-:Y:S02]  /*15340*/  IMAD.X R3, RZ, RZ, R8, P0 ;  /* 0x000000ffff037224 */ /* 0x010fe400000e0608 */
        /* <DEDUP_REMOVED lines=14> */
[----:B------:R1:W0:Y:S02]  /*15430*/  SHFL.IDX PT, R14, R6, 0x5, 0x181f ;  /* 0x00b81f00060e7f89 */ /* 0x00022400000e0000 */
[----:B----4-:R-:W-:Y:S02]  /*15440*/  IADD3.X R3, RZ, R8, RZ, P0, !PT ;  /* 0x00000008ff037210 */ /* 0x010fe400007fe4ff */
[----:B------:R1:W4:Y:S04]  /*15450*/  SHFL.IDX PT, R8, R7, 0x5, 0x181f ;  /* 0x00b81f0007087f89 */ /* 0x00032800000e0000 */
[----:B------:R1:W-:Y:S04]  /*15460*/  LDGSTS.E.BYPASS.LTC128B.128 [R5+0x2400], desc[UR40][R2.64], !P5 ;  /* 0x0240000002057fae */ /* 0x0003e8000e901d68 */
[----:B------:R1:W-:Y:S04]  /*15470*/  LDGSTS.E.BYPASS.LTC128B.128 [R5+0x5400], desc[UR40][R2.64+0x80], !P4 ;  /* 0x0540008002057fae */ /* 0x0003e8000e101d68 */
[----:B------:R1:W-:Y:S04]  /*15480*/  LDGSTS.E.BYPASS.LTC128B.128 [R5+0x8400], desc[UR40][R2.64+0x100], !P3 ;  /* 0x0840010002057fae */ /* 0x0003e8000d901d68 */
[----:B------:R1:W-:Y:S02]  /*15490*/  LDGSTS.E.BYPASS.LTC128B.128 [R5+0xb400], desc[UR40][R2.64+0x180], !P1 ;  /* 0x0b40018002057fae */ /* 0x0003e4000c901d68 */
.L_x_10093:
[----:B01----:R-:W-:-:S05]  /*154a0*/  IADD3 R2, P0, R14, R0, RZ ;  /* 0x000000000e027210 */ /* 0x003fca0007f1e0ff */
        /* <DEDUP_REMOVED lines=10> */
.L_x_9913:
        /* <DEDUP_REMOVED lines=11> */
.L_x_9914:
[----:B------:R0:W-:Y:S01]  /*15600*/  SYNCS.ARRIVE.TRANS64.A1T0 RZ, [R4+URZ+0x22850], RZ ;  /* 0x022850ff04ff79a7 */ /* 0x0001e2000810003f */
[----:B------:R-:W-:Y:S05]  /*15610*/  @P2 BRA `(.L_x_9915) ;  /* 0xfffffff000902947 */ /* 0x000fea000383ffff */
.L_x_9902:
[----:B------:R-:W-:Y:S05]  /*15620*/  BSYNC B0 ;  /* 0x0000000000007941 */ /* 0x000fea0003800000 */
.L_x_9901:
[----:B------:R-:W1:Y:S01]  /*15630*/  S2R R2, SR_TID.X ;  /* 0x0000000000027919 */ /* 0x000e620000002100 */
[----:B------:R-:W-:Y:S01]  /*15640*/  VIADD R25, R25, 0x1 ;  /* 0x0000000119197836 */ /* 0x000fe20000000000 */
[----:B------:R-:W-:Y:S04]  /*15650*/  BSSY B0, `(.L_x_9916) ;  /* 0x0000013000007945 */ /* 0x000fe80003800000 */
[----:B------:R-:W-:-:S04]  /*15660*/  ISETP.NE.AND P0, PT, R25, 0x2, PT ;  /* 0x000000021900780c */ /* 0x000fc80003f05270 */
[----:B------:R-:W-:-:S04]  /*15670*/  SEL R3, RZ, 0x1, P0 ;  /* 0x00000001ff037807 */ /* 0x000fc80000000000 */
[----:B------:R-:W-:Y:S02]  /*15680*/  LOP3.LUT R26, R26, R3, RZ, 0x3c, !PT ;  /* 0x000000031a1a7212 */ /* 0x000fe400078e3cff */
[----:B-1----:R-:W-:-:S04]  /*15690*/  LOP3.LUT R2, R2, 0x7f, RZ, 0xc0, !PT ;  /* 0x0000007f02027812 */ /* 0x002fc800078ec0ff */
[----:B------:R-:W-:-:S13]  /*156a0*/  ISETP.NE.AND P1, PT, R2, RZ, PT ;  /* 0x000000ff0200720c */ /* 0x000fda0003f25270 */
[----:B------:R-:W-:Y:S05]  /*156b0*/  @P1 BRA `(.L_x_9917) ;  /* 0x0000000000301947 */ /* 0x000fea0003800000 */
[----:B------:R-:W1:Y:S01]  /*156c0*/  S2R R5, SR_LANEID ;  /* 0x0000000000057919 */ /* 0x000e620000000000 */
[----:B------:R-:W-:Y:S01]  /*156d0*/  VOTEU.ANY UR4, UPT, PT ;  /* 0x0000000000047886 */ /* 0x000fe200038e0100 */
[----:B------:R-:W4:Y:S01]  /*156e0*/  LDC.64 R2, c[0x0][0xc60] ;  /* 0x00031800ff027b82 */ /* 0x000f220000000a00 */
[----:B------:R-:W1:Y:S02]  /*156f0*/  FLO.U32 R0, UR4 ;  /* 0x0000000400007d00 */ /* 0x000e6400080e0000 */
[----:B-1----:R-:W-:-:S06]  /*15700*/  ISETP.EQ.U32.AND P1, PT, R0, R5, PT ;  /* 0x000000050000720c */ /* 0x002fcc0003f22070 */
[----:B------:R-:W4:Y:S07]  /*15710*/  POPC R5, UR4 ;  /* 0x0000000400057d09 */ /* 0x000f2e0008000000 */
[----:B----4-:R-:W4:Y:S01]  /*15720*/  @P1 ATOMG.E.ADD.STRONG.GPU PT, R3, desc[UR40][R2.64], R5 ;  /* 0x00000005020319a8 */ /* 0x010f2200081ee1e8 */
[----:B0-23--:R-:W0:Y:S02]  /*15730*/  S2R R4, SR_LTMASK ;  /* 0x0000000000047919 */ /* 0x00de240000003900 */
[----:B0-----:R-:W-:-:S04]  /*15740*/  LOP3.LUT R4, R4, UR4, RZ, 0xc0, !PT ;  /* 0x0000000404047c12 */ /* 0x001fc8000f8ec0ff */
[----:B------:R-:W0:Y:S01]  /*15750*/  POPC R7, R4 ;  /* 0x0000000400077309 */ /* 0x000e220000000000 */
[----:B----4-:R-:W0:Y:S02]  /*15760*/  SHFL.IDX PT, R0, R3, R0, 0x1f ;  /* 0x00001f0003007589 */ /* 0x010e2400000e0000 */
[----:B0-----:R-:W-:-:S07]  /*15770*/  IADD3 R16, R0, UR36, R7 ;  /* 0x0000002400107c10 */ /* 0x001fce000fffe007 */
.L_x_9917:
[----:B------:R-:W-:Y:S05]  /*15780*/  BSYNC B0 ;  /* 0x0000000000007941 */ /* 0x000fea0003800000 */
.L_x_9916:
[----:B------:R-:W-:-:S07]  /*15790*/  SEL R25, R25, RZ, P0 ;  /* 0x000000ff19197207 */ /* 0x000fce0000000000 */
.L_x_9876:
[----:B------:R-:W-:Y:S05]  /*157a0*/  BSYNC B7 ;  /* 0x0000000000077941 */ /* 0x000fea0003800000 */
.L_x_9874:
[----:B------:R-:W-:-:S13]  /*157b0*/  LOP3.LUT P0, RZ, R23, 0x80, RZ, 0xc0, !PT ;  /* 0x0000008017ff7812 */ /* 0x000fda000780c0ff */
[----:B------:R-:W-:Y:S05]  /*157c0*/  @!P0 BRA `(.L_x_9918) ;  /* 0x0000000000248947 */ /* 0x000fea0003800000 */
[----:B------:R-:W-:Y:S05]  /*157d0*/  WARPSYNC.ALL ;  /* 0x0000000000007948 */ /* 0x000fea0003800000 */
[----:B------:R-:W1:Y:S08]  /*157e0*/  S2UR UR5, SR_CgaCtaId ;  /* 0x00000000000579c3 */ /* 0x000e700000008800 */
[----:B------:R-:W-:Y:S06]  /*157f0*/  BAR.SYNC.DEFER_BLOCKING 0x5, 0x180 ;  /* 0x0146000000007b1d */ /* 0x000fec0000010000 */
[----:B------:R-:W-:-:S02]  /*15800*/  UMOV UR4, 0x400 ;  /* 0x0000040000047882 */ /* 0x000fc40000000000 */
[----:B-1----:R-:W-:-:S06]  /*15810*/  ULEA UR4, UR5, UR4, 0x18 ;  /* 0x0000000405047291 */ /* 0x002fcc000f8ec03f */
[----:B0-----:R-:W-:-:S05]  /*15820*/  IMAD.U32 R22, RZ, RZ, UR4 ;  /* 0x00000004ff167e24 */ /* 0x001fca000f8e00ff */
[----:B------:R4:W0:Y:S01]  /*15830*/  LDS.128 R16, [R22+0x228d0] ;  /* 0x0228d00016107984 */ /* 0x0008220000000c00 */
[----:B------:R-:W-:Y:S06]  /*15840*/  BAR.ARV 0x4, 0x180 ;  /* 0x0106000000007b1d */ /* 0x000fec0000002000 */
[----:B------:R-:W-:Y:S05]  /*15850*/  BRA `(.L_x_9919) ;  /* 0x0000000800407947 */ /* 0x000fea0003800000 */
.L_x_9918:
        /* <DEDUP_REMOVED lines=17> */
[----:B--23--:R-:W-:Y:S01]  /*15970*/  SHFL.IDX PT, R4, R16, 0x1, 0x1f ;  /* 0x00201f0010047f89 */ /* 0x00cfe200000e0000 */
[----:B----4-:R-:W-:Y:S01]  /*15980*/  @!P1 IMAD.MOV.U32 R5, RZ, RZ, R2 ;  /* 0x000000ffff059224 */ /* 0x010fe200078e0002 */
        /* <DEDUP_REMOVED lines=17> */
.L_x_10103:
[----:B------:R-:W-:Y:S02]  /*15aa0*/  ULDC UR4, c[0x0][0xc38] ;  /* 0x00030e0000047ab9 */ /* 0x000fe40000000800 */
[----:B------:R-:W-:-:S04]  /*15ab0*/  IMAD.U32 R7, RZ, RZ, UR4 ;  /* 0x00000004ff077e24 */ /* 0x000fc8000f8e00ff */
[----:B-1----:R-:W-:-:S04]  /*15ac0*/  IMAD R14, R14, R7, RZ ;  /* 0x000000070e0e7224 */ /* 0x002fc800078e02ff */
[----:B------:R-:W-:-:S05]  /*15ad0*/  IMAD.IADD R9, R4, 0x1, R14 ;  /* 0x0000000104097824 */ /* 0x000fca00078e020e */
[----:B------:R-:W-:-:S13]  /*15ae0*/  ISETP.GT.AND P6, PT, R9, R0, PT ;  /* 0x000000000900720c */ /* 0x000fda0003fc4270 */
[----:B------:R-:W-:Y:S05]  /*15af0*/  @P6 BRA `(.L_x_9921) ;  /* 0x00000000009c6947 */ /* 0x000fea0003800000 */
.L_x_9926:
        /* <DEDUP_REMOVED lines=14> */
.L_x_9924:
[----:B------:R-:W-:Y:S05]  /*15be0*/  BSYNC B0 ;  /* 0x0000000000007941 */ /* 0x000fea0003800000 */
.L_x_9923:
        /* <DEDUP_REMOVED lines=18> */
.L_x_10111:
[----:B------:R-:W-:Y:S02]  /*15d10*/  ULDC UR4, c[0x0][0xc38] ;  /* 0x00030e0000047ab9 */ /* 0x000fe40000000800 */
[----:B------:R-:W-:-:S04]  /*15d20*/  IMAD.U32 R7, RZ, RZ, UR4 ;  /* 0x00000004ff077e24 */ /* 0x000fc8000f8e00ff */
[----:B-1----:R-:W-:-:S04]  /*15d30*/  IMAD R14, R14, R7, RZ ;  /* 0x000000070e0e7224 */ /* 0x002fc800078e02ff */
[----:B------:R-:W-:-:S05]  /*15d40*/  IMAD.IADD R9, R14, 0x1, R9 ;  /* 0x000000010e097824 */ /* 0x000fca00078e0209 */
[----:B------:R-:W-:-:S13]  /*15d50*/  ISETP.GT.AND P6, PT, R9, R0, PT ;  /* 0x000000000900720c */ /* 0x000fda0003fc4270 */
[----:B------:R-:W-:Y:S05]  /*15d60*/  @!P6 BRA `(.L_x_9926) ;  /* 0xfffffffc0064e947 */ /* 0x000fea000383ffff */
.L_x_9921:
        /* <DEDUP_REMOVED lines=8> */
.L_x_10115:
[----:B------:R-:W-:Y:S01]  /*15df0*/  ISETP.NE.AND P0, PT, R3, RZ, PT ;  /* 0x000000ff0300720c */ /* 0x000fe20003f05270 */
[----:B------:R-:W-:-:S12]  /*15e00*/  IMAD.MOV.U32 R14, RZ, RZ, RZ ;  /* 0x000000ffff0e7224 */ /* 0x000fd800078e00ff */
[----:B------:R-:W-:Y:S05]  /*15e10*/  @!P0 BRA `(.L_x_9928) ;  /* 0x0000000000108947 */ /* 0x000fea0003800000 */
[----:B------:R-:W-:Y:S01]  /*15e20*/  UMOV UR4, 0xffffffff ;  /* 0xffffffff00047882 */ /* 0x000fe20000000000 */
[----:B------:R-:W-:Y:S02]  /*15e30*/  VIADD R12, R4, 0xffffffff ;  /* 0xffffffff040c7836 */ /* 0x000fe40000000000 */
[----:B------:R-:W-:Y:S05]  /*15e40*/  BRA.DIV UR4, `(.L_x_9929) ;  /* 0x00000052043c7947 */ /* 0x000fea000b800000 */
[----:B------:R3:W4:Y:S02]  /*15e50*/  SHFL.IDX PT, R14, R2, R12, 0x1f ;  /* 0x00001f0c020e7589 */ /* 0x00072400000e0000 */
.L_x_9928:
[----:B--2---:R-:W-:Y:S01]  /*15e60*/  IABS R6, R5 ;  /* 0x0000000500067213 */ /* 0x004fe20000000000 */
[----:B----4-:R-:W-:Y:S02]  /*15e70*/  IMAD R16, R14, R7, R16 ;  /* 0x000000070e107224 */ /* 0x010fe400078e0210 */
[----:B------:R-:W-:Y:S01]  /*15e80*/  IMAD.IADD R19, R4, 0x1, R19 ;  /* 0x0000000104137824 */ /* 0x000fe200078e0213 */
[----:B------:R-:W2:Y:S01]  /*15e90*/  I2F.RP R8, R6 ;  /* 0x0000000600087306 */ /* 0x000ea20000209400 */
[----:B------:R-:W-:-:S05]  /*15ea0*/  IMAD.IADD R10, R0, 0x1, -R16 ;  /* 0x00000001000a7824 */ /* 0x000fca00078e0a10 */
[----:B------:R-:W-:Y:S02]  /*15eb0*/  IABS R0, R10 ;  /* 0x0000000a00007213 */ /* 0x000fe40000000000 */
[----:B--2---:R-:W0:Y:S02]  /*15ec0*/  MUFU.RCP R8, R8 ;  /* 0x0000000800087308 */ /* 0x004e240000001000 */
[----:B0--3--:R-:W-:-:S06]  /*15ed0*/  VIADD R2, R8, 0xffffffe ;  /* 0x0ffffffe08027836 */ /* 0x009fcc0000000000 */
[----:B------:R0:W2:Y:S02]  /*15ee0*/  F2I.FTZ.U32.TRUNC.NTZ R3, R2 ;  /* 0x0000000200037305 */ /* 0x0000a4000021f000 */
[----:B0-----:R-:W-:Y:S01]  /*15ef0*/  IMAD.MOV.U32 R2, RZ, RZ, RZ ;  /* 0x000000ffff027224 */ /* 0x001fe200078e00ff */
[----:B--2---:R-:W-:-:S05]  /*15f00*/  IADD3 R7, RZ, -R3, RZ ;  /* 0x80000003ff077210 */ /* 0x004fca0007ffe0ff */
        /* <DEDUP_REMOVED lines=20> */
.L_x_9922:
[----:B------:R-:W-:Y:S01]  /*16050*/  UMOV UR4, URZ ;  /* 0x0000003f00047c82 */ /* 0x000fe20008000000 */
[----:B------:R-:W-:Y:S01]  /*16060*/  UMOV UR5, URZ ;  /* 0x0000003f00057c82 */ /* 0x000fe20008000000 */
[----:B------:R-:W-:Y:S01]  /*16070*/  ULDC UR6, c[0x0][0xc3c] ;  /* 0x00030f0000067ab9 */ /* 0x000fe20000000800 */
[----:B------:R-:W-:Y:S01]  /*16080*/  IMAD.MOV.U32 R16, RZ, RZ, R0 ;  /* 0x000000ffff107224 */ /* 0x000fe200078e0000 */
[----:B------:R-:W-:Y:S01]  /*16090*/  MOV R19, UR6 ;  /* 0x0000000600137c02 */ /* 0x000fe20008000f00 */
[----:B------:R-:W-:Y:S02]  /*160a0*/  IMAD.U32 R17, RZ, RZ, UR4 ;  /* 0x00000004ff117e24 */ /* 0x000fe4000f8e00ff */
[----:B------:R-:W-:-:S07]  /*160b0*/  IMAD.U32 R18, RZ, RZ, UR5 ;  /* 0x00000005ff127e24 */ /* 0x000fce000f8e00ff */
.L_x_9930:
        /* <DEDUP_REMOVED lines=10> */
.L_x_9919:
[----:B------:R-:W-:Y:S02]  /*16160*/  ULDC UR4, c[0x0][0xc3c] ;  /* 0x00030f0000047ab9 */ /* 0x000fe40000000800 */
[----:B0-----:R-:W-:-:S13]  /*16170*/  ISETP.GE.AND P0, PT, R19, UR4, PT ;  /* 0x0000000413007c0c */ /* 0x001fda000bf06270 */
[----:B------:R-:W-:Y:S05]  /*16180*/  @!P0 BRA `(.L_x_9931) ;  /* 0xffffffa400e88947 */ /* 0x000fea000383ffff */
[----:B------:R-:W-:Y:S05]  /*16190*/  BSYNC B8 ;  /* 0x0000000000087941 */ /* 0x000fea0003800000 */
.L_x_9832:
[----:B------:R-:W5:Y:S01]  /*161a0*/  LDL.LU R0, [R1+0x28] ;  /* 0x0000280001007983 */ /* 0x000f620000300800 */
[----:B------:R-:W-:Y:S01]  /*161b0*/  BSSY B0, `(.L_x_9932) ;  /* 0x000000b000007945 */ /* 0x000fe20003800000 */
[----:B------:R-:W2:Y:S01]  /*161c0*/  S2R R5, SR_CgaCtaId ;  /* 0x0000000000057919 */ /* 0x000ea20000008800 */
[----:B-----5:R-:W-:-:S05]  /*161d0*/  VIADD R0, R0, 0x1 ;  /* 0x0000000100007836 */ /* 0x020fca0000000000 */
[----:B-1----:R-:W-:-:S04]  /*161e0*/  LEA.HI R2, R0, R0, RZ, 0x1 ;  /* 0x0000000000027211 */ /* 0x002fc800078f08ff */
[----:B------:R-:W-:Y:S02]  /*161f0*/  LOP3.LUT R3, R2, 0xfffffffe, RZ, 0xc0, !PT ;  /* 0xfffffffe02037812 */ /* 0x000fe400078ec0ff */
[----:B------:R-:W-:-:S03]  /*16200*/  MOV R2, 0x400 ;  /* 0x0000040000027802 */ /* 0x000fc60000000f00 */
[----:B------:R-:W-:Y:S01]  /*16210*/  IMAD.IADD R0, R0, 0x1, -R3 ;  /* 0x0000000100007824 */ /* 0x000fe200078e0a03 */
[----:B--23--:R-:W-:-:S04]  /*16220*/  LEA R4, R5, R2, 0x18 ;  /* 0x0000000205047211 */ /* 0x00cfc800078ec0ff */
[----:B------:R-:W-:-:S04]  /*16230*/  SHF.L.U32 R0, R0, 0x1f, RZ ;  /* 0x0000001f00007819 */ /* 0x000fc800000006ff */
[----:B------:R-:W0:Y:S02]  /*16240*/  SYNCS.PHASECHK.TRANS64.TRYWAIT P0, [R4+URZ+0x22820], R0 ;  /* 0x02282000040075a7 */ /* 0x000e24000800017f */
[----:B0-----:R-:W-:Y:S05]  /*16250*/  @!P0 BRA `(.L_x_9933) ;  /* 0x0000004c005c8947 */ /* 0x001fea0003800000 */
.L_x_10118:
[----:B------:R-:W-:Y:S05]  /*16260*/  BSYNC B0 ;  /* 0x0000000000007941 */ /* 0x000fea0003800000 */
.L_x_9932:
[----:B------:R-:W-:-:S03]  /*16270*/  UMOV UR4, 0xffffffff ;  /* 0xffffffff00047882 */ /* 0x000fc60000000000 */
[----:B------:R-:W-:Y:S05]  /*16280*/  BRA.DIV UR4, `(.L_x_9934) ;  /* 0x0000004e04647947 */ /* 0x000fea000b800000 */
[----:B0-----:R-:W0:Y:S02]  /*16290*/  S2R R0, SR_TID.X ;  /* 0x0000000000007919 */ /* 0x001e240000002100 */
[----:B0-----:R-:W-:-:S04]  /*162a0*/  SHF.R.U32.HI R0, RZ, 0x5, R0 ;  /* 0x00000005ff007819 */ /* 0x001fc80000011600 */
[----:B------:R-:W-:-:S05]  /*162b0*/  LOP3.LUT R0, R0, 0x3, RZ, 0xc0, !PT ;  /* 0x0000000300007812 */ /* 0x000fca00078ec0ff */
[----:B------:R0:W1:Y:S02]  /*162c0*/  SHFL.IDX PT, R14, R0, RZ, 0x1f ;  /* 0x00001fff000e7589 */ /* 0x00006400000e0000 */
.L_x_10121:
[----:B-1----:R-:W-:-:S13]  /*162d0*/  ISETP.NE.AND P0, PT, R14, RZ, PT ;  /* 0x000000ff0e00720c */ /* 0x002fda0003f05270 */
[----:B------:R-:W-:Y:S05]  /*162e0*/  @P0 BRA `(.L_x_9679) ;  /* 0x0000000000880947 */ /* 0x000fea0003800000 */
[----:B------:R-:W-:-:S03]  /*162f0*/  UMOV UR4, 0xffffffff ;  /* 0xffffffff00047882 */ /* 0x000fc60000000000 */
[----:B------:R-:W-:Y:S05]  /*16300*/  BRA.DIV UR4, `(.L_x_9935) ;  /* 0x0000004e04787947 */ /* 0x000fea000b800000 */
[----:B------:R-:W-:-:S13]  /*16310*/  ELECT P6, URZ, PT ;  /* 0x00000000003f782f */ /* 0x000fda00038c0000 */
.L_x_10124:
[----:B------:R-:W-:Y:S05]  /*16320*/  @!P6 BRA `(.L_x_9679) ;  /* 0x000000000078e947 */ /* 0x000fea0003800000 */
[----:B0-----:R-:W2:Y:S02]  /*16330*/  LDL.LU R0, [R1] ;  /* 0x0000000001007983 */ /* 0x001ea40000300800 */
[----:B--2---:R-:W-:-:S04]  /*16340*/  LOP3.LUT R0, R0, 0x2, RZ, 0xfc, !PT ;  /* 0x0000000200007812 */ /* 0x004fc800078efcff */
[----:B------:R-:W-:-:S13]  /*16350*/  ISETP.NE.AND P0, PT, R0, 0x3, PT ;  /* 0x000000030000780c */ /* 0x000fda0003f05270 */
[----:B------:R-:W-:Y:S05]  /*16360*/  @!P0 BRA `(.L_x_9936) ;  /* 0x0000000000048947 */ /* 0x000fea0003800000 */
[----:B------:R-:W-:Y:S01]  /*16370*/  BPT.TRAP 0x1 ;  /* 0x000000040000795c */ /* 0x000fe20000300000 */
.L_x_9936:
[C---:B------:R-:W-:Y:S01]  /*16380*/  IMAD R5, R25.reuse, 0x8, R4 ;  /* 0x0000000819057824 */ /* 0x040fe200078e0204 */
[----:B------:R-:W-:Y:S01]  /*16390*/  SHF.L.U32 R0, R26, 0x1f, RZ ;  /* 0x0000001f1a007819 */ /* 0x000fe200000006ff */
[----:B------:R-:W-:-:S03]  /*163a0*/  VIADD R25, R25, 0x1 ;  /* 0x0000000119197836 */ /* 0x000fc60000000000 */
[----:B------:R-:W0:Y:S02]  /*163b0*/  SYNCS.PHASECHK.TRANS64.TRYWAIT P1, [R5+URZ+0x22840], R0 ;  /* 0x02284000050075a7 */ /* 0x000e24000802017f */
[----:B------:R-:W-:-:S04]  /*163c0*/  ISETP.NE.AND P2, PT, R25, 0x2, PT ;  /* 0x000000021900780c */ /* 0x000fc80003f45270 */
[----:B------:R-:W-:Y:S01]  /*163d0*/  SEL R3, RZ, 0x1, P2 ;  /* 0x00000001ff037807 */ /* 0x000fe20001000000 */
[----:B0-----:R-:W-:Y:S08]  /*163e0*/  @!P1 BRA `(.L_x_9937) ;  /* 0x0000004c00609947 */ /* 0x001ff00003800000 */
.L_x_10125:
[----:B------:R-:W-:Y:S02]  /*163f0*/  SEL R25, R25, RZ, P2 ;  /* 0x000000ff19197207 */ /* 0x000fe40001000000 */
[----:B------:R-:W-:Y:S01]  /*16400*/  LOP3.LUT R2, R26, R3, RZ, 0x3c, !PT ;  /* 0x000000031a027212 */ /* 0x000fe200078e3cff */
[----:B------:R-:W-:Y:S06]  /*16410*/  @!P0 BRA `(.L_x_9938) ;  /* 0x0000000000048947 */ /* 0x000fec0003800000 */
[----:B------:R-:W-:Y:S01]  /*16420*/  BPT.TRAP 0x1 ;  /* 0x000000040000795c */ /* 0x000fe20000300000 */
.L_x_9938:
[----:B------:R-:W-:Y:S01]  /*16430*/  IMAD R25, R25, 0x8, R4 ;  /* 0x0000000819197824 */ /* 0x000fe200078e0204 */
[----:B------:R-:W-:-:S04]  /*16440*/  SHF.L.U32 R2, R2, 0x1f, RZ ;  /* 0x0000001f02027819 */ /* 0x000fc800000006ff */
[----:B------:R-:W1:Y:S02]  /*16450*/  SYNCS.PHASECHK.TRANS64.TRYWAIT P1, [R25+URZ+0x22840], R2 ;  /* 0x02284002190075a7 */ /* 0x000e64000802017f */
[----:B-1----:R-:W-:Y:S05]  /*16460*/  @!P1 BRA `(.L_x_9939) ;  /* 0x0000004c00549947 */ /* 0x002fea0003800000 */
.L_x_10126:
[----:B------:R-:W-:Y:S05]  /*16470*/  @!P0 BRA `(.L_x_9940) ;  /* 0x0000000000048947 */ /* 0x000fea0003800000 */
[----:B------:R-:W-:Y:S01]  /*16480*/  BPT.TRAP 0x1 ;  /* 0x000000040000795c */ /* 0x000fe20000300000 */
.L_x_9940:
[----:B------:R-:W2:Y:S02]  /*16490*/  SYNCS.PHASECHK.TRANS64.TRYWAIT P1, [R5+URZ+0x22860], R0 ;  /* 0x02286000050075a7 */ /* 0x000ea4000802017f */
[----:B--2---:R-:W-:Y:S05]  /*164a0*/  @!P1 BRA `(.L_x_9941) ;  /* 0x0000004c00589947 */ /* 0x004fea0003800000 */
.L_x_10127:
[----:B------:R-:W-:Y:S05]  /*164b0*/  @!P0 BRA `(.L_x_9942) ;  /* 0x0000000000048947 */ /* 0x000fea0003800000 */
[----:B------:R-:W-:Y:S01]  /*164c0*/  BPT.TRAP 0x1 ;  /* 0x000000040000795c */ /* 0x000fe20000300000 */
.L_x_9942:
[----:B---3--:R3:W0:Y:S02]  /*164d0*/  SYNCS.PHASECHK.TRANS64.TRYWAIT P0, [R25+URZ+0x22860], R2 ;  /* 0x02286002190075a7 */ /* 0x008624000800017f */
[----:B0-----:R-:W-:Y:S05]  /*164e0*/  @!P0 NANOSLEEP.SYNCS 0x989680 ;  /* 0x009896800000895d */ /* 0x001fea0003900000 */
[----:B------:R-:W0:Y:S02]  /*164f0*/  @!P0 SYNCS.PHASECHK.TRANS64 P0, [R25+URZ+0x22860], R2 ;  /* 0x02286002190085a7 */ /* 0x000e24000800007f */
[----:B0-----:R-:W-:Y:S05]  /*16500*/  @!P0 BRA `(.L_x_9942) ;  /* 0xfffffffc00f08947 */ /* 0x001fea000383ffff */
.L_x_9679:
[----:B------:R-:W-:Y:S05]  /*16510*/  BSYNC B9 ;  /* 0x0000000000097941 */ /* 0x000fea0003800000 */
.L_x_9676:
[----:B------:R-:W-:Y:S05]  /*16520*/  EXIT ;  /* 0x000000000000794d */ /* 0x000fea0003800000 */
.L_x_9697:
[----:B0-----:R0:W1:Y:S02]  /*16530*/  SYNCS.PHASECHK.TRANS64.TRYWAIT P5, [R89+URZ+0x22890], R101 ;  /* 0x02289065590075a7 */ /* 0x00106400080a017f */
[----:B-1----:R-:W-:Y:S05]  /*16540*/  @!P5 NANOSLEEP.SYNCS 0x989680 ;  /* 0x009896800000d95d */ /* 0x002fea0003900000 */
[----:B------:R-:W1:Y:S02]  /*16550*/  @!P5 SYNCS.PHASECHK.TRANS64 P5, [R89+URZ+0x22890], R101 ;  /* 0x022890655900d5a7 */ /* 0x000e6400080a007f */
[----:B-1----:R-:W-:Y:S05]  /*16560*/  @!P5 BRA `(.L_x_9697) ;  /* 0xfffffffc00f0d947 */ /* 0x002fea000383ffff */
[----:B------:R-:W-:Y:S05]  /*16570*/  BRA `(.L_x_9943) ;  /* 0xfffffec400a87947 */ /* 0x000fea000383ffff */
.L_x_9698:
        /* <DEDUP_REMOVED lines=8> */
.L_x_9945:
[----:B------:R-:W-:Y:S05]  /*16600*/  BSYNC B1 ;  /* 0x0000000000017941 */ /* 0x000fea0003800000 */
.L_x_9944:
[----:B------:R-:W-:Y:S01]  /*16610*/  IMAD.MOV.U32 R13, RZ, RZ, R102 ;  /* 0x000000ffff0d7224 */ /* 0x000fe200078e0066 */
[----:B------:R-:W-:Y:S01]  /*16620*/  MOV R15, 0xffffffff ;  /* 0xffffffff000f7802 */ /* 0x000fe20000000f00 */
[----:B------:R-:W-:Y:S02]  /*16630*/  IMAD.MOV.U32 R12, RZ, RZ, RZ ;  /* 0x000000ffff0c7224 */ /* 0x000fe400078e00ff */
[----:B------:R-:W-:Y:S02]  /*16640*/  IMAD.MOV.U32 R11, RZ, RZ, 0x1c1f ;  /* 0x00001c1fff0b7424 */ /* 0x000fe400078e00ff */
[----:B------:R-:W-:-:S07]  /*16650*/  IMAD.MOV.U32 R55, RZ, RZ, R14 ;  /* 0x000000ffff377224 */ /* 0x000fce00078e000e */
[----:B------:R-:W-:Y:S05]  /*16660*/  WARPSYNC.COLLECTIVE R15, `(.L_x_9946) ;  /* 0x000000000f087348 */ /* 0x000fea0003c00000 */
[----:B------:R0:W1:Y:S02]  /*16670*/  SHFL.IDX P6, R14, R13, R12, R11 ;  /* 0x0000000c0d0e7389 */ /* 0x00006400000c000b */
[----:B01----:R-:W-:Y:S01]  /*16680*/  ENDCOLLECTIVE ;  /* 0x000000000000791b */ /* 0x003fe20003800000 */
.L_x_9946:
[----:B------:R-:W-:Y:S01]  /*16690*/  IMAD.MOV.U32 R93, RZ, RZ, R14 ;  /* 0x000000ffff5d7224 */ /* 0x000fe200078e000e */
[----:B------:R-:W-:Y:S06]  /*166a0*/  BRA `(.L_x_9947) ;  /* 0xfffffec400707947 */ /* 0x000fec000383ffff */
.L_x_9707:
[----:B------:R-:W-:Y:S01]  /*166b0*/  BSSY B1, `(.L_x_9948) ;  /* 0x0000008000017945 */ /* 0x000fe20003800000 */
[----:B0---4-:R-:W-:Y:S02]  /*166c0*/  IMAD.MOV.U32 R13, RZ, RZ, R103 ;  /* 0x000000ffff0d7224 */ /* 0x011fe400078e0067 */
[----:B------:R-:W-:Y:S02]  /*166d0*/  IMAD.MOV.U32 R12, RZ, RZ, 0x1 ;  /* 0x00000001ff0c7424 */ /* 0x000fe400078e00ff */
[----:B------:R-:W-:Y:S02]  /*166e0*/  IMAD.MOV.U32 R11, RZ, RZ, 0x1c1f ;  /* 0x00001c1fff0b7424 */ /* 0x000fe400078e00ff */
[----:B------:R-:W-:-:S07]  /*166f0*/  IMAD.MOV.U32 R15, RZ, RZ, -0x1 ;  /* 0xffffffffff0f7424 */ /* 0x000fce00078e00ff */
[----:B-123--:R-:W-:Y:S05]  /*16700*/  WARPSYNC.COLLECTIVE R15, `(.L_x_9949) ;  /* 0x000000000f087348 */ /* 0x00efea0003c00000 */
[----:B------:R0:W4:Y:S02]  /*16710*/  SHFL.IDX P6, R14, R13, R12, R11 ;  /* 0x0000000c0d0e7389 */ /* 0x00012400000c000b */
[----:B01234-:R-:W-:Y:S01]  /*16720*/  ENDCOLLECTIVE ;  /* 0x000000000000791b */ /* 0x01ffe20003800000 */
.L_x_9949:
[----:B------:R-:W-:Y:S05]  /*16730*/  BSYNC B1 ;  /* 0x0000000000017941 */ /* 0x000fea0003800000 */
.L_x_9948:
[----:B------:R-:W-:Y:S01]  /*16740*/  MOV R13, R102 ;  /* 0x00000066000d7202 */ /* 0x000fe20000000f00 */
[----:B------:R-:W-:Y:S02]  /*16750*/  IMAD.MOV.U32 R12, RZ, RZ, 0x1 ;  /* 0x00000001ff0c7424 */ /* 0x000fe400078e00ff */
[----:B------:R-:W-:Y:S02]  /*16760*/  IMAD.MOV.U32 R11, RZ, RZ, 0x1c1f ;  /* 0x00001c1fff0b7424 */ /* 0x000fe400078e00ff */
[----:B------:R-:W-:Y:S02]  /*16770*/  IMAD.MOV.U32 R15, RZ, RZ, -0x1 ;  /* 0xffffffffff0f7424 */ /* 0x000fe400078e00ff */
[----:B------:R-:W-:-:S07]  /*16780*/  IMAD.MOV.U32 R103, RZ, RZ, R14 ;  /* 0x000000ffff677224 */ /* 0x000fce00078e000e */
[----:B------:R-:W-:Y:S05]  /*16790*/  WARPSYNC.COLLECTIVE R15, `(.L_x_9950) ;  /* 0x000000000f087348 */ /* 0x000fea0003c00000 */
[----:B------:R0:W1:Y:S02]  /*167a0*/  SHFL.IDX P6, R14, R13, R12, R11 ;  /* 0x0000000c0d0e7389 */ /* 0x00006400000c000b */
[----:B01----:R-:W-:Y:S01]  /*167b0*/  ENDCOLLECTIVE ;  /* 0x000000000000791b */ /* 0x003fe20003800000 */
.L_x_9950:
[----:B------:R-:W-:Y:S01]  /*167c0*/  IMAD.MOV.U32 R47, RZ, RZ, R14 ;  /* 0x000000ffff2f7224 */ /* 0x000fe200078e000e */
[----:B------:R-:W-:Y:S06]  /*167d0*/  BRA `(.L_x_9951) ;  /* 0xfffffec800d47947 */ /* 0x000fec000383ffff */
.L_x_9717:
[----:B-1----:R1:W2:Y:S02]  /*167e0*/  SYNCS.PHASECHK.TRANS64.TRYWAIT P4, [R89+URZ+0x22890], R101 ;  /* 0x02289065590075a7 */ /* 0x0022a4000808017f */
[----:B--2---:R-:W-:Y:S05]  /*167f0*/  @!P4 NANOSLEEP.SYNCS 0x989680 ;  /* 0x009896800000c95d */ /* 0x004fea0003900000 */
[----:B------:R-:W2:Y:S02]  /*16800*/  @!P4 SYNCS.PHASECHK.TRANS64 P4, [R89+URZ+0x22890], R101 ;  /* 0x022890655900c5a7 */ /* 0x000ea4000808007f */
[----:B--2---:R-:W-:Y:S05]  /*16810*/  @!P4 BRA `(.L_x_9717) ;  /* 0xfffffffc00f0c947 */ /* 0x004fea000383ffff */
[----:B------:R-:W-:Y:S05]  /*16820*/  BRA `(.L_x_9952) ;  /* 0xfffffed400887947 */ /* 0x000fea000383ffff */
.L_x_9718:
        /* <DEDUP_REMOVED lines=8> */
.L_x_9954:
[----:B------:R-:W-:Y:S05]  /*168b0*/  BSYNC B1 ;  /* 0x0000000000017941 */ /* 0x000fea0003800000 */
.L_x_9953:
        /* <DEDUP_REMOVED lines=8> */
.L_x_9955:
[----:B------:R-:W-:Y:S01]  /*16940*/  MOV R94, R14 ;  /* 0x0000000e005e7202 */ /* 0x000fe20000000f00 */
[----:B------:R-:W-:Y:S06]  /*16950*/  BRA `(.L_x_9956) ;  /* 0xfffffed400547947 */ /* 0x000fec000383ffff */
.L_x_9723:
        /* <DEDUP_REMOVED lines=8> */
.L_x_9958:
[----:B------:R-:W-:Y:S05]  /*169e0*/  BSYNC B1 ;  /* 0x0000000000017941 */ /* 0x000fea0003800000 */
.L_x_9957:
        /* <DEDUP_REMOVED lines=8> */
.L_x_9959:
[----:B------:R-:W-:Y:S01]  /*16a70*/  IMAD.MOV.U32 R102, RZ, RZ, R14 ;  /* 0x000000ffff667224 */ /* 0x000fe200078e000e */
[----:B------:R-:W-:Y:S06]  /*16a80*/  BRA `(.L_x_9960) ;  /* 0xfffffed800d87947 */ /* 0x000fec000383ffff */
.L_x_9728:
[----:B0-----:R0:W1:Y:S02]  /*16a90*/  SYNCS.PHASECHK.TRANS64.TRYWAIT P2, [R89+URZ+0x22890], R101 ;  /* 0x02289065590075a7 */ /* 0x001064000804017f */
[----:B-1----:R-:W-:Y:S05]  /*16aa0*/  @!P2 NANOSLEEP.SYNCS 0x989680 ;  /* 0x009896800000a95d */ /* 0x002fea0003900000 */
[----:B------:R-:W1:Y:S02]  /*16ab0*/  @!P2 SYNCS.PHASECHK.TRANS64 P2, [R89+URZ+0x22890], R101 ;  /* 0x022890655900a5a7 */ /* 0x000e64000804007f */
[----:B-1----:R-:W-:Y:S05]  /*16ac0*/  @!P2 BRA `(.L_x_9728) ;  /* 0xfffffffc00f0a947 */ /* 0x002fea000383ffff */
[----:B------:R-:W-:Y:S05]  /*16ad0*/  BRA `(.L_x_9961) ;  /* 0xfffffee000c07947 */ /* 0x000fea000383ffff */
.L_x_9729:
        /* <DEDUP_REMOVED lines=8> */
.L_x_9963:
[----:B------:R-:W-:Y:S05]  /*16b60*/  BSYNC B1 ;  /* 0x0000000000017941 */ /* 0x000fea0003800000 */
.L_x_9962:
        /* <DEDUP_REMOVED lines=8> */
.L_x_9964:
[----:B------:R-:W-:Y:S05]  /*16bf0*/  BRA `(.L_x_9965) ;  /* 0xfffffee000e87947 */ /* 0x000fea000383ffff */
.L_x_9732:
[----:B------:R-:W-:Y:S01]  /*16c00*/  BSSY B1, `(.L_x_9966) ;  /* 0x0000008000017945 */ /* 0x000fe20003800000 */
[----:B----4-:R-:W-:Y:S01]  /*16c10*/  IMAD.MOV.U32 R13, RZ, RZ, R41 ;  /* 0x000000ffff0d7224 */ /* 0x010fe200078e0029 */
[----:B------:R-:W-:Y:S01]  /*16c20*/  MOV R12, 0x1 ;  /* 0x00000001000c7802 */ /* 0x000fe20000000f00 */
[----:B------:R-:W-:Y:S02]  /*16c30*/  IMAD.MOV.U32 R11, RZ, RZ, 0x1c1f ;  /* 0x00001c1fff0b7424 */ /* 0x000fe400078e00ff */
[----:B------:R-:W-:-:S07]  /*16c40*/  IMAD.MOV.U32 R15, RZ, RZ, -0x1 ;  /* 0xffffffffff0f7424 */ /* 0x000fce00078e00ff */
[----:B0123--:R-:W-:Y:S05]  /*16c50*/  WARPSYNC.COLLECTIVE R15, `(.L_x_9967) ;  /* 0x000000000f087348 */ /* 0x00ffea0003c00000 */
[----:B---3--:R3:W4:Y:S02]  /*16c60*/  SHFL.IDX P6, R14, R13, R12, R11 ;  /* 0x0000000c0d0e7389 */ /* 0x00872400000c000b */
[----:B01234-:R-:W-:Y:S01]  /*16c70*/  ENDCOLLECTIVE ;  /* 0x000000000000791b */ /* 0x01ffe20003800000 */
.L_x_9967:
[----:B------:R-:W-:Y:S05]  /*16c80*/  BSYNC B1 ;  /* 0x0000000000017941 */ /* 0x000fea0003800000 */
.L_x_9966:
        /* <DEDUP_REMOVED lines=8> */
.L_x_9968:
[----:B------:R-:W-:Y:S05]  /*16d10*/  BRA `(.L_x_9969) ;  /* 0xfffffee000e87947 */ /* 0x000fea000383ffff */
.L_x_9736:
[----:B------:R0:W0:Y:S02]  /*16d20*/  SYNCS.PHASECHK.TRANS64.TRYWAIT P3, [R89+URZ+0x228b0], R101 ;  /* 0x0228b065590075a7 */ /* 0x000024000806017f */
[----:B0-----:R-:W-:Y:S05]  /*16d30*/  @!P3 NANOSLEEP.SYNCS 0x989680 ;  /* 0x009896800000b95d */ /* 0x001fea0003900000 */
[----:B------:R-:W0:Y:S02]  /*16d40*/  @!P3 SYNCS.PHASECHK.TRANS64 P3, [R89+URZ+0x228b0], R101 ;  /* 0x0228b0655900b5a7 */ /* 0x000e24000806007f */
[----:B0-----:R-:W-:Y:S05]  /*16d50*/  @!P3 BRA `(.L_x_9736) ;  /* 0xfffffffc00f0b947 */ /* 0x001fea000383ffff */
[----:B------:R-:W-:Y:S05]  /*16d60*/  BRA `(.L_x_9970) ;  /* 0xfffffee400607947 */ /* 0x000fea000383ffff */
.L_x_9744:
[----:B------:R-:W0:Y:S01]  /*16d70*/  S2R R6, SR_TID.X ;  /* 0x0000000000067919 */ /* 0x000e220000002100 */
[----:B------:R-:W-:Y:S01]  /*16d80*/  BSSY B0, `(.L_x_9971) ;  /* 0x000000c000007945 */ /* 0x000fe20003800000 */
[----:B------:R-:W-:Y:S02]  /*16d90*/  IMAD.MOV.U32 R12, RZ, RZ, RZ ;  /* 0x000000ffff0c7224 */ /* 0x000fe400078e00ff */
[----:B------:R-:W-:Y:S02]  /*16da0*/  IMAD.MOV.U32 R11, RZ, RZ, 0x1f ;  /* 0x0000001fff0b7424 */ /* 0x000fe400078e00ff */
[----:B------:R-:W-:Y:S02]  /*16db0*/  IMAD.MOV.U32 R15, RZ, RZ, -0x1 ;  /* 0xffffffffff0f7424 */ /* 0x000fe400078e00ff */
[----:B0-----:R-:W-:-:S05]  /*16dc0*/  VIADD R6, R6, 0xffffff80 ;  /* 0xffffff8006067836 */ /* 0x001fca0000000000 */
[----:B------:R-:W-:-:S04]  /*16dd0*/  SHF.R.S32.HI R3, RZ, 0x1f, R6 ;  /* 0x0000001fff037819 */ /* 0x000fc80000011406 */
[----:B------:R-:W-:-:S04]  /*16de0*/  LEA.HI R3, R3, R6, RZ, 0x7 ;  /* 0x0000000603037211 */ /* 0x000fc800078f38ff */
[----:B------:R-:W-:-:S05]  /*16df0*/  SHF.R.S32.HI R3, RZ, 0x7, R3 ;  /* 0x00000007ff037819 */ /* 0x000fca0000011403 */
[----:B------:R-:W-:-:S07]  /*16e00*/  IMAD.MOV.U32 R13, RZ, RZ, R3 ;  /* 0x000000ffff0d7224 */ /* 0x000fce00078e0003 */
[----:B-----5:R-:W-:Y:S05]  /*16e10*/  WARPSYNC.COLLECTIVE R15, `(.L_x_9972) ;  /* 0x000000000f087348 */ /* 0x020fea0003c00000 */
[----:B------:R0:W1:Y:S02]  /*16e20*/  SHFL.IDX P6, R14, R13, R12, R11 ;  /* 0x0000000c0d0e7389 */ /* 0x00006400000c000b */
[----:B01---5:R-:W-:Y:S01]  /*16e30*/  ENDCOLLECTIVE ;  /* 0x000000000000791b */ /* 0x023fe20003800000 */
.L_x_9972:
[----:B------:R-:W-:Y:S05]  /*16e40*/  BSYNC B0 ;  /* 0x0000000000007941 */ /* 0x000fea0003800000 */
.L_x_9971:
[----:B------:R-:W-:Y:S05]  /*16e50*/  BRA `(.L_x_9973) ;  /* 0xfffffef000a07947 */ /* 0x000fea000383ffff */
.L_x_9756:
        /* <DEDUP_REMOVED lines=8> */
.L_x_9975:
[----:B------:R-:W-:Y:S05]  /*16ee0*/  BSYNC B1 ;  /* 0x0000000000017941 */ /* 0x000fea0003800000 */
.L_x_9974:
        /* <DEDUP_REMOVED lines=8> */
.L_x_9976:
[----:B------:R-:W-:Y:S02]  /*16f70*/  IMAD.MOV.U32 R13, RZ, RZ, R27 ;  /* 0x000000ffff0d7224 */ /* 0x000fe400078e001b */
[----:B------:R-:W-:-:S07]  /*16f80*/  IMAD.MOV.U32 R0, RZ, RZ, R14 ;  /* 0x000000ffff007224 */ /* 0x000fce00078e000e */
[----:B------:R-:W-:Y:S05]  /*16f90*/  WARPSYNC.COLLECTIVE R15, `(.L_x_9977) ;  /* 0x000000000f087348 */ /* 0x000fea0003c00000 */
[----:B------:R0:W1:Y:S02]  /*16fa0*/  SHFL.IDX P6, R14, R13, R12, R11 ;  /* 0x0000000c0d0e7389 */ /* 0x00006400000c000b */
[----:B01----:R-:W-:Y:S01]  /*16fb0*/  ENDCOLLECTIVE ;  /* 0x000000000000791b */ /* 0x003fe20003800000 */
.L_x_9977:
[----:B------:R-:W-:Y:S02]  /*16fc0*/  IMAD.MOV.U32 R13, RZ, RZ, R26 ;  /* 0x000000ffff0d7224 */ /* 0x000fe400078e001a */
[----:B------:R-:W-:-:S07]  /*16fd0*/  IMAD.MOV.U32 R5, RZ, RZ, R14 ;  /* 0x000000ffff057224 */ /* 0x000fce00078e000e */
[----:B------:R-:W-:Y:S05]  /*16fe0*/  WARPSYNC.COLLECTIVE R15, `(.L_x_9978) ;  /* 0x000000000f087348 */ /* 0x000fea0003c00000 */
[----:B------:R0:W1:Y:S02]  /*16ff0*/  SHFL.IDX P6, R14, R13, R12, R11 ;  /* 0x0000000c0d0e7389 */ /* 0x00006400000c000b */
[----:B01----:R-:W-:Y:S01]  /*17000*/  ENDCOLLECTIVE ;  /* 0x000000000000791b */ /* 0x003fe20003800000 */
.L_x_9978:
[----:B------:R-:W-:Y:S05]  /*17010*/  BRA `(.L_x_9979) ;  /* 0xfffffef400a87947 */ /* 0x000fea000383ffff */
.L_x_9760:
[----:B0-----:R0:W1:Y:S02]  /*17020*/  SYNCS.PHASECHK.TRANS64.TRYWAIT P0, [R19+URZ+0x22800], R14 ;  /* 0x0228000e130075a7 */ /* 0x001064000800017f */
[----:B-1----:R-:W-:Y:S05]  /*17030*/  @!P0 NANOSLEEP.SYNCS 0x989680 ;  /* 0x009896800000895d */ /* 0x002fea0003900000 */
[----:B------:R-:W1:Y:S02]  /*17040*/  @!P0 SYNCS.PHASECHK.TRANS64 P0, [R19+URZ+0x22800], R14 ;  /* 0x0228000e130085a7 */ /* 0x000e64000800007f */
[----:B-1----:R-:W-:Y:S05]  /*17050*/  @!P0 BRA `(.L_x_9760) ;  /* 0xfffffffc00f08947 */ /* 0x002fea000383ffff */
[----:B------:R-:W-:Y:S05]  /*17060*/  BRA `(.L_x_9980) ;  /* 0xfffffef800c47947 */ /* 0x000fea000383ffff */
.L_x_9768:
        /* <DEDUP_REMOVED lines=8> */
.L_x_9982:
[----:B------:R-:W-:Y:S05]  /*170f0*/  BSYNC B1 ;  /* 0x0000000000017941 */ /* 0x000fea0003800000 */
.L_x_9981:
        /* <DEDUP_REMOVED lines=8> */
.L_x_9983:
[----:B------:R-:W-:Y:S01]  /*17180*/  IMAD.MOV.U32 R13, RZ, RZ, R27 ;  /* 0x000000ffff0d7224 */ /* 0x000fe200078e001b */
[----:B------:R-:W-:-:S07]  /*17190*/  MOV R3, R14 ;  /* 0x0000000e00037202 */ /* 0x000fce0000000f00 */
[----:B------:R-:W-:Y:S05]  /*171a0*/  WARPSYNC.COLLECTIVE R15, `(.L_x_9984) ;  /* 0x000000000f087348 */ /* 0x000fea0003c00000 */
[----:B------:R0:W1:Y:S02]  /*171b0*/  SHFL.IDX P6, R14, R13, R12, R11 ;  /* 0x0000000c0d0e7389 */ /* 0x00006400000c000b */
[----:B01----:R-:W-:Y:S01]  /*171c0*/  ENDCOLLECTIVE ;  /* 0x000000000000791b */ /* 0x003fe20003800000 */
.L_x_9984:
[----:B------:R-:W-:Y:S02]  /*171d0*/  IMAD.MOV.U32 R13, RZ, RZ, R26 ;  /* 0x000000ffff0d7224 */ /* 0x000fe400078e001a */
[----:B------:R-:W-:-:S07]  /*171e0*/  IMAD.MOV.U32 R20, RZ, RZ, R14 ;  /* 0x000000ffff147224 */ /* 0x000fce00078e000e */
[----:B------:R-:W-:Y:S05]  /*171f0*/  WARPSYNC.COLLECTIVE R15, `(.L_x_9985) ;  /* 0x000000000f087348 */ /* 0x000fea0003c00000 */
[----:B------:R0:W1:Y:S02]  /*17200*/  SHFL.IDX P6, R14, R13, R12, R11 ;  /* 0x0000000c0d0e7389 */ /* 0x00006400000c000b */
[----:B01----:R-:W-:Y:S01]  /*17210*/  ENDCOLLECTIVE ;  /* 0x000000000000791b */ /* 0x003fe20003800000 */
.L_x_9985:
[----:B------:R-:W-:Y:S05]  /*17220*/  BRA `(.L_x_9986) ;  /* 0xffffff0400287947 */ /* 0x000fea000383ffff */
.L_x_9772:
[----:B0-----:R0:W1:Y:S02]  /*17230*/  SYNCS.PHASECHK.TRANS64.TRYWAIT P1, [R19+URZ+0x22800], R24 ;  /* 0x02280018130075a7 */ /* 0x001064000802017f */
[----:B-1----:R-:W-:Y:S05]  /*17240*/  @!P1 NANOSLEEP.SYNCS 0x989680 ;  /* 0x009896800000995d */ /* 0x002fea0003900000 */
[----:B------:R-:W1:Y:S02]  /*17250*/  @!P1 SYNCS.PHASECHK.TRANS64 P1, [R19+URZ+0x22800], R24 ;  /* 0x02280018130095a7 */ /* 0x000e64000802007f */
[----:B-1----:R-:W-:Y:S05]  /*17260*/  @!P1 BRA `(.L_x_9772) ;  /* 0xfffffffc00f09947 */ /* 0x002fea000383ffff */
[----:B------:R-:W-:Y:S05]  /*17270*/  BRA `(.L_x_9987) ;  /* 0xffffff08000c7947 */ /* 0x000fea000383ffff */
.L_x_9778:
[----:B--2---:R2:W0:Y:S02]  /*17280*/  SYNCS.PHASECHK.TRANS64.TRYWAIT P1, [R8+URZ+0x22830], R73 ;  /* 0x02283049080075a7 */ /* 0x004424000802017f */
[----:B0-----:R-:W-:Y:S05]  /*17290*/  @!P1 NANOSLEEP.SYNCS 0x989680 ;  /* 0x009896800000995d */ /* 0x001fea0003900000 */
[----:B------:R-:W0:Y:S02]  /*172a0*/  @!P1 SYNCS.PHASECHK.TRANS64 P1, [R8+URZ+0x22830], R73 ;  /* 0x02283049080095a7 */ /* 0x000e24000802007f */
[----:B0-----:R-:W-:Y:S05]  /*172b0*/  @!P1 BRA `(.L_x_9778) ;  /* 0xfffffffc00f09947 */ /* 0x001fea000383ffff */
[----:B------:R-:W-:Y:S05]  /*172c0*/  BRA `(.L_x_9777) ;  /* 0xffffff1400347947 */ /* 0x000fea000383ffff */
.L_x_9784:
[----:B-1----:R1:W2:Y:S02]  /*172d0*/  SYNCS.PHASECHK.TRANS64.TRYWAIT P1, [R8+URZ+0x22850], R73 ;  /* 0x02285049080075a7 */ /* 0x0022a4000802017f */
[----:B--2---:R-:W-:Y:S05]  /*172e0*/  @!P1 NANOSLEEP.SYNCS 0x989680 ;  /* 0x009896800000995d */ /* 0x004fea0003900000 */
[----:B------:R-:W2:Y:S02]  /*172f0*/  @!P1 SYNCS.PHASECHK.TRANS64 P1, [R8+URZ+0x22850], R73 ;  /* 0x02285049080095a7 */ /* 0x000ea4000802007f */
[----:B--2---:R-:W-:Y:S05]  /*17300*/  @!P1 BRA `(.L_x_9784) ;  /* 0xfffffffc00f09947 */ /* 0x004fea000383ffff */
[----:B------:R-:W-:Y:S05]  /*17310*/  BRA `(.L_x_9783) ;  /* 0xffffff2800dc7947 */ /* 0x000fea000383ffff */
.L_x_9790:
[----:B-1----:R1:W2:Y:S02]  /*17320*/  SYNCS.PHASECHK.TRANS64.TRYWAIT P2, [R9+URZ+0x22830], R10 ;  /* 0x0228300a090075a7 */ /* 0x0022a4000804017f */
[----:B--2---:R-:W-:Y:S05]  /*17330*/  @!P2 NANOSLEEP.SYNCS 0x989680 ;  /* 0x009896800000a95d */ /* 0x004fea0003900000 */
[----:B------:R-:W2:Y:S02]  /*17340*/  @!P2 SYNCS.PHASECHK.TRANS64 P2, [R9+URZ+0x22830], R10 ;  /* 0x0228300a0900a5a7 */ /* 0x000ea4000804007f */
[----:B--2---:R-:W-:Y:S05]  /*17350*/  @!P2 BRA `(.L_x_9790) ;  /* 0xfffffffc00f0a947 */ /* 0x004fea000383ffff */
[----:B------:R-:W-:Y:S05]  /*17360*/  BRA `(.L_x_9789) ;  /* 0xffffff3000187947 */ /* 0x000fea000383ffff */
.L_x_9796:
[----:B-1----:R1:W3:Y:S02]  /*17370*/  SYNCS.PHASECHK.TRANS64.TRYWAIT P2, [R9+URZ+0x22850], R10 ;  /* 0x0228500a090075a7 */ /* 0x0022e4000804017f */
[----:B---3--:R-:W-:Y:S05]  /*17380*/  @!P2 NANOSLEEP.SYNCS 0x989680 ;  /* 0x009896800000a95d */ /* 0x008fea0003900000 */
[----:B------:R-:W3:Y:S02]  /*17390*/  @!P2 SYNCS.PHASECHK.TRANS64 P2, [R9+URZ+0x22850], R10 ;  /* 0x0228500a0900a5a7 */ /* 0x000ee4000804007f */
[----:B---3--:R-:W-:Y:S05]  /*173a0*/  @!P2 BRA `(.L_x_9796) ;  /* 0xfffffffc00f0a947 */ /* 0x008fea000383ffff */
[----:B------:R-:W-:Y:S05]  /*173b0*/  BRA `(.L_x_9795) ;  /* 0xffffff4800807947 */ /* 0x000fea000383ffff */
.L_x_9812:
[----:B------:R-:W-:Y:S01]  /*173c0*/  IMAD.MOV.U32 R13, RZ, RZ, R4 ;  /* 0x000000ffff0d7224 */ /* 0x000fe200078e0004 */
[----:B------:R-:W-:Y:S01]  /*173d0*/  MOV R15, 0xffffffff ;  /* 0xffffffff000f7802 */ /* 0x000fe20000000f00 */
[----:B------:R-:W-:Y:S02]  /*173e0*/  IMAD.MOV.U32 R12, RZ, RZ, RZ ;  /* 0x000000ffff0c7224 */ /* 0x000fe400078e00ff */
[----:B------:R-:W-:-:S07]  /*173f0*/  IMAD.MOV.U32 R11, RZ, RZ, 0x181f ;  /* 0x0000181fff0b7424 */ /* 0x000fce00078e00ff */
[----:B-1----:R-:W-:Y:S05]  /*17400*/  WARPSYNC.COLLECTIVE R15, `(.L_x_9988) ;  /* 0x000000000f087348 */ /* 0x002fea0003c00000 */
[----:B------:R0:W2:Y:S02]  /*17410*/  SHFL.IDX P6, R14, R13, R12, R11 ;  /* 0x0000000c0d0e7389 */ /* 0x0000a400000c000b */
[----:B012---:R-:W-:Y:S01]  /*17420*/  ENDCOLLECTIVE ;  /* 0x000000000000791b */ /* 0x007fe20003800000 */
.L_x_9988:
[----:B------:R-:W-:Y:S02]  /*17430*/  IMAD.MOV.U32 R13, RZ, RZ, R3 ;  /* 0x000000ffff0d7224 */ /* 0x000fe400078e0003 */
[----:B------:R-:W-:-:S07]  /*17440*/  IMAD.MOV.U32 R0, RZ, RZ, R14 ;  /* 0x000000ffff007224 */ /* 0x000fce00078e000e */
[----:B------:R-:W-:Y:S05]  /*17450*/  WARPSYNC.COLLECTIVE R15, `(.L_x_9989) ;  /* 0x000000000f087348 */ /* 0x000fea0003c00000 */
[----:B------:R0:W1:Y:S02]  /*17460*/  SHFL.IDX P6, R14, R13, R12, R11 ;  /* 0x0000000c0d0e7389 */ /* 0x00006400000c000b */
[----:B01----:R-:W-:Y:S01]  /*17470*/  ENDCOLLECTIVE ;  /* 0x000000000000791b */ /* 0x003fe20003800000 */
.L_x_9989:
[----:B------:R-:W-:Y:S05]  /*17480*/  BRA `(.L_x_9990) ;  /* 0xffffff8000207947 */ /* 0x000fea000383ffff */
.L_x_9815:
[----:B------:R-:W-:Y:S01]  /*17490*/  BSSY B1, `(.L_x_9991) ;  /* 0x0000008000017945 */ /* 0x000fe20003800000 */
[----:B----4-:R-:W-:Y:S02]  /*174a0*/  IMAD.MOV.U32 R13, RZ, RZ, R4 ;  /* 0x000000ffff0d7224 */ /* 0x010fe400078e0004 */
[----:B------:R-:W-:Y:S02]  /*174b0*/  IMAD.MOV.U32 R12, RZ, RZ, 0x1 ;  /* 0x00000001ff0c7424 */ /* 0x000fe400078e00ff */
[----:B------:R-:W-:Y:S02]  /*174c0*/  IMAD.MOV.U32 R11, RZ, RZ, 0x181f ;  /* 0x0000181fff0b7424 */ /* 0x000fe400078e00ff */
[----:B------:R-:W-:-:S07]  /*174d0*/  IMAD.MOV.U32 R15, RZ, RZ, -0x1 ;  /* 0xffffffffff0f7424 */ /* 0x000fce00078e00ff */
[----:B0123--:R-:W-:Y:S05]  /*174e0*/  WARPSYNC.COLLECTIVE R15, `(.L_x_9992) ;  /* 0x000000000f087348 */ /* 0x00ffea0003c00000 */
[----:B---3--:R3:W4:Y:S02]  /*174f0*/  SHFL.IDX P6, R14, R13, R12, R11 ;  /* 0x0000000c0d0e7389 */ /* 0x00872400000c000b */
[----:B01234-:R-:W-:Y:S01]  /*17500*/  ENDCOLLECTIVE ;  /* 0x000000000000791b */ /* 0x01ffe20003800000 */
.L_x_9992:
[----:B------:R-:W-:Y:S05]  /*17510*/  BSYNC B1 ;  /* 0x0000000000017941 */ /* 0x000fea0003800000 */
.L_x_9991:
        /* <DEDUP_REMOVED lines=8> */
.L_x_9993:
[----:B------:R-:W-:Y:S05]  /*175a0*/  BRA `(.L_x_9994) ;  /* 0xffffff80006c7947 */ /* 0x000fea000383ffff */
.L_x_9818:
        /* <DEDUP_REMOVED lines=8> */
.L_x_9996:
[----:B------:R-:W-:Y:S05]  /*17630*/  BSYNC B1 ;  /* 0x0000000000017941 */ /* 0x000fea0003800000 */
.L_x_9995:
        /* <DEDUP_REMOVED lines=8> */
.L_x_9997:
[----:B------:R-:W-:Y:S05]  /*176c0*/  BRA `(.L_x_9998) ;  /* 0xffffff8000b47947 */ /* 0x000fea000383ffff */
.L_x_9821:
[----:B------:R-:W-:Y:S01]  /*176d0*/  BSSY B1, `(.L_x_9999) ;  /* 0x0000008000017945 */ /* 0x000fe20003800000 */
[----:B0-----:R-:W-:Y:S01]  /*176e0*/  MOV R13, R4 ;  /* 0x00000004000d7202 */ /* 0x001fe20000000f00 */
[----:B------:R-:W-:Y:S02]  /*176f0*/  IMAD.MOV.U32 R12, RZ, RZ, 0x3 ;  /* 0x00000003ff0c7424 */ /* 0x000fe400078e00ff */
[----:B------:R-:W-:Y:S02]  /*17700*/  IMAD.MOV.U32 R11, RZ, RZ, 0x181f ;  /* 0x0000181fff0b7424 */ /* 0x000fe400078e00ff */
[----:B------:R-:W-:-:S07]  /*17710*/  IMAD.MOV.U32 R15, RZ, RZ, -0x1 ;  /* 0xffffffffff0f7424 */ /* 0x000fce00078e00ff */
[----:B-1234-:R-:W-:Y:S05]  /*17720*/  WARPSYNC.COLLECTIVE R15, `(.L_x_10000) ;  /* 0x000000000f087348 */ /* 0x01efea0003c00000 */
[----:B----4-:R0:W4:Y:S02]  /*17730*/  SHFL.IDX P6, R14, R13, R12, R11 ;  /* 0x0000000c0d0e7389 */ /* 0x01012400000c000b */
[----:B01234-:R-:W-:Y:S01]  /*17740*/  ENDCOLLECTIVE ;  /* 0x000000000000791b */ /* 0x01ffe20003800000 */
.L_x_10000:
[----:B------:R-:W-:Y:S05]  /*17750*/  BSYNC B1 ;  /* 0x0000000000017941 */ /* 0x000fea0003800000 */
.L_x_9999:
        /* <DEDUP_REMOVED lines=8> */
.L_x_10001:
[----:B------:R-:W-:Y:S05]  /*177e0*/  BRA `(.L_x_10002) ;  /* 0xffffff8000fc7947 */ /* 0x000fea000383ffff */
.L_x_9838:
        /* <DEDUP_REMOVED lines=11> */
.L_x_10004:
[----:B------:R-:W-:Y:S05]  /*178a0*/  BSYNC B1 ;  /* 0x0000000000017941 */ /* 0x000fea0003800000 */
.L_x_10003:
[----:B------:R-:W-:Y:S05]  /*178b0*/  BRA `(.L_x_10005) ;  /* 0xffffff9400c87947 */ /* 0x000fea000383ffff */
.L_x_9840:
[----:B------:R-:W-:Y:S01]  /*178c0*/  BSSY B1, `(.L_x_10006) ;  /* 0x0000006000017945 */ /* 0x000fe20003800000 */
[----:B------:R-:W-:-:S07]  /*178d0*/  IMAD.MOV.U32 R15, RZ, RZ, -0x1 ;  /* 0xffffffffff0f7424 */ /* 0x000fce00078e00ff */
[----:B0-----:R-:W-:Y:S05]  /*178e0*/  WARPSYNC.COLLECTIVE R15, `(.L_x_10007) ;  /* 0x000000000f0c7348 */ /* 0x001fea0003c00000 */
[----:B------:R-:W-:Y:S02]  /*178f0*/  ELECT P6, UR62, PT ;  /* 0x00000000003e782f */ /* 0x000fe400038c0000 */
[----:B------:R-:W-:Y:S01]  /*17900*/  MOV R14, UR62 ;  /* 0x0000003e000e7c02 */ /* 0x000fe20008000f00 */
[----:B0-----:R-:W-:Y:S10]  /*17910*/  ENDCOLLECTIVE ;  /* 0x000000000000791b */ /* 0x001ff40003800000 */
.L_x_10007:
[----:B------:R-:W-:Y:S05]  /*17920*/  BSYNC B1 ;  /* 0x0000000000017941 */ /* 0x000fea0003800000 */
.L_x_10006:
[----:B------:R-:W-:Y:S05]  /*17930*/  BRA `(.L_x_9839) ;  /* 0xffffff9400c07947 */ /* 0x000fea000383ffff */
.L_x_9842:
[----:B0-----:R0:W1:Y:S02]  /*17940*/  SYNCS.PHASECHK.TRANS64.TRYWAIT P0, [R22+URZ+0x22820], R3 ;  /* 0x02282003160075a7 */ /* 0x001064000800017f */
[----:B-1----:R-:W-:Y:S05]  /*17950*/  @!P0 NANOSLEEP.SYNCS 0x989680 ;  /* 0x009896800000895d */ /* 0x002fea0003900000 */
[----:B------:R-:W1:Y:S02]  /*17960*/  @!P0 SYNCS.PHASECHK.TRANS64 P0, [R22+URZ+0x22820], R3 ;  /* 0x02282003160085a7 */ /* 0x000e64000800007f */
[----:B-1----:R-:W-:Y:S05]  /*17970*/  @!P0 BRA `(.L_x_9842) ;  /* 0xfffffffc00f08947 */ /* 0x002fea000383ffff */
[----:B------:R-:W-:Y:S05]  /*17980*/  BRA `(.L_x_10008) ;  /* 0xffffff9400d07947 */ /* 0x000fea000383ffff */
.L_x_9846:
[----:B0-----:R0:W1:Y:S02]  /*17990*/  SYNCS.PHASECHK.TRANS64.TRYWAIT P0, [R3+URZ+0x228a0], R6 ;  /* 0x0228a006030075a7 */ /* 0x001064000800017f */
[----:B-1----:R-:W-:Y:S05]  /*179a0*/  @!P0 NANOSLEEP.SYNCS 0x989680 ;  /* 0x009896800000895d */ /* 0x002fea0003900000 */
[----:B------:R-:W1:Y:S02]  /*179b0*/  @!P0 SYNCS.PHASECHK.TRANS64 P0, [R3+URZ+0x228a0], R6 ;  /* 0x0228a006030085a7 */ /* 0x000e64000800007f */
[----:B-1----:R-:W-:Y:S05]  /*179c0*/  @!P0 BRA `(.L_x_9846) ;  /* 0xfffffffc00f08947 */ /* 0x002fea000383ffff */
[----:B------:R-:W-:Y:S05]  /*179d0*/  BRA `(.L_x_10009) ;  /* 0xffffff9400e87947 */ /* 0x000fea000383ffff */
.L_x_9851:
[----:B-1----:R1:W2:Y:S02]  /*179e0*/  SYNCS.PHASECHK.TRANS64.TRYWAIT P0, [R3+URZ+0x228c0], R6 ;  /* 0x0228c006030075a7 */ /* 0x0022a4000800017f */
[----:B--2---:R-:W-:Y:S05]  /*179f0*/  @!P0 NANOSLEEP.SYNCS 0x989680 ;  /* 0x009896800000895d */ /* 0x004fea0003900000 */
[----:B------:R-:W2:Y:S02]  /*17a00*/  @!P0 SYNCS.PHASECHK.TRANS64 P0, [R3+URZ+0x228c0], R6 ;  /* 0x0228c006030085a7 */ /* 0x000ea4000800007f */
[----:B--2---:R-:W-:Y:S05]  /*17a10*/  @!P0 BRA `(.L_x_9851) ;  /* 0xfffffffc00f08947 */ /* 0x004fea000383ffff */
[----:B------:R-:W-:Y:S05]  /*17a20*/  BRA `(.L_x_10010) ;  /* 0xffffff9800647947 */ /* 0x000fea000383ffff */
.L_x_9861:
[----:B0-----:R0:W1:Y:S02]  /*17a30*/  SYNCS.PHASECHK.TRANS64.TRYWAIT P1, [R6+URZ+0x228a0], R2 ;  /* 0x0228a002060075a7 */ /* 0x001064000802017f */
[----:B-1----:R-:W-:Y:S05]  /*17a40*/  @!P1 NANOSLEEP.SYNCS 0x989680 ;  /* 0x009896800000995d */ /* 0x002fea0003900000 */
[----:B------:R-:W1:Y:S02]  /*17a50*/  @!P1 SYNCS.PHASECHK.TRANS64 P1, [R6+URZ+0x228a0], R2 ;  /* 0x0228a002060095a7 */ /* 0x000e64000802007f */
[----:B-1----:R-:W-:Y:S05]  /*17a60*/  @!P1 BRA `(.L_x_9861) ;  /* 0xfffffffc00f09947 */ /* 0x002fea000383ffff */
[----:B------:R-:W-:Y:S05]  /*17a70*/  BRA `(.L_x_10011) ;  /* 0xffffff9c00d87947 */ /* 0x000fea000383ffff */
.L_x_9866:
[----:B-1----:R1:W2:Y:S02]  /*17a80*/  SYNCS.PHASECHK.TRANS64.TRYWAIT P1, [R6+URZ+0x228c0], R2 ;  /* 0x0228c002060075a7 */ /* 0x0022a4000802017f */
[----:B--2---:R-:W-:Y:S05]  /*17a90*/  @!P1 NANOSLEEP.SYNCS 0x989680 ;  /* 0x009896800000995d */ /* 0x004fea0003900000 */
[----:B------:R-:W2:Y:S02]  /*17aa0*/  @!P1 SYNCS.PHASECHK.TRANS64 P1, [R6+URZ+0x228c0], R2 ;  /* 0x0228c002060095a7 */ /* 0x000ea4000802007f */
[----:B--2---:R-:W-:Y:S05]  /*17ab0*/  @!P1 BRA `(.L_x_9866) ;  /* 0xfffffffc00f09947 */ /* 0x004fea000383ffff */
[----:B------:R-:W-:Y:S05]  /*17ac0*/  BRA `(.L_x_10012) ;  /* 0xffffffa000507947 */ /* 0x000fea000383ffff */
.L_x_9882:
        /* <DEDUP_REMOVED lines=11> */
.L_x_10014:
[----:B------:R-:W-:Y:S05]  /*17b80*/  BSYNC B0 ;  /* 0x0000000000007941 */ /* 0x000fea0003800000 */
.L_x_10013:
[----:B------:R-:W-:Y:S05]  /*17b90*/  BRA `(.L_x_10015) ;  /* 0xffffffac00d47947 */ /* 0x000fea000383ffff */
.L_x_9885:
[----:B0-----:R0:W1:Y:S02]  /*17ba0*/  SYNCS.PHASECHK.TRANS64.TRYWAIT P0, [R32+URZ+0x22840], R0 ;  /* 0x02284000200075a7 */ /* 0x001064000800017f */
[----:B-1----:R-:W-:Y:S05]  /*17bb0*/  @!P0 NANOSLEEP.SYNCS 0x989680 ;  /* 0x009896800000895d */ /* 0x002fea0003900000 */
[----:B------:R-:W1:Y:S02]  /*17bc0*/  @!P0 SYNCS.PHASECHK.TRANS64 P0, [R32+URZ+0x22840], R0 ;  /* 0x02284000200085a7 */ /* 0x000e64000800007f */
[----:B-1----:R-:W-:Y:S05]  /*17bd0*/  @!P0 BRA `(.L_x_9885) ;  /* 0xfffffffc00f08947 */ /* 0x002fea000383ffff */
[----:B------:R-:W-:Y:S05]  /*17be0*/  BRA `(.L_x_10016) ;  /* 0xffffffac00f47947 */ /* 0x000fea000383ffff */
.L_x_9886:
        /* <DEDUP_REMOVED lines=8> */
.L_x_10018:
[----:B------:R-:W-:Y:S05]  /*17c70*/  BSYNC B0 ;  /* 0x0000000000007941 */ /* 0x000fea0003800000 */
.L_x_10017:
        /* <DEDUP_REMOVED lines=9> */
.L_x_10019:
[----:B------:R-:W-:Y:S02]  /*17d10*/  IMAD.MOV.U32 R13, RZ, RZ, R4 ;  /* 0x000000ffff0d7224 */ /* 0x000fe400078e0004 */
[----:B------:R-:W-:Y:S02]  /*17d20*/  IMAD.MOV.U32 R12, RZ, RZ, 0x1 ;  /* 0x00000001ff0c7424 */ /* 0x000fe400078e00ff */
[----:B------:R-:W-:-:S07]  /*17d30*/  IMAD.MOV.U32 R3, RZ, RZ, R14 ;  /* 0x000000ffff037224 */ /* 0x000fce00078e000e */
[----:B------:R-:W-:Y:S05]  /*17d40*/  WARPSYNC.COLLECTIVE R15, `(.L_x_10020) ;  /* 0x000000000f087348 */ /* 0x000fea0003c00000 */
[----:B------:R0:W1:Y:S02]  /*17d50*/  SHFL.IDX P6, R14, R13, R12, R11 ;  /* 0x0000000c0d0e7389 */ /* 0x00006400000c000b */
[----:B01----:R-:W-:Y:S01]  /*17d60*/  ENDCOLLECTIVE ;  /* 0x000000000000791b */ /* 0x003fe20003800000 */
.L_x_10020:
        /* <DEDUP_REMOVED lines=15> */
.L_x_10021:
[----:B------:R-:W-:Y:S02]  /*17e60*/  @P0 IMAD R6, R5, 0x2, R22 ;  /* 0x0000000205060824 */ /* 0x000fe400078e0216 */
[----:B------:R-:W-:Y:S02]  /*17e70*/  IMAD.MOV.U32 R13, RZ, RZ, R4 ;  /* 0x000000ffff0d7224 */ /* 0x000fe400078e0004 */
[----:B------:R-:W-:Y:S02]  /*17e80*/  IMAD.MOV.U32 R12, RZ, RZ, 0x2 ;  /* 0x00000002ff0c7424 */ /* 0x000fe400078e00ff */
[----:B------:R-:W-:-:S07]  /*17e90*/  IMAD.MOV.U32 R3, RZ, RZ, R14 ;  /* 0x000000ffff037224 */ /* 0x000fce00078e000e */
[----:B------:R-:W-:Y:S05]  /*17ea0*/  WARPSYNC.COLLECTIVE R15, `(.L_x_10022) ;  /* 0x000000000f087348 */ /* 0x000fea0003c00000 */
[----:B------:R0:W1:Y:S02]  /*17eb0*/  SHFL.IDX P6, R14, R13, R12, R11 ;  /* 0x0000000c0d0e7389 */ /* 0x00006400000c000b */
[----:B01----:R-:W-:Y:S01]  /*17ec0*/  ENDCOLLECTIVE ;  /* 0x000000000000791b */ /* 0x003fe20003800000 */
.L_x_10022:
        /* <DEDUP_REMOVED lines=15> */
.L_x_10023:
[----:B------:R-:W-:Y:S02]  /*17fc0*/  @P0 IMAD R6, R5, 0x2, R22 ;  /* 0x0000000205060824 */ /* 0x000fe400078e0216 */
[----:B------:R-:W-:Y:S02]  /*17fd0*/  IMAD.MOV.U32 R13, RZ, RZ, R4 ;  /* 0x000000ffff0d7224 */ /* 0x000fe400078e0004 */
[----:B------:R-:W-:Y:S02]  /*17fe0*/  IMAD.MOV.U32 R12, RZ, RZ, 0x3 ;  /* 0x00000003ff0c7424 */ /* 0x000fe400078e00ff */
[----:B------:R-:W-:-:S07]  /*17ff0*/  IMAD.MOV.U32 R3, RZ, RZ, R14 ;  /* 0x000000ffff037224 */ /* 0x000fce00078e000e */
[----:B------:R-:W-:Y:S05]  /*18000*/  WARPSYNC.COLLECTIVE R15, `(.L_x_10024) ;  /* 0x000000000f087348 */ /* 0x000fea0003c00000 */
[----:B------:R0:W1:Y:S02]  /*18010*/  SHFL.IDX P6, R14, R13, R12, R11 ;  /* 0x0000000c0d0e7389 */ /* 0x00006400000c000b */
[----:B01----:R-:W-:Y:S01]  /*18020*/  ENDCOLLECTIVE ;  /* 0x000000000000791b */ /* 0x003fe20003800000 */
.L_x_10024:
        /* <DEDUP_REMOVED lines=15> */
.L_x_10025:
[----:B------:R-:W-:Y:S02]  /*18120*/  @P0 IMAD R6, R5, 0x2, R22 ;  /* 0x0000000205060824 */ /* 0x000fe400078e0216 */
[----:B------:R-:W-:Y:S02]  /*18130*/  IMAD.MOV.U32 R13, RZ, RZ, R4 ;  /* 0x000000ffff0d7224 */ /* 0x000fe400078e0004 */
[----:B------:R-:W-:Y:S02]  /*18140*/  IMAD.MOV.U32 R12, RZ, RZ, 0x4 ;  /* 0x00000004ff0c7424 */ /* 0x000fe400078e00ff */
[----:B------:R-:W-:-:S07]  /*18150*/  IMAD.MOV.U32 R3, RZ, RZ, R14 ;  /* 0x000000ffff037224 */ /* 0x000fce00078e000e */
[----:B------:R-:W-:Y:S05]  /*18160*/  WARPSYNC.COLLECTIVE R15, `(.L_x_10026) ;  /* 0x000000000f087348 */ /* 0x000fea0003c00000 */
[----:B------:R0:W1:Y:S02]  /*18170*/  SHFL.IDX P6, R14, R13, R12, R11 ;  /* 0x0000000c0d0e7389 */ /* 0x00006400000c000b */
[----:B01----:R-:W-:Y:S01]  /*18180*/  ENDCOLLECTIVE ;  /* 0x000000000000791b */ /* 0x003fe20003800000 */
.L_x_10026:
        /* <DEDUP_REMOVED lines=15> */
.L_x_10027:
[----:B------:R-:W-:Y:S02]  /*18280*/  @P0 IMAD R6, R5, 0x2, R22 ;  /* 0x0000000205060824 */ /* 0x000fe400078e0216 */
[----:B------:R-:W-:Y:S02]  /*18290*/  IMAD.MOV.U32 R13, RZ, RZ, R4 ;  /* 0x000000ffff0d7224 */ /* 0x000fe400078e0004 */
[----:B------:R-:W-:Y:S02]  /*182a0*/  IMAD.MOV.U32 R12, RZ, RZ, 0x5 ;  /* 0x00000005ff0c7424 */ /* 0x000fe400078e00ff */
[----:B------:R-:W-:-:S07]  /*182b0*/  IMAD.MOV.U32 R3, RZ, RZ, R14 ;  /* 0x000000ffff037224 */ /* 0x000fce00078e000e */
[----:B------:R-:W-:Y:S05]  /*182c0*/  WARPSYNC.COLLECTIVE R15, `(.L_x_10028) ;  /* 0x000000000f087348 */ /* 0x000fea0003c00000 */
[----:B------:R0:W1:Y:S02]  /*182d0*/  SHFL.IDX P6, R14, R13, R12, R11 ;  /* 0x0000000c0d0e7389 */ /* 0x00006400000c000b */
[----:B01----:R-:W-:Y:S01]  /*182e0*/  ENDCOLLECTIVE ;  /* 0x000000000000791b */ /* 0x003fe20003800000 */
.L_x_10028:
        /* <DEDUP_REMOVED lines=14> */
.L_x_10029:
[----:B------:R-:W-:Y:S01]  /*183d0*/  IMAD.MOV.U32 R0, RZ, RZ, R14 ;  /* 0x000000ffff007224 */ /* 0x000fe200078e000e */
[----:B------:R-:W-:Y:S06]  /*183e0*/  BRA `(.L_x_10030) ;  /* 0xffffffac00587947 */ /* 0x000fec000383ffff */
.L_x_9891:
[----:B------:R-:W-:Y:S01]  /*183f0*/  MOV R13, R2 ;  /* 0x00000002000d7202 */ /* 0x000fe20000000f00 */
[----:B------:R-:W-:Y:S01]  /*18400*/  IMAD.MOV.U32 R12, RZ, RZ, RZ ;  /* 0x000000ffff0c7224 */ /* 0x000fe200078e00ff */
[----:B------:R-:W-:Y:S01]  /*18410*/  IADD3 R17, R10, R17, RZ ;  /* 0x000000110a117210 */ /* 0x000fe20007ffe0ff */
[----:B------:R-:W-:Y:S02]  /*18420*/  IMAD.MOV.U32 R11, RZ, RZ, 0x181f ;  /* 0x0000181fff0b7424 */ /* 0x000fe400078e00ff */
[----:B------:R-:W-:Y:S02]  /*18430*/  IMAD.MOV.U32 R15, RZ, RZ, -0x1 ;  /* 0xffffffffff0f7424 */ /* 0x000fe400078e00ff */
[----:B-----5:R-:W-:Y:S02]  /*18440*/  IMAD R3, R20, R7, RZ ;  /* 0x0000000714037224 */ /* 0x020fe400078e02ff */
[----:B------:R-:W-:-:S07]  /*18450*/  VIADD R6, R17, 0x10 ;  /* 0x0000001011067836 */ /* 0x000fce0000000000 */
[----:B------:R-:W-:Y:S05]  /*18460*/  WARPSYNC.COLLECTIVE R15, `(.L_x_10031) ;  /* 0x000000000f087348 */ /* 0x000fea0003c00000 */
[----:B------:R0:W1:Y:S02]  /*18470*/  SHFL.IDX P6, R14, R13, R12, R11 ;  /* 0x0000000c0d0e7389 */ /* 0x00006400000c000b */
[----:B01----:R-:W-:Y:S01]  /*18480*/  ENDCOLLECTIVE ;  /* 0x000000000000791b */ /* 0x003fe20003800000 */
.L_x_10031:
[----:B------:R-:W-:Y:S01]  /*18490*/  ISETP.GE.AND P0, PT, R17, R3, PT ;  /* 0x000000031100720c */ /* 0x000fe20003f06270 */
[----:B------:R-:W-:Y:S02]  /*184a0*/  IMAD.MOV.U32 R13, RZ, RZ, R0 ;  /* 0x000000ffff0d7224 */ /* 0x000fe400078e0000 */
[----:B------:R-:W-:-:S10]  /*184b0*/  IMAD.MOV.U32 R4, RZ, RZ, R14 ;  /* 0x000000ffff047224 */ /* 0x000fd400078e000e */
[----:B------:R-:W-:Y:S05]  /*184c0*/  WARPSYNC.COLLECTIVE R15, `(.L_x_10032) ;  /* 0x000000000f087348 */ /* 0x000fea0003c00000 */
[----:B------:R0:W1:Y:S02]  /*184d0*/  SHFL.IDX P6, R14, R13, R12, R11 ;  /* 0x0000000c0d0e7389 */ /* 0x00006400000c000b */
[----:B01----:R-:W-:Y:S01]  /*184e0*/  ENDCOLLECTIVE ;  /* 0x000000000000791b */ /* 0x003fe20003800000 */
.L_x_10032:
[----:B------:R-:W-:Y:S02]  /*184f0*/  IMAD.MOV.U32 R13, RZ, RZ, R2 ;  /* 0x000000ffff0d7224 */ /* 0x000fe400078e0002 */
[----:B------:R-:W-:Y:S02]  /*18500*/  IMAD.MOV.U32 R12, RZ, RZ, 0x1 ;  /* 0x00000001ff0c7424 */ /* 0x000fe400078e00ff */
[----:B------:R-:W-:-:S07]  /*18510*/  IMAD.MOV.U32 R5, RZ, RZ, R14 ;  /* 0x000000ffff057224 */ /* 0x000fce00078e000e */
[----:B------:R-:W-:Y:S05]  /*18520*/  WARPSYNC.COLLECTIVE R15, `(.L_x_10033) ;  /* 0x000000000f087348 */ /* 0x000fea0003c00000 */
[----:B------:R0:W1:Y:S02]  /*18530*/  SHFL.IDX P6, R14, R13, R12, R11 ;  /* 0x0000000c0d0e7389 */ /* 0x00006400000c000b */
[----:B01----:R-:W-:Y:S01]  /*18540*/  ENDCOLLECTIVE ;  /* 0x000000000000791b */ /* 0x003fe20003800000 */
.L_x_10033:
        /* <DEDUP_REMOVED lines=15> */
.L_x_10034:
[----:B------:R-:W-:Y:S02]  /*18640*/  IMAD.MOV.U32 R13, RZ, RZ, R2 ;  /* 0x000000ffff0d7224 */ /* 0x000fe400078e0002 */
[----:B------:R-:W-:Y:S01]  /*18650*/  IMAD.MOV.U32 R12, RZ, RZ, 0x2 ;  /* 0x00000002ff0c7424 */ /* 0x000fe200078e00ff */
[----:B------:R-:W-:-:S07]  /*18660*/  MOV R5, R14 ;  /* 0x0000000e00057202 */ /* 0x000fce0000000f00 */
[----:B------:R-:W-:Y:S05]  /*18670*/  WARPSYNC.COLLECTIVE R15, `(.L_x_10035) ;  /* 0x000000000f087348 */ /* 0x000fea0003c00000 */
[----:B------:R0:W1:Y:S02]  /*18680*/  SHFL.IDX P6, R14, R13, R12, R11 ;  /* 0x0000000c0d0e7389 */ /* 0x00006400000c000b */
[----:B01----:R-:W-:Y:S01]  /*18690*/  ENDCOLLECTIVE ;  /* 0x000000000000791b */ /* 0x003fe20003800000 */
.L_x_10035:
        /* <DEDUP_REMOVED lines=16> */
.L_x_10036:
[----:B------:R-:W-:Y:S02]  /*187a0*/  IMAD.MOV.U32 R13, RZ, RZ, R2 ;  /* 0x000000ffff0d7224 */ /* 0x000fe400078e0002 */
[----:B------:R-:W-:Y:S01]  /*187b0*/  IMAD.MOV.U32 R12, RZ, RZ, 0x3 ;  /* 0x00000003ff0c7424 */ /* 0x000fe200078e00ff */
[----:B------:R-:W-:-:S07]  /*187c0*/  MOV R5, R14 ;  /* 0x0000000e00057202 */ /* 0x000fce0000000f00 */
[----:B------:R-:W-:Y:S05]  /*187d0*/  WARPSYNC.COLLECTIVE R15, `(.L_x_10037) ;  /* 0x000000000f087348 */ /* 0x000fea0003c00000 */
[----:B------:R0:W1:Y:S02]  /*187e0*/  SHFL.IDX P6, R14, R13, R12, R11 ;  /* 0x0000000c0d0e7389 */ /* 0x00006400000c000b */
[----:B01----:R-:W-:Y:S01]  /*187f0*/  ENDCOLLECTIVE ;  /* 0x000000000000791b */ /* 0x003fe20003800000 */
.L_x_10037:
        /* <DEDUP_REMOVED lines=16> */
.L_x_10038:
[----:B------:R-:W-:Y:S02]  /*18900*/  IMAD.MOV.U32 R13, RZ, RZ, R2 ;  /* 0x000000ffff0d7224 */ /* 0x000fe400078e0002 */
[----:B------:R-:W-:Y:S01]  /*18910*/  IMAD.MOV.U32 R12, RZ, RZ, 0x4 ;  /* 0x00000004ff0c7424 */ /* 0x000fe200078e00ff */
[----:B------:R-:W-:-:S07]  /*18920*/  MOV R5, R14 ;  /* 0x0000000e00057202 */ /* 0x000fce0000000f00 */
[----:B------:R-:W-:Y:S05]  /*18930*/  WARPSYNC.COLLECTIVE R15, `(.L_x_10039) ;  /* 0x000000000f087348 */ /* 0x000fea0003c00000 */
[----:B------:R0:W1:Y:S02]  /*18940*/  SHFL.IDX P6, R14, R13, R12, R11 ;  /* 0x0000000c0d0e7389 */ /* 0x00006400000c000b */
[----:B01----:R-:W-:Y:S01]  /*18950*/  ENDCOLLECTIVE ;  /* 0x000000000000791b */ /* 0x003fe20003800000 */
.L_x_10039:
        /* <DEDUP_REMOVED lines=16> */
.L_x_10040:
[----:B------:R-:W-:Y:S02]  /*18a60*/  IMAD.MOV.U32 R13, RZ, RZ, R2 ;  /* 0x000000ffff0d7224 */ /* 0x000fe400078e0002 */
[----:B------:R-:W-:Y:S01]  /*18a70*/  IMAD.MOV.U32 R12, RZ, RZ, 0x5 ;  /* 0x00000005ff0c7424 */ /* 0x000fe200078e00ff */
[----:B------:R-:W-:-:S07]  /*18a80*/  MOV R5, R14 ;  /* 0x0000000e00057202 */ /* 0x000fce0000000f00 */
[----:B------:R-:W-:Y:S05]  /*18a90*/  WARPSYNC.COLLECTIVE R15, `(.L_x_10041) ;  /* 0x000000000f087348 */ /* 0x000fea0003c00000 */
[----:B------:R0:W1:Y:S02]  /*18aa0*/  SHFL.IDX P6, R14, R13, R12, R11 ;  /* 0x0000000c0d0e7389 */ /* 0x00006400000c000b */
[----:B01----:R-:W-:Y:S01]  /*18ab0*/  ENDCOLLECTIVE ;  /* 0x000000000000791b */ /* 0x003fe20003800000 */
.L_x_10041:
        /* <DEDUP_REMOVED lines=16> */
.L_x_10042:
[----:B------:R-:W-:Y:S02]  /*18bc0*/  IMAD.MOV.U32 R13, RZ, RZ, R2 ;  /* 0x000000ffff0d7224 */ /* 0x000fe400078e0002 */
[----:B------:R-:W-:Y:S01]  /*18bd0*/  IMAD.MOV.U32 R12, RZ, RZ, 0x6 ;  /* 0x00000006ff0c7424 */ /* 0x000fe200078e00ff */
[----:B------:R-:W-:-:S07]  /*18be0*/  MOV R5, R14 ;  /* 0x0000000e00057202 */ /* 0x000fce0000000f00 */
[----:B------:R-:W-:Y:S05]  /*18bf0*/  WARPSYNC.COLLECTIVE R15, `(.L_x_10043) ;  /* 0x000000000f087348 */ /* 0x000fea0003c00000 */
[----:B------:R0:W1:Y:S02]  /*18c00*/  SHFL.IDX P6, R14, R13, R12, R11 ;  /* 0x0000000c0d0e7389 */ /* 0x00006400000c000b */
[----:B01----:R-:W-:Y:S01]  /*18c10*/  ENDCOLLECTIVE ;  /* 0x000000000000791b */ /* 0x003fe20003800000 */
.L_x_10043:
        /* <DEDUP_REMOVED lines=16> */
.L_x_10044:
[----:B------:R-:W-:Y:S02]  /*18d20*/  IMAD.MOV.U32 R13, RZ, RZ, R2 ;  /* 0x000000ffff0d7224 */ /* 0x000fe400078e0002 */
[----:B------:R-:W-:Y:S01]  /*18d30*/  IMAD.MOV.U32 R12, RZ, RZ, 0x7 ;  /* 0x00000007ff0c7424 */ /* 0x000fe200078e00ff */
[----:B------:R-:W-:-:S07]  /*18d40*/  MOV R5, R14 ;  /* 0x0000000e00057202 */ /* 0x000fce0000000f00 */
[----:B------:R-:W-:Y:S05]  /*18d50*/  WARPSYNC.COLLECTIVE R15, `(.L_x_10045) ;  /* 0x000000000f087348 */ /* 0x000fea0003c00000 */
[----:B------:R0:W1:Y:S02]  /*18d60*/  SHFL.IDX P6, R14, R13, R12, R11 ;  /* 0x0000000c0d0e7389 */ /* 0x00006400000c000b */
[----:B01----:R-:W-:Y:S01]  /*18d70*/  ENDCOLLECTIVE ;  /* 0x000000000000791b */ /* 0x003fe20003800000 */
.L_x_10045:
        /* <DEDUP_REMOVED lines=14> */
.L_x_10046:
[----:B------:R-:W-:Y:S01]  /*18e60*/  IMAD.MOV.U32 R0, RZ, RZ, R14 ;  /* 0x000000ffff007224 */ /* 0x000fe200078e000e */
[----:B------:R-:W-:Y:S06]  /*18e70*/  BRA `(.L_x_10047) ;  /* 0xffffffac00e07947 */ /* 0x000fec000383ffff */
.L_x_9894:
[----:B0-----:R0:W1:Y:S02]  /*18e80*/  SYNCS.PHASECHK.TRANS64.TRYWAIT P0, [R22+URZ+0x22820], R3 ;  /* 0x02282003160075a7 */ /* 0x001064000800017f */
[----:B-1----:R-:W-:Y:S05]  /*18e90*/  @!P0 NANOSLEEP.SYNCS 0x989680 ;  /* 0x009896800000895d */ /* 0x002fea0003900000 */
[----:B------:R-:W1:Y:S02]  /*18ea0*/  @!P0 SYNCS.PHASECHK.TRANS64 P0, [R22+URZ+0x22820], R3 ;  /* 0x02282003160085a7 */ /* 0x000e64000800007f */
[----:B-1----:R-:W-:Y:S05]  /*18eb0*/  @!P0 BRA `(.L_x_9894) ;  /* 0xfffffffc00f08947 */ /* 0x002fea000383ffff */
[----:B------:R-:W-:Y:S05]  /*18ec0*/  BRA `(.L_x_10048) ;  /* 0xffffffb0003c7947 */ /* 0x000fea000383ffff */
.L_x_9897:
[----:B0-----:R0:W1:Y:S02]  /*18ed0*/  SYNCS.PHASECHK.TRANS64.TRYWAIT P0, [R32+URZ+0x22860], R3 ;  /* 0x02286003200075a7 */ /* 0x001064000800017f */
[----:B-1----:R-:W-:Y:S05]  /*18ee0*/  @!P0 NANOSLEEP.SYNCS 0x989680 ;  /* 0x009896800000895d */ /* 0x002fea0003900000 */
[----:B------:R-:W1:Y:S02]  /*18ef0*/  @!P0 SYNCS.PHASECHK.TRANS64 P0, [R32+URZ+0x22860], R3 ;  /* 0x02286003200085a7 */ /* 0x000e64000800007f */
[----:B-1----:R-:W-:Y:S05]  /*18f00*/  @!P0 BRA `(.L_x_9897) ;  /* 0xfffffffc00f08947 */ /* 0x002fea000383ffff */
[----:B------:R-:W-:Y:S05]  /*18f10*/  BRA `(.L_x_10049) ;  /* 0xffffffb0004c7947 */ /* 0x000fea000383ffff */
.L_x_9898:
        /* <DEDUP_REMOVED lines=8> */
.L_x_10051:
[----:B------:R-:W-:Y:S05]  /*18fa0*/  BSYNC B0 ;  /* 0x0000000000007941 */ /* 0x000fea0003800000 */
.L_x_10050:
[----:B------:R-:W0:Y:S01]  /*18fb0*/  S2R R7, SR_TID.X ;  /* 0x0000000000077919 */ /* 0x000e220000002100 */
[----:B------:R-:W-:Y:S01]  /*18fc0*/  IMAD.MOV.U32 R13, RZ, RZ, R5 ;  /* 0x000000ffff0d7224 */ /* 0x000fe200078e0005 */
[----:B------:R-:W-:Y:S01]  /*18fd0*/  MOV R11, 0x181f ;  /* 0x0000181f000b7802 */ /* 0x000fe20000000f00 */
[----:B------:R-:W-:Y:S01]  /*18fe0*/  IMAD.MOV.U32 R12, RZ, RZ, RZ ;  /* 0x000000ffff0c7224 */ /* 0x000fe200078e00ff */
[C---:B------:R-:W-:Y:S01]  /*18ff0*/  LOP3.LUT P2, RZ, R35.reuse, 0x2, RZ, 0xc0, !PT ;  /* 0x0000000223ff7812 */ /* 0x040fe2000784c0ff */
[----:B------:R-:W-:Y:S01]  /*19000*/  IMAD.MOV.U32 R15, RZ, RZ, -0x1 ;  /* 0xffffffffff0f7424 */ /* 0x000fe200078e00ff */
[----:B------:R-:W-:Y:S01]  /*19010*/  LOP3.LUT P1, RZ, R35, 0x4, RZ, 0xc0, !PT ;  /* 0x0000000423ff7812 */ /* 0x000fe2000782c0ff */
[----:B------:R-:W-:Y:S02]  /*19020*/  IMAD.MOV.U32 R3, RZ, RZ, R14 ;  /* 0x000000ffff037224 */ /* 0x000fe400078e000e */
[----:B------:R-:W-:-:S10]  /*19030*/  IMAD R4, R4, 0x2, R22 ;  /* 0x0000000204047824 */ /* 0x000fd400078e0216 */
[----:B0-----:R-:W-:Y:S05]  /*19040*/  WARPSYNC.COLLECTIVE R15, `(.L_x_10052) ;  /* 0x000000000f087348 */ /* 0x001fea0003c00000 */
[----:B------:R1:W2:Y:S02]  /*19050*/  SHFL.IDX P6, R14, R13, R12, R11 ;  /* 0x0000000c0d0e7389 */ /* 0x0002a400000c000b */
[----:B012---:R-:W-:Y:S01]  /*19060*/  ENDCOLLECTIVE ;  /* 0x000000000000791b */ /* 0x007fe20003800000 */
.L_x_10052:
[----:B------:R-:W-:Y:S02]  /*19070*/  ISETP.LT.OR P4, PT, R33, 0x1, !P1 ;  /* 0x000000012100780c */ /* 0x000fe40004f81670 */
[----:B------:R-:W-:Y:S01]  /*19080*/  MOV R13, R6 ;  /* 0x00000006000d7202 */ /* 0x000fe20000000f00 */
[----:B------:R-:W-:Y:S02]  /*19090*/  IMAD.MOV.U32 R12, RZ, RZ, 0x1 ;  /* 0x00000001ff0c7424 */ /* 0x000fe400078e00ff */
[----:B------:R-:W-:Y:S02]  /*190a0*/  IMAD.SHL.U32 R7, R7, 0x8, RZ ;  /* 0x0000000807077824 */ /* 0x000fe400078e00ff */
[----:B------:R-:W-:-:S07]  /*190b0*/  IMAD.MOV.U32 R2, RZ, RZ, R14 ;  /* 0x000000ffff027224 */ /* 0x000fce00078e000e */
[----:B------:R-:W-:Y:S05]  /*190c0*/  WARPSYNC.COLLECTIVE R15, `(.L_x_10053) ;  /* 0x000000000f087348 */ /* 0x000fea0003c00000 */
[----:B------:R0:W1:Y:S02]  /*190d0*/  SHFL.IDX P6, R14, R13, R12, R11 ;  /* 0x0000000c0d0e7389 */ /* 0x00006400000c000b */
[----:B01----:R-:W-:Y:S01]  /*190e0*/  ENDCOLLECTIVE ;  /* 0x000000000000791b */ /* 0x003fe20003800000 */
.L_x_10053:
[----:B------:R-:W-:-:S05]  /*190f0*/  LOP3.LUT R7, R7, 0x38, RZ, 0xc0, !PT ;  /* 0x0000003807077812 */ /* 0x000fca00078ec0ff */
[----:B------:R-:W-:Y:S01]  /*19100*/  IMAD.SHL.U32 R0, R7, 0x2, RZ ;  /* 0x0000000207007824 */ /* 0x000fe200078e00ff */
[----:B------:R-:W-:-:S04]  /*19110*/  LOP3.LUT R7, R35, 0x1, RZ, 0xc0, !PT ;  /* 0x0000000123077812 */ /* 0x000fc800078ec0ff */
[----:B------:R-:W-:Y:S02]  /*19120*/  IADD3 R2, P0, R2, R0, RZ ;  /* 0x0000000002027210 */ /* 0x000fe40007f1e0ff */
[----:B------:R-:W-:Y:S01]  /*19130*/  ISETP.NE.U32.AND P3, PT, R7, 0x1, PT ;  /* 0x000000010700780c */ /* 0x000fe20003f65070 */
[----:B------:R-:W-:Y:S02]  /*19140*/  IMAD.MOV.U32 R13, RZ, RZ, R5 ;  /* 0x000000ffff0d7224 */ /* 0x000fe400078e0005 */
[----:B------:R-:W-:Y:S01]  /*19150*/  IMAD.X R3, RZ, RZ, R3, P0 ;  /* 0x000000ffff037224 */ /* 0x000fe200000e0603 */
[----:B------:R-:W-:-:S13]  /*19160*/  ISETP.LT.OR P0, PT, R33, 0x1, P3 ;  /* 0x000000012100780c */ /* 0x000fda0001f01670 */
        /* <DEDUP_REMOVED lines=14> */
.L_x_10054:
[----:B------:R-:W-:Y:S02]  /*19250*/  IMAD.MOV.U32 R13, RZ, RZ, R6 ;  /* 0x000000ffff0d7224 */ /* 0x000fe400078e0006 */
[----:B------:R-:W-:Y:S01]  /*19260*/  IMAD.MOV.U32 R12, RZ, RZ, 0x2 ;  /* 0x00000002ff0c7424 */ /* 0x000fe200078e00ff */
[----:B------:R-:W-:-:S13]  /*19270*/  IADD3 R2, P4, R14, R0, RZ ;  /* 0x000000000e027210 */ /* 0x000fda0007f9e0ff */
[----:B------:R-:W-:Y:S05]  /*19280*/  WARPSYNC.COLLECTIVE R15, `(.L_x_10055) ;  /* 0x000000000f087348 */ /* 0x000fea0003c00000 */
[----:B------:R0:W1:Y:S02]  /*19290*/  SHFL.IDX P6, R14, R13, R12, R11 ;  /* 0x0000000c0d0e7389 */ /* 0x00006400000c000b */
[----:B01----:R-:W-:Y:S01]  /*192a0*/  ENDCOLLECTIVE ;  /* 0x000000000000791b */ /* 0x003fe20003800000 */
.L_x_10055:
        /* <DEDUP_REMOVED lines=13> */
[----:B0-----:R-:W-:-:S07]  /*19380*/  MOV R3, R14 ;  /* 0x0000000e00037202 */ /* 0x001fce0000000f00 */
[----:B------:R-:W-:Y:S05]  /*19390*/  WARPSYNC.COLLECTIVE R15, `(.L_x_10056) ;  /* 0x000000000f087348 */ /* 0x000fea0003c00000 */
[----:B------:R0:W1:Y:S02]  /*193a0*/  SHFL.IDX P6, R14, R13, R12, R11 ;  /* 0x0000000c0d0e7389 */ /* 0x00006400000c000b */
[----:B01----:R-:W-:Y:S01]  /*193b0*/  ENDCOLLECTIVE ;  /* 0x000000000000791b */ /* 0x003fe20003800000 */
.L_x_10056:
[----:B------:R-:W-:Y:S02]  /*193c0*/  IMAD.MOV.U32 R13, RZ, RZ, R6 ;  /* 0x000000ffff0d7224 */ /* 0x000fe400078e0006 */
[----:B------:R-:W-:Y:S01]  /*193d0*/  IMAD.MOV.U32 R12, RZ, RZ, 0x3 ;  /* 0x00000003ff0c7424 */ /* 0x000fe200078e00ff */
[----:B------:R-:W-:-:S13]  /*193e0*/  IADD3 R2, P4, R14, R0, RZ ;  /* 0x000000000e027210 */ /* 0x000fda0007f9e0ff */
[----:B------:R-:W-:Y:S05]  /*193f0*/  WARPSYNC.COLLECTIVE R15, `(.L_x_10057) ;  /* 0x000000000f087348 */ /* 0x000fea0003c00000 */
[----:B------:R0:W1:Y:S02]  /*19400*/  SHFL.IDX P6, R14, R13, R12, R11 ;  /* 0x0000000c0d0e7389 */ /* 0x00006400000c000b */
[----:B01----:R-:W-:Y:S01]  /*19410*/  ENDCOLLECTIVE ;  /* 0x000000000000791b */ /* 0x003fe20003800000 */
.L_x_10057:
        /* <DEDUP_REMOVED lines=17> */
.L_x_10058:
[----:B------:R-:W-:Y:S02]  /*19530*/  IMAD.MOV.U32 R13, RZ, RZ, R6 ;  /* 0x000000ffff0d7224 */ /* 0x000fe400078e0006 */
[----:B------:R-:W-:Y:S01]  /*19540*/  IMAD.MOV.U32 R12, RZ, RZ, 0x4 ;  /* 0x00000004ff0c7424 */ /* 0x000fe200078e00ff */
[----:B------:R-:W-:-:S13]  /*19550*/  IADD3 R2, P4, R14, R0, RZ ;  /* 0x000000000e027210 */ /* 0x000fda0007f9e0ff */
[----:B------:R-:W-:Y:S05]  /*19560*/  WARPSYNC.COLLECTIVE R15, `(.L_x_10059) ;  /* 0x000000000f087348 */ /* 0x000fea0003c00000 */
[----:B------:R0:W1:Y:S02]  /*19570*/  SHFL.IDX P6, R14, R13, R12, R11 ;  /* 0x0000000c0d0e7389 */ /* 0x00006400000c000b */
[----:B01----:R-:W-:Y:S01]  /*19580*/  ENDCOLLECTIVE ;  /* 0x000000000000791b */ /* 0x003fe20003800000 */
.L_x_10059:
[----:B------:R-:W-:Y:S02]  /*19590*/  IADD3.X R3, RZ, R3, RZ, P4, !PT ;  /* 0x00000003ff037210 */ /* 0x000fe400027fe4ff */
        /* <DEDUP_REMOVED lines=16> */
.L_x_10060:
[----:B------:R-:W-:Y:S01]  /*196a0*/  IMAD.MOV.U32 R13, RZ, RZ, R6 ;  /* 0x000000ffff0d7224 */ /* 0x000fe200078e0006 */
[----:B------:R-:W-:Y:S02]  /*196b0*/  MOV R12, 0x5 ;  /* 0x00000005000c7802 */ /* 0x000fe40000000f00 */
[----:B------:R-:W-:-:S13]  /*196c0*/  IADD3 R2, P4, R14, R0, RZ ;  /* 0x000000000e027210 */ /* 0x000fda0007f9e0ff */
[----:B------:R-:W-:Y:S05]  /*196d0*/  WARPSYNC.COLLECTIVE R15, `(.L_x_10061) ;  /* 0x000000000f087348 */ /* 0x000fea0003c00000 */
[----:B------:R0:W1:Y:S02]  /*196e0*/  SHFL.IDX P6, R14, R13, R12, R11 ;  /* 0x0000000c0d0e7389 */ /* 0x00006400000c000b */
[----:B01----:R-:W-:Y:S01]  /*196f0*/  ENDCOLLECTIVE ;  /* 0x000000000000791b */ /* 0x003fe20003800000 */
.L_x_10061:
        /* <DEDUP_REMOVED lines=12> */
.L_x_10062:
        /* <DEDUP_REMOVED lines=9> */
.L_x_9905:
[----:B0-----:R0:W1:Y:S02]  /*19850*/  SYNCS.PHASECHK.TRANS64.TRYWAIT P0, [R4+URZ+0x22840], R21 ;  /* 0x02284015040075a7 */ /* 0x001064000800017f */
[----:B-1----:R-:W-:Y:S05]  /*19860*/  @!P0 NANOSLEEP.SYNCS 0x989680 ;  /* 0x009896800000895d */ /* 0x002fea0003900000 */
[----:B------:R-:W1:Y:S02]  /*19870*/  @!P0 SYNCS.PHASECHK.TRANS64 P0, [R4+URZ+0x22840], R21 ;  /* 0x02284015040085a7 */ /* 0x000e64000800007f */
[----:B-1----:R-:W-:Y:S05]  /*19880*/  @!P0 BRA `(.L_x_9905) ;  /* 0xfffffffc00f08947 */ /* 0x002fea000383ffff */
[----:B------:R-:W-:Y:S05]  /*19890*/  BRA `(.L_x_10064) ;  /* 0xffffffb000b47947 */ /* 0x000fea000383ffff */
.L_x_9906:
        /* <DEDUP_REMOVED lines=8> */
.L_x_10066:
[----:B------:R-:W-:Y:S05]  /*19920*/  BSYNC B1 ;  /* 0x0000000000017941 */ /* 0x000fea0003800000 */
.L_x_10065:
[----:B------:R-:W-:Y:S01]  /*19930*/  IMAD.MOV.U32 R13, RZ, RZ, R8 ;  /* 0x000000ffff0d7224 */ /* 0x000fe200078e0008 */
[----:B------:R-:W-:Y:S01]  /*19940*/  MOV R3, R14 ;  /* 0x0000000e00037202 */ /* 0x000fe20000000f00 */
[----:B------:R-:W-:Y:S01]  /*19950*/  IMAD.MOV.U32 R12, RZ, RZ, RZ ;  /* 0x000000ffff0c7224 */ /* 0x000fe200078e00ff */
[----:B------:R-:W-:Y:S01]  /*19960*/  LEA R7, R7, R22, 0x1 ;  /* 0x0000001607077211 */ /* 0x000fe200078e08ff */
[----:B------:R-:W-:Y:S02]  /*19970*/  IMAD.MOV.U32 R11, RZ, RZ, 0x181f ;  /* 0x0000181fff0b7424 */ /* 0x000fe400078e00ff */
[----:B------:R-:W-:-:S07]  /*19980*/  IMAD.MOV.U32 R15, RZ, RZ, -0x1 ;  /* 0xffffffffff0f7424 */ /* 0x000fce00078e00ff */
[----:B------:R-:W-:Y:S05]  /*19990*/  WARPSYNC.COLLECTIVE R15, `(.L_x_10067) ;  /* 0x000000000f087348 */ /* 0x000fea0003c00000 */
[----:B------:R0:W1:Y:S02]  /*199a0*/  SHFL.IDX P6, R14, R13, R12, R11 ;  /* 0x0000000c0d0e7389 */ /* 0x00006400000c000b */
[----:B01----:R-:W-:Y:S01]  /*199b0*/  ENDCOLLECTIVE ;  /* 0x000000000000791b */ /* 0x003fe20003800000 */
.L_x_10067:
[----:B------:R-:W-:Y:S02]  /*199c0*/  IMAD.MOV.U32 R13, RZ, RZ, R9 ;  /* 0x000000ffff0d7224 */ /* 0x000fe400078e0009 */
[----:B------:R-:W-:Y:S02]  /*199d0*/  IMAD.MOV.U32 R12, RZ, RZ, 0x1 ;  /* 0x00000001ff0c7424 */ /* 0x000fe400078e00ff */
[----:B------:R-:W-:-:S07]  /*199e0*/  IMAD.MOV.U32 R2, RZ, RZ, R14 ;  /* 0x000000ffff027224 */ /* 0x000fce00078e000e */
[----:B------:R-:W-:Y:S05]  /*199f0*/  WARPSYNC.COLLECTIVE R15, `(.L_x_10068) ;  /* 0x000000000f087348 */ /* 0x000fea0003c00000 */
[----:B------:R0:W1:Y:S02]  /*19a00*/  SHFL.IDX P6, R14, R13, R12, R11 ;  /* 0x0000000c0d0e7389 */ /* 0x00006400000c000b */
[----:B01----:R-:W-:Y:S01]  /*19a10*/  ENDCOLLECTIVE ;  /* 0x000000000000791b */ /* 0x003fe20003800000 */
.L_x_10068:
        /* <DEDUP_REMOVED lines=11> */
.L_x_10069:
[----:B------:R-:W-:Y:S01]  /*19ad0*/  MOV R13, R9 ;  /* 0x00000009000d7202 */ /* 0x000fe20000000f00 */
[----:B------:R-:W-:Y:S02]  /*19ae0*/  IMAD.MOV.U32 R12, RZ, RZ, 0x2 ;  /* 0x00000002ff0c7424 */ /* 0x000fe400078e00ff */
[----:B------:R-:W-:-:S07]  /*19af0*/  IMAD.MOV.U32 R2, RZ, RZ, R14 ;  /* 0x000000ffff027224 */ /* 0x000fce00078e000e */
[----:B------:R-:W-:Y:S05]  /*19b00*/  WARPSYNC.COLLECTIVE R15, `(.L_x_10070) ;  /* 0x000000000f087348 */ /* 0x000fea0003c00000 */
[----:B------:R0:W1:Y:S02]  /*19b10*/  SHFL.IDX P6, R14, R13, R12, R11 ;  /* 0x0000000c0d0e7389 */ /* 0x00006400000c000b */
[----:B01----:R-:W-:Y:S01]  /*19b20*/  ENDCOLLECTIVE ;  /* 0x000000000000791b */ /* 0x003fe20003800000 */
.L_x_10070:
        /* <DEDUP_REMOVED lines=11> */
.L_x_10071:
[----:B------:R-:W-:Y:S01]  /*19be0*/  IMAD.MOV.U32 R13, RZ, RZ, R9 ;  /* 0x000000ffff0d7224 */ /* 0x000fe200078e0009 */
[----:B------:R-:W-:Y:S01]  /*19bf0*/  MOV R12, 0x3 ;  /* 0x00000003000c7802 */ /* 0x000fe20000000f00 */
[----:B------:R-:W-:-:S07]  /*19c00*/  IMAD.MOV.U32 R2, RZ, RZ, R14 ;  /* 0x000000ffff027224 */ /* 0x000fce00078e000e */
[----:B------:R-:W-:Y:S05]  /*19c10*/  WARPSYNC.COLLECTIVE R15, `(.L_x_10072) ;  /* 0x000000000f087348 */ /* 0x000fea0003c00000 */
[----:B------:R0:W1:Y:S02]  /*19c20*/  SHFL.IDX P6, R14, R13, R12, R11 ;  /* 0x0000000c0d0e7389 */ /* 0x00006400000c000b */
[----:B01----:R-:W-:Y:S01]  /*19c30*/  ENDCOLLECTIVE ;  /* 0x000000000000791b */ /* 0x003fe20003800000 */
.L_x_10072:
        /* <DEDUP_REMOVED lines=11> */
.L_x_10073:
[----:B------:R-:W-:Y:S02]  /*19cf0*/  IMAD.MOV.U32 R13, RZ, RZ, R9 ;  /* 0x000000ffff0d7224 */ /* 0x000fe400078e0009 */
[----:B------:R-:W-:Y:S02]  /*19d00*/  IMAD.MOV.U32 R12, RZ, RZ, 0x4 ;  /* 0x00000004ff0c7424 */ /* 0x000fe400078e00ff */
[----:B------:R-:W-:-:S07]  /*19d10*/  IMAD.MOV.U32 R2, RZ, RZ, R14 ;  /* 0x000000ffff027224 */ /* 0x000fce00078e000e */
[----:B------:R-:W-:Y:S05]  /*19d20*/  WARPSYNC.COLLECTIVE R15, `(.L_x_10074) ;  /* 0x000000000f087348 */ /* 0x000fea0003c00000 */
[----:B------:R0:W1:Y:S02]  /*19d30*/  SHFL.IDX P6, R14, R13, R12, R11 ;  /* 0x0000000c0d0e7389 */ /* 0x00006400000c000b */
[----:B01----:R-:W-:Y:S01]  /*19d40*/  ENDCOLLECTIVE ;  /* 0x000000000000791b */ /* 0x003fe20003800000 */
.L_x_10074:
[----:B------:R-:W-:-:S05]  /*19d50*/  IADD3 R2, P0, R2, R0, RZ ;  /* 0x0000000002027210 */ /* 0x000fca0007f1e0ff */
[----:B------:R-:W-:-:S05]  /*19d60*/  IMAD.X R3, RZ, RZ, R3, P0 ;  /* 0x000000ffff037224 */ /* 0x000fca00000e0603 */
[----:B------:R-:W-:Y:S01]  /*19d70*/  @!PT LDS RZ, [RZ] ;  /* 0x00000000fffff984 */ /* 0x000fe20000000800 */
[----:B------:R-:W-:Y:S01]  /*19d80*/  @!PT LDS RZ, [RZ] ;  /* 0x00000000fffff984 */ /* 0x000fe20000000800 */
[----:B------:R-:W-:Y:S01]  /*19d90*/  @!PT LDS RZ, [RZ] ;  /* 0x00000000fffff984 */ /* 0x000fe20000000800 */
[----:B------:R0:W-:Y:S01]  /*19da0*/  LDGSTS.E.BYPASS.LTC128B.128 [R7+0x1dc00], desc[UR40][R2.64], !P1 ;  /* 0x1dc0000002077fae */ /* 0x0001e2000c901d68 */
[----:B------:R-:W-:Y:S01]  /*19db0*/  IMAD.MOV.U32 R13, RZ, RZ, R8 ;  /* 0x000000ffff0d7224 */ /* 0x000fe200078e0008 */
[----:B0-----:R-:W-:-:S07]  /*19dc0*/  MOV R3, R14 ;  /* 0x0000000e00037202 */ /* 0x001fce0000000f00 */
[----:B------:R-:W-:Y:S05]  /*19dd0*/  WARPSYNC.COLLECTIVE R15, `(.L_x_10075) ;  /* 0x000000000f087348 */ /* 0x000fea0003c00000 */
[----:B------:R0:W1:Y:S02]  /*19de0*/  SHFL.IDX P6, R14, R13, R12, R11 ;  /* 0x0000000c0d0e7389 */ /* 0x00006400000c000b */
[----:B01----:R-:W-:Y:S01]  /*19df0*/  ENDCOLLECTIVE ;  /* 0x000000000000791b */ /* 0x003fe20003800000 */
.L_x_10075:
[----:B------:R-:W-:Y:S02]  /*19e00*/  IMAD.MOV.U32 R13, RZ, RZ, R9 ;  /* 0x000000ffff0d7224 */ /* 0x000fe400078e0009 */
[----:B------:R-:W-:Y:S02]  /*19e10*/  IMAD.MOV.U32 R12, RZ, RZ, 0x5 ;  /* 0x00000005ff0c7424 */ /* 0x000fe400078e00ff */
[----:B------:R-:W-:-:S07]  /*19e20*/  IMAD.MOV.U32 R2, RZ, RZ, R14 ;  /* 0x000000ffff027224 */ /* 0x000fce00078e000e */
[----:B------:R-:W-:Y:S05]  /*19e30*/  WARPSYNC.COLLECTIVE R15, `(.L_x_10076) ;  /* 0x000000000f087348 */ /* 0x000fea0003c00000 */
[----:B------:R0:W1:Y:S02]  /*19e40*/  SHFL.IDX P6, R14, R13, R12, R11 ;  /* 0x0000000c0d0e7389 */ /* 0x00006400000c000b */
[----:B01----:R-:W-:Y:S01]  /*19e50*/  ENDCOLLECTIVE ;  /* 0x000000000000791b */ /* 0x003fe20003800000 */
.L_x_10076:
        /* <DEDUP_REMOVED lines=11> */
.L_x_10077:
[----:B------:R-:W-:Y:S01]  /*19f10*/  IMAD.MOV.U32 R2, RZ, RZ, R14 ;  /* 0x000000ffff027224 */ /* 0x000fe200078e000e */
[----:B------:R-:W-:Y:S06]  /*19f20*/  BRA `(.L_x_10078) ;  /* 0xffffffac00e47947 */ /* 0x000fec000383ffff */
.L_x_9911:
[----:B---3--:R3:W4:Y:S02]  /*19f30*/  SYNCS.PHASECHK.TRANS64.TRYWAIT P0, [R4+URZ+0x22860], R21 ;  /* 0x02286015040075a7 */ /* 0x008724000800017f */
[----:B----4-:R-:W-:Y:S05]  /*19f40*/  @!P0 NANOSLEEP.SYNCS 0x989680 ;  /* 0x009896800000895d */ /* 0x010fea0003900000 */
[----:B------:R-:W4:Y:S02]  /*19f50*/  @!P0 SYNCS.PHASECHK.TRANS64 P0, [R4+URZ+0x22860], R21 ;  /* 0x02286015040085a7 */ /* 0x000f24000800007f */
[----:B----4-:R-:W-:Y:S05]  /*19f60*/  @!P0 BRA `(.L_x_9911) ;  /* 0xfffffffc00f08947 */ /* 0x010fea000383ffff */
[----:B------:R-:W-:Y:S05]  /*19f70*/  BRA `(.L_x_10079) ;  /* 0xffffffb000347947 */ /* 0x000fea000383ffff */
.L_x_9912:
        /* <DEDUP_REMOVED lines=8> */
.L_x_10081:
[----:B------:R-:W-:Y:S05]  /*1a000*/  BSYNC B1 ;  /* 0x0000000000017941 */ /* 0x000fea0003800000 */
.L_x_10080:
        /* <DEDUP_REMOVED lines=9> */
.L_x_10082:
[----:B------:R-:W-:Y:S01]  /*1a0a0*/  IMAD.MOV.U32 R13, RZ, RZ, R7 ;  /* 0x000000ffff0d7224 */ /* 0x000fe200078e0007 */
[----:B------:R-:W-:Y:S02]  /*1a0b0*/  MOV R12, 0x1 ;  /* 0x00000001000c7802 */ /* 0x000fe40000000f00 */
[----:B------:R-:W-:-:S13]  /*1a0c0*/  IADD3 R2, P0, R14, R0, RZ ;  /* 0x000000000e027210 */ /* 0x000fda0007f1e0ff */
[----:B------:R-:W-:Y:S05]  /*1a0d0*/  WARPSYNC.COLLECTIVE R15, `(.L_x_10083) ;  /* 0x000000000f087348 */ /* 0x000fea0003c00000 */
[----:B------:R0:W1:Y:S02]  /*1a0e0*/  SHFL.IDX P6, R14, R13, R12, R11 ;  /* 0x0000000c0d0e7389 */ /* 0x00006400000c000b */
[----:B01----:R-:W-:Y:S01]  /*1a0f0*/  ENDCOLLECTIVE ;  /* 0x000000000000791b */ /* 0x003fe20003800000 */
.L_x_10083:
        /* <DEDUP_REMOVED lines=13> */
.L_x_10084:
[----:B------:R-:W-:Y:S02]  /*1a1d0*/  IMAD.MOV.U32 R13, RZ, RZ, R7 ;  /* 0x000000ffff0d7224 */ /* 0x000fe400078e0007 */
[----:B------:R-:W-:Y:S01]  /*1a1e0*/  IMAD.MOV.U32 R12, RZ, RZ, 0x2 ;  /* 0x00000002ff0c7424 */ /* 0x000fe200078e00ff */
[----:B------:R-:W-:-:S13]  /*1a1f0*/  IADD3 R2, P0, R14, R0, RZ ;  /* 0x000000000e027210 */ /* 0x000fda0007f1e0ff */
[----:B------:R-:W-:Y:S05]  /*1a200*/  WARPSYNC.COLLECTIVE R15, `(.L_x_10085) ;  /* 0x000000000f087348 */ /* 0x000fea0003c00000 */
[----:B------:R0:W1:Y:S02]  /*1a210*/  SHFL.IDX P6, R14, R13, R12, R11 ;  /* 0x0000000c0d0e7389 */ /* 0x00006400000c000b */
[----:B01----:R-:W-:Y:S01]  /*1a220*/  ENDCOLLECTIVE ;  /* 0x000000000000791b */ /* 0x003fe20003800000 */
.L_x_10085:
[----:B------:R-:W-:-:S05]  /*1a230*/  IMAD.X R3, RZ, RZ, R8, P0 ;  /* 0x000000ffff037224 */ /* 0x000fca00000e0608 */
[----:B------:R-:W-:Y:S01]  /*1a240*/  @!PT LDS RZ, [RZ] ;  /* 0x00000000fffff984 */ /* 0x000fe20000000800 */
[----:B------:R-:W-:Y:S01]  /*1a250*/  @!PT LDS RZ, [RZ] ;  /* 0x00000000fffff984 */ /* 0x000fe20000000800 */
[----:B------:R-:W-:Y:S01]  /*1a260*/  @!PT LDS RZ, [RZ] ;  /* 0x00000000fffff984 */ /* 0x000fe20000000800 */
[----:B------:R0:W-:Y:S04]  /*1a270*/  LDGSTS.E.BYPASS.LTC128B.128 [R5+0xc00], desc[UR40][R2.64], !P5 ;  /* 0x00c0000002057fae */ /* 0x0001e8000e901d68 */
        /* <DEDUP_REMOVED lines=8> */
.L_x_10086:
[----:B------:R-:W-:Y:S02]  /*1a300*/  IMAD.MOV.U32 R13, RZ, RZ, R7 ;  /* 0x000000ffff0d7224 */ /* 0x000fe400078e0007 */
[----:B------:R-:W-:Y:S01]  /*1a310*/  IMAD.MOV.U32 R12, RZ, RZ, 0x3 ;  /* 0x00000003ff0c7424 */ /* 0x000fe200078e00ff */
[----:B------:R-:W-:-:S13]  /*1a320*/  IADD3 R2, P0, R14, R0, RZ ;  /* 0x000000000e027210 */ /* 0x000fda0007f1e0ff */
[----:B------:R-:W-:Y:S05]  /*1a330*/  WARPSYNC.COLLECTIVE R15, `(.L_x_10087) ;  /* 0x000000000f087348 */ /* 0x000fea0003c00000 */
[----:B------:R0:W1:Y:S02]  /*1a340*/  SHFL.IDX P6, R14, R13, R12, R11 ;  /* 0x0000000c0d0e7389 */ /* 0x00006400000c000b */
[----:B01----:R-:W-:Y:S01]  /*1a350*/  ENDCOLLECTIVE ;  /* 0x000000000000791b */ /* 0x003fe20003800000 */
.L_x_10087:
        /* <DEDUP_REMOVED lines=13> */
.L_x_10088:
[----:B------:R-:W-:Y:S01]  /*1a430*/  MOV R13, R7 ;  /* 0x00000007000d7202 */ /* 0x000fe20000000f00 */
[----:B------:R-:W-:Y:S01]  /*1a440*/  IMAD.MOV.U32 R12, RZ, RZ, 0x4 ;  /* 0x00000004ff0c7424 */ /* 0x000fe200078e00ff */
[----:B------:R-:W-:-:S13]  /*1a450*/  IADD3 R2, P0, R14, R0, RZ ;  /* 0x000000000e027210 */ /* 0x000fda0007f1e0ff */
[----:B------:R-:W-:Y:S05]  /*1a460*/  WARPSYNC.COLLECTIVE R15, `(.L_x_10089) ;  /* 0x000000000f087348 */ /* 0x000fea0003c00000 */
[----:B------:R0:W1:Y:S02]  /*1a470*/  SHFL.IDX P6, R14, R13, R12, R11 ;  /* 0x0000000c0d0e7389 */ /* 0x00006400000c000b */
[----:B01----:R-:W-:Y:S01]  /*1a480*/  ENDCOLLECTIVE ;  /* 0x000000000000791b */ /* 0x003fe20003800000 */
.L_x_10089:
        /* <DEDUP_REMOVED lines=13> */
.L_x_10090:
[----:B------:R-:W-:Y:S02]  /*1a560*/  IMAD.MOV.U32 R13, RZ, RZ, R7 ;  /* 0x000000ffff0d7224 */ /* 0x000fe400078e0007 */
[----:B------:R-:W-:Y:S01]  /*1a570*/  IMAD.MOV.U32 R12, RZ, RZ, 0x5 ;  /* 0x00000005ff0c7424 */ /* 0x000fe200078e00ff */
[----:B------:R-:W-:-:S13]  /*1a580*/  IADD3 R2, P0, R14, R0, RZ ;  /* 0x000000000e027210 */ /* 0x000fda0007f1e0ff */
[----:B------:R-:W-:Y:S05]  /*1a590*/  WARPSYNC.COLLECTIVE R15, `(.L_x_10091) ;  /* 0x000000000f087348 */ /* 0x000fea0003c00000 */
[----:B------:R0:W1:Y:S02]  /*1a5a0*/  SHFL.IDX P6, R14, R13, R12, R11 ;  /* 0x0000000c0d0e7389 */ /* 0x00006400000c000b */
[----:B01----:R-:W-:Y:S01]  /*1a5b0*/  ENDCOLLECTIVE ;  /* 0x000000000000791b */ /* 0x003fe20003800000 */
.L_x_10091:
        /* <DEDUP_REMOVED lines=13> */
.L_x_10092:
[----:B------:R-:W-:Y:S05]  /*1a690*/  BRA `(.L_x_10093) ;  /* 0xffffffac00807947 */ /* 0x000fea000383ffff */
.L_x_9920:
        /* <DEDUP_REMOVED lines=8> */
.L_x_10095:
[----:B------:R-:W-:Y:S05]  /*1a720*/  BSYNC B0 ;  /* 0x0000000000007941 */ /* 0x000fea0003800000 */
.L_x_10094:
        /* <DEDUP_REMOVED lines=9> */
.L_x_10096:
        /* <DEDUP_REMOVED lines=18> */
.L_x_10097:
[----:B------:R-:W-:Y:S01]  /*1a8e0*/  IMAD.MOV.U32 R12, RZ, RZ, 0x2 ;  /* 0x00000002ff0c7424 */ /* 0x000fe200078e00ff */
[----:B------:R-:W-:-:S05]  /*1a8f0*/  SEL R6, R14, RZ, P1 ;  /* 0x000000ff0e067207 */ /* 0x000fca0000800000 */
[----:B------:R-:W-:-:S04]  /*1a900*/  IMAD.IADD R6, R5, 0x1, R6 ;  /* 0x0000000105067824 */ /* 0x000fc800078e0206 */
[----:B------:R-:W-:-:S07]  /*1a910*/  IMAD.MOV.U32 R13, RZ, RZ, R6 ;  /* 0x000000ffff0d7224 */ /* 0x000fce00078e0006 */
[----:B------:R-:W-:Y:S05]  /*1a920*/  WARPSYNC.COLLECTIVE R15, `(.L_x_10098) ;  /* 0x000000000f087348 */ /* 0x000fea0003c00000 */
[----:B------:R0:W1:Y:S02]  /*1a930*/  SHFL.UP P6, R14, R13, R12, R11 ;  /* 0x0400000c0d0e7389 */ /* 0x00006400000c000b */
[----:B01----:R-:W-:Y:S01]  /*1a940*/  ENDCOLLECTIVE ;  /* 0x000000000000791b */ /* 0x003fe20003800000 */
.L_x_10098:
[----:B------:R-:W-:Y:S01]  /*1a950*/  IMAD.MOV.U32 R12, RZ, RZ, 0x4 ;  /* 0x00000004ff0c7424 */ /* 0x000fe200078e00ff */
[----:B------:R-:W-:-:S05]  /*1a960*/  SEL R7, R14, RZ, P2 ;  /* 0x000000ff0e077207 */ /* 0x000fca0001000000 */
[----:B------:R-:W-:-:S05]  /*1a970*/  IMAD.IADD R7, R6, 0x1, R7 ;  /* 0x0000000106077824 */ /* 0x000fca00078e0207 */
[----:B------:R-:W-:-:S07]  /*1a980*/  MOV R13, R7 ;  /* 0x00000007000d7202 */ /* 0x000fce0000000f00 */
[----:B------:R-:W-:Y:S05]  /*1a990*/  WARPSYNC.COLLECTIVE R15, `(.L_x_10099) ;  /* 0x000000000f087348 */ /* 0x000fea0003c00000 */
[----:B------:R0:W1:Y:S02]  /*1a9a0*/  SHFL.UP P6, R14, R13, R12, R11 ;  /* 0x0400000c0d0e7389 */ /* 0x00006400000c000b */
[----:B01----:R-:W-:Y:S01]  /*1a9b0*/  ENDCOLLECTIVE ;  /* 0x000000000000791b */ /* 0x003fe20003800000 */
.L_x_10099:
[----:B------:R-:W-:Y:S01]  /*1a9c0*/  IMAD.MOV.U32 R12, RZ, RZ, 0x8 ;  /* 0x00000008ff0c7424 */ /* 0x000fe200078e00ff */
[----:B------:R-:W-:-:S05]  /*1a9d0*/  SEL R2, R14, RZ, P3 ;  /* 0x000000ff0e027207 */ /* 0x000fca0001800000 */
[----:B------:R-:W-:-:S04]  /*1a9e0*/  IMAD.IADD R2, R7, 0x1, R2 ;  /* 0x0000000107027824 */ /* 0x000fc800078e0202 */
[----:B------:R-:W-:-:S07]  /*1a9f0*/  IMAD.MOV.U32 R13, RZ, RZ, R2 ;  /* 0x000000ffff0d7224 */ /* 0x000fce00078e0002 */
[----:B------:R-:W-:Y:S05]  /*1aa00*/  WARPSYNC.COLLECTIVE R15, `(.L_x_10100) ;  /* 0x000000000f087348 */ /* 0x000fea0003c00000 */
[----:B------:R0:W1:Y:S02]  /*1aa10*/  SHFL.UP P6, R14, R13, R12, R11 ;  /* 0x0400000c0d0e7389 */ /* 0x00006400000c000b */
[----:B01----:R-:W-:Y:S01]  /*1aa20*/  ENDCOLLECTIVE ;  /* 0x000000000000791b */ /* 0x003fe20003800000 */
.L_x_10100:
[----:B------:R-:W-:Y:S02]  /*1aa30*/  MOV R12, 0x10 ;  /* 0x00000010000c7802 */ /* 0x000fe40000000f00 */
[----:B------:R-:W-:-:S05]  /*1aa40*/  SEL R3, R14, RZ, P4 ;  /* 0x000000ff0e037207 */ /* 0x000fca0002000000 */
[----:B------:R-:W-:-:S04]  /*1aa50*/  IMAD.IADD R3, R2, 0x1, R3 ;  /* 0x0000000102037824 */ /* 0x000fc800078e0203 */
[----:B------:R-:W-:-:S07]  /*1aa60*/  IMAD.MOV.U32 R13, RZ, RZ, R3 ;  /* 0x000000ffff0d7224 */ /* 0x000fce00078e0003 */
[----:B------:R-:W-:Y:S05]  /*1aa70*/  WARPSYNC.COLLECTIVE R15, `(.L_x_10101) ;  /* 0x000000000f087348 */ /* 0x000fea0003c00000 */
[----:B------:R0:W1:Y:S02]  /*1aa80*/  SHFL.UP P6, R14, R13, R12, R11 ;  /* 0x0400000c0d0e7389 */ /* 0x00006400000c000b */
[----:B01----:R-:W-:Y:S01]  /*1aa90*/  ENDCOLLECTIVE ;  /* 0x000000000000791b */ /* 0x003fe20003800000 */
.L_x_10101:
        /* <DEDUP_REMOVED lines=8> */
.L_x_10102:
[----:B------:R-:W-:Y:S05]  /*1ab20*/  BRA `(.L_x_10103) ;  /* 0xffffffac00dc7947 */ /* 0x000fea000383ffff */
.L_x_9925:
[----:B------:R-:W-:Y:S01]  /*1ab30*/  BSSY B0, `(.L_x_10104) ;  /* 0x0000008000007945 */ /* 0x000fe20003800000 */
[----:B-----5:R-:W-:Y:S01]  /*1ab40*/  IMAD.MOV.U32 R13, RZ, RZ, R5 ;  /* 0x000000ffff0d7224 */ /* 0x020fe200078e0005 */
[----:B------:R-:W-:Y:S01]  /*1ab50*/  MOV R11, RZ ;  /* 0x000000ff000b7202 */ /* 0x000fe20000000f00 */
[----:B------:R-:W-:Y:S02]  /*1ab60*/  IMAD.MOV.U32 R12, RZ, RZ, 0x1 ;  /* 0x00000001ff0c7424 */ /* 0x000fe400078e00ff */
[----:B------:R-:W-:-:S07]  /*1ab70*/  IMAD.MOV.U32 R15, RZ, RZ, -0x1 ;  /* 0xffffffffff0f7424 */ /* 0x000fce00078e00ff */
[----:B0-----:R-:W-:Y:S05]  /*1ab80*/  WARPSYNC.COLLECTIVE R15, `(.L_x_10105) ;  /* 0x000000000f087348 */ /* 0x001fea0003c00000 */
[----:B------:R1:W2:Y:S02]  /*1ab90*/  SHFL.UP P6, R14, R13, R12, R11 ;  /* 0x0400000c0d0e7389 */ /* 0x0002a400000c000b */
[----:B012---:R-:W-:Y:S01]  /*1aba0*/  ENDCOLLECTIVE ;  /* 0x000000000000791b */ /* 0x007fe20003800000 */
.L_x_10105:
[----:B------:R-:W-:Y:S05]  /*1abb0*/  BSYNC B0 ;  /* 0x0000000000007941 */ /* 0x000fea0003800000 */
.L_x_10104:
        /* <DEDUP_REMOVED lines=8> */
.L_x_10106:
[----:B------:R-:W-:Y:S01]  /*1ac40*/  IMAD.MOV.U32 R12, RZ, RZ, 0x4 ;  /* 0x00000004ff0c7424 */ /* 0x000fe200078e00ff */
[----:B------:R-:W-:-:S05]  /*1ac50*/  SEL R2, R14, RZ, P2 ;  /* 0x000000ff0e027207 */ /* 0x000fca0001000000 */
[----:B------:R-:W-:-:S05]  /*1ac60*/  IMAD.IADD R2, R13, 0x1, R2 ;  /* 0x000000010d027824 */ /* 0x000fca00078e0202 */
[----:B------:R-:W-:-:S07]  /*1ac70*/  MOV R13, R2 ;  /* 0x00000002000d7202 */ /* 0x000fce0000000f00 */
[----:B------:R-:W-:Y:S05]  /*1ac80*/  WARPSYNC.COLLECTIVE R15, `(.L_x_10107) ;  /* 0x000000000f087348 */ /* 0x000fea0003c00000 */
[----:B------:R0:W1:Y:S02]  /*1ac90*/  SHFL.UP P6, R14, R13, R12, R11 ;  /* 0x0400000c0d0e7389 */ /* 0x00006400000c000b */
[----:B01----:R-:W-:Y:S01]  /*1aca0*/  ENDCOLLECTIVE ;  /* 0x000000000000791b */ /* 0x003fe20003800000 */
.L_x_10107:
[----:B------:R-:W-:Y:S01]  /*1acb0*/  IMAD.MOV.U32 R12, RZ, RZ, 0x8 ;  /* 0x00000008ff0c7424 */ /* 0x000fe200078e00ff */
[----:B------:R-:W-:-:S05]  /*1acc0*/  SEL R3, R14, RZ, P3 ;  /* 0x000000ff0e037207 */ /* 0x000fca0001800000 */
[----:B------:R-:W-:-:S04]  /*1acd0*/  IMAD.IADD R3, R2, 0x1, R3 ;  /* 0x0000000102037824 */ /* 0x000fc800078e0203 */
[----:B------:R-:W-:-:S07]  /*1ace0*/  IMAD.MOV.U32 R13, RZ, RZ, R3 ;  /* 0x000000ffff0d7224 */ /* 0x000fce00078e0003 */
[----:B------:R-:W-:Y:S05]  /*1acf0*/  WARPSYNC.COLLECTIVE R15, `(.L_x_10108) ;  /* 0x000000000f087348 */ /* 0x000fea0003c00000 */
[----:B------:R0:W1:Y:S02]  /*1ad00*/  SHFL.UP P6, R14, R13, R12, R11 ;  /* 0x0400000c0d0e7389 */ /* 0x00006400000c000b */
[----:B01----:R-:W-:Y:S01]  /*1ad10*/  ENDCOLLECTIVE ;  /* 0x000000000000791b */ /* 0x003fe20003800000 */
.L_x_10108:
[----:B------:R-:W-:Y:S02]  /*1ad20*/  MOV R12, 0x10 ;  /* 0x00000010000c7802 */ /* 0x000fe40000000f00 */
[----:B------:R-:W-:-:S05]  /*1ad30*/  SEL R4, R14, RZ, P4 ;  /* 0x000000ff0e047207 */ /* 0x000fca0002000000 */
[----:B------:R-:W-:-:S04]  /*1ad40*/  IMAD.IADD R4, R3, 0x1, R4 ;  /* 0x0000000103047824 */ /* 0x000fc800078e0204 */
[----:B------:R-:W-:-:S07]  /*1ad50*/  IMAD.MOV.U32 R13, RZ, RZ, R4 ;  /* 0x000000ffff0d7224 */ /* 0x000fce00078e0004 */
[----:B------:R-:W-:Y:S05]  /*1ad60*/  WARPSYNC.COLLECTIVE R15, `(.L_x_10109) ;  /* 0x000000000f087348 */ /* 0x000fea0003c00000 */
[----:B------:R0:W1:Y:S02]  /*1ad70*/  SHFL.UP P6, R14, R13, R12, R11 ;  /* 0x0400000c0d0e7389 */ /* 0x00006400000c000b */
[----:B01----:R-:W-:Y:S01]  /*1ad80*/  ENDCOLLECTIVE ;  /* 0x000000000000791b */ /* 0x003fe20003800000 */
.L_x_10109:
        /* <DEDUP_REMOVED lines=8> */
.L_x_10110:
[----:B------:R-:W-:Y:S05]  /*1ae10*/  BRA `(.L_x_10111) ;  /* 0xffffffac00bc7947 */ /* 0x000fea000383ffff */
.L_x_9927:
[----:B------:R-:W-:Y:S01]  /*1ae20*/  BSSY B0, `(.L_x_10112) ;  /* 0x0000006000007945 */ /* 0x000fe20003800000 */
[----:B------:R-:W-:Y:S01]  /*1ae30*/  PLOP3.LUT P6, PT, P6, PT, PT, 0x8, 0x0 ;  /* 0x000000000000781c */ /* 0x000fe200037ce170 */
[----:B------:R-:W-:-:S12]  /*1ae40*/  IMAD.MOV.U32 R15, RZ, RZ, -0x1 ;  /* 0xffffffffff0f7424 */ /* 0x000fd800078e00ff */
[----:B0-----:R-:W-:Y:S05]  /*1ae50*/  WARPSYNC.COLLECTIVE R15, `(.L_x_10113) ;  /* 0x000000000f087348 */ /* 0x001fea0003c00000 */
[----:B------:R-:W-:Y:S01]  /*1ae60*/  VOTE.ANY R14, PT, P6 ;  /* 0x00000000000e7806 */ /* 0x000fe200030e0100 */
[----:B0-----:R-:W-:Y:S06]  /*1ae70*/  ENDCOLLECTIVE ;  /* 0x000000000000791b */ /* 0x001fec0003800000 */
.L_x_10113:
[----:B------:R-:W-:Y:S05]  /*1ae80*/  BSYNC B0 ;  /* 0x0000000000007941 */ /* 0x000fea0003800000 */
.L_x_10112:
[----:B------:R-:W-:Y:S01]  /*1ae90*/  IMAD.MOV.U32 R3, RZ, RZ, R14 ;  /* 0x000000ffff037224 */ /* 0x000fe200078e000e */
[----:B------:R-:W-:Y:S01]  /*1aea0*/  MOV R13, R5 ;  /* 0x00000005000d7202 */ /* 0x000fe20000000f00 */
[----:B------:R-:W-:Y:S02]  /*1aeb0*/  IMAD.MOV.U32 R11, RZ, RZ, 0x1f ;  /* 0x0000001fff0b7424 */ /* 0x000fe400078e00ff */
[----:B------:R-:W0:Y:S01]  /*1aec0*/  POPC R4, R3 ;  /* 0x0000000300047309 */ /* 0x000e220000000000 */
[----:B------:R-:W-:Y:S02]  /*1aed0*/  IMAD.MOV.U32 R15, RZ, RZ, -0x1 ;  /* 0xffffffffff0f7424 */ /* 0x000fe400078e00ff */
[----:B0-----:R-:W-:-:S07]  /*1aee0*/  IMAD.MOV.U32 R12, RZ, RZ, R4 ;  /* 0x000000ffff0c7224 */ /* 0x001fce00078e0004 */
[----:B------:R-:W-:Y:S05]  /*1aef0*/  WARPSYNC.COLLECTIVE R15, `(.L_x_10114) ;  /* 0x000000000f087348 */ /* 0x000fea0003c00000 */
[----:B------:R0:W1:Y:S02]  /*1af00*/  SHFL.IDX P6, R14, R13, R12, R11 ;  /* 0x0000000c0d0e7389 */ /* 0x00006400000c000b */
[----:B01----:R-:W-:Y:S01]  /*1af10*/  ENDCOLLECTIVE ;  /* 0x000000000000791b */ /* 0x003fe20003800000 */
.L_x_10114:
[----:B------:R-:W-:Y:S01]  /*1af20*/  IMAD.MOV.U32 R5, RZ, RZ, R14 ;  /* 0x000000ffff057224 */ /* 0x000fe200078e000e */
[----:B------:R-:W-:Y:S06]  /*1af30*/  BRA `(.L_x_10115) ;  /* 0xffffffac00ac7947 */ /* 0x000fec000383ffff */
.L_x_9929:
[----:B------:R-:W-:Y:S01]  /*1af40*/  BSSY B0, `(.L_x_10116) ;  /* 0x0000007000007945 */ /* 0x000fe20003800000 */
[----:B------:R-:W-:Y:S01]  /*1af50*/  IMAD.MOV.U32 R13, RZ, RZ, R2 ;  /* 0x000000ffff0d7224 */ /* 0x000fe200078e0002 */
[----:B------:R-:W-:Y:S01]  /*1af60*/  MOV R15, 0xffffffff ;  /* 0xffffffff000f7802 */ /* 0x000fe20000000f00 */
[----:B------:R-:W-:-:S07]  /*1af70*/  IMAD.MOV.U32 R11, RZ, RZ, 0x1f ;  /* 0x0000001fff0b7424 */ /* 0x000fce00078e00ff */
[----:B012---:R-:W-:Y:S05]  /*1af80*/  WARPSYNC.COLLECTIVE R15, `(.L_x_10117) ;  /* 0x000000000f087348 */ /* 0x007fea0003c00000 */
[----:B------:R3:W4:Y:S02]  /*1af90*/  SHFL.IDX P6, R14, R13, R12, R11 ;  /* 0x0000000c0d0e7389 */ /* 0x00072400000c000b */
[----:B01234-:R-:W-:Y:S01]  /*1afa0*/  ENDCOLLECTIVE ;  /* 0x000000000000791b */ /* 0x01ffe20003800000 */
.L_x_10117:
[----:B------:R-:W-:Y:S05]  /*1afb0*/  BSYNC B0 ;  /* 0x0000000000007941 */ /* 0x000fea0003800000 */
.L_x_10116:
[----:B------:R-:W-:Y:S05]  /*1afc0*/  BRA `(.L_x_9928) ;  /* 0xffffffac00a47947 */ /* 0x000fea000383ffff */
.L_x_9933:
[----:B0-----:R0:W1:Y:S02]  /*1afd0*/  SYNCS.PHASECHK.TRANS64.TRYWAIT P0, [R4+URZ+0x22820], R0 ;  /* 0x02282000040075a7 */ /* 0x001064000800017f */
[----:B-1----:R-:W-:Y:S05]  /*1afe0*/  @!P0 NANOSLEEP.SYNCS 0x989680 ;  /* 0x009896800000895d */ /* 0x002fea0003900000 */
[----:B------:R-:W1:Y:S02]  /*1aff0*/  @!P0 SYNCS.PHASECHK.TRANS64 P0, [R4+URZ+0x22820], R0 ;  /* 0x02282000040085a7 */ /* 0x000e64000800007f */
[----:B-1----:R-:W-:Y:S05]  /*1b000*/  @!P0 BRA `(.L_x_9933) ;  /* 0xfffffffc00f08947 */ /* 0x002fea000383ffff */
[----:B------:R-:W-:Y:S05]  /*1b010*/  BRA `(.L_x_10118) ;  /* 0xffffffb000907947 */ /* 0x000fea000383ffff */
.L_x_9934:
        /* <DEDUP_REMOVED lines=8> */
[----:B0---4-:R-:W-:Y:S05]  /*1b0a0*/  WARPSYNC.COLLECTIVE R15, `(.L_x_10120) ;  /* 0x000000000f087348 */ /* 0x011fea0003c00000 */
[----:B------:R1:W2:Y:S02]  /*1b0b0*/  SHFL.IDX P6, R14, R13, R12, R11 ;  /* 0x0000000c0d0e7389 */ /* 0x0002a400000c000b */
[----:B012-4-:R-:W-:Y:S01]  /*1b0c0*/  ENDCOLLECTIVE ;  /* 0x000000000000791b */ /* 0x017fe20003800000 */
.L_x_10120:
[----:B------:R-:W-:Y:S05]  /*1b0d0*/  BSYNC B0 ;  /* 0x0000000000007941 */ /* 0x000fea0003800000 */
.L_x_10119:
[----:B------:R-:W-:Y:S05]  /*1b0e0*/  BRA `(.L_x_10121) ;  /* 0xffffffb000787947 */ /* 0x000fea000383ffff */
.L_x_9935:
[----:B------:R-:W-:Y:S01]  /*1b0f0*/  BSSY B0, `(.L_x_10122) ;  /* 0x0000006000007945 */ /* 0x000fe20003800000 */
[----:B------:R-:W-:-:S07]  /*1b100*/  IMAD.MOV.U32 R15, RZ, RZ, -0x1 ;  /* 0xffffffffff0f7424 */ /* 0x000fce00078e00ff */
[----:B0---4-:R-:W-:Y:S05]  /*1b110*/  WARPSYNC.COLLECTIVE R15, `(.L_x_10123) ;  /* 0x000000000f0c7348 */ /* 0x011fea0003c00000 */
[----:B------:R-:W-:Y:S02]  /*1b120*/  ELECT P6, UR62, PT ;  /* 0x00000000003e782f */ /* 0x000fe400038c0000 */
[----:B------:R-:W-:Y:S01]  /*1b130*/  MOV R14, UR62 ;  /* 0x0000003e000e7c02 */ /* 0x000fe20008000f00 */
[----:B0---4-:R-:W-:Y:S10]  /*1b140*/  ENDCOLLECTIVE ;  /* 0x000000000000791b */ /* 0x011ff40003800000 */
.L_x_10123:
[----:B------:R-:W-:Y:S05]  /*1b150*/  BSYNC B0 ;  /* 0x0000000000007941 */ /* 0x000fea0003800000 */
.L_x_10122:
[----:B------:R-:W-:Y:S05]  /*1b160*/  BRA `(.L_x_10124) ;  /* 0xffffffb0006c7947 */ /* 0x000fea000383ffff */
.L_x_9937:
[----:B0-----:R0:W1:Y:S02]  /*1b170*/  SYNCS.PHASECHK.TRANS64.TRYWAIT P1, [R5+URZ+0x22840], R0 ;  /* 0x02284000050075a7 */ /* 0x001064000802017f */
[----:B-1----:R-:W-:Y:S05]  /*1b180*/  @!P1 NANOSLEEP.SYNCS 0x989680 ;  /* 0x009896800000995d */ /* 0x002fea0003900000 */
[----:B------:R-:W1:Y:S02]  /*1b190*/  @!P1 SYNCS.PHASECHK.TRANS64 P1, [R5+URZ+0x22840], R0 ;  /* 0x02284000050095a7 */ /* 0x000e64000802007f */
[----:B-1----:R-:W-:Y:S05]  /*1b1a0*/  @!P1 BRA `(.L_x_9937) ;  /* 0xfffffffc00f09947 */ /* 0x002fea000383ffff */
[----:B------:R-:W-:Y:S05]  /*1b1b0*/  BRA `(.L_x_10125) ;  /* 0xffffffb0008c7947 */ /* 0x000fea000383ffff */
.L_x_9939:
[----:B-1----:R1:W2:Y:S02]  /*1b1c0*/  SYNCS.PHASECHK.TRANS64.TRYWAIT P1, [R25+URZ+0x22840], R2 ;  /* 0x02284002190075a7 */ /* 0x0022a4000802017f */
[----:B--2---:R-:W-:Y:S05]  /*1b1d0*/  @!P1 NANOSLEEP.SYNCS 0x989680 ;  /* 0x009896800000995d */ /* 0x004fea0003900000 */
[----:B------:R-:W2:Y:S02]  /*1b1e0*/  @!P1 SYNCS.PHASECHK.TRANS64 P1, [R25+URZ+0x22840], R2 ;  /* 0x02284002190095a7 */ /* 0x000ea4000802007f */
[----:B--2---:R-:W-:Y:S05]  /*1b1f0*/  @!P1 BRA `(.L_x_9939) ;  /* 0xfffffffc00f09947 */ /* 0x004fea000383ffff */
[----:B------:R-:W-:Y:S05]  /*1b200*/  BRA `(.L_x_10126) ;  /* 0xffffffb000987947 */ /* 0x000fea000383ffff */
.L_x_9941:
[----:B--2---:R2:W3:Y:S02]  /*1b210*/  SYNCS.PHASECHK.TRANS64.TRYWAIT P1, [R5+URZ+0x22860], R0 ;  /* 0x02286000050075a7 */ /* 0x0044e4000802017f */
[----:B---3--:R-:W-:Y:S05]  /*1b220*/  @!P1 NANOSLEEP.SYNCS 0x989680 ;  /* 0x009896800000995d */ /* 0x008fea0003900000 */
[----:B------:R-:W3:Y:S02]  /*1b230*/  @!P1 SYNCS.PHASECHK.TRANS64 P1, [R5+URZ+0x22860], R0 ;  /* 0x02286000050095a7 */ /* 0x000ee4000802007f */
[----:B---3--:R-:W-:Y:S05]  /*1b240*/  @!P1 BRA `(.L_x_9941) ;  /* 0xfffffffc00f09947 */ /* 0x008fea000383ffff */
[----:B------:R-:W-:Y:S05]  /*1b250*/  BRA `(.L_x_10127) ;  /* 0xffffffb000947947 */ /* 0x000fea000383ffff */
.L_x_10128:
        /* <DEDUP_REMOVED lines=10> */
.L_x_15554:


//--------------------- .text._ZN7cutlass13device_kernelIN5flash11enable_sm90INS1_16FlashAttnFwdSm90INS1_25CollectiveMainloopFwdSm90ILi2EN4cute5tupleIJNS5_1CILi1EEES8_S8_EEENS6_IJNS7_ILi128EEENS7_ILi96EEENS7_ILi64EEEEEELi256ENS_6half_tEfNS_4arch4Sm90ELb0ELb0ELb0ELb1ELb1ELb0ELb1ELb1ELb0ELb1ELb0ELb0EEENS1_21CollectiveEpilogueFwdINS6_IJSA_NS7_ILi256EEESB_EEES9_SE_SG_Li256ELb1ELb1ELb0ELb0EEENS1_36VarlenDynamicPersistentTileSchedulerILi128ELi96ELi256ELi128ELb0ELb1ELb1ELb0ELb1ELb1EEEEEEEEEvNT_6ParamsE --------------------------
	.section	.text._ZN7cutlass13device_kernelIN5flash11enable_sm90INS1_16FlashAttnFwdSm90INS1_25CollectiveMainloopFwdSm90ILi2EN4cute5tupleIJNS5_1CILi1EEES8_S8_EEENS6_IJNS7_ILi128EEENS7_ILi96EEENS7_ILi64EEEEEELi256ENS_6half_tEfNS_4arch4Sm90ELb0ELb0ELb0ELb1ELb1ELb0ELb1ELb1ELb0ELb1ELb0ELb0EEENS1_21CollectiveEpilogueFwdINS6_IJSA_NS7_ILi256EEESB_EEES9_SE_SG_Li256ELb1ELb1ELb0ELb0EEENS1_36VarlenDynamicPersistentTileSchedulerILi128ELi96ELi256ELi128ELb0ELb1ELb1ELb0ELb1ELb1EEEEEEEEEvNT_6ParamsE,"ax",@progbits
	.align	128
.text._ZN7cutlass13device_kernelIN5flash11enable_sm90INS1_16FlashAttnFwdSm90INS1_25CollectiveMainloopFwdSm90ILi2EN4cute5tupleIJNS5_1CILi1EEES8_S8_EEENS6_IJNS7_ILi128EEENS7_ILi96EEENS7_ILi64EEEEEELi256ENS_6half_tEfNS_4arch4Sm90ELb0ELb0ELb0ELb1ELb1ELb0ELb1ELb1ELb0ELb1ELb0ELb0EEENS1_21CollectiveEpilogueFwdINS6_IJSA_NS7_ILi256EEESB_EEES9_SE_SG_Li256ELb1ELb1ELb0ELb0EEENS1_36VarlenDynamicPersistentTileSchedulerILi128ELi96ELi256ELi128ELb0ELb1ELb1ELb0ELb1ELb1EEEEEEEEEvNT_6ParamsE:
        .type           _ZN7cutlass13device_kernelIN5flash11enable_sm90INS1_16FlashAttnFwdSm90INS1_25CollectiveMainloopFwdSm90ILi2EN4cute5tupleIJNS5_1CILi1EEES8_S8_EEENS6_IJNS7_ILi128EEENS7_ILi96EEENS7_ILi64EEEEEELi256ENS_6half_tEfNS_4arch4Sm90ELb0ELb0ELb0ELb1ELb1ELb0ELb1ELb1ELb0ELb1ELb0ELb0EEENS1_21CollectiveEpilogueFwdINS6_IJSA_NS7_ILi256EEESB_EEES9_SE_SG_Li256ELb1ELb1ELb0ELb0EEENS1_36VarlenDynamicPersistentTileSchedulerILi128ELi96ELi256ELi128ELb0ELb1ELb1ELb0ELb1ELb1EEEEEEEEEvNT_6ParamsE,@function
        .size           _ZN7cutlass13device_kernelIN5flash11enable_sm90INS1_16FlashAttnFwdSm90INS1_25CollectiveMainloopFwdSm90ILi2EN4cute5tupleIJNS5_1CILi1EEES8_S8_EEENS6_IJNS7_ILi128EEENS7_ILi96EEENS7_ILi64EEEEEELi256ENS_6half_tEfNS_4arch4Sm90ELb0ELb0ELb0ELb1ELb1ELb0ELb1ELb1ELb0ELb1ELb0ELb0EEENS1_21CollectiveEpilogueFwdINS6_IJSA_NS7_ILi256EEESB_EEES9_SE_SG_Li256ELb1ELb1ELb0ELb0EEENS1_36VarlenDynamicPersistentTileSchedulerILi128ELi96ELi256ELi128ELb0ELb1ELb1ELb0ELb1ELb1EEEEEEEEEvNT_6ParamsE,(.L_x_15555 - _ZN7cutlass13device_kernelIN5flash11enable_sm90INS1_16FlashAttnFwdSm90INS1_25CollectiveMainloopFwdSm90ILi2EN4cute5tupleIJNS5_1CILi1EEES8_S8_EEENS6_IJNS7_ILi128EEENS7_ILi96EEENS7_ILi64EEEEEELi256ENS_6half_tEfNS_4arch4Sm90ELb0ELb0ELb0ELb1ELb1ELb0ELb1ELb1ELb0ELb1ELb0ELb0EEENS1_21CollectiveEpilogueFwdINS6_IJSA_NS7_ILi256EEESB_EEES9_SE_SG_Li256ELb1ELb1ELb0ELb0EEENS1_36VarlenDynamicPersistentTileSchedulerILi128ELi96ELi256ELi128ELb0ELb1ELb1ELb0ELb1ELb1EEEEEEEEEvNT_6ParamsE)
        .other          _ZN7cutlass13device_kernelIN5flash11enable_sm90INS1_16FlashAttnFwdSm90INS1_25CollectiveMainloopFwdSm90ILi2EN4cute5tupleIJNS5_1CILi1EEES8_S8_EEENS6_IJNS7_ILi128EEENS7_ILi96EEENS7_ILi64EEEEEELi256ENS_6half_tEfNS_4arch4Sm90ELb0ELb0ELb0ELb1ELb1ELb0ELb1ELb1ELb0ELb1ELb0ELb0EEENS1_21CollectiveEpilogueFwdINS6_IJSA_NS7_ILi256EEESB_EEES9_SE_SG_Li256ELb1ELb1ELb0ELb0EEENS1_36VarlenDynamicPersistentTileSchedulerILi128ELi96ELi256ELi128ELb0ELb1ELb1ELb0ELb1ELb1EEEEEEEEEvNT_6ParamsE,@"STO_CUDA_ENTRY STV_DEFAULT"
_ZN7cutlass13device_kernelIN5flash11enable_sm90INS1_16FlashAttnFwdSm90INS1_25CollectiveMainloopFwdSm90ILi2EN4cute5tupleIJNS5_1CILi1EEES8_S8_EEENS6_IJNS7_ILi128EEENS7_ILi96EEENS7_ILi64EEEEEELi256ENS_6half_tEfNS_4arch4Sm90ELb0ELb0ELb0ELb1ELb1ELb0ELb1ELb1ELb0ELb1ELb0ELb0EEENS1_21CollectiveEpilogueFwdINS6_IJSA_NS7_ILi256EEESB_EEES9_SE_SG_Li256ELb1ELb1ELb0ELb0EEENS1_36VarlenDynamicPersistentTileSchedulerILi128ELi96ELi256ELi128ELb0ELb1ELb1ELb0ELb1ELb1EEEEEEEEEvNT_6ParamsE:
        /* <DEDUP_REMOVED lines=47> */
.L_x_10129:
        /* <DEDUP_REMOVED lines=22> */
.L_x_10130:
        /* <DEDUP_REMOVED lines=18> */
.L_x_10131:
        /* <DEDUP_REMOVED lines=22> */
.L_x_10132:
        /* <DEDUP_REMOVED lines=23> */
.L_x_10133:
        /* <DEDUP_REMOVED lines=10> */
.L_x_10135:
[----:B------:R-:W-:-:S08]  /*08e0*/  NOP ;  /* 0x0000000000007918 */ /* 0x000fd00000000000 */
[----:B------:R-:W1:Y:S02]  /*08f0*/  USETMAXREG.TRY_ALLOC.CTAPOOL UP0, 0xe8 ;  /* 0x000000e8000079c8 */ /* 0x000e640008000600 */
[----:B-1----:R-:W-:-:S13]  /*0900*/  PLOP3.LUT P0, PT, PT, PT, UP0, 0x80, 0x0 ;  /* 0x000000000000781c */ /* 0x002fda0003f0f008 */
[----:B------:R-:W-:Y:S05]  /*0910*/  @!P0 BRA `(.L_x_10135) ;  /* 0xfffffffc00f08947 */ /* 0x000fea000383ffff */
[----:B------:R-:W1:Y:S01]  /*0920*/  S2R R0, SR_TID.X ;  /* 0x0000000000007919 */ /* 0x000e620000002100 */
[----:B------:R-:W2:Y:S01]  /*0930*/  S2UR UR5, SR_CgaCtaId ;  /* 0x00000000000579c3 */ /* 0x000ea20000008800 */
[----:B------:R-:W-:-:S07]  /*0940*/  UMOV UR4, 0x400 ;  /* 0x0000040000047882 */ /* 0x000fce0000000000 */
[----:B------:R-:W-:Y:S06]  /*0950*/  BAR.ARV 0x8, 0x180 ;  /* 0x0206000000007b1d */ /* 0x000fec0000002000 */
[----:B--2---:R-:W-:Y:S01]  /*0960*/  ULEA UR4, UR5, UR4, 0x18 ;  /* 0x0000000405047291 */ /* 0x004fe2000f8ec03f */
[----:B-1----:R-:W-:-:S04]  /*0970*/  SHF.R.U32.HI R0, RZ, 0x7, R0 ;  /* 0x00000007ff007819 */ /* 0x002fc80000011600 */
[----:B------:R-:W-:-:S13]  /*0980*/  ISETP.NE.AND P0, PT, R0, 0x1, PT ;  /* 0x000000010000780c */ /* 0x000fda0003f05270 */
[----:B------:R-:W-:Y:S08]  /*0990*/  @!P0 BAR.ARV 0x9, 0x100 ;  /* 0x0244000000008b1d */ /* 0x000ff00000002000 */
[----:B------:R-:W-:Y:S06]  /*09a0*/  BAR.SYNC.DEFER_BLOCKING 0x5, 0x180 ;  /* 0x0146000000007b1d */ /* 0x000fec0000010000 */
[----:B------:R-:W1:Y:S01]  /*09b0*/  LDS.128 R12, [UR4+0x324d0] ;  /* 0x0324d004ff0c7984 */ /* 0x000e620008000c00 */
[----:B------:R-:W-:Y:S01]  /*09c0*/  ULDC UR4, c[0x0][0xd3c] ;  /* 0x00034f0000047ab9 */ /* 0x000fe20000000800 */
[----:B------:R-:W-:Y:S06]  /*09d0*/  BAR.ARV 0x4, 0x180 ;  /* 0x0106000000007b1d */ /* 0x000fec0000002000 */
[----:B-1----:R-:W-:-:S13]  /*09e0*/  ISETP.GE.AND P0, PT, R15, UR4, PT ;  /* 0x000000040f007c0c */ /* 0x002fda000bf06270 */
[----:B------:R-:W-:Y:S05]  /*09f0*/  @P0 EXIT ;  /* 0x000000000000094d */ /* 0x000fea0003800000 */
[----:B0-----:R-:W2:Y:S01]  /*0a00*/  LDL R2, [R1+0x24] ;  /* 0x0000240001027983 */ /* 0x001ea20000100800 */
[----:B------:R-:W-:Y:S01]  /*0a10*/  R2UR UR5, R13 ;  /* 0x000000000d0572ca */ /* 0x000fe200000e0000 */
[----:B------:R-:W-:Y:S01]  /*0a20*/  UMOV UR39, URZ ;  /* 0x0000003f00277c82 */ /* 0x000fe20008000000 */
[----:B------:R-:W-:Y:S01]  /*0a30*/  R2UR UR6, R14 ;  /* 0x000000000e0672ca */ /* 0x000fe200000e0000 */
[----:B------:R-:W0:Y:S01]  /*0a40*/  S2R R0, SR_TID.X ;  /* 0x0000000000007919 */ /* 0x000e220000002100 */
[----:B------:R-:W-:Y:S01]  /*0a50*/  UMOV UR38, URZ ;  /* 0x0000003f00267c82 */ /* 0x000fe20008000000 */
[----:B0-----:R-:W-:-:S05]  /*0a60*/  VIADD R12, R0, 0xffffff80 ;  /* 0xffffff80000c7836 */ /* 0x001fca0000000000 */
[----:B------:R-:W-:-:S04]  /*0a70*/  SHF.R.S32.HI R0, RZ, 0x1f, R12 ;  /* 0x0000001fff007819 */ /* 0x000fc8000001140c */
[CC--:B------:R-:W-:Y:S02]  /*0a80*/  LEA.HI R4, R0.reuse, R12.reuse, RZ, 0x5 ;  /* 0x0000000c00047211 */ /* 0x0c0fe400078f28ff */
[CC--:B------:R-:W-:Y:S02]  /*0a90*/  LEA.HI R3, R0.reuse, R12.reuse, RZ, 0x4 ;  /* 0x0000000c00037211 */ /* 0x0c0fe400078f20ff */
[----:B------:R-:W-:Y:S01]  /*0aa0*/  LEA.HI R11, R0, R12, RZ, 0x2 ;  /* 0x0000000c000b7211 */ /* 0x000fe200078f10ff */
[----:B------:R-:W-:Y:S01]  /*0ab0*/  IMAD.SHL.U32 R5, R4, 0x20, RZ ;  /* 0x0000002004057824 */ /* 0x000fe200078e00ff */
[----:B------:R-:W-:Y:S02]  /*0ac0*/  SHF.R.S32.HI R6, RZ, 0x4, R3 ;  /* 0x00000004ff067819 */ /* 0x000fe40000011403 */
[----:B------:R-:W-:Y:S02]  /*0ad0*/  LOP3.LUT R4, R3, 0x3fffff0, RZ, 0xc0, !PT ;  /* 0x03fffff003047812 */ /* 0x000fe400078ec0ff */
[----:B------:R-:W-:-:S02]  /*0ae0*/  LOP3.LUT R11, R11, 0xfffffffc, RZ, 0xc0, !PT ;  /* 0xfffffffc0b0b7812 */ /* 0x000fc400078ec0ff */
[----:B------:R-:W-:Y:S01]  /*0af0*/  LEA.HI R3, R3, R6, RZ, 0x1 ;  /* 0x0000000603037211 */ /* 0x000fe200078f08ff */
[C---:B------:R-:W-:Y:S01]  /*0b00*/  IMAD.IADD R4, R12.reuse, 0x1, -R4 ;  /* 0x000000010c047824 */ /* 0x040fe200078e0a04 */
[----:B------:R-:W-:Y:S01]  /*0b10*/  LOP3.LUT R5, R5, 0xfffffc00, RZ, 0xc0, !PT ;  /* 0xfffffc0005057812 */ /* 0x000fe200078ec0ff */
[----:B------:R-:W-:Y:S01]  /*0b20*/  IMAD.IADD R11, R12, 0x1, -R11 ;  /* 0x000000010c0b7824 */ /* 0x000fe200078e0a0b */
[----:B------:R-:W-:-:S03]  /*0b30*/  LOP3.LUT R3, R3, 0x1ffffffe, RZ, 0xc0, !PT ;  /* 0x1ffffffe03037812 */ /* 0x000fc600078ec0ff */
[----:B------:R-:W-:Y:S01]  /*0b40*/  IMAD R4, R4, 0x40, R5 ;  /* 0x0000004004047824 */ /* 0x000fe200078e0205 */
[----:B------:R-:W-:Y:S01]  /*0b50*/  LEA.HI R5, R11, R11, RZ, 0x1 ;  /* 0x0000000b0b057211 */ /* 0x000fe200078f08ff */
[----:B------:R-:W-:-:S03]  /*0b60*/  IMAD.IADD R3, R6, 0x1, -R3 ;  /* 0x0000000106037824 */ /* 0x000fc600078e0a03 */
[----:B------:R-:W-:Y:S01]  /*0b70*/  LOP3.LUT R6, R5, 0x1ffffffe, RZ, 0xc0, !PT ;  /* 0x1ffffffe05067812 */ /* 0x000fe200078ec0ff */
[----:B------:R-:W-:-:S04]  /*0b80*/  IMAD R225, R3, 0x8, R4 ;  /* 0x0000000803e17824 */ /* 0x000fc800078e0204 */
[----:B------:R-:W-:Y:S01]  /*0b90*/  IMAD.IADD R11, R11, 0x1, -R6 ;  /* 0x000000010b0b7824 */ /* 0x000fe200078e0a06 */
[----:B--2---:R-:W-:Y:S02]  /*0ba0*/  R2UR UR4, R2 ;  /* 0x00000000020472ca */ /* 0x004fe400000e0000 */
[CC--:B------:R-:W-:Y:S02]  /*0bb0*/  LEA.HI R2, R0.reuse, R12.reuse, RZ, 0x7 ;  /* 0x0000000c00027211 */ /* 0x0c0fe400078f38ff */
[----:B------:R-:W-:Y:S02]  /*0bc0*/  LEA.HI R0, R0, R12, RZ, 0x3 ;  /* 0x0000000c00007211 */ /* 0x000fe400078f18ff */
[----:B------:R-:W-:Y:S02]  /*0bd0*/  LOP3.LUT R220, R2, 0xffffff80, RZ, 0xc0, !PT ;  /* 0xffffff8002dc7812 */ /* 0x000fe400078ec0ff */
[----:B------:R-:W-:Y:S02]  /*0be0*/  SHF.R.S32.HI R221, RZ, 0x7, R2 ;  /* 0x00000007ffdd7819 */ /* 0x000fe40000011402 */
[----:B------:R-:W-:Y:S01]  /*0bf0*/  LOP3.LUT R214, R0, 0xfffffff8, RZ, 0xc0, !PT ;  /* 0xfffffff800d67812 */ /* 0x000fe200078ec0ff */
[----:B------:R-:W-:Y:S01]  /*0c00*/  IMAD.IADD R220, R12, 0x1, -R220 ;  /* 0x000000010cdc7824 */ /* 0x000fe200078e0adc */
[----:B------:R-:W-:Y:S01]  /*0c10*/  LEA.HI R2, R2, R221, RZ, 0x1 ;  /* 0x000000dd02027211 */ /* 0x000fe200078f08ff */
[----:B------:R-:W-:Y:S01]  /*0c20*/  ULOP3.LUT UR4, UR4, 0x1, URZ, 0xfc, !UPT ;  /* 0x0000000104047892 */ /* 0x000fe2000f8efc3f */
[----:B------:R-:W-:Y:S01]  /*0c30*/  SHF.R.S32.HI R217, RZ, 0x3, R0 ;  /* 0x00000003ffd97819 */ /* 0x000fe20000011400 */
[----:B------:R-:W-:Y:S01]  /*0c40*/  IMAD.IADD R214, R12, 0x1, -R214 ;  /* 0x000000010cd67824 */ /* 0x000fe200078e0ad6 */
[----:B------:R-:W-:-:S02]  /*0c50*/  SHF.R.S32.HI R7, RZ, 0x1f, R220 ;  /* 0x0000001fff077819 */ /* 0x000fc400000114dc */
[----:B------:R-:W-:Y:S01]  /*0c60*/  LOP3.LUT R2, R2, 0x3fffffe, RZ, 0xc0, !PT ;  /* 0x03fffffe02027812 */ /* 0x000fe200078ec0ff */
[----:B------:R-:W-:Y:S01]  /*0c70*/  IMAD.U32 R226, RZ, RZ, UR4 ;  /* 0x00000004ffe27e24 */ /* 0x000fe2000f8e00ff */
[CC--:B------:R-:W-:Y:S01]  /*0c80*/  LEA.HI R8, R7.reuse, R220.reuse, RZ, 0x2 ;  /* 0x000000dc07087211 */ /* 0x0c0fe200078f10ff */
[----:B------:R-:W-:Y:S01]  /*0c90*/  UMOV UR4, URZ ;  /* 0x0000003f00047c82 */ /* 0x000fe20008000000 */
        /* <DEDUP_REMOVED lines=10> */
[----:B------:R-:W-:-:S04]  /*0d40*/  IMAD.IADD R10, R9, 0x1, -R10 ;  /* 0x00000001090a7824 */ /* 0x000fc800078e0a0a */
[----:B------:R-:W-:-:S04]  /*0d50*/  IMAD R7, R7, 0x10, R10 ;  /* 0x0000001007077824 */ /* 0x000fc800078e020a */
[----:B------:R-:W-:Y:S01]  /*0d60*/  IMAD R222, R2, 0x40, R7 ;  /* 0x0000004002de7824 */ /* 0x000fe200078e0207 */
[----:B------:R-:W-:Y:S01]  /*0d70*/  SHF.L.U32 R2, R214, 0x3, RZ ;  /* 0x00000003d6027819 */ /* 0x000fe200000006ff */
[----:B------:R-:W-:Y:S02]  /*0d80*/  IMAD.MOV.U32 R7, RZ, RZ, R15 ;  /* 0x000000ffff077224 */ /* 0x000fe400078e000f */
[----:B------:R-:W-:Y:S01]  /*0d90*/  IMAD R224, R11, 0x8, R222 ;  /* 0x000000080be07824 */ /* 0x000fe200078e02de */
[----:B------:R-:W-:Y:S01]  /*0da0*/  SHF.R.S32.HI R0, RZ, 0x1f, R2 ;  /* 0x0000001fff007819 */ /* 0x000fe20000011402 */
[C---:B------:R-:W-:Y:S02]  /*0db0*/  VIADD R212, R2.reuse, 0x40 ;  /* 0x0000004002d47836 */ /* 0x040fe40000000000 */
[C---:B------:R-:W-:Y:S02]  /*0dc0*/  VIADD R211, R2.reuse, 0x80 ;  /* 0x0000008002d37836 */ /* 0x040fe40000000000 */
[----:B------:R-:W-:Y:S01]  /*0dd0*/  VIADD R213, R2, 0xc0 ;  /* 0x000000c002d57836 */ /* 0x000fe20000000000 */
[----:B------:R-:W-:-:S02]  /*0de0*/  SHF.R.S32.HI R229, RZ, 0x1f, R212 ;  /* 0x0000001fffe57819 */ /* 0x000fc400000114d4 */
[----:B------:R-:W-:Y:S02]  /*0df0*/  SHF.R.S32.HI R228, RZ, 0x1f, R211 ;  /* 0x0000001fffe47819 */ /* 0x000fe400000114d3 */
[----:B------:R-:W-:-:S07]  /*0e00*/  SHF.R.S32.HI R227, RZ, 0x1f, R213 ;  /* 0x0000001fffe37819 */ /* 0x000fce00000114d5 */
.L_x_10182:
[----:B01----:R-:W0:Y:S01]  /*0e10*/  LDC.64 R4, c[0x0][0xd88] ;  /* 0x00036200ff047b82 */ /* 0x003e220000000a00 */
[----:B------:R-:W-:Y:S01]  /*0e20*/  ULDC.64 UR8, c[0x0][0xb20] ;  /* 0x0002c80000087ab9 */ /* 0x000fe20000000a00 */
[----:B------:R-:W-:Y:S01]  /*0e30*/  ULDC.64 UR10, c[0x0][0x418] ;  /* 0x00010600000a7ab9 */ /* 0x000fe20000000a00 */
[----:B------:R-:W-:Y:S01]  /*0e40*/  IMAD.MOV.U32 R0, RZ, RZ, RZ ;  /* 0x000000ffff007224 */ /* 0x000fe200078e00ff */
[----:B------:R-:W-:Y:S01]  /*0e50*/  ULDC UR4, c[0x0][0x424] ;  /* 0x0001090000047ab9 */ /* 0x000fe20000000800 */
[----:B------:R-:W-:Y:S01]  /*0e60*/  ULDC UR7, c[0x0][0x2f0] ;  /* 0x0000bc0000077ab9 */ /* 0x000fe20000000800 */
[----:B0-----:R-:W-:-:S06]  /*0e70*/  IMAD.WIDE R4, R7, 0x4, R4 ;  /* 0x0000000407047825 */ /* 0x001fcc00078e0204 */
[----:B--2---:R-:W2:Y:S01]  /*0e80*/  LDG.E R4, desc[UR36][R4.64] ;  /* 0x0000002404047981 */ /* 0x004ea2000c1e1900 */
[----:B------:R-:W-:-:S04]  /*0e90*/  UISETP.NE.U32.AND UP0, UPT, UR8, URZ, UPT ;  /* 0x0000003f0800728c */ /* 0x000fc8000bf05070 */
[----:B------:R-:W-:-:S06]  /*0ea0*/  UISETP.NE.AND.EX UP0, UPT, UR9, URZ, UPT, UP0 ;  /* 0x0000003f0900728c */ /* 0x000fcc000bf05300 */
[----:B------:R-:W-:Y:S02]  /*0eb0*/  PLOP3.LUT P0, PT, PT, PT, UP0, 0x80, 0x0 ;  /* 0x000000000000781c */ /* 0x000fe40003f0f008 */
[----:B--2---:R-:W-:-:S13]  /*0ec0*/  R2UR UR61, R4 ;  /* 0x00000000043d72ca */ /* 0x004fda00000e0000 */
[----:B------:R-:W-:Y:S02]  /*0ed0*/  USHF.R.S32.HI UR12, URZ, 0x1f, UR61 ;  /* 0x0000001f3f0c7899 */ /* 0x000fe4000801143d */
[----:B------:R-:W-:-:S04]  /*0ee0*/  @UP0 ULEA UR8, UP1, UR61, UR8, 0x2 ;  /* 0x000000083d080291 */ /* 0x000fc8000f82103f */
[----:B------:R-:W-:Y:S02]  /*0ef0*/  @UP0 ULEA.HI.X UR9, UR61, UR9, UR12, 0x2, UP1 ;  /* 0x000000093d090291 */ /* 0x000fe400088f140c */
[----:B------:R-:W-:Y:S02]  /*0f00*/  IMAD.U32 R218, RZ, RZ, UR12 ;  /* 0x0000000cffda7e24 */ /* 0x000fe4000f8e00ff */
[----:B----4-:R-:W-:Y:S02]  /*0f10*/  IMAD.U32 R6, RZ, RZ, UR8 ;  /* 0x00000008ff067e24 */ /* 0x010fe4000f8e00ff */
[----:B------:R-:W-:Y:S01]  /*0f20*/  IMAD.U32 R7, RZ, RZ, UR9 ;  /* 0x00000009ff077e24 */ /* 0x000fe2000f8e00ff */
[----:B------:R-:W-:Y:S02]  /*0f30*/  ULDC.64 UR8, c[0x0][0xb18] ;  /* 0x0002c60000087ab9 */ /* 0x000fe40000000a00 */
[----:B------:R-:W-:Y:S02]  /*0f40*/  UISETP.NE.U32.AND UP0, UPT, UR8, URZ, UPT ;  /* 0x0000003f0800728c */ /* 0x000fe4000bf05070 */
[----:B------:R-:W-:Y:S01]  /*0f50*/  UISETP.NE.U32.AND UP1, UPT, UR10, URZ, UPT ;  /* 0x0000003f0a00728c */ /* 0x000fe2000bf25070 */
[----:B------:R0:W5:Y:S01]  /*0f60*/  @P0 LDG.E R0, desc[UR36][R6.64] ;  /* 0x0000002406000981 */ /* 0x000162000c1e1900 */
[----:B------:R-:W-:-:S02]  /*0f70*/  UISETP.NE.AND.EX UP0, UPT, UR9, URZ, UPT, UP0 ;  /* 0x0000003f0900728c */ /* 0x000fc4000bf05300 */
[----:B------:R-:W-:-:S04]  /*0f80*/  UISETP.NE.AND.EX UP1, UPT, UR11, URZ, UPT, UP1 ;  /* 0x0000003f0b00728c */ /* 0x000fc8000bf25310 */
[----:B------:R-:W-:Y:S01]  /*0f90*/  USEL UR4, UR4, 0x1, UP1 ;  /* 0x0000000104047887 */ /* 0x000fe20008800000 */
[----:B------:R-:W-:-:S03]  /*0fa0*/  PLOP3.LUT P0, PT, PT, PT, UP0, 0x80, 0x0 ;  /* 0x000000000000781c */ /* 0x000fc60003f0f008 */
[----:B------:R-:W-:Y:S02]  /*0fb0*/  UIMAD UR4, UR4, UR7, URZ ;  /* 0x00000007040472a4 */ /* 0x000fe4000f8e023f */
[----:B------:R-:W-:-:S04]  /*0fc0*/  @UP0 ULEA UR8, UP1, UR61, UR8, 0x2 ;  /* 0x000000083d080291 */ /* 0x000fc8000f82103f */
[----:B------:R-:W-:Y:S01]  /*0fd0*/  @UP0 ULEA.HI.X UR9, UR61, UR9, UR12, 0x2, UP1 ;  /* 0x000000093d090291 */ /* 0x000fe200088f140c */
[----:B------:R-:W-:Y:S02]  /*0fe0*/  IMAD.U32 R23, RZ, RZ, UR4 ;  /* 0x00000004ff177e24 */ /* 0x000fe4000f8e00ff */
[----:B------:R-:W-:-:S03]  /*0ff0*/  IMAD.U32 R4, RZ, RZ, UR8 ;  /* 0x00000008ff047e24 */ /* 0x000fc6000f8e00ff */
[----:B------:R-:W-:-:S05]  /*1000*/  IMAD.U32 R5, RZ, RZ, UR9 ;  /* 0x00000009ff057e24 */ /* 0x000fca000f8e00ff */
[----:B------:R0:W5:Y:S01]  /*1010*/  @P0 LDG.E R23, desc[UR36][R4.64] ;  /* 0x0000002404170981 */ /* 0x000162000c1e1900 */
[----:B------:R-:W-:Y:S02]  /*1020*/  IMAD.U32 R215, RZ, RZ, UR5 ;  /* 0x00000005ffd77e24 */ /* 0x000fe4000f8e00ff */
[----:B------:R-:W-:Y:S01]  /*1030*/  IMAD.U32 R216, RZ, RZ, UR6 ;  /* 0x00000006ffd87e24 */ /* 0x000fe2000f8e00ff */
[----:B---3--:R-:W-:Y:S06]  /*1040*/  @P0 BRA `(.L_x_10136) ;  /* 0x00000000002c0947 */ /* 0x008fec0003800000 */
[----:B------:R-:W-:Y:S02]  /*1050*/  ULDC.64 UR4, c[0x0][0xb00] ;  /* 0x0002c00000047ab9 */ /* 0x000fe40000000a00 */
[----:B------:R-:W-:-:S04]  /*1060*/  ISETP.NE.U32.AND P0, PT, RZ, UR4, PT ;  /* 0x00000004ff007c0c */ /* 0x000fc8000bf05070 */
[----:B------:R-:W-:-:S13]  /*1070*/  ISETP.NE.AND.EX P0, PT, RZ, UR5, PT, P0 ;  /* 0x00000005ff007c0c */ /* 0x000fda000bf05300 */
[----:B------:R-:W-:Y:S05]  /*1080*/  @!P0 BRA `(.L_x_10136) ;  /* 0x00000000001c8947 */ /* 0x000fea0003800000 */
[----:B------:R-:W-:Y:S02]  /*1090*/  ULDC.64 UR4, c[0x0][0xb00] ;  /* 0x0002c00000047ab9 */ /* 0x000fe40000000a00 */
[----:B------:R-:W-:-:S06]  /*10a0*/  UIMAD.WIDE UR4, UR61, 0x4, UR4 ;  /* 0x000000043d0478a5 */ /* 0x000fcc000f8e0204 */
[----:B0-----:R-:W-:Y:S01]  /*10b0*/  MOV R4, UR4 ;  /* 0x0000000400047c02 */ /* 0x001fe20008000f00 */
[----:B------:R-:W-:-:S05]  /*10c0*/  IMAD.U32 R5, RZ, RZ, UR5 ;  /* 0x00000005ff057e24 */ /* 0x000fca000f8e00ff */
[----:B-----5:R-:W2:Y:S04]  /*10d0*/  LDG.E R23, desc[UR36][R4.64] ;  /* 0x0000002404177981 */ /* 0x020ea8000c1e1900 */
[----:B------:R-:W2:Y:S02]  /*10e0*/  LDG.E R6, desc[UR36][R4.64+0x4] ;  /* 0x0000042404067981 */ /* 0x000ea4000c1e1900 */
[----:B--2---:R-:W-:-:S07]  /*10f0*/  IMAD.IADD R23, R6, 0x1, -R23 ;  /* 0x0000000106177824 */ /* 0x004fce00078e0a17 */
.L_x_10136:
[----:B-----5:R-:W-:Y:S01]  /*1100*/  IMAD.IADD R23, R23, 0x1, -R0 ;  /* 0x0000000117177824 */ /* 0x020fe200078e0a00 */
[----:B------:R-:W-:Y:S02]  /*1110*/  PLOP3.LUT P0, PT, PT, PT, PT, 0x80, 0x0 ;  /* 0x000000000000781c */ /* 0x000fe40003f0f070 */
[----:B------:R-:W-:Y:S02]  /*1120*/  CS2R R8, SRZ ;  /* 0x0000000000087805 */ /* 0x000fe4000001ff00 */
[----:B------:R-:W-:Y:S01]  /*1130*/  CS2R R150, SRZ ;  /* 0x0000000000967805 */ /* 0x000fe2000001ff00 */
[C---:B------:R-:W-:Y:S01]  /*1140*/  VIADD R0, R23.reuse, 0x5f ;  /* 0x0000005f17007836 */ /* 0x040fe20000000000 */
[----:B------:R-:W-:Y:S02]  /*1150*/  ISETP.GE.AND P1, PT, R23, 0x1, PT ;  /* 0x000000011700780c */ /* 0x000fe40003f26270 */
[----:B------:R-:W-:Y:S02]  /*1160*/  CS2R R148, SRZ ;  /* 0x0000000000947805 */ /* 0x000fe4000001ff00 */
[----:B------:R-:W-:Y:S01]  /*1170*/  CS2R R146, SRZ ;  /* 0x0000000000927805 */ /* 0x000fe2000001ff00 */
[----:B------:R-:W-:Y:S01]  /*1180*/  IMAD.HI R208, R0, 0x2aaaaaab, RZ ;  /* 0x2aaaaaab00d07827 */ /* 0x000fe200078e02ff */
[----:B------:R-:W-:-:S02]  /*1190*/  CS2R R144, SRZ ;  /* 0x0000000000907805 */ /* 0x000fc4000001ff00 */
[----:B------:R-:W-:Y:S02]  /*11a0*/  CS2R R142, SRZ ;  /* 0x00000000008e7805 */ /* 0x000fe4000001ff00 */
[----:B------:R-:W-:Y:S01]  /*11b0*/  CS2R R140, SRZ ;  /* 0x00000000008c7805 */ /* 0x000fe2000001ff00 */
[----:B------:R-:W-:Y:S01]  /*11c0*/  IMAD.MOV.U32 R0, RZ, RZ, RZ ;  /* 0x000000ffff007224 */ /* 0x000fe200078e00ff */
[----:B------:R-:W-:Y:S02]  /*11d0*/  SHF.R.U32.HI R3, RZ, 0x1f, R208 ;  /* 0x0000001fff037819 */ /* 0x000fe400000116d0 */
[----:B------:R-:W-:Y:S02]  /*11e0*/  CS2R R138, SRZ ;  /* 0x00000000008a7805 */ /* 0x000fe4000001ff00 */
[----:B------:R-:W-:Y:S02]  /*11f0*/  CS2R R136, SRZ ;  /* 0x0000000000887805 */ /* 0x000fe4000001ff00 */
[----:B------:R-:W-:-:S02]  /*1200*/  CS2R R134, SRZ ;  /* 0x0000000000867805 */ /* 0x000fc4000001ff00 */
[----:B------:R-:W-:Y:S02]  /*1210*/  LEA.HI.SX32 R208, R208, R3, 0x1c ;  /* 0x00000003d0d07211 */ /* 0x000fe400078fe2ff */
        /* <DEDUP_REMOVED lines=56> */
[----:B------:R-:W-:Y:S01]  /*15a0*/  CS2R R24, SRZ ;  /* 0x0000000000187805 */ /* 0x000fe2000001ff00 */
[----:B------:R-:W-:Y:S06]  /*15b0*/  @!P1 BRA `(.L_x_10137) ;  /* 0x0000005000e89947 */ /* 0x000fec0003800000 */
[----:B------:R-:W1:Y:S01]  /*15c0*/  S2UR UR53, SR_CgaCtaId ;  /* 0x00000000003579c3 */ /* 0x000e620000008800 */
[----:B------:R-:W2:Y:S01]  /*15d0*/  SHFL.IDX PT, R0, R221, RZ, 0x1f ;  /* 0x00001fffdd007589 */ /* 0x000ea200000e0000 */
[----:B------:R-:W-:Y:S02]  /*15e0*/  UMOV UR40, 0x400 ;  /* 0x0000040000287882 */ /* 0x000fe40000000000 */
[----:B-1----:R-:W-:Y:S01]  /*15f0*/  ULEA UR40, UR53, UR40, 0x18 ;  /* 0x0000002835287291 */ /* 0x002fe2000f8ec03f */
[----:B--2---:R-:W-:-:S03]  /*1600*/  R2UR UR4, R0 ;  /* 0x00000000000472ca */ /* 0x004fc600000e0000 */
[----:B------:R-:W-:-:S04]  /*1610*/  UIADD3 UR6, UR40, 0x18400, URZ ;  /* 0x0001840028067890 */ /* 0x000fc8000fffe03f */
[----:B------:R-:W-:-:S06]  /*1620*/  ULOP3.LUT UP0, URZ, UR6, 0x1bf, URZ, 0xc0, !UPT ;  /* 0x000001bf063f7892 */ /* 0x000fcc000f80c03f */
[----:B------:R-:W-:Y:S01]  /*1630*/  PLOP3.LUT P0, PT, PT, PT, UP0, 0x80, 0x0 ;  /* 0x000000000000781c */ /* 0x000fe20003f0f008 */
[----:B------:R-:W-:-:S04]  /*1640*/  ULEA.HI UR5, UR4, UR4, URZ, 0x1 ;  /* 0x0000000404057291 */ /* 0x000fc8000f8f083f */
[----:B------:R-:W-:-:S04]  /*1650*/  ULOP3.LUT UR5, UR5, 0xffffe, URZ, 0xc0, !UPT ;  /* 0x000ffffe05057892 */ /* 0x000fc8000f8ec03f */
[----:B------:R-:W-:-:S04]  /*1660*/  UIADD3 UR41, UR4, -UR5, URZ ;  /* 0x8000000504297290 */ /* 0x000fc8000fffe03f */
[----:B------:R-:W-:Y:S08]  /*1670*/  @!P0 BRA `(.L_x_10138) ;  /* 0x0000000000408947 */ /* 0x000ff00003800000 */
[----:B------:R-:W-:Y:S01]  /*1680*/  MOV R0, 0x0 ;  /* 0x0000000000007802 */ /* 0x000fe20000000f00 */
[----:B------:R-:W-:Y:S01]  /*1690*/  ULDC.64 UR4, c[0x4][0xf0] ;  /* 0x01003c0000047ab9 */ /* 0x000fe20000000a00 */
[----:B------:R-:W-:Y:S01]  /*16a0*/  ULDC.64 UR6, c[0x4][0x38] ;  /* 0x01000e0000067ab9 */ /* 0x000fe20000000a00 */
[----:B0-----:R-:W-:Y:S01]  /*16b0*/  IMAD.U32 R4, RZ, RZ, UR4 ;  /* 0x00000004ff047e24 */ /* 0x001fe2000f8e00ff */
        /* <DEDUP_REMOVED lines=12> */
.L_x_10138:
[----:B------:R-:W-:Y:S01]  /*1780*/  R2UR UR5, R219 ;  /* 0x00000000db0572ca */ /* 0x000fe200000e0000 */
[----:B------:R-:W1:-:S12]  /*1790*/  S2R R16, SR_TID.X ;  /* 0x0000000000107919 */ /* 0x000e580000002100 */
[----:B------:R-:W-:-:S04]  /*17a0*/  ULEA.HI UR4, UR5, UR5, URZ, 0x1 ;  /* 0x0000000505047291 */ /* 0x000fc8000f8f083f */
[----:B------:R-:W-:-:S04]  /*17b0*/  ULOP3.LUT UR4, UR4, 0xfffffffe, URZ, 0xc0, !UPT ;  /* 0xfffffffe04047892 */ /* 0x000fc8000f8ec03f */
[----:B------:R-:W-:-:S06]  /*17c0*/  UIADD3 UR4, UR5, -UR4, URZ ;  /* 0x8000000405047290 */ /* 0x000fcc000fffe03f */
[----:B------:R-:W-:-:S05]  /*17d0*/  IMAD.U32 R0, RZ, RZ, UR4 ;  /* 0x00000004ff007e24 */ /* 0x000fca000f8e00ff */
[----:B------:R-:W-:Y:S02]  /*17e0*/  SHF.L.U32 R0, R0, 0x1f, RZ ;  /* 0x0000001f00007819 */ /* 0x000fe400000006ff */
[----:B-1----:R-:W-:Y:S02]  /*17f0*/  SHF.R.U32.HI R16, RZ, 0x7, R16 ;  /* 0x00000007ff107819 */ /* 0x002fe40000011610 */
[----:B------:R-:W1:Y:S03]  /*1800*/  SYNCS.PHASECHK.TRANS64.TRYWAIT P0, [UR40+0x32400], R0 ;  /* 0x03240000ff0075a7 */ /* 0x000e660008000168 */
[----:B------:R-:W-:Y:S01]  /*1810*/  VIADD R205, R16, 0x8 ;  /* 0x0000000810cd7836 */ /* 0x000fe20000000000 */
[----:B-1----:R-:W-:Y:S06]  /*1820*/  @!P0 BRA `(.L_x_10139) ;  /* 0x000000dc008c8947 */ /* 0x002fec0003800000 */
.L_x_10273:
[----:B------:R-:W-:Y:S05]  /*1830*/  WARPSYNC.ALL ;  /* 0x0000000000007948 */ /* 0x000fea0003800000 */
[----:B------:R-:W-:Y:S01]  /*1840*/  R2UR UR4, R226 ;  /* 0x00000000e20472ca */ /* 0x000fe200000e0000 */
[----:B------:R2:W-:-:S12]  /*1850*/  BAR.SYNC.DEFER_BLOCKING R205, 0x100 ;  /* 0x000400cd0000751d */ /* 0x0005d80000010000 */
[----:B-1----:R-:W-:-:S05]  /*1860*/  IMAD.U32 R3, RZ, RZ, UR4 ;  /* 0x00000004ff037e24 */ /* 0x002fca000f8e00ff */
[----:B------:R-:W-:-:S13]  /*1870*/  ISETP.NE.AND P0, PT, R3, 0x3, PT ;  /* 0x000000030300780c */ /* 0x000fda0003f05270 */
[----:B--2---:R-:W-:Y:S05]  /*1880*/  @!P0 BRA `(.L_x_10140) ;  /* 0x0000000000048947 */ /* 0x004fea0003800000 */
[----:B------:R-:W-:Y:S01]  /*1890*/  BPT.TRAP 0x1 ;  /* 0x000000040000795c */ /* 0x000fe20000300000 */
.L_x_10140:
[----:B------:R-:W-:Y:S01]  /*18a0*/  ULEA UR52, UR38, UR40, 0x3 ;  /* 0x0000002826347291 */ /* 0x000fe2000f8e183f */
[----:B------:R-:W-:-:S05]  /*18b0*/  IMAD.U32 R3, RZ, RZ, UR39 ;  /* 0x00000027ff037e24 */ /* 0x000fca000f8e00ff */
[----:B------:R-:W-:-:S04]  /*18c0*/  SHF.L.U32 R3, R3, 0x1f, RZ ;  /* 0x0000001f03037819 */ /* 0x000fc800000006ff */
[----:B------:R1:W2:Y:S01]  /*18d0*/  SYNCS.PHASECHK.TRANS64.TRYWAIT P1, [UR52+0x32430], R3 ;  /* 0x03243003ff0075a7 */ /* 0x0002a20008020174 */
[----:B------:R-:W-:Y:S05]  /*18e0*/  @!P0 BRA `(.L_x_10141) ;  /* 0x0000000000048947 */ /* 0x000fea0003800000 */
[----:B------:R-:W-:Y:S01]  /*18f0*/  BPT.TRAP 0x1 ;  /* 0x000000040000795c */ /* 0x000fe20000300000 */
.L_x_10141:
[----:B--2---:R-:W-:Y:S05]  /*1900*/  @P1 BRA `(.L_x_10142) ;  /* 0x0000000000081947 */ /* 0x004fea0003800000 */
[----:B------:R-:W2:Y:S02]  /*1910*/  SYNCS.PHASECHK.TRANS64.TRYWAIT P1, [UR52+0x32430], R3 ;  /* 0x03243003ff0075a7 */ /* 0x000ea40008020174 */
[----:B--2---:R-:W-:Y:S05]  /*1920*/  @!P1 BRA `(.L_x_10143) ;  /* 0x000000dc00649947 */ /* 0x004fea0003800000 */
.L_x_10142:
[----:B------:R-:W-:Y:S01]  /*1930*/  UIADD3 UR4, UR40, 0x1c400, URZ ;  /* 0x0001c40028047890 */ /* 0x000fe2000fffe03f */
[----:B------:R-:W-:Y:S01]  /*1940*/  WARPGROUP.ARRIVE ;  /* 0x00000000000079c5 */ /* 0x000fe20000000000 */
[----:B------:R-:W-:Y:S02]  /*1950*/  ULEA UR41, UR41, UR40, 0xd ;  /* 0x0000002829297291 */ /* 0x000fe4000f8e683f */
[----:B------:R-:W-:Y:S02]  /*1960*/  USHF.R.U32.HI UR4, URZ, 0x4, UR4 ;  /* 0x000000043f047899 */ /* 0x000fe40008011604 */
[----:B------:R-:W-:Y:S02]  /*1970*/  UIADD3 UR5, UR41, 0x18400, URZ ;  /* 0x0001840029057890 */ /* 0x000fe4000fffe03f */
[----:B------:R-:W-:Y:S02]  /*1980*/  ULOP3.LUT UR4, UR4, 0x3fff, URZ, 0xc0, !UPT ;  /* 0x00003fff04047892 */ /* 0x000fe4000f8ec03f */
[----:B------:R-:W-:-:S02]  /*1990*/  USHF.R.U32.HI UR5, URZ, 0x4, UR5 ;  /* 0x000000043f057899 */ /* 0x000fc40008011605 */
[----:B------:R-:W-:Y:S02]  /*19a0*/  ULOP3.LUT UR60, UR4, 0x10000, URZ, 0xfc, !UPT ;  /* 0x00010000043c7892 */ /* 0x000fe4000f8efc3f */
[----:B------:R-:W-:Y:S02]  /*19b0*/  ULOP3.LUT UR5, UR5, 0x3fff, URZ, 0xc0, !UPT ;  /* 0x00003fff05057892 */ /* 0x000fe4000f8ec03f */
[----:B------:R-:W-:Y:S02]  /*19c0*/  UIMAD UR4, UR38, 0x300, UR60 ;  /* 0x00000300260478a4 */ /* 0x000fe4000f8e023c */
[----:B------:R-:W-:Y:S01]  /*19d0*/  ULOP3.LUT UR7, UR5, 0x10000, URZ, 0xfc, !UPT ;  /* 0x0001000005077892 */ /* 0x000fe2000f8efc3f */
[----:B------:R-:W-:Y:S01]  /*19e0*/  UMOV UR11, 0x40000040 ;  /* 0x40000040000b7882 */ /* 0x000fe20000000000 */
[----:B------:R-:W-:Y:S02]  /*19f0*/  UMOV UR9, 0x40000040 ;  /* 0x4000004000097882 */ /* 0x000fe40000000000 */
[----:B------:R-:W-:Y:S01]  /*1a00*/  UIADD3 UR5, UR7, 0x2, URZ ;  /* 0x0000000207057890 */ /* 0x000fe2000fffe03f */
[----:B------:R-:W-:Y:S01]  /*1a10*/  IMAD.U32 R21, RZ, RZ, UR9 ;  /* 0x00000009ff157e24 */ /* 0x000fe2000f8e00ff */
[----:B------:R-:W-:Y:S01]  /*1a20*/  UMOV UR10, UR4 ;  /* 0x00000004000a7c82 */ /* 0x000fe20008000000 */
[----:B------:R-:W-:Y:S01]  /*1a30*/  UMOV UR8, UR7 ;  /* 0x0000000700087c82 */ /* 0x000fe20008000000 */
[----:B------:R-:W-:Y:S01]  /*1a40*/  UIADD3 UR6, UR4, 0x2, URZ ;  /* 0x0000000204067890 */ /* 0x000fe2000fffe03f */
[----:B------:R-:W-:Y:S01]  /*1a50*/  HGMMA.64x96x16.F32 R24, gdesc[UR8], RZ, !UPT, gsb0 ;  /* 0x01600000081879f0 */ /* 0x000fe2000c0008ff */
[----:B------:R-:W-:Y:S01]  /*1a60*/  IMAD.U32 R20, RZ, RZ, UR8 ;  /* 0x00000008ff147e24 */ /* 0x000fe2000f8e00ff */
[----:B------:R-:W-:Y:S01]  /*1a70*/  UMOV UR8, UR5 ;  /* 0x0000000500087c82 */ /* 0x000fe20008000000 */
[----:B------:R-:W-:Y:S01]  /*1a80*/  UMOV UR9, 0x40000040 ;  /* 0x4000004000097882 */ /* 0x000fe20000000000 */
[----:B------:R-:W-:Y:S01]  /*1a90*/  UMOV UR11, 0x40000040 ;  /* 0x40000040000b7882 */ /* 0x000fe20000000000 */
[----:B------:R-:W-:Y:S01]  /*1aa0*/  UIADD3 UR5, UR7, 0x4, URZ ;  /* 0x0000000407057890 */ /* 0x000fe2000fffe03f */
[----:B------:R-:W-:Y:S01]  /*1ab0*/  IMAD.U32 R18, RZ, RZ, UR8 ;  /* 0x00000008ff127e24 */ /* 0x000fe2000f8e00ff */
[----:B------:R-:W-:Y:S01]  /*1ac0*/  UMOV UR10, UR6 ;  /* 0x00000006000a7c82 */ /* 0x000fe20008000000 */
[----:B------:R-:W-:Y:S01]  /*1ad0*/  UIADD3 UR6, UR4, 0x4, URZ ;  /* 0x0000000404067890 */ /* 0x000fe2000fffe03f */
[----:B------:R-:W-:Y:S01]  /*1ae0*/  IMAD.U32 R19, RZ, RZ, UR9 ;  /* 0x00000009ff137e24 */ /* 0x000fe2000f8e00ff */
[----:B------:R-:W-:Y:S01]  /*1af0*/  UIADD3 UR4, UR4, 0x6, URZ ;  /* 0x0000000604047890 */ /* 0x000fe2000fffe03f */
[----:B------:R-:W-:-:S02]  /*1b00*/  WARPGROUP.DEPBAR.LE gsb0, 0x0 ;  /* 0x00008000000079c5 */ /* 0x000fc40000010000 */
[----:B------:R-:W-:-:S06]  /*1b10*/  WARPGROUP.ARRIVE ;  /* 0x00000000000079c5 */ /* 0x000fcc0000000000 */
[----:B------:R-:W-:Y:S01]  /*1b20*/  HGMMA.64x96x16.F32 R24, gdesc[UR8], R24, gsb0 ;  /* 0x01600000081879f0 */ /* 0x000fe20008000818 */
[----:B------:R-:W-:Y:S01]  /*1b30*/  UMOV UR8, UR5 ;  /* 0x0000000500087c82 */ /* 0x000fe20008000000 */
[----:B------:R-:W-:Y:S01]  /*1b40*/  UMOV UR9, 0x40000040 ;  /* 0x4000004000097882 */ /* 0x000fe20000000000 */
[----:B------:R-:W-:Y:S01]  /*1b50*/  UMOV UR10, UR6 ;  /* 0x00000006000a7c82 */ /* 0x000fe20008000000 */
[----:B------:R-:W-:Y:S01]  /*1b60*/  UMOV UR11, 0x40000040 ;  /* 0x40000040000b7882 */ /* 0x000fe20000000000 */
[----:B------:R-:W-:Y:S01]  /*1b70*/  UIADD3 UR5, UR7, 0x6, URZ ;  /* 0x0000000607057890 */ /* 0x000fe2000fffe03f */
[----:B------:R-:W-:Y:S02]  /*1b80*/  IMAD.U32 R16, RZ, RZ, UR8 ;  /* 0x00000008ff107e24 */ /* 0x000fe4000f8e00ff */
[----:B------:R-:W-:Y:S01]  /*1b90*/  IMAD.U32 R17, RZ, RZ, UR9 ;  /* 0x00000009ff117e24 */ /* 0x000fe2000f8e00ff */
[----:B------:R-:W-:Y:S02]  /*1ba0*/  WARPGROUP.DEPBAR.LE gsb0, 0x0 ;  /* 0x00008000000079c5 */ /* 0x000fe40000010000 */
[----:B------:R-:W-:-:S06]  /*1bb0*/  WARPGROUP.ARRIVE ;  /* 0x00000000000079c5 */ /* 0x000fcc0000000000 */
[----:B------:R-:W-:Y:S01]  /*1bc0*/  HGMMA.64x96x16.F32 R24, gdesc[UR8], R24, gsb0 ;  /* 0x01600000081879f0 */ /* 0x000fe20008000818 */
[----:B------:R-:W-:Y:S01]  /*1bd0*/  UMOV UR8, UR5 ;  /* 0x0000000500087c82 */ /* 0x000fe20008000000 */
[----:B------:R-:W-:Y:S01]  /*1be0*/  UMOV UR9, 0x40000040 ;  /* 0x4000004000097882 */ /* 0x000fe20000000000 */
[----:B------:R-:W-:Y:S01]  /*1bf0*/  UMOV UR10, UR4 ;  /* 0x00000004000a7c82 */ /* 0x000fe20008000000 */
[----:B------:R-:W-:Y:S01]  /*1c00*/  UMOV UR11, 0x40000040 ;  /* 0x40000040000b7882 */ /* 0x000fe20000000000 */
[----:B------:R-:W-:Y:S02]  /*1c10*/  IMAD.U32 R14, RZ, RZ, UR8 ;  /* 0x00000008ff0e7e24 */ /* 0x000fe4000f8e00ff */
[----:B------:R-:W-:Y:S01]  /*1c20*/  IMAD.U32 R15, RZ, RZ, UR9 ;  /* 0x00000009ff0f7e24 */ /* 0x000fe2000f8e00ff */
[----:B------:R-:W-:Y:S02]  /*1c30*/  WARPGROUP.DEPBAR.LE gsb0, 0x0 ;  /* 0x00008000000079c5 */ /* 0x000fe40000010000 */
[----:B------:R-:W-:-:S06]  /*1c40*/  WARPGROUP.ARRIVE ;  /* 0x00000000000079c5 */ /* 0x000fcc0000000000 */
[----:B------:R-:W-:Y:S03]  /*1c50*/  HGMMA.64x96x16.F32 R24, gdesc[UR8], R24, gsb0 ;  /* 0x01600000081879f0 */ /* 0x000fe60008000818 */
[----:B------:R-:W-:Y:S02]  /*1c60*/  WARPGROUP.DEPBAR.LE gsb0, 0x0 ;  /* 0x00008000000079c5 */ /* 0x000fe40000010000 */
[----:B------:R-:W2:Y:S02]  /*1c70*/  SYNCS.PHASECHK.TRANS64.TRYWAIT P1, [UR40+0x32410], R0 ;  /* 0x03241000ff0075a7 */ /* 0x000ea40008020168 */
[----:B--2---:R-:W-:Y:S05]  /*1c80*/  @!P1 BRA `(.L_x_10144) ;  /* 0x000000d800a49947 */ /* 0x004fea0003800000 */
.L_x_10274:
[----:B------:R-:W-:Y:S05]  /*1c90*/  @!P0 BRA `(.L_x_10145) ;  /* 0x0000000000048947 */ /* 0x000fea0003800000 */
[----:B------:R-:W-:Y:S01]  /*1ca0*/  BPT.TRAP 0x1 ;  /* 0x000000040000795c */ /* 0x000fe20000300000 */
.L_x_10145:
[----:B------:R2:W3:Y:S01]  /*1cb0*/  SYNCS.PHASECHK.TRANS64.TRYWAIT P1, [UR52+0x32450], R3 ;  /* 0x03245003ff0075a7 */ /* 0x0004e20008020174 */
[----:B------:R-:W-:Y:S05]  /*1cc0*/  @!P0 BRA `(.L_x_10146) ;  /* 0x0000000000048947 */ /* 0x000fea0003800000 */
[----:B------:R-:W-:Y:S01]  /*1cd0*/  BPT.TRAP 0x1 ;  /* 0x000000040000795c */ /* 0x000fe20000300000 */
.L_x_10146:
[----:B---3--:R-:W-:Y:S05]  /*1ce0*/  @P1 BRA `(.L_x_10147) ;  /* 0x0000000000081947 */ /* 0x008fea0003800000 */
[----:B------:R-:W3:Y:S02]  /*1cf0*/  SYNCS.PHASECHK.TRANS64.TRYWAIT P1, [UR52+0x32450], R3 ;  /* 0x03245003ff0075a7 */ /* 0x000ee40008020174 */
[----:B---3--:R-:W-:Y:S05]  /*1d00*/  @!P1 BRA `(.L_x_10148) ;  /* 0x000000d8009c9947 */ /* 0x008fea0003800000 */
.L_x_10147:
        /* <DEDUP_REMOVED lines=10> */
[----:B------:R-:W-:Y:S01]  /*1db0*/  UIMAD UR5, UR38, 0xc00, UR7 ;  /* 0x00000c00260578a4 */ /* 0x000fe2000f8e0207 */
[----:B------:R-:W-:Y:S01]  /*1dc0*/  UMOV UR9, 0x40000040 ;  /* 0x4000004000097882 */ /* 0x000fe20000000000 */
[----:B------:R-:W-:Y:S01]  /*1dd0*/  UMOV UR11, 0x40000040 ;  /* 0x40000040000b7882 */ /* 0x000fe20000000000 */
[----:B------:R-:W-:Y:S02]  /*1de0*/  IMAD.U32 R13, RZ, RZ, UR9 ;  /* 0x00000009ff0d7e24 */ /* 0x000fe4000f8e00ff */
[----:B------:R-:W-:Y:S01]  /*1df0*/  UMOV UR8, UR4 ;  /* 0x0000000400087c82 */ /* 0x000fe20008000000 */
[----:B------:R-:W-:Y:S01]  /*1e00*/  UMOV UR13, 0x40000040 ;  /* 0x40000040000d7882 */ /* 0x000fe20000000000 */
[----:B------:R-:W-:Y:S01]  /*1e10*/  UMOV UR10, UR5 ;  /* 0x00000005000a7c82 */ /* 0x000fe20008000000 */
[----:B------:R-:W-:Y:S01]  /*1e20*/  IMAD.U32 R12, RZ, RZ, UR8 ;  /* 0x00000008ff0c7e24 */ /* 0x000fe2000f8e00ff */
[----:B------:R-:W-:Y:S01]  /*1e30*/  HGMMA.64x96x16.F32 R24, gdesc[UR8], R24, gsb0 ;  /* 0x01600000081879f0 */ /* 0x000fe20008000818 */
[----:B------:R-:W-:Y:S01]  /*1e40*/  UIADD3 UR8, UR4, 0x2, URZ ;  /* 0x0000000204087890 */ /* 0x000fe2000fffe03f */
[----:B------:R-:W-:Y:S01]  /*1e50*/  IMAD.U32 R11, RZ, RZ, UR13 ;  /* 0x0000000dff0b7e24 */ /* 0x000fe2000f8e00ff */
[----:B------:R-:W-:Y:S01]  /*1e60*/  UIADD3 UR9, UR5, 0x2, URZ ;  /* 0x0000000205097890 */ /* 0x000fe2000fffe03f */
[----:B------:R-:W-:Y:S01]  /*1e70*/  UMOV UR15, 0x40000040 ;  /* 0x40000040000f7882 */ /* 0x000fe20000000000 */
[----:B------:R-:W-:-:S03]  /*1e80*/  UIADD3 UR10, UR5, 0x302, URZ ;  /* 0x00000302050a7890 */ /* 0x000fc6000fffe03f */
[----:B------:R-:W-:Y:S01]  /*1e90*/  UMOV UR12, UR8 ;  /* 0x00000008000c7c82 */ /* 0x000fe20008000000 */
[----:B------:R-:W-:Y:S01]  /*1ea0*/  UIADD3 UR8, UR4, 0x4, URZ ;  /* 0x0000000404087890 */ /* 0x000fe2000fffe03f */
[----:B------:R-:W-:Y:S01]  /*1eb0*/  MOV R10, UR12 ;  /* 0x0000000c000a7c02 */ /* 0x000fe20008000f00 */
[----:B------:R-:W-:Y:S01]  /*1ec0*/  UMOV UR14, UR9 ;  /* 0x00000009000e7c82 */ /* 0x000fe20008000000 */
[----:B------:R-:W-:Y:S01]  /*1ed0*/  UIADD3 UR9, UR5, 0x4, URZ ;  /* 0x0000000405097890 */ /* 0x000fe2000fffe03f */
[----:B0-----:R-:W-:Y:S01]  /*1ee0*/  SHF.R.U32.HI R0, RZ, 0x7, R0 ;  /* 0x00000007ff007819 */ /* 0x001fe20000011600 */
[----:B------:R-:W-:Y:S01]  /*1ef0*/  UMOV UR11, 0x40000040 ;  /* 0x40000040000b7882 */ /* 0x000fe20000000000 */
[----:B------:R-:W-:Y:S02]  /*1f00*/  UIADD3 UR16, UR4, 0x406, URZ ;  /* 0x0000040604107890 */ /* 0x000fe4000fffe03f */
[----:B------:R-:W-:Y:S01]  /*1f10*/  UIADD3 UR18, UR5, 0x306, URZ ;  /* 0x0000030605127890 */ /* 0x000fe2000fffe03f */
[----:B------:R-:W-:Y:S01]  /*1f20*/  IADD3 R0, -R0, 0xb, RZ ;  /* 0x0000000b00007810 */ /* 0x000fe20007ffe1ff */
        /* <DEDUP_REMOVED lines=36> */
[----:B------:R-:W-:Y:S01]  /*2170*/  HGMMA.64x96x16.F32 R24, gdesc[UR12], R24, gsb0 ;  /* 0x016000000c1879f0 */ /* 0x000fe20008000818 */
[----:B------:R-:W-:Y:S01]  /*2180*/  UMOV UR12, UR8 ;  /* 0x00000008000c7c82 */ /* 0x000fe20008000000 */
[----:B------:R-:W-:Y:S01]  /*2190*/  UMOV UR13, 0x40000040 ;  /* 0x40000040000d7882 */ /* 0x000fe20000000000 */
[----:B------:R-:W-:Y:S01]  /*21a0*/  UMOV UR14, UR9 ;  /* 0x00000009000e7c82 */ /* 0x000fe20008000000 */
[----:B------:R-:W-:Y:S01]  /*21b0*/  UMOV UR15, 0x40000040 ;  /* 0x40000040000f7882 */ /* 0x000fe20000000000 */
[----:B------:R-:W-:Y:S01]  /*21c0*/  UIADD3 UR8, UR4, 0x6, URZ ;  /* 0x0000000604087890 */ /* 0x000fe2000fffe03f */
[----:B------:R-:W-:Y:S01]  /*21d0*/  IMAD.U32 R8, RZ, RZ, UR12 ;  /* 0x0000000cff087e24 */ /* 0x000fe2000f8e00ff */
[----:B------:R-:W-:Y:S01]  /*21e0*/  UIADD3 UR9, UR5, 0x6, URZ ;  /* 0x0000000605097890 */ /* 0x000fe2000fffe03f */
        /* <DEDUP_REMOVED lines=21> */
[----:B------:R-:W-:Y:S01]  /*2340*/  UMOV UR9, 0x40000040 ;  /* 0x4000004000097882 */ /* 0x000fe20000000000 */
[----:B------:R-:W-:Y:S01]  /*2350*/  IMAD.U32 R5, RZ, RZ, UR13 ;  /* 0x0000000dff057e24 */ /* 0x000fe2000f8e00ff */
        /* <DEDUP_REMOVED lines=44> */
.L_x_10149:
[----:B-12---:R-:W-:Y:S01]  /*2620*/  IMAD R3, R208, -0x60, R23 ;  /* 0xffffffa0d0037824 */ /* 0x006fe200078e0217 */
[----:B------:R-:W-:Y:S01]  /*2630*/  ULDC UR4, c[0x0][0xa80] ;  /* 0x0002a00000047ab9 */ /* 0x000fe20000000800 */
[----:B------:R-:W-:Y:S02]  /*2640*/  UIADD3 UR5, UR52, 0x32440, URZ ;  /* 0x0003244034057890 */ /* 0x000fe4000fffe03f */
[----:B------:R-:W-:Y:S01]  /*2650*/  VIADD R22, R3, 0x60 ;  /* 0x0000006003167836 */ /* 0x000fe20000000000 */
[----:B------:R-:W-:Y:S02]  /*2660*/  ULOP3.LUT UR6, UR6, 0x3000000, URZ, 0xfc, !UPT ;  /* 0x0300000006067892 */ /* 0x000fe4000f8efc3f */
[----:B------:R-:W-:Y:S01]  /*2670*/  UPRMT UR5, UR53, 0x654, UR5 ;  /* 0x0000065435057896 */ /* 0x000fe20008000005 */
[----:B------:R-:W-:Y:S01]  /*2680*/  IMAD R22, R223, -0x2, R22 ;  /* 0xfffffffedf167824 */ /* 0x000fe200078e0216 */
[----:B------:R-:W-:-:S04]  /*2690*/  UMOV UR11, 0x40000040 ;  /* 0x40000040000b7882 */ /* 0x000fc80000000000 */
[C---:B------:R-:W-:Y:S02]  /*26a0*/  ISETP.GT.AND P2, PT, R22.reuse, RZ, PT ;  /* 0x000000ff1600720c */ /* 0x040fe40003f44270 */
[C---:B------:R-:W-:Y:S01]  /*26b0*/  ISETP.GT.AND P1, PT, R22.reuse, 0x1, PT ;  /* 0x000000011600780c */ /* 0x040fe20003f24270 */
[----:B------:R-:W-:Y:S01]  /*26c0*/  SYNCS.ARRIVE.TRANS64.RED.A1T0 RZ, [UR5], RZ ;  /* 0x000000ffffff79a7 */ /* 0x000fe20008100405 */
[----:B------:R1:W-:Y:S01]  /*26d0*/  BAR.SYNC.DEFER_BLOCKING R205, 0x100 ;  /* 0x000400cd0000751d */ /* 0x0003e20000010000 */
[C---:B------:R-:W-:Y:S02]  /*26e0*/  ISETP.GT.AND P4, PT, R22.reuse, 0x10, PT ;  /* 0x000000101600780c */ /* 0x040fe40003f84270 */
[----:B------:R-:W-:Y:S02]  /*26f0*/  ISETP.GT.AND P6, PT, R22, 0x8, PT ;  /* 0x000000081600780c */ /* 0x000fe40003fc4270 */
[----:B------:R-:W-:Y:S02]  /*2700*/  FSEL R73, R24, -INF , P2 ;  /* 0xff80000018497808 */ /* 0x000fe40001000000 */
[----:B------:R-:W-:-:S02]  /*2710*/  FSEL R25, R25, -INF , P1 ;  /* 0xff80000019197808 */ /* 0x000fc40000800000 */
[----:B------:R-:W-:Y:S02]  /*2720*/  FSEL R24, R27, -INF , P1 ;  /* 0xff8000001b187808 */ /* 0x000fe40000800000 */
[----:B------:R-:W-:Y:S02]  /*2730*/  FSEL R157, R32, -INF , P4 ;  /* 0xff800000209d7808 */ /* 0x000fe40002000000 */
[----:B------:R-:W-:Y:S02]  /*2740*/  ISETP.GT.AND P5, PT, R22, 0x9, PT ;  /* 0x000000091600780c */ /* 0x000fe40003fa4270 */
[----:B------:R-:W-:Y:S02]  /*2750*/  FSEL R27, R28, -INF , P6 ;  /* 0xff8000001c1b7808 */ /* 0x000fe40003000000 */
[----:B------:R-:W-:Y:S02]  /*2760*/  FMNMX.FTZ R32, R73, R25, !PT ;  /* 0x0000001949207209 */ /* 0x000fe40007810000 */
[----:B------:R-:W-:-:S02]  /*2770*/  FSEL R29, R29, -INF , P5 ;  /* 0xff8000001d1d7808 */ /* 0x000fc40002800000 */
[----:B------:R-:W-:Y:S02]  /*2780*/  FMNMX.FTZ R32, R27, R32, !PT ;  /* 0x000000201b207209 */ /* 0x000fe40007810000 */
[----:B------:R-:W-:Y:S02]  /*2790*/  ISETP.GT.AND P3, PT, R22, 0x11, PT ;  /* 0x000000111600780c */ /* 0x000fe40003f64270 */
[----:B------:R-:W-:Y:S02]  /*27a0*/  FMNMX.FTZ R32, R29, R32, !PT ;  /* 0x000000201d207209 */ /* 0x000fe40007810000 */
[----:B------:R-:W-:Y:S02]  /*27b0*/  FSEL R26, R26, -INF , P2 ;  /* 0xff8000001a1a7808 */ /* 0x000fe40001000000 */
        /* <DEDUP_REMOVED lines=51> */
[----:B------:R-:W-:Y:S02]  /*2af0*/  FMNMX.FTZ R32, R167, R32, !PT ;  /* 0x00000020a7207209 */ /* 0x000fe40007810000 */
[----:B------:R-:W-:Y:S02]  /*2b00*/  FMNMX.FTZ R34, R180, R3, !PT ;  /* 0x00000003b4227209 */ /* 0x000fe40007810000 */
[----:B------:R-:W-:Y:S02]  /*2b10*/  FSEL R168, R50, -INF , P2 ;  /* 0xff80000032a87808 */ /* 0x000fe40001000000 */
[----:B------:R-:W-:Y:S02]  /*2b20*/  FMNMX.FTZ R3, R171, R32, !PT ;  /* 0x00000020ab037209 */ /* 0x000fe40007810000 */
[----:B------:R-:W-:-:S02]  /*2b30*/  FSEL R172, R51, -INF , P1 ;  /* 0xff80000033ac7808 */ /* 0x000fc40000800000 */
[----:B------:R-:W-:Y:S02]  /*2b40*/  FMNMX.FTZ R3, R168, R3, !PT ;  /* 0x00000003a8037209 */ /* 0x000fe40007810000 */
[----:B------:R-:W-:Y:S02]  /*2b50*/  ISETP.GT.AND P4, PT, R22, 0x40, PT ;  /* 0x000000401600780c */ /* 0x000fe40003f84270 */
[----:B------:R-:W-:Y:S02]  /*2b60*/  FSEL R176, R54, -INF , P6 ;  /* 0xff80000036b07808 */ /* 0x000fe40003000000 */
        /* <DEDUP_REMOVED lines=39> */
[----:B------:R-:W-:Y:S02]  /*2de0*/  FMNMX.FTZ R32, R187, R32, !PT ;  /* 0x00000020bb207209 */ /* 0x000fe40007810000 */
[----:B------:R-:W-:Y:S02]  /*2df0*/  FSEL R204, R71, -INF , P3 ;  /* 0xff80000047cc7808 */ /* 0x000fe40001800000 */
[----:B------:R-:W-:Y:S01]  /*2e00*/  FMNMX.FTZ R3, R200, R3, !PT ;  /* 0x00000003c8037209 */ /* 0x000fe20007810000 */
[----:B------:R-:W2:Y:S03]  /*2e10*/  SHFL.BFLY PT, R33, R32, 0x2, 0x1f ;  /* 0x0c401f0020217f89 */ /* 0x000ea600000e0000 */
[----:B------:R-:W-:Y:S01]  /*2e20*/  FMNMX.FTZ R31, R204, R3, !PT ;  /* 0x00000003cc1f7209 */ /* 0x000fe20007810000 */
[----:B------:R-:W-:Y:S01]  /*2e30*/  IMAD.U32 R3, RZ, RZ, UR4 ;  /* 0x00000004ff037e24 */ /* 0x000fe2000f8e00ff */
[----:B------:R-:W-:-:S03]  /*2e40*/  UIMAD UR4, UR38, 0xc00, UR6 ;  /* 0x00000c00260478a4 */ /* 0x000fc6000f8e0206 */
[----:B------:R-:W3:Y:S04]  /*2e50*/  SHFL.BFLY PT, R34, R31, 0x2, 0x1f ;  /* 0x0c401f001f227f89 */ /* 0x000ee800000e0000 */
[----:B------:R-:W-:Y:S01]  /*2e60*/  UMOV UR10, UR4 ;  /* 0x00000004000a7c82 */ /* 0x000fe20008000000 */
[----:B--2---:R-:W-:-:S05]  /*2e70*/  FMNMX.FTZ R33, R32, R33, !PT ;  /* 0x0000002120217209 */ /* 0x004fca0007810000 */
[----:B------:R-:W2:Y:S01]  /*2e80*/  SHFL.BFLY PT, R22, R33, 0x1, 0x1f ;  /* 0x0c201f0021167f89 */ /* 0x000ea200000e0000 */
[----:B---3--:R-:W-:-:S05]  /*2e90*/  FMNMX.FTZ R34, R31, R34, !PT ;  /* 0x000000221f227209 */ /* 0x008fca0007810000 */
[----:B------:R-:W3:Y:S01]  /*2ea0*/  SHFL.BFLY PT, R35, R34, 0x1, 0x1f ;  /* 0x0c201f0022237f89 */ /* 0x000ee200000e0000 */
[----:B--2---:R-:W-:-:S04]  /*2eb0*/  FMNMX.FTZ R22, R33, R22, !PT ;  /* 0x0000001621167209 */ /* 0x004fc80007810000 */
[C---:B------:R-:W-:Y:S01]  /*2ec0*/  FSETP.NEU.FTZ.AND P1, PT, R22.reuse, -INF , PT ;  /* 0xff8000001600780b */ /* 0x040fe20003f3d000 */
[----:B------:R-:W-:Y:S01]  /*2ed0*/  FMUL.FTZ R202, R22, R3 ;  /* 0x0000000316ca7220 */ /* 0x000fe20000410000 */
[----:B---3--:R-:W-:-:S04]  /*2ee0*/  FMNMX.FTZ R156, R34, R35, !PT ;  /* 0x00000023229c7209 */ /* 0x008fc80007810000 */
[----:B------:R-:W-:Y:S02]  /*2ef0*/  FSEL R202, R202, RZ, P1 ;  /* 0x000000ffcaca7208 */ /* 0x000fe40000800000 */
[C---:B------:R-:W-:Y:S01]  /*2f00*/  FSETP.NEU.FTZ.AND P1, PT, R156.reuse, -INF , PT ;  /* 0xff8000009c00780b */ /* 0x040fe20003f3d000 */
[-C--:B------:R-:W-:Y:S02]  /*2f10*/  FMUL.FTZ R203, R156, R3.reuse ;  /* 0x000000039ccb7220 */ /* 0x080fe40000410000 */
[-CC-:B------:R-:W-:Y:S01]  /*2f20*/  FFMA.FTZ R189, R73, R3.reuse, -R202.reuse ;  /* 0x0000000349bd7223 */ /* 0x180fe200000108ca */
[-CC-:B------:R-:W-:Y:S01]  /*2f30*/  FFMA.FTZ R190, R25, R3.reuse, -R202.reuse ;  /* 0x0000000319be7223 */ /* 0x180fe200000108ca */
[-CC-:B------:R-:W-:Y:S01]  /*2f40*/  FFMA.FTZ R191, R27, R3.reuse, -R202.reuse ;  /* 0x000000031bbf7223 */ /* 0x180fe200000108ca */
[----:B------:R-:W-:Y:S01]  /*2f50*/  FSEL R203, R203, RZ, P1 ;  /* 0x000000ffcbcb7208 */ /* 0x000fe20000800000 */
[-CC-:B------:R-:W-:Y:S01]  /*2f60*/  FFMA.FTZ R192, R29, R3.reuse, -R202.reuse ;  /* 0x000000031dc07223 */ /* 0x180fe200000108ca */
[-CC-:B-1----:R-:W-:Y:S01]  /*2f70*/  FFMA.FTZ R205, R165, R3.reuse, -R202.reuse ;  /* 0x00000003a5cd7223 */ /* 0x182fe200000108ca */
        /* <DEDUP_REMOVED lines=24> */
[----:B------:R-:W2:Y:S01]  /*3100*/  MUFU.EX2 R192, R192 ;  /* 0x000000c000c07308 */ /* 0x000ea20000000800 */
[----:B-1----:R-:W-:Y:S01]  /*3110*/  F2FP.F16.F32.PACK_AB R152, R190, R189 ;  /* 0x000000bdbe98723e */ /* 0x002fe200000000ff */
        /* <DEDUP_REMOVED lines=15> */
[----:B--2---:R-:W-:Y:S01]  /*3210*/  F2FP.F16.F32.PACK_AB R154, R192, R191 ;  /* 0x000000bfc09a723e */ /* 0x004fe200000000ff */
        /* <DEDUP_REMOVED lines=8> */
[-C--:B------:R-:W-:Y:S01]  /*32a0*/  FFMA.FTZ R187, R187, R3.reuse, -R202 ;  /* 0x00000003bbbb7223 */ /* 0x080fe200000108ca */
[----:B------:R-:W-:Y:S01]  /*32b0*/  FFMA.FTZ R203, R204, R3, -R203 ;  /* 0x00000003cccb7223 */ /* 0x000fe200000108cb */
[----:B------:R-:W-:-:S04]  /*32c0*/  FADD.FTZ R190, R189, R190 ;  /* 0x000000bebdbe7221 */ /* 0x000fc80000010000 */
[----:B------:R-:W2:Y:S01]  /*32d0*/  MUFU.EX2 R196, R196 ;  /* 0x000000c400c47308 */ /* 0x000ea20000000800 */
[----:B-1----:R-:W-:Y:S01]  /*32e0*/  F2FP.F16.F32.PACK_AB R153, R194, R193 ;  /* 0x000000c1c299723e */ /* 0x002fe200000000ff */
[----:B------:R-:W-:Y:S01]  /*32f0*/  FADD.FTZ R194, R193, R194 ;  /* 0x000000c2c1c27221 */ /* 0x000fe20000010000 */
[----:B------:R-:W-:-:S04]  /*3300*/  FADD.FTZ R191, R191, R190 ;  /* 0x000000bebfbf7221 */ /* 0x000fc80000010000 */
[----:B------:R-:W-:Y:S01]  /*3310*/  FADD.FTZ R192, R192, R191 ;  /* 0x000000bfc0c07221 */ /* 0x000fe20000010000 */
[----:B------:R-:W1:Y:S08]  /*3320*/  MUFU.EX2 R157, R157 ;  /* 0x0000009d009d7308 */ /* 0x000e700000000800 */
[----:B------:R-:W3:Y:S01]  /*3330*/  MUFU.EX2 R159, R159 ;  /* 0x0000009f009f7308 */ /* 0x000ee20000000800 */
[----:B--2---:R-:W-:Y:S01]  /*3340*/  F2FP.F16.F32.PACK_AB R155, R196, R195 ;  /* 0x000000c3c49b723e */ /* 0x004fe200000000ff */
[----:B------:R-:W-:-:S03]  /*3350*/  FADD.FTZ R195, R195, R194 ;  /* 0x000000c2c3c37221 */ /* 0x000fc60000010000 */
[----:B------:R-:W-:Y:S01]  /*3360*/  WARPGROUP.ARRIVE ;  /* 0x00000000000079c5 */ /* 0x000fe20000000000 */
[----:B------:R-:W-:Y:S02]  /*3370*/  FADD.FTZ R196, R196, R195 ;  /* 0x000000c3c4c47221 */ /* 0x000fe40000010000 */
[----:B------:R-:W2:Y:S01]  /*3380*/  MUFU.EX2 R161, R161 ;  /* 0x000000a100a17308 */ /* 0x000ea20000000800 */
[----:B-1----:R-:W-:Y:S02]  /*3390*/  FADD.FTZ R192, R157, R192 ;  /* 0x000000c09dc07221 */ /* 0x002fe40000010000 */
[----:B------:R-:W-:Y:S01]  /*33a0*/  HGMMA.64x256x16.F32 R24, R152, gdesc[UR8].tnspB, RZ, !UPT, gsb0 ;  /* 0x43e0000898187df0 */ /* 0x000fe2000c0008ff */
[----:B------:R-:W-:Y:S01]  /*33b0*/  UIADD3 UR10, UR4, 0x80, URZ ;  /* 0x00000080040a7890 */ /* 0x000fe2000fffe03f */
[----:B------:R-:W-:-:S03]  /*33c0*/  UMOV UR11, 0x40000040 ;  /* 0x40000040000b7882 */ /* 0x000fc60000000000 */
[----:B------:R-:W-:Y:S01]  /*33d0*/  MUFU.EX2 R205, R205 ;  /* 0x000000cd00cd7308 */ /* 0x000fe20000000800 */
[----:B---3--:R-:W-:-:S07]  /*33e0*/  FADD.FTZ R192, R159, R192 ;  /* 0x000000c09fc07221 */ /* 0x008fce0000010000 */
[----:B------:R-:W-:Y:S01]  /*33f0*/  MUFU.EX2 R165, R165 ;  /* 0x000000a500a57308 */ /* 0x000fe20000000800 */
[----:B--2---:R-:W-:-:S07]  /*3400*/  FADD.FTZ R192, R161, R192 ;  /* 0x000000c0a1c07221 */ /* 0x004fce0000010000 */
[----:B------:R-:W1:Y:S08]  /*3410*/  MUFU.EX2 R158, R158 ;  /* 0x0000009e009e7308 */ /* 0x000e700000000800 */
[----:B------:R-:W-:Y:S08]  /*3420*/  MUFU.EX2 R160, R160 ;  /* 0x000000a000a07308 */ /* 0x000ff00000000800 */
[----:B------:R-:W2:Y:S08]  /*3430*/  MUFU.EX2 R163, R163 ;  /* 0x000000a300a37308 */ /* 0x000eb00000000800 */
[----:B------:R-:W3:Y:S08]  /*3440*/  MUFU.EX2 R162, R162 ;  /* 0x000000a200a27308 */ /* 0x000ef00000000800 */
[----:B------:R-:W-:Y:S08]  /*3450*/  MUFU.EX2 R166, R166 ;  /* 0x000000a600a67308 */ /* 0x000ff00000000800 */
[----:B------:R-:W-:Y:S08]  /*3460*/  MUFU.EX2 R169, R169 ;  /* 0x000000a900a97308 */ /* 0x000ff00000000800 */
[----:B------:R-:W-:Y:S08]  /*3470*/  MUFU.EX2 R173, R173 ;  /* 0x000000ad00ad7308 */ /* 0x000ff00000000800 */
[----:B------:R-:W4:Y:S08]  /*3480*/  MUFU.EX2 R206, R206 ;  /* 0x000000ce00ce7308 */ /* 0x000f300000000800 */
[----:B------:R-:W5:Y:S08]  /*3490*/  MUFU.EX2 R164, R164 ;  /* 0x000000a400a47308 */ /* 0x000f700000000800 */
[----:B------:R-:W-:Y:S08]  /*34a0*/  MUFU.EX2 R167, R167 ;  /* 0x000000a700a77308 */ /* 0x000ff00000000800 */
[----:B------:R-:W0:Y:S08]  /*34b0*/  MUFU.EX2 R171, R171 ;  /* 0x000000ab00ab7308 */ /* 0x000e300000000800 */
[----:B------:R-:W0:Y:S08]  /*34c0*/  MUFU.EX2 R170, R170 ;  /* 0x000000aa00aa7308 */ /* 0x000e300000000800 */
[----:B------:R-:W-:Y:S08]  /*34d0*/  MUFU.EX2 R174, R174 ;  /* 0x000000ae00ae7308 */ /* 0x000ff00000000800 */
[----:B------:R-:W-:Y:S08]  /*34e0*/  MUFU.EX2 R177, R177 ;  /* 0x000000b100b17308 */ /* 0x000ff00000000800 */
[----:B------:R-:W-:Y:S08]  /*34f0*/  MUFU.EX2 R180, R180 ;  /* 0x000000b400b47308 */ /* 0x000ff00000000800 */
[----:B------:R-:W0:Y:S08]  /*3500*/  MUFU.EX2 R168, R168 ;  /* 0x000000a800a87308 */ /* 0x000e300000000800 */
[----:B------:R-:W0:Y:S08]  /*3510*/  MUFU.EX2 R172, R172 ;  /* 0x000000ac00ac7308 */ /* 0x000e300000000800 */
[----:B------:R-:W0:Y:S08]  /*3520*/  MUFU.EX2 R176, R176 ;  /* 0x000000b000b07308 */ /* 0x000e300000000800 */
[----:B------:R-:W0:Y:S08]  /*3530*/  MUFU.EX2 R184, R184 ;  /* 0x000000b800b87308 */ /* 0x000e300000000800 */
[----:B------:R-:W-:Y:S08]  /*3540*/  MUFU.EX2 R175, R175 ;  /* 0x000000af00af7308 */ /* 0x000ff00000000800 */
[----:B------:R-:W-:Y:S08]  /*3550*/  MUFU.EX2 R178, R178 ;  /* 0x000000b200b27308 */ /* 0x000ff00000000800 */
[----:B------:R-:W-:Y:S08]  /*3560*/  MUFU.EX2 R181, R181 ;  /* 0x000000b500b57308 */ /* 0x000ff00000000800 */
[----:B------:R-:W-:Y:S08]  /*3570*/  MUFU.EX2 R185, R185 ;  /* 0x000000b900b97308 */ /* 0x000ff00000000800 */
[----:B------:R-:W0:Y:S08]  /*3580*/  MUFU.EX2 R182, R182 ;  /* 0x000000b600b67308 */ /* 0x000e300000000800 */
[----:B------:R-:W0:Y:S08]  /*3590*/  MUFU.EX2 R188, R188 ;  /* 0x000000bc00bc7308 */ /* 0x000e300000000800 */
[----:B------:R-:W-:Y:S08]  /*35a0*/  MUFU.EX2 R198, R198 ;  /* 0x000000c600c67308 */ /* 0x000ff00000000800 */
[----:B------:R-:W0:Y:S08]  /*35b0*/  MUFU.EX2 R201, R201 ;  /* 0x000000c900c97308 */ /* 0x000e300000000800 */
[----:B------:R-:W-:Y:S08]  /*35c0*/  MUFU.EX2 R179, R179 ;  /* 0x000000b300b37308 */ /* 0x000ff00000000800 */
[----:B------:R-:W-:Y:S08]  /*35d0*/  MUFU.EX2 R183, R183 ;  /* 0x000000b700b77308 */ /* 0x000ff00000000800 */
[----:B------:R-:W-:Y:S08]  /*35e0*/  MUFU.EX2 R186, R186 ;  /* 0x000000ba00ba7308 */ /* 0x000ff00000000800 */
[----:B------:R-:W-:Y:S08]  /*35f0*/  MUFU.EX2 R187, R187 ;  /* 0x000000bb00bb7308 */ /* 0x000ff00000000800 */
[----:B------:R-:W0:Y:S01]  /*3600*/  MUFU.EX2 R197, R197 ;  /* 0x000000c500c57308 */ /* 0x000e220000000800 */
[----:B------:R-:W-:-:S02]  /*3610*/  WARPGROUP.DEPBAR.LE gsb0, 0x0 ;  /* 0x00008000000079c5 */ /* 0x000fc40000010000 */
[----:B------:R-:W-:Y:S02]  /*3620*/  F2FP.F16.F32.PACK_AB R152, R159, R157 ;  /* 0x0000009d9f98723e */ /* 0x000fe400000000ff */
[C---:B-1----:R-:W-:Y:S01]  /*3630*/  F2FP.F16.F32.PACK_AB R153, R158.reuse, R165 ;  /* 0x000000a59e99723e */ /* 0x042fe200000000ff */
[----:B------:R-:W-:Y:S01]  /*3640*/  FADD.FTZ R165, R165, R196 ;  /* 0x000000c4a5a57221 */ /* 0x000fe20000010000 */
[----:B------:R-:W-:Y:S01]  /*3650*/  F2FP.F16.F32.PACK_AB R154, R205, R161 ;  /* 0x000000a1cd9a723e */ /* 0x000fe200000000ff */
[----:B------:R-:W1:Y:S01]  /*3660*/  MUFU.EX2 R199, R199 ;  /* 0x000000c700c77308 */ /* 0x000e620000000800 */
[----:B--2---:R-:W-:Y:S01]  /*3670*/  F2FP.F16.F32.PACK_AB R155, R163, R160 ;  /* 0x000000a0a39b723e */ /* 0x004fe200000000ff */
[----:B------:R-:W-:Y:S01]  /*3680*/  FADD.FTZ R165, R158, R165 ;  /* 0x000000a59ea57221 */ /* 0x000fe20000010000 */
[----:B------:R-:W-:Y:S02]  /*3690*/  FADD.FTZ R205, R205, R192 ;  /* 0x000000c0cdcd7221 */ /* 0x000fe40000010000 */
[----:B------:R-:W-:Y:S01]  /*36a0*/  WARPGROUP.ARRIVE ;  /* 0x00000000000079c5 */ /* 0x000fe20000000000 */
[----:B------:R-:W-:Y:S01]  /*36b0*/  FADD.FTZ R160, R160, R165 ;  /* 0x000000a5a0a07221 */ /* 0x000fe20000010000 */
[----:B---3--:R-:W-:Y:S01]  /*36c0*/  FADD.FTZ R205, R162, R205 ;  /* 0x000000cda2cd7221 */ /* 0x008fe20000010000 */
[----:B------:R-:W-:Y:S02]  /*36d0*/  MUFU.EX2 R200, R200 ;  /* 0x000000c800c87308 */ /* 0x000fe40000000800 */
[----:B------:R-:W-:Y:S01]  /*36e0*/  FADD.FTZ R163, R163, R160 ;  /* 0x000000a0a3a37221 */ /* 0x000fe20000010000 */
[----:B------:R-:W-:Y:S01]  /*36f0*/  HGMMA.64x256x16.F32 R24, R152, gdesc[UR8].tnspB, R24, gsb0 ;  /* 0x43e0000898187df0 */ /* 0x000fe20008000818 */
[----:B------:R-:W-:Y:S01]  /*3700*/  UIADD3 UR10, UR4, 0x100, URZ ;  /* 0x00000100040a7890 */ /* 0x000fe2000fffe03f */
[----:B------:R-:W-:Y:S01]  /*3710*/  UMOV UR11, 0x40000040 ;  /* 0x40000040000b7882 */ /* 0x000fe20000000000 */
[----:B----4-:R-:W-:-:S02]  /*3720*/  FADD.FTZ R163, R206, R163 ;  /* 0x000000a3cea37221 */ /* 0x010fc40000010000 */
[----:B------:R-:W2:Y:S01]  /*3730*/  MUFU.EX2 R203, R203 ;  /* 0x000000cb00cb7308 */ /* 0x000ea20000000800 */
[----:B------:R-:W-:Y:S02]  /*3740*/  WARPGROUP.DEPBAR.LE gsb0, 0x0 ;  /* 0x00008000000079c5 */ /* 0x000fe40000010000 */
[C---:B------:R-:W-:Y:S01]  /*3750*/  F2FP.F16.F32.PACK_AB R152, R166.reuse, R162 ;  /* 0x000000a2a698723e */ /* 0x040fe200000000ff */
[----:B------:R-:W-:Y:S01]  /*3760*/  FADD.FTZ R166, R166, R205 ;  /* 0x000000cda6a67221 */ /* 0x000fe20000010000 */
[C---:B-----5:R-:W-:Y:S01]  /*3770*/  F2FP.F16.F32.PACK_AB R153, R164.reuse, R206 ;  /* 0x000000cea499723e */ /* 0x060fe200000000ff */
        /* <DEDUP_REMOVED lines=13> */
[----:B------:R-:W-:-:S04]  /*3850*/  FADD.FTZ R171, R172, R171 ;  /* 0x000000abacab7221 */ /* 0x000fc80000010000 */
[----:B------:R-:W-:-:S04]  /*3860*/  FADD.FTZ R171, R176, R171 ;  /* 0x000000abb0ab7221 */ /* 0x000fc80000010000 */
[----:B------:R-:W-:-:S04]  /*3870*/  FADD.FTZ R171, R184, R171 ;  /* 0x000000abb8ab7221 */ /* 0x000fc80000010000 */
[----:B------:R-:W-:-:S04]  /*3880*/  FADD.FTZ R171, R182, R171 ;  /* 0x000000abb6ab7221 */ /* 0x000fc80000010000 */
[----:B------:R-:W-:Y:S01]  /*3890*/  FADD.FTZ R171, R188, R171 ;  /* 0x000000abbcab7221 */ /* 0x000fe20000010000 */
[----:B------:R-:W-:Y:S02]  /*38a0*/  WARPGROUP.DEPBAR.LE gsb0, 0x0 ;  /* 0x00008000000079c5 */ /* 0x000fe40000010000 */
[C---:B------:R-:W-:Y:S01]  /*38b0*/  F2FP.F16.F32.PACK_AB R152, R174.reuse, R170 ;  /* 0x000000aaae98723e */ /* 0x040fe200000000ff */
[----:B------:R-:W-:Y:S01]  /*38c0*/  FADD.FTZ R174, R174, R173 ;  /* 0x000000adaeae7221 */ /* 0x000fe20000010000 */
[----:B------:R-:W-:Y:S02]  /*38d0*/  F2FP.F16.F32.PACK_AB R153, R172, R168 ;  /* 0x000000a8ac99723e */ /* 0x000fe400000000ff */
[----:B------:R-:W-:Y:S01]  /*38e0*/  F2FP.F16.F32.PACK_AB R154, R180, R177 ;  /* 0x000000b1b49a723e */ /* 0x000fe200000000ff */
[----:B------:R-:W-:Y:S01]  /*38f0*/  FADD.FTZ R177, R177, R174 ;  /* 0x000000aeb1b17221 */ /* 0x000fe20000010000 */
[----:B------:R-:W-:-:S03]  /*3900*/  F2FP.F16.F32.PACK_AB R155, R184, R176 ;  /* 0x000000b0b89b723e */ /* 0x000fc600000000ff */
[----:B------:R-:W-:Y:S01]  /*3910*/  FADD.FTZ R180, R180, R177 ;  /* 0x000000b1b4b47221 */ /* 0x000fe20000010000 */
[----:B------:R-:W-:-:S06]  /*3920*/  WARPGROUP.ARRIVE ;  /* 0x00000000000079c5 */ /* 0x000fcc0000000000 */
[----:B------:R-:W-:Y:S01]  /*3930*/  HGMMA.64x256x16.F32 R24, R152, gdesc[UR8].tnspB, R24, gsb0 ;  /* 0x43e0000898187df0 */ /* 0x000fe20008000818 */
[----:B------:R-:W-:Y:S01]  /*3940*/  UIADD3 UR10, UR4, 0x200, URZ ;  /* 0x00000200040a7890 */ /* 0x000fe2000fffe03f */
[----:B------:R-:W-:Y:S01]  /*3950*/  UMOV UR11, 0x40000040 ;  /* 0x40000040000b7882 */ /* 0x000fe20000000000 */
[----:B------:R-:W-:Y:S02]  /*3960*/  WARPGROUP.DEPBAR.LE gsb0, 0x0 ;  /* 0x00008000000079c5 */ /* 0x000fe40000010000 */
[----:B------:R-:W-:Y:S01]  /*3970*/  F2FP.F16.F32.PACK_AB R152, R178, R175 ;  /* 0x000000afb298723e */ /* 0x000fe200000000ff */
[----:B------:R-:W-:Y:S01]  /*3980*/  FADD.FTZ R175, R175, R180 ;  /* 0x000000b4afaf7221 */ /* 0x000fe20000010000 */
[----:B------:R-:W-:Y:S02]  /*3990*/  F2FP.F16.F32.PACK_AB R153, R188, R182 ;  /* 0x000000b6bc99723e */ /* 0x000fe400000000ff */
        /* <DEDUP_REMOVED lines=11> */
[----:B------:R-:W-:Y:S01]  /*3a50*/  FADD.FTZ R178, R179, R178 ;  /* 0x000000b2b3b27221 */ /* 0x000fe20000010000 */
[----:B------:R-:W-:Y:S01]  /*3a60*/  UMOV UR11, 0x40000040 ;  /* 0x40000040000b7882 */ /* 0x000fe20000000000 */
[----:B------:R-:W-:Y:S02]  /*3a70*/  WARPGROUP.DEPBAR.LE gsb0, 0x0 ;  /* 0x00008000000079c5 */ /* 0x000fe40000010000 */
[C---:B------:R-:W-:Y:S01]  /*3a80*/  F2FP.F16.F32.PACK_AB R152, R183.reuse, R179 ;  /* 0x000000b3b798723e */ /* 0x040fe200000000ff */
[----:B------:R-:W-:Y:S01]  /*3a90*/  FADD.FTZ R183, R183, R178 ;  /* 0x000000b2b7b77221 */ /* 0x000fe20000010000 */
[C---:B-1----:R-:W-:Y:S01]  /*3aa0*/  F2FP.F16.F32.PACK_AB R153, R199.reuse, R197 ;  /* 0x000000c5c799723e */ /* 0x042fe200000000ff */
[----:B------:R-:W-:Y:S01]  /*3ab0*/  FADD.FTZ R199, R199, R198 ;  /* 0x000000c6c7c77221 */ /* 0x000fe20000010000 */
[----:B------:R-:W-:Y:S01]  /*3ac0*/  F2FP.F16.F32.PACK_AB R154, R187, R186 ;  /* 0x000000babb9a723e */ /* 0x000fe200000000ff */
[----:B------:R-:W-:Y:S01]  /*3ad0*/  FADD.FTZ R186, R186, R183 ;  /* 0x000000b7baba7221 */ /* 0x000fe20000010000 */
[----:B--2---:R-:W-:Y:S01]  /*3ae0*/  F2FP.F16.F32.PACK_AB R155, R203, R200 ;  /* 0x000000c8cb9b723e */ /* 0x004fe200000000ff */
[----:B------:R-:W-:-:S02]  /*3af0*/  FADD.FTZ R200, R200, R199 ;  /* 0x000000c7c8c87221 */ /* 0x000fc40000010000 */
[----:B------:R-:W-:Y:S01]  /*3b00*/  FADD.FTZ R205, R187, R186 ;  /* 0x000000babbcd7221 */ /* 0x000fe20000010000 */
[----:B------:R-:W-:Y:S01]  /*3b10*/  WARPGROUP.ARRIVE ;  /* 0x00000000000079c5 */ /* 0x000fe20000000000 */
[----:B------:R-:W-:-:S11]  /*3b20*/  FADD.FTZ R203, R203, R200 ;  /* 0x000000c8cbcb7221 */ /* 0x000fd60000010000 */
[----:B------:R-:W-:Y:S03]  /*3b30*/  HGMMA.64x256x16.F32 R24, R152, gdesc[UR8].tnspB, R24, gsb0 ;  /* 0x43e0000898187df0 */ /* 0x000fe60008000818 */
[----:B------:R-:W-:Y:S02]  /*3b40*/  WARPGROUP.DEPBAR.LE gsb0, 0x0 ;  /* 0x00008000000079c5 */ /* 0x000fe40000010000 */
[----:B------:R-:W-:Y:S05]  /*3b50*/  @!P0 BRA `(.L_x_10150) ;  /* 0x0000000000048947 */ /* 0x000fea0003800000 */
[----:B------:R-:W-:Y:S01]  /*3b60*/  BPT.TRAP 0x1 ;  /* 0x000000040000795c */ /* 0x000fe20000300000 */
.L_x_10150:
[----:B------:R-:W-:Y:S01]  /*3b70*/  UIADD3 UR52, UR52, 0x32460, URZ ;  /* 0x0003246034347890 */ /* 0x000fe2000fffe03f */
[----:B------:R-:W-:-:S03]  /*3b80*/  ISETP.GE.AND P1, PT, R23, 0x61, PT ;  /* 0x000000611700780c */ /* 0x000fc60003f26270 */
[----:B------:R-:W-:-:S09]  /*3b90*/  UPRMT UR52, UR53, 0x654, UR52 ;  /* 0x0000065435347896 */ /* 0x000fd20008000034 */
[----:B------:R-:W-:Y:S01]  /*3ba0*/  SYNCS.ARRIVE.TRANS64.RED.A1T0 RZ, [UR52], RZ ;  /* 0x000000ffffff79a7 */ /* 0x000fe20008100434 */
[----:B------:R-:W-:Y:S05]  /*3bb0*/  @!P1 BRA `(.L_x_10151) ;  /* 0x0000002000dc9947 */ /* 0x000fea0003800000 */
[----:B------:R-:W-:Y:S02]  /*3bc0*/  VIADD R23, R208, 0xfffffffe ;  /* 0xfffffffed0177836 */ /* 0x000fe40000000000 */
[----:B------:R-:W-:Y:S02]  /*3bd0*/  IMAD.MOV.U32 R207, RZ, RZ, R156 ;  /* 0x000000ffffcf7224 */ /* 0x000fe400078e009c */
[----:B------:R-:W-:-:S07]  /*3be0*/  IMAD.MOV.U32 R200, RZ, RZ, R22 ;  /* 0x000000ffffc87224 */ /* 0x000fce00078e0016 */
.L_x_10162:
[----:B------:R-:W-:Y:S01]  /*3bf0*/  UIADD3 UR38, UR38, 0x1, URZ ;  /* 0x0000000126267890 */ /* 0x000fe2000fffe03f */
[C---:B------:R-:W-:Y:S01]  /*3c00*/  ISETP.GT.AND P1, PT, R23.reuse, RZ, PT ;  /* 0x000000ff1700720c */ /* 0x040fe20003f24270 */
[----:B------:R-:W-:Y:S02]  /*3c10*/  VIADD R23, R23, 0xffffffff ;  /* 0xffffffff17177836 */ /* 0x000fe40000000000 */
[----:B------:R-:W-:-:S04]  /*3c20*/  UISETP.NE.AND UP0, UPT, UR38, 0x2, UPT ;  /* 0x000000022600788c */ /* 0x000fc8000bf05270 */
[----:B------:R-:W-:Y:S02]  /*3c30*/  USEL UR4, URZ, 0x1, UP0 ;  /* 0x000000013f047887 */ /* 0x000fe40008000000 */
[----:B------:R-:W-:Y:S02]  /*3c40*/  USEL UR38, UR38, URZ, UP0 ;  /* 0x0000003f26267287 */ /* 0x000fe40008000000 */
[----:B------:R-:W-:Y:S01]  /*3c50*/  ULOP3.LUT UR39, UR39, UR4, URZ, 0x3c, !UPT ;  /* 0x0000000427277292 */ /* 0x000fe2000f8e3c3f */
[----:B------:R-:W-:Y:S11]  /*3c60*/  @!P0 BRA `(.L_x_10152) ;  /* 0x0000000000048947 */ /* 0x000ff60003800000 */
[----:B------:R-:W-:Y:S01]  /*3c70*/  BPT.TRAP 0x1 ;  /* 0x000000040000795c */ /* 0x000fe20000300000 */
.L_x_10152:
        /* <DEDUP_REMOVED lines=9> */
.L_x_10153:
[----:B-1----:R-:W-:Y:S05]  /*3d10*/  @P2 BRA `(.L_x_10154) ;  /* 0x0000000000082947 */ /* 0x002fea0003800000 */
[----:B------:R-:W1:Y:S02]  /*3d20*/  SYNCS.PHASECHK.TRANS64.TRYWAIT P2, [UR4+0x32430], R0 ;  /* 0x03243000ff0075a7 */ /* 0x000e640008040144 */
[----:B-1----:R-:W-:Y:S05]  /*3d30*/  @!P2 BRA `(.L_x_10155) ;  /* 0x000000b800a8a947 */ /* 0x002fea0003800000 */
.L_x_10154:
[----:B------:R-:W-:Y:S01]  /*3d40*/  R2UR UR52, R20 ;  /* 0x00000000143472ca */ /* 0x000fe200000e0000 */
[----:B------:R-:W-:Y:S01]  /*3d50*/  UIMAD UR5, UR38, 0x300, UR60 ;  /* 0x00000300260578a4 */ /* 0x000fe2000f8e023c */
[----:B------:R-:W-:Y:S01]  /*3d60*/  R2UR UR53, R21 ;  /* 0x00000000153572ca */ /* 0x000fe200000e0000 */
[----:B------:R-:W-:Y:S01]  /*3d70*/  WARPGROUP.ARRIVE ;  /* 0x00000000000079c5 */ /* 0x000fe20000000000 */
[----:B------:R-:W-:-:S04]  /*3d80*/  UMOV UR55, 0x40000040 ;  /* 0x4000004000377882 */ /* 0x000fc80000000000 */
[----:B------:R-:W-:-:S07]  /*3d90*/  UMOV UR54, UR5 ;  /* 0x0000000500367c82 */ /* 0x000fce0008000000 */
[----:B------:R-:W-:Y:S01]  /*3da0*/  HGMMA.64x96x16.F32 R152, gdesc[UR52], RZ, !UPT, gsb0 ;  /* 0x01600000349879f0 */ /* 0x000fe2000c0008ff */
[----:B------:R-:W-:Y:S01]  /*3db0*/  R2UR UR52, R18 ;  /* 0x00000000123472ca */ /* 0x000fe200000e0000 */
[----:B------:R-:W-:Y:S01]  /*3dc0*/  UIADD3 UR54, UR5, 0x2, URZ ;  /* 0x0000000205367890 */ /* 0x000fe2000fffe03f */
[----:B------:R-:W-:Y:S01]  /*3dd0*/  R2UR UR53, R19 ;  /* 0x00000000133572ca */ /* 0x000fe200000e0000 */
[----:B------:R-:W-:Y:S01]  /*3de0*/  UMOV UR55, 0x40000040 ;  /* 0x4000004000377882 */ /* 0x000fe20000000000 */
[----:B------:R-:W-:Y:S02]  /*3df0*/  WARPGROUP.DEPBAR.LE gsb0, 0x0 ;  /* 0x00008000000079c5 */ /* 0x000fe40000010000 */
[----:B------:R-:W-:-:S09]  /*3e00*/  WARPGROUP.ARRIVE ;  /* 0x00000000000079c5 */ /* 0x000fd20000000000 */
[----:B------:R-:W-:Y:S01]  /*3e10*/  HGMMA.64x96x16.F32 R152, gdesc[UR52], R152, gsb0 ;  /* 0x01600000349879f0 */ /* 0x000fe20008000898 */
        /* <DEDUP_REMOVED lines=13> */
[----:B------:R-:W-:Y:S03]  /*3ef0*/  HGMMA.64x96x16.F32 R152, gdesc[UR52], R152, gsb0 ;  /* 0x01600000349879f0 */ /* 0x000fe60008000898 */
[----:B------:R-:W-:Y:S02]  /*3f00*/  WARPGROUP.DEPBAR.LE gsb0, 0x0 ;  /* 0x00008000000079c5 */ /* 0x000fe40000010000 */
[----:B------:R-:W-:Y:S05]  /*3f10*/  @!P0 BRA `(.L_x_10156) ;  /* 0x0000000000048947 */ /* 0x000fea0003800000 */
[----:B------:R-:W-:Y:S01]  /*3f20*/  BPT.TRAP 0x1 ;  /* 0x000000040000795c */ /* 0x000fe20000300000 */
.L_x_10156:
[----:B------:R2:W3:Y:S01]  /*3f30*/  SYNCS.PHASECHK.TRANS64.TRYWAIT P2, [UR4+0x32450], R0 ;  /* 0x03245000ff0075a7 */ /* 0x0004e20008040144 */
[----:B------:R-:W-:Y:S05]  /*3f40*/  @!P0 BRA `(.L_x_10157) ;  /* 0x0000000000048947 */ /* 0x000fea0003800000 */
[----:B------:R-:W-:Y:S01]  /*3f50*/  BPT.TRAP 0x1 ;  /* 0x000000040000795c */ /* 0x000fe20000300000 */
.L_x_10157:
[----:B---3--:R-:W-:Y:S05]  /*3f60*/  @P2 BRA `(.L_x_10158) ;  /* 0x0000000000082947 */ /* 0x008fea0003800000 */
[----:B------:R-:W3:Y:S02]  /*3f70*/  SYNCS.PHASECHK.TRANS64.TRYWAIT P2, [UR4+0x32450], R0 ;  /* 0x03245000ff0075a7 */ /* 0x000ee40008040144 */
[----:B---3--:R-:W-:Y:S05]  /*3f80*/  @!P2 BRA `(.L_x_10159) ;  /* 0x000000b8002ca947 */ /* 0x008fea0003800000 */
.L_x_10158:
[----:B------:R-:W-:Y:S01]  /*3f90*/  R2UR UR52, R12 ;  /* 0x000000000c3472ca */ /* 0x000fe200000e0000 */
[----:B------:R-:W-:Y:S01]  /*3fa0*/  UIMAD UR5, UR38, 0xc00, UR7 ;  /* 0x00000c00260578a4 */ /* 0x000fe2000f8e0207 */
[----:B------:R-:W-:Y:S01]  /*3fb0*/  R2UR UR53, R13 ;  /* 0x000000000d3572ca */ /* 0x000fe200000e0000 */
[----:B------:R-:W-:Y:S01]  /*3fc0*/  WARPGROUP.ARRIVE ;  /* 0x00000000000079c5 */ /* 0x000fe20000000000 */
[----:B------:R-:W-:Y:S01]  /*3fd0*/  UMOV UR55, 0x40000040 ;  /* 0x4000004000377882 */ /* 0x000fe20000000000 */
[----:B------:R-:W-:-:S04]  /*3fe0*/  UIADD3 UR10, UR5, 0x302, URZ ;  /* 0x00000302050a7890 */ /* 0x000fc8000fffe03f */
[----:B-1----:R-:W1:Y:S01]  /*3ff0*/  S2R R3, SR_TID.X ;  /* 0x0000000000037919 */ /* 0x002e620000002100 */
[----:B------:R-:W-:Y:S01]  /*4000*/  UMOV UR11, 0x40000040 ;  /* 0x40000040000b7882 */ /* 0x000fe20000000000 */
[----:B------:R-:W-:Y:S01]  /*4010*/  UMOV UR54, UR5 ;  /* 0x0000000500367c82 */ /* 0x000fe20008000000 */
[----:B------:R-:W-:Y:S01]  /*4020*/  UIADD3 UR14, UR5, 0x304, URZ ;  /* 0x00000304050e7890 */ /* 0x000fe2000fffe03f */
[----:B------:R-:W-:Y:S01]  /*4030*/  UMOV UR15, 0x40000040 ;  /* 0x40000040000f7882 */ /* 0x000fe20000000000 */
[----:B------:R-:W-:Y:S01]  /*4040*/  UIADD3 UR18, UR5, 0x306, URZ ;  /* 0x0000030605127890 */ /* 0x000fe2000fffe03f */
[----:B------:R-:W-:Y:S01]  /*4050*/  UMOV UR19, 0x40000040 ;  /* 0x4000004000137882 */ /* 0x000fe20000000000 */
[----:B------:R-:W-:Y:S01]  /*4060*/  HGMMA.64x96x16.F32 R152, gdesc[UR52], R152, gsb0 ;  /* 0x01600000349879f0 */ /* 0x000fe20008000898 */
[----:B------:R-:W-:Y:S01]  /*4070*/  R2UR UR52, R10 ;  /* 0x000000000a3472ca */ /* 0x000fe200000e0000 */
[----:B------:R-:W-:Y:S01]  /*4080*/  UIADD3 UR54, UR5, 0x2, URZ ;  /* 0x0000000205367890 */ /* 0x000fe2000fffe03f */
[----:B------:R-:W-:Y:S01]  /*4090*/  R2UR UR53, R11 ;  /* 0x000000000b3572ca */ /* 0x000fe200000e0000 */
[----:B------:R-:W-:Y:S01]  /*40a0*/  UMOV UR55, 0x40000040 ;  /* 0x4000004000377882 */ /* 0x000fe20000000000 */
[----:B------:R-:W-:Y:S01]  /*40b0*/  UIADD3 UR22, UR5, 0x600, URZ ;  /* 0x0000060005167890 */ /* 0x000fe2000fffe03f */
        /* <DEDUP_REMOVED lines=12> */
[----:B-1----:R-:W-:Y:S01]  /*4180*/  SHF.R.U32.HI R3, RZ, 0x7, R3 ;  /* 0x00000007ff037819 */ /* 0x002fe20000011603 */
[----:B------:R-:W-:-:S03]  /*4190*/  UMOV UR51, 0x40000040 ;  /* 0x4000004000337882 */ /* 0x000fc60000000000 */
[----:B0-2---:R-:W-:Y:S01]  /*41a0*/  IADD3 R0, -R3, 0xb, RZ ;  /* 0x0000000b03007810 */ /* 0x005fe20007ffe1ff */
[----:B------:R-:W-:Y:S02]  /*41b0*/  WARPGROUP.DEPBAR.LE gsb0, 0x0 ;  /* 0x00008000000079c5 */ /* 0x000fe40000010000 */
[----:B------:R-:W-:-:S06]  /*41c0*/  WARPGROUP.ARRIVE ;  /* 0x00000000000079c5 */ /* 0x000fcc0000000000 */
        /* <DEDUP_REMOVED lines=22> */
[----:B------:R-:W-:Y:S01]  /*4330*/  UIADD3 UR54, UR5, 0x906, URZ ;  /* 0x0000090605367890 */ /* 0x000fe2000fffe03f */
[----:B------:R-:W-:Y:S01]  /*4340*/  UMOV UR55, 0x40000040 ;  /* 0x4000004000377882 */ /* 0x000fe20000000000 */
[----:B------:R-:W-:Y:S01]  /*4350*/  UMOV UR52, UR56 ;  /* 0x0000003800347c82 */ /* 0x000fe20008000000 */
[----:B------:R-:W-:Y:S01]  /*4360*/  UMOV UR53, UR57 ;  /* 0x0000003900357c82 */ /* 0x000fe20008000000 */
        /* <DEDUP_REMOVED lines=37> */
.L_x_10160:
[----:B------:R-:W-:Y:S01]  /*45c0*/  FMNMX.FTZ R22, R152, R200, !PT ;  /* 0x000000c898167209 */ /* 0x000fe20007810000 */
[----:B------:R-:W-:Y:S01]  /*45d0*/  UIADD3 UR5, UR4, 0x32440, URZ ;  /* 0x0003244004057890 */ /* 0x000fe2000fffe03f */
[----:B------:R-:W-:Y:S02]  /*45e0*/  UMOV UR11, 0x40000040 ;  /* 0x40000040000b7882 */ /* 0x000fe40000000000 */
[----:B------:R-:W-:Y:S01]  /*45f0*/  FMNMX.FTZ R3, R153, R22, !PT ;  /* 0x0000001699037209 */ /* 0x000fe20007810000 */
[----:B------:R-:W-:-:S03]  /*4600*/  UPRMT UR5, UR58, 0x654, UR5 ;  /* 0x000006543a057896 */ /* 0x000fc60008000005 */
[----:B------:R-:W-:-:S04]  /*4610*/  FMNMX.FTZ R22, R156, R3, !PT ;  /* 0x000000039c167209 */ /* 0x000fc80007810000 */
[----:B------:R-:W-:Y:S02]  /*4620*/  FMNMX.FTZ R3, R157, R22, !PT ;  /* 0x000000169d037209 */ /* 0x000fe40007810000 */
[----:B------:R-:W-:Y:S01]  /*4630*/  SYNCS.ARRIVE.TRANS64.RED.A1T0 RZ, [UR5], RZ ;  /* 0x000000ffffff79a7 */ /* 0x000fe20008100405 */
[----:B------:R-:W-:Y:S01]  /*4640*/  UIMAD UR5, UR38, 0xc00, UR6 ;  /* 0x00000c00260578a4 */ /* 0x000fe2000f8e0206 */
[----:B------:R-:W-:-:S04]  /*4650*/  FMNMX.FTZ R22, R160, R3, !PT ;  /* 0x00000003a0167209 */ /* 0x000fc80007810000 */
[----:B------:R-:W-:Y:S02]  /*4660*/  FMNMX.FTZ R3, R161, R22, !PT ;  /* 0x00000016a1037209 */ /* 0x000fe40007810000 */
[----:B------:R-:W-:Y:S01]  /*4670*/  FMNMX.FTZ R22, R154, R207, !PT ;  /* 0x000000cf9a167209 */ /* 0x000fe20007810000 */
[----:B------:R-:W-:Y:S01]  /*4680*/  UMOV UR10, UR5 ;  /* 0x00000005000a7c82 */ /* 0x000fe20008000000 */
        /* <DEDUP_REMOVED lines=41> */
[----:B------:R-:W-:-:S05]  /*4920*/  FMNMX.FTZ R201, R199, R22, !PT ;  /* 0x00000016c7c97209 */ /* 0x000fca0007810000 */
[----:B------:R-:W2:Y:S01]  /*4930*/  SHFL.BFLY PT, R204, R201, 0x2, 0x1f ;  /* 0x0c401f00c9cc7f89 */ /* 0x000ea200000e0000 */
[----:B-1----:R-:W-:Y:S02]  /*4940*/  FMNMX.FTZ R22, R206, R3, !PT ;  /* 0x00000003ce167209 */ /* 0x002fe40007810000 */
[----:B------:R-:W1:Y:S03]  /*4950*/  LDC R3, c[0x0][0xa80] ;  /* 0x0002a000ff037b82 */ /* 0x000e660000000800 */
[----:B------:R-:W3:Y:S01]  /*4960*/  SHFL.BFLY PT, R202, R22, 0x1, 0x1f ;  /* 0x0c201f0016ca7f89 */ /* 0x000ee200000e0000 */
[----:B--2---:R-:W-:-:S05]  /*4970*/  FMNMX.FTZ R201, R201, R204, !PT ;  /* 0x000000ccc9c97209 */ /* 0x004fca0007810000 */
[----:B------:R-:W2:Y:S01]  /*4980*/  SHFL.BFLY PT, R208, R201, 0x1, 0x1f ;  /* 0x0c201f00c9d07f89 */ /* 0x000ea200000e0000 */
[----:B---3--:R-:W-:-:S05]  /*4990*/  FMNMX.FTZ R22, R22, R202, !PT ;  /* 0x000000ca16167209 */ /* 0x008fca0007810000 */
[C---:B-1----:R-:W-:Y:S01]  /*49a0*/  FMUL.FTZ R202, R22.reuse, R3 ;  /* 0x0000000316ca7220 */ /* 0x042fe20000410000 */
[----:B------:R-:W-:-:S03]  /*49b0*/  FADD.FTZ R204, -R22, R200 ;  /* 0x000000c816cc7221 */ /* 0x000fc60000010100 */
[-CC-:B------:R-:W-:Y:S01]  /*49c0*/  FFMA.FTZ R200, R153, R3.reuse, -R202.reuse ;  /* 0x0000000399c87223 */ /* 0x180fe200000108ca */
[-CC-:B------:R-:W-:Y:S01]  /*49d0*/  FFMA.FTZ R206, R152, R3.reuse, -R202.reuse ;  /* 0x0000000398ce7223 */ /* 0x180fe200000108ca */
[----:B------:R-:W1:Y:S01]  /*49e0*/  S2R R153, SR_TID.X ;  /* 0x0000000000997919 */ /* 0x000e620000002100 */
[-CC-:B------:R-:W-:Y:S01]  /*49f0*/  FFMA.FTZ R152, R156, R3.reuse, -R202.reuse ;  /* 0x000000039c987223 */ /* 0x180fe200000108ca */
[-C--:B------:R-:W-:Y:S01]  /*4a00*/  FMUL.FTZ R204, R204, R3.reuse ;  /* 0x00000003cccc7220 */ /* 0x080fe20000410000 */
        /* <DEDUP_REMOVED lines=8> */
[----:B--2---:R-:W-:Y:S01]  /*4a90*/  FMNMX.FTZ R156, R201, R208, !PT ;  /* 0x000000d0c99c7209 */ /* 0x004fe20007810000 */
[----:B------:R-:W2:Y:S01]  /*4aa0*/  MUFU.EX2 R204, R204 ;  /* 0x000000cc00cc7308 */ /* 0x000ea20000000800 */
[-CC-:B------:R-:W-:Y:S01]  /*4ab0*/  FFMA.FTZ R172, R172, R3.reuse, -R202.reuse ;  /* 0x00000003acac7223 */ /* 0x180fe200000108ca */
[-CC-:B------:R-:W-:Y:S01]  /*4ac0*/  FFMA.FTZ R173, R173, R3.reuse, -R202.reuse ;  /* 0x00000003adad7223 */ /* 0x180fe200000108ca */
[-CC-:B------:R-:W-:Y:S01]  /*4ad0*/  FFMA.FTZ R176, R176, R3.reuse, -R202.reuse ;  /* 0x00000003b0b07223 */ /* 0x180fe200000108ca */
[-C--:B------:R-:W-:Y:S01]  /*4ae0*/  FMUL.FTZ R208, R156, R3.reuse ;  /* 0x000000039cd07220 */ /* 0x080fe20000410000 */
[-CC-:B------:R-:W-:Y:S01]  /*4af0*/  FFMA.FTZ R177, R177, R3.reuse, -R202.reuse ;  /* 0x00000003b1b17223 */ /* 0x180fe200000108ca */
[-CC-:B------:R-:W-:Y:S01]  /*4b00*/  FFMA.FTZ R180, R180, R3.reuse, -R202.reuse ;  /* 0x00000003b4b47223 */ /* 0x180fe200000108ca */
[-C--:B------:R-:W-:Y:S01]  /*4b10*/  FFMA.FTZ R181, R181, R3.reuse, -R202 ;  /* 0x00000003b5b57223 */ /* 0x080fe200000108ca */
        /* <DEDUP_REMOVED lines=9> */
[----:B---3--:R-:W-:Y:S01]  /*4bb0*/  FADD.FTZ R152, -R156, R207 ;  /* 0x000000cf9c987221 */ /* 0x008fe20000010100 */
[-C--:B------:R-:W-:Y:S01]  /*4bc0*/  FFMA.FTZ R207, R155, R3.reuse, -R208 ;  /* 0x000000039bcf7223 */ /* 0x080fe200000108d0 */
[-C--:B--2---:R-:W-:Y:S01]  /*4bd0*/  FMUL.FTZ R24, R24, R204.reuse ;  /* 0x000000cc18187220 */ /* 0x084fe20000410000 */
[----:B-1----:R-:W-:Y:S01]  /*4be0*/  SHF.R.U32.HI R153, RZ, 0x7, R153 ;  /* 0x00000007ff997819 */ /* 0x002fe20000011699 */
[----:B------:R-:W-:Y:S01]  /*4bf0*/  FMUL.FTZ R152, R152, R3 ;  /* 0x0000000398987220 */ /* 0x000fe20000410000 */
        /* <DEDUP_REMOVED lines=10> */
[----:B------:R1:W2:Y:S01]  /*4ca0*/  MUFU.EX2 R209, R152 ;  /* 0x0000009800d17308 */ /* 0x0002a20000000800 */
        /* <DEDUP_REMOVED lines=8> */
[----:B-1----:R-:W-:-:S02]  /*4d30*/  VIADD R152, R153, 0x8 ;  /* 0x0000000899987836 */ /* 0x002fc40000000000 */
[-C--:B------:R-:W-:Y:S01]  /*4d40*/  FMUL.FTZ R57, R57, R204.reuse ;  /* 0x000000cc39397220 */ /* 0x080fe20000410000 */
[-C--:B------:R-:W-:Y:S01]  /*4d50*/  FMUL.FTZ R60, R60, R204.reuse ;  /* 0x000000cc3c3c7220 */ /* 0x080fe20000410000 */
[-C--:B------:R-:W-:Y:S01]  /*4d60*/  FMUL.FTZ R61, R61, R204.reuse ;  /* 0x000000cc3d3d7220 */ /* 0x080fe20000410000 */
[-C--:B------:R-:W-:Y:S01]  /*4d70*/  FMUL.FTZ R64, R64, R204.reuse ;  /* 0x000000cc40407220 */ /* 0x080fe20000410000 */
[----:B------:R1:W-:Y:S01]  /*4d80*/  BAR.SYNC.DEFER_BLOCKING R152, 0x100 ;  /* 0x000400980000751d */ /* 0x0003e20000010000 */
        /* <DEDUP_REMOVED lines=110> */
[----:B-1----:R-:W-:Y:S01]  /*5470*/  F2FP.F16.F32.PACK_AB R152, R200, R206 ;  /* 0x000000cec898723e */ /* 0x002fe200000000ff */
[----:B------:R-:W-:Y:S01]  /*5480*/  MUFU.EX2 R160, R160 ;  /* 0x000000a000a07308 */ /* 0x000fe20000000800 */
[----:B------:R-:W-:Y:S01]  /*5490*/  F2FP.F16.F32.PACK_AB R154, R157, R201 ;  /* 0x000000c99d9a723e */ /* 0x000fe200000000ff */
[-CC-:B------:R-:W-:Y:S01]  /*54a0*/  FFMA.FTZ R170, R170, R3.reuse, -R208.reuse ;  /* 0x00000003aaaa7223 */ /* 0x180fe200000108d0 */
[----:B---3--:R-:W-:Y:S01]  /*54b0*/  F2FP.F16.F32.PACK_AB R153, R207, R210 ;  /* 0x000000d2cf99723e */ /* 0x008fe200000000ff */
[-CC-:B------:R-:W-:Y:S01]  /*54c0*/  FFMA.FTZ R171, R171, R3.reuse, -R208.reuse ;  /* 0x00000003abab7223 */ /* 0x180fe200000108d0 */
[----:B----4-:R-:W-:Y:S01]  /*54d0*/  F2FP.F16.F32.PACK_AB R155, R159, R158 ;  /* 0x0000009e9f9b723e */ /* 0x010fe200000000ff */
[-CC-:B------:R-:W-:Y:S01]  /*54e0*/  FFMA.FTZ R174, R174, R3.reuse, -R208.reuse ;  /* 0x00000003aeae7223 */ /* 0x180fe200000108d0 */
[-CC-:B------:R-:W-:Y:S01]  /*54f0*/  FFMA.FTZ R175, R175, R3.reuse, -R208.reuse ;  /* 0x00000003afaf7223 */ /* 0x180fe200000108d0 */
[----:B------:R-:W1:Y:S01]  /*5500*/  MUFU.EX2 R161, R161 ;  /* 0x000000a100a17308 */ /* 0x000e620000000800 */
[----:B------:R-:W-:Y:S01]  /*5510*/  WARPGROUP.ARRIVE ;  /* 0x00000000000079c5 */ /* 0x000fe20000000000 */
[-CC-:B------:R-:W-:Y:S01]  /*5520*/  FFMA.FTZ R178, R178, R3.reuse, -R208.reuse ;  /* 0x00000003b2b27223 */ /* 0x180fe200000108d0 */
[-CC-:B------:R-:W-:Y:S01]  /*5530*/  FFMA.FTZ R179, R179, R3.reuse, -R208.reuse ;  /* 0x00000003b3b37223 */ /* 0x180fe200000108d0 */
[-CC-:B------:R-:W-:Y:S01]  /*5540*/  FFMA.FTZ R182, R182, R3.reuse, -R208.reuse ;  /* 0x00000003b6b67223 */ /* 0x180fe200000108d0 */
[-C--:B------:R-:W-:Y:S01]  /*5550*/  FFMA.FTZ R183, R183, R3.reuse, -R208 ;  /* 0x00000003b7b77223 */ /* 0x080fe200000108d0 */
[-CC-:B------:R-:W-:Y:S01]  /*5560*/  FFMA.FTZ R184, R184, R3.reuse, -R202.reuse ;  /* 0x00000003b8b87223 */ /* 0x180fe200000108ca */
[----:B------:R-:W-:Y:S01]  /*5570*/  HGMMA.64x256x16.F32 R24, R152, gdesc[UR8].tnspB, R24, gsb0 ;  /* 0x43e0000898187df0 */ /* 0x000fe20008000818 */
[----:B------:R-:W-:Y:S01]  /*5580*/  MUFU.EX2 R164, R164 ;  /* 0x000000a400a47308 */ /* 0x000fe20000000800 */
[----:B------:R-:W-:Y:S01]  /*5590*/  UIADD3 UR10, UR5, 0x80, URZ ;  /* 0x00000080050a7890 */ /* 0x000fe2000fffe03f */
[-CC-:B------:R-:W-:Y:S01]  /*55a0*/  FFMA.FTZ R185, R185, R3.reuse, -R202.reuse ;  /* 0x00000003b9b97223 */ /* 0x180fe200000108ca */
[----:B------:R-:W-:Y:S01]  /*55b0*/  UMOV UR11, 0x40000040 ;  /* 0x40000040000b7882 */ /* 0x000fe20000000000 */
[-CC-:B------:R-:W-:Y:S01]  /*55c0*/  FFMA.FTZ R188, R188, R3.reuse, -R202.reuse ;  /* 0x00000003bcbc7223 */ /* 0x180fe200000108ca */
[-C--:B------:R-:W-:Y:S01]  /*55d0*/  FFMA.FTZ R189, R189, R3.reuse, -R202 ;  /* 0x00000003bdbd7223 */ /* 0x080fe200000108ca */
[-CC-:B------:R-:W-:Y:S01]  /*55e0*/  FFMA.FTZ R186, R186, R3.reuse, -R208.reuse ;  /* 0x00000003baba7223 */ /* 0x180fe200000108d0 */
[-CC-:B------:R-:W-:Y:S01]  /*55f0*/  FFMA.FTZ R187, R187, R3.reuse, -R208.reuse ;  /* 0x00000003bbbb7223 */ /* 0x180fe200000108d0 */
[----:B------:R-:W-:Y:S01]  /*5600*/  MUFU.EX2 R165, R165 ;  /* 0x000000a500a57308 */ /* 0x000fe20000000800 */
[-CC-:B------:R-:W-:Y:S01]  /*5610*/  FFMA.FTZ R190, R190, R3.reuse, -R208.reuse ;  /* 0x00000003bebe7223 */ /* 0x180fe200000108d0 */
[-C--:B------:R-:W-:Y:S01]  /*5620*/  FFMA.FTZ R191, R191, R3.reuse, -R208 ;  /* 0x00000003bfbf7223 */ /* 0x080fe200000108d0 */
        /* <DEDUP_REMOVED lines=8> */
[----:B------:R-:W-:Y:S01]  /*56b0*/  FFMA.FTZ R199, R199, R3, -R208 ;  /* 0x00000003c7c77223 */ /* 0x000fe200000108d0 */
[----:B------:R-:W-:Y:S01]  /*56c0*/  FFMA.FTZ R204, R204, R205, R206 ;  /* 0x000000cdcccc7223 */ /* 0x000fe200000100ce */
[----:B------:R-:W-:-:S03]  /*56d0*/  FFMA.FTZ R210, R209, R203, R210 ;  /* 0x000000cbd1d27223 */ /* 0x000fc600000100d2 */
[----:B------:R-:W2:Y:S01]  /*56e0*/  MUFU.EX2 R163, R163 ;  /* 0x000000a300a37308 */ /* 0x000ea20000000800 */
[----:B------:R-:W-:Y:S01]  /*56f0*/  FADD.FTZ R204, R200, R204 ;  /* 0x000000ccc8cc7221 */ /* 0x000fe20000010000 */
[----:B------:R-:W-:-:S03]  /*5700*/  FADD.FTZ R207, R207, R210 ;  /* 0x000000d2cfcf7221 */ /* 0x000fc60000010000 */
[----:B------:R-:W-:Y:S01]  /*5710*/  FADD.FTZ R204, R201, R204 ;  /* 0x000000ccc9cc7221 */ /* 0x000fe20000010000 */
[----:B------:R-:W-:Y:S02]  /*5720*/  FADD.FTZ R158, R158, R207 ;  /* 0x000000cf9e9e7221 */ /* 0x000fe40000010000 */
[----:B------:R-:W-:Y:S01]  /*5730*/  MUFU.EX2 R166, R166 ;  /* 0x000000a600a67308 */ /* 0x000fe20000000800 */
[----:B------:R-:W-:Y:S01]  /*5740*/  FADD.FTZ R157, R157, R204 ;  /* 0x000000cc9d9d7221 */ /* 0x000fe20000010000 */
[----:B------:R-:W-:-:S06]  /*5750*/  FADD.FTZ R159, R159, R158 ;  /* 0x0000009e9f9f7221 */ /* 0x000fcc0000010000 */
        /* <DEDUP_REMOVED lines=28> */
[----:B------:R-:W-:Y:S01]  /*5920*/  MUFU.EX2 R197, R197 ;  /* 0x000000c500c57308 */ /* 0x000fe20000000800 */
[----:B------:R-:W-:-:S02]  /*5930*/  WARPGROUP.DEPBAR.LE gsb0, 0x0 ;  /* 0x00008000000079c5 */ /* 0x000fc40000010000 */
[----:B-1----:R-:W-:-:S05]  /*5940*/  F2FP.F16.F32.PACK_AB R152, R161, R160 ;  /* 0x000000a0a198723e */ /* 0x002fca00000000ff */
[----:B------:R-:W-:Y:S01]  /*5950*/  MUFU.EX2 R194, R194 ;  /* 0x000000c200c27308 */ /* 0x000fe20000000800 */
[----:B--2---:R-:W-:Y:S01]  /*5960*/  F2FP.F16.F32.PACK_AB R153, R163, R162 ;  /* 0x000000a2a399723e */ /* 0x004fe200000000ff */
[----:B------:R-:W-:Y:S01]  /*5970*/  FADD.FTZ R160, R160, R157 ;  /* 0x0000009da0a07221 */ /* 0x000fe20000010000 */
[----:B------:R-:W-:Y:S01]  /*5980*/  F2FP.F16.F32.PACK_AB R154, R165, R164 ;  /* 0x000000a4a59a723e */ /* 0x000fe200000000ff */
[----:B------:R-:W-:Y:S01]  /*5990*/  FADD.FTZ R162, R162, R159 ;  /* 0x0000009fa2a27221 */ /* 0x000fe20000010000 */
[----:B---3--:R-:W-:Y:S01]  /*59a0*/  F2FP.F16.F32.PACK_AB R155, R167, R166 ;  /* 0x000000a6a79b723e */ /* 0x008fe200000000ff */
[----:B------:R-:W-:Y:S02]  /*59b0*/  FADD.FTZ R161, R161, R160 ;  /* 0x000000a0a1a17221 */ /* 0x000fe40000010000 */
[----:B------:R-:W1:Y:S01]  /*59c0*/  MUFU.EX2 R195, R195 ;  /* 0x000000c300c37308 */ /* 0x000e620000000800 */
[----:B------:R-:W-:Y:S01]  /*59d0*/  WARPGROUP.ARRIVE ;  /* 0x00000000000079c5 */ /* 0x000fe20000000000 */
[----:B------:R-:W-:Y:S01]  /*59e0*/  FADD.FTZ R163, R163, R162 ;  /* 0x000000a2a3a37221 */ /* 0x000fe20000010000 */
[----:B------:R-:W-:-:S03]  /*59f0*/  FADD.FTZ R164, R164, R161 ;  /* 0x000000a1a4a47221 */ /* 0x000fc60000010000 */
[----:B------:R-:W-:Y:S01]  /*5a00*/  FADD.FTZ R166, R166, R163 ;  /* 0x000000a3a6a67221 */ /* 0x000fe20000010000 */
[----:B------:R-:W-:Y:S01]  /*5a10*/  HGMMA.64x256x16.F32 R24, R152, gdesc[UR8].tnspB, R24, gsb0 ;  /* 0x43e0000898187df0 */ /* 0x000fe20008000818 */
[----:B------:R-:W-:Y:S01]  /*5a20*/  UIADD3 UR10, UR5, 0x100, URZ ;  /* 0x00000100050a7890 */ /* 0x000fe2000fffe03f */
[----:B------:R-:W-:Y:S01]  /*5a30*/  MUFU.EX2 R198, R198 ;  /* 0x000000c600c67308 */ /* 0x000fe20000000800 */
[----:B------:R-:W-:Y:S01]  /*5a40*/  UMOV UR11, 0x40000040 ;  /* 0x40000040000b7882 */ /* 0x000fe20000000000 */
[----:B------:R-:W-:Y:S01]  /*5a50*/  FADD.FTZ R165, R165, R164 ;  /* 0x000000a4a5a57221 */ /* 0x000fe20000010000 */
[----:B------:R-:W-:-:S05]  /*5a60*/  FADD.FTZ R167, R167, R166 ;  /* 0x000000a6a7a77221 */ /* 0x000fca0000010000 */
        /* <DEDUP_REMOVED lines=70> */
.L_x_10161:
[----:B------:R-:W-:Y:S01]  /*5ed0*/  UIADD3 UR4, UR4, 0x32460, URZ ;  /* 0x0003246004047890 */ /* 0x000fe2000fffe03f */
[----:B------:R-:W-:Y:S01]  /*5ee0*/  IMAD.MOV.U32 R207, RZ, RZ, R156 ;  /* 0x000000ffffcf7224 */ /* 0x000fe200078e009c */
[----:B------:R-:W-:Y:S02]  /*5ef0*/  MOV R200, R22 ;  /* 0x0000001600c87202 */ /* 0x000fe40000000f00 */
[----:B------:R-:W-:-:S09]  /*5f00*/  UPRMT UR4, UR58, 0x654, UR4 ;  /* 0x000006543a047896 */ /* 0x000fd20008000004 */
[----:B------:R-:W-:Y:S01]  /*5f10*/  SYNCS.ARRIVE.TRANS64.RED.A1T0 RZ, [UR4], RZ ;  /* 0x000000ffffff79a7 */ /* 0x000fe20008100404 */
[----:B------:R-:W-:Y:S05]  /*5f20*/  @P1 BRA `(.L_x_10162) ;  /* 0xffffffdc00301947 */ /* 0x000fea000383ffff */
.L_x_10151:
[----:B------:R-:W0:Y:S01]  /*5f30*/  SHFL.BFLY PT, R4, R205, 0x2, 0x1f ;  /* 0x0c401f00cd047f89 */ /* 0x000e2200000e0000 */
[----:B------:R-:W-:Y:S01]  /*5f40*/  IMAD.MOV.U32 R8, RZ, RZ, RZ ;  /* 0x000000ffff087224 */ /* 0x000fe200078e00ff */
[----:B------:R-:W-:Y:S01]  /*5f50*/  R2UR UR4, R219 ;  /* 0x00000000db0472ca */ /* 0x000fe200000e0000 */
[----:B------:R-:W-:Y:S01]  /*5f60*/  UIADD3 UR38, UR38, 0x1, URZ ;  /* 0x0000000126267890 */ /* 0x000fe2000fffe03f */
[----:B------:R-:W1:Y:S01]  /*5f70*/  SHFL.BFLY PT, R6, R203, 0x2, 0x1f ;  /* 0x0c401f00cb067f89 */ /* 0x000e6200000e0000 */
[----:B------:R2:W-:Y:S06]  /*5f80*/  BAR.ARV R0, 0x100 ;  /* 0x000400000000751d */ /* 0x0005ec0000002000 */
[----:B------:R-:W-:-:S02]  /*5f90*/  UISETP.NE.AND UP0, UPT, UR38, 0x2, UPT ;  /* 0x000000022600788c */ /* 0x000fc4000bf05270 */
[----:B------:R-:W-:Y:S06]  /*5fa0*/  BAR.ARV 0x8, 0x180 ;  /* 0x0206000000007b1d */ /* 0x000fec0000002000 */
[----:B------:R-:W-:Y:S01]  /*5fb0*/  UIADD3 UR4, UR4, 0x1, URZ ;  /* 0x0000000104047890 */ /* 0x000fe2000fffe03f */
[----:B--2---:R-:W-:Y:S02]  /*5fc0*/  IMAD.MOV.U32 R0, RZ, RZ, -0x800000 ;  /* 0xff800000ff007424 */ /* 0x004fe400078e00ff */
[----:B0-----:R-:W-:Y:S01]  /*5fd0*/  FADD.FTZ R5, R4, R205 ;  /* 0x000000cd04057221 */ /* 0x001fe20000010000 */
[----:B------:R-:W-:Y:S01]  /*5fe0*/  PLOP3.LUT P0, PT, PT, PT, PT, 0x8, 0x0 ;  /* 0x000000000000781c */ /* 0x000fe20003f0e170 */
[----:B------:R-:W-:Y:S01]  /*5ff0*/  USEL UR38, UR38, URZ, UP0 ;  /* 0x0000003f26267287 */ /* 0x000fe20008000000 */
[----:B-1----:R-:W-:-:S02]  /*6000*/  FADD.FTZ R7, R6, R203 ;  /* 0x000000cb06077221 */ /* 0x002fc40000010000 */
[----:B------:R-:W0:Y:S01]  /*6010*/  SHFL.BFLY PT, R4, R5, 0x1, 0x1f ;  /* 0x0c201f0005047f89 */ /* 0x000e2200000e0000 */
[----:B------:R-:W-:Y:S01]  /*6020*/  IMAD.U32 R219, RZ, RZ, UR4 ;  /* 0x00000004ffdb7e24 */ /* 0x000fe2000f8e00ff */
[----:B------:R-:W-:Y:S02]  /*6030*/  USEL UR4, URZ, 0x1, UP0 ;  /* 0x000000013f047887 */ /* 0x000fe40008000000 */
[----:B------:R-:W1:Y:S02]  /*6040*/  SHFL.BFLY PT, R6, R7, 0x1, 0x1f ;  /* 0x0c201f0007067f89 */ /* 0x000e6400000e0000 */
[----:B------:R-:W-:Y:S01]  /*6050*/  ULOP3.LUT UR39, UR39, UR4, URZ, 0x3c, !UPT ;  /* 0x0000000427277292 */ /* 0x000fe2000f8e3c3f */
[----:B0-----:R-:W-:Y:S01]  /*6060*/  FADD.FTZ R9, R5, R4 ;  /* 0x0000000405097221 */ /* 0x001fe20000010000 */
[----:B------:R-:W-:Y:S02]  /*6070*/  IMAD.MOV.U32 R4, RZ, RZ, RZ ;  /* 0x000000ffff047224 */ /* 0x000fe400078e00ff */
[----:B-1----:R-:W-:-:S02]  /*6080*/  FADD.FTZ R6, R7, R6 ;  /* 0x0000000607067221 */ /* 0x002fc40000010000 */
[----:B------:R-:W-:-:S03]  /*6090*/  FSETP.NE.FTZ.AND P1, PT, R9, RZ, PT ;  /* 0x000000ff0900720b */ /* 0x000fc60003f35000 */
[----:B------:R-:W-:-:S10]  /*60a0*/  FSETP.NE.FTZ.AND P2, PT, R6, RZ, PT ;  /* 0x000000ff0600720b */ /* 0x000fd40003f55000 */
[----:B------:R-:W-:Y:S01]  /*60b0*/  @P1 MUFU.LG2 R7, R9 ;  /* 0x0000000900071308 */ /* 0x000fe20000000c00 */
[C---:B------:R-:W-:Y:S02]  /*60c0*/  @P1 FMUL.FTZ R5, R3.reuse, 0.69314718246459960938 ;  /* 0x3f31721803051820 */ /* 0x040fe40000410000 */
[----:B------:R-:W-:-:S05]  /*60d0*/  @P2 FMUL.FTZ R14, R3, 0.69314718246459960938 ;  /* 0x3f317218030e2820 */ /* 0x000fca0000410000 */
[----:B------:R-:W0:Y:S08]  /*60e0*/  @P2 MUFU.LG2 R11, R6 ;  /* 0x00000006000b2308 */ /* 0x000e300000000c00 */
[----:B------:R-:W1:Y:S08]  /*60f0*/  @P1 MUFU.RCP R8, R9 ;  /* 0x0000000900081308 */ /* 0x000e700000001000 */
[----:B------:R2:W3:Y:S01]  /*6100*/  @P2 MUFU.RCP R4, R6 ;  /* 0x0000000600042308 */ /* 0x0004e20000001000 */
[----:B0-----:R-:W-:-:S04]  /*6110*/  @P2 FMUL.FTZ R11, R11, 0.69314718246459960938 ;  /* 0x3f3172180b0b2820 */ /* 0x001fc80000410000 */
[----:B------:R-:W-:Y:S01]  /*6120*/  @P2 FFMA.FTZ R0, R14, R156, R11 ;  /* 0x0000009c0e002223 */ /* 0x000fe2000001000b */
[----:B--2---:R-:W-:Y:S01]  /*6130*/  @P1 FMUL.FTZ R6, R7, 0.69314718246459960938 ;  /* 0x3f31721807061820 */ /* 0x004fe20000410000 */
        /* <DEDUP_REMOVED lines=64> */
[----:B---3--:R-:W-:Y:S01]  /*6540*/  FMUL.FTZ R3, R75, R4 ;  /* 0x000000044b037220 */ /* 0x008fe20000410000 */
        /* <DEDUP_REMOVED lines=65> */
.L_x_10137:
[----:B0-----:R-:W0:Y:S01]  /*6960*/  S2R R5, SR_CgaCtaId ;  /* 0x0000000000057919 */ /* 0x001e220000008800 */
        /* <DEDUP_REMOVED lines=61> */
[----:B------:R-:W-:Y:S01]  /*6d40*/  SHF.R.U64 R14, R14, 0x3, RZ ;  /* 0x000000030e0e7819 */ /* 0x000fe200000012ff */
[--C-:B------:R-:W-:Y:S01]  /*6d50*/  IMAD.X R99, RZ, RZ, R103.reuse, P5 ;  /* 0x000000ffff637224 */ /* 0x100fe200028e0667 */
[----:B------:R-:W-:Y:S02]  /*6d60*/  IADD3 R54, P0, R102, 0x8020, RZ ;  /* 0x0000802066367810 */ /* 0x000fe40007f1e0ff */
[----:B------:R-:W-:Y:S02]  /*6d70*/  SHF.R.U64 R16, R16, 0x3, RZ ;  /* 0x0000000310107819 */ /* 0x000fe400000012ff */
[----:B------:R-:W-:Y:S01]  /*6d80*/  LOP3.LUT R22, R177, 0x380, RZ, 0xc0, !PT ;  /* 0x00000380b1167812 */ /* 0x000fe200078ec0ff */
[----:B------:R-:W-:Y:S01]  /*6d90*/  IMAD.X R55, RZ, RZ, R103, P0 ;  /* 0x000000ffff377224 */ /* 0x000fe200000e0667 */
[----:B------:R-:W-:-:S02]  /*6da0*/  IADD3 R62, P4, R102, 0x8040, RZ ;  /* 0x00008040663e7810 */ /* 0x000fc40007f9e0ff */
[----:B------:R-:W-:Y:S02]  /*6db0*/  SHF.R.U64 R18, R18, 0x3, RZ ;  /* 0x0000000312127819 */ /* 0x000fe400000012ff */
[----:B------:R-:W-:Y:S01]  /*6dc0*/  LOP3.LUT R30, R179, 0x380, RZ, 0xc0, !PT ;  /* 0x00000380b31e7812 */ /* 0x000fe200078ec0ff */
[--C-:B------:R-:W-:Y:S01]  /*6dd0*/  IMAD.X R63, RZ, RZ, R103.reuse, P4 ;  /* 0x000000ffff3f7224 */ /* 0x100fe200020e0667 */
[C---:B------:R-:W-:Y:S02]  /*6de0*/  IADD3 R70, P3, R102.reuse, 0x8060, RZ ;  /* 0x0000806066467810 */ /* 0x040fe40007f7e0ff */
[C---:B------:R-:W-:Y:S02]  /*6df0*/  IADD3 R94, P6, R102.reuse, 0xc000, RZ ;  /* 0x0000c000665e7810 */ /* 0x040fe40007fde0ff */
[C---:B------:R-:W-:Y:S01]  /*6e00*/  IADD3 R168, P2, R102.reuse, 0xc040, RZ ;  /* 0x0000c04066a87810 */ /* 0x040fe20007f5e0ff */
[----:B------:R-:W-:Y:S01]  /*6e10*/  IMAD.X R71, RZ, RZ, R103, P3 ;  /* 0x000000ffff477224 */ /* 0x000fe200018e0667 */
[----:B------:R-:W-:-:S02]  /*6e20*/  IADD3 R167, P1, R102, 0xc060, RZ ;  /* 0x0000c06066a77810 */ /* 0x000fc40007f3e0ff */
[----:B------:R-:W-:Y:S02]  /*6e30*/  SHF.R.U64 R20, R20, 0x3, RZ ;  /* 0x0000000314147819 */ /* 0x000fe400000012ff */
[----:B------:R-:W-:Y:S01]  /*6e40*/  LOP3.LUT R38, R181, 0x380, RZ, 0xc0, !PT ;  /* 0x00000380b5267812 */ /* 0x000fe200078ec0ff */
[--C-:B------:R-:W-:Y:S01]  /*6e50*/  IMAD.X R13, RZ, RZ, R103.reuse, P1 ;  /* 0x000000ffff0d7224 */ /* 0x100fe200008e0667 */
[----:B------:R-:W-:Y:S01]  /*6e60*/  LOP3.LUT R102, R11, R102, RZ, 0x3c, !PT ;  /* 0x000000660b667212 */ /* 0x000fe200078e3cff */
[----:B------:R-:W-:Y:S01]  /*6e70*/  IMAD.X R11, RZ, RZ, R103, P2 ;  /* 0x000000ffff0b7224 */ /* 0x000fe200010e0667 */
[----:B------:R-:W-:Y:S02]  /*6e80*/  LOP3.LUT R14, R14, R169, RZ, 0x3c, !PT ;  /* 0x000000a90e0e7212 */ /* 0x000fe400078e3cff */
[----:B------:R-:W-:Y:S02]  /*6e90*/  LOP3.LUT R46, R183, 0x380, RZ, 0xc0, !PT ;  /* 0x00000380b72e7812 */ /* 0x000fe400078ec0ff */
        /* <DEDUP_REMOVED lines=12> */
[----:B------:R-:W-:-:S02]  /*6f60*/  LOP3.LUT R175, R94, 0x380, RZ, 0xc0, !PT ;  /* 0x000003805eaf7812 */ /* 0x000fc400078ec0ff */
[----:B------:R-:W-:Y:S01]  /*6f70*/  MOV R102, R102 ;  /* 0x0000006600667202 */ /* 0x000fe20000000f00 */
[----:B------:R-:W-:Y:S01]  /*6f80*/  BAR.SYNC.DEFER_BLOCKING 0x1, 0x100 ;  /* 0x0044000000007b1d */ /* 0x000fe20000010000 */
[----:B------:R-:W-:Y:S02]  /*6f90*/  SHF.R.U64 R29, R12, 0x3, RZ ;  /* 0x000000030c1d7819 */ /* 0x000fe400000012ff */
[----:B------:R-:W-:Y:S02]  /*6fa0*/  IADD3.X R95, RZ, R103, RZ, P6, !PT ;  /* 0x00000067ff5f7210 */ /* 0x000fe400037fe4ff */
[----:B------:R-:W-:Y:S02]  /*6fb0*/  LOP3.LUT R22, R22, R177, RZ, 0x3c, !PT ;  /* 0x000000b116167212 */ /* 0x000fe400078e3cff */
[----:B------:R-:W-:Y:S02]  /*6fc0*/  SHF.R.U64 R169, R169, 0x3, RZ ;  /* 0x00000003a9a97819 */ /* 0x000fe400000012ff */
[----:B------:R-:W-:-:S02]  /*6fd0*/  MOV R15, R14 ;  /* 0x0000000e000f7202 */ /* 0x000fc40000000f00 */
[----:B------:R-:W-:Y:S02]  /*6fe0*/  LOP3.LUT R30, R30, R179, RZ, 0x3c, !PT ;  /* 0x000000b31e1e7212 */ /* 0x000fe400078e3cff */
[----:B------:R-:W-:Y:S02]  /*6ff0*/  SHF.R.U64 R171, R171, 0x3, RZ ;  /* 0x00000003abab7819 */ /* 0x000fe400000012ff */
[----:B------:R-:W-:Y:S02]  /*7000*/  LOP3.LUT R103, R168, 0x380, RZ, 0xc0, !PT ;  /* 0x00000380a8677812 */ /* 0x000fe400078ec0ff */
[----:B------:R-:W-:Y:S02]  /*7010*/  MOV R16, R16 ;  /* 0x0000001000107202 */ /* 0x000fe40000000f00 */
[----:B------:R-:W-:Y:S02]  /*7020*/  LOP3.LUT R38, R38, R181, RZ, 0x3c, !PT ;  /* 0x000000b526267212 */ /* 0x000fe400078e3cff */
[----:B------:R-:W-:-:S02]  /*7030*/  SHF.R.U64 R173, R173, 0x3, RZ ;  /* 0x00000003adad7819 */ /* 0x000fc400000012ff */
[----:B------:R-:W-:Y:S01]  /*7040*/  SHF.R.U64 R12, R98, 0x3, RZ ;  /* 0x00000003620c7819 */ /* 0x000fe200000012ff */
[----:B------:R-:W-:Y:S01]  /*7050*/  STSM.16.M88.4 [R102], R24 ;  /* 0x0000001866007844 */ /* 0x000fe20000000200 */
[----:B------:R-:W-:Y:S02]  /*7060*/  MOV R18, R18 ;  /* 0x0000001200127202 */ /* 0x000fe40000000f00 */
[----:B------:R-:W-:Y:S01]  /*7070*/  LOP3.LUT R46, R46, R183, RZ, 0x3c, !PT ;  /* 0x000000b72e2e7212 */ /* 0x000fe200078e3cff */
[----:B------:R-:W-:Y:S01]  /*7080*/  STSM.16.M88.4 [R15], R32 ;  /* 0x000000200f007844 */ /* 0x000fe20000000200 */
[----:B------:R-:W-:Y:S02]  /*7090*/  SHF.R.U64 R175, R175, 0x3, RZ ;  /* 0x00000003afaf7819 */ /* 0x000fe400000012ff */
[----:B------:R-:W-:Y:S01]  /*70a0*/  LOP3.LUT R98, R29, R6, RZ, 0x3c, !PT ;  /* 0x000000061d627212 */ /* 0x000fe200078e3cff */
[----:B------:R-:W-:Y:S01]  /*70b0*/  STSM.16.M88.4 [R16], R40 ;  /* 0x0000002810007844 */ /* 0x000fe20000000200 */
[----:B------:R-:W-:-:S02]  /*70c0*/  MOV R20, R20 ;  /* 0x0000001400147202 */ /* 0x000fc40000000f00 */
[----:B------:R-:W-:Y:S01]  /*70d0*/  F2FP.F16.F32.PACK_AB R59, R153, R59 ;  /* 0x0000003b993b723e */ /* 0x000fe200000000ff */
[----:B------:R-:W-:Y:S01]  /*70e0*/  STSM.16.M88.4 [R18], R48 ;  /* 0x0000003012007844 */ /* 0x000fe20000000200 */
[----:B------:R-:W-:Y:S02]  /*70f0*/  F2FP.F16.F32.PACK_AB R65, R152, R66 ;  /* 0x000000429841723e */ /* 0x000fe400000000ff */
[----:B------:R-:W-:Y:S01]  /*7100*/  F2FP.F16.F32.PACK_AB R72, R73, R72 ;  /* 0x000000484948723e */ /* 0x000fe200000000ff */
[----:B------:R-:W-:Y:S01]  /*7110*/  STSM.16.M88.4 [R20], R56 ;  /* 0x0000003814007844 */ /* 0x000fe20000000200 */
[----:B------:R-:W-:Y:S02]  /*7120*/  LOP3.LUT R54, R169, R54, RZ, 0x3c, !PT ;  /* 0x00000036a9367212 */ /* 0x000fe400078e3cff */
[----:B------:R-:W-:Y:S02]  /*7130*/  MOV R22, R22 ;  /* 0x0000001600167202 */ /* 0x000fe40000000f00 */
[----:B------:R-:W-:-:S02]  /*7140*/  F2FP.F16.F32.PACK_AB R66, R69, R68 ;  /* 0x000000444542723e */ /* 0x000fc400000000ff */
[----:B------:R-:W-:Y:S02]  /*7150*/  F2FP.F16.F32.PACK_AB R67, R9, R67 ;  /* 0x000000430943723e */ /* 0x000fe400000000ff */
[----:B------:R-:W-:Y:S02]  /*7160*/  F2FP.F16.F32.PACK_AB R73, R3, R74 ;  /* 0x0000004a0349723e */ /* 0x000fe400000000ff */
[----:B------:R-:W-:Y:S01]  /*7170*/  F2FP.F16.F32.PACK_AB R80, R81, R80 ;  /* 0x000000505150723e */ /* 0x000fe200000000ff */
[----:B------:R-:W-:Y:S01]  /*7180*/  STSM.16.M88.4 [R22], R64 ;  /* 0x0000004016007844 */ /* 0x000fe20000000200 */
[----:B------:R-:W-:Y:S02]  /*7190*/  LOP3.LUT R62, R171, R62, RZ, 0x3c, !PT ;  /* 0x0000003eab3e7212 */ /* 0x000fe400078e3cff */
[----:B------:R-:W-:Y:S02]  /*71a0*/  SHF.R.U64 R103, R103, 0x3, RZ ;  /* 0x0000000367677819 */ /* 0x000fe400000012ff */
[----:B------:R-:W-:-:S02]  /*71b0*/  MOV R30, R30 ;  /* 0x0000001e001e7202 */ /* 0x000fc40000000f00 */
[----:B------:R-:W-:Y:S02]  /*71c0*/  F2FP.F16.F32.PACK_AB R74, R77, R76 ;  /* 0x0000004c4d4a723e */ /* 0x000fe400000000ff */
[----:B------:R-:W-:Y:S02]  /*71d0*/  F2FP.F16.F32.PACK_AB R75, R75, R78 ;  /* 0x0000004e4b4b723e */ /* 0x000fe400000000ff */
[----:B------:R-:W-:Y:S02]  /*71e0*/  F2FP.F16.F32.PACK_AB R81, R83, R82 ;  /* 0x000000525351723e */ /* 0x000fe400000000ff */
[----:B------:R-:W-:Y:S01]  /*71f0*/  LOP3.LUT R70, R173, R70, RZ, 0x3c, !PT ;  /* 0x00000046ad467212 */ /* 0x000fe200078e3cff */
[----:B------:R0:W-:Y:S01]  /*7200*/  STSM.16.M88.4 [R30], R72 ;  /* 0x000000481e007844 */ /* 0x0001e20000000200 */
[----:B------:R-:W-:Y:S02]  /*7210*/  MOV R38, R38 ;  /* 0x0000002600267202 */ /* 0x000fe40000000f00 */
[----:B------:R-:W-:-:S02]  /*7220*/  F2FP.F16.F32.PACK_AB R82, R85, R84 ;  /* 0x000000545552723e */ /* 0x000fc400000000ff */
[----:B------:R-:W-:Y:S02]  /*7230*/  F2FP.F16.F32.PACK_AB R83, R87, R86 ;  /* 0x000000565753723e */ /* 0x000fe400000000ff */
[----:B------:R-:W-:Y:S02]  /*7240*/  LOP3.LUT R94, R175, R94, RZ, 0x3c, !PT ;  /* 0x0000005eaf5e7212 */ /* 0x000fe400078e3cff */
[----:B------:R-:W-:Y:S01]  /*7250*/  MOV R46, R46 ;  /* 0x0000002e002e7202 */ /* 0x000fe20000000f00 */
[----:B------:R1:W-:Y:S01]  /*7260*/  STSM.16.M88.4 [R38], R80 ;  /* 0x0000005026007844 */ /* 0x0003e20000000200 */
[----:B------:R-:W-:Y:S02]  /*7270*/  MOV R6, R98 ;  /* 0x0000006200067202 */ /* 0x000fe40000000f00 */
        /* <DEDUP_REMOVED lines=10> */
[----:B------:R-:W-:Y:S01]  /*7320*/  R2UR UR4, R218 ;  /* 0x00000000da0472ca */ /* 0x000fe200000e0000 */
[----:B------:R-:W-:Y:S01]  /*7330*/  ULDC UR7, c[0x0][0xb88] ;  /* 0x0002e20000077ab9 */ /* 0x000fe20000000800 */
[----:B------:R-:W-:Y:S01]  /*7340*/  F2FP.F16.F32.PACK_AB R78, R93, R92 ;  /* 0x0000005c5d4e723e */ /* 0x000fe200000000ff */
[----:B0-----:R-:W0:Y:S01]  /*7350*/  LDC R72, c[0x0][0xce8] ;  /* 0x00033a00ff487b82 */ /* 0x001e220000000800 */
[----:B------:R-:W-:Y:S02]  /*7360*/  MOV R54, R54 ;  /* 0x0000003600367202 */ /* 0x000fe40000000f00 */
[----:B------:R-:W-:Y:S01]  /*7370*/  F2FP.F16.F32.PACK_AB R97, R164, R163 ;  /* 0x000000a3a461723e */ /* 0x000fe200000000ff */
[----:B------:R1:W-:Y:S01]  /*7380*/  STSM.16.M88.4 [R46], R76 ;  /* 0x0000004c2e007844 */ /* 0x0003e20000000200 */
[----:B------:R-:W-:-:S02]  /*7390*/  F2FP.F16.F32.PACK_AB R98, R101, R100 ;  /* 0x000000646562723e */ /* 0x000fc400000000ff */
[----:B------:R-:W-:Y:S02]  /*73a0*/  F2FP.F16.F32.PACK_AB R99, R166, R165 ;  /* 0x000000a5a663723e */ /* 0x000fe400000000ff */
[----:B------:R-:W-:Y:S02]  /*73b0*/  F2FP.F16.F32.PACK_AB R105, R107, R106 ;  /* 0x0000006a6b69723e */ /* 0x000fe400000000ff */
[----:B------:R-:W-:Y:S01]  /*73c0*/  LOP3.LUT R10, R103, R168, RZ, 0x3c, !PT ;  /* 0x000000a8670a7212 */ /* 0x000fe200078e3cff */
[----:B------:R1:W-:Y:S01]  /*73d0*/  STSM.16.M88.4 [R54], R96 ;  /* 0x0000006036007844 */ /* 0x0003e20000000200 */
[----:B------:R-:W-:Y:S02]  /*73e0*/  MOV R62, R62 ;  /* 0x0000003e003e7202 */ /* 0x000fe40000000f00 */
[----:B------:R-:W-:Y:S02]  /*73f0*/  F2FP.F16.F32.PACK_AB R106, R109, R108 ;  /* 0x0000006c6d6a723e */ /* 0x000fe400000000ff */
[----:B------:R-:W-:-:S02]  /*7400*/  F2FP.F16.F32.PACK_AB R107, R111, R110 ;  /* 0x0000006e6f6b723e */ /* 0x000fc400000000ff */
[----:B------:R-:W-:Y:S02]  /*7410*/  F2FP.F16.F32.PACK_AB R113, R115, R114 ;  /* 0x000000727371723e */ /* 0x000fe400000000ff */
[----:B------:R-:W-:Y:S01]  /*7420*/  LOP3.LUT R12, R12, R167, RZ, 0x3c, !PT ;  /* 0x000000a70c0c7212 */ /* 0x000fe200078e3cff */
[----:B------:R1:W-:Y:S01]  /*7430*/  STSM.16.M88.4 [R62], R104 ;  /* 0x000000683e007844 */ /* 0x0003e20000000200 */
[----:B------:R-:W-:Y:S02]  /*7440*/  MOV R70, R70 ;  /* 0x0000004600467202 */ /* 0x000fe40000000f00 */
[----:B------:R-:W-:Y:S02]  /*7450*/  F2FP.F16.F32.PACK_AB R114, R117, R116 ;  /* 0x000000747572723e */ /* 0x000fe400000000ff */
[----:B------:R-:W-:Y:S02]  /*7460*/  F2FP.F16.F32.PACK_AB R115, R119, R118 ;  /* 0x000000767773723e */ /* 0x000fe400000000ff */
[----:B------:R-:W-:-:S02]  /*7470*/  F2FP.F16.F32.PACK_AB R121, R123, R122 ;  /* 0x0000007a7b79723e */ /* 0x000fc400000000ff */
[----:B------:R-:W-:Y:S01]  /*7480*/  MOV R94, R94 ;  /* 0x0000005e005e7202 */ /* 0x000fe20000000f00 */
        /* <DEDUP_REMOVED lines=8> */
[----:B------:R-:W-:Y:S01]  /*7510*/  MOV R14, R10 ;  /* 0x0000000a000e7202 */ /* 0x000fe20000000f00 */
[----:B------:R1:W-:Y:S01]  /*7520*/  STSM.16.M88.4 [R6], R128 ;  /* 0x0000008006007844 */ /* 0x0003e20000000200 */
[----:B------:R-:W-:Y:S01]  /*7530*/  F2FP.F16.F32.PACK_AB R138, R141, R140 ;  /* 0x0000008c8d8a723e */ /* 0x000fe200000000ff */
[----:B------:R-:W-:Y:S01]  /*7540*/  IMAD.U32 R10, RZ, RZ, UR8 ;  /* 0x00000008ff0a7e24 */ /* 0x000fe2000f8e00ff */
[----:B------:R-:W-:Y:S01]  /*7550*/  F2FP.F16.F32.PACK_AB R139, R143, R142 ;  /* 0x0000008e8f8b723e */ /* 0x000fe200000000ff */
[----:B------:R-:W-:Y:S01]  /*7560*/  IMAD.U32 R11, RZ, RZ, UR9 ;  /* 0x00000009ff0b7e24 */ /* 0x000fe2000f8e00ff */
[----:B------:R-:W-:Y:S01]  /*7570*/  F2FP.F16.F32.PACK_AB R145, R147, R146 ;  /* 0x000000929391723e */ /* 0x000fe200000000ff */
[----:B------:R-:W-:Y:S01]  /*7580*/  ULDC.64 UR8, c[0x0][0xd08] ;  /* 0x0003420000087ab9 */ /* 0x000fe20000000a00 */
[----:B------:R-:W-:Y:S01]  /*7590*/  MOV R12, R12 ;  /* 0x0000000c000c7202 */ /* 0x000fe20000000f00 */
[----:B------:R1:W-:Y:S01]  /*75a0*/  STSM.16.M88.4 [R14], R136 ;  /* 0x000000880e007844 */ /* 0x0003e20000000200 */
[----:B------:R-:W-:-:S02]  /*75b0*/  F2FP.F16.F32.PACK_AB R146, R149, R148 ;  /* 0x000000949592723e */ /* 0x000fc400000000ff */
[----:B------:R-:W-:Y:S02]  /*75c0*/  F2FP.F16.F32.PACK_AB R147, R151, R150 ;  /* 0x000000969793723e */ /* 0x000fe400000000ff */
[----:B------:R-:W-:Y:S02]  /*75d0*/  PLOP3.LUT P0, PT, PT, PT, UP0, 0x80, 0x0 ;  /* 0x000000000000781c */ /* 0x000fe40003f0f008 */
[----:B------:R-:W-:Y:S01]  /*75e0*/  R2UR UR10, R215 ;  /* 0x00000000d70a72ca */ /* 0x000fe200000e0000 */
[----:B------:R1:W-:Y:S01]  /*75f0*/  STSM.16.M88.4 [R12], R144 ;  /* 0x000000900c007844 */ /* 0x0003e20000000200 */
[----:B------:R-:W-:Y:S09]  /*7600*/  BAR.SYNC.DEFER_BLOCKING 0x1, 0x100 ;  /* 0x0044000000007b1d */ /* 0x000ff20000010000 */
[----:B------:R-:W2:Y:S01]  /*7610*/  @P0 LDG.E R3, desc[UR36][R10.64] ;  /* 0x000000240a030981 */ /* 0x000ea2000c1e1900 */
[----:B------:R-:W-:Y:S01]  /*7620*/  UISETP.NE.U32.AND UP1, UPT, UR8, URZ, UPT ;  /* 0x0000003f0800728c */ /* 0x000fe2000bf25070 */
[----:B0-----:R-:W-:Y:S01]  /*7630*/  ISETP.NE.AND P1, PT, R72, 0x1, PT ;  /* 0x000000014800780c */ /* 0x001fe20003f25270 */
[----:B------:R-:W-:-:S02]  /*7640*/  IMAD.U32 R15, RZ, RZ, UR10 ;  /* 0x0000000aff0f7e24 */ /* 0x000fc4000f8e00ff */
[----:B------:R-:W-:-:S06]  /*7650*/  UISETP.NE.AND.EX UP1, UPT, UR9, URZ, UPT, UP1 ;  /* 0x0000003f0900728c */ /* 0x000fcc000bf25310 */
[----:B------:R-:W-:-:S04]  /*7660*/  PLOP3.LUT P2, PT, PT, PT, UP1, 0x80, 0x0 ;  /* 0x000000000000781c */ /* 0x000fc80003f4f018 */
[----:B------:R-:W0:Y:S01]  /*7670*/  @P1 LDC R9, c[0x0][0xcec] ;  /* 0x00033b00ff091b82 */ /* 0x000e220000000800 */
[----:B------:R-:W-:-:S04]  /*7680*/  @UP1 ULEA UR8, UP2, UR61, UR8, 0x2 ;  /* 0x000000083d081291 */ /* 0x000fc8000f84103f */
[----:B------:R-:W-:Y:S02]  /*7690*/  @UP1 ULEA.HI.X UR9, UR61, UR9, UR4, 0x2, UP2 ;  /* 0x000000093d091291 */ /* 0x000fe400090f1404 */
[----:B------:R-:W-:Y:S01]  /*76a0*/  IMAD.U32 R16, RZ, RZ, UR8 ;  /* 0x00000008ff107e24 */ /* 0x000fe2000f8e00ff */
[----:B------:R-:W-:Y:S01]  /*76b0*/  UMOV UR4, URZ ;  /* 0x0000003f00047c82 */ /* 0x000fe20008000000 */
[----:B------:R-:W3:Y:S02]  /*76c0*/  @P1 LDC R13, c[0x0][0xcf0] ;  /* 0x00033c00ff0d1b82 */ /* 0x000ee40000000800 */
[----:B------:R-:W-:Y:S01]  /*76d0*/  IMAD.U32 R17, RZ, RZ, UR9 ;  /* 0x00000009ff117e24 */ /* 0x000fe2000f8e00ff */
[----:B--2---:R-:W-:Y:S01]  /*76e0*/  @P0 R2UR UR4, R3 ;  /* 0x00000000030402ca */ /* 0x004fe200000e0000 */
[----:B------:R-:W-:-:S06]  /*76f0*/  IMAD.U32 R3, RZ, RZ, UR7 ;  /* 0x00000007ff037e24 */ /* 0x000fcc000f8e00ff */
[----:B------:R1:W5:Y:S01]  /*7700*/  @P2 LDG.E R3, desc[UR36][R16.64] ;  /* 0x0000002410032981 */ /* 0x000362000c1e1900 */
[----:B0--3--:R-:W-:Y:S07]  /*7710*/  @P2 BRA `(.L_x_10165) ;  /* 0x0000000000102947 */ /* 0x009fee0003800000 */
[----:B------:R-:W-:Y:S05]  /*7720*/  @!P0 BRA `(.L_x_10165) ;  /* 0x00000000000c8947 */ /* 0x000fea0003800000 */
[----:B-1----:R-:W2:Y:S04]  /*7730*/  LDG.E R6, desc[UR36][R10.64] ;  /* 0x000000240a067981 */ /* 0x002ea8000c1e1900 */
[----:B-----5:R-:W2:Y:S02]  /*7740*/  LDG.E R3, desc[UR36][R10.64+0x4] ;  /* 0x000004240a037981 */ /* 0x020ea4000c1e1900 */
[----:B--2---:R-:W-:-:S07]  /*7750*/  IMAD.IADD R3, R3, 0x1, -R6 ;  /* 0x0000000103037824 */ /* 0x004fce00078e0a06 */
.L_x_10165:
[----:B------:R-:W-:Y:S01]  /*7760*/  R2UR UR17, R216 ;  /* 0x00000000d81172ca */ /* 0x000fe200000e0000 */
[----:B------:R-:W-:Y:S01]  /*7770*/  ULDC.64 UR12, c[0x0][0xc90] ;  /* 0x00032400000c7ab9 */ /* 0x000fe20000000a00 */
[----:B------:R-:W-:Y:S01]  /*7780*/  R2UR UR15, R218 ;  /* 0x00000000da0f72ca */ /* 0x000fe200000e0000 */
[----:B------:R-:W-:Y:S01]  /*7790*/  USHF.R.S32.HI UR11, URZ, 0x1f, UR4 ;  /* 0x0000001f3f0b7899 */ /* 0x000fe20008011404 */
[----:B-1----:R-:W-:Y:S01]  /*77a0*/  IMAD R12, R15, 0x80, R224 ;  /* 0x000000800f0c7824 */ /* 0x002fe200078e02e0 */
[----:B------:R-:W-:Y:S01]  /*77b0*/  UMOV UR10, UR4 ;  /* 0x00000004000a7c82 */ /* 0x000fe20008000000 */
[----:B------:R-:W-:Y:S01]  /*77c0*/  USEL UR61, UR61, URZ, !UP0 ;  /* 0x0000003f3d3d7287 */ /* 0x000fe2000c000000 */
[----:B------:R-:W-:Y:S01]  /*77d0*/  R2UR UR16, R215 ;  /* 0x00000000d71072ca */ /* 0x000fe200000e0000 */
[----:B------:R-:W-:Y:S01]  /*77e0*/  @P1 IMAD.HI.U32 R6, R12, R9, RZ ;  /* 0x000000090c061227 */ /* 0x000fe200078e00ff */
[----:B------:R-:W0:Y:S03]  /*77f0*/  @P1 LDC R73, c[0x0][0xcf0] ;  /* 0x00033c00ff491b82 */ /* 0x000e260000000800 */
[----:B------:R-:W-:Y:S01]  /*7800*/  IMAD.MOV.U32 R10, RZ, RZ, R12 ;  /* 0x000000ffff0a7224 */ /* 0x000fe200078e000c */
[----:B------:R-:W-:Y:S01]  /*7810*/  USHF.R.S32.HI UR14, URZ, 0x1f, UR17 ;  /* 0x0000001f3f0e7899 */ /* 0x000fe20008011411 */
[----:B------:R-:W-:Y:S01]  /*7820*/  @P1 SHF.R.U32.HI R10, RZ, R13, R6 ;  /* 0x0000000dff0a1219 */ /* 0x000fe20000011606 */
[----:B------:R-:W-:Y:S01]  /*7830*/  UIMAD.WIDE.U32 UR8, UR17, UR12, UR10 ;  /* 0x0000000c110872a5 */ /* 0x000fe2000f8e000a */
[----:B------:R-:W-:Y:S01]  /*7840*/  IMAD R9, R217, 0x40, R2 ;  /* 0x00000040d9097824 */ /* 0x000fe200078e0202 */
[----:B------:R-:W-:Y:S01]  /*7850*/  UIMAD UR7, UR14, UR12, URZ ;  /* 0x0000000c0e0772a4 */ /* 0x000fe2000f8e023f */
[--C-:B------:R-:W-:Y:S01]  /*7860*/  SHF.R.S32.HI R6, RZ, 0x1f, R10.reuse ;  /* 0x0000001fff067819 */ /* 0x100fe2000001140a */
[----:B------:R-:W-:Y:S01]  /*7870*/  USEL UR15, UR15, URZ, !UP0 ;  /* 0x0000003f0f0f7287 */ /* 0x000fe2000c000000 */
[----:B------:R-:W-:Y:S01]  /*7880*/  IMAD.MOV R11, RZ, RZ, -R10 ;  /* 0x000000ffff0b7224 */ /* 0x000fe200078e0a0a */
[----:B------:R-:W-:Y:S01]  /*7890*/  UIMAD UR7, UR17, UR13, UR7 ;  /* 0x0000000d110772a4 */ /* 0x000fe2000f8e0207 */
[----:B------:R-:W-:-:S02]  /*78a0*/  IMAD.WIDE R4, R9, 0x2, R4 ;  /* 0x0000000209047825 */ /* 0x000fc400078e0204 */
[----:B------:R-:W-:Y:S01]  /*78b0*/  ULDC.64 UR12, c[0x0][0xc98] ;  /* 0x00032600000c7ab9 */ /* 0x000fe20000000a00 */
[----:B------:R-:W-:Y:S01]  /*78c0*/  UIADD3 UR9, UR9, UR7, URZ ;  /* 0x0000000709097290 */ /* 0x000fe2000fffe03f */
[----:B------:R-:W-:Y:S01]  /*78d0*/  IMAD R9, R72, R11, R12 ;  /* 0x0000000b48097224 */ /* 0x000fe200078e020c */
[----:B------:R-:W-:Y:S01]  /*78e0*/  UIMAD UR7, UR15, UR12, URZ ;  /* 0x0000000c0f0772a4 */ /* 0x000fe2000f8e023f */
[C---:B------:R-:W-:Y:S01]  /*78f0*/  IADD3 R33, P2, R4.reuse, 0x5000, RZ ;  /* 0x0000500004217810 */ /* 0x040fe20007f5e0ff */
[----:B------:R-:W-:Y:S01]  /*7900*/  UIMAD.WIDE.U32 UR8, UR61, UR12, UR8 ;  /* 0x0000000c3d0872a5 */ /* 0x000fe2000f8e0008 */
[C---:B------:R-:W-:Y:S01]  /*7910*/  IADD3 R17, P5, R4.reuse, 0x1000, RZ ;  /* 0x0000100004117810 */ /* 0x040fe20007fbe0ff */
[----:B------:R-:W-:Y:S01]  /*7920*/  UIMAD UR7, UR61, UR13, UR7 ;  /* 0x0000000d3d0772a4 */ /* 0x000fe2000f8e0207 */
[C---:B------:R-:W-:Y:S01]  /*7930*/  IADD3 R21, P4, R4.reuse, 0x2000, RZ ;  /* 0x0000200004157810 */ /* 0x040fe20007f9e0ff */
[----:B-----5:R-:W-:Y:S01]  /*7940*/  IMAD R79, R3, R72, RZ ;  /* 0x00000048034f7224 */ /* 0x020fe200078e02ff */
[----:B------:R-:W-:Y:S01]  /*7950*/  IADD3 R29, P3, R4, 0x4000, RZ ;  /* 0x00004000041d7810 */ /* 0x000fe20007f7e0ff */
[----:B------:R-:W-:Y:S01]  /*7960*/  ULDC.64 UR12, c[0x0][0xba0] ;  /* 0x0002e800000c7ab9 */ /* 0x000fe20000000a00 */
[----:B------:R-:W-:Y:S01]  /*7970*/  IADD3 R10, P0, R10, UR8, RZ ;  /* 0x000000080a0a7c10 */ /* 0x000fe2000ff1e0ff */
[----:B------:R-:W-:Y:S01]  /*7980*/  IMAD.U32 R11, RZ, RZ, UR7 ;  /* 0x00000007ff0b7e24 */ /* 0x000fe2000f8e00ff */
[----:B------:R-:W-:-:S02]  /*7990*/  LOP3.LUT R32, R33, 0x380, RZ, 0xc0, !PT ;  /* 0x0000038021207812 */ /* 0x000fc400078ec0ff */
[----:B------:R-:W-:Y:S02]  /*79a0*/  LOP3.LUT R16, R17, 0x380, RZ, 0xc0, !PT ;  /* 0x0000038011107812 */ /* 0x000fe400078ec0ff */
        /* <DEDUP_REMOVED lines=11> */
[----:B------:R-:W-:Y:S01]  /*7a60*/  ULDC.64 UR8, c[0x0][0xc50] ;  /* 0x0003140000087ab9 */ /* 0x000fe20000000a00 */
[----:B------:R-:W-:Y:S02]  /*7a70*/  SHF.R.U64 R32, R32, 0x3, RZ ;  /* 0x0000000320207819 */ /* 0x000fe400000012ff */
[----:B------:R-:W-:Y:S01]  /*7a80*/  IMAD.IADD R9, R11, 0x1, R13 ;  /* 0x000000010b097824 */ /* 0x000fe200078e020d */
[----:B------:R-:W-:Y:S02]  /*7a90*/  LEA R13, P6, R10, UR8, 0x2 ;  /* 0x000000080a0d7c11 */ /* 0x000fe4000f8c10ff */
[----:B------:R-:W-:Y:S01]  /*7aa0*/  LOP3.LUT R24, R24, R25, RZ, 0x3c, !PT ;  /* 0x0000001918187212 */ /* 0x000fe200078e3cff */
[----:B------:R-:W-:Y:S01]  /*7ab0*/  IMAD.X R25, RZ, RZ, R5, P0 ;  /* 0x000000ffff197224 */ /* 0x000fe200000e0605 */
[----:B------:R-:W-:Y:S01]  /*7ac0*/  SHF.R.U64 R16, R16, 0x3, RZ ;  /* 0x0000000310107819 */ /* 0x000fe200000012ff */
[----:B------:R-:W-:Y:S01]  /*7ad0*/  SHFL.IDX PT, R46, R13, RZ, 0x1c1f ;  /* 0x001c1fff0d2e7589 */ /* 0x000fe200000e0000 */
[----:B------:R-:W-:-:S02]  /*7ae0*/  SHF.R.U64 R20, R20, 0x3, RZ ;  /* 0x0000000314147819 */ /* 0x000fc400000012ff */
[----:B------:R-:W-:Y:S01]  /*7af0*/  SHF.R.U64 R28, R28, 0x3, RZ ;  /* 0x000000031c1c7819 */ /* 0x000fe200000012ff */
[----:B------:R-:W-:Y:S01]  /*7b00*/  SHFL.IDX PT, R50, R13, 0x1, 0x1c1f ;  /* 0x003c1f000d327f89 */ /* 0x000fe200000e0000 */
[----:B------:R-:W-:Y:S02]  /*7b10*/  IADD3 R11, P0, R4, 0x9000, RZ ;  /* 0x00009000040b7810 */ /* 0x000fe40007f1e0ff */
[----:B------:R-:W-:Y:S01]  /*7b20*/  LEA.HI.X R14, R10, UR9, R9, 0x2, P6 ;  /* 0x000000090a0e7c11 */ /* 0x000fe2000b0f1409 */
[----:B------:R-:W-:Y:S01]  /*7b30*/  IMAD.U32 R9, RZ, RZ, UR16 ;  /* 0x00000010ff097e24 */ /* 0x000fe2000f8e00ff */
[----:B------:R-:W-:Y:S01]  /*7b40*/  LOP3.LUT R32, R32, R33, RZ, 0x3c, !PT ;  /* 0x0000002120207212 */ /* 0x000fe200078e3cff */
[--C-:B------:R-:W-:Y:S01]  /*7b50*/  IMAD.X R33, RZ, RZ, R5.reuse, P2 ;  /* 0x000000ffff217224 */ /* 0x100fe200010e0605 */
[----:B------:R-:W-:Y:S01]  /*7b60*/  LOP3.LUT R16, R16, R17, RZ, 0x3c, !PT ;  /* 0x0000001110107212 */ /* 0x000fe200078e3cff */
[----:B------:R-:W1:Y:S01]  /*7b70*/  SHFL.IDX PT, R47, R14, RZ, 0x1c1f ;  /* 0x001c1fff0e2f7589 */ /* 0x000e6200000e0000 */
[----:B------:R-:W-:Y:S01]  /*7b80*/  LOP3.LUT R20, R20, R21, RZ, 0x3c, !PT ;  /* 0x0000001514147212 */ /* 0x000fe200078e3cff */
[--C-:B------:R-:W-:Y:S01]  /*7b90*/  IMAD.X R21, RZ, RZ, R5.reuse, P4 ;  /* 0x000000ffff157224 */ /* 0x100fe200020e0605 */
[----:B------:R-:W-:Y:S01]  /*7ba0*/  LOP3.LUT R28, R28, R29, RZ, 0x3c, !PT ;  /* 0x0000001d1c1c7212 */ /* 0x000fe200078e3cff */
[----:B------:R-:W-:Y:S01]  /*7bb0*/  IMAD.X R29, RZ, RZ, R5, P3 ;  /* 0x000000ffff1d7224 */ /* 0x000fe200018e0605 */
[----:B------:R-:W-:Y:S01]  /*7bc0*/  LOP3.LUT R10, R11, 0x380, RZ, 0xc0, !PT ;  /* 0x000003800b0a7812 */ /* 0x000fe200078ec0ff */
[----:B------:R-:W2:Y:S01]  /*7bd0*/  SHFL.IDX PT, R51, R14, 0x1, 0x1c1f ;  /* 0x003c1f000e337f89 */ /* 0x000ea200000e0000 */
[----:B------:R-:W-:Y:S01]  /*7be0*/  IADD3 R49, P2, R4, 0xb000, RZ ;  /* 0x0000b00004317810 */ /* 0x000fe20007f5e0ff */
[----:B------:R-:W-:Y:S01]  /*7bf0*/  IMAD R18, R9, 0x80, R222 ;  /* 0x0000008009127824 */ /* 0x000fe200078e02de */
[----:B------:R-:W-:-:S02]  /*7c00*/  IADD3.X R17, RZ, R5, RZ, P5, !PT ;  /* 0x00000005ff117210 */ /* 0x000fc40002ffe4ff */
[----:B------:R-:W-:Y:S01]  /*7c10*/  IADD3 R37, P6, R4, 0x6000, RZ ;  /* 0x0000600004257810 */ /* 0x000fe20007fde0ff */
[----:B------:R-:W-:Y:S01]  /*7c20*/  VIADD R6, R18, 0x8 ;  /* 0x0000000812067836 */ /* 0x000fe20000000000 */
[C---:B------:R-:W-:Y:S02]  /*7c30*/  IADD3 R41, P5, R4.reuse, 0x7000, RZ ;  /* 0x0000700004297810 */ /* 0x040fe40007fbe0ff */
[C---:B------:R-:W-:Y:S02]  /*7c40*/  IADD3 R61, P4, R4.reuse, 0x8000, RZ ;  /* 0x00008000043d7810 */ /* 0x040fe40007f9e0ff */
[----:B------:R-:W-:Y:S02]  /*7c50*/  IADD3 R45, P3, R4, 0xa000, RZ ;  /* 0x0000a000042d7810 */ /* 0x000fe40007f7e0ff */
[----:B------:R-:W-:Y:S02]  /*7c60*/  SHF.R.U64 R10, R10, 0x3, RZ ;  /* 0x000000030a0a7819 */ /* 0x000fe400000012ff */
[----:B------:R-:W-:-:S02]  /*7c70*/  LOP3.LUT R48, R49, 0x380, RZ, 0xc0, !PT ;  /* 0x0000038031307812 */ /* 0x000fc400078ec0ff */
[----:B------:R-:W-:Y:S02]  /*7c80*/  LOP3.LUT R36, R37, 0x380, RZ, 0xc0, !PT ;  /* 0x0000038025247812 */ /* 0x000fe400078ec0ff */
[----:B------:R-:W-:Y:S02]  /*7c90*/  LOP3.LUT R40, R41, 0x380, RZ, 0xc0, !PT ;  /* 0x0000038029287812 */ /* 0x000fe400078ec0ff */
        /* <DEDUP_REMOVED lines=27> */
[----:B-1----:R-:W-:Y:S01]  /*7e50*/  @!P2 ST.E desc[UR36][R46.64], R8 ;  /* 0x000000082e00a985 */ /* 0x002fe2000c101924 */
[----:B------:R-:W-:-:S02]  /*7e60*/  LOP3.LUT R68, R69, 0x380, RZ, 0xc0, !PT ;  /* 0x0000038045447812 */ /* 0x000fc400078ec0ff */
[----:B------:R-:W-:Y:S01]  /*7e70*/  LOP3.LUT R64, R65, 0x380, RZ, 0xc0, !PT ;  /* 0x0000038041407812 */ /* 0x000fe200078ec0ff */
[----:B--2---:R1:W-:Y:S01]  /*7e80*/  @!P0 ST.E desc[UR36][R50.64], R0 ;  /* 0x0000000032008985 */ /* 0x0043e2000c101924 */
[----:B------:R-:W-:Y:S02]  /*7e90*/  LOP3.LUT R52, R53, 0x380, RZ, 0xc0, !PT ;  /* 0x0000038035347812 */ /* 0x000fe400078ec0ff */
[----:B------:R-:W-:Y:S01]  /*7ea0*/  SHF.R.U64 R9, R9, 0x3, RZ ;  /* 0x0000000309097819 */ /* 0x000fe200000012ff */
[----:B------:R-:W-:Y:S01]  /*7eb0*/  UIMAD UR7, UR11, UR12, URZ ;  /* 0x0000000c0b0772a4 */ /* 0x000fe2000f8e023f */
[----:B------:R-:W-:Y:S01]  /*7ec0*/  LOP3.LUT R3, R12, 0x380, RZ, 0xc0, !PT ;  /* 0x000003800c037812 */ /* 0x000fe200078ec0ff */
[----:B------:R-:W-:Y:S01]  /*7ed0*/  UIMAD.WIDE.U32 UR8, UR4, UR12, URZ ;  /* 0x0000000c040872a5 */ /* 0x000fe2000f8e003f */
[----:B------:R-:W-:Y:S01]  /*7ee0*/  SHF.R.U64 R68, R68, 0x3, RZ ;  /* 0x0000000344447819 */ /* 0x000fe200000012ff */
[----:B------:R-:W-:Y:S01]  /*7ef0*/  ULDC.64 UR10, c[0x0][0xbe8] ;  /* 0x0002fa00000a7ab9 */ /* 0x000fe20000000a00 */
[----:B------:R-:W-:Y:S01]  /*7f00*/  SHF.R.U64 R64, R64, 0x3, RZ ;  /* 0x0000000340407819 */ /* 0x000fe200000012ff */
[----:B------:R-:W5:Y:S01]  /*7f10*/  LD.E.128 R16, desc[UR36][R16.64] ;  /* 0x0000002410107980 */ /* 0x000f62000c101d00 */
[----:B------:R-:W-:-:S02]  /*7f20*/  SHF.R.U64 R52, R52, 0x3, RZ ;  /* 0x0000000334347819 */ /* 0x000fc400000012ff */
[----:B------:R-:W-:Y:S02]  /*7f30*/  LOP3.LUT R4, R9, R4, RZ, 0x3c, !PT ;  /* 0x0000000409047212 */ /* 0x000fe400078e3cff */
[----:B------:R-:W-:Y:S01]  /*7f40*/  IADD3.X R57, RZ, R5, RZ, P3, !PT ;  /* 0x00000005ff397210 */ /* 0x000fe20001ffe4ff */
[----:B------:R-:W-:Y:S01]  /*7f50*/  UIMAD UR7, UR4, UR13, UR7 ;  /* 0x0000000d040772a4 */ /* 0x000fe2000f8e0207 */
[----:B------:R-:W-:Y:S01]  /*7f60*/  SHF.R.U64 R3, R3, 0x3, RZ ;  /* 0x0000000303037819 */ /* 0x000fe200000012ff */
[----:B-1----:R-:W-:Y:S01]  /*7f70*/  IMAD R0, R214, 0x20, R217 ;  /* 0x00000020d6007824 */ /* 0x002fe200078e02d9 */
[----:B------:R-:W-:Y:S01]  /*7f80*/  LOP3.LUT R68, R68, R69, RZ, 0x3c, !PT ;  /* 0x0000004544447212 */ /* 0x000fe200078e3cff */
[--C-:B------:R-:W-:Y:S01]  /*7f90*/  IMAD.X R69, RZ, RZ, R5.reuse, P6 ;  /* 0x000000ffff457224 */ /* 0x100fe200030e0605 */
[----:B------:R-:W-:Y:S01]  /*7fa0*/  LOP3.LUT R64, R64, R65, RZ, 0x3c, !PT ;  /* 0x0000004140407212 */ /* 0x000fe200078e3cff */
[--C-:B------:R-:W-:Y:S01]  /*7fb0*/  IMAD.X R65, RZ, RZ, R5.reuse, P5 ;  /* 0x000000ffff417224 */ /* 0x100fe200028e0605 */
[----:B------:R-:W-:Y:S01]  /*7fc0*/  LOP3.LUT R52, R52, R53, RZ, 0x3c, !PT ;  /* 0x0000003534347212 */ /* 0x000fe200078e3cff */
[----:B------:R-:W-:Y:S01]  /*7fd0*/  IMAD.X R53, RZ, RZ, R5, P4 ;  /* 0x000000ffff357224 */ /* 0x000fe200020e0605 */
[----:B------:R-:W-:Y:S01]  /*7fe0*/  LOP3.LUT R56, R3, R12, RZ, 0x3c, !PT ;  /* 0x0000000c03387212 */ /* 0x000fe200078e3cff */
[----:B------:R-:W-:Y:S01]  /*7ff0*/  UIADD3 UR9, UR9, UR7, URZ ;  /* 0x0000000709097290 */ /* 0x000fe2000fffe03f */
[----:B------:R1:W5:Y:S01]  /*8000*/  LD.E.128 R12, desc[UR36][R4.64] ;  /* 0x00000024040c7980 */ /* 0x000362000c101d00 */
[----:B------:R-:W-:Y:S01]  /*8010*/  IMAD.U32 R3, RZ, RZ, UR16 ;  /* 0x00000010ff037e24 */ /* 0x000fe2000f8e00ff */
[----:B------:R-:W-:-:S02]  /*8020*/  UIMAD UR4, UR14, UR10, URZ ;  /* 0x0000000a0e0472a4 */ /* 0x000fc4000f8e023f */
[----:B------:R-:W5:Y:S04]  /*8030*/  LD.E.128 R20, desc[UR36][R20.64] ;  /* 0x0000002414147980 */ /* 0x000f68000c101d00 */
[----:B------:R-:W5:Y:S01]  /*8040*/  LD.E.128 R24, desc[UR36][R24.64] ;  /* 0x0000002418187980 */ /* 0x000f62000c101d00 */
[----:B-1----:R-:W1:Y:S01]  /*8050*/  @P1 LDC R5, c[0x0][0xcec] ;  /* 0x00033b00ff051b82 */ /* 0x002e620000000800 */
[----:B------:R-:W-:Y:S01]  /*8060*/  IMAD R6, R3, 0x80, R0 ;  /* 0x0000008003067824 */ /* 0x000fe200078e0200 */
[----:B------:R-:W-:Y:S01]  /*8070*/  UIMAD UR4, UR17, UR11, UR4 ;  /* 0x0000000b110472a4 */ /* 0x000fe2000f8e0204 */
[----:B------:R-:W5:Y:S01]  /*8080*/  LD.E.128 R28, desc[UR36][R28.64] ;  /* 0x000000241c1c7980 */ /* 0x000f62000c101d00 */
[----:B------:R-:W-:-:S03]  /*8090*/  UIMAD.WIDE.U32 UR8, UR17, UR10, UR8 ;  /* 0x0000000a110872a5 */ /* 0x000fc6000f8e0008 */
        /* <DEDUP_REMOVED lines=8> */
[----:B------:R-:W5:Y:S04]  /*8120*/  LD.E.128 R40, desc[UR36][R40.64] ;  /* 0x0000002428287980 */ /* 0x000f68000c101d00 */
[----:B------:R-:W5:Y:S01]  /*8130*/  LD.E.128 R60, desc[UR36][R60.64] ;  /* 0x000000243c3c7980 */ /* 0x000f62000c101d00 */
[----:B-1----:R-:W-:-:S03]  /*8140*/  @P1 IMAD.HI.U32 R0, R6, R5, RZ ;  /* 0x0000000506001227 */ /* 0x002fc600078e00ff */
[----:B------:R-:W5:Y:S02]  /*8150*/  LD.E.128 R8, desc[UR36][R10.64] ;  /* 0x000000240a087980 */ /* 0x000f64000c101d00 */
        /* <DEDUP_REMOVED lines=13> */
[C---:B------:R-:W-:Y:S01]  /*8230*/  IMAD R75, R3.reuse, UR9, R0 ;  /* 0x00000009034b7c24 */ /* 0x040fe2000f8e0200 */
[----:B------:R-:W-:Y:S02]  /*8240*/  SHF.R.S32.HI R0, RZ, 0x1f, R73 ;  /* 0x0000001fff007819 */ /* 0x000fe40000011449 */
[----:B------:R-:W5:Y:S01]  /*8250*/  LD.E.128 R64, desc[UR36][R64.64] ;  /* 0x0000002440407980 */ /* 0x000f62000c101d00 */
[----:B------:R-:W-:Y:S01]  /*8260*/  IMAD.WIDE.U32 R4, R3, UR8, R4 ;  /* 0x0000000803047c25 */ /* 0x000fe2000f8e0004 */
[----:B------:R-:W-:Y:S02]  /*8270*/  ULDC.64 UR8, c[0x0][0xbd8] ;  /* 0x0002f60000087ab9 */ /* 0x000fe40000000a00 */
[----:B------:R-:W5:Y:S04]  /*8280*/  LD.E.128 R52, desc[UR36][R52.64] ;  /* 0x0000002434347980 */ /* 0x000f68000c101d00 */
[----:B------:R-:W5:Y:S01]  /*8290*/  LD.E.128 R56, desc[UR36][R56.64] ;  /* 0x0000002438387980 */ /* 0x000f62000c101d00 */
[----:B------:R-:W-:Y:S01]  /*82a0*/  IMAD.U32 R78, RZ, RZ, UR16 ;  /* 0x00000010ff4e7e24 */ /* 0x000fe2000f8e00ff */
[----:B------:R-:W-:Y:S01]  /*82b0*/  @!PT LDS RZ, [RZ] ;  /* 0x00000000fffff984 */ /* 0x000fe20000000800 */
[----:B------:R-:W-:Y:S01]  /*82c0*/  @!PT LDS RZ, [RZ] ;  /* 0x00000000fffff984 */ /* 0x000fe20000000800 */
[----:B------:R-:W-:Y:S01]  /*82d0*/  @!PT LDS RZ, [RZ] ;  /* 0x00000000fffff984 */ /* 0x000fe20000000800 */
[----:B------:R-:W-:Y:S01]  /*82e0*/  @!PT LDS RZ, [RZ] ;  /* 0x00000000fffff984 */ /* 0x000fe20000000800 */
[----:B------:R0:W-:Y:S06]  /*82f0*/  MEMBAR.ALL.CTA ;  /* 0x0000000000007992 */ /* 0x0001ec0000008000 */
[----:B0-----:R-:W0:Y:S01]  /*8300*/  FENCE.VIEW.ASYNC.S ;  /* 0x00000000000073c6 */ /* 0x001e220000000000 */
[----:B------:R-:W-:-:S02]  /*8310*/  IMAD.IADD R5, R5, 0x1, R75 ;  /* 0x0000000105057824 */ /* 0x000fc400078e024b */
[----:B------:R-:W-:Y:S02]  /*8320*/  IMAD R6, R0, UR8, RZ ;  /* 0x0000000800067c24 */ /* 0x000fe4000f8e02ff */
[----:B------:R-:W-:Y:S02]  /*8330*/  IMAD R78, R78, 0x80, R217 ;  /* 0x000000804e4e7824 */ /* 0x000fe400078e02d9 */
[C---:B------:R-:W-:Y:S02]  /*8340*/  IMAD R3, R73.reuse, UR9, R6 ;  /* 0x0000000949037c24 */ /* 0x040fe4000f8e0206 */
[----:B------:R-:W-:Y:S01]  /*8350*/  IMAD.WIDE.U32 R4, R73, UR8, R4 ;  /* 0x0000000849047c25 */ /* 0x000fe2000f8e0004 */
[C---:B------:R-:W-:Y:S01]  /*8360*/  ISETP.GE.AND P2, PT, R78.reuse, R79, PT ;  /* 0x0000004f4e00720c */ /* 0x040fe20003f46270 */
[----:B------:R-:W-:Y:S02]  /*8370*/  ULDC.64 UR8, c[0x0][0xb80] ;  /* 0x0002e00000087ab9 */ /* 0x000fe40000000a00 */
[----:B------:R-:W-:Y:S01]  /*8380*/  VIADD R0, R78, 0x20 ;  /* 0x000000204e007836 */ /* 0x000fe20000000000 */
[----:B------:R-:W-:Y:S01]  /*8390*/  LEA R6, P3, R4, UR8, 0x1 ;  /* 0x0000000804067c11 */ /* 0x000fe2000f8608ff */
[----:B------:R-:W-:-:S02]  /*83a0*/  IMAD.IADD R3, R5, 0x1, R3 ;  /* 0x0000000105037824 */ /* 0x000fc400078e0203 */
[----:B------:R-:W-:Y:S01]  /*83b0*/  VIADD R156, R156, 0x32420 ;  /* 0x000324209c9c7836 */ /* 0x000fe20000000000 */
[-C--:B------:R-:W-:Y:S01]  /*83c0*/  ISETP.GE.AND P1, PT, R0, R79.reuse, PT ;  /* 0x0000004f0000720c */ /* 0x080fe20003f26270 */
[----:B------:R-:W-:Y:S01]  /*83d0*/  VIADD R0, R78, 0x40 ;  /* 0x000000404e007836 */ /* 0x000fe20000000000 */
[----:B------:R-:W-:Y:S02]  /*83e0*/  LEA.HI.X R3, R4, UR9, R3, 0x1, P3 ;  /* 0x0000000904037c11 */ /* 0x000fe400098f0c03 */
[----:B------:R-:W-:Y:S01]  /*83f0*/  PRMT R156, RZ, 0x654, R156 ;  /* 0x00000654ff9c7816 */ /* 0x000fe2000000009c */
[----:B0-----:R0:W1:Y:S01]  /*8400*/  SHFL.IDX PT, R76, R6, RZ, 0x181f ;  /* 0x00181fff064c7589 */ /* 0x00106200000e0000 */
[----:B------:R-:W-:Y:S01]  /*8410*/  ISETP.GE.AND P0, PT, R0, R79, PT ;  /* 0x0000004f0000720c */ /* 0x000fe20003f06270 */
[----:B------:R-:W-:Y:S01]  /*8420*/  BSSY B1, `(.L_x_10166) ;  /* 0x0000016000017945 */ /* 0x000fe20003800000 */
[----:B------:R0:W-:Y:S01]  /*8430*/  SYNCS.ARRIVE.TRANS64.RED.A1T0 RZ, [R156+URZ], RZ ;  /* 0x000000ff9cff79a7 */ /* 0x0001e2000810043f */
[----:B------:R0:W2:Y:S01]  /*8440*/  SHFL.IDX PT, R0, R3, RZ, 0x181f ;  /* 0x00181fff03007589 */ /* 0x0000a200000e0000 */
[----:B------:R-:W-:Y:S01]  /*8450*/  SHF.R.S32.HI R80, RZ, 0x1f, R2 ;  /* 0x0000001fff507819 */ /* 0x000fe20000011402 */
[----:B------:R-:W-:Y:S08]  /*8460*/  @P2 BRA `(.L_x_10167) ;  /* 0x0000000000442947 */ /* 0x000ff00003800000 */
        /* <DEDUP_REMOVED lines=17> */
.L_x_10167:
[----:B------:R-:W-:Y:S05]  /*8580*/  BSYNC B1 ;  /* 0x0000000000017941 */ /* 0x000fea0003800000 */
.L_x_10166:
[----:B--2---:R2:W4:Y:S01]  /*8590*/  SHFL.IDX PT, R0, R3, 0x1, 0x181f ;  /* 0x00381f0003007f89 */ /* 0x00452200000e0000 */
[----:B------:R-:W-:Y:S03]  /*85a0*/  BSSY B1, `(.L_x_10168) ;  /* 0x0000014000017945 */ /* 0x000fe60003800000 */
[----:B---3-5:R2:W3:Y:S01]  /*85b0*/  SHFL.IDX PT, R28, R6, 0x1, 0x181f ;  /* 0x00381f00061c7f89 */ /* 0x0284e200000e0000 */
[----:B------:R-:W-:Y:S05]  /*85c0*/  @P1 BRA `(.L_x_10169) ;  /* 0x0000000000441947 */ /* 0x000fea0003800000 */
[----:B------:R-:W-:Y:S02]  /*85d0*/  ULDC UR4, c[0x0][0xbc8] ;  /* 0x0002f20000047ab9 */ /* 0x000fe40000000800 */
[----:B------:R-:W-:Y:S02]  /*85e0*/  ISETP.GE.AND P4, PT, R2, UR4, PT ;  /* 0x0000000402007c0c */ /* 0x000fe4000bf86270 */
[----:B------:R-:W-:Y:S02]  /*85f0*/  ISETP.GE.AND P3, PT, R212, UR4, PT ;  /* 0x00000004d4007c0c */ /* 0x000fe4000bf66270 */
[----:B------:R-:W-:Y:S02]  /*8600*/  ISETP.GE.AND P2, PT, R211, UR4, PT ;  /* 0x00000004d3007c0c */ /* 0x000fe4000bf46270 */
[----:B------:R-:W-:-:S07]  /*8610*/  ISETP.GE.AND P1, PT, R213, UR4, PT ;  /* 0x00000004d5007c0c */ /* 0x000fce000bf26270 */
[-C--:B---3--:R-:W-:Y:S02]  /*8620*/  @!P4 LEA R4, P6, R2, R28.reuse, 0x1 ;  /* 0x0000001c0204c211 */ /* 0x088fe400078c08ff */
[----:B------:R-:W-:Y:S02]  /*8630*/  @!P3 LEA R12, P5, R212, R28, 0x1 ;  /* 0x0000001cd40cb211 */ /* 0x000fe400078a08ff */
        /* <DEDUP_REMOVED lines=10> */
.L_x_10169:
[----:B------:R-:W-:Y:S05]  /*86e0*/  BSYNC B1 ;  /* 0x0000000000017941 */ /* 0x000fea0003800000 */
.L_x_10168:
        /* <DEDUP_REMOVED lines=10> */
[-C--:B------:R-:W-:Y:S02]  /*8790*/  @!P2 LEA R8, P5, R212, R12.reuse, 0x1 ;  /* 0x0000000cd408a211 */ /* 0x080fe400078a08ff */
        /* <DEDUP_REMOVED lines=10> */
.L_x_10171:
[----:B------:R-:W-:Y:S05]  /*8840*/  BSYNC B1 ;  /* 0x0000000000017941 */ /* 0x000fea0003800000 */
.L_x_10170:
[----:B0-----:R-:W-:Y:S01]  /*8850*/  VIADD R0, R78, 0x60 ;  /* 0x000000604e007836 */ /* 0x001fe20000000000 */
[----:B---3--:R0:W3:Y:S04]  /*8860*/  SHFL.IDX PT, R12, R3, 0x3, 0x181f ;  /* 0x00781f00030c7f89 */ /* 0x0080e800000e0000 */
[----:B------:R-:W-:Y:S01]  /*8870*/  ISETP.GE.AND P0, PT, R0, R79, PT ;  /* 0x0000004f0000720c */ /* 0x000fe20003f06270 */
[----:B--2-4-:R-:W2:-:S12]  /*8880*/  SHFL.IDX PT, R6, R6, 0x3, 0x181f ;  /* 0x00781f0006067f89 */ /* 0x014e9800000e0000 */
[----:B0-----:R-:W-:Y:S05]  /*8890*/  @P0 BRA `(.L_x_10172) ;  /* 0x0000000c00e40947 */ /* 0x001fea0003800000 */
[----:B------:R-:W-:Y:S02]  /*88a0*/  ULDC UR4, c[0x0][0xbc8] ;  /* 0x0002f20000047ab9 */ /* 0x000fe40000000800 */
[----:B------:R-:W-:Y:S02]  /*88b0*/  ISETP.GE.AND P3, PT, R2, UR4, PT ;  /* 0x0000000402007c0c */ /* 0x000fe4000bf66270 */
[----:B------:R-:W-:Y:S02]  /*88c0*/  ISETP.GE.AND P4, PT, R212, UR4, PT ;  /* 0x00000004d4007c0c */ /* 0x000fe4000bf86270 */
[----:B------:R-:W-:-:S09]  /*88d0*/  ISETP.GE.AND P5, PT, R211, UR4, PT ;  /* 0x00000004d3007c0c */ /* 0x000fd2000bfa6270 */
[-C--:B--2---:R-:W-:Y:S02]  /*88e0*/  @!P3 LEA R4, P0, R2, R6.reuse, 0x1 ;  /* 0x000000060204b211 */ /* 0x084fe400078008ff */
[-C--:B------:R-:W-:Y:S02]  /*88f0*/  @!P4 LEA R8, P1, R212, R6.reuse, 0x1 ;  /* 0x00000006d408c211 */ /* 0x080fe400078208ff */
[C---:B------:R-:W-:Y:S02]  /*8900*/  @!P5 LEA R10, P2, R211.reuse, R6, 0x1 ;  /* 0x00000006d30ad211 */ /* 0x040fe400078408ff */
        /* <DEDUP_REMOVED lines=12> */
.L_x_10164:
[----:B------:R-:W-:Y:S01]  /*89d0*/  R2UR UR4, R218 ;  /* 0x00000000da0472ca */ /* 0x000fe200000e0000 */
[----:B------:R-:W-:Y:S01]  /*89e0*/  ULDC.64 UR10, c[0x0][0xd00] ;  /* 0x00034000000a7ab9 */ /* 0x000fe20000000a00 */
[----:B------:R-:W-:Y:S01]  /*89f0*/  USHF.L.U32 UR8, UR61, 0x2, URZ ;  /* 0x000000023d087899 */ /* 0x000fe2000800063f */
[----:B------:R-:W0:Y:S01]  /*8a00*/  LDC R13, c[0x0][0xce8] ;  /* 0x00033a00ff0d7b82 */ /* 0x000e220000000800 */
[----:B------:R-:W-:Y:S01]  /*8a10*/  UISETP.NE.U32.AND UP0, UPT, UR10, URZ, UPT ;  /* 0x0000003f0a00728c */ /* 0x000fe2000bf05070 */
[----:B------:R-:W-:-:S03]  /*8a20*/  R2UR UR12, R216 ;  /* 0x00000000d80c72ca */ /* 0x000fc600000e0000 */
[----:B------:R-:W-:-:S05]  /*8a30*/  UISETP.NE.AND.EX UP0, UPT, UR11, URZ, UPT, UP0 ;  /* 0x0000003f0b00728c */ /* 0x000fca000bf05300 */
[----:B------:R-:W-:Y:S01]  /*8a40*/  USHF.L.U64.HI UR9, UR61, 0x2, UR4 ;  /* 0x000000023d097899 */ /* 0x000fe20008010204 */
[----:B------:R-:W-:Y:S01]  /*8a50*/  PLOP3.LUT P2, PT, PT, PT, UP0, 0x80, 0x0 ;  /* 0x000000000000781c */ /* 0x000fe20003f4f008 */
[----:B------:R-:W-:-:S04]  /*8a60*/  UIADD3 UR4, UP1, UR8, UR10, URZ ;  /* 0x0000000a08047290 */ /* 0x000fc8000ff3e03f */
[----:B------:R-:W-:Y:S02]  /*8a70*/  UIADD3.X UR7, UR9, UR11, URZ, UP1, !UPT ;  /* 0x0000000b09077290 */ /* 0x000fe40008ffe43f */
[----:B------:R-:W-:Y:S01]  /*8a80*/  MOV R4, UR4 ;  /* 0x0000000400047c02 */ /* 0x000fe20008000f00 */
[----:B------:R-:W-:Y:S02]  /*8a90*/  ULDC.64 UR10, c[0x0][0xd08] ;  /* 0x00034200000a7ab9 */ /* 0x000fe40000000a00 */
[----:B------:R-:W-:Y:S01]  /*8aa0*/  UISETP.NE.U32.AND UP1, UPT, UR10, URZ, UPT ;  /* 0x0000003f0a00728c */ /* 0x000fe2000bf25070 */
[----:B------:R-:W-:-:S03]  /*8ab0*/  IMAD.U32 R5, RZ, RZ, UR7 ;  /* 0x00000007ff057e24 */ /* 0x000fc6000f8e00ff */
[----:B------:R-:W-:Y:S02]  /*8ac0*/  UISETP.NE.AND.EX UP1, UPT, UR11, URZ, UPT, UP1 ;  /* 0x0000003f0b00728c */ /* 0x000fe4000bf25310 */
[----:B------:R-:W2:Y:S01]  /*8ad0*/  @P2 LDG.E R3, desc[UR36][R4.64] ;  /* 0x0000002404032981 */ /* 0x000ea2000c1e1900 */
[----:B------:R-:W-:Y:S02]  /*8ae0*/  ULDC UR4, c[0x0][0xb88] ;  /* 0x0002e20000047ab9 */ /* 0x000fe40000000800 */
[----:B------:R-:W-:Y:S01]  /*8af0*/  IMAD.U32 R0, RZ, RZ, UR4 ;  /* 0x00000004ff007e24 */ /* 0x000fe2000f8e00ff */
[----:B------:R-:W-:-:S05]  /*8b00*/  PLOP3.LUT P3, PT, PT, PT, UP1, 0x80, 0x0 ;  /* 0x000000000000781c */ /* 0x000fca0003f6f018 */
        /* <DEDUP_REMOVED lines=8> */
[----:B------:R-:W0:Y:S10]  /*8b90*/  S2R R6, SR_TID.X ;  /* 0x0000000000067919 */ /* 0x000e340000002100 */
[----:B------:R-:W3:Y:S01]  /*8ba0*/  @P0 LDC R11, c[0x0][0xcec] ;  /* 0x00033b00ff0b0b82 */ /* 0x000ee20000000800 */
[----:B0-----:R-:W-:-:S05]  /*8bb0*/  VIADD R6, R6, 0xffffff80 ;  /* 0xffffff8006067836 */ /* 0x001fca0000000000 */
[----:B------:R-:W-:Y:S02]  /*8bc0*/  ISETP.GE.AND P1, PT, R6, 0x80, PT ;  /* 0x000000800600780c */ /* 0x000fe40003f26270 */
[----:B--2---:R-:W-:-:S13]  /*8bd0*/  @P2 R2UR UR4, R3 ;  /* 0x00000000030422ca */ /* 0x004fda00000e0000 */
[----:B------:R-:W-:Y:S01]  /*8be0*/  USHF.R.S32.HI UR10, URZ, 0x1f, UR4 ;  /* 0x0000001f3f0a7899 */ /* 0x000fe20008011404 */
[----:B-1-3--:R-:W-:Y:S11]  /*8bf0*/  @P3 BRA `(.L_x_10173) ;  /* 0x0000000000103947 */ /* 0x00aff60003800000 */
[----:B------:R-:W-:Y:S05]  /*8c00*/  @!P2 BRA `(.L_x_10173) ;  /* 0x00000000000ca947 */ /* 0x000fea0003800000 */
[----:B------:R-:W2:Y:S04]  /*8c10*/  LDG.E R3, desc[UR36][R4.64] ;  /* 0x0000002404037981 */ /* 0x000ea8000c1e1900 */
[----:B-----5:R-:W2:Y:S02]  /*8c20*/  LDG.E R0, desc[UR36][R4.64+0x4] ;  /* 0x0000042404007981 */ /* 0x020ea4000c1e1900 */
[----:B--2---:R-:W-:-:S07]  /*8c30*/  IMAD.IADD R0, R0, 0x1, -R3 ;  /* 0x0000000100007824 */ /* 0x004fce00078e0a03 */
.L_x_10173:
[----:B------:R-:W-:Y:S01]  /*8c40*/  R2UR UR7, R218 ;  /* 0x00000000da0772ca */ /* 0x000fe200000e0000 */
[----:B------:R-:W-:Y:S01]  /*8c50*/  USEL UR61, UR61, URZ, !UP0 ;  /* 0x0000003f3d3d7287 */ /* 0x000fe2000c000000 */
[----:B------:R-:W-:Y:S11]  /*8c60*/  BSSY B1, `(.L_x_10174) ;  /* 0x000002f000017945 */ /* 0x000ff60003800000 */
[----:B------:R-:W-:Y:S01]  /*8c70*/  USEL UR12, UR7, URZ, !UP0 ;  /* 0x0000003f070c7287 */ /* 0x000fe2000c000000 */
[----:B------:R-:W-:Y:S11]  /*8c80*/  @P1 BRA `(.L_x_10175) ;  /* 0x0000000000b01947 */ /* 0x000ff60003800000 */
[----:B------:R-:W0:Y:S01]  /*8c90*/  S2R R4, SR_TID.X ;  /* 0x0000000000047919 */ /* 0x000e220000002100 */
[----:B------:R-:W1:Y:S01]  /*8ca0*/  LDC R6, c[0x0][0xce8] ;  /* 0x00033a00ff067b82 */ /* 0x000e620000000800 */
[----:B------:R-:W-:-:S13]  /*8cb0*/  R2UR UR7, R215 ;  /* 0x00000000d70772ca */ /* 0x000fda00000e0000 */
        /* <DEDUP_REMOVED lines=8> */
[----:B------:R-:W-:Y:S01]  /*8d40*/  R2UR UR13, R216 ;  /* 0x00000000d80d72ca */ /* 0x000fe200000e0000 */
[----:B------:R-:W-:Y:S01]  /*8d50*/  UIMAD UR7, UR11, UR14, URZ ;  /* 0x0000000e0b0772a4 */ /* 0x000fe2000f8e023f */
[----:B------:R-:W-:Y:S01]  /*8d60*/  UMOV UR8, UR4 ;  /* 0x0000000400087c82 */ /* 0x000fe20008000000 */
[----:B------:R-:W-:-:S08]  /*8d70*/  UMOV UR9, UR10 ;  /* 0x0000000a00097c82 */ /* 0x000fd00008000000 */
[----:B------:R-:W0:Y:S02]  /*8d80*/  @P1 LDC R4, c[0x0][0xcec] ;  /* 0x00033b00ff041b82 */ /* 0x000e240000000800 */
[----:B------:R-:W-:Y:S02]  /*8d90*/  UIMAD.WIDE.U32 UR8, UR13, UR14, UR8 ;  /* 0x0000000e0d0872a5 */ /* 0x000fe4000f8e0008 */
[----:B------:R-:W-:-:S03]  /*8da0*/  UIMAD UR7, UR13, UR15, UR7 ;  /* 0x0000000f0d0772a4 */ /* 0x000fc6000f8e0207 */
[----:B------:R-:W-:Y:S01]  /*8db0*/  ULDC.64 UR14, c[0x0][0xc98] ;  /* 0x00032600000e7ab9 */ /* 0x000fe20000000a00 */
[----:B------:R-:W1:Y:S01]  /*8dc0*/  @P1 LDC R8, c[0x0][0xcf0] ;  /* 0x00033c00ff081b82 */ /* 0x000e620000000800 */
[----:B------:R-:W-:Y:S02]  /*8dd0*/  UIADD3 UR9, UR9, UR7, URZ ;  /* 0x0000000709097290 */ /* 0x000fe4000fffe03f */
[----:B------:R-:W-:Y:S02]  /*8de0*/  UIMAD UR7, UR12, UR14, URZ ;  /* 0x0000000e0c0772a4 */ /* 0x000fe4000f8e023f */
[----:B------:R-:W-:Y:S02]  /*8df0*/  UIMAD.WIDE.U32 UR8, UR61, UR14, UR8 ;  /* 0x0000000e3d0872a5 */ /* 0x000fe4000f8e0008 */
[----:B------:R-:W-:-:S03]  /*8e00*/  UIMAD UR7, UR61, UR15, UR7 ;  /* 0x0000000f3d0772a4 */ /* 0x000fc6000f8e0207 */
        /* <DEDUP_REMOVED lines=20> */
.L_x_10175:
[----:B------:R-:W-:Y:S05]  /*8f50*/  BSYNC B1 ;  /* 0x0000000000017941 */ /* 0x000fea0003800000 */
.L_x_10174:
[----:B------:R-:W-:Y:S01]  /*8f60*/  R2UR UR13, R215 ;  /* 0x00000000d70d72ca */ /* 0x000fe200000e0000 */
[----:B------:R-:W1:Y:S01]  /*8f70*/  @P0 LDC R5, c[0x0][0xcf0] ;  /* 0x00033c00ff050b82 */ /* 0x000e620000000800 */
[----:B------:R-:W-:Y:S01]  /*8f80*/  ULDC.64 UR14, c[0x0][0xba0] ;  /* 0x0002e800000e7ab9 */ /* 0x000fe20000000a00 */
[----:B------:R-:W-:Y:S01]  /*8f90*/  R2UR UR16, R216 ;  /* 0x00000000d81072ca */ /* 0x000fe200000e0000 */
[----:B------:R-:W-:Y:S01]  /*8fa0*/  UIMAD UR7, UR10, UR14, URZ ;  /* 0x0000000e0a0772a4 */ /* 0x000fe2000f8e023f */
[----:B0-----:R-:W-:Y:S01]  /*8fb0*/  IMAD R3, R214, 0x20, R217 ;  /* 0x00000020d6037824 */ /* 0x001fe200078e02d9 */
[----:B------:R-:W-:Y:S01]  /*8fc0*/  UIMAD.WIDE.U32 UR8, UR4, UR14, URZ ;  /* 0x0000000e040872a5 */ /* 0x000fe2000f8e003f */
[----:B------:R-:W-:Y:S01]  /*8fd0*/  BSSY B1, `(.L_x_10176) ;  /* 0x0000043000017945 */ /* 0x000fe20003800000 */
[----:B------:R-:W-:Y:S01]  /*8fe0*/  UIMAD UR7, UR4, UR15, UR7 ;  /* 0x0000000f040772a4 */ /* 0x000fe2000f8e0207 */
[----:B------:R-:W-:Y:S02]  /*8ff0*/  SHF.R.S32.HI R18, RZ, 0x1f, R2 ;  /* 0x0000001fff127819 */ /* 0x000fe40000011402 */
[----:B------:R-:W-:Y:S01]  /*9000*/  ULDC.64 UR14, c[0x0][0xbe8] ;  /* 0x0002fa00000e7ab9 */ /* 0x000fe20000000a00 */
[----:B------:R-:W-:Y:S01]  /*9010*/  UIADD3 UR9, UR9, UR7, URZ ;  /* 0x0000000709097290 */ /* 0x000fe2000fffe03f */
[----:B------:R-:W-:Y:S01]  /*9020*/  IMAD.U32 R8, RZ, RZ, UR13 ;  /* 0x0000000dff087e24 */ /* 0x000fe2000f8e00ff */
[----:B------:R-:W-:Y:S01]  /*9030*/  UIMAD UR4, UR11, UR14, URZ ;  /* 0x0000000e0b0472a4 */ /* 0x000fe2000f8e023f */
[----:B------:R-:W-:Y:S01]  /*9040*/  IMAD.U32 R10, RZ, RZ, UR13 ;  /* 0x0000000dff0a7e24 */ /* 0x000fe2000f8e00ff */
[----:B------:R-:W-:-:S02]  /*9050*/  UIMAD.WIDE.U32 UR8, UR16, UR14, UR8 ;  /* 0x0000000e100872a5 */ /* 0x000fc4000f8e0008 */
[----:B------:R-:W-:Y:S01]  /*9060*/  LEA R8, R8, R3, 0x7 ;  /* 0x0000000308087211 */ /* 0x000fe200078e38ff */
[----:B------:R-:W-:Y:S01]  /*9070*/  UIMAD UR4, UR16, UR15, UR4 ;  /* 0x0000000f100472a4 */ /* 0x000fe2000f8e0204 */
[----:B------:R-:W-:Y:S01]  /*9080*/  IMAD R10, R10, 0x80, R217 ;  /* 0x000000800a0a7824 */ /* 0x000fe200078e02d9 */
[----:B------:R-:W-:Y:S02]  /*9090*/  ULDC.64 UR10, c[0x0][0xbf0] ;  /* 0x0002fc00000a7ab9 */ /* 0x000fe40000000a00 */
[----:B------:R-:W-:Y:S01]  /*90a0*/  @P0 IMAD.HI.U32 R4, R8, R11, RZ ;  /* 0x0000000b08040227 */ /* 0x000fe200078e00ff */
[----:B------:R-:W-:Y:S02]  /*90b0*/  UIADD3 UR9, UR9, UR4, URZ ;  /* 0x0000000409097290 */ /* 0x000fe4000fffe03f */
[----:B------:R-:W-:Y:S01]  /*90c0*/  UIMAD UR4, UR12, UR10, URZ ;  /* 0x0000000a0c0472a4 */ /* 0x000fe2000f8e023f */
[----:B------:R-:W-:Y:S01]  /*90d0*/  IMAD.MOV.U32 R3, RZ, RZ, R8 ;  /* 0x000000ffff037224 */ /* 0x000fe200078e0008 */
[----:B-1----:R-:W-:Y:S01]  /*90e0*/  @P0 SHF.R.U32.HI R3, RZ, R5, R4 ;  /* 0x00000005ff030219 */ /* 0x002fe20000011604 */
[----:B------:R-:W-:-:S02]  /*90f0*/  UIMAD.WIDE.U32 UR8, UR61, UR10, UR8 ;  /* 0x0000000a3d0872a5 */ /* 0x000fc4000f8e0008 */
[----:B------:R-:W-:Y:S01]  /*9100*/  UIMAD UR4, UR61, UR11, UR4 ;  /* 0x0000000b3d0472a4 */ /* 0x000fe2000f8e0204 */
[--C-:B------:R-:W-:Y:S01]  /*9110*/  SHF.R.S32.HI R4, RZ, 0x1f, R3.reuse ;  /* 0x0000001fff047819 */ /* 0x100fe20000011403 */
[----:B------:R-:W-:Y:S01]  /*9120*/  IMAD.MOV R9, RZ, RZ, -R3 ;  /* 0x000000ffff097224 */ /* 0x000fe200078e0a03 */
[----:B------:R-:W-:Y:S01]  /*9130*/  ULDC.64 UR10, c[0x0][0xbe0] ;  /* 0x0002f800000a7ab9 */ /* 0x000fe20000000a00 */
[----:B------:R-:W-:Y:S02]  /*9140*/  UIADD3 UR4, UR9, UR4, URZ ;  /* 0x0000000409047290 */ /* 0x000fe4000fffe03f */
[----:B------:R-:W-:Y:S02]  /*9150*/  IMAD.U32 R5, RZ, RZ, UR9 ;  /* 0x00000009ff057e24 */ /* 0x000fe4000f8e00ff */
[----:B------:R-:W-:Y:S02]  /*9160*/  IMAD R6, R4, UR10, RZ ;  /* 0x0000000a04067c24 */ /* 0x000fe4000f8e02ff */
[----:B------:R-:W-:Y:S01]  /*9170*/  IMAD.U32 R4, RZ, RZ, UR8 ;  /* 0x00000008ff047e24 */ /* 0x000fe2000f8e00ff */
[----:B------:R-:W-:Y:S01]  /*9180*/  ULDC.64 UR8, c[0x0][0xbd8] ;  /* 0x0002f60000087ab9 */ /* 0x000fe20000000a00 */
[----:B------:R-:W-:-:S02]  /*9190*/  IMAD.U32 R5, RZ, RZ, UR4 ;  /* 0x00000004ff057e24 */ /* 0x000fc4000f8e00ff */
[----:B------:R-:W-:Y:S02]  /*91a0*/  IMAD R9, R13, R9, R8 ;  /* 0x000000090d097224 */ /* 0x000fe400078e0208 */
[C---:B------:R-:W-:Y:S02]  /*91b0*/  IMAD R11, R3.reuse, UR11, R6 ;  /* 0x0000000b030b7c24 */ /* 0x040fe4000f8e0206 */
[----:B------:R-:W-:Y:S01]  /*91c0*/  IMAD.WIDE.U32 R4, R3, UR10, R4 ;  /* 0x0000000a03047c25 */ /* 0x000fe2000f8e0004 */
[----:B------:R-:W-:-:S03]  /*91d0*/  SHF.R.S32.HI R3, RZ, 0x1f, R9 ;  /* 0x0000001fff037819 */ /* 0x000fc60000011409 */
[----:B------:R-:W-:Y:S02]  /*91e0*/  IMAD.IADD R5, R5, 0x1, R11 ;  /* 0x0000000105057824 */ /* 0x000fe400078e020b */
[----:B------:R-:W-:Y:S02]  /*91f0*/  IMAD R6, R3, UR8, RZ ;  /* 0x0000000803067c24 */ /* 0x000fe4000f8e02ff */
[----:B-----5:R-:W-:Y:S02]  /*9200*/  IMAD R13, R0, R13, RZ ;  /* 0x0000000d000d7224 */ /* 0x020fe400078e02ff */
        /* <DEDUP_REMOVED lines=10> */
[----:B------:R0:W1:Y:S02]  /*92b0*/  SHFL.IDX PT, R4, R6, RZ, 0x181f ;  /* 0x00181fff06047589 */ /* 0x00006400000e0000 */
[----:B------:R-:W-:Y:S02]  /*92c0*/  ISETP.GE.AND P0, PT, R0, R13, PT ;  /* 0x0000000d0000720c */ /* 0x000fe40003f06270 */
[----:B------:R0:W2:Y:S01]  /*92d0*/  SHFL.IDX PT, R0, R3, RZ, 0x181f ;  /* 0x00181fff03007589 */ /* 0x0000a200000e0000 */
[----:B------:R-:W-:Y:S10]  /*92e0*/  @P2 BRA `(.L_x_10177) ;  /* 0x0000000000442947 */ /* 0x000ff40003800000 */
        /* <DEDUP_REMOVED lines=17> */
.L_x_10177:
[----:B------:R-:W-:Y:S05]  /*9400*/  BSYNC B1 ;  /* 0x0000000000017941 */ /* 0x000fea0003800000 */
.L_x_10176:
[----:B--2---:R2:W4:Y:S01]  /*9410*/  SHFL.IDX PT, R0, R3, 0x1, 0x181f ;  /* 0x00381f0003007f89 */ /* 0x00452200000e0000 */
[----:B------:R-:W-:Y:S03]  /*9420*/  BSSY B1, `(.L_x_10178) ;  /* 0x0000014000017945 */ /* 0x000fe60003800000 */
[----:B-1-3--:R2:W1:Y:S01]  /*9430*/  SHFL.IDX PT, R4, R6, 0x1, 0x181f ;  /* 0x00381f0006047f89 */ /* 0x00a46200000e0000 */
[----:B------:R-:W-:Y:S05]  /*9440*/  @P1 BRA `(.L_x_10179) ;  /* 0x0000000000441947 */ /* 0x000fea0003800000 */
[----:B------:R-:W-:Y:S02]  /*9450*/  ULDC UR4, c[0x0][0xbc8] ;  /* 0x0002f20000047ab9 */ /* 0x000fe40000000800 */
[----:B------:R-:W-:Y:S02]  /*9460*/  ISETP.GE.AND P4, PT, R2, UR4, PT ;  /* 0x0000000402007c0c */ /* 0x000fe4000bf86270 */
[----:B------:R-:W-:Y:S02]  /*9470*/  ISETP.GE.AND P3, PT, R212, UR4, PT ;  /* 0x00000004d4007c0c */ /* 0x000fe4000bf66270 */
[----:B------:R-:W-:Y:S02]  /*9480*/  ISETP.GE.AND P2, PT, R211, UR4, PT ;  /* 0x00000004d3007c0c */ /* 0x000fe4000bf46270 */
[----:B------:R-:W-:-:S07]  /*9490*/  ISETP.GE.AND P1, PT, R213, UR4, PT ;  /* 0x00000004d5007c0c */ /* 0x000fce000bf26270 */
[-C--:B-1----:R-:W-:Y:S02]  /*94a0*/  @!P4 LEA R8, P6, R2, R4.reuse, 0x1 ;  /* 0x000000040208c211 */ /* 0x082fe400078c08ff */
[----:B------:R-:W-:Y:S02]  /*94b0*/  @!P3 LEA R14, P5, R212, R4, 0x1 ;  /* 0x00000004d40eb211 */ /* 0x000fe400078a08ff */
[----:B----4-:R-:W-:Y:S02]  /*94c0*/  @!P4 LEA.HI.X R9, R2, R0, R18, 0x1, P6 ;  /* 0x000000000209c211 */ /* 0x010fe400030f0c12 */
        /* <DEDUP_REMOVED lines=9> */
.L_x_10179:
[----:B------:R-:W-:Y:S05]  /*9560*/  BSYNC B1 ;  /* 0x0000000000017941 */ /* 0x000fea0003800000 */
.L_x_10178:
[----:B----4-:R4:W0:Y:S01]  /*9570*/  SHFL.IDX PT, R0, R3, 0x2, 0x181f ;  /* 0x00581f0003007f89 */ /* 0x01082200000e0000 */
        /* <DEDUP_REMOVED lines=9> */
[-C--:B------:R-:W-:Y:S02]  /*9610*/  @!P2 LEA R14, P5, R212, R4.reuse, 0x1 ;  /* 0x00000004d40ea211 */ /* 0x080fe400078a08ff */
        /* <DEDUP_REMOVED lines=10> */
.L_x_10181:
[----:B------:R-:W-:Y:S05]  /*96c0*/  BSYNC B1 ;  /* 0x0000000000017941 */ /* 0x000fea0003800000 */
.L_x_10180:
[----:B0-----:R-:W-:Y:S01]  /*96d0*/  VIADD R0, R10, 0x60 ;  /* 0x000000600a007836 */ /* 0x001fe20000000000 */
[----:B---3--:R0:W3:Y:S04]  /*96e0*/  SHFL.IDX PT, R8, R3, 0x3, 0x181f ;  /* 0x00781f0003087f89 */ /* 0x0080e800000e0000 */
[----:B------:R-:W-:Y:S01]  /*96f0*/  ISETP.GE.AND P0, PT, R0, R13, PT ;  /* 0x0000000d0000720c */ /* 0x000fe20003f06270 */
[----:B-1----:R0:W1:-:S12]  /*9700*/  SHFL.IDX PT, R4, R6, 0x3, 0x181f ;  /* 0x00781f0006047f89 */ /* 0x00205800000e0000 */
[----:B0-----:R-:W-:Y:S05]  /*9710*/  @P0 BRA `(.L_x_10172) ;  /* 0x0000000000440947 */ /* 0x001fea0003800000 */
        /* <DEDUP_REMOVED lines=8> */
[----:B---3--:R-:W-:Y:S02]  /*97a0*/  @!P3 LEA.HI.X R11, R2, R8, R18, 0x1, P6 ;  /* 0x00000008020bb211 */ /* 0x008fe400030f0c12 */
        /* <DEDUP_REMOVED lines=8> */
.L_x_10172:
[----:B------:R-:W-:Y:S05]  /*9830*/  BSYNC B0 ;  /* 0x0000000000007941 */ /* 0x000fea0003800000 */
.L_x_10163:
[----:B------:R-:W-:Y:S02]  /*9840*/  ULDC UR4, c[0x0][0xd3c] ;  /* 0x00034f0000047ab9 */ /* 0x000fe40000000800 */
[----:B------:R-:W-:-:S13]  /*9850*/  ISETP.GE.AND P0, PT, R7, UR4, PT ;  /* 0x0000000407007c0c */ /* 0x000fda000bf06270 */
[----:B------:R-:W-:Y:S05]  /*9860*/  @!P0 BRA `(.L_x_10182) ;  /* 0xffffff7400688947 */ /* 0x000fea000383ffff */
[----:B------:R-:W-:Y:S05]  /*9870*/  EXIT ;  /* 0x000000000000794d */ /* 0x000fea0003800000 */
.L_x_10134:
        /* <DEDUP_REMOVED lines=16> */
.L_x_10183:
        /* <DEDUP_REMOVED lines=40> */
.L_x_10189:
        /* <DEDUP_REMOVED lines=12> */
.L_x_10188:
[----:B------:R-:W-:Y:S05]  /*9cc0*/  BSYNC B0 ;  /* 0x0000000000007941 */ /* 0x000fea0003800000 */
.L_x_10187:
        /* <DEDUP_REMOVED lines=21> */
.L_x_10185:
        /* <DEDUP_REMOVED lines=15> */
.L_x_10190:
[----:B---3--:R-:W-:Y:S01]  /*9f10*/  IMAD R16, R16, UR5, R8 ;  /* 0x0000000510107c24 */ /* 0x008fe2000f8e0208 */
[----:B0-----:R-:W-:Y:S01]  /*9f20*/  IABS R2, R10 ;  /* 0x0000000a00027213 */ /* 0x001fe20000000000 */
[----:B------:R-:W-:Y:S01]  /*9f30*/  VIADD R19, R19, UR4 ;  /* 0x0000000413137c36 */ /* 0x000fe20008000000 */
[----:B-1----:R-:W-:Y:S02]  /*9f40*/  IADD3 R0, RZ, -R3, RZ ;  /* 0x80000003ff007210 */ /* 0x002fe40007ffe0ff */
        /* <DEDUP_REMOVED lines=24> */
.L_x_10186:
[----:B------:R-:W-:Y:S01]  /*a0d0*/  ULDC UR4, c[0x0][0xd3c] ;  /* 0x00034f0000047ab9 */ /* 0x000fe20000000800 */
[----:B------:R-:W-:Y:S02]  /*a0e0*/  IMAD.MOV.U32 R17, RZ, RZ, RZ ;  /* 0x000000ffff117224 */ /* 0x000fe400078e00ff */
[----:B------:R-:W-:Y:S02]  /*a0f0*/  IMAD.U32 R16, RZ, RZ, UR6 ;  /* 0x00000006ff107e24 */ /* 0x000fe4000f8e00ff */
[----:B------:R-:W-:Y:S02]  /*a100*/  IMAD.MOV.U32 R18, RZ, RZ, RZ ;  /* 0x000000ffff127224 */ /* 0x000fe400078e00ff */
[----:B------:R-:W-:-:S07]  /*a110*/  IMAD.U32 R19, RZ, RZ, UR4 ;  /* 0x00000004ff137e24 */ /* 0x000fce000f8e00ff */
.L_x_10191:
[----:B------:R-:W-:-:S13]  /*a120*/  ISETP.NE.AND P0, PT, R5, RZ, PT ;  /* 0x000000ff0500720c */ /* 0x000fda0003f05270 */
[----:B------:R-:W0:Y:S01]  /*a130*/  @!P0 S2R R3, SR_CgaCtaId ;  /* 0x0000000000038919 */ /* 0x000e220000008800 */
[----:B------:R-:W-:-:S04]  /*a140*/  @!P0 MOV R0, 0x400 ;  /* 0x0000040000008802 */ /* 0x000fc80000000f00 */
[----:B0-----:R-:W-:-:S05]  /*a150*/  @!P0 LEA R0, R3, R0, 0x18 ;  /* 0x0000000003008211 */ /* 0x001fca00078ec0ff */
[----:B------:R1:W-:Y:S01]  /*a160*/  @!P0 STS.128 [R0+0x324d0], R16 ;  /* 0x0324d01000008388 */ /* 0x0003e20000000c00 */
[----:B------:R-:W-:Y:S06]  /*a170*/  BAR.ARV 0x5, 0x180 ;  /* 0x0146000000007b1d */ /* 0x000fec0000002000 */
.L_x_10184:
[----:B------:R2:W-:Y:S01]  /*a180*/  STL [R1+0x18], RZ ;  /* 0x000018ff01007387 */ /* 0x0005e20000100800 */
[----:B------:R-:W-:Y:S01]  /*a190*/  ULDC UR4, c[0x0][0xd3c] ;  /* 0x00034f0000047ab9 */ /* 0x000fe20000000800 */
[----:B------:R-:W-:Y:S01]  /*a1a0*/  IMAD.MOV.U32 R27, RZ, RZ, 0x1 ;  /* 0x00000001ff1b7424 */ /* 0x000fe200078e00ff */
[----:B0-----:R-:W-:Y:S02]  /*a1b0*/  ISETP.GE.AND P0, PT, R19, UR4, PT ;  /* 0x0000000413007c0c */ /* 0x001fe4000bf06270 */
[----:B------:R-:W-:-:S11]  /*a1c0*/  MOV R24, RZ ;  /* 0x000000ff00187202 */ /* 0x000fd60000000f00 */
        /* <DEDUP_REMOVED lines=9> */
[C---:B-1----:R-:W-:Y:S02]  /*a260*/  LOP3.LUT R4, R5.reuse, 0x7f, RZ, 0xc0, !PT ;  /* 0x0000007f05047812 */ /* 0x042fe400078ec0ff */
[----:B--2---:R-:W-:Y:S01]  /*a270*/  R2UR UR4, R0 ;  /* 0x00000000000472ca */ /* 0x004fe200000e0000 */
[----:B------:R-:W-:-:S05]  /*a280*/  IMAD.SHL.U32 R0, R5, 0x8, RZ ;  /* 0x0000000805007824 */ /* 0x000fca00078e00ff */
        /* <DEDUP_REMOVED lines=11> */
[C---:B------:R-:W-:Y:S01]  /*a340*/  LOP3.LUT R2, R4.reuse, 0x80, RZ, 0xfc, !PT ;  /* 0x0000008004027812 */ /* 0x040fe200078efcff */
[----:B------:R-:W-:Y:S01]  /*a350*/  IMAD.U32 R22, RZ, RZ, UR4 ;  /* 0x00000004ff167e24 */ /* 0x000fe2000f8e00ff */
[----:B------:R-:W-:-:S03]  /*a360*/  LOP3.LUT R0, R4, 0xc0, RZ, 0xfc, !PT ;  /* 0x000000c004007812 */ /* 0x000fc600078efcff */
[----:B---3--:R-:W-:-:S07]  /*a370*/  IMAD R26, R30, 0x2, R22 ;  /* 0x000000021e1a7824 */ /* 0x008fce00078e0216 */
.L_x_10259:
[----:B0-----:R-:W0:Y:S02]  /*a380*/  LDC.64 R34, c[0x0][0xd88] ;  /* 0x00036200ff227b82 */ /* 0x001e240000000a00 */
[----:B0-----:R-:W-:-:S06]  /*a390*/  IMAD.WIDE R34, R19, 0x4, R34 ;  /* 0x0000000413227825 */ /* 0x001fcc00078e0222 */
[----:B--2---:R0:W2:Y:S01]  /*a3a0*/  LDG.E R34, desc[UR36][R34.64] ;  /* 0x0000002422227981 */ /* 0x0040a2000c1e1900 */
[----:B------:R-:W-:Y:S05]  /*a3b0*/  YIELD ;  /* 0x0000000000007946 */ /* 0x000fea0003800000 */
[----:B------:R-:W-:Y:S01]  /*a3c0*/  ULDC.64 UR4, c[0x0][0xb20] ;  /* 0x0002c80000047ab9 */ /* 0x000fe20000000a00 */
[----:B------:R-:W-:Y:S01]  /*a3d0*/  IMAD.MOV.U32 R32, RZ, RZ, RZ ;  /* 0x000000ffff207224 */ /* 0x000fe200078e00ff */
[----:B------:R-:W-:Y:S01]  /*a3e0*/  ISETP.NE.U32.AND P0, PT, RZ, UR4, PT ;  /* 0x00000004ff007c0c */ /* 0x000fe2000bf05070 */
[----:B------:R-:W-:-:S03]  /*a3f0*/  ULDC.64 UR6, c[0x0][0xb10] ;  /* 0x0002c40000067ab9 */ /* 0x000fc60000000a00 */
[----:B------:R-:W-:Y:S01]  /*a400*/  ISETP.NE.AND.EX P0, PT, RZ, UR5, PT, P0 ;  /* 0x00000005ff007c0c */ /* 0x000fe2000bf05300 */
[----:B0-----:R-:W-:Y:S01]  /*a410*/  IMAD.MOV.U32 R35, RZ, RZ, RZ ;  /* 0x000000ffff237224 */ /* 0x001fe200078e00ff */
        /* <DEDUP_REMOVED lines=38> */
.L_x_10193:
        /* <DEDUP_REMOVED lines=9> */
.L_x_10194:
        /* <DEDUP_REMOVED lines=9> */
.L_x_10195:
[----:B-----5:R-:W-:Y:S01]  /*a7a0*/  IMAD.IADD R33, R7, 0x1, -R32 ;  /* 0x0000000107217824 */ /* 0x020fe200078e0a20 */
[----:B------:R-:W-:Y:S03]  /*a7b0*/  BSSY B7, `(.L_x_10196) ;  /* 0x000040f000077945 */ /* 0x000fe60003800000 */
[C---:B012---:R-:W-:Y:S01]  /*a7c0*/  VIADD R0, R33.reuse, 0x5f ;  /* 0x0000005f21007836 */ /* 0x047fe20000000000 */
[----:B------:R0:W-:Y:S01]  /*a7d0*/  STL [R1], R33 ;  /* 0x0000002101007387 */ /* 0x0001e20000100800 */
[----:B------:R-:W-:Y:S02]  /*a7e0*/  ISETP.GT.AND P0, PT, R33, RZ, PT ;  /* 0x000000ff2100720c */ /* 0x000fe40003f04270 */
[----:B------:R-:W-:-:S05]  /*a7f0*/  IMAD.HI R0, R0, 0x2aaaaaab, RZ ;  /* 0x2aaaaaab00007827 */ /* 0x000fca00078e02ff */
[----:B------:R-:W-:-:S04]  /*a800*/  SHF.R.U32.HI R3, RZ, 0x1f, R0 ;  /* 0x0000001fff037819 */ /* 0x000fc80000011600 */
        /* <DEDUP_REMOVED lines=20> */
.L_x_10197:
[----:B0-----:R-:W-:Y:S01]  /*a950*/  IADD3 R0, R22, 0x1c400, RZ ;  /* 0x0001c40016007810 */ /* 0x001fe20007ffe0ff */
        /* <DEDUP_REMOVED lines=19> */
.L_x_10200:
[----:B------:R-:W-:Y:S05]  /*aa90*/  BSYNC B6 ;  /* 0x0000000000067941 */ /* 0x000fea0003800000 */
.L_x_10199:
        /* <DEDUP_REMOVED lines=20> */
.L_x_10203:
        /* <DEDUP_REMOVED lines=15> */
.L_x_10202:
[----:B------:R-:W-:Y:S05]  /*acd0*/  BSYNC B6 ;  /* 0x0000000000067941 */ /* 0x000fea0003800000 */
.L_x_10201:
[----:B------:R-:W2:Y:S01]  /*ace0*/  LDL R31, [R1+0x1c] ;  /* 0x00001c00011f7983 */ /* 0x000ea20000100800 */
[----:B------:R-:W-:Y:S01]  /*acf0*/  ULDC.64 UR4, c[0x0][0xaf0] ;  /* 0x0002bc0000047ab9 */ /* 0x000fe20000000a00 */
[----:B------:R-:W0:Y:S01]  /*ad00*/  LDC R9, c[0x0][0x430] ;  /* 0x00010c00ff097b82 */ /* 0x000e220000000800 */
[----:B------:R-:W-:Y:S01]  /*ad10*/  ISETP.NE.U32.AND P0, PT, RZ, UR4, PT ;  /* 0x00000004ff007c0c */ /* 0x000fe2000bf05070 */
[----:B------:R-:W1:Y:S03]  /*ad20*/  S2R R20, SR_TID.X ;  /* 0x0000000000147919 */ /* 0x000e660000002100 */
[----:B------:R-:W-:-:S13]  /*ad30*/  ISETP.NE.AND.EX P0, PT, RZ, UR5, PT, P0 ;  /* 0x00000005ff007c0c */ /* 0x000fda000bf05300 */
[----:B------:R-:W-:Y:S01]  /*ad40*/  @P0 IADD3 R2, P1, R25, UR4, RZ ;  /* 0x0000000419020c10 */ /* 0x000fe2000ff3e0ff */
[----:B------:R-:W3:Y:S01]  /*ad50*/  S2R R21, SR_TID.X ;  /* 0x0000000000157919 */ /* 0x000ee20000002100 */
[----:B------:R-:W-:Y:S02]  /*ad60*/  ULDC UR4, c[0x0][0x320] ;  /* 0x0000c80000047ab9 */ /* 0x000fe40000000800 */
[----:B------:R-:W-:-:S05]  /*ad70*/  @P0 IADD3.X R3, R28, UR5, RZ, P1, !PT ;  /* 0x000000051c030c10 */ /* 0x000fca0008ffe4ff */
[----:B------:R4:W4:Y:S01]  /*ad80*/  @P0 LDG.E R29, desc[UR36][R2.64] ;  /* 0x00000024021d0981 */ /* 0x000922000c1e1900 */
[----:B0-----:R-:W-:Y:S01]  /*ad90*/  ISETP.NE.AND P2, PT, R9, 0x1, PT ;  /* 0x000000010900780c */ /* 0x001fe20003f45270 */
[----:B------:R-:W-:Y:S01]  /*ada0*/  IMAD.MOV.U32 R36, RZ, RZ, RZ ;  /* 0x000000ffff247224 */ /* 0x000fe200078e00ff */
[----:B------:R-:W-:Y:S02]  /*adb0*/  LOP3.LUT R23, R23, 0xffff7fff, RZ, 0xc0, !PT ;  /* 0xffff7fff17177812 */ /* 0x000fe400078ec0ff */
[----:B-1----:R-:W-:-:S04]  /*adc0*/  LOP3.LUT R20, R20, 0x7f, RZ, 0xc0, !PT ;  /* 0x0000007f14147812 */ /* 0x002fc800078ec0ff */
[----:B------:R-:W-:-:S05]  /*add0*/  SHF.R.U32.HI R0, RZ, 0x3, R20 ;  /* 0x00000003ff007819 */ /* 0x000fca0000011614 */
[----:B------:R-:W0:Y:S01]  /*ade0*/  @P2 LDC R4, c[0x0][0x434] ;  /* 0x00010d00ff042b82 */ /* 0x000e220000000800 */
[----:B------:R-:W-:-:S07]  /*adf0*/  @P2 LOP3.LUT R23, R23, 0x8000, RZ, 0xfc, !PT ;  /* 0x0000800017172812 */ /* 0x000fce00078efcff */
[----:B------:R-:W1:Y:S01]  /*ae00*/  @P2 LDC R5, c[0x0][0x438] ;  /* 0x00010e00ff052b82 */ /* 0x000e620000000800 */
[----:B---3--:R-:W-:-:S05]  /*ae10*/  IMAD.SHL.U32 R20, R21, 0x10, RZ ;  /* 0x0000001015147824 */ /* 0x008fca00078e00ff */
[----:B------:R-:W-:Y:S02]  /*ae20*/  LOP3.LUT R20, R0, 0x70, R20, 0xf8, !PT ;  /* 0x0000007000147812 */ /* 0x000fe400078ef814 */
[----:B------:R-:W-:Y:S01]  /*ae30*/  LOP3.LUT R23, R23, 0xffffffef, RZ, 0xc0, !PT ;  /* 0xffffffef17177812 */ /* 0x000fe200078ec0ff */
[----:B------:R-:W-:Y:S01]  /*ae40*/  UMOV UR5, 0xffffffff ;  /* 0xffffffff00057882 */ /* 0x000fe20000000000 */
[----:B--2---:R-:W-:Y:S02]  /*ae50*/  VIADD R8, R31, 0xffffffff ;  /* 0xffffffff1f087836 */ /* 0x004fe40000000000 */
[----:B------:R-:W2:Y:S02]  /*ae60*/  S2R R31, SR_TID.X ;  /* 0x00000000001f7919 */ /* 0x000ea40000002100 */
[----:B------:R-:W-:-:S05]  /*ae70*/  IMAD R37, R8, 0x60, R20 ;  /* 0x0000006008257824 */ /* 0x000fca00078e0214 */
[C---:B------:R-:W-:Y:S01]  /*ae80*/  ISETP.GE.AND P0, PT, R37.reuse, R33, PT ;  /* 0x000000212500720c */ /* 0x040fe20003f06270 */
[----:B------:R-:W-:-:S03]  /*ae90*/  IMAD.IADD R37, R37, 0x1, R32 ;  /* 0x0000000125257824 */ /* 0x000fc600078e0220 */
[----:B------:R-:W-:Y:S01]  /*aea0*/  ISETP.GT.U32.OR P0, PT, R20, 0x5f, P0 ;  /* 0x0000005f1400780c */ /* 0x000fe20000704470 */
[----:B0-----:R-:W-:-:S04]  /*aeb0*/  @P2 IMAD.HI.U32 R4, R37, R4, RZ ;  /* 0x0000000425042227 */ /* 0x001fc800078e00ff */
[----:B------:R-:W-:Y:S01]  /*aec0*/  IMAD.MOV.U32 R0, RZ, RZ, R37 ;  /* 0x000000ffff007224 */ /* 0x000fe200078e0025 */
[----:B-1----:R-:W-:-:S07]  /*aed0*/  @P2 SHF.R.U32.HI R0, RZ, R5, R4 ;  /* 0x00000005ff002219 */ /* 0x002fce0000011604 */
[----:B------:R-:W0:Y:S01]  /*aee0*/  @!P0 LDC.64 R4, c[0x0][0x428] ;  /* 0x00010a00ff048b82 */ /* 0x000e220000000a00 */
[--C-:B----4-:R-:W-:Y:S01]  /*aef0*/  @!P0 SHF.R.S32.HI R3, RZ, 0x1f, R0.reuse ;  /* 0x0000001fff038819 */ /* 0x110fe20000011400 */
[----:B------:R-:W-:Y:S01]  /*af00*/  @!P0 IMAD.MOV.U32 R2, RZ, RZ, R0 ;  /* 0x000000ffff028224 */ /* 0x000fe200078e0000 */
[----:B------:R-:W-:-:S05]  /*af10*/  SHF.R.S32.HI R33, RZ, 0x1f, R29 ;  /* 0x0000001fff217819 */ /* 0x000fca000001141d */
[----:B------:R-:W1:Y:S01]  /*af20*/  @!P0 LDC.64 R6, c[0x0][0x418] ;  /* 0x00010600ff068b82 */ /* 0x000e620000000a00 */
[----:B--2---:R-:W-:-:S05]  /*af30*/  IMAD.SHL.U32 R31, R31, 0x8, RZ ;  /* 0x000000081f1f7824 */ /* 0x004fca00078e00ff */
[----:B------:R-:W-:-:S04]  /*af40*/  LOP3.LUT R31, R31, 0x38, RZ, 0xc0, !PT ;  /* 0x000000381f1f7812 */ /* 0x000fc800078ec0ff */
[----:B------:R-:W-:Y:S01]  /*af50*/  LOP3.LUT R11, R31, 0x40, RZ, 0xfc, !PT ;  /* 0x000000401f0b7812 */ /* 0x000fe200078efcff */
[----:B0-----:R-:W-:-:S03]  /*af60*/  @!P0 IMAD.WIDE.U32 R2, R29, R4, R2 ;  /* 0x000000041d028225 */ /* 0x001fc600078e0002 */
[----:B------:R-:W-:Y:S01]  /*af70*/  ISETP.GE.AND P3, PT, R11, UR4, PT ;  /* 0x000000040b007c0c */ /* 0x000fe2000bf66270 */
[----:B------:R-:W-:-:S04]  /*af80*/  @!P0 IMAD R4, R33, R4, RZ ;  /* 0x0000000421048224 */ /* 0x000fc800078e02ff */
[----:B------:R-:W-:Y:S01]  /*af90*/  @!P0 IMAD R5, R29, R5, R4 ;  /* 0x000000051d058224 */ /* 0x000fe200078e0204 */
[----:B-1----:R-:W-:Y:S02]  /*afa0*/  @!P0 LEA R6, P1, R2, R6, 0x2 ;  /* 0x0000000602068211 */ /* 0x002fe400078210ff */
[----:B------:R-:W-:Y:S02]  /*afb0*/  LOP3.LUT R10, R31, 0x80, RZ, 0xfc, !PT ;  /* 0x000000801f0a7812 */ /* 0x000fe400078efcff */
[----:B------:R-:W-:-:S03]  /*afc0*/  @!P0 IADD3 R5, R3, R5, RZ ;  /* 0x0000000503058210 */ /* 0x000fc60007ffe0ff */
[----:B------:R-:W-:Y:S02]  /*afd0*/  @P3 LOP3.LUT R23, R23, 0x10, RZ, 0xfc, !PT ;  /* 0x0000001017173812 */ /* 0x000fe400078efcff */
[----:B------:R-:W-:Y:S02]  /*afe0*/  @!P0 LEA.HI.X R7, R2, R7, R5, 0x2, P1 ;  /* 0x0000000702078211 */ /* 0x000fe400008f1405 */
[----:B------:R-:W-:Y:S01]  /*aff0*/  ISETP.GE.AND P1, PT, R10, UR4, PT ;  /* 0x000000040a007c0c */ /* 0x000fe2000bf26270 */
[----:B------:R-:W-:Y:S01]  /*b000*/  IMAD.MOV R0, RZ, RZ, -R0 ;  /* 0x000000ffff007224 */ /* 0x000fe200078e0a00 */
[----:B------:R-:W-:Y:S01]  /*b010*/  ISETP.GE.AND P2, PT, R31, UR4, PT ;  /* 0x000000041f007c0c */ /* 0x000fe2000bf46270 */
[----:B------:R0:W5:Y:S01]  /*b020*/  @!P0 LDG.E R36, desc[UR36][R6.64] ;  /* 0x0000002406248981 */ /* 0x000162000c1e1900 */
[----:B------:R-:W-:Y:S01]  /*b030*/  LOP3.LUT R23, R23, 0xfffffffe, RZ, 0xc0, !PT ;  /* 0xfffffffe17177812 */ /* 0x000fe200078ec0ff */
[----:B------:R-:W-:Y:S01]  /*b040*/  IMAD R37, R9, R0, R37 ;  /* 0x0000000009257224 */ /* 0x000fe200078e0225 */
[----:B------:R-:W-:-:S02]  /*b050*/  LOP3.LUT R9, R31, 0xc0, RZ, 0xfc, !PT ;  /* 0x000000c01f097812 */ /* 0x000fc400078efcff */
[----:B------:R-:W-:Y:S02]  /*b060*/  LOP3.LUT R23, R23, 0xfffffff7, RZ, 0xc0, !PT ;  /* 0xfffffff717177812 */ /* 0x000fe400078ec0ff */
[----:B------:R-:W-:-:S03]  /*b070*/  ISETP.GE.AND P0, PT, R9, UR4, PT ;  /* 0x0000000409007c0c */ /* 0x000fc6000bf06270 */
[----:B------:R-:W-:-:S04]  /*b080*/  @P1 LOP3.LUT R23, R23, 0x8, RZ, 0xfc, !PT ;  /* 0x0000000817171812 */ /* 0x000fc800078efcff */
[----:B------:R-:W-:-:S04]  /*b090*/  @P2 LOP3.LUT R23, R23, 0x1, RZ, 0xfc, !PT ;  /* 0x0000000117172812 */ /* 0x000fc800078efcff */
[----:B------:R-:W-:-:S04]  /*b0a0*/  LOP3.LUT R23, R23, 0xfffffffb, RZ, 0xc0, !PT ;  /* 0xfffffffb17177812 */ /* 0x000fc800078ec0ff */
[----:B------:R-:W-:Y:S01]  /*b0b0*/  @P0 LOP3.LUT R23, R23, 0x4, RZ, 0xfc, !PT ;  /* 0x0000000417170812 */ /* 0x000fe200078efcff */
[----:B0-----:R-:W-:Y:S06]  /*b0c0*/  BRA.DIV UR5, `(.L_x_10204) ;  /* 0x0000004605f47947 */ /* 0x001fec000b800000 */
.L_x_10277:
[----:B------:R-:W-:Y:S01]  /*b0d0*/  IMAD.U32 R0, RZ, RZ, UR38 ;  /* 0x00000026ff007e24 */ /* 0x000fe2000f8e00ff */
[----:B------:R-:W-:Y:S02]  /*b0e0*/  SEL R2, RZ, 0x1, P2 ;  /* 0x00000001ff027807 */ /* 0x000fe40001000000 */
        /* <DEDUP_REMOVED lines=10> */
.L_x_10205:
[----:B------:R-:W-:Y:S01]  /*b190*/  IMAD R25, R24, 0x8, R22 ;  /* 0x0000000818197824 */ /* 0x000fe200078e0216 */
[----:B------:R-:W-:Y:S01]  /*b1a0*/  SHF.L.U32 R0, R27, 0x1f, RZ ;  /* 0x0000001f1b007819 */ /* 0x000fe200000006ff */
[----:B------:R-:W-:Y:S03]  /*b1b0*/  BSSY B0, `(.L_x_10206) ;  /* 0x0000003000007945 */ /* 0x000fe60003800000 */
[----:B------:R-:W0:Y:S02]  /*b1c0*/  SYNCS.PHASECHK.TRANS64.TRYWAIT P0, [R25+URZ+0x32440], R0 ;  /* 0x03244000190075a7 */ /* 0x000e24000800017f */
[----:B0-----:R-:W-:Y:S05]  /*b1d0*/  @!P0 BRA `(.L_x_10207) ;  /* 0x0000004400e08947 */ /* 0x001fea0003800000 */
.L_x_10278:
[----:B------:R-:W-:Y:S05]  /*b1e0*/  BSYNC B0 ;  /* 0x0000000000007941 */ /* 0x000fea0003800000 */
.L_x_10206:
[----:B------:R-:W2:Y:S01]  /*b1f0*/  LDL R7, [R1] ;  /* 0x0000000001077983 */ /* 0x000ea20000100800 */
        /* <DEDUP_REMOVED lines=29> */
[----:B--2---:R-:W-:-:S02]  /*b3d0*/  IMAD R31, R8, -0x60, R7 ;  /* 0xffffffa0081f7824 */ /* 0x004fc400078e0207 */
[----:B0-----:R-:W-:Y:S02]  /*b3e0*/  IMAD.SHL.U32 R7, R5, 0x8, RZ ;  /* 0x0000000805077824 */ /* 0x001fe400078e00ff */
[----:B------:R-:W-:Y:S02]  /*b3f0*/  IMAD.IADD R31, R31, 0x1, -R6 ;  /* 0x000000011f1f7824 */ /* 0x000fe400078e0a06 */
[----:B------:R-:W-:Y:S01]  /*b400*/  IMAD R5, R24, 0x1800, R30 ;  /* 0x0000180018057824 */ /* 0x000fe200078e021e */
[----:B------:R-:W-:Y:S02]  /*b410*/  LOP3.LUT R7, R7, 0x38, RZ, 0xc0, !PT ;  /* 0x0000003807077812 */ /* 0x000fe400078ec0ff */
[----:B------:R-:W-:Y:S02]  /*b420*/  ISETP.GE.AND P0, PT, R31, 0x1, PT ;  /* 0x000000011f00780c */ /* 0x000fe40003f06270 */
        /* <DEDUP_REMOVED lines=55> */
.L_x_10292:
        /* <DEDUP_REMOVED lines=10> */
.L_x_10209:
        /* <DEDUP_REMOVED lines=10> */
.L_x_10210:
[----:B------:R1:W5:Y:S01]  /*b8e0*/  LDL.LU R0, [R1+0x4] ;  /* 0x0000040001007983 */ /* 0x0003620000300800 */
[----:B------:R-:W-:Y:S01]  /*b8f0*/  LOP3.LUT P0, RZ, R23, 0x40, RZ, 0xc0, !PT ;  /* 0x0000004017ff7812 */ /* 0x000fe2000780c0ff */
[----:B------:R1:W-:-:S12]  /*b900*/  SYNCS.ARRIVE.TRANS64.A1T0 RZ, [R25+URZ+0x32430], RZ ;  /* 0x032430ff19ff79a7 */ /* 0x0003d8000810003f */
[----:B------:R-:W-:Y:S05]  /*b910*/  WARPSYNC.ALL ;  /* 0x0000000000007948 */ /* 0x000fea0003800000 */
[----:B------:R-:W-:Y:S01]  /*b920*/  SEL R34, R34, RZ, !P0 ;  /* 0x000000ff22227207 */ /* 0x000fe20004000000 */
[----:B------:R-:W-:Y:S01]  /*b930*/  BSSY B6, `(.L_x_10211) ;  /* 0x0000019000067945 */ /* 0x000fe20003800000 */
[----:B------:R-:W-:Y:S01]  /*b940*/  BAR.SYNC.DEFER_BLOCKING 0x8, 0x180 ;  /* 0x0206000000007b1d */ /* 0x000fe20000010000 */
[----:B-----5:R-:W-:-:S05]  /*b950*/  SEL R0, R0, RZ, !P0 ;  /* 0x000000ff00007207 */ /* 0x020fca0004000000 */
[----:B------:R2:W-:Y:S02]  /*b960*/  STL [R1+0xc], R0 ;  /* 0x00000c0001007387 */ /* 0x0005e40000100800 */
[----:B--2---:R-:W-:-:S05]  /*b970*/  VIADD R0, R22, 0x18400 ;  /* 0x0001840016007836 */ /* 0x004fca0000000000 */
        /* <DEDUP_REMOVED lines=20> */
.L_x_10212:
[----:B------:R-:W-:Y:S05]  /*bac0*/  BSYNC B6 ;  /* 0x0000000000067941 */ /* 0x000fea0003800000 */
.L_x_10211:
[----:B------:R-:W3:Y:S01]  /*bad0*/  LDL R21, [R1+0x4] ;  /* 0x0000040001157983 */ /* 0x000ee20000100800 */
[----:B------:R-:W4:Y:S03]  /*bae0*/  LDC R7, c[0x0][0x448] ;  /* 0x00011200ff077b82 */ /* 0x000f260000000800 */
[----:B------:R-:W5:Y:S01]  /*baf0*/  LDL R20, [R1+0xc] ;  /* 0x00000c0001147983 */ /* 0x000f620000100800 */
[----:B------:R-:W-:Y:S01]  /*bb00*/  SHF.L.U32 R4, R17, 0x7, RZ ;  /* 0x0000000711047819 */ /* 0x000fe200000006ff */
[----:B------:R-:W-:Y:S01]  /*bb10*/  ULDC.64 UR4, c[0x0][0x298] ;  /* 0x0000a60000047ab9 */ /* 0x000fe20000000a00 */
[----:B------:R-:W-:Y:S01]  /*bb20*/  LOP3.LUT R23, R23, 0xfffeffff, RZ, 0xc0, !PT ;  /* 0xfffeffff17177812 */ /* 0x000fe200078ec0ff */
[----:B0-----:R-:W0:Y:S01]  /*bb30*/  S2R R2, SR_TID.X ;  /* 0x0000000000027919 */ /* 0x001e220000002100 */
[----:B--2---:R-:W2:Y:S01]  /*bb40*/  S2R R0, SR_TID.X ;  /* 0x0000000000007919 */ /* 0x004ea20000002100 */
[----:B------:R-:W1:Y:S01]  /*bb50*/  S2R R6, SR_TID.X ;  /* 0x0000000000067919 */ /* 0x000e620000002100 */
[----:B----4-:R-:W-:-:S13]  /*bb60*/  ISETP.NE.AND P0, PT, R7, 0x1, PT ;  /* 0x000000010700780c */ /* 0x010fda0003f05270 */
[----:B------:R-:W-:Y:S02]  /*bb70*/  @P0 LOP3.LUT R23, R23, 0x10000, RZ, 0xfc, !PT ;  /* 0x0001000017170812 */ /* 0x000fe400078efcff */
[----:B0-----:R-:W-:-:S04]  /*bb80*/  LOP3.LUT R2, R2, 0x7f, RZ, 0xc0, !PT ;  /* 0x0000007f02027812 */ /* 0x001fc800078ec0ff */
[----:B------:R-:W-:Y:S01]  /*bb90*/  SHF.R.U32.HI R2, RZ, 0x3, R2 ;  /* 0x00000003ff027819 */ /* 0x000fe20000011602 */
[----:B--2---:R-:W-:Y:S02]  /*bba0*/  IMAD.SHL.U32 R3, R0, 0x10, RZ ;  /* 0x0000001000037824 */ /* 0x004fe400078e00ff */
[----:B------:R-:W0:Y:S03]  /*bbb0*/  @P0 LDC R0, c[0x0][0x44c] ;  /* 0x00011300ff000b82 */ /* 0x000e260000000800 */
[----:B------:R-:W-:-:S04]  /*bbc0*/  LOP3.LUT R3, R2, 0x70, R3, 0xf8, !PT ;  /* 0x0000007002037812 */ /* 0x000fc800078ef803 */
[----:B------:R-:W-:Y:S01]  /*bbd0*/  LOP3.LUT R17, R3, R4, RZ, 0xfc, !PT ;  /* 0x0000000403117212 */ /* 0x000fe200078efcff */
[----:B------:R-:W2:Y:S04]  /*bbe0*/  @P0 LDC R2, c[0x0][0x450] ;  /* 0x00011400ff020b82 */ /* 0x000ea80000000800 */
[----:B0-----:R-:W-:-:S04]  /*bbf0*/  @P0 IMAD.HI.U32 R3, R17, R0, RZ ;  /* 0x0000000011030227 */ /* 0x001fc800078e00ff */
[----:B------:R-:W-:Y:S01]  /*bc00*/  IMAD.MOV.U32 R0, RZ, RZ, R17 ;  /* 0x000000ffff007224 */ /* 0x000fe200078e0011 */
[----:B--2---:R-:W-:Y:S01]  /*bc10*/  @P0 SHF.R.U32.HI R0, RZ, R2, R3 ;  /* 0x00000002ff000219 */ /* 0x004fe20000011603 */
[----:B------:R-:W-:-:S04]  /*bc20*/  IMAD.WIDE.U32 R2, R35, UR4, RZ ;  /* 0x0000000423027c25 */ /* 0x000fc8000f8e00ff */
[----:B---3--:R-:W-:Y:S01]  /*bc30*/  IMAD R5, R21, UR4, RZ ;  /* 0x0000000415057c24 */ /* 0x008fe2000f8e02ff */
[----:B-1----:R-:W-:-:S03]  /*bc40*/  LOP3.LUT R21, R6, 0x7f, RZ, 0xc0, !PT ;  /* 0x0000007f06157812 */ /* 0x002fc600078ec0ff */
[----:B------:R-:W-:Y:S01]  /*bc50*/  IMAD R5, R35, UR5, R5 ;  /* 0x0000000523057c24 */ /* 0x000fe2000f8e0205 */
[----:B------:R-:W-:Y:S01]  /*bc60*/  ULDC.64 UR4, c[0x0][0x2d8] ;  /* 0x0000b60000047ab9 */ /* 0x000fe20000000a00 */
[----:B------:R-:W-:Y:S02]  /*bc70*/  SHF.R.U32.HI R21, RZ, 0x3, R21 ;  /* 0x00000003ff157819 */ /* 0x000fe40000011615 */
[----:B------:R-:W-:Y:S02]  /*bc80*/  IMAD.IADD R3, R3, 0x1, R5 ;  /* 0x0000000103037824 */ /* 0x000fe400078e0205 */
[----:B------:R-:W-:Y:S02]  /*bc90*/  IMAD R5, R28, UR4, RZ ;  /* 0x000000041c057c24 */ /* 0x000fe4000f8e02ff */
[----:B------:R-:W-:-:S04]  /*bca0*/  IMAD.WIDE.U32 R2, R18, UR4, R2 ;  /* 0x0000000412027c25 */ /* 0x000fc8000f8e0002 */
[----:B------:R-:W-:Y:S01]  /*bcb0*/  IMAD R5, R18, UR5, R5 ;  /* 0x0000000512057c24 */ /* 0x000fe2000f8e0205 */
[----:B------:R-:W-:-:S03]  /*bcc0*/  ULDC.64 UR4, c[0x0][0x2e0] ;  /* 0x0000b80000047ab9 */ /* 0x000fc60000000a00 */
[----:B------:R-:W-:Y:S02]  /*bcd0*/  IMAD.IADD R3, R3, 0x1, R5 ;  /* 0x0000000103037824 */ /* 0x000fe400078e0205 */
[----:B-----5:R-:W-:Y:S02]  /*bce0*/  IMAD R5, R20, UR4, RZ ;  /* 0x0000000414057c24 */ /* 0x020fe4000f8e02ff */
[----:B------:R-:W-:-:S04]  /*bcf0*/  IMAD.WIDE.U32 R2, R34, UR4, R2 ;  /* 0x0000000422027c25 */ /* 0x000fc8000f8e0002 */
[----:B------:R-:W-:Y:S01]  /*bd00*/  IMAD R5, R34, UR5, R5 ;  /* 0x0000000522057c24 */ /* 0x000fe2000f8e0205 */
[----:B------:R-:W-:Y:S01]  /*bd10*/  ULDC.64 UR4, c[0x0][0x2d0] ;  /* 0x0000b40000047ab9 */ /* 0x000fe20000000a00 */
[----:B------:R-:W-:Y:S02]  /*bd20*/  IMAD.SHL.U32 R20, R6, 0x8, RZ ;  /* 0x0000000806147824 */ /* 0x000fe400078e00ff */
[----:B------:R-:W-:Y:S01]  /*bd30*/  IMAD.IADD R3, R3, 0x1, R5 ;  /* 0x0000000103037824 */ /* 0x000fe200078e0205 */
[----:B------:R-:W-:Y:S02]  /*bd40*/  SHF.R.S32.HI R5, RZ, 0x1f, R0 ;  /* 0x0000001fff057819 */ /* 0x000fe40000011400 */
[----:B------:R-:W-:Y:S01]  /*bd50*/  LOP3.LUT R20, R20, 0x38, RZ, 0xc0, !PT ;  /* 0x0000003814147812 */ /* 0x000fe200078ec0ff */
[----:B------:R-:W-:-:S04]  /*bd60*/  IMAD.WIDE.U32 R2, R0, UR4, R2 ;  /* 0x0000000400027c25 */ /* 0x000fc8000f8e0002 */
[----:B------:R-:W-:-:S04]  /*bd70*/  IMAD R5, R5, UR4, RZ ;  /* 0x0000000405057c24 */ /* 0x000fc8000f8e02ff */
[----:B------:R-:W-:Y:S01]  /*bd80*/  IMAD R5, R0, UR5, R5 ;  /* 0x0000000500057c24 */ /* 0x000fe2000f8e0205 */
[----:B------:R-:W-:Y:S01]  /*bd90*/  ULDC.64 UR4, c[0x0][0x2c8] ;  /* 0x0000b20000047ab9 */ /* 0x000fe20000000a00 */
[----:B------:R-:W-:Y:S02]  /*bda0*/  IMAD.MOV R0, RZ, RZ, -R0 ;  /* 0x000000ffff007224 */ /* 0x000fe400078e0a00 */
[----:B------:R-:W-:Y:S02]  /*bdb0*/  IMAD.IADD R3, R3, 0x1, R5 ;  /* 0x0000000103037824 */ /* 0x000fe400078e0205 */
[----:B------:R-:W-:-:S04]  /*bdc0*/  IMAD R0, R7, R0, R17 ;  /* 0x0000000007007224 */ /* 0x000fc800078e0211 */
[----:B------:R-:W-:Y:S01]  /*bdd0*/  IMAD.WIDE.U32 R2, R0, UR4, R2 ;  /* 0x0000000400027c25 */ /* 0x000fe2000f8e0002 */
[----:B------:R-:W-:-:S05]  /*bde0*/  SHF.R.S32.HI R5, RZ, 0x1f, R0 ;  /* 0x0000001fff057819 */ /* 0x000fca0000011400 */
[----:B------:R-:W-:-:S04]  /*bdf0*/  IMAD R5, R5, UR4, RZ ;  /* 0x0000000405057c24 */ /* 0x000fc8000f8e02ff */
        /* <DEDUP_REMOVED lines=9> */
[----:B------:R-:W2:Y:S01]  /*be90*/  LDL.LU R2, [R1+0x8] ;  /* 0x0000080001027983 */ /* 0x000ea20000300800 */
[----:B------:R-:W2:Y:S03]  /*bea0*/  LDC R3, c[0x0][0x448] ;  /* 0x00011200ff037b82 */ /* 0x000ea60000000800 */
[----:B------:R-:W0:Y:S01]  /*beb0*/  SHFL.IDX PT, R10, R0, RZ, 0x181f ;  /* 0x00181fff000a7589 */ /* 0x000e2200000e0000 */
[----:B------:R-:W-:-:S03]  /*bec0*/  IMAD.IADD R4, R21, 0x1, R4 ;  /* 0x0000000115047824 */ /* 0x000fc600078e0204 */
[----:B------:R-:W-:Y:S01]  /*bed0*/  SHFL.IDX PT, R7, R0, 0x1, 0x181f ;  /* 0x00381f0000077f89 */ /* 0x000fe200000e0000 */
[----:B------:R-:W-:-:S03]  /*bee0*/  VIADD R8, R4, 0x10 ;  /* 0x0000001004087836 */ /* 0x000fc60000000000 */
[----:B------:R-:W-:Y:S04]  /*bef0*/  SHFL.IDX PT, R11, R0, 0x2, 0x181f ;  /* 0x00581f00000b7f89 */ /* 0x000fe800000e0000 */
[----:B------:R-:W-:Y:S01]  /*bf00*/  SHFL.IDX PT, R12, R0, 0x3, 0x181f ;  /* 0x00781f00000c7f89 */ /* 0x000fe200000e0000 */
[----:B------:R-:W-:Y:S01]  /*bf10*/  LOP3.LUT R23, R23, 0xffffdfff, RZ, 0xc0, !PT ;  /* 0xffffdfff17177812 */ /* 0x000fe200078ec0ff */
[----:B--2---:R-:W-:Y:S02]  /*bf20*/  IMAD R6, R2, R3, RZ ;  /* 0x0000000302067224 */ /* 0x004fe400078e02ff */
[----:B------:R-:W1:Y:S03]  /*bf30*/  SHFL.IDX PT, R3, R5, RZ, 0x181f ;  /* 0x00181fff05037589 */ /* 0x000e6600000e0000 */
[-C--:B------:R-:W-:Y:S01]  /*bf40*/  ISETP.GE.AND P6, PT, R4, R6.reuse, PT ;  /* 0x000000060400720c */ /* 0x080fe20003fc6270 */
[----:B------:R-:W2:Y:S01]  /*bf50*/  SHFL.IDX PT, R2, R5, 0x1, 0x181f ;  /* 0x00381f0005027f89 */ /* 0x000ea200000e0000 */
[----:B------:R-:W-:-:S11]  /*bf60*/  ISETP.GE.AND P5, PT, R8, R6, PT ;  /* 0x000000060800720c */ /* 0x000fd60003fa6270 */
[----:B0-----:R-:W-:-:S05]  /*bf70*/  @!P6 LEA R10, P1, R20, R10, 0x1 ;  /* 0x0000000a140ae211 */ /* 0x001fca00078208ff */
[----:B-1----:R-:W-:Y:S01]  /*bf80*/  @!P6 IMAD.X R3, RZ, RZ, R3, P1 ;  /* 0x000000ffff03e224 */ /* 0x002fe200008e0603 */
[----:B------:R-:W-:Y:S01]  /*bf90*/  @!P5 LEA R7, P1, R20, R7, 0x1 ;  /* 0x000000071407d211 */ /* 0x000fe200078208ff */
[----:B------:R-:W-:-:S04]  /*bfa0*/  VIADD R8, R4, 0x20 ;  /* 0x0000002004087836 */ /* 0x000fc80000000000 */
[----:B--2---:R-:W-:Y:S02]  /*bfb0*/  @!P5 IMAD.X R9, RZ, RZ, R2, P1 ;  /* 0x000000ffff09d224 */ /* 0x004fe400008e0602 */
[----:B------:R-:W0:Y:S01]  /*bfc0*/  SHFL.IDX PT, R2, R5, 0x2, 0x181f ;  /* 0x00581f0005027f89 */ /* 0x000e2200000e0000 */
[----:B------:R-:W-:-:S13]  /*bfd0*/  ISETP.GE.AND P3, PT, R8, R6, PT ;  /* 0x000000060800720c */ /* 0x000fda0003f66270 */
[----:B------:R-:W-:-:S05]  /*bfe0*/  @!P3 LEA R11, P1, R20, R11, 0x1 ;  /* 0x0000000b140bb211 */ /* 0x000fca00078208ff */
[----:B0-----:R-:W-:Y:S02]  /*bff0*/  @!P3 IMAD.X R8, RZ, RZ, R2, P1 ;  /* 0x000000ffff08b224 */ /* 0x001fe400008e0602 */
[----:B------:R-:W-:-:S05]  /*c000*/  VIADD R2, R4, 0x30 ;  /* 0x0000003004027836 */ /* 0x000fca0000000000 */
[----:B------:R-:W-:Y:S01]  /*c010*/  ISETP.GE.AND P2, PT, R2, R6, PT ;  /* 0x000000060200720c */ /* 0x000fe20003f46270 */
[----:B------:R-:W-:-:S05]  /*c020*/  VIADD R2, R4, 0x40 ;  /* 0x0000004004027836 */ /* 0x000fca0000000000 */
[----:B------:R-:W-:Y:S02]  /*c030*/  ISETP.GE.AND P4, PT, R2, R6, PT ;  /* 0x000000060200720c */ /* 0x000fe40003f86270 */
[----:B------:R-:W0:Y:S05]  /*c040*/  SHFL.IDX PT, R2, R5, 0x3, 0x181f ;  /* 0x00781f0005027f89 */ /* 0x000e2a00000e0000 */
[----:B------:R-:W-:Y:S02]  /*c050*/  @!P2 LEA R14, P1, R20, R12, 0x1 ;  /* 0x0000000c140ea211 */ /* 0x000fe400078208ff */
[----:B------:R-:W1:Y:S02]  /*c060*/  SHFL.IDX PT, R12, R0, 0x4, 0x181f ;  /* 0x00981f00000c7f89 */ /* 0x000e6400000e0000 */
[----:B0-----:R-:W-:-:S02]  /*c070*/  @!P2 IADD3.X R13, RZ, R2, RZ, P1, !PT ;  /* 0x00000002ff0da210 */ /* 0x001fc40000ffe4ff */
[----:B------:R-:W0:Y:S01]  /*c080*/  SHFL.IDX PT, R2, R5, 0x4, 0x181f ;  /* 0x00981f0005027f89 */ /* 0x000e2200000e0000 */
[----:B-1----:R-:W-:Y:S02]  /*c090*/  @!P4 LEA R15, P1, R20, R12, 0x1 ;  /* 0x0000000c140fc211 */ /* 0x002fe400078208ff */
[----:B------:R-:W-:-:S04]  /*c0a0*/  @P6 LOP3.LUT R23, R23, 0x2000, RZ, 0xfc, !PT ;  /* 0x0000200017176812 */ /* 0x000fc800078efcff */
[----:B------:R-:W-:Y:S01]  /*c0b0*/  LOP3.LUT R23, R23, 0xffffefff, RZ, 0xc0, !PT ;  /* 0xffffefff17177812 */ /* 0x000fe200078ec0ff */
[----:B0-----:R-:W-:Y:S02]  /*c0c0*/  @!P4 IMAD.X R12, RZ, RZ, R2, P1 ;  /* 0x000000ffff0cc224 */ /* 0x001fe400008e0602 */
[----:B------:R-:W-:-:S05]  /*c0d0*/  @!P6 IMAD.MOV.U32 R2, RZ, RZ, R10 ;  /* 0x000000ffff02e224 */ /* 0x000fca00078e000a */
[----:B------:R0:W-:Y:S01]  /*c0e0*/  @!P6 LDGSTS.E.BYPASS.LTC128B.128 [R26+0x18400], desc[UR36][R2.64], !P0 ;  /* 0x18400000021aefae */ /* 0x0001e2000c101d64 */
[----:B------:R-:W-:Y:S01]  /*c0f0*/  @P5 LOP3.LUT R23, R23, 0x1000, RZ, 0xfc, !PT ;  /* 0x0000100017175812 */ /* 0x000fe200078efcff */
[----:B0-----:R-:W-:Y:S02]  /*c100*/  @!P5 IMAD.MOV.U32 R2, RZ, RZ, R7 ;  /* 0x000000ffff02d224 */ /* 0x001fe400078e0007 */
[----:B------:R-:W-:-:S05]  /*c110*/  @!P5 IMAD.MOV.U32 R3, RZ, RZ, R9 ;  /* 0x000000ffff03d224 */ /* 0x000fca00078e0009 */
[----:B------:R0:W-:Y:S01]  /*c120*/  @!P5 LDGSTS.E.BYPASS.LTC128B.128 [R26+0x18c00], desc[UR36][R2.64], !P0 ;  /* 0x18c00000021adfae */ /* 0x0001e2000c101d64 */
[----:B------:R-:W-:-:S03]  /*c130*/  LOP3.LUT R23, R23, 0xfffff7ff, RZ, 0xc0, !PT ;  /* 0xfffff7ff17177812 */ /* 0x000fc600078ec0ff */
[----:B------:R-:W1:Y:S01]  /*c140*/  SHFL.IDX PT, R9, R0, 0x5, 0x181f ;  /* 0x00b81f0000097f89 */ /* 0x000e6200000e0000 */
[----:B0-----:R-:W-:Y:S02]  /*c150*/  @!P3 IMAD.MOV.U32 R2, RZ, RZ, R11 ;  /* 0x000000ffff02b224 */ /* 0x001fe400078e000b */
[----:B------:R-:W-:-:S05]  /*c160*/  @!P3 IMAD.MOV.U32 R3, RZ, RZ, R8 ;  /* 0x000000ffff03b224 */ /* 0x000fca00078e0008 */
[----:B------:R0:W-:Y:S01]  /*c170*/  @!P3 LDGSTS.E.BYPASS.LTC128B.128 [R26+0x19400], desc[UR36][R2.64], !P0 ;  /* 0x19400000021abfae */ /* 0x0001e2000c101d64 */
[----:B------:R-:W-:-:S03]  /*c180*/  @P3 LOP3.LUT R23, R23, 0x800, RZ, 0xfc, !PT ;  /* 0x0000080017173812 */ /* 0x000fc600078efcff */
[----:B------:R-:W2:Y:S01]  /*c190*/  SHFL.IDX PT, R8, R5, 0x5, 0x181f ;  /* 0x00b81f0005087f89 */ /* 0x000ea200000e0000 */
[----:B0-----:R-:W-:-:S03]  /*c1a0*/  VIADD R2, R4, 0x50 ;  /* 0x0000005004027836 */ /* 0x001fc60000000000 */
[----:B------:R-:W0:Y:S01]  /*c1b0*/  SHFL.IDX PT, R7, R0, 0x6, 0x181f ;  /* 0x00d81f0000077f89 */ /* 0x000e2200000e0000 */
[----:B------:R-:W-:Y:S01]  /*c1c0*/  @!P2 IMAD.MOV.U32 R3, RZ, RZ, R13 ;  /* 0x000000ffff03a224 */ /* 0x000fe200078e000d */
[----:B------:R-:W-:Y:S01]  /*c1d0*/  ISETP.GE.AND P3, PT, R2, R6, PT ;  /* 0x000000060200720c */ /* 0x000fe20003f66270 */
[----:B------:R-:W-:Y:S01]  /*c1e0*/  @!P2 IMAD.MOV.U32 R2, RZ, RZ, R14 ;  /* 0x000000ffff02a224 */ /* 0x000fe200078e000e */
[----:B------:R-:W-:-:S04]  /*c1f0*/  LOP3.LUT R23, R23, 0xfffffdff, RZ, 0xc0, !PT ;  /* 0xfffffdff17177812 */ /* 0x000fc800078ec0ff */
[----:B------:R3:W-:Y:S01]  /*c200*/  @!P2 LDGSTS.E.BYPASS.LTC128B.128 [R26+0x19c00], desc[UR36][R2.64], !P0 ;  /* 0x19c00000021aafae */ /* 0x0007e2000c101d64 */
[----:B------:R-:W-:-:S03]  /*c210*/  @P2 LOP3.LUT R23, R23, 0x200, RZ, 0xfc, !PT ;  /* 0x0000020017172812 */ /* 0x000fc600078efcff */
[----:B---3--:R-:W3:Y:S01]  /*c220*/  SHFL.IDX PT, R2, R5, 0x6, 0x181f ;  /* 0x00d81f0005027f89 */ /* 0x008ee200000e0000 */
[----:B------:R-:W-:-:S05]  /*c230*/  VIADD R3, R4, 0x60 ;  /* 0x0000006004037836 */ /* 0x000fca0000000000 */
[----:B------:R-:W-:Y:S02]  /*c240*/  ISETP.GE.AND P2, PT, R3, R6, PT ;  /* 0x000000060300720c */ /* 0x000fe40003f46270 */
[----:B-1----:R-:W-:-:S05]  /*c250*/  @!P3 LEA R9, P1, R20, R9, 0x1 ;  /* 0x000000091409b211 */ /* 0x002fca00078208ff */
[----:B--2---:R-:W-:-:S06]  /*c260*/  @!P3 IMAD.X R8, RZ, RZ, R8, P1 ;  /* 0x000000ffff08b224 */ /* 0x004fcc00008e0608 */
[----:B0-----:R-:W-:Y:S01]  /*c270*/  @!P2 LEA R7, P1, R20, R7, 0x1 ;  /* 0x000000071407a211 */ /* 0x001fe200078208ff */
[----:B------:R-:W-:-:S04]  /*c280*/  @!P4 IMAD.MOV.U32 R3, RZ, RZ, R12 ;  /* 0x000000ffff03c224 */ /* 0x000fc800078e000c */
[----:B---3--:R-:W-:Y:S02]  /*c290*/  @!P2 IMAD.X R10, RZ, RZ, R2, P1 ;  /* 0x000000ffff0aa224 */ /* 0x008fe400008e0602 */
[----:B------:R-:W-:-:S05]  /*c2a0*/  @!P4 IMAD.MOV.U32 R2, RZ, RZ, R15 ;  /* 0x000000ffff02c224 */ /* 0x000fca00078e000f */
[----:B------:R0:W-:Y:S01]  /*c2b0*/  @!P4 LDGSTS.E.BYPASS.LTC128B.128 [R26+0x1a400], desc[UR36][R2.64], !P0 ;  /* 0x1a400000021acfae */ /* 0x0001e2000c101d64 */
[----:B------:R-:W-:Y:S01]  /*c2c0*/  LOP3.LUT R23, R23, 0xfffffeff, RZ, 0xc0, !PT ;  /* 0xfffffeff17177812 */ /* 0x000fe200078ec0ff */
[----:B0-----:R-:W-:Y:S02]  /*c2d0*/  @!P3 IMAD.MOV.U32 R2, RZ, RZ, R9 ;  /* 0x000000ffff02b224 */ /* 0x001fe400078e0009 */
[----:B------:R-:W-:-:S05]  /*c2e0*/  @!P3 IMAD.MOV.U32 R3, RZ, RZ, R8 ;  /* 0x000000ffff03b224 */ /* 0x000fca00078e0008 */
[----:B------:R0:W-:Y:S04]  /*c2f0*/  @!P3 LDGSTS.E.BYPASS.LTC128B.128 [R26+0x1ac00], desc[UR36][R2.64], !P0 ;  /* 0x1ac00000021abfae */ /* 0x0001e8000c101d64 */
[----:B------:R-:W1:Y:S01]  /*c300*/  SHFL.IDX PT, R5, R5, 0x7, 0x181f ;  /* 0x00f81f0005057f89 */ /* 0x000e6200000e0000 */
[----:B0-----:R-:W-:Y:S01]  /*c310*/  @!P2 MOV R2, R7 ;  /* 0x000000070002a202 */ /* 0x001fe20000000f00 */
[----:B------:R-:W-:Y:S02]  /*c320*/  @!P2 IMAD.MOV.U32 R3, RZ, RZ, R10 ;  /* 0x000000ffff03a224 */ /* 0x000fe400078e000a */
[----:B------:R-:W0:Y:S04]  /*c330*/  SHFL.IDX PT, R0, R0, 0x7, 0x181f ;  /* 0x00f81f0000007f89 */ /* 0x000e2800000e0000 */
[----:B------:R2:W-:Y:S01]  /*c340*/  @!P2 LDGSTS.E.BYPASS.LTC128B.128 [R26+0x1b400], desc[UR36][R2.64], !P0 ;  /* 0x1b400000021aafae */ /* 0x0005e2000c101d64 */
[----:B------:R-:W-:-:S04]  /*c350*/  @P4 LOP3.LUT R23, R23, 0x100, RZ, 0xfc, !PT ;  /* 0x0000010017174812 */ /* 0x000fc800078efcff */
[----:B------:R-:W-:-:S04]  /*c360*/  LOP3.LUT R23, R23, 0xffffff7f, RZ, 0xc0, !PT ;  /* 0xffffff7f17177812 */ /* 0x000fc800078ec0ff */
[----:B------:R-:W-:-:S04]  /*c370*/  @P3 LOP3.LUT R23, R23, 0x80, RZ, 0xfc, !PT ;  /* 0x0000008017173812 */ /* 0x000fc800078efcff */
[----:B------:R-:W-:-:S04]  /*c380*/  LOP3.LUT R23, R23, 0xffffffbf, RZ, 0xc0, !PT ;  /* 0xffffffbf17177812 */ /* 0x000fc800078ec0ff */
[----:B-12---:R-:W-:-:S07]  /*c390*/  @P2 LOP3.LUT R23, R23, 0x40, RZ, 0xfc, !PT ;  /* 0x0000004017172812 */ /* 0x006fce00078efcff */
.L_x_10309:
[----:B------:R-:W-:Y:S01]  /*c3a0*/  VIADD R4, R4, 0x70 ;  /* 0x0000007004047836 */ /* 0x000fe20000000000 */
[----:B------:R-:W-:-:S04]  /*c3b0*/  LOP3.LUT R23, R23, 0xffffbfff, RZ, 0xc0, !PT ;  /* 0xffffbfff17177812 */ /* 0x000fc800078ec0ff */
[----:B------:R-:W-:-:S13]  /*c3c0*/  ISETP.GE.AND P2, PT, R4, R6, PT ;  /* 0x000000060400720c */ /* 0x000fda0003f46270 */
[----:B0-----:R-:W-:Y:S02]  /*c3d0*/  @!P2 LEA R2, P1, R20, R0, 0x1 ;  /* 0x000000001402a211 */ /* 0x001fe400078208ff */
[----:B------:R-:W-:-:S03]  /*c3e0*/  @P2 LOP3.LUT R23, R23, 0x4000, RZ, 0xfc, !PT ;  /* 0x0000400017172812 */ /* 0x000fc600078efcff */
[----:B------:R-:W-:-:S05]  /*c3f0*/  @!P2 IMAD.X R3, RZ, RZ, R5, P1 ;  /* 0x000000ffff03a224 */ /* 0x000fca00008e0605 */
[----:B------:R-:W-:Y:S01]  /*c400*/  @!PT LDS RZ, [RZ] ;  /* 0x00000000fffff984 */ /* 0x000fe20000000800 */
[----:B------:R-:W-:Y:S01]  /*c410*/  @!PT LDS RZ, [RZ] ;  /* 0x00000000fffff984 */ /* 0x000fe20000000800 */
[----:B------:R-:W-:Y:S01]  /*c420*/  @!PT LDS RZ, [RZ] ;  /* 0x00000000fffff984 */ /* 0x000fe20000000800 */
[----:B------:R0:W-:Y:S01]  /*c430*/  @!P2 LDGSTS.E.BYPASS.LTC128B.128 [R26+0x1bc00], desc[UR36][R2.64], !P0 ;  /* 0x1bc00000021aafae */ /* 0x0001e2000c101d64 */
[----:B------:R-:W-:Y:S01]  /*c440*/  PLOP3.LUT P0, PT, PT, PT, PT, 0x80, 0x0 ;  /* 0x000000000000781c */ /* 0x000fe20003f0f070 */
[----:B------:R-:W-:-:S12]  /*c450*/  NOP ;  /* 0x0000000000007918 */ /* 0x000fd80000000000 */
.L_x_10214:
        /* <DEDUP_REMOVED lines=28> */
.L_x_10216:
[----:B------:R-:W-:Y:S05]  /*c620*/  BSYNC B6 ;  /* 0x0000000000067941 */ /* 0x000fea0003800000 */
.L_x_10215:
[----:B------:R-:W2:Y:S01]  /*c630*/  LDL.LU R21, [R1+0x4] ;  /* 0x0000040001157983 */ /* 0x000ea20000300800 */
[----:B0-----:R-:W0:Y:S01]  /*c640*/  LDC R2, c[0x0][0x448] ;  /* 0x00011200ff027b82 */ /* 0x001e220000000800 */
[----:B------:R-:W-:Y:S02]  /*c650*/  ULDC.64 UR4, c[0x0][0x398] ;  /* 0x0000e60000047ab9 */ /* 0x000fe40000000a00 */
[----:B------:R-:W3:Y:S01]  /*c660*/  LDL.LU R20, [R1+0xc] ;  /* 0x00000c0001147983 */ /* 0x000ee20000300800 */
[----:B0-----:R-:W-:-:S13]  /*c670*/  ISETP.NE.AND P6, PT, R2, 0x1, PT ;  /* 0x000000010200780c */ /* 0x001fda0003fc5270 */
[----:B------:R-:W0:Y:S08]  /*c680*/  @P6 LDC R3, c[0x0][0x44c] ;  /* 0x00011300ff036b82 */ /* 0x000e300000000800 */
[----:B------:R-:W1:Y:S01]  /*c690*/  @P6 LDC R2, c[0x0][0x450] ;  /* 0x00011400ff026b82 */ /* 0x000e620000000800 */
[----:B------:R-:W-:Y:S02]  /*c6a0*/  IMAD.MOV.U32 R0, RZ, RZ, R17 ;  /* 0x000000ffff007224 */ /* 0x000fe400078e0011 */
[----:B0-----:R-:W-:-:S05]  /*c6b0*/  @P6 IMAD.HI.U32 R3, R17, R3, RZ ;  /* 0x0000000311036227 */ /* 0x001fca00078e00ff */
[----:B-1----:R-:W-:Y:S01]  /*c6c0*/  @P6 SHF.R.U32.HI R0, RZ, R2, R3 ;  /* 0x00000002ff006219 */ /* 0x002fe20000011603 */
[----:B------:R-:W-:Y:S01]  /*c6d0*/  IMAD.WIDE.U32 R2, R35, UR4, RZ ;  /* 0x0000000423027c25 */ /* 0x000fe2000f8e00ff */
[----:B------:R-:W0:Y:S02]  /*c6e0*/  S2R R7, SR_TID.X ;  /* 0x0000000000077919 */ /* 0x000e240000002100 */
[----:B------:R-:W-:Y:S01]  /*c6f0*/  SHF.R.S32.HI R5, RZ, 0x1f, R0 ;  /* 0x0000001fff057819 */ /* 0x000fe20000011400 */
        /* <DEDUP_REMOVED lines=12> */
[----:B------:R-:W-:Y:S01]  /*c7c0*/  IMAD.WIDE.U32 R2, R34, UR4, R2 ;  /* 0x0000000422027c25 */ /* 0x000fe2000f8e0002 */
[----:B------:R-:W-:-:S03]  /*c7d0*/  ULDC UR4, c[0x0][0x448] ;  /* 0x0001120000047ab9 */ /* 0x000fc60000000800 */
[----:B------:R-:W-:-:S05]  /*c7e0*/  IMAD R4, R34, UR5, R4 ;  /* 0x0000000522047c24 */ /* 0x000fca000f8e0204 */
[----:B------:R-:W-:Y:S01]  /*c7f0*/  IADD3 R3, R3, R4, RZ ;  /* 0x0000000403037210 */ /* 0x000fe20007ffe0ff */
        /* <DEDUP_REMOVED lines=18> */
[C---:B------:R-:W-:Y:S02]  /*c920*/  LOP3.LUT R9, R20.reuse, 0x40, RZ, 0xfc, !PT ;  /* 0x0000004014097812 */ /* 0x040fe400078efcff */
[C---:B------:R-:W-:Y:S02]  /*c930*/  LOP3.LUT R8, R20.reuse, 0x80, RZ, 0xfc, !PT ;  /* 0x0000008014087812 */ /* 0x040fe400078efcff */
[----:B------:R-:W-:-:S02]  /*c940*/  LOP3.LUT R7, R20, 0xc0, RZ, 0xfc, !PT ;  /* 0x000000c014077812 */ /* 0x000fc400078efcff */
[----:B------:R-:W-:Y:S01]  /*c950*/  LEA.HI.X R4, R2, UR5, R4, 0x1, P0 ;  /* 0x0000000502047c11 */ /* 0x000fe200080f0c04 */
[----:B------:R-:W-:Y:S01]  /*c960*/  UMOV UR5, 0xffffffff ;  /* 0xffffffff00057882 */ /* 0x000fe20000000000 */
[----:B------:R-:W-:Y:S02]  /*c970*/  ISETP.GE.AND P4, PT, R6, UR4, PT ;  /* 0x0000000406007c0c */ /* 0x000fe4000bf86270 */
[----:B------:R-:W-:Y:S02]  /*c980*/  ISETP.GE.AND P3, PT, R9, UR4, PT ;  /* 0x0000000409007c0c */ /* 0x000fe4000bf66270 */
[----:B------:R-:W-:Y:S02]  /*c990*/  ISETP.GE.AND P2, PT, R8, UR4, PT ;  /* 0x0000000408007c0c */ /* 0x000fe4000bf46270 */
[----:B------:R-:W-:Y:S01]  /*c9a0*/  ISETP.GE.AND P1, PT, R7, UR4, PT ;  /* 0x0000000407007c0c */ /* 0x000fe2000bf26270 */
[----:B------:R-:W-:-:S12]  /*c9b0*/  BRA.DIV UR5, `(.L_x_10217) ;  /* 0x0000004205c47947 */ /* 0x000fd8000b800000 */
[----:B------:R-:W0:Y:S01]  /*c9c0*/  SHFL.IDX PT, R3, R0, RZ, 0x181f ;  /* 0x00181fff00037589 */ /* 0x000e2200000e0000 */
[C---:B------:R-:W-:Y:S02]  /*c9d0*/  LOP3.LUT P6, RZ, R23.reuse, 0x2000, RZ, 0xc0, !PT ;  /* 0x0000200017ff7812 */ /* 0x040fe400078cc0ff */
[----:B------:R-:W-:Y:S01]  /*c9e0*/  LOP3.LUT P5, RZ, R23, 0x1000, RZ, 0xc0, !PT ;  /* 0x0000100017ff7812 */ /* 0x000fe200078ac0ff */
[----:B------:R-:W1:Y:S04]  /*c9f0*/  SHFL.IDX PT, R2, R4, RZ, 0x181f ;  /* 0x00181fff04027589 */ /* 0x000e6800000e0000 */
[----:B------:R-:W-:Y:S04]  /*ca00*/  SHFL.IDX PT, R5, R4, 0x1, 0x181f ;  /* 0x00381f0004057f89 */ /* 0x000fe800000e0000 */
[----:B------:R-:W-:Y:S02]  /*ca10*/  SHFL.IDX PT, R14, R0, 0x7, 0x181f ;  /* 0x00f81f00000e7f89 */ /* 0x000fe400000e0000 */
[----:B0-----:R-:W-:-:S05]  /*ca20*/  @!P6 LEA R3, P0, R6, R3, 0x1 ;  /* 0x000000030603e211 */ /* 0x001fca00078008ff */
[----:B-1----:R-:W-:-:S05]  /*ca30*/  @!P6 IMAD.X R2, RZ, RZ, R2, P0 ;  /* 0x000000ffff02e224 */ /* 0x002fca00000e0602 */
[----:B------:R-:W-:-:S04]  /*ca40*/  @!P6 LOP3.LUT R3, R3, R2, RZ, 0x3c, !PT ;  /* 0x000000020303e212 */ /* 0x000fc800078e3cff */
[----:B------:R-:W-:-:S04]  /*ca50*/  @!P6 LOP3.LUT R2, R3, R2, RZ, 0x3c, !PT ;  /* 0x000000020302e212 */ /* 0x000fc800078e3cff */
[----:B------:R-:W-:-:S05]  /*ca60*/  @!P6 LOP3.LUT R3, R3, R2, RZ, 0x3c, !PT ;  /* 0x000000020303e212 */ /* 0x000fca00078e3cff */
[----:B------:R-:W-:Y:S04]  /*ca70*/  @!P6 LDGSTS.E.BYPASS.LTC128B.128 [R26+0x22400], desc[UR36][R2.64], !P4 ;  /* 0x22400000021aefae */ /* 0x000fe8000e101d64 */
[----:B------:R-:W-:Y:S04]  /*ca80*/  @!P6 LDGSTS.E.BYPASS.LTC128B.128 [R26+0x26400], desc[UR36][R2.64+0x80], !P3 ;  /* 0x26400080021aefae */ /* 0x000fe8000d901d64 */
[----:B------:R-:W-:Y:S04]  /*ca90*/  @!P6 LDGSTS.E.BYPASS.LTC128B.128 [R26+0x2a400], desc[UR36][R2.64+0x100], !P2 ;  /* 0x2a400100021aefae */ /* 0x000fe8000d101d64 */
[----:B------:R0:W-:Y:S01]  /*caa0*/  @!P6 LDGSTS.E.BYPASS.LTC128B.128 [R26+0x2e400], desc[UR36][R2.64+0x180], !P1 ;  /* 0x2e400180021aefae */ /* 0x0001e2000c901d64 */
[----:B------:R-:W-:-:S02]  /*cab0*/  LOP3.LUT P6, RZ, R23, 0x80, RZ, 0xc0, !PT ;  /* 0x0000008017ff7812 */ /* 0x000fc400078cc0ff */
[----:B------:R-:W-:Y:S01]  /*cac0*/  LOP3.LUT R23, R23, 0xfff7ffff, RZ, 0xc0, !PT ;  /* 0xfff7ffff17177812 */ /* 0x000fe200078ec0ff */
[----:B0-----:R-:W0:Y:S10]  /*cad0*/  SHFL.IDX PT, R2, R0, 0x1, 0x181f ;  /* 0x00381f0000027f89 */ /* 0x001e3400000e0000 */
[----:B------:R-:W-:-:S04]  /*cae0*/  @P6 LOP3.LUT R23, R23, 0x80000, RZ, 0xfc, !PT ;  /* 0x0008000017176812 */ /* 0x000fc800078efcff */
[----:B------:R-:W-:Y:S02]  /*caf0*/  LOP3.LUT P6, RZ, R23, 0x200, RZ, 0xc0, !PT ;  /* 0x0000020017ff7812 */ /* 0x000fe400078cc0ff */
[----:B0-----:R-:W-:-:S05]  /*cb00*/  @!P5 LEA R2, P0, R6, R2, 0x1 ;  /* 0x000000020602d211 */ /* 0x001fca00078008ff */
[----:B------:R-:W-:Y:S02]  /*cb10*/  @!P5 IMAD.X R3, RZ, RZ, R5, P0 ;  /* 0x000000ffff03d224 */ /* 0x000fe400000e0605 */
[----:B------:R-:W-:Y:S04]  /*cb20*/  SHFL.IDX PT, R5, R4, 0x2, 0x181f ;  /* 0x00581f0004057f89 */ /* 0x000fe800000e0000 */
        /* <DEDUP_REMOVED lines=8> */
[C---:B------:R-:W-:Y:S02]  /*cbb0*/  LOP3.LUT P5, RZ, R23.reuse, 0x100, RZ, 0xc0, !PT ;  /* 0x0000010017ff7812 */ /* 0x040fe400078ac0ff */
[----:B------:R-:W-:-:S11]  /*cbc0*/  LOP3.LUT R23, R23, 0xffefffff, RZ, 0xc0, !PT ;  /* 0xffefffff17177812 */ /* 0x000fd600078ec0ff */
[----:B------:R-:W-:-:S04]  /*cbd0*/  @P5 LOP3.LUT R23, R23, 0x100000, RZ, 0xfc, !PT ;  /* 0x0010000017175812 */ /* 0x000fc800078efcff */
[----:B------:R-:W-:-:S13]  /*cbe0*/  LOP3.LUT P5, RZ, R23, 0x800, RZ, 0xc0, !PT ;  /* 0x0000080017ff7812 */ /* 0x000fda00078ac0ff */
[----:B0-----:R-:W-:-:S05]  /*cbf0*/  @!P5 LEA R2, P0, R6, R2, 0x1 ;  /* 0x000000020602d211 */ /* 0x001fca00078008ff */
[----:B------:R-:W-:Y:S02]  /*cc00*/  @!P5 IMAD.X R3, RZ, RZ, R5, P0 ;  /* 0x000000ffff03d224 */ /* 0x000fe400000e0605 */
[----:B------:R-:W-:Y:S04]  /*cc10*/  SHFL.IDX PT, R5, R4, 0x3, 0x181f ;  /* 0x00781f0004057f89 */ /* 0x000fe800000e0000 */
[----:B------:R-:W-:Y:S04]  /*cc20*/  @!P5 LDGSTS.E.BYPASS.LTC128B.128 [R26+0x23400], desc[UR36][R2.64], !P4 ;  /* 0x23400000021adfae */ /* 0x000fe8000e101d64 */
[----:B------:R-:W-:Y:S04]  /*cc30*/  @!P5 LDGSTS.E.BYPASS.LTC128B.128 [R26+0x27400], desc[UR36][R2.64+0x80], !P3 ;  /* 0x27400080021adfae */ /* 0x000fe8000d901d64 */
[----:B------:R-:W-:Y:S04]  /*cc40*/  @!P5 LDGSTS.E.BYPASS.LTC128B.128 [R26+0x2b400], desc[UR36][R2.64+0x100], !P2 ;  /* 0x2b400100021adfae */ /* 0x000fe8000d101d64 */
[----:B------:R0:W-:Y:S01]  /*cc50*/  @!P5 LDGSTS.E.BYPASS.LTC128B.128 [R26+0x2f400], desc[UR36][R2.64+0x180], !P1 ;  /* 0x2f400180021adfae */ /* 0x0001e2000c901d64 */
[----:B------:R-:W-:-:S03]  /*cc60*/  LOP3.LUT P5, RZ, R23, 0x100000, RZ, 0xc0, !PT ;  /* 0x0010000017ff7812 */ /* 0x000fc600078ac0ff */
[----:B0-----:R-:W0:Y:S02]  /*cc70*/  SHFL.IDX PT, R2, R0, 0x3, 0x181f ;  /* 0x00781f0000027f89 */ /* 0x001e2400000e0000 */
        /* <DEDUP_REMOVED lines=24> */
[----:B------:R0:W-:Y:S04]  /*ce00*/  @!P6 LDGSTS.E.BYPASS.LTC128B.128 [R26+0x30c00], desc[UR36][R2.64+0x180], !P1 ;  /* 0x30c00180021aefae */ /* 0x0001e8000c901d64 */
[----:B0-----:R-:W0:Y:S02]  /*ce10*/  SHFL.IDX PT, R2, R0, 0x6, 0x181f ;  /* 0x00d81f0000027f89 */ /* 0x001e2400000e0000 */
[----:B0-----:R-:W-:-:S05]  /*ce20*/  @!P5 LEA R2, P0, R6, R2, 0x1 ;  /* 0x000000020602d211 */ /* 0x001fca00078008ff */
[----:B------:R-:W-:Y:S02]  /*ce30*/  @!P5 IMAD.X R3, RZ, RZ, R5, P0 ;  /* 0x000000ffff03d224 */ /* 0x000fe400000e0605 */
[----:B------:R0:W1:Y:S04]  /*ce40*/  SHFL.IDX PT, R5, R4, 0x7, 0x181f ;  /* 0x00f81f0004057f89 */ /* 0x00006800000e0000 */
[----:B------:R0:W-:Y:S04]  /*ce50*/  @!P5 LDGSTS.E.BYPASS.LTC128B.128 [R26+0x25400], desc[UR36][R2.64], !P4 ;  /* 0x25400000021adfae */ /* 0x0001e8000e101d64 */
[----:B------:R0:W-:Y:S04]  /*ce60*/  @!P5 LDGSTS.E.BYPASS.LTC128B.128 [R26+0x29400], desc[UR36][R2.64+0x80], !P3 ;  /* 0x29400080021adfae */ /* 0x0001e8000d901d64 */
[----:B------:R0:W-:Y:S04]  /*ce70*/  @!P5 LDGSTS.E.BYPASS.LTC128B.128 [R26+0x2d400], desc[UR36][R2.64+0x100], !P2 ;  /* 0x2d400100021adfae */ /* 0x0001e8000d101d64 */
[----:B------:R0:W-:Y:S02]  /*ce80*/  @!P5 LDGSTS.E.BYPASS.LTC128B.128 [R26+0x31400], desc[UR36][R2.64+0x180], !P1 ;  /* 0x31400180021adfae */ /* 0x0001e4000c901d64 */
.L_x_10327:
[----:B------:R-:W-:Y:S01]  /*ce90*/  LOP3.LUT P0, RZ, R23, 0x4000, RZ, 0xc0, !PT ;  /* 0x0000400017ff7812 */ /* 0x000fe2000780c0ff */
[----:B------:R-:W-:-:S12]  /*cea0*/  BSSY B0, `(.L_x_10218) ;  /* 0x000000b000007945 */ /* 0x000fd80003800000 */
[----:B------:R-:W-:Y:S05]  /*ceb0*/  @P0 BRA `(.L_x_10219) ;  /* 0x0000000000240947 */ /* 0x000fea0003800000 */
[----:B0-----:R-:W-:-:S05]  /*cec0*/  LEA R2, P0, R6, R14, 0x1 ;  /* 0x0000000e06027211 */ /* 0x001fca00078008ff */
[----:B-1----:R-:W-:-:S05]  /*ced0*/  IMAD.X R3, RZ, RZ, R5, P0 ;  /* 0x000000ffff037224 */ /* 0x002fca00000e0605 */
[----:B------:R-:W-:Y:S01]  /*cee0*/  @!PT LDS RZ, [RZ] ;  /* 0x00000000fffff984 */ /* 0x000fe20000000800 */
[----:B------:R-:W-:Y:S01]  /*cef0*/  @!PT LDS RZ, [RZ] ;  /* 0x00000000fffff984 */ /* 0x000fe20000000800 */
[----:B------:R-:W-:Y:S01]  /*cf00*/  @!PT LDS RZ, [RZ] ;  /* 0x00000000fffff984 */ /* 0x000fe20000000800 */
[----:B------:R2:W-:Y:S04]  /*cf10*/  LDGSTS.E.BYPASS.LTC128B.128 [R26+0x25c00], desc[UR36][R2.64], !P4 ;  /* 0x25c00000021a7fae */ /* 0x0005e8000e101d64 */
[----:B------:R2:W-:Y:S04]  /*cf20*/  LDGSTS.E.BYPASS.LTC128B.128 [R26+0x29c00], desc[UR36][R2.64+0x80], !P3 ;  /* 0x29c00080021a7fae */ /* 0x0005e8000d901d64 */
[----:B------:R2:W-:Y:S04]  /*cf30*/  LDGSTS.E.BYPASS.LTC128B.128 [R26+0x2dc00], desc[UR36][R2.64+0x100], !P2 ;  /* 0x2dc00100021a7fae */ /* 0x0005e8000d101d64 */
[----:B------:R2:W-:Y:S02]  /*cf40*/  LDGSTS.E.BYPASS.LTC128B.128 [R26+0x31c00], desc[UR36][R2.64+0x180], !P1 ;  /* 0x31c00180021a7fae */ /* 0x0005e4000c901d64 */
.L_x_10219:
[----:B------:R-:W-:Y:S05]  /*cf50*/  BSYNC B0 ;  /* 0x0000000000007941 */ /* 0x000fea0003800000 */
.L_x_10218:
[----:B------:R-:W-:Y:S01]  /*cf60*/  NOP ;  /* 0x0000000000007918 */ /* 0x000fe20000000000 */
[----:B------:R-:W-:-:S13]  /*cf70*/  PLOP3.LUT P0, PT, PT, PT, PT, 0x80, 0x0 ;  /* 0x000000000000781c */ /* 0x000fda0003f0f070 */
.L_x_10220:
[----:B------:R-:W-:Y:S02]  /*cf80*/  PLOP3.LUT P1, PT, P1, P0, PT, 0xa2, 0x0 ;  /* 0x000000000000781c */ /* 0x000fe40000f21472 */
[----:B------:R-:W-:-:S08]  /*cf90*/  @P0 R2UR P1, UR4, R22 ;  /* 0x00000000160402ca */ /* 0x000fd00000020000 */
[----:B------:R-:W-:-:S05]  /*cfa0*/  @P0 PLOP3.LUT P0, PT, P1, PT, PT, 0x80, 0x0 ;  /* 0x000000000000081c */ /* 0x000fca0000f0f070 */
[----:B------:R-:W-:Y:S01]  /*cfb0*/  @!P1 SYNCS.ARRIVE.TRANS64.RED.A0T1 RZ, [UR4+0x32410], RZ ;  /* 0x032410ffffff99a7 */ /* 0x000fe20008200404 */
[----:B------:R-:W-:Y:S07]  /*cfc0*/  @!P1 ARRIVES.LDGSTSBAR.64.TRANSCNT [UR4+0x32410] ;  /* 0x03241000ff0099b0 */ /* 0x000fee0008000a84 */
[----:B------:R-:W-:Y:S05]  /*cfd0*/  @P0 BRA.U.ANY `(.L_x_10220) ;  /* 0xfffffffd00e80947 */ /* 0x000fea000393ffff */
[----:B0-2---:R-:W2:Y:S02]  /*cfe0*/  LDL.LU R2, [R1+0x18] ;  /* 0x0000180001027983 */ /* 0x005ea40000300800 */
        /* <DEDUP_REMOVED lines=11> */
.L_x_10328:
[----:B------:R-:W-:Y:S05]  /*d0a0*/  BSYNC B0 ;  /* 0x0000000000007941 */ /* 0x000fea0003800000 */
.L_x_10221:
[----:B------:R-:W-:-:S13]  /*d0b0*/  LOP3.LUT P0, RZ, R23, 0x400, RZ, 0xc0, !PT ;  /* 0x0000040017ff7812 */ /* 0x000fda000780c0ff */
[----:B------:R-:W-:Y:S05]  /*d0c0*/  @!P0 BRA `(.L_x_10223) ;  /* 0x0000000000048947 */ /* 0x000fea0003800000 */
[----:B------:R-:W-:Y:S01]  /*d0d0*/  BPT.TRAP 0x1 ;  /* 0x000000040000795c */ /* 0x000fe20000300000 */
.L_x_10223:
[----:B------:R-:W-:Y:S01]  /*d0e0*/  SHF.L.U32 R0, R27, 0x1f, RZ ;  /* 0x0000001f1b007819 */ /* 0x000fe200000006ff */
[----:B------:R-:W-:Y:S03]  /*d0f0*/  BSSY B0, `(.L_x_10224) ;  /* 0x0000003000007945 */ /* 0x000fe60003800000 */
[----:B------:R-:W2:Y:S02]  /*d100*/  SYNCS.PHASECHK.TRANS64.TRYWAIT P0, [R25+URZ+0x32460], R0 ;  /* 0x03246000190075a7 */ /* 0x000ea4000800017f */
[----:B--2---:R-:W-:Y:S05]  /*d110*/  @!P0 BRA `(.L_x_10225) ;  /* 0x0000004400948947 */ /* 0x004fea0003800000 */
.L_x_10329:
[----:B------:R-:W-:Y:S05]  /*d120*/  BSYNC B0 ;  /* 0x0000000000007941 */ /* 0x000fea0003800000 */
.L_x_10224:
[----:B------:R-:W2:Y:S01]  /*d130*/  LDL.LU R2, [R1+0x10] ;  /* 0x0000100001027983 */ /* 0x000ea20000300800 */
[----:B------:R-:W-:-:S03]  /*d140*/  ULDC.64 UR4, c[0x0][0x328] ;  /* 0x0000ca0000047ab9 */ /* 0x000fc60000000a00 */
[----:B------:R-:W3:Y:S04]  /*d150*/  LDL.LU R6, [R1+0x14] ;  /* 0x0000140001067983 */ /* 0x000ee80000300800 */
[----:B------:R-:W4:Y:S01]  /*d160*/  LDL.LU R4, [R1+0x20] ;  /* 0x0000200001047983 */ /* 0x000f220000300800 */
[C---:B------:R-:W-:Y:S02]  /*d170*/  LOP3.LUT P3, RZ, R23.reuse, 0x10, RZ, 0xc0, !PT ;  /* 0x0000001017ff7812 */ /* 0x040fe4000786c0ff */
[C---:B------:R-:W-:Y:S02]  /*d180*/  LOP3.LUT P2, RZ, R23.reuse, 0x8, RZ, 0xc0, !PT ;  /* 0x0000000817ff7812 */ /* 0x040fe4000784c0ff */
[C---:B------:R-:W-:Y:S02]  /*d190*/  LOP3.LUT P1, RZ, R23.reuse, 0x4, RZ, 0xc0, !PT ;  /* 0x0000000417ff7812 */ /* 0x040fe4000782c0ff */
[----:B------:R-:W-:-:S02]  /*d1a0*/  LOP3.LUT P4, RZ, R23, 0x1, RZ, 0xc0, !PT ;  /* 0x0000000117ff7812 */ /* 0x000fc4000788c0ff */
[----:B------:R-:W-:Y:S01]  /*d1b0*/  SEL R7, RZ, 0x8, P1 ;  /* 0x00000008ff077807 */ /* 0x000fe20000800000 */
[----:B--2---:R-:W-:Y:S02]  /*d1c0*/  IMAD R0, R2, UR4, RZ ;  /* 0x0000000402007c24 */ /* 0x004fe4000f8e02ff */
[----:B0-----:R-:W-:-:S04]  /*d1d0*/  IMAD.WIDE.U32 R2, R37, UR4, RZ ;  /* 0x0000000425027c25 */ /* 0x001fc8000f8e00ff */
[----:B-1----:R-:W-:Y:S01]  /*d1e0*/  IMAD R5, R37, UR5, R0 ;  /* 0x0000000525057c24 */ /* 0x002fe2000f8e0200 */
[----:B------:R-:W-:Y:S01]  /*d1f0*/  ULDC.64 UR4, c[0x0][0x338] ;  /* 0x0000ce0000047ab9 */ /* 0x000fe20000000a00 */
[----:B------:R-:W-:Y:S02]  /*d200*/  SEL R0, RZ, 0x2, P3 ;  /* 0x00000002ff007807 */ /* 0x000fe40001800000 */
[----:B------:R-:W-:Y:S02]  /*d210*/  IMAD.IADD R3, R3, 0x1, R5 ;  /* 0x0000000103037824 */ /* 0x000fe400078e0205 */
[----:B---3--:R-:W-:Y:S02]  /*d220*/  IMAD R5, R6, UR4, RZ ;  /* 0x0000000406057c24 */ /* 0x008fe4000f8e02ff */
        /* <DEDUP_REMOVED lines=11> */
[----:B------:R-:W-:Y:S02]  /*d2e0*/  LEA.HI.X R6, R2, UR5, R3, 0x1, P0 ;  /* 0x0000000502067c11 */ /* 0x000fe400080f0c03 */
[----:B------:R-:W-:-:S04]  /*d2f0*/  SEL R3, RZ, 0x4, P2 ;  /* 0x00000004ff037807 */ /* 0x000fc80001000000 */
[----:B----4-:R-:W-:Y:S01]  /*d300*/  IADD3 R0, R3, R0, R4 ;  /* 0x0000000003007210 */ /* 0x010fe20007ffe004 */
[----:B------:R-:W-:-:S04]  /*d310*/  IMAD R4, R24, 0x6000, R30 ;  /* 0x0000600018047824 */ /* 0x000fc800078e021e */
[----:B------:R-:W-:Y:S01]  /*d320*/  IMAD.IADD R7, R0, 0x1, R7 ;  /* 0x0000000100077824 */ /* 0x000fe200078e0207 */
[----:B------:R-:W-:Y:S06]  /*d330*/  BRA.DIV UR4, `(.L_x_10226) ;  /* 0x0000004604207947 */ /* 0x000fec000b800000 */
[----:B------:R-:W0:Y:S01]  /*d340*/  S2R R2, SR_TID.X ;  /* 0x0000000000027919 */ /* 0x000e220000002100 */
[----:B------:R-:W-:Y:S01]  /*d350*/  IMAD R4, R4, 0x2, R22 ;  /* 0x0000000204047824 */ /* 0x000fe200078e0216 */
[C---:B------:R-:W-:Y:S01]  /*d360*/  LOP3.LUT P2, RZ, R7.reuse, 0x2, RZ, 0xc0, !PT ;  /* 0x0000000207ff7812 */ /* 0x040fe2000784c0ff */
[----:B------:R-:W1:Y:S01]  /*d370*/  SHFL.IDX PT, R14, R5, RZ, 0x181f ;  /* 0x00181fff050e7589 */ /* 0x000e6200000e0000 */
[----:B------:R-:W-:-:S03]  /*d380*/  LOP3.LUT P1, RZ, R7, 0x4, RZ, 0xc0, !PT ;  /* 0x0000000407ff7812 */ /* 0x000fc6000782c0ff */
[----:B------:R-:W2:Y:S01]  /*d390*/  SHFL.IDX PT, R3, R6, RZ, 0x181f ;  /* 0x00181fff06037589 */ /* 0x000ea200000e0000 */
[----:B0-----:R-:W-:-:S05]  /*d3a0*/  IMAD.SHL.U32 R2, R2, 0x8, RZ ;  /* 0x0000000802027824 */ /* 0x001fca00078e00ff */
[----:B------:R-:W-:-:S05]  /*d3b0*/  LOP3.LUT R2, R2, 0x38, RZ, 0xc0, !PT ;  /* 0x0000003802027812 */ /* 0x000fca00078ec0ff */
[----:B------:R-:W-:-:S05]  /*d3c0*/  IMAD.SHL.U32 R0, R2, 0x2, RZ ;  /* 0x0000000202007824 */ /* 0x000fca00078e00ff */
[----:B-1----:R-:W-:Y:S02]  /*d3d0*/  IADD3 R2, P0, R14, R0, RZ ;  /* 0x000000000e027210 */ /* 0x002fe40007f1e0ff */
[----:B------:R-:W0:Y:S03]  /*d3e0*/  SHFL.IDX PT, R14, R5, 0x1, 0x181f ;  /* 0x00381f00050e7f89 */ /* 0x000e2600000e0000 */
[----:B--2---:R-:W-:Y:S01]  /*d3f0*/  IMAD.X R3, RZ, RZ, R3, P0 ;  /* 0x000000ffff037224 */ /* 0x004fe200000e0603 */
        /* <DEDUP_REMOVED lines=8> */
[----:B------:R1:W-:Y:S01]  /*d480*/  LDGSTS.E.BYPASS.LTC128B.128 [R4+0x9400], desc[UR36][R2.64+0x180], !P3 ;  /* 0x0940018002047fae */ /* 0x0003e2000d901d64 */
[----:B0-----:R-:W-:-:S03]  /*d490*/  IADD3 R8, P3, R14, R0, RZ ;  /* 0x000000000e087210 */ /* 0x001fc60007f7e0ff */
[----:B------:R-:W-:Y:S04]  /*d4a0*/  SHFL.IDX PT, R14, R5, 0x2, 0x181f ;  /* 0x00581f00050e7f89 */ /* 0x000fe800000e0000 */
[----:B-1----:R-:W0:Y:S02]  /*d4b0*/  SHFL.IDX PT, R3, R6, 0x1, 0x181f ;  /* 0x00381f0006037f89 */ /* 0x002e2400000e0000 */
        /* <DEDUP_REMOVED lines=46> */
.L_x_10343:
[----:B0-2---:R-:W-:Y:S02]  /*d7a0*/  IADD3 R2, P3, R14, R0, RZ ;  /* 0x000000000e027210 */ /* 0x005fe40007f7e0ff */
[C---:B------:R-:W-:Y:S02]  /*d7b0*/  ISETP.LT.OR P2, PT, R31.reuse, 0x51, !P2 ;  /* 0x000000511f00780c */ /* 0x040fe40005741670 */
[C---:B------:R-:W-:Y:S01]  /*d7c0*/  ISETP.LT.OR P1, PT, R31.reuse, 0x51, !P1 ;  /* 0x000000511f00780c */ /* 0x040fe20004f21670 */
[----:B------:R-:W-:Y:S01]  /*d7d0*/  IMAD.X R3, RZ, RZ, R6, P3 ;  /* 0x000000ffff037224 */ /* 0x000fe200018e0606 */
[C---:B------:R-:W-:Y:S02]  /*d7e0*/  ISETP.LT.OR P3, PT, R31.reuse, 0x51, P4 ;  /* 0x000000511f00780c */ /* 0x040fe40002761670 */
[----:B------:R-:W-:-:S11]  /*d7f0*/  ISETP.LT.OR P0, PT, R31, 0x51, !P0 ;  /* 0x000000511f00780c */ /* 0x000fd60004701670 */
        /* <DEDUP_REMOVED lines=9> */
.L_x_10227:
        /* <DEDUP_REMOVED lines=10> */
.L_x_10228:
[----:B0-----:R-:W2:Y:S01]  /*d930*/  LDL.LU R2, [R1] ;  /* 0x0000000001027983 */ /* 0x001ea20000300800 */
[----:B------:R0:W-:Y:S01]  /*d940*/  SYNCS.ARRIVE.TRANS64.A1T0 RZ, [R25+URZ+0x32450], RZ ;  /* 0x032450ff19ff79a7 */ /* 0x0001e2000810003f */
[----:B------:R-:W-:Y:S01]  /*d950*/  BSSY B0, `(.L_x_10229) ;  /* 0x00000dd000007945 */ /* 0x000fe20003800000 */
[----:B--2---:R-:W-:-:S13]  /*d960*/  ISETP.GE.AND P0, PT, R2, 0x61, PT ;  /* 0x000000610200780c */ /* 0x004fda0003f06270 */
[----:B0-----:R-:W-:Y:S05]  /*d970*/  @!P0 BRA `(.L_x_10230) ;  /* 0x0000000c00688947 */ /* 0x001fea0003800000 */
[----:B------:R-:W2:Y:S02]  /*d980*/  LDL.LU R2, [R1+0x1c] ;  /* 0x00001c0001027983 */ /* 0x000ea40000300800 */
[----:B--2---:R-:W-:-:S07]  /*d990*/  VIADD R21, R2, 0xfffffffe ;  /* 0xfffffffe02157836 */ /* 0x004fce0000000000 */
.L_x_10243:
[----:B0-----:R-:W0:Y:S01]  /*d9a0*/  S2R R2, SR_TID.X ;  /* 0x0000000000027919 */ /* 0x001e220000002100 */
[----:B------:R-:W-:Y:S01]  /*d9b0*/  IMAD R8, R21, 0x60, R32 ;  /* 0x0000006015087824 */ /* 0x000fe200078e0220 */
        /* <DEDUP_REMOVED lines=10> */
[----:B-1----:R-:W1:Y:S01]  /*da60*/  @!P2 LDC.64 R4, c[0x0][0x428] ;  /* 0x00010a00ff04ab82 */ /* 0x002e620000000a00 */
[----:B0-----:R-:W-:-:S13]  /*da70*/  ISETP.NE.AND P0, PT, R3, 0x1, PT ;  /* 0x000000010300780c */ /* 0x001fda0003f05270 */
[----:B------:R-:W0:Y:S08]  /*da80*/  @P0 LDC R3, c[0x0][0x434] ;  /* 0x00010d00ff030b82 */ /* 0x000e300000000800 */
[----:B--2---:R-:W2:Y:S01]  /*da90*/  @P0 LDC R7, c[0x0][0x438] ;  /* 0x00010e00ff070b82 */ /* 0x004ea20000000800 */
[----:B0-----:R-:W-:-:S05]  /*daa0*/  @P0 IMAD.HI.U32 R2, R8, R3, RZ ;  /* 0x0000000308020227 */ /* 0x001fca00078e00ff */
[----:B--2---:R-:W-:Y:S01]  /*dab0*/  @P0 SHF.R.U32.HI R9, RZ, R7, R2 ;  /* 0x00000007ff090219 */ /* 0x004fe20000011602 */
[----:B-1----:R-:W-:Y:S01]  /*dac0*/  @!P2 IMAD R2, R33, R4, RZ ;  /* 0x000000042102a224 */ /* 0x002fe200078e02ff */
[----:B------:R-:W0:Y:S02]  /*dad0*/  @!P2 LDC.64 R6, c[0x0][0x418] ;  /* 0x00010600ff06ab82 */ /* 0x000e240000000a00 */
[--C-:B------:R-:W-:Y:S01]  /*dae0*/  @!P2 SHF.R.S32.HI R3, RZ, 0x1f, R9.reuse ;  /* 0x0000001fff03a819 */ /* 0x100fe20000011409 */
[----:B------:R-:W-:Y:S02]  /*daf0*/  @!P2 IMAD R5, R29, R5, R2 ;  /* 0x000000051d05a224 */ /* 0x000fe400078e0202 */
[----:B------:R-:W-:-:S04]  /*db00*/  @!P2 IMAD.MOV.U32 R2, RZ, RZ, R9 ;  /* 0x000000ffff02a224 */ /* 0x000fc800078e0009 */
[----:B------:R-:W-:Y:S01]  /*db10*/  @!P2 IMAD.WIDE.U32 R2, R29, R4, R2 ;  /* 0x000000041d02a225 */ /* 0x000fe200078e0002 */
[----:B------:R-:W-:Y:S05]  /*db20*/  YIELD ;  /* 0x0000000000007946 */ /* 0x000fea0003800000 */
[----:B------:R-:W-:Y:S01]  /*db30*/  @!P2 IADD3 R3, R5, R3, RZ ;  /* 0x000000030503a210 */ /* 0x000fe20007ffe0ff */
[----:B------:R-:W-:Y:S01]  /*db40*/  IMAD.MOV.U32 R4, RZ, RZ, RZ ;  /* 0x000000ffff047224 */ /* 0x000fe200078e00ff */
[----:B------:R-:W-:Y:S01]  /*db50*/  ULDC UR4, c[0x0][0x430] ;  /* 0x00010c0000047ab9 */ /* 0x000fe20000000800 */
[----:B0-----:R-:W-:-:S04]  /*db60*/  @!P2 LEA R6, P0, R2, R6, 0x2 ;  /* 0x000000060206a211 */ /* 0x001fc800078010ff */
[----:B------:R-:W-:Y:S02]  /*db70*/  @!P2 LEA.HI.X R7, R2, R7, R3, 0x2, P0 ;  /* 0x000000070207a211 */ /* 0x000fe400000f1403 */
[C---:B------:R-:W-:Y:S01]  /*db80*/  ISETP.NE.AND P0, PT, R24.reuse, 0x2, PT ;  /* 0x000000021800780c */ /* 0x040fe20003f05270 */
[----:B------:R-:W-:Y:S02]  /*db90*/  IMAD.MOV R5, RZ, RZ, -R9 ;  /* 0x000000ffff057224 */ /* 0x000fe400078e0a09 */
[----:B------:R0:W5:Y:S01]  /*dba0*/  @!P2 LDG.E R4, desc[UR36][R6.64] ;  /* 0x000000240604a981 */ /* 0x000162000c1e1900 */
[----:B------:R-:W-:Y:S01]  /*dbb0*/  SEL R2, RZ, 0x1, P0 ;  /* 0x00000001ff027807 */ /* 0x000fe20000000000 */
[----:B------:R-:W-:Y:S01]  /*dbc0*/  IMAD R5, R5, UR4, R8 ;  /* 0x0000000405057c24 */ /* 0x000fe2000f8e0208 */
[----:B------:R-:W-:Y:S02]  /*dbd0*/  SEL R24, R24, RZ, P0 ;  /* 0x000000ff18187207 */ /* 0x000fe40000000000 */
[----:B------:R-:W-:Y:S01]  /*dbe0*/  LOP3.LUT R27, R27, R2, RZ, 0x3c, !PT ;  /* 0x000000021b1b7212 */ /* 0x000fe200078e3cff */
[----:B------:R-:W-:-:S02]  /*dbf0*/  IMAD.MOV.U32 R2, RZ, RZ, R21 ;  /* 0x000000ffff027224 */ /* 0x000fc400078e0015 */
[----:B------:R-:W-:-:S03]  /*dc00*/  VIADD R21, R21, 0xffffffff ;  /* 0xffffffff15157836 */ /* 0x000fc60000000000 */
[----:B------:R-:W-:Y:S01]  /*dc10*/  ISETP.GT.AND P2, PT, R2, RZ, PT ;  /* 0x000000ff0200720c */ /* 0x000fe20003f44270 */
[----:B0-----:R-:W-:-:S12]  /*dc20*/  @!P1 BRA `(.L_x_10231) ;  /* 0x0000000000049947 */ /* 0x001fd80003800000 */
[----:B------:R-:W-:Y:S01]  /*dc30*/  BPT.TRAP 0x1 ;  /* 0x000000040000795c */ /* 0x000fe20000300000 */
.L_x_10231:
[----:B------:R-:W-:Y:S01]  /*dc40*/  IMAD R10, R24, 0x8, R22 ;  /* 0x00000008180a7824 */ /* 0x000fe200078e0216 */
[----:B------:R-:W-:Y:S01]  /*dc50*/  SHF.L.U32 R20, R27, 0x1f, RZ ;  /* 0x0000001f1b147819 */ /* 0x000fe200000006ff */
[----:B------:R-:W-:Y:S01]  /*dc60*/  BSSY B1, `(.L_x_10232) ;  /* 0x0000004000017945 */ /* 0x000fe20003800000 */
[----:B------:R-:W-:Y:S02]  /*dc70*/  SHF.R.S32.HI R9, RZ, 0x1f, R5 ;  /* 0x0000001fff097819 */ /* 0x000fe40000011405 */
[----:B------:R-:W0:Y:S02]  /*dc80*/  SYNCS.PHASECHK.TRANS64.TRYWAIT P0, [R10+URZ+0x32440], R20 ;  /* 0x032440140a0075a7 */ /* 0x000e24000800017f */
[----:B0-----:R-:W-:Y:S05]  /*dc90*/  @!P0 BRA `(.L_x_10233) ;  /* 0x0000004400088947 */ /* 0x001fea0003800000 */
.L_x_10344:
[----:B------:R-:W-:Y:S05]  /*dca0*/  BSYNC B1 ;  /* 0x0000000000017941 */ /* 0x000fea0003800000 */
.L_x_10232:
        /* <DEDUP_REMOVED lines=25> */
[----:B------:R-:W2:Y:S04]  /*de40*/  SHFL.IDX PT, R3, R8, RZ, 0x181f ;  /* 0x00181fff08037589 */ /* 0x000ea800000e0000 */
[----:B------:R-:W-:Y:S01]  /*de50*/  SHFL.IDX PT, R14, R6, 0x5, 0x181f ;  /* 0x00b81f00060e7f89 */ /* 0x000fe200000e0000 */
        /* <DEDUP_REMOVED lines=24> */
.L_x_10358:
        /* <DEDUP_REMOVED lines=8> */
.L_x_10235:
        /* <DEDUP_REMOVED lines=10> */
.L_x_10236:
[----:B------:R2:W-:Y:S01]  /*e100*/  SYNCS.ARRIVE.TRANS64.A1T0 RZ, [R10+URZ+0x32430], RZ ;  /* 0x032430ff0aff79a7 */ /* 0x0005e2000810003f */
[----:B------:R-:W-:Y:S05]  /*e110*/  @!P3 BRA `(.L_x_10237) ;  /* 0x000000000004b947 */ /* 0x000fea0003800000 */
[----:B------:R-:W-:Y:S01]  /*e120*/  BPT.TRAP 0x1 ;  /* 0x000000040000795c */ /* 0x000fe20000300000 */
.L_x_10237:
[----:B------:R-:W3:Y:S01]  /*e130*/  SYNCS.PHASECHK.TRANS64.TRYWAIT P0, [R10+URZ+0x32460], R20 ;  /* 0x032460140a0075a7 */ /* 0x000ee2000800017f */
[----:B------:R-:W-:Y:S04]  /*e140*/  BSSY B1, `(.L_x_10238) ;  /* 0x0000002000017945 */ /* 0x000fe80003800000 */
[----:B---3--:R-:W-:Y:S05]  /*e150*/  @!P0 BRA `(.L_x_10239) ;  /* 0x00000044008c8947 */ /* 0x008fea0003800000 */
.L_x_10359:
[----:B------:R-:W-:Y:S05]  /*e160*/  BSYNC B1 ;  /* 0x0000000000017941 */ /* 0x000fea0003800000 */
.L_x_10238:
[----:B------:R-:W-:Y:S01]  /*e170*/  ULDC.64 UR4, c[0x0][0x328] ;  /* 0x0000ca0000047ab9 */ /* 0x000fe20000000a00 */
[----:B------:R-:W-:Y:S01]  /*e180*/  LOP3.LUT P5, RZ, R23, 0x1, RZ, 0xc0, !PT ;  /* 0x0000000117ff7812 */ /* 0x000fe200078ac0ff */
[----:B-1----:R-:W-:Y:S01]  /*e190*/  IMAD R2, R9, UR4, RZ ;  /* 0x0000000409027c24 */ /* 0x002fe2000f8e02ff */
[C---:B------:R-:W-:Y:S01]  /*e1a0*/  LOP3.LUT P4, RZ, R23.reuse, 0x10, RZ, 0xc0, !PT ;  /* 0x0000001017ff7812 */ /* 0x040fe2000788c0ff */
[----:B0--3--:R-:W-:Y:S01]  /*e1b0*/  IMAD R20, R24, 0x6000, R30 ;  /* 0x0000600018147824 */ /* 0x009fe200078e021e */
[----:B------:R-:W-:Y:S01]  /*e1c0*/  LOP3.LUT P3, RZ, R23, 0x8, RZ, 0xc0, !PT ;  /* 0x0000000817ff7812 */ /* 0x000fe2000786c0ff */
[----:B------:R-:W-:Y:S01]  /*e1d0*/  IMAD R7, R5, UR5, R2 ;  /* 0x0000000505077c24 */ /* 0x000fe2000f8e0202 */
[----:B------:R-:W-:Y:S01]  /*e1e0*/  LOP3.LUT P1, RZ, R23, 0x4, RZ, 0xc0, !PT ;  /* 0x0000000417ff7812 */ /* 0x000fe2000782c0ff */
        /* <DEDUP_REMOVED lines=19> */
[----:B------:R-:W1:Y:S04]  /*e320*/  SHFL.IDX PT, R3, R25, RZ, 0x181f ;  /* 0x00181fff19037589 */ /* 0x000e6800000e0000 */
[----:B------:R-:W-:Y:S04]  /*e330*/  SHFL.IDX PT, R4, R25, 0x1, 0x181f ;  /* 0x00381f0019047f89 */ /* 0x000fe800000e0000 */
[----:B------:R-:W-:Y:S04]  /*e340*/  SHFL.IDX PT, R8, R17, 0x2, 0x181f ;  /* 0x00581f0011087f89 */ /* 0x000fe800000e0000 */
[----:B------:R-:W-:Y:S01]  /*e350*/  SHFL.IDX PT, R5, R25, 0x3, 0x181f ;  /* 0x00781f0019057f89 */ /* 0x000fe200000e0000 */
[----:B0-----:R-:W-:-:S03]  /*e360*/  IADD3 R2, P0, R14, R0, RZ ;  /* 0x000000000e027210 */ /* 0x001fc60007f1e0ff */
[----:B------:R-:W0:Y:S02]  /*e370*/  SHFL.IDX PT, R14, R17, 0x1, 0x181f ;  /* 0x00381f00110e7f89 */ /* 0x000e2400000e0000 */
[----:B-1----:R-:W-:-:S05]  /*e380*/  IMAD.X R3, RZ, RZ, R3, P0 ;  /* 0x000000ffff037224 */ /* 0x002fca00000e0603 */
        /* <DEDUP_REMOVED lines=9> */
[----:B-1----:R-:W-:Y:S04]  /*e420*/  SHFL.IDX PT, R3, R25, 0x4, 0x181f ;  /* 0x00981f0019037f89 */ /* 0x002fe800000e0000 */
        /* <DEDUP_REMOVED lines=24> */
.L_x_10373:
[----:B01----:R-:W-:-:S05]  /*e5b0*/  IADD3 R2, P0, R14, R0, RZ ;  /* 0x000000000e027210 */ /* 0x003fca0007f1e0ff */
        /* <DEDUP_REMOVED lines=10> */
.L_x_10241:
        /* <DEDUP_REMOVED lines=10> */
.L_x_10242:
[----:B------:R1:W-:Y:S01]  /*e700*/  SYNCS.ARRIVE.TRANS64.A1T0 RZ, [R10+URZ+0x32450], RZ ;  /* 0x032450ff0aff79a7 */ /* 0x0003e2000810003f */
[----:B------:R-:W-:Y:S05]  /*e710*/  @P2 BRA `(.L_x_10243) ;  /* 0xfffffff000a02947 */ /* 0x000fea000383ffff */
.L_x_10230:
[----:B------:R-:W-:Y:S05]  /*e720*/  BSYNC B0 ;  /* 0x0000000000007941 */ /* 0x000fea0003800000 */
.L_x_10229:
[----:B0-----:R-:W0:Y:S01]  /*e730*/  S2R R2, SR_TID.X ;  /* 0x0000000000027919 */ /* 0x001e220000002100 */
[----:B------:R-:W-:Y:S01]  /*e740*/  VIADD R24, R24, 0x1 ;  /* 0x0000000118187836 */ /* 0x000fe20000000000 */
[----:B------:R-:W-:Y:S04]  /*e750*/  BSSY B0, `(.L_x_10244) ;  /* 0x0000012000007945 */ /* 0x000fe80003800000 */
[----:B------:R-:W-:-:S04]  /*e760*/  ISETP.NE.AND P0, PT, R24, 0x2, PT ;  /* 0x000000021800780c */ /* 0x000fc80003f05270 */
[----:B------:R-:W-:Y:S02]  /*e770*/  SEL R0, RZ, 0x1, P0 ;  /* 0x00000001ff007807 */ /* 0x000fe40000000000 */
[----:B0-----:R-:W-:-:S04]  /*e780*/  LOP3.LUT R2, R2, 0x7f, RZ, 0xc0, !PT ;  /* 0x0000007f02027812 */ /* 0x001fc800078ec0ff */
[----:B------:R-:W-:-:S13]  /*e790*/  ISETP.NE.AND P1, PT, R2, RZ, PT ;  /* 0x000000ff0200720c */ /* 0x000fda0003f25270 */
[----:B------:R-:W-:Y:S05]  /*e7a0*/  @P1 BRA `(.L_x_10245) ;  /* 0x0000000000301947 */ /* 0x000fea0003800000 */
[----:B------:R-:W0:Y:S01]  /*e7b0*/  S2R R5, SR_LANEID ;  /* 0x0000000000057919 */ /* 0x000e220000000000 */
[----:B------:R-:W-:Y:S01]  /*e7c0*/  VOTEU.ANY UR4, UPT, PT ;  /* 0x0000000000047886 */ /* 0x000fe200038e0100 */
[----:B------:R-:W3:Y:S01]  /*e7d0*/  LDC.64 R2, c[0x0][0xd60] ;  /* 0x00035800ff027b82 */ /* 0x000ee20000000a00 */
[----:B------:R-:W0:Y:S02]  /*e7e0*/  FLO.U32 R4, UR4 ;  /* 0x0000000400047d00 */ /* 0x000e2400080e0000 */
[----:B0-----:R-:W-:-:S06]  /*e7f0*/  ISETP.EQ.U32.AND P1, PT, R4, R5, PT ;  /* 0x000000050400720c */ /* 0x001fcc0003f22070 */
[----:B------:R-:W3:Y:S07]  /*e800*/  POPC R5, UR4 ;  /* 0x0000000400057d09 */ /* 0x000eee0008000000 */
[----:B---3--:R-:W3:Y:S01]  /*e810*/  @P1 ATOMG.E.ADD.STRONG.GPU PT, R3, desc[UR36][R2.64], R5 ;  /* 0x00000005020319a8 */ /* 0x008ee200081ee1e4 */
[----:B------:R-:W0:Y:S02]  /*e820*/  S2R R6, SR_LTMASK ;  /* 0x0000000000067919 */ /* 0x000e240000003900 */
[----:B0-----:R-:W-:-:S04]  /*e830*/  LOP3.LUT R6, R6, UR4, RZ, 0xc0, !PT ;  /* 0x0000000406067c12 */ /* 0x001fc8000f8ec0ff */
[----:B------:R-:W0:Y:S01]  /*e840*/  POPC R7, R6 ;  /* 0x0000000600077309 */ /* 0x000e220000000000 */
[----:B---3--:R-:W0:Y:S02]  /*e850*/  SHFL.IDX PT, R4, R3, R4, 0x1f ;  /* 0x00001f0403047589 */ /* 0x008e2400000e0000 */
[----:B0-----:R-:W-:-:S07]  /*e860*/  IADD3 R16, R4, UR39, R7 ;  /* 0x0000002704107c10 */ /* 0x001fce000fffe007 */
.L_x_10245:
[----:B------:R-:W-:Y:S05]  /*e870*/  BSYNC B0 ;  /* 0x0000000000007941 */ /* 0x000fea0003800000 */
.L_x_10244:
[----:B------:R-:W-:Y:S02]  /*e880*/  SEL R24, R24, RZ, P0 ;  /* 0x000000ff18187207 */ /* 0x000fe40000000000 */
[----:B------:R-:W-:-:S07]  /*e890*/  LOP3.LUT R27, R27, R0, RZ, 0x3c, !PT ;  /* 0x000000001b1b7212 */ /* 0x000fce00078e3cff */
.L_x_10198:
[----:B------:R-:W-:Y:S05]  /*e8a0*/  BSYNC B7 ;  /* 0x0000000000077941 */ /* 0x000fea0003800000 */
.L_x_10196:
        /* <DEDUP_REMOVED lines=11> */
.L_x_10246:
        /* <DEDUP_REMOVED lines=19> */
[----:B------:R-:W0:Y:S02]  /*ea90*/  SHFL.UP PT, R14, R4, 0x1, RZ ;  /* 0x04200000040e7989 */ /* 0x000e2400000e00ff */
[----:B0-----:R-:W-:-:S05]  /*eaa0*/  SEL R5, R14, RZ, P1 ;  /* 0x000000ff0e057207 */ /* 0x001fca0000800000 */
[----:B------:R-:W-:Y:S02]  /*eab0*/  IMAD.IADD R6, R4, 0x1, R5 ;  /* 0x0000000104067824 */ /* 0x000fe400078e0205 */
        /* <DEDUP_REMOVED lines=13> */
[----:B------:R0:W3:Y:S02]  /*eb90*/  SHFL.IDX PT, R14, R6, 0x1f, 0x1f ;  /* 0x03e01f00060e7f89 */ /* 0x0000e400000e0000 */
.L_x_10383:
[----:B------:R-:W-:Y:S02]  /*eba0*/  ULDC UR4, c[0x0][0xd38] ;  /* 0x00034e0000047ab9 */ /* 0x000fe40000000800 */
[----:B------:R-:W-:-:S04]  /*ebb0*/  IMAD.U32 R7, RZ, RZ, UR4 ;  /* 0x00000004ff077e24 */ /* 0x000fc8000f8e00ff */
[----:B---3--:R-:W-:-:S04]  /*ebc0*/  IMAD R3, R14, R7, RZ ;  /* 0x000000070e037224 */ /* 0x008fc800078e02ff */
[----:B------:R-:W-:-:S05]  /*ebd0*/  IMAD.IADD R8, R0, 0x1, R3 ;  /* 0x0000000100087824 */ /* 0x000fca00078e0203 */
[----:B------:R-:W-:-:S13]  /*ebe0*/  ISETP.GT.AND P6, PT, R8, R5, PT ;  /* 0x000000050800720c */ /* 0x000fda0003fc4270 */
[----:B------:R-:W-:Y:S05]  /*ebf0*/  @P6 BRA `(.L_x_10249) ;  /* 0x00000000009c6947 */ /* 0x000fea0003800000 */
.L_x_10254:
[----:B------:R-:W3:Y:S01]  /*ec00*/  LDC R0, c[0x0][0xd3c] ;  /* 0x00034f00ff007b82 */ /* 0x000ee20000000800 */
[----:B------:R-:W-:-:S05]  /*ec10*/  VIADD R19, R19, 0x1f ;  /* 0x0000001f13137836 */ /* 0x000fca0000000000 */
[----:B---3--:R-:W-:-:S13]  /*ec20*/  ISETP.GE.AND P6, PT, R19, R0, PT ;  /* 0x000000001300720c */ /* 0x008fda0003fc6270 */
[----:B------:R-:W-:Y:S05]  /*ec30*/  @P6 BRA `(.L_x_10250) ;  /* 0x0000000400446947 */ /* 0x000fea0003800000 */
[----:B------:R-:W3:Y:S01]  /*ec40*/  S2R R2, SR_TID.X ;  /* 0x0000000000027919 */ /* 0x000ee20000002100 */
[----:B------:R-:W-:Y:S01]  /*ec50*/  BSSY B0, `(.L_x_10251) ;  /* 0x0000009000007945 */ /* 0x000fe20003800000 */
[----:B------:R-:W-:Y:S01]  /*ec60*/  IMAD.MOV.U32 R4, RZ, RZ, RZ ;  /* 0x000000ffff047224 */ /* 0x000fe200078e00ff */
[----:B---3--:R-:W-:-:S05]  /*ec70*/  LOP3.LUT R2, R2, 0x1f, RZ, 0xc0, !PT ;  /* 0x0000001f02027812 */ /* 0x008fca00078ec0ff */
[----:B------:R-:W-:-:S05]  /*ec80*/  IMAD.IADD R7, R19, 0x1, R2 ;  /* 0x0000000113077824 */ /* 0x000fca00078e0202 */
[----:B------:R-:W-:-:S13]  /*ec90*/  ISETP.GE.OR P6, PT, R7, R0, !P0 ;  /* 0x000000000700720c */ /* 0x000fda00047c6670 */
[----:B------:R-:W-:Y:S05]  /*eca0*/  @P6 BRA `(.L_x_10252) ;  /* 0x00000000000c6947 */ /* 0x000fea0003800000 */
[----:B------:R-:W3:Y:S02]  /*ecb0*/  LDC.64 R2, c[0x0][0xd80] ;  /* 0x00036000ff027b82 */ /* 0x000ee40000000a00 */
[----:B---3--:R-:W-:-:S05]  /*ecc0*/  IMAD.WIDE R2, R7, 0x4, R2 ;  /* 0x0000000407027825 */ /* 0x008fca00078e0202 */
[----:B------:R3:W5:Y:S02]  /*ecd0*/  LDG.E R4, desc[UR36][R2.64] ;  /* 0x0000002402047981 */ /* 0x000764000c1e1900 */
.L_x_10252:
[----:B------:R-:W-:Y:S05]  /*ece0*/  BSYNC B0 ;  /* 0x0000000000007941 */ /* 0x000fea0003800000 */
.L_x_10251:
[----:B------:R-:W-:-:S03]  /*ecf0*/  UMOV UR4, 0xffffffff ;  /* 0xffffffff00047882 */ /* 0x000fc60000000000 */
[----:B------:R-:W-:Y:S05]  /*ed00*/  BRA.DIV UR4, `(.L_x_10253) ;  /* 0x0000004604a47947 */ /* 0x000fea000b800000 */
[----:B-----5:R-:W4:Y:S02]  /*ed10*/  SHFL.UP PT, R14, R4, 0x1, RZ ;  /* 0x04200000040e7989 */ /* 0x020f2400000e00ff */
[----:B----4-:R-:W-:-:S05]  /*ed20*/  SEL R13, R14, RZ, P1 ;  /* 0x000000ff0e0d7207 */ /* 0x010fca0000800000 */
[----:B------:R-:W-:-:S05]  /*ed30*/  IMAD.IADD R13, R4, 0x1, R13 ;  /* 0x00000001040d7824 */ /* 0x000fca00078e020d */
[----:B------:R-:W4:Y:S02]  /*ed40*/  SHFL.UP PT, R14, R13, 0x2, RZ ;  /* 0x044000000d0e7989 */ /* 0x000f2400000e00ff */
[----:B----4-:R-:W-:-:S05]  /*ed50*/  SEL R0, R14, RZ, P2 ;  /* 0x000000ff0e007207 */ /* 0x010fca0001000000 */
[----:B------:R-:W-:-:S05]  /*ed60*/  IMAD.IADD R0, R13, 0x1, R0 ;  /* 0x000000010d007824 */ /* 0x000fca00078e0200 */
[----:B------:R-:W3:Y:S02]  /*ed70*/  SHFL.UP PT, R14, R0, 0x4, RZ ;  /* 0x04800000000e7989 */ /* 0x000ee400000e00ff */
[----:B---3--:R-:W-:-:S05]  /*ed80*/  SEL R3, R14, RZ, P3 ;  /* 0x000000ff0e037207 */ /* 0x008fca0001800000 */
[----:B------:R-:W-:-:S05]  /*ed90*/  IMAD.IADD R2, R0, 0x1, R3 ;  /* 0x0000000100027824 */ /* 0x000fca00078e0203 */
[----:B------:R-:W3:Y:S02]  /*eda0*/  SHFL.UP PT, R14, R2, 0x8, RZ ;  /* 0x05000000020e7989 */ /* 0x000ee400000e00ff */
[----:B---3--:R-:W-:-:S05]  /*edb0*/  SEL R3, R14, RZ, P4 ;  /* 0x000000ff0e037207 */ /* 0x008fca0002000000 */
[----:B------:R-:W-:-:S05]  /*edc0*/  IMAD.IADD R3, R2, 0x1, R3 ;  /* 0x0000000102037824 */ /* 0x000fca00078e0203 */
[----:B------:R-:W0:Y:S02]  /*edd0*/  SHFL.UP PT, R14, R3, 0x10, RZ ;  /* 0x06000000030e7989 */ /* 0x000e2400000e00ff */
[----:B0-----:R-:W-:-:S05]  /*ede0*/  SEL R6, R14, RZ, P5 ;  /* 0x000000ff0e067207 */ /* 0x001fca0002800000 */
[----:B------:R-:W-:-:S05]  /*edf0*/  IMAD.IADD R6, R3, 0x1, R6 ;  /* 0x0000000103067824 */ /* 0x000fca00078e0206 */
[----:B------:R0:W3:Y:S02]  /*ee00*/  SHFL.IDX PT, R14, R6, 0x1f, 0x1f ;  /* 0x03e01f00060e7f89 */ /* 0x0000e400000e0000 */
.L_x_10391:
[----:B------:R-:W-:Y:S02]  /*ee10*/  ULDC UR4, c[0x0][0xd38] ;  /* 0x00034e0000047ab9 */ /* 0x000fe40000000800 */
[----:B------:R-:W-:-:S04]  /*ee20*/  IMAD.U32 R7, RZ, RZ, UR4 ;  /* 0x00000004ff077e24 */ /* 0x000fc8000f8e00ff */
[----:B---3--:R-:W-:-:S04]  /*ee30*/  IMAD R3, R14, R7, RZ ;  /* 0x000000070e037224 */ /* 0x008fc800078e02ff */
[----:B------:R-:W-:-:S05]  /*ee40*/  IMAD.IADD R8, R3, 0x1, R8 ;  /* 0x0000000103087824 */ /* 0x000fca00078e0208 */
[----:B------:R-:W-:-:S13]  /*ee50*/  ISETP.GT.AND P6, PT, R8, R5, PT ;  /* 0x000000050800720c */ /* 0x000fda0003fc4270 */
[----:B------:R-:W-:Y:S05]  /*ee60*/  @!P6 BRA `(.L_x_10254) ;  /* 0xfffffffc0064e947 */ /* 0x000fea000383ffff */
.L_x_10249:
[----:B------:R-:W-:Y:S01]  /*ee70*/  IMAD.IADD R8, R8, 0x1, -R3 ;  /* 0x0000000108087824 */ /* 0x000fe200078e0a03 */
[----:B------:R-:W-:-:S03]  /*ee80*/  UMOV UR4, 0xffffffff ;  /* 0xffffffff00047882 */ /* 0x000fc60000000000 */
[----:B------:R-:W-:-:S05]  /*ee90*/  IMAD R0, R6, R7, R8 ;  /* 0x0000000706007224 */ /* 0x000fca00078e0208 */
[----:B------:R-:W-:Y:S01]  /*eea0*/  ISETP.GT.AND P6, PT, R0, R5, PT ;  /* 0x000000050000720c */ /* 0x000fe20003fc4270 */
[----:B------:R-:W-:-:S12]  /*eeb0*/  BRA.DIV UR4, `(.L_x_10255) ;  /* 0x0000004604f47947 */ /* 0x000fd8000b800000 */
[----:B------:R-:W-:-:S04]  /*eec0*/  VOTE.ANY R2, PT, !P6 ;  /* 0x0000000000027806 */ /* 0x000fc800070e0100 */
[----:B------:R-:W3:Y:S02]  /*eed0*/  POPC R0, R2 ;  /* 0x0000000200007309 */ /* 0x000ee40000000000 */
[----:B---3--:R3:W4:Y:S02]  /*eee0*/  SHFL.IDX PT, R4, R4, R0, 0x1f ;  /* 0x00001f0004047589 */ /* 0x00872400000e0000 */
.L_x_10395:
[----:B------:R-:W-:Y:S01]  /*eef0*/  ISETP.NE.AND P0, PT, R2, RZ, PT ;  /* 0x000000ff0200720c */ /* 0x000fe20003f05270 */
[----:B------:R-:W-:-:S12]  /*ef00*/  IMAD.MOV.U32 R14, RZ, RZ, RZ ;  /* 0x000000ffff0e7224 */ /* 0x000fd800078e00ff */
[----:B------:R-:W-:Y:S05]  /*ef10*/  @!P0 BRA `(.L_x_10256) ;  /* 0x0000000000108947 */ /* 0x000fea0003800000 */
[----:B------:R-:W-:Y:S01]  /*ef20*/  UMOV UR4, 0xffffffff ;  /* 0xffffffff00047882 */ /* 0x000fe20000000000 */
[----:B------:R-:W-:Y:S02]  /*ef30*/  IADD3 R12, R0, -0x1, RZ ;  /* 0xffffffff000c7810 */ /* 0x000fe40007ffe0ff */
[----:B------:R-:W-:Y:S05]  /*ef40*/  BRA.DIV UR4, `(.L_x_10257) ;  /* 0x0000004a04187947 */ /* 0x000fea000b800000 */
[----:B------:R0:W0:Y:S02]  /*ef50*/  SHFL.IDX PT, R14, R6, R12, 0x1f ;  /* 0x00001f0c060e7589 */ /* 0x00002400000e0000 */
.L_x_10256:
[----:B0---4-:R-:W-:Y:S01]  /*ef60*/  IABS R6, R4 ;  /* 0x0000000400067213 */ /* 0x011fe20000000000 */
[----:B------:R-:W-:Y:S02]  /*ef70*/  IMAD R16, R14, R7, R8 ;  /* 0x000000070e107224 */ /* 0x000fe400078e0208 */
[----:B------:R-:W-:Y:S01]  /*ef80*/  IMAD.IADD R19, R0, 0x1, R19 ;  /* 0x0000000100137824 */ /* 0x000fe200078e0213 */
[----:B------:R-:W0:Y:S08]  /*ef90*/  I2F.RP R9, R6 ;  /* 0x0000000600097306 */ /* 0x000e300000209400 */
[----:B0-----:R-:W0:Y:S02]  /*efa0*/  MUFU.RCP R9, R9 ;  /* 0x0000000900097308 */ /* 0x001e240000001000 */
[----:B0-----:R-:W-:-:S06]  /*efb0*/  VIADD R2, R9, 0xffffffe ;  /* 0x0ffffffe09027836 */ /* 0x001fcc0000000000 */
[----:B------:R0:W4:Y:S02]  /*efc0*/  F2I.FTZ.U32.TRUNC.NTZ R3, R2 ;  /* 0x0000000200037305 */ /* 0x000124000021f000 */
[----:B0-----:R-:W-:Y:S02]  /*efd0*/  IMAD.MOV.U32 R2, RZ, RZ, RZ ;  /* 0x000000ffff027224 */ /* 0x001fe400078e00ff */
[----:B----4-:R-:W-:-:S04]  /*efe0*/  IMAD.MOV R7, RZ, RZ, -R3 ;  /* 0x000000ffff077224 */ /* 0x010fc800078e0a03 */
        /* <DEDUP_REMOVED lines=22> */
.L_x_10250:
[----:B------:R-:W-:Y:S01]  /*f150*/  UMOV UR4, URZ ;  /* 0x0000003f00047c82 */ /* 0x000fe20008000000 */
[----:B------:R-:W-:Y:S01]  /*f160*/  UMOV UR5, URZ ;  /* 0x0000003f00057c82 */ /* 0x000fe20008000000 */
[----:B------:R-:W-:Y:S01]  /*f170*/  ULDC UR6, c[0x0][0xd3c] ;  /* 0x00034f0000067ab9 */ /* 0x000fe20000000800 */
[----:B------:R-:W-:Y:S02]  /*f180*/  IMAD.MOV.U32 R16, RZ, RZ, R5 ;  /* 0x000000ffff107224 */ /* 0x000fe400078e0005 */
[----:B------:R-:W-:Y:S02]  /*f190*/  IMAD.U32 R17, RZ, RZ, UR4 ;  /* 0x00000004ff117e24 */ /* 0x000fe4000f8e00ff */
[----:B------:R-:W-:Y:S02]  /*f1a0*/  IMAD.U32 R18, RZ, RZ, UR5 ;  /* 0x00000005ff127e24 */ /* 0x000fe4000f8e00ff */
[----:B------:R-:W-:-:S07]  /*f1b0*/  IMAD.U32 R19, RZ, RZ, UR6 ;  /* 0x00000006ff137e24 */ /* 0x000fce000f8e00ff */
.L_x_10258:
[----:B---3--:R-:W3:Y:S01]  /*f1c0*/  S2R R0, SR_TID.X ;  /* 0x0000000000007919 */ /* 0x008ee20000002100 */
[----:B------:R-:W-:Y:S05]  /*f1d0*/  WARPSYNC.ALL ;  /* 0x0000000000007948 */ /* 0x000fea0003800000 */
[----:B------:R-:W-:Y:S01]  /*f1e0*/  BAR.SYNC.DEFER_BLOCKING 0x4, 0x180 ;  /* 0x0106000000007b1d */ /* 0x000fe20000010000 */
[----:B---3--:R-:W-:-:S04]  /*f1f0*/  LOP3.LUT R0, R0, 0x1f, RZ, 0xc0, !PT ;  /* 0x0000001f00007812 */ /* 0x008fc800078ec0ff */
[----:B------:R-:W-:-:S13]  /*f200*/  ISETP.NE.AND P0, PT, R0, RZ, PT ;  /* 0x000000ff0000720c */ /* 0x000fda0003f05270 */
[----:B------:R-:W3:Y:S01]  /*f210*/  @!P0 S2R R3, SR_CgaCtaId ;  /* 0x0000000000038919 */ /* 0x000ee20000008800 */
[----:B------:R-:W-:-:S04]  /*f220*/  @!P0 MOV R0, 0x400 ;  /* 0x0000040000008802 */ /* 0x000fc80000000f00 */
[----:B---3--:R-:W-:-:S05]  /*f230*/  @!P0 LEA R22, R3, R0, 0x18 ;  /* 0x0000000003168211 */ /* 0x008fca00078ec0ff */
[----:B------:R3:W-:Y:S01]  /*f240*/  @!P0 STS.128 [R22+0x324d0], R16 ;  /* 0x0324d01016008388 */ /* 0x0007e20000000c00 */
[----:B------:R-:W-:Y:S06]  /*f250*/  BAR.ARV 0x5, 0x180 ;  /* 0x0146000000007b1d */ /* 0x000fec0000002000 */
.L_x_10247:
[----:B------:R-:W-:Y:S02]  /*f260*/  ULDC UR4, c[0x0][0xd3c] ;  /* 0x00034f0000047ab9 */ /* 0x000fe40000000800 */
[----:B----4-:R-:W-:-:S13]  /*f270*/  ISETP.GE.AND P0, PT, R19, UR4, PT ;  /* 0x0000000413007c0c */ /* 0x010fda000bf06270 */
[----:B------:R-:W-:Y:S05]  /*f280*/  @!P0 BRA `(.L_x_10259) ;  /* 0xffffffb0003c8947 */ /* 0x000fea000383ffff */
[----:B------:R-:W-:Y:S05]  /*f290*/  BSYNC B8 ;  /* 0x0000000000087941 */ /* 0x000fea0003800000 */
.L_x_10192:
[----:B01----:R-:W4:Y:S01]  /*f2a0*/  LDL.LU R0, [R1+0x18] ;  /* 0x0000180001007983 */ /* 0x003f220000300800 */
        /* <DEDUP_REMOVED lines=11> */
.L_x_10398:
[----:B------:R-:W-:Y:S05]  /*f360*/  BSYNC B0 ;  /* 0x0000000000007941 */ /* 0x000fea0003800000 */
.L_x_10260:
[----:B------:R-:W-:-:S03]  /*f370*/  UMOV UR4, 0xffffffff ;  /* 0xffffffff00047882 */ /* 0x000fc60000000000 */
[----:B------:R-:W-:Y:S05]  /*f380*/  BRA.DIV UR4, `(.L_x_10262) ;  /* 0x0000004604407947 */ /* 0x000fea000b800000 */
[----:B0-----:R-:W0:Y:S02]  /*f390*/  S2R R0, SR_TID.X ;  /* 0x0000000000007919 */ /* 0x001e240000002100 */
[----:B0-----:R-:W-:-:S04]  /*f3a0*/  SHF.R.U32.HI R0, RZ, 0x5, R0 ;  /* 0x00000005ff007819 */ /* 0x001fc80000011600 */
[----:B------:R-:W-:-:S05]  /*f3b0*/  LOP3.LUT R0, R0, 0x3, RZ, 0xc0, !PT ;  /* 0x0000000300007812 */ /* 0x000fca00078ec0ff */
[----:B------:R0:W1:Y:S02]  /*f3c0*/  SHFL.IDX PT, R14, R0, RZ, 0x1f ;  /* 0x00001fff000e7589 */ /* 0x00006400000e0000 */
.L_x_10401:
[----:B-1----:R-:W-:Y:S01]  /*f3d0*/  ISETP.NE.AND P0, PT, R14, RZ, PT ;  /* 0x000000ff0e00720c */ /* 0x002fe20003f05270 */
[----:B------:R-:W-:-:S12]  /*f3e0*/  BSSY B0, `(.L_x_10263) ;  /* 0x0000026000007945 */ /* 0x000fd80003800000 */
[----:B------:R-:W-:Y:S05]  /*f3f0*/  @P0 BRA `(.L_x_10264) ;  /* 0x0000000000900947 */ /* 0x000fea0003800000 */
[----:B------:R-:W-:-:S03]  /*f400*/  UMOV UR4, 0xffffffff ;  /* 0xffffffff00047882 */ /* 0x000fc60000000000 */
[----:B------:R-:W-:Y:S05]  /*f410*/  BRA.DIV UR4, `(.L_x_10265) ;  /* 0x0000004604507947 */ /* 0x000fea000b800000 */
[----:B------:R-:W-:-:S13]  /*f420*/  ELECT P6, URZ, PT ;  /* 0x00000000003f782f */ /* 0x000fda00038c0000 */
.L_x_10404:
[----:B------:R-:W-:Y:S05]  /*f430*/  @!P6 BRA `(.L_x_10264) ;  /* 0x000000000080e947 */ /* 0x000fea0003800000 */
[----:B0-----:R-:W4:Y:S02]  /*f440*/  LDL R0, [R1+0x24] ;  /* 0x0000240001007983 */ /* 0x001f240000100800 */
[----:B----4-:R-:W-:-:S13]  /*f450*/  R2UR UR4, R0 ;  /* 0x00000000000472ca */ /* 0x010fda00000e0000 */
[----:B------:R-:W-:-:S06]  /*f460*/  ULOP3.LUT UR4, UR4, 0x2, URZ, 0xfc, !UPT ;  /* 0x0000000204047892 */ /* 0x000fcc000f8efc3f */
[----:B------:R-:W-:-:S05]  /*f470*/  IMAD.U32 R0, RZ, RZ, UR4 ;  /* 0x00000004ff007e24 */ /* 0x000fca000f8e00ff */
[----:B------:R-:W-:-:S13]  /*f480*/  ISETP.NE.AND P0, PT, R0, 0x3, PT ;  /* 0x000000030000780c */ /* 0x000fda0003f05270 */
[----:B------:R-:W-:Y:S05]  /*f490*/  @!P0 BRA `(.L_x_10266) ;  /* 0x0000000000048947 */ /* 0x000fea0003800000 */
[----:B------:R-:W-:Y:S01]  /*f4a0*/  BPT.TRAP 0x1 ;  /* 0x000000040000795c */ /* 0x000fe20000300000 */
.L_x_10266:
[C---:B------:R-:W-:Y:S01]  /*f4b0*/  IMAD R3, R24.reuse, 0x8, R5 ;  /* 0x0000000818037824 */ /* 0x040fe200078e0205 */
[----:B------:R-:W-:Y:S01]  /*f4c0*/  SHF.L.U32 R2, R27, 0x1f, RZ ;  /* 0x0000001f1b027819 */ /* 0x000fe200000006ff */
[----:B------:R-:W-:-:S03]  /*f4d0*/  VIADD R24, R24, 0x1 ;  /* 0x0000000118187836 */ /* 0x000fc60000000000 */
[----:B------:R-:W0:Y:S02]  /*f4e0*/  SYNCS.PHASECHK.TRANS64.TRYWAIT P1, [R3+URZ+0x32440], R2 ;  /* 0x03244002030075a7 */ /* 0x000e24000802017f */
[----:B------:R-:W-:-:S04]  /*f4f0*/  ISETP.NE.AND P2, PT, R24, 0x2, PT ;  /* 0x000000021800780c */ /* 0x000fc80003f45270 */
[----:B------:R-:W-:Y:S01]  /*f500*/  SEL R0, RZ, 0x1, P2 ;  /* 0x00000001ff007807 */ /* 0x000fe20001000000 */
[----:B0-----:R-:W-:Y:S08]  /*f510*/  @!P1 BRA `(.L_x_10267) ;  /* 0x0000004400309947 */ /* 0x001ff00003800000 */
.L_x_10405:
[----:B------:R-:W-:Y:S02]  /*f520*/  SEL R24, R24, RZ, P2 ;  /* 0x000000ff18187207 */ /* 0x000fe40001000000 */
[----:B------:R-:W-:Y:S01]  /*f530*/  LOP3.LUT R0, R27, R0, RZ, 0x3c, !PT ;  /* 0x000000001b007212 */ /* 0x000fe200078e3cff */
[----:B------:R-:W-:Y:S06]  /*f540*/  @!P0 BRA `(.L_x_10268) ;  /* 0x0000000000048947 */ /* 0x000fec0003800000 */
[----:B------:R-:W-:Y:S01]  /*f550*/  BPT.TRAP 0x1 ;  /* 0x000000040000795c */ /* 0x000fe20000300000 */
.L_x_10268:
[----:B------:R-:W-:Y:S01]  /*f560*/  IMAD R5, R24, 0x8, R5 ;  /* 0x0000000818057824 */ /* 0x000fe200078e0205 */
[----:B------:R-:W-:-:S04]  /*f570*/  SHF.L.U32 R0, R0, 0x1f, RZ ;  /* 0x0000001f00007819 */ /* 0x000fc800000006ff */
[----:B------:R-:W1:Y:S02]  /*f580*/  SYNCS.PHASECHK.TRANS64.TRYWAIT P1, [R5+URZ+0x32440], R0 ;  /* 0x03244000050075a7 */ /* 0x000e64000802017f */
[----:B-1----:R-:W-:Y:S05]  /*f590*/  @!P1 BRA `(.L_x_10269) ;  /* 0x0000004400249947 */ /* 0x002fea0003800000 */
.L_x_10406:
[----:B------:R-:W-:Y:S05]  /*f5a0*/  @!P0 BRA `(.L_x_10270) ;  /* 0x0000000000048947 */ /* 0x000fea0003800000 */
[----:B------:R-:W-:Y:S01]  /*f5b0*/  BPT.TRAP 0x1 ;  /* 0x000000040000795c */ /* 0x000fe20000300000 */
.L_x_10270:
[----:B------:R-:W4:Y:S02]  /*f5c0*/  SYNCS.PHASECHK.TRANS64.TRYWAIT P1, [R3+URZ+0x32460], R2 ;  /* 0x03246002030075a7 */ /* 0x000f24000802017f */
[----:B----4-:R-:W-:Y:S05]  /*f5d0*/  @!P1 BRA `(.L_x_10271) ;  /* 0x0000004400289947 */ /* 0x010fea0003800000 */
.L_x_10407:
[----:B------:R-:W-:Y:S05]  /*f5e0*/  @!P0 BRA `(.L_x_10272) ;  /* 0x0000000000048947 */ /* 0x000fea0003800000 */
[----:B------:R-:W-:Y:S01]  /*f5f0*/  BPT.TRAP 0x1 ;  /* 0x000000040000795c */ /* 0x000fe20000300000 */
.L_x_10272:
[----:B------:R0:W0:Y:S02]  /*f600*/  SYNCS.PHASECHK.TRANS64.TRYWAIT P0, [R5+URZ+0x32460], R0 ;  /* 0x03246000050075a7 */ /* 0x000024000800017f */
[----:B0-----:R-:W-:Y:S05]  /*f610*/  @!P0 NANOSLEEP.SYNCS 0x989680 ;  /* 0x009896800000895d */ /* 0x001fea0003900000 */
[----:B------:R-:W0:Y:S02]  /*f620*/  @!P0 SYNCS.PHASECHK.TRANS64 P0, [R5+URZ+0x32460], R0 ;  /* 0x03246000050085a7 */ /* 0x000e24000800007f */
[----:B0-----:R-:W-:Y:S05]  /*f630*/  @!P0 BRA `(.L_x_10272) ;  /* 0xfffffffc00f08947 */ /* 0x001fea000383ffff */
.L_x_10264:
[----:B------:R-:W-:Y:S05]  /*f640*/  BSYNC B0 ;  /* 0x0000000000007941 */ /* 0x000fea0003800000 */
.L_x_10263:
[----:B------:R-:W-:Y:S05]  /*f650*/  EXIT ;  /* 0x000000000000794d */ /* 0x000fea0003800000 */
.L_x_10139:
[----:B-1----:R-:W-:-:S04]  /*f660*/  IMAD.U32 R3, RZ, RZ, UR40 ;  /* 0x00000028ff037e24 */ /* 0x002fc8000f8e00ff */
[----:B------:R1:W2:Y:S03]  /*f670*/  SYNCS.PHASECHK.TRANS64.TRYWAIT P0, [R3+URZ+0x32400], R0 ;  /* 0x03240000030075a7 */ /* 0x0002a6000800017f */
[----:B--2---:R-:W-:Y:S05]  /*f680*/  @!P0 NANOSLEEP.SYNCS 0x989680 ;  /* 0x009896800000895d */ /* 0x004fea0003900000 */
[----:B------:R-:W2:Y:S02]  /*f690*/  @!P0 SYNCS.PHASECHK.TRANS64 P0, [R3+URZ+0x32400], R0 ;  /* 0x03240000030085a7 */ /* 0x000ea4000800007f */
[----:B--2---:R-:W-:Y:S05]  /*f6a0*/  @!P0 BRA `(.L_x_10139) ;  /* 0xfffffffc00ec8947 */ /* 0x004fea000383ffff */
[----:B------:R-:W-:Y:S05]  /*f6b0*/  BRA `(.L_x_10273) ;  /* 0xffffff20005c7947 */ /* 0x000fea000383ffff */
.L_x_10143:
[----:B0-----:R-:W-:-:S04]  /*f6c0*/  IMAD.U32 R4, RZ, RZ, UR52 ;  /* 0x00000034ff047e24 */ /* 0x001fc8000f8e00ff */
[----:B------:R0:W2:Y:S03]  /*f6d0*/  SYNCS.PHASECHK.TRANS64.TRYWAIT P1, [R4+URZ+0x32430], R3 ;  /* 0x03243003040075a7 */ /* 0x0000a6000802017f */
[----:B--2---:R-:W-:Y:S05]  /*f6e0*/  @!P1 NANOSLEEP.SYNCS 0x989680 ;  /* 0x009896800000995d */ /* 0x004fea0003900000 */
[----:B------:R-:W2:Y:S02]  /*f6f0*/  @!P1 SYNCS.PHASECHK.TRANS64 P1, [R4+URZ+0x32430], R3 ;  /* 0x03243003040095a7 */ /* 0x000ea4000802007f */
[----:B--2---:R-:W-:Y:S05]  /*f700*/  @!P1 BRA `(.L_x_10143) ;  /* 0xfffffffc00ec9947 */ /* 0x004fea000383ffff */
[----:B------:R-:W-:Y:S05]  /*f710*/  BRA `(.L_x_10142) ;  /* 0xffffff2000847947 */ /* 0x000fea000383ffff */
.L_x_10144:
[----:B0-----:R-:W-:-:S04]  /*f720*/  IMAD.U32 R5, RZ, RZ, UR40 ;  /* 0x00000028ff057e24 */ /* 0x001fc8000f8e00ff */
[----:B------:R0:W2:Y:S03]  /*f730*/  SYNCS.PHASECHK.TRANS64.TRYWAIT P1, [R5+URZ+0x32410], R0 ;  /* 0x03241000050075a7 */ /* 0x0000a6000802017f */
[----:B--2---:R-:W-:Y:S05]  /*f740*/  @!P1 NANOSLEEP.SYNCS 0x989680 ;  /* 0x009896800000995d */ /* 0x004fea0003900000 */
[----:B------:R-:W2:Y:S02]  /*f750*/  @!P1 SYNCS.PHASECHK.TRANS64 P1, [R5+URZ+0x32410], R0 ;  /* 0x03241000050095a7 */ /* 0x000ea4000802007f */
[----:B--2---:R-:W-:Y:S05]  /*f760*/  @!P1 BRA `(.L_x_10144) ;  /* 0xfffffffc00ec9947 */ /* 0x004fea000383ffff */
[----:B------:R-:W-:Y:S05]  /*f770*/  BRA `(.L_x_10274) ;  /* 0xffffff2400447947 */ /* 0x000fea000383ffff */
.L_x_10148:
[----:B0-----:R-:W-:-:S04]  /*f780*/  IMAD.U32 R0, RZ, RZ, UR52 ;  /* 0x00000034ff007e24 */ /* 0x001fc8000f8e00ff */
[----:B------:R0:W3:Y:S03]  /*f790*/  SYNCS.PHASECHK.TRANS64.TRYWAIT P1, [R0+URZ+0x32450], R3 ;  /* 0x03245003000075a7 */ /* 0x0000e6000802017f */
[----:B---3--:R-:W-:Y:S05]  /*f7a0*/  @!P1 NANOSLEEP.SYNCS 0x989680 ;  /* 0x009896800000995d */ /* 0x008fea0003900000 */
[----:B------:R-:W3:Y:S02]  /*f7b0*/  @!P1 SYNCS.PHASECHK.TRANS64 P1, [R0+URZ+0x32450], R3 ;  /* 0x03245003000095a7 */ /* 0x000ee4000802007f */
[----:B---3--:R-:W-:Y:S05]  /*f7c0*/  @!P1 BRA `(.L_x_10148) ;  /* 0xfffffffc00ec9947 */ /* 0x008fea000383ffff */
[----:B------:R-:W-:Y:S05]  /*f7d0*/  BRA `(.L_x_10147) ;  /* 0xffffff24004c7947 */ /* 0x000fea000383ffff */
.L_x_10155:
[----:B-1----:R-:W-:-:S04]  /*f7e0*/  IMAD.U32 R3, RZ, RZ, UR4 ;  /* 0x00000004ff037e24 */ /* 0x002fc8000f8e00ff */
[----:B------:R1:W2:Y:S03]  /*f7f0*/  SYNCS.PHASECHK.TRANS64.TRYWAIT P2, [R3+URZ+0x32430], R0 ;  /* 0x03243000030075a7 */ /* 0x0002a6000804017f */
[----:B--2---:R-:W-:Y:S05]  /*f800*/  @!P2 NANOSLEEP.SYNCS 0x989680 ;  /* 0x009896800000a95d */ /* 0x004fea0003900000 */
[----:B------:R-:W2:Y:S02]  /*f810*/  @!P2 SYNCS.PHASECHK.TRANS64 P2, [R3+URZ+0x32430], R0 ;  /* 0x032430000300a5a7 */ /* 0x000ea4000804007f */
[----:B--2---:R-:W-:Y:S05]  /*f820*/  @!P2 BRA `(.L_x_10155) ;  /* 0xfffffffc00eca947 */ /* 0x004fea000383ffff */
[----:B------:R-:W-:Y:S05]  /*f830*/  BRA `(.L_x_10154) ;  /* 0xffffff4400407947 */ /* 0x000fea000383ffff */
.L_x_10159:
[----:B-1----:R-:W-:-:S04]  /*f840*/  IMAD.U32 R3, RZ, RZ, UR4 ;  /* 0x00000004ff037e24 */ /* 0x002fc8000f8e00ff */
[----:B------:R1:W3:Y:S03]  /*f850*/  SYNCS.PHASECHK.TRANS64.TRYWAIT P2, [R3+URZ+0x32450], R0 ;  /* 0x03245000030075a7 */ /* 0x0002e6000804017f */
[----:B---3--:R-:W-:Y:S05]  /*f860*/  @!P2 NANOSLEEP.SYNCS 0x989680 ;  /* 0x009896800000a95d */ /* 0x008fea0003900000 */
[----:B------:R-:W3:Y:S02]  /*f870*/  @!P2 SYNCS.PHASECHK.TRANS64 P2, [R3+URZ+0x32450], R0 ;  /* 0x032450000300a5a7 */ /* 0x000ee4000804007f */
[----:B---3--:R-:W-:Y:S05]  /*f880*/  @!P2 BRA `(.L_x_10159) ;  /* 0xfffffffc00eca947 */ /* 0x008fea000383ffff */
[----:B------:R-:W-:Y:S05]  /*f890*/  BRA `(.L_x_10158) ;  /* 0xffffff4400bc7947 */ /* 0x000fea000383ffff */
.L_x_10204:
        /* <DEDUP_REMOVED lines=10> */
.L_x_10276:
[----:B------:R-:W-:Y:S05]  /*f940*/  BSYNC B0 ;  /* 0x0000000000007941 */ /* 0x000fea0003800000 */
.L_x_10275:
[----:B------:R-:W-:Y:S05]  /*f950*/  BRA `(.L_x_10277) ;  /* 0xffffffb400dc7947 */ /* 0x000fea000383ffff */
.L_x_10207:
[----:B0-----:R0:W1:Y:S02]  /*f960*/  SYNCS.PHASECHK.TRANS64.TRYWAIT P0, [R25+URZ+0x32440], R0 ;  /* 0x03244000190075a7 */ /* 0x001064000800017f */
[----:B-1----:R-:W-:Y:S05]  /*f970*/  @!P0 NANOSLEEP.SYNCS 0x989680 ;  /* 0x009896800000895d */ /* 0x002fea0003900000 */
[----:B------:R-:W1:Y:S02]  /*f980*/  @!P0 SYNCS.PHASECHK.TRANS64 P0, [R25+URZ+0x32440], R0 ;  /* 0x03244000190085a7 */ /* 0x000e64000800007f */
[----:B-1----:R-:W-:Y:S05]  /*f990*/  @!P0 BRA `(.L_x_10207) ;  /* 0xfffffffc00f08947 */ /* 0x002fea000383ffff */
[----:B------:R-:W-:Y:S05]  /*f9a0*/  BRA `(.L_x_10278) ;  /* 0xffffffb8000c7947 */ /* 0x000fea000383ffff */
.L_x_10208:
        /* <DEDUP_REMOVED lines=8> */
.L_x_10280:
[----:B------:R-:W-:Y:S05]  /*fa30*/  BSYNC B0 ;  /* 0x0000000000007941 */ /* 0x000fea0003800000 */
.L_x_10279:
        /* <DEDUP_REMOVED lines=9> */
.L_x_10281:
[----:B------:R-:W-:Y:S02]  /*fad0*/  IMAD.MOV.U32 R13, RZ, RZ, R4 ;  /* 0x000000ffff0d7224 */ /* 0x000fe400078e0004 */
[----:B------:R-:W-:Y:S02]  /*fae0*/  IMAD.MOV.U32 R12, RZ, RZ, 0x1 ;  /* 0x00000001ff0c7424 */ /* 0x000fe400078e00ff */
[----:B------:R-:W-:-:S07]  /*faf0*/  IMAD.MOV.U32 R3, RZ, RZ, R14 ;  /* 0x000000ffff037224 */ /* 0x000fce00078e000e */
[----:B------:R-:W-:Y:S05]  /*fb00*/  WARPSYNC.COLLECTIVE R15, `(.L_x_10282) ;  /* 0x000000000f087348 */ /* 0x000fea0003c00000 */
[----:B------:R0:W1:Y:S02]  /*fb10*/  SHFL.IDX P6, R14, R13, R12, R11 ;  /* 0x0000000c0d0e7389 */ /* 0x00006400000c000b */
[----:B01----:R-:W-:Y:S01]  /*fb20*/  ENDCOLLECTIVE ;  /* 0x000000000000791b */ /* 0x003fe20003800000 */
.L_x_10282:
        /* <DEDUP_REMOVED lines=15> */
.L_x_10283:
[----:B------:R-:W-:Y:S01]  /*fc20*/  @P0 LEA R6, R5, R22, 0x1 ;  /* 0x0000001605060211 */ /* 0x000fe200078e08ff */
[----:B------:R-:W-:Y:S02]  /*fc30*/  IMAD.MOV.U32 R13, RZ, RZ, R4 ;  /* 0x000000ffff0d7224 */ /* 0x000fe400078e0004 */
[----:B------:R-:W-:Y:S02]  /*fc40*/  IMAD.MOV.U32 R12, RZ, RZ, 0x2 ;  /* 0x00000002ff0c7424 */ /* 0x000fe400078e00ff */
[----:B------:R-:W-:-:S07]  /*fc50*/  IMAD.MOV.U32 R3, RZ, RZ, R14 ;  /* 0x000000ffff037224 */ /* 0x000fce00078e000e */
[----:B------:R-:W-:Y:S05]  /*fc60*/  WARPSYNC.COLLECTIVE R15, `(.L_x_10284) ;  /* 0x000000000f087348 */ /* 0x000fea0003c00000 */
[----:B------:R0:W1:Y:S02]  /*fc70*/  SHFL.IDX P6, R14, R13, R12, R11 ;  /* 0x0000000c0d0e7389 */ /* 0x00006400000c000b */
[----:B01----:R-:W-:Y:S01]  /*fc80*/  ENDCOLLECTIVE ;  /* 0x000000000000791b */ /* 0x003fe20003800000 */
.L_x_10284:
        /* <DEDUP_REMOVED lines=15> */
.L_x_10285:
[----:B------:R-:W-:Y:S02]  /*fd80*/  @P0 IMAD R6, R5, 0x2, R22 ;  /* 0x0000000205060824 */ /* 0x000fe400078e0216 */
[----:B------:R-:W-:Y:S02]  /*fd90*/  IMAD.MOV.U32 R13, RZ, RZ, R4 ;  /* 0x000000ffff0d7224 */ /* 0x000fe400078e0004 */
[----:B------:R-:W-:Y:S02]  /*fda0*/  IMAD.MOV.U32 R12, RZ, RZ, 0x3 ;  /* 0x00000003ff0c7424 */ /* 0x000fe400078e00ff */
[----:B------:R-:W-:-:S07]  /*fdb0*/  IMAD.MOV.U32 R3, RZ, RZ, R14 ;  /* 0x000000ffff037224 */ /* 0x000fce00078e000e */
[----:B------:R-:W-:Y:S05]  /*fdc0*/  WARPSYNC.COLLECTIVE R15, `(.L_x_10286) ;  /* 0x000000000f087348 */ /* 0x000fea0003c00000 */
[----:B------:R0:W1:Y:S02]  /*fdd0*/  SHFL.IDX P6, R14, R13, R12, R11 ;  /* 0x0000000c0d0e7389 */ /* 0x00006400000c000b */
[----:B01----:R-:W-:Y:S01]  /*fde0*/  ENDCOLLECTIVE ;  /* 0x000000000000791b */ /* 0x003fe20003800000 */
.L_x_10286:
        /* <DEDUP_REMOVED lines=15> */
.L_x_10287:
[----:B------:R-:W-:Y:S02]  /*fee0*/  @P0 IMAD R6, R5, 0x2, R22 ;  /* 0x0000000205060824 */ /* 0x000fe400078e0216 */
[----:B------:R-:W-:Y:S02]  /*fef0*/  IMAD.MOV.U32 R13, RZ, RZ, R4 ;  /* 0x000000ffff0d7224 */ /* 0x000fe400078e0004 */
[----:B------:R-:W-:Y:S02]  /*ff00*/  IMAD.MOV.U32 R12, RZ, RZ, 0x4 ;  /* 0x00000004ff0c7424 */ /* 0x000fe400078e00ff */
[----:B------:R-:W-:-:S07]  /*ff10*/  IMAD.MOV.U32 R3, RZ, RZ, R14 ;  /* 0x000000ffff037224 */ /* 0x000fce00078e000e */
[----:B------:R-:W-:Y:S05]  /*ff20*/  WARPSYNC.COLLECTIVE R15, `(.L_x_10288) ;  /* 0x000000000f087348 */ /* 0x000fea0003c00000 */
[----:B------:R0:W1:Y:S02]  /*ff30*/  SHFL.IDX P6, R14, R13, R12, R11 ;  /* 0x0000000c0d0e7389 */ /* 0x00006400000c000b */
[----:B01----:R-:W-:Y:S01]  /*ff40*/  ENDCOLLECTIVE ;  /* 0x000000000000791b */ /* 0x003fe20003800000 */
.L_x_10288:
        /* <DEDUP_REMOVED lines=10> */
[----:B------:R-:W-:Y:S02]  /*fff0*/  ISETP.GE.AND P0, PT, R31, 0x41, PT ;  /* 0x000000411f00780c */ /* 0x000fe40003f06270 */
[----:B0-----:R-:W-:-:S11]  /*10000*/  MOV R2, R14 ;  /* 0x0000000e00027202 */ /* 0x001fd60000000f00 */
[----:B------:R-:W-:Y:S05]  /*10010*/  WARPSYNC.COLLECTIVE R15, `(.L_x_10289) ;  /* 0x000000000f087348 */ /* 0x000fea0003c00000 */
[----:B------:R0:W1:Y:S02]  /*10020*/  SHFL.IDX P6, R14, R13, R12, R11 ;  /* 0x0000000c0d0e7389 */ /* 0x00006400000c000b */
[----:B01----:R-:W-:Y:S01]  /*10030*/  ENDCOLLECTIVE ;  /* 0x000000000000791b */ /* 0x003fe20003800000 */
.L_x_10289:
[----:B------:R-:W-:Y:S02]  /*10040*/  @P0 IMAD R6, R5, 0x2, R22 ;  /* 0x0000000205060824 */ /* 0x000fe400078e0216 */
[----:B------:R-:W-:Y:S02]  /*10050*/  IMAD.MOV.U32 R13, RZ, RZ, R4 ;  /* 0x000000ffff0d7224 */ /* 0x000fe400078e0004 */
[----:B------:R-:W-:Y:S02]  /*10060*/  IMAD.MOV.U32 R12, RZ, RZ, 0x5 ;  /* 0x00000005ff0c7424 */ /* 0x000fe400078e00ff */
[----:B------:R-:W-:-:S07]  /*10070*/  IMAD.MOV.U32 R3, RZ, RZ, R14 ;  /* 0x000000ffff037224 */ /* 0x000fce00078e000e */
[----:B------:R-:W-:Y:S05]  /*10080*/  WARPSYNC.COLLECTIVE R15, `(.L_x_10290) ;  /* 0x000000000f087348 */ /* 0x000fea0003c00000 */
[----:B------:R0:W1:Y:S02]  /*10090*/  SHFL.IDX P6, R14, R13, R12, R11 ;  /* 0x0000000c0d0e7389 */ /* 0x00006400000c000b */
[----:B01----:R-:W-:Y:S01]  /*100a0*/  ENDCOLLECTIVE ;  /* 0x000000000000791b */ /* 0x003fe20003800000 */
.L_x_10290:
        /* <DEDUP_REMOVED lines=10> */
.L_x_10291:
[----:B------:R-:W-:Y:S01]  /*10150*/  @!PT LDS RZ, [RZ] ;  /* 0x00000000fffff984 */ /* 0x000fe20000000800 */
[----:B------:R-:W-:Y:S01]  /*10160*/  @!PT LDS RZ, [RZ] ;  /* 0x00000000fffff984 */ /* 0x000fe20000000800 */
[----:B------:R-:W-:Y:S01]  /*10170*/  @!PT LDS RZ, [RZ] ;  /* 0x00000000fffff984 */ /* 0x000fe20000000800 */
[----:B------:R0:W-:Y:S01]  /*10180*/  @P0 LDGSTS.E.BYPASS.LTC128B.128 [R6+0x1e400], desc[UR36][R2.64], !P2 ;  /* 0x1e40000002060fae */ /* 0x0001e2000d101d64 */
[----:B------:R-:W-:Y:S01]  /*10190*/  IMAD.MOV.U32 R0, RZ, RZ, R14 ;  /* 0x000000ffff007224 */ /* 0x000fe200078e000e */
[----:B------:R-:W-:Y:S06]  /*101a0*/  BRA `(.L_x_10292) ;  /* 0xffffffb4007c7947 */ /* 0x000fec000383ffff */
.L_x_10213:
[----:B------:R0:W5:Y:S01]  /*101b0*/  LDL.LU R6, [R1+0x8] ;  /* 0x0000080001067983 */ /* 0x0001620000300800 */
[----:B------:R-:W-:Y:S01]  /*101c0*/  IMAD.MOV.U32 R13, RZ, RZ, R5 ;  /* 0x000000ffff0d7224 */ /* 0x000fe200078e0005 */
[----:B------:R-:W-:Y:S01]  /*101d0*/  IADD3 R4, R21, R4, RZ ;  /* 0x0000000415047210 */ /* 0x000fe20007ffe0ff */
[----:B------:R-:W-:Y:S01]  /*101e0*/  IMAD.MOV.U32 R12, RZ, RZ, RZ ;  /* 0x000000ffff0c7224 */ /* 0x000fe200078e00ff */
[----:B------:R-:W-:Y:S01]  /*101f0*/  LOP3.LUT R23, R23, 0xffffdfff, RZ, 0xc0, !PT ;  /* 0xffffdfff17177812 */ /* 0x000fe200078ec0ff */
[----:B------:R-:W-:Y:S02]  /*10200*/  IMAD.MOV.U32 R11, RZ, RZ, 0x181f ;  /* 0x0000181fff0b7424 */ /* 0x000fe400078e00ff */
[----:B------:R-:W-:-:S07]  /*10210*/  IMAD.MOV.U32 R15, RZ, RZ, -0x1 ;  /* 0xffffffffff0f7424 */ /* 0x000fce00078e00ff */
[----:B0----5:R-:W-:Y:S05]  /*10220*/  WARPSYNC.COLLECTIVE R15, `(.L_x_10293) ;  /* 0x000000000f087348 */ /* 0x021fea0003c00000 */
[----:B------:R1:W2:Y:S02]  /*10230*/  SHFL.IDX P6, R14, R13, R12, R11 ;  /* 0x0000000c0d0e7389 */ /* 0x0002a400000c000b */
[----:B012--5:R-:W-:Y:S01]  /*10240*/  ENDCOLLECTIVE ;  /* 0x000000000000791b */ /* 0x027fe20003800000 */
.L_x_10293:
[----:B------:R-:W-:Y:S02]  /*10250*/  IMAD.MOV.U32 R13, RZ, RZ, R0 ;  /* 0x000000ffff0d7224 */ /* 0x000fe400078e0000 */
[----:B------:R-:W-:-:S07]  /*10260*/  IMAD.MOV.U32 R3, RZ, RZ, R14 ;  /* 0x000000ffff037224 */ /* 0x000fce00078e000e */
[----:B------:R-:W-:Y:S05]  /*10270*/  WARPSYNC.COLLECTIVE R15, `(.L_x_10294) ;  /* 0x000000000f087348 */ /* 0x000fea0003c00000 */
[----:B------:R0:W1:Y:S02]  /*10280*/  SHFL.IDX P6, R14, R13, R12, R11 ;  /* 0x0000000c0d0e7389 */ /* 0x00006400000c000b */
[----:B01----:R-:W-:Y:S01]  /*10290*/  ENDCOLLECTIVE ;  /* 0x000000000000791b */ /* 0x003fe20003800000 */
.L_x_10294:
[----:B------:R-:W-:Y:S02]  /*102a0*/  IMAD.MOV.U32 R13, RZ, RZ, R5 ;  /* 0x000000ffff0d7224 */ /* 0x000fe400078e0005 */
[----:B------:R-:W-:Y:S02]  /*102b0*/  IMAD.MOV.U32 R12, RZ, RZ, 0x1 ;  /* 0x00000001ff0c7424 */ /* 0x000fe400078e00ff */
[----:B------:R-:W-:-:S07]  /*102c0*/  IMAD.MOV.U32 R10, RZ, RZ, R14 ;  /* 0x000000ffff0a7224 */ /* 0x000fce00078e000e */
[----:B------:R-:W-:Y:S05]  /*102d0*/  WARPSYNC.COLLECTIVE R15, `(.L_x_10295) ;  /* 0x000000000f087348 */ /* 0x000fea0003c00000 */
[----:B------:R0:W1:Y:S02]  /*102e0*/  SHFL.IDX P6, R14, R13, R12, R11 ;  /* 0x0000000c0d0e7389 */ /* 0x00006400000c000b */
[----:B01----:R-:W-:Y:S01]  /*102f0*/  ENDCOLLECTIVE ;  /* 0x000000000000791b */ /* 0x003fe20003800000 */
.L_x_10295:
[----:B------:R-:W-:Y:S02]  /*10300*/  IMAD.MOV.U32 R13, RZ, RZ, R0 ;  /* 0x000000ffff0d7224 */ /* 0x000fe400078e0000 */
[----:B------:R-:W-:-:S05]  /*10310*/  IMAD R6, R6, R7, RZ ;  /* 0x0000000706067224 */ /* 0x000fca00078e02ff */
[----:B------:R-:W-:-:S13]  /*10320*/  ISETP.GE.AND P2, PT, R4, R6, PT ;  /* 0x000000060400720c */ /* 0x000fda0003f46270 */
[----:B------:R-:W-:Y:S02]  /*10330*/  @!P2 LEA R10, P1, R20, R10, 0x1 ;  /* 0x0000000a140aa211 */ /* 0x000fe400078208ff */
[----:B------:R-:W-:-:S03]  /*10340*/  @P2 LOP3.LUT R23, R23, 0x2000, RZ, 0xfc, !PT ;  /* 0x0000200017172812 */ /* 0x000fc600078efcff */
[----:B------:R-:W-:Y:S01]  /*10350*/  @!P2 IMAD.X R3, RZ, RZ, R3, P1 ;  /* 0x000000ffff03a224 */ /* 0x000fe200008e0603 */
[----:B------:R-:W-:Y:S01]  /*10360*/  LOP3.LUT R23, R23, 0xffffefff, RZ, 0xc0, !PT ;  /* 0xffffefff17177812 */ /* 0x000fe200078ec0ff */
[----:B------:R-:W-:-:S05]  /*10370*/  @!P2 IMAD.MOV.U32 R2, RZ, RZ, R10 ;  /* 0x000000ffff02a224 */ /* 0x000fca00078e000a */
        /* <DEDUP_REMOVED lines=10> */
.L_x_10296:
[----:B------:R-:W-:Y:S01]  /*10420*/  @P2 LOP3.LUT R23, R23, 0x1000, RZ, 0xfc, !PT ;  /* 0x0000100017172812 */ /* 0x000fe200078efcff */
[----:B------:R-:W-:-:S03]  /*10430*/  IMAD.MOV.U32 R13, RZ, RZ, R5 ;  /* 0x000000ffff0d7224 */ /* 0x000fc600078e0005 */
[----:B------:R-:W-:Y:S01]  /*10440*/  LOP3.LUT R23, R23, 0xfffff7ff, RZ, 0xc0, !PT ;  /* 0xfffff7ff17177812 */ /* 0x000fe200078ec0ff */
[----:B------:R-:W-:Y:S02]  /*10450*/  IMAD.MOV.U32 R12, RZ, RZ, 0x2 ;  /* 0x00000002ff0c7424 */ /* 0x000fe400078e00ff */
[----:B------:R-:W-:-:S07]  /*10460*/  IMAD.MOV.U32 R7, RZ, RZ, R14 ;  /* 0x000000ffff077224 */ /* 0x000fce00078e000e */
[----:B------:R-:W-:Y:S05]  /*10470*/  WARPSYNC.COLLECTIVE R15, `(.L_x_10297) ;  /* 0x000000000f087348 */ /* 0x000fea0003c00000 */
[----:B------:R0:W1:Y:S02]  /*10480*/  SHFL.IDX P6, R14, R13, R12, R11 ;  /* 0x0000000c0d0e7389 */ /* 0x00006400000c000b */
[----:B01----:R-:W-:Y:S01]  /*10490*/  ENDCOLLECTIVE ;  /* 0x000000000000791b */ /* 0x003fe20003800000 */
.L_x_10297:
        /* <DEDUP_REMOVED lines=15> */
.L_x_10298:
[----:B------:R-:W-:Y:S01]  /*10590*/  @P2 LOP3.LUT R23, R23, 0x800, RZ, 0xfc, !PT ;  /* 0x0000080017172812 */ /* 0x000fe200078efcff */
[----:B------:R-:W-:-:S03]  /*105a0*/  IMAD.MOV.U32 R13, RZ, RZ, R5 ;  /* 0x000000ffff0d7224 */ /* 0x000fc600078e0005 */
[----:B------:R-:W-:Y:S01]  /*105b0*/  LOP3.LUT R23, R23, 0xfffffdff, RZ, 0xc0, !PT ;  /* 0xfffffdff17177812 */ /* 0x000fe200078ec0ff */
[----:B------:R-:W-:Y:S01]  /*105c0*/  IMAD.MOV.U32 R12, RZ, RZ, 0x3 ;  /* 0x00000003ff0c7424 */ /* 0x000fe200078e00ff */
[----:B------:R-:W-:-:S04]  /*105d0*/  MOV R11, R14 ;  /* 0x0000000e000b7202 */ /* 0x000fc80000000f00 */
[----:B------:R-:W-:-:S05]  /*105e0*/  @!P2 LEA R11, P1, R20, R11, 0x1 ;  /* 0x0000000b140ba211 */ /* 0x000fca00078208ff */
[----:B------:R-:W-:Y:S02]  /*105f0*/  @!P2 IMAD.X R8, RZ, RZ, R2, P1 ;  /* 0x000000ffff08a224 */ /* 0x000fe400008e0602 */
[----:B------:R-:W-:Y:S02]  /*10600*/  @!P2 IMAD.MOV.U32 R2, RZ, RZ, R11 ;  /* 0x000000ffff02a224 */ /* 0x000fe400078e000b */
[----:B------:R-:W-:Y:S02]  /*10610*/  IMAD.MOV.U32 R11, RZ, RZ, 0x181f ;  /* 0x0000181fff0b7424 */ /* 0x000fe400078e00ff */
[----:B------:R-:W-:-:S07]  /*10620*/  @!P2 IMAD.MOV.U32 R3, RZ, RZ, R8 ;  /* 0x000000ffff03a224 */ /* 0x000fce00078e0008 */
[----:B------:R-:W-:Y:S05]  /*10630*/  WARPSYNC.COLLECTIVE R15, `(.L_x_10299) ;  /* 0x000000000f087348 */ /* 0x000fea0003c00000 */
[----:B------:R0:W1:Y:S02]  /*10640*/  SHFL.IDX P6, R14, R13, R12, R11 ;  /* 0x0000000c0d0e7389 */ /* 0x00006400000c000b */
[----:B01----:R-:W-:Y:S01]  /*10650*/  ENDCOLLECTIVE ;  /* 0x000000000000791b */ /* 0x003fe20003800000 */
.L_x_10299:
[----:B------:R-:W-:Y:S01]  /*10660*/  @!PT LDS RZ, [RZ] ;  /* 0x00000000fffff984 */ /* 0x000fe20000000800 */
[----:B------:R-:W-:Y:S01]  /*10670*/  @!PT LDS RZ, [RZ] ;  /* 0x00000000fffff984 */ /* 0x000fe20000000800 */
[----:B------:R-:W-:Y:S01]  /*10680*/  @!PT LDS RZ, [RZ] ;  /* 0x00000000fffff984 */ /* 0x000fe20000000800 */
[----:B------:R0:W-:Y:S01]  /*10690*/  @!P2 LDGSTS.E.BYPASS.LTC128B.128 [R26+0x19400], desc[UR36][R2.64], !P0 ;  /* 0x19400000021aafae */ /* 0x0001e2000c101d64 */
[----:B------:R-:W-:Y:S02]  /*106a0*/  IMAD.MOV.U32 R13, RZ, RZ, R0 ;  /* 0x000000ffff0d7224 */ /* 0x000fe400078e0000 */
[----:B0-----:R-:W-:-:S05]  /*106b0*/  VIADD R2, R4, 0x30 ;  /* 0x0000003004027836 */ /* 0x001fca0000000000 */
[----:B------:R-:W-:Y:S01]  /*106c0*/  ISETP.GE.AND P2, PT, R2, R6, PT ;  /* 0x000000060200720c */ /* 0x000fe20003f46270 */
[----:B------:R-:W-:-:S12]  /*106d0*/  IMAD.MOV.U32 R2, RZ, RZ, R14 ;  /* 0x000000ffff027224 */ /* 0x000fd800078e000e */
[----:B------:R-:W-:Y:S05]  /*106e0*/  WARPSYNC.COLLECTIVE R15, `(.L_x_10300) ;  /* 0x000000000f087348 */ /* 0x000fea0003c00000 */
[----:B------:R0:W1:Y:S02]  /*106f0*/  SHFL.IDX P6, R14, R13, R12, R11 ;  /* 0x0000000c0d0e7389 */ /* 0x00006400000c000b */
[----:B01----:R-:W-:Y:S01]  /*10700*/  ENDCOLLECTIVE ;  /* 0x000000000000791b */ /* 0x003fe20003800000 */
.L_x_10300:
[----:B------:R-:W-:-:S04]  /*10710*/  @P2 LOP3.LUT R23, R23, 0x200, RZ, 0xfc, !PT ;  /* 0x0000020017172812 */ /* 0x000fc800078efcff */
[----:B------:R-:W-:Y:S01]  /*10720*/  LOP3.LUT R23, R23, 0xfffffeff, RZ, 0xc0, !PT ;  /* 0xfffffeff17177812 */ /* 0x000fe200078ec0ff */
[----:B------:R-:W-:-:S05]  /*10730*/  IMAD.MOV.U32 R12, RZ, RZ, R14 ;  /* 0x000000ffff0c7224 */ /* 0x000fca00078e000e */
[----:B------:R-:W-:Y:S01]  /*10740*/  @!P2 LEA R14, P1, R20, R12, 0x1 ;  /* 0x0000000c140ea211 */ /* 0x000fe200078208ff */
[----:B------:R-:W-:-:S04]  /*10750*/  IMAD.MOV.U32 R12, RZ, RZ, 0x4 ;  /* 0x00000004ff0c7424 */ /* 0x000fc800078e00ff */
        /* <DEDUP_REMOVED lines=8> */
[----:B0-----:R-:W-:Y:S05]  /*107e0*/  WARPSYNC.COLLECTIVE R15, `(.L_x_10301) ;  /* 0x000000000f087348 */ /* 0x001fea0003c00000 */
[----:B------:R1:W2:Y:S02]  /*107f0*/  SHFL.IDX P6, R14, R13, R12, R11 ;  /* 0x0000000c0d0e7389 */ /* 0x0002a400000c000b */
[----:B012---:R-:W-:Y:S01]  /*10800*/  ENDCOLLECTIVE ;  /* 0x000000000000791b */ /* 0x007fe20003800000 */
.L_x_10301:
[----:B------:R-:W-:-:S05]  /*10810*/  VIADD R2, R4, 0x40 ;  /* 0x0000004004027836 */ /* 0x000fca0000000000 */
[----:B------:R-:W-:Y:S01]  /*10820*/  ISETP.GE.AND P2, PT, R2, R6, PT ;  /* 0x000000060200720c */ /* 0x000fe20003f46270 */
[----:B------:R-:W-:Y:S01]  /*10830*/  IMAD.MOV.U32 R13, RZ, RZ, R0 ;  /* 0x000000ffff0d7224 */ /* 0x000fe200078e0000 */
[----:B------:R-:W-:-:S11]  /*10840*/  MOV R2, R14 ;  /* 0x0000000e00027202 */ /* 0x000fd60000000f00 */
[----:B------:R-:W-:Y:S05]  /*10850*/  WARPSYNC.COLLECTIVE R15, `(.L_x_10302) ;  /* 0x000000000f087348 */ /* 0x000fea0003c00000 */
[----:B------:R0:W1:Y:S02]  /*10860*/  SHFL.IDX P6, R14, R13, R12, R11 ;  /* 0x0000000c0d0e7389 */ /* 0x00006400000c000b */
[----:B01----:R-:W-:Y:S01]  /*10870*/  ENDCOLLECTIVE ;  /* 0x000000000000791b */ /* 0x003fe20003800000 */
.L_x_10302:
[----:B------:R-:W-:-:S04]  /*10880*/  @P2 LOP3.LUT R23, R23, 0x100, RZ, 0xfc, !PT ;  /* 0x0000010017172812 */ /* 0x000fc800078efcff */
[----:B------:R-:W-:Y:S01]  /*10890*/  LOP3.LUT R23, R23, 0xffffff7f, RZ, 0xc0, !PT ;  /* 0xffffff7f17177812 */ /* 0x000fe200078ec0ff */
[----:B------:R-:W-:Y:S02]  /*108a0*/  IMAD.MOV.U32 R13, RZ, RZ, R5 ;  /* 0x000000ffff0d7224 */ /* 0x000fe400078e0005 */
[----:B------:R-:W-:-:S05]  /*108b0*/  IMAD.MOV.U32 R12, RZ, RZ, R14 ;  /* 0x000000ffff0c7224 */ /* 0x000fca00078e000e */
[----:B------:R-:W-:-:S05]  /*108c0*/  @!P2 LEA R15, P1, R20, R12, 0x1 ;  /* 0x0000000c140fa211 */ /* 0x000fca00078208ff */
[----:B------:R-:W-:Y:S02]  /*108d0*/  @!P2 IMAD.X R12, RZ, RZ, R2, P1 ;  /* 0x000000ffff0ca224 */ /* 0x000fe400008e0602 */
[----:B------:R-:W-:Y:S02]  /*108e0*/  @!P2 IMAD.MOV.U32 R2, RZ, RZ, R15 ;  /* 0x000000ffff02a224 */ /* 0x000fe400078e000f */
[----:B------:R-:W-:Y:S02]  /*108f0*/  @!P2 IMAD.MOV.U32 R3, RZ, RZ, R12 ;  /* 0x000000ffff03a224 */ /* 0x000fe400078e000c */
[----:B------:R-:W-:Y:S02]  /*10900*/  IMAD.MOV.U32 R12, RZ, RZ, 0x5 ;  /* 0x00000005ff0c7424 */ /* 0x000fe400078e00ff */
[----:B------:R-:W-:Y:S01]  /*10910*/  IMAD.MOV.U32 R15, RZ, RZ, -0x1 ;  /* 0xffffffffff0f7424 */ /* 0x000fe200078e00ff */
[----:B------:R-:W-:Y:S01]  /*10920*/  @!PT LDS RZ, [RZ] ;  /* 0x00000000fffff984 */ /* 0x000fe20000000800 */
[----:B------:R-:W-:Y:S01]  /*10930*/  @!PT LDS RZ, [RZ] ;  /* 0x00000000fffff984 */ /* 0x000fe20000000800 */
[----:B------:R-:W-:Y:S01]  /*10940*/  @!PT LDS RZ, [RZ] ;  /* 0x00000000fffff984 */ /* 0x000fe20000000800 */
[----:B------:R0:W-:Y:S06]  /*10950*/  @!P2 LDGSTS.E.BYPASS.LTC128B.128 [R26+0x1a400], desc[UR36][R2.64], !P0 ;  /* 0x1a400000021aafae */ /* 0x0001ec000c101d64 */
[----:B0-----:R-:W-:Y:S05]  /*10960*/  WARPSYNC.COLLECTIVE R15, `(.L_x_10303) ;  /* 0x000000000f087348 */ /* 0x001fea0003c00000 */
[----:B------:R1:W2:Y:S02]  /*10970*/  SHFL.IDX P6, R14, R13, R12, R11 ;  /* 0x0000000c0d0e7389 */ /* 0x0002a400000c000b */
[----:B012---:R-:W-:Y:S01]  /*10980*/  ENDCOLLECTIVE ;  /* 0x000000000000791b */ /* 0x007fe20003800000 */
.L_x_10303:
[----:B------:R-:W-:-:S05]  /*10990*/  VIADD R2, R4, 0x50 ;  /* 0x0000005004027836 */ /* 0x000fca0000000000 */
[----:B------:R-:W-:Y:S01]  /*109a0*/  ISETP.GE.AND P2, PT, R2, R6, PT ;  /* 0x000000060200720c */ /* 0x000fe20003f46270 */
[----:B------:R-:W-:Y:S02]  /*109b0*/  IMAD.MOV.U32 R13, RZ, RZ, R0 ;  /* 0x000000ffff0d7224 */ /* 0x000fe400078e0000 */
[----:B------:R-:W-:-:S10]  /*109c0*/  IMAD.MOV.U32 R8, RZ, RZ, R14 ;  /* 0x000000ffff087224 */ /* 0x000fd400078e000e */
[----:B------:R-:W-:Y:S05]  /*109d0*/  WARPSYNC.COLLECTIVE R15, `(.L_x_10304) ;  /* 0x000000000f087348 */ /* 0x000fea0003c00000 */
[----:B------:R0:W1:Y:S02]  /*109e0*/  SHFL.IDX P6, R14, R13, R12, R11 ;  /* 0x0000000c0d0e7389 */ /* 0x00006400000c000b */
[----:B01----:R-:W-:Y:S01]  /*109f0*/  ENDCOLLECTIVE ;  /* 0x000000000000791b */ /* 0x003fe20003800000 */
.L_x_10304:
[----:B------:R-:W-:-:S04]  /*10a00*/  @P2 LOP3.LUT R23, R23, 0x80, RZ, 0xfc, !PT ;  /* 0x0000008017172812 */ /* 0x000fc800078efcff */
[----:B------:R-:W-:Y:S01]  /*10a10*/  LOP3.LUT R23, R23, 0xffffffbf, RZ, 0xc0, !PT ;  /* 0xffffffbf17177812 */ /* 0x000fe200078ec0ff */
[----:B------:R-:W-:Y:S01]  /*10a20*/  IMAD.MOV.U32 R13, RZ, RZ, R5 ;  /* 0x000000ffff0d7224 */ /* 0x000fe200078e0005 */
[----:B------:R-:W-:Y:S01]  /*10a30*/  MOV R12, 0x6 ;  /* 0x00000006000c7802 */ /* 0x000fe20000000f00 */
[----:B------:R-:W-:-:S07]  /*10a40*/  IMAD.MOV.U32 R9, RZ, RZ, R14 ;  /* 0x000000ffff097224 */ /* 0x000fce00078e000e */
[----:B------:R-:W-:Y:S05]  /*10a50*/  WARPSYNC.COLLECTIVE R15, `(.L_x_10305) ;  /* 0x000000000f087348 */ /* 0x000fea0003c00000 */
[----:B------:R0:W1:Y:S02]  /*10a60*/  SHFL.IDX P6, R14, R13, R12, R11 ;  /* 0x0000000c0d0e7389 */ /* 0x00006400000c000b */
[----:B01----:R-:W-:Y:S01]  /*10a70*/  ENDCOLLECTIVE ;  /* 0x000000000000791b */ /* 0x003fe20003800000 */
.L_x_10305:
        /* <DEDUP_REMOVED lines=13> */
.L_x_10306:
[----:B------:R-:W-:-:S05]  /*10b50*/  VIADD R3, R4, 0x60 ;  /* 0x0000006004037836 */ /* 0x000fca0000000000 */
[----:B------:R-:W-:Y:S01]  /*10b60*/  ISETP.GE.AND P2, PT, R3, R6, PT ;  /* 0x000000060300720c */ /* 0x000fe20003f46270 */
[----:B------:R-:W-:Y:S02]  /*10b70*/  IMAD.MOV.U32 R13, RZ, RZ, R5 ;  /* 0x000000ffff0d7224 */ /* 0x000fe400078e0005 */
[----:B------:R-:W-:-:S10]  /*10b80*/  IMAD.MOV.U32 R12, RZ, RZ, 0x7 ;  /* 0x00000007ff0c7424 */ /* 0x000fd400078e00ff */
[----:B------:R-:W-:Y:S01]  /*10b90*/  @P2 LOP3.LUT R23, R23, 0x40, RZ, 0xfc, !PT ;  /* 0x0000004017172812 */ /* 0x000fe200078efcff */
[----:B------:R-:W-:-:S07]  /*10ba0*/  IMAD.MOV.U32 R7, RZ, RZ, R14 ;  /* 0x000000ffff077224 */ /* 0x000fce00078e000e */
[----:B------:R-:W-:Y:S05]  /*10bb0*/  WARPSYNC.COLLECTIVE R15, `(.L_x_10307) ;  /* 0x000000000f087348 */ /* 0x000fea0003c00000 */
[----:B------:R0:W1:Y:S02]  /*10bc0*/  SHFL.IDX P6, R14, R13, R12, R11 ;  /* 0x0000000c0d0e7389 */ /* 0x00006400000c000b */
[----:B01----:R-:W-:Y:S01]  /*10bd0*/  ENDCOLLECTIVE ;  /* 0x000000000000791b */ /* 0x003fe20003800000 */
.L_x_10307:
        /* <DEDUP_REMOVED lines=13> */
.L_x_10308:
[----:B------:R-:W-:Y:S01]  /*10cb0*/  IMAD.MOV.U32 R0, RZ, RZ, R14 ;  /* 0x000000ffff007224 */ /* 0x000fe200078e000e */
[----:B------:R-:W-:Y:S06]  /*10cc0*/  BRA `(.L_x_10309) ;  /* 0xffffffb400b47947 */ /* 0x000fec000383ffff */
.L_x_10217:
        /* <DEDUP_REMOVED lines=8> */
.L_x_10311:
[----:B------:R-:W-:Y:S05]  /*10d50*/  BSYNC B0 ;  /* 0x0000000000007941 */ /* 0x000fea0003800000 */
.L_x_10310:
[----:B------:R-:W-:Y:S01]  /*10d60*/  IMAD.MOV.U32 R13, RZ, RZ, R0 ;  /* 0x000000ffff0d7224 */ /* 0x000fe200078e0000 */
[----:B------:R-:W-:Y:S01]  /*10d70*/  MOV R2, R14 ;  /* 0x0000000e00027202 */ /* 0x000fe20000000f00 */
[----:B------:R-:W-:Y:S01]  /*10d80*/  IMAD.MOV.U32 R12, RZ, RZ, RZ ;  /* 0x000000ffff0c7224 */ /* 0x000fe200078e00ff */
[----:B------:R-:W-:Y:S01]  /*10d90*/  LOP3.LUT P5, RZ, R23, 0x2000, RZ, 0xc0, !PT ;  /* 0x0000200017ff7812 */ /* 0x000fe200078ac0ff */
[----:B------:R-:W-:Y:S02]  /*10da0*/  IMAD.MOV.U32 R11, RZ, RZ, 0x181f ;  /* 0x0000181fff0b7424 */ /* 0x000fe400078e00ff */
[----:B------:R-:W-:-:S10]  /*10db0*/  IMAD.MOV.U32 R15, RZ, RZ, -0x1 ;  /* 0xffffffffff0f7424 */ /* 0x000fd400078e00ff */
[----:B------:R-:W-:Y:S05]  /*10dc0*/  WARPSYNC.COLLECTIVE R15, `(.L_x_10312) ;  /* 0x000000000f087348 */ /* 0x000fea0003c00000 */
[----:B------:R0:W1:Y:S02]  /*10dd0*/  SHFL.IDX P6, R14, R13, R12, R11 ;  /* 0x0000000c0d0e7389 */ /* 0x00006400000c000b */
[----:B01----:R-:W-:Y:S01]  /*10de0*/  ENDCOLLECTIVE ;  /* 0x000000000000791b */ /* 0x003fe20003800000 */
.L_x_10312:
[----:B------:R-:W-:Y:S02]  /*10df0*/  IMAD.MOV.U32 R13, RZ, RZ, R4 ;  /* 0x000000ffff0d7224 */ /* 0x000fe400078e0004 */
[----:B------:R-:W-:Y:S02]  /*10e00*/  IMAD.MOV.U32 R12, RZ, RZ, 0x1 ;  /* 0x00000001ff0c7424 */ /* 0x000fe400078e00ff */
[----:B------:R-:W-:-:S07]  /*10e10*/  IMAD.MOV.U32 R3, RZ, RZ, R14 ;  /* 0x000000ffff037224 */ /* 0x000fce00078e000e */
[----:B------:R-:W-:Y:S05]  /*10e20*/  WARPSYNC.COLLECTIVE R15, `(.L_x_10313) ;  /* 0x000000000f087348 */ /* 0x000fea0003c00000 */
[----:B------:R0:W1:Y:S02]  /*10e30*/  SHFL.IDX P6, R14, R13, R12, R11 ;  /* 0x0000000c0d0e7389 */ /* 0x00006400000c000b */
[----:B01----:R-:W-:Y:S01]  /*10e40*/  ENDCOLLECTIVE ;  /* 0x000000000000791b */ /* 0x003fe20003800000 */
.L_x_10313:
        /* <DEDUP_REMOVED lines=10> */
.L_x_10314:
[----:B------:R-:W-:Y:S01]  /*10ef0*/  @!PT LDS RZ, [RZ] ;  /* 0x00000000fffff984 */ /* 0x000fe20000000800 */
[----:B------:R-:W-:Y:S01]  /*10f00*/  @!PT LDS RZ, [RZ] ;  /* 0x00000000fffff984 */ /* 0x000fe20000000800 */
[----:B------:R-:W-:Y:S01]  /*10f10*/  @!PT LDS RZ, [RZ] ;  /* 0x00000000fffff984 */ /* 0x000fe20000000800 */
[----:B------:R-:W-:Y:S04]  /*10f20*/  @!P5 LDGSTS.E.BYPASS.LTC128B.128 [R26+0x22400], desc[UR36][R2.64], !P4 ;  /* 0x22400000021adfae */ /* 0x000fe8000e101d64 */
[----:B------:R-:W-:Y:S04]  /*10f30*/  @!P5 LDGSTS.E.BYPASS.LTC128B.128 [R26+0x26400], desc[UR36][R2.64+0x80], !P3 ;  /* 0x26400080021adfae */ /* 0x000fe8000d901d64 */
[----:B------:R-:W-:Y:S01]  /*10f40*/  @!P5 LDGSTS.E.BYPASS.LTC128B.128 [R26+0x2a400], desc[UR36][R2.64+0x100], !P2 ;  /* 0x2a400100021adfae */ /* 0x000fe2000d101d64 */
[----:B------:R-:W-:-:S03]  /*10f50*/  IMAD.MOV.U32 R13, RZ, RZ, R4 ;  /* 0x000000ffff0d7224 */ /* 0x000fc600078e0004 */
[----:B------:R0:W-:Y:S01]  /*10f60*/  @!P5 LDGSTS.E.BYPASS.LTC128B.128 [R26+0x2e400], desc[UR36][R2.64+0x180], !P1 ;  /* 0x2e400180021adfae */ /* 0x0001e2000c901d64 */
[----:B------:R-:W-:Y:S01]  /*10f70*/  IMAD.MOV.U32 R12, RZ, RZ, 0x2 ;  /* 0x00000002ff0c7424 */ /* 0x000fe200078e00ff */
[C---:B------:R-:W-:Y:S02]  /*10f80*/  LOP3.LUT P5, RZ, R23.reuse, 0x800, RZ, 0xc0, !PT ;  /* 0x0000080017ff7812 */ /* 0x040fe400078ac0ff */
[----:B------:R-:W-:Y:S01]  /*10f90*/  LOP3.LUT P6, RZ, R23, 0x1000, RZ, 0xc0, !PT ;  /* 0x0000100017ff7812 */ /* 0x000fe200078cc0ff */
[----:B0-----:R-:W-:-:S12]  /*10fa0*/  IMAD.MOV.U32 R2, RZ, RZ, R14 ;  /* 0x000000ffff027224 */ /* 0x001fd800078e000e */
[----:B------:R-:W-:-:S05]  /*10fb0*/  @!P6 LEA R2, P0, R6, R2, 0x1 ;  /* 0x000000020602e211 */ /* 0x000fca00078008ff */
[----:B------:R-:W-:-:S05]  /*10fc0*/  @!P6 IMAD.X R3, RZ, RZ, R5, P0 ;  /* 0x000000ffff03e224 */ /* 0x000fca00000e0605 */
[----:B------:R0:W-:Y:S04]  /*10fd0*/  @!P6 LDGSTS.E.BYPASS.LTC128B.128 [R26+0x22c00], desc[UR36][R2.64], !P4 ;  /* 0x22c00000021aefae */ /* 0x0001e8000e101d64 */
[----:B------:R0:W-:Y:S04]  /*10fe0*/  @!P6 LDGSTS.E.BYPASS.LTC128B.128 [R26+0x26c00], desc[UR36][R2.64+0x80], !P3 ;  /* 0x26c00080021aefae */ /* 0x0001e8000d901d64 */
[----:B------:R0:W-:Y:S04]  /*10ff0*/  @!P6 LDGSTS.E.BYPASS.LTC128B.128 [R26+0x2ac00], desc[UR36][R2.64+0x100], !P2 ;  /* 0x2ac00100021aefae */ /* 0x0001e8000d101d64 */
[----:B------:R0:W-:Y:S02]  /*11000*/  @!P6 LDGSTS.E.BYPASS.LTC128B.128 [R26+0x2ec00], desc[UR36][R2.64+0x180], !P1 ;  /* 0x2ec00180021aefae */ /* 0x0001e4000c901d64 */
[----:B0-----:R-:W-:Y:S05]  /*11010*/  WARPSYNC.COLLECTIVE R15, `(.L_x_10315) ;  /* 0x000000000f087348 */ /* 0x001fea0003c00000 */
[----:B------:R1:W2:Y:S02]  /*11020*/  SHFL.IDX P6, R14, R13, R12, R11 ;  /* 0x0000000c0d0e7389 */ /* 0x0002a400000c000b */
[----:B012---:R-:W-:Y:S01]  /*11030*/  ENDCOLLECTIVE ;  /* 0x000000000000791b */ /* 0x007fe20003800000 */
.L_x_10315:
[----:B------:R-:W-:Y:S02]  /*11040*/  IMAD.MOV.U32 R13, RZ, RZ, R0 ;  /* 0x000000ffff0d7224 */ /* 0x000fe400078e0000 */
[----:B------:R-:W-:-:S07]  /*11050*/  IMAD.MOV.U32 R5, RZ, RZ, R14 ;  /* 0x000000ffff057224 */ /* 0x000fce00078e000e */
[----:B------:R-:W-:Y:S05]  /*11060*/  WARPSYNC.COLLECTIVE R15, `(.L_x_10316) ;  /* 0x000000000f087348 */ /* 0x000fea0003c00000 */
[----:B------:R0:W1:Y:S02]  /*11070*/  SHFL.IDX P6, R14, R13, R12, R11 ;  /* 0x0000000c0d0e7389 */ /* 0x00006400000c000b */
[----:B01----:R-:W-:Y:S01]  /*11080*/  ENDCOLLECTIVE ;  /* 0x000000000000791b */ /* 0x003fe20003800000 */
.L_x_10316:
[----:B------:R-:W-:Y:S02]  /*11090*/  IMAD.MOV.U32 R13, RZ, RZ, R4 ;  /* 0x000000ffff0d7224 */ /* 0x000fe400078e0004 */
[----:B------:R-:W-:Y:S01]  /*110a0*/  IMAD.MOV.U32 R12, RZ, RZ, 0x3 ;  /* 0x00000003ff0c7424 */ /* 0x000fe200078e00ff */
[----:B------:R-:W-:-:S07]  /*110b0*/  MOV R2, R14 ;  /* 0x0000000e00027202 */ /* 0x000fce0000000f00 */
[----:B------:R-:W-:Y:S05]  /*110c0*/  WARPSYNC.COLLECTIVE R15, `(.L_x_10317) ;  /* 0x000000000f087348 */ /* 0x000fea0003c00000 */
[----:B------:R0:W1:Y:S02]  /*110d0*/  SHFL.IDX P6, R14, R13, R12, R11 ;  /* 0x0000000c0d0e7389 */ /* 0x00006400000c000b */
[----:B01----:R-:W-:Y:S01]  /*110e0*/  ENDCOLLECTIVE ;  /* 0x000000000000791b */ /* 0x003fe20003800000 */
.L_x_10317:
[----:B------:R-:W-:-:S05]  /*110f0*/  @!P5 LEA R2, P0, R6, R2, 0x1 ;  /* 0x000000020602d211 */ /* 0x000fca00078008ff */
[----:B------:R-:W-:-:S05]  /*11100*/  @!P5 IMAD.X R3, RZ, RZ, R5, P0 ;  /* 0x000000ffff03d224 */ /* 0x000fca00000e0605 */
[----:B------:R-:W-:Y:S01]  /*11110*/  @!PT LDS RZ, [RZ] ;  /* 0x00000000fffff984 */ /* 0x000fe20000000800 */
[----:B------:R-:W-:Y:S01]  /*11120*/  @!PT LDS RZ, [RZ] ;  /* 0x00000000fffff984 */ /* 0x000fe20000000800 */
[----:B------:R-:W-:Y:S01]  /*11130*/  @!PT LDS RZ, [RZ] ;  /* 0x00000000fffff984 */ /* 0x000fe20000000800 */
[----:B------:R0:W-:Y:S01]  /*11140*/  @!P5 LDGSTS.E.BYPASS.LTC128B.128 [R26+0x23400], desc[UR36][R2.64], !P4 ;  /* 0x23400000021adfae */ /* 0x0001e2000e101d64 */
[----:B------:R-:W-:-:S03]  /*11150*/  IMAD.MOV.U32 R13, RZ, RZ, R0 ;  /* 0x000000ffff0d7224 */ /* 0x000fc600078e0000 */
[----:B------:R0:W-:Y:S04]  /*11160*/  @!P5 LDGSTS.E.BYPASS.LTC128B.128 [R26+0x27400], desc[UR36][R2.64+0x80], !P3 ;  /* 0x27400080021adfae */ /* 0x0001e8000d901d64 */
[----:B------:R0:W-:Y:S01]  /*11170*/  @!P5 LDGSTS.E.BYPASS.LTC128B.128 [R26+0x2b400], desc[UR36][R2.64+0x100], !P2 ;  /* 0x2b400100021adfae */ /* 0x0001e2000d101d64 */
[----:B------:R-:W-:-:S03]  /*11180*/  IMAD.MOV.U32 R5, RZ, RZ, R14 ;  /* 0x000000ffff057224 */ /* 0x000fc600078e000e */
[----:B------:R0:W-:Y:S01]  /*11190*/  @!P5 LDGSTS.E.BYPASS.LTC128B.128 [R26+0x2f400], desc[UR36][R2.64+0x180], !P1 ;  /* 0x2f400180021adfae */ /* 0x0001e2000c901d64 */
[----:B------:R-:W-:-:S13]  /*111a0*/  LOP3.LUT P5, RZ, R23, 0x100, RZ, 0xc0, !PT ;  /* 0x0000010017ff7812 */ /* 0x000fda00078ac0ff */
[----:B0-----:R-:W-:Y:S05]  /*111b0*/  WARPSYNC.COLLECTIVE R15, `(.L_x_10318) ;  /* 0x000000000f087348 */ /* 0x001fea0003c00000 */
[----:B------:R1:W2:Y:S02]  /*111c0*/  SHFL.IDX P6, R14, R13, R12, R11 ;  /* 0x0000000c0d0e7389 */ /* 0x0002a400000c000b */
[----:B012---:R-:W-:Y:S01]  /*111d0*/  ENDCOLLECTIVE ;  /* 0x000000000000791b */ /* 0x007fe20003800000 */
.L_x_10318:
[----:B------:R-:W-:Y:S02]  /*111e0*/  IMAD.MOV.U32 R13, RZ, RZ, R4 ;  /* 0x000000ffff0d7224 */ /* 0x000fe400078e0004 */
[----:B------:R-:W-:Y:S01]  /*111f0*/  IMAD.MOV.U32 R12, RZ, RZ, 0x4 ;  /* 0x00000004ff0c7424 */ /* 0x000fe200078e00ff */
[----:B------:R-:W-:Y:S01]  /*11200*/  LOP3.LUT P6, RZ, R23, 0x200, RZ, 0xc0, !PT ;  /* 0x0000020017ff7812 */ /* 0x000fe200078cc0ff */
[----:B------:R-:W-:-:S12]  /*11210*/  IMAD.MOV.U32 R2, RZ, RZ, R14 ;  /* 0x000000ffff027224 */ /* 0x000fd800078e000e */
[----:B------:R-:W-:-:S05]  /*11220*/  @!P6 LEA R2, P0, R6, R2, 0x1 ;  /* 0x000000020602e211 */ /* 0x000fca00078008ff */
[----:B------:R-:W-:-:S05]  /*11230*/  @!P6 IMAD.X R3, RZ, RZ, R5, P0 ;  /* 0x000000ffff03e224 */ /* 0x000fca00000e0605 */
        /* <DEDUP_REMOVED lines=10> */
.L_x_10319:
[----:B------:R-:W-:Y:S02]  /*112e0*/  IMAD.MOV.U32 R13, RZ, RZ, R0 ;  /* 0x000000ffff0d7224 */ /* 0x000fe400078e0000 */
[----:B------:R-:W-:-:S07]  /*112f0*/  IMAD.MOV.U32 R5, RZ, RZ, R14 ;  /* 0x000000ffff057224 */ /* 0x000fce00078e000e */
[----:B------:R-:W-:Y:S05]  /*11300*/  WARPSYNC.COLLECTIVE R15, `(.L_x_10320) ;  /* 0x000000000f087348 */ /* 0x000fea0003c00000 */
[----:B------:R0:W1:Y:S02]  /*11310*/  SHFL.IDX P6, R14, R13, R12, R11 ;  /* 0x0000000c0d0e7389 */ /* 0x00006400000c000b */
[----:B01----:R-:W-:Y:S01]  /*11320*/  ENDCOLLECTIVE ;  /* 0x000000000000791b */ /* 0x003fe20003800000 */
.L_x_10320:
[----:B------:R-:W-:Y:S02]  /*11330*/  IMAD.MOV.U32 R13, RZ, RZ, R4 ;  /* 0x000000ffff0d7224 */ /* 0x000fe400078e0004 */
[----:B------:R-:W-:Y:S02]  /*11340*/  IMAD.MOV.U32 R12, RZ, RZ, 0x5 ;  /* 0x00000005ff0c7424 */ /* 0x000fe400078e00ff */
[----:B------:R-:W-:-:S07]  /*11350*/  IMAD.MOV.U32 R2, RZ, RZ, R14 ;  /* 0x000000ffff027224 */ /* 0x000fce00078e000e */
[----:B------:R-:W-:Y:S05]  /*11360*/  WARPSYNC.COLLECTIVE R15, `(.L_x_10321) ;  /* 0x000000000f087348 */ /* 0x000fea0003c00000 */
[----:B------:R0:W1:Y:S02]  /*11370*/  SHFL.IDX P6, R14, R13, R12, R11 ;  /* 0x0000000c0d0e7389 */ /* 0x00006400000c000b */
[----:B01----:R-:W-:Y:S01]  /*11380*/  ENDCOLLECTIVE ;  /* 0x000000000000791b */ /* 0x003fe20003800000 */
.L_x_10321:
[----:B------:R-:W-:-:S05]  /*11390*/  @!P5 LEA R2, P0, R6, R2, 0x1 ;  /* 0x000000020602d211 */ /* 0x000fca00078008ff */
[----:B------:R-:W-:-:S05]  /*113a0*/  @!P5 IMAD.X R3, RZ, RZ, R5, P0 ;  /* 0x000000ffff03d224 */ /* 0x000fca00000e0605 */
[----:B------:R-:W-:Y:S01]  /*113b0*/  @!PT LDS RZ, [RZ] ;  /* 0x00000000fffff984 */ /* 0x000fe20000000800 */
[----:B------:R-:W-:Y:S01]  /*113c0*/  @!PT LDS RZ, [RZ] ;  /* 0x00000000fffff984 */ /* 0x000fe20000000800 */
[----:B------:R-:W-:Y:S01]  /*113d0*/  @!PT LDS RZ, [RZ] ;  /* 0x00000000fffff984 */ /* 0x000fe20000000800 */
[----:B------:R0:W-:Y:S01]  /*113e0*/  @!P5 LDGSTS.E.BYPASS.LTC128B.128 [R26+0x24400], desc[UR36][R2.64], !P4 ;  /* 0x24400000021adfae */ /* 0x0001e2000e101d64 */
[----:B------:R-:W-:-:S03]  /*113f0*/  MOV R13, R0 ;  /* 0x00000000000d7202 */ /* 0x000fc60000000f00 */
        /* <DEDUP_REMOVED lines=8> */
.L_x_10322:
        /* <DEDUP_REMOVED lines=16> */
.L_x_10323:
[----:B------:R-:W-:Y:S02]  /*11580*/  IMAD.MOV.U32 R13, RZ, RZ, R0 ;  /* 0x000000ffff0d7224 */ /* 0x000fe400078e0000 */
[----:B------:R-:W-:-:S07]  /*11590*/  IMAD.MOV.U32 R5, RZ, RZ, R14 ;  /* 0x000000ffff057224 */ /* 0x000fce00078e000e */
[----:B------:R-:W-:Y:S05]  /*115a0*/  WARPSYNC.COLLECTIVE R15, `(.L_x_10324) ;  /* 0x000000000f087348 */ /* 0x000fea0003c00000 */
[----:B------:R0:W1:Y:S02]  /*115b0*/  SHFL.IDX P6, R14, R13, R12, R11 ;  /* 0x0000000c0d0e7389 */ /* 0x00006400000c000b */
[----:B01----:R-:W-:Y:S01]  /*115c0*/  ENDCOLLECTIVE ;  /* 0x000000000000791b */ /* 0x003fe20003800000 */
.L_x_10324:
[----:B------:R-:W-:Y:S02]  /*115d0*/  IMAD.MOV.U32 R13, RZ, RZ, R4 ;  /* 0x000000ffff0d7224 */ /* 0x000fe400078e0004 */
[----:B------:R-:W-:Y:S02]  /*115e0*/  IMAD.MOV.U32 R12, RZ, RZ, 0x7 ;  /* 0x00000007ff0c7424 */ /* 0x000fe400078e00ff */
[----:B------:R-:W-:-:S07]  /*115f0*/  IMAD.MOV.U32 R2, RZ, RZ, R14 ;  /* 0x000000ffff027224 */ /* 0x000fce00078e000e */
[----:B------:R-:W-:Y:S05]  /*11600*/  WARPSYNC.COLLECTIVE R15, `(.L_x_10325) ;  /* 0x000000000f087348 */ /* 0x000fea0003c00000 */
[----:B------:R0:W1:Y:S02]  /*11610*/  SHFL.IDX P6, R14, R13, R12, R11 ;  /* 0x0000000c0d0e7389 */ /* 0x00006400000c000b */
[----:B01----:R-:W-:Y:S01]  /*11620*/  ENDCOLLECTIVE ;  /* 0x000000000000791b */ /* 0x003fe20003800000 */
.L_x_10325:
        /* <DEDUP_REMOVED lines=10> */
[----:B------:R0:W-:Y:S04]  /*116d0*/  @!P5 LDGSTS.E.BYPASS.LTC128B.128 [R26+0x31400], desc[UR36][R2.64+0x180], !P1 ;  /* 0x31400180021adfae */ /* 0x0001e8000c901d64 */
[----:B0-----:R-:W-:Y:S05]  /*116e0*/  WARPSYNC.COLLECTIVE R15, `(.L_x_10326) ;  /* 0x000000000f087348 */ /* 0x001fea0003c00000 */
[----:B------:R1:W2:Y:S02]  /*116f0*/  SHFL.IDX P6, R14, R13, R12, R11 ;  /* 0x0000000c0d0e7389 */ /* 0x0002a400000c000b */
[----:B012---:R-:W-:Y:S01]  /*11700*/  ENDCOLLECTIVE ;  /* 0x000000000000791b */ /* 0x007fe20003800000 */
.L_x_10326:
[----:B------:R-:W-:Y:S05]  /*11710*/  BRA `(.L_x_10327) ;  /* 0xffffffb400dc7947 */ /* 0x000fea000383ffff */
.L_x_10222:
[----:B0-----:R0:W2:Y:S02]  /*11720*/  SYNCS.PHASECHK.TRANS64.TRYWAIT P0, [R22+URZ+0x32420], R3 ;  /* 0x03242003160075a7 */ /* 0x0010a4000800017f */
[----:B--2---:R-:W-:Y:S05]  /*11730*/  @!P0 NANOSLEEP.SYNCS 0x989680 ;  /* 0x009896800000895d */ /* 0x004fea0003900000 */
[----:B------:R-:W2:Y:S02]  /*11740*/  @!P0 SYNCS.PHASECHK.TRANS64 P0, [R22+URZ+0x32420], R3 ;  /* 0x03242003160085a7 */ /* 0x000ea4000800007f */
[----:B--2---:R-:W-:Y:S05]  /*11750*/  @!P0 BRA `(.L_x_10222) ;  /* 0xfffffffc00f08947 */ /* 0x004fea000383ffff */
[----:B------:R-:W-:Y:S05]  /*11760*/  BRA `(.L_x_10328) ;  /* 0xffffffb8004c7947 */ /* 0x000fea000383ffff */
.L_x_10225:
[----:B--2---:R2:W3:Y:S02]  /*11770*/  SYNCS.PHASECHK.TRANS64.TRYWAIT P0, [R25+URZ+0x32460], R0 ;  /* 0x03246000190075a7 */ /* 0x0044e4000800017f */
[----:B---3--:R-:W-:Y:S05]  /*11780*/  @!P0 NANOSLEEP.SYNCS 0x989680 ;  /* 0x009896800000895d */ /* 0x008fea0003900000 */
[----:B------:R-:W3:Y:S02]  /*11790*/  @!P0 SYNCS.PHASECHK.TRANS64 P0, [R25+URZ+0x32460], R0 ;  /* 0x03246000190085a7 */ /* 0x000ee4000800007f */
[----:B---3--:R-:W-:Y:S05]  /*117a0*/  @!P0 BRA `(.L_x_10225) ;  /* 0xfffffffc00f08947 */ /* 0x008fea000383ffff */
[----:B------:R-:W-:Y:S05]  /*117b0*/  BRA `(.L_x_10329) ;  /* 0xffffffb800587947 */ /* 0x000fea000383ffff */
.L_x_10226:
        /* <DEDUP_REMOVED lines=8> */
.L_x_10331:
[----:B------:R-:W-:Y:S05]  /*11840*/  BSYNC B0 ;  /* 0x0000000000007941 */ /* 0x000fea0003800000 */
.L_x_10330:
[----:B------:R-:W0:Y:S01]  /*11850*/  S2R R8, SR_TID.X ;  /* 0x0000000000087919 */ /* 0x000e220000002100 */
[----:B------:R-:W-:Y:S01]  /*11860*/  IMAD.MOV.U32 R13, RZ, RZ, R5 ;  /* 0x000000ffff0d7224 */ /* 0x000fe200078e0005 */
[----:B------:R-:W-:Y:S01]  /*11870*/  MOV R3, R14 ;  /* 0x0000000e00037202 */ /* 0x000fe20000000f00 */
[----:B------:R-:W-:Y:S01]  /*11880*/  IMAD.MOV.U32 R12, RZ, RZ, RZ ;  /* 0x000000ffff0c7224 */ /* 0x000fe200078e00ff */
[C---:B------:R-:W-:Y:S01]  /*11890*/  LOP3.LUT P2, RZ, R7.reuse, 0x2, RZ, 0xc0, !PT ;  /* 0x0000000207ff7812 */ /* 0x040fe2000784c0ff */
[----:B------:R-:W-:Y:S01]  /*118a0*/  IMAD.MOV.U32 R11, RZ, RZ, 0x181f ;  /* 0x0000181fff0b7424 */ /* 0x000fe200078e00ff */
[----:B------:R-:W-:Y:S01]  /*118b0*/  LOP3.LUT P1, RZ, R7, 0x4, RZ, 0xc0, !PT ;  /* 0x0000000407ff7812 */ /* 0x000fe2000782c0ff */
[----:B------:R-:W-:Y:S02]  /*118c0*/  IMAD.MOV.U32 R15, RZ, RZ, -0x1 ;  /* 0xffffffffff0f7424 */ /* 0x000fe400078e00ff */
[----:B------:R-:W-:Y:S01]  /*118d0*/  IMAD R4, R4, 0x2, R22 ;  /* 0x0000000204047824 */ /* 0x000fe200078e0216 */
[----:B------:R-:W-:-:S13]  /*118e0*/  ISETP.LT.OR P3, PT, R31, 0x1, !P1 ;  /* 0x000000011f00780c */ /* 0x000fda0004f61670 */
[----:B0-----:R-:W-:Y:S05]  /*118f0*/  WARPSYNC.COLLECTIVE R15, `(.L_x_10332) ;  /* 0x000000000f087348 */ /* 0x001fea0003c00000 */
[----:B------:R1:W2:Y:S02]  /*11900*/  SHFL.IDX P6, R14, R13, R12, R11 ;  /* 0x0000000c0d0e7389 */ /* 0x0002a400000c000b */
[----:B012---:R-:W-:Y:S01]  /*11910*/  ENDCOLLECTIVE ;  /* 0x000000000000791b */ /* 0x007fe20003800000 */
.L_x_10332:
        /* <DEDUP_REMOVED lines=9> */
.L_x_10333:
        /* <DEDUP_REMOVED lines=17> */
.L_x_10334:
[----:B------:R-:W-:Y:S02]  /*11ac0*/  IMAD.MOV.U32 R13, RZ, RZ, R6 ;  /* 0x000000ffff0d7224 */ /* 0x000fe400078e0006 */
[----:B------:R-:W-:Y:S01]  /*11ad0*/  IMAD.MOV.U32 R12, RZ, RZ, 0x2 ;  /* 0x00000002ff0c7424 */ /* 0x000fe200078e00ff */
[----:B------:R-:W-:-:S13]  /*11ae0*/  IADD3 R2, P3, R14, R0, RZ ;  /* 0x000000000e027210 */ /* 0x000fda0007f7e0ff */
[----:B------:R-:W-:Y:S05]  /*11af0*/  WARPSYNC.COLLECTIVE R15, `(.L_x_10335) ;  /* 0x000000000f087348 */ /* 0x000fea0003c00000 */
[----:B------:R0:W1:Y:S02]  /*11b00*/  SHFL.IDX P6, R14, R13, R12, R11 ;  /* 0x0000000c0d0e7389 */ /* 0x00006400000c000b */
[----:B01----:R-:W-:Y:S01]  /*11b10*/  ENDCOLLECTIVE ;  /* 0x000000000000791b */ /* 0x003fe20003800000 */
.L_x_10335:
        /* <DEDUP_REMOVED lines=17> */
.L_x_10336:
[----:B------:R-:W-:Y:S02]  /*11c30*/  IMAD.MOV.U32 R13, RZ, RZ, R6 ;  /* 0x000000ffff0d7224 */ /* 0x000fe400078e0006 */
[----:B------:R-:W-:Y:S01]  /*11c40*/  IMAD.MOV.U32 R12, RZ, RZ, 0x3 ;  /* 0x00000003ff0c7424 */ /* 0x000fe200078e00ff */
[----:B------:R-:W-:-:S13]  /*11c50*/  IADD3 R2, P3, R14, R0, RZ ;  /* 0x000000000e027210 */ /* 0x000fda0007f7e0ff */
[----:B------:R-:W-:Y:S05]  /*11c60*/  WARPSYNC.COLLECTIVE R15, `(.L_x_10337) ;  /* 0x000000000f087348 */ /* 0x000fea0003c00000 */
[----:B------:R0:W1:Y:S02]  /*11c70*/  SHFL.IDX P6, R14, R13, R12, R11 ;  /* 0x0000000c0d0e7389 */ /* 0x00006400000c000b */
[----:B01----:R-:W-:Y:S01]  /*11c80*/  ENDCOLLECTIVE ;  /* 0x000000000000791b */ /* 0x003fe20003800000 */
.L_x_10337:
        /* <DEDUP_REMOVED lines=17> */
.L_x_10338:
[----:B------:R-:W-:Y:S02]  /*11da0*/  IMAD.MOV.U32 R13, RZ, RZ, R6 ;  /* 0x000000ffff0d7224 */ /* 0x000fe400078e0006 */
[----:B------:R-:W-:Y:S01]  /*11db0*/  IMAD.MOV.U32 R12, RZ, RZ, 0x4 ;  /* 0x00000004ff0c7424 */ /* 0x000fe200078e00ff */
[----:B------:R-:W-:-:S13]  /*11dc0*/  IADD3 R2, P3, R14, R0, RZ ;  /* 0x000000000e027210 */ /* 0x000fda0007f7e0ff */
[----:B------:R-:W-:Y:S05]  /*11dd0*/  WARPSYNC.COLLECTIVE R15, `(.L_x_10339) ;  /* 0x000000000f087348 */ /* 0x000fea0003c00000 */
[----:B------:R0:W1:Y:S02]  /*11de0*/  SHFL.IDX P6, R14, R13, R12, R11 ;  /* 0x0000000c0d0e7389 */ /* 0x00006400000c000b */
[----:B01----:R-:W-:Y:S01]  /*11df0*/  ENDCOLLECTIVE ;  /* 0x000000000000791b */ /* 0x003fe20003800000 */
.L_x_10339:
        /* <DEDUP_REMOVED lines=17> */
.L_x_10340:
[----:B------:R-:W-:Y:S02]  /*11f10*/  IMAD.MOV.U32 R13, RZ, RZ, R6 ;  /* 0x000000ffff0d7224 */ /* 0x000fe400078e0006 */
[----:B------:R-:W-:Y:S01]  /*11f20*/  IMAD.MOV.U32 R12, RZ, RZ, 0x5 ;  /* 0x00000005ff0c7424 */ /* 0x000fe200078e00ff */
[----:B------:R-:W-:-:S13]  /*11f30*/  IADD3 R2, P3, R14, R0, RZ ;  /* 0x000000000e027210 */ /* 0x000fda0007f7e0ff */
[----:B------:R-:W-:Y:S05]  /*11f40*/  WARPSYNC.COLLECTIVE R15, `(.L_x_10341) ;  /* 0x000000000f087348 */ /* 0x000fea0003c00000 */
[----:B------:R0:W1:Y:S02]  /*11f50*/  SHFL.IDX P6, R14, R13, R12, R11 ;  /* 0x0000000c0d0e7389 */ /* 0x00006400000c000b */
[----:B01----:R-:W-:Y:S01]  /*11f60*/  ENDCOLLECTIVE ;  /* 0x000000000000791b */ /* 0x003fe20003800000 */
.L_x_10341:
        /* <DEDUP_REMOVED lines=12> */
.L_x_10342:
        /* <DEDUP_REMOVED lines=9> */
.L_x_10233:
[----:B0-----:R0:W1:Y:S02]  /*120c0*/  SYNCS.PHASECHK.TRANS64.TRYWAIT P0, [R10+URZ+0x32440], R20 ;  /* 0x032440140a0075a7 */ /* 0x001064000800017f */
[----:B-1----:R-:W-:Y:S05]  /*120d0*/  @!P0 NANOSLEEP.SYNCS 0x989680 ;  /* 0x009896800000895d */ /* 0x002fea0003900000 */
[----:B------:R-:W1:Y:S02]  /*120e0*/  @!P0 SYNCS.PHASECHK.TRANS64 P0, [R10+URZ+0x32440], R20 ;  /* 0x032440140a0085a7 */ /* 0x000e64000800007f */
[----:B-1----:R-:W-:Y:S05]  /*120f0*/  @!P0 BRA `(.L_x_10233) ;  /* 0xfffffffc00f08947 */ /* 0x002fea000383ffff */
[----:B------:R-:W-:Y:S05]  /*12100*/  BRA `(.L_x_10344) ;  /* 0xffffffb800e47947 */ /* 0x000fea000383ffff */
.L_x_10234:
        /* <DEDUP_REMOVED lines=8> */
.L_x_10346:
[----:B------:R-:W-:Y:S05]  /*12190*/  BSYNC B1 ;  /* 0x0000000000017941 */ /* 0x000fea0003800000 */
.L_x_10345:
        /* <DEDUP_REMOVED lines=9> */
.L_x_10347:
[----:B------:R-:W-:Y:S02]  /*12230*/  IMAD.MOV.U32 R13, RZ, RZ, R8 ;  /* 0x000000ffff0d7224 */ /* 0x000fe400078e0008 */
[----:B------:R-:W-:Y:S02]  /*12240*/  IMAD.MOV.U32 R12, RZ, RZ, 0x1 ;  /* 0x00000001ff0c7424 */ /* 0x000fe400078e00ff */
[----:B------:R-:W-:-:S07]  /*12250*/  IMAD.MOV.U32 R2, RZ, RZ, R14 ;  /* 0x000000ffff027224 */ /* 0x000fce00078e000e */
[----:B------:R-:W-:Y:S05]  /*12260*/  WARPSYNC.COLLECTIVE R15, `(.L_x_10348) ;  /* 0x000000000f087348 */ /* 0x000fea0003c00000 */
[----:B------:R0:W1:Y:S02]  /*12270*/  SHFL.IDX P6, R14, R13, R12, R11 ;  /* 0x0000000c0d0e7389 */ /* 0x00006400000c000b */
[----:B01----:R-:W-:Y:S01]  /*12280*/  ENDCOLLECTIVE ;  /* 0x000000000000791b */ /* 0x003fe20003800000 */
.L_x_10348:
        /* <DEDUP_REMOVED lines=11> */
.L_x_10349:
[----:B------:R-:W-:Y:S02]  /*12340*/  IMAD.MOV.U32 R13, RZ, RZ, R8 ;  /* 0x000000ffff0d7224 */ /* 0x000fe400078e0008 */
[----:B------:R-:W-:Y:S01]  /*12350*/  IMAD.MOV.U32 R12, RZ, RZ, 0x2 ;  /* 0x00000002ff0c7424 */ /* 0x000fe200078e00ff */
[----:B------:R-:W-:-:S07]  /*12360*/  MOV R2, R14 ;  /* 0x0000000e00027202 */ /* 0x000fce0000000f00 */
[----:B------:R-:W-:Y:S05]  /*12370*/  WARPSYNC.COLLECTIVE R15, `(.L_x_10350) ;  /* 0x000000000f087348 */ /* 0x000fea0003c00000 */
[----:B------:R0:W1:Y:S02]  /*12380*/  SHFL.IDX P6, R14, R13, R12, R11 ;  /* 0x0000000c0d0e7389 */ /* 0x00006400000c000b */
[----:B01----:R-:W-:Y:S01]  /*12390*/  ENDCOLLECTIVE ;  /* 0x000000000000791b */ /* 0x003fe20003800000 */
.L_x_10350:
        /* <DEDUP_REMOVED lines=11> */
.L_x_10351:
[----:B------:R-:W-:Y:S02]  /*12450*/  IMAD.MOV.U32 R13, RZ, RZ, R8 ;  /* 0x000000ffff0d7224 */ /* 0x000fe400078e0008 */
[----:B------:R-:W-:Y:S02]  /*12460*/  IMAD.MOV.U32 R12, RZ, RZ, 0x3 ;  /* 0x00000003ff0c7424 */ /* 0x000fe400078e00ff */
[----:B------:R-:W-:-:S07]  /*12470*/  IMAD.MOV.U32 R2, RZ, RZ, R14 ;  /* 0x000000ffff027224 */ /* 0x000fce00078e000e */
[----:B------:R-:W-:Y:S05]  /*12480*/  WARPSYNC.COLLECTIVE R15, `(.L_x_10352) ;  /* 0x000000000f087348 */ /* 0x000fea0003c00000 */
[----:B------:R0:W1:Y:S02]  /*12490*/  SHFL.IDX P6, R14, R13, R12, R11 ;  /* 0x0000000c0d0e7389 */ /* 0x00006400000c000b */
[----:B01----:R-:W-:Y:S01]  /*124a0*/  ENDCOLLECTIVE ;  /* 0x000000000000791b */ /* 0x003fe20003800000 */
.L_x_10352:
        /* <DEDUP_REMOVED lines=11> */
.L_x_10353:
[----:B------:R-:W-:Y:S02]  /*12560*/  IMAD.MOV.U32 R13, RZ, RZ, R8 ;  /* 0x000000ffff0d7224 */ /* 0x000fe400078e0008 */
[----:B------:R-:W-:Y:S02]  /*12570*/  IMAD.MOV.U32 R12, RZ, RZ, 0x4 ;  /* 0x00000004ff0c7424 */ /* 0x000fe400078e00ff */
[----:B------:R-:W-:-:S07]  /*12580*/  IMAD.MOV.U32 R2, RZ, RZ, R14 ;  /* 0x000000ffff027224 */ /* 0x000fce00078e000e */
[----:B------:R-:W-:Y:S05]  /*12590*/  WARPSYNC.COLLECTIVE R15, `(.L_x_10354) ;  /* 0x000000000f087348 */ /* 0x000fea0003c00000 */
[----:B------:R0:W1:Y:S02]  /*125a0*/  SHFL.IDX P6, R14, R13, R12, R11 ;  /* 0x0000000c0d0e7389 */ /* 0x00006400000c000b */
[----:B01----:R-:W-:Y:S01]  /*125b0*/  ENDCOLLECTIVE ;  /* 0x000000000000791b */ /* 0x003fe20003800000 */
.L_x_10354:
        /* <DEDUP_REMOVED lines=11> */
.L_x_10355:
[----:B------:R-:W-:Y:S02]  /*12670*/  IMAD.MOV.U32 R13, RZ, RZ, R8 ;  /* 0x000000ffff0d7224 */ /* 0x000fe400078e0008 */
[----:B------:R-:W-:Y:S02]  /*12680*/  IMAD.MOV.U32 R12, RZ, RZ, 0x5 ;  /* 0x00000005ff0c7424 */ /* 0x000fe400078e00ff */
[----:B------:R-:W-:-:S07]  /*12690*/  IMAD.MOV.U32 R2, RZ, RZ, R14 ;  /* 0x000000ffff027224 */ /* 0x000fce00078e000e */
[----:B------:R-:W-:Y:S05]  /*126a0*/  WARPSYNC.COLLECTIVE R15, `(.L_x_10356) ;  /* 0x000000000f087348 */ /* 0x000fea0003c00000 */
[----:B------:R0:W1:Y:S02]  /*126b0*/  SHFL.IDX P6, R14, R13, R12, R11 ;  /* 0x0000000c0d0e7389 */ /* 0x00006400000c000b */
[----:B01----:R-:W-:Y:S01]  /*126c0*/  ENDCOLLECTIVE ;  /* 0x000000000000791b */ /* 0x003fe20003800000 */
.L_x_10356:
        /* <DEDUP_REMOVED lines=11> */
.L_x_10357:
[----:B------:R-:W-:Y:S05]  /*12780*/  BRA `(.L_x_10358) ;  /* 0xffffffb800147947 */ /* 0x000fea000383ffff */
.L_x_10239:
[----:B---3--:R3:W4:Y:S02]  /*12790*/  SYNCS.PHASECHK.TRANS64.TRYWAIT P0, [R10+URZ+0x32460], R20 ;  /* 0x032460140a0075a7 */ /* 0x008724000800017f */
[----:B----4-:R-:W-:Y:S05]  /*127a0*/  @!P0 NANOSLEEP.SYNCS 0x989680 ;  /* 0x009896800000895d */ /* 0x010fea0003900000 */
[----:B------:R-:W4:Y:S02]  /*127b0*/  @!P0 SYNCS.PHASECHK.TRANS64 P0, [R10+URZ+0x32460], R20 ;  /* 0x032460140a0085a7 */ /* 0x000f24000800007f */
[----:B----4-:R-:W-:Y:S05]  /*127c0*/  @!P0 BRA `(.L_x_10239) ;  /* 0xfffffffc00f08947 */ /* 0x010fea000383ffff */
[----:B------:R-:W-:Y:S05]  /*127d0*/  BRA `(.L_x_10359) ;  /* 0xffffffb800607947 */ /* 0x000fea000383ffff */
.L_x_10240:
        /* <DEDUP_REMOVED lines=8> */
.L_x_10361:
[----:B------:R-:W-:Y:S05]  /*12860*/  BSYNC B1 ;  /* 0x0000000000017941 */ /* 0x000fea0003800000 */
.L_x_10360:
        /* <DEDUP_REMOVED lines=9> */
.L_x_10362:
[----:B------:R-:W-:Y:S02]  /*12900*/  IMAD.MOV.U32 R13, RZ, RZ, R25 ;  /* 0x000000ffff0d7224 */ /* 0x000fe400078e0019 */
[----:B------:R-:W-:Y:S01]  /*12910*/  IMAD.MOV.U32 R12, RZ, RZ, 0x1 ;  /* 0x00000001ff0c7424 */ /* 0x000fe200078e00ff */
[----:B------:R-:W-:-:S13]  /*12920*/  IADD3 R2, P0, R14, R0, RZ ;  /* 0x000000000e027210 */ /* 0x000fda0007f1e0ff */
[----:B------:R-:W-:Y:S05]  /*12930*/  WARPSYNC.COLLECTIVE R15, `(.L_x_10363) ;  /* 0x000000000f087348 */ /* 0x000fea0003c00000 */
[----:B------:R0:W1:Y:S02]  /*12940*/  SHFL.IDX P6, R14, R13, R12, R11 ;  /* 0x0000000c0d0e7389 */ /* 0x00006400000c000b */
[----:B01----:R-:W-:Y:S01]  /*12950*/  ENDCOLLECTIVE ;  /* 0x000000000000791b */ /* 0x003fe20003800000 */
.L_x_10363:
        /* <DEDUP_REMOVED lines=13> */
.L_x_10364:
[----:B------:R-:W-:Y:S02]  /*12a30*/  IMAD.MOV.U32 R13, RZ, RZ, R25 ;  /* 0x000000ffff0d7224 */ /* 0x000fe400078e0019 */
[----:B------:R-:W-:Y:S01]  /*12a40*/  IMAD.MOV.U32 R12, RZ, RZ, 0x2 ;  /* 0x00000002ff0c7424 */ /* 0x000fe200078e00ff */
[----:B------:R-:W-:-:S13]  /*12a50*/  IADD3 R2, P0, R14, R0, RZ ;  /* 0x000000000e027210 */ /* 0x000fda0007f1e0ff */
[----:B------:R-:W-:Y:S05]  /*12a60*/  WARPSYNC.COLLECTIVE R15, `(.L_x_10365) ;  /* 0x000000000f087348 */ /* 0x000fea0003c00000 */
[----:B------:R0:W1:Y:S02]  /*12a70*/  SHFL.IDX P6, R14, R13, R12, R11 ;  /* 0x0000000c0d0e7389 */ /* 0x00006400000c000b */
[----:B01----:R-:W-:Y:S01]  /*12a80*/  ENDCOLLECTIVE ;  /* 0x000000000000791b */ /* 0x003fe20003800000 */
.L_x_10365:
        /* <DEDUP_REMOVED lines=13> */
.L_x_10366:
[----:B------:R-:W-:Y:S02]  /*12b60*/  IMAD.MOV.U32 R13, RZ, RZ, R25 ;  /* 0x000000ffff0d7224 */ /* 0x000fe400078e0019 */
[----:B------:R-:W-:Y:S02]  /*12b70*/  IMAD.MOV.U32 R12, RZ, RZ, 0x3 ;  /* 0x00000003ff0c7424 */ /* 0x000fe400078e00ff */
[----:B------:R-:W-:-:S07]  /*12b80*/  IMAD.MOV.U32 R8, RZ, RZ, R14 ;  /* 0x000000ffff087224 */ /* 0x000fce00078e000e */
[----:B------:R-:W-:Y:S05]  /*12b90*/  WARPSYNC.COLLECTIVE R15, `(.L_x_10367) ;  /* 0x000000000f087348 */ /* 0x000fea0003c00000 */
[----:B------:R0:W1:Y:S02]  /*12ba0*/  SHFL.IDX P6, R14, R13, R12, R11 ;  /* 0x0000000c0d0e7389 */ /* 0x00006400000c000b */
[----:B01----:R-:W-:Y:S01]  /*12bb0*/  ENDCOLLECTIVE ;  /* 0x000000000000791b */ /* 0x003fe20003800000 */
.L_x_10367:
        /* <DEDUP_REMOVED lines=9> */
[----:B------:R-:W-:-:S03]  /*12c50*/  MOV R5, R14 ;  /* 0x0000000e00057202 */ /* 0x000fc60000000f00 */
[----:B------:R0:W-:Y:S04]  /*12c60*/  LDGSTS.E.BYPASS.LTC128B.128 [R20+0xa400], desc[UR36][R2.64+0x180], !P1 ;  /* 0x0a40018002147fae */ /* 0x0001e8000c901d64 */
[----:B0-----:R-:W-:Y:S05]  /*12c70*/  WARPSYNC.COLLECTIVE R15, `(.L_x_10368) ;  /* 0x000000000f087348 */ /* 0x001fea0003c00000 */
[----:B------:R1:W2:Y:S02]  /*12c80*/  SHFL.IDX P6, R14, R13, R12, R11 ;  /* 0x0000000c0d0e7389 */ /* 0x0002a400000c000b */
[----:B012---:R-:W-:Y:S01]  /*12c90*/  ENDCOLLECTIVE ;  /* 0x000000000000791b */ /* 0x007fe20003800000 */
.L_x_10368:
[----:B------:R-:W-:Y:S02]  /*12ca0*/  IMAD.MOV.U32 R13, RZ, RZ, R25 ;  /* 0x000000ffff0d7224 */ /* 0x000fe400078e0019 */
[----:B------:R-:W-:Y:S01]  /*12cb0*/  IMAD.MOV.U32 R12, RZ, RZ, 0x4 ;  /* 0x00000004ff0c7424 */ /* 0x000fe200078e00ff */
[----:B------:R-:W-:-:S13]  /*12cc0*/  IADD3 R2, P0, R14, R0, RZ ;  /* 0x000000000e027210 */ /* 0x000fda0007f1e0ff */
[----:B------:R-:W-:Y:S05]  /*12cd0*/  WARPSYNC.COLLECTIVE R15, `(.L_x_10369) ;  /* 0x000000000f087348 */ /* 0x000fea0003c00000 */
[----:B------:R0:W1:Y:S02]  /*12ce0*/  SHFL.IDX P6, R14, R13, R12, R11 ;  /* 0x0000000c0d0e7389 */ /* 0x00006400000c000b */
[----:B01----:R-:W-:Y:S01]  /*12cf0*/  ENDCOLLECTIVE ;  /* 0x000000000000791b */ /* 0x003fe20003800000 */
.L_x_10369:
        /* <DEDUP_REMOVED lines=13> */
.L_x_10370:
[----:B------:R-:W-:Y:S02]  /*12dd0*/  IMAD.MOV.U32 R13, RZ, RZ, R25 ;  /* 0x000000ffff0d7224 */ /* 0x000fe400078e0019 */
[----:B------:R-:W-:Y:S01]  /*12de0*/  IMAD.MOV.U32 R12, RZ, RZ, 0x5 ;  /* 0x00000005ff0c7424 */ /* 0x000fe200078e00ff */
[----:B------:R-:W-:-:S13]  /*12df0*/  IADD3 R2, P0, R14, R0, RZ ;  /* 0x000000000e027210 */ /* 0x000fda0007f1e0ff */
[----:B------:R-:W-:Y:S05]  /*12e00*/  WARPSYNC.COLLECTIVE R15, `(.L_x_10371) ;  /* 0x000000000f087348 */ /* 0x000fea0003c00000 */
[----:B------:R0:W1:Y:S02]  /*12e10*/  SHFL.IDX P6, R14, R13, R12, R11 ;  /* 0x0000000c0d0e7389 */ /* 0x00006400000c000b */
[----:B01----:R-:W-:Y:S01]  /*12e20*/  ENDCOLLECTIVE ;  /* 0x000000000000791b */ /* 0x003fe20003800000 */
.L_x_10371:
        /* <DEDUP_REMOVED lines=13> */
.L_x_10372:
[----:B------:R-:W-:Y:S05]  /*12f00*/  BRA `(.L_x_10373) ;  /* 0xffffffb400a87947 */ /* 0x000fea000383ffff */
.L_x_10248:
        /* <DEDUP_REMOVED lines=8> */
.L_x_10375:
[----:B------:R-:W-:Y:S05]  /*12f90*/  BSYNC B0 ;  /* 0x0000000000007941 */ /* 0x000fea0003800000 */
.L_x_10374:
        /* <DEDUP_REMOVED lines=9> */
.L_x_10376:
        /* <DEDUP_REMOVED lines=18> */
.L_x_10377:
[----:B------:R-:W-:Y:S01]  /*13150*/  IMAD.MOV.U32 R12, RZ, RZ, 0x2 ;  /* 0x00000002ff0c7424 */ /* 0x000fe200078e00ff */
[----:B------:R-:W-:-:S05]  /*13160*/  SEL R7, R14, RZ, P1 ;  /* 0x000000ff0e077207 */ /* 0x000fca0000800000 */
[----:B------:R-:W-:-:S04]  /*13170*/  IMAD.IADD R6, R4, 0x1, R7 ;  /* 0x0000000104067824 */ /* 0x000fc800078e0207 */
[----:B------:R-:W-:-:S07]  /*13180*/  IMAD.MOV.U32 R13, RZ, RZ, R6 ;  /* 0x000000ffff0d7224 */ /* 0x000fce00078e0006 */
[----:B------:R-:W-:Y:S05]  /*13190*/  WARPSYNC.COLLECTIVE R15, `(.L_x_10378) ;  /* 0x000000000f087348 */ /* 0x000fea0003c00000 */
[----:B------:R0:W1:Y:S02]  /*131a0*/  SHFL.UP P6, R14, R13, R12, R11 ;  /* 0x0400000c0d0e7389 */ /* 0x00006400000c000b */
[----:B01----:R-:W-:Y:S01]  /*131b0*/  ENDCOLLECTIVE ;  /* 0x000000000000791b */ /* 0x003fe20003800000 */
.L_x_10378:
[----:B------:R-:W-:Y:S02]  /*131c0*/  MOV R12, 0x4 ;  /* 0x00000004000c7802 */ /* 0x000fe40000000f00 */
[----:B------:R-:W-:-:S05]  /*131d0*/  SEL R7, R14, RZ, P2 ;  /* 0x000000ff0e077207 */ /* 0x000fca0001000000 */
[----:B------:R-:W-:-:S04]  /*131e0*/  IMAD.IADD R7, R6, 0x1, R7 ;  /* 0x0000000106077824 */ /* 0x000fc800078e0207 */
[----:B------:R-:W-:-:S07]  /*131f0*/  IMAD.MOV.U32 R13, RZ, RZ, R7 ;  /* 0x000000ffff0d7224 */ /* 0x000fce00078e0007 */
[----:B------:R-:W-:Y:S05]  /*13200*/  WARPSYNC.COLLECTIVE R15, `(.L_x_10379) ;  /* 0x000000000f087348 */ /* 0x000fea0003c00000 */
[----:B------:R0:W1:Y:S02]  /*13210*/  SHFL.UP P6, R14, R13, R12, R11 ;  /* 0x0400000c0d0e7389 */ /* 0x00006400000c000b */
[----:B01----:R-:W-:Y:S01]  /*13220*/  ENDCOLLECTIVE ;  /* 0x000000000000791b */ /* 0x003fe20003800000 */
.L_x_10379:
[----:B------:R-:W-:Y:S01]  /*13230*/  IMAD.MOV.U32 R12, RZ, RZ, 0x8 ;  /* 0x00000008ff0c7424 */ /* 0x000fe200078e00ff */
[----:B------:R-:W-:-:S05]  /*13240*/  SEL R2, R14, RZ, P3 ;  /* 0x000000ff0e027207 */ /* 0x000fca0001800000 */
[----:B------:R-:W-:-:S04]  /*13250*/  IMAD.IADD R2, R7, 0x1, R2 ;  /* 0x0000000107027824 */ /* 0x000fc800078e0202 */
[----:B------:R-:W-:-:S07]  /*13260*/  IMAD.MOV.U32 R13, RZ, RZ, R2 ;  /* 0x000000ffff0d7224 */ /* 0x000fce00078e0002 */
[----:B------:R-:W-:Y:S05]  /*13270*/  WARPSYNC.COLLECTIVE R15, `(.L_x_10380) ;  /* 0x000000000f087348 */ /* 0x000fea0003c00000 */
[----:B------:R0:W1:Y:S02]  /*13280*/  SHFL.UP P6, R14, R13, R12, R11 ;  /* 0x0400000c0d0e7389 */ /* 0x00006400000c000b */
[----:B01----:R-:W-:Y:S01]  /*13290*/  ENDCOLLECTIVE ;  /* 0x000000000000791b */ /* 0x003fe20003800000 */
.L_x_10380:
[----:B------:R-:W-:Y:S01]  /*132a0*/  IMAD.MOV.U32 R12, RZ, RZ, 0x10 ;  /* 0x00000010ff0c7424 */ /* 0x000fe200078e00ff */
[----:B------:R-:W-:-:S05]  /*132b0*/  SEL R3, R14, RZ, P4 ;  /* 0x000000ff0e037207 */ /* 0x000fca0002000000 */
[----:B------:R-:W-:-:S04]  /*132c0*/  IMAD.IADD R3, R2, 0x1, R3 ;  /* 0x0000000102037824 */ /* 0x000fc800078e0203 */
[----:B------:R-:W-:-:S07]  /*132d0*/  IMAD.MOV.U32 R13, RZ, RZ, R3 ;  /* 0x000000ffff0d7224 */ /* 0x000fce00078e0003 */
[----:B------:R-:W-:Y:S05]  /*132e0*/  WARPSYNC.COLLECTIVE R15, `(.L_x_10381) ;  /* 0x000000000f087348 */ /* 0x000fea0003c00000 */
[----:B------:R0:W1:Y:S02]  /*132f0*/  SHFL.UP P6, R14, R13, R12, R11 ;  /* 0x0400000c0d0e7389 */ /* 0x00006400000c000b */
[----:B01----:R-:W-:Y:S01]  /*13300*/  ENDCOLLECTIVE ;  /* 0x000000000000791b */ /* 0x003fe20003800000 */
.L_x_10381:
        /* <DEDUP_REMOVED lines=8> */
.L_x_10382:
[----:B------:R-:W-:Y:S05]  /*13390*/  BRA `(.L_x_10383) ;  /* 0xffffffb800007947 */ /* 0x000fea000383ffff */
.L_x_10253:
[----:B------:R-:W-:Y:S01]  /*133a0*/  BSSY B0, `(.L_x_10384) ;  /* 0x0000008000007945 */ /* 0x000fe20003800000 */
[----:B-----5:R-:W-:Y:S02]  /*133b0*/  IMAD.MOV.U32 R13, RZ, RZ, R4 ;  /* 0x000000ffff0d7224 */ /* 0x020fe400078e0004 */
[----:B------:R-:W-:Y:S02]  /*133c0*/  IMAD.MOV.U32 R12, RZ, RZ, 0x1 ;  /* 0x00000001ff0c7424 */ /* 0x000fe400078e00ff */
[----:B------:R-:W-:Y:S02]  /*133d0*/  IMAD.MOV.U32 R11, RZ, RZ, RZ ;  /* 0x000000ffff0b7224 */ /* 0x000fe400078e00ff */
[----:B------:R-:W-:-:S07]  /*133e0*/  IMAD.MOV.U32 R15, RZ, RZ, -0x1 ;  /* 0xffffffffff0f7424 */ /* 0x000fce00078e00ff */
[----:B0123--:R-:W-:Y:S05]  /*133f0*/  WARPSYNC.COLLECTIVE R15, `(.L_x_10385) ;  /* 0x000000000f087348 */ /* 0x00ffea0003c00000 */
[----:B------:R4:W0:Y:S02]  /*13400*/  SHFL.UP P6, R14, R13, R12, R11 ;  /* 0x0400000c0d0e7389 */ /* 0x00082400000c000b */
[----:B01234-:R-:W-:Y:S01]  /*13410*/  ENDCOLLECTIVE ;  /* 0x000000000000791b */ /* 0x01ffe20003800000 */
.L_x_10385:
[----:B------:R-:W-:Y:S05]  /*13420*/  BSYNC B0 ;  /* 0x0000000000007941 */ /* 0x000fea0003800000 */
.L_x_10384:
        /* <DEDUP_REMOVED lines=8> */
.L_x_10386:
[----:B------:R-:W-:Y:S01]  /*134b0*/  IMAD.MOV.U32 R12, RZ, RZ, 0x4 ;  /* 0x00000004ff0c7424 */ /* 0x000fe200078e00ff */
[----:B------:R-:W-:-:S05]  /*134c0*/  SEL R0, R14, RZ, P2 ;  /* 0x000000ff0e007207 */ /* 0x000fca0001000000 */
[----:B------:R-:W-:-:S04]  /*134d0*/  IMAD.IADD R0, R13, 0x1, R0 ;  /* 0x000000010d007824 */ /* 0x000fc800078e0200 */
[----:B------:R-:W-:-:S07]  /*134e0*/  IMAD.MOV.U32 R13, RZ, RZ, R0 ;  /* 0x000000ffff0d7224 */ /* 0x000fce00078e0000 */
[----:B------:R-:W-:Y:S05]  /*134f0*/  WARPSYNC.COLLECTIVE R15, `(.L_x_10387) ;  /* 0x000000000f087348 */ /* 0x000fea0003c00000 */
[----:B------:R0:W1:Y:S02]  /*13500*/  SHFL.UP P6, R14, R13, R12, R11 ;  /* 0x0400000c0d0e7389 */ /* 0x00006400000c000b */
[----:B01----:R-:W-:Y:S01]  /*13510*/  ENDCOLLECTIVE ;  /* 0x000000000000791b */ /* 0x003fe20003800000 */
.L_x_10387:
[----:B------:R-:W-:Y:S01]  /*13520*/  IMAD.MOV.U32 R12, RZ, RZ, 0x8 ;  /* 0x00000008ff0c7424 */ /* 0x000fe200078e00ff */
[----:B------:R-:W-:-:S05]  /*13530*/  SEL R3, R14, RZ, P3 ;  /* 0x000000ff0e037207 */ /* 0x000fca0001800000 */
[----:B------:R-:W-:-:S04]  /*13540*/  IMAD.IADD R2, R0, 0x1, R3 ;  /* 0x0000000100027824 */ /* 0x000fc800078e0203 */
[----:B------:R-:W-:-:S07]  /*13550*/  IMAD.MOV.U32 R13, RZ, RZ, R2 ;  /* 0x000000ffff0d7224 */ /* 0x000fce00078e0002 */
[----:B------:R-:W-:Y:S05]  /*13560*/  WARPSYNC.COLLECTIVE R15, `(.L_x_10388) ;  /* 0x000000000f087348 */ /* 0x000fea0003c00000 */
[----:B------:R0:W1:Y:S02]  /*13570*/  SHFL.UP P6, R14, R13, R12, R11 ;  /* 0x0400000c0d0e7389 */ /* 0x00006400000c000b */
[----:B01----:R-:W-:Y:S01]  /*13580*/  ENDCOLLECTIVE ;  /* 0x000000000000791b */ /* 0x003fe20003800000 */
.L_x_10388:
[----:B------:R-:W-:Y:S01]  /*13590*/  IMAD.MOV.U32 R12, RZ, RZ, 0x10 ;  /* 0x00000010ff0c7424 */ /* 0x000fe200078e00ff */
[----:B------:R-:W-:-:S05]  /*135a0*/  SEL R3, R14, RZ, P4 ;  /* 0x000000ff0e037207 */ /* 0x000fca0002000000 */
[----:B------:R-:W-:-:S04]  /*135b0*/  IMAD.IADD R3, R2, 0x1, R3 ;  /* 0x0000000102037824 */ /* 0x000fc800078e0203 */
[----:B------:R-:W-:-:S07]  /*135c0*/  IMAD.MOV.U32 R13, RZ, RZ, R3 ;  /* 0x000000ffff0d7224 */ /* 0x000fce00078e0003 */
[----:B------:R-:W-:Y:S05]  /*135d0*/  WARPSYNC.COLLECTIVE R15, `(.L_x_10389) ;  /* 0x000000000f087348 */ /* 0x000fea0003c00000 */
[----:B------:R0:W1:Y:S02]  /*135e0*/  SHFL.UP P6, R14, R13, R12, R11 ;  /* 0x0400000c0d0e7389 */ /* 0x00006400000c000b */
[----:B01----:R-:W-:Y:S01]  /*135f0*/  ENDCOLLECTIVE ;  /* 0x000000000000791b */ /* 0x003fe20003800000 */
.L_x_10389:
        /* <DEDUP_REMOVED lines=8> */
.L_x_10390:
[----:B------:R-:W-:Y:S05]  /*13680*/  BRA `(.L_x_10391) ;  /* 0xffffffb400e07947 */ /* 0x000fea000383ffff */
.L_x_10255:
[----:B------:R-:W-:Y:S01]  /*13690*/  BSSY B0, `(.L_x_10392) ;  /* 0x0000006000007945 */ /* 0x000fe20003800000 */
[----:B------:R-:W-:Y:S02]  /*136a0*/  PLOP3.LUT P6, PT, P6, PT, PT, 0x8, 0x0 ;  /* 0x000000000000781c */ /* 0x000fe400037ce170 */
[----:B------:R-:W-:-:S11]  /*136b0*/  MOV R15, 0xffffffff ;  /* 0xffffffff000f7802 */ /* 0x000fd60000000f00 */
[----:B012---:R-:W-:Y:S05]  /*136c0*/  WARPSYNC.COLLECTIVE R15, `(.L_x_10393) ;  /* 0x000000000f087348 */ /* 0x007fea0003c00000 */
[----:B------:R-:W-:Y:S01]  /*136d0*/  VOTE.ANY R14, PT, P6 ;  /* 0x00000000000e7806 */ /* 0x000fe200030e0100 */
[----:B012---:R-:W-:Y:S06]  /*136e0*/  ENDCOLLECTIVE ;  /* 0x000000000000791b */ /* 0x007fec0003800000 */
.L_x_10393:
[----:B------:R-:W-:Y:S05]  /*136f0*/  BSYNC B0 ;  /* 0x0000000000007941 */ /* 0x000fea0003800000 */
.L_x_10392:
        /* <DEDUP_REMOVED lines=9> */
.L_x_10394:
[----:B------:R-:W-:Y:S01]  /*13790*/  IMAD.MOV.U32 R4, RZ, RZ, R14 ;  /* 0x000000ffff047224 */ /* 0x000fe200078e000e */
[----:B------:R-:W-:Y:S06]  /*137a0*/  BRA `(.L_x_10395) ;  /* 0xffffffb400d07947 */ /* 0x000fec000383ffff */
.L_x_10257:
[----:B------:R-:W-:Y:S01]  /*137b0*/  BSSY B0, `(.L_x_10396) ;  /* 0x0000007000007945 */ /* 0x000fe20003800000 */
[----:B------:R-:W-:Y:S02]  /*137c0*/  IMAD.MOV.U32 R13, RZ, RZ, R6 ;  /* 0x000000ffff0d7224 */ /* 0x000fe400078e0006 */
[----:B------:R-:W-:Y:S02]  /*137d0*/  IMAD.MOV.U32 R11, RZ, RZ, 0x1f ;  /* 0x0000001fff0b7424 */ /* 0x000fe400078e00ff */
[----:B------:R-:W-:-:S07]  /*137e0*/  IMAD.MOV.U32 R15, RZ, RZ, -0x1 ;  /* 0xffffffffff0f7424 */ /* 0x000fce00078e00ff */
[----:B01234-:R-:W-:Y:S05]  /*137f0*/  WARPSYNC.COLLECTIVE R15, `(.L_x_10397) ;  /* 0x000000000f087348 */ /* 0x01ffea0003c00000 */
[----:B------:R0:W0:Y:S02]  /*13800*/  SHFL.IDX P6, R14, R13, R12, R11 ;  /* 0x0000000c0d0e7389 */ /* 0x00002400000c000b */
[----:B01234-:R-:W-:Y:S01]  /*13810*/  ENDCOLLECTIVE ;  /* 0x000000000000791b */ /* 0x01ffe20003800000 */
.L_x_10397:
[----:B------:R-:W-:Y:S05]  /*13820*/  BSYNC B0 ;  /* 0x0000000000007941 */ /* 0x000fea0003800000 */
.L_x_10396:
[----:B------:R-:W-:Y:S05]  /*13830*/  BRA `(.L_x_10256) ;  /* 0xffffffb400c87947 */ /* 0x000fea000383ffff */
.L_x_10261:
[----:B0-----:R0:W1:Y:S02]  /*13840*/  SYNCS.PHASECHK.TRANS64.TRYWAIT P0, [R5+URZ+0x32420], R0 ;  /* 0x03242000050075a7 */ /* 0x001064000800017f */
[----:B-1----:R-:W-:Y:S05]  /*13850*/  @!P0 NANOSLEEP.SYNCS 0x989680 ;  /* 0x009896800000895d */ /* 0x002fea0003900000 */
[----:B------:R-:W1:Y:S02]  /*13860*/  @!P0 SYNCS.PHASECHK.TRANS64 P0, [R5+URZ+0x32420], R0 ;  /* 0x03242000050085a7 */ /* 0x000e64000800007f */
[----:B-1----:R-:W-:Y:S05]  /*13870*/  @!P0 BRA `(.L_x_10261) ;  /* 0xfffffffc00f08947 */ /* 0x002fea000383ffff */
[----:B------:R-:W-:Y:S05]  /*13880*/  BRA `(.L_x_10398) ;  /* 0xffffffb800b47947 */ /* 0x000fea000383ffff */
.L_x_10262:
        /* <DEDUP_REMOVED lines=11> */
.L_x_10400:
[----:B------:R-:W-:Y:S05]  /*13940*/  BSYNC B0 ;  /* 0x0000000000007941 */ /* 0x000fea0003800000 */
.L_x_10399:
[----:B------:R-:W-:Y:S05]  /*13950*/  BRA `(.L_x_10401) ;  /* 0xffffffb8009c7947 */ /* 0x000fea000383ffff */
.L_x_10265:
[----:B------:R-:W-:Y:S01]  /*13960*/  BSSY B1, `(.L_x_10402) ;  /* 0x0000006000017945 */ /* 0x000fe20003800000 */
[----:B------:R-:W-:-:S07]  /*13970*/  IMAD.MOV.U32 R15, RZ, RZ, -0x1 ;  /* 0xffffffffff0f7424 */ /* 0x000fce00078e00ff */
[----:B0-23--:R-:W-:Y:S05]  /*13980*/  WARPSYNC.COLLECTIVE R15, `(.L_x_10403) ;  /* 0x000000000f0c7348 */ /* 0x00dfea0003c00000 */
[----:B------:R-:W-:Y:S02]  /*13990*/  ELECT P6, UR62, PT ;  /* 0x00000000003e782f */ /* 0x000fe400038c0000 */
[----:B------:R-:W-:Y:S01]  /*139a0*/  MOV R14, UR62 ;  /* 0x0000003e000e7c02 */ /* 0x000fe20008000f00 */
[----:B0-23--:R-:W-:Y:S10]  /*139b0*/  ENDCOLLECTIVE ;  /* 0x000000000000791b */ /* 0x00dff40003800000 */
.L_x_10403:
[----:B------:R-:W-:Y:S05]  /*139c0*/  BSYNC B1 ;  /* 0x0000000000017941 */ /* 0x000fea0003800000 */
.L_x_10402:
[----:B------:R-:W-:Y:S05]  /*139d0*/  BRA `(.L_x_10404) ;  /* 0xffffffb800947947 */ /* 0x000fea000383ffff */
.L_x_10267:
[----:B0-----:R0:W1:Y:S02]  /*139e0*/  SYNCS.PHASECHK.TRANS64.TRYWAIT P1, [R3+URZ+0x32440], R2 ;  /* 0x03244002030075a7 */ /* 0x001064000802017f */
[----:B-1----:R-:W-:Y:S05]  /*139f0*/  @!P1 NANOSLEEP.SYNCS 0x989680 ;  /* 0x009896800000995d */ /* 0x002fea0003900000 */
[----:B------:R-:W1:Y:S02]  /*13a00*/  @!P1 SYNCS.PHASECHK.TRANS64 P1, [R3+URZ+0x32440], R2 ;  /* 0x03244002030095a7 */ /* 0x000e64000802007f */
[----:B-1----:R-:W-:Y:S05]  /*13a10*/  @!P1 BRA `(.L_x_10267) ;  /* 0xfffffffc00f09947 */ /* 0x002fea000383ffff */
[----:B------:R-:W-:Y:S05]  /*13a20*/  BRA `(.L_x_10405) ;  /* 0xffffffb800bc7947 */ /* 0x000fea000383ffff */
.L_x_10269:
[----:B-1----:R1:W4:Y:S02]  /*13a30*/  SYNCS.PHASECHK.TRANS64.TRYWAIT P1, [R5+URZ+0x32440], R0 ;  /* 0x03244000050075a7 */ /* 0x002324000802017f */
[----:B----4-:R-:W-:Y:S05]  /*13a40*/  @!P1 NANOSLEEP.SYNCS 0x989680 ;  /* 0x009896800000995d */ /* 0x010fea0003900000 */
[----:B------:R-:W4:Y:S02]  /*13a50*/  @!P1 SYNCS.PHASECHK.TRANS64 P1, [R5+URZ+0x32440], R0 ;  /* 0x03244000050095a7 */ /* 0x000f24000802007f */
[----:B----4-:R-:W-:Y:S05]  /*13a60*/  @!P1 BRA `(.L_x_10269) ;  /* 0xfffffffc00f09947 */ /* 0x010fea000383ffff */
[----:B------:R-:W-:Y:S05]  /*13a70*/  BRA `(.L_x_10406) ;  /* 0xffffffb800c87947 */ /* 0x000fea000383ffff */
.L_x_10271:
[----:B----4-:R4:W0:Y:S02]  /*13a80*/  SYNCS.PHASECHK.TRANS64.TRYWAIT P1, [R3+URZ+0x32460], R2 ;  /* 0x03246002030075a7 */ /* 0x010824000802017f */
[----:B0-----:R-:W-:Y:S05]  /*13a90*/  @!P1 NANOSLEEP.SYNCS 0x989680 ;  /* 0x009896800000995d */ /* 0x001fea0003900000 */
[----:B------:R-:W0:Y:S02]  /*13aa0*/  @!P1 SYNCS.PHASECHK.TRANS64 P1, [R3+URZ+0x32460], R2 ;  /* 0x03246002030095a7 */ /* 0x000e24000802007f */
[----:B0-----:R-:W-:Y:S05]  /*13ab0*/  @!P1 BRA `(.L_x_10271) ;  /* 0xfffffffc00f09947 */ /* 0x001fea000383ffff */
[----:B------:R-:W-:Y:S05]  /*13ac0*/  BRA `(.L_x_10407) ;  /* 0xffffffb800c47947 */ /* 0x000fea000383ffff */
.L_x_10408:
        /* <DEDUP_REMOVED lines=11> */
.L_x_15555:


//--------------------- .text._ZN7cutlass13device_kernelIN5flash11enable_sm90INS1_16FlashAttnFwdSm90INS1_25CollectiveMainloopFwdSm90ILi2EN4cute5tupleIJNS5_1CILi1EEES8_S8_EEENS6_IJNS7_ILi128EEENS7_ILi96EEENS7_ILi64EEEEEELi256ENS_6half_tEfNS_4arch4Sm90ELb0ELb0ELb0ELb1ELb1ELb1ELb1ELb1ELb0ELb1ELb0ELb0EEENS1_21CollectiveEpilogueFwdINS6_IJSA_NS7_ILi256EEESB_EEES9_SE_SG_Li256ELb1ELb1ELb0ELb0EEENS1_36VarlenDynamicPersistentTileSchedulerILi128ELi96ELi256ELi128ELb0ELb1ELb1ELb0ELb1ELb1EEEEEEEEEvNT_6ParamsE --------------------------
	.section	.text._ZN7cutlass13device_kernelIN5flash11enable_sm90INS1_16FlashAttnFwdSm90INS1_25CollectiveMainloopFwdSm90ILi2EN4cute5tupleIJNS5_1CILi1EEES8_S8_EEENS6_IJNS7_ILi128EEENS7_ILi96EEENS7_ILi64EEEEEELi256ENS_6half_tEfNS_4arch4Sm90ELb0ELb0ELb0ELb1ELb1ELb1ELb1ELb1ELb0ELb1ELb0ELb0EEENS1_21CollectiveEpilogueFwdINS6_IJSA_NS7_ILi256EEESB_EEES9_SE_SG_Li256ELb1ELb1ELb0ELb0EEENS1_36VarlenDynamicPersistentTileSchedulerILi128ELi96ELi256ELi128ELb0ELb1ELb1ELb0ELb1ELb1EEEEEEEEEvNT_6ParamsE,"ax",@progbits
	.align	128
.text._ZN7cutlass13device_kernelIN5flash11enable_sm90INS1_16FlashAttnFwdSm90INS1_25CollectiveMainloopFwdSm90ILi2EN4cute5tupleIJNS5_1CILi1EEES8_S8_EEENS6_IJNS7_ILi128EEENS7_ILi96EEENS7_ILi64EEEEEELi256ENS_6half_tEfNS_4arch4Sm90ELb0ELb0ELb0ELb1ELb1ELb1ELb1ELb1ELb0ELb1ELb0ELb0EEENS1_21CollectiveEpilogueFwdINS6_IJSA_NS7_ILi256EEESB_EEES9_SE_SG_Li256ELb1ELb1ELb0ELb0EEENS1_36VarlenDynamicPersistentTileSchedulerILi128ELi96ELi256ELi128ELb0ELb1ELb1ELb0ELb1ELb1EEEEEEEEEvNT_6ParamsE:
        .type           _ZN7cutlass13device_kernelIN5flash11enable_sm90INS1_16FlashAttnFwdSm90INS1_25CollectiveMainloopFwdSm90ILi2EN4cute5tupleIJNS5_1CILi1EEES8_S8_EEENS6_IJNS7_ILi128EEENS7_ILi96EEENS7_ILi64EEEEEELi256ENS_6half_tEfNS_4arch4Sm90ELb0ELb0ELb0ELb1ELb1ELb1ELb1ELb1ELb0ELb1ELb0ELb0EEENS1_21CollectiveEpilogueFwdINS6_IJSA_NS7_ILi256EEESB_EEES9_SE_SG_Li256ELb1ELb1ELb0ELb0EEENS1_36VarlenDynamicPersistentTileSchedulerILi128ELi96ELi256ELi128ELb0ELb1ELb1ELb0ELb1ELb1EEEEEEEEEvNT_6ParamsE,@function
        .size           _ZN7cutlass13device_kernelIN5flash11enable_sm90INS1_16FlashAttnFwdSm90INS1_25CollectiveMainloopFwdSm90ILi2EN4cute5tupleIJNS5_1CILi1EEES8_S8_EEENS6_IJNS7_ILi128EEENS7_ILi96EEENS7_ILi64EEEEEELi256ENS_6half_tEfNS_4arch4Sm90ELb0ELb0ELb0ELb1ELb1ELb1ELb1ELb1ELb0ELb1ELb0ELb0EEENS1_21CollectiveEpilogueFwdINS6_IJSA_NS7_ILi256EEESB_EEES9_SE_SG_Li256ELb1ELb1ELb0ELb0EEENS1_36VarlenDynamicPersistentTileSchedulerILi128ELi96ELi256ELi128ELb0ELb1ELb1ELb0ELb1ELb1EEEEEEEEEvNT_6ParamsE,(.L_x_15556 - _ZN7cutlass13device_kernelIN5flash11enable_sm90INS1_16FlashAttnFwdSm90INS1_25CollectiveMainloopFwdSm90ILi2EN4cute5tupleIJNS5_1CILi1EEES8_S8_EEENS6_IJNS7_ILi128EEENS7_ILi96EEENS7_ILi64EEEEEELi256ENS_6half_tEfNS_4arch4Sm90ELb0ELb0ELb0ELb1ELb1ELb1ELb1ELb1ELb0ELb1ELb0ELb0EEENS1_21CollectiveEpilogueFwdINS6_IJSA_NS7_ILi256EEESB_EEES9_SE_SG_Li256ELb1ELb1ELb0ELb0EEENS1_36VarlenDynamicPersistentTileSchedulerILi128ELi96ELi256ELi128ELb0ELb1ELb1ELb0ELb1ELb1EEEEEEEEEvNT_6ParamsE)
        .other          _ZN7cutlass13device_kernelIN5flash11enable_sm90INS1_16FlashAttnFwdSm90INS1_25CollectiveMainloopFwdSm90ILi2EN4cute5tupleIJNS5_1CILi1EEES8_S8_EEENS6_IJNS7_ILi128EEENS7_ILi96EEENS7_ILi64EEEEEELi256ENS_6half_tEfNS_4arch4Sm90ELb0ELb0ELb0ELb1ELb1ELb1ELb1ELb1ELb0ELb1ELb0ELb0EEENS1_21CollectiveEpilogueFwdINS6_IJSA_NS7_ILi256EEESB_EEES9_SE_SG_Li256ELb1ELb1ELb0ELb0EEENS1_36VarlenDynamicPersistentTileSchedulerILi128ELi96ELi256ELi128ELb0ELb1ELb1ELb0ELb1ELb1EEEEEEEEEvNT_6ParamsE,@"STO_CUDA_ENTRY STV_DEFAULT"
_ZN7cutlass13device_kernelIN5flash11enable_sm90INS1_16FlashAttnFwdSm90INS1_25CollectiveMainloopFwdSm90ILi2EN4cute5tupleIJNS5_1CILi1EEES8_S8_EEENS6_IJNS7_ILi128EEENS7_ILi96EEENS7_ILi64EEEEEELi256ENS_6half_tEfNS_4arch4Sm90ELb0ELb0ELb0ELb1ELb1ELb1ELb1ELb1ELb0ELb1ELb0ELb0EEENS1_21CollectiveEpilogueFwdINS6_IJSA_NS7_ILi256EEESB_EEES9_SE_SG_Li256ELb1ELb1ELb0ELb0EEENS1_36VarlenDynamicPersistentTileSchedulerILi128ELi96ELi256ELi128ELb0ELb1ELb1ELb0ELb1ELb1EEEEEEEEEvNT_6ParamsE:
        /* <DEDUP_REMOVED lines=17> */
.L_x_10410:
[----:B------:R-:W-:Y:S05]  /*0110*/  BSYNC B0 ;  /* 0x0000000000007941 */ /* 0x000fea0003800000 */
.L_x_10409:
[----:B------:R-:W-:Y:S01]  /*0120*/  VOTEU.ANY UP0, P0 ;  /* 0x00000000003f7886 */ /* 0x000fe20000000100 */
[----:B------:R-:W0:Y:S01]  /*0130*/  SHFL.IDX PT, R2, R0, RZ, 0x1f ;  /* 0x00001fff00027589 */ /* 0x000e2200000e0000 */
[----:B------:R-:W-:Y:S01]  /*0140*/  UMOV UR4, 0x80 ;  /* 0x0000008000047882 */ /* 0x000fe20000000000 */
[----:B------:R-:W-:Y:S01]  /*0150*/  UMOV UR7, 0x100 ;  /* 0x0000010000077882 */ /* 0x000fe20000000000 */
[----:B------:R-:W-:Y:S01]  /*0160*/  VOTEU.ANY UP1, P0 ;  /* 0x00000000003f7886 */ /* 0x000fe20000020100 */
[----:B------:R-:W1:Y:S01]  /*0170*/  @UP0 S2UR UR8, SR_CgaCtaId ;  /* 0x00000000000809c3 */ /* 0x000e620000008800 */
[----:B------:R-:W-:Y:S01]  /*0180*/  @UP0 UMOV UR6, 0x400 ;  /* 0x0000040000060882 */ /* 0x000fe20000000000 */
[----:B------:R-:W-:-:S04]  /*0190*/  @UP0 UIADD3 UR4, -UR4, 0x100000, URZ ;  /* 0x0010000004040890 */ /* 0x000fc8000fffe13f */
[----:B------:R-:W-:Y:S02]  /*01a0*/  @UP0 USHF.L.U32 UR5, UR4, 0xb, URZ ;  /* 0x0000000b04050899 */ /* 0x000fe4000800063f */
[----:B------:R-:W-:Y:S01]  /*01b0*/  @UP0 USHF.L.U32 UR4, UR4, 0x1, URZ ;  /* 0x0000000104040899 */ /* 0x000fe2000800063f */
[----:B------:R-:W-:Y:S01]  /*01c0*/  SHF.R.U32.HI R3, RZ, 0x7, R3 ;  /* 0x00000007ff037819 */ /* 0x000fe20000011603 */
[----:B------:R-:W-:Y:S01]  /*01d0*/  VOTEU.ANY UP2, P0 ;  /* 0x00000000003f7886 */ /* 0x000fe20000040100 */
[----:B0-----:R-:W-:-:S03]  /*01e0*/  ISETP.NE.AND P1, PT, R2, RZ, PT ;  /* 0x000000ff0200720c */ /* 0x001fc60003f25270 */
[----:B------:R0:W2:Y:S01]  /*01f0*/  SHFL.IDX PT, R2, R3, RZ, 0x1f ;  /* 0x00001fff03027589 */ /* 0x0000a200000e0000 */
[----:B-1----:R-:W-:Y:S02]  /*0200*/  @UP0 ULEA UR8, UR8, UR6, 0x18 ;  /* 0x0000000608080291 */ /* 0x002fe4000f8ec03f */
[----:B------:R-:W-:-:S04]  /*0210*/  @UP0 UIADD3 UR6, -UR7, 0x100000, URZ ;  /* 0x0010000007060890 */ /* 0x000fc8000fffe13f */
[----:B------:R-:W-:Y:S02]  /*0220*/  @UP0 USHF.L.U32 UR7, UR6, 0xb, URZ ;  /* 0x0000000b06070899 */ /* 0x000fe4000800063f */
[----:B------:R-:W-:Y:S01]  /*0230*/  @UP0 USHF.L.U32 UR6, UR6, 0x1, URZ ;  /* 0x0000000106060899 */ /* 0x000fe2000800063f */
[----:B------:R-:W-:Y:S01]  /*0240*/  VOTEU.ANY UP0, P0 ;  /* 0x00000000003f7886 */ /* 0x000fe20000000100 */
[----:B------:R-:W1:Y:S04]  /*0250*/  FENCE.VIEW.ASYNC.S ;  /* 0x00000000000073c6 */ /* 0x000e680000000000 */
[----:B-1----:R0:W1:Y:S01]  /*0260*/  @UP0 SYNCS.EXCH.64 URZ, [UR8+0x32400], UR4 ;  /* 0x03240004083f05b2 */ /* 0x0020620008000100 */
[----:B------:R0:W3:Y:S05]  /*0270*/  @UP1 SYNCS.EXCH.64 URZ, [UR8+0x32410], UR4 ;  /* 0x03241004083f15b2 */ /* 0x0000ea0008000100 */
[----:B------:R0:W4:Y:S02]  /*0280*/  @UP2 SYNCS.EXCH.64 URZ, [UR8+0x32420], UR6 ;  /* 0x03242006083f25b2 */ /* 0x0001240008000100 */
        /* <DEDUP_REMOVED lines=19> */
.L_x_10411:
        /* <DEDUP_REMOVED lines=22> */
.L_x_10412:
        /* <DEDUP_REMOVED lines=18> */
.L_x_10413:
        /* <DEDUP_REMOVED lines=22> */
.L_x_10414:
        /* <DEDUP_REMOVED lines=22> */
.L_x_10415:
[----:B--2---:R-:W-:Y:S01]  /*0900*/  ISETP.NE.AND P0, PT, R2, RZ, PT ;  /* 0x000000ff0200720c */ /* 0x004fe20003f05270 */
[----:B------:R-:W-:Y:S01]  /*0910*/  IMAD.MOV.U32 R2, RZ, RZ, 0x1 ;  /* 0x00000001ff027424 */ /* 0x000fe200078e00ff */
[----:B------:R-:W-:Y:S01]  /*0920*/  NOP ;  /* 0x0000000000007918 */ /* 0x000fe20000000000 */
[----:B------:R-:W-:Y:S01]  /*0930*/  ULDC.64 UR60, c[0x0][0x208] ;  /* 0x00008200003c7ab9 */ /* 0x000fe20000000a00 */
[----:B------:R-:W-:Y:S02]  /*0940*/  BSSY B9, `(.L_x_10416) ;  /* 0x00017b6000097945 */ /* 0x000fe40003800000 */
[----:B------:R-:W-:-:S05]  /*0950*/  SEL R2, R2, 0x2, !P0 ;  /* 0x0000000202027807 */ /* 0x000fca0004000000 */
[----:B------:R2:W-:Y:S01]  /*0960*/  STL [R1+0x8], R2 ;  /* 0x0000080201007387 */ /* 0x0005e20000100800 */
[----:B01-34-:R-:W-:Y:S06]  /*0970*/  BAR.SYNC.DEFER_BLOCKING 0x0 ;  /* 0x0000000000007b1d */ /* 0x01bfec0000010000 */
[----:B------:R-:W-:Y:S05]  /*0980*/  @!P0 BRA `(.L_x_10417) ;  /* 0x0000010800188947 */ /* 0x000fea0003800000 */
.L_x_10418:
[----:B------:R-:W-:-:S08]  /*0990*/  NOP ;  /* 0x0000000000007918 */ /* 0x000fd00000000000 */
[----:B------:R-:W0:Y:S02]  /*09a0*/  USETMAXREG.TRY_ALLOC.CTAPOOL UP0, 0xe8 ;  /* 0x000000e8000079c8 */ /* 0x000e240008000600 */
[----:B0-----:R-:W-:-:S13]  /*09b0*/  PLOP3.LUT P0, PT, PT, PT, UP0, 0x80, 0x0 ;  /* 0x000000000000781c */ /* 0x001fda0003f0f008 */
[----:B------:R-:W-:Y:S05]  /*09c0*/  @!P0 BRA `(.L_x_10418) ;  /* 0xfffffffc00f08947 */ /* 0x000fea000383ffff */
[----:B------:R-:W2:Y:S01]  /*09d0*/  S2R R0, SR_TID.X ;  /* 0x0000000000007919 */ /* 0x000ea20000002100 */
[----:B------:R-:W-:Y:S01]  /*09e0*/  MOV R19, 0x400 ;  /* 0x0000040000137802 */ /* 0x000fe20000000f00 */
[----:B------:R-:W-:Y:S01]  /*09f0*/  ULDC UR4, c[0x0][0xd3c] ;  /* 0x00034f0000047ab9 */ /* 0x000fe20000000800 */
[----:B--2---:R-:W-:Y:S02]  /*0a00*/  SHF.R.U32.HI R2, RZ, 0x7, R0 ;  /* 0x00000007ff027819 */ /* 0x004fe40000011600 */
[----:B------:R-:W0:Y:S01]  /*0a10*/  S2R R0, SR_CgaCtaId ;  /* 0x0000000000007919 */ /* 0x000e220000008800 */
        /* <DEDUP_REMOVED lines=9> */
[----:B------:R-:W2:Y:S01]  /*0ab0*/  LDL.LU R13, [R1+0x8] ;  /* 0x00000800010d7983 */ /* 0x000ea20000300800 */
[----:B------:R-:W0:Y:S02]  /*0ac0*/  S2R R0, SR_TID.X ;  /* 0x0000000000007919 */ /* 0x000e240000002100 */
[----:B0-----:R-:W-:-:S05]  /*0ad0*/  VIADD R12, R0, 0xffffff80 ;  /* 0xffffff80000c7836 */ /* 0x001fca0000000000 */
[----:B------:R-:W-:-:S04]  /*0ae0*/  SHF.R.S32.HI R0, RZ, 0x1f, R12 ;  /* 0x0000001fff007819 */ /* 0x000fc8000001140c */
[----:B------:R-:W-:-:S04]  /*0af0*/  LEA.HI R2, R0, R12, RZ, 0x7 ;  /* 0x0000000c00027211 */ /* 0x000fc800078f38ff */
[----:B------:R-:W-:-:S05]  /*0b00*/  LOP3.LUT R3, R2, 0xffffff80, RZ, 0xc0, !PT ;  /* 0xffffff8002037812 */ /* 0x000fca00078ec0ff */
[----:B------:R-:W-:-:S05]  /*0b10*/  IMAD.IADD R11, R12, 0x1, -R3 ;  /* 0x000000010c0b7824 */ /* 0x000fca00078e0a03 */
[----:B------:R-:W-:-:S04]  /*0b20*/  SHF.R.S32.HI R7, RZ, 0x1f, R11 ;  /* 0x0000001fff077819 */ /* 0x000fc8000001140b */
[----:B------:R-:W-:-:S04]  /*0b30*/  LEA.HI R8, R7, R11, RZ, 0x2 ;  /* 0x0000000b07087211 */ /* 0x000fc800078f10ff */
[--C-:B------:R-:W-:Y:S02]  /*0b40*/  SHF.R.S32.HI R4, RZ, 0x2, R8.reuse ;  /* 0x00000002ff047819 */ /* 0x100fe40000011408 */
[----:B------:R-:W-:-:S04]  /*0b50*/  SHF.R.S32.HI R3, RZ, 0x1f, R8 ;  /* 0x0000001fff037819 */ /* 0x000fc80000011408 */
[----:B------:R-:W-:Y:S02]  /*0b60*/  LEA.HI R5, R3, R4, RZ, 0x3 ;  /* 0x0000000403057211 */ /* 0x000fe400078f18ff */
[----:B------:R-:W-:Y:S02]  /*0b70*/  LEA.HI R3, R0, R12, RZ, 0x4 ;  /* 0x0000000c00037211 */ /* 0x000fe400078f20ff */
[----:B------:R-:W-:Y:S02]  /*0b80*/  LOP3.LUT R9, R5, 0xfffffff8, RZ, 0xc0, !PT ;  /* 0xfffffff805097812 */ /* 0x000fe400078ec0ff */
[----:B------:R-:W-:Y:S02]  /*0b90*/  SHF.R.S32.HI R14, RZ, 0x7, R2 ;  /* 0x00000007ff0e7819 */ /* 0x000fe40000011402 */
[----:B------:R-:W-:Y:S01]  /*0ba0*/  SHF.R.S32.HI R6, RZ, 0x4, R3 ;  /* 0x00000004ff067819 */ /* 0x000fe20000011403 */
[----:B------:R-:W-:Y:S01]  /*0bb0*/  IMAD.IADD R10, R4, 0x1, -R9 ;  /* 0x00000001040a7824 */ /* 0x000fe200078e0a09 */
[----:B------:R-:W-:-:S02]  /*0bc0*/  LEA.HI R7, R7, R11, RZ, 0x5 ;  /* 0x0000000b07077211 */ /* 0x000fc400078f28ff */
[----:B------:R-:W-:Y:S02]  /*0bd0*/  LEA.HI R2, R2, R14, RZ, 0x1 ;  /* 0x0000000e02027211 */ /* 0x000fe400078f08ff */
[C---:B------:R-:W-:Y:S02]  /*0be0*/  LOP3.LUT R4, R3.reuse, 0x3fffff0, RZ, 0xc0, !PT ;  /* 0x03fffff003047812 */ /* 0x040fe400078ec0ff */
[----:B------:R-:W-:Y:S02]  /*0bf0*/  LEA.HI R3, R3, R6, RZ, 0x1 ;  /* 0x0000000603037211 */ /* 0x000fe400078f08ff */
[----:B------:R-:W-:Y:S02]  /*0c00*/  SHF.R.S32.HI R7, RZ, 0x5, R7 ;  /* 0x00000005ff077819 */ /* 0x000fe40000011407 */
[----:B------:R-:W-:Y:S02]  /*0c10*/  LOP3.LUT R2, R2, 0x3fffffe, RZ, 0xc0, !PT ;  /* 0x03fffffe02027812 */ /* 0x000fe400078ec0ff */
[----:B------:R-:W-:Y:S01]  /*0c20*/  LOP3.LUT R3, R3, 0x1ffffffe, RZ, 0xc0, !PT ;  /* 0x1ffffffe03037812 */ /* 0x000fe200078ec0ff */
[----:B------:R-:W-:Y:S01]  /*0c30*/  IMAD R7, R7, 0x10, R10 ;  /* 0x0000001007077824 */ /* 0x000fe200078e020a */
[----:B------:R-:W-:Y:S01]  /*0c40*/  LEA.HI R5, R0, R12, RZ, 0x5 ;  /* 0x0000000c00057211 */ /* 0x000fe200078f28ff */
[----:B------:R-:W-:-:S02]  /*0c50*/  IMAD.IADD R2, R14, 0x1, -R2 ;  /* 0x000000010e027824 */ /* 0x000fc400078e0a02 */
[----:B------:R-:W-:Y:S01]  /*0c60*/  IMAD.IADD R4, R12, 0x1, -R4 ;  /* 0x000000010c047824 */ /* 0x000fe200078e0a04 */
[----:B------:R-:W-:Y:S01]  /*0c70*/  SHF.R.S32.HI R15, RZ, 0x5, R5 ;  /* 0x00000005ff0f7819 */ /* 0x000fe20000011405 */
[----:B------:R-:W-:Y:S02]  /*0c80*/  IMAD.IADD R3, R6, 0x1, -R3 ;  /* 0x0000000106037824 */ /* 0x000fe400078e0a03 */
[----:B------:R-:W-:Y:S01]  /*0c90*/  IMAD R6, R2, 0x40, R7 ;  /* 0x0000004002067824 */ /* 0x000fe200078e0207 */
[C---:B------:R-:W-:Y:S02]  /*0ca0*/  LEA.HI R2, R0.reuse, R12, RZ, 0x2 ;  /* 0x0000000c00027211 */ /* 0x040fe400078f10ff */
[----:B------:R-:W-:Y:S02]  /*0cb0*/  LEA R4, R15, R4, 0x4 ;  /* 0x000000040f047211 */ /* 0x000fe400078e20ff */
[--C-:B------:R-:W-:Y:S02]  /*0cc0*/  SHF.R.S32.HI R204, RZ, 0x2, R2.reuse ;  /* 0x00000002ffcc7819 */ /* 0x100fe40000011402 */
[----:B------:R-:W-:Y:S01]  /*0cd0*/  LEA.HI R0, R0, R12, RZ, 0x3 ;  /* 0x0000000c00007211 */ /* 0x000fe200078f18ff */
[----:B------:R-:W-:Y:S01]  /*0ce0*/  IMAD R5, R4, 0x8, R3 ;  /* 0x0000000804057824 */ /* 0x000fe200078e0203 */
[----:B------:R-:W-:Y:S01]  /*0cf0*/  SHF.R.S32.HI R3, RZ, 0x1f, R2 ;  /* 0x0000001fff037819 */ /* 0x000fe20000011402 */
[----:B------:R-:W-:Y:S01]  /*0d00*/  VIADD R9, R204, 0x40 ;  /* 0x00000040cc097836 */ /* 0x000fe20000000000 */
[----:B------:R-:W-:-:S02]  /*0d10*/  LOP3.LUT R2, R2, 0xfffffffc, RZ, 0xc0, !PT ;  /* 0xfffffffc02027812 */ /* 0x000fc400078ec0ff */
[----:B------:R-:W-:Y:S02]  /*0d20*/  SHF.R.S32.HI R4, RZ, 0x3, R0 ;  /* 0x00000003ff047819 */ /* 0x000fe40000011400 */
[----:B------:R-:W-:Y:S01]  /*0d30*/  LOP3.LUT R0, R0, 0xfffffff8, RZ, 0xc0, !PT ;  /* 0xfffffff800007812 */ /* 0x000fe200078ec0ff */
[C---:B------:R-:W-:Y:S01]  /*0d40*/  IMAD.IADD R7, R12.reuse, 0x1, -R2 ;  /* 0x000000010c077824 */ /* 0x040fe200078e0a02 */
[----:B------:R-:W-:Y:S02]  /*0d50*/  SHF.R.S32.HI R4, RZ, 0x1f, R9 ;  /* 0x0000001fff047819 */ /* 0x000fe40000011409 */
[----:B------:R-:W-:Y:S01]  /*0d60*/  LEA.HI R3, R3, R204, RZ, 0x3 ;  /* 0x000000cc03037211 */ /* 0x000fe200078f18ff */
[----:B------:R-:W-:Y:S01]  /*0d70*/  IMAD.IADD R0, R12, 0x1, -R0 ;  /* 0x000000010c007824 */ /* 0x000fe200078e0a00 */
[----:B------:R-:W-:Y:S01]  /*0d80*/  LEA.HI R4, R4, R9, RZ, 0x3 ;  /* 0x0000000904047211 */ /* 0x000fe200078f18ff */
[----:B------:R-:W-:Y:S01]  /*0d90*/  IMAD.SHL.U32 R2, R9, 0x40, RZ ;  /* 0x0000004009027824 */ /* 0x000fe200078e00ff */
[----:B------:R-:W-:-:S02]  /*0da0*/  LOP3.LUT R3, R3, 0xfffffff8, RZ, 0xc0, !PT ;  /* 0xfffffff803037812 */ /* 0x000fc400078ec0ff */
[C---:B------:R-:W-:Y:S01]  /*0db0*/  LEA.HI R0, R7.reuse, R7, RZ, 0x1 ;  /* 0x0000000707007211 */ /* 0x040fe200078f08ff */
[----:B------:R-:W-:Y:S02]  /*0dc0*/  IMAD.SHL.U32 R4, R4, 0x40, RZ ;  /* 0x0000004004047824 */ /* 0x000fe400078e00ff */
[----:B------:R-:W-:Y:S01]  /*0dd0*/  IMAD.IADD R10, R204, 0x1, -R3 ;  /* 0x00000001cc0a7824 */ /* 0x000fe200078e0a03 */
[----:B------:R-:W-:Y:S01]  /*0de0*/  LOP3.LUT R0, R0, 0x1ffffffe, RZ, 0xc0, !PT ;  /* 0x1ffffffe00007812 */ /* 0x000fe200078ec0ff */
[C---:B------:R-:W-:Y:S01]  /*0df0*/  IMAD.SHL.U32 R16, R7.reuse, 0x8, RZ ;  /* 0x0000000807107824 */ /* 0x040fe200078e00ff */
[----:B------:R-:W-:Y:S01]  /*0e00*/  LOP3.LUT R3, R2, 0x1c0, RZ, 0xc0, !PT ;  /* 0x000001c002037812 */ /* 0x000fe200078ec0ff */
[C---:B------:R-:W-:Y:S01]  /*0e10*/  IMAD.SHL.U32 R22, R7.reuse, 0x4, RZ ;  /* 0x0000000407167824 */ /* 0x040fe200078e00ff */
[----:B------:R-:W-:Y:S02]  /*0e20*/  IADD3 R0, R7, -R0, RZ ;  /* 0x8000000007007210 */ /* 0x000fe40007ffe0ff */
[----:B------:R-:W-:Y:S01]  /*0e30*/  LOP3.LUT R4, R4, 0xfffffe00, RZ, 0xc0, !PT ;  /* 0xfffffe0004047812 */ /* 0x000fe200078ec0ff */
[----:B------:R-:W-:Y:S01]  /*0e40*/  STL [R1+0x78], R6 ;  /* 0x0000780601007387 */ /* 0x000fe20000100800 */
[----:B------:R-:W-:-:S02]  /*0e50*/  SHF.R.U32.HI R7, RZ, 0x3, R3 ;  /* 0x00000003ff077819 */ /* 0x000fc40000011603 */
[----:B------:R-:W-:Y:S01]  /*0e60*/  LOP3.LUT R3, R3, 0x38, R16, 0xf8, !PT ;  /* 0x0000003803037812 */ /* 0x000fe200078ef810 */
[----:B------:R-:W-:Y:S01]  /*0e70*/  STL [R1+0x68], RZ ;  /* 0x000068ff01007387 */ /* 0x000fe20000100800 */
[----:B------:R-:W-:-:S03]  /*0e80*/  LOP3.LUT R8, R8, 0x7ffffffc, RZ, 0xc0, !PT ;  /* 0x7ffffffc08087812 */ /* 0x000fc600078ec0ff */
[----:B------:R-:W-:Y:S04]  /*0e90*/  STL [R1+0x70], R10 ;  /* 0x0000700a01007387 */ /* 0x000fe80000100800 */
[----:B------:R0:W-:Y:S01]  /*0ea0*/  STL [R1+0x58], R4 ;  /* 0x0000580401007387 */ /* 0x0001e20000100800 */
[----:B------:R-:W-:Y:S02]  /*0eb0*/  IMAD.SHL.U32 R5, R5, 0x8, RZ ;  /* 0x0000000805057824 */ /* 0x000fe400078e00ff */
[----:B------:R-:W-:Y:S01]  /*0ec0*/  IMAD R0, R0, 0x8, R6 ;  /* 0x0000000800007824 */ /* 0x000fe200078e0206 */
[----:B0-----:R-:W-:Y:S01]  /*0ed0*/  LOP3.LUT R4, R4, R3, R7, 0xf6, !PT ;  /* 0x0000000304047212 */ /* 0x001fe200078ef607 */
[----:B------:R-:W-:-:S04]  /*0ee0*/  IMAD.IADD R7, R11, 0x1, -R8 ;  /* 0x000000010b077824 */ /* 0x000fc800078e0a08 */
[----:B------:R-:W-:Y:S01]  /*0ef0*/  IMAD R3, R4, 0x2, R19 ;  /* 0x0000000204037824 */ /* 0x000fe200078e0213 */
[----:B------:R0:W-:Y:S04]  /*0f00*/  STL [R1+0x7c], R7 ;  /* 0x00007c0701007387 */ /* 0x0001e80000100800 */
[----:B------:R0:W-:Y:S04]  /*0f10*/  STL [R1+0x84], R5 ;  /* 0x0000840501007387 */ /* 0x0001e80000100800 */
[----:B------:R0:W-:Y:S04]  /*0f20*/  STL [R1+0x80], R0 ;  /* 0x0000800001007387 */ /* 0x0001e80000100800 */
[----:B------:R0:W-:Y:S01]  /*0f30*/  STL [R1+0x74], R3 ;  /* 0x0000740301007387 */ /* 0x0001e20000100800 */
[C---:B------:R-:W-:Y:S01]  /*0f40*/  VIADD R213, R16.reuse, 0x40 ;  /* 0x0000004010d57836 */ /* 0x040fe20000000000 */
[C---:B------:R-:W-:Y:S01]  /*0f50*/  IADD3 R2, R16.reuse, 0x20, RZ ;  /* 0x0000002010027810 */ /* 0x040fe20007ffe0ff */
[----:B------:R-:W-:-:S02]  /*0f60*/  VIADD R212, R16, 0x60 ;  /* 0x0000006010d47836 */ /* 0x000fc40000000000 */
[C---:B------:R-:W-:Y:S02]  /*0f70*/  VIADD R211, R16.reuse, 0x80 ;  /* 0x0000008010d37836 */ /* 0x040fe40000000000 */
[C---:B------:R-:W-:Y:S02]  /*0f80*/  VIADD R210, R16.reuse, 0xa0 ;  /* 0x000000a010d27836 */ /* 0x040fe40000000000 */
[C---:B------:R-:W-:Y:S02]  /*0f90*/  VIADD R215, R16.reuse, 0xc0 ;  /* 0x000000c010d77836 */ /* 0x040fe40000000000 */
[----:B------:R-:W-:Y:S01]  /*0fa0*/  VIADD R214, R16, 0xe0 ;  /* 0x000000e010d67836 */ /* 0x000fe20000000000 */
[----:B------:R-:W-:Y:S01]  /*0fb0*/  MOV R205, RZ ;  /* 0x000000ff00cd7202 */ /* 0x000fe20000000f00 */
[----:B------:R-:W-:Y:S01]  /*0fc0*/  IMAD.MOV.U32 R18, RZ, RZ, RZ ;  /* 0x000000ffff127224 */ /* 0x000fe200078e00ff */
[----:B------:R-:W-:Y:S01]  /*0fd0*/  SHF.R.S32.HI R17, RZ, 0x1f, R16 ;  /* 0x0000001fff117819 */ /* 0x000fe20000011410 */
[----:B------:R-:W-:Y:S01]  /*0fe0*/  IMAD.MOV.U32 R207, RZ, RZ, RZ ;  /* 0x000000ffffcf7224 */ /* 0x000fe200078e00ff */
[----:B------:R-:W-:Y:S01]  /*0ff0*/  SHF.R.S32.HI R206, RZ, 0x1f, R2 ;  /* 0x0000001fffce7819 */ /* 0x000fe20000011402 */
[----:B------:R-:W-:Y:S01]  /*1000*/  IMAD.MOV.U32 R216, RZ, RZ, RZ ;  /* 0x000000ffffd87224 */ /* 0x000fe200078e00ff */
[----:B------:R-:W-:Y:S01]  /*1010*/  SHF.R.S32.HI R222, RZ, 0x1f, R213 ;  /* 0x0000001fffde7819 */ /* 0x000fe200000114d5 */
[----:B------:R-:W-:Y:S01]  /*1020*/  VIADD R208, R22, 0x10 ;  /* 0x0000001016d07836 */ /* 0x000fe20000000000 */
[----:B------:R-:W-:-:S02]  /*1030*/  SHF.R.S32.HI R221, RZ, 0x1f, R212 ;  /* 0x0000001fffdd7819 */ /* 0x000fc400000114d4 */
[----:B------:R-:W-:Y:S02]  /*1040*/  SHF.R.S32.HI R220, RZ, 0x1f, R211 ;  /* 0x0000001fffdc7819 */ /* 0x000fe400000114d3 */
[----:B------:R-:W-:Y:S02]  /*1050*/  SHF.R.S32.HI R219, RZ, 0x1f, R210 ;  /* 0x0000001fffdb7819 */ /* 0x000fe400000114d2 */
[----:B------:R-:W-:Y:S02]  /*1060*/  SHF.R.S32.HI R218, RZ, 0x1f, R215 ;  /* 0x0000001fffda7819 */ /* 0x000fe400000114d7 */
[----:B------:R-:W-:Y:S02]  /*1070*/  SHF.R.S32.HI R217, RZ, 0x1f, R214 ;  /* 0x0000001fffd97819 */ /* 0x000fe400000114d6 */
[----:B0-2---:R-:W-:-:S07]  /*1080*/  LOP3.LUT R209, R13, 0x1, RZ, 0xfc, !PT ;  /* 0x000000010dd17812 */ /* 0x005fce00078efcff */
.L_x_10562:
[----:B0-----:R-:W0:Y:S02]  /*1090*/  LDC.64 R4, c[0x0][0xd88] ;  /* 0x00036200ff047b82 */ /* 0x001e240000000a00 */
[----:B0-----:R-:W-:-:S05]  /*10a0*/  IMAD.WIDE R4, R35, 0x4, R4 ;  /* 0x0000000423047825 */ /* 0x001fca00078e0204 */
        /* <DEDUP_REMOVED lines=9> */
[----:B------:R-:W-:Y:S02]  /*1140*/  ISETP.NE.AND.EX P0, PT, RZ, UR7, PT, P0 ;  /* 0x00000007ff007c0c */ /* 0x000fe4000bf05300 */
[----:B--2---:R-:W-:Y:S01]  /*1150*/  SHF.R.S32.HI R0, RZ, 0x1f, R3 ;  /* 0x0000001fff007819 */ /* 0x004fe20000011403 */
[----:B---3--:R-:W-:-:S04]  /*1160*/  IMAD.SHL.U32 R32, R3, 0x4, RZ ;  /* 0x0000000403207824 */ /* 0x008fc800078e00ff */
[C---:B------:R-:W-:Y:S01]  /*1170*/  @P1 LEA R6, P2, R3.reuse, UR4, 0x2 ;  /* 0x0000000403061c11 */ /* 0x040fe2000f8410ff */
[----:B------:R0:W-:Y:S01]  /*1180*/  STL [R1+0x5c], R3 ;  /* 0x00005c0301007387 */ /* 0x0001e20000100800 */
[C-C-:B------:R-:W-:Y:S02]  /*1190*/  SHF.L.U64.HI R35, R3.reuse, 0x2, R0.reuse ;  /* 0x0000000203237819 */ /* 0x140fe40000010200 */
[----:B------:R-:W-:Y:S01]  /*11a0*/  @P1 LEA.HI.X R7, R3, UR5, R0, 0x2, P2 ;  /* 0x0000000503071c11 */ /* 0x000fe200090f1400 */
[----:B------:R-:W-:Y:S01]  /*11b0*/  IMAD.MOV.U32 R0, RZ, RZ, RZ ;  /* 0x000000ffff007224 */ /* 0x000fe200078e00ff */
[----:B------:R-:W-:Y:S02]  /*11c0*/  ISETP.NE.U32.AND P2, PT, RZ, UR8, PT ;  /* 0x00000008ff007c0c */ /* 0x000fe4000bf45070 */
[----:B------:R-:W-:Y:S02]  /*11d0*/  IADD3 R8, P3, R32, UR6, RZ ;  /* 0x0000000620087c10 */ /* 0x000fe4000ff7e0ff */
[----:B------:R-:W-:Y:S01]  /*11e0*/  ISETP.NE.AND.EX P2, PT, RZ, UR9, PT, P2 ;  /* 0x00000009ff007c0c */ /* 0x000fe2000bf45320 */
[----:B------:R0:W5:Y:S01]  /*11f0*/  @P1 LDG.E R0, desc[UR60][R6.64] ;  /* 0x0000003c06001981 */ /* 0x000162000c1e1900 */
[----:B------:R-:W-:Y:S01]  /*1200*/  ULDC UR4, c[0x0][0x288] ;  /* 0x0000a20000047ab9 */ /* 0x000fe20000000800 */
[----:B------:R-:W-:Y:S01]  /*1210*/  IADD3.X R9, R35, UR7, RZ, P3, !PT ;  /* 0x0000000723097c10 */ /* 0x000fe20009ffe4ff */
[----:B------:R-:W-:Y:S01]  /*1220*/  IMAD.U32 R90, RZ, RZ, UR4 ;  /* 0x00000004ff5a7e24 */ /* 0x000fe2000f8e00ff */
[----:B------:R-:W-:-:S03]  /*1230*/  ULDC.64 UR4, c[0x0][0x418] ;  /* 0x0001060000047ab9 */ /* 0x000fc60000000a00 */
[----:B------:R0:W5:Y:S05]  /*1240*/  @P0 LDG.E R88, desc[UR60][R8.64] ;  /* 0x0000003c08580981 */ /* 0x00016a000c1e1900 */
[----:B------:R-:W-:-:S04]  /*1250*/  @P2 IADD3 R4, P1, R32, UR8, RZ ;  /* 0x0000000820042c10 */ /* 0x000fc8000ff3e0ff */
[----:B------:R-:W-:-:S05]  /*1260*/  @P2 IADD3.X R5, R35, UR9, RZ, P1, !PT ;  /* 0x0000000923052c10 */ /* 0x000fca0008ffe4ff */
[----:B------:R0:W5:Y:S01]  /*1270*/  @P2 LDG.E R90, desc[UR60][R4.64] ;  /* 0x0000003c045a2981 */ /* 0x000162000c1e1900 */
[----:B------:R-:W-:-:S03]  /*1280*/  UISETP.NE.U32.AND UP0, UPT, UR4, URZ, UPT ;  /* 0x0000003f0400728c */ /* 0x000fc6000bf05070 */
[----:B------:R-:W-:Y:S01]  /*1290*/  ULDC UR4, c[0x0][0x424] ;  /* 0x0001090000047ab9 */ /* 0x000fe20000000800 */
[----:B------:R-:W-:-:S03]  /*12a0*/  UISETP.NE.AND.EX UP0, UPT, UR5, URZ, UPT, UP0 ;  /* 0x0000003f0500728c */ /* 0x000fc6000bf05300 */
[----:B------:R-:W-:Y:S01]  /*12b0*/  ULDC UR5, c[0x0][0x2f0] ;  /* 0x0000bc0000057ab9 */ /* 0x000fe20000000800 */
[----:B------:R-:W-:-:S04]  /*12c0*/  USEL UR4, UR4, 0x1, UP0 ;  /* 0x0000000104047887 */ /* 0x000fc80008000000 */
[----:B------:R-:W-:-:S03]  /*12d0*/  UIMAD UR4, UR4, UR5, URZ ;  /* 0x00000005040472a4 */ /* 0x000fc6000f8e023f */
[----:B------:R-:W-:Y:S02]  /*12e0*/  ULDC UR5, c[0x0][0x348] ;  /* 0x0000d20000057ab9 */ /* 0x000fe40000000800 */
[----:B----4-:R-:W-:Y:S02]  /*12f0*/  IMAD.U32 R30, RZ, RZ, UR5 ;  /* 0x00000005ff1e7e24 */ /* 0x010fe4000f8e00ff */
[----:B------:R-:W-:Y:S02]  /*1300*/  IMAD.U32 R31, RZ, RZ, UR4 ;  /* 0x00000004ff1f7e24 */ /* 0x000fe4000f8e00ff */
[----:B------:R-:W-:Y:S01]  /*1310*/  IMAD.MOV.U32 R29, RZ, RZ, R3 ;  /* 0x000000ffff1d7224 */ /* 0x000fe200078e0003 */
[----:B01----:R-:W-:Y:S06]  /*1320*/  @P2 BRA `(.L_x_10420) ;  /* 0x0000000000242947 */ /* 0x003fec0003800000 */
        /* <DEDUP_REMOVED lines=9> */
.L_x_10420:
        /* <DEDUP_REMOVED lines=10> */
.L_x_10421:
[----:B------:R-:W-:Y:S05]  /*1460*/  @!P0 BRA `(.L_x_10422) ;  /* 0x00000000000c8947 */ /* 0x000fea0003800000 */
[----:B------:R-:W2:Y:S04]  /*1470*/  LDG.E R4, desc[UR60][R8.64] ;  /* 0x0000003c08047981 */ /* 0x000ea8000c1e1900 */
[----:B------:R-:W2:Y:S02]  /*1480*/  LDG.E R31, desc[UR60][R8.64+0x4] ;  /* 0x0000043c081f7981 */ /* 0x000ea4000c1e1900 */
[----:B--2---:R-:W-:-:S07]  /*1490*/  IMAD.IADD R31, R31, 0x1, -R4 ;  /* 0x000000011f1f7824 */ /* 0x004fce00078e0a04 */
.L_x_10422:
[----:B------:R-:W-:Y:S02]  /*14a0*/  ULDC.64 UR4, c[0x0][0xb08] ;  /* 0x0002c20000047ab9 */ /* 0x000fe40000000a00 */
[----:B------:R-:W-:-:S04]  /*14b0*/  ISETP.NE.U32.AND P0, PT, RZ, UR4, PT ;  /* 0x00000004ff007c0c */ /* 0x000fc8000bf05070 */
[----:B------:R-:W-:Y:S01]  /*14c0*/  ISETP.NE.AND.EX P0, PT, RZ, UR5, PT, P0 ;  /* 0x00000005ff007c0c */ /* 0x000fe2000bf05300 */
[----:B------:R-:W-:-:S12]  /*14d0*/  ULDC.64 UR4, c[0x0][0xb28] ;  /* 0x0002ca0000047ab9 */ /* 0x000fd80000000a00 */
[----:B0-----:R-:W0:Y:S02]  /*14e0*/  @P0 LDC.64 R4, c[0x0][0xb08] ;  /* 0x0002c200ff040b82 */ /* 0x001e240000000a00 */
[----:B0-----:R-:W-:-:S05]  /*14f0*/  @P0 IMAD.WIDE R4, R29, 0x4, R4 ;  /* 0x000000041d040825 */ /* 0x001fca00078e0204 */
[----:B------:R-:W2:Y:S04]  /*1500*/  @P0 LDG.E R3, desc[UR60][R4.64] ;  /* 0x0000003c04030981 */ /* 0x000ea8000c1e1900 */
[----:B------:R0:W2:Y:S01]  /*1510*/  @P0 LDG.E R8, desc[UR60][R4.64+0x4] ;  /* 0x0000043c04080981 */ /* 0x0000a2000c1e1900 */
[----:B-----5:R-:W-:Y:S01]  /*1520*/  IADD3 R9, -R0, R31, RZ ;  /* 0x0000001f00097210 */ /* 0x020fe20007ffe1ff */
[----:B------:R-:W-:Y:S01]  /*1530*/  IMAD.MOV.U32 R28, RZ, RZ, R31 ;  /* 0x000000ffff1c7224 */ /* 0x000fe200078e001f */
[----:B------:R-:W-:-:S04]  /*1540*/  ISETP.NE.U32.AND P1, PT, RZ, UR4, PT ;  /* 0x00000004ff007c0c */ /* 0x000fc8000bf25070 */
        /* <DEDUP_REMOVED lines=45> */
.L_x_10425:
[----:B------:R-:W-:Y:S05]  /*1820*/  BSYNC B6 ;  /* 0x0000000000067941 */ /* 0x000fea0003800000 */
.L_x_10424:
        /* <DEDUP_REMOVED lines=20> */
.L_x_10427:
[----:B------:R-:W-:Y:S05]  /*1970*/  BSYNC B6 ;  /* 0x0000000000067941 */ /* 0x000fea0003800000 */
.L_x_10426:
[----:B------:R-:W-:Y:S01]  /*1980*/  ULDC.64 UR4, c[0x0][0xaf0] ;  /* 0x0002bc0000047ab9 */ /* 0x000fe20000000a00 */
[----:B------:R-:W2:Y:S01]  /*1990*/  LDL R36, [R1+0x70] ;  /* 0x0000700001247983 */ /* 0x000ea20000100800 */
[----:B------:R-:W-:Y:S01]  /*19a0*/  ISETP.NE.U32.AND P0, PT, RZ, UR4, PT ;  /* 0x00000004ff007c0c */ /* 0x000fe2000bf05070 */
[----:B------:R-:W0:Y:S03]  /*19b0*/  LDC.64 R66, c[0x0][0x408] ;  /* 0x00010200ff427b82 */ /* 0x000e260000000a00 */
[----:B------:R-:W-:-:S05]  /*19c0*/  ISETP.NE.AND.EX P0, PT, RZ, UR5, PT, P0 ;  /* 0x00000005ff007c0c */ /* 0x000fca000bf05300 */
[----:B------:R-:W1:Y:S08]  /*19d0*/  LDC.64 R60, c[0x0][0x3f8] ;  /* 0x0000fe00ff3c7b82 */ /* 0x000e700000000a00 */
[----:B------:R-:W-:Y:S01]  /*19e0*/  @P0 IADD3 R4, P1, R32, UR4, RZ ;  /* 0x0000000420040c10 */ /* 0x000fe2000ff3e0ff */
[----:B------:R-:W-:Y:S01]  /*19f0*/  ULDC UR4, c[0x0][0x320] ;  /* 0x0000c80000047ab9 */ /* 0x000fe20000000800 */
[----:B------:R-:W3:Y:S02]  /*1a00*/  LDC R89, c[0x0][0x3f4] ;  /* 0x0000fd00ff597b82 */ /* 0x000ee40000000800 */
[----:B------:R-:W-:-:S02]  /*1a10*/  @P0 IADD3.X R5, R35, UR5, RZ, P1, !PT ;  /* 0x0000000523050c10 */ /* 0x000fc40008ffe4ff */
[----:B------:R-:W-:-:S03]  /*1a20*/  ISETP.GE.AND P1, PT, R2, UR4, PT ;  /* 0x0000000402007c0c */ /* 0x000fc6000bf26270 */
[----:B------:R4:W2:Y:S01]  /*1a30*/  @P0 LDG.E R29, desc[UR60][R4.64] ;  /* 0x0000003c041d0981 */ /* 0x0008a2000c1e1900 */
[----:B------:R-:W-:Y:S01]  /*1a40*/  SEL R3, RZ, 0xffffffff, P1 ;  /* 0xffffffffff037807 */ /* 0x000fe20000800000 */
[--C-:B0-----:R-:W-:Y:S01]  /*1a50*/  IMAD.WIDE.U32 R10, R204, R66, R16.reuse ;  /* 0x00000042cc0a7225 */ /* 0x101fe200078e0010 */
[----:B------:R-:W-:Y:S01]  /*1a60*/  ISETP.GE.AND P0, PT, R16, UR4, PT ;  /* 0x0000000410007c0c */ /* 0x000fe2000bf06270 */
[----:B------:R-:W0:Y:S01]  /*1a70*/  S2R R21, SR_TID.X ;  /* 0x0000000000157919 */ /* 0x000e220000002100 */
[----:B------:R-:W-:Y:S01]  /*1a80*/  ISETP.GE.AND P1, PT, R212, UR4, PT ;  /* 0x00000004d4007c0c */ /* 0x000fe2000bf26270 */
[----:B------:R-:W-:Y:S01]  /*1a90*/  IMAD.SHL.U32 R3, R3, 0x2, RZ ;  /* 0x0000000203037824 */ /* 0x000fe200078e00ff */
[----:B------:R-:W-:Y:S01]  /*1aa0*/  SEL R0, RZ, 0x1, P0 ;  /* 0x00000001ff007807 */ /* 0x000fe20000000000 */
[----:B------:R-:W3:Y:S01]  /*1ab0*/  S2R R20, SR_TID.X ;  /* 0x0000000000147919 */ /* 0x000ee20000002100 */
[----:B------:R-:W-:Y:S01]  /*1ac0*/  ISETP.GE.AND P0, PT, R213, UR4, PT ;  /* 0x00000004d5007c0c */ /* 0x000fe2000bf06270 */
[----:B-1----:R-:W-:Y:S01]  /*1ad0*/  IMAD.WIDE.U32 R8, R204, R60, R16 ;  /* 0x0000003ccc087225 */ /* 0x002fe200078e0010 */
[----:B------:R-:W-:-:S02]  /*1ae0*/  LOP3.LUT R0, R3, 0x2, R0, 0xe2, !PT ;  /* 0x0000000203007812 */ /* 0x000fc400078ee200 */
[----:B------:R-:W-:Y:S02]  /*1af0*/  SEL R3, RZ, 0x4, P0 ;  /* 0x00000004ff037807 */ /* 0x000fe40000000000 */
[----:B------:R-:W-:Y:S02]  /*1b00*/  SHF.R.S32.HI R7, RZ, 0x1f, R204 ;  /* 0x0000001fff077819 */ /* 0x000fe400000114cc */
[----:B------:R-:W-:Y:S01]  /*1b10*/  SHF.R.S32.HI R23, RZ, 0x1f, R22 ;  /* 0x0000001fff177819 */ /* 0x000fe20000011416 */
[----:B------:R-:W-:Y:S01]  /*1b20*/  IMAD.MOV.U32 R78, RZ, RZ, 0x20 ;  /* 0x00000020ff4e7424 */ /* 0x000fe200078e00ff */
[----:B----4-:R-:W-:Y:S01]  /*1b30*/  SEL R4, RZ, 0x8, P1 ;  /* 0x00000008ff047807 */ /* 0x010fe20000800000 */
[----:B------:R-:W-:Y:S01]  /*1b40*/  IMAD.IADD R88, R88, 0x1, R31 ;  /* 0x0000000158587824 */ /* 0x000fe200078e021f */
[----:B------:R-:W-:Y:S01]  /*1b50*/  ISETP.GE.AND P0, PT, R211, UR4, PT ;  /* 0x00000004d3007c0c */ /* 0x000fe2000bf06270 */
[----:B------:R-:W-:Y:S01]  /*1b60*/  IMAD.SHL.U32 R83, R66, 0x40, RZ ;  /* 0x0000004042537824 */ /* 0x000fe200078e00ff */
[----:B------:R-:W-:Y:S01]  /*1b70*/  ISETP.GE.AND P1, PT, R210, UR4, PT ;  /* 0x00000004d2007c0c */ /* 0x000fe2000bf26270 */
[----:B------:R-:W-:Y:S01]  /*1b80*/  IMAD R77, R61, 0x60, RZ ;  /* 0x000000603d4d7824 */ /* 0x000fe200078e02ff */
[----:B------:R-:W-:Y:S01]  /*1b90*/  LOP3.LUT R0, R4, R0, R3, 0xfe, !PT ;  /* 0x0000000004007212 */ /* 0x000fe200078efe03 */
[----:B------:R-:W-:Y:S01]  /*1ba0*/  IMAD.SHL.U32 R85, R60, 0x40, RZ ;  /* 0x000000403c557824 */ /* 0x000fe200078e00ff */
[----:B------:R-:W-:-:S02]  /*1bb0*/  SEL R3, RZ, 0x10, P0 ;  /* 0x00000010ff037807 */ /* 0x000fc40000000000 */
[----:B------:R-:W-:Y:S02]  /*1bc0*/  SEL R4, RZ, 0x20, P1 ;  /* 0x00000020ff047807 */ /* 0x000fe40000800000 */
[----:B------:R-:W-:Y:S02]  /*1bd0*/  ISETP.GE.AND P0, PT, R215, UR4, PT ;  /* 0x00000004d7007c0c */ /* 0x000fe4000bf06270 */
[----:B------:R-:W-:Y:S02]  /*1be0*/  ISETP.GE.AND P1, PT, R214, UR4, PT ;  /* 0x00000004d6007c0c */ /* 0x000fe4000bf26270 */
[----:B------:R-:W-:Y:S01]  /*1bf0*/  LOP3.LUT R0, R4, R0, R3, 0xfe, !PT ;  /* 0x0000000004007212 */ /* 0x000fe200078efe03 */
[----:B------:R-:W-:Y:S01]  /*1c00*/  IMAD R4, R7, R60, RZ ;  /* 0x0000003c07047224 */ /* 0x000fe200078e02ff */
[----:B------:R-:W-:Y:S02]  /*1c10*/  SEL R87, RZ, 0x40, P0 ;  /* 0x00000040ff577807 */ /* 0x000fe40000000000 */
[----:B------:R-:W-:Y:S01]  /*1c20*/  SEL R3, RZ, 0x7fff80, P1 ;  /* 0x007fff80ff037807 */ /* 0x000fe20000800000 */
[----:B0-----:R-:W-:Y:S01]  /*1c30*/  VIADD R37, R21, 0xffffff80 ;  /* 0xffffff8015257836 */ /* 0x001fe20000000000 */
[----:B---3--:R-:W-:Y:S01]  /*1c40*/  ISETP.GE.AND P0, PT, R16, R89, PT ;  /* 0x000000591000720c */ /* 0x008fe20003f06270 */
[C---:B------:R-:W-:Y:S01]  /*1c50*/  IMAD R13, R204.reuse, R61, R4 ;  /* 0x0000003dcc0d7224 */ /* 0x040fe200078e0204 */
[----:B------:R-:W-:Y:S01]  /*1c60*/  LOP3.LUT R87, R3, R0, R87, 0xfe, !PT ;  /* 0x0000000003577212 */ /* 0x000fe200078efe57 */
[-C--:B------:R-:W-:Y:S01]  /*1c70*/  IMAD R0, R7, R66.reuse, RZ ;  /* 0x0000004207007224 */ /* 0x080fe200078e02ff */
[----:B------:R-:W-:Y:S01]  /*1c80*/  SHF.R.U32.HI R21, RZ, 0x7, R20 ;  /* 0x00000007ff157819 */ /* 0x000fe20000011614 */
[----:B------:R-:W-:Y:S01]  /*1c90*/  IMAD.WIDE.U32 R6, R204, R66, R22 ;  /* 0x00000042cc067225 */ /* 0x000fe200078e0016 */
[----:B------:R-:W-:-:S02]  /*1ca0*/  SEL R3, R89, RZ, P0 ;  /* 0x000000ff59037207 */ /* 0x000fc40000000000 */
[----:B------:R-:W-:Y:S01]  /*1cb0*/  SHF.L.U64.HI R84, R66, 0x6, R67 ;  /* 0x0000000642547819 */ /* 0x000fe20000010243 */
[C---:B------:R-:W-:Y:S01]  /*1cc0*/  IMAD R15, R204.reuse, R67, R0 ;  /* 0x00000043cc0f7224 */ /* 0x040fe200078e0200 */
[C---:B------:R-:W-:Y:S01]  /*1cd0*/  ISETP.NE.AND P6, PT, R21.reuse, 0x1, PT ;  /* 0x000000011500780c */ /* 0x040fe20003fc5270 */
[----:B------:R-:W-:Y:S01]  /*1ce0*/  IMAD.WIDE.U32 R4, R204, R60, R22 ;  /* 0x0000003ccc047225 */ /* 0x000fe200078e0016 */
[----:B------:R-:W-:Y:S02]  /*1cf0*/  IADD3 R91, R21, 0x8, RZ ;  /* 0x00000008155b7810 */ /* 0x000fe40007ffe0ff */
[----:B------:R-:W-:Y:S01]  /*1d00*/  IADD3 R3, R16, R3, RZ ;  /* 0x0000000310037210 */ /* 0x000fe20007ffe0ff */
[----:B------:R-:W-:Y:S01]  /*1d10*/  IMAD.IADD R7, R7, 0x1, R15 ;  /* 0x0000000107077824 */ /* 0x000fe200078e020f */
[----:B------:R-:W-:Y:S01]  /*1d20*/  SHF.L.U64.HI R86, R60, 0x6, R61 ;  /* 0x000000063c567819 */ /* 0x000fe2000001023d */
[----:B------:R-:W-:Y:S01]  /*1d30*/  IMAD.IADD R5, R5, 0x1, R13 ;  /* 0x0000000105057824 */ /* 0x000fe200078e020d */
[----:B------:R-:W-:Y:S01]  /*1d40*/  SHF.R.S32.HI R0, RZ, 0x1f, R3 ;  /* 0x0000001fff007819 */ /* 0x000fe20000011403 */
[----:B-----5:R-:W-:-:S02]  /*1d50*/  IMAD.WIDE.U32 R62, R28, R66, R6 ;  /* 0x000000421c3e7225 */ /* 0x020fc400078e0006 */
[----:B------:R-:W3:Y:S01]  /*1d60*/  LDL R6, [R1+0x58] ;  /* 0x0000580001067983 */ /* 0x000ee20000100800 */
[----:B------:R-:W-:Y:S01]  /*1d70*/  LEA.HI R3, R0, R3, RZ, 0x3 ;  /* 0x0000000300037211 */ /* 0x000fe200078f18ff */
[C---:B------:R-:W-:Y:S02]  /*1d80*/  VIADD R21, R204.reuse, 0x40 ;  /* 0x00000040cc157836 */ /* 0x040fe40000000000 */
[----:B------:R-:W-:Y:S01]  /*1d90*/  VIADD R7, R204, 0x40 ;  /* 0x00000040cc077836 */ /* 0x000fe20000000000 */
[----:B------:R-:W-:Y:S05]  /*1da0*/  @!P6 WARPSYNC.ALL ;  /* 0x000000000000e948 */ /* 0x000fea0003800000 */
[----:B------:R-:W-:-:S04]  /*1db0*/  IMAD.WIDE.U32 R52, R28, R60, R4 ;  /* 0x0000003c1c347225 */ /* 0x000fc800078e0004 */
[----:B------:R-:W-:Y:S01]  /*1dc0*/  IMAD.SHL.U32 R21, R21, 0x40, RZ ;  /* 0x0000004015157824 */ /* 0x000fe200078e00ff */
[----:B------:R-:W-:Y:S01]  /*1dd0*/  ULDC UR4, c[0x0][0x2f4] ;  /* 0x0000bd0000047ab9 */ /* 0x000fe20000000800 */
[----:B------:R-:W-:Y:S02]  /*1de0*/  IMAD.SHL.U32 R7, R7, 0x40, RZ ;  /* 0x0000004007077824 */ /* 0x000fe400078e00ff */
[----:B------:R-:W-:Y:S01]  /*1df0*/  IMAD.IADD R9, R13, 0x1, R9 ;  /* 0x000000010d097824 */ /* 0x000fe200078e0209 */
[----:B------:R-:W-:Y:S01]  /*1e00*/  SHF.R.S32.HI R13, RZ, 0x1f, R28 ;  /* 0x0000001fff0d7819 */ /* 0x000fe2000001141c */
[----:B------:R-:W-:Y:S01]  /*1e10*/  IMAD.IADD R11, R15, 0x1, R11 ;  /* 0x000000010f0b7824 */ /* 0x000fe200078e020b */
[----:B------:R-:W-:Y:S01]  /*1e20*/  LOP3.LUT R21, R21, 0x1c0, RZ, 0xc0, !PT ;  /* 0x000001c015157812 */ /* 0x000fe200078ec0ff */
[-C--:B------:R-:W-:Y:S01]  /*1e30*/  IMAD.WIDE.U32 R54, R28, R60.reuse, R8 ;  /* 0x0000003c1c367225 */ /* 0x080fe200078e0008 */
[----:B------:R-:W-:Y:S02]  /*1e40*/  LOP3.LUT R7, R7, 0x1c0, RZ, 0xc0, !PT ;  /* 0x000001c007077812 */ /* 0x000fe400078ec0ff */
[----:B------:R-:W-:Y:S01]  /*1e50*/  LOP3.LUT R0, R21, 0x38, R3, 0xf8, !PT ;  /* 0x0000003815007812 */ /* 0x000fe200078ef803 */
[C---:B------:R-:W-:Y:S01]  /*1e60*/  IMAD R12, R13.reuse, R60, RZ ;  /* 0x0000003c0d0c7224 */ /* 0x040fe200078e02ff */
[----:B------:R-:W-:Y:S01]  /*1e70*/  SHF.R.U32.HI R7, RZ, 0x3, R7 ;  /* 0x00000003ff077819 */ /* 0x000fe20000011607 */
[----:B------:R-:W-:Y:S01]  /*1e80*/  IMAD R13, R13, R66, RZ ;  /* 0x000000420d0d7224 */ /* 0x000fe200078e02ff */
[----:B------:R-:W-:Y:S01]  /*1e90*/  PRMT R4, R87, 0x8880, RZ ;  /* 0x0000888057047816 */ /* 0x000fe200000000ff */
[----:B------:R-:W-:Y:S01]  /*1ea0*/  IMAD R9, R67, 0x60, RZ ;  /* 0x0000006043097824 */ /* 0x000fe200078e02ff */
[----:B------:R-:W-:Y:S01]  /*1eb0*/  LOP3.LUT R0, R0, R7, RZ, 0x3c, !PT ;  /* 0x0000000700007212 */ /* 0x000fe200078e3cff */
[----:B------:R-:W-:-:S02]  /*1ec0*/  IMAD R13, R28, R67, R13 ;  /* 0x000000431c0d7224 */ /* 0x000fc400078e020d */
[----:B------:R-:W-:Y:S01]  /*1ed0*/  IMAD.WIDE.U32 R64, R28, R66, R10 ;  /* 0x000000421c407225 */ /* 0x000fe200078e000a */
[----:B------:R-:W-:-:S03]  /*1ee0*/  LOP3.LUT R68, R3, 0xfffffff8, RZ, 0xc0, !PT ;  /* 0xfffffff803447812 */ /* 0x000fc600078ec0ff */
[----:B------:R-:W-:Y:S01]  /*1ef0*/  IMAD.WIDE.U32 R66, R66, 0x60, RZ ;  /* 0x0000006042427825 */ /* 0x000fe200078e00ff */
[----:B------:R-:W-:-:S03]  /*1f00*/  ISETP.GE.AND P2, PT, R2, UR4, PT ;  /* 0x0000000402007c0c */ /* 0x000fc6000bf46270 */
[----:B------:R-:W-:Y:S02]  /*1f10*/  IMAD R15, R28, R61, R12 ;  /* 0x0000003d1c0f7224 */ /* 0x000fe400078e020c */
[----:B------:R-:W-:Y:S01]  /*1f20*/  IMAD.WIDE.U32 R60, R60, 0x60, RZ ;  /* 0x000000603c3c7825 */ /* 0x000fe200078e00ff */
[----:B------:R-:W-:-:S03]  /*1f30*/  SHF.R.S32.HI R69, RZ, 0x3, R3 ;  /* 0x00000003ff457819 */ /* 0x000fc60000011403 */
[----:B------:R-:W-:Y:S01]  /*1f40*/  IMAD.IADD R76, R67, 0x1, R9 ;  /* 0x00000001434c7824 */ /* 0x000fe200078e0209 */
[----:B------:R-:W-:Y:S01]  /*1f50*/  SHF.R.S32.HI R81, RZ, 0x1f, R34 ;  /* 0x0000001fff517819 */ /* 0x000fe20000011422 */
[----:B------:R-:W-:Y:S01]  /*1f60*/  IMAD.SHL.U32 R89, R89, 0x2, RZ ;  /* 0x0000000259597824 */ /* 0x000fe200078e00ff */
[----:B------:R-:W-:Y:S01]  /*1f70*/  IADD3 R73, R53, R15, RZ ;  /* 0x0000000f35497210 */ /* 0x000fe20007ffe0ff */
[----:B------:R-:W-:Y:S01]  /*1f80*/  IMAD.IADD R77, R61, 0x1, R77 ;  /* 0x000000013d4d7824 */ /* 0x000fe200078e024d */
[----:B------:R-:W-:Y:S01]  /*1f90*/  SHF.R.S32.HI R32, RZ, 0x1f, R68 ;  /* 0x0000001fff207819 */ /* 0x000fe20000011444 */
[----:B------:R-:W-:Y:S02]  /*1fa0*/  IMAD.IADD R72, R15, 0x1, R55 ;  /* 0x000000010f487824 */ /* 0x000fe400078e0237 */
[----:B------:R-:W-:Y:S02]  /*1fb0*/  IMAD.IADD R71, R63, 0x1, R13 ;  /* 0x000000013f477824 */ /* 0x000fe400078e020d */
[----:B------:R-:W-:-:S02]  /*1fc0*/  IMAD.IADD R70, R13, 0x1, R65 ;  /* 0x000000010d467824 */ /* 0x000fc400078e0241 */
[C---:B--2---:R-:W-:Y:S01]  /*1fd0*/  IMAD.SHL.U32 R82, R36.reuse, 0x40, RZ ;  /* 0x0000004024527824 */ /* 0x044fe200078e00ff */
[----:B------:R-:W-:Y:S01]  /*1fe0*/  @!P6 BAR.SYNC.DEFER_BLOCKING 0x9, 0x100 ;  /* 0x024400000000eb1d */ /* 0x000fe20000010000 */
[----:B------:R-:W-:Y:S02]  /*1ff0*/  LOP3.LUT P1, RZ, R36, 0x4, RZ, 0xc0, !PT ;  /* 0x0000000424ff7812 */ /* 0x000fe4000782c0ff */
[----:B------:R-:W-:Y:S02]  /*2000*/  SHF.R.S32.HI R36, RZ, 0x1f, R37 ;  /* 0x0000001fff247819 */ /* 0x000fe40000011425 */
[----:B------:R-:W-:Y:S02]  /*2010*/  LOP3.LUT R82, R82, 0x1c0, RZ, 0xc0, !PT ;  /* 0x000001c052527812 */ /* 0x000fe400078ec0ff */
[----:B------:R-:W-:-:S04]  /*2020*/  LEA.HI R36, R36, R37, RZ, 0x2 ;  /* 0x0000002524247211 */ /* 0x000fc800078f10ff */
[----:B------:R-:W-:-:S05]  /*2030*/  LOP3.LUT R36, R36, 0xfffffffc, RZ, 0xc0, !PT ;  /* 0xfffffffc24247812 */ /* 0x000fca00078ec0ff */
[----:B------:R-:W-:-:S04]  /*2040*/  IMAD.IADD R36, R37, 0x1, -R36 ;  /* 0x0000000125247824 */ /* 0x000fc800078e0a24 */
[----:B------:R-:W-:Y:S02]  /*2050*/  IMAD R79, R36, 0x40, R204 ;  /* 0x00000040244f7824 */ /* 0x000fe400078e02cc */
[----:B------:R-:W-:Y:S01]  /*2060*/  VIADD R36, R20, 0xffffff80 ;  /* 0xffffff8014247836 */ /* 0x000fe20000000000 */
[----:B------:R-:W-:-:S04]  /*2070*/  SHF.R.U32.HI R80, RZ, 0x3, R82 ;  /* 0x00000003ff507819 */ /* 0x000fc80000011652 */
[----:B------:R-:W-:Y:S02]  /*2080*/  SHF.R.S32.HI R20, RZ, 0x1f, R36 ;  /* 0x0000001fff147819 */ /* 0x000fe40000011424 */
[----:B------:R-:W-:Y:S02]  /*2090*/  LOP3.LUT R5, R82, 0x18, R16, 0xf8, !PT ;  /* 0x0000001852057812 */ /* 0x000fe400078ef810 */
[----:B------:R-:W-:Y:S02]  /*20a0*/  LEA.HI R20, R20, R36, RZ, 0x5 ;  /* 0x0000002414147211 */ /* 0x000fe400078f28ff */
[----:B------:R-:W-:Y:S02]  /*20b0*/  LOP3.LUT R5, R5, R80, RZ, 0x3c, !PT ;  /* 0x0000005005057212 */ /* 0x000fe400078e3cff */
[----:B------:R-:W-:-:S05]  /*20c0*/  SHF.R.S32.HI R20, RZ, 0x5, R20 ;  /* 0x00000005ff147819 */ /* 0x000fca0000011414 */
[----:B------:R-:W-:Y:S01]  /*20d0*/  IMAD R75, R20, 0x200, R5 ;  /* 0x00000200144b7824 */ /* 0x000fe200078e0205 */
[----:B------:R-:W-:Y:S02]  /*20e0*/  LOP3.LUT R5, R82, 0x38, R3, 0xf8, !PT ;  /* 0x0000003852057812 */ /* 0x000fe400078ef803 */
[----:B------:R-:W-:Y:S02]  /*20f0*/  SEL R78, R78, 0xffffffe0, !P1 ;  /* 0xffffffe04e4e7807 */ /* 0x000fe40004800000 */
[----:B------:R-:W-:Y:S02]  /*2100*/  LOP3.LUT R31, R5, R80, RZ, 0x3c, !PT ;  /* 0x00000050051f7212 */ /* 0x000fe400078e3cff */
[----:B------:R-:W-:Y:S02]  /*2110*/  PRMT R5, R4, 0x7710, RZ ;  /* 0x0000771004057816 */ /* 0x000fe400000000ff */
[----:B------:R-:W-:Y:S01]  /*2120*/  LEA R31, R20, R31, 0x9 ;  /* 0x0000001f141f7211 */ /* 0x000fe200078e48ff */
[----:B------:R-:W-:Y:S01]  /*2130*/  IMAD.IADD R74, R78, 0x1, R75 ;  /* 0x000000014e4a7824 */ /* 0x000fe200078e024b */
[----:B------:R-:W-:-:S02]  /*2140*/  LOP3.LUT R20, R5, 0x1, RZ, 0xc0, !PT ;  /* 0x0000000105147812 */ /* 0x000fc400078ec0ff */
[C---:B------:R-:W-:Y:S02]  /*2150*/  LOP3.LUT R10, R5.reuse, 0x2, RZ, 0xc0, !PT ;  /* 0x00000002050a7812 */ /* 0x040fe400078ec0ff */
[C---:B------:R-:W-:Y:S02]  /*2160*/  LOP3.LUT R9, R5.reuse, 0x4, RZ, 0xc0, !PT ;  /* 0x0000000405097812 */ /* 0x040fe400078ec0ff */
[C---:B------:R-:W-:Y:S02]  /*2170*/  LOP3.LUT R8, R5.reuse, 0x8, RZ, 0xc0, !PT ;  /* 0x0000000805087812 */ /* 0x040fe400078ec0ff */
[----:B------:R-:W-:Y:S02]  /*2180*/  LOP3.LUT R7, R5, 0x10, RZ, 0xc0, !PT ;  /* 0x0000001005077812 */ /* 0x000fe400078ec0ff */
[----:B------:R-:W-:Y:S02]  /*2190*/  ISETP.GE.AND P1, PT, R16, UR4, PT ;  /* 0x0000000410007c0c */ /* 0x000fe4000bf26270 */
[----:B------:R-:W-:-:S02]  /*21a0*/  SHF.R.S32.HI R35, RZ, 0x1f, R29 ;  /* 0x0000001fff237819 */ /* 0x000fc4000001141d */
[----:B------:R-:W-:Y:S01]  /*21b0*/  P2R R3, PR, RZ, 0x4 ;  /* 0x00000004ff037803 */ /* 0x000fe20000000000 */
[----:B---3--:R-:W-:Y:S01]  /*21c0*/  IMAD.IADD R21, R6, 0x1, R0 ;  /* 0x0000000106157824 */ /* 0x008fe200078e0200 */
[C---:B------:R-:W-:Y:S02]  /*21d0*/  LOP3.LUT R6, R5.reuse, 0x20, RZ, 0xc0, !PT ;  /* 0x0000002005067812 */ /* 0x040fe400078ec0ff */
[----:B------:R-:W-:-:S07]  /*21e0*/  LOP3.LUT R5, R5, 0x40, RZ, 0xc0, !PT ;  /* 0x0000004005057812 */ /* 0x000fce00078ec0ff */
.L_x_10481:
        /* <DEDUP_REMOVED lines=27> */
[C---:B------:R-:W-:Y:S01]  /*23a0*/  IMAD R92, R18.reuse, 0x1800, R75 ;  /* 0x00001800125c7824 */ /* 0x040fe200078e024b */
        /* <DEDUP_REMOVED lines=30> */
[----:B------:R-:W-:Y:S01]  /*2590*/  IMAD R39, R11, R60, R4 ;  /* 0x0000003c0b277224 */ /* 0x000fe200078e0204 */
[----:B------:R-:W-:Y:S01]  /*25a0*/  LEA R102, P3, R36, UR4, 0x1 ;  /* 0x0000000424667c11 */ /* 0x000fe2000f8608ff */
[----:B------:R-:W-:Y:S02]  /*25b0*/  IMAD.IADD R103, R37, 0x1, R15 ;  /* 0x0000000125677824 */ /* 0x000fe400078e020f */
[----:B------:R-:W-:Y:S02]  /*25c0*/  IMAD R11, R11, R66, R14 ;  /* 0x000000420b0b7224 */ /* 0x000fe400078e020e */
[----:B------:R-:W-:Y:S01]  /*25d0*/  IMAD R100, R26, -0x60, R30 ;  /* 0xffffffa01a647824 */ /* 0x000fe200078e021e */
[----:B------:R-:W-:Y:S01]  /*25e0*/  LEA.HI.X R103, R36, UR5, R103, 0x1, P3 ;  /* 0x0000000524677c11 */ /* 0x000fe200098f0c67 */
[----:B------:R-:W-:-:S03]  /*25f0*/  IMAD.WIDE.U32 R12, R60, R26, RZ ;  /* 0x0000001a3c0c7225 */ /* 0x000fc600078e00ff */
        /* <DEDUP_REMOVED lines=16> */
[----:B------:R-:W-:Y:S01]  /*2700*/  CS2R R50, SRZ ;  /* 0x0000000000327805 */ /* 0x000fe2000001ff00 */
[----:B------:R-:W-:Y:S01]  /*2710*/  IMAD.X R11, R57, 0x1, R73, P3 ;  /* 0x00000001390b7824 */ /* 0x000fe200018e0649 */
[----:B------:R-:W-:-:S04]  /*2720*/  LEA R38, P3, R4, UR4, 0x1 ;  /* 0x0000000404267c11 */ /* 0x000fc8000f8608ff */
[----:B------:R-:W-:Y:S01]  /*2730*/  LEA.HI.X R39, R4, UR5, R11, 0x1, P3 ;  /* 0x0000000504277c11 */ /* 0x000fe200098f0c0b */
[----:B------:R-:W-:Y:S01]  /*2740*/  ULDC.64 UR4, c[0x0][0x400] ;  /* 0x0001000000047ab9 */ /* 0x000fe20000000a00 */
[----:B------:R-:W-:-:S04]  /*2750*/  IADD3 R4, P3, R62, R14, RZ ;  /* 0x0000000e3e047210 */ /* 0x000fc80007f7e0ff */
[----:B------:R-:W-:Y:S02]  /*2760*/  IADD3.X R11, R93, R71, RZ, P3, !PT ;  /* 0x000000475d0b7210 */ /* 0x000fe40001ffe4ff */
        /* <DEDUP_REMOVED lines=10> */
.L_x_10432:
[----:B------:R-:W-:Y:S05]  /*2810*/  BSYNC B1 ;  /* 0x0000000000017941 */ /* 0x000fea0003800000 */
.L_x_10431:
        /* <DEDUP_REMOVED lines=29> */
.L_x_10434:
[----:B------:R-:W-:Y:S05]  /*29f0*/  BSYNC B1 ;  /* 0x0000000000017941 */ /* 0x000fea0003800000 */
.L_x_10433:
[----:B------:R-:W-:Y:S01]  /*2a00*/  IMAD.MOV.U32 R4, RZ, RZ, R48 ;  /* 0x000000ffff047224 */ /* 0x000fe200078e0030 */
[----:B------:R-:W-:Y:S01]  /*2a10*/  PRMT R108, R108, 0x5410, R11 ;  /* 0x000054106c6c7816 */ /* 0x000fe2000000000b */
[----:B0-----:R-:W-:Y:S01]  /*2a20*/  IMAD.MOV.U32 R12, RZ, RZ, R49 ;  /* 0x000000ffff0c7224 */ /* 0x001fe200078e0031 */
[----:B------:R-:W-:Y:S01]  /*2a30*/  PRMT R107, R56, 0x7610, R107 ;  /* 0x00007610386b7816 */ /* 0x000fe2000000006b */
[----:B------:R-:W-:Y:S01]  /*2a40*/  IMAD.MOV.U32 R11, RZ, RZ, R47 ;  /* 0x000000ffff0b7224 */ /* 0x000fe200078e002f */
[----:B------:R-:W-:Y:S01]  /*2a50*/  ISETP.NE.AND P3, PT, R209, 0x3, PT ;  /* 0x00000003d100780c */ /* 0x000fe20003f65270 */
[----:B------:R-:W-:Y:S01]  /*2a60*/  IMAD.MOV.U32 R13, RZ, RZ, R51 ;  /* 0x000000ffff0d7224 */ /* 0x000fe200078e0033 */
[----:B------:R-:W-:Y:S01]  /*2a70*/  PRMT R113, R4, 0x5410, R12 ;  /* 0x0000541004717816 */ /* 0x000fe2000000000c */
[----:B------:R-:W-:Y:S01]  /*2a80*/  IMAD.MOV.U32 R4, RZ, RZ, R46 ;  /* 0x000000ffff047224 */ /* 0x000fe200078e002e */
[----:B------:R-:W-:Y:S02]  /*2a90*/  MOV R12, R50 ;  /* 0x00000032000c7202 */ /* 0x000fe40000000f00 */
[----:B------:R-:W-:Y:S01]  /*2aa0*/  PRMT R107, R107, 0x5410, R11 ;  /* 0x000054106b6b7816 */ /* 0x000fe2000000000b */
[----:B-----5:R-:W-:Y:S01]  /*2ab0*/  IMAD.MOV.U32 R11, RZ, RZ, R37 ;  /* 0x000000ffff0b7224 */ /* 0x020fe200078e0025 */
[----:B------:R-:W-:Y:S01]  /*2ac0*/  PRMT R108, R4, 0x7610, R108 ;  /* 0x00007610046c7816 */ /* 0x000fe2000000006c */
[----:B------:R-:W-:Y:S01]  /*2ad0*/  IMAD.MOV.U32 R4, RZ, RZ, R36 ;  /* 0x000000ffff047224 */ /* 0x000fe200078e0024 */
[----:B------:R-:W-:Y:S01]  /*2ae0*/  PRMT R115, R12, 0x5410, R13 ;  /* 0x000054100c737816 */ /* 0x000fe2000000000d */
[----:B------:R-:W-:-:S02]  /*2af0*/  IMAD.MOV.U32 R12, RZ, RZ, R40 ;  /* 0x000000ffff0c7224 */ /* 0x000fc400078e0028 */
[----:B------:R-:W-:Y:S01]  /*2b00*/  IMAD.MOV.U32 R13, RZ, RZ, R41 ;  /* 0x000000ffff0d7224 */ /* 0x000fe200078e0029 */
[----:B------:R-:W-:Y:S01]  /*2b10*/  PRMT R94, R4, 0x5410, R11 ;  /* 0x00005410045e7816 */ /* 0x000fe2000000000b */
[----:B------:R-:W-:Y:S02]  /*2b20*/  IMAD.MOV.U32 R4, RZ, RZ, R38 ;  /* 0x000000ffff047224 */ /* 0x000fe400078e0026 */
[----:B------:R-:W-:Y:S01]  /*2b30*/  IMAD.MOV.U32 R11, RZ, RZ, R39 ;  /* 0x000000ffff0b7224 */ /* 0x000fe200078e0027 */
[----:B------:R-:W-:Y:S01]  /*2b40*/  PRMT R105, R12, 0x5410, R13 ;  /* 0x000054100c697816 */ /* 0x000fe2000000000d */
[----:B------:R-:W-:Y:S01]  /*2b50*/  IMAD.MOV.U32 R13, RZ, RZ, R43 ;  /* 0x000000ffff0d7224 */ /* 0x000fe200078e002b */
[----:B------:R-:W-:Y:S02]  /*2b60*/  MOV R12, R42 ;  /* 0x0000002a000c7202 */ /* 0x000fe40000000f00 */
[----:B------:R-:W-:Y:S02]  /*2b70*/  PRMT R104, R4, 0x5410, R11 ;  /* 0x0000541004687816 */ /* 0x000fe4000000000b */
[----:B------:R-:W-:Y:S01]  /*2b80*/  PRMT R106, R12, 0x5410, R13 ;  /* 0x000054100c6a7816 */ /* 0x000fe2000000000d */
[----:B------:R-:W-:Y:S06]  /*2b90*/  @!P3 BRA `(.L_x_10435) ;  /* 0x000000000004b947 */ /* 0x000fec0003800000 */
[----:B------:R-:W-:Y:S01]  /*2ba0*/  BPT.TRAP 0x1 ;  /* 0x000000040000795c */ /* 0x000fe20000300000 */
.L_x_10435:
[----:B------:R-:W-:Y:S01]  /*2bb0*/  IMAD R4, R18, 0x8, R19 ;  /* 0x0000000812047824 */ /* 0x000fe200078e0213 */
[----:B------:R-:W-:Y:S01]  /*2bc0*/  SHF.L.U32 R101, R207, 0x1f, RZ ;  /* 0x0000001fcf657819 */ /* 0x000fe200000006ff */
[----:B------:R-:W-:Y:S03]  /*2bd0*/  BSSY B1, `(.L_x_10436) ;  /* 0x0000003000017945 */ /* 0x000fe60003800000 */
[----:B------:R-:W0:Y:S02]  /*2be0*/  SYNCS.PHASECHK.TRANS64.TRYWAIT P5, [R4+URZ+0x32490], R101 ;  /* 0x03249065040075a7 */ /* 0x000e2400080a017f */
[----:B0-----:R-:W-:Y:S05]  /*2bf0*/  @!P5 BRA `(.L_x_10437) ;  /* 0x000001580030d947 */ /* 0x001fea0003800000 */
.L_x_10689:
[----:B------:R-:W-:Y:S05]  /*2c00*/  BSYNC B1 ;  /* 0x0000000000017941 */ /* 0x000fea0003800000 */
.L_x_10436:
[----:B------:R-:W-:-:S03]  /*2c10*/  UMOV UR4, 0xffffffff ;  /* 0xffffffff00047882 */ /* 0x000fc60000000000 */
[----:B------:R-:W-:Y:S05]  /*2c20*/  BRA.DIV UR4, `(.L_x_10438) ;  /* 0x0000015a04387947 */ /* 0x000fea000b800000 */
[----:B------:R1:W2:Y:S04]  /*2c30*/  SHFL.IDX PT, R93, R103, RZ, 0x1c1f ;  /* 0x001c1fff675d7589 */ /* 0x0002a800000e0000 */
[----:B------:R1:W3:Y:S02]  /*2c40*/  SHFL.IDX PT, R95, R102, RZ, 0x1c1f ;  /* 0x001c1fff665f7589 */ /* 0x0002e400000e0000 */
.L_x_10693:
        /* <DEDUP_REMOVED lines=50> */
.L_x_10444:
[----:B------:R-:W-:Y:S05]  /*2f70*/  BSYNC B3 ;  /* 0x0000000000037941 */ /* 0x000fea0003800000 */
.L_x_10443:
[----:B0-----:R4:W-:Y:S02]  /*2f80*/  ST.E.128 desc[UR60][R56.64], R12 ;  /* 0x0000000c38007985 */ /* 0x0019e4000c101d3c */
.L_x_10442:
[----:B------:R-:W-:Y:S05]  /*2f90*/  BSYNC B2 ;  /* 0x0000000000027941 */ /* 0x000fea0003800000 */
.L_x_10441:
        /* <DEDUP_REMOVED lines=19> */
[CC--:B------:R-:W-:Y:S01]  /*30d0*/  FMUL.FTZ R110, R44.reuse, R47.reuse ;  /* 0x0000002f2c6e7220 */ /* 0x0c0fe20000410000 */
[----:B------:R-:W-:Y:S02]  /*30e0*/  HADD2.F32 R45, -RZ, R45.H0_H0 ;  /* 0x2000002dff2d7230 */ /* 0x000fe40000004100 */
[-C--:B------:R-:W-:Y:S01]  /*30f0*/  FMUL.FTZ R56, R11, R50.reuse ;  /* 0x000000320b387220 */ /* 0x080fe20000410000 */
[----:B------:R-:W-:Y:S01]  /*3100*/  FMUL.FTZ R51, R15, R47 ;  /* 0x0000002f0f337220 */ /* 0x000fe20000410000 */
[----:B------:R-:W-:Y:S01]  /*3110*/  FMUL.FTZ R50, R13, R50 ;  /* 0x000000320d327220 */ /* 0x000fe20000410000 */
[-C--:B------:R-:W-:Y:S01]  /*3120*/  FFMA.FTZ R110, R15, R45.reuse, -R110 ;  /* 0x0000002d0f6e7223 */ /* 0x080fe2000001086e */
[-C--:B------:R-:W-:Y:S02]  /*3130*/  FFMA.FTZ R56, R13, R46.reuse, -R56 ;  /* 0x0000002e0d387223 */ /* 0x080fe40000010838 */
[----:B------:R-:W-:Y:S01]  /*3140*/  FFMA.FTZ R47, R11, R46, R50 ;  /* 0x0000002e0b2f7223 */ /* 0x000fe20000010032 */
[----:B------:R-:W-:Y:S01]  /*3150*/  FFMA.FTZ R57, R44, R45, R51 ;  /* 0x0000002d2c397223 */ /* 0x000fe20000010033 */
[----:B------:R-:W-:-:S02]  /*3160*/  HADD2.F32 R15, -RZ, R108.H1_H1 ;  /* 0x3000006cff0f7230 */ /* 0x000fc40000004100 */
[----:B------:R-:W-:Y:S02]  /*3170*/  HADD2.F32 R108, -RZ, R108.H0_H0 ;  /* 0x2000006cff6c7230 */ /* 0x000fe40000004100 */
[----:B------:R-:W-:Y:S02]  /*3180*/  HADD2.F32 R44, -RZ, R107.H1_H1 ;  /* 0x3000006bff2c7230 */ /* 0x000fe40000004100 */
[----:B------:R-:W-:Y:S02]  /*3190*/  HADD2.F32 R11, -RZ, R12.H1_H1 ;  /* 0x3000000cff0b7230 */ /* 0x000fe40000004100 */
[----:B------:R-:W-:Y:S02]  /*31a0*/  HADD2.F32 R13, -RZ, R14.H1_H1 ;  /* 0x3000000eff0d7230 */ /* 0x000fe40000004100 */
[----:B------:R-:W-:Y:S02]  /*31b0*/  HADD2.F32 R12, -RZ, R12.H0_H0 ;  /* 0x2000000cff0c7230 */ /* 0x000fe40000004100 */
[----:B------:R-:W-:Y:S01]  /*31c0*/  FMUL.FTZ R45, R11, R108 ;  /* 0x0000006c0b2d7220 */ /* 0x000fe20000410000 */
[----:B------:R-:W-:-:S02]  /*31d0*/  HADD2.F32 R14, -RZ, R14.H0_H0 ;  /* 0x2000000eff0e7230 */ /* 0x000fc40000004100 */
[----:B------:R-:W-:Y:S01]  /*31e0*/  FMUL.FTZ R51, R13, R44 ;  /* 0x0000002c0d337220 */ /* 0x000fe20000410000 */
[----:B------:R-:W-:Y:S02]  /*31f0*/  HADD2.F32 R107, -RZ, R107.H0_H0 ;  /* 0x2000006bff6b7230 */ /* 0x000fe40000004100 */
[C---:B------:R-:W-:Y:S01]  /*3200*/  FMUL.FTZ R108, R12.reuse, R108 ;  /* 0x0000006c0c6c7220 */ /* 0x040fe20000410000 */
[-C--:B------:R-:W-:Y:S01]  /*3210*/  FFMA.FTZ R45, R12, R15.reuse, -R45 ;  /* 0x0000000f0c2d7223 */ /* 0x080fe2000001082d */
[C---:B------:R-:W-:Y:S02]  /*3220*/  FMUL.FTZ R44, R14.reuse, R44 ;  /* 0x0000002c0e2c7220 */ /* 0x040fe40000410000 */
[----:B------:R-:W-:Y:S01]  /*3230*/  FFMA.FTZ R108, R11, R15, R108 ;  /* 0x0000000f0b6c7223 */ /* 0x000fe2000001006c */
[-C--:B------:R-:W-:Y:S01]  /*3240*/  FFMA.FTZ R51, R14, R107.reuse, -R51 ;  /* 0x0000006b0e337223 */ /* 0x080fe20000010833 */
[----:B------:R-:W-:Y:S01]  /*3250*/  FFMA.FTZ R44, R13, R107, R44 ;  /* 0x0000006b0d2c7223 */ /* 0x000fe2000001002c */
[----:B------:R-:W-:-:S02]  /*3260*/  F2FP.F16.F32.PACK_AB R13, R47, R56 ;  /* 0x000000382f0d723e */ /* 0x000fc400000000ff */
[----:B------:R-:W-:Y:S02]  /*3270*/  F2FP.F16.F32.PACK_AB R15, R57, R110 ;  /* 0x0000006e390f723e */ /* 0x000fe400000000ff */
[----:B------:R-:W-:Y:S02]  /*3280*/  F2FP.F16.F32.PACK_AB R12, R108, R45 ;  /* 0x0000002d6c0c723e */ /* 0x000fe400000000ff */
[----:B------:R-:W-:-:S07]  /*3290*/  F2FP.F16.F32.PACK_AB R14, R44, R51 ;  /* 0x000000332c0e723e */ /* 0x000fce00000000ff */
.L_x_10446:
[----:B------:R-:W-:Y:S05]  /*32a0*/  BSYNC B2 ;  /* 0x0000000000027941 */ /* 0x000fea0003800000 */
.L_x_10445:
[----:B0-----:R0:W-:Y:S02]  /*32b0*/  ST.E.128 desc[UR60][R48.64], R12 ;  /* 0x0000000c30007985 */ /* 0x0011e4000c101d3c */
.L_x_10440:
[----:B------:R-:W-:Y:S05]  /*32c0*/  BSYNC B1 ;  /* 0x0000000000017941 */ /* 0x000fea0003800000 */
.L_x_10439:
[----:B------:R-:W-:-:S03]  /*32d0*/  UMOV UR4, 0xffffffff ;  /* 0xffffffff00047882 */ /* 0x000fc60000000000 */
[----:B------:R-:W-:Y:S05]  /*32e0*/  BRA.DIV UR4, `(.L_x_10447) ;  /* 0x0000015204d47947 */ /* 0x000fea000b800000 */
[----:B-1----:R-:W1:Y:S04]  /*32f0*/  SHFL.IDX PT, R103, R103, 0x1, 0x1c1f ;  /* 0x003c1f0067677f89 */ /* 0x002e6800000e0000 */
[----:B------:R0:W0:Y:S02]  /*3300*/  SHFL.IDX PT, R47, R102, 0x1, 0x1c1f ;  /* 0x003c1f00662f7f89 */ /* 0x00002400000e0000 */
.L_x_10697:
        /* <DEDUP_REMOVED lines=49> */
.L_x_10452:
[----:B------:R-:W-:Y:S05]  /*3620*/  BSYNC B2 ;  /* 0x0000000000027941 */ /* 0x000fea0003800000 */
.L_x_10451:
[----:B----4-:R0:W-:Y:S02]  /*3630*/  ST.E.128 desc[UR60][R44.64], R12 ;  /* 0x0000000c2c007985 */ /* 0x0101e4000c101d3c */
.L_x_10450:
[----:B------:R-:W-:Y:S05]  /*3640*/  BSYNC B1 ;  /* 0x0000000000017941 */ /* 0x000fea0003800000 */
.L_x_10449:
        /* <DEDUP_REMOVED lines=48> */
.L_x_10454:
[----:B------:R-:W-:Y:S05]  /*3950*/  BSYNC B1 ;  /* 0x0000000000017941 */ /* 0x000fea0003800000 */
.L_x_10453:
[----:B----4-:R0:W-:Y:S01]  /*3960*/  ST.E.128 desc[UR60][R40.64], R12 ;  /* 0x0000000c28007985 */ /* 0x0101e2000c101d3c */
[----:B------:R-:W-:Y:S05]  /*3970*/  BRA `(.L_x_10448) ;  /* 0x0000001800247947 */ /* 0x000fea0003800000 */
.L_x_10430:
[----:B------:R-:W-:Y:S01]  /*3980*/  VIADD R11, R204, 0x40 ;  /* 0x00000040cc0b7836 */ /* 0x000fe20000000000 */
[----:B------:R-:W-:Y:S02]  /*3990*/  CS2R R38, SRZ ;  /* 0x0000000000267805 */ /* 0x000fe4000001ff00 */
[----:B------:R-:W-:Y:S02]  /*39a0*/  CS2R R36, SRZ ;  /* 0x0000000000247805 */ /* 0x000fe4000001ff00 */
[----:B------:R-:W-:Y:S02]  /*39b0*/  CS2R R42, SRZ ;  /* 0x00000000002a7805 */ /* 0x000fe4000001ff00 */
[----:B------:R-:W-:Y:S02]  /*39c0*/  CS2R R40, SRZ ;  /* 0x0000000000287805 */ /* 0x000fe4000001ff00 */
[----:B------:R-:W-:-:S04]  /*39d0*/  ISETP.GE.AND P2, PT, R11, R100, PT ;  /* 0x000000640b00720c */ /* 0x000fc80003f46270 */
[----:B------:R-:W-:-:S13]  /*39e0*/  ISETP.GE.OR P2, PT, R16, R58, P2 ;  /* 0x0000003a1000720c */ /* 0x000fda0001746670 */
[----:B------:R-:W-:-:S04]  /*39f0*/  @!P2 IADD3 R48, P3, P4, R54, R12, R85 ;  /* 0x0000000c3630a210 */ /* 0x000fc80007c7e055 */
[----:B------:R-:W-:Y:S02]  /*3a00*/  @!P2 IADD3.X R49, R72, R57, R86, P3, P4 ;  /* 0x000000394831a210 */ /* 0x000fe40001fe8456 */
[----:B------:R-:W-:-:S04]  /*3a10*/  @!P2 IADD3 R4, P3, P4, R64, R14, R83 ;  /* 0x0000000e4004a210 */ /* 0x000fc80007c7e053 */
[----:B------:R-:W-:Y:S02]  /*3a20*/  @!P2 IADD3.X R11, R70, R93, R84, P3, P4 ;  /* 0x0000005d460ba210 */ /* 0x000fe40001fe8454 */
[----:B------:R-:W-:-:S04]  /*3a30*/  ISETP.GE.AND P3, PT, R204, R100, PT ;  /* 0x00000064cc00720c */ /* 0x000fc80003f66270 */
[----:B------:R-:W-:-:S13]  /*3a40*/  ISETP.GE.OR P3, PT, R16, R58, P3 ;  /* 0x0000003a1000720c */ /* 0x000fda0001f66670 */
[----:B------:R-:W0:Y:S01]  /*3a50*/  @!P3 LDC.64 R44, c[0x0][0x3e8] ;  /* 0x0000fa00ff2cbb82 */ /* 0x000e220000000a00 */
[----:B------:R-:W-:-:S05]  /*3a60*/  @!P3 IADD3 R12, P4, R54, R12, RZ ;  /* 0x0000000c360cb210 */ /* 0x000fca0007f9e0ff */
[----:B------:R-:W-:Y:S02]  /*3a70*/  @!P3 IMAD.X R13, R57, 0x1, R72, P4 ;  /* 0x00000001390db824 */ /* 0x000fe400020e0648 */
[----:B------:R-:W1:Y:S01]  /*3a80*/  @!P3 LDC.64 R46, c[0x0][0x400] ;  /* 0x00010000ff2ebb82 */ /* 0x000e620000000a00 */
[----:B0-----:R-:W-:-:S04]  /*3a90*/  @!P3 LEA R44, P4, R12, R44, 0x1 ;  /* 0x0000002c0c2cb211 */ /* 0x001fc800078808ff */
[----:B------:R-:W-:Y:S02]  /*3aa0*/  @!P3 LEA.HI.X R45, R12, R45, R13, 0x1, P4 ;  /* 0x0000002d0c2db211 */ /* 0x000fe400020f0c0d */
[----:B------:R-:W-:-:S03]  /*3ab0*/  @!P3 IADD3 R14, P4, R64, R14, RZ ;  /* 0x0000000e400eb210 */ /* 0x000fc60007f9e0ff */
[----:B------:R0:W2:Y:S02]  /*3ac0*/  @!P3 LDG.E.128 R36, desc[UR60][R44.64] ;  /* 0x0000003c2c24b981 */ /* 0x0000a4000c1e1d00 */
[----:B------:R-:W-:Y:S01]  /*3ad0*/  @!P3 IMAD.X R12, R93, 0x1, R70, P4 ;  /* 0x000000015d0cb824 */ /* 0x000fe200020e0646 */
[----:B-1----:R-:W-:-:S04]  /*3ae0*/  @!P3 LEA R46, P4, R14, R46, 0x1 ;  /* 0x0000002e0e2eb211 */ /* 0x002fc800078808ff */
[----:B------:R-:W-:Y:S02]  /*3af0*/  @!P3 LEA.HI.X R47, R14, R47, R12, 0x1, P4 ;  /* 0x0000002f0e2fb211 */ /* 0x000fe400020f0c0c */
[----:B------:R-:W1:Y:S03]  /*3b00*/  @!P2 LDC.64 R14, c[0x0][0x3e8] ;  /* 0x0000fa00ff0eab82 */ /* 0x000e660000000a00 */
[----:B------:R3:W4:Y:S05]  /*3b10*/  @!P3 LDG.E.128 R40, desc[UR60][R46.64] ;  /* 0x0000003c2e28b981 */ /* 0x00072a000c1e1d00 */
[----:B------:R-:W5:Y:S01]  /*3b20*/  @!P2 LDC.64 R12, c[0x0][0x400] ;  /* 0x00010000ff0cab82 */ /* 0x000f620000000a00 */
[----:B0-----:R-:W-:-:S02]  /*3b30*/  CS2R R44, SRZ ;  /* 0x00000000002c7805 */ /* 0x001fc4000001ff00 */
[----:B---3--:R-:W-:Y:S02]  /*3b40*/  CS2R R46, SRZ ;  /* 0x00000000002e7805 */ /* 0x008fe4000001ff00 */
[----:B------:R-:W-:Y:S02]  /*3b50*/  CS2R R50, SRZ ;  /* 0x0000000000327805 */ /* 0x000fe4000001ff00 */
[----:B-1----:R-:W-:-:S04]  /*3b60*/  @!P2 LEA R14, P3, R48, R14, 0x1 ;  /* 0x0000000e300ea211 */ /* 0x002fc800078608ff */
[----:B------:R-:W-:Y:S02]  /*3b70*/  @!P2 LEA.HI.X R15, R48, R15, R49, 0x1, P3 ;  /* 0x0000000f300fa211 */ /* 0x000fe400018f0c31 */
[----:B------:R-:W-:Y:S02]  /*3b80*/  CS2R R48, SRZ ;  /* 0x0000000000307805 */ /* 0x000fe4000001ff00 */
[C---:B-----5:R-:W-:Y:S01]  /*3b90*/  @!P2 LEA R12, P3, R4.reuse, R12, 0x1 ;  /* 0x0000000c040ca211 */ /* 0x060fe200078608ff */
[----:B------:R-:W3:Y:S03]  /*3ba0*/  @!P2 LDG.E.128 R44, desc[UR60][R14.64] ;  /* 0x0000003c0e2ca981 */ /* 0x000ee6000c1e1d00 */
[----:B------:R-:W-:-:S05]  /*3bb0*/  @!P2 LEA.HI.X R13, R4, R13, R11, 0x1, P3 ;  /* 0x0000000d040da211 */ /* 0x000fca00018f0c0b */
[----:B------:R0:W5:Y:S01]  /*3bc0*/  @!P2 LDG.E.128 R48, desc[UR60][R12.64] ;  /* 0x0000003c0c30a981 */ /* 0x000162000c1e1d00 */
[----:B------:R-:W-:Y:S02]  /*3bd0*/  ISETP.NE.AND P3, PT, R209, 0x3, PT ;  /* 0x00000003d100780c */ /* 0x000fe40003f65270 */
[----:B------:R-:W-:Y:S01]  /*3be0*/  ISETP.GE.AND P2, PT, R16, R58, PT ;  /* 0x0000003a1000720c */ /* 0x000fe20003f46270 */
[----:B--2---:R-:W-:Y:S02]  /*3bf0*/  IMAD.MOV.U32 R4, RZ, RZ, R38 ;  /* 0x000000ffff047224 */ /* 0x004fe400078e0026 */
[----:B------:R-:W-:Y:S02]  /*3c00*/  IMAD.MOV.U32 R11, RZ, RZ, R39 ;  /* 0x000000ffff0b7224 */ /* 0x000fe400078e0027 */
[----:B------:R-:W-:Y:S01]  /*3c10*/  IMAD.MOV.U32 R57, RZ, RZ, R37 ;  /* 0x000000ffff397224 */ /* 0x000fe200078e0025 */
[----:B------:R-:W-:Y:S02]  /*3c20*/  MOV R56, R36 ;  /* 0x0000002400387202 */ /* 0x000fe40000000f00 */
[----:B------:R-:W-:-:S02]  /*3c30*/  PRMT R111, R111, 0x5410, R4 ;  /* 0x000054106f6f7816 */ /* 0x000fc40000000004 */
[----:B------:R-:W-:Y:S02]  /*3c40*/  PRMT R119, R11, 0x7610, R119 ;  /* 0x000076100b777816 */ /* 0x000fe40000000077 */
[----:B------:R-:W-:Y:S01]  /*3c50*/  PRMT R113, R57, 0x7610, R113 ;  /* 0x0000761039717816 */ /* 0x000fe20000000071 */
[----:B----4-:R-:W-:Y:S02]  /*3c60*/  IMAD.MOV.U32 R4, RZ, RZ, R42 ;  /* 0x000000ffff047224 */ /* 0x010fe400078e002a */
[----:B------:R-:W-:Y:S02]  /*3c70*/  IMAD.MOV.U32 R11, RZ, RZ, R43 ;  /* 0x000000ffff0b7224 */ /* 0x000fe400078e002b */
[----:B0-----:R-:W-:Y:S01]  /*3c80*/  IMAD.MOV.U32 R13, RZ, RZ, R41 ;  /* 0x000000ffff0d7224 */ /* 0x001fe200078e0029 */
        /* <DEDUP_REMOVED lines=9> */
[----:B------:R-:W-:-:S03]  /*3d20*/  IMAD.MOV.U32 R13, RZ, RZ, R45 ;  /* 0x000000ffff0d7224 */ /* 0x000fc600078e002d */
[----:B------:R-:W-:Y:S01]  /*3d30*/  PRMT R105, R4, 0x5410, R11 ;  /* 0x0000541004697816 */ /* 0x000fe2000000000b */
[----:B-----5:R-:W-:Y:S01]  /*3d40*/  IMAD.MOV.U32 R4, RZ, RZ, R50 ;  /* 0x000000ffff047224 */ /* 0x020fe200078e0032 */
[----:B------:R-:W-:Y:S01]  /*3d50*/  PRMT R107, R12, 0x5410, R13 ;  /* 0x000054100c6b7816 */ /* 0x000fe2000000000d */
[----:B------:R-:W-:Y:S02]  /*3d60*/  IMAD.MOV.U32 R11, RZ, RZ, R51 ;  /* 0x000000ffff0b7224 */ /* 0x000fe400078e0033 */
[----:B------:R-:W-:Y:S02]  /*3d70*/  IMAD.MOV.U32 R12, RZ, RZ, R48 ;  /* 0x000000ffff0c7224 */ /* 0x000fe400078e0030 */
[----:B------:R-:W-:Y:S01]  /*3d80*/  IMAD.MOV.U32 R13, RZ, RZ, R49 ;  /* 0x000000ffff0d7224 */ /* 0x000fe200078e0031 */
[----:B------:R-:W-:-:S04]  /*3d90*/  PRMT R108, R4, 0x5410, R11 ;  /* 0x00005410046c7816 */ /* 0x000fc8000000000b */
[----:B------:R-:W-:Y:S01]  /*3da0*/  PRMT R109, R12, 0x5410, R13 ;  /* 0x000054100c6d7816 */ /* 0x000fe2000000000d */
[----:B------:R-:W-:Y:S06]  /*3db0*/  @!P3 BRA `(.L_x_10455) ;  /* 0x000000000004b947 */ /* 0x000fec0003800000 */
[----:B------:R-:W-:Y:S01]  /*3dc0*/  BPT.TRAP 0x1 ;  /* 0x000000040000795c */ /* 0x000fe20000300000 */
.L_x_10455:
[----:B------:R-:W-:Y:S01]  /*3dd0*/  IMAD R4, R18, 0x8, R19 ;  /* 0x0000000812047824 */ /* 0x000fe200078e0213 */
[----:B------:R-:W-:Y:S01]  /*3de0*/  SHF.L.U32 R101, R207, 0x1f, RZ ;  /* 0x0000001fcf657819 */ /* 0x000fe200000006ff */
[----:B------:R-:W0:Y:S01]  /*3df0*/  LDC R104, c[0x0][0x2f4] ;  /* 0x0000bd00ff687b82 */ /* 0x000e220000000800 */
[----:B------:R-:W-:Y:S02]  /*3e00*/  BSSY B1, `(.L_x_10456) ;  /* 0x0000003000017945 */ /* 0x000fe40003800000 */
[----:B------:R-:W1:Y:S02]  /*3e10*/  SYNCS.PHASECHK.TRANS64.TRYWAIT P4, [R4+URZ+0x32490], R101 ;  /* 0x03249065040075a7 */ /* 0x000e64000808017f */
[----:B-1----:R-:W-:Y:S05]  /*3e20*/  @!P4 BRA `(.L_x_10457) ;  /* 0x000001480050c947 */ /* 0x002fea0003800000 */
.L_x_10698:
[----:B------:R-:W-:Y:S05]  /*3e30*/  BSYNC B1 ;  /* 0x0000000000017941 */ /* 0x000fea0003800000 */
.L_x_10456:
[----:B------:R-:W-:Y:S01]  /*3e40*/  UMOV UR4, 0xffffffff ;  /* 0xffffffff00047882 */ /* 0x000fe20000000000 */
[----:B0-----:R-:W-:Y:S02]  /*3e50*/  IMAD.IADD R106, R104, 0x1, -R89 ;  /* 0x00000001686a7824 */ /* 0x001fe400078e0a59 */
[----:B------:R-:W-:Y:S05]  /*3e60*/  BRA.DIV UR4, `(.L_x_10458) ;  /* 0x0000014a04547947 */ /* 0x000fea000b800000 */
[----:B------:R0:W2:Y:S04]  /*3e70*/  SHFL.IDX PT, R95, R103, RZ, 0x1c1f ;  /* 0x001c1fff675f7589 */ /* 0x0000a800000e0000 */
[----:B------:R0:W3:Y:S02]  /*3e80*/  SHFL.IDX PT, R94, R102, RZ, 0x1c1f ;  /* 0x001c1fff665e7589 */ /* 0x0000e400000e0000 */
.L_x_10702:
[----:B------:R-:W-:Y:S01]  /*3e90*/  ISETP.GE.OR P4, PT, R204, R100, P1 ;  /* 0x00000064cc00720c */ /* 0x000fe20000f86670 */
[----:B------:R-:W-:-:S12]  /*3ea0*/  BSSY B1, `(.L_x_10459) ;  /* 0x0000073000017945 */ /* 0x000fd80003800000 */
[----:B------:R-:W-:Y:S05]  /*3eb0*/  @P4 BRA `(.L_x_10460) ;  /* 0x0000000400c44947 */ /* 0x000fea0003800000 */
[----:B------:R-:W4:Y:S01]  /*3ec0*/  S2R R12, SR_TID.X ;  /* 0x00000000000c7919 */ /* 0x000f220000002100 */
[----:B------:R-:W-:Y:S01]  /*3ed0*/  SEL R11, R89, R106, !P0 ;  /* 0x0000006a590b7207 */ /* 0x000fe20004000000 */
[----:B------:R-:W-:Y:S01]  /*3ee0*/  BSSY B2, `(.L_x_10461) ;  /* 0x000006a000027945 */ /* 0x000fe20003800000 */
[----:B---3--:R-:W-:-:S04]  /*3ef0*/  LEA R92, P4, R68, R94, 0x1 ;  /* 0x0000005e445c7211 */ /* 0x008fc800078808ff */
[----:B--2---:R-:W-:Y:S02]  /*3f00*/  LEA.HI.X R93, R68, R95, R32, 0x1, P4 ;  /* 0x0000005f445d7211 */ /* 0x004fe400020f0c20 */
[----:B----4-:R-:W-:Y:S02]  /*3f10*/  IADD3 R13, R12, -0x80, RZ ;  /* 0xffffff800c0d7810 */ /* 0x010fe40007ffe0ff */
[----:B------:R-:W-:Y:S02]  /*3f20*/  SHF.R.S32.HI R12, RZ, 0x1f, R11 ;  /* 0x0000001fff0c7819 */ /* 0x000fe4000001140b */
[----:B------:R-:W-:Y:S02]  /*3f30*/  SHF.R.S32.HI R14, RZ, 0x1f, R13 ;  /* 0x0000001fff0e7819 */ /* 0x000fe4000001140d */
[----:B------:R-:W-:Y:S02]  /*3f40*/  LEA.HI R12, R12, R11, RZ, 0x4 ;  /* 0x0000000b0c0c7211 */ /* 0x000fe400078f20ff */
[----:B------:R-:W-:-:S02]  /*3f50*/  LEA.HI R14, R14, R13, RZ, 0x5 ;  /* 0x0000000d0e0e7211 */ /* 0x000fc400078f28ff */
[----:B------:R-:W-:Y:S01]  /*3f60*/  LEA.HI.SX32 R11, R12, R69, 0x1c ;  /* 0x000000450c0b7211 */ /* 0x000fe200078fe2ff */
[----:B------:R-:W-:Y:S01]  /*3f70*/  IMAD R12, R18, 0x1800, R31 ;  /* 0x00001800120c7824 */ /* 0x000fe200078e021f */
[----:B------:R-:W-:-:S03]  /*3f80*/  SHF.R.S32.HI R14, RZ, 0x5, R14 ;  /* 0x00000005ff0e7819 */ /* 0x000fc6000001140e */
[----:B------:R-:W-:Y:S02]  /*3f90*/  IMAD.SHL.U32 R11, R11, 0x8, RZ ;  /* 0x000000080b0b7824 */ /* 0x000fe400078e00ff */
[----:B------:R-:W-:-:S03]  /*3fa0*/  IMAD R12, R12, 0x2, R19 ;  /* 0x000000020c0c7824 */ /* 0x000fc600078e0213 */
[----:B------:R-:W-:-:S04]  /*3fb0*/  LOP3.LUT R13, R82, 0x38, R11, 0xf8, !PT ;  /* 0x00000038520d7812 */ /* 0x000fc800078ef80b */
[----:B------:R-:W-:-:S05]  /*3fc0*/  LOP3.LUT R13, R13, R80, RZ, 0x3c, !PT ;  /* 0x000000500d0d7212 */ /* 0x000fca00078e3cff */
[----:B------:R-:W-:-:S04]  /*3fd0*/  IMAD R13, R14, 0x200, R13 ;  /* 0x000002000e0d7824 */ /* 0x000fc800078e020d */
[----:B------:R-:W-:-:S04]  /*3fe0*/  IMAD R14, R18, 0x1800, R13 ;  /* 0x00001800120e7824 */ /* 0x000fc800078e020d */
[----:B------:R-:W-:Y:S02]  /*3ff0*/  IMAD R56, R14, 0x2, R19 ;  /* 0x000000020e387824 */ /* 0x000fe400078e0213 */
[----:B------:R-:W2:Y:S04]  /*4000*/  LDS.128 R12, [R12+0x1c400] ;  /* 0x01c400000c0c7984 */ /* 0x000ea80000000c00 */
[----:B------:R-:W3:Y:S01]  /*4010*/  LDS.128 R56, [R56+0x1c400] ;  /* 0x01c4000038387984 */ /* 0x000ee20000000c00 */
[----:B------:R-:W-:Y:S05]  /*4020*/  @P2 BRA `(.L_x_10462) ;  /* 0x0000000400542947 */ /* 0x000fea0003800000 */
[----:B------:R-:W-:Y:S02]  /*4030*/  SHF.R.U32.HI R114, RZ, 0x10, R41 ;  /* 0x00000010ff727819 */ /* 0x000fe40000011629 */
[--C-:B------:R-:W-:Y:S02]  /*4040*/  SHF.R.U64 R110, R36, 0x10, R37.reuse ;  /* 0x00000010246e7819 */ /* 0x100fe40000001225 */
[----:B------:R-:W-:Y:S01]  /*4050*/  SHF.R.U32.HI R115, RZ, 0x10, R37 ;  /* 0x00000010ff737819 */ /* 0x000fe20000011625 */
[----:B------:R-:W-:Y:S01]  /*4060*/  HADD2.F32 R114, -RZ, R114.H0_H0 ;  /* 0x20000072ff727230 */ /* 0x000fe20000004100 */
[--C-:B------:R-:W-:Y:S01]  /*4070*/  SHF.R.U64 R37, R42, 0x10, R43.reuse ;  /* 0x000000102a257819 */ /* 0x100fe2000000122b */
[----:B------:R-:W-:Y:S01]  /*4080*/  HADD2.F32 R110, -RZ, R110.H0_H0 ;  /* 0x2000006eff6e7230 */ /* 0x000fe20000004100 */
[----:B------:R-:W-:Y:S01]  /*4090*/  SHF.R.U32.HI R117, RZ, 0x10, R43 ;  /* 0x00000010ff757819 */ /* 0x000fe2000001162b */
[--C-:B------:R-:W-:Y:S01]  /*40a0*/  HADD2.F32 R43, -RZ, R113.reuse.H0_H0 ;  /* 0x20000071ff2b7230 */ /* 0x100fe20000004100 */
[----:B------:R-:W-:Y:S01]  /*40b0*/  SHF.R.U64 R40, R40, 0x10, R41 ;  /* 0x0000001028287819 */ /* 0x000fe20000001229 */
[----:B--2---:R-:W-:Y:S01]  /*40c0*/  IMAD.MOV.U32 R41, RZ, RZ, R12 ;  /* 0x000000ffff297224 */ /* 0x004fe200078e000c */
[--C-:B------:R-:W-:Y:S01]  /*40d0*/  SHF.R.U64 R36, R38, 0x10, R39.reuse ;  /* 0x0000001026247819 */ /* 0x100fe20000001227 */
[----:B------:R-:W-:Y:S01]  /*40e0*/  HADD2.F32 R113, -RZ, R113.H1_H1 ;  /* 0x30000071ff717230 */ /* 0x000fe20000004100 */
[----:B------:R-:W-:Y:S01]  /*40f0*/  SHF.R.U32.HI R118, RZ, 0x10, R39 ;  /* 0x00000010ff767819 */ /* 0x000fe20000011627 */
[----:B---3--:R-:W-:-:S02]  /*4100*/  HADD2.F32 R38, -RZ, R57.H0_H0 ;  /* 0x20000039ff267230 */ /* 0x008fc40000004100 */
[----:B------:R-:W-:Y:S02]  /*4110*/  IMAD.MOV.U32 R39, RZ, RZ, R15 ;  /* 0x000000ffff277224 */ /* 0x000fe400078e000f */
[----:B------:R-:W-:Y:S02]  /*4120*/  HADD2.F32 R57, -RZ, R57.H1_H1 ;  /* 0x30000039ff397230 */ /* 0x000fe40000004100 */
[--C-:B------:R-:W-:Y:S02]  /*4130*/  HADD2.F32 R12, -RZ, R13.reuse.H0_H0 ;  /* 0x2000000dff0c7230 */ /* 0x100fe40000004100 */
[----:B------:R-:W-:Y:S02]  /*4140*/  HADD2.F32 R15, -RZ, R13.H1_H1 ;  /* 0x3000000dff0f7230 */ /* 0x000fe40000004100 */
[-C--:B------:R-:W-:Y:S01]  /*4150*/  FMUL.FTZ R13, R38, R113.reuse ;  /* 0x00000071260d7220 */ /* 0x080fe20000410000 */
[----:B------:R-:W-:Y:S02]  /*4160*/  HADD2.F32 R42, -RZ, R115.H0_H0 ;  /* 0x20000073ff2a7230 */ /* 0x000fe40000004100 */
[C---:B------:R-:W-:Y:S01]  /*4170*/  FMUL.FTZ R113, R12.reuse, R113 ;  /* 0x000000710c717220 */ /* 0x040fe20000410000 */
[-C--:B------:R-:W-:Y:S01]  /*4180*/  FMUL.FTZ R116, R57, R114.reuse ;  /* 0x0000007239747220 */ /* 0x080fe20000410000 */
[C---:B------:R-:W-:Y:S01]  /*4190*/  FMUL.FTZ R114, R15.reuse, R114 ;  /* 0x000000720f727220 */ /* 0x040fe20000410000 */
[-C--:B------:R-:W-:Y:S01]  /*41a0*/  FFMA.FTZ R12, R12, R43.reuse, -R13 ;  /* 0x0000002b0c0c7223 */ /* 0x080fe2000001080d */
[----:B------:R-:W-:Y:S01]  /*41b0*/  FFMA.FTZ R13, R38, R43, R113 ;  /* 0x0000002b260d7223 */ /* 0x000fe20000010071 */
[-C--:B------:R-:W-:Y:S01]  /*41c0*/  FFMA.FTZ R15, R15, R42.reuse, -R116 ;  /* 0x0000002a0f0f7223 */ /* 0x080fe20000010874 */
[----:B------:R-:W-:Y:S01]  /*41d0*/  FFMA.FTZ R38, R57, R42, R114 ;  /* 0x0000002a39267223 */ /* 0x000fe20000010072 */
[----:B------:R-:W-:-:S02]  /*41e0*/  HADD2.F32 R115, -RZ, R119.H1_H1 ;  /* 0x30000077ff737230 */ /* 0x000fc40000004100 */
[--C-:B------:R-:W-:Y:S01]  /*41f0*/  HADD2.F32 R57, -RZ, R59.reuse.H0_H0 ;  /* 0x2000003bff397230 */ /* 0x100fe20000004100 */
[----:B------:R-:W-:Y:S01]  /*4200*/  F2FP.F16.F32.PACK_AB R15, R15, R12 ;  /* 0x0000000c0f0f723e */ /* 0x000fe200000000ff */
[----:B------:R-:W-:Y:S02]  /*4210*/  HADD2.F32 R59, -RZ, R59.H1_H1 ;  /* 0x3000003bff3b7230 */ /* 0x000fe40000004100 */
[----:B------:R-:W-:Y:S02]  /*4220*/  HADD2.F32 R42, -RZ, R39.H0_H0 ;  /* 0x20000027ff2a7230 */ /* 0x000fe40000004100 */
[----:B------:R-:W-:Y:S02]  /*4230*/  HADD2.F32 R116, -RZ, R117.H0_H0 ;  /* 0x20000075ff747230 */ /* 0x000fe40000004100 */
[----:B------:R-:W-:Y:S02]  /*4240*/  HADD2.F32 R43, -RZ, R39.H1_H1 ;  /* 0x30000027ff2b7230 */ /* 0x000fe40000004100 */
[----:B------:R-:W-:Y:S01]  /*4250*/  FMUL.FTZ R39, R57, R115 ;  /* 0x0000007339277220 */ /* 0x000fe20000410000 */
[----:B------:R-:W-:-:S02]  /*4260*/  HADD2.F32 R113, -RZ, R119.H0_H0 ;  /* 0x20000077ff717230 */ /* 0x000fc40000004100 */
[-C--:B------:R-:W-:Y:S01]  /*4270*/  FMUL.FTZ R120, R59, R116.reuse ;  /* 0x000000743b787220 */ /* 0x080fe20000410000 */
[----:B------:R-:W-:Y:S02]  /*4280*/  HADD2.F32 R114, -RZ, R118.H0_H0 ;  /* 0x20000076ff727230 */ /* 0x000fe40000004100 */
[C---:B------:R-:W-:Y:S01]  /*4290*/  FMUL.FTZ R118, R42.reuse, R115 ;  /* 0x000000732a767220 */ /* 0x040fe20000410000 */
[----:B------:R-:W-:Y:S01]  /*42a0*/  FMUL.FTZ R116, R43, R116 ;  /* 0x000000742b747220 */ /* 0x000fe20000410000 */
[-C--:B------:R-:W-:Y:S02]  /*42b0*/  FFMA.FTZ R39, R42, R113.reuse, -R39 ;  /* 0x000000712a277223 */ /* 0x080fe40000010827 */
[----:B------:R-:W-:Y:S01]  /*42c0*/  FFMA.FTZ R42, R57, R113, R118 ;  /* 0x00000071392a7223 */ /* 0x000fe20000010076 */
[-C--:B------:R-:W-:Y:S01]  /*42d0*/  FFMA.FTZ R120, R43, R114.reuse, -R120 ;  /* 0x000000722b787223 */ /* 0x080fe20000010878 */
[----:B------:R-:W-:Y:S01]  /*42e0*/  FFMA.FTZ R117, R59, R114, R116 ;  /* 0x000000723b757223 */ /* 0x000fe20000010074 */
[----:B------:R-:W-:-:S02]  /*42f0*/  HADD2.F32 R57, -RZ, R112.H0_H0 ;  /* 0x20000070ff397230 */ /* 0x000fc40000004100 */
[----:B------:R-:W-:Y:S01]  /*4300*/  HADD2.F32 R112, -RZ, R112.H1_H1 ;  /* 0x30000070ff707230 */ /* 0x000fe20000004100 */
[----:B------:R-:W-:Y:S01]  /*4310*/  F2FP.F16.F32.PACK_AB R39, R120, R39 ;  /* 0x000000277827723e */ /* 0x000fe200000000ff */
[----:B------:R-:W-:Y:S01]  /*4320*/  HADD2.F32 R59, -RZ, R40.H0_H0 ;  /* 0x20000028ff3b7230 */ /* 0x000fe20000004100 */
[----:B------:R-:W-:Y:S01]  /*4330*/  F2FP.F16.F32.PACK_AB R42, R117, R42 ;  /* 0x0000002a752a723e */ /* 0x000fe200000000ff */
[--C-:B------:R-:W-:Y:S02]  /*4340*/  HADD2.F32 R43, -RZ, R56.reuse.H0_H0 ;  /* 0x20000038ff2b7230 */ /* 0x100fe40000004100 */
[--C-:B------:R-:W-:Y:S02]  /*4350*/  HADD2.F32 R40, -RZ, R41.reuse.H0_H0 ;  /* 0x20000029ff287230 */ /* 0x100fe40000004100 */
[----:B------:R-:W-:Y:S02]  /*4360*/  HADD2.F32 R56, -RZ, R56.H1_H1 ;  /* 0x30000038ff387230 */ /* 0x000fe40000004100 */
[----:B------:R-:W-:Y:S01]  /*4370*/  FMUL.FTZ R113, R43, R112 ;  /* 0x000000702b717220 */ /* 0x000fe20000410000 */
[----:B------:R-:W-:-:S02]  /*4380*/  HADD2.F32 R41, -RZ, R41.H1_H1 ;  /* 0x30000029ff297230 */ /* 0x000fc40000004100 */
[----:B------:R-:W-:Y:S01]  /*4390*/  FMUL.FTZ R112, R40, R112 ;  /* 0x0000007028707220 */ /* 0x000fe20000410000 */
[----:B------:R-:W-:Y:S01]  /*43a0*/  FMUL.FTZ R114, R56, R59 ;  /* 0x0000003b38727220 */ /* 0x000fe20000410000 */
[----:B------:R-:W-:Y:S01]  /*43b0*/  FFMA.FTZ R113, R40, R57, -R113 ;  /* 0x0000003928717223 */ /* 0x000fe20000010871 */
[----:B------:R-:W-:Y:S01]  /*43c0*/  FMUL.FTZ R59, R41, R59 ;  /* 0x0000003b293b7220 */ /* 0x000fe20000410000 */
[----:B------:R-:W-:Y:S01]  /*43d0*/  FFMA.FTZ R112, R43, R57, R112 ;  /* 0x000000392b707223 */ /* 0x000fe20000010070 */
[-C--:B------:R-:W-:Y:S01]  /*43e0*/  FFMA.FTZ R114, R41, R110.reuse, -R114 ;  /* 0x0000006e29727223 */ /* 0x080fe20000010872 */
[----:B------:R-:W-:Y:S02]  /*43f0*/  HADD2.F32 R41, -RZ, R111.H1_H1 ;  /* 0x3000006fff297230 */ /* 0x000fe40000004100 */
[----:B------:R-:W-:Y:S01]  /*4400*/  FFMA.FTZ R59, R56, R110, R59 ;  /* 0x0000006e383b7223 */ /* 0x000fe2000001003b */
[----:B------:R-:W-:Y:S02]  /*4410*/  HADD2.F32 R57, -RZ, R37.H0_H0 ;  /* 0x20000025ff397230 */ /* 0x000fe40000004100 */
[----:B------:R-:W-:Y:S01]  /*4420*/  HADD2.F32 R40, -RZ, R58.H0_H0 ;  /* 0x2000003aff287230 */ /* 0x000fe20000004100 */
[----:B------:R-:W-:Y:S01]  /*4430*/  F2FP.F16.F32.PACK_AB R12, R114, R113 ;  /* 0x00000071720c723e */ /* 0x000fe200000000ff */
[----:B------:R-:W-:Y:S01]  /*4440*/  HADD2.F32 R111, -RZ, R111.H0_H0 ;  /* 0x2000006fff6f7230 */ /* 0x000fe20000004100 */
[----:B------:R-:W-:Y:S01]  /*4450*/  F2FP.F16.F32.PACK_AB R56, R59, R112 ;  /* 0x000000703b38723e */ /* 0x000fe200000000ff */
[----:B------:R-:W-:-:S02]  /*4460*/  HADD2.F32 R37, -RZ, R14.H0_H0 ;  /* 0x2000000eff257230 */ /* 0x000fc40000004100 */
[----:B------:R-:W-:Y:S02]  /*4470*/  HADD2.F32 R58, -RZ, R58.H1_H1 ;  /* 0x3000003aff3a7230 */ /* 0x000fe40000004100 */
[----:B------:R-:W-:Y:S02]  /*4480*/  HADD2.F32 R14, -RZ, R14.H1_H1 ;  /* 0x3000000eff0e7230 */ /* 0x000fe40000004100 */
[----:B------:R-:W-:Y:S02]  /*4490*/  HADD2.F32 R43, -RZ, R36.H0_H0 ;  /* 0x20000024ff2b7230 */ /* 0x000fe40000004100 */
[----:B------:R-:W-:Y:S01]  /*44a0*/  FMUL.FTZ R36, R40, R111 ;  /* 0x0000006f28247220 */ /* 0x000fe20000410000 */
[----:B------:R-:W-:Y:S01]  /*44b0*/  FMUL.FTZ R115, R58, R57 ;  /* 0x000000393a737220 */ /* 0x000fe20000410000 */
[C---:B------:R-:W-:Y:S01]  /*44c0*/  FMUL.FTZ R111, R37.reuse, R111 ;  /* 0x0000006f256f7220 */ /* 0x040fe20000410000 */
[C---:B------:R-:W-:Y:S01]  /*44d0*/  FMUL.FTZ R57, R14.reuse, R57 ;  /* 0x000000390e397220 */ /* 0x040fe20000410000 */
[----:B------:R-:W-:Y:S01]  /*44e0*/  FFMA.FTZ R36, R37, R41, -R36 ;  /* 0x0000002925247223 */ /* 0x000fe20000010824 */
[----:B------:R-:W-:Y:S01]  /*44f0*/  FFMA.FTZ R115, R14, R43, -R115 ;  /* 0x0000002b0e737223 */ /* 0x000fe20000010873 */
[----:B------:R-:W-:Y:S01]  /*4500*/  FFMA.FTZ R111, R40, R41, R111 ;  /* 0x00000029286f7223 */ /* 0x000fe2000001006f */
[----:B------:R-:W-:Y:S01]  /*4510*/  FFMA.FTZ R58, R58, R43, R57 ;  /* 0x0000002b3a3a7223 */ /* 0x000fe20000010039 */
[----:B------:R-:W-:Y:S01]  /*4520*/  F2FP.F16.F32.PACK_AB R57, R38, R13 ;  /* 0x0000000d2639723e */ /* 0x000fe200000000ff */
[----:B------:R-:W-:Y:S01]  /*4530*/  IMAD.MOV.U32 R13, RZ, RZ, R15 ;  /* 0x000000ffff0d7224 */ /* 0x000fe200078e000f */
[----:B------:R-:W-:Y:S01]  /*4540*/  F2FP.F16.F32.PACK_AB R14, R115, R36 ;  /* 0x00000024730e723e */ /* 0x000fe200000000ff */
[----:B------:R-:W-:Y:S01]  /*4550*/  IMAD.MOV.U32 R59, RZ, RZ, R42 ;  /* 0x000000ffff3b7224 */ /* 0x000fe200078e002a */
[----:B------:R-:W-:-:S02]  /*4560*/  F2FP.F16.F32.PACK_AB R58, R58, R111 ;  /* 0x0000006f3a3a723e */ /* 0x000fc400000000ff */
[----:B------:R-:W-:-:S07]  /*4570*/  MOV R15, R39 ;  /* 0x00000027000f7202 */ /* 0x000fce0000000f00 */
.L_x_10462:
[----:B------:R-:W-:Y:S05]  /*4580*/  BSYNC B2 ;  /* 0x0000000000027941 */ /* 0x000fea0003800000 */
.L_x_10461:
[----:B------:R-:W-:Y:S01]  /*4590*/  ISETP.GE.AND P4, PT, R11, R104, PT ;  /* 0x000000680b00720c */ /* 0x000fe20003f86270 */
[----:B--2---:R4:W-:-:S12]  /*45a0*/  ST.E.128 desc[UR60][R92.64], R12 ;  /* 0x0000000c5c007985 */ /* 0x0049d8000c101d3c */
[----:B------:R-:W-:-:S05]  /*45b0*/  @!P4 IMAD.WIDE R94, R11, 0x2, R94 ;  /* 0x000000020b5ec825 */ /* 0x000fca00078e025e */
[----:B---3--:R4:W-:Y:S02]  /*45c0*/  @!P4 ST.E.128 desc[UR60][R94.64], R56 ;  /* 0x000000385e00c985 */ /* 0x0089e4000c101d3c */
.L_x_10460:
[----:B------:R-:W-:Y:S05]  /*45d0*/  BSYNC B1 ;  /* 0x0000000000017941 */ /* 0x000fea0003800000 */
.L_x_10459:
[----:B------:R-:W-:-:S03]  /*45e0*/  UMOV UR4, 0xffffffff ;  /* 0xffffffff00047882 */ /* 0x000fc60000000000 */
[----:B------:R-:W-:Y:S05]  /*45f0*/  BRA.DIV UR4, `(.L_x_10463) ;  /* 0x0000014204bc7947 */ /* 0x000fea000b800000 */
[----:B0-----:R-:W0:Y:S04]  /*4600*/  SHFL.IDX PT, R103, R103, 0x1, 0x1c1f ;  /* 0x003c1f0067677f89 */ /* 0x001e2800000e0000 */
[----:B------:R-:W0:Y:S02]  /*4610*/  SHFL.IDX PT, R102, R102, 0x1, 0x1c1f ;  /* 0x003c1f0066667f89 */ /* 0x000e2400000e0000 */
.L_x_10706:
[----:B------:R-:W-:-:S05]  /*4620*/  VIADD R11, R204, 0x40 ;  /* 0x00000040cc0b7836 */ /* 0x000fca0000000000 */
[----:B------:R-:W-:-:S13]  /*4630*/  ISETP.GE.OR P4, PT, R11, R100, P1 ;  /* 0x000000640b00720c */ /* 0x000fda0000f86670 */
[----:B------:R-:W-:Y:S05]  /*4640*/  @P4 BRA `(.L_x_10448) ;  /* 0x0000000800f04947 */ /* 0x000fea0003800000 */
[----:B----4-:R-:W4:Y:S01]  /*4650*/  LDL R13, [R1+0x58] ;  /* 0x00005800010d7983 */ /* 0x010f220000100800 */
[----:B------:R-:W-:Y:S01]  /*4660*/  SEL R106, R89, R106, !P0 ;  /* 0x0000006a596a7207 */ /* 0x000fe20004000000 */
[----:B------:R-:W-:Y:S01]  /*4670*/  VIADD R14, R204, 0x40 ;  /* 0x00000040cc0e7836 */ /* 0x000fe20000000000 */
[----:B0-----:R-:W-:Y:S01]  /*4680*/  LEA R40, P4, R68, R102, 0x1 ;  /* 0x0000006644287211 */ /* 0x001fe200078808ff */
[----:B------:R-:W-:Y:S01]  /*4690*/  VIADD R12, R204, 0x40 ;  /* 0x00000040cc0c7836 */ /* 0x000fe20000000000 */
[----:B------:R-:W-:Y:S01]  /*46a0*/  SHF.R.S32.HI R11, RZ, 0x1f, R106 ;  /* 0x0000001fff0b7819 */ /* 0x000fe2000001146a */
[----:B------:R-:W-:Y:S01]  /*46b0*/  IMAD.SHL.U32 R14, R14, 0x40, RZ ;  /* 0x000000400e0e7824 */ /* 0x000fe200078e00ff */
[----:B------:R-:W-:Y:S01]  /*46c0*/  BSSY B1, `(.L_x_10464) ;  /* 0x0000068000017945 */ /* 0x000fe20003800000 */
[----:B------:R-:W-:Y:S01]  /*46d0*/  IMAD.SHL.U32 R12, R12, 0x40, RZ ;  /* 0x000000400c0c7824 */ /* 0x000fe200078e00ff */
[----:B------:R-:W-:Y:S02]  /*46e0*/  LEA.HI R106, R11, R106, RZ, 0x4 ;  /* 0x0000006a0b6a7211 */ /* 0x000fe400078f20ff */
[----:B------:R-:W-:-:S02]  /*46f0*/  LOP3.LUT R14, R14, 0x1c0, RZ, 0xc0, !PT ;  /* 0x000001c00e0e7812 */ /* 0x000fc400078ec0ff */
[----:B------:R-:W-:Y:S02]  /*4700*/  LEA.HI.SX32 R11, R106, R69, 0x1c ;  /* 0x000000456a0b7211 */ /* 0x000fe400078fe2ff */
[----:B------:R-:W-:Y:S02]  /*4710*/  LOP3.LUT R12, R12, 0x1c0, RZ, 0xc0, !PT ;  /* 0x000001c00c0c7812 */ /* 0x000fe400078ec0ff */
[----:B------:R-:W-:Y:S01]  /*4720*/  SHF.R.U32.HI R14, RZ, 0x3, R14 ;  /* 0x00000003ff0e7819 */ /* 0x000fe2000001160e */
[----:B------:R-:W-:Y:S01]  /*4730*/  IMAD.SHL.U32 R11, R11, 0x8, RZ ;  /* 0x000000080b0b7824 */ /* 0x000fe200078e00ff */
[----:B------:R-:W-:-:S04]  /*4740*/  LEA.HI.X R41, R68, R103, R32, 0x1, P4 ;  /* 0x0000006744297211 */ /* 0x000fc800020f0c20 */
[----:B------:R-:W-:-:S04]  /*4750*/  LOP3.LUT R12, R12, 0x38, R11, 0xf8, !PT ;  /* 0x000000380c0c7812 */ /* 0x000fc800078ef80b */
[----:B------:R-:W-:-:S04]  /*4760*/  LOP3.LUT R12, R12, R14, RZ, 0x3c, !PT ;  /* 0x0000000e0c0c7212 */ /* 0x000fc800078e3cff */
[----:B----4-:R-:W-:Y:S01]  /*4770*/  IADD3 R13, R13, R12, RZ ;  /* 0x0000000c0d0d7210 */ /* 0x010fe20007ffe0ff */
[----:B------:R-:W-:-:S04]  /*4780*/  IMAD R12, R18, 0x1800, R21 ;  /* 0x00001800120c7824 */ /* 0x000fc800078e0215 */
[----:B------:R-:W-:Y:S02]  /*4790*/  IMAD R14, R18, 0x1800, R13 ;  /* 0x00001800120e7824 */ /* 0x000fe400078e020d */
[--C-:B------:R-:W-:Y:S02]  /*47a0*/  IMAD R12, R12, 0x2, R19.reuse ;  /* 0x000000020c0c7824 */ /* 0x100fe400078e0213 */
[----:B------:R-:W-:-:S04]  /*47b0*/  IMAD R36, R14, 0x2, R19 ;  /* 0x000000020e247824 */ /* 0x000fc800078e0213 */
[----:B------:R-:W0:Y:S04]  /*47c0*/  LDS.128 R12, [R12+0x1c400] ;  /* 0x01c400000c0c7984 */ /* 0x000e280000000c00 */
[----:B------:R-:W4:Y:S01]  /*47d0*/  LDS.128 R36, [R36+0x1c400] ;  /* 0x01c4000024247984 */ /* 0x000f220000000c00 */
[----:B------:R-:W-:Y:S05]  /*47e0*/  @P2 BRA `(.L_x_10465) ;  /* 0x0000000400542947 */ /* 0x000fea0003800000 */
[--C-:B--2---:R-:W-:Y:S02]  /*47f0*/  SHF.R.U64 R95, R48, 0x10, R49.reuse ;  /* 0x00000010305f7819 */ /* 0x104fe40000001231 */
[----:B------:R-:W-:Y:S01]  /*4800*/  SHF.R.U32.HI R48, RZ, 0x10, R49 ;  /* 0x00000010ff307819 */ /* 0x000fe20000011631 */
[----:B------:R-:W-:Y:S01]  /*4810*/  HADD2.F32 R49, -RZ, R109.H1_H1 ;  /* 0x3000006dff317230 */ /* 0x000fe20000004100 */
[--C-:B------:R-:W-:Y:S02]  /*4820*/  SHF.R.U64 R44, R44, 0x10, R45.reuse ;  /* 0x000000102c2c7819 */ /* 0x100fe4000000122d */
[----:B------:R-:W-:Y:S01]  /*4830*/  SHF.R.U32.HI R56, RZ, 0x10, R45 ;  /* 0x00000010ff387819 */ /* 0x000fe2000001162d */
[----:B----4-:R-:W-:Y:S01]  /*4840*/  IMAD.MOV.U32 R45, RZ, RZ, R36 ;  /* 0x000000ffff2d7224 */ /* 0x010fe200078e0024 */
[----:B------:R-:W-:Y:S01]  /*4850*/  SHF.R.U64 R42, R46, 0x10, R47 ;  /* 0x000000102e2a7819 */ /* 0x000fe2000000122f */
[----:B------:R-:W-:Y:S01]  /*4860*/  IMAD.MOV.U32 R46, RZ, RZ, R38 ;  /* 0x000000ffff2e7224 */ /* 0x000fe200078e0026 */
[----:B------:R-:W-:Y:S01]  /*4870*/  SHF.R.U64 R43, R50, 0x10, R51 ;  /* 0x00000010322b7819 */ /* 0x000fe20000001233 */
[----:B0-----:R-:W-:Y:S01]  /*4880*/  IMAD.MOV.U32 R36, RZ, RZ, R15 ;  /* 0x000000ffff247224 */ /* 0x001fe200078e000f */
[----:B------:R-:W-:Y:S01]  /*4890*/  SHF.R.U32.HI R59, RZ, 0x10, R47 ;  /* 0x00000010ff3b7819 */ /* 0x000fe2000001162f */
[--C-:B------:R-:W-:Y:S01]  /*48a0*/  HADD2.F32 R38, -RZ, R37.reuse.H0_H0 ;  /* 0x20000025ff267230 */ /* 0x100fe20000004100 */
[----:B------:R-:W-:Y:S01]  /*48b0*/  SHF.R.U32.HI R57, RZ, 0x10, R51 ;  /* 0x00000010ff397819 */ /* 0x000fe20000011633 */
[----:B------:R-:W-:-:S02]  /*48c0*/  HADD2.F32 R37, -RZ, R37.H1_H1 ;  /* 0x30000025ff257230 */ /* 0x000fc40000004100 */
[--C-:B------:R-:W-:Y:S02]  /*48d0*/  HADD2.F32 R15, -RZ, R13.reuse.H0_H0 ;  /* 0x2000000dff0f7230 */ /* 0x100fe40000004100 */
[----:B------:R-:W-:Y:S02]  /*48e0*/  HADD2.F32 R50, -RZ, R48.H0_H0 ;  /* 0x20000030ff327230 */ /* 0x000fe40000004100 */
[----:B------:R-:W-:Y:S02]  /*48f0*/  HADD2.F32 R13, -RZ, R13.H1_H1 ;  /* 0x3000000dff0d7230 */ /* 0x000fe40000004100 */
[----:B------:R-:W-:Y:S02]  /*4900*/  HADD2.F32 R48, -RZ, R56.H0_H0 ;  /* 0x20000038ff307230 */ /* 0x000fe40000004100 */
[-C--:B------:R-:W-:Y:S01]  /*4910*/  FMUL.FTZ R58, R37, R50.reuse ;  /* 0x00000032253a7220 */ /* 0x080fe20000410000 */
[----:B------:R-:W-:Y:S02]  /*4920*/  HADD2.F32 R47, -RZ, R107.H1_H1 ;  /* 0x3000006bff2f7230 */ /* 0x000fe40000004100 */
[-C--:B------:R-:W-:Y:S01]  /*4930*/  FMUL.FTZ R56, R38, R49.reuse ;  /* 0x0000003126387220 */ /* 0x080fe20000410000 */
[----:B------:R-:W-:Y:S01]  /*4940*/  FMUL.FTZ R50, R13, R50 ;  /* 0x000000320d327220 */ /* 0x000fe20000410000 */
[----:B------:R-:W-:Y:S01]  /*4950*/  FMUL.FTZ R49, R15, R49 ;  /* 0x000000310f317220 */ /* 0x000fe20000410000 */
[-C--:B------:R-:W-:Y:S01]  /*4960*/  FFMA.FTZ R51, R13, R48.reuse, -R58 ;  /* 0x000000300d337223 */ /* 0x080fe2000001083a */
[----:B------:R-:W-:Y:S01]  /*4970*/  FFMA.FTZ R56, R15, R47, -R56 ;  /* 0x0000002f0f387223 */ /* 0x000fe20000010838 */
[----:B------:R-:W-:Y:S01]  /*4980*/  FFMA.FTZ R58, R37, R48, R50 ;  /* 0x00000030253a7223 */ /* 0x000fe20000010032 */
[----:B------:R-:W-:-:S02]  /*4990*/  HADD2.F32 R48, -RZ, R108.H1_H1 ;  /* 0x3000006cff307230 */ /* 0x000fc40000004100 */
[----:B------:R-:W-:Y:S01]  /*49a0*/  FFMA.FTZ R49, R38, R47, R49 ;  /* 0x0000002f26317223 */ /* 0x000fe20000010031 */
[--C-:B------:R-:W-:Y:S02]  /*49b0*/  HADD2.F32 R15, -RZ, R39.reuse.H0_H0 ;  /* 0x20000027ff0f7230 */ /* 0x100fe40000004100 */
[--C-:B------:R-:W-:Y:S02]  /*49c0*/  HADD2.F32 R13, -RZ, R36.reuse.H0_H0 ;  /* 0x20000024ff0d7230 */ /* 0x100fe40000004100 */
[----:B------:R-:W-:Y:S02]  /*49d0*/  HADD2.F32 R39, -RZ, R39.H1_H1 ;  /* 0x30000027ff277230 */ /* 0x000fe40000004100 */
[-C--:B------:R-:W-:Y:S01]  /*49e0*/  FMUL.FTZ R50, R15, R48.reuse ;  /* 0x000000300f327220 */ /* 0x080fe20000410000 */
[----:B------:R-:W-:Y:S02]  /*49f0*/  HADD2.F32 R47, -RZ, R57.H0_H0 ;  /* 0x20000039ff2f7230 */ /* 0x000fe40000004100 */
[----:B------:R-:W-:Y:S01]  /*4a00*/  FMUL.FTZ R48, R13, R48 ;  /* 0x000000300d307220 */ /* 0x000fe20000410000 */
[----:B------:R-:W-:Y:S01]  /*4a10*/  HADD2.F32 R36, -RZ, R36.H1_H1 ;  /* 0x30000024ff247230 */ /* 0x000fe20000004100 */
[----:B------:R-:W-:Y:S01]  /*4a20*/  F2FP.F16.F32.PACK_AB R49, R58, R49 ;  /* 0x000000313a31723e */ /* 0x000fe200000000ff */
[----:B------:R-:W-:-:S02]  /*4a30*/  HADD2.F32 R38, -RZ, R105.H1_H1 ;  /* 0x30000069ff267230 */ /* 0x000fc40000004100 */
[-C--:B------:R-:W-:Y:S01]  /*4a40*/  FMUL.FTZ R93, R39, R47.reuse ;  /* 0x0000002f275d7220 */ /* 0x080fe20000410000 */
[----:B------:R-:W-:Y:S02]  /*4a50*/  HADD2.F32 R37, -RZ, R59.H0_H0 ;  /* 0x2000003bff257230 */ /* 0x000fe40000004100 */
[C---:B---3--:R-:W-:Y:S01]  /*4a60*/  FMUL.FTZ R94, R36.reuse, R47 ;  /* 0x0000002f245e7220 */ /* 0x048fe20000410000 */
[----:B------:R-:W-:Y:S02]  /*4a70*/  HADD2.F32 R44, -RZ, R44.H0_H0 ;  /* 0x2000002cff2c7230 */ /* 0x000fe40000004100 */
[-C--:B------:R-:W-:Y:S01]  /*4a80*/  FFMA.FTZ R57, R13, R38.reuse, -R50 ;  /* 0x000000260d397223 */ /* 0x080fe20000010832 */
[----:B------:R-:W-:Y:S01]  /*4a90*/  FFMA.FTZ R59, R15, R38, R48 ;  /* 0x000000260f3b7223 */ /* 0x000fe20000010030 */
[-C--:B------:R-:W-:Y:S01]  /*4aa0*/  FFMA.FTZ R92, R36, R37.reuse, -R93 ;  /* 0x00000025245c7223 */ /* 0x080fe2000001085d */
[----:B------:R-:W-:Y:S01]  /*4ab0*/  FFMA.FTZ R94, R39, R37, R94 ;  /* 0x00000025275e7223 */ /* 0x000fe2000001005e */
[----:B------:R-:W-:-:S02]  /*4ac0*/  HADD2.F32 R38, -RZ, R109.H0_H0 ;  /* 0x2000006dff267230 */ /* 0x000fc40000004100 */
[----:B------:R-:W-:Y:S02]  /*4ad0*/  HADD2.F32 R15, -RZ, R45.H0_H0 ;  /* 0x2000002dff0f7230 */ /* 0x000fe40000004100 */
[----:B------:R-:W-:Y:S01]  /*4ae0*/  HADD2.F32 R37, -RZ, R95.H0_H0 ;  /* 0x2000005fff257230 */ /* 0x000fe20000004100 */
[----:B------:R-:W-:Y:S01]  /*4af0*/  F2FP.F16.F32.PACK_AB R59, R94, R59 ;  /* 0x0000003b5e3b723e */ /* 0x000fe200000000ff */
[----:B------:R-:W-:Y:S02]  /*4b00*/  HADD2.F32 R45, -RZ, R45.H1_H1 ;  /* 0x3000002dff2d7230 */ /* 0x000fe40000004100 */
[----:B------:R-:W-:Y:S01]  /*4b10*/  FMUL.FTZ R48, R15, R38 ;  /* 0x000000260f307220 */ /* 0x000fe20000410000 */
[----:B------:R-:W-:Y:S02]  /*4b20*/  HADD2.F32 R36, -RZ, R107.H0_H0 ;  /* 0x2000006bff247230 */ /* 0x000fe40000004100 */
[--C-:B------:R-:W-:Y:S02]  /*4b30*/  HADD2.F32 R13, -RZ, R12.reuse.H0_H0 ;  /* 0x2000000cff0d7230 */ /* 0x100fe40000004100 */
[----:B------:R-:W-:Y:S01]  /*4b40*/  FMUL.FTZ R39, R45, R37 ;  /* 0x000000252d277220 */ /* 0x000fe20000410000 */
[----:B------:R-:W-:-:S02]  /*4b50*/  HADD2.F32 R12, -RZ, R12.H1_H1 ;  /* 0x3000000cff0c7230 */ /* 0x000fc40000004100 */
[----:B------:R-:W-:Y:S02]  /*4b60*/  HADD2.F32 R108, -RZ, R108.H0_H0 ;  /* 0x2000006cff6c7230 */ /* 0x000fe40000004100 */
[C---:B------:R-:W-:Y:S01]  /*4b70*/  FMUL.FTZ R38, R13.reuse, R38 ;  /* 0x000000260d267220 */ /* 0x040fe20000410000 */
[----:B------:R-:W-:Y:S01]  /*4b80*/  FFMA.FTZ R48, R13, R36, -R48 ;  /* 0x000000240d307223 */ /* 0x000fe20000010830 */
[C---:B------:R-:W-:Y:S01]  /*4b90*/  FMUL.FTZ R50, R12.reuse, R37 ;  /* 0x000000250c327220 */ /* 0x040fe20000410000 */
[----:B------:R-:W-:Y:S01]  /*4ba0*/  FFMA.FTZ R39, R12, R44, -R39 ;  /* 0x0000002c0c277223 */ /* 0x000fe20000010827 */
[----:B------:R-:W-:Y:S02]  /*4bb0*/  HADD2.F32 R13, -RZ, R46.H0_H0 ;  /* 0x2000002eff0d7230 */ /* 0x000fe40000004100 */
[----:B------:R-:W-:Y:S01]  /*4bc0*/  FFMA.FTZ R38, R15, R36, R38 ;  /* 0x000000240f267223 */ /* 0x000fe20000010026 */
[----:B------:R-:W-:Y:S02]  /*4bd0*/  HADD2.F32 R43, -RZ, R43.H0_H0 ;  /* 0x2000002bff2b7230 */ /* 0x000fe40000004100 */
[----:B------:R-:W-:Y:S01]  /*4be0*/  FFMA.FTZ R45, R45, R44, R50 ;  /* 0x0000002c2d2d7223 */ /* 0x000fe20000010032 */
[----:B------:R-:W-:-:S02]  /*4bf0*/  HADD2.F32 R12, -RZ, R14.H0_H0 ;  /* 0x2000000eff0c7230 */ /* 0x000fc40000004100 */
[-C--:B------:R-:W-:Y:S01]  /*4c00*/  FMUL.FTZ R37, R13, R108.reuse ;  /* 0x0000006c0d257220 */ /* 0x080fe20000410000 */
        /* <DEDUP_REMOVED lines=17> */
[----:B------:R-:W-:Y:S02]  /*4d20*/  F2FP.F16.F32.PACK_AB R15, R92, R57 ;  /* 0x000000395c0f723e */ /* 0x000fe400000000ff */
[----:B------:R-:W-:-:S07]  /*4d30*/  F2FP.F16.F32.PACK_AB R38, R43, R108 ;  /* 0x0000006c2b26723e */ /* 0x000fce00000000ff */
.L_x_10465:
[----:B------:R-:W-:Y:S05]  /*4d40*/  BSYNC B1 ;  /* 0x0000000000017941 */ /* 0x000fea0003800000 */
.L_x_10464:
[----:B------:R-:W-:Y:S01]  /*4d50*/  ISETP.GE.AND P2, PT, R11, R104, PT ;  /* 0x000000680b00720c */ /* 0x000fe20003f46270 */
[----:B0-----:R0:W-:Y:S02]  /*4d60*/  ST.E.128 desc[UR60][R40.64], R12 ;  /* 0x0000000c28007985 */ /* 0x0011e4000c101d3c */
[----:B0-----:R-:W-:Y:S01]  /*4d70*/  MOV R12, R102 ;  /* 0x00000066000c7202 */ /* 0x001fe20000000f00 */
[----:B------:R-:W-:-:S09]  /*4d80*/  IMAD.MOV.U32 R13, RZ, RZ, R103 ;  /* 0x000000ffff0d7224 */ /* 0x000fd200078e0067 */
[----:B------:R-:W-:Y:S05]  /*4d90*/  @P2 BRA `(.L_x_10448) ;  /* 0x00000004001c2947 */ /* 0x000fea0003800000 */
[----:B------:R-:W-:-:S05]  /*4da0*/  IMAD.WIDE R12, R11, 0x2, R12 ;  /* 0x000000020b0c7825 */ /* 0x000fca00078e020c */
[----:B----4-:R0:W-:Y:S01]  /*4db0*/  ST.E.128 desc[UR60][R12.64], R36 ;  /* 0x000000240c007985 */ /* 0x0101e2000c101d3c */
[----:B------:R-:W-:Y:S05]  /*4dc0*/  BRA `(.L_x_10448) ;  /* 0x0000000400107947 */ /* 0x000fea0003800000 */
.L_x_10429:
[----:B------:R-:W-:-:S13]  /*4dd0*/  ISETP.NE.AND P3, PT, R209, 0x3, PT ;  /* 0x00000003d100780c */ /* 0x000fda0003f65270 */
[----:B------:R-:W-:Y:S05]  /*4de0*/  @!P3 BRA `(.L_x_10466) ;  /* 0x000000000004b947 */ /* 0x000fea0003800000 */
[----:B------:R-:W-:Y:S01]  /*4df0*/  BPT.TRAP 0x1 ;  /* 0x000000040000795c */ /* 0x000fe20000300000 */
.L_x_10466:
[----:B------:R-:W-:Y:S01]  /*4e00*/  IMAD R4, R18, 0x8, R19 ;  /* 0x0000000812047824 */ /* 0x000fe200078e0213 */
[----:B------:R-:W-:Y:S01]  /*4e10*/  SHF.L.U32 R101, R207, 0x1f, RZ ;  /* 0x0000001fcf657819 */ /* 0x000fe200000006ff */
[----:B------:R-:W-:Y:S01]  /*4e20*/  BSSY B1, `(.L_x_10467) ;  /* 0x0000004000017945 */ /* 0x000fe20003800000 */
[----:B------:R-:W-:Y:S02]  /*4e30*/  SHF.R.S32.HI R98, RZ, 0x1f, R97 ;  /* 0x0000001fff627819 */ /* 0x000fe40000011461 */
[----:B------:R-:W0:Y:S02]  /*4e40*/  SYNCS.PHASECHK.TRANS64.TRYWAIT P2, [R4+URZ+0x32490], R101 ;  /* 0x03249065040075a7 */ /* 0x000e24000804017f */
[----:B0-----:R-:W-:Y:S05]  /*4e50*/  @!P2 BRA `(.L_x_10468) ;  /* 0x0000013800f0a947 */ /* 0x001fea0003800000 */
.L_x_10707:
[----:B------:R-:W-:Y:S05]  /*4e60*/  BSYNC B1 ;  /* 0x0000000000017941 */ /* 0x000fea0003800000 */
.L_x_10467:
        /* <DEDUP_REMOVED lines=27> */
.L_x_10711:
        /* <DEDUP_REMOVED lines=13> */
.L_x_10471:
[----:B------:R-:W-:Y:S05]  /*50f0*/  BSYNC B1 ;  /* 0x0000000000017941 */ /* 0x000fea0003800000 */
.L_x_10470:
[----:B------:R-:W-:-:S03]  /*5100*/  UMOV UR4, 0xffffffff ;  /* 0xffffffff00047882 */ /* 0x000fc60000000000 */
[----:B------:R-:W-:Y:S05]  /*5110*/  BRA.DIV UR4, `(.L_x_10472) ;  /* 0x0000013a049c7947 */ /* 0x000fea000b800000 */
[----:B--2-4-:R2:W4:Y:S04]  /*5120*/  SHFL.IDX PT, R37, R41, 0x1, 0x1c1f ;  /* 0x003c1f0029257f89 */ /* 0x01452800000e0000 */
[----:B---3--:R2:W3:Y:S02]  /*5130*/  SHFL.IDX PT, R14, R40, 0x1, 0x1c1f ;  /* 0x003c1f00280e7f89 */ /* 0x0084e400000e0000 */
.L_x_10715:
        /* <DEDUP_REMOVED lines=13> */
.L_x_10448:
[----:B------:R-:W-:Y:S05]  /*5210*/  BSYNC B0 ;  /* 0x0000000000007941 */ /* 0x000fea0003800000 */
.L_x_10428:
        /* <DEDUP_REMOVED lines=9> */
[----:B--2---:R2:W-:Y:S01]  /*52b0*/  BAR.SYNC.DEFER_BLOCKING R91, 0x80 ;  /* 0x0002005b0000751d */ /* 0x0045e20000010000 */
[----:B-----5:R-:W-:-:S13]  /*52c0*/  LOP3.LUT P2, RZ, R11, 0x7f, RZ, 0xc0, !PT ;  /* 0x0000007f0bff7812 */ /* 0x020fda000784c0ff */
[----:B------:R-:W-:-:S05]  /*52d0*/  @!P2 VIADD R11, R4, 0x324a0 ;  /* 0x000324a0040ba836 */ /* 0x000fca0000000000 */
[----:B------:R-:W-:-:S04]  /*52e0*/  @!P2 PRMT R11, RZ, 0x654, R11 ;  /* 0x00000654ff0ba816 */ /* 0x000fc8000000000b */
[----:B------:R2:W-:Y:S01]  /*52f0*/  @!P2 SYNCS.ARRIVE.TRANS64.RED.A1T0 RZ, [R11+URZ], RZ ;  /* 0x000000ff0bffa9a7 */ /* 0x0005e2000810043f */
[----:B------:R-:W-:Y:S05]  /*5300*/  @!P3 BRA `(.L_x_10474) ;  /* 0x000000000004b947 */ /* 0x000fea0003800000 */
[----:B------:R-:W-:Y:S01]  /*5310*/  BPT.TRAP 0x1 ;  /* 0x000000040000795c */ /* 0x000fe20000300000 */
.L_x_10474:
[----:B------:R-:W-:Y:S05]  /*5320*/  BSYNC B0 ;  /* 0x0000000000007941 */ /* 0x000fea0003800000 */
.L_x_10473:
[----:B------:R-:W5:Y:S01]  /*5330*/  SYNCS.PHASECHK.TRANS64.TRYWAIT P3, [R4+URZ+0x324b0], R101 ;  /* 0x0324b065040075a7 */ /* 0x000f62000806017f */
[----:B------:R-:W-:Y:S04]  /*5340*/  BSSY B0, `(.L_x_10475) ;  /* 0x0000002000007945 */ /* 0x000fe80003800000 */
[----:B-----5:R-:W-:Y:S05]  /*5350*/  @!P3 BRA `(.L_x_10476) ;  /* 0x000001380054b947 */ /* 0x020fea0003800000 */
.L_x_10716:
[----:B------:R-:W-:Y:S05]  /*5360*/  BSYNC B0 ;  /* 0x0000000000007941 */ /* 0x000fea0003800000 */
.L_x_10475:
[----:B------:R-:W-:Y:S01]  /*5370*/  ULDC.64 UR4, c[0x0][0x328] ;  /* 0x0000ca0000047ab9 */ /* 0x000fe20000000a00 */
[----:B------:R-:W-:Y:S01]  /*5380*/  IMAD.IADD R100, R100, 0x1, -R204 ;  /* 0x0000000164647824 */ /* 0x000fe200078e0acc */
[----:B------:R-:W-:Y:S01]  /*5390*/  BSSY B0, `(.L_x_10477) ;  /* 0x0000043000007945 */ /* 0x000fe20003800000 */
[----:B------:R-:W-:Y:S02]  /*53a0*/  IMAD R98, R98, UR4, RZ ;  /* 0x0000000462627c24 */ /* 0x000fe4000f8e02ff */
[----:B0--34-:R-:W-:-:S04]  /*53b0*/  IMAD.WIDE.U32 R12, R97, UR4, RZ ;  /* 0x00000004610c7c25 */ /* 0x019fc8000f8e00ff */
[----:B------:R-:W-:Y:S01]  /*53c0*/  IMAD R97, R97, UR5, R98 ;  /* 0x0000000561617c24 */ /* 0x000fe2000f8e0262 */
[----:B------:R-:W-:Y:S02]  /*53d0*/  ULDC.64 UR4, c[0x0][0x338] ;  /* 0x0000ce0000047ab9 */ /* 0x000fe40000000a00 */
[----:B------:R-:W-:Y:S02]  /*53e0*/  IMAD R99, R99, UR4, RZ ;  /* 0x0000000463637c24 */ /* 0x000fe4000f8e02ff */
[----:B------:R-:W-:Y:S02]  /*53f0*/  IADD3 R13, R13, R97, RZ ;  /* 0x000000610d0d7210 */ /* 0x000fe40007ffe0ff */
        /* <DEDUP_REMOVED lines=9> */
[----:B------:R-:W-:Y:S01]  /*5490*/  LEA R44, P3, R12, UR4, 0x1 ;  /* 0x000000040c2c7c11 */ /* 0x000fe2000f8608ff */
[----:B------:R-:W-:-:S03]  /*54a0*/  IMAD R11, R18, 0x6000, R75 ;  /* 0x00006000120b7824 */ /* 0x000fc600078e024b */
[----:B------:R-:W-:Y:S01]  /*54b0*/  LEA.HI.X R45, R12, UR5, R13, 0x1, P3 ;  /* 0x000000050c2d7c11 */ /* 0x000fe200098f0c0d */
[----:B------:R-:W-:Y:S01]  /*54c0*/  IMAD.IADD R13, R78, 0x1, R11 ;  /* 0x000000014e0d7824 */ /* 0x000fe200078e020b */
[----:B------:R-:W-:Y:S01]  /*54d0*/  ISETP.GE.AND P3, PT, R100, 0x1, PT ;  /* 0x000000016400780c */ /* 0x000fe20003f66270 */
[----:B------:R0:W2:Y:S01]  /*54e0*/  SHFL.IDX PT, R49, R44, RZ, 0x1c1f ;  /* 0x001c1fff2c317589 */ /* 0x0000a200000e0000 */
[--C-:B------:R-:W-:Y:S02]  /*54f0*/  IMAD R42, R11, 0x2, R24.reuse ;  /* 0x000000020b2a7824 */ /* 0x100fe400078e0218 */
[----:B------:R-:W-:Y:S01]  /*5500*/  IMAD R11, R13, 0x2, R24 ;  /* 0x000000020d0b7824 */ /* 0x000fe200078e0218 */
[----:B------:R0:W3:Y:S08]  /*5510*/  SHFL.IDX PT, R47, R45, RZ, 0x1c1f ;  /* 0x001c1fff2d2f7589 */ /* 0x0000f000000e0000 */
[----:B0-----:R-:W-:Y:S05]  /*5520*/  @!P3 BRA `(.L_x_10478) ;  /* 0x0000000000a4b947 */ /* 0x001fea0003800000 */
[----:B------:R-:W-:Y:S02]  /*5530*/  ISETP.NE.AND P5, PT, R20, RZ, PT ;  /* 0x000000ff1400720c */ /* 0x000fe40003fa5270 */
[----:B------:R-:W-:Y:S02]  /*5540*/  ISETP.NE.AND P4, PT, R10, RZ, PT ;  /* 0x000000ff0a00720c */ /* 0x000fe40003f85270 */
[----:B------:R-:W-:-:S09]  /*5550*/  PRMT R43, R87, 0x8880, RZ ;  /* 0x00008880572b7816 */ /* 0x000fd200000000ff */
[----:B------:R-:W0:Y:S01]  /*5560*/  @P5 LDS.128 R12, [R42] ;  /* 0x000000002a0c5984 */ /* 0x000e220000000c00 */
[----:B-12---:R-:W-:-:S04]  /*5570*/  @P5 LEA R40, P3, R16, R49, 0x1 ;  /* 0x0000003110285211 */ /* 0x006fc800078608ff */
        /* <DEDUP_REMOVED lines=36> */
.L_x_10478:
[----:B------:R-:W-:Y:S05]  /*57c0*/  BSYNC B0 ;  /* 0x0000000000007941 */ /* 0x000fea0003800000 */
.L_x_10477:
[----:B------:R-:W-:Y:S01]  /*57d0*/  ISETP.GE.AND P3, PT, R100, 0x41, PT ;  /* 0x000000416400780c */ /* 0x000fe20003f66270 */
[----:B------:R-:W4:Y:S01]  /*57e0*/  SHFL.IDX PT, R45, R45, 0x1, 0x1c1f ;  /* 0x003c1f002d2d7f89 */ /* 0x000f2200000e0000 */
[----:B------:R-:W-:Y:S03]  /*57f0*/  BSSY B0, `(.L_x_10479) ;  /* 0x000002c000007945 */ /* 0x000fe60003800000 */
[----:B------:R0:W0:Y:S08]  /*5800*/  SHFL.IDX PT, R43, R44, 0x1, 0x1c1f ;  /* 0x003c1f002c2b7f89 */ /* 0x00003000000e0000 */
[----:B------:R-:W-:Y:S05]  /*5810*/  @!P3 BRA `(.L_x_10480) ;  /* 0x0000000000a4b947 */ /* 0x000fea0003800000 */
[----:B------:R-:W-:Y:S02]  /*5820*/  ISETP.NE.AND P5, PT, R20, RZ, PT ;  /* 0x000000ff1400720c */ /* 0x000fe40003fa5270 */
[----:B------:R-:W-:Y:S02]  /*5830*/  ISETP.NE.AND P4, PT, R10, RZ, PT ;  /* 0x000000ff0a00720c */ /* 0x000fe40003f85270 */
[----:B0-----:R-:W-:-:S09]  /*5840*/  PRMT R44, R87, 0x8880, RZ ;  /* 0x00008880572c7816 */ /* 0x001fd200000000ff */
[----:B------:R-:W0:Y:S01]  /*5850*/  @P5 LDS.128 R12, [R42+0x2000] ;  /* 0x002000002a0c5984 */ /* 0x000e220000000c00 */
[----:B-1----:R-:W-:-:S04]  /*5860*/  @P5 LEA R40, P3, R16, R43, 0x1 ;  /* 0x0000002b10285211 */ /* 0x002fc800078608ff */
[----:B----4-:R-:W-:Y:S02]  /*5870*/  @P5 LEA.HI.X R41, R16, R45, R17, 0x1, P3 ;  /* 0x0000002d10295211 */ /* 0x010fe400018f0c11 */
[----:B------:R-:W-:-:S04]  /*5880*/  @P4 LEA R38, P3, R2, R43, 0x1 ;  /* 0x0000002b02264211 */ /* 0x000fc800078608ff */
[----:B------:R-:W-:Y:S02]  /*5890*/  @P4 LEA.HI.X R39, R2, R45, R206, 0x1, P3 ;  /* 0x0000002d02274211 */ /* 0x000fe400018f0cce */
[----:B------:R-:W-:-:S13]  /*58a0*/  ISETP.NE.AND P3, PT, R9, RZ, PT ;  /* 0x000000ff0900720c */ /* 0x000fda0003f65270 */
[----:B------:R-:W-:-:S04]  /*58b0*/  @P3 LEA R36, P6, R213, R43, 0x1 ;  /* 0x0000002bd5243211 */ /* 0x000fc800078c08ff */
[----:B------:R-:W-:Y:S01]  /*58c0*/  @P3 LEA.HI.X R37, R213, R45, R222, 0x1, P6 ;  /* 0x0000002dd5253211 */ /* 0x000fe200030f0cde */
[----:B0-----:R0:W-:Y:S01]  /*58d0*/  @P5 ST.E.128 desc[UR60][R40.64], R12 ;  /* 0x0000000c28005985 */ /* 0x0011e2000c101d3c */
        /* <DEDUP_REMOVED lines=29> */
.L_x_10480:
[----:B------:R-:W-:Y:S05]  /*5ab0*/  BSYNC B0 ;  /* 0x0000000000007941 */ /* 0x000fea0003800000 */
.L_x_10479:
[----:B------:R-:W-:Y:S01]  /*5ac0*/  @!PT LDS RZ, [RZ] ;  /* 0x00000000fffff984 */ /* 0x000fe20000000800 */
[----:B------:R-:W-:Y:S01]  /*5ad0*/  @!PT LDS RZ, [RZ] ;  /* 0x00000000fffff984 */ /* 0x000fe20000000800 */
[----:B------:R-:W-:Y:S01]  /*5ae0*/  @!PT LDS RZ, [RZ] ;  /* 0x00000000fffff984 */ /* 0x000fe20000000800 */
[----:B------:R-:W-:Y:S01]  /*5af0*/  @!PT LDS RZ, [RZ] ;  /* 0x00000000fffff984 */ /* 0x000fe20000000800 */
[----:B------:R5:W-:Y:S06]  /*5b00*/  MEMBAR.ALL.CTA ;  /* 0x0000000000007992 */ /* 0x000bec0000008000 */
[----:B-----5:R-:W5:Y:S01]  /*5b10*/  FENCE.VIEW.ASYNC.S ;  /* 0x00000000000073c6 */ /* 0x020f620000000000 */
[----:B-1----:R-:W-:Y:S01]  /*5b20*/  @!P2 VIADD R4, R4, 0x324c0 ;  /* 0x000324c00404a836 */ /* 0x002fe20000000000 */
[----:B-----5:R1:W-:Y:S01]  /*5b30*/  BAR.SYNC.DEFER_BLOCKING R91, 0x80 ;  /* 0x0002005b0000751d */ /* 0x0203e20000010000 */
[----:B------:R-:W-:-:S03]  /*5b40*/  ISETP.NE.AND P3, PT, R0, RZ, PT ;  /* 0x000000ff0000720c */ /* 0x000fc60003f65270 */
[----:B------:R-:W-:Y:S02]  /*5b50*/  @!P2 PRMT R4, RZ, 0x654, R4 ;  /* 0x00000654ff04a816 */ /* 0x000fe40000000004 */
[----:B------:R-:W-:Y:S02]  /*5b60*/  IADD3 R18, R18, 0x1, RZ ;  /* 0x0000000112127810 */ /* 0x000fe40007ffe0ff */
[----:B------:R1:W-:Y:S02]  /*5b70*/  @!P2 SYNCS.ARRIVE.TRANS64.RED.A1T0 RZ, [R4+URZ], RZ ;  /* 0x000000ff04ffa9a7 */ /* 0x0003e4000810043f */
[----:B------:R-:W-:-:S04]  /*5b80*/  ISETP.NE.AND P2, PT, R18, 0x2, PT ;  /* 0x000000021200780c */ /* 0x000fc80003f45270 */
[----:B------:R-:W-:Y:S02]  /*5b90*/  SEL R0, RZ, 0x1, P2 ;  /* 0x00000001ff007807 */ /* 0x000fe40001000000 */
[----:B------:R-:W-:Y:S02]  /*5ba0*/  SEL R18, R18, RZ, P2 ;  /* 0x000000ff12127207 */ /* 0x000fe40001000000 */
[----:B------:R-:W-:Y:S01]  /*5bb0*/  LOP3.LUT R207, R207, R0, RZ, 0x3c, !PT ;  /* 0x00000000cfcf7212 */ /* 0x000fe200078e3cff */
[----:B-1----:R-:W-:Y:S06]  /*5bc0*/  @P3 BRA `(.L_x_10481) ;  /* 0xffffffc400883947 */ /* 0x002fec000383ffff */
[----:B------:R-:W1:Y:S01]  /*5bd0*/  S2R R11, SR_TID.X ;  /* 0x00000000000b7919 */ /* 0x000e620000002100 */
[----:B------:R-:W-:Y:S02]  /*5be0*/  PLOP3.LUT P0, PT, PT, PT, PT, 0x8, 0x0 ;  /* 0x000000000000781c */ /* 0x000fe40003f0e170 */
[----:B-1----:R-:W-:-:S04]  /*5bf0*/  SHF.R.U32.HI R11, RZ, 0x7, R11 ;  /* 0x00000007ff0b7819 */ /* 0x002fc8000001160b */
[----:B------:R-:W-:-:S13]  /*5c00*/  ISETP.NE.AND P3, PT, R11, 0x1, PT ;  /* 0x000000010b00780c */ /* 0x000fda0003f65270 */
[----:B------:R-:W-:Y:S06]  /*5c10*/  @!P3 BAR.ARV 0x9, 0x100 ;  /* 0x024400000000bb1d */ /* 0x000fec0000002000 */
.L_x_10423:
[----:B------:R-:W-:Y:S02]  /*5c20*/  ISETP.GE.AND P2, PT, R188, 0x1, PT ;  /* 0x00000001bc00780c */ /* 0x000fe40003f46270 */
[----:B------:R-:W-:Y:S02]  /*5c30*/  CS2R R4, SRZ ;  /* 0x0000000000047805 */ /* 0x000fe4000001ff00 */
[----:B------:R-:W-:Y:S01]  /*5c40*/  PLOP3.LUT P1, PT, PT, PT, PT, 0x80, 0x0 ;  /* 0x000000000000781c */ /* 0x000fe20003f2f070 */
        /* <DEDUP_REMOVED lines=50> */
[----:B------:R-:W-:Y:S01]  /*5f70*/  MOV R62, RZ ;  /* 0x000000ff003e7202 */ /* 0x000fe20000000f00 */
        /* <DEDUP_REMOVED lines=8> */
[----:B------:R-:W-:Y:S01]  /*6000*/  CS2R R174, SRZ ;  /* 0x0000000000ae7805 */ /* 0x000fe2000001ff00 */
[----:B------:R-:W-:Y:S01]  /*6010*/  IMAD.MOV.U32 R50, RZ, RZ, RZ ;  /* 0x000000ffff327224 */ /* 0x000fe200078e00ff */
[----:B0-----:R-:W-:Y:S01]  /*6020*/  CS2R R14, SRZ ;  /* 0x00000000000e7805 */ /* 0x001fe2000001ff00 */
        /* <DEDUP_REMOVED lines=8> */
[----:B------:R-:W-:Y:S01]  /*60b0*/  MOV R10, RZ ;  /* 0x000000ff000a7202 */ /* 0x000fe20000000f00 */
[----:B------:R-:W-:Y:S06]  /*60c0*/  @P0 BRA `(.L_x_10482) ;  /* 0x00000000000c0947 */ /* 0x000fec0003800000 */
[----:B------:R-:W0:Y:S01]  /*60d0*/  FENCE.VIEW.ASYNC.G ;  /* 0x00000000000073c6 */ /* 0x000e220000000100 */
[----:B------:R-:W-:Y:S05]  /*60e0*/  WARPSYNC.ALL ;  /* 0x0000000000007948 */ /* 0x000fea0003800000 */
[----:B0-----:R-:W-:Y:S06]  /*60f0*/  BAR.ARV 0xc, 0x180 ;  /* 0x0306000000007b1d */ /* 0x001fec0000002000 */
.L_x_10482:
[----:B------:R-:W-:Y:S02]  /*6100*/  IMAD.MOV.U32 R24, RZ, RZ, RZ ;  /* 0x000000ffff187224 */ /* 0x000fe400078e00ff */
[----:B------:R-:W-:Y:S01]  /*6110*/  IMAD.MOV.U32 R169, RZ, RZ, RZ ;  /* 0x000000ffffa97224 */ /* 0x000fe200078e00ff */
        /* <DEDUP_REMOVED lines=9> */
.L_x_10719:
[----:B------:R-:W-:Y:S01]  /*61b0*/  VIADD R24, R19, 0x18400 ;  /* 0x0001840013187836 */ /* 0x000fe20000000000 */
[----:B01----:R-:W-:Y:S01]  /*61c0*/  LEA.HI R0, R14, R14, RZ, 0x1 ;  /* 0x0000000e0e007211 */ /* 0x003fe200078f08ff */
[----:B------:R-:W-:Y:S03]  /*61d0*/  BSSY B6, `(.L_x_10485) ;  /* 0x0000015000067945 */ /* 0x000fe60003800000 */
[----:B------:R-:W-:Y:S02]  /*61e0*/  LOP3.LUT P0, RZ, R24, 0x1bf, RZ, 0xc0, !PT ;  /* 0x000001bf18ff7812 */ /* 0x000fe4000780c0ff */
[----:B------:R-:W-:-:S05]  /*61f0*/  LOP3.LUT R3, R0, 0xffffe, RZ, 0xc0, !PT ;  /* 0x000ffffe00037812 */ /* 0x000fca00078ec0ff */
[----:B------:R-:W-:-:S06]  /*6200*/  IMAD.IADD R30, R14, 0x1, -R3 ;  /* 0x000000010e1e7824 */ /* 0x000fcc00078e0a03 */
        /* <DEDUP_REMOVED lines=16> */
[----:B-12345:R-:W-:Y:S05]  /*6310*/  CALL.ABS.NOINC R14 ;  /* 0x000000000e007343 */ /* 0x03efea0003c00000 */
.L_x_10486:
[----:B------:R-:W-:Y:S05]  /*6320*/  BSYNC B6 ;  /* 0x0000000000067941 */ /* 0x000fea0003800000 */
.L_x_10485:
        /* <DEDUP_REMOVED lines=13> */
.L_x_10490:
[----:B-1----:R1:W2:Y:S02]  /*6400*/  SYNCS.PHASECHK.TRANS64.TRYWAIT P0, [R19+URZ+0x32400], R0 ;  /* 0x03240000130075a7 */ /* 0x0022a4000800017f */
[----:B--2---:R-:W-:Y:S05]  /*6410*/  @!P0 NANOSLEEP.SYNCS 0x989680 ;  /* 0x009896800000895d */ /* 0x004fea0003900000 */
[----:B------:R-:W2:Y:S02]  /*6420*/  @!P0 SYNCS.PHASECHK.TRANS64 P0, [R19+URZ+0x32400], R0 ;  /* 0x03240000130085a7 */ /* 0x000ea4000800007f */
[----:B--2---:R-:W-:Y:S05]  /*6430*/  @!P0 BRA `(.L_x_10490) ;  /* 0xfffffffc00f08947 */ /* 0x004fea000383ffff */
.L_x_10489:
[----:B------:R-:W-:Y:S05]  /*6440*/  BSYNC B0 ;  /* 0x0000000000007941 */ /* 0x000fea0003800000 */
.L_x_10488:
[----:B------:R-:W-:Y:S05]  /*6450*/  BRA `(.L_x_10491) ;  /* 0x0000002000e07947 */ /* 0x000fea0003800000 */
.L_x_10487:
        /* <DEDUP_REMOVED lines=11> */
[----:B------:R-:W-:Y:S02]  /*6510*/  LEA R24, P1, R4, UR4, 0x1 ;  /* 0x0000000404187c11 */ /* 0x000fe4000f8208ff */
[----:B------:R-:W-:Y:S01]  /*6520*/  IADD3 R25, R3, R5, RZ ;  /* 0x0000000503197210 */ /* 0x000fe20007ffe0ff */
[----:B------:R-:W-:Y:S01]  /*6530*/  IMAD R9, R28, UR7, R9 ;  /* 0x000000071c097c24 */ /* 0x000fe2000f8e0209 */
[----:B------:R-:W-:Y:S02]  /*6540*/  ULDC.64 UR6, c[0x0][0x400] ;  /* 0x0001000000067ab9 */ /* 0x000fe40000000a00 */
[----:B------:R-:W-:Y:S01]  /*6550*/  LEA R26, P2, R6, UR6, 0x1 ;  /* 0x00000006061a7c11 */ /* 0x000fe2000f8408ff */
[----:B------:R-:W-:Y:S01]  /*6560*/  IMAD.IADD R27, R9, 0x1, R7 ;  /* 0x00000001091b7824 */ /* 0x000fe200078e0207 */
[----:B------:R-:W-:-:S04]  /*6570*/  LEA.HI.X R25, R4, UR5, R25, 0x1, P1 ;  /* 0x0000000504197c11 */ /* 0x000fc800088f0c19 */
        /* <DEDUP_REMOVED lines=17> */
[----:B-1234-:R-:W-:Y:S05]  /*6690*/  CALL.ABS.NOINC R14 ;  /* 0x000000000e007343 */ /* 0x01efea0003c00000 */
.L_x_10493:
[----:B------:R-:W-:Y:S05]  /*66a0*/  BSYNC B6 ;  /* 0x0000000000067941 */ /* 0x000fea0003800000 */
.L_x_10492:
        /* <DEDUP_REMOVED lines=8> */
[----:B------:R0:W0:Y:S04]  /*6730*/  SHFL.IDX PT, R0, R24, RZ, 0x1c1f ;  /* 0x001c1fff18007589 */ /* 0x00002800000e0000 */
[----:B------:R0:W0:Y:S04]  /*6740*/  SHFL.IDX PT, R5, R27, RZ, 0x1c1f ;  /* 0x001c1fff1b057589 */ /* 0x00002800000e0000 */
[----:B------:R0:W0:Y:S02]  /*6750*/  SHFL.IDX PT, R14, R26, RZ, 0x1c1f ;  /* 0x001c1fff1a0e7589 */ /* 0x00002400000e0000 */
.L_x_10725:
[----:B------:R-:W5:Y:S01]  /*6760*/  LDL R29, [R1+0x70] ;  /* 0x00007000011d7983 */ /* 0x000f620000100800 */
[----:B------:R-:W-:-:S03]  /*6770*/  ULDC UR4, c[0x0][0x448] ;  /* 0x0001120000047ab9 */ /* 0x000fc60000000800 */
[----:B------:R-:W2:Y:S01]  /*6780*/  LDL R12, [R1+0x68] ;  /* 0x00006800010c7983 */ /* 0x000ea20000100800 */
[----:B------:R-:W-:-:S05]  /*6790*/  IMAD R13, R90, UR4, RZ ;  /* 0x000000045a0d7c24 */ /* 0x000fca000f8e02ff */
[----:B------:R-:W-:Y:S01]  /*67a0*/  ISETP.GE.AND P0, PT, R6, R13, PT ;  /* 0x0000000d0600720c */ /* 0x000fe20003f06270 */
[----:B------:R-:W-:Y:S01]  /*67b0*/  BSSY B1, `(.L_x_10497) ;  /* 0x0000024000017945 */ /* 0x000fe20003800000 */
[----:B------:R-:W-:Y:S01]  /*67c0*/  IMAD R13, R33, -0x80, R13 ;  /* 0xffffff80210d7824 */ /* 0x000fe200078e020d */
[----:B------:R-:W-:Y:S02]  /*67d0*/  CS2R R10, SRZ ;  /* 0x00000000000a7805 */ /* 0x000fe4000001ff00 */
[----:B------:R-:W-:Y:S01]  /*67e0*/  CS2R R20, SRZ ;  /* 0x0000000000147805 */ /* 0x000fe2000001ff00 */
[----:B-----5:R-:W-:-:S05]  /*67f0*/  IMAD.SHL.U32 R4, R29, 0x40, RZ ;  /* 0x000000401d047824 */ /* 0x020fca00078e00ff */
[----:B------:R-:W-:Y:S02]  /*6800*/  LOP3.LUT R7, R4, 0x1c0, RZ, 0xc0, !PT ;  /* 0x000001c004077812 */ /* 0x000fe400078ec0ff */
[----:B--2---:R-:W-:Y:S02]  /*6810*/  LEA.HI R4, R12, R12, RZ, 0x1 ;  /* 0x0000000c0c047211 */ /* 0x004fe400078f08ff */
[----:B------:R-:W-:Y:S02]  /*6820*/  LOP3.LUT R8, R7, 0x18, R16, 0xf8, !PT ;  /* 0x0000001807087812 */ /* 0x000fe400078ef810 */
[----:B------:R-:W-:Y:S02]  /*6830*/  SHF.R.U32.HI R7, RZ, 0x3, R7 ;  /* 0x00000003ff077819 */ /* 0x000fe40000011607 */
[----:B------:R-:W-:Y:S02]  /*6840*/  LOP3.LUT R4, R4, 0xfffffffe, RZ, 0xc0, !PT ;  /* 0xfffffffe04047812 */ /* 0x000fe400078ec0ff */
[----:B------:R-:W-:-:S02]  /*6850*/  LOP3.LUT R28, R8, R7, RZ, 0x3c, !PT ;  /* 0x00000007081c7212 */ /* 0x000fc400078e3cff */
[----:B------:R-:W-:Y:S02]  /*6860*/  CS2R R6, SRZ ;  /* 0x0000000000067805 */ /* 0x000fe4000001ff00 */
[----:B------:R-:W-:Y:S01]  /*6870*/  CS2R R8, SRZ ;  /* 0x0000000000087805 */ /* 0x000fe2000001ff00 */
[----:B------:R-:W-:Y:S01]  /*6880*/  IMAD.IADD R12, R12, 0x1, -R4 ;  /* 0x000000010c0c7824 */ /* 0x000fe200078e0a04 */
[----:B------:R-:W-:Y:S06]  /*6890*/  @P0 BRA `(.L_x_10498) ;  /* 0x0000000000540947 */ /* 0x000fec0003800000 */
[----:B------:R-:W-:Y:S01]  /*68a0*/  ULDC UR4, c[0x0][0x3f4] ;  /* 0x0000fd0000047ab9 */ /* 0x000fe20000000800 */
[C---:B------:R-:W-:Y:S01]  /*68b0*/  IMAD.SHL.U32 R11, R208.reuse, 0x2, RZ ;  /* 0x00000002d00b7824 */ /* 0x040fe200078e00ff */
[----:B------:R-:W-:Y:S01]  /*68c0*/  ISETP.GE.AND P3, PT, R208, UR4, PT ;  /* 0x00000004d0007c0c */ /* 0x000fe2000bf66270 */
[----:B0-----:R-:W-:Y:S01]  /*68d0*/  IMAD.MOV.U32 R6, RZ, RZ, R0 ;  /* 0x000000ffff067224 */ /* 0x001fe200078e0000 */
[----:B------:R-:W-:Y:S02]  /*68e0*/  ISETP.GE.AND P2, PT, R22, UR4, PT ;  /* 0x0000000416007c0c */ /* 0x000fe4000bf46270 */
[----:B------:R-:W-:Y:S02]  /*68f0*/  SHF.R.S32.HI R15, RZ, 0x1f, R208 ;  /* 0x0000001fff0f7819 */ /* 0x000fe400000114d0 */
[----:B-1----:R-:W-:Y:S02]  /*6900*/  MOV R7, R3 ;  /* 0x0000000300077202 */ /* 0x002fe40000000f00 */
[----:B------:R-:W-:Y:S01]  /*6910*/  SHF.L.U64.HI R10, R208, 0x1, R15 ;  /* 0x00000001d00a7819 */ /* 0x000fe2000001020f */
[----:B------:R-:W-:-:S04]  /*6920*/  IMAD.MOV.U32 R15, RZ, RZ, R5 ;  /* 0x000000ffff0f7224 */ /* 0x000fc800078e0005 */
[-C--:B------:R-:W-:Y:S02]  /*6930*/  @!P3 IADD3 R26, P0, R0, R11.reuse, RZ ;  /* 0x0000000b001ab210 */ /* 0x080fe40007f1e0ff */
[----:B------:R-:W-:Y:S01]  /*6940*/  @!P3 IADD3 R4, P1, R14, R11, RZ ;  /* 0x0000000b0e04b210 */ /* 0x000fe20007f3e0ff */
[----:B------:R-:W-:Y:S01]  /*6950*/  @!P2 IMAD.WIDE R24, R22, 0x2, R6 ;  /* 0x000000021618a825 */ /* 0x000fe200078e0206 */
[----:B------:R-:W-:-:S03]  /*6960*/  CS2R R6, SRZ ;  /* 0x0000000000067805 */ /* 0x000fc6000001ff00 */
[--C-:B------:R-:W-:Y:S01]  /*6970*/  @!P3 IMAD.X R27, R3, 0x1, R10.reuse, P0 ;  /* 0x00000001031bb824 */ /* 0x100fe200000e060a */
[----:B------:R2:W5:Y:S01]  /*6980*/  @!P2 LD.E.64 R8, desc[UR60][R24.64] ;  /* 0x0000003c1808a980 */ /* 0x000562000c101b00 */
[----:B------:R-:W-:Y:S01]  /*6990*/  @!P3 IMAD.X R5, R5, 0x1, R10, P1 ;  /* 0x000000010505b824 */ /* 0x000fe200008e060a */
[----:B------:R-:W-:Y:S01]  /*69a0*/  CS2R R10, SRZ ;  /* 0x00000000000a7805 */ /* 0x000fe2000001ff00 */
[----:B------:R-:W-:Y:S01]  /*69b0*/  @!P2 IMAD.WIDE R14, R22, 0x2, R14 ;  /* 0x00000002160ea825 */ /* 0x000fe200078e020e */
[----:B------:R2:W5:Y:S04]  /*69c0*/  @!P3 LD.E.64 R6, desc[UR60][R26.64] ;  /* 0x0000003c1a06b980 */ /* 0x000568000c101b00 */
[----:B------:R2:W5:Y:S04]  /*69d0*/  @!P2 LD.E.64 R20, desc[UR60][R14.64] ;  /* 0x0000003c0e14a980 */ /* 0x000568000c101b00 */
[----:B------:R2:W5:Y:S02]  /*69e0*/  @!P3 LD.E.64 R10, desc[UR60][R4.64] ;  /* 0x0000003c040ab980 */ /* 0x000564000c101b00 */
.L_x_10498:
[----:B------:R-:W-:Y:S05]  /*69f0*/  BSYNC B1 ;  /* 0x0000000000017941 */ /* 0x000fea0003800000 */
.L_x_10497:
[----:B0-----:R-:W1:Y:S01]  /*6a00*/  S2R R0, SR_TID.X ;  /* 0x0000000000007919 */ /* 0x001e620000002100 */
[----:B--2---:R-:W-:Y:S01]  /*6a10*/  SHF.L.U32 R14, R12, 0x1f, RZ ;  /* 0x0000001f0c0e7819 */ /* 0x004fe200000006ff */
[----:B-----5:R-:W-:Y:S01]  /*6a20*/  IMAD.MOV.U32 R31, RZ, RZ, R8 ;  /* 0x000000ffff1f7224 */ /* 0x020fe200078e0008 */
[----:B------:R-:W-:Y:S01]  /*6a30*/  LOP3.LUT P1, RZ, R29, 0x4, RZ, 0xc0, !PT ;  /* 0x000000041dff7812 */ /* 0x000fe2000782c0ff */
[--C-:B------:R-:W-:Y:S01]  /*6a40*/  IMAD.MOV.U32 R15, RZ, RZ, R9.reuse ;  /* 0x000000ffff0f7224 */ /* 0x100fe200078e0009 */
[----:B------:R-:W0:Y:S01]  /*6a50*/  SYNCS.PHASECHK.TRANS64.TRYWAIT P0, [R19+URZ+0x32400], R14 ;  /* 0x0324000e130075a7 */ /* 0x000e22000800017f */
[----:B------:R-:W-:Y:S01]  /*6a60*/  SHF.R.U64 R34, R8, 0x10, R9 ;  /* 0x0000001008227819 */ /* 0x000fe20000001209 */
[----:B------:R-:W-:Y:S01]  /*6a70*/  IMAD.MOV.U32 R5, RZ, RZ, R7 ;  /* 0x000000ffff057224 */ /* 0x000fe200078e0007 */
[----:B------:R-:W-:Y:S01]  /*6a80*/  SHF.R.U32.HI R8, RZ, 0x10, R9 ;  /* 0x00000010ff087819 */ /* 0x000fe20000011609 */
[----:B------:R-:W-:Y:S01]  /*6a90*/  IMAD.MOV.U32 R33, RZ, RZ, R20 ;  /* 0x000000ffff217224 */ /* 0x000fe200078e0014 */
[--C-:B------:R-:W-:Y:S01]  /*6aa0*/  SHF.R.U64 R35, R6, 0x10, R7.reuse ;  /* 0x0000001006237819 */ /* 0x100fe20000001207 */
[----:B------:R-:W-:Y:S01]  /*6ab0*/  IMAD.MOV.U32 R32, RZ, RZ, R10 ;  /* 0x000000ffff207224 */ /* 0x000fe200078e000a */
[----:B------:R-:W-:Y:S01]  /*6ac0*/  SHF.R.U32.HI R9, RZ, 0x10, R7 ;  /* 0x00000010ff097819 */ /* 0x000fe20000011607 */
[--C-:B------:R-:W-:Y:S01]  /*6ad0*/  IMAD.MOV.U32 R7, RZ, RZ, R21.reuse ;  /* 0x000000ffff077224 */ /* 0x100fe200078e0015 */
[----:B------:R-:W-:Y:S01]  /*6ae0*/  MOV R29, R6 ;  /* 0x00000006001d7202 */ /* 0x000fe20000000f00 */
[----:B------:R-:W-:Y:S01]  /*6af0*/  BSSY B1, `(.L_x_10499) ;  /* 0x0000019000017945 */ /* 0x000fe20003800000 */
[----:B------:R-:W-:-:S02]  /*6b00*/  SHF.R.U64 R36, R20, 0x10, R21 ;  /* 0x0000001014247819 */ /* 0x000fc40000001215 */
[----:B------:R-:W-:Y:S02]  /*6b10*/  SHF.R.U32.HI R20, RZ, 0x10, R21 ;  /* 0x00000010ff147819 */ /* 0x000fe40000011615 */
[----:B------:R-:W-:Y:S02]  /*6b20*/  MOV R6, R11 ;  /* 0x0000000b00067202 */ /* 0x000fe40000000f00 */
[----:B------:R-:W-:Y:S02]  /*6b30*/  VIMNMX R27, R13, 0x80, PT ;  /* 0x000000800d1b7848 */ /* 0x000fe40003fe0100 */
[--C-:B------:R-:W-:Y:S02]  /*6b40*/  SHF.R.U64 R37, R10, 0x10, R11.reuse ;  /* 0x000000100a257819 */ /* 0x100fe4000000120b */
[----:B------:R-:W-:Y:S02]  /*6b50*/  SHF.R.U32.HI R10, RZ, 0x10, R11 ;  /* 0x00000010ff0a7819 */ /* 0x000fe4000001160b */
[----:B------:R-:W-:-:S02]  /*6b60*/  PRMT R31, R31, 0x5410, R15 ;  /* 0x000054101f1f7816 */ /* 0x000fc4000000000f */
[----:B------:R-:W-:Y:S01]  /*6b70*/  PRMT R34, R34, 0x5410, R8 ;  /* 0x0000541022227816 */ /* 0x000fe20000000008 */
[----:B-1----:R-:W-:Y:S01]  /*6b80*/  VIADD R3, R0, 0xffffff80 ;  /* 0xffffff8000037836 */ /* 0x002fe20000000000 */
[----:B------:R-:W-:Y:S02]  /*6b90*/  PRMT R29, R29, 0x5410, R5 ;  /* 0x000054101d1d7816 */ /* 0x000fe40000000005 */
[----:B------:R-:W-:Y:S02]  /*6ba0*/  PRMT R35, R35, 0x5410, R9 ;  /* 0x0000541023237816 */ /* 0x000fe40000000009 */
[----:B------:R-:W-:Y:S02]  /*6bb0*/  SHF.R.S32.HI R0, RZ, 0x1f, R3 ;  /* 0x0000001fff007819 */ /* 0x000fe40000011403 */
[----:B------:R-:W-:Y:S02]  /*6bc0*/  PRMT R33, R33, 0x5410, R7 ;  /* 0x0000541021217816 */ /* 0x000fe40000000007 */
[----:B------:R-:W-:-:S02]  /*6bd0*/  LEA.HI R0, R0, R3, RZ, 0x5 ;  /* 0x0000000300007211 */ /* 0x000fc400078f28ff */
[----:B------:R-:W-:Y:S02]  /*6be0*/  PRMT R36, R36, 0x5410, R20 ;  /* 0x0000541024247816 */ /* 0x000fe40000000014 */
[----:B------:R-:W-:Y:S02]  /*6bf0*/  SHF.R.S32.HI R0, RZ, 0x5, R0 ;  /* 0x00000005ff007819 */ /* 0x000fe40000011400 */
[----:B------:R-:W-:-:S03]  /*6c00*/  PRMT R32, R32, 0x5410, R6 ;  /* 0x0000541020207816 */ /* 0x000fc60000000006 */
[----:B------:R-:W-:-:S04]  /*6c10*/  IMAD R28, R0, 0x200, R28 ;  /* 0x00000200001c7824 */ /* 0x000fc800078e021c */
[----:B------:R-:W-:-:S04]  /*6c20*/  IMAD R3, R28, 0x2, R19 ;  /* 0x000000021c037824 */ /* 0x000fc800078e0213 */
[C---:B------:R-:W-:Y:S02]  /*6c30*/  VIADD R4, R3.reuse, 0x18400 ;  /* 0x0001840003047836 */ /* 0x040fe40000000000 */
[----:B------:R-:W-:Y:S02]  /*6c40*/  VIADD R0, R3, 0x18440 ;  /* 0x0001844003007836 */ /* 0x000fe40000000000 */
[----:B------:R-:W-:Y:S01]  /*6c50*/  @P1 VIADD R0, R4, 0xffffffc0 ;  /* 0xffffffc004001836 */ /* 0x000fe20000000000 */
[----:B------:R-:W-:Y:S01]  /*6c60*/  ISETP.GE.AND P1, PT, R204, R27, PT ;  /* 0x0000001bcc00720c */ /* 0x000fe20003f26270 */
[----:B0-----:R-:W-:-:S12]  /*6c70*/  @!P0 BRA `(.L_x_10500) ;  /* 0x0000012000cc8947 */ /* 0x001fd80003800000 */
.L_x_10726:
[----:B------:R-:W-:Y:S05]  /*6c80*/  BSYNC B1 ;  /* 0x0000000000017941 */ /* 0x000fea0003800000 */
.L_x_10499:
        /* <DEDUP_REMOVED lines=11> */
[----:B0-----:R-:W-:Y:S02]  /*6d40*/  HADD2.F32 R14, -RZ, R34.H0_H0 ;  /* 0x20000022ff0e7230 */ /* 0x001fe40000004100 */
[----:B------:R-:W-:Y:S02]  /*6d50*/  HADD2.F32 R20, -RZ, R36.H0_H0 ;  /* 0x20000024ff147230 */ /* 0x000fe40000004100 */
        /* <DEDUP_REMOVED lines=33> */
.L_x_10504:
[----:B------:R-:W-:Y:S05]  /*6f70*/  BSYNC B2 ;  /* 0x0000000000027941 */ /* 0x000fea0003800000 */
.L_x_10503:
[----:B------:R-:W-:Y:S05]  /*6f80*/  @P1 BRA `(.L_x_10502) ;  /* 0x0000000000981947 */ /* 0x000fea0003800000 */
[----:B-1----:R-:W1:Y:S01]  /*6f90*/  LDS.128 R4, [R0] ;  /* 0x0000000000047984 */ /* 0x002e620000000c00 */
        /* <DEDUP_REMOVED lines=37> */
.L_x_10502:
[----:B------:R-:W-:Y:S05]  /*71f0*/  BSYNC B1 ;  /* 0x0000000000017941 */ /* 0x000fea0003800000 */
.L_x_10501:
        /* <DEDUP_REMOVED lines=22> */
[-C--:B0-----:R-:W-:Y:S01]  /*7360*/  FMUL.FTZ R14, R25, R5.reuse ;  /* 0x00000005190e7220 */ /* 0x081fe20000410000 */
        /* <DEDUP_REMOVED lines=23> */
.L_x_10507:
[----:B------:R-:W-:Y:S05]  /*74e0*/  BSYNC B1 ;  /* 0x0000000000017941 */ /* 0x000fea0003800000 */
.L_x_10506:
        /* <DEDUP_REMOVED lines=12> */
[-C--:B0-----:R-:W-:Y:S01]  /*75b0*/  FMUL.FTZ R14, R15, R4.reuse ;  /* 0x000000040f0e7220 */ /* 0x081fe20000410000 */
        /* <DEDUP_REMOVED lines=27> */
.L_x_10495:
[----:B------:R-:W-:-:S03]  /*7770*/  UMOV UR4, 0xffffffff ;  /* 0xffffffff00047882 */ /* 0x000fc60000000000 */
[----:B------:R-:W-:Y:S05]  /*7780*/  BRA.DIV UR4, `(.L_x_10508) ;  /* 0x0000011a041c7947 */ /* 0x000fea000b800000 */
[----:B------:R0:W1:Y:S04]  /*7790*/  SHFL.IDX PT, R0, R25, RZ, 0x1c1f ;  /* 0x001c1fff19007589 */ /* 0x00006800000e0000 */
[----:B------:R0:W0:Y:S04]  /*77a0*/  SHFL.IDX PT, R3, R24, RZ, 0x1c1f ;  /* 0x001c1fff18037589 */ /* 0x00002800000e0000 */
[----:B------:R0:W0:Y:S04]  /*77b0*/  SHFL.IDX PT, R4, R27, RZ, 0x1c1f ;  /* 0x001c1fff1b047589 */ /* 0x00002800000e0000 */
[----:B------:R0:W0:Y:S02]  /*77c0*/  SHFL.IDX PT, R14, R26, RZ, 0x1c1f ;  /* 0x001c1fff1a0e7589 */ /* 0x00002400000e0000 */
.L_x_10732:
[----:B------:R-:W5:Y:S01]  /*77d0*/  LDL R8, [R1+0x68] ;  /* 0x0000680001087983 */ /* 0x000f620000100800 */
[----:B------:R-:W-:Y:S01]  /*77e0*/  ULDC UR4, c[0x0][0x448] ;  /* 0x0001120000047ab9 */ /* 0x000fe20000000800 */
[----:B------:R-:W-:Y:S01]  /*77f0*/  BSSY B1, `(.L_x_10509) ;  /* 0x0000019000017945 */ /* 0x000fe20003800000 */
[----:B------:R-:W-:Y:S01]  /*7800*/  IMAD R5, R90, UR4, RZ ;  /* 0x000000045a057c24 */ /* 0x000fe2000f8e02ff */
[----:B------:R-:W-:Y:S02]  /*7810*/  CS2R R10, SRZ ;  /* 0x00000000000a7805 */ /* 0x000fe4000001ff00 */
[----:B0-----:R-:W-:Y:S02]  /*7820*/  CS2R R24, SRZ ;  /* 0x0000000000187805 */ /* 0x001fe4000001ff00 */
[----:B------:R-:W-:Y:S02]  /*7830*/  CS2R R26, SRZ ;  /* 0x00000000001a7805 */ /* 0x000fe4000001ff00 */
[----:B------:R-:W-:Y:S01]  /*7840*/  ISETP.GE.AND P0, PT, R6, R5, PT ;  /* 0x000000050600720c */ /* 0x000fe20003f06270 */
[----:B------:R-:W-:Y:S01]  /*7850*/  IMAD R5, R33, -0x80, R5 ;  /* 0xffffff8021057824 */ /* 0x000fe200078e0205 */
[----:B-----5:R-:W-:-:S04]  /*7860*/  LEA.HI R7, R8, R8, RZ, 0x1 ;  /* 0x0000000808077211 */ /* 0x020fc800078f08ff */
[----:B------:R-:W-:-:S05]  /*7870*/  LOP3.LUT R7, R7, 0xfffffffe, RZ, 0xc0, !PT ;  /* 0xfffffffe07077812 */ /* 0x000fca00078ec0ff */
[----:B------:R-:W-:Y:S01]  /*7880*/  IMAD.IADD R12, R8, 0x1, -R7 ;  /* 0x00000001080c7824 */ /* 0x000fe200078e0a07 */
[----:B------:R-:W-:-:S04]  /*7890*/  CS2R R8, SRZ ;  /* 0x0000000000087805 */ /* 0x000fc8000001ff00 */
[----:B------:R-:W-:Y:S01]  /*78a0*/  SHF.L.U32 R20, R12, 0x1f, RZ ;  /* 0x0000001f0c147819 */ /* 0x000fe200000006ff */
[----:B------:R-:W-:Y:S06]  /*78b0*/  @P0 BRA `(.L_x_10510) ;  /* 0x0000000000300947 */ /* 0x000fec0003800000 */
[----:B------:R-:W-:Y:S01]  /*78c0*/  ULDC UR4, c[0x0][0x3f4] ;  /* 0x0000fd0000047ab9 */ /* 0x000fe20000000800 */
[C---:B------:R-:W-:Y:S01]  /*78d0*/  IMAD.SHL.U32 R15, R16.reuse, 0x2, RZ ;  /* 0x00000002100f7824 */ /* 0x040fe200078e00ff */
[C---:B------:R-:W-:Y:S02]  /*78e0*/  ISETP.GE.AND P2, PT, R16.reuse, UR4, PT ;  /* 0x0000000410007c0c */ /* 0x040fe4000bf46270 */
[----:B------:R-:W-:Y:S02]  /*78f0*/  SHF.L.U64.HI R9, R16, 0x1, R17 ;  /* 0x0000000110097819 */ /* 0x000fe40000010211 */
[-C--:B------:R-:W-:Y:S02]  /*7900*/  IADD3 R6, P0, R3, R15.reuse, RZ ;  /* 0x0000000f03067210 */ /* 0x080fe40007f1e0ff */
[----:B------:R-:W-:-:S03]  /*7910*/  IADD3 R14, P1, R14, R15, RZ ;  /* 0x0000000f0e0e7210 */ /* 0x000fc60007f3e0ff */
[--C-:B-1----:R-:W-:Y:S02]  /*7920*/  IMAD.X R7, R0, 0x1, R9.reuse, P0 ;  /* 0x0000000100077824 */ /* 0x102fe400000e0609 */
[----:B------:R-:W-:Y:S01]  /*7930*/  IMAD.X R15, R4, 0x1, R9, P1 ;  /* 0x00000001040f7824 */ /* 0x000fe200008e0609 */
[----:B------:R-:W-:Y:S01]  /*7940*/  CS2R R8, SRZ ;  /* 0x0000000000087805 */ /* 0x000fe2000001ff00 */
[----:B------:R-:W-:Y:S06]  /*7950*/  @P2 BRA `(.L_x_10510) ;  /* 0x0000000000082947 */ /* 0x000fec0003800000 */
[----:B------:R0:W5:Y:S04]  /*7960*/  LD.E.128 R8, desc[UR60][R6.64] ;  /* 0x0000003c06087980 */ /* 0x000168000c101d00 */
[----:B------:R0:W5:Y:S02]  /*7970*/  LD.E.128 R24, desc[UR60][R14.64] ;  /* 0x0000003c0e187980 */ /* 0x000164000c101d00 */
.L_x_10510:
[----:B------:R-:W-:Y:S05]  /*7980*/  BSYNC B1 ;  /* 0x0000000000017941 */ /* 0x000fea0003800000 */
.L_x_10509:
[----:B------:R-:W2:Y:S01]  /*7990*/  SYNCS.PHASECHK.TRANS64.TRYWAIT P1, [R19+URZ+0x32400], R20 ;  /* 0x03240014130075a7 */ /* 0x000ea2000802017f */
[----:B-----5:R-:W-:Y:S01]  /*79a0*/  IMAD.MOV.U32 R39, RZ, RZ, R8 ;  /* 0x000000ffff277224 */ /* 0x020fe200078e0008 */
[----:B------:R-:W-:Y:S01]  /*79b0*/  SHF.R.U64 R43, R8, 0x10, R9 ;  /* 0x00000010082b7819 */ /* 0x000fe20000001209 */
[----:B------:R-:W-:Y:S01]  /*79c0*/  IMAD.MOV.U32 R40, RZ, RZ, R10 ;  /* 0x000000ffff287224 */ /* 0x000fe200078e000a */
[----:B-1----:R-:W-:Y:S01]  /*79d0*/  MOV R0, R9 ;  /* 0x0000000900007202 */ /* 0x002fe20000000f00 */
[----:B------:R-:W-:Y:S01]  /*79e0*/  IMAD.MOV.U32 R4, RZ, RZ, R11 ;  /* 0x000000ffff047224 */ /* 0x000fe200078e000b */
[----:B------:R-:W-:Y:S01]  /*79f0*/  SHF.R.U32.HI R8, RZ, 0x10, R9 ;  /* 0x00000010ff087819 */ /* 0x000fe20000011609 */
[----:B------:R-:W-:Y:S01]  /*7a00*/  IMAD.MOV.U32 R41, RZ, RZ, R24 ;  /* 0x000000ffff297224 */ /* 0x000fe200078e0018 */
[----:B------:R-:W-:Y:S01]  /*7a10*/  SHF.R.U64 R44, R10, 0x10, R11 ;  /* 0x000000100a2c7819 */ /* 0x000fe2000000120b */
[----:B0-----:R-:W-:Y:S01]  /*7a20*/  IMAD.MOV.U32 R6, RZ, RZ, R25 ;  /* 0x000000ffff067224 */ /* 0x001fe200078e0019 */
[----:B------:R-:W-:Y:S01]  /*7a30*/  SHF.R.U32.HI R9, RZ, 0x10, R11 ;  /* 0x00000010ff097819 */ /* 0x000fe2000001160b */
[----:B------:R-:W-:Y:S01]  /*7a40*/  IMAD.MOV.U32 R42, RZ, RZ, R26 ;  /* 0x000000ffff2a7224 */ /* 0x000fe200078e001a */
[----:B------:R-:W-:Y:S01]  /*7a50*/  VIMNMX R5, R5, 0x80, PT ;  /* 0x0000008005057848 */ /* 0x000fe20003fe0100 */
[----:B------:R-:W-:Y:S01]  /*7a60*/  IMAD.MOV.U32 R7, RZ, RZ, R27 ;  /* 0x000000ffff077224 */ /* 0x000fe200078e001b */
[--C-:B----4-:R-:W-:Y:S01]  /*7a70*/  SHF.R.U64 R45, R24, 0x10, R25.reuse ;  /* 0x00000010182d7819 */ /* 0x110fe20000001219 */
[----:B------:R-:W-:Y:S01]  /*7a80*/  VIADD R13, R204, 0x40 ;  /* 0x00000040cc0d7836 */ /* 0x000fe20000000000 */
[----:B------:R-:W0:Y:S01]  /*7a90*/  LDC R3, c[0x0][0x3f4] ;  /* 0x0000fd00ff037b82 */ /* 0x000e220000000800 */
        /* <DEDUP_REMOVED lines=16> */
[----:B--2---:R-:W-:-:S12]  /*7ba0*/  @!P1 BRA `(.L_x_10512) ;  /* 0x0000011400849947 */ /* 0x004fd80003800000 */
.L_x_10733:
[----:B------:R-:W-:Y:S05]  /*7bb0*/  BSYNC B1 ;  /* 0x0000000000017941 */ /* 0x000fea0003800000 */
.L_x_10511:
[----:B------:R-:W-:Y:S01]  /*7bc0*/  BSSY B1, `(.L_x_10513) ;  /* 0x000005f000017945 */ /* 0x000fe20003800000 */
[----:B------:R-:W-:-:S03]  /*7bd0*/  LOP3.LUT R0, R0, 0x38, RZ, 0xc0, !PT ;  /* 0x0000003800007812 */ /* 0x000fc600078ec0ff */
[----:B------:R-:W-:Y:S05]  /*7be0*/  @P2 BRA `(.L_x_10514) ;  /* 0x0000000400702947 */ /* 0x000fea0003800000 */
[----:B------:R-:W2:Y:S01]  /*7bf0*/  LDL R3, [R1+0x70] ;  /* 0x0000700001037983 */ /* 0x000ea20000100800 */
[----:B------:R-:W1:Y:S02]  /*7c00*/  S2R R4, SR_TID.X ;  /* 0x0000000000047919 */ /* 0x000e640000002100 */
[----:B-1----:R-:W-:-:S05]  /*7c10*/  VIADD R4, R4, 0xffffff80 ;  /* 0xffffff8004047836 */ /* 0x002fca0000000000 */
[----:B------:R-:W-:-:S04]  /*7c20*/  SHF.R.S32.HI R8, RZ, 0x1f, R4 ;  /* 0x0000001fff087819 */ /* 0x000fc80000011404 */
[----:B------:R-:W-:-:S04]  /*7c30*/  LEA.HI R8, R8, R4, RZ, 0x5 ;  /* 0x0000000408087211 */ /* 0x000fc800078f28ff */
[----:B------:R-:W-:Y:S01]  /*7c40*/  SHF.R.S32.HI R8, RZ, 0x5, R8 ;  /* 0x00000005ff087819 */ /* 0x000fe20000011408 */
[----:B------:R-:W-:Y:S02]  /*7c50*/  HADD2.F32 R28, -RZ, R41.H0_H0 ;  /* 0x20000029ff1c7230 */ /* 0x000fe40000004100 */
[----:B------:R-:W-:Y:S02]  /*7c60*/  HADD2.F32 R26, -RZ, R39.H0_H0 ;  /* 0x20000027ff1a7230 */ /* 0x000fe40000004100 */
[----:B------:R-:W-:Y:S02]  /*7c70*/  HADD2.F32 R29, -RZ, R45.H0_H0 ;  /* 0x2000002dff1d7230 */ /* 0x000fe40000004100 */
[----:B------:R-:W-:Y:S02]  /*7c80*/  HADD2.F32 R27, -RZ, R43.H0_H0 ;  /* 0x2000002bff1b7230 */ /* 0x000fe40000004100 */
[----:B--2---:R-:W-:-:S05]  /*7c90*/  IMAD.SHL.U32 R3, R3, 0x40, RZ ;  /* 0x0000004003037824 */ /* 0x004fca00078e00ff */
[----:B------:R-:W-:-:S04]  /*7ca0*/  LOP3.LUT R5, R3, 0x1c0, RZ, 0xc0, !PT ;  /* 0x000001c003057812 */ /* 0x000fc800078ec0ff */
[----:B------:R-:W-:Y:S02]  /*7cb0*/  LOP3.LUT R3, R5, 0x38, R16, 0xf8, !PT ;  /* 0x0000003805037812 */ /* 0x000fe400078ef810 */
[----:B------:R-:W-:-:S04]  /*7cc0*/  SHF.R.U32.HI R6, RZ, 0x3, R5 ;  /* 0x00000003ff067819 */ /* 0x000fc80000011605 */
[----:B------:R-:W-:-:S05]  /*7cd0*/  LOP3.LUT R3, R3, R6, RZ, 0x3c, !PT ;  /* 0x0000000603037212 */ /* 0x000fca00078e3cff */
[----:B------:R-:W-:Y:S01]  /*7ce0*/  IMAD R4, R8, 0x200, R3 ;  /* 0x0000020008047824 */ /* 0x000fe200078e0203 */
[----:B------:R-:W-:-:S05]  /*7cf0*/  LOP3.LUT R3, R6, R0, R5, 0x1e, !PT ;  /* 0x0000000006037212 */ /* 0x000fca00078e1e05 */
[----:B------:R-:W-:-:S04]  /*7d00*/  IMAD R8, R8, 0x200, R3 ;  /* 0x0000020008087824 */ /* 0x000fc800078e0203 */
[--C-:B------:R-:W-:Y:S02]  /*7d10*/  IMAD R38, R8, 0x2, R19.reuse ;  /* 0x0000000208267824 */ /* 0x100fe400078e0213 */
[----:B------:R-:W-:-:S03]  /*7d20*/  IMAD R37, R4, 0x2, R19 ;  /* 0x0000000204257824 */ /* 0x000fc600078e0213 */
[----:B------:R-:W0:Y:S04]  /*7d30*/  LDS.128 R8, [R38+0x18400] ;  /* 0x0184000026087984 */ /* 0x000e280000000c00 */
[----:B------:R-:W1:Y:S01]  /*7d40*/  LDS.128 R4, [R37+0x18400] ;  /* 0x0184000025047984 */ /* 0x000e620000000c00 */
[----:B0-----:R-:W-:Y:S02]  /*7d50*/  HADD2.F32 R20, -RZ, R8.H0_H0 ;  /* 0x20000008ff147230 */ /* 0x001fe40000004100 */
[----:B-1----:R-:W-:-:S03]  /*7d60*/  HADD2.F32 R3, -RZ, R4.H0_H0 ;  /* 0x20000004ff037230 */ /* 0x002fc60000004100 */
[C---:B------:R-:W-:Y:S01]  /*7d70*/  FMUL.FTZ R32, R20.reuse, R28 ;  /* 0x0000001c14207220 */ /* 0x040fe20000410000 */
[-C--:B------:R-:W-:Y:S01]  /*7d80*/  FMUL.FTZ R20, R20, R26.reuse ;  /* 0x0000001a14147220 */ /* 0x080fe20000410000 */
[----:B------:R-:W-:Y:S02]  /*7d90*/  HADD2.F32 R8, -RZ, R8.H1_H1 ;  /* 0x30000008ff087230 */ /* 0x000fe40000004100 */
        /* <DEDUP_REMOVED lines=9> */
[C---:B------:R-:W-:Y:S01]  /*7e30*/  FMUL.FTZ R34, R21.reuse, R26 ;  /* 0x0000001a15227220 */ /* 0x040fe20000410000 */
[----:B------:R-:W-:Y:S01]  /*7e40*/  FMUL.FTZ R21, R21, R20 ;  /* 0x0000001415157220 */ /* 0x000fe20000410000 */
[C---:B------:R-:W-:Y:S01]  /*7e50*/  FFMA.FTZ R31, R4.reuse, R27, -R31 ;  /* 0x0000001b041f7223 */ /* 0x040fe2000001081f */
[----:B------:R-:W-:Y:S01]  /*7e60*/  FFMA.FTZ R29, R4, R29, R3 ;  /* 0x0000001d041d7223 */ /* 0x000fe20000010003 */
[----:B------:R-:W-:-:S02]  /*7e70*/  HADD2.F32 R9, -RZ, R9.H1_H1 ;  /* 0x30000009ff097230 */ /* 0x000fc40000004100 */
[C---:B------:R-:W-:Y:S01]  /*7e80*/  FFMA.FTZ R34, R13.reuse, R20, -R34 ;  /* 0x000000140d227223 */ /* 0x040fe20000010822 */
[----:B------:R-:W-:Y:S02]  /*7e90*/  HADD2.F32 R8, -RZ, R45.H1_H1 ;  /* 0x3000002dff087230 */ /* 0x000fe40000004100 */
[----:B------:R-:W-:Y:S01]  /*7ea0*/  FFMA.FTZ R26, R13, R26, R21 ;  /* 0x0000001a0d1a7223 */ /* 0x000fe20000010015 */
[----:B------:R-:W-:Y:S02]  /*7eb0*/  HADD2.F32 R4, -RZ, R43.H1_H1 ;  /* 0x3000002bff047230 */ /* 0x000fe40000004100 */
[----:B------:R-:W-:Y:S02]  /*7ec0*/  HADD2.F32 R24, -RZ, R10.H0_H0 ;  /* 0x2000000aff187230 */ /* 0x000fe40000004100 */
[----:B------:R-:W-:Y:S02]  /*7ed0*/  HADD2.F32 R13, -RZ, R42.H0_H0 ;  /* 0x2000002aff0d7230 */ /* 0x000fe40000004100 */
[----:B------:R-:W-:-:S02]  /*7ee0*/  HADD2.F32 R3, -RZ, R40.H0_H0 ;  /* 0x20000028ff037230 */ /* 0x000fc40000004100 */
[C---:B------:R-:W-:Y:S01]  /*7ef0*/  FMUL.FTZ R20, R9.reuse, R8 ;  /* 0x0000000809147220 */ /* 0x040fe20000410000 */
[----:B------:R-:W-:Y:S02]  /*7f00*/  HADD2.F32 R5, -RZ, R5.H1_H1 ;  /* 0x30000005ff057230 */ /* 0x000fe40000004100 */
[----:B------:R-:W-:Y:S01]  /*7f10*/  FMUL.FTZ R36, R9, R4 ;  /* 0x0000000409247220 */ /* 0x000fe20000410000 */
[----:B------:R-:W-:Y:S02]  /*7f20*/  HADD2.F32 R14, -RZ, R6.H0_H0 ;  /* 0x20000006ff0e7230 */ /* 0x000fe40000004100 */
[C---:B------:R-:W-:Y:S01]  /*7f30*/  FMUL.FTZ R35, R24.reuse, R13 ;  /* 0x0000000d18237220 */ /* 0x040fe20000410000 */
[----:B------:R-:W-:Y:S02]  /*7f40*/  HADD2.F32 R10, -RZ, R10.H1_H1 ;  /* 0x3000000aff0a7230 */ /* 0x000fe40000004100 */
[----:B------:R-:W-:Y:S01]  /*7f50*/  FMUL.FTZ R24, R24, R3 ;  /* 0x0000000318187220 */ /* 0x000fe20000410000 */
[----:B------:R-:W-:-:S02]  /*7f60*/  HADD2.F32 R21, -RZ, R46.H0_H0 ;  /* 0x2000002eff157230 */ /* 0x000fc40000004100 */
[----:B------:R-:W-:Y:S02]  /*7f70*/  HADD2.F32 R9, -RZ, R44.H0_H0 ;  /* 0x2000002cff097230 */ /* 0x000fe40000004100 */
[C---:B------:R-:W-:Y:S01]  /*7f80*/  FFMA.FTZ R27, R5.reuse, R4, -R20 ;  /* 0x00000004051b7223 */ /* 0x040fe20000010814 */
[----:B------:R-:W-:Y:S01]  /*7f90*/  FFMA.FTZ R33, R5, R8, R36 ;  /* 0x0000000805217223 */ /* 0x000fe20000010024 */
[----:B------:R-:W-:Y:S01]  /*7fa0*/  FFMA.FTZ R35, R14, R3, -R35 ;  /* 0x000000030e237223 */ /* 0x000fe20000010823 */
[----:B------:R-:W-:Y:S02]  /*7fb0*/  HADD2.F32 R6, -RZ, R6.H1_H1 ;  /* 0x30000006ff067230 */ /* 0x000fe40000004100 */
[----:B------:R-:W-:Y:S01]  /*7fc0*/  FMUL.FTZ R5, R10, R21 ;  /* 0x000000150a057220 */ /* 0x000fe20000410000 */
[--C-:B------:R-:W-:Y:S02]  /*7fd0*/  HADD2.F32 R25, -RZ, R11.reuse.H0_H0 ;  /* 0x2000000bff197230 */ /* 0x100fe40000004100 */
[----:B------:R-:W-:Y:S01]  /*7fe0*/  FFMA.FTZ R24, R14, R13, R24 ;  /* 0x0000000d0e187223 */ /* 0x000fe20000010018 */
[----:B------:R-:W-:Y:S01]  /*7ff0*/  FMUL.FTZ R3, R10, R9 ;  /* 0x000000090a037220 */ /* 0x000fe20000410000 */
[----:B------:R-:W-:-:S02]  /*8000*/  HADD2.F32 R11, -RZ, R11.H1_H1 ;  /* 0x3000000bff0b7230 */ /* 0x000fc40000004100 */
[----:B------:R-:W-:Y:S02]  /*8010*/  HADD2.F32 R10, -RZ, R42.H1_H1 ;  /* 0x3000002aff0a7230 */ /* 0x000fe40000004100 */
[----:B------:R-:W-:Y:S02]  /*8020*/  HADD2.F32 R14, -RZ, R46.H1_H1 ;  /* 0x3000002eff0e7230 */ /* 0x000fe40000004100 */
[----:B------:R-:W-:Y:S02]  /*8030*/  HADD2.F32 R4, -RZ, R40.H1_H1 ;  /* 0x30000028ff047230 */ /* 0x000fe40000004100 */
[----:B------:R-:W-:Y:S02]  /*8040*/  HADD2.F32 R8, -RZ, R44.H1_H1 ;  /* 0x3000002cff087230 */ /* 0x000fe40000004100 */
[C---:B------:R-:W-:Y:S01]  /*8050*/  FFMA.FTZ R20, R6.reuse, R9, -R5 ;  /* 0x0000000906147223 */ /* 0x040fe20000010805 */
[--C-:B------:R-:W-:Y:S02]  /*8060*/  HADD2.F32 R15, -RZ, R7.reuse.H0_H0 ;  /* 0x20000007ff0f7230 */ /* 0x100fe40000004100 */
        /* <DEDUP_REMOVED lines=20> */
.L_x_10514:
[----:B------:R-:W-:Y:S05]  /*81b0*/  BSYNC B1 ;  /* 0x0000000000017941 */ /* 0x000fea0003800000 */
.L_x_10513:
[----:B------:R-:W-:Y:S05]  /*81c0*/  @P0 BRA `(.L_x_10505) ;  /* 0x0000000400600947 */ /* 0x000fea0003800000 */
[----:B------:R-:W2:Y:S01]  /*81d0*/  LDL R3, [R1+0x58] ;  /* 0x0000580001037983 */ /* 0x000ea20000100800 */
[C---:B-1----:R-:W-:Y:S02]  /*81e0*/  VIADD R4, R204.reuse, 0x40 ;  /* 0x00000040cc047836 */ /* 0x042fe40000000000 */
[----:B------:R-:W-:Y:S01]  /*81f0*/  VIADD R5, R204, 0x40 ;  /* 0x00000040cc057836 */ /* 0x000fe20000000000 */
[----:B---3--:R-:W3:Y:S02]  /*8200*/  LDL R47, [R1+0x74] ;  /* 0x00007400012f7983 */ /* 0x008ee40000100800 */
[----:B------:R-:W-:Y:S01]  /*8210*/  SHF.L.U32 R4, R4, 0x6, RZ ;  /* 0x0000000604047819 */ /* 0x000fe200000006ff */
[----:B------:R-:W-:-:S03]  /*8220*/  IMAD.SHL.U32 R5, R5, 0x40, RZ ;  /* 0x0000004005057824 */ /* 0x000fc600078e00ff */
[----:B------:R-:W-:Y:S02]  /*8230*/  LOP3.LUT R4, R4, 0x1c0, RZ, 0xc0, !PT ;  /* 0x000001c004047812 */ /* 0x000fe400078ec0ff */
[----:B------:R-:W-:Y:S02]  /*8240*/  LOP3.LUT R5, R5, 0x1c0, RZ, 0xc0, !PT ;  /* 0x000001c005057812 */ /* 0x000fe400078ec0ff */
[----:B------:R-:W-:-:S04]  /*8250*/  SHF.R.U32.HI R4, RZ, 0x3, R4 ;  /* 0x00000003ff047819 */ /* 0x000fc80000011604 */
[----:B------:R-:W-:Y:S01]  /*8260*/  LOP3.LUT R0, R4, R0, R5, 0x1e, !PT ;  /* 0x0000000004007212 */ /* 0x000fe200078e1e05 */
[----:B------:R-:W-:Y:S02]  /*8270*/  HADD2.F32 R29, -RZ, R41.H0_H0 ;  /* 0x20000029ff1d7230 */ /* 0x000fe40000004100 */
[----:B------:R-:W-:Y:S02]  /*8280*/  HADD2.F32 R27, -RZ, R39.H0_H0 ;  /* 0x20000027ff1b7230 */ /* 0x000fe40000004100 */
[----:B------:R-:W-:Y:S02]  /*8290*/  HADD2.F32 R32, -RZ, R45.H0_H0 ;  /* 0x2000002dff207230 */ /* 0x000fe40000004100 */
[----:B------:R-:W-:Y:S02]  /*82a0*/  HADD2.F32 R28, -RZ, R43.H0_H0 ;  /* 0x2000002bff1c7230 */ /* 0x000fe40000004100 */
[----:B------:R-:W-:Y:S02]  /*82b0*/  HADD2.F32 R31, -RZ, R41.H1_H1 ;  /* 0x30000029ff1f7230 */ /* 0x000fe40000004100 */
[----:B------:R-:W-:-:S02]  /*82c0*/  HADD2.F32 R33, -RZ, R45.H1_H1 ;  /* 0x3000002dff217230 */ /* 0x000fc40000004100 */
[----:B------:R-:W-:Y:S02]  /*82d0*/  HADD2.F32 R38, -RZ, R46.H0_H0 ;  /* 0x2000002eff267230 */ /* 0x000fe40000004100 */
[----:B------:R-:W-:Y:S02]  /*82e0*/  HADD2.F32 R34, -RZ, R40.H0_H0 ;  /* 0x20000028ff227230 */ /* 0x000fe40000004100 */
[--C-:B------:R-:W-:Y:S02]  /*82f0*/  HADD2.F32 R36, -RZ, R42.reuse.H0_H0 ;  /* 0x2000002aff247230 */ /* 0x100fe40000004100 */
[----:B------:R-:W-:Y:S02]  /*8300*/  HADD2.F32 R35, -RZ, R42.H1_H1 ;  /* 0x3000002aff237230 */ /* 0x000fe40000004100 */
[----:B------:R-:W-:Y:S02]  /*8310*/  HADD2.F32 R37, -RZ, R46.H1_H1 ;  /* 0x3000002eff257230 */ /* 0x000fe40000004100 */
[----:B--2---:R-:W-:-:S04]  /*8320*/  IMAD.IADD R0, R3, 0x1, R0 ;  /* 0x0000000103007824 */ /* 0x004fc800078e0200 */
[----:B------:R-:W-:Y:S01]  /*8330*/  IMAD R0, R0, 0x2, R19 ;  /* 0x0000000200007824 */ /* 0x000fe200078e0213 */
[----:B---3--:R-:W-:Y:S04]  /*8340*/  LDS.128 R4, [R47+0x18400] ;  /* 0x018400002f047984 */ /* 0x008fe80000000c00 */
[----:B------:R-:W0:Y:S02]  /*8350*/  LDS.128 R8, [R0+0x18400] ;  /* 0x0184000000087984 */ /* 0x000e240000000c00 */
[----:B0-----:R-:W-:Y:S02]  /*8360*/  HADD2.F32 R20, -RZ, R8.H0_H0 ;  /* 0x20000008ff147230 */ /* 0x001fe40000004100 */
[----:B------:R-:W-:Y:S02]  /*8370*/  HADD2.F32 R3, -RZ, R4.H0_H0 ;  /* 0x20000004ff037230 */ /* 0x000fe40000004100 */
[----:B------:R-:W-:-:S02]  /*8380*/  HADD2.F32 R8, -RZ, R8.H1_H1 ;  /* 0x30000008ff087230 */ /* 0x000fc40000004100 */
[-C--:B------:R-:W-:Y:S01]  /*8390*/  FMUL.FTZ R26, R29, R20.reuse ;  /* 0x000000141d1a7220 */ /* 0x080fe20000410000 */
[C---:B------:R-:W-:Y:S01]  /*83a0*/  FMUL.FTZ R20, R27.reuse, R20 ;  /* 0x000000141b147220 */ /* 0x040fe20000410000 */
[----:B------:R-:W-:Y:S02]  /*83b0*/  HADD2.F32 R21, -RZ, R9.H0_H0 ;  /* 0x20000009ff157230 */ /* 0x000fe40000004100 */
[----:B------:R-:W-:Y:S02]  /*83c0*/  HADD2.F32 R4, -RZ, R4.H1_H1 ;  /* 0x30000004ff047230 */ /* 0x000fe40000004100 */
[-C--:B------:R-:W-:Y:S01]  /*83d0*/  FFMA.FTZ R26, R27, R3.reuse, -R26 ;  /* 0x000000031b1a7223 */ /* 0x080fe2000001081a */
[----:B------:R-:W-:Y:S01]  /*83e0*/  FFMA.FTZ R20, R29, R3, R20 ;  /* 0x000000031d147223 */ /* 0x000fe20000010014 */
[-C--:B------:R-:W-:Y:S01]  /*83f0*/  FMUL.FTZ R27, R32, R8.reuse ;  /* 0x00000008201b7220 */ /* 0x080fe20000410000 */
[----:B------:R-:W-:Y:S02]  /*8400*/  HADD2.F32 R29, -RZ, R39.H1_H1 ;  /* 0x30000027ff1d7230 */ /* 0x000fe40000004100 */
[----:B------:R-:W-:Y:S01]  /*8410*/  FMUL.FTZ R3, R28, R8 ;  /* 0x000000081c037220 */ /* 0x000fe20000410000 */
[----:B------:R-:W-:-:S02]  /*8420*/  HADD2.F32 R13, -RZ, R5.H0_H0 ;  /* 0x20000005ff0d7230 */ /* 0x000fc40000004100 */
[-C--:B------:R-:W-:Y:S01]  /*8430*/  FMUL.FTZ R8, R31, R21.reuse ;  /* 0x000000151f087220 */ /* 0x080fe20000410000 */
[-C--:B------:R-:W-:Y:S01]  /*8440*/  FFMA.FTZ R27, R28, R4.reuse, -R27 ;  /* 0x000000041c1b7223 */ /* 0x080fe2000001081b */
[----:B------:R-:W-:Y:S02]  /*8450*/  HADD2.F32 R9, -RZ, R9.H1_H1 ;  /* 0x30000009ff097230 */ /* 0x000fe40000004100 */
[C---:B------:R-:W-:Y:S01]  /*8460*/  FMUL.FTZ R28, R29.reuse, R21 ;  /* 0x000000151d1c7220 */ /* 0x040fe20000410000 */
[----:B------:R-:W-:Y:S01]  /*8470*/  FFMA.FTZ R21, R29, R13, -R8 ;  /* 0x0000000d1d157223 */ /* 0x000fe20000010808 */
[----:B------:R-:W-:Y:S02]  /*8480*/  HADD2.F32 R29, -RZ, R43.H1_H1 ;  /* 0x3000002bff1d7230 */ /* 0x000fe40000004100 */
[----:B------:R-:W-:Y:S01]  /*8490*/  FFMA.FTZ R3, R32, R4, R3 ;  /* 0x0000000420037223 */ /* 0x000fe20000010003 */
[----:B------:R-:W-:Y:S02]  /*84a0*/  HADD2.F32 R5, -RZ, R5.H1_H1 ;  /* 0x30000005ff057230 */ /* 0x000fe40000004100 */
[----:B------:R-:W-:Y:S01]  /*84b0*/  FMUL.FTZ R4, R33, R9 ;  /* 0x0000000921047220 */ /* 0x000fe20000410000 */
[----:B------:R-:W-:-:S02]  /*84c0*/  HADD2.F32 R24, -RZ, R10.H0_H0 ;  /* 0x2000000aff187230 */ /* 0x000fc40000004100 */
        /* <DEDUP_REMOVED lines=8> */
[----:B------:R-:W-:Y:S01]  /*8550*/  FFMA.FTZ R28, R31, R13, R28 ;  /* 0x0000000d1f1c7223 */ /* 0x000fe2000001001c */
[--C-:B------:R-:W-:Y:S02]  /*8560*/  HADD2.F32 R25, -RZ, R11.reuse.H0_H0 ;  /* 0x2000000bff197230 */ /* 0x100fe40000004100 */
[----:B------:R-:W-:Y:S01]  /*8570*/  FMUL.FTZ R31, R4, R10 ;  /* 0x0000000a041f7220 */ /* 0x000fe20000410000 */
[----:B------:R-:W-:Y:S02]  /*8580*/  HADD2.F32 R11, -RZ, R11.H1_H1 ;  /* 0x3000000bff0b7230 */ /* 0x000fe40000004100 */
[-C--:B------:R-:W-:Y:S01]  /*8590*/  FMUL.FTZ R13, R36, R24.reuse ;  /* 0x00000018240d7220 */ /* 0x080fe20000410000 */
[----:B------:R-:W-:Y:S01]  /*85a0*/  FMUL.FTZ R29, R34, R24 ;  /* 0x00000018221d7220 */ /* 0x000fe20000410000 */
[----:B------:R-:W-:Y:S01]  /*85b0*/  FFMA.FTZ R10, R4, R6, -R5 ;  /* 0x00000006040a7223 */ /* 0x000fe20000010805 */
[----:B------:R-:W-:Y:S02]  /*85c0*/  HADD2.F32 R5, -RZ, R40.H1_H1 ;  /* 0x30000028ff057230 */ /* 0x000fe40000004100 */
[----:B------:R-:W-:-:S02]  /*85d0*/  HADD2.F32 R33, -RZ, R44.H1_H1 ;  /* 0x3000002cff217230 */ /* 0x000fc40000004100 */
[-C--:B------:R-:W-:Y:S01]  /*85e0*/  FFMA.FTZ R13, R34, R14.reuse, -R13 ;  /* 0x0000000e220d7223 */ /* 0x080fe2000001080d */
[--C-:B------:R-:W-:Y:S02]  /*85f0*/  HADD2.F32 R15, -RZ, R7.reuse.H0_H0 ;  /* 0x20000007ff0f7230 */ /* 0x100fe40000004100 */
        /* <DEDUP_REMOVED lines=21> */
.L_x_10505:
[----:B------:R-:W-:Y:S05]  /*8750*/  BSYNC B0 ;  /* 0x0000000000007941 */ /* 0x000fea0003800000 */
.L_x_10494:
        /* <DEDUP_REMOVED lines=8> */
.L_x_10491:
[----:B012---:R-:W0:Y:S01]  /*87e0*/  S2R R0, SR_TID.X ;  /* 0x0000000000007919 */ /* 0x007e220000002100 */
[----:B------:R-:W-:Y:S01]  /*87f0*/  ISETP.NE.AND P0, PT, R209, 0x3, PT ;  /* 0x00000003d100780c */ /* 0x000fe20003f05270 */
[----:B------:R-:W-:Y:S05]  /*8800*/  WARPSYNC.ALL ;  /* 0x0000000000007948 */ /* 0x000fea0003800000 */
[----:B0-----:R-:W-:-:S05]  /*8810*/  SHF.R.U32.HI R0, RZ, 0x7, R0 ;  /* 0x00000007ff007819 */ /* 0x001fca0000011600 */
[----:B------:R-:W-:-:S05]  /*8820*/  VIADD R72, R0, 0x8 ;  /* 0x0000000800487836 */ /* 0x000fca0000000000 */
[----:B------:R0:W-:Y:S06]  /*8830*/  BAR.SYNC.DEFER_BLOCKING R72, 0x100 ;  /* 0x000400480000751d */ /* 0x0001ec0000010000 */
[----:B------:R-:W-:Y:S05]  /*8840*/  @!P0 BRA `(.L_x_10515) ;  /* 0x0000000000048947 */ /* 0x000fea0003800000 */
[----:B------:R-:W-:Y:S01]  /*8850*/  BPT.TRAP 0x1 ;  /* 0x000000040000795c */ /* 0x000fe20000300000 */
.L_x_10515:
[----:B------:R-:W-:Y:S01]  /*8860*/  IMAD R3, R205, 0x8, R19 ;  /* 0x00000008cd037824 */ /* 0x000fe200078e0213 */
[----:B------:R-:W-:-:S04]  /*8870*/  SHF.L.U32 R6, R216, 0x1f, RZ ;  /* 0x0000001fd8067819 */ /* 0x000fc800000006ff */
[----:B------:R1:W2:Y:S01]  /*8880*/  SYNCS.PHASECHK.TRANS64.TRYWAIT P1, [R3+URZ+0x32430], R6 ;  /* 0x03243006030075a7 */ /* 0x0002a2000802017f */
[----:B------:R-:W-:Y:S05]  /*8890*/  @!P0 BRA `(.L_x_10516) ;  /* 0x0000000000048947 */ /* 0x000fea0003800000 */
[----:B------:R-:W-:Y:S01]  /*88a0*/  BPT.TRAP 0x1 ;  /* 0x000000040000795c */ /* 0x000fe20000300000 */
.L_x_10516:
[----:B------:R-:W-:-:S05]  /*88b0*/  VIADD R0, R19, 0x1c400 ;  /* 0x0001c40013007836 */ /* 0x000fca0000000000 */
[----:B------:R-:W-:-:S04]  /*88c0*/  SHF.R.U32.HI R0, RZ, 0x4, R0 ;  /* 0x00000004ff007819 */ /* 0x000fc80000011600 */
[----:B------:R-:W-:Y:S01]  /*88d0*/  LOP3.LUT R0, R0, 0x3fff, RZ, 0xc0, !PT ;  /* 0x00003fff00007812 */ /* 0x000fe200078ec0ff */
[----:B--2---:R-:W-:Y:S06]  /*88e0*/  @P1 BRA `(.L_x_10517) ;  /* 0x0000000000081947 */ /* 0x004fec0003800000 */
[----:B------:R-:W2:Y:S02]  /*88f0*/  SYNCS.PHASECHK.TRANS64.TRYWAIT P1, [R3+URZ+0x32430], R6 ;  /* 0x03243006030075a7 */ /* 0x000ea4000802017f */
[----:B--2---:R-:W-:Y:S05]  /*8900*/  @!P1 BRA `(.L_x_10518) ;  /* 0x0000010800409947 */ /* 0x004fea0003800000 */
.L_x_10517:
[----:B------:R-:W-:Y:S05]  /*8910*/  WARPSYNC.ALL ;  /* 0x0000000000007948 */ /* 0x000fea0003800000 */
[----:B------:R-:W-:Y:S02]  /*8920*/  LOP3.LUT R21, R0, 0x10000, RZ, 0xfc, !PT ;  /* 0x0001000000157812 */ /* 0x000fe400078efcff */
[----:B------:R-:W-:-:S03]  /*8930*/  LEA R30, R30, R19, 0xd ;  /* 0x000000131e1e7211 */ /* 0x000fc600078e68ff */
[----:B------:R-:W-:Y:S01]  /*8940*/  IMAD R4, R205, 0x300, R21 ;  /* 0x00000300cd047824 */ /* 0x000fe200078e0215 */
[----:B------:R-:W-:Y:S01]  /*8950*/  UMOV UR9, 0x40000040 ;  /* 0x4000004000097882 */ /* 0x000fe20000000000 */
[----:B------:R-:W-:Y:S01]  /*8960*/  IMAD.MOV.U32 R5, RZ, RZ, 0x40000040 ;  /* 0x40000040ff057424 */ /* 0x000fe200078e00ff */
[----:B------:R-:W-:Y:S01]  /*8970*/  R2UR UR4, R30 ;  /* 0x000000001e0472ca */ /* 0x000fe200000e0000 */
[C---:B------:R-:W-:Y:S01]  /*8980*/  VIADD R8, R4.reuse, 0x2 ;  /* 0x0000000204087836 */ /* 0x040fe20000000000 */
[----:B------:R-:W-:Y:S01]  /*8990*/  R2UR UR10, R4 ;  /* 0x00000000040a72ca */ /* 0x000fe200000e0000 */
[----:B---345:R-:W-:Y:S01]  /*89a0*/  WARPGROUP.ARRIVE ;  /* 0x00000000000079c5 */ /* 0x038fe20000000000 */
[----:B------:R-:W-:Y:S01]  /*89b0*/  R2UR UR11, R5 ;  /* 0x00000000050b72ca */ /* 0x000fe200000e0000 */
[----:B------:R-:W-:Y:S01]  /*89c0*/  IMAD.MOV.U32 R9, RZ, RZ, 0x40000040 ;  /* 0x40000040ff097424 */ /* 0x000fe200078e00ff */
[----:B------:R-:W-:Y:S01]  /*89d0*/  SHF.L.U32 R12, R12, 0x1f, RZ ;  /* 0x0000001f0c0c7819 */ /* 0x000fe200000006ff */
[----:B------:R-:W-:Y:S01]  /*89e0*/  IMAD.U32 R11, RZ, RZ, UR9 ;  /* 0x00000009ff0b7e24 */ /* 0x000fe2000f8e00ff */
[----:B------:R-:W-:Y:S01]  /*89f0*/  BSSY B0, `(.L_x_10519) ;  /* 0x0000031000007945 */ /* 0x000fe20003800000 */
[----:B------:R-:W-:-:S04]  /*8a00*/  IMAD.MOV.U32 R5, RZ, RZ, 0x40000040 ;  /* 0x40000040ff057424 */ /* 0x000fc800078e00ff */
[----:B------:R-:W-:-:S04]  /*8a10*/  UIADD3 UR5, UR4, 0x18400, URZ ;  /* 0x0001840004057890 */ /* 0x000fc8000fffe03f */
[----:B------:R-:W-:-:S04]  /*8a20*/  USHF.R.U32.HI UR5, URZ, 0x4, UR5 ;  /* 0x000000043f057899 */ /* 0x000fc80008011605 */
[----:B------:R-:W-:-:S04]  /*8a30*/  ULOP3.LUT UR5, UR5, 0x3fff, URZ, 0xc0, !UPT ;  /* 0x00003fff05057892 */ /* 0x000fc8000f8ec03f */
[----:B------:R-:W-:-:S04]  /*8a40*/  ULOP3.LUT UR6, UR5, 0x10000, URZ, 0xfc, !UPT ;  /* 0x0001000005067892 */ /* 0x000fc8000f8efc3f */
[----:B------:R-:W-:-:S03]  /*8a50*/  UIADD3 UR5, UR6, 0x2, URZ ;  /* 0x0000000206057890 */ /* 0x000fc6000fffe03f */
[----:B------:R-:W-:Y:S02]  /*8a60*/  UMOV UR8, UR6 ;  /* 0x0000000600087c82 */ /* 0x000fe40008000000 */
[----:B------:R-:W-:Y:S01]  /*8a70*/  HGMMA.64x96x16.F32 R24, gdesc[UR8], RZ, !UPT, gsb0 ;  /* 0x01600000081879f0 */ /* 0x000fe2000c0008ff */
[----:B------:R-:W-:Y:S01]  /*8a80*/  R2UR UR10, R8 ;  /* 0x00000000080a72ca */ /* 0x000fe200000e0000 */
[----:B------:R-:W-:Y:S01]  /*8a90*/  IMAD.U32 R10, RZ, RZ, UR8 ;  /* 0x00000008ff0a7e24 */ /* 0x000fe2000f8e00ff */
[----:B------:R-:W-:Y:S01]  /*8aa0*/  R2UR UR11, R9 ;  /* 0x00000000090b72ca */ /* 0x000fe200000e0000 */
[----:B------:R-:W-:Y:S01]  /*8ab0*/  UMOV UR8, UR5 ;  /* 0x0000000500087c82 */ /* 0x000fe20008000000 */
[----:B------:R-:W-:Y:S01]  /*8ac0*/  UMOV UR9, 0x40000040 ;  /* 0x4000004000097882 */ /* 0x000fe20000000000 */
[----:B------:R-:W-:Y:S01]  /*8ad0*/  IMAD.MOV.U32 R9, RZ, RZ, 0x40000040 ;  /* 0x40000040ff097424 */ /* 0x000fe200078e00ff */
[C---:B------:R-:W-:Y:S01]  /*8ae0*/  IADD3 R8, R4.reuse, 0x4, RZ ;  /* 0x0000000404087810 */ /* 0x040fe20007ffe0ff */
[----:B------:R-:W-:Y:S01]  /*8af0*/  UIADD3 UR5, UR6, 0x4, URZ ;  /* 0x0000000406057890 */ /* 0x000fe2000fffe03f */
[----:B------:R3:W-:Y:S01]  /*8b00*/  STL.64 [R1+0x50], R10 ;  /* 0x0000500a01007387 */ /* 0x0007e20000100a00 */
[----:B------:R-:W-:-:S02]  /*8b10*/  VIADD R4, R4, 0x6 ;  /* 0x0000000604047836 */ /* 0x000fc40000000000 */
[----:B---3--:R-:W-:Y:S02]  /*8b20*/  IMAD.U32 R10, RZ, RZ, UR8 ;  /* 0x00000008ff0a7e24 */ /* 0x008fe4000f8e00ff */
        /* <DEDUP_REMOVED lines=9> */
[----:B------:R-:W-:Y:S01]  /*8bc0*/  UIADD3 UR5, UR6, 0x6, URZ ;  /* 0x0000000606057890 */ /* 0x000fe2000fffe03f */
[----:B------:R-:W-:Y:S02]  /*8bd0*/  IMAD.U32 R8, RZ, RZ, UR8 ;  /* 0x00000008ff087e24 */ /* 0x000fe4000f8e00ff */
        /* <DEDUP_REMOVED lines=9> */
[----:B------:R-:W-:Y:S02]  /*8c70*/  IMAD.U32 R4, RZ, RZ, UR8 ;  /* 0x00000008ff047e24 */ /* 0x000fe4000f8e00ff */
[----:B------:R-:W-:-:S05]  /*8c80*/  IMAD.U32 R5, RZ, RZ, UR9 ;  /* 0x00000009ff057e24 */ /* 0x000fca000f8e00ff */
[----:B------:R3:W-:Y:S01]  /*8c90*/  STL.64 [R1+0x38], R4 ;  /* 0x0000380401007387 */ /* 0x0007e20000100a00 */
[----:B------:R-:W-:Y:S02]  /*8ca0*/  WARPGROUP.DEPBAR.LE gsb0, 0x0 ;  /* 0x00008000000079c5 */ /* 0x000fe40000010000 */
[----:B------:R-:W-:-:S06]  /*8cb0*/  WARPGROUP.ARRIVE ;  /* 0x00000000000079c5 */ /* 0x000fcc0000000000 */
[----:B------:R-:W-:Y:S03]  /*8cc0*/  HGMMA.64x96x16.F32 R24, gdesc[UR8], R24, gsb0 ;  /* 0x01600000081879f0 */ /* 0x000fe60008000818 */
[----:B------:R-:W-:Y:S02]  /*8cd0*/  WARPGROUP.DEPBAR.LE gsb0, 0x0 ;  /* 0x00008000000079c5 */ /* 0x000fe40000010000 */
[----:B------:R-:W4:Y:S02]  /*8ce0*/  SYNCS.PHASECHK.TRANS64.TRYWAIT P1, [R19+URZ+0x32410], R12 ;  /* 0x0324100c130075a7 */ /* 0x000f24000802017f */
[----:B---34-:R-:W-:Y:S05]  /*8cf0*/  @!P1 BRA `(.L_x_10520) ;  /* 0x0000010400589947 */ /* 0x018fea0003800000 */
.L_x_10734:
[----:B------:R-:W-:Y:S05]  /*8d00*/  BSYNC B0 ;  /* 0x0000000000007941 */ /* 0x000fea0003800000 */
.L_x_10519:
[----:B------:R-:W-:Y:S05]  /*8d10*/  @!P0 BRA `(.L_x_10521) ;  /* 0x0000000000048947 */ /* 0x000fea0003800000 */
[----:B------:R-:W-:Y:S01]  /*8d20*/  BPT.TRAP 0x1 ;  /* 0x000000040000795c */ /* 0x000fe20000300000 */
.L_x_10521:
[----:B------:R4:W0:Y:S01]  /*8d30*/  SYNCS.PHASECHK.TRANS64.TRYWAIT P1, [R3+URZ+0x32450], R6 ;  /* 0x03245006030075a7 */ /* 0x000822000802017f */
[----:B------:R-:W-:Y:S05]  /*8d40*/  @!P0 BRA `(.L_x_10522) ;  /* 0x0000000000048947 */ /* 0x000fea0003800000 */
[----:B------:R-:W-:Y:S01]  /*8d50*/  BPT.TRAP 0x1 ;  /* 0x000000040000795c */ /* 0x000fe20000300000 */
.L_x_10522:
[----:B0-----:R-:W-:Y:S05]  /*8d60*/  @P1 BRA `(.L_x_10523) ;  /* 0x0000000000081947 */ /* 0x001fea0003800000 */
[----:B------:R-:W0:Y:S02]  /*8d70*/  SYNCS.PHASECHK.TRANS64.TRYWAIT P1, [R3+URZ+0x32450], R6 ;  /* 0x03245006030075a7 */ /* 0x000e24000802017f */
[----:B0-----:R-:W-:Y:S05]  /*8d80*/  @!P1 BRA `(.L_x_10524) ;  /* 0x0000010400489947 */ /* 0x001fea0003800000 */
.L_x_10523:
[----:B------:R-:W-:Y:S05]  /*8d90*/  WARPSYNC.ALL ;  /* 0x0000000000007948 */ /* 0x000fea0003800000 */
[----:B------:R-:W-:Y:S01]  /*8da0*/  IADD3 R20, R19, 0x400, RZ ;  /* 0x0000040013147810 */ /* 0x000fe20007ffe0ff */
[----:B------:R-:W-:Y:S01]  /*8db0*/  UIADD3 UR4, UR4, 0x22400, URZ ;  /* 0x0002240004047890 */ /* 0x000fe2000fffe03f */
[----:B------:R-:W-:Y:S01]  /*8dc0*/  IMAD.MOV.U32 R5, RZ, RZ, 0x40000040 ;  /* 0x40000040ff057424 */ /* 0x000fe200078e00ff */
[----:B------:R-:W-:Y:S01]  /*8dd0*/  WARPGROUP.ARRIVE ;  /* 0x00000000000079c5 */ /* 0x000fe20000000000 */
[----:B------:R-:W-:Y:S01]  /*8de0*/  SHF.R.U32.HI R20, RZ, 0x4, R20 ;  /* 0x00000004ff147819 */ /* 0x000fe20000011614 */
[----:B------:R-:W-:Y:S01]  /*8df0*/  USHF.R.U32.HI UR4, URZ, 0x4, UR4 ;  /* 0x000000043f047899 */ /* 0x000fe20008011604 */
[----:B------:R-:W-:Y:S01]  /*8e00*/  IMAD.MOV.U32 R7, RZ, RZ, 0x40000040 ;  /* 0x40000040ff077424 */ /* 0x000fe200078e00ff */
[----:B------:R-:W-:Y:S01]  /*8e10*/  R2UR UR11, R5 ;  /* 0x00000000050b72ca */ /* 0x000fe200000e0000 */
[----:B------:R-:W-:Y:S01]  /*8e20*/  UMOV UR9, 0x40000040 ;  /* 0x4000004000097882 */ /* 0x000fe20000000000 */
[----:B------:R-:W-:Y:S01]  /*8e30*/  LOP3.LUT R20, R20, 0x3fff, RZ, 0xc0, !PT ;  /* 0x00003fff14147812 */ /* 0x000fe200078ec0ff */
[----:B------:R-:W-:Y:S01]  /*8e40*/  ULOP3.LUT UR4, UR4, 0x3fff, URZ, 0xc0, !UPT ;  /* 0x00003fff04047892 */ /* 0x000fe2000f8ec03f */
[----:B------:R-:W-:Y:S01]  /*8e50*/  IMAD.U32 R9, RZ, RZ, UR9 ;  /* 0x00000009ff097e24 */ /* 0x000fe2000f8e00ff */
[----:B------:R-:W-:Y:S01]  /*8e60*/  UMOV UR57, 0x40000040 ;  /* 0x4000004000397882 */ /* 0x000fe20000000000 */
[----:B------:R-:W-:Y:S01]  /*8e70*/  LOP3.LUT R223, R20, 0x10000, RZ, 0xfc, !PT ;  /* 0x0001000014df7812 */ /* 0x000fe200078efcff */
[----:B------:R-:W-:Y:S01]  /*8e80*/  ULOP3.LUT UR4, UR4, 0x10000, URZ, 0xfc, !UPT ;  /* 0x0001000004047892 */ /* 0x000fe2000f8efc3f */
[----:B------:R-:W-:Y:S01]  /*8e90*/  IMAD.MOV.U32 R5, RZ, RZ, 0x40000040 ;  /* 0x40000040ff057424 */ /* 0x000fe200078e00ff */
[----:B------:R-:W-:Y:S01]  /*8ea0*/  UMOV UR53, 0x40000040 ;  /* 0x4000004000357882 */ /* 0x000fe20000000000 */
[----:B------:R-:W-:Y:S01]  /*8eb0*/  UMOV UR49, 0x40000040 ;  /* 0x4000004000317882 */ /* 0x000fe20000000000 */
[----:B------:R-:W-:Y:S01]  /*8ec0*/  IMAD R4, R205, 0xc00, R223 ;  /* 0x00000c00cd047824 */ /* 0x000fe200078e02df */
[----:B------:R-:W-:Y:S01]  /*8ed0*/  UIADD3 UR5, UR4, 0x2, URZ ;  /* 0x0000000204057890 */ /* 0x000fe2000fffe03f */
[----:B------:R-:W-:Y:S01]  /*8ee0*/  R2UR UR39, R5 ;  /* 0x00000000052772ca */ /* 0x000fe200000e0000 */
[----:B------:R-:W-:Y:S01]  /*8ef0*/  UMOV UR8, UR4 ;  /* 0x0000000400087c82 */ /* 0x000fe20008000000 */
[C---:B-12-4-:R-:W-:Y:S01]  /*8f00*/  VIADD R6, R4.reuse, 0x2 ;  /* 0x0000000204067836 */ /* 0x056fe20000000000 */
[----:B------:R-:W-:Y:S01]  /*8f10*/  R2UR UR10, R4 ;  /* 0x00000000040a72ca */ /* 0x000fe200000e0000 */
[----:B------:R-:W-:Y:S01]  /*8f20*/  IMAD.U32 R8, RZ, RZ, UR8 ;  /* 0x00000008ff087e24 */ /* 0x000fe2000f8e00ff */
[----:B------:R-:W-:Y:S01]  /*8f30*/  UIADD3 UR56, UR4, 0x804, URZ ;  /* 0x0000080404387890 */ /* 0x000fe2000fffe03f */
[----:B------:R-:W0:Y:S01]  /*8f40*/  S2R R0, SR_TID.X ;  /* 0x0000000000007919 */ /* 0x000e220000002100 */
[----:B------:R-:W-:-:S02]  /*8f50*/  UIADD3 UR52, UR4, 0x806, URZ ;  /* 0x0000080604347890 */ /* 0x000fc4000fffe03f */
[----:B------:R-:W-:Y:S01]  /*8f60*/  UIADD3 UR48, UR4, 0xc00, URZ ;  /* 0x00000c0004307890 */ /* 0x000fe2000fffe03f */
[----:B------:R1:W-:Y:S01]  /*8f70*/  STL.64 [R1+0x30], R8 ;  /* 0x0000300801007387 */ /* 0x0003e20000100a00 */
[----:B------:R-:W-:Y:S01]  /*8f80*/  UIADD3 UR44, UR4, 0xc02, URZ ;  /* 0x00000c02042c7890 */ /* 0x000fe2000fffe03f */
[----:B------:R-:W-:Y:S01]  /*8f90*/  UMOV UR45, 0x40000040 ;  /* 0x40000040002d7882 */ /* 0x000fe20000000000 */
[----:B------:R-:W-:-:S03]  /*8fa0*/  UIADD3 UR40, UR4, 0xc04, URZ ;  /* 0x00000c0404287890 */ /* 0x000fc6000fffe03f */
        /* <DEDUP_REMOVED lines=8> */
[----:B-1----:R-:W-:Y:S01]  /*9030*/  IMAD.U32 R8, RZ, RZ, UR8 ;  /* 0x00000008ff087e24 */ /* 0x002fe2000f8e00ff */
[----:B------:R-:W-:Y:S01]  /*9040*/  UMOV UR41, 0x40000040 ;  /* 0x4000004000297882 */ /* 0x000fe20000000000 */
[----:B------:R-:W-:Y:S01]  /*9050*/  IMAD.U32 R9, RZ, RZ, UR9 ;  /* 0x00000009ff097e24 */ /* 0x000fe2000f8e00ff */
[----:B------:R-:W-:Y:S01]  /*9060*/  UIADD3 UR36, UR4, 0xc06, URZ ;  /* 0x00000c0604247890 */ /* 0x000fe2000fffe03f */
[----:B------:R-:W-:-:S03]  /*9070*/  UMOV UR37, 0x40000040 ;  /* 0x4000004000257882 */ /* 0x000fc60000000000 */
[----:B------:R1:W-:Y:S01]  /*9080*/  STL.64 [R1+0x28], R8 ;  /* 0x0000280801007387 */ /* 0x0003e20000100a00 */
[----:B0-----:R-:W-:-:S04]  /*9090*/  SHF.R.U32.HI R0, RZ, 0x7, R0 ;  /* 0x00000007ff007819 */ /* 0x001fc80000011600 */
[----:B------:R-:W-:Y:S01]  /*90a0*/  IADD3 R0, -R0, 0xb, RZ ;  /* 0x0000000b00007810 */ /* 0x000fe20007ffe1ff */
        /* <DEDUP_REMOVED lines=9> */
[----:B------:R-:W-:Y:S02]  /*9140*/  IMAD.MOV.U32 R7, RZ, RZ, 0x40000040 ;  /* 0x40000040ff077424 */ /* 0x000fe400078e00ff */
[----:B-1----:R-:W-:Y:S02]  /*9150*/  IMAD.U32 R8, RZ, RZ, UR8 ;  /* 0x00000008ff087e24 */ /* 0x002fe4000f8e00ff */
        /* <DEDUP_REMOVED lines=53> */
[----:B------:R0:W-:Y:S01]  /*94b0*/  STL.64 [R1], R8 ;  /* 0x0000000801007387 */ /* 0x0001e20000100a00 */
        /* <DEDUP_REMOVED lines=10> */
[----:B------:R-:W-:Y:S02]  /*9560*/  IMAD.U32 R228, RZ, RZ, UR8 ;  /* 0x00000008ffe47e24 */ /* 0x000fe4000f8e00ff */
[----:B------:R-:W-:Y:S01]  /*9570*/  IMAD.U32 R229, RZ, RZ, UR9 ;  /* 0x00000009ffe57e24 */ /* 0x000fe2000f8e00ff */
[----:B------:R-:W-:-:S02]  /*9580*/  WARPGROUP.DEPBAR.LE gsb0, 0x0 ;  /* 0x00008000000079c5 */ /* 0x000fc40000010000 */
        /* <DEDUP_REMOVED lines=20> */
[----:B------:R-:W-:Y:S02]  /*96d0*/  IMAD.U32 R224, RZ, RZ, UR8 ;  /* 0x00000008ffe07e24 */ /* 0x000fe4000f8e00ff */
[----:B------:R-:W-:Y:S01]  /*96e0*/  IMAD.U32 R225, RZ, RZ, UR9 ;  /* 0x00000009ffe17e24 */ /* 0x000fe2000f8e00ff */
[----:B------:R-:W-:Y:S01]  /*96f0*/  R2UR UR58, R6 ;  /* 0x00000000063a72ca */ /* 0x000fe200000e0000 */
[----:B------:R-:W-:Y:S01]  /*9700*/  VIADD R6, R4, 0x606 ;  /* 0x0000060604067836 */ /* 0x000fe20000000000 */
[----:B------:R-:W-:Y:S01]  /*9710*/  R2UR UR59, R7 ;  /* 0x00000000073b72ca */ /* 0x000fe200000e0000 */
[----:B------:R-:W-:-:S03]  /*9720*/  IMAD.MOV.U32 R7, RZ, RZ, 0x40000040 ;  /* 0x40000040ff077424 */ /* 0x000fc600078e00ff */
        /* <DEDUP_REMOVED lines=41> */
.L_x_10525:
[----:B------:R-:W2:Y:S01]  /*99c0*/  LDL R5, [R1+0x7c] ;  /* 0x00007c0001057983 */ /* 0x000ea20000100800 */
[----:B------:R-:W-:Y:S01]  /*99d0*/  IMAD R4, R189, -0x60, R188 ;  /* 0xffffffa0bd047824 */ /* 0x000fe200078e02bc */
[----:B------:R-:W-:Y:S01]  /*99e0*/  ULDC UR4, c[0x0][0xa80] ;  /* 0x0002a00000047ab9 */ /* 0x000fe20000000800 */
[----:B------:R-:W-:Y:S01]  /*99f0*/  LOP3.LUT R20, R20, 0x3000000, RZ, 0xfc, !PT ;  /* 0x0300000014147812 */ /* 0x000fe200078efcff */
[----:B------:R-:W1:Y:S01]  /*9a00*/  S2R R190, SR_CgaCtaId ;  /* 0x0000000000be7919 */ /* 0x000e620000008800 */
[----:B------:R-:W-:-:S04]  /*9a10*/  VIADD R4, R4, 0x60 ;  /* 0x0000006004047836 */ /* 0x000fc80000000000 */
[----:B--2---:R-:W-:-:S05]  /*9a20*/  IMAD R5, R5, -0x2, R4 ;  /* 0xfffffffe05057824 */ /* 0x004fca00078e0204 */
[C---:B------:R-:W-:Y:S02]  /*9a30*/  ISETP.GT.AND P2, PT, R5.reuse, RZ, PT ;  /* 0x000000ff0500720c */ /* 0x040fe40003f44270 */
[C---:B------:R-:W-:Y:S02]  /*9a40*/  ISETP.GT.AND P3, PT, R5.reuse, 0x1, PT ;  /* 0x000000010500780c */ /* 0x040fe40003f64270 */
[----:B------:R-:W-:Y:S02]  /*9a50*/  ISETP.GT.AND P4, PT, R5, 0x8, PT ;  /* 0x000000080500780c */ /* 0x000fe40003f84270 */
[----:B------:R-:W-:Y:S02]  /*9a60*/  FSEL R24, R24, -INF , P2 ;  /* 0xff80000018187808 */ /* 0x000fe40001000000 */
[----:B0-----:R-:W-:Y:S02]  /*9a70*/  FSEL R8, R25, -INF , P3 ;  /* 0xff80000019087808 */ /* 0x001fe40001800000 */
[----:B------:R-:W-:-:S02]  /*9a80*/  ISETP.GT.AND P5, PT, R5, 0x9, PT ;  /* 0x000000090500780c */ /* 0x000fc40003fa4270 */
[----:B------:R-:W-:Y:S02]  /*9a90*/  FSEL R28, R28, -INF , P4 ;  /* 0xff8000001c1c7808 */ /* 0x000fe40002000000 */
[----:B------:R-:W-:Y:S02]  /*9aa0*/  FMNMX.FTZ R7, R24, R8, !PT ;  /* 0x0000000818077209 */ /* 0x000fe40007810000 */
[----:B------:R-:W-:Y:S02]  /*9ab0*/  FSEL R9, R26, -INF , P2 ;  /* 0xff8000001a097808 */ /* 0x000fe40001000000 */
[----:B------:R-:W-:Y:S02]  /*9ac0*/  ISETP.GT.AND P1, PT, R5, 0x10, PT ;  /* 0x000000100500780c */ /* 0x000fe40003f24270 */
[----:B------:R-:W-:Y:S02]  /*9ad0*/  FSEL R26, R29, -INF , P5 ;  /* 0xff8000001d1a7808 */ /* 0x000fe40002800000 */
[----:B------:R-:W-:-:S02]  /*9ae0*/  FMNMX.FTZ R7, R28, R7, !PT ;  /* 0x000000071c077209 */ /* 0x000fc40007810000 */
[----:B------:R-:W-:Y:S02]  /*9af0*/  ISETP.GT.AND P2, PT, R5, 0x11, PT ;  /* 0x000000110500780c */ /* 0x000fe40003f44270 */
[----:B------:R-:W-:Y:S02]  /*9b00*/  FSEL R32, R32, -INF , P1 ;  /* 0xff80000020207808 */ /* 0x000fe40000800000 */
[----:B------:R-:W-:Y:S02]  /*9b10*/  FMNMX.FTZ R7, R26, R7, !PT ;  /* 0x000000071a077209 */ /* 0x000fe40007810000 */
        /* <DEDUP_REMOVED lines=9> */
[----:B------:R-:W-:Y:S02]  /*9bb0*/  FSEL R31, R34, -INF , P1 ;  /* 0xff800000221f7808 */ /* 0x000fe40000800000 */
[----:B------:R-:W-:Y:S02]  /*9bc0*/  ISETP.GT.AND P5, PT, R5, 0x20, PT ;  /* 0x000000200500780c */ /* 0x000fe40003fa4270 */
[----:B------:R-:W-:Y:S02]  /*9bd0*/  FSEL R34, R37, -INF , P4 ;  /* 0xff80000025227808 */ /* 0x000fe40002000000 */
[----:B------:R-:W-:Y:S02]  /*9be0*/  FMNMX.FTZ R7, R36, R7, !PT ;  /* 0x0000000724077209 */ /* 0x000fe40007810000 */
        /* <DEDUP_REMOVED lines=11> */
[----:B------:R-:W-:Y:S02]  /*9ca0*/  FMNMX.FTZ R6, R9, R27, !PT ;  /* 0x0000001b09067209 */ /* 0x000fe40007810000 */
[----:B------:R-:W-:Y:S02]  /*9cb0*/  FSEL R39, R39, -INF , P4 ;  /* 0xff80000027277808 */ /* 0x000fe40002000000 */
[----:B------:R-:W-:-:S02]  /*9cc0*/  ISETP.GT.AND P4, PT, R5, 0x30, PT ;  /* 0x000000300500780c */ /* 0x000fc40003f84270 */
[----:B------:R-:W-:Y:S02]  /*9cd0*/  FSEL R10, R45, -INF , P3 ;  /* 0xff8000002d0a7808 */ /* 0x000fe40001800000 */
[----:B------:R-:W-:Y:S02]  /*9ce0*/  FMNMX.FTZ R7, R15, R4, !PT ;  /* 0x000000040f077209 */ /* 0x000fe40007810000 */
[----:B------:R-:W-:Y:S02]  /*9cf0*/  FMNMX.FTZ R6, R25, R6, !PT ;  /* 0x0000000619067209 */ /* 0x000fe40007810000 */
[----:B------:R-:W-:Y:S02]  /*9d00*/  FSEL R166, R42, -INF , P5 ;  /* 0xff8000002aa67808 */ /* 0x000fe40002800000 */
[----:B------:R-:W-:Y:S02]  /*9d10*/  ISETP.GT.AND P5, PT, R5, 0x31, PT ;  /* 0x000000310500780c */ /* 0x000fe40003fa4270 */
[----:B------:R-:W-:-:S02]  /*9d20*/  FSEL R14, R48, -INF , P4 ;  /* 0xff800000300e7808 */ /* 0x000fc40002000000 */
[----:B------:R-:W-:Y:S02]  /*9d30*/  FMNMX.FTZ R7, R10, R7, !PT ;  /* 0x000000070a077209 */ /* 0x000fe40007810000 */
[----:B------:R-:W-:Y:S02]  /*9d40*/  FMNMX.FTZ R6, R73, R6, !PT ;  /* 0x0000000649067209 */ /* 0x000fe40007810000 */
[----:B------:R-:W-:Y:S02]  /*9d50*/  FSEL R158, R43, -INF , P1 ;  /* 0xff8000002b9e7808 */ /* 0x000fe40000800000 */
[----:B------:R-:W-:Y:S02]  /*9d60*/  ISETP.GT.AND P1, PT, R5, 0x38, PT ;  /* 0x000000380500780c */ /* 0x000fe40003f24270 */
[----:B------:R-:W-:Y:S02]  /*9d70*/  FSEL R4, R49, -INF , P5 ;  /* 0xff80000031047808 */ /* 0x000fe40002800000 */
[----:B------:R-:W-:-:S02]  /*9d80*/  FMNMX.FTZ R11, R14, R7, !PT ;  /* 0x000000070e0b7209 */ /* 0x000fc40007810000 */
[----:B------:R-:W-:Y:S02]  /*9d90*/  FMNMX.FTZ R6, R31, R6, !PT ;  /* 0x000000061f067209 */ /* 0x000fe40007810000 */
[----:B------:R-:W-:Y:S02]  /*9da0*/  FSEL R156, R46, -INF , P2 ;  /* 0xff8000002e9c7808 */ /* 0x000fe40001000000 */
[----:B------:R-:W-:Y:S02]  /*9db0*/  ISETP.GT.AND P2, PT, R5, 0x39, PT ;  /* 0x000000390500780c */ /* 0x000fe40003f44270 */
[----:B------:R-:W-:Y:S02]  /*9dc0*/  FSEL R7, R52, -INF , P1 ;  /* 0xff80000034077808 */ /* 0x000fe40000800000 */
[----:B------:R-:W-:Y:S02]  /*9dd0*/  FMNMX.FTZ R38, R4, R11, !PT ;  /* 0x0000000b04267209 */ /* 0x000fe40007810000 */
[----:B------:R-:W-:-:S02]  /*9de0*/  FMNMX.FTZ R6, R35, R6, !PT ;  /* 0x0000000623067209 */ /* 0x000fc40007810000 */
[----:B---3--:R-:W-:Y:S02]  /*9df0*/  FSEL R12, R53, -INF , P2 ;  /* 0xff800000350c7808 */ /* 0x008fe40001000000 */
[----:B------:R-:W-:Y:S02]  /*9e00*/  FMNMX.FTZ R11, R7, R38, !PT ;  /* 0x00000026070b7209 */ /* 0x000fe40007810000 */
[----:B------:R-:W-:Y:S02]  /*9e10*/  FMNMX.FTZ R6, R29, R6, !PT ;  /* 0x000000061d067209 */ /* 0x000fe40007810000 */
[----:B------:R-:W-:Y:S02]  /*9e20*/  FSEL R13, R47, -INF , P3 ;  /* 0xff8000002f0d7808 */ /* 0x000fe40001800000 */
[----:B------:R-:W-:Y:S02]  /*9e30*/  ISETP.GT.AND P3, PT, R5, 0x40, PT ;  /* 0x000000400500780c */ /* 0x000fe40003f64270 */
[----:B------:R-:W-:-:S02]  /*9e40*/  FMNMX.FTZ R38, R12, R11, !PT ;  /* 0x0000000b0c267209 */ /* 0x000fc40007810000 */
        /* <DEDUP_REMOVED lines=16> */
[----:B------:R-:W-:Y:S02]  /*9f50*/  FSEL R171, R55, -INF , P2 ;  /* 0xff80000037ab7808 */ /* 0x000fe40001000000 */
[----:B------:R-:W-:-:S02]  /*9f60*/  ISETP.GT.AND P3, PT, R5, 0x50, PT ;  /* 0x000000500500780c */ /* 0x000fc40003f64270 */
[----:B------:R-:W-:Y:S02]  /*9f70*/  FSEL R183, R59, -INF , P4 ;  /* 0xff8000003bb77808 */ /* 0x000fe40002000000 */
[----:B------:R-:W-:Y:S02]  /*9f80*/  FSEL R172, R61, -INF , P1 ;  /* 0xff8000003dac7808 */ /* 0x000fe40000800000 */
[----:B------:R-:W-:Y:S02]  /*9f90*/  FMNMX.FTZ R33, R178, R33, !PT ;  /* 0x00000021b2217209 */ /* 0x000fe40007810000 */
[----:B------:R-:W-:Y:S02]  /*9fa0*/  FSEL R179, R62, -INF , P5 ;  /* 0xff8000003eb37808 */ /* 0x000fe40002800000 */
[C---:B------:R-:W-:Y:S02]  /*9fb0*/  ISETP.GT.AND P2, PT, R5.reuse, 0x51, PT ;  /* 0x000000510500780c */ /* 0x040fe40003f44270 */
[----:B------:R-:W-:-:S02]  /*9fc0*/  ISETP.GT.AND P4, PT, R5, 0x58, PT ;  /* 0x000000580500780c */ /* 0x000fc40003f84270 */
[----:B------:R-:W-:Y:S02]  /*9fd0*/  ISETP.GT.AND P5, PT, R5, 0x59, PT ;  /* 0x000000590500780c */ /* 0x000fe40003fa4270 */
[----:B------:R-:W-:Y:S02]  /*9fe0*/  FMNMX.FTZ R5, R13, R6, !PT ;  /* 0x000000060d057209 */ /* 0x000fe40007810000 */
[----:B------:R-:W-:Y:S02]  /*9ff0*/  FSEL R184, R64, -INF , P3 ;  /* 0xff80000040b87808 */ /* 0x000fe40001800000 */
[----:B------:R-:W-:Y:S02]  /*a000*/  FMNMX.FTZ R33, R172, R33, !PT ;  /* 0x00000021ac217209 */ /* 0x000fe40007810000 */
[----:B------:R-:W-:Y:S02]  /*a010*/  FMNMX.FTZ R6, R170, R5, !PT ;  /* 0x00000005aa067209 */ /* 0x000fe40007810000 */
[----:B------:R-:W-:-:S02]  /*a020*/  FSEL R182, R65, -INF , P2 ;  /* 0xff80000041b67808 */ /* 0x000fc40001000000 */
[----:B------:R-:W-:Y:S02]  /*a030*/  FMNMX.FTZ R33, R184, R33, !PT ;  /* 0x00000021b8217209 */ /* 0x000fe40007810000 */
[----:B------:R-:W-:Y:S02]  /*a040*/  FMNMX.FTZ R5, R169, R6, !PT ;  /* 0x00000006a9057209 */ /* 0x000fe40007810000 */
[----:B------:R-:W-:Y:S02]  /*a050*/  FSEL R177, R68, -INF , P4 ;  /* 0xff80000044b17808 */ /* 0x000fe40002000000 */
[----:B------:R-:W-:Y:S02]  /*a060*/  FMNMX.FTZ R38, R182, R33, !PT ;  /* 0x00000021b6267209 */ /* 0x000fe40007810000 */
        /* <DEDUP_REMOVED lines=16> */
[----:B------:R-:W-:-:S04]  /*a170*/  FMNMX.FTZ R6, R173, R6, !PT ;  /* 0x00000006ad067209 */ /* 0x000fc80007810000 */
[----:B------:R-:W-:Y:S02]  /*a180*/  FMNMX.FTZ R5, R159, R6, !PT ;  /* 0x000000069f057209 */ /* 0x000fe40007810000 */
[----:B0-----:R-:W-:Y:S02]  /*a190*/  FMNMX.FTZ R38, R11, R38, !PT ;  /* 0x000000260b267209 */ /* 0x001fe40007810000 */
[----:B------:R-:W-:Y:S01]  /*a1a0*/  FMNMX.FTZ R11, R160, R5, !PT ;  /* 0x00000005a00b7209 */ /* 0x000fe20007810000 */
[----:B------:R-:W-:Y:S02]  /*a1b0*/  IMAD.U32 R5, RZ, RZ, UR4 ;  /* 0x00000004ff057e24 */ /* 0x000fe4000f8e00ff */
[----:B------:R-:W0:Y:S04]  /*a1c0*/  SHFL.BFLY PT, R33, R38, 0x1, 0x1f ;  /* 0x0c201f0026217f89 */ /* 0x000e2800000e0000 */
[----:B------:R-:W2:Y:S01]  /*a1d0*/  SHFL.BFLY PT, R40, R11, 0x2, 0x1f ;  /* 0x0c401f000b287f89 */ /* 0x000ea200000e0000 */
[----:B0-----:R-:W-:-:S02]  /*a1e0*/  FMNMX.FTZ R6, R38, R33, !PT ;  /* 0x0000002126067209 */ /* 0x001fc40007810000 */
[----:B--2---:R-:W-:-:S03]  /*a1f0*/  FMNMX.FTZ R40, R11, R40, !PT ;  /* 0x000000280b287209 */ /* 0x004fc60007810000 */
[C---:B------:R-:W-:Y:S01]  /*a200*/  FMUL.FTZ R161, R6.reuse, R5 ;  /* 0x0000000506a17220 */ /* 0x040fe20000410000 */
[----:B------:R-:W-:Y:S01]  /*a210*/  FSETP.NEU.FTZ.AND P1, PT, R6, -INF , PT ;  /* 0xff8000000600780b */ /* 0x000fe20003f3d000 */
[----:B------:R-:W0:Y:S03]  /*a220*/  SHFL.BFLY PT, R33, R40, 0x1, 0x1f ;  /* 0x0c201f0028217f89 */ /* 0x000e2600000e0000 */
[----:B------:R-:W-:-:S05]  /*a230*/  FSEL R161, R161, RZ, P1 ;  /* 0x000000ffa1a17208 */ /* 0x000fca0000800000 */
        /* <DEDUP_REMOVED lines=12> */
[----:B------:R2:W3:Y:S01]  /*a300*/  MUFU.EX2 R37, R8 ;  /* 0x0000000800257308 */ /* 0x0004e20000000800 */
[-CC-:B------:R-:W-:Y:S01]  /*a310*/  FFMA.FTZ R15, R15, R5.reuse, -R161.reuse ;  /* 0x000000050f0f7223 */ /* 0x180fe200000108a1 */
[-CC-:B------:R-:W-:Y:S01]  /*a320*/  FFMA.FTZ R7, R7, R5.reuse, -R161.reuse ;  /* 0x0000000507077223 */ /* 0x180fe200000108a1 */
[-CC-:B------:R-:W-:Y:S01]  /*a330*/  FFMA.FTZ R12, R12, R5.reuse, -R161.reuse ;  /* 0x000000050c0c7223 */ /* 0x180fe200000108a1 */
[-CC-:B------:R-:W-:Y:S01]  /*a340*/  FFMA.FTZ R184, R184, R5.reuse, -R161.reuse ;  /* 0x00000005b8b87223 */ /* 0x180fe200000108a1 */
[--C-:B------:R-:W-:Y:S01]  /*a350*/  FFMA.FTZ R182, R182, R5, -R161.reuse ;  /* 0x00000005b6b67223 */ /* 0x100fe200000108a1 */
[----:B0-----:R-:W-:Y:S01]  /*a360*/  FMNMX.FTZ R11, R40, R33, !PT ;  /* 0x00000021280b7209 */ /* 0x001fe20007810000 */
[-C--:B------:R-:W-:Y:S01]  /*a370*/  FFMA.FTZ R177, R177, R5.reuse, -R161 ;  /* 0x00000005b1b17223 */ /* 0x080fe200000108a1 */
[----:B------:R-:W-:Y:S01]  /*a380*/  MUFU.EX2 R33, R30 ;  /* 0x0000001e00217308 */ /* 0x000fe20000000800 */
[----:B--2---:R-:W-:Y:S01]  /*a390*/  VIADD R8, R3, 0x32440 ;  /* 0x0003244003087836 */ /* 0x004fe20000000000 */
        /* <DEDUP_REMOVED lines=8> */
[----:B------:R0:W-:Y:S01]  /*a420*/  MUFU.EX2 R201, R24 ;  /* 0x0000001800c97308 */ /* 0x0001e20000000800 */
[----:B------:R-:W-:Y:S01]  /*a430*/  FFMA.FTZ R31, R31, R5, -R162 ;  /* 0x000000051f1f7223 */ /* 0x000fe200000108a2 */
[----:B-1----:R-:W-:Y:S01]  /*a440*/  PRMT R9, R190, 0x654, R8 ;  /* 0x00000654be097816 */ /* 0x002fe20000000008 */
[----:B------:R-:W-:-:S02]  /*a450*/  IMAD R8, R205, 0xc00, R20 ;  /* 0x00000c00cd087824 */ /* 0x000fc400078e0214 */
[-CC-:B------:R-:W-:Y:S01]  /*a460*/  FFMA.FTZ R35, R35, R5.reuse, -R162.reuse ;  /* 0x0000000523237223 */ /* 0x180fe200000108a2 */
[-CC-:B------:R-:W-:Y:S01]  /*a470*/  FFMA.FTZ R29, R29, R5.reuse, -R162.reuse ;  /* 0x000000051d1d7223 */ /* 0x180fe200000108a2 */
[----:B------:R1:W-:Y:S01]  /*a480*/  SYNCS.ARRIVE.TRANS64.RED.A1T0 RZ, [R9+URZ], RZ ;  /* 0x000000ff09ff79a7 */ /* 0x0003e2000810043f */
[-CC-:B------:R-:W-:Y:S01]  /*a490*/  FFMA.FTZ R164, R39, R5.reuse, -R162.reuse ;  /* 0x0000000527a47223 */ /* 0x180fe200000108a2 */
[----:B------:R2:W4:Y:S01]  /*a4a0*/  MUFU.EX2 R30, R27 ;  /* 0x0000001b001e7308 */ /* 0x0005220000000800 */
[C---:B0-----:R-:W-:Y:S01]  /*a4b0*/  VIADD R24, R8.reuse, 0x100 ;  /* 0x0000010008187836 */ /* 0x041fe20000000000 */
[----:B------:R-:W-:Y:S01]  /*a4c0*/  R2UR UR6, R8 ;  /* 0x00000000080672ca */ /* 0x000fe200000e0000 */
[-CC-:B------:R-:W-:Y:S01]  /*a4d0*/  FFMA.FTZ R166, R166, R5.reuse, -R162.reuse ;  /* 0x00000005a6a67223 */ /* 0x180fe200000108a2 */
[-CC-:B------:R-:W-:Y:S01]  /*a4e0*/  FFMA.FTZ R158, R158, R5.reuse, -R162.reuse ;  /* 0x000000059e9e7223 */ /* 0x180fe200000108a2 */
[-CC-:B------:R-:W-:Y:S01]  /*a4f0*/  FFMA.FTZ R156, R156, R5.reuse, -R162.reuse ;  /* 0x000000059c9c7223 */ /* 0x180fe200000108a2 */
[----:B-1----:R-:W-:Y:S01]  /*a500*/  MOV R9, 0x40000040 ;  /* 0x4000004000097802 */ /* 0x002fe20000000f00 */
[-C--:B------:R-:W-:Y:S01]  /*a510*/  FFMA.FTZ R10, R13, R5.reuse, -R162 ;  /* 0x000000050d0a7223 */ /* 0x080fe200000108a2 */
[----:B------:R0:W1:Y:S01]  /*a520*/  MUFU.EX2 R203, R25 ;  /* 0x0000001900cb7308 */ /* 0x0000620000000800 */
[----:B------:R-:W-:Y:S01]  /*a530*/  R2UR UR14, R24 ;  /* 0x00000000180e72ca */ /* 0x000fe200000e0000 */
[----:B--2---:R-:W-:Y:S01]  /*a540*/  IMAD.MOV.U32 R27, RZ, RZ, 0x40000040 ;  /* 0x40000040ff1b7424 */ /* 0x004fe200078e00ff */
[----:B------:R-:W-:Y:S01]  /*a550*/  R2UR UR7, R9 ;  /* 0x00000000090772ca */ /* 0x000fe200000e0000 */
[----:B---3--:R-:W-:Y:S01]  /*a560*/  FADD.FTZ R9, R200, R37 ;  /* 0x00000025c8097221 */ /* 0x008fe20000010000 */
[----:B------:R-:W-:Y:S01]  /*a570*/  VIADD R24, R8, 0x200 ;  /* 0x0000020008187836 */ /* 0x000fe20000000000 */
[----:B------:R-:W-:Y:S01]  /*a580*/  F2FP.F16.F32.PACK_AB R200, R37, R200 ;  /* 0x000000c825c8723e */ /* 0x000fe200000000ff */
[-C--:B------:R-:W-:Y:S01]  /*a590*/  FFMA.FTZ R13, R14, R5.reuse, -R161 ;  /* 0x000000050e0d7223 */ /* 0x080fe200000108a1 */
[----:B------:R2:W3:Y:S01]  /*a5a0*/  MUFU.EX2 R41, R26 ;  /* 0x0000001a00297308 */ /* 0x0004e20000000800 */
[----:B----4-:R-:W-:Y:S01]  /*a5b0*/  FADD.FTZ R40, R201, R30 ;  /* 0x0000001ec9287221 */ /* 0x010fe20000010000 */
[----:B------:R-:W-:Y:S01]  /*a5c0*/  FADD.FTZ R42, R28, R9 ;  /* 0x000000091c2a7221 */ /* 0x000fe20000010000 */
[C---:B------:R-:W-:Y:S01]  /*a5d0*/  R2UR UR11, R27.reuse ;  /* 0x000000001b0b72ca */ /* 0x040fe200000e0000 */
[----:B0-----:R-:W-:Y:S01]  /*a5e0*/  IMAD.MOV.U32 R25, RZ, RZ, 0x40000040 ;  /* 0x40000040ff197424 */ /* 0x001fe200078e00ff */
[----:B------:R-:W-:Y:S01]  /*a5f0*/  R2UR UR19, R27 ;  /* 0x000000001b1372ca */ /* 0x000fe200000e0000 */
[----:B------:R-:W-:Y:S01]  /*a600*/  FFMA.FTZ R14, R4, R5, -R161 ;  /* 0x00000005040e7223 */ /* 0x000fe200000108a1 */
[----:B------:R-:W-:Y:S01]  /*a610*/  R2UR UR22, R24 ;  /* 0x00000000181672ca */ /* 0x000fe200000e0000 */
[----:B------:R-:W0:Y:S01]  /*a620*/  MUFU.EX2 R34, R73 ;  /* 0x0000004900227308 */ /* 0x000e220000000800 */
[----:B--2---:R-:W-:-:S02]  /*a630*/  VIADD R26, R8, 0x80 ;  /* 0x00000080081a7836 */ /* 0x004fc40000000000 */
[----:B-1----:R-:W-:Y:S01]  /*a640*/  FADD.FTZ R9, R203, R40 ;  /* 0x00000028cb097221 */ /* 0x002fe20000010000 */
[C---:B------:R-:W-:Y:S01]  /*a650*/  R2UR UR15, R25.reuse ;  /* 0x00000000190f72ca */ /* 0x040fe200000e0000 */
[-CC-:B------:R-:W-:Y:S01]  /*a660*/  FFMA.FTZ R170, R170, R5.reuse, -R162.reuse ;  /* 0x00000005aaaa7223 */ /* 0x180fe200000108a2 */
[----:B------:R-:W-:Y:S01]  /*a670*/  R2UR UR23, R25 ;  /* 0x00000000191772ca */ /* 0x000fe200000e0000 */
[-C--:B------:R-:W-:Y:S01]  /*a680*/  FFMA.FTZ R169, R169, R5.reuse, -R162 ;  /* 0x00000005a9a97223 */ /* 0x080fe200000108a2 */
[----:B------:R-:W-:Y:S01]  /*a690*/  R2UR UR10, R26 ;  /* 0x000000001a0a72ca */ /* 0x000fe200000e0000 */
[----:B------:R-:W1:Y:S01]  /*a6a0*/  MUFU.EX2 R32, R32 ;  /* 0x0000002000207308 */ /* 0x000e620000000800 */
[----:B------:R-:W-:Y:S02]  /*a6b0*/  VIADD R26, R8, 0x180 ;  /* 0x00000180081a7836 */ /* 0x000fe40000000000 */
[C---:B---3--:R-:W-:Y:S01]  /*a6c0*/  FADD.FTZ R27, R41.reuse, R42 ;  /* 0x0000002a291b7221 */ /* 0x048fe20000010000 */
[----:B------:R-:W-:Y:S01]  /*a6d0*/  F2FP.F16.F32.PACK_AB R202, R41, R28 ;  /* 0x0000001c29ca723e */ /* 0x000fe200000000ff */
[--C-:B------:R-:W-:Y:S01]  /*a6e0*/  FFMA.FTZ R168, R168, R5, -R162.reuse ;  /* 0x00000005a8a87223 */ /* 0x100fe200000108a2 */
[----:B------:R-:W-:Y:S01]  /*a6f0*/  F2FP.F16.F32.PACK_AB R201, R30, R201 ;  /* 0x000000c91ec9723e */ /* 0x000fe200000000ff */
[----:B------:R-:W-:Y:S01]  /*a700*/  FFMA.FTZ R4, R171, R5, -R162 ;  /* 0x00000005ab047223 */ /* 0x000fe200000108a2 */
[----:B------:R-:W-:Y:S01]  /*a710*/  R2UR UR18, R26 ;  /* 0x000000001a1272ca */ /* 0x000fe200000e0000 */
[----:B------:R-:W2:Y:S01]  /*a720*/  MUFU.EX2 R31, R31 ;  /* 0x0000001f001f7308 */ /* 0x000ea20000000800 */
[C---:B0-----:R-:W-:Y:S01]  /*a730*/  FADD.FTZ R24, R34.reuse, R9 ;  /* 0x0000000922187221 */ /* 0x041fe20000010000 */
[----:B------:R-:W-:Y:S01]  /*a740*/  F2FP.F16.F32.PACK_AB R203, R34, R203 ;  /* 0x000000cb22cb723e */ /* 0x000fe200000000ff */
[----:B------:R-:W-:-:S02]  /*a750*/  VIADD R8, R8, 0x280 ;  /* 0x0000028008087836 */ /* 0x000fc40000000000 */
[-CC-:B------:R-:W-:Y:S01]  /*a760*/  FFMA.FTZ R171, R183, R5.reuse, -R162.reuse ;  /* 0x00000005b7ab7223 */ /* 0x180fe200000108a2 */
[-CC-:B------:R-:W-:Y:S01]  /*a770*/  FFMA.FTZ R175, R175, R5.reuse, -R162.reuse ;  /* 0x00000005afaf7223 */ /* 0x180fe200000108a2 */
[-CC-:B------:R-:W-:Y:S01]  /*a780*/  FFMA.FTZ R174, R174, R5.reuse, -R162.reuse ;  /* 0x00000005aeae7223 */ /* 0x180fe200000108a2 */
[-CC-:B------:R-:W-:Y:S01]  /*a790*/  FFMA.FTZ R173, R173, R5.reuse, -R162.reuse ;  /* 0x00000005adad7223 */ /* 0x180fe200000108a2 */
[----:B------:R-:W0:Y:S01]  /*a7a0*/  MUFU.EX2 R38, R35 ;  /* 0x0000002300267308 */ /* 0x000e220000000800 */
[----:B-1----:R-:W-:Y:S01]  /*a7b0*/  FADD.FTZ R26, R32, R27 ;  /* 0x0000001b201a7221 */ /* 0x002fe20000010000 */
[----:B------:R-:W-:Y:S01]  /*a7c0*/  F2FP.F16.F32.PACK_AB R152, R33, R32 ;  /* 0x000000202198723e */ /* 0x000fe200000000ff */
[-CC-:B------:R-:W-:Y:S01]  /*a7d0*/  FFMA.FTZ R159, R159, R5.reuse, -R162.reuse ;  /* 0x000000059f9f7223 */ /* 0x180fe200000108a2 */
[----:B------:R-:W-:Y:S01]  /*a7e0*/  FFMA.FTZ R160, R160, R5, -R162 ;  /* 0x00000005a0a07223 */ /* 0x000fe200000108a2 */
        /* <DEDUP_REMOVED lines=9> */
[C---:B--2---:R-:W-:Y:S01]  /*a880*/  F2FP.F16.F32.PACK_AB R154, R165.reuse, R36 ;  /* 0x00000024a59a723e */ /* 0x044fe200000000ff */
[----:B------:R-:W-:Y:S01]  /*a890*/  FADD.FTZ R165, R165, R9 ;  /* 0x00000009a5a57221 */ /* 0x000fe20000010000 */
[----:B------:R-:W-:-:S05]  /*a8a0*/  IMAD.MOV.U32 R9, RZ, RZ, 0x40000040 ;  /* 0x40000040ff097424 */ /* 0x000fca00078e00ff */
[----:B------:R-:W2:Y:S01]  /*a8b0*/  MUFU.EX2 R167, R167 ;  /* 0x000000a700a77308 */ /* 0x000ea20000000800 */
[----:B0-----:R-:W-:-:S07]  /*a8c0*/  FADD.FTZ R187, R29, R24 ;  /* 0x000000181dbb7221 */ /* 0x001fce0000010000 */
[----:B------:R-:W0:Y:S01]  /*a8d0*/  MUFU.EX2 R157, R157 ;  /* 0x0000009d009d7308 */ /* 0x000e220000000800 */
[C---:B-1----:R-:W-:Y:S01]  /*a8e0*/  F2FP.F16.F32.PACK_AB R155, R164.reuse, R29 ;  /* 0x0000001da49b723e */ /* 0x042fe200000000ff */
[----:B------:R-:W-:Y:S01]  /*a8f0*/  FADD.FTZ R187, R164, R187 ;  /* 0x000000bba4bb7221 */ /* 0x000fe20000010000 */
[----:B------:R-:W-:-:S05]  /*a900*/  FFMA.FTZ R164, R178, R5, -R161 ;  /* 0x00000005b2a47223 */ /* 0x000fca00000108a1 */
[----:B------:R-:W-:Y:S01]  /*a910*/  MUFU.EX2 R15, R15 ;  /* 0x0000000f000f7308 */ /* 0x000fe20000000800 */
[----:B--2---:R-:W-:Y:S01]  /*a920*/  FADD.FTZ R186, R167, R165 ;  /* 0x000000a5a7ba7221 */ /* 0x004fe20000010000 */
[-C--:B------:R-:W-:Y:S01]  /*a930*/  FFMA.FTZ R165, R172, R5.reuse, -R161 ;  /* 0x00000005aca57223 */ /* 0x080fe200000108a1 */
[----:B------:R-:W-:-:S05]  /*a940*/  FFMA.FTZ R172, R179, R5, -R162 ;  /* 0x00000005b3ac7223 */ /* 0x000fca00000108a2 */
[----:B------:R-:W-:Y:S08]  /*a950*/  MUFU.EX2 R163, R163 ;  /* 0x000000a300a37308 */ /* 0x000ff00000000800 */
[----:B------:R-:W-:Y:S08]  /*a960*/  MUFU.EX2 R166, R166 ;  /* 0x000000a600a67308 */ /* 0x000ff00000000800 */
[----:B------:R-:W1:Y:S08]  /*a970*/  MUFU.EX2 R158, R158 ;  /* 0x0000009e009e7308 */ /* 0x000e700000000800 */
[----:B------:R-:W-:Y:S08]  /*a980*/  MUFU.EX2 R156, R156 ;  /* 0x0000009c009c7308 */ /* 0x000ff00000000800 */
[----:B------:R-:W2:Y:S08]  /*a990*/  MUFU.EX2 R10, R10 ;  /* 0x0000000a000a7308 */ /* 0x000eb00000000800 */
[----:B------:R-:W-:Y:S08]  /*a9a0*/  MUFU.EX2 R13, R13 ;  /* 0x0000000d000d7308 */ /* 0x000ff00000000800 */
[----:B------:R-:W-:Y:S08]  /*a9b0*/  MUFU.EX2 R14, R14 ;  /* 0x0000000e000e7308 */ /* 0x000ff00000000800 */
[----:B------:R-:W-:Y:S08]  /*a9c0*/  MUFU.EX2 R7, R7 ;  /* 0x0000000700077308 */ /* 0x000ff00000000800 */
[----:B------:R-:W-:Y:S08]  /*a9d0*/  MUFU.EX2 R12, R12 ;  /* 0x0000000c000c7308 */ /* 0x000ff00000000800 */
[----:B------:R-:W3:Y:S08]  /*a9e0*/  MUFU.EX2 R170, R170 ;  /* 0x000000aa00aa7308 */ /* 0x000ef00000000800 */
[----:B------:R-:W4:Y:S08]  /*a9f0*/  MUFU.EX2 R169, R169 ;  /* 0x000000a900a97308 */ /* 0x000f300000000800 */
[----:B------:R-:W-:Y:S08]  /*aa00*/  MUFU.EX2 R168, R168 ;  /* 0x000000a800a87308 */ /* 0x000ff00000000800 */
[----:B------:R-:W5:Y:S08]  /*aa10*/  MUFU.EX2 R4, R4 ;  /* 0x0000000400047308 */ /* 0x000f700000000800 */
[----:B------:R-:W-:Y:S08]  /*aa20*/  MUFU.EX2 R164, R164 ;  /* 0x000000a400a47308 */ /* 0x000ff00000000800 */
        /* <DEDUP_REMOVED lines=9> */
[----:B------:R-:W-:Y:S01]  /*aac0*/  MUFU.EX2 R160, R160 ;  /* 0x000000a000a07308 */ /* 0x000fe20000000800 */
[----:B------:R0:W-:Y:S06]  /*aad0*/  BAR.SYNC.DEFER_BLOCKING R72, 0x100 ;  /* 0x000400480000751d */ /* 0x0001ec0000010000 */
[----:B0-----:R-:W-:-:S06]  /*aae0*/  WARPGROUP.ARRIVE ;  /* 0x00000000000079c5 */ /* 0x001fcc0000000000 */
[----:B------:R-:W-:Y:S01]  /*aaf0*/  HGMMA.64x256x16.F32 R24, R200, gdesc[UR4].tnspB, RZ, !UPT, gsb0 ;  /* 0x43e00004c8187df0 */ /* 0x000fe2000c0008ff */
[----:B------:R-:W-:Y:S01]  /*ab00*/  R2UR UR6, R8 ;  /* 0x00000000080672ca */ /* 0x000fe200000e0000 */
[-CC-:B------:R-:W-:Y:S01]  /*ab10*/  FFMA.FTZ R8, R181, R5.reuse, -R161.reuse ;  /* 0x00000005b5087223 */ /* 0x180fe200000108a1 */
[----:B------:R-:W-:Y:S01]  /*ab20*/  R2UR UR7, R9 ;  /* 0x00000000090772ca */ /* 0x000fe200000e0000 */
[-CC-:B------:R-:W-:Y:S01]  /*ab30*/  FFMA.FTZ R9, R180, R5.reuse, -R161.reuse ;  /* 0x00000005b4097223 */ /* 0x180fe200000108a1 */
[----:B------:R-:W-:-:S03]  /*ab40*/  FFMA.FTZ R161, R176, R5, -R161 ;  /* 0x00000005b0a17223 */ /* 0x000fc600000108a1 */
[----:B------:R-:W-:Y:S08]  /*ab50*/  MUFU.EX2 R8, R8 ;  /* 0x0000000800087308 */ /* 0x000ff00000000800 */
[----:B------:R-:W-:Y:S08]  /*ab60*/  MUFU.EX2 R9, R9 ;  /* 0x0000000900097308 */ /* 0x000ff00000000800 */
[----:B------:R-:W-:Y:S01]  /*ab70*/  MUFU.EX2 R161, R161 ;  /* 0x000000a100a17308 */ /* 0x000fe20000000800 */
[----:B------:R-:W-:-:S02]  /*ab80*/  WARPGROUP.DEPBAR.LE gsb0, 0x0 ;  /* 0x00008000000079c5 */ /* 0x000fc40000010000 */
[----:B------:R-:W-:-:S06]  /*ab90*/  WARPGROUP.ARRIVE ;  /* 0x00000000000079c5 */ /* 0x000fcc0000000000 */
[----:B------:R-:W-:Y:S03]  /*aba0*/  HGMMA.64x256x16.F32 R24, R152, gdesc[UR8].tnspB, R24, gsb0 ;  /* 0x43e0000898187df0 */ /* 0x000fe60008000818 */
[----:B------:R-:W-:Y:S02]  /*abb0*/  WARPGROUP.DEPBAR.LE gsb0, 0x0 ;  /* 0x00008000000079c5 */ /* 0x000fe40000010000 */
[----:B------:R-:W-:Y:S01]  /*abc0*/  F2FP.F16.F32.PACK_AB R152, R157, R167 ;  /* 0x000000a79d98723e */ /* 0x000fe200000000ff */
[----:B------:R-:W-:Y:S01]  /*abd0*/  FFMA.FTZ R167, R185, R5, -R162 ;  /* 0x00000005b9a77223 */ /* 0x000fe200000108a2 */
[----:B-1----:R-:W-:Y:S01]  /*abe0*/  F2FP.F16.F32.PACK_AB R153, R158, R166 ;  /* 0x000000a69e99723e */ /* 0x002fe200000000ff */
[----:B------:R-:W-:Y:S01]  /*abf0*/  FADD.FTZ R166, R166, R187 ;  /* 0x000000bba6a67221 */ /* 0x000fe20000010000 */
[----:B------:R-:W-:Y:S02]  /*ac00*/  F2FP.F16.F32.PACK_AB R154, R163, R15 ;  /* 0x0000000fa39a723e */ /* 0x000fe400000000ff */
[----:B--2---:R-:W-:Y:S01]  /*ac10*/  F2FP.F16.F32.PACK_AB R155, R10, R156 ;  /* 0x0000009c0a9b723e */ /* 0x004fe200000000ff */
[----:B------:R-:W0:Y:S01]  /*ac20*/  MUFU.EX2 R167, R167 ;  /* 0x000000a700a77308 */ /* 0x000e220000000800 */
[----:B------:R-:W-:-:S02]  /*ac30*/  FADD.FTZ R166, R158, R166 ;  /* 0x000000a69ea67221 */ /* 0x000fc40000010000 */
[----:B------:R-:W-:Y:S02]  /*ac40*/  WARPGROUP.ARRIVE ;  /* 0x00000000000079c5 */ /* 0x000fe40000000000 */
[----:B------:R-:W-:-:S11]  /*ac50*/  FADD.FTZ R166, R156, R166 ;  /* 0x000000a69ca67221 */ /* 0x000fd60000010000 */
[----:B------:R-:W-:Y:S01]  /*ac60*/  HGMMA.64x256x16.F32 R24, R152, gdesc[UR12].tnspB, R24, gsb0 ;  /* 0x43e0000c98187df0 */ /* 0x000fe20008000818 */
[----:B------:R-:W-:-:S04]  /*ac70*/  FADD.FTZ R166, R10, R166 ;  /* 0x000000a60aa67221 */ /* 0x000fc80000010000 */
[----:B---3--:R-:W-:-:S04]  /*ac80*/  FADD.FTZ R166, R170, R166 ;  /* 0x000000a6aaa67221 */ /* 0x008fc80000010000 */
[C---:B----4-:R-:W-:Y:S01]  /*ac90*/  FADD.FTZ R166, R169.reuse, R166 ;  /* 0x000000a6a9a67221 */ /* 0x050fe20000010000 */
[----:B------:R-:W-:Y:S02]  /*aca0*/  WARPGROUP.DEPBAR.LE gsb0, 0x0 ;  /* 0x00008000000079c5 */ /* 0x000fe40000010000 */
[----:B------:R-:W-:Y:S02]  /*acb0*/  F2FP.F16.F32.PACK_AB R152, R14, R13 ;  /* 0x0000000d0e98723e */ /* 0x000fe400000000ff */
[----:B------:R-:W-:Y:S02]  /*acc0*/  F2FP.F16.F32.PACK_AB R153, R169, R170 ;  /* 0x000000aaa999723e */ /* 0x000fe400000000ff */
[----:B------:R-:W-:Y:S02]  /*acd0*/  F2FP.F16.F32.PACK_AB R154, R12, R7 ;  /* 0x000000070c9a723e */ /* 0x000fe400000000ff */
[----:B-----5:R-:W-:Y:S01]  /*ace0*/  F2FP.F16.F32.PACK_AB R155, R4, R168 ;  /* 0x000000a8049b723e */ /* 0x020fe200000000ff */
[----:B------:R-:W-:-:S03]  /*acf0*/  FADD.FTZ R168, R168, R166 ;  /* 0x000000a6a8a87221 */ /* 0x000fc60000010000 */
[----:B------:R-:W-:Y:S01]  /*ad00*/  WARPGROUP.ARRIVE ;  /* 0x00000000000079c5 */ /* 0x000fe20000000000 */
[----:B------:R-:W-:-:S04]  /*ad10*/  FADD.FTZ R168, R4, R168 ;  /* 0x000000a804a87221 */ /* 0x000fc80000010000 */
[----:B0-----:R-:W-:Y:S01]  /*ad20*/  FADD.FTZ R168, R167, R168 ;  /* 0x000000a8a7a87221 */ /* 0x001fe20000010000 */
[----:B------:R-:W-:Y:S03]  /*ad30*/  HGMMA.64x256x16.F32 R24, R152, gdesc[UR16].tnspB, R24, gsb0 ;  /* 0x43e0001098187df0 */ /* 0x000fe60008000818 */
[----:B------:R-:W-:-:S04]  /*ad40*/  FADD.FTZ R168, R171, R168 ;  /* 0x000000a8aba87221 */ /* 0x000fc80000010000 */
[----:B------:R-:W-:Y:S01]  /*ad50*/  FADD.FTZ R168, R172, R168 ;  /* 0x000000a8aca87221 */ /* 0x000fe20000010000 */
[----:B------:R-:W-:Y:S02]  /*ad60*/  WARPGROUP.DEPBAR.LE gsb0, 0x0 ;  /* 0x00008000000079c5 */ /* 0x000fe40000010000 */
[----:B------:R-:W-:Y:S01]  /*ad70*/  FADD.FTZ R152, R157, R186 ;  /* 0x000000ba9d987221 */ /* 0x000fe20000010000 */
[----:B------:R-:W-:Y:S01]  /*ad80*/  F2FP.F16.F32.PACK_AB R153, R171, R167 ;  /* 0x000000a7ab99723e */ /* 0x000fe200000000ff */
[----:B------:R-:W0:Y:S01]  /*ad90*/  MUFU.EX2 R157, R175 ;  /* 0x000000af009d7308 */ /* 0x000e220000000800 */
[----:B------:R-:W-:Y:S01]  /*ada0*/  F2FP.F16.F32.PACK_AB R154, R165, R164 ;  /* 0x000000a4a59a723e */ /* 0x000fe200000000ff */
[----:B------:R-:W-:-:S04]  /*adb0*/  FADD.FTZ R152, R15, R152 ;  /* 0x000000980f987221 */ /* 0x000fc80000010000 */
[----:B------:R-:W-:Y:S01]  /*adc0*/  FADD.FTZ R163, R163, R152 ;  /* 0x00000098a3a37221 */ /* 0x000fe20000010000 */
[----:B------:R-:W-:-:S03]  /*add0*/  F2FP.F16.F32.PACK_AB R152, R9, R8 ;  /* 0x000000080998723e */ /* 0x000fc600000000ff */
[----:B------:R-:W-:-:S04]  /*ade0*/  FADD.FTZ R163, R13, R163 ;  /* 0x000000a30da37221 */ /* 0x000fc80000010000 */
[----:B------:R-:W-:Y:S01]  /*adf0*/  FADD.FTZ R163, R14, R163 ;  /* 0x000000a30ea37221 */ /* 0x000fe20000010000 */
[----:B0-----:R-:W-:-:S03]  /*ae00*/  F2FP.F16.F32.PACK_AB R155, R157, R172 ;  /* 0x000000ac9d9b723e */ /* 0x001fc600000000ff */
[----:B------:R-:W-:Y:S01]  /*ae10*/  FADD.FTZ R163, R7, R163 ;  /* 0x000000a307a37221 */ /* 0x000fe20000010000 */
[----:B------:R-:W-:Y:S01]  /*ae20*/  FADD.FTZ R157, R157, R168 ;  /* 0x000000a89d9d7221 */ /* 0x000fe20000010000 */
[----:B------:R-:W-:Y:S02]  /*ae30*/  WARPGROUP.ARRIVE ;  /* 0x00000000000079c5 */ /* 0x000fe40000000000 */
[----:B------:R-:W-:-:S04]  /*ae40*/  FADD.FTZ R12, R12, R163 ;  /* 0x000000a30c0c7221 */ /* 0x000fc80000010000 */
[----:B------:R-:W-:Y:S01]  /*ae50*/  FADD.FTZ R12, R8, R12 ;  /* 0x0000000c080c7221 */ /* 0x000fe20000010000 */
[----:B------:R-:W-:Y:S03]  /*ae60*/  HGMMA.64x256x16.F32 R24, R152, gdesc[UR20].tnspB, R24, gsb0 ;  /* 0x43e0001498187df0 */ /* 0x000fe60008000818 */
[----:B------:R-:W-:-:S04]  /*ae70*/  FADD.FTZ R12, R9, R12 ;  /* 0x0000000c090c7221 */ /* 0x000fc80000010000 */
[----:B------:R-:W-:-:S04]  /*ae80*/  FADD.FTZ R12, R164, R12 ;  /* 0x0000000ca40c7221 */ /* 0x000fc80000010000 */
[----:B------:R-:W-:-:S04]  /*ae90*/  FADD.FTZ R165, R165, R12 ;  /* 0x0000000ca5a57221 */ /* 0x000fc80000010000 */
[----:B------:R-:W-:Y:S01]  /*aea0*/  FADD.FTZ R165, R184, R165 ;  /* 0x000000a5b8a57221 */ /* 0x000fe20000010000 */
[----:B------:R-:W-:Y:S02]  /*aeb0*/  WARPGROUP.DEPBAR.LE gsb0, 0x0 ;  /* 0x00008000000079c5 */ /* 0x000fe40000010000 */
[C---:B------:R-:W-:Y:S01]  /*aec0*/  F2FP.F16.F32.PACK_AB R152, R182.reuse, R184 ;  /* 0x000000b8b698723e */ /* 0x040fe200000000ff */
        /* <DEDUP_REMOVED lines=9> */
[----:B------:R-:W-:-:S04]  /*af60*/  FADD.FTZ R159, R159, R174 ;  /* 0x000000ae9f9f7221 */ /* 0x000fc80000010000 */
[----:B------:R-:W-:Y:S01]  /*af70*/  FADD.FTZ R8, R160, R159 ;  /* 0x0000009fa0087221 */ /* 0x000fe20000010000 */
[----:B------:R-:W-:Y:S03]  /*af80*/  HGMMA.64x256x16.F32 R24, R152, gdesc[UR4].tnspB, R24, gsb0 ;  /* 0x43e0000498187df0 */ /* 0x000fe60008000818 */
[----:B------:R-:W-:Y:S02]  /*af90*/  WARPGROUP.DEPBAR.LE gsb0, 0x0 ;  /* 0x00008000000079c5 */ /* 0x000fe40000010000 */
[----:B------:R-:W-:Y:S05]  /*afa0*/  @!P0 BRA `(.L_x_10526) ;  /* 0x0000000000048947 */ /* 0x000fea0003800000 */
[----:B------:R-:W-:Y:S01]  /*afb0*/  BPT.TRAP 0x1 ;  /* 0x000000040000795c */ /* 0x000fe20000300000 */
.L_x_10526:
[----:B------:R-:W-:Y:S02]  /*afc0*/  ISETP.GE.AND P1, PT, R188, 0x61, PT ;  /* 0x00000061bc00780c */ /* 0x000fe40003f26270 */
[----:B------:R-:W-:-:S04]  /*afd0*/  IADD3 R3, R3, 0x32460, RZ ;  /* 0x0003246003037810 */ /* 0x000fc80007ffe0ff */
[----:B------:R-:W-:-:S04]  /*afe0*/  PRMT R3, R190, 0x654, R3 ;  /* 0x00000654be037816 */ /* 0x000fc80000000003 */
[----:B------:R0:W-:Y:S03]  /*aff0*/  SYNCS.ARRIVE.TRANS64.RED.A1T0 RZ, [R3+URZ], RZ ;  /* 0x000000ff03ff79a7 */ /* 0x0001e6000810043f */
[----:B------:R-:W-:Y:S05]  /*b000*/  @!P1 BRA `(.L_x_10527) ;  /* 0x0000002400ec9947 */ /* 0x000fea0003800000 */
[----:B------:R-:W-:Y:S02]  /*b010*/  VIADD R4, R189, 0xfffffffe ;  /* 0xfffffffebd047836 */ /* 0x000fe40000000000 */
[----:B------:R-:W-:Y:S02]  /*b020*/  IMAD.MOV.U32 R9, RZ, RZ, R11 ;  /* 0x000000ffff097224 */ /* 0x000fe400078e000b */
[----:B------:R-:W-:-:S07]  /*b030*/  IMAD.MOV.U32 R10, RZ, RZ, R6 ;  /* 0x000000ffff0a7224 */ /* 0x000fce00078e0006 */
.L_x_10538:
[----:B------:R-:W-:Y:S01]  /*b040*/  VIADD R205, R205, 0x1 ;  /* 0x00000001cdcd7836 */ /* 0x000fe20000000000 */
[----:B------:R-:W-:Y:S05]  /*b050*/  YIELD ;  /* 0x0000000000007946 */ /* 0x000fea0003800000 */
[----:B------:R-:W-:Y:S02]  /*b060*/  ISETP.NE.AND P2, PT, R205, 0x2, PT ;  /* 0x00000002cd00780c */ /* 0x000fe40003f45270 */
[C---:B------:R-:W-:Y:S01]  /*b070*/  ISETP.GT.AND P1, PT, R4.reuse, RZ, PT ;  /* 0x000000ff0400720c */ /* 0x040fe20003f24270 */
[----:B------:R-:W-:Y:S01]  /*b080*/  VIADD R4, R4, 0xffffffff ;  /* 0xffffffff04047836 */ /* 0x000fe20000000000 */
[----:B01----:R-:W-:-:S02]  /*b090*/  SEL R3, RZ, 0x1, P2 ;  /* 0x00000001ff037807 */ /* 0x003fc40001000000 */
[----:B------:R-:W-:Y:S02]  /*b0a0*/  SEL R205, R205, RZ, P2 ;  /* 0x000000ffcdcd7207 */ /* 0x000fe40001000000 */
[----:B------:R-:W-:Y:S01]  /*b0b0*/  LOP3.LUT R216, R216, R3, RZ, 0x3c, !PT ;  /* 0x00000003d8d87212 */ /* 0x000fe200078e3cff */
[----:B------:R-:W-:Y:S06]  /*b0c0*/  @!P0 BRA `(.L_x_10528) ;  /* 0x0000000000048947 */ /* 0x000fec0003800000 */
[----:B------:R-:W-:Y:S01]  /*b0d0*/  BPT.TRAP 0x1 ;  /* 0x000000040000795c */ /* 0x000fe20000300000 */
.L_x_10528:
[----:B------:R-:W-:Y:S01]  /*b0e0*/  IMAD R3, R205, 0x8, R19 ;  /* 0x00000008cd037824 */ /* 0x000fe200078e0213 */
[----:B------:R-:W-:-:S04]  /*b0f0*/  SHF.L.U32 R0, R216, 0x1f, RZ ;  /* 0x0000001fd8007819 */ /* 0x000fc800000006ff */
[----:B------:R0:W1:Y:S01]  /*b100*/  SYNCS.PHASECHK.TRANS64.TRYWAIT P2, [R3+URZ+0x32430], R0 ;  /* 0x03243000030075a7 */ /* 0x000062000804017f */
[----:B------:R-:W-:Y:S05]  /*b110*/  @!P0 BRA `(.L_x_10529) ;  /* 0x0000000000048947 */ /* 0x000fea0003800000 */
[----:B------:R-:W-:Y:S01]  /*b120*/  BPT.TRAP 0x1 ;  /* 0x000000040000795c */ /* 0x000fe20000300000 */
.L_x_10529:
[----:B------:R-:W-:Y:S02]  /*b130*/  IMAD R152, R205, 0x300, R21 ;  /* 0x00000300cd987824 */ /* 0x000fe400078e0215 */
[----:B------:R-:W-:Y:S01]  /*b140*/  IMAD.MOV.U32 R153, RZ, RZ, 0x40000040 ;  /* 0x40000040ff997424 */ /* 0x000fe200078e00ff */
[----:B-1----:R-:W-:Y:S06]  /*b150*/  @P2 BRA `(.L_x_10530) ;  /* 0x0000000000082947 */ /* 0x002fec0003800000 */
[----:B------:R-:W1:Y:S02]  /*b160*/  SYNCS.PHASECHK.TRANS64.TRYWAIT P2, [R3+URZ+0x32430], R0 ;  /* 0x03243000030075a7 */ /* 0x000e64000804017f */
[----:B-1----:R-:W-:Y:S05]  /*b170*/  @!P2 BRA `(.L_x_10531) ;  /* 0x000000e00060a947 */ /* 0x002fea0003800000 */
.L_x_10530:
[----:B------:R-:W2:Y:S01]  /*b180*/  LDL.64 R154, [R1+0x50] ;  /* 0x00005000019a7983 */ /* 0x000ea20000100a00 */
[----:B------:R-:W-:Y:S01]  /*b190*/  IADD3 R14, R152, 0x2, RZ ;  /* 0x00000002980e7810 */ /* 0x000fe20007ffe0ff */
[----:B------:R-:W-:Y:S01]  /*b1a0*/  IMAD.MOV.U32 R15, RZ, RZ, 0x40000040 ;  /* 0x40000040ff0f7424 */ /* 0x000fe200078e00ff */
[----:B------:R-:W-:Y:S05]  /*b1b0*/  WARPSYNC.ALL ;  /* 0x0000000000007948 */ /* 0x000fea0003800000 */
[----:B------:R-:W-:Y:S01]  /*b1c0*/  R2UR UR14, R14 ;  /* 0x000000000e0e72ca */ /* 0x000fe200000e0000 */
[----:B------:R-:W3:Y:S01]  /*b1d0*/  LDL.64 R202, [R1+0x40] ;  /* 0x0000400001ca7983 */ /* 0x000ee20000100a00 */
[----:B------:R-:W-:-:S03]  /*b1e0*/  R2UR UR15, R15 ;  /* 0x000000000f0f72ca */ /* 0x000fc600000e0000 */
[----:B------:R-:W4:Y:S01]  /*b1f0*/  LDL.64 R14, [R1+0x48] ;  /* 0x00004800010e7983 */ /* 0x000f220000100a00 */
[----:B------:R-:W-:-:S03]  /*b200*/  R2UR UR18, R152 ;  /* 0x00000000981272ca */ /* 0x000fc600000e0000 */
[----:B------:R-:W5:Y:S01]  /*b210*/  LDL.64 R200, [R1+0x38] ;  /* 0x0000380001c87983 */ /* 0x000f620000100a00 */
[----:B------:R-:W-:Y:S01]  /*b220*/  R2UR UR19, R153 ;  /* 0x00000000991372ca */ /* 0x000fe200000e0000 */
[C---:B------:R-:W-:Y:S02]  /*b230*/  VIADD R12, R152.reuse, 0x4 ;  /* 0x00000004980c7836 */ /* 0x040fe40000000000 */
[----:B------:R-:W-:Y:S02]  /*b240*/  VIADD R152, R152, 0x6 ;  /* 0x0000000698987836 */ /* 0x000fe40000000000 */
[----:B------:R-:W-:-:S03]  /*b250*/  IMAD.MOV.U32 R153, RZ, RZ, 0x40000040 ;  /* 0x40000040ff997424 */ /* 0x000fc600078e00ff */
[----:B------:R-:W-:Y:S02]  /*b260*/  R2UR UR6, R152 ;  /* 0x00000000980672ca */ /* 0x000fe400000e0000 */
[----:B------:R-:W-:Y:S01]  /*b270*/  R2UR UR7, R153 ;  /* 0x00000000990772ca */ /* 0x000fe200000e0000 */
[----:B------:R-:W-:Y:S01]  /*b280*/  IMAD.MOV.U32 R13, RZ, RZ, 0x40000040 ;  /* 0x40000040ff0d7424 */ /* 0x000fe200078e00ff */
[----:B------:R-:W-:-:S04]  /*b290*/  R2UR UR10, R12 ;  /* 0x000000000c0a72ca */ /* 0x000fc800000e0000 */
[----:B------:R-:W-:Y:S02]  /*b2a0*/  R2UR UR11, R13 ;  /* 0x000000000d0b72ca */ /* 0x000fe400000e0000 */
[----:B--2---:R-:W-:Y:S02]  /*b2b0*/  R2UR UR16, R154 ;  /* 0x000000009a1072ca */ /* 0x004fe400000e0000 */
[----:B------:R-:W-:Y:S02]  /*b2c0*/  R2UR UR17, R155 ;  /* 0x000000009b1172ca */ /* 0x000fe400000e0000 */
[----:B------:R-:W-:-:S11]  /*b2d0*/  WARPGROUP.ARRIVE ;  /* 0x00000000000079c5 */ /* 0x000fd60000000000 */
[----:B------:R-:W-:Y:S01]  /*b2e0*/  HGMMA.64x96x16.F32 R152, gdesc[UR16], RZ, !UPT, gsb0 ;  /* 0x01600000109879f0 */ /* 0x000fe2000c0008ff */
[----:B----4-:R-:W-:Y:S02]  /*b2f0*/  R2UR UR12, R14 ;  /* 0x000000000e0c72ca */ /* 0x010fe400000e0000 */
[----:B------:R-:W-:Y:S02]  /*b300*/  R2UR UR13, R15 ;  /* 0x000000000f0d72ca */ /* 0x000fe400000e0000 */
[----:B---3--:R-:W-:Y:S02]  /*b310*/  R2UR UR8, R202 ;  /* 0x00000000ca0872ca */ /* 0x008fe400000e0000 */
[----:B------:R-:W-:Y:S01]  /*b320*/  R2UR UR9, R203 ;  /* 0x00000000cb0972ca */ /* 0x000fe200000e0000 */
[----:B------:R-:W-:Y:S02]  /*b330*/  WARPGROUP.DEPBAR.LE gsb0, 0x0 ;  /* 0x00008000000079c5 */ /* 0x000fe40000010000 */
[----:B------:R-:W-:-:S06]  /*b340*/  WARPGROUP.ARRIVE ;  /* 0x00000000000079c5 */ /* 0x000fcc0000000000 */
[----:B------:R-:W-:Y:S01]  /*b350*/  HGMMA.64x96x16.F32 R152, gdesc[UR12], R152, gsb0 ;  /* 0x016000000c9879f0 */ /* 0x000fe20008000898 */
[----:B-----5:R-:W-:Y:S02]  /*b360*/  R2UR UR4, R200 ;  /* 0x00000000c80472ca */ /* 0x020fe400000e0000 */
        /* <DEDUP_REMOVED lines=10> */
.L_x_10532:
[----:B------:R2:W3:Y:S01]  /*b410*/  SYNCS.PHASECHK.TRANS64.TRYWAIT P2, [R3+URZ+0x32450], R0 ;  /* 0x03245000030075a7 */ /* 0x0004e2000804017f */
[----:B------:R-:W-:Y:S05]  /*b420*/  @!P0 BRA `(.L_x_10533) ;  /* 0x0000000000048947 */ /* 0x000fea0003800000 */
[----:B------:R-:W-:Y:S01]  /*b430*/  BPT.TRAP 0x1 ;  /* 0x000000040000795c */ /* 0x000fe20000300000 */
.L_x_10533:
[----:B---3--:R-:W-:Y:S05]  /*b440*/  @P2 BRA `(.L_x_10534) ;  /* 0x0000000000082947 */ /* 0x008fea0003800000 */
[----:B------:R-:W3:Y:S02]  /*b450*/  SYNCS.PHASECHK.TRANS64.TRYWAIT P2, [R3+URZ+0x32450], R0 ;  /* 0x03245000030075a7 */ /* 0x000ee4000804017f */
[----:B---3--:R-:W-:Y:S05]  /*b460*/  @!P2 BRA `(.L_x_10535) ;  /* 0x000000dc00b8a947 */ /* 0x008fea0003800000 */
.L_x_10534:
[----:B------:R-:W4:Y:S04]  /*b470*/  LDL.64 R200, [R1+0x30] ;  /* 0x0000300001c87983 */ /* 0x000f280000100a00 */
[----:B------:R-:W4:Y:S04]  /*b480*/  LDL.64 R202, [R1+0x20] ;  /* 0x0000200001ca7983 */ /* 0x000f280000100a00 */
[----:B------:R0:W-:Y:S04]  /*b490*/  STL.64 [R1+0x88], R2 ;  /* 0x0000880201007387 */ /* 0x0001e80000100a00 */
[----:B0123--:R-:W2:Y:S01]  /*b4a0*/  LDL.64 R2, [R1+0x28] ;  /* 0x0000280001027983 */ /* 0x00fea20000100a00 */
[----:B------:R-:W-:Y:S05]  /*b4b0*/  WARPSYNC.ALL ;  /* 0x0000000000007948 */ /* 0x000fea0003800000 */
[----:B------:R-:W-:-:S02]  /*b4c0*/  IMAD R12, R205, 0xc00, R223 ;  /* 0x00000c00cd0c7824 */ /* 0x000fc400078e02df */
[----:B------:R-:W-:-:S03]  /*b4d0*/  IMAD.MOV.U32 R13, RZ, RZ, 0x40000040 ;  /* 0x40000040ff0d7424 */ /* 0x000fc600078e00ff */
[C---:B------:R-:W-:Y:S02]  /*b4e0*/  R2UR UR6, R12.reuse ;  /* 0x000000000c0672ca */ /* 0x040fe400000e0000 */
[----:B------:R-:W-:Y:S01]  /*b4f0*/  R2UR UR7, R13 ;  /* 0x000000000d0772ca */ /* 0x000fe200000e0000 */
[----:B------:R-:W-:Y:S01]  /*b500*/  WARPGROUP.ARRIVE ;  /* 0x00000000000079c5 */ /* 0x000fe20000000000 */
[----:B------:R-:W-:Y:S01]  /*b510*/  VIADD R14, R12, 0x2 ;  /* 0x000000020c0e7836 */ /* 0x000fe20000000000 */
[----:B------:R-:W-:Y:S02]  /*b520*/  MOV R15, 0x40000040 ;  /* 0x40000040000f7802 */ /* 0x000fe40000000f00 */
[----:B----4-:R-:W-:Y:S02]  /*b530*/  R2UR UR4, R200 ;  /* 0x00000000c80472ca */ /* 0x010fe400000e0000 */
[----:B------:R-:W-:Y:S02]  /*b540*/  R2UR UR5, R201 ;  /* 0x00000000c90572ca */ /* 0x000fe400000e0000 */
[----:B------:R-:W3:Y:S11]  /*b550*/  LDL.64 R200, [R1+0x18] ;  /* 0x0000180001c87983 */ /* 0x000ef60000100a00 */
[----:B------:R-:W-:Y:S01]  /*b560*/  HGMMA.64x96x16.F32 R152, gdesc[UR4], R152, gsb0 ;  /* 0x01600000049879f0 */ /* 0x000fe20008000898 */
[----:B------:R-:W-:-:S02]  /*b570*/  R2UR UR6, R14 ;  /* 0x000000000e0672ca */ /* 0x000fc400000e0000 */
[----:B------:R-:W-:Y:S02]  /*b580*/  R2UR UR7, R15 ;  /* 0x000000000f0772ca */ /* 0x000fe400000e0000 */
[----:B--2---:R-:W-:Y:S02]  /*b590*/  R2UR UR4, R2 ;  /* 0x00000000020472ca */ /* 0x004fe400000e0000 */
[----:B------:R-:W-:Y:S02]  /*b5a0*/  R2UR UR5, R3 ;  /* 0x00000000030572ca */ /* 0x000fe400000e0000 */
[----:B------:R-:W2:Y:S01]  /*b5b0*/  LDL.64 R2, [R1+0x10] ;  /* 0x0000100001027983 */ /* 0x000ea20000100a00 */
[----:B------:R-:W-:Y:S02]  /*b5c0*/  VIADD R14, R12, 0x4 ;  /* 0x000000040c0e7836 */ /* 0x000fe40000000000 */
[----:B------:R-:W-:Y:S01]  /*b5d0*/  IMAD.MOV.U32 R15, RZ, RZ, 0x40000040 ;  /* 0x40000040ff0f7424 */ /* 0x000fe200078e00ff */
[----:B------:R-:W-:-:S02]  /*b5e0*/  WARPGROUP.DEPBAR.LE gsb0, 0x0 ;  /* 0x00008000000079c5 */ /* 0x000fc40000010000 */
[----:B------:R-:W-:-:S06]  /*b5f0*/  WARPGROUP.ARRIVE ;  /* 0x00000000000079c5 */ /* 0x000fcc0000000000 */
[----:B------:R-:W-:Y:S01]  /*b600*/  HGMMA.64x96x16.F32 R152, gdesc[UR4], R152, gsb0 ;  /* 0x01600000049879f0 */ /* 0x000fe20008000898 */
[----:B------:R-:W-:Y:S02]  /*b610*/  R2UR UR4, R202 ;  /* 0x00000000ca0472ca */ /* 0x000fe400000e0000 */
[----:B------:R-:W-:Y:S02]  /*b620*/  R2UR UR5, R203 ;  /* 0x00000000cb0572ca */ /* 0x000fe400000e0000 */
[----:B------:R-:W4:Y:S01]  /*b630*/  LDL.64 R202, [R1+0x8] ;  /* 0x0000080001ca7983 */ /* 0x000f220000100a00 */
        /* <DEDUP_REMOVED lines=10> */
[----:B------:R-:W-:Y:S02]  /*b6e0*/  R2UR UR5, R201 ;  /* 0x00000000c90572ca */ /* 0x000fe400000e0000 */
[----:B------:R-:W3:Y:S01]  /*b6f0*/  LDL.64 R200, [R1] ;  /* 0x0000000001c87983 */ /* 0x000ee20000100a00 */
[----:B------:R-:W-:-:S02]  /*b700*/  WARPGROUP.DEPBAR.LE gsb0, 0x0 ;  /* 0x00008000000079c5 */ /* 0x000fc40000010000 */
[----:B------:R-:W-:-:S08]  /*b710*/  WARPGROUP.ARRIVE ;  /* 0x00000000000079c5 */ /* 0x000fd00000000000 */
[----:B------:R-:W-:Y:S01]  /*b720*/  HGMMA.64x96x16.F32 R152, gdesc[UR4], R152, gsb0 ;  /* 0x01600000049879f0 */ /* 0x000fe20008000898 */
[----:B------:R-:W-:Y:S02]  /*b730*/  VIADD R14, R12, 0x300 ;  /* 0x000003000c0e7836 */ /* 0x000fe40000000000 */
[----:B------:R-:W-:Y:S01]  /*b740*/  IMAD.MOV.U32 R15, RZ, RZ, 0x40000040 ;  /* 0x40000040ff0f7424 */ /* 0x000fe200078e00ff */
[----:B--2---:R-:W-:Y:S02]  /*b750*/  R2UR UR4, R2 ;  /* 0x00000000020472ca */ /* 0x004fe400000e0000 */
[----:B------:R-:W-:Y:S02]  /*b760*/  R2UR UR6, R14 ;  /* 0x000000000e0672ca */ /* 0x000fe400000e0000 */
[----:B------:R-:W-:Y:S02]  /*b770*/  R2UR UR7, R15 ;  /* 0x000000000f0772ca */ /* 0x000fe400000e0000 */
[----:B------:R-:W-:Y:S01]  /*b780*/  R2UR UR5, R3 ;  /* 0x00000000030572ca */ /* 0x000fe200000e0000 */
[----:B------:R-:W-:Y:S01]  /*b790*/  VIADD R14, R12, 0x302 ;  /* 0x000003020c0e7836 */ /* 0x000fe20000000000 */
[----:B------:R-:W-:Y:S01]  /*b7a0*/  MOV R15, 0x40000040 ;  /* 0x40000040000f7802 */ /* 0x000fe20000000f00 */
[----:B------:R0:W5:Y:S01]  /*b7b0*/  LDL.LU.64 R2, [R1+0x88] ;  /* 0x0000880001027983 */ /* 0x0001620000300a00 */
        /* <DEDUP_REMOVED lines=16> */
[----:B------:R-:W-:Y:S02]  /*b8c0*/  WARPGROUP.DEPBAR.LE gsb0, 0x0 ;  /* 0x00008000000079c5 */ /* 0x000fe40000010000 */
[----:B------:R-:W-:-:S10]  /*b8d0*/  WARPGROUP.ARRIVE ;  /* 0x00000000000079c5 */ /* 0x000fd40000000000 */
[----:B------:R-:W-:Y:S01]  /*b8e0*/  HGMMA.64x96x16.F32 R152, gdesc[UR4], R152, gsb0 ;  /* 0x01600000049879f0 */ /* 0x000fe20008000898 */
[----:B------:R-:W-:Y:S02]  /*b8f0*/  VIADD R14, R12, 0x306 ;  /* 0x000003060c0e7836 */ /* 0x000fe40000000000 */
[----:B------:R-:W-:Y:S01]  /*b900*/  IMAD.MOV.U32 R15, RZ, RZ, 0x40000040 ;  /* 0x40000040ff0f7424 */ /* 0x000fe200078e00ff */
[----:B------:R-:W-:Y:S02]  /*b910*/  R2UR UR4, R228 ;  /* 0x00000000e40472ca */ /* 0x000fe400000e0000 */
[----:B------:R-:W-:Y:S02]  /*b920*/  R2UR UR6, R14 ;  /* 0x000000000e0672ca */ /* 0x000fe400000e0000 */
[----:B------:R-:W-:Y:S02]  /*b930*/  R2UR UR7, R15 ;  /* 0x000000000f0772ca */ /* 0x000fe400000e0000 */
[----:B------:R-:W-:Y:S01]  /*b940*/  R2UR UR5, R229 ;  /* 0x00000000e50572ca */ /* 0x000fe200000e0000 */
[----:B------:R-:W-:-:S02]  /*b950*/  VIADD R14, R12, 0x600 ;  /* 0x000006000c0e7836 */ /* 0x000fc40000000000 */
[----:B------:R-:W-:Y:S01]  /*b960*/  IMAD.MOV.U32 R15, RZ, RZ, 0x40000040 ;  /* 0x40000040ff0f7424 */ /* 0x000fe200078e00ff */
[----:B------:R-:W-:Y:S02]  /*b970*/  WARPGROUP.DEPBAR.LE gsb0, 0x0 ;  /* 0x00008000000079c5 */ /* 0x000fe40000010000 */
[----:B------:R-:W-:-:S07]  /*b980*/  WARPGROUP.ARRIVE ;  /* 0x00000000000079c5 */ /* 0x000fce0000000000 */
        /* <DEDUP_REMOVED lines=21> */
[----:B------:R-:W-:Y:S02]  /*bae0*/  VIADD R14, R12, 0x606 ;  /* 0x000006060c0e7836 */ /* 0x000fe40000000000 */
[----:B------:R-:W-:-:S03]  /*baf0*/  IMAD.MOV.U32 R15, RZ, RZ, 0x40000040 ;  /* 0x40000040ff0f7424 */ /* 0x000fc600078e00ff */
[----:B------:R-:W-:Y:S01]  /*bb00*/  R2UR UR54, R14 ;  /* 0x000000000e3672ca */ /* 0x000fe200000e0000 */
[----:B------:R-:W-:Y:S02]  /*bb10*/  WARPGROUP.DEPBAR.LE gsb0, 0x0 ;  /* 0x00008000000079c5 */ /* 0x000fe40000010000 */
[----:B------:R-:W-:-:S06]  /*bb20*/  WARPGROUP.ARRIVE ;  /* 0x00000000000079c5 */ /* 0x000fcc0000000000 */
[----:B------:R-:W-:Y:S01]  /*bb30*/  HGMMA.64x96x16.F32 R152, gdesc[UR56], R152, gsb0 ;  /* 0x01600000389879f0 */ /* 0x000fe20008000898 */
[----:B------:R-:W-:Y:S01]  /*bb40*/  R2UR UR55, R15 ;  /* 0x000000000f3772ca */ /* 0x000fe200000e0000 */
[----:B------:R-:W-:Y:S02]  /*bb50*/  VIADD R14, R12, 0x900 ;  /* 0x000009000c0e7836 */ /* 0x000fe40000000000 */
[----:B------:R-:W-:-:S03]  /*bb60*/  IMAD.MOV.U32 R15, RZ, RZ, 0x40000040 ;  /* 0x40000040ff0f7424 */ /* 0x000fc600078e00ff */
[----:B------:R-:W-:Y:S02]  /*bb70*/  R2UR UR50, R14 ;  /* 0x000000000e3272ca */ /* 0x000fe400000e0000 */
[----:B------:R-:W-:Y:S01]  /*bb80*/  R2UR UR51, R15 ;  /* 0x000000000f3372ca */ /* 0x000fe200000e0000 */
[----:B------:R-:W-:Y:S02]  /*bb90*/  WARPGROUP.DEPBAR.LE gsb0, 0x0 ;  /* 0x00008000000079c5 */ /* 0x000fe40000010000 */
[----:B------:R-:W-:-:S06]  /*bba0*/  WARPGROUP.ARRIVE ;  /* 0x00000000000079c5 */ /* 0x000fcc0000000000 */
[----:B------:R-:W-:Y:S01]  /*bbb0*/  HGMMA.64x96x16.F32 R152, gdesc[UR52], R152, gsb0 ;  /* 0x01600000349879f0 */ /* 0x000fe20008000898 */
[----:B------:R-:W-:Y:S01]  /*bbc0*/  VIADD R14, R12, 0x902 ;  /* 0x000009020c0e7836 */ /* 0x000fe20000000000 */
[----:B------:R-:W-:-:S04]  /*bbd0*/  MOV R15, 0x40000040 ;  /* 0x40000040000f7802 */ /* 0x000fc80000000f00 */
[----:B------:R-:W-:Y:S02]  /*bbe0*/  R2UR UR46, R14 ;  /* 0x000000000e2e72ca */ /* 0x000fe400000e0000 */
[----:B------:R-:W-:Y:S01]  /*bbf0*/  R2UR UR47, R15 ;  /* 0x000000000f2f72ca */ /* 0x000fe200000e0000 */
[----:B------:R-:W-:Y:S02]  /*bc00*/  WARPGROUP.DEPBAR.LE gsb0, 0x0 ;  /* 0x00008000000079c5 */ /* 0x000fe40000010000 */
[----:B------:R-:W-:-:S06]  /*bc10*/  WARPGROUP.ARRIVE ;  /* 0x00000000000079c5 */ /* 0x000fcc0000000000 */
[----:B------:R-:W-:Y:S01]  /*bc20*/  HGMMA.64x96x16.F32 R152, gdesc[UR48], R152, gsb0 ;  /* 0x01600000309879f0 */ /* 0x000fe20008000898 */
[----:B------:R-:W-:Y:S02]  /*bc30*/  VIADD R14, R12, 0x904 ;  /* 0x000009040c0e7836 */ /* 0x000fe40000000000 */
[----:B------:R-:W-:-:S03]  /*bc40*/  IMAD.MOV.U32 R15, RZ, RZ, 0x40000040 ;  /* 0x40000040ff0f7424 */ /* 0x000fc600078e00ff */
        /* <DEDUP_REMOVED lines=11> */
[----:B------:R-:W-:Y:S03]  /*bd00*/  HGMMA.64x96x16.F32 R152, gdesc[UR40], R152, gsb0 ;  /* 0x01600000289879f0 */ /* 0x000fe60008000898 */
[----:B------:R-:W1:Y:S01]  /*bd10*/  S2R R5, SR_TID.X ;  /* 0x0000000000057919 */ /* 0x000e620000002100 */
[----:B------:R-:W-:Y:S02]  /*bd20*/  WARPGROUP.DEPBAR.LE gsb0, 0x0 ;  /* 0x00008000000079c5 */ /* 0x000fe40000010000 */
[----:B------:R-:W-:-:S06]  /*bd30*/  WARPGROUP.ARRIVE ;  /* 0x00000000000079c5 */ /* 0x000fcc0000000000 */
[----:B------:R-:W-:Y:S01]  /*bd40*/  HGMMA.64x96x16.F32 R152, gdesc[UR36], R152, gsb0 ;  /* 0x01600000249879f0 */ /* 0x000fe20008000898 */
[----:B-1----:R-:W-:-:S04]  /*bd50*/  SHF.R.U32.HI R203, RZ, 0x7, R5 ;  /* 0x00000007ffcb7819 */ /* 0x002fc80000011605 */
[----:B------:R-:W-:Y:S01]  /*bd60*/  IADD3 R0, -R203, 0xb, RZ ;  /* 0x0000000bcb007810 */ /* 0x000fe20007ffe1ff */
[----:B------:R-:W-:-:S04]  /*bd70*/  WARPGROUP.DEPBAR.LE gsb0, 0x0 ;  /* 0x00008000000079c5 */ /* 0x000fc80000010000 */
[----:B------:R0:W-:Y:S06]  /*bd80*/  BAR.ARV R0, 0x100 ;  /* 0x000400000000751d */ /* 0x0001ec0000002000 */
[----:B------:R-:W-:Y:S05]  /*bd90*/  @!P0 BRA `(.L_x_10536) ;  /* 0x0000000000048947 */ /* 0x000fea0003800000 */
[----:B------:R-:W-:Y:S01]  /*bda0*/  BPT.TRAP 0x1 ;  /* 0x000000040000795c */ /* 0x000fe20000300000 */
.L_x_10536:
[----:B------:R-:W-:Y:S01]  /*bdb0*/  FMNMX.FTZ R5, R152, R10, !PT ;  /* 0x0000000a98057209 */ /* 0x000fe20007810000 */
[----:B------:R-:W-:Y:S01]  /*bdc0*/  IMAD.MOV.U32 R15, RZ, RZ, 0x40000040 ;  /* 0x40000040ff0f7424 */ /* 0x000fe200078e00ff */
        /* <DEDUP_REMOVED lines=54> */
[----:B------:R-:W1:Y:S01]  /*c130*/  LDC R5, c[0x0][0xa80] ;  /* 0x0002a000ff057b82 */ /* 0x000e620000000800 */
[----:B--2---:R-:W-:Y:S02]  /*c140*/  FMNMX.FTZ R11, R11, R13, !PT ;  /* 0x0000000d0b0b7209 */ /* 0x004fe40007810000 */
[----:B------:R-:W-:-:S03]  /*c150*/  FADD.FTZ R10, -R6, R10 ;  /* 0x0000000a060a7221 */ /* 0x000fc60000010100 */
[----:B------:R-:W-:Y:S01]  /*c160*/  FADD.FTZ R9, -R11, R9 ;  /* 0x000000090b097221 */ /* 0x000fe20000010100 */
[----:B-1----:R-:W-:-:S03]  /*c170*/  FMUL.FTZ R12, R6, R5 ;  /* 0x00000005060c7220 */ /* 0x002fc60000410000 */
        /* <DEDUP_REMOVED lines=27> */
[----:B------:R1:W-:Y:S01]  /*c330*/  MUFU.EX2 R13, R9 ;  /* 0x00000009000d7308 */ /* 0x0003e20000000800 */
[----:B------:R-:W2:Y:S01]  /*c340*/  S2R R197, SR_CgaCtaId ;  /* 0x0000000000c57919 */ /* 0x000ea20000008800 */
[-CC-:B------:R-:W-:Y:S01]  /*c350*/  FFMA.FTZ R154, R154, R5.reuse, -R14.reuse ;  /* 0x000000059a9a7223 */ /* 0x180fe2000001080e */
[-CC-:B------:R-:W-:Y:S01]  /*c360*/  FFMA.FTZ R155, R155, R5.reuse, -R14.reuse ;  /* 0x000000059b9b7223 */ /* 0x180fe2000001080e */
[-CC-:B------:R-:W-:Y:S01]  /*c370*/  FFMA.FTZ R158, R158, R5.reuse, -R14.reuse ;  /* 0x000000059e9e7223 */ /* 0x180fe2000001080e */
[-CC-:B------:R-:W-:Y:S01]  /*c380*/  FFMA.FTZ R159, R159, R5.reuse, -R14.reuse ;  /* 0x000000059f9f7223 */ /* 0x180fe2000001080e */
[-CC-:B------:R-:W-:Y:S01]  /*c390*/  FFMA.FTZ R162, R162, R5.reuse, -R14.reuse ;  /* 0x00000005a2a27223 */ /* 0x180fe2000001080e */
[----:B------:R-:W-:Y:S01]  /*c3a0*/  FFMA.FTZ R163, R163, R5, -R14 ;  /* 0x00000005a3a37223 */ /* 0x000fe2000001080e */
[----:B------:R-:W3:Y:S01]  /*c3b0*/  MUFU.EX2 R154, R154 ;  /* 0x0000009a009a7308 */ /* 0x000ee20000000800 */
[----:B-1----:R-:W-:-:S02]  /*c3c0*/  IMAD.MOV.U32 R9, RZ, RZ, 0x40000040 ;  /* 0x40000040ff097424 */ /* 0x002fc400078e00ff */
[-CC-:B------:R-:W-:Y:S01]  /*c3d0*/  FFMA.FTZ R166, R166, R5.reuse, -R14.reuse ;  /* 0x00000005a6a67223 */ /* 0x180fe2000001080e */
[-CC-:B------:R-:W-:Y:S01]  /*c3e0*/  FFMA.FTZ R167, R167, R5.reuse, -R14.reuse ;  /* 0x00000005a7a77223 */ /* 0x180fe2000001080e */
[-CC-:B------:R-:W-:Y:S01]  /*c3f0*/  FFMA.FTZ R170, R170, R5.reuse, -R14.reuse ;  /* 0x00000005aaaa7223 */ /* 0x180fe2000001080e */
[-CC-:B------:R-:W-:Y:S01]  /*c400*/  FFMA.FTZ R171, R171, R5.reuse, -R14.reuse ;  /* 0x00000005abab7223 */ /* 0x180fe2000001080e */
[----:B------:R-:W-:Y:S01]  /*c410*/  R2UR UR7, R9 ;  /* 0x00000000090772ca */ /* 0x000fe200000e0000 */
[----:B-----5:R-:W-:Y:S01]  /*c420*/  VIADD R9, R3, 0x32440 ;  /* 0x0003244003097836 */ /* 0x020fe20000000000 */
        /* <DEDUP_REMOVED lines=16> */
[----:B------:R-:W4:Y:S01]  /*c530*/  MUFU.EX2 R153, R153 ;  /* 0x0000009900997308 */ /* 0x000f220000000800 */
[----:B--2---:R-:W-:Y:S01]  /*c540*/  PRMT R9, R197, 0x654, R9 ;  /* 0x00000654c5097816 */ /* 0x004fe20000000009 */
[----:B---3--:R-:W-:Y:S01]  /*c550*/  FFMA.FTZ R14, R13, R8, R154 ;  /* 0x000000080d0e7223 */ /* 0x008fe2000001009a */
[----:B------:R-:W-:-:S02]  /*c560*/  IMAD R8, R205, 0xc00, R20 ;  /* 0x00000c00cd087824 */ /* 0x000fc400078e0214 */
[-C--:B-1----:R-:W-:Y:S01]  /*c570*/  FMUL.FTZ R24, R24, R10.reuse ;  /* 0x0000000a18187220 */ /* 0x082fe20000410000 */
[----:B------:R1:W-:Y:S01]  /*c580*/  SYNCS.ARRIVE.TRANS64.RED.A1T0 RZ, [R9+URZ], RZ ;  /* 0x000000ff09ff79a7 */ /* 0x0003e2000810043f */
[-C--:B------:R-:W-:Y:S01]  /*c590*/  FMUL.FTZ R25, R25, R10.reuse ;  /* 0x0000000a19197220 */ /* 0x080fe20000410000 */
[-C--:B------:R-:W-:Y:S01]  /*c5a0*/  FMUL.FTZ R28, R28, R10.reuse ;  /* 0x0000000a1c1c7220 */ /* 0x080fe20000410000 */
[----:B------:R-:W-:Y:S01]  /*c5b0*/  MUFU.EX2 R156, R156 ;  /* 0x0000009c009c7308 */ /* 0x000fe20000000800 */
[----:B------:R-:W-:Y:S01]  /*c5c0*/  R2UR UR6, R8 ;  /* 0x00000000080672ca */ /* 0x000fe200000e0000 */
[-C--:B------:R-:W-:Y:S01]  /*c5d0*/  FMUL.FTZ R29, R29, R10.reuse ;  /* 0x0000000a1d1d7220 */ /* 0x080fe20000410000 */
[-C--:B------:R-:W-:Y:S01]  /*c5e0*/  FMUL.FTZ R32, R32, R10.reuse ;  /* 0x0000000a20207220 */ /* 0x080fe20000410000 */
[-C--:B------:R-:W-:Y:S01]  /*c5f0*/  FMUL.FTZ R33, R33, R10.reuse ;  /* 0x0000000a21217220 */ /* 0x080fe20000410000 */
[----:B-1----:R-:W-:Y:S02]  /*c600*/  VIADD R9, R203, 0x8 ;  /* 0x00000008cb097836 */ /* 0x002fe40000000000 */
        /* <DEDUP_REMOVED lines=126> */
[----:B----4-:R-:W-:Y:S01]  /*cdf0*/  F2FP.F16.F32.PACK_AB R200, R153, R152 ;  /* 0x0000009899c8723e */ /* 0x010fe200000000ff */
[----:B------:R-:W-:Y:S01]  /*ce00*/  FFMA.FTZ R7, R10, R7, R152 ;  /* 0x000000070a077223 */ /* 0x000fe20000010098 */
[----:B-1----:R-:W-:Y:S01]  /*ce10*/  F2FP.F16.F32.PACK_AB R202, R157, R156 ;  /* 0x0000009c9dca723e */ /* 0x002fe200000000ff */
[----:B------:R-:W1:Y:S01]  /*ce20*/  MUFU.EX2 R152, R160 ;  /* 0x000000a000987308 */ /* 0x000e620000000800 */
[----:B--2---:R-:W-:Y:S01]  /*ce30*/  F2FP.F16.F32.PACK_AB R201, R155, R154 ;  /* 0x0000009a9bc9723e */ /* 0x004fe200000000ff */
[----:B------:R-:W-:Y:S01]  /*ce40*/  FADD.FTZ R7, R153, R7 ;  /* 0x0000000799077221 */ /* 0x000fe20000010000 */
[----:B---3--:R-:W-:Y:S01]  /*ce50*/  F2FP.F16.F32.PACK_AB R203, R159, R158 ;  /* 0x0000009e9fcb723e */ /* 0x008fe200000000ff */
[----:B------:R2:W-:Y:S01]  /*ce60*/  BAR.SYNC.DEFER_BLOCKING R9, 0x100 ;  /* 0x000400090000751d */ /* 0x0005e20000010000 */
[----:B------:R-:W-:Y:S01]  /*ce70*/  FADD.FTZ R14, R155, R14 ;  /* 0x0000000e9b0e7221 */ /* 0x000fe20000010000 */
[----:B------:R-:W-:Y:S01]  /*ce80*/  FADD.FTZ R7, R156, R7 ;  /* 0x000000079c077221 */ /* 0x000fe20000010000 */
[----:B------:R-:W-:-:S03]  /*ce90*/  IMAD.MOV.U32 R13, RZ, RZ, 0x40000040 ;  /* 0x40000040ff0d7424 */ /* 0x000fc600078e00ff */
[----:B------:R-:W3:Y:S01]  /*cea0*/  MUFU.EX2 R161, R161 ;  /* 0x000000a100a17308 */ /* 0x000ee20000000800 */
[----:B------:R-:W-:Y:S01]  /*ceb0*/  FADD.FTZ R7, R157, R7 ;  /* 0x000000079d077221 */ /* 0x000fe20000010000 */
[----:B--2---:R-:W-:Y:S01]  /*cec0*/  FADD.FTZ R9, R158, R14 ;  /* 0x0000000e9e097221 */ /* 0x004fe20000010000 */
[----:B------:R-:W-:-:S03]  /*ced0*/  IADD3 R14, R8, 0x80, RZ ;  /* 0x00000080080e7810 */ /* 0x000fc60007ffe0ff */
[----:B------:R-:W-:Y:S01]  /*cee0*/  FADD.FTZ R9, R159, R9 ;  /* 0x000000099f097221 */ /* 0x000fe20000010000 */
[----:B-1----:R-:W-:Y:S01]  /*cef0*/  FADD.FTZ R7, R152, R7 ;  /* 0x0000000798077221 */ /* 0x002fe20000010000 */
[----:B------:R-:W1:Y:S08]  /*cf00*/  MUFU.EX2 R154, R164 ;  /* 0x000000a4009a7308 */ /* 0x000e700000000800 */
[----:B------:R-:W2:Y:S01]  /*cf10*/  MUFU.EX2 R165, R165 ;  /* 0x000000a500a57308 */ /* 0x000ea20000000800 */
[C---:B---3--:R-:W-:Y:S01]  /*cf20*/  FADD.FTZ R7, R161.reuse, R7 ;  /* 0x00000007a1077221 */ /* 0x048fe20000010000 */
[----:B------:R-:W-:Y:S01]  /*cf30*/  WARPGROUP.ARRIVE ;  /* 0x00000000000079c5 */ /* 0x000fe20000000000 */
[----:B------:R-:W-:-:S05]  /*cf40*/  F2FP.F16.F32.PACK_AB R152, R161, R152 ;  /* 0x00000098a198723e */ /* 0x000fca00000000ff */
[----:B------:R-:W-:Y:S01]  /*cf50*/  HGMMA.64x256x16.F32 R24, R200, gdesc[UR4].tnspB, R24, gsb0 ;  /* 0x43e00004c8187df0 */ /* 0x000fe20008000818 */
[----:B------:R-:W3:Y:S01]  /*cf60*/  MUFU.EX2 R162, R162 ;  /* 0x000000a200a27308 */ /* 0x000ee20000000800 */
[----:B------:R-:W-:Y:S01]  /*cf70*/  R2UR UR6, R14 ;  /* 0x000000000e0672ca */ /* 0x000fe200000e0000 */
[----:B-1----:R-:W-:Y:S01]  /*cf80*/  FADD.FTZ R7, R154, R7 ;  /* 0x000000079a077221 */ /* 0x002fe20000010000 */
[----:B------:R-:W-:Y:S01]  /*cf90*/  R2UR UR7, R15 ;  /* 0x000000000f0772ca */ /* 0x000fe200000e0000 */
[----:B------:R-:W-:Y:S02]  /*cfa0*/  VIADD R14, R8, 0x100 ;  /* 0x00000100080e7836 */ /* 0x000fe40000000000 */
[----:B------:R-:W-:Y:S02]  /*cfb0*/  IMAD.MOV.U32 R15, RZ, RZ, 0x40000040 ;  /* 0x40000040ff0f7424 */ /* 0x000fe400078e00ff */
[----:B------:R-:W1:Y:S01]  /*cfc0*/  MUFU.EX2 R163, R163 ;  /* 0x000000a300a37308 */ /* 0x000e620000000800 */
[C---:B--2---:R-:W-:Y:S01]  /*cfd0*/  F2FP.F16.F32.PACK_AB R154, R165.reuse, R154 ;  /* 0x0000009aa59a723e */ /* 0x044fe200000000ff */
[----:B------:R-:W-:-:S06]  /*cfe0*/  FADD.FTZ R7, R165, R7 ;  /* 0x00000007a5077221 */ /* 0x000fcc0000010000 */
[----:B------:R-:W2:Y:S01]  /*cff0*/  MUFU.EX2 R166, R166 ;  /* 0x000000a600a67308 */ /* 0x000ea20000000800 */
[----:B---3--:R-:W-:-:S07]  /*d000*/  FADD.FTZ R9, R162, R9 ;  /* 0x00000009a2097221 */ /* 0x008fce0000010000 */
[----:B------:R-:W3:Y:S01]  /*d010*/  MUFU.EX2 R167, R167 ;  /* 0x000000a700a77308 */ /* 0x000ee20000000800 */
[C---:B-1----:R-:W-:Y:S01]  /*d020*/  F2FP.F16.F32.PACK_AB R153, R163.reuse, R162 ;  /* 0x000000a2a399723e */ /* 0x042fe200000000ff */
[----:B------:R-:W-:-:S06]  /*d030*/  FADD.FTZ R9, R163, R9 ;  /* 0x00000009a3097221 */ /* 0x000fcc0000010000 */
[----:B------:R-:W-:Y:S01]  /*d040*/  MUFU.EX2 R169, R169 ;  /* 0x000000a900a97308 */ /* 0x000fe20000000800 */
[----:B--2---:R-:W-:-:S07]  /*d050*/  FADD.FTZ R9, R166, R9 ;  /* 0x00000009a6097221 */ /* 0x004fce0000010000 */
[----:B------:R-:W-:Y:S01]  /*d060*/  MUFU.EX2 R173, R173 ;  /* 0x000000ad00ad7308 */ /* 0x000fe20000000800 */
[C---:B---3--:R-:W-:Y:S01]  /*d070*/  F2FP.F16.F32.PACK_AB R155, R167.reuse, R166 ;  /* 0x000000a6a79b723e */ /* 0x048fe200000000ff */
[----:B------:R-:W-:-:S06]  /*d080*/  FADD.FTZ R9, R167, R9 ;  /* 0x00000009a7097221 */ /* 0x000fcc0000010000 */
[----:B------:R-:W1:Y:S08]  /*d090*/  MUFU.EX2 R170, R170 ;  /* 0x000000aa00aa7308 */ /* 0x000e700000000800 */
[----:B------:R-:W2:Y:S08]  /*d0a0*/  MUFU.EX2 R171, R171 ;  /* 0x000000ab00ab7308 */ /* 0x000eb00000000800 */
[----:B------:R-:W3:Y:S01]  /*d0b0*/  MUFU.EX2 R174, R174 ;  /* 0x000000ae00ae7308 */ /* 0x000ee20000000800 */
[----:B-1----:R-:W-:-:S07]  /*d0c0*/  FADD.FTZ R9, R170, R9 ;  /* 0x00000009aa097221 */ /* 0x002fce0000010000 */
[----:B------:R-:W1:Y:S01]  /*d0d0*/  MUFU.EX2 R175, R175 ;  /* 0x000000af00af7308 */ /* 0x000e620000000800 */
[----:B--2---:R-:W-:-:S07]  /*d0e0*/  FADD.FTZ R9, R171, R9 ;  /* 0x00000009ab097221 */ /* 0x004fce0000010000 */
[----:B------:R-:W-:Y:S01]  /*d0f0*/  MUFU.EX2 R177, R177 ;  /* 0x000000b100b17308 */ /* 0x000fe20000000800 */
[----:B---3--:R-:W-:-:S07]  /*d100*/  FADD.FTZ R9, R174, R9 ;  /* 0x00000009ae097221 */ /* 0x008fce0000010000 */
[----:B------:R-:W-:Y:S01]  /*d110*/  MUFU.EX2 R181, R181 ;  /* 0x000000b500b57308 */ /* 0x000fe20000000800 */
[----:B-1----:R-:W-:-:S07]  /*d120*/  FADD.FTZ R9, R175, R9 ;  /* 0x00000009af097221 */ /* 0x002fce0000010000 */
        /* <DEDUP_REMOVED lines=11> */
[----:B------:R1:W-:Y:S08]  /*d1e0*/  MUFU.EX2 R10, R12 ;  /* 0x0000000c000a7308 */ /* 0x0003f00000000800 */
[----:B------:R-:W-:Y:S01]  /*d1f0*/  MUFU.EX2 R194, R194 ;  /* 0x000000c200c27308 */ /* 0x000fe20000000800 */
[----:B-1----:R-:W-:-:S07]  /*d200*/  IADD3 R12, R8, 0x280, RZ ;  /* 0x00000280080c7810 */ /* 0x002fce0007ffe0ff */
[----:B------:R-:W-:Y:S08]  /*d210*/  MUFU.EX2 R195, R195 ;  /* 0x000000c300c37308 */ /* 0x000ff00000000800 */
[----:B------:R-:W-:Y:S08]  /*d220*/  MUFU.EX2 R198, R198 ;  /* 0x000000c600c67308 */ /* 0x000ff00000000800 */
[----:B------:R-:W-:Y:S01]  /*d230*/  MUFU.EX2 R199, R199 ;  /* 0x000000c700c77308 */ /* 0x000fe20000000800 */
[----:B------:R-:W-:-:S02]  /*d240*/  WARPGROUP.DEPBAR.LE gsb0, 0x0 ;  /* 0x00008000000079c5 */ /* 0x000fc40000010000 */
[----:B------:R-:W-:-:S06]  /*d250*/  WARPGROUP.ARRIVE ;  /* 0x00000000000079c5 */ /* 0x000fcc0000000000 */
[----:B------:R-:W-:Y:S01]  /*d260*/  HGMMA.64x256x16.F32 R24, R152, gdesc[UR4].tnspB, R24, gsb0 ;  /* 0x43e0000498187df0 */ /* 0x000fe20008000818 */
[----:B------:R-:W-:Y:S01]  /*d270*/  R2UR UR6, R14 ;  /* 0x000000000e0672ca */ /* 0x000fe200000e0000 */
[----:B------:R-:W-:Y:S01]  /*d280*/  VIADD R14, R8, 0x180 ;  /* 0x00000180080e7836 */ /* 0x000fe20000000000 */
[----:B------:R-:W-:Y:S01]  /*d290*/  R2UR UR7, R15 ;  /* 0x000000000f0772ca */ /* 0x000fe200000e0000 */
[----:B------:R-:W-:Y:S01]  /*d2a0*/  IMAD.MOV.U32 R15, RZ, RZ, 0x40000040 ;  /* 0x40000040ff0f7424 */ /* 0x000fe200078e00ff */
[----:B------:R-:W-:Y:S02]  /*d2b0*/  WARPGROUP.DEPBAR.LE gsb0, 0x0 ;  /* 0x00008000000079c5 */ /* 0x000fe40000010000 */
[----:B------:R-:W1:Y:S01]  /*d2c0*/  MUFU.EX2 R152, R168 ;  /* 0x000000a800987308 */ /* 0x000e620000000800 */
[----:B------:R-:W-:Y:S02]  /*d2d0*/  F2FP.F16.F32.PACK_AB R153, R171, R170 ;  /* 0x000000aaab99723e */ /* 0x000fe400000000ff */
[----:B------:R-:W-:-:S05]  /*d2e0*/  F2FP.F16.F32.PACK_AB R155, R175, R174 ;  /* 0x000000aeaf9b723e */ /* 0x000fca00000000ff */
[----:B------:R-:W2:Y:S01]  /*d2f0*/  MUFU.EX2 R154, R172 ;  /* 0x000000ac009a7308 */ /* 0x000ea20000000800 */
[----:B-1----:R-:W-:Y:S01]  /*d300*/  FADD.FTZ R7, R152, R7 ;  /* 0x0000000798077221 */ /* 0x002fe20000010000 */
[----:B------:R-:W-:-:S03]  /*d310*/  F2FP.F16.F32.PACK_AB R152, R169, R152 ;  /* 0x00000098a998723e */ /* 0x000fc600000000ff */
[----:B------:R-:W-:-:S04]  /*d320*/  FADD.FTZ R7, R169, R7 ;  /* 0x00000007a9077221 */ /* 0x000fc80000010000 */
[----:B--2---:R-:W-:Y:S01]  /*d330*/  FADD.FTZ R7, R154, R7 ;  /* 0x000000079a077221 */ /* 0x004fe20000010000 */
[----:B------:R-:W-:-:S03]  /*d340*/  F2FP.F16.F32.PACK_AB R154, R173, R154 ;  /* 0x0000009aad9a723e */ /* 0x000fc600000000ff */
[----:B------:R-:W-:Y:S01]  /*d350*/  FADD.FTZ R7, R173, R7 ;  /* 0x00000007ad077221 */ /* 0x000fe20000010000 */
        /* <DEDUP_REMOVED lines=8> */
[----:B------:R-:W-:Y:S01]  /*d3e0*/  F2FP.F16.F32.PACK_AB R153, R179, R178 ;  /* 0x000000b2b399723e */ /* 0x000fe200000000ff */
[----:B------:R-:W-:Y:S01]  /*d3f0*/  FADD.FTZ R178, R178, R9 ;  /* 0x00000009b2b27221 */ /* 0x000fe20000010000 */
[----:B------:R-:W-:-:S03]  /*d400*/  F2FP.F16.F32.PACK_AB R155, R183, R182 ;  /* 0x000000b6b79b723e */ /* 0x000fc600000000ff */
[----:B------:R-:W-:Y:S02]  /*d410*/  FADD.FTZ R179, R179, R178 ;  /* 0x000000b2b3b37221 */ /* 0x000fe40000010000 */
[----:B------:R-:W2:Y:S02]  /*d420*/  MUFU.EX2 R154, R180 ;  /* 0x000000b4009a7308 */ /* 0x000ea40000000800 */
[----:B------:R-:W-:-:S04]  /*d430*/  FADD.FTZ R182, R182, R179 ;  /* 0x000000b3b6b67221 */ /* 0x000fc80000010000 */
[----:B------:R-:W-:Y:S01]  /*d440*/  FADD.FTZ R183, R183, R182 ;  /* 0x000000b6b7b77221 */ /* 0x000fe20000010000 */
        /* <DEDUP_REMOVED lines=8> */
[----:B------:R-:W-:Y:S02]  /*d4d0*/  R2UR UR6, R14 ;  /* 0x000000000e0672ca */ /* 0x000fe400000e0000 */
[----:B------:R-:W-:Y:S01]  /*d4e0*/  R2UR UR7, R15 ;  /* 0x000000000f0772ca */ /* 0x000fe200000e0000 */
        /* <DEDUP_REMOVED lines=35> */
[----:B------:R-:W-:Y:S03]  /*d720*/  HGMMA.64x256x16.F32 R24, R152, gdesc[UR4].tnspB, R24, gsb0 ;  /* 0x43e0000498187df0 */ /* 0x000fe60008000818 */
[----:B------:R-:W-:Y:S02]  /*d730*/  WARPGROUP.DEPBAR.LE gsb0, 0x0 ;  /* 0x00008000000079c5 */ /* 0x000fe40000010000 */
[----:B------:R-:W-:Y:S05]  /*d740*/  @!P0 BRA `(.L_x_10537) ;  /* 0x0000000000048947 */ /* 0x000fea0003800000 */
[----:B------:R-:W-:Y:S01]  /*d750*/  BPT.TRAP 0x1 ;  /* 0x000000040000795c */ /* 0x000fe20000300000 */
.L_x_10537:
[----:B------:R-:W-:Y:S02]  /*d760*/  VIADD R3, R3, 0x32460 ;  /* 0x0003246003037836 */ /* 0x000fe40000000000 */
[----:B------:R-:W-:Y:S02]  /*d770*/  IMAD.MOV.U32 R9, RZ, RZ, R11 ;  /* 0x000000ffff097224 */ /* 0x000fe400078e000b */
[----:B------:R-:W-:Y:S01]  /*d780*/  IMAD.MOV.U32 R10, RZ, RZ, R6 ;  /* 0x000000ffff0a7224 */ /* 0x000fe200078e0006 */
[----:B------:R-:W-:-:S04]  /*d790*/  PRMT R3, R197, 0x654, R3 ;  /* 0x00000654c5037816 */ /* 0x000fc80000000003 */
[----:B------:R1:W-:Y:S01]  /*d7a0*/  SYNCS.ARRIVE.TRANS64.RED.A1T0 RZ, [R3+URZ], RZ ;  /* 0x000000ff03ff79a7 */ /* 0x0003e2000810043f */
[----:B------:R-:W-:Y:S05]  /*d7b0*/  @P1 BRA `(.L_x_10538) ;  /* 0xffffffd800201947 */ /* 0x000fea000383ffff */
.L_x_10527:
[----:B------:R-:W2:Y:S01]  /*d7c0*/  LDL.LU R187, [R1+0x68] ;  /* 0x0000680001bb7983 */ /* 0x000ea20000300800 */
[----:B------:R-:W-:Y:S05]  /*d7d0*/  WARPSYNC.ALL ;  /* 0x0000000000007948 */ /* 0x000fea0003800000 */
[----:B------:R-:W3:Y:S01]  /*d7e0*/  SHFL.BFLY PT, R9, R8, 0x2, 0x1f ;  /* 0x0c401f0008097f89 */ /* 0x000ee200000e0000 */
[----:B------:R-:W-:Y:S01]  /*d7f0*/  VIADD R205, R205, 0x1 ;  /* 0x00000001cdcd7836 */ /* 0x000fe20000000000 */
[----:B------:R0:W-:Y:S08]  /*d800*/  BAR.ARV R0, 0x100 ;  /* 0x000400000000751d */ /* 0x0001f00000002000 */
[----:B------:R-:W-:Y:S06]  /*d810*/  BAR.ARV 0x8, 0x180 ;  /* 0x0206000000007b1d */ /* 0x000fec0000002000 */
[----:B------:R-:W-:Y:S01]  /*d820*/  ISETP.NE.AND P0, PT, R205, 0x2, PT ;  /* 0x00000002cd00780c */ /* 0x000fe20003f05270 */
[----:B------:R-:W1:Y:S01]  /*d830*/  SHFL.BFLY PT, R4, R7, 0x2, 0x1f ;  /* 0x0c401f0007047f89 */ /* 0x000e6200000e0000 */
[----:B0-----:R-:W-:-:S02]  /*d840*/  MOV R0, 0xff800000 ;  /* 0xff80000000007802 */ /* 0x001fc40000000f00 */
[----:B------:R-:W-:Y:S01]  /*d850*/  SEL R13, RZ, 0x1, P0 ;  /* 0x00000001ff0d7807 */ /* 0x000fe20000000000 */
[----:B---3--:R-:W-:Y:S01]  /*d860*/  FADD.FTZ R9, R9, R8 ;  /* 0x0000000809097221 */ /* 0x008fe20000010000 */
[----:B------:R-:W-:Y:S02]  /*d870*/  PLOP3.LUT P1, PT, PT, PT, PT, 0x8, 0x0 ;  /* 0x000000000000781c */ /* 0x000fe40003f2e170 */
[----:B------:R-:W-:Y:S02]  /*d880*/  LOP3.LUT R216, R216, R13, RZ, 0x3c, !PT ;  /* 0x0000000dd8d87212 */ /* 0x000fe400078e3cff */
[----:B------:R-:W0:Y:S01]  /*d890*/  SHFL.BFLY PT, R10, R9, 0x1, 0x1f ;  /* 0x0c201f00090a7f89 */ /* 0x000e2200000e0000 */
[----:B------:R-:W-:Y:S01]  /*d8a0*/  SEL R205, R205, RZ, P0 ;  /* 0x000000ffcdcd7207 */ /* 0x000fe20000000000 */
[----:B-1----:R-:W-:-:S05]  /*d8b0*/  FADD.FTZ R3, R4, R7 ;  /* 0x0000000704037221 */ /* 0x002fca0000010000 */
[----:B------:R-:W1:Y:S01]  /*d8c0*/  SHFL.BFLY PT, R4, R3, 0x1, 0x1f ;  /* 0x0c201f0003047f89 */ /* 0x000e6200000e0000 */
[----:B0-----:R-:W-:-:S05]  /*d8d0*/  FADD.FTZ R8, R9, R10 ;  /* 0x0000000a09087221 */ /* 0x001fca0000010000 */
[----:B------:R-:W-:-:S13]  /*d8e0*/  FSETP.NE.FTZ.AND P3, PT, R8, RZ, PT ;  /* 0x000000ff0800720b */ /* 0x000fda0003f75000 */
[----:B------:R-:W-:Y:S01]  /*d8f0*/  @P3 FMUL.FTZ R19, R5, 0.69314718246459960938 ;  /* 0x3f31721805133820 */ /* 0x000fe20000410000 */
[----:B-1----:R-:W-:Y:S01]  /*d900*/  FADD.FTZ R7, R3, R4 ;  /* 0x0000000403077221 */ /* 0x002fe20000010000 */
[----:B------:R-:W-:Y:S02]  /*d910*/  IMAD.MOV.U32 R3, RZ, RZ, RZ ;  /* 0x000000ffff037224 */ /* 0x000fe400078e00ff */
[----:B------:R-:W-:Y:S02]  /*d920*/  IMAD.MOV.U32 R4, RZ, RZ, RZ ;  /* 0x000000ffff047224 */ /* 0x000fe400078e00ff */
[----:B------:R-:W-:Y:S02]  /*d930*/  FSETP.NE.FTZ.AND P2, PT, R7, RZ, PT ;  /* 0x000000ff0700720b */ /* 0x000fe40003f55000 */
[----:B------:R-:W0:Y:S08]  /*d940*/  @P3 MUFU.RCP R3, R8 ;  /* 0x0000000800033308 */ /* 0x000e300000001000 */
[----:B------:R-:W1:Y:S03]  /*d950*/  @P3 MUFU.LG2 R8, R8 ;  /* 0x0000000800083308 */ /* 0x000e660000000c00 */
[----:B------:R-:W-:-:S05]  /*d960*/  @P2 FMUL.FTZ R20, R5, 0.69314718246459960938 ;  /* 0x3f31721805142820 */ /* 0x000fca0000410000 */
        /* <DEDUP_REMOVED lines=8> */
[----:B------:R-:W0:Y:S01]  /*d9f0*/  @P2 MUFU.RCP R4, R7 ;  /* 0x0000000700042308 */ /* 0x000e220000001000 */
        /* <DEDUP_REMOVED lines=126> */
[----:B--2---:R-:W-:-:S05]  /*e1e0*/  VIADD R187, R187, 0x1 ;  /* 0x00000001bbbb7836 */ /* 0x004fca0000000000 */
[----:B------:R0:W-:Y:S02]  /*e1f0*/  STL [R1+0x68], R187 ;  /* 0x000068bb01007387 */ /* 0x0001e40000100800 */
.L_x_10483:
[----:B------:R-:W-:Y:S05]  /*e200*/  WARPSYNC.ALL ;  /* 0x0000000000007948 */ /* 0x000fea0003800000 */
[----:B------:R-:W1:Y:S01]  /*e210*/  S2R R6, SR_CgaCtaId ;  /* 0x0000000000067919 */ /* 0x000e620000008800 */
[----:B------:R-:W-:Y:S01]  /*e220*/  MOV R19, 0x400 ;  /* 0x0000040000137802 */ /* 0x000fe20000000f00 */
[----:B------:R-:W-:Y:S01]  /*e230*/  BSSY B0, `(.L_x_10539) ;  /* 0x00002f7000007945 */ /* 0x000fe20003800000 */
[----:B------:R-:W-:Y:S02]  /*e240*/  BAR.SYNC.DEFER_BLOCKING 0x5, 0x180 ;  /* 0x0146000000007b1d */ /* 0x000fe40000010000 */
[----:B-1----:R-:W-:-:S05]  /*e250*/  LEA R19, R6, R19, 0x18 ;  /* 0x0000001306137211 */ /* 0x002fca00078ec0ff */
[----:B------:R1:W0:Y:S01]  /*e260*/  LDS.128 R32, [R19+0x324d0] ;  /* 0x0324d00013207984 */ /* 0x0002220000000c00 */
[----:B------:R-:W-:Y:S06]  /*e270*/  BAR.ARV 0x4, 0x180 ;  /* 0x0106000000007b1d */ /* 0x000fec0000002000 */
[----:B------:R-:W-:Y:S05]  /*e280*/  @P1 BRA `(.L_x_10540) ;  /* 0x00000020001c1947 */ /* 0x000fea0003800000 */
[----:B------:R-:W2:Y:S04]  /*e290*/  LDL R8, [R1+0x84] ;  /* 0x0000840001087983 */ /* 0x000ea80000100800 */
[----:B------:R-:W4:Y:S01]  /*e2a0*/  LDL R51, [R1+0x5c] ;  /* 0x00005c0001337983 */ /* 0x000f220000100800 */
[----:B------:R-:W3:Y:S01]  /*e2b0*/  S2R R6, SR_SWINHI ;  /* 0x0000000000067919 */ /* 0x000ee20000002f00 */
[----:B------:R-:W-:Y:S05]  /*e2c0*/  WARPSYNC.ALL ;  /* 0x0000000000007948 */ /* 0x000fea0003800000 */
[----:B------:R-:W-:Y:S01]  /*e2d0*/  F2FP.F16.F32.PACK_AB R11, R14, R30 ;  /* 0x0000001e0e0b723e */ /* 0x000fe200000000ff */
[----:B------:R-:W-:Y:S01]  /*e2e0*/  ULDC.64 UR4, c[0x0][0xd00] ;  /* 0x0003400000047ab9 */ /* 0x000fe20000000a00 */
[----:B------:R-:W-:Y:S01]  /*e2f0*/  F2FP.F16.F32.PACK_AB R13, R13, R42 ;  /* 0x0000002a0d0d723e */ /* 0x000fe200000000ff */
[----:B------:R-:W4:Y:S01]  /*e300*/  LDL R55, [R1+0x80] ;  /* 0x0000800001377983 */ /* 0x000f220000100800 */
[----:B------:R-:W-:Y:S01]  /*e310*/  F2FP.F16.F32.PACK_AB R15, R15, R46 ;  /* 0x0000002e0f0f723e */ /* 0x000fe200000000ff */
[----:B0-----:R-:W0:Y:S02]  /*e320*/  LDC R32, c[0x0][0xce8] ;  /* 0x00033a00ff207b82 */ /* 0x001e240000000800 */
[----:B------:R-:W4:Y:S01]  /*e330*/  LDL R90, [R1+0x6c] ;  /* 0x00006c00015a7983 */ /* 0x000f220000100800 */
[----:B------:R-:W-:-:S02]  /*e340*/  MOV R20, R19 ;  /* 0x0000001300147202 */ /* 0x000fc40000000f00 */
[----:B---3--:R-:W-:Y:S02]  /*e350*/  MOV R21, R6 ;  /* 0x0000000600157202 */ /* 0x008fe40000000f00 */
[----:B------:R-:W-:Y:S02]  /*e360*/  F2FP.F16.F32.PACK_AB R14, R156, R174 ;  /* 0x000000ae9c0e723e */ /* 0x000fe400000000ff */
[----:B------:R-:W-:Y:S02]  /*e370*/  F2FP.F16.F32.PACK_AB R25, R25, R50 ;  /* 0x000000321919723e */ /* 0x000fe400000000ff */
[----:B------:R-:W-:Y:S02]  /*e380*/  F2FP.F16.F32.PACK_AB R27, R27, R54 ;  /* 0x000000361b1b723e */ /* 0x000fe400000000ff */
[----:B-----5:R-:W-:Y:S02]  /*e390*/  F2FP.F16.F32.PACK_AB R28, R159, R177 ;  /* 0x000000b19f1c723e */ /* 0x020fe400000000ff */
[----:B------:R-:W-:-:S02]  /*e3a0*/  F2FP.F16.F32.PACK_AB R29, R29, R58 ;  /* 0x0000003a1d1d723e */ /* 0x000fc400000000ff */
[----:B------:R-:W-:Y:S02]  /*e3b0*/  F2FP.F16.F32.PACK_AB R30, R160, R178 ;  /* 0x000000b2a01e723e */ /* 0x000fe400000000ff */
[----:B------:R-:W-:Y:S02]  /*e3c0*/  F2FP.F16.F32.PACK_AB R31, R31, R62 ;  /* 0x0000003e1f1f723e */ /* 0x000fe400000000ff */
[----:B------:R-:W-:Y:S02]  /*e3d0*/  F2FP.F16.F32.PACK_AB R42, R168, R186 ;  /* 0x000000baa82a723e */ /* 0x000fe400000000ff */
[----:B------:R-:W-:Y:S02]  /*e3e0*/  F2FP.F16.F32.PACK_AB R43, R95, R94 ;  /* 0x0000005e5f2b723e */ /* 0x000fe400000000ff */
[----:B------:R-:W-:Y:S02]  /*e3f0*/  F2FP.F16.F32.PACK_AB R46, R101, R100 ;  /* 0x00000064652e723e */ /* 0x000fe400000000ff */
[----:B------:R-:W-:Y:S01]  /*e400*/  F2FP.F16.F32.PACK_AB R47, R103, R102 ;  /* 0x00000066672f723e */ /* 0x000fe200000000ff */
[----:B------:R-:W-:Y:S01]  /*e410*/  BAR.SYNC.DEFER_BLOCKING 0x1, 0x100 ;  /* 0x0044000000007b1d */ /* 0x000fe20000010000 */
[----:B--2---:R-:W-:-:S03]  /*e420*/  IMAD.WIDE R40, R8, 0x2, R20 ;  /* 0x0000000208287825 */ /* 0x004fc600078e0214 */
[----:B------:R-:W-:-:S04]  /*e430*/  IADD3 R52, P3, R40, 0x60, RZ ;  /* 0x0000006028347810 */ /* 0x000fc80007f7e0ff */
[----:B------:R-:W-:Y:S02]  /*e440*/  LOP3.LUT R53, R52, 0x380, RZ, 0xc0, !PT ;  /* 0x0000038034357812 */ /* 0x000fe400078ec0ff */
[C---:B----4-:R-:W-:Y:S02]  /*e450*/  IADD3 R45, P1, R40.reuse, 0x20, RZ ;  /* 0x00000020282d7810 */ /* 0x050fe40007f3e0ff */
[----:B------:R-:W-:Y:S02]  /*e460*/  IADD3 R48, P2, R40, 0x40, RZ ;  /* 0x0000004028307810 */ /* 0x000fe40007f5e0ff */
[----:B------:R-:W-:Y:S02]  /*e470*/  SHF.R.U64 R53, R53, 0x3, RZ ;  /* 0x0000000335357819 */ /* 0x000fe400000012ff */
[----:B------:R-:W-:Y:S02]  /*e480*/  LOP3.LUT R44, R45, 0x380, RZ, 0xc0, !PT ;  /* 0x000003802d2c7812 */ /* 0x000fe400078ec0ff */
[----:B------:R-:W-:-:S02]  /*e490*/  LOP3.LUT R49, R48, 0x380, RZ, 0xc0, !PT ;  /* 0x0000038030317812 */ /* 0x000fc400078ec0ff */
[----:B------:R-:W-:Y:S01]  /*e4a0*/  LOP3.LUT R52, R53, R52, RZ, 0x3c, !PT ;  /* 0x0000003435347212 */ /* 0x000fe200078e3cff */
[--C-:B------:R-:W-:Y:S01]  /*e4b0*/  IMAD.X R53, RZ, RZ, R41.reuse, P3 ;  /* 0x000000ffff357224 */ /* 0x100fe200018e0629 */
[----:B------:R-:W-:Y:S02]  /*e4c0*/  IADD3 R76, P3, R40, 0x8020, RZ ;  /* 0x00008020284c7810 */ /* 0x000fe40007f7e0ff */
[----:B------:R-:W-:Y:S02]  /*e4d0*/  SHF.R.U64 R44, R44, 0x3, RZ ;  /* 0x000000032c2c7819 */ /* 0x000fe400000012ff */
[----:B------:R-:W-:Y:S02]  /*e4e0*/  SHF.R.U64 R49, R49, 0x3, RZ ;  /* 0x0000000331317819 */ /* 0x000fe400000012ff */
[----:B------:R-:W-:Y:S02]  /*e4f0*/  LOP3.LUT R77, R76, 0x380, RZ, 0xc0, !PT ;  /* 0x000003804c4d7812 */ /* 0x000fe400078ec0ff */
        /* <DEDUP_REMOVED lines=17> */
[----:B------:R-:W-:-:S02]  /*e610*/  LOP3.LUT R8, R40, 0x380, RZ, 0xc0, !PT ;  /* 0x0000038028087812 */ /* 0x000fc400078ec0ff */
[----:B------:R-:W-:Y:S02]  /*e620*/  IADD3 R6, P3, R40, 0xc060, RZ ;  /* 0x0000c06028067810 */ /* 0x000fe40007f7e0ff */
[----:B------:R-:W-:Y:S02]  /*e630*/  SHF.R.U64 R57, R57, 0x3, RZ ;  /* 0x0000000339397819 */ /* 0x000fe400000012ff */
[----:B------:R-:W-:Y:S02]  /*e640*/  SHF.R.U64 R61, R61, 0x3, RZ ;  /* 0x000000033d3d7819 */ /* 0x000fe400000012ff */
[----:B------:R-:W-:Y:S02]  /*e650*/  SHF.R.U64 R65, R65, 0x3, RZ ;  /* 0x0000000341417819 */ /* 0x000fe400000012ff */
[----:B------:R-:W-:Y:S02]  /*e660*/  SHF.R.U64 R69, R69, 0x3, RZ ;  /* 0x0000000345457819 */ /* 0x000fe400000012ff */
[----:B------:R-:W-:-:S02]  /*e670*/  SHF.R.U64 R73, R73, 0x3, RZ ;  /* 0x0000000349497819 */ /* 0x000fc400000012ff */
[----:B------:R-:W-:Y:S02]  /*e680*/  SHF.R.U64 R8, R8, 0x3, RZ ;  /* 0x0000000308087819 */ /* 0x000fe400000012ff */
[----:B------:R-:W-:Y:S02]  /*e690*/  LOP3.LUT R9, R6, 0x380, RZ, 0xc0, !PT ;  /* 0x0000038006097812 */ /* 0x000fe400078ec0ff */
[----:B------:R-:W-:Y:S01]  /*e6a0*/  LOP3.LUT R56, R57, R56, RZ, 0x3c, !PT ;  /* 0x0000003839387212 */ /* 0x000fe200078e3cff */
[--C-:B------:R-:W-:Y:S01]  /*e6b0*/  IMAD.X R57, RZ, RZ, R41.reuse, P4 ;  /* 0x000000ffff397224 */ /* 0x100fe200020e0629 */
[----:B------:R-:W-:Y:S01]  /*e6c0*/  LOP3.LUT R60, R61, R60, RZ, 0x3c, !PT ;  /* 0x0000003c3d3c7212 */ /* 0x000fe200078e3cff */
[--C-:B------:R-:W-:Y:S01]  /*e6d0*/  IMAD.X R61, RZ, RZ, R41.reuse, P5 ;  /* 0x000000ffff3d7224 */ /* 0x100fe200028e0629 */
[----:B------:R-:W-:Y:S02]  /*e6e0*/  LOP3.LUT R64, R65, R64, RZ, 0x3c, !PT ;  /* 0x0000004041407212 */ /* 0x000fe400078e3cff */
        /* <DEDUP_REMOVED lines=9> */
[----:B------:R-:W-:Y:S02]  /*e780*/  IADD3 R36, P2, R40, 0xc040, RZ ;  /* 0x0000c04028247810 */ /* 0x000fe40007f5e0ff */
[----:B------:R-:W-:-:S02]  /*e790*/  LOP3.LUT R8, R8, R40, RZ, 0x3c, !PT ;  /* 0x0000002808087212 */ /* 0x000fc400078e3cff */
[----:B------:R-:W-:Y:S01]  /*e7a0*/  SHF.R.U64 R40, R9, 0x3, RZ ;  /* 0x0000000309287819 */ /* 0x000fe200000012ff */
[----:B------:R-:W-:-:S03]  /*e7b0*/  IMAD.MOV.U32 R9, RZ, RZ, R41 ;  /* 0x000000ffff097224 */ /* 0x000fc600078e0029 */
[----:B------:R-:W-:Y:S02]  /*e7c0*/  LOP3.LUT R40, R40, R6, RZ, 0x3c, !PT ;  /* 0x0000000628287212 */ /* 0x000fe400078e3cff */
[----:B------:R-:W-:Y:S02]  /*e7d0*/  MOV R6, R8 ;  /* 0x0000000800067202 */ /* 0x000fe40000000f00 */
[----:B------:R-:W-:Y:S02]  /*e7e0*/  F2FP.F16.F32.PACK_AB R9, R10, R26 ;  /* 0x0000001a0a09723e */ /* 0x000fe400000000ff */
        /* <DEDUP_REMOVED lines=13> */
[----:B------:R-:W-:Y:S02]  /*e8c0*/  MOV R44, R44 ;  /* 0x0000002c002c7202 */ /* 0x000fe40000000f00 */
[----:B------:R-:W-:Y:S02]  /*e8d0*/  MOV R48, R48 ;  /* 0x0000003000307202 */ /* 0x000fe40000000f00 */
[----:B------:R-:W-:Y:S01]  /*e8e0*/  LOP3.LUT R80, R81, R80, RZ, 0x3c, !PT ;  /* 0x0000005051507212 */ /* 0x000fe200078e3cff */
[----:B------:R-:W-:Y:S01]  /*e8f0*/  IMAD.X R81, RZ, RZ, R41, P4 ;  /* 0x000000ffff517224 */ /* 0x000fe200020e0629 */
[----:B------:R-:W-:-:S02]  /*e900*/  LOP3.LUT R84, R85, R84, RZ, 0x3c, !PT ;  /* 0x0000005455547212 */ /* 0x000fc400078e3cff */
[----:B--2---:R-:W-:Y:S02]  /*e910*/  F2FP.F16.F32.PACK_AB R8, R153, R171 ;  /* 0x000000ab9908723e */ /* 0x004fe400000000ff */
[----:B------:R-:W-:Y:S02]  /*e920*/  F2FP.F16.F32.PACK_AB R9, R12, R5 ;  /* 0x000000050c09723e */ /* 0x000fe400000000ff */
[----:B------:R-:W-:Y:S02]  /*e930*/  F2FP.F16.F32.PACK_AB R10, R154, R172 ;  /* 0x000000ac9a0a723e */ /* 0x000fe400000000ff */
[----:B------:R-:W-:Y:S02]  /*e940*/  F2FP.F16.F32.PACK_AB R11, R39, R38 ;  /* 0x00000026270b723e */ /* 0x000fe400000000ff */
[----:B------:R-:W-:Y:S01]  /*e950*/  F2FP.F16.F32.PACK_AB R12, R155, R173 ;  /* 0x000000ad9b0c723e */ /* 0x000fe200000000ff */
[--C-:B------:R-:W-:Y:S01]  /*e960*/  IMAD.X R85, RZ, RZ, R41.reuse, P5 ;  /* 0x000000ffff557224 */ /* 0x100fe200028e0629 */
[----:B------:R-:W-:Y:S01]  /*e970*/  LOP3.LUT R88, R89, R88, RZ, 0x3c, !PT ;  /* 0x0000005859587212 */ /* 0x000fe200078e3cff */
[----:B------:R-:W-:Y:S01]  /*e980*/  IMAD.X R89, RZ, RZ, R41, P0 ;  /* 0x000000ffff597224 */ /* 0x000fe200000e0629 */
[----:B------:R-:W-:-:S02]  /*e990*/  LOP3.LUT R92, R93, R92, RZ, 0x3c, !PT ;  /* 0x0000005c5d5c7212 */ /* 0x000fc400078e3cff */
[----:B------:R-:W-:Y:S01]  /*e9a0*/  LOP3.LUT R36, R37, R36, RZ, 0x3c, !PT ;  /* 0x0000002425247212 */ /* 0x000fe200078e3cff */
[--C-:B------:R-:W-:Y:S01]  /*e9b0*/  IMAD.X R37, RZ, RZ, R41.reuse, P2 ;  /* 0x000000ffff257224 */ /* 0x100fe200010e0629 */
[----:B------:R-:W-:Y:S01]  /*e9c0*/  IADD3.X R93, RZ, R41, RZ, P1, !PT ;  /* 0x00000029ff5d7210 */ /* 0x000fe20000ffe4ff */
[----:B------:R-:W-:Y:S01]  /*e9d0*/  IMAD.X R41, RZ, RZ, R41, P3 ;  /* 0x000000ffff297224 */ /* 0x000fe200018e0629 */
[----:B------:R-:W-:Y:S01]  /*e9e0*/  MOV R52, R52 ;  /* 0x0000003400347202 */ /* 0x000fe20000000f00 */
[----:B------:R2:W-:Y:S01]  /*e9f0*/  STSM.16.M88.4 [R44], R8 ;  /* 0x000000082c007844 */ /* 0x0005e20000000200 */
[----:B------:R-:W-:Y:S02]  /*ea00*/  F2FP.F16.F32.PACK_AB R24, R157, R175 ;  /* 0x000000af9d18723e */ /* 0x000fe400000000ff */
[----:B------:R-:W-:Y:S01]  /*ea10*/  F2FP.F16.F32.PACK_AB R26, R158, R176 ;  /* 0x000000b09e1a723e */ /* 0x000fe200000000ff */
[----:B------:R3:W-:Y:S01]  /*ea20*/  STSM.16.M88.4 [R48], R12 ;  /* 0x0000000c30007844 */ /* 0x0007e20000000200 */
[----:B------:R-:W-:-:S02]  /*ea30*/  MOV R56, R56 ;  /* 0x0000003800387202 */ /* 0x000fc40000000f00 */
[----:B------:R-:W-:Y:S02]  /*ea40*/  MOV R60, R60 ;  /* 0x0000003c003c7202 */ /* 0x000fe40000000f00 */
[----:B------:R-:W-:Y:S01]  /*ea50*/  MOV R64, R64 ;  /* 0x0000004000407202 */ /* 0x000fe20000000f00 */
[----:B------:R-:W-:Y:S01]  /*ea60*/  STSM.16.M88.4 [R52], R24 ;  /* 0x0000001834007844 */ /* 0x000fe20000000200 */
[----:B------:R-:W-:Y:S02]  /*ea70*/  MOV R5, R36 ;  /* 0x0000002400057202 */ /* 0x000fe40000000f00 */
[----:B------:R-:W-:Y:S02]  /*ea80*/  MOV R68, R68 ;  /* 0x0000004400447202 */ /* 0x000fe40000000f00 */
[----:B--2---:R-:W-:Y:S02]  /*ea90*/  F2FP.F16.F32.PACK_AB R8, R161, R179 ;  /* 0x000000b3a108723e */ /* 0x004fe400000000ff */
[----:B------:R-:W-:-:S02]  /*eaa0*/  F2FP.F16.F32.PACK_AB R9, R67, R66 ;  /* 0x000000424309723e */ /* 0x000fc400000000ff */
[----:B------:R-:W-:Y:S02]  /*eab0*/  F2FP.F16.F32.PACK_AB R10, R162, R180 ;  /* 0x000000b4a20a723e */ /* 0x000fe400000000ff */
[----:B------:R-:W-:Y:S02]  /*eac0*/  F2FP.F16.F32.PACK_AB R11, R71, R70 ;  /* 0x00000046470b723e */ /* 0x000fe400000000ff */
[----:B---3--:R-:W-:Y:S02]  /*ead0*/  F2FP.F16.F32.PACK_AB R12, R163, R181 ;  /* 0x000000b5a30c723e */ /* 0x008fe400000000ff */
        /* <DEDUP_REMOVED lines=12> */
[----:B------:R-:W-:Y:S01]  /*eba0*/  F2FP.F16.F32.PACK_AB R41, R91, R7 ;  /* 0x000000075b29723e */ /* 0x000fe200000000ff */
[----:B------:R3:W-:Y:S01]  /*ebb0*/  STSM.16.M88.4 [R64], R12 ;  /* 0x0000000c40007844 */ /* 0x0007e20000000200 */
[----:B------:R-:W-:Y:S02]  /*ebc0*/  MOV R76, R76 ;  /* 0x0000004c004c7202 */ /* 0x000fe40000000f00 */
[----:B------:R-:W-:Y:S02]  /*ebd0*/  F2FP.F16.F32.PACK_AB R44, R97, R96 ;  /* 0x00000060612c723e */ /* 0x000fe400000000ff */
[----:B------:R-:W-:Y:S02]  /*ebe0*/  F2FP.F16.F32.PACK_AB R45, R99, R98 ;  /* 0x00000062632d723e */ /* 0x000fe400000000ff */
[----:B------:R-:W-:Y:S01]  /*ebf0*/  MOV R80, R80 ;  /* 0x0000005000507202 */ /* 0x000fe20000000f00 */
[----:B------:R-:W-:Y:S01]  /*ec00*/  STSM.16.M88.4 [R68], R36 ;  /* 0x0000002444007844 */ /* 0x000fe20000000200 */
[----:B------:R-:W-:-:S02]  /*ec10*/  MOV R84, R84 ;  /* 0x0000005400547202 */ /* 0x000fc40000000f00 */
[----:B--2---:R-:W-:Y:S02]  /*ec20*/  F2FP.F16.F32.PACK_AB R8, R105, R104 ;  /* 0x000000686908723e */ /* 0x004fe400000000ff */
[----:B------:R-:W-:Y:S02]  /*ec30*/  F2FP.F16.F32.PACK_AB R9, R107, R106 ;  /* 0x0000006a6b09723e */ /* 0x000fe400000000ff */
[----:B------:R-:W-:Y:S02]  /*ec40*/  F2FP.F16.F32.PACK_AB R10, R109, R108 ;  /* 0x0000006c6d0a723e */ /* 0x000fe400000000ff */
[----:B------:R-:W-:Y:S02]  /*ec50*/  F2FP.F16.F32.PACK_AB R11, R111, R110 ;  /* 0x0000006e6f0b723e */ /* 0x000fe400000000ff */
[----:B---3--:R-:W-:Y:S02]  /*ec60*/  F2FP.F16.F32.PACK_AB R12, R113, R112 ;  /* 0x00000070710c723e */ /* 0x008fe400000000ff */
[----:B------:R-:W-:-:S02]  /*ec70*/  F2FP.F16.F32.PACK_AB R13, R115, R114 ;  /* 0x00000072730d723e */ /* 0x000fc400000000ff */
[----:B------:R-:W-:Y:S02]  /*ec80*/  F2FP.F16.F32.PACK_AB R14, R117, R116 ;  /* 0x00000074750e723e */ /* 0x000fe400000000ff */
[----:B------:R-:W-:Y:S01]  /*ec90*/  F2FP.F16.F32.PACK_AB R15, R119, R118 ;  /* 0x00000076770f723e */ /* 0x000fe200000000ff */
[----:B------:R-:W-:Y:S04]  /*eca0*/  STSM.16.M88.4 [R72], R40 ;  /* 0x0000002848007844 */ /* 0x000fe80000000200 */
[----:B------:R-:W-:Y:S01]  /*ecb0*/  STSM.16.M88.4 [R76], R44 ;  /* 0x0000002c4c007844 */ /* 0x000fe20000000200 */
[----:B------:R-:W-:-:S03]  /*ecc0*/  SHF.R.S32.HI R82, RZ, 0x1f, R51 ;  /* 0x0000001fff527819 */ /* 0x000fc60000011433 */
[----:B------:R-:W-:Y:S04]  /*ecd0*/  STSM.16.M88.4 [R80], R8 ;  /* 0x0000000850007844 */ /* 0x000fe80000000200 */
[----:B------:R2:W-:Y:S01]  /*ece0*/  STSM.16.M88.4 [R84], R12 ;  /* 0x0000000c54007844 */ /* 0x0005e20000000200 */
[----:B------:R-:W-:Y:S02]  /*ecf0*/  MOV R88, R88 ;  /* 0x0000005800587202 */ /* 0x000fe40000000f00 */
[----:B------:R-:W-:Y:S02]  /*ed00*/  F2FP.F16.F32.PACK_AB R24, R121, R120 ;  /* 0x000000787918723e */ /* 0x000fe400000000ff */
[----:B------:R-:W-:Y:S02]  /*ed10*/  F2FP.F16.F32.PACK_AB R25, R123, R122 ;  /* 0x0000007a7b19723e */ /* 0x000fe400000000ff */
[----:B------:R-:W-:-:S02]  /*ed20*/  F2FP.F16.F32.PACK_AB R26, R125, R124 ;  /* 0x0000007c7d1a723e */ /* 0x000fc400000000ff */
[----:B------:R-:W-:Y:S02]  /*ed30*/  F2FP.F16.F32.PACK_AB R27, R127, R126 ;  /* 0x0000007e7f1b723e */ /* 0x000fe400000000ff */
[----:B------:R-:W-:Y:S01]  /*ed40*/  ISETP.NE.U32.AND P0, PT, RZ, UR4, PT ;  /* 0x00000004ff007c0c */ /* 0x000fe2000bf05070 */
[C---:B--2---:R-:W-:Y:S01]  /*ed50*/  IMAD.SHL.U32 R12, R51.reuse, 0x4, RZ ;  /* 0x00000004330c7824 */ /* 0x044fe200078e00ff */
[----:B------:R-:W-:Y:S02]  /*ed60*/  SHF.L.U64.HI R7, R51, 0x2, R82 ;  /* 0x0000000233077819 */ /* 0x000fe40000010252 */
[----:B------:R-:W-:Y:S02]  /*ed70*/  MOV R92, R92 ;  /* 0x0000005c005c7202 */ /* 0x000fe40000000f00 */
[----:B------:R-:W-:Y:S02]  /*ed80*/  IADD3 R14, P1, R12, UR4, RZ ;  /* 0x000000040c0e7c10 */ /* 0x000fe4000ff3e0ff */
        /* <DEDUP_REMOVED lines=18> */
[----:B------:R2:W-:Y:S01]  /*eeb0*/  STSM.16.M88.4 [R5], R36 ;  /* 0x0000002405007844 */ /* 0x0005e20000000200 */
[----:B------:R-:W-:-:S03]  /*eec0*/  ISETP.NE.AND.EX P2, PT, RZ, UR5, PT, P2 ;  /* 0x00000005ff007c0c */ /* 0x000fc6000bf45320 */
[----:B------:R3:W-:Y:S01]  /*eed0*/  STSM.16.M88.4 [R6], R8 ;  /* 0x0000000806007844 */ /* 0x0007e20000000200 */
[----:B------:R-:W-:Y:S01]  /*eee0*/  IMAD.MOV.U32 R80, RZ, RZ, RZ ;  /* 0x000000ffff507224 */ /* 0x000fe200078e00ff */
[----:B------:R-:W-:Y:S08]  /*eef0*/  BAR.SYNC.DEFER_BLOCKING 0x1, 0x100 ;  /* 0x0044000000007b1d */ /* 0x000ff00000010000 */
[----:B------:R-:W-:Y:S01]  /*ef00*/  @P2 IADD3 R12, P3, R12, UR4, RZ ;  /* 0x000000040c0c2c10 */ /* 0x000fe2000ff7e0ff */
[----:B------:R-:W-:-:S02]  /*ef10*/  ULDC UR4, c[0x0][0xb88] ;  /* 0x0002e20000047ab9 */ /* 0x000fc40000000800 */
[----:B--2---:R-:W-:Y:S01]  /*ef20*/  IMAD.U32 R5, RZ, RZ, UR4 ;  /* 0x00000004ff057e24 */ /* 0x004fe2000f8e00ff */
[----:B------:R-:W-:Y:S01]  /*ef30*/  @P2 IADD3.X R13, R7, UR5, RZ, P3, !PT ;  /* 0x00000005070d2c10 */ /* 0x000fe20009ffe4ff */
[----:B------:R2:W5:Y:S04]  /*ef40*/  @P0 LDG.E R80, desc[UR60][R14.64] ;  /* 0x0000003c0e500981 */ /* 0x000568000c1e1900 */
[----:B------:R2:W5:Y:S01]  /*ef50*/  @P2 LDG.E R5, desc[UR60][R12.64] ;  /* 0x0000003c0c052981 */ /* 0x000562000c1e1900 */
[----:B0-----:R-:W-:-:S13]  /*ef60*/  ISETP.NE.AND P1, PT, R32, 0x1, PT ;  /* 0x000000012000780c */ /* 0x001fda0003f25270 */
[----:B------:R-:W0:Y:S08]  /*ef70*/  @P1 LDC R3, c[0x0][0xcec] ;  /* 0x00033b00ff031b82 */ /* 0x000e300000000800 */
[----:B------:R-:W4:Y:S01]  /*ef80*/  @P1 LDC R24, c[0x0][0xcf0] ;  /* 0x00033c00ff181b82 */ /* 0x000f220000000800 */
[----:B---3--:R-:W-:Y:S01]  /*ef90*/  IMAD R8, R90, 0x80, R55 ;  /* 0x000000805a087824 */ /* 0x008fe200078e0237 */
[----:B--2---:R-:W-:Y:S06]  /*efa0*/  @P2 BRA `(.L_x_10541) ;  /* 0x0000000000102947 */ /* 0x004fec0003800000 */
[----:B------:R-:W-:Y:S05]  /*efb0*/  @!P0 BRA `(.L_x_10541) ;  /* 0x00000000000c8947 */ /* 0x000fea0003800000 */
[----:B------:R-:W2:Y:S04]  /*efc0*/  LDG.E R6, desc[UR60][R14.64] ;  /* 0x0000003c0e067981 */ /* 0x000ea8000c1e1900 */
[----:B-----5:R-:W2:Y:S02]  /*efd0*/  LDG.E R5, desc[UR60][R14.64+0x4] ;  /* 0x0000043c0e057981 */ /* 0x020ea4000c1e1900 */
[----:B--2---:R-:W-:-:S07]  /*efe0*/  IMAD.IADD R5, R5, 0x1, -R6 ;  /* 0x0000000105057824 */ /* 0x004fce00078e0a06 */
.L_x_10541:
[----:B------:R-:W2:Y:S01]  /*eff0*/  LDL.LU R89, [R1+0x64] ;  /* 0x0000640001597983 */ /* 0x000ea20000300800 */
[----:B------:R-:W3:Y:S01]  /*f000*/  S2R R6, SR_TID.X ;  /* 0x0000000000067919 */ /* 0x000ee20000002100 */
[----:B0-----:R-:W-:Y:S01]  /*f010*/  @P1 IMAD.HI.U32 R3, R8, R3, RZ ;  /* 0x0000000308031227 */ /* 0x001fe200078e00ff */
[----:B------:R-:W-:Y:S01]  /*f020*/  ULDC.64 UR4, c[0x0][0xc90] ;  /* 0x0003240000047ab9 */ /* 0x000fe20000000a00 */
[----:B-----5:R-:W-:Y:S01]  /*f030*/  SHF.R.S32.HI R81, RZ, 0x1f, R80 ;  /* 0x0000001fff517819 */ /* 0x020fe20000011450 */
[----:B------:R-:W2:Y:S01]  /*f040*/  LDL R26, [R1+0x78] ;  /* 0x00007800011a7983 */ /* 0x000ea20000100800 */
[----:B------:R-:W-:Y:S01]  /*f050*/  IMAD.MOV.U32 R11, RZ, RZ, R8 ;  /* 0x000000ffff0b7224 */ /* 0x000fe200078e0008 */
[----:B----4-:R-:W-:Y:S01]  /*f060*/  @P1 SHF.R.U32.HI R11, RZ, R24, R3 ;  /* 0x00000018ff0b1219 */ /* 0x010fe20000011603 */
[----:B------:R-:W0:Y:S01]  /*f070*/  @P1 LDC R85, c[0x0][0xcec] ;  /* 0x00033b00ff551b82 */ /* 0x000e220000000800 */
[----:B------:R-:W-:Y:S02]  /*f080*/  SEL R82, R82, RZ, !P0 ;  /* 0x000000ff52527207 */ /* 0x000fe40004000000 */
[----:B------:R-:W-:Y:S01]  /*f090*/  SEL R83, R51, RZ, !P0 ;  /* 0x000000ff33537207 */ /* 0x000fe20004000000 */
[----:B------:R-:W-:-:S04]  /*f0a0*/  IMAD.MOV R13, RZ, RZ, -R11 ;  /* 0x000000ffff0d7224 */ /* 0x000fc800078e0a0b */
[----:B------:R-:W4:Y:S01]  /*f0b0*/  @P1 LDC R87, c[0x0][0xcf0] ;  /* 0x00033c00ff571b82 */ /* 0x000f220000000800 */
[----:B---3--:R-:W-:-:S04]  /*f0c0*/  IADD3 R30, R6, -0x80, RZ ;  /* 0xffffff80061e7810 */ /* 0x008fc80007ffe0ff */
[----:B------:R-:W-:-:S04]  /*f0d0*/  SHF.R.S32.HI R86, RZ, 0x1f, R30 ;  /* 0x0000001fff567819 */ /* 0x000fc8000001141e */
[-C--:B------:R-:W-:Y:S02]  /*f0e0*/  LEA.HI R86, R86, R30.reuse, RZ, 0x3 ;  /* 0x0000001e56567211 */ /* 0x080fe400078f18ff */
[----:B------:R-:W-:Y:S02]  /*f0f0*/  SHF.R.S32.HI R88, RZ, 0x1f, R30 ;  /* 0x0000001fff587819 */ /* 0x000fe4000001141e */
[----:B------:R-:W-:Y:S02]  /*f100*/  LOP3.LUT R86, R86, 0xfffffff8, RZ, 0xc0, !PT ;  /* 0xfffffff856567812 */ /* 0x000fe400078ec0ff */
[----:B------:R-:W-:-:S03]  /*f110*/  LEA.HI R88, R88, R30, RZ, 0x3 ;  /* 0x0000001e58587211 */ /* 0x000fc600078f18ff */
[----:B------:R-:W-:Y:S01]  /*f120*/  IMAD.IADD R86, R30, 0x1, -R86 ;  /* 0x000000011e567824 */ /* 0x000fe200078e0a56 */
[----:B------:R-:W-:-:S03]  /*f130*/  SHF.R.S32.HI R88, RZ, 0x3, R88 ;  /* 0x00000003ff587819 */ /* 0x000fc60000011458 */
[----:B------:R-:W-:Y:S02]  /*f140*/  IMAD.SHL.U32 R3, R86, 0x8, RZ ;  /* 0x0000000856037824 */ /* 0x000fe400078e00ff */
[----:B------:R-:W-:Y:S02]  /*f150*/  IMAD R13, R32, R13, R8 ;  /* 0x0000000d200d7224 */ /* 0x000fe400078e0208 */
[----:B------:R-:W-:-:S03]  /*f160*/  IMAD R15, R88, 0x40, R3 ;  /* 0x00000040580f7824 */ /* 0x000fc600078e0203 */
[----:B------:R-:W-:Y:S02]  /*f170*/  SHF.R.S32.HI R12, RZ, 0x1f, R13 ;  /* 0x0000001fff0c7819 */ /* 0x000fe4000001140d */
[----:B------:R-:W-:-:S04]  /*f180*/  SHF.R.S32.HI R27, RZ, 0x1f, R30 ;  /* 0x0000001fff1b7819 */ /* 0x000fc8000001141e */
[----:B------:R-:W-:-:S04]  /*f190*/  LEA.HI R27, R27, R30, RZ, 0x7 ;  /* 0x0000001e1b1b7211 */ /* 0x000fc800078f38ff */
[----:B------:R-:W-:-:S04]  /*f1a0*/  LOP3.LUT R27, R27, 0xffffff80, RZ, 0xc0, !PT ;  /* 0xffffff801b1b7812 */ /* 0x000fc800078ec0ff */
[----:B------:R-:W-:Y:S01]  /*f1b0*/  IADD3 R27, R30, -R27, RZ ;  /* 0x8000001b1e1b7210 */ /* 0x000fe20007ffe0ff */
[C---:B------:R-:W-:Y:S01]  /*f1c0*/  VIADD R95, R3.reuse, 0x40 ;  /* 0x00000040035f7836 */ /* 0x040fe20000000000 */
[C---:B------:R-:W-:Y:S01]  /*f1d0*/  IADD3 R91, R3.reuse, 0x80, RZ ;  /* 0x00000080035b7810 */ /* 0x040fe20007ffe0ff */
[----:B------:R-:W-:Y:S01]  /*f1e0*/  VIADD R93, R3, 0xc0 ;  /* 0x000000c0035d7836 */ /* 0x000fe20000000000 */
[----:B------:R-:W-:Y:S02]  /*f1f0*/  BSSY B1, `(.L_x_10542) ;  /* 0x00000cc000017945 */ /* 0x000fe40003800000 */
[----:B------:R-:W-:Y:S02]  /*f200*/  SHF.R.S32.HI R92, RZ, 0x1f, R91 ;  /* 0x0000001fff5c7819 */ /* 0x000fe4000001145b */
[----:B------:R-:W-:Y:S02]  /*f210*/  SHF.R.S32.HI R94, RZ, 0x1f, R93 ;  /* 0x0000001fff5e7819 */ /* 0x000fe4000001145d */
[----:B--2---:R-:W-:-:S05]  /*f220*/  SHF.R.S32.HI R84, RZ, 0x1f, R89 ;  /* 0x0000001fff547819 */ /* 0x004fca0000011459 */
[----:B------:R-:W-:-:S04]  /*f230*/  IMAD R6, R84, UR4, RZ ;  /* 0x0000000454067c24 */ /* 0x000fc8000f8e02ff */
[C---:B------:R-:W-:Y:S02]  /*f240*/  IMAD R9, R89.reuse, UR5, R6 ;  /* 0x0000000559097c24 */ /* 0x040fe4000f8e0206 */
[----:B------:R-:W-:Y:S01]  /*f250*/  IMAD.WIDE.U32 R6, R89, UR4, R80 ;  /* 0x0000000459067c25 */ /* 0x000fe2000f8e0050 */
[----:B------:R-:W-:-:S03]  /*f260*/  ULDC.64 UR4, c[0x0][0xc98] ;  /* 0x0003260000047ab9 */ /* 0x000fc60000000a00 */
[----:B------:R-:W-:Y:S02]  /*f270*/  IMAD.IADD R7, R7, 0x1, R9 ;  /* 0x0000000107077824 */ /* 0x000fe400078e0209 */
[----:B------:R-:W-:Y:S02]  /*f280*/  IMAD R10, R82, UR4, RZ ;  /* 0x00000004520a7c24 */ /* 0x000fe4000f8e02ff */
[----:B------:R-:W-:-:S04]  /*f290*/  IMAD.WIDE.U32 R8, R83, UR4, R6 ;  /* 0x0000000453087c25 */ /* 0x000fc8000f8e0006 */
[----:B------:R-:W-:Y:S01]  /*f2a0*/  IMAD.WIDE R6, R15, 0x2, R20 ;  /* 0x000000020f067825 */ /* 0x000fe200078e0214 */
[----:B------:R-:W-:-:S03]  /*f2b0*/  SHF.R.S32.HI R15, RZ, 0x1f, R11 ;  /* 0x0000001fff0f7819 */ /* 0x000fc6000001140b */
[----:B------:R-:W-:Y:S01]  /*f2c0*/  IMAD R14, R83, UR5, R10 ;  /* 0x00000005530e7c24 */ /* 0x000fe2000f8e020a */
[----:B------:R-:W-:Y:S01]  /*f2d0*/  IADD3 R10, P0, R11, R8, RZ ;  /* 0x000000080b0a7210 */ /* 0x000fe20007f1e0ff */
[----:B------:R-:W-:Y:S02]  /*f2e0*/  ULDC.64 UR4, c[0x0][0xc88] ;  /* 0x0003220000047ab9 */ /* 0x000fe40000000a00 */
[----:B------:R-:W-:Y:S01]  /*f2f0*/  IMAD R12, R12, UR4, RZ ;  /* 0x000000040c0c7c24 */ /* 0x000fe2000f8e02ff */
[----:B------:R-:W-:-:S03]  /*f300*/  IADD3.X R11, R15, R9, R14, P0, !PT ;  /* 0x000000090f0b7210 */ /* 0x000fc600007fe40e */
[C---:B------:R-:W-:Y:S02]  /*f310*/  IMAD R9, R13.reuse, UR5, R12 ;  /* 0x000000050d097c24 */ /* 0x040fe4000f8e020c */
[----:B------:R-:W-:Y:S01]  /*f320*/  IMAD.WIDE.U32 R10, R13, UR4, R10 ;  /* 0x000000040d0a7c25 */ /* 0x000fe2000f8e000a */
[----:B------:R-:W-:-:S03]  /*f330*/  ULDC.64 UR4, c[0x0][0xc50] ;  /* 0x0003140000047ab9 */ /* 0x000fc60000000a00 */
[----:B------:R-:W-:Y:S01]  /*f340*/  IMAD.IADD R9, R11, 0x1, R9 ;  /* 0x000000010b097824 */ /* 0x000fe200078e0209 */
[----:B------:R-:W-:Y:S02]  /*f350*/  LEA R14, P0, R10, UR4, 0x2 ;  /* 0x000000040a0e7c11 */ /* 0x000fe4000f8010ff */
[----:B------:R-:W-:Y:S02]  /*f360*/  IADD3 R21, P2, R6, 0x1000, RZ ;  /* 0x0000100006157810 */ /* 0x000fe40007f5e0ff */
[----:B------:R-:W-:Y:S02]  /*f370*/  LEA.HI.X R15, R10, UR5, R9, 0x2, P0 ;  /* 0x000000050a0f7c11 */ /* 0x000fe400080f1409 */
[C---:B------:R-:W-:Y:S01]  /*f380*/  IADD3 R13, P3, R6.reuse, 0x2000, RZ ;  /* 0x00002000060d7810 */ /* 0x040fe20007f7e0ff */
[----:B------:R-:W-:Y:S01]  /*f390*/  SHFL.IDX PT, R54, R14, RZ, 0x1c1f ;  /* 0x001c1fff0e367589 */ /* 0x000fe200000e0000 */
[----:B------:R-:W-:Y:S01]  /*f3a0*/  IADD3 R29, P0, R6, 0x4000, RZ ;  /* 0x00004000061d7810 */ /* 0x000fe20007f1e0ff */
[----:B------:R-:W-:Y:S01]  /*f3b0*/  IMAD R11, R90, 0x80, R26 ;  /* 0x000000805a0b7824 */ /* 0x000fe200078e021a */
[----:B------:R-:W-:Y:S01]  /*f3c0*/  IADD3.X R9, RZ, R7, RZ, P2, !PT ;  /* 0x00000007ff097210 */ /* 0x000fe200017fe4ff */
[----:B------:R-:W-:Y:S01]  /*f3d0*/  IMAD R20, R5, R32, RZ ;  /* 0x0000002005147224 */ /* 0x000fe200078e02ff */
[----:B------:R-:W-:Y:S01]  /*f3e0*/  LOP3.LUT R28, R29, 0x380, RZ, 0xc0, !PT ;  /* 0x000003801d1c7812 */ /* 0x000fe200078ec0ff */
[----:B------:R-:W-:Y:S01]  /*f3f0*/  ULDC.64 UR4, c[0x0][0xba0] ;  /* 0x0002e80000047ab9 */ /* 0x000fe20000000a00 */
[----:B------:R-:W-:-:S02]  /*f400*/  IADD3 R41, P2, R6, 0x6000, RZ ;  /* 0x0000600006297810 */ /* 0x000fc40007f5e0ff */
[----:B------:R-:W-:Y:S02]  /*f410*/  SHF.R.U64 R28, R28, 0x3, RZ ;  /* 0x000000031c1c7819 */ /* 0x000fe400000012ff */
[----:B------:R-:W-:Y:S02]  /*f420*/  LOP3.LUT R40, R41, 0x380, RZ, 0xc0, !PT ;  /* 0x0000038029287812 */ /* 0x000fe400078ec0ff */
[----:B------:R-:W-:Y:S01]  /*f430*/  LOP3.LUT R28, R28, R29, RZ, 0x3c, !PT ;  /* 0x0000001d1c1c7212 */ /* 0x000fe200078e3cff */
[--C-:B------:R-:W-:Y:S01]  /*f440*/  IMAD.X R29, RZ, RZ, R7.reuse, P0 ;  /* 0x000000ffff1d7224 */ /* 0x100fe200000e0607 */
[----:B------:R-:W-:Y:S02]  /*f450*/  SHF.R.U64 R40, R40, 0x3, RZ ;  /* 0x0000000328287819 */ /* 0x000fe400000012ff */
[----:B------:R-:W-:Y:S02]  /*f460*/  IADD3 R53, P0, R6, 0x9000, RZ ;  /* 0x0000900006357810 */ /* 0x000fe40007f1e0ff */
[----:B------:R-:W-:Y:S01]  /*f470*/  LOP3.LUT R40, R40, R41, RZ, 0x3c, !PT ;  /* 0x0000002928287212 */ /* 0x000fe200078e3cff */
[----:B------:R-:W-:Y:S01]  /*f480*/  IMAD.X R41, RZ, RZ, R7, P2 ;  /* 0x000000ffff297224 */ /* 0x000fe200010e0607 */
[----:B------:R-:W-:-:S02]  /*f490*/  LOP3.LUT R52, R53, 0x380, RZ, 0xc0, !PT ;  /* 0x0000038035347812 */ /* 0x000fc400078ec0ff */
[----:B------:R-:W-:Y:S01]  /*f4a0*/  IADD3 R61, P2, R6, 0xb000, RZ ;  /* 0x0000b000063d7810 */ /* 0x000fe20007f5e0ff */
[----:B------:R-:W2:Y:S01]  /*f4b0*/  SHFL.IDX PT, R55, R15, RZ, 0x1c1f ;  /* 0x001c1fff0f377589 */ /* 0x000ea200000e0000 */
[----:B------:R-:W-:Y:S02]  /*f4c0*/  LOP3.LUT R12, R13, 0x380, RZ, 0xc0, !PT ;  /* 0x000003800d0c7812 */ /* 0x000fe400078ec0ff */
[----:B------:R-:W-:Y:S02]  /*f4d0*/  SHF.R.U64 R52, R52, 0x3, RZ ;  /* 0x0000000334347819 */ /* 0x000fe400000012ff */
[----:B------:R-:W-:Y:S02]  /*f4e0*/  LOP3.LUT R60, R61, 0x380, RZ, 0xc0, !PT ;  /* 0x000003803d3c7812 */ /* 0x000fe400078ec0ff */
[----:B------:R-:W-:Y:S02]  /*f4f0*/  SHF.R.U64 R12, R12, 0x3, RZ ;  /* 0x000000030c0c7819 */ /* 0x000fe400000012ff */
[----:B------:R-:W-:Y:S01]  /*f500*/  LOP3.LUT R52, R52, R53, RZ, 0x3c, !PT ;  /* 0x0000003534347212 */ /* 0x000fe200078e3cff */
[----:B------:R-:W-:Y:S01]  /*f510*/  IMAD.X R53, RZ, RZ, R7, P0 ;  /* 0x000000ffff357224 */ /* 0x000fe200000e0607 */
[----:B------:R-:W-:-:S02]  /*f520*/  SHF.R.U64 R60, R60, 0x3, RZ ;  /* 0x000000033c3c7819 */ /* 0x000fc400000012ff */
[----:B------:R-:W-:Y:S02]  /*f530*/  LOP3.LUT P0, RZ, R27, 0x3, RZ, 0xc0, !PT ;  /* 0x000000031bff7812 */ /* 0x000fe4000780c0ff */
[----:B------:R-:W-:Y:S01]  /*f540*/  LOP3.LUT R12, R12, R13, RZ, 0x3c, !PT ;  /* 0x0000000d0c0c7212 */ /* 0x000fe200078e3cff */
[--C-:B------:R-:W-:Y:S01]  /*f550*/  IMAD.X R13, RZ, RZ, R7.reuse, P3 ;  /* 0x000000ffff0d7224 */ /* 0x100fe200018e0607 */
[----:B------:R-:W-:Y:S01]  /*f560*/  LOP3.LUT R60, R60, R61, RZ, 0x3c, !PT ;  /* 0x0000003d3c3c7212 */ /* 0x000fe200078e3cff */
[----:B------:R-:W-:Y:S01]  /*f570*/  IMAD.X R61, RZ, RZ, R7, P2 ;  /* 0x000000ffff3d7224 */ /* 0x000fe200010e0607 */
[----:B------:R-:W-:Y:S02]  /*f580*/  LOP3.LUT R8, R21, 0x380, RZ, 0xc0, !PT ;  /* 0x0000038015087812 */ /* 0x000fe400078ec0ff */
[C---:B------:R-:W-:Y:S02]  /*f590*/  IADD3 R25, P5, R6.reuse, 0x3000, RZ ;  /* 0x0000300006197810 */ /* 0x040fe40007fbe0ff */
[----:B------:R-:W-:-:S02]  /*f5a0*/  IADD3 R37, P4, R6, 0x5000, RZ ;  /* 0x0000500006257810 */ /* 0x000fc40007f9e0ff */
[----:B------:R-:W-:Y:S02]  /*f5b0*/  IADD3 R45, P3, R6, 0x7000, RZ ;  /* 0x00007000062d7810 */ /* 0x000fe40007f7e0ff */
[----:B------:R-:W-:Y:S02]  /*f5c0*/  ISETP.GE.OR P2, PT, R11, R20, P0 ;  /* 0x000000140b00720c */ /* 0x000fe40000746670 */
[----:B------:R-:W-:Y:S02]  /*f5d0*/  SHF.R.U64 R8, R8, 0x3, RZ ;  /* 0x0000000308087819 */ /* 0x000fe400000012ff */
[----:B------:R-:W-:Y:S02]  /*f5e0*/  LOP3.LUT R24, R25, 0x380, RZ, 0xc0, !PT ;  /* 0x0000038019187812 */ /* 0x000fe400078ec0ff */
[----:B------:R-:W-:Y:S02]  /*f5f0*/  LOP3.LUT R36, R37, 0x380, RZ, 0xc0, !PT ;  /* 0x0000038025247812 */ /* 0x000fe400078ec0ff */
[----:B------:R-:W-:-:S02]  /*f600*/  LOP3.LUT R44, R45, 0x380, RZ, 0xc0, !PT ;  /* 0x000003802d2c7812 */ /* 0x000fc400078ec0ff */
[----:B------:R-:W-:Y:S01]  /*f610*/  LOP3.LUT R8, R8, R21, RZ, 0x3c, !PT ;  /* 0x0000001508087212 */ /* 0x000fe200078e3cff */
[----:B------:R-:W-:Y:S01]  /*f620*/  IMAD R21, R81, UR4, RZ ;  /* 0x0000000451157c24 */ /* 0x000fe2000f8e02ff */
[----:B------:R-:W-:Y:S02]  /*f630*/  SHF.R.U64 R24, R24, 0x3, RZ ;  /* 0x0000000318187819 */ /* 0x000fe400000012ff */
[----:B------:R-:W-:Y:S02]  /*f640*/  SHF.R.U64 R36, R36, 0x3, RZ ;  /* 0x0000000324247819 */ /* 0x000fe400000012ff */
[----:B------:R-:W-:Y:S01]  /*f650*/  SHF.R.U64 R44, R44, 0x3, RZ ;  /* 0x000000032c2c7819 */ /* 0x000fe200000012ff */
[----:B------:R-:W-:Y:S01]  /*f660*/  IMAD R21, R80, UR5, R21 ;  /* 0x0000000550157c24 */ /* 0x000fe2000f8e0215 */
[----:B------:R-:W-:Y:S01]  /*f670*/  LOP3.LUT R24, R24, R25, RZ, 0x3c, !PT ;  /* 0x0000001918187212 */ /* 0x000fe200078e3cff */
[--C-:B------:R-:W-:Y:S01]  /*f680*/  IMAD.X R25, RZ, RZ, R7.reuse, P5 ;  /* 0x000000ffff197224 */ /* 0x100fe200028e0607 */
[----:B------:R-:W-:Y:S01]  /*f690*/  LOP3.LUT R36, R36, R37, RZ, 0x3c, !PT ;  /* 0x0000002524247212 */ /* 0x000fe200078e3cff */
[--C-:B------:R-:W-:Y:S01]  /*f6a0*/  IMAD.X R37, RZ, RZ, R7.reuse, P4 ;  /* 0x000000ffff257224 */ /* 0x100fe200020e0607 */
[----:B------:R-:W-:Y:S01]  /*f6b0*/  LOP3.LUT R44, R44, R45, RZ, 0x3c, !PT ;  /* 0x0000002d2c2c7212 */ /* 0x000fe200078e3cff */
[----:B------:R-:W-:Y:S01]  /*f6c0*/  IMAD.X R45, RZ, RZ, R7, P3 ;  /* 0x000000ffff2d7224 */ /* 0x000fe200018e0607 */
[C---:B------:R-:W-:Y:S01]  /*f6d0*/  IADD3 R49, P5, R6.reuse, 0x8000, RZ ;  /* 0x0000800006317810 */ /* 0x040fe20007fbe0ff */
[----:B--2---:R2:W-:Y:S01]  /*f6e0*/  @!P2 ST.E desc[UR60][R54.64], R0 ;  /* 0x000000003600a985 */ /* 0x0045e2000c10193c */
[----:B------:R-:W-:Y:S01]  /*f6f0*/  IADD3 R57, P4, R6, 0xa000, RZ ;  /* 0x0000a00006397810 */ /* 0x000fe20007f9e0ff */
[----:B------:R-:W-:Y:S01]  /*f700*/  IMAD.WIDE.U32 R80, R80, UR4, RZ ;  /* 0x0000000450507c25 */ /* 0x000fe2000f8e00ff */
[----:B------:R-:W-:Y:S01]  /*f710*/  IADD3 R65, P3, R6, 0xc000, RZ ;  /* 0x0000c00006417810 */ /* 0x000fe20007f7e0ff */
[----:B------:R-:W-:Y:S01]  /*f720*/  ULDC.64 UR4, c[0x0][0xbe8] ;  /* 0x0002fa0000047ab9 */ /* 0x000fe20000000a00 */
[----:B------:R-:W-:Y:S01]  /*f730*/  LOP3.LUT R48, R49, 0x380, RZ, 0xc0, !PT ;  /* 0x0000038031307812 */ /* 0x000fe200078ec0ff */
[----:B------:R-:W-:Y:S01]  /*f740*/  IMAD.IADD R81, R81, 0x1, R21 ;  /* 0x0000000151517824 */ /* 0x000fe200078e0215 */
[----:B------:R-:W-:Y:S01]  /*f750*/  LOP3.LUT R56, R57, 0x380, RZ, 0xc0, !PT ;  /* 0x0000038039387812 */ /* 0x000fe200078ec0ff */
[----:B------:R-:W-:-:S02]  /*f760*/  IMAD R84, R84, UR4, RZ ;  /* 0x0000000454547c24 */ /* 0x000fc4000f8e02ff */
[----:B--2---:R-:W-:Y:S01]  /*f770*/  IMAD R0, R86, 0x20, R88 ;  /* 0x0000002056007824 */ /* 0x004fe200078e0258 */
[----:B------:R-:W-:-:S03]  /*f780*/  LOP3.LUT R64, R65, 0x380, RZ, 0xc0, !PT ;  /* 0x0000038041407812 */ /* 0x000fc600078ec0ff */
[----:B------:R-:W-:Y:S01]  /*f790*/  IMAD R86, R90, 0x80, R0 ;  /* 0x000000805a567824 */ /* 0x000fe200078e0200 */
[----:B------:R-:W-:Y:S01]  /*f7a0*/  SHF.R.U64 R48, R48, 0x3, RZ ;  /* 0x0000000330307819 */ /* 0x000fe200000012ff */
[----:B------:R-:W-:Y:S01]  /*f7b0*/  SHFL.IDX PT, R58, R14, 0x1, 0x1c1f ;  /* 0x003c1f000e3a7f89 */ /* 0x000fe200000e0000 */
[----:B------:R-:W-:Y:S01]  /*f7c0*/  SHF.R.U64 R56, R56, 0x3, RZ ;  /* 0x0000000338387819 */ /* 0x000fe200000012ff */
[C---:B------:R-:W-:Y:S01]  /*f7d0*/  IMAD R21, R89.reuse, UR5, R84 ;  /* 0x0000000559157c24 */ /* 0x040fe2000f8e0254 */
[----:B------:R-:W-:Y:S01]  /*f7e0*/  SHF.R.U64 R64, R64, 0x3, RZ ;  /* 0x0000000340407819 */ /* 0x000fe200000012ff */
[----:B------:R-:W2:Y:S01]  /*f7f0*/  SHFL.IDX PT, R59, R15, 0x1, 0x1c1f ;  /* 0x003c1f000f3b7f89 */ /* 0x000ea200000e0000 */
[----:B------:R-:W-:Y:S01]  /*f800*/  IMAD.WIDE.U32 R80, R89, UR4, R80 ;  /* 0x0000000459507c25 */ /* 0x000fe2000f8e0050 */
[----:B------:R-:W-:Y:S01]  /*f810*/  LOP3.LUT R48, R48, R49, RZ, 0x3c, !PT ;  /* 0x0000003130307212 */ /* 0x000fe200078e3cff */
[----:B------:R-:W-:Y:S02]  /*f820*/  ULDC.64 UR4, c[0x0][0xbf0] ;  /* 0x0002fc0000047ab9 */ /* 0x000fe40000000a00 */
[----:B0-----:R-:W-:Y:S01]  /*f830*/  @P1 IMAD.HI.U32 R0, R86, R85, RZ ;  /* 0x0000005556001227 */ /* 0x001fe200078e00ff */
[----:B------:R-:W-:-:S02]  /*f840*/  LOP3.LUT R56, R56, R57, RZ, 0x3c, !PT ;  /* 0x0000003938387212 */ /* 0x000fc400078e3cff */
[----:B------:R-:W-:Y:S01]  /*f850*/  LOP3.LUT R64, R64, R65, RZ, 0x3c, !PT ;  /* 0x0000004140407212 */ /* 0x000fe200078e3cff */
[----:B------:R-:W-:Y:S02]  /*f860*/  IMAD.IADD R81, R81, 0x1, R21 ;  /* 0x0000000151517824 */ /* 0x000fe400078e0215 */
[--C-:B------:R-:W-:Y:S01]  /*f870*/  IMAD.X R49, RZ, RZ, R7.reuse, P5 ;  /* 0x000000ffff317224 */ /* 0x100fe200028e0607 */
[C---:B------:R-:W-:Y:S01]  /*f880*/  IADD3 R69, P5, R6.reuse, 0xd000, RZ ;  /* 0x0000d00006457810 */ /* 0x040fe20007fbe0ff */
[--C-:B------:R-:W-:Y:S01]  /*f890*/  IMAD.X R57, RZ, RZ, R7.reuse, P4 ;  /* 0x000000ffff397224 */ /* 0x100fe200020e0607 */
[C---:B------:R-:W-:Y:S01]  /*f8a0*/  IADD3 R73, P4, R6.reuse, 0xe000, RZ ;  /* 0x0000e00006497810 */ /* 0x040fe20007f9e0ff */
[----:B------:R-:W-:Y:S02]  /*f8b0*/  VIADD R5, R11, 0x8 ;  /* 0x000000080b057836 */ /* 0x000fe40000000000 */
[----:B------:R-:W-:Y:S01]  /*f8c0*/  IMAD.MOV.U32 R21, RZ, RZ, R86 ;  /* 0x000000ffff157224 */ /* 0x000fe200078e0056 */
[----:B----4-:R-:W-:Y:S01]  /*f8d0*/  @P1 SHF.R.U32.HI R21, RZ, R87, R0 ;  /* 0x00000057ff151219 */ /* 0x010fe20000011600 */
[----:B------:R-:W-:Y:S01]  /*f8e0*/  IMAD.X R65, RZ, RZ, R7, P3 ;  /* 0x000000ffff417224 */ /* 0x000fe200018e0607 */
[----:B------:R-:W-:Y:S01]  /*f8f0*/  IADD3 R10, P3, R6, 0xf000, RZ ;  /* 0x0000f000060a7810 */ /* 0x000fe20007f7e0ff */
[----:B------:R-:W-:Y:S01]  /*f900*/  IMAD R82, R82, UR4, RZ ;  /* 0x0000000452527c24 */ /* 0x000fe2000f8e02ff */
[----:B------:R-:W-:Y:S01]  /*f910*/  LOP3.LUT R68, R69, 0x380, RZ, 0xc0, !PT ;  /* 0x0000038045447812 */ /* 0x000fe200078ec0ff */
[----:B------:R-:W-:Y:S01]  /*f920*/  IMAD.WIDE.U32 R80, R83, UR4, R80 ;  /* 0x0000000453507c25 */ /* 0x000fe2000f8e0050 */
[----:B------:R-:W-:-:S02]  /*f930*/  LOP3.LUT R72, R73, 0x380, RZ, 0xc0, !PT ;  /* 0x0000038049487812 */ /* 0x000fc400078ec0ff */
[----:B------:R-:W-:Y:S01]  /*f940*/  ISETP.GE.OR P0, PT, R5, R20, P0 ;  /* 0x000000140500720c */ /* 0x000fe20000706670 */
[----:B------:R-:W-:Y:S01]  /*f950*/  IMAD R85, R83, UR5, R82 ;  /* 0x0000000553557c24 */ /* 0x000fe2000f8e0252 */
[--C-:B------:R-:W-:Y:S01]  /*f960*/  SHF.R.S32.HI R0, RZ, 0x1f, R21.reuse ;  /* 0x0000001fff007819 */ /* 0x100fe20000011415 */
[----:B------:R-:W-:Y:S01]  /*f970*/  IMAD.MOV R83, RZ, RZ, -R21 ;  /* 0x000000ffff537224 */ /* 0x000fe200078e0a15 */
[----:B------:R-:W-:Y:S01]  /*f980*/  LOP3.LUT R11, R6, 0x380, RZ, 0xc0, !PT ;  /* 0x00000380060b7812 */ /* 0x000fe200078ec0ff */
[----:B------:R-:W-:Y:S01]  /*f990*/  ULDC.64 UR4, c[0x0][0xbe0] ;  /* 0x0002f80000047ab9 */ /* 0x000fe20000000a00 */
[----:B------:R-:W-:Y:S01]  /*f9a0*/  LOP3.LUT R5, R10, 0x380, RZ, 0xc0, !PT ;  /* 0x000003800a057812 */ /* 0x000fe200078ec0ff */
[----:B------:R-:W-:Y:S01]  /*f9b0*/  IMAD R0, R0, UR4, RZ ;  /* 0x0000000400007c24 */ /* 0x000fe2000f8e02ff */
[----:B------:R-:W-:Y:S01]  /*f9c0*/  SHF.R.U64 R68, R68, 0x3, RZ ;  /* 0x0000000344447819 */ /* 0x000fe200000012ff */
[----:B------:R-:W-:Y:S01]  /*f9d0*/  IMAD R83, R32, R83, R86 ;  /* 0x0000005320537224 */ /* 0x000fe200078e0256 */
[----:B------:R-:W-:-:S02]  /*f9e0*/  SHF.R.U64 R72, R72, 0x3, RZ ;  /* 0x0000000348487819 */ /* 0x000fc400000012ff */
[----:B------:R-:W-:Y:S02]  /*f9f0*/  SHF.R.U64 R11, R11, 0x3, RZ ;  /* 0x000000030b0b7819 */ /* 0x000fe400000012ff */
[----:B------:R-:W-:Y:S02]  /*fa00*/  SHF.R.U64 R5, R5, 0x3, RZ ;  /* 0x0000000305057819 */ /* 0x000fe400000012ff */
[----:B------:R-:W-:Y:S01]  /*fa10*/  IADD3 R81, R81, R85, RZ ;  /* 0x0000005551517210 */ /* 0x000fe20007ffe0ff */
[--C-:B------:R-:W-:Y:S01]  /*fa20*/  IMAD.X R77, RZ, RZ, R7.reuse, P3 ;  /* 0x000000ffff4d7224 */ /* 0x100fe200018e0607 */
[----:B------:R-:W-:Y:S01]  /*fa30*/  LOP3.LUT R68, R68, R69, RZ, 0x3c, !PT ;  /* 0x0000004544447212 */ /* 0x000fe200078e3cff */
[----:B------:R-:W-:Y:S01]  /*fa40*/  IMAD.X R69, RZ, RZ, R7, P5 ;  /* 0x000000ffff457224 */ /* 0x000fe200028e0607 */
[----:B------:R-:W-:Y:S01]  /*fa50*/  LOP3.LUT R72, R72, R73, RZ, 0x3c, !PT ;  /* 0x0000004948487212 */ /* 0x000fe200078e3cff */
[----:B------:R-:W-:Y:S01]  /*fa60*/  IMAD R85, R21, UR5, R0 ;  /* 0x0000000515557c24 */ /* 0x000fe2000f8e0200 */
[----:B------:R-:W-:-:S02]  /*fa70*/  LOP3.LUT R6, R11, R6, RZ, 0x3c, !PT ;  /* 0x000000060b067212 */ /* 0x000fc400078e3cff */
[----:B------:R-:W-:Y:S02]  /*fa80*/  IADD3.X R73, RZ, R7, RZ, P4, !PT ;  /* 0x00000007ff497210 */ /* 0x000fe400027fe4ff */
[----:B------:R-:W-:Y:S01]  /*fa90*/  LOP3.LUT R76, R5, R10, RZ, 0x3c, !PT ;  /* 0x0000000a054c7212 */ /* 0x000fe200078e3cff */
[----:B------:R-:W-:Y:S01]  /*faa0*/  IMAD.WIDE.U32 R80, R21, UR4, R80 ;  /* 0x0000000415507c25 */ /* 0x000fe2000f8e0050 */
[----:B------:R-:W-:Y:S01]  /*fab0*/  SHF.R.S32.HI R0, RZ, 0x1f, R83 ;  /* 0x0000001fff007819 */ /* 0x000fe20000011453 */
[----:B------:R-:W-:Y:S01]  /*fac0*/  ULDC.64 UR4, c[0x0][0xbd8] ;  /* 0x0002f60000047ab9 */ /* 0x000fe20000000a00 */
[----:B--2---:R0:W-:Y:S01]  /*fad0*/  @!P0 ST.E desc[UR60][R58.64], R4 ;  /* 0x000000043a008985 */ /* 0x0041e2000c10193c */
[----:B------:R-:W-:Y:S02]  /*fae0*/  IMAD.IADD R81, R81, 0x1, R85 ;  /* 0x0000000151517824 */ /* 0x000fe400078e0255 */
[----:B------:R-:W-:Y:S01]  /*faf0*/  IMAD R0, R0, UR4, RZ ;  /* 0x0000000400007c24 */ /* 0x000fe2000f8e02ff */
[----:B------:R-:W5:Y:S01]  /*fb00*/  LD.E.128 R8, desc[UR60][R8.64] ;  /* 0x0000003c08087980 */ /* 0x000f62000c101d00 */
[----:B------:R-:W-:-:S03]  /*fb10*/  IMAD R89, R90, 0x80, R88 ;  /* 0x000000805a597824 */ /* 0x000fc600078e0258 */
[----:B------:R-:W5:Y:S04]  /*fb20*/  LD.E.128 R12, desc[UR60][R12.64] ;  /* 0x0000003c0c0c7980 */ /* 0x000f68000c101d00 */
[----:B0-----:R-:W5:Y:S04]  /*fb30*/  LD.E.128 R4, desc[UR60][R6.64] ;  /* 0x0000003c06047980 */ /* 0x001f68000c101d00 */
[----:B------:R-:W5:Y:S04]  /*fb40*/  LD.E.128 R24, desc[UR60][R24.64] ;  /* 0x0000003c18187980 */ /* 0x000f68000c101d00 */
        /* <DEDUP_REMOVED lines=11> */
[----:B------:R-:W5:Y:S01]  /*fc00*/  LD.E.128 R76, desc[UR60][R76.64] ;  /* 0x0000003c4c4c7980 */ /* 0x000f62000c101d00 */
[C---:B------:R-:W-:Y:S01]  /*fc10*/  IMAD R85, R83.reuse, UR5, R0 ;  /* 0x0000000553557c24 */ /* 0x040fe2000f8e0200 */
[----:B------:R-:W-:Y:S01]  /*fc20*/  @!PT LDS RZ, [RZ] ;  /* 0x00000000fffff984 */ /* 0x000fe20000000800 */
[----:B------:R-:W-:Y:S01]  /*fc30*/  @!PT LDS RZ, [RZ] ;  /* 0x00000000fffff984 */ /* 0x000fe20000000800 */
[----:B------:R-:W-:Y:S01]  /*fc40*/  @!PT LDS RZ, [RZ] ;  /* 0x00000000fffff984 */ /* 0x000fe20000000800 */
[----:B------:R-:W-:Y:S01]  /*fc50*/  @!PT LDS RZ, [RZ] ;  /* 0x00000000fffff984 */ /* 0x000fe20000000800 */
[----:B------:R0:W-:Y:S06]  /*fc60*/  MEMBAR.ALL.CTA ;  /* 0x0000000000007992 */ /* 0x0001ec0000008000 */
[----:B0-----:R-:W0:Y:S01]  /*fc70*/  FENCE.VIEW.ASYNC.S ;  /* 0x00000000000073c6 */ /* 0x001e220000000000 */
[----:B------:R-:W-:Y:S01]  /*fc80*/  IMAD.WIDE.U32 R80, R83, UR4, R80 ;  /* 0x0000000453507c25 */ /* 0x000fe2000f8e0050 */
[----:B------:R-:W-:-:S03]  /*fc90*/  ULDC.64 UR4, c[0x0][0xb80] ;  /* 0x0002e00000047ab9 */ /* 0x000fc60000000a00 */
[----:B------:R-:W-:Y:S01]  /*fca0*/  VIADD R21, R89, 0x20 ;  /* 0x0000002059157836 */ /* 0x000fe20000000000 */
[----:B------:R-:W-:Y:S01]  /*fcb0*/  LEA R32, P2, R80, UR4, 0x1 ;  /* 0x0000000450207c11 */ /* 0x000fe2000f8408ff */
[----:B------:R-:W-:-:S03]  /*fcc0*/  IMAD.IADD R81, R81, 0x1, R85 ;  /* 0x0000000151517824 */ /* 0x000fc600078e0255 */
[-C--:B------:R-:W-:Y:S02]  /*fcd0*/  ISETP.GE.AND P1, PT, R21, R20.reuse, PT ;  /* 0x000000141500720c */ /* 0x080fe40003f26270 */
[----:B------:R-:W-:Y:S01]  /*fce0*/  LEA.HI.X R21, R80, UR5, R81, 0x1, P2 ;  /* 0x0000000550157c11 */ /* 0x000fe200090f0c51 */
[----:B------:R-:W-:Y:S01]  /*fcf0*/  VIADD R0, R19, 0x32420 ;  /* 0x0003242013007836 */ /* 0x000fe20000000000 */
[----:B------:R-:W-:-:S04]  /*fd00*/  ISETP.GE.AND P2, PT, R89, R20, PT ;  /* 0x000000145900720c */ /* 0x000fc80003f46270 */
[----:B------:R-:W-:Y:S01]  /*fd10*/  PRMT R0, RZ, 0x654, R0 ;  /* 0x00000654ff007816 */ /* 0x000fe20000000000 */
[----:B------:R-:W-:Y:S01]  /*fd20*/  VIADD R83, R89, 0x40 ;  /* 0x0000004059537836 */ /* 0x000fe20000000000 */
[----:B0-----:R0:W2:Y:S02]  /*fd30*/  SHFL.IDX PT, R86, R32, RZ, 0x181f ;  /* 0x00181fff20567589 */ /* 0x0010a400000e0000 */
[----:B------:R3:W-:Y:S02]  /*fd40*/  SYNCS.ARRIVE.TRANS64.RED.A1T0 RZ, [R0+URZ], RZ ;  /* 0x000000ff00ff79a7 */ /* 0x0007e4000810043f */
[----:B------:R-:W-:Y:S02]  /*fd50*/  ISETP.GE.AND P0, PT, R83, R20, PT ;  /* 0x000000145300720c */ /* 0x000fe40003f06270 */
[----:B------:R-:W-:Y:S02]  /*fd60*/  SHF.R.S32.HI R88, RZ, 0x1f, R3 ;  /* 0x0000001fff587819 */ /* 0x000fe40000011403 */
[----:B------:R-:W-:Y:S01]  /*fd70*/  SHF.R.S32.HI R90, RZ, 0x1f, R95 ;  /* 0x0000001fff5a7819 */ /* 0x000fe2000001145f */
[----:B---3--:R0:W3:Y:S01]  /*fd80*/  SHFL.IDX PT, R0, R21, RZ, 0x181f ;  /* 0x00181fff15007589 */ /* 0x0080e200000e0000 */
[----:B------:R-:W-:Y:S07]  /*fd90*/  @P2 BRA `(.L_x_10543) ;  /* 0x0000000000442947 */ /* 0x000fee0003800000 */
[----:B------:R-:W-:Y:S02]  /*fda0*/  ULDC UR4, c[0x0][0xbc8] ;  /* 0x0002f20000047ab9 */ /* 0x000fe40000000800 */
[----:B------:R-:W-:Y:S02]  /*fdb0*/  ISETP.GE.AND P2, PT, R3, UR4, PT ;  /* 0x0000000403007c0c */ /* 0x000fe4000bf46270 */
[----:B------:R-:W-:Y:S02]  /*fdc0*/  ISETP.GE.AND P3, PT, R95, UR4, PT ;  /* 0x000000045f007c0c */ /* 0x000fe4000bf66270 */
[----:B------:R-:W-:-:S09]  /*fdd0*/  ISETP.GE.AND P4, PT, R91, UR4, PT ;  /* 0x000000045b007c0c */ /* 0x000fd2000bf86270 */
[----:B--2---:R-:W-:-:S04]  /*fde0*/  @!P2 LEA R80, P5, R3, R86, 0x1 ;  /* 0x000000560350a211 */ /* 0x004fc800078a08ff */
[----:B---3--:R-:W-:Y:S02]  /*fdf0*/  @!P2 LEA.HI.X R81, R3, R0, R88, 0x1, P5 ;  /* 0x000000000351a211 */ /* 0x008fe400028f0c58 */
        /* <DEDUP_REMOVED lines=11> */
.L_x_10543:
[----:B------:R-:W-:Y:S05]  /*feb0*/  BSYNC B1 ;  /* 0x0000000000017941 */ /* 0x000fea0003800000 */
.L_x_10542:
[----:B---3--:R3:W0:Y:S01]  /*fec0*/  SHFL.IDX PT, R0, R21, 0x1, 0x181f ;  /* 0x00381f0015007f89 */ /* 0x00862200000e0000 */
[----:B------:R-:W-:Y:S03]  /*fed0*/  BSSY B1, `(.L_x_10544) ;  /* 0x0000014000017945 */ /* 0x000fe60003800000 */
[----:B----45:R3:W4:Y:S01]  /*fee0*/  SHFL.IDX PT, R30, R32, 0x1, 0x181f ;  /* 0x00381f00201e7f89 */ /* 0x03072200000e0000 */
[----:B------:R-:W-:Y:S05]  /*fef0*/  @P1 BRA `(.L_x_10545) ;  /* 0x0000000000441947 */ /* 0x000fea0003800000 */
[----:B------:R-:W-:Y:S02]  /*ff00*/  ULDC UR4, c[0x0][0xbc8] ;  /* 0x0002f20000047ab9 */ /* 0x000fe40000000800 */
[----:B------:R-:W-:Y:S02]  /*ff10*/  ISETP.GE.AND P4, PT, R3, UR4, PT ;  /* 0x0000000403007c0c */ /* 0x000fe4000bf86270 */
[----:B------:R-:W-:Y:S02]  /*ff20*/  ISETP.GE.AND P3, PT, R95, UR4, PT ;  /* 0x000000045f007c0c */ /* 0x000fe4000bf66270 */
[----:B------:R-:W-:Y:S02]  /*ff30*/  ISETP.GE.AND P2, PT, R91, UR4, PT ;  /* 0x000000045b007c0c */ /* 0x000fe4000bf46270 */
[----:B------:R-:W-:-:S07]  /*ff40*/  ISETP.GE.AND P1, PT, R93, UR4, PT ;  /* 0x000000045d007c0c */ /* 0x000fce000bf26270 */
[----:B----4-:R-:W-:-:S04]  /*ff50*/  @!P4 LEA R4, P5, R3, R30, 0x1 ;  /* 0x0000001e0304c211 */ /* 0x010fc800078a08ff */
[----:B0-----:R-:W-:Y:S02]  /*ff60*/  @!P4 LEA.HI.X R5, R3, R0, R88, 0x1, P5 ;  /* 0x000000000305c211 */ /* 0x001fe400028f0c58 */
        /* <DEDUP_REMOVED lines=10> */
.L_x_10545:
[----:B------:R-:W-:Y:S05]  /*10010*/  BSYNC B1 ;  /* 0x0000000000017941 */ /* 0x000fea0003800000 */
.L_x_10544:
        /* <DEDUP_REMOVED lines=21> */
.L_x_10547:
[----:B------:R-:W-:Y:S05]  /*10170*/  BSYNC B1 ;  /* 0x0000000000017941 */ /* 0x000fea0003800000 */
.L_x_10546:
[----:B0-----:R-:W-:Y:S01]  /*10180*/  VIADD R5, R89, 0x60 ;  /* 0x0000006059057836 */ /* 0x001fe20000000000 */
[----:B------:R0:W0:Y:S04]  /*10190*/  SHFL.IDX PT, R0, R21, 0x3, 0x181f ;  /* 0x00781f0015007f89 */ /* 0x00002800000e0000 */
[----:B------:R-:W-:Y:S01]  /*101a0*/  ISETP.GE.AND P0, PT, R5, R20, PT ;  /* 0x000000140500720c */ /* 0x000fe20003f06270 */
[----:B---3--:R-:W3:-:S12]  /*101b0*/  SHFL.IDX PT, R32, R32, 0x3, 0x181f ;  /* 0x00781f0020207f89 */ /* 0x008ed800000e0000 */
[----:B------:R-:W-:Y:S05]  /*101c0*/  @P0 BRA `(.L_x_10548) ;  /* 0x0000000c00f40947 */ /* 0x000fea0003800000 */
[----:B------:R-:W-:Y:S02]  /*101d0*/  ULDC UR4, c[0x0][0xbc8] ;  /* 0x0002f20000047ab9 */ /* 0x000fe40000000800 */
[----:B------:R-:W-:Y:S02]  /*101e0*/  ISETP.GE.AND P3, PT, R3, UR4, PT ;  /* 0x0000000403007c0c */ /* 0x000fe4000bf66270 */
[----:B------:R-:W-:Y:S02]  /*101f0*/  ISETP.GE.AND P4, PT, R95, UR4, PT ;  /* 0x000000045f007c0c */ /* 0x000fe4000bf86270 */
[----:B------:R-:W-:-:S09]  /*10200*/  ISETP.GE.AND P5, PT, R91, UR4, PT ;  /* 0x000000045b007c0c */ /* 0x000fd2000bfa6270 */
[-C--:B---3--:R-:W-:Y:S02]  /*10210*/  @!P3 LEA R4, P0, R3, R32.reuse, 0x1 ;  /* 0x000000200304b211 */ /* 0x088fe400078008ff */
[-C--:B------:R-:W-:Y:S02]  /*10220*/  @!P4 LEA R6, P1, R95, R32.reuse, 0x1 ;  /* 0x000000205f06c211 */ /* 0x080fe400078208ff */
[----:B------:R-:W-:Y:S02]  /*10230*/  @!P5 LEA R8, P2, R91, R32, 0x1 ;  /* 0x000000205b08d211 */ /* 0x000fe400078408ff */
[-C--:B0-----:R-:W-:Y:S02]  /*10240*/  @!P3 LEA.HI.X R5, R3, R0.reuse, R88, 0x1, P0 ;  /* 0x000000000305b211 */ /* 0x081fe400000f0c58 */
        /* <DEDUP_REMOVED lines=11> */
.L_x_10540:
[----:B------:R-:W2:Y:S01]  /*10300*/  LDL R11, [R1+0x5c] ;  /* 0x00005c00010b7983 */ /* 0x000ea20000100800 */
[----:B------:R-:W-:Y:S01]  /*10310*/  ULDC.64 UR4, c[0x0][0xd00] ;  /* 0x0003400000047ab9 */ /* 0x000fe20000000a00 */
[----:B------:R-:W-:Y:S01]  /*10320*/  IMAD.MOV.U32 R0, RZ, RZ, RZ ;  /* 0x000000ffff007224 */ /* 0x000fe200078e00ff */
[----:B------:R-:W-:Y:S01]  /*10330*/  ISETP.NE.U32.AND P0, PT, RZ, UR4, PT ;  /* 0x00000004ff007c0c */ /* 0x000fe2000bf05070 */
[----:B------:R-:W3:Y:S03]  /*10340*/  LDC R21, c[0x0][0xce8] ;  /* 0x00033a00ff157b82 */ /* 0x000ee60000000800 */
[----:B------:R-:W-:Y:S01]  /*10350*/  ISETP.NE.AND.EX P0, PT, RZ, UR5, PT, P0 ;  /* 0x00000005ff007c0c */ /* 0x000fe2000bf05300 */
[----:B--2---:R-:W-:Y:S01]  /*10360*/  IMAD.SHL.U32 R6, R11, 0x4, RZ ;  /* 0x000000040b067824 */ /* 0x004fe200078e00ff */
[----:B------:R-:W-:-:S04]  /*10370*/  SHF.R.S32.HI R12, RZ, 0x1f, R11 ;  /* 0x0000001fff0c7819 */ /* 0x000fc8000001140b */
[----:B------:R-:W-:Y:S02]  /*10380*/  IADD3 R4, P1, R6, UR4, RZ ;  /* 0x0000000406047c10 */ /* 0x000fe4000ff3e0ff */
[----:B------:R-:W-:-:S04]  /*10390*/  SHF.L.U64.HI R3, R11, 0x2, R12 ;  /* 0x000000020b037819 */ /* 0x000fc8000001020c */
[----:B------:R-:W-:Y:S01]  /*103a0*/  IADD3.X R5, R3, UR5, RZ, P1, !PT ;  /* 0x0000000503057c10 */ /* 0x000fe20008ffe4ff */
[----:B------:R-:W-:Y:S02]  /*103b0*/  ULDC.64 UR4, c[0x0][0xd08] ;  /* 0x0003420000047ab9 */ /* 0x000fe40000000a00 */
[----:B------:R-:W-:Y:S02]  /*103c0*/  ISETP.NE.U32.AND P1, PT, RZ, UR4, PT ;  /* 0x00000004ff007c0c */ /* 0x000fe4000bf25070 */
[----:B------:R2:W5:Y:S02]  /*103d0*/  @P0 LDG.E R0, desc[UR60][R4.64] ;  /* 0x0000003c04000981 */ /* 0x000564000c1e1900 */
[----:B------:R-:W-:Y:S01]  /*103e0*/  ISETP.NE.AND.EX P1, PT, RZ, UR5, PT, P1 ;  /* 0x00000005ff007c0c */ /* 0x000fe2000bf25310 */
[----:B------:R-:W4:-:S12]  /*103f0*/  S2R R9, SR_TID.X ;  /* 0x0000000000097919 */ /* 0x000f180000002100 */
[----:B------:R-:W-:Y:S01]  /*10400*/  @P1 IADD3 R6, P2, R6, UR4, RZ ;  /* 0x0000000406061c10 */ /* 0x000fe2000ff5e0ff */
[----:B------:R-:W-:Y:S02]  /*10410*/  ULDC UR4, c[0x0][0xb88] ;  /* 0x0002e20000047ab9 */ /* 0x000fe40000000800 */
[----:B------:R-:W-:Y:S01]  /*10420*/  IMAD.U32 R8, RZ, RZ, UR4 ;  /* 0x00000004ff087e24 */ /* 0x000fe2000f8e00ff */
[----:B------:R-:W-:-:S05]  /*10430*/  @P1 IADD3.X R7, R3, UR5, RZ, P2, !PT ;  /* 0x0000000503071c10 */ /* 0x000fca00097fe4ff */
[----:B------:R2:W5:Y:S01]  /*10440*/  @P1 LDG.E R8, desc[UR60][R6.64] ;  /* 0x0000003c06081981 */ /* 0x000562000c1e1900 */
[----:B---3--:R-:W-:Y:S01]  /*10450*/  ISETP.NE.AND P2, PT, R21, 0x1, PT ;  /* 0x000000011500780c */ /* 0x008fe20003f45270 */
[----:B----4-:R-:W-:-:S12]  /*10460*/  VIADD R24, R9, 0xffffff80 ;  /* 0xffffff8009187836 */ /* 0x010fd80000000000 */
[----:B------:R-:W3:Y:S01]  /*10470*/  @P2 LDC R25, c[0x0][0xcec] ;  /* 0x00033b00ff192b82 */ /* 0x000ee20000000800 */
[----:B------:R-:W-:Y:S01]  /*10480*/  ISETP.GE.AND P3, PT, R24, 0x80, PT ;  /* 0x000000801800780c */ /* 0x000fe20003f66270 */
[----:B--2---:R-:W-:-:S12]  /*10490*/  @P1 BRA `(.L_x_10549) ;  /* 0x0000000000101947 */ /* 0x004fd80003800000 */
[----:B------:R-:W-:Y:S05]  /*104a0*/  @!P0 BRA `(.L_x_10549) ;  /* 0x00000000000c8947 */ /* 0x000fea0003800000 */
[----:B------:R-:W2:Y:S04]  /*104b0*/  LDG.E R3, desc[UR60][R4.64] ;  /* 0x0000003c04037981 */ /* 0x000ea8000c1e1900 */
[----:B-----5:R-:W2:Y:S02]  /*104c0*/  LDG.E R8, desc[UR60][R4.64+0x4] ;  /* 0x0000043c04087981 */ /* 0x020ea4000c1e1900 */
[----:B--2---:R-:W-:-:S07]  /*104d0*/  IMAD.IADD R8, R8, 0x1, -R3 ;  /* 0x0000000108087824 */ /* 0x004fce00078e0a03 */
.L_x_10549:
[----:B------:R-:W2:Y:S04]  /*104e0*/  LDL R20, [R1+0x64] ;  /* 0x0000640001147983 */ /* 0x000ea80000100800 */
[----:B------:R4:W5:Y:S01]  /*104f0*/  LDL R26, [R1+0x6c] ;  /* 0x00006c00011a7983 */ /* 0x0009620000100800 */
[----:B------:R-:W-:Y:S01]  /*10500*/  BSSY B1, `(.L_x_10550) ;  /* 0x000002d000017945 */ /* 0x000fe20003800000 */
[----:B------:R-:W-:Y:S02]  /*10510*/  SEL R13, R11, RZ, !P0 ;  /* 0x000000ff0b0d7207 */ /* 0x000fe40004000000 */
[----:B------:R-:W-:Y:S02]  /*10520*/  SEL R12, R12, RZ, !P0 ;  /* 0x000000ff0c0c7207 */ /* 0x000fe40004000000 */
[----:B-----5:R-:W-:-:S02]  /*10530*/  SHF.R.S32.HI R11, RZ, 0x1f, R0 ;  /* 0x0000001fff0b7819 */ /* 0x020fc40000011400 */
[----:B--2---:R-:W-:Y:S01]  /*10540*/  SHF.R.S32.HI R10, RZ, 0x1f, R20 ;  /* 0x0000001fff0a7819 */ /* 0x004fe20000011414 */
[----:B----4-:R-:W-:Y:S06]  /*10550*/  @P3 BRA `(.L_x_10551) ;  /* 0x00000000009c3947 */ /* 0x010fec0003800000 */
[----:B------:R-:W2:Y:S01]  /*10560*/  LDC R14, c[0x0][0xce8] ;  /* 0x00033a00ff0e7b82 */ /* 0x000ea20000000800 */
[----:B------:R-:W-:-:S05]  /*10570*/  LEA R3, R26, R9, 0x7 ;  /* 0x000000091a037211 */ /* 0x000fca00078e38ff */
[----:B------:R-:W-:Y:S02]  /*10580*/  VIADD R9, R3, 0xffffff80 ;  /* 0xffffff8003097836 */ /* 0x000fe40000000000 */
        /* <DEDUP_REMOVED lines=36> */
.L_x_10551:
[----:B------:R-:W-:Y:S05]  /*107d0*/  BSYNC B1 ;  /* 0x0000000000017941 */ /* 0x000fea0003800000 */
.L_x_10550:
[--C-:B------:R-:W-:Y:S01]  /*107e0*/  SHF.R.S32.HI R14, RZ, 0x1f, R24.reuse ;  /* 0x0000001fff0e7819 */ /* 0x100fe20000011418 */
[----:B------:R-:W4:Y:S01]  /*107f0*/  @P2 LDC R9, c[0x0][0xcf0] ;  /* 0x00033c00ff092b82 */ /* 0x000f220000000800 */
[----:B------:R-:W-:Y:S01]  /*10800*/  SHF.R.S32.HI R28, RZ, 0x1f, R24 ;  /* 0x0000001fff1c7819 */ /* 0x000fe20000011418 */
[----:B------:R-:W-:Y:S01]  /*10810*/  ULDC.64 UR4, c[0x0][0xba0] ;  /* 0x0002e80000047ab9 */ /* 0x000fe20000000a00 */
[-C--:B------:R-:W-:Y:S01]  /*10820*/  LEA.HI R14, R14, R24.reuse, RZ, 0x3 ;  /* 0x000000180e0e7211 */ /* 0x080fe200078f18ff */
[----:B--2---:R-:W-:Y:S01]  /*10830*/  IMAD R3, R11, UR4, RZ ;  /* 0x000000040b037c24 */ /* 0x004fe2000f8e02ff */
[----:B------:R-:W-:Y:S01]  /*10840*/  LEA.HI R28, R28, R24, RZ, 0x3 ;  /* 0x000000181c1c7211 */ /* 0x000fe200078f18ff */
[----:B------:R-:W-:Y:S01]  /*10850*/  IMAD.WIDE.U32 R4, R0, UR4, RZ ;  /* 0x0000000400047c25 */ /* 0x000fe2000f8e00ff */
[----:B------:R-:W-:Y:S02]  /*10860*/  LOP3.LUT R14, R14, 0xfffffff8, RZ, 0xc0, !PT ;  /* 0xfffffff80e0e7812 */ /* 0x000fe400078ec0ff */
[----:B------:R-:W-:Y:S01]  /*10870*/  SHF.R.S32.HI R28, RZ, 0x3, R28 ;  /* 0x00000003ff1c7819 */ /* 0x000fe2000001141c */
[----:B------:R-:W-:Y:S01]  /*10880*/  IMAD R3, R0, UR5, R3 ;  /* 0x0000000500037c24 */ /* 0x000fe2000f8e0203 */
[----:B------:R-:W-:Y:S01]  /*10890*/  ULDC.64 UR4, c[0x0][0xbe8] ;  /* 0x0002fa0000047ab9 */ /* 0x000fe20000000a00 */
[----:B------:R-:W-:-:S02]  /*108a0*/  IMAD.IADD R14, R24, 0x1, -R14 ;  /* 0x00000001180e7824 */ /* 0x000fc400078e0a0e */
[----:B------:R-:W-:Y:S02]  /*108b0*/  IMAD R0, R10, UR4, RZ ;  /* 0x000000040a007c24 */ /* 0x000fe4000f8e02ff */
[----:B------:R-:W-:Y:S02]  /*108c0*/  IMAD R6, R14, 0x20, R28 ;  /* 0x000000200e067824 */ /* 0x000fe400078e021c */
[----:B------:R-:W-:Y:S02]  /*108d0*/  IMAD.IADD R5, R5, 0x1, R3 ;  /* 0x0000000105057824 */ /* 0x000fe400078e0203 */
[----:B------:R-:W-:Y:S02]  /*108e0*/  IMAD R10, R26, 0x80, R6 ;  /* 0x000000801a0a7824 */ /* 0x000fe400078e0206 */
[----:B------:R-:W-:Y:S02]  /*108f0*/  IMAD R7, R20, UR5, R0 ;  /* 0x0000000514077c24 */ /* 0x000fe4000f8e0200 */
[----:B---3--:R-:W-:-:S04]  /*10900*/  @P2 IMAD.HI.U32 R0, R10, R25, RZ ;  /* 0x000000190a002227 */ /* 0x008fc800078e00ff */
[----:B------:R-:W-:Y:S01]  /*10910*/  IMAD.WIDE.U32 R4, R20, UR4, R4 ;  /* 0x0000000414047c25 */ /* 0x000fe2000f8e0004 */
[----:B------:R-:W-:-:S03]  /*10920*/  ULDC.64 UR4, c[0x0][0xbf0] ;  /* 0x0002fc0000047ab9 */ /* 0x000fc60000000a00 */
[----:B------:R-:W-:Y:S01]  /*10930*/  IMAD.MOV.U32 R3, RZ, RZ, R10 ;  /* 0x000000ffff037224 */ /* 0x000fe200078e000a */
[----:B----4-:R-:W-:Y:S01]  /*10940*/  @P2 SHF.R.U32.HI R3, RZ, R9, R0 ;  /* 0x00000009ff032219 */ /* 0x010fe20000011600 */
[----:B------:R-:W-:Y:S02]  /*10950*/  IMAD.IADD R5, R5, 0x1, R7 ;  /* 0x0000000105057824 */ /* 0x000fe400078e0207 */
[----:B------:R-:W-:Y:S01]  /*10960*/  IMAD R6, R12, UR4, RZ ;  /* 0x000000040c067c24 */ /* 0x000fe2000f8e02ff */
[--C-:B------:R-:W-:Y:S01]  /*10970*/  SHF.R.S32.HI R0, RZ, 0x1f, R3.reuse ;  /* 0x0000001fff007819 */ /* 0x100fe20000011403 */
[----:B------:R-:W-:Y:S02]  /*10980*/  IMAD.MOV R7, RZ, RZ, -R3 ;  /* 0x000000ffff077224 */ /* 0x000fe400078e0a03 */
[C---:B------:R-:W-:Y:S02]  /*10990*/  IMAD R9, R13.reuse, UR5, R6 ;  /* 0x000000050d097c24 */ /* 0x040fe4000f8e0206 */
[----:B------:R-:W-:Y:S01]  /*109a0*/  IMAD.WIDE.U32 R4, R13, UR4, R4 ;  /* 0x000000040d047c25 */ /* 0x000fe2000f8e0004 */
[----:B------:R-:W-:-:S03]  /*109b0*/  ULDC.64 UR4, c[0x0][0xbe0] ;  /* 0x0002f80000047ab9 */ /* 0x000fc60000000a00 */
[----:B------:R-:W-:Y:S01]  /*109c0*/  IMAD R7, R21, R7, R10 ;  /* 0x0000000715077224 */ /* 0x000fe200078e020a */
[----:B------:R-:W-:Y:S01]  /*109d0*/  IADD3 R5, R5, R9, RZ ;  /* 0x0000000905057210 */ /* 0x000fe20007ffe0ff */
[----:B------:R-:W-:-:S03]  /*109e0*/  IMAD R6, R0, UR4, RZ ;  /* 0x0000000400067c24 */ /* 0x000fc6000f8e02ff */
[----:B------:R-:W-:Y:S01]  /*109f0*/  SHF.R.S32.HI R0, RZ, 0x1f, R7 ;  /* 0x0000001fff007819 */ /* 0x000fe20000011407 */
        /* <DEDUP_REMOVED lines=8> */
[----:B------:R-:W-:Y:S02]  /*10a80*/  IMAD.SHL.U32 R9, R14, 0x8, RZ ;  /* 0x000000080e097824 */ /* 0x000fe400078e00ff */
[----:B------:R-:W-:Y:S01]  /*10a90*/  IMAD.IADD R5, R5, 0x1, R3 ;  /* 0x0000000105057824 */ /* 0x000fe200078e0203 */
[C---:B------:R-:W-:Y:S01]  /*10aa0*/  LEA R3, P0, R4.reuse, UR4, 0x1 ;  /* 0x0000000404037c11 */ /* 0x040fe2000f8008ff */
[C---:B------:R-:W-:Y:S01]  /*10ab0*/  VIADD R25, R9.reuse, 0x80 ;  /* 0x0000008009197836 */ /* 0x040fe20000000000 */
[----:B------:R-:W-:Y:S01]  /*10ac0*/  UMOV UR4, 0xffffffff ;  /* 0xffffffff00047882 */ /* 0x000fe20000000000 */
[C---:B------:R-:W-:Y:S01]  /*10ad0*/  VIADD R27, R9.reuse, 0x40 ;  /* 0x00000040091b7836 */ /* 0x040fe20000000000 */
[----:B------:R-:W-:Y:S01]  /*10ae0*/  LEA.HI.X R4, R4, UR5, R5, 0x1, P0 ;  /* 0x0000000504047c11 */ /* 0x000fe200080f0c05 */
[----:B------:R-:W-:Y:S01]  /*10af0*/  VIADD R29, R9, 0xc0 ;  /* 0x000000c0091d7836 */ /* 0x000fe20000000000 */
[----:B------:R-:W-:Y:S02]  /*10b00*/  SHF.R.S32.HI R10, RZ, 0x1f, R9 ;  /* 0x0000001fff0a7819 */ /* 0x000fe40000011409 */
[----:B------:R-:W-:-:S02]  /*10b10*/  SHF.R.S32.HI R6, RZ, 0x1f, R25 ;  /* 0x0000001fff067819 */ /* 0x000fc40000011419 */
[----:B------:R-:W-:Y:S02]  /*10b20*/  SHF.R.S32.HI R20, RZ, 0x1f, R27 ;  /* 0x0000001fff147819 */ /* 0x000fe4000001141b */
[----:B------:R-:W-:Y:S01]  /*10b30*/  SHF.R.S32.HI R24, RZ, 0x1f, R29 ;  /* 0x0000001fff187819 */ /* 0x000fe2000001141d */
[----:B------:R-:W-:Y:S06]  /*10b40*/  BRA.DIV UR4, `(.L_x_10552) ;  /* 0x0000008a04147947 */ /* 0x000fec000b800000 */
[----:B------:R2:W3:Y:S04]  /*10b50*/  SHFL.IDX PT, R0, R4, RZ, 0x181f ;  /* 0x00181fff04007589 */ /* 0x0004e800000e0000 */
[----:B------:R2:W4:Y:S02]  /*10b60*/  SHFL.IDX PT, R14, R3, RZ, 0x181f ;  /* 0x00181fff030e7589 */ /* 0x00052400000e0000 */
.L_x_10737:
[----:B------:R-:W-:Y:S01]  /*10b70*/  IMAD R8, R8, R21, RZ ;  /* 0x0000001508087224 */ /* 0x000fe200078e02ff */
[----:B------:R-:W-:Y:S01]  /*10b80*/  BSSY B1, `(.L_x_10553) ;  /* 0x0000015000017945 */ /* 0x000fe20003800000 */
[----:B------:R-:W-:-:S05]  /*10b90*/  IMAD R7, R26, 0x80, R28 ;  /* 0x000000801a077824 */ /* 0x000fca00078e021c */
[----:B------:R-:W-:-:S13]  /*10ba0*/  ISETP.GE.AND P0, PT, R7, R8, PT ;  /* 0x000000080700720c */ /* 0x000fda0003f06270 */
[----:B------:R-:W-:Y:S05]  /*10bb0*/  @P0 BRA `(.L_x_10554) ;  /* 0x0000000000440947 */ /* 0x000fea0003800000 */
[----:B------:R-:W-:Y:S02]  /*10bc0*/  ULDC UR4, c[0x0][0xbc8] ;  /* 0x0002f20000047ab9 */ /* 0x000fe40000000800 */
[----:B------:R-:W-:Y:S02]  /*10bd0*/  ISETP.GE.AND P3, PT, R9, UR4, PT ;  /* 0x0000000409007c0c */ /* 0x000fe4000bf66270 */
[----:B------:R-:W-:Y:S02]  /*10be0*/  ISETP.GE.AND P2, PT, R27, UR4, PT ;  /* 0x000000041b007c0c */ /* 0x000fe4000bf46270 */
[----:B------:R-:W-:Y:S02]  /*10bf0*/  ISETP.GE.AND P1, PT, R25, UR4, PT ;  /* 0x0000000419007c0c */ /* 0x000fe4000bf26270 */
[----:B------:R-:W-:-:S07]  /*10c00*/  ISETP.GE.AND P0, PT, R29, UR4, PT ;  /* 0x000000041d007c0c */ /* 0x000fce000bf06270 */
[-C--:B----4-:R-:W-:Y:S02]  /*10c10*/  @!P3 LEA R12, P5, R9, R14.reuse, 0x1 ;  /* 0x0000000e090cb211 */ /* 0x090fe400078a08ff */
[----:B------:R-:W-:Y:S02]  /*10c20*/  @!P2 LEA R30, P4, R27, R14, 0x1 ;  /* 0x0000000e1b1ea211 */ /* 0x000fe400078808ff */
        /* <DEDUP_REMOVED lines=10> */
.L_x_10554:
[----:B------:R-:W-:Y:S05]  /*10cd0*/  BSYNC B1 ;  /* 0x0000000000017941 */ /* 0x000fea0003800000 */
.L_x_10553:
[----:B------:R-:W-:-:S03]  /*10ce0*/  UMOV UR4, 0xffffffff ;  /* 0xffffffff00047882 */ /* 0x000fc60000000000 */
[----:B------:R-:W-:Y:S05]  /*10cf0*/  BRA.DIV UR4, `(.L_x_10555) ;  /* 0x0000008604dc7947 */ /* 0x000fea000b800000 */
[----:B---3--:R3:W0:Y:S04]  /*10d00*/  SHFL.IDX PT, R0, R4, 0x1, 0x181f ;  /* 0x00381f0004007f89 */ /* 0x00862800000e0000 */
[----:B----4-:R3:W4:Y:S02]  /*10d10*/  SHFL.IDX PT, R14, R3, 0x1, 0x181f ;  /* 0x00381f00030e7f89 */ /* 0x01072400000e0000 */
.L_x_10741:
[----:B------:R-:W-:Y:S01]  /*10d20*/  IADD3 R5, R7, 0x20, RZ ;  /* 0x0000002007057810 */ /* 0x000fe20007ffe0ff */
[----:B------:R-:W-:Y:S03]  /*10d30*/  BSSY B1, `(.L_x_10556) ;  /* 0x0000014000017945 */ /* 0x000fe60003800000 */
        /* <DEDUP_REMOVED lines=9> */
[----:B0-----:R-:W-:Y:S02]  /*10dd0*/  @!P3 LEA.HI.X R13, R9, R0, R10, 0x1, P5 ;  /* 0x00000000090db211 */ /* 0x001fe400028f0c0a */
        /* <DEDUP_REMOVED lines=9> */
.L_x_10557:
[----:B------:R-:W-:Y:S05]  /*10e70*/  BSYNC B1 ;  /* 0x0000000000017941 */ /* 0x000fea0003800000 */
.L_x_10556:
[----:B------:R-:W-:-:S03]  /*10e80*/  UMOV UR4, 0xffffffff ;  /* 0xffffffff00047882 */ /* 0x000fc60000000000 */
[----:B------:R-:W-:Y:S05]  /*10e90*/  BRA.DIV UR4, `(.L_x_10558) ;  /* 0x0000008604bc7947 */ /* 0x000fea000b800000 */
[----:B0-----:R0:W0:Y:S04]  /*10ea0*/  SHFL.IDX PT, R0, R4, 0x2, 0x181f ;  /* 0x00581f0004007f89 */ /* 0x00102800000e0000 */
[----:B----4-:R4:W0:Y:S02]  /*10eb0*/  SHFL.IDX PT, R14, R3, 0x2, 0x181f ;  /* 0x00581f00030e7f89 */ /* 0x01082400000e0000 */
.L_x_10745:
[----:B------:R-:W-:Y:S01]  /*10ec0*/  VIADD R5, R7, 0x40 ;  /* 0x0000004007057836 */ /* 0x000fe20000000000 */
[----:B------:R-:W-:Y:S04]  /*10ed0*/  BSSY B1, `(.L_x_10559) ;  /* 0x0000014000017945 */ /* 0x000fe80003800000 */
[----:B------:R-:W-:-:S13]  /*10ee0*/  ISETP.GE.AND P0, PT, R5, R8, PT ;  /* 0x000000080500720c */ /* 0x000fda0003f06270 */
        /* <DEDUP_REMOVED lines=18> */
.L_x_10560:
[----:B------:R-:W-:Y:S05]  /*11010*/  BSYNC B1 ;  /* 0x0000000000017941 */ /* 0x000fea0003800000 */
.L_x_10559:
[----:B------:R-:W-:-:S03]  /*11020*/  UMOV UR4, 0xffffffff ;  /* 0xffffffff00047882 */ /* 0x000fc60000000000 */
[----:B------:R-:W-:Y:S05]  /*11030*/  BRA.DIV UR4, `(.L_x_10561) ;  /* 0x00000086049c7947 */ /* 0x000fea000b800000 */
[----:B0-----:R0:W0:Y:S04]  /*11040*/  SHFL.IDX PT, R0, R4, 0x3, 0x181f ;  /* 0x00781f0004007f89 */ /* 0x00102800000e0000 */
[----:B------:R0:W0:Y:S02]  /*11050*/  SHFL.IDX PT, R14, R3, 0x3, 0x181f ;  /* 0x00781f00030e7f89 */ /* 0x00002400000e0000 */
.L_x_10749:
[----:B0-234-:R-:W-:-:S05]  /*11060*/  VIADD R3, R7, 0x60 ;  /* 0x0000006007037836 */ /* 0x01dfca0000000000 */
[----:B------:R-:W-:-:S13]  /*11070*/  ISETP.GE.AND P0, PT, R3, R8, PT ;  /* 0x000000080300720c */ /* 0x000fda0003f06270 */
[----:B------:R-:W-:Y:S05]  /*11080*/  @P0 BRA `(.L_x_10548) ;  /* 0x0000000000440947 */ /* 0x000fea0003800000 */
[----:B------:R-:W-:Y:S02]  /*11090*/  ULDC UR4, c[0x0][0xbc8] ;  /* 0x0002f20000047ab9 */ /* 0x000fe40000000800 */
[----:B------:R-:W-:Y:S02]  /*110a0*/  ISETP.GE.AND P3, PT, R9, UR4, PT ;  /* 0x0000000409007c0c */ /* 0x000fe4000bf66270 */
[----:B------:R-:W-:Y:S02]  /*110b0*/  ISETP.GE.AND P2, PT, R27, UR4, PT ;  /* 0x000000041b007c0c */ /* 0x000fe4000bf46270 */
[----:B------:R-:W-:Y:S02]  /*110c0*/  ISETP.GE.AND P1, PT, R25, UR4, PT ;  /* 0x0000000419007c0c */ /* 0x000fe4000bf26270 */
[----:B------:R-:W-:-:S07]  /*110d0*/  ISETP.GE.AND P0, PT, R29, UR4, PT ;  /* 0x000000041d007c0c */ /* 0x000fce000bf06270 */
[-C--:B------:R-:W-:Y:S02]  /*110e0*/  @!P3 LEA R4, P4, R9, R14.reuse, 0x1 ;  /* 0x0000000e0904b211 */ /* 0x080fe400078808ff */
[----:B------:R-:W-:Y:S02]  /*110f0*/  @!P2 LEA R8, P5, R27, R14, 0x1 ;  /* 0x0000000e1b08a211 */ /* 0x000fe400078a08ff */
[-C--:B------:R-:W-:Y:S02]  /*11100*/  @!P3 LEA.HI.X R5, R9, R0.reuse, R10, 0x1, P4 ;  /* 0x000000000905b211 */ /* 0x080fe400020f0c0a */
[----:B------:R-:W-:Y:S02]  /*11110*/  @!P2 LEA.HI.X R9, R27, R0, R20, 0x1, P5 ;  /* 0x000000001b09a211 */ /* 0x000fe400028f0c14 */
[-C--:B------:R-:W-:Y:S01]  /*11120*/  @!P1 LEA R10, P4, R25, R14.reuse, 0x1 ;  /* 0x0000000e190a9211 */ /* 0x080fe200078808ff */
[----:B------:R0:W-:Y:S01]  /*11130*/  @!P3 ST.E.128 desc[UR60][R4.64], RZ ;  /* 0x000000ff0400b985 */ /* 0x0001e2000c101d3c */
[----:B------:R-:W-:-:S02]  /*11140*/  @!P0 LEA R14, P5, R29, R14, 0x1 ;  /* 0x0000000e1d0e8211 */ /* 0x000fc400078a08ff */
[-C--:B------:R-:W-:Y:S01]  /*11150*/  @!P1 LEA.HI.X R11, R25, R0.reuse, R6, 0x1, P4 ;  /* 0x00000000190b9211 */ /* 0x080fe200020f0c06 */
[----:B------:R0:W-:Y:S01]  /*11160*/  @!P2 ST.E.128 desc[UR60][R8.64], RZ ;  /* 0x000000ff0800a985 */ /* 0x0001e2000c101d3c */
[----:B------:R-:W-:-:S03]  /*11170*/  @!P0 LEA.HI.X R15, R29, R0, R24, 0x1, P5 ;  /* 0x000000001d0f8211 */ /* 0x000fc600028f0c18 */
[----:B------:R0:W-:Y:S04]  /*11180*/  @!P1 ST.E.128 desc[UR60][R10.64], RZ ;  /* 0x000000ff0a009985 */ /* 0x0001e8000c101d3c */
[----:B------:R0:W-:Y:S02]  /*11190*/  @!P0 ST.E.128 desc[UR60][R14.64], RZ ;  /* 0x000000ff0e008985 */ /* 0x0001e4000c101d3c */
.L_x_10548:
[----:B------:R-:W-:Y:S05]  /*111a0*/  BSYNC B0 ;  /* 0x0000000000007941 */ /* 0x000fea0003800000 */
.L_x_10539:
[----:B------:R-:W-:Y:S02]  /*111b0*/  ULDC UR4, c[0x0][0xd3c] ;  /* 0x00034f0000047ab9 */ /* 0x000fe40000000800 */
[----:B------:R-:W-:-:S13]  /*111c0*/  ISETP.GE.AND P0, PT, R35, UR4, PT ;  /* 0x0000000423007c0c */ /* 0x000fda000bf06270 */
[----:B------:R-:W-:Y:S05]  /*111d0*/  @!P0 BRA `(.L_x_10562) ;  /* 0xfffffefc00ac8947 */ /* 0x000fea000383ffff */
[----:B------:R-:W-:Y:S05]  /*111e0*/  BRA `(.L_x_10419) ;  /* 0x0000007000ac7947 */ /* 0x000fea0003800000 */
.L_x_10417:
[----:B------:R-:W-:-:S08]  /*111f0*/  NOP ;  /* 0x0000000000007918 */ /* 0x000fd00000000000 */
[----:B--2---:R-:W0:-:S00]  /*11200*/  USETMAXREG.DEALLOC.CTAPOOL 0x28 ;  /* 0x00000028000079c8 */ /* 0x004e0000080e0500 */
        /* <DEDUP_REMOVED lines=14> */
.L_x_10563:
        /* <DEDUP_REMOVED lines=42> */
.L_x_10569:
        /* <DEDUP_REMOVED lines=12> */
.L_x_10568:
[----:B------:R-:W-:Y:S05]  /*11650*/  BSYNC B0 ;  /* 0x0000000000007941 */ /* 0x000fea0003800000 */
.L_x_10567:
        /* <DEDUP_REMOVED lines=21> */
.L_x_10565:
        /* <DEDUP_REMOVED lines=15> */
.L_x_10570:
        /* <DEDUP_REMOVED lines=24> */
[--C-:B------:R-:W-:Y:S02]  /*11a20*/  IMAD.MOV R17, RZ, RZ, -R2.reuse ;  /* 0x000000ffff117224 */ /* 0x100fe400078e0a02 */
[----:B------:R-:W-:Y:S02]  /*11a30*/  IMAD.MOV.U32 R18, RZ, RZ, R2 ;  /* 0x000000ffff127224 */ /* 0x000fe400078e0002 */
[----:B------:R-:W-:Y:S01]  /*11a40*/  IMAD R17, R0, R17, R9 ;  /* 0x0000001100117224 */ /* 0x000fe200078e0209 */
[----:B------:R-:W-:Y:S06]  /*11a50*/  BRA `(.L_x_10571) ;  /* 0x00000000000c7947 */ /* 0x000fec0003800000 */
.L_x_10566:
[----:B------:R-:W-:Y:S02]  /*11a60*/  IMAD.MOV.U32 R17, RZ, RZ, RZ ;  /* 0x000000ffff117224 */ /* 0x000fe400078e00ff */
[----:B------:R-:W-:Y:S02]  /*11a70*/  IMAD.U32 R16, RZ, RZ, UR6 ;  /* 0x00000006ff107e24 */ /* 0x000fe4000f8e00ff */
[----:B------:R-:W-:-:S07]  /*11a80*/  IMAD.MOV.U32 R18, RZ, RZ, RZ ;  /* 0x000000ffff127224 */ /* 0x000fce00078e00ff */
.L_x_10571:
[----:B------:R-:W-:-:S13]  /*11a90*/  ISETP.NE.AND P0, PT, R5, RZ, PT ;  /* 0x000000ff0500720c */ /* 0x000fda0003f05270 */
[----:B------:R-:W0:Y:S01]  /*11aa0*/  @!P0 S2R R3, SR_CgaCtaId ;  /* 0x0000000000038919 */ /* 0x000e220000008800 */
[----:B------:R-:W-:-:S04]  /*11ab0*/  @!P0 MOV R0, 0x400 ;  /* 0x0000040000008802 */ /* 0x000fc80000000f00 */
[----:B0-----:R-:W-:-:S05]  /*11ac0*/  @!P0 LEA R0, R3, R0, 0x18 ;  /* 0x0000000003008211 */ /* 0x001fca00078ec0ff */
[----:B------:R1:W-:Y:S01]  /*11ad0*/  @!P0 STS.128 [R0+0x324d0], R16 ;  /* 0x0324d01000008388 */ /* 0x0003e20000000c00 */
[----:B------:R-:W-:Y:S06]  /*11ae0*/  BAR.ARV 0x5, 0x180 ;  /* 0x0146000000007b1d */ /* 0x000fec0000002000 */
.L_x_10564:
[----:B------:R2:W-:Y:S01]  /*11af0*/  STL [R1+0x40], RZ ;  /* 0x000040ff01007387 */ /* 0x0005e20000100800 */
[----:B------:R-:W-:Y:S01]  /*11b00*/  ULDC UR4, c[0x0][0xd3c] ;  /* 0x00034f0000047ab9 */ /* 0x000fe20000000800 */
[----:B------:R-:W-:Y:S01]  /*11b10*/  MOV R27, 0x1 ;  /* 0x00000001001b7802 */ /* 0x000fe20000000f00 */
[----:B------:R-:W-:Y:S01]  /*11b20*/  IMAD.MOV.U32 R25, RZ, RZ, RZ ;  /* 0x000000ffff197224 */ /* 0x000fe200078e00ff */
[----:B0-----:R-:W-:-:S13]  /*11b30*/  ISETP.GE.AND P0, PT, R19, UR4, PT ;  /* 0x0000000413007c0c */ /* 0x001fda000bf06270 */
[----:B--2---:R-:W-:Y:S05]  /*11b40*/  @P0 BRA `(.L_x_10572) ;  /* 0x0000006400780947 */ /* 0x004fea0003800000 */
[----:B------:R-:W2:Y:S01]  /*11b50*/  LDL R4, [R1+0x8] ;  /* 0x0000080001047983 */ /* 0x000ea20000100800 */
[----:B------:R-:W1:Y:S01]  /*11b60*/  S2R R5, SR_TID.X ;  /* 0x0000000000057919 */ /* 0x000e620000002100 */
[----:B------:R-:W0:Y:S01]  /*11b70*/  S2UR UR5, SR_CgaCtaId ;  /* 0x00000000000579c3 */ /* 0x000e220000008800 */
[----:B------:R-:W-:Y:S01]  /*11b80*/  UMOV UR4, 0x400 ;  /* 0x0000040000047882 */ /* 0x000fe20000000000 */
[----:B------:R-:W-:Y:S01]  /*11b90*/  BSSY B8, `(.L_x_10572) ;  /* 0x0000659000087945 */ /* 0x000fe20003800000 */
[----:B------:R-:W-:Y:S01]  /*11ba0*/  IMAD.MOV.U32 R28, RZ, RZ, 0x1 ;  /* 0x00000001ff1c7424 */ /* 0x000fe200078e00ff */
[----:B------:R-:W-:Y:S01]  /*11bb0*/  CS2R R24, SRZ ;  /* 0x0000000000187805 */ /* 0x000fe2000001ff00 */
[----:B------:R-:W-:Y:S01]  /*11bc0*/  IMAD.MOV.U32 R27, RZ, RZ, 0x1 ;  /* 0x00000001ff1b7424 */ /* 0x000fe200078e00ff */
[----:B------:R-:W-:Y:S01]  /*11bd0*/  ULDC.64 UR38, c[0x0][0x198] ;  /* 0x0000660000267ab9 */ /* 0x000fe20000000a00 */
[----:B------:R-:W-:Y:S01]  /*11be0*/  ULDC UR36, c[0x0][0xc] ;  /* 0x0000030000247ab9 */ /* 0x000fe20000000800 */
[C---:B-1----:R-:W-:Y:S01]  /*11bf0*/  IMAD.SHL.U32 R0, R5.reuse, 0x8, RZ ;  /* 0x0000000805007824 */ /* 0x042fe200078e00ff */
[----:B------:R-:W-:-:S04]  /*11c00*/  LOP3.LUT R3, R5, 0x7f, RZ, 0xc0, !PT ;  /* 0x0000007f05037812 */ /* 0x000fc800078ec0ff */
[----:B------:R-:W-:Y:S01]  /*11c10*/  LOP3.LUT R2, R0, 0x1f8, RZ, 0xc0, !PT ;  /* 0x000001f800027812 */ /* 0x000fe200078ec0ff */
[----:B------:R-:W-:Y:S01]  /*11c20*/  IMAD.SHL.U32 R33, R3, 0x8, RZ ;  /* 0x0000000803217824 */ /* 0x000fe200078e00ff */
[----:B0-----:R-:W-:Y:S02]  /*11c30*/  ULEA UR4, UR5, UR4, 0x18 ;  /* 0x0000000405047291 */ /* 0x001fe4000f8ec03f */
[----:B------:R-:W-:Y:S02]  /*11c40*/  LOP3.LUT R2, R2, 0x38, R5, 0x78, !PT ;  /* 0x0000003802027812 */ /* 0x000fe400078e7805 */
[----:B------:R-:W-:Y:S02]  /*11c50*/  SHF.R.U32.HI R3, RZ, 0x3, R3 ;  /* 0x00000003ff037819 */ /* 0x000fe40000011603 */
[----:B------:R-:W-:Y:S01]  /*11c60*/  LOP3.LUT R33, R2, 0x200, R33, 0xf8, !PT ;  /* 0x0000020002217812 */ /* 0x000fe200078ef821 */
[----:B------:R-:W-:Y:S01]  /*11c70*/  IMAD.SHL.U32 R2, R5, 0x10, RZ ;  /* 0x0000001005027824 */ /* 0x000fe200078e00ff */
[----:B------:R-:W-:Y:S01]  /*11c80*/  LOP3.LUT R0, R0, 0x38, RZ, 0xc0, !PT ;  /* 0x0000003800007812 */ /* 0x000fe200078ec0ff */
[----:B------:R-:W-:-:S03]  /*11c90*/  IMAD.U32 R23, RZ, RZ, UR4 ;  /* 0x00000004ff177e24 */ /* 0x000fc6000f8e00ff */
[----:B------:R-:W-:Y:S02]  /*11ca0*/  LOP3.LUT R2, R3, 0x70, R2, 0xf8, !PT ;  /* 0x0000007003027812 */ /* 0x000fe400078ef802 */
[C---:B------:R-:W-:Y:S02]  /*11cb0*/  LOP3.LUT R3, R0.reuse, 0x40, RZ, 0xfc, !PT ;  /* 0x0000004000037812 */ /* 0x040fe400078efcff */
[C---:B------:R-:W-:Y:S02]  /*11cc0*/  LOP3.LUT R2, R0.reuse, 0x80, RZ, 0xfc, !PT ;  /* 0x0000008000027812 */ /* 0x040fe400078efcff */
[----:B------:R-:W-:Y:S02]  /*11cd0*/  LOP3.LUT R0, R0, 0xc0, RZ, 0xfc, !PT ;  /* 0x000000c000007812 */ /* 0x000fe400078efcff */
[----:B------:R-:W-:Y:S02]  /*11ce0*/  LEA R26, R33, R23, 0x1 ;  /* 0x00000017211a7211 */ /* 0x000fe400078e08ff */
[----:B--2---:R-:W-:-:S05]  /*11cf0*/  LOP3.LUT R4, R4, 0x2, RZ, 0xfc, !PT ;  /* 0x0000000204047812 */ /* 0x004fca00078efcff */
[----:B------:R0:W-:Y:S04]  /*11d00*/  STL [R1+0x64], R4 ;  /* 0x0000640401007387 */ /* 0x0001e80000100800 */
[----:B------:R0:W-:Y:S02]  /*11d10*/  STL [R1+0x40], RZ ;  /* 0x000040ff01007387 */ /* 0x0001e40000100800 */
.L_x_10677:
[----:B------:R-:W1:Y:S02]  /*11d20*/  LDC.64 R36, c[0x0][0xd88] ;  /* 0x00036200ff247b82 */ /* 0x000e640000000a00 */
[----:B-1----:R-:W-:-:S06]  /*11d30*/  IMAD.WIDE R36, R19, 0x4, R36 ;  /* 0x0000000413247825 */ /* 0x002fcc00078e0224 */
[----:B--2---:R1:W2:Y:S01]  /*11d40*/  LDG.E R36, desc[UR60][R36.64] ;  /* 0x0000003c24247981 */ /* 0x0042a2000c1e1900 */
        /* <DEDUP_REMOVED lines=9> */
[----:B-1----:R-:W-:Y:S01]  /*11de0*/  IMAD.MOV.U32 R37, RZ, RZ, RZ ;  /* 0x000000ffff257224 */ /* 0x002fe200078e00ff */
[----:B--2---:R-:W-:-:S05]  /*11df0*/  SHF.R.S32.HI R0, RZ, 0x1f, R36 ;  /* 0x0000001fff007819 */ /* 0x004fca0000011424 */
        /* <DEDUP_REMOVED lines=9> */
[----:B-1----:R-:W-:Y:S01]  /*11e90*/  IMAD.MOV.U32 R0, RZ, RZ, RZ ;  /* 0x000000ffff007224 */ /* 0x002fe200078e00ff */
[----:B------:R-:W-:Y:S02]  /*11ea0*/  ISETP.NE.AND.EX P0, PT, RZ, UR5, PT, P0 ;  /* 0x00000005ff007c0c */ /* 0x000fe4000bf05300 */
[----:B------:R-:W-:Y:S02]  /*11eb0*/  ISETP.NE.AND.EX P1, PT, RZ, UR7, PT, P1 ;  /* 0x00000007ff007c0c */ /* 0x000fe4000bf25310 */
[C---:B0--3--:R-:W-:Y:S02]  /*11ec0*/  IADD3 R4, P4, R29.reuse, UR6, RZ ;  /* 0x000000061d047c10 */ /* 0x049fe4000ff9e0ff */
[----:B--2---:R-:W-:Y:S01]  /*11ed0*/  IADD3 R2, P3, R29, UR4, RZ ;  /* 0x000000041d027c10 */ /* 0x004fe2000ff7e0ff */
[----:B------:R-:W-:Y:S01]  /*11ee0*/  ULDC UR4, c[0x0][0x288] ;  /* 0x0000a20000047ab9 */ /* 0x000fe20000000800 */
[----:B------:R-:W-:-:S02]  /*11ef0*/  IADD3.X R5, R30, UR7, RZ, P4, !PT ;  /* 0x000000071e057c10 */ /* 0x000fc4000a7fe4ff */
[C---:B------:R-:W-:Y:S02]  /*11f00*/  IADD3.X R3, R30.reuse, UR5, RZ, P3, !PT ;  /* 0x000000051e037c10 */ /* 0x040fe40009ffe4ff */
[----:B------:R-:W-:Y:S01]  /*11f10*/  @P2 IADD3 R6, P3, R29, UR8, RZ ;  /* 0x000000081d062c10 */ /* 0x000fe2000ff7e0ff */
[----:B------:R-:W-:Y:S01]  /*11f20*/  IMAD.U32 R8, RZ, RZ, UR4 ;  /* 0x00000004ff087e24 */ /* 0x000fe2000f8e00ff */
[----:B------:R-:W-:Y:S01]  /*11f30*/  ULDC.64 UR4, c[0x0][0x418] ;  /* 0x0001060000047ab9 */ /* 0x000fe20000000a00 */
[----:B------:R-:W5:Y:S01]  /*11f40*/  @P0 LDG.E R37, desc[UR60][R2.64] ;  /* 0x0000003c02250981 */ /* 0x000f62000c1e1900 */
[----:B------:R-:W-:-:S03]  /*11f50*/  @P2 IADD3.X R7, R30, UR9, RZ, P3, !PT ;  /* 0x000000091e072c10 */ /* 0x000fc60009ffe4ff */
[----:B------:R-:W5:Y:S04]  /*11f60*/  @P1 LDG.E R0, desc[UR60][R4.64] ;  /* 0x0000003c04001981 */ /* 0x000f68000c1e1900 */
        /* <DEDUP_REMOVED lines=15> */
[----:B--2---:R-:W-:-:S05]  /*12060*/  IADD3 R2, -R8, R9, RZ ;  /* 0x0000000908027210 */ /* 0x004fca0007ffe1ff */
[----:B------:R1:W-:Y:S02]  /*12070*/  STL [R1+0x18], R2 ;  /* 0x0000180201007387 */ /* 0x0003e40000100800 */
.L_x_10573:
        /* <DEDUP_REMOVED lines=9> */
.L_x_10574:
        /* <DEDUP_REMOVED lines=9> */
.L_x_10575:
[----:B-12---:R-:W2:Y:S04]  /*121a0*/  @P1 LDG.E R2, desc[UR60][R4.64] ;  /* 0x0000003c04021981 */ /* 0x006ea8000c1e1900 */
[----:B------:R-:W2:Y:S01]  /*121b0*/  @P1 LDG.E R3, desc[UR60][R4.64+0x4] ;  /* 0x0000043c04031981 */ /* 0x000ea2000c1e1900 */
[----:B-----5:R-:W-:Y:S01]  /*121c0*/  IMAD.IADD R7, R7, 0x1, -R34 ;  /* 0x0000000107077824 */ /* 0x020fe200078e0a22 */
        /* <DEDUP_REMOVED lines=14> */
[----:B0-----:R-:W-:Y:S01]  /*122b0*/  @P0 IADD3 R4, R2, 0x5f, RZ ;  /* 0x0000005f02040810 */ /* 0x001fe20007ffe0ff */
        /* <DEDUP_REMOVED lines=16> */
.L_x_10752:
[----:B-1----:R-:W-:Y:S02]  /*123c0*/  ISETP.NE.AND P0, PT, R14, RZ, PT ;  /* 0x000000ff0e00720c */ /* 0x002fe40003f05270 */
[----:B------:R-:W-:-:S11]  /*123d0*/  PLOP3.LUT P6, PT, PT, PT, PT, 0x8, 0x0 ;  /* 0x000000000000781c */ /* 0x000fd60003fce170 */
[----:B------:R-:W-:Y:S05]  /*123e0*/  @P0 BRA `(.L_x_10579) ;  /* 0x00000000000c0947 */ /* 0x000fea0003800000 */
[----:B------:R-:W-:-:S03]  /*123f0*/  UMOV UR4, 0xffffffff ;  /* 0xffffffff00047882 */ /* 0x000fc60000000000 */
[----:B------:R-:W-:Y:S05]  /*12400*/  BRA.DIV UR4, `(.L_x_10580) ;  /* 0x0000007604247947 */ /* 0x000fea000b800000 */
[----:B------:R-:W-:-:S13]  /*12410*/  ELECT P6, URZ, PT ;  /* 0x00000000003f782f */ /* 0x000fda00038c0000 */
.L_x_10579:
        /* <DEDUP_REMOVED lines=9> */
.L_x_10755:
[----:B------:R-:W-:Y:S05]  /*124b0*/  BSYNC B1 ;  /* 0x0000000000017941 */ /* 0x000fea0003800000 */
.L_x_10581:
        /* <DEDUP_REMOVED lines=10> */
.L_x_10756:
[----:B------:R-:W-:Y:S05]  /*12560*/  BSYNC B2 ;  /* 0x0000000000027941 */ /* 0x000fea0003800000 */
.L_x_10585:
        /* <DEDUP_REMOVED lines=9> */
.L_x_10588:
[----:B------:R-:W-:Y:S05]  /*12600*/  BSYNC B2 ;  /* 0x0000000000027941 */ /* 0x000fea0003800000 */
.L_x_10587:
        /* <DEDUP_REMOVED lines=8> */
[----:B------:R-:W-:Y:S01]  /*12690*/  VIADD R7, R7, 0xffffffa0 ;  /* 0xffffffa007077836 */ /* 0x000fe20000000000 */
[----:B------:R-:W-:Y:S01]  /*126a0*/  UIADD3.X UR5, URZ, UR39, URZ, UP0, !UPT ;  /* 0x000000273f057290 */ /* 0x000fe200087fe43f */
[----:B------:R-:W-:Y:S01]  /*126b0*/  UMOV UR6, 0x0 ;  /* 0x0000000000067882 */ /* 0x000fe20000000000 */
[----:B------:R-:W-:-:S10]  /*126c0*/  UMOV UR7, 0x12f00000 ;  /* 0x12f0000000077882 */ /* 0x000fd40000000000 */
.L_x_10589:
        /* <DEDUP_REMOVED lines=13> */
.L_x_10757:
[----:B------:R-:W-:Y:S05]  /*127a0*/  BSYNC B2 ;  /* 0x0000000000027941 */ /* 0x000fea0003800000 */
.L_x_10590:
        /* <DEDUP_REMOVED lines=11> */
.L_x_10593:
[----:B------:R-:W-:Y:S05]  /*12860*/  BSYNC B2 ;  /* 0x0000000000027941 */ /* 0x000fea0003800000 */
.L_x_10592:
        /* <DEDUP_REMOVED lines=9> */
.L_x_10594:
        /* <DEDUP_REMOVED lines=15> */
.L_x_10595:
        /* <DEDUP_REMOVED lines=15> */
.L_x_10596:
        /* <DEDUP_REMOVED lines=15> */
.L_x_10597:
        /* <DEDUP_REMOVED lines=10> */
.L_x_10584:
[----:B------:R-:W-:Y:S05]  /*12c70*/  BSYNC B1 ;  /* 0x0000000000017941 */ /* 0x000fea0003800000 */
.L_x_10583:
        /* <DEDUP_REMOVED lines=9> */
.L_x_10613:
        /* <DEDUP_REMOVED lines=11> */
.L_x_10758:
[----:B------:R-:W-:Y:S05]  /*12dc0*/  BSYNC B2 ;  /* 0x0000000000027941 */ /* 0x000fea0003800000 */
.L_x_10600:
        /* <DEDUP_REMOVED lines=9> */
.L_x_10603:
[----:B------:R-:W-:Y:S05]  /*12e60*/  BSYNC B2 ;  /* 0x0000000000027941 */ /* 0x000fea0003800000 */
.L_x_10602:
        /* <DEDUP_REMOVED lines=11> */
.L_x_10604:
        /* <DEDUP_REMOVED lines=13> */
.L_x_10759:
[----:B------:R-:W-:Y:S05]  /*12ff0*/  BSYNC B2 ;  /* 0x0000000000027941 */ /* 0x000fea0003800000 */
.L_x_10605:
        /* <DEDUP_REMOVED lines=11> */
.L_x_10608:
[----:B------:R-:W-:Y:S05]  /*130b0*/  BSYNC B2 ;  /* 0x0000000000027941 */ /* 0x000fea0003800000 */
.L_x_10607:
        /* <DEDUP_REMOVED lines=9> */
.L_x_10609:
        /* <DEDUP_REMOVED lines=15> */
.L_x_10610:
        /* <DEDUP_REMOVED lines=15> */
.L_x_10611:
        /* <DEDUP_REMOVED lines=15> */
.L_x_10612:
        /* <DEDUP_REMOVED lines=10> */
.L_x_10599:
[----:B------:R-:W-:Y:S05]  /*134c0*/  BSYNC B1 ;  /* 0x0000000000017941 */ /* 0x000fea0003800000 */
.L_x_10598:
        /* <DEDUP_REMOVED lines=8> */
.L_x_10577:
[----:B------:R-:W-:Y:S05]  /*13550*/  BSYNC B0 ;  /* 0x0000000000007941 */ /* 0x000fea0003800000 */
.L_x_10576:
        /* <DEDUP_REMOVED lines=23> */
.L_x_10615:
        /* <DEDUP_REMOVED lines=10> */
[----:B0-----:R-:W0:Y:S01]  /*13770*/  LDC.64 R2, c[0x4][R2] ;  /* 0x0100000002027b82 */ /* 0x001e220000000a00 */
        /* <DEDUP_REMOVED lines=9> */
.L_x_10618:
[----:B------:R-:W-:Y:S05]  /*13810*/  BSYNC B6 ;  /* 0x0000000000067941 */ /* 0x000fea0003800000 */
.L_x_10617:
        /* <DEDUP_REMOVED lines=20> */
.L_x_10621:
        /* <DEDUP_REMOVED lines=15> */
.L_x_10620:
[----:B------:R-:W-:Y:S05]  /*13a50*/  BSYNC B6 ;  /* 0x0000000000067941 */ /* 0x000fea0003800000 */
.L_x_10619:
        /* <DEDUP_REMOVED lines=8> */
[----:B------:R-:W-:Y:S02]  /*13ae0*/  ULDC UR4, c[0x0][0x2f4] ;  /* 0x0000bd0000047ab9 */ /* 0x000fe40000000800 */
[----:B0-----:R-:W-:Y:S01]  /*13af0*/  @P0 IADD3.X R3, R30, UR5, RZ, P1, !PT ;  /* 0x000000051e030c10 */ /* 0x001fe20008ffe4ff */
[----:B------:R-:W-:-:S04]  /*13b00*/  ULDC UR5, c[0x0][0x320] ;  /* 0x0000c80000057ab9 */ /* 0x000fc80000000800 */
[----:B------:R0:W4:Y:S01]  /*13b10*/  @P0 LDG.E R32, desc[UR60][R2.64] ;  /* 0x0000003c02200981 */ /* 0x000122000c1e1900 */
[----:B-1----:R-:W-:Y:S02]  /*13b20*/  ISETP.NE.AND P1, PT, R10, 0x1, PT ;  /* 0x000000010a00780c */ /* 0x002fe40003f25270 */
[C---:B---3--:R-:W-:Y:S02]  /*13b30*/  LOP3.LUT R31, R21.reuse, 0x7f, RZ, 0xc0, !PT ;  /* 0x0000007f151f7812 */ /* 0x048fe400078ec0ff */
[----:B------:R-:W-:Y:S02]  /*13b40*/  SHF.L.U32 R21, R21, 0x4, RZ ;  /* 0x0000000415157819 */ /* 0x000fe400000006ff */
[----:B------:R-:W-:-:S07]  /*13b50*/  SHF.R.U32.HI R31, RZ, 0x3, R31 ;  /* 0x00000003ff1f7819 */ /* 0x000fce000001161f */
[----:B------:R-:W1:Y:S01]  /*13b60*/  @P1 LDC R5, c[0x0][0x434] ;  /* 0x00010d00ff051b82 */ /* 0x000e620000000800 */
[----:B------:R-:W-:-:S07]  /*13b70*/  LOP3.LUT R21, R31, 0x70, R21, 0xf8, !PT ;  /* 0x000000701f157812 */ /* 0x000fce00078ef815 */
[----:B0-----:R-:W0:Y:S01]  /*13b80*/  @P1 LDC R2, c[0x0][0x438] ;  /* 0x00010e00ff021b82 */ /* 0x001e220000000800 */
        /* <DEDUP_REMOVED lines=10> */
[--C-:B------:R-:W-:Y:S01]  /*13c30*/  @!P0 SHF.R.S32.HI R7, RZ, 0x1f, R9.reuse ;  /* 0x0000001fff078819 */ /* 0x100fe20000011409 */
[----:B------:R-:W-:Y:S01]  /*13c40*/  @!P0 IMAD.MOV.U32 R6, RZ, RZ, R9 ;  /* 0x000000ffff068224 */ /* 0x000fe200078e0009 */
[----:B----4-:R-:W-:-:S03]  /*13c50*/  SHF.R.S32.HI R35, RZ, 0x1f, R32 ;  /* 0x0000001fff237819 */ /* 0x010fc60000011420 */
[----:B0-----:R-:W-:-:S04]  /*13c60*/  @!P0 IMAD.WIDE.U32 R6, R32, R2, R6 ;  /* 0x0000000220068225 */ /* 0x001fc800078e0006 */
[----:B------:R-:W-:-:S04]  /*13c70*/  @!P0 IMAD R2, R35, R2, RZ ;  /* 0x0000000223028224 */ /* 0x000fc800078e02ff */
[----:B------:R-:W-:Y:S01]  /*13c80*/  @!P0 IMAD R3, R32, R3, R2 ;  /* 0x0000000320038224 */ /* 0x000fe200078e0202 */
[----:B-1----:R-:W-:-:S03]  /*13c90*/  @!P0 LEA R4, P1, R6, R4, 0x2 ;  /* 0x0000000406048211 */ /* 0x002fc600078210ff */
[----:B------:R-:W-:-:S05]  /*13ca0*/  @!P0 IMAD.IADD R3, R7, 0x1, R3 ;  /* 0x0000000107038824 */ /* 0x000fca00078e0203 */
[----:B------:R-:W-:-:S05]  /*13cb0*/  @!P0 LEA.HI.X R5, R6, R5, R3, 0x2, P1 ;  /* 0x0000000506058211 */ /* 0x000fca00008f1403 */
[----:B------:R-:W2:Y:S01]  /*13cc0*/  @!P0 LDG.E R11, desc[UR60][R4.64] ;  /* 0x0000003c040b8981 */ /* 0x000ea2000c1e1900 */
[----:B------:R-:W0:Y:S01]  /*13cd0*/  S2R R20, SR_TID.X ;  /* 0x0000000000147919 */ /* 0x000e220000002100 */
[----:B------:R-:W-:-:S04]  /*13ce0*/  IMAD.MOV R2, RZ, RZ, -R9 ;  /* 0x000000ffff027224 */ /* 0x000fc800078e0a09 */
[----:B------:R-:W-:Y:S01]  /*13cf0*/  IMAD R0, R10, R2, R0 ;  /* 0x000000020a007224 */ /* 0x000fe200078e0200 */
[----:B------:R-:W-:-:S04]  /*13d00*/  ISETP.GT.U32.AND P0, PT, R21, 0x5f, PT ;  /* 0x0000005f1500780c */ /* 0x000fc80003f04070 */
[----:B------:R-:W-:Y:S01]  /*13d10*/  STL [R1+0x4], R0 ;  /* 0x0000040001007387 */ /* 0x000fe20000100800 */
[----:B------:R-:W-:-:S08]  /*13d20*/  LOP3.LUT R22, R22, 0xffffffdf, RZ, 0xc0, !PT ;  /* 0xffffffdf16167812 */ /* 0x000fd000078ec0ff */
[----:B------:R-:W-:-:S04]  /*13d30*/  @P0 LOP3.LUT R22, R22, 0x20, RZ, 0xfc, !PT ;  /* 0x0000002016160812 */ /* 0x000fc800078efcff */
[----:B------:R-:W-:Y:S01]  /*13d40*/  LOP3.LUT R22, R22, 0xfffffffd, RZ, 0xc0, !PT ;  /* 0xfffffffd16167812 */ /* 0x000fe200078ec0ff */
[----:B------:R-:W-:Y:S01]  /*13d50*/  UMOV UR6, 0xffffffff ;  /* 0xffffffff00067882 */ /* 0x000fe20000000000 */
[----:B--2---:R0:W-:Y:S02]  /*13d60*/  STL [R1], R11 ;  /* 0x0000000b01007387 */ /* 0x0041e40000100800 */
[C---:B0-----:R-:W-:Y:S01]  /*13d70*/  SHF.L.U32 R11, R20.reuse, 0x3, RZ ;  /* 0x00000003140b7819 */ /* 0x041fe200000006ff */
[----:B------:R-:W-:-:S03]  /*13d80*/  IMAD.SHL.U32 R20, R20, 0x8, RZ ;  /* 0x0000000814147824 */ /* 0x000fc600078e00ff */
[----:B------:R-:W-:Y:S02]  /*13d90*/  LOP3.LUT R11, R11, 0x38, RZ, 0xc0, !PT ;  /* 0x000000380b0b7812 */ /* 0x000fe400078ec0ff */
[----:B------:R-:W-:Y:S02]  /*13da0*/  LOP3.LUT R20, R20, 0x38, RZ, 0xc0, !PT ;  /* 0x0000003814147812 */ /* 0x000fe400078ec0ff */
[----:B------:R-:W-:Y:S02]  /*13db0*/  ISETP.GE.AND P1, PT, R11, UR4, PT ;  /* 0x000000040b007c0c */ /* 0x000fe4000bf26270 */
[----:B------:R-:W-:-:S04]  /*13dc0*/  LOP3.LUT R12, R20, 0x40, RZ, 0xfc, !PT ;  /* 0x00000040140c7812 */ /* 0x000fc800078efcff */
[----:B------:R-:W-:Y:S02]  /*13dd0*/  ISETP.GE.AND P3, PT, R12, UR5, PT ;  /* 0x000000050c007c0c */ /* 0x000fe4000bf66270 */
[----:B------:R-:W-:-:S05]  /*13de0*/  LOP3.LUT R12, R11, 0x80, RZ, 0xfc, !PT ;  /* 0x000000800b0c7812 */ /* 0x000fca00078efcff */
[----:B------:R-:W-:-:S04]  /*13df0*/  @P1 LOP3.LUT R22, R22, 0x2, RZ, 0xfc, !PT ;  /* 0x0000000216161812 */ /* 0x000fc800078efcff */
[----:B------:R-:W-:Y:S02]  /*13e00*/  LOP3.LUT R22, R22, 0xffffffef, RZ, 0xc0, !PT ;  /* 0xffffffef16167812 */ /* 0x000fe400078ec0ff */
[----:B------:R-:W-:Y:S02]  /*13e10*/  ISETP.GE.AND P2, PT, R12, UR5, PT ;  /* 0x000000050c007c0c */ /* 0x000fe4000bf46270 */
[----:B------:R-:W-:Y:S02]  /*13e20*/  @P3 LOP3.LUT R22, R22, 0x10, RZ, 0xfc, !PT ;  /* 0x0000001016163812 */ /* 0x000fe400078efcff */
[C---:B------:R-:W-:Y:S02]  /*13e30*/  ISETP.GE.AND P0, PT, R11.reuse, UR5, PT ;  /* 0x000000050b007c0c */ /* 0x040fe4000bf06270 */
[----:B------:R-:W-:Y:S02]  /*13e40*/  LOP3.LUT R22, R22, 0xfffffffe, RZ, 0xc0, !PT ;  /* 0xfffffffe16167812 */ /* 0x000fe400078ec0ff */
[----:B------:R-:W-:-:S02]  /*13e50*/  LOP3.LUT R11, R11, 0xc0, RZ, 0xfc, !PT ;  /* 0x000000c00b0b7812 */ /* 0x000fc400078efcff */
[----:B------:R-:W-:Y:S02]  /*13e60*/  LOP3.LUT R22, R22, 0xfffffff7, RZ, 0xc0, !PT ;  /* 0xfffffff716167812 */ /* 0x000fe400078ec0ff */
[----:B------:R-:W-:Y:S02]  /*13e70*/  ISETP.GE.AND P1, PT, R11, UR5, PT ;  /* 0x000000050b007c0c */ /* 0x000fe4000bf26270 */
[----:B------:R-:W-:-:S04]  /*13e80*/  @P2 LOP3.LUT R22, R22, 0x8, RZ, 0xfc, !PT ;  /* 0x0000000816162812 */ /* 0x000fc800078efcff */
[----:B------:R-:W-:-:S04]  /*13e90*/  @P0 LOP3.LUT R22, R22, 0x1, RZ, 0xfc, !PT ;  /* 0x0000000116160812 */ /* 0x000fc800078efcff */
[----:B------:R-:W-:-:S04]  /*13ea0*/  LOP3.LUT R22, R22, 0xfffffffb, RZ, 0xc0, !PT ;  /* 0xfffffffb16167812 */ /* 0x000fc800078ec0ff */
[----:B------:R-:W-:Y:S01]  /*13eb0*/  @P1 LOP3.LUT R22, R22, 0x4, RZ, 0xfc, !PT ;  /* 0x0000000416161812 */ /* 0x000fe200078efcff */
[----:B------:R-:W-:Y:S06]  /*13ec0*/  BRA.DIV UR6, `(.L_x_10622) ;  /* 0x0000005a06f87947 */ /* 0x000fec000b800000 */
.L_x_10762:
[----:B------:R-:W2:Y:S01]  /*13ed0*/  LDL R0, [R1+0x64] ;  /* 0x0000640001007983 */ /* 0x000ea20000100800 */
[----:B------:R-:W-:Y:S02]  /*13ee0*/  SEL R2, RZ, 0x1, P0 ;  /* 0x00000001ff027807 */ /* 0x000fe40000000000 */
[----:B------:R-:W-:Y:S02]  /*13ef0*/  LOP3.LUT R22, R22, 0xffffffbf, RZ, 0xc0, !PT ;  /* 0xffffffbf16167812 */ /* 0x000fe400078ec0ff */
[----:B------:R-:W-:Y:S01]  /*13f00*/  SHF.R.S32.HI R29, RZ, 0x1f, R18 ;  /* 0x0000001fff1d7819 */ /* 0x000fe20000011412 */
[----:B------:R0:W-:Y:S01]  /*13f10*/  STL [R1+0x60], R2 ;  /* 0x0000600201007387 */ /* 0x0001e20000100800 */
[----:B--2---:R-:W-:-:S13]  /*13f20*/  ISETP.NE.AND P0, PT, R0, 0x3, PT ;  /* 0x000000030000780c */ /* 0x004fda0003f05270 */
[----:B------:R-:W-:Y:S01]  /*13f30*/  @P0 LOP3.LUT R22, R22, 0x40, RZ, 0xfc, !PT ;  /* 0x0000004016160812 */ /* 0x000fe200078efcff */
[----:B0-----:R-:W-:Y:S06]  /*13f40*/  @!P0 BRA `(.L_x_10623) ;  /* 0x0000000000048947 */ /* 0x001fec0003800000 */
[----:B------:R-:W-:Y:S01]  /*13f50*/  BPT.TRAP 0x1 ;  /* 0x000000040000795c */ /* 0x000fe20000300000 */
.L_x_10623:
[----:B------:R-:W-:Y:S01]  /*13f60*/  IMAD R30, R25, 0x8, R23 ;  /* 0x00000008191e7824 */ /* 0x000fe200078e0217 */
[----:B------:R-:W-:Y:S01]  /*13f70*/  SHF.L.U32 R0, R27, 0x1f, RZ ;  /* 0x0000001f1b007819 */ /* 0x000fe200000006ff */
[----:B------:R-:W-:Y:S03]  /*13f80*/  BSSY B0, `(.L_x_10624) ;  /* 0x0000003000007945 */ /* 0x000fe60003800000 */
[----:B------:R-:W0:Y:S02]  /*13f90*/  SYNCS.PHASECHK.TRANS64.TRYWAIT P0, [R30+URZ+0x32440], R0 ;  /* 0x032440001e0075a7 */ /* 0x000e24000800017f */
[----:B0-----:R-:W-:Y:S05]  /*13fa0*/  @!P0 BRA `(.L_x_10625) ;  /* 0x0000005800f48947 */ /* 0x001fea0003800000 */
.L_x_10763:
[----:B------:R-:W-:Y:S05]  /*13fb0*/  BSYNC B0 ;  /* 0x0000000000007941 */ /* 0x000fea0003800000 */
.L_x_10624:
[----:B------:R-:W0:Y:S01]  /*13fc0*/  LDL R2, [R1+0x4] ;  /* 0x0000040001027983 */ /* 0x000e220000100800 */
[----:B------:R-:W-:-:S03]  /*13fd0*/  ULDC.64 UR4, c[0x0][0x300] ;  /* 0x0000c00000047ab9 */ /* 0x000fc60000000a00 */
[----:B------:R-:W2:Y:S04]  /*13fe0*/  LDL R4, [R1] ;  /* 0x0000000001047983 */ /* 0x000ea80000100800 */
[----:B------:R-:W3:Y:S01]  /*13ff0*/  LDL R6, [R1+0x14] ;  /* 0x0000140001067983 */ /* 0x000ee20000100800 */
[----:B------:R-:W-:Y:S02]  /*14000*/  LOP3.LUT P2, RZ, R22, 0x2, RZ, 0xc0, !PT ;  /* 0x0000000216ff7812 */ /* 0x000fe4000784c0ff */
[----:B0-----:R-:W-:Y:S02]  /*14010*/  SHF.R.S32.HI R0, RZ, 0x1f, R2 ;  /* 0x0000001fff007819 */ /* 0x001fe40000011402 */
[----:B--2---:R-:W-:-:S03]  /*14020*/  SHF.R.S32.HI R5, RZ, 0x1f, R4 ;  /* 0x0000001fff057819 */ /* 0x004fc60000011404 */
[----:B------:R0:W-:Y:S01]  /*14030*/  STL [R1+0x4c], R0 ;  /* 0x00004c0001007387 */ /* 0x0001e20000100800 */
[----:B---3--:R-:W-:-:S03]  /*14040*/  IMAD R31, R8, -0x60, R6 ;  /* 0xffffffa0081f7824 */ /* 0x008fc600078e0206 */
[----:B------:R1:W-:Y:S01]  /*14050*/  STL [R1+0x54], R5 ;  /* 0x0000540501007387 */ /* 0x0003e20000100800 */
[----:B------:R-:W2:Y:S01]  /*14060*/  S2R R6, SR_TID.X ;  /* 0x0000000000067919 */ /* 0x000ea20000002100 */
        /* <DEDUP_REMOVED lines=9> */
[----:B------:R-:W1:Y:S02]  /*14100*/  S2R R4, SR_TID.X ;  /* 0x0000000000047919 */ /* 0x000e640000002100 */
[----:B------:R-:W-:Y:S02]  /*14110*/  IMAD.IADD R3, R3, 0x1, R0 ;  /* 0x0000000103037824 */ /* 0x000fe400078e0200 */
[----:B------:R-:W-:Y:S02]  /*14120*/  IMAD R0, R29, UR4, RZ ;  /* 0x000000041d007c24 */ /* 0x000fe4000f8e02ff */
[----:B------:R-:W-:-:S04]  /*14130*/  IMAD.WIDE.U32 R2, R18, UR4, R2 ;  /* 0x0000000412027c25 */ /* 0x000fc8000f8e0002 */
[----:B------:R-:W-:Y:S01]  /*14140*/  IMAD R0, R18, UR5, R0 ;  /* 0x0000000512007c24 */ /* 0x000fe2000f8e0200 */
[----:B------:R-:W-:Y:S01]  /*14150*/  ULDC.64 UR4, c[0x0][0x2e8] ;  /* 0x0000ba0000047ab9 */ /* 0x000fe20000000a00 */
[----:B--2---:R-:W-:-:S05]  /*14160*/  IMAD.SHL.U32 R7, R6, 0x8, RZ ;  /* 0x0000000806077824 */ /* 0x004fca00078e00ff */
[----:B------:R-:W-:Y:S02]  /*14170*/  LOP3.LUT R7, R7, 0x38, RZ, 0xc0, !PT ;  /* 0x0000003807077812 */ /* 0x000fe400078ec0ff */
[----:B-1----:R-:W-:Y:S01]  /*14180*/  LOP3.LUT R5, R4, 0x7f, RZ, 0xc0, !PT ;  /* 0x0000007f04057812 */ /* 0x002fe200078ec0ff */
[----:B------:R-:W-:Y:S01]  /*14190*/  IMAD.IADD R4, R3, 0x1, R0 ;  /* 0x0000000103047824 */ /* 0x000fe200078e0200 */
[C---:B------:R-:W-:Y:S01]  /*141a0*/  LEA R0, P0, R2.reuse, UR4, 0x1 ;  /* 0x0000000402007c11 */ /* 0x040fe2000f8008ff */
[----:B------:R-:W-:Y:S01]  /*141b0*/  UMOV UR4, 0xffffffff ;  /* 0xffffffff00047882 */ /* 0x000fe20000000000 */
[----:B------:R-:W-:Y:S02]  /*141c0*/  SHF.R.U32.HI R5, RZ, 0x3, R5 ;  /* 0x00000003ff057819 */ /* 0x000fe40000011605 */
[----:B------:R-:W-:-:S03]  /*141d0*/  LEA.HI.X R4, R2, UR5, R4, 0x1, P0 ;  /* 0x0000000502047c11 */ /* 0x000fc600080f0c04 */
[----:B------:R-:W-:Y:S02]  /*141e0*/  IMAD.IADD R31, R31, 0x1, -R5 ;  /* 0x000000011f1f7824 */ /* 0x000fe400078e0a05 */
[----:B------:R-:W-:-:S03]  /*141f0*/  IMAD R5, R25, 0x1800, R33 ;  /* 0x0000180019057824 */ /* 0x000fc600078e0221 */
[----:B------:R-:W-:Y:S01]  /*14200*/  ISETP.GE.AND P0, PT, R31, 0x1, PT ;  /* 0x000000011f00780c */ /* 0x000fe20003f06270 */
[----:B------:R-:W-:-:S12]  /*14210*/  BRA.DIV UR4, `(.L_x_10626) ;  /* 0x0000005a046c7947 */ /* 0x000fd8000b800000 */
[----:B------:R-:W0:Y:S01]  /*14220*/  SHFL.IDX PT, R3, R0, RZ, 0x181f ;  /* 0x00181fff00037589 */ /* 0x000e2200000e0000 */
[----:B------:R-:W-:-:S03]  /*14230*/  @P0 IMAD R6, R5, 0x2, R23 ;  /* 0x0000000205060824 */ /* 0x000fc600078e0217 */
[----:B------:R-:W1:Y:S01]  /*14240*/  SHFL.IDX PT, R2, R4, RZ, 0x181f ;  /* 0x00181fff04027589 */ /* 0x000e6200000e0000 */
[----:B0-----:R-:W-:-:S04]  /*14250*/  @P0 LEA R3, P1, R7, R3, 0x1 ;  /* 0x0000000307030211 */ /* 0x001fc800078208ff */
[----:B-1----:R-:W-:-:S04]  /*14260*/  @P0 IADD3.X R2, RZ, R2, RZ, P1, !PT ;  /* 0x00000002ff020210 */ /* 0x002fc80000ffe4ff */
        /* <DEDUP_REMOVED lines=41> */
[----:B0-----:R-:W-:-:S04]  /*14500*/  @P0 LEA R3, P1, R7, R3, 0x1 ;  /* 0x0000000307030211 */ /* 0x001fc800078208ff */
[----:B-1----:R-:W-:-:S04]  /*14510*/  @P0 IADD3.X R2, RZ, R2, RZ, P1, !PT ;  /* 0x00000002ff020210 */ /* 0x002fc80000ffe4ff */
[----:B------:R-:W-:-:S04]  /*14520*/  @P0 LOP3.LUT R3, R3, R2, RZ, 0x3c, !PT ;  /* 0x0000000203030212 */ /* 0x000fc800078e3cff */
[----:B------:R-:W-:-:S04]  /*14530*/  @P0 LOP3.LUT R2, R3, R2, RZ, 0x3c, !PT ;  /* 0x0000000203020212 */ /* 0x000fc800078e3cff */
[----:B------:R-:W-:-:S05]  /*14540*/  @P0 LOP3.LUT R3, R3, R2, RZ, 0x3c, !PT ;  /* 0x0000000203030212 */ /* 0x000fca00078e3cff */
[----:B--23--:R1:W-:Y:S02]  /*14550*/  @P0 LDGSTS.E.BYPASS.LTC128B.128 [R6+0x1e400], desc[UR60][R2.64], !P2 ;  /* 0x1e40000002060fae */ /* 0x00c3e4000d101d7c */
.L_x_10777:
        /* <DEDUP_REMOVED lines=10> */
.L_x_10627:
        /* <DEDUP_REMOVED lines=11> */
.L_x_10628:
[----:B------:R1:W5:Y:S01]  /*146b0*/  LDL.LU R0, [R1+0x20] ;  /* 0x0000200001007983 */ /* 0x0003620000300800 */
[----:B------:R1:W-:Y:S02]  /*146c0*/  SYNCS.ARRIVE.TRANS64.A1T0 RZ, [R30+URZ+0x32430], RZ ;  /* 0x032430ff1eff79a7 */ /* 0x0003e4000810003f */
[----:B------:R-:W-:Y:S05]  /*146d0*/  WARPSYNC.ALL ;  /* 0x0000000000007948 */ /* 0x000fea0003800000 */
[----:B------:R-:W-:Y:S01]  /*146e0*/  ULDC.64 UR4, c[0x0][0xaf8] ;  /* 0x0002be0000047ab9 */ /* 0x000fe20000000a00 */
[----:B------:R-:W-:Y:S01]  /*146f0*/  BSSY B6, `(.L_x_10629) ;  /* 0x000001d000067945 */ /* 0x000fe20003800000 */
[----:B------:R-:W-:Y:S01]  /*14700*/  BAR.SYNC.DEFER_BLOCKING 0x8, 0x180 ;  /* 0x0206000000007b1d */ /* 0x000fe20000010000 */
[----:B------:R-:W-:-:S04]  /*14710*/  ISETP.NE.U32.AND P0, PT, RZ, UR4, PT ;  /* 0x00000004ff007c0c */ /* 0x000fc8000bf05070 */
[----:B------:R-:W-:-:S04]  /*14720*/  ISETP.NE.AND.EX P0, PT, RZ, UR5, PT, P0 ;  /* 0x00000005ff007c0c */ /* 0x000fc8000bf05300 */
[----:B0-----:R-:W-:-:S05]  /*14730*/  SEL R3, R36, RZ, !P0 ;  /* 0x000000ff24037207 */ /* 0x001fca0004000000 */
        /* <DEDUP_REMOVED lines=24> */
.L_x_10630:
[----:B------:R-:W-:Y:S05]  /*148c0*/  BSYNC B6 ;  /* 0x0000000000067941 */ /* 0x000fea0003800000 */
.L_x_10629:
[----:B0-----:R-:W2:Y:S01]  /*148d0*/  LDL R0, [R1+0x34] ;  /* 0x0000340001007983 */ /* 0x001ea20000100800 */
[----:B------:R-:W0:Y:S03]  /*148e0*/  LDC R6, c[0x0][0x448] ;  /* 0x00011200ff067b82 */ /* 0x000e260000000800 */
[----:B------:R-:W3:Y:S04]  /*148f0*/  LDL R21, [R1+0x3c] ;  /* 0x00003c0001157983 */ /* 0x000ee80000100800 */
[----:B------:R-:W4:Y:S01]  /*14900*/  LDL R20, [R1+0x10] ;  /* 0x0000100001147983 */ /* 0x000f220000100800 */
[----:B------:R-:W1:Y:S01]  /*14910*/  S2R R2, SR_TID.X ;  /* 0x0000000000027919 */ /* 0x000e620000002100 */
[----:B------:R-:W-:Y:S01]  /*14920*/  SHF.L.U32 R17, R17, 0x7, RZ ;  /* 0x0000000711117819 */ /* 0x000fe200000006ff */
[----:B------:R-:W-:Y:S01]  /*14930*/  ULDC.64 UR4, c[0x0][0x298] ;  /* 0x0000a60000047ab9 */ /* 0x000fe20000000a00 */
[----:B------:R0:W5:Y:S02]  /*14940*/  LDL R9, [R1+0x18] ;  /* 0x0000180001097983 */ /* 0x0001640000100800 */
[----:B0-----:R-:W-:-:S13]  /*14950*/  ISETP.NE.AND P0, PT, R6, 0x1, PT ;  /* 0x000000010600780c */ /* 0x001fda0003f05270 */
[----:B------:R-:W0:Y:S01]  /*14960*/  @P0 LDC R3, c[0x0][0x450] ;  /* 0x00011400ff030b82 */ /* 0x000e220000000800 */
[----:B-1----:R-:W-:-:S04]  /*14970*/  LOP3.LUT R2, R2, 0x7f, RZ, 0xc0, !PT ;  /* 0x0000007f02027812 */ /* 0x002fc800078ec0ff */
[----:B------:R-:W-:Y:S01]  /*14980*/  SHF.R.U32.HI R2, RZ, 0x3, R2 ;  /* 0x00000003ff027819 */ /* 0x000fe20000011602 */
[----:B------:R-:W1:Y:S02]  /*14990*/  S2R R5, SR_TID.X ;  /* 0x0000000000057919 */ /* 0x000e640000002100 */
[----:B-1----:R-:W-:-:S04]  /*149a0*/  SHF.L.U32 R7, R5, 0x3, RZ ;  /* 0x0000000305077819 */ /* 0x002fc800000006ff */
[----:B------:R-:W-:Y:S01]  /*149b0*/  LOP3.LUT R7, R7, 0x38, RZ, 0xc0, !PT ;  /* 0x0000003807077812 */ /* 0x000fe200078ec0ff */
[----:B--2---:R-:W-:Y:S02]  /*149c0*/  IMAD.MOV.U32 R4, RZ, RZ, R0 ;  /* 0x000000ffff047224 */ /* 0x004fe400078e0000 */
[----:B------:R-:W1:Y:S02]  /*149d0*/  S2R R0, SR_TID.X ;  /* 0x0000000000007919 */ /* 0x000e640000002100 */
[----:B-1----:R-:W-:-:S05]  /*149e0*/  IMAD.SHL.U32 R0, R0, 0x10, RZ ;  /* 0x0000001000007824 */ /* 0x002fca00078e00ff */
[----:B------:R-:W-:Y:S02]  /*149f0*/  LOP3.LUT R0, R2, 0x70, R0, 0xf8, !PT ;  /* 0x0000007002007812 */ /* 0x000fe400078ef800 */
[----:B------:R-:W1:Y:S02]  /*14a00*/  @P0 LDC R2, c[0x0][0x44c] ;  /* 0x00011300ff020b82 */ /* 0x000e640000000800 */
[----:B------:R-:W-:Y:S01]  /*14a10*/  LOP3.LUT R36, R0, R17, RZ, 0xfc, !PT ;  /* 0x0000001100247212 */ /* 0x000fe200078efcff */
[----:B------:R-:W-:-:S04]  /*14a20*/  IMAD R4, R4, UR4, RZ ;  /* 0x0000000404047c24 */ /* 0x000fc8000f8e02ff */
[----:B------:R-:W-:Y:S02]  /*14a30*/  IMAD.MOV.U32 R0, RZ, RZ, R36 ;  /* 0x000000ffff007224 */ /* 0x000fe400078e0024 */
[----:B------:R-:W-:Y:S02]  /*14a40*/  IMAD R4, R37, UR5, R4 ;  /* 0x0000000525047c24 */ /* 0x000fe4000f8e0204 */
[----:B-1----:R-:W-:-:S05]  /*14a50*/  @P0 IMAD.HI.U32 R2, R36, R2, RZ ;  /* 0x0000000224020227 */ /* 0x002fca00078e00ff */
[----:B0-----:R-:W-:Y:S01]  /*14a60*/  @P0 SHF.R.U32.HI R0, RZ, R3, R2 ;  /* 0x00000003ff000219 */ /* 0x001fe20000011602 */
        /* <DEDUP_REMOVED lines=42> */
[----:B------:R2:W-:Y:S09]  /*14d10*/  STL [R1+0x20], R6 ;  /* 0x0000200601007387 */ /* 0x0005f20000100800 */
        /* <DEDUP_REMOVED lines=8> */
[----:B--2---:R-:W-:-:S05]  /*14da0*/  VIADD R6, R17, 0x20 ;  /* 0x0000002011067836 */ /* 0x004fca0000000000 */
[----:B------:R-:W-:Y:S04]  /*14db0*/  STL [R1+0x24], R6 ;  /* 0x0000240601007387 */ /* 0x000fe80000100800 */
[----:B------:R-:W-:Y:S04]  /*14dc0*/  STL [R1+0x28], R8 ;  /* 0x0000280801007387 */ /* 0x000fe80000100800 */
[----:B0-----:R-:W0:Y:S04]  /*14dd0*/  SHFL.IDX PT, R5, R0, 0x1, 0x181f ;  /* 0x00381f0000057f89 */ /* 0x001e2800000e0000 */
[----:B------:R-:W1:Y:S01]  /*14de0*/  SHFL.IDX PT, R4, R3, 0x1, 0x181f ;  /* 0x00381f0003047f89 */ /* 0x000e6200000e0000 */
[----:B0-----:R-:W-:-:S05]  /*14df0*/  @!P0 LEA R5, P2, R7, R5, 0x1 ;  /* 0x0000000507058211 */ /* 0x001fca00078408ff */
[----:B-1----:R-:W-:-:S05]  /*14e00*/  @!P0 IMAD.X R4, RZ, RZ, R4, P2 ;  /* 0x000000ffff048224 */ /* 0x002fca00010e0604 */
[----:B------:R-:W-:-:S04]  /*14e10*/  @!P0 LOP3.LUT R5, R5, R4, RZ, 0x3c, !PT ;  /* 0x0000000405058212 */ /* 0x000fc800078e3cff */
[----:B------:R-:W-:-:S04]  /*14e20*/  @!P0 LOP3.LUT R4, R5, R4, RZ, 0x3c, !PT ;  /* 0x0000000405048212 */ /* 0x000fc800078e3cff */
[----:B------:R-:W-:-:S05]  /*14e30*/  @!P0 LOP3.LUT R5, R5, R4, RZ, 0x3c, !PT ;  /* 0x0000000405058212 */ /* 0x000fca00078e3cff */
[----:B------:R0:W-:Y:S01]  /*14e40*/  @!P0 LDGSTS.E.BYPASS.LTC128B.128 [R26+0x18c00], desc[UR60][R4.64], !P1 ;  /* 0x18c00000041a8fae */ /* 0x0001e2000c901d7c */
[----:B------:R-:W-:-:S03]  /*14e50*/  ISETP.GE.AND P0, PT, R6, R2, PT ;  /* 0x000000020600720c */ /* 0x000fc60003f06270 */
[----:B------:R-:W-:Y:S04]  /*14e60*/  SHFL.IDX PT, R6, R3, 0x3, 0x181f ;  /* 0x00781f0003067f89 */ /* 0x000fe800000e0000 */
[----:B0-----:R-:W0:Y:S04]  /*14e70*/  SHFL.IDX PT, R5, R0, 0x2, 0x181f ;  /* 0x00581f0000057f89 */ /* 0x001e2800000e0000 */
[----:B------:R-:W1:Y:S02]  /*14e80*/  SHFL.IDX PT, R4, R3, 0x2, 0x181f ;  /* 0x00581f0003047f89 */ /* 0x000e6400000e0000 */
[----:B0-----:R-:W-:-:S05]  /*14e90*/  @!P0 LEA R5, P2, R7, R5, 0x1 ;  /* 0x0000000507058211 */ /* 0x001fca00078408ff */
[----:B-1----:R-:W-:-:S05]  /*14ea0*/  @!P0 IMAD.X R4, RZ, RZ, R4, P2 ;  /* 0x000000ffff048224 */ /* 0x002fca00010e0604 */
[----:B------:R-:W-:-:S04]  /*14eb0*/  @!P0 LOP3.LUT R5, R5, R4, RZ, 0x3c, !PT ;  /* 0x0000000405058212 */ /* 0x000fc800078e3cff */
[----:B------:R-:W-:-:S04]  /*14ec0*/  @!P0 LOP3.LUT R4, R5, R4, RZ, 0x3c, !PT ;  /* 0x0000000405048212 */ /* 0x000fc800078e3cff */
[----:B------:R-:W-:-:S05]  /*14ed0*/  @!P0 LOP3.LUT R5, R5, R4, RZ, 0x3c, !PT ;  /* 0x0000000405058212 */ /* 0x000fca00078e3cff */
[----:B------:R0:W-:Y:S01]  /*14ee0*/  @!P0 LDGSTS.E.BYPASS.LTC128B.128 [R26+0x19400], desc[UR60][R4.64], !P1 ;  /* 0x19400000041a8fae */ /* 0x0001e2000c901d7c */
[----:B------:R-:W-:Y:S01]  /*14ef0*/  ISETP.GE.AND P0, PT, R8, R2, PT ;  /* 0x000000020800720c */ /* 0x000fe20003f06270 */
[----:B------:R-:W-:-:S05]  /*14f00*/  VIADD R8, R17, 0x40 ;  /* 0x0000004011087836 */ /* 0x000fca0000000000 */
[----:B------:R-:W-:Y:S04]  /*14f10*/  STL [R1+0x2c], R8 ;  /* 0x00002c0801007387 */ /* 0x000fe80000100800 */
[----:B0-----:R-:W0:Y:S03]  /*14f20*/  SHFL.IDX PT, R4, R0, 0x3, 0x181f ;  /* 0x00781f0000047f89 */ /* 0x001e2600000e0000 */
[----:B0-----:R-:W-:-:S04]  /*14f30*/  @!P0 LEA R5, P2, R7, R4, 0x1 ;  /* 0x0000000407058211 */ /* 0x001fc800078408ff */
[----:B------:R-:W-:Y:S02]  /*14f40*/  @!P0 IADD3.X R4, RZ, R6, RZ, P2, !PT ;  /* 0x00000006ff048210 */ /* 0x000fe400017fe4ff */
[----:B------:R-:W-:Y:S02]  /*14f50*/  SHFL.IDX PT, R6, R3, 0x4, 0x181f ;  /* 0x00981f0003067f89 */ /* 0x000fe400000e0000 */
        /* <DEDUP_REMOVED lines=8> */
[----:B0-----:R-:W-:-:S05]  /*14fe0*/  @!P0 LEA R5, P2, R7, R4, 0x1 ;  /* 0x0000000407058211 */ /* 0x001fca00078408ff */
[----:B------:R-:W-:Y:S02]  /*14ff0*/  @!P0 IMAD.X R4, RZ, RZ, R6, P2 ;  /* 0x000000ffff048224 */ /* 0x000fe400010e0606 */
[----:B------:R-:W-:Y:S03]  /*15000*/  SHFL.IDX PT, R6, R3, 0x5, 0x181f ;  /* 0x00b81f0003067f89 */ /* 0x000fe600000e0000 */
        /* <DEDUP_REMOVED lines=11> */
[-C--:B------:R-:W-:Y:S01]  /*150c0*/  @!P0 LOP3.LUT R5, R5, R4.reuse, RZ, 0x3c, !PT ;  /* 0x0000000405058212 */ /* 0x080fe200078e3cff */
[----:B------:R-:W-:Y:S03]  /*150d0*/  SHFL.IDX PT, R3, R3, 0x7, 0x181f ;  /* 0x00f81f0003037f89 */ /* 0x000fe600000e0000 */
        /* <DEDUP_REMOVED lines=12> */
.L_x_10794:
[----:B0-2---:R-:W-:-:S05]  /*151a0*/  VIADD R4, R17, 0x70 ;  /* 0x0000007011047836 */ /* 0x005fca0000000000 */
[----:B------:R-:W-:Y:S01]  /*151b0*/  ISETP.GE.AND P0, PT, R4, R2, PT ;  /* 0x000000020400720c */ /* 0x000fe20003f06270 */
[----:B------:R0:W-:-:S12]  /*151c0*/  STL [R1+0x44], R4 ;  /* 0x0000440401007387 */ /* 0x0001d80000100800 */
[----:B------:R-:W-:-:S04]  /*151d0*/  @!P0 LEA R2, P2, R7, R0, 0x1 ;  /* 0x0000000007028211 */ /* 0x000fc800078408ff */
[----:B------:R-:W-:-:S05]  /*151e0*/  @!P0 IADD3.X R3, RZ, R3, RZ, P2, !PT ;  /* 0x00000003ff038210 */ /* 0x000fca00017fe4ff */
[----:B------:R-:W-:Y:S01]  /*151f0*/  @!PT LDS RZ, [RZ] ;  /* 0x00000000fffff984 */ /* 0x000fe20000000800 */
[----:B------:R-:W-:Y:S01]  /*15200*/  @!PT LDS RZ, [RZ] ;  /* 0x00000000fffff984 */ /* 0x000fe20000000800 */
[----:B------:R-:W-:Y:S01]  /*15210*/  @!PT LDS RZ, [RZ] ;  /* 0x00000000fffff984 */ /* 0x000fe20000000800 */
[----:B------:R0:W-:Y:S01]  /*15220*/  @!P0 LDGSTS.E.BYPASS.LTC128B.128 [R26+0x1bc00], desc[UR60][R2.64], !P1 ;  /* 0x1bc00000021a8fae */ /* 0x0001e2000c901d7c */
[----:B------:R-:W-:Y:S01]  /*15230*/  PLOP3.LUT P0, PT, PT, PT, PT, 0x80, 0x0 ;  /* 0x000000000000781c */ /* 0x000fe20003f0f070 */
[----:B------:R-:W-:-:S12]  /*15240*/  NOP ;  /* 0x0000000000007918 */ /* 0x000fd80000000000 */
.L_x_10632:
        /* <DEDUP_REMOVED lines=27> */
[----:B0-----:R-:W-:Y:S05]  /*15400*/  CALL.ABS.NOINC R2 ;  /* 0x0000000002007343 */ /* 0x001fea0003c00000 */
.L_x_10634:
[----:B------:R-:W-:Y:S05]  /*15410*/  BSYNC B6 ;  /* 0x0000000000067941 */ /* 0x000fea0003800000 */
.L_x_10633:
[----:B0-----:R-:W2:Y:S01]  /*15420*/  LDL.LU R2, [R1+0x34] ;  /* 0x0000340001027983 */ /* 0x001ea20000300800 */
[----:B------:R-:W0:Y:S01]  /*15430*/  LDC R6, c[0x0][0x448] ;  /* 0x00011200ff067b82 */ /* 0x000e220000000800 */
[----:B------:R-:W-:Y:S02]  /*15440*/  ULDC.64 UR4, c[0x0][0x398] ;  /* 0x0000e60000047ab9 */ /* 0x000fe40000000a00 */
[----:B------:R-:W3:Y:S04]  /*15450*/  LDL.LU R21, [R1+0x3c] ;  /* 0x00003c0001157983 */ /* 0x000ee80000300800 */
[----:B------:R-:W4:Y:S01]  /*15460*/  LDL.LU R20, [R1+0x10] ;  /* 0x0000100001147983 */ /* 0x000f220000300800 */
[----:B------:R-:W-:Y:S01]  /*15470*/  IMAD.MOV.U32 R4, RZ, RZ, R36 ;  /* 0x000000ffff047224 */ /* 0x000fe200078e0024 */
[----:B------:R-:W1:Y:S01]  /*15480*/  S2R R8, SR_TID.X ;  /* 0x0000000000087919 */ /* 0x000e620000002100 */
[----:B0-----:R-:W-:-:S13]  /*15490*/  ISETP.NE.AND P0, PT, R6, 0x1, PT ;  /* 0x000000010600780c */ /* 0x001fda0003f05270 */
[----:B------:R-:W0:Y:S01]  /*154a0*/  @P0 LDC R5, c[0x0][0x450] ;  /* 0x00011400ff050b82 */ /* 0x000e220000000800 */
[----:B-1----:R-:W-:-:S05]  /*154b0*/  IMAD.SHL.U32 R7, R8, 0x8, RZ ;  /* 0x0000000808077824 */ /* 0x002fca00078e00ff */
[----:B------:R-:W-:Y:S01]  /*154c0*/  LOP3.LUT R7, R7, 0x38, RZ, 0xc0, !PT ;  /* 0x0000003807077812 */ /* 0x000fe200078ec0ff */
[----:B--2---:R-:W-:Y:S02]  /*154d0*/  IMAD R0, R2, UR4, RZ ;  /* 0x0000000402007c24 */ /* 0x004fe4000f8e02ff */
        /* <DEDUP_REMOVED lines=13> */
[----:B------:R-:W-:Y:S02]  /*155b0*/  IMAD.SHL.U32 R20, R8, 0x8, RZ ;  /* 0x0000000808147824 */ /* 0x000fe400078e00ff */
[----:B------:R-:W-:Y:S02]  /*155c0*/  IMAD.IADD R3, R3, 0x1, R0 ;  /* 0x0000000103037824 */ /* 0x000fe400078e0200 */
[----:B------:R-:W1:Y:S01]  /*155d0*/  @P0 LDC R0, c[0x0][0x44c] ;  /* 0x00011300ff000b82 */ /* 0x000e620000000800 */
[----:B------:R-:W-:-:S04]  /*155e0*/  LOP3.LUT R20, R20, 0x38, RZ, 0xc0, !PT ;  /* 0x0000003814147812 */ /* 0x000fc800078ec0ff */
[C---:B------:R-:W-:Y:S02]  /*155f0*/  LOP3.LUT R10, R20.reuse, 0x40, RZ, 0xfc, !PT ;  /* 0x00000040140a7812 */ /* 0x040fe400078efcff */
[C---:B------:R-:W-:Y:S02]  /*15600*/  LOP3.LUT R9, R20.reuse, 0x80, RZ, 0xfc, !PT ;  /* 0x0000008014097812 */ /* 0x040fe400078efcff */
[----:B------:R-:W-:Y:S01]  /*15610*/  LOP3.LUT R8, R20, 0xc0, RZ, 0xfc, !PT ;  /* 0x000000c014087812 */ /* 0x000fe200078efcff */
[----:B-1----:R-:W-:-:S05]  /*15620*/  @P0 IMAD.HI.U32 R0, R36, R0, RZ ;  /* 0x0000000024000227 */ /* 0x002fca00078e00ff */
[----:B0-----:R-:W-:-:S04]  /*15630*/  @P0 SHF.R.U32.HI R4, RZ, R5, R0 ;  /* 0x00000005ff040219 */ /* 0x001fc80000011600 */
[--C-:B------:R-:W-:Y:S01]  /*15640*/  SHF.R.S32.HI R5, RZ, 0x1f, R4.reuse ;  /* 0x0000001fff057819 */ /* 0x100fe20000011404 */
[----:B------:R-:W-:Y:S02]  /*15650*/  IMAD.MOV R0, RZ, RZ, -R4 ;  /* 0x000000ffff007224 */ /* 0x000fe400078e0a04 */
[----:B------:R-:W-:-:S04]  /*15660*/  IMAD.WIDE.U32 R2, R4, UR4, R2 ;  /* 0x0000000404027c25 */ /* 0x000fc8000f8e0002 */
[----:B------:R-:W-:Y:S02]  /*15670*/  IMAD R5, R5, UR4, RZ ;  /* 0x0000000405057c24 */ /* 0x000fe4000f8e02ff */
[----:B------:R-:W-:Y:S02]  /*15680*/  IMAD R0, R6, R0, R36 ;  /* 0x0000000006007224 */ /* 0x000fe400078e0224 */
[----:B------:R-:W-:Y:S01]  /*15690*/  IMAD R5, R4, UR5, R5 ;  /* 0x0000000504057c24 */ /* 0x000fe2000f8e0205 */
[----:B------:R-:W-:Y:S02]  /*156a0*/  ULDC.64 UR4, c[0x0][0x3c8] ;  /* 0x0000f20000047ab9 */ /* 0x000fe40000000a00 */
[----:B------:R-:W-:Y:S02]  /*156b0*/  SHF.R.S32.HI R4, RZ, 0x1f, R0 ;  /* 0x0000001fff047819 */ /* 0x000fe40000011400 */
[----:B------:R-:W-:-:S03]  /*156c0*/  IADD3 R3, R3, R5, RZ ;  /* 0x0000000503037210 */ /* 0x000fc60007ffe0ff */
        /* <DEDUP_REMOVED lines=12> */
[----:B------:R-:W-:Y:S01]  /*15790*/  ISETP.GE.AND P1, PT, R8, UR4, PT ;  /* 0x0000000408007c0c */ /* 0x000fe2000bf26270 */
[----:B------:R-:W-:-:S12]  /*157a0*/  BRA.DIV UR5, `(.L_x_10635) ;  /* 0x0000005605c47947 */ /* 0x000fd8000b800000 */
[----:B------:R-:W2:Y:S04]  /*157b0*/  LDL.LU R3, [R1+0x28] ;  /* 0x0000280001037983 */ /* 0x000ea80000300800 */
[----:B------:R-:W3:Y:S04]  /*157c0*/  LDL.LU R10, [R1+0x20] ;  /* 0x00002000010a7983 */ /* 0x000ee80000300800 */
[----:B------:R-:W4:Y:S04]  /*157d0*/  LDL.LU R9, [R1+0x2c] ;  /* 0x00002c0001097983 */ /* 0x000f280000300800 */
[----:B------:R-:W5:Y:S04]  /*157e0*/  LDL.LU R8, [R1+0x24] ;  /* 0x0000240001087983 */ /* 0x000f680000300800 */
[----:B------:R-:W2:Y:S04]  /*157f0*/  LDL.LU R11, [R1+0x18] ;  /* 0x00001800010b7983 */ /* 0x000ea80000300800 */
[----:B------:R-:W-:Y:S01]  /*15800*/  SHFL.IDX PT, R2, R0, RZ, 0x181f ;  /* 0x00181fff00027589 */ /* 0x000fe200000e0000 */
[----:B--2---:R-:W-:-:S02]  /*15810*/  IMAD R5, R11, R6, RZ ;  /* 0x000000060b057224 */ /* 0x004fc400078e02ff */
[----:B------:R-:W-:Y:S01]  /*15820*/  IMAD.MOV.U32 R11, RZ, RZ, R3 ;  /* 0x000000ffff0b7224 */ /* 0x000fe200078e0003 */
[----:B------:R-:W-:Y:S02]  /*15830*/  SHFL.IDX PT, R6, R0, 0x1, 0x181f ;  /* 0x00381f0000067f89 */ /* 0x000fe400000e0000 */
[----:B------:R-:W-:Y:S02]  /*15840*/  ISETP.GE.AND P0, PT, R17, R5, PT ;  /* 0x000000051100720c */ /* 0x000fe40003f06270 */
[----:B------:R-:W0:Y:S11]  /*15850*/  SHFL.IDX PT, R3, R4, RZ, 0x181f ;  /* 0x00181fff04037589 */ /* 0x000e3600000e0000 */
[----:B0-----:R-:W-:-:S05]  /*15860*/  @!P0 LEA R3, P6, R7, R3, 0x1 ;  /* 0x0000000307038211 */ /* 0x001fca00078c08ff */
[----:B------:R-:W-:-:S05]  /*15870*/  @!P0 IMAD.X R2, RZ, RZ, R2, P6 ;  /* 0x000000ffff028224 */ /* 0x000fca00030e0602 */
[----:B------:R-:W-:-:S04]  /*15880*/  @!P0 LOP3.LUT R3, R3, R2, RZ, 0x3c, !PT ;  /* 0x0000000203038212 */ /* 0x000fc800078e3cff */
[----:B------:R-:W-:-:S04]  /*15890*/  @!P0 LOP3.LUT R2, R3, R2, RZ, 0x3c, !PT ;  /* 0x0000000203028212 */ /* 0x000fc800078e3cff */
[----:B------:R-:W-:-:S05]  /*158a0*/  @!P0 LOP3.LUT R3, R3, R2, RZ, 0x3c, !PT ;  /* 0x0000000203038212 */ /* 0x000fca00078e3cff */
[----:B------:R-:W-:Y:S04]  /*158b0*/  @!P0 LDGSTS.E.BYPASS.LTC128B.128 [R26+0x22400], desc[UR60][R2.64], !P4 ;  /* 0x22400000021a8fae */ /* 0x000fe8000e101d7c */
[----:B------:R-:W-:Y:S04]  /*158c0*/  @!P0 LDGSTS.E.BYPASS.LTC128B.128 [R26+0x26400], desc[UR60][R2.64+0x80], !P3 ;  /* 0x26400080021a8fae */ /* 0x000fe8000d901d7c */
[----:B------:R-:W-:Y:S04]  /*158d0*/  @!P0 LDGSTS.E.BYPASS.LTC128B.128 [R26+0x2a400], desc[UR60][R2.64+0x100], !P2 ;  /* 0x2a400100021a8fae */ /* 0x000fe8000d101d7c */
[----:B------:R0:W-:Y:S01]  /*158e0*/  @!P0 LDGSTS.E.BYPASS.LTC128B.128 [R26+0x2e400], desc[UR60][R2.64+0x180], !P1 ;  /* 0x2e400180021a8fae */ /* 0x0001e2000c901d7c */
[----:B---3--:R-:W-:Y:S01]  /*158f0*/  ISETP.GE.AND P0, PT, R10, R5, PT ;  /* 0x000000050a00720c */ /* 0x008fe20003f06270 */
[----:B----4-:R-:W-:-:S02]  /*15900*/  IMAD.MOV.U32 R10, RZ, RZ, R9 ;  /* 0x000000ffff0a7224 */ /* 0x010fc400078e0009 */
[----:B------:R-:W2:Y:S04]  /*15910*/  LDL.LU R9, [R1+0x30] ;  /* 0x0000300001097983 */ /* 0x000ea80000300800 */
[----:B0-----:R-:W0:Y:S06]  /*15920*/  SHFL.IDX PT, R2, R4, 0x1, 0x181f ;  /* 0x00381f0004027f89 */ /* 0x001e2c00000e0000 */
[----:B0-----:R-:W-:-:S05]  /*15930*/  @!P0 LEA R2, P6, R7, R2, 0x1 ;  /* 0x0000000207028211 */ /* 0x001fca00078c08ff */
[----:B------:R-:W-:Y:S02]  /*15940*/  @!P0 IMAD.X R3, RZ, RZ, R6, P6 ;  /* 0x000000ffff038224 */ /* 0x000fe400030e0606 */
[----:B------:R-:W-:Y:S04]  /*15950*/  SHFL.IDX PT, R6, R0, 0x2, 0x181f ;  /* 0x00581f0000067f89 */ /* 0x000fe800000e0000 */
[----:B------:R-:W-:Y:S04]  /*15960*/  @!P0 LDGSTS.E.BYPASS.LTC128B.128 [R26+0x22c00], desc[UR60][R2.64], !P4 ;  /* 0x22c00000021a8fae */ /* 0x000fe8000e101d7c */
[----:B------:R-:W-:Y:S04]  /*15970*/  @!P0 LDGSTS.E.BYPASS.LTC128B.128 [R26+0x26c00], desc[UR60][R2.64+0x80], !P3 ;  /* 0x26c00080021a8fae */ /* 0x000fe8000d901d7c */
[----:B------:R-:W-:Y:S04]  /*15980*/  @!P0 LDGSTS.E.BYPASS.LTC128B.128 [R26+0x2ac00], desc[UR60][R2.64+0x100], !P2 ;  /* 0x2ac00100021a8fae */ /* 0x000fe8000d101d7c */
[----:B------:R0:W-:Y:S01]  /*15990*/  @!P0 LDGSTS.E.BYPASS.LTC128B.128 [R26+0x2ec00], desc[UR60][R2.64+0x180], !P1 ;  /* 0x2ec00180021a8fae */ /* 0x0001e2000c901d7c */
[----:B-----5:R-:W-:-:S03]  /*159a0*/  ISETP.GE.AND P0, PT, R8, R5, PT ;  /* 0x000000050800720c */ /* 0x020fc60003f06270 */
[----:B------:R-:W3:Y:S04]  /*159b0*/  LDL.LU R8, [R1+0x38] ;  /* 0x0000380001087983 */ /* 0x000ee80000300800 */
[----:B0-----:R-:W0:Y:S06]  /*159c0*/  SHFL.IDX PT, R2, R4, 0x2, 0x181f ;  /* 0x00581f0004027f89 */ /* 0x001e2c00000e0000 */
[----:B0-----:R-:W-:-:S04]  /*159d0*/  @!P0 LEA R2, P6, R7, R2, 0x1 ;  /* 0x0000000207028211 */ /* 0x001fc800078c08ff */
[----:B------:R-:W-:-:S05]  /*159e0*/  @!P0 IADD3.X R3, RZ, R6, RZ, P6, !PT ;  /* 0x00000006ff038210 */ /* 0x000fca00037fe4ff */
[----:B------:R-:W-:Y:S04]  /*159f0*/  @!P0 LDGSTS.E.BYPASS.LTC128B.128 [R26+0x23400], desc[UR60][R2.64], !P4 ;  /* 0x23400000021a8fae */ /* 0x000fe8000e101d7c */
[----:B------:R-:W-:Y:S04]  /*15a00*/  @!P0 LDGSTS.E.BYPASS.LTC128B.128 [R26+0x27400], desc[UR60][R2.64+0x80], !P3 ;  /* 0x27400080021a8fae */ /* 0x000fe8000d901d7c */
[----:B------:R-:W-:Y:S04]  /*15a10*/  @!P0 LDGSTS.E.BYPASS.LTC128B.128 [R26+0x2b400], desc[UR60][R2.64+0x100], !P2 ;  /* 0x2b400100021a8fae */ /* 0x000fe8000d101d7c */
[----:B------:R0:W-:Y:S04]  /*15a20*/  @!P0 LDGSTS.E.BYPASS.LTC128B.128 [R26+0x2f400], desc[UR60][R2.64+0x180], !P1 ;  /* 0x2f400180021a8fae */ /* 0x0001e8000c901d7c */
[----:B------:R-:W-:Y:S04]  /*15a30*/  SHFL.IDX PT, R6, R0, 0x3, 0x181f ;  /* 0x00781f0000067f89 */ /* 0x000fe800000e0000 */
[----:B0-----:R-:W0:Y:S01]  /*15a40*/  SHFL.IDX PT, R2, R4, 0x3, 0x181f ;  /* 0x00781f0004027f89 */ /* 0x001e2200000e0000 */
[----:B------:R-:W-:-:S13]  /*15a50*/  ISETP.GE.AND P0, PT, R11, R5, PT ;  /* 0x000000050b00720c */ /* 0x000fda0003f06270 */
[----:B0-----:R-:W-:-:S05]  /*15a60*/  @!P0 LEA R2, P6, R7, R2, 0x1 ;  /* 0x0000000207028211 */ /* 0x001fca00078c08ff */
[----:B------:R-:W-:-:S05]  /*15a70*/  @!P0 IMAD.X R3, RZ, RZ, R6, P6 ;  /* 0x000000ffff038224 */ /* 0x000fca00030e0606 */
        /* <DEDUP_REMOVED lines=15> */
[----:B--2---:R-:W-:-:S13]  /*15b70*/  ISETP.GE.AND P0, PT, R9, R5, PT ;  /* 0x000000050900720c */ /* 0x004fda0003f06270 */
        /* <DEDUP_REMOVED lines=8> */
[----:B---3--:R-:W-:-:S13]  /*15c00*/  ISETP.GE.AND P0, PT, R8, R5, PT ;  /* 0x000000050800720c */ /* 0x008fda0003f06270 */
[----:B0-----:R-:W-:-:S05]  /*15c10*/  @!P0 LEA R2, P5, R7, R2, 0x1 ;  /* 0x0000000207028211 */ /* 0x001fca00078a08ff */
[----:B------:R-:W-:-:S05]  /*15c20*/  @!P0 IMAD.X R3, RZ, RZ, R6, P5 ;  /* 0x000000ffff038224 */ /* 0x000fca00028e0606 */
[----:B------:R-:W-:Y:S04]  /*15c30*/  @!P0 LDGSTS.E.BYPASS.LTC128B.128 [R26+0x25400], desc[UR60][R2.64], !P4 ;  /* 0x25400000021a8fae */ /* 0x000fe8000e101d7c */
[----:B------:R-:W-:Y:S04]  /*15c40*/  @!P0 LDGSTS.E.BYPASS.LTC128B.128 [R26+0x29400], desc[UR60][R2.64+0x80], !P3 ;  /* 0x29400080021a8fae */ /* 0x000fe8000d901d7c */
[----:B------:R-:W-:Y:S04]  /*15c50*/  @!P0 LDGSTS.E.BYPASS.LTC128B.128 [R26+0x2d400], desc[UR60][R2.64+0x100], !P2 ;  /* 0x2d400100021a8fae */ /* 0x000fe8000d101d7c */
[----:B------:R0:W-:Y:S04]  /*15c60*/  @!P0 LDGSTS.E.BYPASS.LTC128B.128 [R26+0x31400], desc[UR60][R2.64+0x180], !P1 ;  /* 0x31400180021a8fae */ /* 0x0001e8000c901d7c */
[----:B------:R1:W2:Y:S04]  /*15c70*/  SHFL.IDX PT, R6, R0, 0x7, 0x181f ;  /* 0x00f81f0000067f89 */ /* 0x0002a800000e0000 */
[----:B0-----:R1:W0:Y:S02]  /*15c80*/  SHFL.IDX PT, R2, R4, 0x7, 0x181f ;  /* 0x00f81f0004027f89 */ /* 0x00122400000e0000 */
.L_x_10812:
[----:B-1----:R-:W3:Y:S01]  /*15c90*/  LDL.LU R0, [R1+0x44] ;  /* 0x0000440001007983 */ /* 0x002ee20000300800 */
[----:B------:R-:W-:Y:S01]  /*15ca0*/  BSSY B0, `(.L_x_10636) ;  /* 0x000000c000007945 */ /* 0x000fe20003800000 */
[----:B---3--:R-:W-:-:S13]  /*15cb0*/  ISETP.GE.AND P0, PT, R0, R5, PT ;  /* 0x000000050000720c */ /* 0x008fda0003f06270 */
[----:B------:R-:W-:Y:S05]  /*15cc0*/  @P0 BRA `(.L_x_10637) ;  /* 0x0000000000240947 */ /* 0x000fea0003800000 */
[----:B0-----:R-:W-:-:S05]  /*15cd0*/  LEA R2, P0, R7, R2, 0x1 ;  /* 0x0000000207027211 */ /* 0x001fca00078008ff */
[----:B--2---:R-:W-:-:S05]  /*15ce0*/  IMAD.X R3, RZ, RZ, R6, P0 ;  /* 0x000000ffff037224 */ /* 0x004fca00000e0606 */
[----:B------:R-:W-:Y:S01]  /*15cf0*/  @!PT LDS RZ, [RZ] ;  /* 0x00000000fffff984 */ /* 0x000fe20000000800 */
[----:B------:R-:W-:Y:S01]  /*15d00*/  @!PT LDS RZ, [RZ] ;  /* 0x00000000fffff984 */ /* 0x000fe20000000800 */
[----:B------:R-:W-:Y:S01]  /*15d10*/  @!PT LDS RZ, [RZ] ;  /* 0x00000000fffff984 */ /* 0x000fe20000000800 */
[----:B------:R1:W-:Y:S04]  /*15d20*/  LDGSTS.E.BYPASS.LTC128B.128 [R26+0x25c00], desc[UR60][R2.64], !P4 ;  /* 0x25c00000021a7fae */ /* 0x0003e8000e101d7c */
[----:B------:R1:W-:Y:S04]  /*15d30*/  LDGSTS.E.BYPASS.LTC128B.128 [R26+0x29c00], desc[UR60][R2.64+0x80], !P3 ;  /* 0x29c00080021a7fae */ /* 0x0003e8000d901d7c */
[----:B------:R1:W-:Y:S04]  /*15d40*/  LDGSTS.E.BYPASS.LTC128B.128 [R26+0x2dc00], desc[UR60][R2.64+0x100], !P2 ;  /* 0x2dc00100021a7fae */ /* 0x0003e8000d101d7c */
[----:B------:R1:W-:Y:S02]  /*15d50*/  LDGSTS.E.BYPASS.LTC128B.128 [R26+0x31c00], desc[UR60][R2.64+0x180], !P1 ;  /* 0x31c00180021a7fae */ /* 0x0003e4000c901d7c */
.L_x_10637:
[----:B------:R-:W-:Y:S05]  /*15d60*/  BSYNC B0 ;  /* 0x0000000000007941 */ /* 0x000fea0003800000 */
.L_x_10636:
[----:B------:R-:W-:Y:S01]  /*15d70*/  NOP ;  /* 0x0000000000007918 */ /* 0x000fe20000000000 */
[----:B------:R-:W-:-:S13]  /*15d80*/  PLOP3.LUT P0, PT, PT, PT, PT, 0x80, 0x0 ;  /* 0x000000000000781c */ /* 0x000fda0003f0f070 */
.L_x_10638:
[----:B------:R-:W-:Y:S02]  /*15d90*/  PLOP3.LUT P1, PT, P1, P0, PT, 0xa2, 0x0 ;  /* 0x000000000000781c */ /* 0x000fe40000f21472 */
[----:B------:R-:W-:-:S08]  /*15da0*/  @P0 R2UR P1, UR4, R23 ;  /* 0x00000000170402ca */ /* 0x000fd00000020000 */
[----:B------:R-:W-:-:S05]  /*15db0*/  @P0 PLOP3.LUT P0, PT, P1, PT, PT, 0x80, 0x0 ;  /* 0x000000000000081c */ /* 0x000fca0000f0f070 */
[----:B------:R-:W-:Y:S01]  /*15dc0*/  @!P1 SYNCS.ARRIVE.TRANS64.RED.A0T1 RZ, [UR4+0x32410], RZ ;  /* 0x032410ffffff99a7 */ /* 0x000fe20008200404 */
[----:B------:R-:W-:Y:S07]  /*15dd0*/  @!P1 ARRIVES.LDGSTSBAR.64.TRANSCNT [UR4+0x32410] ;  /* 0x03241000ff0099b0 */ /* 0x000fee0008000a84 */
[----:B------:R-:W-:Y:S05]  /*15de0*/  @P0 BRA.U.ANY `(.L_x_10638) ;  /* 0xfffffffd00e80947 */ /* 0x000fea000393ffff */
[----:B01----:R-:W3:Y:S02]  /*15df0*/  LDL.LU R2, [R1+0x40] ;  /* 0x0000400001027983 */ /* 0x003ee40000300800 */
        /* <DEDUP_REMOVED lines=11> */
.L_x_10813:
[----:B------:R-:W-:Y:S05]  /*15eb0*/  BSYNC B0 ;  /* 0x0000000000007941 */ /* 0x000fea0003800000 */
.L_x_10639:
[----:B------:R-:W3:Y:S02]  /*15ec0*/  LDL R2, [R1+0x64] ;  /* 0x0000640001027983 */ /* 0x000ee40000100800 */
[----:B---3--:R-:W-:-:S13]  /*15ed0*/  ISETP.NE.AND P0, PT, R2, 0x3, PT ;  /* 0x000000030200780c */ /* 0x008fda0003f05270 */
[----:B------:R-:W-:Y:S05]  /*15ee0*/  @!P0 BRA `(.L_x_10641) ;  /* 0x0000000000048947 */ /* 0x000fea0003800000 */
[----:B------:R-:W-:Y:S01]  /*15ef0*/  BPT.TRAP 0x1 ;  /* 0x000000040000795c */ /* 0x000fe20000300000 */
.L_x_10641:
[----:B------:R-:W3:Y:S01]  /*15f00*/  LDL.LU R2, [R1+0x60] ;  /* 0x0000600001027983 */ /* 0x000ee20000300800 */
[C---:B------:R-:W-:Y:S01]  /*15f10*/  LOP3.LUT P0, RZ, R22.reuse, 0x8, RZ, 0xc0, !PT ;  /* 0x0000000816ff7812 */ /* 0x040fe2000780c0ff */
[----:B------:R-:W-:Y:S01]  /*15f20*/  BSSY B0, `(.L_x_10642) ;  /* 0x0000008000007945 */ /* 0x000fe20003800000 */
[----:B------:R-:W-:Y:S02]  /*15f30*/  SHF.L.U32 R3, R27, 0x1f, RZ ;  /* 0x0000001f1b037819 */ /* 0x000fe400000006ff */
[----:B0-----:R-:W-:Y:S02]  /*15f40*/  SEL R0, RZ, 0x4, P0 ;  /* 0x00000004ff007807 */ /* 0x001fe40000000000 */
[----:B------:R-:W-:-:S04]  /*15f50*/  LOP3.LUT P1, RZ, R22, 0x10, RZ, 0xc0, !PT ;  /* 0x0000001016ff7812 */ /* 0x000fc8000782c0ff */
[----:B------:R-:W-:Y:S02]  /*15f60*/  SEL R7, RZ, 0x2, P1 ;  /* 0x00000002ff077807 */ /* 0x000fe40000800000 */
[----:B------:R-:W0:Y:S02]  /*15f70*/  SYNCS.PHASECHK.TRANS64.TRYWAIT P0, [R30+URZ+0x32460], R3 ;  /* 0x032460031e0075a7 */ /* 0x000e24000800017f */
[----:B---3--:R-:W-:Y:S01]  /*15f80*/  IADD3 R7, R0, R7, R2 ;  /* 0x0000000700077210 */ /* 0x008fe20007ffe002 */
[----:B0-----:R-:W-:Y:S06]  /*15f90*/  @!P0 BRA `(.L_x_10643) ;  /* 0x0000005c00308947 */ /* 0x001fec0003800000 */
.L_x_10814:
[----:B------:R-:W-:Y:S05]  /*15fa0*/  BSYNC B0 ;  /* 0x0000000000007941 */ /* 0x000fea0003800000 */
.L_x_10642:
[----:B------:R-:W3:Y:S01]  /*15fb0*/  LDL.LU R0, [R1+0x4c] ;  /* 0x00004c0001007983 */ /* 0x000ee20000300800 */
[----:B------:R-:W-:-:S03]  /*15fc0*/  ULDC.64 UR4, c[0x0][0x328] ;  /* 0x0000ca0000047ab9 */ /* 0x000fc60000000a00 */
[----:B------:R-:W4:Y:S04]  /*15fd0*/  LDL.LU R2, [R1+0x4] ;  /* 0x0000040001027983 */ /* 0x000f280000300800 */
[----:B------:R-:W5:Y:S04]  /*15fe0*/  LDL.LU R5, [R1+0x54] ;  /* 0x0000540001057983 */ /* 0x000f680000300800 */
[----:B------:R-:W2:Y:S01]  /*15ff0*/  LDL.LU R4, [R1] ;  /* 0x0000000001047983 */ /* 0x000ea20000300800 */
[C---:B------:R-:W-:Y:S02]  /*16000*/  LOP3.LUT P1, RZ, R22.reuse, 0x4, RZ, 0xc0, !PT ;  /* 0x0000000416ff7812 */ /* 0x040fe4000782c0ff */
[----:B------:R-:W-:Y:S01]  /*16010*/  LOP3.LUT P4, RZ, R22, 0x1, RZ, 0xc0, !PT ;  /* 0x0000000116ff7812 */ /* 0x000fe2000788c0ff */
[----:B---3--:R-:W-:-:S04]  /*16020*/  IMAD R0, R0, UR4, RZ ;  /* 0x0000000400007c24 */ /* 0x008fc8000f8e02ff */
[C---:B----4-:R-:W-:Y:S02]  /*16030*/  IMAD R0, R2.reuse, UR5, R0 ;  /* 0x0000000502007c24 */ /* 0x050fe4000f8e0200 */
[----:B0-----:R-:W-:Y:S01]  /*16040*/  IMAD.WIDE.U32 R2, R2, UR4, RZ ;  /* 0x0000000402027c25 */ /* 0x001fe2000f8e00ff */
[----:B------:R-:W-:-:S04]  /*16050*/  ULDC.64 UR4, c[0x0][0x338] ;  /* 0x0000ce0000047ab9 */ /* 0x000fc80000000a00 */
[----:B------:R-:W-:Y:S01]  /*16060*/  IADD3 R3, R3, R0, RZ ;  /* 0x0000000003037210 */ /* 0x000fe20007ffe0ff */
[----:B-----5:R-:W-:Y:S02]  /*16070*/  IMAD R0, R5, UR4, RZ ;  /* 0x0000000405007c24 */ /* 0x020fe4000f8e02ff */
[----:B--2---:R-:W-:-:S04]  /*16080*/  IMAD.WIDE.U32 R2, R4, UR4, R2 ;  /* 0x0000000404027c25 */ /* 0x004fc8000f8e0002 */
[----:B------:R-:W-:Y:S01]  /*16090*/  IMAD R5, R4, UR5, R0 ;  /* 0x0000000504057c24 */ /* 0x000fe2000f8e0200 */
[----:B------:R-:W-:Y:S01]  /*160a0*/  ULDC.64 UR4, c[0x0][0x330] ;  /* 0x0000cc0000047ab9 */ /* 0x000fe20000000a00 */
[----:B------:R-:W-:Y:S01]  /*160b0*/  SEL R0, RZ, 0x8, P1 ;  /* 0x00000008ff007807 */ /* 0x000fe20000800000 */
[----:B------:R-:W-:Y:S02]  /*160c0*/  IMAD R4, R25, 0x6000, R33 ;  /* 0x0000600019047824 */ /* 0x000fe400078e0221 */
[----:B------:R-:W-:Y:S02]  /*160d0*/  IMAD.IADD R3, R3, 0x1, R5 ;  /* 0x0000000103037824 */ /* 0x000fe400078e0205 */
[----:B------:R-:W-:Y:S02]  /*160e0*/  IMAD R5, R29, UR4, RZ ;  /* 0x000000041d057c24 */ /* 0x000fe4000f8e02ff */
[----:B------:R-:W-:-:S04]  /*160f0*/  IMAD.WIDE.U32 R2, R18, UR4, R2 ;  /* 0x0000000412027c25 */ /* 0x000fc8000f8e0002 */
[----:B------:R-:W-:Y:S01]  /*16100*/  IMAD R5, R18, UR5, R5 ;  /* 0x0000000512057c24 */ /* 0x000fe2000f8e0205 */
[----:B------:R-:W-:Y:S01]  /*16110*/  ULDC.64 UR4, c[0x0][0x318] ;  /* 0x0000c60000047ab9 */ /* 0x000fe20000000a00 */
[----:B------:R-:W-:Y:S02]  /*16120*/  IMAD.IADD R7, R7, 0x1, R0 ;  /* 0x0000000107077824 */ /* 0x000fe400078e0200 */
        /* <DEDUP_REMOVED lines=8> */
[----:B------:R-:W-:Y:S01]  /*161b0*/  SHFL.IDX PT, R3, R6, RZ, 0x181f ;  /* 0x00181fff06037589 */ /* 0x000fe200000e0000 */
[----:B------:R-:W-:-:S03]  /*161c0*/  LOP3.LUT P1, RZ, R7, 0x4, RZ, 0xc0, !PT ;  /* 0x0000000407ff7812 */ /* 0x000fc6000782c0ff */
[----:B------:R-:W-:Y:S01]  /*161d0*/  SHFL.IDX PT, R14, R5, 0x1, 0x181f ;  /* 0x00381f00050e7f89 */ /* 0x000fe200000e0000 */
[----:B------:R-:W-:Y:S01]  /*161e0*/  ISETP.LT.OR P3, PT, R31, 0x1, !P1 ;  /* 0x000000011f00780c */ /* 0x000fe20004f61670 */
[----:B0-----:R-:W-:Y:S02]  /*161f0*/  IMAD.SHL.U32 R8, R2, 0x8, RZ ;  /* 0x0000000802087824 */ /* 0x001fe400078e00ff */
[----:B------:R-:W0:Y:S03]  /*16200*/  SHFL.IDX PT, R2, R5, RZ, 0x181f ;  /* 0x00181fff05027589 */ /* 0x000e2600000e0000 */
[----:B------:R-:W-:-:S05]  /*16210*/  LOP3.LUT R8, R8, 0x38, RZ, 0xc0, !PT ;  /* 0x0000003808087812 */ /* 0x000fca00078ec0ff */
[----:B------:R-:W-:-:S05]  /*16220*/  IMAD.SHL.U32 R0, R8, 0x2, RZ ;  /* 0x0000000208007824 */ /* 0x000fca00078e00ff */
[----:B0-----:R-:W-:-:S05]  /*16230*/  IADD3 R2, P0, R2, R0, RZ ;  /* 0x0000000002027210 */ /* 0x001fca0007f1e0ff */
[----:B------:R-:W-:Y:S01]  /*16240*/  IMAD.X R3, RZ, RZ, R3, P0 ;  /* 0x000000ffff037224 */ /* 0x000fe200000e0603 */
        /* <DEDUP_REMOVED lines=8> */
[----:B------:R-:W-:-:S03]  /*162d0*/  IADD3 R8, P3, R14, R0, RZ ;  /* 0x000000000e087210 */ /* 0x000fc60007f7e0ff */
        /* <DEDUP_REMOVED lines=48> */
.L_x_10828:
        /* <DEDUP_REMOVED lines=15> */
.L_x_10645:
        /* <DEDUP_REMOVED lines=11> */
.L_x_10646:
[----:B------:R-:W2:Y:S01]  /*16780*/  LDL.LU R2, [R1+0x14] ;  /* 0x0000140001027983 */ /* 0x000ea20000300800 */
[----:B------:R0:W-:Y:S01]  /*16790*/  SYNCS.ARRIVE.TRANS64.A1T0 RZ, [R30+URZ+0x32450], RZ ;  /* 0x032450ff1eff79a7 */ /* 0x0001e2000810003f */
[----:B------:R-:W-:Y:S01]  /*167a0*/  BSSY B0, `(.L_x_10647) ;  /* 0x00000e1000007945 */ /* 0x000fe20003800000 */
[----:B--2---:R-:W-:-:S13]  /*167b0*/  ISETP.GE.AND P0, PT, R2, 0x61, PT ;  /* 0x000000610200780c */ /* 0x004fda0003f06270 */
[----:B0-----:R-:W-:Y:S05]  /*167c0*/  @!P0 BRA `(.L_x_10648) ;  /* 0x0000000c00788947 */ /* 0x001fea0003800000 */
[----:B------:R-:W2:Y:S02]  /*167d0*/  LDL.LU R2, [R1+0x48] ;  /* 0x0000480001027983 */ /* 0x000ea40000300800 */
[----:B--2---:R-:W-:-:S07]  /*167e0*/  VIADD R10, R2, 0xfffffffe ;  /* 0xfffffffe020a7836 */ /* 0x004fce0000000000 */
.L_x_10661:
[----:B--2---:R-:W2:Y:S01]  /*167f0*/  LDL R12, [R1+0x64] ;  /* 0x00006400010c7983 */ /* 0x004ea20000100800 */
[----:B0-----:R-:W0:Y:S01]  /*16800*/  LDC R6, c[0x0][0x430] ;  /* 0x00010c00ff067b82 */ /* 0x001e220000000800 */
[----:B------:R-:W1:Y:S01]  /*16810*/  S2R R2, SR_TID.X ;  /* 0x0000000000027919 */ /* 0x000e620000002100 */
[----:B---3--:R-:W3:Y:S01]  /*16820*/  S2R R3, SR_TID.X ;  /* 0x0000000000037919 */ /* 0x008ee20000002100 */
[----:B0-----:R-:W-:Y:S02]  /*16830*/  ISETP.NE.AND P0, PT, R6, 0x1, PT ;  /* 0x000000010600780c */ /* 0x001fe40003f05270 */
[----:B-1----:R-:W-:Y:S01]  /*16840*/  LOP3.LUT R2, R2, 0x7f, RZ, 0xc0, !PT ;  /* 0x0000007f02027812 */ /* 0x002fe200078ec0ff */
[----:B---3--:R-:W-:-:S03]  /*16850*/  IMAD.SHL.U32 R4, R3, 0x10, RZ ;  /* 0x0000001003047824 */ /* 0x008fc600078e00ff */
[----:B------:R-:W-:-:S07]  /*16860*/  SHF.R.U32.HI R2, RZ, 0x3, R2 ;  /* 0x00000003ff027819 */ /* 0x000fce0000011602 */
[----:B------:R-:W0:Y:S01]  /*16870*/  @P0 LDC R3, c[0x0][0x438] ;  /* 0x00010e00ff030b82 */ /* 0x000e220000000800 */
[----:B------:R-:W-:-:S04]  /*16880*/  LOP3.LUT R4, R2, 0x70, R4, 0xf8, !PT ;  /* 0x0000007002047812 */ /* 0x000fc800078ef804 */
[----:B------:R-:W-:-:S03]  /*16890*/  ISETP.GT.U32.AND P1, PT, R4, 0x5f, PT ;  /* 0x0000005f0400780c */ /* 0x000fc60003f24070 */
[----:B------:R-:W1:Y:S01]  /*168a0*/  @P0 LDC R2, c[0x0][0x434] ;  /* 0x00010d00ff020b82 */ /* 0x000e620000000800 */
[----:B------:R-:W-:-:S04]  /*168b0*/  IMAD R7, R10, 0x60, R34 ;  /* 0x000000600a077824 */ /* 0x000fc800078e0222 */
[----:B------:R-:W-:-:S05]  /*168c0*/  IMAD.IADD R7, R4, 0x1, R7 ;  /* 0x0000000104077824 */ /* 0x000fca00078e0207 */
[----:B------:R-:W3:Y:S01]  /*168d0*/  @!P1 LDC.64 R4, c[0x0][0x428] ;  /* 0x00010a00ff049b82 */ /* 0x000ee20000000a00 */
[----:B------:R-:W-:-:S07]  /*168e0*/  MOV R11, R7 ;  /* 0x00000007000b7202 */ /* 0x000fce0000000f00 */
        /* <DEDUP_REMOVED lines=14> */
[----:B------:R-:W-:-:S04]  /*169d0*/  ISETP.NE.AND P0, PT, R25, 0x2, PT ;  /* 0x000000021900780c */ /* 0x000fc80003f05270 */
[----:B------:R-:W-:Y:S01]  /*169e0*/  SEL R2, RZ, 0x1, P0 ;  /* 0x00000001ff027807 */ /* 0x000fe20000000000 */
[----:B------:R-:W-:-:S03]  /*169f0*/  IMAD.MOV R3, RZ, RZ, -R11 ;  /* 0x000000ffff037224 */ /* 0x000fc600078e0a0b */
[----:B------:R-:W-:Y:S01]  /*16a00*/  LOP3.LUT R27, R27, R2, RZ, 0x3c, !PT ;  /* 0x000000021b1b7212 */ /* 0x000fe200078e3cff */
[----:B------:R-:W-:Y:S01]  /*16a10*/  IMAD.MOV.U32 R2, RZ, RZ, R10 ;  /* 0x000000ffff027224 */ /* 0x000fe200078e000a */
[----:B------:R-:W-:Y:S05]  /*16a20*/  YIELD ;  /* 0x0000000000007946 */ /* 0x000fea0003800000 */
[----:B------:R-:W-:Y:S01]  /*16a30*/  SEL R25, R25, RZ, P0 ;  /* 0x000000ff19197207 */ /* 0x000fe20000000000 */
[----:B------:R-:W-:Y:S01]  /*16a40*/  IMAD R6, R6, R3, R7 ;  /* 0x0000000306067224 */ /* 0x000fe200078e0207 */
[----:B------:R-:W-:Y:S01]  /*16a50*/  ISETP.GT.AND P2, PT, R2, RZ, PT ;  /* 0x000000ff0200720c */ /* 0x000fe20003f44270 */
[----:B------:R-:W-:Y:S01]  /*16a60*/  VIADD R10, R10, 0xffffffff ;  /* 0xffffffff0a0a7836 */ /* 0x000fe20000000000 */
[----:B--2---:R-:W-:-:S13]  /*16a70*/  ISETP.NE.AND P1, PT, R12, 0x3, PT ;  /* 0x000000030c00780c */ /* 0x004fda0003f25270 */
[----:B0-----:R-:W-:Y:S05]  /*16a80*/  @!P1 BRA `(.L_x_10649) ;  /* 0x0000000000049947 */ /* 0x001fea0003800000 */
[----:B------:R-:W-:Y:S01]  /*16a90*/  BPT.TRAP 0x1 ;  /* 0x000000040000795c */ /* 0x000fe20000300000 */
.L_x_10649:
[----:B------:R-:W-:Y:S01]  /*16aa0*/  LEA R4, R25, R23, 0x3 ;  /* 0x0000001719047211 */ /* 0x000fe200078e18ff */
[----:B------:R-:W-:Y:S01]  /*16ab0*/  BSSY B1, `(.L_x_10650) ;  /* 0x0000005000017945 */ /* 0x000fe20003800000 */
[----:B------:R-:W-:Y:S02]  /*16ac0*/  SHF.L.U32 R21, R27, 0x1f, RZ ;  /* 0x0000001f1b157819 */ /* 0x000fe400000006ff */
[----:B------:R-:W-:Y:S02]  /*16ad0*/  SHF.R.S32.HI R17, RZ, 0x1f, R6 ;  /* 0x0000001fff117819 */ /* 0x000fe40000011406 */
[----:B------:R-:W0:Y:S02]  /*16ae0*/  SYNCS.PHASECHK.TRANS64.TRYWAIT P0, [R4+URZ+0x32440], R21 ;  /* 0x03244015040075a7 */ /* 0x000e24000800017f */
[----:B0-----:R-:W-:Y:S05]  /*16af0*/  @!P0 BRA `(.L_x_10651) ;  /* 0x0000005800b08947 */ /* 0x001fea0003800000 */
.L_x_10829:
[----:B------:R-:W-:Y:S05]  /*16b00*/  BSYNC B1 ;  /* 0x0000000000017941 */ /* 0x000fea0003800000 */
.L_x_10650:
        /* <DEDUP_REMOVED lines=52> */
.L_x_10843:
        /* <DEDUP_REMOVED lines=8> */
.L_x_10653:
        /* <DEDUP_REMOVED lines=11> */
.L_x_10654:
[----:B------:R2:W-:Y:S01]  /*16f80*/  SYNCS.ARRIVE.TRANS64.A1T0 RZ, [R4+URZ+0x32430], RZ ;  /* 0x032430ff04ff79a7 */ /* 0x0005e2000810003f */
[----:B------:R-:W-:Y:S05]  /*16f90*/  @!P3 BRA `(.L_x_10655) ;  /* 0x000000000004b947 */ /* 0x000fea0003800000 */
[----:B------:R-:W-:Y:S01]  /*16fa0*/  BPT.TRAP 0x1 ;  /* 0x000000040000795c */ /* 0x000fe20000300000 */
.L_x_10655:
[----:B------:R-:W3:Y:S01]  /*16fb0*/  SYNCS.PHASECHK.TRANS64.TRYWAIT P0, [R4+URZ+0x32460], R21 ;  /* 0x03246015040075a7 */ /* 0x000ee2000800017f */
[----:B------:R-:W-:Y:S04]  /*16fc0*/  BSSY B1, `(.L_x_10656) ;  /* 0x0000002000017945 */ /* 0x000fe80003800000 */
[----:B---3--:R-:W-:Y:S05]  /*16fd0*/  @!P0 BRA `(.L_x_10657) ;  /* 0x0000005c00308947 */ /* 0x008fea0003800000 */
.L_x_10844:
[----:B------:R-:W-:Y:S05]  /*16fe0*/  BSYNC B1 ;  /* 0x0000000000017941 */ /* 0x000fea0003800000 */
.L_x_10656:
[----:B------:R-:W-:Y:S01]  /*16ff0*/  ULDC.64 UR4, c[0x0][0x328] ;  /* 0x0000ca0000047ab9 */ /* 0x000fe20000000a00 */
[C---:B------:R-:W-:Y:S01]  /*17000*/  LOP3.LUT P5, RZ, R22.reuse, 0x1, RZ, 0xc0, !PT ;  /* 0x0000000116ff7812 */ /* 0x040fe200078ac0ff */
[----:B------:R-:W-:Y:S01]  /*17010*/  IMAD R17, R17, UR4, RZ ;  /* 0x0000000411117c24 */ /* 0x000fe2000f8e02ff */
[----:B------:R-:W-:Y:S01]  /*17020*/  LOP3.LUT P4, RZ, R22, 0x10, RZ, 0xc0, !PT ;  /* 0x0000001016ff7812 */ /* 0x000fe2000788c0ff */
[----:B------:R-:W-:Y:S01]  /*17030*/  IMAD.WIDE.U32 R2, R6, UR4, RZ ;  /* 0x0000000406027c25 */ /* 0x000fe2000f8e00ff */
[C---:B------:R-:W-:Y:S02]  /*17040*/  LOP3.LUT P3, RZ, R22.reuse, 0x8, RZ, 0xc0, !PT ;  /* 0x0000000816ff7812 */ /* 0x040fe4000786c0ff */
[----:B------:R-:W-:Y:S01]  /*17050*/  LOP3.LUT P1, RZ, R22, 0x4, RZ, 0xc0, !PT ;  /* 0x0000000416ff7812 */ /* 0x000fe2000782c0ff */
[----:B------:R-:W-:Y:S01]  /*17060*/  IMAD R17, R6, UR5, R17 ;  /* 0x0000000506117c24 */ /* 0x000fe2000f8e0211 */
[----:B------:R-:W-:Y:S01]  /*17070*/  ULDC.64 UR4, c[0x0][0x338] ;  /* 0x0000ce0000047ab9 */ /* 0x000fe20000000a00 */
[----:B------:R-:W-:-:S02]  /*17080*/  IMAD R6, R25, 0x6000, R33 ;  /* 0x0000600019067824 */ /* 0x000fc400078e0221 */
        /* <DEDUP_REMOVED lines=27> */
[----:B------:R-:W1:Y:S02]  /*17240*/  SHFL.IDX PT, R14, R5, 0x2, 0x181f ;  /* 0x00581f00050e7f89 */ /* 0x000e6400000e0000 */
[----:B------:R-:W-:Y:S02]  /*17250*/  IADD3.X R3, RZ, R8, RZ, P0, !PT ;  /* 0x00000008ff037210 */ /* 0x000fe400007fe4ff */
        /* <DEDUP_REMOVED lines=22> */
[----:B------:R1:W0:Y:S03]  /*173c0*/  SHFL.IDX PT, R14, R5, 0x5, 0x181f ;  /* 0x00b81f00050e7f89 */ /* 0x00022600000e0000 */
[----:B----4-:R-:W-:Y:S02]  /*173d0*/  IMAD.X R3, RZ, RZ, R8, P0 ;  /* 0x000000ffff037224 */ /* 0x010fe400000e0608 */
[----:B------:R1:W4:Y:S04]  /*173e0*/  SHFL.IDX PT, R8, R7, 0x5, 0x181f ;  /* 0x00b81f0007087f89 */ /* 0x00032800000e0000 */
[----:B------:R1:W-:Y:S04]  /*173f0*/  LDGSTS.E.BYPASS.LTC128B.128 [R6+0x2400], desc[UR60][R2.64], !P5 ;  /* 0x0240000002067fae */ /* 0x0003e8000e901d7c */
[----:B------:R1:W-:Y:S04]  /*17400*/  LDGSTS.E.BYPASS.LTC128B.128 [R6+0x5400], desc[UR60][R2.64+0x80], !P4 ;  /* 0x0540008002067fae */ /* 0x0003e8000e101d7c */
[----:B------:R1:W-:Y:S04]  /*17410*/  LDGSTS.E.BYPASS.LTC128B.128 [R6+0x8400], desc[UR60][R2.64+0x100], !P3 ;  /* 0x0840010002067fae */ /* 0x0003e8000d901d7c */
[----:B------:R1:W-:Y:S02]  /*17420*/  LDGSTS.E.BYPASS.LTC128B.128 [R6+0xb400], desc[UR60][R2.64+0x180], !P1 ;  /* 0x0b40018002067fae */ /* 0x0003e4000c901d7c */
.L_x_10858:
        /* <DEDUP_REMOVED lines=11> */
.L_x_10659:
        /* <DEDUP_REMOVED lines=11> */
.L_x_10660:
[----:B------:R0:W-:Y:S01]  /*17590*/  SYNCS.ARRIVE.TRANS64.A1T0 RZ, [R4+URZ+0x32450], RZ ;  /* 0x032450ff04ff79a7 */ /* 0x0001e2000810003f */
[----:B------:R-:W-:Y:S05]  /*175a0*/  @P2 BRA `(.L_x_10661) ;  /* 0xfffffff000902947 */ /* 0x000fea000383ffff */
.L_x_10648:
[----:B------:R-:W-:Y:S05]  /*175b0*/  BSYNC B0 ;  /* 0x0000000000007941 */ /* 0x000fea0003800000 */
.L_x_10647:
        /* <DEDUP_REMOVED lines=21> */
.L_x_10663:
[----:B------:R-:W-:Y:S05]  /*17710*/  BSYNC B0 ;  /* 0x0000000000007941 */ /* 0x000fea0003800000 */
.L_x_10662:
[----:B------:R-:W-:-:S07]  /*17720*/  SEL R25, R25, RZ, P0 ;  /* 0x000000ff19197207 */ /* 0x000fce0000000000 */
.L_x_10616:
[----:B------:R-:W-:Y:S05]  /*17730*/  BSYNC B7 ;  /* 0x0000000000077941 */ /* 0x000fea0003800000 */
.L_x_10614:
        /* <DEDUP_REMOVED lines=8> */
[----:B------:R0:W1:Y:S01]  /*177c0*/  LDS.128 R16, [R23+0x324d0] ;  /* 0x0324d00017107984 */ /* 0x0000620000000c00 */
[----:B------:R-:W-:Y:S06]  /*177d0*/  BAR.ARV 0x4, 0x180 ;  /* 0x0106000000007b1d */ /* 0x000fec0000002000 */
[----:B------:R-:W-:Y:S05]  /*177e0*/  BRA `(.L_x_10665) ;  /* 0x0000000800407947 */ /* 0x000fea0003800000 */
.L_x_10664:
        /* <DEDUP_REMOVED lines=11> */
[----:B------:R-:W-:Y:S02]  /*178a0*/  MOV R5, RZ ;  /* 0x000000ff00057202 */ /* 0x000fe40000000f00 */
[C---:B------:R-:W-:Y:S01]  /*178b0*/  ISETP.GE.U32.AND P2, PT, R8.reuse, 0x2, PT ;  /* 0x000000020800780c */ /* 0x040fe20003f46070 */
[----:B------:R-:W-:Y:S01]  /*178c0*/  SHFL.IDX PT, R0, R16, RZ, 0x1f ;  /* 0x00001fff10007589 */ /* 0x000fe200000e0000 */
[C---:B------:R-:W-:Y:S02]  /*178d0*/  ISETP.GE.U32.AND P3, PT, R8.reuse, 0x4, PT ;  /* 0x000000040800780c */ /* 0x040fe40003f66070 */
[C---:B------:R-:W-:Y:S01]  /*178e0*/  ISETP.GE.U32.AND P4, PT, R8.reuse, 0x8, PT ;  /* 0x000000080800780c */ /* 0x040fe20003f86070 */
[----:B--23--:R-:W-:Y:S01]  /*178f0*/  SHFL.IDX PT, R4, R16, 0x1, 0x1f ;  /* 0x00201f0010047f89 */ /* 0x00cfe200000e0000 */
        /* <DEDUP_REMOVED lines=19> */
.L_x_10868:
[----:B------:R-:W-:Y:S02]  /*17a30*/  ULDC UR4, c[0x0][0xd38] ;  /* 0x00034e0000047ab9 */ /* 0x000fe40000000800 */
[----:B------:R-:W-:-:S04]  /*17a40*/  IMAD.U32 R7, RZ, RZ, UR4 ;  /* 0x00000004ff077e24 */ /* 0x000fc8000f8e00ff */
[----:B-1----:R-:W-:-:S05]  /*17a50*/  IMAD R14, R14, R7, RZ ;  /* 0x000000070e0e7224 */ /* 0x002fca00078e02ff */
[----:B------:R-:W-:-:S04]  /*17a60*/  IADD3 R9, R4, R14, RZ ;  /* 0x0000000e04097210 */ /* 0x000fc80007ffe0ff */
[----:B------:R-:W-:-:S13]  /*17a70*/  ISETP.GT.AND P6, PT, R9, R0, PT ;  /* 0x000000000900720c */ /* 0x000fda0003fc4270 */
[----:B------:R-:W-:Y:S05]  /*17a80*/  @P6 BRA `(.L_x_10667) ;  /* 0x00000000009c6947 */ /* 0x000fea0003800000 */
.L_x_10672:
        /* <DEDUP_REMOVED lines=14> */
.L_x_10670:
[----:B------:R-:W-:Y:S05]  /*17b70*/  BSYNC B0 ;  /* 0x0000000000007941 */ /* 0x000fea0003800000 */
.L_x_10669:
        /* <DEDUP_REMOVED lines=18> */
.L_x_10876:
[----:B------:R-:W-:Y:S02]  /*17ca0*/  ULDC UR4, c[0x0][0xd38] ;  /* 0x00034e0000047ab9 */ /* 0x000fe40000000800 */
[----:B------:R-:W-:-:S04]  /*17cb0*/  IMAD.U32 R7, RZ, RZ, UR4 ;  /* 0x00000004ff077e24 */ /* 0x000fc8000f8e00ff */
[----:B-1----:R-:W-:-:S04]  /*17cc0*/  IMAD R14, R14, R7, RZ ;  /* 0x000000070e0e7224 */ /* 0x002fc800078e02ff */
[----:B------:R-:W-:-:S05]  /*17cd0*/  IMAD.IADD R9, R14, 0x1, R9 ;  /* 0x000000010e097824 */ /* 0x000fca00078e0209 */
[----:B------:R-:W-:-:S13]  /*17ce0*/  ISETP.GT.AND P6, PT, R9, R0, PT ;  /* 0x000000000900720c */ /* 0x000fda0003fc4270 */
[----:B------:R-:W-:Y:S05]  /*17cf0*/  @!P6 BRA `(.L_x_10672) ;  /* 0xfffffffc0064e947 */ /* 0x000fea000383ffff */
.L_x_10667:
        /* <DEDUP_REMOVED lines=8> */
.L_x_10880:
[----:B------:R-:W-:Y:S01]  /*17d80*/  ISETP.NE.AND P0, PT, R3, RZ, PT ;  /* 0x000000ff0300720c */ /* 0x000fe20003f05270 */
[----:B------:R-:W-:-:S12]  /*17d90*/  IMAD.MOV.U32 R14, RZ, RZ, RZ ;  /* 0x000000ffff0e7224 */ /* 0x000fd800078e00ff */
[----:B------:R-:W-:Y:S05]  /*17da0*/  @!P0 BRA `(.L_x_10674) ;  /* 0x0000000000108947 */ /* 0x000fea0003800000 */
[----:B------:R-:W-:Y:S01]  /*17db0*/  UMOV UR4, 0xffffffff ;  /* 0xffffffff00047882 */ /* 0x000fe20000000000 */
[----:B------:R-:W-:Y:S02]  /*17dc0*/  VIADD R12, R4, 0xffffffff ;  /* 0xffffffff040c7836 */ /* 0x000fe40000000000 */
[----:B------:R-:W-:Y:S05]  /*17dd0*/  BRA.DIV UR4, `(.L_x_10675) ;  /* 0x0000005e04b47947 */ /* 0x000fea000b800000 */
[----:B------:R3:W4:Y:S02]  /*17de0*/  SHFL.IDX PT, R14, R2, R12, 0x1f ;  /* 0x00001f0c020e7589 */ /* 0x00072400000e0000 */
.L_x_10674:
[----:B--2---:R-:W-:Y:S01]  /*17df0*/  IABS R6, R5 ;  /* 0x0000000500067213 */ /* 0x004fe20000000000 */
[----:B----4-:R-:W-:Y:S01]  /*17e00*/  IMAD R16, R14, R7, R16 ;  /* 0x000000070e107224 */ /* 0x010fe200078e0210 */
[----:B------:R-:W-:Y:S02]  /*17e10*/  IADD3 R19, R4, R19, RZ ;  /* 0x0000001304137210 */ /* 0x000fe40007ffe0ff */
[----:B------:R-:W2:Y:S01]  /*17e20*/  I2F.RP R8, R6 ;  /* 0x0000000600087306 */ /* 0x000ea20000209400 */
[----:B------:R-:W-:-:S05]  /*17e30*/  IMAD.IADD R10, R0, 0x1, -R16 ;  /* 0x00000001000a7824 */ /* 0x000fca00078e0a10 */
[----:B------:R-:W-:Y:S02]  /*17e40*/  IABS R0, R10 ;  /* 0x0000000a00007213 */ /* 0x000fe40000000000 */
[----:B--2---:R-:W0:Y:S02]  /*17e50*/  MUFU.RCP R8, R8 ;  /* 0x0000000800087308 */ /* 0x004e240000001000 */
[----:B0--3--:R-:W-:-:S06]  /*17e60*/  VIADD R2, R8, 0xffffffe ;  /* 0x0ffffffe08027836 */ /* 0x009fcc0000000000 */
[----:B------:R0:W2:Y:S02]  /*17e70*/  F2I.FTZ.U32.TRUNC.NTZ R3, R2 ;  /* 0x0000000200037305 */ /* 0x0000a4000021f000 */
[----:B0-----:R-:W-:Y:S01]  /*17e80*/  MOV R2, RZ ;  /* 0x000000ff00027202 */ /* 0x001fe20000000f00 */
[----:B--2---:R-:W-:-:S04]  /*17e90*/  IMAD.MOV R7, RZ, RZ, -R3 ;  /* 0x000000ffff077224 */ /* 0x004fc800078e0a03 */
        /* <DEDUP_REMOVED lines=20> */
.L_x_10668:
[----:B------:R-:W-:Y:S01]  /*17fe0*/  UMOV UR4, URZ ;  /* 0x0000003f00047c82 */ /* 0x000fe20008000000 */
[----:B------:R-:W-:Y:S01]  /*17ff0*/  UMOV UR5, URZ ;  /* 0x0000003f00057c82 */ /* 0x000fe20008000000 */
[----:B------:R-:W-:Y:S01]  /*18000*/  ULDC UR6, c[0x0][0xd3c] ;  /* 0x00034f0000067ab9 */ /* 0x000fe20000000800 */
[----:B------:R-:W-:Y:S02]  /*18010*/  IMAD.MOV.U32 R16, RZ, RZ, R0 ;  /* 0x000000ffff107224 */ /* 0x000fe400078e0000 */
[----:B------:R-:W-:Y:S02]  /*18020*/  IMAD.U32 R17, RZ, RZ, UR4 ;  /* 0x00000004ff117e24 */ /* 0x000fe4000f8e00ff */
[----:B------:R-:W-:Y:S02]  /*18030*/  IMAD.U32 R18, RZ, RZ, UR5 ;  /* 0x00000005ff127e24 */ /* 0x000fe4000f8e00ff */
[----:B------:R-:W-:-:S07]  /*18040*/  IMAD.U32 R19, RZ, RZ, UR6 ;  /* 0x00000006ff137e24 */ /* 0x000fce000f8e00ff */
.L_x_10676:
        /* <DEDUP_REMOVED lines=10> */
.L_x_10665:
[----:B------:R-:W-:Y:S02]  /*180f0*/  ULDC UR4, c[0x0][0xd3c] ;  /* 0x00034f0000047ab9 */ /* 0x000fe40000000800 */
[----:B-1----:R-:W-:-:S13]  /*18100*/  ISETP.GE.AND P0, PT, R19, UR4, PT ;  /* 0x0000000413007c0c */ /* 0x002fda000bf06270 */
[----:B------:R-:W-:Y:S05]  /*18110*/  @!P0 BRA `(.L_x_10677) ;  /* 0xffffff9c00008947 */ /* 0x000fea000383ffff */
[----:B------:R-:W-:Y:S05]  /*18120*/  BSYNC B8 ;  /* 0x0000000000087941 */ /* 0x000fea0003800000 */
.L_x_10572:
[----:B-1----:R-:W5:Y:S01]  /*18130*/  LDL.LU R0, [R1+0x40] ;  /* 0x0000400001007983 */ /* 0x002f620000300800 */
[----:B------:R-:W-:Y:S01]  /*18140*/  BSSY B0, `(.L_x_10678) ;  /* 0x000000b000007945 */ /* 0x000fe20003800000 */
[----:B------:R-:W1:Y:S01]  /*18150*/  S2R R5, SR_CgaCtaId ;  /* 0x0000000000057919 */ /* 0x000e620000008800 */
[----:B-----5:R-:W-:-:S05]  /*18160*/  VIADD R0, R0, 0x1 ;  /* 0x0000000100007836 */ /* 0x020fca0000000000 */
        /* <DEDUP_REMOVED lines=8> */
.L_x_10883:
[----:B------:R-:W-:Y:S05]  /*181f0*/  BSYNC B0 ;  /* 0x0000000000007941 */ /* 0x000fea0003800000 */
.L_x_10678:
[----:B------:R-:W-:-:S03]  /*18200*/  UMOV UR4, 0xffffffff ;  /* 0xffffffff00047882 */ /* 0x000fc60000000000 */
[----:B------:R-:W-:Y:S05]  /*18210*/  BRA.DIV UR4, `(.L_x_10680) ;  /* 0x0000005a04dc7947 */ /* 0x000fea000b800000 */
[----:B-1----:R-:W1:Y:S02]  /*18220*/  S2R R0, SR_TID.X ;  /* 0x0000000000007919 */ /* 0x002e640000002100 */
[----:B-1----:R-:W-:-:S04]  /*18230*/  SHF.R.U32.HI R0, RZ, 0x5, R0 ;  /* 0x00000005ff007819 */ /* 0x002fc80000011600 */
[----:B------:R-:W-:-:S05]  /*18240*/  LOP3.LUT R0, R0, 0x3, RZ, 0xc0, !PT ;  /* 0x0000000300007812 */ /* 0x000fca00078ec0ff */
[----:B------:R1:W0:Y:S02]  /*18250*/  SHFL.IDX PT, R14, R0, RZ, 0x1f ;  /* 0x00001fff000e7589 */ /* 0x00022400000e0000 */
.L_x_10886:
[----:B0-----:R-:W-:-:S13]  /*18260*/  ISETP.NE.AND P0, PT, R14, RZ, PT ;  /* 0x000000ff0e00720c */ /* 0x001fda0003f05270 */
[----:B------:R-:W-:Y:S05]  /*18270*/  @P0 BRA `(.L_x_10419) ;  /* 0x0000000000880947 */ /* 0x000fea0003800000 */
[----:B------:R-:W-:-:S03]  /*18280*/  UMOV UR4, 0xffffffff ;  /* 0xffffffff00047882 */ /* 0x000fc60000000000 */
[----:B------:R-:W-:Y:S05]  /*18290*/  BRA.DIV UR4, `(.L_x_10681) ;  /* 0x0000005a04f07947 */ /* 0x000fea000b800000 */
[----:B------:R-:W-:-:S13]  /*182a0*/  ELECT P6, URZ, PT ;  /* 0x00000000003f782f */ /* 0x000fda00038c0000 */
.L_x_10889:
[----:B------:R-:W-:Y:S05]  /*182b0*/  @!P6 BRA `(.L_x_10419) ;  /* 0x000000000078e947 */ /* 0x000fea0003800000 */
[----:B-1----:R-:W5:Y:S02]  /*182c0*/  LDL.LU R0, [R1+0x8] ;  /* 0x0000080001007983 */ /* 0x002f640000300800 */
[----:B-----5:R-:W-:-:S04]  /*182d0*/  LOP3.LUT R0, R0, 0x2, RZ, 0xfc, !PT ;  /* 0x0000000200007812 */ /* 0x020fc800078efcff */
[----:B------:R-:W-:-:S13]  /*182e0*/  ISETP.NE.AND P0, PT, R0, 0x3, PT ;  /* 0x000000030000780c */ /* 0x000fda0003f05270 */
[----:B------:R-:W-:Y:S05]  /*182f0*/  @!P0 BRA `(.L_x_10682) ;  /* 0x0000000000048947 */ /* 0x000fea0003800000 */
[----:B------:R-:W-:Y:S01]  /*18300*/  BPT.TRAP 0x1 ;  /* 0x000000040000795c */ /* 0x000fe20000300000 */
.L_x_10682:
[C---:B------:R-:W-:Y:S01]  /*18310*/  LEA R3, R25.reuse, R5, 0x3 ;  /* 0x0000000519037211 */ /* 0x040fe200078e18ff */
[----:B------:R-:W-:Y:S01]  /*18320*/  VIADD R25, R25, 0x1 ;  /* 0x0000000119197836 */ /* 0x000fe20000000000 */
[----:B------:R-:W-:-:S04]  /*18330*/  SHF.L.U32 R2, R27, 0x1f, RZ ;  /* 0x0000001f1b027819 */ /* 0x000fc800000006ff */
[----:B------:R-:W0:Y:S01]  /*18340*/  SYNCS.PHASECHK.TRANS64.TRYWAIT P1, [R3+URZ+0x32440], R2 ;  /* 0x03244002030075a7 */ /* 0x000e22000802017f */
[----:B------:R-:W-:-:S04]  /*18350*/  ISETP.NE.AND P2, PT, R25, 0x2, PT ;  /* 0x000000021900780c */ /* 0x000fc80003f45270 */
[----:B------:R-:W-:Y:S01]  /*18360*/  SEL R0, RZ, 0x1, P2 ;  /* 0x00000001ff007807 */ /* 0x000fe20001000000 */
[----:B0-----:R-:W-:Y:S08]  /*18370*/  @!P1 BRA `(.L_x_10683) ;  /* 0x0000005800d89947 */ /* 0x001ff00003800000 */
.L_x_10890:
[----:B------:R-:W-:Y:S02]  /*18380*/  SEL R25, R25, RZ, P2 ;  /* 0x000000ff19197207 */ /* 0x000fe40001000000 */
[----:B------:R-:W-:Y:S01]  /*18390*/  LOP3.LUT R0, R27, R0, RZ, 0x3c, !PT ;  /* 0x000000001b007212 */ /* 0x000fe200078e3cff */
[----:B------:R-:W-:Y:S06]  /*183a0*/  @!P0 BRA `(.L_x_10684) ;  /* 0x0000000000048947 */ /* 0x000fec0003800000 */
[----:B------:R-:W-:Y:S01]  /*183b0*/  BPT.TRAP 0x1 ;  /* 0x000000040000795c */ /* 0x000fe20000300000 */
.L_x_10684:
[----:B------:R-:W-:Y:S01]  /*183c0*/  IMAD R25, R25, 0x8, R5 ;  /* 0x0000000819197824 */ /* 0x000fe200078e0205 */
[----:B------:R-:W-:-:S04]  /*183d0*/  SHF.L.U32 R0, R0, 0x1f, RZ ;  /* 0x0000001f00007819 */ /* 0x000fc800000006ff */
[----:B------:R-:W1:Y:S02]  /*183e0*/  SYNCS.PHASECHK.TRANS64.TRYWAIT P1, [R25+URZ+0x32440], R0 ;  /* 0x03244000190075a7 */ /* 0x000e64000802017f */
[----:B-1----:R-:W-:Y:S05]  /*183f0*/  @!P1 BRA `(.L_x_10685) ;  /* 0x0000005800cc9947 */ /* 0x002fea0003800000 */
.L_x_10891:
[----:B------:R-:W-:Y:S05]  /*18400*/  @!P0 BRA `(.L_x_10686) ;  /* 0x0000000000048947 */ /* 0x000fea0003800000 */
[----:B------:R-:W-:Y:S01]  /*18410*/  BPT.TRAP 0x1 ;  /* 0x000000040000795c */ /* 0x000fe20000300000 */
.L_x_10686:
[----:B------:R-:W5:Y:S02]  /*18420*/  SYNCS.PHASECHK.TRANS64.TRYWAIT P1, [R3+URZ+0x32460], R2 ;  /* 0x03246002030075a7 */ /* 0x000f64000802017f */
[----:B-----5:R-:W-:Y:S05]  /*18430*/  @!P1 BRA `(.L_x_10687) ;  /* 0x0000005800d09947 */ /* 0x020fea0003800000 */
.L_x_10892:
[----:B------:R-:W-:Y:S05]  /*18440*/  @!P0 BRA `(.L_x_10688) ;  /* 0x0000000000048947 */ /* 0x000fea0003800000 */
[----:B------:R-:W-:Y:S01]  /*18450*/  BPT.TRAP 0x1 ;  /* 0x000000040000795c */ /* 0x000fe20000300000 */
.L_x_10688:
[----:B------:R0:W0:Y:S02]  /*18460*/  SYNCS.PHASECHK.TRANS64.TRYWAIT P0, [R25+URZ+0x32460], R0 ;  /* 0x03246000190075a7 */ /* 0x000024000800017f */
[----:B0-----:R-:W-:Y:S05]  /*18470*/  @!P0 NANOSLEEP.SYNCS 0x989680 ;  /* 0x009896800000895d */ /* 0x001fea0003900000 */
[----:B------:R-:W0:Y:S02]  /*18480*/  @!P0 SYNCS.PHASECHK.TRANS64 P0, [R25+URZ+0x32460], R0 ;  /* 0x03246000190085a7 */ /* 0x000e24000800007f */
[----:B0-----:R-:W-:Y:S05]  /*18490*/  @!P0 BRA `(.L_x_10688) ;  /* 0xfffffffc00f08947 */ /* 0x001fea000383ffff */
.L_x_10419:
[----:B------:R-:W-:Y:S05]  /*184a0*/  BSYNC B9 ;  /* 0x0000000000097941 */ /* 0x000fea0003800000 */
.L_x_10416:
[----:B------:R-:W-:Y:S05]  /*184b0*/  EXIT ;  /* 0x000000000000794d */ /* 0x000fea0003800000 */
.L_x_10437:
[----:B0-----:R0:W1:Y:S02]  /*184c0*/  SYNCS.PHASECHK.TRANS64.TRYWAIT P5, [R4+URZ+0x32490], R101 ;  /* 0x03249065040075a7 */ /* 0x00106400080a017f */
[----:B-1----:R-:W-:Y:S05]  /*184d0*/  @!P5 NANOSLEEP.SYNCS 0x989680 ;  /* 0x009896800000d95d */ /* 0x002fea0003900000 */
[----:B------:R-:W1:Y:S02]  /*184e0*/  @!P5 SYNCS.PHASECHK.TRANS64 P5, [R4+URZ+0x32490], R101 ;  /* 0x032490650400d5a7 */ /* 0x000e6400080a007f */
[----:B-1----:R-:W-:Y:S05]  /*184f0*/  @!P5 BRA `(.L_x_10437) ;  /* 0xfffffffc00f0d947 */ /* 0x002fea000383ffff */
[----:B------:R-:W-:Y:S05]  /*18500*/  BRA `(.L_x_10689) ;  /* 0xfffffea400bc7947 */ /* 0x000fea000383ffff */
.L_x_10438:
        /* <DEDUP_REMOVED lines=8> */
.L_x_10691:
[----:B------:R-:W-:Y:S05]  /*18590*/  BSYNC B1 ;  /* 0x0000000000017941 */ /* 0x000fea0003800000 */
.L_x_10690:
        /* <DEDUP_REMOVED lines=8> */
.L_x_10692:
[----:B------:R-:W-:Y:S01]  /*18620*/  IMAD.MOV.U32 R95, RZ, RZ, R14 ;  /* 0x000000ffff5f7224 */ /* 0x000fe200078e000e */
[----:B------:R-:W-:Y:S06]  /*18630*/  BRA `(.L_x_10693) ;  /* 0xfffffea400847947 */ /* 0x000fec000383ffff */
.L_x_10447:
[----:B------:R-:W-:Y:S01]  /*18640*/  BSSY B1, `(.L_x_10694) ;  /* 0x0000008000017945 */ /* 0x000fe20003800000 */
[----:B0---4-:R-:W-:Y:S01]  /*18650*/  IMAD.MOV.U32 R13, RZ, RZ, R103 ;  /* 0x000000ffff0d7224 */ /* 0x011fe200078e0067 */
[----:B------:R-:W-:Y:S01]  /*18660*/  MOV R15, 0xffffffff ;  /* 0xffffffff000f7802 */ /* 0x000fe20000000f00 */
[----:B------:R-:W-:Y:S02]  /*18670*/  IMAD.MOV.U32 R12, RZ, RZ, 0x1 ;  /* 0x00000001ff0c7424 */ /* 0x000fe400078e00ff */
[----:B------:R-:W-:-:S07]  /*18680*/  IMAD.MOV.U32 R11, RZ, RZ, 0x1c1f ;  /* 0x00001c1fff0b7424 */ /* 0x000fce00078e00ff */
[----:B-123--:R-:W-:Y:S05]  /*18690*/  WARPSYNC.COLLECTIVE R15, `(.L_x_10695) ;  /* 0x000000000f087348 */ /* 0x00efea0003c00000 */
[----:B------:R0:W4:Y:S02]  /*186a0*/  SHFL.IDX P6, R14, R13, R12, R11 ;  /* 0x0000000c0d0e7389 */ /* 0x00012400000c000b */
[----:B01234-:R-:W-:Y:S01]  /*186b0*/  ENDCOLLECTIVE ;  /* 0x000000000000791b */ /* 0x01ffe20003800000 */
.L_x_10695:
[----:B------:R-:W-:Y:S05]  /*186c0*/  BSYNC B1 ;  /* 0x0000000000017941 */ /* 0x000fea0003800000 */
.L_x_10694:
        /* <DEDUP_REMOVED lines=8> */
.L_x_10696:
[----:B------:R-:W-:Y:S01]  /*18750*/  IMAD.MOV.U32 R47, RZ, RZ, R14 ;  /* 0x000000ffff2f7224 */ /* 0x000fe200078e000e */
[----:B------:R-:W-:Y:S06]  /*18760*/  BRA `(.L_x_10697) ;  /* 0xfffffea800e87947 */ /* 0x000fec000383ffff */
.L_x_10457:
[----:B-1----:R1:W2:Y:S02]  /*18770*/  SYNCS.PHASECHK.TRANS64.TRYWAIT P4, [R4+URZ+0x32490], R101 ;  /* 0x03249065040075a7 */ /* 0x0022a4000808017f */
[----:B--2---:R-:W-:Y:S05]  /*18780*/  @!P4 NANOSLEEP.SYNCS 0x989680 ;  /* 0x009896800000c95d */ /* 0x004fea0003900000 */
[----:B------:R-:W2:Y:S02]  /*18790*/  @!P4 SYNCS.PHASECHK.TRANS64 P4, [R4+URZ+0x32490], R101 ;  /* 0x032490650400c5a7 */ /* 0x000ea4000808007f */
[----:B--2---:R-:W-:Y:S05]  /*187a0*/  @!P4 BRA `(.L_x_10457) ;  /* 0xfffffffc00f0c947 */ /* 0x004fea000383ffff */
[----:B------:R-:W-:Y:S05]  /*187b0*/  BRA `(.L_x_10698) ;  /* 0xfffffeb4009c7947 */ /* 0x000fea000383ffff */
.L_x_10458:
        /* <DEDUP_REMOVED lines=8> */
.L_x_10700:
[----:B------:R-:W-:Y:S05]  /*18840*/  BSYNC B1 ;  /* 0x0000000000017941 */ /* 0x000fea0003800000 */
.L_x_10699:
        /* <DEDUP_REMOVED lines=8> */
.L_x_10701:
[----:B------:R-:W-:Y:S01]  /*188d0*/  MOV R94, R14 ;  /* 0x0000000e005e7202 */ /* 0x000fe20000000f00 */
[----:B------:R-:W-:Y:S06]  /*188e0*/  BRA `(.L_x_10702) ;  /* 0xfffffeb400687947 */ /* 0x000fec000383ffff */
.L_x_10463:
        /* <DEDUP_REMOVED lines=8> */
.L_x_10704:
[----:B------:R-:W-:Y:S05]  /*18970*/  BSYNC B1 ;  /* 0x0000000000017941 */ /* 0x000fea0003800000 */
.L_x_10703:
        /* <DEDUP_REMOVED lines=8> */
.L_x_10705:
[----:B------:R-:W-:Y:S01]  /*18a00*/  IMAD.MOV.U32 R102, RZ, RZ, R14 ;  /* 0x000000ffff667224 */ /* 0x000fe200078e000e */
[----:B------:R-:W-:Y:S06]  /*18a10*/  BRA `(.L_x_10706) ;  /* 0xfffffebc00007947 */ /* 0x000fec000383ffff */
.L_x_10468:
[----:B0-----:R0:W1:Y:S02]  /*18a20*/  SYNCS.PHASECHK.TRANS64.TRYWAIT P2, [R4+URZ+0x32490], R101 ;  /* 0x03249065040075a7 */ /* 0x001064000804017f */
[----:B-1----:R-:W-:Y:S05]  /*18a30*/  @!P2 NANOSLEEP.SYNCS 0x989680 ;  /* 0x009896800000a95d */ /* 0x002fea0003900000 */
[----:B------:R-:W1:Y:S02]  /*18a40*/  @!P2 SYNCS.PHASECHK.TRANS64 P2, [R4+URZ+0x32490], R101 ;  /* 0x032490650400a5a7 */ /* 0x000e64000804007f */
[----:B-1----:R-:W-:Y:S05]  /*18a50*/  @!P2 BRA `(.L_x_10468) ;  /* 0xfffffffc00f0a947 */ /* 0x002fea000383ffff */
[----:B------:R-:W-:Y:S05]  /*18a60*/  BRA `(.L_x_10707) ;  /* 0xfffffec000fc7947 */ /* 0x000fea000383ffff */
.L_x_10469:
        /* <DEDUP_REMOVED lines=8> */
.L_x_10709:
[----:B------:R-:W-:Y:S05]  /*18af0*/  BSYNC B1 ;  /* 0x0000000000017941 */ /* 0x000fea0003800000 */
.L_x_10708:
        /* <DEDUP_REMOVED lines=8> */
.L_x_10710:
[----:B------:R-:W-:Y:S05]  /*18b80*/  BRA `(.L_x_10711) ;  /* 0xfffffec400247947 */ /* 0x000fea000383ffff */
.L_x_10472:
        /* <DEDUP_REMOVED lines=8> */
.L_x_10713:
[----:B------:R-:W-:Y:S05]  /*18c10*/  BSYNC B1 ;  /* 0x0000000000017941 */ /* 0x000fea0003800000 */
.L_x_10712:
        /* <DEDUP_REMOVED lines=8> */
.L_x_10714:
[----:B------:R-:W-:Y:S05]  /*18ca0*/  BRA `(.L_x_10715) ;  /* 0xfffffec400247947 */ /* 0x000fea000383ffff */
.L_x_10476:
[----:B------:R0:W0:Y:S02]  /*18cb0*/  SYNCS.PHASECHK.TRANS64.TRYWAIT P3, [R4+URZ+0x324b0], R101 ;  /* 0x0324b065040075a7 */ /* 0x000024000806017f */
[----:B0-----:R-:W-:Y:S05]  /*18cc0*/  @!P3 NANOSLEEP.SYNCS 0x989680 ;  /* 0x009896800000b95d */ /* 0x001fea0003900000 */
[----:B------:R-:W0:Y:S02]  /*18cd0*/  @!P3 SYNCS.PHASECHK.TRANS64 P3, [R4+URZ+0x324b0], R101 ;  /* 0x0324b0650400b5a7 */ /* 0x000e24000806007f */
[----:B0-----:R-:W-:Y:S05]  /*18ce0*/  @!P3 BRA `(.L_x_10476) ;  /* 0xfffffffc00f0b947 */ /* 0x001fea000383ffff */
[----:B------:R-:W-:Y:S05]  /*18cf0*/  BRA `(.L_x_10716) ;  /* 0xfffffec400987947 */ /* 0x000fea000383ffff */
.L_x_10484:
[----:B------:R-:W0:Y:S01]  /*18d00*/  S2R R6, SR_TID.X ;  /* 0x0000000000067919 */ /* 0x000e220000002100 */
[----:B------:R-:W-:Y:S01]  /*18d10*/  BSSY B0, `(.L_x_10717) ;  /* 0x000000c000007945 */ /* 0x000fe20003800000 */
[----:B------:R-:W-:Y:S01]  /*18d20*/  IMAD.MOV.U32 R12, RZ, RZ, RZ ;  /* 0x000000ffff0c7224 */ /* 0x000fe200078e00ff */
[----:B------:R-:W-:Y:S01]  /*18d30*/  MOV R11, 0x1f ;  /* 0x0000001f000b7802 */ /* 0x000fe20000000f00 */
[----:B------:R-:W-:Y:S02]  /*18d40*/  IMAD.MOV.U32 R15, RZ, RZ, -0x1 ;  /* 0xffffffffff0f7424 */ /* 0x000fe400078e00ff */
[----:B0-----:R-:W-:-:S05]  /*18d50*/  VIADD R8, R6, 0xffffff80 ;  /* 0xffffff8006087836 */ /* 0x001fca0000000000 */
[----:B------:R-:W-:-:S04]  /*18d60*/  SHF.R.S32.HI R6, RZ, 0x1f, R8 ;  /* 0x0000001fff067819 */ /* 0x000fc80000011408 */
[----:B------:R-:W-:-:S04]  /*18d70*/  LEA.HI R6, R6, R8, RZ, 0x7 ;  /* 0x0000000806067211 */ /* 0x000fc800078f38ff */
[----:B------:R-:W-:-:S05]  /*18d80*/  SHF.R.S32.HI R6, RZ, 0x7, R6 ;  /* 0x00000007ff067819 */ /* 0x000fca0000011406 */
[----:B------:R-:W-:-:S07]  /*18d90*/  IMAD.MOV.U32 R13, RZ, RZ, R6 ;  /* 0x000000ffff0d7224 */ /* 0x000fce00078e0006 */
[----:B--2345:R-:W-:Y:S05]  /*18da0*/  WARPSYNC.COLLECTIVE R15, `(.L_x_10718) ;  /* 0x000000000f087348 */ /* 0x03cfea0003c00000 */
[----:B------:R0:W1:Y:S02]  /*18db0*/  SHFL.IDX P6, R14, R13, R12, R11 ;  /* 0x0000000c0d0e7389 */ /* 0x00006400000c000b */
[----:B012345:R-:W-:Y:S01]  /*18dc0*/  ENDCOLLECTIVE ;  /* 0x000000000000791b */ /* 0x03ffe20003800000 */
.L_x_10718:
[----:B------:R-:W-:Y:S05]  /*18dd0*/  BSYNC B0 ;  /* 0x0000000000007941 */ /* 0x000fea0003800000 */
.L_x_10717:
[----:B------:R-:W-:Y:S05]  /*18de0*/  BRA `(.L_x_10719) ;  /* 0xfffffed000f07947 */ /* 0x000fea000383ffff */
.L_x_10496:
[----:B------:R-:W-:Y:S01]  /*18df0*/  BSSY B1, `(.L_x_10720) ;  /* 0x0000008000017945 */ /* 0x000fe20003800000 */
[----:B------:R-:W-:Y:S02]  /*18e00*/  IMAD.MOV.U32 R13, RZ, RZ, R25 ;  /* 0x000000ffff0d7224 */ /* 0x000fe400078e0019 */
[----:B------:R-:W-:Y:S02]  /*18e10*/  IMAD.MOV.U32 R12, RZ, RZ, RZ ;  /* 0x000000ffff0c7224 */ /* 0x000fe400078e00ff */
[----:B------:R-:W-:Y:S02]  /*18e20*/  IMAD.MOV.U32 R11, RZ, RZ, 0x1c1f ;  /* 0x00001c1fff0b7424 */ /* 0x000fe400078e00ff */
[----:B------:R-:W-:-:S07]  /*18e30*/  IMAD.MOV.U32 R15, RZ, RZ, -0x1 ;  /* 0xffffffffff0f7424 */ /* 0x000fce00078e00ff */
[----:B--234-:R-:W-:Y:S05]  /*18e40*/  WARPSYNC.COLLECTIVE R15, `(.L_x_10721) ;  /* 0x000000000f087348 */ /* 0x01cfea0003c00000 */
[----:B------:R0:W1:Y:S02]  /*18e50*/  SHFL.IDX P6, R14, R13, R12, R11 ;  /* 0x0000000c0d0e7389 */ /* 0x00006400000c000b */
[----:B01234-:R-:W-:Y:S01]  /*18e60*/  ENDCOLLECTIVE ;  /* 0x000000000000791b */ /* 0x01ffe20003800000 */
.L_x_10721:
[----:B------:R-:W-:Y:S05]  /*18e70*/  BSYNC B1 ;  /* 0x0000000000017941 */ /* 0x000fea0003800000 */
.L_x_10720:
        /* <DEDUP_REMOVED lines=8> */
.L_x_10722:
[----:B------:R-:W-:Y:S02]  /*18f00*/  IMAD.MOV.U32 R13, RZ, RZ, R27 ;  /* 0x000000ffff0d7224 */ /* 0x000fe400078e001b */
[----:B------:R-:W-:-:S07]  /*18f10*/  IMAD.MOV.U32 R0, RZ, RZ, R14 ;  /* 0x000000ffff007224 */ /* 0x000fce00078e000e */
[----:B------:R-:W-:Y:S05]  /*18f20*/  WARPSYNC.COLLECTIVE R15, `(.L_x_10723) ;  /* 0x000000000f087348 */ /* 0x000fea0003c00000 */
[----:B------:R0:W1:Y:S02]  /*18f30*/  SHFL.IDX P6, R14, R13, R12, R11 ;  /* 0x0000000c0d0e7389 */ /* 0x00006400000c000b */
[----:B01----:R-:W-:Y:S01]  /*18f40*/  ENDCOLLECTIVE ;  /* 0x000000000000791b */ /* 0x003fe20003800000 */
.L_x_10723:
[----:B------:R-:W-:Y:S02]  /*18f50*/  IMAD.MOV.U32 R13, RZ, RZ, R26 ;  /* 0x000000ffff0d7224 */ /* 0x000fe400078e001a */
[----:B------:R-:W-:-:S07]  /*18f60*/  IMAD.MOV.U32 R5, RZ, RZ, R14 ;  /* 0x000000ffff057224 */ /* 0x000fce00078e000e */
[----:B------:R-:W-:Y:S05]  /*18f70*/  WARPSYNC.COLLECTIVE R15, `(.L_x_10724) ;  /* 0x000000000f087348 */ /* 0x000fea0003c00000 */
[----:B------:R0:W1:Y:S02]  /*18f80*/  SHFL.IDX P6, R14, R13, R12, R11 ;  /* 0x0000000c0d0e7389 */ /* 0x00006400000c000b */
[----:B01----:R-:W-:Y:S01]  /*18f90*/  ENDCOLLECTIVE ;  /* 0x000000000000791b */ /* 0x003fe20003800000 */
.L_x_10724:
[----:B------:R-:W-:Y:S05]  /*18fa0*/  BRA `(.L_x_10725) ;  /* 0xfffffed400ec7947 */ /* 0x000fea000383ffff */
.L_x_10500:
[----:B0-----:R0:W1:Y:S02]  /*18fb0*/  SYNCS.PHASECHK.TRANS64.TRYWAIT P0, [R19+URZ+0x32400], R14 ;  /* 0x0324000e130075a7 */ /* 0x001064000800017f */
[----:B-1----:R-:W-:Y:S05]  /*18fc0*/  @!P0 NANOSLEEP.SYNCS 0x989680 ;  /* 0x009896800000895d */ /* 0x002fea0003900000 */
[----:B------:R-:W1:Y:S02]  /*18fd0*/  @!P0 SYNCS.PHASECHK.TRANS64 P0, [R19+URZ+0x32400], R14 ;  /* 0x0324000e130085a7 */ /* 0x000e64000800007f */
[----:B-1----:R-:W-:Y:S05]  /*18fe0*/  @!P0 BRA `(.L_x_10500) ;  /* 0xfffffffc00f08947 */ /* 0x002fea000383ffff */
[----:B------:R-:W-:Y:S05]  /*18ff0*/  BRA `(.L_x_10726) ;  /* 0xfffffedc00207947 */ /* 0x000fea000383ffff */
.L_x_10508:
[----:B------:R-:W-:Y:S01]  /*19000*/  BSSY B1, `(.L_x_10727) ;  /* 0x0000008000017945 */ /* 0x000fe20003800000 */
[----:B------:R-:W-:Y:S01]  /*19010*/  IMAD.MOV.U32 R13, RZ, RZ, R25 ;  /* 0x000000ffff0d7224 */ /* 0x000fe200078e0019 */
[----:B------:R-:W-:Y:S01]  /*19020*/  MOV R12, RZ ;  /* 0x000000ff000c7202 */ /* 0x000fe20000000f00 */
[----:B------:R-:W-:Y:S02]  /*19030*/  IMAD.MOV.U32 R11, RZ, RZ, 0x1c1f ;  /* 0x00001c1fff0b7424 */ /* 0x000fe400078e00ff */
[----:B------:R-:W-:-:S07]  /*19040*/  IMAD.MOV.U32 R15, RZ, RZ, -0x1 ;  /* 0xffffffffff0f7424 */ /* 0x000fce00078e00ff */
[----:B--234-:R-:W-:Y:S05]  /*19050*/  WARPSYNC.COLLECTIVE R15, `(.L_x_10728) ;  /* 0x000000000f087348 */ /* 0x01cfea0003c00000 */
[----:B------:R0:W1:Y:S02]  /*19060*/  SHFL.IDX P6, R14, R13, R12, R11 ;  /* 0x0000000c0d0e7389 */ /* 0x00006400000c000b */
[----:B01234-:R-:W-:Y:S01]  /*19070*/  ENDCOLLECTIVE ;  /* 0x000000000000791b */ /* 0x01ffe20003800000 */
.L_x_10728:
[----:B------:R-:W-:Y:S05]  /*19080*/  BSYNC B1 ;  /* 0x0000000000017941 */ /* 0x000fea0003800000 */
.L_x_10727:
        /* <DEDUP_REMOVED lines=8> */
.L_x_10729:
[----:B------:R-:W-:Y:S01]  /*19110*/  IMAD.MOV.U32 R13, RZ, RZ, R27 ;  /* 0x000000ffff0d7224 */ /* 0x000fe200078e001b */
[----:B------:R-:W-:-:S07]  /*19120*/  MOV R3, R14 ;  /* 0x0000000e00037202 */ /* 0x000fce0000000f00 */
[----:B------:R-:W-:Y:S05]  /*19130*/  WARPSYNC.COLLECTIVE R15, `(.L_x_10730) ;  /* 0x000000000f087348 */ /* 0x000fea0003c00000 */
[----:B------:R0:W1:Y:S02]  /*19140*/  SHFL.IDX P6, R14, R13, R12, R11 ;  /* 0x0000000c0d0e7389 */ /* 0x00006400000c000b */
[----:B01----:R-:W-:Y:S01]  /*19150*/  ENDCOLLECTIVE ;  /* 0x000000000000791b */ /* 0x003fe20003800000 */
.L_x_10730:
[----:B------:R-:W-:Y:S02]  /*19160*/  IMAD.MOV.U32 R13, RZ, RZ, R26 ;  /* 0x000000ffff0d7224 */ /* 0x000fe400078e001a */
[----:B------:R-:W-:-:S07]  /*19170*/  IMAD.MOV.U32 R4, RZ, RZ, R14 ;  /* 0x000000ffff047224 */ /* 0x000fce00078e000e */
[----:B------:R-:W-:Y:S05]  /*19180*/  WARPSYNC.COLLECTIVE R15, `(.L_x_10731) ;  /* 0x000000000f087348 */ /* 0x000fea0003c00000 */
[----:B------:R0:W1:Y:S02]  /*19190*/  SHFL.IDX P6, R14, R13, R12, R11 ;  /* 0x0000000c0d0e7389 */ /* 0x00006400000c000b */
[----:B01----:R-:W-:Y:S01]  /*191a0*/  ENDCOLLECTIVE ;  /* 0x000000000000791b */ /* 0x003fe20003800000 */
.L_x_10731:
[----:B------:R-:W-:Y:S05]  /*191b0*/  BRA `(.L_x_10732) ;  /* 0xfffffee400847947 */ /* 0x000fea000383ffff */
.L_x_10512:
[----:B0-----:R0:W1:Y:S02]  /*191c0*/  SYNCS.PHASECHK.TRANS64.TRYWAIT P1, [R19+URZ+0x32400], R20 ;  /* 0x03240014130075a7 */ /* 0x001064000802017f */
[----:B-1----:R-:W-:Y:S05]  /*191d0*/  @!P1 NANOSLEEP.SYNCS 0x989680 ;  /* 0x009896800000995d */ /* 0x002fea0003900000 */
[----:B------:R-:W1:Y:S02]  /*191e0*/  @!P1 SYNCS.PHASECHK.TRANS64 P1, [R19+URZ+0x32400], R20 ;  /* 0x03240014130095a7 */ /* 0x000e64000802007f */
[----:B-1----:R-:W-:Y:S05]  /*191f0*/  @!P1 BRA `(.L_x_10512) ;  /* 0xfffffffc00f09947 */ /* 0x002fea000383ffff */
[----:B------:R-:W-:Y:S05]  /*19200*/  BRA `(.L_x_10733) ;  /* 0xfffffee800687947 */ /* 0x000fea000383ffff */
.L_x_10518:
[----:B--2---:R2:W0:Y:S02]  /*19210*/  SYNCS.PHASECHK.TRANS64.TRYWAIT P1, [R3+URZ+0x32430], R6 ;  /* 0x03243006030075a7 */ /* 0x004424000802017f */
[----:B0-----:R-:W-:Y:S05]  /*19220*/  @!P1 NANOSLEEP.SYNCS 0x989680 ;  /* 0x009896800000995d */ /* 0x001fea0003900000 */
[----:B------:R-:W0:Y:S02]  /*19230*/  @!P1 SYNCS.PHASECHK.TRANS64 P1, [R3+URZ+0x32430], R6 ;  /* 0x03243006030095a7 */ /* 0x000e24000802007f */
[----:B0-----:R-:W-:Y:S05]  /*19240*/  @!P1 BRA `(.L_x_10518) ;  /* 0xfffffffc00f09947 */ /* 0x001fea000383ffff */
[----:B------:R-:W-:Y:S05]  /*19250*/  BRA `(.L_x_10517) ;  /* 0xfffffef400ac7947 */ /* 0x000fea000383ffff */
.L_x_10520:
[----:B---3--:R3:W4:Y:S02]  /*19260*/  SYNCS.PHASECHK.TRANS64.TRYWAIT P1, [R19+URZ+0x32410], R12 ;  /* 0x0324100c130075a7 */ /* 0x008724000802017f */
[----:B----4-:R-:W-:Y:S05]  /*19270*/  @!P1 NANOSLEEP.SYNCS 0x989680 ;  /* 0x009896800000995d */ /* 0x010fea0003900000 */
[----:B------:R-:W4:Y:S02]  /*19280*/  @!P1 SYNCS.PHASECHK.TRANS64 P1, [R19+URZ+0x32410], R12 ;  /* 0x0324100c130095a7 */ /* 0x000f24000802007f */
[----:B----4-:R-:W-:Y:S05]  /*19290*/  @!P1 BRA `(.L_x_10520) ;  /* 0xfffffffc00f09947 */ /* 0x010fea000383ffff */
[----:B------:R-:W-:Y:S05]  /*192a0*/  BRA `(.L_x_10734) ;  /* 0xfffffef800947947 */ /* 0x000fea000383ffff */
.L_x_10524:
[----:B------:R0:W0:Y:S02]  /*192b0*/  SYNCS.PHASECHK.TRANS64.TRYWAIT P1, [R3+URZ+0x32450], R6 ;  /* 0x03245006030075a7 */ /* 0x000024000802017f */
[----:B0-----:R-:W-:Y:S05]  /*192c0*/  @!P1 NANOSLEEP.SYNCS 0x989680 ;  /* 0x009896800000995d */ /* 0x001fea0003900000 */
[----:B------:R-:W0:Y:S02]  /*192d0*/  @!P1 SYNCS.PHASECHK.TRANS64 P1, [R3+URZ+0x32450], R6 ;  /* 0x03245006030095a7 */ /* 0x000e24000802007f */
[----:B0-----:R-:W-:Y:S05]  /*192e0*/  @!P1 BRA `(.L_x_10524) ;  /* 0xfffffffc00f09947 */ /* 0x001fea000383ffff */
[----:B------:R-:W-:Y:S05]  /*192f0*/  BRA `(.L_x_10523) ;  /* 0xfffffef800a47947 */ /* 0x000fea000383ffff */
.L_x_10531:
[----:B-1----:R1:W2:Y:S02]  /*19300*/  SYNCS.PHASECHK.TRANS64.TRYWAIT P2, [R3+URZ+0x32430], R0 ;  /* 0x03243000030075a7 */ /* 0x0022a4000804017f */
[----:B--2---:R-:W-:Y:S05]  /*19310*/  @!P2 NANOSLEEP.SYNCS 0x989680 ;  /* 0x009896800000a95d */ /* 0x004fea0003900000 */
[----:B------:R-:W2:Y:S02]  /*19320*/  @!P2 SYNCS.PHASECHK.TRANS64 P2, [R3+URZ+0x32430], R0 ;  /* 0x032430000300a5a7 */ /* 0x000ea4000804007f */
[----:B--2---:R-:W-:Y:S05]  /*19330*/  @!P2 BRA `(.L_x_10531) ;  /* 0xfffffffc00f0a947 */ /* 0x004fea000383ffff */
[----:B------:R-:W-:Y:S05]  /*19340*/  BRA `(.L_x_10530) ;  /* 0xffffff1c008c7947 */ /* 0x000fea000383ffff */
.L_x_10535:
[----:B---3--:R3:W4:Y:S02]  /*19350*/  SYNCS.PHASECHK.TRANS64.TRYWAIT P2, [R3+URZ+0x32450], R0 ;  /* 0x03245000030075a7 */ /* 0x008724000804017f */
[----:B----4-:R-:W-:Y:S05]  /*19360*/  @!P2 NANOSLEEP.SYNCS 0x989680 ;  /* 0x009896800000a95d */ /* 0x010fea0003900000 */
[----:B------:R-:W4:Y:S02]  /*19370*/  @!P2 SYNCS.PHASECHK.TRANS64 P2, [R3+URZ+0x32450], R0 ;  /* 0x032450000300a5a7 */ /* 0x000f24000804007f */
[----:B----4-:R-:W-:Y:S05]  /*19380*/  @!P2 BRA `(.L_x_10535) ;  /* 0xfffffffc00f0a947 */ /* 0x010fea000383ffff */
[----:B------:R-:W-:Y:S05]  /*19390*/  BRA `(.L_x_10534) ;  /* 0xffffff2000347947 */ /* 0x000fea000383ffff */
.L_x_10552:
[----:B------:R-:W-:Y:S02]  /*193a0*/  IMAD.MOV.U32 R13, RZ, RZ, R4 ;  /* 0x000000ffff0d7224 */ /* 0x000fe400078e0004 */
[----:B------:R-:W-:Y:S02]  /*193b0*/  IMAD.MOV.U32 R12, RZ, RZ, RZ ;  /* 0x000000ffff0c7224 */ /* 0x000fe400078e00ff */
[----:B------:R-:W-:Y:S02]  /*193c0*/  IMAD.MOV.U32 R11, RZ, RZ, 0x181f ;  /* 0x0000181fff0b7424 */ /* 0x000fe400078e00ff */
[----:B------:R-:W-:-:S07]  /*193d0*/  IMAD.MOV.U32 R15, RZ, RZ, -0x1 ;  /* 0xffffffffff0f7424 */ /* 0x000fce00078e00ff */
[----:B01----:R-:W-:Y:S05]  /*193e0*/  WARPSYNC.COLLECTIVE R15, `(.L_x_10735) ;  /* 0x000000000f087348 */ /* 0x003fea0003c00000 */
[----:B------:R2:W3:Y:S02]  /*193f0*/  SHFL.IDX P6, R14, R13, R12, R11 ;  /* 0x0000000c0d0e7389 */ /* 0x0004e400000c000b */
[----:B0123--:R-:W-:Y:S01]  /*19400*/  ENDCOLLECTIVE ;  /* 0x000000000000791b */ /* 0x00ffe20003800000 */
.L_x_10735:
[----:B------:R-:W-:Y:S01]  /*19410*/  IMAD.MOV.U32 R13, RZ, RZ, R3 ;  /* 0x000000ffff0d7224 */ /* 0x000fe200078e0003 */
[----:B------:R-:W-:-:S07]  /*19420*/  MOV R0, R14 ;  /* 0x0000000e00007202 */ /* 0x000fce0000000f00 */
[----:B------:R-:W-:Y:S05]  /*19430*/  WARPSYNC.COLLECTIVE R15, `(.L_x_10736) ;  /* 0x000000000f087348 */ /* 0x000fea0003c00000 */
[----:B------:R0:W1:Y:S02]  /*19440*/  SHFL.IDX P6, R14, R13, R12, R11 ;  /* 0x0000000c0d0e7389 */ /* 0x00006400000c000b */
[----:B01----:R-:W-:Y:S01]  /*19450*/  ENDCOLLECTIVE ;  /* 0x000000000000791b */ /* 0x003fe20003800000 */
.L_x_10736:
[----:B------:R-:W-:Y:S05]  /*19460*/  BRA `(.L_x_10737) ;  /* 0xffffff7400c07947 */ /* 0x000fea000383ffff */
.L_x_10555:
[----:B------:R-:W-:Y:S01]  /*19470*/  BSSY B1, `(.L_x_10738) ;  /* 0x0000008000017945 */ /* 0x000fe20003800000 */
[----:B---3--:R-:W-:Y:S02]  /*19480*/  IMAD.MOV.U32 R13, RZ, RZ, R4 ;  /* 0x000000ffff0d7224 */ /* 0x008fe400078e0004 */
[----:B------:R-:W-:Y:S02]  /*19490*/  IMAD.MOV.U32 R12, RZ, RZ, 0x1 ;  /* 0x00000001ff0c7424 */ /* 0x000fe400078e00ff */
[----:B------:R-:W-:Y:S02]  /*194a0*/  IMAD.MOV.U32 R11, RZ, RZ, 0x181f ;  /* 0x0000181fff0b7424 */ /* 0x000fe400078e00ff */
[----:B------:R-:W-:-:S07]  /*194b0*/  IMAD.MOV.U32 R15, RZ, RZ, -0x1 ;  /* 0xffffffffff0f7424 */ /* 0x000fce00078e00ff */
[----:B012-4-:R-:W-:Y:S05]  /*194c0*/  WARPSYNC.COLLECTIVE R15, `(.L_x_10739) ;  /* 0x000000000f087348 */ /* 0x017fea0003c00000 */
[----:B----4-:R3:W4:Y:S02]  /*194d0*/  SHFL.IDX P6, R14, R13, R12, R11 ;  /* 0x0000000c0d0e7389 */ /* 0x01072400000c000b */
[----:B01234-:R-:W-:Y:S01]  /*194e0*/  ENDCOLLECTIVE ;  /* 0x000000000000791b */ /* 0x01ffe20003800000 */
.L_x_10739:
[----:B------:R-:W-:Y:S05]  /*194f0*/  BSYNC B1 ;  /* 0x0000000000017941 */ /* 0x000fea0003800000 */
.L_x_10738:
        /* <DEDUP_REMOVED lines=8> */
.L_x_10740:
[----:B------:R-:W-:Y:S05]  /*19580*/  BRA `(.L_x_10741) ;  /* 0xffffff7400e47947 */ /* 0x000fea000383ffff */
.L_x_10558:
[----:B------:R-:W-:Y:S01]  /*19590*/  BSSY B1, `(.L_x_10742) ;  /* 0x0000008000017945 */ /* 0x000fe20003800000 */
[----:B0-----:R-:W-:Y:S02]  /*195a0*/  IMAD.MOV.U32 R13, RZ, RZ, R4 ;  /* 0x000000ffff0d7224 */ /* 0x001fe400078e0004 */
[----:B------:R-:W-:Y:S02]  /*195b0*/  IMAD.MOV.U32 R12, RZ, RZ, 0x2 ;  /* 0x00000002ff0c7424 */ /* 0x000fe400078e00ff */
[----:B------:R-:W-:Y:S02]  /*195c0*/  IMAD.MOV.U32 R11, RZ, RZ, 0x181f ;  /* 0x0000181fff0b7424 */ /* 0x000fe400078e00ff */
[----:B------:R-:W-:-:S07]  /*195d0*/  IMAD.MOV.U32 R15, RZ, RZ, -0x1 ;  /* 0xffffffffff0f7424 */ /* 0x000fce00078e00ff */
[----:B-1234-:R-:W-:Y:S05]  /*195e0*/  WARPSYNC.COLLECTIVE R15, `(.L_x_10743) ;  /* 0x000000000f087348 */ /* 0x01efea0003c00000 */
[----:B----4-:R0:W4:Y:S02]  /*195f0*/  SHFL.IDX P6, R14, R13, R12, R11 ;  /* 0x0000000c0d0e7389 */ /* 0x01012400000c000b */
[----:B01234-:R-:W-:Y:S01]  /*19600*/  ENDCOLLECTIVE ;  /* 0x000000000000791b */ /* 0x01ffe20003800000 */
.L_x_10743:
[----:B------:R-:W-:Y:S05]  /*19610*/  BSYNC B1 ;  /* 0x0000000000017941 */ /* 0x000fea0003800000 */
.L_x_10742:
        /* <DEDUP_REMOVED lines=8> */
.L_x_10744:
[----:B------:R-:W-:Y:S05]  /*196a0*/  BRA `(.L_x_10745) ;  /* 0xffffff7800047947 */ /* 0x000fea000383ffff */
.L_x_10561:
[----:B------:R-:W-:Y:S01]  /*196b0*/  BSSY B1, `(.L_x_10746) ;  /* 0x0000008000017945 */ /* 0x000fe20003800000 */
[----:B0-----:R-:W-:Y:S01]  /*196c0*/  IMAD.MOV.U32 R13, RZ, RZ, R4 ;  /* 0x000000ffff0d7224 */ /* 0x001fe200078e0004 */
[----:B------:R-:W-:Y:S01]  /*196d0*/  MOV R15, 0xffffffff ;  /* 0xffffffff000f7802 */ /* 0x000fe20000000f00 */
[----:B------:R-:W-:Y:S02]  /*196e0*/  IMAD.MOV.U32 R12, RZ, RZ, 0x3 ;  /* 0x00000003ff0c7424 */ /* 0x000fe400078e00ff */
[----:B------:R-:W-:-:S07]  /*196f0*/  IMAD.MOV.U32 R11, RZ, RZ, 0x181f ;  /* 0x0000181fff0b7424 */ /* 0x000fce00078e00ff */
[----:B-1234-:R-:W-:Y:S05]  /*19700*/  WARPSYNC.COLLECTIVE R15, `(.L_x_10747) ;  /* 0x000000000f087348 */ /* 0x01efea0003c00000 */
[----:B------:R0:W0:Y:S02]  /*19710*/  SHFL.IDX P6, R14, R13, R12, R11 ;  /* 0x0000000c0d0e7389 */ /* 0x00002400000c000b */
[----:B01234-:R-:W-:Y:S01]  /*19720*/  ENDCOLLECTIVE ;  /* 0x000000000000791b */ /* 0x01ffe20003800000 */
.L_x_10747:
[----:B------:R-:W-:Y:S05]  /*19730*/  BSYNC B1 ;  /* 0x0000000000017941 */ /* 0x000fea0003800000 */
.L_x_10746:
        /* <DEDUP_REMOVED lines=8> */
.L_x_10748:
[----:B------:R-:W-:Y:S05]  /*197c0*/  BRA `(.L_x_10749) ;  /* 0xffffff7800247947 */ /* 0x000fea000383ffff */
.L_x_10578:
        /* <DEDUP_REMOVED lines=11> */
.L_x_10751:
[----:B------:R-:W-:Y:S05]  /*19880*/  BSYNC B1 ;  /* 0x0000000000017941 */ /* 0x000fea0003800000 */
.L_x_10750:
[----:B------:R-:W-:Y:S05]  /*19890*/  BRA `(.L_x_10752) ;  /* 0xffffff8800c87947 */ /* 0x000fea000383ffff */
.L_x_10580:
[----:B------:R-:W-:Y:S01]  /*198a0*/  BSSY B1, `(.L_x_10753) ;  /* 0x0000006000017945 */ /* 0x000fe20003800000 */
[----:B------:R-:W-:-:S07]  /*198b0*/  IMAD.MOV.U32 R15, RZ, RZ, -0x1 ;  /* 0xffffffffff0f7424 */ /* 0x000fce00078e00ff */
[----:B0-----:R-:W-:Y:S05]  /*198c0*/  WARPSYNC.COLLECTIVE R15, `(.L_x_10754) ;  /* 0x000000000f0c7348 */ /* 0x001fea0003c00000 */
[----:B------:R-:W-:Y:S02]  /*198d0*/  ELECT P6, UR62, PT ;  /* 0x00000000003e782f */ /* 0x000fe400038c0000 */
[----:B------:R-:W-:Y:S01]  /*198e0*/  MOV R14, UR62 ;  /* 0x0000003e000e7c02 */ /* 0x000fe20008000f00 */
[----:B0-----:R-:W-:Y:S10]  /*198f0*/  ENDCOLLECTIVE ;  /* 0x000000000000791b */ /* 0x001ff40003800000 */
.L_x_10754:
[----:B------:R-:W-:Y:S05]  /*19900*/  BSYNC B1 ;  /* 0x0000000000017941 */ /* 0x000fea0003800000 */
.L_x_10753:
[----:B------:R-:W-:Y:S05]  /*19910*/  BRA `(.L_x_10579) ;  /* 0xffffff8800c07947 */ /* 0x000fea000383ffff */
.L_x_10582:
[----:B0-----:R0:W1:Y:S02]  /*19920*/  SYNCS.PHASECHK.TRANS64.TRYWAIT P0, [R23+URZ+0x32420], R3 ;  /* 0x03242003170075a7 */ /* 0x001064000800017f */
[----:B-1----:R-:W-:Y:S05]  /*19930*/  @!P0 NANOSLEEP.SYNCS 0x989680 ;  /* 0x009896800000895d */ /* 0x002fea0003900000 */
[----:B------:R-:W1:Y:S02]  /*19940*/  @!P0 SYNCS.PHASECHK.TRANS64 P0, [R23+URZ+0x32420], R3 ;  /* 0x03242003170085a7 */ /* 0x000e64000800007f */
[----:B-1----:R-:W-:Y:S05]  /*19950*/  @!P0 BRA `(.L_x_10582) ;  /* 0xfffffffc00f08947 */ /* 0x002fea000383ffff */
[----:B------:R-:W-:Y:S05]  /*19960*/  BRA `(.L_x_10755) ;  /* 0xffffff8800d07947 */ /* 0x000fea000383ffff */
.L_x_10586:
[----:B0-----:R0:W1:Y:S02]  /*19970*/  SYNCS.PHASECHK.TRANS64.TRYWAIT P0, [R3+URZ+0x324a0], R6 ;  /* 0x0324a006030075a7 */ /* 0x001064000800017f */
[----:B-1----:R-:W-:Y:S05]  /*19980*/  @!P0 NANOSLEEP.SYNCS 0x989680 ;  /* 0x009896800000895d */ /* 0x002fea0003900000 */
[----:B------:R-:W1:Y:S02]  /*19990*/  @!P0 SYNCS.PHASECHK.TRANS64 P0, [R3+URZ+0x324a0], R6 ;  /* 0x0324a006030085a7 */ /* 0x000e64000800007f */
[----:B-1----:R-:W-:Y:S05]  /*199a0*/  @!P0 BRA `(.L_x_10586) ;  /* 0xfffffffc00f08947 */ /* 0x002fea000383ffff */
[----:B------:R-:W-:Y:S05]  /*199b0*/  BRA `(.L_x_10756) ;  /* 0xffffff8800e87947 */ /* 0x000fea000383ffff */
.L_x_10591:
[----:B-1----:R1:W2:Y:S02]  /*199c0*/  SYNCS.PHASECHK.TRANS64.TRYWAIT P0, [R3+URZ+0x324c0], R6 ;  /* 0x0324c006030075a7 */ /* 0x0022a4000800017f */
[----:B--2---:R-:W-:Y:S05]  /*199d0*/  @!P0 NANOSLEEP.SYNCS 0x989680 ;  /* 0x009896800000895d */ /* 0x004fea0003900000 */
[----:B------:R-:W2:Y:S02]  /*199e0*/  @!P0 SYNCS.PHASECHK.TRANS64 P0, [R3+URZ+0x324c0], R6 ;  /* 0x0324c006030085a7 */ /* 0x000ea4000800007f */
[----:B--2---:R-:W-:Y:S05]  /*199f0*/  @!P0 BRA `(.L_x_10591) ;  /* 0xfffffffc00f08947 */ /* 0x004fea000383ffff */
[----:B------:R-:W-:Y:S05]  /*19a00*/  BRA `(.L_x_10757) ;  /* 0xffffff8c00647947 */ /* 0x000fea000383ffff */
.L_x_10601:
[----:B0-----:R0:W1:Y:S02]  /*19a10*/  SYNCS.PHASECHK.TRANS64.TRYWAIT P1, [R6+URZ+0x324a0], R2 ;  /* 0x0324a002060075a7 */ /* 0x001064000802017f */
[----:B-1----:R-:W-:Y:S05]  /*19a20*/  @!P1 NANOSLEEP.SYNCS 0x989680 ;  /* 0x009896800000995d */ /* 0x002fea0003900000 */
[----:B------:R-:W1:Y:S02]  /*19a30*/  @!P1 SYNCS.PHASECHK.TRANS64 P1, [R6+URZ+0x324a0], R2 ;  /* 0x0324a002060095a7 */ /* 0x000e64000802007f */
[----:B-1----:R-:W-:Y:S05]  /*19a40*/  @!P1 BRA `(.L_x_10601) ;  /* 0xfffffffc00f09947 */ /* 0x002fea000383ffff */
[----:B------:R-:W-:Y:S05]  /*19a50*/  BRA `(.L_x_10758) ;  /* 0xffffff9000d87947 */ /* 0x000fea000383ffff */
.L_x_10606:
[----:B-1----:R1:W2:Y:S02]  /*19a60*/  SYNCS.PHASECHK.TRANS64.TRYWAIT P1, [R6+URZ+0x324c0], R2 ;  /* 0x0324c002060075a7 */ /* 0x0022a4000802017f */
[----:B--2---:R-:W-:Y:S05]  /*19a70*/  @!P1 NANOSLEEP.SYNCS 0x989680 ;  /* 0x009896800000995d */ /* 0x004fea0003900000 */
[----:B------:R-:W2:Y:S02]  /*19a80*/  @!P1 SYNCS.PHASECHK.TRANS64 P1, [R6+URZ+0x324c0], R2 ;  /* 0x0324c002060095a7 */ /* 0x000ea4000802007f */
[----:B--2---:R-:W-:Y:S05]  /*19a90*/  @!P1 BRA `(.L_x_10606) ;  /* 0xfffffffc00f09947 */ /* 0x004fea000383ffff */
[----:B------:R-:W-:Y:S05]  /*19aa0*/  BRA `(.L_x_10759) ;  /* 0xffffff9400507947 */ /* 0x000fea000383ffff */
.L_x_10622:
        /* <DEDUP_REMOVED lines=11> */
.L_x_10761:
[----:B------:R-:W-:Y:S05]  /*19b60*/  BSYNC B0 ;  /* 0x0000000000007941 */ /* 0x000fea0003800000 */
.L_x_10760:
[----:B------:R-:W-:Y:S05]  /*19b70*/  BRA `(.L_x_10762) ;  /* 0xffffffa000d47947 */ /* 0x000fea000383ffff */
.L_x_10625:
[----:B0-----:R0:W1:Y:S02]  /*19b80*/  SYNCS.PHASECHK.TRANS64.TRYWAIT P0, [R30+URZ+0x32440], R0 ;  /* 0x032440001e0075a7 */ /* 0x001064000800017f */
[----:B-1----:R-:W-:Y:S05]  /*19b90*/  @!P0 NANOSLEEP.SYNCS 0x989680 ;  /* 0x009896800000895d */ /* 0x002fea0003900000 */
[----:B------:R-:W1:Y:S02]  /*19ba0*/  @!P0 SYNCS.PHASECHK.TRANS64 P0, [R30+URZ+0x32440], R0 ;  /* 0x032440001e0085a7 */ /* 0x000e64000800007f */
[----:B-1----:R-:W-:Y:S05]  /*19bb0*/  @!P0 BRA `(.L_x_10625) ;  /* 0xfffffffc00f08947 */ /* 0x002fea000383ffff */
[----:B------:R-:W-:Y:S05]  /*19bc0*/  BRA `(.L_x_10763) ;  /* 0xffffffa000f87947 */ /* 0x000fea000383ffff */
.L_x_10626:
        /* <DEDUP_REMOVED lines=8> */
.L_x_10765:
[----:B------:R-:W-:Y:S05]  /*19c50*/  BSYNC B0 ;  /* 0x0000000000007941 */ /* 0x000fea0003800000 */
.L_x_10764:
        /* <DEDUP_REMOVED lines=9> */
.L_x_10766:
[----:B------:R-:W-:Y:S01]  /*19cf0*/  IMAD.MOV.U32 R13, RZ, RZ, R4 ;  /* 0x000000ffff0d7224 */ /* 0x000fe200078e0004 */
[----:B------:R-:W-:Y:S01]  /*19d00*/  MOV R12, 0x1 ;  /* 0x00000001000c7802 */ /* 0x000fe20000000f00 */
[----:B------:R-:W-:-:S07]  /*19d10*/  IMAD.MOV.U32 R3, RZ, RZ, R14 ;  /* 0x000000ffff037224 */ /* 0x000fce00078e000e */
[----:B------:R-:W-:Y:S05]  /*19d20*/  WARPSYNC.COLLECTIVE R15, `(.L_x_10767) ;  /* 0x000000000f087348 */ /* 0x000fea0003c00000 */
[----:B------:R0:W1:Y:S02]  /*19d30*/  SHFL.IDX P6, R14, R13, R12, R11 ;  /* 0x0000000c0d0e7389 */ /* 0x00006400000c000b */
[----:B01----:R-:W-:Y:S01]  /*19d40*/  ENDCOLLECTIVE ;  /* 0x000000000000791b */ /* 0x003fe20003800000 */
.L_x_10767:
        /* <DEDUP_REMOVED lines=15> */
.L_x_10768:
[----:B------:R-:W-:Y:S02]  /*19e40*/  @P0 IMAD R6, R5, 0x2, R23 ;  /* 0x0000000205060824 */ /* 0x000fe400078e0217 */
[----:B------:R-:W-:Y:S01]  /*19e50*/  IMAD.MOV.U32 R13, RZ, RZ, R4 ;  /* 0x000000ffff0d7224 */ /* 0x000fe200078e0004 */
[----:B------:R-:W-:Y:S01]  /*19e60*/  MOV R12, 0x2 ;  /* 0x00000002000c7802 */ /* 0x000fe20000000f00 */
[----:B------:R-:W-:-:S07]  /*19e70*/  IMAD.MOV.U32 R3, RZ, RZ, R14 ;  /* 0x000000ffff037224 */ /* 0x000fce00078e000e */
[----:B------:R-:W-:Y:S05]  /*19e80*/  WARPSYNC.COLLECTIVE R15, `(.L_x_10769) ;  /* 0x000000000f087348 */ /* 0x000fea0003c00000 */
[----:B------:R0:W1:Y:S02]  /*19e90*/  SHFL.IDX P6, R14, R13, R12, R11 ;  /* 0x0000000c0d0e7389 */ /* 0x00006400000c000b */
[----:B01----:R-:W-:Y:S01]  /*19ea0*/  ENDCOLLECTIVE ;  /* 0x000000000000791b */ /* 0x003fe20003800000 */
.L_x_10769:
        /* <DEDUP_REMOVED lines=15> */
.L_x_10770:
[----:B------:R-:W-:Y:S02]  /*19fa0*/  @P0 IMAD R6, R5, 0x2, R23 ;  /* 0x0000000205060824 */ /* 0x000fe400078e0217 */
[----:B------:R-:W-:Y:S01]  /*19fb0*/  IMAD.MOV.U32 R13, RZ, RZ, R4 ;  /* 0x000000ffff0d7224 */ /* 0x000fe200078e0004 */
[----:B------:R-:W-:Y:S01]  /*19fc0*/  MOV R12, 0x3 ;  /* 0x00000003000c7802 */ /* 0x000fe20000000f00 */
[----:B------:R-:W-:-:S07]  /*19fd0*/  IMAD.MOV.U32 R3, RZ, RZ, R14 ;  /* 0x000000ffff037224 */ /* 0x000fce00078e000e */
[----:B------:R-:W-:Y:S05]  /*19fe0*/  WARPSYNC.COLLECTIVE R15, `(.L_x_10771) ;  /* 0x000000000f087348 */ /* 0x000fea0003c00000 */
[----:B------:R0:W1:Y:S02]  /*19ff0*/  SHFL.IDX P6, R14, R13, R12, R11 ;  /* 0x0000000c0d0e7389 */ /* 0x00006400000c000b */
[----:B01----:R-:W-:Y:S01]  /*1a000*/  ENDCOLLECTIVE ;  /* 0x000000000000791b */ /* 0x003fe20003800000 */
.L_x_10771:
        /* <DEDUP_REMOVED lines=15> */
.L_x_10772:
[----:B------:R-:W-:Y:S02]  /*1a100*/  @P0 IMAD R6, R5, 0x2, R23 ;  /* 0x0000000205060824 */ /* 0x000fe400078e0217 */
[----:B------:R-:W-:Y:S01]  /*1a110*/  IMAD.MOV.U32 R13, RZ, RZ, R4 ;  /* 0x000000ffff0d7224 */ /* 0x000fe200078e0004 */
[----:B------:R-:W-:Y:S01]  /*1a120*/  MOV R12, 0x4 ;  /* 0x00000004000c7802 */ /* 0x000fe20000000f00 */
[----:B------:R-:W-:-:S07]  /*1a130*/  IMAD.MOV.U32 R3, RZ, RZ, R14 ;  /* 0x000000ffff037224 */ /* 0x000fce00078e000e */
[----:B------:R-:W-:Y:S05]  /*1a140*/  WARPSYNC.COLLECTIVE R15, `(.L_x_10773) ;  /* 0x000000000f087348 */ /* 0x000fea0003c00000 */
[----:B------:R0:W1:Y:S02]  /*1a150*/  SHFL.IDX P6, R14, R13, R12, R11 ;  /* 0x0000000c0d0e7389 */ /* 0x00006400000c000b */
[----:B01----:R-:W-:Y:S01]  /*1a160*/  ENDCOLLECTIVE ;  /* 0x000000000000791b */ /* 0x003fe20003800000 */
.L_x_10773:
        /* <DEDUP_REMOVED lines=15> */
.L_x_10774:
[----:B------:R-:W-:Y:S02]  /*1a260*/  @P0 IMAD R6, R5, 0x2, R23 ;  /* 0x0000000205060824 */ /* 0x000fe400078e0217 */
[----:B------:R-:W-:Y:S01]  /*1a270*/  IMAD.MOV.U32 R13, RZ, RZ, R4 ;  /* 0x000000ffff0d7224 */ /* 0x000fe200078e0004 */
[----:B------:R-:W-:Y:S01]  /*1a280*/  MOV R12, 0x5 ;  /* 0x00000005000c7802 */ /* 0x000fe20000000f00 */
[----:B------:R-:W-:-:S07]  /*1a290*/  IMAD.MOV.U32 R3, RZ, RZ, R14 ;  /* 0x000000ffff037224 */ /* 0x000fce00078e000e */
[----:B------:R-:W-:Y:S05]  /*1a2a0*/  WARPSYNC.COLLECTIVE R15, `(.L_x_10775) ;  /* 0x000000000f087348 */ /* 0x000fea0003c00000 */
[----:B------:R0:W1:Y:S02]  /*1a2b0*/  SHFL.IDX P6, R14, R13, R12, R11 ;  /* 0x0000000c0d0e7389 */ /* 0x00006400000c000b */
[----:B01----:R-:W-:Y:S01]  /*1a2c0*/  ENDCOLLECTIVE ;  /* 0x000000000000791b */ /* 0x003fe20003800000 */
.L_x_10775:
        /* <DEDUP_REMOVED lines=10> */
.L_x_10776:
[----:B------:R-:W-:Y:S01]  /*1a370*/  @!PT LDS RZ, [RZ] ;  /* 0x00000000fffff984 */ /* 0x000fe20000000800 */
[----:B------:R-:W-:Y:S01]  /*1a380*/  @!PT LDS RZ, [RZ] ;  /* 0x00000000fffff984 */ /* 0x000fe20000000800 */
[----:B------:R-:W-:Y:S01]  /*1a390*/  @!PT LDS RZ, [RZ] ;  /* 0x00000000fffff984 */ /* 0x000fe20000000800 */
[----:B------:R0:W-:Y:S01]  /*1a3a0*/  @P0 LDGSTS.E.BYPASS.LTC128B.128 [R6+0x1e400], desc[UR60][R2.64], !P2 ;  /* 0x1e40000002060fae */ /* 0x0001e2000d101d7c */
[----:B------:R-:W-:Y:S01]  /*1a3b0*/  IMAD.MOV.U32 R0, RZ, RZ, R14 ;  /* 0x000000ffff007224 */ /* 0x000fe200078e000e */
[----:B------:R-:W-:Y:S06]  /*1a3c0*/  BRA `(.L_x_10777) ;  /* 0xffffffa000647947 */ /* 0x000fec000383ffff */
.L_x_10631:
        /* <DEDUP_REMOVED lines=9> */
.L_x_10778:
[C---:B------:R-:W-:Y:S01]  /*1a460*/  VIADD R10, R17.reuse, 0x10 ;  /* 0x00000010110a7836 */ /* 0x040fe20000000000 */
[C---:B------:R-:W-:Y:S01]  /*1a470*/  ISETP.GE.AND P0, PT, R17.reuse, R2, PT ;  /* 0x000000021100720c */ /* 0x040fe20003f06270 */
[C---:B------:R-:W-:Y:S02]  /*1a480*/  VIADD R6, R17.reuse, 0x20 ;  /* 0x0000002011067836 */ /* 0x040fe40000000000 */
[----:B------:R-:W-:Y:S01]  /*1a490*/  VIADD R8, R17, 0x30 ;  /* 0x0000003011087836 */ /* 0x000fe20000000000 */
[----:B------:R0:W-:Y:S04]  /*1a4a0*/  STL [R1+0x20], R10 ;  /* 0x0000200a01007387 */ /* 0x0001e80000100800 */
[----:B------:R0:W-:Y:S01]  /*1a4b0*/  STL [R1+0x24], R6 ;  /* 0x0000240601007387 */ /* 0x0001e20000100800 */
[----:B------:R-:W-:-:S03]  /*1a4c0*/  IMAD.MOV.U32 R13, RZ, RZ, R0 ;  /* 0x000000ffff0d7224 */ /* 0x000fc600078e0000 */
[----:B------:R0:W-:Y:S01]  /*1a4d0*/  STL [R1+0x28], R8 ;  /* 0x0000280801007387 */ /* 0x0001e20000100800 */
[----:B------:R-:W-:-:S07]  /*1a4e0*/  IMAD.MOV.U32 R4, RZ, RZ, R14 ;  /* 0x000000ffff047224 */ /* 0x000fce00078e000e */
[----:B0-----:R-:W-:Y:S05]  /*1a4f0*/  WARPSYNC.COLLECTIVE R15, `(.L_x_10779) ;  /* 0x000000000f087348 */ /* 0x001fea0003c00000 */
[----:B------:R1:W2:Y:S02]  /*1a500*/  SHFL.IDX P6, R14, R13, R12, R11 ;  /* 0x0000000c0d0e7389 */ /* 0x0002a400000c000b */
[----:B012---:R-:W-:Y:S01]  /*1a510*/  ENDCOLLECTIVE ;  /* 0x000000000000791b */ /* 0x007fe20003800000 */
.L_x_10779:
[----:B------:R-:W-:Y:S01]  /*1a520*/  IMAD.MOV.U32 R13, RZ, RZ, R3 ;  /* 0x000000ffff0d7224 */ /* 0x000fe200078e0003 */
[----:B------:R-:W-:Y:S01]  /*1a530*/  MOV R12, 0x1 ;  /* 0x00000001000c7802 */ /* 0x000fe20000000f00 */
[----:B------:R-:W-:-:S07]  /*1a540*/  IMAD.MOV.U32 R5, RZ, RZ, R14 ;  /* 0x000000ffff057224 */ /* 0x000fce00078e000e */
[----:B------:R-:W-:Y:S05]  /*1a550*/  WARPSYNC.COLLECTIVE R15, `(.L_x_10780) ;  /* 0x000000000f087348 */ /* 0x000fea0003c00000 */
[----:B------:R0:W1:Y:S02]  /*1a560*/  SHFL.IDX P6, R14, R13, R12, R11 ;  /* 0x0000000c0d0e7389 */ /* 0x00006400000c000b */
[----:B01----:R-:W-:Y:S01]  /*1a570*/  ENDCOLLECTIVE ;  /* 0x000000000000791b */ /* 0x003fe20003800000 */
.L_x_10780:
        /* <DEDUP_REMOVED lines=15> */
.L_x_10781:
[----:B------:R-:W-:Y:S01]  /*1a670*/  IMAD.MOV.U32 R13, RZ, RZ, R3 ;  /* 0x000000ffff0d7224 */ /* 0x000fe200078e0003 */
[----:B------:R-:W-:Y:S01]  /*1a680*/  MOV R12, 0x2 ;  /* 0x00000002000c7802 */ /* 0x000fe20000000f00 */
[----:B------:R-:W-:-:S07]  /*1a690*/  IMAD.MOV.U32 R5, RZ, RZ, R14 ;  /* 0x000000ffff057224 */ /* 0x000fce00078e000e */
[----:B------:R-:W-:Y:S05]  /*1a6a0*/  WARPSYNC.COLLECTIVE R15, `(.L_x_10782) ;  /* 0x000000000f087348 */ /* 0x000fea0003c00000 */
[----:B------:R0:W1:Y:S02]  /*1a6b0*/  SHFL.IDX P6, R14, R13, R12, R11 ;  /* 0x0000000c0d0e7389 */ /* 0x00006400000c000b */
[----:B01----:R-:W-:Y:S01]  /*1a6c0*/  ENDCOLLECTIVE ;  /* 0x000000000000791b */ /* 0x003fe20003800000 */
.L_x_10782:
        /* <DEDUP_REMOVED lines=15> */
.L_x_10783:
[----:B------:R-:W-:Y:S01]  /*1a7c0*/  IMAD.MOV.U32 R13, RZ, RZ, R3 ;  /* 0x000000ffff0d7224 */ /* 0x000fe200078e0003 */
[----:B------:R-:W-:Y:S01]  /*1a7d0*/  MOV R12, 0x3 ;  /* 0x00000003000c7802 */ /* 0x000fe20000000f00 */
[----:B------:R-:W-:-:S07]  /*1a7e0*/  IMAD.MOV.U32 R5, RZ, RZ, R14 ;  /* 0x000000ffff057224 */ /* 0x000fce00078e000e */
[----:B------:R-:W-:Y:S05]  /*1a7f0*/  WARPSYNC.COLLECTIVE R15, `(.L_x_10784) ;  /* 0x000000000f087348 */ /* 0x000fea0003c00000 */
[----:B------:R0:W1:Y:S02]  /*1a800*/  SHFL.IDX P6, R14, R13, R12, R11 ;  /* 0x0000000c0d0e7389 */ /* 0x00006400000c000b */
[----:B01----:R-:W-:Y:S01]  /*1a810*/  ENDCOLLECTIVE ;  /* 0x000000000000791b */ /* 0x003fe20003800000 */
.L_x_10784:
        /* <DEDUP_REMOVED lines=10> */
.L_x_10785:
[----:B------:R-:W-:Y:S01]  /*1a8c0*/  @!PT LDS RZ, [RZ] ;  /* 0x00000000fffff984 */ /* 0x000fe20000000800 */
[----:B------:R-:W-:Y:S01]  /*1a8d0*/  @!PT LDS RZ, [RZ] ;  /* 0x00000000fffff984 */ /* 0x000fe20000000800 */
[----:B------:R-:W-:Y:S01]  /*1a8e0*/  @!PT LDS RZ, [RZ] ;  /* 0x00000000fffff984 */ /* 0x000fe20000000800 */
[----:B------:R0:W-:Y:S01]  /*1a8f0*/  @!P0 LDGSTS.E.BYPASS.LTC128B.128 [R26+0x19400], desc[UR60][R4.64], !P1 ;  /* 0x19400000041a8fae */ /* 0x0001e2000c901d7c */
[----:B------:R-:W-:Y:S01]  /*1a900*/  ISETP.GE.AND P0, PT, R8, R2, PT ;  /* 0x000000020800720c */ /* 0x000fe20003f06270 */
[----:B------:R-:W-:-:S05]  /*1a910*/  VIADD R8, R17, 0x40 ;  /* 0x0000004011087836 */ /* 0x000fca0000000000 */
[----:B------:R1:W-:Y:S01]  /*1a920*/  STL [R1+0x2c], R8 ;  /* 0x00002c0801007387 */ /* 0x0003e20000100800 */
[----:B------:R-:W-:Y:S01]  /*1a930*/  IMAD.MOV.U32 R13, RZ, RZ, R3 ;  /* 0x000000ffff0d7224 */ /* 0x000fe200078e0003 */
[----:B------:R-:W-:Y:S01]  /*1a940*/  MOV R12, 0x4 ;  /* 0x00000004000c7802 */ /* 0x000fe20000000f00 */
[----:B0-----:R-:W-:-:S07]  /*1a950*/  IMAD.MOV.U32 R4, RZ, RZ, R14 ;  /* 0x000000ffff047224 */ /* 0x001fce00078e000e */
[----:B-1----:R-:W-:Y:S05]  /*1a960*/  WARPSYNC.COLLECTIVE R15, `(.L_x_10786) ;  /* 0x000000000f087348 */ /* 0x002fea0003c00000 */
[----:B------:R0:W2:Y:S02]  /*1a970*/  SHFL.IDX P6, R14, R13, R12, R11 ;  /* 0x0000000c0d0e7389 */ /* 0x0000a400000c000b */
[----:B012---:R-:W-:Y:S01]  /*1a980*/  ENDCOLLECTIVE ;  /* 0x000000000000791b */ /* 0x007fe20003800000 */
.L_x_10786:
        /* <DEDUP_REMOVED lines=10> */
.L_x_10787:
        /* <DEDUP_REMOVED lines=13> */
.L_x_10788:
        /* <DEDUP_REMOVED lines=10> */
.L_x_10789:
        /* <DEDUP_REMOVED lines=13> */
.L_x_10790:
        /* <DEDUP_REMOVED lines=10> */
.L_x_10791:
[----:B------:R-:W-:Y:S01]  /*1ad10*/  @!PT LDS RZ, [RZ] ;  /* 0x00000000fffff984 */ /* 0x000fe20000000800 */
[----:B------:R-:W-:Y:S01]  /*1ad20*/  @!PT LDS RZ, [RZ] ;  /* 0x00000000fffff984 */ /* 0x000fe20000000800 */
[----:B------:R-:W-:Y:S01]  /*1ad30*/  @!PT LDS RZ, [RZ] ;  /* 0x00000000fffff984 */ /* 0x000fe20000000800 */
[----:B------:R0:W-:Y:S01]  /*1ad40*/  @!P0 LDGSTS.E.BYPASS.LTC128B.128 [R26+0x1ac00], desc[UR60][R4.64], !P1 ;  /* 0x1ac00000041a8fae */ /* 0x0001e2000c901d7c */
[----:B------:R-:W-:Y:S01]  /*1ad50*/  ISETP.GE.AND P0, PT, R8, R2, PT ;  /* 0x000000020800720c */ /* 0x000fe20003f06270 */
[----:B------:R-:W-:Y:S01]  /*1ad60*/  IMAD.MOV.U32 R13, RZ, RZ, R3 ;  /* 0x000000ffff0d7224 */ /* 0x000fe200078e0003 */
[----:B------:R-:W-:Y:S01]  /*1ad70*/  MOV R12, 0x7 ;  /* 0x00000007000c7802 */ /* 0x000fe20000000f00 */
[----:B0-----:R-:W-:-:S10]  /*1ad80*/  IMAD.MOV.U32 R4, RZ, RZ, R14 ;  /* 0x000000ffff047224 */ /* 0x001fd400078e000e */
[----:B------:R-:W-:Y:S05]  /*1ad90*/  WARPSYNC.COLLECTIVE R15, `(.L_x_10792) ;  /* 0x000000000f087348 */ /* 0x000fea0003c00000 */
[----:B------:R0:W1:Y:S02]  /*1ada0*/  SHFL.IDX P6, R14, R13, R12, R11 ;  /* 0x0000000c0d0e7389 */ /* 0x00006400000c000b */
[----:B01----:R-:W-:Y:S01]  /*1adb0*/  ENDCOLLECTIVE ;  /* 0x000000000000791b */ /* 0x003fe20003800000 */
.L_x_10792:
        /* <DEDUP_REMOVED lines=10> */
.L_x_10793:
[----:B------:R-:W-:Y:S01]  /*1ae60*/  @!PT LDS RZ, [RZ] ;  /* 0x00000000fffff984 */ /* 0x000fe20000000800 */
[----:B------:R-:W-:Y:S01]  /*1ae70*/  @!PT LDS RZ, [RZ] ;  /* 0x00000000fffff984 */ /* 0x000fe20000000800 */
[----:B------:R-:W-:Y:S01]  /*1ae80*/  @!PT LDS RZ, [RZ] ;  /* 0x00000000fffff984 */ /* 0x000fe20000000800 */
[----:B------:R0:W-:Y:S01]  /*1ae90*/  @!P0 LDGSTS.E.BYPASS.LTC128B.128 [R26+0x1b400], desc[UR60][R4.64], !P1 ;  /* 0x1b400000041a8fae */ /* 0x0001e2000c901d7c */
[----:B------:R-:W-:Y:S01]  /*1aea0*/  IMAD.MOV.U32 R0, RZ, RZ, R14 ;  /* 0x000000ffff007224 */ /* 0x000fe200078e000e */
[----:B------:R-:W-:Y:S06]  /*1aeb0*/  BRA `(.L_x_10794) ;  /* 0xffffffa000b87947 */ /* 0x000fec000383ffff */
.L_x_10635:
[----:B------:R-:W2:Y:S04]  /*1aec0*/  LDL.LU R14, [R1+0x18] ;  /* 0x00001800010e7983 */ /* 0x000ea80000300800 */
[----:B------:R-:W3:Y:S04]  /*1aed0*/  LDL.LU R13, [R1+0x20] ;  /* 0x00002000010d7983 */ /* 0x000ee80000300800 */
[----:B------:R-:W4:Y:S04]  /*1aee0*/  LDL.LU R12, [R1+0x24] ;  /* 0x00002400010c7983 */ /* 0x000f280000300800 */
[----:B------:R-:W5:Y:S04]  /*1aef0*/  LDL.LU R11, [R1+0x28] ;  /* 0x00002800010b7983 */ /* 0x000f680000300800 */
[----:B------:R-:W5:Y:S04]  /*1af00*/  LDL.LU R10, [R1+0x2c] ;  /* 0x00002c00010a7983 */ /* 0x000f680000300800 */
[----:B------:R-:W5:Y:S04]  /*1af10*/  LDL.LU R9, [R1+0x30] ;  /* 0x0000300001097983 */ /* 0x000f680000300800 */
[----:B------:R-:W5:Y:S01]  /*1af20*/  LDL.LU R8, [R1+0x38] ;  /* 0x0000380001087983 */ /* 0x000f620000300800 */
[----:B------:R-:W-:Y:S01]  /*1af30*/  LOP3.LUT R22, R22, 0xfffff7ff, RZ, 0xc0, !PT ;  /* 0xfffff7ff16167812 */ /* 0x000fe200078ec0ff */
[----:B------:R-:W-:Y:S01]  /*1af40*/  BSSY B0, `(.L_x_10795) ;  /* 0x0000019000007945 */ /* 0x000fe20003800000 */
[----:B------:R-:W-:Y:S01]  /*1af50*/  MOV R15, 0xffffffff ;  /* 0xffffffff000f7802 */ /* 0x000fe20000000f00 */
[----:B--2---:R-:W-:-:S05]  /*1af60*/  IMAD R5, R14, R6, RZ ;  /* 0x000000060e057224 */ /* 0x004fca00078e02ff */
[-C--:B------:R-:W-:Y:S02]  /*1af70*/  ISETP.GE.AND P0, PT, R17, R5.reuse, PT ;  /* 0x000000051100720c */ /* 0x080fe40003f06270 */
[-C--:B---3--:R-:W-:Y:S01]  /*1af80*/  ISETP.GE.AND P6, PT, R13, R5.reuse, PT ;  /* 0x000000050d00720c */ /* 0x088fe20003fc6270 */
[----:B------:R-:W-:Y:S01]  /*1af90*/  IMAD.MOV.U32 R13, RZ, RZ, R0 ;  /* 0x000000ffff0d7224 */ /* 0x000fe200078e0000 */
[----:B----4-:R-:W-:Y:S01]  /*1afa0*/  ISETP.GE.AND P5, PT, R12, R5, PT ;  /* 0x000000050c00720c */ /* 0x010fe20003fa6270 */
[----:B------:R-:W-:-:S08]  /*1afb0*/  IMAD.MOV.U32 R12, RZ, RZ, RZ ;  /* 0x000000ffff0c7224 */ /* 0x000fd000078e00ff */
[----:B------:R-:W-:Y:S02]  /*1afc0*/  @P0 LOP3.LUT R22, R22, 0x800, RZ, 0xfc, !PT ;  /* 0x0000080016160812 */ /* 0x000fe400078efcff */
[----:B-----5:R-:W-:Y:S01]  /*1afd0*/  ISETP.GE.AND P0, PT, R11, R5, PT ;  /* 0x000000050b00720c */ /* 0x020fe20003f06270 */
[----:B------:R-:W-:Y:S01]  /*1afe0*/  IMAD.MOV.U32 R11, RZ, RZ, 0x181f ;  /* 0x0000181fff0b7424 */ /* 0x000fe200078e00ff */
[----:B------:R-:W-:-:S04]  /*1aff0*/  LOP3.LUT R22, R22, 0xfffffbff, RZ, 0xc0, !PT ;  /* 0xfffffbff16167812 */ /* 0x000fc800078ec0ff */
[----:B------:R-:W-:Y:S02]  /*1b000*/  @P6 LOP3.LUT R22, R22, 0x400, RZ, 0xfc, !PT ;  /* 0x0000040016166812 */ /* 0x000fe400078efcff */
[----:B------:R-:W-:Y:S02]  /*1b010*/  ISETP.GE.AND P6, PT, R10, R5, PT ;  /* 0x000000050a00720c */ /* 0x000fe40003fc6270 */
[----:B------:R-:W-:-:S04]  /*1b020*/  LOP3.LUT R22, R22, 0xfffffdff, RZ, 0xc0, !PT ;  /* 0xfffffdff16167812 */ /* 0x000fc800078ec0ff */
[----:B------:R-:W-:Y:S02]  /*1b030*/  @P5 LOP3.LUT R22, R22, 0x200, RZ, 0xfc, !PT ;  /* 0x0000020016165812 */ /* 0x000fe400078efcff */
[----:B------:R-:W-:Y:S02]  /*1b040*/  ISETP.GE.AND P5, PT, R9, R5, PT ;  /* 0x000000050900720c */ /* 0x000fe40003fa6270 */
[----:B------:R-:W-:-:S04]  /*1b050*/  LOP3.LUT R22, R22, 0xfffffeff, RZ, 0xc0, !PT ;  /* 0xfffffeff16167812 */ /* 0x000fc800078ec0ff */
[----:B------:R-:W-:Y:S02]  /*1b060*/  @P0 LOP3.LUT R22, R22, 0x100, RZ, 0xfc, !PT ;  /* 0x0000010016160812 */ /* 0x000fe400078efcff */
[----:B------:R-:W-:Y:S02]  /*1b070*/  ISETP.GE.AND P0, PT, R8, R5, PT ;  /* 0x000000050800720c */ /* 0x000fe40003f06270 */
[----:B------:R-:W-:-:S04]  /*1b080*/  LOP3.LUT R22, R22, 0xffffff7f, RZ, 0xc0, !PT ;  /* 0xffffff7f16167812 */ /* 0x000fc800078ec0ff */
[----:B------:R-:W-:-:S07]  /*1b090*/  @P6 LOP3.LUT R22, R22, 0x80, RZ, 0xfc, !PT ;  /* 0x0000008016166812 */ /* 0x000fce00078efcff */
[----:B------:R-:W-:Y:S05]  /*1b0a0*/  WARPSYNC.COLLECTIVE R15, `(.L_x_10796) ;  /* 0x000000000f087348 */ /* 0x000fea0003c00000 */
[----:B------:R0:W1:Y:S02]  /*1b0b0*/  SHFL.IDX P6, R14, R13, R12, R11 ;  /* 0x0000000c0d0e7389 */ /* 0x00006400000c000b */
[----:B01----:R-:W-:Y:S01]  /*1b0c0*/  ENDCOLLECTIVE ;  /* 0x000000000000791b */ /* 0x003fe20003800000 */
.L_x_10796:
[----:B------:R-:W-:Y:S05]  /*1b0d0*/  BSYNC B0 ;  /* 0x0000000000007941 */ /* 0x000fea0003800000 */
.L_x_10795:
        /* <DEDUP_REMOVED lines=11> */
.L_x_10797:
[----:B------:R-:W-:-:S04]  /*1b190*/  LOP3.LUT R22, R22, 0xffffdfff, RZ, 0xc0, !PT ;  /* 0xffffdfff16167812 */ /* 0x000fc800078ec0ff */
[----:B------:R-:W-:-:S04]  /*1b1a0*/  @P0 LOP3.LUT R22, R22, 0x2000, RZ, 0xfc, !PT ;  /* 0x0000200016160812 */ /* 0x000fc800078efcff */
[----:B------:R-:W-:Y:S01]  /*1b1b0*/  LOP3.LUT P0, RZ, R22, 0x800, RZ, 0xc0, !PT ;  /* 0x0000080016ff7812 */ /* 0x000fe2000780c0ff */
[----:B------:R-:W-:Y:S02]  /*1b1c0*/  IMAD.MOV.U32 R13, RZ, RZ, R0 ;  /* 0x000000ffff0d7224 */ /* 0x000fe400078e0000 */
[----:B------:R-:W-:Y:S02]  /*1b1d0*/  IMAD.MOV.U32 R12, RZ, RZ, 0x1 ;  /* 0x00000001ff0c7424 */ /* 0x000fe400078e00ff */
[----:B------:R-:W-:-:S08]  /*1b1e0*/  IMAD.MOV.U32 R3, RZ, RZ, R14 ;  /* 0x000000ffff037224 */ /* 0x000fd000078e000e */
[----:B------:R-:W-:-:S04]  /*1b1f0*/  @!P0 LEA R3, P6, R7, R3, 0x1 ;  /* 0x0000000307038211 */ /* 0x000fc800078c08ff */
[----:B------:R-:W-:-:S04]  /*1b200*/  @!P0 IADD3.X R2, RZ, R2, RZ, P6, !PT ;  /* 0x00000002ff028210 */ /* 0x000fc800037fe4ff */
[----:B------:R-:W-:-:S07]  /*1b210*/  @!P0 LOP3.LUT R3, R3, R2, RZ, 0x3c, !PT ;  /* 0x0000000203038212 */ /* 0x000fce00078e3cff */
[----:B------:R-:W-:Y:S05]  /*1b220*/  WARPSYNC.COLLECTIVE R15, `(.L_x_10798) ;  /* 0x000000000f087348 */ /* 0x000fea0003c00000 */
[----:B------:R0:W1:Y:S02]  /*1b230*/  SHFL.IDX P6, R14, R13, R12, R11 ;  /* 0x0000000c0d0e7389 */ /* 0x00006400000c000b */
[----:B01----:R-:W-:Y:S01]  /*1b240*/  ENDCOLLECTIVE ;  /* 0x000000000000791b */ /* 0x003fe20003800000 */
.L_x_10798:
[----:B------:R-:W-:-:S04]  /*1b250*/  @!P0 LOP3.LUT R2, R3, R2, RZ, 0x3c, !PT ;  /* 0x0000000203028212 */ /* 0x000fc800078e3cff */
[----:B------:R-:W-:-:S05]  /*1b260*/  @!P0 LOP3.LUT R3, R3, R2, RZ, 0x3c, !PT ;  /* 0x0000000203038212 */ /* 0x000fca00078e3cff */
        /* <DEDUP_REMOVED lines=13> */
.L_x_10799:
[----:B------:R-:W-:Y:S01]  /*1b340*/  MOV R13, R0 ;  /* 0x00000000000d7202 */ /* 0x000fe20000000f00 */
[----:B------:R-:W-:Y:S02]  /*1b350*/  IMAD.MOV.U32 R12, RZ, RZ, 0x2 ;  /* 0x00000002ff0c7424 */ /* 0x000fe400078e00ff */
[----:B------:R-:W-:-:S05]  /*1b360*/  IMAD.MOV.U32 R2, RZ, RZ, R14 ;  /* 0x000000ffff027224 */ /* 0x000fca00078e000e */
[----:B------:R-:W-:-:S05]  /*1b370*/  @!P5 LEA R2, P6, R7, R2, 0x1 ;  /* 0x000000020702d211 */ /* 0x000fca00078c08ff */
[----:B------:R-:W-:-:S05]  /*1b380*/  @!P5 IMAD.X R3, RZ, RZ, R6, P6 ;  /* 0x000000ffff03d224 */ /* 0x000fca00030e0606 */
[----:B------:R-:W-:Y:S01]  /*1b390*/  @!PT LDS RZ, [RZ] ;  /* 0x00000000fffff984 */ /* 0x000fe20000000800 */
[----:B------:R-:W-:Y:S01]  /*1b3a0*/  @!PT LDS RZ, [RZ] ;  /* 0x00000000fffff984 */ /* 0x000fe20000000800 */
[----:B------:R-:W-:Y:S01]  /*1b3b0*/  @!PT LDS RZ, [RZ] ;  /* 0x00000000fffff984 */ /* 0x000fe20000000800 */
[----:B------:R0:W-:Y:S03]  /*1b3c0*/  @!P5 LDGSTS.E.BYPASS.LTC128B.128 [R26+0x22c00], desc[UR60][R2.64], !P4 ;  /* 0x22c00000021adfae */ /* 0x0001e6000e101d7c */
[----:B0-----:R-:W-:Y:S05]  /*1b3d0*/  WARPSYNC.COLLECTIVE R15, `(.L_x_10800) ;  /* 0x000000000f087348 */ /* 0x001fea0003c00000 */
[----:B------:R1:W2:Y:S02]  /*1b3e0*/  SHFL.IDX P6, R14, R13, R12, R11 ;  /* 0x0000000c0d0e7389 */ /* 0x0002a400000c000b */
[----:B012---:R-:W-:Y:S01]  /*1b3f0*/  ENDCOLLECTIVE ;  /* 0x000000000000791b */ /* 0x007fe20003800000 */
.L_x_10800:
[----:B------:R-:W-:Y:S01]  /*1b400*/  @!PT LDS RZ, [RZ] ;  /* 0x00000000fffff984 */ /* 0x000fe20000000800 */
[----:B------:R-:W-:Y:S01]  /*1b410*/  @!PT LDS RZ, [RZ] ;  /* 0x00000000fffff984 */ /* 0x000fe20000000800 */
[----:B------:R-:W-:Y:S01]  /*1b420*/  @!PT LDS RZ, [RZ] ;  /* 0x00000000fffff984 */ /* 0x000fe20000000800 */
[----:B------:R0:W-:Y:S04]  /*1b430*/  @!P5 LDGSTS.E.BYPASS.LTC128B.128 [R26+0x26c00], desc[UR60][R2.64+0x80], !P3 ;  /* 0x26c00080021adfae */ /* 0x0001e8000d901d7c */
[----:B------:R0:W-:Y:S04]  /*1b440*/  @!P5 LDGSTS.E.BYPASS.LTC128B.128 [R26+0x2ac00], desc[UR60][R2.64+0x100], !P2 ;  /* 0x2ac00100021adfae */ /* 0x0001e8000d101d7c */
[----:B------:R0:W-:Y:S01]  /*1b450*/  @!P5 LDGSTS.E.BYPASS.LTC128B.128 [R26+0x2ec00], desc[UR60][R2.64+0x180], !P1 ;  /* 0x2ec00180021adfae */ /* 0x0001e2000c901d7c */
[----:B------:R-:W-:Y:S01]  /*1b460*/  LOP3.LUT P5, RZ, R22, 0x100, RZ, 0xc0, !PT ;  /* 0x0000010016ff7812 */ /* 0x000fe200078ac0ff */
[----:B------:R-:W-:-:S02]  /*1b470*/  IMAD.MOV.U32 R13, RZ, RZ, R4 ;  /* 0x000000ffff0d7224 */ /* 0x000fc400078e0004 */
[----:B------:R-:W-:-:S10]  /*1b480*/  IMAD.MOV.U32 R6, RZ, RZ, R14 ;  /* 0x000000ffff067224 */ /* 0x000fd400078e000e */
[----:B0-----:R-:W-:Y:S05]  /*1b490*/  WARPSYNC.COLLECTIVE R15, `(.L_x_10801) ;  /* 0x000000000f087348 */ /* 0x001fea0003c00000 */
[----:B------:R1:W2:Y:S02]  /*1b4a0*/  SHFL.IDX P6, R14, R13, R12, R11 ;  /* 0x0000000c0d0e7389 */ /* 0x0002a400000c000b */
[----:B012---:R-:W-:Y:S01]  /*1b4b0*/  ENDCOLLECTIVE ;  /* 0x000000000000791b */ /* 0x007fe20003800000 */
.L_x_10801:
[----:B------:R-:W-:Y:S01]  /*1b4c0*/  IMAD.MOV.U32 R13, RZ, RZ, R0 ;  /* 0x000000ffff0d7224 */ /* 0x000fe200078e0000 */
[----:B------:R-:W-:Y:S01]  /*1b4d0*/  MOV R12, 0x3 ;  /* 0x00000003000c7802 */ /* 0x000fe20000000f00 */
        /* <DEDUP_REMOVED lines=10> */
.L_x_10802:
        /* <DEDUP_REMOVED lines=12> */
.L_x_10803:
[----:B------:R-:W-:Y:S02]  /*1b640*/  IMAD.MOV.U32 R13, RZ, RZ, R0 ;  /* 0x000000ffff0d7224 */ /* 0x000fe400078e0000 */
        /* <DEDUP_REMOVED lines=11> */
.L_x_10804:
[----:B------:R-:W-:Y:S01]  /*1b700*/  @!PT LDS RZ, [RZ] ;  /* 0x00000000fffff984 */ /* 0x000fe20000000800 */
[----:B------:R-:W-:Y:S01]  /*1b710*/  @!PT LDS RZ, [RZ] ;  /* 0x00000000fffff984 */ /* 0x000fe20000000800 */
[----:B------:R-:W-:Y:S01]  /*1b720*/  @!PT LDS RZ, [RZ] ;  /* 0x00000000fffff984 */ /* 0x000fe20000000800 */
[----:B------:R0:W-:Y:S04]  /*1b730*/  @!P5 LDGSTS.E.BYPASS.LTC128B.128 [R26+0x27c00], desc[UR60][R2.64+0x80], !P3 ;  /* 0x27c00080021adfae */ /* 0x0001e8000d901d7c */
[----:B------:R0:W-:Y:S04]  /*1b740*/  @!P5 LDGSTS.E.BYPASS.LTC128B.128 [R26+0x2bc00], desc[UR60][R2.64+0x100], !P2 ;  /* 0x2bc00100021adfae */ /* 0x0001e8000d101d7c */
[----:B------:R0:W-:Y:S01]  /*1b750*/  @!P5 LDGSTS.E.BYPASS.LTC128B.128 [R26+0x2fc00], desc[UR60][R2.64+0x180], !P1 ;  /* 0x2fc00180021adfae */ /* 0x0001e2000c901d7c */
[----:B------:R-:W-:Y:S01]  /*1b760*/  LOP3.LUT P5, RZ, R22, 0x4000, RZ, 0xc0, !PT ;  /* 0x0000400016ff7812 */ /* 0x000fe200078ac0ff */
[----:B------:R-:W-:Y:S01]  /*1b770*/  IMAD.MOV.U32 R13, RZ, RZ, R4 ;  /* 0x000000ffff0d7224 */ /* 0x000fe200078e0004 */
[----:B------:R-:W-:-:S11]  /*1b780*/  MOV R6, R14 ;  /* 0x0000000e00067202 */ /* 0x000fd60000000f00 */
[----:B0-----:R-:W-:Y:S05]  /*1b790*/  WARPSYNC.COLLECTIVE R15, `(.L_x_10805) ;  /* 0x000000000f087348 */ /* 0x001fea0003c00000 */
[----:B------:R1:W2:Y:S02]  /*1b7a0*/  SHFL.IDX P6, R14, R13, R12, R11 ;  /* 0x0000000c0d0e7389 */ /* 0x0002a400000c000b */
[----:B012---:R-:W-:Y:S01]  /*1b7b0*/  ENDCOLLECTIVE ;  /* 0x000000000000791b */ /* 0x007fe20003800000 */
.L_x_10805:
        /* <DEDUP_REMOVED lines=12> */
.L_x_10806:
[----:B------:R-:W-:Y:S01]  /*1b880*/  @!PT LDS RZ, [RZ] ;  /* 0x00000000fffff984 */ /* 0x000fe20000000800 */
[----:B------:R-:W-:Y:S01]  /*1b890*/  @!PT LDS RZ, [RZ] ;  /* 0x00000000fffff984 */ /* 0x000fe20000000800 */
[----:B------:R-:W-:Y:S01]  /*1b8a0*/  @!PT LDS RZ, [RZ] ;  /* 0x00000000fffff984 */ /* 0x000fe20000000800 */
[----:B------:R0:W-:Y:S04]  /*1b8b0*/  @!P0 LDGSTS.E.BYPASS.LTC128B.128 [R26+0x28400], desc[UR60][R2.64+0x80], !P3 ;  /* 0x28400080021a8fae */ /* 0x0001e8000d901d7c */
[----:B------:R0:W-:Y:S04]  /*1b8c0*/  @!P0 LDGSTS.E.BYPASS.LTC128B.128 [R26+0x2c400], desc[UR60][R2.64+0x100], !P2 ;  /* 0x2c400100021a8fae */ /* 0x0001e8000d101d7c */
[----:B------:R0:W-:Y:S01]  /*1b8d0*/  @!P0 LDGSTS.E.BYPASS.LTC128B.128 [R26+0x30400], desc[UR60][R2.64+0x180], !P1 ;  /* 0x30400180021a8fae */ /* 0x0001e2000c901d7c */
[----:B------:R-:W-:Y:S02]  /*1b8e0*/  LOP3.LUT P0, RZ, R22, 0x2000, RZ, 0xc0, !PT ;  /* 0x0000200016ff7812 */ /* 0x000fe4000780c0ff */
[----:B------:R-:W-:Y:S01]  /*1b8f0*/  MOV R13, R4 ;  /* 0x00000004000d7202 */ /* 0x000fe20000000f00 */
[----:B------:R-:W-:-:S10]  /*1b900*/  IMAD.MOV.U32 R6, RZ, RZ, R14 ;  /* 0x000000ffff067224 */ /* 0x000fd400078e000e */
[----:B0-----:R-:W-:Y:S05]  /*1b910*/  WARPSYNC.COLLECTIVE R15, `(.L_x_10807) ;  /* 0x000000000f087348 */ /* 0x001fea0003c00000 */
[----:B------:R1:W2:Y:S02]  /*1b920*/  SHFL.IDX P6, R14, R13, R12, R11 ;  /* 0x0000000c0d0e7389 */ /* 0x0002a400000c000b */
[----:B012---:R-:W-:Y:S01]  /*1b930*/  ENDCOLLECTIVE ;  /* 0x000000000000791b */ /* 0x007fe20003800000 */
.L_x_10807:
        /* <DEDUP_REMOVED lines=12> */
.L_x_10808:
[----:B------:R-:W-:Y:S01]  /*1ba00*/  @!PT LDS RZ, [RZ] ;  /* 0x00000000fffff984 */ /* 0x000fe20000000800 */
[----:B------:R-:W-:Y:S01]  /*1ba10*/  @!PT LDS RZ, [RZ] ;  /* 0x00000000fffff984 */ /* 0x000fe20000000800 */
[----:B------:R-:W-:Y:S01]  /*1ba20*/  @!PT LDS RZ, [RZ] ;  /* 0x00000000fffff984 */ /* 0x000fe20000000800 */
[----:B------:R0:W-:Y:S04]  /*1ba30*/  @!P5 LDGSTS.E.BYPASS.LTC128B.128 [R26+0x28c00], desc[UR60][R2.64+0x80], !P3 ;  /* 0x28c00080021adfae */ /* 0x0001e8000d901d7c */
[----:B------:R0:W-:Y:S04]  /*1ba40*/  @!P5 LDGSTS.E.BYPASS.LTC128B.128 [R26+0x2cc00], desc[UR60][R2.64+0x100], !P2 ;  /* 0x2cc00100021adfae */ /* 0x0001e8000d101d7c */
[----:B------:R0:W-:Y:S01]  /*1ba50*/  @!P5 LDGSTS.E.BYPASS.LTC128B.128 [R26+0x30c00], desc[UR60][R2.64+0x180], !P1 ;  /* 0x30c00180021adfae */ /* 0x0001e2000c901d7c */
[----:B------:R-:W-:Y:S02]  /*1ba60*/  IMAD.MOV.U32 R13, RZ, RZ, R4 ;  /* 0x000000ffff0d7224 */ /* 0x000fe400078e0004 */
[----:B------:R-:W-:-:S07]  /*1ba70*/  IMAD.MOV.U32 R6, RZ, RZ, R14 ;  /* 0x000000ffff067224 */ /* 0x000fce00078e000e */
[----:B0-----:R-:W-:Y:S05]  /*1ba80*/  WARPSYNC.COLLECTIVE R15, `(.L_x_10809) ;  /* 0x000000000f087348 */ /* 0x001fea0003c00000 */
[----:B------:R1:W2:Y:S02]  /*1ba90*/  SHFL.IDX P6, R14, R13, R12, R11 ;  /* 0x0000000c0d0e7389 */ /* 0x0002a400000c000b */
[----:B012---:R-:W-:Y:S01]  /*1baa0*/  ENDCOLLECTIVE ;  /* 0x000000000000791b */ /* 0x007fe20003800000 */
.L_x_10809:
[----:B------:R-:W-:Y:S02]  /*1bab0*/  IMAD.MOV.U32 R13, RZ, RZ, R0 ;  /* 0x000000ffff0d7224 */ /* 0x000fe400078e0000 */
[----:B------:R-:W-:Y:S01]  /*1bac0*/  IMAD.MOV.U32 R12, RZ, RZ, 0x7 ;  /* 0x00000007ff0c7424 */ /* 0x000fe200078e00ff */
[----:B------:R-:W-:-:S07]  /*1bad0*/  MOV R2, R14 ;  /* 0x0000000e00027202 */ /* 0x000fce0000000f00 */
[----:B------:R-:W-:Y:S05]  /*1bae0*/  WARPSYNC.COLLECTIVE R15, `(.L_x_10810) ;  /* 0x000000000f087348 */ /* 0x000fea0003c00000 */
[----:B------:R0:W1:Y:S02]  /*1baf0*/  SHFL.IDX P6, R14, R13, R12, R11 ;  /* 0x0000000c0d0e7389 */ /* 0x00006400000c000b */
[----:B01----:R-:W-:Y:S01]  /*1bb00*/  ENDCOLLECTIVE ;  /* 0x000000000000791b */ /* 0x003fe20003800000 */
.L_x_10810:
        /* <DEDUP_REMOVED lines=14> */
.L_x_10811:
[----:B------:R-:W-:Y:S01]  /*1bbf0*/  IMAD.MOV.U32 R2, RZ, RZ, R14 ;  /* 0x000000ffff027224 */ /* 0x000fe200078e000e */
[----:B------:R-:W-:Y:S06]  /*1bc00*/  BRA `(.L_x_10812) ;  /* 0xffffffa000207947 */ /* 0x000fec000383ffff */
.L_x_10640:
[----:B0-----:R0:W1:Y:S02]  /*1bc10*/  SYNCS.PHASECHK.TRANS64.TRYWAIT P0, [R23+URZ+0x32420], R0 ;  /* 0x03242000170075a7 */ /* 0x001064000800017f */
[----:B-1----:R-:W-:Y:S05]  /*1bc20*/  @!P0 NANOSLEEP.SYNCS 0x989680 ;  /* 0x009896800000895d */ /* 0x002fea0003900000 */
[----:B------:R-:W1:Y:S02]  /*1bc30*/  @!P0 SYNCS.PHASECHK.TRANS64 P0, [R23+URZ+0x32420], R0 ;  /* 0x03242000170085a7 */ /* 0x000e64000800007f */
[----:B-1----:R-:W-:Y:S05]  /*1bc40*/  @!P0 BRA `(.L_x_10640) ;  /* 0xfffffffc00f08947 */ /* 0x002fea000383ffff */
[----:B------:R-:W-:Y:S05]  /*1bc50*/  BRA `(.L_x_10813) ;  /* 0xffffffa000947947 */ /* 0x000fea000383ffff */
.L_x_10643:
[----:B0-----:R0:W1:Y:S02]  /*1bc60*/  SYNCS.PHASECHK.TRANS64.TRYWAIT P0, [R30+URZ+0x32460], R3 ;  /* 0x032460031e0075a7 */ /* 0x001064000800017f */
[----:B-1----:R-:W-:Y:S05]  /*1bc70*/  @!P0 NANOSLEEP.SYNCS 0x989680 ;  /* 0x009896800000895d */ /* 0x002fea0003900000 */
[----:B------:R-:W1:Y:S02]  /*1bc80*/  @!P0 SYNCS.PHASECHK.TRANS64 P0, [R30+URZ+0x32460], R3 ;  /* 0x032460031e0085a7 */ /* 0x000e64000800007f */
[----:B-1----:R-:W-:Y:S05]  /*1bc90*/  @!P0 BRA `(.L_x_10643) ;  /* 0xfffffffc00f08947 */ /* 0x002fea000383ffff */
[----:B------:R-:W-:Y:S05]  /*1bca0*/  BRA `(.L_x_10814) ;  /* 0xffffffa000bc7947 */ /* 0x000fea000383ffff */
.L_x_10644:
        /* <DEDUP_REMOVED lines=8> */
.L_x_10816:
[----:B------:R-:W-:Y:S05]  /*1bd30*/  BSYNC B0 ;  /* 0x0000000000007941 */ /* 0x000fea0003800000 */
.L_x_10815:
        /* <DEDUP_REMOVED lines=12> */
.L_x_10817:
        /* <DEDUP_REMOVED lines=8> */
.L_x_10818:
[----:B------:R-:W-:-:S05]  /*1be80*/  LOP3.LUT R8, R8, 0x38, RZ, 0xc0, !PT ;  /* 0x0000003808087812 */ /* 0x000fca00078ec0ff */
[----:B------:R-:W-:-:S05]  /*1be90*/  IMAD.SHL.U32 R0, R8, 0x2, RZ ;  /* 0x0000000208007824 */ /* 0x000fca00078e00ff */
[----:B------:R-:W-:Y:S01]  /*1bea0*/  IADD3 R2, P0, R2, R0, RZ ;  /* 0x0000000002027210 */ /* 0x000fe20007f1e0ff */
[----:B------:R-:W-:-:S04]  /*1beb0*/  IMAD.MOV.U32 R13, RZ, RZ, R5 ;  /* 0x000000ffff0d7224 */ /* 0x000fc800078e0005 */
        /* <DEDUP_REMOVED lines=16> */
.L_x_10819:
[----:B------:R-:W-:Y:S02]  /*1bfc0*/  IMAD.MOV.U32 R13, RZ, RZ, R6 ;  /* 0x000000ffff0d7224 */ /* 0x000fe400078e0006 */
[----:B------:R-:W-:Y:S01]  /*1bfd0*/  IMAD.MOV.U32 R12, RZ, RZ, 0x2 ;  /* 0x00000002ff0c7424 */ /* 0x000fe200078e00ff */
[----:B------:R-:W-:-:S13]  /*1bfe0*/  IADD3 R2, P3, R14, R0, RZ ;  /* 0x000000000e027210 */ /* 0x000fda0007f7e0ff */
[----:B------:R-:W-:Y:S05]  /*1bff0*/  WARPSYNC.COLLECTIVE R15, `(.L_x_10820) ;  /* 0x000000000f087348 */ /* 0x000fea0003c00000 */
[----:B------:R0:W1:Y:S02]  /*1c000*/  SHFL.IDX P6, R14, R13, R12, R11 ;  /* 0x0000000c0d0e7389 */ /* 0x00006400000c000b */
[----:B01----:R-:W-:Y:S01]  /*1c010*/  ENDCOLLECTIVE ;  /* 0x000000000000791b */ /* 0x003fe20003800000 */
.L_x_10820:
        /* <DEDUP_REMOVED lines=17> */
.L_x_10821:
[----:B------:R-:W-:Y:S02]  /*1c130*/  IMAD.MOV.U32 R13, RZ, RZ, R6 ;  /* 0x000000ffff0d7224 */ /* 0x000fe400078e0006 */
[----:B------:R-:W-:Y:S01]  /*1c140*/  IMAD.MOV.U32 R12, RZ, RZ, 0x3 ;  /* 0x00000003ff0c7424 */ /* 0x000fe200078e00ff */
[----:B------:R-:W-:-:S13]  /*1c150*/  IADD3 R2, P3, R14, R0, RZ ;  /* 0x000000000e027210 */ /* 0x000fda0007f7e0ff */
[----:B------:R-:W-:Y:S05]  /*1c160*/  WARPSYNC.COLLECTIVE R15, `(.L_x_10822) ;  /* 0x000000000f087348 */ /* 0x000fea0003c00000 */
[----:B------:R0:W1:Y:S02]  /*1c170*/  SHFL.IDX P6, R14, R13, R12, R11 ;  /* 0x0000000c0d0e7389 */ /* 0x00006400000c000b */
[----:B01----:R-:W-:Y:S01]  /*1c180*/  ENDCOLLECTIVE ;  /* 0x000000000000791b */ /* 0x003fe20003800000 */
.L_x_10822:
        /* <DEDUP_REMOVED lines=17> */
.L_x_10823:
[----:B------:R-:W-:Y:S02]  /*1c2a0*/  IMAD.MOV.U32 R13, RZ, RZ, R6 ;  /* 0x000000ffff0d7224 */ /* 0x000fe400078e0006 */
[----:B------:R-:W-:Y:S01]  /*1c2b0*/  IMAD.MOV.U32 R12, RZ, RZ, 0x4 ;  /* 0x00000004ff0c7424 */ /* 0x000fe200078e00ff */
[----:B------:R-:W-:-:S13]  /*1c2c0*/  IADD3 R2, P3, R14, R0, RZ ;  /* 0x000000000e027210 */ /* 0x000fda0007f7e0ff */
[----:B------:R-:W-:Y:S05]  /*1c2d0*/  WARPSYNC.COLLECTIVE R15, `(.L_x_10824) ;  /* 0x000000000f087348 */ /* 0x000fea0003c00000 */
[----:B------:R0:W1:Y:S02]  /*1c2e0*/  SHFL.IDX P6, R14, R13, R12, R11 ;  /* 0x0000000c0d0e7389 */ /* 0x00006400000c000b */
[----:B01----:R-:W-:Y:S01]  /*1c2f0*/  ENDCOLLECTIVE ;  /* 0x000000000000791b */ /* 0x003fe20003800000 */
.L_x_10824:
        /* <DEDUP_REMOVED lines=17> */
.L_x_10825:
[----:B------:R-:W-:Y:S01]  /*1c410*/  IMAD.MOV.U32 R13, RZ, RZ, R6 ;  /* 0x000000ffff0d7224 */ /* 0x000fe200078e0006 */
[----:B------:R-:W-:Y:S02]  /*1c420*/  MOV R12, 0x5 ;  /* 0x00000005000c7802 */ /* 0x000fe40000000f00 */
[----:B------:R-:W-:-:S13]  /*1c430*/  IADD3 R2, P3, R14, R0, RZ ;  /* 0x000000000e027210 */ /* 0x000fda0007f7e0ff */
[----:B------:R-:W-:Y:S05]  /*1c440*/  WARPSYNC.COLLECTIVE R15, `(.L_x_10826) ;  /* 0x000000000f087348 */ /* 0x000fea0003c00000 */
[----:B------:R0:W1:Y:S02]  /*1c450*/  SHFL.IDX P6, R14, R13, R12, R11 ;  /* 0x0000000c0d0e7389 */ /* 0x00006400000c000b */
[----:B01----:R-:W-:Y:S01]  /*1c460*/  ENDCOLLECTIVE ;  /* 0x000000000000791b */ /* 0x003fe20003800000 */
.L_x_10826:
        /* <DEDUP_REMOVED lines=12> */
.L_x_10827:
        /* <DEDUP_REMOVED lines=9> */
.L_x_10651:
[----:B0-----:R0:W1:Y:S02]  /*1c5c0*/  SYNCS.PHASECHK.TRANS64.TRYWAIT P0, [R4+URZ+0x32440], R21 ;  /* 0x03244015040075a7 */ /* 0x001064000800017f */
[----:B-1----:R-:W-:Y:S05]  /*1c5d0*/  @!P0 NANOSLEEP.SYNCS 0x989680 ;  /* 0x009896800000895d */ /* 0x002fea0003900000 */
[----:B------:R-:W1:Y:S02]  /*1c5e0*/  @!P0 SYNCS.PHASECHK.TRANS64 P0, [R4+URZ+0x32440], R21 ;  /* 0x03244015040085a7 */ /* 0x000e64000800007f */
[----:B-1----:R-:W-:Y:S05]  /*1c5f0*/  @!P0 BRA `(.L_x_10651) ;  /* 0xfffffffc00f08947 */ /* 0x002fea000383ffff */
[----:B------:R-:W-:Y:S05]  /*1c600*/  BRA `(.L_x_10829) ;  /* 0xffffffa4003c7947 */ /* 0x000fea000383ffff */
.L_x_10652:
        /* <DEDUP_REMOVED lines=8> */
.L_x_10831:
[----:B------:R-:W-:Y:S05]  /*1c690*/  BSYNC B1 ;  /* 0x0000000000017941 */ /* 0x000fea0003800000 */
.L_x_10830:
        /* <DEDUP_REMOVED lines=9> */
.L_x_10832:
[----:B------:R-:W-:Y:S02]  /*1c730*/  IMAD.MOV.U32 R13, RZ, RZ, R9 ;  /* 0x000000ffff0d7224 */ /* 0x000fe400078e0009 */
[----:B------:R-:W-:Y:S02]  /*1c740*/  IMAD.MOV.U32 R12, RZ, RZ, 0x1 ;  /* 0x00000001ff0c7424 */ /* 0x000fe400078e00ff */
[----:B------:R-:W-:-:S07]  /*1c750*/  IMAD.MOV.U32 R2, RZ, RZ, R14 ;  /* 0x000000ffff027224 */ /* 0x000fce00078e000e */
[----:B------:R-:W-:Y:S05]  /*1c760*/  WARPSYNC.COLLECTIVE R15, `(.L_x_10833) ;  /* 0x000000000f087348 */ /* 0x000fea0003c00000 */
[----:B------:R0:W1:Y:S02]  /*1c770*/  SHFL.IDX P6, R14, R13, R12, R11 ;  /* 0x0000000c0d0e7389 */ /* 0x00006400000c000b */
[----:B01----:R-:W-:Y:S01]  /*1c780*/  ENDCOLLECTIVE ;  /* 0x000000000000791b */ /* 0x003fe20003800000 */
.L_x_10833:
        /* <DEDUP_REMOVED lines=11> */
.L_x_10834:
[----:B------:R-:W-:Y:S01]  /*1c840*/  MOV R13, R9 ;  /* 0x00000009000d7202 */ /* 0x000fe20000000f00 */
[----:B------:R-:W-:Y:S02]  /*1c850*/  IMAD.MOV.U32 R12, RZ, RZ, 0x2 ;  /* 0x00000002ff0c7424 */ /* 0x000fe400078e00ff */
[----:B------:R-:W-:-:S07]  /*1c860*/  IMAD.MOV.U32 R2, RZ, RZ, R14 ;  /* 0x000000ffff027224 */ /* 0x000fce00078e000e */
[----:B------:R-:W-:Y:S05]  /*1c870*/  WARPSYNC.COLLECTIVE R15, `(.L_x_10835) ;  /* 0x000000000f087348 */ /* 0x000fea0003c00000 */
[----:B------:R0:W1:Y:S02]  /*1c880*/  SHFL.IDX P6, R14, R13, R12, R11 ;  /* 0x0000000c0d0e7389 */ /* 0x00006400000c000b */
[----:B01----:R-:W-:Y:S01]  /*1c890*/  ENDCOLLECTIVE ;  /* 0x000000000000791b */ /* 0x003fe20003800000 */
.L_x_10835:
        /* <DEDUP_REMOVED lines=11> */
.L_x_10836:
[----:B------:R-:W-:Y:S01]  /*1c950*/  IMAD.MOV.U32 R13, RZ, RZ, R9 ;  /* 0x000000ffff0d7224 */ /* 0x000fe200078e0009 */
[----:B------:R-:W-:Y:S01]  /*1c960*/  MOV R12, 0x3 ;  /* 0x00000003000c7802 */ /* 0x000fe20000000f00 */
[----:B------:R-:W-:-:S07]  /*1c970*/  IMAD.MOV.U32 R2, RZ, RZ, R14 ;  /* 0x000000ffff027224 */ /* 0x000fce00078e000e */
[----:B------:R-:W-:Y:S05]  /*1c980*/  WARPSYNC.COLLECTIVE R15, `(.L_x_10837) ;  /* 0x000000000f087348 */ /* 0x000fea0003c00000 */
[----:B------:R0:W1:Y:S02]  /*1c990*/  SHFL.IDX P6, R14, R13, R12, R11 ;  /* 0x0000000c0d0e7389 */ /* 0x00006400000c000b */
[----:B01----:R-:W-:Y:S01]  /*1c9a0*/  ENDCOLLECTIVE ;  /* 0x000000000000791b */ /* 0x003fe20003800000 */
.L_x_10837:
        /* <DEDUP_REMOVED lines=11> */
.L_x_10838:
[----:B------:R-:W-:Y:S02]  /*1ca60*/  IMAD.MOV.U32 R13, RZ, RZ, R9 ;  /* 0x000000ffff0d7224 */ /* 0x000fe400078e0009 */
[----:B------:R-:W-:Y:S02]  /*1ca70*/  IMAD.MOV.U32 R12, RZ, RZ, 0x4 ;  /* 0x00000004ff0c7424 */ /* 0x000fe400078e00ff */
[----:B------:R-:W-:-:S07]  /*1ca80*/  IMAD.MOV.U32 R2, RZ, RZ, R14 ;  /* 0x000000ffff027224 */ /* 0x000fce00078e000e */
[----:B------:R-:W-:Y:S05]  /*1ca90*/  WARPSYNC.COLLECTIVE R15, `(.L_x_10839) ;  /* 0x000000000f087348 */ /* 0x000fea0003c00000 */
[----:B------:R0:W1:Y:S02]  /*1caa0*/  SHFL.IDX P6, R14, R13, R12, R11 ;  /* 0x0000000c0d0e7389 */ /* 0x00006400000c000b */
[----:B01----:R-:W-:Y:S01]  /*1cab0*/  ENDCOLLECTIVE ;  /* 0x000000000000791b */ /* 0x003fe20003800000 */
.L_x_10839:
        /* <DEDUP_REMOVED lines=11> */
.L_x_10840:
[----:B------:R-:W-:Y:S02]  /*1cb70*/  IMAD.MOV.U32 R13, RZ, RZ, R9 ;  /* 0x000000ffff0d7224 */ /* 0x000fe400078e0009 */
[----:B------:R-:W-:Y:S02]  /*1cb80*/  IMAD.MOV.U32 R12, RZ, RZ, 0x5 ;  /* 0x00000005ff0c7424 */ /* 0x000fe400078e00ff */
[----:B------:R-:W-:-:S07]  /*1cb90*/  IMAD.MOV.U32 R2, RZ, RZ, R14 ;  /* 0x000000ffff027224 */ /* 0x000fce00078e000e */
[----:B------:R-:W-:Y:S05]  /*1cba0*/  WARPSYNC.COLLECTIVE R15, `(.L_x_10841) ;  /* 0x000000000f087348 */ /* 0x000fea0003c00000 */
[----:B------:R0:W1:Y:S02]  /*1cbb0*/  SHFL.IDX P6, R14, R13, R12, R11 ;  /* 0x0000000c0d0e7389 */ /* 0x00006400000c000b */
[----:B01----:R-:W-:Y:S01]  /*1cbc0*/  ENDCOLLECTIVE ;  /* 0x000000000000791b */ /* 0x003fe20003800000 */
.L_x_10841:
        /* <DEDUP_REMOVED lines=11> */
.L_x_10842:
[----:B------:R-:W-:Y:S01]  /*1cc80*/  IMAD.MOV.U32 R2, RZ, RZ, R14 ;  /* 0x000000ffff027224 */ /* 0x000fe200078e000e */
[----:B------:R-:W-:Y:S06]  /*1cc90*/  BRA `(.L_x_10843) ;  /* 0xffffffa0006c7947 */ /* 0x000fec000383ffff */
.L_x_10657:
[----:B---3--:R3:W4:Y:S02]  /*1cca0*/  SYNCS.PHASECHK.TRANS64.TRYWAIT P0, [R4+URZ+0x32460], R21 ;  /* 0x03246015040075a7 */ /* 0x008724000800017f */
[----:B----4-:R-:W-:Y:S05]  /*1ccb0*/  @!P0 NANOSLEEP.SYNCS 0x989680 ;  /* 0x009896800000895d */ /* 0x010fea0003900000 */
[----:B------:R-:W4:Y:S02]  /*1ccc0*/  @!P0 SYNCS.PHASECHK.TRANS64 P0, [R4+URZ+0x32460], R21 ;  /* 0x03246015040085a7 */ /* 0x000f24000800007f */
[----:B----4-:R-:W-:Y:S05]  /*1ccd0*/  @!P0 BRA `(.L_x_10657) ;  /* 0xfffffffc00f08947 */ /* 0x010fea000383ffff */
[----:B------:R-:W-:Y:S05]  /*1cce0*/  BRA `(.L_x_10844) ;  /* 0xffffffa000bc7947 */ /* 0x000fea000383ffff */
.L_x_10658:
        /* <DEDUP_REMOVED lines=8> */
.L_x_10846:
[----:B------:R-:W-:Y:S05]  /*1cd70*/  BSYNC B1 ;  /* 0x0000000000017941 */ /* 0x000fea0003800000 */
.L_x_10845:
        /* <DEDUP_REMOVED lines=9> */
.L_x_10847:
[----:B------:R-:W-:Y:S01]  /*1ce10*/  IMAD.MOV.U32 R13, RZ, RZ, R7 ;  /* 0x000000ffff0d7224 */ /* 0x000fe200078e0007 */
[----:B------:R-:W-:Y:S02]  /*1ce20*/  MOV R12, 0x1 ;  /* 0x00000001000c7802 */ /* 0x000fe40000000f00 */
[----:B------:R-:W-:-:S13]  /*1ce30*/  IADD3 R2, P0, R14, R0, RZ ;  /* 0x000000000e027210 */ /* 0x000fda0007f1e0ff */
[----:B------:R-:W-:Y:S05]  /*1ce40*/  WARPSYNC.COLLECTIVE R15, `(.L_x_10848) ;  /* 0x000000000f087348 */ /* 0x000fea0003c00000 */
[----:B------:R0:W1:Y:S02]  /*1ce50*/  SHFL.IDX P6, R14, R13, R12, R11 ;  /* 0x0000000c0d0e7389 */ /* 0x00006400000c000b */
[----:B01----:R-:W-:Y:S01]  /*1ce60*/  ENDCOLLECTIVE ;  /* 0x000000000000791b */ /* 0x003fe20003800000 */
.L_x_10848:
        /* <DEDUP_REMOVED lines=13> */
.L_x_10849:
[----:B------:R-:W-:Y:S02]  /*1cf40*/  IMAD.MOV.U32 R13, RZ, RZ, R7 ;  /* 0x000000ffff0d7224 */ /* 0x000fe400078e0007 */
[----:B------:R-:W-:Y:S01]  /*1cf50*/  IMAD.MOV.U32 R12, RZ, RZ, 0x2 ;  /* 0x00000002ff0c7424 */ /* 0x000fe200078e00ff */
[----:B------:R-:W-:-:S13]  /*1cf60*/  IADD3 R2, P0, R14, R0, RZ ;  /* 0x000000000e027210 */ /* 0x000fda0007f1e0ff */
[----:B------:R-:W-:Y:S05]  /*1cf70*/  WARPSYNC.COLLECTIVE R15, `(.L_x_10850) ;  /* 0x000000000f087348 */ /* 0x000fea0003c00000 */
[----:B------:R0:W1:Y:S02]  /*1cf80*/  SHFL.IDX P6, R14, R13, R12, R11 ;  /* 0x0000000c0d0e7389 */ /* 0x00006400000c000b */
[----:B01----:R-:W-:Y:S01]  /*1cf90*/  ENDCOLLECTIVE ;  /* 0x000000000000791b */ /* 0x003fe20003800000 */
.L_x_10850:
        /* <DEDUP_REMOVED lines=13> */
.L_x_10851:
[----:B------:R-:W-:Y:S02]  /*1d070*/  IMAD.MOV.U32 R13, RZ, RZ, R7 ;  /* 0x000000ffff0d7224 */ /* 0x000fe400078e0007 */
[----:B------:R-:W-:Y:S01]  /*1d080*/  IMAD.MOV.U32 R12, RZ, RZ, 0x3 ;  /* 0x00000003ff0c7424 */ /* 0x000fe200078e00ff */
[----:B------:R-:W-:-:S13]  /*1d090*/  IADD3 R2, P0, R14, R0, RZ ;  /* 0x000000000e027210 */ /* 0x000fda0007f1e0ff */
[----:B------:R-:W-:Y:S05]  /*1d0a0*/  WARPSYNC.COLLECTIVE R15, `(.L_x_10852) ;  /* 0x000000000f087348 */ /* 0x000fea0003c00000 */
[----:B------:R0:W1:Y:S02]  /*1d0b0*/  SHFL.IDX P6, R14, R13, R12, R11 ;  /* 0x0000000c0d0e7389 */ /* 0x00006400000c000b */
[----:B01----:R-:W-:Y:S01]  /*1d0c0*/  ENDCOLLECTIVE ;  /* 0x000000000000791b */ /* 0x003fe20003800000 */
.L_x_10852:
        /* <DEDUP_REMOVED lines=13> */
.L_x_10853:
[----:B------:R-:W-:Y:S01]  /*1d1a0*/  MOV R13, R7 ;  /* 0x00000007000d7202 */ /* 0x000fe20000000f00 */
[----:B------:R-:W-:Y:S01]  /*1d1b0*/  IMAD.MOV.U32 R12, RZ, RZ, 0x4 ;  /* 0x00000004ff0c7424 */ /* 0x000fe200078e00ff */
[----:B------:R-:W-:-:S13]  /*1d1c0*/  IADD3 R2, P0, R14, R0, RZ ;  /* 0x000000000e027210 */ /* 0x000fda0007f1e0ff */
[----:B------:R-:W-:Y:S05]  /*1d1d0*/  WARPSYNC.COLLECTIVE R15, `(.L_x_10854) ;  /* 0x000000000f087348 */ /* 0x000fea0003c00000 */
[----:B------:R0:W1:Y:S02]  /*1d1e0*/  SHFL.IDX P6, R14, R13, R12, R11 ;  /* 0x0000000c0d0e7389 */ /* 0x00006400000c000b */
[----:B01----:R-:W-:Y:S01]  /*1d1f0*/  ENDCOLLECTIVE ;  /* 0x000000000000791b */ /* 0x003fe20003800000 */
.L_x_10854:
        /* <DEDUP_REMOVED lines=13> */
.L_x_10855:
[----:B------:R-:W-:Y:S02]  /*1d2d0*/  IMAD.MOV.U32 R13, RZ, RZ, R7 ;  /* 0x000000ffff0d7224 */ /* 0x000fe400078e0007 */
[----:B------:R-:W-:Y:S01]  /*1d2e0*/  IMAD.MOV.U32 R12, RZ, RZ, 0x5 ;  /* 0x00000005ff0c7424 */ /* 0x000fe200078e00ff */
[----:B------:R-:W-:-:S13]  /*1d2f0*/  IADD3 R2, P0, R14, R0, RZ ;  /* 0x000000000e027210 */ /* 0x000fda0007f1e0ff */
[----:B------:R-:W-:Y:S05]  /*1d300*/  WARPSYNC.COLLECTIVE R15, `(.L_x_10856) ;  /* 0x000000000f087348 */ /* 0x000fea0003c00000 */
[----:B------:R0:W1:Y:S02]  /*1d310*/  SHFL.IDX P6, R14, R13, R12, R11 ;  /* 0x0000000c0d0e7389 */ /* 0x00006400000c000b */
[----:B01----:R-:W-:Y:S01]  /*1d320*/  ENDCOLLECTIVE ;  /* 0x000000000000791b */ /* 0x003fe20003800000 */
.L_x_10856:
        /* <DEDUP_REMOVED lines=13> */
.L_x_10857:
[----:B------:R-:W-:Y:S05]  /*1d400*/  BRA `(.L_x_10858) ;  /* 0xffffffa000087947 */ /* 0x000fea000383ffff */
.L_x_10666:
        /* <DEDUP_REMOVED lines=8> */
.L_x_10860:
[----:B------:R-:W-:Y:S05]  /*1d490*/  BSYNC B0 ;  /* 0x0000000000007941 */ /* 0x000fea0003800000 */
.L_x_10859:
        /* <DEDUP_REMOVED lines=9> */
.L_x_10861:
        /* <DEDUP_REMOVED lines=18> */
.L_x_10862:
[----:B------:R-:W-:Y:S01]  /*1d650*/  IMAD.MOV.U32 R12, RZ, RZ, 0x2 ;  /* 0x00000002ff0c7424 */ /* 0x000fe200078e00ff */
[----:B------:R-:W-:-:S05]  /*1d660*/  SEL R6, R14, RZ, P1 ;  /* 0x000000ff0e067207 */ /* 0x000fca0000800000 */
[----:B------:R-:W-:-:S04]  /*1d670*/  IMAD.IADD R6, R5, 0x1, R6 ;  /* 0x0000000105067824 */ /* 0x000fc800078e0206 */
[----:B------:R-:W-:-:S07]  /*1d680*/  IMAD.MOV.U32 R13, RZ, RZ, R6 ;  /* 0x000000ffff0d7224 */ /* 0x000fce00078e0006 */
[----:B------:R-:W-:Y:S05]  /*1d690*/  WARPSYNC.COLLECTIVE R15, `(.L_x_10863) ;  /* 0x000000000f087348 */ /* 0x000fea0003c00000 */
[----:B------:R0:W1:Y:S02]  /*1d6a0*/  SHFL.UP P6, R14, R13, R12, R11 ;  /* 0x0400000c0d0e7389 */ /* 0x00006400000c000b */
[----:B01----:R-:W-:Y:S01]  /*1d6b0*/  ENDCOLLECTIVE ;  /* 0x000000000000791b */ /* 0x003fe20003800000 */
.L_x_10863:
[----:B------:R-:W-:Y:S01]  /*1d6c0*/  IMAD.MOV.U32 R12, RZ, RZ, 0x4 ;  /* 0x00000004ff0c7424 */ /* 0x000fe200078e00ff */
[----:B------:R-:W-:-:S05]  /*1d6d0*/  SEL R7, R14, RZ, P2 ;  /* 0x000000ff0e077207 */ /* 0x000fca0001000000 */
[----:B------:R-:W-:-:S05]  /*1d6e0*/  IMAD.IADD R7, R6, 0x1, R7 ;  /* 0x0000000106077824 */ /* 0x000fca00078e0207 */
[----:B------:R-:W-:-:S07]  /*1d6f0*/  MOV R13, R7 ;  /* 0x00000007000d7202 */ /* 0x000fce0000000f00 */
[----:B------:R-:W-:Y:S05]  /*1d700*/  WARPSYNC.COLLECTIVE R15, `(.L_x_10864) ;  /* 0x000000000f087348 */ /* 0x000fea0003c00000 */
[----:B------:R0:W1:Y:S02]  /*1d710*/  SHFL.UP P6, R14, R13, R12, R11 ;  /* 0x0400000c0d0e7389 */ /* 0x00006400000c000b */
[----:B01----:R-:W-:Y:S01]  /*1d720*/  ENDCOLLECTIVE ;  /* 0x000000000000791b */ /* 0x003fe20003800000 */
.L_x_10864:
[----:B------:R-:W-:Y:S01]  /*1d730*/  IMAD.MOV.U32 R12, RZ, RZ, 0x8 ;  /* 0x00000008ff0c7424 */ /* 0x000fe200078e00ff */
[----:B------:R-:W-:-:S05]  /*1d740*/  SEL R2, R14, RZ, P3 ;  /* 0x000000ff0e027207 */ /* 0x000fca0001800000 */
[----:B------:R-:W-:-:S04]  /*1d750*/  IMAD.IADD R2, R7, 0x1, R2 ;  /* 0x0000000107027824 */ /* 0x000fc800078e0202 */
[----:B------:R-:W-:-:S07]  /*1d760*/  IMAD.MOV.U32 R13, RZ, RZ, R2 ;  /* 0x000000ffff0d7224 */ /* 0x000fce00078e0002 */
[----:B------:R-:W-:Y:S05]  /*1d770*/  WARPSYNC.COLLECTIVE R15, `(.L_x_10865) ;  /* 0x000000000f087348 */ /* 0x000fea0003c00000 */
[----:B------:R0:W1:Y:S02]  /*1d780*/  SHFL.UP P6, R14, R13, R12, R11 ;  /* 0x0400000c0d0e7389 */ /* 0x00006400000c000b */
[----:B01----:R-:W-:Y:S01]  /*1d790*/  ENDCOLLECTIVE ;  /* 0x000000000000791b */ /* 0x003fe20003800000 */
.L_x_10865:
[----:B------:R-:W-:Y:S02]  /*1d7a0*/  MOV R12, 0x10 ;  /* 0x00000010000c7802 */ /* 0x000fe40000000f00 */
[----:B------:R-:W-:-:S05]  /*1d7b0*/  SEL R3, R14, RZ, P4 ;  /* 0x000000ff0e037207 */ /* 0x000fca0002000000 */
[----:B------:R-:W-:-:S04]  /*1d7c0*/  IMAD.IADD R3, R2, 0x1, R3 ;  /* 0x0000000102037824 */ /* 0x000fc800078e0203 */
[----:B------:R-:W-:-:S07]  /*1d7d0*/  IMAD.MOV.U32 R13, RZ, RZ, R3 ;  /* 0x000000ffff0d7224 */ /* 0x000fce00078e0003 */
[----:B------:R-:W-:Y:S05]  /*1d7e0*/  WARPSYNC.COLLECTIVE R15, `(.L_x_10866) ;  /* 0x000000000f087348 */ /* 0x000fea0003c00000 */
[----:B------:R0:W1:Y:S02]  /*1d7f0*/  SHFL.UP P6, R14, R13, R12, R11 ;  /* 0x0400000c0d0e7389 */ /* 0x00006400000c000b */
[----:B01----:R-:W-:Y:S01]  /*1d800*/  ENDCOLLECTIVE ;  /* 0x000000000000791b */ /* 0x003fe20003800000 */
.L_x_10866:
        /* <DEDUP_REMOVED lines=8> */
.L_x_10867:
[----:B------:R-:W-:Y:S05]  /*1d890*/  BRA `(.L_x_10868) ;  /* 0xffffffa000647947 */ /* 0x000fea000383ffff */
.L_x_10671:
        /* <DEDUP_REMOVED lines=8> */
.L_x_10870:
[----:B------:R-:W-:Y:S05]  /*1d920*/  BSYNC B0 ;  /* 0x0000000000007941 */ /* 0x000fea0003800000 */
.L_x_10869:
        /* <DEDUP_REMOVED lines=8> */
.L_x_10871:
[----:B------:R-:W-:Y:S01]  /*1d9b0*/  IMAD.MOV.U32 R12, RZ, RZ, 0x4 ;  /* 0x00000004ff0c7424 */ /* 0x000fe200078e00ff */
[----:B------:R-:W-:-:S05]  /*1d9c0*/  SEL R2, R14, RZ, P2 ;  /* 0x000000ff0e027207 */ /* 0x000fca0001000000 */
[----:B------:R-:W-:-:S05]  /*1d9d0*/  IMAD.IADD R2, R13, 0x1, R2 ;  /* 0x000000010d027824 */ /* 0x000fca00078e0202 */
[----:B------:R-:W-:-:S07]  /*1d9e0*/  MOV R13, R2 ;  /* 0x00000002000d7202 */ /* 0x000fce0000000f00 */
[----:B------:R-:W-:Y:S05]  /*1d9f0*/  WARPSYNC.COLLECTIVE R15, `(.L_x_10872) ;  /* 0x000000000f087348 */ /* 0x000fea0003c00000 */
[----:B------:R0:W1:Y:S02]  /*1da00*/  SHFL.UP P6, R14, R13, R12, R11 ;  /* 0x0400000c0d0e7389 */ /* 0x00006400000c000b */
[----:B01----:R-:W-:Y:S01]  /*1da10*/  ENDCOLLECTIVE ;  /* 0x000000000000791b */ /* 0x003fe20003800000 */
.L_x_10872:
[----:B------:R-:W-:Y:S01]  /*1da20*/  IMAD.MOV.U32 R12, RZ, RZ, 0x8 ;  /* 0x00000008ff0c7424 */ /* 0x000fe200078e00ff */
[----:B------:R-:W-:-:S05]  /*1da30*/  SEL R3, R14, RZ, P3 ;  /* 0x000000ff0e037207 */ /* 0x000fca0001800000 */
[----:B------:R-:W-:-:S04]  /*1da40*/  IMAD.IADD R3, R2, 0x1, R3 ;  /* 0x0000000102037824 */ /* 0x000fc800078e0203 */
[----:B------:R-:W-:-:S07]  /*1da50*/  IMAD.MOV.U32 R13, RZ, RZ, R3 ;  /* 0x000000ffff0d7224 */ /* 0x000fce00078e0003 */
[----:B------:R-:W-:Y:S05]  /*1da60*/  WARPSYNC.COLLECTIVE R15, `(.L_x_10873) ;  /* 0x000000000f087348 */ /* 0x000fea0003c00000 */
[----:B------:R0:W1:Y:S02]  /*1da70*/  SHFL.UP P6, R14, R13, R12, R11 ;  /* 0x0400000c0d0e7389 */ /* 0x00006400000c000b */
[----:B01----:R-:W-:Y:S01]  /*1da80*/  ENDCOLLECTIVE ;  /* 0x000000000000791b */ /* 0x003fe20003800000 */
.L_x_10873:
[----:B------:R-:W-:Y:S02]  /*1da90*/  MOV R12, 0x10 ;  /* 0x00000010000c7802 */ /* 0x000fe40000000f00 */
[----:B------:R-:W-:-:S05]  /*1daa0*/  SEL R4, R14, RZ, P4 ;  /* 0x000000ff0e047207 */ /* 0x000fca0002000000 */
[----:B------:R-:W-:-:S04]  /*1dab0*/  IMAD.IADD R4, R3, 0x1, R4 ;  /* 0x0000000103047824 */ /* 0x000fc800078e0204 */
[----:B------:R-:W-:-:S07]  /*1dac0*/  IMAD.MOV.U32 R13, RZ, RZ, R4 ;  /* 0x000000ffff0d7224 */ /* 0x000fce00078e0004 */
[----:B------:R-:W-:Y:S05]  /*1dad0*/  WARPSYNC.COLLECTIVE R15, `(.L_x_10874) ;  /* 0x000000000f087348 */ /* 0x000fea0003c00000 */
[----:B------:R0:W1:Y:S02]  /*1dae0*/  SHFL.UP P6, R14, R13, R12, R11 ;  /* 0x0400000c0d0e7389 */ /* 0x00006400000c000b */
[----:B01----:R-:W-:Y:S01]  /*1daf0*/  ENDCOLLECTIVE ;  /* 0x000000000000791b */ /* 0x003fe20003800000 */
.L_x_10874:
        /* <DEDUP_REMOVED lines=8> */
.L_x_10875:
[----:B------:R-:W-:Y:S05]  /*1db80*/  BRA `(.L_x_10876) ;  /* 0xffffffa000447947 */ /* 0x000fea000383ffff */
.L_x_10673:
[----:B------:R-:W-:Y:S01]  /*1db90*/  BSSY B0, `(.L_x_10877) ;  /* 0x0000006000007945 */ /* 0x000fe20003800000 */
[----:B------:R-:W-:Y:S01]  /*1dba0*/  PLOP3.LUT P6, PT, P6, PT, PT, 0x8, 0x0 ;  /* 0x000000000000781c */ /* 0x000fe200037ce170 */
[----:B------:R-:W-:-:S12]  /*1dbb0*/  IMAD.MOV.U32 R15, RZ, RZ, -0x1 ;  /* 0xffffffffff0f7424 */ /* 0x000fd800078e00ff */
[----:B0-----:R-:W-:Y:S05]  /*1dbc0*/  WARPSYNC.COLLECTIVE R15, `(.L_x_10878) ;  /* 0x000000000f087348 */ /* 0x001fea0003c00000 */
[----:B------:R-:W-:Y:S01]  /*1dbd0*/  VOTE.ANY R14, PT, P6 ;  /* 0x00000000000e7806 */ /* 0x000fe200030e0100 */
[----:B0-----:R-:W-:Y:S06]  /*1dbe0*/  ENDCOLLECTIVE ;  /* 0x000000000000791b */ /* 0x001fec0003800000 */
.L_x_10878:
[----:B------:R-:W-:Y:S05]  /*1dbf0*/  BSYNC B0 ;  /* 0x0000000000007941 */ /* 0x000fea0003800000 */
.L_x_10877:
        /* <DEDUP_REMOVED lines=9> */
.L_x_10879:
[----:B------:R-:W-:Y:S01]  /*1dc90*/  IMAD.MOV.U32 R5, RZ, RZ, R14 ;  /* 0x000000ffff057224 */ /* 0x000fe200078e000e */
[----:B------:R-:W-:Y:S06]  /*1dca0*/  BRA `(.L_x_10880) ;  /* 0xffffffa000347947 */ /* 0x000fec000383ffff */
.L_x_10675:
[----:B------:R-:W-:Y:S01]  /*1dcb0*/  BSSY B0, `(.L_x_10881) ;  /* 0x0000007000007945 */ /* 0x000fe20003800000 */
[----:B------:R-:W-:Y:S01]  /*1dcc0*/  IMAD.MOV.U32 R13, RZ, RZ, R2 ;  /* 0x000000ffff0d7224 */ /* 0x000fe200078e0002 */
[----:B------:R-:W-:Y:S01]  /*1dcd0*/  MOV R15, 0xffffffff ;  /* 0xffffffff000f7802 */ /* 0x000fe20000000f00 */
[----:B------:R-:W-:-:S07]  /*1dce0*/  IMAD.MOV.U32 R11, RZ, RZ, 0x1f ;  /* 0x0000001fff0b7424 */ /* 0x000fce00078e00ff */
[----:B012---:R-:W-:Y:S05]  /*1dcf0*/  WARPSYNC.COLLECTIVE R15, `(.L_x_10882) ;  /* 0x000000000f087348 */ /* 0x007fea0003c00000 */
[----:B------:R3:W4:Y:S02]  /*1dd00*/  SHFL.IDX P6, R14, R13, R12, R11 ;  /* 0x0000000c0d0e7389 */ /* 0x00072400000c000b */
[----:B01234-:R-:W-:Y:S01]  /*1dd10*/  ENDCOLLECTIVE ;  /* 0x000000000000791b */ /* 0x01ffe20003800000 */
.L_x_10882:
[----:B------:R-:W-:Y:S05]  /*1dd20*/  BSYNC B0 ;  /* 0x0000000000007941 */ /* 0x000fea0003800000 */
.L_x_10881:
[----:B------:R-:W-:Y:S05]  /*1dd30*/  BRA `(.L_x_10674) ;  /* 0xffffffa0002c7947 */ /* 0x000fea000383ffff */
.L_x_10679:
[----:B-1----:R1:W0:Y:S02]  /*1dd40*/  SYNCS.PHASECHK.TRANS64.TRYWAIT P0, [R5+URZ+0x32420], R0 ;  /* 0x03242000050075a7 */ /* 0x002224000800017f */
[----:B0-----:R-:W-:Y:S05]  /*1dd50*/  @!P0 NANOSLEEP.SYNCS 0x989680 ;  /* 0x009896800000895d */ /* 0x001fea0003900000 */
[----:B------:R-:W0:Y:S02]  /*1dd60*/  @!P0 SYNCS.PHASECHK.TRANS64 P0, [R5+URZ+0x32420], R0 ;  /* 0x03242000050085a7 */ /* 0x000e24000800007f */
[----:B0-----:R-:W-:Y:S05]  /*1dd70*/  @!P0 BRA `(.L_x_10679) ;  /* 0xfffffffc00f08947 */ /* 0x001fea000383ffff */
[----:B------:R-:W-:Y:S05]  /*1dd80*/  BRA `(.L_x_10883) ;  /* 0xffffffa400187947 */ /* 0x000fea000383ffff */
.L_x_10680:
[----:B------:R-:W5:Y:S01]  /*1dd90*/  S2R R2, SR_TID.X ;  /* 0x0000000000027919 */ /* 0x000f620000002100 */
[----:B------:R-:W-:Y:S01]  /*1dda0*/  BSSY B0, `(.L_x_10884) ;  /* 0x000000a000007945 */ /* 0x000fe20003800000 */
[----:B------:R-:W-:Y:S02]  /*1ddb0*/  IMAD.MOV.U32 R12, RZ, RZ, RZ ;  /* 0x000000ffff0c7224 */ /* 0x000fe400078e00ff */
[----:B------:R-:W-:Y:S02]  /*1ddc0*/  IMAD.MOV.U32 R11, RZ, RZ, 0x1f ;  /* 0x0000001fff0b7424 */ /* 0x000fe400078e00ff */
[----:B------:R-:W-:Y:S01]  /*1ddd0*/  IMAD.MOV.U32 R15, RZ, RZ, -0x1 ;  /* 0xffffffffff0f7424 */ /* 0x000fe200078e00ff */
[----:B-----5:R-:W-:-:S04]  /*1dde0*/  SHF.R.U32.HI R2, RZ, 0x5, R2 ;  /* 0x00000005ff027819 */ /* 0x020fc80000011602 */
[----:B------:R-:W-:-:S05]  /*1ddf0*/  LOP3.LUT R2, R2, 0x3, RZ, 0xc0, !PT ;  /* 0x0000000302027812 */ /* 0x000fca00078ec0ff */
[----:B------:R-:W-:-:S07]  /*1de00*/  IMAD.MOV.U32 R13, RZ, RZ, R2 ;  /* 0x000000ffff0d7224 */ /* 0x000fce00078e0002 */
[----:B01234-:R-:W-:Y:S05]  /*1de10*/  WARPSYNC.COLLECTIVE R15, `(.L_x_10885) ;  /* 0x000000000f087348 */ /* 0x01ffea0003c00000 */
[----:B------:R0:W0:Y:S02]  /*1de20*/  SHFL.IDX P6, R14, R13, R12, R11 ;  /* 0x0000000c0d0e7389 */ /* 0x00002400000c000b */
[----:B01234-:R-:W-:Y:S01]  /*1de30*/  ENDCOLLECTIVE ;  /* 0x000000000000791b */ /* 0x01ffe20003800000 */
.L_x_10885:
[----:B------:R-:W-:Y:S05]  /*1de40*/  BSYNC B0 ;  /* 0x0000000000007941 */ /* 0x000fea0003800000 */
.L_x_10884:
[----:B------:R-:W-:Y:S05]  /*1de50*/  BRA `(.L_x_10886) ;  /* 0xffffffa400007947 */ /* 0x000fea000383ffff */
.L_x_10681:
[----:B------:R-:W-:Y:S01]  /*1de60*/  BSSY B0, `(.L_x_10887) ;  /* 0x0000006000007945 */ /* 0x000fe20003800000 */
[----:B------:R-:W-:-:S07]  /*1de70*/  IMAD.MOV.U32 R15, RZ, RZ, -0x1 ;  /* 0xffffffffff0f7424 */ /* 0x000fce00078e00ff */
[----:B-1234-:R-:W-:Y:S05]  /*1de80*/  WARPSYNC.COLLECTIVE R15, `(.L_x_10888) ;  /* 0x000000000f0c7348 */ /* 0x01efea0003c00000 */
[----:B------:R-:W-:Y:S02]  /*1de90*/  ELECT P6, UR62, PT ;  /* 0x00000000003e782f */ /* 0x000fe400038c0000 */
[----:B------:R-:W-:Y:S01]  /*1dea0*/  MOV R14, UR62 ;  /* 0x0000003e000e7c02 */ /* 0x000fe20008000f00 */
[----:B-1234-:R-:W-:Y:S10]  /*1deb0*/  ENDCOLLECTIVE ;  /* 0x000000000000791b */ /* 0x01eff40003800000 */
.L_x_10888:
[----:B------:R-:W-:Y:S05]  /*1dec0*/  BSYNC B0 ;  /* 0x0000000000007941 */ /* 0x000fea0003800000 */
.L_x_10887:
[----:B------:R-:W-:Y:S05]  /*1ded0*/  BRA `(.L_x_10889) ;  /* 0xffffffa000f47947 */ /* 0x000fea000383ffff */
.L_x_10683:
[----:B0-----:R0:W1:Y:S02]  /*1dee0*/  SYNCS.PHASECHK.TRANS64.TRYWAIT P1, [R3+URZ+0x32440], R2 ;  /* 0x03244002030075a7 */ /* 0x001064000802017f */
[----:B-1----:R-:W-:Y:S05]  /*1def0*/  @!P1 NANOSLEEP.SYNCS 0x989680 ;  /* 0x009896800000995d */ /* 0x002fea0003900000 */
[----:B------:R-:W1:Y:S02]  /*1df00*/  @!P1 SYNCS.PHASECHK.TRANS64 P1, [R3+URZ+0x32440], R2 ;  /* 0x03244002030095a7 */ /* 0x000e64000802007f */
[----:B-1----:R-:W-:Y:S05]  /*1df10*/  @!P1 BRA `(.L_x_10683) ;  /* 0xfffffffc00f09947 */ /* 0x002fea000383ffff */
[----:B------:R-:W-:Y:S05]  /*1df20*/  BRA `(.L_x_10890) ;  /* 0xffffffa400147947 */ /* 0x000fea000383ffff */
.L_x_10685:
[----:B-1----:R1:W0:Y:S02]  /*1df30*/  SYNCS.PHASECHK.TRANS64.TRYWAIT P1, [R25+URZ+0x32440], R0 ;  /* 0x03244000190075a7 */ /* 0x002224000802017f */
[----:B0-----:R-:W-:Y:S05]  /*1df40*/  @!P1 NANOSLEEP.SYNCS 0x989680 ;  /* 0x009896800000995d */ /* 0x001fea0003900000 */
[----:B------:R-:W0:Y:S02]  /*1df50*/  @!P1 SYNCS.PHASECHK.TRANS64 P1, [R25+URZ+0x32440], R0 ;  /* 0x03244000190095a7 */ /* 0x000e24000802007f */
[----:B0-----:R-:W-:Y:S05]  /*1df60*/  @!P1 BRA `(.L_x_10685) ;  /* 0xfffffffc00f09947 */ /* 0x001fea000383ffff */
[----:B------:R-:W-:Y:S05]  /*1df70*/  BRA `(.L_x_10891) ;  /* 0xffffffa400207947 */ /* 0x000fea000383ffff */
.L_x_10687:
[----:B------:R0:W0:Y:S02]  /*1df80*/  SYNCS.PHASECHK.TRANS64.TRYWAIT P1, [R3+URZ+0x32460], R2 ;  /* 0x03246002030075a7 */ /* 0x000024000802017f */
[----:B0-----:R-:W-:Y:S05]  /*1df90*/  @!P1 NANOSLEEP.SYNCS 0x989680 ;  /* 0x009896800000995d */ /* 0x001fea0003900000 */
[----:B------:R-:W0:Y:S02]  /*1dfa0*/  @!P1 SYNCS.PHASECHK.TRANS64 P1, [R3+URZ+0x32460], R2 ;  /* 0x03246002030095a7 */ /* 0x000e24000802007f */
[----:B0-----:R-:W-:Y:S05]  /*1dfb0*/  @!P1 BRA `(.L_x_10687) ;  /* 0xfffffffc00f09947 */ /* 0x001fea000383ffff */
[----:B------:R-:W-:Y:S05]  /*1dfc0*/  BRA `(.L_x_10892) ;  /* 0xffffffa4001c7947 */ /* 0x000fea000383ffff */
.L_x_10893:
        /* <DEDUP_REMOVED lines=11> */
.L_x_15556:


//--------------------- .text._ZN7cutlass13device_kernelIN5flash11enable_sm90INS1_16FlashAttnFwdSm90INS1_25CollectiveMainloopFwdSm90ILi2EN4cute5tupleIJNS5_1CILi1EEES8_S8_EEENS6_IJNS7_ILi128EEENS7_ILi96EEENS7_ILi64EEEEEELi256ENS_6half_tEfNS_4arch4Sm90ELb0ELb1ELb0ELb0ELb1ELb0ELb0ELb1ELb0ELb1ELb0ELb0EEENS1_21CollectiveEpilogueFwdINS6_IJSA_NS7_ILi256EEESB_EEES9_SE_SG_Li256ELb0ELb1ELb0ELb0EEENS1_30DynamicPersistentTileSchedulerILi256ELi128ELb0ELb1ELb1EEEEEEEEEvNT_6ParamsE --------------------------
	.section	.text._ZN7cutlass13device_kernelIN5flash11enable_sm90INS1_16FlashAttnFwdSm90INS1_25CollectiveMainloopFwdSm90ILi2EN4cute5tupleIJNS5_1CILi1EEES8_S8_EEENS6_IJNS7_ILi128EEENS7_ILi96EEENS7_ILi64EEEEEELi256ENS_6half_tEfNS_4arch4Sm90ELb0ELb1ELb0ELb0ELb1ELb0ELb0ELb1ELb0ELb1ELb0ELb0EEENS1_21CollectiveEpilogueFwdINS6_IJSA_NS7_ILi256EEESB_EEES9_SE_SG_Li256ELb0ELb1ELb0ELb0EEENS1_30DynamicPersistentTileSchedulerILi256ELi128ELb0ELb1ELb1EEEEEEEEEvNT_6ParamsE,"ax",@progbits
	.align	128
.text._ZN7cutlass13device_kernelIN5flash11enable_sm90INS1_16FlashAttnFwdSm90INS1_25CollectiveMainloopFwdSm90ILi2EN4cute5tupleIJNS5_1CILi1EEES8_S8_EEENS6_IJNS7_ILi128EEENS7_ILi96EEENS7_ILi64EEEEEELi256ENS_6half_tEfNS_4arch4Sm90ELb0ELb1ELb0ELb0ELb1ELb0ELb0ELb1ELb0ELb1ELb0ELb0EEENS1_21CollectiveEpilogueFwdINS6_IJSA_NS7_ILi256EEESB_EEES9_SE_SG_Li256ELb0ELb1ELb0ELb0EEENS1_30DynamicPersistentTileSchedulerILi256ELi128ELb0ELb1ELb1EEEEEEEEEvNT_6ParamsE:
        .type           _ZN7cutlass13device_kernelIN5flash11enable_sm90INS1_16FlashAttnFwdSm90INS1_25CollectiveMainloopFwdSm90ILi2EN4cute5tupleIJNS5_1CILi1EEES8_S8_EEENS6_IJNS7_ILi128EEENS7_ILi96EEENS7_ILi64EEEEEELi256ENS_6half_tEfNS_4arch4Sm90ELb0ELb1ELb0ELb0ELb1ELb0ELb0ELb1ELb0ELb1ELb0ELb0EEENS1_21CollectiveEpilogueFwdINS6_IJSA_NS7_ILi256EEESB_EEES9_SE_SG_Li256ELb0ELb1ELb0ELb0EEENS1_30DynamicPersistentTileSchedulerILi256ELi128ELb0ELb1ELb1EEEEEEEEEvNT_6ParamsE,@function
        .size           _ZN7cutlass13device_kernelIN5flash11enable_sm90INS1_16FlashAttnFwdSm90INS1_25CollectiveMainloopFwdSm90ILi2EN4cute5tupleIJNS5_1CILi1EEES8_S8_EEENS6_IJNS7_ILi128EEENS7_ILi96EEENS7_ILi64EEEEEELi256ENS_6half_tEfNS_4arch4Sm90ELb0ELb1ELb0ELb0ELb1ELb0ELb0ELb1ELb0ELb1ELb0ELb0EEENS1_21CollectiveEpilogueFwdINS6_IJSA_NS7_ILi256EEESB_EEES9_SE_SG_Li256ELb0ELb1ELb0ELb0EEENS1_30DynamicPersistentTileSchedulerILi256ELi128ELb0ELb1ELb1EEEEEEEEEvNT_6ParamsE,(.L_x_15557 - _ZN7cutlass13device_kernelIN5flash11enable_sm90INS1_16FlashAttnFwdSm90INS1_25CollectiveMainloopFwdSm90ILi2EN4cute5tupleIJNS5_1CILi1EEES8_S8_EEENS6_IJNS7_ILi128EEENS7_ILi96EEENS7_ILi64EEEEEELi256ENS_6half_tEfNS_4arch4Sm90ELb0ELb1ELb0ELb0ELb1ELb0ELb0ELb1ELb0ELb1ELb0ELb0EEENS1_21CollectiveEpilogueFwdINS6_IJSA_NS7_ILi256EEESB_EEES9_SE_SG_Li256ELb0ELb1ELb0ELb0EEENS1_30DynamicPersistentTileSchedulerILi256ELi128ELb0ELb1ELb1EEEEEEEEEvNT_6ParamsE)
        .other          _ZN7cutlass13device_kernelIN5flash11enable_sm90INS1_16FlashAttnFwdSm90INS1_25CollectiveMainloopFwdSm90ILi2EN4cute5tupleIJNS5_1CILi1EEES8_S8_EEENS6_IJNS7_ILi128EEENS7_ILi96EEENS7_ILi64EEEEEELi256ENS_6half_tEfNS_4arch4Sm90ELb0ELb1ELb0ELb0ELb1ELb0ELb0ELb1ELb0ELb1ELb0ELb0EEENS1_21CollectiveEpilogueFwdINS6_IJSA_NS7_ILi256EEESB_EEES9_SE_SG_Li256ELb0ELb1ELb0ELb0EEENS1_30DynamicPersistentTileSchedulerILi256ELi128ELb0ELb1ELb1EEEEEEEEEvNT_6ParamsE,@"STO_CUDA_ENTRY STV_DEFAULT"
_ZN7cutlass13device_kernelIN5flash11enable_sm90INS1_16FlashAttnFwdSm90INS1_25CollectiveMainloopFwdSm90ILi2EN4cute5tupleIJNS5_1CILi1EEES8_S8_EEENS6_IJNS7_ILi128EEENS7_ILi96EEENS7_ILi64EEEEEELi256ENS_6half_tEfNS_4arch4Sm90ELb0ELb1ELb0ELb0ELb1ELb0ELb0ELb1ELb0ELb1ELb0ELb0EEENS1_21CollectiveEpilogueFwdINS6_IJSA_NS7_ILi256EEESB_EEES9_SE_SG_Li256ELb0ELb1ELb0ELb0EEENS1_30DynamicPersistentTileSchedulerILi256ELi128ELb0ELb1ELb1EEEEEEEEEvNT_6ParamsE:
        /* <DEDUP_REMOVED lines=45> */
.L_x_10894:
        /* <DEDUP_REMOVED lines=22> */
.L_x_10895:
        /* <DEDUP_REMOVED lines=18> */
.L_x_10896:
        /* <DEDUP_REMOVED lines=22> */
.L_x_10897:
        /* <DEDUP_REMOVED lines=23> */
.L_x_10898:
        /* <DEDUP_REMOVED lines=8> */
.L_x_10900:
[----:B------:R-:W-:-:S08]  /*08a0*/  NOP ;  /* 0x0000000000007918 */ /* 0x000fd00000000000 */
[----:B------:R-:W0:Y:S02]  /*08b0*/  USETMAXREG.TRY_ALLOC.CTAPOOL UP0, 0xe8 ;  /* 0x000000e8000079c8 */ /* 0x000e240008000600 */
[----:B0-----:R-:W-:-:S13]  /*08c0*/  PLOP3.LUT P0, PT, PT, PT, UP0, 0x80, 0x0 ;  /* 0x000000000000781c */ /* 0x001fda0003f0f008 */
[----:B------:R-:W-:Y:S05]  /*08d0*/  @!P0 BRA `(.L_x_10900) ;  /* 0xfffffffc00f08947 */ /* 0x000fea000383ffff */
[----:B------:R-:W-:Y:S01]  /*08e0*/  SHF.R.U32.HI R0, RZ, 0x7, R5 ;  /* 0x00000007ff007819 */ /* 0x000fe20000011605 */
[----:B------:R-:W0:Y:S08]  /*08f0*/  S2UR UR4, SR_CTAID.X ;  /* 0x00000000000479c3 */ /* 0x000e300000002500 */
[----:B------:R-:W-:Y:S08]  /*0900*/  BAR.ARV 0x4, 0x180 ;  /* 0x0106000000007b1d */ /* 0x000ff00000002000 */
        /* <DEDUP_REMOVED lines=15> */
[----:B------:R-:W-:Y:S01]  /*0a00*/  LEA.HI R2, R0, R213, RZ, 0x4 ;  /* 0x000000d500027211 */ /* 0x000fe200078f20ff */
[----:B------:R-:W-:Y:S01]  /*0a10*/  IMAD.SHL.U32 R6, R4, 0x20, RZ ;  /* 0x0000002004067824 */ /* 0x000fe200078e00ff */
[----:B------:R-:W-:Y:S01]  /*0a20*/  SHF.R.S32.HI R206, RZ, 0x7, R3 ;  /* 0x00000007ffce7819 */ /* 0x000fe20000011403 */
[----:B------:R-:W-:Y:S01]  /*0a30*/  IMAD.IADD R204, R213, 0x1, -R204 ;  /* 0x00000001d5cc7824 */ /* 0x000fe200078e0acc */
[----:B------:R-:W-:-:S02]  /*0a40*/  SHF.R.S32.HI R5, RZ, 0x4, R2 ;  /* 0x00000004ff057819 */ /* 0x000fc40000011402 */
[----:B------:R-:W-:Y:S02]  /*0a50*/  LOP3.LUT R7, R6, 0xfffffc00, RZ, 0xc0, !PT ;  /* 0xfffffc0006077812 */ /* 0x000fe400078ec0ff */
[----:B------:R-:W-:Y:S02]  /*0a60*/  SHF.R.S32.HI R9, RZ, 0x1f, R204 ;  /* 0x0000001fff097819 */ /* 0x000fe400000114cc */
[----:B------:R-:W-:Y:S02]  /*0a70*/  LEA.HI R6, R0, R213, RZ, 0x2 ;  /* 0x000000d500067211 */ /* 0x000fe400078f10ff */
[----:B------:R-:W-:Y:S02]  /*0a80*/  LEA.HI R8, R9, R204, RZ, 0x2 ;  /* 0x000000cc09087211 */ /* 0x000fe400078f10ff */
[----:B------:R-:W-:Y:S02]  /*0a90*/  LOP3.LUT R4, R2, 0x3fffff0, RZ, 0xc0, !PT ;  /* 0x03fffff002047812 */ /* 0x000fe400078ec0ff */
[----:B------:R-:W-:-:S02]  /*0aa0*/  SHF.R.S32.HI R10, RZ, 0x2, R8 ;  /* 0x00000002ff0a7819 */ /* 0x000fc40000011408 */
[----:B------:R-:W-:Y:S01]  /*0ab0*/  SHF.R.S32.HI R11, RZ, 0x1f, R8 ;  /* 0x0000001fff0b7819 */ /* 0x000fe20000011408 */
[----:B------:R-:W-:Y:S01]  /*0ac0*/  IMAD.IADD R4, R213, 0x1, -R4 ;  /* 0x00000001d5047824 */ /* 0x000fe200078e0a04 */
[----:B------:R-:W-:Y:S02]  /*0ad0*/  LOP3.LUT R6, R6, 0xfffffffc, RZ, 0xc0, !PT ;  /* 0xfffffffc06067812 */ /* 0x000fe400078ec0ff */
[----:B------:R-:W-:Y:S01]  /*0ae0*/  LEA.HI R11, R11, R10, RZ, 0x3 ;  /* 0x0000000a0b0b7211 */ /* 0x000fe200078f18ff */
[----:B------:R-:W-:Y:S01]  /*0af0*/  IMAD R7, R4, 0x40, R7 ;  /* 0x0000004004077824 */ /* 0x000fe200078e0207 */
[----:B------:R-:W-:Y:S01]  /*0b00*/  LEA.HI R0, R0, R213, RZ, 0x3 ;  /* 0x000000d500007211 */ /* 0x000fe200078f18ff */
[----:B------:R-:W-:Y:S01]  /*0b10*/  IMAD.IADD R6, R213, 0x1, -R6 ;  /* 0x00000001d5067824 */ /* 0x000fe200078e0a06 */
[----:B------:R-:W-:Y:S02]  /*0b20*/  LEA.HI R2, R2, R5, RZ, 0x1 ;  /* 0x0000000502027211 */ /* 0x000fe400078f08ff */
[----:B------:R-:W-:-:S02]  /*0b30*/  LOP3.LUT R11, R11, 0xfffffff8, RZ, 0xc0, !PT ;  /* 0xfffffff80b0b7812 */ /* 0x000fc400078ec0ff */
[----:B------:R-:W-:Y:S02]  /*0b40*/  LEA.HI R9, R9, R204, RZ, 0x5 ;  /* 0x000000cc09097211 */ /* 0x000fe400078f28ff */
[----:B------:R-:W-:Y:S01]  /*0b50*/  LEA.HI R3, R3, R206, RZ, 0x1 ;  /* 0x000000ce03037211 */ /* 0x000fe200078f08ff */
[----:B------:R-:W-:Y:S01]  /*0b60*/  IMAD.IADD R10, R10, 0x1, -R11 ;  /* 0x000000010a0a7824 */ /* 0x000fe200078e0a0b */
[----:B------:R-:W-:Y:S02]  /*0b70*/  LOP3.LUT R202, R0, 0xfffffff8, RZ, 0xc0, !PT ;  /* 0xfffffff800ca7812 */ /* 0x000fe400078ec0ff */
[----:B------:R-:W-:Y:S02]  /*0b80*/  LOP3.LUT R2, R2, 0x1ffffffe, RZ, 0xc0, !PT ;  /* 0x1ffffffe02027812 */ /* 0x000fe400078ec0ff */
[----:B------:R-:W-:Y:S01]  /*0b90*/  SHF.R.S32.HI R9, RZ, 0x5, R9 ;  /* 0x00000005ff097819 */ /* 0x000fe20000011409 */
[----:B------:R-:W-:Y:S01]  /*0ba0*/  IMAD.IADD R202, R213, 0x1, -R202 ;  /* 0x00000001d5ca7824 */ /* 0x000fe200078e0aca */
[----:B------:R-:W-:Y:S01]  /*0bb0*/  LOP3.LUT R3, R3, 0x3fffffe, RZ, 0xc0, !PT ;  /* 0x03fffffe03037812 */ /* 0x000fe200078ec0ff */
[----:B------:R-:W-:Y:S01]  /*0bc0*/  IMAD.IADD R2, R5, 0x1, -R2 ;  /* 0x0000000105027824 */ /* 0x000fe200078e0a02 */
[----:B------:R-:W-:Y:S01]  /*0bd0*/  LEA.HI R4, R6, R6, RZ, 0x1 ;  /* 0x0000000606047211 */ /* 0x000fe200078f08ff */
[----:B------:R-:W-:Y:S01]  /*0be0*/  IMAD R10, R9, 0x10, R10 ;  /* 0x00000010090a7824 */ /* 0x000fe200078e020a */
[----:B------:R-:W-:Y:S01]  /*0bf0*/  SHF.R.S32.HI R203, RZ, 0x3, R0 ;  /* 0x00000003ffcb7819 */ /* 0x000fe20000011400 */
[----:B------:R-:W-:Y:S01]  /*0c00*/  IMAD.IADD R3, R206, 0x1, -R3 ;  /* 0x00000001ce037824 */ /* 0x000fe200078e0a03 */
[----:B------:R-:W-:Y:S01]  /*0c10*/  LOP3.LUT R5, R4, 0x1ffffffe, RZ, 0xc0, !PT ;  /* 0x1ffffffe04057812 */ /* 0x000fe200078ec0ff */
[----:B------:R-:W-:-:S02]  /*0c20*/  IMAD.SHL.U32 R19, R202, 0x8, RZ ;  /* 0x00000008ca137824 */ /* 0x000fc400078e00ff */
[----:B------:R-:W-:Y:S01]  /*0c30*/  IMAD R207, R3, 0x40, R10 ;  /* 0x0000004003cf7824 */ /* 0x000fe200078e020a */
[----:B------:R-:W-:Y:S01]  /*0c40*/  LOP3.LUT R3, R8, 0x7ffffffc, RZ, 0xc0, !PT ;  /* 0x7ffffffc08037812 */ /* 0x000fe200078ec0ff */
[C---:B------:R-:W-:Y:S01]  /*0c50*/  VIADD R200, R19.reuse, 0x40 ;  /* 0x0000004013c87836 */ /* 0x040fe20000000000 */
[----:B------:R-:W-:Y:S01]  /*0c60*/  SHF.R.S32.HI R212, RZ, 0x1f, R19 ;  /* 0x0000001fffd47819 */ /* 0x000fe20000011413 */
[C---:B------:R-:W-:Y:S02]  /*0c70*/  VIADD R23, R19.reuse, 0x80 ;  /* 0x0000008013177836 */ /* 0x040fe40000000000 */
[----:B------:R-:W-:Y:S01]  /*0c80*/  VIADD R201, R19, 0xc0 ;  /* 0x000000c013c97836 */ /* 0x000fe20000000000 */
[----:B------:R-:W-:Y:S01]  /*0c90*/  SHF.R.S32.HI R211, RZ, 0x1f, R200 ;  /* 0x0000001fffd37819 */ /* 0x000fe200000114c8 */
[----:B------:R-:W-:Y:S01]  /*0ca0*/  IMAD.IADD R22, R6, 0x1, -R5 ;  /* 0x0000000106167824 */ /* 0x000fe200078e0a05 */
[----:B------:R-:W-:Y:S01]  /*0cb0*/  SHF.R.S32.HI R210, RZ, 0x1f, R23 ;  /* 0x0000001fffd27819 */ /* 0x000fe20000011417 */
[----:B------:R-:W-:Y:S01]  /*0cc0*/  IMAD R208, R2, 0x8, R7 ;  /* 0x0000000802d07824 */ /* 0x000fe200078e0207 */
[----:B------:R-:W-:Y:S01]  /*0cd0*/  SHF.R.S32.HI R209, RZ, 0x1f, R201 ;  /* 0x0000001fffd17819 */ /* 0x000fe200000114c9 */
[----:B------:R-:W-:-:S02]  /*0ce0*/  IMAD.IADD R18, R204, 0x1, -R3 ;  /* 0x00000001cc127824 */ /* 0x000fc400078e0a03 */
[----:B------:R-:W-:-:S07]  /*0cf0*/  IMAD R22, R22, 0x8, R207 ;  /* 0x0000000816167824 */ /* 0x000fce00078e02cf */
.L_x_11005:
        /* <DEDUP_REMOVED lines=21> */
.L_x_10901:
[----:B------:R-:W-:Y:S01]  /*0e50*/  ULDC UR7, c[0x0][0xc54] ;  /* 0x0003150000077ab9 */ /* 0x000fe20000000800 */
[----:B------:R-:W-:Y:S01]  /*0e60*/  UMOV UR6, UR9 ;  /* 0x0000000900067c82 */ /* 0x000fe20008000000 */
[----:B------:R-:W-:-:S11]  /*0e70*/  UISETP.NE.AND UP0, UPT, UR7, 0x1, UPT ;  /* 0x000000010700788c */ /* 0x000fd6000bf05270 */
[----:B------:R-:W-:Y:S02]  /*0e80*/  @UP0 ULDC.64 UR10, c[0x0][0xc58] ;  /* 0x00031600000a0ab9 */ /* 0x000fe40000000a00 */
[----:B------:R-:W-:-:S04]  /*0e90*/  UIMAD.WIDE.U32 UR4, UR9, UR10, URZ ;  /* 0x0000000a090472a5 */ /* 0x000fc8000f8e003f */
[----:B------:R-:W-:-:S04]  /*0ea0*/  @UP0 USHF.R.U32.HI UR6, URZ, UR11, UR5 ;  /* 0x0000000b3f060299 */ /* 0x000fc80008011605 */
[----:B------:R-:W-:-:S12]  /*0eb0*/  UIMAD UR4, UR6, UR7, URZ ;  /* 0x00000007060472a4 */ /* 0x000fd8000f8e023f */
.L_x_10902:
[----:B------:R-:W0:Y:S01]  /*0ec0*/  LDC R205, c[0x0][0x448] ;  /* 0x00011200ffcd7b82 */ /* 0x000e220000000800 */
[----:B------:R-:W-:Y:S01]  /*0ed0*/  ULOP3.LUT UR6, URZ, UR6, URZ, 0x33, !UPT ;  /* 0x000000063f067292 */ /* 0x000fe2000f8e333f */
[----:B------:R-:W-:Y:S01]  /*0ee0*/  LOP3.LUT R16, R16, 0xffefffff, RZ, 0xc0, !PT ;  /* 0xffefffff10107812 */ /* 0x000fe200078ec0ff */
[----:B------:R-:W-:Y:S01]  /*0ef0*/  ULDC UR43, c[0x0][0xc48] ;  /* 0x00031200002b7ab9 */ /* 0x000fe20000000800 */
[----:B------:R-:W-:Y:S01]  /*0f00*/  ULDC UR5, c[0x0][0xc3c] ;  /* 0x00030f0000057ab9 */ /* 0x000fe20000000800 */
[----:B------:R-:W-:Y:S02]  /*0f10*/  UISETP.NE.AND UP0, UPT, UR43, 0x1, UPT ;  /* 0x000000012b00788c */ /* 0x000fe4000bf05270 */
[----:B------:R-:W-:Y:S01]  /*0f20*/  UIADD3 UR6, UR6, UR5, URZ ;  /* 0x0000000506067290 */ /* 0x000fe2000fffe03f */
[----:B------:R-:W1:Y:S01]  /*0f30*/  LDC.64 R8, c[0x0][0x9e0] ;  /* 0x00027800ff087b82 */ /* 0x000e620000000a00 */
[----:B------:R-:W-:Y:S02]  /*0f40*/  UIADD3 UR4, UR9, -UR4, URZ ;  /* 0x8000000409047290 */ /* 0x000fe4000fffe03f */
[----:B------:R-:W-:Y:S01]  /*0f50*/  USHF.L.U32 UR41, UR6, 0x7, URZ ;  /* 0x0000000706297899 */ /* 0x000fe2000800063f */
[----:B------:R-:W-:Y:S01]  /*0f60*/  ULDC.64 UR10, c[0x0][0x418] ;  /* 0x00010600000a7ab9 */ /* 0x000fe20000000a00 */
[----:B------:R-:W-:Y:S01]  /*0f70*/  ULDC UR7, c[0x0][0xc54] ;  /* 0x0003150000077ab9 */ /* 0x000fe20000000800 */
[----:B------:R-:W-:-:S02]  /*0f80*/  ISETP.NE.U32.AND P0, PT, RZ, UR10, PT ;  /* 0x0000000aff007c0c */ /* 0x000fc4000bf05070 */
[----:B------:R-:W2:Y:S01]  /*0f90*/  LDC R6, c[0x0][0x288] ;  /* 0x0000a200ff067b82 */ /* 0x000ea20000000800 */
[----:B------:R-:W-:Y:S02]  /*0fa0*/  UIADD3 UR6, UR41, 0x7f, URZ ;  /* 0x0000007f29067890 */ /* 0x000fe4000fffe03f */
[----:B------:R-:W-:Y:S01]  /*0fb0*/  UIMAD UR8, UR8, UR7, UR4 ;  /* 0x00000007080872a4 */ /* 0x000fe2000f8e0204 */
[----:B------:R-:W-:Y:S02]  /*0fc0*/  ISETP.NE.AND.EX P0, PT, RZ, UR11, PT, P0 ;  /* 0x0000000bff007c0c */ /* 0x000fe4000bf05300 */
[----:B------:R-:W-:Y:S01]  /*0fd0*/  @UP0 ULDC UR4, c[0x0][0xc4c] ;  /* 0x0003130000040ab9 */ /* 0x000fe20000000800 */
[----:B------:R-:W-:Y:S01]  /*0fe0*/  @UP0 ULDC UR7, c[0x0][0xc50] ;  /* 0x0003140000070ab9 */ /* 0x000fe20000000800 */
[----:B0-----:R-:W-:Y:S01]  /*0ff0*/  ISETP.NE.AND P2, PT, R205, 0x1, PT ;  /* 0x00000001cd00780c */ /* 0x001fe20003f45270 */
[----:B------:R-:W0:Y:S01]  /*1000*/  LDC R0, c[0x0][0x424] ;  /* 0x00010900ff007b82 */ /* 0x000e220000000800 */
[----:B------:R-:W-:Y:S01]  /*1010*/  UIMAD.WIDE.U32 UR4, UR8, UR4, URZ ;  /* 0x00000004080472a5 */ /* 0x000fe2000f8e003f */
[----:B------:R-:W-:Y:S01]  /*1020*/  IMAD.U32 R2, RZ, RZ, UR6 ;  /* 0x00000006ff027e24 */ /* 0x000fe2000f8e00ff */
[----:B------:R-:W-:-:S02]  /*1030*/  UMOV UR42, UR8 ;  /* 0x00000008002a7c82 */ /* 0x000fc40008000000 */
[----:B------:R-:W-:Y:S01]  /*1040*/  @UP0 USHF.R.U32.HI UR42, URZ, UR7, UR5 ;  /* 0x000000073f2a0299 */ /* 0x000fe20008011605 */
[----:B-1----:R-:W-:Y:S02]  /*1050*/  ISETP.GE.AND P1, PT, R9, 0x1, PT ;  /* 0x000000010900780c */ /* 0x002fe40003f26270 */
[----:B------:R-:W1:Y:S01]  /*1060*/  LDC R7, c[0x0][0x2f0] ;  /* 0x0000bc00ff077b82 */ /* 0x000e620000000800 */
[----:B------:R-:W-:-:S03]  /*1070*/  UIADD3 UR4, -UR42, URZ, URZ ;  /* 0x0000003f2a047290 */ /* 0x000fc6000fffe13f */
[----:B------:R-:W-:Y:S01]  /*1080*/  @P2 LOP3.LUT R16, R16, 0x100000, RZ, 0xfc, !PT ;  /* 0x0010000010102812 */ /* 0x000fe200078efcff */
[----:B------:R-:W-:Y:S01]  /*1090*/  UIMAD UR43, UR43, UR4, UR8 ;  /* 0x000000042b2b72a4 */ /* 0x000fe2000f8e0208 */
[----:B--2---:R-:W-:Y:S02]  /*10a0*/  IADD3 R5, -R6, 0x1, RZ ;  /* 0x0000000106057810 */ /* 0x004fe40007ffe1ff */
[----:B------:R-:W2:Y:S01]  /*10b0*/  @P2 LDC R3, c[0x0][0x44c] ;  /* 0x00011300ff032b82 */ /* 0x000ea20000000800 */
[----:B------:R-:W-:-:S04]  /*10c0*/  LOP3.LUT R16, R16, 0xfff7ffff, RZ, 0xc0, !PT ;  /* 0xfff7ffff10107812 */ /* 0x000fc800078ec0ff */
[----:B------:R-:W-:-:S03]  /*10d0*/  @P1 LOP3.LUT R16, R16, 0x80000, RZ, 0xfc, !PT ;  /* 0x0008000010101812 */ /* 0x000fc600078efcff */
[----:B------:R-:W3:Y:S01]  /*10e0*/  @P2 LDC R4, c[0x0][0x450] ;  /* 0x00011400ff042b82 */ /* 0x000ee20000000800 */
[----:B0-----:R-:W-:-:S05]  /*10f0*/  SEL R0, R0, 0x1, P0 ;  /* 0x0000000100007807 */ /* 0x001fca0000000000 */
[CC--:B-1----:R-:W-:Y:S02]  /*1100*/  IMAD R5, R0.reuse, R7.reuse, R5 ;  /* 0x0000000700057224 */ /* 0x0c2fe400078e0205 */
[----:B------:R-:W-:Y:S02]  /*1110*/  IMAD R17, R0, R7, RZ ;  /* 0x0000000700117224 */ /* 0x000fe400078e02ff */
[----:B--2---:R-:W-:-:S05]  /*1120*/  @P2 IMAD.HI.U32 R3, R3, UR6, RZ ;  /* 0x0000000603032c27 */ /* 0x004fca000f8e00ff */
[----:B---3--:R-:W-:-:S05]  /*1130*/  @P2 SHF.R.U32.HI R2, RZ, R4, R3 ;  /* 0x00000004ff022219 */ /* 0x008fca0000011603 */
        /* <DEDUP_REMOVED lines=13> */
.L_x_10904:
[----:B------:R-:W-:-:S13]  /*1210*/  ISETP.NE.AND P0, PT, R9, 0x1, PT ;  /* 0x000000010900780c */ /* 0x000fda0003f05270 */
[----:B------:R-:W0:Y:S02]  /*1220*/  @P0 LDC.64 R4, c[0x0][0x9e8] ;  /* 0x00027a00ff040b82 */ /* 0x000e240000000a00 */
[----:B0-----:R-:W-:-:S05]  /*1230*/  @P0 IMAD.HI.U32 R4, R3, R4, RZ ;  /* 0x0000000403040227 */ /* 0x001fca00078e00ff */
[----:B------:R-:W-:-:S07]  /*1240*/  @P0 SHF.R.U32.HI R3, RZ, R5, R4 ;  /* 0x00000005ff030219 */ /* 0x000fce0000011604 */
.L_x_10905:
[----:B------:R-:W-:-:S05]  /*1250*/  IMAD R3, R3, R9, R9 ;  /* 0x0000000903037224 */ /* 0x000fca00078e0209 */
[----:B------:R-:W-:-:S07]  /*1260*/  VIMNMX R2, R2, R3, PT ;  /* 0x0000000302027248 */ /* 0x000fce0003fe0100 */
.L_x_10903:
[----:B------:R-:W0:Y:S01]  /*1270*/  @P2 LDC R4, c[0x0][0x44c] ;  /* 0x00011300ff042b82 */ /* 0x000e220000000800 */
[----:B------:R-:W-:Y:S01]  /*1280*/  IMAD.U32 R3, RZ, RZ, UR41 ;  /* 0x00000029ff037e24 */ /* 0x000fe2000f8e00ff */
[----:B------:R-:W-:Y:S01]  /*1290*/  ULDC UR4, c[0x0][0x9dc] ;  /* 0x0002770000047ab9 */ /* 0x000fe20000000800 */
[-C--:B------:R-:W-:Y:S02]  /*12a0*/  IMAD R6, R0, R7.reuse, -R6 ;  /* 0x0000000700067224 */ /* 0x080fe400078e0a06 */
[----:B------:R-:W-:Y:S02]  /*12b0*/  VIADD R2, R2, 0x5f ;  /* 0x0000005f02027836 */ /* 0x000fe40000000000 */
[----:B------:R-:W-:Y:S01]  /*12c0*/  IMAD R0, R0, R7, 0x5f ;  /* 0x0000005f00007424 */ /* 0x000fe200078e0207 */
[----:B------:R-:W1:Y:S01]  /*12d0*/  @P2 LDC R5, c[0x0][0x450] ;  /* 0x00011400ff052b82 */ /* 0x000e620000000800 */
[----:B------:R-:W-:-:S04]  /*12e0*/  IMAD.HI R2, R2, 0x2aaaaaab, RZ ;  /* 0x2aaaaaab02027827 */ /* 0x000fc800078e02ff */
[----:B------:R-:W-:-:S04]  /*12f0*/  IMAD.HI R0, R0, 0x2aaaaaab, RZ ;  /* 0x2aaaaaab00007827 */ /* 0x000fc800078e02ff */
[----:B0-----:R-:W-:-:S05]  /*1300*/  @P2 IMAD.HI.U32 R4, R4, UR41, RZ ;  /* 0x0000002904042c27 */ /* 0x001fca000f8e00ff */
[----:B-1----:R-:W-:Y:S02]  /*1310*/  @P2 SHF.R.U32.HI R3, RZ, R5, R4 ;  /* 0x00000005ff032219 */ /* 0x002fe40000011604 */
[----:B------:R-:W-:-:S03]  /*1320*/  SHF.R.U32.HI R5, RZ, 0x1f, R2 ;  /* 0x0000001fff057819 */ /* 0x000fc60000011602 */
[----:B------:R-:W-:Y:S01]  /*1330*/  IMAD.IADD R6, R6, 0x1, R3 ;  /* 0x0000000106067824 */ /* 0x000fe200078e0203 */
[----:B------:R-:W-:Y:S02]  /*1340*/  SHF.R.U32.HI R3, RZ, 0x1f, R0 ;  /* 0x0000001fff037819 */ /* 0x000fe40000011600 */
[----:B------:R-:W-:Y:S01]  /*1350*/  LEA.HI.SX32 R176, R2, R5, 0x1c ;  /* 0x0000000502b07211 */ /* 0x000fe200078fe2ff */
[----:B------:R-:W-:Y:S01]  /*1360*/  VIADD R4, R6, -UR4 ;  /* 0x8000000406047c36 */ /* 0x000fe20008000000 */
[----:B------:R-:W-:-:S04]  /*1370*/  LEA.HI.SX32 R3, R0, R3, 0x1c ;  /* 0x0000000300037211 */ /* 0x000fc800078fe2ff */
[----:B------:R-:W-:Y:S02]  /*1380*/  R2UR UR4, R4 ;  /* 0x00000000040472ca */ /* 0x000fe400000e0000 */
[----:B------:R-:W-:Y:S01]  /*1390*/  VIMNMX R176, R3, R176, PT ;  /* 0x000000b003b07248 */ /* 0x000fe20003fe0100 */
[----:B------:R-:W-:-:S12]  /*13a0*/  @!P1 BRA `(.L_x_10906) ;  /* 0x0000000000449947 */ /* 0x000fd80003800000 */
        /* <DEDUP_REMOVED lines=9> */
.L_x_10907:
[----:B------:R-:W-:-:S13]  /*1440*/  ISETP.NE.AND P0, PT, R9, 0x1, PT ;  /* 0x000000010900780c */ /* 0x000fda0003f05270 */
[----:B------:R-:W0:Y:S02]  /*1450*/  @P0 LDC.64 R2, c[0x0][0x9e8] ;  /* 0x00027a00ff020b82 */ /* 0x000e240000000a00 */
[----:B0-----:R-:W-:-:S05]  /*1460*/  @P0 IMAD.HI.U32 R0, R6, R2, RZ ;  /* 0x0000000206000227 */ /* 0x001fca00078e00ff */
[----:B------:R-:W-:-:S07]  /*1470*/  @P0 SHF.R.U32.HI R6, RZ, R3, R0 ;  /* 0x00000003ff060219 */ /* 0x000fce0000011600 */
.L_x_10908:
[----:B------:R-:W-:-:S05]  /*1480*/  IMAD R6, R6, R9, RZ ;  /* 0x0000000906067224 */ /* 0x000fca00078e02ff */
[----:B------:R-:W-:-:S13]  /*1490*/  R2UR UR5, R6 ;  /* 0x00000000060572ca */ /* 0x000fda00000e0000 */
[----:B------:R-:W-:-:S04]  /*14a0*/  UISETP.LT.AND UP0, UPT, UR4, UR5, UPT ;  /* 0x000000050400728c */ /* 0x000fc8000bf01270 */
[----:B------:R-:W-:-:S12]  /*14b0*/  USEL UR4, UR4, UR5, !UP0 ;  /* 0x0000000504047287 */ /* 0x000fd8000c000000 */
.L_x_10906:
[----:B------:R-:W-:Y:S01]  /*14c0*/  UIMAD.WIDE UR4, UR4, 0x2aaaaaab, URZ ;  /* 0x2aaaaaab040478a5 */ /* 0x000fe2000f8e023f */
[----:B------:R-:W-:Y:S02]  /*14d0*/  PLOP3.LUT P0, PT, PT, PT, PT, 0x80, 0x0 ;  /* 0x000000000000781c */ /* 0x000fe40003f0f070 */
[----:B------:R-:W-:Y:S01]  /*14e0*/  CS2R R2, SRZ ;  /* 0x0000000000027805 */ /* 0x000fe2000001ff00 */
[----:B------:R-:W-:Y:S01]  /*14f0*/  IMAD.MOV.U32 R0, RZ, RZ, RZ ;  /* 0x000000ffff007224 */ /* 0x000fe200078e00ff */
[----:B------:R-:W-:Y:S01]  /*1500*/  USHF.R.U32.HI UR4, URZ, 0x1f, UR5 ;  /* 0x0000001f3f047899 */ /* 0x000fe20008011605 */
[----:B------:R-:W-:Y:S02]  /*1510*/  CS2R R168, SRZ ;  /* 0x0000000000a87805 */ /* 0x000fe4000001ff00 */
[----:B------:R-:W-:Y:S02]  /*1520*/  CS2R R148, SRZ ;  /* 0x0000000000947805 */ /* 0x000fe4000001ff00 */
[----:B------:R-:W-:Y:S01]  /*1530*/  CS2R R166, SRZ ;  /* 0x0000000000a67805 */ /* 0x000fe2000001ff00 */
[----:B------:R-:W-:Y:S01]  /*1540*/  ULEA.HI.SX32 UR4, UR5, UR4, 0x1c ;  /* 0x0000000405047291 */ /* 0x000fe2000f8fe23f */
        /* <DEDUP_REMOVED lines=96> */
.L_x_10910:
[----:B------:R-:W0:Y:S01]  /*1b50*/  S2R R0, SR_CgaCtaId ;  /* 0x0000000000007919 */ /* 0x000e220000008800 */
[----:B------:R-:W-:Y:S01]  /*1b60*/  ULEA.HI UR4, UR36, UR36, URZ, 0x1 ;  /* 0x0000002424047291 */ /* 0x000fe2000f8f083f */
[----:B------:R-:W-:Y:S01]  /*1b70*/  MOV R7, 0x400 ;  /* 0x0000040000077802 */ /* 0x000fe20000000f00 */
[----:B------:R-:W1:Y:S02]  /*1b80*/  S2R R20, SR_TID.X ;  /* 0x0000000000147919 */ /* 0x000e640000002100 */
[----:B------:R-:W-:-:S04]  /*1b90*/  ULOP3.LUT UR4, UR4, 0xfffffffe, URZ, 0xc0, !UPT ;  /* 0xfffffffe04047892 */ /* 0x000fc8000f8ec03f */
[----:B------:R-:W-:-:S06]  /*1ba0*/  UIADD3 UR4, UR36, -UR4, URZ ;  /* 0x8000000424047290 */ /* 0x000fcc000fffe03f */
[----:B------:R-:W-:Y:S01]  /*1bb0*/  IMAD.U32 R2, RZ, RZ, UR4 ;  /* 0x00000004ff027e24 */ /* 0x000fe2000f8e00ff */
[----:B0-----:R-:W-:-:S04]  /*1bc0*/  LEA R7, R0, R7, 0x18 ;  /* 0x0000000700077211 */ /* 0x001fc800078ec0ff */
[----:B------:R-:W-:Y:S02]  /*1bd0*/  SHF.L.U32 R0, R2, 0x1f, RZ ;  /* 0x0000001f02007819 */ /* 0x000fe400000006ff */
[----:B-1----:R-:W-:Y:S02]  /*1be0*/  SHF.R.U32.HI R20, RZ, 0x7, R20 ;  /* 0x00000007ff147819 */ /* 0x002fe40000011614 */
[----:B------:R-:W0:Y:S03]  /*1bf0*/  SYNCS.PHASECHK.TRANS64.TRYWAIT P0, [R7+URZ+0x22800], R0 ;  /* 0x02280000070075a7 */ /* 0x000e26000800017f */
[----:B------:R-:W-:Y:S01]  /*1c00*/  VIADD R8, R20, 0x8 ;  /* 0x0000000814087836 */ /* 0x000fe20000000000 */
[----:B0-----:R-:W-:Y:S06]  /*1c10*/  @!P0 BRA `(.L_x_10911) ;  /* 0x0000011c00d88947 */ /* 0x001fec0003800000 */
.L_x_11075:
[----:B0-----:R-:W-:Y:S01]  /*1c20*/  IMAD.U32 R0, RZ, RZ, UR40 ;  /* 0x00000028ff007e24 */ /* 0x001fe2000f8e00ff */
[----:B------:R-:W-:Y:S05]  /*1c30*/  WARPSYNC.ALL ;  /* 0x0000000000007948 */ /* 0x000fea0003800000 */
[----:B------:R0:W-:Y:S01]  /*1c40*/  BAR.SYNC.DEFER_BLOCKING R8, 0x100 ;  /* 0x000400080000751d */ /* 0x0001e20000010000 */
[----:B------:R-:W-:-:S13]  /*1c50*/  ISETP.NE.AND P0, PT, R0, 0x3, PT ;  /* 0x000000030000780c */ /* 0x000fda0003f05270 */
[----:B0-----:R-:W-:Y:S05]  /*1c60*/  @!P0 BRA `(.L_x_10912) ;  /* 0x0000000000048947 */ /* 0x001fea0003800000 */
[----:B------:R-:W-:Y:S01]  /*1c70*/  BPT.TRAP 0x1 ;  /* 0x000000040000795c */ /* 0x000fe20000300000 */
.L_x_10912:
[----:B------:R-:W-:Y:S01]  /*1c80*/  R2UR UR24, R7 ;  /* 0x00000000071872ca */ /* 0x000fe200000e0000 */
[----:B------:R-:W-:-:S05]  /*1c90*/  IMAD.U32 R9, RZ, RZ, UR37 ;  /* 0x00000025ff097e24 */ /* 0x000fca000f8e00ff */
[----:B------:R-:W-:-:S07]  /*1ca0*/  SHF.L.U32 R9, R9, 0x1f, RZ ;  /* 0x0000001f09097819 */ /* 0x000fce00000006ff */
[----:B------:R-:W-:-:S09]  /*1cb0*/  ULEA UR24, UR38, UR24, 0x3 ;  /* 0x0000001826187291 */ /* 0x000fd2000f8e183f */
[----:B------:R0:W1:Y:S01]  /*1cc0*/  SYNCS.PHASECHK.TRANS64.TRYWAIT P1, [UR24+0x22830], R9 ;  /* 0x02283009ff0075a7 */ /* 0x0000620008020158 */
[----:B------:R-:W-:Y:S05]  /*1cd0*/  @!P0 BRA `(.L_x_10913) ;  /* 0x0000000000048947 */ /* 0x000fea0003800000 */
[----:B------:R-:W-:Y:S01]  /*1ce0*/  BPT.TRAP 0x1 ;  /* 0x000000040000795c */ /* 0x000fe20000300000 */
.L_x_10913:
[----:B-1----:R-:W-:Y:S05]  /*1cf0*/  @P1 BRA `(.L_x_10914) ;  /* 0x0000000000081947 */ /* 0x002fea0003800000 */
[----:B------:R-:W1:Y:S02]  /*1d00*/  SYNCS.PHASECHK.TRANS64.TRYWAIT P1, [UR24+0x22830], R9 ;  /* 0x02283009ff0075a7 */ /* 0x000e640008020158 */
[----:B-1----:R-:W-:Y:S05]  /*1d10*/  @!P1 BRA `(.L_x_10915) ;  /* 0x0000011c00ac9947 */ /* 0x002fea0003800000 */
.L_x_10914:
[----:B------:R-:W-:Y:S01]  /*1d20*/  R2UR UR4, R7 ;  /* 0x00000000070472ca */ /* 0x000fe200000e0000 */
[----:B------:R-:W-:Y:S01]  /*1d30*/  ULOP3.LUT UR20, UR45, 0x10000, URZ, 0xfc, !UPT ;  /* 0x000100002d147892 */ /* 0x000fe2000f8efc3f */
[----:B------:R-:W-:Y:S01]  /*1d40*/  WARPGROUP.ARRIVE ;  /* 0x00000000000079c5 */ /* 0x000fe20000000000 */
[----:B------:R-:W-:Y:S01]  /*1d50*/  UMOV UR21, 0x40000040 ;  /* 0x4000004000157882 */ /* 0x000fe20000000000 */
[----:B------:R-:W-:Y:S01]  /*1d60*/  UMOV UR23, 0x40000040 ;  /* 0x4000004000177882 */ /* 0x000fe20000000000 */
[----:B------:R-:W-:-:S03]  /*1d70*/  UIADD3 UR8, UR20, 0x2, URZ ;  /* 0x0000000214087890 */ /* 0x000fc6000fffe03f */
[----:B-1----:R-:W1:Y:S01]  /*1d80*/  S2R R0, SR_TID.X ;  /* 0x0000000000007919 */ /* 0x002e620000002100 */
[----:B------:R-:W-:Y:S01]  /*1d90*/  UMOV UR9, 0x40000040 ;  /* 0x4000004000097882 */ /* 0x000fe20000000000 */
[----:B------:R-:W-:Y:S01]  /*1da0*/  UMOV UR11, 0x40000040 ;  /* 0x40000040000b7882 */ /* 0x000fe20000000000 */
[----:B------:R-:W-:Y:S01]  /*1db0*/  UIADD3 UR12, UR20, 0x4, URZ ;  /* 0x00000004140c7890 */ /* 0x000fe2000fffe03f */
[----:B------:R-:W-:Y:S01]  /*1dc0*/  UMOV UR13, 0x40000040 ;  /* 0x40000040000d7882 */ /* 0x000fe20000000000 */
[----:B------:R-:W-:Y:S01]  /*1dd0*/  UMOV UR15, 0x40000040 ;  /* 0x40000040000f7882 */ /* 0x000fe20000000000 */
[----:B------:R-:W-:Y:S02]  /*1de0*/  UIADD3 UR4, UR4, 0x1c400, URZ ;  /* 0x0001c40004047890 */ /* 0x000fe4000fffe03f */
[----:B------:R-:W-:Y:S02]  /*1df0*/  UIADD3 UR16, UR20, 0x6, URZ ;  /* 0x0000000614107890 */ /* 0x000fe4000fffe03f */
[----:B------:R-:W-:Y:S01]  /*1e00*/  USHF.R.U32.HI UR4, URZ, 0x4, UR4 ;  /* 0x000000043f047899 */ /* 0x000fe20008011604 */
[----:B------:R-:W-:Y:S01]  /*1e10*/  UMOV UR17, 0x40000040 ;  /* 0x4000004000117882 */ /* 0x000fe20000000000 */
[----:B------:R-:W-:-:S02]  /*1e20*/  UMOV UR19, 0x40000040 ;  /* 0x4000004000137882 */ /* 0x000fc40000000000 */
[----:B------:R-:W-:-:S04]  /*1e30*/  ULOP3.LUT UR4, UR4, 0x3fff, URZ, 0xc0, !UPT ;  /* 0x00003fff04047892 */ /* 0x000fc8000f8ec03f */
[----:B------:R-:W-:-:S04]  /*1e40*/  ULOP3.LUT UR4, UR4, 0x10000, URZ, 0xfc, !UPT ;  /* 0x0001000004047892 */ /* 0x000fc8000f8efc3f */
[----:B------:R-:W-:-:S04]  /*1e50*/  UIMAD UR22, UR38, 0x300, UR4 ;  /* 0x00000300261678a4 */ /* 0x000fc8000f8e0204 */
[----:B------:R-:W-:Y:S02]  /*1e60*/  UIADD3 UR10, UR22, 0x2, URZ ;  /* 0x00000002160a7890 */ /* 0x000fe4000fffe03f */
[----:B------:R-:W-:Y:S02]  /*1e70*/  UIADD3 UR14, UR22, 0x4, URZ ;  /* 0x00000004160e7890 */ /* 0x000fe4000fffe03f */
[----:B------:R-:W-:Y:S02]  /*1e80*/  UIADD3 UR18, UR22, 0x6, URZ ;  /* 0x0000000616127890 */ /* 0x000fe4000fffe03f */
[----:B------:R-:W-:Y:S01]  /*1e90*/  HGMMA.64x96x16.F32 R24, gdesc[UR20], RZ, !UPT, gsb0 ;  /* 0x01600000141879f0 */ /* 0x000fe2000c0008ff */
[----:B-1----:R-:W-:-:S04]  /*1ea0*/  SHF.R.U32.HI R0, RZ, 0x7, R0 ;  /* 0x00000007ff007819 */ /* 0x002fc80000011600 */
        /* <DEDUP_REMOVED lines=14> */
.L_x_10916:
[----:B------:R-:W-:Y:S01]  /*1f90*/  ISETP.NE.AND P2, PT, R205, 0x1, PT ;  /* 0x00000001cd00780c */ /* 0x000fe20003f45270 */
[----:B------:R-:W2:Y:S01]  /*1fa0*/  S2UR UR6, SR_CgaCtaId ;  /* 0x00000000000679c3 */ /* 0x000ea20000008800 */
[----:B------:R-:W-:Y:S01]  /*1fb0*/  VIADD R0, R22, UR41 ;  /* 0x0000002916007c36 */ /* 0x000fe20008000000 */
[----:B------:R-:W-:Y:S01]  /*1fc0*/  UIADD3 UR5, UR24, 0x22840, URZ ;  /* 0x0002284018057890 */ /* 0x000fe2000fffe03f */
[----:B------:R-:W-:Y:S01]  /*1fd0*/  LOP3.LUT P1, RZ, R16, 0x80000, RZ, 0xc0, !PT ;  /* 0x0008000010ff7812 */ /* 0x000fe2000782c0ff */
[----:B------:R-:W-:Y:S01]  /*1fe0*/  ULDC UR7, c[0x0][0x9dc] ;  /* 0x0002770000077ab9 */ /* 0x000fe20000000800 */
[----:B------:R-:W-:Y:S01]  /*1ff0*/  IMAD.MOV.U32 R2, RZ, RZ, R0 ;  /* 0x000000ffff027224 */ /* 0x000fe200078e0000 */
[----:B------:R-:W-:Y:S01]  /*2000*/  ULDC UR15, c[0x0][0x9e0] ;  /* 0x00027800000f7ab9 */ /* 0x000fe20000000800 */
[----:B------:R-:W-:Y:S01]  /*2010*/  IMAD.MOV.U32 R13, RZ, RZ, -0x60 ;  /* 0xffffffa0ff0d7424 */ /* 0x000fe200078e00ff */
[----:B------:R-:W3:Y:S03]  /*2020*/  LDC R6, c[0x0][0x288] ;  /* 0x0000a200ff067b82 */ /* 0x000ee60000000800 */
[----:B------:R-:W-:-:S04]  /*2030*/  IMAD R15, R176, R13, 0x60 ;  /* 0x00000060b00f7424 */ /* 0x000fc800078e020d */
[----:B------:R-:W-:Y:S01]  /*2040*/  IMAD R14, R18, -0x2, R15 ;  /* 0xfffffffe120e7824 */ /* 0x000fe200078e020f */
[----:B------:R-:W4:Y:S08]  /*2050*/  @P2 LDC R5, c[0x0][0x44c] ;  /* 0x00011300ff052b82 */ /* 0x000f300000000800 */
[----:B------:R-:W5:Y:S01]  /*2060*/  @P2 LDC R11, c[0x0][0x450] ;  /* 0x00011400ff0b2b82 */ /* 0x000f620000000800 */
[----:B--2---:R-:W-:-:S09]  /*2070*/  UPRMT UR5, UR6, 0x654, UR5 ;  /* 0x0000065406057896 */ /* 0x004fd20008000005 */
[----:B------:R-:W-:Y:S01]  /*2080*/  SYNCS.ARRIVE.TRANS64.RED.A1T0 RZ, [UR5], RZ ;  /* 0x000000ffffff79a7 */ /* 0x000fe20008100405 */
[----:B------:R-:W-:Y:S01]  /*2090*/  ULOP3.LUT UR5, URZ, UR7, URZ, 0x33, !UPT ;  /* 0x000000073f057292 */ /* 0x000fe2000f8e333f */
[----:B----4-:R-:W-:-:S04]  /*20a0*/  @P2 IMAD.HI.U32 R4, R0, R5, RZ ;  /* 0x0000000500042227 */ /* 0x010fc800078e00ff */
[----:B------:R-:W-:Y:S01]  /*20b0*/  IMAD R0, R176, -0x60, R17 ;  /* 0xffffffa0b0007824 */ /* 0x000fe200078e0211 */
[----:B-----5:R-:W-:-:S03]  /*20c0*/  @P2 SHF.R.U32.HI R2, RZ, R11, R4 ;  /* 0x0000000bff022219 */ /* 0x020fc60000011604 */
[----:B------:R-:W-:Y:S02]  /*20d0*/  VIADD R5, R0, 0x61 ;  /* 0x0000006100057836 */ /* 0x000fe40000000000 */
[----:B------:R-:W2:Y:S02]  /*20e0*/  SHFL.IDX PT, R10, R2, RZ, 0x1c1f ;  /* 0x001c1fff020a7589 */ /* 0x000ea400000e0000 */
[----:B------:R-:W-:Y:S02]  /*20f0*/  IMAD R11, R18, -0x2, R5 ;  /* 0xfffffffe120b7824 */ /* 0x000fe400078e0205 */
[----:B------:R-:W-:Y:S02]  /*2100*/  VIADD R5, R0, 0x60 ;  /* 0x0000006000057836 */ /* 0x000fe40000000000 */
[----:B---3--:R-:W-:Y:S02]  /*2110*/  IMAD.IADD R11, R11, 0x1, -R6 ;  /* 0x000000010b0b7824 */ /* 0x008fe400078e0a06 */
[----:B------:R-:W-:-:S02]  /*2120*/  IMAD R12, R18, -0x2, R5 ;  /* 0xfffffffe120c7824 */ /* 0x000fc400078e0205 */
[C---:B------:R-:W-:Y:S02]  /*2130*/  VIADD R13, R11.reuse, UR15 ;  /* 0x0000000f0b0d7c36 */ /* 0x040fe40008000000 */
[----:B------:R-:W-:-:S03]  /*2140*/  VIADD R11, R11, UR5 ;  /* 0x000000050b0b7c36 */ /* 0x000fc60008000000 */
[----:B--2---:R-:W-:Y:S01]  /*2150*/  VIADDMNMX R0, R10, R13, R12, PT ;  /* 0x0000000d0a007246 */ /* 0x004fe2000380010c */
        /* <DEDUP_REMOVED lines=10> */
[----:B------:R-:W2:Y:S02]  /*2200*/  @P1 LDC.64 R72, c[0x0][0x9e8] ;  /* 0x00027a00ff481b82 */ /* 0x000ea40000000a00 */
[----:B--2---:R-:W-:-:S05]  /*2210*/  @P1 IMAD.HI.U32 R10, R5, R72, RZ ;  /* 0x00000048050a1227 */ /* 0x004fca00078e00ff */
[----:B------:R-:W-:-:S04]  /*2220*/  @P1 SHF.R.U32.HI R5, RZ, R73, R10 ;  /* 0x00000049ff051219 */ /* 0x000fc8000001160a */
[----:B------:R-:W-:Y:S01]  /*2230*/  LOP3.LUT R5, RZ, R5, RZ, 0x33, !PT ;  /* 0x00000005ff057212 */ /* 0x000fe200078e33ff */
[----:B------:R-:W-:Y:S06]  /*2240*/  BRA `(.L_x_10920) ;  /* 0x0000000000187947 */ /* 0x000fec0003800000 */
.L_x_10919:
[----:B------:R-:W-:Y:S02]  /*2250*/  ULDC UR5, c[0x0][0x9e4] ;  /* 0x0002790000057ab9 */ /* 0x000fe40000000800 */
[----:B------:R-:W-:-:S05]  /*2260*/  IMAD.U32 R20, RZ, RZ, UR5 ;  /* 0x00000005ff147e24 */ /* 0x000fca000f8e00ff */
[----:B------:R-:W-:-:S13]  /*2270*/  ISETP.NE.AND P1, PT, R20, 0x1, PT ;  /* 0x000000011400780c */ /* 0x000fda0003f25270 */
[----:B------:R-:W2:Y:S02]  /*2280*/  @P1 LDC.64 R72, c[0x0][0x9e8] ;  /* 0x00027a00ff481b82 */ /* 0x000ea40000000a00 */
[----:B--2---:R-:W-:-:S05]  /*2290*/  @P1 IMAD.HI.U32 R10, R5, R72, RZ ;  /* 0x00000048050a1227 */ /* 0x004fca00078e00ff */
[----:B------:R-:W-:-:S07]  /*22a0*/  @P1 SHF.R.U32.HI R5, RZ, R73, R10 ;  /* 0x00000049ff051219 */ /* 0x000fce000001160a */
.L_x_10920:
[----:B------:R-:W-:Y:S05]  /*22b0*/  BSYNC B0 ;  /* 0x0000000000007941 */ /* 0x000fea0003800000 */
.L_x_10918:
[----:B------:R-:W-:-:S05]  /*22c0*/  IMAD R5, R5, R20, R14 ;  /* 0x0000001405057224 */ /* 0x000fca00078e020e */
[----:B------:R-:W-:Y:S02]  /*22d0*/  VIADDMNMX R0, R5, R20, R0, PT ;  /* 0x0000001405007246 */ /* 0x000fe40003800100 */
[----:B------:R-:W-:-:S07]  /*22e0*/  VIMNMX R4, R4, R5, !PT ;  /* 0x0000000504047248 */ /* 0x000fce0007fe0100 */
.L_x_10917:
[C---:B------:R-:W-:Y:S01]  /*22f0*/  ISETP.GE.AND P6, PT, R15.reuse, 0x9, PT ;  /* 0x000000090f00780c */ /* 0x040fe20003fc6270 */
[----:B------:R-:W2:Y:S01]  /*2300*/  SHFL.IDX PT, R2, R2, 0x1, 0x1c1f ;  /* 0x003c1f0002027f89 */ /* 0x000ea200000e0000 */
[C---:B------:R-:W-:Y:S02]  /*2310*/  ISETP.GE.AND P1, PT, R15.reuse, 0x2, PT ;  /* 0x000000020f00780c */ /* 0x040fe40003f26270 */
        /* <DEDUP_REMOVED lines=10> */
[----:B------:R-:W-:Y:S01]  /*23c0*/  FSEL R29, R29, -INF , !P2 ;  /* 0xff8000001d1d7808 */ /* 0x000fe20005000000 */
[----:B--2---:R-:W-:Y:S01]  /*23d0*/  IMAD.IADD R5, R11, 0x1, R2 ;  /* 0x000000010b057824 */ /* 0x004fe200078e0202 */
        /* <DEDUP_REMOVED lines=103> */
[----:B------:R-:W-:-:S13]  /*2a50*/  LOP3.LUT P5, RZ, R16, 0x80000, RZ, 0xc0, !PT ;  /* 0x0008000010ff7812 */ /* 0x000fda00078ac0ff */
        /* <DEDUP_REMOVED lines=14> */
.L_x_10923:
[----:B------:R-:W-:Y:S02]  /*2b40*/  ULDC UR5, c[0x0][0x9e4] ;  /* 0x0002790000057ab9 */ /* 0x000fe40000000800 */
[----:B------:R-:W-:-:S05]  /*2b50*/  IMAD.U32 R4, RZ, RZ, UR5 ;  /* 0x00000005ff047e24 */ /* 0x000fca000f8e00ff */
[----:B------:R-:W-:-:S13]  /*2b60*/  ISETP.NE.AND P5, PT, R4, 0x1, PT ;  /* 0x000000010400780c */ /* 0x000fda0003fa5270 */
[----:B------:R-:W2:Y:S02]  /*2b70*/  @P5 LDC.64 R12, c[0x0][0x9e8] ;  /* 0x00027a00ff0c5b82 */ /* 0x000ea40000000a00 */
[----:B--2---:R-:W-:-:S05]  /*2b80*/  @P5 IMAD.HI.U32 R2, R11, R12, RZ ;  /* 0x0000000c0b025227 */ /* 0x004fca00078e00ff */
[----:B------:R-:W-:-:S07]  /*2b90*/  @P5 SHF.R.U32.HI R11, RZ, R13, R2 ;  /* 0x0000000dff0b5219 */ /* 0x000fce0000011602 */
.L_x_10924:
[----:B------:R-:W-:Y:S05]  /*2ba0*/  BSYNC B0 ;  /* 0x0000000000007941 */ /* 0x000fea0003800000 */
.L_x_10922:
[----:B------:R-:W-:-:S05]  /*2bb0*/  IMAD R11, R11, R4, R14 ;  /* 0x000000040b0b7224 */ /* 0x000fca00078e020e */
[----:B------:R-:W-:Y:S02]  /*2bc0*/  VIADDMNMX R0, R11, R4, R0, PT ;  /* 0x000000040b007246 */ /* 0x000fe40003800100 */
[----:B------:R-:W-:-:S07]  /*2bd0*/  VIMNMX R5, R5, R11, !PT ;  /* 0x0000000b05057248 */ /* 0x000fce0007fe0100 */
.L_x_10921:
        /* <DEDUP_REMOVED lines=11> */
[----:B------:R-:W-:Y:S02]  /*2c90*/  FMNMX.FTZ R2, R21, R25, !PT ;  /* 0x0000001915027209 */ /* 0x000fe40007810000 */
[----:B------:R-:W-:-:S02]  /*2ca0*/  FSEL R31, R31, -INF , !P1 ;  /* 0xff8000001f1f7808 */ /* 0x000fc40004800000 */
[----:B------:R-:W-:Y:S02]  /*2cb0*/  ISETP.NE.AND P1, PT, R20, RZ, PT ;  /* 0x000000ff1400720c */ /* 0x000fe40003f25270 */
[----:B------:R-:W-:Y:S02]  /*2cc0*/  ISETP.NE.AND P5, PT, R36, RZ, PT ;  /* 0x000000ff2400720c */ /* 0x000fe40003fa5270 */
        /* <DEDUP_REMOVED lines=53> */
[----:B------:R-:W-:Y:S01]  /*3020*/  ISETP.NE.AND P6, PT, R84, RZ, PT ;  /* 0x000000ff5400720c */ /* 0x000fe20003fc5270 */
[----:B------:R-:W2:Y:S01]  /*3030*/  SHFL.BFLY PT, R11, R2, 0x2, 0x1f ;  /* 0x0c401f00020b7f89 */ /* 0x000ea200000e0000 */
[----:B------:R-:W-:Y:S02]  /*3040*/  ISETP.LT.OR P1, PT, R0, 0x31, P1 ;  /* 0x000000310000780c */ /* 0x000fe40000f21670 */
[----:B------:R-:W-:Y:S02]  /*3050*/  ISETP.NE.AND P5, PT, R85, RZ, PT ;  /* 0x000000ff5500720c */ /* 0x000fe40003fa5270 */
[----:B------:R-:W-:Y:S02]  /*3060*/  FSEL R50, R50, -INF , !P1 ;  /* 0xff80000032327808 */ /* 0x000fe40004800000 */
[----:B------:R-:W-:-:S02]  /*3070*/  ISETP.NE.AND P1, PT, R48, RZ, PT ;  /* 0x000000ff3000720c */ /* 0x000fc40003f25270 */
[C---:B------:R-:W-:Y:S02]  /*3080*/  ISETP.GT.AND P4, PT, R5.reuse, RZ, !P4 ;  /* 0x000000ff0500720c */ /* 0x040fe40006784270 */
[----:B------:R-:W-:Y:S02]  /*3090*/  ISETP.GT.AND P1, PT, R5, 0x31, !P1 ;  /* 0x000000310500780c */ /* 0x000fe40004f24270 */
[C---:B------:R-:W-:Y:S02]  /*30a0*/  ISETP.LT.OR P4, PT, R0.reuse, 0x1, P4 ;  /* 0x000000010000780c */ /* 0x040fe40002781670 */
[----:B------:R-:W-:Y:S02]  /*30b0*/  ISETP.LT.OR P1, PT, R0, 0x32, P1 ;  /* 0x000000320000780c */ /* 0x000fe40000f21670 */
[----:B------:R-:W-:Y:S02]  /*30c0*/  FSEL R26, R26, -INF , !P4 ;  /* 0xff8000001a1a7808 */ /* 0x000fe40006000000 */
[----:B------:R-:W-:-:S02]  /*30d0*/  FSEL R51, R51, -INF , !P1 ;  /* 0xff80000033337808 */ /* 0x000fc40004800000 */
[----:B------:R-:W-:Y:S02]  /*30e0*/  ISETP.NE.AND P1, PT, R78, RZ, PT ;  /* 0x000000ff4e00720c */ /* 0x000fe40003f25270 */
[C---:B------:R-:W-:Y:S02]  /*30f0*/  ISETP.GT.AND P2, PT, R5.reuse, 0x51, !P2 ;  /* 0x000000510500780c */ /* 0x040fe40005744270 */
[C---:B------:R-:W-:Y:S02]  /*3100*/  ISETP.GT.AND P1, PT, R5.reuse, 0x38, !P1 ;  /* 0x000000380500780c */ /* 0x040fe40004f24270 */
[----:B--2---:R-:W-:Y:S02]  /*3110*/  FMNMX.FTZ R10, R2, R11, !PT ;  /* 0x0000000b020a7209 */ /* 0x004fe40007810000 */
[----:B------:R-:W-:Y:S02]  /*3120*/  ISETP.LT.OR P1, PT, R0, 0x39, P1 ;  /* 0x000000390000780c */ /* 0x000fe40000f21670 */
[----:B------:R-:W-:Y:S01]  /*3130*/  ISETP.GT.AND P3, PT, R5, 0x58, !P3 ;  /* 0x000000580500780c */ /* 0x000fe20005f64270 */
[----:B------:R-:W2:Y:S01]  /*3140*/  SHFL.BFLY PT, R11, R10, 0x1, 0x1f ;  /* 0x0c201f000a0b7f89 */ /* 0x000ea200000e0000 */
[----:B------:R-:W-:-:S02]  /*3150*/  FSEL R54, R54, -INF , !P1 ;  /* 0xff80000036367808 */ /* 0x000fc40004800000 */
[----:B------:R-:W-:Y:S02]  /*3160*/  ISETP.NE.AND P1, PT, R80, RZ, PT ;  /* 0x000000ff5000720c */ /* 0x000fe40003f25270 */
[C---:B------:R-:W-:Y:S02]  /*3170*/  ISETP.LT.OR P2, PT, R0.reuse, 0x52, P2 ;  /* 0x000000520000780c */ /* 0x040fe40001741670 */
[----:B------:R-:W-:Y:S02]  /*3180*/  ISETP.GT.AND P1, PT, R5, 0x39, !P1 ;  /* 0x000000390500780c */ /* 0x000fe40004f24270 */
[C---:B------:R-:W-:Y:S02]  /*3190*/  ISETP.LT.OR P3, PT, R0.reuse, 0x59, P3 ;  /* 0x000000590000780c */ /* 0x040fe40001f61670 */
[----:B------:R-:W-:Y:S02]  /*31a0*/  ISETP.LT.OR P1, PT, R0, 0x3a, P1 ;  /* 0x0000003a0000780c */ /* 0x000fe40000f21670 */
[----:B------:R-:W-:-:S02]  /*31b0*/  FSEL R67, R67, -INF , !P2 ;  /* 0xff80000043437808 */ /* 0x000fc40005000000 */
[----:B------:R-:W-:Y:S02]  /*31c0*/  FSEL R55, R55, -INF , !P1 ;  /* 0xff80000037377808 */ /* 0x000fe40004800000 */
[----:B------:R-:W-:Y:S02]  /*31d0*/  ISETP.NE.AND P1, PT, R82, RZ, PT ;  /* 0x000000ff5200720c */ /* 0x000fe40003f25270 */
[----:B------:R-:W-:Y:S02]  /*31e0*/  FSEL R70, R70, -INF , !P3 ;  /* 0xff80000046467808 */ /* 0x000fe40005800000 */
[----:B------:R-:W-:Y:S02]  /*31f0*/  ISETP.GT.AND P1, PT, R5, 0x40, !P1 ;  /* 0x000000400500780c */ /* 0x000fe40004f24270 */
[----:B--2---:R-:W-:Y:S02]  /*3200*/  FMNMX.FTZ R4, R10, R11, !PT ;  /* 0x0000000b0a047209 */ /* 0x004fe40007810000 */
[----:B------:R-:W-:-:S03]  /*3210*/  ISETP.LT.OR P1, PT, R0, 0x41, P1 ;  /* 0x000000410000780c */ /* 0x000fc60000f21670 */
[----:B------:R-:W-:Y:S01]  /*3220*/  FMUL.FTZ R11, R4, UR6 ;  /* 0x00000006040b7c20 */ /* 0x000fe20008410000 */
[----:B------:R-:W-:Y:S02]  /*3230*/  FSEL R58, R58, -INF , !P1 ;  /* 0xff8000003a3a7808 */ /* 0x000fe40004800000 */
[----:B------:R-:W-:Y:S02]  /*3240*/  ISETP.GT.AND P1, PT, R5, 0x41, !P6 ;  /* 0x000000410500780c */ /* 0x000fe40007724270 */
[----:B------:R-:W-:Y:S02]  /*3250*/  ISETP.NE.AND P6, PT, R87, RZ, PT ;  /* 0x000000ff5700720c */ /* 0x000fe40003fc5270 */
[----:B------:R-:W-:-:S04]  /*3260*/  ISETP.LT.OR P1, PT, R0, 0x42, P1 ;  /* 0x000000420000780c */ /* 0x000fc80000f21670 */
[----:B------:R-:W-:Y:S02]  /*3270*/  FSEL R59, R59, -INF , !P1 ;  /* 0xff8000003b3b7808 */ /* 0x000fe40004800000 */
[----:B------:R-:W-:Y:S02]  /*3280*/  ISETP.GT.AND P1, PT, R5, 0x48, !P5 ;  /* 0x000000480500780c */ /* 0x000fe40006f24270 */
[----:B------:R-:W-:Y:S02]  /*3290*/  ISETP.NE.AND P5, PT, R86, RZ, PT ;  /* 0x000000ff5600720c */ /* 0x000fe40003fa5270 */
[----:B------:R-:W-:-:S04]  /*32a0*/  ISETP.LT.OR P1, PT, R0, 0x49, P1 ;  /* 0x000000490000780c */ /* 0x000fc80000f21670 */
[----:B------:R-:W-:Y:S02]  /*32b0*/  FSEL R62, R62, -INF , !P1 ;  /* 0xff8000003e3e7808 */ /* 0x000fe40004800000 */
[----:B------:R-:W-:-:S04]  /*32c0*/  FSETP.NEU.FTZ.AND P1, PT, R4, -INF , PT ;  /* 0xff8000000400780b */ /* 0x000fc80003f3d000 */
[----:B------:R-:W-:Y:S02]  /*32d0*/  FSEL R12, R11, RZ, P1 ;  /* 0x000000ff0b0c7208 */ /* 0x000fe40000800000 */
[----:B------:R-:W-:Y:S02]  /*32e0*/  FMNMX.FTZ R11, R26, R27, !PT ;  /* 0x0000001b1a0b7209 */ /* 0x000fe40007810000 */
[----:B------:R-:W-:Y:S01]  /*32f0*/  ISETP.GT.AND P1, PT, R5, 0x49, !P5 ;  /* 0x000000490500780c */ /* 0x000fe20006f24270 */
[--C-:B------:R-:W-:Y:S01]  /*3300*/  FFMA.FTZ R13, R21, UR6, -R12.reuse ;  /* 0x00000006150d7c23 */ /* 0x100fe2000801080c */
[----:B------:R-:W-:Y:S01]  /*3310*/  FMNMX.FTZ R2, R30, R11, !PT ;  /* 0x0000000b1e027209 */ /* 0x000fe20007810000 */
[--C-:B------:R-:W-:Y:S01]  /*3320*/  FFMA.FTZ R10, R25, UR6, -R12.reuse ;  /* 0x00000006190a7c23 */ /* 0x100fe2000801080c */
[----:B------:R-:W-:Y:S01]  /*3330*/  ISETP.LT.OR P1, PT, R0, 0x4a, P1 ;  /* 0x0000004a0000780c */ /* 0x000fe20000f21670 */
[--C-:B------:R-:W-:Y:S01]  /*3340*/  FFMA.FTZ R14, R73, UR6, -R12.reuse ;  /* 0x00000006490e7c23 */ /* 0x100fe2000801080c */
[----:B------:R-:W-:Y:S01]  /*3350*/  FMNMX.FTZ R11, R31, R2, !PT ;  /* 0x000000021f0b7209 */ /* 0x000fe20007810000 */
[----:B------:R-:W-:Y:S01]  /*3360*/  MUFU.EX2 R13, R13 ;  /* 0x0000000d000d7308 */ /* 0x000fe20000000800 */
[----:B------:R-:W-:Y:S01]  /*3370*/  FSEL R63, R63, -INF , !P1 ;  /* 0xff8000003f3f7808 */ /* 0x000fe20004800000 */
[--C-:B------:R-:W-:Y:S01]  /*3380*/  FFMA.FTZ R20, R75, UR6, -R12.reuse ;  /* 0x000000064b147c23 */ /* 0x100fe2000801080c */
[----:B------:R-:W-:Y:S01]  /*3390*/  FMNMX.FTZ R2, R34, R11, !PT ;  /* 0x0000000b22027209 */ /* 0x000fe20007810000 */
[--C-:B------:R-:W-:Y:S01]  /*33a0*/  FFMA.FTZ R21, R33, UR6, -R12.reuse ;  /* 0x0000000621157c23 */ /* 0x100fe2000801080c */
[----:B------:R-:W-:Y:S01]  /*33b0*/  ISETP.GT.AND P1, PT, R5, 0x50, !P6 ;  /* 0x000000500500780c */ /* 0x000fe20007724270 */
[--C-:B------:R-:W-:Y:S01]  /*33c0*/  FFMA.FTZ R24, R77, UR6, -R12.reuse ;  /* 0x000000064d187c23 */ /* 0x100fe2000801080c */
[----:B------:R-:W-:Y:S01]  /*33d0*/  FMNMX.FTZ R11, R35, R2, !PT ;  /* 0x00000002230b7209 */ /* 0x000fe20007810000 */
[----:B------:R-:W2:Y:S01]  /*33e0*/  MUFU.EX2 R10, R10 ;  /* 0x0000000a000a7308 */ /* 0x000ea20000000800 */
[----:B------:R-:W-:Y:S01]  /*33f0*/  ISETP.NE.AND P5, PT, R15, RZ, PT ;  /* 0x000000ff0f00720c */ /* 0x000fe20003fa5270 */
[--C-:B------:R-:W-:Y:S01]  /*3400*/  FFMA.FTZ R15, R29, UR6, -R12.reuse ;  /* 0x000000061d0f7c23 */ /* 0x100fe2000801080c */
[----:B------:R-:W-:Y:S01]  /*3410*/  FMNMX.FTZ R2, R38, R11, !PT ;  /* 0x0000000b26027209 */ /* 0x000fe20007810000 */
[--C-:B------:R-:W-:Y:S01]  /*3420*/  FFMA.FTZ R25, R37, UR6, -R12.reuse ;  /* 0x0000000625197c23 */ /* 0x100fe2000801080c */
[----:B------:R-:W-:Y:S01]  /*3430*/  ISETP.LT.OR P1, PT, R0, 0x51, P1 ;  /* 0x000000510000780c */ /* 0x000fe20000f21670 */
[--C-:B------:R-:W-:Y:S01]  /*3440*/  FFMA.FTZ R28, R79, UR6, -R12.reuse ;  /* 0x000000064f1c7c23 */ /* 0x100fe2000801080c */
[----:B------:R-:W-:Y:S01]  /*3450*/  FMNMX.FTZ R11, R39, R2, !PT ;  /* 0x00000002270b7209 */ /* 0x000fe20007810000 */
[----:B------:R-:W-:Y:S01]  /*3460*/  MUFU.EX2 R14, R14 ;  /* 0x0000000e000e7308 */ /* 0x000fe20000000800 */
[----:B------:R-:W-:Y:S01]  /*3470*/  ISETP.GT.AND P4, PT, R5, 0x59, !P5 ;  /* 0x000000590500780c */ /* 0x000fe20006f84270 */
[--C-:B------:R-:W-:Y:S01]  /*3480*/  FFMA.FTZ R29, R45, UR6, -R12.reuse ;  /* 0x000000062d1d7c23 */ /* 0x100fe2000801080c */
[----:B------:R-:W-:Y:S01]  /*3490*/  FMNMX.FTZ R2, R42, R11, !PT ;  /* 0x0000000b2a027209 */ /* 0x000fe20007810000 */
[--C-:B------:R-:W-:Y:S01]  /*34a0*/  FFMA.FTZ R32, R83, UR6, -R12.reuse ;  /* 0x0000000653207c23 */ /* 0x100fe2000801080c */
[----:B------:R-:W-:Y:S01]  /*34b0*/  FSEL R66, R66, -INF , !P1 ;  /* 0xff80000042427808 */ /* 0x000fe20004800000 */
[--C-:B------:R-:W-:Y:S01]  /*34c0*/  FFMA.FTZ R33, R49, UR6, -R12.reuse ;  /* 0x0000000631217c23 */ /* 0x100fe2000801080c */
[----:B------:R-:W-:Y:S01]  /*34d0*/  FMNMX.FTZ R11, R43, R2, !PT ;  /* 0x000000022b0b7209 */ /* 0x000fe20007810000 */
[----:B------:R-:W3:Y:S01]  /*34e0*/  MUFU.EX2 R15, R15 ;  /* 0x0000000f000f7308 */ /* 0x000ee20000000800 */
        /* <DEDUP_REMOVED lines=15> */
[----:B------:R-:W4:Y:S01]  /*35e0*/  MUFU.EX2 R21, R21 ;  /* 0x0000001500157308 */ /* 0x000f220000000800 */
[----:B------:R-:W-:Y:S01]  /*35f0*/  FFMA.FTZ R68, R68, UR6, -R12 ;  /* 0x0000000644447c23 */ /* 0x000fe2000801080c */
[----:B--2---:R-:W-:-:S02]  /*3600*/  F2FP.F16.F32.PACK_AB R152, R10, R13 ;  /* 0x0000000d0a98723e */ /* 0x004fc400000000ff */
[----:B------:R-:W-:Y:S02]  /*3610*/  FMNMX.FTZ R2, R54, R11, !PT ;  /* 0x0000000b36027209 */ /* 0x000fe40007810000 */
[----:B---3--:R-:W-:Y:S02]  /*3620*/  F2FP.F16.F32.PACK_AB R154, R15, R14 ;  /* 0x0000000e0f9a723e */ /* 0x008fe400000000ff */
[----:B------:R-:W-:Y:S01]  /*3630*/  FMNMX.FTZ R11, R55, R2, !PT ;  /* 0x00000002370b7209 */ /* 0x000fe20007810000 */
[----:B------:R-:W-:Y:S03]  /*3640*/  MUFU.EX2 R24, R24 ;  /* 0x0000001800187308 */ /* 0x000fe60000000800 */
[----:B------:R-:W-:-:S04]  /*3650*/  FMNMX.FTZ R2, R58, R11, !PT ;  /* 0x0000000b3a027209 */ /* 0x000fc80007810000 */
[----:B------:R-:W-:Y:S01]  /*3660*/  FMNMX.FTZ R11, R59, R2, !PT ;  /* 0x000000023b0b7209 */ /* 0x000fe20007810000 */
[----:B------:R-:W2:Y:S01]  /*3670*/  MUFU.EX2 R25, R25 ;  /* 0x0000001900197308 */ /* 0x000ea20000000800 */
[----:B----4-:R-:W-:Y:S02]  /*3680*/  F2FP.F16.F32.PACK_AB R156, R21, R20 ;  /* 0x00000014159c723e */ /* 0x010fe400000000ff */
[----:B------:R-:W-:Y:S01]  /*3690*/  FMNMX.FTZ R2, R62, R11, !PT ;  /* 0x0000000b3e027209 */ /* 0x000fe20007810000 */
[----:B------:R-:W-:Y:S01]  /*36a0*/  FFMA.FTZ R11, R41, UR6, -R12 ;  /* 0x00000006290b7c23 */ /* 0x000fe2000801080c */
[----:B------:R-:W-:Y:S02]  /*36b0*/  FADD.FTZ R41, R13, R10 ;  /* 0x0000000a0d297221 */ /* 0x000fe40000010000 */
[----:B------:R-:W-:Y:S01]  /*36c0*/  FMNMX.FTZ R5, R63, R2, !PT ;  /* 0x000000023f057209 */ /* 0x000fe20007810000 */
[----:B------:R-:W-:Y:S03]  /*36d0*/  MUFU.EX2 R28, R28 ;  /* 0x0000001c001c7308 */ /* 0x000fe60000000800 */
[----:B------:R-:W-:-:S04]  /*36e0*/  FMNMX.FTZ R2, R66, R5, !PT ;  /* 0x0000000542027209 */ /* 0x000fc80007810000 */
[----:B------:R-:W-:Y:S01]  /*36f0*/  FMNMX.FTZ R5, R67, R2, !PT ;  /* 0x0000000243057209 */ /* 0x000fe20007810000 */
[--C-:B------:R-:W-:Y:S01]  /*3700*/  FFMA.FTZ R2, R81, UR6, -R12.reuse ;  /* 0x0000000651027c23 */ /* 0x100fe2000801080c */
[----:B------:R-:W3:Y:S01]  /*3710*/  MUFU.EX2 R11, R11 ;  /* 0x0000000b000b7308 */ /* 0x000ee20000000800 */
[----:B------:R-:W-:Y:S01]  /*3720*/  FFMA.FTZ R12, R69, UR6, -R12 ;  /* 0x00000006450c7c23 */ /* 0x000fe2000801080c */
[----:B------:R-:W-:Y:S02]  /*3730*/  FMNMX.FTZ R0, R70, R5, !PT ;  /* 0x0000000546007209 */ /* 0x000fe40007810000 */
[----:B--2---:R-:W-:Y:S02]  /*3740*/  F2FP.F16.F32.PACK_AB R158, R25, R24 ;  /* 0x00000018199e723e */ /* 0x004fe400000000ff */
[----:B------:R-:W-:Y:S02]  /*3750*/  FMNMX.FTZ R0, R71, R0, !PT ;  /* 0x0000000047007209 */ /* 0x000fe40007810000 */
[----:B------:R2:W-:Y:S03]  /*3760*/  MUFU.EX2 R162, R2 ;  /* 0x0000000200a27308 */ /* 0x0005e60000000800 */
[----:B------:R-:W2:Y:S05]  /*3770*/  SHFL.BFLY PT, R5, R0, 0x2, 0x1f ;  /* 0x0c401f0000057f89 */ /* 0x000eaa00000e0000 */
[----:B------:R-:W-:Y:S01]  /*3780*/  MUFU.EX2 R37, R12 ;  /* 0x0000000c00257308 */ /* 0x000fe20000000800 */
[----:B---3--:R-:W-:-:S07]  /*3790*/  F2FP.F16.F32.PACK_AB R160, R11, R28 ;  /* 0x0000001c0ba0723e */ /* 0x008fce00000000ff */
[----:B------:R-:W-:Y:S08]  /*37a0*/  MUFU.EX2 R29, R29 ;  /* 0x0000001d001d7308 */ /* 0x000ff00000000800 */
[----:B------:R-:W-:Y:S01]  /*37b0*/  MUFU.EX2 R32, R32 ;  /* 0x0000002000207308 */ /* 0x000fe20000000800 */
[----:B--2---:R-:W-:-:S05]  /*37c0*/  FMNMX.FTZ R2, R0, R5, !PT ;  /* 0x0000000500027209 */ /* 0x004fca0007810000 */
[----:B------:R-:W2:Y:S02]  /*37d0*/  SHFL.BFLY PT, R5, R2, 0x1, 0x1f ;  /* 0x0c201f0002057f89 */ /* 0x000ea400000e0000 */
[----:B------:R-:W3:Y:S08]  /*37e0*/  MUFU.EX2 R33, R33 ;  /* 0x0000002100217308 */ /* 0x000ef00000000800 */
[----:B------:R-:W-:Y:S08]  /*37f0*/  MUFU.EX2 R52, R52 ;  /* 0x0000003400347308 */ /* 0x000ff00000000800 */
[----:B------:R-:W4:Y:S01]  /*3800*/  MUFU.EX2 R53, R53 ;  /* 0x0000003500357308 */ /* 0x000f220000000800 */
[----:B---3--:R-:W-:-:S02]  /*3810*/  F2FP.F16.F32.PACK_AB R164, R33, R32 ;  /* 0x0000002021a4723e */ /* 0x008fc400000000ff */
[----:B--2---:R-:W-:Y:S01]  /*3820*/  FMNMX.FTZ R5, R2, R5, !PT ;  /* 0x0000000502057209 */ /* 0x004fe20007810000 */
[----:B------:R-:W-:-:S04]  /*3830*/  FADD.FTZ R2, R14, R41 ;  /* 0x000000290e027221 */ /* 0x000fc80000010000 */
[----:B------:R-:W-:Y:S01]  /*3840*/  MUFU.EX2 R56, R56 ;  /* 0x0000003800387308 */ /* 0x000fe20000000800 */
[C---:B------:R-:W-:Y:S01]  /*3850*/  FSETP.NEU.FTZ.AND P1, PT, R5.reuse, -INF , PT ;  /* 0xff8000000500780b */ /* 0x040fe20003f3d000 */
[----:B------:R-:W-:Y:S01]  /*3860*/  FMUL.FTZ R0, R5, UR6 ;  /* 0x0000000605007c20 */ /* 0x000fe20008410000 */
[----:B------:R-:W-:-:S04]  /*3870*/  FADD.FTZ R41, R15, R2 ;  /* 0x000000020f297221 */ /* 0x000fc80000010000 */
[----:B------:R-:W-:Y:S01]  /*3880*/  FSEL R0, R0, RZ, P1 ;  /* 0x000000ff00007208 */ /* 0x000fe20000800000 */
[----:B------:R-:W-:Y:S01]  /*3890*/  FADD.FTZ R2, R20, R41 ;  /* 0x0000002914027221 */ /* 0x000fe20000010000 */
[----:B------:R-:W-:Y:S01]  /*38a0*/  MUFU.EX2 R57, R57 ;  /* 0x0000003900397308 */ /* 0x000fe20000000800 */
[----:B----4-:R-:W-:Y:S02]  /*38b0*/  F2FP.F16.F32.PACK_AB R166, R53, R52 ;  /* 0x0000003435a6723e */ /* 0x010fe400000000ff */
        /* <DEDUP_REMOVED lines=8> */
[----:B------:R-:W-:Y:S01]  /*3940*/  FFMA.FTZ R39, R39, UR6, -R0 ;  /* 0x0000000627277c23 */ /* 0x000fe20008010800 */
[----:B------:R-:W-:Y:S01]  /*3950*/  FADD.FTZ R45, R21, R2 ;  /* 0x00000002152d7221 */ /* 0x000fe20000010000 */
[--C-:B------:R-:W-:Y:S01]  /*3960*/  FFMA.FTZ R42, R42, UR6, -R0.reuse ;  /* 0x000000062a2a7c23 */ /* 0x100fe20008010800 */
[--C-:B------:R-:W-:Y:S01]  /*3970*/  FFMA.FTZ R43, R43, UR6, -R0.reuse ;  /* 0x000000062b2b7c23 */ /* 0x100fe20008010800 */
[--C-:B------:R-:W-:Y:S01]  /*3980*/  FFMA.FTZ R46, R46, UR6, -R0.reuse ;  /* 0x000000062e2e7c23 */ /* 0x100fe20008010800 */
[----:B------:R-:W-:Y:S01]  /*3990*/  FADD.FTZ R12, R24, R45 ;  /* 0x0000002d180c7221 */ /* 0x000fe20000010000 */
[----:B------:R-:W2:Y:S01]  /*39a0*/  MUFU.EX2 R27, R27 ;  /* 0x0000001b001b7308 */ /* 0x000ea20000000800 */
[--C-:B------:R-:W-:Y:S01]  /*39b0*/  FFMA.FTZ R47, R47, UR6, -R0.reuse ;  /* 0x000000062f2f7c23 */ /* 0x100fe20008010800 */
[----:B------:R-:W-:Y:S01]  /*39c0*/  FFMA.FTZ R50, R50, UR6, -R0 ;  /* 0x0000000632327c23 */ /* 0x000fe20008010800 */
[----:B------:R-:W-:Y:S01]  /*39d0*/  FADD.FTZ R45, R25, R12 ;  /* 0x0000000c192d7221 */ /* 0x000fe20000010000 */
        /* <DEDUP_REMOVED lines=9> */
[--C-:B------:R-:W-:Y:S01]  /*3a70*/  FFMA.FTZ R63, R63, UR6, -R0.reuse ;  /* 0x000000063f3f7c23 */ /* 0x100fe20008010800 */
[--C-:B------:R-:W-:Y:S01]  /*3a80*/  FFMA.FTZ R66, R66, UR6, -R0.reuse ;  /* 0x0000000642427c23 */ /* 0x100fe20008010800 */
[----:B------:R-:W-:Y:S01]  /*3a90*/  FADD.FTZ R12, R162, R45 ;  /* 0x0000002da20c7221 */ /* 0x000fe20000010000 */
[----:B------:R-:W4:Y:S01]  /*3aa0*/  MUFU.EX2 R31, R31 ;  /* 0x0000001f001f7308 */ /* 0x000f220000000800 */
[----:B--2---:R-:W-:Y:S01]  /*3ab0*/  FADD.FTZ R41, R26, R27 ;  /* 0x0000001b1a297221 */ /* 0x004fe20000010000 */
[----:B------:R-:W-:Y:S01]  /*3ac0*/  FFMA.FTZ R67, R67, UR6, -R0 ;  /* 0x0000000643437c23 */ /* 0x000fe20008010800 */
[----:B------:R-:W-:Y:S01]  /*3ad0*/  FADD.FTZ R45, R29, R12 ;  /* 0x0000000c1d2d7221 */ /* 0x000fe20000010000 */
[--C-:B------:R-:W-:Y:S01]  /*3ae0*/  FFMA.FTZ R70, R70, UR6, -R0.reuse ;  /* 0x0000000646467c23 */ /* 0x100fe20008010800 */
[----:B------:R-:W-:Y:S01]  /*3af0*/  FFMA.FTZ R0, R71, UR6, -R0 ;  /* 0x0000000647007c23 */ /* 0x000fe20008010800 */
[----:B------:R-:W-:Y:S01]  /*3b00*/  F2FP.F16.F32.PACK_AB R162, R29, R162 ;  /* 0x000000a21da2723e */ /* 0x000fe200000000ff */
[----:B------:R-:W-:Y:S01]  /*3b10*/  FADD.FTZ R12, R32, R45 ;  /* 0x0000002d200c7221 */ /* 0x000fe20000010000 */
[----:B------:R-:W2:Y:S01]  /*3b20*/  MUFU.EX2 R34, R34 ;  /* 0x0000002200227308 */ /* 0x000ea20000000800 */
[----:B---3--:R-:W-:Y:S01]  /*3b30*/  FADD.FTZ R2, R30, R41 ;  /* 0x000000291e027221 */ /* 0x008fe20000010000 */
[----:B------:R-:W-:Y:S01]  /*3b40*/  F2FP.F16.F32.PACK_AB R168, R57, R56 ;  /* 0x0000003839a8723e */ /* 0x000fe200000000ff */
[----:B------:R-:W-:Y:S01]  /*3b50*/  FADD.FTZ R45, R33, R12 ;  /* 0x0000000c212d7221 */ /* 0x000fe20000010000 */
[----:B------:R-:W-:-:S03]  /*3b60*/  F2FP.F16.F32.PACK_AB R153, R27, R26 ;  /* 0x0000001a1b99723e */ /* 0x000fc600000000ff */
[----:B------:R-:W-:Y:S01]  /*3b70*/  FADD.FTZ R12, R52, R45 ;  /* 0x0000002d340c7221 */ /* 0x000fe20000010000 */
[----:B------:R-:W3:Y:S01]  /*3b80*/  MUFU.EX2 R35, R35 ;  /* 0x0000002300237308 */ /* 0x000ee20000000800 */
[C---:B----4-:R-:W-:Y:S01]  /*3b90*/  FADD.FTZ R41, R31.reuse, R2 ;  /* 0x000000021f297221 */ /* 0x050fe20000010000 */
[----:B------:R-:W-:Y:S01]  /*3ba0*/  F2FP.F16.F32.PACK_AB R155, R31, R30 ;  /* 0x0000001e1f9b723e */ /* 0x000fe200000000ff */
[----:B------:R-:W-:-:S04]  /*3bb0*/  FADD.FTZ R45, R53, R12 ;  /* 0x0000000c352d7221 */ /* 0x000fc80000010000 */
[----:B------:R-:W-:Y:S01]  /*3bc0*/  FADD.FTZ R10, R56, R45 ;  /* 0x0000002d380a7221 */ /* 0x000fe20000010000 */
[----:B------:R-:W4:Y:S01]  /*3bd0*/  MUFU.EX2 R38, R38 ;  /* 0x0000002600267308 */ /* 0x000f220000000800 */
[----:B--2---:R-:W-:Y:S02]  /*3be0*/  FADD.FTZ R2, R34, R41 ;  /* 0x0000002922027221 */ /* 0x004fe40000010000 */
[----:B------:R-:W-:-:S05]  /*3bf0*/  FADD.FTZ R15, R57, R10 ;  /* 0x0000000a390f7221 */ /* 0x000fca0000010000 */
[----:B------:R-:W2:Y:S01]  /*3c00*/  MUFU.EX2 R39, R39 ;  /* 0x0000002700277308 */ /* 0x000ea20000000800 */
[C---:B---3--:R-:W-:Y:S01]  /*3c10*/  FADD.FTZ R41, R35.reuse, R2 ;  /* 0x0000000223297221 */ /* 0x048fe20000010000 */
[----:B------:R-:W-:-:S06]  /*3c20*/  F2FP.F16.F32.PACK_AB R157, R35, R34 ;  /* 0x00000022239d723e */ /* 0x000fcc00000000ff */
[----:B------:R-:W3:Y:S01]  /*3c30*/  MUFU.EX2 R42, R42 ;  /* 0x0000002a002a7308 */ /* 0x000ee20000000800 */
[----:B----4-:R-:W-:-:S07]  /*3c40*/  FADD.FTZ R2, R38, R41 ;  /* 0x0000002926027221 */ /* 0x010fce0000010000 */
[----:B------:R-:W4:Y:S01]  /*3c50*/  MUFU.EX2 R43, R43 ;  /* 0x0000002b002b7308 */ /* 0x000f220000000800 */
[C---:B--2---:R-:W-:Y:S01]  /*3c60*/  FADD.FTZ R41, R39.reuse, R2 ;  /* 0x0000000227297221 */ /* 0x044fe20000010000 */
[----:B------:R-:W-:-:S06]  /*3c70*/  F2FP.F16.F32.PACK_AB R159, R39, R38 ;  /* 0x00000026279f723e */ /* 0x000fcc00000000ff */
[----:B------:R-:W2:Y:S01]  /*3c80*/  MUFU.EX2 R46, R46 ;  /* 0x0000002e002e7308 */ /* 0x000ea20000000800 */
[----:B---3--:R-:W-:-:S07]  /*3c90*/  FADD.FTZ R2, R42, R41 ;  /* 0x000000292a027221 */ /* 0x008fce0000010000 */
[----:B------:R-:W3:Y:S01]  /*3ca0*/  MUFU.EX2 R47, R47 ;  /* 0x0000002f002f7308 */ /* 0x000ee20000000800 */
[C---:B----4-:R-:W-:Y:S01]  /*3cb0*/  FADD.FTZ R41, R43.reuse, R2 ;  /* 0x000000022b297221 */ /* 0x050fe20000010000 */
[----:B------:R-:W-:-:S06]  /*3cc0*/  F2FP.F16.F32.PACK_AB R161, R43, R42 ;  /* 0x0000002a2ba1723e */ /* 0x000fcc00000000ff */
[----:B------:R-:W4:Y:S01]  /*3cd0*/  MUFU.EX2 R50, R50 ;  /* 0x0000003200327308 */ /* 0x000f220000000800 */
[----:B--2---:R-:W-:-:S07]  /*3ce0*/  FADD.FTZ R2, R46, R41 ;  /* 0x000000292e027221 */ /* 0x004fce0000010000 */
        /* <DEDUP_REMOVED lines=11> */
[----:B----4-:R-:W-:-:S07]  /*3da0*/  FADD.FTZ R10, R60, R15 ;  /* 0x0000000f3c0a7221 */ /* 0x010fce0000010000 */
[----:B------:R-:W4:Y:S01]  /*3db0*/  MUFU.EX2 R58, R58 ;  /* 0x0000003a003a7308 */ /* 0x000f220000000800 */
[C---:B--2---:R-:W-:Y:S01]  /*3dc0*/  FADD.FTZ R11, R55.reuse, R2 ;  /* 0x00000002370b7221 */ /* 0x044fe20000010000 */
[----:B------:R-:W-:-:S06]  /*3dd0*/  F2FP.F16.F32.PACK_AB R167, R55, R54 ;  /* 0x0000003637a7723e */ /* 0x000fcc00000000ff */
[----:B------:R-:W2:Y:S01]  /*3de0*/  MUFU.EX2 R64, R64 ;  /* 0x0000004000407308 */ /* 0x000ea20000000800 */
[C---:B---3--:R-:W-:Y:S01]  /*3df0*/  FADD.FTZ R13, R61.reuse, R10 ;  /* 0x0000000a3d0d7221 */ /* 0x048fe20000010000 */
[----:B------:R-:W-:-:S06]  /*3e00*/  F2FP.F16.F32.PACK_AB R170, R61, R60 ;  /* 0x0000003c3daa723e */ /* 0x000fcc00000000ff */
[----:B------:R-:W3:Y:S01]  /*3e10*/  MUFU.EX2 R59, R59 ;  /* 0x0000003b003b7308 */ /* 0x000ee20000000800 */
[----:B----4-:R-:W-:-:S07]  /*3e20*/  FADD.FTZ R2, R58, R11 ;  /* 0x0000000b3a027221 */ /* 0x010fce0000010000 */
[----:B------:R-:W4:Y:S01]  /*3e30*/  MUFU.EX2 R65, R65 ;  /* 0x0000004100417308 */ /* 0x000f220000000800 */
[----:B--2---:R-:W-:-:S07]  /*3e40*/  FADD.FTZ R10, R64, R13 ;  /* 0x0000000d400a7221 */ /* 0x004fce0000010000 */
[----:B------:R-:W2:Y:S01]  /*3e50*/  MUFU.EX2 R62, R62 ;  /* 0x0000003e003e7308 */ /* 0x000ea20000000800 */
[C---:B---3--:R-:W-:Y:S01]  /*3e60*/  FADD.FTZ R11, R59.reuse, R2 ;  /* 0x000000023b0b7221 */ /* 0x048fe20000010000 */
[----:B------:R-:W-:-:S06]  /*3e70*/  F2FP.F16.F32.PACK_AB R169, R59, R58 ;  /* 0x0000003a3ba9723e */ /* 0x000fcc00000000ff */
[----:B------:R-:W3:Y:S01]  /*3e80*/  MUFU.EX2 R68, R68 ;  /* 0x0000004400447308 */ /* 0x000ee20000000800 */
[C---:B----4-:R-:W-:Y:S01]  /*3e90*/  FADD.FTZ R13, R65.reuse, R10 ;  /* 0x0000000a410d7221 */ /* 0x050fe20000010000 */
[----:B------:R-:W-:-:S06]  /*3ea0*/  F2FP.F16.F32.PACK_AB R172, R65, R64 ;  /* 0x0000004041ac723e */ /* 0x000fcc00000000ff */
[----:B------:R-:W4:Y:S01]  /*3eb0*/  MUFU.EX2 R63, R63 ;  /* 0x0000003f003f7308 */ /* 0x000f220000000800 */
[----:B--2---:R-:W-:-:S07]  /*3ec0*/  FADD.FTZ R2, R62, R11 ;  /* 0x0000000b3e027221 */ /* 0x004fce0000010000 */
[----:B------:R-:W2:Y:S01]  /*3ed0*/  MUFU.EX2 R66, R66 ;  /* 0x0000004200427308 */ /* 0x000ea20000000800 */
[----:B---3--:R-:W-:Y:S01]  /*3ee0*/  FADD.FTZ R10, R68, R13 ;  /* 0x0000000d440a7221 */ /* 0x008fe20000010000 */
[----:B------:R-:W-:-:S06]  /*3ef0*/  F2FP.F16.F32.PACK_AB R174, R37, R68 ;  /* 0x0000004425ae723e */ /* 0x000fcc00000000ff */
[----:B------:R-:W3:Y:S01]  /*3f00*/  MUFU.EX2 R67, R67 ;  /* 0x0000004300437308 */ /* 0x000ee20000000800 */
[----:B----4-:R-:W-:Y:S01]  /*3f10*/  FADD.FTZ R11, R63, R2 ;  /* 0x000000023f0b7221 */ /* 0x010fe20000010000 */
[----:B------:R-:W-:Y:S01]  /*3f20*/  FADD.FTZ R2, R37, R10 ;  /* 0x0000000a25027221 */ /* 0x000fe20000010000 */
[----:B------:R-:W-:-:S05]  /*3f30*/  F2FP.F16.F32.PACK_AB R171, R63, R62 ;  /* 0x0000003e3fab723e */ /* 0x000fca00000000ff */
[----:B------:R-:W4:Y:S01]  /*3f40*/  MUFU.EX2 R70, R70 ;  /* 0x0000004600467308 */ /* 0x000f220000000800 */
[----:B--2---:R-:W-:-:S07]  /*3f50*/  FADD.FTZ R10, R66, R11 ;  /* 0x0000000b420a7221 */ /* 0x004fce0000010000 */
[----:B------:R4:W2:Y:S01]  /*3f60*/  MUFU.EX2 R175, R0 ;  /* 0x0000000000af7308 */ /* 0x0008a20000000800 */
[C---:B---3--:R-:W-:Y:S01]  /*3f70*/  FADD.FTZ R11, R67.reuse, R10 ;  /* 0x0000000a430b7221 */ /* 0x048fe20000010000 */
[----:B------:R-:W-:-:S03]  /*3f80*/  F2FP.F16.F32.PACK_AB R173, R67, R66 ;  /* 0x0000004243ad723e */ /* 0x000fc600000000ff */
[----:B----4-:R-:W-:-:S04]  /*3f90*/  FADD.FTZ R0, R70, R11 ;  /* 0x0000000b46007221 */ /* 0x010fc80000010000 */
[C---:B--2---:R-:W-:Y:S01]  /*3fa0*/  FADD.FTZ R0, R175.reuse, R0 ;  /* 0x00000000af007221 */ /* 0x044fe20000010000 */
[----:B------:R-:W-:Y:S01]  /*3fb0*/  F2FP.F16.F32.PACK_AB R175, R175, R70 ;  /* 0x00000046afaf723e */ /* 0x000fe200000000ff */
[----:B------:R-:W-:Y:S06]  /*3fc0*/  @!P0 BRA `(.L_x_10925) ;  /* 0x0000000000048947 */ /* 0x000fec0003800000 */
[----:B------:R-:W-:Y:S01]  /*3fd0*/  BPT.TRAP 0x1 ;  /* 0x000000040000795c */ /* 0x000fe20000300000 */
.L_x_10925:
[----:B------:R2:W3:Y:S01]  /*3fe0*/  SYNCS.PHASECHK.TRANS64.TRYWAIT P1, [UR24+0x22850], R9 ;  /* 0x02285009ff0075a7 */ /* 0x0004e20008020158 */
[----:B------:R-:W-:Y:S05]  /*3ff0*/  @!P0 BRA `(.L_x_10926) ;  /* 0x0000000000048947 */ /* 0x000fea0003800000 */
[----:B------:R-:W-:Y:S01]  /*4000*/  BPT.TRAP 0x1 ;  /* 0x000000040000795c */ /* 0x000fe20000300000 */
.L_x_10926:
[----:B---3--:R-:W-:Y:S05]  /*4010*/  @P1 BRA `(.L_x_10927) ;  /* 0x0000000000081947 */ /* 0x008fea0003800000 */
[----:B------:R-:W3:Y:S02]  /*4020*/  SYNCS.PHASECHK.TRANS64.TRYWAIT P1, [UR24+0x22850], R9 ;  /* 0x02285009ff0075a7 */ /* 0x000ee40008020158 */
[----:B---3--:R-:W-:Y:S05]  /*4030*/  @!P1 BRA `(.L_x_10928) ;  /* 0x000000f800fc9947 */ /* 0x008fea0003800000 */
.L_x_10927:
[----:B------:R-:W-:Y:S01]  /*4040*/  R2UR UR5, R7 ;  /* 0x00000000070572ca */ /* 0x000fe200000e0000 */
[----:B------:R4:W-:Y:S06]  /*4050*/  BAR.SYNC.DEFER_BLOCKING R8, 0x100 ;  /* 0x000400080000751d */ /* 0x0009ec0000010000 */
[----:B------:R-:W-:-:S06]  /*4060*/  UMOV UR11, 0x40000040 ;  /* 0x40000040000b7882 */ /* 0x000fcc0000000000 */
[----:B------:R-:W-:-:S04]  /*4070*/  UIADD3 UR5, UR5, 0x400, URZ ;  /* 0x0000040005057890 */ /* 0x000fc8000fffe03f */
[----:B------:R-:W-:-:S04]  /*4080*/  USHF.R.U32.HI UR5, URZ, 0x4, UR5 ;  /* 0x000000043f057899 */ /* 0x000fc80008011605 */
[----:B------:R-:W-:-:S04]  /*4090*/  ULOP3.LUT UR5, UR5, 0x3fff, URZ, 0xc0, !UPT ;  /* 0x00003fff05057892 */ /* 0x000fc8000f8ec03f */
[----:B------:R-:W-:Y:S01]  /*40a0*/  ULOP3.LUT UR5, UR5, 0x3000000, URZ, 0xfc, !UPT ;  /* 0x0300000005057892 */ /* 0x000fe2000f8efc3f */
[----:B------:R-:W-:-:S03]  /*40b0*/  WARPGROUP.ARRIVE ;  /* 0x00000000000079c5 */ /* 0x000fc60000000000 */
[----:B------:R-:W-:-:S07]  /*40c0*/  UIMAD UR14, UR38, 0xc00, UR5 ;  /* 0x00000c00260e78a4 */ /* 0x000fce000f8e0205 */
        /* <DEDUP_REMOVED lines=35> */
.L_x_10929:
[----:B------:R-:W-:Y:S01]  /*4300*/  ISETP.NE.AND P2, PT, R205, 0x1, PT ;  /* 0x00000001cd00780c */ /* 0x000fe20003f45270 */
[----:B------:R-:W4:Y:S01]  /*4310*/  S2UR UR10, SR_CgaCtaId ;  /* 0x00000000000a79c3 */ /* 0x000f220000008800 */
[----:B------:R-:W-:Y:S01]  /*4320*/  UIADD3 UR24, UR24, 0x22860, URZ ;  /* 0x0002286018187890 */ /* 0x000fe2000fffe03f */
[----:B------:R-:W-:-:S10]  /*4330*/  LOP3.LUT P1, RZ, R16, 0x80000, RZ, 0xc0, !PT ;  /* 0x0008000010ff7812 */ /* 0x000fd4000782c0ff */
[----:B------:R-:W5:Y:S08]  /*4340*/  @P2 LDC R7, c[0x0][0x44c] ;  /* 0x00011300ff072b82 */ /* 0x000f700000000800 */
[----:B0-23--:R-:W0:Y:S01]  /*4350*/  @P2 LDC R9, c[0x0][0x450] ;  /* 0x00011400ff092b82 */ /* 0x00de220000000800 */
[----:B----4-:R-:W-:-:S09]  /*4360*/  UPRMT UR24, UR10, 0x654, UR24 ;  /* 0x000006540a187896 */ /* 0x010fd20008000018 */
[----:B------:R-:W-:Y:S01]  /*4370*/  SYNCS.ARRIVE.TRANS64.RED.A1T0 RZ, [UR24], RZ ;  /* 0x000000ffffff79a7 */ /* 0x000fe20008100418 */
[----:B-----5:R-:W-:-:S04]  /*4380*/  @P2 IMAD.HI.U32 R8, R7, UR41, RZ ;  /* 0x0000002907082c27 */ /* 0x020fc8000f8e00ff */
[----:B------:R-:W-:Y:S01]  /*4390*/  IMAD.U32 R7, RZ, RZ, UR41 ;  /* 0x00000029ff077e24 */ /* 0x000fe2000f8e00ff */
[----:B0-----:R-:W-:-:S04]  /*43a0*/  @P2 SHF.R.U32.HI R7, RZ, R9, R8 ;  /* 0x00000009ff072219 */ /* 0x001fc80000011608 */
[----:B------:R-:W-:-:S05]  /*43b0*/  IADD3 R8, R7, -R6, R17 ;  /* 0x8000000607087210 */ /* 0x000fca0007ffe011 */
[----:B------:R-:W-:-:S05]  /*43c0*/  VIADD R7, R8, UR15 ;  /* 0x0000000f08077c36 */ /* 0x000fca0008000000 */
[----:B------:R-:W-:Y:S01]  /*43d0*/  R2UR UR14, R7 ;  /* 0x00000000070e72ca */ /* 0x000fe200000e0000 */
[----:B------:R-:W-:Y:S01]  /*43e0*/  VIADD R7, R176, 0xfffffffe ;  /* 0xfffffffeb0077836 */ /* 0x000fe20000000000 */
[----:B------:R-:W-:-:S13]  /*43f0*/  @!P1 BRA `(.L_x_10930) ;  /* 0x0000000000549947 */ /* 0x000fda0003800000 */
        /* <DEDUP_REMOVED lines=13> */
.L_x_10931:
[----:B------:R-:W-:Y:S02]  /*44d0*/  ULDC UR18, c[0x0][0x9e4] ;  /* 0x0002790000127ab9 */ /* 0x000fe40000000800 */
[----:B------:R-:W-:-:S11]  /*44e0*/  UISETP.NE.AND UP0, UPT, UR18, 0x1, UPT ;  /* 0x000000011200788c */ /* 0x000fd6000bf05270 */
[----:B------:R-:W-:Y:S02]  /*44f0*/  @UP0 ULDC.64 UR22, c[0x0][0x9e8] ;  /* 0x00027a0000160ab9 */ /* 0x000fe40000000a00 */
[----:B------:R-:W-:-:S04]  /*4500*/  UIMAD.WIDE.U32 UR10, UR15, UR22, URZ ;  /* 0x000000160f0a72a5 */ /* 0x000fc8000f8e003f */
[----:B------:R-:W-:-:S12]  /*4510*/  @UP0 USHF.R.U32.HI UR15, URZ, UR23, UR11 ;  /* 0x000000173f0f0299 */ /* 0x000fd8000801160b */
.L_x_10932:
[----:B------:R-:W-:-:S04]  /*4520*/  UIMAD UR15, UR15, UR18, UR18 ;  /* 0x000000120f0f72a4 */ /* 0x000fc8000f8e0212 */
[----:B------:R-:W-:-:S04]  /*4530*/  UISETP.LT.AND UP0, UPT, UR14, UR15, UPT ;  /* 0x0000000f0e00728c */ /* 0x000fc8000bf01270 */
[----:B------:R-:W-:-:S12]  /*4540*/  USEL UR14, UR14, UR15, UP0 ;  /* 0x0000000f0e0e7287 */ /* 0x000fd80008000000 */
.L_x_10930:
[----:B------:R-:W-:-:S04]  /*4550*/  UIMAD.WIDE UR10, UR14, 0x2aaaaaab, URZ ;  /* 0x2aaaaaab0e0a78a5 */ /* 0x000fc8000f8e023f */
[----:B------:R-:W-:-:S04]  /*4560*/  USHF.R.U32.HI UR10, URZ, 0x1f, UR11 ;  /* 0x0000001f3f0a7899 */ /* 0x000fc8000801160b */
[----:B------:R-:W-:-:S04]  /*4570*/  ULEA.HI.SX32 UR10, UR11, UR10, 0x1c ;  /* 0x0000000a0b0a7291 */ /* 0x000fc8000f8fe23f */
[----:B------:R-:W-:-:S04]  /*4580*/  UISETP.LT.AND UP0, UPT, UR44, UR10, UPT ;  /* 0x0000000a2c00728c */ /* 0x000fc8000bf01270 */
[----:B------:R-:W-:-:S06]  /*4590*/  USEL UR24, UR44, UR10, !UP0 ;  /* 0x0000000a2c187287 */ /* 0x000fcc000c000000 */
[----:B------:R-:W-:-:S13]  /*45a0*/  ISETP.GE.AND P1, PT, R7, UR24, PT ;  /* 0x0000001807007c0c */ /* 0x000fda000bf26270 */
[----:B------:R-:W-:Y:S05]  /*45b0*/  @!P1 BRA `(.L_x_10933) ;  /* 0x0000003000049947 */ /* 0x000fea0003800000 */
[----:B------:R-:W-:Y:S01]  /*45c0*/  IMAD.MOV.U32 R10, RZ, RZ, R5 ;  /* 0x000000ffff0a7224 */ /* 0x000fe200078e0005 */
[----:B------:R-:W-:Y:S01]  /*45d0*/  ULDC UR28, c[0x0][0x9e4] ;  /* 0x00027900001c7ab9 */ /* 0x000fe20000000800 */
[----:B------:R-:W-:Y:S01]  /*45e0*/  IMAD.MOV.U32 R9, RZ, RZ, R4 ;  /* 0x000000ffff097224 */ /* 0x000fe200078e0004 */
[----:B------:R-:W-:Y:S01]  /*45f0*/  ULDC UR7, c[0x0][0x9dc] ;  /* 0x0002770000077ab9 */ /* 0x000fe20000000800 */
[----:B------:R-:W-:Y:S01]  /*4600*/  ULDC UR6, c[0x0][0x988] ;  /* 0x0002620000067ab9 */ /* 0x000fe20000000800 */
[----:B------:R-:W-:-:S05]  /*4610*/  ULDC UR27, c[0x0][0x9e0] ;  /* 0x00027800001b7ab9 */ /* 0x000fca0000000800 */
.L_x_10952:
[----:B------:R-:W-:-:S04]  /*4620*/  UIADD3 UR38, UR38, 0x1, URZ ;  /* 0x0000000126267890 */ /* 0x000fc8000fffe03f */
[----:B------:R-:W-:-:S04]  /*4630*/  UISETP.NE.AND UP0, UPT, UR38, 0x2, UPT ;  /* 0x000000022600788c */ /* 0x000fc8000bf05270 */
[----:B------:R-:W-:Y:S02]  /*4640*/  USEL UR10, URZ, 0x1, UP0 ;  /* 0x000000013f0a7887 */ /* 0x000fe40008000000 */
[----:B------:R-:W-:Y:S02]  /*4650*/  USEL UR38, UR38, URZ, UP0 ;  /* 0x0000003f26267287 */ /* 0x000fe40008000000 */
[----:B------:R-:W-:Y:S01]  /*4660*/  ULOP3.LUT UR37, UR37, UR10, URZ, 0x3c, !UPT ;  /* 0x0000000a25257292 */ /* 0x000fe2000f8e3c3f */
[----:B0-2---:R-:W-:Y:S11]  /*4670*/  @!P0 BRA `(.L_x_10934) ;  /* 0x0000000000048947 */ /* 0x005ff60003800000 */
[----:B------:R-:W-:Y:S01]  /*4680*/  BPT.TRAP 0x1 ;  /* 0x000000040000795c */ /* 0x000fe20000300000 */
.L_x_10934:
[----:B------:R-:W0:Y:S01]  /*4690*/  S2UR UR26, SR_CgaCtaId ;  /* 0x00000000001a79c3 */ /* 0x000e220000008800 */
[----:B------:R-:W-:Y:S01]  /*46a0*/  UMOV UR10, 0x400 ;  /* 0x00000400000a7882 */ /* 0x000fe20000000000 */
[----:B------:R-:W-:-:S05]  /*46b0*/  IMAD.U32 R8, RZ, RZ, UR37 ;  /* 0x00000025ff087e24 */ /* 0x000fca000f8e00ff */
[----:B------:R-:W-:Y:S01]  /*46c0*/  SHF.L.U32 R8, R8, 0x1f, RZ ;  /* 0x0000001f08087819 */ /* 0x000fe200000006ff */
[----:B0-----:R-:W-:-:S04]  /*46d0*/  ULEA UR10, UR26, UR10, 0x18 ;  /* 0x0000000a1a0a7291 */ /* 0x001fc8000f8ec03f */
[----:B------:R-:W-:-:S09]  /*46e0*/  ULEA UR25, UR38, UR10, 0x3 ;  /* 0x0000000a26197291 */ /* 0x000fd2000f8e183f */
[----:B------:R0:W2:Y:S01]  /*46f0*/  SYNCS.PHASECHK.TRANS64.TRYWAIT P1, [UR25+0x22830], R8 ;  /* 0x02283008ff0075a7 */ /* 0x0000a20008020159 */
[----:B------:R-:W-:Y:S05]  /*4700*/  @!P0 BRA `(.L_x_10935) ;  /* 0x0000000000048947 */ /* 0x000fea0003800000 */
[----:B------:R-:W-:Y:S01]  /*4710*/  BPT.TRAP 0x1 ;  /* 0x000000040000795c */ /* 0x000fe20000300000 */
.L_x_10935:
[----:B--2---:R-:W-:Y:S05]  /*4720*/  @P1 BRA `(.L_x_10936) ;  /* 0x0000000000081947 */ /* 0x004fea0003800000 */
[----:B------:R-:W2:Y:S02]  /*4730*/  SYNCS.PHASECHK.TRANS64.TRYWAIT P1, [UR25+0x22830], R8 ;  /* 0x02283008ff0075a7 */ /* 0x000ea40008020159 */
[----:B--2---:R-:W-:Y:S05]  /*4740*/  @!P1 BRA `(.L_x_10937) ;  /* 0x000000f400509947 */ /* 0x004fea0003800000 */
.L_x_10936:
        /* <DEDUP_REMOVED lines=12> */
[----:B-1----:R-:W-:Y:S01]  /*4810*/  IADD3 R3, -R215, 0xb, RZ ;  /* 0x0000000bd7037810 */ /* 0x002fe20007ffe1ff */
        /* <DEDUP_REMOVED lines=13> */
.L_x_10938:
[----:B------:R-:W-:Y:S01]  /*48f0*/  ISETP.NE.AND P2, PT, R205, 0x1, PT ;  /* 0x00000001cd00780c */ /* 0x000fe20003f45270 */
[----:B------:R-:W-:Y:S01]  /*4900*/  VIADD R20, R22, UR41 ;  /* 0x0000002916147c36 */ /* 0x000fe20008000000 */
[----:B------:R-:W2:Y:S01]  /*4910*/  LDC R6, c[0x0][0x288] ;  /* 0x0000a200ff067b82 */ /* 0x000ea20000000800 */
[----:B------:R-:W-:Y:S01]  /*4920*/  UIADD3 UR10, UR25, 0x22840, URZ ;  /* 0x00022840190a7890 */ /* 0x000fe2000fffe03f */
[----:B------:R-:W-:Y:S01]  /*4930*/  IMAD R11, R7, -0x60, RZ ;  /* 0xffffffa0070b7824 */ /* 0x000fe200078e02ff */
[----:B------:R-:W-:Y:S02]  /*4940*/  LOP3.LUT P1, RZ, R16, 0x80000, RZ, 0xc0, !PT ;  /* 0x0008000010ff7812 */ /* 0x000fe4000782c0ff */
[----:B------:R-:W-:-:S06]  /*4950*/  UPRMT UR10, UR26, 0x654, UR10 ;  /* 0x000006541a0a7896 */ /* 0x000fcc000800000a */
[----:B------:R-:W3:Y:S08]  /*4960*/  @P2 LDC R5, c[0x0][0x44c] ;  /* 0x00011300ff052b82 */ /* 0x000ef00000000800 */
[----:B------:R-:W4:Y:S01]  /*4970*/  @P2 LDC R4, c[0x0][0x450] ;  /* 0x00011400ff042b82 */ /* 0x000f220000000800 */
[----:B------:R-:W-:Y:S01]  /*4980*/  SYNCS.ARRIVE.TRANS64.RED.A1T0 RZ, [UR10], RZ ;  /* 0x000000ffffff79a7 */ /* 0x000fe2000810040a */
[----:B------:R-:W-:Y:S01]  /*4990*/  ULOP3.LUT UR10, URZ, UR7, URZ, 0x33, !UPT ;  /* 0x000000073f0a7292 */ /* 0x000fe2000f8e333f */
[----:B---3--:R-:W-:-:S05]  /*49a0*/  @P2 IMAD.HI.U32 R5, R20, R5, RZ ;  /* 0x0000000514052227 */ /* 0x008fca00078e00ff */
[----:B----4-:R-:W-:Y:S01]  /*49b0*/  @P2 SHF.R.U32.HI R20, RZ, R4, R5 ;  /* 0x00000004ff142219 */ /* 0x010fe20000011605 */
[----:B------:R-:W-:-:S04]  /*49c0*/  VIADD R5, R11, 0x1 ;  /* 0x000000010b057836 */ /* 0x000fc80000000000 */
[----:B------:R-:W3:Y:S01]  /*49d0*/  SHFL.IDX PT, R21, R20, RZ, 0x1c1f ;  /* 0x001c1fff14157589 */ /* 0x000ee200000e0000 */
[----:B------:R-:W-:-:S05]  /*49e0*/  IMAD R5, R18, -0x2, R5 ;  /* 0xfffffffe12057824 */ /* 0x000fca00078e0205 */
[----:B--2---:R-:W-:-:S05]  /*49f0*/  IADD3 R5, R5, -R6, R17 ;  /* 0x8000000605057210 */ /* 0x004fca0007ffe011 */
[C---:B------:R-:W-:Y:S02]  /*4a00*/  VIADD R15, R5.reuse, UR27 ;  /* 0x0000001b050f7c36 */ /* 0x040fe40008000000 */
[----:B------:R-:W-:Y:S02]  /*4a10*/  VIADD R14, R5, UR10 ;  /* 0x0000000a050e7c36 */ /* 0x000fe40008000000 */
[----:B---3--:R-:W-:Y:S02]  /*4a20*/  IMAD.IADD R13, R15, 0x1, R21 ;  /* 0x000000010f0d7824 */ /* 0x008fe400078e0215 */
        /* <DEDUP_REMOVED lines=14> */
.L_x_10941:
[----:B------:R-:W-:-:S05]  /*4b10*/  IMAD.U32 R214, RZ, RZ, UR28 ;  /* 0x0000001cffd67e24 */ /* 0x000fca000f8e00ff */
[----:B------:R-:W-:-:S13]  /*4b20*/  ISETP.NE.AND P1, PT, R214, 0x1, PT ;  /* 0x00000001d600780c */ /* 0x000fda0003f25270 */
[----:B------:R-:W2:Y:S02]  /*4b30*/  @P1 LDC.64 R4, c[0x0][0x9e8] ;  /* 0x00027a00ff041b82 */ /* 0x000ea40000000a00 */
[----:B--2---:R-:W-:-:S05]  /*4b40*/  @P1 IMAD.HI.U32 R4, R21, R4, RZ ;  /* 0x0000000415041227 */ /* 0x004fca00078e00ff */
[----:B------:R-:W-:-:S07]  /*4b50*/  @P1 SHF.R.U32.HI R21, RZ, R5, R4 ;  /* 0x00000005ff151219 */ /* 0x000fce0000011604 */
.L_x_10942:
[----:B------:R-:W-:Y:S05]  /*4b60*/  BSYNC B0 ;  /* 0x0000000000007941 */ /* 0x000fea0003800000 */
.L_x_10940:
[----:B------:R-:W-:-:S04]  /*4b70*/  IMAD R4, R18, -0x2, R11 ;  /* 0xfffffffe12047824 */ /* 0x000fc800078e020b */
[----:B------:R-:W-:-:S05]  /*4b80*/  IMAD R4, R21, R214, R4 ;  /* 0x000000d615047224 */ /* 0x000fca00078e0204 */
[----:B------:R-:W-:Y:S02]  /*4b90*/  VIADDMNMX R13, R4, R214, R13, PT ;  /* 0x000000d6040d7246 */ /* 0x000fe4000380010d */
[----:B------:R-:W-:-:S07]  /*4ba0*/  VIMNMX R12, R12, R4, !PT ;  /* 0x000000040c0c7248 */ /* 0x000fce0007fe0100 */
.L_x_10939:
[C---:B------:R-:W-:Y:S02]  /*4bb0*/  ISETP.GE.AND P2, PT, R11.reuse, 0x1, PT ;  /* 0x000000010b00780c */ /* 0x040fe40003f46270 */
[----:B------:R-:W-:Y:S02]  /*4bc0*/  LOP3.LUT R16, R16, 0xfffbffff, RZ, 0xc0, !PT ;  /* 0xfffbffff10107812 */ /* 0x000fe400078ec0ff */
[C---:B------:R-:W-:Y:S02]  /*4bd0*/  ISETP.GE.AND P1, PT, R11.reuse, 0x2, PT ;  /* 0x000000020b00780c */ /* 0x040fe40003f26270 */
[----:B------:R-:W-:Y:S02]  /*4be0*/  ISETP.GT.AND P3, PT, R12, RZ, !P2 ;  /* 0x000000ff0c00720c */ /* 0x000fe40005764270 */
[----:B------:R-:W-:Y:S02]  /*4bf0*/  ISETP.GE.AND P4, PT, R11, 0x9, PT ;  /* 0x000000090b00780c */ /* 0x000fe40003f86270 */
[----:B------:R-:W-:-:S03]  /*4c00*/  ISETP.LT.OR P3, PT, R13, 0x1, P3 ;  /* 0x000000010d00780c */ /* 0x000fc60001f61670 */
[----:B------:R-:W-:Y:S02]  /*4c10*/  @P2 LOP3.LUT R16, R16, 0x40000, RZ, 0xfc, !PT ;  /* 0x0004000010102812 */ /* 0x000fe400078efcff */
[----:B------:R-:W-:Y:S02]  /*4c20*/  ISETP.GT.AND P2, PT, R12, 0x1, !P1 ;  /* 0x000000010c00780c */ /* 0x000fe40004f44270 */
[----:B------:R-:W-:Y:S02]  /*4c30*/  FSEL R152, R152, -INF , !P3 ;  /* 0xff80000098987808 */ /* 0x000fe40005800000 */
[----:B------:R-:W-:Y:S02]  /*4c40*/  ISETP.LT.OR P2, PT, R13, 0x2, P2 ;  /* 0x000000020d00780c */ /* 0x000fe40001741670 */
[----:B------:R-:W-:Y:S02]  /*4c50*/  ISETP.GE.AND P3, PT, R11, 0xa, PT ;  /* 0x0000000a0b00780c */ /* 0x000fe40003f66270 */
[----:B------:R-:W-:-:S02]  /*4c60*/  LOP3.LUT R16, R16, 0xfffffffd, RZ, 0xc0, !PT ;  /* 0xfffffffd10107812 */ /* 0x000fc400078ec0ff */
[----:B------:R-:W-:Y:S02]  /*4c70*/  FSEL R153, R153, -INF , !P2 ;  /* 0xff80000099997808 */ /* 0x000fe40005000000 */
[----:B------:R-:W-:Y:S02]  /*4c80*/  ISETP.GT.AND P2, PT, R12, 0x8, !P4 ;  /* 0x000000080c00780c */ /* 0x000fe40006744270 */
[----:B------:R-:W-:Y:S02]  /*4c90*/  @P4 LOP3.LUT R16, R16, 0x2, RZ, 0xfc, !PT ;  /* 0x0000000210104812 */ /* 0x000fe400078efcff */
[----:B------:R-:W-:Y:S02]  /*4ca0*/  ISETP.LT.OR P2, PT, R13, 0x9, P2 ;  /* 0x000000090d00780c */ /* 0x000fe40001741670 */
[----:B------:R-:W-:Y:S02]  /*4cb0*/  LOP3.LUT R16, R16, 0xfffffffb, RZ, 0xc0, !PT ;  /* 0xfffffffb10107812 */ /* 0x000fe400078ec0ff */
[----:B------:R-:W-:-:S02]  /*4cc0*/  FSEL R156, R156, -INF , !P2 ;  /* 0xff8000009c9c7808 */ /* 0x000fc40005000000 */
[----:B------:R-:W-:Y:S02]  /*4cd0*/  @P3 LOP3.LUT R16, R16, 0x4, RZ, 0xfc, !PT ;  /* 0x0000000410103812 */ /* 0x000fe400078efcff */
[----:B------:R-:W-:Y:S02]  /*4ce0*/  ISETP.GT.AND P2, PT, R12, 0x9, !P3 ;  /* 0x000000090c00780c */ /* 0x000fe40005f44270 */
[----:B------:R-:W-:Y:S02]  /*4cf0*/  ISETP.GE.AND P3, PT, R11, 0x11, PT ;  /* 0x000000110b00780c */ /* 0x000fe40003f66270 */
[----:B------:R-:W-:Y:S02]  /*4d00*/  ISETP.LT.OR P2, PT, R13, 0xa, P2 ;  /* 0x0000000a0d00780c */ /* 0x000fe40001741670 */
[----:B------:R-:W-:Y:S02]  /*4d10*/  LOP3.LUT R16, R16, 0xfffffff7, RZ, 0xc0, !PT ;  /* 0xfffffff710107812 */ /* 0x000fe400078ec0ff */
[----:B------:R-:W-:-:S02]  /*4d20*/  FSEL R157, R157, -INF , !P2 ;  /* 0xff8000009d9d7808 */ /* 0x000fc40005000000 */
[----:B------:R-:W-:-:S04]  /*4d30*/  ISETP.GT.AND P2, PT, R12, 0x10, !P3 ;  /* 0x000000100c00780c */ /* 0x000fc80005f44270 */
        /* <DEDUP_REMOVED lines=106> */
[----:B------:R-:W-:-:S04]  /*53e0*/  ISETP.GT.AND P6, PT, R12, 0x59, !P6 ;  /* 0x000000590c00780c */ /* 0x000fc800077c4270 */
[----:B------:R-:W-:Y:S02]  /*53f0*/  ISETP.LT.OR P6, PT, R13, 0x5a, P6 ;  /* 0x0000005a0d00780c */ /* 0x000fe400037c1670 */
[----:B------:R-:W2:Y:S02]  /*5400*/  SHFL.IDX PT, R13, R20, 0x1, 0x1c1f ;  /* 0x003c1f00140d7f89 */ /* 0x000ea400000e0000 */
[----:B------:R-:W-:Y:S02]  /*5410*/  FSEL R197, R197, -INF , !P6 ;  /* 0xff800000c5c57808 */ /* 0x000fe40007000000 */
[----:B------:R-:W-:Y:S01]  /*5420*/  LOP3.LUT P6, RZ, R16, 0x80000, RZ, 0xc0, !PT ;  /* 0x0008000010ff7812 */ /* 0x000fe200078cc0ff */
[--C-:B--2---:R-:W-:Y:S02]  /*5430*/  IMAD.IADD R15, R15, 0x1, R13.reuse ;  /* 0x000000010f0f7824 */ /* 0x104fe400078e020d */
[----:B------:R-:W-:-:S10]  /*5440*/  IMAD.IADD R14, R14, 0x1, R13 ;  /* 0x000000010e0e7824 */ /* 0x000fd400078e020d */
        /* <DEDUP_REMOVED lines=13> */
.L_x_10945:
[----:B------:R-:W-:-:S05]  /*5520*/  IMAD.U32 R12, RZ, RZ, UR28 ;  /* 0x0000001cff0c7e24 */ /* 0x000fca000f8e00ff */
[----:B------:R-:W-:-:S13]  /*5530*/  ISETP.NE.AND P6, PT, R12, 0x1, PT ;  /* 0x000000010c00780c */ /* 0x000fda0003fc5270 */
[----:B------:R-:W2:Y:S02]  /*5540*/  @P6 LDC.64 R4, c[0x0][0x9e8] ;  /* 0x00027a00ff046b82 */ /* 0x000ea40000000a00 */
[----:B--2---:R-:W-:-:S05]  /*5550*/  @P6 IMAD.HI.U32 R4, R13, R4, RZ ;  /* 0x000000040d046227 */ /* 0x004fca00078e00ff */
[----:B------:R-:W-:-:S07]  /*5560*/  @P6 SHF.R.U32.HI R13, RZ, R5, R4 ;  /* 0x00000005ff0d6219 */ /* 0x000fce0000011604 */
.L_x_10946:
[----:B------:R-:W-:Y:S05]  /*5570*/  BSYNC B0 ;  /* 0x0000000000007941 */ /* 0x000fea0003800000 */
.L_x_10944:
[----:B------:R-:W-:-:S04]  /*5580*/  IMAD R11, R18, -0x2, R11 ;  /* 0xfffffffe120b7824 */ /* 0x000fc800078e020b */
[----:B------:R-:W-:-:S05]  /*5590*/  IMAD R13, R13, R12, R11 ;  /* 0x0000000c0d0d7224 */ /* 0x000fca00078e020b */
[----:B------:R-:W-:Y:S02]  /*55a0*/  VIADDMNMX R15, R13, R12, R15, PT ;  /* 0x0000000c0d0f7246 */ /* 0x000fe4000380010f */
[----:B------:R-:W-:-:S07]  /*55b0*/  VIMNMX R14, R14, R13, !PT ;  /* 0x0000000d0e0e7248 */ /* 0x000fce0007fe0100 */
.L_x_10943:
[----:B------:R-:W-:Y:S02]  /*55c0*/  ISETP.GT.AND P1, PT, R14, 0x1, !P1 ;  /* 0x000000010e00780c */ /* 0x000fe40004f24270 */
[----:B------:R-:W-:Y:S02]  /*55d0*/  LOP3.LUT P6, RZ, R16, 0x10000, RZ, 0xc0, !PT ;  /* 0x0001000010ff7812 */ /* 0x000fe400078cc0ff */
[----:B------:R-:W-:Y:S02]  /*55e0*/  ISETP.LT.OR P1, PT, R15, 0x2, P1 ;  /* 0x000000020f00780c */ /* 0x000fe40000f21670 */
[----:B------:R-:W-:Y:S02]  /*55f0*/  FMNMX.FTZ R4, R152, R9, !PT ;  /* 0x0000000998047209 */ /* 0x000fe40007810000 */
[----:B------:R-:W-:Y:S02]  /*5600*/  FSEL R155, R155, -INF , !P1 ;  /* 0xff8000009b9b7808 */ /* 0x000fe40004800000 */
[----:B------:R-:W-:-:S02]  /*5610*/  LOP3.LUT P1, RZ, R16, 0x2, RZ, 0xc0, !PT ;  /* 0x0000000210ff7812 */ /* 0x000fc4000782c0ff */
[----:B------:R-:W-:Y:S02]  /*5620*/  FMNMX.FTZ R5, R153, R4, !PT ;  /* 0x0000000499057209 */ /* 0x000fe40007810000 */
[----:B------:R-:W-:Y:S02]  /*5630*/  ISETP.GT.AND P1, PT, R14, 0x8, !P1 ;  /* 0x000000080e00780c */ /* 0x000fe40004f24270 */
[----:B------:R-:W-:Y:S02]  /*5640*/  FMNMX.FTZ R4, R156, R5, !PT ;  /* 0x000000059c047209 */ /* 0x000fe40007810000 */
[----:B------:R-:W-:Y:S02]  /*5650*/  ISETP.LT.OR P1, PT, R15, 0x9, P1 ;  /* 0x000000090f00780c */ /* 0x000fe40000f21670 */
[----:B------:R-:W-:Y:S02]  /*5660*/  FMNMX.FTZ R5, R157, R4, !PT ;  /* 0x000000049d057209 */ /* 0x000fe40007810000 */
        /* <DEDUP_REMOVED lines=46> */
[----:B------:R-:W-:Y:S02]  /*5950*/  FMNMX.FTZ R5, R197, R4, !PT ;  /* 0x00000004c5057209 */ /* 0x000fe40007810000 */
[----:B------:R-:W-:Y:S02]  /*5960*/  FSEL R171, R171, -INF , !P1 ;  /* 0xff800000abab7808 */ /* 0x000fe40004800000 */
[C---:B------:R-:W-:Y:S01]  /*5970*/  LOP3.LUT P1, RZ, R16.reuse, 0x2000, RZ, 0xc0, !PT ;  /* 0x0000200010ff7812 */ /* 0x040fe2000782c0ff */
[----:B------:R-:W2:Y:S01]  /*5980*/  SHFL.BFLY PT, R4, R5, 0x2, 0x1f ;  /* 0x0c401f0005047f89 */ /* 0x000ea200000e0000 */
[----:B------:R-:W-:-:S02]  /*5990*/  LOP3.LUT P6, RZ, R16, 0x20, RZ, 0xc0, !PT ;  /* 0x0000002010ff7812 */ /* 0x000fc400078cc0ff */
[C---:B------:R-:W-:Y:S02]  /*59a0*/  ISETP.GT.AND P1, PT, R14.reuse, 0x28, !P1 ;  /* 0x000000280e00780c */ /* 0x040fe40004f24270 */
[----:B------:R-:W-:Y:S02]  /*59b0*/  ISETP.GT.AND P2, PT, R14, 0x49, !P2 ;  /* 0x000000490e00780c */ /* 0x000fe40005744270 */
[C---:B------:R-:W-:Y:S02]  /*59c0*/  ISETP.LT.OR P1, PT, R15.reuse, 0x29, P1 ;  /* 0x000000290f00780c */ /* 0x040fe40000f21670 */
[----:B------:R-:W-:Y:S02]  /*59d0*/  ISETP.LT.OR P2, PT, R15, 0x4a, P2 ;  /* 0x0000004a0f00780c */ /* 0x000fe40001741670 */
[----:B------:R-:W-:Y:S02]  /*59e0*/  FSEL R174, R174, -INF , !P1 ;  /* 0xff800000aeae7808 */ /* 0x000fe40004800000 */
[----:B------:R-:W-:-:S02]  /*59f0*/  LOP3.LUT P1, RZ, R16, 0x1000, RZ, 0xc0, !PT ;  /* 0x0000100010ff7812 */ /* 0x000fc4000782c0ff */
[C---:B------:R-:W-:Y:S02]  /*5a00*/  ISETP.GT.AND P3, PT, R14.reuse, 0x50, !P3 ;  /* 0x000000500e00780c */ /* 0x040fe40005f64270 */
[----:B------:R-:W-:Y:S02]  /*5a10*/  ISETP.GT.AND P1, PT, R14, 0x29, !P1 ;  /* 0x000000290e00780c */ /* 0x000fe40004f24270 */
[----:B------:R-:W-:Y:S02]  /*5a20*/  FSEL R191, R191, -INF , !P2 ;  /* 0xff800000bfbf7808 */ /* 0x000fe40005000000 */
[C---:B------:R-:W-:Y:S02]  /*5a30*/  ISETP.LT.OR P1, PT, R15.reuse, 0x2a, P1 ;  /* 0x0000002a0f00780c */ /* 0x040fe40000f21670 */
[----:B------:R-:W-:Y:S02]  /*5a40*/  ISETP.LT.OR P3, PT, R15, 0x51, P3 ;  /* 0x000000510f00780c */ /* 0x000fe40001f61670 */
[----:B------:R-:W-:-:S02]  /*5a50*/  FSEL R175, R175, -INF , !P1 ;  /* 0xff800000afaf7808 */ /* 0x000fc40004800000 */
[----:B------:R-:W-:Y:S02]  /*5a60*/  LOP3.LUT P1, RZ, R16, 0x800, RZ, 0xc0, !PT ;  /* 0x0000080010ff7812 */ /* 0x000fe4000782c0ff */
[----:B--2---:R-:W-:Y:S02]  /*5a70*/  FMNMX.FTZ R20, R5, R4, !PT ;  /* 0x0000000405147209 */ /* 0x004fe40007810000 */
[C---:B------:R-:W-:Y:S02]  /*5a80*/  ISETP.GT.AND P1, PT, R14.reuse, 0x30, !P1 ;  /* 0x000000300e00780c */ /* 0x040fe40004f24270 */
[----:B------:R-:W-:Y:S01]  /*5a90*/  ISETP.GT.AND P4, PT, R14, 0x51, !P4 ;  /* 0x000000510e00780c */ /* 0x000fe20006784270 */
[----:B------:R-:W2:Y:S01]  /*5aa0*/  SHFL.BFLY PT, R11, R20, 0x1, 0x1f ;  /* 0x0c201f00140b7f89 */ /* 0x000ea200000e0000 */
[----:B------:R-:W-:Y:S02]  /*5ab0*/  ISETP.LT.OR P1, PT, R15, 0x31, P1 ;  /* 0x000000310f00780c */ /* 0x000fe40000f21670 */
[----:B------:R-:W-:-:S02]  /*5ac0*/  FSEL R194, R194, -INF , !P3 ;  /* 0xff800000c2c27808 */ /* 0x000fc40005800000 */
[----:B------:R-:W-:Y:S02]  /*5ad0*/  FSEL R178, R178, -INF , !P1 ;  /* 0xff800000b2b27808 */ /* 0x000fe40004800000 */
[----:B------:R-:W-:Y:S02]  /*5ae0*/  LOP3.LUT P1, RZ, R16, 0x400, RZ, 0xc0, !PT ;  /* 0x0000040010ff7812 */ /* 0x000fe4000782c0ff */
        /* <DEDUP_REMOVED lines=8> */
[----:B------:R-:W-:Y:S02]  /*5b70*/  ISETP.GT.AND P1, PT, R14, 0x38, !P1 ;  /* 0x000000380e00780c */ /* 0x000fe40004f24270 */
[----:B--2---:R-:W-:-:S02]  /*5b80*/  FMNMX.FTZ R4, R20, R11, !PT ;  /* 0x0000000b14047209 */ /* 0x004fc40007810000 */
[----:B------:R-:W-:Y:S02]  /*5b90*/  ISETP.LT.OR P1, PT, R15, 0x39, P1 ;  /* 0x000000390f00780c */ /* 0x000fe40000f21670 */
[----:B------:R-:W-:Y:S01]  /*5ba0*/  FSEL R198, R198, -INF , !P5 ;  /* 0xff800000c6c67808 */ /* 0x000fe20006800000 */
[----:B------:R-:W-:Y:S01]  /*5bb0*/  FMUL.FTZ R12, R4, UR6 ;  /* 0x00000006040c7c20 */ /* 0x000fe20008410000 */
[----:B------:R-:W-:Y:S02]  /*5bc0*/  FSEL R182, R182, -INF , !P1 ;  /* 0xff800000b6b67808 */ /* 0x000fe40004800000 */
[----:B------:R-:W-:-:S04]  /*5bd0*/  LOP3.LUT P1, RZ, R16, 0x100, RZ, 0xc0, !PT ;  /* 0x0000010010ff7812 */ /* 0x000fc8000782c0ff */
[----:B------:R-:W-:-:S04]  /*5be0*/  ISETP.GT.AND P1, PT, R14, 0x39, !P1 ;  /* 0x000000390e00780c */ /* 0x000fc80004f24270 */
[----:B------:R-:W-:-:S04]  /*5bf0*/  ISETP.LT.OR P1, PT, R15, 0x3a, P1 ;  /* 0x0000003a0f00780c */ /* 0x000fc80000f21670 */
        /* <DEDUP_REMOVED lines=9> */
[----:B------:R-:W-:Y:S02]  /*5c90*/  ISETP.GT.AND P1, PT, R14, 0x48, !P6 ;  /* 0x000000480e00780c */ /* 0x000fe40007724270 */
[----:B------:R-:W-:Y:S02]  /*5ca0*/  LOP3.LUT P6, RZ, R16, 0x40000, RZ, 0xc0, !PT ;  /* 0x0004000010ff7812 */ /* 0x000fe400078cc0ff */
[----:B------:R-:W-:-:S04]  /*5cb0*/  ISETP.LT.OR P1, PT, R15, 0x49, P1 ;  /* 0x000000490f00780c */ /* 0x000fc80000f21670 */
[----:B------:R-:W-:Y:S02]  /*5cc0*/  FSEL R190, R190, -INF , !P1 ;  /* 0xff800000bebe7808 */ /* 0x000fe40004800000 */
[----:B------:R-:W-:Y:S02]  /*5cd0*/  ISETP.GT.AND P1, PT, R14, RZ, !P6 ;  /* 0x000000ff0e00720c */ /* 0x000fe40007724270 */
        /* <DEDUP_REMOVED lines=17> */
[----:B------:R-:W-:Y:S01]  /*5df0*/  FSEL R199, R199, -INF , !P2 ;  /* 0xff800000c7c77808 */ /* 0x000fe20005000000 */
        /* <DEDUP_REMOVED lines=18> */
[----:B------:R-:W-:-:S03]  /*5f20*/  FFMA.FTZ R196, R196, UR6, -R12 ;  /* 0x00000006c4c47c23 */ /* 0x000fc6000801080c */
        /* <DEDUP_REMOVED lines=19> */
[----:B------:R2:W-:Y:S03]  /*6060*/  MUFU.EX2 R160, R168 ;  /* 0x000000a800a07308 */ /* 0x0005e60000000800 */
[----:B------:R-:W-:-:S04]  /*6070*/  FMNMX.FTZ R164, R198, R5, !PT ;  /* 0x00000005c6a47209 */ /* 0x000fc80007810000 */
[----:B------:R-:W-:Y:S01]  /*6080*/  FMNMX.FTZ R5, R199, R164, !PT ;  /* 0x000000a4c7057209 */ /* 0x000fe20007810000 */
[----:B------:R3:W-:Y:S01]  /*6090*/  MUFU.EX2 R161, R169 ;  /* 0x000000a900a17308 */ /* 0x0007e20000000800 */
[--C-:B--2---:R-:W-:Y:S01]  /*60a0*/  FFMA.FTZ R168, R180, UR6, -R12.reuse ;  /* 0x00000006b4a87c23 */ /* 0x104fe2000801080c */
[--C-:B------:R-:W-:Y:S02]  /*60b0*/  FFMA.FTZ R180, R192, UR6, -R12.reuse ;  /* 0x00000006c0b47c23 */ /* 0x100fe4000801080c */
[----:B------:R-:W2:Y:S04]  /*60c0*/  SHFL.BFLY PT, R176, R5, 0x2, 0x1f ;  /* 0x0c401f0005b07f89 */ /* 0x000ea800000e0000 */
[----:B------:R-:W-:Y:S01]  /*60d0*/  MUFU.EX2 R164, R173 ;  /* 0x000000ad00a47308 */ /* 0x000fe20000000800 */
[--C-:B---3--:R-:W-:Y:S01]  /*60e0*/  FFMA.FTZ R169, R181, UR6, -R12.reuse ;  /* 0x00000006b5a97c23 */ /* 0x108fe2000801080c */
[----:B------:R-:W-:-:S06]  /*60f0*/  FFMA.FTZ R181, R193, UR6, -R12 ;  /* 0x00000006c1b57c23 */ /* 0x000fcc000801080c */
[----:B------:R-:W-:Y:S08]  /*6100*/  MUFU.EX2 R173, R185 ;  /* 0x000000b900ad7308 */ /* 0x000ff00000000800 */
[----:B------:R-:W-:Y:S01]  /*6110*/  MUFU.EX2 R14, R14 ;  /* 0x0000000e000e7308 */ /* 0x000fe20000000800 */
[----:B--2---:R-:W-:Y:S01]  /*6120*/  FMNMX.FTZ R184, R5, R176, !PT ;  /* 0x000000b005b87209 */ /* 0x004fe20007810000 */
[--C-:B------:R-:W-:Y:S01]  /*6130*/  FFMA.FTZ R176, R188, UR6, -R12.reuse ;  /* 0x00000006bcb07c23 */ /* 0x100fe2000801080c */
[----:B------:R-:W-:Y:S01]  /*6140*/  FSEL R188, R4, RZ, P1 ;  /* 0x000000ff04bc7208 */ /* 0x000fe20000800000 */
[----:B------:R-:W-:-:S04]  /*6150*/  FFMA.FTZ R12, R197, UR6, -R12 ;  /* 0x00000006c50c7c23 */ /* 0x000fc8000801080c */
[----:B------:R-:W-:Y:S01]  /*6160*/  MUFU.EX2 R15, R15 ;  /* 0x0000000f000f7308 */ /* 0x000fe20000000800 */
[----:B------:R-:W2:Y:S01]  /*6170*/  SHFL.BFLY PT, R5, R184, 0x1, 0x1f ;  /* 0x0c201f00b8057f89 */ /* 0x000ea200000e0000 */
[----:B------:R-:W-:-:S06]  /*6180*/  FADD.FTZ R188, -R188, R9 ;  /* 0x00000009bcbc7221 */ /* 0x000fcc0000010100 */
[----:B------:R-:W-:Y:S08]  /*6190*/  MUFU.EX2 R165, R165 ;  /* 0x000000a500a57308 */ /* 0x000ff00000000800 */
[----:B------:R-:W-:Y:S08]  /*61a0*/  MUFU.EX2 R168, R168 ;  /* 0x000000a800a87308 */ /* 0x000ff00000000800 */
[----:B------:R-:W-:Y:S01]  /*61b0*/  MUFU.EX2 R169, R169 ;  /* 0x000000a900a97308 */ /* 0x000fe20000000800 */
[----:B--2---:R-:W-:Y:S01]  /*61c0*/  FMNMX.FTZ R5, R184, R5, !PT ;  /* 0x00000005b8057209 */ /* 0x004fe20007810000 */
[----:B------:R-:W-:-:S03]  /*61d0*/  FMUL.FTZ R184, R188, UR6 ;  /* 0x00000006bcb87c20 */ /* 0x000fc60008410000 */
[C---:B------:R-:W-:Y:S01]  /*61e0*/  FSETP.NEU.FTZ.AND P1, PT, R5.reuse, -INF , PT ;  /* 0xff8000000500780b */ /* 0x040fe20003f3d000 */
[----:B------:R-:W-:Y:S02]  /*61f0*/  FMUL.FTZ R214, R5, UR6 ;  /* 0x0000000605d67c20 */ /* 0x000fe40008410000 */
[----:B------:R-:W2:Y:S03]  /*6200*/  MUFU.EX2 R184, R184 ;  /* 0x000000b800b87308 */ /* 0x000ea60000000800 */
[----:B------:R-:W-:-:S05]  /*6210*/  FSEL R214, R214, RZ, P1 ;  /* 0x000000ffd6d67208 */ /* 0x000fca0000800000 */
[--C-:B------:R-:W-:Y:S01]  /*6220*/  FFMA.FTZ R188, R155, UR6, -R214.reuse ;  /* 0x000000069bbc7c23 */ /* 0x100fe200080108d6 */
[--C-:B------:R-:W-:Y:S01]  /*6230*/  FFMA.FTZ R192, R159, UR6, -R214.reuse ;  /* 0x000000069fc07c23 */ /* 0x100fe200080108d6 */
[----:B------:R-:W3:Y:S01]  /*6240*/  MUFU.EX2 R172, R172 ;  /* 0x000000ac00ac7308 */ /* 0x000ee20000000800 */
[--C-:B------:R-:W-:Y:S01]  /*6250*/  FFMA.FTZ R159, R162, UR6, -R214.reuse ;  /* 0x00000006a29f7c23 */ /* 0x100fe200080108d6 */
[--C-:B------:R-:W-:Y:S01]  /*6260*/  FFMA.FTZ R11, R11, UR6, -R214.reuse ;  /* 0x000000060b0b7c23 */ /* 0x100fe200080108d6 */
[--C-:B------:R-:W-:Y:S01]  /*6270*/  FFMA.FTZ R174, R174, UR6, -R214.reuse ;  /* 0x00000006aeae7c23 */ /* 0x100fe200080108d6 */
[--C-:B------:R-:W-:Y:S01]  /*6280*/  FFMA.FTZ R175, R175, UR6, -R214.reuse ;  /* 0x00000006afaf7c23 */ /* 0x100fe200080108d6 */
[--C-:B------:R-:W-:Y:S01]  /*6290*/  FFMA.FTZ R178, R178, UR6, -R214.reuse ;  /* 0x00000006b2b27c23 */ /* 0x100fe200080108d6 */
[--C-:B------:R-:W-:Y:S01]  /*62a0*/  FFMA.FTZ R179, R179, UR6, -R214.reuse ;  /* 0x00000006b3b37c23 */ /* 0x100fe200080108d6 */
[----:B--2---:R-:W-:Y:S01]  /*62b0*/  FFMA.FTZ R155, R184, R2, R13 ;  /* 0x00000002b89b7223 */ /* 0x004fe2000001000d */
[----:B------:R-:W-:Y:S01]  /*62c0*/  MUFU.EX2 R176, R176 ;  /* 0x000000b000b07308 */ /* 0x000fe20000000800 */
[--C-:B------:R-:W-:Y:S01]  /*62d0*/  FFMA.FTZ R182, R182, UR6, -R214.reuse ;  /* 0x00000006b6b67c23 */ /* 0x100fe200080108d6 */
[--C-:B------:R-:W-:Y:S01]  /*62e0*/  FFMA.FTZ R183, R183, UR6, -R214.reuse ;  /* 0x00000006b7b77c23 */ /* 0x100fe200080108d6 */
[----:B------:R-:W-:Y:S01]  /*62f0*/  FADD.FTZ R185, R152, R155 ;  /* 0x0000009b98b97221 */ /* 0x000fe20000010000 */
[--C-:B------:R-:W-:Y:S01]  /*6300*/  FFMA.FTZ R155, R158, UR6, -R214.reuse ;  /* 0x000000069e9b7c23 */ /* 0x100fe200080108d6 */
[--C-:B------:R-:W-:Y:S01]  /*6310*/  FFMA.FTZ R158, R171, UR6, -R214.reuse ;  /* 0x00000006ab9e7c23 */ /* 0x100fe200080108d6 */
[----:B------:R-:W-:Y:S01]  /*6320*/  F2FP.F16.F32.PACK_AB R152, R152, R13 ;  /* 0x0000000d9898723e */ /* 0x000fe200000000ff */
[----:B------:R-:W-:Y:S01]  /*6330*/  FADD.FTZ R2, R154, R185 ;  /* 0x000000b99a027221 */ /* 0x000fe20000010000 */
[----:B------:R-:W-:Y:S01]  /*6340*/  MUFU.EX2 R177, R177 ;  /* 0x000000b100b17308 */ /* 0x000fe20000000800 */
[C---:B------:R-:W-:Y:S01]  /*6350*/  F2FP.F16.F32.PACK_AB R154, R21.reuse, R154 ;  /* 0x0000009a159a723e */ /* 0x040fe200000000ff */
[----:B------:R-:W-:Y:S01]  /*6360*/  FFMA.FTZ R186, R186, UR6, -R214 ;  /* 0x00000006baba7c23 */ /* 0x000fe200080108d6 */
[----:B------:R-:W-:Y:S01]  /*6370*/  FADD.FTZ R185, R21, R2 ;  /* 0x0000000215b97221 */ /* 0x000fe20000010000 */
[--C-:B------:R-:W-:Y:S01]  /*6380*/  FFMA.FTZ R187, R187, UR6, -R214.reuse ;  /* 0x00000006bbbb7c23 */ /* 0x100fe200080108d6 */
[--C-:B------:R-:W-:Y:S01]  /*6390*/  FFMA.FTZ R191, R191, UR6, -R214.reuse ;  /* 0x00000006bfbf7c23 */ /* 0x100fe200080108d6 */
[--C-:B------:R-:W-:Y:S01]  /*63a0*/  FFMA.FTZ R194, R194, UR6, -R214.reuse ;  /* 0x00000006c2c27c23 */ /* 0x100fe200080108d6 */
[----:B------:R-:W-:Y:S01]  /*63b0*/  FADD.FTZ R2, R156, R185 ;  /* 0x000000b99c027221 */ /* 0x000fe20000010000 */
[----:B------:R-:W-:Y:S01]  /*63c0*/  MUFU.EX2 R180, R180 ;  /* 0x000000b400b47308 */ /* 0x000fe20000000800 */
[--C-:B------:R-:W-:Y:S01]  /*63d0*/  FFMA.FTZ R195, R195, UR6, -R214.reuse ;  /* 0x00000006c3c37c23 */ /* 0x100fe200080108d6 */
[----:B------:R-:W-:Y:S01]  /*63e0*/  FFMA.FTZ R198, R198, UR6, -R214 ;  /* 0x00000006c6c67c23 */ /* 0x000fe200080108d6 */
[----:B------:R-:W-:Y:S01]  /*63f0*/  FADD.FTZ R185, R153, R2 ;  /* 0x0000000299b97221 */ /* 0x000fe20000010000 */
[----:B------:R-:W-:Y:S01]  /*6400*/  FFMA.FTZ R199, R199, UR6, -R214 ;  /* 0x00000006c7c77c23 */ /* 0x000fe200080108d6 */
[----:B------:R-:W-:Y:S01]  /*6410*/  F2FP.F16.F32.PACK_AB R156, R153, R156 ;  /* 0x0000009c999c723e */ /* 0x000fe200000000ff */
[-C--:B------:R-:W-:Y:S01]  /*6420*/  FMUL.FTZ R24, R24, R184.reuse ;  /* 0x000000b818187220 */ /* 0x080fe20000410000 */
[----:B------:R-:W-:Y:S01]  /*6430*/  FADD.FTZ R2, R20, R185 ;  /* 0x000000b914027221 */ /* 0x000fe20000010000 */
[----:B------:R-:W2:Y:S01]  /*6440*/  MUFU.EX2 R181, R181 ;  /* 0x000000b500b57308 */ /* 0x000ea20000000800 */
[-C--:B------:R-:W-:Y:S01]  /*6450*/  FMUL.FTZ R25, R25, R184.reuse ;  /* 0x000000b819197220 */ /* 0x080fe20000410000 */
[-C--:B------:R-:W-:Y:S01]  /*6460*/  FMUL.FTZ R28, R28, R184.reuse ;  /* 0x000000b81c1c7220 */ /* 0x080fe20000410000 */
[----:B------:R-:W-:Y:S01]  /*6470*/  FADD.FTZ R185, R157, R2 ;  /* 0x000000029db97221 */ /* 0x000fe20000010000 */
[-C--:B------:R-:W-:Y:S01]  /*6480*/  FMUL.FTZ R29, R29, R184.reuse ;  /* 0x000000b81d1d7220 */ /* 0x080fe20000410000 */
[-C--:B------:R-:W-:Y:S01]  /*6490*/  FMUL.FTZ R32, R32, R184.reuse ;  /* 0x000000b820207220 */ /* 0x080fe20000410000 */
[----:B------:R-:W-:Y:S01]  /*64a0*/  FMUL.FTZ R33, R33, R184 ;  /* 0x000000b821217220 */ /* 0x000fe20000410000 */
[----:B------:R-:W-:Y:S01]  /*64b0*/  FADD.FTZ R2, R160, R185 ;  /* 0x000000b9a0027221 */ /* 0x000fe20000010000 */
[----:B------:R-:W-:Y:S01]  /*64c0*/  FSEL R185, R5, RZ, P1 ;  /* 0x000000ff05b97208 */ /* 0x000fe20000800000 */
[----:B------:R4:W5:Y:S01]  /*64d0*/  MUFU.EX2 R9, R196 ;  /* 0x000000c400097308 */ /* 0x0009620000000800 */
[C---:B------:R-:W-:Y:S01]  /*64e0*/  F2FP.F16.F32.PACK_AB R160, R161.reuse, R160 ;  /* 0x000000a0a1a0723e */ /* 0x040fe200000000ff */
[----:B------:R-:W-:Y:S01]  /*64f0*/  FADD.FTZ R189, R161, R2 ;  /* 0x00000002a1bd7221 */ /* 0x000fe20000010000 */
[-C--:B------:R-:W-:Y:S01]  /*6500*/  FMUL.FTZ R36, R36, R184.reuse ;  /* 0x000000b824247220 */ /* 0x080fe20000410000 */
[-C--:B------:R-:W-:Y:S01]  /*6510*/  FMUL.FTZ R37, R37, R184.reuse ;  /* 0x000000b825257220 */ /* 0x080fe20000410000 */
[-C--:B------:R-:W-:Y:S01]  /*6520*/  FMUL.FTZ R40, R40, R184.reuse ;  /* 0x000000b828287220 */ /* 0x080fe20000410000 */
[----:B------:R-:W-:Y:S01]  /*6530*/  FADD.FTZ R2, R14, R189 ;  /* 0x000000bd0e027221 */ /* 0x000fe20000010000 */
[----:B------:R-:W-:Y:S01]  /*6540*/  FMUL.FTZ R41, R41, R184 ;  /* 0x000000b829297220 */ /* 0x000fe20000410000 */
[----:B------:R-:W0:Y:S01]  /*6550*/  MUFU.EX2 R12, R12 ;  /* 0x0000000c000c7308 */ /* 0x000e220000000800 */
[----:B----4-:R-:W-:Y:S01]  /*6560*/  FFMA.FTZ R196, R163, UR6, -R214 ;  /* 0x00000006a3c47c23 */ /* 0x010fe200080108d6 */
[----:B------:R-:W-:Y:S01]  /*6570*/  FADD.FTZ R189, R15, R2 ;  /* 0x000000020fbd7221 */ /* 0x000fe20000010000 */
[----:B------:R-:W-:Y:S01]  /*6580*/  FADD.FTZ R2, -R185, R10 ;  /* 0x0000000ab9027221 */ /* 0x000fe20000010100 */
[--C-:B------:R-:W-:Y:S01]  /*6590*/  FFMA.FTZ R10, R167, UR6, -R214.reuse ;  /* 0x00000006a70a7c23 */ /* 0x100fe200080108d6 */
[--C-:B------:R-:W-:Y:S01]  /*65a0*/  FFMA.FTZ R167, R170, UR6, -R214.reuse ;  /* 0x00000006aaa77c23 */ /* 0x100fe200080108d6 */
[----:B------:R-:W-:Y:S01]  /*65b0*/  FADD.FTZ R162, R164, R189 ;  /* 0x000000bda4a27221 */ /* 0x000fe20000010000 */
[----:B------:R-:W-:Y:S01]  /*65c0*/  FFMA.FTZ R163, R166, UR6, -R214 ;  /* 0x00000006a6a37c23 */ /* 0x000fe200080108d6 */
[----:B------:R-:W-:Y:S01]  /*65d0*/  MUFU.EX2 R11, R11 ;  /* 0x0000000b000b7308 */ /* 0x000fe20000000800 */
[C---:B------:R-:W-:Y:S01]  /*65e0*/  F2FP.F16.F32.PACK_AB R164, R165.reuse, R164 ;  /* 0x000000a4a5a4723e */ /* 0x040fe200000000ff */
[----:B------:R-:W-:Y:S01]  /*65f0*/  FADD.FTZ R171, R165, R162 ;  /* 0x000000a2a5ab7221 */ /* 0x000fe20000010000 */
[----:B------:R-:W-:Y:S01]  /*6600*/  F2FP.F16.F32.PACK_AB R166, R169, R168 ;  /* 0x000000a8a9a6723e */ /* 0x000fe200000000ff */
[-C--:B------:R-:W-:Y:S01]  /*6610*/  FMUL.FTZ R44, R44, R184.reuse ;  /* 0x000000b82c2c7220 */ /* 0x080fe20000410000 */
[----:B------:R-:W-:Y:S01]  /*6620*/  FMUL.FTZ R45, R45, R184 ;  /* 0x000000b82d2d7220 */ /* 0x000fe20000410000 */
[----:B------:R-:W-:Y:S01]  /*6630*/  FADD.FTZ R162, R168, R171 ;  /* 0x000000aba8a27221 */ /* 0x000fe20000010000 */
[----:B------:R-:W-:Y:S01]  /*6640*/  FFMA.FTZ R171, R190, UR6, -R214 ;  /* 0x00000006beab7c23 */ /* 0x000fe200080108d6 */
[----:B------:R-:W-:Y:S01]  /*6650*/  MUFU.EX2 R188, R188 ;  /* 0x000000bc00bc7308 */ /* 0x000fe20000000800 */
[----:B---3--:R-:W-:Y:S01]  /*6660*/  F2FP.F16.F32.PACK_AB R168, R173, R172 ;  /* 0x000000acada8723e */ /* 0x008fe200000000ff */
[----:B------:R-:W-:Y:S01]  /*6670*/  FADD.FTZ R185, R169, R162 ;  /* 0x000000a2a9b97221 */ /* 0x000fe20000010000 */
[-C--:B------:R-:W-:Y:S01]  /*6680*/  FMUL.FTZ R48, R48, R184.reuse ;  /* 0x000000b830307220 */ /* 0x080fe20000410000 */
[-C--:B------:R-:W-:Y:S01]  /*6690*/  FMUL.FTZ R49, R49, R184.reuse ;  /* 0x000000b831317220 */ /* 0x080fe20000410000 */
[----:B------:R-:W-:Y:S01]  /*66a0*/  FMUL.FTZ R52, R52, R184 ;  /* 0x000000b834347220 */ /* 0x000fe20000410000 */
[----:B------:R-:W-:Y:S01]  /*66b0*/  FADD.FTZ R162, R172, R185 ;  /* 0x000000b9aca27221 */ /* 0x000fe20000010000 */
[----:B--2---:R-:W-:Y:S01]  /*66c0*/  F2FP.F16.F32.PACK_AB R172, R181, R180 ;  /* 0x000000b4b5ac723e */ /* 0x004fe200000000ff */
        /* <DEDUP_REMOVED lines=9> */
[----:B--2---:R-:W-:Y:S01]  /*6760*/  F2FP.F16.F32.PACK_AB R158, R157, R20 ;  /* 0x000000149d9e723e */ /* 0x004fe200000000ff */
[----:B------:R-:W-:Y:S01]  /*6770*/  FADD.FTZ R21, R177, R162 ;  /* 0x000000a2b1157221 */ /* 0x000fe20000010000 */
[----:B------:R-:W-:Y:S01]  /*6780*/  F2FP.F16.F32.PACK_AB R162, R15, R14 ;  /* 0x0000000e0fa2723e */ /* 0x000fe200000000ff */
[-C--:B------:R-:W-:Y:S01]  /*6790*/  FMUL.FTZ R64, R64, R184.reuse ;  /* 0x000000b840407220 */ /* 0x080fe20000410000 */
[-C--:B------:R-:W-:Y:S01]  /*67a0*/  FMUL.FTZ R65, R65, R184.reuse ;  /* 0x000000b841417220 */ /* 0x080fe20000410000 */
[----:B------:R-:W-:Y:S01]  /*67b0*/  FADD.FTZ R20, R180, R21 ;  /* 0x00000015b4147221 */ /* 0x000fe20000010000 */
[-C--:B------:R-:W-:Y:S01]  /*67c0*/  FMUL.FTZ R68, R68, R184.reuse ;  /* 0x000000b844447220 */ /* 0x080fe20000410000 */
[----:B------:R-:W-:Y:S01]  /*67d0*/  MUFU.EX2 R192, R192 ;  /* 0x000000c000c07308 */ /* 0x000fe20000000800 */
[-C--:B------:R-:W-:Y:S01]  /*67e0*/  FMUL.FTZ R69, R69, R184.reuse ;  /* 0x000000b845457220 */ /* 0x080fe20000410000 */
[----:B------:R-:W-:Y:S01]  /*67f0*/  FADD.FTZ R170, R181, R20 ;  /* 0x00000014b5aa7221 */ /* 0x000fe20000010000 */
[----:B------:R-:W-:Y:S01]  /*6800*/  FMUL.FTZ R20, R2, UR6 ;  /* 0x0000000602147c20 */ /* 0x000fe20008410000 */
[-C--:B------:R-:W-:Y:S01]  /*6810*/  FMUL.FTZ R72, R72, R184.reuse ;  /* 0x000000b848487220 */ /* 0x080fe20000410000 */
[----:B------:R-:W-:Y:S01]  /*6820*/  FMUL.FTZ R73, R73, R184 ;  /* 0x000000b849497220 */ /* 0x000fe20000410000 */
[----:B-----5:R-:W-:Y:S01]  /*6830*/  FADD.FTZ R15, R9, R170 ;  /* 0x000000aa090f7221 */ /* 0x020fe20000010000 */
[----:B------:R-:W-:Y:S01]  /*6840*/  F2FP.F16.F32.PACK_AB R170, R177, R176 ;  /* 0x000000b0b1aa723e */ /* 0x000fe200000000ff */
[----:B------:R2:W-:Y:S01]  /*6850*/  MUFU.EX2 R13, R174 ;  /* 0x000000ae000d7308 */ /* 0x0005e20000000800 */
[-C--:B------:R-:W-:Y:S01]  /*6860*/  FMUL.FTZ R76, R76, R184.reuse ;  /* 0x000000b84c4c7220 */ /* 0x080fe20000410000 */
[----:B0-----:R-:W-:Y:S01]  /*6870*/  FADD.FTZ R2, R12, R15 ;  /* 0x0000000f0c027221 */ /* 0x001fe20000010000 */
[-C--:B------:R-:W-:Y:S01]  /*6880*/  FMUL.FTZ R77, R77, R184.reuse ;  /* 0x000000b84d4d7220 */ /* 0x080fe20000410000 */
[-C--:B------:R-:W-:Y:S01]  /*6890*/  FMUL.FTZ R80, R80, R184.reuse ;  /* 0x000000b850507220 */ /* 0x080fe20000410000 */
[-C--:B------:R-:W-:Y:S01]  /*68a0*/  FMUL.FTZ R81, R81, R184.reuse ;  /* 0x000000b851517220 */ /* 0x080fe20000410000 */
[-C--:B------:R-:W-:Y:S01]  /*68b0*/  FMUL.FTZ R84, R84, R184.reuse ;  /* 0x000000b854547220 */ /* 0x080fe20000410000 */
[-C--:B------:R-:W-:Y:S01]  /*68c0*/  FMUL.FTZ R85, R85, R184.reuse ;  /* 0x000000b855557220 */ /* 0x080fe20000410000 */
[----:B------:R-:W0:Y:S01]  /*68d0*/  MUFU.EX2 R20, R20 ;  /* 0x0000001400147308 */ /* 0x000e220000000800 */
[----:B--2---:R-:W-:Y:S01]  /*68e0*/  F2FP.F16.F32.PACK_AB R174, R12, R9 ;  /* 0x000000090cae723e */ /* 0x004fe200000000ff */
        /* <DEDUP_REMOVED lines=19> */
[----:B------:R-:W-:Y:S01]  /*6a20*/  FADD.FTZ R0, R188, R9 ;  /* 0x00000009bc007221 */ /* 0x000fe20000010000 */
[-C--:B------:R-:W-:Y:S01]  /*6a30*/  FMUL.FTZ R120, R120, R184.reuse ;  /* 0x000000b878787220 */ /* 0x080fe20000410000 */
[-C--:B------:R-:W-:Y:S01]  /*6a40*/  FMUL.FTZ R121, R121, R184.reuse ;  /* 0x000000b879797220 */ /* 0x080fe20000410000 */
[----:B------:R-:W0:Y:S01]  /*6a50*/  MUFU.EX2 R163, R163 ;  /* 0x000000a300a37308 */ /* 0x000e220000000800 */
[----:B------:R-:W-:Y:S01]  /*6a60*/  FADD.FTZ R9, R155, R0 ;  /* 0x000000009b097221 */ /* 0x000fe20000010000 */
[-C--:B------:R-:W-:Y:S01]  /*6a70*/  FMUL.FTZ R124, R124, R184.reuse ;  /* 0x000000b87c7c7220 */ /* 0x080fe20000410000 */
[-C--:B------:R-:W-:Y:S01]  /*6a80*/  FMUL.FTZ R125, R125, R184.reuse ;  /* 0x000000b87d7d7220 */ /* 0x080fe20000410000 */
[-C--:B------:R-:W-:Y:S01]  /*6a90*/  FMUL.FTZ R128, R128, R184.reuse ;  /* 0x000000b880807220 */ /* 0x080fe20000410000 */
[----:B------:R-:W-:Y:S01]  /*6aa0*/  FADD.FTZ R0, R192, R9 ;  /* 0x00000009c0007221 */ /* 0x000fe20000010000 */
[-C--:B------:R-:W-:Y:S01]  /*6ab0*/  FMUL.FTZ R129, R129, R184.reuse ;  /* 0x000000b881817220 */ /* 0x080fe20000410000 */
[-C--:B------:R-:W-:Y:S01]  /*6ac0*/  FMUL.FTZ R132, R132, R184.reuse ;  /* 0x000000b884847220 */ /* 0x080fe20000410000 */
[----:B------:R-:W4:Y:S01]  /*6ad0*/  MUFU.EX2 R10, R10 ;  /* 0x0000000a000a7308 */ /* 0x000f220000000800 */
[----:B--2---:R-:W-:Y:S01]  /*6ae0*/  FADD.FTZ R9, R159, R0 ;  /* 0x000000009f097221 */ /* 0x004fe20000010000 */
[----:B---3--:R-:W-:Y:S01]  /*6af0*/  F2FP.F16.F32.PACK_AB R157, R196, R159 ;  /* 0x0000009fc49d723e */ /* 0x008fe200000000ff */
[-C--:B------:R-:W-:Y:S01]  /*6b00*/  FMUL.FTZ R133, R133, R184.reuse ;  /* 0x000000b885857220 */ /* 0x080fe20000410000 */
[-C--:B------:R-:W-:Y:S01]  /*6b10*/  FMUL.FTZ R136, R136, R184.reuse ;  /* 0x000000b888887220 */ /* 0x080fe20000410000 */
[----:B------:R-:W-:Y:S01]  /*6b20*/  FADD.FTZ R0, R196, R9 ;  /* 0x00000009c4007221 */ /* 0x000fe20000010000 */
        /* <DEDUP_REMOVED lines=8> */
[----:B------:R-:W-:Y:S01]  /*6bb0*/  FMUL.FTZ R149, R149, R184 ;  /* 0x000000b895957220 */ /* 0x000fe20000410000 */
[----:B------:R-:W-:Y:S01]  /*6bc0*/  F2FP.F16.F32.PACK_AB R153, R188, R11 ;  /* 0x0000000bbc99723e */ /* 0x000fe200000000ff */
[----:B------:R-:W0:Y:S01]  /*6bd0*/  MUFU.EX2 R14, R175 ;  /* 0x000000af000e7308 */ /* 0x000e220000000800 */
[C---:B----4-:R-:W-:Y:S01]  /*6be0*/  FADD.FTZ R176, R10.reuse, R9 ;  /* 0x000000090ab07221 */ /* 0x050fe20000010000 */
[----:B------:R-:W-:Y:S01]  /*6bf0*/  F2FP.F16.F32.PACK_AB R159, R10, R163 ;  /* 0x000000a30a9f723e */ /* 0x000fe200000000ff */
[-C--:B------:R-:W-:Y:S01]  /*6c00*/  FMUL.FTZ R26, R26, R20.reuse ;  /* 0x000000141a1a7220 */ /* 0x080fe20000410000 */
[----:B------:R-:W-:Y:S01]  /*6c10*/  F2FP.F16.F32.PACK_AB R155, R192, R155 ;  /* 0x0000009bc09b723e */ /* 0x000fe200000000ff */
[-C--:B------:R-:W-:Y:S01]  /*6c20*/  FMUL.FTZ R27, R27, R20.reuse ;  /* 0x000000141b1b7220 */ /* 0x080fe20000410000 */
[-C--:B------:R-:W-:Y:S01]  /*6c30*/  FMUL.FTZ R30, R30, R20.reuse ;  /* 0x000000141e1e7220 */ /* 0x080fe20000410000 */
[-C--:B------:R-:W-:Y:S01]  /*6c40*/  FMUL.FTZ R31, R31, R20.reuse ;  /* 0x000000141f1f7220 */ /* 0x080fe20000410000 */
[----:B------:R3:W4:Y:S01]  /*6c50*/  MUFU.EX2 R165, R178 ;  /* 0x000000b200a57308 */ /* 0x0007220000000800 */
[----:B--2---:R-:W-:Y:S01]  /*6c60*/  FADD.FTZ R9, R167, R176 ;  /* 0x000000b0a7097221 */ /* 0x004fe20000010000 */
[----:B------:R-:W-:Y:S01]  /*6c70*/  F2FP.F16.F32.PACK_AB R161, R190, R167 ;  /* 0x000000a7bea1723e */ /* 0x000fe200000000ff */
[-C--:B------:R-:W-:Y:S01]  /*6c80*/  FMUL.FTZ R34, R34, R20.reuse ;  /* 0x0000001422227220 */ /* 0x080fe20000410000 */
[-C--:B------:R-:W-:Y:S01]  /*6c90*/  FMUL.FTZ R35, R35, R20.reuse ;  /* 0x0000001423237220 */ /* 0x080fe20000410000 */
[----:B------:R-:W-:Y:S01]  /*6ca0*/  FADD.FTZ R176, R190, R9 ;  /* 0x00000009beb07221 */ /* 0x000fe20000010000 */
[-C--:B------:R-:W-:Y:S01]  /*6cb0*/  FMUL.FTZ R38, R38, R20.reuse ;  /* 0x0000001426267220 */ /* 0x080fe20000410000 */
[-C--:B------:R-:W-:Y:S01]  /*6cc0*/  FMUL.FTZ R39, R39, R20.reuse ;  /* 0x0000001427277220 */ /* 0x080fe20000410000 */
[----:B------:R-:W2:Y:S01]  /*6cd0*/  MUFU.EX2 R12, R179 ;  /* 0x000000b3000c7308 */ /* 0x000ea20000000800 */
[----:B------:R-:W-:Y:S01]  /*6ce0*/  FADD.FTZ R9, R13, R176 ;  /* 0x000000b00d097221 */ /* 0x000fe20000010000 */
[----:B0-----:R-:W-:Y:S01]  /*6cf0*/  F2FP.F16.F32.PACK_AB R163, R14, R13 ;  /* 0x0000000d0ea3723e */ /* 0x001fe200000000ff */
[-C--:B------:R-:W-:Y:S01]  /*6d00*/  FMUL.FTZ R42, R42, R20.reuse ;  /* 0x000000142a2a7220 */ /* 0x080fe20000410000 */
[-C--:B------:R-:W-:Y:S01]  /*6d10*/  FMUL.FTZ R43, R43, R20.reuse ;  /* 0x000000142b2b7220 */ /* 0x080fe20000410000 */
[----:B---3--:R-:W-:Y:S01]  /*6d20*/  FADD.FTZ R178, R14, R9 ;  /* 0x000000090eb27221 */ /* 0x008fe20000010000 */
        /* <DEDUP_REMOVED lines=77> */
[-C--:B------:R-:W-:Y:S01]  /*7200*/  FMUL.FTZ R150, R150, R20.reuse ;  /* 0x0000001496967220 */ /* 0x080fe20000410000 */
[----:B------:R-:W-:Y:S01]  /*7210*/  FMUL.FTZ R151, R151, R20 ;  /* 0x0000001497977220 */ /* 0x000fe20000410000 */
[----:B--2---:R-:W-:-:S04]  /*7220*/  FADD.FTZ R9, R175, R10 ;  /* 0x0000000aaf097221 */ /* 0x004fc80000010000 */
[C---:B0-----:R-:W-:Y:S01]  /*7230*/  FADD.FTZ R0, R180.reuse, R9 ;  /* 0x00000009b4007221 */ /* 0x041fe20000010000 */
[----:B------:R-:W-:Y:S01]  /*7240*/  F2FP.F16.F32.PACK_AB R175, R180, R175 ;  /* 0x000000afb4af723e */ /* 0x000fe200000000ff */
[----:B------:R-:W-:Y:S06]  /*7250*/  @!P0 BRA `(.L_x_10947) ;  /* 0x0000000000048947 */ /* 0x000fec0003800000 */
[----:B------:R-:W-:Y:S01]  /*7260*/  BPT.TRAP 0x1 ;  /* 0x000000040000795c */ /* 0x000fe20000300000 */
.L_x_10947:
[----:B------:R0:W2:Y:S01]  /*7270*/  SYNCS.PHASECHK.TRANS64.TRYWAIT P1, [UR25+0x22850], R8 ;  /* 0x02285008ff0075a7 */ /* 0x0000a20008020159 */
[----:B------:R-:W-:Y:S05]  /*7280*/  @!P0 BRA `(.L_x_10948) ;  /* 0x0000000000048947 */ /* 0x000fea0003800000 */
[----:B------:R-:W-:Y:S01]  /*7290*/  BPT.TRAP 0x1 ;  /* 0x000000040000795c */ /* 0x000fe20000300000 */
.L_x_10948:
[----:B------:R-:W-:Y:S01]  /*72a0*/  VIADD R9, R215, 0x8 ;  /* 0x00000008d7097836 */ /* 0x000fe20000000000 */
[----:B--2---:R-:W-:Y:S06]  /*72b0*/  @P1 BRA `(.L_x_10949) ;  /* 0x0000000000081947 */ /* 0x004fec0003800000 */
[----:B------:R-:W2:Y:S02]  /*72c0*/  SYNCS.PHASECHK.TRANS64.TRYWAIT P1, [UR25+0x22850], R8 ;  /* 0x02285008ff0075a7 */ /* 0x000ea40008020159 */
[----:B--2---:R-:W-:Y:S05]  /*72d0*/  @!P1 BRA `(.L_x_10950) ;  /* 0x000000c800849947 */ /* 0x004fea0003800000 */
.L_x_10949:
        /* <DEDUP_REMOVED lines=37> */
[----:B---3--:R-:W-:Y:S05]  /*7530*/  @!P0 BRA `(.L_x_10951) ;  /* 0x0000000000048947 */ /* 0x008fea0003800000 */
[----:B------:R-:W-:Y:S01]  /*7540*/  BPT.TRAP 0x1 ;  /* 0x000000040000795c */ /* 0x000fe20000300000 */
.L_x_10951:
[----:B------:R-:W-:Y:S01]  /*7550*/  UIADD3 UR25, UR25, 0x22860, URZ ;  /* 0x0002286019197890 */ /* 0x000fe2000fffe03f */
[C---:B------:R-:W-:Y:S01]  /*7560*/  ISETP.GT.AND P1, PT, R7.reuse, UR24, PT ;  /* 0x0000001807007c0c */ /* 0x040fe2000bf24270 */
[----:B------:R-:W-:Y:S02]  /*7570*/  VIADD R7, R7, 0xffffffff ;  /* 0xffffffff07077836 */ /* 0x000fe40000000000 */
[----:B------:R-:W-:Y:S01]  /*7580*/  UPRMT UR25, UR26, 0x654, UR25 ;  /* 0x000006541a197896 */ /* 0x000fe20008000019 */
[----:B------:R-:W-:Y:S02]  /*7590*/  IMAD.MOV.U32 R10, RZ, RZ, R5 ;  /* 0x000000ffff0a7224 */ /* 0x000fe400078e0005 */
[----:B------:R-:W-:-:S06]  /*75a0*/  IMAD.MOV.U32 R9, RZ, RZ, R4 ;  /* 0x000000ffff097224 */ /* 0x000fcc00078e0004 */
[----:B------:R-:W-:Y:S01]  /*75b0*/  SYNCS.ARRIVE.TRANS64.RED.A1T0 RZ, [UR25], RZ ;  /* 0x000000ffffff79a7 */ /* 0x000fe20008100419 */
[----:B------:R-:W-:Y:S05]  /*75c0*/  @P1 BRA `(.L_x_10952) ;  /* 0xffffffd000141947 */ /* 0x000fea000383ffff */
.L_x_10933:
[----:B------:R-:W-:Y:S01]  /*75d0*/  ISETP.NE.AND P2, PT, R205, 0x1, PT ;  /* 0x00000001cd00780c */ /* 0x000fe20003f45270 */
[----:B------:R-:W-:Y:S01]  /*75e0*/  UIADD3 UR10, UR41, 0x7f, URZ ;  /* 0x0000007f290a7890 */ /* 0x000fe2000fffe03f */
[----:B------:R-:W-:Y:S02]  /*75f0*/  IADD3 R9, R17, 0x1, -R6 ;  /* 0x0000000111097810 */ /* 0x000fe40007ffe806 */
[----:B------:R-:W-:-:S09]  /*7600*/  LOP3.LUT P1, RZ, R16, 0x80000, RZ, 0xc0, !PT ;  /* 0x0008000010ff7812 */ /* 0x000fd2000782c0ff */
[----:B0-2---:R-:W0:Y:S08]  /*7610*/  @P2 LDC R8, c[0x0][0x44c] ;  /* 0x00011300ff082b82 */ /* 0x005e300000000800 */
[----:B------:R-:W2:Y:S01]  /*7620*/  @P2 LDC R11, c[0x0][0x450] ;  /* 0x00011400ff0b2b82 */ /* 0x000ea20000000800 */
[----:B0-----:R-:W-:-:S04]  /*7630*/  @P2 IMAD.HI.U32 R10, R8, UR10, RZ ;  /* 0x0000000a080a2c27 */ /* 0x001fc8000f8e00ff */
[----:B------:R-:W-:Y:S01]  /*7640*/  IMAD.U32 R8, RZ, RZ, UR10 ;  /* 0x0000000aff087e24 */ /* 0x000fe2000f8e00ff */
[----:B--2---:R-:W-:-:S05]  /*7650*/  @P2 SHF.R.U32.HI R8, RZ, R11, R10 ;  /* 0x0000000bff082219 */ /* 0x004fca000001160a */
[----:B------:R-:W-:-:S04]  /*7660*/  IMAD.IADD R8, R9, 0x1, R8 ;  /* 0x0000000109087824 */ /* 0x000fc800078e0208 */
[----:B------:R-:W-:-:S05]  /*7670*/  VIADD R6, R8, -UR7 ;  /* 0x8000000708067c36 */ /* 0x000fca0008000000 */
[----:B------:R-:W-:Y:S01]  /*7680*/  R2UR UR14, R6 ;  /* 0x00000000060e72ca */ /* 0x000fe200000e0000 */
[----:B------:R-:W-:-:S14]  /*7690*/  @!P1 BRA `(.L_x_10953) ;  /* 0x0000000000509947 */ /* 0x000fdc0003800000 */
[----:B------:R-:W-:-:S13]  /*76a0*/  R2UR UR7, R8 ;  /* 0x00000000080772ca */ /* 0x000fda00000e0000 */
        /* <DEDUP_REMOVED lines=11> */
.L_x_10954:
[----:B------:R-:W-:Y:S02]  /*7760*/  ULDC UR15, c[0x0][0x9e4] ;  /* 0x00027900000f7ab9 */ /* 0x000fe40000000800 */
[----:B------:R-:W-:-:S11]  /*7770*/  UISETP.NE.AND UP0, UPT, UR15, 0x1, UPT ;  /* 0x000000010f00788c */ /* 0x000fd6000bf05270 */
[----:B------:R-:W-:Y:S02]  /*7780*/  @UP0 ULDC.64 UR18, c[0x0][0x9e8] ;  /* 0x00027a0000120ab9 */ /* 0x000fe40000000a00 */
[----:B------:R-:W-:-:S04]  /*7790*/  UIMAD.WIDE.U32 UR10, UR7, UR18, URZ ;  /* 0x00000012070a72a5 */ /* 0x000fc8000f8e003f */
[----:B------:R-:W-:-:S12]  /*77a0*/  @UP0 USHF.R.U32.HI UR7, URZ, UR19, UR11 ;  /* 0x000000133f070299 */ /* 0x000fd8000801160b */
.L_x_10955:
[----:B------:R-:W-:-:S04]  /*77b0*/  UIMAD UR7, UR7, UR15, URZ ;  /* 0x0000000f070772a4 */ /* 0x000fc8000f8e023f */
[----:B------:R-:W-:-:S04]  /*77c0*/  UISETP.LT.AND UP0, UPT, UR14, UR7, UPT ;  /* 0x000000070e00728c */ /* 0x000fc8000bf01270 */
[----:B------:R-:W-:-:S12]  /*77d0*/  USEL UR14, UR14, UR7, !UP0 ;  /* 0x000000070e0e7287 */ /* 0x000fd8000c000000 */
.L_x_10953:
[----:B------:R-:W-:-:S04]  /*77e0*/  UIADD3 UR10, UR14, 0x5f, URZ ;  /* 0x0000005f0e0a7890 */ /* 0x000fc8000fffe03f */
        /* <DEDUP_REMOVED lines=9> */
[----:B------:R-:W-:Y:S02]  /*7880*/  IMAD.MOV.U32 R11, RZ, RZ, R4 ;  /* 0x000000ffff0b7224 */ /* 0x000fe400078e0004 */
[----:B------:R-:W-:-:S07]  /*7890*/  IMAD.MOV.U32 R8, RZ, RZ, R7 ;  /* 0x000000ffff087224 */ /* 0x000fce00078e0007 */
.L_x_10967:
[----:B------:R-:W-:Y:S01]  /*78a0*/  UIADD3 UR38, UR38, 0x1, URZ ;  /* 0x0000000126267890 */ /* 0x000fe2000fffe03f */
[C---:B------:R-:W-:Y:S01]  /*78b0*/  ISETP.GT.AND P1, PT, R8.reuse, UR7, PT ;  /* 0x0000000708007c0c */ /* 0x040fe2000bf24270 */
[----:B------:R-:W-:Y:S02]  /*78c0*/  VIADD R8, R8, 0xffffffff ;  /* 0xffffffff08087836 */ /* 0x000fe40000000000 */
[----:B------:R-:W-:-:S04]  /*78d0*/  UISETP.NE.AND UP0, UPT, UR38, 0x2, UPT ;  /* 0x000000022600788c */ /* 0x000fc8000bf05270 */
[----:B------:R-:W-:Y:S02]  /*78e0*/  USEL UR10, URZ, 0x1, UP0 ;  /* 0x000000013f0a7887 */ /* 0x000fe40008000000 */
[----:B------:R-:W-:Y:S02]  /*78f0*/  USEL UR38, UR38, URZ, UP0 ;  /* 0x0000003f26267287 */ /* 0x000fe40008000000 */
[----:B------:R-:W-:Y:S01]  /*7900*/  ULOP3.LUT UR37, UR37, UR10, URZ, 0x3c, !UPT ;  /* 0x0000000a25257292 */ /* 0x000fe2000f8e3c3f */
[----:B0-2---:R-:W-:Y:S11]  /*7910*/  @!P0 BRA `(.L_x_10957) ;  /* 0x0000000000048947 */ /* 0x005ff60003800000 */
[----:B------:R-:W-:Y:S01]  /*7920*/  BPT.TRAP 0x1 ;  /* 0x000000040000795c */ /* 0x000fe20000300000 */
.L_x_10957:
        /* <DEDUP_REMOVED lines=9> */
.L_x_10958:
[----:B--2---:R-:W-:Y:S05]  /*79c0*/  @P2 BRA `(.L_x_10959) ;  /* 0x0000000000082947 */ /* 0x004fea0003800000 */
[----:B------:R-:W2:Y:S02]  /*79d0*/  SYNCS.PHASECHK.TRANS64.TRYWAIT P2, [UR25+0x22830], R6 ;  /* 0x02283006ff0075a7 */ /* 0x000ea40008040159 */
[----:B--2---:R-:W-:Y:S05]  /*79e0*/  @!P2 BRA `(.L_x_10960) ;  /* 0x000000c000d8a947 */ /* 0x004fea0003800000 */
.L_x_10959:
        /* <DEDUP_REMOVED lines=26> */
.L_x_10961:
[----:B------:R-:W-:Y:S01]  /*7b90*/  FMNMX.FTZ R4, R152, R11, !PT ;  /* 0x0000000b98047209 */ /* 0x000fe20007810000 */
[----:B------:R-:W-:Y:S01]  /*7ba0*/  UIADD3 UR10, UR25, 0x22840, URZ ;  /* 0x00022840190a7890 */ /* 0x000fe2000fffe03f */
[----:B------:R-:W-:Y:S02]  /*7bb0*/  FMNMX.FTZ R12, R154, R9, !PT ;  /* 0x000000099a0c7209 */ /* 0x000fe40007810000 */
        /* <DEDUP_REMOVED lines=26> */
[----:B--2---:R-:W-:Y:S02]  /*7d60*/  FMNMX.FTZ R13, R5, R4, !PT ;  /* 0x00000004050d7209 */ /* 0x004fe40007810000 */
[----:B------:R-:W-:-:S03]  /*7d70*/  FMNMX.FTZ R5, R155, R12, !PT ;  /* 0x0000000c9b057209 */ /* 0x000fc60007810000 */
[----:B------:R-:W2:Y:S01]  /*7d80*/  SHFL.BFLY PT, R4, R13, 0x1, 0x1f ;  /* 0x0c201f000d047f89 */ /* 0x000ea200000e0000 */
[----:B------:R-:W-:-:S04]  /*7d90*/  FMNMX.FTZ R12, R158, R5, !PT ;  /* 0x000000059e0c7209 */ /* 0x000fc80007810000 */
[----:B------:R-:W-:-:S04]  /*7da0*/  FMNMX.FTZ R5, R159, R12, !PT ;  /* 0x0000000c9f057209 */ /* 0x000fc80007810000 */
[----:B------:R-:W-:-:S04]  /*7db0*/  FMNMX.FTZ R12, R162, R5, !PT ;  /* 0x00000005a20c7209 */ /* 0x000fc80007810000 */
[----:B------:R-:W-:-:S04]  /*7dc0*/  FMNMX.FTZ R5, R163, R12, !PT ;  /* 0x0000000ca3057209 */ /* 0x000fc80007810000 */
[----:B------:R-:W-:-:S04]  /*7dd0*/  FMNMX.FTZ R12, R166, R5, !PT ;  /* 0x00000005a60c7209 */ /* 0x000fc80007810000 */
[----:B------:R-:W-:Y:S02]  /*7de0*/  FMNMX.FTZ R5, R167, R12, !PT ;  /* 0x0000000ca7057209 */ /* 0x000fe40007810000 */
[----:B--2---:R-:W-:Y:S02]  /*7df0*/  FMNMX.FTZ R4, R13, R4, !PT ;  /* 0x000000040d047209 */ /* 0x004fe40007810000 */
        /* <DEDUP_REMOVED lines=38> */
[----:B------:R-:W4:Y:S01]  /*8060*/  MUFU.EX2 R20, R20 ;  /* 0x0000001400147308 */ /* 0x000f220000000800 */
[----:B--2---:R-:W-:Y:S01]  /*8070*/  FFMA.FTZ R2, R7, R2, R152 ;  /* 0x0000000207027223 */ /* 0x004fe20000010098 */
[--C-:B------:R-:W-:Y:S01]  /*8080*/  FFMA.FTZ R196, R196, UR6, -R10.reuse ;  /* 0x00000006c4c47c23 */ /* 0x100fe2000801080a */
[----:B------:R-:W-:Y:S01]  /*8090*/  FMNMX.FTZ R5, R191, R12, !PT ;  /* 0x0000000cbf057209 */ /* 0x000fe20007810000 */
[-C--:B------:R-:W-:Y:S01]  /*80a0*/  FMUL.FTZ R24, R24, R7.reuse ;  /* 0x0000000718187220 */ /* 0x080fe20000410000 */
[-C--:B------:R-:W-:Y:S01]  /*80b0*/  FMUL.FTZ R25, R25, R7.reuse ;  /* 0x0000000719197220 */ /* 0x080fe20000410000 */
[----:B------:R-:W-:Y:S01]  /*80c0*/  FMUL.FTZ R28, R28, R7 ;  /* 0x000000071c1c7220 */ /* 0x000fe20000410000 */
[----:B------:R-:W-:Y:S01]  /*80d0*/  FMNMX.FTZ R12, R194, R5, !PT ;  /* 0x00000005c20c7209 */ /* 0x000fe20007810000 */
[----:B------:R-:W-:Y:S01]  /*80e0*/  MUFU.EX2 R153, R153 ;  /* 0x0000009900997308 */ /* 0x000fe20000000800 */
[----:B---3--:R-:W-:Y:S01]  /*80f0*/  F2FP.F16.F32.PACK_AB R152, R21, R152 ;  /* 0x000000981598723e */ /* 0x008fe200000000ff */
        /* <DEDUP_REMOVED lines=14> */
[----:B------:R-:W2:Y:S01]  /*81e0*/  SHFL.BFLY PT, R5, R12, 0x2, 0x1f ;  /* 0x0c401f000c057f89 */ /* 0x000ea200000e0000 */
        /* <DEDUP_REMOVED lines=23> */
[----:B--2---:R-:W-:Y:S01]  /*8360*/  FMNMX.FTZ R11, R12, R5, !PT ;  /* 0x000000050c0b7209 */ /* 0x004fe20007810000 */
[--C-:B------:R-:W-:Y:S01]  /*8370*/  FFMA.FTZ R12, R188, UR6, -R10.reuse ;  /* 0x00000006bc0c7c23 */ /* 0x100fe2000801080a */
[----:B------:R-:W-:Y:S01]  /*8380*/  MUFU.EX2 R160, R160 ;  /* 0x000000a000a07308 */ /* 0x000fe20000000800 */
[----:B------:R-:W-:Y:S01]  /*8390*/  FFMA.FTZ R10, R197, UR6, -R10 ;  /* 0x00000006c50a7c23 */ /* 0x000fe2000801080a */
        /* <DEDUP_REMOVED lines=25> */
[----:B--2---:R-:W-:Y:S01]  /*8530*/  FMNMX.FTZ R5, R11, R180, !PT ;  /* 0x000000b40b057209 */ /* 0x004fe20007810000 */
[-C--:B------:R-:W-:Y:S01]  /*8540*/  FMUL.FTZ R132, R132, R7.reuse ;  /* 0x0000000784847220 */ /* 0x080fe20000410000 */
[-C--:B------:R-:W-:Y:S01]  /*8550*/  FMUL.FTZ R133, R133, R7.reuse ;  /* 0x0000000785857220 */ /* 0x080fe20000410000 */
[-C--:B------:R-:W-:Y:S01]  /*8560*/  FMUL.FTZ R136, R136, R7.reuse ;  /* 0x0000000788887220 */ /* 0x080fe20000410000 */
[-C--:B------:R-:W-:Y:S01]  /*8570*/  FMUL.FTZ R137, R137, R7.reuse ;  /* 0x0000000789897220 */ /* 0x080fe20000410000 */
[C---:B------:R-:W-:Y:S01]  /*8580*/  FADD.FTZ R9, -R5.reuse, R9 ;  /* 0x0000000905097221 */ /* 0x040fe20000010100 */
[----:B------:R-:W-:Y:S01]  /*8590*/  FMUL.FTZ R192, R5, UR6 ;  /* 0x0000000605c07c20 */ /* 0x000fe20008410000 */
[----:B------:R-:W-:Y:S01]  /*85a0*/  MUFU.EX2 R164, R164 ;  /* 0x000000a400a47308 */ /* 0x000fe20000000800 */
[-C--:B------:R-:W-:Y:S01]  /*85b0*/  FMUL.FTZ R140, R140, R7.reuse ;  /* 0x000000078c8c7220 */ /* 0x080fe20000410000 */
[----:B------:R-:W-:Y:S01]  /*85c0*/  FMUL.FTZ R9, R9, UR6 ;  /* 0x0000000609097c20 */ /* 0x000fe20008410000 */
        /* <DEDUP_REMOVED lines=11> */
[----:B------:R-:W-:Y:S01]  /*8680*/  FFMA.FTZ R167, R179, UR6, -R192 ;  /* 0x00000006b3a77c23 */ /* 0x000fe200080108c0 */
[----:B------:R-:W-:Y:S01]  /*8690*/  FADD.FTZ R175, R21, R2 ;  /* 0x0000000215af7221 */ /* 0x000fe20000010000 */
[----:B------:R-:W2:Y:S01]  /*86a0*/  MUFU.EX2 R180, R180 ;  /* 0x000000b400b47308 */ /* 0x000ea20000000800 */
[--C-:B------:R-:W-:Y:S01]  /*86b0*/  FFMA.FTZ R171, R171, UR6, -R192.reuse ;  /* 0x00000006abab7c23 */ /* 0x100fe200080108c0 */
[--C-:B------:R-:W-:Y:S01]  /*86c0*/  FFMA.FTZ R163, R174, UR6, -R192.reuse ;  /* 0x00000006aea37c23 */ /* 0x100fe200080108c0 */
[----:B----4-:R-:W-:Y:S01]  /*86d0*/  FADD.FTZ R2, R20, R175 ;  /* 0x000000af14027221 */ /* 0x010fe20000010000 */
[--C-:B------:R-:W-:Y:S01]  /*86e0*/  FFMA.FTZ R175, R183, UR6, -R192.reuse ;  /* 0x00000006b7af7c23 */ /* 0x100fe200080108c0 */
[--C-:B------:R-:W-:Y:S01]  /*86f0*/  FFMA.FTZ R166, R178, UR6, -R192.reuse ;  /* 0x00000006b2a67c23 */ /* 0x100fe200080108c0 */
[--C-:B------:R-:W-:Y:S01]  /*8700*/  FFMA.FTZ R182, R182, UR6, -R192.reuse ;  /* 0x00000006b6b67c23 */ /* 0x100fe200080108c0 */
[--C-:B------:R-:W-:Y:S01]  /*8710*/  FFMA.FTZ R190, R190, UR6, -R192.reuse ;  /* 0x00000006bebe7c23 */ /* 0x100fe200080108c0 */
[----:B------:R-:W3:Y:S01]  /*8720*/  MUFU.EX2 R155, R155 ;  /* 0x0000009b009b7308 */ /* 0x000ee20000000800 */
[--C-:B------:R-:W-:Y:S01]  /*8730*/  FFMA.FTZ R191, R191, UR6, -R192.reuse ;  /* 0x00000006bfbf7c23 */ /* 0x100fe200080108c0 */
[--C-:B------:R-:W-:Y:S01]  /*8740*/  FFMA.FTZ R194, R194, UR6, -R192.reuse ;  /* 0x00000006c2c27c23 */ /* 0x100fe200080108c0 */
[--C-:B------:R-:W-:Y:S01]  /*8750*/  FFMA.FTZ R195, R195, UR6, -R192.reuse ;  /* 0x00000006c3c37c23 */ /* 0x100fe200080108c0 */
[----:B------:R-:W-:Y:S01]  /*8760*/  FFMA.FTZ R198, R198, UR6, -R192 ;  /* 0x00000006c6c67c23 */ /* 0x000fe200080108c0 */
[-C--:B------:R-:W-:Y:S01]  /*8770*/  FMUL.FTZ R141, R141, R7.reuse ;  /* 0x000000078d8d7220 */ /* 0x080fe20000410000 */
[-C--:B------:R-:W-:Y:S01]  /*8780*/  FMUL.FTZ R144, R144, R7.reuse ;  /* 0x0000000790907220 */ /* 0x080fe20000410000 */
[-C--:B------:R-:W-:Y:S01]  /*8790*/  FMUL.FTZ R145, R145, R7.reuse ;  /* 0x0000000791917220 */ /* 0x080fe20000410000 */
[----:B------:R-:W4:Y:S01]  /*87a0*/  MUFU.EX2 R184, R184 ;  /* 0x000000b800b87308 */ /* 0x000f220000000800 */
[----:B--2---:R-:W-:Y:S01]  /*87b0*/  FFMA.FTZ R154, R9, R0, R180 ;  /* 0x00000000099a7223 */ /* 0x004fe200000100b4 */
[-C--:B------:R-:W-:Y:S01]  /*87c0*/  FMUL.FTZ R148, R148, R7.reuse ;  /* 0x0000000794947220 */ /* 0x080fe20000410000 */
[----:B------:R-:W-:Y:S01]  /*87d0*/  FMUL.FTZ R149, R149, R7 ;  /* 0x0000000795957220 */ /* 0x000fe20000410000 */
        /* <DEDUP_REMOVED lines=14> */
[----:B------:R-:W-:Y:S01]  /*88c0*/  FADD.FTZ R179, R153, R2 ;  /* 0x0000000299b37221 */ /* 0x000fe20000010000 */
[----:B------:R-:W-:Y:S01]  /*88d0*/  FFMA.FTZ R2, R186, UR6, -R192 ;  /* 0x00000006ba027c23 */ /* 0x000fe200080108c0 */
[-C--:B------:R-:W-:Y:S01]  /*88e0*/  FMUL.FTZ R46, R46, R9.reuse ;  /* 0x000000092e2e7220 */ /* 0x080fe20000410000 */
[-C--:B------:R-:W-:Y:S01]  /*88f0*/  FMUL.FTZ R47, R47, R9.reuse ;  /* 0x000000092f2f7220 */ /* 0x080fe20000410000 */
[-C--:B------:R-:W-:Y:S01]  /*8900*/  FMUL.FTZ R50, R50, R9.reuse ;  /* 0x0000000932327220 */ /* 0x080fe20000410000 */
[-C--:B------:R-:W-:Y:S01]  /*8910*/  FMUL.FTZ R51, R51, R9.reuse ;  /* 0x0000000933337220 */ /* 0x080fe20000410000 */
[----:B------:R-:W4:Y:S01]  /*8920*/  MUFU.EX2 R185, R185 ;  /* 0x000000b900b97308 */ /* 0x000f220000000800 */
[----:B--2---:R-:W-:Y:S01]  /*8930*/  FADD.FTZ R183, R189, R154 ;  /* 0x0000009abdb77221 */ /* 0x004fe20000010000 */
[----:B------:R-:W-:Y:S01]  /*8940*/  FADD.FTZ R154, R156, R179 ;  /* 0x000000b39c9a7221 */ /* 0x000fe20000010000 */
[--C-:B------:R-:W-:Y:S01]  /*8950*/  FFMA.FTZ R179, R187, UR6, -R192.reuse ;  /* 0x00000006bbb37c23 */ /* 0x100fe200080108c0 */
[----:B------:R-:W-:Y:S01]  /*8960*/  F2FP.F16.F32.PACK_AB R156, R157, R156 ;  /* 0x0000009c9d9c723e */ /* 0x000fe200000000ff */
[----:B------:R-:W-:Y:S01]  /*8970*/  FFMA.FTZ R192, R199, UR6, -R192 ;  /* 0x00000006c7c07c23 */ /* 0x000fe200080108c0 */
[----:B------:R-:W-:Y:S01]  /*8980*/  FADD.FTZ R154, R157, R154 ;  /* 0x0000009a9d9a7221 */ /* 0x000fe20000010000 */
[-C--:B------:R-:W-:Y:S01]  /*8990*/  FMUL.FTZ R54, R54, R9.reuse ;  /* 0x0000000936367220 */ /* 0x080fe20000410000 */
[----:B------:R-:W2:Y:S01]  /*89a0*/  MUFU.EX2 R159, R159 ;  /* 0x0000009f009f7308 */ /* 0x000ea20000000800 */
[----:B---3--:R-:W-:Y:S01]  /*89b0*/  FADD.FTZ R174, R158, R183 ;  /* 0x000000b79eae7221 */ /* 0x008fe20000010000 */
[----:B------:R-:W-:Y:S01]  /*89c0*/  FADD.FTZ R183, R15, R154 ;  /* 0x0000009a0fb77221 */ /* 0x000fe20000010000 */
[-C--:B------:R-:W-:Y:S01]  /*89d0*/  FMUL.FTZ R55, R55, R9.reuse ;  /* 0x0000000937377220 */ /* 0x080fe20000410000 */
[-C--:B------:R-:W-:Y:S01]  /*89e0*/  FMUL.FTZ R58, R58, R9.reuse ;  /* 0x000000093a3a7220 */ /* 0x080fe20000410000 */
[-C--:B------:R-:W-:Y:S01]  /*89f0*/  FMUL.FTZ R59, R59, R9.reuse ;  /* 0x000000093b3b7220 */ /* 0x080fe20000410000 */
[----:B------:R-:W-:Y:S01]  /*8a00*/  FADD.FTZ R183, R214, R183 ;  /* 0x000000b7d6b77221 */ /* 0x000fe20000010000 */
[-C--:B------:R-:W-:Y:S01]  /*8a10*/  FMUL.FTZ R62, R62, R9.reuse ;  /* 0x000000093e3e7220 */ /* 0x080fe20000410000 */
[----:B------:R-:W3:Y:S01]  /*8a20*/  MUFU.EX2 R188, R188 ;  /* 0x000000bc00bc7308 */ /* 0x000ee20000000800 */
[C---:B----4-:R-:W-:Y:S01]  /*8a30*/  FADD.FTZ R174, R185.reuse, R174 ;  /* 0x000000aeb9ae7221 */ /* 0x050fe20000010000 */
[----:B------:R-:W-:Y:S01]  /*8a40*/  FADD.FTZ R154, R160, R183 ;  /* 0x000000b7a09a7221 */ /* 0x000fe20000010000 */
[----:B------:R-:W-:Y:S01]  /*8a50*/  F2FP.F16.F32.PACK_AB R157, R185, R158 ;  /* 0x0000009eb99d723e */ /* 0x000fe200000000ff */
[----:B------:R-:W-:Y:S01]  /*8a60*/  FMUL.FTZ R63, R63, R9 ;  /* 0x000000093f3f7220 */ /* 0x000fe20000410000 */
[----:B------:R-:W-:Y:S01]  /*8a70*/  F2FP.F16.F32.PACK_AB R158, R214, R15 ;  /* 0x0000000fd69e723e */ /* 0x000fe200000000ff */
[----:B------:R-:W-:Y:S01]  /*8a80*/  FADD.FTZ R183, R161, R154 ;  /* 0x0000009aa1b77221 */ /* 0x000fe20000010000 */
[----:B------:R-:W-:Y:S01]  /*8a90*/  F2FP.F16.F32.PACK_AB R154, R153, R20 ;  /* 0x00000014999a723e */ /* 0x000fe200000000ff */
[----:B------:R-:W4:Y:S01]  /*8aa0*/  MUFU.EX2 R162, R162 ;  /* 0x000000a200a27308 */ /* 0x000f220000000800 */
[----:B--2---:R-:W-:Y:S01]  /*8ab0*/  FADD.FTZ R187, R159, R174 ;  /* 0x000000ae9fbb7221 */ /* 0x004fe20000010000 */
[----:B------:R-:W-:Y:S01]  /*8ac0*/  FADD.FTZ R20, R14, R183 ;  /* 0x000000b70e147221 */ /* 0x000fe20000010000 */
[----:B------:R-:W-:Y:S01]  /*8ad0*/  F2FP.F16.F32.PACK_AB R160, R161, R160 ;  /* 0x000000a0a1a0723e */ /* 0x000fe200000000ff */
[-C--:B------:R-:W-:Y:S01]  /*8ae0*/  FMUL.FTZ R66, R66, R9.reuse ;  /* 0x0000000942427220 */ /* 0x080fe20000410000 */
[----:B------:R-:W-:Y:S01]  /*8af0*/  F2FP.F16.F32.PACK_AB R153, R155, R180 ;  /* 0x000000b49b99723e */ /* 0x000fe200000000ff */
[----:B------:R-:W-:Y:S01]  /*8b00*/  FMUL.FTZ R67, R67, R9 ;  /* 0x0000000943437220 */ /* 0x000fe20000410000 */
[----:B------:R-:W-:Y:S01]  /*8b10*/  F2FP.F16.F32.PACK_AB R155, R189, R184 ;  /* 0x000000b8bd9b723e */ /* 0x000fe200000000ff */
        /* <DEDUP_REMOVED lines=20> */
[----:B------:R-:W-:Y:S01]  /*8c60*/  F2FP.F16.F32.PACK_AB R162, R165, R14 ;  /* 0x0000000ea5a2723e */ /* 0x000fe200000000ff */
[-C--:B------:R-:W-:Y:S01]  /*8c70*/  FMUL.FTZ R91, R91, R9.reuse ;  /* 0x000000095b5b7220 */ /* 0x080fe20000410000 */
[-C--:B------:R-:W-:Y:S01]  /*8c80*/  FMUL.FTZ R94, R94, R9.reuse ;  /* 0x000000095e5e7220 */ /* 0x080fe20000410000 */
[-C--:B------:R-:W-:Y:S01]  /*8c90*/  FMUL.FTZ R95, R95, R9.reuse ;  /* 0x000000095f5f7220 */ /* 0x080fe20000410000 */
[----:B------:R-:W2:Y:S01]  /*8ca0*/  MUFU.EX2 R166, R166 ;  /* 0x000000a600a67308 */ /* 0x000ea20000000800 */
[----:B---3--:R-:W-:Y:S01]  /*8cb0*/  FADD.FTZ R183, R163, R174 ;  /* 0x000000aea3b77221 */ /* 0x008fe20000010000 */
[----:B------:R-:W-:Y:S01]  /*8cc0*/  FADD.FTZ R174, R164, R187 ;  /* 0x000000bba4ae7221 */ /* 0x000fe20000010000 */
        /* <DEDUP_REMOVED lines=42> */
[----:B---3--:R-:W-:-:S07]  /*8f70*/  FADD.FTZ R174, R0, R15 ;  /* 0x0000000f00ae7221 */ /* 0x008fce0000010000 */
[----:B------:R-:W3:Y:S01]  /*8f80*/  MUFU.EX2 R168, R168 ;  /* 0x000000a800a87308 */ /* 0x000ee20000000800 */
[C---:B----4-:R-:W-:Y:S01]  /*8f90*/  FADD.FTZ R183, R176.reuse, R183 ;  /* 0x000000b7b0b77221 */ /* 0x050fe20000010000 */
[----:B------:R-:W-:-:S06]  /*8fa0*/  F2FP.F16.F32.PACK_AB R166, R176, R13 ;  /* 0x0000000db0a6723e */ /* 0x000fcc00000000ff */
        /* <DEDUP_REMOVED lines=36> */
[----:B----4-:R-:W-:-:S04]  /*91f0*/  FADD.FTZ R0, R198, R13 ;  /* 0x0000000dc6007221 */ /* 0x010fc80000010000 */
[C---:B--2---:R-:W-:Y:S01]  /*9200*/  FADD.FTZ R0, R175.reuse, R0 ;  /* 0x00000000af007221 */ /* 0x044fe20000010000 */
[----:B------:R-:W-:Y:S01]  /*9210*/  F2FP.F16.F32.PACK_AB R175, R175, R198 ;  /* 0x000000c6afaf723e */ /* 0x000fe200000000ff */
[C---:B---3--:R-:W-:Y:S01]  /*9220*/  FADD.FTZ R2, R10.reuse, R15 ;  /* 0x0000000f0a027221 */ /* 0x048fe20000010000 */
[----:B------:R-:W-:Y:S01]  /*9230*/  F2FP.F16.F32.PACK_AB R174, R10, R11 ;  /* 0x0000000b0aae723e */ /* 0x000fe200000000ff */
[----:B------:R-:W-:Y:S06]  /*9240*/  @!P0 BRA `(.L_x_10962) ;  /* 0x0000000000048947 */ /* 0x000fec0003800000 */
[----:B------:R-:W-:Y:S01]  /*9250*/  BPT.TRAP 0x1 ;  /* 0x000000040000795c */ /* 0x000fe20000300000 */
.L_x_10962:
[----:B------:R2:W3:Y:S01]  /*9260*/  SYNCS.PHASECHK.TRANS64.TRYWAIT P2, [UR25+0x22850], R6 ;  /* 0x02285006ff0075a7 */ /* 0x0004e20008040159 */
[----:B------:R-:W-:Y:S05]  /*9270*/  @!P0 BRA `(.L_x_10963) ;  /* 0x0000000000048947 */ /* 0x000fea0003800000 */
[----:B------:R-:W-:Y:S01]  /*9280*/  BPT.TRAP 0x1 ;  /* 0x000000040000795c */ /* 0x000fe20000300000 */
.L_x_10963:
[----:B------:R-:W-:Y:S01]  /*9290*/  VIADD R7, R215, 0x8 ;  /* 0x00000008d7077836 */ /* 0x000fe20000000000 */
[----:B---3--:R-:W-:Y:S06]  /*92a0*/  @P2 BRA `(.L_x_10964) ;  /* 0x0000000000082947 */ /* 0x008fec0003800000 */
[----:B------:R-:W3:Y:S02]  /*92b0*/  SYNCS.PHASECHK.TRANS64.TRYWAIT P2, [UR25+0x22850], R6 ;  /* 0x02285006ff0075a7 */ /* 0x000ee40008040159 */
[----:B---3--:R-:W-:Y:S05]  /*92c0*/  @!P2 BRA `(.L_x_10965) ;  /* 0x000000a800b8a947 */ /* 0x008fea0003800000 */
.L_x_10964:
        /* <DEDUP_REMOVED lines=39> */
.L_x_10966:
[----:B------:R-:W-:Y:S01]  /*9540*/  UIADD3 UR25, UR25, 0x22860, URZ ;  /* 0x0002286019197890 */ /* 0x000fe2000fffe03f */
[----:B---3--:R-:W-:Y:S02]  /*9550*/  IMAD.MOV.U32 R9, RZ, RZ, R5 ;  /* 0x000000ffff097224 */ /* 0x008fe400078e0005 */
[----:B------:R-:W-:Y:S01]  /*9560*/  IMAD.MOV.U32 R11, RZ, RZ, R4 ;  /* 0x000000ffff0b7224 */ /* 0x000fe200078e0004 */
[----:B------:R-:W-:-:S09]  /*9570*/  UPRMT UR25, UR24, 0x654, UR25 ;  /* 0x0000065418197896 */ /* 0x000fd20008000019 */
[----:B------:R-:W-:Y:S01]  /*9580*/  SYNCS.ARRIVE.TRANS64.RED.A1T0 RZ, [UR25], RZ ;  /* 0x000000ffffff79a7 */ /* 0x000fe20008100419 */
[----:B------:R-:W-:Y:S05]  /*9590*/  @P1 BRA `(.L_x_10967) ;  /* 0xffffffe000c01947 */ /* 0x000fea000383ffff */
[----:B------:R-:W-:-:S07]  /*95a0*/  IMAD.MOV.U32 R7, RZ, RZ, R8 ;  /* 0x000000ffff077224 */ /* 0x000fce00078e0008 */
.L_x_10956:
[----:B------:R-:W-:-:S13]  /*95b0*/  ISETP.GE.AND P1, PT, R7, UR44, PT ;  /* 0x0000002c07007c0c */ /* 0x000fda000bf26270 */
[----:B------:R-:W-:Y:S05]  /*95c0*/  @!P1 BRA `(.L_x_10968) ;  /* 0x0000003000049947 */ /* 0x000fea0003800000 */
[----:B------:R-:W-:Y:S01]  /*95d0*/  IMAD.MOV.U32 R9, RZ, RZ, R5 ;  /* 0x000000ffff097224 */ /* 0x000fe200078e0005 */
[----:B------:R-:W-:Y:S01]  /*95e0*/  ULDC UR25, c[0x0][0x9e4] ;  /* 0x0002790000197ab9 */ /* 0x000fe20000000800 */
[----:B------:R-:W-:Y:S01]  /*95f0*/  IMAD.MOV.U32 R8, RZ, RZ, R4 ;  /* 0x000000ffff087224 */ /* 0x000fe200078e0004 */
[----:B------:R-:W-:Y:S01]  /*9600*/  ULDC UR26, c[0x0][0x9dc] ;  /* 0x00027700001a7ab9 */ /* 0x000fe20000000800 */
[----:B------:R-:W-:Y:S01]  /*9610*/  ULDC UR27, c[0x0][0x288] ;  /* 0x0000a200001b7ab9 */ /* 0x000fe20000000800 */
[----:B------:R-:W-:Y:S01]  /*9620*/  ULDC UR6, c[0x0][0x988] ;  /* 0x0002620000067ab9 */ /* 0x000fe20000000800 */
[----:B------:R-:W-:-:S05]  /*9630*/  ULDC UR28, c[0x0][0x9e0] ;  /* 0x00027800001c7ab9 */ /* 0x000fca0000000800 */
.L_x_10987:
[----:B------:R-:W-:-:S04]  /*9640*/  UIADD3 UR38, UR38, 0x1, URZ ;  /* 0x0000000126267890 */ /* 0x000fc8000fffe03f */
[----:B------:R-:W-:-:S04]  /*9650*/  UISETP.NE.AND UP0, UPT, UR38, 0x2, UPT ;  /* 0x000000022600788c */ /* 0x000fc8000bf05270 */
[----:B------:R-:W-:Y:S02]  /*9660*/  USEL UR7, URZ, 0x1, UP0 ;  /* 0x000000013f077887 */ /* 0x000fe40008000000 */
[----:B------:R-:W-:Y:S02]  /*9670*/  USEL UR38, UR38, URZ, UP0 ;  /* 0x0000003f26267287 */ /* 0x000fe40008000000 */
[----:B------:R-:W-:Y:S01]  /*9680*/  ULOP3.LUT UR37, UR37, UR7, URZ, 0x3c, !UPT ;  /* 0x0000000725257292 */ /* 0x000fe2000f8e3c3f */
[----:B------:R-:W-:Y:S11]  /*9690*/  @!P0 BRA `(.L_x_10969) ;  /* 0x0000000000048947 */ /* 0x000ff60003800000 */
[----:B------:R-:W-:Y:S01]  /*96a0*/  BPT.TRAP 0x1 ;  /* 0x000000040000795c */ /* 0x000fe20000300000 */
.L_x_10969:
[----:B------:R-:W3:Y:S01]  /*96b0*/  S2UR UR7, SR_CgaCtaId ;  /* 0x00000000000779c3 */ /* 0x000ee20000008800 */
[----:B------:R-:W-:Y:S01]  /*96c0*/  UMOV UR10, 0x400 ;  /* 0x00000400000a7882 */ /* 0x000fe20000000000 */
[----:B0-2---:R-:W-:-:S05]  /*96d0*/  IMAD.U32 R6, RZ, RZ, UR37 ;  /* 0x00000025ff067e24 */ /* 0x005fca000f8e00ff */
[----:B------:R-:W-:Y:S01]  /*96e0*/  SHF.L.U32 R6, R6, 0x1f, RZ ;  /* 0x0000001f06067819 */ /* 0x000fe200000006ff */
[----:B---3--:R-:W-:-:S04]  /*96f0*/  ULEA UR10, UR7, UR10, 0x18 ;  /* 0x0000000a070a7291 */ /* 0x008fc8000f8ec03f */
[----:B------:R-:W-:-:S09]  /*9700*/  ULEA UR24, UR38, UR10, 0x3 ;  /* 0x0000000a26187291 */ /* 0x000fd2000f8e183f */
[----:B------:R0:W2:Y:S01]  /*9710*/  SYNCS.PHASECHK.TRANS64.TRYWAIT P1, [UR24+0x22830], R6 ;  /* 0x02283006ff0075a7 */ /* 0x0000a20008020158 */
[----:B------:R-:W-:Y:S05]  /*9720*/  @!P0 BRA `(.L_x_10970) ;  /* 0x0000000000048947 */ /* 0x000fea0003800000 */
[----:B------:R-:W-:Y:S01]  /*9730*/  BPT.TRAP 0x1 ;  /* 0x000000040000795c */ /* 0x000fe20000300000 */
.L_x_10970:
[----:B--2---:R-:W-:Y:S05]  /*9740*/  @P1 BRA `(.L_x_10971) ;  /* 0x0000000000081947 */ /* 0x004fea0003800000 */
[----:B------:R-:W2:Y:S02]  /*9750*/  SYNCS.PHASECHK.TRANS64.TRYWAIT P1, [UR24+0x22830], R6 ;  /* 0x02283006ff0075a7 */ /* 0x000ea40008020158 */
[----:B--2---:R-:W-:Y:S05]  /*9760*/  @!P1 BRA `(.L_x_10972) ;  /* 0x000000a400a89947 */ /* 0x004fea0003800000 */
.L_x_10971:
        /* <DEDUP_REMOVED lines=26> */
.L_x_10973:
[----:B------:R-:W-:Y:S01]  /*9910*/  ISETP.NE.AND P2, PT, R205, 0x1, PT ;  /* 0x00000001cd00780c */ /* 0x000fe20003f45270 */
[----:B------:R-:W-:Y:S01]  /*9920*/  VIADD R20, R22, UR41 ;  /* 0x0000002916147c36 */ /* 0x000fe20008000000 */
[----:B------:R-:W-:Y:S01]  /*9930*/  UIADD3 UR10, UR24, 0x22840, URZ ;  /* 0x00022840180a7890 */ /* 0x000fe2000fffe03f */
[----:B------:R-:W-:Y:S01]  /*9940*/  IMAD R11, R7, -0x60, RZ ;  /* 0xffffffa0070b7824 */ /* 0x000fe200078e02ff */
[----:B------:R-:W-:Y:S02]  /*9950*/  LOP3.LUT P1, RZ, R16, 0x80000, RZ, 0xc0, !PT ;  /* 0x0008000010ff7812 */ /* 0x000fe4000782c0ff */
[----:B------:R-:W-:-:S07]  /*9960*/  UPRMT UR10, UR7, 0x654, UR10 ;  /* 0x00000654070a7896 */ /* 0x000fce000800000a */
[----:B------:R-:W2:Y:S08]  /*9970*/  @P2 LDC R5, c[0x0][0x44c] ;  /* 0x00011300ff052b82 */ /* 0x000eb00000000800 */
[----:B------:R-:W3:Y:S01]  /*9980*/  @P2 LDC R4, c[0x0][0x450] ;  /* 0x00011400ff042b82 */ /* 0x000ee20000000800 */
[----:B------:R-:W-:Y:S01]  /*9990*/  SYNCS.ARRIVE.TRANS64.RED.A1T0 RZ, [UR10], RZ ;  /* 0x000000ffffff79a7 */ /* 0x000fe2000810040a */
[----:B------:R-:W-:Y:S01]  /*99a0*/  ULOP3.LUT UR10, URZ, UR26, URZ, 0x33, !UPT ;  /* 0x0000001a3f0a7292 */ /* 0x000fe2000f8e333f */
[----:B--2---:R-:W-:-:S05]  /*99b0*/  @P2 IMAD.HI.U32 R5, R20, R5, RZ ;  /* 0x0000000514052227 */ /* 0x004fca00078e00ff */
[----:B---3--:R-:W-:Y:S01]  /*99c0*/  @P2 SHF.R.U32.HI R20, RZ, R4, R5 ;  /* 0x00000004ff142219 */ /* 0x008fe20000011605 */
[----:B------:R-:W-:-:S04]  /*99d0*/  VIADD R5, R11, 0x1 ;  /* 0x000000010b057836 */ /* 0x000fc80000000000 */
[----:B------:R-:W2:Y:S01]  /*99e0*/  SHFL.IDX PT, R214, R20, RZ, 0x1c1f ;  /* 0x001c1fff14d67589 */ /* 0x000ea200000e0000 */
[----:B------:R-:W-:-:S05]  /*99f0*/  IMAD R4, R18, -0x2, R5 ;  /* 0xfffffffe12047824 */ /* 0x000fca00078e0205 */
[----:B------:R-:W-:-:S05]  /*9a00*/  IADD3 R4, R4, -UR27, R17 ;  /* 0x8000001b04047c10 */ /* 0x000fca000fffe011 */
[C---:B------:R-:W-:Y:S02]  /*9a10*/  VIADD R15, R4.reuse, UR28 ;  /* 0x0000001c040f7c36 */ /* 0x040fe40008000000 */
[----:B------:R-:W-:Y:S02]  /*9a20*/  VIADD R14, R4, UR10 ;  /* 0x0000000a040e7c36 */ /* 0x000fe40008000000 */
[----:B--2---:R-:W-:Y:S02]  /*9a30*/  IMAD.IADD R12, R15, 0x1, R214 ;  /* 0x000000010f0c7824 */ /* 0x004fe400078e02d6 */
        /* <DEDUP_REMOVED lines=14> */
.L_x_10976:
[----:B------:R-:W-:-:S05]  /*9b20*/  IMAD.U32 R21, RZ, RZ, UR25 ;  /* 0x00000019ff157e24 */ /* 0x000fca000f8e00ff */
[----:B------:R-:W-:-:S13]  /*9b30*/  ISETP.NE.AND P1, PT, R21, 0x1, PT ;  /* 0x000000011500780c */ /* 0x000fda0003f25270 */
[----:B------:R-:W2:Y:S02]  /*9b40*/  @P1 LDC.64 R4, c[0x0][0x9e8] ;  /* 0x00027a00ff041b82 */ /* 0x000ea40000000a00 */
[----:B--2---:R-:W-:-:S05]  /*9b50*/  @P1 IMAD.HI.U32 R4, R13, R4, RZ ;  /* 0x000000040d041227 */ /* 0x004fca00078e00ff */
[----:B------:R-:W-:-:S07]  /*9b60*/  @P1 SHF.R.U32.HI R13, RZ, R5, R4 ;  /* 0x00000005ff0d1219 */ /* 0x000fce0000011604 */
.L_x_10977:
[----:B------:R-:W-:Y:S05]  /*9b70*/  BSYNC B0 ;  /* 0x0000000000007941 */ /* 0x000fea0003800000 */
.L_x_10975:
[----:B------:R-:W-:-:S04]  /*9b80*/  IMAD R4, R18, -0x2, R11 ;  /* 0xfffffffe12047824 */ /* 0x000fc800078e020b */
[----:B------:R-:W-:-:S05]  /*9b90*/  IMAD R13, R13, R21, R4 ;  /* 0x000000150d0d7224 */ /* 0x000fca00078e0204 */
[----:B------:R-:W-:Y:S02]  /*9ba0*/  VIADDMNMX R12, R13, R21, R12, PT ;  /* 0x000000150d0c7246 */ /* 0x000fe4000380010c */
[----:B------:R-:W-:-:S07]  /*9bb0*/  VIMNMX R10, R10, R13, !PT ;  /* 0x0000000d0a0a7248 */ /* 0x000fce0007fe0100 */
.L_x_10974:
[C---:B------:R-:W-:Y:S01]  /*9bc0*/  ISETP.GE.AND P2, PT, R11.reuse, 0x1, PT ;  /* 0x000000010b00780c */ /* 0x040fe20003f46270 */
[----:B------:R-:W2:Y:S01]  /*9bd0*/  SHFL.IDX PT, R20, R20, 0x1, 0x1c1f ;  /* 0x003c1f0014147f89 */ /* 0x000ea200000e0000 */
        /* <DEDUP_REMOVED lines=11> */
[----:B------:R-:W-:Y:S01]  /*9c90*/  FSEL R153, R153, -INF , !P2 ;  /* 0xff80000099997808 */ /* 0x000fe20005000000 */
[--C-:B--2---:R-:W-:Y:S01]  /*9ca0*/  IMAD.IADD R15, R15, 0x1, R20.reuse ;  /* 0x000000010f0f7824 */ /* 0x104fe200078e0214 */
[----:B------:R-:W-:Y:S01]  /*9cb0*/  ISETP.GT.AND P2, PT, R10, 0x8, !P4 ;  /* 0x000000080a00780c */ /* 0x000fe20006744270 */
[----:B------:R-:W-:Y:S01]  /*9cc0*/  IMAD.IADD R14, R14, 0x1, R20 ;  /* 0x000000010e0e7824 */ /* 0x000fe200078e0214 */
        /* <DEDUP_REMOVED lines=134> */
.L_x_10980:
[----:B------:R-:W-:-:S05]  /*a530*/  IMAD.U32 R10, RZ, RZ, UR25 ;  /* 0x00000019ff0a7e24 */ /* 0x000fca000f8e00ff */
[----:B------:R-:W-:-:S13]  /*a540*/  ISETP.NE.AND P6, PT, R10, 0x1, PT ;  /* 0x000000010a00780c */ /* 0x000fda0003fc5270 */
[----:B------:R-:W2:Y:S02]  /*a550*/  @P6 LDC.64 R4, c[0x0][0x9e8] ;  /* 0x00027a00ff046b82 */ /* 0x000ea40000000a00 */
[----:B--2---:R-:W-:-:S05]  /*a560*/  @P6 IMAD.HI.U32 R4, R21, R4, RZ ;  /* 0x0000000415046227 */ /* 0x004fca00078e00ff */
[----:B------:R-:W-:-:S07]  /*a570*/  @P6 SHF.R.U32.HI R21, RZ, R5, R4 ;  /* 0x00000005ff156219 */ /* 0x000fce0000011604 */
.L_x_10981:
[----:B------:R-:W-:Y:S05]  /*a580*/  BSYNC B0 ;  /* 0x0000000000007941 */ /* 0x000fea0003800000 */
.L_x_10979:
[----:B------:R-:W-:-:S04]  /*a590*/  IMAD R11, R18, -0x2, R11 ;  /* 0xfffffffe120b7824 */ /* 0x000fc800078e020b */
[----:B------:R-:W-:-:S05]  /*a5a0*/  IMAD R21, R21, R10, R11 ;  /* 0x0000000a15157224 */ /* 0x000fca00078e020b */
[----:B------:R-:W-:Y:S02]  /*a5b0*/  VIADDMNMX R15, R21, R10, R15, PT ;  /* 0x0000000a150f7246 */ /* 0x000fe4000380010f */
[----:B------:R-:W-:-:S07]  /*a5c0*/  VIMNMX R14, R14, R21, !PT ;  /* 0x000000150e0e7248 */ /* 0x000fce0007fe0100 */
.L_x_10978:
[----:B------:R-:W-:Y:S02]  /*a5d0*/  ISETP.GT.AND P1, PT, R14, 0x1, !P1 ;  /* 0x000000010e00780c */ /* 0x000fe40004f24270 */
[C---:B------:R-:W-:Y:S02]  /*a5e0*/  LOP3.LUT P6, RZ, R16.reuse, 0x10000, RZ, 0xc0, !PT ;  /* 0x0001000010ff7812 */ /* 0x040fe400078cc0ff */
        /* <DEDUP_REMOVED lines=135> */
[--C-:B------:R-:W-:Y:S01]  /*ae60*/  FFMA.FTZ R152, R153, UR6, -R10.reuse ;  /* 0x0000000699987c23 */ /* 0x100fe2000801080a */
[----:B------:R-:W-:Y:S01]  /*ae70*/  MUFU.EX2 R11, R11 ;  /* 0x0000000b000b7308 */ /* 0x000fe20000000800 */
        /* <DEDUP_REMOVED lines=11> */
[----:B------:R-:W-:-:S02]  /*af30*/  FFMA.FTZ R196, R196, UR6, -R10 ;  /* 0x00000006c4c47c23 */ /* 0x000fc4000801080a */
[----:B------:R-:W-:Y:S02]  /*af40*/  FMNMX.FTZ R5, R171, R20, !PT ;  /* 0x00000014ab057209 */ /* 0x000fe40007810000 */
[----:B------:R-:W-:Y:S02]  /*af50*/  MUFU.EX2 R12, R21 ;  /* 0x00000015000c7308 */ /* 0x000fe40000000800 */
[----:B------:R-:W-:-:S04]  /*af60*/  FMNMX.FTZ R20, R174, R5, !PT ;  /* 0x00000005ae147209 */ /* 0x000fc80007810000 */
[----:B------:R-:W-:Y:S02]  /*af70*/  FMNMX.FTZ R5, R175, R20, !PT ;  /* 0x00000014af057209 */ /* 0x000fe40007810000 */
[----:B------:R-:W-:Y:S02]  /*af80*/  MUFU.EX2 R20, R157 ;  /* 0x0000009d00147308 */ /* 0x000fe40000000800 */
[----:B------:R-:W-:-:S04]  /*af90*/  FMNMX.FTZ R160, R178, R5, !PT ;  /* 0x00000005b2a07209 */ /* 0x000fc80007810000 */
[----:B------:R-:W-:Y:S02]  /*afa0*/  FMNMX.FTZ R5, R179, R160, !PT ;  /* 0x000000a0b3057209 */ /* 0x000fe40007810000 */
[----:B------:R2:W-:Y:S02]  /*afb0*/  MUFU.EX2 R157, R169 ;  /* 0x000000a9009d7308 */ /* 0x0005e40000000800 */
[----:B------:R-:W-:-:S04]  /*afc0*/  FMNMX.FTZ R160, R182, R5, !PT ;  /* 0x00000005b6a07209 */ /* 0x000fc80007810000 */
[----:B------:R-:W-:Y:S02]  /*afd0*/  FMNMX.FTZ R5, R183, R160, !PT ;  /* 0x000000a0b7057209 */ /* 0x000fe40007810000 */
[----:B------:R3:W-:Y:S01]  /*afe0*/  MUFU.EX2 R160, R168 ;  /* 0x000000a800a07308 */ /* 0x0007e20000000800 */
[----:B--2---:R-:W-:Y:S01]  /*aff0*/  FFMA.FTZ R169, R184, UR6, -R10 ;  /* 0x00000006b8a97c23 */ /* 0x004fe2000801080a */
[----:B------:R-:W-:-:S04]  /*b000*/  FMNMX.FTZ R164, R186, R5, !PT ;  /* 0x00000005baa47209 */ /* 0x000fc80007810000 */
[----:B------:R-:W-:Y:S02]  /*b010*/  FMNMX.FTZ R5, R187, R164, !PT ;  /* 0x000000a4bb057209 */ /* 0x000fe40007810000 */
[----:B------:R-:W-:Y:S01]  /*b020*/  MUFU.EX2 R13, R13 ;  /* 0x0000000d000d7308 */ /* 0x000fe20000000800 */
[----:B---3--:R-:W-:Y:S01]  /*b030*/  FFMA.FTZ R168, R181, UR6, -R10 ;  /* 0x00000006b5a87c23 */ /* 0x008fe2000801080a */
[----:B------:R-:W-:Y:S02]  /*b040*/  FMNMX.FTZ R164, R190, R5, !PT ;  /* 0x00000005bea47209 */ /* 0x000fe40007810000 */
[----:B------:R-:W-:Y:S02]  /*b050*/  FSEL R181, R4, RZ, P1 ;  /* 0x000000ff04b57208 */ /* 0x000fe40000800000 */
[----:B------:R-:W-:Y:S02]  /*b060*/  FMNMX.FTZ R5, R191, R164, !PT ;  /* 0x000000a4bf057209 */ /* 0x000fe40007810000 */
[----:B------:R-:W-:Y:S01]  /*b070*/  MUFU.EX2 R156, R156 ;  /* 0x0000009c009c7308 */ /* 0x000fe20000000800 */
[----:B------:R-:W-:Y:S01]  /*b080*/  FADD.FTZ R8, -R181, R8 ;  /* 0x00000008b5087221 */ /* 0x000fe20000010100 */
[----:B------:R-:W-:-:S03]  /*b090*/  FMNMX.FTZ R164, R194, R5, !PT ;  /* 0x00000005c2a47209 */ /* 0x000fc60007810000 */
[----:B------:R-:W-:Y:S01]  /*b0a0*/  FMUL.FTZ R8, R8, UR6 ;  /* 0x0000000608087c20 */ /* 0x000fe20008410000 */
[----:B------:R-:W-:Y:S02]  /*b0b0*/  FMNMX.FTZ R5, R195, R164, !PT ;  /* 0x000000a4c3057209 */ /* 0x000fe40007810000 */
[----:B------:R2:W-:Y:S02]  /*b0c0*/  MUFU.EX2 R21, R161 ;  /* 0x000000a100157308 */ /* 0x0005e40000000800 */
[----:B------:R-:W-:-:S04]  /*b0d0*/  FMNMX.FTZ R164, R198, R5, !PT ;  /* 0x00000005c6a47209 */ /* 0x000fc80007810000 */
[----:B------:R-:W-:Y:S02]  /*b0e0*/  FMNMX.FTZ R5, R199, R164, !PT ;  /* 0x000000a4c7057209 */ /* 0x000fe40007810000 */
[----:B------:R-:W3:Y:S01]  /*b0f0*/  MUFU.EX2 R8, R8 ;  /* 0x0000000800087308 */ /* 0x000ee20000000800 */
[--C-:B--2---:R-:W-:Y:S01]  /*b100*/  FFMA.FTZ R161, R177, UR6, -R10.reuse ;  /* 0x00000006b1a17c23 */ /* 0x104fe2000801080a */
[--C-:B------:R-:W-:Y:S01]  /*b110*/  FFMA.FTZ R177, R192, UR6, -R10.reuse ;  /* 0x00000006c0b17c23 */ /* 0x100fe2000801080a */
[----:B------:R-:W2:Y:S05]  /*b120*/  SHFL.BFLY PT, R176, R5, 0x2, 0x1f ;  /* 0x0c401f0005b07f89 */ /* 0x000eaa00000e0000 */
[----:B------:R-:W-:Y:S08]  /*b130*/  MUFU.EX2 R153, R153 ;  /* 0x0000009900997308 */ /* 0x000ff00000000800 */
[----:B------:R-:W-:Y:S01]  /*b140*/  MUFU.EX2 R14, R14 ;  /* 0x0000000e000e7308 */ /* 0x000fe20000000800 */
[-C--:B---3--:R-:W-:Y:S01]  /*b150*/  FMUL.FTZ R24, R24, R8.reuse ;  /* 0x0000000818187220 */ /* 0x088fe20000410000 */
        /* <DEDUP_REMOVED lines=9> */
[----:B--2---:R-:W-:Y:S01]  /*b1f0*/  FMNMX.FTZ R184, R5, R176, !PT ;  /* 0x000000b005b87209 */ /* 0x004fe20007810000 */
[--C-:B------:R-:W-:Y:S01]  /*b200*/  FFMA.FTZ R176, R189, UR6, -R10.reuse ;  /* 0x00000006bdb07c23 */ /* 0x100fe2000801080a */
[----:B------:R-:W-:Y:S01]  /*b210*/  FFMA.FTZ R10, R197, UR6, -R10 ;  /* 0x00000006c50a7c23 */ /* 0x000fe2000801080a */
        /* <DEDUP_REMOVED lines=26> */
[----:B--2---:R-:W-:Y:S01]  /*b3c0*/  FMNMX.FTZ R5, R184, R5, !PT ;  /* 0x00000005b8057209 */ /* 0x004fe20007810000 */
[----:B------:R-:W-:Y:S01]  /*b3d0*/  MUFU.EX2 R165, R165 ;  /* 0x000000a500a57308 */ /* 0x000fe20000000800 */
[-C--:B------:R-:W-:Y:S01]  /*b3e0*/  FMUL.FTZ R85, R85, R8.reuse ;  /* 0x0000000855557220 */ /* 0x080fe20000410000 */
[-C--:B------:R-:W-:Y:S01]  /*b3f0*/  FMUL.FTZ R88, R88, R8.reuse ;  /* 0x0000000858587220 */ /* 0x080fe20000410000 */
[C---:B------:R-:W-:Y:S01]  /*b400*/  FSETP.NEU.FTZ.AND P1, PT, R5.reuse, -INF , PT ;  /* 0xff8000000500780b */ /* 0x040fe20003f3d000 */
[----:B------:R-:W-:Y:S01]  /*b410*/  FMUL.FTZ R189, R5, UR6 ;  /* 0x0000000605bd7c20 */ /* 0x000fe20008410000 */
[-C--:B------:R-:W-:Y:S01]  /*b420*/  FMUL.FTZ R89, R89, R8.reuse ;  /* 0x0000000859597220 */ /* 0x080fe20000410000 */
[-C--:B------:R-:W-:Y:S01]  /*b430*/  FMUL.FTZ R92, R92, R8.reuse ;  /* 0x000000085c5c7220 */ /* 0x080fe20000410000 */
[-C--:B------:R-:W-:Y:S01]  /*b440*/  FMUL.FTZ R93, R93, R8.reuse ;  /* 0x000000085d5d7220 */ /* 0x080fe20000410000 */
[----:B------:R-:W2:Y:S01]  /*b450*/  MUFU.EX2 R168, R168 ;  /* 0x000000a800a87308 */ /* 0x000ea20000000800 */
[----:B------:R-:W-:Y:S01]  /*b460*/  FSEL R189, R189, RZ, P1 ;  /* 0x000000ffbdbd7208 */ /* 0x000fe20000800000 */
[-C--:B------:R-:W-:Y:S01]  /*b470*/  FMUL.FTZ R96, R96, R8.reuse ;  /* 0x0000000860607220 */ /* 0x080fe20000410000 */
[-C--:B------:R-:W-:Y:S01]  /*b480*/  FMUL.FTZ R97, R97, R8.reuse ;  /* 0x0000000861617220 */ /* 0x080fe20000410000 */
[-C--:B------:R-:W-:Y:S01]  /*b490*/  FMUL.FTZ R100, R100, R8.reuse ;  /* 0x0000000864647220 */ /* 0x080fe20000410000 */
[----:B------:R-:W-:Y:S01]  /*b4a0*/  FMUL.FTZ R101, R101, R8 ;  /* 0x0000000865657220 */ /* 0x000fe20000410000 */
[----:B------:R-:W-:Y:S01]  /*b4b0*/  FFMA.FTZ R184, R155, UR6, -R189 ;  /* 0x000000069bb87c23 */ /* 0x000fe200080108bd */
[----:B------:R-:W-:Y:S01]  /*b4c0*/  FFMA.FTZ R155, R8, R2, R11 ;  /* 0x00000002089b7223 */ /* 0x000fe2000001000b */
[--C-:B----4-:R-:W-:Y:S01]  /*b4d0*/  FFMA.FTZ R185, R154, UR6, -R189.reuse ;  /* 0x000000069ab97c23 */ /* 0x110fe200080108bd */
[----:B------:R-:W-:Y:S01]  /*b4e0*/  MUFU.EX2 R169, R169 ;  /* 0x000000a900a97308 */ /* 0x000fe20000000800 */
[----:B------:R-:W-:Y:S01]  /*b4f0*/  FFMA.FTZ R188, R159, UR6, -R189 ;  /* 0x000000069fbc7c23 */ /* 0x000fe200080108bd */
[----:B------:R-:W-:Y:S01]  /*b500*/  FADD.FTZ R193, R152, R155 ;  /* 0x0000009b98c17221 */ /* 0x000fe20000010000 */
[--C-:B------:R-:W-:Y:S01]  /*b510*/  FFMA.FTZ R159, R162, UR6, -R189.reuse ;  /* 0x00000006a29f7c23 */ /* 0x100fe200080108bd */
[----:B---3--:R-:W-:Y:S01]  /*b520*/  F2FP.F16.F32.PACK_AB R162, R15, R14 ;  /* 0x0000000e0fa2723e */ /* 0x008fe200000000ff */
[----:B------:R-:W-:Y:S01]  /*b530*/  FFMA.FTZ R155, R158, UR6, -R189 ;  /* 0x000000069e9b7c23 */ /* 0x000fe200080108bd */
[----:B------:R-:W-:Y:S01]  /*b540*/  FADD.FTZ R2, R12, R193 ;  /* 0x000000c10c027221 */ /* 0x000fe20000010000 */
[----:B------:R-:W-:Y:S01]  /*b550*/  F2FP.F16.F32.PACK_AB R158, R153, R20 ;  /* 0x00000014999e723e */ /* 0x000fe200000000ff */
[----:B------:R3:W-:Y:S01]  /*b560*/  MUFU.EX2 R181, R196 ;  /* 0x000000c400b57308 */ /* 0x0007e20000000800 */
[--C-:B------:R-:W-:Y:S01]  /*b570*/  FFMA.FTZ R192, R163, UR6, -R189.reuse ;  /* 0x00000006a3c07c23 */ /* 0x100fe200080108bd */
[----:B------:R-:W-:Y:S01]  /*b580*/  FADD.FTZ R193, R13, R2 ;  /* 0x000000020dc17221 */ /* 0x000fe20000010000 */
[--C-:B------:R-:W-:Y:S01]  /*b590*/  FFMA.FTZ R163, R166, UR6, -R189.reuse ;  /* 0x00000006a6a37c23 */ /* 0x100fe200080108bd */
[--C-:B------:R-:W-:Y:S01]  /*b5a0*/  FFMA.FTZ R171, R171, UR6, -R189.reuse ;  /* 0x00000006abab7c23 */ /* 0x100fe200080108bd */
[----:B------:R-:W-:Y:S01]  /*b5b0*/  FFMA.FTZ R174, R174, UR6, -R189 ;  /* 0x00000006aeae7c23 */ /* 0x000fe200080108bd */
[----:B------:R-:W-:Y:S01]  /*b5c0*/  FADD.FTZ R2, R156, R193 ;  /* 0x000000c19c027221 */ /* 0x000fe20000010000 */
[----:B------:R-:W-:Y:S01]  /*b5d0*/  F2FP.F16.F32.PACK_AB R152, R152, R11 ;  /* 0x0000000b9898723e */ /* 0x000fe200000000ff */
[----:B------:R-:W-:Y:S01]  /*b5e0*/  MUFU.EX2 R173, R173 ;  /* 0x000000ad00ad7308 */ /* 0x000fe20000000800 */
[--C-:B---3--:R-:W-:Y:S01]  /*b5f0*/  FFMA.FTZ R196, R167, UR6, -R189.reuse ;  /* 0x00000006a7c47c23 */ /* 0x108fe200080108bd */
[----:B------:R-:W-:Y:S01]  /*b600*/  FADD.FTZ R193, R21, R2 ;  /* 0x0000000215c17221 */ /* 0x000fe20000010000 */
[--C-:B------:R-:W-:Y:S01]  /*b610*/  FFMA.FTZ R175, R175, UR6, -R189.reuse ;  /* 0x00000006afaf7c23 */ /* 0x100fe200080108bd */
[----:B------:R-:W-:Y:S01]  /*b620*/  FFMA.FTZ R178, R178, UR6, -R189 ;  /* 0x00000006b2b27c23 */ /* 0x000fe200080108bd */
[----:B--2---:R-:W-:Y:S01]  /*b630*/  F2FP.F16.F32.PACK_AB R166, R168, R165 ;  /* 0x000000a5a8a6723e */ /* 0x004fe200000000ff */
[----:B------:R-:W-:Y:S01]  /*b640*/  FADD.FTZ R2, R20, R193 ;  /* 0x000000c114027221 */ /* 0x000fe20000010000 */
[--C-:B------:R-:W-:Y:S01]  /*b650*/  FFMA.FTZ R179, R179, UR6, -R189.reuse ;  /* 0x00000006b3b37c23 */ /* 0x100fe200080108bd */
[----:B------:R-:W2:Y:S01]  /*b660*/  MUFU.EX2 R176, R176 ;  /* 0x000000b000b07308 */ /* 0x000ea20000000800 */
[--C-:B------:R-:W-:Y:S01]  /*b670*/  FFMA.FTZ R182, R182, UR6, -R189.reuse ;  /* 0x00000006b6b67c23 */ /* 0x100fe200080108bd */
[----:B------:R-:W-:Y:S01]  /*b680*/  FADD.FTZ R193, R153, R2 ;  /* 0x0000000299c17221 */ /* 0x000fe20000010000 */
[--C-:B------:R-:W-:Y:S01]  /*b690*/  FFMA.FTZ R183, R183, UR6, -R189.reuse ;  /* 0x00000006b7b77c23 */ /* 0x100fe200080108bd */
[--C-:B------:R-:W-:Y:S01]  /*b6a0*/  FFMA.FTZ R187, R187, UR6, -R189.reuse ;  /* 0x00000006bbbb7c23 */ /* 0x100fe200080108bd */
[----:B------:R-:W-:Y:S01]  /*b6b0*/  FFMA.FTZ R190, R190, UR6, -R189 ;  /* 0x00000006bebe7c23 */ /* 0x000fe200080108bd */
[----:B------:R-:W-:Y:S01]  /*b6c0*/  FADD.FTZ R2, R160, R193 ;  /* 0x000000c1a0027221 */ /* 0x000fe20000010000 */
[--C-:B------:R-:W-:Y:S01]  /*b6d0*/  FFMA.FTZ R191, R191, UR6, -R189.reuse ;  /* 0x00000006bfbf7c23 */ /* 0x100fe200080108bd */
[----:B------:R-:W-:Y:S01]  /*b6e0*/  MUFU.EX2 R177, R177 ;  /* 0x000000b100b17308 */ /* 0x000fe20000000800 */
[--C-:B------:R-:W-:Y:S01]  /*b6f0*/  FFMA.FTZ R194, R194, UR6, -R189.reuse ;  /* 0x00000006c2c27c23 */ /* 0x100fe200080108bd */
[----:B------:R-:W-:Y:S01]  /*b700*/  FADD.FTZ R193, R157, R2 ;  /* 0x000000029dc17221 */ /* 0x000fe20000010000 */
[----:B------:R-:W-:Y:S01]  /*b710*/  FSEL R2, R5, RZ, P1 ;  /* 0x000000ff05027208 */ /* 0x000fe20000800000 */
[--C-:B------:R-:W-:Y:S01]  /*b720*/  FFMA.FTZ R195, R195, UR6, -R189.reuse ;  /* 0x00000006c3c37c23 */ /* 0x100fe200080108bd */
[----:B------:R-:W-:Y:S01]  /*b730*/  FFMA.FTZ R198, R198, UR6, -R189 ;  /* 0x00000006c6c67c23 */ /* 0x000fe200080108bd */
[----:B------:R-:W-:Y:S01]  /*b740*/  FADD.FTZ R154, R14, R193 ;  /* 0x000000c10e9a7221 */ /* 0x000fe20000010000 */
[-C--:B------:R-:W-:Y:S01]  /*b750*/  FMUL.FTZ R104, R104, R8.reuse ;  /* 0x0000000868687220 */ /* 0x080fe20000410000 */
[----:B------:R-:W-:Y:S01]  /*b760*/  FADD.FTZ R2, -R2, R9 ;  /* 0x0000000902027221 */ /* 0x000fe20000010100 */
[----:B------:R-:W3:Y:S01]  /*b770*/  MUFU.EX2 R180, R180 ;  /* 0x000000b400b47308 */ /* 0x000ee20000000800 */
[----:B------:R-:W-:Y:S01]  /*b780*/  FADD.FTZ R193, R15, R154 ;  /* 0x0000009a0fc17221 */ /* 0x000fe20000010000 */
[----:B------:R-:W-:Y:S01]  /*b790*/  FFMA.FTZ R9, R170, UR6, -R189 ;  /* 0x00000006aa097c23 */ /* 0x000fe200080108bd */
[----:B------:R-:W-:Y:S01]  /*b7a0*/  FMUL.FTZ R14, R2, UR6 ;  /* 0x00000006020e7c20 */ /* 0x000fe20008410000 */
[----:B--2---:R-:W-:Y:S01]  /*b7b0*/  F2FP.F16.F32.PACK_AB R170, R176, R173 ;  /* 0x000000adb0aa723e */ /* 0x004fe200000000ff */
[----:B------:R-:W-:Y:S01]  /*b7c0*/  FADD.FTZ R154, R164, R193 ;  /* 0x000000c1a49a7221 */ /* 0x000fe20000010000 */
[-C--:B------:R-:W-:Y:S01]  /*b7d0*/  FMUL.FTZ R105, R105, R8.reuse ;  /* 0x0000000869697220 */ /* 0x080fe20000410000 */
[-C--:B------:R-:W-:Y:S01]  /*b7e0*/  FMUL.FTZ R108, R108, R8.reuse ;  /* 0x000000086c6c7220 */ /* 0x080fe20000410000 */
[----:B------:R-:W2:Y:S01]  /*b7f0*/  MUFU.EX2 R10, R10 ;  /* 0x0000000a000a7308 */ /* 0x000ea20000000800 */
[----:B------:R-:W-:Y:S01]  /*b800*/  FADD.FTZ R154, R161, R154 ;  /* 0x0000009aa19a7221 */ /* 0x000fe20000010000 */
[-C--:B------:R-:W-:Y:S01]  /*b810*/  FMUL.FTZ R109, R109, R8.reuse ;  /* 0x000000086d6d7220 */ /* 0x080fe20000410000 */
[-C--:B------:R-:W-:Y:S01]  /*b820*/  FMUL.FTZ R112, R112, R8.reuse ;  /* 0x0000000870707220 */ /* 0x080fe20000410000 */
[-C--:B------:R-:W-:Y:S01]  /*b830*/  FMUL.FTZ R113, R113, R8.reuse ;  /* 0x0000000871717220 */ /* 0x080fe20000410000 */
[----:B------:R-:W-:Y:S01]  /*b840*/  FADD.FTZ R167, R165, R154 ;  /* 0x0000009aa5a77221 */ /* 0x000fe20000010000 */
[-C--:B------:R-:W-:Y:S01]  /*b850*/  FMUL.FTZ R116, R116, R8.reuse ;  /* 0x0000000874747220 */ /* 0x080fe20000410000 */
[-C--:B------:R-:W-:Y:S01]  /*b860*/  FMUL.FTZ R117, R117, R8.reuse ;  /* 0x0000000875757220 */ /* 0x080fe20000410000 */
[----:B------:R-:W-:Y:S01]  /*b870*/  MUFU.EX2 R185, R185 ;  /* 0x000000b900b97308 */ /* 0x000fe20000000800 */
[----:B------:R-:W-:Y:S01]  /*b880*/  FADD.FTZ R154, R168, R167 ;  /* 0x000000a7a89a7221 */ /* 0x000fe20000010000 */
[--C-:B------:R-:W-:Y:S01]  /*b890*/  FFMA.FTZ R167, R186, UR6, -R189.reuse ;  /* 0x00000006baa77c23 */ /* 0x100fe200080108bd */
[----:B------:R-:W-:Y:S01]  /*b8a0*/  F2FP.F16.F32.PACK_AB R168, R172, R169 ;  /* 0x000000a9aca8723e */ /* 0x000fe200000000ff */
[----:B------:R-:W-:Y:S01]  /*b8b0*/  FFMA.FTZ R189, R199, UR6, -R189 ;  /* 0x00000006c7bd7c23 */ /* 0x000fe200080108bd */
[----:B------:R-:W-:Y:S01]  /*b8c0*/  FADD.FTZ R193, R169, R154 ;  /* 0x0000009aa9c17221 */ /* 0x000fe20000010000 */
[-C--:B------:R-:W-:Y:S01]  /*b8d0*/  FMUL.FTZ R120, R120, R8.reuse ;  /* 0x0000000878787220 */ /* 0x080fe20000410000 */
[-C--:B------:R-:W-:Y:S01]  /*b8e0*/  FMUL.FTZ R121, R121, R8.reuse ;  /* 0x0000000879797220 */ /* 0x080fe20000410000 */
[----:B------:R-:W4:Y:S01]  /*b8f0*/  MUFU.EX2 R14, R14 ;  /* 0x0000000e000e7308 */ /* 0x000f220000000800 */
[----:B------:R-:W-:Y:S01]  /*b900*/  FADD.FTZ R154, R172, R193 ;  /* 0x000000c1ac9a7221 */ /* 0x000fe20000010000 */
[----:B---3--:R-:W-:Y:S01]  /*b910*/  F2FP.F16.F32.PACK_AB R172, R180, R177 ;  /* 0x000000b1b4ac723e */ /* 0x008fe200000000ff */
[-C--:B------:R-:W-:Y:S01]  /*b920*/  FMUL.FTZ R124, R124, R8.reuse ;  /* 0x000000087c7c7220 */ /* 0x080fe20000410000 */
[----:B------:R-:W-:Y:S01]  /*b930*/  FMUL.FTZ R125, R125, R8 ;  /* 0x000000087d7d7220 */ /* 0x000fe20000410000 */
[----:B------:R-:W-:Y:S01]  /*b940*/  FADD.FTZ R193, R173, R154 ;  /* 0x0000009aadc17221 */ /* 0x000fe20000010000 */
[----:B------:R-:W-:Y:S01]  /*b950*/  F2FP.F16.F32.PACK_AB R154, R13, R12 ;  /* 0x0000000c0d9a723e */ /* 0x000fe200000000ff */
[-C--:B------:R-:W-:Y:S01]  /*b960*/  FMUL.FTZ R128, R128, R8.reuse ;  /* 0x0000000880807220 */ /* 0x080fe20000410000 */
[----:B------:R-:W3:Y:S01]  /*b970*/  MUFU.EX2 R184, R184 ;  /* 0x000000b800b87308 */ /* 0x000ee20000000800 */
[----:B------:R-:W-:Y:S01]  /*b980*/  FADD.FTZ R12, R176, R193 ;  /* 0x000000c1b00c7221 */ /* 0x000fe20000010000 */
[-C--:B------:R-:W-:Y:S01]  /*b990*/  FMUL.FTZ R129, R129, R8.reuse ;  /* 0x0000000881817220 */ /* 0x080fe20000410000 */
[-C--:B------:R-:W-:Y:S01]  /*b9a0*/  FMUL.FTZ R132, R132, R8.reuse ;  /* 0x0000000884847220 */ /* 0x080fe20000410000 */
[-C--:B------:R-:W-:Y:S01]  /*b9b0*/  FMUL.FTZ R133, R133, R8.reuse ;  /* 0x0000000885857220 */ /* 0x080fe20000410000 */
[----:B------:R-:W-:Y:S01]  /*b9c0*/  FADD.FTZ R13, R177, R12 ;  /* 0x0000000cb10d7221 */ /* 0x000fe20000010000 */
[-C--:B------:R-:W-:Y:S01]  /*b9d0*/  FMUL.FTZ R136, R136, R8.reuse ;  /* 0x0000000888887220 */ /* 0x080fe20000410000 */
[-C--:B------:R-:W-:Y:S01]  /*b9e0*/  FMUL.FTZ R137, R137, R8.reuse ;  /* 0x0000000889897220 */ /* 0x080fe20000410000 */
[----:B------:R-:W5:Y:S01]  /*b9f0*/  MUFU.EX2 R155, R155 ;  /* 0x0000009b009b7308 */ /* 0x000f620000000800 */
[----:B------:R-:W-:Y:S01]  /*ba00*/  FADD.FTZ R20, R180, R13 ;  /* 0x0000000db4147221 */ /* 0x000fe20000010000 */
[-C--:B------:R-:W-:Y:S01]  /*ba10*/  FMUL.FTZ R140, R140, R8.reuse ;  /* 0x000000088c8c7220 */ /* 0x080fe20000410000 */
[-C--:B------:R-:W-:Y:S01]  /*ba20*/  FMUL.FTZ R141, R141, R8.reuse ;  /* 0x000000088d8d7220 */ /* 0x080fe20000410000 */
[-C--:B------:R-:W-:Y:S01]  /*ba30*/  FMUL.FTZ R144, R144, R8.reuse ;  /* 0x0000000890907220 */ /* 0x080fe20000410000 */
[----:B------:R-:W-:Y:S01]  /*ba40*/  FADD.FTZ R13, R181, R20 ;  /* 0x00000014b50d7221 */ /* 0x000fe20000010000 */
[-C--:B------:R-:W-:Y:S01]  /*ba50*/  FMUL.FTZ R145, R145, R8.reuse ;  /* 0x0000000891917220 */ /* 0x080fe20000410000 */
[----:B------:R-:W-:Y:S01]  /*ba60*/  FMUL.FTZ R148, R148, R8 ;  /* 0x0000000894947220 */ /* 0x000fe20000410000 */
[----:B------:R-:W0:Y:S01]  /*ba70*/  MUFU.EX2 R188, R188 ;  /* 0x000000bc00bc7308 */ /* 0x000e220000000800 */
[----:B--2---:R-:W-:Y:S01]  /*ba80*/  FADD.FTZ R2, R10, R13 ;  /* 0x0000000d0a027221 */ /* 0x004fe20000010000 */
[----:B----4-:R-:W-:Y:S01]  /*ba90*/  FFMA.FTZ R13, R14, R0, R185 ;  /* 0x000000000e0d7223 */ /* 0x010fe200000100b9 */
[----:B------:R-:W-:Y:S01]  /*baa0*/  FMUL.FTZ R149, R149, R8 ;  /* 0x0000000895957220 */ /* 0x000fe20000410000 */
[----:B------:R-:W-:Y:S01]  /*bab0*/  F2FP.F16.F32.PACK_AB R164, R161, R164 ;  /* 0x000000a4a1a4723e */ /* 0x000fe200000000ff */
[----:B------:R-:W-:Y:S01]  /*bac0*/  FMUL.FTZ R26, R26, R14 ;  /* 0x0000000e1a1a7220 */ /* 0x000fe20000410000 */
[C---:B---3--:R-:W-:Y:S01]  /*bad0*/  FADD.FTZ R0, R184.reuse, R13 ;  /* 0x0000000db8007221 */ /* 0x048fe20000010000 */
[----:B------:R-:W-:Y:S01]  /*bae0*/  F2FP.F16.F32.PACK_AB R160, R157, R160 ;  /* 0x000000a09da0723e */ /* 0x000fe200000000ff */
[----:B------:R-:W2:Y:S01]  /*baf0*/  MUFU.EX2 R159, R159 ;  /* 0x0000009f009f7308 */ /* 0x000ea20000000800 */
[----:B------:R-:W-:Y:S01]  /*bb00*/  F2FP.F16.F32.PACK_AB R156, R21, R156 ;  /* 0x0000009c159c723e */ /* 0x000fe200000000ff */
[----:B-----5:R-:W-:Y:S01]  /*bb10*/  FADD.FTZ R13, R155, R0 ;  /* 0x000000009b0d7221 */ /* 0x020fe20000010000 */
[----:B------:R-:W-:Y:S01]  /*bb20*/  F2FP.F16.F32.PACK_AB R153, R184, R185 ;  /* 0x000000b9b899723e */ /* 0x000fe200000000ff */
        /* <DEDUP_REMOVED lines=37> */
[C---:B--2---:R-:W-:Y:S01]  /*bd80*/  FADD.FTZ R20, R196.reuse, R13 ;  /* 0x0000000dc4147221 */ /* 0x044fe20000010000 */
[----:B------:R-:W-:Y:S01]  /*bd90*/  F2FP.F16.F32.PACK_AB R159, R196, R163 ;  /* 0x000000a3c49f723e */ /* 0x000fe200000000ff */
[-C--:B------:R-:W-:Y:S01]  /*bda0*/  FMUL.FTZ R79, R79, R14.reuse ;  /* 0x0000000e4f4f7220 */ /* 0x080fe20000410000 */
[-C--:B------:R-:W-:Y:S01]  /*bdb0*/  FMUL.FTZ R82, R82, R14.reuse ;  /* 0x0000000e52527220 */ /* 0x080fe20000410000 */
[-C--:B------:R-:W-:Y:S01]  /*bdc0*/  FMUL.FTZ R83, R83, R14.reuse ;  /* 0x0000000e53537220 */ /* 0x080fe20000410000 */
[-C--:B------:R-:W-:Y:S01]  /*bdd0*/  FMUL.FTZ R86, R86, R14.reuse ;  /* 0x0000000e56567220 */ /* 0x080fe20000410000 */
[-C--:B------:R-:W-:Y:S01]  /*bde0*/  FMUL.FTZ R87, R87, R14.reuse ;  /* 0x0000000e57577220 */ /* 0x080fe20000410000 */
[----:B------:R2:W4:Y:S01]  /*bdf0*/  MUFU.EX2 R11, R174 ;  /* 0x000000ae000b7308 */ /* 0x0005220000000800 */
        /* <DEDUP_REMOVED lines=8> */
[----:B--2---:R-:W-:Y:S01]  /*be80*/  F2FP.F16.F32.PACK_AB R174, R10, R181 ;  /* 0x000000b50aae723e */ /* 0x004fe200000000ff */
[C---:B0-----:R-:W-:Y:S01]  /*be90*/  FADD.FTZ R20, R186.reuse, R13 ;  /* 0x0000000dba147221 */ /* 0x041fe20000010000 */
[----:B------:R-:W-:Y:S01]  /*bea0*/  F2FP.F16.F32.PACK_AB R161, R186, R9 ;  /* 0x00000009baa1723e */ /* 0x000fe200000000ff */
        /* <DEDUP_REMOVED lines=35> */
[----:B------:R-:W-:Y:S01]  /*c0e0*/  FMUL.FTZ R151, R151, R14 ;  /* 0x0000000e97977220 */ /* 0x000fe20000410000 */
[----:B------:R2:W4:Y:S01]  /*c0f0*/  MUFU.EX2 R169, R167 ;  /* 0x000000a700a97308 */ /* 0x0005220000000800 */
[----:B---3--:R-:W-:-:S07]  /*c100*/  FADD.FTZ R178, R182, R13 ;  /* 0x0000000db6b27221 */ /* 0x008fce0000010000 */
[----:B------:R-:W3:Y:S01]  /*c110*/  MUFU.EX2 R0, R187 ;  /* 0x000000bb00007308 */ /* 0x000ee20000000800 */
[C---:B0-----:R-:W-:Y:S01]  /*c120*/  FADD.FTZ R178, R183.reuse, R178 ;  /* 0x000000b2b7b27221 */ /* 0x041fe20000010000 */
[----:B--2---:R-:W-:-:S06]  /*c130*/  F2FP.F16.F32.PACK_AB R167, R183, R182 ;  /* 0x000000b6b7a7723e */ /* 0x004fcc00000000ff */
[----:B------:R-:W0:Y:S01]  /*c140*/  MUFU.EX2 R171, R190 ;  /* 0x000000be00ab7308 */ /* 0x000e220000000800 */
[----:B----4-:R-:W-:-:S07]  /*c150*/  FADD.FTZ R13, R169, R178 ;  /* 0x000000b2a90d7221 */ /* 0x010fce0000010000 */
[----:B------:R-:W2:Y:S01]  /*c160*/  MUFU.EX2 R20, R191 ;  /* 0x000000bf00147308 */ /* 0x000ea20000000800 */
[C---:B---3--:R-:W-:Y:S01]  /*c170*/  FADD.FTZ R178, R0.reuse, R13 ;  /* 0x0000000d00b27221 */ /* 0x048fe20000010000 */
[----:B------:R-:W-:-:S06]  /*c180*/  F2FP.F16.F32.PACK_AB R169, R0, R169 ;  /* 0x000000a900a9723e */ /* 0x000fcc00000000ff */
[----:B------:R-:W3:Y:S01]  /*c190*/  MUFU.EX2 R173, R194 ;  /* 0x000000c200ad7308 */ /* 0x000ee20000000800 */
[----:B0-----:R-:W-:-:S07]  /*c1a0*/  FADD.FTZ R13, R171, R178 ;  /* 0x000000b2ab0d7221 */ /* 0x001fce0000010000 */
[----:B------:R-:W0:Y:S01]  /*c1b0*/  MUFU.EX2 R176, R195 ;  /* 0x000000c300b07308 */ /* 0x000e220000000800 */
[C---:B--2---:R-:W-:Y:S01]  /*c1c0*/  FADD.FTZ R180, R20.reuse, R13 ;  /* 0x0000000d14b47221 */ /* 0x044fe20000010000 */
[----:B------:R-:W-:-:S06]  /*c1d0*/  F2FP.F16.F32.PACK_AB R171, R20, R171 ;  /* 0x000000ab14ab723e */ /* 0x000fcc00000000ff */
[----:B------:R-:W2:Y:S01]  /*c1e0*/  MUFU.EX2 R175, R198 ;  /* 0x000000c600af7308 */ /* 0x000ea20000000800 */
[----:B---3--:R-:W-:-:S07]  /*c1f0*/  FADD.FTZ R13, R173, R180 ;  /* 0x000000b4ad0d7221 */ /* 0x008fce0000010000 */
[----:B------:R-:W3:Y:S01]  /*c200*/  MUFU.EX2 R178, R189 ;  /* 0x000000bd00b27308 */ /* 0x000ee20000000800 */
[C---:B0-----:R-:W-:Y:S01]  /*c210*/  FADD.FTZ R8, R176.reuse, R13 ;  /* 0x0000000db0087221 */ /* 0x041fe20000010000 */
[----:B------:R-:W-:-:S03]  /*c220*/  F2FP.F16.F32.PACK_AB R173, R176, R173 ;  /* 0x000000adb0ad723e */ /* 0x000fc600000000ff */
[----:B--2---:R-:W-:-:S04]  /*c230*/  FADD.FTZ R9, R175, R8 ;  /* 0x00000008af097221 */ /* 0x004fc80000010000 */
[C---:B---3--:R-:W-:Y:S01]  /*c240*/  FADD.FTZ R0, R178.reuse, R9 ;  /* 0x00000009b2007221 */ /* 0x048fe20000010000 */
[----:B------:R-:W-:Y:S01]  /*c250*/  F2FP.F16.F32.PACK_AB R175, R178, R175 ;  /* 0x000000afb2af723e */ /* 0x000fe200000000ff */
[----:B------:R-:W-:Y:S06]  /*c260*/  @!P0 BRA `(.L_x_10982) ;  /* 0x0000000000048947 */ /* 0x000fec0003800000 */
[----:B------:R-:W-:Y:S01]  /*c270*/  BPT.TRAP 0x1 ;  /* 0x000000040000795c */ /* 0x000fe20000300000 */
.L_x_10982:
[----:B------:R0:W2:Y:S01]  /*c280*/  SYNCS.PHASECHK.TRANS64.TRYWAIT P1, [UR24+0x22850], R6 ;  /* 0x02285006ff0075a7 */ /* 0x0000a20008020158 */
[----:B------:R-:W-:Y:S05]  /*c290*/  @!P0 BRA `(.L_x_10983) ;  /* 0x0000000000048947 */ /* 0x000fea0003800000 */
[----:B------:R-:W-:Y:S01]  /*c2a0*/  BPT.TRAP 0x1 ;  /* 0x000000040000795c */ /* 0x000fe20000300000 */
.L_x_10983:
[----:B------:R-:W-:Y:S01]  /*c2b0*/  VIADD R8, R215, 0x8 ;  /* 0x00000008d7087836 */ /* 0x000fe20000000000 */
[----:B--2---:R-:W-:Y:S06]  /*c2c0*/  @P1 BRA `(.L_x_10984) ;  /* 0x0000000000081947 */ /* 0x004fec0003800000 */
[----:B------:R-:W2:Y:S02]  /*c2d0*/  SYNCS.PHASECHK.TRANS64.TRYWAIT P1, [UR24+0x22850], R6 ;  /* 0x02285006ff0075a7 */ /* 0x000ea40008020158 */
[----:B--2---:R-:W-:Y:S05]  /*c2e0*/  @!P1 BRA `(.L_x_10985) ;  /* 0x0000007800e09947 */ /* 0x004fea0003800000 */
.L_x_10984:
        /* <DEDUP_REMOVED lines=39> */
.L_x_10986:
[----:B------:R-:W-:Y:S01]  /*c560*/  UIADD3 UR24, UR24, 0x22860, URZ ;  /* 0x0002286018187890 */ /* 0x000fe2000fffe03f */
[C---:B------:R-:W-:Y:S01]  /*c570*/  ISETP.GT.AND P1, PT, R7.reuse, UR44, PT ;  /* 0x0000002c07007c0c */ /* 0x040fe2000bf24270 */
[----:B------:R-:W-:Y:S02]  /*c580*/  VIADD R7, R7, 0xffffffff ;  /* 0xffffffff07077836 */ /* 0x000fe40000000000 */
[----:B------:R-:W-:Y:S01]  /*c590*/  UPRMT UR24, UR7, 0x654, UR24 ;  /* 0x0000065407187896 */ /* 0x000fe20008000018 */
[----:B--2---:R-:W-:Y:S02]  /*c5a0*/  IMAD.MOV.U32 R9, RZ, RZ, R5 ;  /* 0x000000ffff097224 */ /* 0x004fe400078e0005 */
[----:B------:R-:W-:-:S06]  /*c5b0*/  IMAD.MOV.U32 R8, RZ, RZ, R4 ;  /* 0x000000ffff087224 */ /* 0x000fcc00078e0004 */
[----:B------:R-:W-:Y:S01]  /*c5c0*/  SYNCS.ARRIVE.TRANS64.RED.A1T0 RZ, [UR24], RZ ;  /* 0x000000ffffff79a7 */ /* 0x000fe20008100418 */
[----:B------:R-:W-:Y:S05]  /*c5d0*/  @P1 BRA `(.L_x_10987) ;  /* 0xffffffd000181947 */ /* 0x000fea000383ffff */
.L_x_10968:
[----:B------:R-:W3:Y:S01]  /*c5e0*/  SHFL.BFLY PT, R7, R2, 0x2, 0x1f ;  /* 0x0c401f0002077f89 */ /* 0x000ee200000e0000 */
[----:B------:R-:W-:Y:S01]  /*c5f0*/  IMAD.MOV.U32 R8, RZ, RZ, RZ ;  /* 0x000000ffff087224 */ /* 0x000fe200078e00ff */
[----:B------:R-:W-:Y:S01]  /*c600*/  UIADD3 UR38, UR38, 0x1, URZ ;  /* 0x0000000126267890 */ /* 0x000fe2000fffe03f */
[----:B------:R1:W-:Y:S06]  /*c610*/  BAR.ARV R3, 0x100 ;  /* 0x000400030000751d */ /* 0x0003ec0000002000 */
[----:B------:R-:W-:Y:S02]  /*c620*/  UISETP.NE.AND UP0, UPT, UR38, 0x2, UPT ;  /* 0x000000022600788c */ /* 0x000fe4000bf05270 */
[----:B------:R-:W-:Y:S06]  /*c630*/  BAR.ARV 0x8, 0x180 ;  /* 0x0206000000007b1d */ /* 0x000fec0000002000 */
[----:B-1----:R-:W-:Y:S01]  /*c640*/  IMAD.MOV.U32 R3, RZ, RZ, -0x800000 ;  /* 0xff800000ff037424 */ /* 0x002fe200078e00ff */
[----:B------:R-:W-:Y:S01]  /*c650*/  USEL UR4, URZ, 0x1, UP0 ;  /* 0x000000013f047887 */ /* 0x000fe20008000000 */
[----:B------:R-:W1:Y:S01]  /*c660*/  SHFL.BFLY PT, R9, R0, 0x2, 0x1f ;  /* 0x0c401f0000097f89 */ /* 0x000e6200000e0000 */
[----:B------:R-:W-:Y:S01]  /*c670*/  PLOP3.LUT P0, PT, PT, PT, PT, 0x8, 0x0 ;  /* 0x000000000000781c */ /* 0x000fe20003f0e170 */
[----:B------:R-:W-:Y:S01]  /*c680*/  UIADD3 UR36, UR36, 0x1, URZ ;  /* 0x0000000124247890 */ /* 0x000fe2000fffe03f */
[----:B---3--:R-:W-:Y:S01]  /*c690*/  FADD.FTZ R7, R7, R2 ;  /* 0x0000000207077221 */ /* 0x008fe20000010000 */
[----:B------:R-:W-:Y:S01]  /*c6a0*/  IMAD.MOV.U32 R2, RZ, RZ, -0x800000 ;  /* 0xff800000ff027424 */ /* 0x000fe200078e00ff */
[----:B------:R-:W-:-:S02]  /*c6b0*/  USEL UR38, UR38, URZ, UP0 ;  /* 0x0000003f26267287 */ /* 0x000fc40008000000 */
[----:B------:R-:W-:Y:S01]  /*c6c0*/  ULOP3.LUT UR37, UR37, UR4, URZ, 0x3c, !UPT ;  /* 0x0000000425257292 */ /* 0x000fe2000f8e3c3f */
[----:B0-2---:R-:W0:Y:S01]  /*c6d0*/  SHFL.BFLY PT, R6, R7, 0x1, 0x1f ;  /* 0x0c201f0007067f89 */ /* 0x005e2200000e0000 */
[----:B-1----:R-:W-:Y:S01]  /*c6e0*/  FADD.FTZ R9, R9, R0 ;  /* 0x0000000009097221 */ /* 0x002fe20000010000 */
[----:B------:R-:W-:Y:S02]  /*c6f0*/  IMAD.MOV.U32 R0, RZ, RZ, RZ ;  /* 0x000000ffff007224 */ /* 0x000fe400078e00ff */
[----:B0-----:R-:W-:Y:S01]  /*c700*/  FADD.FTZ R10, R7, R6 ;  /* 0x00000006070a7221 */ /* 0x001fe20000010000 */
[----:B------:R-:W-:Y:S01]  /*c710*/  IMAD.U32 R7, RZ, RZ, UR6 ;  /* 0x00000006ff077e24 */ /* 0x000fe2000f8e00ff */
[----:B------:R-:W0:Y:S03]  /*c720*/  SHFL.BFLY PT, R6, R9, 0x1, 0x1f ;  /* 0x0c201f0009067f89 */ /* 0x000e2600000e0000 */
[----:B------:R-:W-:-:S13]  /*c730*/  FSETP.NE.FTZ.AND P1, PT, R10, RZ, PT ;  /* 0x000000ff0a00720b */ /* 0x000fda0003f35000 */
[----:B------:R-:W1:Y:S01]  /*c740*/  @P1 MUFU.RCP R8, R10 ;  /* 0x0000000a00081308 */ /* 0x000e620000001000 */
[----:B------:R-:W-:Y:S01]  /*c750*/  @P1 FMUL.FTZ R7, R7, 0.69314718246459960938 ;  /* 0x3f31721807071820 */ /* 0x000fe20000410000 */
[----:B0-----:R-:W-:Y:S01]  /*c760*/  FADD.FTZ R11, R9, R6 ;  /* 0x00000006090b7221 */ /* 0x001fe20000010000 */
[----:B------:R-:W-:-:S05]  /*c770*/  IMAD.U32 R9, RZ, RZ, UR6 ;  /* 0x00000006ff097e24 */ /* 0x000fca000f8e00ff */
[----:B------:R-:W0:Y:S01]  /*c780*/  @P1 MUFU.LG2 R6, R10 ;  /* 0x0000000a00061308 */ /* 0x000e220000000c00 */
[----:B------:R-:W-:Y:S01]  /*c790*/  FSETP.NE.FTZ.AND P2, PT, R11, RZ, PT ;  /* 0x000000ff0b00720b */ /* 0x000fe20003f55000 */
        /* <DEDUP_REMOVED lines=64> */
[----:B------:R-:W1:Y:S01]  /*cba0*/  @P2 MUFU.RCP R0, R11 ;  /* 0x0000000b00002308 */ /* 0x000e620000001000 */
[----:B------:R-:W-:Y:S01]  /*cbb0*/  @P2 FMUL.FTZ R9, R9, 0.69314718246459960938 ;  /* 0x3f31721809092820 */ /* 0x000fe20000410000 */
[----:B0-----:R-:W-:-:S04]  /*cbc0*/  @P1 FMUL.FTZ R6, R6, 0.69314718246459960938 ;  /* 0x3f31721806061820 */ /* 0x001fc80000410000 */
[----:B------:R-:W-:Y:S02]  /*cbd0*/  @P1 FFMA.FTZ R3, R7, R4, R6 ;  /* 0x0000000407031223 */ /* 0x000fe40000010006 */
[----:B------:R-:W0:Y:S01]  /*cbe0*/  @P2 MUFU.LG2 R8, R11 ;  /* 0x0000000b00082308 */ /* 0x000e220000000c00 */
        /* <DEDUP_REMOVED lines=66> */
.L_x_10909:
        /* <DEDUP_REMOVED lines=10> */
[----:B------:R-:W1:Y:S01]  /*d0b0*/  LDC R205, c[0x0][0xbe8] ;  /* 0x0002fa00ffcd7b82 */ /* 0x000e620000000800 */
[----:B------:R-:W-:Y:S01]  /*d0c0*/  F2FP.F16.F32.PACK_AB R24, R25, R24 ;  /* 0x000000181918723e */ /* 0x000fe200000000ff */
[----:B------:R-:W-:Y:S01]  /*d0d0*/  USHF.R.S32.HI UR10, URZ, 0x1f, UR43 ;  /* 0x0000001f3f0a7899 */ /* 0x000fe2000801142b */
[----:B------:R-:W-:Y:S01]  /*d0e0*/  F2FP.F16.F32.PACK_AB R25, R27, R26 ;  /* 0x0000001a1b19723e */ /* 0x000fe200000000ff */
[----:B------:R-:W-:Y:S01]  /*d0f0*/  ULDC.64 UR8, c[0x0][0xb90] ;  /* 0x0002e40000087ab9 */ /* 0x000fe20000000a00 */
[----:B------:R-:W-:Y:S01]  /*d100*/  F2FP.F16.F32.PACK_AB R27, R31, R30 ;  /* 0x0000001e1f1b723e */ /* 0x000fe200000000ff */
[----:B------:R-:W-:Y:S01]  /*d110*/  UIMAD UR5, UR10, UR8, URZ ;  /* 0x000000080a0572a4 */ /* 0x000fe2000f8e023f */
[----:B------:R-:W-:Y:S01]  /*d120*/  F2FP.F16.F32.PACK_AB R26, R29, R28 ;  /* 0x0000001c1d1a723e */ /* 0x000fe200000000ff */
[----:B------:R-:W-:Y:S01]  /*d130*/  UIMAD.WIDE.U32 UR6, UR43, UR8, URZ ;  /* 0x000000082b0672a5 */ /* 0x000fe2000f8e003f */
[----:B------:R-:W-:Y:S01]  /*d140*/  F2FP.F16.F32.PACK_AB R136, R137, R136 ;  /* 0x000000888988723e */ /* 0x000fe200000000ff */
[----:B------:R-:W-:Y:S01]  /*d150*/  UIMAD UR5, UR43, UR9, UR5 ;  /* 0x000000092b0572a4 */ /* 0x000fe2000f8e0205 */
[----:B------:R-:W-:Y:S01]  /*d160*/  F2FP.F16.F32.PACK_AB R137, R128, R124 ;  /* 0x0000007c8089723e */ /* 0x000fe200000000ff */
[----:B------:R-:W-:Y:S01]  /*d170*/  USHF.R.S32.HI UR12, URZ, 0x1f, UR42 ;  /* 0x0000001f3f0c7899 */ /* 0x000fe2000801142a */
[----:B------:R-:W-:Y:S01]  /*d180*/  F2FP.F16.F32.PACK_AB R144, R145, R144 ;  /* 0x000000909190723e */ /* 0x000fe200000000ff */
[----:B------:R-:W-:Y:S01]  /*d190*/  ULDC.64 UR8, c[0x0][0xb98] ;  /* 0x0002e60000087ab9 */ /* 0x000fe20000000a00 */
[----:B------:R-:W-:Y:S01]  /*d1a0*/  UIADD3 UR7, UR7, UR5, URZ ;  /* 0x0000000507077290 */ /* 0x000fe2000fffe03f */
[----:B------:R-:W-:Y:S01]  /*d1b0*/  F2FP.F16.F32.PACK_AB R145, R167, R166 ;  /* 0x000000a6a791723e */ /* 0x000fe200000000ff */
[----:B------:R-:W-:-:S02]  /*d1c0*/  UIMAD UR5, UR12, UR8, URZ ;  /* 0x000000080c0572a4 */ /* 0x000fc4000f8e023f */
[----:B------:R-:W-:Y:S02]  /*d1d0*/  UIMAD.WIDE.U32 UR6, UR42, UR8, UR6 ;  /* 0x000000082a0672a5 */ /* 0x000fe4000f8e0006 */
[----:B------:R-:W-:-:S03]  /*d1e0*/  UIMAD UR5, UR42, UR9, UR5 ;  /* 0x000000092a0572a4 */ /* 0x000fc6000f8e0205 */
[----:B------:R-:W-:Y:S01]  /*d1f0*/  ULDC.64 UR8, c[0x0][0xae8] ;  /* 0x0002ba0000087ab9 */ /* 0x000fe20000000a00 */
[----:B------:R-:W-:Y:S02]  /*d200*/  MOV R160, R176 ;  /* 0x000000b000a07202 */ /* 0x000fe40000000f00 */
[----:B0-----:R-:W-:Y:S01]  /*d210*/  MOV R161, R5 ;  /* 0x0000000500a17202 */ /* 0x001fe20000000f00 */
[----:B------:R-:W-:Y:S02]  /*d220*/  IMAD R5, R203, 0x40, R19 ;  /* 0x00000040cb057824 */ /* 0x000fe400078e0213 */
[----:B------:R-:W-:-:S04]  /*d230*/  IMAD.WIDE R20, R208, 0x2, R160 ;  /* 0x00000002d0147825 */ /* 0x000fc800078e02a0 */
[----:B------:R-:W-:Y:S01]  /*d240*/  IMAD.WIDE R160, R5, 0x2, R160 ;  /* 0x0000000205a07825 */ /* 0x000fe200078e02a0 */
[C---:B------:R-:W-:Y:S02]  /*d250*/  IADD3 R109, P0, R20.reuse, 0x8060, RZ ;  /* 0x00008060146d7810 */ /* 0x040fe40007f1e0ff */
[C---:B------:R-:W-:Y:S02]  /*d260*/  IADD3 R113, P5, R20.reuse, 0xc020, RZ ;  /* 0x0000c02014717810 */ /* 0x040fe40007fbe0ff */
[----:B------:R-:W-:Y:S01]  /*d270*/  LOP3.LUT R12, R109, 0x380, RZ, 0xc0, !PT ;  /* 0x000003806d0c7812 */ /* 0x000fe200078ec0ff */
[--C-:B------:R-:W-:Y:S01]  /*d280*/  IMAD.X R13, RZ, RZ, R21.reuse, P0 ;  /* 0x000000ffff0d7224 */ /* 0x100fe200000e0615 */
[C---:B------:R-:W-:Y:S01]  /*d290*/  IADD3 R7, P3, R20.reuse, 0xc060, RZ ;  /* 0x0000c06014077810 */ /* 0x040fe20007f7e0ff */
[--C-:B------:R-:W-:Y:S01]  /*d2a0*/  IMAD.X R9, RZ, RZ, R21.reuse, P5 ;  /* 0x000000ffff097224 */ /* 0x100fe200028e0615 */
[----:B------:R-:W-:Y:S02]  /*d2b0*/  IADD3 R112, P2, R20, 0x8040, RZ ;  /* 0x0000804014707810 */ /* 0x000fe40007f5e0ff */
[----:B------:R-:W-:Y:S01]  /*d2c0*/  SHF.R.U64 R12, R12, 0x3, RZ ;  /* 0x000000030c0c7819 */ /* 0x000fe200000012ff */
[--C-:B------:R-:W-:Y:S01]  /*d2d0*/  IMAD.X R5, RZ, RZ, R21.reuse, P3 ;  /* 0x000000ffff057224 */ /* 0x100fe200018e0615 */
[----:B------:R-:W-:Y:S01]  /*d2e0*/  LOP3.LUT R8, R113, 0x380, RZ, 0xc0, !PT ;  /* 0x0000038071087812 */ /* 0x000fe200078ec0ff */
[----:B------:R-:W-:Y:S01]  /*d2f0*/  IMAD.X R139, RZ, RZ, R21, P2 ;  /* 0x000000ffff8b7224 */ /* 0x000fe200010e0615 */
[----:B------:R-:W-:-:S02]  /*d300*/  LOP3.LUT R4, R7, 0x380, RZ, 0xc0, !PT ;  /* 0x0000038007047812 */ /* 0x000fc400078ec0ff */
[----:B------:R-:W-:Y:S02]  /*d310*/  IADD3 R17, P2, R20, 0x4000, RZ ;  /* 0x0000400014117810 */ /* 0x000fe40007f5e0ff */
[----:B------:R-:W-:Y:S02]  /*d320*/  LOP3.LUT R12, R12, R109, RZ, 0x3c, !PT ;  /* 0x0000006d0c0c7212 */ /* 0x000fe400078e3cff */
[----:B------:R-:W-:Y:S01]  /*d330*/  SHF.R.U64 R8, R8, 0x3, RZ ;  /* 0x0000000308087819 */ /* 0x000fe200000012ff */
[----:B------:R-:W-:Y:S01]  /*d340*/  IMAD.X R135, RZ, RZ, R21, P2 ;  /* 0x000000ffff877224 */ /* 0x000fe200010e0615 */
[----:B------:R-:W-:Y:S02]  /*d350*/  LOP3.LUT R109, R112, 0x380, RZ, 0xc0, !PT ;  /* 0x00000380706d7812 */ /* 0x000fe400078ec0ff */
[----:B------:R-:W-:Y:S02]  /*d360*/  SHF.R.U64 R4, R4, 0x3, RZ ;  /* 0x0000000304047819 */ /* 0x000fe400000012ff */
[----:B------:R-:W-:-:S02]  /*d370*/  IADD3 R115, P4, R20, 0xc040, RZ ;  /* 0x0000c04014737810 */ /* 0x000fc40007f9e0ff */
[C---:B------:R-:W-:Y:S02]  /*d380*/  IADD3 R111, P6, R20.reuse, 0xc000, RZ ;  /* 0x0000c000146f7810 */ /* 0x040fe40007fde0ff */
[C---:B------:R-:W-:Y:S02]  /*d390*/  IADD3 R103, P1, R20.reuse, 0x20, RZ ;  /* 0x0000002014677810 */ /* 0x040fe40007f3e0ff */
[C---:B------:R-:W-:Y:S01]  /*d3a0*/  IADD3 R110, P3, R20.reuse, 0x8020, RZ ;  /* 0x00008020146e7810 */ /* 0x040fe20007f7e0ff */
[--C-:B------:R-:W-:Y:S01]  /*d3b0*/  IMAD.X R11, RZ, RZ, R21.reuse, P6 ;  /* 0x000000ffff0b7224 */ /* 0x100fe200030e0615 */
[----:B------:R-:W-:Y:S01]  /*d3c0*/  LOP3.LUT R163, R20, 0x380, RZ, 0xc0, !PT ;  /* 0x0000038014a37812 */ /* 0x000fe200078ec0ff */
[--C-:B------:R-:W-:Y:S01]  /*d3d0*/  IMAD.X R15, RZ, RZ, R21.reuse, P1 ;  /* 0x000000ffff0f7224 */ /* 0x100fe200008e0615 */
[----:B------:R-:W-:Y:S01]  /*d3e0*/  LOP3.LUT R8, R8, R113, RZ, 0x3c, !PT ;  /* 0x0000007108087212 */ /* 0x000fe200078e3cff */
[----:B------:R-:W-:Y:S01]  /*d3f0*/  IMAD.X R143, RZ, RZ, R21, P3 ;  /* 0x000000ffff8f7224 */ /* 0x000fe200018e0615 */
[----:B------:R-:W-:-:S02]  /*d400*/  SHF.R.U64 R109, R109, 0x3, RZ ;  /* 0x000000036d6d7819 */ /* 0x000fc400000012ff */
[----:B------:R-:W-:Y:S01]  /*d410*/  LOP3.LUT R4, R4, R7, RZ, 0x3c, !PT ;  /* 0x0000000704047212 */ /* 0x000fe200078e3cff */
[--C-:B------:R-:W-:Y:S01]  /*d420*/  IMAD.X R7, RZ, RZ, R21.reuse, P4 ;  /* 0x000000ffff077224 */ /* 0x100fe200020e0615 */
[----:B------:R-:W-:Y:S02]  /*d430*/  IADD3 R113, P2, R160, 0x7000, RZ ;  /* 0x00007000a0717810 */ /* 0x000fe40007f5e0ff */
        /* <DEDUP_REMOVED lines=12> */
[----:B------:R-:W-:Y:S01]  /*d500*/  LOP3.LUT R138, R109, R112, RZ, 0x3c, !PT ;  /* 0x000000706d8a7212 */ /* 0x000fe200078e3cff */
[----:B------:R-:W-:Y:S01]  /*d510*/  IMAD.X R159, RZ, RZ, R21, P3 ;  /* 0x000000ffff9f7224 */ /* 0x000fe200018e0615 */
[----:B------:R-:W-:-:S02]  /*d520*/  LOP3.LUT R112, R113, 0x380, RZ, 0xc0, !PT ;  /* 0x0000038071707812 */ /* 0x000fc400078ec0ff */
[----:B------:R-:W-:Y:S01]  /*d530*/  LOP3.LUT R162, R163, R20, RZ, 0x3c, !PT ;  /* 0x00000014a3a27212 */ /* 0x000fe200078e3cff */
[----:B------:R-:W-:Y:S01]  /*d540*/  IMAD.MOV.U32 R163, RZ, RZ, R21 ;  /* 0x000000ffffa37224 */ /* 0x000fe200078e0015 */
[----:B------:R-:W-:Y:S02]  /*d550*/  LOP3.LUT R21, R110, 0x380, RZ, 0xc0, !PT ;  /* 0x000003806e157812 */ /* 0x000fe400078ec0ff */
[----:B------:R-:W-:Y:S02]  /*d560*/  SHF.R.U64 R112, R112, 0x3, RZ ;  /* 0x0000000370707819 */ /* 0x000fe400000012ff */
[----:B------:R-:W-:Y:S02]  /*d570*/  LOP3.LUT R20, R107, 0x380, RZ, 0xc0, !PT ;  /* 0x000003806b147812 */ /* 0x000fe400078ec0ff */
[----:B------:R-:W-:Y:S02]  /*d580*/  SHF.R.U64 R21, R21, 0x3, RZ ;  /* 0x0000000315157819 */ /* 0x000fe400000012ff */
[----:B------:R-:W-:Y:S01]  /*d590*/  LOP3.LUT R112, R112, R113, RZ, 0x3c, !PT ;  /* 0x0000007170707212 */ /* 0x000fe200078e3cff */
[----:B------:R-:W-:Y:S01]  /*d5a0*/  IMAD.X R113, RZ, RZ, R161, P2 ;  /* 0x000000ffff717224 */ /* 0x000fe200010e06a1 */
[----:B------:R-:W-:-:S02]  /*d5b0*/  IADD3 R131, P2, R160, 0xe000, RZ ;  /* 0x0000e000a0837810 */ /* 0x000fc40007f5e0ff */
[----:B------:R-:W-:Y:S02]  /*d5c0*/  LOP3.LUT R14, R103, 0x380, RZ, 0xc0, !PT ;  /* 0x00000380670e7812 */ /* 0x000fe400078ec0ff */
[----:B------:R-:W-:Y:S02]  /*d5d0*/  SHF.R.U64 R20, R20, 0x3, RZ ;  /* 0x0000000314147819 */ /* 0x000fe400000012ff */
[----:B------:R-:W-:Y:S02]  /*d5e0*/  LOP3.LUT R142, R21, R110, RZ, 0x3c, !PT ;  /* 0x0000006e158e7212 */ /* 0x000fe400078e3cff */
[----:B------:R-:W-:Y:S02]  /*d5f0*/  LOP3.LUT R21, R104, 0x380, RZ, 0xc0, !PT ;  /* 0x0000038068157812 */ /* 0x000fe400078ec0ff */
[----:B------:R-:W-:Y:S02]  /*d600*/  LOP3.LUT R130, R131, 0x380, RZ, 0xc0, !PT ;  /* 0x0000038083827812 */ /* 0x000fe400078ec0ff */
[----:B------:R-:W-:-:S02]  /*d610*/  SHF.R.U64 R14, R14, 0x3, RZ ;  /* 0x000000030e0e7819 */ /* 0x000fc400000012ff */
[----:B------:R-:W-:Y:S02]  /*d620*/  LOP3.LUT R146, R20, R107, RZ, 0x3c, !PT ;  /* 0x0000006b14927212 */ /* 0x000fe400078e3cff */
[----:B------:R-:W-:Y:S02]  /*d630*/  LOP3.LUT R20, R105, 0x380, RZ, 0xc0, !PT ;  /* 0x0000038069147812 */ /* 0x000fe400078ec0ff */
[----:B------:R-:W-:Y:S02]  /*d640*/  SHF.R.U64 R21, R21, 0x3, RZ ;  /* 0x0000000315157819 */ /* 0x000fe400000012ff */
[----:B------:R-:W-:Y:S02]  /*d650*/  SHF.R.U64 R130, R130, 0x3, RZ ;  /* 0x0000000382827819 */ /* 0x000fe400000012ff */
[----:B------:R-:W-:Y:S02]  /*d660*/  LOP3.LUT R14, R14, R103, RZ, 0x3c, !PT ;  /* 0x000000670e0e7212 */ /* 0x000fe400078e3cff */
[----:B------:R-:W-:-:S02]  /*d670*/  LOP3.LUT R103, R106, 0x380, RZ, 0xc0, !PT ;  /* 0x000003806a677812 */ /* 0x000fc400078ec0ff */
[----:B------:R-:W-:Y:S02]  /*d680*/  SHF.R.U64 R20, R20, 0x3, RZ ;  /* 0x0000000314147819 */ /* 0x000fe400000012ff */
[----:B------:R-:W-:Y:S02]  /*d690*/  LOP3.LUT R156, R21, R104, RZ, 0x3c, !PT ;  /* 0x00000068159c7212 */ /* 0x000fe400078e3cff */
[----:B------:R-:W-:Y:S02]  /*d6a0*/  IADD3 R21, P3, R160, 0x1000, RZ ;  /* 0x00001000a0157810 */ /* 0x000fe40007f7e0ff */
[----:B------:R-:W-:Y:S01]  /*d6b0*/  LOP3.LUT R130, R130, R131, RZ, 0x3c, !PT ;  /* 0x0000008382827212 */ /* 0x000fe200078e3cff */
[----:B------:R-:W-:Y:S01]  /*d6c0*/  IMAD.X R131, RZ, RZ, R161, P2 ;  /* 0x000000ffff837224 */ /* 0x000fe200010e06a1 */
[----:B------:R-:W-:Y:S02]  /*d6d0*/  SHF.R.U64 R103, R103, 0x3, RZ ;  /* 0x0000000367677819 */ /* 0x000fe400000012ff */
[----:B------:R-:W-:-:S02]  /*d6e0*/  LOP3.LUT R152, R20, R105, RZ, 0x3c, !PT ;  /* 0x0000006914987212 */ /* 0x000fc400078e3cff */
[----:B-1----:R-:W-:Y:S02]  /*d6f0*/  ISETP.NE.AND P2, PT, R205, 0x1, PT ;  /* 0x00000001cd00780c */ /* 0x002fe40003f45270 */
[----:B------:R-:W-:Y:S02]  /*d700*/  LOP3.LUT R10, R111, 0x380, RZ, 0xc0, !PT ;  /* 0x000003806f0a7812 */ /* 0x000fe400078ec0ff */
[----:B------:R-:W-:Y:S02]  /*d710*/  LOP3.LUT R107, R108, 0x380, RZ, 0xc0, !PT ;  /* 0x000003806c6b7812 */ /* 0x000fe400078ec0ff */
[----:B------:R-:W-:Y:S02]  /*d720*/  IADD3 R104, P4, R160, 0x2000, RZ ;  /* 0x00002000a0687810 */ /* 0x000fe40007f9e0ff */
[----:B------:R-:W-:Y:S02]  /*d730*/  LOP3.LUT R105, R102, 0x380, RZ, 0xc0, !PT ;  /* 0x0000038066697812 */ /* 0x000fe400078ec0ff */
[----:B------:R-:W-:-:S02]  /*d740*/  LOP3.LUT R20, R21, 0x380, RZ, 0xc0, !PT ;  /* 0x0000038015147812 */ /* 0x000fc400078ec0ff */
[----:B------:R-:W-:Y:S02]  /*d750*/  LOP3.LUT R6, R115, 0x380, RZ, 0xc0, !PT ;  /* 0x0000038073067812 */ /* 0x000fe400078ec0ff */
[----:B------:R-:W-:Y:S02]  /*d760*/  LOP3.LUT R154, R103, R106, RZ, 0x3c, !PT ;  /* 0x0000006a679a7212 */ /* 0x000fe400078e3cff */
[----:B------:R-:W-:Y:S02]  /*d770*/  SHF.R.U64 R10, R10, 0x3, RZ ;  /* 0x000000030a0a7819 */ /* 0x000fe400000012ff */
[----:B------:R-:W-:Y:S02]  /*d780*/  SHF.R.U64 R107, R107, 0x3, RZ ;  /* 0x000000036b6b7819 */ /* 0x000fe400000012ff */
[----:B------:R-:W-:Y:S02]  /*d790*/  LOP3.LUT R106, R17, 0x380, RZ, 0xc0, !PT ;  /* 0x00000380116a7812 */ /* 0x000fe400078ec0ff */
[----:B------:R-:W-:-:S02]  /*d7a0*/  LOP3.LUT R103, R104, 0x380, RZ, 0xc0, !PT ;  /* 0x0000038068677812 */ /* 0x000fc400078ec0ff */
[----:B------:R-:W-:Y:S02]  /*d7b0*/  SHF.R.U64 R105, R105, 0x3, RZ ;  /* 0x0000000369697819 */ /* 0x000fe400000012ff */
[----:B------:R-:W-:Y:S02]  /*d7c0*/  SHF.R.U64 R20, R20, 0x3, RZ ;  /* 0x0000000314147819 */ /* 0x000fe400000012ff */
[----:B------:R-:W-:Y:S02]  /*d7d0*/  SHF.R.U64 R6, R6, 0x3, RZ ;  /* 0x0000000306067819 */ /* 0x000fe400000012ff */
[----:B------:R-:W-:Y:S02]  /*d7e0*/  LOP3.LUT R10, R10, R111, RZ, 0x3c, !PT ;  /* 0x0000006f0a0a7212 */ /* 0x000fe400078e3cff */
[----:B------:R-:W-:Y:S02]  /*d7f0*/  LOP3.LUT R150, R107, R108, RZ, 0x3c, !PT ;  /* 0x0000006c6b967212 */ /* 0x000fe400078e3cff */
[----:B------:R-:W-:-:S02]  /*d800*/  SHF.R.U64 R106, R106, 0x3, RZ ;  /* 0x000000036a6a7819 */ /* 0x000fc400000012ff */
[----:B------:R-:W-:Y:S02]  /*d810*/  SHF.R.U64 R103, R103, 0x3, RZ ;  /* 0x0000000367677819 */ /* 0x000fe400000012ff */
[----:B------:R-:W-:Y:S02]  /*d820*/  LOP3.LUT R158, R105, R102, RZ, 0x3c, !PT ;  /* 0x00000066699e7212 */ /* 0x000fe400078e3cff */
[----:B------:R-:W-:Y:S01]  /*d830*/  LOP3.LUT R20, R20, R21, RZ, 0x3c, !PT ;  /* 0x0000001514147212 */ /* 0x000fe200078e3cff */
[----:B------:R-:W-:Y:S01]  /*d840*/  IMAD.X R21, RZ, RZ, R161, P3 ;  /* 0x000000ffff157224 */ /* 0x000fe200018e06a1 */
[C---:B------:R-:W-:Y:S02]  /*d850*/  IADD3 R105, P5, R160.reuse, 0x3000, RZ ;  /* 0x00003000a0697810 */ /* 0x040fe40007fbe0ff */
[C---:B------:R-:W-:Y:S02]  /*d860*/  IADD3 R107, P6, R160.reuse, 0x4000, RZ ;  /* 0x00004000a06b7810 */ /* 0x040fe40007fde0ff */
[----:B------:R-:W-:-:S02]  /*d870*/  IADD3 R109, P0, R160, 0x5000, RZ ;  /* 0x00005000a06d7810 */ /* 0x000fc40007f1e0ff */
[----:B------:R-:W-:Y:S02]  /*d880*/  IADD3 R111, P1, R160, 0x6000, RZ ;  /* 0x00006000a06f7810 */ /* 0x000fe40007f3e0ff */
[----:B------:R-:W-:Y:S01]  /*d890*/  MOV R215, R162 ;  /* 0x000000a200d77202 */ /* 0x000fe20000000f00 */
[----:B------:R-:W-:Y:S01]  /*d8a0*/  BAR.SYNC.DEFER_BLOCKING 0x1, 0x100 ;  /* 0x0044000000007b1d */ /* 0x000fe20000010000 */
[----:B------:R-:W-:Y:S02]  /*d8b0*/  LOP3.LUT R6, R6, R115, RZ, 0x3c, !PT ;  /* 0x0000007306067212 */ /* 0x000fe400078e3cff */
[----:B------:R-:W-:Y:S02]  /*d8c0*/  MOV R163, R4 ;  /* 0x0000000400a37202 */ /* 0x000fe40000000f00 */
[----:B------:R-:W-:Y:S02]  /*d8d0*/  IADD3 R115, P3, R160, 0x8000, RZ ;  /* 0x00008000a0737810 */ /* 0x000fe40007f7e0ff */
[----:B------:R-:W-:-:S02]  /*d8e0*/  F2FP.F16.F32.PACK_AB R5, R35, R34 ;  /* 0x000000222305723e */ /* 0x000fc400000000ff */
[----:B------:R-:W-:Y:S01]  /*d8f0*/  LOP3.LUT R134, R106, R17, RZ, 0x3c, !PT ;  /* 0x000000116a867212 */ /* 0x000fe200078e3cff */
[----:B------:R-:W0:Y:S01]  /*d900*/  @P2 LDC R34, c[0x0][0xbec] ;  /* 0x0002fb00ff222b82 */ /* 0x000e220000000800 */
[----:B------:R-:W-:Y:S01]  /*d910*/  LOP3.LUT R102, R103, R104, RZ, 0x3c, !PT ;  /* 0x0000006867667212 */ /* 0x000fe200078e3cff */
[----:B------:R-:W-:Y:S01]  /*d920*/  IMAD.X R103, RZ, RZ, R161, P4 ;  /* 0x000000ffff677224 */ /* 0x000fe200020e06a1 */
[----:B------:R-:W-:Y:S02]  /*d930*/  LOP3.LUT R104, R105, 0x380, RZ, 0xc0, !PT ;  /* 0x0000038069687812 */ /* 0x000fe400078ec0ff */
[----:B------:R-:W-:Y:S02]  /*d940*/  LOP3.LUT R106, R107, 0x380, RZ, 0xc0, !PT ;  /* 0x000003806b6a7812 */ /* 0x000fe400078ec0ff */
[----:B------:R-:W-:Y:S01]  /*d950*/  LOP3.LUT R108, R109, 0x380, RZ, 0xc0, !PT ;  /* 0x000003806d6c7812 */ /* 0x000fe200078ec0ff */
[----:B------:R-:W1:Y:S01]  /*d960*/  @P2 LDC R35, c[0x0][0xbf0] ;  /* 0x0002fc00ff232b82 */ /* 0x000e620000000800 */
[----:B------:R-:W-:-:S02]  /*d970*/  LOP3.LUT R110, R111, 0x380, RZ, 0xc0, !PT ;  /* 0x000003806f6e7812 */ /* 0x000fc400078ec0ff */
[----:B------:R-:W-:Y:S02]  /*d980*/  LOP3.LUT R114, R115, 0x380, RZ, 0xc0, !PT ;  /* 0x0000038073727812 */ /* 0x000fe400078ec0ff */
[----:B------:R-:W-:Y:S01]  /*d990*/  SHF.R.U64 R104, R104, 0x3, RZ ;  /* 0x0000000368687819 */ /* 0x000fe200000012ff */
[----:B------:R2:W-:Y:S01]  /*d9a0*/  STSM.16.M88.4 [R215], R24 ;  /* 0x00000018d7007844 */ /* 0x0005e20000000200 */
[----:B------:R-:W-:Y:S02]  /*d9b0*/  SHF.R.U64 R106, R106, 0x3, RZ ;  /* 0x000000036a6a7819 */ /* 0x000fe400000012ff */
[----:B------:R-:W-:Y:S02]  /*d9c0*/  SHF.R.U64 R108, R108, 0x3, RZ ;  /* 0x000000036c6c7819 */ /* 0x000fe400000012ff */
[----:B------:R-:W-:Y:S02]  /*d9d0*/  SHF.R.U64 R110, R110, 0x3, RZ ;  /* 0x000000036e6e7819 */ /* 0x000fe400000012ff */
[----:B------:R-:W-:-:S02]  /*d9e0*/  SHF.R.U64 R114, R114, 0x3, RZ ;  /* 0x0000000372727819 */ /* 0x000fc400000012ff */
        /* <DEDUP_REMOVED lines=8> */
[C---:B------:R-:W-:Y:S02]  /*da70*/  IADD3 R117, P4, R160.reuse, 0x9000, RZ ;  /* 0x00009000a0757810 */ /* 0x040fe40007f9e0ff */
[----:B------:R-:W-:-:S02]  /*da80*/  IADD3 R119, P5, R160, 0xa000, RZ ;  /* 0x0000a000a0777810 */ /* 0x000fc40007fbe0ff */
[----:B------:R-:W-:Y:S01]  /*da90*/  LOP3.LUT R114, R114, R115, RZ, 0x3c, !PT ;  /* 0x0000007372727212 */ /* 0x000fe200078e3cff */
[----:B------:R-:W-:Y:S01]  /*daa0*/  IMAD.X R115, RZ, RZ, R161, P3 ;  /* 0x000000ffff737224 */ /* 0x000fe200018e06a1 */
        /* <DEDUP_REMOVED lines=12> */
[----:B------:R-:W-:Y:S02]  /*db70*/  MOV R162, R6 ;  /* 0x0000000600a27202 */ /* 0x000fe40000000f00 */
[----:B------:R-:W-:Y:S02]  /*db80*/  SHF.R.U64 R116, R116, 0x3, RZ ;  /* 0x0000000374747819 */ /* 0x000fe400000012ff */
[----:B------:R-:W-:Y:S02]  /*db90*/  SHF.R.U64 R118, R118, 0x3, RZ ;  /* 0x0000000376767819 */ /* 0x000fe400000012ff */
[----:B------:R-:W-:Y:S02]  /*dba0*/  SHF.R.U64 R120, R120, 0x3, RZ ;  /* 0x0000000378787819 */ /* 0x000fe400000012ff */
[----:B------:R-:W-:Y:S02]  /*dbb0*/  SHF.R.U64 R122, R122, 0x3, RZ ;  /* 0x000000037a7a7819 */ /* 0x000fe400000012ff */
[----:B------:R-:W-:-:S02]  /*dbc0*/  SHF.R.U64 R126, R126, 0x3, RZ ;  /* 0x000000037e7e7819 */ /* 0x000fc400000012ff */
[----:B------:R-:W-:Y:S02]  /*dbd0*/  SHF.R.U64 R29, R29, 0x3, RZ ;  /* 0x000000031d1d7819 */ /* 0x000fe400000012ff */
[----:B------:R-:W-:Y:S01]  /*dbe0*/  F2FP.F16.F32.PACK_AB R6, R37, R175 ;  /* 0x000000af2506723e */ /* 0x000fe200000000ff */
[----:B------:R-:W-:Y:S01]  /*dbf0*/  VIADD R37, R22, UR41 ;  /* 0x0000002916257c36 */ /* 0x000fe20008000000 */
        /* <DEDUP_REMOVED lines=14> */
[----:B0-----:R-:W-:Y:S01]  /*dce0*/  @P2 IMAD.HI.U32 R34, R37, R34, RZ ;  /* 0x0000002225222227 */ /* 0x001fe200078e00ff */
[----:B------:R-:W-:-:S02]  /*dcf0*/  MOV R161, R8 ;  /* 0x0000000800a17202 */ /* 0x000fc40000000f00 */
[----:B------:R-:W-:Y:S02]  /*dd00*/  MOV R160, R10 ;  /* 0x0000000a00a07202 */ /* 0x000fe40000000f00 */
[----:B------:R-:W-:Y:S02]  /*dd10*/  MOV R214, R14 ;  /* 0x0000000e00d67202 */ /* 0x000fe40000000f00 */
[----:B------:R-:W-:Y:S01]  /*dd20*/  F2FP.F16.F32.PACK_AB R4, R33, R174 ;  /* 0x000000ae2104723e */ /* 0x000fe200000000ff */
[----:B------:R-:W-:Y:S01]  /*dd30*/  IMAD.MOV.U32 R33, RZ, RZ, R37 ;  /* 0x000000ffff217224 */ /* 0x000fe200078e0025 */
        /* <DEDUP_REMOVED lines=10> */
[----:B------:R3:W-:Y:S01]  /*dde0*/  STSM.16.M88.4 [R152], R8 ;  /* 0x0000000898007844 */ /* 0x0007e20000000200 */
[----:B------:R-:W-:-:S02]  /*ddf0*/  F2FP.F16.F32.PACK_AB R13, R51, R50 ;  /* 0x00000032330d723e */ /* 0x000fc400000000ff */
[----:B------:R-:W-:Y:S02]  /*de00*/  F2FP.F16.F32.PACK_AB R14, R53, R180 ;  /* 0x000000b4350e723e */ /* 0x000fe400000000ff */
[----:B------:R-:W-:Y:S02]  /*de10*/  F2FP.F16.F32.PACK_AB R15, R55, R54 ;  /* 0x00000036370f723e */ /* 0x000fe400000000ff */
[----:B------:R-:W-:Y:S02]  /*de20*/  MOV R134, R134 ;  /* 0x0000008600867202 */ /* 0x000fe40000000f00 */
[----:B--2---:R-:W-:Y:S01]  /*de30*/  F2FP.F16.F32.PACK_AB R24, R57, R181 ;  /* 0x000000b53918723e */ /* 0x004fe200000000ff */
[----:B------:R-:W-:Y:S01]  /*de40*/  STSM.16.M88.4 [R158], R12 ;  /* 0x0000000c9e007844 */ /* 0x000fe20000000200 */
[----:B------:R-:W-:Y:S02]  /*de50*/  F2FP.F16.F32.PACK_AB R25, R59, R58 ;  /* 0x0000003a3b19723e */ /* 0x000fe400000000ff */
[----:B------:R-:W-:-:S02]  /*de60*/  F2FP.F16.F32.PACK_AB R26, R61, R182 ;  /* 0x000000b63d1a723e */ /* 0x000fc400000000ff */
[----:B------:R-:W-:Y:S02]  /*de70*/  F2FP.F16.F32.PACK_AB R27, R63, R62 ;  /* 0x0000003e3f1b723e */ /* 0x000fe400000000ff */
[----:B-1----:R-:W-:Y:S02]  /*de80*/  @P2 SHF.R.U32.HI R33, RZ, R35, R34 ;  /* 0x00000023ff212219 */ /* 0x002fe40000011622 */
[----:B------:R-:W-:Y:S01]  /*de90*/  MOV R156, R156 ;  /* 0x0000009c009c7202 */ /* 0x000fe20000000f00 */
[----:B------:R1:W-:Y:S01]  /*dea0*/  STSM.16.M88.4 [R134], R24 ;  /* 0x0000001886007844 */ /* 0x0003e20000000200 */
[----:B0-----:R-:W-:Y:S02]  /*deb0*/  F2FP.F16.F32.PACK_AB R4, R65, R183 ;  /* 0x000000b74104723e */ /* 0x001fe400000000ff */
[----:B------:R-:W-:Y:S02]  /*dec0*/  F2FP.F16.F32.PACK_AB R5, R67, R66 ;  /* 0x000000424305723e */ /* 0x000fe400000000ff */
[----:B------:R-:W-:-:S02]  /*ded0*/  F2FP.F16.F32.PACK_AB R6, R69, R184 ;  /* 0x000000b84506723e */ /* 0x000fc400000000ff */
[----:B------:R-:W-:Y:S02]  /*dee0*/  F2FP.F16.F32.PACK_AB R7, R71, R70 ;  /* 0x000000464707723e */ /* 0x000fe400000000ff */
[----:B------:R-:W-:Y:S02]  /*def0*/  MOV R154, R154 ;  /* 0x0000009a009a7202 */ /* 0x000fe40000000f00 */
[----:B---3--:R-:W-:Y:S01]  /*df00*/  F2FP.F16.F32.PACK_AB R8, R73, R185 ;  /* 0x000000b94908723e */ /* 0x008fe200000000ff */
[----:B------:R-:W-:Y:S01]  /*df10*/  STSM.16.M88.4 [R156], R4 ;  /* 0x000000049c007844 */ /* 0x000fe20000000200 */
[----:B------:R-:W-:Y:S02]  /*df20*/  F2FP.F16.F32.PACK_AB R9, R75, R74 ;  /* 0x0000004a4b09723e */ /* 0x000fe400000000ff */
[----:B------:R-:W-:Y:S01]  /*df30*/  F2FP.F16.F32.PACK_AB R10, R77, R186 ;  /* 0x000000ba4d0a723e */ /* 0x000fe200000000ff */
[----:B-1----:R-:W-:Y:S01]  /*df40*/  IMAD.MOV R24, RZ, RZ, -R33 ;  /* 0x000000ffff187224 */ /* 0x002fe200078e0a21 */
[----:B------:R-:W-:-:S02]  /*df50*/  F2FP.F16.F32.PACK_AB R11, R79, R78 ;  /* 0x0000004e4f0b723e */ /* 0x000fc400000000ff */
[----:B------:R-:W-:Y:S01]  /*df60*/  MOV R150, R150 ;  /* 0x0000009600967202 */ /* 0x000fe20000000f00 */
[----:B------:R-:W-:Y:S01]  /*df70*/  IMAD R35, R205, R24, R37 ;  /* 0x00000018cd237224 */ /* 0x000fe200078e0225 */
[----:B------:R-:W-:Y:S01]  /*df80*/  F2FP.F16.F32.PACK_AB R12, R81, R187 ;  /* 0x000000bb510c723e */ /* 0x000fe200000000ff */
[----:B------:R0:W-:Y:S01]  /*df90*/  STSM.16.M88.4 [R154], R8 ;  /* 0x000000089a007844 */ /* 0x0001e20000000200 */
[----:B------:R-:W-:Y:S02]  /*dfa0*/  F2FP.F16.F32.PACK_AB R13, R83, R82 ;  /* 0x00000052530d723e */ /* 0x000fe400000000ff */
[----:B------:R-:W-:Y:S02]  /*dfb0*/  F2FP.F16.F32.PACK_AB R14, R85, R188 ;  /* 0x000000bc550e723e */ /* 0x000fe400000000ff */
[----:B------:R-:W-:Y:S02]  /*dfc0*/  F2FP.F16.F32.PACK_AB R15, R87, R86 ;  /* 0x00000056570f723e */ /* 0x000fe400000000ff */
[----:B------:R-:W-:-:S02]  /*dfd0*/  MOV R146, R146 ;  /* 0x0000009200927202 */ /* 0x000fc40000000f00 */
[----:B------:R-:W-:Y:S01]  /*dfe0*/  F2FP.F16.F32.PACK_AB R24, R89, R189 ;  /* 0x000000bd5918723e */ /* 0x000fe200000000ff */
[----:B------:R1:W-:Y:S01]  /*dff0*/  STSM.16.M88.4 [R150], R12 ;  /* 0x0000000c96007844 */ /* 0x0003e20000000200 */
[----:B------:R-:W-:Y:S02]  /*e000*/  F2FP.F16.F32.PACK_AB R25, R91, R90 ;  /* 0x0000005a5b19723e */ /* 0x000fe400000000ff */
[----:B------:R-:W-:Y:S02]  /*e010*/  F2FP.F16.F32.PACK_AB R26, R93, R190 ;  /* 0x000000be5d1a723e */ /* 0x000fe400000000ff */
[----:B------:R-:W-:Y:S01]  /*e020*/  F2FP.F16.F32.PACK_AB R27, R95, R94 ;  /* 0x0000005e5f1b723e */ /* 0x000fe200000000ff */
[----:B0-----:R-:W-:Y:S01]  /*e030*/  IMAD.U32 R10, RZ, RZ, UR5 ;  /* 0x00000005ff0a7e24 */ /* 0x001fe2000f8e00ff */
[----:B------:R-:W-:Y:S01]  /*e040*/  SHF.R.S32.HI R9, RZ, 0x1f, R33 ;  /* 0x0000001fff097819 */ /* 0x000fe20000011421 */
[----:B------:R-:W-:Y:S01]  /*e050*/  ULDC UR5, c[0x0][0xa88] ;  /* 0x0002a20000057ab9 */ /* 0x000fe20000000800 */
[----:B------:R-:W-:Y:S01]  /*e060*/  SHF.R.S32.HI R8, RZ, 0x1f, R35 ;  /* 0x0000001fff087819 */ /* 0x000fe20000011423 */
[----:B------:R0:W-:Y:S01]  /*e070*/  STSM.16.M88.4 [R146], R24 ;  /* 0x0000001892007844 */ /* 0x0001e20000000200 */
[----:B------:R-:W-:-:S02]  /*e080*/  MOV R142, R142 ;  /* 0x0000008e008e7202 */ /* 0x000fc40000000f00 */
[----:B------:R-:W-:Y:S02]  /*e090*/  F2FP.F16.F32.PACK_AB R4, R97, R191 ;  /* 0x000000bf6104723e */ /* 0x000fe400000000ff */
[----:B------:R-:W-:Y:S01]  /*e0a0*/  F2FP.F16.F32.PACK_AB R5, R99, R98 ;  /* 0x000000626305723e */ /* 0x000fe200000000ff */
[----:B-1----:R-:W-:Y:S01]  /*e0b0*/  VIADD R15, R207, UR41 ;  /* 0x00000029cf0f7c36 */ /* 0x002fe20008000000 */
[----:B------:R-:W-:Y:S02]  /*e0c0*/  IADD3 R12, P0, R33, UR6, RZ ;  /* 0x00000006210c7c10 */ /* 0x000fe4000ff1e0ff */
[----:B------:R-:W-:Y:S02]  /*e0d0*/  F2FP.F16.F32.PACK_AB R6, R101, R192 ;  /* 0x000000c06506723e */ /* 0x000fe400000000ff */
[----:B------:R-:W-:Y:S01]  /*e0e0*/  IADD3.X R13, R9, UR7, R10, P0, !PT ;  /* 0x00000007090d7c10 */ /* 0x000fe200087fe40a */
[----:B------:R-:W-:Y:S01]  /*e0f0*/  ULDC.64 UR6, c[0x0][0xb88] ;  /* 0x0002e20000067ab9 */ /* 0x000fe20000000a00 */
[----:B------:R-:W-:Y:S01]  /*e100*/  F2FP.F16.F32.PACK_AB R7, R36, R32 ;  /* 0x000000202407723e */ /* 0x000fe200000000ff */
[----:B------:R-:W-:Y:S01]  /*e110*/  IMAD R8, R8, UR6, RZ ;  /* 0x0000000608087c24 */ /* 0x000fe2000f8e02ff */
[----:B------:R-:W-:Y:S01]  /*e120*/  F2FP.F16.F32.PACK_AB R11, R52, R48 ;  /* 0x00000030340b723e */ /* 0x000fe200000000ff */
[C---:B------:R-:W-:Y:S01]  /*e130*/  IMAD.WIDE.U32 R12, R35.reuse, UR6, R12 ;  /* 0x00000006230c7c25 */ /* 0x040fe2000f8e000c */
[----:B------:R-:W-:Y:S01]  /*e140*/  LOP3.LUT P0, RZ, R204, 0x3, RZ, 0xc0, !PT ;  /* 0x00000003ccff7812 */ /* 0x000fe2000780c0ff */
[----:B------:R1:W-:Y:S01]  /*e150*/  STSM.16.M88.4 [R142], R4 ;  /* 0x000000048e007844 */ /* 0x0003e20000000200 */
[----:B------:R-:W-:Y:S01]  /*e160*/  MOV R138, R138 ;  /* 0x0000008a008a7202 */ /* 0x000fe20000000f00 */
[----:B------:R-:W-:Y:S01]  /*e170*/  IMAD R35, R35, UR7, R8 ;  /* 0x0000000723237c24 */ /* 0x000fe2000f8e0208 */
[----:B------:R-:W-:Y:S01]  /*e180*/  ULDC.64 UR6, c[0x0][0xb50] ;  /* 0x0002d40000067ab9 */ /* 0x000fe20000000a00 */
[----:B------:R-:W-:Y:S01]  /*e190*/  IMAD R52, R205, UR5, RZ ;  /* 0x00000005cd347c24 */ /* 0x000fe2000f8e02ff */
[----:B------:R-:W-:-:S02]  /*e1a0*/  F2FP.F16.F32.PACK_AB R8, R169, R193 ;  /* 0x000000c1a908723e */ /* 0x000fc400000000ff */
[----:B------:R-:W-:Y:S02]  /*e1b0*/  F2FP.F16.F32.PACK_AB R9, R44, R40 ;  /* 0x000000282c09723e */ /* 0x000fe400000000ff */
[----:B------:R-:W-:Y:S02]  /*e1c0*/  F2FP.F16.F32.PACK_AB R10, R170, R194 ;  /* 0x000000c2aa0a723e */ /* 0x000fe400000000ff */
[----:B0-----:R-:W-:Y:S02]  /*e1d0*/  LEA R24, P3, R12, UR6, 0x2 ;  /* 0x000000060c187c11 */ /* 0x001fe4000f8610ff */
[----:B------:R-:W-:Y:S01]  /*e1e0*/  ISETP.GE.OR P1, PT, R15, R52, P0 ;  /* 0x000000340f00720c */ /* 0x000fe20000726670 */
[----:B------:R0:W-:Y:S01]  /*e1f0*/  STSM.16.M88.4 [R138], R8 ;  /* 0x000000088a007844 */ /* 0x0001e20000000200 */
[----:B------:R-:W-:Y:S01]  /*e200*/  F2FP.F16.F32.PACK_AB R14, R133, R132 ;  /* 0x00000084850e723e */ /* 0x000fe200000000ff */
[----:B-1----:R-:W-:Y:S01]  /*e210*/  VIADD R5, R15, 0x8 ;  /* 0x000000080f057836 */ /* 0x002fe20000000000 */
[----:B------:R-:W-:Y:S01]  /*e220*/  F2FP.F16.F32.PACK_AB R4, R171, R195 ;  /* 0x000000c3ab04723e */ /* 0x000fe200000000ff */
[----:B------:R-:W-:Y:S01]  /*e230*/  IMAD.IADD R7, R13, 0x1, R35 ;  /* 0x000000010d077824 */ /* 0x000fe200078e0223 */
[----:B------:R-:W-:Y:S01]  /*e240*/  F2FP.F16.F32.PACK_AB R6, R172, R196 ;  /* 0x000000c4ac06723e */ /* 0x000fe200000000ff */
[----:B------:R-:W-:Y:S01]  /*e250*/  SHFL.IDX PT, R44, R24, RZ, 0x1c1f ;  /* 0x001c1fff182c7589 */ /* 0x000fe200000e0000 */
[----:B------:R-:W-:-:S02]  /*e260*/  ISETP.GE.OR P0, PT, R5, R52, P0 ;  /* 0x000000340500720c */ /* 0x000fc40000706670 */
[----:B------:R-:W-:Y:S01]  /*e270*/  LEA.HI.X R25, R12, UR7, R7, 0x2, P3 ;  /* 0x000000070c197c11 */ /* 0x000fe200098f1407 */
[----:B------:R-:W-:Y:S01]  /*e280*/  SHFL.IDX PT, R46, R24, 0x1, 0x1c1f ;  /* 0x003c1f00182e7f89 */ /* 0x000fe200000e0000 */
[----:B------:R-:W-:Y:S02]  /*e290*/  F2FP.F16.F32.PACK_AB R5, R60, R56 ;  /* 0x000000383c05723e */ /* 0x000fe400000000ff */
[----:B------:R-:W-:Y:S01]  /*e2a0*/  F2FP.F16.F32.PACK_AB R7, R68, R64 ;  /* 0x000000404407723e */ /* 0x000fe200000000ff */
[----:B------:R-:W1:Y:S01]  /*e2b0*/  SHFL.IDX PT, R45, R25, RZ, 0x1c1f ;  /* 0x001c1fff192d7589 */ /* 0x000e6200000e0000 */
[----:B------:R-:W-:Y:S02]  /*e2c0*/  F2FP.F16.F32.PACK_AB R12, R129, R199 ;  /* 0x000000c7810c723e */ /* 0x000fe400000000ff */
[----:B0-----:R-:W-:Y:S01]  /*e2d0*/  F2FP.F16.F32.PACK_AB R8, R173, R197 ;  /* 0x000000c5ad08723e */ /* 0x001fe200000000ff */
[----:B------:R-:W-:Y:S01]  /*e2e0*/  STSM.16.M88.4 [R17], R4 ;  /* 0x0000000411007844 */ /* 0x000fe20000000200 */
[----:B------:R-:W-:-:S02]  /*e2f0*/  F2FP.F16.F32.PACK_AB R9, R76, R72 ;  /* 0x000000484c09723e */ /* 0x000fc400000000ff */
[----:B------:R-:W-:Y:S01]  /*e300*/  F2FP.F16.F32.PACK_AB R10, R125, R198 ;  /* 0x000000c67d0a723e */ /* 0x000fe200000000ff */
[----:B------:R-:W0:Y:S01]  /*e310*/  SHFL.IDX PT, R47, R25, 0x1, 0x1c1f ;  /* 0x003c1f00192f7f89 */ /* 0x000e2200000e0000 */
[----:B------:R-:W-:Y:S02]  /*e320*/  F2FP.F16.F32.PACK_AB R11, R84, R80 ;  /* 0x00000050540b723e */ /* 0x000fe400000000ff */
[----:B------:R-:W-:Y:S02]  /*e330*/  F2FP.F16.F32.PACK_AB R13, R92, R88 ;  /* 0x000000585c0d723e */ /* 0x000fe400000000ff */
[----:B------:R-:W-:Y:S01]  /*e340*/  F2FP.F16.F32.PACK_AB R15, R100, R96 ;  /* 0x00000060640f723e */ /* 0x000fe200000000ff */
[----:B------:R-:W-:Y:S01]  /*e350*/  STSM.16.M88.4 [R160], R8 ;  /* 0x00000008a0007844 */ /* 0x000fe20000000200 */
[----:B------:R-:W-:Y:S02]  /*e360*/  F2FP.F16.F32.PACK_AB R138, R141, R140 ;  /* 0x0000008c8d8a723e */ /* 0x000fe400000000ff */
[----:B------:R-:W-:Y:S01]  /*e370*/  F2FP.F16.F32.PACK_AB R139, R165, R164 ;  /* 0x000000a4a58b723e */ /* 0x000fe200000000ff */
[----:B------:R-:W-:Y:S01]  /*e380*/  STSM.16.M88.4 [R161], R12 ;  /* 0x0000000ca1007844 */ /* 0x000fe20000000200 */
[----:B------:R-:W-:-:S02]  /*e390*/  F2FP.F16.F32.PACK_AB R146, R149, R148 ;  /* 0x000000949592723e */ /* 0x000fc400000000ff */
[----:B------:R-:W-:Y:S01]  /*e3a0*/  F2FP.F16.F32.PACK_AB R147, R0, R168 ;  /* 0x000000a80093723e */ /* 0x000fe200000000ff */
[----:B------:R-:W-:Y:S04]  /*e3b0*/  STSM.16.M88.4 [R162], R136 ;  /* 0x00000088a2007844 */ /* 0x000fe80000000200 */
[----:B------:R-:W-:Y:S01]  /*e3c0*/  STSM.16.M88.4 [R163], R144 ;  /* 0x00000090a3007844 */ /* 0x000fe20000000200 */
[----:B------:R-:W-:Y:S01]  /*e3d0*/  BAR.SYNC.DEFER_BLOCKING 0x1, 0x100 ;  /* 0x0044000000007b1d */ /* 0x000fe20000010000 */
[----:B------:R-:W-:Y:S01]  /*e3e0*/  IMAD R0, R202, 0x20, R203 ;  /* 0x00000020ca007824 */ /* 0x000fe200078e02cb */
[----:B------:R-:W-:-:S04]  /*e3f0*/  UIMAD UR5, UR10, UR8, URZ ;  /* 0x000000080a0572a4 */ /* 0x000fc8000f8e023f */
[----:B-1----:R1:W-:Y:S01]  /*e400*/  @!P1 ST.E desc[UR46][R44.64], R3 ;  /* 0x000000032c009985 */ /* 0x0023e2000c10192e */
[----:B------:R-:W-:Y:S01]  /*e410*/  UIMAD.WIDE.U32 UR6, UR43, UR8, URZ ;  /* 0x000000082b0672a5 */ /* 0x000fe2000f8e003f */
[----:B------:R-:W-:Y:S02]  /*e420*/  ULDC.64 UR10, c[0x0][0xaf0] ;  /* 0x0002bc00000a7ab9 */ /* 0x000fe40000000a00 */
[----:B0-----:R0:W-:Y:S01]  /*e430*/  @!P0 ST.E desc[UR46][R46.64], R2 ;  /* 0x000000022e008985 */ /* 0x0011e2000c10192e */
[----:B------:R-:W-:-:S03]  /*e440*/  UIMAD UR5, UR43, UR9, UR5 ;  /* 0x000000092b0572a4 */ /* 0x000fc6000f8e0205 */
[----:B------:R2:W5:Y:S01]  /*e450*/  LD.E.128 R32, desc[UR46][R20.64] ;  /* 0x0000002e14207980 */ /* 0x000562000c101d00 */
[----:B-1----:R-:W1:Y:S01]  /*e460*/  @P2 LDC R3, c[0x0][0xbf0] ;  /* 0x0002fc00ff032b82 */ /* 0x002e620000000800 */
[----:B------:R-:W-:Y:S02]  /*e470*/  UIMAD UR8, UR12, UR10, URZ ;  /* 0x0000000a0c0872a4 */ /* 0x000fe4000f8e023f */
[----:B------:R3:W5:Y:S05]  /*e480*/  LD.E.128 R24, desc[UR46][R28.64] ;  /* 0x0000002e1c187980 */ /* 0x00076a000c101d00 */
[----:B0-----:R-:W0:Y:S01]  /*e490*/  @P2 LDC R2, c[0x0][0xbec] ;  /* 0x0002fb00ff022b82 */ /* 0x001e220000000800 */
[----:B--2---:R-:W-:Y:S01]  /*e4a0*/  VIADD R21, R0, UR41 ;  /* 0x0000002900157c36 */ /* 0x004fe20008000000 */
[----:B------:R-:W-:Y:S01]  /*e4b0*/  UIADD3 UR7, UR7, UR5, URZ ;  /* 0x0000000507077290 */ /* 0x000fe2000fffe03f */
[----:B------:R-:W5:Y:S01]  /*e4c0*/  LD.E.128 R100, desc[UR46][R102.64] ;  /* 0x0000002e66647980 */ /* 0x000f62000c101d00 */
[----:B------:R-:W-:Y:S01]  /*e4d0*/  UIMAD UR5, UR42, UR11, UR8 ;  /* 0x0000000b2a0572a4 */ /* 0x000fe2000f8e0208 */
[----:B------:R-:W-:Y:S01]  /*e4e0*/  IMAD.MOV.U32 R17, RZ, RZ, R21 ;  /* 0x000000ffff117224 */ /* 0x000fe200078e0015 */
[----:B------:R-:W-:Y:S01]  /*e4f0*/  UIMAD.WIDE.U32 UR42, UR42, UR10, UR6 ;  /* 0x0000000a2a2a72a5 */ /* 0x000fe2000f8e0006 */
[----:B------:R3:W5:Y:S02]  /*e500*/  LD.E.128 R4, desc[UR46][R104.64] ;  /* 0x0000002e68047980 */ /* 0x000764000c101d00 */
[----:B------:R-:W-:Y:S01]  /*e510*/  ULDC.64 UR6, c[0x0][0xae0] ;  /* 0x0002b80000067ab9 */ /* 0x000fe20000000a00 */
[----:B------:R-:W-:Y:S01]  /*e520*/  UIADD3 UR5, UR43, UR5, URZ ;  /* 0x000000052b057290 */ /* 0x000fe2000fffe03f */
[----:B------:R3:W5:Y:S04]  /*e530*/  LD.E.128 R8, desc[UR46][R106.64] ;  /* 0x0000002e6a087980 */ /* 0x000768000c101d00 */
[----:B------:R3:W5:Y:S04]  /*e540*/  LD.E.128 R12, desc[UR46][R108.64] ;  /* 0x0000002e6c0c7980 */ /* 0x000768000c101d00 */
[----:B------:R3:W5:Y:S04]  /*e550*/  LD.E.128 R36, desc[UR46][R110.64] ;  /* 0x0000002e6e247980 */ /* 0x000768000c101d00 */
[----:B------:R3:W5:Y:S01]  /*e560*/  LD.E.128 R40, desc[UR46][R112.64] ;  /* 0x0000002e70287980 */ /* 0x000762000c101d00 */
[----:B0-----:R-:W-:-:S03]  /*e570*/  @P2 IMAD.HI.U32 R0, R21, R2, RZ ;  /* 0x0000000215002227 */ /* 0x001fc600078e00ff */
[----:B------:R3:W5:Y:S02]  /*e580*/  LD.E.128 R60, desc[UR46][R114.64] ;  /* 0x0000002e723c7980 */ /* 0x000764000c101d00 */
[----:B-1----:R-:W-:Y:S02]  /*e590*/  @P2 SHF.R.U32.HI R17, RZ, R3, R0 ;  /* 0x00000003ff112219 */ /* 0x002fe40000011600 */
[----:B------:R3:W5:Y:S02]  /*e5a0*/  LD.E.128 R56, desc[UR46][R116.64] ;  /* 0x0000002e74387980 */ /* 0x000764000c101d00 */
[--C-:B------:R-:W-:Y:S01]  /*e5b0*/  SHF.R.S32.HI R0, RZ, 0x1f, R17.reuse ;  /* 0x0000001fff007819 */ /* 0x100fe20000011411 */
[----:B------:R-:W-:Y:S01]  /*e5c0*/  IMAD.MOV R20, RZ, RZ, -R17 ;  /* 0x000000ffff147224 */ /* 0x000fe200078e0a11 */
[----:B------:R3:W5:Y:S01]  /*e5d0*/  LD.E.128 R44, desc[UR46][R118.64] ;  /* 0x0000002e762c7980 */ /* 0x000762000c101d00 */
[----:B------:R-:W-:Y:S02]  /*e5e0*/  IMAD.U32 R3, RZ, RZ, UR43 ;  /* 0x0000002bff037e24 */ /* 0x000fe4000f8e00ff */
[----:B------:R-:W-:Y:S01]  /*e5f0*/  IMAD R0, R0, UR6, RZ ;  /* 0x0000000600007c24 */ /* 0x000fe2000f8e02ff */
[----:B------:R3:W5:Y:S01]  /*e600*/  LD.E.128 R48, desc[UR46][R120.64] ;  /* 0x0000002e78307980 */ /* 0x000762000c101d00 */
[----:B------:R-:W-:-:S02]  /*e610*/  IMAD R205, R205, R20, R21 ;  /* 0x00000014cdcd7224 */ /* 0x000fc400078e0215 */
[----:B------:R-:W-:Y:S01]  /*e620*/  IMAD.U32 R2, RZ, RZ, UR42 ;  /* 0x0000002aff027e24 */ /* 0x000fe2000f8e00ff */
[----:B------:R3:W5:Y:S01]  /*e630*/  LD.E.128 R64, desc[UR46][R122.64] ;  /* 0x0000002e7a407980 */ /* 0x000762000c101d00 */
[----:B------:R-:W-:Y:S02]  /*e640*/  IMAD.U32 R3, RZ, RZ, UR5 ;  /* 0x00000005ff037e24 */ /* 0x000fe4000f8e00ff */
[----:B------:R-:W-:Y:S01]  /*e650*/  IMAD R21, R17, UR7, R0 ;  /* 0x0000000711157c24 */ /* 0x000fe2000f8e0200 */
[----:B------:R-:W5:Y:S01]  /*e660*/  LD.E.128 R124, desc[UR46][R126.64] ;  /* 0x0000002e7e7c7980 */ /* 0x000f62000c101d00 */
[----:B------:R-:W-:-:S03]  /*e670*/  SHF.R.S32.HI R0, RZ, 0x1f, R205 ;  /* 0x0000001fff007819 */ /* 0x000fc600000114cd */
[----:B------:R-:W5:Y:S01]  /*e680*/  LD.E.128 R128, desc[UR46][R130.64] ;  /* 0x0000002e82807980 */ /* 0x000f62000c101d00 */
[----:B------:R-:W-:Y:S01]  /*e690*/  IMAD.WIDE.U32 R2, R17, UR6, R2 ;  /* 0x0000000611027c25 */ /* 0x000fe2000f8e0002 */
[----:B------:R-:W-:Y:S02]  /*e6a0*/  ULDC.64 UR6, c[0x0][0xad8] ;  /* 0x0002b60000067ab9 */ /* 0x000fe40000000a00 */
[----:B------:R-:W5:Y:S01]  /*e6b0*/  LD.E.128 R28, desc[UR46][R30.64] ;  /* 0x0000002e1e1c7980 */ /* 0x000f62000c101d00 */
[----:B------:R-:W-:Y:S01]  /*e6c0*/  VIADD R53, R203, UR41 ;  /* 0x00000029cb357c36 */ /* 0x000fe20008000000 */
        /* <DEDUP_REMOVED lines=8> */
[----:B------:R-:W-:Y:S02]  /*e750*/  VIADD R17, R53, 0x20 ;  /* 0x0000002035117836 */ /* 0x000fe40000000000 */
[C---:B------:R-:W-:Y:S02]  /*e760*/  IMAD R21, R205.reuse, UR7, R0 ;  /* 0x00000007cd157c24 */ /* 0x040fe4000f8e0200 */
[----:B------:R-:W-:Y:S01]  /*e770*/  IMAD.WIDE.U32 R2, R205, UR6, R2 ;  /* 0x00000006cd027c25 */ /* 0x000fe2000f8e0002 */
[-C--:B------:R-:W-:Y:S01]  /*e780*/  ISETP.GE.AND P1, PT, R17, R52.reuse, PT ;  /* 0x000000341100720c */ /* 0x080fe20003f26270 */
[----:B------:R-:W-:Y:S01]  /*e790*/  ULDC.64 UR6, c[0x0][0xa80] ;  /* 0x0002a00000067ab9 */ /* 0x000fe20000000a00 */
[C---:B------:R-:W-:Y:S01]  /*e7a0*/  ISETP.GE.AND P2, PT, R53.reuse, R52, PT ;  /* 0x000000343500720c */ /* 0x040fe20003f46270 */
[----:B------:R-:W-:Y:S01]  /*e7b0*/  VIADD R17, R53, 0x40 ;  /* 0x0000004035117836 */ /* 0x000fe20000000000 */
[----:B------:R-:W-:Y:S01]  /*e7c0*/  LEA R0, P3, R2, UR6, 0x1 ;  /* 0x0000000602007c11 */ /* 0x000fe2000f8608ff */
[----:B------:R-:W-:-:S02]  /*e7d0*/  IMAD.IADD R3, R3, 0x1, R21 ;  /* 0x0000000103037824 */ /* 0x000fc400078e0215 */
[----:B------:R-:W-:Y:S01]  /*e7e0*/  VIADD R176, R176, 0x22820 ;  /* 0x00022820b0b07836 */ /* 0x000fe20000000000 */
[----:B------:R-:W-:Y:S02]  /*e7f0*/  ISETP.GE.AND P0, PT, R17, R52, PT ;  /* 0x000000341100720c */ /* 0x000fe40003f06270 */
[----:B------:R-:W-:Y:S02]  /*e800*/  LEA.HI.X R17, R2, UR7, R3, 0x1, P3 ;  /* 0x0000000702117c11 */ /* 0x000fe400098f0c03 */
[----:B------:R-:W-:Y:S01]  /*e810*/  PRMT R176, RZ, 0x654, R176 ;  /* 0x00000654ffb07816 */ /* 0x000fe200000000b0 */
[----:B0-----:R3:W0:Y:S01]  /*e820*/  SHFL.IDX PT, R68, R0, RZ, 0x181f ;  /* 0x00181fff00447589 */ /* 0x00162200000e0000 */
[----:B------:R-:W-:Y:S02]  /*e830*/  BSSY B1, `(.L_x_10990) ;  /* 0x0000015000017945 */ /* 0x000fe40003800000 */
[----:B------:R3:W-:Y:S01]  /*e840*/  SYNCS.ARRIVE.TRANS64.RED.A1T0 RZ, [R176+URZ], RZ ;  /* 0x000000ffb0ff79a7 */ /* 0x0007e2000810043f */
[----:B------:R3:W1:Y:S01]  /*e850*/  SHFL.IDX PT, R70, R17, RZ, 0x181f ;  /* 0x00181fff11467589 */ /* 0x00066200000e0000 */
[----:B------:R-:W-:Y:S05]  /*e860*/  @P2 BRA `(.L_x_10991) ;  /* 0x0000000000442947 */ /* 0x000fea0003800000 */
[----:B------:R-:W-:Y:S02]  /*e870*/  ULDC UR5, c[0x0][0xac8] ;  /* 0x0002b20000057ab9 */ /* 0x000fe40000000800 */
[----:B------:R-:W-:Y:S02]  /*e880*/  ISETP.GE.AND P5, PT, R19, UR5, PT ;  /* 0x0000000513007c0c */ /* 0x000fe4000bfa6270 */
[----:B------:R-:W-:Y:S02]  /*e890*/  ISETP.GE.AND P4, PT, R200, UR5, PT ;  /* 0x00000005c8007c0c */ /* 0x000fe4000bf86270 */
[----:B------:R-:W-:Y:S02]  /*e8a0*/  ISETP.GE.AND P3, PT, R23, UR5, PT ;  /* 0x0000000517007c0c */ /* 0x000fe4000bf66270 */
[----:B------:R-:W-:-:S07]  /*e8b0*/  ISETP.GE.AND P2, PT, R201, UR5, PT ;  /* 0x00000005c9007c0c */ /* 0x000fce000bf46270 */
[----:B0-----:R-:W-:-:S04]  /*e8c0*/  @!P5 LEA R2, P6, R19, R68, 0x1 ;  /* 0x000000441302d211 */ /* 0x001fc800078c08ff */
[----:B-1----:R-:W-:Y:S02]  /*e8d0*/  @!P5 LEA.HI.X R3, R19, R70, R212, 0x1, P6 ;  /* 0x000000461303d211 */ /* 0x002fe400030f0cd4 */
        /* <DEDUP_REMOVED lines=10> */
.L_x_10991:
[----:B------:R-:W-:Y:S05]  /*e980*/  BSYNC B1 ;  /* 0x0000000000017941 */ /* 0x000fea0003800000 */
.L_x_10990:
[----:B--2--5:R2:W4:Y:S01]  /*e990*/  SHFL.IDX PT, R24, R17, 0x1, 0x181f ;  /* 0x00381f0011187f89 */ /* 0x02452200000e0000 */
        /* <DEDUP_REMOVED lines=9> */
[C---:B------:R-:W-:Y:S02]  /*ea30*/  @!P3 LEA R8, P5, R200.reuse, R20, 0x1 ;  /* 0x00000014c808b211 */ /* 0x040fe400078a08ff */
        /* <DEDUP_REMOVED lines=10> */
.L_x_10993:
[----:B------:R-:W-:Y:S05]  /*eae0*/  BSYNC B1 ;  /* 0x0000000000017941 */ /* 0x000fea0003800000 */
.L_x_10992:
        /* <DEDUP_REMOVED lines=11> */
[----:B------:R-:W-:Y:S02]  /*eba0*/  @!P1 LEA R10, P4, R23, R12, 0x1 ;  /* 0x0000000c170a9211 */ /* 0x000fe400078808ff */
[----:B------:R-:W-:Y:S02]  /*ebb0*/  @!P3 LEA.HI.X R3, R19, R14, R212, 0x1, P6 ;  /* 0x0000000e1303b211 */ /* 0x000fe400030f0cd4 */
        /* <DEDUP_REMOVED lines=8> */
.L_x_10995:
[----:B------:R-:W-:Y:S05]  /*ec40*/  BSYNC B1 ;  /* 0x0000000000017941 */ /* 0x000fea0003800000 */
.L_x_10994:
[----:B0-----:R-:W-:Y:S01]  /*ec50*/  VIADD R3, R53, 0x60 ;  /* 0x0000006035037836 */ /* 0x001fe20000000000 */
[----:B------:R0:W0:Y:S04]  /*ec60*/  SHFL.IDX PT, R12, R17, 0x3, 0x181f ;  /* 0x00781f00110c7f89 */ /* 0x00002800000e0000 */
[----:B------:R-:W-:Y:S01]  /*ec70*/  ISETP.GE.AND P0, PT, R3, R52, PT ;  /* 0x000000340300720c */ /* 0x000fe20003f06270 */
[----:B--23--:R-:W2:-:S12]  /*ec80*/  SHFL.IDX PT, R0, R0, 0x3, 0x181f ;  /* 0x00781f0000007f89 */ /* 0x00ce9800000e0000 */
[----:B------:R-:W-:Y:S05]  /*ec90*/  @P0 BRA `(.L_x_10996) ;  /* 0x0000000c00200947 */ /* 0x000fea0003800000 */
[----:B------:R-:W-:Y:S02]  /*eca0*/  ULDC UR5, c[0x0][0xac8] ;  /* 0x0002b20000057ab9 */ /* 0x000fe40000000800 */
[----:B------:R-:W-:Y:S02]  /*ecb0*/  ISETP.GE.AND P3, PT, R19, UR5, PT ;  /* 0x0000000513007c0c */ /* 0x000fe4000bf66270 */
[----:B------:R-:W-:Y:S02]  /*ecc0*/  ISETP.GE.AND P4, PT, R200, UR5, PT ;  /* 0x00000005c8007c0c */ /* 0x000fe4000bf86270 */
[----:B------:R-:W-:-:S09]  /*ecd0*/  ISETP.GE.AND P5, PT, R23, UR5, PT ;  /* 0x0000000517007c0c */ /* 0x000fd2000bfa6270 */
[-C--:B--2---:R-:W-:Y:S02]  /*ece0*/  @!P3 LEA R2, P0, R19, R0.reuse, 0x1 ;  /* 0x000000001302b211 */ /* 0x084fe400078008ff */
[CC--:B------:R-:W-:Y:S02]  /*ecf0*/  @!P4 LEA R8, P1, R200.reuse, R0.reuse, 0x1 ;  /* 0x00000000c808c211 */ /* 0x0c0fe400078208ff */
        /* <DEDUP_REMOVED lines=9> */
[----:B---3--:R-:W-:-:S04]  /*ed90*/  LEA R2, P0, R201, R0, 0x1 ;  /* 0x00000000c9027211 */ /* 0x008fc800078008ff */
[----:B------:R-:W-:-:S05]  /*eda0*/  LEA.HI.X R3, R201, R12, R209, 0x1, P0 ;  /* 0x0000000cc9037211 */ /* 0x000fca00000f0cd1 */
[----:B------:R0:W-:Y:S01]  /*edb0*/  ST.E.128 desc[UR46][R2.64], R28 ;  /* 0x0000001c02007985 */ /* 0x0001e2000c101d2e */
[----:B------:R-:W-:Y:S05]  /*edc0*/  BRA `(.L_x_10996) ;  /* 0x0000000800d47947 */ /* 0x000fea0003800000 */
.L_x_10989:
[----:B------:R-:W0:Y:S01]  /*edd0*/  LDC R8, c[0x0][0xbe8] ;  /* 0x0002fa00ff087b82 */ /* 0x000e220000000800 */
[----:B------:R-:W-:Y:S01]  /*ede0*/  ISETP.GE.AND P0, PT, R213, 0x80, PT ;  /* 0x00000080d500780c */ /* 0x000fe20003f06270 */
[----:B------:R-:W-:Y:S01]  /*edf0*/  USHF.R.S32.HI UR8, URZ, 0x1f, UR43 ;  /* 0x0000001f3f087899 */ /* 0x000fe2000801142b */
[----:B------:R-:W-:Y:S01]  /*ee00*/  BSSY B1, `(.L_x_10997) ;  /* 0x000002f000017945 */ /* 0x000fe20003800000 */
[----:B------:R-:W-:Y:S01]  /*ee10*/  USHF.R.S32.HI UR9, URZ, 0x1f, UR42 ;  /* 0x0000001f3f097899 */ /* 0x000fe2000801142a */
[----:B------:R-:W-:Y:S01]  /*ee20*/  IMAD R6, R202, 0x20, R203 ;  /* 0x00000020ca067824 */ /* 0x000fe200078e02cb */
        /* <DEDUP_REMOVED lines=44> */
.L_x_10998:
[----:B------:R-:W-:Y:S05]  /*f0f0*/  BSYNC B1 ;  /* 0x0000000000017941 */ /* 0x000fea0003800000 */
.L_x_10997:
[----:B------:R-:W-:Y:S01]  /*f100*/  ULDC.64 UR10, c[0x0][0xae8] ;  /* 0x0002ba00000a7ab9 */ /* 0x000fe20000000a00 */
[----:B------:R-:W-:Y:S01]  /*f110*/  VIADD R6, R6, UR41 ;  /* 0x0000002906067c36 */ /* 0x000fe20008000000 */
[----:B------:R-:W-:Y:S01]  /*f120*/  UIMAD UR5, UR8, UR10, URZ ;  /* 0x0000000a080572a4 */ /* 0x000fe2000f8e023f */
[----:B------:R-:W-:Y:S01]  /*f130*/  BSSY B1, `(.L_x_10999) ;  /* 0x000003c000017945 */ /* 0x000fe20003800000 */
[----:B------:R-:W-:Y:S01]  /*f140*/  UIMAD.WIDE.U32 UR6, UR43, UR10, URZ ;  /* 0x0000000a2b0672a5 */ /* 0x000fe2000f8e003f */
[----:B0-----:R-:W-:Y:S01]  /*f150*/  @P1 IMAD.HI.U32 R0, R6, R9, RZ ;  /* 0x0000000906001227 */ /* 0x001fe200078e00ff */
[----:B------:R-:W-:-:S03]  /*f160*/  UIMAD UR5, UR43, UR11, UR5 ;  /* 0x0000000b2b0572a4 */ /* 0x000fc6000f8e0205 */
[----:B------:R-:W-:Y:S01]  /*f170*/  ULDC.64 UR10, c[0x0][0xaf0] ;  /* 0x0002bc00000a7ab9 */ /* 0x000fe20000000a00 */
[----:B------:R-:W-:Y:S01]  /*f180*/  UIADD3 UR7, UR7, UR5, URZ ;  /* 0x0000000507077290 */ /* 0x000fe2000fffe03f */
[----:B--2---:R-:W-:Y:S01]  /*f190*/  IMAD.MOV.U32 R5, RZ, RZ, R6 ;  /* 0x000000ffff057224 */ /* 0x004fe200078e0006 */
[----:B------:R-:W-:Y:S01]  /*f1a0*/  UIMAD UR5, UR9, UR10, URZ ;  /* 0x0000000a090572a4 */ /* 0x000fe2000f8e023f */
[----:B-1----:R-:W-:-:S03]  /*f1b0*/  @P1 SHF.R.U32.HI R5, RZ, R11, R0 ;  /* 0x0000000bff051219 */ /* 0x002fc60000011600 */
[----:B------:R-:W-:Y:S01]  /*f1c0*/  UIMAD UR5, UR42, UR11, UR5 ;  /* 0x0000000b2a0572a4 */ /* 0x000fe2000f8e0205 */
[--C-:B------:R-:W-:Y:S01]  /*f1d0*/  SHF.R.S32.HI R0, RZ, 0x1f, R5.reuse ;  /* 0x0000001fff007819 */ /* 0x100fe20000011405 */
[----:B------:R-:W-:Y:S01]  /*f1e0*/  UIMAD.WIDE.U32 UR42, UR42, UR10, UR6 ;  /* 0x0000000a2a2a72a5 */ /* 0x000fe2000f8e0006 */
[----:B------:R-:W-:Y:S02]  /*f1f0*/  IMAD.MOV R7, RZ, RZ, -R5 ;  /* 0x000000ffff077224 */ /* 0x000fe400078e0a05 */
[----:B------:R-:W-:Y:S01]  /*f200*/  ULDC.64 UR6, c[0x0][0xae0] ;  /* 0x0002b80000067ab9 */ /* 0x000fe20000000a00 */
[----:B------:R-:W-:Y:S01]  /*f210*/  UIADD3 UR5, UR43, UR5, URZ ;  /* 0x000000052b057290 */ /* 0x000fe2000fffe03f */
[----:B------:R-:W-:Y:S02]  /*f220*/  IMAD R0, R0, UR6, RZ ;  /* 0x0000000600007c24 */ /* 0x000fe4000f8e02ff */
[----:B------:R-:W-:Y:S02]  /*f230*/  IMAD R7, R8, R7, R6 ;  /* 0x0000000708077224 */ /* 0x000fe400078e0206 */
[----:B------:R-:W-:-:S02]  /*f240*/  IMAD.U32 R3, RZ, RZ, UR43 ;  /* 0x0000002bff037e24 */ /* 0x000fc4000f8e00ff */
[----:B------:R-:W-:Y:S02]  /*f250*/  IMAD.U32 R2, RZ, RZ, UR42 ;  /* 0x0000002aff027e24 */ /* 0x000fe4000f8e00ff */
[----:B------:R-:W-:Y:S01]  /*f260*/  IMAD.U32 R3, RZ, RZ, UR5 ;  /* 0x00000005ff037e24 */ /* 0x000fe2000f8e00ff */
[----:B------:R-:W-:Y:S01]  /*f270*/  ULDC UR5, c[0x0][0xa88] ;  /* 0x0002a20000057ab9 */ /* 0x000fe20000000800 */
[C---:B------:R-:W-:Y:S01]  /*f280*/  IMAD R9, R5.reuse, UR7, R0 ;  /* 0x0000000705097c24 */ /* 0x040fe2000f8e0200 */
[----:B------:R-:W-:Y:S01]  /*f290*/  SHF.R.S32.HI R0, RZ, 0x1f, R7 ;  /* 0x0000001fff007819 */ /* 0x000fe20000011407 */
[----:B------:R-:W-:Y:S01]  /*f2a0*/  IMAD.WIDE.U32 R2, R5, UR6, R2 ;  /* 0x0000000605027c25 */ /* 0x000fe2000f8e0002 */
[----:B------:R-:W-:-:S03]  /*f2b0*/  ULDC.64 UR6, c[0x0][0xad8] ;  /* 0x0002b60000067ab9 */ /* 0x000fc60000000a00 */
[----:B------:R-:W-:Y:S02]  /*f2c0*/  IMAD.IADD R3, R3, 0x1, R9 ;  /* 0x0000000103037824 */ /* 0x000fe400078e0209 */
[----:B------:R-:W-:Y:S02]  /*f2d0*/  IMAD R4, R0, UR6, RZ ;  /* 0x0000000600047c24 */ /* 0x000fe4000f8e02ff */
[----:B------:R-:W-:Y:S02]  /*f2e0*/  VIADD R6, R203, UR41 ;  /* 0x00000029cb067c36 */ /* 0x000fe40008000000 */
        /* <DEDUP_REMOVED lines=32> */
.L_x_11000:
[----:B------:R-:W-:Y:S05]  /*f4f0*/  BSYNC B1 ;  /* 0x0000000000017941 */ /* 0x000fea0003800000 */
.L_x_10999:
        /* <DEDUP_REMOVED lines=21> */
.L_x_11002:
[----:B------:R-:W-:Y:S05]  /*f650*/  BSYNC B1 ;  /* 0x0000000000017941 */ /* 0x000fea0003800000 */
.L_x_11001:
        /* <DEDUP_REMOVED lines=21> */
.L_x_11004:
[----:B------:R-:W-:Y:S05]  /*f7b0*/  BSYNC B1 ;  /* 0x0000000000017941 */ /* 0x000fea0003800000 */
.L_x_11003:
[----:B---3--:R-:W-:Y:S01]  /*f7c0*/  VIADD R3, R6, 0x60 ;  /* 0x0000006006037836 */ /* 0x008fe20000000000 */
[----:B0-----:R0:W3:Y:S04]  /*f7d0*/  SHFL.IDX PT, R0, R5, 0x3, 0x181f ;  /* 0x00781f0005007f89 */ /* 0x0010e800000e0000 */
        /* <DEDUP_REMOVED lines=8> */
[-C--:B-12-4-:R-:W-:Y:S02]  /*f860*/  @!P3 LEA R4, P6, R19, R2.reuse, 0x1 ;  /* 0x000000021304b211 */ /* 0x096fe400078c08ff */
[CC--:B------:R-:W-:Y:S02]  /*f870*/  @!P2 LEA R6, P5, R200.reuse, R2.reuse, 0x1 ;  /* 0x00000002c806a211 */ /* 0x0c0fe400078a08ff */
        /* <DEDUP_REMOVED lines=10> */
.L_x_10996:
[----:B------:R-:W-:Y:S05]  /*f920*/  BSYNC B0 ;  /* 0x0000000000007941 */ /* 0x000fea0003800000 */
.L_x_10988:
[----:B------:R-:W-:Y:S02]  /*f930*/  ULDC UR5, c[0x0][0xc38] ;  /* 0x00030e0000057ab9 */ /* 0x000fe40000000800 */
[----:B------:R-:W-:-:S06]  /*f940*/  UISETP.GE.AND UP0, UPT, UR4, UR5, UPT ;  /* 0x000000050400728c */ /* 0x000fcc000bf06270 */
[----:B------:R-:W-:-:S13]  /*f950*/  PLOP3.LUT P0, PT, PT, PT, UP0, 0x80, 0x0 ;  /* 0x000000000000781c */ /* 0x000fda0003f0f008 */
[----:B------:R-:W-:Y:S05]  /*f960*/  @!P0 BRA `(.L_x_11005) ;  /* 0xffffff1000e48947 */ /* 0x000fea000383ffff */
[----:B------:R-:W-:Y:S05]  /*f970*/  EXIT ;  /* 0x000000000000794d */ /* 0x000fea0003800000 */
.L_x_10899:
[----:B------:R-:W-:-:S08]  /*f980*/  NOP ;  /* 0x0000000000007918 */ /* 0x000fd00000000000 */
[----:B------:R-:W0:-:S00]  /*f990*/  USETMAXREG.DEALLOC.CTAPOOL 0x28 ;  /* 0x00000028000079c8 */ /* 0x000e0000080e0500 */
        /* <DEDUP_REMOVED lines=17> */
[----:B------:R-:W-:Y:S01]  /*fab0*/  ULDC.64 UR36, c[0x0][0x2f0] ;  /* 0x0000bc0000247ab9 */ /* 0x000fe20000000a00 */
[C---:B------:R-:W-:Y:S01]  /*fac0*/  LOP3.LUT R0, R28.reuse, 0x1f8, RZ, 0xc0, !PT ;  /* 0x000001f81c007812 */ /* 0x040fe200078ec0ff */
[----:B------:R-:W-:Y:S01]  /*fad0*/  ULDC.64 UR6, c[0x0][0x418] ;  /* 0x0001060000067ab9 */ /* 0x000fe20000000a00 */
[----:B------:R-:W-:Y:S01]  /*fae0*/  LOP3.LUT R7, R28, 0x38, RZ, 0xc0, !PT ;  /* 0x000000381c077812 */ /* 0x000fe200078ec0ff */
[----:B------:R-:W-:Y:S01]  /*faf0*/  UISETP.NE.U32.AND UP0, UPT, UR6, URZ, UPT ;  /* 0x0000003f0600728c */ /* 0x000fe2000bf05070 */
[----:B------:R-:W-:Y:S01]  /*fb00*/  LOP3.LUT R3, R0, 0x38, R5, 0x78, !PT ;  /* 0x0000003800037812 */ /* 0x000fe200078e7805 */
[----:B------:R-:W-:Y:S01]  /*fb10*/  ULDC UR9, c[0x0][0x2b8] ;  /* 0x0000ae0000097ab9 */ /* 0x000fe20000000800 */
[C---:B------:R-:W-:Y:S01]  /*fb20*/  LOP3.LUT R0, R7.reuse, 0x40, RZ, 0xfc, !PT ;  /* 0x0000004007007812 */ /* 0x040fe200078efcff */
[----:B------:R-:W-:Y:S01]  /*fb30*/  UISETP.NE.AND.EX UP0, UPT, UR7, URZ, UPT, UP0 ;  /* 0x0000003f0700728c */ /* 0x000fe2000bf05300 */
[C---:B------:R-:W-:Y:S01]  /*fb40*/  LOP3.LUT R2, R7.reuse, 0x80, RZ, 0xfc, !PT ;  /* 0x0000008007027812 */ /* 0x040fe200078efcff */
[----:B------:R-:W-:Y:S01]  /*fb50*/  IMAD.U32 R31, RZ, RZ, UR5 ;  /* 0x00000005ff1f7e24 */ /* 0x000fe2000f8e00ff */
[----:B------:R-:W-:Y:S01]  /*fb60*/  ISETP.GE.AND P2, PT, R0, UR4, PT ;  /* 0x0000000400007c0c */ /* 0x000fe2000bf46270 */
[----:B------:R-:W-:Y:S01]  /*fb70*/  UMOV UR7, 0x400 ;  /* 0x0000040000077882 */ /* 0x000fe20000000000 */
[----:B------:R-:W-:Y:S01]  /*fb80*/  ISETP.GE.AND P1, PT, R2, UR4, PT ;  /* 0x0000000402007c0c */ /* 0x000fe2000bf26270 */
[----:B------:R-:W-:Y:S01]  /*fb90*/  ULDC UR38, c[0x0][0x288] ;  /* 0x0000a20000267ab9 */ /* 0x000fe20000000800 */
[C---:B------:R-:W-:Y:S01]  /*fba0*/  ISETP.GE.AND P0, PT, R7.reuse, UR4, PT ;  /* 0x0000000407007c0c */ /* 0x040fe2000bf06270 */
[----:B------:R-:W-:Y:S01]  /*fbb0*/  ULDC UR6, c[0x0][0x448] ;  /* 0x0001120000067ab9 */ /* 0x000fe20000000800 */
[----:B------:R-:W-:Y:S01]  /*fbc0*/  SEL R2, RZ, 0xffffffff, P2 ;  /* 0xffffffffff027807 */ /* 0x000fe20001000000 */
[----:B------:R-:W-:Y:S01]  /*fbd0*/  IMAD.MOV.U32 R25, RZ, RZ, 0x1 ;  /* 0x00000001ff197424 */ /* 0x000fe200078e00ff */
[----:B------:R-:W-:Y:S01]  /*fbe0*/  LOP3.LUT R4, R7, 0xc0, RZ, 0xfc, !PT ;  /* 0x000000c007047812 */ /* 0x000fe200078efcff */
[----:B------:R-:W-:Y:S01]  /*fbf0*/  IMAD.MOV.U32 R18, RZ, RZ, RZ ;  /* 0x000000ffff127224 */ /* 0x000fe200078e00ff */
[----:B------:R-:W-:Y:S01]  /*fc00*/  LOP3.LUT R28, R3, 0x200, R28, 0xf8, !PT ;  /* 0x00000200031c7812 */ /* 0x000fe200078ef81c */
[----:B------:R-:W-:Y:S01]  /*fc10*/  IMAD.SHL.U32 R3, R2, 0x2, RZ ;  /* 0x0000000202037824 */ /* 0x000fe200078e00ff */
[----:B------:R-:W-:Y:S01]  /*fc20*/  SEL R0, RZ, 0x1, P0 ;  /* 0x00000001ff007807 */ /* 0x000fe20000000000 */
[----:B0-----:R-:W-:Y:S01]  /*fc30*/  ULEA UR7, UR8, UR7, 0x18 ;  /* 0x0000000708077291 */ /* 0x001fe2000f8ec03f */
[----:B------:R-:W-:Y:S01]  /*fc40*/  @P2 LOP3.LUT R16, R16, 0x10, RZ, 0xfc, !PT ;  /* 0x0000001010102812 */ /* 0x000fe200078efcff */
[----:B------:R-:W-:Y:S01]  /*fc50*/  ULOP3.LUT UR48, UR39, 0x2, URZ, 0xfc, !UPT ;  /* 0x0000000227307892 */ /* 0x000fe2000f8efc3f */
[----:B------:R-:W-:Y:S01]  /*fc60*/  LOP3.LUT R0, R3, 0x2, R0, 0xe2, !PT ;  /* 0x0000000203007812 */ /* 0x000fe200078ee200 */
[----:B------:R-:W-:Y:S01]  /*fc70*/  ULDC UR50, c[0x0][0xc] ;  /* 0x0000030000327ab9 */ /* 0x000fe20000000800 */
[----:B------:R-:W-:Y:S01]  /*fc80*/  LOP3.LUT R16, R16, 0xfffffff7, RZ, 0xc0, !PT ;  /* 0xfffffff710107812 */ /* 0x000fe200078ec0ff */
[----:B------:R-:W-:Y:S01]  /*fc90*/  IMAD.U32 R17, RZ, RZ, UR7 ;  /* 0x00000007ff117e24 */ /* 0x000fe2000f8e00ff */
[----:B------:R-:W-:-:S02]  /*fca0*/  SEL R3, RZ, 0x4, P1 ;  /* 0x00000004ff037807 */ /* 0x000fc40000800000 */
[----:B------:R-:W-:Y:S01]  /*fcb0*/  @P1 LOP3.LUT R16, R16, 0x8, RZ, 0xfc, !PT ;  /* 0x0000000810101812 */ /* 0x000fe200078efcff */
[----:B------:R-:W-:Y:S01]  /*fcc0*/  IMAD R32, R28, 0x2, R17 ;  /* 0x000000021c207824 */ /* 0x000fe200078e0211 */
[----:B------:R-:W-:Y:S01]  /*fcd0*/  ISETP.GE.AND P1, PT, R7, UR37, PT ;  /* 0x0000002507007c0c */ /* 0x000fe2000bf26270 */
[----:B------:R-:W-:Y:S01]  /*fce0*/  UIMAD UR37, UR6, UR38, URZ ;  /* 0x00000026062572a4 */ /* 0x000fe2000f8e023f */
[----:B------:R-:W-:Y:S02]  /*fcf0*/  LOP3.LUT R16, R16, 0xffffffdf, RZ, 0xc0, !PT ;  /* 0xffffffdf10107812 */ /* 0x000fe400078ec0ff */
[----:B------:R-:W-:Y:S01]  /*fd00*/  LOP3.LUT R6, R0, R3, RZ, 0xfc, !PT ;  /* 0x0000000300067212 */ /* 0x000fe200078efcff */
[C---:B------:R-:W-:Y:S01]  /*fd10*/  IMAD.SHL.U32 R0, R5.reuse, 0x10, RZ ;  /* 0x0000001005007824 */ /* 0x040fe200078e00ff */
[----:B------:R-:W-:Y:S02]  /*fd20*/  @P0 LOP3.LUT R16, R16, 0x20, RZ, 0xfc, !PT ;  /* 0x0000002010100812 */ /* 0x000fe400078efcff */
[----:B------:R-:W-:Y:S01]  /*fd30*/  ISETP.GE.AND P0, PT, R4, UR4, PT ;  /* 0x0000000404007c0c */ /* 0x000fe2000bf06270 */
[----:B------:R0:W-:Y:S01]  /*fd40*/  STL [R1+0x4], R6 ;  /* 0x0000040601007387 */ /* 0x0001e20000100800 */
[----:B------:R-:W-:Y:S01]  /*fd50*/  LOP3.LUT R16, R16, 0xfffffffb, RZ, 0xc0, !PT ;  /* 0xfffffffb10107812 */ /* 0x000fe200078ec0ff */
[----:B------:R-:W-:Y:S01]  /*fd60*/  ULDC UR4, c[0x0][0x424] ;  /* 0x0001090000047ab9 */ /* 0x000fe20000000800 */
[----:B------:R-:W-:Y:S01]  /*fd70*/  LOP3.LUT R8, R5, 0x7f, RZ, 0xc0, !PT ;  /* 0x0000007f05087812 */ /* 0x000fe200078ec0ff */
[----:B------:R0:W-:Y:S01]  /*fd80*/  STL [R1], RZ ;  /* 0x000000ff01007387 */ /* 0x0001e20000100800 */
[----:B------:R-:W-:Y:S01]  /*fd90*/  USEL UR4, UR4, 0x1, UP0 ;  /* 0x0000000104047887 */ /* 0x000fe20008000000 */
[----:B------:R-:W-:-:S02]  /*fda0*/  SEL R35, RZ, 0x8, P0 ;  /* 0x00000008ff237807 */ /* 0x000fc40000000000 */
[----:B------:R-:W-:Y:S01]  /*fdb0*/  SHF.R.U32.HI R33, RZ, 0x3, R8 ;  /* 0x00000003ff217819 */ /* 0x000fe20000011608 */
[----:B------:R-:W-:Y:S01]  /*fdc0*/  UIMAD UR36, UR4, UR36, URZ ;  /* 0x00000024042472a4 */ /* 0x000fe2000f8e023f */
[----:B------:R-:W-:Y:S02]  /*fdd0*/  LOP3.LUT R35, R6, R35, RZ, 0xfc, !PT ;  /* 0x0000002306237212 */ /* 0x000fe400078efcff */
[----:B------:R-:W-:Y:S01]  /*fde0*/  @P0 LOP3.LUT R16, R16, 0x4, RZ, 0xfc, !PT ;  /* 0x0000000410100812 */ /* 0x000fe200078efcff */
[----:B------:R-:W-:Y:S01]  /*fdf0*/  UIADD3 UR4, UR36, 0x5f, URZ ;  /* 0x0000005f24047890 */ /* 0x000fe2000fffe03f */
[----:B------:R-:W-:Y:S01]  /*fe00*/  LOP3.LUT R0, R33, 0x70, R0, 0xf8, !PT ;  /* 0x0000007021007812 */ /* 0x000fe200078ef800 */
[----:B------:R-:W-:Y:S01]  /*fe10*/  UIADD3 UR49, UR36, 0x1, -UR38 ;  /* 0x0000000124317890 */ /* 0x000fe2000fffe826 */
[----:B------:R-:W-:Y:S01]  /*fe20*/  LOP3.LUT R16, R16, 0xfffffffe, RZ, 0xc0, !PT ;  /* 0xfffffffe10107812 */ /* 0x000fe200078ec0ff */
[----:B------:R-:W-:Y:S02]  /*fe30*/  UIMAD.WIDE UR4, UR4, 0x2aaaaaab, URZ ;  /* 0x2aaaaaab040478a5 */ /* 0x000fe4000f8e023f */
[----:B------:R-:W-:Y:S01]  /*fe40*/  UIADD3 UR38, UR36, -UR38, URZ ;  /* 0x8000002624267290 */ /* 0x000fe2000fffe03f */
[----:B------:R-:W-:Y:S01]  /*fe50*/  @P1 LOP3.LUT R16, R16, 0x1, RZ, 0xfc, !PT ;  /* 0x0000000110101812 */ /* 0x000fe200078efcff */
[----:B------:R-:W-:Y:S01]  /*fe60*/  USHF.R.U32.HI UR40, URZ, 0x1f, UR5 ;  /* 0x0000001f3f287899 */ /* 0x000fe20008011605 */
[----:B------:R-:W-:-:S02]  /*fe70*/  ISETP.GE.AND P1, PT, R7, UR9, PT ;  /* 0x0000000907007c0c */ /* 0x000fc4000bf26270 */
[----:B------:R-:W-:Y:S01]  /*fe80*/  LOP3.LUT R16, R16, 0xfffffeff, RZ, 0xc0, !PT ;  /* 0xfffffeff10107812 */ /* 0x000fe200078ec0ff */
[----:B------:R-:W-:-:S10]  /*fe90*/  ULEA.HI.SX32 UR40, UR5, UR40, 0x1c ;  /* 0x0000002805287291 */ /* 0x000fd4000f8fe23f */
[----:B0-----:R-:W-:-:S07]  /*fea0*/  @P1 LOP3.LUT R16, R16, 0x100, RZ, 0xfc, !PT ;  /* 0x0000010010101812 */ /* 0x001fce00078efcff */
.L_x_11061:
        /* <DEDUP_REMOVED lines=22> */
.L_x_11007:
[----:B------:R-:W-:Y:S01]  /*10010*/  ULDC UR8, c[0x0][0xc54] ;  /* 0x0003150000087ab9 */ /* 0x000fe20000000800 */
[----:B------:R-:W-:Y:S01]  /*10020*/  UMOV UR6, UR7 ;  /* 0x0000000700067c82 */ /* 0x000fe20008000000 */
[----:B------:R-:W-:-:S11]  /*10030*/  UISETP.NE.AND UP0, UPT, UR8, 0x1, UPT ;  /* 0x000000010800788c */ /* 0x000fd6000bf05270 */
[----:B------:R-:W-:Y:S02]  /*10040*/  @UP0 ULDC.64 UR10, c[0x0][0xc58] ;  /* 0x00031600000a0ab9 */ /* 0x000fe40000000a00 */
[----:B------:R-:W-:-:S04]  /*10050*/  UIMAD.WIDE.U32 UR4, UR7, UR10, URZ ;  /* 0x0000000a070472a5 */ /* 0x000fc8000f8e003f */
[----:B------:R-:W-:-:S04]  /*10060*/  @UP0 USHF.R.U32.HI UR6, URZ, UR11, UR5 ;  /* 0x0000000b3f060299 */ /* 0x000fc80008011605 */
[----:B------:R-:W-:-:S12]  /*10070*/  UIMAD UR4, UR6, UR8, URZ ;  /* 0x00000008060472a4 */ /* 0x000fd8000f8e023f */
.L_x_11008:
        /* <DEDUP_REMOVED lines=48> */
.L_x_11010:
[----:B------:R-:W-:-:S11]  /*10380*/  UISETP.NE.AND UP1, UPT, UR5, 0x1, UPT ;  /* 0x000000010500788c */ /* 0x000fd6000bf25270 */
[----:B------:R-:W-:Y:S02]  /*10390*/  @UP1 ULDC.64 UR10, c[0x0][0x9e8] ;  /* 0x00027a00000a1ab9 */ /* 0x000fe40000000a00 */
[----:B------:R-:W-:-:S04]  /*103a0*/  UIMAD.WIDE.U32 UR6, UR8, UR10, URZ ;  /* 0x0000000a080672a5 */ /* 0x000fc8000f8e003f */
[----:B------:R-:W-:-:S12]  /*103b0*/  @UP1 USHF.R.U32.HI UR8, URZ, UR11, UR7 ;  /* 0x0000000b3f081299 */ /* 0x000fd80008011607 */
.L_x_11011:
[----:B------:R-:W-:-:S04]  /*103c0*/  UIMAD UR8, UR8, UR5, UR5 ;  /* 0x00000005080872a4 */ /* 0x000fc8000f8e0205 */
[----:B------:R-:W-:-:S04]  /*103d0*/  UISETP.LT.AND UP1, UPT, UR4, UR8, UPT ;  /* 0x000000080400728c */ /* 0x000fc8000bf21270 */
[----:B------:R-:W-:-:S12]  /*103e0*/  USEL UR4, UR4, UR8, UP1 ;  /* 0x0000000804047287 */ /* 0x000fd80008800000 */
.L_x_11009:
        /* <DEDUP_REMOVED lines=28> */
.L_x_11013:
[----:B------:R-:W-:-:S11]  /*105b0*/  UISETP.NE.AND UP0, UPT, UR5, 0x1, UPT ;  /* 0x000000010500788c */ /* 0x000fd6000bf05270 */
[----:B------:R-:W-:Y:S02]  /*105c0*/  @UP0 ULDC.64 UR10, c[0x0][0x9e8] ;  /* 0x00027a00000a0ab9 */ /* 0x000fe40000000a00 */
[----:B------:R-:W-:-:S04]  /*105d0*/  UIMAD.WIDE.U32 UR6, UR4, UR10, URZ ;  /* 0x0000000a040672a5 */ /* 0x000fc8000f8e003f */
[----:B------:R-:W-:-:S12]  /*105e0*/  @UP0 USHF.R.U32.HI UR4, URZ, UR11, UR7 ;  /* 0x0000000b3f040299 */ /* 0x000fd80008011607 */
.L_x_11014:
[----:B------:R-:W-:-:S04]  /*105f0*/  UIMAD UR4, UR4, UR5, URZ ;  /* 0x00000005040472a4 */ /* 0x000fc8000f8e023f */
[----:B------:R-:W-:-:S04]  /*10600*/  UISETP.LT.AND UP0, UPT, UR8, UR4, UPT ;  /* 0x000000040800728c */ /* 0x000fc8000bf01270 */
[----:B------:R-:W-:-:S12]  /*10610*/  USEL UR8, UR8, UR4, !UP0 ;  /* 0x0000000408087287 */ /* 0x000fd8000c000000 */
.L_x_11012:
        /* <DEDUP_REMOVED lines=26> */
.L_x_11016:
        /* <DEDUP_REMOVED lines=20> */
.L_x_11019:
[----:B------:R-:W-:Y:S05]  /*10900*/  BSYNC B6 ;  /* 0x0000000000067941 */ /* 0x000fea0003800000 */
.L_x_11018:
        /* <DEDUP_REMOVED lines=20> */
.L_x_11022:
        /* <DEDUP_REMOVED lines=15> */
.L_x_11021:
[----:B------:R-:W-:Y:S05]  /*10b40*/  BSYNC B6 ;  /* 0x0000000000067941 */ /* 0x000fea0003800000 */
.L_x_11020:
        /* <DEDUP_REMOVED lines=14> */
[----:B------:R-:W-:Y:S02]  /*10c30*/  IMAD.U32 R19, RZ, RZ, UR4 ;  /* 0x00000004ff137e24 */ /* 0x000fe4000f8e00ff */
[----:B------:R-:W-:Y:S01]  /*10c40*/  VIADD R0, R0, 0xffffffff ;  /* 0xffffffff00007836 */ /* 0x000fe20000000000 */
[----:B------:R-:W-:Y:S06]  /*10c50*/  BRA.DIV UR5, `(.L_x_11023) ;  /* 0x00000032059c7947 */ /* 0x000fec000b800000 */
.L_x_11077:
[----:B------:R-:W2:Y:S01]  /*10c60*/  S2R R8, SR_TID.X ;  /* 0x0000000000087919 */ /* 0x000ea20000002100 */
[----:B0-----:R-:W-:Y:S01]  /*10c70*/  ISETP.NE.AND P1, PT, R10, 0x1, PT ;  /* 0x000000010a00780c */ /* 0x001fe20003f25270 */
[----:B------:R-:W-:Y:S01]  /*10c80*/  IMAD.MOV.U32 R24, RZ, RZ, RZ ;  /* 0x000000ffff187224 */ /* 0x000fe200078e00ff */
[----:B-----5:R-:W-:Y:S02]  /*10c90*/  SHF.R.S32.HI R29, RZ, 0x1f, R27 ;  /* 0x0000001fff1d7819 */ /* 0x020fe4000001141b */
[----:B------:R-:W-:-:S09]  /*10ca0*/  LOP3.LUT R16, R16, 0xffffff7f, RZ, 0xc0, !PT ;  /* 0xffffff7f10107812 */ /* 0x000fd200078ec0ff */
        /* <DEDUP_REMOVED lines=20> */
[----:B-1----:R-:W-:-:S04]  /*10df0*/  @!P0 LEA R4, P1, R2, R4, 0x2 ;  /* 0x0000000402048211 */ /* 0x002fc800078210ff */
[----:B------:R-:W-:-:S05]  /*10e00*/  @!P0 LEA.HI.X R5, R2, R5, R3, 0x2, P1 ;  /* 0x0000000502058211 */ /* 0x000fca00008f1403 */
[----:B------:R0:W5:Y:S01]  /*10e10*/  @!P0 LDG.E R24, desc[UR46][R4.64] ;  /* 0x0000002e04188981 */ /* 0x000162000c1e1900 */
[----:B------:R-:W-:Y:S01]  /*10e20*/  ISETP.GT.U32.AND P0, PT, R8, 0x5f, PT ;  /* 0x0000005f0800780c */ /* 0x000fe20003f04070 */
[----:B------:R-:W-:Y:S01]  /*10e30*/  IMAD R2, RZ, RZ, -UR42 ;  /* 0x8000002aff027e24 */ /* 0x000fe2000f8e02ff */
[----:B------:R-:W-:Y:S01]  /*10e40*/  LOP3.LUT R16, R16, 0xffffffbf, RZ, 0xc0, !PT ;  /* 0xffffffbf10107812 */ /* 0x000fe200078ec0ff */
[----:B------:R-:W-:Y:S02]  /*10e50*/  IMAD.MOV R3, RZ, RZ, -R9 ;  /* 0x000000ffff037224 */ /* 0x000fe400078e0a09 */
[----:B------:R-:W-:Y:S02]  /*10e60*/  IMAD R19, R19, R2, UR41 ;  /* 0x0000002913137e24 */ /* 0x000fe4000f8e0202 */
[----:B------:R-:W-:Y:S02]  /*10e70*/  IMAD R34, R10, R3, R34 ;  /* 0x000000030a227224 */ /* 0x000fe400078e0222 */
[----:B0-----:R-:W-:Y:S01]  /*10e80*/  IMAD.U32 R4, RZ, RZ, UR48 ;  /* 0x00000030ff047e24 */ /* 0x001fe2000f8e00ff */
[----:B------:R-:W-:-:S04]  /*10e90*/  SHF.R.S32.HI R26, RZ, 0x1f, R19 ;  /* 0x0000001fff1a7819 */ /* 0x000fc80000011413 */
[----:B------:R-:W-:-:S13]  /*10ea0*/  ISETP.NE.AND P2, PT, R4, 0x3, PT ;  /* 0x000000030400780c */ /* 0x000fda0003f45270 */
[----:B------:R-:W-:-:S04]  /*10eb0*/  @P2 LOP3.LUT R16, R16, 0x40, RZ, 0xfc, !PT ;  /* 0x0000004010102812 */ /* 0x000fc800078efcff */
[----:B------:R-:W-:-:S04]  /*10ec0*/  LOP3.LUT R16, R16, 0xfffffffd, RZ, 0xc0, !PT ;  /* 0xfffffffd10107812 */ /* 0x000fc800078ec0ff */
[----:B------:R-:W-:Y:S01]  /*10ed0*/  @P0 LOP3.LUT R16, R16, 0x2, RZ, 0xfc, !PT ;  /* 0x0000000210100812 */ /* 0x000fe200078efcff */
[----:B------:R-:W-:Y:S06]  /*10ee0*/  @!P2 BRA `(.L_x_11024) ;  /* 0x000000000004a947 */ /* 0x000fec0003800000 */
[----:B------:R-:W-:Y:S01]  /*10ef0*/  BPT.TRAP 0x1 ;  /* 0x000000040000795c */ /* 0x000fe20000300000 */
.L_x_11024:
[----:B------:R-:W-:Y:S01]  /*10f00*/  IMAD R22, R18, 0x8, R17 ;  /* 0x0000000812167824 */ /* 0x000fe200078e0211 */
[----:B------:R-:W-:Y:S01]  /*10f10*/  SHF.L.U32 R3, R25, 0x1f, RZ ;  /* 0x0000001f19037819 */ /* 0x000fe200000006ff */
[----:B------:R-:W-:Y:S03]  /*10f20*/  BSSY B0, `(.L_x_11025) ;  /* 0x0000003000007945 */ /* 0x000fe60003800000 */
[----:B------:R-:W0:Y:S02]  /*10f30*/  SYNCS.PHASECHK.TRANS64.TRYWAIT P0, [R22+URZ+0x22840], R3 ;  /* 0x02284003160075a7 */ /* 0x000e24000800017f */
[----:B0-----:R-:W-:Y:S05]  /*10f40*/  @!P0 BRA `(.L_x_11026) ;  /* 0x00000030000c8947 */ /* 0x001fea0003800000 */
.L_x_11078:
[----:B------:R-:W-:Y:S05]  /*10f50*/  BSYNC B0 ;  /* 0x0000000000007941 */ /* 0x000fea0003800000 */
.L_x_11025:
[----:B------:R-:W-:Y:S01]  /*10f60*/  SHF.R.S32.HI R36, RZ, 0x1f, R34 ;  /* 0x0000001fff247819 */ /* 0x000fe20000011422 */
[----:B------:R-:W-:Y:S01]  /*10f70*/  ULDC.64 UR4, c[0x0][0x300] ;  /* 0x0000c00000047ab9 */ /* 0x000fe20000000a00 */
[----:B------:R-:W1:Y:S01]  /*10f80*/  S2R R8, SR_TID.X ;  /* 0x0000000000087919 */ /* 0x000e620000002100 */
[----:B-----5:R-:W-:Y:S02]  /*10f90*/  SHF.R.S32.HI R37, RZ, 0x1f, R24 ;  /* 0x0000001fff257819 */ /* 0x020fe40000011418 */
[----:B0-----:R-:W-:Y:S01]  /*10fa0*/  IMAD R3, R36, UR4, RZ ;  /* 0x0000000424037c24 */ /* 0x001fe2000f8e02ff */
        /* <DEDUP_REMOVED lines=16> */
[----:B------:R-:W-:Y:S01]  /*110b0*/  IMAD.MOV.U32 R3, RZ, RZ, -0x60 ;  /* 0xffffffa0ff037424 */ /* 0x000fe200078e00ff */
[----:B------:R-:W-:Y:S01]  /*110c0*/  UMOV UR4, 0xffffffff ;  /* 0xffffffff00047882 */ /* 0x000fe20000000000 */
[----:B-1----:R-:W-:Y:S01]  /*110d0*/  IMAD.SHL.U32 R8, R8, 0x8, RZ ;  /* 0x0000000808087824 */ /* 0x002fe200078e00ff */
[----:B------:R-:W-:Y:S01]  /*110e0*/  LEA.HI.X R5, R2, UR5, R5, 0x1, P0 ;  /* 0x0000000502057c11 */ /* 0x000fe200080f0c05 */
[----:B------:R-:W-:-:S03]  /*110f0*/  IMAD R0, R0, R3, UR36 ;  /* 0x0000002400007e24 */ /* 0x000fc6000f8e0203 */
[----:B------:R-:W-:Y:S01]  /*11100*/  LOP3.LUT R8, R8, 0x38, RZ, 0xc0, !PT ;  /* 0x0000003808087812 */ /* 0x000fe200078ec0ff */
[----:B------:R-:W-:Y:S02]  /*11110*/  IMAD.IADD R23, R0, 0x1, -R33 ;  /* 0x0000000100177824 */ /* 0x000fe400078e0a21 */
[----:B------:R-:W-:-:S03]  /*11120*/  IMAD R0, R18, 0x1800, R28 ;  /* 0x0000180012007824 */ /* 0x000fc600078e021c */
        /* <DEDUP_REMOVED lines=10> */
[----:B------:R0:W-:Y:S01]  /*111d0*/  @P0 LDGSTS.E.BYPASS.LTC128B.128 [R7+0x1c400], desc[UR46][R2.64], !P2 ;  /* 0x1c40000002070fae */ /* 0x0001e2000d101d6e */
[----:B------:R-:W-:-:S13]  /*111e0*/  ISETP.GE.AND P0, PT, R23, 0x11, PT ;  /* 0x000000111700780c */ /* 0x000fda0003f06270 */
[----:B------:R-:W-:Y:S01]  /*111f0*/  @P0 IMAD R9, R0, 0x2, R17 ;  /* 0x0000000200090824 */ /* 0x000fe200078e0211 */
[----:B0-----:R-:W-:Y:S02]  /*11200*/  @P0 LEA R2, P1, R8, R14, 0x1 ;  /* 0x0000000e08020211 */ /* 0x001fe400078208ff */
[----:B------:R-:W0:Y:S03]  /*11210*/  SHFL.IDX PT, R14, R4, 0x2, 0x181f ;  /* 0x00581f00040e7f89 */ /* 0x000e2600000e0000 */
[----:B------:R-:W-:Y:S02]  /*11220*/  @P0 IMAD.X R3, RZ, RZ, R6, P1 ;  /* 0x000000ffff030224 */ /* 0x000fe400008e0606 */
[----:B------:R-:W1:Y:S04]  /*11230*/  SHFL.IDX PT, R6, R5, 0x2, 0x181f ;  /* 0x00581f0005067f89 */ /* 0x000e6800000e0000 */
[----:B------:R0:W-:Y:S01]  /*11240*/  @P0 LDGSTS.E.BYPASS.LTC128B.128 [R9+0x1cc00], desc[UR46][R2.64], !P2 ;  /* 0x1cc0000002090fae */ /* 0x0001e2000d101d6e */
[----:B------:R-:W-:-:S13]  /*11250*/  ISETP.GE.AND P0, PT, R23, 0x21, PT ;  /* 0x000000211700780c */ /* 0x000fda0003f06270 */
[----:B------:R-:W-:Y:S01]  /*11260*/  @P0 IMAD R7, R0, 0x2, R17 ;  /* 0x0000000200070824 */ /* 0x000fe200078e0211 */
[----:B0-----:R-:W-:Y:S02]  /*11270*/  @P0 LEA R2, P1, R8, R14, 0x1 ;  /* 0x0000000e08020211 */ /* 0x001fe400078208ff */
[----:B------:R-:W0:Y:S03]  /*11280*/  SHFL.IDX PT, R14, R4, 0x3, 0x181f ;  /* 0x00781f00040e7f89 */ /* 0x000e2600000e0000 */
[----:B-1----:R-:W-:Y:S02]  /*11290*/  @P0 IMAD.X R3, RZ, RZ, R6, P1 ;  /* 0x000000ffff030224 */ /* 0x002fe400008e0606 */
        /* <DEDUP_REMOVED lines=9> */
[----:B------:R-:W-:-:S03]  /*11330*/  ISETP.GE.AND P0, PT, R23, 0x41, PT ;  /* 0x000000411700780c */ /* 0x000fc60003f06270 */
[----:B------:R-:W2:Y:S10]  /*11340*/  SHFL.IDX PT, R5, R5, 0x5, 0x181f ;  /* 0x00b81f0005057f89 */ /* 0x000eb400000e0000 */
[----:B------:R-:W-:Y:S01]  /*11350*/  @P0 IMAD R7, R0, 0x2, R17 ;  /* 0x0000000200070824 */ /* 0x000fe200078e0211 */
[----:B0-----:R-:W-:-:S02]  /*11360*/  @P0 LEA R2, P1, R8, R14, 0x1 ;  /* 0x0000000e08020211 */ /* 0x001fc400078208ff */
[----:B------:R0:W3:Y:S03]  /*11370*/  SHFL.IDX PT, R14, R4, 0x5, 0x181f ;  /* 0x00b81f00040e7f89 */ /* 0x0000e600000e0000 */
[----:B-1----:R-:W-:-:S05]  /*11380*/  @P0 IMAD.X R3, RZ, RZ, R6, P1 ;  /* 0x000000ffff030224 */ /* 0x002fca00008e0606 */
[----:B------:R0:W-:Y:S03]  /*11390*/  @P0 LDGSTS.E.BYPASS.LTC128B.128 [R7+0x1e400], desc[UR46][R2.64], !P2 ;  /* 0x1e40000002070fae */ /* 0x0001e6000d101d6e */
.L_x_11092:
[----:B------:R-:W-:-:S13]  /*113a0*/  ISETP.GE.AND P0, PT, R23, 0x51, PT ;  /* 0x000000511700780c */ /* 0x000fda0003f06270 */
[----:B0--3--:R-:W-:-:S05]  /*113b0*/  @P0 LEA R2, P1, R8, R14, 0x1 ;  /* 0x0000000e08020211 */ /* 0x009fca00078208ff */
[----:B--2---:R-:W-:Y:S02]  /*113c0*/  @P0 IMAD.X R3, RZ, RZ, R5, P1 ;  /* 0x000000ffff030224 */ /* 0x004fe400008e0605 */
[----:B------:R-:W-:-:S05]  /*113d0*/  @P0 IMAD R5, R0, 0x2, R17 ;  /* 0x0000000200050824 */ /* 0x000fca00078e0211 */
[----:B------:R-:W-:Y:S01]  /*113e0*/  @!PT LDS RZ, [RZ] ;  /* 0x00000000fffff984 */ /* 0x000fe20000000800 */
[----:B------:R-:W-:Y:S01]  /*113f0*/  @!PT LDS RZ, [RZ] ;  /* 0x00000000fffff984 */ /* 0x000fe20000000800 */
[----:B------:R-:W-:Y:S01]  /*11400*/  @!PT LDS RZ, [RZ] ;  /* 0x00000000fffff984 */ /* 0x000fe20000000800 */
[----:B------:R0:W-:Y:S01]  /*11410*/  @P0 LDGSTS.E.BYPASS.LTC128B.128 [R5+0x1ec00], desc[UR46][R2.64], !P2 ;  /* 0x1ec0000002050fae */ /* 0x0001e2000d101d6e */
[----:B------:R-:W-:Y:S01]  /*11420*/  PLOP3.LUT P0, PT, PT, PT, PT, 0x80, 0x0 ;  /* 0x000000000000781c */ /* 0x000fe20003f0f070 */
[----:B------:R-:W-:-:S12]  /*11430*/  NOP ;  /* 0x0000000000007918 */ /* 0x000fd80000000000 */
.L_x_11028:
        /* <DEDUP_REMOVED lines=11> */
.L_x_11029:
        /* <DEDUP_REMOVED lines=23> */
.L_x_11031:
[----:B------:R-:W-:Y:S05]  /*11660*/  BSYNC B6 ;  /* 0x0000000000067941 */ /* 0x000fea0003800000 */
.L_x_11030:
        /* <DEDUP_REMOVED lines=10> */
[----:B------:R-:W-:Y:S02]  /*11710*/  UIMAD UR7, UR7, UR9, UR6 ;  /* 0x00000009070772a4 */ /* 0x000fe4000f8e0206 */
[----:B------:R-:W-:Y:S01]  /*11720*/  USHF.R.S32.HI UR6, URZ, 0x1f, UR42 ;  /* 0x0000001f3f067899 */ /* 0x000fe2000801142a */
[----:B0-----:R-:W-:-:S05]  /*11730*/  IMAD.SHL.U32 R2, R2, 0x10, RZ ;  /* 0x0000001002027824 */ /* 0x001fca00078e00ff */
[----:B------:R-:W-:Y:S01]  /*11740*/  LOP3.LUT R2, R33, 0x70, R2, 0xf8, !PT ;  /* 0x0000007021027812 */ /* 0x000fe200078ef802 */
[----:B--2---:R-:W-:-:S04]  /*11750*/  IMAD.SHL.U32 R8, R8, 0x8, RZ ;  /* 0x0000000808087824 */ /* 0x004fc800078e00ff */
[----:B------:R-:W-:Y:S01]  /*11760*/  VIADD R0, R2, UR43 ;  /* 0x0000002b02007c36 */ /* 0x000fe20008000000 */
[----:B------:R-:W-:-:S03]  /*11770*/  LOP3.LUT R8, R8, 0x38, RZ, 0xc0, !PT ;  /* 0x0000003808087812 */ /* 0x000fc600078ec0ff */
        /* <DEDUP_REMOVED lines=86> */
.L_x_11109:
        /* <DEDUP_REMOVED lines=8> */
[----:B------:R-:W-:Y:S01]  /*11d60*/  PLOP3.LUT P0, PT, PT, PT, PT, 0x80, 0x0 ;  /* 0x000000000000781c */ /* 0x000fe20003f0f070 */
[----:B------:R-:W-:-:S12]  /*11d70*/  NOP ;  /* 0x0000000000007918 */ /* 0x000fd80000000000 */
.L_x_11033:
        /* <DEDUP_REMOVED lines=18> */
.L_x_11110:
[----:B------:R-:W-:Y:S05]  /*11ea0*/  BSYNC B0 ;  /* 0x0000000000007941 */ /* 0x000fea0003800000 */
.L_x_11034:
[----:B------:R-:W-:-:S05]  /*11eb0*/  IMAD.U32 R2, RZ, RZ, UR48 ;  /* 0x00000030ff027e24 */ /* 0x000fca000f8e00ff */
[----:B------:R-:W-:-:S13]  /*11ec0*/  ISETP.NE.AND P0, PT, R2, 0x3, PT ;  /* 0x000000030200780c */ /* 0x000fda0003f05270 */
[----:B------:R-:W-:Y:S05]  /*11ed0*/  @!P0 BRA `(.L_x_11036) ;  /* 0x0000000000048947 */ /* 0x000fea0003800000 */
[----:B------:R-:W-:Y:S01]  /*11ee0*/  BPT.TRAP 0x1 ;  /* 0x000000040000795c */ /* 0x000fe20000300000 */
.L_x_11036:
[----:B------:R-:W-:Y:S01]  /*11ef0*/  SHF.L.U32 R3, R25, 0x1f, RZ ;  /* 0x0000001f19037819 */ /* 0x000fe200000006ff */
[----:B------:R-:W-:Y:S03]  /*11f00*/  BSSY B0, `(.L_x_11037) ;  /* 0x0000003000007945 */ /* 0x000fe60003800000 */
[----:B------:R-:W2:Y:S02]  /*11f10*/  SYNCS.PHASECHK.TRANS64.TRYWAIT P0, [R22+URZ+0x22860], R3 ;  /* 0x02286003160075a7 */ /* 0x000ea4000800017f */
[----:B--2---:R-:W-:Y:S05]  /*11f20*/  @!P0 BRA `(.L_x_11038) ;  /* 0x00000030001c8947 */ /* 0x004fea0003800000 */
.L_x_11111:
[----:B------:R-:W-:Y:S05]  /*11f30*/  BSYNC B0 ;  /* 0x0000000000007941 */ /* 0x000fea0003800000 */
.L_x_11037:
[----:B------:R-:W-:Y:S01]  /*11f40*/  ULDC.64 UR4, c[0x0][0x328] ;  /* 0x0000ca0000047ab9 */ /* 0x000fe20000000a00 */
[----:B------:R-:W-:Y:S01]  /*11f50*/  IMAD R4, R18, 0x6000, R28 ;  /* 0x0000600012047824 */ /* 0x000fe200078e021c */
[----:B------:R-:W-:Y:S01]  /*11f60*/  LOP3.LUT P4, RZ, R35, 0x8, RZ, 0xc0, !PT ;  /* 0x0000000823ff7812 */ /* 0x000fe2000788c0ff */
[----:B--2---:R-:W-:-:S04]  /*11f70*/  IMAD R3, R36, UR4, RZ ;  /* 0x0000000424037c24 */ /* 0x004fc8000f8e02ff */
        /* <DEDUP_REMOVED lines=8> */
[----:B0-----:R-:W-:Y:S02]  /*12000*/  IMAD R0, R26, UR4, RZ ;  /* 0x000000041a007c24 */ /* 0x001fe4000f8e02ff */
        /* <DEDUP_REMOVED lines=11> */
[----:B------:R-:W-:Y:S01]  /*120c0*/  LOP3.LUT P1, RZ, R35, 0x2, RZ, 0xc0, !PT ;  /* 0x0000000223ff7812 */ /* 0x000fe2000782c0ff */
[----:B------:R-:W0:Y:S01]  /*120d0*/  S2R R2, SR_TID.X ;  /* 0x0000000000027919 */ /* 0x000e220000002100 */
[----:B------:R-:W3:Y:S01]  /*120e0*/  SHFL.IDX PT, R14, R5, RZ, 0x181f ;  /* 0x00181fff050e7589 */ /* 0x000ee200000e0000 */
[----:B0-----:R-:W-:-:S05]  /*120f0*/  IMAD.SHL.U32 R2, R2, 0x8, RZ ;  /* 0x0000000802027824 */ /* 0x001fca00078e00ff */
[----:B------:R-:W-:-:S05]  /*12100*/  LOP3.LUT R2, R2, 0x38, RZ, 0xc0, !PT ;  /* 0x0000003802027812 */ /* 0x000fca00078ec0ff */
[----:B------:R-:W-:-:S05]  /*12110*/  IMAD.SHL.U32 R0, R2, 0x2, RZ ;  /* 0x0000000202007824 */ /* 0x000fca00078e00ff */
[----:B---3--:R-:W-:Y:S02]  /*12120*/  IADD3 R2, P0, R14, R0, RZ ;  /* 0x000000000e027210 */ /* 0x008fe40007f1e0ff */
[----:B------:R-:W-:Y:S01]  /*12130*/  SHFL.IDX PT, R14, R5, 0x1, 0x181f ;  /* 0x00381f00050e7f89 */ /* 0x000fe200000e0000 */
[----:B--2---:R-:W-:-:S03]  /*12140*/  IMAD.MOV.U32 R7, RZ, RZ, R3 ;  /* 0x000000ffff077224 */ /* 0x004fc600078e0003 */
[----:B------:R-:W0:Y:S02]  /*12150*/  SHFL.IDX PT, R3, R6, RZ, 0x181f ;  /* 0x00181fff06037589 */ /* 0x000e2400000e0000 */
[----:B------:R-:W-:Y:S01]  /*12160*/  LOP3.LUT P2, RZ, R7, 0x1, RZ, 0xc0, !PT ;  /* 0x0000000107ff7812 */ /* 0x000fe2000784c0ff */
[----:B0-----:R-:W-:-:S03]  /*12170*/  IMAD.X R3, RZ, RZ, R3, P0 ;  /* 0x000000ffff037224 */ /* 0x001fc600000e0603 */
[----:B------:R-:W-:-:S13]  /*12180*/  ISETP.LT.OR P0, PT, R23, 0x1, !P2 ;  /* 0x000000011700780c */ /* 0x000fda0005701670 */
[----:B------:R-:W-:Y:S01]  /*12190*/  LDGSTS.E.BYPASS.LTC128B.128 [R4+0x400], desc[UR46][R2.64], !P0 ;  /* 0x0040000002047fae */ /* 0x000fe2000c101d6e */
[----:B------:R-:W-:-:S13]  /*121a0*/  ISETP.LT.OR P0, PT, R23, 0x1, !P1 ;  /* 0x000000011700780c */ /* 0x000fda0004f01670 */
[----:B------:R-:W-:Y:S01]  /*121b0*/  LDGSTS.E.BYPASS.LTC128B.128 [R4+0x3400], desc[UR46][R2.64+0x80], !P0 ;  /* 0x0340008002047fae */ /* 0x000fe2000c101d6e */
[----:B------:R-:W-:-:S04]  /*121c0*/  LOP3.LUT P0, RZ, R35, 0x4, RZ, 0xc0, !PT ;  /* 0x0000000423ff7812 */ /* 0x000fc8000780c0ff */
[----:B------:R-:W-:-:S13]  /*121d0*/  ISETP.LT.OR P3, PT, R23, 0x1, !P0 ;  /* 0x000000011700780c */ /* 0x000fda0004761670 */
[----:B------:R-:W-:Y:S01]  /*121e0*/  LDGSTS.E.BYPASS.LTC128B.128 [R4+0x6400], desc[UR46][R2.64+0x100], !P3 ;  /* 0x0640010002047fae */ /* 0x000fe2000d901d6e */
[----:B------:R-:W-:-:S13]  /*121f0*/  ISETP.LT.OR P3, PT, R23, 0x1, !P4 ;  /* 0x000000011700780c */ /* 0x000fda0006761670 */
[----:B------:R0:W-:Y:S01]  /*12200*/  LDGSTS.E.BYPASS.LTC128B.128 [R4+0x9400], desc[UR46][R2.64+0x180], !P3 ;  /* 0x0940018002047fae */ /* 0x0001e2000d901d6e */
[----:B------:R-:W-:-:S03]  /*12210*/  IADD3 R8, P3, R14, R0, RZ ;  /* 0x000000000e087210 */ /* 0x000fc60007f7e0ff */
[----:B------:R-:W-:Y:S04]  /*12220*/  SHFL.IDX PT, R14, R5, 0x2, 0x181f ;  /* 0x00581f00050e7f89 */ /* 0x000fe800000e0000 */
[----:B0-----:R-:W0:Y:S02]  /*12230*/  SHFL.IDX PT, R3, R6, 0x1, 0x181f ;  /* 0x00381f0006037f89 */ /* 0x001e2400000e0000 */
[----:B0-----:R-:W-:Y:S01]  /*12240*/  IMAD.X R9, RZ, RZ, R3, P3 ;  /* 0x000000ffff097224 */ /* 0x001fe200018e0603 */
[----:B------:R-:W-:Y:S01]  /*12250*/  ISETP.LT.OR P3, PT, R23, 0x11, !P2 ;  /* 0x000000111700780c */ /* 0x000fe20005761670 */
        /* <DEDUP_REMOVED lines=11> */
[----:B------:R-:W-:-:S13]  /*12310*/  ISETP.LT.OR P3, PT, R23, 0x21, !P2 ;  /* 0x000000211700780c */ /* 0x000fda0005761670 */
        /* <DEDUP_REMOVED lines=24> */
[----:B------:R-:W-:-:S13]  /*124a0*/  ISETP.LT.OR P3, PT, R23, 0x41, !P2 ;  /* 0x000000411700780c */ /* 0x000fda0005761670 */
[----:B------:R3:W-:Y:S01]  /*124b0*/  LDGSTS.E.BYPASS.LTC128B.128 [R4+0x2400], desc[UR46][R2.64], !P3 ;  /* 0x0240000002047fae */ /* 0x0007e2000d901d6e */
[----:B------:R-:W-:-:S13]  /*124c0*/  ISETP.LT.OR P3, PT, R23, 0x41, !P1 ;  /* 0x000000411700780c */ /* 0x000fda0004f61670 */
[----:B------:R3:W-:Y:S01]  /*124d0*/  LDGSTS.E.BYPASS.LTC128B.128 [R4+0x5400], desc[UR46][R2.64+0x80], !P3 ;  /* 0x0540008002047fae */ /* 0x0007e2000d901d6e */
[----:B------:R-:W-:-:S13]  /*124e0*/  ISETP.LT.OR P3, PT, R23, 0x41, !P0 ;  /* 0x000000411700780c */ /* 0x000fda0004761670 */
[----:B------:R3:W-:Y:S01]  /*124f0*/  LDGSTS.E.BYPASS.LTC128B.128 [R4+0x8400], desc[UR46][R2.64+0x100], !P3 ;  /* 0x0840010002047fae */ /* 0x0007e2000d901d6e */
[----:B------:R-:W-:-:S13]  /*12500*/  ISETP.LT.OR P3, PT, R23, 0x41, !P4 ;  /* 0x000000411700780c */ /* 0x000fda0006761670 */
[----:B--2-4-:R3:W-:Y:S02]  /*12510*/  LDGSTS.E.BYPASS.LTC128B.128 [R4+0xb400], desc[UR46][R2.64+0x180], !P3 ;  /* 0x0b40018002047fae */ /* 0x0147e4000d901d6e */
.L_x_11125:
[C---:B------:R-:W-:Y:S02]  /*12520*/  ISETP.LT.OR P2, PT, R23.reuse, 0x51, !P2 ;  /* 0x000000511700780c */ /* 0x040fe40005741670 */
[C---:B------:R-:W-:Y:S02]  /*12530*/  ISETP.LT.OR P1, PT, R23.reuse, 0x51, !P1 ;  /* 0x000000511700780c */ /* 0x040fe40004f21670 */
[----:B------:R-:W-:Y:S02]  /*12540*/  ISETP.LT.OR P0, PT, R23, 0x51, !P0 ;  /* 0x000000511700780c */ /* 0x000fe40004701670 */
[----:B0--3--:R-:W-:-:S05]  /*12550*/  IADD3 R2, P3, R14, R0, RZ ;  /* 0x000000000e027210 */ /* 0x009fca0007f7e0ff */
[----:B------:R-:W-:-:S05]  /*12560*/  IMAD.X R3, RZ, RZ, R6, P3 ;  /* 0x000000ffff037224 */ /* 0x000fca00018e0606 */
[----:B------:R-:W-:Y:S01]  /*12570*/  @!PT LDS RZ, [RZ] ;  /* 0x00000000fffff984 */ /* 0x000fe20000000800 */
[----:B------:R-:W-:Y:S01]  /*12580*/  @!PT LDS RZ, [RZ] ;  /* 0x00000000fffff984 */ /* 0x000fe20000000800 */
[----:B------:R-:W-:Y:S01]  /*12590*/  @!PT LDS RZ, [RZ] ;  /* 0x00000000fffff984 */ /* 0x000fe20000000800 */
[----:B------:R0:W-:Y:S04]  /*125a0*/  LDGSTS.E.BYPASS.LTC128B.128 [R4+0x2c00], desc[UR46][R2.64], !P2 ;  /* 0x02c0000002047fae */ /* 0x0001e8000d101d6e */
[----:B------:R0:W-:Y:S04]  /*125b0*/  LDGSTS.E.BYPASS.LTC128B.128 [R4+0x5c00], desc[UR46][R2.64+0x80], !P1 ;  /* 0x05c0008002047fae */ /* 0x0001e8000c901d6e */
[----:B------:R0:W-:Y:S01]  /*125c0*/  LDGSTS.E.BYPASS.LTC128B.128 [R4+0x8c00], desc[UR46][R2.64+0x100], !P0 ;  /* 0x08c0010002047fae */ /* 0x0001e2000c101d6e */
[----:B------:R-:W-:-:S13]  /*125d0*/  ISETP.LT.OR P0, PT, R23, 0x51, !P4 ;  /* 0x000000511700780c */ /* 0x000fda0006701670 */
[----:B------:R0:W-:Y:S01]  /*125e0*/  LDGSTS.E.BYPASS.LTC128B.128 [R4+0xbc00], desc[UR46][R2.64+0x180], !P0 ;  /* 0x0bc0018002047fae */ /* 0x0001e2000c101d6e */
[----:B------:R-:W-:Y:S01]  /*125f0*/  PLOP3.LUT P0, PT, PT, PT, PT, 0x80, 0x0 ;  /* 0x000000000000781c */ /* 0x000fe20003f0f070 */
[----:B------:R-:W-:-:S12]  /*12600*/  NOP ;  /* 0x0000000000007918 */ /* 0x000fd80000000000 */
.L_x_11040:
        /* <DEDUP_REMOVED lines=11> */
.L_x_11041:
[----:B------:R-:W-:Y:S01]  /*126c0*/  UIADD3 UR4, UR44, -0x2, URZ ;  /* 0xfffffffe2c047890 */ /* 0x000fe2000fffe03f */
[----:B------:R0:W-:Y:S03]  /*126d0*/  SYNCS.ARRIVE.TRANS64.A1T0 RZ, [R22+URZ+0x22850], RZ ;  /* 0x022850ff16ff79a7 */ /* 0x0001e6000810003f */
[----:B------:R-:W-:-:S06]  /*126e0*/  UISETP.GE.AND UP0, UPT, UR4, UR45, UPT ;  /* 0x0000002d0400728c */ /* 0x000fcc000bf06270 */
[----:B------:R-:W-:-:S13]  /*126f0*/  PLOP3.LUT P0, PT, PT, PT, UP0, 0x40, 0x0 ;  /* 0x000000000000781c */ /* 0x000fda0003f0e808 */
[----:B0-----:R-:W-:Y:S05]  /*12700*/  @P0 BRA `(.L_x_11042) ;  /* 0x0000000c00700947 */ /* 0x001fea0003800000 */
[----:B------:R-:W-:Y:S01]  /*12710*/  BSSY B0, `(.L_x_11042) ;  /* 0x00000db000007945 */ /* 0x000fe20003800000 */
[----:B------:R-:W-:-:S07]  /*12720*/  IMAD.U32 R20, RZ, RZ, UR4 ;  /* 0x00000004ff147e24 */ /* 0x000fce000f8e00ff */
.L_x_11055:
[----:B0-----:R-:W0:Y:S01]  /*12730*/  S2R R2, SR_TID.X ;  /* 0x0000000000027919 */ /* 0x001e220000002100 */
[----:B------:R-:W2:Y:S01]  /*12740*/  LDC R3, c[0x0][0x430] ;  /* 0x00010c00ff037b82 */ /* 0x000ea20000000800 */
[----:B------:R-:W-:Y:S02]  /*12750*/  IMAD R8, R20, 0x60, R30 ;  /* 0x0000006014087824 */ /* 0x000fe400078e021e */
        /* <DEDUP_REMOVED lines=20> */
[----:B0-----:R-:W-:Y:S01]  /*128a0*/  @!P1 LEA R6, P0, R2, R6, 0x2 ;  /* 0x0000000602069211 */ /* 0x001fe200078010ff */
[----:B-1----:R-:W-:-:S03]  /*128b0*/  IMAD.U32 R10, RZ, RZ, UR48 ;  /* 0x00000030ff0a7e24 */ /* 0x002fc6000f8e00ff */
        /* <DEDUP_REMOVED lines=16> */
.L_x_11043:
[----:B------:R-:W-:Y:S01]  /*129c0*/  IMAD R10, R18, 0x8, R17 ;  /* 0x00000008120a7824 */ /* 0x000fe200078e0211 */
[----:B------:R-:W-:Y:S01]  /*129d0*/  SHF.L.U32 R24, R25, 0x1f, RZ ;  /* 0x0000001f19187819 */ /* 0x000fe200000006ff */
[----:B------:R-:W-:Y:S01]  /*129e0*/  BSSY B1, `(.L_x_11044) ;  /* 0x0000004000017945 */ /* 0x000fe20003800000 */
[----:B-1----:R-:W-:Y:S02]  /*129f0*/  SHF.R.S32.HI R22, RZ, 0x1f, R5 ;  /* 0x0000001fff167819 */ /* 0x002fe40000011405 */
[----:B------:R-:W0:Y:S02]  /*12a00*/  SYNCS.PHASECHK.TRANS64.TRYWAIT P0, [R10+URZ+0x22840], R24 ;  /* 0x022840180a0075a7 */ /* 0x000e24000800017f */
[----:B0-----:R-:W-:Y:S05]  /*12a10*/  @!P0 BRA `(.L_x_11045) ;  /* 0x0000002c00b88947 */ /* 0x001fea0003800000 */
.L_x_11126:
[----:B------:R-:W-:Y:S05]  /*12a20*/  BSYNC B1 ;  /* 0x0000000000017941 */ /* 0x000fea0003800000 */
.L_x_11044:
        /* <DEDUP_REMOVED lines=24> */
[----:B------:R-:W-:-:S03]  /*12bb0*/  IMAD R8, R8, 0x2, R17 ;  /* 0x0000000208087824 */ /* 0x000fc600078e0211 */
[----:B------:R-:W2:Y:S04]  /*12bc0*/  SHFL.IDX PT, R3, R21, RZ, 0x181f ;  /* 0x00181fff15037589 */ /* 0x000ea800000e0000 */
[----:B------:R-:W3:Y:S04]  /*12bd0*/  SHFL.IDX PT, R6, R9, 0x1, 0x181f ;  /* 0x00381f0009067f89 */ /* 0x000ee800000e0000 */
[----:B------:R-:W4:Y:S01]  /*12be0*/  SHFL.IDX PT, R7, R21, 0x1, 0x181f ;  /* 0x00381f0015077f89 */ /* 0x000f2200000e0000 */
[----:B-1----:R-:W-:-:S03]  /*12bf0*/  IADD3 R2, P0, R14, R0, RZ ;  /* 0x000000000e027210 */ /* 0x002fc60007f1e0ff */
[----:B------:R-:W1:Y:S02]  /*12c00*/  SHFL.IDX PT, R14, R9, 0x2, 0x181f ;  /* 0x00581f00090e7f89 */ /* 0x000e6400000e0000 */
[----:B--2---:R-:W-:Y:S01]  /*12c10*/  IMAD.X R3, RZ, RZ, R3, P0 ;  /* 0x000000ffff037224 */ /* 0x004fe200000e0603 */
[----:B---3--:R-:W-:-:S04]  /*12c20*/  IADD3 R6, P0, R6, R0, RZ ;  /* 0x0000000006067210 */ /* 0x008fc80007f1e0ff */
[----:B------:R2:W-:Y:S01]  /*12c30*/  LDGSTS.E.BYPASS.LTC128B.128 [R8+0x1c400], desc[UR46][R2.64], !P1 ;  /* 0x1c40000002087fae */ /* 0x0005e2000c901d6e */
[----:B----4-:R-:W-:-:S05]  /*12c40*/  IMAD.X R7, RZ, RZ, R7, P0 ;  /* 0x000000ffff077224 */ /* 0x010fca00000e0607 */
[----:B------:R3:W-:Y:S04]  /*12c50*/  LDGSTS.E.BYPASS.LTC128B.128 [R8+0x1cc00], desc[UR46][R6.64], !P1 ;  /* 0x1cc0000006087fae */ /* 0x0007e8000c901d6e */
[----:B--2---:R-:W2:Y:S01]  /*12c60*/  SHFL.IDX PT, R3, R21, 0x2, 0x181f ;  /* 0x00581f0015037f89 */ /* 0x004ea200000e0000 */
[----:B-1----:R-:W-:-:S03]  /*12c70*/  IADD3 R2, P0, R14, R0, RZ ;  /* 0x000000000e027210 */ /* 0x002fc60007f1e0ff */
[----:B------:R-:W1:Y:S04]  /*12c80*/  SHFL.IDX PT, R14, R9, 0x3, 0x181f ;  /* 0x00781f00090e7f89 */ /* 0x000e6800000e0000 */
[----:B---3--:R-:W3:Y:S01]  /*12c90*/  SHFL.IDX PT, R7, R21, 0x3, 0x181f ;  /* 0x00781f0015077f89 */ /* 0x008ee200000e0000 */
[----:B--2---:R-:W-:-:S05]  /*12ca0*/  IMAD.X R3, RZ, RZ, R3, P0 ;  /* 0x000000ffff037224 */ /* 0x004fca00000e0603 */
[----:B------:R2:W-:Y:S01]  /*12cb0*/  LDGSTS.E.BYPASS.LTC128B.128 [R8+0x1d400], desc[UR46][R2.64], !P1 ;  /* 0x1d40000002087fae */ /* 0x0005e2000c901d6e */
[----:B-1----:R-:W-:-:S03]  /*12cc0*/  IADD3 R6, P0, R14, R0, RZ ;  /* 0x000000000e067210 */ /* 0x002fc60007f1e0ff */
[----:B------:R-:W1:Y:S02]  /*12cd0*/  SHFL.IDX PT, R14, R9, 0x4, 0x181f ;  /* 0x00981f00090e7f89 */ /* 0x000e6400000e0000 */
[----:B---3--:R-:W-:-:S05]  /*12ce0*/  IMAD.X R7, RZ, RZ, R7, P0 ;  /* 0x000000ffff077224 */ /* 0x008fca00000e0607 */
[----:B------:R3:W-:Y:S04]  /*12cf0*/  LDGSTS.E.BYPASS.LTC128B.128 [R8+0x1dc00], desc[UR46][R6.64], !P1 ;  /* 0x1dc0000006087fae */ /* 0x0007e8000c901d6e */
[----:B--2---:R-:W2:Y:S04]  /*12d00*/  SHFL.IDX PT, R3, R21, 0x4, 0x181f ;  /* 0x00981f0015037f89 */ /* 0x004ea800000e0000 */
[----:B------:R-:W4:Y:S01]  /*12d10*/  SHFL.IDX PT, R21, R21, 0x5, 0x181f ;  /* 0x00b81f0015157f89 */ /* 0x000f2200000e0000 */
[----:B-1----:R-:W-:-:S03]  /*12d20*/  IADD3 R2, P0, R14, R0, RZ ;  /* 0x000000000e027210 */ /* 0x002fc60007f1e0ff */
[----:B------:R3:W1:Y:S02]  /*12d30*/  SHFL.IDX PT, R14, R9, 0x5, 0x181f ;  /* 0x00b81f00090e7f89 */ /* 0x00066400000e0000 */
[----:B--2---:R-:W-:-:S05]  /*12d40*/  IMAD.X R3, RZ, RZ, R3, P0 ;  /* 0x000000ffff037224 */ /* 0x004fca00000e0603 */
[----:B----4-:R3:W-:Y:S03]  /*12d50*/  LDGSTS.E.BYPASS.LTC128B.128 [R8+0x1e400], desc[UR46][R2.64], !P1 ;  /* 0x1e40000002087fae */ /* 0x0107e6000c901d6e */
.L_x_11140:
[----:B-1-3--:R-:W-:-:S05]  /*12d60*/  IADD3 R2, P0, R14, R0, RZ ;  /* 0x000000000e027210 */ /* 0x00afca0007f1e0ff */
[----:B------:R-:W-:Y:S01]  /*12d70*/  IMAD.X R3, RZ, RZ, R21, P0 ;  /* 0x000000ffff037224 */ /* 0x000fe200000e0615 */
[----:B------:R-:W-:-:S04]  /*12d80*/  PLOP3.LUT P0, PT, PT, PT, PT, 0x80, 0x0 ;  /* 0x000000000000781c */ /* 0x000fc80003f0f070 */
[----:B------:R-:W-:Y:S01]  /*12d90*/  @!PT LDS RZ, [RZ] ;  /* 0x00000000fffff984 */ /* 0x000fe20000000800 */
[----:B------:R-:W-:Y:S01]  /*12da0*/  @!PT LDS RZ, [RZ] ;  /* 0x00000000fffff984 */ /* 0x000fe20000000800 */
[----:B------:R-:W-:Y:S01]  /*12db0*/  @!PT LDS RZ, [RZ] ;  /* 0x00000000fffff984 */ /* 0x000fe20000000800 */
[----:B------:R1:W-:Y:S01]  /*12dc0*/  LDGSTS.E.BYPASS.LTC128B.128 [R8+0x1ec00], desc[UR46][R2.64], !P1 ;  /* 0x1ec0000002087fae */ /* 0x0003e2000c901d6e */
[----:B------:R-:W-:-:S08]  /*12dd0*/  NOP ;  /* 0x0000000000007918 */ /* 0x000fd00000000000 */
.L_x_11047:
        /* <DEDUP_REMOVED lines=11> */
.L_x_11048:
[----:B------:R1:W-:Y:S01]  /*12e90*/  SYNCS.ARRIVE.TRANS64.A1T0 RZ, [R10+URZ+0x22830], RZ ;  /* 0x022830ff0aff79a7 */ /* 0x0003e2000810003f */
[----:B------:R-:W-:Y:S05]  /*12ea0*/  @!P3 BRA `(.L_x_11049) ;  /* 0x000000000004b947 */ /* 0x000fea0003800000 */
[----:B------:R-:W-:Y:S01]  /*12eb0*/  BPT.TRAP 0x1 ;  /* 0x000000040000795c */ /* 0x000fe20000300000 */
.L_x_11049:
[----:B------:R-:W2:Y:S01]  /*12ec0*/  SYNCS.PHASECHK.TRANS64.TRYWAIT P0, [R10+URZ+0x22860], R24 ;  /* 0x022860180a0075a7 */ /* 0x000ea2000800017f */
[----:B------:R-:W-:Y:S04]  /*12ed0*/  BSSY B1, `(.L_x_11050) ;  /* 0x0000002000017945 */ /* 0x000fe80003800000 */
[----:B--2---:R-:W-:Y:S05]  /*12ee0*/  @!P0 BRA `(.L_x_11051) ;  /* 0x0000003000288947 */ /* 0x004fea0003800000 */
.L_x_11141:
[----:B------:R-:W-:Y:S05]  /*12ef0*/  BSYNC B1 ;  /* 0x0000000000017941 */ /* 0x000fea0003800000 */
.L_x_11050:
        /* <DEDUP_REMOVED lines=26> */
[----:B------:R-:W-:-:S03]  /*130a0*/  IMAD R22, R22, 0x2, R17 ;  /* 0x0000000216167824 */ /* 0x000fc600078e0211 */
[----:B------:R-:W4:Y:S04]  /*130b0*/  SHFL.IDX PT, R3, R23, RZ, 0x181f ;  /* 0x00181fff17037589 */ /* 0x000f2800000e0000 */
[----:B------:R-:W-:Y:S04]  /*130c0*/  SHFL.IDX PT, R4, R23, 0x1, 0x181f ;  /* 0x00381f0017047f89 */ /* 0x000fe800000e0000 */
[----:B------:R-:W-:Y:S04]  /*130d0*/  SHFL.IDX PT, R5, R23, 0x3, 0x181f ;  /* 0x00781f0017057f89 */ /* 0x000fe800000e0000 */
[----:B0-2---:R-:W-:Y:S01]  /*130e0*/  SHFL.IDX PT, R24, R23, 0x4, 0x181f ;  /* 0x00981f0017187f89 */ /* 0x005fe200000e0000 */
[----:B---3--:R-:W-:-:S03]  /*130f0*/  IADD3 R2, P0, R14, R0, RZ ;  /* 0x000000000e027210 */ /* 0x008fc60007f1e0ff */
[----:B------:R-:W0:Y:S02]  /*13100*/  SHFL.IDX PT, R14, R21, 0x1, 0x181f ;  /* 0x00381f00150e7f89 */ /* 0x000e2400000e0000 */
[----:B----4-:R-:W-:-:S05]  /*13110*/  IMAD.X R3, RZ, RZ, R3, P0 ;  /* 0x000000ffff037224 */ /* 0x010fca00000e0603 */
[----:B------:R-:W-:Y:S04]  /*13120*/  LDGSTS.E.BYPASS.LTC128B.128 [R22+0x400], desc[UR46][R2.64], !P5 ;  /* 0x0040000002167fae */ /* 0x000fe8000e901d6e */
[----:B------:R-:W-:Y:S04]  /*13130*/  LDGSTS.E.BYPASS.LTC128B.128 [R22+0x3400], desc[UR46][R2.64+0x80], !P4 ;  /* 0x0340008002167fae */ /* 0x000fe8000e101d6e */
[----:B------:R-:W-:Y:S04]  /*13140*/  LDGSTS.E.BYPASS.LTC128B.128 [R22+0x6400], desc[UR46][R2.64+0x100], !P3 ;  /* 0x0640010002167fae */ /* 0x000fe8000d901d6e */
[----:B------:R2:W-:Y:S01]  /*13150*/  LDGSTS.E.BYPASS.LTC128B.128 [R22+0x9400], desc[UR46][R2.64+0x180], !P1 ;  /* 0x0940018002167fae */ /* 0x0005e2000c901d6e */
[----:B0-----:R-:W-:-:S03]  /*13160*/  IADD3 R8, P0, R14, R0, RZ ;  /* 0x000000000e087210 */ /* 0x001fc60007f1e0ff */
[----:B------:R-:W0:Y:S02]  /*13170*/  SHFL.IDX PT, R14, R21, 0x2, 0x181f ;  /* 0x00581f00150e7f89 */ /* 0x000e2400000e0000 */
[----:B------:R-:W-:Y:S02]  /*13180*/  IMAD.X R9, RZ, RZ, R4, P0 ;  /* 0x000000ffff097224 */ /* 0x000fe400000e0604 */
[----:B------:R-:W3:Y:S04]  /*13190*/  SHFL.IDX PT, R4, R23, 0x2, 0x181f ;  /* 0x00581f0017047f89 */ /* 0x000ee800000e0000 */
[----:B------:R4:W-:Y:S04]  /*131a0*/  LDGSTS.E.BYPASS.LTC128B.128 [R22+0xc00], desc[UR46][R8.64], !P5 ;  /* 0x00c0000008167fae */ /* 0x0009e8000e901d6e */
[----:B------:R4:W-:Y:S04]  /*131b0*/  LDGSTS.E.BYPASS.LTC128B.128 [R22+0x3c00], desc[UR46][R8.64+0x80], !P4 ;  /* 0x03c0008008167fae */ /* 0x0009e8000e101d6e */
[----:B------:R4:W-:Y:S04]  /*131c0*/  LDGSTS.E.BYPASS.LTC128B.128 [R22+0x6c00], desc[UR46][R8.64+0x100], !P3 ;  /* 0x06c0010008167fae */ /* 0x0009e8000d901d6e */
[----:B------:R4:W-:Y:S01]  /*131d0*/  LDGSTS.E.BYPASS.LTC128B.128 [R22+0x9c00], desc[UR46][R8.64+0x180], !P1 ;  /* 0x09c0018008167fae */ /* 0x0009e2000c901d6e */
[----:B0-----:R-:W-:-:S03]  /*131e0*/  IADD3 R6, P0, R14, R0, RZ ;  /* 0x000000000e067210 */ /* 0x001fc60007f1e0ff */
[----:B------:R-:W-:Y:S04]  /*131f0*/  SHFL.IDX PT, R23, R23, 0x5, 0x181f ;  /* 0x00b81f0017177f89 */ /* 0x000fe800000e0000 */
[----:B------:R-:W0:Y:S01]  /*13200*/  SHFL.IDX PT, R14, R21, 0x3, 0x181f ;  /* 0x00781f00150e7f89 */ /* 0x000e2200000e0000 */
[----:B---3--:R-:W-:-:S05]  /*13210*/  IMAD.X R7, RZ, RZ, R4, P0 ;  /* 0x000000ffff077224 */ /* 0x008fca00000e0604 */
[----:B------:R4:W-:Y:S04]  /*13220*/  LDGSTS.E.BYPASS.LTC128B.128 [R22+0x1400], desc[UR46][R6.64], !P5 ;  /* 0x0140000006167fae */ /* 0x0009e8000e901d6e */
[----:B------:R4:W-:Y:S04]  /*13230*/  LDGSTS.E.BYPASS.LTC128B.128 [R22+0x4400], desc[UR46][R6.64+0x80], !P4 ;  /* 0x0440008006167fae */ /* 0x0009e8000e101d6e */
[----:B------:R4:W-:Y:S04]  /*13240*/  LDGSTS.E.BYPASS.LTC128B.128 [R22+0x7400], desc[UR46][R6.64+0x100], !P3 ;  /* 0x0740010006167fae */ /* 0x0009e8000d901d6e */
[----:B------:R4:W-:Y:S01]  /*13250*/  LDGSTS.E.BYPASS.LTC128B.128 [R22+0xa400], desc[UR46][R6.64+0x180], !P1 ;  /* 0x0a40018006167fae */ /* 0x0009e2000c901d6e */
[----:B0-----:R-:W-:-:S03]  /*13260*/  IADD3 R4, P0, R14, R0, RZ ;  /* 0x000000000e047210 */ /* 0x001fc60007f1e0ff */
[----:B------:R-:W2:Y:S02]  /*13270*/  SHFL.IDX PT, R14, R21, 0x4, 0x181f ;  /* 0x00981f00150e7f89 */ /* 0x000ea400000e0000 */
[----:B------:R-:W-:-:S05]  /*13280*/  IMAD.X R5, RZ, RZ, R5, P0 ;  /* 0x000000ffff057224 */ /* 0x000fca00000e0605 */
[----:B------:R4:W-:Y:S04]  /*13290*/  LDGSTS.E.BYPASS.LTC128B.128 [R22+0x1c00], desc[UR46][R4.64], !P5 ;  /* 0x01c0000004167fae */ /* 0x0009e8000e901d6e */
[----:B------:R4:W-:Y:S04]  /*132a0*/  LDGSTS.E.BYPASS.LTC128B.128 [R22+0x4c00], desc[UR46][R4.64+0x80], !P4 ;  /* 0x04c0008004167fae */ /* 0x0009e8000e101d6e */
[----:B------:R4:W-:Y:S04]  /*132b0*/  LDGSTS.E.BYPASS.LTC128B.128 [R22+0x7c00], desc[UR46][R4.64+0x100], !P3 ;  /* 0x07c0010004167fae */ /* 0x0009e8000d901d6e */
[----:B------:R4:W-:Y:S01]  /*132c0*/  LDGSTS.E.BYPASS.LTC128B.128 [R22+0xac00], desc[UR46][R4.64+0x180], !P1 ;  /* 0x0ac0018004167fae */ /* 0x0009e2000c901d6e */
[----:B--2---:R-:W-:-:S03]  /*132d0*/  IADD3 R2, P0, R14, R0, RZ ;  /* 0x000000000e027210 */ /* 0x004fc60007f1e0ff */
[----:B------:R4:W0:Y:S02]  /*132e0*/  SHFL.IDX PT, R14, R21, 0x5, 0x181f ;  /* 0x00b81f00150e7f89 */ /* 0x00082400000e0000 */
[----:B------:R-:W-:-:S05]  /*132f0*/  IMAD.X R3, RZ, RZ, R24, P0 ;  /* 0x000000ffff037224 */ /* 0x000fca00000e0618 */
[----:B------:R4:W-:Y:S04]  /*13300*/  LDGSTS.E.BYPASS.LTC128B.128 [R22+0x2400], desc[UR46][R2.64], !P5 ;  /* 0x0240000002167fae */ /* 0x0009e8000e901d6e */
[----:B------:R4:W-:Y:S04]  /*13310*/  LDGSTS.E.BYPASS.LTC128B.128 [R22+0x5400], desc[UR46][R2.64+0x80], !P4 ;  /* 0x0540008002167fae */ /* 0x0009e8000e101d6e */
[----:B------:R4:W-:Y:S04]  /*13320*/  LDGSTS.E.BYPASS.LTC128B.128 [R22+0x8400], desc[UR46][R2.64+0x100], !P3 ;  /* 0x0840010002167fae */ /* 0x0009e8000d901d6e */
[----:B------:R4:W-:Y:S02]  /*13330*/  LDGSTS.E.BYPASS.LTC128B.128 [R22+0xb400], desc[UR46][R2.64+0x180], !P1 ;  /* 0x0b40018002167fae */ /* 0x0009e4000c901d6e */
.L_x_11155:
[----:B0---4-:R-:W-:-:S05]  /*13340*/  IADD3 R2, P0, R14, R0, RZ ;  /* 0x000000000e027210 */ /* 0x011fca0007f1e0ff */
        /* <DEDUP_REMOVED lines=10> */
.L_x_11053:
        /* <DEDUP_REMOVED lines=11> */
.L_x_11054:
[----:B------:R0:W-:Y:S01]  /*134a0*/  SYNCS.ARRIVE.TRANS64.A1T0 RZ, [R10+URZ+0x22850], RZ ;  /* 0x022850ff0aff79a7 */ /* 0x0001e2000810003f */
[----:B------:R-:W-:Y:S05]  /*134b0*/  @P2 BRA `(.L_x_11055) ;  /* 0xfffffff0009c2947 */ /* 0x000fea000383ffff */
[----:B------:R-:W-:Y:S05]  /*134c0*/  BSYNC B0 ;  /* 0x0000000000007941 */ /* 0x000fea0003800000 */
.L_x_11042:
        /* <DEDUP_REMOVED lines=21> */
.L_x_11057:
[----:B------:R-:W-:Y:S05]  /*13620*/  BSYNC B0 ;  /* 0x0000000000007941 */ /* 0x000fea0003800000 */
.L_x_11056:
[----:B------:R-:W-:-:S07]  /*13630*/  LOP3.LUT R25, R25, R0, RZ, 0x3c, !PT ;  /* 0x0000000019197212 */ /* 0x000fce00078e3cff */
.L_x_11017:
[----:B------:R-:W-:Y:S05]  /*13640*/  BSYNC B7 ;  /* 0x0000000000077941 */ /* 0x000fea0003800000 */
.L_x_11015:
        /* <DEDUP_REMOVED lines=11> */
.L_x_11058:
[----:B------:R-:W-:-:S03]  /*13700*/  UMOV UR4, 0xffffffff ;  /* 0xffffffff00047882 */ /* 0x000fc60000000000 */
[----:B------:R-:W-:Y:S05]  /*13710*/  BRA.DIV UR4, `(.L_x_11060) ;  /* 0x0000002e04f87947 */ /* 0x000fea000b800000 */
[----:B------:R2:W3:Y:S02]  /*13720*/  SHFL.IDX PT, R14, R31, RZ, 0x1f ;  /* 0x00001fff1f0e7589 */ /* 0x0004e400000e0000 */
.L_x_11158:
        /* <DEDUP_REMOVED lines=8> */
.L_x_11059:
[----:B------:R-:W-:Y:S02]  /*137b0*/  ULDC UR4, c[0x0][0xc38] ;  /* 0x00030e0000047ab9 */ /* 0x000fe40000000800 */
[----:B---3--:R-:W-:-:S13]  /*137c0*/  ISETP.GE.AND P0, PT, R31, UR4, PT ;  /* 0x000000041f007c0c */ /* 0x008fda000bf06270 */
[----:B------:R-:W-:Y:S05]  /*137d0*/  @!P0 BRA `(.L_x_11061) ;  /* 0xffffffc400b48947 */ /* 0x000fea000383ffff */
.L_x_11006:
[----:B------:R-:W3:Y:S01]  /*137e0*/  LDL.LU R0, [R1] ;  /* 0x0000000001007983 */ /* 0x000ee20000300800 */
        /* <DEDUP_REMOVED lines=11> */
.L_x_11159:
[----:B------:R-:W-:Y:S05]  /*138a0*/  BSYNC B0 ;  /* 0x0000000000007941 */ /* 0x000fea0003800000 */
.L_x_11062:
[----:B------:R-:W-:-:S03]  /*138b0*/  UMOV UR4, 0xffffffff ;  /* 0xffffffff00047882 */ /* 0x000fc60000000000 */
[----:B------:R-:W-:Y:S05]  /*138c0*/  BRA.DIV UR4, `(.L_x_11064) ;  /* 0x0000002e04c87947 */ /* 0x000fea000b800000 */
[----:B---3--:R-:W3:Y:S02]  /*138d0*/  S2R R0, SR_TID.X ;  /* 0x0000000000007919 */ /* 0x008ee40000002100 */
[----:B---3--:R-:W-:-:S04]  /*138e0*/  SHF.R.U32.HI R0, RZ, 0x5, R0 ;  /* 0x00000005ff007819 */ /* 0x008fc80000011600 */
[----:B------:R-:W-:-:S05]  /*138f0*/  LOP3.LUT R0, R0, 0x3, RZ, 0xc0, !PT ;  /* 0x0000000300007812 */ /* 0x000fca00078ec0ff */
[----:B------:R3:W4:Y:S02]  /*13900*/  SHFL.IDX PT, R14, R0, RZ, 0x1f ;  /* 0x00001fff000e7589 */ /* 0x00072400000e0000 */
.L_x_11162:
[----:B----4-:R-:W-:Y:S01]  /*13910*/  ISETP.NE.AND P0, PT, R14, RZ, PT ;  /* 0x000000ff0e00720c */ /* 0x010fe20003f05270 */
[----:B------:R-:W-:-:S12]  /*13920*/  BSSY B0, `(.L_x_11065) ;  /* 0x0000024000007945 */ /* 0x000fd80003800000 */
[----:B------:R-:W-:Y:S05]  /*13930*/  @P0 BRA `(.L_x_11066) ;  /* 0x0000000000880947 */ /* 0x000fea0003800000 */
[----:B------:R-:W-:-:S03]  /*13940*/  UMOV UR4, 0xffffffff ;  /* 0xffffffff00047882 */ /* 0x000fc60000000000 */
[----:B------:R-:W-:Y:S05]  /*13950*/  BRA.DIV UR4, `(.L_x_11067) ;  /* 0x0000002e04d87947 */ /* 0x000fea000b800000 */
[----:B------:R-:W-:-:S13]  /*13960*/  ELECT P6, URZ, PT ;  /* 0x00000000003f782f */ /* 0x000fda00038c0000 */
.L_x_11165:
[----:B------:R-:W-:Y:S05]  /*13970*/  @!P6 BRA `(.L_x_11066) ;  /* 0x000000000078e947 */ /* 0x000fea0003800000 */
[----:B------:R-:W-:-:S06]  /*13980*/  ULOP3.LUT UR4, UR39, 0x2, URZ, 0xfc, !UPT ;  /* 0x0000000227047892 */ /* 0x000fcc000f8efc3f */
[----:B---3--:R-:W-:-:S05]  /*13990*/  IMAD.U32 R0, RZ, RZ, UR4 ;  /* 0x00000004ff007e24 */ /* 0x008fca000f8e00ff */
[----:B------:R-:W-:-:S13]  /*139a0*/  ISETP.NE.AND P0, PT, R0, 0x3, PT ;  /* 0x000000030000780c */ /* 0x000fda0003f05270 */
[----:B------:R-:W-:Y:S05]  /*139b0*/  @!P0 BRA `(.L_x_11068) ;  /* 0x0000000000048947 */ /* 0x000fea0003800000 */
[----:B------:R-:W-:Y:S01]  /*139c0*/  BPT.TRAP 0x1 ;  /* 0x000000040000795c */ /* 0x000fe20000300000 */
.L_x_11068:
[C---:B------:R-:W-:Y:S01]  /*139d0*/  IMAD R3, R18.reuse, 0x8, R5 ;  /* 0x0000000812037824 */ /* 0x040fe200078e0205 */
[----:B------:R-:W-:Y:S01]  /*139e0*/  SHF.L.U32 R2, R25, 0x1f, RZ ;  /* 0x0000001f19027819 */ /* 0x000fe200000006ff */
[----:B------:R-:W-:-:S03]  /*139f0*/  VIADD R18, R18, 0x1 ;  /* 0x0000000112127836 */ /* 0x000fc60000000000 */
[----:B------:R-:W3:Y:S02]  /*13a00*/  SYNCS.PHASECHK.TRANS64.TRYWAIT P1, [R3+URZ+0x22840], R2 ;  /* 0x02284002030075a7 */ /* 0x000ee4000802017f */
[----:B------:R-:W-:-:S04]  /*13a10*/  ISETP.NE.AND P2, PT, R18, 0x2, PT ;  /* 0x000000021200780c */ /* 0x000fc80003f45270 */
[----:B------:R-:W-:Y:S01]  /*13a20*/  SEL R0, RZ, 0x1, P2 ;  /* 0x00000001ff007807 */ /* 0x000fe20001000000 */
[----:B---3--:R-:W-:Y:S08]  /*13a30*/  @!P1 BRA `(.L_x_11069) ;  /* 0x0000002c00c09947 */ /* 0x008ff00003800000 */
.L_x_11166:
[----:B------:R-:W-:Y:S02]  /*13a40*/  SEL R18, R18, RZ, P2 ;  /* 0x000000ff12127207 */ /* 0x000fe40001000000 */
[----:B------:R-:W-:Y:S01]  /*13a50*/  LOP3.LUT R0, R25, R0, RZ, 0x3c, !PT ;  /* 0x0000000019007212 */ /* 0x000fe200078e3cff */
[----:B------:R-:W-:Y:S06]  /*13a60*/  @!P0 BRA `(.L_x_11070) ;  /* 0x0000000000048947 */ /* 0x000fec0003800000 */
[----:B------:R-:W-:Y:S01]  /*13a70*/  BPT.TRAP 0x1 ;  /* 0x000000040000795c */ /* 0x000fe20000300000 */
.L_x_11070:
[----:B------:R-:W-:Y:S01]  /*13a80*/  IMAD R5, R18, 0x8, R5 ;  /* 0x0000000812057824 */ /* 0x000fe200078e0205 */
[----:B------:R-:W-:-:S04]  /*13a90*/  SHF.L.U32 R0, R0, 0x1f, RZ ;  /* 0x0000001f00007819 */ /* 0x000fc800000006ff */
[----:B------:R-:W4:Y:S02]  /*13aa0*/  SYNCS.PHASECHK.TRANS64.TRYWAIT P1, [R5+URZ+0x22840], R0 ;  /* 0x02284000050075a7 */ /* 0x000f24000802017f */
[----:B----4-:R-:W-:Y:S05]  /*13ab0*/  @!P1 BRA `(.L_x_11071) ;  /* 0x0000002c00b49947 */ /* 0x010fea0003800000 */
.L_x_11167:
[----:B------:R-:W-:Y:S05]  /*13ac0*/  @!P0 BRA `(.L_x_11072) ;  /* 0x0000000000048947 */ /* 0x000fea0003800000 */
[----:B------:R-:W-:Y:S01]  /*13ad0*/  BPT.TRAP 0x1 ;  /* 0x000000040000795c */ /* 0x000fe20000300000 */
.L_x_11072:
[----:B------:R-:W0:Y:S02]  /*13ae0*/  SYNCS.PHASECHK.TRANS64.TRYWAIT P1, [R3+URZ+0x22860], R2 ;  /* 0x02286002030075a7 */ /* 0x000e24000802017f */
[----:B0-----:R-:W-:Y:S05]  /*13af0*/  @!P1 BRA `(.L_x_11073) ;  /* 0x0000002c00b89947 */ /* 0x001fea0003800000 */
.L_x_11168:
[----:B------:R-:W-:Y:S05]  /*13b00*/  @!P0 BRA `(.L_x_11074) ;  /* 0x0000000000048947 */ /* 0x000fea0003800000 */
[----:B------:R-:W-:Y:S01]  /*13b10*/  BPT.TRAP 0x1 ;  /* 0x000000040000795c */ /* 0x000fe20000300000 */
.L_x_11074:
[----:B------:R0:W0:Y:S02]  /*13b20*/  SYNCS.PHASECHK.TRANS64.TRYWAIT P0, [R5+URZ+0x22860], R0 ;  /* 0x02286000050075a7 */ /* 0x000024000800017f */
[----:B0-----:R-:W-:Y:S05]  /*13b30*/  @!P0 NANOSLEEP.SYNCS 0x989680 ;  /* 0x009896800000895d */ /* 0x001fea0003900000 */
[----:B------:R-:W0:Y:S02]  /*13b40*/  @!P0 SYNCS.PHASECHK.TRANS64 P0, [R5+URZ+0x22860], R0 ;  /* 0x02286000050085a7 */ /* 0x000e24000800007f */
[----:B0-----:R-:W-:Y:S05]  /*13b50*/  @!P0 BRA `(.L_x_11074) ;  /* 0xfffffffc00f08947 */ /* 0x001fea000383ffff */
.L_x_11066:
[----:B------:R-:W-:Y:S05]  /*13b60*/  BSYNC B0 ;  /* 0x0000000000007941 */ /* 0x000fea0003800000 */
.L_x_11065:
[----:B------:R-:W-:Y:S05]  /*13b70*/  EXIT ;  /* 0x000000000000794d */ /* 0x000fea0003800000 */
.L_x_10911:
[----:B0-----:R0:W1:Y:S02]  /*13b80*/  SYNCS.PHASECHK.TRANS64.TRYWAIT P0, [R7+URZ+0x22800], R0 ;  /* 0x02280000070075a7 */ /* 0x001064000800017f */
[----:B-1----:R-:W-:Y:S05]  /*13b90*/  @!P0 NANOSLEEP.SYNCS 0x989680 ;  /* 0x009896800000895d */ /* 0x002fea0003900000 */
[----:B------:R-:W1:Y:S02]  /*13ba0*/  @!P0 SYNCS.PHASECHK.TRANS64 P0, [R7+URZ+0x22800], R0 ;  /* 0x02280000070085a7 */ /* 0x000e64000800007f */
[----:B-1----:R-:W-:Y:S05]  /*13bb0*/  @!P0 BRA `(.L_x_10911) ;  /* 0xfffffffc00f08947 */ /* 0x002fea000383ffff */
[----:B------:R-:W-:Y:S05]  /*13bc0*/  BRA `(.L_x_11075) ;  /* 0xfffffee000147947 */ /* 0x000fea000383ffff */
.L_x_10915:
[----:B-1----:R-:W-:-:S04]  /*13bd0*/  IMAD.U32 R0, RZ, RZ, UR24 ;  /* 0x00000018ff007e24 */ /* 0x002fc8000f8e00ff */
[----:B------:R1:W2:Y:S03]  /*13be0*/  SYNCS.PHASECHK.TRANS64.TRYWAIT P1, [R0+URZ+0x22830], R9 ;  /* 0x02283009000075a7 */ /* 0x0002a6000802017f */
[----:B--2---:R-:W-:Y:S05]  /*13bf0*/  @!P1 NANOSLEEP.SYNCS 0x989680 ;  /* 0x009896800000995d */ /* 0x004fea0003900000 */
[----:B------:R-:W2:Y:S02]  /*13c00*/  @!P1 SYNCS.PHASECHK.TRANS64 P1, [R0+URZ+0x22830], R9 ;  /* 0x02283009000095a7 */ /* 0x000ea4000802007f */
[----:B--2---:R-:W-:Y:S05]  /*13c10*/  @!P1 BRA `(.L_x_10915) ;  /* 0xfffffffc00ec9947 */ /* 0x004fea000383ffff */
[----:B------:R-:W-:Y:S05]  /*13c20*/  BRA `(.L_x_10914) ;  /* 0xfffffee0003c7947 */ /* 0x000fea000383ffff */
.L_x_10928:
[----:B---3--:R-:W-:-:S04]  /*13c30*/  IMAD.U32 R10, RZ, RZ, UR24 ;  /* 0x00000018ff0a7e24 */ /* 0x008fc8000f8e00ff */
[----:B------:R3:W4:Y:S03]  /*13c40*/  SYNCS.PHASECHK.TRANS64.TRYWAIT P1, [R10+URZ+0x22850], R9 ;  /* 0x022850090a0075a7 */ /* 0x000726000802017f */
[----:B----4-:R-:W-:Y:S05]  /*13c50*/  @!P1 NANOSLEEP.SYNCS 0x989680 ;  /* 0x009896800000995d */ /* 0x010fea0003900000 */
[----:B------:R-:W4:Y:S02]  /*13c60*/  @!P1 SYNCS.PHASECHK.TRANS64 P1, [R10+URZ+0x22850], R9 ;  /* 0x022850090a0095a7 */ /* 0x000f24000802007f */
[----:B----4-:R-:W-:Y:S05]  /*13c70*/  @!P1 BRA `(.L_x_10928) ;  /* 0xfffffffc00ec9947 */ /* 0x010fea000383ffff */
[----:B------:R-:W-:Y:S05]  /*13c80*/  BRA `(.L_x_10927) ;  /* 0xffffff0000ec7947 */ /* 0x000fea000383ffff */
.L_x_10937:
[----:B-1----:R-:W-:-:S04]  /*13c90*/  IMAD.U32 R3, RZ, RZ, UR25 ;  /* 0x00000019ff037e24 */ /* 0x002fc8000f8e00ff */
[----:B------:R1:W2:Y:S03]  /*13ca0*/  SYNCS.PHASECHK.TRANS64.TRYWAIT P1, [R3+URZ+0x22830], R8 ;  /* 0x02283008030075a7 */ /* 0x0002a6000802017f */
[----:B--2---:R-:W-:Y:S05]  /*13cb0*/  @!P1 NANOSLEEP.SYNCS 0x989680 ;  /* 0x009896800000995d */ /* 0x004fea0003900000 */
[----:B------:R-:W2:Y:S02]  /*13cc0*/  @!P1 SYNCS.PHASECHK.TRANS64 P1, [R3+URZ+0x22830], R8 ;  /* 0x02283008030095a7 */ /* 0x000ea4000802007f */
[----:B--2---:R-:W-:Y:S05]  /*13cd0*/  @!P1 BRA `(.L_x_10937) ;  /* 0xfffffffc00ec9947 */ /* 0x004fea000383ffff */
[----:B------:R-:W-:Y:S05]  /*13ce0*/  BRA `(.L_x_10936) ;  /* 0xffffff0800987947 */ /* 0x000fea000383ffff */
.L_x_10950:
[----:B--2---:R-:W-:-:S04]  /*13cf0*/  IMAD.U32 R11, RZ, RZ, UR25 ;  /* 0x00000019ff0b7e24 */ /* 0x004fc8000f8e00ff */
[----:B------:R2:W3:Y:S03]  /*13d00*/  SYNCS.PHASECHK.TRANS64.TRYWAIT P1, [R11+URZ+0x22850], R8 ;  /* 0x022850080b0075a7 */ /* 0x0004e6000802017f */
[----:B---3--:R-:W-:Y:S05]  /*13d10*/  @!P1 NANOSLEEP.SYNCS 0x989680 ;  /* 0x009896800000995d */ /* 0x008fea0003900000 */
[----:B------:R-:W3:Y:S02]  /*13d20*/  @!P1 SYNCS.PHASECHK.TRANS64 P1, [R11+URZ+0x22850], R8 ;  /* 0x022850080b0095a7 */ /* 0x000ee4000802007f */
[----:B---3--:R-:W-:Y:S05]  /*13d30*/  @!P1 BRA `(.L_x_10950) ;  /* 0xfffffffc00ec9947 */ /* 0x008fea000383ffff */
[----:B------:R-:W-:Y:S05]  /*13d40*/  BRA `(.L_x_10949) ;  /* 0xffffff3400647947 */ /* 0x000fea000383ffff */
.L_x_10960:
[----:B-1----:R-:W-:-:S04]  /*13d50*/  IMAD.U32 R3, RZ, RZ, UR25 ;  /* 0x00000019ff037e24 */ /* 0x002fc8000f8e00ff */
[----:B------:R1:W2:Y:S03]  /*13d60*/  SYNCS.PHASECHK.TRANS64.TRYWAIT P2, [R3+URZ+0x22830], R6 ;  /* 0x02283006030075a7 */ /* 0x0002a6000804017f */
[----:B--2---:R-:W-:Y:S05]  /*13d70*/  @!P2 NANOSLEEP.SYNCS 0x989680 ;  /* 0x009896800000a95d */ /* 0x004fea0003900000 */
[----:B------:R-:W2:Y:S02]  /*13d80*/  @!P2 SYNCS.PHASECHK.TRANS64 P2, [R3+URZ+0x22830], R6 ;  /* 0x022830060300a5a7 */ /* 0x000ea4000804007f */
[----:B--2---:R-:W-:Y:S05]  /*13d90*/  @!P2 BRA `(.L_x_10960) ;  /* 0xfffffffc00eca947 */ /* 0x004fea000383ffff */
[----:B------:R-:W-:Y:S05]  /*13da0*/  BRA `(.L_x_10959) ;  /* 0xffffff3c00107947 */ /* 0x000fea000383ffff */
.L_x_10965:
[----:B---3--:R-:W-:-:S04]  /*13db0*/  IMAD.U32 R9, RZ, RZ, UR25 ;  /* 0x00000019ff097e24 */ /* 0x008fc8000f8e00ff */
[----:B------:R3:W4:Y:S03]  /*13dc0*/  SYNCS.PHASECHK.TRANS64.TRYWAIT P2, [R9+URZ+0x22850], R6 ;  /* 0x02285006090075a7 */ /* 0x000726000804017f */
[----:B----4-:R-:W-:Y:S05]  /*13dd0*/  @!P2 NANOSLEEP.SYNCS 0x989680 ;  /* 0x009896800000a95d */ /* 0x010fea0003900000 */
[----:B------:R-:W4:Y:S02]  /*13de0*/  @!P2 SYNCS.PHASECHK.TRANS64 P2, [R9+URZ+0x22850], R6 ;  /* 0x022850060900a5a7 */ /* 0x000f24000804007f */
[----:B----4-:R-:W-:Y:S05]  /*13df0*/  @!P2 BRA `(.L_x_10965) ;  /* 0xfffffffc00eca947 */ /* 0x010fea000383ffff */
[----:B------:R-:W-:Y:S05]  /*13e00*/  BRA `(.L_x_10964) ;  /* 0xffffff5400307947 */ /* 0x000fea000383ffff */
.L_x_10972:
[----:B-1----:R-:W-:-:S04]  /*13e10*/  IMAD.U32 R3, RZ, RZ, UR24 ;  /* 0x00000018ff037e24 */ /* 0x002fc8000f8e00ff */
[----:B------:R1:W2:Y:S03]  /*13e20*/  SYNCS.PHASECHK.TRANS64.TRYWAIT P1, [R3+URZ+0x22830], R6 ;  /* 0x02283006030075a7 */ /* 0x0002a6000802017f */
[----:B--2---:R-:W-:Y:S05]  /*13e30*/  @!P1 NANOSLEEP.SYNCS 0x989680 ;  /* 0x009896800000995d */ /* 0x004fea0003900000 */
[----:B------:R-:W2:Y:S02]  /*13e40*/  @!P1 SYNCS.PHASECHK.TRANS64 P1, [R3+URZ+0x22830], R6 ;  /* 0x02283006030095a7 */ /* 0x000ea4000802007f */
[----:B--2---:R-:W-:Y:S05]  /*13e50*/  @!P1 BRA `(.L_x_10972) ;  /* 0xfffffffc00ec9947 */ /* 0x004fea000383ffff */
[----:B------:R-:W-:Y:S05]  /*13e60*/  BRA `(.L_x_10971) ;  /* 0xffffff5800407947 */ /* 0x000fea000383ffff */
.L_x_10985:
[----:B--2---:R-:W-:-:S04]  /*13e70*/  IMAD.U32 R9, RZ, RZ, UR24 ;  /* 0x00000018ff097e24 */ /* 0x004fc8000f8e00ff */
[----:B------:R2:W3:Y:S03]  /*13e80*/  SYNCS.PHASECHK.TRANS64.TRYWAIT P1, [R9+URZ+0x22850], R6 ;  /* 0x02285006090075a7 */ /* 0x0004e6000802017f */
[----:B---3--:R-:W-:Y:S05]  /*13e90*/  @!P1 NANOSLEEP.SYNCS 0x989680 ;  /* 0x009896800000995d */ /* 0x008fea0003900000 */
[----:B------:R-:W3:Y:S02]  /*13ea0*/  @!P1 SYNCS.PHASECHK.TRANS64 P1, [R9+URZ+0x22850], R6 ;  /* 0x02285006090095a7 */ /* 0x000ee4000802007f */
[----:B---3--:R-:W-:Y:S05]  /*13eb0*/  @!P1 BRA `(.L_x_10985) ;  /* 0xfffffffc00ec9947 */ /* 0x008fea000383ffff */
[----:B------:R-:W-:Y:S05]  /*13ec0*/  BRA `(.L_x_10984) ;  /* 0xffffff8400087947 */ /* 0x000fea000383ffff */
.L_x_11023:
        /* <DEDUP_REMOVED lines=10> */
.L_x_11076:
[----:B------:R-:W-:Y:S05]  /*13f70*/  BRA `(.L_x_11077) ;  /* 0xffffffcc00387947 */ /* 0x000fea000383ffff */
.L_x_11026:
[----:B0-----:R0:W1:Y:S02]  /*13f80*/  SYNCS.PHASECHK.TRANS64.TRYWAIT P0, [R22+URZ+0x22840], R3 ;  /* 0x02284003160075a7 */ /* 0x001064000800017f */
[----:B-1----:R-:W-:Y:S05]  /*13f90*/  @!P0 NANOSLEEP.SYNCS 0x989680 ;  /* 0x009896800000895d */ /* 0x002fea0003900000 */
[----:B------:R-:W1:Y:S02]  /*13fa0*/  @!P0 SYNCS.PHASECHK.TRANS64 P0, [R22+URZ+0x22840], R3 ;  /* 0x02284003160085a7 */ /* 0x000e64000800007f */
[----:B-1----:R-:W-:Y:S05]  /*13fb0*/  @!P0 BRA `(.L_x_11026) ;  /* 0xfffffffc00f08947 */ /* 0x002fea000383ffff */
[----:B------:R-:W-:Y:S05]  /*13fc0*/  BRA `(.L_x_11078) ;  /* 0xffffffcc00e07947 */ /* 0x000fea000383ffff */
.L_x_11027:
        /* <DEDUP_REMOVED lines=8> */
.L_x_11080:
[----:B------:R-:W-:Y:S05]  /*14050*/  BSYNC B0 ;  /* 0x0000000000007941 */ /* 0x000fea0003800000 */
.L_x_11079:
        /* <DEDUP_REMOVED lines=9> */
.L_x_11081:
        /* <DEDUP_REMOVED lines=8> */
.L_x_11082:
        /* <DEDUP_REMOVED lines=11> */
.L_x_11083:
[----:B------:R-:W-:Y:S02]  /*14220*/  IMAD.MOV.U32 R13, RZ, RZ, R5 ;  /* 0x000000ffff0d7224 */ /* 0x000fe400078e0005 */
[----:B------:R-:W-:Y:S01]  /*14230*/  IMAD.MOV.U32 R12, RZ, RZ, 0x2 ;  /* 0x00000002ff0c7424 */ /* 0x000fe200078e00ff */
[----:B------:R-:W-:-:S13]  /*14240*/  @P0 LEA R2, P1, R8, R14, 0x1 ;  /* 0x0000000e08020211 */ /* 0x000fda00078208ff */
[----:B------:R-:W-:Y:S05]  /*14250*/  WARPSYNC.COLLECTIVE R15, `(.L_x_11084) ;  /* 0x000000000f087348 */ /* 0x000fea0003c00000 */
[----:B------:R0:W1:Y:S02]  /*14260*/  SHFL.IDX P6, R14, R13, R12, R11 ;  /* 0x0000000c0d0e7389 */ /* 0x00006400000c000b */
[----:B01----:R-:W-:Y:S01]  /*14270*/  ENDCOLLECTIVE ;  /* 0x000000000000791b */ /* 0x003fe20003800000 */
.L_x_11084:
[----:B------:R-:W-:-:S05]  /*14280*/  @P0 IMAD.X R3, RZ, RZ, R6, P1 ;  /* 0x000000ffff030224 */ /* 0x000fca00008e0606 */
        /* <DEDUP_REMOVED lines=11> */
.L_x_11085:
[----:B------:R-:W-:Y:S02]  /*14340*/  IMAD.MOV.U32 R13, RZ, RZ, R5 ;  /* 0x000000ffff0d7224 */ /* 0x000fe400078e0005 */
[----:B------:R-:W-:Y:S01]  /*14350*/  IMAD.MOV.U32 R12, RZ, RZ, 0x3 ;  /* 0x00000003ff0c7424 */ /* 0x000fe200078e00ff */
[----:B------:R-:W-:-:S13]  /*14360*/  @P0 LEA R2, P1, R8, R14, 0x1 ;  /* 0x0000000e08020211 */ /* 0x000fda00078208ff */
[----:B------:R-:W-:Y:S05]  /*14370*/  WARPSYNC.COLLECTIVE R15, `(.L_x_11086) ;  /* 0x000000000f087348 */ /* 0x000fea0003c00000 */
[----:B------:R0:W1:Y:S02]  /*14380*/  SHFL.IDX P6, R14, R13, R12, R11 ;  /* 0x0000000c0d0e7389 */ /* 0x00006400000c000b */
[----:B01----:R-:W-:Y:S01]  /*14390*/  ENDCOLLECTIVE ;  /* 0x000000000000791b */ /* 0x003fe20003800000 */
.L_x_11086:
        /* <DEDUP_REMOVED lines=12> */
.L_x_11087:
[----:B------:R-:W-:Y:S02]  /*14460*/  IMAD.MOV.U32 R13, RZ, RZ, R5 ;  /* 0x000000ffff0d7224 */ /* 0x000fe400078e0005 */
[----:B------:R-:W-:Y:S01]  /*14470*/  IMAD.MOV.U32 R12, RZ, RZ, 0x4 ;  /* 0x00000004ff0c7424 */ /* 0x000fe200078e00ff */
[----:B------:R-:W-:-:S13]  /*14480*/  @P0 LEA R2, P1, R8, R14, 0x1 ;  /* 0x0000000e08020211 */ /* 0x000fda00078208ff */
[----:B------:R-:W-:Y:S05]  /*14490*/  WARPSYNC.COLLECTIVE R15, `(.L_x_11088) ;  /* 0x000000000f087348 */ /* 0x000fea0003c00000 */
[----:B------:R0:W1:Y:S02]  /*144a0*/  SHFL.IDX P6, R14, R13, R12, R11 ;  /* 0x0000000c0d0e7389 */ /* 0x00006400000c000b */
[----:B01----:R-:W-:Y:S01]  /*144b0*/  ENDCOLLECTIVE ;  /* 0x000000000000791b */ /* 0x003fe20003800000 */
.L_x_11088:
        /* <DEDUP_REMOVED lines=12> */
.L_x_11089:
[----:B------:R-:W-:Y:S02]  /*14580*/  IMAD.MOV.U32 R13, RZ, RZ, R5 ;  /* 0x000000ffff0d7224 */ /* 0x000fe400078e0005 */
[----:B------:R-:W-:Y:S01]  /*14590*/  IMAD.MOV.U32 R12, RZ, RZ, 0x5 ;  /* 0x00000005ff0c7424 */ /* 0x000fe200078e00ff */
[----:B------:R-:W-:-:S13]  /*145a0*/  @P0 LEA R2, P1, R8, R14, 0x1 ;  /* 0x0000000e08020211 */ /* 0x000fda00078208ff */
[----:B------:R-:W-:Y:S05]  /*145b0*/  WARPSYNC.COLLECTIVE R15, `(.L_x_11090) ;  /* 0x000000000f087348 */ /* 0x000fea0003c00000 */
[----:B------:R0:W1:Y:S02]  /*145c0*/  SHFL.IDX P6, R14, R13, R12, R11 ;  /* 0x0000000c0d0e7389 */ /* 0x00006400000c000b */
[----:B01----:R-:W-:Y:S01]  /*145d0*/  ENDCOLLECTIVE ;  /* 0x000000000000791b */ /* 0x003fe20003800000 */
.L_x_11090:
[----:B------:R-:W-:-:S05]  /*145e0*/  @P0 IMAD.X R3, RZ, RZ, R6, P1 ;  /* 0x000000ffff030224 */ /* 0x000fca00008e0606 */
        /* <DEDUP_REMOVED lines=9> */
.L_x_11091:
[----:B------:R-:W-:Y:S05]  /*14680*/  BRA `(.L_x_11092) ;  /* 0xffffffcc00447947 */ /* 0x000fea000383ffff */
.L_x_11032:
[----:B------:R-:W-:Y:S02]  /*14690*/  IMAD.MOV.U32 R13, RZ, RZ, R5 ;  /* 0x000000ffff0d7224 */ /* 0x000fe400078e0005 */
[----:B------:R-:W-:Y:S02]  /*146a0*/  IMAD.MOV.U32 R12, RZ, RZ, RZ ;  /* 0x000000ffff0c7224 */ /* 0x000fe400078e00ff */
[----:B------:R-:W-:Y:S02]  /*146b0*/  IMAD.MOV.U32 R11, RZ, RZ, 0x181f ;  /* 0x0000181fff0b7424 */ /* 0x000fe400078e00ff */
[----:B------:R-:W-:Y:S02]  /*146c0*/  IMAD.MOV.U32 R15, RZ, RZ, -0x1 ;  /* 0xffffffffff0f7424 */ /* 0x000fe400078e00ff */
[----:B------:R-:W-:-:S07]  /*146d0*/  VIADD R4, R33, UR43 ;  /* 0x0000002b21047c36 */ /* 0x000fce0008000000 */
[----:B-1----:R-:W-:Y:S05]  /*146e0*/  WARPSYNC.COLLECTIVE R15, `(.L_x_11093) ;  /* 0x000000000f087348 */ /* 0x002fea0003c00000 */
[----:B------:R0:W2:Y:S02]  /*146f0*/  SHFL.IDX P6, R14, R13, R12, R11 ;  /* 0x0000000c0d0e7389 */ /* 0x0000a400000c000b */
[----:B012---:R-:W-:Y:S01]  /*14700*/  ENDCOLLECTIVE ;  /* 0x000000000000791b */ /* 0x007fe20003800000 */
.L_x_11093:
[C---:B------:R-:W-:Y:S01]  /*14710*/  VIADD R6, R4.reuse, 0x10 ;  /* 0x0000001004067836 */ /* 0x040fe20000000000 */
[----:B------:R-:W-:Y:S01]  /*14720*/  ISETP.GE.AND P0, PT, R4, UR37, PT ;  /* 0x0000002504007c0c */ /* 0x000fe2000bf06270 */
[----:B------:R-:W-:Y:S02]  /*14730*/  IMAD.MOV.U32 R13, RZ, RZ, R0 ;  /* 0x000000ffff0d7224 */ /* 0x000fe400078e0000 */
[----:B------:R-:W-:-:S10]  /*14740*/  IMAD.MOV.U32 R2, RZ, RZ, R14 ;  /* 0x000000ffff027224 */ /* 0x000fd400078e000e */
[----:B------:R-:W-:Y:S05]  /*14750*/  WARPSYNC.COLLECTIVE R15, `(.L_x_11094) ;  /* 0x000000000f087348 */ /* 0x000fea0003c00000 */
[----:B------:R0:W1:Y:S02]  /*14760*/  SHFL.IDX P6, R14, R13, R12, R11 ;  /* 0x0000000c0d0e7389 */ /* 0x00006400000c000b */
[----:B01----:R-:W-:Y:S01]  /*14770*/  ENDCOLLECTIVE ;  /* 0x000000000000791b */ /* 0x003fe20003800000 */
.L_x_11094:
        /* <DEDUP_REMOVED lines=8> */
.L_x_11095:
        /* <DEDUP_REMOVED lines=10> */
.L_x_11096:
[----:B------:R-:W-:Y:S02]  /*148a0*/  IMAD.MOV.U32 R13, RZ, RZ, R5 ;  /* 0x000000ffff0d7224 */ /* 0x000fe400078e0005 */
[----:B------:R-:W-:Y:S01]  /*148b0*/  IMAD.MOV.U32 R12, RZ, RZ, 0x2 ;  /* 0x00000002ff0c7424 */ /* 0x000fe200078e00ff */
[----:B------:R-:W-:-:S13]  /*148c0*/  @!P0 LEA R2, P1, R8, R14, 0x1 ;  /* 0x0000000e08028211 */ /* 0x000fda00078208ff */
[----:B------:R-:W-:Y:S05]  /*148d0*/  WARPSYNC.COLLECTIVE R15, `(.L_x_11097) ;  /* 0x000000000f087348 */ /* 0x000fea0003c00000 */
[----:B------:R0:W1:Y:S02]  /*148e0*/  SHFL.IDX P6, R14, R13, R12, R11 ;  /* 0x0000000c0d0e7389 */ /* 0x00006400000c000b */
[----:B01----:R-:W-:Y:S01]  /*148f0*/  ENDCOLLECTIVE ;  /* 0x000000000000791b */ /* 0x003fe20003800000 */
.L_x_11097:
        /* <DEDUP_REMOVED lines=12> */
.L_x_11098:
[----:B------:R-:W-:Y:S02]  /*149c0*/  IMAD.MOV.U32 R13, RZ, RZ, R5 ;  /* 0x000000ffff0d7224 */ /* 0x000fe400078e0005 */
[----:B------:R-:W-:Y:S01]  /*149d0*/  IMAD.MOV.U32 R12, RZ, RZ, 0x3 ;  /* 0x00000003ff0c7424 */ /* 0x000fe200078e00ff */
[----:B------:R-:W-:-:S13]  /*149e0*/  @!P0 LEA R2, P1, R8, R14, 0x1 ;  /* 0x0000000e08028211 */ /* 0x000fda00078208ff */
[----:B------:R-:W-:Y:S05]  /*149f0*/  WARPSYNC.COLLECTIVE R15, `(.L_x_11099) ;  /* 0x000000000f087348 */ /* 0x000fea0003c00000 */
[----:B------:R0:W1:Y:S02]  /*14a00*/  SHFL.IDX P6, R14, R13, R12, R11 ;  /* 0x0000000c0d0e7389 */ /* 0x00006400000c000b */
[----:B01----:R-:W-:Y:S01]  /*14a10*/  ENDCOLLECTIVE ;  /* 0x000000000000791b */ /* 0x003fe20003800000 */
.L_x_11099:
        /* <DEDUP_REMOVED lines=12> */
.L_x_11100:
[----:B------:R-:W-:Y:S02]  /*14ae0*/  IMAD.MOV.U32 R13, RZ, RZ, R5 ;  /* 0x000000ffff0d7224 */ /* 0x000fe400078e0005 */
[----:B------:R-:W-:Y:S01]  /*14af0*/  IMAD.MOV.U32 R12, RZ, RZ, 0x4 ;  /* 0x00000004ff0c7424 */ /* 0x000fe200078e00ff */
[----:B------:R-:W-:-:S13]  /*14b00*/  @!P0 LEA R2, P1, R8, R14, 0x1 ;  /* 0x0000000e08028211 */ /* 0x000fda00078208ff */
[----:B------:R-:W-:Y:S05]  /*14b10*/  WARPSYNC.COLLECTIVE R15, `(.L_x_11101) ;  /* 0x000000000f087348 */ /* 0x000fea0003c00000 */
[----:B------:R0:W1:Y:S02]  /*14b20*/  SHFL.IDX P6, R14, R13, R12, R11 ;  /* 0x0000000c0d0e7389 */ /* 0x00006400000c000b */
[----:B01----:R-:W-:Y:S01]  /*14b30*/  ENDCOLLECTIVE ;  /* 0x000000000000791b */ /* 0x003fe20003800000 */
.L_x_11101:
        /* <DEDUP_REMOVED lines=12> */
.L_x_11102:
[----:B------:R-:W-:Y:S02]  /*14c00*/  IMAD.MOV.U32 R13, RZ, RZ, R5 ;  /* 0x000000ffff0d7224 */ /* 0x000fe400078e0005 */
[----:B------:R-:W-:Y:S01]  /*14c10*/  IMAD.MOV.U32 R12, RZ, RZ, 0x5 ;  /* 0x00000005ff0c7424 */ /* 0x000fe200078e00ff */
[----:B------:R-:W-:-:S13]  /*14c20*/  @!P0 LEA R2, P1, R8, R14, 0x1 ;  /* 0x0000000e08028211 */ /* 0x000fda00078208ff */
[----:B------:R-:W-:Y:S05]  /*14c30*/  WARPSYNC.COLLECTIVE R15, `(.L_x_11103) ;  /* 0x000000000f087348 */ /* 0x000fea0003c00000 */
[----:B------:R0:W1:Y:S02]  /*14c40*/  SHFL.IDX P6, R14, R13, R12, R11 ;  /* 0x0000000c0d0e7389 */ /* 0x00006400000c000b */
[----:B01----:R-:W-:Y:S01]  /*14c50*/  ENDCOLLECTIVE ;  /* 0x000000000000791b */ /* 0x003fe20003800000 */
.L_x_11103:
        /* <DEDUP_REMOVED lines=12> */
.L_x_11104:
[----:B------:R-:W-:Y:S02]  /*14d20*/  IMAD.MOV.U32 R13, RZ, RZ, R5 ;  /* 0x000000ffff0d7224 */ /* 0x000fe400078e0005 */
[----:B------:R-:W-:Y:S01]  /*14d30*/  IMAD.MOV.U32 R12, RZ, RZ, 0x6 ;  /* 0x00000006ff0c7424 */ /* 0x000fe200078e00ff */
[----:B------:R-:W-:-:S13]  /*14d40*/  @!P0 LEA R2, P1, R8, R14, 0x1 ;  /* 0x0000000e08028211 */ /* 0x000fda00078208ff */
[----:B------:R-:W-:Y:S05]  /*14d50*/  WARPSYNC.COLLECTIVE R15, `(.L_x_11105) ;  /* 0x000000000f087348 */ /* 0x000fea0003c00000 */
[----:B------:R0:W1:Y:S02]  /*14d60*/  SHFL.IDX P6, R14, R13, R12, R11 ;  /* 0x0000000c0d0e7389 */ /* 0x00006400000c000b */
[----:B01----:R-:W-:Y:S01]  /*14d70*/  ENDCOLLECTIVE ;  /* 0x000000000000791b */ /* 0x003fe20003800000 */
.L_x_11105:
        /* <DEDUP_REMOVED lines=12> */
.L_x_11106:
[----:B------:R-:W-:Y:S02]  /*14e40*/  IMAD.MOV.U32 R13, RZ, RZ, R5 ;  /* 0x000000ffff0d7224 */ /* 0x000fe400078e0005 */
[----:B------:R-:W-:Y:S01]  /*14e50*/  IMAD.MOV.U32 R12, RZ, RZ, 0x7 ;  /* 0x00000007ff0c7424 */ /* 0x000fe200078e00ff */
[----:B------:R-:W-:-:S13]  /*14e60*/  @!P0 LEA R2, P1, R8, R14, 0x1 ;  /* 0x0000000e08028211 */ /* 0x000fda00078208ff */
[----:B------:R-:W-:Y:S05]  /*14e70*/  WARPSYNC.COLLECTIVE R15, `(.L_x_11107) ;  /* 0x000000000f087348 */ /* 0x000fea0003c00000 */
[----:B------:R0:W1:Y:S02]  /*14e80*/  SHFL.IDX P6, R14, R13, R12, R11 ;  /* 0x0000000c0d0e7389 */ /* 0x00006400000c000b */
[----:B01----:R-:W-:Y:S01]  /*14e90*/  ENDCOLLECTIVE ;  /* 0x000000000000791b */ /* 0x003fe20003800000 */
.L_x_11107:
        /* <DEDUP_REMOVED lines=10> */
.L_x_11108:
[----:B------:R-:W-:Y:S05]  /*14f40*/  BRA `(.L_x_11109) ;  /* 0xffffffcc00647947 */ /* 0x000fea000383ffff */
.L_x_11035:
[----:B0-----:R0:W2:Y:S02]  /*14f50*/  SYNCS.PHASECHK.TRANS64.TRYWAIT P0, [R17+URZ+0x22820], R0 ;  /* 0x02282000110075a7 */ /* 0x0010a4000800017f */
[----:B--2---:R-:W-:Y:S05]  /*14f60*/  @!P0 NANOSLEEP.SYNCS 0x989680 ;  /* 0x009896800000895d */ /* 0x004fea0003900000 */
[----:B------:R-:W2:Y:S02]  /*14f70*/  @!P0 SYNCS.PHASECHK.TRANS64 P0, [R17+URZ+0x22820], R0 ;  /* 0x02282000110085a7 */ /* 0x000ea4000800007f */
[----:B--2---:R-:W-:Y:S05]  /*14f80*/  @!P0 BRA `(.L_x_11035) ;  /* 0xfffffffc00f08947 */ /* 0x004fea000383ffff */
[----:B------:R-:W-:Y:S05]  /*14f90*/  BRA `(.L_x_11110) ;  /* 0xffffffcc00c07947 */ /* 0x000fea000383ffff */
.L_x_11038:
[----:B--2---:R2:W3:Y:S02]  /*14fa0*/  SYNCS.PHASECHK.TRANS64.TRYWAIT P0, [R22+URZ+0x22860], R3 ;  /* 0x02286003160075a7 */ /* 0x0044e4000800017f */
[----:B---3--:R-:W-:Y:S05]  /*14fb0*/  @!P0 NANOSLEEP.SYNCS 0x989680 ;  /* 0x009896800000895d */ /* 0x008fea0003900000 */
[----:B------:R-:W3:Y:S02]  /*14fc0*/  @!P0 SYNCS.PHASECHK.TRANS64 P0, [R22+URZ+0x22860], R3 ;  /* 0x02286003160085a7 */ /* 0x000ee4000800007f */
[----:B---3--:R-:W-:Y:S05]  /*14fd0*/  @!P0 BRA `(.L_x_11038) ;  /* 0xfffffffc00f08947 */ /* 0x008fea000383ffff */
[----:B------:R-:W-:Y:S05]  /*14fe0*/  BRA `(.L_x_11111) ;  /* 0xffffffcc00d07947 */ /* 0x000fea000383ffff */
.L_x_11039:
        /* <DEDUP_REMOVED lines=8> */
.L_x_11113:
[----:B------:R-:W-:Y:S05]  /*15070*/  BSYNC B0 ;  /* 0x0000000000007941 */ /* 0x000fea0003800000 */
.L_x_11112:
[----:B------:R0:W5:Y:S01]  /*15080*/  LDL R7, [R1+0x4] ;  /* 0x0000040001077983 */ /* 0x0001620000100800 */
[----:B------:R-:W-:Y:S01]  /*15090*/  IMAD.MOV.U32 R13, RZ, RZ, R5 ;  /* 0x000000ffff0d7224 */ /* 0x000fe200078e0005 */
[----:B------:R-:W-:Y:S01]  /*150a0*/  LOP3.LUT P1, RZ, R35, 0x2, RZ, 0xc0, !PT ;  /* 0x0000000223ff7812 */ /* 0x000fe2000782c0ff */
[----:B------:R-:W-:Y:S01]  /*150b0*/  IMAD.MOV.U32 R12, RZ, RZ, RZ ;  /* 0x000000ffff0c7224 */ /* 0x000fe200078e00ff */
[----:B------:R-:W1:Y:S01]  /*150c0*/  S2R R8, SR_TID.X ;  /* 0x0000000000087919 */ /* 0x000e620000002100 */
[----:B------:R-:W-:Y:S02]  /*150d0*/  IMAD.MOV.U32 R11, RZ, RZ, 0x181f ;  /* 0x0000181fff0b7424 */ /* 0x000fe400078e00ff */
[----:B------:R-:W-:Y:S02]  /*150e0*/  IMAD.MOV.U32 R15, RZ, RZ, -0x1 ;  /* 0xffffffffff0f7424 */ /* 0x000fe400078e00ff */
[----:B------:R-:W-:Y:S02]  /*150f0*/  IMAD.MOV.U32 R3, RZ, RZ, R14 ;  /* 0x000000ffff037224 */ /* 0x000fe400078e000e */
[----:B0-----:R-:W-:-:S07]  /*15100*/  IMAD R4, R4, 0x2, R17 ;  /* 0x0000000204047824 */ /* 0x001fce00078e0211 */
[----:B-1---5:R-:W-:Y:S05]  /*15110*/  WARPSYNC.COLLECTIVE R15, `(.L_x_11114) ;  /* 0x000000000f087348 */ /* 0x022fea0003c00000 */
[----:B------:R0:W2:Y:S02]  /*15120*/  SHFL.IDX P6, R14, R13, R12, R11 ;  /* 0x0000000c0d0e7389 */ /* 0x0000a400000c000b */
[----:B012--5:R-:W-:Y:S01]  /*15130*/  ENDCOLLECTIVE ;  /* 0x000000000000791b */ /* 0x027fe20003800000 */
.L_x_11114:
        /* <DEDUP_REMOVED lines=9> */
.L_x_11115:
[----:B------:R-:W-:Y:S02]  /*151d0*/  IMAD.X R3, RZ, RZ, R3, P0 ;  /* 0x000000ffff037224 */ /* 0x000fe400000e0603 */
[----:B------:R-:W-:Y:S01]  /*151e0*/  IMAD.MOV.U32 R13, RZ, RZ, R5 ;  /* 0x000000ffff0d7224 */ /* 0x000fe200078e0005 */
[----:B------:R-:W-:-:S04]  /*151f0*/  LOP3.LUT P2, RZ, R7, 0x1, RZ, 0xc0, !PT ;  /* 0x0000000107ff7812 */ /* 0x000fc8000784c0ff */
[----:B------:R-:W-:-:S13]  /*15200*/  ISETP.LT.OR P0, PT, R23, 0x1, !P2 ;  /* 0x000000011700780c */ /* 0x000fda0005701670 */
[----:B------:R-:W-:Y:S01]  /*15210*/  @!PT LDS RZ, [RZ] ;  /* 0x00000000fffff984 */ /* 0x000fe20000000800 */
[----:B------:R-:W-:Y:S01]  /*15220*/  @!PT LDS RZ, [RZ] ;  /* 0x00000000fffff984 */ /* 0x000fe20000000800 */
[----:B------:R-:W-:Y:S01]  /*15230*/  @!PT LDS RZ, [RZ] ;  /* 0x00000000fffff984 */ /* 0x000fe20000000800 */
[----:B------:R-:W-:Y:S01]  /*15240*/  LDGSTS.E.BYPASS.LTC128B.128 [R4+0x400], desc[UR46][R2.64], !P0 ;  /* 0x0040000002047fae */ /* 0x000fe2000c101d6e */
[----:B------:R-:W-:-:S13]  /*15250*/  ISETP.LT.OR P0, PT, R23, 0x1, !P1 ;  /* 0x000000011700780c */ /* 0x000fda0004f01670 */
[----:B------:R-:W-:Y:S01]  /*15260*/  LDGSTS.E.BYPASS.LTC128B.128 [R4+0x3400], desc[UR46][R2.64+0x80], !P0 ;  /* 0x0340008002047fae */ /* 0x000fe2000c101d6e */
[----:B------:R-:W-:-:S04]  /*15270*/  LOP3.LUT P0, RZ, R35, 0x4, RZ, 0xc0, !PT ;  /* 0x0000000423ff7812 */ /* 0x000fc8000780c0ff */
        /* <DEDUP_REMOVED lines=8> */
.L_x_11116:
[----:B------:R-:W-:Y:S02]  /*15300*/  IMAD.MOV.U32 R13, RZ, RZ, R6 ;  /* 0x000000ffff0d7224 */ /* 0x000fe400078e0006 */
[----:B------:R-:W-:Y:S01]  /*15310*/  IMAD.MOV.U32 R12, RZ, RZ, 0x2 ;  /* 0x00000002ff0c7424 */ /* 0x000fe200078e00ff */
[----:B------:R-:W-:-:S13]  /*15320*/  IADD3 R2, P3, R14, R0, RZ ;  /* 0x000000000e027210 */ /* 0x000fda0007f7e0ff */
[----:B------:R-:W-:Y:S05]  /*15330*/  WARPSYNC.COLLECTIVE R15, `(.L_x_11117) ;  /* 0x000000000f087348 */ /* 0x000fea0003c00000 */
[----:B------:R0:W1:Y:S02]  /*15340*/  SHFL.IDX P6, R14, R13, R12, R11 ;  /* 0x0000000c0d0e7389 */ /* 0x00006400000c000b */
[----:B01----:R-:W-:Y:S01]  /*15350*/  ENDCOLLECTIVE ;  /* 0x000000000000791b */ /* 0x003fe20003800000 */
.L_x_11117:
        /* <DEDUP_REMOVED lines=17> */
.L_x_11118:
[----:B------:R-:W-:Y:S02]  /*15470*/  IMAD.MOV.U32 R13, RZ, RZ, R6 ;  /* 0x000000ffff0d7224 */ /* 0x000fe400078e0006 */
[----:B------:R-:W-:Y:S01]  /*15480*/  IMAD.MOV.U32 R12, RZ, RZ, 0x3 ;  /* 0x00000003ff0c7424 */ /* 0x000fe200078e00ff */
[----:B------:R-:W-:-:S13]  /*15490*/  IADD3 R2, P3, R14, R0, RZ ;  /* 0x000000000e027210 */ /* 0x000fda0007f7e0ff */
[----:B------:R-:W-:Y:S05]  /*154a0*/  WARPSYNC.COLLECTIVE R15, `(.L_x_11119) ;  /* 0x000000000f087348 */ /* 0x000fea0003c00000 */
[----:B------:R0:W1:Y:S02]  /*154b0*/  SHFL.IDX P6, R14, R13, R12, R11 ;  /* 0x0000000c0d0e7389 */ /* 0x00006400000c000b */
[----:B01----:R-:W-:Y:S01]  /*154c0*/  ENDCOLLECTIVE ;  /* 0x000000000000791b */ /* 0x003fe20003800000 */
.L_x_11119:
        /* <DEDUP_REMOVED lines=17> */
.L_x_11120:
[----:B------:R-:W-:Y:S02]  /*155e0*/  IMAD.MOV.U32 R13, RZ, RZ, R6 ;  /* 0x000000ffff0d7224 */ /* 0x000fe400078e0006 */
[----:B------:R-:W-:Y:S01]  /*155f0*/  IMAD.MOV.U32 R12, RZ, RZ, 0x4 ;  /* 0x00000004ff0c7424 */ /* 0x000fe200078e00ff */
[----:B------:R-:W-:-:S13]  /*15600*/  IADD3 R2, P3, R14, R0, RZ ;  /* 0x000000000e027210 */ /* 0x000fda0007f7e0ff */
[----:B------:R-:W-:Y:S05]  /*15610*/  WARPSYNC.COLLECTIVE R15, `(.L_x_11121) ;  /* 0x000000000f087348 */ /* 0x000fea0003c00000 */
[----:B------:R0:W1:Y:S02]  /*15620*/  SHFL.IDX P6, R14, R13, R12, R11 ;  /* 0x0000000c0d0e7389 */ /* 0x00006400000c000b */
[----:B01----:R-:W-:Y:S01]  /*15630*/  ENDCOLLECTIVE ;  /* 0x000000000000791b */ /* 0x003fe20003800000 */
.L_x_11121:
        /* <DEDUP_REMOVED lines=17> */
.L_x_11122:
[----:B------:R-:W-:Y:S02]  /*15750*/  IMAD.MOV.U32 R13, RZ, RZ, R6 ;  /* 0x000000ffff0d7224 */ /* 0x000fe400078e0006 */
[----:B------:R-:W-:Y:S01]  /*15760*/  IMAD.MOV.U32 R12, RZ, RZ, 0x5 ;  /* 0x00000005ff0c7424 */ /* 0x000fe200078e00ff */
[----:B------:R-:W-:-:S13]  /*15770*/  IADD3 R2, P3, R14, R0, RZ ;  /* 0x000000000e027210 */ /* 0x000fda0007f7e0ff */
[----:B------:R-:W-:Y:S05]  /*15780*/  WARPSYNC.COLLECTIVE R15, `(.L_x_11123) ;  /* 0x000000000f087348 */ /* 0x000fea0003c00000 */
[----:B------:R0:W1:Y:S02]  /*15790*/  SHFL.IDX P6, R14, R13, R12, R11 ;  /* 0x0000000c0d0e7389 */ /* 0x00006400000c000b */
[----:B01----:R-:W-:Y:S01]  /*157a0*/  ENDCOLLECTIVE ;  /* 0x000000000000791b */ /* 0x003fe20003800000 */
.L_x_11123:
        /* <DEDUP_REMOVED lines=12> */
.L_x_11124:
        /* <DEDUP_REMOVED lines=9> */
.L_x_11045:
[----:B0-----:R0:W1:Y:S02]  /*15900*/  SYNCS.PHASECHK.TRANS64.TRYWAIT P0, [R10+URZ+0x22840], R24 ;  /* 0x022840180a0075a7 */ /* 0x001064000800017f */
[----:B-1----:R-:W-:Y:S05]  /*15910*/  @!P0 NANOSLEEP.SYNCS 0x989680 ;  /* 0x009896800000895d */ /* 0x002fea0003900000 */
[----:B------:R-:W1:Y:S02]  /*15920*/  @!P0 SYNCS.PHASECHK.TRANS64 P0, [R10+URZ+0x22840], R24 ;  /* 0x022840180a0085a7 */ /* 0x000e64000800007f */
[----:B-1----:R-:W-:Y:S05]  /*15930*/  @!P0 BRA `(.L_x_11045) ;  /* 0xfffffffc00f08947 */ /* 0x002fea000383ffff */
[----:B------:R-:W-:Y:S05]  /*15940*/  BRA `(.L_x_11126) ;  /* 0xffffffd000347947 */ /* 0x000fea000383ffff */
.L_x_11046:
        /* <DEDUP_REMOVED lines=8> */
.L_x_11128:
[----:B------:R-:W-:Y:S05]  /*159d0*/  BSYNC B1 ;  /* 0x0000000000017941 */ /* 0x000fea0003800000 */
.L_x_11127:
        /* <DEDUP_REMOVED lines=9> */
.L_x_11129:
[----:B------:R-:W-:Y:S02]  /*15a70*/  IMAD.MOV.U32 R13, RZ, RZ, R21 ;  /* 0x000000ffff0d7224 */ /* 0x000fe400078e0015 */
[----:B------:R-:W-:Y:S01]  /*15a80*/  IMAD.MOV.U32 R12, RZ, RZ, 0x1 ;  /* 0x00000001ff0c7424 */ /* 0x000fe200078e00ff */
[----:B------:R-:W-:-:S13]  /*15a90*/  IADD3 R2, P0, R14, R0, RZ ;  /* 0x000000000e027210 */ /* 0x000fda0007f1e0ff */
[----:B------:R-:W-:Y:S05]  /*15aa0*/  WARPSYNC.COLLECTIVE R15, `(.L_x_11130) ;  /* 0x000000000f087348 */ /* 0x000fea0003c00000 */
[----:B------:R0:W1:Y:S02]  /*15ab0*/  SHFL.IDX P6, R14, R13, R12, R11 ;  /* 0x0000000c0d0e7389 */ /* 0x00006400000c000b */
[----:B01----:R-:W-:Y:S01]  /*15ac0*/  ENDCOLLECTIVE ;  /* 0x000000000000791b */ /* 0x003fe20003800000 */
.L_x_11130:
        /* <DEDUP_REMOVED lines=10> */
.L_x_11131:
[----:B------:R-:W-:Y:S02]  /*15b70*/  IMAD.MOV.U32 R13, RZ, RZ, R21 ;  /* 0x000000ffff0d7224 */ /* 0x000fe400078e0015 */
[----:B------:R-:W-:Y:S02]  /*15b80*/  IMAD.MOV.U32 R12, RZ, RZ, 0x2 ;  /* 0x00000002ff0c7424 */ /* 0x000fe400078e00ff */
[----:B------:R-:W-:-:S07]  /*15b90*/  IMAD.MOV.U32 R6, RZ, RZ, R14 ;  /* 0x000000ffff067224 */ /* 0x000fce00078e000e */
[----:B------:R-:W-:Y:S05]  /*15ba0*/  WARPSYNC.COLLECTIVE R15, `(.L_x_11132) ;  /* 0x000000000f087348 */ /* 0x000fea0003c00000 */
[----:B------:R0:W1:Y:S02]  /*15bb0*/  SHFL.IDX P6, R14, R13, R12, R11 ;  /* 0x0000000c0d0e7389 */ /* 0x00006400000c000b */
[----:B01----:R-:W-:Y:S01]  /*15bc0*/  ENDCOLLECTIVE ;  /* 0x000000000000791b */ /* 0x003fe20003800000 */
.L_x_11132:
        /* <DEDUP_REMOVED lines=11> */
.L_x_11133:
[----:B------:R-:W-:Y:S02]  /*15c80*/  IMAD.MOV.U32 R13, RZ, RZ, R21 ;  /* 0x000000ffff0d7224 */ /* 0x000fe400078e0015 */
[----:B------:R-:W-:Y:S01]  /*15c90*/  IMAD.MOV.U32 R12, RZ, RZ, 0x3 ;  /* 0x00000003ff0c7424 */ /* 0x000fe200078e00ff */
[----:B------:R-:W-:-:S13]  /*15ca0*/  IADD3 R2, P0, R14, R0, RZ ;  /* 0x000000000e027210 */ /* 0x000fda0007f1e0ff */
[----:B------:R-:W-:Y:S05]  /*15cb0*/  WARPSYNC.COLLECTIVE R15, `(.L_x_11134) ;  /* 0x000000000f087348 */ /* 0x000fea0003c00000 */
[----:B------:R0:W1:Y:S02]  /*15cc0*/  SHFL.IDX P6, R14, R13, R12, R11 ;  /* 0x0000000c0d0e7389 */ /* 0x00006400000c000b */
[----:B01----:R-:W-:Y:S01]  /*15cd0*/  ENDCOLLECTIVE ;  /* 0x000000000000791b */ /* 0x003fe20003800000 */
.L_x_11134:
        /* <DEDUP_REMOVED lines=10> */
.L_x_11135:
[----:B------:R-:W-:Y:S02]  /*15d80*/  IMAD.MOV.U32 R13, RZ, RZ, R21 ;  /* 0x000000ffff0d7224 */ /* 0x000fe400078e0015 */
[----:B------:R-:W-:Y:S01]  /*15d90*/  IMAD.MOV.U32 R12, RZ, RZ, 0x4 ;  /* 0x00000004ff0c7424 */ /* 0x000fe200078e00ff */
[----:B------:R-:W-:-:S13]  /*15da0*/  IADD3 R2, P0, R14, R0, RZ ;  /* 0x000000000e027210 */ /* 0x000fda0007f1e0ff */
[----:B------:R-:W-:Y:S05]  /*15db0*/  WARPSYNC.COLLECTIVE R15, `(.L_x_11136) ;  /* 0x000000000f087348 */ /* 0x000fea0003c00000 */
[----:B------:R0:W1:Y:S02]  /*15dc0*/  SHFL.IDX P6, R14, R13, R12, R11 ;  /* 0x0000000c0d0e7389 */ /* 0x00006400000c000b */
[----:B01----:R-:W-:Y:S01]  /*15dd0*/  ENDCOLLECTIVE ;  /* 0x000000000000791b */ /* 0x003fe20003800000 */
.L_x_11136:
        /* <DEDUP_REMOVED lines=10> */
.L_x_11137:
[----:B------:R-:W-:Y:S02]  /*15e80*/  IMAD.MOV.U32 R13, RZ, RZ, R21 ;  /* 0x000000ffff0d7224 */ /* 0x000fe400078e0015 */
[----:B------:R-:W-:Y:S01]  /*15e90*/  IMAD.MOV.U32 R12, RZ, RZ, 0x5 ;  /* 0x00000005ff0c7424 */ /* 0x000fe200078e00ff */
[----:B------:R-:W-:-:S13]  /*15ea0*/  IADD3 R2, P0, R14, R0, RZ ;  /* 0x000000000e027210 */ /* 0x000fda0007f1e0ff */
[----:B------:R-:W-:Y:S05]  /*15eb0*/  WARPSYNC.COLLECTIVE R15, `(.L_x_11138) ;  /* 0x000000000f087348 */ /* 0x000fea0003c00000 */
[----:B------:R0:W1:Y:S02]  /*15ec0*/  SHFL.IDX P6, R14, R13, R12, R11 ;  /* 0x0000000c0d0e7389 */ /* 0x00006400000c000b */
[----:B01----:R-:W-:Y:S01]  /*15ed0*/  ENDCOLLECTIVE ;  /* 0x000000000000791b */ /* 0x003fe20003800000 */
.L_x_11138:
        /* <DEDUP_REMOVED lines=10> */
.L_x_11139:
[----:B------:R-:W-:Y:S05]  /*15f80*/  BRA `(.L_x_11140) ;  /* 0xffffffcc00747947 */ /* 0x000fea000383ffff */
.L_x_11051:
[----:B--2---:R2:W3:Y:S02]  /*15f90*/  SYNCS.PHASECHK.TRANS64.TRYWAIT P0, [R10+URZ+0x22860], R24 ;  /* 0x022860180a0075a7 */ /* 0x0044e4000800017f */
[----:B---3--:R-:W-:Y:S05]  /*15fa0*/  @!P0 NANOSLEEP.SYNCS 0x989680 ;  /* 0x009896800000895d */ /* 0x008fea0003900000 */
[----:B------:R-:W3:Y:S02]  /*15fb0*/  @!P0 SYNCS.PHASECHK.TRANS64 P0, [R10+URZ+0x22860], R24 ;  /* 0x022860180a0085a7 */ /* 0x000ee4000800007f */
[----:B---3--:R-:W-:Y:S05]  /*15fc0*/  @!P0 BRA `(.L_x_11051) ;  /* 0xfffffffc00f08947 */ /* 0x008fea000383ffff */
[----:B------:R-:W-:Y:S05]  /*15fd0*/  BRA `(.L_x_11141) ;  /* 0xffffffcc00c47947 */ /* 0x000fea000383ffff */
.L_x_11052:
        /* <DEDUP_REMOVED lines=8> */
.L_x_11143:
[----:B------:R-:W-:Y:S05]  /*16060*/  BSYNC B1 ;  /* 0x0000000000017941 */ /* 0x000fea0003800000 */
.L_x_11142:
        /* <DEDUP_REMOVED lines=9> */
.L_x_11144:
[----:B------:R-:W-:Y:S02]  /*16100*/  IMAD.MOV.U32 R13, RZ, RZ, R23 ;  /* 0x000000ffff0d7224 */ /* 0x000fe400078e0017 */
[----:B------:R-:W-:Y:S01]  /*16110*/  IMAD.MOV.U32 R12, RZ, RZ, 0x1 ;  /* 0x00000001ff0c7424 */ /* 0x000fe200078e00ff */
[----:B------:R-:W-:-:S13]  /*16120*/  IADD3 R2, P0, R14, R0, RZ ;  /* 0x000000000e027210 */ /* 0x000fda0007f1e0ff */
[----:B------:R-:W-:Y:S05]  /*16130*/  WARPSYNC.COLLECTIVE R15, `(.L_x_11145) ;  /* 0x000000000f087348 */ /* 0x000fea0003c00000 */
[----:B------:R0:W1:Y:S02]  /*16140*/  SHFL.IDX P6, R14, R13, R12, R11 ;  /* 0x0000000c0d0e7389 */ /* 0x00006400000c000b */
[----:B01----:R-:W-:Y:S01]  /*16150*/  ENDCOLLECTIVE ;  /* 0x000000000000791b */ /* 0x003fe20003800000 */
.L_x_11145:
        /* <DEDUP_REMOVED lines=13> */
.L_x_11146:
[----:B------:R-:W-:Y:S02]  /*16230*/  IMAD.MOV.U32 R13, RZ, RZ, R23 ;  /* 0x000000ffff0d7224 */ /* 0x000fe400078e0017 */
[----:B------:R-:W-:Y:S01]  /*16240*/  IMAD.MOV.U32 R12, RZ, RZ, 0x2 ;  /* 0x00000002ff0c7424 */ /* 0x000fe200078e00ff */
[----:B------:R-:W-:-:S13]  /*16250*/  IADD3 R2, P0, R14, R0, RZ ;  /* 0x000000000e027210 */ /* 0x000fda0007f1e0ff */
[----:B------:R-:W-:Y:S05]  /*16260*/  WARPSYNC.COLLECTIVE R15, `(.L_x_11147) ;  /* 0x000000000f087348 */ /* 0x000fea0003c00000 */
[----:B------:R0:W1:Y:S02]  /*16270*/  SHFL.IDX P6, R14, R13, R12, R11 ;  /* 0x0000000c0d0e7389 */ /* 0x00006400000c000b */
[----:B01----:R-:W-:Y:S01]  /*16280*/  ENDCOLLECTIVE ;  /* 0x000000000000791b */ /* 0x003fe20003800000 */
.L_x_11147:
        /* <DEDUP_REMOVED lines=13> */
.L_x_11148:
[----:B------:R-:W-:Y:S02]  /*16360*/  IMAD.MOV.U32 R13, RZ, RZ, R23 ;  /* 0x000000ffff0d7224 */ /* 0x000fe400078e0017 */
[----:B------:R-:W-:Y:S01]  /*16370*/  IMAD.MOV.U32 R12, RZ, RZ, 0x3 ;  /* 0x00000003ff0c7424 */ /* 0x000fe200078e00ff */
[----:B------:R-:W-:-:S13]  /*16380*/  IADD3 R2, P0, R14, R0, RZ ;  /* 0x000000000e027210 */ /* 0x000fda0007f1e0ff */
[----:B------:R-:W-:Y:S05]  /*16390*/  WARPSYNC.COLLECTIVE R15, `(.L_x_11149) ;  /* 0x000000000f087348 */ /* 0x000fea0003c00000 */
[----:B------:R0:W1:Y:S02]  /*163a0*/  SHFL.IDX P6, R14, R13, R12, R11 ;  /* 0x0000000c0d0e7389 */ /* 0x00006400000c000b */
[----:B01----:R-:W-:Y:S01]  /*163b0*/  ENDCOLLECTIVE ;  /* 0x000000000000791b */ /* 0x003fe20003800000 */
.L_x_11149:
        /* <DEDUP_REMOVED lines=13> */
.L_x_11150:
[----:B------:R-:W-:Y:S02]  /*16490*/  IMAD.MOV.U32 R13, RZ, RZ, R23 ;  /* 0x000000ffff0d7224 */ /* 0x000fe400078e0017 */
[----:B------:R-:W-:Y:S01]  /*164a0*/  IMAD.MOV.U32 R12, RZ, RZ, 0x4 ;  /* 0x00000004ff0c7424 */ /* 0x000fe200078e00ff */
[----:B------:R-:W-:-:S13]  /*164b0*/  IADD3 R2, P0, R14, R0, RZ ;  /* 0x000000000e027210 */ /* 0x000fda0007f1e0ff */
[----:B------:R-:W-:Y:S05]  /*164c0*/  WARPSYNC.COLLECTIVE R15, `(.L_x_11151) ;  /* 0x000000000f087348 */ /* 0x000fea0003c00000 */
[----:B------:R0:W1:Y:S02]  /*164d0*/  SHFL.IDX P6, R14, R13, R12, R11 ;  /* 0x0000000c0d0e7389 */ /* 0x00006400000c000b */
[----:B01----:R-:W-:Y:S01]  /*164e0*/  ENDCOLLECTIVE ;  /* 0x000000000000791b */ /* 0x003fe20003800000 */
.L_x_11151:
        /* <DEDUP_REMOVED lines=13> */
.L_x_11152:
[----:B------:R-:W-:Y:S02]  /*165c0*/  IMAD.MOV.U32 R13, RZ, RZ, R23 ;  /* 0x000000ffff0d7224 */ /* 0x000fe400078e0017 */
[----:B------:R-:W-:Y:S01]  /*165d0*/  IMAD.MOV.U32 R12, RZ, RZ, 0x5 ;  /* 0x00000005ff0c7424 */ /* 0x000fe200078e00ff */
[----:B------:R-:W-:-:S13]  /*165e0*/  IADD3 R2, P0, R14, R0, RZ ;  /* 0x000000000e027210 */ /* 0x000fda0007f1e0ff */
[----:B------:R-:W-:Y:S05]  /*165f0*/  WARPSYNC.COLLECTIVE R15, `(.L_x_11153) ;  /* 0x000000000f087348 */ /* 0x000fea0003c00000 */
[----:B------:R0:W1:Y:S02]  /*16600*/  SHFL.IDX P6, R14, R13, R12, R11 ;  /* 0x0000000c0d0e7389 */ /* 0x00006400000c000b */
[----:B01----:R-:W-:Y:S01]  /*16610*/  ENDCOLLECTIVE ;  /* 0x000000000000791b */ /* 0x003fe20003800000 */
.L_x_11153:
        /* <DEDUP_REMOVED lines=13> */
.L_x_11154:
[----:B------:R-:W-:Y:S05]  /*166f0*/  BRA `(.L_x_11155) ;  /* 0xffffffcc00107947 */ /* 0x000fea000383ffff */
.L_x_11060:
        /* <DEDUP_REMOVED lines=8> */
.L_x_11157:
[----:B------:R-:W-:Y:S05]  /*16780*/  BSYNC B0 ;  /* 0x0000000000007941 */ /* 0x000fea0003800000 */
.L_x_11156:
[----:B------:R-:W-:Y:S05]  /*16790*/  BRA `(.L_x_11158) ;  /* 0xffffffcc00e47947 */ /* 0x000fea000383ffff */
.L_x_11063:
[----:B---3--:R3:W4:Y:S02]  /*167a0*/  SYNCS.PHASECHK.TRANS64.TRYWAIT P0, [R5+URZ+0x22820], R0 ;  /* 0x02282000050075a7 */ /* 0x008724000800017f */
[----:B----4-:R-:W-:Y:S05]  /*167b0*/  @!P0 NANOSLEEP.SYNCS 0x989680 ;  /* 0x009896800000895d */ /* 0x010fea0003900000 */
[----:B------:R-:W4:Y:S02]  /*167c0*/  @!P0 SYNCS.PHASECHK.TRANS64 P0, [R5+URZ+0x22820], R0 ;  /* 0x02282000050085a7 */ /* 0x000f24000800007f */
[----:B----4-:R-:W-:Y:S05]  /*167d0*/  @!P0 BRA `(.L_x_11063) ;  /* 0xfffffffc00f08947 */ /* 0x010fea000383ffff */
[----:B------:R-:W-:Y:S05]  /*167e0*/  BRA `(.L_x_11159) ;  /* 0xffffffd0002c7947 */ /* 0x000fea000383ffff */
.L_x_11064:
        /* <DEDUP_REMOVED lines=11> */
.L_x_11161:
[----:B------:R-:W-:Y:S05]  /*168a0*/  BSYNC B0 ;  /* 0x0000000000007941 */ /* 0x000fea0003800000 */
.L_x_11160:
[----:B------:R-:W-:Y:S05]  /*168b0*/  BRA `(.L_x_11162) ;  /* 0xffffffd000147947 */ /* 0x000fea000383ffff */
.L_x_11067:
[----:B------:R-:W-:Y:S01]  /*168c0*/  BSSY B1, `(.L_x_11163) ;  /* 0x0000006000017945 */ /* 0x000fe20003800000 */
[----:B------:R-:W-:-:S07]  /*168d0*/  IMAD.MOV.U32 R15, RZ, RZ, -0x1 ;  /* 0xffffffffff0f7424 */ /* 0x000fce00078e00ff */
[----:B0123-5:R-:W-:Y:S05]  /*168e0*/  WARPSYNC.COLLECTIVE R15, `(.L_x_11164) ;  /* 0x000000000f0c7348 */ /* 0x02ffea0003c00000 */
[----:B------:R-:W-:Y:S02]  /*168f0*/  ELECT P6, UR62, PT ;  /* 0x00000000003e782f */ /* 0x000fe400038c0000 */
[----:B------:R-:W-:Y:S01]  /*16900*/  MOV R14, UR62 ;  /* 0x0000003e000e7c02 */ /* 0x000fe20008000f00 */
[----:B0123-5:R-:W-:Y:S10]  /*16910*/  ENDCOLLECTIVE ;  /* 0x000000000000791b */ /* 0x02fff40003800000 */
.L_x_11164:
[----:B------:R-:W-:Y:S05]  /*16920*/  BSYNC B1 ;  /* 0x0000000000017941 */ /* 0x000fea0003800000 */
.L_x_11163:
[----:B------:R-:W-:Y:S05]  /*16930*/  BRA `(.L_x_11165) ;  /* 0xffffffd0000c7947 */ /* 0x000fea000383ffff */
.L_x_11069:
[----:B---3--:R3:W4:Y:S02]  /*16940*/  SYNCS.PHASECHK.TRANS64.TRYWAIT P1, [R3+URZ+0x22840], R2 ;  /* 0x02284002030075a7 */ /* 0x008724000802017f */
[----:B----4-:R-:W-:Y:S05]  /*16950*/  @!P1 NANOSLEEP.SYNCS 0x989680 ;  /* 0x009896800000995d */ /* 0x010fea0003900000 */
[----:B------:R-:W4:Y:S02]  /*16960*/  @!P1 SYNCS.PHASECHK.TRANS64 P1, [R3+URZ+0x22840], R2 ;  /* 0x02284002030095a7 */ /* 0x000f24000802007f */
[----:B----4-:R-:W-:Y:S05]  /*16970*/  @!P1 BRA `(.L_x_11069) ;  /* 0xfffffffc00f09947 */ /* 0x010fea000383ffff */
[----:B------:R-:W-:Y:S05]  /*16980*/  BRA `(.L_x_11166) ;  /* 0xffffffd0002c7947 */ /* 0x000fea000383ffff */
.L_x_11071:
[----:B----4-:R4:W0:Y:S02]  /*16990*/  SYNCS.PHASECHK.TRANS64.TRYWAIT P1, [R5+URZ+0x22840], R0 ;  /* 0x02284000050075a7 */ /* 0x010824000802017f */
[----:B0-----:R-:W-:Y:S05]  /*169a0*/  @!P1 NANOSLEEP.SYNCS 0x989680 ;  /* 0x009896800000995d */ /* 0x001fea0003900000 */
[----:B------:R-:W0:Y:S02]  /*169b0*/  @!P1 SYNCS.PHASECHK.TRANS64 P1, [R5+URZ+0x22840], R0 ;  /* 0x02284000050095a7 */ /* 0x000e24000802007f */
[----:B0-----:R-:W-:Y:S05]  /*169c0*/  @!P1 BRA `(.L_x_11071) ;  /* 0xfffffffc00f09947 */ /* 0x001fea000383ffff */
[----:B------:R-:W-:Y:S05]  /*169d0*/  BRA `(.L_x_11167) ;  /* 0xffffffd000387947 */ /* 0x000fea000383ffff */
.L_x_11073:
[----:B------:R0:W0:Y:S02]  /*169e0*/  SYNCS.PHASECHK.TRANS64.TRYWAIT P1, [R3+URZ+0x22860], R2 ;  /* 0x02286002030075a7 */ /* 0x000024000802017f */
[----:B0-----:R-:W-:Y:S05]  /*169f0*/  @!P1 NANOSLEEP.SYNCS 0x989680 ;  /* 0x009896800000995d */ /* 0x001fea0003900000 */
[----:B------:R-:W0:Y:S02]  /*16a00*/  @!P1 SYNCS.PHASECHK.TRANS64 P1, [R3+URZ+0x22860], R2 ;  /* 0x02286002030095a7 */ /* 0x000e24000802007f */
[----:B0-----:R-:W-:Y:S05]  /*16a10*/  @!P1 BRA `(.L_x_11073) ;  /* 0xfffffffc00f09947 */ /* 0x001fea000383ffff */
[----:B------:R-:W-:Y:S05]  /*16a20*/  BRA `(.L_x_11168) ;  /* 0xffffffd000347947 */ /* 0x000fea000383ffff */
.L_x_11169:
        /* <DEDUP_REMOVED lines=13> */
.L_x_15557:


//--------------------- .text._ZN7cutlass13device_kernelIN5flash11enable_sm90INS1_16FlashAttnFwdSm90INS1_25CollectiveMainloopFwdSm90ILi2EN4cute5tupleIJNS5_1CILi1EEES8_S8_EEENS6_IJNS7_ILi128EEENS7_ILi96EEENS7_ILi64EEEEEELi256ENS_6half_tEfNS_4arch4Sm90ELb0ELb1ELb0ELb0ELb1ELb0ELb1ELb1ELb0ELb1ELb0ELb0EEENS1_21CollectiveEpilogueFwdINS6_IJSA_NS7_ILi256EEESB_EEES9_SE_SG_Li256ELb0ELb1ELb0ELb0EEENS1_30DynamicPersistentTileSchedulerILi256ELi128ELb0ELb1ELb1EEEEEEEEEvNT_6ParamsE --------------------------
	.section	.text._ZN7cutlass13device_kernelIN5flash11enable_sm90INS1_16FlashAttnFwdSm90INS1_25CollectiveMainloopFwdSm90ILi2EN4cute5tupleIJNS5_1CILi1EEES8_S8_EEENS6_IJNS7_ILi128EEENS7_ILi96EEENS7_ILi64EEEEEELi256ENS_6half_tEfNS_4arch4Sm90ELb0ELb1ELb0ELb0ELb1ELb0ELb1ELb1ELb0ELb1ELb0ELb0EEENS1_21CollectiveEpilogueFwdINS6_IJSA_NS7_ILi256EEESB_EEES9_SE_SG_Li256ELb0ELb1ELb0ELb0EEENS1_30DynamicPersistentTileSchedulerILi256ELi128ELb0ELb1ELb1EEEEEEEEEvNT_6ParamsE,"ax",@progbits
	.align	128
.text._ZN7cutlass13device_kernelIN5flash11enable_sm90INS1_16FlashAttnFwdSm90INS1_25CollectiveMainloopFwdSm90ILi2EN4cute5tupleIJNS5_1CILi1EEES8_S8_EEENS6_IJNS7_ILi128EEENS7_ILi96EEENS7_ILi64EEEEEELi256ENS_6half_tEfNS_4arch4Sm90ELb0ELb1ELb0ELb0ELb1ELb0ELb1ELb1ELb0ELb1ELb0ELb0EEENS1_21CollectiveEpilogueFwdINS6_IJSA_NS7_ILi256EEESB_EEES9_SE_SG_Li256ELb0ELb1ELb0ELb0EEENS1_30DynamicPersistentTileSchedulerILi256ELi128ELb0ELb1ELb1EEEEEEEEEvNT_6ParamsE:
        .type           _ZN7cutlass13device_kernelIN5flash11enable_sm90INS1_16FlashAttnFwdSm90INS1_25CollectiveMainloopFwdSm90ILi2EN4cute5tupleIJNS5_1CILi1EEES8_S8_EEENS6_IJNS7_ILi128EEENS7_ILi96EEENS7_ILi64EEEEEELi256ENS_6half_tEfNS_4arch4Sm90ELb0ELb1ELb0ELb0ELb1ELb0ELb1ELb1ELb0ELb1ELb0ELb0EEENS1_21CollectiveEpilogueFwdINS6_IJSA_NS7_ILi256EEESB_EEES9_SE_SG_Li256ELb0ELb1ELb0ELb0EEENS1_30DynamicPersistentTileSchedulerILi256ELi128ELb0ELb1ELb1EEEEEEEEEvNT_6ParamsE,@function
        .size           _ZN7cutlass13device_kernelIN5flash11enable_sm90INS1_16FlashAttnFwdSm90INS1_25CollectiveMainloopFwdSm90ILi2EN4cute5tupleIJNS5_1CILi1EEES8_S8_EEENS6_IJNS7_ILi128EEENS7_ILi96EEENS7_ILi64EEEEEELi256ENS_6half_tEfNS_4arch4Sm90ELb0ELb1ELb0ELb0ELb1ELb0ELb1ELb1ELb0ELb1ELb0ELb0EEENS1_21CollectiveEpilogueFwdINS6_IJSA_NS7_ILi256EEESB_EEES9_SE_SG_Li256ELb0ELb1ELb0ELb0EEENS1_30DynamicPersistentTileSchedulerILi256ELi128ELb0ELb1ELb1EEEEEEEEEvNT_6ParamsE,(.L_x_15558 - _ZN7cutlass13device_kernelIN5flash11enable_sm90INS1_16FlashAttnFwdSm90INS1_25CollectiveMainloopFwdSm90ILi2EN4cute5tupleIJNS5_1CILi1EEES8_S8_EEENS6_IJNS7_ILi128EEENS7_ILi96EEENS7_ILi64EEEEEELi256ENS_6half_tEfNS_4arch4Sm90ELb0ELb1ELb0ELb0ELb1ELb0ELb1ELb1ELb0ELb1ELb0ELb0EEENS1_21CollectiveEpilogueFwdINS6_IJSA_NS7_ILi256EEESB_EEES9_SE_SG_Li256ELb0ELb1ELb0ELb0EEENS1_30DynamicPersistentTileSchedulerILi256ELi128ELb0ELb1ELb1EEEEEEEEEvNT_6ParamsE)
        .other          _ZN7cutlass13device_kernelIN5flash11enable_sm90INS1_16FlashAttnFwdSm90INS1_25CollectiveMainloopFwdSm90ILi2EN4cute5tupleIJNS5_1CILi1EEES8_S8_EEENS6_IJNS7_ILi128EEENS7_ILi96EEENS7_ILi64EEEEEELi256ENS_6half_tEfNS_4arch4Sm90ELb0ELb1ELb0ELb0ELb1ELb0ELb1ELb1ELb0ELb1ELb0ELb0EEENS1_21CollectiveEpilogueFwdINS6_IJSA_NS7_ILi256EEESB_EEES9_SE_SG_Li256ELb0ELb1ELb0ELb0EEENS1_30DynamicPersistentTileSchedulerILi256ELi128ELb0ELb1ELb1EEEEEEEEEvNT_6ParamsE,@"STO_CUDA_ENTRY STV_DEFAULT"
_ZN7cutlass13device_kernelIN5flash11enable_sm90INS1_16FlashAttnFwdSm90INS1_25CollectiveMainloopFwdSm90ILi2EN4cute5tupleIJNS5_1CILi1EEES8_S8_EEENS6_IJNS7_ILi128EEENS7_ILi96EEENS7_ILi64EEEEEELi256ENS_6half_tEfNS_4arch4Sm90ELb0ELb1ELb0ELb0ELb1ELb0ELb1ELb1ELb0ELb1ELb0ELb0EEENS1_21CollectiveEpilogueFwdINS6_IJSA_NS7_ILi256EEESB_EEES9_SE_SG_Li256ELb0ELb1ELb0ELb0EEENS1_30DynamicPersistentTileSchedulerILi256ELi128ELb0ELb1ELb1EEEEEEEEEvNT_6ParamsE:
        /* <DEDUP_REMOVED lines=9> */
[----:B------:R1:W2:Y:S01]  /*0090*/  SHFL.IDX PT, R3, R24, RZ, 0x1f ;  /* 0x00001fff18037589 */ /* 0x0002a200000e0000 */
        /* <DEDUP_REMOVED lines=15> */
[----:B------:R1:W0:Y:S01]  /*0190*/  @!UP0 SYNCS.EXCH.64 URZ, [UR8+0x32400], UR4 ;  /* 0x03240004083f85b2 */ /* 0x0002220008000100 */
[----:B------:R1:W3:Y:S05]  /*01a0*/  @!UP1 SYNCS.EXCH.64 URZ, [UR8+0x32410], UR4 ;  /* 0x03241004083f95b2 */ /* 0x0002ea0008000100 */
[----:B------:R1:W4:Y:S02]  /*01b0*/  @!UP2 SYNCS.EXCH.64 URZ, [UR8+0x32420], UR6 ;  /* 0x03242006083fa5b2 */ /* 0x0003240008000100 */
[----:B-12---:R-:W-:Y:S05]  /*01c0*/  @P1 BRA `(.L_x_11170) ;  /* 0x0000000000481947 */ /* 0x006fea0003800000 */
[----:B------:R-:W1:Y:S01]  /*01d0*/  S2UR UR5, SR_CgaCtaId ;  /* 0x00000000000579c3 */ /* 0x000e620000008800 */
        /* <DEDUP_REMOVED lines=12> */
[----:B-1----:R1:W2:Y:S08]  /*02a0*/  SYNCS.EXCH.64 URZ, [UR8+0x32430], UR4 ;  /* 0x03243004083f75b2 */ /* 0x0022b00008000100 */
[----:B------:R1:W0:Y:S01]  /*02b0*/  SYNCS.EXCH.64 URZ, [UR8+0x32440], UR6 ;  /* 0x03244006083f75b2 */ /* 0x0002220008000100 */
[----:B------:R1:W0:Y:S01]  /*02c0*/  SYNCS.EXCH.64 URZ, [UR8+0x32438], UR4 ;  /* 0x03243804083f75b2 */ /* 0x0002220008000100 */
[----:B------:R1:W0:Y:S01]  /*02d0*/  SYNCS.EXCH.64 URZ, [UR8+0x32448], UR6 ;  /* 0x03244806083f75b2 */ /* 0x0002220008000100 */
[----:B------:R-:W-:Y:S01]  /*02e0*/  NOP ;  /* 0x0000000000007918 */ /* 0x000fe20000000000 */
.L_x_11170:
[----:B------:R-:W5:Y:S01]  /*02f0*/  SHFL.IDX PT, R2, R0, RZ, 0x1f ;  /* 0x00001fff00027589 */ /* 0x000f6200000e0000 */
[----:B------:R-:W-:Y:S01]  /*0300*/  NOP ;  /* 0x0000000000007918 */ /* 0x000fe20000000000 */
[----:B-----5:R-:W-:-:S13]  /*0310*/  ISETP.NE.AND P0, PT, R2, RZ, PT ;  /* 0x000000ff0200720c */ /* 0x020fda0003f05270 */
        /* <DEDUP_REMOVED lines=14> */
[----:B-1----:R1:W0:Y:S08]  /*0400*/  SYNCS.EXCH.64 URZ, [UR8+0x32450], UR4 ;  /* 0x03245004083f75b2 */ /* 0x0022300008000100 */
[----:B------:R1:W0:Y:S01]  /*0410*/  SYNCS.EXCH.64 URZ, [UR8+0x32460], UR6 ;  /* 0x03246006083f75b2 */ /* 0x0002220008000100 */
[----:B------:R1:W0:Y:S01]  /*0420*/  SYNCS.EXCH.64 URZ, [UR8+0x32458], UR4 ;  /* 0x03245804083f75b2 */ /* 0x0002220008000100 */
[----:B------:R1:W0:Y:S01]  /*0430*/  SYNCS.EXCH.64 URZ, [UR8+0x32468], UR6 ;  /* 0x03246806083f75b2 */ /* 0x0002220008000100 */
[----:B------:R-:W-:Y:S01]  /*0440*/  NOP ;  /* 0x0000000000007918 */ /* 0x000fe20000000000 */
.L_x_11171:
[----:B------:R-:W5:Y:S01]  /*0450*/  SHFL.IDX PT, R2, R0, RZ, 0x1f ;  /* 0x00001fff00027589 */ /* 0x000f6200000e0000 */
[----:B------:R-:W-:Y:S01]  /*0460*/  NOP ;  /* 0x0000000000007918 */ /* 0x000fe20000000000 */
[----:B-----5:R-:W-:-:S13]  /*0470*/  ISETP.NE.AND P0, PT, R2, RZ, PT ;  /* 0x000000ff0200720c */ /* 0x020fda0003f05270 */
        /* <DEDUP_REMOVED lines=10> */
[----:B-1----:R1:W0:Y:S01]  /*0520*/  SYNCS.EXCH.64 URZ, [UR6+0x32470], UR4 ;  /* 0x03247004063f75b2 */ /* 0x0022220008000100 */
[----:B------:R1:W0:Y:S01]  /*0530*/  SYNCS.EXCH.64 URZ, [UR6+0x32480], UR4 ;  /* 0x03248004063f75b2 */ /* 0x0002220008000100 */
[----:B------:R1:W0:Y:S01]  /*0540*/  SYNCS.EXCH.64 URZ, [UR6+0x32478], UR4 ;  /* 0x03247804063f75b2 */ /* 0x0002220008000100 */
[----:B------:R1:W0:Y:S01]  /*0550*/  SYNCS.EXCH.64 URZ, [UR6+0x32488], UR4 ;  /* 0x03248804063f75b2 */ /* 0x0002220008000100 */
[----:B------:R-:W-:Y:S01]  /*0560*/  NOP ;  /* 0x0000000000007918 */ /* 0x000fe20000000000 */
.L_x_11172:
        /* <DEDUP_REMOVED lines=22> */
.L_x_11173:
[----:B------:R-:W5:Y:S01]  /*06d0*/  SHFL.IDX PT, R2, R0, RZ, 0x1f ;  /* 0x00001fff00027589 */ /* 0x000f6200000e0000 */
[----:B------:R-:W-:Y:S01]  /*06e0*/  R2UR UR9, R3 ;  /* 0x00000000030972ca */ /* 0x000fe200000e0000 */
        /* <DEDUP_REMOVED lines=21> */
.L_x_11174:
[----:B------:R-:W-:Y:S01]  /*0840*/  UISETP.NE.AND UP0, UPT, UR9, URZ, UPT ;  /* 0x0000003f0900728c */ /* 0x000fe2000bf05270 */
[----:B------:R-:W-:Y:S01]  /*0850*/  NOP ;  /* 0x0000000000007918 */ /* 0x000fe20000000000 */
[----:B-1----:R-:W-:Y:S01]  /*0860*/  UMOV UR4, 0x1 ;  /* 0x0000000100047882 */ /* 0x002fe20000000000 */
[----:B------:R-:W-:Y:S01]  /*0870*/  ULDC UR5, c[0x0][0x20] ;  /* 0x0000080000057ab9 */ /* 0x000fe20000000800 */
[----:B------:R-:W-:Y:S01]  /*0880*/  USEL UR4, UR4, 0x2, !UP0 ;  /* 0x0000000204047887 */ /* 0x000fe2000c000000 */
[----:B0-234-:R-:W-:Y:S01]  /*0890*/  BAR.SYNC.DEFER_BLOCKING 0x0 ;  /* 0x0000000000007b1d */ /* 0x01dfe20000010000 */
[----:B------:R-:W-:Y:S02]  /*08a0*/  PLOP3.LUT P1, PT, PT, PT, UP0, 0x80, 0x0 ;  /* 0x000000000000781c */ /* 0x000fe40003f2f008 */
[----:B------:R-:W-:Y:S02]  /*08b0*/  IADD3 R16, P0, R1, UR5, RZ ;  /* 0x0000000501107c10 */ /* 0x000fe4000ff1e0ff */
[----:B------:R-:W-:Y:S01]  /*08c0*/  IMAD.U32 R2, RZ, RZ, UR4 ;  /* 0x00000004ff027e24 */ /* 0x000fe2000f8e00ff */
[----:B------:R-:W-:Y:S01]  /*08d0*/  ULDC UR6, c[0x0][0x24] ;  /* 0x0000090000067ab9 */ /* 0x000fe20000000800 */
[----:B------:R-:W-:Y:S01]  /*08e0*/  ULDC.64 UR36, c[0x0][0x208] ;  /* 0x0000820000247ab9 */ /* 0x000fe20000000a00 */
[----:B------:R-:W-:-:S02]  /*08f0*/  IMAD.X R17, RZ, RZ, UR6, P0 ;  /* 0x00000006ff117e24 */ /* 0x000fc400080e06ff */
[----:B------:R0:W-:Y:S01]  /*0900*/  STL [R1+0x458], R2 ;  /* 0x0004580201007387 */ /* 0x0001e20000100800 */
[----:B------:R-:W-:Y:S02]  /*0910*/  IMAD.MOV.U32 R22, RZ, RZ, R16 ;  /* 0x000000ffff167224 */ /* 0x000fe400078e0010 */
[----:B------:R-:W-:Y:S01]  /*0920*/  IMAD.MOV.U32 R23, RZ, RZ, R17 ;  /* 0x000000ffff177224 */ /* 0x000fe200078e0011 */
[----:B------:R-:W-:Y:S06]  /*0930*/  @!P1 BRA `(.L_x_11175) ;  /* 0x0000020c00d89947 */ /* 0x000fec0003800000 */
.L_x_11176:
[----:B------:R-:W-:-:S08]  /*0940*/  NOP ;  /* 0x0000000000007918 */ /* 0x000fd00000000000 */
[----:B------:R-:W1:Y:S02]  /*0950*/  USETMAXREG.TRY_ALLOC.CTAPOOL UP0, 0xe8 ;  /* 0x000000e8000079c8 */ /* 0x000e640008000600 */
[----:B-1----:R-:W-:-:S13]  /*0960*/  PLOP3.LUT P0, PT, PT, PT, UP0, 0x80, 0x0 ;  /* 0x000000000000781c */ /* 0x002fda0003f0f008 */
[----:B------:R-:W-:Y:S05]  /*0970*/  @!P0 BRA `(.L_x_11176) ;  /* 0xfffffffc00f08947 */ /* 0x000fea000383ffff */
[----:B------:R-:W1:Y:S08]  /*0980*/  S2UR UR5, SR_CTAID.X ;  /* 0x00000000000579c3 */ /* 0x000e700000002500 */
[----:B------:R-:W-:Y:S08]  /*0990*/  BAR.ARV 0x4, 0x180 ;  /* 0x0106000000007b1d */ /* 0x000ff00000002000 */
[----:B------:R-:W-:Y:S08]  /*09a0*/  BAR.ARV 0x8, 0x180 ;  /* 0x0206000000007b1d */ /* 0x000ff00000002000 */
[----:B------:R-:W1:Y:S01]  /*09b0*/  LDC R0, c[0x0][0xd38] ;  /* 0x00034e00ff007b82 */ /* 0x000e620000000800 */
[----:B------:R-:W-:Y:S01]  /*09c0*/  ISETP.NE.AND P0, PT, R24, 0x1, PT ;  /* 0x000000011800780c */ /* 0x000fe20003f05270 */
[----:B------:R2:W-:-:S12]  /*09d0*/  STL.64 [R1+0x1f0], RZ ;  /* 0x0001f0ff01007387 */ /* 0x0005d80000100a00 */
[----:B------:R-:W-:Y:S06]  /*09e0*/  @!P0 BAR.ARV 0x9, 0x100 ;  /* 0x0244000000008b1d */ /* 0x000fec0000002000 */
[C---:B------:R-:W-:Y:S02]  /*09f0*/  IADD3 R214, P1, R16.reuse, 0x1f0, RZ ;  /* 0x000001f010d67810 */ /* 0x040fe40007f3e0ff */
[----:B------:R-:W-:Y:S01]  /*0a00*/  IADD3 R216, P2, R16, 0x1fc, RZ ;  /* 0x000001fc10d87810 */ /* 0x000fe20007f5e0ff */
[----:B------:R2:W-:Y:S01]  /*0a10*/  STL [R1+0x1f8], RZ ;  /* 0x0001f8ff01007387 */ /* 0x0005e20000100800 */
[----:B-1----:R-:W-:Y:S01]  /*0a20*/  ISETP.LE.AND P0, PT, R0, UR5, PT ;  /* 0x0000000500007c0c */ /* 0x002fe2000bf03270 */
[----:B------:R-:W-:-:S02]  /*0a30*/  IMAD.X R213, RZ, RZ, R17, P1 ;  /* 0x000000ffffd57224 */ /* 0x000fc400008e0611 */
[----:B------:R2:W-:Y:S01]  /*0a40*/  STL [R1+0x1fc], RZ ;  /* 0x0001fcff01007387 */ /* 0x0005e20000100800 */
[----:B------:R-:W-:-:S09]  /*0a50*/  IMAD.X R215, RZ, RZ, R17, P2 ;  /* 0x000000ffffd77224 */ /* 0x000fd200010e0611 */
[----:B--2---:R-:W-:Y:S05]  /*0a60*/  @P0 EXIT ;  /* 0x000000000000094d */ /* 0x004fea0003800000 */
[----:B0-----:R-:W0:Y:S01]  /*0a70*/  S2R R2, SR_TID.X ;  /* 0x0000000000027919 */ /* 0x001e220000002100 */
[----:B------:R-:W1:Y:S01]  /*0a80*/  S2UR UR9, SR_CgaCtaId ;  /* 0x00000000000979c3 */ /* 0x000e620000008800 */
[----:B------:R-:W-:Y:S01]  /*0a90*/  UMOV UR42, 0x400 ;  /* 0x00000400002a7882 */ /* 0x000fe20000000000 */
[----:B------:R-:W-:Y:S01]  /*0aa0*/  IMAD.MOV.U32 R191, RZ, RZ, 0x2 ;  /* 0x00000002ffbf7424 */ /* 0x000fe200078e00ff */
[C---:B------:R-:W-:Y:S01]  /*0ab0*/  IADD3 R208, -R24.reuse, 0xb, RZ ;  /* 0x0000000b18d07810 */ /* 0x040fe20007ffe1ff */
[----:B------:R-:W-:-:S04]  /*0ac0*/  VIADD R209, R24, 0x8 ;  /* 0x0000000818d17836 */ /* 0x000fc80000000000 */
[----:B------:R-:W2:Y:S01]  /*0ad0*/  S2UR UR4, SR_SWINHI ;  /* 0x00000000000479c3 */ /* 0x000ea20000002f00 */
[----:B-1----:R-:W-:Y:S01]  /*0ae0*/  ULEA UR42, UR9, UR42, 0x18 ;  /* 0x0000002a092a7291 */ /* 0x002fe2000f8ec03f */
[----:B0-----:R-:W-:-:S06]  /*0af0*/  VIADD R205, R2, 0xffffff80 ;  /* 0xffffff8002cd7836 */ /* 0x001fcc0000000000 */
[----:B------:R-:W-:Y:S01]  /*0b00*/  UMOV UR58, UR42 ;  /* 0x0000002a003a7c82 */ /* 0x000fe20008000000 */
[----:B--2---:R-:W-:Y:S01]  /*0b10*/  UMOV UR59, UR4 ;  /* 0x00000004003b7c82 */ /* 0x004fe20008000000 */
[----:B------:R-:W-:Y:S01]  /*0b20*/  UMOV UR4, UR5 ;  /* 0x0000000500047c82 */ /* 0x000fe20008000000 */
[----:B------:R-:W-:-:S04]  /*0b30*/  SHF.R.S32.HI R0, RZ, 0x1f, R205 ;  /* 0x0000001fff007819 */ /* 0x000fc800000114cd */
[CC--:B------:R-:W-:Y:S02]  /*0b40*/  LEA.HI R3, R0.reuse, R205.reuse, RZ, 0x5 ;  /* 0x000000cd00037211 */ /* 0x0c0fe400078f28ff */
[CC--:B------:R-:W-:Y:S02]  /*0b50*/  LEA.HI R2, R0.reuse, R205.reuse, RZ, 0x4 ;  /* 0x000000cd00027211 */ /* 0x0c0fe400078f20ff */
[----:B------:R-:W-:Y:S01]  /*0b60*/  LEA.HI R26, R0, R205, RZ, 0x7 ;  /* 0x000000cd001a7211 */ /* 0x000fe200078f38ff */
[----:B------:R-:W-:Y:S01]  /*0b70*/  IMAD.SHL.U32 R5, R3, 0x20, RZ ;  /* 0x0000002003057824 */ /* 0x000fe200078e00ff */
[----:B------:R-:W-:Y:S02]  /*0b80*/  SHF.R.S32.HI R3, RZ, 0x4, R2 ;  /* 0x00000004ff037819 */ /* 0x000fe40000011402 */
[C---:B------:R-:W-:Y:S02]  /*0b90*/  LOP3.LUT R4, R2.reuse, 0x3fffff0, RZ, 0xc0, !PT ;  /* 0x03fffff002047812 */ /* 0x040fe400078ec0ff */
[----:B------:R-:W-:-:S02]  /*0ba0*/  LEA.HI R2, R2, R3, RZ, 0x1 ;  /* 0x0000000302027211 */ /* 0x000fc400078f08ff */
[----:B------:R-:W-:Y:S01]  /*0bb0*/  LOP3.LUT R212, R26, 0xffffff80, RZ, 0xc0, !PT ;  /* 0xffffff801ad47812 */ /* 0x000fe200078ec0ff */
[----:B------:R-:W-:Y:S01]  /*0bc0*/  IMAD.IADD R4, R205, 0x1, -R4 ;  /* 0x00000001cd047824 */ /* 0x000fe200078e0a04 */
[----:B------:R-:W-:Y:S02]  /*0bd0*/  LOP3.LUT R2, R2, 0x1ffffffe, RZ, 0xc0, !PT ;  /* 0x1ffffffe02027812 */ /* 0x000fe400078ec0ff */
[----:B------:R-:W-:Y:S01]  /*0be0*/  LOP3.LUT R5, R5, 0xfffffc00, RZ, 0xc0, !PT ;  /* 0xfffffc0005057812 */ /* 0x000fe200078ec0ff */
[----:B------:R-:W-:Y:S01]  /*0bf0*/  IMAD.IADD R212, R205, 0x1, -R212 ;  /* 0x00000001cdd47824 */ /* 0x000fe200078e0ad4 */
[----:B------:R-:W-:Y:S01]  /*0c00*/  SHF.R.S32.HI R219, RZ, 0x7, R26 ;  /* 0x00000007ffdb7819 */ /* 0x000fe2000001141a */
[----:B------:R-:W-:Y:S02]  /*0c10*/  IMAD.IADD R2, R3, 0x1, -R2 ;  /* 0x0000000103027824 */ /* 0x000fe400078e0a02 */
[----:B------:R-:W-:Y:S01]  /*0c20*/  IMAD R5, R4, 0x40, R5 ;  /* 0x0000004004057824 */ /* 0x000fe200078e0205 */
[----:B------:R-:W-:-:S02]  /*0c30*/  SHF.R.S32.HI R3, RZ, 0x1f, R212 ;  /* 0x0000001fff037819 */ /* 0x000fc400000114d4 */
[----:B------:R-:W-:Y:S01]  /*0c40*/  LEA.HI R4, R0, R205, RZ, 0x2 ;  /* 0x000000cd00047211 */ /* 0x000fe200078f10ff */
[----:B------:R-:W-:Y:S01]  /*0c50*/  IMAD R190, R2, 0x8, R5 ;  /* 0x0000000802be7824 */ /* 0x000fe200078e0205 */
[----:B------:R-:W-:Y:S02]  /*0c60*/  LEA.HI R25, R3, R212, RZ, 0x2 ;  /* 0x000000d403197211 */ /* 0x000fe400078f10ff */
[----:B------:R-:W-:Y:S01]  /*0c70*/  LOP3.LUT R4, R4, 0xfffffffc, RZ, 0xc0, !PT ;  /* 0xfffffffc04047812 */ /* 0x000fe200078ec0ff */
[----:B------:R-:W-:Y:S01]  /*0c80*/  IMAD.WIDE R190, R190, R191, UR58 ;  /* 0x0000003abebe7e25 */ /* 0x000fe2000f8e02bf */
[--C-:B------:R-:W-:Y:S02]  /*0c90*/  SHF.R.S32.HI R2, RZ, 0x2, R25.reuse ;  /* 0x00000002ff027819 */ /* 0x100fe40000011419 */
[----:B------:R-:W-:Y:S01]  /*0ca0*/  SHF.R.S32.HI R5, RZ, 0x1f, R25 ;  /* 0x0000001fff057819 */ /* 0x000fe20000011419 */
[----:B------:R-:W-:Y:S01]  /*0cb0*/  IMAD.IADD R4, R205, 0x1, -R4 ;  /* 0x00000001cd047824 */ /* 0x000fe200078e0a04 */
[----:B------:R-:W-:-:S02]  /*0cc0*/  IADD3 R9, P6, R190, 0x20, RZ ;  /* 0x00000020be097810 */ /* 0x000fc40007fde0ff */
[----:B------:R-:W-:Y:S02]  /*0cd0*/  LEA.HI R5, R5, R2, RZ, 0x3 ;  /* 0x0000000205057211 */ /* 0x000fe400078f18ff */
[----:B------:R-:W-:Y:S02]  /*0ce0*/  LEA.HI R3, R3, R212, RZ, 0x5 ;  /* 0x000000d403037211 */ /* 0x000fe400078f28ff */
[----:B------:R-:W-:Y:S02]  /*0cf0*/  LOP3.LUT R5, R5, 0xfffffff8, RZ, 0xc0, !PT ;  /* 0xfffffff805057812 */ /* 0x000fe400078ec0ff */
[----:B------:R-:W-:Y:S02]  /*0d00*/  LEA.HI R6, R4, R4, RZ, 0x1 ;  /* 0x0000000404067211 */ /* 0x000fe400078f08ff */
[----:B------:R-:W-:Y:S01]  /*0d10*/  LOP3.LUT R7, R9, 0x380, RZ, 0xc0, !PT ;  /* 0x0000038009077812 */ /* 0x000fe200078ec0ff */
[----:B------:R-:W-:Y:S01]  /*0d20*/  IMAD.IADD R2, R2, 0x1, -R5 ;  /* 0x0000000102027824 */ /* 0x000fe200078e0a05 */
[----:B------:R-:W-:-:S02]  /*0d30*/  SHF.R.S32.HI R3, RZ, 0x5, R3 ;  /* 0x00000005ff037819 */ /* 0x000fc40000011403 */
[----:B------:R-:W-:Y:S02]  /*0d40*/  LOP3.LUT R5, R6, 0x1ffffffe, RZ, 0xc0, !PT ;  /* 0x1ffffffe06057812 */ /* 0x000fe400078ec0ff */
[----:B------:R-:W-:Y:S01]  /*0d50*/  SHF.R.U64 R6, R7, 0x3, RZ ;  /* 0x0000000307067819 */ /* 0x000fe200000012ff */
[----:B------:R-:W-:Y:S01]  /*0d60*/  IMAD R27, R3, 0x10, R2 ;  /* 0x00000010031b7824 */ /* 0x000fe200078e0202 */
[----:B------:R-:W-:Y:S01]  /*0d70*/  IADD3 R7, P1, R190, 0x60, RZ ;  /* 0x00000060be077810 */ /* 0x000fe20007f3e0ff */
[----:B------:R-:W-:Y:S01]  /*0d80*/  IMAD.IADD R29, R4, 0x1, -R5 ;  /* 0x00000001041d7824 */ /* 0x000fe200078e0a05 */
[----:B------:R-:W-:Y:S01]  /*0d90*/  LOP3.LUT R2, R6, R9, RZ, 0x3c, !PT ;  /* 0x0000000906027212 */ /* 0x000fe200078e3cff */
[----:B------:R-:W-:Y:S01]  /*0da0*/  IMAD.X R3, RZ, RZ, R191, P6 ;  /* 0x000000ffff037224 */ /* 0x000fe200030e06bf */
[----:B------:R-:W-:Y:S02]  /*0db0*/  LOP3.LUT R6, R7, 0x380, RZ, 0xc0, !PT ;  /* 0x0000038007067812 */ /* 0x000fe400078ec0ff */
[----:B------:R-:W-:-:S02]  /*0dc0*/  IADD3 R11, P3, R190, 0x4020, RZ ;  /* 0x00004020be0b7810 */ /* 0x000fc40007f7e0ff */
[----:B------:R-:W-:Y:S02]  /*0dd0*/  IADD3 R5, P0, R190, 0x40, RZ ;  /* 0x00000040be057810 */ /* 0x000fe40007f1e0ff */
[----:B------:R-:W-:Y:S02]  /*0de0*/  SHF.R.U64 R6, R6, 0x3, RZ ;  /* 0x0000000306067819 */ /* 0x000fe400000012ff */
[----:B------:R-:W-:Y:S02]  /*0df0*/  LOP3.LUT R10, R11, 0x380, RZ, 0xc0, !PT ;  /* 0x000003800b0a7812 */ /* 0x000fe400078ec0ff */
[----:B------:R-:W-:Y:S02]  /*0e00*/  LOP3.LUT R4, R5, 0x380, RZ, 0xc0, !PT ;  /* 0x0000038005047812 */ /* 0x000fe400078ec0ff */
[----:B------:R-:W-:Y:S01]  /*0e10*/  LOP3.LUT R6, R6, R7, RZ, 0x3c, !PT ;  /* 0x0000000706067212 */ /* 0x000fe200078e3cff */
[----:B------:R-:W-:Y:S01]  /*0e20*/  IMAD.X R7, RZ, RZ, R191, P1 ;  /* 0x000000ffff077224 */ /* 0x000fe200008e06bf */
[----:B------:R-:W-:-:S02]  /*0e30*/  MOV R2, R2 ;  /* 0x0000000200027202 */ /* 0x000fc40000000f00 */
[----:B------:R-:W-:Y:S02]  /*0e40*/  IADD3 R9, P2, R190, 0x4000, RZ ;  /* 0x00004000be097810 */ /* 0x000fe40007f5e0ff */
[----:B------:R-:W-:Y:S01]  /*0e50*/  SHF.R.U64 R10, R10, 0x3, RZ ;  /* 0x000000030a0a7819 */ /* 0x000fe200000012ff */
[----:B------:R0:W-:Y:S01]  /*0e60*/  STL [R1+0x450], R2 ;  /* 0x0004500201007387 */ /* 0x0001e20000100800 */
[----:B------:R-:W-:Y:S02]  /*0e70*/  LEA.HI R26, R26, R219, RZ, 0x1 ;  /* 0x000000db1a1a7211 */ /* 0x000fe400078f08ff */
[----:B------:R-:W-:Y:S02]  /*0e80*/  SHF.R.U64 R4, R4, 0x3, RZ ;  /* 0x0000000304047819 */ /* 0x000fe400000012ff */
[----:B------:R-:W-:Y:S02]  /*0e90*/  LOP3.LUT R8, R9, 0x380, RZ, 0xc0, !PT ;  /* 0x0000038009087812 */ /* 0x000fe400078ec0ff */
[----:B------:R-:W-:Y:S01]  /*0ea0*/  LOP3.LUT R10, R10, R11, RZ, 0x3c, !PT ;  /* 0x0000000b0a0a7212 */ /* 0x000fe200078e3cff */
[----:B------:R-:W-:Y:S01]  /*0eb0*/  IMAD.X R11, RZ, RZ, R191, P3 ;  /* 0x000000ffff0b7224 */ /* 0x000fe200018e06bf */
[----:B------:R-:W-:-:S02]  /*0ec0*/  LOP3.LUT R26, R26, 0x3fffffe, RZ, 0xc0, !PT ;  /* 0x03fffffe1a1a7812 */ /* 0x000fc400078ec0ff */
[----:B0-----:R-:W-:Y:S02]  /*0ed0*/  MOV R2, R6 ;  /* 0x0000000600027202 */ /* 0x001fe40000000f00 */
[----:B------:R-:W-:Y:S01]  /*0ee0*/  LOP3.LUT R4, R4, R5, RZ, 0x3c, !PT ;  /* 0x0000000504047212 */ /* 0x000fe200078e3cff */
[--C-:B------:R-:W-:Y:S01]  /*0ef0*/  IMAD.X R5, RZ, RZ, R191.reuse, P0 ;  /* 0x000000ffff057224 */ /* 0x100fe200000e06bf */
[----:B------:R-:W-:Y:S01]  /*0f00*/  SHF.R.U64 R8, R8, 0x3, RZ ;  /* 0x0000000308087819 */ /* 0x000fe200000012ff */
[----:B------:R0:W-:Y:S01]  /*0f10*/  STL [R1+0x448], R2 ;  /* 0x0004480201007387 */ /* 0x0001e20000100800 */
[----:B------:R-:W-:Y:S01]  /*0f20*/  IMAD.IADD R26, R219, 0x1, -R26 ;  /* 0x00000001db1a7824 */ /* 0x000fe200078e0a1a */
[----:B------:R-:W-:Y:S02]  /*0f30*/  LEA.HI R0, R0, R205, RZ, 0x3 ;  /* 0x000000cd00007211 */ /* 0x000fe400078f18ff */
[----:B------:R-:W-:Y:S01]  /*0f40*/  LOP3.LUT R8, R8, R9, RZ, 0x3c, !PT ;  /* 0x0000000908087212 */ /* 0x000fe200078e3cff */
[----:B------:R-:W-:Y:S01]  /*0f50*/  IMAD.X R9, RZ, RZ, R191, P2 ;  /* 0x000000ffff097224 */ /* 0x000fe200010e06bf */
[----:B------:R-:W-:Y:S01]  /*0f60*/  MOV R3, R4 ;  /* 0x0000000400037202 */ /* 0x000fe20000000f00 */
[----:B------:R-:W-:Y:S01]  /*0f70*/  IMAD R206, R26, 0x40, R27 ;  /* 0x000000401ace7824 */ /* 0x000fe200078e021b */
[----:B------:R-:W-:-:S02]  /*0f80*/  SHF.R.S32.HI R210, RZ, 0x3, R0 ;  /* 0x00000003ffd27819 */ /* 0x000fc40000011400 */
[----:B0-----:R-:W-:Y:S01]  /*0f90*/  MOV R2, R10 ;  /* 0x0000000a00027202 */ /* 0x001fe20000000f00 */
[----:B------:R0:W-:Y:S01]  /*0fa0*/  STL [R1+0x44c], R3 ;  /* 0x00044c0301007387 */ /* 0x0001e20000100800 */
[C---:B------:R-:W-:Y:S02]  /*0fb0*/  IADD3 R19, P6, R190.reuse, 0x8000, RZ ;  /* 0x00008000be137810 */ /* 0x040fe40007fde0ff */
[C---:B------:R-:W-:Y:S01]  /*0fc0*/  IADD3 R21, P0, R190.reuse, 0xc060, RZ ;  /* 0x0000c060be157810 */ /* 0x040fe20007f1e0ff */
[----:B------:R1:W-:Y:S01]  /*0fd0*/  STL [R1+0x440], R2 ;  /* 0x0004400201007387 */ /* 0x0003e20000100800 */
[----:B------:R-:W-:Y:S02]  /*0fe0*/  LOP3.LUT R18, R19, 0x380, RZ, 0xc0, !PT ;  /* 0x0000038013127812 */ /* 0x000fe400078ec0ff */
[C---:B------:R-:W-:Y:S02]  /*0ff0*/  IADD3 R13, P4, R190.reuse, 0x4040, RZ ;  /* 0x00004040be0d7810 */ /* 0x040fe40007f9e0ff */
[----:B------:R-:W-:-:S02]  /*1000*/  IADD3 R15, P5, R190, 0x4060, RZ ;  /* 0x00004060be0f7810 */ /* 0x000fc40007fbe0ff */
[----:B0-----:R-:W-:Y:S02]  /*1010*/  MOV R3, R8 ;  /* 0x0000000800037202 */ /* 0x001fe40000000f00 */
[----:B------:R-:W-:Y:S02]  /*1020*/  SHF.R.U64 R18, R18, 0x3, RZ ;  /* 0x0000000312127819 */ /* 0x000fe400000012ff */
[----:B-1----:R-:W-:Y:S01]  /*1030*/  LOP3.LUT R2, R0, 0xfffffff8, RZ, 0xc0, !PT ;  /* 0xfffffff800027812 */ /* 0x002fe200078ec0ff */
[----:B------:R-:W-:Y:S01]  /*1040*/  IMAD R0, R29, 0x8, R206 ;  /* 0x000000081d007824 */ /* 0x000fe200078e02ce */
[----:B------:R0:W-:Y:S01]  /*1050*/  STL [R1+0x444], R3 ;  /* 0x0004440301007387 */ /* 0x0001e20000100800 */
[----:B------:R-:W-:Y:S02]  /*1060*/  LOP3.LUT R20, R21, 0x380, RZ, 0xc0, !PT ;  /* 0x0000038015147812 */ /* 0x000fe400078ec0ff */
[----:B------:R-:W-:Y:S01]  /*1070*/  LOP3.LUT R12, R13, 0x380, RZ, 0xc0, !PT ;  /* 0x000003800d0c7812 */ /* 0x000fe200078ec0ff */
[----:B------:R0:W-:Y:S01]  /*1080*/  STL [R1+0x454], R0 ;  /* 0x0004540001007387 */ /* 0x0001e20000100800 */
[----:B------:R-:W-:Y:S01]  /*1090*/  LOP3.LUT R14, R15, 0x380, RZ, 0xc0, !PT ;  /* 0x000003800f0e7812 */ /* 0x000fe200078ec0ff */
[----:B------:R-:W-:Y:S01]  /*10a0*/  IMAD.IADD R211, R205, 0x1, -R2 ;  /* 0x00000001cdd37824 */ /* 0x000fe200078e0a02 */
[----:B------:R-:W-:Y:S01]  /*10b0*/  LOP3.LUT R18, R18, R19, RZ, 0x3c, !PT ;  /* 0x0000001312127212 */ /* 0x000fe200078e3cff */
[--C-:B------:R-:W-:Y:S01]  /*10c0*/  IMAD.X R19, RZ, RZ, R191.reuse, P6 ;  /* 0x000000ffff137224 */ /* 0x100fe200030e06bf */
[----:B------:R-:W-:Y:S01]  /*10d0*/  SHF.R.U64 R20, R20, 0x3, RZ ;  /* 0x0000000314147819 */ /* 0x000fe200000012ff */
[C---:B------:R-:W-:Y:S01]  /*10e0*/  IMAD.SHL.U32 R193, R211.reuse, 0x8, RZ ;  /* 0x00000008d3c17824 */ /* 0x040fe200078e00ff */
[----:B------:R-:W-:Y:S01]  /*10f0*/  SHF.R.U64 R12, R12, 0x3, RZ ;  /* 0x000000030c0c7819 */ /* 0x000fe200000012ff */
[----:B------:R-:W-:Y:S01]  /*1100*/  IMAD R211, R211, 0x20, R210 ;  /* 0x00000020d3d37824 */ /* 0x000fe200078e02d2 */
[----:B------:R-:W-:Y:S01]  /*1110*/  SHF.R.U64 R14, R14, 0x3, RZ ;  /* 0x000000030e0e7819 */ /* 0x000fe200000012ff */
[----:B------:R-:W-:Y:S01]  /*1120*/  VIADD R195, R193, 0x40 ;  /* 0x00000040c1c37836 */ /* 0x000fe20000000000 */
[----:B------:R-:W-:Y:S01]  /*1130*/  LOP3.LUT R25, R25, 0x7ffffffc, RZ, 0xc0, !PT ;  /* 0x7ffffffc19197812 */ /* 0x000fe200078ec0ff */
[C---:B------:R-:W-:Y:S01]  /*1140*/  VIADD R194, R193.reuse, 0x80 ;  /* 0x00000080c1c27836 */ /* 0x040fe20000000000 */
[----:B------:R-:W-:Y:S01]  /*1150*/  LOP3.LUT R20, R20, R21, RZ, 0x3c, !PT ;  /* 0x0000001514147212 */ /* 0x000fe200078e3cff */
[--C-:B------:R-:W-:Y:S01]  /*1160*/  IMAD.X R21, RZ, RZ, R191.reuse, P0 ;  /* 0x000000ffff157224 */ /* 0x100fe200000e06bf */
[----:B------:R-:W-:Y:S01]  /*1170*/  LOP3.LUT R12, R12, R13, RZ, 0x3c, !PT ;  /* 0x0000000d0c0c7212 */ /* 0x000fe200078e3cff */
[--C-:B------:R-:W-:Y:S01]  /*1180*/  IMAD.X R13, RZ, RZ, R191.reuse, P4 ;  /* 0x000000ffff0d7224 */ /* 0x100fe200020e06bf */
[----:B------:R-:W-:Y:S01]  /*1190*/  LOP3.LUT R14, R14, R15, RZ, 0x3c, !PT ;  /* 0x0000000f0e0e7212 */ /* 0x000fe200078e3cff */
[----:B------:R-:W-:Y:S01]  /*11a0*/  IMAD.X R15, RZ, RZ, R191, P5 ;  /* 0x000000ffff0f7224 */ /* 0x000fe200028e06bf */
[----:B------:R-:W-:Y:S01]  /*11b0*/  MOV R227, R18 ;  /* 0x0000001200e37202 */ /* 0x000fe20000000f00 */
[----:B------:R-:W-:Y:S01]  /*11c0*/  VIADD R196, R193, 0xc0 ;  /* 0x000000c0c1c47836 */ /* 0x000fe20000000000 */
[----:B------:R-:W-:Y:S01]  /*11d0*/  IADD3 R185, P0, R16, 0x50, RZ ;  /* 0x0000005010b97810 */ /* 0x000fe20007f1e0ff */
[----:B------:R-:W-:Y:S01]  /*11e0*/  IMAD.IADD R25, R212, 0x1, -R25 ;  /* 0x00000001d4197824 */ /* 0x000fe200078e0a19 */
[----:B------:R-:W-:-:S02]  /*11f0*/  IADD3 R18, P1, R16, 0x11c, RZ ;  /* 0x0000011c10127810 */ /* 0x000fc40007f3e0ff */
[----:B------:R-:W-:Y:S01]  /*1200*/  IADD3 R218, P2, R16, 0x200, RZ ;  /* 0x0000020010da7810 */ /* 0x000fe20007f5e0ff */
[--C-:B------:R-:W-:Y:S01]  /*1210*/  IMAD.X R199, RZ, RZ, R17.reuse, P0 ;  /* 0x000000ffffc77224 */ /* 0x100fe200000e0611 */
[----:B------:R-:W-:Y:S01]  /*1220*/  MOV R229, R12 ;  /* 0x0000000c00e57202 */ /* 0x000fe20000000f00 */
[--C-:B------:R-:W-:Y:S01]  /*1230*/  IMAD.X R161, RZ, RZ, R17.reuse, P1 ;  /* 0x000000ffffa17224 */ /* 0x100fe200008e0611 */
[----:B------:R-:W-:Y:S01]  /*1240*/  MOV R228, R14 ;  /* 0x0000000e00e47202 */ /* 0x000fe20000000f00 */
[----:B------:R-:W-:Y:S01]  /*1250*/  IMAD.X R217, RZ, RZ, R17, P2 ;  /* 0x000000ffffd97224 */ /* 0x000fe200010e0611 */
[----:B------:R-:W-:Y:S01]  /*1260*/  MOV R226, R20 ;  /* 0x0000001400e27202 */ /* 0x000fe20000000f00 */
[----:B------:R-:W-:Y:S01]  /*1270*/  IMAD.SHL.U32 R207, R25, 0x2, RZ ;  /* 0x0000000219cf7824 */ /* 0x000fe200078e00ff */
[----:B------:R-:W-:Y:S02]  /*1280*/  SHF.R.S32.HI R203, RZ, 0x1f, R193 ;  /* 0x0000001fffcb7819 */ /* 0x000fe400000114c1 */
[----:B------:R-:W-:-:S02]  /*1290*/  SHF.R.S32.HI R202, RZ, 0x1f, R195 ;  /* 0x0000001fffca7819 */ /* 0x000fc400000114c3 */
[----:B------:R-:W-:Y:S02]  /*12a0*/  SHF.R.S32.HI R201, RZ, 0x1f, R194 ;  /* 0x0000001fffc97819 */ /* 0x000fe400000114c2 */
[----:B0-----:R-:W-:-:S07]  /*12b0*/  SHF.R.S32.HI R200, RZ, 0x1f, R196 ;  /* 0x0000001fffc87819 */ /* 0x001fce00000114c4 */
.L_x_11306:
        /* <DEDUP_REMOVED lines=21> */
.L_x_11177:
[----:B------:R-:W-:Y:S01]  /*1410*/  ULDC UR7, c[0x0][0xd54] ;  /* 0x0003550000077ab9 */ /* 0x000fe20000000800 */
[----:B------:R-:W-:Y:S01]  /*1420*/  UMOV UR6, UR12 ;  /* 0x0000000c00067c82 */ /* 0x000fe20008000000 */
[----:B------:R-:W-:-:S11]  /*1430*/  UISETP.NE.AND UP0, UPT, UR7, 0x1, UPT ;  /* 0x000000010700788c */ /* 0x000fd6000bf05270 */
[----:B------:R-:W-:Y:S02]  /*1440*/  @UP0 ULDC.64 UR10, c[0x0][0xd58] ;  /* 0x00035600000a0ab9 */ /* 0x000fe40000000a00 */
[----:B------:R-:W-:-:S04]  /*1450*/  UIMAD.WIDE.U32 UR4, UR12, UR10, URZ ;  /* 0x0000000a0c0472a5 */ /* 0x000fc8000f8e003f */
[----:B------:R-:W-:-:S04]  /*1460*/  @UP0 USHF.R.U32.HI UR6, URZ, UR11, UR5 ;  /* 0x0000000b3f060299 */ /* 0x000fc80008011605 */
[----:B------:R-:W-:-:S12]  /*1470*/  UIMAD UR4, UR6, UR7, URZ ;  /* 0x00000007060472a4 */ /* 0x000fd8000f8e023f */
.L_x_11178:
[----:B------:R-:W2:Y:S01]  /*1480*/  LDL R0, [R1+0x458] ;  /* 0x0004580001007983 */ /* 0x000ea20000100800 */
[----:B------:R-:W-:Y:S01]  /*1490*/  UIADD3 UR10, UP2, UR58, 0x32450, URZ ;  /* 0x000324503a0a7890 */ /* 0x000fe2000ff5e03f */
[----:B------:R-:W-:Y:S01]  /*14a0*/  IMAD.U32 R15, RZ, RZ, UR9 ;  /* 0x00000009ff0f7e24 */ /* 0x000fe2000f8e00ff */
[----:B------:R-:W-:Y:S01]  /*14b0*/  UIADD3 UR5, UP3, UR58, 0x32460, URZ ;  /* 0x000324603a057890 */ /* 0x000fe2000ff7e03f */
[----:B------:R-:W-:Y:S01]  /*14c0*/  IMAD.MOV.U32 R3, RZ, RZ, 0x80 ;  /* 0x00000080ff037424 */ /* 0x000fe200078e00ff */
[----:B------:R-:W-:Y:S01]  /*14d0*/  UIADD3.X UR11, URZ, UR59, URZ, UP2, !UPT ;  /* 0x0000003b3f0b7290 */ /* 0x000fe200097fe43f */
[----:B------:R-:W-:Y:S01]  /*14e0*/  IMAD.MOV.U32 R13, RZ, RZ, 0x80 ;  /* 0x00000080ff0d7424 */ /* 0x000fe200078e00ff */
[----:B------:R-:W-:Y:S01]  /*14f0*/  UIADD3 UR13, UP1, UR58, 0x32440, URZ ;  /* 0x000324403a0d7890 */ /* 0x000fe2000ff3e03f */
[----:B------:R-:W-:Y:S01]  /*1500*/  IMAD.U32 R8, RZ, RZ, UR10 ;  /* 0x0000000aff087e24 */ /* 0x000fe2000f8e00ff */
[----:B------:R-:W-:Y:S01]  /*1510*/  UIADD3 UR14, UP0, UR58, 0x32430, URZ ;  /* 0x000324303a0e7890 */ /* 0x000fe2000ff1e03f */
[----:B------:R-:W-:Y:S01]  /*1520*/  IMAD.U32 R10, RZ, RZ, UR5 ;  /* 0x00000005ff0a7e24 */ /* 0x000fe2000f8e00ff */
[----:B------:R-:W-:Y:S01]  /*1530*/  UIADD3 UR4, UR12, -UR4, URZ ;  /* 0x800000040c047290 */ /* 0x000fe2000fffe03f */
[----:B------:R-:W-:Y:S01]  /*1540*/  IMAD.U32 R9, RZ, RZ, UR11 ;  /* 0x0000000bff097e24 */ /* 0x000fe2000f8e00ff */
[----:B------:R-:W-:Y:S01]  /*1550*/  ULDC UR11, c[0x0][0xd48] ;  /* 0x00035200000b7ab9 */ /* 0x000fe20000000800 */
[----:B------:R-:W-:Y:S01]  /*1560*/  UIADD3.X UR9, URZ, UR59, URZ, UP1, !UPT ;  /* 0x0000003b3f097290 */ /* 0x000fe20008ffe43f */
[----:B------:R-:W-:Y:S01]  /*1570*/  IMAD.U32 R4, RZ, RZ, UR13 ;  /* 0x0000000dff047e24 */ /* 0x000fe2000f8e00ff */
[----:B------:R-:W-:Y:S01]  /*1580*/  ULOP3.LUT UR6, URZ, UR6, URZ, 0x33, !UPT ;  /* 0x000000063f067292 */ /* 0x000fe2000f8e333f */
[----:B------:R-:W-:Y:S01]  /*1590*/  IMAD.MOV.U32 R14, RZ, RZ, 0x100 ;  /* 0x00000100ff0e7424 */ /* 0x000fe200078e00ff */
[----:B------:R-:W-:Y:S01]  /*15a0*/  ULDC UR13, c[0x0][0xd54] ;  /* 0x00035500000d7ab9 */ /* 0x000fe20000000800 */
[----:B------:R-:W-:Y:S01]  /*15b0*/  UISETP.NE.AND UP1, UPT, UR11, 0x1, UPT ;  /* 0x000000010b00788c */ /* 0x000fe2000bf25270 */
[----:B------:R-:W-:Y:S01]  /*15c0*/  IMAD.U32 R5, RZ, RZ, UR9 ;  /* 0x00000009ff057e24 */ /* 0x000fe2000f8e00ff */
[----:B------:R-:W-:Y:S01]  /*15d0*/  UIADD3.X UR15, URZ, UR59, URZ, UP0, !UPT ;  /* 0x0000003b3f0f7290 */ /* 0x000fe200087fe43f */
[----:B------:R-:W-:Y:S01]  /*15e0*/  STL.64 [R1+0x30], R14 ;  /* 0x0000300e01007387 */ /* 0x000fe20000100a00 */
[----:B------:R-:W-:Y:S01]  /*15f0*/  UIMAD UR13, UR8, UR13, UR4 ;  /* 0x0000000d080d72a4 */ /* 0x000fe2000f8e0204 */
[C---:B------:R-:W-:Y:S01]  /*1600*/  IADD3 R47, P0, R16.reuse, 0x410, RZ ;  /* 0x00000410102f7810 */ /* 0x040fe20007f1e0ff */
[----:B------:R-:W-:Y:S01]  /*1610*/  ULDC UR5, c[0x0][0x448] ;  /* 0x0001120000057ab9 */ /* 0x000fe20000000800 */
[----:B------:R-:W-:Y:S01]  /*1620*/  ULDC.64 UR16, c[0x0][0x418] ;  /* 0x0001060000107ab9 */ /* 0x000fe20000000a00 */
[----:B------:R-:W-:Y:S01]  /*1630*/  UISETP.NE.AND UP5, UPT, UR5, 0x1, UPT ;  /* 0x000000010500788c */ /* 0x000fe2000bfa5270 */
[----:B------:R-:W-:Y:S01]  /*1640*/  STL.64 [R1+0x20], R4 ;  /* 0x0000200401007387 */ /* 0x000fe20000100a00 */
[----:B------:R-:W-:Y:S01]  /*1650*/  UISETP.NE.U32.AND UP0, UPT, UR16, URZ, UPT ;  /* 0x0000003f1000728c */ /* 0x000fe2000bf05070 */
[----:B------:R-:W-:Y:S01]  /*1660*/  IADD3 R45, P1, R16, 0x28, RZ ;  /* 0x00000028102d7810 */ /* 0x000fe20007f3e0ff */
[----:B------:R-:W-:Y:S01]  /*1670*/  ULDC UR10, c[0x0][0x20] ;  /* 0x00000800000a7ab9 */ /* 0x000fe20000000800 */
[----:B------:R-:W-:Y:S01]  /*1680*/  ULDC.64 UR4, c[0x0][0xad8] ;  /* 0x0002b60000047ab9 */ /* 0x000fe20000000a00 */
[----:B------:R-:W-:Y:S01]  /*1690*/  VIADD R19, R185, -UR10 ;  /* 0x8000000ab9137c36 */ /* 0x000fe20008000000 */
[----:B------:R-:W-:Y:S01]  /*16a0*/  UISETP.NE.AND.EX UP0, UPT, UR17, URZ, UPT, UP0 ;  /* 0x0000003f1100728c */ /* 0x000fe2000bf05300 */
[----:B------:R-:W-:Y:S01]  /*16b0*/  STL.128 [R1+0x410], RZ ;  /* 0x000410ff01007387 */ /* 0x000fe20000100c00 */
[----:B------:R-:W-:Y:S01]  /*16c0*/  ULDC UR43, c[0x0][0x424] ;  /* 0x00010900002b7ab9 */ /* 0x000fe20000000800 */
[----:B------:R-:W-:Y:S01]  /*16d0*/  UISETP.GE.AND UP4, UPT, UR5, 0x1, UPT ;  /* 0x000000010500788c */ /* 0x000fe2000bf86270 */
[--C-:B------:R-:W-:Y:S01]  /*16e0*/  IMAD.X R48, RZ, RZ, R17.reuse, P0 ;  /* 0x000000ffff307224 */ /* 0x100fe200000e0611 */
[----:B------:R-:W-:Y:S01]  /*16f0*/  STL.128 [R1+0x420], RZ ;  /* 0x000420ff01007387 */ /* 0x000fe20000100c00 */
[----:B------:R-:W-:Y:S01]  /*1700*/  USEL UR43, UR43, 0x1, UP0 ;  /* 0x000000012b2b7887 */ /* 0x000fe20008000000 */
[----:B------:R-:W-:Y:S01]  /*1710*/  IMAD.X R46, RZ, RZ, R17, P1 ;  /* 0x000000ffff2e7224 */ /* 0x000fe200008e0611 */
[----:B------:R-:W-:Y:S01]  /*1720*/  UMOV UR60, UR13 ;  /* 0x0000000d003c7c82 */ /* 0x000fe20008000000 */
[----:B------:R-:W-:Y:S01]  /*1730*/  STL.128 [R1+0x200], RZ ;  /* 0x000200ff01007387 */ /* 0x000fe20000100c00 */
[----:B------:R-:W-:Y:S01]  /*1740*/  ULDC UR12, c[0x0][0x2f0] ;  /* 0x0000bc00000c7ab9 */ /* 0x000fe20000000800 */
[----:B------:R-:W-:Y:S01]  /*1750*/  @UP5 ULDC UR9, c[0x0][0x44c] ;  /* 0x0001130000095ab9 */ /* 0x000fe20000000800 */
[----:B------:R-:W-:Y:S01]  /*1760*/  UIMAD UR43, UR43, UR12, URZ ;  /* 0x0000000c2b2b72a4 */ /* 0x000fe2000f8e023f */
[----:B------:R-:W-:Y:S01]  /*1770*/  STL.128 [R1+0x210], RZ ;  /* 0x000210ff01007387 */ /* 0x000fe20000100c00 */
[----:B------:R-:W-:Y:S01]  /*1780*/  PLOP3.LUT P2, PT, PT, PT, UP4, 0x40, 0x0 ;  /* 0x000000000000781c */ /* 0x000fe20003f4e848 */
[----:B------:R-:W-:Y:S01]  /*1790*/  ULDC UR44, c[0x0][0x288] ;  /* 0x0000a200002c7ab9 */ /* 0x000fe20000000800 */
[----:B------:R-:W-:Y:S01]  /*17a0*/  UP2UR UR39, UPR, URZ, 0x20 ;  /* 0x000000203f277883 */ /* 0x000fe20008000000 */
[----:B------:R-:W-:Y:S01]  /*17b0*/  STL.128 [R1+0x220], RZ ;  /* 0x000220ff01007387 */ /* 0x000fe20000100c00 */
[----:B------:R-:W-:-:S02]  /*17c0*/  UIADD3 UR38, UR43, 0x1, -UR44 ;  /* 0x000000012b267890 */ /* 0x000fc4000fffe82c */
[----:B------:R-:W-:Y:S01]  /*17d0*/  UP2UR UR41, UPR, URZ, 0x10 ;  /* 0x000000103f297883 */ /* 0x000fe20008000000 */
[----:B------:R-:W-:Y:S04]  /*17e0*/  STL.128 [R1+0x230], RZ ;  /* 0x000230ff01007387 */ /* 0x000fe80000100c00 */
        /* <DEDUP_REMOVED lines=28> */
[----:B------:R-:W-:Y:S04]  /*19b0*/  STL [R1+0x10], RZ ;  /* 0x000010ff01007387 */ /* 0x000fe80000100800 */
[----:B------:R-:W-:Y:S01]  /*19c0*/  STL [R1+0x38], RZ ;  /* 0x000038ff01007387 */ /* 0x000fe20000100800 */
[----:B--2---:R-:W-:-:S13]  /*19d0*/  R2UR UR7, R0 ;  /* 0x00000000000772ca */ /* 0x004fda00000e0000 */
[----:B------:R-:W-:Y:S02]  /*19e0*/  IMAD.U32 R0, RZ, RZ, UR7 ;  /* 0x00000007ff007e24 */ /* 0x000fe4000f8e00ff */
[----:B------:R-:W-:Y:S01]  /*19f0*/  IMAD.U32 R2, RZ, RZ, UR7 ;  /* 0x00000007ff027e24 */ /* 0x000fe2000f8e00ff */
[----:B------:R-:W-:Y:S01]  /*1a00*/  UIADD3.X UR7, URZ, UR59, URZ, UP3, !UPT ;  /* 0x0000003b3f077290 */ /* 0x000fe20009ffe43f */
[----:B------:R-:W-:Y:S02]  /*1a10*/  IMAD.MOV.U32 R12, RZ, RZ, R0 ;  /* 0x000000ffff0c7224 */ /* 0x000fe400078e0000 */
[----:B------:R-:W0:Y:S01]  /*1a20*/  LDC R0, c[0x0][0xa80] ;  /* 0x0002a000ff007b82 */ /* 0x000e220000000800 */
[----:B------:R1:W-:Y:S02]  /*1a30*/  STL.64 [R1+0x28], R2 ;  /* 0x0000280201007387 */ /* 0x0003e40000100a00 */
[----:B------:R-:W-:Y:S01]  /*1a40*/  IMAD.U32 R11, RZ, RZ, UR7 ;  /* 0x00000007ff0b7e24 */ /* 0x000fe2000f8e00ff */
[----:B------:R-:W-:Y:S01]  /*1a50*/  ULDC UR7, c[0x0][0xd3c] ;  /* 0x00034f0000077ab9 */ /* 0x000fe20000000800 */
[----:B------:R-:W-:Y:S01]  /*1a60*/  STL.128 [R1], R12 ;  /* 0x0000000c01007387 */ /* 0x000fe20000100c00 */
[----:B------:R-:W-:-:S03]  /*1a70*/  UIADD3 UR8, UR6, UR7, URZ ;  /* 0x0000000706087290 */ /* 0x000fc6000fffe03f */
[----:B------:R-:W-:Y:S01]  /*1a80*/  @UP1 ULDC UR6, c[0x0][0xd4c] ;  /* 0x0003530000061ab9 */ /* 0x000fe20000000800 */
[----:B------:R-:W-:Y:S01]  /*1a90*/  USHF.L.U32 UR61, UR8, 0x7, URZ ;  /* 0x00000007083d7899 */ /* 0x000fe2000800063f */
[----:B------:R-:W-:Y:S01]  /*1aa0*/  STL.128 [R1+0x40], R8 ;  /* 0x0000400801007387 */ /* 0x000fe20000100c00 */
[----:B------:R-:W-:Y:S01]  /*1ab0*/  UIMAD.WIDE.U32 UR6, UR13, UR6, URZ ;  /* 0x000000060d0672a5 */ /* 0x000fe2000f8e003f */
[----:B-1----:R-:W-:Y:S01]  /*1ac0*/  IMAD.U32 R2, RZ, RZ, UR14 ;  /* 0x0000000eff027e24 */ /* 0x002fe2000f8e00ff */
[----:B------:R-:W-:Y:S01]  /*1ad0*/  @UP1 ULDC UR14, c[0x0][0xd50] ;  /* 0x00035400000e1ab9 */ /* 0x000fe20000000800 */
[----:B------:R-:W-:Y:S01]  /*1ae0*/  IMAD.U32 R3, RZ, RZ, UR15 ;  /* 0x0000000fff037e24 */ /* 0x000fe2000f8e00ff */
[----:B------:R-:W-:Y:S02]  /*1af0*/  UIADD3 UR10, UR61, 0x7f, URZ ;  /* 0x0000007f3d0a7890 */ /* 0x000fe4000fffe03f */
[----:B------:R-:W-:Y:S02]  /*1b00*/  @UP1 USHF.R.U32.HI UR60, URZ, UR14, UR7 ;  /* 0x0000000e3f3c1299 */ /* 0x000fe40008011607 */
[----:B------:R-:W-:Y:S01]  /*1b10*/  STL.64 [R1+0x18], R2 ;  /* 0x0000180201007387 */ /* 0x000fe20000100a00 */
[----:B------:R-:W-:Y:S01]  /*1b20*/  @UP5 ULDC UR15, c[0x0][0x450] ;  /* 0x00011400000f5ab9 */ /* 0x000fe20000000800 */
[----:B------:R-:W-:-:S02]  /*1b30*/  UIADD3 UR6, -UR60, URZ, URZ ;  /* 0x0000003f3c067290 */ /* 0x000fc4000fffe13f */
[----:B0-----:R0:W-:Y:S02]  /*1b40*/  STL [R1+0x430], R0 ;  /* 0x0004300001007387 */ /* 0x0011e40000100800 */
[----:B------:R-:W-:-:S06]  /*1b50*/  UIMAD UR6, UR11, UR6, UR13 ;  /* 0x000000060b0672a4 */ /* 0x000fcc000f8e020d */
[----:B------:R-:W-:Y:S02]  /*1b60*/  IMAD.U32 R204, RZ, RZ, UR6 ;  /* 0x00000006ffcc7e24 */ /* 0x000fe4000f8e00ff */
[----:B0-----:R-:W-:Y:S01]  /*1b70*/  IMAD.U32 R0, RZ, RZ, UR8 ;  /* 0x00000008ff007e24 */ /* 0x001fe2000f8e00ff */
[----:B------:R-:W-:-:S04]  /*1b80*/  UIMAD.WIDE.U32 UR8, UR10, UR9, URZ ;  /* 0x000000090a0872a5 */ /* 0x000fc8000f8e003f */
[----:B------:R0:W-:Y:S01]  /*1b90*/  STL [R19], R0 ;  /* 0x0000000013007387 */ /* 0x0001e20000100800 */
[----:B------:R-:W-:-:S04]  /*1ba0*/  @UP5 USHF.R.U32.HI UR10, URZ, UR15, UR9 ;  /* 0x0000000f3f0a5299 */ /* 0x000fc80008011609 */
[----:B------:R-:W-:-:S04]  /*1bb0*/  UIADD3 UR10, UR38, UR10, URZ ;  /* 0x0000000a260a7290 */ /* 0x000fc8000fffe03f */
[----:B------:R-:W-:Y:S01]  /*1bc0*/  UIADD3 UR4, UR10, UR4, URZ ;  /* 0x000000040a047290 */ /* 0x000fe2000fffe03f */
[----:B0-----:R-:W-:Y:S11]  /*1bd0*/  @P2 BRA `(.L_x_11179) ;  /* 0x0000000000442947 */ /* 0x001ff60003800000 */
        /* <DEDUP_REMOVED lines=10> */
.L_x_11180:
[----:B------:R-:W-:-:S11]  /*1c80*/  UISETP.NE.AND UP0, UPT, UR5, 0x1, UPT ;  /* 0x000000010500788c */ /* 0x000fd6000bf05270 */
[----:B------:R-:W-:Y:S02]  /*1c90*/  @UP0 ULDC.64 UR10, c[0x0][0xae0] ;  /* 0x0002b800000a0ab9 */ /* 0x000fe40000000a00 */
[----:B------:R-:W-:-:S04]  /*1ca0*/  UIMAD.WIDE.U32 UR6, UR8, UR10, URZ ;  /* 0x0000000a080672a5 */ /* 0x000fc8000f8e003f */
[----:B------:R-:W-:-:S12]  /*1cb0*/  @UP0 USHF.R.U32.HI UR8, URZ, UR11, UR7 ;  /* 0x0000000b3f080299 */ /* 0x000fd80008011607 */
.L_x_11181:
[----:B------:R-:W-:-:S04]  /*1cc0*/  UIMAD UR8, UR8, UR5, UR5 ;  /* 0x00000005080872a4 */ /* 0x000fc8000f8e0205 */
[----:B------:R-:W-:-:S04]  /*1cd0*/  UISETP.LT.AND UP0, UPT, UR4, UR8, UPT ;  /* 0x000000080400728c */ /* 0x000fc8000bf01270 */
[----:B------:R-:W-:-:S12]  /*1ce0*/  USEL UR4, UR4, UR8, UP0 ;  /* 0x0000000804047287 */ /* 0x000fd80008000000 */
.L_x_11179:
[----:B------:R-:W-:Y:S02]  /*1cf0*/  UISETP.NE.AND UP0, UPT, UR39, URZ, UPT ;  /* 0x0000003f2700728c */ /* 0x000fe4000bf05270 */
[----:B------:R-:W-:Y:S02]  /*1d00*/  UIADD3 UR6, UR43, 0x5f, URZ ;  /* 0x0000005f2b067890 */ /* 0x000fe4000fffe03f */
[----:B------:R-:W-:Y:S02]  /*1d10*/  UIADD3 UR8, UR4, 0x5f, URZ ;  /* 0x0000005f04087890 */ /* 0x000fe4000fffe03f */
[----:B------:R-:W-:Y:S02]  /*1d20*/  UISETP.GE.AND UP1, UPT, UR5, 0x1, UPT ;  /* 0x000000010500788c */ /* 0x000fe4000bf26270 */
[----:B------:R-:W-:Y:S02]  /*1d30*/  UIMAD.WIDE UR6, UR6, 0x2aaaaaab, URZ ;  /* 0x2aaaaaab060678a5 */ /* 0x000fe4000f8e023f */
[----:B------:R-:W-:Y:S01]  /*1d40*/  UIMAD.WIDE UR8, UR8, 0x2aaaaaab, URZ ;  /* 0x2aaaaaab080878a5 */ /* 0x000fe2000f8e023f */
[----:B------:R-:W-:Y:S01]  /*1d50*/  @UP0 ULDC UR10, c[0x0][0x44c] ;  /* 0x00011300000a0ab9 */ /* 0x000fe20000000800 */
[----:B------:R-:W-:Y:S01]  /*1d60*/  USHF.R.U32.HI UR4, URZ, 0x1f, UR7 ;  /* 0x0000001f3f047899 */ /* 0x000fe20008011607 */
[----:B------:R-:W-:Y:S01]  /*1d70*/  PLOP3.LUT P0, PT, PT, PT, UP1, 0x40, 0x0 ;  /* 0x000000000000781c */ /* 0x000fe20003f0e818 */
[----:B------:R-:W-:-:S02]  /*1d80*/  UIMAD.WIDE.U32 UR10, UR61, UR10, URZ ;  /* 0x0000000a3d0a72a5 */ /* 0x000fc4000f8e003f */
[----:B------:R-:W-:Y:S01]  /*1d90*/  USHF.R.U32.HI UR6, URZ, 0x1f, UR9 ;  /* 0x0000001f3f067899 */ /* 0x000fe20008011609 */
[----:B------:R-:W-:Y:S01]  /*1da0*/  @UP0 ULDC UR14, c[0x0][0x450] ;  /* 0x00011400000e0ab9 */ /* 0x000fe20000000800 */
[----:B------:R-:W-:Y:S01]  /*1db0*/  UMOV UR12, UR61 ;  /* 0x0000003d000c7c82 */ /* 0x000fe20008000000 */
[----:B------:R-:W-:Y:S02]  /*1dc0*/  UIADD3 UR44, UR43, -UR44, URZ ;  /* 0x8000002c2b2c7290 */ /* 0x000fe4000fffe03f */
[----:B------:R-:W-:Y:S02]  /*1dd0*/  @UP0 USHF.R.U32.HI UR12, URZ, UR14, UR11 ;  /* 0x0000000e3f0c0299 */ /* 0x000fe4000801160b */
[----:B------:R-:W-:Y:S02]  /*1de0*/  ULEA.HI.SX32 UR4, UR7, UR4, 0x1c ;  /* 0x0000000407047291 */ /* 0x000fe4000f8fe23f */
[----:B------:R-:W-:Y:S02]  /*1df0*/  ULEA.HI.SX32 UR6, UR9, UR6, 0x1c ;  /* 0x0000000609067291 */ /* 0x000fe4000f8fe23f */
[----:B------:R-:W-:-:S02]  /*1e00*/  UIADD3 UR7, UR44, UR12, URZ ;  /* 0x0000000c2c077290 */ /* 0x000fc4000fffe03f */
[----:B------:R-:W-:Y:S01]  /*1e10*/  UISETP.LT.AND UP0, UPT, UR4, UR6, UPT ;  /* 0x000000060400728c */ /* 0x000fe2000bf01270 */
[----:B------:R-:W-:Y:S02]  /*1e20*/  ULDC UR13, c[0x0][0xad4] ;  /* 0x0002b500000d7ab9 */ /* 0x000fe40000000800 */
[----:B------:R-:W-:Y:S02]  /*1e30*/  UIADD3 UR8, UR7, -UR13, URZ ;  /* 0x8000000d07087290 */ /* 0x000fe4000fffe03f */
[----:B------:R-:W-:Y:S01]  /*1e40*/  USEL UR45, UR4, UR6, UP0 ;  /* 0x00000006042d7287 */ /* 0x000fe20008000000 */
        /* <DEDUP_REMOVED lines=12> */
.L_x_11183:
[----:B------:R-:W-:-:S11]  /*1f10*/  UISETP.NE.AND UP0, UPT, UR5, 0x1, UPT ;  /* 0x000000010500788c */ /* 0x000fd6000bf05270 */
[----:B------:R-:W-:Y:S02]  /*1f20*/  @UP0 ULDC.64 UR10, c[0x0][0xae0] ;  /* 0x0002b800000a0ab9 */ /* 0x000fe40000000a00 */
[----:B------:R-:W-:-:S04]  /*1f30*/  UIMAD.WIDE.U32 UR6, UR4, UR10, URZ ;  /* 0x0000000a040672a5 */ /* 0x000fc8000f8e003f */
[----:B------:R-:W-:-:S12]  /*1f40*/  @UP0 USHF.R.U32.HI UR4, URZ, UR11, UR7 ;  /* 0x0000000b3f040299 */ /* 0x000fd80008011607 */
.L_x_11184:
[----:B------:R-:W-:-:S04]  /*1f50*/  UIMAD UR4, UR4, UR5, URZ ;  /* 0x00000005040472a4 */ /* 0x000fc8000f8e023f */
[----:B------:R-:W-:-:S04]  /*1f60*/  UISETP.LT.AND UP0, UPT, UR8, UR4, UPT ;  /* 0x000000040800728c */ /* 0x000fc8000bf01270 */
[----:B------:R-:W-:-:S12]  /*1f70*/  USEL UR8, UR8, UR4, !UP0 ;  /* 0x0000000408087287 */ /* 0x000fd8000c000000 */
.L_x_11182:
[----:B------:R-:W-:Y:S01]  /*1f80*/  UIMAD.WIDE UR4, UR8, 0x2aaaaaab, URZ ;  /* 0x2aaaaaab080478a5 */ /* 0x000fe2000f8e023f */
[----:B------:R-:W-:-:S03]  /*1f90*/  PLOP3.LUT P0, PT, PT, PT, PT, 0x80, 0x0 ;  /* 0x000000000000781c */ /* 0x000fc60003f0f070 */
[----:B------:R-:W-:-:S04]  /*1fa0*/  USHF.R.U32.HI UR4, URZ, 0x1f, UR5 ;  /* 0x0000001f3f047899 */ /* 0x000fc80008011605 */
[----:B------:R-:W-:-:S04]  /*1fb0*/  ULEA.HI.SX32 UR4, UR5, UR4, 0x1c ;  /* 0x0000000405047291 */ /* 0x000fc8000f8fe23f */
        /* <DEDUP_REMOVED lines=9> */
[----:B------:R-:W-:Y:S01]  /*2050*/  IMAD.MOV.U32 R4, RZ, RZ, 0x1 ;  /* 0x00000001ff047424 */ /* 0x000fe200078e00ff */
[----:B------:R-:W-:Y:S01]  /*2060*/  UIADD3 UR4, UR42, 0x1c400, URZ ;  /* 0x0001c4002a047890 */ /* 0x000fe2000fffe03f */
[----:B------:R-:W-:Y:S01]  /*2070*/  IMAD.MOV.U32 R5, RZ, RZ, RZ ;  /* 0x000000ffff057224 */ /* 0x000fe200078e00ff */
[----:B------:R-:W-:Y:S01]  /*2080*/  USHF.R.U32.HI UR5, URZ, 0x4, UR5 ;  /* 0x000000043f057899 */ /* 0x000fe20008011605 */
[----:B------:R-:W-:Y:S01]  /*2090*/  IMAD.MOV.U32 R6, RZ, RZ, 0x1 ;  /* 0x00000001ff067424 */ /* 0x000fe200078e00ff */
[----:B------:R-:W-:Y:S01]  /*20a0*/  USHF.R.U32.HI UR4, URZ, 0x4, UR4 ;  /* 0x000000043f047899 */ /* 0x000fe20008011604 */
[----:B------:R-:W-:Y:S01]  /*20b0*/  IMAD.MOV.U32 R7, RZ, RZ, RZ ;  /* 0x000000ffff077224 */ /* 0x000fe200078e00ff */
[----:B------:R-:W-:Y:S01]  /*20c0*/  ULOP3.LUT UR5, UR5, 0x3fff, URZ, 0xc0, !UPT ;  /* 0x00003fff05057892 */ /* 0x000fe2000f8ec03f */
[----:B------:R-:W-:Y:S01]  /*20d0*/  IMAD.MOV.U32 R13, RZ, RZ, RZ ;  /* 0x000000ffff0d7224 */ /* 0x000fe200078e00ff */
[----:B------:R-:W-:Y:S01]  /*20e0*/  ULOP3.LUT UR4, UR4, 0x3fff, URZ, 0xc0, !UPT ;  /* 0x00003fff04047892 */ /* 0x000fe2000f8ec03f */
[----:B------:R-:W-:Y:S01]  /*20f0*/  IMAD.MOV.U32 R9, RZ, RZ, 0x40000040 ;  /* 0x40000040ff097424 */ /* 0x000fe200078e00ff */
[----:B------:R-:W-:Y:S01]  /*2100*/  ULOP3.LUT UR7, UR5, 0x3000000, URZ, 0xfc, !UPT ;  /* 0x0300000005077892 */ /* 0x000fe2000f8efc3f */
[----:B------:R1:W-:Y:S01]  /*2110*/  STL.128 [R1+0x60], R4 ;  /* 0x0000600401007387 */ /* 0x0003e20000100c00 */
[----:B------:R-:W-:Y:S01]  /*2120*/  ULOP3.LUT UR4, UR4, 0x10000, URZ, 0xfc, !UPT ;  /* 0x0001000004047892 */ /* 0x000fe2000f8efc3f */
[----:B------:R-:W-:Y:S01]  /*2130*/  IMAD.MOV.U32 R11, RZ, RZ, 0x40000040 ;  /* 0x40000040ff0b7424 */ /* 0x000fe200078e00ff */
[----:B------:R-:W-:Y:S01]  /*2140*/  ULOP3.LUT UR5, UR5, 0x10000, URZ, 0xfc, !UPT ;  /* 0x0001000005057892 */ /* 0x000fe2000f8efc3f */
[----:B------:R2:W-:Y:S01]  /*2150*/  STL.64 [R1+0x70], R12 ;  /* 0x0000700c01007387 */ /* 0x0005e20000100a00 */
[----:B------:R-:W-:Y:S01]  /*2160*/  IMAD.U32 R10, RZ, RZ, UR7 ;  /* 0x00000007ff0a7e24 */ /* 0x000fe2000f8e00ff */
[----:B------:R-:W-:Y:S01]  /*2170*/  IADD3 R29, P1, R16, 0x78, RZ ;  /* 0x00000078101d7810 */ /* 0x000fe20007f3e0ff */
[----:B------:R-:W-:Y:S01]  /*2180*/  IMAD.U32 R8, RZ, RZ, UR4 ;  /* 0x00000004ff087e24 */ /* 0x000fe2000f8e00ff */
[----:B0-----:R-:W-:Y:S01]  /*2190*/  LEA.HI R2, R0, R0, RZ, 0x1 ;  /* 0x0000000000027211 */ /* 0x001fe200078f08ff */
[----:B------:R-:W-:Y:S01]  /*21a0*/  IMAD.U32 R14, RZ, RZ, UR5 ;  /* 0x00000005ff0e7e24 */ /* 0x000fe2000f8e00ff */
[----:B------:R-:W-:Y:S01]  /*21b0*/  ULOP3.LUT UP0, URZ, UR6, 0x1bf, URZ, 0xc0, !UPT ;  /* 0x000001bf063f7892 */ /* 0x000fe2000f80c03f */
[----:B------:R-:W-:Y:S01]  /*21c0*/  IMAD.MOV.U32 R15, RZ, RZ, 0x40000040 ;  /* 0x40000040ff0f7424 */ /* 0x000fe200078e00ff */
[----:B------:R-:W-:Y:S01]  /*21d0*/  LOP3.LUT R3, R2, 0x7fffe, RZ, 0xc0, !PT ;  /* 0x0007fffe02037812 */ /* 0x000fe200078ec0ff */
[----:B------:R0:W-:Y:S01]  /*21e0*/  STL.128 [R1+0x80], R8 ;  /* 0x0000800801007387 */ /* 0x0001e20000100c00 */
[----:B------:R-:W-:Y:S01]  /*21f0*/  IMAD.X R42, RZ, RZ, R17, P1 ;  /* 0x000000ffff2a7224 */ /* 0x000fe200008e0611 */
[----:B------:R-:W-:Y:S01]  /*2200*/  IADD3 R32, P5, R16, 0xf8, RZ ;  /* 0x000000f810207810 */ /* 0x000fe20007fbe0ff */
[----:B-1----:R-:W-:Y:S01]  /*2210*/  IMAD.MOV.U32 R5, RZ, RZ, 0x40000040 ;  /* 0x40000040ff057424 */ /* 0x002fe200078e00ff */
[----:B------:R0:W-:Y:S01]  /*2220*/  STL.64 [R1+0x58], RZ ;  /* 0x000058ff01007387 */ /* 0x0001e20000100a00 */
[----:B------:R-:W-:Y:S01]  /*2230*/  IMAD.IADD R3, R0, 0x1, -R3 ;  /* 0x0000000100037824 */ /* 0x000fe200078e0a03 */
[----:B------:R-:W-:Y:S01]  /*2240*/  PLOP3.LUT P1, PT, PT, PT, UP0, 0x80, 0x0 ;  /* 0x000000000000781c */ /* 0x000fe20003f2f008 */
[----:B--2---:R-:W-:Y:S01]  /*2250*/  IMAD.MOV.U32 R13, RZ, RZ, 0x40000040 ;  /* 0x40000040ff0d7424 */ /* 0x004fe200078e00ff */
[----:B------:R0:W-:Y:S01]  /*2260*/  STL.128 [R1+0x90], RZ ;  /* 0x000090ff01007387 */ /* 0x0001e20000100c00 */
[C---:B------:R-:W-:Y:S01]  /*2270*/  IADD3 R31, P6, R16.reuse, 0xf0, RZ ;  /* 0x000000f0101f7810 */ /* 0x040fe20007fde0ff */
[--C-:B------:R-:W-:Y:S01]  /*2280*/  IMAD.X R33, RZ, RZ, R17.reuse, P5 ;  /* 0x000000ffff217224 */ /* 0x100fe200028e0611 */
[----:B------:R-:W-:Y:S01]  /*2290*/  LEA R3, R3, UR6, 0xd ;  /* 0x0000000603037c11 */ /* 0x000fe2000f8e68ff */
[----:B------:R0:W-:Y:S01]  /*22a0*/  STL.128 [R1+0xa0], RZ ;  /* 0x0000a0ff01007387 */ /* 0x0001e20000100c00 */
[----:B------:R-:W-:Y:S01]  /*22b0*/  IADD3 R30, P0, R16, 0x80, RZ ;  /* 0x00000080101e7810 */ /* 0x000fe20007f1e0ff */
[----:B------:R-:W-:Y:S01]  /*22c0*/  IMAD.X R44, RZ, RZ, R17, P6 ;  /* 0x000000ffff2c7224 */ /* 0x000fe200030e0611 */
[----:B------:R-:W-:Y:S01]  /*22d0*/  SHF.R.U32.HI R0, RZ, 0x4, R3 ;  /* 0x00000004ff007819 */ /* 0x000fe20000011603 */
[----:B------:R-:W-:Y:S01]  /*22e0*/  VIADD R2, R3, 0xa000 ;  /* 0x0000a00003027836 */ /* 0x000fe20000000000 */
[----:B------:R0:W-:Y:S01]  /*22f0*/  STL.128 [R1+0xb0], RZ ;  /* 0x0000b0ff01007387 */ /* 0x0001e20000100c00 */
[----:B------:R-:W-:Y:S01]  /*2300*/  IMAD.X R43, RZ, RZ, R17, P0 ;  /* 0x000000ffff2b7224 */ /* 0x000fe200000e0611 */
[----:B------:R-:W-:-:S02]  /*2310*/  LOP3.LUT R0, R0, 0x3fff, RZ, 0xc0, !PT ;  /* 0x00003fff00007812 */ /* 0x000fc400078ec0ff */
[----:B------:R-:W-:Y:S01]  /*2320*/  SHF.R.U32.HI R2, RZ, 0x4, R2 ;  /* 0x00000004ff027819 */ /* 0x000fe20000011602 */
[----:B------:R0:W-:Y:S01]  /*2330*/  STL.128 [R1+0xc0], RZ ;  /* 0x0000c0ff01007387 */ /* 0x0001e20000100c00 */
[----:B------:R-:W-:Y:S02]  /*2340*/  LOP3.LUT R4, R0, 0x10000, RZ, 0xfc, !PT ;  /* 0x0001000000047812 */ /* 0x000fe400078efcff */
[----:B------:R-:W-:Y:S01]  /*2350*/  LOP3.LUT R2, R2, 0x3fff, RZ, 0xc0, !PT ;  /* 0x00003fff02027812 */ /* 0x000fe200078ec0ff */
[----:B------:R0:W-:Y:S01]  /*2360*/  STL.128 [R1+0xd0], RZ ;  /* 0x0000d0ff01007387 */ /* 0x0001e20000100c00 */
[----:B------:R-:W-:Y:S02]  /*2370*/  IADD3 R27, P2, R16, 0x70, RZ ;  /* 0x00000070101b7810 */ /* 0x000fe40007f5e0ff */
[----:B------:R-:W-:Y:S01]  /*2380*/  LOP3.LUT R2, R2, 0x10000, RZ, 0xfc, !PT ;  /* 0x0001000002027812 */ /* 0x000fe200078efcff */
[----:B------:R0:W-:Y:S01]  /*2390*/  STL.64 [R1+0x78], R4 ;  /* 0x0000780401007387 */ /* 0x0001e20000100a00 */
[C---:B------:R-:W-:Y:S01]  /*23a0*/  IADD3 R28, P3, R16.reuse, 0x68, RZ ;  /* 0x00000068101c7810 */ /* 0x040fe20007f7e0ff */
[--C-:B------:R-:W-:Y:S01]  /*23b0*/  IMAD.X R40, RZ, RZ, R17.reuse, P2 ;  /* 0x000000ffff287224 */ /* 0x100fe200010e0611 */
[C---:B------:R-:W-:Y:S01]  /*23c0*/  IADD3 R26, P4, R16.reuse, 0x60, RZ ;  /* 0x00000060101a7810 */ /* 0x040fe20007f9e0ff */
[----:B------:R-:W-:Y:S01]  /*23d0*/  IMAD.MOV.U32 R12, RZ, RZ, R2 ;  /* 0x000000ffff0c7224 */ /* 0x000fe200078e0002 */
[----:B------:R0:W-:Y:S01]  /*23e0*/  STL.128 [R1+0xe0], RZ ;  /* 0x0000e0ff01007387 */ /* 0x0001e20000100c00 */
[C---:B------:R-:W-:Y:S01]  /*23f0*/  IADD3 R24, P5, R16.reuse, 0x58, RZ ;  /* 0x0000005810187810 */ /* 0x040fe20007fbe0ff */
[--C-:B------:R-:W-:Y:S01]  /*2400*/  IMAD.X R41, RZ, RZ, R17.reuse, P3 ;  /* 0x000000ffff297224 */ /* 0x100fe200018e0611 */
[C---:B------:R-:W-:Y:S01]  /*2410*/  IADD3 R37, P6, R16.reuse, 0x88, RZ ;  /* 0x0000008810257810 */ /* 0x040fe20007fde0ff */
[----:B------:R0:W-:Y:S01]  /*2420*/  STL.128 [R1+0xf0], R12 ;  /* 0x0000f00c01007387 */ /* 0x0001e20000100c00 */
[----:B------:R-:W-:Y:S01]  /*2430*/  IADD3 R35, P0, R16, 0x90, RZ ;  /* 0x0000009010237810 */ /* 0x000fe20007f1e0ff */
[----:B------:R-:W-:-:S02]  /*2440*/  IMAD.X R39, RZ, RZ, R17, P4 ;  /* 0x000000ffff277224 */ /* 0x000fc400020e0611 */
[--C-:B------:R-:W-:Y:S02]  /*2450*/  IMAD.X R25, RZ, RZ, R17.reuse, P5 ;  /* 0x000000ffff197224 */ /* 0x100fe400028e0611 */
[--C-:B------:R-:W-:Y:S02]  /*2460*/  IMAD.X R38, RZ, RZ, R17.reuse, P6 ;  /* 0x000000ffff267224 */ /* 0x100fe400030e0611 */
[----:B------:R-:W-:Y:S01]  /*2470*/  IMAD.X R36, RZ, RZ, R17, P0 ;  /* 0x000000ffff247224 */ /* 0x000fe200000e0611 */
[----:B------:R-:W-:Y:S06]  /*2480*/  @!P1 BRA `(.L_x_11186) ;  /* 0x0000000000409947 */ /* 0x000fec0003800000 */
        /* <DEDUP_REMOVED lines=16> */
.L_x_11186:
[----:B------:R-:W1:Y:S01]  /*2590*/  S2R R20, SR_TID.X ;  /* 0x0000000000147919 */ /* 0x000e620000002100 */
[----:B------:R-:W2:Y:S01]  /*25a0*/  LDC R0, c[0x0][0x20] ;  /* 0x00000800ff007b82 */ /* 0x000ea20000000800 */
[----:B0-----:R-:W-:Y:S01]  /*25b0*/  IADD3 R8, P0, R16, 0x100, RZ ;  /* 0x0000010010087810 */ /* 0x001fe20007f1e0ff */
[----:B------:R-:W-:Y:S01]  /*25c0*/  IMAD.U32 R11, RZ, RZ, UR43 ;  /* 0x0000002bff0b7e24 */ /* 0x000fe2000f8e00ff */
[----:B------:R-:W-:Y:S03]  /*25d0*/  STL.64 [R1+0x110], R24 ;  /* 0x0001101801007387 */ /* 0x000fe60000100a00 */
[----:B------:R-:W-:Y:S01]  /*25e0*/  IMAD.X R9, RZ, RZ, R17, P0 ;  /* 0x000000ffff097224 */ /* 0x000fe200000e0611 */
[----:B------:R-:W-:Y:S01]  /*25f0*/  STL.64 [R1+0x100], R206 ;  /* 0x000100ce01007387 */ /* 0x000fe20000100a00 */
[----:B------:R-:W0:Y:S03]  /*2600*/  LDC R13, c[0x0][0x288] ;  /* 0x0000a200ff0d7b82 */ /* 0x000e260000000800 */
[----:B------:R3:W-:Y:S04]  /*2610*/  STL.64 [R1+0x108], R8 ;  /* 0x0001080801007387 */ /* 0x0007e80000100a00 */
[----:B------:R4:W-:Y:S01]  /*2620*/  STL.U8 [R1+0x118], RZ ;  /* 0x000118ff01007387 */ /* 0x0009e20000100000 */
[----:B------:R-:W5:Y:S08]  /*2630*/  LDC R15, c[0x0][0xad4] ;  /* 0x0002b500ff0f7b82 */ /* 0x000f700000000800 */
[----:B------:R-:W3:Y:S01]  /*2640*/  LDC.64 R6, c[0x0][0x448] ;  /* 0x00011200ff067b82 */ /* 0x000ee20000000a00 */
[----:B--2---:R-:W-:-:S05]  /*2650*/  IMAD.IADD R198, R18, 0x1, -R0 ;  /* 0x0000000112c67824 */ /* 0x004fca00078e0a00 */
[----:B------:R4:W-:Y:S01]  /*2660*/  STL [R198+0x8], R11 ;  /* 0x0000080bc6007387 */ /* 0x0009e20000100800 */
[----:B-1----:R-:W-:Y:S01]  /*2670*/  VIADD R205, R20, 0xffffff80 ;  /* 0xffffff8014cd7836 */ /* 0x002fe20000000000 */
[----:B------:R-:W1:Y:S02]  /*2680*/  LDC.64 R4, c[0x0][0xad8] ;  /* 0x0002b600ff047b82 */ /* 0x000e640000000a00 */
[----:B0-----:R4:W-:Y:S04]  /*2690*/  STL [R198+0x4], R13 ;  /* 0x0000040dc6007387 */ /* 0x0019e80000100800 */
[----:B------:R4:W-:Y:S02]  /*26a0*/  STL [R198+0x14], RZ ;  /* 0x000014ffc6007387 */ /* 0x0009e40000100800 */
[----:B------:R-:W0:Y:S02]  /*26b0*/  LDC.64 R2, c[0x0][0xae0] ;  /* 0x0002b800ff027b82 */ /* 0x000e240000000a00 */
[----:B-----5:R4:W-:Y:S04]  /*26c0*/  STL [R198+0xc], R15 ;  /* 0x00000c0fc6007387 */ /* 0x0209e80000100800 */
[----:B------:R4:W-:Y:S02]  /*26d0*/  STL [R198], R205 ;  /* 0x000000cdc6007387 */ /* 0x0009e40000100800 */
[----:B------:R-:W2:Y:S02]  /*26e0*/  LDC R10, c[0x0][0x450] ;  /* 0x00011400ff0a7b82 */ /* 0x000ea40000000800 */
[----:B---3--:R4:W-:Y:S04]  /*26f0*/  STL [R198+0x24], R6 ;  /* 0x00002406c6007387 */ /* 0x0089e80000100800 */
[----:B------:R4:W-:Y:S04]  /*2700*/  STL [R198+0x28], R7 ;  /* 0x00002807c6007387 */ /* 0x0009e80000100800 */
[----:B-1----:R4:W-:Y:S04]  /*2710*/  STL [R198+0x10], R4 ;  /* 0x00001004c6007387 */ /* 0x0029e80000100800 */
[----:B------:R4:W-:Y:S04]  /*2720*/  STL [R198+0x18], R5 ;  /* 0x00001805c6007387 */ /* 0x0009e80000100800 */
[----:B0-----:R4:W-:Y:S04]  /*2730*/  STL [R198+0x1c], R2 ;  /* 0x00001c02c6007387 */ /* 0x0019e80000100800 */
[----:B------:R4:W-:Y:S04]  /*2740*/  STL [R198+0x20], R3 ;  /* 0x00002003c6007387 */ /* 0x0009e80000100800 */
[----:B--2---:R4:W-:Y:S04]  /*2750*/  STL [R198+0x2c], R10 ;  /* 0x00002c0ac6007387 */ /* 0x0049e80000100800 */
[----:B------:R-:W2:Y:S01]  /*2760*/  LDL R9, [R1+0x1fc] ;  /* 0x0001fc0001097983 */ /* 0x000ea20000100800 */
[----:B------:R-:W-:Y:S03]  /*2770*/  BSSY B0, `(.L_x_11187) ;  /* 0x0000008000007945 */ /* 0x000fe60003800000 */
[----:B------:R4:W-:Y:S01]  /*2780*/  STL.U8 [R1+0x14c], RZ ;  /* 0x00014cff01007387 */ /* 0x0009e20000100000 */
[----:B--2---:R-:W-:-:S04]  /*2790*/  LEA.HI R8, R9, R9, RZ, 0x1 ;  /* 0x0000000909087211 */ /* 0x004fc800078f08ff */
[----:B------:R-:W-:-:S05]  /*27a0*/  LOP3.LUT R8, R8, 0xfffffffe, RZ, 0xc0, !PT ;  /* 0xfffffffe08087812 */ /* 0x000fca00078ec0ff */
[----:B------:R-:W-:-:S05]  /*27b0*/  IMAD.IADD R8, R9, 0x1, -R8 ;  /* 0x0000000109087824 */ /* 0x000fca00078e0a08 */
[----:B------:R-:W-:-:S04]  /*27c0*/  SHF.L.U32 R8, R8, 0x1f, RZ ;  /* 0x0000001f08087819 */ /* 0x000fc800000006ff */
[----:B------:R-:W0:Y:S02]  /*27d0*/  SYNCS.PHASECHK.TRANS64.TRYWAIT P0, [UR42+0x32400], R8 ;  /* 0x03240008ff0075a7 */ /* 0x000e24000800016a */
[----:B0---4-:R-:W-:Y:S05]  /*27e0*/  @!P0 BRA `(.L_x_11188) ;  /* 0x0000024000448947 */ /* 0x011fea0003800000 */
.L_x_11380:
[----:B------:R-:W-:Y:S05]  /*27f0*/  BSYNC B0 ;  /* 0x0000000000007941 */ /* 0x000fea0003800000 */
.L_x_11187:
[----:B------:R-:W2:Y:S04]  /*2800*/  LDL R34, [R1] ;  /* 0x0000000001227983 */ /* 0x000ea80000100800 */
[----:B------:R1:W5:Y:S01]  /*2810*/  LDL.64 R24, [R1+0x1f0] ;  /* 0x0001f00001187983 */ /* 0x0003620000100a00 */
[----:B0-----:R-:W-:Y:S01]  /*2820*/  IMAD.U32 R8, RZ, RZ, UR58 ;  /* 0x0000003aff087e24 */ /* 0x001fe2000f8e00ff */
[C---:B------:R-:W-:Y:S01]  /*2830*/  IADD3 R6, P2, R16.reuse, 0x400, RZ ;  /* 0x0000040010067810 */ /* 0x040fe20007f5e0ff */
[----:B------:R-:W-:Y:S01]  /*2840*/  IMAD.U32 R9, RZ, RZ, UR59 ;  /* 0x0000003bff097e24 */ /* 0x000fe2000f8e00ff */
[C---:B------:R-:W-:Y:S01]  /*2850*/  IADD3 R20, P1, R16.reuse, 0x108, RZ ;  /* 0x0000010810147810 */ /* 0x040fe20007f3e0ff */
[----:B------:R-:W-:Y:S01]  /*2860*/  IMAD.MOV.U32 R10, RZ, RZ, R216 ;  /* 0x000000ffff0a7224 */ /* 0x000fe200078e00d8 */
[----:B------:R-:W-:Y:S05]  /*2870*/  WARPSYNC.ALL ;  /* 0x0000000000007948 */ /* 0x000fea0003800000 */
[----:B------:R-:W-:Y:S01]  /*2880*/  IMAD.MOV.U32 R11, RZ, RZ, R215 ;  /* 0x000000ffff0b7224 */ /* 0x000fe200078e00d7 */
[----:B------:R-:W-:Y:S01]  /*2890*/  BSSY B0, `(.L_x_11189) ;  /* 0x0000037000007945 */ /* 0x000fe20003800000 */
[----:B------:R-:W-:Y:S01]  /*28a0*/  IMAD.MOV.U32 R14, RZ, RZ, R26 ;  /* 0x000000ffff0e7224 */ /* 0x000fe200078e001a */
[----:B------:R1:W-:Y:S01]  /*28b0*/  BAR.SYNC.DEFER_BLOCKING R209, 0x100 ;  /* 0x000400d10000751d */ /* 0x0003e20000010000 */
[----:B------:R-:W-:Y:S01]  /*28c0*/  IMAD.MOV.U32 R15, RZ, RZ, R39 ;  /* 0x000000ffff0f7224 */ /* 0x000fe200078e0027 */
[----:B------:R-:W-:Y:S01]  /*28d0*/  IADD3 R26, P0, R16, 0x14c, RZ ;  /* 0x0000014c101a7810 */ /* 0x000fe20007f1e0ff */
[----:B------:R-:W-:-:S02]  /*28e0*/  IMAD.MOV.U32 R12, RZ, RZ, R214 ;  /* 0x000000ffff0c7224 */ /* 0x000fc400078e00d6 */
[----:B------:R-:W-:Y:S02]  /*28f0*/  IMAD.MOV.U32 R13, RZ, RZ, R213 ;  /* 0x000000ffff0d7224 */ /* 0x000fe400078e00d5 */
[----:B------:R-:W-:Y:S01]  /*2900*/  IMAD.X R21, RZ, RZ, R17, P1 ;  /* 0x000000ffff157224 */ /* 0x000fe200008e0611 */
[----:B------:R0:W-:Y:S04]  /*2910*/  STL.128 [R1+0x180], R8 ;  /* 0x0001800801007387 */ /* 0x0001e80000100c00 */
[----:B------:R3:W-:Y:S01]  /*2920*/  STL.128 [R1+0x150], R12 ;  /* 0x0001500c01007387 */ /* 0x0007e20000100c00 */
[----:B0-----:R-:W-:Y:S02]  /*2930*/  IMAD.MOV.U32 R8, RZ, RZ, R45 ;  /* 0x000000ffff087224 */ /* 0x001fe400078e002d */
[----:B------:R-:W-:-:S02]  /*2940*/  IMAD.MOV.U32 R9, RZ, RZ, R46 ;  /* 0x000000ffff097224 */ /* 0x000fc400078e002e */
[----:B------:R-:W-:Y:S02]  /*2950*/  IMAD.MOV.U32 R10, RZ, RZ, R27 ;  /* 0x000000ffff0a7224 */ /* 0x000fe400078e001b */
[----:B------:R-:W-:Y:S02]  /*2960*/  IMAD.MOV.U32 R11, RZ, RZ, R40 ;  /* 0x000000ffff0b7224 */ /* 0x000fe400078e0028 */
[----:B---3--:R-:W-:Y:S02]  /*2970*/  IMAD.MOV.U32 R12, RZ, RZ, R29 ;  /* 0x000000ffff0c7224 */ /* 0x008fe400078e001d */
[----:B------:R-:W-:Y:S01]  /*2980*/  IMAD.MOV.U32 R13, RZ, RZ, R42 ;  /* 0x000000ffff0d7224 */ /* 0x000fe200078e002a */
[----:B------:R0:W-:Y:S01]  /*2990*/  STL.128 [R1+0x190], R8 ;  /* 0x0001900801007387 */ /* 0x0001e20000100c00 */
[----:B------:R-:W-:Y:S02]  /*29a0*/  IMAD.MOV.U32 R14, RZ, RZ, R30 ;  /* 0x000000ffff0e7224 */ /* 0x000fe400078e001e */
[----:B------:R-:W-:-:S02]  /*29b0*/  IMAD.MOV.U32 R15, RZ, RZ, R43 ;  /* 0x000000ffff0f7224 */ /* 0x000fc400078e002b */
[----:B------:R-:W-:-:S03]  /*29c0*/  IMAD.X R27, RZ, RZ, R17, P0 ;  /* 0x000000ffff1b7224 */ /* 0x000fc600000e0611 */
[----:B------:R3:W-:Y:S01]  /*29d0*/  STL.128 [R1+0x170], R12 ;  /* 0x0001700c01007387 */ /* 0x0007e20000100c00 */
[----:B0-----:R-:W-:Y:S02]  /*29e0*/  IMAD.MOV.U32 R8, RZ, RZ, R31 ;  /* 0x000000ffff087224 */ /* 0x001fe400078e001f */
[----:B------:R-:W-:Y:S02]  /*29f0*/  IMAD.MOV.U32 R9, RZ, RZ, R44 ;  /* 0x000000ffff097224 */ /* 0x000fe400078e002c */
[----:B------:R-:W-:Y:S02]  /*2a00*/  IMAD.MOV.U32 R10, RZ, RZ, R32 ;  /* 0x000000ffff0a7224 */ /* 0x000fe400078e0020 */
[----:B------:R-:W-:Y:S02]  /*2a10*/  IMAD.MOV.U32 R11, RZ, RZ, R33 ;  /* 0x000000ffff0b7224 */ /* 0x000fe400078e0021 */
[----:B---3--:R-:W-:-:S03]  /*2a20*/  IMAD.X R13, RZ, RZ, R17, P2 ;  /* 0x000000ffff0d7224 */ /* 0x008fc600010e0611 */
[----:B------:R0:W-:Y:S02]  /*2a30*/  STL.128 [R1+0x1a0], R8 ;  /* 0x0001a00801007387 */ /* 0x0001e40000100c00 */
[----:B0-----:R-:W-:Y:S02]  /*2a40*/  IMAD.MOV.U32 R10, RZ, RZ, R26 ;  /* 0x000000ffff0a7224 */ /* 0x001fe400078e001a */
[----:B------:R-:W-:Y:S02]  /*2a50*/  IMAD.MOV.U32 R11, RZ, RZ, R27 ;  /* 0x000000ffff0b7224 */ /* 0x000fe400078e001b */
[----:B------:R-:W-:Y:S01]  /*2a60*/  IMAD.MOV.U32 R8, RZ, RZ, R6 ;  /* 0x000000ffff087224 */ /* 0x000fe200078e0006 */
[----:B------:R-:W-:Y:S01]  /*2a70*/  IADD3 R6, P0, R16, 0x118, RZ ;  /* 0x0000011810067810 */ /* 0x000fe20007f1e0ff */
[----:B------:R-:W-:-:S05]  /*2a80*/  IMAD.MOV.U32 R9, RZ, RZ, R13 ;  /* 0x000000ffff097224 */ /* 0x000fca00078e000d */
[----:B------:R0:W-:Y:S02]  /*2a90*/  STL.128 [R1+0x1b0], R8 ;  /* 0x0001b00801007387 */ /* 0x0001e40000100c00 */
[----:B0-----:R-:W-:Y:S02]  /*2aa0*/  IMAD.MOV.U32 R8, RZ, RZ, R47 ;  /* 0x000000ffff087224 */ /* 0x001fe400078e002f */
[----:B------:R-:W-:Y:S02]  /*2ab0*/  IMAD.MOV.U32 R9, RZ, RZ, R48 ;  /* 0x000000ffff097224 */ /* 0x000fe400078e0030 */
[----:B------:R-:W-:Y:S02]  /*2ac0*/  IMAD.MOV.U32 R10, RZ, RZ, R20 ;  /* 0x000000ffff0a7224 */ /* 0x000fe400078e0014 */
[----:B------:R-:W-:Y:S02]  /*2ad0*/  IMAD.MOV.U32 R11, RZ, RZ, R21 ;  /* 0x000000ffff0b7224 */ /* 0x000fe400078e0015 */
[----:B------:R-:W-:-:S02]  /*2ae0*/  IMAD.X R21, RZ, RZ, R17, P0 ;  /* 0x000000ffff157224 */ /* 0x000fc400000e0611 */
[----:B------:R-:W-:Y:S01]  /*2af0*/  IMAD.MOV.U32 R20, RZ, RZ, R6 ;  /* 0x000000ffff147224 */ /* 0x000fe200078e0006 */
[----:B------:R0:W-:Y:S04]  /*2b00*/  STL.128 [R1+0x1c0], R8 ;  /* 0x0001c00801007387 */ /* 0x0001e80000100c00 */
[----:B------:R-:W-:Y:S01]  /*2b10*/  STL.128 [R1+0x160], R20 ;  /* 0x0001601401007387 */ /* 0x000fe20000100c00 */
[----:B0-----:R-:W-:Y:S02]  /*2b20*/  IMAD.MOV.U32 R10, RZ, RZ, R28 ;  /* 0x000000ffff0a7224 */ /* 0x001fe400078e001c */
[----:B------:R-:W-:Y:S02]  /*2b30*/  IMAD.MOV.U32 R11, RZ, RZ, R41 ;  /* 0x000000ffff0b7224 */ /* 0x000fe400078e0029 */
[----:B------:R-:W-:-:S02]  /*2b40*/  IMAD.MOV.U32 R8, RZ, RZ, R218 ;  /* 0x000000ffff087224 */ /* 0x000fc400078e00da */
        /* <DEDUP_REMOVED lines=11> */
.L_x_11190:
[----:B------:R-:W-:Y:S05]  /*2c00*/  BSYNC B0 ;  /* 0x0000000000007941 */ /* 0x000fea0003800000 */
.L_x_11189:
        /* <DEDUP_REMOVED lines=8> */
.L_x_11192:
[----:B------:R-:W-:Y:S05]  /*2c90*/  BSYNC B0 ;  /* 0x0000000000007941 */ /* 0x000fea0003800000 */
.L_x_11191:
[----:B------:R-:W-:Y:S04]  /*2ca0*/  BSSY B0, `(.L_x_11193) ;  /* 0x0000004000007945 */ /* 0x000fe80003800000 */
[----:B-1----:R-:W-:Y:S05]  /*2cb0*/  @P0 BRA `(.L_x_11194) ;  /* 0x0000000000080947 */ /* 0x002fea0003800000 */
[----:B------:R-:W1:Y:S02]  /*2cc0*/  SYNCS.PHASECHK.TRANS64.TRYWAIT P0, [R24+URZ], R25 ;  /* 0x00000019180075a7 */ /* 0x000e64000800017f */
[----:B-1----:R-:W-:Y:S05]  /*2cd0*/  @!P0 BRA `(.L_x_11195) ;  /* 0x0000023c00208947 */ /* 0x002fea0003800000 */
.L_x_11194:
[----:B------:R-:W-:Y:S05]  /*2ce0*/  BSYNC B0 ;  /* 0x0000000000007941 */ /* 0x000fea0003800000 */
.L_x_11193:
[----:B------:R-:W2:Y:S04]  /*2cf0*/  LDL R13, [R1+0x1f0] ;  /* 0x0001f000010d7983 */ /* 0x000ea80000100800 */
[----:B------:R-:W2:Y:S01]  /*2d00*/  LDL.64 R8, [R1+0x80] ;  /* 0x0000800001087983 */ /* 0x000ea20000100a00 */
[----:B------:R-:W-:Y:S05]  /*2d10*/  WARPSYNC.ALL ;  /* 0x0000000000007948 */ /* 0x000fea0003800000 */
[----:B01----:R-:W3:Y:S04]  /*2d20*/  LDL.64 R24, [R1+0x78] ;  /* 0x0000780001187983 */ /* 0x003ee80000100a00 */
[----:B------:R-:W4:Y:S04]  /*2d30*/  LDL.64 R10, [R1+0x78] ;  /* 0x00007800010a7983 */ /* 0x000f280000100a00 */
[----:B------:R-:W5:Y:S01]  /*2d40*/  LDL.64 R14, [R1+0x78] ;  /* 0x00007800010e7983 */ /* 0x000f620000100a00 */
[----:B--2---:R-:W-:-:S03]  /*2d50*/  IMAD R8, R13, 0x300, R8 ;  /* 0x000003000d087824 */ /* 0x004fc600078e0208 */
[----:B------:R-:W2:Y:S01]  /*2d60*/  LDL.64 R20, [R1+0x78] ;  /* 0x0000780001147983 */ /* 0x000ea20000100a00 */
[----:B------:R-:W-:Y:S02]  /*2d70*/  R2UR UR7, R9 ;  /* 0x00000000090772ca */ /* 0x000fe400000e0000 */
[C---:B------:R-:W-:Y:S01]  /*2d80*/  R2UR UR6, R8.reuse ;  /* 0x00000000080672ca */ /* 0x040fe200000e0000 */
[----:B------:R-:W2:Y:S01]  /*2d90*/  LDL R72, [R1+0x1fc] ;  /* 0x0001fc0001487983 */ /* 0x000ea20000100800 */
[----:B------:R-:W-:Y:S01]  /*2da0*/  VIADD R12, R8, 0x2 ;  /* 0x00000002080c7836 */ /* 0x000fe20000000000 */
[----:B------:R-:W-:Y:S01]  /*2db0*/  BSSY B0, `(.L_x_11196) ;  /* 0x000002e000007945 */ /* 0x000fe20003800000 */
[----:B------:R-:W-:Y:S01]  /*2dc0*/  IMAD.MOV.U32 R13, RZ, RZ, R9 ;  /* 0x000000ffff0d7224 */ /* 0x000fe200078e0009 */
[----:B------:R0:W-:Y:S01]  /*2dd0*/  STL [R1+0x60], RZ ;  /* 0x000060ff01007387 */ /* 0x0001e20000100800 */
[----:B---3--:R-:W-:Y:S02]  /*2de0*/  R2UR UR4, R24 ;  /* 0x00000000180472ca */ /* 0x008fe400000e0000 */
[----:B------:R-:W-:-:S02]  /*2df0*/  R2UR UR5, R25 ;  /* 0x00000000190572ca */ /* 0x000fc400000e0000 */
[----:B------:R-:W-:Y:S01]  /*2e00*/  WARPGROUP.ARRIVE ;  /* 0x00000000000079c5 */ /* 0x000fe20000000000 */
[----:B----4-:R-:W-:Y:S02]  /*2e10*/  VIADD R10, R10, 0x2 ;  /* 0x000000020a0a7836 */ /* 0x010fe40000000000 */
[----:B-----5:R-:W-:Y:S02]  /*2e20*/  VIADD R14, R14, 0x4 ;  /* 0x000000040e0e7836 */ /* 0x020fe40000000000 */
[----:B--2---:R-:W-:-:S06]  /*2e30*/  VIADD R20, R20, 0x6 ;  /* 0x0000000614147836 */ /* 0x004fcc0000000000 */
[----:B------:R-:W-:Y:S01]  /*2e40*/  HGMMA.64x96x16.F32 R24, gdesc[UR4], RZ, !UPT, gsb0 ;  /* 0x01600000041879f0 */ /* 0x000fe2000c0008ff */
[----:B------:R-:W-:Y:S02]  /*2e50*/  R2UR UR6, R12 ;  /* 0x000000000c0672ca */ /* 0x000fe400000e0000 */
[----:B------:R-:W-:Y:S02]  /*2e60*/  R2UR UR7, R13 ;  /* 0x000000000d0772ca */ /* 0x000fe400000e0000 */
[----:B------:R-:W-:Y:S01]  /*2e70*/  R2UR UR4, R10 ;  /* 0x000000000a0472ca */ /* 0x000fe200000e0000 */
[----:B------:R-:W-:Y:S01]  /*2e80*/  VIADD R10, R8, 0x4 ;  /* 0x00000004080a7836 */ /* 0x000fe20000000000 */
[----:B------:R-:W-:Y:S01]  /*2e90*/  R2UR UR5, R11 ;  /* 0x000000000b0572ca */ /* 0x000fe200000e0000 */
[----:B------:R-:W-:Y:S01]  /*2ea0*/  IMAD.MOV.U32 R11, RZ, RZ, R9 ;  /* 0x000000ffff0b7224 */ /* 0x000fe200078e0009 */
[----:B------:R-:W-:Y:S01]  /*2eb0*/  LEA.HI R6, R72, R72, RZ, 0x1 ;  /* 0x0000004848067211 */ /* 0x000fe200078f08ff */
[----:B------:R-:W-:Y:S01]  /*2ec0*/  VIADD R8, R8, 0x6 ;  /* 0x0000000608087836 */ /* 0x000fe20000000000 */
[----:B------:R-:W-:-:S02]  /*2ed0*/  WARPGROUP.DEPBAR.LE gsb0, 0x0 ;  /* 0x00008000000079c5 */ /* 0x000fc40000010000 */
[----:B------:R-:W-:-:S07]  /*2ee0*/  WARPGROUP.ARRIVE ;  /* 0x00000000000079c5 */ /* 0x000fce0000000000 */
[----:B------:R-:W-:Y:S01]  /*2ef0*/  HGMMA.64x96x16.F32 R24, gdesc[UR4], R24, gsb0 ;  /* 0x01600000041879f0 */ /* 0x000fe20008000818 */
[----:B------:R-:W-:Y:S02]  /*2f00*/  R2UR UR6, R10 ;  /* 0x000000000a0672ca */ /* 0x000fe400000e0000 */
[----:B------:R-:W-:Y:S02]  /*2f10*/  R2UR UR7, R11 ;  /* 0x000000000b0772ca */ /* 0x000fe400000e0000 */
[----:B------:R-:W-:Y:S02]  /*2f20*/  R2UR UR4, R14 ;  /* 0x000000000e0472ca */ /* 0x000fe400000e0000 */
[----:B------:R-:W-:Y:S01]  /*2f30*/  R2UR UR5, R15 ;  /* 0x000000000f0572ca */ /* 0x000fe200000e0000 */
[----:B------:R-:W-:Y:S02]  /*2f40*/  WARPGROUP.DEPBAR.LE gsb0, 0x0 ;  /* 0x00008000000079c5 */ /* 0x000fe40000010000 */
[----:B------:R-:W-:-:S10]  /*2f50*/  WARPGROUP.ARRIVE ;  /* 0x00000000000079c5 */ /* 0x000fd40000000000 */
[----:B------:R-:W-:Y:S01]  /*2f60*/  HGMMA.64x96x16.F32 R24, gdesc[UR4], R24, gsb0 ;  /* 0x01600000041879f0 */ /* 0x000fe20008000818 */
[----:B------:R-:W-:Y:S02]  /*2f70*/  R2UR UR6, R8 ;  /* 0x00000000080672ca */ /* 0x000fe400000e0000 */
[----:B------:R-:W-:Y:S02]  /*2f80*/  R2UR UR7, R9 ;  /* 0x00000000090772ca */ /* 0x000fe400000e0000 */
[----:B------:R-:W-:Y:S02]  /*2f90*/  R2UR UR4, R20 ;  /* 0x00000000140472ca */ /* 0x000fe400000e0000 */
[----:B------:R-:W-:Y:S02]  /*2fa0*/  R2UR UR5, R21 ;  /* 0x00000000150572ca */ /* 0x000fe400000e0000 */
        /* <DEDUP_REMOVED lines=10> */
[----:B------:R-:W-:Y:S03]  /*3050*/  HGMMA.64x96x16.F32 R24, gdesc[UR4], R24, gsb0 ;  /* 0x01600000041879f0 */ /* 0x000fe60008000818 */
[----:B------:R-:W-:Y:S02]  /*3060*/  WARPGROUP.DEPBAR.LE gsb0, 0x0 ;  /* 0x00008000000079c5 */ /* 0x000fe40000010000 */
[----:B------:R-:W1:Y:S02]  /*3070*/  SYNCS.PHASECHK.TRANS64.TRYWAIT P0, [UR42+0x32410], R8 ;  /* 0x03241008ff0075a7 */ /* 0x000e64000800016a */
[----:B01----:R-:W-:Y:S05]  /*3080*/  @!P0 BRA `(.L_x_11197) ;  /* 0x0000023800488947 */ /* 0x003fea0003800000 */
.L_x_11381:
[----:B------:R-:W-:Y:S05]  /*3090*/  BSYNC B0 ;  /* 0x0000000000007941 */ /* 0x000fea0003800000 */
.L_x_11196:
[----:B------:R-:W2:Y:S04]  /*30a0*/  LDL R10, [R1+0x28] ;  /* 0x00002800010a7983 */ /* 0x000ea80000100800 */
[----:B0-----:R0:W5:Y:S01]  /*30b0*/  LDL.64 R8, [R1+0x1f0] ;  /* 0x0001f00001087983 */ /* 0x0011620000100a00 */
[----:B------:R-:W-:Y:S01]  /*30c0*/  BSSY B0, `(.L_x_11198) ;  /* 0x0000005000007945 */ /* 0x000fe20003800000 */
[----:B--2---:R-:W-:-:S04]  /*30d0*/  LOP3.LUT R10, R10, 0x1, RZ, 0xfc, !PT ;  /* 0x000000010a0a7812 */ /* 0x004fc800078efcff */
[----:B------:R-:W-:-:S13]  /*30e0*/  ISETP.NE.AND P1, PT, R10, 0x3, PT ;  /* 0x000000030a00780c */ /* 0x000fda0003f25270 */
[----:B0-----:R-:W-:Y:S05]  /*30f0*/  @!P1 BRA `(.L_x_11199) ;  /* 0x0000000000049947 */ /* 0x001fea0003800000 */
[----:B------:R-:W-:Y:S01]  /*3100*/  BPT.TRAP 0x1 ;  /* 0x000000040000795c */ /* 0x000fe20000300000 */
.L_x_11199:
[----:B------:R-:W-:Y:S05]  /*3110*/  BSYNC B0 ;  /* 0x0000000000007941 */ /* 0x000fea0003800000 */
.L_x_11198:
        /* <DEDUP_REMOVED lines=8> */
.L_x_11201:
[----:B------:R-:W-:Y:S05]  /*31a0*/  BSYNC B0 ;  /* 0x0000000000007941 */ /* 0x000fea0003800000 */
.L_x_11200:
[----:B------:R-:W-:Y:S04]  /*31b0*/  BSSY B0, `(.L_x_11202) ;  /* 0x0000004000007945 */ /* 0x000fe80003800000 */
[----:B-1----:R-:W-:Y:S05]  /*31c0*/  @P0 BRA `(.L_x_11203) ;  /* 0x0000000000080947 */ /* 0x002fea0003800000 */
[----:B------:R-:W1:Y:S02]  /*31d0*/  SYNCS.PHASECHK.TRANS64.TRYWAIT P0, [R8+URZ], R9 ;  /* 0x00000009080075a7 */ /* 0x000e64000800017f */
[----:B-1----:R-:W-:Y:S05]  /*31e0*/  @!P0 BRA `(.L_x_11204) ;  /* 0x0000023800088947 */ /* 0x002fea0003800000 */
.L_x_11203:
[----:B------:R-:W-:Y:S05]  /*31f0*/  BSYNC B0 ;  /* 0x0000000000007941 */ /* 0x000fea0003800000 */
.L_x_11202:
[----:B------:R-:W2:Y:S04]  /*3200*/  LDL R13, [R1+0x1f0] ;  /* 0x0001f000010d7983 */ /* 0x000ea80000100800 */
[----:B01----:R-:W2:Y:S04]  /*3210*/  LDL.64 R8, [R1+0xf8] ;  /* 0x0000f80001087983 */ /* 0x003ea80000100a00 */
[----:B------:R-:W3:Y:S04]  /*3220*/  LDL R12, [R1+0x70] ;  /* 0x00007000010c7983 */ /* 0x000ee80000100800 */
[----:B------:R-:W4:Y:S04]  /*3230*/  LDL.64 R10, [R1+0xf0] ;  /* 0x0000f000010a7983 */ /* 0x000f280000100a00 */
[----:B------:R-:W4:Y:S04]  /*3240*/  LDL.64 R14, [R1+0xf0] ;  /* 0x0000f000010e7983 */ /* 0x000f280000100a00 */
[----:B------:R-:W4:Y:S04]  /*3250*/  LDL.64 R20, [R1+0xf0] ;  /* 0x0000f00001147983 */ /* 0x000f280000100a00 */
[----:B------:R-:W4:Y:S01]  /*3260*/  LDL.64 R72, [R1+0xf0] ;  /* 0x0000f00001487983 */ /* 0x000f220000100a00 */
[----:B------:R-:W-:Y:S05]  /*3270*/  WARPSYNC.ALL ;  /* 0x0000000000007948 */ /* 0x000fea0003800000 */
[----:B------:R-:W-:Y:S01]  /*3280*/  WARPGROUP.ARRIVE ;  /* 0x00000000000079c5 */ /* 0x000fe20000000000 */
[----:B------:R0:W5:Y:S01]  /*3290*/  LDL R75, [R1+0xc] ;  /* 0x00000c00014b7983 */ /* 0x0001620000100800 */
[----:B--2---:R-:W-:Y:S01]  /*32a0*/  IMAD R8, R13, 0xc00, R8 ;  /* 0x00000c000d087824 */ /* 0x004fe200078e0208 */
[----:B------:R-:W-:-:S02]  /*32b0*/  R2UR UR7, R9 ;  /* 0x00000000090772ca */ /* 0x000fc400000e0000 */
[----:B---3--:R-:W-:Y:S02]  /*32c0*/  ISETP.NE.U32.AND P0, PT, R12, RZ, PT ;  /* 0x000000ff0c00720c */ /* 0x008fe40003f05070 */
[----:B------:R-:W-:Y:S01]  /*32d0*/  R2UR UR6, R8 ;  /* 0x00000000080672ca */ /* 0x000fe200000e0000 */
[----:B------:R-:W2:Y:S01]  /*32e0*/  LDL.64 R12, [R1+0xf0] ;  /* 0x0000f000010c7983 */ /* 0x000ea20000100a00 */
[----:B----4-:R-:W-:Y:S02]  /*32f0*/  R2UR UR4, R10 ;  /* 0x000000000a0472ca */ /* 0x010fe400000e0000 */
[----:B------:R-:W-:-:S07]  /*3300*/  R2UR UR5, R11 ;  /* 0x000000000b0572ca */ /* 0x000fce00000e0000 */
[----:B------:R-:W-:-:S06]  /*3310*/  VOTEU.ANY UP0, P0 ;  /* 0x00000000003f7886 */ /* 0x000fcc0000000100 */
[----:B------:R-:W-:Y:S01]  /*3320*/  HGMMA.64x96x16.F32 R24, gdesc[UR4], R24, UP0, gsb0 ;  /* 0x01600000041879f0 */ /* 0x000fe2000b800818 */
[----:B------:R-:W-:Y:S02]  /*3330*/  VIADD R14, R14, 0x2 ;  /* 0x000000020e0e7836 */ /* 0x000fe40000000000 */
[----:B------:R-:W-:Y:S02]  /*3340*/  VIADD R10, R8, 0x2 ;  /* 0x00000002080a7836 */ /* 0x000fe40000000000 */
[----:B------:R-:W-:Y:S01]  /*3350*/  IMAD.MOV.U32 R11, RZ, RZ, R9 ;  /* 0x000000ffff0b7224 */ /* 0x000fe200078e0009 */
[----:B------:R-:W-:Y:S02]  /*3360*/  R2UR UR4, R14 ;  /* 0x000000000e0472ca */ /* 0x000fe400000e0000 */
[----:B------:R-:W-:Y:S02]  /*3370*/  R2UR UR6, R10 ;  /* 0x000000000a0672ca */ /* 0x000fe400000e0000 */
[----:B------:R-:W-:-:S02]  /*3380*/  R2UR UR7, R11 ;  /* 0x000000000b0772ca */ /* 0x000fc400000e0000 */
[----:B------:R-:W-:Y:S02]  /*3390*/  R2UR UR5, R15 ;  /* 0x000000000f0572ca */ /* 0x000fe400000e0000 */
[----:B------:R-:W3:Y:S01]  /*33a0*/  LDL.64 R14, [R1+0xf0] ;  /* 0x0000f000010e7983 */ /* 0x000ee20000100a00 */
[----:B------:R-:W-:Y:S02]  /*33b0*/  WARPGROUP.DEPBAR.LE gsb0, 0x0 ;  /* 0x00008000000079c5 */ /* 0x000fe40000010000 */
[----:B------:R-:W-:-:S08]  /*33c0*/  WARPGROUP.ARRIVE ;  /* 0x00000000000079c5 */ /* 0x000fd00000000000 */
[----:B------:R-:W-:Y:S01]  /*33d0*/  HGMMA.64x96x16.F32 R24, gdesc[UR4], R24, gsb0 ;  /* 0x01600000041879f0 */ /* 0x000fe20008000818 */
[----:B------:R-:W-:Y:S02]  /*33e0*/  VIADD R20, R20, 0x4 ;  /* 0x0000000414147836 */ /* 0x000fe40000000000 */
[----:B------:R-:W-:Y:S02]  /*33f0*/  VIADD R10, R8, 0x4 ;  /* 0x00000004080a7836 */ /* 0x000fe40000000000 */
[----:B------:R-:W-:Y:S01]  /*3400*/  IMAD.MOV.U32 R11, RZ, RZ, R9 ;  /* 0x000000ffff0b7224 */ /* 0x000fe200078e0009 */
[----:B------:R-:W-:Y:S02]  /*3410*/  R2UR UR4, R20 ;  /* 0x00000000140472ca */ /* 0x000fe400000e0000 */
[----:B------:R-:W-:Y:S02]  /*3420*/  R2UR UR6, R10 ;  /* 0x000000000a0672ca */ /* 0x000fe400000e0000 */
[----:B------:R-:W-:-:S02]  /*3430*/  R2UR UR7, R11 ;  /* 0x000000000b0772ca */ /* 0x000fc400000e0000 */
[----:B------:R-:W-:Y:S02]  /*3440*/  R2UR UR5, R21 ;  /* 0x00000000150572ca */ /* 0x000fe400000e0000 */
[----:B------:R-:W4:Y:S01]  /*3450*/  LDL.64 R20, [R1+0xf0] ;  /* 0x0000f00001147983 */ /* 0x000f220000100a00 */
        /* <DEDUP_REMOVED lines=14> */
[----:B--2---:R-:W-:Y:S02]  /*3540*/  VIADD R12, R12, 0x400 ;  /* 0x000004000c0c7836 */ /* 0x004fe40000000000 */
[----:B------:R-:W-:Y:S02]  /*3550*/  VIADD R10, R8, 0x300 ;  /* 0x00000300080a7836 */ /* 0x000fe40000000000 */
[----:B------:R-:W-:Y:S01]  /*3560*/  IMAD.MOV.U32 R11, RZ, RZ, R9 ;  /* 0x000000ffff0b7224 */ /* 0x000fe200078e0009 */
[----:B------:R-:W-:Y:S02]  /*3570*/  R2UR UR4, R12 ;  /* 0x000000000c0472ca */ /* 0x000fe400000e0000 */
[----:B------:R-:W-:Y:S02]  /*3580*/  R2UR UR6, R10 ;  /* 0x000000000a0672ca */ /* 0x000fe400000e0000 */
[----:B------:R-:W-:-:S02]  /*3590*/  R2UR UR7, R11 ;  /* 0x000000000b0772ca */ /* 0x000fc400000e0000 */
[----:B------:R-:W-:Y:S02]  /*35a0*/  R2UR UR5, R13 ;  /* 0x000000000d0572ca */ /* 0x000fe400000e0000 */
[----:B------:R-:W2:Y:S01]  /*35b0*/  LDL.64 R12, [R1+0xf0] ;  /* 0x0000f000010c7983 */ /* 0x000ea20000100a00 */
[----:B------:R-:W-:Y:S02]  /*35c0*/  WARPGROUP.DEPBAR.LE gsb0, 0x0 ;  /* 0x00008000000079c5 */ /* 0x000fe40000010000 */
[----:B------:R-:W-:-:S08]  /*35d0*/  WARPGROUP.ARRIVE ;  /* 0x00000000000079c5 */ /* 0x000fd00000000000 */
[----:B------:R-:W-:Y:S01]  /*35e0*/  HGMMA.64x96x16.F32 R24, gdesc[UR4], R24, gsb0 ;  /* 0x01600000041879f0 */ /* 0x000fe20008000818 */
[----:B---3--:R-:W-:Y:S02]  /*35f0*/  VIADD R14, R14, 0x402 ;  /* 0x000004020e0e7836 */ /* 0x008fe40000000000 */
        /* <DEDUP_REMOVED lines=10> */
[----:B----4-:R-:W-:Y:S02]  /*36a0*/  VIADD R20, R20, 0x404 ;  /* 0x0000040414147836 */ /* 0x010fe40000000000 */
        /* <DEDUP_REMOVED lines=71> */
[----:B------:R-:W-:Y:S01]  /*3b20*/  R2UR UR5, R13 ;  /* 0x000000000d0572ca */ /* 0x000fe200000e0000 */
[----:B---3--:R-:W-:Y:S01]  /*3b30*/  VIADD R14, R14, 0xc02 ;  /* 0x00000c020e0e7836 */ /* 0x008fe20000000000 */
[----:B------:R-:W2:Y:S01]  /*3b40*/  LDL R13, [R1] ;  /* 0x00000000010d7983 */ /* 0x000ea20000100800 */
[----:B------:R-:W-:Y:S02]  /*3b50*/  WARPGROUP.DEPBAR.LE gsb0, 0x0 ;  /* 0x00008000000079c5 */ /* 0x000fe40000010000 */
[----:B------:R-:W-:Y:S01]  /*3b60*/  WARPGROUP.ARRIVE ;  /* 0x00000000000079c5 */ /* 0x000fe20000000000 */
[----:B------:R0:W5:Y:S07]  /*3b70*/  LDL R12, [R1+0x1f0] ;  /* 0x0001f000010c7983 */ /* 0x00016e0000100800 */
[----:B------:R-:W-:Y:S01]  /*3b80*/  HGMMA.64x96x16.F32 R24, gdesc[UR4], R24, gsb0 ;  /* 0x01600000041879f0 */ /* 0x000fe20008000818 */
[----:B------:R-:W-:-:S02]  /*3b90*/  VIADD R10, R8, 0x902 ;  /* 0x00000902080a7836 */ /* 0x000fc40000000000 */
[----:B------:R-:W-:Y:S01]  /*3ba0*/  IMAD.MOV.U32 R11, RZ, RZ, R9 ;  /* 0x000000ffff0b7224 */ /* 0x000fe200078e0009 */
[----:B------:R-:W-:Y:S02]  /*3bb0*/  R2UR UR4, R14 ;  /* 0x000000000e0472ca */ /* 0x000fe400000e0000 */
[----:B------:R-:W-:Y:S02]  /*3bc0*/  R2UR UR6, R10 ;  /* 0x000000000a0672ca */ /* 0x000fe400000e0000 */
[----:B------:R-:W-:Y:S02]  /*3bd0*/  R2UR UR7, R11 ;  /* 0x000000000b0772ca */ /* 0x000fe400000e0000 */
[----:B------:R-:W-:Y:S01]  /*3be0*/  R2UR UR5, R15 ;  /* 0x000000000f0572ca */ /* 0x000fe200000e0000 */
[----:B----4-:R-:W-:Y:S02]  /*3bf0*/  VIADD R20, R20, 0xc04 ;  /* 0x00000c0414147836 */ /* 0x010fe40000000000 */
[----:B------:R-:W-:Y:S01]  /*3c00*/  VIADD R10, R8, 0x904 ;  /* 0x00000904080a7836 */ /* 0x000fe20000000000 */
[----:B------:R-:W-:-:S02]  /*3c10*/  WARPGROUP.DEPBAR.LE gsb0, 0x0 ;  /* 0x00008000000079c5 */ /* 0x000fc40000010000 */
[----:B------:R-:W-:-:S07]  /*3c20*/  WARPGROUP.ARRIVE ;  /* 0x00000000000079c5 */ /* 0x000fce0000000000 */
[----:B------:R-:W-:Y:S01]  /*3c30*/  HGMMA.64x96x16.F32 R24, gdesc[UR4], R24, gsb0 ;  /* 0x01600000041879f0 */ /* 0x000fe20008000818 */
[----:B------:R-:W-:Y:S01]  /*3c40*/  IMAD.MOV.U32 R11, RZ, RZ, R9 ;  /* 0x000000ffff0b7224 */ /* 0x000fe200078e0009 */
[----:B------:R-:W-:Y:S02]  /*3c50*/  R2UR UR6, R10 ;  /* 0x000000000a0672ca */ /* 0x000fe400000e0000 */
[----:B------:R-:W-:Y:S02]  /*3c60*/  R2UR UR4, R20 ;  /* 0x00000000140472ca */ /* 0x000fe400000e0000 */
[----:B------:R-:W-:Y:S02]  /*3c70*/  R2UR UR7, R11 ;  /* 0x000000000b0772ca */ /* 0x000fe400000e0000 */
[----:B------:R-:W-:Y:S01]  /*3c80*/  R2UR UR5, R21 ;  /* 0x00000000150572ca */ /* 0x000fe200000e0000 */
[----:B------:R-:W-:Y:S02]  /*3c90*/  VIADD R8, R8, 0x906 ;  /* 0x0000090608087836 */ /* 0x000fe40000000000 */
        /* <DEDUP_REMOVED lines=12> */
[----:B------:R0:W-:Y:S04]  /*3d60*/  STL [R1+0x70], R6 ;  /* 0x0000700601007387 */ /* 0x0001e80000100800 */
[----:B------:R0:W-:Y:S01]  /*3d70*/  STL [R1+0x70], R6 ;  /* 0x0000700601007387 */ /* 0x0001e20000100800 */
[----:B------:R-:W-:-:S02]  /*3d80*/  WARPGROUP.DEPBAR.LE gsb0, 0x0 ;  /* 0x00008000000079c5 */ /* 0x000fc40000010000 */
[----:B------:R-:W-:-:S06]  /*3d90*/  WARPGROUP.ARRIVE ;  /* 0x00000000000079c5 */ /* 0x000fcc0000000000 */
[----:B------:R-:W-:Y:S01]  /*3da0*/  HGMMA.64x96x16.F32 R24, gdesc[UR4], R24, gsb0 ;  /* 0x01600000041879f0 */ /* 0x000fe20008000818 */
        /* <DEDUP_REMOVED lines=12> */
[----:B------:R-:W-:Y:S01]  /*3e70*/  BSSY B0, `(.L_x_11205) ;  /* 0x0000005000007945 */ /* 0x000fe20003800000 */
[----:B------:R-:W-:-:S02]  /*3e80*/  WARPGROUP.DEPBAR.LE gsb0, 0x0 ;  /* 0x00008000000079c5 */ /* 0x000fc40000010000 */
[----:B------:R0:W-:Y:S09]  /*3e90*/  BAR.ARV R208, 0x100 ;  /* 0x000400d00000751d */ /* 0x0001f20000002000 */
[----:B0-----:R-:W-:Y:S05]  /*3ea0*/  @!P0 BRA `(.L_x_11206) ;  /* 0x0000000000048947 */ /* 0x001fea0003800000 */
[----:B------:R-:W-:Y:S01]  /*3eb0*/  BPT.TRAP 0x1 ;  /* 0x000000040000795c */ /* 0x000fe20000300000 */
.L_x_11206:
[----:B------:R-:W-:Y:S05]  /*3ec0*/  BSYNC B0 ;  /* 0x0000000000007941 */ /* 0x000fea0003800000 */
.L_x_11205:
[----:B------:R-:W2:Y:S02]  /*3ed0*/  LDL.64 R8, [R1+0x20] ;  /* 0x0000200001087983 */ /* 0x000ea40000100a00 */
[----:B--2---:R-:W-:-:S05]  /*3ee0*/  MOV R9, R8 ;  /* 0x0000000800097202 */ /* 0x004fca0000000f00 */
[----:B-----5:R-:W-:-:S05]  /*3ef0*/  IMAD R12, R12, 0x8, R9 ;  /* 0x000000080c0c7824 */ /* 0x020fca00078e0209 */
[----:B------:R-:W-:-:S04]  /*3f00*/  PRMT R12, R75, 0x654, R12 ;  /* 0x000006544b0c7816 */ /* 0x000fc8000000000c */
[----:B------:R0:W-:Y:S01]  /*3f10*/  SYNCS.ARRIVE.TRANS64.RED.A1T0 RZ, [R12+URZ], RZ ;  /* 0x000000ff0cff79a7 */ /* 0x0001e2000810043f */
[----:B------:R-:W2:Y:S04]  /*3f20*/  LDL R9, [R198+0x24] ;  /* 0x00002400c6097983 */ /* 0x000ea80000100800 */
[----:B------:R-:W3:Y:S04]  /*3f30*/  LDL R8, [R198] ;  /* 0x00000000c6087983 */ /* 0x000ee80000100800 */
[----:B------:R-:W4:Y:S04]  /*3f40*/  LDL R19, [R19] ;  /* 0x0000000013137983 */ /* 0x000f280000100800 */
[----:B------:R-:W4:Y:S04]  /*3f50*/  LDL R72, [R198+0x8] ;  /* 0x00000800c6487983 */ /* 0x000f280000100800 */
[----:B------:R-:W4:Y:S04]  /*3f60*/  LDL R78, [R198+0x18] ;  /* 0x00001800c64e7983 */ /* 0x000f280000100800 */
[----:B------:R-:W4:Y:S04]  /*3f70*/  LDL R75, [R198+0x4] ;  /* 0x00000400c64b7983 */ /* 0x000f280000100800 */
[----:B------:R-:W4:Y:S04]  /*3f80*/  LDL R76, [R198+0xc] ;  /* 0x00000c00c64c7983 */ /* 0x000f280000100800 */
[----:B------:R-:W4:Y:S04]  /*3f90*/  LDL R74, [R198+0x10] ;  /* 0x00001000c64a7983 */ /* 0x000f280000100800 */
[----:B------:R-:W4:Y:S01]  /*3fa0*/  LDL R77, [R198+0x14] ;  /* 0x00001400c64d7983 */ /* 0x000f220000100800 */
[----:B--2---:R-:W-:-:S13]  /*3fb0*/  ISETP.NE.AND P0, PT, R9, 0x1, PT ;  /* 0x000000010900780c */ /* 0x004fda0003f05270 */
[----:B------:R-:W2:Y:S04]  /*3fc0*/  @P0 LDL R9, [R198+0x28] ;  /* 0x00002800c6090983 */ /* 0x000ea80000100800 */
[----:B------:R-:W2:Y:S01]  /*3fd0*/  @P0 LDL R10, [R198+0x2c] ;  /* 0x00002c00c60a0983 */ /* 0x000ea20000100800 */
[----:B---3--:R-:W-:-:S04]  /*3fe0*/  SHF.R.S32.HI R11, RZ, 0x1f, R8 ;  /* 0x0000001fff0b7819 */ /* 0x008fc80000011408 */
[----:B0-----:R-:W-:-:S04]  /*3ff0*/  LEA.HI R12, R11, R8, RZ, 0x7 ;  /* 0x000000080b0c7211 */ /* 0x001fc800078f38ff */
[----:B------:R-:W-:-:S05]  /*4000*/  LOP3.LUT R13, R12, 0xffffff80, RZ, 0xc0, !PT ;  /* 0xffffff800c0d7812 */ /* 0x000fca00078ec0ff */
[----:B------:R-:W-:-:S05]  /*4010*/  IMAD.IADD R13, R8, 0x1, -R13 ;  /* 0x00000001080d7824 */ /* 0x000fca00078e0a0d */
[----:B------:R-:W-:Y:S02]  /*4020*/  SHF.R.S32.HI R14, RZ, 0x1f, R13 ;  /* 0x0000001fff0e7819 */ /* 0x000fe4000001140d */
[----:B------:R-:W-:Y:S02]  /*4030*/  LEA.HI R73, R11, R8, RZ, 0x2 ;  /* 0x000000080b497211 */ /* 0x000fe400078f10ff */
[----:B------:R-:W-:Y:S02]  /*4040*/  LEA.HI R15, R14, R13, RZ, 0x2 ;  /* 0x0000000d0e0f7211 */ /* 0x000fe400078f10ff */
[----:B------:R-:W-:Y:S02]  /*4050*/  LOP3.LUT R73, R73, 0xfffffffc, RZ, 0xc0, !PT ;  /* 0xfffffffc49497812 */ /* 0x000fe400078ec0ff */
[--C-:B------:R-:W-:Y:S02]  /*4060*/  SHF.R.S32.HI R20, RZ, 0x2, R15.reuse ;  /* 0x00000002ff147819 */ /* 0x100fe4000001140f */
[----:B------:R-:W-:-:S02]  /*4070*/  SHF.R.S32.HI R21, RZ, 0x1f, R15 ;  /* 0x0000001fff157819 */ /* 0x000fc4000001140f */
[----:B------:R-:W-:Y:S02]  /*4080*/  LEA.HI R14, R14, R13, RZ, 0x5 ;  /* 0x0000000d0e0e7211 */ /* 0x000fe400078f28ff */
[----:B------:R-:W-:Y:S02]  /*4090*/  SHF.R.S32.HI R11, RZ, 0x7, R12 ;  /* 0x00000007ff0b7819 */ /* 0x000fe4000001140c */
[----:B------:R-:W-:Y:S01]  /*40a0*/  LEA.HI R21, R21, R20, RZ, 0x3 ;  /* 0x0000001415157211 */ /* 0x000fe200078f18ff */
[----:B------:R-:W-:Y:S01]  /*40b0*/  IMAD.IADD R73, R8, 0x1, -R73 ;  /* 0x0000000108497824 */ /* 0x000fe200078e0a49 */
[----:B------:R-:W-:Y:S02]  /*40c0*/  SHF.R.S32.HI R14, RZ, 0x5, R14 ;  /* 0x00000005ff0e7819 */ /* 0x000fe4000001140e */
[----:B------:R-:W-:Y:S02]  /*40d0*/  LEA.HI R12, R12, R11, RZ, 0x1 ;  /* 0x0000000b0c0c7211 */ /* 0x000fe400078f08ff */
[----:B------:R-:W-:Y:S01]  /*40e0*/  LOP3.LUT R21, R21, 0xfffffff8, RZ, 0xc0, !PT ;  /* 0xfffffff815157812 */ /* 0x000fe200078ec0ff */
[----:B----4-:R-:W-:Y:S01]  /*40f0*/  IMAD R14, R19, 0x8, R14 ;  /* 0x00000008130e7824 */ /* 0x010fe200078e020e */
[----:B------:R-:W-:-:S02]  /*4100*/  LOP3.LUT R12, R12, 0x3fffffe, RZ, 0xc0, !PT ;  /* 0x03fffffe0c0c7812 */ /* 0x000fc400078ec0ff */
[----:B------:R-:W-:Y:S01]  /*4110*/  LEA.HI R8, R73, R73, RZ, 0x1 ;  /* 0x0000004949087211 */ /* 0x000fe200078f08ff */
[----:B------:R-:W-:Y:S02]  /*4120*/  IMAD.IADD R21, R20, 0x1, -R21 ;  /* 0x0000000114157824 */ /* 0x000fe400078e0a15 */
[----:B------:R-:W-:Y:S01]  /*4130*/  IMAD.IADD R12, R11, 0x1, -R12 ;  /* 0x000000010b0c7824 */ /* 0x000fe200078e0a0c */
[----:B------:R-:W-:Y:S01]  /*4140*/  LOP3.LUT R8, R8, 0x1ffffffe, RZ, 0xc0, !PT ;  /* 0x1ffffffe08087812 */ /* 0x000fe200078ec0ff */
[----:B------:R-:W-:-:S04]  /*4150*/  IMAD.U32 R21, R14, 0x10, R21 ;  /* 0x000000100e157824 */ /* 0x000fc800078e0015 */
[----:B------:R-:W-:Y:S02]  /*4160*/  IMAD.IADD R8, R73, 0x1, -R8 ;  /* 0x0000000149087824 */ /* 0x000fe400078e0a08 */
[----:B------:R-:W-:-:S04]  /*4170*/  IMAD R21, R12, 0x40, R21 ;  /* 0x000000400c157824 */ /* 0x000fc800078e0215 */
[----:B------:R-:W-:Y:S02]  /*4180*/  IMAD R12, R8, 0x8, R21 ;  /* 0x00000008080c7824 */ /* 0x000fe400078e0215 */
[----:B------:R-:W-:Y:S01]  /*4190*/  IMAD.U32 R11, RZ, RZ, UR45 ;  /* 0x0000002dff0b7e24 */ /* 0x000fe2000f8e00ff */
[----:B------:R-:W-:Y:S02]  /*41a0*/  LOP3.LUT R8, R15, 0x7ffffffc, RZ, 0xc0, !PT ;  /* 0x7ffffffc0f087812 */ /* 0x000fe400078ec0ff */
[----:B------:R-:W-:-:S03]  /*41b0*/  ISETP.GE.AND P1, PT, R78, 0x1, PT ;  /* 0x000000014e00780c */ /* 0x000fc60003f26270 */
[----:B------:R-:W-:Y:S01]  /*41c0*/  IMAD.IADD R8, R13, 0x1, -R8 ;  /* 0x000000010d087824 */ /* 0x000fe200078e0a08 */
[----:B------:R-:W-:Y:S02]  /*41d0*/  UMOV UR4, 0xffffffa0 ;  /* 0xffffffa000047882 */ /* 0x000fe40000000000 */
[----:B------:R-:W-:Y:S01]  /*41e0*/  UIMAD UR4, UR45, UR4, 0x60 ;  /* 0x000000602d0474a4 */ /* 0x000fe2000f8e0204 */
[----:B------:R-:W-:Y:S01]  /*41f0*/  LOP3.LUT R76, RZ, R76, RZ, 0x33, !PT ;  /* 0x0000004cff4c7212 */ /* 0x000fe200078e33ff */
[----:B------:R-:W-:Y:S04]  /*4200*/  BSSY B0, `(.L_x_11207) ;  /* 0x000002b000007945 */ /* 0x000fe80003800000 */
[----:B------:R-:W-:Y:S02]  /*4210*/  IMAD.U32 R19, RZ, RZ, UR4 ;  /* 0x00000004ff137e24 */ /* 0x000fe4000f8e00ff */
[----:B------:R-:W-:-:S02]  /*4220*/  VIADD R77, R77, UR4 ;  /* 0x000000044d4d7c36 */ /* 0x000fc40008000000 */
[----:B------:R-:W-:Y:S02]  /*4230*/  IMAD R19, R8, -0x2, R19 ;  /* 0xfffffffe08137824 */ /* 0x000fe400078e0213 */
[----:B--2---:R-:W-:-:S05]  /*4240*/  @P0 IMAD.HI.U32 R9, R12, R9, RZ ;  /* 0x000000090c090227 */ /* 0x004fca00078e00ff */
[----:B------:R-:W-:Y:S01]  /*4250*/  @P0 SHF.R.U32.HI R12, RZ, R10, R9 ;  /* 0x0000000aff0c0219 */ /* 0x000fe20000011609 */
[----:B------:R-:W-:-:S04]  /*4260*/  IMAD R9, R11, -0x60, R72 ;  /* 0xffffffa00b097824 */ /* 0x000fc800078e0248 */
[----:B------:R-:W0:Y:S01]  /*4270*/  SHFL.IDX PT, R21, R12, RZ, 0x1c1f ;  /* 0x001c1fff0c157589 */ /* 0x000e2200000e0000 */
[----:B------:R-:W-:-:S04]  /*4280*/  VIADD R11, R9, 0x61 ;  /* 0x00000061090b7836 */ /* 0x000fc80000000000 */
[C---:B------:R-:W-:Y:S02]  /*4290*/  IMAD R11, R8.reuse, -0x2, R11 ;  /* 0xfffffffe080b7824 */ /* 0x040fe400078e020b */
[----:B------:R-:W-:Y:S02]  /*42a0*/  VIADD R9, R9, 0x60 ;  /* 0x0000006009097836 */ /* 0x000fe40000000000 */
[----:B------:R-:W-:Y:S02]  /*42b0*/  IMAD.IADD R11, R11, 0x1, -R75 ;  /* 0x000000010b0b7824 */ /* 0x000fe400078e0a4b */
[----:B------:R-:W-:Y:S02]  /*42c0*/  IMAD R14, R8, -0x2, R9 ;  /* 0xfffffffe080e7824 */ /* 0x000fe400078e0209 */
[C---:B------:R-:W-:Y:S02]  /*42d0*/  IMAD.IADD R15, R11.reuse, 0x1, R74 ;  /* 0x000000010b0f7824 */ /* 0x040fe400078e024a */
[----:B------:R-:W-:-:S03]  /*42e0*/  IMAD.IADD R76, R11, 0x1, R76 ;  /* 0x000000010b4c7824 */ /* 0x000fc600078e024c */
        /* <DEDUP_REMOVED lines=11> */
[----:B------:R-:W2:Y:S04]  /*43a0*/  LDL R10, [R198+0x1c] ;  /* 0x00001c00c60a7983 */ /* 0x000ea80000100800 */
[----:B------:R-:W3:Y:S01]  /*43b0*/  LDL R13, [R198+0x20] ;  /* 0x00002000c60d7983 */ /* 0x000ee20000100800 */
[----:B--2---:R-:W-:-:S05]  /*43c0*/  IMAD.HI.U32 R10, R11, R10, RZ ;  /* 0x0000000a0b0a7227 */ /* 0x004fca00078e00ff */
[----:B---3--:R-:W-:-:S07]  /*43d0*/  SHF.R.U32.HI R11, RZ, R13, R10 ;  /* 0x0000000dff0b7219 */ /* 0x008fce000001160a */
.L_x_11212:
[----:B------:R-:W-:Y:S05]  /*43e0*/  BSYNC B2 ;  /* 0x0000000000027941 */ /* 0x000fea0003800000 */
.L_x_11211:
[----:B------:R-:W-:Y:S01]  /*43f0*/  LOP3.LUT R11, RZ, R11, RZ, 0x33, !PT ;  /* 0x0000000bff0b7212 */ /* 0x000fe200078e33ff */
[----:B------:R-:W-:Y:S06]  /*4400*/  BRA `(.L_x_11213) ;  /* 0x0000000000187947 */ /* 0x000fec0003800000 */
.L_x_11210:
[----:B------:R-:W-:-:S13]  /*4410*/  ISETP.NE.AND P0, PT, R78, 0x1, PT ;  /* 0x000000014e00780c */ /* 0x000fda0003f05270 */
[----:B------:R-:W-:Y:S05]  /*4420*/  @!P0 BRA `(.L_x_11213) ;  /* 0x0000000000108947 */ /* 0x000fea0003800000 */
[----:B------:R-:W2:Y:S04]  /*4430*/  LDL R10, [R198+0x1c] ;  /* 0x00001c00c60a7983 */ /* 0x000ea80000100800 */
[----:B------:R-:W3:Y:S01]  /*4440*/  LDL R20, [R198+0x20] ;  /* 0x00002000c6147983 */ /* 0x000ee20000100800 */
[----:B--2---:R-:W-:-:S05]  /*4450*/  IMAD.HI.U32 R11, R11, R10, RZ ;  /* 0x0000000a0b0b7227 */ /* 0x004fca00078e00ff */
[----:B---3--:R-:W-:-:S07]  /*4460*/  SHF.R.U32.HI R11, RZ, R20, R11 ;  /* 0x00000014ff0b7219 */ /* 0x008fce000001160b */
.L_x_11213:
[----:B------:R-:W-:Y:S05]  /*4470*/  BSYNC B1 ;  /* 0x0000000000017941 */ /* 0x000fea0003800000 */
.L_x_11209:
[----:B------:R-:W-:-:S05]  /*4480*/  IMAD R11, R78, R11, R19 ;  /* 0x0000000b4e0b7224 */ /* 0x000fca00078e0213 */
[----:B------:R-:W-:Y:S02]  /*4490*/  VIMNMX R8, R8, R11, !PT ;  /* 0x0000000b08087248 */ /* 0x000fe40007fe0100 */
[----:B------:R-:W-:-:S07]  /*44a0*/  VIADDMNMX R9, R11, R78, R9, PT ;  /* 0x0000004e0b097246 */ /* 0x000fce0003800109 */
.L_x_11208:
[----:B------:R-:W-:Y:S05]  /*44b0*/  BSYNC B0 ;  /* 0x0000000000007941 */ /* 0x000fea0003800000 */
.L_x_11207:
        /* <DEDUP_REMOVED lines=89> */
[----:B------:R-:W-:Y:S02]  /*4a50*/  ISETP.GE.AND P2, PT, R77, 0x4a, PT ;  /* 0x0000004a4d00780c */ /* 0x000fe40003f46270 */
        /* <DEDUP_REMOVED lines=42> */
.L_x_11219:
[----:B------:R-:W-:Y:S05]  /*4d00*/  BSYNC B2 ;  /* 0x0000000000027941 */ /* 0x000fea0003800000 */
.L_x_11218:
[----:B------:R-:W-:Y:S01]  /*4d10*/  LOP3.LUT R75, RZ, R75, RZ, 0x33, !PT ;  /* 0x0000004bff4b7212 */ /* 0x000fe200078e33ff */
[----:B------:R-:W-:Y:S06]  /*4d20*/  BRA `(.L_x_11220) ;  /* 0x0000000000187947 */ /* 0x000fec0003800000 */
.L_x_11217:
[----:B------:R-:W-:-:S13]  /*4d30*/  ISETP.NE.AND P6, PT, R78, 0x1, PT ;  /* 0x000000014e00780c */ /* 0x000fda0003fc5270 */
[----:B------:R-:W-:Y:S05]  /*4d40*/  @!P6 BRA `(.L_x_11220) ;  /* 0x000000000010e947 */ /* 0x000fea0003800000 */
[----:B------:R-:W2:Y:S04]  /*4d50*/  LDL R12, [R198+0x1c] ;  /* 0x00001c00c60c7983 */ /* 0x000ea80000100800 */
[----:B------:R-:W3:Y:S01]  /*4d60*/  LDL R14, [R198+0x20] ;  /* 0x00002000c60e7983 */ /* 0x000ee20000100800 */
[----:B--2---:R-:W-:-:S05]  /*4d70*/  IMAD.HI.U32 R75, R75, R12, RZ ;  /* 0x0000000c4b4b7227 */ /* 0x004fca00078e00ff */
[----:B---3--:R-:W-:-:S07]  /*4d80*/  SHF.R.U32.HI R75, RZ, R14, R75 ;  /* 0x0000000eff4b7219 */ /* 0x008fce000001164b */
.L_x_11220:
[----:B------:R-:W-:Y:S05]  /*4d90*/  BSYNC B1 ;  /* 0x0000000000017941 */ /* 0x000fea0003800000 */
.L_x_11216:
[----:B------:R-:W-:-:S05]  /*4da0*/  IMAD R75, R78, R75, R19 ;  /* 0x0000004b4e4b7224 */ /* 0x000fca00078e0213 */
[----:B------:R-:W-:Y:S02]  /*4db0*/  VIADDMNMX R9, R75, R78, R9, PT ;  /* 0x0000004e4b097246 */ /* 0x000fe40003800109 */
[----:B------:R-:W-:-:S07]  /*4dc0*/  VIMNMX R8, R8, R75, !PT ;  /* 0x0000004b08087248 */ /* 0x000fce0007fe0100 */
.L_x_11215:
[----:B------:R-:W-:Y:S05]  /*4dd0*/  BSYNC B0 ;  /* 0x0000000000007941 */ /* 0x000fea0003800000 */
.L_x_11214:
[C---:B------:R-:W-:Y:S01]  /*4de0*/  ISETP.GT.AND P0, PT, R8.reuse, 0x1, !P0 ;  /* 0x000000010800780c */ /* 0x040fe20004704270 */
[----:B------:R-:W2:Y:S01]  /*4df0*/  LDL R124, [R1+0x1f0] ;  /* 0x0001f000017c7983 */ /* 0x000ea20000100800 */
[----:B------:R-:W-:Y:S02]  /*4e00*/  ISETP.GT.AND P1, PT, R8, 0x8, !P1 ;  /* 0x000000080800780c */ /* 0x000fe40004f24270 */
[C---:B------:R-:W-:Y:S01]  /*4e10*/  ISETP.LT.OR P0, PT, R9.reuse, 0x2, P0 ;  /* 0x000000020900780c */ /* 0x040fe20000701670 */
[----:B------:R-:W3:Y:S01]  /*4e20*/  LDL R105, [R1+0x200] ;  /* 0x0002000001697983 */ /* 0x000ee20000100800 */
[----:B------:R-:W-:Y:S02]  /*4e30*/  ISETP.LT.OR P1, PT, R9, 0x9, P1 ;  /* 0x000000090900780c */ /* 0x000fe40000f21670 */
[----:B------:R-:W-:Y:S01]  /*4e40*/  FSEL R109, R27, -INF , !P0 ;  /* 0xff8000001b6d7808 */ /* 0x000fe20004000000 */
[----:B------:R-:W4:Y:S01]  /*4e50*/  LDL R104, [R1+0x204] ;  /* 0x0002040001687983 */ /* 0x000f220000100800 */
[----:B------:R-:W-:-:S02]  /*4e60*/  ISETP.NE.AND P0, PT, R25, RZ, PT ;  /* 0x000000ff1900720c */ /* 0x000fc40003f05270 */
[----:B------:R-:W-:Y:S01]  /*4e70*/  FSEL R110, R30, -INF , !P1 ;  /* 0xff8000001e6e7808 */ /* 0x000fe20004800000 */
[----:B------:R-:W2:Y:S01]  /*4e80*/  LDL R118, [R1+0x208] ;  /* 0x0002080001767983 */ /* 0x000ea20000100800 */
[----:B------:R-:W-:Y:S02]  /*4e90*/  ISETP.GT.AND P0, PT, R8, 0x9, !P0 ;  /* 0x000000090800780c */ /* 0x000fe40004704270 */
[----:B------:R-:W-:Y:S01]  /*4ea0*/  ISETP.NE.AND P1, PT, R28, RZ, PT ;  /* 0x000000ff1c00720c */ /* 0x000fe20003f25270 */
[----:B------:R-:W2:Y:S01]  /*4eb0*/  LDL R119, [R1+0x20c] ;  /* 0x00020c0001777983 */ /* 0x000ea20000100800 */
[----:B------:R-:W-:Y:S02]  /*4ec0*/  ISETP.LT.OR P0, PT, R9, 0xa, P0 ;  /* 0x0000000a0900780c */ /* 0x000fe40000701670 */
[----:B------:R-:W-:Y:S01]  /*4ed0*/  ISETP.NE.AND P6, PT, R32, RZ, PT ;  /* 0x000000ff2000720c */ /* 0x000fe20003fc5270 */
[----:B------:R-:W2:Y:S01]  /*4ee0*/  LDL R117, [R1+0x210] ;  /* 0x0002100001757983 */ /* 0x000ea20000100800 */
[----:B------:R-:W-:-:S02]  /*4ef0*/  FSEL R111, R31, -INF , !P0 ;  /* 0xff8000001f6f7808 */ /* 0x000fc40004000000 */
[----:B------:R-:W-:Y:S01]  /*4f00*/  ISETP.NE.AND P0, PT, R73, RZ, PT ;  /* 0x000000ff4900720c */ /* 0x000fe20003f05270 */
[----:B------:R-:W2:Y:S01]  /*4f10*/  LDL R30, [R1+0x234] ;  /* 0x00023400011e7983 */ /* 0x000ea20000100800 */
[C---:B------:R-:W-:Y:S02]  /*4f20*/  ISETP.GT.AND P2, PT, R8.reuse, 0x49, !P2 ;  /* 0x000000490800780c */ /* 0x040fe40005744270 */
[C---:B------:R-:W-:Y:S01]  /*4f30*/  ISETP.GT.AND P0, PT, R8.reuse, 0x10, !P0 ;  /* 0x000000100800780c */ /* 0x040fe20004704270 */
[----:B------:R-:W2:Y:S01]  /*4f40*/  LDL R27, [R1+0x330] ;  /* 0x00033000011b7983 */ /* 0x000ea20000100800 */
[C---:B------:R-:W-:Y:S02]  /*4f50*/  ISETP.GT.AND P3, PT, R8.reuse, 0x50, !P3 ;  /* 0x000000500800780c */ /* 0x040fe40005f64270 */
[----:B------:R-:W-:Y:S01]  /*4f60*/  ISETP.LT.OR P0, PT, R9, 0x11, P0 ;  /* 0x000000110900780c */ /* 0x000fe20000701670 */
[----:B------:R-:W2:Y:S01]  /*4f70*/  LDL R152, [R1+0x3f4] ;  /* 0x0003f40001987983 */ /* 0x000ea20000100800 */
[----:B------:R-:W-:-:S02]  /*4f80*/  ISETP.GT.AND P4, PT, R8, 0x51, !P4 ;  /* 0x000000510800780c */ /* 0x000fc40006784270 */
[----:B------:R-:W-:Y:S01]  /*4f90*/  FSEL R14, R34, -INF , !P0 ;  /* 0xff800000220e7808 */ /* 0x000fe20004000000 */
[----:B------:R-:W2:Y:S01]  /*4fa0*/  LDL R107, [R1+0x214] ;  /* 0x00021400016b7983 */ /* 0x000ea20000100800 */
[----:B------:R-:W-:Y:S02]  /*4fb0*/  ISETP.GT.AND P0, PT, R8, 0x11, !P1 ;  /* 0x000000110800780c */ /* 0x000fe40004f04270 */
[----:B------:R-:W-:Y:S01]  /*4fc0*/  ISETP.NE.AND P1, PT, R48, RZ, PT ;  /* 0x000000ff3000720c */ /* 0x000fe20003f25270 */
[----:B------:R-:W2:Y:S01]  /*4fd0*/  LDL R108, [R1+0x218] ;  /* 0x00021800016c7983 */ /* 0x000ea20000100800 */
[----:B------:R-:W-:Y:S02]  /*4fe0*/  ISETP.LT.OR P0, PT, R9, 0x12, P0 ;  /* 0x000000120900780c */ /* 0x000fe40000701670 */
[----:B------:R-:W-:Y:S01]  /*4ff0*/  ISETP.GT.AND P5, PT, R8, 0x58, !P5 ;  /* 0x000000580800780c */ /* 0x000fe20006fa4270 */
[----:B------:R-:W2:Y:S01]  /*5000*/  LDL R106, [R1+0x21c] ;  /* 0x00021c00016a7983 */ /* 0x000ea20000100800 */
[----:B------:R-:W-:-:S02]  /*5010*/  FSEL R15, R35, -INF , !P0 ;  /* 0xff800000230f7808 */ /* 0x000fc40004000000 */
[----:B------:R-:W-:Y:S01]  /*5020*/  ISETP.NE.AND P0, PT, R29, RZ, PT ;  /* 0x000000ff1d00720c */ /* 0x000fe20003f05270 */
[----:B------:R-:W2:Y:S01]  /*5030*/  LDL R115, [R1+0x220] ;  /* 0x0002200001737983 */ /* 0x000ea20000100800 */
[----:B------:R-:W-:Y:S02]  /*5040*/  ISETP.LT.OR P2, PT, R9, 0x4a, P2 ;  /* 0x0000004a0900780c */ /* 0x000fe40001741670 */
[----:B------:R-:W-:Y:S01]  /*5050*/  ISETP.GT.AND P0, PT, R8, 0x18, !P0 ;  /* 0x000000180800780c */ /* 0x000fe20004704270 */
[----:B------:R-:W2:Y:S01]  /*5060*/  LDL R29, [R1+0x23c] ;  /* 0x00023c00011d7983 */ /* 0x000ea20000100800 */
[----:B------:R-:W-:Y:S02]  /*5070*/  FSEL R172, R63, -INF , !P2 ;  /* 0xff8000003fac7808 */ /* 0x000fe40005000000 */
[C---:B------:R-:W-:Y:S01]  /*5080*/  ISETP.LT.OR P0, PT, R9.reuse, 0x19, P0 ;  /* 0x000000190900780c */ /* 0x040fe20000701670 */
[----:B------:R-:W2:Y:S01]  /*5090*/  LDL R116, [R1+0x224] ;  /* 0x0002240001747983 */ /* 0x000ea20000100800 */
[----:B------:R-:W-:-:S02]  /*50a0*/  ISETP.LT.OR P3, PT, R9, 0x51, P3 ;  /* 0x000000510900780c */ /* 0x000fc40001f61670 */
[----:B------:R-:W-:Y:S01]  /*50b0*/  FSEL R19, R38, -INF , !P0 ;  /* 0xff80000026137808 */ /* 0x000fe20004000000 */
[----:B------:R-:W2:Y:S01]  /*50c0*/  LDL R31, [R1+0x238] ;  /* 0x00023800011f7983 */ /* 0x000ea20000100800 */
[----:B------:R-:W-:Y:S02]  /*50d0*/  ISETP.GT.AND P0, PT, R8, 0x19, !P6 ;  /* 0x000000190800780c */ /* 0x000fe40007704270 */
[----:B------:R-:W-:Y:S01]  /*50e0*/  ISETP.NE.AND P6, PT, R49, RZ, PT ;  /* 0x000000ff3100720c */ /* 0x000fe20003fc5270 */
[----:B------:R-:W2:Y:S01]  /*50f0*/  LDL R32, [R1+0x240] ;  /* 0x0002400001207983 */ /* 0x000ea20000100800 */
[C---:B------:R-:W-:Y:S02]  /*5100*/  ISETP.LT.OR P0, PT, R9.reuse, 0x1a, P0 ;  /* 0x0000001a0900780c */ /* 0x040fe40000701670 */
[----:B------:R-:W-:Y:S01]  /*5110*/  ISETP.LT.OR P4, PT, R9, 0x52, P4 ;  /* 0x000000520900780c */ /* 0x000fe20002781670 */
[----:B------:R-:W2:Y:S01]  /*5120*/  LDL R35, [R1+0x24c] ;  /* 0x00024c0001237983 */ /* 0x000ea20000100800 */
[----:B------:R-:W-:-:S02]  /*5130*/  FSEL R157, R39, -INF , !P0 ;  /* 0xff800000279d7808 */ /* 0x000fc40004000000 */
[----:B------:R-:W-:Y:S01]  /*5140*/  ISETP.NE.AND P0, PT, R33, RZ, PT ;  /* 0x000000ff2100720c */ /* 0x000fe20003f05270 */
[----:B------:R-:W2:Y:S01]  /*5150*/  LDL R34, [R1+0x254] ;  /* 0x0002540001227983 */ /* 0x000ea20000100800 */
[C---:B------:R-:W-:Y:S02]  /*5160*/  ISETP.LT.OR P5, PT, R9.reuse, 0x59, P5 ;  /* 0x000000590900780c */ /* 0x040fe40002fa1670 */
[----:B------:R-:W-:Y:S01]  /*5170*/  ISETP.GT.AND P0, PT, R8, 0x20, !P0 ;  /* 0x000000200800780c */ /* 0x000fe20004704270 */
[----:B------:R-:W2:Y:S01]  /*5180*/  LDL R33, [R1+0x244] ;  /* 0x0002440001217983 */ /* 0x000ea20000100800 */
[----:B------:R-:W-:Y:S02]  /*5190*/  FSEL R177, R66, -INF , !P3 ;  /* 0xff80000042b17808 */ /* 0x000fe40005800000 */
[----:B------:R-:W-:Y:S01]  /*51a0*/  ISETP.LT.OR P0, PT, R9, 0x21, P0 ;  /* 0x000000210900780c */ /* 0x000fe20000701670 */
[----:B------:R-:W2:Y:S01]  /*51b0*/  LDL R38, [R1+0x260] ;  /* 0x0002600001267983 */ /* 0x000ea20000100800 */
[----:B------:R-:W-:-:S02]  /*51c0*/  FSEL R178, R67, -INF , !P4 ;  /* 0xff80000043b27808 */ /* 0x000fc40006000000 */
[----:B------:R-:W-:Y:S01]  /*51d0*/  FSEL R162, R42, -INF , !P0 ;  /* 0xff8000002aa27808 */ /* 0x000fe20004000000 */
[----:B------:R-:W2:Y:S01]  /*51e0*/  LDL R39, [R1+0x264] ;  /* 0x0002640001277983 */ /* 0x000ea20000100800 */
[----:B------:R-:W-:Y:S02]  /*51f0*/  ISETP.NE.AND P0, PT, R36, RZ, PT ;  /* 0x000000ff2400720c */ /* 0x000fe40003f05270 */
[----:B------:R-:W-:Y:S01]  /*5200*/  FSEL R179, R70, -INF , !P5 ;  /* 0xff80000046b37808 */ /* 0x000fe20006800000 */
[----:B------:R-:W2:Y:S01]  /*5210*/  LDL R36, [R1+0x250] ;  /* 0x0002500001247983 */ /* 0x000ea20000100800 */
[----:B------:R-:W-:-:S03]  /*5220*/  ISETP.GT.AND P0, PT, R8, 0x21, !P0 ;  /* 0x000000210800780c */ /* 0x000fc60004704270 */
[----:B------:R-:W2:Y:S01]  /*5230*/  LDL R102, [R1+0x270] ;  /* 0x0002700001667983 */ /* 0x000ea20000100800 */
[----:B------:R-:W-:-:S03]  /*5240*/  ISETP.LT.OR P0, PT, R9, 0x22, P0 ;  /* 0x000000220900780c */ /* 0x000fc60000701670 */
[----:B------:R-:W2:Y:S01]  /*5250*/  LDL R101, [R1+0x274] ;  /* 0x0002740001657983 */ /* 0x000ea20000100800 */
[----:B------:R-:W-:Y:S02]  /*5260*/  FSEL R165, R43, -INF , !P0 ;  /* 0xff8000002ba57808 */ /* 0x000fe40004000000 */
[----:B------:R-:W-:Y:S01]  /*5270*/  ISETP.NE.AND P0, PT, R37, RZ, PT ;  /* 0x000000ff2500720c */ /* 0x000fe20003f05270 */
[----:B------:R-:W2:Y:S03]  /*5280*/  LDL R100, [R1+0x278] ;  /* 0x0002780001647983 */ /* 0x000ea60000100800 */
[----:B------:R-:W-:Y:S01]  /*5290*/  ISETP.GT.AND P0, PT, R8, 0x28, !P0 ;  /* 0x000000280800780c */ /* 0x000fe20004704270 */
[----:B------:R-:W2:Y:S03]  /*52a0*/  LDL R37, [R1+0x258] ;  /* 0x0002580001257983 */ /* 0x000ea60000100800 */
[----:B------:R-:W-:Y:S01]  /*52b0*/  ISETP.LT.OR P0, PT, R9, 0x29, P0 ;  /* 0x000000290900780c */ /* 0x000fe20000701670 */
[----:B------:R-:W2:Y:S03]  /*52c0*/  LDL R99, [R1+0x27c] ;  /* 0x00027c0001637983 */ /* 0x000ea60000100800 */
[----:B------:R-:W-:Y:S01]  /*52d0*/  FSEL R168, R46, -INF , !P0 ;  /* 0xff8000002ea87808 */ /* 0x000fe20004000000 */
[----:B------:R-:W2:Y:S01]  /*52e0*/  LDL R98, [R1+0x280] ;  /* 0x0002800001627983 */ /* 0x000ea20000100800 */
[----:B------:R-:W-:-:S03]  /*52f0*/  ISETP.NE.AND P0, PT, R40, RZ, PT ;  /* 0x000000ff2800720c */ /* 0x000fc60003f05270 */
        /* <DEDUP_REMOVED lines=29> */
[----:B------:R-:W-:-:S02]  /*54d0*/  ISETP.GT.AND P0, PT, R8, 0x39, !P1 ;  /* 0x000000390800780c */ /* 0x000fc40004f04270 */
[----:B------:R-:W-:Y:S01]  /*54e0*/  ISETP.NE.AND P1, PT, R53, RZ, PT ;  /* 0x000000ff3500720c */ /* 0x000fe20003f25270 */
[----:B------:R-:W2:Y:S01]  /*54f0*/  LDL R85, [R1+0x2b4] ;  /* 0x0002b40001557983 */ /* 0x000ea20000100800 */
[----:B------:R-:W-:Y:S02]  /*5500*/  ISETP.LT.OR P0, PT, R9, 0x3a, P0 ;  /* 0x0000003a0900780c */ /* 0x000fe40000701670 */
[----:B------:R-:W-:Y:S01]  /*5510*/  ISETP.GT.AND P1, PT, R8, 0x48, !P1 ;  /* 0x000000480800780c */ /* 0x000fe20004f24270 */
[----:B------:R-:W2:Y:S01]  /*5520*/  LDL R84, [R1+0x2b8] ;  /* 0x0002b80001547983 */ /* 0x000ea20000100800 */
[----:B------:R-:W-:Y:S02]  /*5530*/  FSEL R169, R55, -INF , !P0 ;  /* 0xff80000037a97808 */ /* 0x000fe40004000000 */
[----:B------:R-:W-:Y:S01]  /*5540*/  ISETP.NE.AND P0, PT, R21, RZ, PT ;  /* 0x000000ff1500720c */ /* 0x000fe20003f05270 */
[----:B------:R-:W2:Y:S01]  /*5550*/  LDL R83, [R1+0x2bc] ;  /* 0x0002bc0001537983 */ /* 0x000ea20000100800 */
[----:B------:R-:W-:-:S02]  /*5560*/  FMNMX.FTZ R21, R120, R103, !PT ;  /* 0x0000006778157209 */ /* 0x000fc40007810000 */
[----:B------:R-:W-:Y:S01]  /*5570*/  ISETP.GT.AND P0, PT, R8, RZ, !P0 ;  /* 0x000000ff0800720c */ /* 0x000fe20004704270 */
[----:B------:R-:W2:Y:S01]  /*5580*/  LDL R82, [R1+0x2c0] ;  /* 0x0002c00001527983 */ /* 0x000ea20000100800 */
[----:B------:R-:W-:Y:S02]  /*5590*/  FMNMX.FTZ R12, R10, R21, !PT ;  /* 0x000000150a0c7209 */ /* 0x000fe40007810000 */
[C---:B------:R-:W-:Y:S01]  /*55a0*/  ISETP.LT.OR P0, PT, R9.reuse, 0x1, P0 ;  /* 0x000000010900780c */ /* 0x040fe20000701670 */
[----:B------:R-:W2:Y:S01]  /*55b0*/  LDL R81, [R1+0x2c4] ;  /* 0x0002c40001517983 */ /* 0x000ea20000100800 */
[----:B------:R-:W-:Y:S02]  /*55c0*/  ISETP.LT.OR P1, PT, R9, 0x49, P1 ;  /* 0x000000490900780c */ /* 0x000fe40000f21670 */
[----:B------:R-:W-:Y:S01]  /*55d0*/  FSEL R122, R26, -INF , !P0 ;  /* 0xff8000001a7a7808 */ /* 0x000fe20004000000 */
[----:B------:R-:W2:Y:S01]  /*55e0*/  LDL R80, [R1+0x2c8] ;  /* 0x0002c80001507983 */ /* 0x000ea20000100800 */
[----:B------:R-:W-:-:S02]  /*55f0*/  ISETP.GT.AND P0, PT, R8, 0x40, !P6 ;  /* 0x000000400800780c */ /* 0x000fc40007704270 */
[----:B------:R-:W-:Y:S01]  /*5600*/  FMNMX.FTZ R11, R122, R109, !PT ;  /* 0x0000006d7a0b7209 */ /* 0x000fe20007810000 */
[----:B------:R-:W2:Y:S01]  /*5610*/  LDL R79, [R1+0x2cc] ;  /* 0x0002cc00014f7983 */ /* 0x000ea20000100800 */
[----:B------:R-:W-:Y:S02]  /*5620*/  ISETP.NE.AND P6, PT, R24, RZ, PT ;  /* 0x000000ff1800720c */ /* 0x000fe40003fc5270 */
[----:B------:R-:W-:Y:S01]  /*5630*/  FMNMX.FTZ R24, R110, R11, !PT ;  /* 0x0000000b6e187209 */ /* 0x000fe20007810000 */
[----:B------:R-:W2:Y:S01]  /*5640*/  LDL R78, [R1+0x2d0] ;  /* 0x0002d000014e7983 */ /* 0x000ea20000100800 */
[----:B------:R-:W-:Y:S02]  /*5650*/  FMNMX.FTZ R11, R13, R12, !PT ;  /* 0x0000000c0d0b7209 */ /* 0x000fe40007810000 */
[----:B------:R-:W-:Y:S01]  /*5660*/  FMNMX.FTZ R21, R111, R24, !PT ;  /* 0x000000186f157209 */ /* 0x000fe20007810000 */
[----:B------:R-:W2:Y:S01]  /*5670*/  LDL R77, [R1+0x2d4] ;  /* 0x0002d400014d7983 */ /* 0x000ea20000100800 */
[----:B------:R-:W-:-:S02]  /*5680*/  FMNMX.FTZ R11, R20, R11, !PT ;  /* 0x0000000b140b7209 */ /* 0x000fc40007810000 */
[----:B------:R-:W-:Y:S01]  /*5690*/  FMNMX.FTZ R12, R14, R21, !PT ;  /* 0x000000150e0c7209 */ /* 0x000fe20007810000 */
[----:B------:R-:W2:Y:S01]  /*56a0*/  LDL R76, [R1+0x2d8] ;  /* 0x0002d800014c7983 */ /* 0x000ea20000100800 */
[----:B------:R-:W-:Y:S02]  /*56b0*/  FMNMX.FTZ R11, R112, R11, !PT ;  /* 0x0000000b700b7209 */ /* 0x000fe40007810000 */
        /* <DEDUP_REMOVED lines=21> */
[----:B------:R-:W-:Y:S01]  /*5810*/  ISETP.LT.OR P0, PT, R9, 0x41, P0 ;  /* 0x000000410900780c */ /* 0x000fe20000701670 */
[----:B------:R-:W2:Y:S01]  /*5820*/  LDL R67, [R1+0x2fc] ;  /* 0x0002fc0001437983 */ /* 0x000ea20000100800 */
[----:B------:R-:W-:-:S02]  /*5830*/  FMNMX.FTZ R11, R160, R11, !PT ;  /* 0x0000000ba00b7209 */ /* 0x000fc40007810000 */
[----:B------:R-:W-:Y:S01]  /*5840*/  FMNMX.FTZ R21, R188, R21, !PT ;  /* 0x00000015bc157209 */ /* 0x000fe20007810000 */
[----:B------:R-:W2:Y:S01]  /*5850*/  LDL R66, [R1+0x300] ;  /* 0x0003000001427983 */ /* 0x000ea20000100800 */
[----:B------:R-:W-:Y:S02]  /*5860*/  FSEL R163, R58, -INF , !P0 ;  /* 0xff8000003aa37808 */ /* 0x000fe40004000000 */
[----:B------:R-:W-:Y:S01]  /*5870*/  ISETP.NE.AND P0, PT, R52, RZ, PT ;  /* 0x000000ff3400720c */ /* 0x000fe20003f05270 */
[----:B------:R-:W2:Y:S01]  /*5880*/  LDL R65, [R1+0x304] ;  /* 0x0003040001417983 */ /* 0x000ea20000100800 */
[----:B------:R-:W-:Y:S02]  /*5890*/  FMNMX.FTZ R11, R164, R11, !PT ;  /* 0x0000000ba40b7209 */ /* 0x000fe40007810000 */
[----:B------:R-:W-:Y:S01]  /*58a0*/  FMNMX.FTZ R12, R186, R21, !PT ;  /* 0x00000015ba0c7209 */ /* 0x000fe20007810000 */
[----:B------:R-:W2:Y:S01]  /*58b0*/  LDL R64, [R1+0x308] ;  /* 0x0003080001407983 */ /* 0x000ea20000100800 */
[----:B------:R-:W-:-:S02]  /*58c0*/  ISETP.GT.AND P0, PT, R8, 0x41, !P0 ;  /* 0x000000410800780c */ /* 0x000fc40004704270 */
[----:B------:R-:W-:Y:S01]  /*58d0*/  FMNMX.FTZ R24, R166, R11, !PT ;  /* 0x0000000ba6187209 */ /* 0x000fe20007810000 */
[----:B------:R-:W2:Y:S01]  /*58e0*/  LDL R63, [R1+0x30c] ;  /* 0x00030c00013f7983 */ /* 0x000ea20000100800 */
[----:B------:R-:W-:Y:S02]  /*58f0*/  FMNMX.FTZ R12, R187, R12, !PT ;  /* 0x0000000cbb0c7209 */ /* 0x000fe40007810000 */
[----:B------:R-:W-:Y:S01]  /*5900*/  ISETP.LT.OR P0, PT, R9, 0x42, P0 ;  /* 0x000000420900780c */ /* 0x000fe20000701670 */
[----:B------:R-:W2:Y:S01]  /*5910*/  LDL R61, [R1+0x314] ;  /* 0x00031400013d7983 */ /* 0x000ea20000100800 */
[----:B------:R-:W-:Y:S02]  /*5920*/  FMNMX.FTZ R24, R169, R24, !PT ;  /* 0x00000018a9187209 */ /* 0x000fe40007810000 */
[----:B------:R-:W-:Y:S01]  /*5930*/  FMNMX.FTZ R11, R181, R12, !PT ;  /* 0x0000000cb50b7209 */ /* 0x000fe20007810000 */
[----:B------:R-:W2:Y:S01]  /*5940*/  LDL R60, [R1+0x318] ;  /* 0x00031800013c7983 */ /* 0x000ea20000100800 */
[----:B------:R-:W-:-:S02]  /*5950*/  ISETP.GT.AND P6, PT, R8, 0x59, !P6 ;  /* 0x000000590800780c */ /* 0x000fc400077c4270 */
[----:B------:R-:W-:Y:S01]  /*5960*/  FSEL R167, R59, -INF , !P0 ;  /* 0xff8000003ba77808 */ /* 0x000fe20004000000 */
[----:B------:R-:W2:Y:S01]  /*5970*/  LDL R58, [R1+0x320] ;  /* 0x00032000013a7983 */ /* 0x000ea20000100800 */
[----:B------:R-:W-:Y:S02]  /*5980*/  FMNMX.FTZ R24, R163, R24, !PT ;  /* 0x00000018a3187209 */ /* 0x000fe40007810000 */
[----:B------:R-:W-:Y:S01]  /*5990*/  FMNMX.FTZ R8, R182, R11, !PT ;  /* 0x0000000bb6087209 */ /* 0x000fe20007810000 */
[----:B------:R-:W2:Y:S01]  /*59a0*/  LDL R59, [R1+0x31c] ;  /* 0x00031c00013b7983 */ /* 0x000ea20000100800 */
[----:B------:R-:W-:Y:S02]  /*59b0*/  FSEL R170, R62, -INF , !P1 ;  /* 0xff8000003eaa7808 */ /* 0x000fe40004800000 */
        /* <DEDUP_REMOVED lines=18> */
[----:B------:R-:W-:Y:S01]  /*5ae0*/  FSEL R180, R71, -INF , !P6 ;  /* 0xff80000047b47808 */ /* 0x000fe20007000000 */
[----:B------:R-:W2:Y:S01]  /*5af0*/  LDL R21, [R1+0x228] ;  /* 0x0002280001157983 */ /* 0x000ea20000100800 */
[----:B------:R-:W-:-:S03]  /*5b00*/  FMNMX.FTZ R25, R179, R12, !PT ;  /* 0x0000000cb3197209 */ /* 0x000fc60007810000 */
[----:B------:R-:W0:Y:S01]  /*5b10*/  SHFL.BFLY PT, R9, R24, 0x2, 0x1f ;  /* 0x0c401f0018097f89 */ /* 0x000e2200000e0000 */
[----:B------:R-:W-:-:S03]  /*5b20*/  FMNMX.FTZ R25, R180, R25, !PT ;  /* 0x00000019b4197209 */ /* 0x000fc60007810000 */
[----:B---3--:R-:W-:Y:S04]  /*5b30*/  STL [R1+0x200], R105 ;  /* 0x0002006901007387 */ /* 0x008fe80000100800 */
[----:B------:R1:W-:Y:S04]  /*5b40*/  STL.64 [R1+0x410], R24 ;  /* 0x0004101801007387 */ /* 0x0003e80000100a00 */
[----:B------:R-:W3:Y:S04]  /*5b50*/  LDL R28, [R1+0x414] ;  /* 0x00041400011c7983 */ /* 0x000ee80000100800 */
[----:B----4-:R-:W-:Y:S04]  /*5b60*/  STL [R1+0x204], R104 ;  /* 0x0002046801007387 */ /* 0x010fe80000100800 */
[----:B-1----:R-:W4:Y:S01]  /*5b70*/  LDL R25, [R1+0x22c] ;  /* 0x00022c0001197983 */ /* 0x002f220000100800 */
[----:B0-----:R-:W-:-:S03]  /*5b80*/  FMNMX.FTZ R12, R24, R9, !PT ;  /* 0x00000009180c7209 */ /* 0x001fc60007810000 */
[----:B--2---:R-:W-:Y:S04]  /*5b90*/  STL [R1+0x208], R118 ;  /* 0x0002087601007387 */ /* 0x004fe80000100800 */
[----:B------:R-:W0:Y:S04]  /*5ba0*/  SHFL.BFLY PT, R9, R12, 0x1, 0x1f ;  /* 0x0c201f000c097f89 */ /* 0x000e2800000e0000 */
[----:B------:R-:W2:Y:S04]  /*5bb0*/  LDL R24, [R1+0x230] ;  /* 0x0002300001187983 */ /* 0x000ea80000100800 */
[----:B------:R-:W-:Y:S04]  /*5bc0*/  STL [R1+0x20c], R119 ;  /* 0x00020c7701007387 */ /* 0x000fe80000100800 */
[----:B------:R-:W-:Y:S04]  /*5bd0*/  STL [R1+0x210], R117 ;  /* 0x0002107501007387 */ /* 0x000fe80000100800 */
[----:B------:R-:W2:Y:S04]  /*5be0*/  LDL R71, [R1+0x2ec] ;  /* 0x0002ec0001477983 */ /* 0x000ea80000100800 */
[----:B------:R-:W2:Y:S01]  /*5bf0*/  LDL R52, [R1+0x338] ;  /* 0x0003380001347983 */ /* 0x000ea20000100800 */
[----:B0-----:R-:W-:-:S03]  /*5c00*/  FMNMX.FTZ R26, R12, R9, !PT ;  /* 0x000000090c1a7209 */ /* 0x001fc60007810000 */
[----:B------:R-:W2:Y:S04]  /*5c10*/  LDL R51, [R1+0x33c] ;  /* 0x00033c0001337983 */ /* 0x000ea80000100800 */
[----:B------:R0:W-:Y:S04]  /*5c20*/  STL [R1+0x410], R26 ;  /* 0x0004101a01007387 */ /* 0x0001e80000100800 */
[----:B------:R-:W4:Y:S04]  /*5c30*/  LDL R42, [R1+0x410] ;  /* 0x00041000012a7983 */ /* 0x000f280000100800 */
[----:B------:R-:W2:Y:S04]  /*5c40*/  LDL.64 R8, [R1+0x88] ;  /* 0x0000880001087983 */ /* 0x000ea80000100a00 */
        /* <DEDUP_REMOVED lines=40> */
[----:B---3--:R-:W0:Y:S02]  /*5ed0*/  SHFL.BFLY PT, R125, R28, 0x2, 0x1f ;  /* 0x0c401f001c7d7f89 */ /* 0x008e2400000e0000 */
[----:B0-----:R-:W-:-:S02]  /*5ee0*/  FMNMX.FTZ R125, R125, R28, !PT ;  /* 0x0000001c7d7d7209 */ /* 0x001fc40007810000 */
[----:B------:R-:W3:Y:S04]  /*5ef0*/  LDL R28, [R1+0x248] ;  /* 0x00024800011c7983 */ /* 0x000ee80000100800 */
[----:B------:R-:W0:Y:S01]  /*5f00*/  SHFL.BFLY PT, R126, R125, 0x1, 0x1f ;  /* 0x0c201f007d7e7f89 */ /* 0x000e2200000e0000 */
[----:B----4-:R-:W-:Y:S01]  /*5f10*/  FSETP.NEU.FTZ.AND P0, PT, R42, -INF , PT ;  /* 0xff8000002a00780b */ /* 0x010fe20003f1d000 */
[----:B------:R-:W-:-:S05]  /*5f20*/  FMUL.FTZ R42, R11, R42 ;  /* 0x0000002a0b2a7220 */ /* 0x000fca0000410000 */
[----:B------:R-:W-:Y:S01]  /*5f30*/  FSEL R128, R42, RZ, P0 ;  /* 0x000000ff2a807208 */ /* 0x000fe20000000000 */
[----:B--2---:R-:W-:Y:S01]  /*5f40*/  IMAD R8, R124, 0xc00, R8 ;  /* 0x00000c007c087824 */ /* 0x004fe200078e0208 */
[----:B------:R-:W2:Y:S03]  /*5f50*/  LDL R42, [R1+0x364] ;  /* 0x00036400012a7983 */ /* 0x000ea60000100800 */
        /* <DEDUP_REMOVED lines=24> */
[----:B0-----:R-:W-:Y:S01]  /*60e0*/  FMNMX.FTZ R10, R125, R126, !PT ;  /* 0x0000007e7d0a7209 */ /* 0x001fe20007810000 */
[----:B------:R-:W4:Y:S04]  /*60f0*/  LDL R113, [R1+0x368] ;  /* 0x0003680001717983 */ /* 0x000f280000100800 */
[----:B------:R-:W4:Y:S04]  /*6100*/  LDL R114, [R1+0x384] ;  /* 0x0003840001727983 */ /* 0x000f280000100800 */
[----:B------:R-:W4:Y:S04]  /*6110*/  LDL R128, [R1+0x390] ;  /* 0x0003900001807983 */ /* 0x000f280000100800 */
[----:B------:R-:W4:Y:S04]  /*6120*/  LDL R126, [R1+0x398] ;  /* 0x00039800017e7983 */ /* 0x000f280000100800 */
[----:B------:R-:W4:Y:S04]  /*6130*/  LDL R125, [R1+0x39c] ;  /* 0x00039c00017d7983 */ /* 0x000f280000100800 */
[----:B------:R-:W4:Y:S04]  /*6140*/  LDL R124, [R1+0x3a0] ;  /* 0x0003a000017c7983 */ /* 0x000f280000100800 */
[----:B------:R0:W-:Y:S04]  /*6150*/  STL [R1+0x228], R21 ;  /* 0x0002281501007387 */ /* 0x0001e80000100800 */
[----:B0-----:R-:W4:Y:S01]  /*6160*/  LDL R21, [R1+0x3f8] ;  /* 0x0003f80001157983 */ /* 0x001f220000100800 */
[----:B------:R-:W-:-:S03]  /*6170*/  FSETP.NEU.FTZ.AND P0, PT, R10, -INF , PT ;  /* 0xff8000000a00780b */ /* 0x000fc60003f1d000 */
[----:B------:R0:W-:Y:S01]  /*6180*/  STL [R1+0x25c], R12 ;  /* 0x00025c0c01007387 */ /* 0x0001e20000100800 */
[----:B------:R-:W-:Y:S01]  /*6190*/  MUFU.EX2 R54, R54 ;  /* 0x0000003600367308 */ /* 0x000fe20000000800 */
[----:B0-----:R-:W-:-:S07]  /*61a0*/  FMUL.FTZ R12, R10, R11 ;  /* 0x0000000b0a0c7220 */ /* 0x001fce0000410000 */
[----:B------:R-:W0:Y:S01]  /*61b0*/  MUFU.EX2 R103, R103 ;  /* 0x0000006700677308 */ /* 0x000e220000000800 */
[----:B------:R-:W-:-:S07]  /*61c0*/  FSEL R12, R12, RZ, P0 ;  /* 0x000000ff0c0c7208 */ /* 0x000fce0000000000 */
[----:B------:R-:W1:Y:S01]  /*61d0*/  MUFU.EX2 R120, R120 ;  /* 0x0000007800787308 */ /* 0x000e620000000800 */
[-CC-:B------:R-:W-:Y:S01]  /*61e0*/  FFMA.FTZ R122, R122, R11.reuse, -R12.reuse ;  /* 0x0000000b7a7a7223 */ /* 0x180fe2000001080c */
[-CC-:B------:R-:W-:Y:S01]  /*61f0*/  FFMA.FTZ R109, R109, R11.reuse, -R12.reuse ;  /* 0x0000000b6d6d7223 */ /* 0x180fe2000001080c */
[-CC-:B------:R-:W-:Y:S01]  /*6200*/  FFMA.FTZ R110, R110, R11.reuse, -R12.reuse ;  /* 0x0000000b6e6e7223 */ /* 0x180fe2000001080c */
[----:B------:R-:W-:-:S04]  /*6210*/  FFMA.FTZ R111, R111, R11, -R12 ;  /* 0x0000000b6f6f7223 */ /* 0x000fc8000001080c */
[----:B------:R-:W1:Y:S01]  /*6220*/  MUFU.EX2 R121, R121 ;  /* 0x0000007900797308 */ /* 0x000e620000000800 */
[----:B------:R0:W-:Y:S07]  /*6230*/  STL [R1+0x22c], R25 ;  /* 0x00022c1901007387 */ /* 0x0001ee0000100800 */
[----:B------:R-:W-:Y:S08]  /*6240*/  MUFU.EX2 R122, R122 ;  /* 0x0000007a007a7308 */ /* 0x000ff00000000800 */
[----:B------:R-:W1:Y:S01]  /*6250*/  MUFU.EX2 R109, R109 ;  /* 0x0000006d006d7308 */ /* 0x000e620000000800 */
[----:B0-----:R-:W-:Y:S01]  /*6260*/  FADD.FTZ R25, R54, R103 ;  /* 0x0000006736197221 */ /* 0x001fe20000010000 */
[----:B------:R1:W-:Y:S06]  /*6270*/  STL [R1+0x234], R30 ;  /* 0x0002341e01007387 */ /* 0x0003ec0000100800 */
[----:B------:R-:W0:Y:S08]  /*6280*/  MUFU.EX2 R123, R123 ;  /* 0x0000007b007b7308 */ /* 0x000e300000000800 */
[----:B------:R-:W0:Y:S01]  /*6290*/  MUFU.EX2 R110, R110 ;  /* 0x0000006e006e7308 */ /* 0x000e220000000800 */
[----:B-1----:R-:W-:Y:S01]  /*62a0*/  FADD.FTZ R30, R120, R25 ;  /* 0x00000019781e7221 */ /* 0x002fe20000010000 */
[----:B------:R-:W-:-:S06]  /*62b0*/  IMAD.MOV.U32 R25, RZ, RZ, R9 ;  /* 0x000000ffff197224 */ /* 0x000fcc00078e0009 */
[----:B------:R-:W1:Y:S08]  /*62c0*/  MUFU.EX2 R111, R111 ;  /* 0x0000006f006f7308 */ /* 0x000e700000000800 */
[----:B------:R-:W1:Y:S01]  /*62d0*/  MUFU.EX2 R112, R112 ;  /* 0x0000007000707308 */ /* 0x000e620000000800 */
[----:B------:R-:W-:Y:S01]  /*62e0*/  R2UR UR15, R25 ;  /* 0x00000000190f72ca */ /* 0x000fe200000e0000 */
[----:B------:R-:W-:Y:S01]  /*62f0*/  FADD.FTZ R30, R121, R30 ;  /* 0x0000001e791e7221 */ /* 0x000fe20000010000 */
[----:B------:R-:W-:Y:S01]  /*6300*/  FADD.FTZ R25, R122, R109 ;  /* 0x0000006d7a197221 */ /* 0x000fe20000010000 */
[----:B------:R1:W-:Y:S01]  /*6310*/  STL [R1+0x230], R24 ;  /* 0x0002301801007387 */ /* 0x0003e20000100800 */
[----:B------:R-:W-:-:S02]  /*6320*/  R2UR UR6, R8 ;  /* 0x00000000080672ca */ /* 0x000fc400000e0000 */
[----:B------:R-:W-:Y:S01]  /*6330*/  R2UR UR7, R9 ;  /* 0x00000000090772ca */ /* 0x000fe200000e0000 */
[----:B------:R1:W-:Y:S01]  /*6340*/  STL [R1+0x23c], R29 ;  /* 0x00023c1d01007387 */ /* 0x0003e20000100800 */
[----:B0-----:R-:W-:Y:S01]  /*6350*/  FADD.FTZ R197, R123, R30 ;  /* 0x0000001e7bc57221 */ /* 0x001fe20000010000 */
[----:B------:R-:W-:Y:S02]  /*6360*/  FADD.FTZ R192, R110, R25 ;  /* 0x000000196ec07221 */ /* 0x000fe40000010000 */
[----:B------:R0:W-:Y:S01]  /*6370*/  STL [R1+0x330], R27 ;  /* 0x0003301b01007387 */ /* 0x0001e20000100800 */
[----:B-1----:R-:W-:-:S03]  /*6380*/  VIADD R24, R8, 0x100 ;  /* 0x0000010008187836 */ /* 0x002fc60000000000 */
[----:B------:R1:W-:Y:S01]  /*6390*/  STL [R1+0x34c], R26 ;  /* 0x00034c1a01007387 */ /* 0x0003e20000100800 */
[--C-:B------:R-:W-:Y:S01]  /*63a0*/  IMAD.MOV.U32 R29, RZ, RZ, R9.reuse ;  /* 0x000000ffff1d7224 */ /* 0x100fe200078e0009 */
[----:B------:R-:W-:Y:S02]  /*63b0*/  F2FP.F16.F32.PACK_AB R154, R121, R120 ;  /* 0x00000078799a723e */ /* 0x000fe400000000ff */
[----:B------:R1:W-:Y:S01]  /*63c0*/  STL [R1+0x3f4], R152 ;  /* 0x0003f49801007387 */ /* 0x0003e20000100800 */
[----:B0-----:R-:W-:Y:S01]  /*63d0*/  IMAD.MOV.U32 R27, RZ, RZ, R9 ;  /* 0x000000ffff1b7224 */ /* 0x001fe200078e0009 */
[----:B------:R-:W-:Y:S01]  /*63e0*/  F2FP.F16.F32.PACK_AB R153, R109, R122 ;  /* 0x0000007a6d99723e */ /* 0x000fe200000000ff */
[----:B-1----:R-:W-:Y:S01]  /*63f0*/  VIADD R26, R8, 0x80 ;  /* 0x00000080081a7836 */ /* 0x002fe20000000000 */
[----:B------:R-:W-:Y:S02]  /*6400*/  F2FP.F16.F32.PACK_AB R155, R111, R110 ;  /* 0x0000006e6f9b723e */ /* 0x000fe400000000ff */
[----:B------:R-:W-:Y:S01]  /*6410*/  F2FP.F16.F32.PACK_AB R152, R103, R54 ;  /* 0x000000366798723e */ /* 0x000fe200000000ff */
[----:B------:R-:W-:Y:S01]  /*6420*/  STL [R1+0x214], R107 ;  /* 0x0002146b01007387 */ /* 0x000fe20000100800 */
[----:B------:R-:W-:Y:S01]  /*6430*/  R2UR UR10, R26 ;  /* 0x000000001a0a72ca */ /* 0x000fe200000e0000 */
[----:B------:R-:W-:Y:S01]  /*6440*/  FADD.FTZ R197, R112, R197 ;  /* 0x000000c570c57221 */ /* 0x000fe20000010000 */
[----:B------:R-:W-:Y:S01]  /*6450*/  R2UR UR11, R27 ;  /* 0x000000001b0b72ca */ /* 0x000fe200000e0000 */
[----:B------:R-:W-:Y:S01]  /*6460*/  STL [R1+0x218], R108 ;  /* 0x0002186c01007387 */ /* 0x000fe20000100800 */
[----:B------:R-:W-:Y:S01]  /*6470*/  R2UR UR14, R24 ;  /* 0x00000000180e72ca */ /* 0x000fe200000e0000 */
[----:B------:R-:W-:Y:S01]  /*6480*/  FADD.FTZ R192, R111, R192 ;  /* 0x000000c06fc07221 */ /* 0x000fe20000010000 */
[----:B------:R-:W-:Y:S01]  /*6490*/  R2UR UR19, R29 ;  /* 0x000000001d1372ca */ /* 0x000fe200000e0000 */
        /* <DEDUP_REMOVED lines=22> */
[----:B---3--:R0:W-:Y:S04]  /*6600*/  STL [R1+0x248], R28 ;  /* 0x0002481c01007387 */ /* 0x0081e80000100800 */
[----:B------:R-:W-:Y:S01]  /*6610*/  STL [R1+0x28c], R95 ;  /* 0x00028c5f01007387 */ /* 0x000fe20000100800 */
[----:B0-----:R-:W-:-:S03]  /*6620*/  VIADD R28, R8, 0x180 ;  /* 0x00000180081c7836 */ /* 0x001fc60000000000 */
[----:B------:R-:W-:Y:S04]  /*6630*/  STL [R1+0x290], R94 ;  /* 0x0002905e01007387 */ /* 0x000fe80000100800 */
        /* <DEDUP_REMOVED lines=87> */
[----:B------:R1:W-:Y:S06]  /*6bb0*/  BAR.SYNC.DEFER_BLOCKING R209, 0x100 ;  /* 0x000400d10000751d */ /* 0x0003ec0000010000 */
[----:B0-----:R-:W-:-:S06]  /*6bc0*/  WARPGROUP.ARRIVE ;  /* 0x00000000000079c5 */ /* 0x001fcc0000000000 */
[----:B------:R-:W-:Y:S01]  /*6bd0*/  HGMMA.64x256x16.F32 R24, R152, gdesc[UR4].tnspB, RZ, !UPT, gsb0 ;  /* 0x43e0000498187df0 */ /* 0x000fe2000c0008ff */
[----:B------:R0:W-:Y:S01]  /*6be0*/  STL [R1+0x3f8], R21 ;  /* 0x0003f81501007387 */ /* 0x0001e20000100800 */
[-CC-:B------:R-:W-:Y:S01]  /*6bf0*/  FFMA.FTZ R221, R19, R11.reuse, -R12.reuse ;  /* 0x0000000b13dd7223 */ /* 0x180fe2000001080c */
[-CC-:B------:R-:W-:Y:S01]  /*6c00*/  FFMA.FTZ R220, R15, R11.reuse, -R12.reuse ;  /* 0x0000000b0fdc7223 */ /* 0x180fe2000001080c */
[-CC-:B------:R-:W-:Y:S01]  /*6c10*/  FFMA.FTZ R19, R157, R11.reuse, -R12.reuse ;  /* 0x0000000b9d137223 */ /* 0x180fe2000001080c */
[----:B------:R-:W-:Y:S01]  /*6c20*/  MUFU.EX2 R20, R20 ;  /* 0x0000001400147308 */ /* 0x000fe20000000800 */
[----:B0-----:R-:W-:-:S07]  /*6c30*/  FFMA.FTZ R21, R14, R11, -R12 ;  /* 0x0000000b0e157223 */ /* 0x001fce000001080c */
[----:B------:R-:W-:Y:S08]  /*6c40*/  MUFU.EX2 R13, R13 ;  /* 0x0000000d000d7308 */ /* 0x000ff00000000800 */
[----:B------:R-:W-:Y:S08]  /*6c50*/  MUFU.EX2 R21, R21 ;  /* 0x0000001500157308 */ /* 0x000ff00000000800 */
[----:B------:R-:W0:Y:S08]  /*6c60*/  MUFU.EX2 R220, R220 ;  /* 0x000000dc00dc7308 */ /* 0x000e300000000800 */
[----:B------:R-:W-:Y:S08]  /*6c70*/  MUFU.EX2 R221, R221 ;  /* 0x000000dd00dd7308 */ /* 0x000ff00000000800 */
[----:B------:R-:W2:Y:S01]  /*6c80*/  MUFU.EX2 R19, R19 ;  /* 0x0000001300137308 */ /* 0x000ea20000000800 */
[----:B------:R3:W-:Y:S01]  /*6c90*/  STL [R1+0x3fc], R158 ;  /* 0x0003fc9e01007387 */ /* 0x0007e20000100800 */
[----:B0-----:R-:W-:-:S02]  /*6ca0*/  F2FP.F16.F32.PACK_AB R157, R220, R21 ;  /* 0x00000015dc9d723e */ /* 0x001fc400000000ff */
[----:B---3--:R-:W-:Y:S02]  /*6cb0*/  F2FP.F16.F32.PACK_AB R158, R13, R20 ;  /* 0x000000140d9e723e */ /* 0x008fe400000000ff */
[----:B--2---:R-:W-:Y:S02]  /*6cc0*/  F2FP.F16.F32.PACK_AB R159, R19, R221 ;  /* 0x000000dd139f723e */ /* 0x004fe400000000ff */
[----:B------:R-:W-:Y:S08]  /*6cd0*/  MUFU.EX2 R15, R222 ;  /* 0x000000de000f7308 */ /* 0x000ff00000000800 */
[----:B------:R-:W0:Y:S01]  /*6ce0*/  MUFU.EX2 R14, R223 ;  /* 0x000000df000e7308 */ /* 0x000e220000000800 */
        /* <DEDUP_REMOVED lines=33> */
[----:B--2---:R-:W-:-:S06]  /*6f00*/  WARPGROUP.ARRIVE ;  /* 0x00000000000079c5 */ /* 0x004fcc0000000000 */
[----:B------:R-:W-:Y:S01]  /*6f10*/  HGMMA.64x256x16.F32 R24, R156, gdesc[UR8].tnspB, R24, gsb0 ;  /* 0x43e000089c187df0 */ /* 0x000fe20008000818 */
[-CC-:B------:R-:W-:Y:S01]  /*6f20*/  FFMA.FTZ R152, R162, R11.reuse, -R12.reuse ;  /* 0x0000000ba2987223 */ /* 0x180fe2000001080c */
[----:B------:R-:W-:-:S03]  /*6f30*/  FFMA.FTZ R162, R165, R11, -R12 ;  /* 0x0000000ba5a27223 */ /* 0x000fc6000001080c */
[----:B------:R-:W-:Y:S08]  /*6f40*/  MUFU.EX2 R222, R152 ;  /* 0x0000009800de7308 */ /* 0x000ff00000000800 */
[----:B------:R-:W2:Y:S01]  /*6f50*/  MUFU.EX2 R162, R162 ;  /* 0x000000a200a27308 */ /* 0x000ea20000000800 */
[----:B0-----:R-:W-:Y:S02]  /*6f60*/  F2FP.F16.F32.PACK_AB R154, R15, R14 ;  /* 0x0000000e0f9a723e */ /* 0x001fe400000000ff */
[----:B--2---:R-:W-:Y:S01]  /*6f70*/  F2FP.F16.F32.PACK_AB R153, R162, R222 ;  /* 0x000000dea299723e */ /* 0x004fe200000000ff */
[-C--:B------:R-:W-:Y:S01]  /*6f80*/  FFMA.FTZ R165, R160, R11.reuse, -R12 ;  /* 0x0000000ba0a57223 */ /* 0x080fe2000001080c */
[----:B------:R-:W-:Y:S01]  /*6f90*/  FADD.FTZ R192, R21, R192 ;  /* 0x000000c015c07221 */ /* 0x000fe20000010000 */
[-CC-:B------:R-:W-:Y:S01]  /*6fa0*/  FFMA.FTZ R160, R164, R11.reuse, -R12.reuse ;  /* 0x0000000ba4a07223 */ /* 0x180fe2000001080c */
[-CC-:B------:R-:W-:Y:S01]  /*6fb0*/  FFMA.FTZ R21, R169, R11.reuse, -R12.reuse ;  /* 0x0000000ba9157223 */ /* 0x180fe2000001080c */
[----:B------:R-:W-:Y:S01]  /*6fc0*/  FFMA.FTZ R166, R166, R11, -R12 ;  /* 0x0000000ba6a67223 */ /* 0x000fe2000001080c */
[----:B------:R-:W-:Y:S01]  /*6fd0*/  FADD.FTZ R197, R20, R197 ;  /* 0x000000c514c57221 */ /* 0x000fe20000010000 */
[----:B------:R-:W-:Y:S08]  /*6fe0*/  MUFU.EX2 R189, R189 ;  /* 0x000000bd00bd7308 */ /* 0x000ff00000000800 */
[----:B------:R-:W-:Y:S08]  /*6ff0*/  MUFU.EX2 R188, R188 ;  /* 0x000000bc00bc7308 */ /* 0x000ff00000000800 */
[----:B------:R-:W-:Y:S08]  /*7000*/  MUFU.EX2 R186, R186 ;  /* 0x000000ba00ba7308 */ /* 0x000ff00000000800 */
[----:B------:R-:W-:Y:S08]  /*7010*/  MUFU.EX2 R187, R187 ;  /* 0x000000bb00bb7308 */ /* 0x000ff00000000800 */
[----:B------:R-:W-:Y:S08]  /*7020*/  MUFU.EX2 R165, R165 ;  /* 0x000000a500a57308 */ /* 0x000ff00000000800 */
[----:B------:R-:W-:Y:S08]  /*7030*/  MUFU.EX2 R160, R160 ;  /* 0x000000a000a07308 */ /* 0x000ff00000000800 */
[----:B------:R-:W-:Y:S01]  /*7040*/  MUFU.EX2 R20, R166 ;  /* 0x000000a600147308 */ /* 0x000fe20000000800 */
[----:B------:R-:W-:-:S02]  /*7050*/  WARPGROUP.DEPBAR.LE gsb0, 0x0 ;  /* 0x00008000000079c5 */ /* 0x000fc40000010000 */
[-CC-:B------:R-:W-:Y:S01]  /*7060*/  FFMA.FTZ R158, R168, R11.reuse, -R12.reuse ;  /* 0x0000000ba89e7223 */ /* 0x180fe2000001080c */
[----:B------:R-:W-:-:S04]  /*7070*/  FFMA.FTZ R159, R171, R11, -R12 ;  /* 0x0000000bab9f7223 */ /* 0x000fc8000001080c */
[----:B------:R-:W-:Y:S08]  /*7080*/  MUFU.EX2 R157, R225 ;  /* 0x000000e1009d7308 */ /* 0x000ff00000000800 */
[----:B------:R-:W0:Y:S08]  /*7090*/  MUFU.EX2 R156, R224 ;  /* 0x000000e0009c7308 */ /* 0x000e300000000800 */
[----:B------:R-:W-:Y:S08]  /*70a0*/  MUFU.EX2 R158, R158 ;  /* 0x0000009e009e7308 */ /* 0x000ff00000000800 */
[----:B------:R-:W2:Y:S01]  /*70b0*/  MUFU.EX2 R159, R159 ;  /* 0x0000009f009f7308 */ /* 0x000ea20000000800 */
[----:B0-----:R-:W-:Y:S01]  /*70c0*/  F2FP.F16.F32.PACK_AB R152, R156, R157 ;  /* 0x0000009d9c98723e */ /* 0x001fe200000000ff */
[----:B------:R-:W-:Y:S04]  /*70d0*/  STL.128 [R1+0x200], R24 ;  /* 0x0002001801007387 */ /* 0x000fe80000100c00 */
[----:B------:R-:W-:Y:S04]  /*70e0*/  STL.128 [R1+0x210], R28 ;  /* 0x0002101c01007387 */ /* 0x000fe80000100c00 */
[----:B------:R-:W-:Y:S04]  /*70f0*/  STL.128 [R1+0x220], R32 ;  /* 0x0002202001007387 */ /* 0x000fe80000100c00 */
[----:B------:R-:W-:Y:S01]  /*7100*/  STL.128 [R1+0x230], R36 ;  /* 0x0002302401007387 */ /* 0x000fe20000100c00 */
[----:B--2---:R-:W-:-:S03]  /*7110*/  F2FP.F16.F32.PACK_AB R155, R159, R158 ;  /* 0x0000009e9f9b723e */ /* 0x004fc600000000ff */
        /* <DEDUP_REMOVED lines=30> */
[----:B------:R-:W0:Y:S01]  /*7300*/  MUFU.EX2 R21, R21 ;  /* 0x0000001500157308 */ /* 0x000e220000000800 */
[----:B------:R-:W-:-:S04]  /*7310*/  FADD.FTZ R192, R220, R192 ;  /* 0x000000c0dcc07221 */ /* 0x000fc80000010000 */
[----:B------:R-:W-:Y:S01]  /*7320*/  FADD.FTZ R221, R221, R192 ;  /* 0x000000c0dddd7221 */ /* 0x000fe20000010000 */
[-CC-:B------:R-:W-:Y:S01]  /*7330*/  FFMA.FTZ R163, R163, R11.reuse, -R12.reuse ;  /* 0x0000000ba3a37223 */ /* 0x180fe2000001080c */
[-CC-:B------:R-:W-:Y:S01]  /*7340*/  FFMA.FTZ R170, R170, R11.reuse, -R12.reuse ;  /* 0x0000000baaaa7223 */ /* 0x180fe2000001080c */
[-CC-:B------:R-:W-:Y:S01]  /*7350*/  FFMA.FTZ R172, R172, R11.reuse, -R12.reuse ;  /* 0x0000000bacac7223 */ /* 0x180fe2000001080c */
[----:B------:R-:W-:Y:S01]  /*7360*/  FADD.FTZ R221, R19, R221 ;  /* 0x000000dd13dd7221 */ /* 0x000fe20000010000 */
[-CC-:B------:R-:W-:Y:S01]  /*7370*/  FFMA.FTZ R19, R167, R11.reuse, -R12.reuse ;  /* 0x0000000ba7137223 */ /* 0x180fe2000001080c */
[-CC-:B------:R-:W-:Y:S01]  /*7380*/  FFMA.FTZ R177, R177, R11.reuse, -R12.reuse ;  /* 0x0000000bb1b17223 */ /* 0x180fe2000001080c */
[-CC-:B------:R-:W-:Y:S01]  /*7390*/  FFMA.FTZ R178, R178, R11.reuse, -R12.reuse ;  /* 0x0000000bb2b27223 */ /* 0x180fe2000001080c */
[-CC-:B------:R-:W-:Y:S01]  /*73a0*/  FFMA.FTZ R179, R179, R11.reuse, -R12.reuse ;  /* 0x0000000bb3b37223 */ /* 0x180fe2000001080c */
[----:B------:R-:W-:Y:S01]  /*73b0*/  FFMA.FTZ R180, R180, R11, -R12 ;  /* 0x0000000bb4b47223 */ /* 0x000fe2000001080c */
[----:B------:R-:W-:Y:S01]  /*73c0*/  VIADD R12, R8, 0x200 ;  /* 0x00000200080c7836 */ /* 0x000fe20000000000 */
[----:B------:R-:W-:Y:S04]  /*73d0*/  MUFU.EX2 R181, R181 ;  /* 0x000000b500b57308 */ /* 0x000fe80000000800 */
[----:B------:R-:W-:-:S04]  /*73e0*/  R2UR UR6, R12 ;  /* 0x000000000c0672ca */ /* 0x000fc800000e0000 */
[----:B------:R-:W-:Y:S08]  /*73f0*/  MUFU.EX2 R182, R182 ;  /* 0x000000b600b67308 */ /* 0x000ff00000000800 */
[----:B------:R-:W-:Y:S08]  /*7400*/  MUFU.EX2 R183, R183 ;  /* 0x000000b700b77308 */ /* 0x000ff00000000800 */
[----:B------:R-:W2:Y:S08]  /*7410*/  MUFU.EX2 R184, R184 ;  /* 0x000000b800b87308 */ /* 0x000eb00000000800 */
[----:B------:R-:W-:Y:S08]  /*7420*/  MUFU.EX2 R163, R163 ;  /* 0x000000a300a37308 */ /* 0x000ff00000000800 */
[----:B------:R-:W3:Y:S08]  /*7430*/  MUFU.EX2 R19, R19 ;  /* 0x0000001300137308 */ /* 0x000ef00000000800 */
[----:B------:R-:W-:Y:S08]  /*7440*/  MUFU.EX2 R11, R170 ;  /* 0x000000aa000b7308 */ /* 0x000ff00000000800 */
[----:B------:R-:W4:Y:S01]  /*7450*/  MUFU.EX2 R12, R172 ;  /* 0x000000ac000c7308 */ /* 0x000f220000000800 */
[----:B------:R-:W-:-:S02]  /*7460*/  WARPGROUP.DEPBAR.LE gsb0, 0x0 ;  /* 0x00008000000079c5 */ /* 0x000fc40000010000 */
[----:B------:R-:W-:Y:S02]  /*7470*/  F2FP.F16.F32.PACK_AB R152, R188, R189 ;  /* 0x000000bdbc98723e */ /* 0x000fe400000000ff */
[----:B------:R-:W-:Y:S02]  /*7480*/  F2FP.F16.F32.PACK_AB R154, R187, R186 ;  /* 0x000000babb9a723e */ /* 0x000fe400000000ff */
[----:B------:R-:W-:Y:S02]  /*7490*/  F2FP.F16.F32.PACK_AB R153, R160, R165 ;  /* 0x000000a5a099723e */ /* 0x000fe400000000ff */
[----:B0-----:R-:W-:Y:S01]  /*74a0*/  F2FP.F16.F32.PACK_AB R155, R21, R20 ;  /* 0x00000014159b723e */ /* 0x001fe200000000ff */
        /* <DEDUP_REMOVED lines=34> */
[----:B------:R-:W-:Y:S08]  /*76d0*/  MUFU.EX2 R173, R173 ;  /* 0x000000ad00ad7308 */ /* 0x000ff00000000800 */
[----:B------:R-:W0:Y:S08]  /*76e0*/  MUFU.EX2 R174, R174 ;  /* 0x000000ae00ae7308 */ /* 0x000e300000000800 */
[----:B------:R-:W-:Y:S08]  /*76f0*/  MUFU.EX2 R175, R175 ;  /* 0x000000af00af7308 */ /* 0x000ff00000000800 */
[----:B------:R-:W1:Y:S08]  /*7700*/  MUFU.EX2 R176, R176 ;  /* 0x000000b000b07308 */ /* 0x000e700000000800 */
[----:B------:R-:W-:Y:S08]  /*7710*/  MUFU.EX2 R177, R177 ;  /* 0x000000b100b17308 */ /* 0x000ff00000000800 */
[----:B------:R-:W1:Y:S08]  /*7720*/  MUFU.EX2 R178, R178 ;  /* 0x000000b200b27308 */ /* 0x000e700000000800 */
[----:B------:R-:W-:Y:S08]  /*7730*/  MUFU.EX2 R179, R179 ;  /* 0x000000b300b37308 */ /* 0x000ff00000000800 */
[----:B------:R-:W1:Y:S01]  /*7740*/  MUFU.EX2 R180, R180 ;  /* 0x000000b400b47308 */ /* 0x000e620000000800 */
[----:B------:R-:W-:Y:S01]  /*7750*/  VIADD R8, R8, 0x280 ;  /* 0x0000028008087836 */ /* 0x000fe20000000000 */
[----:B------:R-:W-:-:S02]  /*7760*/  WARPGROUP.DEPBAR.LE gsb0, 0x0 ;  /* 0x00008000000079c5 */ /* 0x000fc40000010000 */
[----:B------:R-:W-:Y:S01]  /*7770*/  FADD.FTZ R152, R13, R197 ;  /* 0x000000c50d987221 */ /* 0x000fe20000010000 */
[----:B------:R-:W-:Y:S01]  /*7780*/  IMAD.MOV.U32 R13, RZ, RZ, R9 ;  /* 0x000000ffff0d7224 */ /* 0x000fe200078e0009 */
[----:B--2---:R-:W-:Y:S02]  /*7790*/  F2FP.F16.F32.PACK_AB R154, R184, R183 ;  /* 0x000000b7b89a723e */ /* 0x004fe400000000ff */
[----:B------:R-:W-:Y:S02]  /*77a0*/  FADD.FTZ R157, R157, R152 ;  /* 0x000000989d9d7221 */ /* 0x000fe40000010000 */
[----:B------:R-:W-:Y:S02]  /*77b0*/  R2UR UR7, R13 ;  /* 0x000000000d0772ca */ /* 0x000fe400000e0000 */
[----:B------:R-:W-:Y:S02]  /*77c0*/  F2FP.F16.F32.PACK_AB R152, R182, R181 ;  /* 0x000000b5b698723e */ /* 0x000fe400000000ff */
[----:B---3--:R-:W-:-:S02]  /*77d0*/  F2FP.F16.F32.PACK_AB R153, R19, R163 ;  /* 0x000000a31399723e */ /* 0x008fc400000000ff */
[----:B----4-:R-:W-:Y:S01]  /*77e0*/  F2FP.F16.F32.PACK_AB R155, R12, R11 ;  /* 0x0000000b0c9b723e */ /* 0x010fe200000000ff */
        /* <DEDUP_REMOVED lines=34> */
[----:B------:R-:W-:Y:S02]  /*7a10*/  R2UR UR6, R8 ;  /* 0x00000000080672ca */ /* 0x000fe400000e0000 */
[----:B------:R-:W-:Y:S01]  /*7a20*/  R2UR UR7, R9 ;  /* 0x00000000090772ca */ /* 0x000fe200000e0000 */
[----:B------:R-:W-:Y:S01]  /*7a30*/  FADD.FTZ R221, R222, R221 ;  /* 0x000000dddedd7221 */ /* 0x000fe20000010000 */
[----:B------:R-:W-:Y:S01]  /*7a40*/  FADD.FTZ R13, R156, R157 ;  /* 0x0000009d9c0d7221 */ /* 0x000fe20000010000 */
[----:B------:R-:W2:Y:S02]  /*7a50*/  LDL R9, [R1+0x28] ;  /* 0x0000280001097983 */ /* 0x000ea40000100800 */
[----:B------:R-:W-:Y:S01]  /*7a60*/  FADD.FTZ R157, R162, R221 ;  /* 0x000000dda29d7221 */ /* 0x000fe20000010000 */
[----:B------:R-:W-:Y:S01]  /*7a70*/  FADD.FTZ R14, R14, R13 ;  /* 0x0000000d0e0e7221 */ /* 0x000fe20000010000 */
[----:B------:R3:W5:Y:S02]  /*7a80*/  LDL R8, [R1+0x1f0] ;  /* 0x0001f00001087983 */ /* 0x0007640000100800 */
[----:B------:R-:W-:Y:S01]  /*7a90*/  FADD.FTZ R158, R158, R157 ;  /* 0x0000009d9e9e7221 */ /* 0x000fe20000010000 */
[----:B------:R-:W-:-:S03]  /*7aa0*/  FADD.FTZ R14, R15, R14 ;  /* 0x0000000e0f0e7221 */ /* 0x000fc60000010000 */
[----:B------:R-:W-:Y:S01]  /*7ab0*/  FADD.FTZ R158, R159, R158 ;  /* 0x0000009e9f9e7221 */ /* 0x000fe20000010000 */
[----:B------:R-:W-:-:S03]  /*7ac0*/  FADD.FTZ R189, R189, R14 ;  /* 0x0000000ebdbd7221 */ /* 0x000fc60000010000 */
[----:B------:R-:W-:Y:S01]  /*7ad0*/  FADD.FTZ R165, R165, R158 ;  /* 0x0000009ea5a57221 */ /* 0x000fe20000010000 */
[----:B------:R-:W-:Y:S02]  /*7ae0*/  WARPGROUP.DEPBAR.LE gsb0, 0x0 ;  /* 0x00008000000079c5 */ /* 0x000fe40000010000 */
[----:B0-----:R-:W-:Y:S02]  /*7af0*/  F2FP.F16.F32.PACK_AB R152, R174, R173 ;  /* 0x000000adae98723e */ /* 0x001fe400000000ff */
[----:B-1----:R-:W-:Y:S02]  /*7b00*/  F2FP.F16.F32.PACK_AB R154, R176, R175 ;  /* 0x000000afb09a723e */ /* 0x002fe400000000ff */
[----:B------:R-:W-:Y:S02]  /*7b10*/  F2FP.F16.F32.PACK_AB R153, R178, R177 ;  /* 0x000000b1b299723e */ /* 0x000fe400000000ff */
[----:B------:R-:W-:Y:S01]  /*7b20*/  F2FP.F16.F32.PACK_AB R155, R180, R179 ;  /* 0x000000b3b49b723e */ /* 0x000fe200000000ff */
        /* <DEDUP_REMOVED lines=34> */
[----:B------:R-:W-:Y:S01]  /*7d50*/  FADD.FTZ R189, R188, R189 ;  /* 0x000000bdbcbd7221 */ /* 0x000fe20000010000 */
[----:B------:R-:W-:-:S03]  /*7d60*/  FADD.FTZ R165, R160, R165 ;  /* 0x000000a5a0a57221 */ /* 0x000fc60000010000 */
[----:B------:R-:W-:Y:S01]  /*7d70*/  FADD.FTZ R186, R186, R189 ;  /* 0x000000bdbaba7221 */ /* 0x000fe20000010000 */
[----:B------:R-:W-:Y:S01]  /*7d80*/  FADD.FTZ R20, R20, R165 ;  /* 0x000000a514147221 */ /* 0x000fe20000010000 */
        /* <DEDUP_REMOVED lines=33> */
[----:B------:R-:W4:Y:S04]  /*7fa0*/  LDL R153, [R1+0x200] ;  /* 0x0002000001997983 */ /* 0x000f280000100800 */
[----:B0-----:R-:W3:Y:S04]  /*7fb0*/  LDL R115, [R1+0x204] ;  /* 0x0002040001737983 */ /* 0x001ee80000100800 */
        /* <DEDUP_REMOVED lines=142> */
[----:B------:R0:W-:Y:S02]  /*88a0*/  STL [R1+0x68], RZ ;  /* 0x000068ff01007387 */ /* 0x0001e40000100800 */
[----:B------:R-:W-:Y:S01]  /*88b0*/  FADD.FTZ R176, R176, R175 ;  /* 0x000000afb0b07221 */ /* 0x000fe20000010000 */
[----:B------:R-:W-:Y:S01]  /*88c0*/  FADD.FTZ R177, R180, R177 ;  /* 0x000000b1b4b17221 */ /* 0x000fe20000010000 */
[----:B------:R0:W-:Y:S04]  /*88d0*/  STL [R1+0x68], R6 ;  /* 0x0000680601007387 */ /* 0x0001e80000100800 */
[----:B------:R0:W-:Y:S04]  /*88e0*/  STL [R1+0x68], R6 ;  /* 0x0000680601007387 */ /* 0x0001e80000100800 */
[----:B------:R0:W-:Y:S01]  /*88f0*/  STL [R1+0x68], R6 ;  /* 0x0000680601007387 */ /* 0x0001e20000100800 */
[----:B--2---:R-:W-:-:S03]  /*8900*/  LOP3.LUT R9, R9, 0x1, RZ, 0xfc, !PT ;  /* 0x0000000109097812 */ /* 0x004fc600078efcff */
[----:B------:R0:W-:Y:S04]  /*8910*/  STL [R1+0x68], R6 ;  /* 0x0000680601007387 */ /* 0x0001e80000100800 */
[----:B------:R0:W-:Y:S04]  /*8920*/  STL [R1+0x68], R6 ;  /* 0x0000680601007387 */ /* 0x0001e80000100800 */
[----:B------:R0:W-:Y:S04]  /*8930*/  STL [R1+0x68], R6 ;  /* 0x0000680601007387 */ /* 0x0001e80000100800 */
[----:B------:R0:W-:Y:S04]  /*8940*/  STL [R1+0x414], R10 ;  /* 0x0004140a01007387 */ /* 0x0001e80000100800 */
[----:B------:R0:W-:Y:S04]  /*8950*/  STL.64 [R1+0x420], R176 ;  /* 0x000420b001007387 */ /* 0x0001e80000100a00 */
[----:B----4-:R0:W-:Y:S04]  /*8960*/  STL [R1+0x200], R153 ;  /* 0x0002009901007387 */ /* 0x0101e80000100800 */
        /* <DEDUP_REMOVED lines=127> */
[----:B------:R-:W-:Y:S01]  /*9160*/  ISETP.NE.AND P0, PT, R9, 0x3, PT ;  /* 0x000000030900780c */ /* 0x000fe20003f05270 */
[----:B------:R-:W-:-:S12]  /*9170*/  BSSY B0, `(.L_x_11221) ;  /* 0x0000003000007945 */ /* 0x000fd80003800000 */
[----:B0-----:R-:W-:Y:S05]  /*9180*/  @!P0 BRA `(.L_x_11222) ;  /* 0x0000000000048947 */ /* 0x001fea0003800000 */
[----:B------:R-:W-:Y:S01]  /*9190*/  BPT.TRAP 0x1 ;  /* 0x000000040000795c */ /* 0x000fe20000300000 */
.L_x_11222:
[----:B------:R-:W-:Y:S05]  /*91a0*/  BSYNC B0 ;  /* 0x0000000000007941 */ /* 0x000fea0003800000 */
.L_x_11221:
[----:B------:R-:W2:Y:S01]  /*91b0*/  LDL.64 R10, [R1+0x48] ;  /* 0x00004800010a7983 */ /* 0x000ea20000100a00 */
[----:B------:R-:W-:Y:S01]  /*91c0*/  UISETP.NE.AND UP1, UPT, UR39, URZ, UPT ;  /* 0x0000003f2700728c */ /* 0x000fe2000bf25270 */
[----:B------:R-:W0:Y:S01]  /*91d0*/  LDC R12, c[0x0][0x450] ;  /* 0x00011400ff0c7b82 */ /* 0x000e220000000800 */
[----:B------:R-:W-:Y:S01]  /*91e0*/  UISETP.NE.AND UP0, UPT, UR41, URZ, UPT ;  /* 0x0000003f2900728c */ /* 0x000fe2000bf05270 */
[----:B------:R-:W3:Y:S01]  /*91f0*/  LDL R6, [R1+0x34] ;  /* 0x0000340001067983 */ /* 0x000ee20000100800 */
[----:B--2---:R-:W-:-:S05]  /*9200*/  MOV R9, R10 ;  /* 0x0000000a00097202 */ /* 0x004fca0000000f00 */
[----:B-----5:R-:W-:Y:S02]  /*9210*/  IMAD R9, R8, 0x8, R9 ;  /* 0x0000000808097824 */ /* 0x020fe400078e0209 */
[----:B------:R-:W-:-:S03]  /*9220*/  IMAD.IADD R8, R185, 0x1, -R0 ;  /* 0x00000001b9087824 */ /* 0x000fc600078e0a00 */
[----:B---3--:R-:W-:-:S04]  /*9230*/  PRMT R6, R6, 0x654, R9 ;  /* 0x0000065406067816 */ /* 0x008fc80000000009 */
[----:B------:R1:W-:Y:S01]  /*9240*/  SYNCS.ARRIVE.TRANS64.RED.A1T0 RZ, [R6+URZ], RZ ;  /* 0x000000ff06ff79a7 */ /* 0x0003e2000810043f */
[----:B------:R-:W2:Y:S01]  /*9250*/  LDL R0, [R8] ;  /* 0x0000000008007983 */ /* 0x000ea20000100800 */
[----:B------:R-:W-:Y:S02]  /*9260*/  PLOP3.LUT P0, PT, PT, PT, UP1, 0x80, 0x0 ;  /* 0x000000000000781c */ /* 0x000fe40003f0f018 */
[----:B------:R-:W-:Y:S01]  /*9270*/  PLOP3.LUT P1, PT, PT, PT, UP1, 0x80, 0x0 ;  /* 0x000000000000781c */ /* 0x000fe20003f2f018 */
[----:B------:R-:W-:-:S06]  /*9280*/  UIADD3 UR45, UR45, -0x2, URZ ;  /* 0xfffffffe2d2d7890 */ /* 0x000fcc000fffe03f */
[----:B------:R-:W-:Y:S02]  /*9290*/  IMAD.U32 R11, RZ, RZ, UR45 ;  /* 0x0000002dff0b7e24 */ /* 0x000fe4000f8e00ff */
[----:B--2---:R-:W-:-:S04]  /*92a0*/  IMAD.SHL.U32 R0, R0, 0x80, RZ ;  /* 0x0000008000007824 */ /* 0x004fc800078e00ff */
[----:B------:R-:W-:Y:S01]  /*92b0*/  @P0 IMAD.HI.U32 R7, R0, R7, RZ ;  /* 0x0000000700070227 */ /* 0x000fe200078e00ff */
[----:B------:R-:W-:-:S03]  /*92c0*/  PLOP3.LUT P0, PT, PT, PT, UP0, 0x40, 0x0 ;  /* 0x000000000000781c */ /* 0x000fc60003f0e808 */
[----:B-1----:R-:W-:Y:S01]  /*92d0*/  IMAD.MOV.U32 R6, RZ, RZ, R0 ;  /* 0x000000ffff067224 */ /* 0x002fe200078e0000 */
[----:B0-----:R-:W-:-:S05]  /*92e0*/  @P1 SHF.R.U32.HI R6, RZ, R12, R7 ;  /* 0x0000000cff061219 */ /* 0x001fca0000011607 */
[----:B------:R-:W-:-:S04]  /*92f0*/  VIADD R7, R6, UR44 ;  /* 0x0000002c06077c36 */ /* 0x000fc80008000000 */
        /* <DEDUP_REMOVED lines=12> */
.L_x_11225:
[----:B------:R-:W-:-:S13]  /*93c0*/  ISETP.NE.AND P0, PT, R5, 0x1, PT ;  /* 0x000000010500780c */ /* 0x000fda0003f05270 */
[----:B------:R-:W-:-:S05]  /*93d0*/  @P0 IMAD.HI.U32 R2, R6, R2, RZ ;  /* 0x0000000206020227 */ /* 0x000fca00078e00ff */
[----:B------:R-:W-:-:S07]  /*93e0*/  @P0 SHF.R.U32.HI R6, RZ, R3, R2 ;  /* 0x00000003ff060219 */ /* 0x000fce0000011602 */
.L_x_11226:
[----:B------:R-:W-:Y:S05]  /*93f0*/  BSYNC B0 ;  /* 0x0000000000007941 */ /* 0x000fea0003800000 */
.L_x_11224:
[----:B------:R-:W-:-:S05]  /*9400*/  IMAD R5, R6, R5, R5 ;  /* 0x0000000506057224 */ /* 0x000fca00078e0205 */
[----:B------:R-:W-:-:S07]  /*9410*/  VIMNMX R4, R4, R5, PT ;  /* 0x0000000504047248 */ /* 0x000fce0003fe0100 */
.L_x_11223:
[----:B------:R-:W-:Y:S01]  /*9420*/  IMAD.HI R4, R4, 0x2aaaaaab, RZ ;  /* 0x2aaaaaab04047827 */ /* 0x000fe200078e02ff */
[----:B------:R-:W-:Y:S04]  /*9430*/  BSSY B1, `(.L_x_11227) ;  /* 0x0000012000017945 */ /* 0x000fe80003800000 */
[----:B------:R-:W-:-:S04]  /*9440*/  SHF.R.U32.HI R3, RZ, 0x1f, R4 ;  /* 0x0000001fff037819 */ /* 0x000fc80000011604 */
[----:B------:R-:W-:-:S04]  /*9450*/  LEA.HI.SX32 R3, R4, R3, 0x1c ;  /* 0x0000000304037211 */ /* 0x000fc800078fe2ff */
[----:B------:R-:W-:-:S04]  /*9460*/  VIMNMX R192, R3, UR40, !PT ;  /* 0x0000002803c07c48 */ /* 0x000fc8000ffe0100 */
[----:B------:R-:W-:-:S13]  /*9470*/  ISETP.GE.AND P0, PT, R11, R192, PT ;  /* 0x000000c00b00720c */ /* 0x000fda0003f06270 */
[----:B------:R-:W-:Y:S05]  /*9480*/  @!P0 BRA `(.L_x_11228) ;  /* 0x0000000000308947 */ /* 0x000fea0003800000 */
[----:B------:R-:W-:Y:S01]  /*9490*/  BSSY B0, `(.L_x_11229) ;  /* 0x0000007000007945 */ /* 0x000fe20003800000 */
.L_x_11230:
[----:B------:R-:W-:Y:S01]  /*94a0*/  VIADD R0, R16, 0x150 ;  /* 0x0000015010007836 */ /* 0x000fe20000000000 */
[----:B------:R-:W-:-:S07]  /*94b0*/  MOV R220, 0x94d0 ;  /* 0x000094d000dc7802 */ /* 0x000fce0000000f00 */
[----:B------:R-:W-:Y:S05]  /*94c0*/  CALL.REL.NOINC `($_ZN7cutlass13device_kernelIN5flash11enable_sm90INS1_16FlashAttnFwdSm90INS1_25CollectiveMainloopFwdSm90ILi2EN4cute5tupleIJNS5_1CILi1EEES8_S8_EEENS6_IJNS7_ILi128EEENS7_ILi96EEENS7_ILi64EEEEEELi256ENS_6half_tEfNS_4arch4Sm90ELb0ELb1ELb0ELb0ELb1ELb0ELb1ELb1ELb0ELb1ELb0ELb0EEENS1_21CollectiveEpilogueFwdINS6_IJSA_NS7_ILi256EEESB_EEES9_SE_SG_Li256ELb0ELb1ELb0ELb0EEENS1_30DynamicPersistentTileSchedulerILi256ELi128ELb0ELb1ELb1EEEEEEEEEvNT_6ParamsE$_ZZN5flash25CollectiveMainloopFwdSm90ILi2EN4cute5tupleIJNS1_1CILi1EEES4_S4_EEENS2_IJNS3_ILi128EEENS3_ILi96EEENS3_ILi64EEEEEELi256EN7cutlass6half_tEfNSA_4arch4Sm90ELb0ELb1ELb0ELb0ELb1ELb0ELb1ELb1ELb0ELb1ELb0ELb0EE3mmaINS_16FlashAttnFwdSm90ISE_NS_21CollectiveEpilogueFwdINS2_IJS6_NS3_ILi256EEES7_EEES5_SB_SD_Li256ELb0ELb1ELb0ELb0EEENS_30DynamicPersistentTileSchedulerILi256ELi128ELb0ELb1ELb1EEEE13SharedStorageENS1_6TensorINS1_11ArrayEngineIfLm128EEENS1_6LayoutINS2_IJNS2_IJNS3_ILi2EEEST_NS3_ILi32EEEEEES4_S4_EEENS2_IJNS2_IJS4_ST_NS3_ILi4EEEEEENS3_ILi0EEESZ_EEEEEEENS_7SoftmaxILi2ELi0EEEEEbRKNSE_6ParamsENSA_13PipelineAsyncILi2EEES19_RNSA_13PipelineStateILj2EEERT0_RT1_iRiRKNS_16SeqlenInfoQKNewKILb0ELb0EEENS2_IJiiiiEEERT_ENKUliT_T0_T1_E_clIZSF_ISO_S12_S14_EbS17_S19_S19_S1C_S1E_S1G_iS1H_S1L_S1M_S1O_EUlRS1P_iE1_NS3_ILb0EEENS3_ILb1EEEEEDaiS1P_S1Q_S1R_) ;  /* 0x0000020c00cc7944 */ /* 0x000fea0003c00000 */
[C---:B------:R-:W-:Y:S01]  /*94d0*/  ISETP.GT.AND P0, PT, R11.reuse, R192, PT ;  /* 0x000000c00b00720c */ /* 0x040fe20003f04270 */
[----:B------:R-:W-:-:S12]  /*94e0*/  VIADD R11, R11, 0xffffffff ;  /* 0xffffffff0b0b7836 */ /* 0x000fd80000000000 */
[----:B------:R-:W-:Y:S05]  /*94f0*/  @P0 BRA `(.L_x_11230) ;  /* 0xfffffffc00e80947 */ /* 0x000fea000383ffff */
[----:B------:R-:W-:Y:S05]  /*9500*/  BSYNC B0 ;  /* 0x0000000000007941 */ /* 0x000fea0003800000 */
.L_x_11229:
[----:B------:R-:W-:Y:S02]  /*9510*/  ULDC UR4, c[0x0][0x20] ;  /* 0x0000080000047ab9 */ /* 0x000fe40000000800 */
[----:B------:R-:W-:-:S05]  /*9520*/  VIADD R2, R185, -UR4 ;  /* 0x80000004b9027c36 */ /* 0x000fca0008000000 */
[----:B------:R-:W2:Y:S02]  /*9530*/  LDL R0, [R2] ;  /* 0x0000000002007983 */ /* 0x000ea40000100800 */
[----:B--2---:R-:W-:-:S07]  /*9540*/  IMAD.SHL.U32 R0, R0, 0x80, RZ ;  /* 0x0000008000007824 */ /* 0x004fce00078e00ff */
.L_x_11228:
[----:B------:R-:W-:Y:S05]  /*9550*/  BSYNC B1 ;  /* 0x0000000000017941 */ /* 0x000fea0003800000 */
.L_x_11227:
        /* <DEDUP_REMOVED lines=26> */
.L_x_11233:
[----:B------:R-:W-:Y:S02]  /*9700*/  ULDC UR4, c[0x0][0xadc] ;  /* 0x0002b70000047ab9 */ /* 0x000fe40000000800 */
[----:B------:R-:W-:-:S05]  /*9710*/  IMAD.U32 R5, RZ, RZ, UR4 ;  /* 0x00000004ff057e24 */ /* 0x000fca000f8e00ff */
[----:B------:R-:W-:-:S13]  /*9720*/  ISETP.NE.AND P0, PT, R5, 0x1, PT ;  /* 0x000000010500780c */ /* 0x000fda0003f05270 */
[----:B------:R-:W0:Y:S02]  /*9730*/  @P0 LDC.64 R6, c[0x0][0xae0] ;  /* 0x0002b800ff060b82 */ /* 0x000e240000000a00 */
[----:B0-----:R-:W-:-:S05]  /*9740*/  @P0 IMAD.HI.U32 R4, R0, R6, RZ ;  /* 0x0000000600040227 */ /* 0x001fca00078e00ff */
[----:B------:R-:W-:-:S07]  /*9750*/  @P0 SHF.R.U32.HI R0, RZ, R7, R4 ;  /* 0x00000007ff000219 */ /* 0x000fce0000011604 */
.L_x_11234:
[----:B------:R-:W-:Y:S05]  /*9760*/  BSYNC B0 ;  /* 0x0000000000007941 */ /* 0x000fea0003800000 */
.L_x_11232:
[----:B------:R-:W-:-:S05]  /*9770*/  IMAD R3, R0, R5, RZ ;  /* 0x0000000500037224 */ /* 0x000fca00078e02ff */
[----:B------:R-:W-:-:S07]  /*9780*/  VIMNMX R2, R2, R3, !PT ;  /* 0x0000000302027248 */ /* 0x000fce0007fe0100 */
.L_x_11231:
[----:B------:R-:W-:-:S04]  /*9790*/  VIADD R2, R2, 0x5f ;  /* 0x0000005f02027836 */ /* 0x000fc80000000000 */
[----:B------:R-:W-:-:S05]  /*97a0*/  IMAD.HI R2, R2, 0x2aaaaaab, RZ ;  /* 0x2aaaaaab02027827 */ /* 0x000fca00078e02ff */
[----:B------:R-:W-:-:S04]  /*97b0*/  SHF.R.U32.HI R3, RZ, 0x1f, R2 ;  /* 0x0000001fff037819 */ /* 0x000fc80000011602 */
[----:B------:R-:W-:-:S04]  /*97c0*/  LEA.HI.SX32 R3, R2, R3, 0x1c ;  /* 0x0000000302037211 */ /* 0x000fc800078fe2ff */
[----:B------:R-:W-:-:S04]  /*97d0*/  VIMNMX R4, R3, UR40, !PT ;  /* 0x0000002803047c48 */ /* 0x000fc8000ffe0100 */
[----:B------:R-:W-:-:S13]  /*97e0*/  ISETP.GE.AND P0, PT, R11, R4, PT ;  /* 0x000000040b00720c */ /* 0x000fda0003f06270 */
[----:B------:R-:W-:Y:S05]  /*97f0*/  @!P0 BRA `(.L_x_11235) ;  /* 0x0000009800088947 */ /* 0x000fea0003800000 */
.L_x_11254:
        /* <DEDUP_REMOVED lines=20> */
.L_x_11237:
[----:B------:R-:W-:Y:S05]  /*9940*/  BSYNC B0 ;  /* 0x0000000000007941 */ /* 0x000fea0003800000 */
.L_x_11236:
[----:B------:R-:W2:Y:S01]  /*9950*/  LDL.64 R8, [R1+0x18] ;  /* 0x0000180001087983 */ /* 0x000ea20000100a00 */
[----:B-----5:R-:W-:Y:S02]  /*9960*/  SHF.L.U32 R5, R6, 0x1f, RZ ;  /* 0x0000001f06057819 */ /* 0x020fe400000006ff */
[----:B--2---:R-:W-:-:S05]  /*9970*/  MOV R3, R8 ;  /* 0x0000000800037202 */ /* 0x004fca0000000f00 */
[----:B------:R-:W-:-:S04]  /*9980*/  IMAD R2, R2, 0x8, R3 ;  /* 0x0000000802027824 */ /* 0x000fc800078e0203 */
[----:B------:R1:W2:Y:S01]  /*9990*/  SYNCS.PHASECHK.TRANS64.TRYWAIT P0, [R2+URZ], R5 ;  /* 0x00000005020075a7 */ /* 0x0002a2000800017f */
[----:B0-----:R1:W5:Y:S01]  /*99a0*/  LDL.64 R6, [R1+0x1f0] ;  /* 0x0001f00001067983 */ /* 0x0013620000100a00 */
[----:B------:R-:W-:Y:S04]  /*99b0*/  BSSY B0, `(.L_x_11238) ;  /* 0x0000003000007945 */ /* 0x000fe80003800000 */
[----:B------:R-:W-:Y:S05]  /*99c0*/  @!P1 BRA `(.L_x_11239) ;  /* 0x0000000000049947 */ /* 0x000fea0003800000 */
[----:B------:R-:W-:Y:S01]  /*99d0*/  BPT.TRAP 0x1 ;  /* 0x000000040000795c */ /* 0x000fe20000300000 */
.L_x_11239:
[----:B------:R-:W-:Y:S05]  /*99e0*/  BSYNC B0 ;  /* 0x0000000000007941 */ /* 0x000fea0003800000 */
.L_x_11238:
[----:B------:R-:W-:Y:S04]  /*99f0*/  BSSY B0, `(.L_x_11240) ;  /* 0x0000006000007945 */ /* 0x000fe80003800000 */
[----:B--2---:R-:W-:Y:S05]  /*9a00*/  @P0 BRA `(.L_x_11241) ;  /* 0x0000000000100947 */ /* 0x004fea0003800000 */
[----:B-----5:R-:W-:Y:S01]  /*9a10*/  IMAD R6, R6, 0x8, R3 ;  /* 0x0000000806067824 */ /* 0x020fe200078e0203 */
[----:B------:R-:W-:-:S04]  /*9a20*/  SHF.L.U32 R7, R7, 0x1f, RZ ;  /* 0x0000001f07077819 */ /* 0x000fc800000006ff */
[----:B------:R-:W0:Y:S02]  /*9a30*/  SYNCS.PHASECHK.TRANS64.TRYWAIT P0, [R6+URZ], R7 ;  /* 0x00000007060075a7 */ /* 0x000e24000800017f */
[----:B0-----:R-:W-:Y:S05]  /*9a40*/  @!P0 BRA `(.L_x_11242) ;  /* 0x000001d000048947 */ /* 0x001fea0003800000 */
.L_x_11241:
[----:B------:R-:W-:Y:S05]  /*9a50*/  BSYNC B0 ;  /* 0x0000000000007941 */ /* 0x000fea0003800000 */
.L_x_11240:
[----:B-1----:R-:W2:Y:S04]  /*9a60*/  LDL R5, [R1+0x1f0] ;  /* 0x0001f00001057983 */ /* 0x002ea80000100800 */
[----:B------:R-:W2:Y:S01]  /*9a70*/  LDL.64 R2, [R1+0x80] ;  /* 0x0000800001027983 */ /* 0x000ea20000100a00 */
[----:B------:R-:W-:Y:S05]  /*9a80*/  WARPSYNC.ALL ;  /* 0x0000000000007948 */ /* 0x000fea0003800000 */
[----:B------:R-:W3:Y:S04]  /*9a90*/  LDL.64 R8, [R1+0x78] ;  /* 0x0000780001087983 */ /* 0x000ee80000100a00 */
[----:B0----5:R-:W4:Y:S04]  /*9aa0*/  LDL.64 R6, [R1+0x78] ;  /* 0x0000780001067983 */ /* 0x021f280000100a00 */
[----:B------:R-:W4:Y:S01]  /*9ab0*/  LDL.64 R12, [R1+0x78] ;  /* 0x00007800010c7983 */ /* 0x000f220000100a00 */
[----:B--2---:R-:W-:Y:S01]  /*9ac0*/  IMAD R2, R5, 0x300, R2 ;  /* 0x0000030005027824 */ /* 0x004fe200078e0202 */
[----:B------:R-:W-:Y:S01]  /*9ad0*/  R2UR UR7, R3 ;  /* 0x00000000030772ca */ /* 0x000fe200000e0000 */
[----:B------:R-:W-:Y:S01]  /*9ae0*/  WARPGROUP.ARRIVE ;  /* 0x00000000000079c5 */ /* 0x000fe20000000000 */
[----:B------:R-:W2:Y:S01]  /*9af0*/  LDL.64 R14, [R1+0x78] ;  /* 0x00007800010e7983 */ /* 0x000ea20000100a00 */
[----:B------:R-:W-:Y:S01]  /*9b00*/  IMAD.MOV.U32 R0, RZ, RZ, 0x1 ;  /* 0x00000001ff007424 */ /* 0x000fe200078e00ff */
[----:B------:R-:W-:-:S02]  /*9b10*/  R2UR UR6, R2 ;  /* 0x00000000020672ca */ /* 0x000fc400000e0000 */
[----:B------:R0:W-:Y:S04]  /*9b20*/  STL [R1+0x60], RZ ;  /* 0x000060ff01007387 */ /* 0x0001e80000100800 */
[----:B------:R0:W-:Y:S04]  /*9b30*/  STL [R1+0x60], R0 ;  /* 0x0000600001007387 */ /* 0x0001e80000100800 */
[----:B------:R0:W-:Y:S04]  /*9b40*/  STL [R1+0x60], R0 ;  /* 0x0000600001007387 */ /* 0x0001e80000100800 */
[----:B------:R0:W-:Y:S04]  /*9b50*/  STL [R1+0x60], R0 ;  /* 0x0000600001007387 */ /* 0x0001e80000100800 */
[----:B------:R0:W-:Y:S04]  /*9b60*/  STL [R1+0x60], R0 ;  /* 0x0000600001007387 */ /* 0x0001e80000100800 */
[----:B------:R0:W5:Y:S01]  /*9b70*/  LDL.64 R20, [R1+0x1f0] ;  /* 0x0001f00001147983 */ /* 0x0001620000100a00 */
[----:B---3--:R-:W-:-:S02]  /*9b80*/  R2UR UR4, R8 ;  /* 0x00000000080472ca */ /* 0x008fc400000e0000 */
[----:B------:R-:W-:-:S13]  /*9b90*/  R2UR UR5, R9 ;  /* 0x00000000090572ca */ /* 0x000fda00000e0000 */
[----:B------:R-:W-:Y:S01]  /*9ba0*/  HGMMA.64x96x16.F32 R24, gdesc[UR4], RZ, !UPT, gsb0 ;  /* 0x01600000041879f0 */ /* 0x000fe2000c0008ff */
        /* <DEDUP_REMOVED lines=8> */
[----:B------:R-:W3:Y:S01]  /*9c30*/  LD.E R5, desc[UR36][R22.64+0x28] ;  /* 0x0000282416057980 */ /* 0x000ee2000c101900 */
[----:B------:R-:W-:-:S09]  /*9c40*/  WARPGROUP.ARRIVE ;  /* 0x00000000000079c5 */ /* 0x000fd20000000000 */
[----:B------:R-:W-:Y:S01]  /*9c50*/  HGMMA.64x96x16.F32 R24, gdesc[UR4], R24, gsb0 ;  /* 0x01600000041879f0 */ /* 0x000fe20008000818 */
[----:B------:R-:W-:Y:S02]  /*9c60*/  VIADD R12, R12, 0x4 ;  /* 0x000000040c0c7836 */ /* 0x000fe40000000000 */
[----:B------:R-:W-:Y:S02]  /*9c70*/  VIADD R6, R2, 0x4 ;  /* 0x0000000402067836 */ /* 0x000fe40000000000 */
[----:B------:R-:W-:Y:S01]  /*9c80*/  IMAD.MOV.U32 R7, RZ, RZ, R3 ;  /* 0x000000ffff077224 */ /* 0x000fe200078e0003 */
[----:B------:R-:W-:Y:S02]  /*9c90*/  R2UR UR4, R12 ;  /* 0x000000000c0472ca */ /* 0x000fe400000e0000 */
[----:B------:R-:W-:Y:S02]  /*9ca0*/  R2UR UR6, R6 ;  /* 0x00000000060672ca */ /* 0x000fe400000e0000 */
[----:B------:R-:W-:-:S02]  /*9cb0*/  R2UR UR7, R7 ;  /* 0x00000000070772ca */ /* 0x000fc400000e0000 */
[----:B------:R-:W-:Y:S01]  /*9cc0*/  R2UR UR5, R13 ;  /* 0x000000000d0572ca */ /* 0x000fe200000e0000 */
[----:B------:R-:W-:Y:S01]  /*9cd0*/  VIADD R2, R2, 0x6 ;  /* 0x0000000602027836 */ /* 0x000fe20000000000 */
[----:B------:R-:W-:Y:S02]  /*9ce0*/  WARPGROUP.DEPBAR.LE gsb0, 0x0 ;  /* 0x00008000000079c5 */ /* 0x000fe40000010000 */
[----:B------:R-:W-:-:S09]  /*9cf0*/  WARPGROUP.ARRIVE ;  /* 0x00000000000079c5 */ /* 0x000fd20000000000 */
[----:B------:R-:W-:Y:S01]  /*9d00*/  HGMMA.64x96x16.F32 R24, gdesc[UR4], R24, gsb0 ;  /* 0x01600000041879f0 */ /* 0x000fe20008000818 */
[----:B--2---:R-:W-:Y:S01]  /*9d10*/  VIADD R14, R14, 0x6 ;  /* 0x000000060e0e7836 */ /* 0x004fe20000000000 */
[----:B------:R-:W-:Y:S02]  /*9d20*/  R2UR UR6, R2 ;  /* 0x00000000020672ca */ /* 0x000fe400000e0000 */
[----:B------:R-:W-:Y:S02]  /*9d30*/  R2UR UR7, R3 ;  /* 0x00000000030772ca */ /* 0x000fe400000e0000 */
[----:B------:R-:W-:Y:S02]  /*9d40*/  R2UR UR4, R14 ;  /* 0x000000000e0472ca */ /* 0x000fe400000e0000 */
[----:B------:R-:W-:Y:S01]  /*9d50*/  R2UR UR5, R15 ;  /* 0x000000000f0572ca */ /* 0x000fe200000e0000 */
[----:B------:R-:W-:Y:S02]  /*9d60*/  WARPGROUP.DEPBAR.LE gsb0, 0x0 ;  /* 0x00008000000079c5 */ /* 0x000fe40000010000 */
[----:B------:R-:W-:-:S10]  /*9d70*/  WARPGROUP.ARRIVE ;  /* 0x00000000000079c5 */ /* 0x000fd40000000000 */
[----:B------:R-:W-:Y:S01]  /*9d80*/  HGMMA.64x96x16.F32 R24, gdesc[UR4], R24, gsb0 ;  /* 0x01600000041879f0 */ /* 0x000fe20008000818 */
[----:B------:R-:W-:Y:S01]  /*9d90*/  BSSY B0, `(.L_x_11243) ;  /* 0x0000006000007945 */ /* 0x000fe20003800000 */
[----:B---3--:R-:W-:-:S04]  /*9da0*/  LOP3.LUT R5, R5, 0x1, RZ, 0xfc, !PT ;  /* 0x0000000105057812 */ /* 0x008fc800078efcff */
[----:B------:R-:W-:Y:S01]  /*9db0*/  ISETP.NE.AND P0, PT, R5, 0x3, PT ;  /* 0x000000030500780c */ /* 0x000fe20003f05270 */
[----:B------:R-:W-:-:S12]  /*9dc0*/  WARPGROUP.DEPBAR.LE gsb0, 0x0 ;  /* 0x00008000000079c5 */ /* 0x000fd80000010000 */
[----:B0-----:R-:W-:Y:S05]  /*9dd0*/  @!P0 BRA `(.L_x_11244) ;  /* 0x0000000000048947 */ /* 0x001fea0003800000 */
[----:B------:R-:W-:Y:S01]  /*9de0*/  BPT.TRAP 0x1 ;  /* 0x000000040000795c */ /* 0x000fe20000300000 */
.L_x_11244:
[----:B------:R-:W-:Y:S05]  /*9df0*/  BSYNC B0 ;  /* 0x0000000000007941 */ /* 0x000fea0003800000 */
.L_x_11243:
[----:B------:R-:W2:Y:S01]  /*9e00*/  LD.E.64 R2, desc[UR36][R22.64+0x40] ;  /* 0x0000402416027980 */ /* 0x000ea2000c101b00 */
[----:B-----5:R-:W-:Y:S02]  /*9e10*/  SHF.L.U32 R21, R21, 0x1f, RZ ;  /* 0x0000001f15157819 */ /* 0x020fe400000006ff */
[----:B--2---:R-:W-:-:S05]  /*9e20*/  MOV R3, R2 ;  /* 0x0000000200037202 */ /* 0x004fca0000000f00 */
[----:B------:R-:W-:-:S04]  /*9e30*/  IMAD R2, R20, 0x8, R3 ;  /* 0x0000000814027824 */ /* 0x000fc800078e0203 */
[----:B------:R0:W1:Y:S01]  /*9e40*/  SYNCS.PHASECHK.TRANS64.TRYWAIT P0, [R2+URZ], R21 ;  /* 0x00000015020075a7 */ /* 0x000062000800017f */
[----:B------:R-:W2:Y:S01]  /*9e50*/  LD.E R3, desc[UR36][R22.64+0x28] ;  /* 0x0000282416037980 */ /* 0x000ea2000c101900 */
[----:B------:R-:W-:Y:S01]  /*9e60*/  BSSY B0, `(.L_x_11245) ;  /* 0x0000005000007945 */ /* 0x000fe20003800000 */
[----:B--2---:R-:W-:-:S04]  /*9e70*/  LOP3.LUT R3, R3, 0x1, RZ, 0xfc, !PT ;  /* 0x0000000103037812 */ /* 0x004fc800078efcff */
[----:B------:R-:W-:-:S13]  /*9e80*/  ISETP.NE.AND P1, PT, R3, 0x3, PT ;  /* 0x000000030300780c */ /* 0x000fda0003f25270 */
[----:B01----:R-:W-:Y:S05]  /*9e90*/  @!P1 BRA `(.L_x_11246) ;  /* 0x0000000000049947 */ /* 0x003fea0003800000 */
[----:B------:R-:W-:Y:S01]  /*9ea0*/  BPT.TRAP 0x1 ;  /* 0x000000040000795c */ /* 0x000fe20000300000 */
.L_x_11246:
[----:B------:R-:W-:Y:S05]  /*9eb0*/  BSYNC B0 ;  /* 0x0000000000007941 */ /* 0x000fea0003800000 */
.L_x_11245:
[----:B------:R-:W-:Y:S04]  /*9ec0*/  BSSY B0, `(.L_x_11247) ;  /* 0x0000007000007945 */ /* 0x000fe80003800000 */
[----:B------:R-:W-:Y:S05]  /*9ed0*/  @P0 BRA `(.L_x_11248) ;  /* 0x0000000000140947 */ /* 0x000fea0003800000 */
[----:B------:R-:W2:Y:S02]  /*9ee0*/  LD.E.64 R2, desc[UR36][R22.64+0x40] ;  /* 0x0000402416027980 */ /* 0x000ea4000c101b00 */
[----:B--2---:R-:W-:-:S05]  /*9ef0*/  MOV R3, R2 ;  /* 0x0000000200037202 */ /* 0x004fca0000000f00 */
[----:B------:R-:W-:-:S04]  /*9f00*/  IMAD R20, R20, 0x8, R3 ;  /* 0x0000000814147824 */ /* 0x000fc800078e0203 */
[----:B------:R-:W0:Y:S02]  /*9f10*/  SYNCS.PHASECHK.TRANS64.TRYWAIT P0, [R20+URZ], R21 ;  /* 0x00000015140075a7 */ /* 0x000e24000800017f */
[----:B0-----:R-:W-:Y:S05]  /*9f20*/  @!P0 BRA `(.L_x_11249) ;  /* 0x000001c800e08947 */ /* 0x001fea0003800000 */
.L_x_11248:
[----:B------:R-:W-:Y:S05]  /*9f30*/  BSYNC B0 ;  /* 0x0000000000007941 */ /* 0x000fea0003800000 */
.L_x_11247:
[----:B------:R-:W2:Y:S04]  /*9f40*/  LDL R19, [R1+0x1f0] ;  /* 0x0001f00001137983 */ /* 0x000ea80000100800 */
[----:B------:R-:W2:Y:S04]  /*9f50*/  LDL.64 R2, [R1+0xf8] ;  /* 0x0000f80001027983 */ /* 0x000ea80000100a00 */
[----:B------:R-:W3:Y:S04]  /*9f60*/  LDL R5, [R1+0x70] ;  /* 0x0000700001057983 */ /* 0x000ee80000100800 */
[----:B------:R-:W4:Y:S04]  /*9f70*/  LDL.64 R6, [R1+0xf0] ;  /* 0x0000f00001067983 */ /* 0x000f280000100a00 */
[----:B------:R-:W4:Y:S04]  /*9f80*/  LDL.64 R8, [R1+0xf0] ;  /* 0x0000f00001087983 */ /* 0x000f280000100a00 */
[----:B------:R-:W4:Y:S04]  /*9f90*/  LDL.64 R12, [R1+0xf0] ;  /* 0x0000f000010c7983 */ /* 0x000f280000100a00 */
[----:B------:R-:W4:Y:S01]  /*9fa0*/  LDL.64 R14, [R1+0xf0] ;  /* 0x0000f000010e7983 */ /* 0x000f220000100a00 */
[----:B------:R-:W-:Y:S05]  /*9fb0*/  WARPSYNC.ALL ;  /* 0x0000000000007948 */ /* 0x000fea0003800000 */
[----:B------:R-:W-:Y:S01]  /*9fc0*/  WARPGROUP.ARRIVE ;  /* 0x00000000000079c5 */ /* 0x000fe20000000000 */
[----:B0-----:R-:W4:Y:S04]  /*9fd0*/  LDL.64 R20, [R1+0xf0] ;  /* 0x0000f00001147983 */ /* 0x001f280000100a00 */
[----:B------:R-:W4:Y:S01]  /*9fe0*/  LDL R10, [R1] ;  /* 0x00000000010a7983 */ /* 0x000f220000100800 */
[----:B--2---:R-:W-:Y:S01]  /*9ff0*/  IMAD R2, R19, 0xc00, R2 ;  /* 0x00000c0013027824 */ /* 0x004fe200078e0202 */
[----:B------:R-:W-:-:S02]  /*a000*/  R2UR UR7, R3 ;  /* 0x00000000030772ca */ /* 0x000fc400000e0000 */
[----:B---3--:R-:W-:Y:S02]  /*a010*/  ISETP.NE.U32.AND P0, PT, R5, RZ, PT ;  /* 0x000000ff0500720c */ /* 0x008fe40003f05070 */
[----:B------:R-:W-:Y:S01]  /*a020*/  R2UR UR6, R2 ;  /* 0x00000000020672ca */ /* 0x000fe200000e0000 */
[----:B------:R0:W5:Y:S01]  /*a030*/  LDL R5, [R1+0x1f0] ;  /* 0x0001f00001057983 */ /* 0x0001620000100800 */
        /* <DEDUP_REMOVED lines=132> */
[----:B--2---:R-:W-:Y:S01]  /*a880*/  VIADD R8, R8, 0xc02 ;  /* 0x00000c0208087836 */ /* 0x004fe20000000000 */
[----:B------:R0:W5:Y:S01]  /*a890*/  LDL R20, [R1+0xc] ;  /* 0x00000c0001147983 */ /* 0x0001620000100800 */
[----:B------:R-:W-:Y:S02]  /*a8a0*/  WARPGROUP.DEPBAR.LE gsb0, 0x0 ;  /* 0x00008000000079c5 */ /* 0x000fe40000010000 */
[----:B------:R-:W-:-:S08]  /*a8b0*/  WARPGROUP.ARRIVE ;  /* 0x00000000000079c5 */ /* 0x000fd00000000000 */
[----:B------:R-:W-:Y:S01]  /*a8c0*/  HGMMA.64x96x16.F32 R24, gdesc[UR4], R24, gsb0 ;  /* 0x01600000041879f0 */ /* 0x000fe20008000818 */
[----:B------:R-:W-:Y:S02]  /*a8d0*/  VIADD R6, R2, 0x902 ;  /* 0x0000090202067836 */ /* 0x000fe40000000000 */
[----:B------:R-:W-:Y:S01]  /*a8e0*/  IMAD.MOV.U32 R7, RZ, RZ, R3 ;  /* 0x000000ffff077224 */ /* 0x000fe200078e0003 */
[----:B------:R-:W-:Y:S02]  /*a8f0*/  R2UR UR4, R8 ;  /* 0x00000000080472ca */ /* 0x000fe400000e0000 */
[----:B------:R-:W-:Y:S02]  /*a900*/  R2UR UR6, R6 ;  /* 0x00000000060672ca */ /* 0x000fe400000e0000 */
[----:B------:R-:W-:Y:S02]  /*a910*/  R2UR UR7, R7 ;  /* 0x00000000070772ca */ /* 0x000fe400000e0000 */
[----:B------:R-:W-:Y:S01]  /*a920*/  R2UR UR5, R9 ;  /* 0x00000000090572ca */ /* 0x000fe200000e0000 */
[----:B---3--:R-:W-:-:S02]  /*a930*/  VIADD R12, R12, 0xc04 ;  /* 0x00000c040c0c7836 */ /* 0x008fc40000000000 */
[----:B------:R-:W-:Y:S01]  /*a940*/  VIADD R6, R2, 0x904 ;  /* 0x0000090402067836 */ /* 0x000fe20000000000 */
[----:B------:R-:W-:Y:S02]  /*a950*/  WARPGROUP.DEPBAR.LE gsb0, 0x0 ;  /* 0x00008000000079c5 */ /* 0x000fe40000010000 */
        /* <DEDUP_REMOVED lines=8> */
[----:B----4-:R-:W-:Y:S01]  /*a9e0*/  VIADD R14, R14, 0xc06 ;  /* 0x00000c060e0e7836 */ /* 0x010fe20000000000 */
        /* <DEDUP_REMOVED lines=33> */
.L_x_11251:
[----:B------:R-:W-:Y:S05]  /*ac00*/  BSYNC B0 ;  /* 0x0000000000007941 */ /* 0x000fea0003800000 */
.L_x_11250:
[----:B------:R-:W2:Y:S02]  /*ac10*/  LDL.64 R2, [R1+0x20] ;  /* 0x0000200001027983 */ /* 0x000ea40000100a00 */
[----:B--2---:R-:W-:-:S05]  /*ac20*/  MOV R2, R2 ;  /* 0x0000000200027202 */ /* 0x004fca0000000f00 */
[----:B-----5:R-:W-:-:S05]  /*ac30*/  IMAD R5, R5, 0x8, R2 ;  /* 0x0000000805057824 */ /* 0x020fca00078e0202 */
[----:B------:R-:W-:-:S04]  /*ac40*/  PRMT R5, R20, 0x654, R5 ;  /* 0x0000065414057816 */ /* 0x000fc80000000005 */
[----:B------:R0:W-:Y:S01]  /*ac50*/  SYNCS.ARRIVE.TRANS64.RED.A1T0 RZ, [R5+URZ], RZ ;  /* 0x000000ff05ff79a7 */ /* 0x0001e2000810043f */
[----:B------:R-:W2:Y:S02]  /*ac60*/  LD.E.64 R2, desc[UR36][R22.64+0x410] ;  /* 0x0004102416027980 */ /* 0x000ea4000c101b00 */
[----:B--2---:R-:W-:-:S04]  /*ac70*/  FMNMX.FTZ R6, R24, R2, !PT ;  /* 0x0000000218067209 */ /* 0x004fc80007810000 */
[----:B0-----:R-:W-:-:S04]  /*ac80*/  FMNMX.FTZ R5, R25, R6, !PT ;  /* 0x0000000619057209 */ /* 0x001fc80007810000 */
        /* <DEDUP_REMOVED lines=32> */
[----:B------:R-:W-:-:S03]  /*ae90*/  FMNMX.FTZ R6, R46, R5, !PT ;  /* 0x000000052e067209 */ /* 0x000fc60007810000 */
[----:B------:R-:W0:Y:S01]  /*aea0*/  SHFL.BFLY PT, R8, R9, 0x2, 0x1f ;  /* 0x0c401f0009087f89 */ /* 0x000e2200000e0000 */
[----:B------:R-:W-:-:S03]  /*aeb0*/  FMNMX.FTZ R5, R47, R6, !PT ;  /* 0x000000062f057209 */ /* 0x000fc60007810000 */
[----:B------:R-:W-:Y:S01]  /*aec0*/  ST.E desc[UR36][R22.64+0x410], R9 ;  /* 0x0004100916007985 */ /* 0x000fe2000c101924 */
[----:B------:R-:W-:-:S04]  /*aed0*/  FMNMX.FTZ R6, R50, R5, !PT ;  /* 0x0000000532067209 */ /* 0x000fc80007810000 */
[----:B------:R-:W-:-:S04]  /*aee0*/  FMNMX.FTZ R5, R51, R6, !PT ;  /* 0x0000000633057209 */ /* 0x000fc80007810000 */
[----:B------:R-:W-:-:S04]  /*aef0*/  FMNMX.FTZ R6, R54, R5, !PT ;  /* 0x0000000536067209 */ /* 0x000fc80007810000 */
[----:B------:R-:W-:-:S04]  /*af00*/  FMNMX.FTZ R5, R55, R6, !PT ;  /* 0x0000000637057209 */ /* 0x000fc80007810000 */
        /* <DEDUP_REMOVED lines=8> */
[----:B------:R-:W-:Y:S02]  /*af90*/  IADD3 R6, P0, R16, 0x410, RZ ;  /* 0x0000041010067810 */ /* 0x000fe40007f1e0ff */
[----:B------:R-:W-:Y:S02]  /*afa0*/  FMNMX.FTZ R8, R70, R5, !PT ;  /* 0x0000000546087209 */ /* 0x000fe40007810000 */
[----:B------:R-:W-:Y:S01]  /*afb0*/  LOP3.LUT R6, R6, 0x4, RZ, 0xfc, !PT ;  /* 0x0000000406067812 */ /* 0x000fe200078efcff */
[----:B------:R-:W-:Y:S01]  /*afc0*/  IMAD.X R7, RZ, RZ, R17, P0 ;  /* 0x000000ffff077224 */ /* 0x000fe200000e0611 */
[----:B------:R-:W-:Y:S02]  /*afd0*/  FMNMX.FTZ R5, R71, R8, !PT ;  /* 0x0000000847057209 */ /* 0x000fe40007810000 */
[----:B0-----:R-:W-:-:S03]  /*afe0*/  FMNMX.FTZ R13, R10, R13, !PT ;  /* 0x0000000d0a0d7209 */ /* 0x001fc60007810000 */
[----:B------:R-:W-:Y:S04]  /*aff0*/  ST.E desc[UR36][R6.64], R5 ;  /* 0x0000000506007985 */ /* 0x000fe8000c101924 */
[----:B------:R-:W-:Y:S04]  /*b000*/  ST.E desc[UR36][R22.64+0x410], R13 ;  /* 0x0004100d16007985 */ /* 0x000fe8000c101924 */
[----:B------:R-:W2:Y:S04]  /*b010*/  LD.E R8, desc[UR36][R6.64] ;  /* 0x0000002406087980 */ /* 0x000ea8000c101900 */
[----:B--2---:R-:W0:Y:S02]  /*b020*/  SHFL.BFLY PT, R15, R8, 0x2, 0x1f ;  /* 0x0c401f00080f7f89 */ /* 0x004e2400000e0000 */
[----:B0-----:R-:W-:-:S05]  /*b030*/  FMNMX.FTZ R15, R8, R15, !PT ;  /* 0x0000000f080f7209 */ /* 0x001fca0007810000 */
[----:B------:R-:W0:Y:S02]  /*b040*/  SHFL.BFLY PT, R10, R15, 0x1, 0x1f ;  /* 0x0c201f000f0a7f89 */ /* 0x000e2400000e0000 */
[----:B0-----:R-:W-:-:S05]  /*b050*/  FMNMX.FTZ R76, R15, R10, !PT ;  /* 0x0000000a0f4c7209 */ /* 0x001fca0007810000 */
[----:B------:R0:W-:Y:S04]  /*b060*/  ST.E desc[UR36][R6.64], R76 ;  /* 0x0000004c06007985 */ /* 0x0001e8000c101924 */
[----:B------:R-:W2:Y:S04]  /*b070*/  LD.E R77, desc[UR36][R22.64+0x430] ;  /* 0x00043024164d7980 */ /* 0x000ea8000c101900 */
[----:B------:R-:W3:Y:S04]  /*b080*/  LD.E R10, desc[UR36][R22.64+0x410] ;  /* 0x00041024160a7980 */ /* 0x000ee8000c101900 */
[----:B------:R-:W4:Y:S04]  /*b090*/  LD.E R75, desc[UR36][R22.64+0x420] ;  /* 0x00042024164b7980 */ /* 0x000f28000c101900 */
[----:B------:R-:W4:Y:S01]  /*b0a0*/  LD.E R73, desc[UR36][R22.64+0x424] ;  /* 0x0004242416497980 */ /* 0x000f22000c101900 */
[----:B------:R-:W-:-:S03]  /*b0b0*/  FADD.FTZ R12, R3, -R76 ;  /* 0x8000004c030c7221 */ /* 0x000fc60000010000 */
        /* <DEDUP_REMOVED lines=61> */
[----:B--2---:R-:W-:Y:S01]  /*b490*/  FMUL.FTZ R166, R76, R77 ;  /* 0x0000004d4ca67220 */ /* 0x004fe20000410000 */
[----:B------:R-:W-:-:S02]  /*b4a0*/  FMUL.FTZ R12, R77, R12 ;  /* 0x0000000c4d0c7220 */ /* 0x000fc40000410000 */
[----:B0-----:R-:W2:Y:S01]  /*b4b0*/  LD.E R76, desc[UR36][R22.64+0x270] ;  /* 0x00027024164c7980 */ /* 0x001ea2000c101900 */
[----:B---3--:R-:W-:Y:S01]  /*b4c0*/  FADD.FTZ R8, R2, -R10 ;  /* 0x8000000a02087221 */ /* 0x008fe20000010000 */
[-C--:B------:R-:W-:Y:S01]  /*b4d0*/  FMUL.FTZ R72, R10, R77.reuse ;  /* 0x0000004d0a487220 */ /* 0x080fe20000410000 */
[-CC-:B------:R-:W-:Y:S01]  /*b4e0*/  FFMA.FTZ R153, R26, R77.reuse, -R166.reuse ;  /* 0x0000004d1a997223 */ /* 0x180fe200000108a6 */
[-C--:B------:R-:W-:Y:S01]  /*b4f0*/  FFMA.FTZ R176, R27, R77.reuse, -R166 ;  /* 0x0000004d1bb07223 */ /* 0x080fe200000108a6 */
[-C--:B------:R-:W-:Y:S01]  /*b500*/  FMUL.FTZ R3, R8, R77.reuse ;  /* 0x0000004d08037220 */ /* 0x080fe20000410000 */
[-CC-:B------:R-:W-:Y:S01]  /*b510*/  FFMA.FTZ R152, R24, R77.reuse, -R72.reuse ;  /* 0x0000004d18987223 */ /* 0x180fe20000010848 */
[-CC-:B------:R-:W-:Y:S01]  /*b520*/  FFMA.FTZ R19, R25, R77.reuse, -R72.reuse ;  /* 0x0000004d19137223 */ /* 0x180fe20000010848 */
[-CC-:B------:R-:W-:Y:S01]  /*b530*/  FFMA.FTZ R154, R28, R77.reuse, -R72.reuse ;  /* 0x0000004d1c9a7223 */ /* 0x180fe20000010848 */
[----:B------:R0:W-:Y:S01]  /*b540*/  MUFU.EX2 R2, R12 ;  /* 0x0000000c00027308 */ /* 0x0001e20000000800 */
        /* <DEDUP_REMOVED lines=9> */
[-CC-:B------:R-:W-:Y:S01]  /*b5e0*/  FFMA.FTZ R162, R57, R77.reuse, -R72.reuse ;  /* 0x0000004d39a27223 */ /* 0x180fe20000010848 */
[-C--:B------:R-:W-:Y:S01]  /*b5f0*/  FFMA.FTZ R156, R37, R77.reuse, -R72 ;  /* 0x0000004d259c7223 */ /* 0x080fe20000010848 */
[-C--:B------:R-:W-:Y:S01]  /*b600*/  FFMA.FTZ R178, R38, R77.reuse, -R166 ;  /* 0x0000004d26b27223 */ /* 0x080fe200000108a6 */
[-C--:B0-----:R-:W-:Y:S01]  /*b610*/  FFMA.FTZ R12, R40, R77.reuse, -R72 ;  /* 0x0000004d280c7223 */ /* 0x081fe20000010848 */
[-C--:B------:R-:W-:Y:S01]  /*b620*/  FFMA.FTZ R186, R39, R77.reuse, -R166 ;  /* 0x0000004d27ba7223 */ /* 0x080fe200000108a6 */
[-C--:B------:R-:W-:Y:S01]  /*b630*/  FFMA.FTZ R157, R41, R77.reuse, -R72 ;  /* 0x0000004d299d7223 */ /* 0x080fe20000010848 */
[----:B------:R-:W4:Y:S01]  /*b640*/  MUFU.EX2 R152, R152 ;  /* 0x0000009800987308 */ /* 0x000f220000000800 */
        /* <DEDUP_REMOVED lines=15> */
[----:B------:R-:W1:Y:S01]  /*b740*/  MUFU.EX2 R153, R153 ;  /* 0x0000009900997308 */ /* 0x000e620000000800 */
[-C--:B------:R-:W-:Y:S01]  /*b750*/  FFMA.FTZ R179, R54, R77.reuse, -R166 ;  /* 0x0000004d36b37223 */ /* 0x080fe200000108a6 */
[-C--:B------:R-:W-:Y:S01]  /*b760*/  FFMA.FTZ R7, R56, R77.reuse, -R72 ;  /* 0x0000004d38077223 */ /* 0x080fe20000010848 */
[-CC-:B------:R-:W-:Y:S01]  /*b770*/  FFMA.FTZ R180, R55, R77.reuse, -R166.reuse ;  /* 0x0000004d37b47223 */ /* 0x180fe200000108a6 */
[-C--:B------:R-:W-:Y:S01]  /*b780*/  FFMA.FTZ R174, R58, R77.reuse, -R166 ;  /* 0x0000004d3aae7223 */ /* 0x080fe200000108a6 */
[-C--:B------:R-:W-:Y:S01]  /*b790*/  FFMA.FTZ R8, R60, R77.reuse, -R72 ;  /* 0x0000004d3c087223 */ /* 0x080fe20000010848 */
[-C--:B------:R-:W-:Y:S01]  /*b7a0*/  FFMA.FTZ R171, R62, R77.reuse, -R166 ;  /* 0x0000004d3eab7223 */ /* 0x080fe200000108a6 */
[-C--:B------:R-:W-:Y:S01]  /*b7b0*/  FFMA.FTZ R5, R64, R77.reuse, -R72 ;  /* 0x0000004d40057223 */ /* 0x080fe20000010848 */
[----:B------:R-:W3:Y:S01]  /*b7c0*/  MUFU.EX2 R154, R154 ;  /* 0x0000009a009a7308 */ /* 0x000ee20000000800 */
[-C--:B------:R-:W-:Y:S01]  /*b7d0*/  FFMA.FTZ R172, R63, R77.reuse, -R166 ;  /* 0x0000004d3fac7223 */ /* 0x080fe200000108a6 */
[-C--:B------:R-:W-:Y:S01]  /*b7e0*/  FFMA.FTZ R164, R65, R77.reuse, -R72 ;  /* 0x0000004d41a47223 */ /* 0x080fe20000010848 */
[----:B------:R-:W-:Y:S01]  /*b7f0*/  FFMA.FTZ R168, R66, R77, -R166 ;  /* 0x0000004d42a87223 */ /* 0x000fe200000108a6 */
[----:B------:R-:W2:Y:S04]  /*b800*/  LD.E R25, desc[UR36][R22.64+0x3fc] ;  /* 0x0003fc2416197980 */ /* 0x000ea8000c101900 */
[----:B------:R-:W3:Y:S01]  /*b810*/  MUFU.EX2 R176, R176 ;  /* 0x000000b000b07308 */ /* 0x000ee20000000800 */
[----:B----4-:R-:W-:Y:S01]  /*b820*/  FFMA.FTZ R192, R3, R75, R152 ;  /* 0x0000004b03c07223 */ /* 0x010fe20000010098 */
[----:B------:R-:W4:Y:S04]  /*b830*/  LD.E R28, desc[UR36][R22.64+0x210] ;  /* 0x00021024161c7980 */ /* 0x000f28000c101900 */
[----:B------:R-:W4:Y:S02]  /*b840*/  LD.E R32, desc[UR36][R22.64+0x200] ;  /* 0x0002002416207980 */ /* 0x000f24000c101900 */
[----:B------:R-:W3:Y:S01]  /*b850*/  MUFU.EX2 R20, R20 ;  /* 0x0000001400147308 */ /* 0x000ee20000000800 */
[-C--:B------:R-:W-:Y:S01]  /*b860*/  FFMA.FTZ R6, R68, R77.reuse, -R72 ;  /* 0x0000004d44067223 */ /* 0x080fe20000010848 */
[-C--:B------:R-:W-:Y:S01]  /*b870*/  FFMA.FTZ R169, R67, R77.reuse, -R166 ;  /* 0x0000004d43a97223 */ /* 0x080fe200000108a6 */
[-C--:B------:R-:W-:Y:S01]  /*b880*/  FFMA.FTZ R165, R69, R77.reuse, -R72 ;  /* 0x0000004d45a57223 */ /* 0x080fe20000010848 */
[----:B------:R-:W-:Y:S01]  /*b890*/  FFMA.FTZ R167, R70, R77, -R166 ;  /* 0x0000004d46a77223 */ /* 0x000fe200000108a6 */
[----:B------:R-:W4:Y:S03]  /*b8a0*/  LD.E R26, desc[UR36][R22.64+0x280] ;  /* 0x00028024161a7980 */ /* 0x000f26000c101900 */
[----:B------:R-:W3:Y:S01]  /*b8b0*/  MUFU.EX2 R155, R155 ;  /* 0x0000009b009b7308 */ /* 0x000ee20000000800 */
[----:B0-----:R-:W-:Y:S01]  /*b8c0*/  FADD.FTZ R57, R19, R192 ;  /* 0x000000c013397221 */ /* 0x001fe20000010000 */
[----:B-1----:R-:W-:Y:S01]  /*b8d0*/  FFMA.FTZ R73, R2, R73, R153 ;  /* 0x0000004902497223 */ /* 0x002fe20000010099 */
[----:B------:R-:W4:Y:S04]  /*b8e0*/  LD.E R36, desc[UR36][R22.64+0x204] ;  /* 0x0002042416247980 */ /* 0x000f28000c101900 */
[----:B------:R-:W4:Y:S01]  /*b8f0*/  LD.E R34, desc[UR36][R22.64+0x320] ;  /* 0x0003202416227980 */ /* 0x000f22000c101900 */
[----:B------:R-:W0:Y:S03]  /*b900*/  MUFU.EX2 R14, R14 ;  /* 0x0000000e000e7308 */ /* 0x000e260000000800 */
[----:B------:R-:W4:Y:S04]  /*b910*/  LD.E R24, desc[UR36][R22.64+0x3f4] ;  /* 0x0003f42416187980 */ /* 0x000f28000c101900 */
[----:B------:R-:W4:Y:S01]  /*b920*/  LD.E R30, desc[UR36][R22.64+0x2c0] ;  /* 0x0002c024161e7980 */ /* 0x000f22000c101900 */
[----:B------:R-:W1:Y:S01]  /*b930*/  MUFU.EX2 R177, R177 ;  /* 0x000000b100b17308 */ /* 0x000e620000000800 */
[----:B---3--:R-:W-:Y:S01]  /*b940*/  FADD.FTZ R57, R154, R57 ;  /* 0x000000399a397221 */ /* 0x008fe20000010000 */
[----:B------:R-:W-:Y:S01]  /*b950*/  FADD.FTZ R192, R176, R73 ;  /* 0x00000049b0c07221 */ /* 0x000fe20000010000 */
[----:B------:R-:W3:Y:S04]  /*b960*/  LD.E R44, desc[UR36][R22.64+0x214] ;  /* 0x00021424162c7980 */ /* 0x000ee8000c101900 */
[----:B------:R-:W3:Y:S01]  /*b970*/  LD.E R33, desc[UR36][R22.64+0x228] ;  /* 0x0002282416217980 */ /* 0x000ee2000c101900 */
[----:B------:R-:W1:Y:S03]  /*b980*/  MUFU.EX2 R21, R21 ;  /* 0x0000001500157308 */ /* 0x000e660000000800 */
[----:B------:R-:W3:Y:S04]  /*b990*/  LD.E R31, desc[UR36][R22.64+0x248] ;  /* 0x00024824161f7980 */ /* 0x000ee8000c101900 */
[----:B------:R-:W3:Y:S01]  /*b9a0*/  LD.E R27, desc[UR36][R22.64+0x24c] ;  /* 0x00024c24161b7980 */ /* 0x000ee2000c101900 */
[----:B------:R-:W1:Y:S01]  /*b9b0*/  MUFU.EX2 R170, R170 ;  /* 0x000000aa00aa7308 */ /* 0x000e620000000800 */
[----:B------:R-:W-:Y:S01]  /*b9c0*/  FADD.FTZ R57, R20, R57 ;  /* 0x0000003914397221 */ /* 0x000fe20000010000 */
[----:B------:R-:W-:Y:S01]  /*b9d0*/  FADD.FTZ R192, R155, R192 ;  /* 0x000000c09bc07221 */ /* 0x000fe20000010000 */
[----:B------:R-:W3:Y:S04]  /*b9e0*/  LD.E R40, desc[UR36][R22.64+0x220] ;  /* 0x0002202416287980 */ /* 0x000ee8000c101900 */
[----:B------:R-:W3:Y:S01]  /*b9f0*/  LD.E R38, desc[UR36][R22.64+0x3f0] ;  /* 0x0003f02416267980 */ /* 0x000ee2000c101900 */
[----:B------:R-:W1:Y:S03]  /*ba00*/  MUFU.EX2 R15, R15 ;  /* 0x0000000f000f7308 */ /* 0x000e660000000800 */
[----:B------:R-:W3:Y:S04]  /*ba10*/  LD.E R35, desc[UR36][R22.64+0x23c] ;  /* 0x00023c2416237980 */ /* 0x000ee8000c101900 */
[----:B------:R-:W3:Y:S01]  /*ba20*/  LD.E R37, desc[UR36][R22.64+0x238] ;  /* 0x0002382416257980 */ /* 0x000ee2000c101900 */
[----:B------:R-:W1:Y:S01]  /*ba30*/  MUFU.EX2 R173, R173 ;  /* 0x000000ad00ad7308 */ /* 0x000e620000000800 */
[----:B0-----:R-:W-:Y:S01]  /*ba40*/  FADD.FTZ R220, R14, R57 ;  /* 0x000000390edc7221 */ /* 0x001fe20000010000 */
[----:B-1----:R-:W-:Y:S01]  /*ba50*/  FADD.FTZ R57, R177, R192 ;  /* 0x000000c0b1397221 */ /* 0x002fe20000010000 */
[----:B------:R-:W3:Y:S04]  /*ba60*/  LD.E R48, desc[UR36][R22.64+0x224] ;  /* 0x0002242416307980 */ /* 0x000ee8000c101900 */
[----:B------:R-:W3:Y:S01]  /*ba70*/  LD.E R39, desc[UR36][R22.64+0x22c] ;  /* 0x00022c2416277980 */ /* 0x000ee2000c101900 */
[----:B------:R-:W0:Y:S03]  /*ba80*/  MUFU.EX2 R156, R156 ;  /* 0x0000009c009c7308 */ /* 0x000e260000000800 */
[----:B------:R-:W3:Y:S05]  /*ba90*/  LD.E R29, desc[UR36][R22.64+0x258] ;  /* 0x00025824161d7980 */ /* 0x000eea000c101900 */
[----:B------:R-:W1:Y:S01]  /*baa0*/  MUFU.EX2 R178, R178 ;  /* 0x000000b200b27308 */ /* 0x000e620000000800 */
[----:B------:R-:W-:Y:S01]  /*bab0*/  FADD.FTZ R220, R21, R220 ;  /* 0x000000dc15dc7221 */ /* 0x000fe20000010000 */
[----:B------:R-:W-:Y:S01]  /*bac0*/  FADD.FTZ R192, R170, R57 ;  /* 0x00000039aac07221 */ /* 0x000fe20000010000 */
[----:B------:R-:W3:Y:S04]  /*bad0*/  LD.E R52, desc[UR36][R22.64+0x240] ;  /* 0x0002402416347980 */ /* 0x000ee8000c101900 */
[----:B------:R-:W3:Y:S01]  /*bae0*/  LD.E R42, desc[UR36][R22.64+0x3e4] ;  /* 0x0003e424162a7980 */ /* 0x000ee2000c101900 */
[----:B------:R-:W1:Y:S08]  /*baf0*/  MUFU.EX2 R12, R12 ;  /* 0x0000000c000c7308 */ /* 0x000e700000000800 */
[----:B------:R-:W1:Y:S01]  /*bb00*/  MUFU.EX2 R186, R186 ;  /* 0x000000ba00ba7308 */ /* 0x000e620000000800 */
[----:B------:R-:W-:Y:S01]  /*bb10*/  FADD.FTZ R59, R15, R220 ;  /* 0x000000dc0f3b7221 */ /* 0x000fe20000010000 */
[----:B------:R-:W-:Y:S01]  /*bb20*/  FADD.FTZ R57, R173, R192 ;  /* 0x000000c0ad397221 */ /* 0x000fe20000010000 */
[----:B------:R-:W3:Y:S04]  /*bb30*/  LD.E R72, desc[UR36][R22.64+0x244] ;  /* 0x0002442416487980 */ /* 0x000ee8000c101900 */
[----:B------:R-:W3:Y:S01]  /*bb40*/  LD.E R43, desc[UR36][R22.64+0x218] ;  /* 0x00021824162b7980 */ /* 0x000ee2000c101900 */
[----:B------:R-:W1:Y:S03]  /*bb50*/  MUFU.EX2 R157, R157 ;  /* 0x0000009d009d7308 */ /* 0x000e660000000800 */
[----:B------:R-:W3:Y:S05]  /*bb60*/  LD.E R41, desc[UR36][R22.64+0x21c] ;  /* 0x00021c2416297980 */ /* 0x000eea000c101900 */
[----:B------:R-:W1:Y:S01]  /*bb70*/  MUFU.EX2 R187, R187 ;  /* 0x000000bb00bb7308 */ /* 0x000e620000000800 */
[----:B0-----:R-:W-:Y:S01]  /*bb80*/  FADD.FTZ R61, R156, R59 ;  /* 0x0000003b9c3d7221 */ /* 0x001fe20000010000 */
[----:B-1----:R-:W-:Y:S01]  /*bb90*/  FADD.FTZ R59, R178, R57 ;  /* 0x00000039b23b7221 */ /* 0x002fe20000010000 */
[----:B------:R-:W3:Y:S04]  /*bba0*/  LD.E R64, desc[UR36][R22.64+0x254] ;  /* 0x0002542416407980 */ /* 0x000ee8000c101900 */
[----:B------:R-:W3:Y:S01]  /*bbb0*/  LD.E R46, desc[UR36][R22.64+0x3c4] ;  /* 0x0003c424162e7980 */ /* 0x000ee2000c101900 */
[----:B------:R-:W0:Y:S08]  /*bbc0*/  MUFU.EX2 R13, R13 ;  /* 0x0000000d000d7308 */ /* 0x000e300000000800 */
        /* <DEDUP_REMOVED lines=36> */
[----:B------:R-:W3:Y:S05]  /*be10*/  LD.E R58, desc[UR36][R22.64+0x3d0] ;  /* 0x0003d024163a7980 */ /* 0x000eea000c101900 */
[----:B------:R-:W0:Y:S08]  /*be20*/  MUFU.EX2 R7, R7 ;  /* 0x0000000700077308 */ /* 0x000e300000000800 */
[----:B------:R-:W1:Y:S01]  /*be30*/  MUFU.EX2 R180, R180 ;  /* 0x000000b400b47308 */ /* 0x000e620000000800 */
[----:B------:R-:W-:Y:S01]  /*be40*/  FADD.FTZ R97, R10, R89 ;  /* 0x000000590a617221 */ /* 0x000fe20000010000 */
[----:B------:R-:W-:Y:S01]  /*be50*/  FADD.FTZ R192, R182, R95 ;  /* 0x0000005fb6c07221 */ /* 0x000fe20000010000 */
[----:B------:R-:W3:Y:S05]  /*be60*/  LD.E R65, desc[UR36][R22.64+0x2bc] ;  /* 0x0002bc2416417980 */ /* 0x000eea000c101900 */
[----:B------:R-:W1:Y:S08]  /*be70*/  MUFU.EX2 R162, R162 ;  /* 0x000000a200a27308 */ /* 0x000e700000000800 */
[----:B------:R-:W1:Y:S01]  /*be80*/  MUFU.EX2 R174, R174 ;  /* 0x000000ae00ae7308 */ /* 0x000e620000000800 */
[----:B------:R-:W-:Y:S01]  /*be90*/  FADD.FTZ R220, R160, R97 ;  /* 0x00000061a0dc7221 */ /* 0x000fe20000010000 */
[----:B------:R-:W-:Y:S01]  /*bea0*/  FADD.FTZ R101, R179, R192 ;  /* 0x000000c0b3657221 */ /* 0x000fe20000010000 */
[----:B------:R-:W3:Y:S05]  /*beb0*/  LD.E R63, desc[UR36][R22.64+0x2cc] ;  /* 0x0002cc24163f7980 */ /* 0x000eea000c101900 */
[----:B------:R-:W1:Y:S08]  /*bec0*/  MUFU.EX2 R8, R8 ;  /* 0x0000000800087308 */ /* 0x000e700000000800 */
[----:B------:R-:W2:Y:S01]  /*bed0*/  MUFU.EX2 R175, R175 ;  /* 0x000000af00af7308 */ /* 0x000ea20000000800 */
[----:B0-----:R-:W-:Y:S01]  /*bee0*/  FADD.FTZ R103, R7, R220 ;  /* 0x000000dc07677221 */ /* 0x001fe20000010000 */
[----:B-1----:R-:W-:-:S06]  /*bef0*/  FADD.FTZ R101, R180, R101 ;  /* 0x00000065b4657221 */ /* 0x002fcc0000010000 */
[----:B------:R-:W0:Y:S08]  /*bf00*/  MUFU.EX2 R163, R163 ;  /* 0x000000a300a37308 */ /* 0x000e300000000800 */
[----:B------:R-:W1:Y:S01]  /*bf10*/  MUFU.EX2 R171, R171 ;  /* 0x000000ab00ab7308 */ /* 0x000e620000000800 */
[----:B------:R-:W-:Y:S01]  /*bf20*/  FADD.FTZ R107, R162, R103 ;  /* 0x00000067a26b7221 */ /* 0x000fe20000010000 */
[----:B------:R-:W-:-:S06]  /*bf30*/  FADD.FTZ R192, R174, R101 ;  /* 0x00000065aec07221 */ /* 0x000fcc0000010000 */
[----:B------:R-:W1:Y:S08]  /*bf40*/  MUFU.EX2 R5, R5 ;  /* 0x0000000500057308 */ /* 0x000e700000000800 */
[----:B------:R-:W1:Y:S01]  /*bf50*/  MUFU.EX2 R172, R172 ;  /* 0x000000ac00ac7308 */ /* 0x000e620000000800 */
[----:B------:R-:W-:Y:S01]  /*bf60*/  FADD.FTZ R220, R8, R107 ;  /* 0x0000006b08dc7221 */ /* 0x000fe20000010000 */
[----:B--2---:R-:W-:-:S06]  /*bf70*/  FADD.FTZ R192, R175, R192 ;  /* 0x000000c0afc07221 */ /* 0x004fcc0000010000 */
[----:B------:R-:W2:Y:S01]  /*bf80*/  MUFU.EX2 R164, R164 ;  /* 0x000000a400a47308 */ /* 0x000ea20000000800 */
[----:B------:R-:W-:-:S07]  /*bf90*/  FFMA.FTZ R166, R71, R77, -R166 ;  /* 0x0000004d47a67223 */ /* 0x000fce00000108a6 */
[----:B------:R-:W2:Y:S01]  /*bfa0*/  MUFU.EX2 R168, R168 ;  /* 0x000000a800a87308 */ /* 0x000ea20000000800 */
[----:B0-----:R-:W-:Y:S01]  /*bfb0*/  FADD.FTZ R220, R163, R220 ;  /* 0x000000dca3dc7221 */ /* 0x001fe20000010000 */
[----:B-1----:R-:W-:Y:S01]  /*bfc0*/  FADD.FTZ R113, R171, R192 ;  /* 0x000000c0ab717221 */ /* 0x002fe20000010000 */
[----:B------:R-:W3:Y:S04]  /*bfd0*/  LD.E R70, desc[UR36][R22.64+0x3b4] ;  /* 0x0003b42416467980 */ /* 0x000ee8000c101900 */
[----:B------:R-:W3:Y:S01]  /*bfe0*/  LD.E R75, desc[UR36][R22.64+0x298] ;  /* 0x00029824164b7980 */ /* 0x000ee2000c101900 */
[----:B------:R-:W0:Y:S03]  /*bff0*/  MUFU.EX2 R6, R6 ;  /* 0x0000000600067308 */ /* 0x000e260000000800 */
[----:B------:R-:W3:Y:S04]  /*c000*/  LD.E R67, desc[UR36][R22.64+0x29c] ;  /* 0x00029c2416437980 */ /* 0x000ee8000c101900 */
[----:B------:R-:W3:Y:S01]  /*c010*/  LD.E R69, desc[UR36][R22.64+0x2b8] ;  /* 0x0002b82416457980 */ /* 0x000ee2000c101900 */
[----:B------:R-:W1:Y:S01]  /*c020*/  MUFU.EX2 R169, R169 ;  /* 0x000000a900a97308 */ /* 0x000e620000000800 */
[----:B------:R-:W-:Y:S01]  /*c030*/  FADD.FTZ R115, R5, R220 ;  /* 0x000000dc05737221 */ /* 0x000fe20000010000 */
[----:B------:R-:W-:Y:S01]  /*c040*/  FADD.FTZ R117, R172, R113 ;  /* 0x00000071ac757221 */ /* 0x000fe20000010000 */
[----:B------:R-:W3:Y:S04]  /*c050*/  LD.E R77, desc[UR36][R22.64+0x28c] ;  /* 0x00028c24164d7980 */ /* 0x000ee8000c101900 */
[----:B------:R-:W3:Y:S01]  /*c060*/  LD.E R73, desc[UR36][R22.64+0x2a8] ;  /* 0x0002a82416497980 */ /* 0x000ee2000c101900 */
[----:B------:R-:W4:Y:S08]  /*c070*/  MUFU.EX2 R165, R165 ;  /* 0x000000a500a57308 */ /* 0x000f300000000800 */
[----:B------:R-:W4:Y:S01]  /*c080*/  MUFU.EX2 R167, R167 ;  /* 0x000000a700a77308 */ /* 0x000f220000000800 */
[----:B--2---:R-:W-:Y:S01]  /*c090*/  FADD.FTZ R119, R164, R115 ;  /* 0x00000073a4777221 */ /* 0x004fe20000010000 */
[----:B------:R-:W-:Y:S01]  /*c0a0*/  FADD.FTZ R192, R168, R117 ;  /* 0x00000075a8c07221 */ /* 0x000fe20000010000 */
[----:B------:R-:W2:Y:S04]  /*c0b0*/  LD.E R71, desc[UR36][R22.64+0x2ac] ;  /* 0x0002ac2416477980 */ /* 0x000ea8000c101900 */
[----:B------:R-:W2:Y:S01]  /*c0c0*/  LD.E R57, desc[UR36][R22.64+0x2c8] ;  /* 0x0002c82416397980 */ /* 0x000ea2000c101900 */
[----:B------:R-:W4:Y:S01]  /*c0d0*/  MUFU.EX2 R166, R166 ;  /* 0x000000a600a67308 */ /* 0x000f220000000800 */
[----:B0-----:R-:W-:Y:S01]  /*c0e0*/  FADD.FTZ R220, R6, R119 ;  /* 0x0000007706dc7221 */ /* 0x001fe20000010000 */
[----:B-1----:R-:W-:Y:S01]  /*c0f0*/  FADD.FTZ R192, R169, R192 ;  /* 0x000000c0a9c07221 */ /* 0x002fe20000010000 */
[----:B------:R-:W2:Y:S02]  /*c100*/  LD.E R61, desc[UR36][R22.64+0x2d8] ;  /* 0x0002d824163d7980 */ /* 0x000ea4000c101900 */
[----:B----4-:R-:W-:-:S02]  /*c110*/  FADD.FTZ R135, R165, R220 ;  /* 0x000000dca5877221 */ /* 0x010fc40000010000 */
[----:B------:R-:W4:Y:S01]  /*c120*/  LD.E R59, desc[UR36][R22.64+0x2dc] ;  /* 0x0002dc24163b7980 */ /* 0x000f22000c101900 */
[----:B------:R-:W-:-:S03]  /*c130*/  FADD.FTZ R133, R167, R192 ;  /* 0x000000c0a7857221 */ /* 0x000fc60000010000 */
[----:B------:R0:W-:Y:S04]  /*c140*/  ST.E desc[UR36][R22.64+0x420], R135 ;  /* 0x0004208716007985 */ /* 0x0001e8000c101924 */
[----:B------:R-:W4:Y:S01]  /*c150*/  LD.E R83, desc[UR36][R22.64+0x2ec] ;  /* 0x0002ec2416537980 */ /* 0x000f22000c101900 */
[----:B------:R-:W-:-:S03]  /*c160*/  FADD.FTZ R189, R166, R133 ;  /* 0x00000085a6bd7221 */ /* 0x000fc60000010000 */
        /* <DEDUP_REMOVED lines=12> */
[----:B0-----:R-:W4:Y:S01]  /*c230*/  LD.E R135, desc[UR36][R22.64+0x3cc] ;  /* 0x0003cc2416877980 */ /* 0x001f22000c101900 */
[----:B------:R-:W-:Y:S01]  /*c240*/  FMUL.FTZ R192, R2, R25 ;  /* 0x0000001902c07220 */ /* 0x000fe20000410000 */
[C---:B------:R-:W-:Y:S01]  /*c250*/  FMUL.FTZ R25, R3.reuse, R32 ;  /* 0x0000002003197220 */ /* 0x040fe20000410000 */
[C---:B------:R-:W-:Y:S01]  /*c260*/  FMUL.FTZ R197, R3.reuse, R28 ;  /* 0x0000001c03c57220 */ /* 0x040fe20000410000 */
[----:B------:R0:W-:Y:S01]  /*c270*/  ST.E desc[UR36][R22.64+0x424], R189 ;  /* 0x000424bd16007985 */ /* 0x0001e2000c101924 */
[C---:B---3--:R-:W-:Y:S01]  /*c280*/  FMUL.FTZ R221, R3.reuse, R44 ;  /* 0x0000002c03dd7220 */ /* 0x048fe20000410000 */
[C---:B------:R-:W-:Y:S01]  /*c290*/  FMUL.FTZ R223, R3.reuse, R40 ;  /* 0x0000002803df7220 */ /* 0x040fe20000410000 */
[C---:B------:R-:W-:Y:S01]  /*c2a0*/  FMUL.FTZ R225, R3.reuse, R48 ;  /* 0x0000003003e17220 */ /* 0x040fe20000410000 */
[----:B------:R1:W-:Y:S01]  /*c2b0*/  ST.E desc[UR36][R22.64+0x200], R25 ;  /* 0x0002001916007985 */ /* 0x0003e2000c101924 */
[----:B0-----:R-:W-:-:S03]  /*c2c0*/  FMUL.FTZ R189, R3, R36 ;  /* 0x0000002403bd7220 */ /* 0x001fc60000410000 */
[----:B------:R0:W-:Y:S01]  /*c2d0*/  ST.E desc[UR36][R22.64+0x210], R197 ;  /* 0x000210c516007985 */ /* 0x0001e2000c101924 */
[----:B-1----:R-:W-:-:S03]  /*c2e0*/  FMUL.FTZ R25, R3, R52 ;  /* 0x0000003403197220 */ /* 0x002fc60000410000 */
[----:B------:R1:W-:Y:S04]  /*c2f0*/  ST.E desc[UR36][R22.64+0x204], R189 ;  /* 0x000204bd16007985 */ /* 0x0003e8000c101924 */
[----:B------:R3:W-:Y:S04]  /*c300*/  ST.E desc[UR36][R22.64+0x214], R221 ;  /* 0x000214dd16007985 */ /* 0x0007e8000c101924 */
[----:B------:R3:W-:Y:S01]  /*c310*/  ST.E desc[UR36][R22.64+0x220], R223 ;  /* 0x000220df16007985 */ /* 0x0007e2000c101924 */
[C---:B0-----:R-:W-:Y:S01]  /*c320*/  FMUL.FTZ R197, R3.reuse, R74 ;  /* 0x0000004a03c57220 */ /* 0x041fe20000410000 */
[C---:B-1----:R-:W-:Y:S01]  /*c330*/  FMUL.FTZ R189, R3.reuse, R72 ;  /* 0x0000004803bd7220 */ /* 0x042fe20000410000 */
[C---:B---3--:R-:W-:Y:S01]  /*c340*/  FMUL.FTZ R221, R3.reuse, R64 ;  /* 0x0000004003dd7220 */ /* 0x048fe20000410000 */
[C---:B------:R-:W-:Y:S01]  /*c350*/  FMUL.FTZ R223, R3.reuse, R68 ;  /* 0x0000004403df7220 */ /* 0x040fe20000410000 */
[----:B------:R0:W-:Y:S04]  /*c360*/  ST.E desc[UR36][R22.64+0x224], R225 ;  /* 0x000224e116007985 */ /* 0x0001e8000c101924 */
[----:B------:R1:W-:Y:S04]  /*c370*/  ST.E desc[UR36][R22.64+0x240], R25 ;  /* 0x0002401916007985 */ /* 0x0003e8000c101924 */
[----:B------:R3:W-:Y:S04]  /*c380*/  ST.E desc[UR36][R22.64+0x244], R189 ;  /* 0x000244bd16007985 */ /* 0x0007e8000c101924 */
[----:B------:R3:W-:Y:S01]  /*c390*/  ST.E desc[UR36][R22.64+0x250], R197 ;  /* 0x000250c516007985 */ /* 0x0007e2000c101924 */
[----:B0-----:R-:W-:-:S03]  /*c3a0*/  FMUL.FTZ R225, R3, R78 ;  /* 0x0000004e03e17220 */ /* 0x001fc60000410000 */
[----:B------:R0:W-:Y:S01]  /*c3b0*/  ST.E desc[UR36][R22.64+0x254], R221 ;  /* 0x000254dd16007985 */ /* 0x0001e2000c101924 */
[----:B-1----:R-:W-:-:S03]  /*c3c0*/  FMUL.FTZ R25, R3, R26 ;  /* 0x0000001a03197220 */ /* 0x002fc60000410000 */
[----:B------:R1:W-:Y:S01]  /*c3d0*/  ST.E desc[UR36][R22.64+0x260], R223 ;  /* 0x000260df16007985 */ /* 0x0003e2000c101924 */
[C---:B---3--:R-:W-:Y:S01]  /*c3e0*/  FMUL.FTZ R189, R3.reuse, R82 ;  /* 0x0000005203bd7220 */ /* 0x048fe20000410000 */
[C---:B------:R-:W-:Y:S01]  /*c3f0*/  FMUL.FTZ R197, R3.reuse, R84 ;  /* 0x0000005403c57220 */ /* 0x040fe20000410000 */
[C---:B0-----:R-:W-:Y:S01]  /*c400*/  FMUL.FTZ R221, R3.reuse, R94 ;  /* 0x0000005e03dd7220 */ /* 0x041fe20000410000 */
[C---:B-1----:R-:W-:Y:S01]  /*c410*/  FMUL.FTZ R223, R3.reuse, R90 ;  /* 0x0000005a03df7220 */ /* 0x042fe20000410000 */
        /* <DEDUP_REMOVED lines=36> */
[----:B------:R0:W-:Y:S01]  /*c660*/  ST.E desc[UR36][R22.64+0x350], R225 ;  /* 0x000350e116007985 */ /* 0x0001e2000c101924 */
[C---:B------:R-:W-:Y:S01]  /*c670*/  FMUL.FTZ R24, R3.reuse, R24 ;  /* 0x0000001803187220 */ /* 0x040fe20000410000 */
[C---:B------:R-:W-:Y:S01]  /*c680*/  FMUL.FTZ R56, R3.reuse, R56 ;  /* 0x0000003803387220 */ /* 0x040fe20000410000 */
[C---:B------:R-:W-:Y:S01]  /*c690*/  FMUL.FTZ R60, R3.reuse, R60 ;  /* 0x0000003c033c7220 */ /* 0x040fe20000410000 */
        /* <DEDUP_REMOVED lines=20> */
[C---:B0-----:R-:W-:Y:S01]  /*c7e0*/  FMUL.FTZ R225, R3.reuse, R66 ;  /* 0x0000004203e17220 */ /* 0x041fe20000410000 */
[C---:B------:R-:W-:Y:S01]  /*c7f0*/  FMUL.FTZ R138, R3.reuse, R138 ;  /* 0x0000008a038a7220 */ /* 0x040fe20000410000 */
[C---:B------:R-:W-:Y:S01]  /*c800*/  FMUL.FTZ R136, R3.reuse, R136 ;  /* 0x0000008803887220 */ /* 0x040fe20000410000 */
[C---:B------:R-:W-:Y:S01]  /*c810*/  FMUL.FTZ R70, R3.reuse, R70 ;  /* 0x0000004603467220 */ /* 0x040fe20000410000 */
[C---:B-1----:R-:W-:Y:S01]  /*c820*/  FMUL.FTZ R25, R3.reuse, R62 ;  /* 0x0000003e03197220 */ /* 0x042fe20000410000 */
[C---:B---3--:R-:W-:Y:S01]  /*c830*/  FMUL.FTZ R189, R3.reuse, R46 ;  /* 0x0000002e03bd7220 */ /* 0x048fe20000410000 */
        /* <DEDUP_REMOVED lines=91> */
[----:B------:R0:W-:Y:S04]  /*cdf0*/  ST.E desc[UR36][R22.64+0x3c0], R25 ;  /* 0x0003c01916007985 */ /* 0x0001e8000c101924 */
        /* <DEDUP_REMOVED lines=16> */
[----:B------:R3:W-:Y:S04]  /*cf00*/  ST.E desc[UR36][R22.64+0x258], R29 ;  /* 0x0002581d16007985 */ /* 0x0007e8000c101924 */
        /* <DEDUP_REMOVED lines=16> */
[----:B------:R4:W-:Y:S04]  /*d010*/  ST.E desc[UR36][R22.64+0x2dc], R59 ;  /* 0x0002dc3b16007985 */ /* 0x0009e8000c101924 */
[----:B------:R-:W-:Y:S04]  /*d020*/  ST.E desc[UR36][R22.64+0x2e8], R87 ;  /* 0x0002e85716007985 */ /* 0x000fe8000c101924 */
[----:B------:R4:W-:Y:S04]  /*d030*/  ST.E desc[UR36][R22.64+0x2ec], R83 ;  /* 0x0002ec5316007985 */ /* 0x0009e8000c101924 */
[----:B------:R4:W-:Y:S04]  /*d040*/  ST.E desc[UR36][R22.64+0x2f8], R85 ;  /* 0x0002f85516007985 */ /* 0x0009e8000c101924 */
[----:B------:R-:W-:Y:S04]  /*d050*/  ST.E desc[UR36][R22.64+0x2fc], R93 ;  /* 0x0002fc5d16007985 */ /* 0x000fe8000c101924 */
[----:B------:R-:W-:Y:S04]  /*d060*/  ST.E desc[UR36][R22.64+0x308], R91 ;  /* 0x0003085b16007985 */ /* 0x000fe8000c101924 */
[----:B------:R4:W-:Y:S04]  /*d070*/  ST.E desc[UR36][R22.64+0x30c], R89 ;  /* 0x00030c5916007985 */ /* 0x0009e8000c101924 */
[----:B------:R4:W-:Y:S04]  /*d080*/  ST.E desc[UR36][R22.64+0x318], R95 ;  /* 0x0003185f16007985 */ /* 0x0009e8000c101924 */
[----:B------:R-:W-:Y:S04]  /*d090*/  ST.E desc[UR36][R22.64+0x31c], R99 ;  /* 0x00031c6316007985 */ /* 0x000fe8000c101924 */
[----:B------:R4:W-:Y:S04]  /*d0a0*/  ST.E desc[UR36][R22.64+0x328], R97 ;  /* 0x0003286116007985 */ /* 0x0009e8000c101924 */
[----:B------:R-:W-:Y:S04]  /*d0b0*/  ST.E desc[UR36][R22.64+0x32c], R105 ;  /* 0x00032c6916007985 */ /* 0x000fe8000c101924 */
[----:B------:R-:W-:Y:S04]  /*d0c0*/  ST.E desc[UR36][R22.64+0x338], R103 ;  /* 0x0003386716007985 */ /* 0x000fe8000c101924 */
[----:B------:R4:W-:Y:S04]  /*d0d0*/  ST.E desc[UR36][R22.64+0x33c], R101 ;  /* 0x00033c6516007985 */ /* 0x0009e8000c101924 */
[----:B------:R-:W-:Y:S04]  /*d0e0*/  ST.E desc[UR36][R22.64+0x348], R111 ;  /* 0x0003486f16007985 */ /* 0x000fe8000c101924 */
[----:B------:R-:W-:Y:S04]  /*d0f0*/  ST.E desc[UR36][R22.64+0x34c], R109 ;  /* 0x00034c6d16007985 */ /* 0x000fe8000c101924 */
[----:B------:R4:W-:Y:S04]  /*d100*/  ST.E desc[UR36][R22.64+0x358], R107 ;  /* 0x0003586b16007985 */ /* 0x0009e8000c101924 */
[----:B------:R4:W-:Y:S04]  /*d110*/  ST.E desc[UR36][R22.64+0x35c], R113 ;  /* 0x00035c7116007985 */ /* 0x0009e8000c101924 */
[----:B------:R4:W-:Y:S04]  /*d120*/  ST.E desc[UR36][R22.64+0x368], R115 ;  /* 0x0003687316007985 */ /* 0x0009e8000c101924 */
[----:B------:R4:W-:Y:S04]  /*d130*/  ST.E desc[UR36][R22.64+0x36c], R117 ;  /* 0x00036c7516007985 */ /* 0x0009e8000c101924 */
[----:B------:R-:W-:Y:S04]  /*d140*/  ST.E desc[UR36][R22.64+0x378], R121 ;  /* 0x0003787916007985 */ /* 0x000fe8000c101924 */
[----:B------:R4:W-:Y:S04]  /*d150*/  ST.E desc[UR36][R22.64+0x37c], R119 ;  /* 0x00037c7716007985 */ /* 0x0009e8000c101924 */
[----:B------:R-:W-:Y:S04]  /*d160*/  ST.E desc[UR36][R22.64+0x388], R131 ;  /* 0x0003888316007985 */ /* 0x000fe8000c101924 */
[----:B------:R4:W-:Y:S04]  /*d170*/  ST.E desc[UR36][R22.64+0x38c], R123 ;  /* 0x00038c7b16007985 */ /* 0x0009e8000c101924 */
[----:B------:R-:W-:Y:S04]  /*d180*/  ST.E desc[UR36][R22.64+0x398], R129 ;  /* 0x0003988116007985 */ /* 0x000fe8000c101924 */
        /* <DEDUP_REMOVED lines=11> */
[----:B------:R4:W-:Y:S01]  /*d240*/  ST.E desc[UR36][R22.64+0x3f8], R145 ;  /* 0x0003f89116007985 */ /* 0x0009e2000c101924 */
[----:B------:R2:W-:Y:S06]  /*d250*/  BAR.SYNC.DEFER_BLOCKING R209, 0x100 ;  /* 0x000400d10000751d */ /* 0x0005ec0000010000 */
[----:B0-----:R-:W4:Y:S04]  /*d260*/  LDL R25, [R1+0x1f0] ;  /* 0x0001f00001197983 */ /* 0x001f280000100800 */
[----:B-1----:R-:W4:Y:S04]  /*d270*/  LD.E R3, desc[UR36][R22.64+0x200] ;  /* 0x0002002416037980 */ /* 0x002f28000c101900 */
[----:B--2---:R-:W2:Y:S04]  /*d280*/  LD.E R27, desc[UR36][R22.64+0x204] ;  /* 0x00020424161b7980 */ /* 0x004ea8000c101900 */
        /* <DEDUP_REMOVED lines=10> */
[----:B----4-:R-:W4:Y:S04]  /*d330*/  LD.E R49, desc[UR36][R22.64+0x230] ;  /* 0x0002302416317980 */ /* 0x010f28000c101900 */
        /* <DEDUP_REMOVED lines=115> */
[----:B------:R-:W-:Y:S04]  /*da70*/  ST.E desc[UR36][R22.64+0x200], R3 ;  /* 0x0002000316007985 */ /* 0x000fe8000c101924 */
[----:B--2---:R-:W-:Y:S04]  /*da80*/  ST.E desc[UR36][R22.64+0x204], R27 ;  /* 0x0002041b16007985 */ /* 0x004fe8000c101924 */
        /* <DEDUP_REMOVED lines=126> */
[----:B0-----:R-:W4:Y:S04]  /*e270*/  LD.E.64 R2, desc[UR36][R22.64+0x88] ;  /* 0x0000882416027980 */ /* 0x001f28000c101b00 */
[----:B-1----:R-:W4:Y:S04]  /*e280*/  LDL R26, [R1+0x68] ;  /* 0x00006800011a7983 */ /* 0x002f280000100800 */
[----:B------:R-:W4:Y:S04]  /*e290*/  LD.E R24, desc[UR36][R22.64+0x200] ;  /* 0x0002002416187980 */ /* 0x000f28000c101900 */
[----:B------:R-:W4:Y:S04]  /*e2a0*/  LD.E R27, desc[UR36][R22.64+0x20c] ;  /* 0x00020c24161b7980 */ /* 0x000f28000c101900 */
[----:B--2---:R-:W2:Y:S04]  /*e2b0*/  LD.E R28, desc[UR36][R22.64+0x210] ;  /* 0x00021024161c7980 */ /* 0x004ea8000c101900 */
[----:B------:R-:W2:Y:S04]  /*e2c0*/  LD.E R29, desc[UR36][R22.64+0x214] ;  /* 0x00021424161d7980 */ /* 0x000ea8000c101900 */
[----:B---3--:R-:W2:Y:S04]  /*e2d0*/  LD.E R30, desc[UR36][R22.64+0x218] ;  /* 0x00021824161e7980 */ /* 0x008ea8000c101900 */
[----:B------:R-:W2:Y:S04]  /*e2e0*/  LD.E R31, desc[UR36][R22.64+0x21c] ;  /* 0x00021c24161f7980 */ /* 0x000ea8000c101900 */
[----:B----4-:R-:W2:Y:S04]  /*e2f0*/  LD.E R32, desc[UR36][R22.64+0x220] ;  /* 0x0002202416207980 */ /* 0x010ea8000c101900 */
        /* <DEDUP_REMOVED lines=66> */
[----:B------:R-:W-:-:S03]  /*e720*/  IMAD R2, R25, 0xc00, R2 ;  /* 0x00000c0019027824 */ /* 0x000fc600078e0202 */
[----:B------:R-:W2:Y:S01]  /*e730*/  LD.E R99, desc[UR36][R22.64+0x32c] ;  /* 0x00032c2416637980 */ /* 0x000ea2000c101900 */
[----:B------:R-:W-:-:S03]  /*e740*/  ISETP.NE.U32.AND P0, PT, R26, RZ, PT ;  /* 0x000000ff1a00720c */ /* 0x000fc60003f05070 */
        /* <DEDUP_REMOVED lines=54> */
[----:B------:R-:W-:-:S02]  /*eab0*/  R2UR UR6, R2 ;  /* 0x00000000020672ca */ /* 0x000fc400000e0000 */
[----:B------:R-:W-:Y:S02]  /*eac0*/  R2UR UR7, R3 ;  /* 0x00000000030772ca */ /* 0x000fe400000e0000 */
[----:B------:R-:W-:Y:S02]  /*ead0*/  F2FP.F16.F32.PACK_AB R152, R19, R152 ;  /* 0x000000981398723e */ /* 0x000fe400000000ff */
[----:B------:R-:W-:Y:S02]  /*eae0*/  F2FP.F16.F32.PACK_AB R153, R176, R153 ;  /* 0x00000099b099723e */ /* 0x000fe400000000ff */
[----:B------:R-:W-:Y:S02]  /*eaf0*/  F2FP.F16.F32.PACK_AB R154, R20, R154 ;  /* 0x0000009a149a723e */ /* 0x000fe400000000ff */
[----:B------:R-:W-:Y:S01]  /*eb00*/  F2FP.F16.F32.PACK_AB R155, R177, R155 ;  /* 0x0000009bb19b723e */ /* 0x000fe200000000ff */
[----:B------:R-:W-:-:S03]  /*eb10*/  VOTEU.ANY UP0, P0 ;  /* 0x00000000003f7886 */ /* 0x000fc60000000100 */
[----:B--2---:R-:W-:-:S06]  /*eb20*/  WARPGROUP.ARRIVE ;  /* 0x00000000000079c5 */ /* 0x004fcc0000000000 */
[----:B------:R-:W-:Y:S03]  /*eb30*/  HGMMA.64x256x16.F32 R24, R152, gdesc[UR4].tnspB, R24, UP0, gsb0 ;  /* 0x43e0000498187df0 */ /* 0x000fe6000b800818 */
[----:B------:R-:W-:Y:S02]  /*eb40*/  WARPGROUP.DEPBAR.LE gsb0, 0x0 ;  /* 0x00008000000079c5 */ /* 0x000fe40000010000 */
[----:B------:R-:W-:Y:S02]  /*eb50*/  VIADD R152, R2, 0x80 ;  /* 0x0000008002987836 */ /* 0x000fe40000000000 */
[----:B------:R-:W-:-:S03]  /*eb60*/  IMAD.MOV.U32 R153, RZ, RZ, R3 ;  /* 0x000000ffff997224 */ /* 0x000fc600078e0003 */
[----:B------:R-:W-:Y:S02]  /*eb70*/  R2UR UR6, R152 ;  /* 0x00000000980672ca */ /* 0x000fe400000e0000 */
[----:B------:R-:W-:Y:S02]  /*eb80*/  R2UR UR7, R153 ;  /* 0x00000000990772ca */ /* 0x000fe400000e0000 */
[----:B------:R-:W-:Y:S02]  /*eb90*/  F2FP.F16.F32.PACK_AB R152, R21, R14 ;  /* 0x0000000e1598723e */ /* 0x000fe400000000ff */
[----:B------:R-:W-:Y:S02]  /*eba0*/  F2FP.F16.F32.PACK_AB R153, R173, R170 ;  /* 0x000000aaad99723e */ /* 0x000fe400000000ff */
[----:B------:R-:W-:Y:S02]  /*ebb0*/  F2FP.F16.F32.PACK_AB R154, R156, R15 ;  /* 0x0000000f9c9a723e */ /* 0x000fe400000000ff */
[----:B------:R-:W-:Y:S01]  /*ebc0*/  F2FP.F16.F32.PACK_AB R155, R186, R178 ;  /* 0x000000b2ba9b723e */ /* 0x000fe200000000ff */
        /* <DEDUP_REMOVED lines=130> */
[----:B------:R-:W-:Y:S02]  /*f3f0*/  VIADD R14, R2, 0x100 ;  /* 0x00000100020e7836 */ /* 0x000fe40000000000 */
[----:B------:R-:W-:-:S03]  /*f400*/  IMAD.MOV.U32 R15, RZ, RZ, R3 ;  /* 0x000000ffff0f7224 */ /* 0x000fc600078e0003 */
[----:B------:R-:W-:Y:S02]  /*f410*/  R2UR UR6, R14 ;  /* 0x000000000e0672ca */ /* 0x000fe400000e0000 */
[----:B------:R-:W-:Y:S01]  /*f420*/  R2UR UR7, R15 ;  /* 0x000000000f0772ca */ /* 0x000fe200000e0000 */
[----:B------:R-:W-:Y:S01]  /*f430*/  STL [R1+0x68], R0 ;  /* 0x0000680001007387 */ /* 0x000fe20000100800 */
[----:B------:R-:W-:Y:S02]  /*f440*/  WARPGROUP.DEPBAR.LE gsb0, 0x0 ;  /* 0x00008000000079c5 */ /* 0x000fe40000010000 */
[----:B------:R-:W-:Y:S02]  /*f450*/  F2FP.F16.F32.PACK_AB R152, R157, R12 ;  /* 0x0000000c9d98723e */ /* 0x000fe400000000ff */
[----:B------:R-:W-:Y:S02]  /*f460*/  F2FP.F16.F32.PACK_AB R153, R188, R187 ;  /* 0x000000bbbc99723e */ /* 0x000fe400000000ff */
[----:B------:R-:W-:-:S02]  /*f470*/  F2FP.F16.F32.PACK_AB R154, R158, R13 ;  /* 0x0000000d9e9a723e */ /* 0x000fc400000000ff */
        /* <DEDUP_REMOVED lines=136> */
[----:B------:R-:W-:Y:S02]  /*fd00*/  VIADD R12, R2, 0x200 ;  /* 0x00000200020c7836 */ /* 0x000fe40000000000 */
[----:B------:R-:W-:Y:S01]  /*fd10*/  IMAD.MOV.U32 R13, RZ, RZ, R3 ;  /* 0x000000ffff0d7224 */ /* 0x000fe200078e0003 */
[----:B------:R-:W-:Y:S02]  /*fd20*/  WARPGROUP.DEPBAR.LE gsb0, 0x0 ;  /* 0x00008000000079c5 */ /* 0x000fe40000010000 */
[----:B------:R-:W-:Y:S02]  /*fd30*/  F2FP.F16.F32.PACK_AB R152, R159, R9 ;  /* 0x000000099f98723e */ /* 0x000fe400000000ff */
[----:B------:R-:W-:-:S02]  /*fd40*/  F2FP.F16.F32.PACK_AB R153, R182, R181 ;  /* 0x000000b5b699723e */ /* 0x000fc400000000ff */
        /* <DEDUP_REMOVED lines=132> */
[----:B------:R-:W-:Y:S02]  /*10590*/  R2UR UR6, R12 ;  /* 0x000000000c0672ca */ /* 0x000fe400000e0000 */
[----:B------:R-:W-:Y:S01]  /*105a0*/  R2UR UR7, R13 ;  /* 0x000000000d0772ca */ /* 0x000fe200000e0000 */
[----:B------:R-:W-:Y:S01]  /*105b0*/  STL [R1+0x68], R0 ;  /* 0x0000680001007387 */ /* 0x000fe20000100800 */
[----:B------:R-:W-:Y:S01]  /*105c0*/  VIADD R2, R2, 0x280 ;  /* 0x0000028002027836 */ /* 0x000fe20000000000 */
        /* <DEDUP_REMOVED lines=273> */
[----:B------:R-:W-:Y:S02]  /*116e0*/  STL [R1+0x68], R0 ;  /* 0x0000680001007387 */ /* 0x000fe40000100800 */
[----:B------:R-:W-:Y:S02]  /*116f0*/  WARPGROUP.DEPBAR.LE gsb0, 0x0 ;  /* 0x00008000000079c5 */ /* 0x000fe40000010000 */
        /* <DEDUP_REMOVED lines=128> */
[----:B------:R0:W-:Y:S04]  /*11f00*/  STL [R1+0x68], R0 ;  /* 0x0000680001007387 */ /* 0x0001e80000100800 */
[----:B------:R-:W2:Y:S04]  /*11f10*/  LD.E R3, desc[UR36][R22.64+0x200] ;  /* 0x0002002416037980 */ /* 0x000ea8000c101900 */
[----:B------:R-:W3:Y:S04]  /*11f20*/  LD.E R5, desc[UR36][R22.64+0x204] ;  /* 0x0002042416057980 */ /* 0x000ee8000c101900 */
[----:B0-----:R-:W4:Y:S04]  /*11f30*/  LD.E R0, desc[UR36][R22.64+0x374] ;  /* 0x0003742416007980 */ /* 0x001f28000c101900 */
        /* <DEDUP_REMOVED lines=125> */
[----:B----4-:R0:W-:Y:S04]  /*12710*/  ST.E desc[UR36][R22.64+0x374], R0 ;  /* 0x0003740016007985 */ /* 0x0101e8000c101924 */
[----:B0-----:R-:W4:Y:S04]  /*12720*/  LD.E R0, desc[UR36][R22.64+0x28] ;  /* 0x0000282416007980 */ /* 0x001f28000c101900 */
[----:B--2---:R-:W-:Y:S04]  /*12730*/  ST.E desc[UR36][R22.64+0x200], R3 ;  /* 0x0002000316007985 */ /* 0x004fe8000c101924 */
[----:B---3--:R0:W-:Y:S04]  /*12740*/  ST.E desc[UR36][R22.64+0x204], R5 ;  /* 0x0002040516007985 */ /* 0x0081e8000c101924 */
        /* <DEDUP_REMOVED lines=125> */
[----:B0-----:R1:W5:Y:S01]  /*12f20*/  LDL R5, [R1+0x1f0] ;  /* 0x0001f00001057983 */ /* 0x0013620000100800 */
[----:B----4-:R-:W-:-:S04]  /*12f30*/  LOP3.LUT R0, R0, 0x1, RZ, 0xfc, !PT ;  /* 0x0000000100007812 */ /* 0x010fc800078efcff */
[----:B------:R-:W-:Y:S01]  /*12f40*/  ISETP.NE.AND P0, PT, R0, 0x3, PT ;  /* 0x000000030000780c */ /* 0x000fe20003f05270 */
[----:B------:R-:W-:-:S12]  /*12f50*/  BSSY B0, `(.L_x_11252) ;  /* 0x0000003000007945 */ /* 0x000fd80003800000 */
[----:B-1----:R-:W-:Y:S05]  /*12f60*/  @!P0 BRA `(.L_x_11253) ;  /* 0x0000000000048947 */ /* 0x002fea0003800000 */
[----:B------:R-:W-:Y:S01]  /*12f70*/  BPT.TRAP 0x1 ;  /* 0x000000040000795c */ /* 0x000fe20000300000 */
.L_x_11253:
[----:B------:R-:W-:Y:S05]  /*12f80*/  BSYNC B0 ;  /* 0x0000000000007941 */ /* 0x000fea0003800000 */
.L_x_11252:
[----:B------:R-:W2:Y:S04]  /*12f90*/  LD.E.64 R2, desc[UR36][R22.64+0x48] ;  /* 0x0000482416027980 */ /* 0x000ea8000c101b00 */
[----:B------:R-:W3:Y:S01]  /*12fa0*/  LD.E R0, desc[UR36][R22.64+0x34] ;  /* 0x0000342416007980 */ /* 0x000ee2000c101900 */
[C---:B------:R-:W-:Y:S01]  /*12fb0*/  ISETP.GT.AND P0, PT, R11.reuse, R4, PT ;  /* 0x000000040b00720c */ /* 0x040fe20003f04270 */
[----:B------:R-:W-:Y:S01]  /*12fc0*/  VIADD R11, R11, 0xffffffff ;  /* 0xffffffff0b0b7836 */ /* 0x000fe20000000000 */
[----:B--2---:R-:W-:-:S05]  /*12fd0*/  MOV R2, R2 ;  /* 0x0000000200027202 */ /* 0x004fca0000000f00 */
[----:B-----5:R-:W-:-:S05]  /*12fe0*/  IMAD R5, R5, 0x8, R2 ;  /* 0x0000000805057824 */ /* 0x020fca00078e0202 */
[----:B---3--:R-:W-:-:S04]  /*12ff0*/  PRMT R0, R0, 0x654, R5 ;  /* 0x0000065400007816 */ /* 0x008fc80000000005 */
[----:B------:R0:W-:Y:S01]  /*13000*/  SYNCS.ARRIVE.TRANS64.RED.A1T0 RZ, [R0+URZ], RZ ;  /* 0x000000ff00ff79a7 */ /* 0x0001e2000810043f */
[----:B------:R-:W-:Y:S05]  /*13010*/  @P0 BRA `(.L_x_11254) ;  /* 0xffffff6400f80947 */ /* 0x000fea000383ffff */
.L_x_11235:
[----:B------:R-:W-:-:S13]  /*13020*/  ISETP.GE.AND P0, PT, R11, UR40, PT ;  /* 0x000000280b007c0c */ /* 0x000fda000bf06270 */
[----:B------:R-:W-:Y:S05]  /*13030*/  @!P0 BRA `(.L_x_11255) ;  /* 0x000000ac00208947 */ /* 0x000fea0003800000 */
[----:B------:R-:W-:-:S05]  /*13040*/  IADD3 R20, P0, R16, 0x28, RZ ;  /* 0x0000002810147810 */ /* 0x000fca0007f1e0ff */
[----:B------:R-:W-:-:S08]  /*13050*/  IMAD.X R21, RZ, RZ, R17, P0 ;  /* 0x000000ffff157224 */ /* 0x000fd000000e0611 */
.L_x_11288:
[----:B------:R-:W2:Y:S04]  /*13060*/  LDL R2, [R1+0x1f0] ;  /* 0x0001f00001027983 */ /* 0x000ea80000100800 */
[----:B0-----:R-:W3:Y:S04]  /*13070*/  LDL R0, [R1+0x1f8] ;  /* 0x0001f80001007983 */ /* 0x001ee80000100800 */
[----:B-1----:R-:W4:Y:S01]  /*13080*/  LDL R3, [R1] ;  /* 0x0000000001037983 */ /* 0x002f220000100800 */
        /* <DEDUP_REMOVED lines=17> */
.L_x_11257:
[----:B------:R-:W-:Y:S05]  /*131a0*/  BSYNC B0 ;  /* 0x0000000000007941 */ /* 0x000fea0003800000 */
.L_x_11256:
[----:B------:R-:W2:Y:S01]  /*131b0*/  LDL.64 R6, [R1+0x18] ;  /* 0x0000180001067983 */ /* 0x000ea20000100a00 */
[----:B-----5:R-:W-:Y:S02]  /*131c0*/  SHF.L.U32 R5, R4, 0x1f, RZ ;  /* 0x0000001f04057819 */ /* 0x020fe400000006ff */
[----:B--2---:R-:W-:-:S05]  /*131d0*/  MOV R3, R6 ;  /* 0x0000000600037202 */ /* 0x004fca0000000f00 */
[----:B------:R-:W-:-:S04]  /*131e0*/  IMAD R2, R2, 0x8, R3 ;  /* 0x0000000802027824 */ /* 0x000fc800078e0203 */
[----:B------:R1:W2:Y:S01]  /*131f0*/  SYNCS.PHASECHK.TRANS64.TRYWAIT P0, [R2+URZ], R5 ;  /* 0x00000005020075a7 */ /* 0x0002a2000800017f */
[----:B------:R1:W5:Y:S01]  /*13200*/  LDL.64 R6, [R1+0x1f0] ;  /* 0x0001f00001067983 */ /* 0x0003620000100a00 */
[----:B------:R-:W-:Y:S04]  /*13210*/  BSSY B0, `(.L_x_11258) ;  /* 0x0000003000007945 */ /* 0x000fe80003800000 */
[----:B------:R-:W-:Y:S05]  /*13220*/  @!P1 BRA `(.L_x_11259) ;  /* 0x0000000000049947 */ /* 0x000fea0003800000 */
[----:B------:R-:W-:Y:S01]  /*13230*/  BPT.TRAP 0x1 ;  /* 0x000000040000795c */ /* 0x000fe20000300000 */
.L_x_11259:
[----:B------:R-:W-:Y:S05]  /*13240*/  BSYNC B0 ;  /* 0x0000000000007941 */ /* 0x000fea0003800000 */
.L_x_11258:
[----:B------:R-:W-:Y:S04]  /*13250*/  BSSY B0, `(.L_x_11260) ;  /* 0x0000006000007945 */ /* 0x000fe80003800000 */
[----:B--2---:R-:W-:Y:S05]  /*13260*/  @P0 BRA `(.L_x_11261) ;  /* 0x0000000000100947 */ /* 0x004fea0003800000 */
[----:B-----5:R-:W-:Y:S01]  /*13270*/  IMAD R6, R6, 0x8, R3 ;  /* 0x0000000806067824 */ /* 0x020fe200078e0203 */
[----:B------:R-:W-:-:S04]  /*13280*/  SHF.L.U32 R7, R7, 0x1f, RZ ;  /* 0x0000001f07077819 */ /* 0x000fc800000006ff */
[----:B------:R-:W2:Y:S02]  /*13290*/  SYNCS.PHASECHK.TRANS64.TRYWAIT P0, [R6+URZ], R7 ;  /* 0x00000007060075a7 */ /* 0x000ea4000800017f */
[----:B--2---:R-:W-:Y:S05]  /*132a0*/  @!P0 BRA `(.L_x_11262) ;  /* 0x0000013800148947 */ /* 0x004fea0003800000 */
.L_x_11261:
[----:B------:R-:W-:Y:S05]  /*132b0*/  BSYNC B0 ;  /* 0x0000000000007941 */ /* 0x000fea0003800000 */
.L_x_11260:
[----:B--2--5:R-:W2:Y:S04]  /*132c0*/  LDL R7, [R1+0x1f0] ;  /* 0x0001f00001077983 */ /* 0x024ea80000100800 */
[----:B-1----:R-:W2:Y:S01]  /*132d0*/  LDL.64 R2, [R1+0x80] ;  /* 0x0000800001027983 */ /* 0x002ea20000100a00 */
[----:B------:R-:W-:Y:S05]  /*132e0*/  WARPSYNC.ALL ;  /* 0x0000000000007948 */ /* 0x000fea0003800000 */
[----:B------:R-:W3:Y:S04]  /*132f0*/  LDL.64 R14, [R1+0x78] ;  /* 0x00007800010e7983 */ /* 0x000ee80000100a00 */
[----:B0-----:R-:W4:Y:S04]  /*13300*/  LDL.64 R4, [R1+0x78] ;  /* 0x0000780001047983 */ /* 0x001f280000100a00 */
[----:B------:R-:W4:Y:S01]  /*13310*/  LDL.64 R8, [R1+0x78] ;  /* 0x0000780001087983 */ /* 0x000f220000100a00 */
[----:B--2---:R-:W-:Y:S01]  /*13320*/  IMAD R2, R7, 0x300, R2 ;  /* 0x0000030007027824 */ /* 0x004fe200078e0202 */
[----:B------:R-:W-:-:S02]  /*13330*/  R2UR UR7, R3 ;  /* 0x00000000030772ca */ /* 0x000fc400000e0000 */
[----:B------:R-:W2:Y:S01]  /*13340*/  LDL.64 R12, [R1+0x78] ;  /* 0x00007800010c7983 */ /* 0x000ea20000100a00 */
[----:B------:R-:W-:Y:S01]  /*13350*/  WARPGROUP.ARRIVE ;  /* 0x00000000000079c5 */ /* 0x000fe20000000000 */
[C---:B------:R-:W-:Y:S01]  /*13360*/  R2UR UR6, R2.reuse ;  /* 0x00000000020672ca */ /* 0x040fe200000e0000 */
[----:B------:R-:W-:Y:S01]  /*13370*/  IMAD.MOV.U32 R0, RZ, RZ, 0x1 ;  /* 0x00000001ff007424 */ /* 0x000fe200078e00ff */
[----:B------:R0:W-:Y:S04]  /*13380*/  STL [R1+0x60], RZ ;  /* 0x000060ff01007387 */ /* 0x0001e80000100800 */
[----:B------:R0:W-:Y:S04]  /*13390*/  STL [R1+0x60], R0 ;  /* 0x0000600001007387 */ /* 0x0001e80000100800 */
[----:B------:R0:W-:Y:S04]  /*133a0*/  STL [R1+0x60], R0 ;  /* 0x0000600001007387 */ /* 0x0001e80000100800 */
[----:B------:R0:W-:Y:S04]  /*133b0*/  STL [R1+0x60], R0 ;  /* 0x0000600001007387 */ /* 0x0001e80000100800 */
[----:B------:R0:W-:Y:S01]  /*133c0*/  STL [R1+0x60], R0 ;  /* 0x0000600001007387 */ /* 0x0001e20000100800 */
[----:B------:R-:W-:-:S02]  /*133d0*/  VIADD R6, R2, 0x2 ;  /* 0x0000000202067836 */ /* 0x000fc40000000000 */
[----:B------:R-:W-:Y:S01]  /*133e0*/  IMAD.MOV.U32 R7, RZ, RZ, R3 ;  /* 0x000000ffff077224 */ /* 0x000fe200078e0003 */
[----:B---3--:R-:W-:Y:S02]  /*133f0*/  R2UR UR4, R14 ;  /* 0x000000000e0472ca */ /* 0x008fe400000e0000 */
[----:B------:R-:W-:Y:S01]  /*13400*/  R2UR UR5, R15 ;  /* 0x000000000f0572ca */ /* 0x000fe200000e0000 */
[----:B----4-:R-:W-:Y:S01]  /*13410*/  VIADD R4, R4, 0x2 ;  /* 0x0000000204047836 */ /* 0x010fe20000000000 */
[----:B------:R0:W5:Y:S11]  /*13420*/  LDL.64 R14, [R1+0x1f0] ;  /* 0x0001f000010e7983 */ /* 0x0001760000100a00 */
[----:B------:R-:W-:Y:S01]  /*13430*/  HGMMA.64x96x16.F32 R24, gdesc[UR4], RZ, !UPT, gsb0 ;  /* 0x01600000041879f0 */ /* 0x000fe2000c0008ff */
[----:B------:R-:W-:-:S02]  /*13440*/  R2UR UR6, R6 ;  /* 0x00000000060672ca */ /* 0x000fc400000e0000 */
[----:B------:R-:W-:Y:S02]  /*13450*/  R2UR UR7, R7 ;  /* 0x00000000070772ca */ /* 0x000fe400000e0000 */
[----:B------:R-:W-:Y:S02]  /*13460*/  R2UR UR4, R4 ;  /* 0x00000000040472ca */ /* 0x000fe400000e0000 */
        /* <DEDUP_REMOVED lines=30> */
.L_x_11264:
[----:B------:R-:W-:Y:S05]  /*13650*/  BSYNC B0 ;  /* 0x0000000000007941 */ /* 0x000fea0003800000 */
.L_x_11263:
        /* <DEDUP_REMOVED lines=11> */
.L_x_11266:
[----:B------:R-:W-:Y:S05]  /*13710*/  BSYNC B0 ;  /* 0x0000000000007941 */ /* 0x000fea0003800000 */
.L_x_11265:
[----:B------:R-:W-:Y:S04]  /*13720*/  BSSY B0, `(.L_x_11267) ;  /* 0x0000007000007945 */ /* 0x000fe80003800000 */
[----:B------:R-:W-:Y:S05]  /*13730*/  @P0 BRA `(.L_x_11268) ;  /* 0x0000000000140947 */ /* 0x000fea0003800000 */
[----:B------:R-:W2:Y:S02]  /*13740*/  LD.E.64 R20, desc[UR36][R20.64+0x18] ;  /* 0x0000182414147980 */ /* 0x000ea4000c101b00 */
[----:B--2---:R-:W-:-:S05]  /*13750*/  MOV R3, R20 ;  /* 0x0000001400037202 */ /* 0x004fca0000000f00 */
[----:B------:R-:W-:-:S04]  /*13760*/  IMAD R14, R14, 0x8, R3 ;  /* 0x000000080e0e7824 */ /* 0x000fc800078e0203 */
[----:B------:R-:W0:Y:S02]  /*13770*/  SYNCS.PHASECHK.TRANS64.TRYWAIT P0, [R14+URZ], R15 ;  /* 0x0000000f0e0075a7 */ /* 0x000e24000800017f */
[----:B0-----:R-:W-:Y:S05]  /*13780*/  @!P0 BRA `(.L_x_11269) ;  /* 0x0000013000f08947 */ /* 0x001fea0003800000 */
.L_x_11268:
[----:B------:R-:W-:Y:S05]  /*13790*/  BSYNC B0 ;  /* 0x0000000000007941 */ /* 0x000fea0003800000 */
.L_x_11267:
[----:B------:R-:W2:Y:S04]  /*137a0*/  LDL R7, [R1+0x1f0] ;  /* 0x0001f00001077983 */ /* 0x000ea80000100800 */
[----:B------:R-:W2:Y:S04]  /*137b0*/  LDL.64 R2, [R1+0xf8] ;  /* 0x0000f80001027983 */ /* 0x000ea80000100a00 */
[----:B------:R-:W3:Y:S04]  /*137c0*/  LDL R6, [R1+0x70] ;  /* 0x0000700001067983 */ /* 0x000ee80000100800 */
[----:B------:R-:W4:Y:S04]  /*137d0*/  LDL.64 R4, [R1+0xf0] ;  /* 0x0000f00001047983 */ /* 0x000f280000100a00 */
[----:B------:R-:W4:Y:S04]  /*137e0*/  LDL.64 R8, [R1+0xf0] ;  /* 0x0000f00001087983 */ /* 0x000f280000100a00 */
[----:B------:R-:W4:Y:S04]  /*137f0*/  LDL.64 R12, [R1+0xf0] ;  /* 0x0000f000010c7983 */ /* 0x000f280000100a00 */
[----:B0-----:R-:W4:Y:S01]  /*13800*/  LDL.64 R14, [R1+0xf0] ;  /* 0x0000f000010e7983 */ /* 0x001f220000100a00 */
        /* <DEDUP_REMOVED lines=197> */
.L_x_11271:
[----:B------:R-:W-:Y:S05]  /*14460*/  BSYNC B0 ;  /* 0x0000000000007941 */ /* 0x000fea0003800000 */
.L_x_11270:
[----:B------:R-:W2:Y:S02]  /*14470*/  LDL.64 R2, [R1+0x20] ;  /* 0x0000200001027983 */ /* 0x000ea40000100a00 */
[----:B--2---:R-:W-:-:S05]  /*14480*/  MOV R3, R2 ;  /* 0x0000000200037202 */ /* 0x004fca0000000f00 */
[----:B-----5:R-:W-:-:S05]  /*14490*/  IMAD R6, R6, 0x8, R3 ;  /* 0x0000000806067824 */ /* 0x020fca00078e0203 */
[----:B------:R-:W-:-:S04]  /*144a0*/  PRMT R6, R19, 0x654, R6 ;  /* 0x0000065413067816 */ /* 0x000fc80000000006 */
[----:B------:R0:W-:Y:S01]  /*144b0*/  SYNCS.ARRIVE.TRANS64.RED.A1T0 RZ, [R6+URZ], RZ ;  /* 0x000000ff06ff79a7 */ /* 0x0001e2000810043f */
[----:B------:R-:W2:Y:S04]  /*144c0*/  LDL R4, [R198+0x24] ;  /* 0x00002400c6047983 */ /* 0x000ea80000100800 */
[----:B------:R-:W3:Y:S01]  /*144d0*/  LDL R2, [R198] ;  /* 0x00000000c6027983 */ /* 0x000ee20000100800 */
[----:B------:R-:W-:Y:S02]  /*144e0*/  ULDC UR4, c[0x0][0x20] ;  /* 0x0000080000047ab9 */ /* 0x000fe40000000800 */
[----:B------:R-:W-:Y:S01]  /*144f0*/  VIADD R3, R185, -UR4 ;  /* 0x80000004b9037c36 */ /* 0x000fe20008000000 */
[----:B------:R-:W4:Y:S04]  /*14500*/  LDL R74, [R198+0x18] ;  /* 0x00001800c64a7983 */ /* 0x000f280000100800 */
[----:B------:R-:W4:Y:S04]  /*14510*/  LDL R20, [R198+0x8] ;  /* 0x00000800c6147983 */ /* 0x000f280000100800 */
[----:B------:R-:W4:Y:S04]  /*14520*/  LDL R3, [R3] ;  /* 0x0000000003037983 */ /* 0x000f280000100800 */
        /* <DEDUP_REMOVED lines=8> */
[----:B------:R-:W-:-:S04]  /*145b0*/  LEA.HI R4, R5, R2, RZ, 0x7 ;  /* 0x0000000205047211 */ /* 0x000fc800078f38ff */
[----:B------:R-:W-:-:S05]  /*145c0*/  LOP3.LUT R7, R4, 0xffffff80, RZ, 0xc0, !PT ;  /* 0xffffff8004077812 */ /* 0x000fca00078ec0ff */
[----:B------:R-:W-:-:S05]  /*145d0*/  IMAD.IADD R7, R2, 0x1, -R7 ;  /* 0x0000000102077824 */ /* 0x000fca00078e0a07 */
[----:B0-----:R-:W-:Y:S02]  /*145e0*/  SHF.R.S32.HI R6, RZ, 0x1f, R7 ;  /* 0x0000001fff067819 */ /* 0x001fe40000011407 */
[----:B------:R-:W-:Y:S02]  /*145f0*/  LEA.HI R12, R5, R2, RZ, 0x2 ;  /* 0x00000002050c7211 */ /* 0x000fe400078f10ff */
[----:B------:R-:W-:Y:S02]  /*14600*/  LEA.HI R8, R6, R7, RZ, 0x2 ;  /* 0x0000000706087211 */ /* 0x000fe400078f10ff */
[----:B------:R-:W-:Y:S02]  /*14610*/  LOP3.LUT R13, R12, 0xfffffffc, RZ, 0xc0, !PT ;  /* 0xfffffffc0c0d7812 */ /* 0x000fe400078ec0ff */
[--C-:B------:R-:W-:Y:S02]  /*14620*/  SHF.R.S32.HI R9, RZ, 0x2, R8.reuse ;  /* 0x00000002ff097819 */ /* 0x100fe40000011408 */
[----:B------:R-:W-:-:S02]  /*14630*/  SHF.R.S32.HI R10, RZ, 0x1f, R8 ;  /* 0x0000001fff0a7819 */ /* 0x000fc40000011408 */
[----:B------:R-:W-:Y:S02]  /*14640*/  SHF.R.S32.HI R5, RZ, 0x7, R4 ;  /* 0x00000007ff057819 */ /* 0x000fe40000011404 */
[----:B------:R-:W-:Y:S02]  /*14650*/  LEA.HI R10, R10, R9, RZ, 0x3 ;  /* 0x000000090a0a7211 */ /* 0x000fe400078f18ff */
[----:B------:R-:W-:Y:S01]  /*14660*/  LEA.HI R6, R6, R7, RZ, 0x5 ;  /* 0x0000000706067211 */ /* 0x000fe200078f28ff */
[----:B------:R-:W-:Y:S01]  /*14670*/  IMAD.IADD R13, R2, 0x1, -R13 ;  /* 0x00000001020d7824 */ /* 0x000fe200078e0a0d */
[----:B------:R-:W-:Y:S02]  /*14680*/  LOP3.LUT R10, R10, 0xfffffff8, RZ, 0xc0, !PT ;  /* 0xfffffff80a0a7812 */ /* 0x000fe400078ec0ff */
[----:B------:R-:W-:Y:S02]  /*14690*/  LEA.HI R4, R4, R5, RZ, 0x1 ;  /* 0x0000000504047211 */ /* 0x000fe400078f08ff */
[----:B------:R-:W-:Y:S01]  /*146a0*/  SHF.R.S32.HI R6, RZ, 0x5, R6 ;  /* 0x00000005ff067819 */ /* 0x000fe20000011406 */
[----:B------:R-:W-:Y:S01]  /*146b0*/  IMAD.IADD R10, R9, 0x1, -R10 ;  /* 0x00000001090a7824 */ /* 0x000fe200078e0a0a */
[----:B------:R-:W-:-:S02]  /*146c0*/  LOP3.LUT R4, R4, 0x3fffffe, RZ, 0xc0, !PT ;  /* 0x03fffffe04047812 */ /* 0x000fc400078ec0ff */
[----:B------:R-:W-:Y:S01]  /*146d0*/  LEA.HI R2, R13, R13, RZ, 0x1 ;  /* 0x0000000d0d027211 */ /* 0x000fe200078f08ff */
[----:B----4-:R-:W-:Y:S02]  /*146e0*/  IMAD R3, R3, 0x8, R6 ;  /* 0x0000000803037824 */ /* 0x010fe400078e0206 */
[----:B------:R-:W-:Y:S01]  /*146f0*/  IMAD.IADD R4, R5, 0x1, -R4 ;  /* 0x0000000105047824 */ /* 0x000fe200078e0a04 */
[----:B------:R-:W-:Y:S01]  /*14700*/  LOP3.LUT R2, R2, 0x1ffffffe, RZ, 0xc0, !PT ;  /* 0x1ffffffe02027812 */ /* 0x000fe200078ec0ff */
[----:B------:R-:W-:-:S04]  /*14710*/  IMAD.U32 R3, R3, 0x10, R10 ;  /* 0x0000001003037824 */ /* 0x000fc800078e000a */
[----:B------:R-:W-:Y:S02]  /*14720*/  IMAD.IADD R2, R13, 0x1, -R2 ;  /* 0x000000010d027824 */ /* 0x000fe400078e0a02 */
[----:B------:R-:W-:-:S04]  /*14730*/  IMAD R3, R4, 0x40, R3 ;  /* 0x0000004004037824 */ /* 0x000fc800078e0203 */
[----:B------:R-:W-:Y:S01]  /*14740*/  IMAD R2, R2, 0x8, R3 ;  /* 0x0000000802027824 */ /* 0x000fe200078e0203 */
[----:B------:R-:W-:Y:S01]  /*14750*/  LOP3.LUT R8, R8, 0x7ffffffc, RZ, 0xc0, !PT ;  /* 0x7ffffffc08087812 */ /* 0x000fe200078ec0ff */
[----:B------:R-:W-:Y:S01]  /*14760*/  IMAD.MOV.U32 R4, RZ, RZ, -0x60 ;  /* 0xffffffa0ff047424 */ /* 0x000fe200078e00ff */
[----:B------:R-:W-:-:S03]  /*14770*/  ISETP.GE.AND P1, PT, R74, 0x1, PT ;  /* 0x000000014a00780c */ /* 0x000fc60003f26270 */
[----:B------:R-:W-:Y:S02]  /*14780*/  IMAD.IADD R8, R7, 0x1, -R8 ;  /* 0x0000000107087824 */ /* 0x000fe400078e0a08 */
[----:B------:R-:W-:-:S04]  /*14790*/  IMAD R3, R11, R4, 0x1 ;  /* 0x000000010b037424 */ /* 0x000fc800078e0204 */
[----:B------:R-:W-:Y:S01]  /*147a0*/  IMAD R3, R8, -0x2, R3 ;  /* 0xfffffffe08037824 */ /* 0x000fe200078e0203 */
[----:B------:R-:W-:-:S04]  /*147b0*/  LOP3.LUT R21, RZ, R21, RZ, 0x33, !PT ;  /* 0x00000015ff157212 */ /* 0x000fc800078e33ff */
[----:B------:R-:W-:Y:S01]  /*147c0*/  IADD3 R4, -R75, R3, R20 ;  /* 0x000000034b047210 */ /* 0x000fe20007ffe114 */
[----:B------:R-:W-:Y:S01]  /*147d0*/  BSSY B0, `(.L_x_11272) ;  /* 0x0000024000007945 */ /* 0x000fe20003800000 */
[----:B------:R-:W-:-:S03]  /*147e0*/  VIADD R12, R3, 0xffffffff ;  /* 0xffffffff030c7836 */ /* 0x000fc60000000000 */
[C---:B------:R-:W-:Y:S02]  /*147f0*/  IMAD.IADD R7, R4.reuse, 0x1, R19 ;  /* 0x0000000104077824 */ /* 0x040fe400078e0213 */
[----:B------:R-:W-:Y:S02]  /*14800*/  IMAD.IADD R10, R4, 0x1, R21 ;  /* 0x00000001040a7824 */ /* 0x000fe400078e0215 */
[----:B------:R-:W-:Y:S02]  /*14810*/  IMAD R72, R11, -0x60, R72 ;  /* 0xffffffa00b487824 */ /* 0x000fe400078e0248 */
[----:B--2---:R-:W-:-:S05]  /*14820*/  @P0 IMAD.HI.U32 R15, R2, R15, RZ ;  /* 0x0000000f020f0227 */ /* 0x004fca00078e00ff */
[----:B------:R-:W-:-:S05]  /*14830*/  @P0 SHF.R.U32.HI R2, RZ, R14, R15 ;  /* 0x0000000eff020219 */ /* 0x000fca000001160f */
[----:B------:R-:W0:Y:S02]  /*14840*/  SHFL.IDX PT, R5, R2, RZ, 0x1c1f ;  /* 0x001c1fff02057589 */ /* 0x000e2400000e0000 */
        /* <DEDUP_REMOVED lines=15> */
.L_x_11277:
[----:B------:R-:W-:Y:S05]  /*14940*/  BSYNC B2 ;  /* 0x0000000000027941 */ /* 0x000fea0003800000 */
.L_x_11276:
[----:B------:R-:W-:Y:S01]  /*14950*/  LOP3.LUT R5, RZ, R5, RZ, 0x33, !PT ;  /* 0x00000005ff057212 */ /* 0x000fe200078e33ff */
[----:B------:R-:W-:Y:S06]  /*14960*/  BRA `(.L_x_11278) ;  /* 0x0000000000187947 */ /* 0x000fec0003800000 */
.L_x_11275:
[----:B------:R-:W-:-:S13]  /*14970*/  ISETP.NE.AND P0, PT, R74, 0x1, PT ;  /* 0x000000014a00780c */ /* 0x000fda0003f05270 */
[----:B------:R-:W-:Y:S05]  /*14980*/  @!P0 BRA `(.L_x_11278) ;  /* 0x0000000000108947 */ /* 0x000fea0003800000 */
[----:B------:R-:W2:Y:S04]  /*14990*/  LDL R6, [R198+0x1c] ;  /* 0x00001c00c6067983 */ /* 0x000ea80000100800 */
[----:B------:R-:W3:Y:S01]  /*149a0*/  LDL R8, [R198+0x20] ;  /* 0x00002000c6087983 */ /* 0x000ee20000100800 */
[----:B--2---:R-:W-:-:S05]  /*149b0*/  IMAD.HI.U32 R5, R5, R6, RZ ;  /* 0x0000000605057227 */ /* 0x004fca00078e00ff */
[----:B---3--:R-:W-:-:S07]  /*149c0*/  SHF.R.U32.HI R5, RZ, R8, R5 ;  /* 0x00000008ff057219 */ /* 0x008fce0000011605 */
.L_x_11278:
[----:B------:R-:W-:Y:S05]  /*149d0*/  BSYNC B1 ;  /* 0x0000000000017941 */ /* 0x000fea0003800000 */
.L_x_11274:
[----:B------:R-:W-:-:S05]  /*149e0*/  IMAD R5, R74, R5, R12 ;  /* 0x000000054a057224 */ /* 0x000fca00078e020c */
[----:B------:R-:W-:Y:S02]  /*149f0*/  VIMNMX R4, R4, R5, !PT ;  /* 0x0000000504047248 */ /* 0x000fe40007fe0100 */
[----:B------:R-:W-:-:S07]  /*14a00*/  VIADDMNMX R3, R5, R74, R3, PT ;  /* 0x0000004a05037246 */ /* 0x000fce0003800103 */
.L_x_11273:
[----:B------:R-:W-:Y:S05]  /*14a10*/  BSYNC B0 ;  /* 0x0000000000007941 */ /* 0x000fea0003800000 */
.L_x_11272:
        /* <DEDUP_REMOVED lines=8> */
[----:B------:R-:W-:Y:S02]  /*14aa0*/  ISETP.LT.OR P3, PT, R3, 0x2, P3 ;  /* 0x000000020300780c */ /* 0x000fe40001f61670 */
[----:B------:R-:W-:Y:S02]  /*14ab0*/  FSEL R21, R28, -INF , !P2 ;  /* 0xff8000001c157808 */ /* 0x000fe40005000000 */
        /* <DEDUP_REMOVED lines=122> */
.L_x_11284:
[----:B------:R-:W-:Y:S05]  /*15260*/  BSYNC B2 ;  /* 0x0000000000027941 */ /* 0x000fea0003800000 */
.L_x_11283:
[----:B------:R-:W-:Y:S01]  /*15270*/  LOP3.LUT R75, RZ, R75, RZ, 0x33, !PT ;  /* 0x0000004bff4b7212 */ /* 0x000fe200078e33ff */
[----:B------:R-:W-:Y:S06]  /*15280*/  BRA `(.L_x_11285) ;  /* 0x0000000000187947 */ /* 0x000fec0003800000 */
.L_x_11282:
[----:B------:R-:W-:-:S13]  /*15290*/  ISETP.NE.AND P6, PT, R74, 0x1, PT ;  /* 0x000000014a00780c */ /* 0x000fda0003fc5270 */
[----:B------:R-:W-:Y:S05]  /*152a0*/  @!P6 BRA `(.L_x_11285) ;  /* 0x000000000010e947 */ /* 0x000fea0003800000 */
[----:B------:R-:W2:Y:S04]  /*152b0*/  LDL R2, [R198+0x1c] ;  /* 0x00001c00c6027983 */ /* 0x000ea80000100800 */
[----:B------:R-:W3:Y:S01]  /*152c0*/  LDL R4, [R198+0x20] ;  /* 0x00002000c6047983 */ /* 0x000ee20000100800 */
[----:B--2---:R-:W-:-:S05]  /*152d0*/  IMAD.HI.U32 R75, R75, R2, RZ ;  /* 0x000000024b4b7227 */ /* 0x004fca00078e00ff */
[----:B---3--:R-:W-:-:S07]  /*152e0*/  SHF.R.U32.HI R75, RZ, R4, R75 ;  /* 0x00000004ff4b7219 */ /* 0x008fce000001164b */
.L_x_11285:
[----:B------:R-:W-:Y:S05]  /*152f0*/  BSYNC B1 ;  /* 0x0000000000017941 */ /* 0x000fea0003800000 */
.L_x_11281:
[----:B------:R-:W-:-:S05]  /*15300*/  IMAD R75, R74, R75, R12 ;  /* 0x0000004b4a4b7224 */ /* 0x000fca00078e020c */
[----:B------:R-:W-:Y:S02]  /*15310*/  VIADDMNMX R5, R75, R74, R5, PT ;  /* 0x0000004a4b057246 */ /* 0x000fe40003800105 */
[----:B------:R-:W-:-:S07]  /*15320*/  VIMNMX R6, R6, R75, !PT ;  /* 0x0000004b06067248 */ /* 0x000fce0007fe0100 */
.L_x_11280:
[----:B------:R-:W-:Y:S05]  /*15330*/  BSYNC B0 ;  /* 0x0000000000007941 */ /* 0x000fea0003800000 */
.L_x_11279:
        /* <DEDUP_REMOVED lines=65> */
[----:B------:R-:W-:Y:S02]  /*15750*/  ISETP.NE.AND P6, PT, R24, RZ, PT ;  /* 0x000000ff1800720c */ /* 0x000fe40003fc5270 */
[----:B------:R-:W2:Y:S01]  /*15760*/  LDL.64 R24, [R1+0x1c0] ;  /* 0x0001c00001187983 */ /* 0x000ea20000100a00 */
        /* <DEDUP_REMOVED lines=20> */
[----:B------:R-:W-:Y:S02]  /*158b0*/  ISETP.GT.AND P0, PT, R6, 0x59, !P6 ;  /* 0x000000590600780c */ /* 0x000fe40007704270 */
[----:B------:R-:W-:Y:S02]  /*158c0*/  ISETP.LT.OR P5, PT, R5, 0x59, P5 ;  /* 0x000000590500780c */ /* 0x000fe40002fa1670 */
[----:B------:R-:W-:Y:S02]  /*158d0*/  FSEL R67, R67, -INF , !P4 ;  /* 0xff80000043437808 */ /* 0x000fe40006000000 */
[----:B------:R-:W-:Y:S02]  /*158e0*/  ISETP.LT.OR P0, PT, R5, 0x5a, P0 ;  /* 0x0000005a0500780c */ /* 0x000fe40000701670 */
[----:B------:R-:W-:Y:S02]  /*158f0*/  FSEL R70, R70, -INF , !P5 ;  /* 0xff80000046467808 */ /* 0x000fe40006800000 */
[----:B------:R-:W-:-:S02]  /*15900*/  FSEL R71, R71, -INF , !P0 ;  /* 0xff80000047477808 */ /* 0x000fc40004000000 */
[----:B--2---:R-:W-:-:S04]  /*15910*/  FMNMX.FTZ R4, R189, R2, !PT ;  /* 0x00000002bd047209 */ /* 0x004fc80007810000 */
        /* <DEDUP_REMOVED lines=33> */
[----:B------:R-:W-:-:S04]  /*15b30*/  FMNMX.FTZ R10, R46, R7, !PT ;  /* 0x000000072e0a7209 */ /* 0x000fc80007810000 */
[----:B------:R-:W-:-:S04]  /*15b40*/  FMNMX.FTZ R7, R47, R10, !PT ;  /* 0x0000000a2f077209 */ /* 0x000fc80007810000 */
[----:B------:R-:W-:-:S04]  /*15b50*/  FMNMX.FTZ R10, R50, R7, !PT ;  /* 0x00000007320a7209 */ /* 0x000fc80007810000 */
[----:B------:R-:W-:Y:S01]  /*15b60*/  FMNMX.FTZ R7, R51, R10, !PT ;  /* 0x0000000a33077209 */ /* 0x000fe20007810000 */
[----:B------:R-:W0:Y:S03]  /*15b70*/  SHFL.BFLY PT, R75, R4, 0x2, 0x1f ;  /* 0x0c401f00044b7f89 */ /* 0x000e2600000e0000 */
[----:B------:R-:W-:-:S04]  /*15b80*/  FMNMX.FTZ R10, R54, R7, !PT ;  /* 0x00000007360a7209 */ /* 0x000fc80007810000 */
[----:B------:R-:W-:-:S04]  /*15b90*/  FMNMX.FTZ R7, R55, R10, !PT ;  /* 0x0000000a37077209 */ /* 0x000fc80007810000 */
[----:B------:R-:W-:-:S04]  /*15ba0*/  FMNMX.FTZ R10, R58, R7, !PT ;  /* 0x000000073a0a7209 */ /* 0x000fc80007810000 */
[----:B------:R-:W-:-:S04]  /*15bb0*/  FMNMX.FTZ R7, R59, R10, !PT ;  /* 0x0000000a3b077209 */ /* 0x000fc80007810000 */
[----:B------:R-:W-:-:S04]  /*15bc0*/  FMNMX.FTZ R10, R62, R7, !PT ;  /* 0x000000073e0a7209 */ /* 0x000fc80007810000 */
[----:B------:R-:W-:Y:S02]  /*15bd0*/  FMNMX.FTZ R7, R63, R10, !PT ;  /* 0x0000000a3f077209 */ /* 0x000fe40007810000 */
[----:B0-----:R-:W-:Y:S02]  /*15be0*/  FMNMX.FTZ R75, R4, R75, !PT ;  /* 0x0000004b044b7209 */ /* 0x001fe40007810000 */
[----:B------:R-:W-:-:S04]  /*15bf0*/  FMNMX.FTZ R6, R66, R7, !PT ;  /* 0x0000000742067209 */ /* 0x000fc80007810000 */
[----:B------:R-:W-:Y:S01]  /*15c00*/  FMNMX.FTZ R5, R67, R6, !PT ;  /* 0x0000000643057209 */ /* 0x000fe20007810000 */
[----:B------:R-:W0:Y:S03]  /*15c10*/  SHFL.BFLY PT, R12, R75, 0x1, 0x1f ;  /* 0x0c201f004b0c7f89 */ /* 0x000e2600000e0000 */
[----:B------:R-:W-:-:S04]  /*15c20*/  FMNMX.FTZ R6, R70, R5, !PT ;  /* 0x0000000546067209 */ /* 0x000fc80007810000 */
[----:B------:R-:W-:Y:S02]  /*15c30*/  FMNMX.FTZ R5, R71, R6, !PT ;  /* 0x0000000647057209 */ /* 0x000fe40007810000 */
[----:B------:R-:W2:Y:S04]  /*15c40*/  LD.E.64 R6, desc[UR36][R24.64+0x10] ;  /* 0x0000102418067980 */ /* 0x000ea8000c101b00 */
[----:B------:R-:W-:Y:S04]  /*15c50*/  ST.E.64 desc[UR36][R24.64], R4 ;  /* 0x0000000418007985 */ /* 0x000fe8000c101b24 */
[----:B------:R-:W4:Y:S01]  /*15c60*/  LD.E R77, desc[UR36][R24.64+0x4] ;  /* 0x00000424184d7980 */ /* 0x000f22000c101900 */
[----:B0-----:R-:W-:-:S05]  /*15c70*/  FMNMX.FTZ R75, R75, R12, !PT ;  /* 0x0000000c4b4b7209 */ /* 0x001fca0007810000 */
[----:B------:R-:W-:Y:S04]  /*15c80*/  ST.E desc[UR36][R24.64], R75 ;  /* 0x0000004b18007985 */ /* 0x000fe8000c101924 */
[----:B------:R-:W3:Y:S04]  /*15c90*/  LD.E R79, desc[UR36][R24.64] ;  /* 0x00000024184f7980 */ /* 0x000ee8000c101900 */
[----:B----4-:R-:W0:Y:S01]  /*15ca0*/  SHFL.BFLY PT, R4, R77, 0x2, 0x1f ;  /* 0x0c401f004d047f89 */ /* 0x010e2200000e0000 */
[----:B---3--:R-:W-:Y:S01]  /*15cb0*/  FMUL.FTZ R10, R26, R79 ;  /* 0x0000004f1a0a7220 */ /* 0x008fe20000410000 */
[----:B------:R-:W-:-:S04]  /*15cc0*/  FSETP.NEU.FTZ.AND P0, PT, R79, -INF , PT ;  /* 0xff8000004f00780b */ /* 0x000fc80003f1d000 */
[----:B------:R-:W-:Y:S02]  /*15cd0*/  FSEL R10, R10, RZ, P0 ;  /* 0x000000ff0a0a7208 */ /* 0x000fe40000000000 */
[----:B0-----:R-:W-:-:S03]  /*15ce0*/  FMNMX.FTZ R4, R4, R77, !PT ;  /* 0x0000004d04047209 */ /* 0x001fc60007810000 */
[-CC-:B------:R-:W-:Y:S02]  /*15cf0*/  FFMA.FTZ R175, R9, R26.reuse, -R10.reuse ;  /* 0x0000001a09af7223 */ /* 0x180fe4000001080a */
[----:B------:R-:W0:Y:S01]  /*15d00*/  SHFL.BFLY PT, R9, R4, 0x1, 0x1f ;  /* 0x0c201f0004097f89 */ /* 0x000e2200000e0000 */
[-CC-:B------:R-:W-:Y:S01]  /*15d10*/  FFMA.FTZ R5, R29, R26.reuse, -R10.reuse ;  /* 0x0000001a1d057223 */ /* 0x180fe2000001080a */
[-C--:B------:R-:W-:Y:S01]  /*15d20*/  FFMA.FTZ R182, R33, R26.reuse, -R10 ;  /* 0x0000001a21b67223 */ /* 0x080fe2000001080a */
[----:B0-----:R-:W-:Y:S02]  /*15d30*/  FMNMX.FTZ R29, R4, R9, !PT ;  /* 0x00000009041d7209 */ /* 0x001fe40007810000 */
[----:B------:R-:W-:Y:S02]  /*15d40*/  FSEL R9, R79, RZ, P0 ;  /* 0x000000ff4f097208 */ /* 0x000fe40000000000 */
[C---:B------:R-:W-:Y:S01]  /*15d50*/  FSETP.NEU.FTZ.AND P0, PT, R29.reuse, -INF , PT ;  /* 0xff8000001d00780b */ /* 0x040fe20003f1d000 */
[----:B------:R-:W-:-:S05]  /*15d60*/  FMUL.FTZ R4, R29, R26 ;  /* 0x0000001a1d047220 */ /* 0x000fca0000410000 */
[----:B------:R-:W-:-:S05]  /*15d70*/  FSEL R33, R4, RZ, P0 ;  /* 0x000000ff04217208 */ /* 0x000fca0000000000 */
[-C--:B------:R-:W-:Y:S01]  /*15d80*/  FFMA.FTZ R184, R8, R26.reuse, -R33 ;  /* 0x0000001a08b87223 */ /* 0x080fe20000010821 */
[----:B------:R-:W-:Y:S01]  /*15d90*/  FSEL R8, R29, RZ, P0 ;  /* 0x000000ff1d087208 */ /* 0x000fe20000000000 */
[----:B------:R-:W-:Y:S01]  /*15da0*/  FADD.FTZ R9, R2, -R9 ;  /* 0x8000000902097221 */ /* 0x000fe20000010000 */
[----:B------:R-:W-:-:S03]  /*15db0*/  FFMA.FTZ R189, R189, R26, -R10 ;  /* 0x0000001abdbd7223 */ /* 0x000fc6000001080a */
[----:B------:R-:W-:Y:S01]  /*15dc0*/  FADD.FTZ R3, R3, -R8 ;  /* 0x8000000803037221 */ /* 0x000fe20000010000 */
[----:B------:R-:W-:-:S03]  /*15dd0*/  FMUL.FTZ R2, R9, R26 ;  /* 0x0000001a09027220 */ /* 0x000fc60000410000 */
[----:B------:R-:W-:Y:S01]  /*15de0*/  FMUL.FTZ R3, R26, R3 ;  /* 0x000000031a037220 */ /* 0x000fe20000410000 */
[-CC-:B------:R-:W-:Y:S01]  /*15df0*/  FFMA.FTZ R152, R73, R26.reuse, -R10.reuse ;  /* 0x0000001a49987223 */ /* 0x180fe2000001080a */
[-CC-:B------:R-:W-:Y:S01]  /*15e00*/  FFMA.FTZ R153, R27, R26.reuse, -R33.reuse ;  /* 0x0000001a1b997223 */ /* 0x180fe20000010821 */
[----:B------:R-:W-:Y:S01]  /*15e10*/  MUFU.EX2 R189, R189 ;  /* 0x000000bd00bd7308 */ /* 0x000fe20000000800 */
[-C--:B------:R-:W-:Y:S01]  /*15e20*/  FFMA.FTZ R154, R21, R26.reuse, -R10 ;  /* 0x0000001a159a7223 */ /* 0x080fe2000001080a */
[----:B------:R-:W-:-:S06]  /*15e30*/  FFMA.FTZ R155, R30, R26, -R33 ;  /* 0x0000001a1e9b7223 */ /* 0x000fcc0000010821 */
[----:B------:R-:W2:Y:S01]  /*15e40*/  MUFU.EX2 R2, R2 ;  /* 0x0000000200027308 */ /* 0x000ea20000000800 */
[----:B------:R-:W-:-:S07]  /*15e50*/  FFMA.FTZ R4, R31, R26, -R33 ;  /* 0x0000001a1f047223 */ /* 0x000fce0000010821 */
[----:B------:R-:W-:Y:S08]  /*15e60*/  MUFU.EX2 R184, R184 ;  /* 0x000000b800b87308 */ /* 0x000ff00000000800 */
[----:B------:R-:W0:Y:S01]  /*15e70*/  MUFU.EX2 R3, R3 ;  /* 0x0000000300037308 */ /* 0x000e220000000800 */
[----:B------:R-:W-:-:S07]  /*15e80*/  FFMA.FTZ R187, R19, R26, -R10 ;  /* 0x0000001a13bb7223 */ /* 0x000fce000001080a */
[----:B------:R-:W1:Y:S01]  /*15e90*/  MUFU.EX2 R152, R152 ;  /* 0x0000009800987308 */ /* 0x000e620000000800 */
[----:B------:R-:W-:-:S07]  /*15ea0*/  FFMA.FTZ R178, R34, R26, -R33 ;  /* 0x0000001a22b27223 */ /* 0x000fce0000010821 */
[----:B------:R-:W3:Y:S01]  /*15eb0*/  MUFU.EX2 R153, R153 ;  /* 0x0000009900997308 */ /* 0x000ee20000000800 */
[----:B------:R-:W-:-:S07]  /*15ec0*/  FFMA.FTZ R181, R35, R26, -R33 ;  /* 0x0000001a23b57223 */ /* 0x000fce0000010821 */
[----:B------:R-:W4:Y:S08]  /*15ed0*/  MUFU.EX2 R154, R154 ;  /* 0x0000009a009a7308 */ /* 0x000f300000000800 */
[----:B------:R-:W4:Y:S01]  /*15ee0*/  MUFU.EX2 R155, R155 ;  /* 0x0000009b009b7308 */ /* 0x000f220000000800 */
[----:B--2---:R-:W-:Y:S01]  /*15ef0*/  FFMA.FTZ R9, R2, R6, R189 ;  /* 0x0000000602097223 */ /* 0x004fe200000100bd */
[----:B------:R-:W-:-:S06]  /*15f00*/  FFMA.FTZ R183, R15, R26, -R10 ;  /* 0x0000001a0fb77223 */ /* 0x000fcc000001080a */
[----:B------:R-:W2:Y:S01]  /*15f10*/  MUFU.EX2 R5, R5 ;  /* 0x0000000500057308 */ /* 0x000ea20000000800 */
[----:B0-----:R-:W-:Y:S01]  /*15f20*/  FFMA.FTZ R6, R3, R7, R184 ;  /* 0x0000000703067223 */ /* 0x001fe200000100b8 */
[----:B------:R-:W-:-:S06]  /*15f30*/  FFMA.FTZ R176, R38, R26, -R33 ;  /* 0x0000001a26b07223 */ /* 0x000fcc0000010821 */
[----:B------:R-:W0:Y:S01]  /*15f40*/  MUFU.EX2 R4, R4 ;  /* 0x0000000400047308 */ /* 0x000e220000000800 */
[----:B-1----:R-:W-:Y:S01]  /*15f50*/  FADD.FTZ R9, R152, R9 ;  /* 0x0000000998097221 */ /* 0x002fe20000010000 */
[----:B------:R-:W-:-:S06]  /*15f60*/  FFMA.FTZ R180, R37, R26, -R10 ;  /* 0x0000001a25b47223 */ /* 0x000fcc000001080a */
[----:B------:R-:W1:Y:S01]  /*15f70*/  MUFU.EX2 R187, R187 ;  /* 0x000000bb00bb7308 */ /* 0x000e620000000800 */
[----:B---3--:R-:W-:Y:S01]  /*15f80*/  FADD.FTZ R6, R153, R6 ;  /* 0x0000000699067221 */ /* 0x008fe20000010000 */
[----:B------:R-:W-:-:S06]  /*15f90*/  FFMA.FTZ R179, R39, R26, -R33 ;  /* 0x0000001a27b37223 */ /* 0x000fcc0000010821 */
[----:B------:R-:W3:Y:S01]  /*15fa0*/  MUFU.EX2 R178, R178 ;  /* 0x000000b200b27308 */ /* 0x000ee20000000800 */
[----:B----4-:R-:W-:Y:S01]  /*15fb0*/  FADD.FTZ R8, R154, R9 ;  /* 0x000000099a087221 */ /* 0x010fe20000010000 */
[----:B------:R-:W-:-:S06]  /*15fc0*/  FFMA.FTZ R174, R13, R26, -R10 ;  /* 0x0000001a0dae7223 */ /* 0x000fcc000001080a */
[----:B------:R-:W4:Y:S01]  /*15fd0*/  MUFU.EX2 R182, R182 ;  /* 0x000000b600b67308 */ /* 0x000f220000000800 */
[----:B------:R-:W-:Y:S01]  /*15fe0*/  FADD.FTZ R7, R155, R6 ;  /* 0x000000069b077221 */ /* 0x000fe20000010000 */
[----:B------:R-:W-:-:S06]  /*15ff0*/  FFMA.FTZ R170, R42, R26, -R33 ;  /* 0x0000001a2aaa7223 */ /* 0x000fcc0000010821 */
[----:B------:R-:W4:Y:S01]  /*16000*/  MUFU.EX2 R181, R181 ;  /* 0x000000b500b57308 */ /* 0x000f220000000800 */
[----:B--2---:R-:W-:Y:S01]  /*16010*/  FADD.FTZ R8, R5, R8 ;  /* 0x0000000805087221 */ /* 0x004fe20000010000 */
[----:B------:R-:W-:-:S06]  /*16020*/  FFMA.FTZ R177, R41, R26, -R10 ;  /* 0x0000001a29b17223 */ /* 0x000fcc000001080a */
[----:B------:R-:W2:Y:S01]  /*16030*/  MUFU.EX2 R183, R183 ;  /* 0x000000b700b77308 */ /* 0x000ea20000000800 */
[----:B0-----:R-:W-:Y:S01]  /*16040*/  FADD.FTZ R7, R4, R7 ;  /* 0x0000000704077221 */ /* 0x001fe20000010000 */
[----:B------:R-:W-:-:S06]  /*16050*/  FFMA.FTZ R173, R43, R26, -R33 ;  /* 0x0000001a2bad7223 */ /* 0x000fcc0000010821 */
[----:B------:R-:W0:Y:S01]  /*16060*/  MUFU.EX2 R176, R176 ;  /* 0x000000b000b07308 */ /* 0x000e220000000800 */
[----:B-1----:R-:W-:Y:S01]  /*16070*/  FADD.FTZ R9, R187, R8 ;  /* 0x00000008bb097221 */ /* 0x002fe20000010000 */
[----:B---3--:R-:W-:-:S06]  /*16080*/  FADD.FTZ R6, R178, R7 ;  /* 0x00000007b2067221 */ /* 0x008fcc0000010000 */
[----:B------:R-:W1:Y:S01]  /*16090*/  MUFU.EX2 R180, R180 ;  /* 0x000000b400b47308 */ /* 0x000e620000000800 */
[----:B------:R-:W-:-:S07]  /*160a0*/  FFMA.FTZ R168, R46, R26, -R33 ;  /* 0x0000001a2ea87223 */ /* 0x000fce0000010821 */
        /* <DEDUP_REMOVED lines=80> */
[----:B0-----:R-:W-:-:S06]  /*165b0*/  FADD.FTZ R28, R14, R31 ;  /* 0x0000001f0e1c7221 */ /* 0x001fcc0000010000 */
[----:B------:R-:W0:Y:S08]  /*165c0*/  MUFU.EX2 R15, R15 ;  /* 0x0000000f000f7308 */ /* 0x000e300000000800 */
[----:B------:R-:W2:Y:S01]  /*165d0*/  MUFU.EX2 R9, R9 ;  /* 0x0000000900097308 */ /* 0x000ea20000000800 */
[----:B-1----:R-:W-:Y:S01]  /*165e0*/  FADD.FTZ R27, R157, R26 ;  /* 0x0000001a9d1b7221 */ /* 0x002fe20000010000 */
[----:B---3--:R-:W-:-:S06]  /*165f0*/  FADD.FTZ R31, R19, R28 ;  /* 0x0000001c131f7221 */ /* 0x008fcc0000010000 */
[----:B------:R-:W1:Y:S08]  /*16600*/  MUFU.EX2 R13, R13 ;  /* 0x0000000d000d7308 */ /* 0x000e700000000800 */
[----:B------:R-:W3:Y:S01]  /*16610*/  MUFU.EX2 R6, R6 ;  /* 0x0000000600067308 */ /* 0x000ee20000000800 */
[----:B----4-:R-:W-:Y:S01]  /*16620*/  FADD.FTZ R26, R12, R27 ;  /* 0x0000001b0c1a7221 */ /* 0x010fe20000010000 */
[----:B------:R-:W-:-:S06]  /*16630*/  FADD.FTZ R28, R8, R31 ;  /* 0x0000001f081c7221 */ /* 0x000fcc0000010000 */
[----:B------:R-:W4:Y:S08]  /*16640*/  MUFU.EX2 R10, R10 ;  /* 0x0000000a000a7308 */ /* 0x000f300000000800 */
[----:B------:R-:W4:Y:S01]  /*16650*/  MUFU.EX2 R7, R7 ;  /* 0x0000000700077308 */ /* 0x000f220000000800 */
[----:B0-----:R-:W-:Y:S01]  /*16660*/  FADD.FTZ R26, R15, R26 ;  /* 0x0000001a0f1a7221 */ /* 0x001fe20000010000 */
[----:B--2---:R-:W-:-:S03]  /*16670*/  FADD.FTZ R27, R9, R28 ;  /* 0x0000001c091b7221 */ /* 0x004fc60000010000 */
[----:B-1----:R-:W-:Y:S01]  /*16680*/  FADD.FTZ R31, R13, R26 ;  /* 0x0000001a0d1f7221 */ /* 0x002fe20000010000 */
[----:B---3--:R-:W-:-:S03]  /*16690*/  FADD.FTZ R26, R6, R27 ;  /* 0x0000001b061a7221 */ /* 0x008fc60000010000 */
[----:B----4-:R-:W-:Y:S01]  /*166a0*/  FADD.FTZ R30, R10, R31 ;  /* 0x0000001f0a1e7221 */ /* 0x010fe20000010000 */
[----:B------:R0:W-:Y:S01]  /*166b0*/  ST.E desc[UR36][R24.64+0x4], R29 ;  /* 0x0000041d18007985 */ /* 0x0001e2000c101924 */
[----:B------:R-:W-:-:S05]  /*166c0*/  FADD.FTZ R31, R7, R26 ;  /* 0x0000001a071f7221 */ /* 0x000fca0000010000 */
[----:B------:R1:W-:Y:S04]  /*166d0*/  ST.E.64 desc[UR36][R24.64+0x10], R30 ;  /* 0x0000101e18007985 */ /* 0x0003e8000c101b24 */
[----:B------:R-:W2:Y:S04]  /*166e0*/  LD.E R39, desc[UR36][R22.64+0x3a0] ;  /* 0x0003a02416277980 */ /* 0x000ea8000c101900 */
[----:B------:R-:W3:Y:S04]  /*166f0*/  LD.E R43, desc[UR36][R22.64+0x3b0] ;  /* 0x0003b024162b7980 */ /* 0x000ee8000c101900 */
[----:B------:R-:W4:Y:S04]  /*16700*/  LD.E R41, desc[UR36][R22.64+0x3b4] ;  /* 0x0003b42416297980 */ /* 0x000f28000c101900 */
[----:B------:R-:W4:Y:S04]  /*16710*/  LD.E R37, desc[UR36][R22.64+0x3c0] ;  /* 0x0003c02416257980 */ /* 0x000f28000c101900 */
[----:B0-----:R-:W4:Y:S04]  /*16720*/  LD.E R29, desc[UR36][R22.64+0x3c4] ;  /* 0x0003c424161d7980 */ /* 0x001f28000c101900 */
        /* <DEDUP_REMOVED lines=123> */
[C---:B--2---:R-:W-:Y:S01]  /*16ee0*/  FMUL.FTZ R39, R2.reuse, R39 ;  /* 0x0000002702277220 */ /* 0x044fe20000410000 */
[C---:B---3--:R-:W-:Y:S01]  /*16ef0*/  FMUL.FTZ R43, R2.reuse, R43 ;  /* 0x0000002b022b7220 */ /* 0x048fe20000410000 */
[C---:B----4-:R-:W-:Y:S01]  /*16f00*/  FMUL.FTZ R41, R2.reuse, R41 ;  /* 0x0000002902297220 */ /* 0x050fe20000410000 */
[C---:B------:R-:W-:Y:S01]  /*16f10*/  FMUL.FTZ R37, R2.reuse, R37 ;  /* 0x0000002502257220 */ /* 0x040fe20000410000 */
[C---:B------:R-:W-:Y:S01]  /*16f20*/  FMUL.FTZ R29, R2.reuse, R29 ;  /* 0x0000001d021d7220 */ /* 0x040fe20000410000 */
[----:B------:R0:W-:Y:S01]  /*16f30*/  ST.E desc[UR36][R22.64+0x3a0], R39 ;  /* 0x0003a02716007985 */ /* 0x0001e2000c101924 */
[C---:B------:R-:W-:Y:S01]  /*16f40*/  FMUL.FTZ R35, R2.reuse, R35 ;  /* 0x0000002302237220 */ /* 0x040fe20000410000 */
[C---:B------:R-:W-:Y:S01]  /*16f50*/  FMUL.FTZ R33, R2.reuse, R33 ;  /* 0x0000002102217220 */ /* 0x040fe20000410000 */
[C---:B------:R-:W-:Y:S01]  /*16f60*/  FMUL.FTZ R31, R2.reuse, R31 ;  /* 0x0000001f021f7220 */ /* 0x040fe20000410000 */
[----:B------:R1:W-:Y:S04]  /*16f70*/  ST.E desc[UR36][R22.64+0x3b0], R43 ;  /* 0x0003b02b16007985 */ /* 0x0003e8000c101924 */
[----:B------:R2:W-:Y:S01]  /*16f80*/  ST.E desc[UR36][R22.64+0x3b4], R41 ;  /* 0x0003b42916007985 */ /* 0x0005e2000c101924 */
[C---:B0-----:R-:W-:Y:S01]  /*16f90*/  FMUL.FTZ R39, R3.reuse, R148 ;  /* 0x0000009403277220 */ /* 0x041fe20000410000 */
[C---:B-1----:R-:W-:Y:S01]  /*16fa0*/  FMUL.FTZ R43, R3.reuse, R144 ;  /* 0x00000090032b7220 */ /* 0x042fe20000410000 */
[----:B--2---:R-:W-:Y:S01]  /*16fb0*/  FMUL.FTZ R41, R3, R146 ;  /* 0x0000009203297220 */ /* 0x004fe20000410000 */
[----:B------:R0:W-:Y:S01]  /*16fc0*/  ST.E desc[UR36][R22.64+0x3c0], R37 ;  /* 0x0003c02516007985 */ /* 0x0001e2000c101924 */
[C---:B------:R-:W-:Y:S01]  /*16fd0*/  FMUL.FTZ R27, R2.reuse, R27 ;  /* 0x0000001b021b7220 */ /* 0x040fe20000410000 */
[----:B------:R-:W-:-:S02]  /*16fe0*/  FMUL.FTZ R25, R2, R25 ;  /* 0x0000001902197220 */ /* 0x000fc40000410000 */
[----:B------:R1:W-:Y:S04]  /*16ff0*/  ST.E desc[UR36][R22.64+0x3c4], R29 ;  /* 0x0003c41d16007985 */ /* 0x0003e8000c101924 */
[----:B------:R2:W-:Y:S04]  /*17000*/  ST.E desc[UR36][R22.64+0x3d0], R35 ;  /* 0x0003d02316007985 */ /* 0x0005e8000c101924 */
[----:B------:R3:W-:Y:S01]  /*17010*/  ST.E desc[UR36][R22.64+0x3d4], R33 ;  /* 0x0003d42116007985 */ /* 0x0007e2000c101924 */
[----:B0-----:R-:W-:-:S03]  /*17020*/  FMUL.FTZ R37, R3, R136 ;  /* 0x0000008803257220 */ /* 0x001fc60000410000 */
[----:B------:R0:W-:Y:S01]  /*17030*/  ST.E desc[UR36][R22.64+0x3e0], R31 ;  /* 0x0003e01f16007985 */ /* 0x0001e2000c101924 */
[----:B-1----:R-:W-:-:S03]  /*17040*/  FMUL.FTZ R29, R3, R142 ;  /* 0x0000008e031d7220 */ /* 0x002fc60000410000 */
[----:B------:R1:W-:Y:S01]  /*17050*/  ST.E desc[UR36][R22.64+0x208], R39 ;  /* 0x0002082716007985 */ /* 0x0003e2000c101924 */
[----:B--2---:R-:W-:-:S03]  /*17060*/  FMUL.FTZ R35, R3, R138 ;  /* 0x0000008a03237220 */ /* 0x004fc60000410000 */
[----:B------:R2:W-:Y:S01]  /*17070*/  ST.E desc[UR36][R22.64+0x20c], R41 ;  /* 0x00020c2916007985 */ /* 0x0005e2000c101924 */
[----:B---3--:R-:W-:-:S03]  /*17080*/  FMUL.FTZ R33, R3, R140 ;  /* 0x0000008c03217220 */ /* 0x008fc60000410000 */
[----:B------:R3:W-:Y:S01]  /*17090*/  ST.E desc[UR36][R22.64+0x218], R43 ;  /* 0x0002182b16007985 */ /* 0x0007e2000c101924 */
[C---:B0-----:R-:W-:Y:S01]  /*170a0*/  FMUL.FTZ R31, R3.reuse, R134 ;  /* 0x00000086031f7220 */ /* 0x041fe20000410000 */
[C---:B-1----:R-:W-:Y:S01]  /*170b0*/  FMUL.FTZ R39, R3.reuse, R130 ;  /* 0x0000008203277220 */ /* 0x042fe20000410000 */
[C---:B--2---:R-:W-:Y:S01]  /*170c0*/  FMUL.FTZ R41, R3.reuse, R128 ;  /* 0x0000008003297220 */ /* 0x044fe20000410000 */
[C---:B---3--:R-:W-:Y:S01]  /*170d0*/  FMUL.FTZ R43, R3.reuse, R126 ;  /* 0x0000007e032b7220 */ /* 0x048fe20000410000 */
        /* <DEDUP_REMOVED lines=12> */
[----:B0-----:R-:W-:-:S03]  /*171a0*/  FMUL.FTZ R33, R3, R120 ;  /* 0x0000007803217220 */ /* 0x001fc60000410000 */
[----:B------:R0:W-:Y:S01]  /*171b0*/  ST.E desc[UR36][R22.64+0x25c], R41 ;  /* 0x00025c2916007985 */ /* 0x0001e2000c101924 */
[----:B-1----:R-:W-:-:S03]  /*171c0*/  FMUL.FTZ R35, R3, R118 ;  /* 0x0000007603237220 */ /* 0x002fc60000410000 */
[----:B------:R1:W-:Y:S01]  /*171d0*/  ST.E desc[UR36][R22.64+0x268], R43 ;  /* 0x0002682b16007985 */ /* 0x0003e2000c101924 */
[C---:B--2---:R-:W-:Y:S01]  /*171e0*/  FMUL.FTZ R37, R3.reuse, R116 ;  /* 0x0000007403257220 */ /* 0x044fe20000410000 */
[C---:B---3--:R-:W-:Y:S01]  /*171f0*/  FMUL.FTZ R39, R3.reuse, R110 ;  /* 0x0000006e03277220 */ /* 0x048fe20000410000 */
        /* <DEDUP_REMOVED lines=42> */
[----:B------:R0:W-:Y:S01]  /*174a0*/  ST.E desc[UR36][R22.64+0x2e8], R25 ;  /* 0x0002e81916007985 */ /* 0x0001e2000c101924 */
[C---:B------:R-:W-:Y:S01]  /*174b0*/  FMUL.FTZ R47, R2.reuse, R47 ;  /* 0x0000002f022f7220 */ /* 0x040fe20000410000 */
[----:B------:R-:W-:Y:S02]  /*174c0*/  FMUL.FTZ R45, R2, R45 ;  /* 0x0000002d022d7220 */ /* 0x000fe40000410000 */
        /* <DEDUP_REMOVED lines=19> */
[----:B------:R-:W-:Y:S01]  /*17600*/  ST.E desc[UR36][R22.64+0x394], R47 ;  /* 0x0003942f16007985 */ /* 0x000fe2000c101924 */
[C---:B------:R-:W-:Y:S01]  /*17610*/  FMUL.FTZ R151, R2.reuse, R151 ;  /* 0x0000009702977220 */ /* 0x040fe20000410000 */
[C---:B------:R-:W-:Y:S01]  /*17620*/  FMUL.FTZ R197, R3.reuse, R150 ;  /* 0x0000009603c57220 */ /* 0x040fe20000410000 */
[C---:B------:R-:W-:Y:S01]  /*17630*/  FMUL.FTZ R149, R2.reuse, R149 ;  /* 0x0000009502957220 */ /* 0x040fe20000410000 */
[----:B------:R-:W-:Y:S01]  /*17640*/  ST.E desc[UR36][R22.64+0x3a4], R45 ;  /* 0x0003a42d16007985 */ /* 0x000fe2000c101924 */
        /* <DEDUP_REMOVED lines=61> */
[C---:B-1----:R-:W-:Y:S01]  /*17a20*/  FMUL.FTZ R27, R3.reuse, R44 ;  /* 0x0000002c031b7220 */ /* 0x042fe20000410000 */
[C---:B--2---:R-:W-:Y:S01]  /*17a30*/  FMUL.FTZ R29, R3.reuse, R42 ;  /* 0x0000002a031d7220 */ /* 0x044fe20000410000 */
[C---:B---3--:R-:W-:Y:S01]  /*17a40*/  FMUL.FTZ R31, R3.reuse, R34 ;  /* 0x00000022031f7220 */ /* 0x048fe20000410000 */
[C---:B----4-:R-:W-:Y:S01]  /*17a50*/  FMUL.FTZ R33, R3.reuse, R40 ;  /* 0x0000002803217220 */ /* 0x050fe20000410000 */
        /* <DEDUP_REMOVED lines=72> */
[----:B------:R1:W-:Y:S06]  /*17ee0*/  BAR.SYNC.DEFER_BLOCKING R209, 0x100 ;  /* 0x000400d10000751d */ /* 0x0003ec0000010000 */
[----:B------:R-:W4:Y:S04]  /*17ef0*/  LDL R144, [R1+0x1f0] ;  /* 0x0001f00001907983 */ /* 0x000f280000100800 */
[----:B0-----:R-:W4:Y:S04]  /*17f00*/  LD.E R25, desc[UR36][R22.64+0x200] ;  /* 0x0002002416197980 */ /* 0x001f28000c101900 */
[----:B-1----:R-:W4:Y:S04]  /*17f10*/  LD.E R27, desc[UR36][R22.64+0x204] ;  /* 0x00020424161b7980 */ /* 0x002f28000c101900 */
[----:B--2---:R-:W2:Y:S04]  /*17f20*/  LD.E R29, desc[UR36][R22.64+0x208] ;  /* 0x00020824161d7980 */ /* 0x004ea8000c101900 */
[----:B---3--:R-:W3:Y:S04]  /*17f30*/  LD.E R31, desc[UR36][R22.64+0x20c] ;  /* 0x00020c24161f7980 */ /* 0x008ee8000c101900 */
        /* <DEDUP_REMOVED lines=124> */
[----:B------:R-:W4:Y:S04]  /*18700*/  LD.E.64 R2, desc[UR36][R22.64+0x88] ;  /* 0x0000882416027980 */ /* 0x000f28000c101b00 */
[----:B------:R-:W-:Y:S04]  /*18710*/  ST.E desc[UR36][R22.64+0x200], R25 ;  /* 0x0002001916007985 */ /* 0x000fe8000c101924 */
[----:B------:R-:W-:Y:S04]  /*18720*/  ST.E desc[UR36][R22.64+0x204], R27 ;  /* 0x0002041b16007985 */ /* 0x000fe8000c101924 */
[----:B--2---:R-:W-:Y:S04]  /*18730*/  ST.E desc[UR36][R22.64+0x208], R29 ;  /* 0x0002081d16007985 */ /* 0x004fe8000c101924 */
[----:B---3--:R-:W-:Y:S04]  /*18740*/  ST.E desc[UR36][R22.64+0x20c], R31 ;  /* 0x00020c1f16007985 */ /* 0x008fe8000c101924 */
        /* <DEDUP_REMOVED lines=124> */
[----:B------:R-:W4:Y:S01]  /*18f10*/  LDL R186, [R1+0x68] ;  /* 0x0000680001ba7983 */ /* 0x000f220000100800 */
[----:B------:R-:W-:-:S03]  /*18f20*/  IMAD R2, R144, 0xc00, R2 ;  /* 0x00000c0090027824 */ /* 0x000fc600078e0202 */
[----:B0-----:R-:W4:Y:S04]  /*18f30*/  LD.E R24, desc[UR36][R22.64+0x200] ;  /* 0x0002002416187980 */ /* 0x001f28000c101900 */
[----:B------:R-:W4:Y:S04]  /*18f40*/  LD.E R25, desc[UR36][R22.64+0x204] ;  /* 0x0002042416197980 */ /* 0x000f28000c101900 */
[----:B-1----:R-:W4:Y:S04]  /*18f50*/  LD.E R26, desc[UR36][R22.64+0x208] ;  /* 0x00020824161a7980 */ /* 0x002f28000c101900 */
        /* <DEDUP_REMOVED lines=125> */
[----:B------:R-:W-:-:S02]  /*19730*/  ISETP.NE.U32.AND P0, PT, R186, RZ, PT ;  /* 0x000000ffba00720c */ /* 0x000fc40003f05070 */
[----:B------:R-:W-:Y:S02]  /*19740*/  R2UR UR6, R2 ;  /* 0x00000000020672ca */ /* 0x000fe400000e0000 */
[----:B------:R-:W-:Y:S02]  /*19750*/  R2UR UR7, R3 ;  /* 0x00000000030772ca */ /* 0x000fe400000e0000 */
[----:B------:R-:W-:Y:S02]  /*19760*/  F2FP.F16.F32.PACK_AB R152, R152, R189 ;  /* 0x000000bd9898723e */ /* 0x000fe400000000ff */
[----:B------:R-:W-:Y:S02]  /*19770*/  F2FP.F16.F32.PACK_AB R154, R5, R154 ;  /* 0x0000009a059a723e */ /* 0x000fe400000000ff */
[----:B------:R-:W-:Y:S02]  /*19780*/  F2FP.F16.F32.PACK_AB R153, R153, R184 ;  /* 0x000000b89999723e */ /* 0x000fe400000000ff */
[----:B------:R-:W-:Y:S01]  /*19790*/  F2FP.F16.F32.PACK_AB R155, R4, R155 ;  /* 0x0000009b049b723e */ /* 0x000fe200000000ff */
[----:B------:R-:W-:Y:S01]  /*197a0*/  VOTEU.ANY UP0, P0 ;  /* 0x00000000003f7886 */ /* 0x000fe20000000100 */
[----:B------:R-:W-:-:S02]  /*197b0*/  VIADD R4, R2, 0x80 ;  /* 0x0000008002047836 */ /* 0x000fc40000000000 */
[----:B------:R-:W-:Y:S01]  /*197c0*/  IMAD.MOV.U32 R5, RZ, RZ, R3 ;  /* 0x000000ffff057224 */ /* 0x000fe200078e0003 */
[----:B--2---:R-:W-:-:S06]  /*197d0*/  WARPGROUP.ARRIVE ;  /* 0x00000000000079c5 */ /* 0x004fcc0000000000 */
[----:B------:R-:W-:Y:S01]  /*197e0*/  HGMMA.64x256x16.F32 R24, R152, gdesc[UR4].tnspB, R24, UP0, gsb0 ;  /* 0x43e0000498187df0 */ /* 0x000fe2000b800818 */
[----:B------:R-:W-:Y:S02]  /*197f0*/  R2UR UR6, R4 ;  /* 0x00000000040672ca */ /* 0x000fe400000e0000 */
[----:B------:R-:W-:Y:S01]  /*19800*/  R2UR UR7, R5 ;  /* 0x00000000050772ca */ /* 0x000fe200000e0000 */
        /* <DEDUP_REMOVED lines=140> */
[----:B------:R-:W-:Y:S02]  /*1a0d0*/  VIADD R4, R2, 0x180 ;  /* 0x0000018002047836 */ /* 0x000fe40000000000 */
[----:B------:R-:W-:Y:S01]  /*1a0e0*/  IMAD.MOV.U32 R5, RZ, RZ, R3 ;  /* 0x000000ffff057224 */ /* 0x000fe200078e0003 */
[----:B------:R-:W-:Y:S02]  /*1a0f0*/  WARPGROUP.DEPBAR.LE gsb0, 0x0 ;  /* 0x00008000000079c5 */ /* 0x000fe40000010000 */
[----:B------:R-:W-:-:S02]  /*1a100*/  F2FP.F16.F32.PACK_AB R152, R177, R174 ;  /* 0x000000aeb198723e */ /* 0x000fc400000000ff */
        /* <DEDUP_REMOVED lines=553> */
[----:B------:R0:W-:Y:S04]  /*1c3a0*/  ST.E desc[UR36][R22.64+0x204], R25 ;  /* 0x0002041916007985 */ /* 0x0001e8000c101924 */
        /* <DEDUP_REMOVED lines=126> */
[----:B------:R4:W-:Y:S04]  /*1cb90*/  STL [R1+0x68], R0 ;  /* 0x0000680001007387 */ /* 0x0009e80000100800 */
        /* <DEDUP_REMOVED lines=256> */
[----:B0-----:R-:W2:Y:S04]  /*1dba0*/  LDL.64 R20, [R1+0x190] ;  /* 0x0001900001147983 */ /* 0x001ea80000100a00 */
[----:B------:R1:W5:Y:S04]  /*1dbb0*/  LDL R0, [R1+0x1f0] ;  /* 0x0001f00001007983 */ /* 0x0003680000100800 */
[----:B--2---:R-:W2:Y:S01]  /*1dbc0*/  LD.E R2, desc[UR36][R20.64] ;  /* 0x0000002414027980 */ /* 0x004ea2000c101900 */
[----:B------:R-:W-:Y:S01]  /*1dbd0*/  BSSY B0, `(.L_x_11286) ;  /* 0x0000005000007945 */ /* 0x000fe20003800000 */
[----:B--2---:R-:W-:-:S04]  /*1dbe0*/  LOP3.LUT R2, R2, 0x1, RZ, 0xfc, !PT ;  /* 0x0000000102027812 */ /* 0x004fc800078efcff */
[----:B------:R-:W-:-:S13]  /*1dbf0*/  ISETP.NE.AND P0, PT, R2, 0x3, PT ;  /* 0x000000030200780c */ /* 0x000fda0003f05270 */
[----:B-1----:R-:W-:Y:S05]  /*1dc00*/  @!P0 BRA `(.L_x_11287) ;  /* 0x0000000000048947 */ /* 0x002fea0003800000 */
[----:B------:R-:W-:Y:S01]  /*1dc10*/  BPT.TRAP 0x1 ;  /* 0x000000040000795c */ /* 0x000fe20000300000 */
.L_x_11287:
[----:B------:R-:W-:Y:S05]  /*1dc20*/  BSYNC B0 ;  /* 0x0000000000007941 */ /* 0x000fea0003800000 */
.L_x_11286:
[----:B------:R-:W2:Y:S04]  /*1dc30*/  LD.E.64 R2, desc[UR36][R20.64+0x20] ;  /* 0x0000202414027980 */ /* 0x000ea8000c101b00 */
[----:B------:R-:W3:Y:S01]  /*1dc40*/  LD.E R4, desc[UR36][R20.64+0xc] ;  /* 0x00000c2414047980 */ /* 0x000ee2000c101900 */
[C---:B------:R-:W-:Y:S01]  /*1dc50*/  ISETP.GT.AND P0, PT, R11.reuse, UR40, PT ;  /* 0x000000280b007c0c */ /* 0x040fe2000bf04270 */
[----:B------:R-:W-:Y:S01]  /*1dc60*/  VIADD R11, R11, 0xffffffff ;  /* 0xffffffff0b0b7836 */ /* 0x000fe20000000000 */
[----:B--2---:R-:W-:-:S05]  /*1dc70*/  MOV R3, R2 ;  /* 0x0000000200037202 */ /* 0x004fca0000000f00 */
[----:B-----5:R-:W-:-:S05]  /*1dc80*/  IMAD R3, R0, 0x8, R3 ;  /* 0x0000000800037824 */ /* 0x020fca00078e0203 */
[----:B---3--:R-:W-:-:S04]  /*1dc90*/  PRMT R3, R4, 0x654, R3 ;  /* 0x0000065404037816 */ /* 0x008fc80000000003 */
[----:B------:R1:W-:Y:S01]  /*1dca0*/  SYNCS.ARRIVE.TRANS64.RED.A1T0 RZ, [R3+URZ], RZ ;  /* 0x000000ff03ff79a7 */ /* 0x0003e2000810043f */
[----:B------:R-:W-:Y:S05]  /*1dcb0*/  @P0 BRA `(.L_x_11288) ;  /* 0xffffff5000e80947 */ /* 0x000fea000383ffff */
.L_x_11255:
[----:B------:R-:W-:Y:S05]  /*1dcc0*/  WARPSYNC.ALL ;  /* 0x0000000000007948 */ /* 0x000fea0003800000 */
[----:B------:R-:W0:Y:S04]  /*1dcd0*/  LDL R5, [R1+0x420] ;  /* 0x0004200001057983 */ /* 0x000e280000100800 */
[----:B------:R-:W2:Y:S04]  /*1dce0*/  LDL R6, [R1+0x424] ;  /* 0x0004240001067983 */ /* 0x000ea80000100800 */
[----:B------:R-:W3:Y:S04]  /*1dcf0*/  LDL R136, [R1+0x1f0] ;  /* 0x0001f00001887983 */ /* 0x000ee80000100800 */
[----:B------:R-:W4:Y:S04]  /*1dd00*/  LDL.64 R14, [R1+0x398] ;  /* 0x00039800010e7983 */ /* 0x000f280000100a00 */
[----:B------:R-:W5:Y:S04]  /*1dd10*/  LDL.64 R12, [R1+0x3a8] ;  /* 0x0003a800010c7983 */ /* 0x000f680000100a00 */
        /* <DEDUP_REMOVED lines=60> */
[----:B0-----:R-:W0:Y:S02]  /*1e0e0*/  SHFL.BFLY PT, R0, R5, 0x2, 0x1f ;  /* 0x0c401f0005007f89 */ /* 0x001e2400000e0000 */
[----:B0-----:R-:W-:-:S05]  /*1e0f0*/  FADD.FTZ R0, R5, R0 ;  /* 0x0000000005007221 */ /* 0x001fca0000010000 */
[----:B-1----:R-:W0:Y:S02]  /*1e100*/  SHFL.BFLY PT, R3, R0, 0x1, 0x1f ;  /* 0x0c201f0000037f89 */ /* 0x002e2400000e0000 */
[----:B0-----:R-:W-:Y:S01]  /*1e110*/  FADD.FTZ R2, R0, R3 ;  /* 0x0000000300027221 */ /* 0x001fe20000010000 */
[----:B---3--:R-:W-:Y:S01]  /*1e120*/  VIADD R136, R136, 0x1 ;  /* 0x0000000188887836 */ /* 0x008fe20000000000 */
[----:B------:R-:W3:Y:S04]  /*1e130*/  LDL R0, [R1+0x1fc] ;  /* 0x0001fc0001007983 */ /* 0x000ee80000100800 */
[----:B------:R-:W-:Y:S04]  /*1e140*/  STL [R1+0x420], R2 ;  /* 0x0004200201007387 */ /* 0x000fe80000100800 */
[----:B------:R-:W4:Y:S04]  /*1e150*/  LDL R148, [R1+0x420] ;  /* 0x0004200001947983 */ /* 0x000f280000100800 */
[----:B--2---:R-:W0:Y:S02]  /*1e160*/  SHFL.BFLY PT, R3, R6, 0x2, 0x1f ;  /* 0x0c401f0006037f89 */ /* 0x004e2400000e0000 */
[----:B0-----:R-:W-:Y:S01]  /*1e170*/  FADD.FTZ R3, R3, R6 ;  /* 0x0000000603037221 */ /* 0x001fe20000010000 */
[----:B------:R-:W-:Y:S01]  /*1e180*/  ISETP.NE.AND P2, PT, R136, 0x2, PT ;  /* 0x000000028800780c */ /* 0x000fe20003f45270 */
[----:B------:R-:W2:Y:S04]  /*1e190*/  LDL.64 R6, [R1+0x3e8] ;  /* 0x0003e80001067983 */ /* 0x000ea80000100a00 */
[----:B------:R-:W0:Y:S08]  /*1e1a0*/  SHFL.BFLY PT, R4, R3, 0x1, 0x1f ;  /* 0x0c201f0003047f89 */ /* 0x000e3000000e0000 */
[----:B------:R-:W2:Y:S01]  /*1e1b0*/  @!P2 LDL R19, [R1+0x1f4] ;  /* 0x0001f4000113a983 */ /* 0x000ea20000100800 */
[----:B0-----:R-:W-:-:S03]  /*1e1c0*/  FADD.FTZ R140, R3, R4 ;  /* 0x00000004038c7221 */ /* 0x001fc60000010000 */
[----:B------:R-:W2:Y:S02]  /*1e1d0*/  LDL.64 R4, [R1+0x3d8] ;  /* 0x0003d80001047983 */ /* 0x000ea40000100a00 */
[----:B------:R-:W-:Y:S02]  /*1e1e0*/  FSETP.NE.FTZ.AND P1, PT, R140, RZ, PT ;  /* 0x000000ff8c00720b */ /* 0x000fe40003f35000 */
[----:B------:R-:W2:Y:S11]  /*1e1f0*/  LDL.64 R2, [R1+0x3f8] ;  /* 0x0003f80001027983 */ /* 0x000eb60000100a00 */
[----:B------:R-:W2:Y:S04]  /*1e200*/  @P1 LDL R143, [R1+0x430] ;  /* 0x00043000018f1983 */ /* 0x000ea80000100800 */
[----:B------:R-:W2:Y:S01]  /*1e210*/  @P1 LDL R145, [R1+0x414] ;  /* 0x0004140001911983 */ /* 0x000ea20000100800 */
[----:B------:R-:W-:-:S02]  /*1e220*/  IMAD.MOV.U32 R142, RZ, RZ, -0x800000 ;  /* 0xff800000ff8e7424 */ /* 0x000fc400078e00ff */
[----:B------:R-:W-:Y:S01]  /*1e230*/  IMAD.MOV.U32 R138, RZ, RZ, RZ ;  /* 0x000000ffff8a7224 */ /* 0x000fe200078e00ff */
[----:B------:R0:W-:Y:S08]  /*1e240*/  BAR.ARV R208, 0x100 ;  /* 0x000400d00000751d */ /* 0x0001f00000002000 */
[----:B------:R-:W-:Y:S06]  /*1e250*/  BAR.ARV 0x8, 0x180 ;  /* 0x0206000000007b1d */ /* 0x000fec0000002000 */
[----:B----4-:R-:W-:-:S13]  /*1e260*/  FSETP.NE.FTZ.AND P0, PT, R148, RZ, PT ;  /* 0x000000ff9400720b */ /* 0x010fda0003f15000 */
[----:B------:R-:W4:Y:S04]  /*1e270*/  @P0 LDL R139, [R1+0x430] ;  /* 0x00043000018b0983 */ /* 0x000f280000100800 */
[----:B------:R-:W2:Y:S01]  /*1e280*/  @P0 LDL R144, [R1+0x410] ;  /* 0x0004100001900983 */ /* 0x000ea20000100800 */
[----:B------:R-:W1:Y:S02]  /*1e290*/  @P0 MUFU.LG2 R141, R148 ;  /* 0x00000094008d0308 */ /* 0x000e640000000c00 */
[----:B-1----:R-:W-:-:S06]  /*1e2a0*/  @P0 FMUL.FTZ R146, R141, 0.69314718246459960938 ;  /* 0x3f3172188d920820 */ /* 0x002fcc0000410000 */
[----:B------:R-:W1:Y:S08]  /*1e2b0*/  @P1 MUFU.LG2 R147, R140 ;  /* 0x0000008c00931308 */ /* 0x000e700000000c00 */
[----:B------:R-:W0:Y:S01]  /*1e2c0*/  @P0 MUFU.RCP R138, R148 ;  /* 0x00000094008a0308 */ /* 0x000e220000001000 */
[----:B---3--:R-:W-:Y:S02]  /*1e2d0*/  VIADD R0, R0, 0x1 ;  /* 0x0000000100007836 */ /* 0x008fe40000000000 */
[----:B-1----:R-:W-:Y:S01]  /*1e2e0*/  @P1 FMUL.FTZ R147, R147, 0.69314718246459960938 ;  /* 0x3f31721893931820 */ /* 0x002fe20000410000 */
[----:B------:R-:W-:Y:S01]  /*1e2f0*/  STL [R1+0x424], R140 ;  /* 0x0004248c01007387 */ /* 0x000fe20000100800 */
[-C--:B0-----:R-:W-:Y:S01]  /*1e300*/  FMUL.FTZ R133, R133, R138.reuse ;  /* 0x0000008a85857220 */ /* 0x081fe20000410000 */
        /* <DEDUP_REMOVED lines=97> */
[----:B------:R-:W-:Y:S01]  /*1e920*/  @!P2 STL [R1+0x1f0], RZ ;  /* 0x0001f0ff0100a387 */ /* 0x000fe20000100800 */
[----:B----4-:R-:W-:-:S04]  /*1e930*/  @P0 FMUL.FTZ R139, R139, 0.69314718246459960938 ;  /* 0x3f3172188b8b0820 */ /* 0x010fc80000410000 */
[----:B--2---:R-:W-:Y:S01]  /*1e940*/  @P0 FFMA.FTZ R142, R139, R144, R146 ;  /* 0x000000908b8e0223 */ /* 0x004fe20000010092 */
[----:B------:R-:W-:-:S06]  /*1e950*/  IMAD.MOV.U32 R139, RZ, RZ, RZ ;  /* 0x000000ffff8b7224 */ /* 0x000fcc00078e00ff */
[----:B------:R-:W0:Y:S01]  /*1e960*/  @P1 MUFU.RCP R139, R140 ;  /* 0x0000008c008b1308 */ /* 0x000e220000001000 */
[----:B------:R-:W-:Y:S01]  /*1e970*/  @P1 FMUL.FTZ R146, R143, 0.69314718246459960938 ;  /* 0x3f3172188f921820 */ /* 0x000fe20000410000 */
[----:B------:R-:W-:-:S03]  /*1e980*/  IMAD.MOV.U32 R144, RZ, RZ, -0x800000 ;  /* 0xff800000ff907424 */ /* 0x000fc600078e00ff */
[----:B------:R-:W-:Y:S01]  /*1e990*/  @P1 FFMA.FTZ R144, R146, R145, R147 ;  /* 0x0000009192901223 */ /* 0x000fe20000010093 */
[----:B------:R-:W-:Y:S01]  /*1e9a0*/  STL [R1+0x420], R142 ;  /* 0x0004208e01007387 */ /* 0x000fe20000100800 */
[-C--:B0-----:R-:W-:Y:S01]  /*1e9b0*/  FMUL.FTZ R15, R15, R139.reuse ;  /* 0x0000008b0f0f7220 */ /* 0x081fe20000410000 */
[-C--:B------:R-:W-:Y:S01]  /*1e9c0*/  FMUL.FTZ R14, R14, R139.reuse ;  /* 0x0000008b0e0e7220 */ /* 0x080fe20000410000 */
[-C--:B------:R-:W-:Y:S01]  /*1e9d0*/  FMUL.FTZ R13, R13, R139.reuse ;  /* 0x0000008b0d0d7220 */ /* 0x080fe20000410000 */
[-C--:B------:R-:W-:Y:S01]  /*1e9e0*/  FMUL.FTZ R12, R12, R139.reuse ;  /* 0x0000008b0c0c7220 */ /* 0x080fe20000410000 */
[-C--:B------:R-:W-:Y:S01]  /*1e9f0*/  FMUL.FTZ R71, R71, R139.reuse ;  /* 0x0000008b47477220 */ /* 0x080fe20000410000 */
[-C--:B------:R-:W-:Y:S01]  /*1ea00*/  FMUL.FTZ R70, R70, R139.reuse ;  /* 0x0000008b46467220 */ /* 0x080fe20000410000 */
[----:B------:R-:W-:Y:S01]  /*1ea10*/  STL.64 [R1+0x398], R14 ;  /* 0x0003980e01007387 */ /* 0x000fe20000100a00 */
        /* <DEDUP_REMOVED lines=59> */
[----:B0-----:R-:W-:Y:S01]  /*1edd0*/  VIADD R12, R137, 0x1 ;  /* 0x00000001890c7836 */ /* 0x001fe20000000000 */
[----:B------:R-:W-:Y:S01]  /*1ede0*/  @!P2 LOP3.LUT R14, R19, 0x1, RZ, 0x3c, !PT ;  /* 0x00000001130ea812 */ /* 0x000fe200078e3cff */
        /* <DEDUP_REMOVED lines=32> */
[----:B------:R0:W-:Y:S01]  /*1eff0*/  @!P2 STL [R1+0x1f4], R14 ;  /* 0x0001f40e0100a387 */ /* 0x0001e20000100800 */
[----:B------:R-:W-:-:S13]  /*1f000*/  PLOP3.LUT P0, PT, PT, PT, PT, 0x8, 0x0 ;  /* 0x000000000000781c */ /* 0x000fda0003f0e170 */
.L_x_11185:
[----:B------:R-:W1:Y:S08]  /*1f010*/  S2UR UR9, SR_CgaCtaId ;  /* 0x00000000000979c3 */ /* 0x000e700000008800 */
[----:B------:R-:W-:Y:S06]  /*1f020*/  BAR.SYNC.DEFER_BLOCKING 0x5, 0x180 ;  /* 0x0146000000007b1d */ /* 0x000fec0000010000 */
[----:B------:R-:W-:Y:S01]  /*1f030*/  UMOV UR42, 0x400 ;  /* 0x00000400002a7882 */ /* 0x000fe20000000000 */
[----:B------:R-:W-:Y:S01]  /*1f040*/  BSSY B0, `(.L_x_11289) ;  /* 0x0000280000007945 */ /* 0x000fe20003800000 */
[----:B-1----:R-:W-:-:S09]  /*1f050*/  ULEA UR42, UR9, UR42, 0x18 ;  /* 0x0000002a092a7291 */ /* 0x002fd2000f8ec03f */
[----:B------:R-:W1:Y:S02]  /*1f060*/  LDS R0, [UR42+0x324d0] ;  /* 0x0324d02aff007984 */ /* 0x000e640008000800 */
[----:B-1----:R-:W-:Y:S01]  /*1f070*/  R2UR UR4, R0 ;  /* 0x00000000000472ca */ /* 0x002fe200000e0000 */
[----:B------:R-:W-:Y:S06]  /*1f080*/  BAR.ARV 0x4, 0x180 ;  /* 0x0106000000007b1d */ /* 0x000fec0000002000 */
[----:B------:R-:W-:Y:S08]  /*1f090*/  @P0 BRA `(.L_x_11290) ;  /* 0x0000001c000c0947 */ /* 0x000ff00003800000 */
[----:B------:R-:W2:Y:S01]  /*1f0a0*/  LDL.128 R104, [R1+0x280] ;  /* 0x0002800001687983 */ /* 0x000ea20000100c00 */
[----:B0-----:R-:W0:Y:S01]  /*1f0b0*/  LDC R2, c[0x0][0xce8] ;  /* 0x00033a00ff027b82 */ /* 0x001e220000000800 */
[----:B------:R-:W-:Y:S02]  /*1f0c0*/  ULDC UR5, c[0x0][0xb88] ;  /* 0x0002e20000057ab9 */ /* 0x000fe40000000800 */
[----:B------:R-:W3:Y:S04]  /*1f0d0*/  LDL.128 R100, [R1+0x290] ;  /* 0x0002900001647983 */ /* 0x000ee80000100c00 */
[----:B------:R-:W4:Y:S04]  /*1f0e0*/  LDL.128 R96, [R1+0x2a0] ;  /* 0x0002a00001607983 */ /* 0x000f280000100c00 */
[----:B------:R-:W4:Y:S04]  /*1f0f0*/  LDL.128 R92, [R1+0x2b0] ;  /* 0x0002b000015c7983 */ /* 0x000f280000100c00 */
[----:B------:R-:W4:Y:S04]  /*1f100*/  LDL.128 R88, [R1+0x2c0] ;  /* 0x0002c00001587983 */ /* 0x000f280000100c00 */
[----:B------:R-:W4:Y:S04]  /*1f110*/  LDL.128 R84, [R1+0x2d0] ;  /* 0x0002d00001547983 */ /* 0x000f280000100c00 */
[----:B------:R-:W4:Y:S04]  /*1f120*/  LDL R153, [R1+0x454] ;  /* 0x0004540001997983 */ /* 0x000f280000100800 */
        /* <DEDUP_REMOVED lines=12> */
[----:B------:R-:W4:Y:S04]  /*1f1f0*/  LDL R158, [R1+0x450] ;  /* 0x00045000019e7983 */ /* 0x000f280000100800 */
[----:B------:R-:W4:Y:S04]  /*1f200*/  LDL R157, [R1+0x44c] ;  /* 0x00044c00019d7983 */ /* 0x000f280000100800 */
[----:B------:R-:W4:Y:S04]  /*1f210*/  LDL.128 R52, [R1+0x320] ;  /* 0x0003200001347983 */ /* 0x000f280000100c00 */
[----:B------:R-:W4:Y:S04]  /*1f220*/  LDL R156, [R1+0x448] ;  /* 0x00044800019c7983 */ /* 0x000f280000100800 */
[----:B------:R-:W4:Y:S04]  /*1f230*/  LDL.128 R64, [R1+0x340] ;  /* 0x0003400001407983 */ /* 0x000f280000100c00 */
[----:B------:R-:W4:Y:S04]  /*1f240*/  LDL R155, [R1+0x444] ;  /* 0x00044400019b7983 */ /* 0x000f280000100800 */
        /* <DEDUP_REMOVED lines=13> */
[----:B------:R-:W-:Y:S01]  /*1f320*/  VIADD R19, R206, UR61 ;  /* 0x0000003dce137c36 */ /* 0x000fe20008000000 */
[----:B------:R-:W-:Y:S01]  /*1f330*/  LOP3.LUT P0, RZ, R212, 0x3, RZ, 0xc0, !PT ;  /* 0x00000003d4ff7812 */ /* 0x000fe2000780c0ff */
[----:B0-----:R-:W-:Y:S01]  /*1f340*/  IMAD R0, R2, UR5, RZ ;  /* 0x0000000502007c24 */ /* 0x001fe2000f8e02ff */
[----:B------:R-:W-:Y:S01]  /*1f350*/  IADD3 R151, P1, R190, 0x8040, RZ ;  /* 0x00008040be977810 */ /* 0x000fe20007f3e0ff */
[----:B------:R-:W-:-:S03]  /*1f360*/  ULDC.64 UR10, c[0x0][0xc90] ;  /* 0x00032400000a7ab9 */ /* 0x000fc60000000a00 */
[----:B------:R-:W-:-:S13]  /*1f370*/  ISETP.GE.OR P2, PT, R19, R0, P0 ;  /* 0x000000001300720c */ /* 0x000fda0000746670 */
[----:B------:R-:W4:Y:S01]  /*1f380*/  @!P2 LDL R3, [R1+0x420] ;  /* 0x000420000103a983 */ /* 0x000f220000100800 */
[----:B------:R-:W-:-:S04]  /*1f390*/  LOP3.LUT R150, R151, 0x380, RZ, 0xc0, !PT ;  /* 0x0000038097967812 */ /* 0x000fc800078ec0ff */
[----:B------:R-:W-:-:S04]  /*1f3a0*/  SHF.R.U64 R150, R150, 0x3, RZ ;  /* 0x0000000396967819 */ /* 0x000fc800000012ff */
[----:B------:R-:W-:Y:S01]  /*1f3b0*/  LOP3.LUT R150, R150, R151, RZ, 0x3c, !PT ;  /* 0x0000009796967212 */ /* 0x000fe200078e3cff */
[----:B------:R-:W-:Y:S01]  /*1f3c0*/  IMAD.X R151, RZ, RZ, R191, P1 ;  /* 0x000000ffff977224 */ /* 0x000fe200008e06bf */
[----:B------:R-:W-:Y:S02]  /*1f3d0*/  ISETP.NE.AND P1, PT, R2, 0x1, PT ;  /* 0x000000010200780c */ /* 0x000fe40003f25270 */
[----:B------:R-:W-:Y:S01]  /*1f3e0*/  R2UR UR14, R204 ;  /* 0x00000000cc0e72ca */ /* 0x000fe200000e0000 */
[----:B------:R-:W-:Y:S01]  /*1f3f0*/  USHF.R.S32.HI UR13, URZ, 0x1f, UR60 ;  /* 0x0000001f3f0d7899 */ /* 0x000fe2000801143c */
[C---:B------:R-:W-:Y:S02]  /*1f400*/  IADD3 R21, P6, R190.reuse, 0x8020, RZ ;  /* 0x00008020be157810 */ /* 0x040fe40007fde0ff */
[----:B------:R-:W-:-:S09]  /*1f410*/  IADD3 R149, P3, R190, 0x8060, RZ ;  /* 0x00008060be957810 */ /* 0x000fd20007f7e0ff */
[----:B------:R-:W-:-:S04]  /*1f420*/  USHF.R.S32.HI UR12, URZ, 0x1f, UR14 ;  /* 0x0000001f3f0c7899 */ /* 0x000fc8000801140e */
[----:B------:R-:W-:Y:S02]  /*1f430*/  UIMAD UR5, UR12, UR10, URZ ;  /* 0x0000000a0c0572a4 */ /* 0x000fe4000f8e023f */
[----:B------:R-:W-:Y:S02]  /*1f440*/  UIMAD.WIDE.U32 UR6, UR14, UR10, URZ ;  /* 0x0000000a0e0672a5 */ /* 0x000fe4000f8e003f */
[----:B------:R-:W-:-:S03]  /*1f450*/  UIMAD UR5, UR14, UR11, UR5 ;  /* 0x0000000b0e0572a4 */ /* 0x000fc6000f8e0205 */
[----:B------:R-:W-:Y:S01]  /*1f460*/  ULDC.64 UR10, c[0x0][0xc98] ;  /* 0x00032600000a7ab9 */ /* 0x000fe20000000a00 */
[----:B------:R-:W-:Y:S01]  /*1f470*/  LOP3.LUT R20, R21, 0x380, RZ, 0xc0, !PT ;  /* 0x0000038015147812 */ /* 0x000fe200078ec0ff */
[----:B------:R-:W-:Y:S01]  /*1f480*/  UIMAD UR8, UR13, UR10, URZ ;  /* 0x0000000a0d0872a4 */ /* 0x000fe2000f8e023f */
[----:B------:R-:W-:Y:S01]  /*1f490*/  LOP3.LUT R148, R149, 0x380, RZ, 0xc0, !PT ;  /* 0x0000038095947812 */ /* 0x000fe200078ec0ff */
[----:B------:R-:W-:Y:S01]  /*1f4a0*/  UIADD3 UR7, UR7, UR5, URZ ;  /* 0x0000000507077290 */ /* 0x000fe2000fffe03f */
[----:B------:R-:W-:Y:S01]  /*1f4b0*/  LOP3.LUT R143, R190, 0x380, RZ, 0xc0, !PT ;  /* 0x00000380be8f7812 */ /* 0x000fe200078ec0ff */
[----:B------:R-:W-:Y:S01]  /*1f4c0*/  UIMAD UR8, UR60, UR11, UR8 ;  /* 0x0000000b3c0872a4 */ /* 0x000fe2000f8e0208 */
[----:B------:R-:W-:Y:S01]  /*1f4d0*/  SHF.R.U64 R20, R20, 0x3, RZ ;  /* 0x0000000314147819 */ /* 0x000fe200000012ff */
[----:B------:R-:W-:Y:S01]  /*1f4e0*/  UIMAD.WIDE.U32 UR6, UR60, UR10, UR6 ;  /* 0x0000000a3c0672a5 */ /* 0x000fe2000f8e0006 */
[----:B------:R-:W-:Y:S02]  /*1f4f0*/  SHF.R.U64 R148, R148, 0x3, RZ ;  /* 0x0000000394947819 */ /* 0x000fe400000012ff */
[----:B------:R-:W-:-:S02]  /*1f500*/  SHF.R.U64 R143, R143, 0x3, RZ ;  /* 0x000000038f8f7819 */ /* 0x000fc400000012ff */
[C---:B------:R-:W-:Y:S02]  /*1f510*/  IADD3 R147, P4, R190.reuse, 0xc000, RZ ;  /* 0x0000c000be937810 */ /* 0x040fe40007f9e0ff */
[----:B------:R-:W-:Y:S01]  /*1f520*/  IADD3 R141, P5, R190, 0xc020, RZ ;  /* 0x0000c020be8d7810 */ /* 0x000fe20007fbe0ff */
[----:B------:R-:W-:Y:S01]  /*1f530*/  VIADD R19, R19, 0x8 ;  /* 0x0000000813137836 */ /* 0x000fe20000000000 */
[----:B------:R-:W-:Y:S01]  /*1f540*/  LOP3.LUT R20, R20, R21, RZ, 0x3c, !PT ;  /* 0x0000001514147212 */ /* 0x000fe200078e3cff */
[--C-:B------:R-:W-:Y:S01]  /*1f550*/  IMAD.X R21, RZ, RZ, R191.reuse, P6 ;  /* 0x000000ffff157224 */ /* 0x100fe200030e06bf */
[----:B------:R-:W-:Y:S01]  /*1f560*/  LOP3.LUT R148, R148, R149, RZ, 0x3c, !PT ;  /* 0x0000009594947212 */ /* 0x000fe200078e3cff */
[--C-:B------:R-:W-:Y:S01]  /*1f570*/  IMAD.X R149, RZ, RZ, R191.reuse, P3 ;  /* 0x000000ffff957224 */ /* 0x100fe200018e06bf */
[----:B------:R-:W-:Y:S01]  /*1f580*/  LOP3.LUT R142, R143, R190, RZ, 0x3c, !PT ;  /* 0x000000be8f8e7212 */ /* 0x000fe200078e3cff */
[----:B------:R-:W-:Y:S01]  /*1f590*/  IMAD.MOV.U32 R143, RZ, RZ, R191 ;  /* 0x000000ffff8f7224 */ /* 0x000fe200078e00bf */
[----:B------:R-:W-:Y:S01]  /*1f5a0*/  IADD3 R145, P6, R190, 0xc040, RZ ;  /* 0x0000c040be917810 */ /* 0x000fe20007fde0ff */
[----:B------:R-:W-:Y:S01]  /*1f5b0*/  ULDC.64 UR10, c[0x0][0xbe8] ;  /* 0x0002fa00000a7ab9 */ /* 0x000fe20000000a00 */
[----:B------:R-:W-:-:S02]  /*1f5c0*/  LOP3.LUT R146, R147, 0x380, RZ, 0xc0, !PT ;  /* 0x0000038093927812 */ /* 0x000fc400078ec0ff */
[----:B------:R-:W-:Y:S02]  /*1f5d0*/  LOP3.LUT R140, R141, 0x380, RZ, 0xc0, !PT ;  /* 0x000003808d8c7812 */ /* 0x000fe400078ec0ff */
[----:B------:R-:W-:Y:S02]  /*1f5e0*/  LOP3.LUT R144, R145, 0x380, RZ, 0xc0, !PT ;  /* 0x0000038091907812 */ /* 0x000fe400078ec0ff */
[----:B------:R-:W-:Y:S02]  /*1f5f0*/  MOV R152, R142 ;  /* 0x0000008e00987202 */ /* 0x000fe40000000f00 */
[----:B------:R-:W-:Y:S02]  /*1f600*/  SHF.R.U64 R146, R146, 0x3, RZ ;  /* 0x0000000392927819 */ /* 0x000fe400000012ff */
[----:B------:R-:W-:Y:S02]  /*1f610*/  SHF.R.U64 R140, R140, 0x3, RZ ;  /* 0x000000038c8c7819 */ /* 0x000fe400000012ff */
[----:B------:R-:W-:-:S02]  /*1f620*/  SHF.R.U64 R144, R144, 0x3, RZ ;  /* 0x0000000390907819 */ /* 0x000fc400000012ff */
[----:B------:R-:W-:Y:S02]  /*1f630*/  LOP3.LUT R146, R146, R147, RZ, 0x3c, !PT ;  /* 0x0000009392927212 */ /* 0x000fe400078e3cff */
[----:B--2---:R-:W-:Y:S02]  /*1f640*/  F2FP.F16.F32.PACK_AB R104, R105, R104 ;  /* 0x000000686968723e */ /* 0x004fe400000000ff */
[----:B------:R-:W-:Y:S02]  /*1f650*/  F2FP.F16.F32.PACK_AB R105, R107, R106 ;  /* 0x0000006a6b69723e */ /* 0x000fe400000000ff */
[----:B---3--:R-:W-:Y:S02]  /*1f660*/  F2FP.F16.F32.PACK_AB R106, R101, R100 ;  /* 0x00000064656a723e */ /* 0x008fe400000000ff */
[----:B------:R-:W0:Y:S01]  /*1f670*/  @P1 LDC R100, c[0x0][0xcec] ;  /* 0x00033b00ff641b82 */ /* 0x000e220000000800 */
[----:B----4-:R-:W-:Y:S02]  /*1f680*/  F2FP.F16.F32.PACK_AB R96, R97, R96 ;  /* 0x000000606160723e */ /* 0x010fe400000000ff */
[----:B------:R-:W-:-:S02]  /*1f690*/  F2FP.F16.F32.PACK_AB R97, R99, R98 ;  /* 0x000000626361723e */ /* 0x000fc400000000ff */
[----:B------:R-:W-:-:S03]  /*1f6a0*/  F2FP.F16.F32.PACK_AB R98, R93, R92 ;  /* 0x0000005c5d62723e */ /* 0x000fc600000000ff */
[----:B------:R-:W1:Y:S01]  /*1f6b0*/  @P1 LDC R92, c[0x0][0xcf0] ;  /* 0x00033c00ff5c1b82 */ /* 0x000e620000000800 */
[----:B------:R-:W-:Y:S02]  /*1f6c0*/  F2FP.F16.F32.PACK_AB R88, R89, R88 ;  /* 0x000000585958723e */ /* 0x000fe400000000ff */
[----:B------:R-:W-:Y:S02]  /*1f6d0*/  F2FP.F16.F32.PACK_AB R89, R91, R90 ;  /* 0x0000005a5b59723e */ /* 0x000fe400000000ff */
[----:B------:R-:W-:Y:S01]  /*1f6e0*/  F2FP.F16.F32.PACK_AB R90, R85, R84 ;  /* 0x00000054555a723e */ /* 0x000fe200000000ff */
[----:B------:R-:W-:Y:S01]  /*1f6f0*/  VIADD R85, R153, UR61 ;  /* 0x0000003d99557c36 */ /* 0x000fe20008000000 */
[----:B------:R-:W-:Y:S02]  /*1f700*/  F2FP.F16.F32.PACK_AB R80, R81, R80 ;  /* 0x000000505150723e */ /* 0x000fe400000000ff */
[----:B------:R-:W-:Y:S02]  /*1f710*/  F2FP.F16.F32.PACK_AB R81, R83, R82 ;  /* 0x000000525351723e */ /* 0x000fe400000000ff */
[----:B------:R-:W-:Y:S01]  /*1f720*/  F2FP.F16.F32.PACK_AB R82, R77, R76 ;  /* 0x0000004c4d52723e */ /* 0x000fe200000000ff */
[----:B0-----:R-:W-:-:S04]  /*1f730*/  @P1 IMAD.HI.U32 R77, R85, R100, RZ ;  /* 0x00000064554d1227 */ /* 0x001fc800078e00ff */
[----:B------:R-:W-:Y:S01]  /*1f740*/  IMAD.MOV.U32 R76, RZ, RZ, R85 ;  /* 0x000000ffff4c7224 */ /* 0x000fe200078e0055 */
[----:B-1----:R-:W-:Y:S02]  /*1f750*/  @P1 SHF.R.U32.HI R76, RZ, R92, R77 ;  /* 0x0000005cff4c1219 */ /* 0x002fe4000001164d */
[----:B------:R-:W-:-:S03]  /*1f760*/  F2FP.F16.F32.PACK_AB R72, R73, R72 ;  /* 0x000000484948723e */ /* 0x000fc600000000ff */
[--C-:B------:R-:W-:Y:S01]  /*1f770*/  IMAD.MOV R77, RZ, RZ, -R76.reuse ;  /* 0x000000ffff4d7224 */ /* 0x100fe200078e0a4c */
[----:B------:R-:W-:Y:S02]  /*1f780*/  F2FP.F16.F32.PACK_AB R73, R75, R74 ;  /* 0x0000004a4b49723e */ /* 0x000fe400000000ff */
[----:B------:R-:W-:Y:S01]  /*1f790*/  F2FP.F16.F32.PACK_AB R75, R59, R58 ;  /* 0x0000003a3b4b723e */ /* 0x000fe200000000ff */
[----:B------:R-:W-:Y:S01]  /*1f7a0*/  IMAD R59, R2, R77, R85 ;  /* 0x0000004d023b7224 */ /* 0x000fe200078e0255 */
[----:B------:R-:W-:Y:S01]  /*1f7b0*/  F2FP.F16.F32.PACK_AB R83, R79, R78 ;  /* 0x0000004e4f53723e */ /* 0x000fe200000000ff */
[----:B------:R-:W-:Y:S01]  /*1f7c0*/  IMAD.U32 R78, RZ, RZ, UR8 ;  /* 0x00000008ff4e7e24 */ /* 0x000fe2000f8e00ff */
[----:B------:R-:W-:Y:S02]  /*1f7d0*/  F2FP.F16.F32.PACK_AB R74, R57, R56 ;  /* 0x00000038394a723e */ /* 0x000fe400000000ff */
[----:B------:R-:W-:Y:S02]  /*1f7e0*/  SHF.R.S32.HI R57, RZ, 0x1f, R76 ;  /* 0x0000001fff397819 */ /* 0x000fe4000001144c */
[----:B------:R-:W-:-:S02]  /*1f7f0*/  IADD3 R56, P3, R76, UR6, RZ ;  /* 0x000000064c387c10 */ /* 0x000fc4000ff7e0ff */
[----:B------:R-:W-:Y:S02]  /*1f800*/  F2FP.F16.F32.PACK_AB R136, R137, R136 ;  /* 0x000000888988723e */ /* 0x000fe400000000ff */
[----:B------:R-:W-:Y:S02]  /*1f810*/  SHF.R.S32.HI R58, RZ, 0x1f, R59 ;  /* 0x0000001fff3a7819 */ /* 0x000fe4000001143b */
[----:B------:R-:W-:Y:S02]  /*1f820*/  F2FP.F16.F32.PACK_AB R137, R139, R138 ;  /* 0x0000008a8b89723e */ /* 0x000fe400000000ff */
[----:B------:R-:W-:Y:S02]  /*1f830*/  F2FP.F16.F32.PACK_AB R128, R129, R128 ;  /* 0x000000808180723e */ /* 0x000fe400000000ff */
[----:B------:R-:W-:Y:S02]  /*1f840*/  F2FP.F16.F32.PACK_AB R138, R133, R132 ;  /* 0x00000084858a723e */ /* 0x000fe400000000ff */
[----:B------:R-:W-:Y:S01]  /*1f850*/  F2FP.F16.F32.PACK_AB R139, R135, R134 ;  /* 0x00000086878b723e */ /* 0x000fe200000000ff */
[----:B------:R-:W-:Y:S01]  /*1f860*/  BAR.SYNC.DEFER_BLOCKING 0x1, 0x100 ;  /* 0x0044000000007b1d */ /* 0x000fe20000010000 */
[----:B------:R-:W-:-:S02]  /*1f870*/  F2FP.F16.F32.PACK_AB R129, R131, R130 ;  /* 0x000000828381723e */ /* 0x000fc400000000ff */
[----:B------:R-:W-:Y:S02]  /*1f880*/  F2FP.F16.F32.PACK_AB R120, R121, R120 ;  /* 0x000000787978723e */ /* 0x000fe400000000ff */
[----:B------:R-:W-:Y:S01]  /*1f890*/  IADD3.X R57, R57, UR7, R78, P3, !PT ;  /* 0x0000000739397c10 */ /* 0x000fe20009ffe44e */
[----:B------:R-:W-:Y:S01]  /*1f8a0*/  ULDC.64 UR6, c[0x0][0xc88] ;  /* 0x0003220000067ab9 */ /* 0x000fe20000000a00 */
[----:B------:R-:W-:Y:S02]  /*1f8b0*/  F2FP.F16.F32.PACK_AB R130, R125, R124 ;  /* 0x0000007c7d82723e */ /* 0x000fe400000000ff */
[----:B------:R-:W-:Y:S02]  /*1f8c0*/  F2FP.F16.F32.PACK_AB R131, R127, R126 ;  /* 0x0000007e7f83723e */ /* 0x000fe400000000ff */
[----:B------:R-:W-:Y:S02]  /*1f8d0*/  F2FP.F16.F32.PACK_AB R121, R123, R122 ;  /* 0x0000007a7b79723e */ /* 0x000fe400000000ff */
[----:B------:R-:W-:Y:S01]  /*1f8e0*/  F2FP.F16.F32.PACK_AB R112, R113, R112 ;  /* 0x000000707170723e */ /* 0x000fe200000000ff */
[----:B------:R-:W-:Y:S01]  /*1f8f0*/  IMAD R58, R58, UR6, RZ ;  /* 0x000000063a3a7c24 */ /* 0x000fe2000f8e02ff */
[----:B------:R-:W-:-:S02]  /*1f900*/  F2FP.F16.F32.PACK_AB R122, R117, R116 ;  /* 0x00000074757a723e */ /* 0x000fc400000000ff */
[----:B------:R-:W-:Y:S02]  /*1f910*/  F2FP.F16.F32.PACK_AB R123, R119, R118 ;  /* 0x00000076777b723e */ /* 0x000fe400000000ff */
[----:B------:R-:W-:Y:S02]  /*1f920*/  F2FP.F16.F32.PACK_AB R113, R115, R114 ;  /* 0x000000727371723e */ /* 0x000fe400000000ff */
[----:B------:R-:W-:Y:S02]  /*1f930*/  F2FP.F16.F32.PACK_AB R114, R109, R108 ;  /* 0x0000006c6d72723e */ /* 0x000fe400000000ff */
[----:B------:R-:W-:Y:S01]  /*1f940*/  F2FP.F16.F32.PACK_AB R115, R111, R110 ;  /* 0x0000006e6f73723e */ /* 0x000fe200000000ff */
[----:B------:R-:W-:Y:S01]  /*1f950*/  STSM.16.M88.4 [R152], R136 ;  /* 0x0000008898007844 */ /* 0x000fe20000000200 */
[----:B------:R-:W-:Y:S01]  /*1f960*/  F2FP.F16.F32.PACK_AB R107, R103, R102 ;  /* 0x00000066676b723e */ /* 0x000fe200000000ff */
[----:B------:R-:W-:Y:S01]  /*1f970*/  IMAD.WIDE.U32 R56, R59, UR6, R56 ;  /* 0x000000063b387c25 */ /* 0x000fe2000f8e0038 */
[----:B------:R-:W-:Y:S01]  /*1f980*/  F2FP.F16.F32.PACK_AB R99, R95, R94 ;  /* 0x0000005e5f63723e */ /* 0x000fe200000000ff */
[----:B------:R-:W-:Y:S01]  /*1f990*/  STSM.16.M88.4 [R158], R128 ;  /* 0x000000809e007844 */ /* 0x000fe20000000200 */
[----:B------:R-:W-:Y:S01]  /*1f9a0*/  F2FP.F16.F32.PACK_AB R91, R87, R86 ;  /* 0x00000056575b723e */ /* 0x000fe200000000ff */
[--C-:B------:R-:W-:Y:S01]  /*1f9b0*/  IMAD.X R147, RZ, RZ, R191.reuse, P4 ;  /* 0x000000ffff937224 */ /* 0x100fe200020e06bf */
[----:B------:R-:W-:Y:S01]  /*1f9c0*/  LOP3.LUT R140, R140, R141, RZ, 0x3c, !PT ;  /* 0x0000008d8c8c7212 */ /* 0x000fe200078e3cff */
[----:B------:R-:W-:Y:S01]  /*1f9d0*/  STSM.16.M88.4 [R157], R120 ;  /* 0x000000789d007844 */ /* 0x000fe20000000200 */
[----:B------:R-:W-:Y:S01]  /*1f9e0*/  F2FP.F16.F32.PACK_AB R52, R53, R52 ;  /* 0x000000343534723e */ /* 0x000fe200000000ff */
[----:B------:R-:W-:Y:S01]  /*1f9f0*/  IMAD R59, R59, UR7, R58 ;  /* 0x000000073b3b7c24 */ /* 0x000fe2000f8e023a */
[----:B------:R-:W-:Y:S01]  /*1fa00*/  LOP3.LUT R144, R144, R145, RZ, 0x3c, !PT ;  /* 0x0000009190907212 */ /* 0x000fe200078e3cff */
[--C-:B------:R-:W-:Y:S01]  /*1fa10*/  IMAD.X R141, RZ, RZ, R191.reuse, P5 ;  /* 0x000000ffff8d7224 */ /* 0x100fe200028e06bf */
[----:B------:R-:W-:Y:S01]  /*1fa20*/  STSM.16.M88.4 [R156], R112 ;  /* 0x000000709c007844 */ /* 0x000fe20000000200 */
[----:B------:R-:W-:Y:S01]  /*1fa30*/  F2FP.F16.F32.PACK_AB R53, R55, R54 ;  /* 0x000000363735723e */ /* 0x000fe200000000ff */
[----:B------:R-:W-:Y:S01]  /*1fa40*/  IMAD.X R145, RZ, RZ, R191, P6 ;  /* 0x000000ffff917224 */ /* 0x000fe200030e06bf */
[----:B------:R-:W-:Y:S01]  /*1fa50*/  F2FP.F16.F32.PACK_AB R64, R65, R64 ;  /* 0x000000404140723e */ /* 0x000fe200000000ff */
[----:B------:R-:W-:Y:S01]  /*1fa60*/  STSM.16.M88.4 [R155], R104 ;  /* 0x000000689b007844 */ /* 0x000fe20000000200 */
[----:B------:R-:W-:Y:S01]  /*1fa70*/  MOV R142, R20 ;  /* 0x00000014008e7202 */ /* 0x000fe20000000f00 */
[----:B------:R-:W-:Y:S01]  /*1fa80*/  ULDC.64 UR6, c[0x0][0xc50] ;  /* 0x0003140000067ab9 */ /* 0x000fe20000000a00 */
[----:B------:R-:W-:Y:S01]  /*1fa90*/  F2FP.F16.F32.PACK_AB R54, R69, R68 ;  /* 0x000000444536723e */ /* 0x000fe200000000ff */
[----:B------:R-:W-:Y:S01]  /*1faa0*/  STSM.16.M88.4 [R154], R96 ;  /* 0x000000609a007844 */ /* 0x000fe20000000200 */
[----:B------:R-:W-:-:S02]  /*1fab0*/  F2FP.F16.F32.PACK_AB R55, R71, R70 ;  /* 0x000000464737723e */ /* 0x000fc400000000ff */
[----:B------:R-:W-:Y:S02]  /*1fac0*/  F2FP.F16.F32.PACK_AB R65, R67, R66 ;  /* 0x000000424341723e */ /* 0x000fe400000000ff */
[----:B------:R-:W-:Y:S01]  /*1fad0*/  F2FP.F16.F32.PACK_AB R48, R49, R48 ;  /* 0x000000303130723e */ /* 0x000fe200000000ff */
[----:B------:R-:W-:Y:S01]  /*1fae0*/  STSM.16.M88.4 [R229], R88 ;  /* 0x00000058e5007844 */ /* 0x000fe20000000200 */
[----:B------:R-:W-:Y:S01]  /*1faf0*/  MOV R143, R150 ;  /* 0x00000096008f7202 */ /* 0x000fe20000000f00 */
[----:B------:R-:W-:Y:S01]  /*1fb00*/  IMAD.IADD R57, R57, 0x1, R59 ;  /* 0x0000000139397824 */ /* 0x000fe200078e023b */
        /* <DEDUP_REMOVED lines=9> */
[----:B------:R-:W-:Y:S01]  /*1fba0*/  F2FP.F16.F32.PACK_AB R36, R37, R36 ;  /* 0x000000242524723e */ /* 0x000fe200000000ff */
[----:B------:R-:W-:Y:S01]  /*1fbb0*/  STSM.16.M88.4 [R227], R72 ;  /* 0x00000048e3007844 */ /* 0x000fe20000000200 */
[----:B------:R-:W-:-:S02]  /*1fbc0*/  MOV R21, R146 ;  /* 0x0000009200157202 */ /* 0x000fc40000000f00 */
[----:B------:R-:W-:Y:S02]  /*1fbd0*/  LEA R58, P3, R56, UR6, 0x2 ;  /* 0x00000006383a7c11 */ /* 0x000fe4000f8610ff */
        /* <DEDUP_REMOVED lines=14> */
[----:B------:R-:W-:Y:S01]  /*1fcc0*/  F2FP.F16.F32.PACK_AB R13, R15, R14 ;  /* 0x0000000e0f0d723e */ /* 0x000fe200000000ff */
[----:B------:R-:W-:Y:S01]  /*1fcd0*/  STSM.16.M88.4 [R20], R48 ;  /* 0x0000003014007844 */ /* 0x000fe20000000200 */
[----:B------:R-:W-:Y:S02]  /*1fce0*/  F2FP.F16.F32.PACK_AB R14, R9, R8 ;  /* 0x00000008090e723e */ /* 0x000fe400000000ff */
[----:B------:R-:W-:Y:S01]  /*1fcf0*/  F2FP.F16.F32.PACK_AB R15, R11, R10 ;  /* 0x0000000a0b0f723e */ /* 0x000fe200000000ff */
[----:B------:R-:W-:Y:S01]  /*1fd00*/  STSM.16.M88.4 [R21], R4 ;  /* 0x0000000415007844 */ /* 0x000fe20000000200 */
[----:B------:R-:W-:-:S03]  /*1fd10*/  LEA.HI.X R59, R56, UR7, R57, 0x2, P3 ;  /* 0x00000007383b7c11 */ /* 0x000fc600098f1439 */
[----:B------:R-:W-:Y:S04]  /*1fd20*/  STSM.16.M88.4 [R140], R36 ;  /* 0x000000248c007844 */ /* 0x000fe80000000200 */
[----:B------:R-:W-:Y:S04]  /*1fd30*/  STSM.16.M88.4 [R141], R28 ;  /* 0x0000001c8d007844 */ /* 0x000fe80000000200 */
[----:B------:R-:W-:Y:S04]  /*1fd40*/  STSM.16.M88.4 [R226], R12 ;  /* 0x0000000ce2007844 */ /* 0x000fe80000000200 */
[----:B------:R-:W-:Y:S04]  /*1fd50*/  SHFL.IDX PT, R44, R58, RZ, 0x1c1f ;  /* 0x001c1fff3a2c7589 */ /* 0x000fe800000e0000 */
[----:B------:R-:W0:Y:S01]  /*1fd60*/  SHFL.IDX PT, R45, R59, RZ, 0x1c1f ;  /* 0x001c1fff3b2d7589 */ /* 0x000e2200000e0000 */
[----:B------:R-:W-:Y:S01]  /*1fd70*/  BAR.SYNC.DEFER_BLOCKING 0x1, 0x100 ;  /* 0x0044000000007b1d */ /* 0x000fe20000010000 */
[----:B------:R-:W-:-:S05]  /*1fd80*/  ISETP.GE.OR P0, PT, R19, R0, P0 ;  /* 0x000000001300720c */ /* 0x000fca0000706670 */
[----:B0-----:R0:W-:Y:S08]  /*1fd90*/  @!P2 ST.E desc[UR36][R44.64], R3 ;  /* 0x000000032c00a985 */ /* 0x0011f0000c101924 */
[----:B------:R-:W2:Y:S01]  /*1fda0*/  @!P0 LDL R19, [R1+0x424] ;  /* 0x0004240001138983 */ /* 0x000ea20000100800 */
[----:B------:R-:W-:Y:S02]  /*1fdb0*/  IMAD R8, R210, 0x40, R193 ;  /* 0x00000040d2087824 */ /* 0x000fe400078e02c1 */
[----:B------:R-:W-:-:S04]  /*1fdc0*/  IMAD.MOV.U32 R9, RZ, RZ, 0x2 ;  /* 0x00000002ff097424 */ /* 0x000fc800078e00ff */
[----:B------:R-:W-:-:S03]  /*1fdd0*/  IMAD.WIDE R8, R8, R9, UR58 ;  /* 0x0000003a08087e25 */ /* 0x000fc6000f8e0209 */
        /* <DEDUP_REMOVED lines=8> */
[----:B------:R-:W-:Y:S01]  /*1fe60*/  LOP3.LUT R6, R11, 0x380, RZ, 0xc0, !PT ;  /* 0x000003800b067812 */ /* 0x000fe200078ec0ff */
[----:B------:R-:W-:Y:S01]  /*1fe70*/  SHFL.IDX PT, R20, R58, 0x1, 0x1c1f ;  /* 0x003c1f003a147f89 */ /* 0x000fe200000e0000 */
[----:B------:R-:W-:-:S02]  /*1fe80*/  SHF.R.U64 R52, R52, 0x3, RZ ;  /* 0x0000000334347819 */ /* 0x000fc400000012ff */
[----:B------:R-:W-:Y:S01]  /*1fe90*/  SHF.R.U64 R6, R6, 0x3, RZ ;  /* 0x0000000306067819 */ /* 0x000fe200000012ff */
[----:B------:R-:W2:Y:S01]  /*1fea0*/  SHFL.IDX PT, R21, R59, 0x1, 0x1c1f ;  /* 0x003c1f003b157f89 */ /* 0x000ea200000e0000 */
[----:B------:R-:W-:Y:S01]  /*1feb0*/  LOP3.LUT R52, R52, R53, RZ, 0x3c, !PT ;  /* 0x0000003534347212 */ /* 0x000fe200078e3cff */
[----:B------:R-:W-:Y:S01]  /*1fec0*/  IMAD.X R53, RZ, RZ, R9, P6 ;  /* 0x000000ffff357224 */ /* 0x000fe200030e0609 */
[----:B------:R-:W-:Y:S02]  /*1fed0*/  LOP3.LUT R10, R6, R11, RZ, 0x3c, !PT ;  /* 0x0000000b060a7212 */ /* 0x000fe400078e3cff */
[----:B------:R-:W-:-:S04]  /*1fee0*/  IADD3 R6, P6, R8, 0xf000, RZ ;  /* 0x0000f00008067810 */ /* 0x000fc80007fde0ff */
[----:B0-----:R-:W-:Y:S02]  /*1fef0*/  LOP3.LUT R3, R6, 0x380, RZ, 0xc0, !PT ;  /* 0x0000038006037812 */ /* 0x001fe400078ec0ff */
[C---:B------:R-:W-:Y:S02]  /*1ff00*/  IADD3 R25, P4, R8.reuse, 0x3000, RZ ;  /* 0x0000300008197810 */ /* 0x040fe40007f9e0ff */
[----:B------:R-:W-:Y:S02]  /*1ff10*/  SHF.R.U64 R3, R3, 0x3, RZ ;  /* 0x0000000303037819 */ /* 0x000fe400000012ff */
[----:B------:R-:W-:Y:S02]  /*1ff20*/  IADD3 R29, P5, R8, 0x4000, RZ ;  /* 0x00004000081d7810 */ /* 0x000fe40007fbe0ff */
[----:B------:R-:W-:Y:S02]  /*1ff30*/  LOP3.LUT R24, R25, 0x380, RZ, 0xc0, !PT ;  /* 0x0000038019187812 */ /* 0x000fe400078ec0ff */
[----:B------:R-:W-:-:S02]  /*1ff40*/  LOP3.LUT R28, R29, 0x380, RZ, 0xc0, !PT ;  /* 0x000003801d1c7812 */ /* 0x000fc400078ec0ff */
[----:B------:R-:W-:Y:S02]  /*1ff50*/  LOP3.LUT R72, R3, R6, RZ, 0x3c, !PT ;  /* 0x0000000603487212 */ /* 0x000fe400078e3cff */
[----:B------:R-:W0:Y:S01]  /*1ff60*/  @P1 LDC R3, c[0x0][0xcec] ;  /* 0x00033b00ff031b82 */ /* 0x000e220000000800 */
[----:B------:R-:W-:Y:S02]  /*1ff70*/  IADD3 R5, P3, R8, 0x2000, RZ ;  /* 0x0000200008057810 */ /* 0x000fe40007f7e0ff */
[----:B------:R-:W-:Y:S02]  /*1ff80*/  SHF.R.U64 R24, R24, 0x3, RZ ;  /* 0x0000000318187819 */ /* 0x000fe400000012ff */
[----:B------:R-:W-:Y:S01]  /*1ff90*/  SHF.R.U64 R28, R28, 0x3, RZ ;  /* 0x000000031c1c7819 */ /* 0x000fe200000012ff */
        /* <DEDUP_REMOVED lines=10> */
[----:B------:R-:W-:Y:S02]  /*20040*/  LOP3.LUT R36, R37, 0x380, RZ, 0xc0, !PT ;  /* 0x0000038025247812 */ /* 0x000fe400078ec0ff */
[----:B------:R-:W-:Y:S02]  /*20050*/  LOP3.LUT R40, R41, 0x380, RZ, 0xc0, !PT ;  /* 0x0000038029287812 */ /* 0x000fe400078ec0ff */
[----:B------:R-:W-:Y:S02]  /*20060*/  LOP3.LUT R44, R45, 0x380, RZ, 0xc0, !PT ;  /* 0x000003802d2c7812 */ /* 0x000fe400078ec0ff */
[----:B------:R-:W-:Y:S01]  /*20070*/  LOP3.LUT R48, R49, 0x380, RZ, 0xc0, !PT ;  /* 0x0000038031307812 */ /* 0x000fe200078ec0ff */
[----:B------:R-:W-:Y:S01]  /*20080*/  UIMAD UR5, UR12, UR10, URZ ;  /* 0x0000000a0c0572a4 */ /* 0x000fe2000f8e023f */
[----:B------:R-:W-:-:S02]  /*20090*/  SHF.R.U64 R36, R36, 0x3, RZ ;  /* 0x0000000324247819 */ /* 0x000fc400000012ff */
[----:B------:R-:W-:Y:S02]  /*200a0*/  SHF.R.U64 R40, R40, 0x3, RZ ;  /* 0x0000000328287819 */ /* 0x000fe400000012ff */
[----:B------:R-:W-:Y:S02]  /*200b0*/  SHF.R.U64 R44, R44, 0x3, RZ ;  /* 0x000000032c2c7819 */ /* 0x000fe400000012ff */
[----:B------:R-:W-:Y:S02]  /*200c0*/  SHF.R.U64 R48, R48, 0x3, RZ ;  /* 0x0000000330307819 */ /* 0x000fe400000012ff */
[----:B------:R-:W-:Y:S01]  /*200d0*/  LOP3.LUT R4, R5, 0x380, RZ, 0xc0, !PT ;  /* 0x0000038005047812 */ /* 0x000fe200078ec0ff */
[----:B------:R-:W-:Y:S01]  /*200e0*/  VIADD R78, R211, UR61 ;  /* 0x0000003dd34e7c36 */ /* 0x000fe20008000000 */
[----:B------:R-:W-:Y:S01]  /*200f0*/  LOP3.LUT R36, R36, R37, RZ, 0x3c, !PT ;  /* 0x0000002524247212 */ /* 0x000fe200078e3cff */
[----:B------:R-:W-:Y:S01]  /*20100*/  UIMAD.WIDE.U32 UR6, UR14, UR10, URZ ;  /* 0x0000000a0e0672a5 */ /* 0x000fe2000f8e003f */
[----:B------:R-:W-:Y:S01]  /*20110*/  LOP3.LUT R40, R40, R41, RZ, 0x3c, !PT ;  /* 0x0000002928287212 */ /* 0x000fe200078e3cff */
[----:B------:R-:W-:Y:S01]  /*20120*/  UIMAD UR5, UR14, UR11, UR5 ;  /* 0x0000000b0e0572a4 */ /* 0x000fe2000f8e0205 */
[----:B------:R-:W-:Y:S01]  /*20130*/  LOP3.LUT R44, R44, R45, RZ, 0x3c, !PT ;  /* 0x0000002d2c2c7212 */ /* 0x000fe200078e3cff */
[--C-:B------:R-:W-:Y:S01]  /*20140*/  IMAD.X R37, RZ, RZ, R9.reuse, P2 ;  /* 0x000000ffff257224 */ /* 0x100fe200010e0609 */
[----:B------:R-:W-:Y:S01]  /*20150*/  LOP3.LUT R48, R48, R49, RZ, 0x3c, !PT ;  /* 0x0000003130307212 */ /* 0x000fe200078e3cff */
[--C-:B------:R-:W-:Y:S01]  /*20160*/  IMAD.X R41, RZ, RZ, R9.reuse, P3 ;  /* 0x000000ffff297224 */ /* 0x100fe200018e0609 */
[----:B------:R-:W-:Y:S01]  /*20170*/  SHF.R.U64 R4, R4, 0x3, RZ ;  /* 0x0000000304047819 */ /* 0x000fe200000012ff */
[--C-:B------:R-:W-:Y:S01]  /*20180*/  IMAD.X R45, RZ, RZ, R9.reuse, P4 ;  /* 0x000000ffff2d7224 */ /* 0x100fe200020e0609 */
[C---:B------:R-:W-:Y:S01]  /*20190*/  IADD3 R57, P2, R8.reuse, 0xb000, RZ ;  /* 0x0000b00008397810 */ /* 0x040fe20007f5e0ff */
[----:B------:R-:W-:Y:S01]  /*201a0*/  IMAD.X R49, RZ, RZ, R9, P5 ;  /* 0x000000ffff317224 */ /* 0x000fe200028e0609 */
[C---:B------:R-:W-:Y:S01]  /*201b0*/  IADD3 R61, P3, R8.reuse, 0xc000, RZ ;  /* 0x0000c000083d7810 */ /* 0x040fe20007f7e0ff */
[----:B------:R-:W-:Y:S01]  /*201c0*/  ULDC.64 UR10, c[0x0][0xbf0] ;  /* 0x0002fc00000a7ab9 */ /* 0x000fe20000000a00 */
[----:B------:R-:W-:Y:S01]  /*201d0*/  IADD3 R65, P4, R8, 0xd000, RZ ;  /* 0x0000d00008417810 */ /* 0x000fe20007f9e0ff */
[----:B0-----:R-:W-:Y:S01]  /*201e0*/  @P1 IMAD.HI.U32 R3, R78, R3, RZ ;  /* 0x000000034e031227 */ /* 0x001fe200078e00ff */
[----:B------:R-:W-:Y:S01]  /*201f0*/  IADD3 R69, P5, R8, 0xe000, RZ ;  /* 0x0000e00008457810 */ /* 0x000fe20007fbe0ff */
[----:B------:R-:W-:Y:S01]  /*20200*/  UIMAD UR8, UR13, UR10, URZ ;  /* 0x0000000a0d0872a4 */ /* 0x000fe2000f8e023f */
[----:B------:R-:W-:Y:S01]  /*20210*/  LOP3.LUT R12, R4, R5, RZ, 0x3c, !PT ;  /* 0x00000005040c7212 */ /* 0x000fe200078e3cff */
[----:B------:R-:W-:Y:S01]  /*20220*/  UIADD3 UR7, UR7, UR5, URZ ;  /* 0x0000000507077290 */ /* 0x000fe2000fffe03f */
[----:B------:R-:W-:-:S02]  /*20230*/  LOP3.LUT R56, R57, 0x380, RZ, 0xc0, !PT ;  /* 0x0000038039387812 */ /* 0x000fc400078ec0ff */
[----:B------:R-:W-:Y:S02]  /*20240*/  LOP3.LUT R60, R61, 0x380, RZ, 0xc0, !PT ;  /* 0x000003803d3c7812 */ /* 0x000fe400078ec0ff */
[----:B------:R-:W-:Y:S02]  /*20250*/  LOP3.LUT R64, R65, 0x380, RZ, 0xc0, !PT ;  /* 0x0000038041407812 */ /* 0x000fe400078ec0ff */
[----:B------:R-:W-:Y:S02]  /*20260*/  LOP3.LUT R68, R69, 0x380, RZ, 0xc0, !PT ;  /* 0x0000038045447812 */ /* 0x000fe400078ec0ff */
[----:B------:R-:W-:Y:S01]  /*20270*/  LOP3.LUT R5, R8, 0x380, RZ, 0xc0, !PT ;  /* 0x0000038008057812 */ /* 0x000fe200078ec0ff */
[----:B------:R-:W-:Y:S02]  /*20280*/  UIMAD UR5, UR60, UR11, UR8 ;  /* 0x0000000b3c0572a4 */ /* 0x000fe4000f8e0208 */
[----:B------:R-:W-:Y:S01]  /*20290*/  UIMAD.WIDE.U32 UR6, UR60, UR10, UR6 ;  /* 0x0000000a3c0672a5 */ /* 0x000fe2000f8e0006 */
[----:B------:R-:W-:-:S02]  /*202a0*/  SHF.R.U64 R56, R56, 0x3, RZ ;  /* 0x0000000338387819 */ /* 0x000fc400000012ff */
[----:B------:R-:W-:Y:S02]  /*202b0*/  SHF.R.U64 R60, R60, 0x3, RZ ;  /* 0x000000033c3c7819 */ /* 0x000fe400000012ff */
[----:B------:R-:W-:Y:S02]  /*202c0*/  SHF.R.U64 R64, R64, 0x3, RZ ;  /* 0x0000000340407819 */ /* 0x000fe400000012ff */
[----:B------:R-:W-:Y:S02]  /*202d0*/  SHF.R.U64 R68, R68, 0x3, RZ ;  /* 0x0000000344447819 */ /* 0x000fe400000012ff */
[----:B------:R-:W-:Y:S01]  /*202e0*/  SHF.R.U64 R5, R5, 0x3, RZ ;  /* 0x0000000305057819 */ /* 0x000fe200000012ff */
[----:B------:R-:W-:Y:S01]  /*202f0*/  UIADD3 UR5, UR7, UR5, URZ ;  /* 0x0000000507057290 */ /* 0x000fe2000fffe03f */
        /* <DEDUP_REMOVED lines=10> */
[----:B------:R-:W-:Y:S01]  /*203a0*/  ULDC.64 UR10, c[0x0][0xbe0] ;  /* 0x0002f800000a7ab9 */ /* 0x000fe20000000a00 */
[----:B------:R-:W-:-:S02]  /*203b0*/  IMAD.MOV.U32 R5, RZ, RZ, R9 ;  /* 0x000000ffff057224 */ /* 0x000fc400078e0009 */
[----:B------:R-:W-:-:S05]  /*203c0*/  VIADD R81, R210, UR61 ;  /* 0x0000003dd2517c36 */ /* 0x000fca0008000000 */
[----:B------:R-:W-:Y:S01]  /*203d0*/  ISETP.GE.AND P2, PT, R81, R0, PT ;  /* 0x000000005100720c */ /* 0x000fe20003f46270 */
[----:B------:R-:W-:Y:S01]  /*203e0*/  BSSY B1, `(.L_x_11291) ;  /* 0x000004a000017945 */ /* 0x000fe20003800000 */
[----:B--2---:R0:W-:Y:S04]  /*203f0*/  @!P0 ST.E desc[UR36][R20.64], R19 ;  /* 0x0000001314008985 */ /* 0x0041e8000c101924 */
[----:B------:R-:W5:Y:S04]  /*20400*/  LD.E.128 R4, desc[UR36][R4.64] ;  /* 0x0000002404047980 */ /* 0x000f68000c101d00 */
[----:B------:R-:W5:Y:S01]  /*20410*/  LD.E.128 R8, desc[UR36][R10.64] ;  /* 0x000000240a087980 */ /* 0x000f62000c101d00 */
[----:B0-----:R-:W0:Y:S01]  /*20420*/  @P1 LDC R20, c[0x0][0xcf0] ;  /* 0x00033c00ff141b82 */ /* 0x001e220000000800 */
[----:B------:R-:W-:-:S02]  /*20430*/  IMAD.MOV.U32 R19, RZ, RZ, R78 ;  /* 0x000000ffff137224 */ /* 0x000fc400078e004e */
[----:B------:R-:W5:Y:S01]  /*20440*/  LD.E.128 R12, desc[UR36][R12.64] ;  /* 0x000000240c0c7980 */ /* 0x000f62000c101d00 */
[----:B------:R-:W-:-:S03]  /*20450*/  IMAD.U32 R21, RZ, RZ, UR7 ;  /* 0x00000007ff157e24 */ /* 0x000fc6000f8e00ff */
[----:B------:R-:W5:Y:S04]  /*20460*/  LD.E.128 R24, desc[UR36][R24.64] ;  /* 0x0000002418187980 */ /* 0x000f68000c101d00 */
[----:B------:R-:W5:Y:S04]  /*20470*/  LD.E.128 R28, desc[UR36][R28.64] ;  /* 0x000000241c1c7980 */ /* 0x000f68000c101d00 */
[----:B------:R-:W5:Y:S04]  /*20480*/  LD.E.128 R32, desc[UR36][R32.64] ;  /* 0x0000002420207980 */ /* 0x000f68000c101d00 */
[----:B------:R-:W5:Y:S04]  /*20490*/  LD.E.128 R36, desc[UR36][R36.64] ;  /* 0x0000002424247980 */ /* 0x000f68000c101d00 */
[----:B------:R-:W5:Y:S01]  /*204a0*/  LD.E.128 R40, desc[UR36][R40.64] ;  /* 0x0000002428287980 */ /* 0x000f62000c101d00 */
[----:B0-----:R-:W-:Y:S01]  /*204b0*/  @P1 SHF.R.U32.HI R19, RZ, R20, R3 ;  /* 0x00000014ff131219 */ /* 0x001fe20000011603 */
[----:B------:R-:W-:-:S02]  /*204c0*/  IMAD.U32 R20, RZ, RZ, UR6 ;  /* 0x00000006ff147e24 */ /* 0x000fc4000f8e00ff */
[----:B------:R-:W5:Y:S01]  /*204d0*/  LD.E.128 R44, desc[UR36][R44.64] ;  /* 0x000000242c2c7980 */ /* 0x000f62000c101d00 */
[----:B------:R-:W-:Y:S01]  /*204e0*/  IMAD.U32 R3, RZ, RZ, UR5 ;  /* 0x00000005ff037e24 */ /* 0x000fe2000f8e00ff */
[--C-:B------:R-:W-:Y:S01]  /*204f0*/  SHF.R.S32.HI R76, RZ, 0x1f, R19.reuse ;  /* 0x0000001fff4c7819 */ /* 0x100fe20000011413 */
[----:B------:R-:W-:Y:S01]  /*20500*/  IMAD.MOV R77, RZ, RZ, -R19 ;  /* 0x000000ffff4d7224 */ /* 0x000fe200078e0a13 */
[----:B------:R-:W5:Y:S01]  /*20510*/  LD.E.128 R48, desc[UR36][R48.64] ;  /* 0x0000002430307980 */ /* 0x000f62000c101d00 */
[----:B------:R-:W-:Y:S02]  /*20520*/  ULDC.64 UR6, c[0x0][0xbd8] ;  /* 0x0002f60000067ab9 */ /* 0x000fe40000000a00 */
[----:B------:R-:W-:Y:S01]  /*20530*/  IMAD R21, R2, R77, R78 ;  /* 0x0000004d02157224 */ /* 0x000fe200078e024e */
[----:B------:R-:W5:Y:S01]  /*20540*/  LD.E.128 R52, desc[UR36][R52.64] ;  /* 0x0000002434347980 */ /* 0x000f62000c101d00 */
[----:B------:R-:W-:Y:S02]  /*20550*/  IMAD R76, R76, UR10, RZ ;  /* 0x0000000a4c4c7c24 */ /* 0x000fe4000f8e02ff */
[----:B------:R-:W-:Y:S01]  /*20560*/  IMAD.MOV.U32 R2, RZ, RZ, R20 ;  /* 0x000000ffff027224 */ /* 0x000fe200078e0014 */
[----:B------:R-:W5:Y:S01]  /*20570*/  LD.E.128 R56, desc[UR36][R56.64] ;  /* 0x0000002438387980 */ /* 0x000f62000c101d00 */
[----:B------:R-:W-:-:S02]  /*20580*/  IMAD R77, R19, UR11, R76 ;  /* 0x0000000b134d7c24 */ /* 0x000fc4000f8e024c */
[----:B------:R-:W-:Y:S01]  /*20590*/  IMAD.WIDE.U32 R2, R19, UR10, R2 ;  /* 0x0000000a13027c25 */ /* 0x000fe2000f8e0002 */
        /* <DEDUP_REMOVED lines=13> */
[----:B------:R-:W-:Y:S01]  /*20670*/  VIADD R19, R81, 0x20 ;  /* 0x0000002051137836 */ /* 0x000fe20000000000 */
[----:B------:R-:W-:Y:S01]  /*20680*/  UIADD3 UR5, UR42, 0x32420, URZ ;  /* 0x000324202a057890 */ /* 0x000fe2000fffe03f */
[C---:B------:R-:W-:Y:S02]  /*20690*/  IMAD R77, R21.reuse, UR7, R20 ;  /* 0x00000007154d7c24 */ /* 0x040fe4000f8e0214 */
[----:B------:R-:W-:Y:S01]  /*206a0*/  IMAD.WIDE.U32 R2, R21, UR6, R2 ;  /* 0x0000000615027c25 */ /* 0x000fe2000f8e0002 */
[----:B------:R-:W-:Y:S01]  /*206b0*/  ISETP.GE.AND P1, PT, R19, R0, PT ;  /* 0x000000001300720c */ /* 0x000fe20003f26270 */
[----:B------:R-:W-:Y:S02]  /*206c0*/  ULDC.64 UR6, c[0x0][0xb80] ;  /* 0x0002e00000067ab9 */ /* 0x000fe40000000a00 */
[----:B------:R-:W-:Y:S01]  /*206d0*/  VIADD R19, R81, 0x40 ;  /* 0x0000004051137836 */ /* 0x000fe20000000000 */
[----:B------:R-:W-:Y:S01]  /*206e0*/  LEA R80, P3, R2, UR6, 0x1 ;  /* 0x0000000602507c11 */ /* 0x000fe2000f8608ff */
[----:B------:R-:W-:Y:S01]  /*206f0*/  IMAD.IADD R3, R3, 0x1, R77 ;  /* 0x0000000103037824 */ /* 0x000fe200078e024d */
[----:B------:R-:W-:-:S02]  /*20700*/  UPRMT UR5, URZ, 0x654, UR5 ;  /* 0x000006543f057896 */ /* 0x000fc40008000005 */
[----:B------:R-:W-:Y:S02]  /*20710*/  ISETP.GE.AND P0, PT, R19, R0, PT ;  /* 0x000000001300720c */ /* 0x000fe40003f06270 */
[----:B------:R-:W-:Y:S01]  /*20720*/  LEA.HI.X R19, R2, UR7, R3, 0x1, P3 ;  /* 0x0000000702137c11 */ /* 0x000fe200098f0c03 */
[----:B0-----:R0:W1:Y:S04]  /*20730*/  SHFL.IDX PT, R78, R80, RZ, 0x181f ;  /* 0x00181fff504e7589 */ /* 0x00106800000e0000 */
[----:B------:R0:W2:Y:S01]  /*20740*/  SHFL.IDX PT, R79, R19, RZ, 0x181f ;  /* 0x00181fff134f7589 */ /* 0x0000a200000e0000 */
[----:B------:R-:W-:Y:S01]  /*20750*/  SYNCS.ARRIVE.TRANS64.RED.A1T0 RZ, [UR5], RZ ;  /* 0x000000ffffff79a7 */ /* 0x000fe20008100405 */
[----:B------:R-:W-:Y:S05]  /*20760*/  @P2 BRA `(.L_x_11292) ;  /* 0x0000000000442947 */ /* 0x000fea0003800000 */
        /* <DEDUP_REMOVED lines=17> */
.L_x_11292:
[----:B------:R-:W-:Y:S05]  /*20880*/  BSYNC B1 ;  /* 0x0000000000017941 */ /* 0x000fea0003800000 */
.L_x_11291:
[----:B---3--:R3:W4:Y:S01]  /*20890*/  SHFL.IDX PT, R21, R19, 0x1, 0x181f ;  /* 0x00381f0013157f89 */ /* 0x00872200000e0000 */
        /* <DEDUP_REMOVED lines=9> */
[-C--:B-----5:R-:W-:Y:S02]  /*20930*/  @!P3 LEA R4, P5, R195, R20.reuse, 0x1 ;  /* 0x00000014c304b211 */ /* 0x0a0fe400078a08ff */
[-C--:B----4-:R-:W-:Y:S02]  /*20940*/  @!P4 LEA.HI.X R3, R193, R21.reuse, R203, 0x1, P6 ;  /* 0x00000015c103c211 */ /* 0x090fe400030f0ccb */
[-C--:B------:R-:W-:Y:S02]  /*20950*/  @!P2 LEA R6, P6, R194, R20.reuse, 0x1 ;  /* 0x00000014c206a211 */ /* 0x080fe400078c08ff */
        /* <DEDUP_REMOVED lines=8> */
.L_x_11294:
[----:B------:R-:W-:Y:S05]  /*209e0*/  BSYNC B1 ;  /* 0x0000000000017941 */ /* 0x000fea0003800000 */
.L_x_11293:
[----:B0----5:R0:W0:Y:S01]  /*209f0*/  SHFL.IDX PT, R9, R19, 0x2, 0x181f ;  /* 0x00581f0013097f89 */ /* 0x02102200000e0000 */
        /* <DEDUP_REMOVED lines=9> */
[-C--:B------:R-:W-:Y:S02]  /*20a90*/  @!P2 LEA R4, P5, R195, R8.reuse, 0x1 ;  /* 0x00000008c304a211 */ /* 0x080fe400078a08ff */
[-C--:B------:R-:W-:Y:S02]  /*20aa0*/  @!P1 LEA R6, P4, R194, R8.reuse, 0x1 ;  /* 0x00000008c2069211 */ /* 0x080fe400078808ff */
[-C--:B------:R-:W-:Y:S02]  /*20ab0*/  @!P3 LEA.HI.X R3, R193, R9.reuse, R203, 0x1, P6 ;  /* 0x00000009c103b211 */ /* 0x080fe400030f0ccb */
        /* <DEDUP_REMOVED lines=8> */
.L_x_11296:
[----:B------:R-:W-:Y:S05]  /*20b40*/  BSYNC B1 ;  /* 0x0000000000017941 */ /* 0x000fea0003800000 */
.L_x_11295:
[----:B0-----:R-:W-:Y:S01]  /*20b50*/  VIADD R3, R81, 0x60 ;  /* 0x0000006051037836 */ /* 0x001fe20000000000 */
[----:B---3--:R-:W0:Y:S04]  /*20b60*/  SHFL.IDX PT, R19, R19, 0x3, 0x181f ;  /* 0x00781f0013137f89 */ /* 0x008e2800000e0000 */
[----:B------:R-:W-:Y:S01]  /*20b70*/  ISETP.GE.AND P0, PT, R3, R0, PT ;  /* 0x000000000300720c */ /* 0x000fe20003f06270 */
[----:B------:R-:W3:-:S12]  /*20b80*/  SHFL.IDX PT, R80, R80, 0x3, 0x181f ;  /* 0x00781f0050507f89 */ /* 0x000ed800000e0000 */
[----:B------:R-:W-:Y:S05]  /*20b90*/  @P0 BRA `(.L_x_11297) ;  /* 0x0000000c00280947 */ /* 0x000fea0003800000 */
[----:B------:R-:W-:Y:S02]  /*20ba0*/  ULDC UR5, c[0x0][0xbc8] ;  /* 0x0002f20000057ab9 */ /* 0x000fe40000000800 */
[----:B------:R-:W-:Y:S02]  /*20bb0*/  ISETP.GE.AND P3, PT, R193, UR5, PT ;  /* 0x00000005c1007c0c */ /* 0x000fe4000bf66270 */
[----:B------:R-:W-:Y:S02]  /*20bc0*/  ISETP.GE.AND P4, PT, R195, UR5, PT ;  /* 0x00000005c3007c0c */ /* 0x000fe4000bf86270 */
[----:B------:R-:W-:-:S09]  /*20bd0*/  ISETP.GE.AND P5, PT, R194, UR5, PT ;  /* 0x00000005c2007c0c */ /* 0x000fd2000bfa6270 */
[-C--:B---3--:R-:W-:Y:S02]  /*20be0*/  @!P3 LEA R2, P0, R193, R80.reuse, 0x1 ;  /* 0x00000050c102b211 */ /* 0x088fe400078008ff */
[-C--:B------:R-:W-:Y:S02]  /*20bf0*/  @!P4 LEA R4, P1, R195, R80.reuse, 0x1 ;  /* 0x00000050c304c211 */ /* 0x080fe400078208ff */
[C---:B------:R-:W-:Y:S02]  /*20c00*/  @!P5 LEA R6, P2, R194.reuse, R80, 0x1 ;  /* 0x00000050c206d211 */ /* 0x040fe400078408ff */
        /* <DEDUP_REMOVED lines=12> */
.L_x_11290:
[----:B0-----:R-:W0:Y:S01]  /*20cd0*/  LDC R6, c[0x0][0xce8] ;  /* 0x00033a00ff067b82 */ /* 0x001e220000000800 */
[----:B------:R-:W-:Y:S01]  /*20ce0*/  R2UR UR5, R204 ;  /* 0x00000000cc0572ca */ /* 0x000fe200000e0000 */
[----:B------:R-:W-:Y:S01]  /*20cf0*/  USHF.R.S32.HI UR10, URZ, 0x1f, UR60 ;  /* 0x0000001f3f0a7899 */ /* 0x000fe2000801143c */
[----:B------:R-:W-:Y:S01]  /*20d00*/  ISETP.GE.AND P0, PT, R205, 0x80, PT ;  /* 0x00000080cd00780c */ /* 0x000fe20003f06270 */
[----:B------:R-:W-:Y:S10]  /*20d10*/  BSSY B1, `(.L_x_11298) ;  /* 0x000002f000017945 */ /* 0x000ff40003800000 */
[----:B------:R-:W-:Y:S01]  /*20d20*/  USHF.R.S32.HI UR8, URZ, 0x1f, UR5 ;  /* 0x0000001f3f087899 */ /* 0x000fe20008011405 */
        /* <DEDUP_REMOVED lines=14> */
[----:B------:R-:W-:Y:S01]  /*20e10*/  R2UR UR11, R204 ;  /* 0x00000000cc0b72ca */ /* 0x000fe200000e0000 */
[----:B------:R-:W-:Y:S01]  /*20e20*/  UIMAD UR5, UR8, UR12, URZ ;  /* 0x0000000c080572a4 */ /* 0x000fe2000f8e023f */
[----:B------:R-:W-:-:S09]  /*20e30*/  IMAD.MOV.U32 R2, RZ, RZ, R4 ;  /* 0x000000ffff027224 */ /* 0x000fd200078e0004 */
[----:B------:R-:W2:Y:S02]  /*20e40*/  @P0 LDC R5, c[0x0][0xcec] ;  /* 0x00033b00ff050b82 */ /* 0x000ea40000000800 */
[----:B------:R-:W-:Y:S02]  /*20e50*/  UIMAD.WIDE.U32 UR6, UR11, UR12, URZ ;  /* 0x0000000c0b0672a5 */ /* 0x000fe4000f8e003f */
[----:B------:R-:W-:-:S03]  /*20e60*/  UIMAD UR5, UR11, UR13, UR5 ;  /* 0x0000000d0b0572a4 */ /* 0x000fc6000f8e0205 */
[----:B------:R-:W-:Y:S01]  /*20e70*/  ULDC.64 UR12, c[0x0][0xc98] ;  /* 0x00032600000c7ab9 */ /* 0x000fe20000000a00 */
[----:B------:R-:W3:Y:S01]  /*20e80*/  @P0 LDC R7, c[0x0][0xcf0] ;  /* 0x00033c00ff070b82 */ /* 0x000ee20000000800 */
[----:B------:R-:W-:Y:S02]  /*20e90*/  UIADD3 UR7, UR7, UR5, URZ ;  /* 0x0000000507077290 */ /* 0x000fe4000fffe03f */
[----:B------:R-:W-:Y:S02]  /*20ea0*/  UIMAD UR5, UR10, UR12, URZ ;  /* 0x0000000c0a0572a4 */ /* 0x000fe4000f8e023f */
[----:B------:R-:W-:Y:S02]  /*20eb0*/  UIMAD.WIDE.U32 UR6, UR60, UR12, UR6 ;  /* 0x0000000c3c0672a5 */ /* 0x000fe4000f8e0006 */
[----:B------:R-:W-:-:S03]  /*20ec0*/  UIMAD UR5, UR60, UR13, UR5 ;  /* 0x0000000d3c0572a4 */ /* 0x000fc6000f8e0205 */
        /* <DEDUP_REMOVED lines=19> */
.L_x_11299:
[----:B------:R-:W-:Y:S05]  /*21000*/  BSYNC B1 ;  /* 0x0000000000017941 */ /* 0x000fea0003800000 */
.L_x_11298:
[----:B------:R-:W-:Y:S01]  /*21010*/  R2UR UR11, R204 ;  /* 0x00000000cc0b72ca */ /* 0x000fe200000e0000 */
[----:B------:R-:W-:Y:S01]  /*21020*/  ULDC.64 UR12, c[0x0][0xbe8] ;  /* 0x0002fa00000c7ab9 */ /* 0x000fe20000000a00 */
[----:B--2---:R-:W-:Y:S01]  /*21030*/  VIADD R4, R211, UR61 ;  /* 0x0000003dd3047c36 */ /* 0x004fe20008000000 */
[----:B------:R-:W-:Y:S01]  /*21040*/  UIMAD UR5, UR8, UR12, URZ ;  /* 0x0000000c080572a4 */ /* 0x000fe2000f8e023f */
[----:B------:R-:W-:Y:S01]  /*21050*/  VIADD R8, R210, UR61 ;  /* 0x0000003dd2087c36 */ /* 0x000fe20008000000 */
[----:B------:R-:W-:Y:S01]  /*21060*/  BSSY B1, `(.L_x_11300) ;  /* 0x000003b000017945 */ /* 0x000fe20003800000 */
[----:B0-----:R-:W-:-:S04]  /*21070*/  @P1 IMAD.HI.U32 R0, R4, R9, RZ ;  /* 0x0000000904001227 */ /* 0x001fc800078e00ff */
[----:B------:R-:W-:Y:S01]  /*21080*/  IMAD.MOV.U32 R5, RZ, RZ, R4 ;  /* 0x000000ffff057224 */ /* 0x000fe200078e0004 */
[----:B-1----:R-:W-:Y:S02]  /*21090*/  @P1 SHF.R.U32.HI R5, RZ, R11, R0 ;  /* 0x0000000bff051219 */ /* 0x002fe40000011600 */
[----:B------:R-:W-:Y:S02]  /*210a0*/  UIMAD.WIDE.U32 UR6, UR11, UR12, URZ ;  /* 0x0000000c0b0672a5 */ /* 0x000fe4000f8e003f */
[----:B------:R-:W-:Y:S01]  /*210b0*/  UIMAD UR5, UR11, UR13, UR5 ;  /* 0x0000000d0b0572a4 */ /* 0x000fe2000f8e0205 */
[--C-:B------:R-:W-:Y:S01]  /*210c0*/  SHF.R.S32.HI R0, RZ, 0x1f, R5.reuse ;  /* 0x0000001fff007819 */ /* 0x100fe20000011405 */
[----:B------:R-:W-:Y:S01]  /*210d0*/  IMAD.MOV R7, RZ, RZ, -R5 ;  /* 0x000000ffff077224 */ /* 0x000fe200078e0a05 */
[----:B------:R-:W-:Y:S01]  /*210e0*/  ULDC.64 UR12, c[0x0][0xbf0] ;  /* 0x0002fc00000c7ab9 */ /* 0x000fe20000000a00 */
[----:B------:R-:W-:Y:S02]  /*210f0*/  UIADD3 UR7, UR7, UR5, URZ ;  /* 0x0000000507077290 */ /* 0x000fe4000fffe03f */
[----:B------:R-:W-:Y:S01]  /*21100*/  UIMAD UR5, UR10, UR12, URZ ;  /* 0x0000000c0a0572a4 */ /* 0x000fe2000f8e023f */
[----:B------:R-:W-:Y:S01]  /*21110*/  IMAD R7, R6, R7, R4 ;  /* 0x0000000706077224 */ /* 0x000fe200078e0204 */
[----:B------:R-:W-:-:S02]  /*21120*/  UIMAD.WIDE.U32 UR6, UR60, UR12, UR6 ;  /* 0x0000000c3c0672a5 */ /* 0x000fc4000f8e0006 */
[----:B------:R-:W-:Y:S01]  /*21130*/  UIMAD UR5, UR60, UR13, UR5 ;  /* 0x0000000d3c0572a4 */ /* 0x000fe2000f8e0205 */
[----:B------:R-:W-:-:S03]  /*21140*/  ULDC.64 UR10, c[0x0][0xbe0] ;  /* 0x0002f800000a7ab9 */ /* 0x000fc60000000a00 */
[----:B------:R-:W-:Y:S01]  /*21150*/  UIADD3 UR5, UR7, UR5, URZ ;  /* 0x0000000507057290 */ /* 0x000fe2000fffe03f */
[----:B------:R-:W-:Y:S02]  /*21160*/  IMAD R0, R0, UR10, RZ ;  /* 0x0000000a00007c24 */ /* 0x000fe4000f8e02ff */
[----:B------:R-:W-:Y:S02]  /*21170*/  IMAD.U32 R3, RZ, RZ, UR7 ;  /* 0x00000007ff037e24 */ /* 0x000fe4000f8e00ff */
[----:B------:R-:W-:Y:S01]  /*21180*/  IMAD.U32 R2, RZ, RZ, UR6 ;  /* 0x00000006ff027e24 */ /* 0x000fe2000f8e00ff */
[----:B------:R-:W-:Y:S01]  /*21190*/  ULDC.64 UR6, c[0x0][0xbd8] ;  /* 0x0002f60000067ab9 */ /* 0x000fe20000000a00 */
[----:B------:R-:W-:Y:S01]  /*211a0*/  IMAD.U32 R3, RZ, RZ, UR5 ;  /* 0x00000005ff037e24 */ /* 0x000fe2000f8e00ff */
[----:B------:R-:W-:Y:S01]  /*211b0*/  ULDC UR5, c[0x0][0xb88] ;  /* 0x0002e20000057ab9 */ /* 0x000fe20000000800 */
[C---:B------:R-:W-:Y:S01]  /*211c0*/  IMAD R9, R5.reuse, UR11, R0 ;  /* 0x0000000b05097c24 */ /* 0x040fe2000f8e0200 */
[----:B------:R-:W-:Y:S01]  /*211d0*/  SHF.R.S32.HI R0, RZ, 0x1f, R7 ;  /* 0x0000001fff007819 */ /* 0x000fe20000011407 */
[----:B------:R-:W-:-:S04]  /*211e0*/  IMAD.WIDE.U32 R2, R5, UR10, R2 ;  /* 0x0000000a05027c25 */ /* 0x000fc8000f8e0002 */
[----:B------:R-:W-:Y:S02]  /*211f0*/  IMAD.IADD R3, R3, 0x1, R9 ;  /* 0x0000000103037824 */ /* 0x000fe400078e0209 */
[----:B------:R-:W-:Y:S02]  /*21200*/  IMAD R4, R0, UR6, RZ ;  /* 0x0000000600047c24 */ /* 0x000fe4000f8e02ff */
        /* <DEDUP_REMOVED lines=32> */
.L_x_11301:
[----:B------:R-:W-:Y:S05]  /*21410*/  BSYNC B1 ;  /* 0x0000000000017941 */ /* 0x000fea0003800000 */
.L_x_11300:
        /* <DEDUP_REMOVED lines=21> */
.L_x_11303:
[----:B------:R-:W-:Y:S05]  /*21570*/  BSYNC B1 ;  /* 0x0000000000017941 */ /* 0x000fea0003800000 */
.L_x_11302:
        /* <DEDUP_REMOVED lines=21> */
.L_x_11305:
[----:B------:R-:W-:Y:S05]  /*216d0*/  BSYNC B1 ;  /* 0x0000000000017941 */ /* 0x000fea0003800000 */
.L_x_11304:
        /* <DEDUP_REMOVED lines=22> */
.L_x_11297:
[----:B------:R-:W-:Y:S05]  /*21840*/  BSYNC B0 ;  /* 0x0000000000007941 */ /* 0x000fea0003800000 */
.L_x_11289:
[----:B------:R-:W-:Y:S02]  /*21850*/  ULDC UR5, c[0x0][0xd38] ;  /* 0x00034e0000057ab9 */ /* 0x000fe40000000800 */
[----:B------:R-:W-:-:S06]  /*21860*/  UISETP.GE.AND UP0, UPT, UR4, UR5, UPT ;  /* 0x000000050400728c */ /* 0x000fcc000bf06270 */
[----:B------:R-:W-:-:S13]  /*21870*/  PLOP3.LUT P0, PT, PT, PT, UP0, 0x80, 0x0 ;  /* 0x000000000000781c */ /* 0x000fda0003f0f008 */
[----:B------:R-:W-:Y:S05]  /*21880*/  @!P0 BRA `(.L_x_11306) ;  /* 0xfffffdf8008c8947 */ /* 0x000fea000383ffff */
[----:B------:R-:W-:Y:S05]  /*21890*/  EXIT ;  /* 0x000000000000794d */ /* 0x000fea0003800000 */
.L_x_11175:
[----:B------:R-:W-:-:S08]  /*218a0*/  NOP ;  /* 0x0000000000007918 */ /* 0x000fd00000000000 */
[----:B0-----:R-:W0:-:S00]  /*218b0*/  USETMAXREG.DEALLOC.CTAPOOL 0x28 ;  /* 0x00000028000079c8 */ /* 0x001e0000080e0500 */
        /* <DEDUP_REMOVED lines=14> */
[----:B------:R-:W-:Y:S01]  /*219a0*/  ULDC UR9, c[0x0][0x3b8] ;  /* 0x0000ee0000097ab9 */ /* 0x000fe20000000800 */
[----:B------:R-:W-:Y:S01]  /*219b0*/  ULDC UR7, c[0x0][0x320] ;  /* 0x0000c80000077ab9 */ /* 0x000fe20000000800 */
[----:B------:R-:W-:Y:S01]  /*219c0*/  LOP3.LUT R16, R16, 0xffffffef, RZ, 0xc0, !PT ;  /* 0xffffffef10107812 */ /* 0x000fe200078ec0ff */
[----:B------:R-:W0:Y:S01]  /*219d0*/  S2R R8, SR_TID.X ;  /* 0x0000000000087919 */ /* 0x000e220000002100 */
[----:B------:R-:W1:Y:S01]  /*219e0*/  S2UR UR6, SR_CgaCtaId ;  /* 0x00000000000679c3 */ /* 0x000e620000008800 */
[----:B------:R-:W-:Y:S01]  /*219f0*/  ULDC.64 UR42, c[0x0][0x2f0] ;  /* 0x0000bc00002a7ab9 */ /* 0x000fe20000000a00 */
[----:B------:R-:W-:Y:S01]  /*21a00*/  LOP3.LUT R16, R16, 0xfffbffff, RZ, 0xc0, !PT ;  /* 0xfffbffff10107812 */ /* 0x000fe200078ec0ff */
        /* <DEDUP_REMOVED lines=11> */
[----:B------:R-:W-:Y:S01]  /*21ac0*/  IMAD.MOV.U32 R18, RZ, RZ, RZ ;  /* 0x000000ffff127224 */ /* 0x000fe200078e00ff */
[----:B------:R-:W-:-:S02]  /*21ad0*/  UIMAD UR41, UR41, UR40, URZ ;  /* 0x00000028292972a4 */ /* 0x000fc4000f8e023f */
[----:B------:R-:W-:Y:S01]  /*21ae0*/  UIMAD UR42, UR4, UR42, URZ ;  /* 0x0000002a042a72a4 */ /* 0x000fe2000f8e023f */
[----:B------:R-:W-:-:S03]  /*21af0*/  ULDC UR49, c[0x0][0xc] ;  /* 0x0000030000317ab9 */ /* 0x000fc60000000800 */
[----:B------:R-:W-:Y:S02]  /*21b00*/  UIADD3 UR4, UR42, 0x5f, URZ ;  /* 0x0000005f2a047890 */ /* 0x000fe4000fffe03f */
[----:B------:R-:W-:Y:S02]  /*21b10*/  UIADD3 UR47, UR42, 0x1, -UR40 ;  /* 0x000000012a2f7890 */ /* 0x000fe4000fffe828 */
[----:B-1----:R-:W-:Y:S02]  /*21b20*/  ULEA UR6, UR6, UR5, 0x18 ;  /* 0x0000000506067291 */ /* 0x002fe4000f8ec03f */
[----:B------:R-:W-:Y:S02]  /*21b30*/  UIMAD.WIDE UR4, UR4, 0x2aaaaaab, URZ ;  /* 0x2aaaaaab040478a5 */ /* 0x000fe4000f8e023f */
[----:B------:R-:W-:Y:S01]  /*21b40*/  UIADD3 UR40, UR42, -UR40, URZ ;  /* 0x800000282a287290 */ /* 0x000fe2000fffe03f */
[C---:B0-----:R-:W-:Y:S01]  /*21b50*/  IMAD.SHL.U32 R29, R8.reuse, 0x8, RZ ;  /* 0x00000008081d7824 */ /* 0x041fe200078e00ff */
[----:B------:R-:W-:Y:S01]  /*21b60*/  LOP3.LUT R7, R8, 0x7f, RZ, 0xc0, !PT ;  /* 0x0000007f08077812 */ /* 0x000fe200078ec0ff */
[----:B------:R-:W-:Y:S01]  /*21b70*/  IMAD.U32 R17, RZ, RZ, UR6 ;  /* 0x00000006ff117e24 */ /* 0x000fe2000f8e00ff */
[----:B------:R-:W-:-:S02]  /*21b80*/  USHF.R.U32.HI UR39, URZ, 0x1f, UR5 ;  /* 0x0000001f3f277899 */ /* 0x000fc40008011605 */
[C---:B------:R-:W-:Y:S02]  /*21b90*/  LOP3.LUT R5, R29.reuse, 0x38, RZ, 0xc0, !PT ;  /* 0x000000381d057812 */ /* 0x040fe400078ec0ff */
[----:B------:R-:W-:Y:S01]  /*21ba0*/  LOP3.LUT R0, R29, 0x1f8, RZ, 0xc0, !PT ;  /* 0x000001f81d007812 */ /* 0x000fe200078ec0ff */
[----:B------:R-:W-:Y:S01]  /*21bb0*/  ULEA.HI.SX32 UR39, UR5, UR39, 0x1c ;  /* 0x0000002705277291 */ /* 0x000fe2000f8fe23f */
[C---:B------:R-:W-:Y:S02]  /*21bc0*/  LOP3.LUT R2, R5.reuse, 0x40, RZ, 0xfc, !PT ;  /* 0x0000004005027812 */ /* 0x040fe400078efcff */
[----:B------:R-:W-:Y:S02]  /*21bd0*/  ISETP.GE.AND P0, PT, R5, UR7, PT ;  /* 0x0000000705007c0c */ /* 0x000fe4000bf06270 */
[C---:B------:R-:W-:Y:S02]  /*21be0*/  ISETP.GE.AND P2, PT, R2.reuse, UR9, PT ;  /* 0x0000000902007c0c */ /* 0x040fe4000bf46270 */
[----:B------:R-:W-:-:S02]  /*21bf0*/  ISETP.GE.AND P1, PT, R2, UR7, PT ;  /* 0x0000000702007c0c */ /* 0x000fc4000bf26270 */
[----:B------:R-:W-:Y:S02]  /*21c00*/  LOP3.LUT R0, R0, 0x38, R8, 0x78, !PT ;  /* 0x0000003800007812 */ /* 0x000fe400078e7808 */
[----:B------:R-:W-:Y:S02]  /*21c10*/  LOP3.LUT R4, R5, 0x80, RZ, 0xfc, !PT ;  /* 0x0000008005047812 */ /* 0x000fe400078efcff */
[----:B------:R-:W-:Y:S02]  /*21c20*/  LOP3.LUT R29, R0, 0x200, R29, 0xf8, !PT ;  /* 0x00000200001d7812 */ /* 0x000fe400078ef81d */
[----:B------:R-:W-:Y:S02]  /*21c30*/  SEL R0, RZ, 0x1, P0 ;  /* 0x00000001ff007807 */ /* 0x000fe40000000000 */
[----:B------:R-:W-:Y:S01]  /*21c40*/  SEL R2, RZ, 0xffffffff, P1 ;  /* 0xffffffffff027807 */ /* 0x000fe20000800000 */
[----:B------:R-:W-:Y:S01]  /*21c50*/  IMAD R22, R29, 0x2, R17 ;  /* 0x000000021d167824 */ /* 0x000fe200078e0211 */
[----:B------:R-:W-:-:S02]  /*21c60*/  @P2 LOP3.LUT R16, R16, 0x40000, RZ, 0xfc, !PT ;  /* 0x0004000010102812 */ /* 0x000fc400078efcff */
[----:B------:R-:W-:Y:S02]  /*21c70*/  SHF.R.U32.HI R35, RZ, 0x3, R7 ;  /* 0x00000003ff237819 */ /* 0x000fe40000011607 */
[----:B------:R-:W-:-:S04]  /*21c80*/  @P1 LOP3.LUT R16, R16, 0x10, RZ, 0xfc, !PT ;  /* 0x0000001010101812 */ /* 0x000fc800078efcff */
[----:B------:R-:W-:-:S04]  /*21c90*/  LOP3.LUT R16, R16, 0xffffffdf, RZ, 0xc0, !PT ;  /* 0xffffffdf10107812 */ /* 0x000fc800078ec0ff */
[----:B------:R-:W-:Y:S02]  /*21ca0*/  @P0 LOP3.LUT R16, R16, 0x20, RZ, 0xfc, !PT ;  /* 0x0000002010100812 */ /* 0x000fe400078efcff */
[----:B------:R-:W-:Y:S02]  /*21cb0*/  ISETP.GE.AND P0, PT, R4, UR7, PT ;  /* 0x0000000704007c0c */ /* 0x000fe4000bf06270 */
[----:B------:R-:W-:-:S11]  /*21cc0*/  LOP3.LUT R16, R16, 0xfffffff7, RZ, 0xc0, !PT ;  /* 0xfffffff710107812 */ /* 0x000fd600078ec0ff */
[----:B------:R-:W-:-:S04]  /*21cd0*/  @P0 LOP3.LUT R16, R16, 0x8, RZ, 0xfc, !PT ;  /* 0x0000000810100812 */ /* 0x000fc800078efcff */
[----:B------:R-:W-:Y:S02]  /*21ce0*/  LOP3.LUT R16, R16, 0xfffdffff, RZ, 0xc0, !PT ;  /* 0xfffdffff10107812 */ /* 0x000fe400078ec0ff */
[----:B--2---:R-:W-:Y:S01]  /*21cf0*/  R2UR UR8, R3 ;  /* 0x00000000030872ca */ /* 0x004fe200000e0000 */
[----:B------:R-:W-:Y:S01]  /*21d00*/  IMAD.SHL.U32 R3, R2, 0x2, RZ ;  /* 0x0000000202037824 */ /* 0x000fe200078e00ff */
[----:B------:R-:W-:-:S04]  /*21d10*/  LOP3.LUT R2, R5, 0xc0, RZ, 0xfc, !PT ;  /* 0x000000c005027812 */ /* 0x000fc800078efcff */
[----:B------:R-:W-:Y:S02]  /*21d20*/  LOP3.LUT R0, R3, 0x2, R0, 0xe2, !PT ;  /* 0x0000000203007812 */ /* 0x000fe400078ee200 */
[----:B------:R-:W-:Y:S02]  /*21d30*/  SEL R3, RZ, 0x4, P0 ;  /* 0x00000004ff037807 */ /* 0x000fe40000000000 */
[----:B------:R-:W-:Y:S02]  /*21d40*/  ISETP.GE.AND P0, PT, R4, UR9, PT ;  /* 0x0000000904007c0c */ /* 0x000fe4000bf06270 */
[----:B------:R-:W-:Y:S01]  /*21d50*/  ISETP.GE.AND P1, PT, R2, UR9, PT ;  /* 0x0000000902007c0c */ /* 0x000fe2000bf26270 */
[----:B------:R-:W-:Y:S01]  /*21d60*/  ULOP3.LUT UR48, UR8, 0x2, URZ, 0xfc, !UPT ;  /* 0x0000000208307892 */ /* 0x000fe2000f8efc3f */
[----:B------:R-:W-:Y:S01]  /*21d70*/  LOP3.LUT R6, R0, R3, RZ, 0xfc, !PT ;  /* 0x0000000300067212 */ /* 0x000fe200078efcff */
[----:B------:R-:W-:Y:S01]  /*21d80*/  IMAD.SHL.U32 R0, R8, 0x10, RZ ;  /* 0x0000001008007824 */ /* 0x000fe200078e00ff */
[----:B------:R-:W-:-:S03]  /*21d90*/  ULDC UR8, c[0x0][0x2b8] ;  /* 0x0000ae0000087ab9 */ /* 0x000fc60000000800 */
[----:B------:R3:W-:Y:S01]  /*21da0*/  STL [R1+0x454], R6 ;  /* 0x0004540601007387 */ /* 0x0007e20000100800 */
[----:B------:R-:W-:-:S03]  /*21db0*/  LOP3.LUT R0, R35, 0x70, R0, 0xf8, !PT ;  /* 0x0000007023007812 */ /* 0x000fc600078ef800 */
[----:B------:R-:W-:Y:S02]  /*21dc0*/  @P0 LOP3.LUT R16, R16, 0x20000, RZ, 0xfc, !PT ;  /* 0x0002000010100812 */ /* 0x000fe400078efcff */
[----:B------:R-:W-:Y:S02]  /*21dd0*/  ISETP.GE.AND P0, PT, R2, UR7, PT ;  /* 0x0000000702007c0c */ /* 0x000fe4000bf06270 */
[----:B------:R-:W-:Y:S02]  /*21de0*/  LOP3.LUT R16, R16, 0xfffffffb, RZ, 0xc0, !PT ;  /* 0xfffffffb10107812 */ /* 0x000fe400078ec0ff */
[----:B------:R-:W-:-:S04]  /*21df0*/  SEL R36, RZ, 0x8, P0 ;  /* 0x00000008ff247807 */ /* 0x000fc80000000000 */
[----:B------:R-:W-:-:S05]  /*21e00*/  LOP3.LUT R36, R6, R36, RZ, 0xfc, !PT ;  /* 0x0000002406247212 */ /* 0x000fca00078efcff */
[----:B------:R-:W-:Y:S02]  /*21e10*/  @P0 LOP3.LUT R16, R16, 0x4, RZ, 0xfc, !PT ;  /* 0x0000000410100812 */ /* 0x000fe400078efcff */
[----:B------:R-:W-:Y:S02]  /*21e20*/  ISETP.GE.AND P0, PT, R5, UR43, PT ;  /* 0x0000002b05007c0c */ /* 0x000fe4000bf06270 */
[----:B------:R-:W-:-:S04]  /*21e30*/  LOP3.LUT R16, R16, 0xfffffffe, RZ, 0xc0, !PT ;  /* 0xfffffffe10107812 */ /* 0x000fc800078ec0ff */
[----:B------:R-:W-:-:S04]  /*21e40*/  LOP3.LUT R16, R16, 0xfffeffff, RZ, 0xc0, !PT ;  /* 0xfffeffff10107812 */ /* 0x000fc800078ec0ff */
[----:B------:R-:W-:Y:S02]  /*21e50*/  @P1 LOP3.LUT R16, R16, 0x10000, RZ, 0xfc, !PT ;  /* 0x0001000010101812 */ /* 0x000fe400078efcff */
[C---:B------:R-:W-:Y:S02]  /*21e60*/  ISETP.GE.AND P1, PT, R5.reuse, UR8, PT ;  /* 0x0000000805007c0c */ /* 0x040fe4000bf26270 */
[----:B------:R-:W-:Y:S02]  /*21e70*/  @P0 LOP3.LUT R16, R16, 0x1, RZ, 0xfc, !PT ;  /* 0x0000000110100812 */ /* 0x000fe400078efcff */
[----:B------:R-:W-:Y:S02]  /*21e80*/  ISETP.GE.AND P0, PT, R5, UR9, PT ;  /* 0x0000000905007c0c */ /* 0x000fe4000bf06270 */
[----:B------:R-:W-:-:S04]  /*21e90*/  LOP3.LUT R16, R16, 0xfff7ffff, RZ, 0xc0, !PT ;  /* 0xfff7ffff10107812 */ /* 0x000fc800078ec0ff */
[----:B------:R-:W-:-:S04]  /*21ea0*/  LOP3.LUT R16, R16, 0xffefffff, RZ, 0xc0, !PT ;  /* 0xffefffff10107812 */ /* 0x000fc800078ec0ff */
[----:B------:R-:W-:-:S04]  /*21eb0*/  @P1 LOP3.LUT R16, R16, 0x100000, RZ, 0xfc, !PT ;  /* 0x0010000010101812 */ /* 0x000fc800078efcff */
[----:B---3--:R-:W-:-:S07]  /*21ec0*/  @P0 LOP3.LUT R16, R16, 0x80000, RZ, 0xfc, !PT ;  /* 0x0008000010100812 */ /* 0x008fce00078efcff */
.L_x_11366:
        /* <DEDUP_REMOVED lines=22> */
.L_x_11308:
[----:B------:R-:W-:Y:S01]  /*22030*/  ULDC UR8, c[0x0][0xd54] ;  /* 0x0003550000087ab9 */ /* 0x000fe20000000800 */
[----:B------:R-:W-:Y:S01]  /*22040*/  UMOV UR6, UR7 ;  /* 0x0000000700067c82 */ /* 0x000fe20008000000 */
[----:B------:R-:W-:-:S11]  /*22050*/  UISETP.NE.AND UP0, UPT, UR8, 0x1, UPT ;  /* 0x000000010800788c */ /* 0x000fd6000bf05270 */
[----:B------:R-:W-:Y:S02]  /*22060*/  @UP0 ULDC.64 UR10, c[0x0][0xd58] ;  /* 0x00035600000a0ab9 */ /* 0x000fe40000000a00 */
[----:B------:R-:W-:-:S04]  /*22070*/  UIMAD.WIDE.U32 UR4, UR7, UR10, URZ ;  /* 0x0000000a070472a5 */ /* 0x000fc8000f8e003f */
[----:B------:R-:W-:-:S04]  /*22080*/  @UP0 USHF.R.U32.HI UR6, URZ, UR11, UR5 ;  /* 0x0000000b3f060299 */ /* 0x000fc80008011605 */
[----:B------:R-:W-:-:S12]  /*22090*/  UIMAD UR4, UR6, UR8, URZ ;  /* 0x00000008060472a4 */ /* 0x000fd8000f8e023f */
.L_x_11309:
        /* <DEDUP_REMOVED lines=48> */
.L_x_11311:
[----:B------:R-:W-:-:S11]  /*223a0*/  UISETP.NE.AND UP1, UPT, UR5, 0x1, UPT ;  /* 0x000000010500788c */ /* 0x000fd6000bf25270 */
[----:B------:R-:W-:Y:S02]  /*223b0*/  @UP1 ULDC.64 UR10, c[0x0][0xae0] ;  /* 0x0002b800000a1ab9 */ /* 0x000fe40000000a00 */
[----:B------:R-:W-:-:S04]  /*223c0*/  UIMAD.WIDE.U32 UR6, UR8, UR10, URZ ;  /* 0x0000000a080672a5 */ /* 0x000fc8000f8e003f */
[----:B------:R-:W-:-:S12]  /*223d0*/  @UP1 USHF.R.U32.HI UR8, URZ, UR11, UR7 ;  /* 0x0000000b3f081299 */ /* 0x000fd80008011607 */
.L_x_11312:
[----:B------:R-:W-:-:S04]  /*223e0*/  UIMAD UR8, UR8, UR5, UR5 ;  /* 0x00000005080872a4 */ /* 0x000fc8000f8e0205 */
[----:B------:R-:W-:-:S04]  /*223f0*/  UISETP.LT.AND UP1, UPT, UR4, UR8, UPT ;  /* 0x000000080400728c */ /* 0x000fc8000bf21270 */
[----:B------:R-:W-:-:S12]  /*22400*/  USEL UR4, UR4, UR8, UP1 ;  /* 0x0000000804047287 */ /* 0x000fd80008800000 */
.L_x_11310:
        /* <DEDUP_REMOVED lines=28> */
.L_x_11314:
[----:B------:R-:W-:-:S11]  /*225d0*/  UISETP.NE.AND UP0, UPT, UR5, 0x1, UPT ;  /* 0x000000010500788c */ /* 0x000fd6000bf05270 */
[----:B------:R-:W-:Y:S02]  /*225e0*/  @UP0 ULDC.64 UR10, c[0x0][0xae0] ;  /* 0x0002b800000a0ab9 */ /* 0x000fe40000000a00 */
[----:B------:R-:W-:-:S04]  /*225f0*/  UIMAD.WIDE.U32 UR6, UR4, UR10, URZ ;  /* 0x0000000a040672a5 */ /* 0x000fc8000f8e003f */
[----:B------:R-:W-:-:S12]  /*22600*/  @UP0 USHF.R.U32.HI UR4, URZ, UR11, UR7 ;  /* 0x0000000b3f040299 */ /* 0x000fd80008011607 */
.L_x_11315:
[----:B------:R-:W-:-:S04]  /*22610*/  UIMAD UR4, UR4, UR5, URZ ;  /* 0x00000005040472a4 */ /* 0x000fc8000f8e023f */
[----:B------:R-:W-:-:S04]  /*22620*/  UISETP.LT.AND UP0, UPT, UR8, UR4, UPT ;  /* 0x000000040800728c */ /* 0x000fc8000bf01270 */
[----:B------:R-:W-:-:S12]  /*22630*/  USEL UR8, UR8, UR4, !UP0 ;  /* 0x0000000408087287 */ /* 0x000fd8000c000000 */
.L_x_11313:
        /* <DEDUP_REMOVED lines=26> */
.L_x_11317:
        /* <DEDUP_REMOVED lines=20> */
.L_x_11320:
[----:B------:R-:W-:Y:S05]  /*22920*/  BSYNC B6 ;  /* 0x0000000000067941 */ /* 0x000fea0003800000 */
.L_x_11319:
        /* <DEDUP_REMOVED lines=20> */
.L_x_11323:
        /* <DEDUP_REMOVED lines=15> */
.L_x_11322:
[----:B------:R-:W-:Y:S05]  /*22b60*/  BSYNC B6 ;  /* 0x0000000000067941 */ /* 0x000fea0003800000 */
.L_x_11321:
        /* <DEDUP_REMOVED lines=17> */
.L_x_11383:
[----:B-1----:R-:W1:Y:S01]  /*22c80*/  S2R R2, SR_TID.X ;  /* 0x0000000000027919 */ /* 0x002e620000002100 */
[----:B0-----:R-:W-:Y:S01]  /*22c90*/  ISETP.NE.AND P1, PT, R10, 0x1, PT ;  /* 0x000000010a00780c */ /* 0x001fe20003f25270 */
[----:B------:R-:W-:Y:S01]  /*22ca0*/  IMAD.MOV.U32 R25, RZ, RZ, RZ ;  /* 0x000000ffff197224 */ /* 0x000fe200078e00ff */
[----:B-----5:R-:W-:Y:S02]  /*22cb0*/  SHF.R.S32.HI R30, RZ, 0x1f, R28 ;  /* 0x0000001fff1e7819 */ /* 0x020fe4000001141c */
[----:B------:R-:W-:-:S09]  /*22cc0*/  LOP3.LUT R16, R16, 0xffff7fff, RZ, 0xc0, !PT ;  /* 0xffff7fff10107812 */ /* 0x000fd200078ec0ff */
[----:B------:R-:W0:Y:S01]  /*22cd0*/  @P1 LDC R3, c[0x0][0x438] ;  /* 0x00010e00ff031b82 */ /* 0x000e220000000800 */
[----:B------:R-:W-:Y:S01]  /*22ce0*/  @P1 LOP3.LUT R16, R16, 0x8000, RZ, 0xfc, !PT ;  /* 0x0000800010101812 */ /* 0x000fe200078efcff */
[----:B-1----:R-:W-:-:S06]  /*22cf0*/  IMAD.SHL.U32 R8, R2, 0x10, RZ ;  /* 0x0000001002087824 */ /* 0x002fcc00078e00ff */
[----:B------:R-:W1:Y:S01]  /*22d00*/  @P1 LDC R2, c[0x0][0x434] ;  /* 0x00010d00ff021b82 */ /* 0x000e620000000800 */
[----:B------:R-:W-:-:S05]  /*22d10*/  LOP3.LUT R8, R35, 0x70, R8, 0xf8, !PT ;  /* 0x0000007023087812 */ /* 0x000fca00078ef808 */
[----:B------:R-:W-:-:S04]  /*22d20*/  IMAD R4, R0, 0x60, R8 ;  /* 0x0000006000047824 */ /* 0x000fc800078e0208 */
[C---:B------:R-:W-:Y:S01]  /*22d30*/  IMAD.IADD R33, R4.reuse, 0x1, R31 ;  /* 0x0000000104217824 */ /* 0x040fe200078e021f */
[----:B------:R-:W-:-:S03]  /*22d40*/  ISETP.GE.AND P0, PT, R4, UR42, PT ;  /* 0x0000002a04007c0c */ /* 0x000fc6000bf06270 */
[----:B------:R-:W-:Y:S01]  /*22d50*/  IMAD.MOV.U32 R9, RZ, RZ, R33 ;  /* 0x000000ffff097224 */ /* 0x000fe200078e0021 */
[----:B------:R-:W-:Y:S01]  /*22d60*/  ISETP.GT.U32.OR P0, PT, R8, 0x5f, P0 ;  /* 0x0000005f0800780c */ /* 0x000fe20000704470 */
[----:B-1----:R-:W-:-:S05]  /*22d70*/  @P1 IMAD.HI.U32 R2, R33, R2, RZ ;  /* 0x0000000221021227 */ /* 0x002fca00078e00ff */
[----:B0-----:R-:W-:-:S07]  /*22d80*/  @P1 SHF.R.U32.HI R9, RZ, R3, R2 ;  /* 0x00000003ff091219 */ /* 0x001fce0000011602 */
        /* <DEDUP_REMOVED lines=9> */
[----:B------:R-:W-:Y:S01]  /*22e20*/  @!P0 LEA.HI.X R5, R2, R5, R3, 0x2, P1 ;  /* 0x0000000502058211 */ /* 0x000fe200008f1403 */
[----:B------:R-:W-:-:S04]  /*22e30*/  IMAD.MOV R2, RZ, RZ, -R9 ;  /* 0x000000ffff027224 */ /* 0x000fc800078e0a09 */
[----:B------:R-:W-:Y:S01]  /*22e40*/  IMAD R33, R10, R2, R33 ;  /* 0x000000020a217224 */ /* 0x000fe200078e0221 */
[----:B------:R0:W5:Y:S01]  /*22e50*/  @!P0 LDG.E R25, desc[UR36][R4.64] ;  /* 0x0000002404198981 */ /* 0x000162000c1e1900 */
[----:B------:R-:W-:Y:S01]  /*22e60*/  IMAD R2, RZ, RZ, -UR38 ;  /* 0x80000026ff027e24 */ /* 0x000fe2000f8e02ff */
[----:B------:R-:W-:Y:S02]  /*22e70*/  ISETP.GT.U32.AND P0, PT, R8, 0x5f, PT ;  /* 0x0000005f0800780c */ /* 0x000fe40003f04070 */
[----:B------:R-:W-:Y:S01]  /*22e80*/  LOP3.LUT R16, R16, 0xffffdfff, RZ, 0xc0, !PT ;  /* 0xffffdfff10107812 */ /* 0x000fe200078ec0ff */
[----:B------:R-:W-:Y:S02]  /*22e90*/  IMAD R19, R19, R2, UR46 ;  /* 0x0000002e13137e24 */ /* 0x000fe4000f8e0202 */
[----:B------:R-:W-:-:S03]  /*22ea0*/  IMAD.U32 R2, RZ, RZ, UR48 ;  /* 0x00000030ff027e24 */ /* 0x000fc6000f8e00ff */
[----:B------:R-:W-:Y:S02]  /*22eb0*/  SHF.R.S32.HI R27, RZ, 0x1f, R19 ;  /* 0x0000001fff1b7819 */ /* 0x000fe40000011413 */
[----:B------:R-:W-:-:S13]  /*22ec0*/  ISETP.NE.AND P2, PT, R2, 0x3, PT ;  /* 0x000000030200780c */ /* 0x000fda0003f45270 */
[----:B------:R-:W-:-:S04]  /*22ed0*/  @P2 LOP3.LUT R16, R16, 0x2000, RZ, 0xfc, !PT ;  /* 0x0000200010102812 */ /* 0x000fc800078efcff */
[----:B------:R-:W-:-:S04]  /*22ee0*/  LOP3.LUT R16, R16, 0xfffffffd, RZ, 0xc0, !PT ;  /* 0xfffffffd10107812 */ /* 0x000fc800078ec0ff */
[----:B------:R-:W-:Y:S01]  /*22ef0*/  @P0 LOP3.LUT R16, R16, 0x2, RZ, 0xfc, !PT ;  /* 0x0000000210100812 */ /* 0x000fe200078efcff */
[----:B0-----:R-:W-:Y:S06]  /*22f00*/  @!P2 BRA `(.L_x_11325) ;  /* 0x000000000004a947 */ /* 0x001fec0003800000 */
[----:B------:R-:W-:Y:S01]  /*22f10*/  BPT.TRAP 0x1 ;  /* 0x000000040000795c */ /* 0x000fe20000300000 */
.L_x_11325:
[----:B------:R-:W-:Y:S01]  /*22f20*/  IMAD R24, R18, 0x8, R17 ;  /* 0x0000000812187824 */ /* 0x000fe200078e0211 */
[----:B------:R-:W-:Y:S01]  /*22f30*/  SHF.L.U32 R3, R26, 0x1f, RZ ;  /* 0x0000001f1a037819 */ /* 0x000fe200000006ff */
[----:B------:R-:W-:Y:S03]  /*22f40*/  BSSY B0, `(.L_x_11326) ;  /* 0x0000003000007945 */ /* 0x000fe60003800000 */
[----:B------:R-:W0:Y:S02]  /*22f50*/  SYNCS.PHASECHK.TRANS64.TRYWAIT P0, [R24+URZ+0x32440], R3 ;  /* 0x03244003180075a7 */ /* 0x000e24000800017f */
[----:B0-----:R-:W-:Y:S05]  /*22f60*/  @!P0 BRA `(.L_x_11327) ;  /* 0x0000003c00388947 */ /* 0x001fea0003800000 */
.L_x_11384:
[----:B------:R-:W-:Y:S05]  /*22f70*/  BSYNC B0 ;  /* 0x0000000000007941 */ /* 0x000fea0003800000 */
.L_x_11326:
[----:B------:R-:W-:Y:S01]  /*22f80*/  SHF.R.S32.HI R37, RZ, 0x1f, R33 ;  /* 0x0000001fff257819 */ /* 0x000fe20000011421 */
[----:B------:R-:W-:Y:S01]  /*22f90*/  ULDC.64 UR4, c[0x0][0x300] ;  /* 0x0000c00000047ab9 */ /* 0x000fe20000000a00 */
[----:B------:R-:W1:Y:S01]  /*22fa0*/  S2R R6, SR_TID.X ;  /* 0x0000000000067919 */ /* 0x000e620000002100 */
[----:B-----5:R-:W-:Y:S02]  /*22fb0*/  SHF.R.S32.HI R4, RZ, 0x1f, R25 ;  /* 0x0000001fff047819 */ /* 0x020fe40000011419 */
[----:B------:R-:W-:Y:S01]  /*22fc0*/  IMAD R2, R37, UR4, RZ ;  /* 0x0000000425027c24 */ /* 0x000fe2000f8e02ff */
[----:B------:R-:W-:Y:S02]  /*22fd0*/  LOP3.LUT P2, RZ, R16, 0x1, RZ, 0xc0, !PT ;  /* 0x0000000110ff7812 */ /* 0x000fe4000784c0ff */
[----:B------:R2:W-:Y:S01]  /*22fe0*/  STL [R1+0x440], R4 ;  /* 0x0004400401007387 */ /* 0x0005e20000100800 */
[C---:B------:R-:W-:Y:S02]  /*22ff0*/  IMAD R5, R33.reuse, UR5, R2 ;  /* 0x0000000521057c24 */ /* 0x040fe4000f8e0202 */
[----:B0-----:R-:W-:Y:S01]  /*23000*/  IMAD.WIDE.U32 R2, R33, UR4, RZ ;  /* 0x0000000421027c25 */ /* 0x001fe2000f8e00ff */
[----:B------:R-:W-:-:S03]  /*23010*/  ULDC.64 UR4, c[0x0][0x310] ;  /* 0x0000c40000047ab9 */ /* 0x000fc60000000a00 */
[----:B------:R-:W-:Y:S02]  /*23020*/  IMAD.IADD R3, R3, 0x1, R5 ;  /* 0x0000000103037824 */ /* 0x000fe400078e0205 */
[----:B--2---:R-:W-:Y:S02]  /*23030*/  IMAD R4, R4, UR4, RZ ;  /* 0x0000000404047c24 */ /* 0x004fe4000f8e02ff */
        /* <DEDUP_REMOVED lines=57> */
.L_x_11398:
        /* <DEDUP_REMOVED lines=10> */
.L_x_11329:
        /* <DEDUP_REMOVED lines=10> */
.L_x_11330:
        /* <DEDUP_REMOVED lines=24> */
.L_x_11332:
[----:B------:R-:W-:Y:S05]  /*23690*/  BSYNC B6 ;  /* 0x0000000000067941 */ /* 0x000fea0003800000 */
.L_x_11331:
[----:B------:R-:W2:Y:S01]  /*236a0*/  S2R R20, SR_TID.X ;  /* 0x0000000000147919 */ /* 0x000ea20000002100 */
[----:B------:R-:W-:Y:S01]  /*236b0*/  UISETP.NE.AND UP0, UPT, UR50, URZ, UPT ;  /* 0x0000003f3200728c */ /* 0x000fe2000bf05270 */
[----:B------:R-:W-:Y:S01]  /*236c0*/  R2UR UR6, R27 ;  /* 0x000000001b0672ca */ /* 0x000fe200000e0000 */
[----:B------:R-:W-:Y:S01]  /*236d0*/  ULDC.64 UR8, c[0x0][0x2d8] ;  /* 0x0000b60000087ab9 */ /* 0x000fe20000000a00 */
[----:B------:R-:W-:Y:S02]  /*236e0*/  R2UR UR7, R19 ;  /* 0x00000000130772ca */ /* 0x000fe400000e0000 */
[----:B------:R-:W-:Y:S02]  /*236f0*/  LOP3.LUT P5, RZ, R16, 0x100000, RZ, 0xc0, !PT ;  /* 0x0010000010ff7812 */ /* 0x000fe400078ac0ff */
[----:B------:R-:W-:-:S04]  /*23700*/  PLOP3.LUT P0, PT, PT, PT, UP0, 0x80, 0x0 ;  /* 0x000000000000781c */ /* 0x000fc80003f0f008 */
[----:B------:R-:W-:-:S03]  /*23710*/  @UP0 ULDC UR4, c[0x0][0x44c] ;  /* 0x0001130000040ab9 */ /* 0x000fc60000000800 */
[----:B------:R-:W-:-:S04]  /*23720*/  UIMAD UR6, UR6, UR8, URZ ;  /* 0x00000008060672a4 */ /* 0x000fc8000f8e023f */
[----:B------:R-:W-:Y:S01]  /*23730*/  UIMAD UR6, UR7, UR9, UR6 ;  /* 0x00000009070672a4 */ /* 0x000fe2000f8e0206 */
[----:B--2---:R-:W-:-:S05]  /*23740*/  IMAD.SHL.U32 R20, R20, 0x10, RZ ;  /* 0x0000001014147824 */ /* 0x004fca00078e00ff */
[----:B------:R-:W-:-:S05]  /*23750*/  LOP3.LUT R20, R35, 0x70, R20, 0xf8, !PT ;  /* 0x0000007023147812 */ /* 0x000fca00078ef814 */
[----:B------:R-:W-:-:S04]  /*23760*/  VIADD R34, R20, UR43 ;  /* 0x0000002b14227c36 */ /* 0x000fc80008000000 */
[----:B------:R-:W-:Y:S01]  /*23770*/  @P0 IMAD.HI.U32 R0, R34, UR4, RZ ;  /* 0x0000000422000c27 */ /* 0x000fe2000f8e00ff */
[----:B------:R-:W-:Y:S01]  /*23780*/  PLOP3.LUT P0, PT, PT, PT, UP0, 0x80, 0x0 ;  /* 0x000000000000781c */ /* 0x000fe20003f0f008 */
[----:B------:R-:W-:Y:S02]  /*23790*/  @UP0 ULDC UR4, c[0x0][0x450] ;  /* 0x0001140000040ab9 */ /* 0x000fe40000000800 */
[----:B------:R-:W-:-:S10]  /*237a0*/  IMAD.MOV.U32 R7, RZ, RZ, R34 ;  /* 0x000000ffff077224 */ /* 0x000fd400078e0022 */
[----:B------:R-:W-:Y:S02]  /*237b0*/  @P0 SHF.R.U32.HI R7, RZ, UR4, R0 ;  /* 0x00000004ff070c19 */ /* 0x000fe40008011600 */
[----:B------:R-:W-:Y:S02]  /*237c0*/  R2UR UR4, R19 ;  /* 0x00000000130472ca */ /* 0x000fe400000e0000 */
[----:B------:R-:W-:-:S11]  /*237d0*/  SHF.R.S32.HI R0, RZ, 0x1f, R7 ;  /* 0x0000001fff007819 */ /* 0x000fd60000011407 */
[----:B------:R-:W-:-:S03]  /*237e0*/  UIMAD.WIDE.U32 UR4, UR4, UR8, URZ ;  /* 0x00000008040472a5 */ /* 0x000fc6000f8e003f */
[----:B------:R-:W-:Y:S01]  /*237f0*/  ULDC.64 UR8, c[0x0][0x2e0] ;  /* 0x0000b80000087ab9 */ /* 0x000fe20000000a00 */
[----:B------:R-:W-:Y:S02]  /*23800*/  UIADD3 UR5, UR5, UR6, URZ ;  /* 0x0000000605057290 */ /* 0x000fe4000fffe03f */
[----:B------:R-:W-:Y:S02]  /*23810*/  UIMAD UR6, UR51, UR8, URZ ;  /* 0x00000008330672a4 */ /* 0x000fe4000f8e023f */
[----:B------:R-:W-:Y:S02]  /*23820*/  UIMAD.WIDE.U32 UR4, UR38, UR8, UR4 ;  /* 0x00000008260472a5 */ /* 0x000fe4000f8e0004 */
[----:B------:R-:W-:-:S04]  /*23830*/  UIMAD UR6, UR38, UR9, UR6 ;  /* 0x00000009260672a4 */ /* 0x000fc8000f8e0206 */
[----:B------:R-:W-:Y:S02]  /*23840*/  UIADD3 UR6, UR5, UR6, URZ ;  /* 0x0000000605067290 */ /* 0x000fe4000fffe03f */
[----:B0-----:R-:W-:Y:S02]  /*23850*/  IMAD.U32 R5, RZ, RZ, UR5 ;  /* 0x00000005ff057e24 */ /* 0x001fe4000f8e00ff */
[----:B------:R-:W-:Y:S02]  /*23860*/  IMAD.MOV R5, RZ, RZ, -R7 ;  /* 0x000000ffff057224 */ /* 0x000fe400078e0a07 */
[----:B------:R-:W-:Y:S01]  /*23870*/  IMAD.U32 R4, RZ, RZ, UR4 ;  /* 0x00000004ff047e24 */ /* 0x000fe2000f8e00ff */
[----:B------:R-:W-:Y:S01]  /*23880*/  ULDC.64 UR4, c[0x0][0x2d0] ;  /* 0x0000b40000047ab9 */ /* 0x000fe20000000a00 */
[----:B------:R-:W-:Y:S01]  /*23890*/  IMAD.U32 R3, RZ, RZ, UR6 ;  /* 0x00000006ff037e24 */ /* 0x000fe2000f8e00ff */
[----:B------:R-:W-:Y:S01]  /*238a0*/  ULDC UR6, c[0x0][0x448] ;  /* 0x0001120000067ab9 */ /* 0x000fe20000000800 */
[----:B------:R-:W-:-:S02]  /*238b0*/  IMAD R0, R0, UR4, RZ ;  /* 0x0000000400007c24 */ /* 0x000fc4000f8e02ff */
[----:B------:R-:W-:Y:S02]  /*238c0*/  IMAD R5, R5, UR6, R34 ;  /* 0x0000000605057c24 */ /* 0x000fe4000f8e0222 */
        /* <DEDUP_REMOVED lines=16> */
[----:B------:R-:W-:Y:S01]  /*239d0*/  VIADD R4, R35, UR43 ;  /* 0x0000002b23047c36 */ /* 0x000fe20008000000 */
[----:B------:R-:W-:Y:S01]  /*239e0*/  LOP3.LUT R16, R16, 0xffffefff, RZ, 0xc0, !PT ;  /* 0xffffefff10107812 */ /* 0x000fe200078ec0ff */
[----:B------:R-:W2:Y:S02]  /*239f0*/  SHFL.IDX PT, R14, R0, RZ, 0x181f ;  /* 0x00181fff000e7589 */ /* 0x000ea400000e0000 */
[C---:B------:R-:W-:Y:S01]  /*23a00*/  VIADD R6, R4.reuse, 0x10 ;  /* 0x0000001004067836 */ /* 0x040fe20000000000 */
[C---:B------:R-:W-:Y:S01]  /*23a10*/  ISETP.GE.AND P1, PT, R4.reuse, UR41, PT ;  /* 0x0000002904007c0c */ /* 0x040fe2000bf26270 */
[----:B------:R-:W-:Y:S01]  /*23a20*/  VIADD R13, R4, 0x40 ;  /* 0x00000040040d7836 */ /* 0x000fe20000000000 */
[----:B------:R-:W3:Y:S04]  /*23a30*/  SHFL.IDX PT, R3, R5, RZ, 0x181f ;  /* 0x00181fff05037589 */ /* 0x000ee800000e0000 */
[----:B------:R-:W-:Y:S01]  /*23a40*/  SHFL.IDX PT, R9, R0, 0x2, 0x181f ;  /* 0x00581f0000097f89 */ /* 0x000fe200000e0000 */
[----:B------:R-:W-:-:S03]  /*23a50*/  ISETP.GE.AND P3, PT, R13, UR41, PT ;  /* 0x000000290d007c0c */ /* 0x000fc6000bf66270 */
[----:B------:R-:W-:Y:S03]  /*23a60*/  SHFL.IDX PT, R8, R5, 0x2, 0x181f ;  /* 0x00581f0005087f89 */ /* 0x000fe600000e0000 */
[----:B------:R-:W-:Y:S01]  /*23a70*/  @P1 LOP3.LUT R16, R16, 0x1000, RZ, 0xfc, !PT ;  /* 0x0000100010101812 */ /* 0x000fe200078efcff */
[----:B------:R-:W-:Y:S03]  /*23a80*/  SHFL.IDX PT, R7, R0, 0x3, 0x181f ;  /* 0x00781f0000077f89 */ /* 0x000fe600000e0000 */
[----:B------:R-:W-:Y:S01]  /*23a90*/  LOP3.LUT R16, R16, 0xfffff7ff, RZ, 0xc0, !PT ;  /* 0xfffff7ff10107812 */ /* 0x000fe200078ec0ff */
[----:B------:R-:W-:Y:S04]  /*23aa0*/  SHFL.IDX PT, R21, R0, 0x5, 0x181f ;  /* 0x00b81f0000157f89 */ /* 0x000fe800000e0000 */
[----:B------:R-:W-:Y:S01]  /*23ab0*/  SHFL.IDX PT, R15, R0, 0x6, 0x181f ;  /* 0x00d81f00000f7f89 */ /* 0x000fe200000e0000 */
[----:B0-----:R-:W-:-:S03]  /*23ac0*/  IMAD.SHL.U32 R35, R2, 0x8, RZ ;  /* 0x0000000802237824 */ /* 0x001fc600078e00ff */
[----:B------:R-:W-:Y:S02]  /*23ad0*/  SHFL.IDX PT, R2, R5, 0x1, 0x181f ;  /* 0x00381f0005027f89 */ /* 0x000fe400000e0000 */
[----:B------:R-:W-:-:S04]  /*23ae0*/  LOP3.LUT R35, R35, 0x38, RZ, 0xc0, !PT ;  /* 0x0000003823237812 */ /* 0x000fc800078ec0ff */
[----:B--2---:R-:W-:Y:S02]  /*23af0*/  @!P1 LEA R12, P0, R35, R14, 0x1 ;  /* 0x0000000e230c9211 */ /* 0x004fe400078008ff */
[----:B------:R-:W0:Y:S03]  /*23b00*/  SHFL.IDX PT, R14, R0, 0x1, 0x181f ;  /* 0x00381f00000e7f89 */ /* 0x000e2600000e0000 */
[----:B---3--:R-:W-:Y:S01]  /*23b10*/  @!P1 IMAD.X R3, RZ, RZ, R3, P0 ;  /* 0x000000ffff039224 */ /* 0x008fe200000e0603 */
[----:B------:R-:W-:Y:S02]  /*23b20*/  ISETP.GE.AND P1, PT, R6, UR41, PT ;  /* 0x0000002906007c0c */ /* 0x000fe4000bf26270 */
[----:B------:R-:W2:Y:S11]  /*23b30*/  SHFL.IDX PT, R6, R5, 0x3, 0x181f ;  /* 0x00781f0005067f89 */ /* 0x000eb600000e0000 */
[----:B------:R-:W-:-:S04]  /*23b40*/  @P1 LOP3.LUT R16, R16, 0x800, RZ, 0xfc, !PT ;  /* 0x0000080010101812 */ /* 0x000fc800078efcff */
[----:B------:R-:W-:Y:S02]  /*23b50*/  LOP3.LUT R16, R16, 0xfffffbff, RZ, 0xc0, !PT ;  /* 0xfffffbff10107812 */ /* 0x000fe400078ec0ff */
[----:B0-----:R-:W-:Y:S02]  /*23b60*/  @!P1 LEA R10, P0, R35, R14, 0x1 ;  /* 0x0000000e230a9211 */ /* 0x001fe400078008ff */
[----:B------:R-:W0:Y:S03]  /*23b70*/  SHFL.IDX PT, R14, R0, 0x4, 0x181f ;  /* 0x00981f00000e7f89 */ /* 0x000e2600000e0000 */
[----:B------:R-:W-:Y:S02]  /*23b80*/  @!P1 IMAD.X R11, RZ, RZ, R2, P0 ;  /* 0x000000ffff0b9224 */ /* 0x000fe400000e0602 */
[----:B------:R-:W-:-:S05]  /*23b90*/  VIADD R2, R4, 0x20 ;  /* 0x0000002004027836 */ /* 0x000fca0000000000 */
[----:B------:R-:W-:Y:S01]  /*23ba0*/  ISETP.GE.AND P6, PT, R2, UR41, PT ;  /* 0x0000002902007c0c */ /* 0x000fe2000bfc6270 */
[----:B------:R-:W-:-:S05]  /*23bb0*/  VIADD R2, R4, 0x30 ;  /* 0x0000003004027836 */ /* 0x000fca0000000000 */
[----:B------:R-:W-:Y:S02]  /*23bc0*/  ISETP.GE.AND P4, PT, R2, UR41, PT ;  /* 0x0000002902007c0c */ /* 0x000fe4000bf86270 */
[----:B------:R-:W3:Y:S05]  /*23bd0*/  SHFL.IDX PT, R2, R5, 0x4, 0x181f ;  /* 0x00981f0005027f89 */ /* 0x000eea00000e0000 */
[----:B------:R-:W-:Y:S02]  /*23be0*/  @!P6 LEA R9, P0, R35, R9, 0x1 ;  /* 0x000000092309e211 */ /* 0x000fe400078008ff */
[----:B------:R-:W-:-:S03]  /*23bf0*/  @P6 LOP3.LUT R16, R16, 0x400, RZ, 0xfc, !PT ;  /* 0x0000040010106812 */ /* 0x000fc600078efcff */
[----:B------:R-:W-:Y:S01]  /*23c00*/  @!P6 IMAD.X R8, RZ, RZ, R8, P0 ;  /* 0x000000ffff08e224 */ /* 0x000fe200000e0608 */
[----:B------:R-:W-:Y:S02]  /*23c10*/  @!P4 LEA R7, P0, R35, R7, 0x1 ;  /* 0x000000072307c211 */ /* 0x000fe400078008ff */
[----:B------:R-:W-:-:S03]  /*23c20*/  LOP3.LUT R16, R16, 0xffbfffff, RZ, 0xc0, !PT ;  /* 0xffbfffff10107812 */ /* 0x000fc600078ec0ff */
[----:B--2---:R-:W-:Y:S01]  /*23c30*/  @!P4 IMAD.X R6, RZ, RZ, R6, P0 ;  /* 0x000000ffff06c224 */ /* 0x004fe200000e0606 */
[----:B0-----:R-:W-:Y:S02]  /*23c40*/  @!P3 LEA R14, P0, R35, R14, 0x1 ;  /* 0x0000000e230eb211 */ /* 0x001fe400078008ff */
[----:B------:R-:W-:-:S04]  /*23c50*/  @P6 LOP3.LUT R16, R16, 0x400000, RZ, 0xfc, !PT ;  /* 0x0040000010106812 */ /* 0x000fc800078efcff */
[C---:B------:R-:W-:Y:S01]  /*23c60*/  LOP3.LUT P6, RZ, R16.reuse, 0x1000, RZ, 0xc0, !PT ;  /* 0x0000100010ff7812 */ /* 0x040fe200078cc0ff */
[----:B---3--:R-:W-:Y:S01]  /*23c70*/  @!P3 IMAD.X R13, RZ, RZ, R2, P0 ;  /* 0x000000ffff0db224 */ /* 0x008fe200000e0602 */
[----:B------:R-:W-:Y:S01]  /*23c80*/  LOP3.LUT R16, R16, 0xfffffdff, RZ, 0xc0, !PT ;  /* 0xfffffdff10107812 */ /* 0x000fe200078ec0ff */
[----:B------:R-:W-:-:S03]  /*23c90*/  VIADD R2, R4, 0x50 ;  /* 0x0000005004027836 */ /* 0x000fc60000000000 */
[----:B------:R-:W-:Y:S02]  /*23ca0*/  @P4 LOP3.LUT R16, R16, 0x200, RZ, 0xfc, !PT ;  /* 0x0000020010104812 */ /* 0x000fe400078efcff */
[----:B------:R-:W-:Y:S01]  /*23cb0*/  ISETP.GE.AND P2, PT, R2, UR41, PT ;  /* 0x0000002902007c0c */ /* 0x000fe2000bf46270 */
[----:B------:R-:W-:Y:S01]  /*23cc0*/  VIADD R2, R4, 0x60 ;  /* 0x0000006004027836 */ /* 0x000fe20000000000 */
[----:B------:R-:W-:-:S04]  /*23cd0*/  LOP3.LUT R16, R16, 0xfffffeff, RZ, 0xc0, !PT ;  /* 0xfffffeff10107812 */ /* 0x000fc800078ec0ff */
[----:B------:R-:W-:Y:S02]  /*23ce0*/  ISETP.GE.AND P1, PT, R2, UR41, PT ;  /* 0x0000002902007c0c */ /* 0x000fe4000bf26270 */
[----:B------:R-:W0:Y:S01]  /*23cf0*/  SHFL.IDX PT, R2, R5, 0x5, 0x181f ;  /* 0x00b81f0005027f89 */ /* 0x000e2200000e0000 */
[----:B------:R-:W-:-:S04]  /*23d00*/  @P3 LOP3.LUT R16, R16, 0x100, RZ, 0xfc, !PT ;  /* 0x0000010010103812 */ /* 0x000fc800078efcff */
[----:B------:R-:W-:Y:S02]  /*23d10*/  @!P2 LEA R21, P0, R35, R21, 0x1 ;  /* 0x000000152315a211 */ /* 0x000fe400078008ff */
[----:B------:R-:W-:-:S04]  /*23d20*/  LOP3.LUT R16, R16, 0xffffff7f, RZ, 0xc0, !PT ;  /* 0xffffff7f10107812 */ /* 0x000fc800078ec0ff */
[----:B------:R-:W-:-:S04]  /*23d30*/  @P2 LOP3.LUT R16, R16, 0x80, RZ, 0xfc, !PT ;  /* 0x0000008010102812 */ /* 0x000fc800078efcff */
[----:B------:R-:W-:-:S04]  /*23d40*/  LOP3.LUT R16, R16, 0xffffffbf, RZ, 0xc0, !PT ;  /* 0xffffffbf10107812 */ /* 0x000fc800078ec0ff */
[----:B------:R-:W-:Y:S01]  /*23d50*/  @P1 LOP3.LUT R16, R16, 0x40, RZ, 0xfc, !PT ;  /* 0x0000004010101812 */ /* 0x000fe200078efcff */
[----:B0-----:R-:W-:Y:S01]  /*23d60*/  @!P2 IMAD.X R20, RZ, RZ, R2, P0 ;  /* 0x000000ffff14a224 */ /* 0x001fe200000e0602 */
[----:B------:R-:W-:Y:S01]  /*23d70*/  @!P1 LEA R35, P0, R35, R15, 0x1 ;  /* 0x0000000f23239211 */ /* 0x000fe200078008ff */
[----:B------:R-:W0:Y:S04]  /*23d80*/  SHFL.IDX PT, R2, R5, 0x6, 0x181f ;  /* 0x00d81f0005027f89 */ /* 0x000e2800000e0000 */
[----:B------:R-:W2:Y:S01]  /*23d90*/  SHFL.IDX PT, R5, R5, 0x7, 0x181f ;  /* 0x00f81f0005057f89 */ /* 0x000ea200000e0000 */
[----:B0-----:R-:W-:Y:S01]  /*23da0*/  @!P1 IMAD.X R15, RZ, RZ, R2, P0 ;  /* 0x000000ffff0f9224 */ /* 0x001fe200000e0602 */
[----:B------:R-:W-:Y:S01]  /*23db0*/  LOP3.LUT P0, RZ, R16, 0x800, RZ, 0xc0, !PT ;  /* 0x0000080010ff7812 */ /* 0x000fe2000780c0ff */
[----:B------:R-:W-:-:S05]  /*23dc0*/  @!P6 IMAD.MOV.U32 R2, RZ, RZ, R12 ;  /* 0x000000ffff02e224 */ /* 0x000fca00078e000c */
[----:B------:R0:W-:Y:S01]  /*23dd0*/  @!P6 LDGSTS.E.BYPASS.LTC128B.128 [R22+0x18400], desc[UR36][R2.64], !P5 ;  /* 0x184000000216efae */ /* 0x0001e2000e901d64 */
[----:B------:R-:W-:-:S06]  /*23de0*/  LOP3.LUT P6, RZ, R16, 0x400000, RZ, 0xc0, !PT ;  /* 0x0040000010ff7812 */ /* 0x000fcc00078cc0ff */
        /* <DEDUP_REMOVED lines=10> */
[----:B------:R-:W-:Y:S01]  /*23e90*/  @!P3 IMAD.MOV.U32 R3, RZ, RZ, R13 ;  /* 0x000000ffff03b224 */ /* 0x000fe200078e000d */
[----:B------:R0:W3:Y:S04]  /*23ea0*/  SHFL.IDX PT, R14, R0, 0x7, 0x181f ;  /* 0x00f81f00000e7f89 */ /* 0x0000e800000e0000 */
[----:B------:R4:W-:Y:S02]  /*23eb0*/  @!P3 LDGSTS.E.BYPASS.LTC128B.128 [R22+0x1a400], desc[UR36][R2.64], !P5 ;  /* 0x1a4000000216bfae */ /* 0x0009e4000e901d64 */
[----:B----4-:R-:W-:-:S02]  /*23ec0*/  @!P2 IMAD.MOV.U32 R2, RZ, RZ, R21 ;  /* 0x000000ffff02a224 */ /* 0x010fc400078e0015 */
[----:B------:R-:W-:-:S05]  /*23ed0*/  @!P2 IMAD.MOV.U32 R3, RZ, RZ, R20 ;  /* 0x000000ffff03a224 */ /* 0x000fca00078e0014 */
[----:B------:R4:W-:Y:S02]  /*23ee0*/  @!P2 LDGSTS.E.BYPASS.LTC128B.128 [R22+0x1ac00], desc[UR36][R2.64], !P5 ;  /* 0x1ac000000216afae */ /* 0x0009e4000e901d64 */
[----:B----4-:R-:W-:Y:S02]  /*23ef0*/  @!P1 IMAD.MOV.U32 R2, RZ, RZ, R35 ;  /* 0x000000ffff029224 */ /* 0x010fe400078e0023 */
[----:B------:R-:W4:Y:S01]  /*23f00*/  S2R R35, SR_TID.X ;  /* 0x0000000000237919 */ /* 0x000f220000002100 */
[----:B------:R-:W-:-:S05]  /*23f10*/  @!P1 IMAD.MOV.U32 R3, RZ, RZ, R15 ;  /* 0x000000ffff039224 */ /* 0x000fca00078e000f */
[----:B------:R0:W-:Y:S01]  /*23f20*/  @!P1 LDGSTS.E.BYPASS.LTC128B.128 [R22+0x1b400], desc[UR36][R2.64], !P5 ;  /* 0x1b40000002169fae */ /* 0x0001e2000e901d64 */
[----:B----4-:R-:W-:-:S04]  /*23f30*/  LOP3.LUT R35, R35, 0x7f, RZ, 0xc0, !PT ;  /* 0x0000007f23237812 */ /* 0x010fc800078ec0ff */
[----:B0-23--:R-:W-:-:S07]  /*23f40*/  SHF.R.U32.HI R35, RZ, 0x3, R35 ;  /* 0x00000003ff237819 */ /* 0x00dfce0000011623 */
.L_x_11415:
[----:B------:R-:W0:Y:S01]  /*23f50*/  S2R R0, SR_TID.X ;  /* 0x0000000000007919 */ /* 0x000e220000002100 */
[----:B------:R-:W-:Y:S01]  /*23f60*/  VIADD R4, R4, 0x70 ;  /* 0x0000007004047836 */ /* 0x000fe20000000000 */
[----:B------:R-:W-:-:S04]  /*23f70*/  LOP3.LUT R16, R16, 0xffffbfff, RZ, 0xc0, !PT ;  /* 0xffffbfff10107812 */ /* 0x000fc800078ec0ff */
[----:B------:R-:W-:-:S13]  /*23f80*/  ISETP.GE.AND P1, PT, R4, UR41, PT ;  /* 0x0000002904007c0c */ /* 0x000fda000bf26270 */
[----:B------:R-:W-:Y:S01]  /*23f90*/  @P1 LOP3.LUT R16, R16, 0x4000, RZ, 0xfc, !PT ;  /* 0x0000400010101812 */ /* 0x000fe200078efcff */
[----:B0-----:R-:W-:-:S05]  /*23fa0*/  IMAD.SHL.U32 R0, R0, 0x8, RZ ;  /* 0x0000000800007824 */ /* 0x001fca00078e00ff */
[----:B------:R-:W-:-:S04]  /*23fb0*/  LOP3.LUT R0, R0, 0x38, RZ, 0xc0, !PT ;  /* 0x0000003800007812 */ /* 0x000fc800078ec0ff */
[----:B------:R-:W-:-:S05]  /*23fc0*/  @!P1 LEA R2, P0, R0, R14, 0x1 ;  /* 0x0000000e00029211 */ /* 0x000fca00078008ff */
[----:B------:R-:W-:Y:S01]  /*23fd0*/  @!P1 IMAD.X R3, RZ, RZ, R5, P0 ;  /* 0x000000ffff039224 */ /* 0x000fe200000e0605 */
[----:B------:R-:W-:-:S04]  /*23fe0*/  PLOP3.LUT P0, PT, PT, PT, PT, 0x80, 0x0 ;  /* 0x000000000000781c */ /* 0x000fc80003f0f070 */
[----:B------:R-:W-:Y:S01]  /*23ff0*/  @!PT LDS RZ, [RZ] ;  /* 0x00000000fffff984 */ /* 0x000fe20000000800 */
[----:B------:R-:W-:Y:S01]  /*24000*/  @!PT LDS RZ, [RZ] ;  /* 0x00000000fffff984 */ /* 0x000fe20000000800 */
[----:B------:R-:W-:Y:S01]  /*24010*/  @!PT LDS RZ, [RZ] ;  /* 0x00000000fffff984 */ /* 0x000fe20000000800 */
[----:B------:R0:W-:Y:S01]  /*24020*/  @!P1 LDGSTS.E.BYPASS.LTC128B.128 [R22+0x1bc00], desc[UR36][R2.64], !P5 ;  /* 0x1bc0000002169fae */ /* 0x0001e2000e901d64 */
[----:B------:R-:W-:-:S08]  /*24030*/  NOP ;  /* 0x0000000000007918 */ /* 0x000fd00000000000 */
.L_x_11334:
        /* <DEDUP_REMOVED lines=28> */
.L_x_11336:
[----:B------:R-:W-:Y:S05]  /*24200*/  BSYNC B6 ;  /* 0x0000000000067941 */ /* 0x000fea0003800000 */
.L_x_11335:
[----:B------:R-:W-:Y:S01]  /*24210*/  UISETP.NE.AND UP0, UPT, UR50, URZ, UPT ;  /* 0x0000003f3200728c */ /* 0x000fe2000bf05270 */
[----:B------:R-:W-:Y:S01]  /*24220*/  R2UR UR6, R27 ;  /* 0x000000001b0672ca */ /* 0x000fe200000e0000 */
[----:B0-----:R-:W-:Y:S01]  /*24230*/  IMAD.MOV.U32 R2, RZ, RZ, R34 ;  /* 0x000000ffff027224 */ /* 0x001fe200078e0022 */
[----:B------:R-:W-:Y:S01]  /*24240*/  R2UR UR7, R19 ;  /* 0x00000000130772ca */ /* 0x000fe200000e0000 */
[----:B------:R-:W-:Y:S01]  /*24250*/  ULDC.64 UR8, c[0x0][0x3d8] ;  /* 0x0000f60000087ab9 */ /* 0x000fe20000000a00 */
[----:B------:R-:W0:Y:S01]  /*24260*/  S2R R20, SR_TID.X ;  /* 0x0000000000147919 */ /* 0x000e220000002100 */
[----:B------:R-:W-:Y:S02]  /*24270*/  PLOP3.LUT P0, PT, PT, PT, UP0, 0x80, 0x0 ;  /* 0x000000000000781c */ /* 0x000fe40003f0f008 */
[C---:B------:R-:W-:Y:S02]  /*24280*/  LOP3.LUT P2, RZ, R16.reuse, 0x80000, RZ, 0xc0, !PT ;  /* 0x0008000010ff7812 */ /* 0x040fe4000784c0ff */
[C---:B------:R-:W-:Y:S01]  /*24290*/  LOP3.LUT P3, RZ, R16.reuse, 0x40000, RZ, 0xc0, !PT ;  /* 0x0004000010ff7812 */ /* 0x040fe2000786c0ff */
[----:B------:R-:W-:Y:S01]  /*242a0*/  @UP0 ULDC UR4, c[0x0][0x44c] ;  /* 0x0001130000040ab9 */ /* 0x000fe20000000800 */
[----:B------:R-:W-:-:S02]  /*242b0*/  LOP3.LUT P4, RZ, R16, 0x20000, RZ, 0xc0, !PT ;  /* 0x0002000010ff7812 */ /* 0x000fc4000788c0ff */
        /* <DEDUP_REMOVED lines=41> */
[----:B------:R-:W2:Y:S04]  /*24550*/  SHFL.IDX PT, R2, R4, RZ, 0x181f ;  /* 0x00181fff04027589 */ /* 0x000ea800000e0000 */
[----:B------:R-:W-:Y:S06]  /*24560*/  SHFL.IDX PT, R5, R4, 0x1, 0x181f ;  /* 0x00381f0004057f89 */ /* 0x000fec00000e0000 */
[----:B0-----:R-:W-:-:S05]  /*24570*/  @!P6 LEA R14, P0, R20, R14, 0x1 ;  /* 0x0000000e140ee211 */ /* 0x001fca00078008ff */
[----:B--2---:R-:W-:Y:S02]  /*24580*/  @!P6 IMAD.X R3, RZ, RZ, R2, P0 ;  /* 0x000000ffff03e224 */ /* 0x004fe400000e0602 */
        /* <DEDUP_REMOVED lines=11> */
[----:B--2---:R-:W-:Y:S02]  /*24640*/  @!P1 IMAD.MOV.U32 R2, RZ, RZ, R14 ;  /* 0x000000ffff029224 */ /* 0x004fe400078e000e */
[----:B------:R-:W-:Y:S01]  /*24650*/  @!P1 IMAD.MOV.U32 R3, RZ, RZ, R5 ;  /* 0x000000ffff039224 */ /* 0x000fe200078e0005 */
[----:B------:R-:W0:Y:S04]  /*24660*/  SHFL.IDX PT, R14, R0, 0x2, 0x181f ;  /* 0x00581f00000e7f89 */ /* 0x000e2800000e0000 */
[----:B------:R-:W-:Y:S04]  /*24670*/  @!P1 LDGSTS.E.BYPASS.LTC128B.128 [R22+0x22c00], desc[UR36][R2.64], !P2 ;  /* 0x22c0000002169fae */ /* 0x000fe8000d101d64 */
[----:B------:R-:W-:Y:S04]  /*24680*/  @!P1 LDGSTS.E.BYPASS.LTC128B.128 [R22+0x26c00], desc[UR36][R2.64+0x80], !P3 ;  /* 0x26c0008002169fae */ /* 0x000fe8000d901d64 */
[----:B------:R-:W-:Y:S04]  /*24690*/  @!P1 LDGSTS.E.BYPASS.LTC128B.128 [R22+0x2ac00], desc[UR36][R2.64+0x100], !P4 ;  /* 0x2ac0010002169fae */ /* 0x000fe8000e101d64 */
[----:B------:R2:W-:Y:S01]  /*246a0*/  @!P1 LDGSTS.E.BYPASS.LTC128B.128 [R22+0x2ec00], desc[UR36][R2.64+0x180], !P5 ;  /* 0x2ec0018002169fae */ /* 0x0005e2000e901d64 */
[----:B------:R-:W-:-:S03]  /*246b0*/  LOP3.LUT P1, RZ, R16, 0x40, RZ, 0xc0, !PT ;  /* 0x0000004010ff7812 */ /* 0x000fc6000782c0ff */
[----:B------:R-:W3:Y:S01]  /*246c0*/  SHFL.IDX PT, R5, R4, 0x2, 0x181f ;  /* 0x00581f0004057f89 */ /* 0x000ee200000e0000 */
[----:B------:R-:W-:Y:S02]  /*246d0*/  P2R R6, PR, RZ, 0x2 ;  /* 0x00000002ff067803 */ /* 0x000fe40000000000 */
[----:B------:R-:W-:-:S04]  /*246e0*/  LOP3.LUT P1, RZ, R16, 0x100, RZ, 0xc0, !PT ;  /* 0x0000010010ff7812 */ /* 0x000fc8000782c0ff */
[----:B------:R-:W-:Y:S02]  /*246f0*/  P2R R8, PR, RZ, 0x2 ;  /* 0x00000002ff087803 */ /* 0x000fe40000000000 */
[----:B------:R-:W-:-:S13]  /*24700*/  LOP3.LUT P1, RZ, R16, 0x400, RZ, 0xc0, !PT ;  /* 0x0000040010ff7812 */ /* 0x000fda000782c0ff */
[----:B0-----:R-:W-:-:S05]  /*24710*/  @!P1 LEA R14, P0, R20, R14, 0x1 ;  /* 0x0000000e140e9211 */ /* 0x001fca00078008ff */
[----:B---3--:R-:W-:Y:S02]  /*24720*/  @!P1 IMAD.X R5, RZ, RZ, R5, P0 ;  /* 0x000000ffff059224 */ /* 0x008fe400000e0605 */
[----:B--2---:R-:W-:Y:S02]  /*24730*/  @!P1 IMAD.MOV.U32 R2, RZ, RZ, R14 ;  /* 0x000000ffff029224 */ /* 0x004fe400078e000e */
[----:B------:R-:W0:Y:S01]  /*24740*/  SHFL.IDX PT, R14, R0, 0x3, 0x181f ;  /* 0x00781f00000e7f89 */ /* 0x000e2200000e0000 */
[----:B------:R-:W-:-:S03]  /*24750*/  @!P1 IMAD.MOV.U32 R3, RZ, RZ, R5 ;  /* 0x000000ffff039224 */ /* 0x000fc600078e0005 */
[----:B------:R-:W2:Y:S04]  /*24760*/  SHFL.IDX PT, R5, R4, 0x3, 0x181f ;  /* 0x00781f0004057f89 */ /* 0x000ea800000e0000 */
[----:B------:R-:W-:Y:S04]  /*24770*/  @!P1 LDGSTS.E.BYPASS.LTC128B.128 [R22+0x23400], desc[UR36][R2.64], !P2 ;  /* 0x2340000002169fae */ /* 0x000fe8000d101d64 */
[----:B------:R-:W-:Y:S04]  /*24780*/  @!P1 LDGSTS.E.BYPASS.LTC128B.128 [R22+0x27400], desc[UR36][R2.64+0x80], !P3 ;  /* 0x2740008002169fae */ /* 0x000fe8000d901d64 */
[----:B------:R-:W-:Y:S04]  /*24790*/  @!P1 LDGSTS.E.BYPASS.LTC128B.128 [R22+0x2b400], desc[UR36][R2.64+0x100], !P4 ;  /* 0x2b40010002169fae */ /* 0x000fe8000e101d64 */
[----:B------:R3:W-:Y:S01]  /*247a0*/  @!P1 LDGSTS.E.BYPASS.LTC128B.128 [R22+0x2f400], desc[UR36][R2.64+0x180], !P5 ;  /* 0x2f40018002169fae */ /* 0x0007e2000e901d64 */
[----:B------:R-:W-:-:S02]  /*247b0*/  ISETP.NE.AND P1, PT, R8, RZ, PT ;  /* 0x000000ff0800720c */ /* 0x000fc40003f25270 */
[----:B0-----:R-:W-:-:S05]  /*247c0*/  @!P6 LEA R14, P0, R20, R14, 0x1 ;  /* 0x0000000e140ee211 */ /* 0x001fca00078008ff */
[----:B--2---:R-:W-:Y:S02]  /*247d0*/  @!P6 IMAD.X R5, RZ, RZ, R5, P0 ;  /* 0x000000ffff05e224 */ /* 0x004fe400000e0605 */
[----:B---3--:R-:W-:Y:S02]  /*247e0*/  @!P6 IMAD.MOV.U32 R2, RZ, RZ, R14 ;  /* 0x000000ffff02e224 */ /* 0x008fe400078e000e */
        /* <DEDUP_REMOVED lines=29> */
[----:B0-----:R-:W-:-:S05]  /*249c0*/  @!P1 LEA R14, P0, R20, R14, 0x1 ;  /* 0x0000000e140e9211 */ /* 0x001fca00078008ff */
[----:B--2---:R-:W-:Y:S02]  /*249d0*/  @!P1 IMAD.X R5, RZ, RZ, R5, P0 ;  /* 0x000000ffff059224 */ /* 0x004fe400000e0605 */
[----:B---3--:R-:W-:Y:S02]  /*249e0*/  @!P1 IMAD.MOV.U32 R2, RZ, RZ, R14 ;  /* 0x000000ffff029224 */ /* 0x008fe400078e000e */
[----:B------:R-:W-:Y:S01]  /*249f0*/  @!P1 IMAD.MOV.U32 R3, RZ, RZ, R5 ;  /* 0x000000ffff039224 */ /* 0x000fe200078e0005 */
[----:B------:R0:W2:Y:S04]  /*24a00*/  SHFL.IDX PT, R14, R0, 0x7, 0x181f ;  /* 0x00f81f00000e7f89 */ /* 0x0000a800000e0000 */
[----:B------:R0:W-:Y:S04]  /*24a10*/  @!P1 LDGSTS.E.BYPASS.LTC128B.128 [R22+0x25400], desc[UR36][R2.64], !P2 ;  /* 0x2540000002169fae */ /* 0x0001e8000d101d64 */
[----:B------:R0:W-:Y:S04]  /*24a20*/  @!P1 LDGSTS.E.BYPASS.LTC128B.128 [R22+0x29400], desc[UR36][R2.64+0x80], !P3 ;  /* 0x2940008002169fae */ /* 0x0001e8000d901d64 */
[----:B------:R0:W-:Y:S04]  /*24a30*/  @!P1 LDGSTS.E.BYPASS.LTC128B.128 [R22+0x2d400], desc[UR36][R2.64+0x100], !P4 ;  /* 0x2d40010002169fae */ /* 0x0001e8000e101d64 */
[----:B------:R0:W-:Y:S04]  /*24a40*/  @!P1 LDGSTS.E.BYPASS.LTC128B.128 [R22+0x31400], desc[UR36][R2.64+0x180], !P5 ;  /* 0x3140018002169fae */ /* 0x0001e8000e901d64 */
[----:B------:R0:W3:Y:S02]  /*24a50*/  SHFL.IDX PT, R5, R4, 0x7, 0x181f ;  /* 0x00f81f0004057f89 */ /* 0x0000e400000e0000 */
.L_x_11433:
[----:B------:R-:W-:-:S13]  /*24a60*/  LOP3.LUT P1, RZ, R16, 0x4000, RZ, 0xc0, !PT ;  /* 0x0000400010ff7812 */ /* 0x000fda000782c0ff */
[----:B0-2---:R-:W-:-:S05]  /*24a70*/  @!P1 LEA R2, P0, R20, R14, 0x1 ;  /* 0x0000000e14029211 */ /* 0x005fca00078008ff */
[----:B---3--:R-:W-:Y:S01]  /*24a80*/  @!P1 IMAD.X R3, RZ, RZ, R5, P0 ;  /* 0x000000ffff039224 */ /* 0x008fe200000e0605 */
[----:B------:R-:W-:-:S04]  /*24a90*/  PLOP3.LUT P0, PT, PT, PT, PT, 0x80, 0x0 ;  /* 0x000000000000781c */ /* 0x000fc80003f0f070 */
        /* <DEDUP_REMOVED lines=8> */
.L_x_11338:
        /* <DEDUP_REMOVED lines=18> */
.L_x_11434:
[----:B------:R-:W-:Y:S05]  /*24c40*/  BSYNC B0 ;  /* 0x0000000000007941 */ /* 0x000fea0003800000 */
.L_x_11339:
[----:B------:R-:W-:-:S13]  /*24c50*/  LOP3.LUT P0, RZ, R16, 0x2000, RZ, 0xc0, !PT ;  /* 0x0000200010ff7812 */ /* 0x000fda000780c0ff */
[----:B------:R-:W-:Y:S05]  /*24c60*/  @!P0 BRA `(.L_x_11341) ;  /* 0x0000000000048947 */ /* 0x000fea0003800000 */
[----:B------:R-:W-:Y:S01]  /*24c70*/  BPT.TRAP 0x1 ;  /* 0x000000040000795c */ /* 0x000fe20000300000 */
.L_x_11341:
[----:B------:R-:W-:Y:S01]  /*24c80*/  SHF.L.U32 R3, R26, 0x1f, RZ ;  /* 0x0000001f1a037819 */ /* 0x000fe200000006ff */
[----:B------:R-:W-:Y:S03]  /*24c90*/  BSSY B0, `(.L_x_11342) ;  /* 0x0000003000007945 */ /* 0x000fe60003800000 */
[----:B------:R-:W2:Y:S02]  /*24ca0*/  SYNCS.PHASECHK.TRANS64.TRYWAIT P0, [R24+URZ+0x32460], R3 ;  /* 0x03246003180075a7 */ /* 0x000ea4000800017f */
[----:B--2---:R-:W-:Y:S05]  /*24cb0*/  @!P0 BRA `(.L_x_11343) ;  /* 0x0000003c002c8947 */ /* 0x004fea0003800000 */
.L_x_11435:
[----:B------:R-:W-:Y:S05]  /*24cc0*/  BSYNC B0 ;  /* 0x0000000000007941 */ /* 0x000fea0003800000 */
.L_x_11342:
[----:B------:R-:W3:Y:S01]  /*24cd0*/  LDL.LU R4, [R1+0x440] ;  /* 0x0004400001047983 */ /* 0x000ee20000300800 */
[----:B------:R-:W-:Y:S01]  /*24ce0*/  ULDC.64 UR4, c[0x0][0x328] ;  /* 0x0000ca0000047ab9 */ /* 0x000fe20000000a00 */
[----:B------:R-:W-:Y:S01]  /*24cf0*/  LOP3.LUT P4, RZ, R36, 0x8, RZ, 0xc0, !PT ;  /* 0x0000000824ff7812 */ /* 0x000fe2000788c0ff */
[----:B0-----:R-:W-:Y:S02]  /*24d00*/  IMAD R0, R37, UR4, RZ ;  /* 0x0000000425007c24 */ /* 0x001fe4000f8e02ff */
[----:B--2---:R-:W-:-:S04]  /*24d10*/  IMAD.WIDE.U32 R2, R33, UR4, RZ ;  /* 0x0000000421027c25 */ /* 0x004fc8000f8e00ff */
[----:B------:R-:W-:Y:S01]  /*24d20*/  IMAD R5, R33, UR5, R0 ;  /* 0x0000000521057c24 */ /* 0x000fe2000f8e0200 */
[----:B------:R-:W-:-:S03]  /*24d30*/  ULDC.64 UR4, c[0x0][0x338] ;  /* 0x0000ce0000047ab9 */ /* 0x000fc60000000a00 */
[----:B------:R-:W-:Y:S02]  /*24d40*/  IMAD.IADD R3, R3, 0x1, R5 ;  /* 0x0000000103037824 */ /* 0x000fe400078e0205 */
[----:B------:R-:W-:-:S04]  /*24d50*/  IMAD.WIDE.U32 R2, R25, UR4, R2 ;  /* 0x0000000419027c25 */ /* 0x000fc8000f8e0002 */
[----:B---3--:R-:W-:Y:S02]  /*24d60*/  IMAD R0, R4, UR4, RZ ;  /* 0x0000000404007c24 */ /* 0x008fe4000f8e02ff */
[----:B------:R-:W-:Y:S02]  /*24d70*/  IMAD R4, R18, 0x6000, R29 ;  /* 0x0000600012047824 */ /* 0x000fe400078e021d */
[----:B------:R-:W-:Y:S01]  /*24d80*/  IMAD R5, R25, UR5, R0 ;  /* 0x0000000519057c24 */ /* 0x000fe2000f8e0200 */
[----:B------:R-:W-:Y:S02]  /*24d90*/  ULDC.64 UR4, c[0x0][0x330] ;  /* 0x0000cc0000047ab9 */ /* 0x000fe40000000a00 */
[----:B------:R-:W-:Y:S02]  /*24da0*/  IMAD R0, R27, UR4, RZ ;  /* 0x000000041b007c24 */ /* 0x000fe4000f8e02ff */
[----:B------:R-:W-:Y:S02]  /*24db0*/  IMAD.IADD R3, R3, 0x1, R5 ;  /* 0x0000000103037824 */ /* 0x000fe400078e0205 */
[----:B------:R-:W-:-:S02]  /*24dc0*/  IMAD R5, R19, UR5, R0 ;  /* 0x0000000513057c24 */ /* 0x000fc4000f8e0200 */
        /* <DEDUP_REMOVED lines=29> */
[----:B------:R0:W-:Y:S04]  /*24fa0*/  LDGSTS.E.BYPASS.LTC128B.128 [R4+0x9400], desc[UR36][R2.64+0x180], !P3 ;  /* 0x0940018002047fae */ /* 0x0001e8000d901d64 */
[----:B0-----:R-:W0:Y:S01]  /*24fb0*/  SHFL.IDX PT, R3, R6, 0x1, 0x181f ;  /* 0x00381f0006037f89 */ /* 0x001e2200000e0000 */
        /* <DEDUP_REMOVED lines=10> */
[----:B------:R0:W-:Y:S01]  /*25060*/  LDGSTS.E.BYPASS.LTC128B.128 [R4+0x9c00], desc[UR36][R2.64+0x180], !P3 ;  /* 0x09c0018002047fae */ /* 0x0001e2000d901d64 */
[----:B--2---:R-:W-:-:S03]  /*25070*/  IADD3 R8, P3, R14, R0, RZ ;  /* 0x000000000e087210 */ /* 0x004fc60007f7e0ff */
        /* <DEDUP_REMOVED lines=36> */
.L_x_11449:
        /* <DEDUP_REMOVED lines=15> */
.L_x_11345:
        /* <DEDUP_REMOVED lines=10> */
.L_x_11346:
[----:B------:R-:W-:Y:S01]  /*25450*/  UIADD3 UR4, UR44, -0x2, URZ ;  /* 0xfffffffe2c047890 */ /* 0x000fe2000fffe03f */
[----:B------:R2:W-:Y:S03]  /*25460*/  SYNCS.ARRIVE.TRANS64.A1T0 RZ, [R24+URZ+0x32450], RZ ;  /* 0x032450ff18ff79a7 */ /* 0x0005e6000810003f */
[----:B------:R-:W-:-:S06]  /*25470*/  UISETP.GE.AND UP0, UPT, UR4, UR45, UPT ;  /* 0x0000002d0400728c */ /* 0x000fcc000bf06270 */
[----:B------:R-:W-:-:S13]  /*25480*/  PLOP3.LUT P0, PT, PT, PT, UP0, 0x40, 0x0 ;  /* 0x000000000000781c */ /* 0x000fda0003f0e808 */
[----:B--2---:R-:W-:Y:S05]  /*25490*/  @P0 BRA `(.L_x_11347) ;  /* 0x0000000c00640947 */ /* 0x004fea0003800000 */
[----:B------:R-:W-:Y:S01]  /*254a0*/  BSSY B0, `(.L_x_11347) ;  /* 0x00000d8000007945 */ /* 0x000fe20003800000 */
[----:B------:R-:W-:-:S07]  /*254b0*/  IMAD.U32 R20, RZ, RZ, UR4 ;  /* 0x00000004ff147e24 */ /* 0x000fce000f8e00ff */
.L_x_11360:
[----:B0-----:R-:W0:Y:S01]  /*254c0*/  S2R R2, SR_TID.X ;  /* 0x0000000000027919 */ /* 0x001e220000002100 */
[----:B--2---:R-:W2:Y:S01]  /*254d0*/  LDC R3, c[0x0][0x430] ;  /* 0x00010c00ff037b82 */ /* 0x004ea20000000800 */
[----:B------:R-:W-:Y:S01]  /*254e0*/  IMAD R8, R20, 0x60, R31 ;  /* 0x0000006014087824 */ /* 0x000fe200078e021f */
[----:B------:R-:W-:Y:S01]  /*254f0*/  LOP3.LUT P1, RZ, R16, 0x2000, RZ, 0xc0, !PT ;  /* 0x0000200010ff7812 */ /* 0x000fe2000782c0ff */
        /* <DEDUP_REMOVED lines=18> */
[----:B------:R-:W-:Y:S01]  /*25620*/  @!P2 IMAD.IADD R3, R5, 0x1, R3 ;  /* 0x000000010503a824 */ /* 0x000fe200078e0203 */
[----:B------:R-:W-:Y:S05]  /*25630*/  YIELD ;  /* 0x0000000000007946 */ /* 0x000fea0003800000 */
[C---:B0-----:R-:W-:Y:S01]  /*25640*/  @!P2 LEA R6, P0, R2.reuse, R6, 0x2 ;  /* 0x000000060206a211 */ /* 0x041fe200078010ff */
[----:B------:R-:W-:Y:S01]  /*25650*/  IMAD.MOV.U32 R4, RZ, RZ, RZ ;  /* 0x000000ffff047224 */ /* 0x000fe200078e00ff */
[----:B------:R-:W-:Y:S02]  /*25660*/  ULDC UR4, c[0x0][0x430] ;  /* 0x00010c0000047ab9 */ /* 0x000fe40000000800 */
[----:B------:R-:W-:Y:S01]  /*25670*/  @!P2 LEA.HI.X R7, R2, R7, R3, 0x2, P0 ;  /* 0x000000070207a211 */ /* 0x000fe200000f1403 */
[----:B------:R-:W-:Y:S01]  /*25680*/  IMAD.MOV R5, RZ, RZ, -R9 ;  /* 0x000000ffff057224 */ /* 0x000fe200078e0a09 */
[----:B------:R-:W-:Y:S01]  /*25690*/  ISETP.NE.AND P0, PT, R18, 0x2, PT ;  /* 0x000000021200780c */ /* 0x000fe20003f05270 */
[----:B------:R-:W-:-:S02]  /*256a0*/  IMAD.MOV.U32 R2, RZ, RZ, R20 ;  /* 0x000000ffff027224 */ /* 0x000fc400078e0014 */
[----:B------:R-:W-:Y:S01]  /*256b0*/  IMAD R5, R5, UR4, R8 ;  /* 0x0000000405057c24 */ /* 0x000fe2000f8e0208 */
[----:B------:R-:W-:Y:S01]  /*256c0*/  SEL R3, RZ, 0x1, P0 ;  /* 0x00000001ff037807 */ /* 0x000fe20000000000 */
[----:B------:R0:W5:Y:S01]  /*256d0*/  @!P2 LDG.E R4, desc[UR36][R6.64] ;  /* 0x000000240604a981 */ /* 0x000162000c1e1900 */
[----:B------:R-:W-:Y:S01]  /*256e0*/  SEL R18, R18, RZ, P0 ;  /* 0x000000ff12127207 */ /* 0x000fe20000000000 */
[----:B------:R-:W-:Y:S01]  /*256f0*/  VIADD R20, R20, 0xffffffff ;  /* 0xffffffff14147836 */ /* 0x000fe20000000000 */
[----:B------:R-:W-:Y:S02]  /*25700*/  LOP3.LUT R26, R26, R3, RZ, 0x3c, !PT ;  /* 0x000000031a1a7212 */ /* 0x000fe400078e3cff */
[----:B------:R-:W-:Y:S01]  /*25710*/  ISETP.GT.AND P2, PT, R2, UR45, PT ;  /* 0x0000002d02007c0c */ /* 0x000fe2000bf44270 */
[----:B-1----:R-:W-:-:S12]  /*25720*/  @!P1 BRA `(.L_x_11348) ;  /* 0x0000000000049947 */ /* 0x002fd80003800000 */
[----:B------:R-:W-:Y:S01]  /*25730*/  BPT.TRAP 0x1 ;  /* 0x000000040000795c */ /* 0x000fe20000300000 */
.L_x_11348:
[----:B------:R-:W-:Y:S01]  /*25740*/  IMAD R10, R18, 0x8, R17 ;  /* 0x00000008120a7824 */ /* 0x000fe200078e0211 */
[----:B------:R-:W-:Y:S01]  /*25750*/  SHF.L.U32 R25, R26, 0x1f, RZ ;  /* 0x0000001f1a197819 */ /* 0x000fe200000006ff */
[----:B------:R-:W-:Y:S01]  /*25760*/  BSSY B1, `(.L_x_11349) ;  /* 0x0000004000017945 */ /* 0x000fe20003800000 */
[----:B------:R-:W-:Y:S02]  /*25770*/  SHF.R.S32.HI R23, RZ, 0x1f, R5 ;  /* 0x0000001fff177819 */ /* 0x000fe40000011405 */
[----:B------:R-:W2:Y:S02]  /*25780*/  SYNCS.PHASECHK.TRANS64.TRYWAIT P0, [R10+URZ+0x32440], R25 ;  /* 0x032440190a0075a7 */ /* 0x000ea4000800017f */
[----:B--2---:R-:W-:Y:S05]  /*25790*/  @!P0 BRA `(.L_x_11350) ;  /* 0x0000003800cc8947 */ /* 0x004fea0003800000 */
.L_x_11450:
[----:B------:R-:W-:Y:S05]  /*257a0*/  BSYNC B1 ;  /* 0x0000000000017941 */ /* 0x000fea0003800000 */
.L_x_11349:
[----:B------:R-:W-:Y:S01]  /*257b0*/  ULDC.64 UR4, c[0x0][0x300] ;  /* 0x0000c00000047ab9 */ /* 0x000fe20000000a00 */
[----:B-1---5:R-:W-:Y:S01]  /*257c0*/  SHF.R.S32.HI R24, RZ, 0x1f, R4 ;  /* 0x0000001fff187819 */ /* 0x022fe20000011404 */
[----:B------:R-:W-:Y:S01]  /*257d0*/  IMAD R2, R23, UR4, RZ ;  /* 0x0000000417027c24 */ /* 0x000fe2000f8e02ff */
[----:B------:R-:W-:Y:S01]  /*257e0*/  LOP3.LUT P1, RZ, R16, 0x1, RZ, 0xc0, !PT ;  /* 0x0000000110ff7812 */ /* 0x000fe2000782c0ff */
[----:B------:R-:W-:Y:S02]  /*257f0*/  IMAD R8, R18, 0x1800, R29 ;  /* 0x0000180012087824 */ /* 0x000fe400078e021d */
[C---:B0-----:R-:W-:Y:S02]  /*25800*/  IMAD R7, R5.reuse, UR5, R2 ;  /* 0x0000000505077c24 */ /* 0x041fe4000f8e0202 */
        /* <DEDUP_REMOVED lines=19> */
[----:B------:R-:W1:Y:S04]  /*25940*/  SHFL.IDX PT, R3, R21, RZ, 0x181f ;  /* 0x00181fff15037589 */ /* 0x000e6800000e0000 */
[----:B------:R-:W3:Y:S04]  /*25950*/  SHFL.IDX PT, R6, R9, 0x1, 0x181f ;  /* 0x00381f0009067f89 */ /* 0x000ee800000e0000 */
[----:B------:R-:W4:Y:S01]  /*25960*/  SHFL.IDX PT, R7, R21, 0x1, 0x181f ;  /* 0x00381f0015077f89 */ /* 0x000f2200000e0000 */
[----:B0-----:R-:W-:-:S03]  /*25970*/  IADD3 R2, P0, R14, R0, RZ ;  /* 0x000000000e027210 */ /* 0x001fc60007f1e0ff */
[----:B------:R-:W0:Y:S02]  /*25980*/  SHFL.IDX PT, R14, R9, 0x2, 0x181f ;  /* 0x00581f00090e7f89 */ /* 0x000e2400000e0000 */
[----:B-1----:R-:W-:Y:S01]  /*25990*/  IMAD.X R3, RZ, RZ, R3, P0 ;  /* 0x000000ffff037224 */ /* 0x002fe200000e0603 */
[----:B---3--:R-:W-:-:S04]  /*259a0*/  IADD3 R6, P0, R6, R0, RZ ;  /* 0x0000000006067210 */ /* 0x008fc80007f1e0ff */
[----:B------:R1:W-:Y:S01]  /*259b0*/  LDGSTS.E.BYPASS.LTC128B.128 [R8+0x1c400], desc[UR36][R2.64], !P1 ;  /* 0x1c40000002087fae */ /* 0x0003e2000c901d64 */
[----:B----4-:R-:W-:-:S05]  /*259c0*/  IMAD.X R7, RZ, RZ, R7, P0 ;  /* 0x000000ffff077224 */ /* 0x010fca00000e0607 */
[----:B------:R3:W-:Y:S04]  /*259d0*/  LDGSTS.E.BYPASS.LTC128B.128 [R8+0x1cc00], desc[UR36][R6.64], !P1 ;  /* 0x1cc0000006087fae */ /* 0x0007e8000c901d64 */
[----:B-1----:R-:W1:Y:S01]  /*259e0*/  SHFL.IDX PT, R3, R21, 0x2, 0x181f ;  /* 0x00581f0015037f89 */ /* 0x002e6200000e0000 */
[----:B0-----:R-:W-:-:S03]  /*259f0*/  IADD3 R2, P0, R14, R0, RZ ;  /* 0x000000000e027210 */ /* 0x001fc60007f1e0ff */
[----:B------:R-:W0:Y:S04]  /*25a00*/  SHFL.IDX PT, R14, R9, 0x3, 0x181f ;  /* 0x00781f00090e7f89 */ /* 0x000e2800000e0000 */
[----:B---3--:R-:W3:Y:S01]  /*25a10*/  SHFL.IDX PT, R7, R21, 0x3, 0x181f ;  /* 0x00781f0015077f89 */ /* 0x008ee200000e0000 */
[----:B-1----:R-:W-:-:S05]  /*25a20*/  IMAD.X R3, RZ, RZ, R3, P0 ;  /* 0x000000ffff037224 */ /* 0x002fca00000e0603 */
[----:B------:R1:W-:Y:S01]  /*25a30*/  LDGSTS.E.BYPASS.LTC128B.128 [R8+0x1d400], desc[UR36][R2.64], !P1 ;  /* 0x1d40000002087fae */ /* 0x0003e2000c901d64 */
[----:B0-----:R-:W-:-:S03]  /*25a40*/  IADD3 R6, P0, R14, R0, RZ ;  /* 0x000000000e067210 */ /* 0x001fc60007f1e0ff */
[----:B------:R-:W0:Y:S02]  /*25a50*/  SHFL.IDX PT, R14, R9, 0x4, 0x181f ;  /* 0x00981f00090e7f89 */ /* 0x000e2400000e0000 */
[----:B---3--:R-:W-:-:S05]  /*25a60*/  IMAD.X R7, RZ, RZ, R7, P0 ;  /* 0x000000ffff077224 */ /* 0x008fca00000e0607 */
[----:B------:R3:W-:Y:S04]  /*25a70*/  LDGSTS.E.BYPASS.LTC128B.128 [R8+0x1dc00], desc[UR36][R6.64], !P1 ;  /* 0x1dc0000006087fae */ /* 0x0007e8000c901d64 */
[----:B-1----:R-:W1:Y:S04]  /*25a80*/  SHFL.IDX PT, R3, R21, 0x4, 0x181f ;  /* 0x00981f0015037f89 */ /* 0x002e6800000e0000 */
[----:B------:R-:W4:Y:S01]  /*25a90*/  SHFL.IDX PT, R21, R21, 0x5, 0x181f ;  /* 0x00b81f0015157f89 */ /* 0x000f2200000e0000 */
[----:B0-----:R-:W-:-:S03]  /*25aa0*/  IADD3 R2, P0, R14, R0, RZ ;  /* 0x000000000e027210 */ /* 0x001fc60007f1e0ff */
[----:B------:R3:W0:Y:S02]  /*25ab0*/  SHFL.IDX PT, R14, R9, 0x5, 0x181f ;  /* 0x00b81f00090e7f89 */ /* 0x00062400000e0000 */
[----:B-1----:R-:W-:-:S05]  /*25ac0*/  IMAD.X R3, RZ, RZ, R3, P0 ;  /* 0x000000ffff037224 */ /* 0x002fca00000e0603 */
[----:B----4-:R3:W-:Y:S03]  /*25ad0*/  LDGSTS.E.BYPASS.LTC128B.128 [R8+0x1e400], desc[UR36][R2.64], !P1 ;  /* 0x1e40000002087fae */ /* 0x0107e6000c901d64 */
.L_x_11464:
[----:B0--3--:R-:W-:-:S05]  /*25ae0*/  IADD3 R2, P0, R14, R0, RZ ;  /* 0x000000000e027210 */ /* 0x009fca0007f1e0ff */
[----:B------:R-:W-:Y:S01]  /*25af0*/  IMAD.X R3, RZ, RZ, R21, P0 ;  /* 0x000000ffff037224 */ /* 0x000fe200000e0615 */
[----:B------:R-:W-:-:S04]  /*25b00*/  PLOP3.LUT P0, PT, PT, PT, PT, 0x80, 0x0 ;  /* 0x000000000000781c */ /* 0x000fc80003f0f070 */
[----:B------:R-:W-:Y:S01]  /*25b10*/  @!PT LDS RZ, [RZ] ;  /* 0x00000000fffff984 */ /* 0x000fe20000000800 */
[----:B------:R-:W-:Y:S01]  /*25b20*/  @!PT LDS RZ, [RZ] ;  /* 0x00000000fffff984 */ /* 0x000fe20000000800 */
[----:B------:R-:W-:Y:S01]  /*25b30*/  @!PT LDS RZ, [RZ] ;  /* 0x00000000fffff984 */ /* 0x000fe20000000800 */
[----:B------:R0:W-:Y:S01]  /*25b40*/  LDGSTS.E.BYPASS.LTC128B.128 [R8+0x1ec00], desc[UR36][R2.64], !P1 ;  /* 0x1ec0000002087fae */ /* 0x0001e2000c901d64 */
[----:B------:R-:W-:-:S08]  /*25b50*/  NOP ;  /* 0x0000000000007918 */ /* 0x000fd00000000000 */
.L_x_11352:
        /* <DEDUP_REMOVED lines=10> */
.L_x_11353:
[----:B------:R1:W-:Y:S01]  /*25c00*/  SYNCS.ARRIVE.TRANS64.A1T0 RZ, [R10+URZ+0x32430], RZ ;  /* 0x032430ff0aff79a7 */ /* 0x0003e2000810003f */
[----:B------:R-:W-:Y:S05]  /*25c10*/  @!P3 BRA `(.L_x_11354) ;  /* 0x000000000004b947 */ /* 0x000fea0003800000 */
[----:B------:R-:W-:Y:S01]  /*25c20*/  BPT.TRAP 0x1 ;  /* 0x000000040000795c */ /* 0x000fe20000300000 */
.L_x_11354:
[----:B------:R-:W3:Y:S01]  /*25c30*/  SYNCS.PHASECHK.TRANS64.TRYWAIT P0, [R10+URZ+0x32460], R25 ;  /* 0x032460190a0075a7 */ /* 0x000ee2000800017f */
[----:B------:R-:W-:Y:S04]  /*25c40*/  BSSY B1, `(.L_x_11355) ;  /* 0x0000002000017945 */ /* 0x000fe80003800000 */
[----:B---3--:R-:W-:Y:S05]  /*25c50*/  @!P0 BRA `(.L_x_11356) ;  /* 0x0000003c00408947 */ /* 0x008fea0003800000 */
.L_x_11465:
[----:B------:R-:W-:Y:S05]  /*25c60*/  BSYNC B1 ;  /* 0x0000000000017941 */ /* 0x000fea0003800000 */
.L_x_11355:
[----:B------:R-:W-:Y:S01]  /*25c70*/  ULDC.64 UR4, c[0x0][0x328] ;  /* 0x0000ca0000047ab9 */ /* 0x000fe20000000a00 */
[C---:B------:R-:W-:Y:S01]  /*25c80*/  LOP3.LUT P5, RZ, R16.reuse, 0x20, RZ, 0xc0, !PT ;  /* 0x0000002010ff7812 */ /* 0x040fe200078ac0ff */
[----:B0-----:R-:W-:Y:S01]  /*25c90*/  IMAD R2, R23, UR4, RZ ;  /* 0x0000000417027c24 */ /* 0x001fe2000f8e02ff */
        /* <DEDUP_REMOVED lines=24> */
[----:B------:R-:W4:Y:S04]  /*25e20*/  SHFL.IDX PT, R3, R24, RZ, 0x181f ;  /* 0x00181fff18037589 */ /* 0x000f2800000e0000 */
[----:B------:R-:W-:Y:S04]  /*25e30*/  SHFL.IDX PT, R4, R24, 0x1, 0x181f ;  /* 0x00381f0018047f89 */ /* 0x000fe800000e0000 */
[----:B------:R-:W-:Y:S04]  /*25e40*/  SHFL.IDX PT, R5, R24, 0x3, 0x181f ;  /* 0x00781f0018057f89 */ /* 0x000fe800000e0000 */
[----:B--23--:R-:W-:Y:S01]  /*25e50*/  SHFL.IDX PT, R25, R24, 0x4, 0x181f ;  /* 0x00981f0018197f89 */ /* 0x00cfe200000e0000 */
[----:B0-----:R-:W-:-:S03]  /*25e60*/  IADD3 R2, P0, R14, R0, RZ ;  /* 0x000000000e027210 */ /* 0x001fc60007f1e0ff */
        /* <DEDUP_REMOVED lines=36> */
.L_x_11479:
        /* <DEDUP_REMOVED lines=11> */
.L_x_11358:
        /* <DEDUP_REMOVED lines=10> */
.L_x_11359:
[----:B------:R2:W-:Y:S01]  /*26200*/  SYNCS.ARRIVE.TRANS64.A1T0 RZ, [R10+URZ+0x32450], RZ ;  /* 0x032450ff0aff79a7 */ /* 0x0005e2000810003f */
[----:B------:R-:W-:Y:S05]  /*26210*/  @P2 BRA `(.L_x_11360) ;  /* 0xfffffff000a82947 */ /* 0x000fea000383ffff */
[----:B------:R-:W-:Y:S05]  /*26220*/  BSYNC B0 ;  /* 0x0000000000007941 */ /* 0x000fea0003800000 */
.L_x_11347:
[----:B------:R-:W3:Y:S01]  /*26230*/  S2R R0, SR_TID.X ;  /* 0x0000000000007919 */ /* 0x000ee20000002100 */
[----:B------:R-:W-:Y:S01]  /*26240*/  VIADD R18, R18, 0x1 ;  /* 0x0000000112127836 */ /* 0x000fe20000000000 */
[----:B------:R-:W-:Y:S04]  /*26250*/  BSSY B0, `(.L_x_11361) ;  /* 0x0000013000007945 */ /* 0x000fe80003800000 */
[----:B------:R-:W-:-:S04]  /*26260*/  ISETP.NE.AND P0, PT, R18, 0x2, PT ;  /* 0x000000021200780c */ /* 0x000fc80003f05270 */
[----:B------:R-:W-:Y:S02]  /*26270*/  SEL R18, R18, RZ, P0 ;  /* 0x000000ff12127207 */ /* 0x000fe40000000000 */
[----:B------:R-:W-:Y:S02]  /*26280*/  SEL R5, RZ, 0x1, P0 ;  /* 0x00000001ff057807 */ /* 0x000fe40000000000 */
[----:B---3--:R-:W-:-:S04]  /*26290*/  LOP3.LUT R0, R0, 0x7f, RZ, 0xc0, !PT ;  /* 0x0000007f00007812 */ /* 0x008fc800078ec0ff */
[----:B------:R-:W-:-:S13]  /*262a0*/  ISETP.NE.AND P0, PT, R0, RZ, PT ;  /* 0x000000ff0000720c */ /* 0x000fda0003f05270 */
[----:B------:R-:W-:Y:S05]  /*262b0*/  @P0 BRA `(.L_x_11362) ;  /* 0x0000000000300947 */ /* 0x000fea0003800000 */
[----:B------:R-:W3:Y:S01]  /*262c0*/  S2R R9, SR_LANEID ;  /* 0x0000000000097919 */ /* 0x000ee20000000000 */
[----:B------:R-:W-:Y:S01]  /*262d0*/  VOTEU.ANY UR4, UPT, PT ;  /* 0x0000000000047886 */ /* 0x000fe200038e0100 */
[----:B0-----:R-:W0:Y:S01]  /*262e0*/  LDC.64 R2, c[0x0][0xd80] ;  /* 0x00036000ff027b82 */ /* 0x001e220000000a00 */
[----:B------:R-:W3:Y:S08]  /*262f0*/  FLO.U32 R0, UR4 ;  /* 0x0000000400007d00 */ /* 0x000ef000080e0000 */
[----:B------:R-:W0:Y:S01]  /*26300*/  POPC R7, UR4 ;  /* 0x0000000400077d09 */ /* 0x000e220008000000 */
[----:B---3--:R-:W-:-:S13]  /*26310*/  ISETP.EQ.U32.AND P1, PT, R0, R9, PT ;  /* 0x000000090000720c */ /* 0x008fda0003f22070 */
[----:B0-----:R-:W3:Y:S01]  /*26320*/  @P1 ATOMG.E.ADD.STRONG.GPU PT, R3, desc[UR36][R2.64], R7 ;  /* 0x00000007020319a8 */ /* 0x001ee200081ee1e4 */
[----:B------:R-:W0:Y:S02]  /*26330*/  S2R R4, SR_LTMASK ;  /* 0x0000000000047919 */ /* 0x000e240000003900 */
[----:B0-----:R-:W-:-:S04]  /*26340*/  LOP3.LUT R4, R4, UR4, RZ, 0xc0, !PT ;  /* 0x0000000404047c12 */ /* 0x001fc8000f8ec0ff */
[----:B------:R-:W0:Y:S01]  /*26350*/  POPC R9, R4 ;  /* 0x0000000400097309 */ /* 0x000e220000000000 */
[----:B---3--:R-:W0:Y:S02]  /*26360*/  SHFL.IDX PT, R0, R3, R0, 0x1f ;  /* 0x00001f0003007589 */ /* 0x008e2400000e0000 */
[----:B0-----:R-:W-:-:S07]  /*26370*/  IADD3 R32, R0, UR49, R9 ;  /* 0x0000003100207c10 */ /* 0x001fce000fffe009 */
.L_x_11362:
[----:B------:R-:W-:Y:S05]  /*26380*/  BSYNC B0 ;  /* 0x0000000000007941 */ /* 0x000fea0003800000 */
.L_x_11361:
[----:B------:R-:W-:-:S07]  /*26390*/  LOP3.LUT R26, R26, R5, RZ, 0x3c, !PT ;  /* 0x000000051a1a7212 */ /* 0x000fce00078e3cff */
.L_x_11318:
[----:B------:R-:W-:Y:S05]  /*263a0*/  BSYNC B7 ;  /* 0x0000000000077941 */ /* 0x000fea0003800000 */
.L_x_11316:
        /* <DEDUP_REMOVED lines=11> */
.L_x_11363:
[----:B------:R-:W-:-:S03]  /*26460*/  UMOV UR4, 0xffffffff ;  /* 0xffffffff00047882 */ /* 0x000fc60000000000 */
[----:B------:R-:W-:Y:S05]  /*26470*/  BRA.DIV UR4, `(.L_x_11365) ;  /* 0x0000003e04147947 */ /* 0x000fea000b800000 */
[----:B------:R3:W4:Y:S02]  /*26480*/  SHFL.IDX PT, R14, R32, RZ, 0x1f ;  /* 0x00001fff200e7589 */ /* 0x00072400000e0000 */
.L_x_11482:
[----:B0-----:R-:W0:Y:S01]  /*26490*/  @!P0 S2R R3, SR_CgaCtaId ;  /* 0x0000000000038919 */ /* 0x001e220000008800 */
[----:B------:R-:W-:Y:S05]  /*264a0*/  WARPSYNC.ALL ;  /* 0x0000000000007948 */ /* 0x000fea0003800000 */
[----:B------:R-:W-:Y:S01]  /*264b0*/  BAR.SYNC.DEFER_BLOCKING 0x4, 0x180 ;  /* 0x0106000000007b1d */ /* 0x000fe20000010000 */
[----:B------:R-:W-:-:S04]  /*264c0*/  @!P0 MOV R0, 0x400 ;  /* 0x0000040000008802 */ /* 0x000fc80000000f00 */
[----:B0-----:R-:W-:-:S05]  /*264d0*/  @!P0 LEA R17, R3, R0, 0x18 ;  /* 0x0000000003118211 */ /* 0x001fca00078ec0ff */
[----:B------:R3:W-:Y:S02]  /*264e0*/  @!P0 STS [R17+0x324d0], R32 ;  /* 0x0324d02011008388 */ /* 0x0007e40000000800 */
[----:B---34-:R-:W-:Y:S01]  /*264f0*/  IMAD.MOV.U32 R32, RZ, RZ, R14 ;  /* 0x000000ffff207224 */ /* 0x018fe200078e000e */
[----:B------:R-:W-:Y:S06]  /*26500*/  BAR.ARV 0x5, 0x180 ;  /* 0x0146000000007b1d */ /* 0x000fec0000002000 */
.L_x_11364:
[----:B------:R-:W-:Y:S02]  /*26510*/  ULDC UR4, c[0x0][0xd38] ;  /* 0x00034e0000047ab9 */ /* 0x000fe40000000800 */
[----:B----4-:R-:W-:-:S13]  /*26520*/  ISETP.GE.AND P0, PT, R32, UR4, PT ;  /* 0x0000000420007c0c */ /* 0x010fda000bf06270 */
[----:B------:R-:W-:Y:S05]  /*26530*/  @!P0 BRA `(.L_x_11366) ;  /* 0xffffffb800648947 */ /* 0x000fea000383ffff */
.L_x_11307:
[----:B------:R-:W4:Y:S01]  /*26540*/  LDL.LU R0, [R1+0x444] ;  /* 0x0004440001007983 */ /* 0x000f220000300800 */
[----:B------:R-:W-:Y:S01]  /*26550*/  BSSY B0, `(.L_x_11367) ;  /* 0x000000b000007945 */ /* 0x000fe20003800000 */
[----:B------:R-:W1:Y:S01]  /*26560*/  S2R R5, SR_CgaCtaId ;  /* 0x0000000000057919 */ /* 0x000e620000008800 */
[----:B----4-:R-:W-:-:S05]  /*26570*/  VIADD R0, R0, 0x1 ;  /* 0x0000000100007836 */ /* 0x010fca0000000000 */
        /* <DEDUP_REMOVED lines=8> */
.L_x_11483:
[----:B------:R-:W-:Y:S05]  /*26600*/  BSYNC B0 ;  /* 0x0000000000007941 */ /* 0x000fea0003800000 */
.L_x_11367:
[----:B------:R-:W-:-:S03]  /*26610*/  UMOV UR4, 0xffffffff ;  /* 0xffffffff00047882 */ /* 0x000fc60000000000 */
[----:B------:R-:W-:Y:S05]  /*26620*/  BRA.DIV UR4, `(.L_x_11369) ;  /* 0x0000003a04e47947 */ /* 0x000fea000b800000 */
[----:B0-----:R-:W0:Y:S02]  /*26630*/  S2R R0, SR_TID.X ;  /* 0x0000000000007919 */ /* 0x001e240000002100 */
[----:B0-----:R-:W-:-:S04]  /*26640*/  SHF.R.U32.HI R0, RZ, 0x5, R0 ;  /* 0x00000005ff007819 */ /* 0x001fc80000011600 */
[----:B------:R-:W-:-:S05]  /*26650*/  LOP3.LUT R0, R0, 0x3, RZ, 0xc0, !PT ;  /* 0x0000000300007812 */ /* 0x000fca00078ec0ff */
[----:B------:R0:W1:Y:S02]  /*26660*/  SHFL.IDX PT, R14, R0, RZ, 0x1f ;  /* 0x00001fff000e7589 */ /* 0x00006400000e0000 */
.L_x_11486:
[----:B-1----:R-:W-:Y:S01]  /*26670*/  ISETP.NE.AND P0, PT, R14, RZ, PT ;  /* 0x000000ff0e00720c */ /* 0x002fe20003f05270 */
[----:B------:R-:W-:-:S12]  /*26680*/  BSSY B0, `(.L_x_11370) ;  /* 0x0000026000007945 */ /* 0x000fd80003800000 */
[----:B------:R-:W-:Y:S05]  /*26690*/  @P0 BRA `(.L_x_11371) ;  /* 0x0000000000900947 */ /* 0x000fea0003800000 */
[----:B------:R-:W-:-:S03]  /*266a0*/  UMOV UR4, 0xffffffff ;  /* 0xffffffff00047882 */ /* 0x000fc60000000000 */
[----:B------:R-:W-:Y:S05]  /*266b0*/  BRA.DIV UR4, `(.L_x_11372) ;  /* 0x0000003a04f47947 */ /* 0x000fea000b800000 */
[----:B------:R-:W-:-:S13]  /*266c0*/  ELECT P6, URZ, PT ;  /* 0x00000000003f782f */ /* 0x000fda00038c0000 */
.L_x_11489:
        /* <DEDUP_REMOVED lines=8> */
.L_x_11373:
[----:B------:R-:W-:Y:S01]  /*26750*/  IMAD R5, R18, 0x8, R7 ;  /* 0x0000000812057824 */ /* 0x000fe200078e0207 */
[----:B------:R-:W-:Y:S01]  /*26760*/  SHF.L.U32 R0, R26, 0x1f, RZ ;  /* 0x0000001f1a007819 */ /* 0x000fe200000006ff */
[----:B------:R-:W-:-:S03]  /*26770*/  VIADD R18, R18, 0x1 ;  /* 0x0000000112127836 */ /* 0x000fc60000000000 */
[----:B------:R-:W0:Y:S02]  /*26780*/  SYNCS.PHASECHK.TRANS64.TRYWAIT P1, [R5+URZ+0x32440], R0 ;  /* 0x03244000050075a7 */ /* 0x000e24000802017f */
[----:B------:R-:W-:-:S04]  /*26790*/  ISETP.NE.AND P2, PT, R18, 0x2, PT ;  /* 0x000000021200780c */ /* 0x000fc80003f45270 */
[----:B------:R-:W-:Y:S01]  /*267a0*/  SEL R3, RZ, 0x1, P2 ;  /* 0x00000001ff037807 */ /* 0x000fe20001000000 */
[----:B0-----:R-:W-:Y:S08]  /*267b0*/  @!P1 BRA `(.L_x_11374) ;  /* 0x0000003800d49947 */ /* 0x001ff00003800000 */
.L_x_11490:
[----:B------:R-:W-:Y:S02]  /*267c0*/  SEL R18, R18, RZ, P2 ;  /* 0x000000ff12127207 */ /* 0x000fe40001000000 */
[----:B------:R-:W-:Y:S01]  /*267d0*/  LOP3.LUT R2, R26, R3, RZ, 0x3c, !PT ;  /* 0x000000031a027212 */ /* 0x000fe200078e3cff */
[----:B------:R-:W-:Y:S06]  /*267e0*/  @!P0 BRA `(.L_x_11375) ;  /* 0x0000000000048947 */ /* 0x000fec0003800000 */
[----:B------:R-:W-:Y:S01]  /*267f0*/  BPT.TRAP 0x1 ;  /* 0x000000040000795c */ /* 0x000fe20000300000 */
.L_x_11375:
[----:B------:R-:W-:Y:S01]  /*26800*/  IMAD R3, R18, 0x8, R7 ;  /* 0x0000000812037824 */ /* 0x000fe200078e0207 */
[----:B------:R-:W-:-:S04]  /*26810*/  SHF.L.U32 R2, R2, 0x1f, RZ ;  /* 0x0000001f02027819 */ /* 0x000fc800000006ff */
[----:B------:R-:W1:Y:S02]  /*26820*/  SYNCS.PHASECHK.TRANS64.TRYWAIT P1, [R3+URZ+0x32440], R2 ;  /* 0x03244002030075a7 */ /* 0x000e64000802017f */
[----:B-1----:R-:W-:Y:S05]  /*26830*/  @!P1 BRA `(.L_x_11376) ;  /* 0x0000003800c89947 */ /* 0x002fea0003800000 */
.L_x_11491:
[----:B------:R-:W-:Y:S05]  /*26840*/  @!P0 BRA `(.L_x_11377) ;  /* 0x0000000000048947 */ /* 0x000fea0003800000 */
[----:B------:R-:W-:Y:S01]  /*26850*/  BPT.TRAP 0x1 ;  /* 0x000000040000795c */ /* 0x000fe20000300000 */
.L_x_11377:
[----:B------:R-:W4:Y:S02]  /*26860*/  SYNCS.PHASECHK.TRANS64.TRYWAIT P1, [R5+URZ+0x32460], R0 ;  /* 0x03246000050075a7 */ /* 0x000f24000802017f */
[----:B----4-:R-:W-:Y:S05]  /*26870*/  @!P1 BRA `(.L_x_11378) ;  /* 0x0000003800cc9947 */ /* 0x010fea0003800000 */
.L_x_11492:
[----:B------:R-:W-:Y:S05]  /*26880*/  @!P0 BRA `(.L_x_11379) ;  /* 0x0000000000048947 */ /* 0x000fea0003800000 */
[----:B------:R-:W-:Y:S01]  /*26890*/  BPT.TRAP 0x1 ;  /* 0x000000040000795c */ /* 0x000fe20000300000 */
.L_x_11379:
[----:B------:R0:W0:Y:S02]  /*268a0*/  SYNCS.PHASECHK.TRANS64.TRYWAIT P0, [R3+URZ+0x32460], R2 ;  /* 0x03246002030075a7 */ /* 0x000024000800017f */
[----:B0-----:R-:W-:Y:S05]  /*268b0*/  @!P0 NANOSLEEP.SYNCS 0x989680 ;  /* 0x009896800000895d */ /* 0x001fea0003900000 */
[----:B------:R-:W0:Y:S02]  /*268c0*/  @!P0 SYNCS.PHASECHK.TRANS64 P0, [R3+URZ+0x32460], R2 ;  /* 0x03246002030085a7 */ /* 0x000e24000800007f */
[----:B0-----:R-:W-:Y:S05]  /*268d0*/  @!P0 BRA `(.L_x_11379) ;  /* 0xfffffffc00f08947 */ /* 0x001fea000383ffff */
.L_x_11371:
[----:B------:R-:W-:Y:S05]  /*268e0*/  BSYNC B0 ;  /* 0x0000000000007941 */ /* 0x000fea0003800000 */
.L_x_11370:
[----:B------:R-:W-:Y:S05]  /*268f0*/  EXIT ;  /* 0x000000000000794d */ /* 0x000fea0003800000 */
.L_x_11188:
[----:B0-----:R-:W-:-:S04]  /*26900*/  IMAD.U32 R9, RZ, RZ, UR42 ;  /* 0x0000002aff097e24 */ /* 0x001fc8000f8e00ff */
[----:B------:R0:W1:Y:S03]  /*26910*/  SYNCS.PHASECHK.TRANS64.TRYWAIT P0, [R9+URZ+0x32400], R8 ;  /* 0x03240008090075a7 */ /* 0x000066000800017f */
[----:B-1----:R-:W-:Y:S05]  /*26920*/  @!P0 NANOSLEEP.SYNCS 0x989680 ;  /* 0x009896800000895d */ /* 0x002fea0003900000 */
[----:B------:R-:W1:Y:S02]  /*26930*/  @!P0 SYNCS.PHASECHK.TRANS64 P0, [R9+URZ+0x32400], R8 ;  /* 0x03240008090085a7 */ /* 0x000e64000800007f */
[----:B-1----:R-:W-:Y:S05]  /*26940*/  @!P0 BRA `(.L_x_11188) ;  /* 0xfffffffc00ec8947 */ /* 0x002fea000383ffff */
[----:B------:R-:W-:Y:S05]  /*26950*/  BRA `(.L_x_11380) ;  /* 0xfffffdbc00a47947 */ /* 0x000fea000383ffff */
.L_x_11195:
[----:B-1----:R1:W2:Y:S02]  /*26960*/  SYNCS.PHASECHK.TRANS64.TRYWAIT P0, [R24+URZ], R25 ;  /* 0x00000019180075a7 */ /* 0x0022a4000800017f */
[----:B--2---:R-:W-:Y:S05]  /*26970*/  @!P0 NANOSLEEP.SYNCS 0x989680 ;  /* 0x009896800000895d */ /* 0x004fea0003900000 */
[----:B------:R-:W2:Y:S02]  /*26980*/  @!P0 SYNCS.PHASECHK.TRANS64 P0, [R24+URZ], R25 ;  /* 0x00000019180085a7 */ /* 0x000ea4000800007f */
[----:B--2---:R-:W-:Y:S05]  /*26990*/  @!P0 BRA `(.L_x_11195) ;  /* 0xfffffffc00f08947 */ /* 0x004fea000383ffff */
[----:B------:R-:W-:Y:S05]  /*269a0*/  BRA `(.L_x_11194) ;  /* 0xfffffdc000cc7947 */ /* 0x000fea000383ffff */
.L_x_11197:
[----:B0-----:R-:W-:-:S04]  /*269b0*/  IMAD.U32 R9, RZ, RZ, UR42 ;  /* 0x0000002aff097e24 */ /* 0x001fc8000f8e00ff */
[----:B------:R0:W1:Y:S03]  /*269c0*/  SYNCS.PHASECHK.TRANS64.TRYWAIT P0, [R9+URZ+0x32410], R8 ;  /* 0x03241008090075a7 */ /* 0x000066000800017f */
[----:B-1----:R-:W-:Y:S05]  /*269d0*/  @!P0 NANOSLEEP.SYNCS 0x989680 ;  /* 0x009896800000895d */ /* 0x002fea0003900000 */
[----:B------:R-:W1:Y:S02]  /*269e0*/  @!P0 SYNCS.PHASECHK.TRANS64 P0, [R9+URZ+0x32410], R8 ;  /* 0x03241008090085a7 */ /* 0x000e64000800007f */
[----:B-1----:R-:W-:Y:S05]  /*269f0*/  @!P0 BRA `(.L_x_11197) ;  /* 0xfffffffc00ec8947 */ /* 0x002fea000383ffff */
[----:B------:R-:W-:Y:S05]  /*26a00*/  BRA `(.L_x_11381) ;  /* 0xfffffdc400a07947 */ /* 0x000fea000383ffff */
.L_x_11204:
[----:B-1----:R1:W2:Y:S02]  /*26a10*/  SYNCS.PHASECHK.TRANS64.TRYWAIT P0, [R8+URZ], R9 ;  /* 0x00000009080075a7 */ /* 0x0022a4000800017f */
[----:B--2---:R-:W-:Y:S05]  /*26a20*/  @!P0 NANOSLEEP.SYNCS 0x989680 ;  /* 0x009896800000895d */ /* 0x004fea0003900000 */
[----:B------:R-:W2:Y:S02]  /*26a30*/  @!P0 SYNCS.PHASECHK.TRANS64 P0, [R8+URZ], R9 ;  /* 0x00000009080085a7 */ /* 0x000ea4000800007f */
[----:B--2---:R-:W-:Y:S05]  /*26a40*/  @!P0 BRA `(.L_x_11204) ;  /* 0xfffffffc00f08947 */ /* 0x004fea000383ffff */
[----:B------:R-:W-:Y:S05]  /*26a50*/  BRA `(.L_x_11203) ;  /* 0xfffffdc400e47947 */ /* 0x000fea000383ffff */
.L_x_11242:
[----:B0-----:R0:W2:Y:S02]  /*26a60*/  SYNCS.PHASECHK.TRANS64.TRYWAIT P0, [R6+URZ], R7 ;  /* 0x00000007060075a7 */ /* 0x0010a4000800017f */
[----:B--2---:R-:W-:Y:S05]  /*26a70*/  @!P0 NANOSLEEP.SYNCS 0x989680 ;  /* 0x009896800000895d */ /* 0x004fea0003900000 */
[----:B------:R-:W2:Y:S02]  /*26a80*/  @!P0 SYNCS.PHASECHK.TRANS64 P0, [R6+URZ], R7 ;  /* 0x00000007060085a7 */ /* 0x000ea4000800007f */
[----:B--2---:R-:W-:Y:S05]  /*26a90*/  @!P0 BRA `(.L_x_11242) ;  /* 0xfffffffc00f08947 */ /* 0x004fea000383ffff */
[----:B------:R-:W-:Y:S05]  /*26aa0*/  BRA `(.L_x_11241) ;  /* 0xfffffe2c00e87947 */ /* 0x000fea000383ffff */
.L_x_11249:
[----:B0-----:R0:W1:Y:S02]  /*26ab0*/  SYNCS.PHASECHK.TRANS64.TRYWAIT P0, [R20+URZ], R21 ;  /* 0x00000015140075a7 */ /* 0x001064000800017f */
[----:B-1----:R-:W-:Y:S05]  /*26ac0*/  @!P0 NANOSLEEP.SYNCS 0x989680 ;  /* 0x009896800000895d */ /* 0x002fea0003900000 */
[----:B------:R-:W1:Y:S02]  /*26ad0*/  @!P0 SYNCS.PHASECHK.TRANS64 P0, [R20+URZ], R21 ;  /* 0x00000015140085a7 */ /* 0x000e64000800007f */
[----:B-1----:R-:W-:Y:S05]  /*26ae0*/  @!P0 BRA `(.L_x_11249) ;  /* 0xfffffffc00f08947 */ /* 0x002fea000383ffff */
[----:B------:R-:W-:Y:S05]  /*26af0*/  BRA `(.L_x_11248) ;  /* 0xfffffe34000c7947 */ /* 0x000fea000383ffff */
.L_x_11262:
[----:B--2---:R2:W3:Y:S02]  /*26b00*/  SYNCS.PHASECHK.TRANS64.TRYWAIT P0, [R6+URZ], R7 ;  /* 0x00000007060075a7 */ /* 0x0044e4000800017f */
[----:B---3--:R-:W-:Y:S05]  /*26b10*/  @!P0 NANOSLEEP.SYNCS 0x989680 ;  /* 0x009896800000895d */ /* 0x008fea0003900000 */
[----:B------:R-:W3:Y:S02]  /*26b20*/  @!P0 SYNCS.PHASECHK.TRANS64 P0, [R6+URZ], R7 ;  /* 0x00000007060085a7 */ /* 0x000ee4000800007f */
[----:B---3--:R-:W-:Y:S05]  /*26b30*/  @!P0 BRA `(.L_x_11262) ;  /* 0xfffffffc00f08947 */ /* 0x008fea000383ffff */
[----:B------:R-:W-:Y:S05]  /*26b40*/  BRA `(.L_x_11261) ;  /* 0xfffffec400d87947 */ /* 0x000fea000383ffff */
.L_x_11269:
[----:B0-----:R0:W1:Y:S02]  /*26b50*/  SYNCS.PHASECHK.TRANS64.TRYWAIT P0, [R14+URZ], R15 ;  /* 0x0000000f0e0075a7 */ /* 0x001064000800017f */
[----:B-1----:R-:W-:Y:S05]  /*26b60*/  @!P0 NANOSLEEP.SYNCS 0x989680 ;  /* 0x009896800000895d */ /* 0x002fea0003900000 */
[----:B------:R-:W1:Y:S02]  /*26b70*/  @!P0 SYNCS.PHASECHK.TRANS64 P0, [R14+URZ], R15 ;  /* 0x0000000f0e0085a7 */ /* 0x000e64000800007f */
[----:B-1----:R-:W-:Y:S05]  /*26b80*/  @!P0 BRA `(.L_x_11269) ;  /* 0xfffffffc00f08947 */ /* 0x002fea000383ffff */
[----:B------:R-:W-:Y:S05]  /*26b90*/  BRA `(.L_x_11268) ;  /* 0xfffffec800fc7947 */ /* 0x000fea000383ffff */
.L_x_11324:
        /* <DEDUP_REMOVED lines=10> */
.L_x_11382:
[----:B------:R-:W-:Y:S05]  /*26c40*/  BRA `(.L_x_11383) ;  /* 0xffffffc0000c7947 */ /* 0x000fea000383ffff */
.L_x_11327:
[----:B0-----:R0:W1:Y:S02]  /*26c50*/  SYNCS.PHASECHK.TRANS64.TRYWAIT P0, [R24+URZ+0x32440], R3 ;  /* 0x03244003180075a7 */ /* 0x001064000800017f */
[----:B-1----:R-:W-:Y:S05]  /*26c60*/  @!P0 NANOSLEEP.SYNCS 0x989680 ;  /* 0x009896800000895d */ /* 0x002fea0003900000 */
[----:B------:R-:W1:Y:S02]  /*26c70*/  @!P0 SYNCS.PHASECHK.TRANS64 P0, [R24+URZ+0x32440], R3 ;  /* 0x03244003180085a7 */ /* 0x000e64000800007f */
[----:B-1----:R-:W-:Y:S05]  /*26c80*/  @!P0 BRA `(.L_x_11327) ;  /* 0xfffffffc00f08947 */ /* 0x002fea000383ffff */
[----:B------:R-:W-:Y:S05]  /*26c90*/  BRA `(.L_x_11384) ;  /* 0xffffffc000b47947 */ /* 0x000fea000383ffff */
.L_x_11328:
        /* <DEDUP_REMOVED lines=8> */
.L_x_11386:
[----:B------:R-:W-:Y:S05]  /*26d20*/  BSYNC B0 ;  /* 0x0000000000007941 */ /* 0x000fea0003800000 */
.L_x_11385:
        /* <DEDUP_REMOVED lines=9> */
.L_x_11387:
        /* <DEDUP_REMOVED lines=8> */
.L_x_11388:
        /* <DEDUP_REMOVED lines=11> */
.L_x_11389:
[----:B------:R-:W-:Y:S02]  /*26ef0*/  IMAD.MOV.U32 R13, RZ, RZ, R5 ;  /* 0x000000ffff0d7224 */ /* 0x000fe400078e0005 */
[----:B------:R-:W-:Y:S01]  /*26f00*/  IMAD.MOV.U32 R12, RZ, RZ, 0x2 ;  /* 0x00000002ff0c7424 */ /* 0x000fe200078e00ff */
[----:B------:R-:W-:-:S13]  /*26f10*/  @P0 LEA R2, P1, R8, R14, 0x1 ;  /* 0x0000000e08020211 */ /* 0x000fda00078208ff */
[----:B------:R-:W-:Y:S05]  /*26f20*/  WARPSYNC.COLLECTIVE R15, `(.L_x_11390) ;  /* 0x000000000f087348 */ /* 0x000fea0003c00000 */
[----:B------:R0:W1:Y:S02]  /*26f30*/  SHFL.IDX P6, R14, R13, R12, R11 ;  /* 0x0000000c0d0e7389 */ /* 0x00006400000c000b */
[----:B01----:R-:W-:Y:S01]  /*26f40*/  ENDCOLLECTIVE ;  /* 0x000000000000791b */ /* 0x003fe20003800000 */
.L_x_11390:
        /* <DEDUP_REMOVED lines=12> */
.L_x_11391:
[----:B------:R-:W-:Y:S02]  /*27010*/  IMAD.MOV.U32 R13, RZ, RZ, R5 ;  /* 0x000000ffff0d7224 */ /* 0x000fe400078e0005 */
[----:B------:R-:W-:Y:S01]  /*27020*/  IMAD.MOV.U32 R12, RZ, RZ, 0x3 ;  /* 0x00000003ff0c7424 */ /* 0x000fe200078e00ff */
[----:B------:R-:W-:-:S13]  /*27030*/  @P0 LEA R2, P1, R8, R14, 0x1 ;  /* 0x0000000e08020211 */ /* 0x000fda00078208ff */
[----:B------:R-:W-:Y:S05]  /*27040*/  WARPSYNC.COLLECTIVE R15, `(.L_x_11392) ;  /* 0x000000000f087348 */ /* 0x000fea0003c00000 */
[----:B------:R0:W1:Y:S02]  /*27050*/  SHFL.IDX P6, R14, R13, R12, R11 ;  /* 0x0000000c0d0e7389 */ /* 0x00006400000c000b */
[----:B01----:R-:W-:Y:S01]  /*27060*/  ENDCOLLECTIVE ;  /* 0x000000000000791b */ /* 0x003fe20003800000 */
.L_x_11392:
        /* <DEDUP_REMOVED lines=12> */
.L_x_11393:
[----:B------:R-:W-:Y:S02]  /*27130*/  IMAD.MOV.U32 R13, RZ, RZ, R5 ;  /* 0x000000ffff0d7224 */ /* 0x000fe400078e0005 */
[----:B------:R-:W-:Y:S01]  /*27140*/  IMAD.MOV.U32 R12, RZ, RZ, 0x4 ;  /* 0x00000004ff0c7424 */ /* 0x000fe200078e00ff */
[----:B------:R-:W-:-:S13]  /*27150*/  @P0 LEA R2, P1, R8, R14, 0x1 ;  /* 0x0000000e08020211 */ /* 0x000fda00078208ff */
[----:B------:R-:W-:Y:S05]  /*27160*/  WARPSYNC.COLLECTIVE R15, `(.L_x_11394) ;  /* 0x000000000f087348 */ /* 0x000fea0003c00000 */
[----:B------:R0:W1:Y:S02]  /*27170*/  SHFL.IDX P6, R14, R13, R12, R11 ;  /* 0x0000000c0d0e7389 */ /* 0x00006400000c000b */
[----:B01----:R-:W-:Y:S01]  /*27180*/  ENDCOLLECTIVE ;  /* 0x000000000000791b */ /* 0x003fe20003800000 */
.L_x_11394:
        /* <DEDUP_REMOVED lines=12> */
.L_x_11395:
[----:B------:R-:W-:Y:S02]  /*27250*/  IMAD.MOV.U32 R13, RZ, RZ, R5 ;  /* 0x000000ffff0d7224 */ /* 0x000fe400078e0005 */
[----:B------:R-:W-:Y:S01]  /*27260*/  IMAD.MOV.U32 R12, RZ, RZ, 0x5 ;  /* 0x00000005ff0c7424 */ /* 0x000fe200078e00ff */
[----:B------:R-:W-:-:S13]  /*27270*/  @P0 LEA R2, P1, R8, R14, 0x1 ;  /* 0x0000000e08020211 */ /* 0x000fda00078208ff */
[----:B------:R-:W-:Y:S05]  /*27280*/  WARPSYNC.COLLECTIVE R15, `(.L_x_11396) ;  /* 0x000000000f087348 */ /* 0x000fea0003c00000 */
[----:B------:R0:W1:Y:S02]  /*27290*/  SHFL.IDX P6, R14, R13, R12, R11 ;  /* 0x0000000c0d0e7389 */ /* 0x00006400000c000b */
[----:B01----:R-:W-:Y:S01]  /*272a0*/  ENDCOLLECTIVE ;  /* 0x000000000000791b */ /* 0x003fe20003800000 */
.L_x_11396:
        /* <DEDUP_REMOVED lines=10> */
.L_x_11397:
[----:B------:R-:W-:Y:S05]  /*27350*/  BRA `(.L_x_11398) ;  /* 0xffffffc0001c7947 */ /* 0x000fea000383ffff */
.L_x_11333:
[----:B------:R-:W-:Y:S01]  /*27360*/  IMAD.MOV.U32 R13, RZ, RZ, R5 ;  /* 0x000000ffff0d7224 */ /* 0x000fe200078e0005 */
[----:B------:R-:W0:Y:S01]  /*27370*/  S2R R20, SR_TID.X ;  /* 0x0000000000147919 */ /* 0x000e220000002100 */
[----:B------:R-:W-:Y:S01]  /*27380*/  IMAD.MOV.U32 R12, RZ, RZ, RZ ;  /* 0x000000ffff0c7224 */ /* 0x000fe200078e00ff */
[----:B------:R-:W-:Y:S01]  /*27390*/  LOP3.LUT R16, R16, 0xffffefff, RZ, 0xc0, !PT ;  /* 0xffffefff10107812 */ /* 0x000fe200078ec0ff */
[----:B------:R-:W-:Y:S02]  /*273a0*/  IMAD.MOV.U32 R11, RZ, RZ, 0x181f ;  /* 0x0000181fff0b7424 */ /* 0x000fe400078e00ff */
[----:B------:R-:W-:Y:S02]  /*273b0*/  IMAD.MOV.U32 R15, RZ, RZ, -0x1 ;  /* 0xffffffffff0f7424 */ /* 0x000fe400078e00ff */
[----:B------:R-:W-:-:S07]  /*273c0*/  VIADD R4, R35, UR43 ;  /* 0x0000002b23047c36 */ /* 0x000fce0008000000 */
[----:B01----:R-:W-:Y:S05]  /*273d0*/  WARPSYNC.COLLECTIVE R15, `(.L_x_11399) ;  /* 0x000000000f087348 */ /* 0x003fea0003c00000 */
[----:B------:R2:W3:Y:S02]  /*273e0*/  SHFL.IDX P6, R14, R13, R12, R11 ;  /* 0x0000000c0d0e7389 */ /* 0x0004e400000c000b */
[----:B0123--:R-:W-:Y:S01]  /*273f0*/  ENDCOLLECTIVE ;  /* 0x000000000000791b */ /* 0x00ffe20003800000 */
.L_x_11399:
[C---:B------:R-:W-:Y:S01]  /*27400*/  VIADD R6, R4.reuse, 0x10 ;  /* 0x0000001004067836 */ /* 0x040fe20000000000 */
[----:B------:R-:W-:Y:S01]  /*27410*/  ISETP.GE.AND P1, PT, R4, UR41, PT ;  /* 0x0000002904007c0c */ /* 0x000fe2000bf26270 */
[----:B------:R-:W-:-:S12]  /*27420*/  IMAD.MOV.U32 R13, RZ, RZ, R0 ;  /* 0x000000ffff0d7224 */ /* 0x000fd800078e0000 */
[----:B------:R-:W-:-:S04]  /*27430*/  @P1 LOP3.LUT R16, R16, 0x1000, RZ, 0xfc, !PT ;  /* 0x0000100010101812 */ /* 0x000fc800078efcff */
[----:B------:R-:W-:Y:S01]  /*27440*/  LOP3.LUT R16, R16, 0xfffff7ff, RZ, 0xc0, !PT ;  /* 0xfffff7ff10107812 */ /* 0x000fe200078ec0ff */
[----:B------:R-:W-:Y:S02]  /*27450*/  IMAD.SHL.U32 R8, R20, 0x8, RZ ;  /* 0x0000000814087824 */ /* 0x000fe400078e00ff */
[----:B------:R-:W-:-:S07]  /*27460*/  IMAD.MOV.U32 R3, RZ, RZ, R14 ;  /* 0x000000ffff037224 */ /* 0x000fce00078e000e */
[----:B------:R-:W-:Y:S05]  /*27470*/  WARPSYNC.COLLECTIVE R15, `(.L_x_11400) ;  /* 0x000000000f087348 */ /* 0x000fea0003c00000 */
[----:B------:R0:W1:Y:S02]  /*27480*/  SHFL.IDX P6, R14, R13, R12, R11 ;  /* 0x0000000c0d0e7389 */ /* 0x00006400000c000b */
[----:B01----:R-:W-:Y:S01]  /*27490*/  ENDCOLLECTIVE ;  /* 0x000000000000791b */ /* 0x003fe20003800000 */
.L_x_11400:
        /* <DEDUP_REMOVED lines=9> */
.L_x_11401:
        /* <DEDUP_REMOVED lines=13> */
.L_x_11402:
[----:B------:R-:W-:Y:S02]  /*27600*/  IMAD.MOV.U32 R13, RZ, RZ, R5 ;  /* 0x000000ffff0d7224 */ /* 0x000fe400078e0005 */
[----:B------:R-:W-:Y:S01]  /*27610*/  IMAD.MOV.U32 R12, RZ, RZ, 0x2 ;  /* 0x00000002ff0c7424 */ /* 0x000fe200078e00ff */
[----:B------:R-:W-:-:S05]  /*27620*/  @!P1 LEA R10, P0, R8, R14, 0x1 ;  /* 0x0000000e080a9211 */ /* 0x000fca00078008ff */
[----:B------:R-:W-:Y:S02]  /*27630*/  @!P1 IMAD.X R11, RZ, RZ, R2, P0 ;  /* 0x000000ffff0b9224 */ /* 0x000fe400000e0602 */
[----:B------:R-:W-:Y:S02]  /*27640*/  @!P1 IMAD.MOV.U32 R2, RZ, RZ, R10 ;  /* 0x000000ffff029224 */ /* 0x000fe400078e000a */
[----:B------:R-:W-:Y:S02]  /*27650*/  @!P1 IMAD.MOV.U32 R3, RZ, RZ, R11 ;  /* 0x000000ffff039224 */ /* 0x000fe400078e000b */
[----:B------:R-:W-:Y:S02]  /*27660*/  IMAD.MOV.U32 R11, RZ, RZ, 0x181f ;  /* 0x0000181fff0b7424 */ /* 0x000fe400078e00ff */
[----:B------:R-:W-:Y:S01]  /*27670*/  IMAD.SHL.U32 R10, R20, 0x8, RZ ;  /* 0x00000008140a7824 */ /* 0x000fe200078e00ff */
        /* <DEDUP_REMOVED lines=9> */
.L_x_11403:
[----:B------:R-:W-:Y:S02]  /*27710*/  LOP3.LUT R10, R10, 0x38, RZ, 0xc0, !PT ;  /* 0x000000380a0a7812 */ /* 0x000fe400078ec0ff */
[----:B------:R-:W-:Y:S01]  /*27720*/  @P1 LOP3.LUT R16, R16, 0x400, RZ, 0xfc, !PT ;  /* 0x0000040010101812 */ /* 0x000fe200078efcff */
[----:B------:R-:W-:-:S03]  /*27730*/  IMAD.MOV.U32 R13, RZ, RZ, R0 ;  /* 0x000000ffff0d7224 */ /* 0x000fc600078e0000 */
[----:B------:R-:W-:Y:S01]  /*27740*/  LOP3.LUT R16, R16, 0xfffffdff, RZ, 0xc0, !PT ;  /* 0xfffffdff10107812 */ /* 0x000fe200078ec0ff */
[----:B------:R-:W-:-:S07]  /*27750*/  IMAD.MOV.U32 R8, RZ, RZ, R14 ;  /* 0x000000ffff087224 */ /* 0x000fce00078e000e */
[----:B------:R-:W-:Y:S05]  /*27760*/  WARPSYNC.COLLECTIVE R15, `(.L_x_11404) ;  /* 0x000000000f087348 */ /* 0x000fea0003c00000 */
[----:B------:R0:W1:Y:S02]  /*27770*/  SHFL.IDX P6, R14, R13, R12, R11 ;  /* 0x0000000c0d0e7389 */ /* 0x00006400000c000b */
[----:B01----:R-:W-:Y:S01]  /*27780*/  ENDCOLLECTIVE ;  /* 0x000000000000791b */ /* 0x003fe20003800000 */
.L_x_11404:
[----:B------:R-:W-:Y:S02]  /*27790*/  IMAD.MOV.U32 R13, RZ, RZ, R5 ;  /* 0x000000ffff0d7224 */ /* 0x000fe400078e0005 */
[----:B------:R-:W-:Y:S02]  /*277a0*/  IMAD.MOV.U32 R12, RZ, RZ, 0x3 ;  /* 0x00000003ff0c7424 */ /* 0x000fe400078e00ff */
[----:B------:R-:W-:-:S07]  /*277b0*/  IMAD.MOV.U32 R9, RZ, RZ, R14 ;  /* 0x000000ffff097224 */ /* 0x000fce00078e000e */
[----:B------:R-:W-:Y:S05]  /*277c0*/  WARPSYNC.COLLECTIVE R15, `(.L_x_11405) ;  /* 0x000000000f087348 */ /* 0x000fea0003c00000 */
[----:B------:R0:W1:Y:S02]  /*277d0*/  SHFL.IDX P6, R14, R13, R12, R11 ;  /* 0x0000000c0d0e7389 */ /* 0x00006400000c000b */
[----:B01----:R-:W-:Y:S01]  /*277e0*/  ENDCOLLECTIVE ;  /* 0x000000000000791b */ /* 0x003fe20003800000 */
.L_x_11405:
        /* <DEDUP_REMOVED lines=9> */
[----:B------:R-:W-:Y:S01]  /*27880*/  ISETP.GE.AND P1, PT, R6, UR41, PT ;  /* 0x0000002906007c0c */ /* 0x000fe2000bf26270 */
[----:B------:R-:W-:-:S12]  /*27890*/  IMAD.MOV.U32 R6, RZ, RZ, R14 ;  /* 0x000000ffff067224 */ /* 0x000fd800078e000e */
[----:B0-----:R-:W-:Y:S05]  /*278a0*/  WARPSYNC.COLLECTIVE R15, `(.L_x_11406) ;  /* 0x000000000f087348 */ /* 0x001fea0003c00000 */
[----:B------:R1:W2:Y:S02]  /*278b0*/  SHFL.IDX P6, R14, R13, R12, R11 ;  /* 0x0000000c0d0e7389 */ /* 0x0002a400000c000b */
[----:B012---:R-:W-:Y:S01]  /*278c0*/  ENDCOLLECTIVE ;  /* 0x000000000000791b */ /* 0x007fe20003800000 */
.L_x_11406:
        /* <DEDUP_REMOVED lines=8> */
.L_x_11407:
        /* <DEDUP_REMOVED lines=16> */
.L_x_11408:
[----:B------:R-:W-:-:S04]  /*27a50*/  @P1 LOP3.LUT R16, R16, 0x100, RZ, 0xfc, !PT ;  /* 0x0000010010101812 */ /* 0x000fc800078efcff */
[----:B------:R-:W-:Y:S01]  /*27a60*/  LOP3.LUT R16, R16, 0xffffff7f, RZ, 0xc0, !PT ;  /* 0xffffff7f10107812 */ /* 0x000fe200078ec0ff */
[----:B------:R-:W-:Y:S01]  /*27a70*/  IMAD.MOV.U32 R12, RZ, RZ, 0x5 ;  /* 0x00000005ff0c7424 */ /* 0x000fe200078e00ff */
        /* <DEDUP_REMOVED lines=13> */
.L_x_11409:
[----:B------:R-:W-:Y:S01]  /*27b50*/  @P1 LOP3.LUT R16, R16, 0x80, RZ, 0xfc, !PT ;  /* 0x0000008010101812 */ /* 0x000fe200078efcff */
[----:B------:R-:W-:-:S03]  /*27b60*/  IMAD.MOV.U32 R13, RZ, RZ, R0 ;  /* 0x000000ffff0d7224 */ /* 0x000fc600078e0000 */
[----:B------:R-:W-:Y:S01]  /*27b70*/  LOP3.LUT R16, R16, 0xffffffbf, RZ, 0xc0, !PT ;  /* 0xffffffbf10107812 */ /* 0x000fe200078ec0ff */
[----:B------:R-:W-:-:S07]  /*27b80*/  IMAD.MOV.U32 R2, RZ, RZ, R14 ;  /* 0x000000ffff027224 */ /* 0x000fce00078e000e */
[----:B------:R-:W-:Y:S05]  /*27b90*/  WARPSYNC.COLLECTIVE R15, `(.L_x_11410) ;  /* 0x000000000f087348 */ /* 0x000fea0003c00000 */
[----:B------:R0:W1:Y:S02]  /*27ba0*/  SHFL.IDX P6, R14, R13, R12, R11 ;  /* 0x0000000c0d0e7389 */ /* 0x00006400000c000b */
[----:B01----:R-:W-:Y:S01]  /*27bb0*/  ENDCOLLECTIVE ;  /* 0x000000000000791b */ /* 0x003fe20003800000 */
.L_x_11410:
[----:B------:R-:W-:Y:S02]  /*27bc0*/  IMAD.MOV.U32 R13, RZ, RZ, R5 ;  /* 0x000000ffff0d7224 */ /* 0x000fe400078e0005 */
[----:B------:R-:W-:Y:S02]  /*27bd0*/  IMAD.MOV.U32 R12, RZ, RZ, 0x6 ;  /* 0x00000006ff0c7424 */ /* 0x000fe400078e00ff */
[----:B------:R-:W-:-:S07]  /*27be0*/  IMAD.MOV.U32 R21, RZ, RZ, R14 ;  /* 0x000000ffff157224 */ /* 0x000fce00078e000e */
[----:B------:R-:W-:Y:S05]  /*27bf0*/  WARPSYNC.COLLECTIVE R15, `(.L_x_11411) ;  /* 0x000000000f087348 */ /* 0x000fea0003c00000 */
[----:B------:R0:W1:Y:S02]  /*27c00*/  SHFL.IDX P6, R14, R13, R12, R11 ;  /* 0x0000000c0d0e7389 */ /* 0x00006400000c000b */
[----:B01----:R-:W-:Y:S01]  /*27c10*/  ENDCOLLECTIVE ;  /* 0x000000000000791b */ /* 0x003fe20003800000 */
.L_x_11411:
        /* <DEDUP_REMOVED lines=13> */
.L_x_11412:
[----:B------:R-:W-:-:S05]  /*27cf0*/  VIADD R3, R4, 0x60 ;  /* 0x0000006004037836 */ /* 0x000fca0000000000 */
        /* <DEDUP_REMOVED lines=17> */
.L_x_11413:
[----:B------:R-:W-:Y:S02]  /*27e10*/  IMAD.MOV.U32 R13, RZ, RZ, R0 ;  /* 0x000000ffff0d7224 */ /* 0x000fe400078e0000 */
[----:B------:R-:W-:-:S07]  /*27e20*/  IMAD.MOV.U32 R5, RZ, RZ, R14 ;  /* 0x000000ffff057224 */ /* 0x000fce00078e000e */
[----:B------:R-:W-:Y:S05]  /*27e30*/  WARPSYNC.COLLECTIVE R15, `(.L_x_11414) ;  /* 0x000000000f087348 */ /* 0x000fea0003c00000 */
[----:B------:R0:W1:Y:S02]  /*27e40*/  SHFL.IDX P6, R14, R13, R12, R11 ;  /* 0x0000000c0d0e7389 */ /* 0x00006400000c000b */
[----:B01----:R-:W-:Y:S01]  /*27e50*/  ENDCOLLECTIVE ;  /* 0x000000000000791b */ /* 0x003fe20003800000 */
.L_x_11414:
[----:B------:R-:W-:Y:S05]  /*27e60*/  BRA `(.L_x_11415) ;  /* 0xffffffc000387947 */ /* 0x000fea000383ffff */
.L_x_11337:
        /* <DEDUP_REMOVED lines=8> */
.L_x_11417:
[----:B------:R-:W-:Y:S05]  /*27ef0*/  BSYNC B0 ;  /* 0x0000000000007941 */ /* 0x000fea0003800000 */
.L_x_11416:
        /* <DEDUP_REMOVED lines=9> */
.L_x_11418:
        /* <DEDUP_REMOVED lines=8> */
.L_x_11419:
        /* <DEDUP_REMOVED lines=13> */
.L_x_11420:
        /* <DEDUP_REMOVED lines=17> */
.L_x_11421:
[----:B------:R-:W-:Y:S02]  /*281f0*/  IMAD.MOV.U32 R13, RZ, RZ, R0 ;  /* 0x000000ffff0d7224 */ /* 0x000fe400078e0000 */
[----:B------:R-:W-:-:S07]  /*28200*/  IMAD.MOV.U32 R5, RZ, RZ, R14 ;  /* 0x000000ffff057224 */ /* 0x000fce00078e000e */
[----:B------:R-:W-:Y:S05]  /*28210*/  WARPSYNC.COLLECTIVE R15, `(.L_x_11422) ;  /* 0x000000000f087348 */ /* 0x000fea0003c00000 */
[----:B------:R0:W1:Y:S02]  /*28220*/  SHFL.IDX P6, R14, R13, R12, R11 ;  /* 0x0000000c0d0e7389 */ /* 0x00006400000c000b */
[----:B01----:R-:W-:Y:S01]  /*28230*/  ENDCOLLECTIVE ;  /* 0x000000000000791b */ /* 0x003fe20003800000 */
.L_x_11422:
[----:B------:R-:W-:Y:S02]  /*28240*/  IMAD.MOV.U32 R13, RZ, RZ, R4 ;  /* 0x000000ffff0d7224 */ /* 0x000fe400078e0004 */
[----:B------:R-:W-:Y:S01]  /*28250*/  IMAD.MOV.U32 R12, RZ, RZ, 0x3 ;  /* 0x00000003ff0c7424 */ /* 0x000fe200078e00ff */
[----:B------:R-:W-:-:S05]  /*28260*/  @!P1 LEA R14, P0, R20, R14, 0x1 ;  /* 0x0000000e140e9211 */ /* 0x000fca00078008ff */
[----:B------:R-:W-:-:S08]  /*28270*/  @!P1 IMAD.MOV.U32 R2, RZ, RZ, R14 ;  /* 0x000000ffff029224 */ /* 0x000fd000078e000e */
[----:B------:R-:W-:Y:S05]  /*28280*/  WARPSYNC.COLLECTIVE R15, `(.L_x_11423) ;  /* 0x000000000f087348 */ /* 0x000fea0003c00000 */
[----:B------:R0:W1:Y:S02]  /*28290*/  SHFL.IDX P6, R14, R13, R12, R11 ;  /* 0x0000000c0d0e7389 */ /* 0x00006400000c000b */
[----:B01----:R-:W-:Y:S01]  /*282a0*/  ENDCOLLECTIVE ;  /* 0x000000000000791b */ /* 0x003fe20003800000 */
.L_x_11423:
        /* <DEDUP_REMOVED lines=15> */
.L_x_11424:
        /* <DEDUP_REMOVED lines=17> */
.L_x_11425:
[----:B------:R-:W-:Y:S02]  /*284b0*/  IMAD.MOV.U32 R13, RZ, RZ, R0 ;  /* 0x000000ffff0d7224 */ /* 0x000fe400078e0000 */
[----:B------:R-:W-:-:S07]  /*284c0*/  IMAD.MOV.U32 R5, RZ, RZ, R14 ;  /* 0x000000ffff057224 */ /* 0x000fce00078e000e */
[----:B------:R-:W-:Y:S05]  /*284d0*/  WARPSYNC.COLLECTIVE R15, `(.L_x_11426) ;  /* 0x000000000f087348 */ /* 0x000fea0003c00000 */
[----:B------:R0:W1:Y:S02]  /*284e0*/  SHFL.IDX P6, R14, R13, R12, R11 ;  /* 0x0000000c0d0e7389 */ /* 0x00006400000c000b */
[----:B01----:R-:W-:Y:S01]  /*284f0*/  ENDCOLLECTIVE ;  /* 0x000000000000791b */ /* 0x003fe20003800000 */
.L_x_11426:
[----:B------:R-:W-:Y:S02]  /*28500*/  IMAD.MOV.U32 R13, RZ, RZ, R4 ;  /* 0x000000ffff0d7224 */ /* 0x000fe400078e0004 */
[----:B------:R-:W-:Y:S01]  /*28510*/  IMAD.MOV.U32 R12, RZ, RZ, 0x5 ;  /* 0x00000005ff0c7424 */ /* 0x000fe200078e00ff */
[----:B------:R-:W-:-:S05]  /*28520*/  @!P1 LEA R14, P0, R20, R14, 0x1 ;  /* 0x0000000e140e9211 */ /* 0x000fca00078008ff */
[----:B------:R-:W-:-:S08]  /*28530*/  @!P1 IMAD.MOV.U32 R2, RZ, RZ, R14 ;  /* 0x000000ffff029224 */ /* 0x000fd000078e000e */
[----:B------:R-:W-:Y:S05]  /*28540*/  WARPSYNC.COLLECTIVE R15, `(.L_x_11427) ;  /* 0x000000000f087348 */ /* 0x000fea0003c00000 */
[----:B------:R0:W1:Y:S02]  /*28550*/  SHFL.IDX P6, R14, R13, R12, R11 ;  /* 0x0000000c0d0e7389 */ /* 0x00006400000c000b */
[----:B01----:R-:W-:Y:S01]  /*28560*/  ENDCOLLECTIVE ;  /* 0x000000000000791b */ /* 0x003fe20003800000 */
.L_x_11427:
        /* <DEDUP_REMOVED lines=15> */
.L_x_11428:
        /* <DEDUP_REMOVED lines=17> */
.L_x_11429:
[----:B------:R-:W-:Y:S02]  /*28770*/  IMAD.MOV.U32 R13, RZ, RZ, R0 ;  /* 0x000000ffff0d7224 */ /* 0x000fe400078e0000 */
[----:B------:R-:W-:-:S07]  /*28780*/  IMAD.MOV.U32 R5, RZ, RZ, R14 ;  /* 0x000000ffff057224 */ /* 0x000fce00078e000e */
[----:B------:R-:W-:Y:S05]  /*28790*/  WARPSYNC.COLLECTIVE R15, `(.L_x_11430) ;  /* 0x000000000f087348 */ /* 0x000fea0003c00000 */
[----:B------:R0:W1:Y:S02]  /*287a0*/  SHFL.IDX P6, R14, R13, R12, R11 ;  /* 0x0000000c0d0e7389 */ /* 0x00006400000c000b */
[----:B01----:R-:W-:Y:S01]  /*287b0*/  ENDCOLLECTIVE ;  /* 0x000000000000791b */ /* 0x003fe20003800000 */
.L_x_11430:
[----:B------:R-:W-:Y:S02]  /*287c0*/  IMAD.MOV.U32 R13, RZ, RZ, R4 ;  /* 0x000000ffff0d7224 */ /* 0x000fe400078e0004 */
[----:B------:R-:W-:Y:S01]  /*287d0*/  IMAD.MOV.U32 R12, RZ, RZ, 0x7 ;  /* 0x00000007ff0c7424 */ /* 0x000fe200078e00ff */
[----:B------:R-:W-:-:S05]  /*287e0*/  @!P1 LEA R14, P0, R20, R14, 0x1 ;  /* 0x0000000e140e9211 */ /* 0x000fca00078008ff */
[----:B------:R-:W-:-:S08]  /*287f0*/  @!P1 IMAD.MOV.U32 R2, RZ, RZ, R14 ;  /* 0x000000ffff029224 */ /* 0x000fd000078e000e */
[----:B------:R-:W-:Y:S05]  /*28800*/  WARPSYNC.COLLECTIVE R15, `(.L_x_11431) ;  /* 0x000000000f087348 */ /* 0x000fea0003c00000 */
[----:B------:R0:W1:Y:S02]  /*28810*/  SHFL.IDX P6, R14, R13, R12, R11 ;  /* 0x0000000c0d0e7389 */ /* 0x00006400000c000b */
[----:B01----:R-:W-:Y:S01]  /*28820*/  ENDCOLLECTIVE ;  /* 0x000000000000791b */ /* 0x003fe20003800000 */
.L_x_11431:
        /* <DEDUP_REMOVED lines=10> */
[----:B------:R-:W-:-:S07]  /*288d0*/  IMAD.MOV.U32 R5, RZ, RZ, R14 ;  /* 0x000000ffff057224 */ /* 0x000fce00078e000e */
[----:B0-----:R-:W-:Y:S05]  /*288e0*/  WARPSYNC.COLLECTIVE R15, `(.L_x_11432) ;  /* 0x000000000f087348 */ /* 0x001fea0003c00000 */
[----:B------:R1:W2:Y:S02]  /*288f0*/  SHFL.IDX P6, R14, R13, R12, R11 ;  /* 0x0000000c0d0e7389 */ /* 0x0002a400000c000b */
[----:B012---:R-:W-:Y:S01]  /*28900*/  ENDCOLLECTIVE ;  /* 0x000000000000791b */ /* 0x007fe20003800000 */
.L_x_11432:
[----:B------:R-:W-:Y:S05]  /*28910*/  BRA `(.L_x_11433) ;  /* 0xffffffc000507947 */ /* 0x000fea000383ffff */
.L_x_11340:
[----:B0-----:R0:W2:Y:S02]  /*28920*/  SYNCS.PHASECHK.TRANS64.TRYWAIT P0, [R17+URZ+0x32420], R0 ;  /* 0x03242000110075a7 */ /* 0x0010a4000800017f */
[----:B--2---:R-:W-:Y:S05]  /*28930*/  @!P0 NANOSLEEP.SYNCS 0x989680 ;  /* 0x009896800000895d */ /* 0x004fea0003900000 */
[----:B------:R-:W2:Y:S02]  /*28940*/  @!P0 SYNCS.PHASECHK.TRANS64 P0, [R17+URZ+0x32420], R0 ;  /* 0x03242000110085a7 */ /* 0x000ea4000800007f */
[----:B--2---:R-:W-:Y:S05]  /*28950*/  @!P0 BRA `(.L_x_11340) ;  /* 0xfffffffc00f08947 */ /* 0x004fea000383ffff */
[----:B------:R-:W-:Y:S05]  /*28960*/  BRA `(.L_x_11434) ;  /* 0xffffffc000b47947 */ /* 0x000fea000383ffff */
.L_x_11343:
[----:B--2---:R2:W3:Y:S02]  /*28970*/  SYNCS.PHASECHK.TRANS64.TRYWAIT P0, [R24+URZ+0x32460], R3 ;  /* 0x03246003180075a7 */ /* 0x0044e4000800017f */
[----:B---3--:R-:W-:Y:S05]  /*28980*/  @!P0 NANOSLEEP.SYNCS 0x989680 ;  /* 0x009896800000895d */ /* 0x008fea0003900000 */
[----:B------:R-:W3:Y:S02]  /*28990*/  @!P0 SYNCS.PHASECHK.TRANS64 P0, [R24+URZ+0x32460], R3 ;  /* 0x03246003180085a7 */ /* 0x000ee4000800007f */
[----:B---3--:R-:W-:Y:S05]  /*289a0*/  @!P0 BRA `(.L_x_11343) ;  /* 0xfffffffc00f08947 */ /* 0x008fea000383ffff */
[----:B------:R-:W-:Y:S05]  /*289b0*/  BRA `(.L_x_11435) ;  /* 0xffffffc000c07947 */ /* 0x000fea000383ffff */
.L_x_11344:
        /* <DEDUP_REMOVED lines=8> */
.L_x_11437:
[----:B------:R-:W-:Y:S05]  /*28a40*/  BSYNC B0 ;  /* 0x0000000000007941 */ /* 0x000fea0003800000 */
.L_x_11436:
        /* <DEDUP_REMOVED lines=12> */
.L_x_11438:
        /* <DEDUP_REMOVED lines=9> */
.L_x_11439:
        /* <DEDUP_REMOVED lines=19> */
.L_x_11440:
[----:B------:R-:W-:Y:S02]  /*28cd0*/  IMAD.MOV.U32 R13, RZ, RZ, R6 ;  /* 0x000000ffff0d7224 */ /* 0x000fe400078e0006 */
[----:B------:R-:W-:Y:S01]  /*28ce0*/  IMAD.MOV.U32 R12, RZ, RZ, 0x2 ;  /* 0x00000002ff0c7424 */ /* 0x000fe200078e00ff */
[----:B------:R-:W-:-:S13]  /*28cf0*/  IADD3 R2, P3, R14, R0, RZ ;  /* 0x000000000e027210 */ /* 0x000fda0007f7e0ff */
[----:B------:R-:W-:Y:S05]  /*28d00*/  WARPSYNC.COLLECTIVE R15, `(.L_x_11441) ;  /* 0x000000000f087348 */ /* 0x000fea0003c00000 */
[----:B------:R0:W1:Y:S02]  /*28d10*/  SHFL.IDX P6, R14, R13, R12, R11 ;  /* 0x0000000c0d0e7389 */ /* 0x00006400000c000b */
[----:B01----:R-:W-:Y:S01]  /*28d20*/  ENDCOLLECTIVE ;  /* 0x000000000000791b */ /* 0x003fe20003800000 */
.L_x_11441:
        /* <DEDUP_REMOVED lines=17> */
.L_x_11442:
[----:B------:R-:W-:Y:S02]  /*28e40*/  IMAD.MOV.U32 R13, RZ, RZ, R6 ;  /* 0x000000ffff0d7224 */ /* 0x000fe400078e0006 */
[----:B------:R-:W-:Y:S01]  /*28e50*/  IMAD.MOV.U32 R12, RZ, RZ, 0x3 ;  /* 0x00000003ff0c7424 */ /* 0x000fe200078e00ff */
[----:B------:R-:W-:-:S13]  /*28e60*/  IADD3 R2, P3, R14, R0, RZ ;  /* 0x000000000e027210 */ /* 0x000fda0007f7e0ff */
[----:B------:R-:W-:Y:S05]  /*28e70*/  WARPSYNC.COLLECTIVE R15, `(.L_x_11443) ;  /* 0x000000000f087348 */ /* 0x000fea0003c00000 */
[----:B------:R0:W1:Y:S02]  /*28e80*/  SHFL.IDX P6, R14, R13, R12, R11 ;  /* 0x0000000c0d0e7389 */ /* 0x00006400000c000b */
[----:B01----:R-:W-:Y:S01]  /*28e90*/  ENDCOLLECTIVE ;  /* 0x000000000000791b */ /* 0x003fe20003800000 */
.L_x_11443:
        /* <DEDUP_REMOVED lines=17> */
.L_x_11444:
[----:B------:R-:W-:Y:S02]  /*28fb0*/  IMAD.MOV.U32 R13, RZ, RZ, R6 ;  /* 0x000000ffff0d7224 */ /* 0x000fe400078e0006 */
[----:B------:R-:W-:Y:S01]  /*28fc0*/  IMAD.MOV.U32 R12, RZ, RZ, 0x4 ;  /* 0x00000004ff0c7424 */ /* 0x000fe200078e00ff */
[----:B------:R-:W-:-:S13]  /*28fd0*/  IADD3 R2, P3, R14, R0, RZ ;  /* 0x000000000e027210 */ /* 0x000fda0007f7e0ff */
[----:B------:R-:W-:Y:S05]  /*28fe0*/  WARPSYNC.COLLECTIVE R15, `(.L_x_11445) ;  /* 0x000000000f087348 */ /* 0x000fea0003c00000 */
[----:B------:R0:W1:Y:S02]  /*28ff0*/  SHFL.IDX P6, R14, R13, R12, R11 ;  /* 0x0000000c0d0e7389 */ /* 0x00006400000c000b */
[----:B01----:R-:W-:Y:S01]  /*29000*/  ENDCOLLECTIVE ;  /* 0x000000000000791b */ /* 0x003fe20003800000 */
.L_x_11445:
        /* <DEDUP_REMOVED lines=17> */
.L_x_11446:
[----:B------:R-:W-:Y:S02]  /*29120*/  IMAD.MOV.U32 R13, RZ, RZ, R6 ;  /* 0x000000ffff0d7224 */ /* 0x000fe400078e0006 */
[----:B------:R-:W-:Y:S01]  /*29130*/  IMAD.MOV.U32 R12, RZ, RZ, 0x5 ;  /* 0x00000005ff0c7424 */ /* 0x000fe200078e00ff */
[----:B------:R-:W-:-:S13]  /*29140*/  IADD3 R2, P3, R14, R0, RZ ;  /* 0x000000000e027210 */ /* 0x000fda0007f7e0ff */
[----:B------:R-:W-:Y:S05]  /*29150*/  WARPSYNC.COLLECTIVE R15, `(.L_x_11447) ;  /* 0x000000000f087348 */ /* 0x000fea0003c00000 */
[----:B------:R0:W1:Y:S02]  /*29160*/  SHFL.IDX P6, R14, R13, R12, R11 ;  /* 0x0000000c0d0e7389 */ /* 0x00006400000c000b */
[----:B01----:R-:W-:Y:S01]  /*29170*/  ENDCOLLECTIVE ;  /* 0x000000000000791b */ /* 0x003fe20003800000 */
.L_x_11447:
        /* <DEDUP_REMOVED lines=12> */
.L_x_11448:
        /* <DEDUP_REMOVED lines=9> */
.L_x_11350:
[----:B--2---:R2:W3:Y:S02]  /*292d0*/  SYNCS.PHASECHK.TRANS64.TRYWAIT P0, [R10+URZ+0x32440], R25 ;  /* 0x032440190a0075a7 */ /* 0x0044e4000800017f */
[----:B---3--:R-:W-:Y:S05]  /*292e0*/  @!P0 NANOSLEEP.SYNCS 0x989680 ;  /* 0x009896800000895d */ /* 0x008fea0003900000 */
[----:B------:R-:W3:Y:S02]  /*292f0*/  @!P0 SYNCS.PHASECHK.TRANS64 P0, [R10+URZ+0x32440], R25 ;  /* 0x032440190a0085a7 */ /* 0x000ee4000800007f */
[----:B---3--:R-:W-:Y:S05]  /*29300*/  @!P0 BRA `(.L_x_11350) ;  /* 0xfffffffc00f08947 */ /* 0x008fea000383ffff */
[----:B------:R-:W-:Y:S05]  /*29310*/  BRA `(.L_x_11450) ;  /* 0xffffffc400207947 */ /* 0x000fea000383ffff */
.L_x_11351:
        /* <DEDUP_REMOVED lines=8> */
.L_x_11452:
[----:B------:R-:W-:Y:S05]  /*293a0*/  BSYNC B1 ;  /* 0x0000000000017941 */ /* 0x000fea0003800000 */
.L_x_11451:
        /* <DEDUP_REMOVED lines=9> */
.L_x_11453:
[----:B------:R-:W-:Y:S02]  /*29440*/  IMAD.MOV.U32 R13, RZ, RZ, R21 ;  /* 0x000000ffff0d7224 */ /* 0x000fe400078e0015 */
[----:B------:R-:W-:Y:S01]  /*29450*/  IMAD.MOV.U32 R12, RZ, RZ, 0x1 ;  /* 0x00000001ff0c7424 */ /* 0x000fe200078e00ff */
[----:B------:R-:W-:-:S13]  /*29460*/  IADD3 R2, P0, R14, R0, RZ ;  /* 0x000000000e027210 */ /* 0x000fda0007f1e0ff */
[----:B------:R-:W-:Y:S05]  /*29470*/  WARPSYNC.COLLECTIVE R15, `(.L_x_11454) ;  /* 0x000000000f087348 */ /* 0x000fea0003c00000 */
[----:B------:R0:W1:Y:S02]  /*29480*/  SHFL.IDX P6, R14, R13, R12, R11 ;  /* 0x0000000c0d0e7389 */ /* 0x00006400000c000b */
[----:B01----:R-:W-:Y:S01]  /*29490*/  ENDCOLLECTIVE ;  /* 0x000000000000791b */ /* 0x003fe20003800000 */
.L_x_11454:
        /* <DEDUP_REMOVED lines=10> */
.L_x_11455:
[----:B------:R-:W-:Y:S02]  /*29540*/  IMAD.MOV.U32 R13, RZ, RZ, R21 ;  /* 0x000000ffff0d7224 */ /* 0x000fe400078e0015 */
[----:B------:R-:W-:Y:S02]  /*29550*/  IMAD.MOV.U32 R12, RZ, RZ, 0x2 ;  /* 0x00000002ff0c7424 */ /* 0x000fe400078e00ff */
[----:B------:R-:W-:-:S07]  /*29560*/  IMAD.MOV.U32 R6, RZ, RZ, R14 ;  /* 0x000000ffff067224 */ /* 0x000fce00078e000e */
[----:B------:R-:W-:Y:S05]  /*29570*/  WARPSYNC.COLLECTIVE R15, `(.L_x_11456) ;  /* 0x000000000f087348 */ /* 0x000fea0003c00000 */
[----:B------:R0:W1:Y:S02]  /*29580*/  SHFL.IDX P6, R14, R13, R12, R11 ;  /* 0x0000000c0d0e7389 */ /* 0x00006400000c000b */
[----:B01----:R-:W-:Y:S01]  /*29590*/  ENDCOLLECTIVE ;  /* 0x000000000000791b */ /* 0x003fe20003800000 */
.L_x_11456:
        /* <DEDUP_REMOVED lines=11> */
.L_x_11457:
[----:B------:R-:W-:Y:S02]  /*29650*/  IMAD.MOV.U32 R13, RZ, RZ, R21 ;  /* 0x000000ffff0d7224 */ /* 0x000fe400078e0015 */
[----:B------:R-:W-:Y:S01]  /*29660*/  IMAD.MOV.U32 R12, RZ, RZ, 0x3 ;  /* 0x00000003ff0c7424 */ /* 0x000fe200078e00ff */
[----:B------:R-:W-:-:S13]  /*29670*/  IADD3 R2, P0, R14, R0, RZ ;  /* 0x000000000e027210 */ /* 0x000fda0007f1e0ff */
[----:B------:R-:W-:Y:S05]  /*29680*/  WARPSYNC.COLLECTIVE R15, `(.L_x_11458) ;  /* 0x000000000f087348 */ /* 0x000fea0003c00000 */
[----:B------:R0:W1:Y:S02]  /*29690*/  SHFL.IDX P6, R14, R13, R12, R11 ;  /* 0x0000000c0d0e7389 */ /* 0x00006400000c000b */
[----:B01----:R-:W-:Y:S01]  /*296a0*/  ENDCOLLECTIVE ;  /* 0x000000000000791b */ /* 0x003fe20003800000 */
.L_x_11458:
        /* <DEDUP_REMOVED lines=10> */
.L_x_11459:
[----:B------:R-:W-:Y:S02]  /*29750*/  IMAD.MOV.U32 R13, RZ, RZ, R21 ;  /* 0x000000ffff0d7224 */ /* 0x000fe400078e0015 */
[----:B------:R-:W-:Y:S01]  /*29760*/  IMAD.MOV.U32 R12, RZ, RZ, 0x4 ;  /* 0x00000004ff0c7424 */ /* 0x000fe200078e00ff */
[----:B------:R-:W-:-:S13]  /*29770*/  IADD3 R2, P0, R14, R0, RZ ;  /* 0x000000000e027210 */ /* 0x000fda0007f1e0ff */
[----:B------:R-:W-:Y:S05]  /*29780*/  WARPSYNC.COLLECTIVE R15, `(.L_x_11460) ;  /* 0x000000000f087348 */ /* 0x000fea0003c00000 */
[----:B------:R0:W1:Y:S02]  /*29790*/  SHFL.IDX P6, R14, R13, R12, R11 ;  /* 0x0000000c0d0e7389 */ /* 0x00006400000c000b */
[----:B01----:R-:W-:Y:S01]  /*297a0*/  ENDCOLLECTIVE ;  /* 0x000000000000791b */ /* 0x003fe20003800000 */
.L_x_11460:
        /* <DEDUP_REMOVED lines=10> */
.L_x_11461:
[----:B------:R-:W-:Y:S02]  /*29850*/  IMAD.MOV.U32 R13, RZ, RZ, R21 ;  /* 0x000000ffff0d7224 */ /* 0x000fe400078e0015 */
[----:B------:R-:W-:Y:S01]  /*29860*/  IMAD.MOV.U32 R12, RZ, RZ, 0x5 ;  /* 0x00000005ff0c7424 */ /* 0x000fe200078e00ff */
[----:B------:R-:W-:-:S13]  /*29870*/  IADD3 R2, P0, R14, R0, RZ ;  /* 0x000000000e027210 */ /* 0x000fda0007f1e0ff */
[----:B------:R-:W-:Y:S05]  /*29880*/  WARPSYNC.COLLECTIVE R15, `(.L_x_11462) ;  /* 0x000000000f087348 */ /* 0x000fea0003c00000 */
[----:B------:R0:W1:Y:S02]  /*29890*/  SHFL.IDX P6, R14, R13, R12, R11 ;  /* 0x0000000c0d0e7389 */ /* 0x00006400000c000b */
[----:B01----:R-:W-:Y:S01]  /*298a0*/  ENDCOLLECTIVE ;  /* 0x000000000000791b */ /* 0x003fe20003800000 */
.L_x_11462:
        /* <DEDUP_REMOVED lines=10> */
.L_x_11463:
[----:B------:R-:W-:Y:S05]  /*29950*/  BRA `(.L_x_11464) ;  /* 0xffffffc000607947 */ /* 0x000fea000383ffff */
.L_x_11356:
[----:B---3--:R3:W4:Y:S02]  /*29960*/  SYNCS.PHASECHK.TRANS64.TRYWAIT P0, [R10+URZ+0x32460], R25 ;  /* 0x032460190a0075a7 */ /* 0x008724000800017f */
[----:B----4-:R-:W-:Y:S05]  /*29970*/  @!P0 NANOSLEEP.SYNCS 0x989680 ;  /* 0x009896800000895d */ /* 0x010fea0003900000 */
[----:B------:R-:W4:Y:S02]  /*29980*/  @!P0 SYNCS.PHASECHK.TRANS64 P0, [R10+URZ+0x32460], R25 ;  /* 0x032460190a0085a7 */ /* 0x000f24000800007f */
[----:B----4-:R-:W-:Y:S05]  /*29990*/  @!P0 BRA `(.L_x_11356) ;  /* 0xfffffffc00f08947 */ /* 0x010fea000383ffff */
[----:B------:R-:W-:Y:S05]  /*299a0*/  BRA `(.L_x_11465) ;  /* 0xffffffc000ac7947 */ /* 0x000fea000383ffff */
.L_x_11357:
        /* <DEDUP_REMOVED lines=8> */
.L_x_11467:
[----:B------:R-:W-:Y:S05]  /*29a30*/  BSYNC B1 ;  /* 0x0000000000017941 */ /* 0x000fea0003800000 */
.L_x_11466:
        /* <DEDUP_REMOVED lines=9> */
.L_x_11468:
[----:B------:R-:W-:Y:S02]  /*29ad0*/  IMAD.MOV.U32 R13, RZ, RZ, R24 ;  /* 0x000000ffff0d7224 */ /* 0x000fe400078e0018 */
[----:B------:R-:W-:Y:S01]  /*29ae0*/  IMAD.MOV.U32 R12, RZ, RZ, 0x1 ;  /* 0x00000001ff0c7424 */ /* 0x000fe200078e00ff */
[----:B------:R-:W-:-:S13]  /*29af0*/  IADD3 R2, P0, R14, R0, RZ ;  /* 0x000000000e027210 */ /* 0x000fda0007f1e0ff */
[----:B------:R-:W-:Y:S05]  /*29b00*/  WARPSYNC.COLLECTIVE R15, `(.L_x_11469) ;  /* 0x000000000f087348 */ /* 0x000fea0003c00000 */
[----:B------:R0:W1:Y:S02]  /*29b10*/  SHFL.IDX P6, R14, R13, R12, R11 ;  /* 0x0000000c0d0e7389 */ /* 0x00006400000c000b */
[----:B01----:R-:W-:Y:S01]  /*29b20*/  ENDCOLLECTIVE ;  /* 0x000000000000791b */ /* 0x003fe20003800000 */
.L_x_11469:
        /* <DEDUP_REMOVED lines=13> */
.L_x_11470:
[----:B------:R-:W-:Y:S02]  /*29c00*/  IMAD.MOV.U32 R13, RZ, RZ, R24 ;  /* 0x000000ffff0d7224 */ /* 0x000fe400078e0018 */
[----:B------:R-:W-:Y:S01]  /*29c10*/  IMAD.MOV.U32 R12, RZ, RZ, 0x2 ;  /* 0x00000002ff0c7424 */ /* 0x000fe200078e00ff */
[----:B------:R-:W-:-:S13]  /*29c20*/  IADD3 R2, P0, R14, R0, RZ ;  /* 0x000000000e027210 */ /* 0x000fda0007f1e0ff */
[----:B------:R-:W-:Y:S05]  /*29c30*/  WARPSYNC.COLLECTIVE R15, `(.L_x_11471) ;  /* 0x000000000f087348 */ /* 0x000fea0003c00000 */
[----:B------:R0:W1:Y:S02]  /*29c40*/  SHFL.IDX P6, R14, R13, R12, R11 ;  /* 0x0000000c0d0e7389 */ /* 0x00006400000c000b */
[----:B01----:R-:W-:Y:S01]  /*29c50*/  ENDCOLLECTIVE ;  /* 0x000000000000791b */ /* 0x003fe20003800000 */
.L_x_11471:
        /* <DEDUP_REMOVED lines=13> */
.L_x_11472:
[----:B------:R-:W-:Y:S02]  /*29d30*/  IMAD.MOV.U32 R13, RZ, RZ, R24 ;  /* 0x000000ffff0d7224 */ /* 0x000fe400078e0018 */
[----:B------:R-:W-:Y:S01]  /*29d40*/  IMAD.MOV.U32 R12, RZ, RZ, 0x3 ;  /* 0x00000003ff0c7424 */ /* 0x000fe200078e00ff */
[----:B------:R-:W-:-:S13]  /*29d50*/  IADD3 R2, P0, R14, R0, RZ ;  /* 0x000000000e027210 */ /* 0x000fda0007f1e0ff */
[----:B------:R-:W-:Y:S05]  /*29d60*/  WARPSYNC.COLLECTIVE R15, `(.L_x_11473) ;  /* 0x000000000f087348 */ /* 0x000fea0003c00000 */
[----:B------:R0:W1:Y:S02]  /*29d70*/  SHFL.IDX P6, R14, R13, R12, R11 ;  /* 0x0000000c0d0e7389 */ /* 0x00006400000c000b */
[----:B01----:R-:W-:Y:S01]  /*29d80*/  ENDCOLLECTIVE ;  /* 0x000000000000791b */ /* 0x003fe20003800000 */
.L_x_11473:
        /* <DEDUP_REMOVED lines=13> */
.L_x_11474:
[----:B------:R-:W-:Y:S02]  /*29e60*/  IMAD.MOV.U32 R13, RZ, RZ, R24 ;  /* 0x000000ffff0d7224 */ /* 0x000fe400078e0018 */
[----:B------:R-:W-:Y:S01]  /*29e70*/  IMAD.MOV.U32 R12, RZ, RZ, 0x4 ;  /* 0x00000004ff0c7424 */ /* 0x000fe200078e00ff */
[----:B------:R-:W-:-:S13]  /*29e80*/  IADD3 R2, P0, R14, R0, RZ ;  /* 0x000000000e027210 */ /* 0x000fda0007f1e0ff */
[----:B------:R-:W-:Y:S05]  /*29e90*/  WARPSYNC.COLLECTIVE R15, `(.L_x_11475) ;  /* 0x000000000f087348 */ /* 0x000fea0003c00000 */
[----:B------:R0:W1:Y:S02]  /*29ea0*/  SHFL.IDX P6, R14, R13, R12, R11 ;  /* 0x0000000c0d0e7389 */ /* 0x00006400000c000b */
[----:B01----:R-:W-:Y:S01]  /*29eb0*/  ENDCOLLECTIVE ;  /* 0x000000000000791b */ /* 0x003fe20003800000 */
.L_x_11475:
        /* <DEDUP_REMOVED lines=13> */
.L_x_11476:
[----:B------:R-:W-:Y:S02]  /*29f90*/  IMAD.MOV.U32 R13, RZ, RZ, R24 ;  /* 0x000000ffff0d7224 */ /* 0x000fe400078e0018 */
[----:B------:R-:W-:Y:S01]  /*29fa0*/  IMAD.MOV.U32 R12, RZ, RZ, 0x5 ;  /* 0x00000005ff0c7424 */ /* 0x000fe200078e00ff */
[----:B------:R-:W-:-:S13]  /*29fb0*/  IADD3 R2, P0, R14, R0, RZ ;  /* 0x000000000e027210 */ /* 0x000fda0007f1e0ff */
[----:B------:R-:W-:Y:S05]  /*29fc0*/  WARPSYNC.COLLECTIVE R15, `(.L_x_11477) ;  /* 0x000000000f087348 */ /* 0x000fea0003c00000 */
[----:B------:R0:W1:Y:S02]  /*29fd0*/  SHFL.IDX P6, R14, R13, R12, R11 ;  /* 0x0000000c0d0e7389 */ /* 0x00006400000c000b */
[----:B01----:R-:W-:Y:S01]  /*29fe0*/  ENDCOLLECTIVE ;  /* 0x000000000000791b */ /* 0x003fe20003800000 */
.L_x_11477:
        /* <DEDUP_REMOVED lines=13> */
.L_x_11478:
[----:B------:R-:W-:Y:S05]  /*2a0c0*/  BRA `(.L_x_11479) ;  /* 0xffffffbc00f87947 */ /* 0x000fea000383ffff */
.L_x_11365:
        /* <DEDUP_REMOVED lines=8> */
.L_x_11481:
[----:B------:R-:W-:Y:S05]  /*2a150*/  BSYNC B0 ;  /* 0x0000000000007941 */ /* 0x000fea0003800000 */
.L_x_11480:
[----:B------:R-:W-:Y:S05]  /*2a160*/  BRA `(.L_x_11482) ;  /* 0xffffffc000c87947 */ /* 0x000fea000383ffff */
.L_x_11368:
[----:B0-----:R0:W1:Y:S02]  /*2a170*/  SYNCS.PHASECHK.TRANS64.TRYWAIT P0, [R7+URZ+0x32420], R0 ;  /* 0x03242000070075a7 */ /* 0x001064000800017f */
[----:B-1----:R-:W-:Y:S05]  /*2a180*/  @!P0 NANOSLEEP.SYNCS 0x989680 ;  /* 0x009896800000895d */ /* 0x002fea0003900000 */
[----:B------:R-:W1:Y:S02]  /*2a190*/  @!P0 SYNCS.PHASECHK.TRANS64 P0, [R7+URZ+0x32420], R0 ;  /* 0x03242000070085a7 */ /* 0x000e64000800007f */
[----:B-1----:R-:W-:Y:S05]  /*2a1a0*/  @!P0 BRA `(.L_x_11368) ;  /* 0xfffffffc00f08947 */ /* 0x002fea000383ffff */
[----:B------:R-:W-:Y:S05]  /*2a1b0*/  BRA `(.L_x_11483) ;  /* 0xffffffc400107947 */ /* 0x000fea000383ffff */
.L_x_11369:
        /* <DEDUP_REMOVED lines=8> */
[----:B0-23-5:R-:W-:Y:S05]  /*2a240*/  WARPSYNC.COLLECTIVE R15, `(.L_x_11485) ;  /* 0x000000000f087348 */ /* 0x02dfea0003c00000 */
[----:B------:R1:W4:Y:S02]  /*2a250*/  SHFL.IDX P6, R14, R13, R12, R11 ;  /* 0x0000000c0d0e7389 */ /* 0x00032400000c000b */
[----:B012345:R-:W-:Y:S01]  /*2a260*/  ENDCOLLECTIVE ;  /* 0x000000000000791b */ /* 0x03ffe20003800000 */
.L_x_11485:
[----:B------:R-:W-:Y:S05]  /*2a270*/  BSYNC B0 ;  /* 0x0000000000007941 */ /* 0x000fea0003800000 */
.L_x_11484:
[----:B------:R-:W-:Y:S05]  /*2a280*/  BRA `(.L_x_11486) ;  /* 0xffffffc000f87947 */ /* 0x000fea000383ffff */
.L_x_11372:
[----:B------:R-:W-:Y:S01]  /*2a290*/  BSSY B1, `(.L_x_11487) ;  /* 0x0000006000017945 */ /* 0x000fe20003800000 */
[----:B------:R-:W-:-:S07]  /*2a2a0*/  IMAD.MOV.U32 R15, RZ, RZ, -0x1 ;  /* 0xffffffffff0f7424 */ /* 0x000fce00078e00ff */
[----:B0-23-5:R-:W-:Y:S05]  /*2a2b0*/  WARPSYNC.COLLECTIVE R15, `(.L_x_11488) ;  /* 0x000000000f0c7348 */ /* 0x02dfea0003c00000 */
[----:B------:R-:W-:Y:S02]  /*2a2c0*/  ELECT P6, UR62, PT ;  /* 0x00000000003e782f */ /* 0x000fe400038c0000 */
[----:B------:R-:W-:Y:S01]  /*2a2d0*/  MOV R14, UR62 ;  /* 0x0000003e000e7c02 */ /* 0x000fe20008000f00 */
[----:B0-23-5:R-:W-:Y:S10]  /*2a2e0*/  ENDCOLLECTIVE ;  /* 0x000000000000791b */ /* 0x02dff40003800000 */
.L_x_11488:
[----:B------:R-:W-:Y:S05]  /*2a2f0*/  BSYNC B1 ;  /* 0x0000000000017941 */ /* 0x000fea0003800000 */
.L_x_11487:
[----:B------:R-:W-:Y:S05]  /*2a300*/  BRA `(.L_x_11489) ;  /* 0xffffffc000f07947 */ /* 0x000fea000383ffff */
.L_x_11374:
[----:B0-----:R0:W1:Y:S02]  /*2a310*/  SYNCS.PHASECHK.TRANS64.TRYWAIT P1, [R5+URZ+0x32440], R0 ;  /* 0x03244000050075a7 */ /* 0x001064000802017f */
[----:B-1----:R-:W-:Y:S05]  /*2a320*/  @!P1 NANOSLEEP.SYNCS 0x989680 ;  /* 0x009896800000995d */ /* 0x002fea0003900000 */
[----:B------:R-:W1:Y:S02]  /*2a330*/  @!P1 SYNCS.PHASECHK.TRANS64 P1, [R5+URZ+0x32440], R0 ;  /* 0x03244000050095a7 */ /* 0x000e64000802007f */
[----:B-1----:R-:W-:Y:S05]  /*2a340*/  @!P1 BRA `(.L_x_11374) ;  /* 0xfffffffc00f09947 */ /* 0x002fea000383ffff */
[----:B------:R-:W-:Y:S05]  /*2a350*/  BRA `(.L_x_11490) ;  /* 0xffffffc400187947 */ /* 0x000fea000383ffff */
.L_x_11376:
[----:B-1----:R1:W4:Y:S02]  /*2a360*/  SYNCS.PHASECHK.TRANS64.TRYWAIT P1, [R3+URZ+0x32440], R2 ;  /* 0x03244002030075a7 */ /* 0x002324000802017f */
[----:B----4-:R-:W-:Y:S05]  /*2a370*/  @!P1 NANOSLEEP.SYNCS 0x989680 ;  /* 0x009896800000995d */ /* 0x010fea0003900000 */
[----:B------:R-:W4:Y:S02]  /*2a380*/  @!P1 SYNCS.PHASECHK.TRANS64 P1, [R3+URZ+0x32440], R2 ;  /* 0x03244002030095a7 */ /* 0x000f24000802007f */
[----:B----4-:R-:W-:Y:S05]  /*2a390*/  @!P1 BRA `(.L_x_11376) ;  /* 0xfffffffc00f09947 */ /* 0x010fea000383ffff */
[----:B------:R-:W-:Y:S05]  /*2a3a0*/  BRA `(.L_x_11491) ;  /* 0xffffffc400247947 */ /* 0x000fea000383ffff */
.L_x_11378:
[----:B----4-:R4:W0:Y:S02]  /*2a3b0*/  SYNCS.PHASECHK.TRANS64.TRYWAIT P1, [R5+URZ+0x32460], R0 ;  /* 0x03246000050075a7 */ /* 0x010824000802017f */
[----:B0-----:R-:W-:Y:S05]  /*2a3c0*/  @!P1 NANOSLEEP.SYNCS 0x989680 ;  /* 0x009896800000995d */ /* 0x001fea0003900000 */
[----:B------:R-:W0:Y:S02]  /*2a3d0*/  @!P1 SYNCS.PHASECHK.TRANS64 P1, [R5+URZ+0x32460], R0 ;  /* 0x03246000050095a7 */ /* 0x000e24000802007f */
[----:B0-----:R-:W-:Y:S05]  /*2a3e0*/  @!P1 BRA `(.L_x_11378) ;  /* 0xfffffffc00f09947 */ /* 0x001fea000383ffff */
[----:B------:R-:W-:Y:S05]  /*2a3f0*/  BRA `(.L_x_11492) ;  /* 0xffffffc400207947 */ /* 0x000fea000383ffff */
        .type           $_ZN7cutlass13device_kernelIN5flash11enable_sm90INS1_16FlashAttnFwdSm90INS1_25CollectiveMainloopFwdSm90ILi2EN4cute5tupleIJNS5_1CILi1EEES8_S8_EEENS6_IJNS7_ILi128EEENS7_ILi96EEENS7_ILi64EEEEEELi256ENS_6half_tEfNS_4arch4Sm90ELb0ELb1ELb0ELb0ELb1ELb0ELb1ELb1ELb0ELb1ELb0ELb0EEENS1_21CollectiveEpilogueFwdINS6_IJSA_NS7_ILi256EEESB_EEES9_SE_SG_Li256ELb0ELb1ELb0ELb0EEENS1_30DynamicPersistentTileSchedulerILi256ELi128ELb0ELb1ELb1EEEEEEEEEvNT_6ParamsE$_ZZN5flash25CollectiveMainloopFwdSm90ILi2EN4cute5tupleIJNS1_1CILi1EEES4_S4_EEENS2_IJNS3_ILi128EEENS3_ILi96EEENS3_ILi64EEEEEELi256EN7cutlass6half_tEfNSA_4arch4Sm90ELb0ELb1ELb0ELb0ELb1ELb0ELb1ELb1ELb0ELb1ELb0ELb0EE3mmaINS_16FlashAttnFwdSm90ISE_NS_21CollectiveEpilogueFwdINS2_IJS6_NS3_ILi256EEES7_EEES5_SB_SD_Li256ELb0ELb1ELb0ELb0EEENS_30DynamicPersistentTileSchedulerILi256ELi128ELb0ELb1ELb1EEEE13SharedStorageENS1_6TensorINS1_11ArrayEngineIfLm128EEENS1_6LayoutINS2_IJNS2_IJNS3_ILi2EEEST_NS3_ILi32EEEEEES4_S4_EEENS2_IJNS2_IJS4_ST_NS3_ILi4EEEEEENS3_ILi0EEESZ_EEEEEEENS_7SoftmaxILi2ELi0EEEEEbRKNSE_6ParamsENSA_13PipelineAsyncILi2EEES19_RNSA_13PipelineStateILj2EEERT0_RT1_iRiRKNS_16SeqlenInfoQKNewKILb0ELb0EEENS2_IJiiiiEEERT_ENKUliT_T0_T1_E_clIZSF_ISO_S12_S14_EbS17_S19_S19_S1C_S1E_S1G_iS1H_S1L_S1M_S1O_EUlRS1P_iE1_NS3_ILb0EEENS3_ILb1EEEEEDaiS1P_S1Q_S1R_,@function
        .size           $_ZN7cutlass13device_kernelIN5flash11enable_sm90INS1_16FlashAttnFwdSm90INS1_25CollectiveMainloopFwdSm90ILi2EN4cute5tupleIJNS5_1CILi1EEES8_S8_EEENS6_IJNS7_ILi128EEENS7_ILi96EEENS7_ILi64EEEEEELi256ENS_6half_tEfNS_4arch4Sm90ELb0ELb1ELb0ELb0ELb1ELb0ELb1ELb1ELb0ELb1ELb0ELb0EEENS1_21CollectiveEpilogueFwdINS6_IJSA_NS7_ILi256EEESB_EEES9_SE_SG_Li256ELb0ELb1ELb0ELb0EEENS1_30DynamicPersistentTileSchedulerILi256ELi128ELb0ELb1ELb1EEEEEEEEEvNT_6ParamsE$_ZZN5flash25CollectiveMainloopFwdSm90ILi2EN4cute5tupleIJNS1_1CILi1EEES4_S4_EEENS2_IJNS3_ILi128EEENS3_ILi96EEENS3_ILi64EEEEEELi256EN7cutlass6half_tEfNSA_4arch4Sm90ELb0ELb1ELb0ELb0ELb1ELb0ELb1ELb1ELb0ELb1ELb0ELb0EE3mmaINS_16FlashAttnFwdSm90ISE_NS_21CollectiveEpilogueFwdINS2_IJS6_NS3_ILi256EEES7_EEES5_SB_SD_Li256ELb0ELb1ELb0ELb0EEENS_30DynamicPersistentTileSchedulerILi256ELi128ELb0ELb1ELb1EEEE13SharedStorageENS1_6TensorINS1_11ArrayEngineIfLm128EEENS1_6LayoutINS2_IJNS2_IJNS3_ILi2EEEST_NS3_ILi32EEEEEES4_S4_EEENS2_IJNS2_IJS4_ST_NS3_ILi4EEEEEENS3_ILi0EEESZ_EEEEEEENS_7SoftmaxILi2ELi0EEEEEbRKNSE_6ParamsENSA_13PipelineAsyncILi2EEES19_RNSA_13PipelineStateILj2EEERT0_RT1_iRiRKNS_16SeqlenInfoQKNewKILb0ELb0EEENS2_IJiiiiEEERT_ENKUliT_T0_T1_E_clIZSF_ISO_S12_S14_EbS17_S19_S19_S1C_S1E_S1G_iS1H_S1L_S1M_S1O_EUlRS1P_iE1_NS3_ILb0EEENS3_ILb1EEEEEDaiS1P_S1Q_S1R_,(.L_x_15558 - $_ZN7cutlass13device_kernelIN5flash11enable_sm90INS1_16FlashAttnFwdSm90INS1_25CollectiveMainloopFwdSm90ILi2EN4cute5tupleIJNS5_1CILi1EEES8_S8_EEENS6_IJNS7_ILi128EEENS7_ILi96EEENS7_ILi64EEEEEELi256ENS_6half_tEfNS_4arch4Sm90ELb0ELb1ELb0ELb0ELb1ELb0ELb1ELb1ELb0ELb1ELb0ELb0EEENS1_21CollectiveEpilogueFwdINS6_IJSA_NS7_ILi256EEESB_EEES9_SE_SG_Li256ELb0ELb1ELb0ELb0EEENS1_30DynamicPersistentTileSchedulerILi256ELi128ELb0ELb1ELb1EEEEEEEEEvNT_6ParamsE$_ZZN5flash25CollectiveMainloopFwdSm90ILi2EN4cute5tupleIJNS1_1CILi1EEES4_S4_EEENS2_IJNS3_ILi128EEENS3_ILi96EEENS3_ILi64EEEEEELi256EN7cutlass6half_tEfNSA_4arch4Sm90ELb0ELb1ELb0ELb0ELb1ELb0ELb1ELb1ELb0ELb1ELb0ELb0EE3mmaINS_16FlashAttnFwdSm90ISE_NS_21CollectiveEpilogueFwdINS2_IJS6_NS3_ILi256EEES7_EEES5_SB_SD_Li256ELb0ELb1ELb0ELb0EEENS_30DynamicPersistentTileSchedulerILi256ELi128ELb0ELb1ELb1EEEE13SharedStorageENS1_6TensorINS1_11ArrayEngineIfLm128EEENS1_6LayoutINS2_IJNS2_IJNS3_ILi2EEEST_NS3_ILi32EEEEEES4_S4_EEENS2_IJNS2_IJS4_ST_NS3_ILi4EEEEEENS3_ILi0EEESZ_EEEEEEENS_7SoftmaxILi2ELi0EEEEEbRKNSE_6ParamsENSA_13PipelineAsyncILi2EEES19_RNSA_13PipelineStateILj2EEERT0_RT1_iRiRKNS_16SeqlenInfoQKNewKILb0ELb0EEENS2_IJiiiiEEERT_ENKUliT_T0_T1_E_clIZSF_ISO_S12_S14_EbS17_S19_S19_S1C_S1E_S1G_iS1H_S1L_S1M_S1O_EUlRS1P_iE1_NS3_ILb0EEENS3_ILb1EEEEEDaiS1P_S1Q_S1R_)
$_ZN7cutlass13device_kernelIN5flash11enable_sm90INS1_16FlashAttnFwdSm90INS1_25CollectiveMainloopFwdSm90ILi2EN4cute5tupleIJNS5_1CILi1EEES8_S8_EEENS6_IJNS7_ILi128EEENS7_ILi96EEENS7_ILi64EEEEEELi256ENS_6half_tEfNS_4arch4Sm90ELb0ELb1ELb0ELb0ELb1ELb0ELb1ELb1ELb0ELb1ELb0ELb0EEENS1_21CollectiveEpilogueFwdINS6_IJSA_NS7_ILi256EEESB_EEES9_SE_SG_Li256ELb0ELb1ELb0ELb0EEENS1_30DynamicPersistentTileSchedulerILi256ELi128ELb0ELb1ELb1EEEEEEEEEvNT_6ParamsE$_ZZN5flash25CollectiveMainloopFwdSm90ILi2EN4cute5tupleIJNS1_1CILi1EEES4_S4_EEENS2_IJNS3_ILi128EEENS3_ILi96EEENS3_ILi64EEEEEELi256EN7cutlass6half_tEfNSA_4arch4Sm90ELb0ELb1ELb0ELb0ELb1ELb0ELb1ELb1ELb0ELb1ELb0ELb0EE3mmaINS_16FlashAttnFwdSm90ISE_NS_21CollectiveEpilogueFwdINS2_IJS6_NS3_ILi256EEES7_EEES5_SB_SD_Li256ELb0ELb1ELb0ELb0EEENS_30DynamicPersistentTileSchedulerILi256ELi128ELb0ELb1ELb1EEEE13SharedStorageENS1_6TensorINS1_11ArrayEngineIfLm128EEENS1_6LayoutINS2_IJNS2_IJNS3_ILi2EEEST_NS3_ILi32EEEEEES4_S4_EEENS2_IJNS2_IJS4_ST_NS3_ILi4EEEEEENS3_ILi0EEESZ_EEEEEEENS_7SoftmaxILi2ELi0EEEEEbRKNSE_6ParamsENSA_13PipelineAsyncILi2EEES19_RNSA_13PipelineStateILj2EEERT0_RT1_iRiRKNS_16SeqlenInfoQKNewKILb0ELb0EEENS2_IJiiiiEEERT_ENKUliT_T0_T1_E_clIZSF_ISO_S12_S14_EbS17_S19_S19_S1C_S1E_S1G_iS1H_S1L_S1M_S1O_EUlRS1P_iE1_NS3_ILb0EEENS3_ILb1EEEEEDaiS1P_S1Q_S1R_:
        /* <DEDUP_REMOVED lines=9> */
[----:B------:R-:W-:Y:S01]  /*2a490*/  R2UR UR5, R5 ;  /* 0x00000000050572ca */ /* 0x000fe200000e0000 */
[----:B--2---:R-:W-:-:S12]  /*2a4a0*/  VIADD R13, R6, 0x1 ;  /* 0x00000001060d7836 */ /* 0x004fd80000000000 */
[----:B------:R-:W2:Y:S01]  /*2a4b0*/  LD.E R6, desc[UR4][R2.64+0x8] ;  /* 0x0000080402067980 */ /* 0x000ea2000c101900 */
[----:B------:R-:W-:-:S13]  /*2a4c0*/  ISETP.NE.AND P0, PT, R13, 0x2, PT ;  /* 0x000000020d00780c */ /* 0x000fda0003f05270 */
[----:B------:R-:W-:Y:S02]  /*2a4d0*/  @!P0 R2UR UR6, R4 ;  /* 0x00000000040682ca */ /* 0x000fe400000e0000 */
[----:B------:R-:W-:-:S13]  /*2a4e0*/  @!P0 R2UR UR7, R5 ;  /* 0x00000000050782ca */ /* 0x000fda00000e0000 */
[----:B------:R-:W3:Y:S01]  /*2a4f0*/  @!P0 LD.E R7, desc[UR6][R2.64+0x4] ;  /* 0x0000040602078980 */ /* 0x000ee2000c101900 */
        /* <DEDUP_REMOVED lines=8> */
[----:B------:R-:W-:Y:S08]  /*2a580*/  ST.E desc[UR4][R2.64], R13 ;  /* 0x0000000d02007985 */ /* 0x000ff0000c101904 */
[----:B------:R-:W-:Y:S01]  /*2a590*/  @!P0 ST.E desc[UR8][R2.64], RZ ;  /* 0x000000ff02008985 */ /* 0x000fe2000c101908 */
[----:B--2---:R-:W-:-:S05]  /*2a5a0*/  VIADD R15, R6, 0x1 ;  /* 0x00000001060f7836 */ /* 0x004fca0000000000 */
[----:B------:R-:W-:Y:S01]  /*2a5b0*/  ST.E desc[UR6][R2.64+0x8], R15 ;  /* 0x0000080f02007985 */ /* 0x000fe2000c101906 */
[----:B---3--:R-:W-:-:S05]  /*2a5c0*/  @!P0 LOP3.LUT R19, R7, 0x1, RZ, 0x3c, !PT ;  /* 0x0000000107138812 */ /* 0x008fca00078e3cff */
        /* <DEDUP_REMOVED lines=11> */
[----:B0-----:R-:W-:-:S07]  /*2a680*/  IMAD.MOV.U32 R19, RZ, RZ, R161 ;  /* 0x000000ffff137224 */ /* 0x001fce00078e00a1 */
[----:B---3--:R0:W5:Y:S04]  /*2a690*/  LD.E R10, desc[UR4][R6.64] ;  /* 0x00000004060a7980 */ /* 0x008168000c101900 */
[----:B------:R0:W5:Y:S01]  /*2a6a0*/  LD.E R12, desc[UR6][R6.64+0x4] ;  /* 0x00000406060c7980 */ /* 0x000162000c101900 */
[----:B--2---:R-:W-:-:S04]  /*2a6b0*/  LOP3.LUT R14, R14, 0x1, RZ, 0xfc, !PT ;  /* 0x000000010e0e7812 */ /* 0x004fc800078efcff */
[----:B------:R-:W-:-:S13]  /*2a6c0*/  ISETP.NE.AND P0, PT, R14, 0x3, PT ;  /* 0x000000030e00780c */ /* 0x000fda0003f05270 */
[----:B0-----:R-:W-:Y:S05]  /*2a6d0*/  @!P0 BRA `(.L_x_11494) ;  /* 0x0000000000048947 */ /* 0x001fea0003800000 */
[----:B------:R-:W-:Y:S01]  /*2a6e0*/  BPT.TRAP 0x1 ;  /* 0x000000040000795c */ /* 0x000fe20000300000 */
.L_x_11494:
[----:B------:R-:W-:Y:S05]  /*2a6f0*/  BSYNC B2 ;  /* 0x0000000000027941 */ /* 0x000fea0003800000 */
.L_x_11493:
        /* <DEDUP_REMOVED lines=17> */
.L_x_11496:
[----:B------:R-:W-:Y:S05]  /*2a810*/  BSYNC B2 ;  /* 0x0000000000027941 */ /* 0x000fea0003800000 */
.L_x_11495:
        /* <DEDUP_REMOVED lines=10> */
.L_x_11498:
[----:B------:R-:W-:Y:S05]  /*2a8c0*/  BSYNC B2 ;  /* 0x0000000000027941 */ /* 0x000fea0003800000 */
.L_x_11497:
        /* <DEDUP_REMOVED lines=18> */
[----:B------:R-:W-:Y:S01]  /*2a9f0*/  WARPGROUP.ARRIVE ;  /* 0x00000000000079c5 */ /* 0x000fe20000000000 */
[----:B------:R-:W-:Y:S01]  /*2aa00*/  IMAD.MOV.U32 R9, RZ, RZ, R15 ;  /* 0x000000ffff097224 */ /* 0x000fe200078e000f */
[----:B------:R-:W-:Y:S01]  /*2aa10*/  R2UR UR8, R4 ;  /* 0x00000000040872ca */ /* 0x000fe200000e0000 */
[----:B------:R-:W-:Y:S01]  /*2aa20*/  IMAD.MOV.U32 R197, RZ, RZ, 0x1 ;  /* 0x00000001ffc57424 */ /* 0x000fe200078e00ff */
[----:B------:R-:W-:-:S02]  /*2aa30*/  R2UR UR6, R8 ;  /* 0x00000000080672ca */ /* 0x000fc400000e0000 */
[----:B------:R-:W-:Y:S02]  /*2aa40*/  R2UR UR7, R9 ;  /* 0x00000000090772ca */ /* 0x000fe400000e0000 */
[C---:B------:R-:W-:Y:S02]  /*2aa50*/  R2UR UR9, R5.reuse ;  /* 0x00000000050972ca */ /* 0x040fe400000e0000 */
[----:B------:R-:W-:Y:S02]  /*2aa60*/  R2UR UR10, R4 ;  /* 0x00000000040a72ca */ /* 0x000fe400000e0000 */
[----:B------:R-:W-:Y:S02]  /*2aa70*/  R2UR UR11, R5 ;  /* 0x00000000050b72ca */ /* 0x000fe400000e0000 */
[----:B---3--:R-:W-:Y:S02]  /*2aa80*/  R2UR UR4, R6 ;  /* 0x00000000060472ca */ /* 0x008fe400000e0000 */
[----:B------:R-:W-:-:S13]  /*2aa90*/  R2UR UR5, R7 ;  /* 0x00000000070572ca */ /* 0x000fda00000e0000 */
[----:B------:R-:W-:Y:S03]  /*2aaa0*/  HGMMA.64x96x16.F32 R24, gdesc[UR4], RZ, !UPT, gsb0 ;  /* 0x01600000041879f0 */ /* 0x000fe6000c0008ff */
        /* <DEDUP_REMOVED lines=8> */
[C---:B------:R-:W-:Y:S02]  /*2ab30*/  R2UR UR9, R5.reuse ;  /* 0x00000000050972ca */ /* 0x040fe400000e0000 */
[----:B------:R-:W-:Y:S02]  /*2ab40*/  R2UR UR10, R4 ;  /* 0x00000000040a72ca */ /* 0x000fe400000e0000 */
[----:B------:R-:W-:Y:S01]  /*2ab50*/  R2UR UR11, R5 ;  /* 0x00000000050b72ca */ /* 0x000fe200000e0000 */
[----:B--2---:R-:W-:Y:S01]  /*2ab60*/  VIADD R6, R6, 0x2 ;  /* 0x0000000206067836 */ /* 0x004fe20000000000 */
[----:B------:R-:W-:-:S04]  /*2ab70*/  R2UR UR5, R7 ;  /* 0x00000000070572ca */ /* 0x000fc800000e0000 */
[----:B------:R-:W-:-:S13]  /*2ab80*/  R2UR UR4, R6 ;  /* 0x00000000060472ca */ /* 0x000fda00000e0000 */
[----:B------:R-:W-:Y:S03]  /*2ab90*/  HGMMA.64x96x16.F32 R24, gdesc[UR4], R24, gsb0 ;  /* 0x01600000041879f0 */ /* 0x000fe60008000818 */
        /* <DEDUP_REMOVED lines=47> */
.L_x_11501:
[----:B------:R-:W-:Y:S05]  /*2ae90*/  BSYNC B2 ;  /* 0x0000000000027941 */ /* 0x000fea0003800000 */
.L_x_11500:
        /* <DEDUP_REMOVED lines=17> */
.L_x_11503:
[----:B------:R-:W-:Y:S05]  /*2afb0*/  BSYNC B2 ;  /* 0x0000000000027941 */ /* 0x000fea0003800000 */
.L_x_11502:
        /* <DEDUP_REMOVED lines=10> */
.L_x_11505:
[----:B------:R-:W-:Y:S05]  /*2b060*/  BSYNC B2 ;  /* 0x0000000000027941 */ /* 0x000fea0003800000 */
.L_x_11504:
[----:B------:R-:W2:Y:S04]  /*2b070*/  LDL.64 R14, [R0] ;  /* 0x00000000000e7983 */ /* 0x000ea80000100a00 */
[----:B------:R-:W3:Y:S04]  /*2b080*/  LDL.64 R12, [R0+0x58] ;  /* 0x00005800000c7983 */ /* 0x000ee80000100a00 */
[----:B------:R-:W4:Y:S04]  /*2b090*/  LDL.64 R2, [R0+0x48] ;  /* 0x0000480000027983 */ /* 0x000f280000100a00 */
[----:B0----5:R-:W4:Y:S01]  /*2b0a0*/  LDL.64 R8, [R0+0x50] ;  /* 0x0000500000087983 */ /* 0x021f220000100a00 */
[----:B------:R-:W-:-:S02]  /*2b0b0*/  R2UR UR6, R4 ;  /* 0x00000000040672ca */ /* 0x000fc400000e0000 */
[C---:B------:R-:W-:Y:S02]  /*2b0c0*/  R2UR UR7, R5.reuse ;  /* 0x00000000050772ca */ /* 0x040fe400000e0000 */
[----:B------:R-:W-:Y:S02]  /*2b0d0*/  R2UR UR4, R4 ;  /* 0x00000000040472ca */ /* 0x000fe400000e0000 */
[----:B------:R-:W-:-:S09]  /*2b0e0*/  R2UR UR5, R5 ;  /* 0x00000000050572ca */ /* 0x000fd200000e0000 */
[----:B--2---:R-:W2:Y:S04]  /*2b0f0*/  LD.E R15, desc[UR6][R14.64] ;  /* 0x000000060e0f7980 */ /* 0x004ea8000c101900 */
[----:B---3--:R-:W2:Y:S01]  /*2b100*/  LD.E.64 R6, desc[UR4][R12.64] ;  /* 0x000000040c067980 */ /* 0x008ea2000c101b00 */
[----:B------:R-:W-:Y:S05]  /*2b110*/  WARPSYNC.ALL ;  /* 0x0000000000007948 */ /* 0x000fea0003800000 */
[----:B------:R-:W-:-:S02]  /*2b120*/  R2UR UR6, R4 ;  /* 0x00000000040672ca */ /* 0x000fc400000e0000 */
[C---:B------:R-:W-:Y:S02]  /*2b130*/  R2UR UR7, R5.reuse ;  /* 0x00000000050772ca */ /* 0x040fe400000e0000 */
[----:B------:R-:W-:Y:S02]  /*2b140*/  R2UR UR4, R4 ;  /* 0x00000000040472ca */ /* 0x000fe400000e0000 */
[----:B------:R-:W-:-:S09]  /*2b150*/  R2UR UR5, R5 ;  /* 0x00000000050572ca */ /* 0x000fd200000e0000 */
[----:B----4-:R-:W3:Y:S04]  /*2b160*/  LD.E R10, desc[UR6][R2.64] ;  /* 0x00000006020a7980 */ /* 0x010ee8000c101900 */
[----:B------:R-:W4:Y:S01]  /*2b170*/  LD.E.64 R20, desc[UR4][R8.64] ;  /* 0x0000000408147980 */ /* 0x000f22000c101b00 */
        /* <DEDUP_REMOVED lines=12> */
[----:B------:R-:W-:Y:S03]  /*2b240*/  HGMMA.64x96x16.F32 R24, gdesc[UR4], R24, UP0, gsb0 ;  /* 0x01600000041879f0 */ /* 0x000fe6000b800818 */
        /* <DEDUP_REMOVED lines=238> */
[----:B------:R-:W-:Y:S03]  /*2c130*/  HGMMA.64x96x16.F32 R24, gdesc[UR4], R24, gsb0 ;  /* 0x01600000041879f0 */ /* 0x000fe60008000818 */
[----:B------:R-:W-:Y:S02]  /*2c140*/  WARPGROUP.DEPBAR.LE gsb0, 0x0 ;  /* 0x00008000000079c5 */ /* 0x000fe40000010000 */
[----:B------:R0:W-:Y:S04]  /*2c150*/  ST.E desc[UR8][R2.64], R197 ;  /* 0x000000c502007985 */ /* 0x0001e8000c101908 */
[----:B------:R-:W2:Y:S01]  /*2c160*/  LDL.64 R12, [R0+0x18] ;  /* 0x00001800000c7983 */ /* 0x000ea20000100a00 */
[----:B------:R-:W1:Y:S01]  /*2c170*/  S2R R8, SR_TID.X ;  /* 0x0000000000087919 */ /* 0x000e620000002100 */
[----:B------:R-:W-:-:S02]  /*2c180*/  R2UR UR4, R4 ;  /* 0x00000000040472ca */ /* 0x000fc400000e0000 */
[----:B------:R-:W-:Y:S01]  /*2c190*/  R2UR UR5, R5 ;  /* 0x00000000050572ca */ /* 0x000fe200000e0000 */
[----:B------:R-:W3:Y:S01]  /*2c1a0*/  LDL.64 R6, [R0] ;  /* 0x0000000000067983 */ /* 0x000ee20000100a00 */
[----:B-1----:R-:W-:-:S04]  /*2c1b0*/  SHF.R.U32.HI R9, RZ, 0x7, R8 ;  /* 0x00000007ff097819 */ /* 0x002fc80000011608 */
[----:B------:R-:W-:-:S05]  /*2c1c0*/  IADD3 R9, -R9, 0xb, RZ ;  /* 0x0000000b09097810 */ /* 0x000fca0007ffe1ff */
[----:B------:R0:W-:Y:S06]  /*2c1d0*/  BAR.ARV R9, 0x100 ;  /* 0x000400090000751d */ /* 0x0001ec0000002000 */
        /* <DEDUP_REMOVED lines=9> */
.L_x_11508:
[----:B------:R-:W-:Y:S05]  /*2c270*/  BSYNC B2 ;  /* 0x0000000000027941 */ /* 0x000fea0003800000 */
.L_x_11507:
        /* <DEDUP_REMOVED lines=11> */
[----:B0-----:R-:W3:Y:S01]  /*2c330*/  LD.E R6, desc[UR4][R18.64] ;  /* 0x0000000412067980 */ /* 0x001ee2000c101900 */
[----:B------:R-:W-:Y:S01]  /*2c340*/  IMAD.MOV.U32 R3, RZ, RZ, R199 ;  /* 0x000000ffff037224 */ /* 0x000fe200078e00c7 */
[C---:B------:R-:W-:Y:S02]  /*2c350*/  R2UR UR14, R4.reuse ;  /* 0x00000000040e72ca */ /* 0x040fe400000e0000 */
[----:B------:R-:W-:Y:S02]  /*2c360*/  R2UR UR15, R5 ;  /* 0x00000000050f72ca */ /* 0x000fe400000e0000 */
[----:B------:R-:W-:-:S02]  /*2c370*/  R2UR UR10, R4 ;  /* 0x00000000040a72ca */ /* 0x000fc400000e0000 */
        /* <DEDUP_REMOVED lines=9> */
[----:B--2---:R-:W-:Y:S01]  /*2c410*/  ISETP.NE.AND P0, PT, R2, 0x1, PT ;  /* 0x000000010200780c */ /* 0x004fe20003f05270 */
[----:B------:R-:W-:-:S05]  /*2c420*/  IMAD.MOV.U32 R2, RZ, RZ, R185 ;  /* 0x000000ffff027224 */ /* 0x000fca00078e00b9 */
[----:B------:R3:W2:Y:S07]  /*2c430*/  LD.E R15, desc[UR4][R2.64] ;  /* 0x00000004020f7980 */ /* 0x0006ae000c101900 */
[C---:B------:R-:W-:Y:S02]  /*2c440*/  @P0 R2UR UR4, R4.reuse ;  /* 0x00000000040402ca */ /* 0x040fe400000e0000 */
[----:B------:R-:W-:Y:S02]  /*2c450*/  @P0 R2UR UR5, R5 ;  /* 0x00000000050502ca */ /* 0x000fe400000e0000 */
[----:B------:R-:W-:-:S02]  /*2c460*/  @P0 R2UR UR6, R4 ;  /* 0x00000000040602ca */ /* 0x000fc400000e0000 */
        /* <DEDUP_REMOVED lines=9> */
[----:B---3--:R-:W-:-:S04]  /*2c500*/  SHF.R.S32.HI R3, RZ, 0x1f, R6 ;  /* 0x0000001fff037819 */ /* 0x008fc80000011406 */
[----:B------:R-:W-:-:S04]  /*2c510*/  LEA.HI R2, R3, R6, RZ, 0x7 ;  /* 0x0000000603027211 */ /* 0x000fc800078f38ff */
        /* <DEDUP_REMOVED lines=17> */
[----:B------:R-:W-:-:S03]  /*2c630*/  LEA.HI R6, R21, R21, RZ, 0x1 ;  /* 0x0000001515067211 */ /* 0x000fc600078f08ff */
[----:B------:R-:W-:Y:S01]  /*2c640*/  IMAD.IADD R2, R3, 0x1, -R2 ;  /* 0x0000000103027824 */ /* 0x000fe200078e0a02 */
[----:B------:R-:W-:-:S05]  /*2c650*/  LOP3.LUT R6, R6, 0x1ffffffe, RZ, 0xc0, !PT ;  /* 0x1ffffffe06067812 */ /* 0x000fca00078ec0ff */
[----:B------:R-:W-:Y:S01]  /*2c660*/  IMAD.IADD R6, R21, 0x1, -R6 ;  /* 0x0000000115067824 */ /* 0x000fe200078e0a06 */
[----:B----4-:R-:W-:Y:S02]  /*2c670*/  ISETP.GE.AND P1, PT, R77, 0x1, PT ;  /* 0x000000014d00780c */ /* 0x010fe40003f26270 */
[----:B------:R-:W-:Y:S01]  /*2c680*/  LOP3.LUT R76, RZ, R76, RZ, 0x33, !PT ;  /* 0x0000004cff4c7212 */ /* 0x000fe200078e33ff */
[----:B------:R-:W-:Y:S01]  /*2c690*/  BSSY B2, `(.L_x_11509) ;  /* 0x0000036000027945 */ /* 0x000fe20003800000 */
[----:B------:R-:W-:Y:S02]  /*2c6a0*/  IMAD R78, R11, -0x60, R78 ;  /* 0xffffffa00b4e7824 */ /* 0x000fe400078e024e */
[----:B--2---:R-:W-:-:S04]  /*2c6b0*/  IMAD R10, R15, 0x8, R10 ;  /* 0x000000080f0a7824 */ /* 0x004fc800078e020a */
[----:B------:R-:W-:-:S04]  /*2c6c0*/  IMAD.U32 R13, R10, 0x10, R13 ;  /* 0x000000100a0d7824 */ /* 0x000fc800078e000d */
[----:B------:R-:W-:-:S04]  /*2c6d0*/  IMAD R13, R2, 0x40, R13 ;  /* 0x00000040020d7824 */ /* 0x000fc800078e020d */
[----:B------:R-:W-:-:S04]  /*2c6e0*/  IMAD R6, R6, 0x8, R13 ;  /* 0x0000000806067824 */ /* 0x000fc800078e020d */
[----:B------:R-:W-:-:S05]  /*2c6f0*/  @P0 IMAD.HI.U32 R73, R6, R73, RZ ;  /* 0x0000004906490227 */ /* 0x000fca00078e00ff */
[----:B------:R-:W-:Y:S01]  /*2c700*/  @P0 SHF.R.U32.HI R6, RZ, R20, R73 ;  /* 0x00000014ff060219 */ /* 0x000fe20000011649 */
[----:B------:R-:W-:Y:S01]  /*2c710*/  IMAD.MOV.U32 R10, RZ, RZ, -0x60 ;  /* 0xffffffa0ff0a7424 */ /* 0x000fe200078e00ff */
[----:B------:R-:W-:-:S03]  /*2c720*/  LOP3.LUT R2, R9, 0x7ffffffc, RZ, 0xc0, !PT ;  /* 0x7ffffffc09027812 */ /* 0x000fc600078ec0ff */
[----:B------:R-:W0:Y:S01]  /*2c730*/  SHFL.IDX PT, R15, R6, RZ, 0x1c1f ;  /* 0x001c1fff060f7589 */ /* 0x000e2200000e0000 */
[----:B------:R-:W-:Y:S02]  /*2c740*/  IMAD R3, R11, R10, 0x1 ;  /* 0x000000010b037424 */ /* 0x000fe400078e020a */
[----:B------:R-:W-:-:S04]  /*2c750*/  IMAD.IADD R2, R7, 0x1, -R2 ;  /* 0x0000000107027824 */ /* 0x000fc800078e0a02 */
[----:B------:R-:W-:-:S05]  /*2c760*/  IMAD R2, R2, -0x2, R3 ;  /* 0xfffffffe02027824 */ /* 0x000fca00078e0203 */
[----:B------:R-:W-:Y:S01]  /*2c770*/  IADD3 R3, -R72, R2, R75 ;  /* 0x0000000248037210 */ /* 0x000fe20007ffe14b */
[----:B------:R-:W-:-:S04]  /*2c780*/  VIADD R13, R2, 0xffffffff ;  /* 0xffffffff020d7836 */ /* 0x000fc80000000000 */
        /* <DEDUP_REMOVED lines=21> */
.L_x_11514:
[----:B------:R-:W-:Y:S05]  /*2c8e0*/  BSYNC B4 ;  /* 0x0000000000047941 */ /* 0x000fea0003800000 */
.L_x_11513:
[----:B------:R-:W-:Y:S01]  /*2c8f0*/  LOP3.LUT R10, RZ, R10, RZ, 0x33, !PT ;  /* 0x0000000aff0a7212 */ /* 0x000fe200078e33ff */
[----:B------:R-:W-:Y:S06]  /*2c900*/  BRA `(.L_x_11515) ;  /* 0x0000000000287947 */ /* 0x000fec0003800000 */
.L_x_11512:
        /* <DEDUP_REMOVED lines=10> */
.L_x_11515:
[----:B------:R-:W-:Y:S05]  /*2c9b0*/  BSYNC B3 ;  /* 0x0000000000037941 */ /* 0x000fea0003800000 */
.L_x_11511:
[----:B------:R-:W-:-:S05]  /*2c9c0*/  IMAD R10, R77, R10, R13 ;  /* 0x0000000a4d0a7224 */ /* 0x000fca00078e020d */
[----:B------:R-:W-:Y:S02]  /*2c9d0*/  VIMNMX R3, R3, R10, !PT ;  /* 0x0000000a03037248 */ /* 0x000fe40007fe0100 */
[----:B------:R-:W-:-:S07]  /*2c9e0*/  VIADDMNMX R2, R10, R77, R2, PT ;  /* 0x0000004d0a027246 */ /* 0x000fce0003800102 */
.L_x_11510:
[----:B------:R-:W-:Y:S05]  /*2c9f0*/  BSYNC B2 ;  /* 0x0000000000027941 */ /* 0x000fea0003800000 */
.L_x_11509:
[C---:B------:R-:W-:Y:S01]  /*2ca00*/  ISETP.GE.AND P1, PT, R78.reuse, 0x9, PT ;  /* 0x000000094e00780c */ /* 0x040fe20003f26270 */
[----:B------:R-:W-:Y:S01]  /*2ca10*/  BSSY B2, `(.L_x_11516) ;  /* 0x0000098000027945 */ /* 0x000fe20003800000 */
        /* <DEDUP_REMOVED lines=114> */
[----:B------:R-:W-:Y:S01]  /*2d140*/  ISETP.GE.AND P6, PT, R77, 0x1, PT ;  /* 0x000000014d00780c */ /* 0x000fe20003fc6270 */
[--C-:B0-----:R-:W-:Y:S02]  /*2d150*/  IMAD.IADD R14, R74, 0x1, R3.reuse ;  /* 0x000000014a0e7824 */ /* 0x101fe400078e0203 */
[----:B------:R-:W-:-:S10]  /*2d160*/  IMAD.IADD R9, R76, 0x1, R3 ;  /* 0x000000014c097824 */ /* 0x000fd400078e0203 */
        /* <DEDUP_REMOVED lines=17> */
.L_x_11521:
[----:B------:R-:W-:Y:S05]  /*2d280*/  BSYNC B4 ;  /* 0x0000000000047941 */ /* 0x000fea0003800000 */
.L_x_11520:
[----:B------:R-:W-:Y:S01]  /*2d290*/  LOP3.LUT R72, RZ, R72, RZ, 0x33, !PT ;  /* 0x00000048ff487212 */ /* 0x000fe200078e33ff */
[----:B------:R-:W-:Y:S06]  /*2d2a0*/  BRA `(.L_x_11522) ;  /* 0x0000000000287947 */ /* 0x000fec0003800000 */
.L_x_11519:
        /* <DEDUP_REMOVED lines=10> */
.L_x_11522:
[----:B------:R-:W-:Y:S05]  /*2d350*/  BSYNC B3 ;  /* 0x0000000000037941 */ /* 0x000fea0003800000 */
.L_x_11518:
[----:B------:R-:W-:-:S05]  /*2d360*/  IMAD R72, R77, R72, R13 ;  /* 0x000000484d487224 */ /* 0x000fca00078e020d */
[----:B------:R-:W-:Y:S02]  /*2d370*/  VIADDMNMX R14, R72, R77, R14, PT ;  /* 0x0000004d480e7246 */ /* 0x000fe4000380010e */
[----:B------:R-:W-:-:S07]  /*2d380*/  VIMNMX R9, R9, R72, !PT ;  /* 0x0000004809097248 */ /* 0x000fce0007fe0100 */
.L_x_11517:
[----:B------:R-:W-:Y:S05]  /*2d390*/  BSYNC B2 ;  /* 0x0000000000027941 */ /* 0x000fea0003800000 */
.L_x_11516:
        /* <DEDUP_REMOVED lines=9> */
[----:B------:R-:W-:Y:S02]  /*2d430*/  ISETP.LT.OR P1, PT, R14, 0x9, P1 ;  /* 0x000000090e00780c */ /* 0x000fe40000f21670 */
        /* <DEDUP_REMOVED lines=59> */
[----:B------:R-:W-:-:S04]  /*2d7f0*/  ISETP.LT.OR P0, PT, R14, 0x1, P0 ;  /* 0x000000010e00780c */ /* 0x000fc80000701670 */
[----:B------:R-:W-:Y:S02]  /*2d800*/  FSEL R26, R26, -INF , !P0 ;  /* 0xff8000001a1a7808 */ /* 0x000fe40004000000 */
[----:B------:R-:W-:Y:S01]  /*2d810*/  ISETP.NE.AND P0, PT, R89, RZ, PT ;  /* 0x000000ff5900720c */ /* 0x000fe20003f05270 */
[----:B--2---:R-:W2:Y:S03]  /*2d820*/  LD.E.64 R2, desc[UR4][R6.64] ;  /* 0x0000000406027980 */ /* 0x004ea6000c101b00 */
[C---:B------:R-:W-:Y:S02]  /*2d830*/  ISETP.GT.AND P0, PT, R9.reuse, 0x41, !P0 ;  /* 0x000000410900780c */ /* 0x040fe40004704270 */
[C---:B------:R-:W-:Y:S01]  /*2d840*/  ISETP.GT.AND P1, PT, R9.reuse, 0x48, !P1 ;  /* 0x000000480900780c */ /* 0x040fe20004f24270 */
[----:B------:R-:W3:Y:S01]  /*2d850*/  LD.E R72, desc[UR4][R6.64+0x20] ;  /* 0x0000200406487980 */ /* 0x000ee2000c101900 */
[----:B------:R-:W-:-:S02]  /*2d860*/  ISETP.GT.AND P2, PT, R9, 0x49, !P2 ;  /* 0x000000490900780c */ /* 0x000fc40005744270 */
[C---:B------:R-:W-:Y:S01]  /*2d870*/  ISETP.GT.AND P3, PT, R9.reuse, 0x50, !P3 ;  /* 0x000000500900780c */ /* 0x040fe20005f64270 */
[----:B------:R-:W4:Y:S01]  /*2d880*/  LD.E R19, desc[UR4][R6.64+0x10] ;  /* 0x0000100406137980 */ /* 0x000f22000c101900 */
[C---:B------:R-:W-:Y:S02]  /*2d890*/  ISETP.GT.AND P4, PT, R9.reuse, 0x51, !P4 ;  /* 0x000000510900780c */ /* 0x040fe40006784270 */
[C---:B------:R-:W-:Y:S02]  /*2d8a0*/  ISETP.GT.AND P5, PT, R9.reuse, 0x58, !P5 ;  /* 0x000000580900780c */ /* 0x040fe40006fa4270 */
[----:B------:R-:W-:Y:S02]  /*2d8b0*/  ISETP.GT.AND P6, PT, R9, 0x59, !P6 ;  /* 0x000000590900780c */ /* 0x000fe400077c4270 */
[C---:B------:R-:W-:Y:S02]  /*2d8c0*/  ISETP.LT.OR P0, PT, R14.reuse, 0x42, P0 ;  /* 0x000000420e00780c */ /* 0x040fe40000701670 */
[----:B------:R-:W-:-:S02]  /*2d8d0*/  ISETP.LT.OR P1, PT, R14, 0x49, P1 ;  /* 0x000000490e00780c */ /* 0x000fc40000f21670 */
[----:B------:R-:W-:Y:S02]  /*2d8e0*/  FSEL R59, R59, -INF , !P0 ;  /* 0xff8000003b3b7808 */ /* 0x000fe40004000000 */
[----:B------:R-:W-:Y:S02]  /*2d8f0*/  ISETP.LT.OR P2, PT, R14, 0x4a, P2 ;  /* 0x0000004a0e00780c */ /* 0x000fe40001741670 */
[----:B------:R-:W-:Y:S02]  /*2d900*/  FSEL R62, R62, -INF , !P1 ;  /* 0xff8000003e3e7808 */ /* 0x000fe40004800000 */
[C---:B------:R-:W-:Y:S02]  /*2d910*/  ISETP.LT.OR P3, PT, R14.reuse, 0x51, P3 ;  /* 0x000000510e00780c */ /* 0x040fe40001f61670 */
[----:B------:R-:W-:Y:S02]  /*2d920*/  FSEL R63, R63, -INF , !P2 ;  /* 0xff8000003f3f7808 */ /* 0x000fe40005000000 */
[----:B------:R-:W-:-:S02]  /*2d930*/  ISETP.LT.OR P4, PT, R14, 0x52, P4 ;  /* 0x000000520e00780c */ /* 0x000fc40002781670 */
[----:B------:R-:W-:Y:S02]  /*2d940*/  FSEL R66, R66, -INF , !P3 ;  /* 0xff80000042427808 */ /* 0x000fe40005800000 */
[C---:B------:R-:W-:Y:S02]  /*2d950*/  ISETP.LT.OR P5, PT, R14.reuse, 0x59, P5 ;  /* 0x000000590e00780c */ /* 0x040fe40002fa1670 */
[----:B------:R-:W-:Y:S02]  /*2d960*/  ISETP.LT.OR P6, PT, R14, 0x5a, P6 ;  /* 0x0000005a0e00780c */ /* 0x000fe400037c1670 */
[----:B------:R-:W-:Y:S02]  /*2d970*/  FSEL R67, R67, -INF , !P4 ;  /* 0xff80000043437808 */ /* 0x000fe40006000000 */
[----:B------:R-:W-:Y:S02]  /*2d980*/  FSEL R70, R70, -INF , !P5 ;  /* 0xff80000046467808 */ /* 0x000fe40006800000 */
[----:B------:R-:W-:-:S02]  /*2d990*/  R2UR UR6, R4 ;  /* 0x00000000040672ca */ /* 0x000fc400000e0000 */
[----:B------:R-:W-:Y:S02]  /*2d9a0*/  R2UR UR7, R5 ;  /* 0x00000000050772ca */ /* 0x000fe400000e0000 */
        /* <DEDUP_REMOVED lines=49> */
[----:B------:R-:W-:-:S05]  /*2dcc0*/  FMNMX.FTZ R21, R71, R14, !PT ;  /* 0x0000000e47157209 */ /* 0x000fca0007810000 */
[----:B------:R1:W-:Y:S04]  /*2dcd0*/  ST.E.64 desc[UR4][R6.64], R20 ;  /* 0x0000001406007985 */ /* 0x0003e8000c101b04 */
[----:B------:R-:W2:Y:S01]  /*2dce0*/  LD.E R24, desc[UR6][R6.64+0x4] ;  /* 0x0000040606187980 */ /* 0x000ea2000c101900 */
[----:B0-----:R-:W-:-:S03]  /*2dcf0*/  FMNMX.FTZ R9, R20, R9, !PT ;  /* 0x0000000914097209 */ /* 0x001fc60007810000 */
[----:B-1----:R-:W4:Y:S04]  /*2dd00*/  LD.E R20, desc[UR6][R6.64+0x14] ;  /* 0x0000140606147980 */ /* 0x002f28000c101900 */
[----:B------:R-:W0:Y:S02]  /*2dd10*/  SHFL.BFLY PT, R14, R9, 0x1, 0x1f ;  /* 0x0c201f00090e7f89 */ /* 0x000e2400000e0000 */
[----:B0-----:R-:W-:-:S05]  /*2dd20*/  FMNMX.FTZ R13, R9, R14, !PT ;  /* 0x0000000e090d7209 */ /* 0x001fca0007810000 */
[----:B------:R-:W-:Y:S04]  /*2dd30*/  ST.E desc[UR4][R6.64], R13 ;  /* 0x0000000d06007985 */ /* 0x000fe8000c101904 */
[----:B------:R-:W3:Y:S01]  /*2dd40*/  LD.E R15, desc[UR6][R6.64] ;  /* 0x00000006060f7980 */ /* 0x000ee2000c101900 */
[----:B------:R-:W-:Y:S02]  /*2dd50*/  R2UR UR8, R4 ;  /* 0x00000000040872ca */ /* 0x000fe400000e0000 */
[----:B------:R-:W-:Y:S01]  /*2dd60*/  R2UR UR9, R5 ;  /* 0x00000000050972ca */ /* 0x000fe200000e0000 */
[----:B--2---:R-:W0:Y:S02]  /*2dd70*/  SHFL.BFLY PT, R9, R24, 0x2, 0x1f ;  /* 0x0c401f0018097f89 */ /* 0x004e2400000e0000 */
[----:B0-----:R-:W-:-:S05]  /*2dd80*/  FMNMX.FTZ R9, R9, R24, !PT ;  /* 0x0000001809097209 */ /* 0x001fca0007810000 */
[----:B------:R-:W0:Y:S01]  /*2dd90*/  SHFL.BFLY PT, R14, R9, 0x1, 0x1f ;  /* 0x0c201f00090e7f89 */ /* 0x000e2200000e0000 */
[----:B---3--:R-:W-:Y:S02]  /*2dda0*/  FSETP.NEU.FTZ.AND P0, PT, R15, -INF , PT ;  /* 0xff8000000f00780b */ /* 0x008fe40003f1d000 */
[----:B0-----:R-:W-:Y:S02]  /*2ddb0*/  FMNMX.FTZ R13, R9, R14, !PT ;  /* 0x0000000e090d7209 */ /* 0x001fe40007810000 */
[----:B------:R-:W-:Y:S02]  /*2ddc0*/  FSEL R15, R15, RZ, P0 ;  /* 0x000000ff0f0f7208 */ /* 0x000fe40000000000 */
[----:B------:R-:W-:-:S03]  /*2ddd0*/  FSETP.NEU.FTZ.AND P0, PT, R13, -INF , PT ;  /* 0xff8000000d00780b */ /* 0x000fc60003f1d000 */
[----:B------:R-:W-:Y:S01]  /*2dde0*/  FADD.FTZ R15, R2, -R15 ;  /* 0x8000000f020f7221 */ /* 0x000fe20000010000 */
[----:B------:R-:W-:-:S05]  /*2ddf0*/  FSEL R2, R13, RZ, P0 ;  /* 0x000000ff0d027208 */ /* 0x000fca0000000000 */
[----:B------:R-:W-:Y:S01]  /*2de00*/  FADD.FTZ R3, R3, -R2 ;  /* 0x8000000203037221 */ /* 0x000fe20000010000 */
[----:B------:R-:W-:-:S03]  /*2de10*/  FMUL.FTZ R15, R15, R72 ;  /* 0x000000480f0f7220 */ /* 0x000fc60000410000 */
[----:B------:R-:W-:Y:S01]  /*2de20*/  FMUL.FTZ R72, R72, R3 ;  /* 0x0000000348487220 */ /* 0x000fe20000410000 */
[----:B------:R-:W4:Y:S08]  /*2de30*/  MUFU.EX2 R24, R15 ;  /* 0x0000000f00187308 */ /* 0x000f300000000800 */
[----:B------:R-:W0:Y:S01]  /*2de40*/  MUFU.EX2 R9, R72 ;  /* 0x0000004800097308 */ /* 0x000e220000000800 */
[----:B------:R-:W-:Y:S01]  /*2de50*/  ST.E desc[UR4][R6.64+0x4], R13 ;  /* 0x0000040d06007985 */ /* 0x000fe2000c101904 */
[----:B----4-:R-:W-:Y:S01]  /*2de60*/  FMUL.FTZ R19, R24, R19 ;  /* 0x0000001318137220 */ /* 0x010fe20000410000 */
[----:B0-----:R-:W-:-:S04]  /*2de70*/  FMUL.FTZ R21, R9, R20 ;  /* 0x0000001409157220 */ /* 0x001fc80000410000 */
[----:B------:R-:W-:Y:S04]  /*2de80*/  ST.E desc[UR6][R6.64+0x10], R19 ;  /* 0x0000101306007985 */ /* 0x000fe8000c101906 */
[----:B------:R0:W-:Y:S04]  /*2de90*/  ST.E desc[UR8][R6.64+0x14], R21 ;  /* 0x0000141506007985 */ /* 0x0001e8000c101908 */
[----:B------:R-:W2:Y:S04]  /*2dea0*/  LDL.64 R2, [R0+0x70] ;  /* 0x0000700000027983 */ /* 0x000ea80000100a00 */
[----:B--2---:R-:W0:Y:S04]  /*2deb0*/  LD.E R73, desc[UR6][R2.64+0x20] ;  /* 0x0000200602497980 */ /* 0x004e28000c101900 */
[----:B------:R-:W0:Y:S04]  /*2dec0*/  LD.E R14, desc[UR4][R2.64] ;  /* 0x00000004020e7980 */ /* 0x000e28000c101900 */
[----:B------:R-:W2:Y:S04]  /*2ded0*/  LD.E R72, desc[UR4][R2.64+0x4] ;  /* 0x0000040402487980 */ /* 0x000ea8000c101900 */
[----:B------:R-:W3:Y:S04]  /*2dee0*/  LD.E R15, desc[UR4][R2.64+0x10] ;  /* 0x00001004020f7980 */ /* 0x000ee8000c101900 */
[----:B------:R-:W4:Y:S01]  /*2def0*/  LD.E R74, desc[UR6][R2.64+0x14] ;  /* 0x00001406024a7980 */ /* 0x000f22000c101900 */
[C---:B0-----:R-:W-:Y:S01]  /*2df00*/  FMUL.FTZ R6, R14.reuse, R73 ;  /* 0x000000490e067220 */ /* 0x041fe20000410000 */
[----:B------:R-:W-:-:S04]  /*2df10*/  FSETP.NEU.FTZ.AND P0, PT, R14, -INF , PT ;  /* 0xff8000000e00780b */ /* 0x000fc80003f1d000 */
[----:B------:R-:W-:Y:S01]  /*2df20*/  FSEL R6, R6, RZ, P0 ;  /* 0x000000ff06067208 */ /* 0x000fe20000000000 */
[----:B--2---:R-:W-:Y:S01]  /*2df30*/  FMUL.FTZ R7, R73, R72 ;  /* 0x0000004849077220 */ /* 0x004fe20000410000 */
[----:B------:R-:W-:-:S03]  /*2df40*/  FSETP.NEU.FTZ.AND P0, PT, R72, -INF , PT ;  /* 0xff8000004800780b */ /* 0x000fc60003f1d000 */
        /* <DEDUP_REMOVED lines=24> */
[----:B------:R-:W-:-:S05]  /*2e0d0*/  FSEL R6, R7, RZ, P0 ;  /* 0x000000ff07067208 */ /* 0x000fca0000000000 */
[-CC-:B------:R-:W-:Y:S01]  /*2e0e0*/  FFMA.FTZ R153, R26, R73.reuse, -R6.reuse ;  /* 0x000000491a997223 */ /* 0x180fe20000010806 */
[-CC-:B------:R-:W-:Y:S01]  /*2e0f0*/  FFMA.FTZ R26, R10, R73.reuse, -R6.reuse ;  /* 0x000000490a1a7223 */ /* 0x180fe20000010806 */
[----:B------:R-:W3:Y:S01]  /*2e100*/  MUFU.EX2 R152, R152 ;  /* 0x0000009800987308 */ /* 0x000ee20000000800 */
[-CC-:B------:R-:W-:Y:S01]  /*2e110*/  FFMA.FTZ R155, R30, R73.reuse, -R6.reuse ;  /* 0x000000491e9b7223 */ /* 0x180fe20000010806 */
[----:B------:R-:W-:-:S06]  /*2e120*/  FFMA.FTZ R28, R31, R73, -R6 ;  /* 0x000000491f1c7223 */ /* 0x000fcc0000010806 */
[----:B------:R-:W4:Y:S01]  /*2e130*/  MUFU.EX2 R153, R153 ;  /* 0x0000009900997308 */ /* 0x000f220000000800 */
[----:B------:R-:W-:-:S07]  /*2e140*/  FFMA.FTZ R157, R34, R73, -R6 ;  /* 0x00000049229d7223 */ /* 0x000fce0000010806 */
[----:B------:R-:W0:Y:S08]  /*2e150*/  MUFU.EX2 R25, R25 ;  /* 0x0000001900197308 */ /* 0x000e300000000800 */
[----:B------:R-:W1:Y:S01]  /*2e160*/  MUFU.EX2 R26, R26 ;  /* 0x0000001a001a7308 */ /* 0x000e620000000800 */
[----:B------:R-:W-:-:S07]  /*2e170*/  FFMA.FTZ R156, R35, R73, -R6 ;  /* 0x00000049239c7223 */ /* 0x000fce0000010806 */
[----:B------:R-:W2:Y:S08]  /*2e180*/  MUFU.EX2 R154, R154 ;  /* 0x0000009a009a7308 */ /* 0x000eb00000000800 */
[----:B------:R-:W2:Y:S01]  /*2e190*/  MUFU.EX2 R155, R155 ;  /* 0x0000009b009b7308 */ /* 0x000ea20000000800 */
[----:B---3--:R-:W-:Y:S01]  /*2e1a0*/  FADD.FTZ R14, R152, R15 ;  /* 0x0000000f980e7221 */ /* 0x008fe20000010000 */
[----:B----4-:R-:W-:-:S06]  /*2e1b0*/  FADD.FTZ R7, R153, R74 ;  /* 0x0000004a99077221 */ /* 0x010fcc0000010000 */
[----:B------:R-:W3:Y:S01]  /*2e1c0*/  MUFU.EX2 R27, R27 ;  /* 0x0000001b001b7308 */ /* 0x000ee20000000800 */
[----:B------:R-:W-:-:S07]  /*2e1d0*/  FFMA.FTZ R10, R38, R73, -R6 ;  /* 0x00000049260a7223 */ /* 0x000fce0000010806 */
[----:B------:R-:W4:Y:S01]  /*2e1e0*/  MUFU.EX2 R28, R28 ;  /* 0x0000001c001c7308 */ /* 0x000f220000000800 */
[----:B0-----:R-:W-:Y:S01]  /*2e1f0*/  FADD.FTZ R15, R25, R14 ;  /* 0x0000000e190f7221 */ /* 0x001fe20000010000 */
[----:B-1----:R-:W-:-:S06]  /*2e200*/  FADD.FTZ R14, R26, R7 ;  /* 0x000000071a0e7221 */ /* 0x002fcc0000010000 */
[----:B------:R-:W0:Y:S01]  /*2e210*/  MUFU.EX2 R21, R21 ;  /* 0x0000001500157308 */ /* 0x000e220000000800 */
[----:B------:R-:W-:-:S07]  /*2e220*/  FFMA.FTZ R158, R39, R73, -R6 ;  /* 0x00000049279e7223 */ /* 0x000fce0000010806 */
[----:B------:R-:W1:Y:S01]  /*2e230*/  MUFU.EX2 R157, R157 ;  /* 0x0000009d009d7308 */ /* 0x000e620000000800 */
[----:B--2---:R-:W-:Y:S01]  /*2e240*/  FADD.FTZ R30, R154, R15 ;  /* 0x0000000f9a1e7221 */ /* 0x004fe20000010000 */
[----:B------:R-:W-:-:S06]  /*2e250*/  FADD.FTZ R7, R155, R14 ;  /* 0x0000000e9b077221 */ /* 0x000fcc0000010000 */
[----:B------:R-:W2:Y:S01]  /*2e260*/  MUFU.EX2 R20, R20 ;  /* 0x0000001400147308 */ /* 0x000ea20000000800 */
[----:B------:R-:W-:-:S07]  /*2e270*/  FFMA.FTZ R169, R42, R73, -R6 ;  /* 0x000000492aa97223 */ /* 0x000fce0000010806 */
        /* <DEDUP_REMOVED lines=78> */
[----:B------:R-:W3:Y:S08]  /*2e760*/  MUFU.EX2 R188, R188 ;  /* 0x000000bc00bc7308 */ /* 0x000ef00000000800 */
[----:B------:R-:W4:Y:S01]  /*2e770*/  MUFU.EX2 R162, R162 ;  /* 0x000000a200a27308 */ /* 0x000f220000000800 */
[----:B0-----:R-:W-:Y:S01]  /*2e780*/  FADD.FTZ R6, R182, R7 ;  /* 0x00000007b6067221 */ /* 0x001fe20000010000 */
[----:B-1----:R-:W-:-:S06]  /*2e790*/  FADD.FTZ R30, R14, R29 ;  /* 0x0000001d0e1e7221 */ /* 0x002fcc0000010000 */
[----:B------:R-:W0:Y:S08]  /*2e7a0*/  MUFU.EX2 R187, R187 ;  /* 0x000000bb00bb7308 */ /* 0x000e300000000800 */
[----:B------:R-:W1:Y:S01]  /*2e7b0*/  MUFU.EX2 R160, R160 ;  /* 0x000000a000a07308 */ /* 0x000e620000000800 */
[----:B--2---:R-:W-:Y:S01]  /*2e7c0*/  FADD.FTZ R7, R189, R6 ;  /* 0x00000006bd077221 */ /* 0x004fe20000010000 */
[----:B------:R-:W-:-:S06]  /*2e7d0*/  FADD.FTZ R29, R163, R30 ;  /* 0x0000001ea31d7221 */ /* 0x000fcc0000010000 */
[----:B------:R-:W2:Y:S08]  /*2e7e0*/  MUFU.EX2 R186, R186 ;  /* 0x000000ba00ba7308 */ /* 0x000eb00000000800 */
[----:B------:R-:W2:Y:S01]  /*2e7f0*/  MUFU.EX2 R159, R159 ;  /* 0x0000009f009f7308 */ /* 0x000ea20000000800 */
[----:B---3--:R-:W-:Y:S01]  /*2e800*/  FADD.FTZ R6, R188, R7 ;  /* 0x00000007bc067221 */ /* 0x008fe20000010000 */
[----:B----4-:R-:W-:-:S03]  /*2e810*/  FADD.FTZ R29, R162, R29 ;  /* 0x0000001da21d7221 */ /* 0x010fc60000010000 */
[----:B0-----:R-:W-:Y:S01]  /*2e820*/  FADD.FTZ R7, R187, R6 ;  /* 0x00000006bb077221 */ /* 0x001fe20000010000 */
[----:B-1----:R-:W-:-:S03]  /*2e830*/  FADD.FTZ R6, R160, R29 ;  /* 0x0000001da0067221 */ /* 0x002fc60000010000 */
[----:B--2---:R-:W-:Y:S01]  /*2e840*/  FADD.FTZ R29, R186, R7 ;  /* 0x00000007ba1d7221 */ /* 0x004fe20000010000 */
[----:B------:R-:W-:-:S04]  /*2e850*/  FADD.FTZ R31, R159, R6 ;  /* 0x000000069f1f7221 */ /* 0x000fc80000010000 */
[----:B------:R-:W-:Y:S04]  /*2e860*/  ST.E desc[UR4][R2.64+0x10], R29 ;  /* 0x0000101d02007985 */ /* 0x000fe8000c101904 */
[----:B------:R0:W-:Y:S04]  /*2e870*/  ST.E desc[UR6][R2.64+0x14], R31 ;  /* 0x0000141f02007985 */ /* 0x0001e8000c101906 */
[----:B------:R-:W2:Y:S01]  /*2e880*/  LDL.64 R6, [R0+0x80] ;  /* 0x0000800000067983 */ /* 0x000ea20000100a00 */
        /* <DEDUP_REMOVED lines=8> */
[----:B--2---:R-:W2:Y:S04]  /*2e910*/  LD.E R85, desc[UR4][R6.64] ;  /* 0x0000000406557980 */ /* 0x004ea8000c101900 */
[----:B------:R-:W3:Y:S04]  /*2e920*/  LD.E R87, desc[UR6][R6.64+0x4] ;  /* 0x0000040606577980 */ /* 0x000ee8000c101900 */
        /* <DEDUP_REMOVED lines=35> */
[----:B------:R-:W-:-:S03]  /*2eb60*/  R2UR UR18, R4 ;  /* 0x00000000041272ca */ /* 0x000fc600000e0000 */
[----:B------:R-:W4:Y:S01]  /*2eb70*/  LD.E R49, desc[UR4][R6.64+0x124] ;  /* 0x0001240406317980 */ /* 0x000f22000c101900 */
[----:B------:R-:W-:-:S03]  /*2eb80*/  R2UR UR19, R5 ;  /* 0x00000000051372ca */ /* 0x000fc600000e0000 */
[----:B------:R-:W4:Y:S01]  /*2eb90*/  LD.E R51, desc[UR14][R6.64+0x130] ;  /* 0x0001300e06337980 */ /* 0x000f22000c101900 */
[----:B------:R-:W-:-:S03]  /*2eba0*/  R2UR UR20, R4 ;  /* 0x00000000041472ca */ /* 0x000fc600000e0000 */
[----:B------:R-:W4:Y:S01]  /*2ebb0*/  LD.E R53, desc[UR16][R6.64+0x134] ;  /* 0x0001341006357980 */ /* 0x000f22000c101900 */
[----:B------:R-:W-:-:S03]  /*2ebc0*/  R2UR UR21, R5 ;  /* 0x00000000051572ca */ /* 0x000fc600000e0000 */
[----:B------:R-:W4:Y:S01]  /*2ebd0*/  LD.E R55, desc[UR6][R6.64+0x140] ;  /* 0x0001400606377980 */ /* 0x000f22000c101900 */
[C---:B------:R-:W-:Y:S02]  /*2ebe0*/  R2UR UR22, R4.reuse ;  /* 0x00000000041672ca */ /* 0x040fe400000e0000 */
        /* <DEDUP_REMOVED lines=39> */
[----:B--2---:R-:W-:-:S03]  /*2ee60*/  FMUL.FTZ R95, R24, R85 ;  /* 0x00000055185f7220 */ /* 0x004fc60000410000 */
[----:B------:R-:W2:Y:S01]  /*2ee70*/  LD.E R64, desc[UR20][R6.64+0x98] ;  /* 0x0000981406407980 */ /* 0x000ea2000c101900 */
[----:B---3--:R-:W-:-:S03]  /*2ee80*/  FMUL.FTZ R97, R24, R87 ;  /* 0x0000005718617220 */ /* 0x008fc60000410000 */
[----:B------:R-:W3:Y:S01]  /*2ee90*/  LD.E R85, desc[UR20][R6.64+0x1b0] ;  /* 0x0001b01406557980 */ /* 0x000ee2000c101900 */
[----:B----4-:R-:W-:-:S03]  /*2eea0*/  FMUL.FTZ R99, R24, R89 ;  /* 0x0000005918637220 */ /* 0x010fc60000410000 */
[----:B------:R-:W4:Y:S04]  /*2eeb0*/  LD.E R87, desc[UR22][R6.64+0x1b4] ;  /* 0x0001b41606577980 */ /* 0x000f28000c101900 */
[----:B------:R-:W2:Y:S04]  /*2eec0*/  LD.E R89, desc[UR24][R6.64+0x1c0] ;  /* 0x0001c01806597980 */ /* 0x000ea8000c101900 */
[----:B------:R0:W-:Y:S01]  /*2eed0*/  ST.E desc[UR4][R6.64], R95 ;  /* 0x0000005f06007985 */ /* 0x0001e2000c101904 */
[----:B------:R-:W-:-:S03]  /*2eee0*/  FMUL.FTZ R119, R24, R101 ;  /* 0x0000006518777220 */ /* 0x000fc60000410000 */
[----:B------:R1:W-:Y:S04]  /*2eef0*/  ST.E desc[UR6][R6.64+0x4], R97 ;  /* 0x0000046106007985 */ /* 0x0003e8000c101906 */
[----:B------:R1:W-:Y:S04]  /*2ef00*/  ST.E desc[UR8][R6.64+0x10], R99 ;  /* 0x0000106306007985 */ /* 0x0003e8000c101908 */
[----:B0-----:R-:W2:Y:S04]  /*2ef10*/  LD.E R95, desc[UR14][R6.64+0x1d4] ;  /* 0x0001d40e065f7980 */ /* 0x001ea8000c101900 */
[----:B-1----:R-:W2:Y:S04]  /*2ef20*/  LD.E R97, desc[UR16][R6.64+0x1e0] ;  /* 0x0001e01006617980 */ /* 0x002ea8000c101900 */
        /* <DEDUP_REMOVED lines=77> */
[----:B------:R-:W-:Y:S01]  /*2f400*/  ST.E desc[UR4][R6.64+0x14], R119 ;  /* 0x0000147706007985 */ /* 0x000fe2000c101904 */
[C---:B------:R-:W-:Y:S01]  /*2f410*/  FMUL.FTZ R43, R24.reuse, R43 ;  /* 0x0000002b182b7220 */ /* 0x040fe20000410000 */
[----:B------:R-:W-:-:S02]  /*2f420*/  FMUL.FTZ R45, R24, R45 ;  /* 0x0000002d182d7220 */ /* 0x000fc40000410000 */
[----:B------:R-:W-:Y:S01]  /*2f430*/  ST.E desc[UR6][R6.64+0x20], R121 ;  /* 0x0000207906007985 */ /* 0x000fe2000c101906 */
[----:B------:R-:W-:-:S03]  /*2f440*/  FMUL.FTZ R47, R24, R47 ;  /* 0x0000002f182f7220 */ /* 0x000fc60000410000 */
[----:B------:R-:W-:Y:S01]  /*2f450*/  ST.E desc[UR8][R6.64+0x24], R123 ;  /* 0x0000247b06007985 */ /* 0x000fe2000c101908 */
[----:B------:R-:W-:-:S03]  /*2f460*/  FMUL.FTZ R49, R24, R49 ;  /* 0x0000003118317220 */ /* 0x000fc60000410000 */
        /* <DEDUP_REMOVED lines=23> */
[----:B------:R1:W-:Y:S01]  /*2f5e0*/  ST.E desc[UR12][R6.64+0xe4], R33 ;  /* 0x0000e42106007985 */ /* 0x0003e2000c10190c */
[----:B------:R-:W-:-:S03]  /*2f5f0*/  FMUL.FTZ R51, R24, R51 ;  /* 0x0000003318337220 */ /* 0x000fc60000410000 */
[----:B------:R1:W-:Y:S01]  /*2f600*/  ST.E desc[UR14][R6.64+0xf0], R35 ;  /* 0x0000f02306007985 */ /* 0x0003e2000c10190e */
[----:B------:R-:W-:-:S03]  /*2f610*/  FMUL.FTZ R53, R24, R53 ;  /* 0x0000003518357220 */ /* 0x000fc60000410000 */
[----:B------:R1:W-:Y:S01]  /*2f620*/  ST.E desc[UR4][R6.64+0xf4], R37 ;  /* 0x0000f42506007985 */ /* 0x0003e2000c101904 */
[----:B------:R-:W-:-:S03]  /*2f630*/  FMUL.FTZ R55, R24, R55 ;  /* 0x0000003718377220 */ /* 0x000fc60000410000 */
[----:B------:R-:W-:Y:S01]  /*2f640*/  ST.E desc[UR16][R6.64+0x100], R39 ;  /* 0x0001002706007985 */ /* 0x000fe2000c101910 */
        /* <DEDUP_REMOVED lines=26> */
[----:B---3--:R-:W-:-:S03]  /*2f7f0*/  FMUL.FTZ R85, R24, R85 ;  /* 0x0000005518557220 */ /* 0x008fc60000410000 */
[----:B------:R-:W-:Y:S01]  /*2f800*/  ST.E desc[UR16][R6.64+0x170], R67 ;  /* 0x0001704306007985 */ /* 0x000fe2000c101910 */
[----:B----4-:R-:W-:-:S03]  /*2f810*/  FMUL.FTZ R87, R24, R87 ;  /* 0x0000005718577220 */ /* 0x010fc60000410000 */
[----:B------:R-:W-:Y:S01]  /*2f820*/  ST.E desc[UR6][R6.64+0x174], R69 ;  /* 0x0001744506007985 */ /* 0x000fe2000c101906 */
[----:B--2---:R-:W-:-:S03]  /*2f830*/  FMUL.FTZ R89, R24, R89 ;  /* 0x0000005918597220 */ /* 0x004fc60000410000 */
        /* <DEDUP_REMOVED lines=15> */
[----:B0-----:R-:W-:-:S03]  /*2f930*/  FMUL.FTZ R3, R9, R2 ;  /* 0x0000000209037220 */ /* 0x001fc60000410000 */
[----:B------:R-:W-:Y:S01]  /*2f940*/  ST.E desc[UR8][R6.64+0x1c0], R89 ;  /* 0x0001c05906007985 */ /* 0x000fe2000c101908 */
[----:B-1----:R-:W-:-:S03]  /*2f950*/  FMUL.FTZ R29, R9, R30 ;  /* 0x0000001e091d7220 */ /* 0x002fc60000410000 */
[----:B------:R-:W-:Y:S04]  /*2f960*/  ST.E desc[UR10][R6.64+0x1c4], R91 ;  /* 0x0001c45b06007985 */ /* 0x000fe8000c10190a */
[----:B------:R-:W-:Y:S01]  /*2f970*/  ST.E desc[UR12][R6.64+0x1d0], R93 ;  /* 0x0001d05d06007985 */ /* 0x000fe2000c10190c */
[----:B------:R-:W-:-:S03]  /*2f980*/  FMUL.FTZ R31, R9, R36 ;  /* 0x00000024091f7220 */ /* 0x000fc60000410000 */
[----:B------:R-:W-:Y:S01]  /*2f990*/  ST.E desc[UR14][R6.64+0x1d4], R95 ;  /* 0x0001d45f06007985 */ /* 0x000fe2000c10190e */
[----:B------:R-:W-:-:S03]  /*2f9a0*/  FMUL.FTZ R33, R9, R32 ;  /* 0x0000002009217220 */ /* 0x000fc60000410000 */
[----:B------:R-:W-:Y:S01]  /*2f9b0*/  ST.E desc[UR6][R6.64+0x1e0], R97 ;  /* 0x0001e06106007985 */ /* 0x000fe2000c101906 */
[----:B------:R-:W-:-:S03]  /*2f9c0*/  FMUL.FTZ R35, R9, R34 ;  /* 0x0000002209237220 */ /* 0x000fc60000410000 */
[----:B------:R-:W-:Y:S04]  /*2f9d0*/  ST.E desc[UR16][R6.64+0x1e4], R99 ;  /* 0x0001e46306007985 */ /* 0x000fe8000c101910 */
[----:B------:R-:W-:Y:S04]  /*2f9e0*/  ST.E desc[UR4][R6.64+0x1f0], R103 ;  /* 0x0001f06706007985 */ /* 0x000fe8000c101904 */
[----:B------:R-:W-:Y:S01]  /*2f9f0*/  ST.E desc[UR8][R6.64+0x1f4], R101 ;  /* 0x0001f46506007985 */ /* 0x000fe2000c101908 */
[----:B------:R-:W-:-:S03]  /*2fa00*/  FMUL.FTZ R37, R9, R42 ;  /* 0x0000002a09257220 */ /* 0x000fc60000410000 */
        /* <DEDUP_REMOVED lines=9> */
[C---:B------:R-:W-:Y:S01]  /*2faa0*/  FMUL.FTZ R39, R9.reuse, R50 ;  /* 0x0000003209277220 */ /* 0x040fe20000410000 */
[C---:B0-----:R-:W-:Y:S02]  /*2fab0*/  FMUL.FTZ R33, R9.reuse, R46 ;  /* 0x0000002e09217220 */ /* 0x041fe40000410000 */
[----:B------:R0:W-:Y:S01]  /*2fac0*/  ST.E desc[UR8][R6.64+0x38], R29 ;  /* 0x0000381d06007985 */ /* 0x0001e2000c101908 */
[----:B-1----:R-:W-:-:S03]  /*2fad0*/  FMUL.FTZ R35, R9, R48 ;  /* 0x0000003009237220 */ /* 0x002fc60000410000 */
[----:B------:R-:W-:Y:S01]  /*2fae0*/  ST.E desc[UR10][R6.64+0x3c], R37 ;  /* 0x00003c2506007985 */ /* 0x000fe2000c10190a */
[----:B--2---:R-:W-:-:S03]  /*2faf0*/  FMUL.FTZ R3, R9, R52 ;  /* 0x0000003409037220 */ /* 0x004fc60000410000 */
[----:B------:R1:W-:Y:S01]  /*2fb00*/  ST.E desc[UR6][R6.64+0x48], R31 ;  /* 0x0000481f06007985 */ /* 0x0003e2000c101906 */
[----:B0-----:R-:W-:-:S03]  /*2fb10*/  FMUL.FTZ R29, R9, R54 ;  /* 0x00000036091d7220 */ /* 0x001fc60000410000 */
[----:B------:R0:W-:Y:S04]  /*2fb20*/  ST.E desc[UR12][R6.64+0x4c], R33 ;  /* 0x00004c2106007985 */ /* 0x0001e8000c10190c */
[----:B------:R2:W-:Y:S01]  /*2fb30*/  ST.E desc[UR14][R6.64+0x58], R35 ;  /* 0x0000582306007985 */ /* 0x0005e2000c10190e */
[----:B-1----:R-:W-:-:S03]  /*2fb40*/  FMUL.FTZ R31, R9, R56 ;  /* 0x00000038091f7220 */ /* 0x002fc60000410000 */
[----:B------:R1:W-:Y:S01]  /*2fb50*/  ST.E desc[UR16][R6.64+0x5c], R39 ;  /* 0x00005c2706007985 */ /* 0x0003e2000c101910 */
[C---:B------:R-:W-:Y:S01]  /*2fb60*/  FMUL.FTZ R37, R9.reuse, R62 ;  /* 0x0000003e09257220 */ /* 0x040fe20000410000 */
[C---:B0-----:R-:W-:Y:S02]  /*2fb70*/  FMUL.FTZ R33, R9.reuse, R58 ;  /* 0x0000003a09217220 */ /* 0x041fe40000410000 */
[----:B------:R0:W-:Y:S01]  /*2fb80*/  ST.E desc[UR4][R6.64+0x68], R3 ;  /* 0x0000680306007985 */ /* 0x0001e2000c101904 */
[----:B--2---:R-:W-:-:S03]  /*2fb90*/  FMUL.FTZ R35, R9, R60 ;  /* 0x0000003c09237220 */ /* 0x004fc60000410000 */
[----:B------:R2:W-:Y:S01]  /*2fba0*/  ST.E desc[UR8][R6.64+0x6c], R29 ;  /* 0x00006c1d06007985 */ /* 0x0005e2000c101908 */
[----:B-1----:R-:W-:-:S03]  /*2fbb0*/  FMUL.FTZ R39, R9, R64 ;  /* 0x0000004009277220 */ /* 0x002fc60000410000 */
[----:B------:R1:W-:Y:S01]  /*2fbc0*/  ST.E desc[UR6][R6.64+0x78], R31 ;  /* 0x0000781f06007985 */ /* 0x0003e2000c101906 */
[----:B0-----:R-:W-:-:S03]  /*2fbd0*/  FMUL.FTZ R3, R9, R66 ;  /* 0x0000004209037220 */ /* 0x001fc60000410000 */
        /* <DEDUP_REMOVED lines=10> */
[----:B------:R1:W-:Y:S04]  /*2fc80*/  ST.E desc[UR6][R6.64+0xa8], R29 ;  /* 0x0000a81d06007985 */ /* 0x0003e8000c101906 */
[----:B------:R3:W-:Y:S01]  /*2fc90*/  ST.E desc[UR8][R6.64+0xac], R31 ;  /* 0x0000ac1f06007985 */ /* 0x0007e2000c101908 */
[C---:B0-----:R-:W-:Y:S01]  /*2fca0*/  FMUL.FTZ R39, R9.reuse, R78 ;  /* 0x0000004e09277220 */ /* 0x041fe20000410000 */
[C---:B--2---:R-:W-:Y:S02]  /*2fcb0*/  FMUL.FTZ R3, R9.reuse, R80 ;  /* 0x0000005009037220 */ /* 0x044fe40000410000 */
[----:B------:R0:W-:Y:S01]  /*2fcc0*/  ST.E desc[UR10][R6.64+0xb8], R33 ;  /* 0x0000b82106007985 */ /* 0x0001e2000c10190a */
[----:B-1----:R-:W-:-:S03]  /*2fcd0*/  FMUL.FTZ R29, R9, R88 ;  /* 0x00000058091d7220 */ /* 0x002fc60000410000 */
[----:B------:R1:W-:Y:S01]  /*2fce0*/  ST.E desc[UR12][R6.64+0xbc], R35 ;  /* 0x0000bc2306007985 */ /* 0x0003e2000c10190c */
[----:B---3--:R-:W-:-:S03]  /*2fcf0*/  FMUL.FTZ R31, R9, R82 ;  /* 0x00000052091f7220 */ /* 0x008fc60000410000 */
[----:B------:R2:W-:Y:S01]  /*2fd00*/  ST.E desc[UR14][R6.64+0xc8], R37 ;  /* 0x0000c82506007985 */ /* 0x0005e2000c10190e */
[----:B0-----:R-:W-:-:S03]  /*2fd10*/  FMUL.FTZ R33, R9, R86 ;  /* 0x0000005609217220 */ /* 0x001fc60000410000 */
[----:B------:R0:W-:Y:S01]  /*2fd20*/  ST.E desc[UR4][R6.64+0xcc], R3 ;  /* 0x0000cc0306007985 */ /* 0x0001e2000c101904 */
[----:B-1----:R-:W-:-:S03]  /*2fd30*/  FMUL.FTZ R35, R9, R84 ;  /* 0x0000005409237220 */ /* 0x002fc60000410000 */
[----:B------:R1:W-:Y:S01]  /*2fd40*/  ST.E desc[UR16][R6.64+0xd8], R39 ;  /* 0x0000d82706007985 */ /* 0x0003e2000c101910 */
[----:B--2---:R-:W-:-:S03]  /*2fd50*/  FMUL.FTZ R37, R9, R90 ;  /* 0x0000005a09257220 */ /* 0x004fc60000410000 */
        /* <DEDUP_REMOVED lines=59> */
[C---:B-1----:R-:W-:Y:S02]  /*30110*/  FMUL.FTZ R29, R9.reuse, R222 ;  /* 0x000000de091d7220 */ /* 0x042fe40000410000 */
[----:B------:R-:W-:Y:S01]  /*30120*/  ST.E desc[UR8][R6.64+0x1cc], R31 ;  /* 0x0001cc1f06007985 */ /* 0x000fe2000c101908 */
[----:B--2---:R-:W-:-:S03]  /*30130*/  FMUL.FTZ R39, R9, R148 ;  /* 0x0000009409277220 */ /* 0x004fc60000410000 */
[----:B------:R0:W-:Y:S01]  /*30140*/  ST.E desc[UR10][R6.64+0x1d8], R33 ;  /* 0x0001d82106007985 */ /* 0x0001e2000c10190a */
[----:B------:R-:W-:-:S03]  /*30150*/  FMUL.FTZ R9, R9, R224 ;  /* 0x000000e009097220 */ /* 0x000fc60000410000 */
[----:B------:R-:W-:Y:S04]  /*30160*/  ST.E desc[UR6][R6.64+0x1dc], R29 ;  /* 0x0001dc1d06007985 */ /* 0x000fe8000c101906 */
[----:B------:R-:W-:Y:S04]  /*30170*/  ST.E desc[UR12][R6.64+0x1e8], R35 ;  /* 0x0001e82306007985 */ /* 0x000fe8000c10190c */
[----:B------:R-:W-:Y:S04]  /*30180*/  ST.E desc[UR14][R6.64+0x1ec], R37 ;  /* 0x0001ec2506007985 */ /* 0x000fe8000c10190e */
[----:B------:R-:W-:Y:S04]  /*30190*/  ST.E desc[UR16][R6.64+0x1f8], R39 ;  /* 0x0001f82706007985 */ /* 0x000fe8000c101910 */
[----:B------:R1:W-:Y:S04]  /*301a0*/  ST.E desc[UR18][R6.64+0x1fc], R9 ;  /* 0x0001fc0906007985 */ /* 0x0003e8000c101912 */
[----:B---3--:R-:W2:Y:S01]  /*301b0*/  LDL.64 R2, [R0+0x80] ;  /* 0x0000800000027983 */ /* 0x008ea20000100a00 */
[----:B------:R-:W-:-:S02]  /*301c0*/  LEA.HI R8, R8, 0x8, RZ, 0x19 ;  /* 0x0000000808087811 */ /* 0x000fc400078fc8ff */
[----:B------:R-:W-:Y:S01]  /*301d0*/  R2UR UR28, R4 ;  /* 0x00000000041c72ca */ /* 0x000fe200000e0000 */
[----:B0-----:R-:W3:Y:S02]  /*301e0*/  LDL.64 R32, [R0] ;  /* 0x0000000000207983 */ /* 0x001ee40000100a00 */
[----:B------:R1:W-:Y:S01]  /*301f0*/  BAR.SYNC.DEFER_BLOCKING R8, 0x100 ;  /* 0x000400080000751d */ /* 0x0003e20000010000 */
[----:B------:R-:W-:-:S05]  /*30200*/  R2UR UR29, R5 ;  /* 0x00000000051d72ca */ /* 0x000fca00000e0000 */
[----:B------:R-:W4:Y:S04]  /*30210*/  LDL.64 R30, [R0+0x98] ;  /* 0x00009800001e7983 */ /* 0x000f280000100a00 */
[----:B-1----:R-:W4:Y:S04]  /*30220*/  LDL.64 R8, [R0+0x88] ;  /* 0x0000880000087983 */ /* 0x002f280000100a00 */
[----:B--2---:R-:W2:Y:S04]  /*30230*/  LD.E R29, desc[UR4][R2.64] ;  /* 0x00000004021d7980 */ /* 0x004ea8000c101900 */
        /* <DEDUP_REMOVED lines=64> */
[----:B---3--:R-:W3:Y:S04]  /*30640*/  LD.E R33, desc[UR6][R32.64] ;  /* 0x0000000620217980 */ /* 0x008ee8000c101900 */
[----:B----4-:R-:W3:Y:S04]  /*30650*/  LD.E.64 R6, desc[UR4][R30.64] ;  /* 0x000000041e067980 */ /* 0x010ee8000c101b00 */
[----:B--2---:R0:W-:Y:S04]  /*30660*/  ST.E desc[UR8][R2.64], R29 ;  /* 0x0000001d02007985 */ /* 0x0041e8000c101908 */
        /* <DEDUP_REMOVED lines=64> */
[----:B0-----:R-:W4:Y:S04]  /*30a70*/  LD.E R29, desc[UR28][R2.64+0x104] ;  /* 0x0001041c021d7980 */ /* 0x001f28000c101900 */
[----:B----4-:R0:W-:Y:S04]  /*30a80*/  ST.E desc[UR4][R2.64+0x104], R29 ;  /* 0x0001041d02007985 */ /* 0x0101e8000c101904 */
[----:B------:R-:W4:Y:S04]  /*30a90*/  LD.E R31, desc[UR6][R2.64+0x108] ;  /* 0x00010806021f7980 */ /* 0x000f28000c101900 */
[----:B-1----:R-:W3:Y:S04]  /*30aa0*/  LD.E R35, desc[UR8][R2.64+0x10c] ;  /* 0x00010c0802237980 */ /* 0x002ee8000c101900 */
        /* <DEDUP_REMOVED lines=60> */
[----:B----4-:R-:W-:Y:S04]  /*30e70*/  ST.E desc[UR4][R2.64+0x108], R31 ;  /* 0x0001081f02007985 */ /* 0x010fe8000c101904 */
[----:B---3--:R-:W-:Y:S04]  /*30e80*/  ST.E desc[UR6][R2.64+0x10c], R35 ;  /* 0x00010c2302007985 */ /* 0x008fe8000c101906 */
        /* <DEDUP_REMOVED lines=83> */
[----:B------:R-:W-:Y:S01]  /*313c0*/  IMAD R6, R33, 0xc00, R6 ;  /* 0x00000c0021067824 */ /* 0x000fe200078e0206 */
[----:B------:R-:W-:Y:S01]  /*313d0*/  F2FP.F16.F32.PACK_AB R152, R25, R152 ;  /* 0x000000981998723e */ /* 0x000fe200000000ff */
[----:B0-----:R-:W4:Y:S01]  /*313e0*/  LD.E R29, desc[UR22][R2.64+0x14] ;  /* 0x00001416021d7980 */ /* 0x001f22000c101900 */
[----:B------:R-:W-:Y:S02]  /*313f0*/  F2FP.F16.F32.PACK_AB R154, R27, R154 ;  /* 0x0000009a1b9a723e */ /* 0x000fe400000000ff */
[----:B------:R-:W-:Y:S01]  /*31400*/  F2FP.F16.F32.PACK_AB R153, R26, R153 ;  /* 0x000000991a99723e */ /* 0x000fe200000000ff */
[----:B------:R-:W4:Y:S01]  /*31410*/  LD.E R25, desc[UR30][R2.64+0x4] ;  /* 0x0000041e02197980 */ /* 0x000f22000c101900 */
[----:B------:R-:W-:-:S03]  /*31420*/  F2FP.F16.F32.PACK_AB R155, R28, R155 ;  /* 0x0000009b1c9b723e */ /* 0x000fc600000000ff */
        /* <DEDUP_REMOVED lines=128> */
[----:B------:R-:W-:Y:S01]  /*31c30*/  R2UR UR7, R7 ;  /* 0x00000000070772ca */ /* 0x000fe200000e0000 */
[----:B------:R-:W-:Y:S01]  /*31c40*/  VOTEU.ANY UP0, P0 ;  /* 0x00000000003f7886 */ /* 0x000fe20000000100 */
        /* <DEDUP_REMOVED lines=25> */
[----:B------:R-:W-:Y:S01]  /*31de0*/  HGMMA.64x256x16.F32 R24, R152, gdesc[UR4].tnspB, R24, UP0, gsb0 ;  /* 0x43e0000498187df0 */ /* 0x000fe2000b800818 */
        /* <DEDUP_REMOVED lines=24> */
[----:B------:R-:W-:-:S02]  /*31f70*/  WARPGROUP.DEPBAR.LE gsb0, 0x0 ;  /* 0x00008000000079c5 */ /* 0x000fc40000010000 */
[----:B------:R0:W-:Y:S01]  /*31f80*/  ST.E desc[UR4][R2.64], R24 ;  /* 0x0000001802007985 */ /* 0x0001e2000c101904 */
[C---:B------:R-:W-:Y:S02]  /*31f90*/  R2UR UR4, R4.reuse ;  /* 0x00000000040472ca */ /* 0x040fe400000e0000 */
[C---:B------:R-:W-:Y:S01]  /*31fa0*/  R2UR UR5, R5.reuse ;  /* 0x00000000050572ca */ /* 0x040fe200000e0000 */
[----:B------:R1:W-:Y:S01]  /*31fb0*/  ST.E desc[UR6][R2.64+0x4], R25 ;  /* 0x0000041902007985 */ /* 0x0003e2000c101906 */
[----:B------:R-:W-:Y:S02]  /*31fc0*/  R2UR UR6, R4 ;  /* 0x00000000040672ca */ /* 0x000fe400000e0000 */
[----:B------:R-:W-:-:S09]  /*31fd0*/  R2UR UR7, R5 ;  /* 0x00000000050772ca */ /* 0x000fd200000e0000 */
[----:B------:R2:W-:Y:S01]  /*31fe0*/  ST.E desc[UR4][R2.64+0x8], R26 ;  /* 0x0000081a02007985 */ /* 0x0005e2000c101904 */
[C---:B------:R-:W-:Y:S02]  /*31ff0*/  R2UR UR4, R4.reuse ;  /* 0x00000000040472ca */ /* 0x040fe400000e0000 */
        /* <DEDUP_REMOVED lines=327> */
[----:B------:R-:W-:Y:S01]  /*33470*/  R2UR UR23, R5 ;  /* 0x00000000051772ca */ /* 0x000fe200000e0000 */
[----:B------:R4:W-:Y:S04]  /*33480*/  ST.E desc[UR24][R2.64+0x1c0], R136 ;  /* 0x0001c08802007985 */ /* 0x0009e8000c101918 */
[----:B------:R4:W-:Y:S04]  /*33490*/  ST.E desc[UR26][R2.64+0x1c4], R137 ;  /* 0x0001c48902007985 */ /* 0x0009e8000c10191a */
[----:B------:R4:W-:Y:S04]  /*334a0*/  ST.E desc[UR28][R2.64+0x1c8], R138 ;  /* 0x0001c88a02007985 */ /* 0x0009e8000c10191c */
[----:B------:R4:W-:Y:S04]  /*334b0*/  ST.E desc[UR4][R2.64+0x1cc], R139 ;  /* 0x0001cc8b02007985 */ /* 0x0009e8000c101904 */
[----:B------:R4:W-:Y:S04]  /*334c0*/  ST.E desc[UR6][R2.64+0x1d0], R140 ;  /* 0x0001d08c02007985 */ /* 0x0009e8000c101906 */
[----:B------:R4:W-:Y:S04]  /*334d0*/  ST.E desc[UR8][R2.64+0x1d4], R141 ;  /* 0x0001d48d02007985 */ /* 0x0009e8000c101908 */
[----:B------:R4:W-:Y:S01]  /*334e0*/  ST.E desc[UR10][R2.64+0x1d8], R142 ;  /* 0x0001d88e02007985 */ /* 0x0009e2000c10190a */
[----:B------:R-:W-:-:S03]  /*334f0*/  R2UR UR24, R4 ;  /* 0x00000000041872ca */ /* 0x000fc600000e0000 */
[----:B------:R4:W-:Y:S01]  /*33500*/  ST.E desc[UR12][R2.64+0x1dc], R143 ;  /* 0x0001dc8f02007985 */ /* 0x0009e2000c10190c */
[----:B------:R-:W-:-:S03]  /*33510*/  R2UR UR25, R5 ;  /* 0x00000000051972ca */ /* 0x000fc600000e0000 */
[----:B------:R4:W-:Y:S01]  /*33520*/  ST.E desc[UR14][R2.64+0x1e0], R144 ;  /* 0x0001e09002007985 */ /* 0x0009e2000c10190e */
[----:B------:R-:W-:-:S03]  /*33530*/  R2UR UR26, R4 ;  /* 0x00000000041a72ca */ /* 0x000fc600000e0000 */
[----:B------:R4:W-:Y:S01]  /*33540*/  ST.E desc[UR16][R2.64+0x1e4], R145 ;  /* 0x0001e49102007985 */ /* 0x0009e2000c101910 */
[----:B------:R-:W-:-:S03]  /*33550*/  R2UR UR27, R5 ;  /* 0x00000000051b72ca */ /* 0x000fc600000e0000 */
[----:B------:R4:W-:Y:S01]  /*33560*/  ST.E desc[UR18][R2.64+0x1e8], R146 ;  /* 0x0001e89202007985 */ /* 0x0009e2000c101912 */
[C---:B------:R-:W-:Y:S02]  /*33570*/  R2UR UR28, R4.reuse ;  /* 0x00000000041c72ca */ /* 0x040fe400000e0000 */
[----:B------:R-:W-:Y:S01]  /*33580*/  R2UR UR29, R5 ;  /* 0x00000000051d72ca */ /* 0x000fe200000e0000 */
[----:B------:R4:W-:Y:S01]  /*33590*/  ST.E desc[UR20][R2.64+0x1ec], R147 ;  /* 0x0001ec9302007985 */ /* 0x0009e2000c101914 */
[----:B------:R-:W-:-:S03]  /*335a0*/  R2UR UR20, R4 ;  /* 0x00000000041472ca */ /* 0x000fc600000e0000 */
[----:B------:R4:W-:Y:S01]  /*335b0*/  ST.E desc[UR22][R2.64+0x1f0], R148 ;  /* 0x0001f09402007985 */ /* 0x0009e2000c101916 */
        /* <DEDUP_REMOVED lines=13> */
[----:B------:R4:W-:Y:S04]  /*33690*/  ST.E desc[UR24][R2.64+0x1f4], R149 ;  /* 0x0001f49502007985 */ /* 0x0009e8000c101918 */
[----:B------:R4:W-:Y:S01]  /*336a0*/  ST.E desc[UR26][R2.64+0x1f8], R150 ;  /* 0x0001f89602007985 */ /* 0x0009e2000c10191a */
[----:B------:R-:W-:-:S03]  /*336b0*/  R2UR UR8, R4 ;  /* 0x00000000040872ca */ /* 0x000fc600000e0000 */
[----:B------:R4:W-:Y:S01]  /*336c0*/  ST.E desc[UR28][R2.64+0x1fc], R151 ;  /* 0x0001fc9702007985 */ /* 0x0009e2000c10191c */
[----:B------:R-:W-:-:S03]  /*336d0*/  R2UR UR9, R5 ;  /* 0x00000000050972ca */ /* 0x000fc600000e0000 */
[----:B------:R-:W-:Y:S01]  /*336e0*/  ST.E desc[UR22][R8.64], R197 ;  /* 0x000000c508007985 */ /* 0x000fe2000c101916 */
[C---:B------:R-:W-:Y:S02]  /*336f0*/  R2UR UR6, R4.reuse ;  /* 0x00000000040672ca */ /* 0x040fe400000e0000 */
        /* <DEDUP_REMOVED lines=10> */
[----:B---3--:R-:W2:Y:S01]  /*337a0*/  LD.E R27, desc[UR56][R2.64+0xc] ;  /* 0x00000c38021b7980 */ /* 0x008ea2000c101900 */
[C---:B------:R-:W-:Y:S02]  /*337b0*/  R2UR UR24, R4.reuse ;  /* 0x00000000041872ca */ /* 0x040fe400000e0000 */
[C---:B------:R-:W-:Y:S01]  /*337c0*/  R2UR UR25, R5.reuse ;  /* 0x00000000051972ca */ /* 0x040fe200000e0000 */
[----:B----4-:R-:W2:Y:S01]  /*337d0*/  LD.E R28, desc[UR54][R2.64+0x10] ;  /* 0x00001036021c7980 */ /* 0x010ea2000c101900 */
[C---:B------:R-:W-:Y:S02]  /*337e0*/  R2UR UR22, R4.reuse ;  /* 0x00000000041672ca */ /* 0x040fe400000e0000 */
[----:B------:R-:W-:Y:S01]  /*337f0*/  R2UR UR23, R5 ;  /* 0x00000000051772ca */ /* 0x000fe200000e0000 */
[----:B------:R-:W2:Y:S01]  /*33800*/  LD.E R29, desc[UR14][R2.64+0x14] ;  /* 0x0000140e021d7980 */ /* 0x000ea2000c101900 */
[----:B------:R-:W-:-:S02]  /*33810*/  R2UR UR20, R4 ;  /* 0x00000000041472ca */ /* 0x000fc400000e0000 */
[C---:B------:R-:W-:Y:S01]  /*33820*/  R2UR UR21, R5.reuse ;  /* 0x00000000051572ca */ /* 0x040fe200000e0000 */
[----:B------:R-:W2:Y:S01]  /*33830*/  LD.E R30, desc[UR12][R2.64+0x18] ;  /* 0x0000180c021e7980 */ /* 0x000ea2000c101900 */
[C---:B------:R-:W-:Y:S02]  /*33840*/  R2UR UR18, R4.reuse ;  /* 0x00000000041272ca */ /* 0x040fe400000e0000 */
[C---:B------:R-:W-:Y:S01]  /*33850*/  R2UR UR19, R5.reuse ;  /* 0x00000000051372ca */ /* 0x040fe200000e0000 */
[----:B------:R-:W2:Y:S01]  /*33860*/  LD.E R31, desc[UR10][R2.64+0x1c] ;  /* 0x00001c0a021f7980 */ /* 0x000ea2000c101900 */
        /* <DEDUP_REMOVED lines=303> */
[----:B------:R-:W-:Y:S02]  /*34b60*/  R2UR UR10, R4 ;  /* 0x00000000040a72ca */ /* 0x000fe400000e0000 */
[----:B------:R-:W-:Y:S01]  /*34b70*/  R2UR UR11, R5 ;  /* 0x00000000050b72ca */ /* 0x000fe200000e0000 */
        /* <DEDUP_REMOVED lines=19> */
[----:B------:R-:W-:-:S02]  /*34cb0*/  VIADD R152, R6, 0x80 ;  /* 0x0000008006987836 */ /* 0x000fc40000000000 */
[----:B------:R-:W-:-:S03]  /*34cc0*/  IMAD.MOV.U32 R153, RZ, RZ, R7 ;  /* 0x000000ffff997224 */ /* 0x000fc600078e0007 */
[----:B------:R-:W-:Y:S02]  /*34cd0*/  R2UR UR6, R152 ;  /* 0x00000000980672ca */ /* 0x000fe400000e0000 */
[----:B------:R-:W-:Y:S02]  /*34ce0*/  R2UR UR7, R153 ;  /* 0x00000000990772ca */ /* 0x000fe400000e0000 */
[----:B------:R-:W-:Y:S02]  /*34cf0*/  F2FP.F16.F32.PACK_AB R152, R20, R21 ;  /* 0x000000151498723e */ /* 0x000fe400000000ff */
[----:B------:R-:W-:Y:S02]  /*34d00*/  F2FP.F16.F32.PACK_AB R154, R12, R13 ;  /* 0x0000000d0c9a723e */ /* 0x000fe400000000ff */
[----:B------:R-:W-:Y:S02]  /*34d10*/  F2FP.F16.F32.PACK_AB R153, R156, R157 ;  /* 0x0000009d9c99723e */ /* 0x000fe400000000ff */
[----:B------:R-:W-:-:S02]  /*34d20*/  F2FP.F16.F32.PACK_AB R155, R158, R10 ;  /* 0x0000000a9e9b723e */ /* 0x000fc400000000ff */
        /* <DEDUP_REMOVED lines=24> */
[----:B--2---:R-:W-:-:S06]  /*34eb0*/  WARPGROUP.ARRIVE ;  /* 0x00000000000079c5 */ /* 0x004fcc0000000000 */
        /* <DEDUP_REMOVED lines=2699> */
[----:B------:R4:W-:Y:S04]  /*3f770*/  ST.E desc[UR18][R2.64+0x1b4], R133 ;  /* 0x0001b48502007985 */ /* 0x0009e8000c101912 */
        /* <DEDUP_REMOVED lines=34> */
[----:B------:R4:W-:Y:S01]  /*3f9a0*/  ST.E desc[UR18][R2.64+0x1e8], R146 ;  /* 0x0001e89202007985 */ /* 0x0009e2000c101912 */
        /* <DEDUP_REMOVED lines=360> */
[----:B------:R-:W-:Y:S01]  /*41030*/  VIADD R6, R6, 0x280 ;  /* 0x0000028006067836 */ /* 0x000fe20000000000 */
[----:B------:R-:W-:-:S04]  /*41040*/  R2UR UR7, R7 ;  /* 0x00000000070772ca */ /* 0x000fc800000e0000 */
[----:B------:R-:W-:Y:S02]  /*41050*/  R2UR UR6, R6 ;  /* 0x00000000060672ca */ /* 0x000fe400000e0000 */
[----:B------:R-:W-:Y:S02]  /*41060*/  F2FP.F16.F32.PACK_AB R156, R188, R189 ;  /* 0x000000bdbc9c723e */ /* 0x000fe400000000ff */
[----:B------:R-:W-:Y:S02]  /*41070*/  F2FP.F16.F32.PACK_AB R158, R186, R187 ;  /* 0x000000bbba9e723e */ /* 0x000fe400000000ff */
[----:B------:R-:W-:Y:S02]  /*41080*/  F2FP.F16.F32.PACK_AB R157, R162, R163 ;  /* 0x000000a3a29d723e */ /* 0x000fe400000000ff */
[----:B------:R-:W-:Y:S02]  /*41090*/  F2FP.F16.F32.PACK_AB R159, R159, R160 ;  /* 0x000000a09f9f723e */ /* 0x000fe400000000ff */
        /* <DEDUP_REMOVED lines=27> */
[C---:B------:R-:W-:Y:S01]  /*41250*/  R2UR UR7, R5.reuse ;  /* 0x00000000050772ca */ /* 0x040fe200000e0000 */
[----:B------:R-:W-:Y:S02]  /*41260*/  WARPGROUP.DEPBAR.LE gsb0, 0x0 ;  /* 0x00008000000079c5 */ /* 0x000fe40000010000 */
[----:B------:R-:W-:Y:S01]  /*41270*/  ST.E desc[UR4][R2.64], R24 ;  /* 0x0000001802007985 */ /* 0x000fe2000c101904 */
[----:B------:R-:W-:Y:S02]  /*41280*/  R2UR UR4, R4 ;  /* 0x00000000040472ca */ /* 0x000fe400000e0000 */
[----:B------:R-:W-:-:S07]  /*41290*/  R2UR UR5, R5 ;  /* 0x00000000050572ca */ /* 0x000fce00000e0000 */
[----:B------:R0:W-:Y:S01]  /*412a0*/  ST.E desc[UR6][R2.64+0x4], R25 ;  /* 0x0000041902007985 */ /* 0x0001e2000c101906 */
[C---:B------:R-:W-:Y:S02]  /*412b0*/  R2UR UR6, R4.reuse ;  /* 0x00000000040672ca */ /* 0x040fe400000e0000 */
        /* <DEDUP_REMOVED lines=395> */
[----:B0-----:R-:W4:Y:S01]  /*42b70*/  LD.E R25, desc[UR18][R2.64+0x14] ;  /* 0x0000141202197980 */ /* 0x001f22000c101900 */
[C---:B------:R-:W-:Y:S02]  /*42b80*/  R2UR UR16, R4.reuse ;  /* 0x00000000041072ca */ /* 0x040fe400000e0000 */
[----:B------:R-:W-:Y:S01]  /*42b90*/  R2UR UR17, R5 ;  /* 0x00000000051172ca */ /* 0x000fe200000e0000 */
[----:B-1----:R-:W4:Y:S01]  /*42ba0*/  LD.E R27, desc[UR20][R2.64+0x18] ;  /* 0x00001814021b7980 */ /* 0x002f22000c101900 */
[----:B------:R-:W-:-:S02]  /*42bb0*/  R2UR UR18, R4 ;  /* 0x00000000041272ca */ /* 0x000fc400000e0000 */
[C---:B------:R-:W-:Y:S01]  /*42bc0*/  R2UR UR19, R5.reuse ;  /* 0x00000000051372ca */ /* 0x040fe200000e0000 */
[----:B--2---:R-:W2:Y:S01]  /*42bd0*/  LD.E R29, desc[UR22][R2.64+0x1c] ;  /* 0x00001c16021d7980 */ /* 0x004ea2000c101900 */
[C---:B------:R-:W-:Y:S02]  /*42be0*/  R2UR UR20, R4.reuse ;  /* 0x00000000041472ca */ /* 0x040fe400000e0000 */
[C---:B------:R-:W-:Y:S01]  /*42bf0*/  R2UR UR21, R5.reuse ;  /* 0x00000000051572ca */ /* 0x040fe200000e0000 */
[----:B---3--:R-:W3:Y:S01]  /*42c00*/  LD.E R31, desc[UR24][R2.64+0x20] ;  /* 0x00002018021f7980 */ /* 0x008ee2000c101900 */
[C---:B------:R-:W-:Y:S02]  /*42c10*/  R2UR UR22, R4.reuse ;  /* 0x00000000041672ca */ /* 0x040fe400000e0000 */
[----:B------:R-:W-:Y:S01]  /*42c20*/  R2UR UR23, R5 ;  /* 0x00000000051772ca */ /* 0x000fe200000e0000 */
[----:B----4-:R-:W4:Y:S01]  /*42c30*/  LD.E R33, desc[UR26][R2.64+0x24] ;  /* 0x0000241a02217980 */ /* 0x010f22000c101900 */
        /* <DEDUP_REMOVED lines=375> */
[----:B--2---:R-:W-:Y:S01]  /*443b0*/  ST.E desc[UR18][R2.64+0x1c], R29 ;  /* 0x00001c1d02007985 */ /* 0x004fe2000c101912 */
[----:B------:R-:W-:-:S02]  /*443c0*/  R2UR UR18, R4 ;  /* 0x00000000041272ca */ /* 0x000fc400000e0000 */
[C---:B------:R-:W-:Y:S01]  /*443d0*/  R2UR UR19, R5.reuse ;  /* 0x00000000051372ca */ /* 0x040fe200000e0000 */
[----:B---3--:R-:W-:Y:S01]  /*443e0*/  ST.E desc[UR20][R2.64+0x20], R31 ;  /* 0x0000201f02007985 */ /* 0x008fe2000c101914 */
[C---:B------:R-:W-:Y:S02]  /*443f0*/  R2UR UR20, R4.reuse ;  /* 0x00000000041472ca */ /* 0x040fe400000e0000 */
[C---:B------:R-:W-:Y:S01]  /*44400*/  R2UR UR21, R5.reuse ;  /* 0x00000000051572ca */ /* 0x040fe200000e0000 */
[----:B----4-:R-:W-:Y:S01]  /*44410*/  ST.E desc[UR22][R2.64+0x24], R33 ;  /* 0x0000242102007985 */ /* 0x010fe2000c101916 */
[C---:B------:R-:W-:Y:S02]  /*44420*/  R2UR UR22, R4.reuse ;  /* 0x00000000041672ca */ /* 0x040fe400000e0000 */
[----:B------:R-:W-:Y:S01]  /*44430*/  R2UR UR23, R5 ;  /* 0x00000000051772ca */ /* 0x000fe200000e0000 */
[----:B------:R-:W-:Y:S01]  /*44440*/  ST.E desc[UR24][R2.64+0x28], R9 ;  /* 0x0000280902007985 */ /* 0x000fe2000c101918 */
        /* <DEDUP_REMOVED lines=331> */
[----:B0-----:R-:W1:Y:S01]  /*45900*/  LDL.64 R8, [R0+0x40] ;  /* 0x0000400000087983 */ /* 0x001e620000100a00 */
[----:B------:R-:W-:-:S02]  /*45910*/  R2UR UR4, R4 ;  /* 0x00000000040472ca */ /* 0x000fc400000e0000 */
[----:B------:R-:W-:Y:S01]  /*45920*/  R2UR UR5, R5 ;  /* 0x00000000050572ca */ /* 0x000fe200000e0000 */
[----:B------:R-:W3:-:S12]  /*45930*/  LDL.64 R6, [R0] ;  /* 0x0000000000067983 */ /* 0x000ed80000100a00 */
[----:B-1----:R-:W4:Y:S01]  /*45940*/  LD.E R10, desc[UR4][R8.64] ;  /* 0x00000004080a7980 */ /* 0x002f22000c101900 */
[----:B------:R-:W-:Y:S02]  /*45950*/  R2UR UR4, R4 ;  /* 0x00000000040472ca */ /* 0x000fe400000e0000 */
[----:B------:R-:W-:Y:S01]  /*45960*/  R2UR UR5, R5 ;  /* 0x00000000050572ca */ /* 0x000fe200000e0000 */
[----:B------:R-:W-:-:S12]  /*45970*/  BSSY B2, `(.L_x_11523) ;  /* 0x0000006000027945 */ /* 0x000fd80003800000 */
[----:B---3--:R2:W5:Y:S01]  /*45980*/  LD.E R6, desc[UR4][R6.64] ;  /* 0x0000000406067980 */ /* 0x008562000c101900 */
[----:B----4-:R-:W-:-:S04]  /*45990*/  LOP3.LUT R10, R10, 0x1, RZ, 0xfc, !PT ;  /* 0x000000010a0a7812 */ /* 0x010fc800078efcff */
[----:B------:R-:W-:-:S13]  /*459a0*/  ISETP.NE.AND P0, PT, R10, 0x3, PT ;  /* 0x000000030a00780c */ /* 0x000fda0003f05270 */
[----:B--2---:R-:W-:Y:S05]  /*459b0*/  @!P0 BRA `(.L_x_11524) ;  /* 0x0000000000048947 */ /* 0x004fea0003800000 */
[----:B------:R-:W-:Y:S01]  /*459c0*/  BPT.TRAP 0x1 ;  /* 0x000000040000795c */ /* 0x000fe20000300000 */
.L_x_11524:
[----:B------:R-:W-:Y:S05]  /*459d0*/  BSYNC B2 ;  /* 0x0000000000027941 */ /* 0x000fea0003800000 */
.L_x_11523:
[C---:B------:R-:W-:Y:S02]  /*459e0*/  R2UR UR6, R4.reuse ;  /* 0x00000000040672ca */ /* 0x040fe400000e0000 */
[C---:B------:R-:W-:Y:S02]  /*459f0*/  R2UR UR7, R5.reuse ;  /* 0x00000000050772ca */ /* 0x040fe400000e0000 */
[----:B------:R-:W-:Y:S02]  /*45a00*/  R2UR UR4, R4 ;  /* 0x00000000040472ca */ /* 0x000fe400000e0000 */
[----:B------:R-:W-:-:S09]  /*45a10*/  R2UR UR5, R5 ;  /* 0x00000000050572ca */ /* 0x000fd200000e0000 */
[----:B------:R-:W2:Y:S04]  /*45a20*/  LD.E.64 R2, desc[UR6][R8.64+0x20] ;  /* 0x0000200608027980 */ /* 0x000ea8000c101b00 */
[----:B------:R-:W3:Y:S01]  /*45a30*/  LD.E R0, desc[UR4][R8.64+0xc] ;  /* 0x00000c0408007980 */ /* 0x000ee2000c101900 */
[----:B------:R-:W-:Y:S01]  /*45a40*/  IMAD.MOV.U32 R221, RZ, RZ, 0x0 ;  /* 0x00000000ffdd7424 */ /* 0x000fe200078e00ff */
[----:B--2---:R-:W-:-:S05]  /*45a50*/  MOV R3, R2 ;  /* 0x0000000200037202 */ /* 0x004fca0000000f00 */
[----:B-----5:R-:W-:-:S05]  /*45a60*/  IMAD R3, R6, 0x8, R3 ;  /* 0x0000000806037824 */ /* 0x020fca00078e0203 */
[----:B---3--:R-:W-:-:S04]  /*45a70*/  PRMT R0, R0, 0x654, R3 ;  /* 0x0000065400007816 */ /* 0x008fc80000000003 */
[----:B------:R0:W-:Y:S02]  /*45a80*/  SYNCS.ARRIVE.TRANS64.RED.A1T0 RZ, [R0+URZ], RZ ;  /* 0x000000ff00ff79a7 */ /* 0x0001e4000810043f */
[----:B0-----:R-:W-:Y:S05]  /*45a90*/  RET.REL.NODEC R220 `(_ZN7cutlass13device_kernelIN5flash11enable_sm90INS1_16FlashAttnFwdSm90INS1_25CollectiveMainloopFwdSm90ILi2EN4cute5tupleIJNS5_1CILi1EEES8_S8_EEENS6_IJNS7_ILi128EEENS7_ILi96EEENS7_ILi64EEEEEELi256ENS_6half_tEfNS_4arch4Sm90ELb0ELb1ELb0ELb0ELb1ELb0ELb1ELb1ELb0ELb1ELb0ELb0EEENS1_21CollectiveEpilogueFwdINS6_IJSA_NS7_ILi256EEESB_EEES9_SE_SG_Li256ELb0ELb1ELb0ELb0EEENS1_30DynamicPersistentTileSchedulerILi256ELi128ELb0ELb1ELb1EEEEEEEEEvNT_6ParamsE) ;  /* 0xfffffba4dc587950 */ /* 0x001fea0003c3ffff */
.L_x_11499:
[----:B0-----:R0:W1:Y:S02]  /*45aa0*/  SYNCS.PHASECHK.TRANS64.TRYWAIT P0, [R2+URZ], R3 ;  /* 0x00000003020075a7 */ /* 0x001064000800017f */
[----:B-1----:R-:W-:Y:S05]  /*45ab0*/  @!P0 NANOSLEEP.SYNCS 0x989680 ;  /* 0x009896800000895d */ /* 0x002fea0003900000 */
[----:B------:R-:W1:Y:S02]  /*45ac0*/  @!P0 SYNCS.PHASECHK.TRANS64 P0, [R2+URZ], R3 ;  /* 0x00000003020085a7 */ /* 0x000e64000800007f */
[----:B-1----:R-:W-:Y:S05]  /*45ad0*/  @!P0 BRA `(.L_x_11499) ;  /* 0xfffffffc00f08947 */ /* 0x002fea000383ffff */
[----:B------:R-:W-:Y:S05]  /*45ae0*/  BRA `(.L_x_11498) ;  /* 0xfffffe4c00747947 */ /* 0x000fea000383ffff */
.L_x_11506:
[----:B0-----:R0:W1:Y:S02]  /*45af0*/  SYNCS.PHASECHK.TRANS64.TRYWAIT P0, [R8+URZ], R9 ;  /* 0x00000009080075a7 */ /* 0x001064000800017f */
[----:B-1----:R-:W-:Y:S05]  /*45b00*/  @!P0 NANOSLEEP.SYNCS 0x989680 ;  /* 0x009896800000895d */ /* 0x002fea0003900000 */
[----:B------:R-:W1:Y:S02]  /*45b10*/  @!P0 SYNCS.PHASECHK.TRANS64 P0, [R8+URZ], R9 ;  /* 0x00000009080085a7 */ /* 0x000e64000800007f */
[----:B-1----:R-:W-:Y:S05]  /*45b20*/  @!P0 BRA `(.L_x_11506) ;  /* 0xfffffffc00f08947 */ /* 0x002fea000383ffff */
[----:B------:R-:W-:Y:S05]  /*45b30*/  BRA `(.L_x_11505) ;  /* 0xfffffe5400487947 */ /* 0x000fea000383ffff */
.L_x_11525:
        /* <DEDUP_REMOVED lines=12> */
.L_x_15558:


//--------------------- .text._ZN7cutlass13device_kernelIN5flash11enable_sm90INS1_16FlashAttnFwdSm90INS1_25CollectiveMainloopFwdSm90ILi2EN4cute5tupleIJNS5_1CILi1EEES8_S8_EEENS6_IJNS7_ILi128EEENS7_ILi96EEENS7_ILi64EEEEEELi256ENS_6half_tEfNS_4arch4Sm90ELb0ELb1ELb0ELb1ELb1ELb0ELb0ELb1ELb0ELb1ELb0ELb0EEENS1_21CollectiveEpilogueFwdINS6_IJSA_NS7_ILi256EEESB_EEES9_SE_SG_Li256ELb1ELb1ELb0ELb0EEENS1_36VarlenDynamicPersistentTileSchedulerILi128ELi96ELi256ELi128ELb0ELb1ELb1ELb1ELb0ELb1EEEEEEEEEvNT_6ParamsE --------------------------
	.section	.text._ZN7cutlass13device_kernelIN5flash11enable_sm90INS1_16FlashAttnFwdSm90INS1_25CollectiveMainloopFwdSm90ILi2EN4cute5tupleIJNS5_1CILi1EEES8_S8_EEENS6_IJNS7_ILi128EEENS7_ILi96EEENS7_ILi64EEEEEELi256ENS_6half_tEfNS_4arch4Sm90ELb0ELb1ELb0ELb1ELb1ELb0ELb0ELb1ELb0ELb1ELb0ELb0EEENS1_21CollectiveEpilogueFwdINS6_IJSA_NS7_ILi256EEESB_EEES9_SE_SG_Li256ELb1ELb1ELb0ELb0EEENS1_36VarlenDynamicPersistentTileSchedulerILi128ELi96ELi256ELi128ELb0ELb1ELb1ELb1ELb0ELb1EEEEEEEEEvNT_6ParamsE,"ax",@progbits
	.align	128
.text._ZN7cutlass13device_kernelIN5flash11enable_sm90INS1_16FlashAttnFwdSm90INS1_25CollectiveMainloopFwdSm90ILi2EN4cute5tupleIJNS5_1CILi1EEES8_S8_EEENS6_IJNS7_ILi128EEENS7_ILi96EEENS7_ILi64EEEEEELi256ENS_6half_tEfNS_4arch4Sm90ELb0ELb1ELb0ELb1ELb1ELb0ELb0ELb1ELb0ELb1ELb0ELb0EEENS1_21CollectiveEpilogueFwdINS6_IJSA_NS7_ILi256EEESB_EEES9_SE_SG_Li256ELb1ELb1ELb0ELb0EEENS1_36VarlenDynamicPersistentTileSchedulerILi128ELi96ELi256ELi128ELb0ELb1ELb1ELb1ELb0ELb1EEEEEEEEEvNT_6ParamsE:
        .type           _ZN7cutlass13device_kernelIN5flash11enable_sm90INS1_16FlashAttnFwdSm90INS1_25CollectiveMainloopFwdSm90ILi2EN4cute5tupleIJNS5_1CILi1EEES8_S8_EEENS6_IJNS7_ILi128EEENS7_ILi96EEENS7_ILi64EEEEEELi256ENS_6half_tEfNS_4arch4Sm90ELb0ELb1ELb0ELb1ELb1ELb0ELb0ELb1ELb0ELb1ELb0ELb0EEENS1_21CollectiveEpilogueFwdINS6_IJSA_NS7_ILi256EEESB_EEES9_SE_SG_Li256ELb1ELb1ELb0ELb0EEENS1_36VarlenDynamicPersistentTileSchedulerILi128ELi96ELi256ELi128ELb0ELb1ELb1ELb1ELb0ELb1EEEEEEEEEvNT_6ParamsE,@function
        .size           _ZN7cutlass13device_kernelIN5flash11enable_sm90INS1_16FlashAttnFwdSm90INS1_25CollectiveMainloopFwdSm90ILi2EN4cute5tupleIJNS5_1CILi1EEES8_S8_EEENS6_IJNS7_ILi128EEENS7_ILi96EEENS7_ILi64EEEEEELi256ENS_6half_tEfNS_4arch4Sm90ELb0ELb1ELb0ELb1ELb1ELb0ELb0ELb1ELb0ELb1ELb0ELb0EEENS1_21CollectiveEpilogueFwdINS6_IJSA_NS7_ILi256EEESB_EEES9_SE_SG_Li256ELb1ELb1ELb0ELb0EEENS1_36VarlenDynamicPersistentTileSchedulerILi128ELi96ELi256ELi128ELb0ELb1ELb1ELb1ELb0ELb1EEEEEEEEEvNT_6ParamsE,(.L_x_15560 - _ZN7cutlass13device_kernelIN5flash11enable_sm90INS1_16FlashAttnFwdSm90INS1_25CollectiveMainloopFwdSm90ILi2EN4cute5tupleIJNS5_1CILi1EEES8_S8_EEENS6_IJNS7_ILi128EEENS7_ILi96EEENS7_ILi64EEEEEELi256ENS_6half_tEfNS_4arch4Sm90ELb0ELb1ELb0ELb1ELb1ELb0ELb0ELb1ELb0ELb1ELb0ELb0EEENS1_21CollectiveEpilogueFwdINS6_IJSA_NS7_ILi256EEESB_EEES9_SE_SG_Li256ELb1ELb1ELb0ELb0EEENS1_36VarlenDynamicPersistentTileSchedulerILi128ELi96ELi256ELi128ELb0ELb1ELb1ELb1ELb0ELb1EEEEEEEEEvNT_6ParamsE)
        .other          _ZN7cutlass13device_kernelIN5flash11enable_sm90INS1_16FlashAttnFwdSm90INS1_25CollectiveMainloopFwdSm90ILi2EN4cute5tupleIJNS5_1CILi1EEES8_S8_EEENS6_IJNS7_ILi128EEENS7_ILi96EEENS7_ILi64EEEEEELi256ENS_6half_tEfNS_4arch4Sm90ELb0ELb1ELb0ELb1ELb1ELb0ELb0ELb1ELb0ELb1ELb0ELb0EEENS1_21CollectiveEpilogueFwdINS6_IJSA_NS7_ILi256EEESB_EEES9_SE_SG_Li256ELb1ELb1ELb0ELb0EEENS1_36VarlenDynamicPersistentTileSchedulerILi128ELi96ELi256ELi128ELb0ELb1ELb1ELb1ELb0ELb1EEEEEEEEEvNT_6ParamsE,@"STO_CUDA_ENTRY STV_DEFAULT"
_ZN7cutlass13device_kernelIN5flash11enable_sm90INS1_16FlashAttnFwdSm90INS1_25CollectiveMainloopFwdSm90ILi2EN4cute5tupleIJNS5_1CILi1EEES8_S8_EEENS6_IJNS7_ILi128EEENS7_ILi96EEENS7_ILi64EEEEEELi256ENS_6half_tEfNS_4arch4Sm90ELb0ELb1ELb0ELb1ELb1ELb0ELb0ELb1ELb0ELb1ELb0ELb0EEENS1_21CollectiveEpilogueFwdINS6_IJSA_NS7_ILi256EEESB_EEES9_SE_SG_Li256ELb1ELb1ELb0ELb0EEENS1_36VarlenDynamicPersistentTileSchedulerILi128ELi96ELi256ELi128ELb0ELb1ELb1ELb1ELb0ELb1EEEEEEEEEvNT_6ParamsE:
        /* <DEDUP_REMOVED lines=45> */
.L_x_11526:
        /* <DEDUP_REMOVED lines=22> */
.L_x_11527:
        /* <DEDUP_REMOVED lines=18> */
.L_x_11528:
        /* <DEDUP_REMOVED lines=22> */
.L_x_11529:
        /* <DEDUP_REMOVED lines=23> */
.L_x_11530:
        /* <DEDUP_REMOVED lines=8> */
.L_x_11532:
[----:B------:R-:W-:-:S08]  /*08a0*/  NOP ;  /* 0x0000000000007918 */ /* 0x000fd00000000000 */
[----:B------:R-:W0:Y:S02]  /*08b0*/  USETMAXREG.TRY_ALLOC.CTAPOOL UP0, 0xe8 ;  /* 0x000000e8000079c8 */ /* 0x000e240008000600 */
[----:B0-----:R-:W-:-:S13]  /*08c0*/  PLOP3.LUT P0, PT, PT, PT, UP0, 0x80, 0x0 ;  /* 0x000000000000781c */ /* 0x001fda0003f0f008 */
[----:B------:R-:W-:Y:S05]  /*08d0*/  @!P0 BRA `(.L_x_11532) ;  /* 0xfffffffc00f08947 */ /* 0x000fea000383ffff */
[----:B------:R-:W-:Y:S01]  /*08e0*/  SHF.R.U32.HI R2, RZ, 0x7, R0 ;  /* 0x00000007ff027819 */ /* 0x000fe20000011600 */
[----:B------:R-:W0:Y:S08]  /*08f0*/  S2UR UR5, SR_CgaCtaId ;  /* 0x00000000000579c3 */ /* 0x000e300000008800 */
[----:B------:R-:W-:Y:S06]  /*0900*/  BAR.ARV 0x8, 0x180 ;  /* 0x0206000000007b1d */ /* 0x000fec0000002000 */
[----:B------:R-:W-:Y:S01]  /*0910*/  ISETP.NE.AND P0, PT, R2, 0x1, PT ;  /* 0x000000010200780c */ /* 0x000fe20003f05270 */
[----:B------:R-:W-:-:S12]  /*0920*/  UMOV UR4, 0x400 ;  /* 0x0000040000047882 */ /* 0x000fd80000000000 */
[----:B------:R-:W-:Y:S06]  /*0930*/  @!P0 BAR.ARV 0x9, 0x100 ;  /* 0x0244000000008b1d */ /* 0x000fec0000002000 */
[----:B0-----:R-:W-:Y:S02]  /*0940*/  ULEA UR4, UR5, UR4, 0x18 ;  /* 0x0000000405047291 */ /* 0x001fe4000f8ec03f */
[----:B------:R-:W-:Y:S07]  /*0950*/  BAR.SYNC.DEFER_BLOCKING 0x5, 0x180 ;  /* 0x0146000000007b1d */ /* 0x000fee0000010000 */
[----:B------:R-:W0:Y:S01]  /*0960*/  LDS.128 R4, [UR4+0x228d0] ;  /* 0x0228d004ff047984 */ /* 0x000e220008000c00 */
[----:B------:R-:W-:Y:S01]  /*0970*/  ULDC UR4, c[0x0][0xc3c] ;  /* 0x00030f0000047ab9 */ /* 0x000fe20000000800 */
[----:B------:R-:W-:Y:S06]  /*0980*/  BAR.ARV 0x4, 0x180 ;  /* 0x0106000000007b1d */ /* 0x000fec0000002000 */
[----:B0-----:R-:W-:-:S13]  /*0990*/  ISETP.GE.AND P0, PT, R7, UR4, PT ;  /* 0x0000000407007c0c */ /* 0x001fda000bf06270 */
[----:B------:R-:W-:Y:S05]  /*09a0*/  @P0 EXIT ;  /* 0x000000000000094d */ /* 0x000fea0003800000 */
[----:B------:R-:W-:Y:S01]  /*09b0*/  VIADD R214, R0, 0xffffff80 ;  /* 0xffffff8000d67836 */ /* 0x000fe20000000000 */
[----:B------:R-:W-:Y:S01]  /*09c0*/  R2UR UR7, R6 ;  /* 0x00000000060772ca */ /* 0x000fe200000e0000 */
[----:B------:R-:W-:Y:S01]  /*09d0*/  ULOP3.LUT UR40, UR39, 0x1, URZ, 0xfc, !UPT ;  /* 0x0000000127287892 */ /* 0x000fe2000f8efc3f */
[----:B------:R-:W-:Y:S01]  /*09e0*/  R2UR UR5, R5 ;  /* 0x00000000050572ca */ /* 0x000fe200000e0000 */
[----:B------:R-:W-:Y:S01]  /*09f0*/  UMOV UR36, URZ ;  /* 0x0000003f00247c82 */ /* 0x000fe20008000000 */
[----:B------:R-:W-:Y:S01]  /*0a00*/  SHF.R.S32.HI R3, RZ, 0x1f, R214 ;  /* 0x0000001fff037819 */ /* 0x000fe200000114d6 */
[----:B------:R-:W-:Y:S01]  /*0a10*/  UMOV UR37, URZ ;  /* 0x0000003f00257c82 */ /* 0x000fe20008000000 */
[----:B------:R-:W-:Y:S01]  /*0a20*/  R2UR UR6, R7 ;  /* 0x00000000070672ca */ /* 0x000fe200000e0000 */
[----:B------:R-:W-:Y:S01]  /*0a30*/  UMOV UR38, URZ ;  /* 0x0000003f00267c82 */ /* 0x000fe20008000000 */
[CC--:B------:R-:W-:Y:S02]  /*0a40*/  LEA.HI R0, R3.reuse, R214.reuse, RZ, 0x7 ;  /* 0x000000d603007211 */ /* 0x0c0fe400078f38ff */
[----:B------:R-:W-:-:S02]  /*0a50*/  LEA.HI R4, R3, R214, RZ, 0x5 ;  /* 0x000000d603047211 */ /* 0x000fc400078f28ff */
[----:B------:R-:W-:Y:S02]  /*0a60*/  LOP3.LUT R205, R0, 0xffffff80, RZ, 0xc0, !PT ;  /* 0xffffff8000cd7812 */ /* 0x000fe400078ec0ff */
[CC--:B------:R-:W-:Y:S01]  /*0a70*/  LEA.HI R2, R3.reuse, R214.reuse, RZ, 0x4 ;  /* 0x000000d603027211 */ /* 0x0c0fe200078f20ff */
[----:B------:R-:W-:Y:S01]  /*0a80*/  IMAD.SHL.U32 R4, R4, 0x20, RZ ;  /* 0x0000002004047824 */ /* 0x000fe200078e00ff */
[-C--:B------:R-:W-:Y:S01]  /*0a90*/  LEA.HI R11, R3, R214.reuse, RZ, 0x2 ;  /* 0x000000d6030b7211 */ /* 0x080fe200078f10ff */
[----:B------:R-:W-:Y:S01]  /*0aa0*/  IMAD.IADD R205, R214, 0x1, -R205 ;  /* 0x00000001d6cd7824 */ /* 0x000fe200078e0acd */
[----:B------:R-:W-:Y:S02]  /*0ab0*/  LOP3.LUT R5, R2, 0x3fffff0, RZ, 0xc0, !PT ;  /* 0x03fffff002057812 */ /* 0x000fe400078ec0ff */
[----:B------:R-:W-:Y:S02]  /*0ac0*/  LOP3.LUT R11, R11, 0xfffffffc, RZ, 0xc0, !PT ;  /* 0xfffffffc0b0b7812 */ /* 0x000fe400078ec0ff */
[----:B------:R-:W-:Y:S01]  /*0ad0*/  SHF.R.S32.HI R6, RZ, 0x1f, R205 ;  /* 0x0000001fff067819 */ /* 0x000fe200000114cd */
[C---:B------:R-:W-:Y:S01]  /*0ae0*/  IMAD.IADD R5, R214.reuse, 0x1, -R5 ;  /* 0x00000001d6057824 */ /* 0x040fe200078e0a05 */
[----:B------:R-:W-:Y:S01]  /*0af0*/  LEA.HI R3, R3, R214, RZ, 0x3 ;  /* 0x000000d603037211 */ /* 0x000fe200078f18ff */
[----:B------:R-:W-:Y:S01]  /*0b00*/  IMAD.IADD R11, R214, 0x1, -R11 ;  /* 0x00000001d60b7824 */ /* 0x000fe200078e0a0b */
[----:B------:R-:W-:-:S02]  /*0b10*/  LEA.HI R8, R6, R205, RZ, 0x2 ;  /* 0x000000cd06087211 */ /* 0x000fc400078f10ff */
[----:B------:R-:W-:Y:S02]  /*0b20*/  SHF.R.S32.HI R207, RZ, 0x7, R0 ;  /* 0x00000007ffcf7819 */ /* 0x000fe40000011400 */
[--C-:B------:R-:W-:Y:S02]  /*0b30*/  SHF.R.S32.HI R9, RZ, 0x2, R8.reuse ;  /* 0x00000002ff097819 */ /* 0x100fe40000011408 */
[----:B------:R-:W-:Y:S02]  /*0b40*/  SHF.R.S32.HI R10, RZ, 0x1f, R8 ;  /* 0x0000001fff0a7819 */ /* 0x000fe40000011408 */
[----:B------:R-:W-:Y:S02]  /*0b50*/  LOP3.LUT R4, R4, 0xfffffc00, RZ, 0xc0, !PT ;  /* 0xfffffc0004047812 */ /* 0x000fe400078ec0ff */
[----:B------:R-:W-:Y:S02]  /*0b60*/  LEA.HI R10, R10, R9, RZ, 0x3 ;  /* 0x000000090a0a7211 */ /* 0x000fe400078f18ff */
[----:B------:R-:W-:Y:S01]  /*0b70*/  LOP3.LUT R203, R3, 0xfffffff8, RZ, 0xc0, !PT ;  /* 0xfffffff803cb7812 */ /* 0x000fe200078ec0ff */
[----:B------:R-:W-:Y:S01]  /*0b80*/  IMAD R5, R5, 0x40, R4 ;  /* 0x0000004005057824 */ /* 0x000fe200078e0204 */
[----:B------:R-:W-:-:S02]  /*0b90*/  SHF.R.S32.HI R7, RZ, 0x4, R2 ;  /* 0x00000004ff077819 */ /* 0x000fc40000011402 */
[----:B------:R-:W-:Y:S01]  /*0ba0*/  LOP3.LUT R10, R10, 0xfffffff8, RZ, 0xc0, !PT ;  /* 0xfffffff80a0a7812 */ /* 0x000fe200078ec0ff */
[----:B------:R-:W-:Y:S01]  /*0bb0*/  IMAD.IADD R203, R214, 0x1, -R203 ;  /* 0x00000001d6cb7824 */ /* 0x000fe200078e0acb */
[----:B------:R-:W-:Y:S02]  /*0bc0*/  LEA.HI R6, R6, R205, RZ, 0x5 ;  /* 0x000000cd06067211 */ /* 0x000fe400078f28ff */
        /* <DEDUP_REMOVED lines=9> */
[----:B------:R-:W-:Y:S01]  /*0c60*/  LOP3.LUT R2, R2, 0x1ffffffe, RZ, 0xc0, !PT ;  /* 0x1ffffffe02027812 */ /* 0x000fe200078ec0ff */
[----:B------:R-:W-:Y:S01]  /*0c70*/  VIADD R200, R22, 0x80 ;  /* 0x0000008016c87836 */ /* 0x000fe20000000000 */
[----:B------:R-:W-:Y:S01]  /*0c80*/  LOP3.LUT R4, R4, 0x1ffffffe, RZ, 0xc0, !PT ;  /* 0x1ffffffe04047812 */ /* 0x000fe200078ec0ff */
[----:B------:R-:W-:Y:S01]  /*0c90*/  IMAD.IADD R0, R207, 0x1, -R0 ;  /* 0x00000001cf007824 */ /* 0x000fe200078e0a00 */
[----:B------:R-:W-:Y:S01]  /*0ca0*/  LOP3.LUT R8, R8, 0x7ffffffc, RZ, 0xc0, !PT ;  /* 0x7ffffffc08087812 */ /* 0x000fe200078ec0ff */
[----:B------:R-:W-:Y:S01]  /*0cb0*/  VIADD R202, R22, 0xc0 ;  /* 0x000000c016ca7836 */ /* 0x000fe20000000000 */
[----:B------:R-:W-:Y:S01]  /*0cc0*/  SHF.R.S32.HI R204, RZ, 0x3, R3 ;  /* 0x00000003ffcc7819 */ /* 0x000fe20000011403 */
[----:B------:R-:W-:Y:S01]  /*0cd0*/  IMAD.IADD R2, R7, 0x1, -R2 ;  /* 0x0000000107027824 */ /* 0x000fe200078e0a02 */
[----:B------:R-:W-:Y:S01]  /*0ce0*/  SHF.R.S32.HI R213, RZ, 0x1f, R22 ;  /* 0x0000001fffd57819 */ /* 0x000fe20000011416 */
[----:B------:R-:W-:Y:S01]  /*0cf0*/  IMAD.IADD R23, R11, 0x1, -R4 ;  /* 0x000000010b177824 */ /* 0x000fe200078e0a04 */
[----:B------:R-:W-:Y:S01]  /*0d00*/  SHF.R.S32.HI R212, RZ, 0x1f, R201 ;  /* 0x0000001fffd47819 */ /* 0x000fe200000114c9 */
[----:B------:R-:W-:Y:S01]  /*0d10*/  IMAD R208, R0, 0x40, R9 ;  /* 0x0000004000d07824 */ /* 0x000fe200078e0209 */
[----:B------:R-:W-:Y:S01]  /*0d20*/  SHF.R.S32.HI R211, RZ, 0x1f, R200 ;  /* 0x0000001fffd37819 */ /* 0x000fe200000114c8 */
[----:B------:R-:W-:Y:S01]  /*0d30*/  IMAD R209, R2, 0x8, R5 ;  /* 0x0000000802d17824 */ /* 0x000fe200078e0205 */
[----:B------:R-:W-:Y:S01]  /*0d40*/  SHF.R.S32.HI R210, RZ, 0x1f, R202 ;  /* 0x0000001fffd27819 */ /* 0x000fe200000114ca */
[----:B------:R-:W-:-:S02]  /*0d50*/  IMAD.IADD R19, R205, 0x1, -R8 ;  /* 0x00000001cd137824 */ /* 0x000fc400078e0a08 */
[----:B------:R-:W-:-:S07]  /*0d60*/  IMAD R23, R23, 0x8, R208 ;  /* 0x0000000817177824 */ /* 0x000fce00078e02d0 */
.L_x_11640:
[----:B------:R-:W-:Y:S01]  /*0d70*/  ULDC.64 UR8, c[0x0][0xa28] ;  /* 0x00028a0000087ab9 */ /* 0x000fe20000000a00 */
[----:B01----:R-:W-:Y:S01]  /*0d80*/  IMAD.MOV.U32 R7, RZ, RZ, RZ ;  /* 0x000000ffff077224 */ /* 0x003fe200078e00ff */
[----:B------:R-:W-:Y:S01]  /*0d90*/  UISETP.NE.U32.AND UP0, UPT, UR8, URZ, UPT ;  /* 0x0000003f0800728c */ /* 0x000fe2000bf05070 */
[----:B------:R-:W-:-:S03]  /*0da0*/  ULDC UR4, c[0x0][0x424] ;  /* 0x0001090000047ab9 */ /* 0x000fc60000000800 */
        /* <DEDUP_REMOVED lines=9> */
[----:B------:R-:W-:Y:S02]  /*0e40*/  IMAD.U32 R2, RZ, RZ, UR8 ;  /* 0x00000008ff027e24 */ /* 0x000fe4000f8e00ff */
[----:B--2---:R-:W-:Y:S01]  /*0e50*/  IMAD.U32 R3, RZ, RZ, UR9 ;  /* 0x00000009ff037e24 */ /* 0x004fe2000f8e00ff */
[----:B------:R-:W-:-:S04]  /*0e60*/  @UP1 UIMAD.WIDE UR8, UR6, 0x4, UR10 ;  /* 0x00000004060818a5 */ /* 0x000fc8000f8e020a */
[----:B------:R0:W5:Y:S02]  /*0e70*/  @P0 LDG.E R7, desc[UR46][R2.64] ;  /* 0x0000002e02070981 */ /* 0x000164000c1e1900 */
[----:B------:R-:W-:Y:S02]  /*0e80*/  IMAD.U32 R4, RZ, RZ, UR8 ;  /* 0x00000008ff047e24 */ /* 0x000fe4000f8e00ff */
[----:B------:R-:W-:Y:S01]  /*0e90*/  IMAD.U32 R5, RZ, RZ, UR9 ;  /* 0x00000009ff057e24 */ /* 0x000fe2000f8e00ff */
[----:B------:R-:W-:-:S04]  /*0ea0*/  ULDC.64 UR8, c[0x0][0x418] ;  /* 0x0001060000087ab9 */ /* 0x000fc80000000a00 */
[----:B----4-:R0:W5:Y:S01]  /*0eb0*/  @P2 LDG.E R17, desc[UR46][R4.64] ;  /* 0x0000002e04112981 */ /* 0x010162000c1e1900 */
[----:B------:R-:W-:Y:S01]  /*0ec0*/  UISETP.NE.U32.AND UP0, UPT, UR8, URZ, UPT ;  /* 0x0000003f0800728c */ /* 0x000fe2000bf05070 */
[----:B------:R-:W-:-:S03]  /*0ed0*/  UMOV UR41, UR7 ;  /* 0x0000000700297c82 */ /* 0x000fc60008000000 */
[----:B------:R-:W-:-:S03]  /*0ee0*/  UISETP.NE.AND.EX UP0, UPT, UR9, URZ, UPT, UP0 ;  /* 0x0000003f0900728c */ /* 0x000fc6000bf05300 */
[----:B------:R-:W-:Y:S01]  /*0ef0*/  ULDC.64 UR8, c[0x0][0xa20] ;  /* 0x0002880000087ab9 */ /* 0x000fe20000000a00 */
[----:B------:R-:W-:Y:S01]  /*0f00*/  USEL UR4, UR4, 0x1, UP0 ;  /* 0x0000000104047887 */ /* 0x000fe20008000000 */
[----:B------:R-:W-:Y:S01]  /*0f10*/  ISETP.NE.U32.AND P1, PT, RZ, UR8, PT ;  /* 0x00000008ff007c0c */ /* 0x000fe2000bf25070 */
[----:B------:R-:W-:Y:S02]  /*0f20*/  ULDC UR8, c[0x0][0x2f0] ;  /* 0x0000bc0000087ab9 */ /* 0x000fe40000000800 */
[----:B------:R-:W-:Y:S01]  /*0f30*/  UIMAD UR4, UR4, UR8, URZ ;  /* 0x00000008040472a4 */ /* 0x000fe2000f8e023f */
[----:B------:R-:W-:Y:S01]  /*0f40*/  ISETP.NE.AND.EX P1, PT, RZ, UR9, PT, P1 ;  /* 0x00000009ff007c0c */ /* 0x000fe2000bf25310 */
[----:B0--3--:R-:W-:-:S12]  /*0f50*/  @P2 BRA `(.L_x_11533) ;  /* 0x0000000000302947 */ /* 0x009fd80003800000 */
        /* <DEDUP_REMOVED lines=12> */
.L_x_11533:
[----:B------:R-:W-:Y:S01]  /*1020*/  IMAD.U32 R18, RZ, RZ, UR4 ;  /* 0x00000004ff127e24 */ /* 0x000fe2000f8e00ff */
[----:B------:R-:W-:Y:S01]  /*1030*/  UMOV UR42, UR6 ;  /* 0x00000006002a7c82 */ /* 0x000fe20008000000 */
[----:B------:R-:W-:Y:S05]  /*1040*/  @!P1 BRA `(.L_x_11534) ;  /* 0x0000000000189947 */ /* 0x000fea0003800000 */
[----:B------:R-:W-:Y:S02]  /*1050*/  ULDC.64 UR8, c[0x0][0xa20] ;  /* 0x0002880000087ab9 */ /* 0x000fe40000000a00 */
[----:B------:R-:W-:-:S06]  /*1060*/  UIMAD.WIDE UR6, UR6, 0x4, UR8 ;  /* 0x00000004060678a5 */ /* 0x000fcc000f8e0208 */
[----:B------:R-:W-:Y:S02]  /*1070*/  IMAD.U32 R2, RZ, RZ, UR6 ;  /* 0x00000006ff027e24 */ /* 0x000fe4000f8e00ff */
[----:B------:R-:W-:-:S05]  /*1080*/  IMAD.U32 R3, RZ, RZ, UR7 ;  /* 0x00000007ff037e24 */ /* 0x000fca000f8e00ff */
[----:B------:R1:W5:Y:S01]  /*1090*/  LDG.E R18, desc[UR46][R2.64] ;  /* 0x0000002e02127981 */ /* 0x000362000c1e1900 */
[----:B------:R-:W-:Y:S05]  /*10a0*/  BRA `(.L_x_11535) ;  /* 0x00000000002c7947 */ /* 0x000fea0003800000 */
.L_x_11534:
        /* <DEDUP_REMOVED lines=11> */
.L_x_11535:
[----:B------:R-:W2:Y:S01]  /*1160*/  LDC R206, c[0x0][0x448] ;  /* 0x00011200ffce7b82 */ /* 0x000ea20000000800 */
[----:B------:R-:W-:Y:S01]  /*1170*/  USHF.L.U32 UR43, UR5, 0x7, URZ ;  /* 0x00000007052b7899 */ /* 0x000fe2000800063f */
[----:B-----5:R-:W-:Y:S01]  /*1180*/  IMAD.IADD R18, R18, 0x1, -R7 ;  /* 0x0000000112127824 */ /* 0x020fe200078e0a07 */
[----:B------:R-:W-:Y:S02]  /*1190*/  LOP3.LUT R16, R16, 0xffefffff, RZ, 0xc0, !PT ;  /* 0xffefffff10107812 */ /* 0x000fe400078ec0ff */
[----:B------:R-:W-:Y:S02]  /*11a0*/  UIADD3 UR4, UR43, 0x7f, URZ ;  /* 0x0000007f2b047890 */ /* 0x000fe4000fffe03f */
[----:B01----:R-:W-:Y:S01]  /*11b0*/  IADD3 R3, R18, 0x1, -R17 ;  /* 0x0000000112037810 */ /* 0x003fe20007ffe811 */
[----:B------:R-:W0:Y:S03]  /*11c0*/  LDC.64 R8, c[0x0][0x9e0] ;  /* 0x00027800ff087b82 */ /* 0x000e260000000a00 */
[----:B------:R-:W-:Y:S01]  /*11d0*/  IMAD.U32 R0, RZ, RZ, UR4 ;  /* 0x00000004ff007e24 */ /* 0x000fe2000f8e00ff */
[----:B--2---:R-:W-:-:S02]  /*11e0*/  ISETP.NE.AND P2, PT, R206, 0x1, PT ;  /* 0x00000001ce00780c */ /* 0x004fc40003f45270 */
[----:B0-----:R-:W-:-:S11]  /*11f0*/  ISETP.GE.AND P1, PT, R9, 0x1, PT ;  /* 0x000000010900780c */ /* 0x001fd60003f26270 */
[----:B------:R-:W0:Y:S01]  /*1200*/  @P2 LDC R2, c[0x0][0x44c] ;  /* 0x00011300ff022b82 */ /* 0x000e220000000800 */
[----:B------:R-:W-:-:S04]  /*1210*/  @P2 LOP3.LUT R16, R16, 0x100000, RZ, 0xfc, !PT ;  /* 0x0010000010102812 */ /* 0x000fc800078efcff */
[----:B------:R-:W-:-:S03]  /*1220*/  LOP3.LUT R16, R16, 0xfff7ffff, RZ, 0xc0, !PT ;  /* 0xfff7ffff10107812 */ /* 0x000fc600078ec0ff */
[----:B------:R-:W1:Y:S01]  /*1230*/  @P2 LDC R5, c[0x0][0x450] ;  /* 0x00011400ff052b82 */ /* 0x000e620000000800 */
[----:B------:R-:W-:Y:S01]  /*1240*/  @P1 LOP3.LUT R16, R16, 0x80000, RZ, 0xfc, !PT ;  /* 0x0008000010101812 */ /* 0x000fe200078efcff */
[----:B0-----:R-:W-:-:S05]  /*1250*/  @P2 IMAD.HI.U32 R2, R2, UR4, RZ ;  /* 0x0000000402022c27 */ /* 0x001fca000f8e00ff */
[----:B-1----:R-:W-:-:S05]  /*1260*/  @P2 SHF.R.U32.HI R0, RZ, R5, R2 ;  /* 0x00000005ff002219 */ /* 0x002fca0000011602 */
        /* <DEDUP_REMOVED lines=13> */
.L_x_11537:
[----:B------:R-:W-:-:S13]  /*1340*/  ISETP.NE.AND P0, PT, R9, 0x1, PT ;  /* 0x000000010900780c */ /* 0x000fda0003f05270 */
[----:B------:R-:W0:Y:S02]  /*1350*/  @P0 LDC.64 R4, c[0x0][0x9e8] ;  /* 0x00027a00ff040b82 */ /* 0x000e240000000a00 */
[----:B0-----:R-:W-:-:S05]  /*1360*/  @P0 IMAD.HI.U32 R4, R2, R4, RZ ;  /* 0x0000000402040227 */ /* 0x001fca00078e00ff */
[----:B------:R-:W-:-:S07]  /*1370*/  @P0 SHF.R.U32.HI R2, RZ, R5, R4 ;  /* 0x00000005ff020219 */ /* 0x000fce0000011604 */
.L_x_11538:
[----:B------:R-:W-:-:S05]  /*1380*/  IMAD R3, R2, R9, R9 ;  /* 0x0000000902037224 */ /* 0x000fca00078e0209 */
[----:B------:R-:W-:-:S07]  /*1390*/  VIMNMX R0, R0, R3, PT ;  /* 0x0000000300007248 */ /* 0x000fce0003fe0100 */
.L_x_11536:
[----:B------:R-:W0:Y:S01]  /*13a0*/  @P2 LDC R4, c[0x0][0x44c] ;  /* 0x00011300ff042b82 */ /* 0x000e220000000800 */
[----:B------:R-:W-:Y:S01]  /*13b0*/  IMAD.U32 R3, RZ, RZ, UR43 ;  /* 0x0000002bff037e24 */ /* 0x000fe2000f8e00ff */
[----:B------:R-:W-:Y:S01]  /*13c0*/  ULDC UR4, c[0x0][0x9dc] ;  /* 0x0002770000047ab9 */ /* 0x000fe20000000800 */
[----:B------:R-:W-:Y:S02]  /*13d0*/  VIADD R2, R0, 0x5f ;  /* 0x0000005f00027836 */ /* 0x000fe40000000000 */
[----:B------:R-:W-:Y:S02]  /*13e0*/  VIADD R0, R18, 0x5f ;  /* 0x0000005f12007836 */ /* 0x000fe40000000000 */
[----:B------:R-:W-:Y:S01]  /*13f0*/  IMAD.HI R2, R2, 0x2aaaaaab, RZ ;  /* 0x2aaaaaab02027827 */ /* 0x000fe200078e02ff */
[----:B------:R-:W1:Y:S03]  /*1400*/  @P2 LDC R5, c[0x0][0x450] ;  /* 0x00011400ff052b82 */ /* 0x000e660000000800 */
[----:B------:R-:W-:-:S04]  /*1410*/  IMAD.HI R0, R0, 0x2aaaaaab, RZ ;  /* 0x2aaaaaab00007827 */ /* 0x000fc800078e02ff */
[----:B0-----:R-:W-:-:S05]  /*1420*/  @P2 IMAD.HI.U32 R4, R4, UR43, RZ ;  /* 0x0000002b04042c27 */ /* 0x001fca000f8e00ff */
[----:B-1----:R-:W-:Y:S02]  /*1430*/  @P2 SHF.R.U32.HI R3, RZ, R5, R4 ;  /* 0x00000005ff032219 */ /* 0x002fe40000011604 */
[----:B------:R-:W-:Y:S02]  /*1440*/  SHF.R.U32.HI R5, RZ, 0x1f, R2 ;  /* 0x0000001fff057819 */ /* 0x000fe40000011602 */
[----:B------:R-:W-:Y:S02]  /*1450*/  IADD3 R4, R3, R18, -R17 ;  /* 0x0000001203047210 */ /* 0x000fe40007ffe811 */
        /* <DEDUP_REMOVED lines=16> */
.L_x_11540:
[----:B------:R-:W-:-:S13]  /*1560*/  ISETP.NE.AND P0, PT, R9, 0x1, PT ;  /* 0x000000010900780c */ /* 0x000fda0003f05270 */
[----:B------:R-:W0:Y:S02]  /*1570*/  @P0 LDC.64 R2, c[0x0][0x9e8] ;  /* 0x00027a00ff020b82 */ /* 0x000e240000000a00 */
[----:B0-----:R-:W-:-:S05]  /*1580*/  @P0 IMAD.HI.U32 R0, R4, R2, RZ ;  /* 0x0000000204000227 */ /* 0x001fca00078e00ff */
[----:B------:R-:W-:-:S07]  /*1590*/  @P0 SHF.R.U32.HI R4, RZ, R3, R0 ;  /* 0x00000003ff040219 */ /* 0x000fce0000011600 */
.L_x_11541:
[----:B------:R-:W-:-:S05]  /*15a0*/  IMAD R4, R4, R9, RZ ;  /* 0x0000000904047224 */ /* 0x000fca00078e02ff */
[----:B------:R-:W-:-:S13]  /*15b0*/  R2UR UR5, R4 ;  /* 0x00000000040572ca */ /* 0x000fda00000e0000 */
[----:B------:R-:W-:-:S04]  /*15c0*/  UISETP.LT.AND UP0, UPT, UR4, UR5, UPT ;  /* 0x000000050400728c */ /* 0x000fc8000bf01270 */
[----:B------:R-:W-:-:S12]  /*15d0*/  USEL UR4, UR4, UR5, !UP0 ;  /* 0x0000000504047287 */ /* 0x000fd8000c000000 */
.L_x_11539:
[----:B------:R-:W-:Y:S01]  /*15e0*/  UIMAD.WIDE UR4, UR4, 0x2aaaaaab, URZ ;  /* 0x2aaaaaab040478a5 */ /* 0x000fe2000f8e023f */
[----:B------:R-:W-:Y:S02]  /*15f0*/  PLOP3.LUT P0, PT, PT, PT, PT, 0x80, 0x0 ;  /* 0x000000000000781c */ /* 0x000fe40003f0f070 */
[----:B------:R-:W-:Y:S01]  /*1600*/  CS2R R2, SRZ ;  /* 0x0000000000027805 */ /* 0x000fe2000001ff00 */
[----:B------:R-:W-:Y:S01]  /*1610*/  IMAD.MOV.U32 R0, RZ, RZ, RZ ;  /* 0x000000ffff007224 */ /* 0x000fe200078e00ff */
[----:B------:R-:W-:Y:S01]  /*1620*/  USHF.R.U32.HI UR4, URZ, 0x1f, UR5 ;  /* 0x0000001f3f047899 */ /* 0x000fe20008011605 */
[----:B------:R-:W-:Y:S01]  /*1630*/  IMAD.MOV.U32 R150, RZ, RZ, RZ ;  /* 0x000000ffff967224 */ /* 0x000fe200078e00ff */
        /* <DEDUP_REMOVED lines=99> */
.L_x_11543:
        /* <DEDUP_REMOVED lines=13> */
.L_x_11733:
[----:B------:R-:W-:Y:S01]  /*1d40*/  IMAD.U32 R0, RZ, RZ, UR40 ;  /* 0x00000028ff007e24 */ /* 0x000fe2000f8e00ff */
[----:B------:R-:W-:Y:S05]  /*1d50*/  WARPSYNC.ALL ;  /* 0x0000000000007948 */ /* 0x000fea0003800000 */
[----:B------:R1:W-:Y:S01]  /*1d60*/  BAR.SYNC.DEFER_BLOCKING R7, 0x100 ;  /* 0x000400070000751d */ /* 0x0003e20000010000 */
[----:B------:R-:W-:-:S13]  /*1d70*/  ISETP.NE.AND P0, PT, R0, 0x3, PT ;  /* 0x000000030000780c */ /* 0x000fda0003f05270 */
[----:B-1----:R-:W-:Y:S05]  /*1d80*/  @!P0 BRA `(.L_x_11545) ;  /* 0x0000000000048947 */ /* 0x002fea0003800000 */
[----:B------:R-:W-:Y:S01]  /*1d90*/  BPT.TRAP 0x1 ;  /* 0x000000040000795c */ /* 0x000fe20000300000 */
.L_x_11545:
[----:B------:R-:W-:Y:S01]  /*1da0*/  R2UR UR24, R6 ;  /* 0x00000000061872ca */ /* 0x000fe200000e0000 */
[----:B------:R-:W-:-:S05]  /*1db0*/  IMAD.U32 R8, RZ, RZ, UR37 ;  /* 0x00000025ff087e24 */ /* 0x000fca000f8e00ff */
[----:B------:R-:W-:-:S07]  /*1dc0*/  SHF.L.U32 R8, R8, 0x1f, RZ ;  /* 0x0000001f08087819 */ /* 0x000fce00000006ff */
[----:B------:R-:W-:-:S09]  /*1dd0*/  ULEA UR24, UR38, UR24, 0x3 ;  /* 0x0000001826187291 */ /* 0x000fd2000f8e183f */
[----:B------:R1:W2:Y:S01]  /*1de0*/  SYNCS.PHASECHK.TRANS64.TRYWAIT P1, [UR24+0x22830], R8 ;  /* 0x02283008ff0075a7 */ /* 0x0002a20008020158 */
[----:B------:R-:W-:Y:S05]  /*1df0*/  @!P0 BRA `(.L_x_11546) ;  /* 0x0000000000048947 */ /* 0x000fea0003800000 */
[----:B------:R-:W-:Y:S01]  /*1e00*/  BPT.TRAP 0x1 ;  /* 0x000000040000795c */ /* 0x000fe20000300000 */
.L_x_11546:
[----:B--2---:R-:W-:Y:S05]  /*1e10*/  @P1 BRA `(.L_x_11547) ;  /* 0x0000000000081947 */ /* 0x004fea0003800000 */
[----:B------:R-:W2:Y:S02]  /*1e20*/  SYNCS.PHASECHK.TRANS64.TRYWAIT P1, [UR24+0x22830], R8 ;  /* 0x02283008ff0075a7 */ /* 0x000ea40008020158 */
[----:B--2---:R-:W-:Y:S05]  /*1e30*/  @!P1 BRA `(.L_x_11548) ;  /* 0x0000013800b09947 */ /* 0x004fea0003800000 */
.L_x_11547:
[----:B------:R-:W-:Y:S01]  /*1e40*/  R2UR UR4, R6 ;  /* 0x00000000060472ca */ /* 0x000fe200000e0000 */
[----:B------:R-:W-:Y:S01]  /*1e50*/  ULOP3.LUT UR20, UR45, 0x10000, URZ, 0xfc, !UPT ;  /* 0x000100002d147892 */ /* 0x000fe2000f8efc3f */
[----:B------:R-:W-:Y:S01]  /*1e60*/  WARPGROUP.ARRIVE ;  /* 0x00000000000079c5 */ /* 0x000fe20000000000 */
[----:B------:R-:W-:Y:S01]  /*1e70*/  UMOV UR21, 0x40000040 ;  /* 0x4000004000157882 */ /* 0x000fe20000000000 */
[----:B------:R-:W-:Y:S01]  /*1e80*/  UMOV UR23, 0x40000040 ;  /* 0x4000004000177882 */ /* 0x000fe20000000000 */
[----:B------:R-:W-:-:S03]  /*1e90*/  UIADD3 UR8, UR20, 0x2, URZ ;  /* 0x0000000214087890 */ /* 0x000fc6000fffe03f */
[----:B------:R-:W2:Y:S01]  /*1ea0*/  S2R R0, SR_TID.X ;  /* 0x0000000000007919 */ /* 0x000ea20000002100 */
        /* <DEDUP_REMOVED lines=17> */
[----:B--2---:R-:W-:-:S04]  /*1fc0*/  SHF.R.U32.HI R0, RZ, 0x7, R0 ;  /* 0x00000007ff007819 */ /* 0x004fc80000011600 */
[----:B0-----:R-:W-:Y:S01]  /*1fd0*/  IADD3 R3, -R0, 0xb, RZ ;  /* 0x0000000b00037810 */ /* 0x001fe20007ffe1ff */
        /* <DEDUP_REMOVED lines=13> */
.L_x_11549:
[----:B------:R-:W-:Y:S01]  /*20b0*/  ISETP.NE.AND P2, PT, R206, 0x1, PT ;  /* 0x00000001ce00780c */ /* 0x000fe20003f45270 */
[----:B------:R-:W2:Y:S01]  /*20c0*/  S2UR UR6, SR_CgaCtaId ;  /* 0x00000000000679c3 */ /* 0x000ea20000008800 */
[----:B------:R-:W-:Y:S01]  /*20d0*/  VIADD R0, R23, UR43 ;  /* 0x0000002b17007c36 */ /* 0x000fe20008000000 */
[----:B------:R-:W-:Y:S01]  /*20e0*/  UIADD3 UR5, UR24, 0x22840, URZ ;  /* 0x0002284018057890 */ /* 0x000fe2000fffe03f */
[----:B------:R-:W-:Y:S01]  /*20f0*/  LOP3.LUT P1, RZ, R16, 0x80000, RZ, 0xc0, !PT ;  /* 0x0008000010ff7812 */ /* 0x000fe2000782c0ff */
[----:B------:R-:W-:Y:S01]  /*2100*/  ULDC UR7, c[0x0][0x9dc] ;  /* 0x0002770000077ab9 */ /* 0x000fe20000000800 */
[----:B------:R-:W-:Y:S01]  /*2110*/  IMAD.MOV.U32 R2, RZ, RZ, R0 ;  /* 0x000000ffff027224 */ /* 0x000fe200078e0000 */
[----:B------:R-:W-:-:S06]  /*2120*/  ULDC UR15, c[0x0][0x9e0] ;  /* 0x00027800000f7ab9 */ /* 0x000fcc0000000800 */
[----:B------:R-:W3:Y:S08]  /*2130*/  @P2 LDC R5, c[0x0][0x44c] ;  /* 0x00011300ff052b82 */ /* 0x000ef00000000800 */
[----:B------:R-:W4:Y:S01]  /*2140*/  @P2 LDC R9, c[0x0][0x450] ;  /* 0x00011400ff092b82 */ /* 0x000f220000000800 */
[----:B--2---:R-:W-:-:S09]  /*2150*/  UPRMT UR5, UR6, 0x654, UR5 ;  /* 0x0000065406057896 */ /* 0x004fd20008000005 */
[----:B------:R-:W-:Y:S01]  /*2160*/  SYNCS.ARRIVE.TRANS64.RED.A1T0 RZ, [UR5], RZ ;  /* 0x000000ffffff79a7 */ /* 0x000fe20008100405 */
[----:B------:R-:W-:Y:S01]  /*2170*/  ULOP3.LUT UR5, URZ, UR7, URZ, 0x33, !UPT ;  /* 0x000000073f057292 */ /* 0x000fe2000f8e333f */
[----:B---3--:R-:W-:-:S04]  /*2180*/  @P2 IMAD.HI.U32 R4, R0, R5, RZ ;  /* 0x0000000500042227 */ /* 0x008fc800078e00ff */
[----:B------:R-:W-:Y:S02]  /*2190*/  IMAD R0, R176, -0x60, R18 ;  /* 0xffffffa0b0007824 */ /* 0x000fe400078e0212 */
[----:B------:R-:W-:Y:S01]  /*21a0*/  IMAD.MOV.U32 R5, RZ, RZ, -0x60 ;  /* 0xffffffa0ff057424 */ /* 0x000fe200078e00ff */
[----:B----4-:R-:W-:Y:S01]  /*21b0*/  @P2 SHF.R.U32.HI R2, RZ, R9, R4 ;  /* 0x00000009ff022219 */ /* 0x010fe20000011604 */
[C---:B------:R-:W-:Y:S02]  /*21c0*/  VIADD R4, R0.reuse, 0x61 ;  /* 0x0000006100047836 */ /* 0x040fe40000000000 */
[----:B------:R-:W-:Y:S02]  /*21d0*/  VIADD R0, R0, 0x60 ;  /* 0x0000006000007836 */ /* 0x000fe40000000000 */
[----:B------:R-:W2:Y:S01]  /*21e0*/  SHFL.IDX PT, R10, R2, RZ, 0x1c1f ;  /* 0x001c1fff020a7589 */ /* 0x000ea200000e0000 */
[C---:B------:R-:W-:Y:S02]  /*21f0*/  IMAD R4, R19.reuse, -0x2, R4 ;  /* 0xfffffffe13047824 */ /* 0x040fe400078e0204 */
[----:B------:R-:W-:-:S02]  /*2200*/  IMAD R9, R19, -0x2, R0 ;  /* 0xfffffffe13097824 */ /* 0x000fc400078e0200 */
[----:B------:R-:W-:Y:S02]  /*2210*/  IMAD.IADD R4, R4, 0x1, -R17 ;  /* 0x0000000104047824 */ /* 0x000fe400078e0a11 */
[----:B------:R-:W-:Y:S02]  /*2220*/  IMAD R14, R176, R5, 0x60 ;  /* 0x00000060b00e7424 */ /* 0x000fe400078e0205 */
[C---:B------:R-:W-:Y:S02]  /*2230*/  VIADD R12, R4.reuse, UR15 ;  /* 0x0000000f040c7c36 */ /* 0x040fe40008000000 */
[----:B------:R-:W-:Y:S02]  /*2240*/  VIADD R11, R4, UR5 ;  /* 0x00000005040b7c36 */ /* 0x000fe40008000000 */
[----:B------:R-:W-:Y:S01]  /*2250*/  IMAD R20, R19, -0x2, R14 ;  /* 0xfffffffe13147824 */ /* 0x000fe200078e020e */
[----:B--2---:R-:W-:Y:S01]  /*2260*/  VIADDMNMX R0, R10, R12, R9, PT ;  /* 0x0000000c0a007246 */ /* 0x004fe20003800109 */
[----:B------:R-:W-:Y:S01]  /*2270*/  IMAD.IADD R4, R11, 0x1, R10 ;  /* 0x000000010b047824 */ /* 0x000fe200078e020a */
        /* <DEDUP_REMOVED lines=14> */
.L_x_11552:
[----:B------:R-:W-:Y:S02]  /*2360*/  ULDC UR5, c[0x0][0x9e4] ;  /* 0x0002790000057ab9 */ /* 0x000fe40000000800 */
[----:B------:R-:W-:-:S05]  /*2370*/  IMAD.U32 R13, RZ, RZ, UR5 ;  /* 0x00000005ff0d7e24 */ /* 0x000fca000f8e00ff */
[----:B------:R-:W-:-:S13]  /*2380*/  ISETP.NE.AND P1, PT, R13, 0x1, PT ;  /* 0x000000010d00780c */ /* 0x000fda0003f25270 */
[----:B------:R-:W2:Y:S02]  /*2390*/  @P1 LDC.64 R72, c[0x0][0x9e8] ;  /* 0x00027a00ff481b82 */ /* 0x000ea40000000a00 */
[----:B--2---:R-:W-:-:S05]  /*23a0*/  @P1 IMAD.HI.U32 R10, R5, R72, RZ ;  /* 0x00000048050a1227 */ /* 0x004fca00078e00ff */
[----:B------:R-:W-:-:S07]  /*23b0*/  @P1 SHF.R.U32.HI R5, RZ, R73, R10 ;  /* 0x00000049ff051219 */ /* 0x000fce000001160a */
.L_x_11553:
[----:B------:R-:W-:Y:S05]  /*23c0*/  BSYNC B0 ;  /* 0x0000000000007941 */ /* 0x000fea0003800000 */
.L_x_11551:
[----:B------:R-:W-:-:S05]  /*23d0*/  IMAD R5, R5, R13, R20 ;  /* 0x0000000d05057224 */ /* 0x000fca00078e0214 */
[----:B------:R-:W-:Y:S02]  /*23e0*/  VIADDMNMX R0, R5, R13, R0, PT ;  /* 0x0000000d05007246 */ /* 0x000fe40003800100 */
[----:B------:R-:W-:-:S07]  /*23f0*/  VIMNMX R4, R4, R5, !PT ;  /* 0x0000000504047248 */ /* 0x000fce0007fe0100 */
.L_x_11550:
[C---:B------:R-:W-:Y:S01]  /*2400*/  ISETP.GE.AND P6, PT, R14.reuse, 0x9, PT ;  /* 0x000000090e00780c */ /* 0x040fe20003fc6270 */
[----:B------:R-:W2:Y:S01]  /*2410*/  SHFL.IDX PT, R2, R2, 0x1, 0x1c1f ;  /* 0x003c1f0002027f89 */ /* 0x000ea200000e0000 */
        /* <DEDUP_REMOVED lines=131> */
.L_x_11556:
[----:B------:R-:W-:Y:S02]  /*2c50*/  ULDC UR5, c[0x0][0x9e4] ;  /* 0x0002790000057ab9 */ /* 0x000fe40000000800 */
[----:B------:R-:W-:-:S05]  /*2c60*/  IMAD.U32 R4, RZ, RZ, UR5 ;  /* 0x00000005ff047e24 */ /* 0x000fca000f8e00ff */
[----:B------:R-:W-:-:S13]  /*2c70*/  ISETP.NE.AND P5, PT, R4, 0x1, PT ;  /* 0x000000010400780c */ /* 0x000fda0003fa5270 */
[----:B------:R-:W2:Y:S02]  /*2c80*/  @P5 LDC.64 R10, c[0x0][0x9e8] ;  /* 0x00027a00ff0a5b82 */ /* 0x000ea40000000a00 */
[----:B--2---:R-:W-:-:S05]  /*2c90*/  @P5 IMAD.HI.U32 R2, R9, R10, RZ ;  /* 0x0000000a09025227 */ /* 0x004fca00078e00ff */
[----:B------:R-:W-:-:S07]  /*2ca0*/  @P5 SHF.R.U32.HI R9, RZ, R11, R2 ;  /* 0x0000000bff095219 */ /* 0x000fce0000011602 */
.L_x_11557:
[----:B------:R-:W-:Y:S05]  /*2cb0*/  BSYNC B0 ;  /* 0x0000000000007941 */ /* 0x000fea0003800000 */
.L_x_11555:
[----:B------:R-:W-:-:S05]  /*2cc0*/  IMAD R9, R9, R4, R20 ;  /* 0x0000000409097224 */ /* 0x000fca00078e0214 */
[----:B------:R-:W-:Y:S02]  /*2cd0*/  VIADDMNMX R0, R9, R4, R0, PT ;  /* 0x0000000409007246 */ /* 0x000fe40003800100 */
[----:B------:R-:W-:-:S07]  /*2ce0*/  VIMNMX R5, R5, R9, !PT ;  /* 0x0000000905057248 */ /* 0x000fce0007fe0100 */
.L_x_11554:
        /* <DEDUP_REMOVED lines=128> */
[----:B------:R2:W3:Y:S01]  /*34f0*/  MUFU.EX2 R13, R10 ;  /* 0x0000000a000d7308 */ /* 0x0004e20000000800 */
        /* <DEDUP_REMOVED lines=9> */
[--C-:B--2---:R-:W-:Y:S01]  /*3590*/  FFMA.FTZ R10, R76, UR6, -R11.reuse ;  /* 0x000000064c0a7c23 */ /* 0x104fe2000801080b */
[----:B------:R-:W-:Y:S01]  /*35a0*/  FMNMX.FTZ R2, R42, R9, !PT ;  /* 0x000000092a027209 */ /* 0x000fe20007810000 */
[--C-:B------:R-:W-:Y:S01]  /*35b0*/  FFMA.FTZ R33, R84, UR6, -R11.reuse ;  /* 0x0000000654217c23 */ /* 0x100fe2000801080b */
[----:B------:R-:W-:Y:S01]  /*35c0*/  FSEL R66, R66, -INF , !P1 ;  /* 0xff80000042427808 */ /* 0x000fe20004800000 */
[----:B------:R-:W-:Y:S01]  /*35d0*/  FFMA.FTZ R52, R52, UR6, -R11 ;  /* 0x0000000634347c23 */ /* 0x000fe2000801080b */
[----:B------:R-:W-:Y:S01]  /*35e0*/  FMNMX.FTZ R9, R43, R2, !PT ;  /* 0x000000022b097209 */ /* 0x000fe20007810000 */
[----:B------:R-:W2:Y:S01]  /*35f0*/  MUFU.EX2 R15, R15 ;  /* 0x0000000f000f7308 */ /* 0x000ea20000000800 */
[----:B------:R-:W-:Y:S01]  /*3600*/  ISETP.LT.OR P4, PT, R0, 0x5a, P4 ;  /* 0x0000005a0000780c */ /* 0x000fe20002781670 */
[----:B---3--:R-:W-:Y:S01]  /*3610*/  FADD.FTZ R37, R12, R13 ;  /* 0x0000000d0c257221 */ /* 0x008fe20000010000 */
        /* <DEDUP_REMOVED lines=13> */
[----:B------:R3:W4:Y:S01]  /*36f0*/  MUFU.EX2 R21, R10 ;  /* 0x0000000a00157308 */ /* 0x0007220000000800 */
[----:B------:R-:W-:Y:S01]  /*3700*/  F2FP.F16.F32.PACK_AB R152, R13, R12 ;  /* 0x0000000c0d98723e */ /* 0x000fe200000000ff */
[----:B------:R-:W-:Y:S01]  /*3710*/  FFMA.FTZ R68, R68, UR6, -R11 ;  /* 0x0000000644447c23 */ /* 0x000fe2000801080b */
[----:B------:R-:W-:-:S02]  /*3720*/  FMNMX.FTZ R2, R54, R9, !PT ;  /* 0x0000000936027209 */ /* 0x000fc40007810000 */
[----:B--2---:R-:W-:Y:S02]  /*3730*/  F2FP.F16.F32.PACK_AB R154, R15, R14 ;  /* 0x0000000e0f9a723e */ /* 0x004fe400000000ff */
[----:B------:R-:W-:Y:S01]  /*3740*/  FMNMX.FTZ R9, R55, R2, !PT ;  /* 0x0000000237097209 */ /* 0x000fe20007810000 */
[----:B------:R-:W-:Y:S01]  /*3750*/  MUFU.EX2 R24, R24 ;  /* 0x0000001800187308 */ /* 0x000fe20000000800 */
[----:B---3--:R-:W-:Y:S02]  /*3760*/  FFMA.FTZ R10, R40, UR6, -R11 ;  /* 0x00000006280a7c23 */ /* 0x008fe4000801080b */
[----:B------:R-:W-:-:S04]  /*3770*/  FMNMX.FTZ R2, R58, R9, !PT ;  /* 0x000000093a027209 */ /* 0x000fc80007810000 */
[----:B------:R-:W-:Y:S01]  /*3780*/  FMNMX.FTZ R9, R59, R2, !PT ;  /* 0x000000023b097209 */ /* 0x000fe20007810000 */
[----:B------:R-:W2:Y:S01]  /*3790*/  MUFU.EX2 R25, R25 ;  /* 0x0000001900197308 */ /* 0x000ea20000000800 */
[----:B----4-:R-:W-:Y:S02]  /*37a0*/  F2FP.F16.F32.PACK_AB R156, R21, R20 ;  /* 0x00000014159c723e */ /* 0x010fe400000000ff */
[----:B------:R-:W-:Y:S01]  /*37b0*/  FMNMX.FTZ R2, R62, R9, !PT ;  /* 0x000000093e027209 */ /* 0x000fe20007810000 */
[----:B------:R-:W-:-:S03]  /*37c0*/  FFMA.FTZ R9, R80, UR6, -R11 ;  /* 0x0000000650097c23 */ /* 0x000fc6000801080b */
        /* <DEDUP_REMOVED lines=15> */
[----:B------:R-:W3:Y:S01]  /*38c0*/  MUFU.EX2 R33, R33 ;  /* 0x0000002100217308 */ /* 0x000ee20000000800 */
[----:B--2---:R-:W-:-:S05]  /*38d0*/  FMNMX.FTZ R2, R0, R5, !PT ;  /* 0x0000000500027209 */ /* 0x004fca0007810000 */
[----:B------:R-:W2:Y:S02]  /*38e0*/  SHFL.BFLY PT, R5, R2, 0x1, 0x1f ;  /* 0x0c201f0002057f89 */ /* 0x000ea400000e0000 */
[----:B------:R-:W-:Y:S08]  /*38f0*/  MUFU.EX2 R52, R52 ;  /* 0x0000003400347308 */ /* 0x000ff00000000800 */
[----:B------:R-:W4:Y:S01]  /*3900*/  MUFU.EX2 R53, R53 ;  /* 0x0000003500357308 */ /* 0x000f220000000800 */
[----:B---3--:R-:W-:-:S07]  /*3910*/  F2FP.F16.F32.PACK_AB R164, R33, R32 ;  /* 0x0000002021a4723e */ /* 0x008fce00000000ff */
[----:B------:R-:W-:Y:S01]  /*3920*/  MUFU.EX2 R56, R56 ;  /* 0x0000003800387308 */ /* 0x000fe20000000800 */
[----:B--2---:R-:W-:Y:S01]  /*3930*/  FMNMX.FTZ R5, R2, R5, !PT ;  /* 0x0000000502057209 */ /* 0x004fe20007810000 */
[----:B------:R-:W-:-:S06]  /*3940*/  FADD.FTZ R2, R14, R37 ;  /* 0x000000250e027221 */ /* 0x000fcc0000010000 */
[----:B------:R-:W-:Y:S01]  /*3950*/  MUFU.EX2 R57, R57 ;  /* 0x0000003900397308 */ /* 0x000fe20000000800 */
[----:B----4-:R-:W-:Y:S01]  /*3960*/  F2FP.F16.F32.PACK_AB R166, R53, R52 ;  /* 0x0000003435a6723e */ /* 0x010fe200000000ff */
[C---:B------:R-:W-:Y:S01]  /*3970*/  FMUL.FTZ R0, R5.reuse, UR6 ;  /* 0x0000000605007c20 */ /* 0x040fe20008410000 */
[----:B------:R-:W-:Y:S01]  /*3980*/  FSETP.NEU.FTZ.AND P1, PT, R5, -INF , PT ;  /* 0xff8000000500780b */ /* 0x000fe20003f3d000 */
[----:B------:R-:W-:-:S03]  /*3990*/  FADD.FTZ R37, R15, R2 ;  /* 0x000000020f257221 */ /* 0x000fc60000010000 */
[----:B------:R-:W-:Y:S01]  /*39a0*/  FSEL R0, R0, RZ, P1 ;  /* 0x000000ff00007208 */ /* 0x000fe20000800000 */
[----:B------:R-:W-:Y:S01]  /*39b0*/  FADD.FTZ R2, R20, R37 ;  /* 0x0000002514027221 */ /* 0x000fe20000010000 */
[----:B------:R-:W-:Y:S03]  /*39c0*/  MUFU.EX2 R60, R60 ;  /* 0x0000003c003c7308 */ /* 0x000fe60000000800 */
        /* <DEDUP_REMOVED lines=51> */
[----:B------:R-:W-:-:S04]  /*3d00*/  FADD.FTZ R15, R57, R12 ;  /* 0x0000000c390f7221 */ /* 0x000fc80000010000 */
[----:B------:R-:W-:Y:S01]  /*3d10*/  FADD.FTZ R12, R60, R15 ;  /* 0x0000000f3c0c7221 */ /* 0x000fe20000010000 */
        /* <DEDUP_REMOVED lines=61> */
.L_x_11558:
[----:B------:R2:W3:Y:S01]  /*40f0*/  SYNCS.PHASECHK.TRANS64.TRYWAIT P1, [UR24+0x22850], R8 ;  /* 0x02285008ff0075a7 */ /* 0x0004e20008020158 */
[----:B------:R-:W-:Y:S05]  /*4100*/  @!P0 BRA `(.L_x_11559) ;  /* 0x0000000000048947 */ /* 0x000fea0003800000 */
[----:B------:R-:W-:Y:S01]  /*4110*/  BPT.TRAP 0x1 ;  /* 0x000000040000795c */ /* 0x000fe20000300000 */
.L_x_11559:
[----:B---3--:R-:W-:Y:S05]  /*4120*/  @P1 BRA `(.L_x_11560) ;  /* 0x0000000000081947 */ /* 0x008fea0003800000 */
[----:B------:R-:W3:Y:S02]  /*4130*/  SYNCS.PHASECHK.TRANS64.TRYWAIT P1, [UR24+0x22850], R8 ;  /* 0x02285008ff0075a7 */ /* 0x000ee40008020158 */
[----:B---3--:R-:W-:Y:S05]  /*4140*/  @!P1 BRA `(.L_x_11561) ;  /* 0x0000011800049947 */ /* 0x008fea0003800000 */
.L_x_11560:
        /* <DEDUP_REMOVED lines=44> */
.L_x_11562:
[----:B------:R-:W-:Y:S01]  /*4410*/  ISETP.NE.AND P2, PT, R206, 0x1, PT ;  /* 0x00000001ce00780c */ /* 0x000fe20003f45270 */
[----:B------:R-:W4:Y:S01]  /*4420*/  S2UR UR10, SR_CgaCtaId ;  /* 0x00000000000a79c3 */ /* 0x000f220000008800 */
[----:B------:R-:W-:Y:S01]  /*4430*/  UIADD3 UR24, UR24, 0x22860, URZ ;  /* 0x0002286018187890 */ /* 0x000fe2000fffe03f */
[----:B------:R-:W-:-:S10]  /*4440*/  LOP3.LUT P1, RZ, R16, 0x80000, RZ, 0xc0, !PT ;  /* 0x0008000010ff7812 */ /* 0x000fd4000782c0ff */
[----:B------:R-:W5:Y:S08]  /*4450*/  @P2 LDC R6, c[0x0][0x44c] ;  /* 0x00011300ff062b82 */ /* 0x000f700000000800 */
[----:B-123--:R-:W1:Y:S01]  /*4460*/  @P2 LDC R8, c[0x0][0x450] ;  /* 0x00011400ff082b82 */ /* 0x00ee620000000800 */
[----:B----4-:R-:W-:-:S09]  /*4470*/  UPRMT UR24, UR10, 0x654, UR24 ;  /* 0x000006540a187896 */ /* 0x010fd20008000018 */
[----:B------:R-:W-:Y:S01]  /*4480*/  SYNCS.ARRIVE.TRANS64.RED.A1T0 RZ, [UR24], RZ ;  /* 0x000000ffffff79a7 */ /* 0x000fe20008100418 */
[----:B-----5:R-:W-:-:S04]  /*4490*/  @P2 IMAD.HI.U32 R7, R6, UR43, RZ ;  /* 0x0000002b06072c27 */ /* 0x020fc8000f8e00ff */
[----:B------:R-:W-:Y:S01]  /*44a0*/  IMAD.U32 R6, RZ, RZ, UR43 ;  /* 0x0000002bff067e24 */ /* 0x000fe2000f8e00ff */
[----:B-1----:R-:W-:-:S04]  /*44b0*/  @P2 SHF.R.U32.HI R6, RZ, R8, R7 ;  /* 0x00000008ff062219 */ /* 0x002fc80000011607 */
[----:B------:R-:W-:-:S05]  /*44c0*/  IADD3 R7, R6, R18, -R17 ;  /* 0x0000001206077210 */ /* 0x000fca0007ffe811 */
        /* <DEDUP_REMOVED lines=17> */
.L_x_11564:
[----:B------:R-:W-:Y:S02]  /*45e0*/  ULDC UR18, c[0x0][0x9e4] ;  /* 0x0002790000127ab9 */ /* 0x000fe40000000800 */
[----:B------:R-:W-:-:S11]  /*45f0*/  UISETP.NE.AND UP0, UPT, UR18, 0x1, UPT ;  /* 0x000000011200788c */ /* 0x000fd6000bf05270 */
[----:B------:R-:W-:Y:S02]  /*4600*/  @UP0 ULDC.64 UR22, c[0x0][0x9e8] ;  /* 0x00027a0000160ab9 */ /* 0x000fe40000000a00 */
[----:B------:R-:W-:-:S04]  /*4610*/  UIMAD.WIDE.U32 UR10, UR15, UR22, URZ ;  /* 0x000000160f0a72a5 */ /* 0x000fc8000f8e003f */
[----:B------:R-:W-:-:S12]  /*4620*/  @UP0 USHF.R.U32.HI UR15, URZ, UR23, UR11 ;  /* 0x000000173f0f0299 */ /* 0x000fd8000801160b */
.L_x_11565:
[----:B------:R-:W-:-:S04]  /*4630*/  UIMAD UR15, UR15, UR18, UR18 ;  /* 0x000000120f0f72a4 */ /* 0x000fc8000f8e0212 */
[----:B------:R-:W-:-:S04]  /*4640*/  UISETP.LT.AND UP0, UPT, UR14, UR15, UPT ;  /* 0x0000000f0e00728c */ /* 0x000fc8000bf01270 */
[----:B------:R-:W-:-:S12]  /*4650*/  USEL UR14, UR14, UR15, UP0 ;  /* 0x0000000f0e0e7287 */ /* 0x000fd80008000000 */
.L_x_11563:
        /* <DEDUP_REMOVED lines=13> */
.L_x_11585:
[----:B------:R-:W-:-:S04]  /*4730*/  UIADD3 UR38, UR38, 0x1, URZ ;  /* 0x0000000126267890 */ /* 0x000fc8000fffe03f */
[----:B------:R-:W-:-:S04]  /*4740*/  UISETP.NE.AND UP0, UPT, UR38, 0x2, UPT ;  /* 0x000000022600788c */ /* 0x000fc8000bf05270 */
[----:B------:R-:W-:Y:S02]  /*4750*/  USEL UR10, URZ, 0x1, UP0 ;  /* 0x000000013f0a7887 */ /* 0x000fe40008000000 */
[----:B------:R-:W-:Y:S02]  /*4760*/  USEL UR38, UR38, URZ, UP0 ;  /* 0x0000003f26267287 */ /* 0x000fe40008000000 */
[----:B------:R-:W-:Y:S01]  /*4770*/  ULOP3.LUT UR37, UR37, UR10, URZ, 0x3c, !UPT ;  /* 0x0000000a25257292 */ /* 0x000fe2000f8e3c3f */
[----:B012---:R-:W-:Y:S11]  /*4780*/  @!P0 BRA `(.L_x_11567) ;  /* 0x0000000000048947 */ /* 0x007ff60003800000 */
[----:B------:R-:W-:Y:S01]  /*4790*/  BPT.TRAP 0x1 ;  /* 0x000000040000795c */ /* 0x000fe20000300000 */
.L_x_11567:
[----:B------:R-:W1:Y:S01]  /*47a0*/  S2UR UR26, SR_CgaCtaId ;  /* 0x00000000001a79c3 */ /* 0x000e620000008800 */
[----:B------:R-:W-:Y:S01]  /*47b0*/  UMOV UR10, 0x400 ;  /* 0x00000400000a7882 */ /* 0x000fe20000000000 */
[----:B------:R-:W-:-:S05]  /*47c0*/  IMAD.U32 R7, RZ, RZ, UR37 ;  /* 0x00000025ff077e24 */ /* 0x000fca000f8e00ff */
[----:B------:R-:W-:Y:S01]  /*47d0*/  SHF.L.U32 R7, R7, 0x1f, RZ ;  /* 0x0000001f07077819 */ /* 0x000fe200000006ff */
[----:B-1----:R-:W-:-:S04]  /*47e0*/  ULEA UR10, UR26, UR10, 0x18 ;  /* 0x0000000a1a0a7291 */ /* 0x002fc8000f8ec03f */
[----:B------:R-:W-:-:S09]  /*47f0*/  ULEA UR25, UR38, UR10, 0x3 ;  /* 0x0000000a26197291 */ /* 0x000fd2000f8e183f */
[----:B------:R1:W2:Y:S01]  /*4800*/  SYNCS.PHASECHK.TRANS64.TRYWAIT P1, [UR25+0x22830], R7 ;  /* 0x02283007ff0075a7 */ /* 0x0002a20008020159 */
[----:B------:R-:W-:Y:S05]  /*4810*/  @!P0 BRA `(.L_x_11568) ;  /* 0x0000000000048947 */ /* 0x000fea0003800000 */
[----:B------:R-:W-:Y:S01]  /*4820*/  BPT.TRAP 0x1 ;  /* 0x000000040000795c */ /* 0x000fe20000300000 */
.L_x_11568:
[----:B--2---:R-:W-:Y:S05]  /*4830*/  @P1 BRA `(.L_x_11569) ;  /* 0x0000000000081947 */ /* 0x004fea0003800000 */
[----:B------:R-:W2:Y:S02]  /*4840*/  SYNCS.PHASECHK.TRANS64.TRYWAIT P1, [UR25+0x22830], R7 ;  /* 0x02283007ff0075a7 */ /* 0x000ea40008020159 */
[----:B--2---:R-:W-:Y:S05]  /*4850*/  @!P1 BRA `(.L_x_11570) ;  /* 0x0000011000589947 */ /* 0x004fea0003800000 */
.L_x_11569:
[----:B------:R-:W-:Y:S01]  /*4860*/  UIMAD UR22, UR38, 0x300, UR4 ;  /* 0x00000300261678a4 */ /* 0x000fe2000f8e0204 */
[----:B------:R-:W-:Y:S01]  /*4870*/  WARPGROUP.ARRIVE ;  /* 0x00000000000079c5 */ /* 0x000fe20000000000 */
[----:B------:R-:W-:Y:S01]  /*4880*/  UMOV UR23, 0x40000040 ;  /* 0x4000004000177882 */ /* 0x000fe20000000000 */
[----:B------:R-:W-:Y:S01]  /*4890*/  UMOV UR11, 0x40000040 ;  /* 0x40000040000b7882 */ /* 0x000fe20000000000 */
[----:B------:R-:W-:-:S03]  /*48a0*/  UIADD3 UR10, UR22, 0x2, URZ ;  /* 0x00000002160a7890 */ /* 0x000fc6000fffe03f */
[----:B------:R-:W3:Y:S01]  /*48b0*/  S2R R215, SR_TID.X ;  /* 0x0000000000d77919 */ /* 0x000ee20000002100 */
[----:B------:R-:W-:Y:S01]  /*48c0*/  UIADD3 UR14, UR22, 0x4, URZ ;  /* 0x00000004160e7890 */ /* 0x000fe2000fffe03f */
[----:B------:R-:W-:Y:S01]  /*48d0*/  UMOV UR15, 0x40000040 ;  /* 0x40000040000f7882 */ /* 0x000fe20000000000 */
[----:B------:R-:W-:Y:S01]  /*48e0*/  HGMMA.64x96x16.F32 R152, gdesc[UR20], RZ, !UPT, gsb0 ;  /* 0x01600000149879f0 */ /* 0x000fe2000c0008ff */
[----:B------:R-:W-:Y:S01]  /*48f0*/  UIADD3 UR18, UR22, 0x6, URZ ;  /* 0x0000000616127890 */ /* 0x000fe2000fffe03f */
[----:B------:R-:W-:Y:S01]  /*4900*/  UMOV UR19, 0x40000040 ;  /* 0x4000004000137882 */ /* 0x000fe20000000000 */
[----:B---3--:R-:W-:-:S04]  /*4910*/  SHF.R.U32.HI R215, RZ, 0x7, R215 ;  /* 0x00000007ffd77819 */ /* 0x008fc800000116d7 */
        /* <DEDUP_REMOVED lines=14> */
.L_x_11571:
[----:B------:R-:W-:Y:S01]  /*4a00*/  ISETP.NE.AND P2, PT, R206, 0x1, PT ;  /* 0x00000001ce00780c */ /* 0x000fe20003f45270 */
[----:B------:R-:W-:Y:S01]  /*4a10*/  VIADD R20, R23, UR43 ;  /* 0x0000002b17147c36 */ /* 0x000fe20008000000 */
[----:B------:R-:W-:Y:S01]  /*4a20*/  UIADD3 UR10, UR25, 0x22840, URZ ;  /* 0x00022840190a7890 */ /* 0x000fe2000fffe03f */
[----:B------:R-:W-:Y:S01]  /*4a30*/  IMAD R10, R6, -0x60, RZ ;  /* 0xffffffa0060a7824 */ /* 0x000fe200078e02ff */
[----:B------:R-:W-:Y:S02]  /*4a40*/  LOP3.LUT P1, RZ, R16, 0x80000, RZ, 0xc0, !PT ;  /* 0x0008000010ff7812 */ /* 0x000fe4000782c0ff */
[----:B------:R-:W-:-:S07]  /*4a50*/  UPRMT UR10, UR26, 0x654, UR10 ;  /* 0x000006541a0a7896 */ /* 0x000fce000800000a */
[----:B------:R-:W3:Y:S08]  /*4a60*/  @P2 LDC R5, c[0x0][0x44c] ;  /* 0x00011300ff052b82 */ /* 0x000ef00000000800 */
[----:B--2---:R-:W2:Y:S01]  /*4a70*/  @P2 LDC R4, c[0x0][0x450] ;  /* 0x00011400ff042b82 */ /* 0x004ea20000000800 */
[----:B------:R-:W-:Y:S01]  /*4a80*/  SYNCS.ARRIVE.TRANS64.RED.A1T0 RZ, [UR10], RZ ;  /* 0x000000ffffff79a7 */ /* 0x000fe2000810040a */
[----:B------:R-:W-:Y:S01]  /*4a90*/  ULOP3.LUT UR10, URZ, UR7, URZ, 0x33, !UPT ;  /* 0x000000073f0a7292 */ /* 0x000fe2000f8e333f */
[----:B---3--:R-:W-:-:S05]  /*4aa0*/  @P2 IMAD.HI.U32 R5, R20, R5, RZ ;  /* 0x0000000514052227 */ /* 0x008fca00078e00ff */
[----:B--2---:R-:W-:Y:S01]  /*4ab0*/  @P2 SHF.R.U32.HI R20, RZ, R4, R5 ;  /* 0x00000004ff142219 */ /* 0x004fe20000011605 */
[----:B------:R-:W-:-:S04]  /*4ac0*/  VIADD R4, R10, 0x1 ;  /* 0x000000010a047836 */ /* 0x000fc80000000000 */
[----:B------:R-:W2:Y:S01]  /*4ad0*/  SHFL.IDX PT, R11, R20, RZ, 0x1c1f ;  /* 0x001c1fff140b7589 */ /* 0x000ea200000e0000 */
[----:B------:R-:W-:-:S05]  /*4ae0*/  IMAD R4, R19, -0x2, R4 ;  /* 0xfffffffe13047824 */ /* 0x000fca00078e0204 */
[----:B------:R-:W-:-:S05]  /*4af0*/  IADD3 R4, -R17, R4, R18 ;  /* 0x0000000411047210 */ /* 0x000fca0007ffe112 */
[C---:B------:R-:W-:Y:S02]  /*4b00*/  VIADD R15, R4.reuse, UR27 ;  /* 0x0000001b040f7c36 */ /* 0x040fe40008000000 */
[----:B------:R-:W-:Y:S02]  /*4b10*/  VIADD R14, R4, UR10 ;  /* 0x0000000a040e7c36 */ /* 0x000fe40008000000 */
[----:B--2---:R-:W-:Y:S02]  /*4b20*/  IMAD.IADD R13, R15, 0x1, R11 ;  /* 0x000000010f0d7824 */ /* 0x004fe400078e020b */
[----:B------:R-:W-:Y:S01]  /*4b30*/  IMAD.IADD R12, R11, 0x1, R14 ;  /* 0x000000010b0c7824 */ /* 0x000fe200078e020e */
        /* <DEDUP_REMOVED lines=13> */
.L_x_11574:
[----:B------:R-:W-:-:S05]  /*4c10*/  IMAD.U32 R21, RZ, RZ, UR28 ;  /* 0x0000001cff157e24 */ /* 0x000fca000f8e00ff */
[----:B------:R-:W-:-:S13]  /*4c20*/  ISETP.NE.AND P1, PT, R21, 0x1, PT ;  /* 0x000000011500780c */ /* 0x000fda0003f25270 */
[----:B------:R-:W2:Y:S02]  /*4c30*/  @P1 LDC.64 R4, c[0x0][0x9e8] ;  /* 0x00027a00ff041b82 */ /* 0x000ea40000000a00 */
[----:B--2---:R-:W-:-:S05]  /*4c40*/  @P1 IMAD.HI.U32 R4, R11, R4, RZ ;  /* 0x000000040b041227 */ /* 0x004fca00078e00ff */
[----:B------:R-:W-:-:S07]  /*4c50*/  @P1 SHF.R.U32.HI R11, RZ, R5, R4 ;  /* 0x00000005ff0b1219 */ /* 0x000fce0000011604 */
.L_x_11575:
[----:B------:R-:W-:Y:S05]  /*4c60*/  BSYNC B0 ;  /* 0x0000000000007941 */ /* 0x000fea0003800000 */
.L_x_11573:
[----:B------:R-:W-:-:S04]  /*4c70*/  IMAD R4, R19, -0x2, R10 ;  /* 0xfffffffe13047824 */ /* 0x000fc800078e020a */
[----:B------:R-:W-:-:S05]  /*4c80*/  IMAD R4, R11, R21, R4 ;  /* 0x000000150b047224 */ /* 0x000fca00078e0204 */
[----:B------:R-:W-:Y:S02]  /*4c90*/  VIADDMNMX R13, R4, R21, R13, PT ;  /* 0x00000015040d7246 */ /* 0x000fe4000380010d */
[----:B------:R-:W-:-:S07]  /*4ca0*/  VIMNMX R12, R12, R4, !PT ;  /* 0x000000040c0c7248 */ /* 0x000fce0007fe0100 */
.L_x_11572:
[----:B------:R-:W-:Y:S02]  /*4cb0*/  ISETP.GE.AND P2, PT, R10, 0x1, PT ;  /* 0x000000010a00780c */ /* 0x000fe40003f46270 */
[----:B------:R-:W-:Y:S02]  /*4cc0*/  LOP3.LUT R16, R16, 0xfffbffff, RZ, 0xc0, !PT ;  /* 0xfffbffff10107812 */ /* 0x000fe400078ec0ff */
[----:B------:R-:W-:Y:S02]  /*4cd0*/  ISETP.GE.AND P1, PT, R10, 0x2, PT ;  /* 0x000000020a00780c */ /* 0x000fe40003f26270 */
        /* <DEDUP_REMOVED lines=148> */
.L_x_11578:
[----:B------:R-:W-:-:S05]  /*5620*/  IMAD.U32 R12, RZ, RZ, UR28 ;  /* 0x0000001cff0c7e24 */ /* 0x000fca000f8e00ff */
[----:B------:R-:W-:-:S13]  /*5630*/  ISETP.NE.AND P6, PT, R12, 0x1, PT ;  /* 0x000000010c00780c */ /* 0x000fda0003fc5270 */
[----:B------:R-:W2:Y:S02]  /*5640*/  @P6 LDC.64 R4, c[0x0][0x9e8] ;  /* 0x00027a00ff046b82 */ /* 0x000ea40000000a00 */
[----:B--2---:R-:W-:-:S05]  /*5650*/  @P6 IMAD.HI.U32 R4, R13, R4, RZ ;  /* 0x000000040d046227 */ /* 0x004fca00078e00ff */
[----:B------:R-:W-:-:S07]  /*5660*/  @P6 SHF.R.U32.HI R13, RZ, R5, R4 ;  /* 0x00000005ff0d6219 */ /* 0x000fce0000011604 */
.L_x_11579:
[----:B------:R-:W-:Y:S05]  /*5670*/  BSYNC B0 ;  /* 0x0000000000007941 */ /* 0x000fea0003800000 */
.L_x_11577:
[----:B------:R-:W-:-:S04]  /*5680*/  IMAD R10, R19, -0x2, R10 ;  /* 0xfffffffe130a7824 */ /* 0x000fc800078e020a */
[----:B------:R-:W-:-:S05]  /*5690*/  IMAD R13, R13, R12, R10 ;  /* 0x0000000c0d0d7224 */ /* 0x000fca00078e020a */
[----:B------:R-:W-:Y:S02]  /*56a0*/  VIADDMNMX R15, R13, R12, R15, PT ;  /* 0x0000000c0d0f7246 */ /* 0x000fe4000380010f */
[----:B------:R-:W-:-:S07]  /*56b0*/  VIMNMX R14, R14, R13, !PT ;  /* 0x0000000d0e0e7248 */ /* 0x000fce0007fe0100 */
.L_x_11576:
        /* <DEDUP_REMOVED lines=435> */
[----:B---3--:R-:W-:-:S07]  /*71f0*/  FADD.FTZ R178, R182, R13 ;  /* 0x0000000db6b27221 */ /* 0x008fce0000010000 */
[----:B------:R-:W3:Y:S01]  /*7200*/  MUFU.EX2 R0, R187 ;  /* 0x000000bb00007308 */ /* 0x000ee20000000800 */
[----:B0-----:R-:W-:-:S07]  /*7210*/  FADD.FTZ R178, R183, R178 ;  /* 0x000000b2b7b27221 */ /* 0x001fce0000010000 */
[----:B------:R0:W4:Y:S01]  /*7220*/  MUFU.EX2 R171, R167 ;  /* 0x000000a700ab7308 */ /* 0x0001220000000800 */
[----:B--2---:R-:W-:-:S07]  /*7230*/  FADD.FTZ R13, R169, R178 ;  /* 0x000000b2a90d7221 */ /* 0x004fce0000010000 */
[----:B------:R-:W2:Y:S01]  /*7240*/  MUFU.EX2 R20, R191 ;  /* 0x000000bf00147308 */ /* 0x000ea20000000800 */
[C---:B---3--:R-:W-:Y:S01]  /*7250*/  FADD.FTZ R178, R0.reuse, R13 ;  /* 0x0000000d00b27221 */ /* 0x048fe20000010000 */
[----:B------:R-:W-:Y:S02]  /*7260*/  F2FP.F16.F32.PACK_AB R169, R0, R169 ;  /* 0x000000a900a9723e */ /* 0x000fe400000000ff */
[----:B0-----:R-:W-:-:S04]  /*7270*/  F2FP.F16.F32.PACK_AB R167, R183, R182 ;  /* 0x000000b6b7a7723e */ /* 0x001fc800000000ff */
[----:B------:R-:W0:Y:S01]  /*7280*/  MUFU.EX2 R173, R194 ;  /* 0x000000c200ad7308 */ /* 0x000e220000000800 */
[----:B----4-:R-:W-:-:S07]  /*7290*/  FADD.FTZ R13, R171, R178 ;  /* 0x000000b2ab0d7221 */ /* 0x010fce0000010000 */
[----:B------:R-:W3:Y:S01]  /*72a0*/  MUFU.EX2 R176, R195 ;  /* 0x000000c300b07308 */ /* 0x000ee20000000800 */
[C---:B--2---:R-:W-:Y:S01]  /*72b0*/  FADD.FTZ R180, R20.reuse, R13 ;  /* 0x0000000d14b47221 */ /* 0x044fe20000010000 */
[----:B------:R-:W-:-:S06]  /*72c0*/  F2FP.F16.F32.PACK_AB R171, R20, R171 ;  /* 0x000000ab14ab723e */ /* 0x000fcc00000000ff */
[----:B------:R-:W2:Y:S01]  /*72d0*/  MUFU.EX2 R175, R198 ;  /* 0x000000c600af7308 */ /* 0x000ea20000000800 */
[----:B0-----:R-:W-:-:S07]  /*72e0*/  FADD.FTZ R13, R173, R180 ;  /* 0x000000b4ad0d7221 */ /* 0x001fce0000010000 */
[----:B------:R-:W0:Y:S01]  /*72f0*/  MUFU.EX2 R178, R189 ;  /* 0x000000bd00b27308 */ /* 0x000e220000000800 */
[C---:B---3--:R-:W-:Y:S01]  /*7300*/  FADD.FTZ R8, R176.reuse, R13 ;  /* 0x0000000db0087221 */ /* 0x048fe20000010000 */
[----:B------:R-:W-:-:S03]  /*7310*/  F2FP.F16.F32.PACK_AB R173, R176, R173 ;  /* 0x000000adb0ad723e */ /* 0x000fc600000000ff */
[----:B--2---:R-:W-:-:S04]  /*7320*/  FADD.FTZ R9, R175, R8 ;  /* 0x00000008af097221 */ /* 0x004fc80000010000 */
[C---:B0-----:R-:W-:Y:S01]  /*7330*/  FADD.FTZ R0, R178.reuse, R9 ;  /* 0x00000009b2007221 */ /* 0x041fe20000010000 */
[----:B------:R-:W-:Y:S01]  /*7340*/  F2FP.F16.F32.PACK_AB R175, R178, R175 ;  /* 0x000000afb2af723e */ /* 0x000fe200000000ff */
[----:B------:R-:W-:Y:S06]  /*7350*/  @!P0 BRA `(.L_x_11580) ;  /* 0x0000000000048947 */ /* 0x000fec0003800000 */
[----:B------:R-:W-:Y:S01]  /*7360*/  BPT.TRAP 0x1 ;  /* 0x000000040000795c */ /* 0x000fe20000300000 */
.L_x_11580:
[----:B------:R0:W2:Y:S01]  /*7370*/  SYNCS.PHASECHK.TRANS64.TRYWAIT P1, [UR25+0x22850], R7 ;  /* 0x02285007ff0075a7 */ /* 0x0000a20008020159 */
[----:B------:R-:W-:Y:S05]  /*7380*/  @!P0 BRA `(.L_x_11581) ;  /* 0x0000000000048947 */ /* 0x000fea0003800000 */
[----:B------:R-:W-:Y:S01]  /*7390*/  BPT.TRAP 0x1 ;  /* 0x000000040000795c */ /* 0x000fe20000300000 */
.L_x_11581:
[----:B------:R-:W-:Y:S01]  /*73a0*/  VIADD R8, R215, 0x8 ;  /* 0x00000008d7087836 */ /* 0x000fe20000000000 */
[----:B--2---:R-:W-:Y:S06]  /*73b0*/  @P1 BRA `(.L_x_11582) ;  /* 0x0000000000081947 */ /* 0x004fec0003800000 */
[----:B------:R-:W2:Y:S02]  /*73c0*/  SYNCS.PHASECHK.TRANS64.TRYWAIT P1, [UR25+0x22850], R7 ;  /* 0x02285007ff0075a7 */ /* 0x000ea40008020159 */
[----:B--2---:R-:W-:Y:S05]  /*73d0*/  @!P1 BRA `(.L_x_11583) ;  /* 0x000000e400909947 */ /* 0x004fea0003800000 */
.L_x_11582:
        /* <DEDUP_REMOVED lines=39> */
.L_x_11584:
        /* <DEDUP_REMOVED lines=8> */
.L_x_11566:
[----:B------:R-:W-:Y:S01]  /*76d0*/  ISETP.NE.AND P2, PT, R206, 0x1, PT ;  /* 0x00000001ce00780c */ /* 0x000fe20003f45270 */
[----:B------:R-:W-:Y:S01]  /*76e0*/  UIADD3 UR10, UR43, 0x7f, URZ ;  /* 0x0000007f2b0a7890 */ /* 0x000fe2000fffe03f */
[----:B--2---:R-:W-:Y:S02]  /*76f0*/  IADD3 R10, R18, 0x1, -R17 ;  /* 0x00000001120a7810 */ /* 0x004fe40007ffe811 */
[----:B------:R-:W-:-:S09]  /*7700*/  LOP3.LUT P1, RZ, R16, 0x80000, RZ, 0xc0, !PT ;  /* 0x0008000010ff7812 */ /* 0x000fd2000782c0ff */
[----:B01----:R-:W0:Y:S08]  /*7710*/  @P2 LDC R7, c[0x0][0x44c] ;  /* 0x00011300ff072b82 */ /* 0x003e300000000800 */
[----:B------:R-:W1:Y:S01]  /*7720*/  @P2 LDC R9, c[0x0][0x450] ;  /* 0x00011400ff092b82 */ /* 0x000e620000000800 */
[----:B0-----:R-:W-:-:S04]  /*7730*/  @P2 IMAD.HI.U32 R8, R7, UR10, RZ ;  /* 0x0000000a07082c27 */ /* 0x001fc8000f8e00ff */
[----:B------:R-:W-:Y:S01]  /*7740*/  IMAD.U32 R7, RZ, RZ, UR10 ;  /* 0x0000000aff077e24 */ /* 0x000fe2000f8e00ff */
[----:B-1----:R-:W-:-:S05]  /*7750*/  @P2 SHF.R.U32.HI R7, RZ, R9, R8 ;  /* 0x00000009ff072219 */ /* 0x002fca0000011608 */
        /* <DEDUP_REMOVED lines=16> */
.L_x_11587:
[----:B------:R-:W-:Y:S02]  /*7860*/  ULDC UR15, c[0x0][0x9e4] ;  /* 0x00027900000f7ab9 */ /* 0x000fe40000000800 */
[----:B------:R-:W-:-:S11]  /*7870*/  UISETP.NE.AND UP0, UPT, UR15, 0x1, UPT ;  /* 0x000000010f00788c */ /* 0x000fd6000bf05270 */
[----:B------:R-:W-:Y:S02]  /*7880*/  @UP0 ULDC.64 UR18, c[0x0][0x9e8] ;  /* 0x00027a0000120ab9 */ /* 0x000fe40000000a00 */
[----:B------:R-:W-:-:S04]  /*7890*/  UIMAD.WIDE.U32 UR10, UR7, UR18, URZ ;  /* 0x00000012070a72a5 */ /* 0x000fc8000f8e003f */
[----:B------:R-:W-:-:S12]  /*78a0*/  @UP0 USHF.R.U32.HI UR7, URZ, UR19, UR11 ;  /* 0x000000133f070299 */ /* 0x000fd8000801160b */
.L_x_11588:
[----:B------:R-:W-:-:S04]  /*78b0*/  UIMAD UR7, UR7, UR15, URZ ;  /* 0x0000000f070772a4 */ /* 0x000fc8000f8e023f */
[----:B------:R-:W-:-:S04]  /*78c0*/  UISETP.LT.AND UP0, UPT, UR14, UR7, UPT ;  /* 0x000000070e00728c */ /* 0x000fc8000bf01270 */
[----:B------:R-:W-:-:S12]  /*78d0*/  USEL UR14, UR14, UR7, !UP0 ;  /* 0x000000070e0e7287 */ /* 0x000fd8000c000000 */
.L_x_11586:
        /* <DEDUP_REMOVED lines=12> */
.L_x_11600:
[----:B------:R-:W-:Y:S01]  /*79a0*/  UIADD3 UR38, UR38, 0x1, URZ ;  /* 0x0000000126267890 */ /* 0x000fe2000fffe03f */
[C---:B------:R-:W-:Y:S01]  /*79b0*/  ISETP.GT.AND P1, PT, R8.reuse, UR7, PT ;  /* 0x0000000708007c0c */ /* 0x040fe2000bf24270 */
[----:B------:R-:W-:Y:S02]  /*79c0*/  VIADD R8, R8, 0xffffffff ;  /* 0xffffffff08087836 */ /* 0x000fe40000000000 */
[----:B------:R-:W-:-:S04]  /*79d0*/  UISETP.NE.AND UP0, UPT, UR38, 0x2, UPT ;  /* 0x000000022600788c */ /* 0x000fc8000bf05270 */
[----:B------:R-:W-:Y:S02]  /*79e0*/  USEL UR10, URZ, 0x1, UP0 ;  /* 0x000000013f0a7887 */ /* 0x000fe40008000000 */
[----:B------:R-:W-:Y:S02]  /*79f0*/  USEL UR38, UR38, URZ, UP0 ;  /* 0x0000003f26267287 */ /* 0x000fe40008000000 */
[----:B------:R-:W-:Y:S01]  /*7a00*/  ULOP3.LUT UR37, UR37, UR10, URZ, 0x3c, !UPT ;  /* 0x0000000a25257292 */ /* 0x000fe2000f8e3c3f */
[----:B0-----:R-:W-:Y:S11]  /*7a10*/  @!P0 BRA `(.L_x_11590) ;  /* 0x0000000000048947 */ /* 0x001ff60003800000 */
[----:B------:R-:W-:Y:S01]  /*7a20*/  BPT.TRAP 0x1 ;  /* 0x000000040000795c */ /* 0x000fe20000300000 */
.L_x_11590:
        /* <DEDUP_REMOVED lines=9> */
.L_x_11591:
[----:B-1----:R-:W-:Y:S05]  /*7ac0*/  @P2 BRA `(.L_x_11592) ;  /* 0x0000000000082947 */ /* 0x002fea0003800000 */
[----:B------:R-:W1:Y:S02]  /*7ad0*/  SYNCS.PHASECHK.TRANS64.TRYWAIT P2, [UR25+0x22830], R6 ;  /* 0x02283006ff0075a7 */ /* 0x000e640008040159 */
[----:B-1----:R-:W-:Y:S05]  /*7ae0*/  @!P2 BRA `(.L_x_11593) ;  /* 0x000000dc00e4a947 */ /* 0x002fea0003800000 */
.L_x_11592:
        /* <DEDUP_REMOVED lines=26> */
.L_x_11594:
        /* <DEDUP_REMOVED lines=63> */
[----:B------:R-:W2:Y:S01]  /*8080*/  MUFU.EX2 R7, R7 ;  /* 0x0000000700077308 */ /* 0x000ea20000000800 */
        /* <DEDUP_REMOVED lines=11> */
[----:B------:R-:W-:Y:S01]  /*8140*/  FFMA.FTZ R196, R196, UR6, -R10 ;  /* 0x00000006c4c47c23 */ /* 0x000fe2000801080a */
[----:B------:R-:W-:-:S03]  /*8150*/  FMNMX.FTZ R12, R190, R5, !PT ;  /* 0x00000005be0c7209 */ /* 0x000fc60007810000 */
[----:B------:R-:W4:Y:S01]  /*8160*/  MUFU.EX2 R20, R20 ;  /* 0x0000001400147308 */ /* 0x000f220000000800 */
[----:B------:R-:W-:Y:S01]  /*8170*/  FMNMX.FTZ R5, R191, R12, !PT ;  /* 0x0000000cbf057209 */ /* 0x000fe20007810000 */
[-C--:B--2---:R-:W-:Y:S01]  /*8180*/  FMUL.FTZ R24, R24, R7.reuse ;  /* 0x0000000718187220 */ /* 0x084fe20000410000 */
[-C--:B------:R-:W-:Y:S01]  /*8190*/  FMUL.FTZ R25, R25, R7.reuse ;  /* 0x0000000719197220 */ /* 0x080fe20000410000 */
[----:B------:R-:W-:Y:S01]  /*81a0*/  FMUL.FTZ R28, R28, R7 ;  /* 0x000000071c1c7220 */ /* 0x000fe20000410000 */
[----:B------:R-:W-:Y:S01]  /*81b0*/  FMNMX.FTZ R12, R194, R5, !PT ;  /* 0x00000005c20c7209 */ /* 0x000fe20007810000 */
[-C--:B------:R-:W-:Y:S01]  /*81c0*/  FMUL.FTZ R29, R29, R7.reuse ;  /* 0x000000071d1d7220 */ /* 0x080fe20000410000 */
[-C--:B------:R-:W-:Y:S01]  /*81d0*/  FMUL.FTZ R32, R32, R7.reuse ;  /* 0x0000000720207220 */ /* 0x080fe20000410000 */
[----:B------:R-:W2:Y:S01]  /*81e0*/  MUFU.EX2 R21, R21 ;  /* 0x0000001500157308 */ /* 0x000ea20000000800 */
[----:B------:R-:W-:Y:S01]  /*81f0*/  FMNMX.FTZ R5, R195, R12, !PT ;  /* 0x0000000cc3057209 */ /* 0x000fe20007810000 */
[-C--:B------:R-:W-:Y:S01]  /*8200*/  FMUL.FTZ R33, R33, R7.reuse ;  /* 0x0000000721217220 */ /* 0x080fe20000410000 */
[-C--:B------:R-:W-:Y:S01]  /*8210*/  FMUL.FTZ R36, R36, R7.reuse ;  /* 0x0000000724247220 */ /* 0x080fe20000410000 */
[----:B------:R-:W-:Y:S01]  /*8220*/  FMUL.FTZ R37, R37, R7 ;  /* 0x0000000725257220 */ /* 0x000fe20000410000 */
[----:B------:R-:W-:Y:S01]  /*8230*/  FMNMX.FTZ R12, R198, R5, !PT ;  /* 0x00000005c60c7209 */ /* 0x000fe20007810000 */
[-C--:B------:R-:W-:Y:S01]  /*8240*/  FMUL.FTZ R40, R40, R7.reuse ;  /* 0x0000000728287220 */ /* 0x080fe20000410000 */
[-C--:B------:R-:W-:Y:S01]  /*8250*/  FMUL.FTZ R41, R41, R7.reuse ;  /* 0x0000000729297220 */ /* 0x080fe20000410000 */
[----:B------:R-:W5:Y:S01]  /*8260*/  MUFU.EX2 R153, R153 ;  /* 0x0000009900997308 */ /* 0x000f620000000800 */
[----:B------:R-:W-:Y:S01]  /*8270*/  FMNMX.FTZ R12, R199, R12, !PT ;  /* 0x0000000cc70c7209 */ /* 0x000fe20007810000 */
[-C--:B------:R-:W-:Y:S01]  /*8280*/  FMUL.FTZ R44, R44, R7.reuse ;  /* 0x000000072c2c7220 */ /* 0x080fe20000410000 */
[-C--:B------:R-:W-:Y:S01]  /*8290*/  FMUL.FTZ R45, R45, R7.reuse ;  /* 0x000000072d2d7220 */ /* 0x080fe20000410000 */
[-C--:B------:R-:W-:Y:S01]  /*82a0*/  FMUL.FTZ R48, R48, R7.reuse ;  /* 0x0000000730307220 */ /* 0x080fe20000410000 */
[-C--:B------:R-:W-:Y:S01]  /*82b0*/  FMUL.FTZ R49, R49, R7.reuse ;  /* 0x0000000731317220 */ /* 0x080fe20000410000 */
[----:B------:R-:W0:Y:S01]  /*82c0*/  SHFL.BFLY PT, R5, R12, 0x2, 0x1f ;  /* 0x0c401f000c057f89 */ /* 0x000e2200000e0000 */
        /* <DEDUP_REMOVED lines=24> */
[--C-:B------:R-:W-:Y:S01]  /*8450*/  FFMA.FTZ R12, R188, UR6, -R10.reuse ;  /* 0x00000006bc0c7c23 */ /* 0x100fe2000801080a */
[----:B------:R-:W-:Y:S01]  /*8460*/  MUFU.EX2 R161, R161 ;  /* 0x000000a100a17308 */ /* 0x000fe20000000800 */
[----:B------:R-:W-:Y:S01]  /*8470*/  FFMA.FTZ R10, R197, UR6, -R10 ;  /* 0x00000006c50a7c23 */ /* 0x000fe2000801080a */
        /* <DEDUP_REMOVED lines=25> */
[----:B0-----:R-:W-:Y:S01]  /*8610*/  FMNMX.FTZ R5, R11, R184, !PT ;  /* 0x000000b80b057209 */ /* 0x001fe20007810000 */
        /* <DEDUP_REMOVED lines=18> */
[----:B---3--:R-:W-:Y:S01]  /*8740*/  FFMA.FTZ R175, R7, R2, R152 ;  /* 0x0000000207af7223 */ /* 0x008fe20000010098 */
[--C-:B------:R-:W-:Y:S01]  /*8750*/  FFMA.FTZ R159, R166, UR6, -R193.reuse ;  /* 0x00000006a69f7c23 */ /* 0x100fe200080108c1 */
[--C-:B------:R-:W-:Y:S01]  /*8760*/  FFMA.FTZ R188, R167, UR6, -R193.reuse ;  /* 0x00000006a7bc7c23 */ /* 0x100fe200080108c1 */
[----:B------:R-:W-:Y:S01]  /*8770*/  FFMA.FTZ R167, R179, UR6, -R193 ;  /* 0x00000006b3a77c23 */ /* 0x000fe200080108c1 */
[----:B------:R-:W0:Y:S01]  /*8780*/  MUFU.EX2 R184, R184 ;  /* 0x000000b800b87308 */ /* 0x000e220000000800 */
[----:B----4-:R-:W-:Y:S01]  /*8790*/  FADD.FTZ R154, R20, R175 ;  /* 0x000000af149a7221 */ /* 0x010fe20000010000 */
[--C-:B------:R-:W-:Y:S01]  /*87a0*/  FFMA.FTZ R175, R183, UR6, -R193.reuse ;  /* 0x00000006b7af7c23 */ /* 0x100fe200080108c1 */
[--C-:B------:R-:W-:Y:S01]  /*87b0*/  FFMA.FTZ R171, R171, UR6, -R193.reuse ;  /* 0x00000006abab7c23 */ /* 0x100fe200080108c1 */
[--C-:B------:R-:W-:Y:S01]  /*87c0*/  FFMA.FTZ R163, R174, UR6, -R193.reuse ;  /* 0x00000006aea37c23 */ /* 0x100fe200080108c1 */
[----:B--2---:R-:W-:Y:S01]  /*87d0*/  FADD.FTZ R154, R21, R154 ;  /* 0x0000009a159a7221 */ /* 0x004fe20000010000 */
[--C-:B------:R-:W-:Y:S01]  /*87e0*/  FFMA.FTZ R166, R178, UR6, -R193.reuse ;  /* 0x00000006b2a67c23 */ /* 0x100fe200080108c1 */
[--C-:B------:R-:W-:Y:S01]  /*87f0*/  FFMA.FTZ R182, R182, UR6, -R193.reuse ;  /* 0x00000006b6b67c23 */ /* 0x100fe200080108c1 */
[----:B------:R-:W2:Y:S01]  /*8800*/  MUFU.EX2 R155, R155 ;  /* 0x0000009b009b7308 */ /* 0x000ea20000000800 */
[----:B-----5:R-:W-:Y:S01]  /*8810*/  FADD.FTZ R183, R153, R154 ;  /* 0x0000009a99b77221 */ /* 0x020fe20000010000 */
[--C-:B------:R-:W-:Y:S01]  /*8820*/  FFMA.FTZ R190, R190, UR6, -R193.reuse ;  /* 0x00000006bebe7c23 */ /* 0x100fe200080108c1 */
[----:B------:R-:W-:Y:S01]  /*8830*/  FFMA.FTZ R191, R191, UR6, -R193 ;  /* 0x00000006bfbf7c23 */ /* 0x000fe200080108c1 */
[----:B------:R-:W-:Y:S01]  /*8840*/  F2FP.F16.F32.PACK_AB R152, R20, R152 ;  /* 0x000000981498723e */ /* 0x000fe200000000ff */
[----:B-1----:R-:W-:Y:S01]  /*8850*/  FADD.FTZ R154, R156, R183 ;  /* 0x000000b79c9a7221 */ /* 0x002fe20000010000 */
[----:B------:R-:W-:Y:S01]  /*8860*/  F2FP.F16.F32.PACK_AB R156, R157, R156 ;  /* 0x0000009c9d9c723e */ /* 0x000fe200000000ff */
[--C-:B------:R-:W-:Y:S01]  /*8870*/  FFMA.FTZ R194, R194, UR6, -R193.reuse ;  /* 0x00000006c2c27c23 */ /* 0x100fe200080108c1 */
[----:B------:R-:W1:Y:S01]  /*8880*/  MUFU.EX2 R185, R185 ;  /* 0x000000b900b97308 */ /* 0x000e620000000800 */
[----:B0-----:R-:W-:Y:S01]  /*8890*/  FFMA.FTZ R2, R9, R0, R184 ;  /* 0x0000000009027223 */ /* 0x001fe200000100b8 */
[----:B------:R-:W-:Y:S01]  /*88a0*/  FADD.FTZ R154, R157, R154 ;  /* 0x0000009a9d9a7221 */ /* 0x000fe20000010000 */
[--C-:B------:R-:W-:Y:S01]  /*88b0*/  FFMA.FTZ R195, R195, UR6, -R193.reuse ;  /* 0x00000006c3c37c23 */ /* 0x100fe200080108c1 */
[--C-:B------:R-:W-:Y:S01]  /*88c0*/  FFMA.FTZ R198, R198, UR6, -R193.reuse ;  /* 0x00000006c6c67c23 */ /* 0x100fe200080108c1 */
[-C--:B------:R-:W-:Y:S01]  /*88d0*/  FMUL.FTZ R144, R144, R7.reuse ;  /* 0x0000000790907220 */ /* 0x080fe20000410000 */
[----:B------:R-:W-:Y:S01]  /*88e0*/  FADD.FTZ R154, R15, R154 ;  /* 0x0000009a0f9a7221 */ /* 0x000fe20000010000 */
[-C--:B------:R-:W-:Y:S01]  /*88f0*/  FMUL.FTZ R145, R145, R7.reuse ;  /* 0x0000000791917220 */ /* 0x080fe20000410000 */
[----:B------:R-:W0:Y:S01]  /*8900*/  MUFU.EX2 R192, R192 ;  /* 0x000000c000c07308 */ /* 0x000e220000000800 */
[----:B--2---:R-:W-:Y:S01]  /*8910*/  FADD.FTZ R2, R155, R2 ;  /* 0x000000029b027221 */ /* 0x004fe20000010000 */
[-C--:B------:R-:W-:Y:S01]  /*8920*/  FMUL.FTZ R148, R148, R7.reuse ;  /* 0x0000000794947220 */ /* 0x080fe20000410000 */
[----:B------:R-:W-:Y:S01]  /*8930*/  FMUL.FTZ R149, R149, R7 ;  /* 0x0000000795957220 */ /* 0x000fe20000410000 */
[-C--:B------:R-:W-:Y:S01]  /*8940*/  FMUL.FTZ R26, R26, R9.reuse ;  /* 0x000000091a1a7220 */ /* 0x080fe20000410000 */
[-C--:B------:R-:W-:Y:S01]  /*8950*/  FMUL.FTZ R27, R27, R9.reuse ;  /* 0x000000091b1b7220 */ /* 0x080fe20000410000 */
[-C--:B------:R-:W-:Y:S01]  /*8960*/  FMUL.FTZ R30, R30, R9.reuse ;  /* 0x000000091e1e7220 */ /* 0x080fe20000410000 */
[-C--:B------:R-:W-:Y:S01]  /*8970*/  FMUL.FTZ R31, R31, R9.reuse ;  /* 0x000000091f1f7220 */ /* 0x080fe20000410000 */
[----:B------:R-:W2:Y:S01]  /*8980*/  MUFU.EX2 R158, R158 ;  /* 0x0000009e009e7308 */ /* 0x000ea20000000800 */
[----:B-1----:R-:W-:Y:S01]  /*8990*/  FADD.FTZ R179, R185, R2 ;  /* 0x00000002b9b37221 */ /* 0x002fe20000010000 */
[----:B------:R-:W-:Y:S01]  /*89a0*/  FFMA.FTZ R2, R186, UR6, -R193 ;  /* 0x00000006ba027c23 */ /* 0x000fe200080108c1 */
[-C--:B------:R-:W-:Y:S01]  /*89b0*/  FMUL.FTZ R34, R34, R9.reuse ;  /* 0x0000000922227220 */ /* 0x080fe20000410000 */
[-C--:B------:R-:W-:Y:S01]  /*89c0*/  FMUL.FTZ R35, R35, R9.reuse ;  /* 0x0000000923237220 */ /* 0x080fe20000410000 */
[-C--:B------:R-:W-:Y:S01]  /*89d0*/  FMUL.FTZ R38, R38, R9.reuse ;  /* 0x0000000926267220 */ /* 0x080fe20000410000 */
[-C--:B------:R-:W-:Y:S01]  /*89e0*/  FMUL.FTZ R39, R39, R9.reuse ;  /* 0x0000000927277220 */ /* 0x080fe20000410000 */
[-C--:B------:R-:W-:Y:S01]  /*89f0*/  FMUL.FTZ R42, R42, R9.reuse ;  /* 0x000000092a2a7220 */ /* 0x080fe20000410000 */
[----:B------:R-:W1:Y:S01]  /*8a00*/  MUFU.EX2 R189, R189 ;  /* 0x000000bd00bd7308 */ /* 0x000e620000000800 */
[----:B0-----:R-:W-:Y:S01]  /*8a10*/  FADD.FTZ R197, R192, R179 ;  /* 0x000000b3c0c57221 */ /* 0x001fe20000010000 */
[--C-:B------:R-:W-:Y:S01]  /*8a20*/  FFMA.FTZ R179, R187, UR6, -R193.reuse ;  /* 0x00000006bbb37c23 */ /* 0x100fe200080108c1 */
[----:B------:R-:W-:Y:S01]  /*8a30*/  FADD.FTZ R187, R161, R154 ;  /* 0x0000009aa1bb7221 */ /* 0x000fe20000010000 */
[----:B------:R-:W-:Y:S01]  /*8a40*/  FFMA.FTZ R193, R199, UR6, -R193 ;  /* 0x00000006c7c17c23 */ /* 0x000fe200080108c1 */
[-C--:B------:R-:W-:Y:S01]  /*8a50*/  FMUL.FTZ R43, R43, R9.reuse ;  /* 0x000000092b2b7220 */ /* 0x080fe20000410000 */
[-C--:B------:R-:W-:Y:S01]  /*8a60*/  FMUL.FTZ R46, R46, R9.reuse ;  /* 0x000000092e2e7220 */ /* 0x080fe20000410000 */
[----:B------:R-:W-:Y:S01]  /*8a70*/  FADD.FTZ R154, R160, R187 ;  /* 0x000000bba09a7221 */ /* 0x000fe20000010000 */
[----:B------:R-:W0:Y:S01]  /*8a80*/  MUFU.EX2 R159, R159 ;  /* 0x0000009f009f7308 */ /* 0x000e220000000800 */
[----:B--2---:R-:W-:Y:S01]  /*8a90*/  FADD.FTZ R174, R158, R197 ;  /* 0x000000c59eae7221 */ /* 0x004fe20000010000 */
[----:B------:R-:W-:Y:S01]  /*8aa0*/  F2FP.F16.F32.PACK_AB R160, R165, R160 ;  /* 0x000000a0a5a0723e */ /* 0x000fe200000000ff */
        /* <DEDUP_REMOVED lines=8> */
[----:B------:R-:W-:Y:S01]  /*8b30*/  FMUL.FTZ R58, R58, R9 ;  /* 0x000000093a3a7220 */ /* 0x000fe20000410000 */
[----:B------:R-:W-:Y:S01]  /*8b40*/  F2FP.F16.F32.PACK_AB R158, R161, R15 ;  /* 0x0000000fa19e723e */ /* 0x000fe200000000ff */
        /* <DEDUP_REMOVED lines=20> */
[----:B-1----:R-:W-:Y:S01]  /*8c90*/  FADD.FTZ R174, R162, R183 ;  /* 0x000000b7a2ae7221 */ /* 0x002fe20000010000 */
[----:B------:R-:W-:Y:S01]  /*8ca0*/  FADD.FTZ R183, R165, R154 ;  /* 0x0000009aa5b77221 */ /* 0x000fe20000010000 */
[----:B------:R-:W-:Y:S01]  /*8cb0*/  F2FP.F16.F32.PACK_AB R154, R153, R21 ;  /* 0x00000015999a723e */ /* 0x000fe200000000ff */
[----:B------:R-:W-:Y:S01]  /*8cc0*/  FMUL.FTZ R87, R87, R9 ;  /* 0x0000000957577220 */ /* 0x000fe20000410000 */
[----:B------:R-:W-:Y:S01]  /*8cd0*/  F2FP.F16.F32.PACK_AB R153, R155, R184 ;  /* 0x000000b89b99723e */ /* 0x000fe200000000ff */
[----:B------:R-:W-:Y:S01]  /*8ce0*/  FADD.FTZ R178, R14, R183 ;  /* 0x000000b70eb27221 */ /* 0x000fe20000010000 */
[----:B------:R-:W-:Y:S01]  /*8cf0*/  F2FP.F16.F32.PACK_AB R155, R192, R185 ;  /* 0x000000b9c09b723e */ /* 0x000fe200000000ff */
[----:B------:R-:W1:Y:S01]  /*8d00*/  MUFU.EX2 R170, R170 ;  /* 0x000000aa00aa7308 */ /* 0x000e620000000800 */
[----:B0-----:R-:W-:Y:S01]  /*8d10*/  FADD.FTZ R174, R171, R174 ;  /* 0x000000aeabae7221 */ /* 0x001fe20000010000 */
[----:B------:R-:W-:Y:S01]  /*8d20*/  FADD.FTZ R183, R169, R178 ;  /* 0x000000b2a9b77221 */ /* 0x000fe20000010000 */
[----:B------:R-:W-:Y:S01]  /*8d30*/  F2FP.F16.F32.PACK_AB R161, R171, R162 ;  /* 0x000000a2aba1723e */ /* 0x000fe200000000ff */
[-C--:B------:R-:W-:Y:S01]  /*8d40*/  FMUL.FTZ R90, R90, R9.reuse ;  /* 0x000000095a5a7220 */ /* 0x080fe20000410000 */
[----:B------:R-:W-:Y:S01]  /*8d50*/  F2FP.F16.F32.PACK_AB R162, R169, R14 ;  /* 0x0000000ea9a2723e */ /* 0x000fe200000000ff */
        /* <DEDUP_REMOVED lines=43> */
[C---:B0-----:R-:W-:Y:S01]  /*9010*/  FADD.FTZ R15, R167.reuse, R178 ;  /* 0x000000b2a70f7221 */ /* 0x041fe20000010000 */
[----:B------:R-:W-:Y:S01]  /*9020*/  F2FP.F16.F32.PACK_AB R165, R167, R166 ;  /* 0x000000a6a7a5723e */ /* 0x000fe200000000ff */
[----:B------:R-:W-:-:S05]  /*9030*/  FMUL.FTZ R151, R151, R9 ;  /* 0x0000000997977220 */ /* 0x000fca0000410000 */
        /* <DEDUP_REMOVED lines=43> */
[----:B0-----:R-:W-:-:S04]  /*92f0*/  FADD.FTZ R0, R198, R13 ;  /* 0x0000000dc6007221 */ /* 0x001fc80000010000 */
[C---:B--2---:R-:W-:Y:S01]  /*9300*/  FADD.FTZ R0, R175.reuse, R0 ;  /* 0x00000000af007221 */ /* 0x044fe20000010000 */
[----:B------:R-:W-:Y:S01]  /*9310*/  F2FP.F16.F32.PACK_AB R175, R175, R198 ;  /* 0x000000c6afaf723e */ /* 0x000fe200000000ff */
[C---:B-1----:R-:W-:Y:S01]  /*9320*/  FADD.FTZ R2, R10.reuse, R15 ;  /* 0x0000000f0a027221 */ /* 0x042fe20000010000 */
[----:B------:R-:W-:Y:S01]  /*9330*/  F2FP.F16.F32.PACK_AB R174, R10, R11 ;  /* 0x0000000b0aae723e */ /* 0x000fe200000000ff */
[----:B------:R-:W-:Y:S06]  /*9340*/  @!P0 BRA `(.L_x_11595) ;  /* 0x0000000000048947 */ /* 0x000fec0003800000 */
[----:B------:R-:W-:Y:S01]  /*9350*/  BPT.TRAP 0x1 ;  /* 0x000000040000795c */ /* 0x000fe20000300000 */
.L_x_11595:
[----:B------:R0:W1:Y:S01]  /*9360*/  SYNCS.PHASECHK.TRANS64.TRYWAIT P2, [UR25+0x22850], R6 ;  /* 0x02285006ff0075a7 */ /* 0x0000620008040159 */
[----:B------:R-:W-:Y:S05]  /*9370*/  @!P0 BRA `(.L_x_11596) ;  /* 0x0000000000048947 */ /* 0x000fea0003800000 */
[----:B------:R-:W-:Y:S01]  /*9380*/  BPT.TRAP 0x1 ;  /* 0x000000040000795c */ /* 0x000fe20000300000 */
.L_x_11596:
[----:B------:R-:W-:Y:S01]  /*9390*/  VIADD R7, R215, 0x8 ;  /* 0x00000008d7077836 */ /* 0x000fe20000000000 */
[----:B-1----:R-:W-:Y:S06]  /*93a0*/  @P2 BRA `(.L_x_11597) ;  /* 0x0000000000082947 */ /* 0x002fec0003800000 */
[----:B------:R-:W1:Y:S02]  /*93b0*/  SYNCS.PHASECHK.TRANS64.TRYWAIT P2, [UR25+0x22850], R6 ;  /* 0x02285006ff0075a7 */ /* 0x000e640008040159 */
[----:B-1----:R-:W-:Y:S05]  /*93c0*/  @!P2 BRA `(.L_x_11598) ;  /* 0x000000c400c4a947 */ /* 0x002fea0003800000 */
.L_x_11597:
        /* <DEDUP_REMOVED lines=39> */
.L_x_11599:
[----:B------:R-:W-:Y:S01]  /*9640*/  UIADD3 UR25, UR25, 0x22860, URZ ;  /* 0x0002286019197890 */ /* 0x000fe2000fffe03f */
[----:B-1----:R-:W-:Y:S02]  /*9650*/  IMAD.MOV.U32 R9, RZ, RZ, R5 ;  /* 0x000000ffff097224 */ /* 0x002fe400078e0005 */
[----:B------:R-:W-:Y:S01]  /*9660*/  IMAD.MOV.U32 R7, RZ, RZ, R4 ;  /* 0x000000ffff077224 */ /* 0x000fe200078e0004 */
[----:B------:R-:W-:-:S09]  /*9670*/  UPRMT UR25, UR24, 0x654, UR25 ;  /* 0x0000065418197896 */ /* 0x000fd20008000019 */
[----:B------:R-:W-:Y:S01]  /*9680*/  SYNCS.ARRIVE.TRANS64.RED.A1T0 RZ, [UR25], RZ ;  /* 0x000000ffffff79a7 */ /* 0x000fe20008100419 */
[----:B------:R-:W-:Y:S05]  /*9690*/  @P1 BRA `(.L_x_11600) ;  /* 0xffffffe000c01947 */ /* 0x000fea000383ffff */
[----:B0-----:R-:W-:-:S07]  /*96a0*/  IMAD.MOV.U32 R6, RZ, RZ, R8 ;  /* 0x000000ffff067224 */ /* 0x001fce00078e0008 */
.L_x_11589:
        /* <DEDUP_REMOVED lines=8> */
.L_x_11620:
[----:B------:R-:W-:-:S04]  /*9730*/  UIADD3 UR38, UR38, 0x1, URZ ;  /* 0x0000000126267890 */ /* 0x000fc8000fffe03f */
[----:B------:R-:W-:-:S04]  /*9740*/  UISETP.NE.AND UP0, UPT, UR38, 0x2, UPT ;  /* 0x000000022600788c */ /* 0x000fc8000bf05270 */
[----:B------:R-:W-:Y:S02]  /*9750*/  USEL UR7, URZ, 0x1, UP0 ;  /* 0x000000013f077887 */ /* 0x000fe40008000000 */
[----:B------:R-:W-:Y:S02]  /*9760*/  USEL UR38, UR38, URZ, UP0 ;  /* 0x0000003f26267287 */ /* 0x000fe40008000000 */
[----:B------:R-:W-:Y:S01]  /*9770*/  ULOP3.LUT UR37, UR37, UR7, URZ, 0x3c, !UPT ;  /* 0x0000000725257292 */ /* 0x000fe2000f8e3c3f */
[----:B012---:R-:W-:Y:S11]  /*9780*/  @!P0 BRA `(.L_x_11602) ;  /* 0x0000000000048947 */ /* 0x007ff60003800000 */
[----:B------:R-:W-:Y:S01]  /*9790*/  BPT.TRAP 0x1 ;  /* 0x000000040000795c */ /* 0x000fe20000300000 */
.L_x_11602:
        /* <DEDUP_REMOVED lines=9> */
.L_x_11603:
[----:B-1----:R-:W-:Y:S05]  /*9830*/  @P1 BRA `(.L_x_11604) ;  /* 0x0000000000081947 */ /* 0x002fea0003800000 */
[----:B------:R-:W1:Y:S02]  /*9840*/  SYNCS.PHASECHK.TRANS64.TRYWAIT P1, [UR24+0x22830], R7 ;  /* 0x02283007ff0075a7 */ /* 0x000e640008020158 */
[----:B-1----:R-:W-:Y:S05]  /*9850*/  @!P1 BRA `(.L_x_11605) ;  /* 0x000000c000b89947 */ /* 0x002fea0003800000 */
.L_x_11604:
        /* <DEDUP_REMOVED lines=26> */
.L_x_11606:
[----:B------:R-:W-:Y:S01]  /*9a00*/  ISETP.NE.AND P2, PT, R206, 0x1, PT ;  /* 0x00000001ce00780c */ /* 0x000fe20003f45270 */
[----:B------:R-:W-:Y:S01]  /*9a10*/  VIADD R20, R23, UR43 ;  /* 0x0000002b17147c36 */ /* 0x000fe20008000000 */
[----:B------:R-:W-:Y:S01]  /*9a20*/  UIADD3 UR10, UR24, 0x22840, URZ ;  /* 0x00022840180a7890 */ /* 0x000fe2000fffe03f */
[----:B------:R-:W-:Y:S01]  /*9a30*/  IMAD R10, R6, -0x60, RZ ;  /* 0xffffffa0060a7824 */ /* 0x000fe200078e02ff */
[----:B------:R-:W-:Y:S02]  /*9a40*/  LOP3.LUT P1, RZ, R16, 0x80000, RZ, 0xc0, !PT ;  /* 0x0008000010ff7812 */ /* 0x000fe4000782c0ff */
[----:B------:R-:W-:-:S07]  /*9a50*/  UPRMT UR10, UR7, 0x654, UR10 ;  /* 0x00000654070a7896 */ /* 0x000fce000800000a */
[----:B------:R-:W3:Y:S08]  /*9a60*/  @P2 LDC R5, c[0x0][0x44c] ;  /* 0x00011300ff052b82 */ /* 0x000ef00000000800 */
[----:B-1----:R-:W1:Y:S01]  /*9a70*/  @P2 LDC R4, c[0x0][0x450] ;  /* 0x00011400ff042b82 */ /* 0x002e620000000800 */
[----:B------:R-:W-:Y:S01]  /*9a80*/  SYNCS.ARRIVE.TRANS64.RED.A1T0 RZ, [UR10], RZ ;  /* 0x000000ffffff79a7 */ /* 0x000fe2000810040a */
[----:B------:R-:W-:Y:S01]  /*9a90*/  ULOP3.LUT UR10, URZ, UR26, URZ, 0x33, !UPT ;  /* 0x0000001a3f0a7292 */ /* 0x000fe2000f8e333f */
[----:B---3--:R-:W-:-:S05]  /*9aa0*/  @P2 IMAD.HI.U32 R5, R20, R5, RZ ;  /* 0x0000000514052227 */ /* 0x008fca00078e00ff */
[----:B-1----:R-:W-:Y:S01]  /*9ab0*/  @P2 SHF.R.U32.HI R20, RZ, R4, R5 ;  /* 0x00000004ff142219 */ /* 0x002fe20000011605 */
[----:B------:R-:W-:-:S04]  /*9ac0*/  VIADD R4, R10, 0x1 ;  /* 0x000000010a047836 */ /* 0x000fc80000000000 */
[----:B------:R-:W1:Y:S01]  /*9ad0*/  SHFL.IDX PT, R11, R20, RZ, 0x1c1f ;  /* 0x001c1fff140b7589 */ /* 0x000e6200000e0000 */
[----:B------:R-:W-:-:S05]  /*9ae0*/  IMAD R4, R19, -0x2, R4 ;  /* 0xfffffffe13047824 */ /* 0x000fca00078e0204 */
[----:B------:R-:W-:-:S05]  /*9af0*/  IADD3 R4, -R17, R4, R18 ;  /* 0x0000000411047210 */ /* 0x000fca0007ffe112 */
[C---:B------:R-:W-:Y:S02]  /*9b00*/  VIADD R15, R4.reuse, UR27 ;  /* 0x0000001b040f7c36 */ /* 0x040fe40008000000 */
[----:B------:R-:W-:Y:S02]  /*9b10*/  VIADD R14, R4, UR10 ;  /* 0x0000000a040e7c36 */ /* 0x000fe40008000000 */
[----:B-1----:R-:W-:Y:S02]  /*9b20*/  IMAD.IADD R13, R15, 0x1, R11 ;  /* 0x000000010f0d7824 */ /* 0x002fe400078e020b */
        /* <DEDUP_REMOVED lines=14> */
.L_x_11609:
[----:B------:R-:W-:-:S05]  /*9c10*/  IMAD.U32 R21, RZ, RZ, UR25 ;  /* 0x00000019ff157e24 */ /* 0x000fca000f8e00ff */
[----:B------:R-:W-:-:S13]  /*9c20*/  ISETP.NE.AND P1, PT, R21, 0x1, PT ;  /* 0x000000011500780c */ /* 0x000fda0003f25270 */
[----:B------:R-:W1:Y:S02]  /*9c30*/  @P1 LDC.64 R4, c[0x0][0x9e8] ;  /* 0x00027a00ff041b82 */ /* 0x000e640000000a00 */
[----:B-1----:R-:W-:-:S05]  /*9c40*/  @P1 IMAD.HI.U32 R4, R11, R4, RZ ;  /* 0x000000040b041227 */ /* 0x002fca00078e00ff */
[----:B------:R-:W-:-:S07]  /*9c50*/  @P1 SHF.R.U32.HI R11, RZ, R5, R4 ;  /* 0x00000005ff0b1219 */ /* 0x000fce0000011604 */
.L_x_11610:
[----:B------:R-:W-:Y:S05]  /*9c60*/  BSYNC B0 ;  /* 0x0000000000007941 */ /* 0x000fea0003800000 */
.L_x_11608:
[----:B------:R-:W-:-:S04]  /*9c70*/  IMAD R4, R19, -0x2, R10 ;  /* 0xfffffffe13047824 */ /* 0x000fc800078e020a */
[----:B------:R-:W-:-:S05]  /*9c80*/  IMAD R4, R11, R21, R4 ;  /* 0x000000150b047224 */ /* 0x000fca00078e0204 */
[----:B------:R-:W-:Y:S02]  /*9c90*/  VIADDMNMX R13, R4, R21, R13, PT ;  /* 0x00000015040d7246 */ /* 0x000fe4000380010d */
[----:B------:R-:W-:-:S07]  /*9ca0*/  VIMNMX R12, R12, R4, !PT ;  /* 0x000000040c0c7248 */ /* 0x000fce0007fe0100 */
.L_x_11607:
        /* <DEDUP_REMOVED lines=133> */
[----:B------:R-:W1:Y:S02]  /*a500*/  SHFL.IDX PT, R13, R20, 0x1, 0x1c1f ;  /* 0x003c1f00140d7f89 */ /* 0x000e6400000e0000 */
[----:B------:R-:W-:Y:S02]  /*a510*/  FSEL R197, R197, -INF , !P6 ;  /* 0xff800000c5c57808 */ /* 0x000fe40007000000 */
[----:B------:R-:W-:Y:S01]  /*a520*/  LOP3.LUT P6, RZ, R16, 0x80000, RZ, 0xc0, !PT ;  /* 0x0008000010ff7812 */ /* 0x000fe200078cc0ff */
[--C-:B-1----:R-:W-:Y:S02]  /*a530*/  IMAD.IADD R15, R15, 0x1, R13.reuse ;  /* 0x000000010f0f7824 */ /* 0x102fe400078e020d */
        /* <DEDUP_REMOVED lines=14> */
.L_x_11613:
[----:B------:R-:W-:-:S05]  /*a620*/  IMAD.U32 R12, RZ, RZ, UR25 ;  /* 0x00000019ff0c7e24 */ /* 0x000fca000f8e00ff */
[----:B------:R-:W-:-:S13]  /*a630*/  ISETP.NE.AND P6, PT, R12, 0x1, PT ;  /* 0x000000010c00780c */ /* 0x000fda0003fc5270 */
[----:B------:R-:W1:Y:S02]  /*a640*/  @P6 LDC.64 R4, c[0x0][0x9e8] ;  /* 0x00027a00ff046b82 */ /* 0x000e640000000a00 */
[----:B-1----:R-:W-:-:S05]  /*a650*/  @P6 IMAD.HI.U32 R4, R13, R4, RZ ;  /* 0x000000040d046227 */ /* 0x002fca00078e00ff */
[----:B------:R-:W-:-:S07]  /*a660*/  @P6 SHF.R.U32.HI R13, RZ, R5, R4 ;  /* 0x00000005ff0d6219 */ /* 0x000fce0000011604 */
.L_x_11614:
[----:B------:R-:W-:Y:S05]  /*a670*/  BSYNC B0 ;  /* 0x0000000000007941 */ /* 0x000fea0003800000 */
.L_x_11612:
[----:B------:R-:W-:-:S04]  /*a680*/  IMAD R10, R19, -0x2, R10 ;  /* 0xfffffffe130a7824 */ /* 0x000fc800078e020a */
[----:B------:R-:W-:-:S05]  /*a690*/  IMAD R13, R13, R12, R10 ;  /* 0x0000000c0d0d7224 */ /* 0x000fca00078e020a */
[----:B------:R-:W-:Y:S02]  /*a6a0*/  VIADDMNMX R15, R13, R12, R15, PT ;  /* 0x0000000c0d0f7246 */ /* 0x000fe4000380010f */
[----:B------:R-:W-:-:S07]  /*a6b0*/  VIMNMX R14, R14, R13, !PT ;  /* 0x0000000d0e0e7248 */ /* 0x000fce0007fe0100 */
.L_x_11611:
        /* <DEDUP_REMOVED lines=60> */
[----:B------:R-:W1:Y:S01]  /*aa80*/  SHFL.BFLY PT, R4, R5, 0x2, 0x1f ;  /* 0x0c401f0005047f89 */ /* 0x000e6200000e0000 */
        /* <DEDUP_REMOVED lines=14> */
[----:B-1----:R-:W-:Y:S02]  /*ab70*/  FMNMX.FTZ R12, R5, R4, !PT ;  /* 0x00000004050c7209 */ /* 0x002fe40007810000 */
[C---:B------:R-:W-:Y:S02]  /*ab80*/  ISETP.GT.AND P1, PT, R14.reuse, 0x30, !P1 ;  /* 0x000000300e00780c */ /* 0x040fe40004f24270 */
[----:B------:R-:W-:Y:S01]  /*ab90*/  ISETP.GT.AND P4, PT, R14, 0x51, !P4 ;  /* 0x000000510e00780c */ /* 0x000fe20006784270 */
[----:B------:R-:W1:Y:S01]  /*aba0*/  SHFL.BFLY PT, R13, R12, 0x1, 0x1f ;  /* 0x0c201f000c0d7f89 */ /* 0x000e6200000e0000 */
        /* <DEDUP_REMOVED lines=13> */
[----:B-1----:R-:W-:-:S02]  /*ac80*/  FMNMX.FTZ R4, R12, R13, !PT ;  /* 0x0000000d0c047209 */ /* 0x002fc40007810000 */
        /* <DEDUP_REMOVED lines=69> */
[----:B-1----:R-:W-:Y:S01]  /*b0e0*/  FFMA.FTZ R169, R184, UR6, -R10 ;  /* 0x00000006b8a97c23 */ /* 0x002fe2000801080a */
        /* <DEDUP_REMOVED lines=16> */
[--C-:B-1----:R-:W-:Y:S01]  /*b1f0*/  FFMA.FTZ R161, R177, UR6, -R10.reuse ;  /* 0x00000006b1a17c23 */ /* 0x102fe2000801080a */
[--C-:B------:R-:W-:Y:S01]  /*b200*/  FFMA.FTZ R177, R192, UR6, -R10.reuse ;  /* 0x00000006c0b17c23 */ /* 0x100fe2000801080a */
[----:B------:R-:W1:Y:S05]  /*b210*/  SHFL.BFLY PT, R176, R5, 0x2, 0x1f ;  /* 0x0c401f0005b07f89 */ /* 0x000e6a00000e0000 */
        /* <DEDUP_REMOVED lines=12> */
[----:B-1----:R-:W-:Y:S01]  /*b2e0*/  FMNMX.FTZ R184, R5, R176, !PT ;  /* 0x000000b005b87209 */ /* 0x002fe20007810000 */
[--C-:B------:R-:W-:Y:S01]  /*b2f0*/  FFMA.FTZ R176, R189, UR6, -R10.reuse ;  /* 0x00000006bdb07c23 */ /* 0x100fe2000801080a */
[----:B------:R-:W-:Y:S01]  /*b300*/  FFMA.FTZ R10, R197, UR6, -R10 ;  /* 0x00000006c50a7c23 */ /* 0x000fe2000801080a */
        /* <DEDUP_REMOVED lines=26> */
[----:B-1----:R-:W-:Y:S01]  /*b4b0*/  FMNMX.FTZ R5, R184, R5, !PT ;  /* 0x00000005b8057209 */ /* 0x002fe20007810000 */
        /* <DEDUP_REMOVED lines=8> */
[----:B------:R-:W1:Y:S01]  /*b540*/  MUFU.EX2 R168, R168 ;  /* 0x000000a800a87308 */ /* 0x000e620000000800 */
        /* <DEDUP_REMOVED lines=29> */
[----:B-1----:R-:W-:Y:S01]  /*b720*/  F2FP.F16.F32.PACK_AB R166, R168, R165 ;  /* 0x000000a5a8a6723e */ /* 0x002fe200000000ff */
[----:B------:R-:W-:Y:S01]  /*b730*/  FADD.FTZ R2, R20, R193 ;  /* 0x000000c114027221 */ /* 0x000fe20000010000 */
[--C-:B------:R-:W-:Y:S01]  /*b740*/  FFMA.FTZ R179, R179, UR6, -R189.reuse ;  /* 0x00000006b3b37c23 */ /* 0x100fe200080108bd */
[----:B------:R-:W1:Y:S01]  /*b750*/  MUFU.EX2 R176, R176 ;  /* 0x000000b000b07308 */ /* 0x000e620000000800 */
        /* <DEDUP_REMOVED lines=20> */
[----:B-1----:R-:W-:Y:S01]  /*b8a0*/  F2FP.F16.F32.PACK_AB R170, R176, R173 ;  /* 0x000000adb0aa723e */ /* 0x002fe200000000ff */
[----:B------:R-:W-:Y:S01]  /*b8b0*/  FADD.FTZ R154, R164, R193 ;  /* 0x000000c1a49a7221 */ /* 0x000fe20000010000 */
[-C--:B------:R-:W-:Y:S01]  /*b8c0*/  FMUL.FTZ R105, R105, R8.reuse ;  /* 0x0000000869697220 */ /* 0x080fe20000410000 */
[-C--:B------:R-:W-:Y:S01]  /*b8d0*/  FMUL.FTZ R108, R108, R8.reuse ;  /* 0x000000086c6c7220 */ /* 0x080fe20000410000 */
[----:B------:R-:W1:Y:S01]  /*b8e0*/  MUFU.EX2 R10, R10 ;  /* 0x0000000a000a7308 */ /* 0x000e620000000800 */
        /* <DEDUP_REMOVED lines=40> */
[----:B-1----:R-:W-:Y:S01]  /*bb70*/  FADD.FTZ R2, R10, R13 ;  /* 0x0000000d0a027221 */ /* 0x002fe20000010000 */
[----:B----4-:R-:W-:Y:S01]  /*bb80*/  FFMA.FTZ R13, R14, R0, R185 ;  /* 0x000000000e0d7223 */ /* 0x010fe200000100b9 */
[----:B------:R-:W-:Y:S01]  /*bb90*/  FMUL.FTZ R149, R149, R8 ;  /* 0x0000000895957220 */ /* 0x000fe20000410000 */
[----:B------:R-:W-:Y:S01]  /*bba0*/  F2FP.F16.F32.PACK_AB R164, R161, R164 ;  /* 0x000000a4a1a4723e */ /* 0x000fe200000000ff */
[----:B------:R-:W-:Y:S01]  /*bbb0*/  FMUL.FTZ R26, R26, R14 ;  /* 0x0000000e1a1a7220 */ /* 0x000fe20000410000 */
[C---:B---3--:R-:W-:Y:S01]  /*bbc0*/  FADD.FTZ R0, R184.reuse, R13 ;  /* 0x0000000db8007221 */ /* 0x048fe20000010000 */
[----:B------:R-:W-:Y:S01]  /*bbd0*/  F2FP.F16.F32.PACK_AB R160, R157, R160 ;  /* 0x000000a09da0723e */ /* 0x000fe200000000ff */
[----:B------:R-:W1:Y:S01]  /*bbe0*/  MUFU.EX2 R159, R159 ;  /* 0x0000009f009f7308 */ /* 0x000e620000000800 */
        /* <DEDUP_REMOVED lines=56> */
[----:B-1----:R-:W-:Y:S01]  /*bf70*/  F2FP.F16.F32.PACK_AB R174, R10, R181 ;  /* 0x000000b50aae723e */ /* 0x002fe200000000ff */
        /* <DEDUP_REMOVED lines=37> */
[----:B------:R-:W-:Y:S01]  /*c1d0*/  FMUL.FTZ R151, R151, R14 ;  /* 0x0000000e97977220 */ /* 0x000fe20000410000 */
[----:B------:R-:W1:Y:S01]  /*c1e0*/  MUFU.EX2 R169, R186 ;  /* 0x000000ba00a97308 */ /* 0x000e620000000800 */
[----:B---3--:R-:W-:-:S07]  /*c1f0*/  FADD.FTZ R178, R182, R13 ;  /* 0x0000000db6b27221 */ /* 0x008fce0000010000 */
[----:B------:R-:W3:Y:S01]  /*c200*/  MUFU.EX2 R0, R187 ;  /* 0x000000bb00007308 */ /* 0x000ee20000000800 */
[----:B0-----:R-:W-:-:S07]  /*c210*/  FADD.FTZ R178, R183, R178 ;  /* 0x000000b2b7b27221 */ /* 0x001fce0000010000 */
[----:B------:R0:W4:Y:S01]  /*c220*/  MUFU.EX2 R171, R167 ;  /* 0x000000a700ab7308 */ /* 0x0001220000000800 */
[----:B-1----:R-:W-:-:S07]  /*c230*/  FADD.FTZ R13, R169, R178 ;  /* 0x000000b2a90d7221 */ /* 0x002fce0000010000 */
[----:B------:R-:W1:Y:S01]  /*c240*/  MUFU.EX2 R20, R191 ;  /* 0x000000bf00147308 */ /* 0x000e620000000800 */
[C---:B---3--:R-:W-:Y:S01]  /*c250*/  FADD.FTZ R178, R0.reuse, R13 ;  /* 0x0000000d00b27221 */ /* 0x048fe20000010000 */
[----:B------:R-:W-:Y:S02]  /*c260*/  F2FP.F16.F32.PACK_AB R169, R0, R169 ;  /* 0x000000a900a9723e */ /* 0x000fe400000000ff */
[----:B0-----:R-:W-:-:S04]  /*c270*/  F2FP.F16.F32.PACK_AB R167, R183, R182 ;  /* 0x000000b6b7a7723e */ /* 0x001fc800000000ff */
[----:B------:R-:W0:Y:S01]  /*c280*/  MUFU.EX2 R173, R194 ;  /* 0x000000c200ad7308 */ /* 0x000e220000000800 */
[----:B----4-:R-:W-:-:S07]  /*c290*/  FADD.FTZ R13, R171, R178 ;  /* 0x000000b2ab0d7221 */ /* 0x010fce0000010000 */
[----:B------:R-:W3:Y:S01]  /*c2a0*/  MUFU.EX2 R176, R195 ;  /* 0x000000c300b07308 */ /* 0x000ee20000000800 */
[C---:B-1----:R-:W-:Y:S01]  /*c2b0*/  FADD.FTZ R180, R20.reuse, R13 ;  /* 0x0000000d14b47221 */ /* 0x042fe20000010000 */
[----:B------:R-:W-:-:S06]  /*c2c0*/  F2FP.F16.F32.PACK_AB R171, R20, R171 ;  /* 0x000000ab14ab723e */ /* 0x000fcc00000000ff */
[----:B------:R-:W1:Y:S01]  /*c2d0*/  MUFU.EX2 R175, R198 ;  /* 0x000000c600af7308 */ /* 0x000e620000000800 */
[----:B0-----:R-:W-:-:S07]  /*c2e0*/  FADD.FTZ R13, R173, R180 ;  /* 0x000000b4ad0d7221 */ /* 0x001fce0000010000 */
[----:B------:R-:W0:Y:S01]  /*c2f0*/  MUFU.EX2 R178, R189 ;  /* 0x000000bd00b27308 */ /* 0x000e220000000800 */
[C---:B---3--:R-:W-:Y:S01]  /*c300*/  FADD.FTZ R8, R176.reuse, R13 ;  /* 0x0000000db0087221 */ /* 0x048fe20000010000 */
[----:B------:R-:W-:-:S03]  /*c310*/  F2FP.F16.F32.PACK_AB R173, R176, R173 ;  /* 0x000000adb0ad723e */ /* 0x000fc600000000ff */
[----:B-1----:R-:W-:-:S04]  /*c320*/  FADD.FTZ R9, R175, R8 ;  /* 0x00000008af097221 */ /* 0x002fc80000010000 */
[C---:B0-----:R-:W-:Y:S01]  /*c330*/  FADD.FTZ R0, R178.reuse, R9 ;  /* 0x00000009b2007221 */ /* 0x041fe20000010000 */
[----:B------:R-:W-:Y:S01]  /*c340*/  F2FP.F16.F32.PACK_AB R175, R178, R175 ;  /* 0x000000afb2af723e */ /* 0x000fe200000000ff */
[----:B------:R-:W-:Y:S06]  /*c350*/  @!P0 BRA `(.L_x_11615) ;  /* 0x0000000000048947 */ /* 0x000fec0003800000 */
[----:B------:R-:W-:Y:S01]  /*c360*/  BPT.TRAP 0x1 ;  /* 0x000000040000795c */ /* 0x000fe20000300000 */
.L_x_11615:
[----:B------:R0:W1:Y:S01]  /*c370*/  SYNCS.PHASECHK.TRANS64.TRYWAIT P1, [UR24+0x22850], R7 ;  /* 0x02285007ff0075a7 */ /* 0x0000620008020158 */
[----:B------:R-:W-:Y:S05]  /*c380*/  @!P0 BRA `(.L_x_11616) ;  /* 0x0000000000048947 */ /* 0x000fea0003800000 */
[----:B------:R-:W-:Y:S01]  /*c390*/  BPT.TRAP 0x1 ;  /* 0x000000040000795c */ /* 0x000fe20000300000 */
.L_x_11616:
[----:B------:R-:W-:Y:S01]  /*c3a0*/  VIADD R8, R215, 0x8 ;  /* 0x00000008d7087836 */ /* 0x000fe20000000000 */
[----:B-1----:R-:W-:Y:S06]  /*c3b0*/  @P1 BRA `(.L_x_11617) ;  /* 0x0000000000081947 */ /* 0x002fec0003800000 */
[----:B------:R-:W1:Y:S02]  /*c3c0*/  SYNCS.PHASECHK.TRANS64.TRYWAIT P1, [UR24+0x22850], R7 ;  /* 0x02285007ff0075a7 */ /* 0x000e640008020158 */
[----:B-1----:R-:W-:Y:S05]  /*c3d0*/  @!P1 BRA `(.L_x_11618) ;  /* 0x0000009400f09947 */ /* 0x002fea0003800000 */
.L_x_11617:
        /* <DEDUP_REMOVED lines=39> */
.L_x_11619:
        /* <DEDUP_REMOVED lines=8> */
.L_x_11601:
[----:B01----:R-:W0:Y:S01]  /*c6d0*/  SHFL.BFLY PT, R7, R2, 0x2, 0x1f ;  /* 0x0c401f0002077f89 */ /* 0x003e2200000e0000 */
[----:B------:R-:W-:Y:S01]  /*c6e0*/  IMAD.MOV.U32 R8, RZ, RZ, RZ ;  /* 0x000000ffff087224 */ /* 0x000fe200078e00ff */
[----:B------:R-:W-:Y:S01]  /*c6f0*/  UIADD3 UR38, UR38, 0x1, URZ ;  /* 0x0000000126267890 */ /* 0x000fe2000fffe03f */
[----:B------:R-:W-:Y:S01]  /*c700*/  IMAD.U32 R13, RZ, RZ, UR6 ;  /* 0x00000006ff0d7e24 */ /* 0x000fe2000f8e00ff */
[----:B------:R-:W1:Y:S01]  /*c710*/  SHFL.BFLY PT, R9, R0, 0x2, 0x1f ;  /* 0x0c401f0000097f89 */ /* 0x000e6200000e0000 */
[----:B------:R2:W-:Y:S06]  /*c720*/  BAR.ARV R3, 0x100 ;  /* 0x000400030000751d */ /* 0x0005ec0000002000 */
[----:B------:R-:W-:-:S02]  /*c730*/  UISETP.NE.AND UP0, UPT, UR38, 0x2, UPT ;  /* 0x000000022600788c */ /* 0x000fc4000bf05270 */
[----:B------:R-:W-:Y:S06]  /*c740*/  BAR.ARV 0x8, 0x180 ;  /* 0x0206000000007b1d */ /* 0x000fec0000002000 */
[----:B--2---:R-:W-:Y:S01]  /*c750*/  IMAD.MOV.U32 R3, RZ, RZ, -0x800000 ;  /* 0xff800000ff037424 */ /* 0x004fe200078e00ff */
[----:B------:R-:W-:Y:S01]  /*c760*/  USEL UR4, URZ, 0x1, UP0 ;  /* 0x000000013f047887 */ /* 0x000fe20008000000 */
[----:B0-----:R-:W-:Y:S01]  /*c770*/  FADD.FTZ R7, R7, R2 ;  /* 0x0000000207077221 */ /* 0x001fe20000010000 */
[----:B------:R-:W-:Y:S01]  /*c780*/  IMAD.MOV.U32 R2, RZ, RZ, -0x800000 ;  /* 0xff800000ff027424 */ /* 0x000fe200078e00ff */
[----:B------:R-:W-:Y:S01]  /*c790*/  PLOP3.LUT P0, PT, PT, PT, PT, 0x8, 0x0 ;  /* 0x000000000000781c */ /* 0x000fe20003f0e170 */
[----:B------:R-:W-:Y:S01]  /*c7a0*/  UIADD3 UR36, UR36, 0x1, URZ ;  /* 0x0000000124247890 */ /* 0x000fe2000fffe03f */
[----:B-1----:R-:W-:Y:S01]  /*c7b0*/  FADD.FTZ R9, R9, R0 ;  /* 0x0000000009097221 */ /* 0x002fe20000010000 */
[----:B------:R-:W0:Y:S01]  /*c7c0*/  SHFL.BFLY PT, R6, R7, 0x1, 0x1f ;  /* 0x0c201f0007067f89 */ /* 0x000e2200000e0000 */
[----:B------:R-:W-:Y:S01]  /*c7d0*/  IMAD.MOV.U32 R0, RZ, RZ, RZ ;  /* 0x000000ffff007224 */ /* 0x000fe200078e00ff */
[----:B------:R-:W-:-:S02]  /*c7e0*/  USEL UR38, UR38, URZ, UP0 ;  /* 0x0000003f26267287 */ /* 0x000fc40008000000 */
[----:B------:R-:W-:Y:S01]  /*c7f0*/  ULOP3.LUT UR37, UR37, UR4, URZ, 0x3c, !UPT ;  /* 0x0000000425257292 */ /* 0x000fe2000f8e3c3f */
[----:B0-----:R-:W-:Y:S01]  /*c800*/  FADD.FTZ R10, R7, R6 ;  /* 0x00000006070a7221 */ /* 0x001fe20000010000 */
[----:B------:R-:W-:Y:S01]  /*c810*/  IMAD.U32 R7, RZ, RZ, UR6 ;  /* 0x00000006ff077e24 */ /* 0x000fe2000f8e00ff */
[----:B------:R-:W0:Y:S03]  /*c820*/  SHFL.BFLY PT, R6, R9, 0x1, 0x1f ;  /* 0x0c201f0009067f89 */ /* 0x000e2600000e0000 */
[----:B------:R-:W-:-:S13]  /*c830*/  FSETP.NE.FTZ.AND P1, PT, R10, RZ, PT ;  /* 0x000000ff0a00720b */ /* 0x000fda0003f35000 */
[----:B------:R-:W1:Y:S01]  /*c840*/  @P1 MUFU.RCP R8, R10 ;  /* 0x0000000a00081308 */ /* 0x000e620000001000 */
[----:B------:R-:W-:Y:S01]  /*c850*/  @P1 FMUL.FTZ R7, R7, 0.69314718246459960938 ;  /* 0x3f31721807071820 */ /* 0x000fe20000410000 */
[----:B0-----:R-:W-:-:S06]  /*c860*/  FADD.FTZ R12, R9, R6 ;  /* 0x00000006090c7221 */ /* 0x001fcc0000010000 */
        /* <DEDUP_REMOVED lines=10> */
[----:B------:R-:W-:-:S04]  /*c910*/  FMUL.FTZ R40, R40, R8 ;  /* 0x0000000828287220 */ /* 0x000fc80000410000 */
[----:B------:R-:W-:Y:S01]  /*c920*/  @P2 MUFU.RCP R0, R12 ;  /* 0x0000000c00002308 */ /* 0x000fe20000001000 */
[-C--:B------:R-:W-:Y:S01]  /*c930*/  FMUL.FTZ R41, R41, R8.reuse ;  /* 0x0000000829297220 */ /* 0x080fe20000410000 */
[-C--:B------:R-:W-:Y:S01]  /*c940*/  FMUL.FTZ R44, R44, R8.reuse ;  /* 0x000000082c2c7220 */ /* 0x080fe20000410000 */
[-C--:B------:R-:W-:Y:S01]  /*c950*/  FMUL.FTZ R45, R45, R8.reuse ;  /* 0x000000082d2d7220 */ /* 0x080fe20000410000 */
[-C--:B------:R-:W-:Y:S01]  /*c960*/  FMUL.FTZ R48, R48, R8.reuse ;  /* 0x0000000830307220 */ /* 0x080fe20000410000 */
[-C--:B------:R-:W-:Y:S01]  /*c970*/  FMUL.FTZ R49, R49, R8.reuse ;  /* 0x0000000831317220 */ /* 0x080fe20000410000 */
[-C--:B------:R-:W-:Y:S01]  /*c980*/  FMUL.FTZ R52, R52, R8.reuse ;  /* 0x0000000834347220 */ /* 0x080fe20000410000 */
[-C--:B------:R-:W-:Y:S01]  /*c990*/  FMUL.FTZ R53, R53, R8.reuse ;  /* 0x0000000835357220 */ /* 0x080fe20000410000 */
[----:B------:R-:W1:Y:S01]  /*c9a0*/  @P2 MUFU.LG2 R12, R12 ;  /* 0x0000000c000c2308 */ /* 0x000e620000000c00 */
        /* <DEDUP_REMOVED lines=48> */
[----:B------:R-:W-:Y:S01]  /*ccb0*/  @P2 FMUL.FTZ R13, R13, 0.69314718246459960938 ;  /* 0x3f3172180d0d2820 */ /* 0x000fe20000410000 */
[----:B0-----:R-:W-:Y:S01]  /*ccc0*/  @P1 FMUL.FTZ R6, R6, 0.69314718246459960938 ;  /* 0x3f31721806061820 */ /* 0x001fe20000410000 */
        /* <DEDUP_REMOVED lines=66> */
[----:B------:R-:W-:-:S07]  /*d0f0*/  @P2 FFMA.FTZ R3, R13, R5, R12 ;  /* 0x000000050d032223 */ /* 0x000fce000001000c */
.L_x_11542:
[----:B------:R-:W0:Y:S01]  /*d100*/  S2R R4, SR_CgaCtaId ;  /* 0x0000000000047919 */ /* 0x000e220000008800 */
[----:B------:R-:W-:Y:S01]  /*d110*/  MOV R17, 0x400 ;  /* 0x0000040000117802 */ /* 0x000fe20000000f00 */
[----:B------:R-:W-:Y:S01]  /*d120*/  BSSY B0, `(.L_x_11621) ;  /* 0x00002d5000007945 */ /* 0x000fe20003800000 */
[----:B------:R-:W-:Y:S02]  /*d130*/  BAR.SYNC.DEFER_BLOCKING 0x5, 0x180 ;  /* 0x0146000000007b1d */ /* 0x000fe40000010000 */
[----:B0-----:R-:W-:-:S05]  /*d140*/  LEA R17, R4, R17, 0x18 ;  /* 0x0000001104117211 */ /* 0x001fca00078ec0ff */
[----:B------:R-:W0:Y:S02]  /*d150*/  LDS.128 R4, [R17+0x228d0] ;  /* 0x0228d00011047984 */ /* 0x000e240000000c00 */
[----:B0-----:R-:W-:Y:S02]  /*d160*/  R2UR UR5, R5 ;  /* 0x00000000050572ca */ /* 0x001fe400000e0000 */
[----:B------:R-:W-:Y:S02]  /*d170*/  R2UR UR7, R6 ;  /* 0x00000000060772ca */ /* 0x000fe400000e0000 */
        /* <DEDUP_REMOVED lines=49> */
[C---:B------:R-:W-:Y:S01]  /*d490*/  IADD3 R187, P0, R110.reuse, 0x8020, RZ ;  /* 0x000080206ebb7810 */ /* 0x040fe20007f1e0ff */
[----:B------:R-:W-:Y:S01]  /*d4a0*/  IMAD.X R87, RZ, RZ, R111, P1 ;  /* 0x000000ffff577224 */ /* 0x000fe200008e066f */
[----:B------:R-:W-:-:S02]  /*d4b0*/  IADD3 R189, P4, R110, 0x8040, RZ ;  /* 0x000080406ebd7810 */ /* 0x000fc40007f9e0ff */
        /* <DEDUP_REMOVED lines=14> */
[----:B------:R-:W-:-:S02]  /*d5a0*/  LOP3.LUT R14, R173, 0x380, RZ, 0xc0, !PT ;  /* 0x00000380ad0e7812 */ /* 0x000fc400078ec0ff */
[----:B------:R-:W-:Y:S02]  /*d5b0*/  LOP3.LUT R20, R175, 0x380, RZ, 0xc0, !PT ;  /* 0x00000380af147812 */ /* 0x000fe400078ec0ff */
[----:B------:R-:W-:Y:S02]  /*d5c0*/  LOP3.LUT R30, R177, 0x380, RZ, 0xc0, !PT ;  /* 0x00000380b11e7812 */ /* 0x000fe400078ec0ff */
[----:B------:R-:W-:Y:S01]  /*d5d0*/  MOV R110, R110 ;  /* 0x0000006e006e7202 */ /* 0x000fe20000000f00 */
[----:B------:R-:W-:Y:S01]  /*d5e0*/  BAR.SYNC.DEFER_BLOCKING 0x1, 0x100 ;  /* 0x0044000000007b1d */ /* 0x000fe20000010000 */
[----:B------:R-:W-:Y:S02]  /*d5f0*/  LOP3.LUT R106, R4, 0x380, RZ, 0xc0, !PT ;  /* 0x00000380046a7812 */ /* 0x000fe400078ec0ff */
[----:B------:R-:W-:Y:S02]  /*d600*/  SHF.R.U64 R12, R12, 0x3, RZ ;  /* 0x000000030c0c7819 */ /* 0x000fe400000012ff */
[----:B------:R-:W-:-:S02]  /*d610*/  LOP3.LUT R38, R179, 0x380, RZ, 0xc0, !PT ;  /* 0x00000380b3267812 */ /* 0x000fc400078ec0ff */
[----:B------:R-:W-:Y:S02]  /*d620*/  LOP3.LUT R111, R18, 0x380, RZ, 0xc0, !PT ;  /* 0x00000380126f7812 */ /* 0x000fe400078ec0ff */
[----:B------:R-:W-:Y:S02]  /*d630*/  SHF.R.U64 R14, R14, 0x3, RZ ;  /* 0x000000030e0e7819 */ /* 0x000fe400000012ff */
[----:B------:R-:W-:Y:S02]  /*d640*/  LOP3.LUT R46, R181, 0x380, RZ, 0xc0, !PT ;  /* 0x00000380b52e7812 */ /* 0x000fe400078ec0ff */
[----:B------:R-:W-:Y:S02]  /*d650*/  SHF.R.U64 R20, R20, 0x3, RZ ;  /* 0x0000000314147819 */ /* 0x000fe400000012ff */
[----:B------:R-:W-:Y:S02]  /*d660*/  LOP3.LUT R54, R183, 0x380, RZ, 0xc0, !PT ;  /* 0x00000380b7367812 */ /* 0x000fe400078ec0ff */
[----:B------:R-:W-:-:S02]  /*d670*/  LOP3.LUT R90, R187, 0x380, RZ, 0xc0, !PT ;  /* 0x00000380bb5a7812 */ /* 0x000fc400078ec0ff */
[----:B------:R-:W-:Y:S02]  /*d680*/  SHF.R.U64 R30, R30, 0x3, RZ ;  /* 0x000000031e1e7819 */ /* 0x000fe400000012ff */
[----:B------:R-:W-:Y:S02]  /*d690*/  LOP3.LUT R86, R185, 0x380, RZ, 0xc0, !PT ;  /* 0x00000380b9567812 */ /* 0x000fe400078ec0ff */
[----:B------:R-:W-:Y:S01]  /*d6a0*/  LOP3.LUT R98, R191, 0x380, RZ, 0xc0, !PT ;  /* 0x00000380bf627812 */ /* 0x000fe200078ec0ff */
[----:B------:R0:W-:Y:S01]  /*d6b0*/  STSM.16.M88.4 [R110], R24 ;  /* 0x000000186e007844 */ /* 0x0001e20000000200 */
[----:B------:R-:W-:Y:S02]  /*d6c0*/  SHF.R.U64 R29, R106, 0x3, RZ ;  /* 0x000000036a1d7819 */ /* 0x000fe400000012ff */
[----:B------:R-:W-:Y:S02]  /*d6d0*/  LOP3.LUT R12, R12, R151, RZ, 0x3c, !PT ;  /* 0x000000970c0c7212 */ /* 0x000fe400078e3cff */
[----:B------:R-:W-:-:S02]  /*d6e0*/  SHF.R.U64 R38, R38, 0x3, RZ ;  /* 0x0000000326267819 */ /* 0x000fc400000012ff */
[----:B------:R-:W-:Y:S02]  /*d6f0*/  SHF.R.U64 R111, R111, 0x3, RZ ;  /* 0x000000036f6f7819 */ /* 0x000fe400000012ff */
[----:B------:R-:W-:Y:S02]  /*d700*/  LOP3.LUT R14, R14, R173, RZ, 0x3c, !PT ;  /* 0x000000ad0e0e7212 */ /* 0x000fe400078e3cff */
[----:B------:R-:W-:Y:S02]  /*d710*/  SHF.R.U64 R46, R46, 0x3, RZ ;  /* 0x000000032e2e7819 */ /* 0x000fe400000012ff */
[----:B------:R-:W-:Y:S02]  /*d720*/  LOP3.LUT R94, R189, 0x380, RZ, 0xc0, !PT ;  /* 0x00000380bd5e7812 */ /* 0x000fe400078ec0ff */
[----:B------:R-:W-:Y:S02]  /*d730*/  LOP3.LUT R20, R20, R175, RZ, 0x3c, !PT ;  /* 0x000000af14147212 */ /* 0x000fe400078e3cff */
[----:B------:R-:W-:-:S02]  /*d740*/  SHF.R.U64 R54, R54, 0x3, RZ ;  /* 0x0000000336367819 */ /* 0x000fc400000012ff */
[----:B------:R-:W-:Y:S02]  /*d750*/  SHF.R.U64 R90, R90, 0x3, RZ ;  /* 0x000000035a5a7819 */ /* 0x000fe400000012ff */
[----:B------:R-:W-:Y:S02]  /*d760*/  LOP3.LUT R30, R30, R177, RZ, 0x3c, !PT ;  /* 0x000000b11e1e7212 */ /* 0x000fe400078e3cff */
[----:B------:R-:W-:Y:S02]  /*d770*/  SHF.R.U64 R86, R86, 0x3, RZ ;  /* 0x0000000356567819 */ /* 0x000fe400000012ff */
[----:B------:R-:W-:Y:S02]  /*d780*/  LOP3.LUT R102, R193, 0x380, RZ, 0xc0, !PT ;  /* 0x00000380c1667812 */ /* 0x000fe400078ec0ff */
[----:B------:R-:W-:Y:S02]  /*d790*/  SHF.R.U64 R98, R98, 0x3, RZ ;  /* 0x0000000362627819 */ /* 0x000fe400000012ff */
[----:B------:R-:W-:-:S02]  /*d7a0*/  LOP3.LUT R106, R29, R4, RZ, 0x3c, !PT ;  /* 0x000000041d6a7212 */ /* 0x000fc400078e3cff */
[----:B------:R-:W-:Y:S02]  /*d7b0*/  LOP3.LUT R38, R38, R179, RZ, 0x3c, !PT ;  /* 0x000000b326267212 */ /* 0x000fe400078e3cff */
[----:B------:R-:W-:Y:S02]  /*d7c0*/  LOP3.LUT R4, R111, R18, RZ, 0x3c, !PT ;  /* 0x000000126f047212 */ /* 0x000fe400078e3cff */
[----:B------:R-:W-:Y:S02]  /*d7d0*/  MOV R28, R12 ;  /* 0x0000000c001c7202 */ /* 0x000fe40000000f00 */
[----:B------:R-:W-:Y:S02]  /*d7e0*/  LOP3.LUT R46, R46, R181, RZ, 0x3c, !PT ;  /* 0x000000b52e2e7212 */ /* 0x000fe400078e3cff */
[----:B------:R-:W-:Y:S01]  /*d7f0*/  SHF.R.U64 R94, R94, 0x3, RZ ;  /* 0x000000035e5e7819 */ /* 0x000fe200000012ff */
[----:B------:R0:W-:Y:S01]  /*d800*/  STSM.16.M88.4 [R28], R32 ;  /* 0x000000201c007844 */ /* 0x0001e20000000200 */
[----:B------:R-:W-:-:S02]  /*d810*/  MOV R18, R14 ;  /* 0x0000000e00127202 */ /* 0x000fc40000000f00 */
[----:B------:R-:W-:Y:S02]  /*d820*/  LOP3.LUT R54, R54, R183, RZ, 0x3c, !PT ;  /* 0x000000b736367212 */ /* 0x000fe400078e3cff */
[----:B------:R-:W-:Y:S01]  /*d830*/  LOP3.LUT R90, R90, R187, RZ, 0x3c, !PT ;  /* 0x000000bb5a5a7212 */ /* 0x000fe200078e3cff */
[----:B------:R0:W-:Y:S01]  /*d840*/  STSM.16.M88.4 [R18], R40 ;  /* 0x0000002812007844 */ /* 0x0001e20000000200 */
[----:B------:R-:W-:Y:S02]  /*d850*/  LOP3.LUT R151, R6, 0x380, RZ, 0xc0, !PT ;  /* 0x0000038006977812 */ /* 0x000fe400078ec0ff */
[----:B------:R-:W-:Y:S02]  /*d860*/  MOV R20, R20 ;  /* 0x0000001400147202 */ /* 0x000fe40000000f00 */
[----:B------:R-:W-:Y:S02]  /*d870*/  LOP3.LUT R86, R86, R185, RZ, 0x3c, !PT ;  /* 0x000000b956567212 */ /* 0x000fe400078e3cff */
[----:B------:R-:W-:Y:S01]  /*d880*/  SHF.R.U64 R102, R102, 0x3, RZ ;  /* 0x0000000366667819 */ /* 0x000fe200000012ff */
[----:B------:R0:W-:Y:S01]  /*d890*/  STSM.16.M88.4 [R20], R48 ;  /* 0x0000003014007844 */ /* 0x0001e20000000200 */
[----:B------:R-:W-:-:S02]  /*d8a0*/  LOP3.LUT R98, R98, R191, RZ, 0x3c, !PT ;  /* 0x000000bf62627212 */ /* 0x000fc400078e3cff */
[----:B------:R-:W-:Y:S02]  /*d8b0*/  MOV R30, R30 ;  /* 0x0000001e001e7202 */ /* 0x000fe40000000f00 */
[----:B------:R-:W-:Y:S02]  /*d8c0*/  F2FP.F16.F32.PACK_AB R59, R63, R59 ;  /* 0x0000003b3f3b723e */ /* 0x000fe400000000ff */
[----:B------:R-:W-:Y:S02]  /*d8d0*/  F2FP.F16.F32.PACK_AB R65, R9, R66 ;  /* 0x000000420941723e */ /* 0x000fe400000000ff */
[----:B------:R-:W-:Y:S01]  /*d8e0*/  F2FP.F16.F32.PACK_AB R72, R73, R72 ;  /* 0x000000484948723e */ /* 0x000fe200000000ff */
[----:B------:R0:W-:Y:S01]  /*d8f0*/  STSM.16.M88.4 [R30], R56 ;  /* 0x000000381e007844 */ /* 0x0001e20000000200 */
[----:B------:R-:W-:Y:S02]  /*d900*/  MOV R38, R38 ;  /* 0x0000002600267202 */ /* 0x000fe40000000f00 */
[----:B------:R-:W-:-:S02]  /*d910*/  F2FP.F16.F32.PACK_AB R66, R69, R68 ;  /* 0x000000444542723e */ /* 0x000fc400000000ff */
[----:B------:R-:W-:Y:S02]  /*d920*/  F2FP.F16.F32.PACK_AB R67, R71, R67 ;  /* 0x000000434743723e */ /* 0x000fe400000000ff */
[----:B------:R-:W-:Y:S02]  /*d930*/  F2FP.F16.F32.PACK_AB R73, R8, R74 ;  /* 0x0000004a0849723e */ /* 0x000fe400000000ff */
[----:B------:R-:W-:Y:S01]  /*d940*/  F2FP.F16.F32.PACK_AB R80, R81, R80 ;  /* 0x000000505150723e */ /* 0x000fe200000000ff */
[----:B------:R0:W-:Y:S01]  /*d950*/  STSM.16.M88.4 [R38], R64 ;  /* 0x0000004026007844 */ /* 0x0001e20000000200 */
[----:B------:R-:W-:Y:S02]  /*d960*/  LOP3.LUT R94, R94, R189, RZ, 0x3c, !PT ;  /* 0x000000bd5e5e7212 */ /* 0x000fe400078e3cff */
[----:B------:R-:W-:Y:S02]  /*d970*/  MOV R46, R46 ;  /* 0x0000002e002e7202 */ /* 0x000fe40000000f00 */
        /* <DEDUP_REMOVED lines=8> */
[----:B------:R-:W-:Y:S02]  /*da00*/  F2FP.F16.F32.PACK_AB R120, R121, R120 ;  /* 0x000000787978723e */ /* 0x000fe400000000ff */
[----:B------:R-:W-:Y:S02]  /*da10*/  F2FP.F16.F32.PACK_AB R128, R129, R128 ;  /* 0x000000808180723e */ /* 0x000fe400000000ff */
[----:B------:R-:W-:Y:S02]  /*da20*/  F2FP.F16.F32.PACK_AB R136, R137, R136 ;  /* 0x000000888988723e */ /* 0x000fe400000000ff */
[----:B------:R-:W-:Y:S01]  /*da30*/  F2FP.F16.F32.PACK_AB R144, R145, R144 ;  /* 0x000000909190723e */ /* 0x000fe200000000ff */
[----:B------:R-:W-:Y:S01]  /*da40*/  ULDC UR10, c[0x0][0xa88] ;  /* 0x0002a200000a7ab9 */ /* 0x000fe20000000800 */
[----:B------:R-:W-:Y:S01]  /*da50*/  SHF.R.U64 R151, R151, 0x3, RZ ;  /* 0x0000000397977819 */ /* 0x000fe200000012ff */
[----:B------:R-:W-:Y:S01]  /*da60*/  UMOV UR4, URZ ;  /* 0x0000003f00047c82 */ /* 0x000fe20008000000 */
[----:B------:R-:W-:Y:S01]  /*da70*/  MOV R54, R54 ;  /* 0x0000003600367202 */ /* 0x000fe20000000f00 */
[----:B------:R-:W1:Y:S01]  /*da80*/  LDC R77, c[0x0][0xbe8] ;  /* 0x0002fa00ff4d7b82 */ /* 0x000e620000000800 */
[----:B------:R-:W-:-:S02]  /*da90*/  MOV R15, R90 ;  /* 0x0000005a000f7202 */ /* 0x000fc40000000f00 */
[----:B------:R-:W-:Y:S02]  /*daa0*/  F2FP.F16.F32.PACK_AB R82, R85, R84 ;  /* 0x000000545552723e */ /* 0x000fe400000000ff */
[----:B------:R-:W-:Y:S02]  /*dab0*/  F2FP.F16.F32.PACK_AB R83, R70, R62 ;  /* 0x0000003e4653723e */ /* 0x000fe400000000ff */
[----:B------:R-:W-:Y:S02]  /*dac0*/  LOP3.LUT R102, R102, R193, RZ, 0x3c, !PT ;  /* 0x000000c166667212 */ /* 0x000fe400078e3cff */
[----:B------:R-:W-:Y:S01]  /*dad0*/  MOV R86, R86 ;  /* 0x0000005600567202 */ /* 0x000fe20000000f00 */
[----:B------:R0:W-:Y:S01]  /*dae0*/  STSM.16.M88.4 [R54], R80 ;  /* 0x0000005036007844 */ /* 0x0001e20000000200 */
[----:B------:R-:W-:Y:S02]  /*daf0*/  MOV R14, R98 ;  /* 0x00000062000e7202 */ /* 0x000fe40000000f00 */
[----:B------:R-:W-:-:S02]  /*db00*/  F2FP.F16.F32.PACK_AB R89, R159, R79 ;  /* 0x0000004f9f59723e */ /* 0x000fc400000000ff */
[----:B------:R-:W-:Y:S02]  /*db10*/  F2FP.F16.F32.PACK_AB R90, R93, R92 ;  /* 0x0000005c5d5a723e */ /* 0x000fe400000000ff */
[----:B------:R-:W-:Y:S02]  /*db20*/  F2FP.F16.F32.PACK_AB R91, R161, R160 ;  /* 0x000000a0a15b723e */ /* 0x000fe400000000ff */
[----:B------:R-:W-:Y:S02]  /*db30*/  MOV R13, R106 ;  /* 0x0000006a000d7202 */ /* 0x000fe40000000f00 */
[----:B------:R-:W-:Y:S01]  /*db40*/  F2FP.F16.F32.PACK_AB R97, R163, R162 ;  /* 0x000000a2a361723e */ /* 0x000fe200000000ff */
[----:B------:R0:W-:Y:S01]  /*db50*/  STSM.16.M88.4 [R86], R88 ;  /* 0x0000005856007844 */ /* 0x0001e20000000200 */
[----:B------:R-:W-:Y:S02]  /*db60*/  F2FP.F16.F32.PACK_AB R98, R101, R100 ;  /* 0x000000646562723e */ /* 0x000fe400000000ff */
[----:B------:R-:W-:-:S02]  /*db70*/  F2FP.F16.F32.PACK_AB R99, R165, R164 ;  /* 0x000000a4a563723e */ /* 0x000fc400000000ff */
[----:B------:R-:W-:Y:S02]  /*db80*/  MOV R94, R94 ;  /* 0x0000005e005e7202 */ /* 0x000fe40000000f00 */
[----:B------:R-:W-:Y:S01]  /*db90*/  F2FP.F16.F32.PACK_AB R105, R167, R166 ;  /* 0x000000a6a769723e */ /* 0x000fe200000000ff */
[----:B------:R0:W-:Y:S01]  /*dba0*/  STSM.16.M88.4 [R15], R96 ;  /* 0x000000600f007844 */ /* 0x0001e20000000200 */
[----:B------:R-:W-:Y:S02]  /*dbb0*/  F2FP.F16.F32.PACK_AB R106, R109, R108 ;  /* 0x0000006c6d6a723e */ /* 0x000fe400000000ff */
[----:B------:R-:W-:Y:S02]  /*dbc0*/  F2FP.F16.F32.PACK_AB R107, R169, R168 ;  /* 0x000000a8a96b723e */ /* 0x000fe400000000ff */
[----:B------:R-:W-:Y:S02]  /*dbd0*/  F2FP.F16.F32.PACK_AB R113, R115, R114 ;  /* 0x000000727371723e */ /* 0x000fe400000000ff */
[----:B------:R-:W-:Y:S01]  /*dbe0*/  LOP3.LUT R6, R151, R6, RZ, 0x3c, !PT ;  /* 0x0000000697067212 */ /* 0x000fe200078e3cff */
[----:B------:R0:W-:Y:S01]  /*dbf0*/  STSM.16.M88.4 [R94], R104 ;  /* 0x000000685e007844 */ /* 0x0001e20000000200 */
[----:B------:R-:W-:-:S02]  /*dc00*/  F2FP.F16.F32.PACK_AB R114, R117, R116 ;  /* 0x000000747572723e */ /* 0x000fc400000000ff */
[----:B------:R-:W-:Y:S02]  /*dc10*/  F2FP.F16.F32.PACK_AB R115, R119, R118 ;  /* 0x000000767773723e */ /* 0x000fe400000000ff */
[----:B------:R-:W-:Y:S02]  /*dc20*/  F2FP.F16.F32.PACK_AB R121, R123, R122 ;  /* 0x0000007a7b79723e */ /* 0x000fe400000000ff */
[----:B------:R-:W-:Y:S01]  /*dc30*/  MOV R102, R102 ;  /* 0x0000006600667202 */ /* 0x000fe20000000f00 */
        /* <DEDUP_REMOVED lines=20> */
[----:B------:R-:W-:-:S03]  /*dd80*/  PLOP3.LUT P0, PT, PT, PT, UP0, 0x80, 0x0 ;  /* 0x000000000000781c */ /* 0x000fc60003f0f008 */
[----:B------:R0:W-:Y:S01]  /*dd90*/  STSM.16.M88.4 [R6], R144 ;  /* 0x0000009006007844 */ /* 0x0001e20000000200 */
[----:B------:R-:W-:Y:S09]  /*dda0*/  BAR.SYNC.DEFER_BLOCKING 0x1, 0x100 ;  /* 0x0044000000007b1d */ /* 0x000ff20000010000 */
[----:B------:R-:W2:Y:S01]  /*ddb0*/  @P0 LDG.E R0, desc[UR46][R4.64] ;  /* 0x0000002e04000981 */ /* 0x000ea2000c1e1900 */
[----:B------:R-:W-:Y:S01]  /*ddc0*/  UISETP.NE.U32.AND UP1, UPT, UR8, URZ, UPT ;  /* 0x0000003f0800728c */ /* 0x000fe2000bf25070 */
[----:B-1----:R-:W-:-:S03]  /*ddd0*/  ISETP.NE.AND P1, PT, R77, 0x1, PT ;  /* 0x000000014d00780c */ /* 0x002fc60003f25270 */
[----:B------:R-:W-:-:S06]  /*dde0*/  UISETP.NE.AND.EX UP1, UPT, UR9, URZ, UPT, UP1 ;  /* 0x0000003f0900728c */ /* 0x000fcc000bf25310 */
[----:B------:R-:W-:-:S04]  /*ddf0*/  PLOP3.LUT P2, PT, PT, PT, UP1, 0x80, 0x0 ;  /* 0x000000000000781c */ /* 0x000fc80003f4f018 */
[----:B------:R-:W1:Y:S01]  /*de00*/  @P1 LDC R7, c[0x0][0xbec] ;  /* 0x0002fb00ff071b82 */ /* 0x000e620000000800 */
[----:B------:R-:W-:Y:S02]  /*de10*/  @UP1 ULDC.64 UR8, c[0x0][0xc08] ;  /* 0x0003020000081ab9 */ /* 0x000fe40000000a00 */
[----:B------:R-:W-:-:S05]  /*de20*/  @UP1 UIMAD.WIDE UR8, UR42, 0x4, UR8 ;  /* 0x000000042a0818a5 */ /* 0x000fca000f8e0208 */
[----:B------:R-:W3:Y:S01]  /*de30*/  @P1 LDC R8, c[0x0][0xbf0] ;  /* 0x0002fc00ff081b82 */ /* 0x000ee20000000800 */
[----:B------:R-:W-:Y:S02]  /*de40*/  IMAD.U32 R10, RZ, RZ, UR8 ;  /* 0x00000008ff0a7e24 */ /* 0x000fe4000f8e00ff */
[----:B------:R-:W-:Y:S01]  /*de50*/  IMAD.U32 R11, RZ, RZ, UR9 ;  /* 0x00000009ff0b7e24 */ /* 0x000fe2000f8e00ff */
[----:B--2---:R-:W-:Y:S01]  /*de60*/  @P0 R2UR UR4, R0 ;  /* 0x00000000000402ca */ /* 0x004fe200000e0000 */
[----:B------:R-:W-:-:S06]  /*de70*/  IMAD.U32 R0, RZ, RZ, UR10 ;  /* 0x0000000aff007e24 */ /* 0x000fcc000f8e00ff */
[----:B------:R0:W5:Y:S01]  /*de80*/  @P2 LDG.E R0, desc[UR46][R10.64] ;  /* 0x0000002e0a002981 */ /* 0x000162000c1e1900 */
[----:B-1-3--:R-:W-:Y:S07]  /*de90*/  @P2 BRA `(.L_x_11623) ;  /* 0x0000000000102947 */ /* 0x00afee0003800000 */
[----:B------:R-:W-:Y:S05]  /*dea0*/  @!P0 BRA `(.L_x_11623) ;  /* 0x00000000000c8947 */ /* 0x000fea0003800000 */
[----:B------:R-:W2:Y:S04]  /*deb0*/  LDG.E R9, desc[UR46][R4.64] ;  /* 0x0000002e04097981 */ /* 0x000ea8000c1e1900 */
[----:B-----5:R-:W2:Y:S02]  /*dec0*/  LDG.E R0, desc[UR46][R4.64+0x4] ;  /* 0x0000042e04007981 */ /* 0x020ea4000c1e1900 */
[----:B--2---:R-:W-:-:S07]  /*ded0*/  IMAD.IADD R0, R0, 0x1, -R9 ;  /* 0x0000000100007824 */ /* 0x004fce00078e0a09 */
.L_x_11623:
[----:B------:R-:W-:Y:S01]  /*dee0*/  USHF.R.S32.HI UR9, URZ, 0x1f, UR4 ;  /* 0x0000001f3f097899 */ /* 0x000fe20008011404 */
[----:B0-----:R-:W-:Y:S01]  /*def0*/  VIADD R10, R23, UR43 ;  /* 0x0000002b170a7c36 */ /* 0x001fe20008000000 */
[----:B------:R-:W-:Y:S01]  /*df00*/  USHF.R.S32.HI UR16, URZ, 0x1f, UR41 ;  /* 0x0000001f3f107899 */ /* 0x000fe20008011429 */
[----:B------:R-:W-:Y:S01]  /*df10*/  VIADD R14, R208, UR43 ;  /* 0x0000002bd00e7c36 */ /* 0x000fe20008000000 */
[----:B------:R-:W-:Y:S01]  /*df20*/  ULDC.64 UR14, c[0x0][0xb90] ;  /* 0x0002e400000e7ab9 */ /* 0x000fe20000000a00 */
[----:B------:R-:W-:Y:S01]  /*df30*/  UMOV UR8, UR4 ;  /* 0x0000000400087c82 */ /* 0x000fe20008000000 */
[----:B------:R-:W-:Y:S01]  /*df40*/  UIMAD UR12, UR16, UR14, URZ ;  /* 0x0000000e100c72a4 */ /* 0x000fe2000f8e023f */
[----:B------:R-:W-:Y:S01]  /*df50*/  @P1 IMAD.HI.U32 R5, R10, R7, RZ ;  /* 0x000000070a051227 */ /* 0x000fe200078e00ff */
[----:B------:R-:W-:Y:S01]  /*df60*/  UIMAD.WIDE.U32 UR10, UR41, UR14, UR8 ;  /* 0x0000000e290a72a5 */ /* 0x000fe2000f8e0008 */
[----:B------:R-:W0:Y:S01]  /*df70*/  @P1 LDC R79, c[0x0][0xbf0] ;  /* 0x0002fc00ff4f1b82 */ /* 0x000e220000000800 */
[----:B------:R-:W-:Y:S01]  /*df80*/  USHF.R.S32.HI UR8, URZ, 0x1f, UR42 ;  /* 0x0000001f3f087899 */ /* 0x000fe2000801142a */
[----:B------:R-:W-:Y:S01]  /*df90*/  IMAD.MOV.U32 R4, RZ, RZ, R10 ;  /* 0x000000ffff047224 */ /* 0x000fe200078e000a */
[----:B------:R-:W-:Y:S01]  /*dfa0*/  UIMAD UR12, UR41, UR15, UR12 ;  /* 0x0000000f290c72a4 */ /* 0x000fe2000f8e020c */
[----:B------:R-:W-:Y:S01]  /*dfb0*/  @P1 SHF.R.U32.HI R4, RZ, R8, R5 ;  /* 0x00000008ff041219 */ /* 0x000fe20000011605 */
[----:B------:R-:W-:Y:S01]  /*dfc0*/  USEL UR18, UR8, URZ, !UP0 ;  /* 0x0000003f08127287 */ /* 0x000fe2000c000000 */
[----:B------:R-:W-:Y:S01]  /*dfd0*/  IMAD R5, R204, 0x40, R22 ;  /* 0x00000040cc057824 */ /* 0x000fe200078e0216 */
[----:B------:R-:W-:Y:S01]  /*dfe0*/  ULDC.64 UR14, c[0x0][0xb98] ;  /* 0x0002e600000e7ab9 */ /* 0x000fe20000000a00 */
[----:B------:R-:W-:Y:S01]  /*dff0*/  USEL UR17, UR42, URZ, !UP0 ;  /* 0x0000003f2a117287 */ /* 0x000fe2000c000000 */
[----:B------:R-:W-:Y:S01]  /*e000*/  IMAD.MOV R6, RZ, RZ, -R4 ;  /* 0x000000ffff067224 */ /* 0x000fe200078e0a04 */
[----:B------:R-:W-:Y:S01]  /*e010*/  UIMAD UR8, UR18, UR14, URZ ;  /* 0x0000000e120872a4 */ /* 0x000fe2000f8e023f */
[----:B------:R-:W-:Y:S01]  /*e020*/  IMAD.WIDE R170, R5, 0x2, R170 ;  /* 0x0000000205aa7825 */ /* 0x000fe200078e02aa */
[----:B------:R-:W-:Y:S01]  /*e030*/  UIADD3 UR11, UR11, UR12, URZ ;  /* 0x0000000c0b0b7290 */ /* 0x000fe2000fffe03f */
[----:B------:R-:W-:Y:S01]  /*e040*/  SHF.R.S32.HI R5, RZ, 0x1f, R4 ;  /* 0x0000001fff057819 */ /* 0x000fe20000011404 */
[----:B------:R-:W-:Y:S01]  /*e050*/  UIMAD UR8, UR17, UR15, UR8 ;  /* 0x0000000f110872a4 */ /* 0x000fe2000f8e0208 */
[----:B------:R-:W-:Y:S01]  /*e060*/  IMAD R7, R77, R6, R10 ;  /* 0x000000064d077224 */ /* 0x000fe200078e020a */
[----:B------:R-:W-:Y:S01]  /*e070*/  UIMAD.WIDE.U32 UR10, UR17, UR14, UR10 ;  /* 0x0000000e110a72a5 */ /* 0x000fe2000f8e000a */
[----:B------:R-:W-:Y:S01]  /*e080*/  IADD3 R29, P2, R170, 0x5000, RZ ;  /* 0x00005000aa1d7810 */ /* 0x000fe20007f5e0ff */
[----:B-----5:R-:W-:Y:S01]  /*e090*/  IMAD R81, R0, R77, RZ ;  /* 0x0000004d00517224 */ /* 0x020fe200078e02ff */
[----:B------:R-:W-:Y:S01]  /*e0a0*/  IADD3 R53, P3, R170, 0x4000, RZ ;  /* 0x00004000aa357810 */ /* 0x000fe20007f7e0ff */
[----:B------:R-:W-:Y:S01]  /*e0b0*/  IMAD.U32 R8, RZ, RZ, UR8 ;  /* 0x00000008ff087e24 */ /* 0x000fe2000f8e00ff */
[----:B------:R-:W-:Y:S01]  /*e0c0*/  SHF.R.S32.HI R6, RZ, 0x1f, R7 ;  /* 0x0000001fff067819 */ /* 0x000fe20000011407 */
[----:B------:R-:W-:Y:S01]  /*e0d0*/  ULDC.64 UR12, c[0x0][0xaa0] ;  /* 0x0002a800000c7ab9 */ /* 0x000fe20000000a00 */
[----:B------:R-:W-:-:S02]  /*e0e0*/  IADD3 R4, P0, R4, UR10, RZ ;  /* 0x0000000a04047c10 */ /* 0x000fc4000ff1e0ff */
[----:B------:R-:W-:Y:S02]  /*e0f0*/  LOP3.LUT R28, R29, 0x380, RZ, 0xc0, !PT ;  /* 0x000003801d1c7812 */ /* 0x000fe400078ec0ff */
[----:B------:R-:W-:Y:S01]  /*e100*/  IADD3.X R5, R5, UR11, R8, P0, !PT ;  /* 0x0000000b05057c10 */ /* 0x000fe200087fe408 */
[----:B------:R-:W-:Y:S01]  /*e110*/  ULDC.64 UR10, c[0x0][0xb88] ;  /* 0x0002e200000a7ab9 */ /* 0x000fe20000000a00 */
[----:B------:R-:W-:Y:S01]  /*e120*/  SHF.R.U64 R28, R28, 0x3, RZ ;  /* 0x000000031c1c7819 */ /* 0x000fe200000012ff */
[----:B------:R-:W-:Y:S01]  /*e130*/  IMAD R6, R6, UR10, RZ ;  /* 0x0000000a06067c24 */ /* 0x000fe2000f8e02ff */
[----:B------:R-:W-:Y:S01]  /*e140*/  LOP3.LUT R52, R53, 0x380, RZ, 0xc0, !PT ;  /* 0x0000038035347812 */ /* 0x000fe200078ec0ff */
[C---:B------:R-:W-:Y:S01]  /*e150*/  IMAD.WIDE.U32 R4, R7.reuse, UR10, R4 ;  /* 0x0000000a07047c25 */ /* 0x040fe2000f8e0004 */
[----:B------:R-:W-:Y:S02]  /*e160*/  LOP3.LUT R28, R28, R29, RZ, 0x3c, !PT ;  /* 0x0000001d1c1c7212 */ /* 0x000fe400078e3cff */
[----:B------:R-:W-:Y:S01]  /*e170*/  SHF.R.U64 R52, R52, 0x3, RZ ;  /* 0x0000000334347819 */ /* 0x000fe200000012ff */
[----:B------:R-:W-:Y:S01]  /*e180*/  IMAD R11, R7, UR11, R6 ;  /* 0x0000000b070b7c24 */ /* 0x000fe2000f8e0206 */
[----:B------:R-:W-:Y:S01]  /*e190*/  ULDC.64 UR10, c[0x0][0xb50] ;  /* 0x0002d400000a7ab9 */ /* 0x000fe20000000a00 */
[----:B------:R-:W-:Y:S01]  /*e1a0*/  IMAD.X R29, RZ, RZ, R171, P2 ;  /* 0x000000ffff1d7224 */ /* 0x000fe200010e06ab */
[----:B------:R-:W-:Y:S01]  /*e1b0*/  LEA R6, P0, R4, UR10, 0x2 ;  /* 0x0000000a04067c11 */ /* 0x000fe2000f8010ff */
[----:B------:R-:W-:Y:S01]  /*e1c0*/  IMAD.IADD R5, R5, 0x1, R11 ;  /* 0x0000000105057824 */ /* 0x000fe200078e020b */
[----:B------:R-:W-:-:S02]  /*e1d0*/  IADD3 R45, P2, R170, 0xb000, RZ ;  /* 0x0000b000aa2d7810 */ /* 0x000fc40007f5e0ff */
[----:B------:R-:W-:Y:S01]  /*e1e0*/  LOP3.LUT R52, R52, R53, RZ, 0x3c, !PT ;  /* 0x0000003534347212 */ /* 0x000fe200078e3cff */
[----:B------:R-:W-:Y:S01]  /*e1f0*/  SHFL.IDX PT, R20, R6, RZ, 0x1c1f ;  /* 0x001c1fff06147589 */ /* 0x000fe200000e0000 */
[----:B------:R-:W-:Y:S01]  /*e200*/  LEA.HI.X R10, R4, UR11, R5, 0x2, P0 ;  /* 0x0000000b040a7c11 */ /* 0x000fe200080f1405 */
[----:B------:R-:W-:Y:S01]  /*e210*/  VIADD R4, R14, 0x8 ;  /* 0x000000080e047836 */ /* 0x000fe20000000000 */
[----:B------:R-:W-:Y:S01]  /*e220*/  IADD3 R25, P0, R170, 0x3000, RZ ;  /* 0x00003000aa197810 */ /* 0x000fe20007f1e0ff */
[----:B------:R-:W-:Y:S01]  /*e230*/  SHFL.IDX PT, R42, R6, 0x1, 0x1c1f ;  /* 0x003c1f00062a7f89 */ /* 0x000fe200000e0000 */
[----:B------:R-:W-:Y:S01]  /*e240*/  LOP3.LUT R44, R45, 0x380, RZ, 0xc0, !PT ;  /* 0x000003802d2c7812 */ /* 0x000fe200078ec0ff */
[----:B------:R-:W-:Y:S01]  /*e250*/  IMAD.X R53, RZ, RZ, R171, P3 ;  /* 0x000000ffff357224 */ /* 0x000fe200018e06ab */
[----:B------:R-:W-:Y:S01]  /*e260*/  LOP3.LUT R24, R25, 0x380, RZ, 0xc0, !PT ;  /* 0x0000038019187812 */ /* 0x000fe200078ec0ff */
[----:B------:R-:W1:Y:S01]  /*e270*/  SHFL.IDX PT, R21, R10, RZ, 0x1c1f ;  /* 0x001c1fff0a157589 */ /* 0x000e6200000e0000 */
[----:B------:R-:W-:-:S02]  /*e280*/  SHF.R.U64 R44, R44, 0x3, RZ ;  /* 0x000000032c2c7819 */ /* 0x000fc400000012ff */
[----:B------:R-:W-:Y:S01]  /*e290*/  SHF.R.U64 R24, R24, 0x3, RZ ;  /* 0x0000000318187819 */ /* 0x000fe200000012ff */
[----:B------:R-:W2:Y:S01]  /*e2a0*/  SHFL.IDX PT, R43, R10, 0x1, 0x1c1f ;  /* 0x003c1f000a2b7f89 */ /* 0x000ea200000e0000 */
[----:B------:R-:W-:Y:S01]  /*e2b0*/  LOP3.LUT R44, R44, R45, RZ, 0x3c, !PT ;  /* 0x0000002d2c2c7212 */ /* 0x000fe200078e3cff */
[--C-:B------:R-:W-:Y:S01]  /*e2c0*/  IMAD.X R45, RZ, RZ, R171.reuse, P2 ;  /* 0x000000ffff2d7224 */ /* 0x100fe200010e06ab */
[----:B------:R-:W-:Y:S01]  /*e2d0*/  LOP3.LUT R24, R24, R25, RZ, 0x3c, !PT ;  /* 0x0000001918187212 */ /* 0x000fe200078e3cff */
[----:B------:R-:W-:Y:S01]  /*e2e0*/  IMAD.X R25, RZ, RZ, R171, P0 ;  /* 0x000000ffff197224 */ /* 0x000fe200000e06ab */
[C---:B------:R-:W-:Y:S02]  /*e2f0*/  IADD3 R57, P0, R170.reuse, 0x9000, RZ ;  /* 0x00009000aa397810 */ /* 0x040fe40007f1e0ff */
[----:B------:R-:W-:Y:S02]  /*e300*/  IADD3 R41, P3, R170, 0xa000, RZ ;  /* 0x0000a000aa297810 */ /* 0x000fe40007f7e0ff */
[----:B------:R-:W-:-:S02]  /*e310*/  LOP3.LUT R56, R57, 0x380, RZ, 0xc0, !PT ;  /* 0x0000038039387812 */ /* 0x000fc400078ec0ff */
[----:B------:R-:W-:Y:S02]  /*e320*/  IADD3 R9, P5, R170, 0x1000, RZ ;  /* 0x00001000aa097810 */ /* 0x000fe40007fbe0ff */
[----:B------:R-:W-:Y:S02]  /*e330*/  SHF.R.U64 R56, R56, 0x3, RZ ;  /* 0x0000000338387819 */ /* 0x000fe400000012ff */
[----:B------:R-:W-:Y:S02]  /*e340*/  IADD3 R13, P4, R170, 0x2000, RZ ;  /* 0x00002000aa0d7810 */ /* 0x000fe40007f9e0ff */
[----:B------:R-:W-:Y:S01]  /*e350*/  LOP3.LUT R56, R56, R57, RZ, 0x3c, !PT ;  /* 0x0000003938387212 */ /* 0x000fe200078e3cff */
[----:B------:R-:W-:Y:S01]  /*e360*/  IMAD.X R57, RZ, RZ, R171, P0 ;  /* 0x000000ffff397224 */ /* 0x000fe200000e06ab */
[----:B------:R-:W-:Y:S02]  /*e370*/  LOP3.LUT P0, RZ, R205, 0x3, RZ, 0xc0, !PT ;  /* 0x00000003cdff7812 */ /* 0x000fe4000780c0ff */
[----:B------:R-:W-:-:S02]  /*e380*/  LOP3.LUT R40, R41, 0x380, RZ, 0xc0, !PT ;  /* 0x0000038029287812 */ /* 0x000fc400078ec0ff */
[-C--:B------:R-:W-:Y:S02]  /*e390*/  ISETP.GE.OR P2, PT, R14, R81.reuse, P0 ;  /* 0x000000510e00720c */ /* 0x080fe40000746670 */
[----:B------:R-:W-:Y:S02]  /*e3a0*/  ISETP.GE.OR P0, PT, R4, R81, P0 ;  /* 0x000000510400720c */ /* 0x000fe40000706670 */
[----:B------:R-:W-:Y:S02]  /*e3b0*/  LOP3.LUT R8, R9, 0x380, RZ, 0xc0, !PT ;  /* 0x0000038009087812 */ /* 0x000fe400078ec0ff */
[----:B------:R-:W-:Y:S02]  /*e3c0*/  LOP3.LUT R12, R13, 0x380, RZ, 0xc0, !PT ;  /* 0x000003800d0c7812 */ /* 0x000fe400078ec0ff */
[----:B------:R-:W-:Y:S02]  /*e3d0*/  SHF.R.U64 R40, R40, 0x3, RZ ;  /* 0x0000000328287819 */ /* 0x000fe400000012ff */
[----:B------:R-:W-:-:S02]  /*e3e0*/  SHF.R.U64 R8, R8, 0x3, RZ ;  /* 0x0000000308087819 */ /* 0x000fc400000012ff */
[----:B------:R-:W-:Y:S01]  /*e3f0*/  SHF.R.U64 R12, R12, 0x3, RZ ;  /* 0x000000030c0c7819 */ /* 0x000fe200000012ff */
[----:B-1----:R-:W-:Y:S01]  /*e400*/  @!P2 ST.E desc[UR46][R20.64], R2 ;  /* 0x000000021400a985 */ /* 0x002fe2000c10192e */
[----:B------:R-:W-:Y:S01]  /*e410*/  LOP3.LUT R40, R40, R41, RZ, 0x3c, !PT ;  /* 0x0000002928287212 */ /* 0x000fe200078e3cff */
[--C-:B------:R-:W-:Y:S01]  /*e420*/  IMAD.X R41, RZ, RZ, R171.reuse, P3 ;  /* 0x000000ffff297224 */ /* 0x100fe200018e06ab */
[----:B------:R-:W-:Y:S01]  /*e430*/  IADD3 R5, P3, R170, 0xf000, RZ ;  /* 0x0000f000aa057810 */ /* 0x000fe20007f7e0ff */
[----:B--2---:R1:W-:Y:S01]  /*e440*/  @!P0 ST.E desc[UR46][R42.64], R3 ;  /* 0x000000032a008985 */ /* 0x0043e2000c10192e */
[----:B------:R-:W-:Y:S01]  /*e450*/  LOP3.LUT R8, R8, R9, RZ, 0x3c, !PT ;  /* 0x0000000908087212 */ /* 0x000fe200078e3cff */
[--C-:B------:R-:W-:Y:S01]  /*e460*/  IMAD.X R9, RZ, RZ, R171.reuse, P5 ;  /* 0x000000ffff097224 */ /* 0x100fe200028e06ab */
[----:B------:R-:W-:Y:S01]  /*e470*/  LOP3.LUT R12, R12, R13, RZ, 0x3c, !PT ;  /* 0x0000000d0c0c7212 */ /* 0x000fe200078e3cff */
[--C-:B------:R-:W-:Y:S01]  /*e480*/  IMAD.X R13, RZ, RZ, R171.reuse, P4 ;  /* 0x000000ffff0d7224 */ /* 0x100fe200020e06ab */
[C---:B------:R-:W-:Y:S01]  /*e490*/  IADD3 R33, P6, R170.reuse, 0x6000, RZ ;  /* 0x00006000aa217810 */ /* 0x040fe20007fde0ff */
[----:B------:R-:W-:Y:S01]  /*e4a0*/  UIMAD UR10, UR9, UR12, URZ ;  /* 0x0000000c090a72a4 */ /* 0x000fe2000f8e023f */
[C---:B------:R-:W-:Y:S01]  /*e4b0*/  IADD3 R37, P5, R170.reuse, 0x7000, RZ ;  /* 0x00007000aa257810 */ /* 0x040fe20007fbe0ff */
[----:B------:R-:W-:Y:S01]  /*e4c0*/  IMAD.X R49, RZ, RZ, R171, P3 ;  /* 0x000000ffff317224 */ /* 0x000fe200018e06ab */
[----:B------:R-:W-:Y:S01]  /*e4d0*/  IADD3 R65, P4, R170, 0x8000, RZ ;  /* 0x00008000aa417810 */ /* 0x000fe20007f9e0ff */
[----:B------:R-:W5:Y:S01]  /*e4e0*/  LD.E.128 R8, desc[UR46][R8.64] ;  /* 0x0000002e08087980 */ /* 0x000f62000c101d00 */
[----:B------:R-:W-:Y:S01]  /*e4f0*/  LOP3.LUT R0, R5, 0x380, RZ, 0xc0, !PT ;  /* 0x0000038005007812 */ /* 0x000fe200078ec0ff */
[----:B-1----:R-:W1:Y:S01]  /*e500*/  @P1 LDC R3, c[0x0][0xbec] ;  /* 0x0002fb00ff031b82 */ /* 0x002e620000000800 */
[----:B------:R-:W-:Y:S01]  /*e510*/  LOP3.LUT R32, R33, 0x380, RZ, 0xc0, !PT ;  /* 0x0000038021207812 */ /* 0x000fe200078ec0ff */
[----:B------:R-:W5:Y:S01]  /*e520*/  LD.E.128 R12, desc[UR46][R12.64] ;  /* 0x0000002e0c0c7980 */ /* 0x000f62000c101d00 */
[----:B------:R-:W-:-:S02]  /*e530*/  LOP3.LUT R36, R37, 0x380, RZ, 0xc0, !PT ;  /* 0x0000038025247812 */ /* 0x000fc400078ec0ff */
[----:B------:R-:W-:Y:S01]  /*e540*/  LOP3.LUT R64, R65, 0x380, RZ, 0xc0, !PT ;  /* 0x0000038041407812 */ /* 0x000fe200078ec0ff */
[----:B------:R-:W5:Y:S01]  /*e550*/  LD.E.128 R24, desc[UR46][R24.64] ;  /* 0x0000002e18187980 */ /* 0x000f62000c101d00 */
[----:B------:R-:W-:Y:S01]  /*e560*/  SHF.R.U64 R0, R0, 0x3, RZ ;  /* 0x0000000300007819 */ /* 0x000fe200000012ff */
[----:B------:R-:W-:Y:S01]  /*e570*/  UIMAD.WIDE.U32 UR8, UR4, UR12, URZ ;  /* 0x0000000c040872a5 */ /* 0x000fe2000f8e003f */
[----:B------:R-:W-:Y:S01]  /*e580*/  SHF.R.U64 R32, R32, 0x3, RZ ;  /* 0x0000000320207819 */ /* 0x000fe200000012ff */
[----:B------:R-:W-:Y:S01]  /*e590*/  UIMAD UR10, UR4, UR13, UR10 ;  /* 0x0000000d040a72a4 */ /* 0x000fe2000f8e020a */
[----:B------:R-:W-:Y:S01]  /*e5a0*/  SHF.R.U64 R36, R36, 0x3, RZ ;  /* 0x0000000324247819 */ /* 0x000fe200000012ff */
[----:B------:R-:W5:Y:S01]  /*e5b0*/  LD.E.128 R52, desc[UR46][R52.64] ;  /* 0x0000002e34347980 */ /* 0x000f62000c101d00 */
[----:B------:R-:W-:Y:S01]  /*e5c0*/  SHF.R.U64 R64, R64, 0x3, RZ ;  /* 0x0000000340407819 */ /* 0x000fe200000012ff */
[----:B------:R-:W-:Y:S01]  /*e5d0*/  ULDC.64 UR12, c[0x0][0xae8] ;  /* 0x0002ba00000c7ab9 */ /* 0x000fe20000000a00 */
[----:B------:R-:W-:Y:S01]  /*e5e0*/  LOP3.LUT R48, R0, R5, RZ, 0x3c, !PT ;  /* 0x0000000500307212 */ /* 0x000fe200078e3cff */
[----:B------:R-:W-:Y:S01]  /*e5f0*/  IMAD R0, R203, 0x20, R204 ;  /* 0x00000020cb007824 */ /* 0x000fe200078e02cc */
[----:B------:R-:W-:Y:S01]  /*e600*/  UIADD3 UR9, UR9, UR10, URZ ;  /* 0x0000000a09097290 */ /* 0x000fe2000fffe03f */
[----:B------:R-:W-:Y:S01]  /*e610*/  LOP3.LUT R32, R32, R33, RZ, 0x3c, !PT ;  /* 0x0000002120207212 */ /* 0x000fe200078e3cff */
[----:B------:R-:W-:Y:S01]  /*e620*/  UIMAD UR4, UR16, UR12, URZ ;  /* 0x0000000c100472a4 */ /* 0x000fe2000f8e023f */
[----:B------:R-:W-:Y:S01]  /*e630*/  LOP3.LUT R36, R36, R37, RZ, 0x3c, !PT ;  /* 0x0000002524247212 */ /* 0x000fe200078e3cff */
[--C-:B------:R-:W-:Y:S01]  /*e640*/  IMAD.X R33, RZ, RZ, R171.reuse, P6 ;  /* 0x000000ffff217224 */ /* 0x100fe200030e06ab */
[----:B------:R-:W-:Y:S01]  /*e650*/  LOP3.LUT R64, R64, R65, RZ, 0x3c, !PT ;  /* 0x0000004140407212 */ /* 0x000fe200078e3cff */
[--C-:B------:R-:W-:Y:S01]  /*e660*/  IMAD.X R37, RZ, RZ, R171.reuse, P5 ;  /* 0x000000ffff257224 */ /* 0x100fe200028e06ab */
[C---:B------:R-:W-:Y:S01]  /*e670*/  IADD3 R73, P6, R170.reuse, 0xc000, RZ ;  /* 0x0000c000aa497810 */ /* 0x040fe20007fde0ff */
[----:B------:R-:W-:Y:S01]  /*e680*/  IMAD.X R65, RZ, RZ, R171, P4 ;  /* 0x000000ffff417224 */ /* 0x000fe200020e06ab */
[----:B------:R-:W-:Y:S01]  /*e690*/  IADD3 R69, P5, R170, 0xd000, RZ ;  /* 0x0000d000aa457810 */ /* 0x000fe20007fbe0ff */
[----:B------:R-:W-:Y:S01]  /*e6a0*/  VIADD R20, R0, UR43 ;  /* 0x0000002b00147c36 */ /* 0x000fe20008000000 */
[----:B------:R-:W-:Y:S01]  /*e6b0*/  IADD3 R61, P4, R170, 0xe000, RZ ;  /* 0x0000e000aa3d7810 */ /* 0x000fe20007f9e0ff */
[----:B------:R-:W-:Y:S01]  /*e6c0*/  UIMAD UR4, UR41, UR13, UR4 ;  /* 0x0000000d290472a4 */ /* 0x000fe2000f8e0204 */
[----:B------:R-:W-:Y:S01]  /*e6d0*/  LOP3.LUT R72, R73, 0x380, RZ, 0xc0, !PT ;  /* 0x0000038049487812 */ /* 0x000fe200078ec0ff */
[----:B------:R-:W-:Y:S01]  /*e6e0*/  UIMAD.WIDE.U32 UR8, UR41, UR12, UR8 ;  /* 0x0000000c290872a5 */ /* 0x000fe2000f8e0008 */
[----:B-1----:R-:W-:Y:S01]  /*e6f0*/  @P1 IMAD.HI.U32 R0, R20, R3, RZ ;  /* 0x0000000314001227 */ /* 0x002fe200078e00ff */
[----:B------:R-:W-:Y:S01]  /*e700*/  ULDC.64 UR10, c[0x0][0xaf0] ;  /* 0x0002bc00000a7ab9 */ /* 0x000fe20000000a00 */
[----:B------:R-:W-:Y:S01]  /*e710*/  LOP3.LUT R68, R69, 0x380, RZ, 0xc0, !PT ;  /* 0x0000038045447812 */ /* 0x000fe200078ec0ff */
[----:B------:R-:W-:Y:S01]  /*e720*/  UIADD3 UR9, UR9, UR4, URZ ;  /* 0x0000000409097290 */ /* 0x000fe2000fffe03f */
[----:B------:R-:W-:Y:S01]  /*e730*/  LOP3.LUT R60, R61, 0x380, RZ, 0xc0, !PT ;  /* 0x000003803d3c7812 */ /* 0x000fe200078ec0ff */
[----:B------:R-:W-:Y:S01]  /*e740*/  UIMAD UR4, UR18, UR10, URZ ;  /* 0x0000000a120472a4 */ /* 0x000fe2000f8e023f */
[----:B------:R-:W-:Y:S01]  /*e750*/  LOP3.LUT R7, R170, 0x380, RZ, 0xc0, !PT ;  /* 0x00000380aa077812 */ /* 0x000fe200078ec0ff */
[----:B------:R-:W-:Y:S01]  /*e760*/  IMAD.MOV.U32 R21, RZ, RZ, R20 ;  /* 0x000000ffff157224 */ /* 0x000fe200078e0014 */
[----:B------:R-:W-:Y:S01]  /*e770*/  SHF.R.U64 R72, R72, 0x3, RZ ;  /* 0x0000000348487819 */ /* 0x000fe200000012ff */
[----:B------:R-:W-:Y:S01]  /*e780*/  UIMAD UR4, UR17, UR11, UR4 ;  /* 0x0000000b110472a4 */ /* 0x000fe2000f8e0204 */
[----:B------:R-:W-:Y:S01]  /*e790*/  SHF.R.U64 R68, R68, 0x3, RZ ;  /* 0x0000000344447819 */ /* 0x000fe200000012ff */
[----:B------:R-:W-:Y:S01]  /*e7a0*/  UIMAD.WIDE.U32 UR8, UR17, UR10, UR8 ;  /* 0x0000000a110872a5 */ /* 0x000fe2000f8e0008 */
[----:B------:R-:W-:Y:S01]  /*e7b0*/  SHF.R.U64 R60, R60, 0x3, RZ ;  /* 0x000000033c3c7819 */ /* 0x000fe200000012ff */
[----:B------:R-:W5:Y:S01]  /*e7c0*/  LD.E.128 R28, desc[UR46][R28.64] ;  /* 0x0000002e1c1c7980 */ /* 0x000f62000c101d00 */
[----:B0-----:R-:W-:-:S02]  /*e7d0*/  @P1 SHF.R.U32.HI R21, RZ, R79, R0 ;  /* 0x0000004fff151219 */ /* 0x001fc40000011600 */
[----:B------:R-:W-:Y:S01]  /*e7e0*/  SHF.R.U64 R7, R7, 0x3, RZ ;  /* 0x0000000307077819 */ /* 0x000fe200000012ff */
[----:B------:R-:W-:Y:S01]  /*e7f0*/  UIADD3 UR4, UR9, UR4, URZ ;  /* 0x0000000409047290 */ /* 0x000fe2000fffe03f */
[----:B------:R-:W-:Y:S01]  /*e800*/  LOP3.LUT R72, R72, R73, RZ, 0x3c, !PT ;  /* 0x0000004948487212 */ /* 0x000fe200078e3cff */
[--C-:B------:R-:W-:Y:S01]  /*e810*/  IMAD.X R73, RZ, RZ, R171.reuse, P6 ;  /* 0x000000ffff497224 */ /* 0x100fe200030e06ab */
[----:B------:R-:W-:Y:S01]  /*e820*/  LOP3.LUT R68, R68, R69, RZ, 0x3c, !PT ;  /* 0x0000004544447212 */ /* 0x000fe200078e3cff */
[--C-:B------:R-:W-:Y:S01]  /*e830*/  IMAD.X R69, RZ, RZ, R171.reuse, P5 ;  /* 0x000000ffff457224 */ /* 0x100fe200028e06ab */
[----:B------:R-:W-:Y:S01]  /*e840*/  LOP3.LUT R60, R60, R61, RZ, 0x3c, !PT ;  /* 0x0000003d3c3c7212 */ /* 0x000fe200078e3cff */
[----:B------:R-:W-:Y:S01]  /*e850*/  IMAD.X R61, RZ, RZ, R171, P4 ;  /* 0x000000ffff3d7224 */ /* 0x000fe200020e06ab */
[--C-:B------:R-:W-:Y:S01]  /*e860*/  SHF.R.S32.HI R0, RZ, 0x1f, R21.reuse ;  /* 0x0000001fff007819 */ /* 0x100fe20000011415 */
[----:B------:R-:W-:Y:S01]  /*e870*/  IMAD.MOV R18, RZ, RZ, -R21 ;  /* 0x000000ffff127224 */ /* 0x000fe200078e0a15 */
[----:B------:R-:W-:Y:S01]  /*e880*/  LOP3.LUT R170, R7, R170, RZ, 0x3c, !PT ;  /* 0x000000aa07aa7212 */ /* 0x000fe200078e3cff */
[----:B------:R-:W-:Y:S01]  /*e890*/  ULDC.64 UR10, c[0x0][0xae0] ;  /* 0x0002b800000a7ab9 */ /* 0x000fe20000000a00 */
[----:B------:R-:W-:Y:S01]  /*e8a0*/  IMAD.U32 R3, RZ, RZ, UR9 ;  /* 0x00000009ff037e24 */ /* 0x000fe2000f8e00ff */
[----:B------:R-:W5:Y:S01]  /*e8b0*/  LD.E.128 R32, desc[UR46][R32.64] ;  /* 0x0000002e20207980 */ /* 0x000f62000c101d00 */
[----:B------:R-:W-:-:S02]  /*e8c0*/  IMAD R0, R0, UR10, RZ ;  /* 0x0000000a00007c24 */ /* 0x000fc4000f8e02ff */
[----:B------:R-:W-:Y:S01]  /*e8d0*/  IMAD R77, R77, R18, R20 ;  /* 0x000000124d4d7224 */ /* 0x000fe200078e0214 */
[----:B------:R0:W5:Y:S01]  /*e8e0*/  LD.E.128 R4, desc[UR46][R170.64] ;  /* 0x0000002eaa047980 */ /* 0x000162000c101d00 */
[----:B------:R-:W-:Y:S01]  /*e8f0*/  IMAD.U32 R2, RZ, RZ, UR8 ;  /* 0x00000008ff027e24 */ /* 0x000fe2000f8e00ff */
[----:B------:R-:W-:Y:S01]  /*e900*/  ULDC.64 UR8, c[0x0][0xad8] ;  /* 0x0002b60000087ab9 */ /* 0x000fe20000000a00 */
[----:B------:R-:W-:Y:S01]  /*e910*/  IMAD.U32 R3, RZ, RZ, UR4 ;  /* 0x00000004ff037e24 */ /* 0x000fe2000f8e00ff */
[----:B------:R-:W5:Y:S01]  /*e920*/  LD.E.128 R36, desc[UR46][R36.64] ;  /* 0x0000002e24247980 */ /* 0x000f62000c101d00 */
[----:B------:R-:W-:-:S03]  /*e930*/  IMAD R79, R21, UR11, R0 ;  /* 0x0000000b154f7c24 */ /* 0x000fc6000f8e0200 */
[----:B------:R-:W5:Y:S01]  /*e940*/  LD.E.128 R64, desc[UR46][R64.64] ;  /* 0x0000002e40407980 */ /* 0x000f62000c101d00 */
[----:B------:R-:W-:-:S03]  /*e950*/  SHF.R.S32.HI R0, RZ, 0x1f, R77 ;  /* 0x0000001fff007819 */ /* 0x000fc6000001144d */
[----:B------:R-:W5:Y:S04]  /*e960*/  LD.E.128 R56, desc[UR46][R56.64] ;  /* 0x0000002e38387980 */ /* 0x000f68000c101d00 */
[----:B------:R-:W5:Y:S04]  /*e970*/  LD.E.128 R40, desc[UR46][R40.64] ;  /* 0x0000002e28287980 */ /* 0x000f68000c101d00 */
[----:B------:R-:W5:Y:S04]  /*e980*/  LD.E.128 R44, desc[UR46][R44.64] ;  /* 0x0000002e2c2c7980 */ /* 0x000f68000c101d00 */
[----:B------:R-:W5:Y:S04]  /*e990*/  LD.E.128 R72, desc[UR46][R72.64] ;  /* 0x0000002e48487980 */ /* 0x000f68000c101d00 */
[----:B------:R-:W5:Y:S04]  /*e9a0*/  LD.E.128 R68, desc[UR46][R68.64] ;  /* 0x0000002e44447980 */ /* 0x000f68000c101d00 */
[----:B------:R-:W5:Y:S04]  /*e9b0*/  LD.E.128 R60, desc[UR46][R60.64] ;  /* 0x0000002e3c3c7980 */ /* 0x000f68000c101d00 */
[----:B------:R-:W5:Y:S01]  /*e9c0*/  LD.E.128 R48, desc[UR46][R48.64] ;  /* 0x0000002e30307980 */ /* 0x000f62000c101d00 */
[----:B------:R-:W-:Y:S01]  /*e9d0*/  IMAD.WIDE.U32 R2, R21, UR10, R2 ;  /* 0x0000000a15027c25 */ /* 0x000fe2000f8e0002 */
        /* <DEDUP_REMOVED lines=8> */
[----:B------:R-:W-:Y:S02]  /*ea60*/  VIADD R82, R204, UR43 ;  /* 0x0000002bcc527c36 */ /* 0x000fe40008000000 */
[C---:B------:R-:W-:Y:S02]  /*ea70*/  IMAD R21, R77.reuse, UR9, R18 ;  /* 0x000000094d157c24 */ /* 0x040fe4000f8e0212 */
[----:B------:R-:W-:Y:S01]  /*ea80*/  IMAD.WIDE.U32 R2, R77, UR8, R2 ;  /* 0x000000084d027c25 */ /* 0x000fe2000f8e0002 */
[----:B------:R-:W-:Y:S01]  /*ea90*/  ISETP.GE.AND P2, PT, R82, R81, PT ;  /* 0x000000515200720c */ /* 0x000fe20003f46270 */
[----:B------:R-:W-:Y:S02]  /*eaa0*/  ULDC.64 UR8, c[0x0][0xa80] ;  /* 0x0002a00000087ab9 */ /* 0x000fe40000000a00 */
[----:B------:R-:W-:Y:S01]  /*eab0*/  VIADD R17, R17, 0x22820 ;  /* 0x0002282011117836 */ /* 0x000fe20000000000 */
[----:B------:R-:W-:Y:S01]  /*eac0*/  LEA R18, P3, R2, UR8, 0x1 ;  /* 0x0000000802127c11 */ /* 0x000fe2000f8608ff */
[----:B------:R-:W-:-:S02]  /*ead0*/  IMAD.IADD R3, R3, 0x1, R21 ;  /* 0x0000000103037824 */ /* 0x000fc400078e0215 */
[----:B------:R-:W-:Y:S01]  /*eae0*/  VIADD R0, R82, 0x20 ;  /* 0x0000002052007836 */ /* 0x000fe20000000000 */
[----:B------:R-:W-:Y:S02]  /*eaf0*/  PRMT R17, RZ, 0x654, R17 ;  /* 0x00000654ff117816 */ /* 0x000fe40000000011 */
[----:B------:R-:W-:Y:S02]  /*eb00*/  LEA.HI.X R80, R2, UR9, R3, 0x1, P3 ;  /* 0x0000000902507c11 */ /* 0x000fe400098f0c03 */
[-C--:B------:R-:W-:Y:S01]  /*eb10*/  ISETP.GE.AND P1, PT, R0, R81.reuse, PT ;  /* 0x000000510000720c */ /* 0x080fe20003f26270 */
[----:B------:R-:W-:Y:S01]  /*eb20*/  VIADD R0, R82, 0x40 ;  /* 0x0000004052007836 */ /* 0x000fe20000000000 */
[----:B-1----:R1:W-:Y:S01]  /*eb30*/  SYNCS.ARRIVE.TRANS64.RED.A1T0 RZ, [R17+URZ], RZ ;  /* 0x000000ff11ff79a7 */ /* 0x0023e2000810043f */
[----:B------:R0:W2:Y:S01]  /*eb40*/  SHFL.IDX PT, R79, R18, RZ, 0x181f ;  /* 0x00181fff124f7589 */ /* 0x0000a200000e0000 */
[----:B------:R-:W-:Y:S02]  /*eb50*/  BSSY B1, `(.L_x_11624) ;  /* 0x0000015000017945 */ /* 0x000fe40003800000 */
[----:B------:R-:W-:Y:S01]  /*eb60*/  ISETP.GE.AND P0, PT, R0, R81, PT ;  /* 0x000000510000720c */ /* 0x000fe20003f06270 */
[----:B-1----:R0:W1:Y:S01]  /*eb70*/  SHFL.IDX PT, R17, R80, RZ, 0x181f ;  /* 0x00181fff50117589 */ /* 0x00206200000e0000 */
[----:B------:R-:W-:Y:S11]  /*eb80*/  @P2 BRA `(.L_x_11625) ;  /* 0x0000000000442947 */ /* 0x000ff60003800000 */
[----:B------:R-:W-:Y:S02]  /*eb90*/  ULDC UR4, c[0x0][0xac8] ;  /* 0x0002b20000047ab9 */ /* 0x000fe40000000800 */
[----:B------:R-:W-:Y:S02]  /*eba0*/  ISETP.GE.AND P5, PT, R22, UR4, PT ;  /* 0x0000000416007c0c */ /* 0x000fe4000bfa6270 */
[----:B------:R-:W-:Y:S02]  /*ebb0*/  ISETP.GE.AND P4, PT, R201, UR4, PT ;  /* 0x00000004c9007c0c */ /* 0x000fe4000bf86270 */
[----:B------:R-:W-:Y:S02]  /*ebc0*/  ISETP.GE.AND P3, PT, R200, UR4, PT ;  /* 0x00000004c8007c0c */ /* 0x000fe4000bf66270 */
[----:B------:R-:W-:-:S07]  /*ebd0*/  ISETP.GE.AND P2, PT, R202, UR4, PT ;  /* 0x00000004ca007c0c */ /* 0x000fce000bf46270 */
[----:B--2---:R-:W-:-:S04]  /*ebe0*/  @!P5 LEA R2, P6, R22, R79, 0x1 ;  /* 0x0000004f1602d211 */ /* 0x004fc800078c08ff */
        /* <DEDUP_REMOVED lines=11> */
.L_x_11625:
[----:B------:R-:W-:Y:S05]  /*eca0*/  BSYNC B1 ;  /* 0x0000000000017941 */ /* 0x000fea0003800000 */
.L_x_11624:
[----:B-1----:R1:W4:Y:S01]  /*ecb0*/  SHFL.IDX PT, R17, R80, 0x1, 0x181f ;  /* 0x00381f0050117f89 */ /* 0x00232200000e0000 */
        /* <DEDUP_REMOVED lines=20> */
.L_x_11627:
[----:B------:R-:W-:Y:S05]  /*ee00*/  BSYNC B1 ;  /* 0x0000000000017941 */ /* 0x000fea0003800000 */
.L_x_11626:
[----:B---3-5:R3:W0:Y:S01]  /*ee10*/  SHFL.IDX PT, R9, R80, 0x2, 0x181f ;  /* 0x00581f0050097f89 */ /* 0x02862200000e0000 */
        /* <DEDUP_REMOVED lines=20> */
.L_x_11629:
[----:B------:R-:W-:Y:S05]  /*ef60*/  BSYNC B1 ;  /* 0x0000000000017941 */ /* 0x000fea0003800000 */
.L_x_11628:
[----:B------:R-:W-:Y:S01]  /*ef70*/  VIADD R0, R82, 0x60 ;  /* 0x0000006052007836 */ /* 0x000fe20000000000 */
[----:B0-----:R0:W0:Y:S04]  /*ef80*/  SHFL.IDX PT, R9, R80, 0x3, 0x181f ;  /* 0x00781f0050097f89 */ /* 0x00102800000e0000 */
[----:B------:R-:W-:Y:S01]  /*ef90*/  ISETP.GE.AND P0, PT, R0, R81, PT ;  /* 0x000000510000720c */ /* 0x000fe20003f06270 */
[----:B------:R0:W0:-:S12]  /*efa0*/  SHFL.IDX PT, R11, R18, 0x3, 0x181f ;  /* 0x00781f00120b7f89 */ /* 0x00001800000e0000 */
        /* <DEDUP_REMOVED lines=20> */
.L_x_11622:
        /* <DEDUP_REMOVED lines=21> */
[----:B0-----:R-:W-:Y:S01]  /*f240*/  ISETP.NE.AND P0, PT, R11, 0x1, PT ;  /* 0x000000010b00780c */ /* 0x001fe20003f05270 */
[----:B------:R-:W-:Y:S01]  /*f250*/  UMOV UR4, URZ ;  /* 0x0000003f00047c82 */ /* 0x000fe20008000000 */
[----:B------:R-:W-:Y:S01]  /*f260*/  USHF.R.S32.HI UR12, URZ, 0x1f, UR41 ;  /* 0x0000001f3f0c7899 */ /* 0x000fe20008011429 */
[----:B------:R-:W-:-:S10]  /*f270*/  ISETP.GE.AND P1, PT, R214, 0x80, PT ;  /* 0x00000080d600780c */ /* 0x000fd40003f26270 */
[----:B------:R-:W0:Y:S01]  /*f280*/  @P0 LDC R9, c[0x0][0xbec] ;  /* 0x0002fb00ff090b82 */ /* 0x000e220000000800 */
[----:B--2---:R-:W-:Y:S01]  /*f290*/  @P2 R2UR UR4, R6 ;  /* 0x00000000060422ca */ /* 0x004fe200000e0000 */
[----:B01----:R-:W-:-:S14]  /*f2a0*/  @P3 BRA `(.L_x_11631) ;  /* 0x0000000000103947 */ /* 0x003fdc0003800000 */
[----:B------:R-:W-:Y:S05]  /*f2b0*/  @!P2 BRA `(.L_x_11631) ;  /* 0x00000000000ca947 */ /* 0x000fea0003800000 */
[----:B------:R-:W2:Y:S04]  /*f2c0*/  LDG.E R5, desc[UR46][R2.64] ;  /* 0x0000002e02057981 */ /* 0x000ea8000c1e1900 */
[----:B-----5:R-:W2:Y:S02]  /*f2d0*/  LDG.E R0, desc[UR46][R2.64+0x4] ;  /* 0x0000042e02007981 */ /* 0x020ea4000c1e1900 */
[----:B--2---:R-:W-:-:S07]  /*f2e0*/  IMAD.IADD R0, R0, 0x1, -R5 ;  /* 0x0000000100007824 */ /* 0x004fce00078e0a05 */
.L_x_11631:
        /* <DEDUP_REMOVED lines=31> */
[----:B------:R-:W-:-:S03]  /*f4e0*/  IMAD.U32 R6, RZ, RZ, UR10 ;  /* 0x0000000aff067e24 */ /* 0x000fc6000f8e00ff */
[--C-:B------:R-:W-:Y:S01]  /*f4f0*/  SHF.R.S32.HI R3, RZ, 0x1f, R2.reuse ;  /* 0x0000001fff037819 */ /* 0x100fe20000011402 */
[----:B------:R-:W-:Y:S01]  /*f500*/  IMAD.MOV R5, RZ, RZ, -R2 ;  /* 0x000000ffff057224 */ /* 0x000fe200078e0a02 */
[----:B------:R-:W-:-:S03]  /*f510*/  IADD3 R2, P1, R2, UR8, RZ ;  /* 0x0000000802027c10 */ /* 0x000fc6000ff3e0ff */
[----:B------:R-:W-:Y:S01]  /*f520*/  IMAD R5, R7, R5, R4 ;  /* 0x0000000507057224 */ /* 0x000fe200078e0204 */
[----:B------:R-:W-:Y:S01]  /*f530*/  IADD3.X R3, R3, UR9, R6, P1, !PT ;  /* 0x0000000903037c10 */ /* 0x000fe20008ffe406 */
[----:B------:R-:W-:-:S03]  /*f540*/  ULDC.64 UR8, c[0x0][0xb50] ;  /* 0x0002d40000087ab9 */ /* 0x000fc60000000a00 */
[----:B------:R-:W-:Y:S01]  /*f550*/  SHF.R.S32.HI R4, RZ, 0x1f, R5 ;  /* 0x0000001fff047819 */ /* 0x000fe20000011405 */
[----:B------:R-:W-:-:S04]  /*f560*/  IMAD.WIDE.U32 R2, R5, UR16, R2 ;  /* 0x0000001005027c25 */ /* 0x000fc8000f8e0002 */
[----:B------:R-:W-:-:S04]  /*f570*/  IMAD R4, R4, UR16, RZ ;  /* 0x0000001004047c24 */ /* 0x000fc8000f8e02ff */
[----:B------:R-:W-:Y:S01]  /*f580*/  IMAD R7, R5, UR17, R4 ;  /* 0x0000001105077c24 */ /* 0x000fe2000f8e0204 */
[----:B------:R-:W-:-:S03]  /*f590*/  LEA R4, P1, R2, UR8, 0x2 ;  /* 0x0000000802047c11 */ /* 0x000fc6000f8210ff */
[----:B------:R-:W-:-:S05]  /*f5a0*/  IMAD.IADD R3, R3, 0x1, R7 ;  /* 0x0000000103037824 */ /* 0x000fca00078e0207 */
[----:B------:R-:W-:Y:S01]  /*f5b0*/  LEA.HI.X R5, R2, UR9, R3, 0x2, P1 ;  /* 0x0000000902057c11 */ /* 0x000fe200088f1403 */
[----:B------:R-:W-:-:S05]  /*f5c0*/  IMAD.MOV.U32 R3, RZ, RZ, -0x800000 ;  /* 0xff800000ff037424 */ /* 0x000fca00078e00ff */
[----:B------:R0:W-:Y:S02]  /*f5d0*/  STG.E desc[UR46][R4.64], R3 ;  /* 0x0000000304007986 */ /* 0x0001e4000c10192e */
.L_x_11633:
[----:B------:R-:W-:Y:S05]  /*f5e0*/  BSYNC B1 ;  /* 0x0000000000017941 */ /* 0x000fea0003800000 */
.L_x_11632:
[----:B0-----:R-:W0:Y:S01]  /*f5f0*/  @P0 LDC R3, c[0x0][0xbf0] ;  /* 0x0002fc00ff030b82 */ /* 0x001e220000000800 */
[----:B------:R-:W-:Y:S01]  /*f600*/  ULDC.64 UR16, c[0x0][0xaa0] ;  /* 0x0002a80000107ab9 */ /* 0x000fe20000000a00 */
[----:B------:R-:W-:Y:S01]  /*f610*/  IMAD R2, R203, 0x20, R204 ;  /* 0x00000020cb027824 */ /* 0x000fe200078e02cc */
[----:B------:R-:W-:Y:S01]  /*f620*/  UIMAD UR10, UR11, UR16, URZ ;  /* 0x000000100b0a72a4 */ /* 0x000fe2000f8e023f */
[----:B------:R-:W-:Y:S01]  /*f630*/  BSSY B1, `(.L_x_11634) ;  /* 0x0000041000017945 */ /* 0x000fe20003800000 */
[----:B------:R-:W-:Y:S01]  /*f640*/  UIMAD.WIDE.U32 UR8, UR4, UR16, URZ ;  /* 0x00000010040872a5 */ /* 0x000fe2000f8e003f */
[----:B------:R-:W-:Y:S01]  /*f650*/  VIADD R6, R2, UR43 ;  /* 0x0000002b02067c36 */ /* 0x000fe20008000000 */
[----:B------:R-:W-:-:S03]  /*f660*/  UIMAD UR10, UR4, UR17, UR10 ;  /* 0x00000011040a72a4 */ /* 0x000fc6000f8e020a */
[----:B------:R-:W-:Y:S01]  /*f670*/  ULDC.64 UR16, c[0x0][0xae8] ;  /* 0x0002ba0000107ab9 */ /* 0x000fe20000000a00 */
[----:B------:R-:W-:Y:S01]  /*f680*/  UIADD3 UR9, UR9, UR10, URZ ;  /* 0x0000000a09097290 */ /* 0x000fe2000fffe03f */
[----:B------:R-:W-:Y:S01]  /*f690*/  @P0 IMAD.HI.U32 R2, R6, R9, RZ ;  /* 0x0000000906020227 */ /* 0x000fe200078e00ff */
[----:B------:R-:W-:Y:S02]  /*f6a0*/  UIMAD UR4, UR12, UR16, URZ ;  /* 0x000000100c0472a4 */ /* 0x000fe4000f8e023f */
[----:B------:R-:W-:Y:S01]  /*f6b0*/  UIMAD.WIDE.U32 UR8, UR41, UR16, UR8 ;  /* 0x00000010290872a5 */ /* 0x000fe2000f8e0008 */
[----:B------:R-:W-:Y:S01]  /*f6c0*/  IMAD.MOV.U32 R5, RZ, RZ, R6 ;  /* 0x000000ffff057224 */ /* 0x000fe200078e0006 */
[----:B------:R-:W-:Y:S01]  /*f6d0*/  UIMAD UR4, UR41, UR17, UR4 ;  /* 0x00000011290472a4 */ /* 0x000fe2000f8e0204 */
[----:B------:R-:W-:-:S03]  /*f6e0*/  ULDC.64 UR10, c[0x0][0xaf0] ;  /* 0x0002bc00000a7ab9 */ /* 0x000fc60000000a00 */
[----:B------:R-:W-:Y:S02]  /*f6f0*/  UIADD3 UR9, UR9, UR4, URZ ;  /* 0x0000000409097290 */ /* 0x000fe4000fffe03f */
[----:B------:R-:W-:Y:S01]  /*f700*/  UIMAD UR4, UR14, UR10, URZ ;  /* 0x0000000a0e0472a4 */ /* 0x000fe2000f8e023f */
[----:B0-----:R-:W-:Y:S01]  /*f710*/  @P0 SHF.R.U32.HI R5, RZ, R3, R2 ;  /* 0x00000003ff050219 */ /* 0x001fe20000011602 */
        /* <DEDUP_REMOVED lines=8> */
[----:B------:R-:W-:Y:S02]  /*f7a0*/  IMAD R7, R11, R7, R6 ;  /* 0x000000070b077224 */ /* 0x000fe400078e0206 */
[----:B------:R-:W-:Y:S01]  /*f7b0*/  IMAD.U32 R2, RZ, RZ, UR8 ;  /* 0x00000008ff027e24 */ /* 0x000fe2000f8e00ff */
[----:B------:R-:W-:Y:S01]  /*f7c0*/  ULDC.64 UR8, c[0x0][0xad8] ;  /* 0x0002b60000087ab9 */ /* 0x000fe20000000a00 */
[----:B------:R-:W-:Y:S02]  /*f7d0*/  IMAD.U32 R3, RZ, RZ, UR4 ;  /* 0x00000004ff037e24 */ /* 0x000fe4000f8e00ff */
[C---:B------:R-:W-:Y:S01]  /*f7e0*/  IMAD R9, R5.reuse, UR11, R4 ;  /* 0x0000000b05097c24 */ /* 0x040fe2000f8e0204 */
[----:B------:R-:W-:Y:S01]  /*f7f0*/  SHF.R.S32.HI R4, RZ, 0x1f, R7 ;  /* 0x0000001fff047819 */ /* 0x000fe20000011407 */
[----:B------:R-:W-:-:S04]  /*f800*/  IMAD.WIDE.U32 R2, R5, UR10, R2 ;  /* 0x0000000a05027c25 */ /* 0x000fc8000f8e0002 */
[----:B------:R-:W-:Y:S02]  /*f810*/  IMAD.IADD R3, R3, 0x1, R9 ;  /* 0x0000000103037824 */ /* 0x000fe400078e0209 */
[----:B------:R-:W-:Y:S02]  /*f820*/  IMAD R4, R4, UR8, RZ ;  /* 0x0000000804047c24 */ /* 0x000fe4000f8e02ff */
[----:B------:R-:W-:Y:S02]  /*f830*/  VIADD R6, R204, UR43 ;  /* 0x0000002bcc067c36 */ /* 0x000fe40008000000 */
        /* <DEDUP_REMOVED lines=32> */
.L_x_11635:
[----:B------:R-:W-:Y:S05]  /*fa40*/  BSYNC B1 ;  /* 0x0000000000017941 */ /* 0x000fea0003800000 */
.L_x_11634:
        /* <DEDUP_REMOVED lines=21> */
.L_x_11637:
[----:B------:R-:W-:Y:S05]  /*fba0*/  BSYNC B1 ;  /* 0x0000000000017941 */ /* 0x000fea0003800000 */
.L_x_11636:
        /* <DEDUP_REMOVED lines=21> */
.L_x_11639:
[----:B------:R-:W-:Y:S05]  /*fd00*/  BSYNC B1 ;  /* 0x0000000000017941 */ /* 0x000fea0003800000 */
.L_x_11638:
        /* <DEDUP_REMOVED lines=22> */
.L_x_11630:
[----:B------:R-:W-:Y:S05]  /*fe70*/  BSYNC B0 ;  /* 0x0000000000007941 */ /* 0x000fea0003800000 */
.L_x_11621:
[----:B------:R-:W-:Y:S02]  /*fe80*/  ULDC UR4, c[0x0][0xc3c] ;  /* 0x00030f0000047ab9 */ /* 0x000fe40000000800 */
[----:B------:R-:W-:-:S06]  /*fe90*/  UISETP.GE.AND UP0, UPT, UR6, UR4, UPT ;  /* 0x000000040600728c */ /* 0x000fcc000bf06270 */
[----:B------:R-:W-:-:S13]  /*fea0*/  PLOP3.LUT P0, PT, PT, PT, UP0, 0x80, 0x0 ;  /* 0x000000000000781c */ /* 0x000fda0003f0f008 */
[----:B------:R-:W-:Y:S05]  /*feb0*/  @!P0 BRA `(.L_x_11640) ;  /* 0xffffff0c00ac8947 */ /* 0x000fea000383ffff */
[----:B------:R-:W-:Y:S05]  /*fec0*/  EXIT ;  /* 0x000000000000794d */ /* 0x000fea0003800000 */
.L_x_11531:
        /* <DEDUP_REMOVED lines=16> */
.L_x_11641:
        /* <DEDUP_REMOVED lines=39> */
.L_x_11647:
        /* <DEDUP_REMOVED lines=12> */
.L_x_11646:
[----:B------:R-:W-:Y:S05]  /*10300*/  BSYNC B0 ;  /* 0x0000000000007941 */ /* 0x000fea0003800000 */
.L_x_11645:
        /* <DEDUP_REMOVED lines=20> */
.L_x_11643:
        /* <DEDUP_REMOVED lines=20> */
.L_x_11648:
        /* <DEDUP_REMOVED lines=59> */
.L_x_11644:
[----:B------:R-:W-:Y:S01]  /*10940*/  ULDC UR4, c[0x0][0xc3c] ;  /* 0x00030f0000047ab9 */ /* 0x000fe20000000800 */
[----:B------:R-:W-:Y:S02]  /*10950*/  IMAD.MOV.U32 R25, RZ, RZ, RZ ;  /* 0x000000ffff197224 */ /* 0x000fe400078e00ff */
[----:B------:R-:W-:Y:S02]  /*10960*/  IMAD.U32 R24, RZ, RZ, UR6 ;  /* 0x00000006ff187e24 */ /* 0x000fe4000f8e00ff */
[----:B------:R-:W-:Y:S02]  /*10970*/  IMAD.MOV.U32 R26, RZ, RZ, RZ ;  /* 0x000000ffff1a7224 */ /* 0x000fe400078e00ff */
[----:B------:R-:W-:-:S07]  /*10980*/  IMAD.U32 R27, RZ, RZ, UR4 ;  /* 0x00000004ff1b7e24 */ /* 0x000fce000f8e00ff */
.L_x_11649:
[----:B------:R-:W-:-:S13]  /*10990*/  ISETP.NE.AND P0, PT, R5, RZ, PT ;  /* 0x000000ff0500720c */ /* 0x000fda0003f05270 */
[----:B------:R-:W0:Y:S01]  /*109a0*/  @!P0 S2R R3, SR_CgaCtaId ;  /* 0x0000000000038919 */ /* 0x000e220000008800 */
[----:B------:R-:W-:-:S04]  /*109b0*/  @!P0 MOV R2, 0x400 ;  /* 0x0000040000028802 */ /* 0x000fc80000000f00 */
[----:B0-----:R-:W-:-:S05]  /*109c0*/  @!P0 LEA R2, R3, R2, 0x18 ;  /* 0x0000000203028211 */ /* 0x001fca00078ec0ff */
[----:B------:R1:W-:Y:S01]  /*109d0*/  @!P0 STS.128 [R2+0x228d0], R24 ;  /* 0x0228d01802008388 */ /* 0x0003e20000000c00 */
[----:B------:R-:W-:Y:S06]  /*109e0*/  BAR.ARV 0x5, 0x180 ;  /* 0x0146000000007b1d */ /* 0x000fec0000002000 */
.L_x_11642:
[----:B------:R2:W-:Y:S01]  /*109f0*/  STL [R1+0x10], RZ ;  /* 0x000010ff01007387 */ /* 0x0005e20000100800 */
[----:B------:R-:W-:Y:S01]  /*10a00*/  ULDC UR4, c[0x0][0xc3c] ;  /* 0x00030f0000047ab9 */ /* 0x000fe20000000800 */
[----:B------:R-:W-:Y:S01]  /*10a10*/  IMAD.MOV.U32 R22, RZ, RZ, 0x1 ;  /* 0x00000001ff167424 */ /* 0x000fe200078e00ff */
[----:B0-----:R-:W-:Y:S01]  /*10a20*/  ISETP.GE.AND P0, PT, R27, UR4, PT ;  /* 0x000000041b007c0c */ /* 0x001fe2000bf06270 */
[----:B------:R-:W-:-:S12]  /*10a30*/  IMAD.MOV.U32 R18, RZ, RZ, RZ ;  /* 0x000000ffff127224 */ /* 0x000fd800078e00ff */
[----:B--2---:R-:W-:Y:S05]  /*10a40*/  @P0 BRA `(.L_x_11650) ;  /* 0x0000004800b00947 */ /* 0x004fea0003800000 */
[----:B------:R-:W0:Y:S01]  /*10a50*/  S2UR UR5, SR_CgaCtaId ;  /* 0x00000000000579c3 */ /* 0x000e220000008800 */
[----:B------:R2:W-:Y:S01]  /*10a60*/  STL [R1+0x10], RZ ;  /* 0x000010ff01007387 */ /* 0x0005e20000100800 */
[C---:B-1----:R-:W-:Y:S01]  /*10a70*/  IMAD.SHL.U32 R2, R0.reuse, 0x8, RZ ;  /* 0x0000000800027824 */ /* 0x042fe200078e00ff */
[----:B------:R-:W-:Y:S01]  /*10a80*/  UMOV UR4, 0x400 ;  /* 0x0000040000047882 */ /* 0x000fe20000000000 */
[----:B------:R-:W-:Y:S01]  /*10a90*/  LOP3.LUT R4, R0, 0x7f, RZ, 0xc0, !PT ;  /* 0x0000007f00047812 */ /* 0x000fe200078ec0ff */
[----:B------:R-:W-:Y:S01]  /*10aa0*/  BSSY B8, `(.L_x_11650) ;  /* 0x00004a6000087945 */ /* 0x000fe20003800000 */
[----:B------:R-:W-:Y:S01]  /*10ab0*/  IMAD.MOV.U32 R22, RZ, RZ, 0x1 ;  /* 0x00000001ff167424 */ /* 0x000fe200078e00ff */
[----:B------:R-:W-:Y:S01]  /*10ac0*/  LOP3.LUT R3, R2, 0x1f8, RZ, 0xc0, !PT ;  /* 0x000001f802037812 */ /* 0x000fe200078ec0ff */
[----:B------:R-:W-:Y:S01]  /*10ad0*/  IMAD.MOV.U32 R18, RZ, RZ, RZ ;  /* 0x000000ffff127224 */ /* 0x000fe200078e00ff */
[----:B------:R-:W-:Y:S01]  /*10ae0*/  SHF.R.U32.HI R5, RZ, 0x3, R4 ;  /* 0x00000003ff057819 */ /* 0x000fe20000011604 */
[----:B------:R-:W-:Y:S01]  /*10af0*/  ULOP3.LUT UR36, UR39, 0x2, URZ, 0xfc, !UPT ;  /* 0x0000000227247892 */ /* 0x000fe2000f8efc3f */
[----:B------:R-:W-:Y:S01]  /*10b00*/  LOP3.LUT R3, R3, 0x38, R0, 0x78, !PT ;  /* 0x0000003803037812 */ /* 0x000fe200078e7800 */
[----:B------:R-:W-:Y:S01]  /*10b10*/  IMAD.SHL.U32 R0, R0, 0x10, RZ ;  /* 0x0000001000007824 */ /* 0x000fe200078e00ff */
[----:B------:R-:W-:Y:S01]  /*10b20*/  LOP3.LUT R4, R2, 0x38, RZ, 0xc0, !PT ;  /* 0x0000003802047812 */ /* 0x000fe200078ec0ff */
[----:B------:R-:W-:Y:S01]  /*10b30*/  ULDC UR37, c[0x0][0xc] ;  /* 0x0000030000257ab9 */ /* 0x000fe20000000800 */
[----:B------:R-:W-:-:S02]  /*10b40*/  LOP3.LUT R28, R3, 0x200, R2, 0xf8, !PT ;  /* 0x00000200031c7812 */ /* 0x000fc400078ef802 */
[----:B------:R-:W-:Y:S02]  /*10b50*/  LOP3.LUT R0, R5, 0x70, R0, 0xf8, !PT ;  /* 0x0000007005007812 */ /* 0x000fe400078ef800 */
[C---:B------:R-:W-:Y:S02]  /*10b60*/  LOP3.LUT R3, R4.reuse, 0x40, RZ, 0xfc, !PT ;  /* 0x0000004004037812 */ /* 0x040fe400078efcff */
[C---:B------:R-:W-:Y:S02]  /*10b70*/  LOP3.LUT R2, R4.reuse, 0x80, RZ, 0xfc, !PT ;  /* 0x0000008004027812 */ /* 0x040fe400078efcff */
[----:B------:R-:W-:Y:S01]  /*10b80*/  LOP3.LUT R0, R4, 0xc0, RZ, 0xfc, !PT ;  /* 0x000000c004007812 */ /* 0x000fe200078efcff */
[----:B0-----:R-:W-:-:S06]  /*10b90*/  ULEA UR4, UR5, UR4, 0x18 ;  /* 0x0000000405047291 */ /* 0x001fcc000f8ec03f */
[----:B------:R-:W-:-:S04]  /*10ba0*/  IMAD.U32 R17, RZ, RZ, UR4 ;  /* 0x00000004ff117e24 */ /* 0x000fc8000f8e00ff */
[----:B--2---:R-:W-:-:S07]  /*10bb0*/  IMAD R37, R28, 0x2, R17 ;  /* 0x000000021c257824 */ /* 0x004fce00078e0211 */
.L_x_11719:
        /* <DEDUP_REMOVED lines=39> */
.L_x_11651:
        /* <DEDUP_REMOVED lines=8> */
.L_x_11652:
        /* <DEDUP_REMOVED lines=9> */
.L_x_11653:
        /* <DEDUP_REMOVED lines=28> */
.L_x_11656:
[----:B------:R-:W-:-:S13]  /*11100*/  ISETP.NE.AND P0, PT, R3, 0x1, PT ;  /* 0x000000010300780c */ /* 0x000fda0003f05270 */
[----:B------:R-:W0:Y:S02]  /*11110*/  @P0 LDC.64 R4, c[0x0][0x9e8] ;  /* 0x00027a00ff040b82 */ /* 0x000e240000000a00 */
[----:B0-----:R-:W-:-:S05]  /*11120*/  @P0 IMAD.HI.U32 R4, R0, R4, RZ ;  /* 0x0000000400040227 */ /* 0x001fca00078e00ff */
[----:B------:R-:W-:-:S07]  /*11130*/  @P0 SHF.R.U32.HI R0, RZ, R5, R4 ;  /* 0x00000005ff000219 */ /* 0x000fce0000011604 */
.L_x_11657:
[----:B------:R-:W-:Y:S05]  /*11140*/  BSYNC B0 ;  /* 0x0000000000007941 */ /* 0x000fea0003800000 */
.L_x_11655:
[----:B------:R-:W-:-:S05]  /*11150*/  IMAD R5, R0, R3, R3 ;  /* 0x0000000300057224 */ /* 0x000fca00078e0203 */
[----:B------:R-:W-:-:S07]  /*11160*/  VIMNMX R2, R2, R5, PT ;  /* 0x0000000502027248 */ /* 0x000fce0003fe0100 */
.L_x_11654:
        /* <DEDUP_REMOVED lines=29> */
.L_x_11660:
[----:B------:R-:W-:-:S13]  /*11340*/  ISETP.NE.AND P0, PT, R3, 0x1, PT ;  /* 0x000000010300780c */ /* 0x000fda0003f05270 */
[----:B------:R-:W1:Y:S02]  /*11350*/  @P0 LDC.64 R4, c[0x0][0x9e8] ;  /* 0x00027a00ff040b82 */ /* 0x000e640000000a00 */
[----:B-1----:R-:W-:-:S05]  /*11360*/  @P0 IMAD.HI.U32 R4, R2, R4, RZ ;  /* 0x0000000402040227 */ /* 0x002fca00078e00ff */
[----:B------:R-:W-:-:S07]  /*11370*/  @P0 SHF.R.U32.HI R2, RZ, R5, R4 ;  /* 0x00000005ff020219 */ /* 0x000fce0000011604 */
.L_x_11661:
[----:B------:R-:W-:Y:S05]  /*11380*/  BSYNC B0 ;  /* 0x0000000000007941 */ /* 0x000fea0003800000 */
.L_x_11659:
[----:B------:R-:W-:-:S05]  /*11390*/  IMAD R3, R2, R3, RZ ;  /* 0x0000000302037224 */ /* 0x000fca00078e02ff */
[----:B------:R-:W-:-:S07]  /*113a0*/  VIMNMX R0, R0, R3, !PT ;  /* 0x0000000300007248 */ /* 0x000fce0007fe0100 */
.L_x_11658:
        /* <DEDUP_REMOVED lines=24> */
.L_x_11663:
        /* <DEDUP_REMOVED lines=20> */
.L_x_11666:
[----:B------:R-:W-:Y:S05]  /*11670*/  BSYNC B6 ;  /* 0x0000000000067941 */ /* 0x000fea0003800000 */
.L_x_11665:
        /* <DEDUP_REMOVED lines=20> */
.L_x_11669:
        /* <DEDUP_REMOVED lines=15> */
.L_x_11668:
[----:B------:R-:W-:Y:S05]  /*118b0*/  BSYNC B6 ;  /* 0x0000000000067941 */ /* 0x000fea0003800000 */
.L_x_11667:
[----:B------:R-:W1:Y:S01]  /*118c0*/  S2R R32, SR_TID.X ;  /* 0x0000000000207919 */ /* 0x000e620000002100 */
[----:B------:R-:W-:Y:S01]  /*118d0*/  ULDC.64 UR4, c[0x0][0x9f8] ;  /* 0x00027e0000047ab9 */ /* 0x000fe20000000a00 */
[----:B------:R-:W-:Y:S01]  /*118e0*/  IMAD.MOV.U32 R25, RZ, RZ, R27 ;  /* 0x000000ffff197224 */ /* 0x000fe200078e001b */
[----:B------:R-:W-:Y:S01]  /*118f0*/  ISETP.NE.U32.AND P0, PT, RZ, UR4, PT ;  /* 0x00000004ff007c0c */ /* 0x000fe2000bf05070 */
[----:B------:R-:W-:Y:S01]  /*11900*/  ULDC UR4, c[0x0][0x320] ;  /* 0x0000c80000047ab9 */ /* 0x000fe20000000800 */
[----:B------:R-:W2:Y:S02]  /*11910*/  LDC R10, c[0x0][0x430] ;  /* 0x00010c00ff0a7b82 */ /* 0x000ea40000000800 */
[----:B------:R-:W-:-:S13]  /*11920*/  ISETP.NE.AND.EX P0, PT, RZ, UR5, PT, P0 ;  /* 0x00000005ff007c0c */ /* 0x000fda000bf05300 */
[----:B------:R-:W3:Y:S01]  /*11930*/  @P0 LDC.64 R2, c[0x0][0x9f8] ;  /* 0x00027e00ff020b82 */ /* 0x000ee20000000a00 */
[----:B-1----:R-:W-:-:S05]  /*11940*/  IMAD.SHL.U32 R32, R32, 0x8, RZ ;  /* 0x0000000820207824 */ /* 0x002fca00078e00ff */
[----:B------:R-:W-:-:S04]  /*11950*/  LOP3.LUT R32, R32, 0x38, RZ, 0xc0, !PT ;  /* 0x0000003820207812 */ /* 0x000fc800078ec0ff */
[----:B------:R-:W-:Y:S02]  /*11960*/  LOP3.LUT R23, R32, 0x40, RZ, 0xfc, !PT ;  /* 0x0000004020177812 */ /* 0x000fe400078efcff */
[----:B------:R-:W-:Y:S01]  /*11970*/  LOP3.LUT R16, R16, 0xffffffef, RZ, 0xc0, !PT ;  /* 0xffffffef10107812 */ /* 0x000fe200078ec0ff */
[----:B---3--:R-:W-:Y:S01]  /*11980*/  @P0 IMAD.WIDE R2, R27, 0x4, R2 ;  /* 0x000000041b020825 */ /* 0x008fe200078e0202 */
[----:B------:R-:W-:Y:S02]  /*11990*/  ISETP.GE.AND P3, PT, R23, UR4, PT ;  /* 0x0000000417007c0c */ /* 0x000fe4000bf66270 */
[C---:B------:R-:W-:Y:S02]  /*119a0*/  LOP3.LUT R21, R32.reuse, 0x80, RZ, 0xfc, !PT ;  /* 0x0000008020157812 */ /* 0x040fe400078efcff */
[C---:B------:R-:W-:Y:S01]  /*119b0*/  ISETP.GE.AND P2, PT, R32.reuse, UR4, PT ;  /* 0x0000000420007c0c */ /* 0x040fe2000bf46270 */
[----:B------:R1:W5:Y:S01]  /*119c0*/  @P0 LDG.E R25, desc[UR46][R2.64] ;  /* 0x0000002e02190981 */ /* 0x000362000c1e1900 */
[----:B------:R-:W-:Y:S01]  /*119d0*/  ISETP.GE.AND P1, PT, R21, UR4, PT ;  /* 0x0000000415007c0c */ /* 0x000fe2000bf26270 */
[----:B------:R-:W-:Y:S01]  /*119e0*/  UMOV UR5, 0xffffffff ;  /* 0xffffffff00057882 */ /* 0x000fe20000000000 */
[----:B------:R-:W-:Y:S01]  /*119f0*/  LOP3.LUT R20, R32, 0xc0, RZ, 0xfc, !PT ;  /* 0x000000c020147812 */ /* 0x000fe200078efcff */
[----:B------:R-:W-:-:S03]  /*11a00*/  VIADD R0, R30, 0xffffffff ;  /* 0xffffffff1e007836 */ /* 0x000fc60000000000 */
[----:B------:R-:W-:Y:S02]  /*11a10*/  ISETP.GE.AND P0, PT, R20, UR4, PT ;  /* 0x0000000414007c0c */ /* 0x000fe4000bf06270 */
[----:B------:R-:W-:-:S04]  /*11a20*/  @P3 LOP3.LUT R16, R16, 0x10, RZ, 0xfc, !PT ;  /* 0x0000001010103812 */ /* 0x000fc800078efcff */
[----:B------:R-:W-:-:S04]  /*11a30*/  LOP3.LUT R16, R16, 0xfffffffe, RZ, 0xc0, !PT ;  /* 0xfffffffe10107812 */ /* 0x000fc800078ec0ff */
[----:B------:R-:W-:-:S04]  /*11a40*/  LOP3.LUT R16, R16, 0xfffffff7, RZ, 0xc0, !PT ;  /* 0xfffffff710107812 */ /* 0x000fc800078ec0ff */
[----:B------:R-:W-:-:S04]  /*11a50*/  @P1 LOP3.LUT R16, R16, 0x8, RZ, 0xfc, !PT ;  /* 0x0000000810101812 */ /* 0x000fc800078efcff */
[----:B------:R-:W-:-:S04]  /*11a60*/  @P2 LOP3.LUT R16, R16, 0x1, RZ, 0xfc, !PT ;  /* 0x0000000110102812 */ /* 0x000fc800078efcff */
[----:B------:R-:W-:-:S04]  /*11a70*/  LOP3.LUT R16, R16, 0xfffffffb, RZ, 0xc0, !PT ;  /* 0xfffffffb10107812 */ /* 0x000fc800078ec0ff */
[----:B------:R-:W-:Y:S01]  /*11a80*/  @P0 LOP3.LUT R16, R16, 0x4, RZ, 0xfc, !PT ;  /* 0x0000000410100812 */ /* 0x000fe200078efcff */
[----:B-12---:R-:W-:Y:S06]  /*11a90*/  BRA.DIV UR5, `(.L_x_11670) ;  /* 0x0000004205587947 */ /* 0x006fec000b800000 */
.L_x_11736:
[----:B------:R-:W1:Y:S01]  /*11aa0*/  S2R R2, SR_TID.X ;  /* 0x0000000000027919 */ /* 0x000e620000002100 */
[----:B------:R-:W-:Y:S01]  /*11ab0*/  ISETP.NE.AND P1, PT, R10, 0x1, PT ;  /* 0x000000010a00780c */ /* 0x000fe20003f25270 */
[----:B------:R-:W-:Y:S01]  /*11ac0*/  IMAD.MOV.U32 R33, RZ, RZ, RZ ;  /* 0x000000ffff217224 */ /* 0x000fe200078e00ff */
[----:B0----5:R-:W-:Y:S01]  /*11ad0*/  SHF.R.S32.HI R30, RZ, 0x1f, R25 ;  /* 0x0000001fff1e7819 */ /* 0x021fe20000011419 */
[----:B------:R-:W0:Y:S01]  /*11ae0*/  S2R R9, SR_TID.X ;  /* 0x0000000000097919 */ /* 0x000e220000002100 */
[----:B------:R-:W-:-:S09]  /*11af0*/  LOP3.LUT R16, R16, 0xffffff7f, RZ, 0xc0, !PT ;  /* 0xffffff7f10107812 */ /* 0x000fd200078ec0ff */
[----:B------:R-:W2:Y:S01]  /*11b00*/  @P1 LDC R6, c[0x0][0x434] ;  /* 0x00010d00ff061b82 */ /* 0x000ea20000000800 */
[----:B------:R-:W-:-:S07]  /*11b10*/  @P1 LOP3.LUT R16, R16, 0x80, RZ, 0xfc, !PT ;  /* 0x0000008010101812 */ /* 0x000fce00078efcff */
[----:B------:R-:W3:Y:S01]  /*11b20*/  @P1 LDC R4, c[0x0][0x438] ;  /* 0x00010e00ff041b82 */ /* 0x000ee20000000800 */
[----:B-1----:R-:W-:Y:S01]  /*11b30*/  LOP3.LUT R2, R2, 0x7f, RZ, 0xc0, !PT ;  /* 0x0000007f02027812 */ /* 0x002fe200078ec0ff */
[----:B0-----:R-:W-:-:S03]  /*11b40*/  IMAD.SHL.U32 R9, R9, 0x10, RZ ;  /* 0x0000001009097824 */ /* 0x001fc600078e00ff */
[----:B------:R-:W-:-:S04]  /*11b50*/  SHF.R.U32.HI R2, RZ, 0x3, R2 ;  /* 0x00000003ff027819 */ /* 0x000fc80000011602 */
[----:B------:R-:W-:-:S05]  /*11b60*/  LOP3.LUT R9, R2, 0x70, R9, 0xf8, !PT ;  /* 0x0000007002097812 */ /* 0x000fca00078ef809 */
[----:B------:R-:W-:-:S04]  /*11b70*/  IMAD R2, R0, 0x60, R9 ;  /* 0x0000006000027824 */ /* 0x000fc800078e0209 */
[C---:B------:R-:W-:Y:S01]  /*11b80*/  IMAD.IADD R35, R2.reuse, 0x1, R29 ;  /* 0x0000000102237824 */ /* 0x040fe200078e021d */
[----:B------:R-:W-:-:S03]  /*11b90*/  ISETP.GE.AND P0, PT, R2, R19, PT ;  /* 0x000000130200720c */ /* 0x000fc60003f06270 */
[----:B--2---:R-:W-:Y:S01]  /*11ba0*/  @P1 IMAD.HI.U32 R5, R35, R6, RZ ;  /* 0x0000000623051227 */ /* 0x004fe200078e00ff */
[----:B------:R-:W-:-:S03]  /*11bb0*/  ISETP.GT.U32.OR P0, PT, R9, 0x5f, P0 ;  /* 0x0000005f0900780c */ /* 0x000fc60000704470 */
[----:B------:R-:W-:Y:S01]  /*11bc0*/  IMAD.MOV.U32 R6, RZ, RZ, R35 ;  /* 0x000000ffff067224 */ /* 0x000fe200078e0023 */
[----:B---3--:R-:W-:-:S09]  /*11bd0*/  @P1 SHF.R.U32.HI R6, RZ, R4, R5 ;  /* 0x00000004ff061219 */ /* 0x008fd20000011605 */
[----:B------:R-:W0:Y:S01]  /*11be0*/  @!P0 LDC.64 R2, c[0x0][0x428] ;  /* 0x00010a00ff028b82 */ /* 0x000e220000000a00 */
[----:B------:R-:W-:-:S07]  /*11bf0*/  @!P0 SHF.R.S32.HI R7, RZ, 0x1f, R6 ;  /* 0x0000001fff078819 */ /* 0x000fce0000011406 */
[----:B------:R-:W1:Y:S01]  /*11c00*/  @!P0 LDC.64 R4, c[0x0][0x418] ;  /* 0x00010600ff048b82 */ /* 0x000e620000000a00 */
[----:B0-----:R-:W-:-:S04]  /*11c10*/  @!P0 IMAD R8, R30, R2, RZ ;  /* 0x000000021e088224 */ /* 0x001fc800078e02ff */
[C---:B------:R-:W-:Y:S02]  /*11c20*/  @!P0 IMAD R8, R25.reuse, R3, R8 ;  /* 0x0000000319088224 */ /* 0x040fe400078e0208 */
[----:B------:R-:W-:-:S04]  /*11c30*/  @!P0 IMAD.WIDE.U32 R2, R25, R2, R6 ;  /* 0x0000000219028225 */ /* 0x000fc800078e0006 */
[----:B------:R-:W-:Y:S01]  /*11c40*/  @!P0 IMAD.IADD R8, R3, 0x1, R8 ;  /* 0x0000000103088824 */ /* 0x000fe200078e0208 */
[----:B-1----:R-:W-:-:S04]  /*11c50*/  @!P0 LEA R4, P1, R2, R4, 0x2 ;  /* 0x0000000402048211 */ /* 0x002fc800078210ff */
[----:B------:R-:W-:Y:S01]  /*11c60*/  @!P0 LEA.HI.X R5, R2, R5, R8, 0x2, P1 ;  /* 0x0000000502058211 */ /* 0x000fe200008f1408 */
[----:B------:R-:W-:Y:S02]  /*11c70*/  IMAD.MOV R2, RZ, RZ, -R6 ;  /* 0x000000ffff027224 */ /* 0x000fe400078e0a06 */
[----:B------:R-:W-:Y:S02]  /*11c80*/  IMAD.U32 R3, RZ, RZ, UR36 ;  /* 0x00000024ff037e24 */ /* 0x000fe4000f8e00ff */
[----:B------:R-:W-:Y:S01]  /*11c90*/  IMAD R35, R10, R2, R35 ;  /* 0x000000020a237224 */ /* 0x000fe200078e0223 */
[----:B------:R-:W-:Y:S01]  /*11ca0*/  SEL R2, RZ, 0x1, P2 ;  /* 0x00000001ff027807 */ /* 0x000fe20001000000 */
[----:B------:R0:W5:Y:S01]  /*11cb0*/  @!P0 LDG.E R33, desc[UR46][R4.64] ;  /* 0x0000002e04218981 */ /* 0x000162000c1e1900 */
[----:B------:R-:W-:Y:S02]  /*11cc0*/  ISETP.NE.AND P0, PT, R3, 0x3, PT ;  /* 0x000000030300780c */ /* 0x000fe40003f05270 */
[----:B------:R-:W-:Y:S01]  /*11cd0*/  ISETP.GT.U32.AND P1, PT, R9, 0x5f, PT ;  /* 0x0000005f0900780c */ /* 0x000fe20003f24070 */
[----:B------:R0:W-:Y:S01]  /*11ce0*/  STL [R1+0x14], R2 ;  /* 0x0000140201007387 */ /* 0x0001e20000100800 */
[----:B------:R-:W-:-:S02]  /*11cf0*/  LOP3.LUT R16, R16, 0xffffffbf, RZ, 0xc0, !PT ;  /* 0xffffffbf10107812 */ /* 0x000fc400078ec0ff */
[----:B------:R-:W-:-:S07]  /*11d00*/  SHF.R.S32.HI R23, RZ, 0x1f, R26 ;  /* 0x0000001fff177819 */ /* 0x000fce000001141a */
[----:B------:R-:W-:-:S04]  /*11d10*/  @P0 LOP3.LUT R16, R16, 0x40, RZ, 0xfc, !PT ;  /* 0x0000004010100812 */ /* 0x000fc800078efcff */
[----:B------:R-:W-:-:S04]  /*11d20*/  LOP3.LUT R16, R16, 0xffffffdf, RZ, 0xc0, !PT ;  /* 0xffffffdf10107812 */ /* 0x000fc800078ec0ff */
[----:B------:R-:W-:Y:S01]  /*11d30*/  @P1 LOP3.LUT R16, R16, 0x20, RZ, 0xfc, !PT ;  /* 0x0000002010101812 */ /* 0x000fe200078efcff */
[----:B0-----:R-:W-:Y:S06]  /*11d40*/  @!P0 BRA `(.L_x_11671) ;  /* 0x0000000000048947 */ /* 0x001fec0003800000 */
[----:B------:R-:W-:Y:S01]  /*11d50*/  BPT.TRAP 0x1 ;  /* 0x000000040000795c */ /* 0x000fe20000300000 */
.L_x_11671:
[----:B------:R-:W-:Y:S01]  /*11d60*/  IMAD R32, R0, -0x60, R19 ;  /* 0xffffffa000207824 */ /* 0x000fe200078e0213 */
[----:B------:R-:W-:Y:S01]  /*11d70*/  SHF.L.U32 R0, R22, 0x1f, RZ ;  /* 0x0000001f16007819 */ /* 0x000fe200000006ff */
[----:B------:R-:W-:Y:S01]  /*11d80*/  IMAD R19, R18, 0x8, R17 ;  /* 0x0000000812137824 */ /* 0x000fe200078e0211 */
[----:B------:R-:W-:Y:S03]  /*11d90*/  BSSY B0, `(.L_x_11672) ;  /* 0x0000003000007945 */ /* 0x000fe60003800000 */
[----:B------:R-:W0:Y:S02]  /*11da0*/  SYNCS.PHASECHK.TRANS64.TRYWAIT P0, [R19+URZ+0x22840], R0 ;  /* 0x02284000130075a7 */ /* 0x000e24000800017f */
[----:B0-----:R-:W-:Y:S05]  /*11db0*/  @!P0 BRA `(.L_x_11673) ;  /* 0x0000003c00c48947 */ /* 0x001fea0003800000 */
.L_x_11737:
[----:B------:R-:W-:Y:S05]  /*11dc0*/  BSYNC B0 ;  /* 0x0000000000007941 */ /* 0x000fea0003800000 */
.L_x_11672:
[----:B0-----:R-:W-:Y:S01]  /*11dd0*/  SHF.R.S32.HI R0, RZ, 0x1f, R35 ;  /* 0x0000001fff007819 */ /* 0x001fe20000011423 */
[----:B------:R-:W-:Y:S01]  /*11de0*/  ULDC.64 UR4, c[0x0][0x300] ;  /* 0x0000c00000047ab9 */ /* 0x000fe20000000a00 */
[----:B-----5:R-:W-:Y:S01]  /*11df0*/  SHF.R.S32.HI R4, RZ, 0x1f, R33 ;  /* 0x0000001fff047819 */ /* 0x020fe20000011421 */
[----:B------:R-:W-:Y:S01]  /*11e00*/  IMAD.WIDE.U32 R2, R35, UR4, RZ ;  /* 0x0000000423027c25 */ /* 0x000fe2000f8e00ff */
[----:B------:R-:W0:Y:S01]  /*11e10*/  S2R R7, SR_TID.X ;  /* 0x0000000000077919 */ /* 0x000e220000002100 */
[----:B------:R-:W-:Y:S01]  /*11e20*/  LOP3.LUT R16, R16, 0xfffffffd, RZ, 0xc0, !PT ;  /* 0xfffffffd10107812 */ /* 0x000fe200078ec0ff */
[----:B------:R1:W-:Y:S04]  /*11e30*/  STL [R1+0x8], R0 ;  /* 0x0000080001007387 */ /* 0x0003e80000100800 */
[----:B------:R2:W-:Y:S01]  /*11e40*/  STL [R1+0xc], R4 ;  /* 0x00000c0401007387 */ /* 0x0005e20000100800 */
[----:B-1----:R-:W-:-:S04]  /*11e50*/  IMAD R0, R0, UR4, RZ ;  /* 0x0000000400007c24 */ /* 0x002fc8000f8e02ff */
[----:B------:R-:W-:Y:S01]  /*11e60*/  IMAD R0, R35, UR5, R0 ;  /* 0x0000000523007c24 */ /* 0x000fe2000f8e0200 */
[----:B------:R-:W-:-:S03]  /*11e70*/  ULDC.64 UR4, c[0x0][0x310] ;  /* 0x0000c40000047ab9 */ /* 0x000fc60000000a00 */
[----:B------:R-:W-:Y:S02]  /*11e80*/  IMAD.IADD R3, R3, 0x1, R0 ;  /* 0x0000000103037824 */ /* 0x000fe400078e0200 */
[----:B------:R-:W-:Y:S02]  /*11e90*/  IMAD R0, R4, UR4, RZ ;  /* 0x0000000404007c24 */ /* 0x000fe4000f8e02ff */
[----:B--2---:R-:W1:Y:S01]  /*11ea0*/  S2R R4, SR_TID.X ;  /* 0x0000000000047919 */ /* 0x004e620000002100 */
[----:B------:R-:W-:-:S04]  /*11eb0*/  IMAD.WIDE.U32 R2, R33, UR4, R2 ;  /* 0x0000000421027c25 */ /* 0x000fc8000f8e0002 */
[----:B------:R-:W-:Y:S01]  /*11ec0*/  IMAD R0, R33, UR5, R0 ;  /* 0x0000000521007c24 */ /* 0x000fe2000f8e0200 */
[----:B------:R-:W-:Y:S01]  /*11ed0*/  ULDC.64 UR4, c[0x0][0x308] ;  /* 0x0000c20000047ab9 */ /* 0x000fe20000000a00 */
[----:B0-----:R-:W-:Y:S02]  /*11ee0*/  IMAD.SHL.U32 R7, R7, 0x8, RZ ;  /* 0x0000000807077824 */ /* 0x001fe400078e00ff */
[----:B------:R-:W-:Y:S02]  /*11ef0*/  IMAD.IADD R3, R3, 0x1, R0 ;  /* 0x0000000103037824 */ /* 0x000fe400078e0200 */
[----:B------:R-:W-:Y:S01]  /*11f00*/  IMAD R0, R23, UR4, RZ ;  /* 0x0000000417007c24 */ /* 0x000fe2000f8e02ff */
[----:B------:R-:W-:Y:S01]  /*11f10*/  LOP3.LUT R7, R7, 0x38, RZ, 0xc0, !PT ;  /* 0x0000003807077812 */ /* 0x000fe200078ec0ff */
[----:B------:R-:W-:-:S04]  /*11f20*/  IMAD.WIDE.U32 R2, R26, UR4, R2 ;  /* 0x000000041a027c25 */ /* 0x000fc8000f8e0002 */
[----:B------:R-:W-:Y:S01]  /*11f30*/  IMAD R0, R26, UR5, R0 ;  /* 0x000000051a007c24 */ /* 0x000fe2000f8e0200 */
[----:B------:R-:W-:Y:S01]  /*11f40*/  ULDC.64 UR4, c[0x0][0x2e8] ;  /* 0x0000ba0000047ab9 */ /* 0x000fe20000000a00 */
[----:B-1----:R-:W-:-:S04]  /*11f50*/  LOP3.LUT R4, R4, 0x7f, RZ, 0xc0, !PT ;  /* 0x0000007f04047812 */ /* 0x002fc800078ec0ff */
[----:B------:R-:W-:Y:S01]  /*11f60*/  SHF.R.U32.HI R5, RZ, 0x3, R4 ;  /* 0x00000003ff057819 */ /* 0x000fe20000011604 */
[----:B------:R-:W-:Y:S01]  /*11f70*/  IMAD.IADD R4, R3, 0x1, R0 ;  /* 0x0000000103047824 */ /* 0x000fe200078e0200 */
[----:B------:R-:W-:Y:S01]  /*11f80*/  LEA R0, P0, R2, UR4, 0x1 ;  /* 0x0000000402007c11 */ /* 0x000fe2000f8008ff */
[----:B------:R-:W-:Y:S02]  /*11f90*/  ULDC UR4, c[0x0][0x2f4] ;  /* 0x0000bd0000047ab9 */ /* 0x000fe40000000800 */
[----:B------:R-:W-:Y:S01]  /*11fa0*/  ISETP.GE.AND P2, PT, R7, UR4, PT ;  /* 0x0000000407007c0c */ /* 0x000fe2000bf46270 */
[----:B------:R-:W-:Y:S01]  /*11fb0*/  IMAD.IADD R32, R32, 0x1, -R5 ;  /* 0x0000000120207824 */ /* 0x000fe200078e0a05 */
[----:B------:R-:W-:Y:S01]  /*11fc0*/  LEA.HI.X R4, R2, UR5, R4, 0x1, P0 ;  /* 0x0000000502047c11 */ /* 0x000fe200080f0c04 */
[----:B------:R-:W-:Y:S01]  /*11fd0*/  UMOV UR5, 0xffffffff ;  /* 0xffffffff00057882 */ /* 0x000fe20000000000 */
[----:B------:R-:W-:Y:S02]  /*11fe0*/  IMAD R5, R18, 0x1800, R28 ;  /* 0x0000180012057824 */ /* 0x000fe400078e021c */
[----:B------:R-:W-:-:S07]  /*11ff0*/  ISETP.GE.AND P0, PT, R32, 0x1, PT ;  /* 0x000000012000780c */ /* 0x000fce0003f06270 */
        /* <DEDUP_REMOVED lines=54> */
.L_x_11751:
        /* <DEDUP_REMOVED lines=10> */
.L_x_11675:
        /* <DEDUP_REMOVED lines=11> */
.L_x_11676:
        /* <DEDUP_REMOVED lines=23> */
.L_x_11678:
[----:B------:R-:W-:Y:S05]  /*12620*/  BSYNC B6 ;  /* 0x0000000000067941 */ /* 0x000fea0003800000 */
.L_x_11677:
[----:B0-----:R-:W2:Y:S01]  /*12630*/  LDL.LU R2, [R1] ;  /* 0x0000000001027983 */ /* 0x001ea20000300800 */
[----:B------:R-:W0:Y:S01]  /*12640*/  LDC R21, c[0x0][0x448] ;  /* 0x00011200ff157b82 */ /* 0x000e220000000800 */
[----:B------:R-:W-:Y:S01]  /*12650*/  ULDC.64 UR4, c[0x0][0x298] ;  /* 0x0000a60000047ab9 */ /* 0x000fe20000000a00 */
[----:B------:R-:W-:Y:S01]  /*12660*/  LOP3.LUT P6, RZ, R16, 0x200, RZ, 0xc0, !PT ;  /* 0x0000020010ff7812 */ /* 0x000fe200078cc0ff */
[----:B------:R-:W3:Y:S01]  /*12670*/  S2R R20, SR_TID.X ;  /* 0x0000000000147919 */ /* 0x000ee20000002100 */
[----:B------:R-:W-:Y:S01]  /*12680*/  SHF.R.S32.HI R4, RZ, 0x1f, R27 ;  /* 0x0000001fff047819 */ /* 0x000fe2000001141b */
[----:B------:R-:W4:Y:S03]  /*12690*/  S2R R7, SR_TID.X ;  /* 0x0000000000077919 */ /* 0x000f260000002100 */
[----:B------:R-:W-:Y:S02]  /*126a0*/  SEL R4, R4, RZ, !P6 ;  /* 0x000000ff04047207 */ /* 0x000fe40007000000 */
[----:B---3--:R-:W-:Y:S01]  /*126b0*/  LOP3.LUT R20, R20, 0x7f, RZ, 0xc0, !PT ;  /* 0x0000007f14147812 */ /* 0x008fe200078ec0ff */
        /* <DEDUP_REMOVED lines=23> */
[----:B------:R-:W3:Y:S01]  /*12830*/  @P6 LDC R5, c[0x0][0x450] ;  /* 0x00011400ff056b82 */ /* 0x000ee20000000800 */
[----:B0-----:R-:W-:-:S05]  /*12840*/  IMAD.SHL.U32 R20, R20, 0x10, RZ ;  /* 0x0000001014147824 */ /* 0x001fca00078e00ff */
[----:B------:R-:W-:-:S05]  /*12850*/  LOP3.LUT R20, R21, 0x70, R20, 0xf8, !PT ;  /* 0x0000007015147812 */ /* 0x000fca00078ef814 */
[----:B------:R-:W-:Y:S02]  /*12860*/  IMAD.IADD R0, R20, 0x1, R34 ;  /* 0x0000000114007824 */ /* 0x000fe400078e0222 */
[----:B------:R-:W0:Y:S02]  /*12870*/  S2R R20, SR_TID.X ;  /* 0x0000000000147919 */ /* 0x000e240000002100 */
[----:B--2---:R-:W-:-:S04]  /*12880*/  @P6 IMAD.HI.U32 R6, R0, R6, RZ ;  /* 0x0000000600066227 */ /* 0x004fc800078e00ff */
[----:B------:R-:W-:Y:S01]  /*12890*/  IMAD.MOV.U32 R4, RZ, RZ, R0 ;  /* 0x000000ffff047224 */ /* 0x000fe200078e0000 */
[----:B---3--:R-:W-:Y:S02]  /*128a0*/  @P6 SHF.R.U32.HI R4, RZ, R5, R6 ;  /* 0x00000005ff046219 */ /* 0x008fe40000011606 */
[----:B------:R-:W2:Y:S03]  /*128b0*/  LDC R6, c[0x0][0x448] ;  /* 0x00011200ff067b82 */ /* 0x000ea60000000800 */
[----:B------:R-:W-:Y:S02]  /*128c0*/  IMAD.MOV R5, RZ, RZ, -R4 ;  /* 0x000000ffff057224 */ /* 0x000fe400078e0a04 */
[----:B------:R-:W-:Y:S01]  /*128d0*/  IMAD.WIDE.U32 R2, R4, UR4, R2 ;  /* 0x0000000404027c25 */ /* 0x000fe2000f8e0002 */
[----:B0-----:R-:W-:-:S03]  /*128e0*/  LOP3.LUT R20, R20, 0x7f, RZ, 0xc0, !PT ;  /* 0x0000007f14147812 */ /* 0x001fc600078ec0ff */
[----:B--2---:R-:W-:Y:S01]  /*128f0*/  IMAD R0, R6, R5, R0 ;  /* 0x0000000506007224 */ /* 0x004fe200078e0200 */
[----:B------:R-:W-:Y:S02]  /*12900*/  SHF.R.S32.HI R5, RZ, 0x1f, R4 ;  /* 0x0000001fff057819 */ /* 0x000fe40000011404 */
[----:B------:R-:W-:-:S03]  /*12910*/  SHF.R.U32.HI R8, RZ, 0x3, R20 ;  /* 0x00000003ff087819 */ /* 0x000fc60000011614 */
        /* <DEDUP_REMOVED lines=14> */
[----:B------:R-:W-:-:S03]  /*12a00*/  UMOV UR5, 0xffffffff ;  /* 0xffffffff00057882 */ /* 0x000fc60000000000 */
[----:B------:R-:W-:Y:S07]  /*12a10*/  BRA.DIV UR5, `(.L_x_11679) ;  /* 0x0000003a05c07947 */ /* 0x000fee000b800000 */
[----:B------:R-:W0:Y:S01]  /*12a20*/  SHFL.IDX PT, R3, R0, RZ, 0x181f ;  /* 0x00181fff00037589 */ /* 0x000e2200000e0000 */
[----:B------:R-:W-:Y:S02]  /*12a30*/  IMAD R36, R36, R6, RZ ;  /* 0x0000000624247224 */ /* 0x000fe400078e02ff */
        /* <DEDUP_REMOVED lines=72> */
.L_x_11768:
        /* <DEDUP_REMOVED lines=10> */
.L_x_11680:
        /* <DEDUP_REMOVED lines=18> */
.L_x_11769:
[----:B------:R-:W-:Y:S05]  /*13080*/  BSYNC B0 ;  /* 0x0000000000007941 */ /* 0x000fea0003800000 */
.L_x_11681:
[----:B------:R-:W-:-:S05]  /*13090*/  IMAD.U32 R2, RZ, RZ, UR36 ;  /* 0x00000024ff027e24 */ /* 0x000fca000f8e00ff */
[----:B------:R-:W-:-:S13]  /*130a0*/  ISETP.NE.AND P0, PT, R2, 0x3, PT ;  /* 0x000000030200780c */ /* 0x000fda0003f05270 */
[----:B------:R-:W-:Y:S05]  /*130b0*/  @!P0 BRA `(.L_x_11683) ;  /* 0x0000000000048947 */ /* 0x000fea0003800000 */
[----:B------:R-:W-:Y:S01]  /*130c0*/  BPT.TRAP 0x1 ;  /* 0x000000040000795c */ /* 0x000fe20000300000 */
.L_x_11683:
[----:B0-----:R-:W-:Y:S01]  /*130d0*/  SHF.L.U32 R0, R22, 0x1f, RZ ;  /* 0x0000001f16007819 */ /* 0x001fe200000006ff */
[----:B------:R-:W-:Y:S03]  /*130e0*/  BSSY B0, `(.L_x_11684) ;  /* 0x0000003000007945 */ /* 0x000fe60003800000 */
[----:B------:R-:W0:Y:S02]  /*130f0*/  SYNCS.PHASECHK.TRANS64.TRYWAIT P0, [R19+URZ+0x22860], R0 ;  /* 0x02286000130075a7 */ /* 0x000e24000800017f */
[----:B0-----:R-:W-:Y:S05]  /*13100*/  @!P0 BRA `(.L_x_11685) ;  /* 0x0000003c00bc8947 */ /* 0x001fea0003800000 */
.L_x_11770:
[----:B------:R-:W-:Y:S05]  /*13110*/  BSYNC B0 ;  /* 0x0000000000007941 */ /* 0x000fea0003800000 */
.L_x_11684:
[----:B------:R-:W0:Y:S01]  /*13120*/  LDL.LU R2, [R1+0x8] ;  /* 0x0000080001027983 */ /* 0x000e220000300800 */
[----:B------:R-:W-:-:S03]  /*13130*/  ULDC.64 UR4, c[0x0][0x328] ;  /* 0x0000ca0000047ab9 */ /* 0x000fc60000000a00 */
[----:B------:R-:W2:Y:S04]  /*13140*/  LDL.LU R6, [R1+0xc] ;  /* 0x00000c0001067983 */ /* 0x000ea80000300800 */
[----:B------:R-:W3:Y:S01]  /*13150*/  LDL.LU R4, [R1+0x14] ;  /* 0x0000140001047983 */ /* 0x000ee20000300800 */
[C---:B------:R-:W-:Y:S02]  /*13160*/  LOP3.LUT P3, RZ, R16.reuse, 0x10, RZ, 0xc0, !PT ;  /* 0x0000001010ff7812 */ /* 0x040fe4000786c0ff */
[C---:B------:R-:W-:Y:S02]  /*13170*/  LOP3.LUT P2, RZ, R16.reuse, 0x8, RZ, 0xc0, !PT ;  /* 0x0000000810ff7812 */ /* 0x040fe4000784c0ff */
[C---:B------:R-:W-:Y:S02]  /*13180*/  LOP3.LUT P1, RZ, R16.reuse, 0x4, RZ, 0xc0, !PT ;  /* 0x0000000410ff7812 */ /* 0x040fe4000782c0ff */
[----:B------:R-:W-:-:S02]  /*13190*/  LOP3.LUT P4, RZ, R16, 0x1, RZ, 0xc0, !PT ;  /* 0x0000000110ff7812 */ /* 0x000fc4000788c0ff */
[----:B------:R-:W-:Y:S01]  /*131a0*/  SEL R7, RZ, 0x8, P1 ;  /* 0x00000008ff077807 */ /* 0x000fe20000800000 */
[----:B0-----:R-:W-:Y:S02]  /*131b0*/  IMAD R0, R2, UR4, RZ ;  /* 0x0000000402007c24 */ /* 0x001fe4000f8e02ff */
[----:B------:R-:W-:-:S04]  /*131c0*/  IMAD.WIDE.U32 R2, R35, UR4, RZ ;  /* 0x0000000423027c25 */ /* 0x000fc8000f8e00ff */
[----:B------:R-:W-:Y:S01]  /*131d0*/  IMAD R5, R35, UR5, R0 ;  /* 0x0000000523057c24 */ /* 0x000fe2000f8e0200 */
[----:B------:R-:W-:Y:S02]  /*131e0*/  ULDC.64 UR4, c[0x0][0x338] ;  /* 0x0000ce0000047ab9 */ /* 0x000fe40000000a00 */
[----:B--2---:R-:W-:Y:S02]  /*131f0*/  IMAD R0, R6, UR4, RZ ;  /* 0x0000000406007c24 */ /* 0x004fe4000f8e02ff */
[----:B------:R-:W-:Y:S02]  /*13200*/  IMAD.IADD R3, R3, 0x1, R5 ;  /* 0x0000000103037824 */ /* 0x000fe400078e0205 */
[C---:B------:R-:W-:Y:S01]  /*13210*/  IMAD R5, R33.reuse, UR5, R0 ;  /* 0x0000000521057c24 */ /* 0x040fe2000f8e0200 */
[----:B------:R-:W-:Y:S01]  /*13220*/  SEL R0, RZ, 0x2, P3 ;  /* 0x00000002ff007807 */ /* 0x000fe20001800000 */
[----:B------:R-:W-:Y:S01]  /*13230*/  IMAD.WIDE.U32 R2, R33, UR4, R2 ;  /* 0x0000000421027c25 */ /* 0x000fe2000f8e0002 */
        /* <DEDUP_REMOVED lines=10> */
[----:B------:R-:W-:-:S04]  /*132e0*/  SEL R3, RZ, 0x4, P2 ;  /* 0x00000004ff037807 */ /* 0x000fc80001000000 */
[----:B---3--:R-:W-:Y:S01]  /*132f0*/  IADD3 R0, R3, R0, R4 ;  /* 0x0000000003007210 */ /* 0x008fe20007ffe004 */
[----:B------:R-:W-:-:S04]  /*13300*/  IMAD R4, R18, 0x6000, R28 ;  /* 0x0000600012047824 */ /* 0x000fc800078e021c */
[----:B------:R-:W-:Y:S01]  /*13310*/  IMAD.IADD R7, R0, 0x1, R7 ;  /* 0x0000000100077824 */ /* 0x000fe200078e0207 */
[----:B------:R-:W-:Y:S06]  /*13320*/  BRA.DIV UR4, `(.L_x_11686) ;  /* 0x0000003e04487947 */ /* 0x000fec000b800000 */
[----:B------:R-:W0:Y:S01]  /*13330*/  S2R R2, SR_TID.X ;  /* 0x0000000000027919 */ /* 0x000e220000002100 */
[----:B------:R-:W-:Y:S01]  /*13340*/  IMAD R4, R4, 0x2, R17 ;  /* 0x0000000204047824 */ /* 0x000fe200078e0211 */
[C---:B------:R-:W-:Y:S01]  /*13350*/  LOP3.LUT P2, RZ, R7.reuse, 0x2, RZ, 0xc0, !PT ;  /* 0x0000000207ff7812 */ /* 0x040fe2000784c0ff */
[----:B------:R-:W2:Y:S01]  /*13360*/  SHFL.IDX PT, R14, R5, RZ, 0x181f ;  /* 0x00181fff050e7589 */ /* 0x000ea200000e0000 */
[----:B------:R-:W-:-:S03]  /*13370*/  LOP3.LUT P1, RZ, R7, 0x4, RZ, 0xc0, !PT ;  /* 0x0000000407ff7812 */ /* 0x000fc6000782c0ff */
        /* <DEDUP_REMOVED lines=44> */
[C---:B------:R-:W-:Y:S01]  /*13640*/  ISETP.LT.OR P3, PT, R32.reuse, 0x31, P4 ;  /* 0x000000312000780c */ /* 0x040fe20002761670 */
[----:B------:R-:W0:Y:S04]  /*13650*/  SHFL.IDX PT, R3, R6, 0x4, 0x181f ;  /* 0x00981f0006037f89 */ /* 0x000e2800000e0000 */
[----:B------:R-:W2:Y:S08]  /*13660*/  SHFL.IDX PT, R6, R6, 0x5, 0x181f ;  /* 0x00b81f0006067f89 */ /* 0x000eb000000e0000 */
        /* <DEDUP_REMOVED lines=8> */
[----:B------:R3:W4:Y:S02]  /*136f0*/  SHFL.IDX PT, R14, R5, 0x5, 0x181f ;  /* 0x00b81f00050e7f89 */ /* 0x00072400000e0000 */
        /* <DEDUP_REMOVED lines=9> */
.L_x_11784:
[----:B0--3--:R-:W-:Y:S02]  /*13790*/  IADD3 R2, P3, R14, R0, RZ ;  /* 0x000000000e027210 */ /* 0x009fe40007f7e0ff */
        /* <DEDUP_REMOVED lines=14> */
.L_x_11687:
        /* <DEDUP_REMOVED lines=11> */
.L_x_11688:
[----:B------:R-:W2:Y:S01]  /*13930*/  LDL.LU R2, [R1+0x4] ;  /* 0x0000040001027983 */ /* 0x000ea20000300800 */
[----:B------:R0:W-:Y:S01]  /*13940*/  SYNCS.ARRIVE.TRANS64.A1T0 RZ, [R19+URZ+0x22850], RZ ;  /* 0x022850ff13ff79a7 */ /* 0x0001e2000810003f */
[----:B------:R-:W-:Y:S01]  /*13950*/  BSSY B0, `(.L_x_11689) ;  /* 0x00000e1000007945 */ /* 0x000fe20003800000 */
[----:B--2---:R-:W-:-:S05]  /*13960*/  VIADD R10, R2, 0xfffffffe ;  /* 0xfffffffe020a7836 */ /* 0x004fca0000000000 */
[----:B------:R-:W-:-:S13]  /*13970*/  ISETP.GE.AND P0, PT, R10, R31, PT ;  /* 0x0000001f0a00720c */ /* 0x000fda0003f06270 */
[----:B0-----:R-:W-:Y:S05]  /*13980*/  @!P0 BRA `(.L_x_11690) ;  /* 0x0000000c00748947 */ /* 0x001fea0003800000 */
.L_x_11703:
[----:B0-----:R-:W0:Y:S01]  /*13990*/  S2R R2, SR_TID.X ;  /* 0x0000000000027919 */ /* 0x001e220000002100 */
[----:B--2---:R-:W2:Y:S01]  /*139a0*/  LDC R3, c[0x0][0x430] ;  /* 0x00010c00ff037b82 */ /* 0x004ea20000000800 */
[----:B------:R-:W-:Y:S02]  /*139b0*/  IMAD R8, R10, 0x60, R29 ;  /* 0x000000600a087824 */ /* 0x000fe400078e021d */
[----:B------:R-:W-:Y:S01]  /*139c0*/  VIADD R18, R18, 0x1 ;  /* 0x0000000112127836 */ /* 0x000fe20000000000 */
[----:B--2---:R-:W-:Y:S02]  /*139d0*/  ISETP.NE.AND P0, PT, R3, 0x1, PT ;  /* 0x000000010300780c */ /* 0x004fe40003f05270 */
[----:B0-----:R-:W-:-:S04]  /*139e0*/  LOP3.LUT R2, R2, 0x7f, RZ, 0xc0, !PT ;  /* 0x0000007f02027812 */ /* 0x001fc800078ec0ff */
[----:B------:R-:W-:Y:S02]  /*139f0*/  SHF.R.U32.HI R4, RZ, 0x3, R2 ;  /* 0x00000003ff047819 */ /* 0x000fe40000011602 */
[----:B------:R-:W0:Y:S05]  /*13a00*/  S2R R2, SR_TID.X ;  /* 0x0000000000027919 */ /* 0x000e2a0000002100 */
[----:B------:R-:W2:Y:S08]  /*13a10*/  @P0 LDC R3, c[0x0][0x434] ;  /* 0x00010d00ff030b82 */ /* 0x000eb00000000800 */
[----:B---3--:R-:W3:Y:S01]  /*13a20*/  @P0 LDC R7, c[0x0][0x438] ;  /* 0x00010e00ff070b82 */ /* 0x008ee20000000800 */
[----:B0-----:R-:W-:-:S05]  /*13a30*/  IMAD.SHL.U32 R2, R2, 0x10, RZ ;  /* 0x0000001002027824 */ /* 0x001fca00078e00ff */
[----:B------:R-:W-:-:S04]  /*13a40*/  LOP3.LUT R2, R4, 0x70, R2, 0xf8, !PT ;  /* 0x0000007004027812 */ /* 0x000fc800078ef802 */
[C---:B------:R-:W-:Y:S01]  /*13a50*/  ISETP.GT.U32.AND P1, PT, R2.reuse, 0x5f, PT ;  /* 0x0000005f0200780c */ /* 0x040fe20003f24070 */
[----:B------:R-:W-:-:S04]  /*13a60*/  IMAD.IADD R8, R2, 0x1, R8 ;  /* 0x0000000102087824 */ /* 0x000fc800078e0208 */
[----:B--2---:R-:W-:-:S04]  /*13a70*/  @P0 IMAD.HI.U32 R2, R8, R3, RZ ;  /* 0x0000000308020227 */ /* 0x004fc800078e00ff */
[----:B------:R-:W-:Y:S01]  /*13a80*/  IMAD.MOV.U32 R9, RZ, RZ, R8 ;  /* 0x000000ffff097224 */ /* 0x000fe200078e0008 */
[----:B---3--:R-:W-:-:S03]  /*13a90*/  @P0 SHF.R.U32.HI R9, RZ, R7, R2 ;  /* 0x00000007ff090219 */ /* 0x008fc60000011602 */
[----:B------:R-:W0:Y:S01]  /*13aa0*/  @!P1 LDC.64 R4, c[0x0][0x428] ;  /* 0x00010a00ff049b82 */ /* 0x000e220000000a00 */
[----:B------:R-:W-:-:S07]  /*13ab0*/  @!P1 SHF.R.S32.HI R3, RZ, 0x1f, R9 ;  /* 0x0000001fff039819 */ /* 0x000fce0000011409 */
[----:B------:R-:W2:Y:S01]  /*13ac0*/  @!P1 LDC.64 R6, c[0x0][0x418] ;  /* 0x00010600ff069b82 */ /* 0x000ea20000000a00 */
[----:B0-----:R-:W-:-:S04]  /*13ad0*/  @!P1 IMAD R2, R30, R4, RZ ;  /* 0x000000041e029224 */ /* 0x001fc800078e02ff */
[----:B------:R-:W-:Y:S02]  /*13ae0*/  @!P1 IMAD R5, R25, R5, R2 ;  /* 0x0000000519059224 */ /* 0x000fe400078e0202 */
[----:B------:R-:W-:-:S04]  /*13af0*/  @!P1 IMAD.MOV.U32 R2, RZ, RZ, R9 ;  /* 0x000000ffff029224 */ /* 0x000fc800078e0009 */
[----:B------:R-:W-:-:S04]  /*13b00*/  @!P1 IMAD.WIDE.U32 R2, R25, R4, R2 ;  /* 0x0000000419029225 */ /* 0x000fc800078e0002 */
[----:B------:R-:W-:Y:S01]  /*13b10*/  @!P1 IMAD.IADD R5, R5, 0x1, R3 ;  /* 0x0000000105059824 */ /* 0x000fe200078e0203 */
[C---:B--2---:R-:W-:Y:S01]  /*13b20*/  @!P1 LEA R6, P0, R2.reuse, R6, 0x2 ;  /* 0x0000000602069211 */ /* 0x044fe200078010ff */
[----:B------:R-:W-:Y:S02]  /*13b30*/  IMAD.MOV.U32 R4, RZ, RZ, RZ ;  /* 0x000000ffff047224 */ /* 0x000fe400078e00ff */
[----:B------:R-:W-:Y:S01]  /*13b40*/  IMAD.U32 R11, RZ, RZ, UR36 ;  /* 0x00000024ff0b7e24 */ /* 0x000fe2000f8e00ff */
        /* <DEDUP_REMOVED lines=13> */
[----:B------:R-:W-:Y:S01]  /*13c20*/  ISETP.GT.AND P2, PT, R2, R31, PT ;  /* 0x0000001f0200720c */ /* 0x000fe20003f44270 */
[----:B0-----:R-:W-:-:S12]  /*13c30*/  @!P1 BRA `(.L_x_11691) ;  /* 0x0000000000049947 */ /* 0x001fd80003800000 */
[----:B------:R-:W-:Y:S01]  /*13c40*/  BPT.TRAP 0x1 ;  /* 0x000000040000795c */ /* 0x000fe20000300000 */
.L_x_11691:
[----:B------:R-:W-:Y:S01]  /*13c50*/  IMAD R6, R18, 0x8, R17 ;  /* 0x0000000812067824 */ /* 0x000fe200078e0211 */
[----:B------:R-:W-:Y:S01]  /*13c60*/  SHF.L.U32 R21, R22, 0x1f, RZ ;  /* 0x0000001f16157819 */ /* 0x000fe200000006ff */
[----:B------:R-:W-:Y:S01]  /*13c70*/  BSSY B1, `(.L_x_11692) ;  /* 0x0000004000017945 */ /* 0x000fe20003800000 */
[----:B-1----:R-:W-:Y:S02]  /*13c80*/  SHF.R.S32.HI R19, RZ, 0x1f, R5 ;  /* 0x0000001fff137819 */ /* 0x002fe40000011405 */
[----:B------:R-:W0:Y:S02]  /*13c90*/  SYNCS.PHASECHK.TRANS64.TRYWAIT P0, [R6+URZ+0x22840], R21 ;  /* 0x02284015060075a7 */ /* 0x000e24000800017f */
[----:B0-----:R-:W-:Y:S05]  /*13ca0*/  @!P0 BRA `(.L_x_11693) ;  /* 0x0000003c00288947 */ /* 0x001fea0003800000 */
.L_x_11785:
[----:B------:R-:W-:Y:S05]  /*13cb0*/  BSYNC B1 ;  /* 0x0000000000017941 */ /* 0x000fea0003800000 */
.L_x_11692:
        /* <DEDUP_REMOVED lines=52> */
.L_x_11799:
        /* <DEDUP_REMOVED lines=8> */
.L_x_11695:
        /* <DEDUP_REMOVED lines=11> */
.L_x_11696:
[----:B------:R2:W-:Y:S01]  /*14130*/  SYNCS.ARRIVE.TRANS64.A1T0 RZ, [R6+URZ+0x22830], RZ ;  /* 0x022830ff06ff79a7 */ /* 0x0005e2000810003f */
[----:B------:R-:W-:Y:S05]  /*14140*/  @!P3 BRA `(.L_x_11697) ;  /* 0x000000000004b947 */ /* 0x000fea0003800000 */
[----:B------:R-:W-:Y:S01]  /*14150*/  BPT.TRAP 0x1 ;  /* 0x000000040000795c */ /* 0x000fe20000300000 */
.L_x_11697:
[----:B------:R-:W3:Y:S01]  /*14160*/  SYNCS.PHASECHK.TRANS64.TRYWAIT P0, [R6+URZ+0x22860], R21 ;  /* 0x02286015060075a7 */ /* 0x000ee2000800017f */
[----:B------:R-:W-:Y:S04]  /*14170*/  BSSY B1, `(.L_x_11698) ;  /* 0x0000002000017945 */ /* 0x000fe80003800000 */
[----:B---3--:R-:W-:Y:S05]  /*14180*/  @!P0 BRA `(.L_x_11699) ;  /* 0x0000003c00a88947 */ /* 0x008fea0003800000 */
.L_x_11800:
[----:B------:R-:W-:Y:S05]  /*14190*/  BSYNC B1 ;  /* 0x0000000000017941 */ /* 0x000fea0003800000 */
.L_x_11698:
[----:B------:R-:W-:Y:S01]  /*141a0*/  ULDC.64 UR4, c[0x0][0x328] ;  /* 0x0000ca0000047ab9 */ /* 0x000fe20000000a00 */
[C---:B------:R-:W-:Y:S01]  /*141b0*/  LOP3.LUT P5, RZ, R16.reuse, 0x1, RZ, 0xc0, !PT ;  /* 0x0000000110ff7812 */ /* 0x040fe200078ac0ff */
[----:B------:R-:W-:Y:S01]  /*141c0*/  IMAD R2, R19, UR4, RZ ;  /* 0x0000000413027c24 */ /* 0x000fe2000f8e02ff */
[----:B------:R-:W-:Y:S01]  /*141d0*/  LOP3.LUT P4, RZ, R16, 0x10, RZ, 0xc0, !PT ;  /* 0x0000001010ff7812 */ /* 0x000fe2000788c0ff */
[----:B------:R-:W-:Y:S01]  /*141e0*/  IMAD R8, R18, 0x6000, R28 ;  /* 0x0000600012087824 */ /* 0x000fe200078e021c */
[C---:B------:R-:W-:Y:S01]  /*141f0*/  LOP3.LUT P3, RZ, R16.reuse, 0x8, RZ, 0xc0, !PT ;  /* 0x0000000810ff7812 */ /* 0x040fe2000786c0ff */
[C---:B-1----:R-:W-:Y:S01]  /*14200*/  IMAD R7, R5.reuse, UR5, R2 ;  /* 0x0000000505077c24 */ /* 0x042fe2000f8e0202 */
[----:B------:R-:W-:Y:S01]  /*14210*/  LOP3.LUT P1, RZ, R16, 0x4, RZ, 0xc0, !PT ;  /* 0x0000000410ff7812 */ /* 0x000fe2000782c0ff */
        /* <DEDUP_REMOVED lines=18> */
[----:B------:R-:W-:-:S03]  /*14340*/  IMAD R8, R8, 0x2, R17 ;  /* 0x0000000208087824 */ /* 0x000fc600078e0211 */
[----:B------:R-:W4:Y:S04]  /*14350*/  SHFL.IDX PT, R3, R9, RZ, 0x181f ;  /* 0x00181fff09037589 */ /* 0x000f2800000e0000 */
[----:B------:R-:W-:Y:S04]  /*14360*/  SHFL.IDX PT, R5, R9, 0x1, 0x181f ;  /* 0x00381f0009057f89 */ /* 0x000fe800000e0000 */
[----:B------:R-:W-:Y:S01]  /*14370*/  SHFL.IDX PT, R19, R9, 0x2, 0x181f ;  /* 0x00581f0009137f89 */ /* 0x000fe200000e0000 */
[----:B-1----:R-:W-:-:S03]  /*14380*/  IADD3 R2, P0, R14, R0, RZ ;  /* 0x000000000e027210 */ /* 0x002fc60007f1e0ff */
[----:B------:R-:W1:Y:S02]  /*14390*/  SHFL.IDX PT, R14, R7, 0x1, 0x181f ;  /* 0x00381f00070e7f89 */ /* 0x000e6400000e0000 */
[----:B----4-:R-:W-:-:S05]  /*143a0*/  IMAD.X R3, RZ, RZ, R3, P0 ;  /* 0x000000ffff037224 */ /* 0x010fca00000e0603 */
[----:B------:R-:W-:Y:S04]  /*143b0*/  LDGSTS.E.BYPASS.LTC128B.128 [R8+0x400], desc[UR46][R2.64], !P5 ;  /* 0x0040000002087fae */ /* 0x000fe8000e901d6e */
[----:B------:R-:W-:Y:S04]  /*143c0*/  LDGSTS.E.BYPASS.LTC128B.128 [R8+0x3400], desc[UR46][R2.64+0x80], !P4 ;  /* 0x0340008002087fae */ /* 0x000fe8000e101d6e */
[----:B------:R-:W-:Y:S04]  /*143d0*/  LDGSTS.E.BYPASS.LTC128B.128 [R8+0x6400], desc[UR46][R2.64+0x100], !P3 ;  /* 0x0640010002087fae */ /* 0x000fe8000d901d6e */
[----:B------:R4:W-:Y:S01]  /*143e0*/  LDGSTS.E.BYPASS.LTC128B.128 [R8+0x9400], desc[UR46][R2.64+0x180], !P1 ;  /* 0x0940018002087fae */ /* 0x0009e2000c901d6e */
[----:B-1----:R-:W-:-:S03]  /*143f0*/  IADD3 R4, P0, R14, R0, RZ ;  /* 0x000000000e047210 */ /* 0x002fc60007f1e0ff */
[----:B------:R-:W4:Y:S02]  /*14400*/  SHFL.IDX PT, R14, R7, 0x2, 0x181f ;  /* 0x00581f00070e7f89 */ /* 0x000f2400000e0000 */
[----:B------:R-:W-:-:S05]  /*14410*/  IMAD.X R5, RZ, RZ, R5, P0 ;  /* 0x000000ffff057224 */ /* 0x000fca00000e0605 */
[----:B------:R-:W-:Y:S04]  /*14420*/  LDGSTS.E.BYPASS.LTC128B.128 [R8+0xc00], desc[UR46][R4.64], !P5 ;  /* 0x00c0000004087fae */ /* 0x000fe8000e901d6e */
[----:B------:R-:W-:Y:S04]  /*14430*/  LDGSTS.E.BYPASS.LTC128B.128 [R8+0x3c00], desc[UR46][R4.64+0x80], !P4 ;  /* 0x03c0008004087fae */ /* 0x000fe8000e101d6e */
[----:B------:R-:W-:Y:S04]  /*14440*/  LDGSTS.E.BYPASS.LTC128B.128 [R8+0x6c00], desc[UR46][R4.64+0x100], !P3 ;  /* 0x06c0010004087fae */ /* 0x000fe8000d901d6e */
[----:B------:R1:W-:Y:S01]  /*14450*/  LDGSTS.E.BYPASS.LTC128B.128 [R8+0x9c00], desc[UR46][R4.64+0x180], !P1 ;  /* 0x09c0018004087fae */ /* 0x0003e2000c901d6e */
[----:B----4-:R-:W-:-:S03]  /*14460*/  IADD3 R2, P0, R14, R0, RZ ;  /* 0x000000000e027210 */ /* 0x010fc60007f1e0ff */
[----:B------:R-:W4:Y:S02]  /*14470*/  SHFL.IDX PT, R14, R7, 0x3, 0x181f ;  /* 0x00781f00070e7f89 */ /* 0x000f2400000e0000 */
[----:B------:R-:W-:Y:S02]  /*14480*/  IMAD.X R3, RZ, RZ, R19, P0 ;  /* 0x000000ffff037224 */ /* 0x000fe400000e0613 */
[----:B------:R-:W-:Y:S04]  /*14490*/  SHFL.IDX PT, R19, R9, 0x4, 0x181f ;  /* 0x00981f0009137f89 */ /* 0x000fe800000e0000 */
[----:B-1----:R-:W1:Y:S04]  /*144a0*/  SHFL.IDX PT, R5, R9, 0x3, 0x181f ;  /* 0x00781f0009057f89 */ /* 0x002e6800000e0000 */
[----:B------:R-:W-:Y:S04]  /*144b0*/  LDGSTS.E.BYPASS.LTC128B.128 [R8+0x1400], desc[UR46][R2.64], !P5 ;  /* 0x0140000002087fae */ /* 0x000fe8000e901d6e */
[----:B------:R-:W-:Y:S04]  /*144c0*/  LDGSTS.E.BYPASS.LTC128B.128 [R8+0x4400], desc[UR46][R2.64+0x80], !P4 ;  /* 0x0440008002087fae */ /* 0x000fe8000e101d6e */
[----:B------:R-:W-:Y:S01]  /*144d0*/  LDGSTS.E.BYPASS.LTC128B.128 [R8+0x7400], desc[UR46][R2.64+0x100], !P3 ;  /* 0x0740010002087fae */ /* 0x000fe2000d901d6e */
[----:B----4-:R-:W-:-:S03]  /*144e0*/  IADD3 R4, P0, R14, R0, RZ ;  /* 0x000000000e047210 */ /* 0x010fc60007f1e0ff */
[----:B------:R4:W-:Y:S04]  /*144f0*/  LDGSTS.E.BYPASS.LTC128B.128 [R8+0xa400], desc[UR46][R2.64+0x180], !P1 ;  /* 0x0a40018002087fae */ /* 0x0009e8000c901d6e */
[----:B------:R-:W4:Y:S01]  /*14500*/  SHFL.IDX PT, R14, R7, 0x4, 0x181f ;  /* 0x00981f00070e7f89 */ /* 0x000f2200000e0000 */
[----:B-1----:R-:W-:-:S03]  /*14510*/  IMAD.X R5, RZ, RZ, R5, P0 ;  /* 0x000000ffff057224 */ /* 0x002fc600000e0605 */
[----:B------:R-:W1:Y:S04]  /*14520*/  SHFL.IDX PT, R9, R9, 0x5, 0x181f ;  /* 0x00b81f0009097f89 */ /* 0x000e6800000e0000 */
[----:B------:R0:W-:Y:S04]  /*14530*/  LDGSTS.E.BYPASS.LTC128B.128 [R8+0x1c00], desc[UR46][R4.64], !P5 ;  /* 0x01c0000004087fae */ /* 0x0001e8000e901d6e */
[----:B------:R0:W-:Y:S04]  /*14540*/  LDGSTS.E.BYPASS.LTC128B.128 [R8+0x4c00], desc[UR46][R4.64+0x80], !P4 ;  /* 0x04c0008004087fae */ /* 0x0001e8000e101d6e */
[----:B------:R0:W-:Y:S04]  /*14550*/  LDGSTS.E.BYPASS.LTC128B.128 [R8+0x7c00], desc[UR46][R4.64+0x100], !P3 ;  /* 0x07c0010004087fae */ /* 0x0001e8000d901d6e */
[----:B------:R0:W-:Y:S01]  /*14560*/  LDGSTS.E.BYPASS.LTC128B.128 [R8+0xac00], desc[UR46][R4.64+0x180], !P1 ;  /* 0x0ac0018004087fae */ /* 0x0001e2000c901d6e */
[----:B----4-:R-:W-:-:S03]  /*14570*/  IADD3 R2, P0, R14, R0, RZ ;  /* 0x000000000e027210 */ /* 0x010fc60007f1e0ff */
[----:B------:R0:W4:Y:S02]  /*14580*/  SHFL.IDX PT, R14, R7, 0x5, 0x181f ;  /* 0x00b81f00070e7f89 */ /* 0x00012400000e0000 */
[----:B------:R-:W-:-:S05]  /*14590*/  IMAD.X R3, RZ, RZ, R19, P0 ;  /* 0x000000ffff037224 */ /* 0x000fca00000e0613 */
[----:B------:R0:W-:Y:S04]  /*145a0*/  LDGSTS.E.BYPASS.LTC128B.128 [R8+0x2400], desc[UR46][R2.64], !P5 ;  /* 0x0240000002087fae */ /* 0x0001e8000e901d6e */
[----:B------:R0:W-:Y:S04]  /*145b0*/  LDGSTS.E.BYPASS.LTC128B.128 [R8+0x5400], desc[UR46][R2.64+0x80], !P4 ;  /* 0x0540008002087fae */ /* 0x0001e8000e101d6e */
[----:B------:R0:W-:Y:S04]  /*145c0*/  LDGSTS.E.BYPASS.LTC128B.128 [R8+0x8400], desc[UR46][R2.64+0x100], !P3 ;  /* 0x0840010002087fae */ /* 0x0001e8000d901d6e */
[----:B-1----:R0:W-:Y:S02]  /*145d0*/  LDGSTS.E.BYPASS.LTC128B.128 [R8+0xb400], desc[UR46][R2.64+0x180], !P1 ;  /* 0x0b40018002087fae */ /* 0x0021e4000c901d6e */
.L_x_11814:
        /* <DEDUP_REMOVED lines=11> */
.L_x_11701:
        /* <DEDUP_REMOVED lines=11> */
.L_x_11702:
[----:B------:R0:W-:Y:S01]  /*14740*/  SYNCS.ARRIVE.TRANS64.A1T0 RZ, [R6+URZ+0x22850], RZ ;  /* 0x022850ff06ff79a7 */ /* 0x0001e2000810003f */
[----:B------:R-:W-:Y:S05]  /*14750*/  @P2 BRA `(.L_x_11703) ;  /* 0xfffffff0008c2947 */ /* 0x000fea000383ffff */
.L_x_11690:
[----:B------:R-:W-:Y:S05]  /*14760*/  BSYNC B0 ;  /* 0x0000000000007941 */ /* 0x000fea0003800000 */
.L_x_11689:
[----:B------:R-:W4:Y:S01]  /*14770*/  S2R R2, SR_TID.X ;  /* 0x0000000000027919 */ /* 0x000f220000002100 */
[----:B------:R-:W-:Y:S01]  /*14780*/  VIADD R18, R18, 0x1 ;  /* 0x0000000112127836 */ /* 0x000fe20000000000 */
[----:B------:R-:W-:Y:S04]  /*14790*/  BSSY B0, `(.L_x_11704) ;  /* 0x0000012000007945 */ /* 0x000fe80003800000 */
[----:B------:R-:W-:-:S04]  /*147a0*/  ISETP.NE.AND P0, PT, R18, 0x2, PT ;  /* 0x000000021200780c */ /* 0x000fc80003f05270 */
[----:B------:R-:W-:Y:S02]  /*147b0*/  SEL R5, RZ, 0x1, P0 ;  /* 0x00000001ff057807 */ /* 0x000fe40000000000 */
        /* <DEDUP_REMOVED lines=10> */
[----:B------:R-:W5:Y:S02]  /*14860*/  S2R R4, SR_LTMASK ;  /* 0x0000000000047919 */ /* 0x000f640000003900 */
[----:B-----5:R-:W-:-:S04]  /*14870*/  LOP3.LUT R4, R4, UR4, RZ, 0xc0, !PT ;  /* 0x0000000404047c12 */ /* 0x020fc8000f8ec0ff */
[----:B------:R-:W5:Y:S01]  /*14880*/  POPC R9, R4 ;  /* 0x0000000400097309 */ /* 0x000f620000000000 */
[----:B----4-:R-:W5:Y:S02]  /*14890*/  SHFL.IDX PT, R0, R3, R0, 0x1f ;  /* 0x00001f0003007589 */ /* 0x010f6400000e0000 */
[----:B-----5:R-:W-:-:S07]  /*148a0*/  IADD3 R24, R0, UR37, R9 ;  /* 0x0000002500187c10 */ /* 0x020fce000fffe009 */
.L_x_11705:
[----:B------:R-:W-:Y:S05]  /*148b0*/  BSYNC B0 ;  /* 0x0000000000007941 */ /* 0x000fea0003800000 */
.L_x_11704:
[----:B------:R-:W-:Y:S02]  /*148c0*/  SEL R18, R18, RZ, P0 ;  /* 0x000000ff12127207 */ /* 0x000fe40000000000 */
[----:B------:R-:W-:-:S07]  /*148d0*/  LOP3.LUT R22, R22, R5, RZ, 0x3c, !PT ;  /* 0x0000000516167212 */ /* 0x000fce00078e3cff */
.L_x_11664:
[----:B------:R-:W-:Y:S05]  /*148e0*/  BSYNC B7 ;  /* 0x0000000000077941 */ /* 0x000fea0003800000 */
.L_x_11662:
        /* <DEDUP_REMOVED lines=11> */
.L_x_11706:
        /* <DEDUP_REMOVED lines=20> */
[----:B------:R-:W0:Y:S02]  /*14ae0*/  SHFL.UP PT, R14, R5, 0x1, RZ ;  /* 0x04200000050e7989 */ /* 0x000e2400000e00ff */
[----:B0-23--:R-:W-:-:S05]  /*14af0*/  SEL R6, R14, RZ, P1 ;  /* 0x000000ff0e067207 */ /* 0x00dfca0000800000 */
        /* <DEDUP_REMOVED lines=14> */
.L_x_11824:
[----:B------:R-:W-:Y:S02]  /*14be0*/  ULDC UR4, c[0x0][0xc38] ;  /* 0x00030e0000047ab9 */ /* 0x000fe40000000800 */
[----:B------:R-:W-:-:S04]  /*14bf0*/  IMAD.U32 R7, RZ, RZ, UR4 ;  /* 0x00000004ff077e24 */ /* 0x000fc8000f8e00ff */
[----:B--2---:R-:W-:-:S04]  /*14c00*/  IMAD R14, R14, R7, RZ ;  /* 0x000000070e0e7224 */ /* 0x004fc800078e02ff */
[----:B------:R-:W-:-:S05]  /*14c10*/  IMAD.IADD R9, R4, 0x1, R14 ;  /* 0x0000000104097824 */ /* 0x000fca00078e020e */
[----:B------:R-:W-:-:S13]  /*14c20*/  ISETP.GT.AND P6, PT, R9, R0, PT ;  /* 0x000000000900720c */ /* 0x000fda0003fc4270 */
[----:B------:R-:W-:Y:S05]  /*14c30*/  @P6 BRA `(.L_x_11709) ;  /* 0x00000000009c6947 */ /* 0x000fea0003800000 */
.L_x_11714:
        /* <DEDUP_REMOVED lines=14> */
.L_x_11712:
[----:B------:R-:W-:Y:S05]  /*14d20*/  BSYNC B0 ;  /* 0x0000000000007941 */ /* 0x000fea0003800000 */
.L_x_11711:
        /* <DEDUP_REMOVED lines=16> */
[----:B0-----:R-:W-:-:S05]  /*14e30*/  IMAD.IADD R6, R4, 0x1, R7 ;  /* 0x0000000104067824 */ /* 0x001fca00078e0207 */
[----:B------:R0:W2:Y:S02]  /*14e40*/  SHFL.IDX PT, R14, R6, 0x1f, 0x1f ;  /* 0x03e01f00060e7f89 */ /* 0x0000a400000e0000 */
.L_x_11832:
[----:B------:R-:W-:Y:S02]  /*14e50*/  ULDC UR4, c[0x0][0xc38] ;  /* 0x00030e0000047ab9 */ /* 0x000fe40000000800 */
[----:B------:R-:W-:-:S04]  /*14e60*/  IMAD.U32 R7, RZ, RZ, UR4 ;  /* 0x00000004ff077e24 */ /* 0x000fc8000f8e00ff */
[----:B--2---:R-:W-:-:S04]  /*14e70*/  IMAD R14, R14, R7, RZ ;  /* 0x000000070e0e7224 */ /* 0x004fc800078e02ff */
[----:B------:R-:W-:-:S05]  /*14e80*/  IMAD.IADD R9, R14, 0x1, R9 ;  /* 0x000000010e097824 */ /* 0x000fca00078e0209 */
[----:B------:R-:W-:-:S13]  /*14e90*/  ISETP.GT.AND P6, PT, R9, R0, PT ;  /* 0x000000000900720c */ /* 0x000fda0003fc4270 */
[----:B------:R-:W-:Y:S05]  /*14ea0*/  @!P6 BRA `(.L_x_11714) ;  /* 0xfffffffc0064e947 */ /* 0x000fea000383ffff */
.L_x_11709:
        /* <DEDUP_REMOVED lines=8> */
.L_x_11836:
[----:B------:R-:W-:Y:S01]  /*14f30*/  ISETP.NE.AND P0, PT, R2, RZ, PT ;  /* 0x000000ff0200720c */ /* 0x000fe20003f05270 */
[----:B------:R-:W-:-:S12]  /*14f40*/  IMAD.MOV.U32 R14, RZ, RZ, RZ ;  /* 0x000000ffff0e7224 */ /* 0x000fd800078e00ff */
[----:B------:R-:W-:Y:S05]  /*14f50*/  @!P0 BRA `(.L_x_11716) ;  /* 0x0000000000108947 */ /* 0x000fea0003800000 */
[----:B------:R-:W-:Y:S01]  /*14f60*/  UMOV UR4, 0xffffffff ;  /* 0xffffffff00047882 */ /* 0x000fe20000000000 */
[----:B------:R-:W-:Y:S02]  /*14f70*/  VIADD R12, R4, 0xffffffff ;  /* 0xffffffff040c7836 */ /* 0x000fe40000000000 */
[----:B------:R-:W-:Y:S05]  /*14f80*/  BRA.DIV UR4, `(.L_x_11717) ;  /* 0x00000042042c7947 */ /* 0x000fea000b800000 */
[----:B------:R4:W0:Y:S02]  /*14f90*/  SHFL.IDX PT, R14, R6, R12, 0x1f ;  /* 0x00001f0c060e7589 */ /* 0x00082400000e0000 */
.L_x_11716:
[----:B------:R-:W5:Y:S01]  /*14fa0*/  LDC.64 R2, c[0x0][0xc90] ;  /* 0x00032400ff027b82 */ /* 0x000f620000000a00 */
[----:B------:R-:W-:-:S04]  /*14fb0*/  IMAD.IADD R27, R4, 0x1, R27 ;  /* 0x00000001041b7824 */ /* 0x000fc800078e021b */
[----:B-----5:R-:W-:-:S05]  /*14fc0*/  IMAD.WIDE R2, R27, 0x4, R2 ;  /* 0x000000041b027825 */ /* 0x020fca00078e0202 */
[----:B0---4-:R0:W2:Y:S01]  /*14fd0*/  LDG.E R6, desc[UR46][R2.64] ;  /* 0x0000002e02067981 */ /* 0x0110a2000c1e1900 */
        /* <DEDUP_REMOVED lines=62> */
.L_x_11710:
[----:B------:R-:W-:Y:S01]  /*153c0*/  UMOV UR4, URZ ;  /* 0x0000003f00047c82 */ /* 0x000fe20008000000 */
[----:B------:R-:W-:Y:S01]  /*153d0*/  UMOV UR5, URZ ;  /* 0x0000003f00057c82 */ /* 0x000fe20008000000 */
[----:B------:R-:W-:Y:S01]  /*153e0*/  ULDC UR6, c[0x0][0xc3c] ;  /* 0x00030f0000067ab9 */ /* 0x000fe20000000800 */
[----:B------:R-:W-:Y:S02]  /*153f0*/  IMAD.MOV.U32 R24, RZ, RZ, R0 ;  /* 0x000000ffff187224 */ /* 0x000fe400078e0000 */
[----:B------:R-:W-:Y:S02]  /*15400*/  IMAD.U32 R25, RZ, RZ, UR4 ;  /* 0x00000004ff197e24 */ /* 0x000fe4000f8e00ff */
[----:B------:R-:W-:Y:S02]  /*15410*/  IMAD.U32 R26, RZ, RZ, UR5 ;  /* 0x00000005ff1a7e24 */ /* 0x000fe4000f8e00ff */
[----:B------:R-:W-:-:S07]  /*15420*/  IMAD.U32 R27, RZ, RZ, UR6 ;  /* 0x00000006ff1b7e24 */ /* 0x000fce000f8e00ff */
.L_x_11718:
        /* <DEDUP_REMOVED lines=10> */
.L_x_11707:
[----:B------:R-:W-:Y:S02]  /*154d0*/  ULDC UR4, c[0x0][0xc3c] ;  /* 0x00030f0000047ab9 */ /* 0x000fe40000000800 */
[----:B0-----:R-:W-:-:S13]  /*154e0*/  ISETP.GE.AND P0, PT, R27, UR4, PT ;  /* 0x000000041b007c0c */ /* 0x001fda000bf06270 */
[----:B------:R-:W-:Y:S05]  /*154f0*/  @!P0 BRA `(.L_x_11719) ;  /* 0xffffffb400b08947 */ /* 0x000fea000383ffff */
[----:B------:R-:W-:Y:S05]  /*15500*/  BSYNC B8 ;  /* 0x0000000000087941 */ /* 0x000fea0003800000 */
.L_x_11650:
[----:B------:R-:W5:Y:S01]  /*15510*/  LDL.LU R0, [R1+0x10] ;  /* 0x0000100001007983 */ /* 0x000f620000300800 */
[----:B------:R-:W-:Y:S01]  /*15520*/  BSSY B0, `(.L_x_11720) ;  /* 0x000000b000007945 */ /* 0x000fe20003800000 */
[----:B------:R-:W0:Y:S01]  /*15530*/  S2R R5, SR_CgaCtaId ;  /* 0x0000000000057919 */ /* 0x000e220000008800 */
[----:B-----5:R-:W-:-:S05]  /*15540*/  VIADD R0, R0, 0x1 ;  /* 0x0000000100007836 */ /* 0x020fca0000000000 */
        /* <DEDUP_REMOVED lines=8> */
.L_x_11839:
[----:B------:R-:W-:Y:S05]  /*155d0*/  BSYNC B0 ;  /* 0x0000000000007941 */ /* 0x000fea0003800000 */
.L_x_11720:
[----:B------:R-:W-:-:S03]  /*155e0*/  UMOV UR4, 0xffffffff ;  /* 0xffffffff00047882 */ /* 0x000fc60000000000 */
[----:B------:R-:W-:Y:S05]  /*155f0*/  BRA.DIV UR4, `(.L_x_11722) ;  /* 0x0000003a04c87947 */ /* 0x000fea000b800000 */
[----:B0-----:R-:W0:Y:S02]  /*15600*/  S2R R0, SR_TID.X ;  /* 0x0000000000007919 */ /* 0x001e240000002100 */
[----:B0-----:R-:W-:-:S04]  /*15610*/  SHF.R.U32.HI R0, RZ, 0x5, R0 ;  /* 0x00000005ff007819 */ /* 0x001fc80000011600 */
[----:B------:R-:W-:-:S05]  /*15620*/  LOP3.LUT R0, R0, 0x3, RZ, 0xc0, !PT ;  /* 0x0000000300007812 */ /* 0x000fca00078ec0ff */
[----:B------:R0:W1:Y:S02]  /*15630*/  SHFL.IDX PT, R14, R0, RZ, 0x1f ;  /* 0x00001fff000e7589 */ /* 0x00006400000e0000 */
.L_x_11842:
[----:B-1----:R-:W-:Y:S01]  /*15640*/  ISETP.NE.AND P0, PT, R14, RZ, PT ;  /* 0x000000ff0e00720c */ /* 0x002fe20003f05270 */
[----:B------:R-:W-:-:S12]  /*15650*/  BSSY B0, `(.L_x_11723) ;  /* 0x0000024000007945 */ /* 0x000fd80003800000 */
[----:B------:R-:W-:Y:S05]  /*15660*/  @P0 BRA `(.L_x_11724) ;  /* 0x0000000000880947 */ /* 0x000fea0003800000 */
[----:B------:R-:W-:-:S03]  /*15670*/  UMOV UR4, 0xffffffff ;  /* 0xffffffff00047882 */ /* 0x000fc60000000000 */
[----:B------:R-:W-:Y:S05]  /*15680*/  BRA.DIV UR4, `(.L_x_11725) ;  /* 0x0000003a04d87947 */ /* 0x000fea000b800000 */
[----:B------:R-:W-:-:S13]  /*15690*/  ELECT P6, URZ, PT ;  /* 0x00000000003f782f */ /* 0x000fda00038c0000 */
.L_x_11845:
[----:B------:R-:W-:Y:S05]  /*156a0*/  @!P6 BRA `(.L_x_11724) ;  /* 0x000000000078e947 */ /* 0x000fea0003800000 */
[----:B------:R-:W-:-:S06]  /*156b0*/  ULOP3.LUT UR4, UR39, 0x2, URZ, 0xfc, !UPT ;  /* 0x0000000227047892 */ /* 0x000fcc000f8efc3f */
[----:B0-----:R-:W-:-:S05]  /*156c0*/  IMAD.U32 R0, RZ, RZ, UR4 ;  /* 0x00000004ff007e24 */ /* 0x001fca000f8e00ff */
[----:B------:R-:W-:-:S13]  /*156d0*/  ISETP.NE.AND P0, PT, R0, 0x3, PT ;  /* 0x000000030000780c */ /* 0x000fda0003f05270 */
[----:B------:R-:W-:Y:S05]  /*156e0*/  @!P0 BRA `(.L_x_11726) ;  /* 0x0000000000048947 */ /* 0x000fea0003800000 */
[----:B------:R-:W-:Y:S01]  /*156f0*/  BPT.TRAP 0x1 ;  /* 0x000000040000795c */ /* 0x000fe20000300000 */
.L_x_11726:
[----:B------:R-:W-:Y:S01]  /*15700*/  IMAD R5, R18, 0x8, R7 ;  /* 0x0000000812057824 */ /* 0x000fe200078e0207 */
[----:B------:R-:W-:Y:S01]  /*15710*/  SHF.L.U32 R0, R22, 0x1f, RZ ;  /* 0x0000001f16007819 */ /* 0x000fe200000006ff */
[----:B------:R-:W-:-:S03]  /*15720*/  VIADD R18, R18, 0x1 ;  /* 0x0000000112127836 */ /* 0x000fc60000000000 */
[----:B------:R-:W0:Y:S02]  /*15730*/  SYNCS.PHASECHK.TRANS64.TRYWAIT P1, [R5+URZ+0x22840], R0 ;  /* 0x02284000050075a7 */ /* 0x000e24000802017f */
[----:B------:R-:W-:-:S04]  /*15740*/  ISETP.NE.AND P2, PT, R18, 0x2, PT ;  /* 0x000000021200780c */ /* 0x000fc80003f45270 */
[----:B------:R-:W-:Y:S01]  /*15750*/  SEL R3, RZ, 0x1, P2 ;  /* 0x00000001ff037807 */ /* 0x000fe20001000000 */
[----:B0-----:R-:W-:Y:S08]  /*15760*/  @!P1 BRA `(.L_x_11727) ;  /* 0x0000003800c09947 */ /* 0x001ff00003800000 */
.L_x_11846:
[----:B------:R-:W-:Y:S02]  /*15770*/  SEL R18, R18, RZ, P2 ;  /* 0x000000ff12127207 */ /* 0x000fe40001000000 */
[----:B------:R-:W-:Y:S01]  /*15780*/  LOP3.LUT R2, R22, R3, RZ, 0x3c, !PT ;  /* 0x0000000316027212 */ /* 0x000fe200078e3cff */
[----:B------:R-:W-:Y:S06]  /*15790*/  @!P0 BRA `(.L_x_11728) ;  /* 0x0000000000048947 */ /* 0x000fec0003800000 */
[----:B------:R-:W-:Y:S01]  /*157a0*/  BPT.TRAP 0x1 ;  /* 0x000000040000795c */ /* 0x000fe20000300000 */
.L_x_11728:
[----:B------:R-:W-:Y:S01]  /*157b0*/  IMAD R3, R18, 0x8, R7 ;  /* 0x0000000812037824 */ /* 0x000fe200078e0207 */
[----:B------:R-:W-:-:S04]  /*157c0*/  SHF.L.U32 R2, R2, 0x1f, RZ ;  /* 0x0000001f02027819 */ /* 0x000fc800000006ff */
[----:B------:R-:W1:Y:S02]  /*157d0*/  SYNCS.PHASECHK.TRANS64.TRYWAIT P1, [R3+URZ+0x22840], R2 ;  /* 0x02284002030075a7 */ /* 0x000e64000802017f */
[----:B-1----:R-:W-:Y:S05]  /*157e0*/  @!P1 BRA `(.L_x_11729) ;  /* 0x0000003800b49947 */ /* 0x002fea0003800000 */
.L_x_11847:
[----:B------:R-:W-:Y:S05]  /*157f0*/  @!P0 BRA `(.L_x_11730) ;  /* 0x0000000000048947 */ /* 0x000fea0003800000 */
[----:B------:R-:W-:Y:S01]  /*15800*/  BPT.TRAP 0x1 ;  /* 0x000000040000795c */ /* 0x000fe20000300000 */
.L_x_11730:
[----:B------:R-:W5:Y:S02]  /*15810*/  SYNCS.PHASECHK.TRANS64.TRYWAIT P1, [R5+URZ+0x22860], R0 ;  /* 0x02286000050075a7 */ /* 0x000f64000802017f */
[----:B-----5:R-:W-:Y:S05]  /*15820*/  @!P1 BRA `(.L_x_11731) ;  /* 0x0000003800b89947 */ /* 0x020fea0003800000 */
.L_x_11848:
[----:B------:R-:W-:Y:S05]  /*15830*/  @!P0 BRA `(.L_x_11732) ;  /* 0x0000000000048947 */ /* 0x000fea0003800000 */
[----:B------:R-:W-:Y:S01]  /*15840*/  BPT.TRAP 0x1 ;  /* 0x000000040000795c */ /* 0x000fe20000300000 */
.L_x_11732:
[----:B------:R0:W0:Y:S02]  /*15850*/  SYNCS.PHASECHK.TRANS64.TRYWAIT P0, [R3+URZ+0x22860], R2 ;  /* 0x02286002030075a7 */ /* 0x000024000800017f */
[----:B0-----:R-:W-:Y:S05]  /*15860*/  @!P0 NANOSLEEP.SYNCS 0x989680 ;  /* 0x009896800000895d */ /* 0x001fea0003900000 */
[----:B------:R-:W0:Y:S02]  /*15870*/  @!P0 SYNCS.PHASECHK.TRANS64 P0, [R3+URZ+0x22860], R2 ;  /* 0x02286002030085a7 */ /* 0x000e24000800007f */
[----:B0-----:R-:W-:Y:S05]  /*15880*/  @!P0 BRA `(.L_x_11732) ;  /* 0xfffffffc00f08947 */ /* 0x001fea000383ffff */
.L_x_11724:
[----:B------:R-:W-:Y:S05]  /*15890*/  BSYNC B0 ;  /* 0x0000000000007941 */ /* 0x000fea0003800000 */
.L_x_11723:
[----:B------:R-:W-:Y:S05]  /*158a0*/  EXIT ;  /* 0x000000000000794d */ /* 0x000fea0003800000 */
.L_x_11544:
[----:B0-----:R0:W1:Y:S02]  /*158b0*/  SYNCS.PHASECHK.TRANS64.TRYWAIT P0, [R6+URZ+0x22800], R3 ;  /* 0x02280003060075a7 */ /* 0x001064000800017f */
[----:B-1----:R-:W-:Y:S05]  /*158c0*/  @!P0 NANOSLEEP.SYNCS 0x989680 ;  /* 0x009896800000895d */ /* 0x002fea0003900000 */
[----:B------:R-:W1:Y:S02]  /*158d0*/  @!P0 SYNCS.PHASECHK.TRANS64 P0, [R6+URZ+0x22800], R3 ;  /* 0x02280003060085a7 */ /* 0x000e64000800007f */
[----:B-1----:R-:W-:Y:S05]  /*158e0*/  @!P0 BRA `(.L_x_11544) ;  /* 0xfffffffc00f08947 */ /* 0x002fea000383ffff */
[----:B------:R-:W-:Y:S05]  /*158f0*/  BRA `(.L_x_11733) ;  /* 0xfffffec400107947 */ /* 0x000fea000383ffff */
.L_x_11548:
[----:B0-----:R-:W-:-:S04]  /*15900*/  IMAD.U32 R3, RZ, RZ, UR24 ;  /* 0x00000018ff037e24 */ /* 0x001fc8000f8e00ff */
[----:B------:R0:W2:Y:S03]  /*15910*/  SYNCS.PHASECHK.TRANS64.TRYWAIT P1, [R3+URZ+0x22830], R8 ;  /* 0x02283008030075a7 */ /* 0x0000a6000802017f */
[----:B--2---:R-:W-:Y:S05]  /*15920*/  @!P1 NANOSLEEP.SYNCS 0x989680 ;  /* 0x009896800000995d */ /* 0x004fea0003900000 */
[----:B------:R-:W2:Y:S02]  /*15930*/  @!P1 SYNCS.PHASECHK.TRANS64 P1, [R3+URZ+0x22830], R8 ;  /* 0x02283008030095a7 */ /* 0x000ea4000802007f */
[----:B--2---:R-:W-:Y:S05]  /*15940*/  @!P1 BRA `(.L_x_11548) ;  /* 0xfffffffc00ec9947 */ /* 0x004fea000383ffff */
[----:B------:R-:W-:Y:S05]  /*15950*/  BRA `(.L_x_11547) ;  /* 0xfffffec400387947 */ /* 0x000fea000383ffff */
.L_x_11561:
[----:B---3--:R-:W-:-:S04]  /*15960*/  IMAD.U32 R9, RZ, RZ, UR24 ;  /* 0x00000018ff097e24 */ /* 0x008fc8000f8e00ff */
[----:B------:R3:W4:Y:S03]  /*15970*/  SYNCS.PHASECHK.TRANS64.TRYWAIT P1, [R9+URZ+0x22850], R8 ;  /* 0x02285008090075a7 */ /* 0x000726000802017f */
[----:B----4-:R-:W-:Y:S05]  /*15980*/  @!P1 NANOSLEEP.SYNCS 0x989680 ;  /* 0x009896800000995d */ /* 0x010fea0003900000 */
[----:B------:R-:W4:Y:S02]  /*15990*/  @!P1 SYNCS.PHASECHK.TRANS64 P1, [R9+URZ+0x22850], R8 ;  /* 0x02285008090095a7 */ /* 0x000f24000802007f */
[----:B----4-:R-:W-:Y:S05]  /*159a0*/  @!P1 BRA `(.L_x_11561) ;  /* 0xfffffffc00ec9947 */ /* 0x010fea000383ffff */
[----:B------:R-:W-:Y:S05]  /*159b0*/  BRA `(.L_x_11560) ;  /* 0xfffffee400e47947 */ /* 0x000fea000383ffff */
.L_x_11570:
[----:B--2---:R-:W-:-:S04]  /*159c0*/  IMAD.U32 R4, RZ, RZ, UR25 ;  /* 0x00000019ff047e24 */ /* 0x004fc8000f8e00ff */
[----:B------:R2:W3:Y:S03]  /*159d0*/  SYNCS.PHASECHK.TRANS64.TRYWAIT P1, [R4+URZ+0x22830], R7 ;  /* 0x02283007040075a7 */ /* 0x0004e6000802017f */
[----:B---3--:R-:W-:Y:S05]  /*159e0*/  @!P1 NANOSLEEP.SYNCS 0x989680 ;  /* 0x009896800000995d */ /* 0x008fea0003900000 */
[----:B------:R-:W3:Y:S02]  /*159f0*/  @!P1 SYNCS.PHASECHK.TRANS64 P1, [R4+URZ+0x22830], R7 ;  /* 0x02283007040095a7 */ /* 0x000ee4000802007f */
[----:B---3--:R-:W-:Y:S05]  /*15a00*/  @!P1 BRA `(.L_x_11570) ;  /* 0xfffffffc00ec9947 */ /* 0x008fea000383ffff */
[----:B------:R-:W-:Y:S05]  /*15a10*/  BRA `(.L_x_11569) ;  /* 0xfffffeec00907947 */ /* 0x000fea000383ffff */
.L_x_11583:
[----:B--2---:R-:W-:-:S04]  /*15a20*/  IMAD.U32 R10, RZ, RZ, UR25 ;  /* 0x00000019ff0a7e24 */ /* 0x004fc8000f8e00ff */
[----:B------:R2:W3:Y:S03]  /*15a30*/  SYNCS.PHASECHK.TRANS64.TRYWAIT P1, [R10+URZ+0x22850], R7 ;  /* 0x022850070a0075a7 */ /* 0x0004e6000802017f */
[----:B---3--:R-:W-:Y:S05]  /*15a40*/  @!P1 NANOSLEEP.SYNCS 0x989680 ;  /* 0x009896800000995d */ /* 0x008fea0003900000 */
[----:B------:R-:W3:Y:S02]  /*15a50*/  @!P1 SYNCS.PHASECHK.TRANS64 P1, [R10+URZ+0x22850], R7 ;  /* 0x022850070a0095a7 */ /* 0x000ee4000802007f */
[----:B---3--:R-:W-:Y:S05]  /*15a60*/  @!P1 BRA `(.L_x_11583) ;  /* 0xfffffffc00ec9947 */ /* 0x008fea000383ffff */
[----:B------:R-:W-:Y:S05]  /*15a70*/  BRA `(.L_x_11582) ;  /* 0xffffff1800587947 */ /* 0x000fea000383ffff */
.L_x_11593:
[----:B-1----:R-:W-:-:S04]  /*15a80*/  IMAD.U32 R3, RZ, RZ, UR25 ;  /* 0x00000019ff037e24 */ /* 0x002fc8000f8e00ff */
[----:B------:R1:W2:Y:S03]  /*15a90*/  SYNCS.PHASECHK.TRANS64.TRYWAIT P2, [R3+URZ+0x22830], R6 ;  /* 0x02283006030075a7 */ /* 0x0002a6000804017f */
[----:B--2---:R-:W-:Y:S05]  /*15aa0*/  @!P2 NANOSLEEP.SYNCS 0x989680 ;  /* 0x009896800000a95d */ /* 0x004fea0003900000 */
[----:B------:R-:W2:Y:S02]  /*15ab0*/  @!P2 SYNCS.PHASECHK.TRANS64 P2, [R3+URZ+0x22830], R6 ;  /* 0x022830060300a5a7 */ /* 0x000ea4000804007f */
[----:B--2---:R-:W-:Y:S05]  /*15ac0*/  @!P2 BRA `(.L_x_11593) ;  /* 0xfffffffc00eca947 */ /* 0x004fea000383ffff */
[----:B------:R-:W-:Y:S05]  /*15ad0*/  BRA `(.L_x_11592) ;  /* 0xffffff2000047947 */ /* 0x000fea000383ffff */
.L_x_11598:
[----:B-1----:R-:W-:-:S04]  /*15ae0*/  IMAD.U32 R9, RZ, RZ, UR25 ;  /* 0x00000019ff097e24 */ /* 0x002fc8000f8e00ff */
[----:B------:R1:W2:Y:S03]  /*15af0*/  SYNCS.PHASECHK.TRANS64.TRYWAIT P2, [R9+URZ+0x22850], R6 ;  /* 0x02285006090075a7 */ /* 0x0002a6000804017f */
[----:B--2---:R-:W-:Y:S05]  /*15b00*/  @!P2 NANOSLEEP.SYNCS 0x989680 ;  /* 0x009896800000a95d */ /* 0x004fea0003900000 */
[----:B------:R-:W2:Y:S02]  /*15b10*/  @!P2 SYNCS.PHASECHK.TRANS64 P2, [R9+URZ+0x22850], R6 ;  /* 0x022850060900a5a7 */ /* 0x000ea4000804007f */
[----:B--2---:R-:W-:Y:S05]  /*15b20*/  @!P2 BRA `(.L_x_11598) ;  /* 0xfffffffc00eca947 */ /* 0x004fea000383ffff */
[----:B------:R-:W-:Y:S05]  /*15b30*/  BRA `(.L_x_11597) ;  /* 0xffffff3800247947 */ /* 0x000fea000383ffff */
.L_x_11605:
[----:B-1----:R-:W-:-:S04]  /*15b40*/  IMAD.U32 R4, RZ, RZ, UR24 ;  /* 0x00000018ff047e24 */ /* 0x002fc8000f8e00ff */
[----:B------:R1:W2:Y:S03]  /*15b50*/  SYNCS.PHASECHK.TRANS64.TRYWAIT P1, [R4+URZ+0x22830], R7 ;  /* 0x02283007040075a7 */ /* 0x0002a6000802017f */
[----:B--2---:R-:W-:Y:S05]  /*15b60*/  @!P1 NANOSLEEP.SYNCS 0x989680 ;  /* 0x009896800000995d */ /* 0x004fea0003900000 */
[----:B------:R-:W2:Y:S02]  /*15b70*/  @!P1 SYNCS.PHASECHK.TRANS64 P1, [R4+URZ+0x22830], R7 ;  /* 0x02283007040095a7 */ /* 0x000ea4000802007f */
[----:B--2---:R-:W-:Y:S05]  /*15b80*/  @!P1 BRA `(.L_x_11605) ;  /* 0xfffffffc00ec9947 */ /* 0x004fea000383ffff */
[----:B------:R-:W-:Y:S05]  /*15b90*/  BRA `(.L_x_11604) ;  /* 0xffffff3c00307947 */ /* 0x000fea000383ffff */
.L_x_11618:
[----:B-1----:R-:W-:-:S04]  /*15ba0*/  IMAD.U32 R10, RZ, RZ, UR24 ;  /* 0x00000018ff0a7e24 */ /* 0x002fc8000f8e00ff */
[----:B------:R1:W3:Y:S03]  /*15bb0*/  SYNCS.PHASECHK.TRANS64.TRYWAIT P1, [R10+URZ+0x22850], R7 ;  /* 0x022850070a0075a7 */ /* 0x0002e6000802017f */
[----:B---3--:R-:W-:Y:S05]  /*15bc0*/  @!P1 NANOSLEEP.SYNCS 0x989680 ;  /* 0x009896800000995d */ /* 0x008fea0003900000 */
[----:B------:R-:W3:Y:S02]  /*15bd0*/  @!P1 SYNCS.PHASECHK.TRANS64 P1, [R10+URZ+0x22850], R7 ;  /* 0x022850070a0095a7 */ /* 0x000ee4000802007f */
[----:B---3--:R-:W-:Y:S05]  /*15be0*/  @!P1 BRA `(.L_x_11618) ;  /* 0xfffffffc00ec9947 */ /* 0x008fea000383ffff */
[----:B------:R-:W-:Y:S05]  /*15bf0*/  BRA `(.L_x_11617) ;  /* 0xffffff6400f87947 */ /* 0x000fea000383ffff */
.L_x_11670:
        /* <DEDUP_REMOVED lines=8> */
[----:B0----5:R-:W-:Y:S05]  /*15c80*/  WARPSYNC.COLLECTIVE R15, `(.L_x_11735) ;  /* 0x000000000f087348 */ /* 0x021fea0003c00000 */
[----:B------:R1:W2:Y:S02]  /*15c90*/  SHFL.IDX P6, R14, R13, R12, R11 ;  /* 0x0000000c0d0e7389 */ /* 0x0002a400000c000b */
[----:B012--5:R-:W-:Y:S01]  /*15ca0*/  ENDCOLLECTIVE ;  /* 0x000000000000791b */ /* 0x027fe20003800000 */
.L_x_11735:
[----:B------:R-:W-:Y:S05]  /*15cb0*/  BSYNC B0 ;  /* 0x0000000000007941 */ /* 0x000fea0003800000 */
.L_x_11734:
[----:B------:R-:W-:Y:S05]  /*15cc0*/  BRA `(.L_x_11736) ;  /* 0xffffffbc00747947 */ /* 0x000fea000383ffff */
.L_x_11673:
[----:B0-----:R0:W1:Y:S02]  /*15cd0*/  SYNCS.PHASECHK.TRANS64.TRYWAIT P0, [R19+URZ+0x22840], R0 ;  /* 0x02284000130075a7 */ /* 0x001064000800017f */
[----:B-1----:R-:W-:Y:S05]  /*15ce0*/  @!P0 NANOSLEEP.SYNCS 0x989680 ;  /* 0x009896800000895d */ /* 0x002fea0003900000 */
[----:B------:R-:W1:Y:S02]  /*15cf0*/  @!P0 SYNCS.PHASECHK.TRANS64 P0, [R19+URZ+0x22840], R0 ;  /* 0x02284000130085a7 */ /* 0x000e64000800007f */
[----:B-1----:R-:W-:Y:S05]  /*15d00*/  @!P0 BRA `(.L_x_11673) ;  /* 0xfffffffc00f08947 */ /* 0x002fea000383ffff */
[----:B------:R-:W-:Y:S05]  /*15d10*/  BRA `(.L_x_11737) ;  /* 0xffffffc000287947 */ /* 0x000fea000383ffff */
.L_x_11674:
        /* <DEDUP_REMOVED lines=8> */
.L_x_11739:
[----:B------:R-:W-:Y:S05]  /*15da0*/  BSYNC B0 ;  /* 0x0000000000007941 */ /* 0x000fea0003800000 */
.L_x_11738:
        /* <DEDUP_REMOVED lines=9> */
.L_x_11740:
[----:B------:R-:W-:Y:S02]  /*15e40*/  IMAD.MOV.U32 R13, RZ, RZ, R4 ;  /* 0x000000ffff0d7224 */ /* 0x000fe400078e0004 */
[----:B------:R-:W-:Y:S02]  /*15e50*/  IMAD.MOV.U32 R12, RZ, RZ, 0x1 ;  /* 0x00000001ff0c7424 */ /* 0x000fe400078e00ff */
[----:B------:R-:W-:-:S07]  /*15e60*/  IMAD.MOV.U32 R3, RZ, RZ, R14 ;  /* 0x000000ffff037224 */ /* 0x000fce00078e000e */
[----:B------:R-:W-:Y:S05]  /*15e70*/  WARPSYNC.COLLECTIVE R15, `(.L_x_11741) ;  /* 0x000000000f087348 */ /* 0x000fea0003c00000 */
[----:B------:R0:W1:Y:S02]  /*15e80*/  SHFL.IDX P6, R14, R13, R12, R11 ;  /* 0x0000000c0d0e7389 */ /* 0x00006400000c000b */
[----:B01----:R-:W-:Y:S01]  /*15e90*/  ENDCOLLECTIVE ;  /* 0x000000000000791b */ /* 0x003fe20003800000 */
.L_x_11741:
        /* <DEDUP_REMOVED lines=15> */
.L_x_11742:
[----:B------:R-:W-:Y:S02]  /*15f90*/  @P0 IMAD R6, R5, 0x2, R17 ;  /* 0x0000000205060824 */ /* 0x000fe400078e0211 */
[----:B------:R-:W-:Y:S02]  /*15fa0*/  IMAD.MOV.U32 R13, RZ, RZ, R4 ;  /* 0x000000ffff0d7224 */ /* 0x000fe400078e0004 */
[----:B------:R-:W-:Y:S02]  /*15fb0*/  IMAD.MOV.U32 R12, RZ, RZ, 0x2 ;  /* 0x00000002ff0c7424 */ /* 0x000fe400078e00ff */
[----:B------:R-:W-:-:S07]  /*15fc0*/  IMAD.MOV.U32 R3, RZ, RZ, R14 ;  /* 0x000000ffff037224 */ /* 0x000fce00078e000e */
[----:B------:R-:W-:Y:S05]  /*15fd0*/  WARPSYNC.COLLECTIVE R15, `(.L_x_11743) ;  /* 0x000000000f087348 */ /* 0x000fea0003c00000 */
[----:B------:R0:W1:Y:S02]  /*15fe0*/  SHFL.IDX P6, R14, R13, R12, R11 ;  /* 0x0000000c0d0e7389 */ /* 0x00006400000c000b */
[----:B01----:R-:W-:Y:S01]  /*15ff0*/  ENDCOLLECTIVE ;  /* 0x000000000000791b */ /* 0x003fe20003800000 */
.L_x_11743:
        /* <DEDUP_REMOVED lines=15> */
.L_x_11744:
[----:B------:R-:W-:Y:S02]  /*160f0*/  @P0 IMAD R6, R5, 0x2, R17 ;  /* 0x0000000205060824 */ /* 0x000fe400078e0211 */
[----:B------:R-:W-:Y:S02]  /*16100*/  IMAD.MOV.U32 R13, RZ, RZ, R4 ;  /* 0x000000ffff0d7224 */ /* 0x000fe400078e0004 */
[----:B------:R-:W-:Y:S02]  /*16110*/  IMAD.MOV.U32 R12, RZ, RZ, 0x3 ;  /* 0x00000003ff0c7424 */ /* 0x000fe400078e00ff */
[----:B------:R-:W-:-:S07]  /*16120*/  IMAD.MOV.U32 R3, RZ, RZ, R14 ;  /* 0x000000ffff037224 */ /* 0x000fce00078e000e */
[----:B------:R-:W-:Y:S05]  /*16130*/  WARPSYNC.COLLECTIVE R15, `(.L_x_11745) ;  /* 0x000000000f087348 */ /* 0x000fea0003c00000 */
[----:B------:R0:W1:Y:S02]  /*16140*/  SHFL.IDX P6, R14, R13, R12, R11 ;  /* 0x0000000c0d0e7389 */ /* 0x00006400000c000b */
[----:B01----:R-:W-:Y:S01]  /*16150*/  ENDCOLLECTIVE ;  /* 0x000000000000791b */ /* 0x003fe20003800000 */
.L_x_11745:
        /* <DEDUP_REMOVED lines=15> */
.L_x_11746:
[----:B------:R-:W-:Y:S02]  /*16250*/  @P0 IMAD R6, R5, 0x2, R17 ;  /* 0x0000000205060824 */ /* 0x000fe400078e0211 */
[----:B------:R-:W-:Y:S02]  /*16260*/  IMAD.MOV.U32 R13, RZ, RZ, R4 ;  /* 0x000000ffff0d7224 */ /* 0x000fe400078e0004 */
[----:B------:R-:W-:Y:S02]  /*16270*/  IMAD.MOV.U32 R12, RZ, RZ, 0x4 ;  /* 0x00000004ff0c7424 */ /* 0x000fe400078e00ff */
[----:B------:R-:W-:-:S07]  /*16280*/  IMAD.MOV.U32 R3, RZ, RZ, R14 ;  /* 0x000000ffff037224 */ /* 0x000fce00078e000e */
[----:B------:R-:W-:Y:S05]  /*16290*/  WARPSYNC.COLLECTIVE R15, `(.L_x_11747) ;  /* 0x000000000f087348 */ /* 0x000fea0003c00000 */
[----:B------:R0:W1:Y:S02]  /*162a0*/  SHFL.IDX P6, R14, R13, R12, R11 ;  /* 0x0000000c0d0e7389 */ /* 0x00006400000c000b */
[----:B01----:R-:W-:Y:S01]  /*162b0*/  ENDCOLLECTIVE ;  /* 0x000000000000791b */ /* 0x003fe20003800000 */
.L_x_11747:
        /* <DEDUP_REMOVED lines=15> */
.L_x_11748:
[----:B------:R-:W-:Y:S02]  /*163b0*/  @P0 IMAD R6, R5, 0x2, R17 ;  /* 0x0000000205060824 */ /* 0x000fe400078e0211 */
[----:B------:R-:W-:Y:S02]  /*163c0*/  IMAD.MOV.U32 R13, RZ, RZ, R4 ;  /* 0x000000ffff0d7224 */ /* 0x000fe400078e0004 */
[----:B------:R-:W-:Y:S02]  /*163d0*/  IMAD.MOV.U32 R12, RZ, RZ, 0x5 ;  /* 0x00000005ff0c7424 */ /* 0x000fe400078e00ff */
[----:B------:R-:W-:-:S07]  /*163e0*/  IMAD.MOV.U32 R3, RZ, RZ, R14 ;  /* 0x000000ffff037224 */ /* 0x000fce00078e000e */
[----:B------:R-:W-:Y:S05]  /*163f0*/  WARPSYNC.COLLECTIVE R15, `(.L_x_11749) ;  /* 0x000000000f087348 */ /* 0x000fea0003c00000 */
[----:B------:R0:W1:Y:S02]  /*16400*/  SHFL.IDX P6, R14, R13, R12, R11 ;  /* 0x0000000c0d0e7389 */ /* 0x00006400000c000b */
[----:B01----:R-:W-:Y:S01]  /*16410*/  ENDCOLLECTIVE ;  /* 0x000000000000791b */ /* 0x003fe20003800000 */
.L_x_11749:
        /* <DEDUP_REMOVED lines=10> */
.L_x_11750:
[----:B------:R-:W-:Y:S01]  /*164c0*/  @!PT LDS RZ, [RZ] ;  /* 0x00000000fffff984 */ /* 0x000fe20000000800 */
[----:B------:R-:W-:Y:S01]  /*164d0*/  @!PT LDS RZ, [RZ] ;  /* 0x00000000fffff984 */ /* 0x000fe20000000800 */
[----:B------:R-:W-:Y:S01]  /*164e0*/  @!PT LDS RZ, [RZ] ;  /* 0x00000000fffff984 */ /* 0x000fe20000000800 */
[----:B------:R0:W-:Y:S01]  /*164f0*/  @P0 LDGSTS.E.BYPASS.LTC128B.128 [R6+0x1e400], desc[UR46][R2.64], !P2 ;  /* 0x1e40000002060fae */ /* 0x0001e2000d101d6e */
[----:B------:R-:W-:Y:S01]  /*16500*/  IMAD.MOV.U32 R0, RZ, RZ, R14 ;  /* 0x000000ffff007224 */ /* 0x000fe200078e000e */
[----:B------:R-:W-:Y:S06]  /*16510*/  BRA `(.L_x_11751) ;  /* 0xffffffbc00907947 */ /* 0x000fec000383ffff */
.L_x_11679:
[----:B------:R-:W-:Y:S02]  /*16520*/  IMAD.MOV.U32 R13, RZ, RZ, R4 ;  /* 0x000000ffff0d7224 */ /* 0x000fe400078e0004 */
[----:B------:R-:W-:Y:S02]  /*16530*/  IMAD.MOV.U32 R12, RZ, RZ, RZ ;  /* 0x000000ffff0c7224 */ /* 0x000fe400078e00ff */
[----:B------:R-:W-:Y:S02]  /*16540*/  IMAD.MOV.U32 R11, RZ, RZ, 0x181f ;  /* 0x0000181fff0b7424 */ /* 0x000fe400078e00ff */
[----:B------:R-:W-:Y:S02]  /*16550*/  IMAD.MOV.U32 R15, RZ, RZ, -0x1 ;  /* 0xffffffffff0f7424 */ /* 0x000fe400078e00ff */
[----:B------:R-:W-:Y:S02]  /*16560*/  IMAD R36, R36, R6, RZ ;  /* 0x0000000624247224 */ /* 0x000fe400078e02ff */
[----:B------:R-:W-:-:S07]  /*16570*/  IMAD.IADD R34, R8, 0x1, R34 ;  /* 0x0000000108227824 */ /* 0x000fce00078e0222 */
[----:B-1----:R-:W-:Y:S05]  /*16580*/  WARPSYNC.COLLECTIVE R15, `(.L_x_11752) ;  /* 0x000000000f087348 */ /* 0x002fea0003c00000 */
[----:B------:R0:W2:Y:S02]  /*16590*/  SHFL.IDX P6, R14, R13, R12, R11 ;  /* 0x0000000c0d0e7389 */ /* 0x0000a400000c000b */
[----:B012---:R-:W-:Y:S01]  /*165a0*/  ENDCOLLECTIVE ;  /* 0x000000000000791b */ /* 0x007fe20003800000 */
.L_x_11752:
[C---:B------:R-:W-:Y:S01]  /*165b0*/  VIADD R5, R34.reuse, 0x10 ;  /* 0x0000001022057836 */ /* 0x040fe20000000000 */
[----:B------:R-:W-:Y:S01]  /*165c0*/  ISETP.GE.AND P0, PT, R34, R36, PT ;  /* 0x000000242200720c */ /* 0x000fe20003f06270 */
[----:B------:R-:W-:Y:S02]  /*165d0*/  IMAD.MOV.U32 R13, RZ, RZ, R0 ;  /* 0x000000ffff0d7224 */ /* 0x000fe400078e0000 */
[----:B------:R-:W-:-:S10]  /*165e0*/  IMAD.MOV.U32 R2, RZ, RZ, R14 ;  /* 0x000000ffff027224 */ /* 0x000fd400078e000e */
[----:B------:R-:W-:Y:S05]  /*165f0*/  WARPSYNC.COLLECTIVE R15, `(.L_x_11753) ;  /* 0x000000000f087348 */ /* 0x000fea0003c00000 */
[----:B------:R0:W1:Y:S02]  /*16600*/  SHFL.IDX P6, R14, R13, R12, R11 ;  /* 0x0000000c0d0e7389 */ /* 0x00006400000c000b */
[----:B01----:R-:W-:Y:S01]  /*16610*/  ENDCOLLECTIVE ;  /* 0x000000000000791b */ /* 0x003fe20003800000 */
.L_x_11753:
[----:B------:R-:W-:Y:S02]  /*16620*/  IMAD.MOV.U32 R13, RZ, RZ, R4 ;  /* 0x000000ffff0d7224 */ /* 0x000fe400078e0004 */
[----:B------:R-:W-:Y:S02]  /*16630*/  IMAD.MOV.U32 R12, RZ, RZ, 0x1 ;  /* 0x00000001ff0c7424 */ /* 0x000fe400078e00ff */
[----:B------:R-:W-:-:S07]  /*16640*/  IMAD.MOV.U32 R3, RZ, RZ, R14 ;  /* 0x000000ffff037224 */ /* 0x000fce00078e000e */
[----:B------:R-:W-:Y:S05]  /*16650*/  WARPSYNC.COLLECTIVE R15, `(.L_x_11754) ;  /* 0x000000000f087348 */ /* 0x000fea0003c00000 */
[----:B------:R0:W1:Y:S02]  /*16660*/  SHFL.IDX P6, R14, R13, R12, R11 ;  /* 0x0000000c0d0e7389 */ /* 0x00006400000c000b */
[----:B01----:R-:W-:Y:S01]  /*16670*/  ENDCOLLECTIVE ;  /* 0x000000000000791b */ /* 0x003fe20003800000 */
.L_x_11754:
        /* <DEDUP_REMOVED lines=15> */
.L_x_11755:
[----:B------:R-:W-:Y:S02]  /*16770*/  IMAD.MOV.U32 R13, RZ, RZ, R4 ;  /* 0x000000ffff0d7224 */ /* 0x000fe400078e0004 */
[----:B------:R-:W-:Y:S02]  /*16780*/  IMAD.MOV.U32 R12, RZ, RZ, 0x2 ;  /* 0x00000002ff0c7424 */ /* 0x000fe400078e00ff */
[----:B------:R-:W-:-:S07]  /*16790*/  IMAD.MOV.U32 R3, RZ, RZ, R14 ;  /* 0x000000ffff037224 */ /* 0x000fce00078e000e */
[----:B------:R-:W-:Y:S05]  /*167a0*/  WARPSYNC.COLLECTIVE R15, `(.L_x_11756) ;  /* 0x000000000f087348 */ /* 0x000fea0003c00000 */
[----:B------:R0:W1:Y:S02]  /*167b0*/  SHFL.IDX P6, R14, R13, R12, R11 ;  /* 0x0000000c0d0e7389 */ /* 0x00006400000c000b */
[----:B01----:R-:W-:Y:S01]  /*167c0*/  ENDCOLLECTIVE ;  /* 0x000000000000791b */ /* 0x003fe20003800000 */
.L_x_11756:
        /* <DEDUP_REMOVED lines=16> */
.L_x_11757:
[----:B------:R-:W-:Y:S02]  /*168d0*/  IMAD.MOV.U32 R13, RZ, RZ, R4 ;  /* 0x000000ffff0d7224 */ /* 0x000fe400078e0004 */
[----:B------:R-:W-:Y:S02]  /*168e0*/  IMAD.MOV.U32 R12, RZ, RZ, 0x3 ;  /* 0x00000003ff0c7424 */ /* 0x000fe400078e00ff */
[----:B------:R-:W-:-:S07]  /*168f0*/  IMAD.MOV.U32 R3, RZ, RZ, R14 ;  /* 0x000000ffff037224 */ /* 0x000fce00078e000e */
[----:B------:R-:W-:Y:S05]  /*16900*/  WARPSYNC.COLLECTIVE R15, `(.L_x_11758) ;  /* 0x000000000f087348 */ /* 0x000fea0003c00000 */
[----:B------:R0:W1:Y:S02]  /*16910*/  SHFL.IDX P6, R14, R13, R12, R11 ;  /* 0x0000000c0d0e7389 */ /* 0x00006400000c000b */
[----:B01----:R-:W-:Y:S01]  /*16920*/  ENDCOLLECTIVE ;  /* 0x000000000000791b */ /* 0x003fe20003800000 */
.L_x_11758:
        /* <DEDUP_REMOVED lines=16> */
.L_x_11759:
[----:B------:R-:W-:Y:S02]  /*16a30*/  IMAD.MOV.U32 R13, RZ, RZ, R4 ;  /* 0x000000ffff0d7224 */ /* 0x000fe400078e0004 */
[----:B------:R-:W-:Y:S02]  /*16a40*/  IMAD.MOV.U32 R12, RZ, RZ, 0x4 ;  /* 0x00000004ff0c7424 */ /* 0x000fe400078e00ff */
[----:B------:R-:W-:-:S07]  /*16a50*/  IMAD.MOV.U32 R3, RZ, RZ, R14 ;  /* 0x000000ffff037224 */ /* 0x000fce00078e000e */
[----:B------:R-:W-:Y:S05]  /*16a60*/  WARPSYNC.COLLECTIVE R15, `(.L_x_11760) ;  /* 0x000000000f087348 */ /* 0x000fea0003c00000 */
[----:B------:R0:W1:Y:S02]  /*16a70*/  SHFL.IDX P6, R14, R13, R12, R11 ;  /* 0x0000000c0d0e7389 */ /* 0x00006400000c000b */
[----:B01----:R-:W-:Y:S01]  /*16a80*/  ENDCOLLECTIVE ;  /* 0x000000000000791b */ /* 0x003fe20003800000 */
.L_x_11760:
        /* <DEDUP_REMOVED lines=16> */
.L_x_11761:
[----:B------:R-:W-:Y:S02]  /*16b90*/  IMAD.MOV.U32 R13, RZ, RZ, R4 ;  /* 0x000000ffff0d7224 */ /* 0x000fe400078e0004 */
[----:B------:R-:W-:Y:S02]  /*16ba0*/  IMAD.MOV.U32 R12, RZ, RZ, 0x5 ;  /* 0x00000005ff0c7424 */ /* 0x000fe400078e00ff */
[----:B------:R-:W-:-:S07]  /*16bb0*/  IMAD.MOV.U32 R3, RZ, RZ, R14 ;  /* 0x000000ffff037224 */ /* 0x000fce00078e000e */
[----:B------:R-:W-:Y:S05]  /*16bc0*/  WARPSYNC.COLLECTIVE R15, `(.L_x_11762) ;  /* 0x000000000f087348 */ /* 0x000fea0003c00000 */
[----:B------:R0:W1:Y:S02]  /*16bd0*/  SHFL.IDX P6, R14, R13, R12, R11 ;  /* 0x0000000c0d0e7389 */ /* 0x00006400000c000b */
[----:B01----:R-:W-:Y:S01]  /*16be0*/  ENDCOLLECTIVE ;  /* 0x000000000000791b */ /* 0x003fe20003800000 */
.L_x_11762:
        /* <DEDUP_REMOVED lines=16> */
.L_x_11763:
[----:B------:R-:W-:Y:S02]  /*16cf0*/  IMAD.MOV.U32 R13, RZ, RZ, R4 ;  /* 0x000000ffff0d7224 */ /* 0x000fe400078e0004 */
[----:B------:R-:W-:Y:S02]  /*16d00*/  IMAD.MOV.U32 R12, RZ, RZ, 0x6 ;  /* 0x00000006ff0c7424 */ /* 0x000fe400078e00ff */
[----:B------:R-:W-:-:S07]  /*16d10*/  IMAD.MOV.U32 R3, RZ, RZ, R14 ;  /* 0x000000ffff037224 */ /* 0x000fce00078e000e */
[----:B------:R-:W-:Y:S05]  /*16d20*/  WARPSYNC.COLLECTIVE R15, `(.L_x_11764) ;  /* 0x000000000f087348 */ /* 0x000fea0003c00000 */
[----:B------:R0:W1:Y:S02]  /*16d30*/  SHFL.IDX P6, R14, R13, R12, R11 ;  /* 0x0000000c0d0e7389 */ /* 0x00006400000c000b */
[----:B01----:R-:W-:Y:S01]  /*16d40*/  ENDCOLLECTIVE ;  /* 0x000000000000791b */ /* 0x003fe20003800000 */
.L_x_11764:
        /* <DEDUP_REMOVED lines=16> */
.L_x_11765:
[----:B------:R-:W-:Y:S02]  /*16e50*/  IMAD.MOV.U32 R13, RZ, RZ, R4 ;  /* 0x000000ffff0d7224 */ /* 0x000fe400078e0004 */
[----:B------:R-:W-:Y:S02]  /*16e60*/  IMAD.MOV.U32 R12, RZ, RZ, 0x7 ;  /* 0x00000007ff0c7424 */ /* 0x000fe400078e00ff */
[----:B------:R-:W-:-:S07]  /*16e70*/  IMAD.MOV.U32 R3, RZ, RZ, R14 ;  /* 0x000000ffff037224 */ /* 0x000fce00078e000e */
[----:B------:R-:W-:Y:S05]  /*16e80*/  WARPSYNC.COLLECTIVE R15, `(.L_x_11766) ;  /* 0x000000000f087348 */ /* 0x000fea0003c00000 */
[----:B------:R0:W1:Y:S02]  /*16e90*/  SHFL.IDX P6, R14, R13, R12, R11 ;  /* 0x0000000c0d0e7389 */ /* 0x00006400000c000b */
[----:B01----:R-:W-:Y:S01]  /*16ea0*/  ENDCOLLECTIVE ;  /* 0x000000000000791b */ /* 0x003fe20003800000 */
.L_x_11766:
        /* <DEDUP_REMOVED lines=10> */
.L_x_11767:
[----:B------:R-:W-:Y:S01]  /*16f50*/  @!PT LDS RZ, [RZ] ;  /* 0x00000000fffff984 */ /* 0x000fe20000000800 */
[----:B------:R-:W-:Y:S01]  /*16f60*/  @!PT LDS RZ, [RZ] ;  /* 0x00000000fffff984 */ /* 0x000fe20000000800 */
[----:B------:R-:W-:Y:S01]  /*16f70*/  @!PT LDS RZ, [RZ] ;  /* 0x00000000fffff984 */ /* 0x000fe20000000800 */
[----:B------:R0:W-:Y:S01]  /*16f80*/  @!P0 LDGSTS.E.BYPASS.LTC128B.128 [R37+0x1b400], desc[UR46][R2.64], !P1 ;  /* 0x1b40000002258fae */ /* 0x0001e2000c901d6e */
[----:B------:R-:W-:Y:S01]  /*16f90*/  IMAD.MOV.U32 R0, RZ, RZ, R14 ;  /* 0x000000ffff007224 */ /* 0x000fe200078e000e */
[----:B------:R-:W-:Y:S06]  /*16fa0*/  BRA `(.L_x_11768) ;  /* 0xffffffbc00c47947 */ /* 0x000fec000383ffff */
.L_x_11682:
[----:B0-----:R0:W2:Y:S02]  /*16fb0*/  SYNCS.PHASECHK.TRANS64.TRYWAIT P0, [R17+URZ+0x22820], R0 ;  /* 0x02282000110075a7 */ /* 0x0010a4000800017f */
[----:B--2---:R-:W-:Y:S05]  /*16fc0*/  @!P0 NANOSLEEP.SYNCS 0x989680 ;  /* 0x009896800000895d */ /* 0x004fea0003900000 */
[----:B------:R-:W2:Y:S02]  /*16fd0*/  @!P0 SYNCS.PHASECHK.TRANS64 P0, [R17+URZ+0x22820], R0 ;  /* 0x02282000110085a7 */ /* 0x000ea4000800007f */
[----:B--2---:R-:W-:Y:S05]  /*16fe0*/  @!P0 BRA `(.L_x_11682) ;  /* 0xfffffffc00f08947 */ /* 0x004fea000383ffff */
[----:B------:R-:W-:Y:S05]  /*16ff0*/  BRA `(.L_x_11769) ;  /* 0xffffffc000207947 */ /* 0x000fea000383ffff */
.L_x_11685:
[----:B0-----:R0:W2:Y:S02]  /*17000*/  SYNCS.PHASECHK.TRANS64.TRYWAIT P0, [R19+URZ+0x22860], R0 ;  /* 0x02286000130075a7 */ /* 0x0010a4000800017f */
[----:B--2---:R-:W-:Y:S05]  /*17010*/  @!P0 NANOSLEEP.SYNCS 0x989680 ;  /* 0x009896800000895d */ /* 0x004fea0003900000 */
[----:B------:R-:W2:Y:S02]  /*17020*/  @!P0 SYNCS.PHASECHK.TRANS64 P0, [R19+URZ+0x22860], R0 ;  /* 0x02286000130085a7 */ /* 0x000ea4000800007f */
[----:B--2---:R-:W-:Y:S05]  /*17030*/  @!P0 BRA `(.L_x_11685) ;  /* 0xfffffffc00f08947 */ /* 0x004fea000383ffff */
[----:B------:R-:W-:Y:S05]  /*17040*/  BRA `(.L_x_11770) ;  /* 0xffffffc000307947 */ /* 0x000fea000383ffff */
.L_x_11686:
        /* <DEDUP_REMOVED lines=8> */
.L_x_11772:
[----:B------:R-:W-:Y:S05]  /*170d0*/  BSYNC B0 ;  /* 0x0000000000007941 */ /* 0x000fea0003800000 */
.L_x_11771:
        /* <DEDUP_REMOVED lines=13> */
.L_x_11773:
        /* <DEDUP_REMOVED lines=9> */
.L_x_11774:
        /* <DEDUP_REMOVED lines=17> */
.L_x_11775:
[----:B------:R-:W-:Y:S02]  /*17350*/  IMAD.MOV.U32 R13, RZ, RZ, R6 ;  /* 0x000000ffff0d7224 */ /* 0x000fe400078e0006 */
[----:B------:R-:W-:Y:S01]  /*17360*/  IMAD.MOV.U32 R12, RZ, RZ, 0x2 ;  /* 0x00000002ff0c7424 */ /* 0x000fe200078e00ff */
[----:B------:R-:W-:-:S13]  /*17370*/  IADD3 R2, P3, R14, R0, RZ ;  /* 0x000000000e027210 */ /* 0x000fda0007f7e0ff */
[----:B------:R-:W-:Y:S05]  /*17380*/  WARPSYNC.COLLECTIVE R15, `(.L_x_11776) ;  /* 0x000000000f087348 */ /* 0x000fea0003c00000 */
[----:B------:R0:W1:Y:S02]  /*17390*/  SHFL.IDX P6, R14, R13, R12, R11 ;  /* 0x0000000c0d0e7389 */ /* 0x00006400000c000b */
[----:B01----:R-:W-:Y:S01]  /*173a0*/  ENDCOLLECTIVE ;  /* 0x000000000000791b */ /* 0x003fe20003800000 */
.L_x_11776:
        /* <DEDUP_REMOVED lines=17> */
.L_x_11777:
[----:B------:R-:W-:Y:S02]  /*174c0*/  IMAD.MOV.U32 R13, RZ, RZ, R6 ;  /* 0x000000ffff0d7224 */ /* 0x000fe400078e0006 */
[----:B------:R-:W-:Y:S01]  /*174d0*/  IMAD.MOV.U32 R12, RZ, RZ, 0x3 ;  /* 0x00000003ff0c7424 */ /* 0x000fe200078e00ff */
[----:B------:R-:W-:-:S13]  /*174e0*/  IADD3 R2, P3, R14, R0, RZ ;  /* 0x000000000e027210 */ /* 0x000fda0007f7e0ff */
[----:B------:R-:W-:Y:S05]  /*174f0*/  WARPSYNC.COLLECTIVE R15, `(.L_x_11778) ;  /* 0x000000000f087348 */ /* 0x000fea0003c00000 */
[----:B------:R0:W1:Y:S02]  /*17500*/  SHFL.IDX P6, R14, R13, R12, R11 ;  /* 0x0000000c0d0e7389 */ /* 0x00006400000c000b */
[----:B01----:R-:W-:Y:S01]  /*17510*/  ENDCOLLECTIVE ;  /* 0x000000000000791b */ /* 0x003fe20003800000 */
.L_x_11778:
        /* <DEDUP_REMOVED lines=17> */
.L_x_11779:
[----:B------:R-:W-:Y:S02]  /*17630*/  IMAD.MOV.U32 R13, RZ, RZ, R6 ;  /* 0x000000ffff0d7224 */ /* 0x000fe400078e0006 */
[----:B------:R-:W-:Y:S01]  /*17640*/  IMAD.MOV.U32 R12, RZ, RZ, 0x4 ;  /* 0x00000004ff0c7424 */ /* 0x000fe200078e00ff */
[----:B------:R-:W-:-:S13]  /*17650*/  IADD3 R2, P3, R14, R0, RZ ;  /* 0x000000000e027210 */ /* 0x000fda0007f7e0ff */
[----:B------:R-:W-:Y:S05]  /*17660*/  WARPSYNC.COLLECTIVE R15, `(.L_x_11780) ;  /* 0x000000000f087348 */ /* 0x000fea0003c00000 */
[----:B------:R0:W1:Y:S02]  /*17670*/  SHFL.IDX P6, R14, R13, R12, R11 ;  /* 0x0000000c0d0e7389 */ /* 0x00006400000c000b */
[----:B01----:R-:W-:Y:S01]  /*17680*/  ENDCOLLECTIVE ;  /* 0x000000000000791b */ /* 0x003fe20003800000 */
.L_x_11780:
        /* <DEDUP_REMOVED lines=17> */
.L_x_11781:
[----:B------:R-:W-:Y:S02]  /*177a0*/  IMAD.MOV.U32 R13, RZ, RZ, R6 ;  /* 0x000000ffff0d7224 */ /* 0x000fe400078e0006 */
[----:B------:R-:W-:Y:S01]  /*177b0*/  IMAD.MOV.U32 R12, RZ, RZ, 0x5 ;  /* 0x00000005ff0c7424 */ /* 0x000fe200078e00ff */
[----:B------:R-:W-:-:S13]  /*177c0*/  IADD3 R2, P3, R14, R0, RZ ;  /* 0x000000000e027210 */ /* 0x000fda0007f7e0ff */
[----:B------:R-:W-:Y:S05]  /*177d0*/  WARPSYNC.COLLECTIVE R15, `(.L_x_11782) ;  /* 0x000000000f087348 */ /* 0x000fea0003c00000 */
[----:B------:R0:W1:Y:S02]  /*177e0*/  SHFL.IDX P6, R14, R13, R12, R11 ;  /* 0x0000000c0d0e7389 */ /* 0x00006400000c000b */
[----:B01----:R-:W-:Y:S01]  /*177f0*/  ENDCOLLECTIVE ;  /* 0x000000000000791b */ /* 0x003fe20003800000 */
.L_x_11782:
        /* <DEDUP_REMOVED lines=12> */
.L_x_11783:
        /* <DEDUP_REMOVED lines=9> */
.L_x_11693:
[----:B0-----:R0:W1:Y:S02]  /*17950*/  SYNCS.PHASECHK.TRANS64.TRYWAIT P0, [R6+URZ+0x22840], R21 ;  /* 0x02284015060075a7 */ /* 0x001064000800017f */
[----:B-1----:R-:W-:Y:S05]  /*17960*/  @!P0 NANOSLEEP.SYNCS 0x989680 ;  /* 0x009896800000895d */ /* 0x002fea0003900000 */
[----:B------:R-:W1:Y:S02]  /*17970*/  @!P0 SYNCS.PHASECHK.TRANS64 P0, [R6+URZ+0x22840], R21 ;  /* 0x02284015060085a7 */ /* 0x000e64000800007f */
[----:B-1----:R-:W-:Y:S05]  /*17980*/  @!P0 BRA `(.L_x_11693) ;  /* 0xfffffffc00f08947 */ /* 0x002fea000383ffff */
[----:B------:R-:W-:Y:S05]  /*17990*/  BRA `(.L_x_11785) ;  /* 0xffffffc000c47947 */ /* 0x000fea000383ffff */
.L_x_11694:
        /* <DEDUP_REMOVED lines=8> */
.L_x_11787:
[----:B------:R-:W-:Y:S05]  /*17a20*/  BSYNC B1 ;  /* 0x0000000000017941 */ /* 0x000fea0003800000 */
.L_x_11786:
        /* <DEDUP_REMOVED lines=9> */
.L_x_11788:
[----:B------:R-:W-:Y:S02]  /*17ac0*/  IMAD.MOV.U32 R13, RZ, RZ, R9 ;  /* 0x000000ffff0d7224 */ /* 0x000fe400078e0009 */
[----:B------:R-:W-:Y:S02]  /*17ad0*/  IMAD.MOV.U32 R12, RZ, RZ, 0x1 ;  /* 0x00000001ff0c7424 */ /* 0x000fe400078e00ff */
[----:B------:R-:W-:-:S07]  /*17ae0*/  IMAD.MOV.U32 R2, RZ, RZ, R14 ;  /* 0x000000ffff027224 */ /* 0x000fce00078e000e */
[----:B------:R-:W-:Y:S05]  /*17af0*/  WARPSYNC.COLLECTIVE R15, `(.L_x_11789) ;  /* 0x000000000f087348 */ /* 0x000fea0003c00000 */
[----:B------:R0:W1:Y:S02]  /*17b00*/  SHFL.IDX P6, R14, R13, R12, R11 ;  /* 0x0000000c0d0e7389 */ /* 0x00006400000c000b */
[----:B01----:R-:W-:Y:S01]  /*17b10*/  ENDCOLLECTIVE ;  /* 0x000000000000791b */ /* 0x003fe20003800000 */
.L_x_11789:
        /* <DEDUP_REMOVED lines=11> */
.L_x_11790:
[----:B------:R-:W-:Y:S02]  /*17bd0*/  IMAD.MOV.U32 R13, RZ, RZ, R9 ;  /* 0x000000ffff0d7224 */ /* 0x000fe400078e0009 */
[----:B------:R-:W-:Y:S02]  /*17be0*/  IMAD.MOV.U32 R12, RZ, RZ, 0x2 ;  /* 0x00000002ff0c7424 */ /* 0x000fe400078e00ff */
[----:B------:R-:W-:-:S07]  /*17bf0*/  IMAD.MOV.U32 R2, RZ, RZ, R14 ;  /* 0x000000ffff027224 */ /* 0x000fce00078e000e */
[----:B------:R-:W-:Y:S05]  /*17c00*/  WARPSYNC.COLLECTIVE R15, `(.L_x_11791) ;  /* 0x000000000f087348 */ /* 0x000fea0003c00000 */
[----:B------:R0:W1:Y:S02]  /*17c10*/  SHFL.IDX P6, R14, R13, R12, R11 ;  /* 0x0000000c0d0e7389 */ /* 0x00006400000c000b */
[----:B01----:R-:W-:Y:S01]  /*17c20*/  ENDCOLLECTIVE ;  /* 0x000000000000791b */ /* 0x003fe20003800000 */
.L_x_11791:
        /* <DEDUP_REMOVED lines=11> */
.L_x_11792:
[----:B------:R-:W-:Y:S02]  /*17ce0*/  IMAD.MOV.U32 R13, RZ, RZ, R9 ;  /* 0x000000ffff0d7224 */ /* 0x000fe400078e0009 */
[----:B------:R-:W-:Y:S02]  /*17cf0*/  IMAD.MOV.U32 R12, RZ, RZ, 0x3 ;  /* 0x00000003ff0c7424 */ /* 0x000fe400078e00ff */
[----:B------:R-:W-:-:S07]  /*17d00*/  IMAD.MOV.U32 R2, RZ, RZ, R14 ;  /* 0x000000ffff027224 */ /* 0x000fce00078e000e */
[----:B------:R-:W-:Y:S05]  /*17d10*/  WARPSYNC.COLLECTIVE R15, `(.L_x_11793) ;  /* 0x000000000f087348 */ /* 0x000fea0003c00000 */
[----:B------:R0:W1:Y:S02]  /*17d20*/  SHFL.IDX P6, R14, R13, R12, R11 ;  /* 0x0000000c0d0e7389 */ /* 0x00006400000c000b */
[----:B01----:R-:W-:Y:S01]  /*17d30*/  ENDCOLLECTIVE ;  /* 0x000000000000791b */ /* 0x003fe20003800000 */
.L_x_11793:
        /* <DEDUP_REMOVED lines=11> */
.L_x_11794:
[----:B------:R-:W-:Y:S02]  /*17df0*/  IMAD.MOV.U32 R13, RZ, RZ, R9 ;  /* 0x000000ffff0d7224 */ /* 0x000fe400078e0009 */
[----:B------:R-:W-:Y:S02]  /*17e00*/  IMAD.MOV.U32 R12, RZ, RZ, 0x4 ;  /* 0x00000004ff0c7424 */ /* 0x000fe400078e00ff */
[----:B------:R-:W-:-:S07]  /*17e10*/  IMAD.MOV.U32 R2, RZ, RZ, R14 ;  /* 0x000000ffff027224 */ /* 0x000fce00078e000e */
[----:B------:R-:W-:Y:S05]  /*17e20*/  WARPSYNC.COLLECTIVE R15, `(.L_x_11795) ;  /* 0x000000000f087348 */ /* 0x000fea0003c00000 */
[----:B------:R0:W1:Y:S02]  /*17e30*/  SHFL.IDX P6, R14, R13, R12, R11 ;  /* 0x0000000c0d0e7389 */ /* 0x00006400000c000b */
[----:B01----:R-:W-:Y:S01]  /*17e40*/  ENDCOLLECTIVE ;  /* 0x000000000000791b */ /* 0x003fe20003800000 */
.L_x_11795:
        /* <DEDUP_REMOVED lines=11> */
.L_x_11796:
[----:B------:R-:W-:Y:S02]  /*17f00*/  IMAD.MOV.U32 R13, RZ, RZ, R9 ;  /* 0x000000ffff0d7224 */ /* 0x000fe400078e0009 */
[----:B------:R-:W-:Y:S02]  /*17f10*/  IMAD.MOV.U32 R12, RZ, RZ, 0x5 ;  /* 0x00000005ff0c7424 */ /* 0x000fe400078e00ff */
[----:B------:R-:W-:-:S07]  /*17f20*/  IMAD.MOV.U32 R2, RZ, RZ, R14 ;  /* 0x000000ffff027224 */ /* 0x000fce00078e000e */
[----:B------:R-:W-:Y:S05]  /*17f30*/  WARPSYNC.COLLECTIVE R15, `(.L_x_11797) ;  /* 0x000000000f087348 */ /* 0x000fea0003c00000 */
[----:B------:R0:W1:Y:S02]  /*17f40*/  SHFL.IDX P6, R14, R13, R12, R11 ;  /* 0x0000000c0d0e7389 */ /* 0x00006400000c000b */
[----:B01----:R-:W-:Y:S01]  /*17f50*/  ENDCOLLECTIVE ;  /* 0x000000000000791b */ /* 0x003fe20003800000 */
.L_x_11797:
        /* <DEDUP_REMOVED lines=11> */
.L_x_11798:
[----:B------:R-:W-:Y:S01]  /*18010*/  IMAD.MOV.U32 R2, RZ, RZ, R14 ;  /* 0x000000ffff027224 */ /* 0x000fe200078e000e */
[----:B------:R-:W-:Y:S06]  /*18020*/  BRA `(.L_x_11799) ;  /* 0xffffffbc00f47947 */ /* 0x000fec000383ffff */
.L_x_11699:
[----:B---3--:R3:W4:Y:S02]  /*18030*/  SYNCS.PHASECHK.TRANS64.TRYWAIT P0, [R6+URZ+0x22860], R21 ;  /* 0x02286015060075a7 */ /* 0x008724000800017f */
[----:B----4-:R-:W-:Y:S05]  /*18040*/  @!P0 NANOSLEEP.SYNCS 0x989680 ;  /* 0x009896800000895d */ /* 0x010fea0003900000 */
[----:B------:R-:W4:Y:S02]  /*18050*/  @!P0 SYNCS.PHASECHK.TRANS64 P0, [R6+URZ+0x22860], R21 ;  /* 0x02286015060085a7 */ /* 0x000f24000800007f */
[----:B----4-:R-:W-:Y:S05]  /*18060*/  @!P0 BRA `(.L_x_11699) ;  /* 0xfffffffc00f08947 */ /* 0x010fea000383ffff */
[----:B------:R-:W-:Y:S05]  /*18070*/  BRA `(.L_x_11800) ;  /* 0xffffffc000447947 */ /* 0x000fea000383ffff */
.L_x_11700:
        /* <DEDUP_REMOVED lines=8> */
.L_x_11802:
[----:B------:R-:W-:Y:S05]  /*18100*/  BSYNC B1 ;  /* 0x0000000000017941 */ /* 0x000fea0003800000 */
.L_x_11801:
        /* <DEDUP_REMOVED lines=9> */
.L_x_11803:
[----:B------:R-:W-:Y:S02]  /*181a0*/  IMAD.MOV.U32 R13, RZ, RZ, R9 ;  /* 0x000000ffff0d7224 */ /* 0x000fe400078e0009 */
[----:B------:R-:W-:Y:S01]  /*181b0*/  IMAD.MOV.U32 R12, RZ, RZ, 0x1 ;  /* 0x00000001ff0c7424 */ /* 0x000fe200078e00ff */
[----:B------:R-:W-:-:S13]  /*181c0*/  IADD3 R2, P0, R14, R0, RZ ;  /* 0x000000000e027210 */ /* 0x000fda0007f1e0ff */
[----:B------:R-:W-:Y:S05]  /*181d0*/  WARPSYNC.COLLECTIVE R15, `(.L_x_11804) ;  /* 0x000000000f087348 */ /* 0x000fea0003c00000 */
[----:B------:R0:W1:Y:S02]  /*181e0*/  SHFL.IDX P6, R14, R13, R12, R11 ;  /* 0x0000000c0d0e7389 */ /* 0x00006400000c000b */
[----:B01----:R-:W-:Y:S01]  /*181f0*/  ENDCOLLECTIVE ;  /* 0x000000000000791b */ /* 0x003fe20003800000 */
.L_x_11804:
        /* <DEDUP_REMOVED lines=13> */
.L_x_11805:
[----:B------:R-:W-:Y:S02]  /*182d0*/  IMAD.MOV.U32 R13, RZ, RZ, R9 ;  /* 0x000000ffff0d7224 */ /* 0x000fe400078e0009 */
[----:B------:R-:W-:Y:S01]  /*182e0*/  IMAD.MOV.U32 R12, RZ, RZ, 0x2 ;  /* 0x00000002ff0c7424 */ /* 0x000fe200078e00ff */
[----:B------:R-:W-:-:S13]  /*182f0*/  IADD3 R2, P0, R14, R0, RZ ;  /* 0x000000000e027210 */ /* 0x000fda0007f1e0ff */
[----:B------:R-:W-:Y:S05]  /*18300*/  WARPSYNC.COLLECTIVE R15, `(.L_x_11806) ;  /* 0x000000000f087348 */ /* 0x000fea0003c00000 */
[----:B------:R0:W1:Y:S02]  /*18310*/  SHFL.IDX P6, R14, R13, R12, R11 ;  /* 0x0000000c0d0e7389 */ /* 0x00006400000c000b */
[----:B01----:R-:W-:Y:S01]  /*18320*/  ENDCOLLECTIVE ;  /* 0x000000000000791b */ /* 0x003fe20003800000 */
.L_x_11806:
        /* <DEDUP_REMOVED lines=13> */
.L_x_11807:
[----:B------:R-:W-:Y:S02]  /*18400*/  IMAD.MOV.U32 R13, RZ, RZ, R9 ;  /* 0x000000ffff0d7224 */ /* 0x000fe400078e0009 */
[----:B------:R-:W-:Y:S01]  /*18410*/  IMAD.MOV.U32 R12, RZ, RZ, 0x3 ;  /* 0x00000003ff0c7424 */ /* 0x000fe200078e00ff */
[----:B------:R-:W-:-:S13]  /*18420*/  IADD3 R2, P0, R14, R0, RZ ;  /* 0x000000000e027210 */ /* 0x000fda0007f1e0ff */
[----:B------:R-:W-:Y:S05]  /*18430*/  WARPSYNC.COLLECTIVE R15, `(.L_x_11808) ;  /* 0x000000000f087348 */ /* 0x000fea0003c00000 */
[----:B------:R0:W1:Y:S02]  /*18440*/  SHFL.IDX P6, R14, R13, R12, R11 ;  /* 0x0000000c0d0e7389 */ /* 0x00006400000c000b */
[----:B01----:R-:W-:Y:S01]  /*18450*/  ENDCOLLECTIVE ;  /* 0x000000000000791b */ /* 0x003fe20003800000 */
.L_x_11808:
        /* <DEDUP_REMOVED lines=13> */
.L_x_11809:
[----:B------:R-:W-:Y:S02]  /*18530*/  IMAD.MOV.U32 R13, RZ, RZ, R9 ;  /* 0x000000ffff0d7224 */ /* 0x000fe400078e0009 */
[----:B------:R-:W-:Y:S01]  /*18540*/  IMAD.MOV.U32 R12, RZ, RZ, 0x4 ;  /* 0x00000004ff0c7424 */ /* 0x000fe200078e00ff */
[----:B------:R-:W-:-:S13]  /*18550*/  IADD3 R2, P0, R14, R0, RZ ;  /* 0x000000000e027210 */ /* 0x000fda0007f1e0ff */
[----:B------:R-:W-:Y:S05]  /*18560*/  WARPSYNC.COLLECTIVE R15, `(.L_x_11810) ;  /* 0x000000000f087348 */ /* 0x000fea0003c00000 */
[----:B------:R0:W1:Y:S02]  /*18570*/  SHFL.IDX P6, R14, R13, R12, R11 ;  /* 0x0000000c0d0e7389 */ /* 0x00006400000c000b */
[----:B01----:R-:W-:Y:S01]  /*18580*/  ENDCOLLECTIVE ;  /* 0x000000000000791b */ /* 0x003fe20003800000 */
.L_x_11810:
        /* <DEDUP_REMOVED lines=13> */
.L_x_11811:
[----:B------:R-:W-:Y:S02]  /*18660*/  IMAD.MOV.U32 R13, RZ, RZ, R9 ;  /* 0x000000ffff0d7224 */ /* 0x000fe400078e0009 */
[----:B------:R-:W-:Y:S01]  /*18670*/  IMAD.MOV.U32 R12, RZ, RZ, 0x5 ;  /* 0x00000005ff0c7424 */ /* 0x000fe200078e00ff */
[----:B------:R-:W-:-:S13]  /*18680*/  IADD3 R2, P0, R14, R0, RZ ;  /* 0x000000000e027210 */ /* 0x000fda0007f1e0ff */
[----:B------:R-:W-:Y:S05]  /*18690*/  WARPSYNC.COLLECTIVE R15, `(.L_x_11812) ;  /* 0x000000000f087348 */ /* 0x000fea0003c00000 */
[----:B------:R0:W1:Y:S02]  /*186a0*/  SHFL.IDX P6, R14, R13, R12, R11 ;  /* 0x0000000c0d0e7389 */ /* 0x00006400000c000b */
[----:B01----:R-:W-:Y:S01]  /*186b0*/  ENDCOLLECTIVE ;  /* 0x000000000000791b */ /* 0x003fe20003800000 */
.L_x_11812:
        /* <DEDUP_REMOVED lines=13> */
.L_x_11813:
[----:B------:R-:W-:Y:S05]  /*18790*/  BRA `(.L_x_11814) ;  /* 0xffffffbc00907947 */ /* 0x000fea000383ffff */
.L_x_11708:
        /* <DEDUP_REMOVED lines=8> */
.L_x_11816:
[----:B------:R-:W-:Y:S05]  /*18820*/  BSYNC B0 ;  /* 0x0000000000007941 */ /* 0x000fea0003800000 */
.L_x_11815:
        /* <DEDUP_REMOVED lines=9> */
.L_x_11817:
        /* <DEDUP_REMOVED lines=18> */
.L_x_11818:
[----:B------:R-:W-:Y:S01]  /*189e0*/  IMAD.MOV.U32 R12, RZ, RZ, 0x2 ;  /* 0x00000002ff0c7424 */ /* 0x000fe200078e00ff */
[----:B------:R-:W-:-:S05]  /*189f0*/  SEL R6, R14, RZ, P1 ;  /* 0x000000ff0e067207 */ /* 0x000fca0000800000 */
[----:B------:R-:W-:-:S04]  /*18a00*/  IMAD.IADD R6, R5, 0x1, R6 ;  /* 0x0000000105067824 */ /* 0x000fc800078e0206 */
[----:B------:R-:W-:-:S07]  /*18a10*/  IMAD.MOV.U32 R13, RZ, RZ, R6 ;  /* 0x000000ffff0d7224 */ /* 0x000fce00078e0006 */
[----:B------:R-:W-:Y:S05]  /*18a20*/  WARPSYNC.COLLECTIVE R15, `(.L_x_11819) ;  /* 0x000000000f087348 */ /* 0x000fea0003c00000 */
[----:B------:R0:W1:Y:S02]  /*18a30*/  SHFL.UP P6, R14, R13, R12, R11 ;  /* 0x0400000c0d0e7389 */ /* 0x00006400000c000b */
[----:B01----:R-:W-:Y:S01]  /*18a40*/  ENDCOLLECTIVE ;  /* 0x000000000000791b */ /* 0x003fe20003800000 */
.L_x_11819:
[----:B------:R-:W-:Y:S01]  /*18a50*/  IMAD.MOV.U32 R12, RZ, RZ, 0x4 ;  /* 0x00000004ff0c7424 */ /* 0x000fe200078e00ff */
[----:B------:R-:W-:-:S05]  /*18a60*/  SEL R7, R14, RZ, P2 ;  /* 0x000000ff0e077207 */ /* 0x000fca0001000000 */
[----:B------:R-:W-:-:S04]  /*18a70*/  IMAD.IADD R7, R6, 0x1, R7 ;  /* 0x0000000106077824 */ /* 0x000fc800078e0207 */
[----:B------:R-:W-:-:S07]  /*18a80*/  IMAD.MOV.U32 R13, RZ, RZ, R7 ;  /* 0x000000ffff0d7224 */ /* 0x000fce00078e0007 */
[----:B------:R-:W-:Y:S05]  /*18a90*/  WARPSYNC.COLLECTIVE R15, `(.L_x_11820) ;  /* 0x000000000f087348 */ /* 0x000fea0003c00000 */
[----:B------:R0:W1:Y:S02]  /*18aa0*/  SHFL.UP P6, R14, R13, R12, R11 ;  /* 0x0400000c0d0e7389 */ /* 0x00006400000c000b */
[----:B01----:R-:W-:Y:S01]  /*18ab0*/  ENDCOLLECTIVE ;  /* 0x000000000000791b */ /* 0x003fe20003800000 */
.L_x_11820:
[----:B------:R-:W-:Y:S01]  /*18ac0*/  IMAD.MOV.U32 R12, RZ, RZ, 0x8 ;  /* 0x00000008ff0c7424 */ /* 0x000fe200078e00ff */
[----:B------:R-:W-:-:S05]  /*18ad0*/  SEL R2, R14, RZ, P3 ;  /* 0x000000ff0e027207 */ /* 0x000fca0001800000 */
[----:B------:R-:W-:-:S04]  /*18ae0*/  IMAD.IADD R2, R7, 0x1, R2 ;  /* 0x0000000107027824 */ /* 0x000fc800078e0202 */
[----:B------:R-:W-:-:S07]  /*18af0*/  IMAD.MOV.U32 R13, RZ, RZ, R2 ;  /* 0x000000ffff0d7224 */ /* 0x000fce00078e0002 */
[----:B------:R-:W-:Y:S05]  /*18b00*/  WARPSYNC.COLLECTIVE R15, `(.L_x_11821) ;  /* 0x000000000f087348 */ /* 0x000fea0003c00000 */
[----:B------:R0:W1:Y:S02]  /*18b10*/  SHFL.UP P6, R14, R13, R12, R11 ;  /* 0x0400000c0d0e7389 */ /* 0x00006400000c000b */
[----:B01----:R-:W-:Y:S01]  /*18b20*/  ENDCOLLECTIVE ;  /* 0x000000000000791b */ /* 0x003fe20003800000 */
.L_x_11821:
[----:B------:R-:W-:Y:S01]  /*18b30*/  IMAD.MOV.U32 R12, RZ, RZ, 0x10 ;  /* 0x00000010ff0c7424 */ /* 0x000fe200078e00ff */
[----:B------:R-:W-:-:S05]  /*18b40*/  SEL R3, R14, RZ, P4 ;  /* 0x000000ff0e037207 */ /* 0x000fca0002000000 */
[----:B------:R-:W-:-:S04]  /*18b50*/  IMAD.IADD R3, R2, 0x1, R3 ;  /* 0x0000000102037824 */ /* 0x000fc800078e0203 */
[----:B------:R-:W-:-:S07]  /*18b60*/  IMAD.MOV.U32 R13, RZ, RZ, R3 ;  /* 0x000000ffff0d7224 */ /* 0x000fce00078e0003 */
[----:B------:R-:W-:Y:S05]  /*18b70*/  WARPSYNC.COLLECTIVE R15, `(.L_x_11822) ;  /* 0x000000000f087348 */ /* 0x000fea0003c00000 */
[----:B------:R0:W1:Y:S02]  /*18b80*/  SHFL.UP P6, R14, R13, R12, R11 ;  /* 0x0400000c0d0e7389 */ /* 0x00006400000c000b */
[----:B01----:R-:W-:Y:S01]  /*18b90*/  ENDCOLLECTIVE ;  /* 0x000000000000791b */ /* 0x003fe20003800000 */
.L_x_11822:
        /* <DEDUP_REMOVED lines=8> */
.L_x_11823:
[----:B------:R-:W-:Y:S05]  /*18c20*/  BRA `(.L_x_11824) ;  /* 0xffffffbc00ec7947 */ /* 0x000fea000383ffff */
.L_x_11713:
        /* <DEDUP_REMOVED lines=8> */
.L_x_11826:
[----:B------:R-:W-:Y:S05]  /*18cb0*/  BSYNC B0 ;  /* 0x0000000000007941 */ /* 0x000fea0003800000 */
.L_x_11825:
        /* <DEDUP_REMOVED lines=8> */
.L_x_11827:
[----:B------:R-:W-:Y:S01]  /*18d40*/  IMAD.MOV.U32 R12, RZ, RZ, 0x4 ;  /* 0x00000004ff0c7424 */ /* 0x000fe200078e00ff */
[----:B------:R-:W-:-:S05]  /*18d50*/  SEL R2, R14, RZ, P2 ;  /* 0x000000ff0e027207 */ /* 0x000fca0001000000 */
[----:B------:R-:W-:-:S04]  /*18d60*/  IMAD.IADD R2, R13, 0x1, R2 ;  /* 0x000000010d027824 */ /* 0x000fc800078e0202 */
[----:B------:R-:W-:-:S07]  /*18d70*/  IMAD.MOV.U32 R13, RZ, RZ, R2 ;  /* 0x000000ffff0d7224 */ /* 0x000fce00078e0002 */
[----:B------:R-:W-:Y:S05]  /*18d80*/  WARPSYNC.COLLECTIVE R15, `(.L_x_11828) ;  /* 0x000000000f087348 */ /* 0x000fea0003c00000 */
[----:B------:R0:W1:Y:S02]  /*18d90*/  SHFL.UP P6, R14, R13, R12, R11 ;  /* 0x0400000c0d0e7389 */ /* 0x00006400000c000b */
[----:B01----:R-:W-:Y:S01]  /*18da0*/  ENDCOLLECTIVE ;  /* 0x000000000000791b */ /* 0x003fe20003800000 */
.L_x_11828:
[----:B------:R-:W-:Y:S01]  /*18db0*/  IMAD.MOV.U32 R12, RZ, RZ, 0x8 ;  /* 0x00000008ff0c7424 */ /* 0x000fe200078e00ff */
[----:B------:R-:W-:-:S05]  /*18dc0*/  SEL R3, R14, RZ, P3 ;  /* 0x000000ff0e037207 */ /* 0x000fca0001800000 */
[----:B------:R-:W-:-:S04]  /*18dd0*/  IMAD.IADD R3, R2, 0x1, R3 ;  /* 0x0000000102037824 */ /* 0x000fc800078e0203 */
[----:B------:R-:W-:-:S07]  /*18de0*/  IMAD.MOV.U32 R13, RZ, RZ, R3 ;  /* 0x000000ffff0d7224 */ /* 0x000fce00078e0003 */
[----:B------:R-:W-:Y:S05]  /*18df0*/  WARPSYNC.COLLECTIVE R15, `(.L_x_11829) ;  /* 0x000000000f087348 */ /* 0x000fea0003c00000 */
[----:B------:R0:W1:Y:S02]  /*18e00*/  SHFL.UP P6, R14, R13, R12, R11 ;  /* 0x0400000c0d0e7389 */ /* 0x00006400000c000b */
[----:B01----:R-:W-:Y:S01]  /*18e10*/  ENDCOLLECTIVE ;  /* 0x000000000000791b */ /* 0x003fe20003800000 */
.L_x_11829:
[----:B------:R-:W-:Y:S01]  /*18e20*/  IMAD.MOV.U32 R12, RZ, RZ, 0x10 ;  /* 0x00000010ff0c7424 */ /* 0x000fe200078e00ff */
[----:B------:R-:W-:-:S05]  /*18e30*/  SEL R4, R14, RZ, P4 ;  /* 0x000000ff0e047207 */ /* 0x000fca0002000000 */
[----:B------:R-:W-:-:S04]  /*18e40*/  IMAD.IADD R4, R3, 0x1, R4 ;  /* 0x0000000103047824 */ /* 0x000fc800078e0204 */
[----:B------:R-:W-:-:S07]  /*18e50*/  IMAD.MOV.U32 R13, RZ, RZ, R4 ;  /* 0x000000ffff0d7224 */ /* 0x000fce00078e0004 */
[----:B------:R-:W-:Y:S05]  /*18e60*/  WARPSYNC.COLLECTIVE R15, `(.L_x_11830) ;  /* 0x000000000f087348 */ /* 0x000fea0003c00000 */
[----:B------:R0:W1:Y:S02]  /*18e70*/  SHFL.UP P6, R14, R13, R12, R11 ;  /* 0x0400000c0d0e7389 */ /* 0x00006400000c000b */
[----:B01----:R-:W-:Y:S01]  /*18e80*/  ENDCOLLECTIVE ;  /* 0x000000000000791b */ /* 0x003fe20003800000 */
.L_x_11830:
        /* <DEDUP_REMOVED lines=8> */
.L_x_11831:
[----:B------:R-:W-:Y:S05]  /*18f10*/  BRA `(.L_x_11832) ;  /* 0xffffffbc00cc7947 */ /* 0x000fea000383ffff */
.L_x_11715:
[----:B------:R-:W-:Y:S01]  /*18f20*/  BSSY B0, `(.L_x_11833) ;  /* 0x0000006000007945 */ /* 0x000fe20003800000 */
[----:B------:R-:W-:Y:S01]  /*18f30*/  PLOP3.LUT P6, PT, P6, PT, PT, 0x8, 0x0 ;  /* 0x000000000000781c */ /* 0x000fe200037ce170 */
[----:B------:R-:W-:-:S12]  /*18f40*/  IMAD.MOV.U32 R15, RZ, RZ, -0x1 ;  /* 0xffffffffff0f7424 */ /* 0x000fd800078e00ff */
[----:B01----:R-:W-:Y:S05]  /*18f50*/  WARPSYNC.COLLECTIVE R15, `(.L_x_11834) ;  /* 0x000000000f087348 */ /* 0x003fea0003c00000 */
[----:B------:R-:W-:Y:S01]  /*18f60*/  VOTE.ANY R14, PT, P6 ;  /* 0x00000000000e7806 */ /* 0x000fe200030e0100 */
[----:B01----:R-:W-:Y:S06]  /*18f70*/  ENDCOLLECTIVE ;  /* 0x000000000000791b */ /* 0x003fec0003800000 */
.L_x_11834:
[----:B------:R-:W-:Y:S05]  /*18f80*/  BSYNC B0 ;  /* 0x0000000000007941 */ /* 0x000fea0003800000 */
.L_x_11833:
        /* <DEDUP_REMOVED lines=9> */
.L_x_11835:
[----:B------:R-:W-:Y:S01]  /*19020*/  IMAD.MOV.U32 R5, RZ, RZ, R14 ;  /* 0x000000ffff057224 */ /* 0x000fe200078e000e */
[----:B------:R-:W-:Y:S06]  /*19030*/  BRA `(.L_x_11836) ;  /* 0xffffffbc00bc7947 */ /* 0x000fec000383ffff */
.L_x_11717:
[----:B------:R-:W-:Y:S01]  /*19040*/  BSSY B0, `(.L_x_11837) ;  /* 0x0000007000007945 */ /* 0x000fe20003800000 */
[----:B------:R-:W-:Y:S02]  /*19050*/  IMAD.MOV.U32 R13, RZ, RZ, R6 ;  /* 0x000000ffff0d7224 */ /* 0x000fe400078e0006 */
[----:B------:R-:W-:Y:S02]  /*19060*/  IMAD.MOV.U32 R11, RZ, RZ, 0x1f ;  /* 0x0000001fff0b7424 */ /* 0x000fe400078e00ff */
[----:B------:R-:W-:-:S07]  /*19070*/  IMAD.MOV.U32 R15, RZ, RZ, -0x1 ;  /* 0xffffffffff0f7424 */ /* 0x000fce00078e00ff */
[----:B0123--:R-:W-:Y:S05]  /*19080*/  WARPSYNC.COLLECTIVE R15, `(.L_x_11838) ;  /* 0x000000000f087348 */ /* 0x00ffea0003c00000 */
[----:B------:R4:W0:Y:S02]  /*19090*/  SHFL.IDX P6, R14, R13, R12, R11 ;  /* 0x0000000c0d0e7389 */ /* 0x00082400000c000b */
[----:B01234-:R-:W-:Y:S01]  /*190a0*/  ENDCOLLECTIVE ;  /* 0x000000000000791b */ /* 0x01ffe20003800000 */
.L_x_11838:
[----:B------:R-:W-:Y:S05]  /*190b0*/  BSYNC B0 ;  /* 0x0000000000007941 */ /* 0x000fea0003800000 */
.L_x_11837:
[----:B------:R-:W-:Y:S05]  /*190c0*/  BRA `(.L_x_11716) ;  /* 0xffffffbc00b47947 */ /* 0x000fea000383ffff */
.L_x_11721:
[----:B0-----:R0:W1:Y:S02]  /*190d0*/  SYNCS.PHASECHK.TRANS64.TRYWAIT P0, [R7+URZ+0x22820], R0 ;  /* 0x02282000070075a7 */ /* 0x001064000800017f */
[----:B-1----:R-:W-:Y:S05]  /*190e0*/  @!P0 NANOSLEEP.SYNCS 0x989680 ;  /* 0x009896800000895d */ /* 0x002fea0003900000 */
[----:B------:R-:W1:Y:S02]  /*190f0*/  @!P0 SYNCS.PHASECHK.TRANS64 P0, [R7+URZ+0x22820], R0 ;  /* 0x02282000070085a7 */ /* 0x000e64000800007f */
[----:B-1----:R-:W-:Y:S05]  /*19100*/  @!P0 BRA `(.L_x_11721) ;  /* 0xfffffffc00f08947 */ /* 0x002fea000383ffff */
[----:B------:R-:W-:Y:S05]  /*19110*/  BRA `(.L_x_11839) ;  /* 0xffffffc4002c7947 */ /* 0x000fea000383ffff */
.L_x_11722:
        /* <DEDUP_REMOVED lines=11> */
.L_x_11841:
[----:B------:R-:W-:Y:S05]  /*191d0*/  BSYNC B0 ;  /* 0x0000000000007941 */ /* 0x000fea0003800000 */
.L_x_11840:
[----:B------:R-:W-:Y:S05]  /*191e0*/  BRA `(.L_x_11842) ;  /* 0xffffffc400147947 */ /* 0x000fea000383ffff */
.L_x_11725:
[----:B------:R-:W-:Y:S01]  /*191f0*/  BSSY B1, `(.L_x_11843) ;  /* 0x0000006000017945 */ /* 0x000fe20003800000 */
[----:B------:R-:W-:-:S07]  /*19200*/  IMAD.MOV.U32 R15, RZ, RZ, -0x1 ;  /* 0xffffffffff0f7424 */ /* 0x000fce00078e00ff */
[----:B0-234-:R-:W-:Y:S05]  /*19210*/  WARPSYNC.COLLECTIVE R15, `(.L_x_11844) ;  /* 0x000000000f0c7348 */ /* 0x01dfea0003c00000 */
[----:B------:R-:W-:Y:S02]  /*19220*/  ELECT P6, UR62, PT ;  /* 0x00000000003e782f */ /* 0x000fe400038c0000 */
[----:B------:R-:W-:Y:S01]  /*19230*/  MOV R14, UR62 ;  /* 0x0000003e000e7c02 */ /* 0x000fe20008000f00 */
[----:B0-234-:R-:W-:Y:S10]  /*19240*/  ENDCOLLECTIVE ;  /* 0x000000000000791b */ /* 0x01dff40003800000 */
.L_x_11844:
[----:B------:R-:W-:Y:S05]  /*19250*/  BSYNC B1 ;  /* 0x0000000000017941 */ /* 0x000fea0003800000 */
.L_x_11843:
[----:B------:R-:W-:Y:S05]  /*19260*/  BRA `(.L_x_11845) ;  /* 0xffffffc4000c7947 */ /* 0x000fea000383ffff */
.L_x_11727:
[----:B0-----:R0:W1:Y:S02]  /*19270*/  SYNCS.PHASECHK.TRANS64.TRYWAIT P1, [R5+URZ+0x22840], R0 ;  /* 0x02284000050075a7 */ /* 0x001064000802017f */
[----:B-1----:R-:W-:Y:S05]  /*19280*/  @!P1 NANOSLEEP.SYNCS 0x989680 ;  /* 0x009896800000995d */ /* 0x002fea0003900000 */
[----:B------:R-:W1:Y:S02]  /*19290*/  @!P1 SYNCS.PHASECHK.TRANS64 P1, [R5+URZ+0x22840], R0 ;  /* 0x02284000050095a7 */ /* 0x000e64000802007f */
[----:B-1----:R-:W-:Y:S05]  /*192a0*/  @!P1 BRA `(.L_x_11727) ;  /* 0xfffffffc00f09947 */ /* 0x002fea000383ffff */
[----:B------:R-:W-:Y:S05]  /*192b0*/  BRA `(.L_x_11846) ;  /* 0xffffffc4002c7947 */ /* 0x000fea000383ffff */
.L_x_11729:
[----:B-1----:R1:W0:Y:S02]  /*192c0*/  SYNCS.PHASECHK.TRANS64.TRYWAIT P1, [R3+URZ+0x22840], R2 ;  /* 0x02284002030075a7 */ /* 0x002224000802017f */
[----:B0-----:R-:W-:Y:S05]  /*192d0*/  @!P1 NANOSLEEP.SYNCS 0x989680 ;  /* 0x009896800000995d */ /* 0x001fea0003900000 */
[----:B------:R-:W0:Y:S02]  /*192e0*/  @!P1 SYNCS.PHASECHK.TRANS64 P1, [R3+URZ+0x22840], R2 ;  /* 0x02284002030095a7 */ /* 0x000e24000802007f */
[----:B0-----:R-:W-:Y:S05]  /*192f0*/  @!P1 BRA `(.L_x_11729) ;  /* 0xfffffffc00f09947 */ /* 0x001fea000383ffff */
[----:B------:R-:W-:Y:S05]  /*19300*/  BRA `(.L_x_11847) ;  /* 0xffffffc400387947 */ /* 0x000fea000383ffff */
.L_x_11731:
[----:B------:R0:W0:Y:S02]  /*19310*/  SYNCS.PHASECHK.TRANS64.TRYWAIT P1, [R5+URZ+0x22860], R0 ;  /* 0x02286000050075a7 */ /* 0x000024000802017f */
[----:B0-----:R-:W-:Y:S05]  /*19320*/  @!P1 NANOSLEEP.SYNCS 0x989680 ;  /* 0x009896800000995d */ /* 0x001fea0003900000 */
[----:B------:R-:W0:Y:S02]  /*19330*/  @!P1 SYNCS.PHASECHK.TRANS64 P1, [R5+URZ+0x22860], R0 ;  /* 0x02286000050095a7 */ /* 0x000e24000802007f */
[----:B0-----:R-:W-:Y:S05]  /*19340*/  @!P1 BRA `(.L_x_11731) ;  /* 0xfffffffc00f09947 */ /* 0x001fea000383ffff */
[----:B------:R-:W-:Y:S05]  /*19350*/  BRA `(.L_x_11848) ;  /* 0xffffffc400347947 */ /* 0x000fea000383ffff */
.L_x_11849:
        /* <DEDUP_REMOVED lines=10> */
.L_x_15560:


//--------------------- .text._ZN7cutlass13device_kernelIN5flash11enable_sm90INS1_16FlashAttnFwdSm90INS1_25CollectiveMainloopFwdSm90ILi2EN4cute5tupleIJNS5_1CILi1EEES8_S8_EEENS6_IJNS7_ILi128EEENS7_ILi96EEENS7_ILi64EEEEEELi256ENS_6half_tEfNS_4arch4Sm90ELb0ELb1ELb0ELb1ELb1ELb1ELb0ELb1ELb0ELb1ELb0ELb0EEENS1_21CollectiveEpilogueFwdINS6_IJSA_NS7_ILi256EEESB_EEES9_SE_SG_Li256ELb1ELb1ELb0ELb0EEENS1_36VarlenDynamicPersistentTileSchedulerILi128ELi96ELi256ELi128ELb0ELb1ELb1ELb1ELb0ELb1EEEEEEEEEvNT_6ParamsE --------------------------
	.section	.text._ZN7cutlass13device_kernelIN5flash11enable_sm90INS1_16FlashAttnFwdSm90INS1_25CollectiveMainloopFwdSm90ILi2EN4cute5tupleIJNS5_1CILi1EEES8_S8_EEENS6_IJNS7_ILi128EEENS7_ILi96EEENS7_ILi64EEEEEELi256ENS_6half_tEfNS_4arch4Sm90ELb0ELb1ELb0ELb1ELb1ELb1ELb0ELb1ELb0ELb1ELb0ELb0EEENS1_21CollectiveEpilogueFwdINS6_IJSA_NS7_ILi256EEESB_EEES9_SE_SG_Li256ELb1ELb1ELb0ELb0EEENS1_36VarlenDynamicPersistentTileSchedulerILi128ELi96ELi256ELi128ELb0ELb1ELb1ELb1ELb0ELb1EEEEEEEEEvNT_6ParamsE,"ax",@progbits
	.align	128
.text._ZN7cutlass13device_kernelIN5flash11enable_sm90INS1_16FlashAttnFwdSm90INS1_25CollectiveMainloopFwdSm90ILi2EN4cute5tupleIJNS5_1CILi1EEES8_S8_EEENS6_IJNS7_ILi128EEENS7_ILi96EEENS7_ILi64EEEEEELi256ENS_6half_tEfNS_4arch4Sm90ELb0ELb1ELb0ELb1ELb1ELb1ELb0ELb1ELb0ELb1ELb0ELb0EEENS1_21CollectiveEpilogueFwdINS6_IJSA_NS7_ILi256EEESB_EEES9_SE_SG_Li256ELb1ELb1ELb0ELb0EEENS1_36VarlenDynamicPersistentTileSchedulerILi128ELi96ELi256ELi128ELb0ELb1ELb1ELb1ELb0ELb1EEEEEEEEEvNT_6ParamsE:
        .type           _ZN7cutlass13device_kernelIN5flash11enable_sm90INS1_16FlashAttnFwdSm90INS1_25CollectiveMainloopFwdSm90ILi2EN4cute5tupleIJNS5_1CILi1EEES8_S8_EEENS6_IJNS7_ILi128EEENS7_ILi96EEENS7_ILi64EEEEEELi256ENS_6half_tEfNS_4arch4Sm90ELb0ELb1ELb0ELb1ELb1ELb1ELb0ELb1ELb0ELb1ELb0ELb0EEENS1_21CollectiveEpilogueFwdINS6_IJSA_NS7_ILi256EEESB_EEES9_SE_SG_Li256ELb1ELb1ELb0ELb0EEENS1_36VarlenDynamicPersistentTileSchedulerILi128ELi96ELi256ELi128ELb0ELb1ELb1ELb1ELb0ELb1EEEEEEEEEvNT_6ParamsE,@function
        .size           _ZN7cutlass13device_kernelIN5flash11enable_sm90INS1_16FlashAttnFwdSm90INS1_25CollectiveMainloopFwdSm90ILi2EN4cute5tupleIJNS5_1CILi1EEES8_S8_EEENS6_IJNS7_ILi128EEENS7_ILi96EEENS7_ILi64EEEEEELi256ENS_6half_tEfNS_4arch4Sm90ELb0ELb1ELb0ELb1ELb1ELb1ELb0ELb1ELb0ELb1ELb0ELb0EEENS1_21CollectiveEpilogueFwdINS6_IJSA_NS7_ILi256EEESB_EEES9_SE_SG_Li256ELb1ELb1ELb0ELb0EEENS1_36VarlenDynamicPersistentTileSchedulerILi128ELi96ELi256ELi128ELb0ELb1ELb1ELb1ELb0ELb1EEEEEEEEEvNT_6ParamsE,(.L_x_15561 - _ZN7cutlass13device_kernelIN5flash11enable_sm90INS1_16FlashAttnFwdSm90INS1_25CollectiveMainloopFwdSm90ILi2EN4cute5tupleIJNS5_1CILi1EEES8_S8_EEENS6_IJNS7_ILi128EEENS7_ILi96EEENS7_ILi64EEEEEELi256ENS_6half_tEfNS_4arch4Sm90ELb0ELb1ELb0ELb1ELb1ELb1ELb0ELb1ELb0ELb1ELb0ELb0EEENS1_21CollectiveEpilogueFwdINS6_IJSA_NS7_ILi256EEESB_EEES9_SE_SG_Li256ELb1ELb1ELb0ELb0EEENS1_36VarlenDynamicPersistentTileSchedulerILi128ELi96ELi256ELi128ELb0ELb1ELb1ELb1ELb0ELb1EEEEEEEEEvNT_6ParamsE)
        .other          _ZN7cutlass13device_kernelIN5flash11enable_sm90INS1_16FlashAttnFwdSm90INS1_25CollectiveMainloopFwdSm90ILi2EN4cute5tupleIJNS5_1CILi1EEES8_S8_EEENS6_IJNS7_ILi128EEENS7_ILi96EEENS7_ILi64EEEEEELi256ENS_6half_tEfNS_4arch4Sm90ELb0ELb1ELb0ELb1ELb1ELb1ELb0ELb1ELb0ELb1ELb0ELb0EEENS1_21CollectiveEpilogueFwdINS6_IJSA_NS7_ILi256EEESB_EEES9_SE_SG_Li256ELb1ELb1ELb0ELb0EEENS1_36VarlenDynamicPersistentTileSchedulerILi128ELi96ELi256ELi128ELb0ELb1ELb1ELb1ELb0ELb1EEEEEEEEEvNT_6ParamsE,@"STO_CUDA_ENTRY STV_DEFAULT"
_ZN7cutlass13device_kernelIN5flash11enable_sm90INS1_16FlashAttnFwdSm90INS1_25CollectiveMainloopFwdSm90ILi2EN4cute5tupleIJNS5_1CILi1EEES8_S8_EEENS6_IJNS7_ILi128EEENS7_ILi96EEENS7_ILi64EEEEEELi256ENS_6half_tEfNS_4arch4Sm90ELb0ELb1ELb0ELb1ELb1ELb1ELb0ELb1ELb0ELb1ELb0ELb0EEENS1_21CollectiveEpilogueFwdINS6_IJSA_NS7_ILi256EEESB_EEES9_SE_SG_Li256ELb1ELb1ELb0ELb0EEENS1_36VarlenDynamicPersistentTileSchedulerILi128ELi96ELi256ELi128ELb0ELb1ELb1ELb1ELb0ELb1EEEEEEEEEvNT_6ParamsE:
        /* <DEDUP_REMOVED lines=23> */
.L_x_11851:
[----:B------:R-:W-:Y:S05]  /*0170*/  BSYNC B0 ;  /* 0x0000000000007941 */ /* 0x000fea0003800000 */
.L_x_11850:
        /* <DEDUP_REMOVED lines=41> */
.L_x_11852:
        /* <DEDUP_REMOVED lines=22> */
.L_x_11853:
        /* <DEDUP_REMOVED lines=18> */
.L_x_11854:
        /* <DEDUP_REMOVED lines=22> */
.L_x_11855:
        /* <DEDUP_REMOVED lines=22> */
.L_x_11856:
        /* <DEDUP_REMOVED lines=8> */
.L_x_11859:
[----:B------:R-:W-:-:S08]  /*09d0*/  NOP ;  /* 0x0000000000007918 */ /* 0x000fd00000000000 */
[----:B------:R-:W0:Y:S02]  /*09e0*/  USETMAXREG.TRY_ALLOC.CTAPOOL UP0, 0xe8 ;  /* 0x000000e8000079c8 */ /* 0x000e240008000600 */
[----:B0-----:R-:W-:-:S13]  /*09f0*/  PLOP3.LUT P0, PT, PT, PT, UP0, 0x80, 0x0 ;  /* 0x000000000000781c */ /* 0x001fda0003f0f008 */
[----:B------:R-:W-:Y:S05]  /*0a00*/  @!P0 BRA `(.L_x_11859) ;  /* 0xfffffffc00f08947 */ /* 0x000fea000383ffff */
[----:B------:R-:W2:Y:S01]  /*0a10*/  LDL.LU R11, [R1+0x400] ;  /* 0x00040000010b7983 */ /* 0x000ea20000300800 */
[----:B------:R-:W0:Y:S01]  /*0a20*/  S2R R0, SR_TID.X ;  /* 0x0000000000007919 */ /* 0x000e220000002100 */
[----:B------:R-:W1:Y:S01]  /*0a30*/  S2UR UR4, SR_CgaCtaId ;  /* 0x00000000000479c3 */ /* 0x000e620000008800 */
[----:B0-----:R-:W-:-:S07]  /*0a40*/  SHF.R.U32.HI R12, RZ, 0x7, R0 ;  /* 0x00000007ff0c7819 */ /* 0x001fce0000011600 */
[----:B------:R-:W-:Y:S06]  /*0a50*/  BAR.ARV 0x8, 0x180 ;  /* 0x0206000000007b1d */ /* 0x000fec0000002000 */
[----:B------:R-:W-:-:S13]  /*0a60*/  ISETP.NE.AND P0, PT, R12, 0x1, PT ;  /* 0x000000010c00780c */ /* 0x000fda0003f05270 */
[----:B------:R-:W-:Y:S08]  /*0a70*/  @!P0 BAR.ARV 0x9, 0x100 ;  /* 0x0244000000008b1d */ /* 0x000ff00000002000 */
[----:B------:R-:W-:Y:S01]  /*0a80*/  BAR.SYNC.DEFER_BLOCKING 0x5, 0x180 ;  /* 0x0146000000007b1d */ /* 0x000fe20000010000 */
[----:B-1----:R-:W-:Y:S01]  /*0a90*/  IMAD.U32 R27, RZ, RZ, UR4 ;  /* 0x00000004ff1b7e24 */ /* 0x002fe2000f8e00ff */
[----:B------:R-:W-:-:S04]  /*0aa0*/  MOV R148, 0x400 ;  /* 0x0000040000947802 */ /* 0x000fc80000000f00 */
[----:B------:R-:W-:Y:S01]  /*0ab0*/  LEA R148, R27, R148, 0x18 ;  /* 0x000000941b947211 */ /* 0x000fe200078ec0ff */
[----:B------:R-:W-:-:S04]  /*0ac0*/  ULDC UR4, c[0x0][0xc3c] ;  /* 0x00030f0000047ab9 */ /* 0x000fc80000000800 */
[----:B------:R-:W0:Y:S04]  /*0ad0*/  LDS.128 R124, [R148+0x228d0] ;  /* 0x0228d000947c7984 */ /* 0x000e280000000c00 */
[----:B------:R1:W-:Y:S04]  /*0ae0*/  STL.64 [R1+0x1b8], RZ ;  /* 0x0001b8ff01007387 */ /* 0x0003e80000100a00 */
[----:B------:R1:W-:Y:S01]  /*0af0*/  STL [R1+0x1c0], RZ ;  /* 0x0001c0ff01007387 */ /* 0x0003e20000100800 */
[----:B------:R-:W-:Y:S01]  /*0b00*/  UIADD3 UR38, UP0, UR44, 0x1b8, URZ ;  /* 0x000001b82c267890 */ /* 0x000fe2000ff1e03f */
[----:B------:R-:W-:Y:S06]  /*0b10*/  BAR.ARV 0x4, 0x180 ;  /* 0x0106000000007b1d */ /* 0x000fec0000002000 */
[----:B------:R-:W-:Y:S01]  /*0b20*/  UIADD3.X UR39, URZ, UR45, URZ, UP0, !UPT ;  /* 0x0000002d3f277290 */ /* 0x000fe200087fe43f */
[----:B--2---:R-:W-:-:S04]  /*0b30*/  LOP3.LUT R11, R11, 0xfff7ffff, RZ, 0xc0, !PT ;  /* 0xfff7ffff0b0b7812 */ /* 0x004fc800078ec0ff */
[----:B------:R-:W-:-:S05]  /*0b40*/  @P0 LOP3.LUT R11, R11, 0x80000, RZ, 0xfc, !PT ;  /* 0x000800000b0b0812 */ /* 0x000fca00078efcff */
[----:B------:R1:W-:Y:S01]  /*0b50*/  STL [R1+0x400], R11 ;  /* 0x0004000b01007387 */ /* 0x0003e20000100800 */
[----:B0-----:R-:W-:-:S13]  /*0b60*/  ISETP.GE.AND P0, PT, R127, UR4, PT ;  /* 0x000000047f007c0c */ /* 0x001fda000bf06270 */
[----:B-1----:R-:W-:Y:S05]  /*0b70*/  @P0 BRA `(.L_x_11860) ;  /* 0x0000028400dc0947 */ /* 0x002fea0003800000 */
[----:B------:R-:W-:Y:S01]  /*0b80*/  VIADD R219, R0, 0xffffff80 ;  /* 0xffffff8000db7836 */ /* 0x000fe20000000000 */
[----:B------:R-:W-:Y:S01]  /*0b90*/  LOP3.LUT R11, R11, 0xffefffff, RZ, 0xc0, !PT ;  /* 0xffefffff0b0b7812 */ /* 0x000fe200078ec0ff */
[----:B------:R-:W-:Y:S01]  /*0ba0*/  IMAD.MOV.U32 R208, RZ, RZ, 0x20 ;  /* 0x00000020ffd07424 */ /* 0x000fe200078e00ff */
[----:B------:R-:W-:Y:S01]  /*0bb0*/  IADD3 R213, R12, 0x8, RZ ;  /* 0x000000080cd57810 */ /* 0x000fe20007ffe0ff */
[----:B------:R-:W-:Y:S01]  /*0bc0*/  IMAD.MOV.U32 R19, RZ, RZ, RZ ;  /* 0x000000ffff137224 */ /* 0x000fe200078e00ff */
[----:B------:R-:W-:Y:S01]  /*0bd0*/  SHF.R.S32.HI R0, RZ, 0x1f, R219 ;  /* 0x0000001fff007819 */ /* 0x000fe200000114db */
[----:B------:R-:W-:Y:S01]  /*0be0*/  IMAD.MOV.U32 R154, RZ, RZ, RZ ;  /* 0x000000ffff9a7224 */ /* 0x000fe200078e00ff */
[----:B------:R-:W-:Y:S02]  /*0bf0*/  UMOV UR37, URZ ;  /* 0x0000003f00257c82 */ /* 0x000fe40008000000 */
[CC--:B------:R-:W-:Y:S02]  /*0c00*/  LEA.HI R3, R0.reuse, R219.reuse, RZ, 0x7 ;  /* 0x000000db00037211 */ /* 0x0c0fe400078f38ff */
[----:B------:R-:W-:-:S02]  /*0c10*/  LEA.HI R7, R0, R219, RZ, 0x4 ;  /* 0x000000db00077211 */ /* 0x000fc400078f20ff */
[----:B------:R-:W-:Y:S02]  /*0c20*/  LOP3.LUT R2, R3, 0xffffff80, RZ, 0xc0, !PT ;  /* 0xffffff8003027812 */ /* 0x000fe400078ec0ff */
[----:B------:R-:W-:Y:S02]  /*0c30*/  SHF.R.S32.HI R228, RZ, 0x7, R3 ;  /* 0x00000007ffe47819 */ /* 0x000fe40000011403 */
[----:B------:R-:W-:Y:S01]  /*0c40*/  SHF.R.S32.HI R10, RZ, 0x4, R7 ;  /* 0x00000004ff0a7819 */ /* 0x000fe20000011407 */
[----:B------:R-:W-:Y:S01]  /*0c50*/  IMAD.IADD R227, R219, 0x1, -R2 ;  /* 0x00000001dbe37824 */ /* 0x000fe200078e0a02 */
[----:B------:R-:W-:Y:S02]  /*0c60*/  LEA.HI R3, R3, R228, RZ, 0x1 ;  /* 0x000000e403037211 */ /* 0x000fe400078f08ff */
[----:B------:R-:W-:Y:S02]  /*0c70*/  LEA.HI R8, R0, R219, RZ, 0x5 ;  /* 0x000000db00087211 */ /* 0x000fe400078f28ff */
[----:B------:R-:W-:-:S02]  /*0c80*/  SHF.R.S32.HI R2, RZ, 0x1f, R227 ;  /* 0x0000001fff027819 */ /* 0x000fc400000114e3 */
[----:B------:R-:W-:Y:S02]  /*0c90*/  LOP3.LUT R3, R3, 0x3fffffe, RZ, 0xc0, !PT ;  /* 0x03fffffe03037812 */ /* 0x000fe400078ec0ff */
[CC--:B------:R-:W-:Y:S02]  /*0ca0*/  LEA.HI R4, R2.reuse, R227.reuse, RZ, 0x2 ;  /* 0x000000e302047211 */ /* 0x0c0fe400078f10ff */
[----:B------:R-:W-:Y:S01]  /*0cb0*/  LEA.HI R2, R2, R227, RZ, 0x5 ;  /* 0x000000e302027211 */ /* 0x000fe200078f28ff */
[----:B------:R-:W-:Y:S01]  /*0cc0*/  IMAD.IADD R3, R228, 0x1, -R3 ;  /* 0x00000001e4037824 */ /* 0x000fe200078e0a03 */
[--C-:B------:R-:W-:Y:S02]  /*0cd0*/  SHF.R.S32.HI R5, RZ, 0x2, R4.reuse ;  /* 0x00000002ff057819 */ /* 0x100fe40000011404 */
[----:B------:R-:W-:Y:S02]  /*0ce0*/  SHF.R.S32.HI R6, RZ, 0x1f, R4 ;  /* 0x0000001fff067819 */ /* 0x000fe40000011404 */
[----:B------:R-:W-:-:S02]  /*0cf0*/  SHF.R.S32.HI R2, RZ, 0x5, R2 ;  /* 0x00000005ff027819 */ /* 0x000fc40000011402 */
[----:B------:R-:W-:Y:S02]  /*0d00*/  LEA.HI R6, R6, R5, RZ, 0x3 ;  /* 0x0000000506067211 */ /* 0x000fe400078f18ff */
[----:B------:R-:W-:Y:S02]  /*0d10*/  LEA.HI R9, R7, R10, RZ, 0x1 ;  /* 0x0000000a07097211 */ /* 0x000fe400078f08ff */
[----:B------:R-:W-:Y:S02]  /*0d20*/  LOP3.LUT R6, R6, 0xfffffff8, RZ, 0xc0, !PT ;  /* 0xfffffff806067812 */ /* 0x000fe400078ec0ff */
[----:B------:R-:W-:Y:S02]  /*0d30*/  LOP3.LUT R9, R9, 0x1ffffffe, RZ, 0xc0, !PT ;  /* 0x1ffffffe09097812 */ /* 0x000fe400078ec0ff */
[----:B------:R-:W-:Y:S01]  /*0d40*/  LOP3.LUT R4, R4, 0x7ffffffc, RZ, 0xc0, !PT ;  /* 0x7ffffffc04047812 */ /* 0x000fe200078ec0ff */
[----:B------:R-:W-:Y:S01]  /*0d50*/  IMAD.IADD R5, R5, 0x1, -R6 ;  /* 0x0000000105057824 */ /* 0x000fe200078e0a06 */
[----:B------:R-:W-:Y:S01]  /*0d60*/  LOP3.LUT R6, R7, 0x3fffff0, RZ, 0xc0, !PT ;  /* 0x03fffff007067812 */ /* 0x000fe200078ec0ff */
[----:B------:R-:W-:Y:S01]  /*0d70*/  IMAD.IADD R9, R10, 0x1, -R9 ;  /* 0x000000010a097824 */ /* 0x000fe200078e0a09 */
[----:B------:R-:W-:Y:S01]  /*0d80*/  SHF.R.S32.HI R7, RZ, 0x5, R8 ;  /* 0x00000005ff077819 */ /* 0x000fe20000011408 */
[----:B------:R-:W-:-:S02]  /*0d90*/  IMAD R2, R2, 0x10, R5 ;  /* 0x0000001002027824 */ /* 0x000fc400078e0205 */
[----:B------:R-:W-:Y:S02]  /*0da0*/  IMAD.IADD R6, R219, 0x1, -R6 ;  /* 0x00000001db067824 */ /* 0x000fe400078e0a06 */
[----:B------:R-:W-:Y:S01]  /*0db0*/  IMAD R220, R3, 0x40, R2 ;  /* 0x0000004003dc7824 */ /* 0x000fe200078e0202 */
[CC--:B------:R-:W-:Y:S01]  /*0dc0*/  LEA.HI R2, R0.reuse, R219.reuse, RZ, 0x2 ;  /* 0x000000db00027211 */ /* 0x0c0fe200078f10ff */
[C---:B------:R-:W-:Y:S01]  /*0dd0*/  IMAD R6, R7.reuse, 0x10, R6 ;  /* 0x0000001007067824 */ /* 0x040fe200078e0206 */
[----:B------:R-:W-:Y:S01]  /*0de0*/  LEA.HI R0, R0, R219, RZ, 0x3 ;  /* 0x000000db00007211 */ /* 0x000fe200078f18ff */
[----:B------:R-:W-:Y:S01]  /*0df0*/  IMAD.SHL.U32 R200, R7, 0x200, RZ ;  /* 0x0000020007c87824 */ /* 0x000fe200078e00ff */
[--C-:B------:R-:W-:Y:S01]  /*0e00*/  SHF.R.S32.HI R152, RZ, 0x2, R2.reuse ;  /* 0x00000002ff987819 */ /* 0x100fe20000011402 */
[----:B------:R-:W-:Y:S01]  /*0e10*/  IMAD R6, R6, 0x8, R9 ;  /* 0x0000000806067824 */ /* 0x000fe200078e0209 */
[----:B------:R-:W-:Y:S01]  /*0e20*/  SHF.R.S32.HI R3, RZ, 0x1f, R2 ;  /* 0x0000001fff037819 */ /* 0x000fe20000011402 */
[----:B------:R-:W-:Y:S01]  /*0e30*/  IMAD.IADD R4, R227, 0x1, -R4 ;  /* 0x00000001e3047824 */ /* 0x000fe200078e0a04 */
[----:B------:R-:W-:Y:S01]  /*0e40*/  LOP3.LUT R222, R2, 0xfffffffc, RZ, 0xc0, !PT ;  /* 0xfffffffc02de7812 */ /* 0x000fe200078ec0ff */
[----:B------:R-:W-:Y:S01]  /*0e50*/  VIADD R187, R152, 0x40 ;  /* 0x0000004098bb7836 */ /* 0x000fe20000000000 */
[----:B------:R-:W-:-:S02]  /*0e60*/  LEA.HI R3, R3, R152, RZ, 0x3 ;  /* 0x0000009803037211 */ /* 0x000fc400078f18ff */
[----:B------:R-:W-:Y:S01]  /*0e70*/  SHF.R.S32.HI R218, RZ, 0x3, R0 ;  /* 0x00000003ffda7819 */ /* 0x000fe20000011400 */
[----:B------:R-:W-:Y:S01]  /*0e80*/  IMAD.IADD R222, R219, 0x1, -R222 ;  /* 0x00000001dbde7824 */ /* 0x000fe200078e0ade */
[----:B------:R-:W-:Y:S01]  /*0e90*/  LOP3.LUT R3, R3, 0xfffffff8, RZ, 0xc0, !PT ;  /* 0xfffffff803037812 */ /* 0x000fe200078ec0ff */
[----:B------:R-:W-:Y:S01]  /*0ea0*/  IMAD.SHL.U32 R202, R187, 0x40, RZ ;  /* 0x00000040bbca7824 */ /* 0x000fe200078e00ff */
[----:B------:R-:W-:Y:S01]  /*0eb0*/  LOP3.LUT R224, R0, 0xfffffff8, RZ, 0xc0, !PT ;  /* 0xfffffff800e07812 */ /* 0x000fe200078ec0ff */
[C---:B------:R-:W-:Y:S01]  /*0ec0*/  IMAD.SHL.U32 R16, R222.reuse, 0x8, RZ ;  /* 0x00000008de107824 */ /* 0x040fe200078e00ff */
[----:B------:R-:W-:Y:S01]  /*0ed0*/  LEA.HI R0, R222, R222, RZ, 0x1 ;  /* 0x000000dede007211 */ /* 0x000fe200078f08ff */
[----:B------:R-:W-:Y:S01]  /*0ee0*/  IMAD.IADD R3, R152, 0x1, -R3 ;  /* 0x0000000198037824 */ /* 0x000fe200078e0a03 */
[----:B------:R-:W-:Y:S01]  /*0ef0*/  SHF.R.S32.HI R2, RZ, 0x1f, R187 ;  /* 0x0000001fff027819 */ /* 0x000fe200000114bb */
[----:B------:R-:W-:Y:S01]  /*0f00*/  IMAD.IADD R224, R219, 0x1, -R224 ;  /* 0x00000001dbe07824 */ /* 0x000fe200078e0ae0 */
[----:B------:R-:W-:Y:S01]  /*0f10*/  LOP3.LUT R5, R0, 0x1ffffffe, RZ, 0xc0, !PT ;  /* 0x1ffffffe00057812 */ /* 0x000fe200078ec0ff */
[C---:B------:R-:W-:Y:S01]  /*0f20*/  IMAD.SHL.U32 R201, R3.reuse, 0x40, RZ ;  /* 0x0000004003c97824 */ /* 0x040fe200078e00ff */
[----:B------:R-:W-:Y:S01]  /*0f30*/  LOP3.LUT P0, RZ, R3, 0x4, RZ, 0xc0, !PT ;  /* 0x0000000403ff7812 */ /* 0x000fe2000780c0ff */
[----:B------:R-:W-:Y:S01]  /*0f40*/  IMAD.SHL.U32 R195, R224, 0x8, RZ ;  /* 0x00000008e0c37824 */ /* 0x000fe200078e00ff */
[----:B------:R-:W-:Y:S01]  /*0f50*/  LEA.HI R2, R2, R187, RZ, 0x3 ;  /* 0x000000bb02027211 */ /* 0x000fe200078f18ff */
[----:B------:R-:W-:Y:S01]  /*0f60*/  IMAD.SHL.U32 R22, R222, 0x4, RZ ;  /* 0x00000004de167824 */ /* 0x000fe200078e00ff */
[----:B------:R-:W-:Y:S01]  /*0f70*/  LOP3.LUT R201, R201, 0x1c0, RZ, 0xc0, !PT ;  /* 0x000001c0c9c97812 */ /* 0x000fe200078ec0ff */
[----:B------:R-:W-:Y:S01]  /*0f80*/  VIADD R18, R16, 0x20 ;  /* 0x0000002010127836 */ /* 0x000fe20000000000 */
[----:B------:R-:W-:Y:S01]  /*0f90*/  LOP3.LUT R202, R202, 0x1c0, RZ, 0xc0, !PT ;  /* 0x000001c0caca7812 */ /* 0x000fe200078ec0ff */
[----:B------:R-:W-:Y:S01]  /*0fa0*/  IMAD.SHL.U32 R2, R2, 0x40, RZ ;  /* 0x0000004002027824 */ /* 0x000fe200078e00ff */
[----:B------:R-:W-:Y:S01]  /*0fb0*/  LOP3.LUT R0, R201, 0x18, R16, 0xf8, !PT ;  /* 0x00000018c9007812 */ /* 0x000fe200078ef810 */
[C---:B------:R-:W-:Y:S01]  /*0fc0*/  VIADD R166, R16.reuse, 0x40 ;  /* 0x0000004010a67836 */ /* 0x040fe20000000000 */
[----:B------:R-:W-:Y:S01]  /*0fd0*/  SHF.R.U32.HI R203, RZ, 0x3, R201 ;  /* 0x00000003ffcb7819 */ /* 0x000fe200000116c9 */
[C---:B------:R-:W-:Y:S01]  /*0fe0*/  VIADD R186, R16.reuse, 0x80 ;  /* 0x0000008010ba7836 */ /* 0x040fe20000000000 */
[----:B------:R-:W-:Y:S01]  /*0ff0*/  SHF.R.U32.HI R206, RZ, 0x3, R202 ;  /* 0x00000003ffce7819 */ /* 0x000fe200000116ca */
[----:B------:R-:W-:Y:S01]  /*1000*/  VIADD R185, R16, 0xa0 ;  /* 0x000000a010b97836 */ /* 0x000fe20000000000 */
[----:B------:R-:W-:Y:S01]  /*1010*/  LOP3.LUT R225, R0, R203, RZ, 0x3c, !PT ;  /* 0x000000cb00e17212 */ /* 0x000fe200078e3cff */
[----:B------:R-:W-:Y:S01]  /*1020*/  IMAD.SHL.U32 R0, R6, 0x8, RZ ;  /* 0x0000000806007824 */ /* 0x000fe200078e00ff */
[----:B------:R-:W-:Y:S01]  /*1030*/  @P0 LOP3.LUT R11, R11, 0x100000, RZ, 0xfc, !PT ;  /* 0x001000000b0b0812 */ /* 0x000fe200078efcff */
[----:B------:R-:W-:Y:S01]  /*1040*/  VIADD R184, R16, 0xc0 ;  /* 0x000000c010b87836 */ /* 0x000fe20000000000 */
[----:B------:R-:W-:Y:S01]  /*1050*/  LOP3.LUT R3, R202, 0x38, R16, 0xf8, !PT ;  /* 0x00000038ca037812 */ /* 0x000fe200078ef810 */
[----:B------:R-:W-:Y:S01]  /*1060*/  VIADD R167, R16, 0xe0 ;  /* 0x000000e010a77836 */ /* 0x000fe20000000000 */
[----:B------:R0:W-:Y:S01]  /*1070*/  STL [R1+0x408], R0 ;  /* 0x0004080001007387 */ /* 0x0001e20000100800 */
[----:B------:R-:W-:Y:S01]  /*1080*/  LOP3.LUT R207, R2, 0xfffffe00, RZ, 0xc0, !PT ;  /* 0xfffffe0002cf7812 */ /* 0x000fe200078ec0ff */
[----:B------:R-:W-:Y:S01]  /*1090*/  VIADD R155, R22, 0x10 ;  /* 0x00000010169b7836 */ /* 0x000fe20000000000 */
[----:B------:R-:W-:Y:S01]  /*10a0*/  SEL R208, R208, 0xffffffe0, !P0 ;  /* 0xffffffe0d0d07807 */ /* 0x000fe20004000000 */
[----:B------:R0:W-:Y:S01]  /*10b0*/  STL [R1+0x400], R11 ;  /* 0x0004000b01007387 */ /* 0x0001e20000100800 */
[----:B------:R-:W-:Y:S01]  /*10c0*/  VIADD R197, R195, 0x40 ;  /* 0x00000040c3c57836 */ /* 0x000fe20000000000 */
[----:B------:R-:W-:Y:S01]  /*10d0*/  LOP3.LUT R3, R207, R3, R206, 0xf6, !PT ;  /* 0x00000003cf037212 */ /* 0x000fe200078ef6ce */
[----:B------:R-:W-:Y:S01]  /*10e0*/  VIADD R196, R195, 0x80 ;  /* 0x00000080c3c47836 */ /* 0x000fe20000000000 */
[----:B------:R-:W-:Y:S01]  /*10f0*/  LOP3.LUT R209, R225, R200, RZ, 0xfc, !PT ;  /* 0x000000c8e1d17212 */ /* 0x000fe200078efcff */
[----:B------:R-:W-:Y:S01]  /*1100*/  VIADD R198, R195, 0xc0 ;  /* 0x000000c0c3c67836 */ /* 0x000fe20000000000 */
[----:B------:R-:W-:Y:S01]  /*1110*/  IADD3 R164, R16, 0x60, RZ ;  /* 0x0000006010a47810 */ /* 0x000fe20007ffe0ff */
[----:B------:R-:W-:Y:S01]  /*1120*/  IMAD.IADD R5, R222, 0x1, -R5 ;  /* 0x00000001de057824 */ /* 0x000fe200078e0a05 */
[----:B------:R-:W-:Y:S01]  /*1130*/  SHF.R.S32.HI R17, RZ, 0x1f, R16 ;  /* 0x0000001fff117819 */ /* 0x000fe20000011410 */
[----:B------:R-:W-:Y:S01]  /*1140*/  IMAD R226, R3, 0x2, R148 ;  /* 0x0000000203e27824 */ /* 0x000fe200078e0294 */
[----:B------:R-:W-:Y:S01]  /*1150*/  SHF.R.S32.HI R217, RZ, 0x1f, R195 ;  /* 0x0000001fffd97819 */ /* 0x000fe200000114c3 */
[----:B------:R-:W-:Y:S01]  /*1160*/  IMAD.IADD R209, R208, 0x1, R209 ;  /* 0x00000001d0d17824 */ /* 0x000fe200078e02d1 */
[----:B------:R-:W-:Y:S01]  /*1170*/  SHF.R.S32.HI R153, RZ, 0x1f, R18 ;  /* 0x0000001fff997819 */ /* 0x000fe20000011412 */
[----:B------:R-:W-:Y:S01]  /*1180*/  IMAD R229, R5, 0x8, R220 ;  /* 0x0000000805e57824 */ /* 0x000fe200078e02dc */
[----:B------:R-:W-:-:S02]  /*1190*/  SHF.R.S32.HI R193, RZ, 0x1f, R166 ;  /* 0x0000001fffc17819 */ /* 0x000fc400000114a6 */
[----:B------:R-:W-:Y:S02]  /*11a0*/  SHF.R.S32.HI R192, RZ, 0x1f, R164 ;  /* 0x0000001fffc07819 */ /* 0x000fe400000114a4 */
[----:B------:R-:W-:Y:S02]  /*11b0*/  SHF.R.S32.HI R191, RZ, 0x1f, R186 ;  /* 0x0000001fffbf7819 */ /* 0x000fe400000114ba */
[----:B------:R-:W-:Y:S02]  /*11c0*/  SHF.R.S32.HI R190, RZ, 0x1f, R185 ;  /* 0x0000001fffbe7819 */ /* 0x000fe400000114b9 */
[----:B------:R-:W-:Y:S02]  /*11d0*/  SHF.R.S32.HI R189, RZ, 0x1f, R184 ;  /* 0x0000001fffbd7819 */ /* 0x000fe400000114b8 */
[----:B------:R-:W-:Y:S02]  /*11e0*/  SHF.R.S32.HI R188, RZ, 0x1f, R167 ;  /* 0x0000001fffbc7819 */ /* 0x000fe400000114a7 */
[----:B------:R-:W-:-:S02]  /*11f0*/  SHF.R.S32.HI R223, RZ, 0x1f, R155 ;  /* 0x0000001fffdf7819 */ /* 0x000fc4000001149b */
[----:B------:R-:W-:Y:S02]  /*1200*/  SHF.R.S32.HI R216, RZ, 0x1f, R197 ;  /* 0x0000001fffd87819 */ /* 0x000fe400000114c5 */
[----:B------:R-:W-:Y:S02]  /*1210*/  SHF.R.S32.HI R215, RZ, 0x1f, R196 ;  /* 0x0000001fffd77819 */ /* 0x000fe400000114c4 */
[----:B------:R-:W-:Y:S02]  /*1220*/  SHF.R.S32.HI R214, RZ, 0x1f, R198 ;  /* 0x0000001fffd67819 */ /* 0x000fe400000114c6 */
[----:B0-----:R-:W-:-:S07]  /*1230*/  SHF.L.U32 R221, R4, 0x1, RZ ;  /* 0x0000000104dd7819 */ /* 0x001fce00000006ff */
.L_x_12092:
[----:B------:R-:W-:Y:S05]  /*1240*/  YIELD ;  /* 0x0000000000007946 */ /* 0x000fea0003800000 */
[----:B------:R-:W-:Y:S01]  /*1250*/  ULDC.64 UR4, c[0x0][0xa28] ;  /* 0x00028a0000047ab9 */ /* 0x000fe20000000a00 */
[----:B0---4-:R-:W0:Y:S01]  /*1260*/  LDC.64 R4, c[0x0][0xa08] ;  /* 0x00028200ff047b82 */ /* 0x011e220000000a00 */
[----:B------:R-:W-:Y:S01]  /*1270*/  ISETP.NE.U32.AND P1, PT, RZ, UR4, PT ;  /* 0x00000004ff007c0c */ /* 0x000fe2000bf25070 */
[----:B------:R-:W-:Y:S02]  /*1280*/  IMAD.MOV.U32 R11, RZ, RZ, RZ ;  /* 0x000000ffff0b7224 */ /* 0x000fe400078e00ff */
[----:B------:R-:W-:Y:S01]  /*1290*/  IMAD.MOV.U32 R49, RZ, RZ, RZ ;  /* 0x000000ffff317224 */ /* 0x000fe200078e00ff */
[----:B------:R-:W-:Y:S01]  /*12a0*/  ISETP.NE.AND.EX P1, PT, RZ, UR5, PT, P1 ;  /* 0x00000005ff007c0c */ /* 0x000fe2000bf25310 */
[----:B------:R-:W-:-:S02]  /*12b0*/  ULDC.64 UR4, c[0x0][0xa18] ;  /* 0x0002860000047ab9 */ /* 0x000fc40000000a00 */
[----:B------:R-:W-:-:S04]  /*12c0*/  ISETP.NE.U32.AND P2, PT, RZ, UR4, PT ;  /* 0x00000004ff007c0c */ /* 0x000fc8000bf45070 */
[----:B------:R-:W-:Y:S01]  /*12d0*/  ISETP.NE.AND.EX P2, PT, RZ, UR5, PT, P2 ;  /* 0x00000005ff007c0c */ /* 0x000fe2000bf45320 */
[----:B------:R-:W-:Y:S02]  /*12e0*/  ULDC.64 UR4, c[0x0][0xa08] ;  /* 0x0002820000047ab9 */ /* 0x000fe40000000a00 */
[----:B------:R-:W-:-:S03]  /*12f0*/  ISETP.NE.U32.AND P0, PT, RZ, UR4, PT ;  /* 0x00000004ff007c0c */ /* 0x000fc6000bf05070 */
[----:B-1----:R-:W1:Y:S01]  /*1300*/  @P1 LDC.64 R2, c[0x0][0xa28] ;  /* 0x00028a00ff021b82 */ /* 0x002e620000000a00 */
[----:B------:R-:W-:Y:S01]  /*1310*/  ISETP.NE.AND.EX P0, PT, RZ, UR5, PT, P0 ;  /* 0x00000005ff007c0c */ /* 0x000fe2000bf05300 */
[----:B0--3--:R-:W-:-:S06]  /*1320*/  IMAD.WIDE R8, R127, 0x4, R4 ;  /* 0x000000047f087825 */ /* 0x009fcc00078e0204 */
[----:B------:R-:W0:Y:S01]  /*1330*/  @P2 LDC.64 R6, c[0x0][0xa18] ;  /* 0x00028600ff062b82 */ /* 0x000e220000000a00 */
[----:B------:R-:W-:Y:S02]  /*1340*/  ULDC UR4, c[0x0][0x288] ;  /* 0x0000a20000047ab9 */ /* 0x000fe40000000800 */
[----:B------:R-:W-:Y:S01]  /*1350*/  IMAD.U32 R28, RZ, RZ, UR4 ;  /* 0x00000004ff1c7e24 */ /* 0x000fe2000f8e00ff */
[----:B------:R-:W-:Y:S02]  /*1360*/  ULDC.64 UR4, c[0x0][0x418] ;  /* 0x0001060000047ab9 */ /* 0x000fe40000000a00 */
[----:B--2---:R2:W5:Y:S01]  /*1370*/  @P0 LDG.E R49, desc[UR42][R8.64] ;  /* 0x0000002a08310981 */ /* 0x004562000c1e1900 */
[----:B-1----:R-:W-:-:S05]  /*1380*/  @P1 IMAD.WIDE R2, R127, 0x4, R2 ;  /* 0x000000047f021825 */ /* 0x002fca00078e0202 */
[----:B------:R2:W5:Y:S01]  /*1390*/  @P1 LDG.E R11, desc[UR42][R2.64] ;  /* 0x0000002a020b1981 */ /* 0x000562000c1e1900 */
[----:B0-----:R-:W-:-:S05]  /*13a0*/  @P2 IMAD.WIDE R4, R127, 0x4, R6 ;  /* 0x000000047f042825 */ /* 0x001fca00078e0206 */
        /* <DEDUP_REMOVED lines=8> */
[----:B------:R-:W-:Y:S02]  /*1430*/  IMAD.U32 R47, RZ, RZ, UR5 ;  /* 0x00000005ff2f7e24 */ /* 0x000fe4000f8e00ff */
[----:B------:R-:W-:Y:S01]  /*1440*/  IMAD.U32 R32, RZ, RZ, UR4 ;  /* 0x00000004ff207e24 */ /* 0x000fe2000f8e00ff */
        /* <DEDUP_REMOVED lines=10> */
.L_x_11861:
[----:B------:R-:W-:Y:S01]  /*14f0*/  ULDC.64 UR4, c[0x0][0xa20] ;  /* 0x0002880000047ab9 */ /* 0x000fe20000000a00 */
[----:B------:R-:W-:Y:S01]  /*1500*/  IMAD.MOV.U32 R211, RZ, RZ, R126 ;  /* 0x000000ffffd37224 */ /* 0x000fe200078e007e */
[----:B------:R-:W-:Y:S01]  /*1510*/  ISETP.NE.U32.AND P1, PT, RZ, UR4, PT ;  /* 0x00000004ff007c0c */ /* 0x000fe2000bf25070 */
[----:B------:R-:W-:-:S03]  /*1520*/  IMAD.MOV.U32 R212, RZ, RZ, R127 ;  /* 0x000000ffffd47224 */ /* 0x000fc600078e007f */
[----:B------:R-:W-:-:S13]  /*1530*/  ISETP.NE.AND.EX P1, PT, RZ, UR5, PT, P1 ;  /* 0x00000005ff007c0c */ /* 0x000fda000bf25310 */
[----:B------:R-:W-:Y:S05]  /*1540*/  @!P1 BRA `(.L_x_11862) ;  /* 0x0000000000109947 */ /* 0x000fea0003800000 */
[----:B------:R-:W0:Y:S02]  /*1550*/  LDC.64 R2, c[0x0][0xa20] ;  /* 0x00028800ff027b82 */ /* 0x000e240000000a00 */
[----:B0-----:R-:W-:-:S05]  /*1560*/  IMAD.WIDE R2, R127, 0x4, R2 ;  /* 0x000000047f027825 */ /* 0x001fca00078e0202 */
[----:B------:R0:W5:Y:S01]  /*1570*/  LDG.E R32, desc[UR42][R2.64] ;  /* 0x0000002a02207981 */ /* 0x000162000c1e1900 */
[----:B------:R-:W-:Y:S05]  /*1580*/  BRA `(.L_x_11863) ;  /* 0x0000000000107947 */ /* 0x000fea0003800000 */
.L_x_11862:
[----:B------:R-:W-:Y:S05]  /*1590*/  @!P0 BRA `(.L_x_11863) ;  /* 0x00000000000c8947 */ /* 0x000fea0003800000 */
[----:B------:R-:W2:Y:S04]  /*15a0*/  LDG.E R3, desc[UR42][R8.64] ;  /* 0x0000002a08037981 */ /* 0x000ea8000c1e1900 */
[----:B------:R-:W2:Y:S02]  /*15b0*/  LDG.E R32, desc[UR42][R8.64+0x4] ;  /* 0x0000042a08207981 */ /* 0x000ea4000c1e1900 */
[----:B--2---:R-:W-:-:S07]  /*15c0*/  IMAD.IADD R32, R32, 0x1, -R3 ;  /* 0x0000000120207824 */ /* 0x004fce00078e0a03 */
.L_x_11863:
[----:B------:R-:W-:Y:S01]  /*15d0*/  ULDC.64 UR4, c[0x0][0xa10] ;  /* 0x0002840000047ab9 */ /* 0x000fe20000000a00 */
[----:B------:R-:W1:Y:S01]  /*15e0*/  LDC R8, c[0x0][0x448] ;  /* 0x00011200ff087b82 */ /* 0x000e620000000800 */
[----:B------:R-:W-:-:S04]  /*15f0*/  ISETP.NE.U32.AND P0, PT, RZ, UR4, PT ;  /* 0x00000004ff007c0c */ /* 0x000fc8000bf05070 */
[----:B------:R-:W-:Y:S01]  /*1600*/  ISETP.NE.AND.EX P0, PT, RZ, UR5, PT, P0 ;  /* 0x00000005ff007c0c */ /* 0x000fe2000bf05300 */
[----:B------:R-:W-:Y:S02]  /*1610*/  ULDC.64 UR4, c[0x0][0xa30] ;  /* 0x00028c0000047ab9 */ /* 0x000fe40000000a00 */
[----:B------:R-:W-:Y:S01]  /*1620*/  ISETP.NE.U32.AND P1, PT, RZ, UR4, PT ;  /* 0x00000004ff007c0c */ /* 0x000fe2000bf25070 */
[----:B0----5:R-:W-:Y:S01]  /*1630*/  IMAD.MOV.U32 R2, RZ, RZ, R32 ;  /* 0x000000ffff027224 */ /* 0x021fe200078e0020 */
[----:B------:R-:W0:Y:S02]  /*1640*/  LDC.64 R12, c[0x0][0x9e0] ;  /* 0x00027800ff0c7b82 */ /* 0x000e240000000a00 */
[----:B------:R-:W-:-:S06]  /*1650*/  ISETP.NE.AND.EX P1, PT, RZ, UR5, PT, P1 ;  /* 0x00000005ff007c0c */ /* 0x000fcc000bf25310 */
[----:B------:R-:W2:Y:S08]  /*1660*/  @P0 LDC.64 R4, c[0x0][0xa10] ;  /* 0x00028400ff040b82 */ /* 0x000eb00000000a00 */
[----:B------:R-:W3:Y:S01]  /*1670*/  @P1 LDC.64 R6, c[0x0][0xa30] ;  /* 0x00028c00ff061b82 */ /* 0x000ee20000000a00 */
[----:B--2---:R-:W-:-:S05]  /*1680*/  @P0 IMAD.WIDE R4, R127, 0x4, R4 ;  /* 0x000000047f040825 */ /* 0x004fca00078e0204 */
[----:B------:R-:W2:Y:S04]  /*1690*/  @P0 LDG.E R0, desc[UR42][R4.64] ;  /* 0x0000002a04000981 */ /* 0x000ea8000c1e1900 */
[----:B------:R-:W2:Y:S01]  /*16a0*/  @P0 LDG.E R3, desc[UR42][R4.64+0x4] ;  /* 0x0000042a04030981 */ /* 0x000ea2000c1e1900 */
[----:B---3--:R-:W-:-:S05]  /*16b0*/  @P1 IMAD.WIDE R6, R127, 0x4, R6 ;  /* 0x000000047f061825 */ /* 0x008fca00078e0206 */
[----:B------:R3:W5:Y:S01]  /*16c0*/  @P1 LDG.E R2, desc[UR42][R6.64] ;  /* 0x0000002a06021981 */ /* 0x000762000c1e1900 */
[----:B-1----:R-:W-:Y:S01]  /*16d0*/  ISETP.NE.AND P1, PT, R8, 0x1, PT ;  /* 0x000000010800780c */ /* 0x002fe20003f25270 */
[----:B------:R-:W-:Y:S01]  /*16e0*/  IMAD.SHL.U32 R210, R125, 0x80, RZ ;  /* 0x000000807dd27824 */ /* 0x000fe200078e00ff */
[----:B0-----:R-:W-:Y:S01]  /*16f0*/  ISETP.GE.AND P2, PT, R13, 0x1, PT ;  /* 0x000000010d00780c */ /* 0x001fe20003f46270 */
[----:B------:R-:W-:-:S10]  /*1700*/  IMAD.IADD R10, R32, 0x1, -R11 ;  /* 0x00000001200a7824 */ /* 0x000fd400078e0a0b */
[----:B------:R-:W0:Y:S08]  /*1710*/  @P1 LDC R8, c[0x0][0x44c] ;  /* 0x00011300ff081b82 */ /* 0x000e300000000800 */
[----:B------:R-:W1:Y:S01]  /*1720*/  @P1 LDC R9, c[0x0][0x450] ;  /* 0x00011400ff091b82 */ /* 0x000e620000000800 */
[----:B--2---:R-:W-:Y:S01]  /*1730*/  @P0 IADD3 R47, -R0, R3, RZ ;  /* 0x00000003002f0210 */ /* 0x004fe20007ffe1ff */
[----:B------:R-:W-:-:S04]  /*1740*/  VIADD R3, R210, 0x7f ;  /* 0x0000007fd2037836 */ /* 0x000fc80000000000 */
[----:B------:R-:W-:Y:S02]  /*1750*/  IMAD.IADD R29, R10, 0x1, R47 ;  /* 0x000000010a1d7824 */ /* 0x000fe400078e022f */
[----:B0-----:R-:W-:-:S03]  /*1760*/  @P1 IMAD.HI.U32 R4, R3, R8, RZ ;  /* 0x0000000803041227 */ /* 0x001fc600078e00ff */
[C---:B------:R-:W-:Y:S01]  /*1770*/  IADD3 R204, R29.reuse, 0x1, -R28 ;  /* 0x000000011dcc7810 */ /* 0x040fe20007ffe81c */
[----:B------:R-:W-:Y:S01]  /*1780*/  VIADD R0, R29, 0x5f ;  /* 0x0000005f1d007836 */ /* 0x000fe20000000000 */
[----:B-1----:R-:W-:-:S03]  /*1790*/  @P1 SHF.R.U32.HI R3, RZ, R9, R4 ;  /* 0x00000009ff031219 */ /* 0x002fc60000011604 */
[----:B------:R-:W-:-:S04]  /*17a0*/  IMAD.HI R0, R0, 0x2aaaaaab, RZ ;  /* 0x2aaaaaab00007827 */ /* 0x000fc800078e02ff */
[----:B---3--:R-:W-:Y:S01]  /*17b0*/  IMAD.IADD R7, R204, 0x1, R3 ;  /* 0x00000001cc077824 */ /* 0x008fe200078e0203 */
[----:B------:R-:W-:-:S04]  /*17c0*/  SHF.R.U32.HI R165, RZ, 0x1f, R0 ;  /* 0x0000001fffa57819 */ /* 0x000fc80000011600 */
[----:B------:R-:W-:Y:S01]  /*17d0*/  LEA.HI.SX32 R165, R0, R165, 0x1c ;  /* 0x000000a500a57211 */ /* 0x000fe200078fe2ff */
        /* <DEDUP_REMOVED lines=13> */
.L_x_11866:
[----:B------:R-:W-:-:S13]  /*18b0*/  ISETP.NE.AND P0, PT, R13, 0x1, PT ;  /* 0x000000010d00780c */ /* 0x000fda0003f05270 */
[----:B------:R-:W0:Y:S02]  /*18c0*/  @P0 LDC.64 R4, c[0x0][0x9e8] ;  /* 0x00027a00ff040b82 */ /* 0x000e240000000a00 */
[----:B0-----:R-:W-:-:S05]  /*18d0*/  @P0 IMAD.HI.U32 R4, R3, R4, RZ ;  /* 0x0000000403040227 */ /* 0x001fca00078e00ff */
[----:B------:R-:W-:-:S07]  /*18e0*/  @P0 SHF.R.U32.HI R3, RZ, R5, R4 ;  /* 0x00000005ff030219 */ /* 0x000fce0000011604 */
.L_x_11867:
[----:B------:R-:W-:Y:S05]  /*18f0*/  BSYNC B0 ;  /* 0x0000000000007941 */ /* 0x000fea0003800000 */
.L_x_11865:
[----:B------:R-:W-:-:S05]  /*1900*/  IMAD R3, R3, R13, R13 ;  /* 0x0000000d03037224 */ /* 0x000fca00078e020d */
[----:B------:R-:W-:-:S07]  /*1910*/  VIMNMX R0, R0, R3, PT ;  /* 0x0000000300007248 */ /* 0x000fce0003fe0100 */
.L_x_11864:
        /* <DEDUP_REMOVED lines=20> */
.L_x_11870:
[----:B------:R-:W-:-:S13]  /*1a60*/  ISETP.NE.AND P0, PT, R13, 0x1, PT ;  /* 0x000000010d00780c */ /* 0x000fda0003f05270 */
[----:B------:R-:W0:Y:S02]  /*1a70*/  @P0 LDC.64 R6, c[0x0][0x9e8] ;  /* 0x00027a00ff060b82 */ /* 0x000e240000000a00 */
[----:B0-----:R-:W-:-:S05]  /*1a80*/  @P0 IMAD.HI.U32 R6, R3, R6, RZ ;  /* 0x0000000603060227 */ /* 0x001fca00078e00ff */
[----:B------:R-:W-:-:S07]  /*1a90*/  @P0 SHF.R.U32.HI R3, RZ, R7, R6 ;  /* 0x00000007ff030219 */ /* 0x000fce0000011606 */
.L_x_11871:
[----:B------:R-:W-:Y:S05]  /*1aa0*/  BSYNC B0 ;  /* 0x0000000000007941 */ /* 0x000fea0003800000 */
.L_x_11869:
[----:B------:R-:W-:-:S05]  /*1ab0*/  IMAD R3, R3, R13, RZ ;  /* 0x0000000d03037224 */ /* 0x000fca00078e02ff */
[----:B------:R-:W-:-:S07]  /*1ac0*/  VIMNMX R4, R4, R3, !PT ;  /* 0x0000000304047248 */ /* 0x000fce0007fe0100 */
.L_x_11868:
[----:B------:R-:W-:Y:S01]  /*1ad0*/  IADD3 R0, R0, 0x5f, RZ ;  /* 0x0000005f00007810 */ /* 0x000fe20007ffe0ff */
        /* <DEDUP_REMOVED lines=43> */
.L_x_11874:
[----:B------:R-:W-:Y:S05]  /*1d90*/  BSYNC B6 ;  /* 0x0000000000067941 */ /* 0x000fea0003800000 */
.L_x_11873:
        /* <DEDUP_REMOVED lines=20> */
.L_x_11876:
[----:B------:R-:W-:Y:S05]  /*1ee0*/  BSYNC B6 ;  /* 0x0000000000067941 */ /* 0x000fea0003800000 */
.L_x_11875:
[----:B------:R-:W-:Y:S01]  /*1ef0*/  ULDC.64 UR4, c[0x0][0x9f8] ;  /* 0x00027e0000047ab9 */ /* 0x000fe20000000a00 */
[----:B------:R-:W-:Y:S01]  /*1f00*/  IMAD.MOV.U32 R0, RZ, RZ, R127 ;  /* 0x000000ffff007224 */ /* 0x000fe200078e007f */
[----:B------:R-:W-:Y:S01]  /*1f10*/  ISETP.NE.U32.AND P0, PT, RZ, UR4, PT ;  /* 0x00000004ff007c0c */ /* 0x000fe2000bf05070 */
[----:B------:R-:W-:Y:S01]  /*1f20*/  ULDC UR8, c[0x0][0x320] ;  /* 0x0000c80000087ab9 */ /* 0x000fe20000000800 */
[----:B------:R-:W0:Y:S01]  /*1f30*/  LDC R33, c[0x0][0x3f4] ;  /* 0x0000fd00ff217b82 */ /* 0x000e220000000800 */
[----:B------:R-:W-:Y:S01]  /*1f40*/  SHF.R.S32.HI R3, RZ, 0x1f, R152 ;  /* 0x0000001fff037819 */ /* 0x000fe20000011498 */
[----:B------:R-:W-:Y:S01]  /*1f50*/  ULDC.64 UR6, c[0x0][0x408] ;  /* 0x0001020000067ab9 */ /* 0x000fe20000000a00 */
[----:B------:R-:W-:Y:S01]  /*1f60*/  ISETP.NE.AND.EX P0, PT, RZ, UR5, PT, P0 ;  /* 0x00000005ff007c0c */ /* 0x000fe2000bf05300 */
[----:B------:R-:W1:Y:S01]  /*1f70*/  S2R R34, SR_TID.X ;  /* 0x0000000000227919 */ /* 0x000e620000002100 */
[----:B------:R-:W-:Y:S01]  /*1f80*/  ISETP.GE.AND P1, PT, R18, UR8, PT ;  /* 0x0000000812007c0c */ /* 0x000fe2000bf26270 */
[----:B------:R-:W-:-:S10]  /*1f90*/  ULDC.64 UR4, c[0x0][0x3f8] ;  /* 0x0000fe0000047ab9 */ /* 0x000fd40000000a00 */
[----:B------:R-:W2:Y:S02]  /*1fa0*/  @P0 LDC.64 R4, c[0x0][0x9f8] ;  /* 0x00027e00ff040b82 */ /* 0x000ea40000000a00 */
[----:B--2---:R-:W-:-:S05]  /*1fb0*/  @P0 IMAD.WIDE R4, R127, 0x4, R4 ;  /* 0x000000047f040825 */ /* 0x004fca00078e0204 */
[----:B------:R2:W3:Y:S01]  /*1fc0*/  @P0 LDG.E R0, desc[UR42][R4.64] ;  /* 0x0000002a04000981 */ /* 0x0004e2000c1e1900 */
[----:B------:R-:W-:Y:S01]  /*1fd0*/  SEL R8, RZ, 0xffffffff, P1 ;  /* 0xffffffffff087807 */ /* 0x000fe20000800000 */
[C---:B------:R-:W-:Y:S01]  /*1fe0*/  IMAD R7, R3.reuse, UR4, RZ ;  /* 0x0000000403077c24 */ /* 0x040fe2000f8e02ff */
[----:B------:R-:W-:Y:S01]  /*1ff0*/  ISETP.GE.AND P0, PT, R16, UR8, PT ;  /* 0x0000000810007c0c */ /* 0x000fe2000bf06270 */
[----:B------:R-:W-:Y:S01]  /*2000*/  IMAD R9, R3, UR6, RZ ;  /* 0x0000000603097c24 */ /* 0x000fe2000f8e02ff */
[----:B-1----:R-:W-:Y:S01]  /*2010*/  SHF.R.U32.HI R34, RZ, 0x7, R34 ;  /* 0x00000007ff227819 */ /* 0x002fe20000011622 */
[C---:B------:R-:W-:Y:S01]  /*2020*/  IMAD R11, R152.reuse, UR5, R7 ;  /* 0x00000005980b7c24 */ /* 0x040fe2000f8e0207 */
[--C-:B------:R-:W-:Y:S01]  /*2030*/  SHF.R.S32.HI R23, RZ, 0x1f, R22.reuse ;  /* 0x0000001fff177819 */ /* 0x100fe20000011416 */
[----:B------:R-:W-:Y:S01]  /*2040*/  IMAD R13, R152, UR7, R9 ;  /* 0x00000007980d7c24 */ /* 0x000fe2000f8e0209 */
[----:B------:R-:W-:Y:S01]  /*2050*/  ISETP.NE.AND P6, PT, R34, 0x1, PT ;  /* 0x000000012200780c */ /* 0x000fe20003fc5270 */
[----:B--2---:R-:W-:Y:S01]  /*2060*/  IMAD.SHL.U32 R5, R8, 0x2, RZ ;  /* 0x0000000208057824 */ /* 0x004fe200078e00ff */
[----:B------:R-:W-:Y:S01]  /*2070*/  SEL R4, RZ, 0x1, P0 ;  /* 0x00000001ff047807 */ /* 0x000fe20000000000 */
[----:B------:R-:W-:Y:S01]  /*2080*/  IMAD.WIDE.U32 R6, R152, UR4, R22 ;  /* 0x0000000498067c25 */ /* 0x000fe2000f8e0016 */
[----:B-----5:R-:W-:-:S02]  /*2090*/  SHF.R.S32.HI R48, RZ, 0x1f, R2 ;  /* 0x0000001fff307819 */ /* 0x020fc40000011402 */
[----:B------:R-:W-:Y:S01]  /*20a0*/  LOP3.LUT R10, R5, 0x2, R4, 0xe2, !PT ;  /* 0x00000002050a7812 */ /* 0x000fe200078ee204 */
[----:B------:R-:W-:Y:S01]  /*20b0*/  IMAD.WIDE.U32 R4, R152, UR6, R22 ;  /* 0x0000000698047c25 */ /* 0x000fe2000f8e0016 */
[----:B------:R-:W-:Y:S02]  /*20c0*/  ISETP.GE.AND P0, PT, R166, UR8, PT ;  /* 0x00000008a6007c0c */ /* 0x000fe4000bf06270 */
[----:B------:R-:W-:Y:S01]  /*20d0*/  ISETP.GE.AND P1, PT, R164, UR8, PT ;  /* 0x00000008a4007c0c */ /* 0x000fe2000bf26270 */
[----:B------:R-:W-:Y:S01]  /*20e0*/  IMAD.WIDE.U32 R8, R152, UR4, R16 ;  /* 0x0000000498087c25 */ /* 0x000fe2000f8e0010 */
[----:B------:R-:W-:Y:S02]  /*20f0*/  ISETP.GE.AND P3, PT, R185, UR8, PT ;  /* 0x00000008b9007c0c */ /* 0x000fe4000bf66270 */
[----:B------:R-:W-:Y:S01]  /*2100*/  SEL R12, RZ, 0x8, P1 ;  /* 0x00000008ff0c7807 */ /* 0x000fe20000800000 */
[----:B------:R-:W-:Y:S01]  /*2110*/  IMAD.IADD R7, R7, 0x1, R11 ;  /* 0x0000000107077824 */ /* 0x000fe200078e020b */
[----:B------:R-:W-:Y:S01]  /*2120*/  ISETP.GE.AND P1, PT, R184, UR8, PT ;  /* 0x00000008b8007c0c */ /* 0x000fe2000bf26270 */
[----:B------:R-:W-:Y:S01]  /*2130*/  IMAD.IADD R5, R5, 0x1, R13 ;  /* 0x0000000105057824 */ /* 0x000fe200078e020d */
[----:B------:R-:W-:Y:S01]  /*2140*/  ISETP.GE.AND P2, PT, R167, UR8, PT ;  /* 0x00000008a7007c0c */ /* 0x000fe2000bf46270 */
[----:B------:R-:W-:Y:S01]  /*2150*/  IMAD.IADD R9, R11, 0x1, R9 ;  /* 0x000000010b097824 */ /* 0x000fe200078e0209 */
[----:B------:R-:W-:Y:S01]  /*2160*/  SEL R11, RZ, 0x4, P0 ;  /* 0x00000004ff0b7807 */ /* 0x000fe20000000000 */
[----:B------:R-:W-:Y:S01]  /*2170*/  IMAD R15, R48, UR6, RZ ;  /* 0x00000006300f7c24 */ /* 0x000fe2000f8e02ff */
[----:B------:R-:W-:Y:S01]  /*2180*/  ISETP.GE.AND P0, PT, R186, UR8, PT ;  /* 0x00000008ba007c0c */ /* 0x000fe2000bf06270 */
[----:B------:R-:W-:Y:S01]  /*2190*/  IMAD R13, R48, UR4, RZ ;  /* 0x00000004300d7c24 */ /* 0x000fe2000f8e02ff */
[----:B------:R-:W-:Y:S01]  /*21a0*/  LOP3.LUT R10, R12, R10, R11, 0xfe, !PT ;  /* 0x0000000a0c0a7212 */ /* 0x000fe200078efe0b */
[C---:B------:R-:W-:Y:S01]  /*21b0*/  IMAD R15, R2.reuse, UR7, R15 ;  /* 0x00000007020f7c24 */ /* 0x040fe2000f8e020f */
[----:B------:R-:W-:Y:S01]  /*21c0*/  SEL R50, RZ, 0x7fff80, P2 ;  /* 0x007fff80ff327807 */ /* 0x000fe20001000000 */
[----:B------:R-:W-:Y:S01]  /*21d0*/  IMAD.WIDE.U32 R20, R2, UR6, R4 ;  /* 0x0000000602147c25 */ /* 0x000fe2000f8e0004 */
[----:B------:R-:W-:-:S02]  /*21e0*/  SEL R5, RZ, 0x10, P0 ;  /* 0x00000010ff057807 */ /* 0x000fc40000000000 */
[----:B0-----:R-:W-:Y:S01]  /*21f0*/  ISETP.GE.AND P0, PT, R16, R33, PT ;  /* 0x000000211000720c */ /* 0x001fe20003f06270 */
[C---:B------:R-:W-:Y:S01]  /*2200*/  IMAD R13, R2.reuse, UR5, R13 ;  /* 0x00000005020d7c24 */ /* 0x040fe2000f8e020d */
[----:B------:R-:W-:Y:S01]  /*2210*/  SEL R4, RZ, 0x20, P3 ;  /* 0x00000020ff047807 */ /* 0x000fe20001800000 */
[----:B------:R-:W-:Y:S01]  /*2220*/  IMAD.WIDE.U32 R24, R2, UR4, R6 ;  /* 0x0000000402187c25 */ /* 0x000fe2000f8e0006 */
[----:B------:R-:W-:Y:S02]  /*2230*/  SEL R7, R33, RZ, P0 ;  /* 0x000000ff21077207 */ /* 0x000fe40000000000 */
[----:B------:R-:W-:Y:S01]  /*2240*/  LOP3.LUT R4, R4, R10, R5, 0xfe, !PT ;  /* 0x0000000a04047212 */ /* 0x000fe200078efe05 */
[----:B------:R-:W-:Y:S01]  /*2250*/  IMAD.WIDE.U32 R30, R2, UR4, R8 ;  /* 0x00000004021e7c25 */ /* 0x000fe2000f8e0008 */
[----:B------:R-:W-:Y:S05]  /*2260*/  @!P6 WARPSYNC.ALL ;  /* 0x000000000000e948 */ /* 0x000fea0003800000 */
[----:B------:R-:W-:Y:S01]  /*2270*/  ULDC UR4, c[0x0][0x2f4] ;  /* 0x0000bd0000047ab9 */ /* 0x000fe20000000800 */
[----:B------:R-:W-:Y:S01]  /*2280*/  IADD3 R7, R16, R7, RZ ;  /* 0x0000000710077210 */ /* 0x000fe20007ffe0ff */
[----:B------:R-:W-:Y:S01]  /*2290*/  IMAD.U32 R55, RZ, RZ, UR36 ;  /* 0x00000024ff377e24 */ /* 0x000fe2000f8e00ff */
[----:B------:R-:W-:Y:S01]  /*22a0*/  ISETP.GE.AND P3, PT, R18, UR4, PT ;  /* 0x0000000412007c0c */ /* 0x000fe2000bf66270 */
[----:B------:R-:W-:Y:S01]  /*22b0*/  IMAD.IADD R49, R49, 0x1, R32 ;  /* 0x0000000131317824 */ /* 0x000fe200078e0220 */
[----:B------:R-:W-:Y:S01]  /*22c0*/  SEL R5, RZ, 0x40, P1 ;  /* 0x00000040ff057807 */ /* 0x000fe20000800000 */
[----:B------:R-:W-:Y:S01]  /*22d0*/  IMAD.IADD R53, R200, 0x1, R225 ;  /* 0x00000001c8357824 */ /* 0x000fe200078e02e1 */
[----:B------:R-:W-:Y:S01]  /*22e0*/  SEL R6, RZ, 0xffffffff, P3 ;  /* 0xffffffffff067807 */ /* 0x000fe20001800000 */
[----:B------:R-:W-:Y:S01]  /*22f0*/  IMAD R54, R222, 0x40, R152 ;  /* 0x00000040de367824 */ /* 0x000fe200078e0298 */
[----:B------:R-:W-:Y:S01]  /*2300*/  LOP3.LUT R50, R50, R4, R5, 0xfe, !PT ;  /* 0x0000000432327212 */ /* 0x000fe200078efe05 */
[----:B------:R-:W-:Y:S01]  /*2310*/  IMAD.IADD R56, R21, 0x1, R15 ;  /* 0x0000000115387824 */ /* 0x000fe200078e020f */
[----:B------:R-:W-:Y:S01]  /*2320*/  ISETP.GE.AND P1, PT, R16, UR4, PT ;  /* 0x0000000410007c0c */ /* 0x000fe2000bf26270 */
[----:B------:R-:W-:Y:S01]  /*2330*/  IMAD.SHL.U32 R8, R6, 0x2, RZ ;  /* 0x0000000206087824 */ /* 0x000fe200078e00ff */
[----:B------:R-:W-:Y:S01]  /*2340*/  SHF.R.S32.HI R6, RZ, 0x1f, R7 ;  /* 0x0000001fff067819 */ /* 0x000fe20000011407 */
[----:B------:R-:W-:Y:S01]  /*2350*/  IMAD.IADD R57, R25, 0x1, R13 ;  /* 0x0000000119397824 */ /* 0x000fe200078e020d */
[----:B------:R-:W-:Y:S01]  /*2360*/  PRMT R71, R50, 0x8880, RZ ;  /* 0x0000888032477816 */ /* 0x000fe200000000ff */
[----:B------:R-:W-:Y:S01]  /*2370*/  IMAD.IADD R58, R13, 0x1, R31 ;  /* 0x000000010d3a7824 */ /* 0x000fe200078e021f */
[----:B------:R-:W-:-:S02]  /*2380*/  LEA.HI R6, R6, R7, RZ, 0x3 ;  /* 0x0000000706067211 */ /* 0x000fc400078f18ff */
[----:B------:R-:W-:Y:S02]  /*2390*/  PRMT R71, R71, 0x7710, RZ ;  /* 0x0000771047477816 */ /* 0x000fe400000000ff */
[--C-:B------:R-:W-:Y:S02]  /*23a0*/  LOP3.LUT R4, R201, 0x38, R6.reuse, 0xf8, !PT ;  /* 0x00000038c9047812 */ /* 0x100fe400078ef806 */
[----:B------:R-:W-:Y:S02]  /*23b0*/  LOP3.LUT R5, R202, 0x38, R6, 0xf8, !PT ;  /* 0x00000038ca057812 */ /* 0x000fe400078ef806 */
[----:B------:R-:W-:Y:S02]  /*23c0*/  LOP3.LUT R63, R4, R203, RZ, 0x3c, !PT ;  /* 0x000000cb043f7212 */ /* 0x000fe400078e3cff */
[----:B------:R-:W-:Y:S02]  /*23d0*/  LOP3.LUT R64, R5, R206, RZ, 0x3c, !PT ;  /* 0x000000ce05407212 */ /* 0x000fe400078e3cff */
[----:B------:R-:W-:Y:S01]  /*23e0*/  SEL R51, RZ, 0x1, P1 ;  /* 0x00000001ff337807 */ /* 0x000fe20000800000 */
[----:B------:R-:W-:Y:S01]  /*23f0*/  IMAD.IADD R63, R200, 0x1, R63 ;  /* 0x00000001c83f7824 */ /* 0x000fe200078e023f */
[----:B------:R-:W-:Y:S01]  /*2400*/  LOP3.LUT R61, R6, 0xfffffff8, RZ, 0xc0, !PT ;  /* 0xfffffff8063d7812 */ /* 0x000fe200078ec0ff */
[----:B------:R-:W-:Y:S01]  /*2410*/  IMAD.IADD R64, R207, 0x1, R64 ;  /* 0x00000001cf407824 */ /* 0x000fe200078e0240 */
[----:B------:R-:W-:-:S02]  /*2420*/  LOP3.LUT R65, R71, 0x1, RZ, 0xc0, !PT ;  /* 0x0000000147417812 */ /* 0x000fc400078ec0ff */
[C---:B------:R-:W-:Y:S02]  /*2430*/  LOP3.LUT R66, R71.reuse, 0x2, RZ, 0xc0, !PT ;  /* 0x0000000247427812 */ /* 0x040fe400078ec0ff */
[C---:B------:R-:W-:Y:S02]  /*2440*/  LOP3.LUT R67, R71.reuse, 0x4, RZ, 0xc0, !PT ;  /* 0x0000000447437812 */ /* 0x040fe400078ec0ff */
[C---:B------:R-:W-:Y:S02]  /*2450*/  LOP3.LUT R68, R71.reuse, 0x8, RZ, 0xc0, !PT ;  /* 0x0000000847447812 */ /* 0x040fe400078ec0ff */
[C---:B------:R-:W-:Y:S02]  /*2460*/  LOP3.LUT R69, R71.reuse, 0x10, RZ, 0xc0, !PT ;  /* 0x0000001047457812 */ /* 0x040fe400078ec0ff */
[----:B------:R-:W-:Y:S02]  /*2470*/  LOP3.LUT R70, R71, 0x20, RZ, 0xc0, !PT ;  /* 0x0000002047467812 */ /* 0x000fe400078ec0ff */
[----:B------:R-:W-:-:S02]  /*2480*/  LOP3.LUT R51, R8, 0x2, R51, 0xe2, !PT ;  /* 0x0000000208337812 */ /* 0x000fc400078ee233 */
[----:B------:R-:W-:Y:S02]  /*2490*/  SHF.R.S32.HI R52, RZ, 0x1f, R126 ;  /* 0x0000001fff347819 */ /* 0x000fe4000001147e */
[----:B------:R-:W-:Y:S02]  /*24a0*/  LOP3.LUT R55, R55, 0x1, RZ, 0xfc, !PT ;  /* 0x0000000137377812 */ /* 0x000fe400078efcff */
[----:B------:R-:W-:Y:S02]  /*24b0*/  SHF.R.S32.HI R60, RZ, 0x3, R6 ;  /* 0x00000003ff3c7819 */ /* 0x000fe40000011406 */
[----:B------:R-:W-:Y:S02]  /*24c0*/  SHF.R.S32.HI R62, RZ, 0x1f, R61 ;  /* 0x0000001fff3e7819 */ /* 0x000fe4000001143d */
[----:B------:R-:W-:Y:S02]  /*24d0*/  LOP3.LUT R71, R71, 0x40, RZ, 0xc0, !PT ;  /* 0x0000004047477812 */ /* 0x000fe400078ec0ff */
[----:B---3--:R-:W-:Y:S01]  /*24e0*/  SHF.R.S32.HI R59, RZ, 0x1f, R0 ;  /* 0x0000001fff3b7819 */ /* 0x008fe20000011400 */
[----:B------:R-:W-:Y:S06]  /*24f0*/  @!P6 BAR.SYNC.DEFER_BLOCKING 0x9, 0x100 ;  /* 0x024400000000eb1d */ /* 0x000fec0000010000 */
.L_x_11934:
        /* <DEDUP_REMOVED lines=18> */
[----:B------:R-:W-:Y:S01]  /*2620*/  @!P2 IMAD R7, R0, R7, R4 ;  /* 0x000000070007a224 */ /* 0x000fe200078e0204 */
[----:B------:R-:W-:-:S05]  /*2630*/  @!P2 MOV R4, R9 ;  /* 0x000000090004a202 */ /* 0x000fca0000000f00 */
        /* <DEDUP_REMOVED lines=21> */
[----:B------:R-:W0:Y:S01]  /*2790*/  LDC.64 R10, c[0x0][0x3f8] ;  /* 0x0000fe00ff0a7b82 */ /* 0x000e220000000a00 */
[----:B------:R-:W-:Y:S02]  /*27a0*/  ULDC.U8 UR6, c[0x0][0x410] ;  /* 0x0001040000067ab9 */ /* 0x000fe40000000000 */
[----:B------:R-:W-:Y:S01]  /*27b0*/  IMAD R6, R80, UR4, RZ ;  /* 0x0000000450067c24 */ /* 0x000fe2000f8e02ff */
[----:B------:R-:W-:Y:S01]  /*27c0*/  ISETP.NE.AND P2, PT, RZ, UR6, PT ;  /* 0x00000006ff007c0c */ /* 0x000fe2000bf45270 */
[----:B------:R-:W-:Y:S02]  /*27d0*/  IMAD R82, R45, -0x60, R47 ;  /* 0xffffffa02d527824 */ /* 0x000fe400078e022f */
[----:B------:R-:W-:Y:S01]  /*27e0*/  IMAD R7, R79, UR5, R6 ;  /* 0x000000054f077c24 */ /* 0x000fe2000f8e0206 */
[----:B------:R-:W1:Y:S01]  /*27f0*/  LDC.64 R12, c[0x0][0x408] ;  /* 0x00010200ff0c7b82 */ /* 0x000e620000000a00 */
[----:B------:R-:W-:Y:S01]  /*2800*/  ULDC.64 UR4, c[0x0][0x310] ;  /* 0x0000c40000047ab9 */ /* 0x000fe20000000a00 */
[----:B------:R-:W-:Y:S01]  /*2810*/  VIMNMX R82, R82, 0x60, PT ;  /* 0x0000006052527848 */ /* 0x000fe20003fe0100 */
[----:B------:R-:W-:-:S02]  /*2820*/  IMAD.IADD R5, R5, 0x1, R7 ;  /* 0x0000000105057824 */ /* 0x000fc400078e0207 */
        /* <DEDUP_REMOVED lines=8> */
[----:B------:R-:W-:Y:S01]  /*28b0*/  SHF.R.S32.HI R7, RZ, 0x1f, R45 ;  /* 0x0000001fff077819 */ /* 0x000fe2000001142d */
[----:B------:R-:W-:Y:S01]  /*28c0*/  ULDC.64 UR4, c[0x0][0x2e8] ;  /* 0x0000ba0000047ab9 */ /* 0x000fe20000000a00 */
[----:B0-----:R-:W-:Y:S01]  /*28d0*/  IMAD.WIDE.U32 R14, R45, R10, RZ ;  /* 0x0000000a2d0e7225 */ /* 0x001fe200078e00ff */
[----:B------:R-:W-:-:S03]  /*28e0*/  LEA R83, P3, R4, UR4, 0x1 ;  /* 0x0000000404537c11 */ /* 0x000fc6000f8608ff */
[C---:B------:R-:W-:Y:S02]  /*28f0*/  IMAD R6, R7.reuse, R10, RZ ;  /* 0x0000000a07067224 */ /* 0x040fe400078e02ff */
[-C--:B-1----:R-:W-:Y:S02]  /*2900*/  IMAD R8, R7, R12.reuse, RZ ;  /* 0x0000000c07087224 */ /* 0x082fe400078e02ff */
[----:B------:R-:W-:Y:S02]  /*2910*/  IMAD.IADD R5, R5, 0x1, R9 ;  /* 0x0000000105057824 */ /* 0x000fe400078e0209 */
[----:B------:R-:W-:-:S03]  /*2920*/  IMAD.WIDE.U32 R74, R45, R12, RZ ;  /* 0x0000000c2d4a7225 */ /* 0x000fc600078e00ff */
[----:B------:R-:W-:Y:S01]  /*2930*/  LEA.HI.X R84, R4, UR5, R5, 0x1, P3 ;  /* 0x0000000504547c11 */ /* 0x000fe200098f0c05 */
[C---:B------:R-:W-:Y:S02]  /*2940*/  IMAD R7, R45.reuse, R11, R6 ;  /* 0x0000000b2d077224 */ /* 0x040fe400078e0206 */
[----:B------:R-:W-:Y:S02]  /*2950*/  IMAD R9, R45, R13, R8 ;  /* 0x0000000d2d097224 */ /* 0x000fe400078e0208 */
        /* <DEDUP_REMOVED lines=11> */
[----:B------:R-:W-:Y:S01]  /*2a10*/  IMAD.MOV.U32 R4, RZ, RZ, R24 ;  /* 0x000000ffff047224 */ /* 0x000fe200078e0018 */
[----:B------:R-:W-:Y:S01]  /*2a20*/  ULDC.64 UR4, c[0x0][0x3e8] ;  /* 0x0000fa0000047ab9 */ /* 0x000fe20000000a00 */
[----:B------:R-:W-:Y:S01]  /*2a30*/  IMAD.MOV.U32 R5, RZ, RZ, R57 ;  /* 0x000000ffff057224 */ /* 0x000fe200078e0039 */
[----:B------:R-:W-:Y:S01]  /*2a40*/  ULDC.64 UR6, c[0x0][0x400] ;  /* 0x0001000000067ab9 */ /* 0x000fe20000000a00 */
[----:B------:R-:W-:Y:S01]  /*2a50*/  IMAD R35, R87, 0x60, RZ ;  /* 0x0000006057237824 */ /* 0x000fe200078e02ff */
[----:B------:R-:W-:Y:S01]  /*2a60*/  CS2R R42, SRZ ;  /* 0x00000000002a7805 */ /* 0x000fe2000001ff00 */
[----:B------:R-:W-:Y:S01]  /*2a70*/  IMAD.WIDE.U32 R6, R14, 0x60, R4 ;  /* 0x000000600e067825 */ /* 0x000fe200078e0004 */
[----:B------:R-:W-:Y:S02]  /*2a80*/  MOV R5, R56 ;  /* 0x0000003800057202 */ /* 0x000fe40000000f00 */
[----:B------:R-:W-:Y:S01]  /*2a90*/  CS2R R76, SRZ ;  /* 0x00000000004c7805 */ /* 0x000fe2000001ff00 */
[----:B------:R-:W-:-:S02]  /*2aa0*/  IMAD.MOV.U32 R4, RZ, RZ, R20 ;  /* 0x000000ffff047224 */ /* 0x000fc400078e0014 */
[----:B------:R-:W-:Y:S02]  /*2ab0*/  IMAD R37, R72, 0x60, RZ ;  /* 0x0000006048257824 */ /* 0x000fe400078e02ff */
[----:B------:R-:W-:Y:S01]  /*2ac0*/  IMAD.WIDE.U32 R32, R74, 0x60, R4 ;  /* 0x000000604a207825 */ /* 0x000fe200078e0004 */
[----:B------:R-:W-:-:S03]  /*2ad0*/  LEA R4, P3, R6, UR4, 0x1 ;  /* 0x0000000406047c11 */ /* 0x000fc6000f8608ff */
[----:B------:R-:W-:Y:S02]  /*2ae0*/  IMAD.IADD R5, R7, 0x1, R35 ;  /* 0x0000000107057824 */ /* 0x000fe400078e0223 */
[----:B------:R-:W-:-:S03]  /*2af0*/  IMAD.IADD R7, R33, 0x1, R37 ;  /* 0x0000000121077824 */ /* 0x000fc600078e0225 */
        /* <DEDUP_REMOVED lines=11> */
.L_x_11881:
[----:B------:R-:W-:Y:S05]  /*2bb0*/  BSYNC B1 ;  /* 0x0000000000017941 */ /* 0x000fea0003800000 */
.L_x_11880:
[----:B------:R-:W-:Y:S01]  /*2bc0*/  ISETP.GE.AND P4, PT, R187, R82, PT ;  /* 0x00000052bb00720c */ /* 0x000fe20003f86270 */
[----:B------:R-:W-:Y:S01]  /*2bd0*/  BSSY B1, `(.L_x_11882) ;  /* 0x0000023000017945 */ /* 0x000fe20003800000 */
[----:B------:R-:W-:Y:S02]  /*2be0*/  CS2R R34, SRZ ;  /* 0x0000000000227805 */ /* 0x000fe4000001ff00 */
[----:B------:R-:W-:Y:S01]  /*2bf0*/  CS2R R32, SRZ ;  /* 0x0000000000207805 */ /* 0x000fe2000001ff00 */
[----:B-----5:R-:W-:Y:S01]  /*2c00*/  IMAD.MOV.U32 R89, RZ, RZ, R38 ;  /* 0x000000ffff597224 */ /* 0x020fe200078e0026 */
[----:B------:R-:W-:Y:S01]  /*2c10*/  CS2R R36, SRZ ;  /* 0x0000000000247805 */ /* 0x000fe2000001ff00 */
[----:B------:R-:W-:-:S06]  /*2c20*/  IMAD.MOV.U32 R90, RZ, RZ, R39 ;  /* 0x000000ffff5a7224 */ /* 0x000fcc00078e0027 */
[----:B------:R-:W-:Y:S05]  /*2c30*/  @P4 BRA `(.L_x_11883) ;  /* 0x0000000000704947 */ /* 0x000fea0003800000 */
[C---:B0-----:R-:W-:Y:S01]  /*2c40*/  SHF.L.U64.HI R5, R10.reuse, 0x6, R11 ;  /* 0x000000060a057819 */ /* 0x041fe2000001020b */
[----:B------:R-:W-:Y:S01]  /*2c50*/  IMAD.SHL.U32 R4, R10, 0x40, RZ ;  /* 0x000000400a047824 */ /* 0x000fe200078e00ff */
[----:B------:R-:W-:Y:S01]  /*2c60*/  ULDC.64 UR4, c[0x0][0x3e8] ;  /* 0x0000fa0000047ab9 */ /* 0x000fe20000000a00 */
[----:B------:R-:W-:Y:S01]  /*2c70*/  IMAD R9, R87, 0x60, RZ ;  /* 0x0000006057097824 */ /* 0x000fe200078e02ff */
[----:B------:R-:W-:Y:S01]  /*2c80*/  CS2R R34, SRZ ;  /* 0x0000000000227805 */ /* 0x000fe2000001ff00 */
[----:B------:R-:W-:Y:S01]  /*2c90*/  IMAD.WIDE.U32 R4, R14, 0x60, R4 ;  /* 0x000000600e047825 */ /* 0x000fe200078e0004 */
[----:B------:R-:W-:-:S03]  /*2ca0*/  CS2R R36, SRZ ;  /* 0x0000000000247805 */ /* 0x000fc6000001ff00 */
[----:B------:R-:W-:Y:S01]  /*2cb0*/  IMAD R11, R72, 0x60, RZ ;  /* 0x00000060480b7824 */ /* 0x000fe200078e02ff */
[----:B------:R-:W-:Y:S01]  /*2cc0*/  IADD3 R6, P3, R24, R4, RZ ;  /* 0x0000000418067210 */ /* 0x000fe20007f7e0ff */
[----:B------:R-:W-:-:S03]  /*2cd0*/  IMAD.SHL.U32 R4, R12, 0x40, RZ ;  /* 0x000000400c047824 */ /* 0x000fc600078e00ff */
[----:B------:R-:W-:Y:S02]  /*2ce0*/  IADD3.X R9, R57, R9, R5, P3, !PT ;  /* 0x0000000939097210 */ /* 0x000fe40001ffe405 */
[----:B------:R-:W-:-:S03]  /*2cf0*/  SHF.L.U64.HI R5, R12, 0x6, R13 ;  /* 0x000000060c057819 */ /* 0x000fc6000001020d */
[----:B------:R-:W-:-:S03]  /*2d00*/  IMAD.WIDE.U32 R4, R74, 0x60, R4 ;  /* 0x000000604a047825 */ /* 0x000fc600078e0004 */
[----:B------:R-:W-:-:S04]  /*2d10*/  IADD3 R7, P3, R20, R4, RZ ;  /* 0x0000000414077210 */ /* 0x000fc80007f7e0ff */
[----:B------:R-:W-:Y:S02]  /*2d20*/  IADD3.X R8, R56, R11, R5, P3, !PT ;  /* 0x0000000b38087210 */ /* 0x000fe40001ffe405 */
        /* <DEDUP_REMOVED lines=13> */
.L_x_11883:
[----:B------:R-:W-:Y:S05]  /*2e00*/  BSYNC B1 ;  /* 0x0000000000017941 */ /* 0x000fea0003800000 */
.L_x_11882:
[----:B01----:R-:W-:Y:S01]  /*2e10*/  IMAD.MOV.U32 R4, RZ, RZ, R42 ;  /* 0x000000ffff047224 */ /* 0x003fe200078e002a */
[----:B------:R-:W-:Y:S01]  /*2e20*/  ISETP.NE.AND P3, PT, R55, 0x3, PT ;  /* 0x000000033700780c */ /* 0x000fe20003f65270 */
[----:B------:R-:W-:Y:S01]  /*2e30*/  IMAD.MOV.U32 R5, RZ, RZ, R43 ;  /* 0x000000ffff057224 */ /* 0x000fe200078e002b */
[----:B------:R-:W-:Y:S01]  /*2e40*/  PRMT R92, R90, 0x5410, R89 ;  /* 0x000054105a5c7816 */ /* 0x000fe20000000059 */
[----:B------:R-:W-:Y:S02]  /*2e50*/  IMAD.MOV.U32 R6, RZ, RZ, R76 ;  /* 0x000000ffff067224 */ /* 0x000fe400078e004c */
[----:B------:R-:W-:Y:S01]  /*2e60*/  IMAD.MOV.U32 R7, RZ, RZ, R77 ;  /* 0x000000ffff077224 */ /* 0x000fe200078e004d */
[----:B------:R-:W-:Y:S01]  /*2e70*/  PRMT R98, R4, 0x5410, R5 ;  /* 0x0000541004627816 */ /* 0x000fe20000000005 */
[----:B------:R-:W-:Y:S02]  /*2e80*/  IMAD.MOV.U32 R4, RZ, RZ, R40 ;  /* 0x000000ffff047224 */ /* 0x000fe400078e0028 */
[----:B------:R-:W-:Y:S01]  /*2e90*/  IMAD.MOV.U32 R5, RZ, RZ, R41 ;  /* 0x000000ffff057224 */ /* 0x000fe200078e0029 */
[----:B------:R-:W-:Y:S01]  /*2ea0*/  PRMT R99, R6, 0x5410, R7 ;  /* 0x0000541006637816 */ /* 0x000fe20000000007 */
[----:B-----5:R-:W-:-:S02]  /*2eb0*/  IMAD.MOV.U32 R6, RZ, RZ, R34 ;  /* 0x000000ffff067224 */ /* 0x020fc400078e0022 */
[----:B------:R-:W-:Y:S01]  /*2ec0*/  IMAD.MOV.U32 R7, RZ, RZ, R35 ;  /* 0x000000ffff077224 */ /* 0x000fe200078e0023 */
[----:B------:R-:W-:Y:S01]  /*2ed0*/  PRMT R93, R4, 0x5410, R5 ;  /* 0x00005410045d7816 */ /* 0x000fe20000000005 */
[----:B------:R-:W-:Y:S01]  /*2ee0*/  IMAD.MOV.U32 R4, RZ, RZ, R8 ;  /* 0x000000ffff047224 */ /* 0x000fe200078e0008 */
[----:B------:R-:W-:Y:S02]  /*2ef0*/  MOV R5, R9 ;  /* 0x0000000900057202 */ /* 0x000fe40000000f00 */
[----:B------:R-:W-:Y:S01]  /*2f00*/  PRMT R90, R6, 0x5410, R7 ;  /* 0x00005410065a7816 */ /* 0x000fe20000000007 */
[----:B------:R-:W-:Y:S01]  /*2f10*/  IMAD.MOV.U32 R6, RZ, RZ, R36 ;  /* 0x000000ffff067224 */ /* 0x000fe200078e0024 */
[----:B------:R-:W-:Y:S01]  /*2f20*/  PRMT R74, R4, 0x5410, R5 ;  /* 0x00005410044a7816 */ /* 0x000fe20000000005 */
[----:B------:R-:W-:Y:S02]  /*2f30*/  IMAD.MOV.U32 R4, RZ, RZ, R32 ;  /* 0x000000ffff047224 */ /* 0x000fe400078e0020 */
[----:B------:R-:W-:-:S02]  /*2f40*/  IMAD.MOV.U32 R5, RZ, RZ, R33 ;  /* 0x000000ffff057224 */ /* 0x000fc400078e0021 */
[----:B------:R-:W-:-:S03]  /*2f50*/  IMAD.MOV.U32 R7, RZ, RZ, R37 ;  /* 0x000000ffff077224 */ /* 0x000fc600078e0025 */
[----:B------:R-:W-:Y:S02]  /*2f60*/  PRMT R89, R4, 0x5410, R5 ;  /* 0x0000541004597816 */ /* 0x000fe40000000005 */
[----:B------:R-:W-:Y:S01]  /*2f70*/  PRMT R91, R6, 0x5410, R7 ;  /* 0x00005410065b7816 */ /* 0x000fe20000000007 */
[----:B------:R-:W-:Y:S06]  /*2f80*/  @!P3 BRA `(.L_x_11884) ;  /* 0x000000000004b947 */ /* 0x000fec0003800000 */
[----:B------:R-:W-:Y:S01]  /*2f90*/  BPT.TRAP 0x1 ;  /* 0x000000040000795c */ /* 0x000fe20000300000 */
.L_x_11884:
[----:B------:R-:W-:Y:S01]  /*2fa0*/  IMAD R72, R19, 0x8, R148 ;  /* 0x0000000813487824 */ /* 0x000fe200078e0294 */
[----:B------:R-:W-:Y:S01]  /*2fb0*/  SHF.L.U32 R87, R154, 0x1f, RZ ;  /* 0x0000001f9a577819 */ /* 0x000fe200000006ff */
[----:B------:R-:W-:Y:S03]  /*2fc0*/  BSSY B1, `(.L_x_11885) ;  /* 0x0000003000017945 */ /* 0x000fe60003800000 */
[----:B------:R-:W0:Y:S02]  /*2fd0*/  SYNCS.PHASECHK.TRANS64.TRYWAIT P5, [R72+URZ+0x22890], R87 ;  /* 0x02289057480075a7 */ /* 0x000e2400080a017f */
[----:B0-----:R-:W-:Y:S05]  /*2fe0*/  @!P5 BRA `(.L_x_11886) ;  /* 0x0000026000c8d947 */ /* 0x001fea0003800000 */
.L_x_12229:
[----:B------:R-:W-:Y:S05]  /*2ff0*/  BSYNC B1 ;  /* 0x0000000000017941 */ /* 0x000fea0003800000 */
.L_x_11885:
[----:B------:R-:W-:-:S03]  /*3000*/  UMOV UR4, 0xffffffff ;  /* 0xffffffff00047882 */ /* 0x000fc60000000000 */
[----:B------:R-:W-:Y:S05]  /*3010*/  BRA.DIV UR4, `(.L_x_11887) ;  /* 0x0000026204d07947 */ /* 0x000fea000b800000 */
[----:B------:R1:W2:Y:S04]  /*3020*/  SHFL.IDX PT, R75, R84, RZ, 0x1c1f ;  /* 0x001c1fff544b7589 */ /* 0x0002a800000e0000 */
[----:B------:R1:W3:Y:S02]  /*3030*/  SHFL.IDX PT, R14, R83, RZ, 0x1c1f ;  /* 0x001c1fff530e7589 */ /* 0x0002e400000e0000 */
.L_x_12233:
        /* <DEDUP_REMOVED lines=51> */
.L_x_11893:
[----:B------:R-:W-:Y:S05]  /*3370*/  BSYNC B3 ;  /* 0x0000000000037941 */ /* 0x000fea0003800000 */
.L_x_11892:
[----:B0-----:R4:W-:Y:S02]  /*3380*/  ST.E.128 desc[UR42][R10.64], R4 ;  /* 0x000000040a007985 */ /* 0x0019e4000c101d2a */
.L_x_11891:
[----:B------:R-:W-:Y:S05]  /*3390*/  BSYNC B2 ;  /* 0x0000000000027941 */ /* 0x000fea0003800000 */
.L_x_11890:
[----:B------:R-:W-:-:S13]  /*33a0*/  LOP3.LUT P2, RZ, R51, 0x2, RZ, 0xc0, !PT ;  /* 0x0000000233ff7812 */ /* 0x000fda000784c0ff */
[----:B------:R-:W-:Y:S05]  /*33b0*/  @!P2 BRA `(.L_x_11889) ;  /* 0x0000000000c4a947 */ /* 0x000fea0003800000 */
[----:B----4-:R4:W0:Y:S01]  /*33c0*/  LDS.128 R4, [R86] ;  /* 0x0000000056047984 */ /* 0x0108220000000c00 */
[C---:B---3--:R-:W-:Y:S01]  /*33d0*/  LEA R10, P2, R18.reuse, R14, 0x1 ;  /* 0x0000000e120a7211 */ /* 0x048fe200078408ff */
[----:B------:R-:W-:Y:S03]  /*33e0*/  BSSY B2, `(.L_x_11894) ;  /* 0x000002d000027945 */ /* 0x000fe60003800000 */
[----:B--2---:R-:W-:Y:S02]  /*33f0*/  LEA.HI.X R11, R18, R75, R153, 0x1, P2 ;  /* 0x0000004b120b7211 */ /* 0x004fe400010f0c99 */
[----:B------:R-:W-:-:S13]  /*3400*/  ISETP.GE.AND P2, PT, R155, R85, PT ;  /* 0x000000559b00720c */ /* 0x000fda0003f46270 */
[----:B----4-:R-:W-:Y:S05]  /*3410*/  @P2 BRA `(.L_x_11895) ;  /* 0x0000000000a42947 */ /* 0x010fea0003800000 */
[----:B------:R-:W-:Y:S01]  /*3420*/  SHF.R.U64 R15, R40, 0x10, R41 ;  /* 0x00000010280f7819 */ /* 0x000fe20000001229 */
[----:B0-----:R-:W-:Y:S01]  /*3430*/  IMAD.MOV.U32 R12, RZ, RZ, R6 ;  /* 0x000000ffff0c7224 */ /* 0x001fe200078e0006 */
[----:B------:R-:W-:Y:S01]  /*3440*/  SHF.R.U64 R14, R38, 0x10, R39 ;  /* 0x00000010260e7819 */ /* 0x000fe20000001227 */
[----:B------:R-:W-:Y:S01]  /*3450*/  HADD2.F32 R6, -RZ, R5.H1_H1 ;  /* 0x30000005ff067230 */ /* 0x000fe20000004100 */
[----:B------:R-:W-:Y:S01]  /*3460*/  SHF.R.U32.HI R40, RZ, 0x10, R41 ;  /* 0x00000010ff287819 */ /* 0x000fe20000011629 */
[----:B------:R-:W-:Y:S01]  /*3470*/  HADD2.F32 R15, -RZ, R15.H0_H0 ;  /* 0x2000000fff0f7230 */ /* 0x000fe20000004100 */
[----:B------:R-:W-:Y:S01]  /*3480*/  SHF.R.U32.HI R38, RZ, 0x10, R39 ;  /* 0x00000010ff267819 */ /* 0x000fe20000011627 */
[----:B------:R-:W-:Y:S02]  /*3490*/  HADD2.F32 R5, -RZ, R5.H0_H0 ;  /* 0x20000005ff057230 */ /* 0x000fe40000004100 */
[----:B------:R-:W-:Y:S02]  /*34a0*/  HADD2.F32 R14, -RZ, R14.H0_H0 ;  /* 0x2000000eff0e7230 */ /* 0x000fe40000004100 */
[----:B------:R-:W-:Y:S01]  /*34b0*/  FMUL.FTZ R42, R6, R15 ;  /* 0x0000000f062a7220 */ /* 0x000fe20000410000 */
[----:B------:R-:W-:-:S02]  /*34c0*/  HADD2.F32 R40, -RZ, R40.H0_H0 ;  /* 0x20000028ff287230 */ /* 0x000fc40000004100 */
[C---:B------:R-:W-:Y:S01]  /*34d0*/  FMUL.FTZ R15, R5.reuse, R15 ;  /* 0x0000000f050f7220 */ /* 0x040fe20000410000 */
[--C-:B------:R-:W-:Y:S02]  /*34e0*/  HADD2.F32 R13, -RZ, R7.reuse.H1_H1 ;  /* 0x30000007ff0d7230 */ /* 0x100fe40000004100 */
[-C--:B------:R-:W-:Y:S01]  /*34f0*/  FFMA.FTZ R42, R5, R14.reuse, -R42 ;  /* 0x0000000e052a7223 */ /* 0x080fe2000001082a */
[----:B------:R-:W-:Y:S02]  /*3500*/  HADD2.F32 R7, -RZ, R7.H0_H0 ;  /* 0x20000007ff077230 */ /* 0x000fe40000004100 */
[----:B------:R-:W-:Y:S01]  /*3510*/  FFMA.FTZ R39, R6, R14, R15 ;  /* 0x0000000e06277223 */ /* 0x000fe2000001000f */
[----:B------:R-:W-:Y:S02]  /*3520*/  HADD2.F32 R38, -RZ, R38.H0_H0 ;  /* 0x20000026ff267230 */ /* 0x000fe40000004100 */
[----:B------:R-:W-:Y:S01]  /*3530*/  FMUL.FTZ R76, R13, R40 ;  /* 0x000000280d4c7220 */ /* 0x000fe20000410000 */
[----:B------:R-:W-:-:S02]  /*3540*/  HADD2.F32 R14, -RZ, R93.H0_H0 ;  /* 0x2000005dff0e7230 */ /* 0x000fc40000004100 */
[C---:B------:R-:W-:Y:S01]  /*3550*/  FMUL.FTZ R40, R7.reuse, R40 ;  /* 0x0000002807287220 */ /* 0x040fe20000410000 */
[----:B------:R-:W-:Y:S02]  /*3560*/  HADD2.F32 R93, -RZ, R93.H1_H1 ;  /* 0x3000005dff5d7230 */ /* 0x000fe40000004100 */
[-C--:B------:R-:W-:Y:S01]  /*3570*/  FFMA.FTZ R76, R7, R38.reuse, -R76 ;  /* 0x00000026074c7223 */ /* 0x080fe2000001084c */
[----:B------:R-:W-:Y:S02]  /*3580*/  HADD2.F32 R5, -RZ, R4.H1_H1 ;  /* 0x30000004ff057230 */ /* 0x000fe40000004100 */
[----:B------:R-:W-:Y:S01]  /*3590*/  FFMA.FTZ R43, R13, R38, R40 ;  /* 0x000000260d2b7223 */ /* 0x000fe20000010028 */
[----:B------:R-:W-:Y:S02]  /*35a0*/  HADD2.F32 R6, -RZ, R12.H1_H1 ;  /* 0x3000000cff067230 */ /* 0x000fe40000004100 */
[----:B------:R-:W-:Y:S02]  /*35b0*/  HADD2.F32 R4, -RZ, R4.H0_H0 ;  /* 0x20000004ff047230 */ /* 0x000fe40000004100 */
[----:B------:R-:W-:Y:S01]  /*35c0*/  FMUL.FTZ R15, R5, R14 ;  /* 0x0000000e050f7220 */ /* 0x000fe20000410000 */
[----:B------:R-:W-:-:S02]  /*35d0*/  HADD2.F32 R12, -RZ, R12.H0_H0 ;  /* 0x2000000cff0c7230 */ /* 0x000fc40000004100 */
[-C--:B------:R-:W-:Y:S01]  /*35e0*/  FMUL.FTZ R41, R6, R93.reuse ;  /* 0x0000005d06297220 */ /* 0x080fe20000410000 */
        /* <DEDUP_REMOVED lines=12> */
.L_x_11895:
[----:B------:R-:W-:Y:S05]  /*36b0*/  BSYNC B2 ;  /* 0x0000000000027941 */ /* 0x000fea0003800000 */
.L_x_11894:
[----:B0-----:R0:W-:Y:S02]  /*36c0*/  ST.E.128 desc[UR42][R10.64], R4 ;  /* 0x000000040a007985 */ /* 0x0011e4000c101d2a */
.L_x_11889:
[----:B------:R-:W-:Y:S05]  /*36d0*/  BSYNC B1 ;  /* 0x0000000000017941 */ /* 0x000fea0003800000 */
.L_x_11888:
[----:B------:R-:W-:-:S03]  /*36e0*/  UMOV UR4, 0xffffffff ;  /* 0xffffffff00047882 */ /* 0x000fc60000000000 */
[----:B------:R-:W-:Y:S05]  /*36f0*/  BRA.DIV UR4, `(.L_x_11896) ;  /* 0x0000025e04607947 */ /* 0x000fea000b800000 */
[----:B------:R0:W0:Y:S04]  /*3700*/  SHFL.IDX PT, R39, R84, 0x1, 0x1c1f ;  /* 0x003c1f0054277f89 */ /* 0x00002800000e0000 */
[----:B---3--:R3:W0:Y:S02]  /*3710*/  SHFL.IDX PT, R14, R83, 0x1, 0x1c1f ;  /* 0x003c1f00530e7f89 */ /* 0x00862400000e0000 */
.L_x_12237:
[----:B------:R-:W-:Y:S05]  /*3720*/  @P4 BRA `(.L_x_11897) ;  /* 0x00000020001c4947 */ /* 0x000fea0003800000 */
[----:B------:R-:W-:Y:S04]  /*3730*/  BSSY B1, `(.L_x_11898) ;  /* 0x0000033000017945 */ /* 0x000fe80003800000 */
[----:B------:R-:W-:Y:S05]  /*3740*/  @P1 BRA `(.L_x_11899) ;  /* 0x0000000000c41947 */ /* 0x000fea0003800000 */
[----:B0---4-:R0:W4:Y:S01]  /*3750*/  LDS.128 R4, [R88+0x2000] ;  /* 0x0020000058047984 */ /* 0x0111220000000c00 */
[C---:B------:R-:W-:Y:S01]  /*3760*/  LEA R10, P2, R16.reuse, R14, 0x1 ;  /* 0x0000000e100a7211 */ /* 0x040fe200078408ff */
[----:B------:R-:W-:Y:S03]  /*3770*/  BSSY B2, `(.L_x_11900) ;  /* 0x000002d000027945 */ /* 0x000fe60003800000 */
[----:B------:R-:W-:Y:S02]  /*3780*/  LEA.HI.X R11, R16, R39, R17, 0x1, P2 ;  /* 0x00000027100b7211 */ /* 0x000fe400010f0c11 */
[----:B------:R-:W-:-:S13]  /*3790*/  ISETP.GE.AND P2, PT, R22, R85, PT ;  /* 0x000000551600720c */ /* 0x000fda0003f46270 */
[----:B0-----:R-:W-:Y:S05]  /*37a0*/  @P2 BRA `(.L_x_11901) ;  /* 0x0000000000a42947 */ /* 0x001fea0003800000 */
[--C-:B------:R-:W-:Y:S01]  /*37b0*/  SHF.R.U64 R15, R34, 0x10, R35.reuse ;  /* 0x00000010220f7819 */ /* 0x100fe20000001223 */
[----:B----4-:R-:W-:Y:S01]  /*37c0*/  IMAD.MOV.U32 R12, RZ, RZ, R6 ;  /* 0x000000ffff0c7224 */ /* 0x010fe200078e0006 */
        /* <DEDUP_REMOVED lines=39> */
.L_x_11901:
[----:B------:R-:W-:Y:S05]  /*3a40*/  BSYNC B2 ;  /* 0x0000000000027941 */ /* 0x000fea0003800000 */
.L_x_11900:
[----:B----4-:R0:W-:Y:S02]  /*3a50*/  ST.E.128 desc[UR42][R10.64], R4 ;  /* 0x000000040a007985 */ /* 0x0101e4000c101d2a */
.L_x_11899:
[----:B------:R-:W-:Y:S05]  /*3a60*/  BSYNC B1 ;  /* 0x0000000000017941 */ /* 0x000fea0003800000 */
.L_x_11898:
[----:B------:R-:W-:-:S13]  /*3a70*/  LOP3.LUT P2, RZ, R51, 0x2, RZ, 0xc0, !PT ;  /* 0x0000000233ff7812 */ /* 0x000fda000784c0ff */
[----:B------:R-:W-:Y:S05]  /*3a80*/  @!P2 BRA `(.L_x_11897) ;  /* 0x0000001c0044a947 */ /* 0x000fea0003800000 */
[----:B0---4-:R0:W4:Y:S01]  /*3a90*/  LDS.128 R4, [R86+0x2000] ;  /* 0x0020000056047984 */ /* 0x0111220000000c00 */
[C---:B------:R-:W-:Y:S01]  /*3aa0*/  LEA R14, P2, R18.reuse, R14, 0x1 ;  /* 0x0000000e120e7211 */ /* 0x040fe200078408ff */
[----:B------:R-:W-:Y:S03]  /*3ab0*/  BSSY B1, `(.L_x_11902) ;  /* 0x000002d000017945 */ /* 0x000fe60003800000 */
[----:B------:R-:W-:Y:S02]  /*3ac0*/  LEA.HI.X R15, R18, R39, R153, 0x1, P2 ;  /* 0x00000027120f7211 */ /* 0x000fe400010f0c99 */
[----:B------:R-:W-:-:S13]  /*3ad0*/  ISETP.GE.AND P2, PT, R155, R85, PT ;  /* 0x000000559b00720c */ /* 0x000fda0003f46270 */
[----:B0-----:R-:W-:Y:S05]  /*3ae0*/  @P2 BRA `(.L_x_11903) ;  /* 0x0000000000a42947 */ /* 0x001fea0003800000 */
[----:B------:R-:W-:Y:S02]  /*3af0*/  SHF.R.U64 R11, R32, 0x10, R33 ;  /* 0x00000010200b7819 */ /* 0x000fe40000001221 */
[----:B------:R-:W-:Y:S01]  /*3b00*/  SHF.R.U64 R10, R8, 0x10, R9 ;  /* 0x00000010080a7819 */ /* 0x000fe20000001209 */
[----:B----4-:R-:W-:Y:S01]  /*3b10*/  IMAD.MOV.U32 R8, RZ, RZ, R6 ;  /* 0x000000ffff087224 */ /* 0x010fe200078e0006 */
        /* <DEDUP_REMOVED lines=38> */
.L_x_11903:
[----:B------:R-:W-:Y:S05]  /*3d80*/  BSYNC B1 ;  /* 0x0000000000017941 */ /* 0x000fea0003800000 */
.L_x_11902:
[----:B----4-:R0:W-:Y:S01]  /*3d90*/  ST.E.128 desc[UR42][R14.64], R4 ;  /* 0x000000040e007985 */ /* 0x0101e2000c101d2a */
[----:B------:R-:W-:Y:S05]  /*3da0*/  BRA `(.L_x_11897) ;  /* 0x00000018007c7947 */ /* 0x000fea0003800000 */
.L_x_11879:
[-C--:B------:R-:W-:Y:S01]  /*3db0*/  ISETP.GE.AND P2, PT, R152, R82.reuse, PT ;  /* 0x000000529800720c */ /* 0x080fe20003f46270 */
[----:B------:R-:W-:Y:S01]  /*3dc0*/  BSSY B1, `(.L_x_11904) ;  /* 0x0000026000017945 */ /* 0x000fe20003800000 */
[----:B------:R-:W-:Y:S02]  /*3dd0*/  ISETP.GE.AND P3, PT, R187, R82, PT ;  /* 0x00000052bb00720c */ /* 0x000fe40003f66270 */
[----:B------:R-:W-:Y:S02]  /*3de0*/  CS2R R34, SRZ ;  /* 0x0000000000227805 */ /* 0x000fe4000001ff00 */
[CC--:B------:R-:W-:Y:S02]  /*3df0*/  ISETP.GE.OR P2, PT, R16.reuse, R85.reuse, P2 ;  /* 0x000000551000720c */ /* 0x0c0fe40001746670 */
[----:B------:R-:W-:Y:S02]  /*3e00*/  CS2R R6, SRZ ;  /* 0x0000000000067805 */ /* 0x000fe4000001ff00 */
[----:B------:R-:W-:-:S02]  /*3e10*/  ISETP.GE.OR P3, PT, R16, R85, P3 ;  /* 0x000000551000720c */ /* 0x000fc40001f66670 */
[----:B------:R-:W-:Y:S02]  /*3e20*/  CS2R R4, SRZ ;  /* 0x0000000000047805 */ /* 0x000fe4000001ff00 */
[----:B------:R-:W-:Y:S02]  /*3e30*/  CS2R R38, SRZ ;  /* 0x0000000000267805 */ /* 0x000fe4000001ff00 */
[----:B------:R-:W-:Y:S02]  /*3e40*/  CS2R R32, SRZ ;  /* 0x0000000000207805 */ /* 0x000fe4000001ff00 */
[----:B------:R-:W-:Y:S02]  /*3e50*/  CS2R R42, SRZ ;  /* 0x00000000002a7805 */ /* 0x000fe4000001ff00 */
[----:B------:R-:W-:Y:S01]  /*3e60*/  CS2R R36, SRZ ;  /* 0x0000000000247805 */ /* 0x000fe2000001ff00 */
[----:B------:R-:W-:Y:S06]  /*3e70*/  @P2 BRA `(.L_x_11905) ;  /* 0x0000000000682947 */ /* 0x000fec0003800000 */
[-C--:B------:R-:W-:Y:S01]  /*3e80*/  IMAD R6, R3, R12.reuse, RZ ;  /* 0x0000000c03067224 */ /* 0x080fe200078e02ff */
[----:B------:R-:W-:Y:S01]  /*3e90*/  ULDC.64 UR6, c[0x0][0x400] ;  /* 0x0001000000067ab9 */ /* 0x000fe20000000a00 */
[----:B------:R-:W-:Y:S01]  /*3ea0*/  IMAD.MOV.U32 R4, RZ, RZ, R16 ;  /* 0x000000ffff047224 */ /* 0x000fe200078e0010 */
[----:B------:R-:W-:Y:S01]  /*3eb0*/  ULDC.64 UR4, c[0x0][0x3e8] ;  /* 0x0000fa0000047ab9 */ /* 0x000fe20000000a00 */
[----:B------:R-:W-:Y:S02]  /*3ec0*/  IMAD.MOV.U32 R5, RZ, RZ, R17 ;  /* 0x000000ffff057224 */ /* 0x000fe400078e0011 */
[C---:B------:R-:W-:Y:S02]  /*3ed0*/  IMAD R7, R152.reuse, R13, R6 ;  /* 0x0000000d98077224 */ /* 0x040fe400078e0206 */
[----:B------:R-:W-:-:S04]  /*3ee0*/  IMAD.WIDE.U32 R4, R152, R12, R4 ;  /* 0x0000000c98047225 */ /* 0x000fc800078e0004 */
[-C--:B------:R-:W-:Y:S01]  /*3ef0*/  IMAD R6, R48, R12.reuse, RZ ;  /* 0x0000000c30067224 */ /* 0x080fe200078e02ff */
[----:B------:R-:W-:Y:S01]  /*3f00*/  IADD3 R5, R7, R5, RZ ;  /* 0x0000000507057210 */ /* 0x000fe20007ffe0ff */
[----:B------:R-:W-:Y:S02]  /*3f10*/  IMAD R37, R72, 0x60, RZ ;  /* 0x0000006048257824 */ /* 0x000fe400078e02ff */
[C---:B------:R-:W-:Y:S02]  /*3f20*/  IMAD R7, R2.reuse, R13, R6 ;  /* 0x0000000d02077224 */ /* 0x040fe400078e0206 */
[----:B------:R-:W-:-:S04]  /*3f30*/  IMAD.WIDE.U32 R4, R2, R12, R4 ;  /* 0x0000000c02047225 */ /* 0x000fc800078e0004 */
[----:B------:R-:W-:Y:S02]  /*3f40*/  IMAD.IADD R5, R7, 0x1, R5 ;  /* 0x0000000107057824 */ /* 0x000fe400078e0205 */
[----:B------:R-:W-:Y:S02]  /*3f50*/  IMAD R9, R87, 0x60, RZ ;  /* 0x0000006057097824 */ /* 0x000fe400078e02ff */
[----:B------:R-:W-:-:S04]  /*3f60*/  IMAD.WIDE.U32 R6, R74, 0x60, R4 ;  /* 0x000000604a067825 */ /* 0x000fc800078e0004 */
[----:B------:R-:W-:Y:S01]  /*3f70*/  IMAD.MOV.U32 R4, RZ, RZ, R30 ;  /* 0x000000ffff047224 */ /* 0x000fe200078e001e */
[----:B------:R-:W-:Y:S01]  /*3f80*/  LEA R36, P2, R6, UR6, 0x1 ;  /* 0x0000000606247c11 */ /* 0x000fe2000f8408ff */
[----:B------:R-:W-:Y:S02]  /*3f90*/  IMAD.MOV.U32 R5, RZ, RZ, R58 ;  /* 0x000000ffff057224 */ /* 0x000fe400078e003a */
[----:B------:R-:W-:Y:S02]  /*3fa0*/  IMAD.IADD R7, R37, 0x1, R7 ;  /* 0x0000000125077824 */ /* 0x000fe400078e0207 */
[----:B------:R-:W-:-:S03]  /*3fb0*/  IMAD.WIDE.U32 R4, R14, 0x60, R4 ;  /* 0x000000600e047825 */ /* 0x000fc600078e0004 */
[----:B------:R-:W-:Y:S01]  /*3fc0*/  LEA.HI.X R37, R6, UR7, R7, 0x1, P2 ;  /* 0x0000000706257c11 */ /* 0x000fe200090f0c07 */
[----:B------:R-:W-:Y:S01]  /*3fd0*/  IMAD.IADD R5, R9, 0x1, R5 ;  /* 0x0000000109057824 */ /* 0x000fe200078e0205 */
[----:B------:R-:W-:-:S04]  /*3fe0*/  LEA R6, P2, R4, UR4, 0x1 ;  /* 0x0000000404067c11 */ /* 0x000fc8000f8408ff */
[----:B------:R-:W-:Y:S01]  /*3ff0*/  LEA.HI.X R7, R4, UR5, R5, 0x1, P2 ;  /* 0x0000000504077c11 */ /* 0x000fe200090f0c05 */
[----:B------:R-:W5:Y:S05]  /*4000*/  LDG.E.128 R36, desc[UR42][R36.64] ;  /* 0x0000002a24247981 */ /* 0x000f6a000c1e1d00 */
[----:B------:R-:W5:Y:S03]  /*4010*/  LDG.E.128 R4, desc[UR42][R6.64] ;  /* 0x0000002a06047981 */ /* 0x000f66000c1e1d00 */
.L_x_11905:
[----:B------:R-:W-:Y:S05]  /*4020*/  BSYNC B1 ;  /* 0x0000000000017941 */ /* 0x000fea0003800000 */
.L_x_11904:
[----:B------:R-:W-:Y:S01]  /*4030*/  BSSY B1, `(.L_x_11906) ;  /* 0x0000023000017945 */ /* 0x000fe20003800000 */
[----:B-----5:R-:W-:Y:S01]  /*4040*/  IMAD.MOV.U32 R76, RZ, RZ, R6 ;  /* 0x000000ffff4c7224 */ /* 0x020fe200078e0006 */
[----:B------:R-:W-:Y:S01]  /*4050*/  CS2R R40, SRZ ;  /* 0x0000000000287805 */ /* 0x000fe2000001ff00 */
[----:B------:R-:W-:Y:S01]  /*4060*/  IMAD.MOV.U32 R77, RZ, RZ, R7 ;  /* 0x000000ffff4d7224 */ /* 0x000fe200078e0007 */
[----:B------:R-:W-:Y:S06]  /*4070*/  @P3 BRA `(.L_x_11907) ;  /* 0x0000000000783947 */ /* 0x000fec0003800000 */
[C---:B------:R-:W-:Y:S01]  /*4080*/  SHF.L.U64.HI R9, R10.reuse, 0x6, R11 ;  /* 0x000000060a097819 */ /* 0x040fe2000001020b */
[----:B------:R-:W-:Y:S01]  /*4090*/  IMAD.SHL.U32 R8, R10, 0x40, RZ ;  /* 0x000000400a087824 */ /* 0x000fe200078e00ff */
[----:B------:R-:W-:Y:S01]  /*40a0*/  SHF.L.U64.HI R33, R12, 0x6, R13 ;  /* 0x000000060c217819 */ /* 0x000fe2000001020d */
[-C--:B------:R-:W-:Y:S01]  /*40b0*/  IMAD R15, R3, R12.reuse, RZ ;  /* 0x0000000c030f7224 */ /* 0x080fe200078e02ff */
[----:B------:R-:W-:Y:S01]  /*40c0*/  ULDC.64 UR4, c[0x0][0x3e8] ;  /* 0x0000fa0000047ab9 */ /* 0x000fe20000000a00 */
[----:B------:R-:W-:Y:S01]  /*40d0*/  IMAD.MOV.U32 R10, RZ, RZ, R16 ;  /* 0x000000ffff0a7224 */ /* 0x000fe200078e0010 */
[----:B------:R-:W-:Y:S01]  /*40e0*/  ULDC.64 UR6, c[0x0][0x400] ;  /* 0x0001000000067ab9 */ /* 0x000fe20000000a00 */
[----:B------:R-:W-:Y:S02]  /*40f0*/  IMAD.MOV.U32 R11, RZ, RZ, R17 ;  /* 0x000000ffff0b7224 */ /* 0x000fe400078e0011 */
[C---:B------:R-:W-:Y:S02]  /*4100*/  IMAD R15, R152.reuse, R13, R15 ;  /* 0x0000000d980f7224 */ /* 0x040fe400078e020f */
[----:B------:R-:W-:-:S04]  /*4110*/  IMAD.WIDE.U32 R10, R152, R12, R10 ;  /* 0x0000000c980a7225 */ /* 0x000fc800078e000a */
[----:B------:R-:W-:Y:S02]  /*4120*/  IMAD.SHL.U32 R32, R12, 0x40, RZ ;  /* 0x000000400c207824 */ /* 0x000fe400078e00ff */
[----:B------:R-:W-:Y:S02]  /*4130*/  IMAD.IADD R11, R15, 0x1, R11 ;  /* 0x000000010f0b7824 */ /* 0x000fe400078e020b */
[----:B------:R-:W-:-:S04]  /*4140*/  IMAD.WIDE.U32 R8, R14, 0x60, R8 ;  /* 0x000000600e087825 */ /* 0x000fc800078e0008 */
[----:B------:R-:W-:Y:S01]  /*4150*/  IMAD.WIDE.U32 R32, R74, 0x60, R32 ;  /* 0x000000604a207825 */ /* 0x000fe200078e0020 */
[----:B------:R-:W-:-:S03]  /*4160*/  IADD3 R14, P2, R30, R8, RZ ;  /* 0x000000081e0e7210 */ /* 0x000fc60007f5e0ff */
[----:B------:R-:W-:Y:S02]  /*4170*/  IMAD R15, R72, 0x60, RZ ;  /* 0x00000060480f7824 */ /* 0x000fe400078e02ff */
[-C--:B------:R-:W-:Y:S02]  /*4180*/  IMAD R34, R48, R12.reuse, RZ ;  /* 0x0000000c30227224 */ /* 0x080fe400078e02ff */
[----:B------:R-:W-:-:S04]  /*4190*/  IMAD.WIDE.U32 R10, R2, R12, R10 ;  /* 0x0000000c020a7225 */ /* 0x000fc800078e000a */
[----:B------:R-:W-:Y:S01]  /*41a0*/  IMAD R87, R87, 0x60, RZ ;  /* 0x0000006057577824 */ /* 0x000fe200078e02ff */
[----:B------:R-:W-:Y:S01]  /*41b0*/  IADD3 R8, P3, R32, R10, RZ ;  /* 0x0000000a20087210 */ /* 0x000fe20007f7e0ff */
[----:B------:R-:W-:Y:S02]  /*41c0*/  IMAD R34, R2, R13, R34 ;  /* 0x0000000d02227224 */ /* 0x000fe400078e0222 */
[----:B------:R-:W-:Y:S01]  /*41d0*/  IMAD.IADD R15, R15, 0x1, R33 ;  /* 0x000000010f0f7824 */ /* 0x000fe200078e0221 */
[----:B------:R-:W-:Y:S02]  /*41e0*/  IADD3.X R9, R58, R87, R9, P2, !PT ;  /* 0x000000573a097210 */ /* 0x000fe400017fe409 */
[----:B------:R-:W-:Y:S02]  /*41f0*/  LEA R32, P2, R14, UR4, 0x1 ;  /* 0x000000040e207c11 */ /* 0x000fe4000f8408ff */
[----:B------:R-:W-:Y:S02]  /*4200*/  IADD3.X R11, R15, R34, R11, P3, !PT ;  /* 0x000000220f0b7210 */ /* 0x000fe40001ffe40b */
[----:B------:R-:W-:-:S02]  /*4210*/  LEA R40, P3, R8, UR6, 0x1 ;  /* 0x0000000608287c11 */ /* 0x000fc4000f8608ff */
[----:B------:R-:W-:Y:S02]  /*4220*/  LEA.HI.X R33, R14, UR5, R9, 0x1, P2 ;  /* 0x000000050e217c11 */ /* 0x000fe400090f0c09 */
[----:B------:R-:W-:-:S04]  /*4230*/  LEA.HI.X R41, R8, UR7, R11, 0x1, P3 ;  /* 0x0000000708297c11 */ /* 0x000fc800098f0c0b */
[----:B------:R-:W5:Y:S04]  /*4240*/  LDG.E.128 R32, desc[UR42][R32.64] ;  /* 0x0000002a20207981 */ /* 0x000f68000c1e1d00 */
[----:B------:R-:W5:Y:S02]  /*4250*/  LDG.E.128 R40, desc[UR42][R40.64] ;  /* 0x0000002a28287981 */ /* 0x000f64000c1e1d00 */
.L_x_11907:
[----:B------:R-:W-:Y:S05]  /*4260*/  BSYNC B1 ;  /* 0x0000000000017941 */ /* 0x000fea0003800000 */
.L_x_11906:
        /* <DEDUP_REMOVED lines=9> */
[----:B------:R-:W-:Y:S02]  /*4300*/  PRMT R99, R77, 0x7610, R99 ;  /* 0x000076104d637816 */ /* 0x000fe40000000063 */
[----:B------:R-:W-:-:S02]  /*4310*/  ISETP.NE.AND P3, PT, R55, 0x3, PT ;  /* 0x000000033700780c */ /* 0x000fc40003f65270 */
[----:B------:R-:W-:Y:S01]  /*4320*/  PRMT R93, R93, 0x5410, R8 ;  /* 0x000054105d5d7816 */ /* 0x000fe20000000008 */
[----:B-----5:R-:W-:Y:S01]  /*4330*/  IMAD.MOV.U32 R8, RZ, RZ, R34 ;  /* 0x000000ffff087224 */ /* 0x020fe200078e0022 */
        /* <DEDUP_REMOVED lines=8> */
[----:B------:R-:W-:Y:S01]  /*43c0*/  ISETP.GE.AND P2, PT, R16, R85, PT ;  /* 0x000000551000720c */ /* 0x000fe20003f46270 */
        /* <DEDUP_REMOVED lines=8> */
.L_x_11908:
[----:B------:R-:W-:Y:S01]  /*4450*/  LEA R72, R19, R148, 0x3 ;  /* 0x0000009413487211 */ /* 0x000fe200078e18ff */
[----:B------:R-:W-:Y:S01]  /*4460*/  BSSY B1, `(.L_x_11909) ;  /* 0x0000004000017945 */ /* 0x000fe20003800000 */
[----:B------:R-:W-:-:S04]  /*4470*/  SHF.L.U32 R87, R154, 0x1f, RZ ;  /* 0x0000001f9a577819 */ /* 0x000fc800000006ff */
[----:B------:R-:W0:Y:S02]  /*4480*/  SYNCS.PHASECHK.TRANS64.TRYWAIT P4, [R72+URZ+0x22890], R87 ;  /* 0x02289057480075a7 */ /* 0x000e24000808017f */
[----:B0-----:R-:W-:Y:S05]  /*4490*/  @!P4 BRA `(.L_x_11910) ;  /* 0x000002500040c947 */ /* 0x001fea0003800000 */
.L_x_12238:
[----:B------:R-:W-:Y:S05]  /*44a0*/  BSYNC B1 ;  /* 0x0000000000017941 */ /* 0x000fea0003800000 */
.L_x_11909:
[----:B------:R-:W-:-:S03]  /*44b0*/  UMOV UR4, 0xffffffff ;  /* 0xffffffff00047882 */ /* 0x000fc60000000000 */
[----:B------:R-:W-:Y:S05]  /*44c0*/  BRA.DIV UR4, `(.L_x_11911) ;  /* 0x0000025204487947 */ /* 0x000fea000b800000 */
[----:B------:R1:W2:Y:S04]  /*44d0*/  SHFL.IDX PT, R77, R84, RZ, 0x1c1f ;  /* 0x001c1fff544d7589 */ /* 0x0002a800000e0000 */
[----:B------:R1:W3:Y:S02]  /*44e0*/  SHFL.IDX PT, R76, R83, RZ, 0x1c1f ;  /* 0x001c1fff534c7589 */ /* 0x0002e400000e0000 */
.L_x_12242:
[----:B------:R-:W-:Y:S01]  /*44f0*/  ISETP.GE.OR P4, PT, R152, R82, P1 ;  /* 0x000000529800720c */ /* 0x000fe20000f86670 */
[----:B------:R-:W-:Y:S01]  /*4500*/  BSSY B1, `(.L_x_11912) ;  /* 0x000006e000017945 */ /* 0x000fe20003800000 */
[----:B------:R-:W-:-:S11]  /*4510*/  IMAD.SHL.U32 R85, R85, 0x2, RZ ;  /* 0x0000000255557824 */ /* 0x000fd600078e00ff */
[----:B------:R-:W-:Y:S05]  /*4520*/  @P4 BRA `(.L_x_11913) ;  /* 0x0000000400ac4947 */ /* 0x000fea0003800000 */
[----:B------:R-:W4:Y:S01]  /*4530*/  LDC R92, c[0x0][0x2f4] ;  /* 0x0000bd00ff5c7b82 */ /* 0x000f220000000800 */
[C---:B---3--:R-:W-:Y:S01]  /*4540*/  LEA R74, P4, R61.reuse, R76, 0x1 ;  /* 0x0000004c3d4a7211 */ /* 0x048fe200078808ff */
[----:B------:R-:W-:Y:S03]  /*4550*/  BSSY B2, `(.L_x_11914) ;  /* 0x0000064000027945 */ /* 0x000fe60003800000 */
[----:B--2---:R-:W-:Y:S01]  /*4560*/  LEA.HI.X R75, R61, R77, R62, 0x1, P4 ;  /* 0x0000004d3d4b7211 */ /* 0x004fe200020f0c3e */
[----:B----4-:R-:W-:-:S05]  /*4570*/  IMAD.IADD R8, R92, 0x1, -R85 ;  /* 0x000000015c087824 */ /* 0x010fca00078e0a55 */
[----:B------:R-:W-:-:S04]  /*4580*/  SEL R8, R85, R8, !P0 ;  /* 0x0000000855087207 */ /* 0x000fc80004000000 */
[----:B------:R-:W-:-:S04]  /*4590*/  SHF.R.S32.HI R9, RZ, 0x1f, R8 ;  /* 0x0000001fff097819 */ /* 0x000fc80000011408 */
[----:B------:R-:W-:-:S04]  /*45a0*/  LEA.HI R9, R9, R8, RZ, 0x4 ;  /* 0x0000000809097211 */ /* 0x000fc800078f20ff */
[----:B------:R-:W-:-:S05]  /*45b0*/  LEA.HI.SX32 R9, R9, R60, 0x1c ;  /* 0x0000003c09097211 */ /* 0x000fca00078fe2ff */
[----:B------:R-:W-:-:S05]  /*45c0*/  IMAD.SHL.U32 R91, R9, 0x8, RZ ;  /* 0x00000008095b7824 */ /* 0x000fca00078e00ff */
[----:B------:R-:W-:-:S04]  /*45d0*/  LOP3.LUT R8, R201, 0x38, R91, 0xf8, !PT ;  /* 0x00000038c9087812 */ /* 0x000fc800078ef85b */
[----:B------:R-:W-:-:S05]  /*45e0*/  LOP3.LUT R9, R8, R203, RZ, 0x3c, !PT ;  /* 0x000000cb08097212 */ /* 0x000fca00078e3cff */
[----:B------:R-:W-:Y:S02]  /*45f0*/  IMAD.IADD R8, R200, 0x1, R9 ;  /* 0x00000001c8087824 */ /* 0x000fe400078e0209 */
[C---:B------:R-:W-:Y:S02]  /*4600*/  IMAD R9, R19.reuse, 0x1800, R63 ;  /* 0x0000180013097824 */ /* 0x040fe400078e023f */
[----:B------:R-:W-:Y:S02]  /*4610*/  IMAD R11, R19, 0x1800, R8 ;  /* 0x00001800130b7824 */ /* 0x000fe400078e0208 */
[--C-:B------:R-:W-:Y:S02]  /*4620*/  IMAD R9, R9, 0x2, R148.reuse ;  /* 0x0000000209097824 */ /* 0x100fe400078e0294 */
[----:B------:R-:W-:-:S04]  /*4630*/  IMAD R12, R11, 0x2, R148 ;  /* 0x000000020b0c7824 */ /* 0x000fc800078e0294 */
[----:B------:R-:W2:Y:S04]  /*4640*/  LDS.128 R8, [R9+0x1c400] ;  /* 0x01c4000009087984 */ /* 0x000ea80000000c00 */
[----:B------:R-:W3:Y:S01]  /*4650*/  LDS.128 R12, [R12+0x1c400] ;  /* 0x01c400000c0c7984 */ /* 0x000ee20000000c00 */
[----:B------:R-:W-:Y:S05]  /*4660*/  @P2 BRA `(.L_x_11915) ;  /* 0x0000000400482947 */ /* 0x000fea0003800000 */
[--C-:B------:R-:W-:Y:S02]  /*4670*/  SHF.R.U64 R103, R36, 0x10, R37.reuse ;  /* 0x0000001024677819 */ /* 0x100fe40000001225 */
[----:B------:R-:W-:Y:S01]  /*4680*/  SHF.R.U32.HI R36, RZ, 0x10, R37 ;  /* 0x00000010ff247819 */ /* 0x000fe20000011625 */
[----:B------:R-:W-:Y:S01]  /*4690*/  HADD2.F32 R37, -RZ, R95.H1_H1 ;  /* 0x3000005fff257230 */ /* 0x000fe20000004100 */
[--C-:B------:R-:W-:Y:S02]  /*46a0*/  SHF.R.U64 R104, R4, 0x10, R5.reuse ;  /* 0x0000001004687819 */ /* 0x100fe40000001205 */
[----:B------:R-:W-:Y:S01]  /*46b0*/  SHF.R.U32.HI R94, RZ, 0x10, R5 ;  /* 0x00000010ff5e7819 */ /* 0x000fe20000011605 */
[----:B--2---:R-:W-:Y:S01]  /*46c0*/  HADD2.F32 R5, -RZ, R9.H0_H0 ;  /* 0x20000009ff057230 */ /* 0x004fe20000004100 */
        /* <DEDUP_REMOVED lines=18> */
[----:B------:R-:W-:-:S02]  /*47f0*/  HADD2.F32 R9, -RZ, R99.H1_H1 ;  /* 0x30000063ff097230 */ /* 0x000fc40000004100 */
[--C-:B------:R-:W-:Y:S02]  /*4800*/  HADD2.F32 R6, -RZ, R15.reuse.H0_H0 ;  /* 0x2000000fff067230 */ /* 0x100fe40000004100 */
[----:B------:R-:W-:Y:S01]  /*4810*/  HADD2.F32 R15, -RZ, R15.H1_H1 ;  /* 0x3000000fff0f7230 */ /* 0x000fe20000004100 */
[----:B------:R-:W-:Y:S01]  /*4820*/  F2FP.F16.F32.PACK_AB R39, R96, R39 ;  /* 0x000000276027723e */ /* 0x000fe200000000ff */
[----:B------:R-:W-:Y:S02]  /*4830*/  HADD2.F32 R5, -RZ, R11.H0_H0 ;  /* 0x2000000bff057230 */ /* 0x000fe40000004100 */
[----:B------:R-:W-:Y:S02]  /*4840*/  HADD2.F32 R38, -RZ, R97.H0_H0 ;  /* 0x20000061ff267230 */ /* 0x000fe40000004100 */
[----:B------:R-:W-:Y:S02]  /*4850*/  HADD2.F32 R11, -RZ, R11.H1_H1 ;  /* 0x3000000bff0b7230 */ /* 0x000fe40000004100 */
[----:B------:R-:W-:-:S02]  /*4860*/  HADD2.F32 R36, -RZ, R98.H0_H0 ;  /* 0x20000062ff247230 */ /* 0x000fc40000004100 */
[CC--:B------:R-:W-:Y:S01]  /*4870*/  FMUL.FTZ R98, R6.reuse, R9.reuse ;  /* 0x0000000906627220 */ /* 0x0c0fe20000410000 */
[----:B------:R-:W-:Y:S02]  /*4880*/  HADD2.F32 R7, -RZ, R99.H0_H0 ;  /* 0x20000063ff077230 */ /* 0x000fe40000004100 */
[----:B------:R-:W-:Y:S01]  /*4890*/  FMUL.FTZ R9, R5, R9 ;  /* 0x0000000905097220 */ /* 0x000fe20000410000 */
[-C--:B------:R-:W-:Y:S01]  /*48a0*/  FMUL.FTZ R100, R15, R38.reuse ;  /* 0x000000260f647220 */ /* 0x080fe20000410000 */
[C---:B------:R-:W-:Y:S01]  /*48b0*/  FMUL.FTZ R102, R11.reuse, R38 ;  /* 0x000000260b667220 */ /* 0x040fe20000410000 */
[----:B------:R-:W-:Y:S02]  /*48c0*/  HADD2.F32 R13, -RZ, R103.H0_H0 ;  /* 0x20000067ff0d7230 */ /* 0x000fe40000004100 */
[-C--:B------:R-:W-:Y:S01]  /*48d0*/  FFMA.FTZ R38, R6, R7.reuse, R9 ;  /* 0x0000000706267223 */ /* 0x080fe20000010009 */
[----:B------:R-:W-:Y:S01]  /*48e0*/  FFMA.FTZ R97, R11, R36, -R100 ;  /* 0x000000240b617223 */ /* 0x000fe20000010864 */
[----:B------:R-:W-:Y:S01]  /*48f0*/  FFMA.FTZ R98, R5, R7, -R98 ;  /* 0x0000000705627223 */ /* 0x000fe20000010862 */
[----:B------:R-:W-:-:S02]  /*4900*/  HADD2.F32 R11, -RZ, R105.H1_H1 ;  /* 0x30000069ff0b7230 */ /* 0x000fc40000004100 */
[----:B------:R-:W-:Y:S01]  /*4910*/  FFMA.FTZ R99, R15, R36, R102 ;  /* 0x000000240f637223 */ /* 0x000fe20000010066 */
[----:B------:R-:W-:Y:S02]  /*4920*/  HADD2.F32 R6, -RZ, R12.H0_H0 ;  /* 0x2000000cff067230 */ /* 0x000fe40000004100 */
[----:B------:R-:W-:Y:S02]  /*4930*/  HADD2.F32 R5, -RZ, R8.H0_H0 ;  /* 0x20000008ff057230 */ /* 0x000fe40000004100 */
        /* <DEDUP_REMOVED lines=11> */
[----:B------:R-:W-:Y:S02]  /*49f0*/  HADD2.F32 R7, -RZ, R93.H0_H0 ;  /* 0x2000005dff077230 */ /* 0x000fe40000004100 */
[----:B------:R-:W-:Y:S01]  /*4a00*/  FFMA.FTZ R15, R8, R9, -R15 ;  /* 0x00000009080f7223 */ /* 0x000fe2000001080f */
[----:B------:R-:W-:-:S02]  /*4a10*/  HADD2.F32 R6, -RZ, R14.H0_H0 ;  /* 0x2000000eff067230 */ /* 0x000fc40000004100 */
[----:B------:R-:W-:Y:S01]  /*4a20*/  FFMA.FTZ R12, R12, R9, R37 ;  /* 0x000000090c0c7223 */ /* 0x000fe20000010025 */
[----:B------:R-:W-:Y:S02]  /*4a30*/  HADD2.F32 R93, -RZ, R93.H1_H1 ;  /* 0x3000005dff5d7230 */ /* 0x000fe40000004100 */
[----:B------:R-:W-:Y:S01]  /*4a40*/  HADD2.F32 R11, -RZ, R101.H0_H0 ;  /* 0x20000065ff0b7230 */ /* 0x000fe20000004100 */
[----:B------:R-:W-:Y:S01]  /*4a50*/  F2FP.F16.F32.PACK_AB R8, R15, R36 ;  /* 0x000000240f08723e */ /* 0x000fe200000000ff */
[----:B------:R-:W-:Y:S01]  /*4a60*/  HADD2.F32 R5, -RZ, R10.H0_H0 ;  /* 0x2000000aff057230 */ /* 0x000fe20000004100 */
[----:B------:R-:W-:Y:S01]  /*4a70*/  F2FP.F16.F32.PACK_AB R12, R12, R13 ;  /* 0x0000000d0c0c723e */ /* 0x000fe200000000ff */
[----:B------:R-:W-:Y:S02]  /*4a80*/  HADD2.F32 R14, -RZ, R14.H1_H1 ;  /* 0x3000000eff0e7230 */ /* 0x000fe40000004100 */
[----:B------:R-:W-:Y:S02]  /*4a90*/  HADD2.F32 R10, -RZ, R10.H1_H1 ;  /* 0x3000000aff0a7230 */ /* 0x000fe40000004100 */
[----:B------:R-:W-:-:S02]  /*4aa0*/  HADD2.F32 R9, -RZ, R4.H0_H0 ;  /* 0x20000004ff097230 */ /* 0x000fc40000004100 */
        /* <DEDUP_REMOVED lines=13> */
[----:B------:R-:W-:-:S07]  /*4b80*/  F2FP.F16.F32.PACK_AB R14, R14, R93 ;  /* 0x0000005d0e0e723e */ /* 0x000fce00000000ff */
.L_x_11915:
[----:B------:R-:W-:Y:S05]  /*4b90*/  BSYNC B2 ;  /* 0x0000000000027941 */ /* 0x000fea0003800000 */
.L_x_11914:
[----:B------:R-:W-:Y:S01]  /*4ba0*/  ISETP.GE.AND P4, PT, R91, R92, PT ;  /* 0x0000005c5b00720c */ /* 0x000fe20003f86270 */
[----:B--2---:R4:W-:-:S12]  /*4bb0*/  ST.E.128 desc[UR42][R74.64], R8 ;  /* 0x000000084a007985 */ /* 0x0049d8000c101d2a */
[----:B------:R-:W-:-:S05]  /*4bc0*/  @!P4 IMAD.WIDE R76, R91, 0x2, R76 ;  /* 0x000000025b4cc825 */ /* 0x000fca00078e024c */
[----:B---3--:R4:W-:Y:S02]  /*4bd0*/  @!P4 ST.E.128 desc[UR42][R76.64], R12 ;  /* 0x0000000c4c00c985 */ /* 0x0089e4000c101d2a */
.L_x_11913:
[----:B------:R-:W-:Y:S05]  /*4be0*/  BSYNC B1 ;  /* 0x0000000000017941 */ /* 0x000fea0003800000 */
.L_x_11912:
[----:B------:R-:W-:-:S03]  /*4bf0*/  UMOV UR4, 0xffffffff ;  /* 0xffffffff00047882 */ /* 0x000fc60000000000 */
[----:B------:R-:W-:Y:S05]  /*4c00*/  BRA.DIV UR4, `(.L_x_11916) ;  /* 0x0000024a04c47947 */ /* 0x000fea000b800000 */
[----:B------:R0:W0:Y:S04]  /*4c10*/  SHFL.IDX PT, R37, R84, 0x1, 0x1c1f ;  /* 0x003c1f0054257f89 */ /* 0x00002800000e0000 */
[----:B----4-:R4:W0:Y:S02]  /*4c20*/  SHFL.IDX PT, R14, R83, 0x1, 0x1c1f ;  /* 0x003c1f00530e7f89 */ /* 0x01082400000e0000 */
.L_x_12246:
[----:B------:R-:W-:-:S13]  /*4c30*/  ISETP.GE.OR P4, PT, R187, R82, P1 ;  /* 0x00000052bb00720c */ /* 0x000fda0000f86670 */
[----:B------:R-:W-:Y:S05]  /*4c40*/  @P4 BRA `(.L_x_11897) ;  /* 0x0000000800d44947 */ /* 0x000fea0003800000 */
[----:B------:R-:W5:Y:S01]  /*4c50*/  LDC R36, c[0x0][0x2f4] ;  /* 0x0000bd00ff247b82 */ /* 0x000f620000000800 */
[C---:B0-----:R-:W-:Y:S01]  /*4c60*/  LEA R12, P4, R61.reuse, R14, 0x1 ;  /* 0x0000000e3d0c7211 */ /* 0x041fe200078808ff */
[----:B------:R-:W-:Y:S03]  /*4c70*/  BSSY B1, `(.L_x_11917) ;  /* 0x0000067000017945 */ /* 0x000fe60003800000 */
[----:B------:R-:W-:Y:S01]  /*4c80*/  LEA.HI.X R13, R61, R37, R62, 0x1, P4 ;  /* 0x000000253d0d7211 */ /* 0x000fe200020f0c3e */
[----:B-----5:R-:W-:-:S05]  /*4c90*/  @P0 IMAD.IADD R85, R36, 0x1, -R85 ;  /* 0x0000000124550824 */ /* 0x020fca00078e0a55 */
[----:B------:R-:W-:-:S04]  /*4ca0*/  SHF.R.S32.HI R4, RZ, 0x1f, R85 ;  /* 0x0000001fff047819 */ /* 0x000fc80000011455 */
[----:B------:R-:W-:-:S04]  /*4cb0*/  LEA.HI R85, R4, R85, RZ, 0x4 ;  /* 0x0000005504557211 */ /* 0x000fc800078f20ff */
[----:B------:R-:W-:-:S05]  /*4cc0*/  LEA.HI.SX32 R15, R85, R60, 0x1c ;  /* 0x0000003c550f7211 */ /* 0x000fca00078fe2ff */
[----:B------:R-:W-:-:S05]  /*4cd0*/  IMAD.SHL.U32 R15, R15, 0x8, RZ ;  /* 0x000000080f0f7824 */ /* 0x000fca00078e00ff */
[----:B------:R-:W-:-:S04]  /*4ce0*/  LOP3.LUT R5, R202, 0x38, R15, 0xf8, !PT ;  /* 0x00000038ca057812 */ /* 0x000fc800078ef80f */
[----:B------:R-:W-:Y:S01]  /*4cf0*/  LOP3.LUT R4, R5, R206, RZ, 0x3c, !PT ;  /* 0x000000ce05047212 */ /* 0x000fe200078e3cff */
[----:B------:R-:W-:-:S04]  /*4d00*/  IMAD R5, R19, 0x1800, R64 ;  /* 0x0000180013057824 */ /* 0x000fc800078e0240 */
[----:B------:R-:W-:Y:S02]  /*4d10*/  IMAD.IADD R4, R207, 0x1, R4 ;  /* 0x00000001cf047824 */ /* 0x000fe400078e0204 */
[----:B------:R-:W-:Y:S02]  /*4d20*/  IMAD R5, R5, 0x2, R148 ;  /* 0x0000000205057824 */ /* 0x000fe400078e0294 */
[----:B------:R-:W-:-:S04]  /*4d30*/  IMAD R7, R19, 0x1800, R4 ;  /* 0x0000180013077824 */ /* 0x000fc800078e0204 */
[----:B------:R-:W-:Y:S02]  /*4d40*/  IMAD R8, R7, 0x2, R148 ;  /* 0x0000000207087824 */ /* 0x000fe400078e0294 */
[----:B------:R-:W0:Y:S04]  /*4d50*/  LDS.128 R4, [R5+0x1c400] ;  /* 0x01c4000005047984 */ /* 0x000e280000000c00 */
[----:B------:R-:W0:Y:S01]  /*4d60*/  LDS.128 R8, [R8+0x1c400] ;  /* 0x01c4000008087984 */ /* 0x000e220000000c00 */
[----:B------:R-:W-:Y:S05]  /*4d70*/  @P2 BRA `(.L_x_11918) ;  /* 0x0000000400582947 */ /* 0x000fea0003800000 */
[----:B------:R-:W-:Y:S01]  /*4d80*/  SHF.R.U32.HI R38, RZ, 0x10, R41 ;  /* 0x00000010ff267819 */ /* 0x000fe20000011629 */
[--C-:B------:R-:W-:Y:S01]  /*4d90*/  HADD2.F32 R39, -RZ, R90.reuse.H1_H1 ;  /* 0x3000005aff277230 */ /* 0x100fe20000004100 */
[--C-:B------:R-:W-:Y:S01]  /*4da0*/  SHF.R.U64 R91, R32, 0x10, R33.reuse ;  /* 0x00000010205b7819 */ /* 0x100fe20000001221 */
[----:B------:R-:W-:Y:S01]  /*4db0*/  HADD2.F32 R90, -RZ, R90.H0_H0 ;  /* 0x2000005aff5a7230 */ /* 0x000fe20000004100 */
[----:B------:R-:W-:Y:S01]  /*4dc0*/  SHF.R.U32.HI R75, RZ, 0x10, R33 ;  /* 0x00000010ff4b7819 */ /* 0x000fe20000011621 */
[----:B0-----:R-:W-:Y:S01]  /*4dd0*/  IMAD.MOV.U32 R33, RZ, RZ, R10 ;  /* 0x000000ffff217224 */ /* 0x001fe200078e000a */
[----:B------:R-:W-:Y:S01]  /*4de0*/  MOV R32, R8 ;  /* 0x0000000800207202 */ /* 0x000fe20000000f00 */
[----:B------:R-:W-:Y:S01]  /*4df0*/  IMAD.MOV.U32 R8, RZ, RZ, R6 ;  /* 0x000000ffff087224 */ /* 0x000fe200078e0006 */
[----:B-1----:R-:W-:Y:S01]  /*4e00*/  SHF.R.U64 R84, R40, 0x10, R41 ;  /* 0x0000001028547819 */ /* 0x002fe20000001229 */
[--C-:B------:R-:W-:Y:S01]  /*4e10*/  HADD2.F32 R10, -RZ, R9.reuse.H0_H0 ;  /* 0x20000009ff0a7230 */ /* 0x100fe20000004100 */
[--C-:B------:R-:W-:Y:S01]  /*4e20*/  SHF.R.U64 R85, R34, 0x10, R35.reuse ;  /* 0x0000001022557819 */ /* 0x100fe20000001223 */
[----:B------:R-:W-:Y:S01]  /*4e30*/  HADD2.F32 R9, -RZ, R9.H1_H1 ;  /* 0x30000009ff097230 */ /* 0x000fe20000004100 */
[----:B------:R-:W-:Y:S01]  /*4e40*/  SHF.R.U32.HI R74, RZ, 0x10, R35 ;  /* 0x00000010ff4a7819 */ /* 0x000fe20000011623 */
[----:B------:R-:W-:-:S02]  /*4e50*/  HADD2.F32 R6, -RZ, R5.H0_H0 ;  /* 0x20000005ff067230 */ /* 0x000fc40000004100 */
[-C--:B------:R-:W-:Y:S01]  /*4e60*/  FMUL.FTZ R41, R10, R39.reuse ;  /* 0x000000270a297220 */ /* 0x080fe20000410000 */
[----:B------:R-:W-:Y:S01]  /*4e70*/  HADD2.F32 R38, -RZ, R38.H0_H0 ;  /* 0x20000026ff267230 */ /* 0x000fe20000004100 */
[--C-:B----4-:R-:W-:Y:S01]  /*4e80*/  SHF.R.U64 R83, R42, 0x10, R43.reuse ;  /* 0x000000102a537819 */ /* 0x110fe2000000122b */
[----:B------:R-:W-:Y:S01]  /*4e90*/  HADD2.F32 R5, -RZ, R5.H1_H1 ;  /* 0x30000005ff057230 */ /* 0x000fe20000004100 */
[----:B------:R-:W-:Y:S01]  /*4ea0*/  SHF.R.U32.HI R43, RZ, 0x10, R43 ;  /* 0x00000010ff2b7819 */ /* 0x000fe2000001162b */
[----:B------:R-:W-:Y:S02]  /*4eb0*/  HADD2.F32 R34, -RZ, R75.H0_H0 ;  /* 0x2000004bff227230 */ /* 0x000fe40000004100 */
[-C--:B------:R-:W-:Y:S01]  /*4ec0*/  FMUL.FTZ R40, R9, R38.reuse ;  /* 0x0000002609287220 */ /* 0x080fe20000410000 */
[----:B------:R-:W-:Y:S02]  /*4ed0*/  HADD2.F32 R35, -RZ, R88.H1_H1 ;  /* 0x30000058ff237230 */ /* 0x000fe40000004100 */
[C---:B------:R-:W-:Y:S01]  /*4ee0*/  FMUL.FTZ R38, R5.reuse, R38 ;  /* 0x0000002605267220 */ /* 0x040fe20000410000 */
[----:B------:R-:W-:Y:S01]  /*4ef0*/  FMUL.FTZ R39, R6, R39 ;  /* 0x0000002706277220 */ /* 0x000fe20000410000 */
[----:B------:R-:W-:Y:S01]  /*4f00*/  FFMA.FTZ R40, R5, R34, -R40 ;  /* 0x0000002205287223 */ /* 0x000fe20000010828 */
[----:B------:R-:W-:-:S02]  /*4f10*/  HADD2.F32 R5, -RZ, R7.H0_H0 ;  /* 0x20000007ff057230 */ /* 0x000fc40000004100 */
[----:B------:R-:W-:Y:S01]  /*4f20*/  FFMA.FTZ R42, R9, R34, R38 ;  /* 0x00000022092a7223 */ /* 0x000fe20000010026 */
[-C--:B------:R-:W-:Y:S01]  /*4f30*/  FFMA.FTZ R41, R6, R35.reuse, -R41 ;  /* 0x0000002306297223 */ /* 0x080fe20000010829 */
[----:B------:R-:W-:Y:S02]  /*4f40*/  HADD2.F32 R34, -RZ, R89.H1_H1 ;  /* 0x30000059ff227230 */ /* 0x000fe40000004100 */
[----:B------:R-:W-:Y:S01]  /*4f50*/  FFMA.FTZ R39, R10, R35, R39 ;  /* 0x000000230a277223 */ /* 0x000fe20000010027 */
[--C-:B------:R-:W-:Y:S02]  /*4f60*/  HADD2.F32 R6, -RZ, R11.reuse.H0_H0 ;  /* 0x2000000bff067230 */ /* 0x100fe40000004100 */
[----:B------:R-:W-:Y:S02]  /*4f70*/  HADD2.F32 R9, -RZ, R86.H1_H1 ;  /* 0x30000056ff097230 */ /* 0x000fe40000004100 */
[----:B------:R-:W-:Y:S01]  /*4f80*/  FMUL.FTZ R35, R5, R34 ;  /* 0x0000002205237220 */ /* 0x000fe20000410000 */
[----:B------:R-:W-:Y:S01]  /*4f90*/  HADD2.F32 R11, -RZ, R11.H1_H1 ;  /* 0x3000000bff0b7230 */ /* 0x000fe20000004100 */
[----:B------:R-:W-:Y:S01]  /*4fa0*/  F2FP.F16.F32.PACK_AB R39, R42, R39 ;  /* 0x000000272a27723e */ /* 0x000fe200000000ff */
[----:B------:R-:W-:-:S02]  /*4fb0*/  HADD2.F32 R38, -RZ, R43.H0_H0 ;  /* 0x2000002bff267230 */ /* 0x000fc40000004100 */
[CC--:B------:R-:W-:Y:S01]  /*4fc0*/  FFMA.FTZ R75, R6.reuse, R9.reuse, R35 ;  /* 0x00000009064b7223 */ /* 0x0c0fe20000010023 */
[----:B------:R-:W-:Y:S02]  /*4fd0*/  HADD2.F32 R10, -RZ, R74.H0_H0 ;  /* 0x2000004aff0a7230 */ /* 0x000fe40000004100 */
[----:B------:R-:W-:Y:S01]  /*4fe0*/  FMUL.FTZ R74, R6, R34 ;  /* 0x00000022064a7220 */ /* 0x000fe20000410000 */
[----:B------:R-:W-:Y:S02]  /*4ff0*/  HADD2.F32 R7, -RZ, R7.H1_H1 ;  /* 0x30000007ff077230 */ /* 0x000fe40000004100 */
[----:B------:R-:W-:Y:S01]  /*5000*/  FMUL.FTZ R34, R11, R38 ;  /* 0x000000260b227220 */ /* 0x000fe20000410000 */
[----:B------:R-:W-:Y:S02]  /*5010*/  HADD2.F32 R6, -RZ, R32.H0_H0 ;  /* 0x20000020ff067230 */ /* 0x000fe40000004100 */
[----:B------:R-:W-:Y:S01]  /*5020*/  FFMA.FTZ R74, R5, R9, -R74 ;  /* 0x00000009054a7223 */ /* 0x000fe2000001084a */
[----:B------:R-:W-:-:S02]  /*5030*/  HADD2.F32 R9, -RZ, R84.H0_H0 ;  /* 0x20000054ff097230 */ /* 0x000fc40000004100 */
[C---:B------:R-:W-:Y:S01]  /*5040*/  FMUL.FTZ R38, R7.reuse, R38 ;  /* 0x0000002607267220 */ /* 0x040fe20000410000 */
[----:B------:R-:W-:Y:S02]  /*5050*/  HADD2.F32 R5, -RZ, R4.H0_H0 ;  /* 0x20000004ff057230 */ /* 0x000fe40000004100 */
[-C--:B--2---:R-:W-:Y:S01]  /*5060*/  FFMA.FTZ R77, R7, R10.reuse, -R34 ;  /* 0x0000000a074d7223 */ /* 0x084fe20000010822 */
[----:B------:R-:W-:Y:S02]  /*5070*/  HADD2.F32 R32, -RZ, R32.H1_H1 ;  /* 0x30000020ff207230 */ /* 0x000fe40000004100 */
[----:B---3--:R-:W-:Y:S01]  /*5080*/  FFMA.FTZ R76, R11, R10, R38 ;  /* 0x0000000a0b4c7223 */ /* 0x008fe20000010026 */
[----:B------:R-:W-:Y:S02]  /*5090*/  HADD2.F32 R4, -RZ, R4.H1_H1 ;  /* 0x30000004ff047230 */ /* 0x000fe40000004100 */
[----:B------:R-:W-:Y:S01]  /*50a0*/  FMUL.FTZ R10, R6, R90 ;  /* 0x0000005a060a7220 */ /* 0x000fe20000410000 */
[----:B------:R-:W-:-:S02]  /*50b0*/  HADD2.F32 R88, -RZ, R88.H0_H0 ;  /* 0x20000058ff587230 */ /* 0x000fc40000004100 */
[-C--:B------:R-:W-:Y:S01]  /*50c0*/  FMUL.FTZ R35, R32, R9.reuse ;  /* 0x0000000920237220 */ /* 0x080fe20000410000 */
[----:B------:R-:W-:Y:S02]  /*50d0*/  HADD2.F32 R7, -RZ, R91.H0_H0 ;  /* 0x2000005bff077230 */ /* 0x000fe40000004100 */
[C---:B------:R-:W-:Y:S01]  /*50e0*/  FMUL.FTZ R9, R4.reuse, R9 ;  /* 0x0000000904097220 */ /* 0x040fe20000410000 */
[C---:B------:R-:W-:Y:S01]  /*50f0*/  FMUL.FTZ R11, R5.reuse, R90 ;  /* 0x0000005a050b7220 */ /* 0x040fe20000410000 */
[----:B------:R-:W-:Y:S01]  /*5100*/  FFMA.FTZ R10, R5, R88, -R10 ;  /* 0x00000058050a7223 */ /* 0x000fe2000001080a */
[----:B------:R-:W-:Y:S02]  /*5110*/  HADD2.F32 R5, -RZ, R33.H0_H0 ;  /* 0x20000021ff057230 */ /* 0x000fe40000004100 */
[-C--:B------:R-:W-:Y:S01]  /*5120*/  FFMA.FTZ R35, R4, R7.reuse, -R35 ;  /* 0x0000000704237223 */ /* 0x080fe20000010823 */
[----:B------:R-:W-:Y:S01]  /*5130*/  FFMA.FTZ R32, R32, R7, R9 ;  /* 0x0000000720207223 */ /* 0x000fe20000010009 */
[----:B------:R-:W-:-:S02]  /*5140*/  HADD2.F32 R4, -RZ, R8.H0_H0 ;  /* 0x20000008ff047230 */ /* 0x000fc40000004100 */
[----:B------:R-:W-:Y:S01]  /*5150*/  FFMA.FTZ R11, R6, R88, R11 ;  /* 0x00000058060b7223 */ /* 0x000fe2000001000b */
[----:B------:R-:W-:Y:S01]  /*5160*/  HADD2.F32 R89, -RZ, R89.H0_H0 ;  /* 0x20000059ff597230 */ /* 0x000fe20000004100 */
[----:B------:R-:W-:Y:S01]  /*5170*/  F2FP.F16.F32.PACK_AB R75, R76, R75 ;  /* 0x0000004b4c4b723e */ /* 0x000fe200000000ff */
        /* <DEDUP_REMOVED lines=22> */
.L_x_11918:
[----:B------:R-:W-:Y:S05]  /*52e0*/  BSYNC B1 ;  /* 0x0000000000017941 */ /* 0x000fea0003800000 */
.L_x_11917:
[----:B0-----:R0:W-:Y:S01]  /*52f0*/  ST.E.128 desc[UR42][R12.64], R4 ;  /* 0x000000040c007985 */ /* 0x0011e2000c101d2a */
[----:B------:R-:W-:Y:S01]  /*5300*/  ISETP.GE.AND P2, PT, R15, R36, PT ;  /* 0x000000240f00720c */ /* 0x000fe20003f46270 */
[----:B------:R-:W-:-:S12]  /*5310*/  IMAD.MOV.U32 R36, RZ, RZ, R14 ;  /* 0x000000ffff247224 */ /* 0x000fd800078e000e */
[----:B------:R-:W-:Y:S05]  /*5320*/  @P2 BRA `(.L_x_11897) ;  /* 0x00000004001c2947 */ /* 0x000fea0003800000 */
[----:B0-----:R-:W-:-:S05]  /*5330*/  IMAD.WIDE R4, R15, 0x2, R36 ;  /* 0x000000020f047825 */ /* 0x001fca00078e0224 */
[----:B------:R0:W-:Y:S01]  /*5340*/  ST.E.128 desc[UR42][R4.64], R8 ;  /* 0x0000000804007985 */ /* 0x0001e2000c101d2a */
[----:B------:R-:W-:Y:S05]  /*5350*/  BRA `(.L_x_11897) ;  /* 0x0000000400107947 */ /* 0x000fea0003800000 */
.L_x_11878:
[----:B------:R-:W-:-:S13]  /*5360*/  ISETP.NE.AND P3, PT, R55, 0x3, PT ;  /* 0x000000033700780c */ /* 0x000fda0003f65270 */
[----:B------:R-:W-:Y:S05]  /*5370*/  @!P3 BRA `(.L_x_11919) ;  /* 0x000000000004b947 */ /* 0x000fea0003800000 */
[----:B------:R-:W-:Y:S01]  /*5380*/  BPT.TRAP 0x1 ;  /* 0x000000040000795c */ /* 0x000fe20000300000 */
.L_x_11919:
[----:B------:R-:W-:Y:S01]  /*5390*/  IMAD R72, R19, 0x8, R148 ;  /* 0x0000000813487824 */ /* 0x000fe200078e0294 */
[----:B------:R-:W-:Y:S01]  /*53a0*/  SHF.L.U32 R87, R154, 0x1f, RZ ;  /* 0x0000001f9a577819 */ /* 0x000fe200000006ff */
[----:B------:R-:W-:Y:S01]  /*53b0*/  BSSY B1, `(.L_x_11920) ;  /* 0x0000004000017945 */ /* 0x000fe20003800000 */
[----:B------:R-:W-:Y:S02]  /*53c0*/  SHF.R.S32.HI R80, RZ, 0x1f, R79 ;  /* 0x0000001fff507819 */ /* 0x000fe4000001144f */
[----:B------:R-:W0:Y:S02]  /*53d0*/  SYNCS.PHASECHK.TRANS64.TRYWAIT P2, [R72+URZ+0x22890], R87 ;  /* 0x02289057480075a7 */ /* 0x000e24000804017f */
[----:B0-----:R-:W-:Y:S05]  /*53e0*/  @!P2 BRA `(.L_x_11921) ;  /* 0x000002440014a947 */ /* 0x001fea0003800000 */
.L_x_12247:
[----:B------:R-:W-:Y:S05]  /*53f0*/  BSYNC B1 ;  /* 0x0000000000017941 */ /* 0x000fea0003800000 */
.L_x_11920:
        /* <DEDUP_REMOVED lines=27> */
.L_x_12251:
[----:B------:R-:W-:Y:S04]  /*55b0*/  BSSY B1, `(.L_x_11923) ;  /* 0x000000d000017945 */ /* 0x000fe80003800000 */
[----:B------:R-:W-:Y:S05]  /*55c0*/  @!P2 BRA `(.L_x_11924) ;  /* 0x00000000002ca947 */ /* 0x000fea0003800000 */
[----:B------:R-:W-:Y:S02]  /*55d0*/  ULDC UR4, c[0x0][0x2f4] ;  /* 0x0000bd0000047ab9 */ /* 0x000fe40000000800 */
[----:B------:R-:W-:-:S13]  /*55e0*/  ISETP.GE.AND P2, PT, R16, UR4, PT ;  /* 0x0000000410007c0c */ /* 0x000fda000bf46270 */
[----:B---3--:R-:W-:-:S04]  /*55f0*/  @!P2 LEA R10, P4, R16, R14, 0x1 ;  /* 0x0000000e100aa211 */ /* 0x008fc800078808ff */
[----:B--2---:R-:W-:Y:S02]  /*5600*/  @!P2 LEA.HI.X R11, R16, R5, R17, 0x1, P4 ;  /* 0x00000005100ba211 */ /* 0x004fe400020f0c11 */
[----:B------:R-:W-:-:S13]  /*5610*/  ISETP.GE.AND P4, PT, R18, UR4, PT ;  /* 0x0000000412007c0c */ /* 0x000fda000bf86270 */
[----:B------:R-:W-:-:S04]  /*5620*/  @!P4 LEA R14, P5, R18, R14, 0x1 ;  /* 0x0000000e120ec211 */ /* 0x000fc800078a08ff */
[----:B------:R-:W-:Y:S02]  /*5630*/  @!P4 LEA.HI.X R15, R18, R5, R153, 0x1, P5 ;  /* 0x00000005120fc211 */ /* 0x000fe400028f0c99 */
[----:B------:R-:W2:Y:S04]  /*5640*/  @!P2 LDS.128 R4, [R88] ;  /* 0x000000005804a984 */ /* 0x000ea80000000c00 */
[----:B--2---:R-:W-:Y:S04]  /*5650*/  @!P2 ST.E.128 desc[UR42][R10.64], R4 ;  /* 0x000000040a00a985 */ /* 0x004fe8000c101d2a */
[----:B------:R-:W2:Y:S04]  /*5660*/  @!P4 LDS.128 R4, [R86] ;  /* 0x000000005604c984 */ /* 0x000ea80000000c00 */
[----:B--2---:R4:W-:Y:S02]  /*5670*/  @!P4 ST.E.128 desc[UR42][R14.64], R4 ;  /* 0x000000040e00c985 */ /* 0x0049e4000c101d2a */
.L_x_11924:
[----:B------:R-:W-:Y:S05]  /*5680*/  BSYNC B1 ;  /* 0x0000000000017941 */ /* 0x000fea0003800000 */
.L_x_11923:
[----:B------:R-:W-:-:S03]  /*5690*/  UMOV UR4, 0xffffffff ;  /* 0xffffffff00047882 */ /* 0x000fc60000000000 */
[----:B------:R-:W-:Y:S05]  /*56a0*/  BRA.DIV UR4, `(.L_x_11925) ;  /* 0x0000024204c07947 */ /* 0x000fea000b800000 */
[----:B--2-4-:R2:W4:Y:S04]  /*56b0*/  SHFL.IDX PT, R5, R9, 0x1, 0x1c1f ;  /* 0x003c1f0009057f89 */ /* 0x01452800000e0000 */
[----:B---3--:R2:W3:Y:S02]  /*56c0*/  SHFL.IDX PT, R14, R8, 0x1, 0x1c1f ;  /* 0x003c1f00080e7f89 */ /* 0x0084e400000e0000 */
.L_x_12255:
[----:B------:R-:W-:-:S13]  /*56d0*/  ISETP.GE.AND P2, PT, R32, 0x41, PT ;  /* 0x000000412000780c */ /* 0x000fda0003f46270 */
[----:B------:R-:W-:Y:S05]  /*56e0*/  @!P2 BRA `(.L_x_11897) ;  /* 0x00000000002ca947 */ /* 0x000fea0003800000 */
[----:B------:R-:W-:Y:S02]  /*56f0*/  ULDC UR4, c[0x0][0x2f4] ;  /* 0x0000bd0000047ab9 */ /* 0x000fe40000000800 */
[----:B------:R-:W-:-:S13]  /*5700*/  ISETP.GE.AND P2, PT, R16, UR4, PT ;  /* 0x0000000410007c0c */ /* 0x000fda000bf46270 */
[----:B-123--:R-:W-:-:S04]  /*5710*/  @!P2 LEA R8, P4, R16, R14, 0x1 ;  /* 0x0000000e1008a211 */ /* 0x00efc800078808ff */
[----:B----4-:R-:W-:Y:S02]  /*5720*/  @!P2 LEA.HI.X R9, R16, R5, R17, 0x1, P4 ;  /* 0x000000051009a211 */ /* 0x010fe400020f0c11 */
[----:B------:R-:W-:-:S13]  /*5730*/  ISETP.GE.AND P4, PT, R18, UR4, PT ;  /* 0x0000000412007c0c */ /* 0x000fda000bf86270 */
[----:B------:R-:W-:-:S04]  /*5740*/  @!P4 LEA R14, P5, R18, R14, 0x1 ;  /* 0x0000000e120ec211 */ /* 0x000fc800078a08ff */
[----:B------:R-:W-:Y:S02]  /*5750*/  @!P4 LEA.HI.X R15, R18, R5, R153, 0x1, P5 ;  /* 0x00000005120fc211 */ /* 0x000fe400028f0c99 */
[----:B------:R-:W1:Y:S04]  /*5760*/  @!P2 LDS.128 R4, [R88+0x2000] ;  /* 0x002000005804a984 */ /* 0x000e680000000c00 */
[----:B-1----:R-:W-:Y:S04]  /*5770*/  @!P2 ST.E.128 desc[UR42][R8.64], R4 ;  /* 0x000000040800a985 */ /* 0x002fe8000c101d2a */
[----:B------:R-:W1:Y:S04]  /*5780*/  @!P4 LDS.128 R4, [R86+0x2000] ;  /* 0x002000005604c984 */ /* 0x000e680000000c00 */
[----:B-1----:R1:W-:Y:S02]  /*5790*/  @!P4 ST.E.128 desc[UR42][R14.64], R4 ;  /* 0x000000040e00c985 */ /* 0x0023e4000c101d2a */
.L_x_11897:
[----:B------:R-:W-:Y:S05]  /*57a0*/  BSYNC B0 ;  /* 0x0000000000007941 */ /* 0x000fea0003800000 */
.L_x_11877:
[----:B01--4-:R-:W0:Y:S01]  /*57b0*/  S2R R4, SR_TID.X ;  /* 0x0000000000047919 */ /* 0x013e220000002100 */
        /* <DEDUP_REMOVED lines=8> */
[----:B-1----:R1:W-:Y:S01]  /*5840*/  BAR.SYNC.DEFER_BLOCKING R213, 0x80 ;  /* 0x000200d50000751d */ /* 0x0023e20000010000 */
[----:B0-----:R-:W-:-:S13]  /*5850*/  LOP3.LUT P2, RZ, R4, 0x7f, RZ, 0xc0, !PT ;  /* 0x0000007f04ff7812 */ /* 0x001fda000784c0ff */
[----:B------:R-:W-:-:S05]  /*5860*/  @!P2 VIADD R4, R72, 0x228a0 ;  /* 0x000228a04804a836 */ /* 0x000fca0000000000 */
[----:B------:R-:W-:-:S04]  /*5870*/  @!P2 PRMT R4, RZ, 0x654, R4 ;  /* 0x00000654ff04a816 */ /* 0x000fc80000000004 */
[----:B------:R1:W-:Y:S01]  /*5880*/  @!P2 SYNCS.ARRIVE.TRANS64.RED.A1T0 RZ, [R4+URZ], RZ ;  /* 0x000000ff04ffa9a7 */ /* 0x0003e2000810043f */
[----:B------:R-:W-:Y:S05]  /*5890*/  @!P3 BRA `(.L_x_11927) ;  /* 0x000000000004b947 */ /* 0x000fea0003800000 */
[----:B------:R-:W-:Y:S01]  /*58a0*/  BPT.TRAP 0x1 ;  /* 0x000000040000795c */ /* 0x000fe20000300000 */
.L_x_11927:
[----:B------:R-:W-:Y:S05]  /*58b0*/  BSYNC B0 ;  /* 0x0000000000007941 */ /* 0x000fea0003800000 */
.L_x_11926:
[----:B------:R-:W0:Y:S01]  /*58c0*/  SYNCS.PHASECHK.TRANS64.TRYWAIT P3, [R72+URZ+0x228b0], R87 ;  /* 0x0228b057480075a7 */ /* 0x000e22000806017f */
[----:B------:R-:W-:Y:S04]  /*58d0*/  BSSY B0, `(.L_x_11928) ;  /* 0x0000002000007945 */ /* 0x000fe80003800000 */
[----:B0-----:R-:W-:Y:S05]  /*58e0*/  @!P3 BRA `(.L_x_11929) ;  /* 0x000002400078b947 */ /* 0x001fea0003800000 */
.L_x_12256:
[----:B------:R-:W-:Y:S05]  /*58f0*/  BSYNC B0 ;  /* 0x0000000000007941 */ /* 0x000fea0003800000 */
.L_x_11928:
[----:B------:R-:W-:Y:S01]  /*5900*/  ULDC.64 UR4, c[0x0][0x328] ;  /* 0x0000ca0000047ab9 */ /* 0x000fe20000000a00 */
[----:B------:R-:W-:Y:S01]  /*5910*/  IMAD.IADD R82, R82, 0x1, -R152 ;  /* 0x0000000152527824 */ /* 0x000fe200078e0a98 */
[----:B------:R-:W-:Y:S01]  /*5920*/  BSSY B0, `(.L_x_11930) ;  /* 0x0000043000007945 */ /* 0x000fe20003800000 */
[----:B------:R-:W-:Y:S02]  /*5930*/  IMAD R80, R80, UR4, RZ ;  /* 0x0000000450507c24 */ /* 0x000fe4000f8e02ff */
[----:B-1----:R-:W-:-:S04]  /*5940*/  IMAD.WIDE.U32 R4, R79, UR4, RZ ;  /* 0x000000044f047c25 */ /* 0x002fc8000f8e00ff */
[----:B------:R-:W-:Y:S01]  /*5950*/  IMAD R79, R79, UR5, R80 ;  /* 0x000000054f4f7c24 */ /* 0x000fe2000f8e0250 */
[----:B------:R-:W-:Y:S02]  /*5960*/  ULDC.64 UR4, c[0x0][0x338] ;  /* 0x0000ce0000047ab9 */ /* 0x000fe40000000a00 */
[----:B------:R-:W-:Y:S02]  /*5970*/  IMAD R81, R81, UR4, RZ ;  /* 0x0000000451517c24 */ /* 0x000fe4000f8e02ff */
        /* <DEDUP_REMOVED lines=15> */
[----:B------:R1:W4:Y:S01]  /*5a70*/  SHFL.IDX PT, R39, R34, RZ, 0x1c1f ;  /* 0x001c1fff22277589 */ /* 0x00032200000e0000 */
[--C-:B------:R-:W-:Y:S02]  /*5a80*/  IMAD R36, R5, 0x2, R26.reuse ;  /* 0x0000000205247824 */ /* 0x100fe400078e021a */
[----:B------:R-:W-:Y:S01]  /*5a90*/  IMAD R38, R7, 0x2, R26 ;  /* 0x0000000207267824 */ /* 0x000fe200078e021a */
[----:B------:R1:W0:Y:S08]  /*5aa0*/  SHFL.IDX PT, R37, R35, RZ, 0x1c1f ;  /* 0x001c1fff23257589 */ /* 0x00023000000e0000 */
[----:B-1----:R-:W-:Y:S05]  /*5ab0*/  @!P3 BRA `(.L_x_11931) ;  /* 0x0000000000a4b947 */ /* 0x002fea0003800000 */
[----:B------:R-:W-:Y:S02]  /*5ac0*/  ISETP.NE.AND P5, PT, R65, RZ, PT ;  /* 0x000000ff4100720c */ /* 0x000fe40003fa5270 */
[----:B------:R-:W-:-:S11]  /*5ad0*/  ISETP.NE.AND P4, PT, R66, RZ, PT ;  /* 0x000000ff4200720c */ /* 0x000fd60003f85270 */
[----:B------:R-:W1:Y:S01]  /*5ae0*/  @P5 LDS.128 R4, [R36] ;  /* 0x0000000024045984 */ /* 0x000e620000000c00 */
[----:B--2-4-:R-:W-:-:S04]  /*5af0*/  @P5 LEA R8, P3, R16, R39, 0x1 ;  /* 0x0000002710085211 */ /* 0x014fc800078608ff */
[----:B0-----:R-:W-:Y:S02]  /*5b00*/  @P5 LEA.HI.X R9, R16, R37, R17, 0x1, P3 ;  /* 0x0000002510095211 */ /* 0x001fe400018f0c11 */
[----:B------:R-:W-:-:S04]  /*5b10*/  @P4 LEA R32, P3, R18, R39, 0x1 ;  /* 0x0000002712204211 */ /* 0x000fc800078608ff */
[----:B------:R-:W-:Y:S02]  /*5b20*/  @P4 LEA.HI.X R33, R18, R37, R153, 0x1, P3 ;  /* 0x0000002512214211 */ /* 0x000fe400018f0c99 */
[----:B------:R-:W-:-:S13]  /*5b30*/  ISETP.NE.AND P3, PT, R67, RZ, PT ;  /* 0x000000ff4300720c */ /* 0x000fda0003f65270 */
[----:B------:R-:W-:-:S04]  /*5b40*/  @P3 LEA R10, P6, R166, R39, 0x1 ;  /* 0x00000027a60a3211 */ /* 0x000fc800078c08ff */
[----:B------:R-:W-:Y:S01]  /*5b50*/  @P3 LEA.HI.X R11, R166, R37, R193, 0x1, P6 ;  /* 0x00000025a60b3211 */ /* 0x000fe200030f0cc1 */
[----:B-1----:R-:W-:Y:S01]  /*5b60*/  @P5 ST.E.128 desc[UR42][R8.64], R4 ;  /* 0x0000000408005985 */ /* 0x002fe2000c101d2a */
[----:B------:R-:W-:-:S03]  /*5b70*/  ISETP.NE.AND P5, PT, R68, RZ, PT ;  /* 0x000000ff4400720c */ /* 0x000fc60003fa5270 */
[----:B------:R-:W0:Y:S10]  /*5b80*/  @P4 LDS.128 R4, [R38] ;  /* 0x0000000026044984 */ /* 0x000e340000000c00 */
[----:B------:R-:W-:-:S04]  /*5b90*/  @P5 LEA R12, P6, R164, R39, 0x1 ;  /* 0x00000027a40c5211 */ /* 0x000fc800078c08ff */
[----:B------:R-:W-:Y:S01]  /*5ba0*/  @P5 LEA.HI.X R13, R164, R37, R192, 0x1, P6 ;  /* 0x00000025a40d5211 */ /* 0x000fe200030f0cc0 */
[----:B0-----:R-:W-:Y:S01]  /*5bb0*/  @P4 ST.E.128 desc[UR42][R32.64], R4 ;  /* 0x0000000420004985 */ /* 0x001fe2000c101d2a */
[----:B------:R-:W-:-:S03]  /*5bc0*/  ISETP.NE.AND P4, PT, R69, RZ, PT ;  /* 0x000000ff4500720c */ /* 0x000fc60003f85270 */
[----:B------:R-:W0:Y:S10]  /*5bd0*/  @P3 LDS.128 R4, [R36+0x3000] ;  /* 0x0030000024043984 */ /* 0x000e340000000c00 */
[----:B---3--:R-:W-:-:S04]  /*5be0*/  @P4 LEA R14, P6, R186, R39, 0x1 ;  /* 0x00000027ba0e4211 */ /* 0x008fc800078c08ff */
[----:B------:R-:W-:Y:S01]  /*5bf0*/  @P4 LEA.HI.X R15, R186, R37, R191, 0x1, P6 ;  /* 0x00000025ba0f4211 */ /* 0x000fe200030f0cbf */
[----:B0-----:R0:W-:Y:S01]  /*5c00*/  @P3 ST.E.128 desc[UR42][R10.64], R4 ;  /* 0x000000040a003985 */ /* 0x0011e2000c101d2a */
[----:B------:R-:W-:-:S03]  /*5c10*/  ISETP.NE.AND P3, PT, R70, RZ, PT ;  /* 0x000000ff4600720c */ /* 0x000fc60003f65270 */
[----:B------:R-:W1:Y:S10]  /*5c20*/  @P5 LDS.128 R4, [R38+0x3000] ;  /* 0x0030000026045984 */ /* 0x000e740000000c00 */
[----:B------:R-:W-:-:S04]  /*5c30*/  @P3 LEA R8, P6, R185, R39, 0x1 ;  /* 0x00000027b9083211 */ /* 0x000fc800078c08ff */
[----:B------:R-:W-:Y:S02]  /*5c40*/  @P3 LEA.HI.X R9, R185, R37, R190, 0x1, P6 ;  /* 0x00000025b9093211 */ /* 0x000fe400030f0cbe */
[----:B0-----:R-:W-:Y:S01]  /*5c50*/  PRMT R10, R50, 0x8880, RZ ;  /* 0x00008880320a7816 */ /* 0x001fe200000000ff */
[----:B-1----:R-:W-:Y:S01]  /*5c60*/  @P5 ST.E.128 desc[UR42][R12.64], R4 ;  /* 0x000000040c005985 */ /* 0x002fe2000c101d2a */
[----:B------:R-:W-:-:S03]  /*5c70*/  ISETP.NE.AND P5, PT, R71, RZ, PT ;  /* 0x000000ff4700720c */ /* 0x000fc60003fa5270 */
[----:B------:R-:W0:Y:S10]  /*5c80*/  @P4 LDS.128 R4, [R36+0x6000] ;  /* 0x0060000024044984 */ /* 0x000e340000000c00 */
[----:B------:R-:W-:-:S04]  /*5c90*/  @P5 LEA R32, P6, R184, R39, 0x1 ;  /* 0x00000027b8205211 */ /* 0x000fc800078c08ff */
[----:B------:R-:W-:Y:S01]  /*5ca0*/  @P5 LEA.HI.X R33, R184, R37, R189, 0x1, P6 ;  /* 0x00000025b8215211 */ /* 0x000fe200030f0cbd */
[----:B0-----:R-:W-:Y:S01]  /*5cb0*/  @P4 ST.E.128 desc[UR42][R14.64], R4 ;  /* 0x000000040e004985 */ /* 0x001fe2000c101d2a */
[----:B------:R-:W-:-:S03]  /*5cc0*/  ISETP.GT.AND P4, PT, R10, -0x1, PT ;  /* 0xffffffff0a00780c */ /* 0x000fc60003f84270 */
[----:B------:R-:W0:Y:S10]  /*5cd0*/  @P3 LDS.128 R4, [R38+0x6000] ;  /* 0x0060000026043984 */ /* 0x000e340000000c00 */
[----:B------:R-:W-:-:S04]  /*5ce0*/  @!P4 LEA R10, P6, R167, R39, 0x1 ;  /* 0x00000027a70ac211 */ /* 0x000fc800078c08ff */
[----:B------:R-:W-:Y:S01]  /*5cf0*/  @!P4 LEA.HI.X R11, R167, R37, R188, 0x1, P6 ;  /* 0x00000025a70bc211 */ /* 0x000fe200030f0cbc */
[----:B0-----:R-:W-:Y:S04]  /*5d00*/  @P3 ST.E.128 desc[UR42][R8.64], R4 ;  /* 0x0000000408003985 */ /* 0x001fe8000c101d2a */
[----:B------:R-:W0:Y:S04]  /*5d10*/  @P5 LDS.128 R4, [R36+0x9000] ;  /* 0x0090000024045984 */ /* 0x000e280000000c00 */
[----:B0-----:R-:W-:Y:S04]  /*5d20*/  @P5 ST.E.128 desc[UR42][R32.64], R4 ;  /* 0x0000000420005985 */ /* 0x001fe8000c101d2a */
[----:B------:R-:W0:Y:S04]  /*5d30*/  @!P4 LDS.128 R4, [R38+0x9000] ;  /* 0x009000002604c984 */ /* 0x000e280000000c00 */
[----:B0-----:R1:W-:Y:S02]  /*5d40*/  @!P4 ST.E.128 desc[UR42][R10.64], R4 ;  /* 0x000000040a00c985 */ /* 0x0013e4000c101d2a */
.L_x_11931:
[----:B------:R-:W-:Y:S05]  /*5d50*/  BSYNC B0 ;  /* 0x0000000000007941 */ /* 0x000fea0003800000 */
.L_x_11930:
[----:B------:R-:W-:Y:S01]  /*5d60*/  ISETP.GE.AND P3, PT, R82, 0x41, PT ;  /* 0x000000415200780c */ /* 0x000fe20003f66270 */
[----:B------:R-:W1:Y:S01]  /*5d70*/  SHFL.IDX PT, R35, R35, 0x1, 0x1c1f ;  /* 0x003c1f0023237f89 */ /* 0x000e6200000e0000 */
[----:B------:R-:W-:Y:S03]  /*5d80*/  BSSY B0, `(.L_x_11932) ;  /* 0x000002c000007945 */ /* 0x000fe60003800000 */
[----:B0-----:R0:W0:Y:S08]  /*5d90*/  SHFL.IDX PT, R37, R34, 0x1, 0x1c1f ;  /* 0x003c1f0022257f89 */ /* 0x00103000000e0000 */
[----:B------:R-:W-:Y:S05]  /*5da0*/  @!P3 BRA `(.L_x_11933) ;  /* 0x0000000000a4b947 */ /* 0x000fea0003800000 */
[----:B------:R-:W-:Y:S02]  /*5db0*/  ISETP.NE.AND P5, PT, R65, RZ, PT ;  /* 0x000000ff4100720c */ /* 0x000fe40003fa5270 */
[----:B------:R-:W-:-:S11]  /*5dc0*/  ISETP.NE.AND P4, PT, R66, RZ, PT ;  /* 0x000000ff4200720c */ /* 0x000fd60003f85270 */
[----:B-1----:R-:W1:Y:S01]  /*5dd0*/  @P5 LDS.128 R4, [R36+0x2000] ;  /* 0x0020000024045984 */ /* 0x002e620000000c00 */
[----:B0--3--:R-:W-:-:S04]  /*5de0*/  @P5 LEA R14, P3, R16, R37, 0x1 ;  /* 0x00000025100e5211 */ /* 0x009fc800078608ff */
[----:B------:R-:W-:Y:S02]  /*5df0*/  @P5 LEA.HI.X R15, R16, R35, R17, 0x1, P3 ;  /* 0x00000023100f5211 */ /* 0x000fe400018f0c11 */
[----:B------:R-:W-:-:S04]  /*5e00*/  @P4 LEA R32, P3, R18, R37, 0x1 ;  /* 0x0000002512204211 */ /* 0x000fc800078608ff */
[----:B------:R-:W-:Y:S02]  /*5e10*/  @P4 LEA.HI.X R33, R18, R35, R153, 0x1, P3 ;  /* 0x0000002312214211 */ /* 0x000fe400018f0c99 */
[----:B------:R-:W-:-:S13]  /*5e20*/  ISETP.NE.AND P3, PT, R67, RZ, PT ;  /* 0x000000ff4300720c */ /* 0x000fda0003f65270 */
[----:B--2---:R-:W-:-:S04]  /*5e30*/  @P3 LEA R8, P6, R166, R37, 0x1 ;  /* 0x00000025a6083211 */ /* 0x004fc800078c08ff */
[----:B------:R-:W-:Y:S01]  /*5e40*/  @P3 LEA.HI.X R9, R166, R35, R193, 0x1, P6 ;  /* 0x00000023a6093211 */ /* 0x000fe200030f0cc1 */
[----:B-1----:R-:W-:Y:S01]  /*5e50*/  @P5 ST.E.128 desc[UR42][R14.64], R4 ;  /* 0x000000040e005985 */ /* 0x002fe2000c101d2a */
[----:B------:R-:W-:-:S03]  /*5e60*/  ISETP.NE.AND P5, PT, R68, RZ, PT ;  /* 0x000000ff4400720c */ /* 0x000fc60003fa5270 */
[----:B------:R-:W0:Y:S10]  /*5e70*/  @P4 LDS.128 R4, [R38+0x2000] ;  /* 0x0020000026044984 */ /* 0x000e340000000c00 */
[----:B------:R-:W-:-:S04]  /*5e80*/  @P5 LEA R10, P6, R164, R37, 0x1 ;  /* 0x00000025a40a5211 */ /* 0x000fc800078c08ff */
[----:B------:R-:W-:Y:S01]  /*5e90*/  @P5 LEA.HI.X R11, R164, R35, R192, 0x1, P6 ;  /* 0x00000023a40b5211 */ /* 0x000fe200030f0cc0 */
[----:B0-----:R-:W-:Y:S01]  /*5ea0*/  @P4 ST.E.128 desc[UR42][R32.64], R4 ;  /* 0x0000000420004985 */ /* 0x001fe2000c101d2a */
[----:B------:R-:W-:-:S03]  /*5eb0*/  ISETP.NE.AND P4, PT, R69, RZ, PT ;  /* 0x000000ff4500720c */ /* 0x000fc60003f85270 */
[----:B------:R-:W0:Y:S10]  /*5ec0*/  @P3 LDS.128 R4, [R36+0x5000] ;  /* 0x0050000024043984 */ /* 0x000e340000000c00 */
[----:B------:R-:W-:-:S04]  /*5ed0*/  @P4 LEA R12, P6, R186, R37, 0x1 ;  /* 0x00000025ba0c4211 */ /* 0x000fc800078c08ff */
        /* <DEDUP_REMOVED lines=22> */
.L_x_11933:
[----:B------:R-:W-:Y:S05]  /*6040*/  BSYNC B0 ;  /* 0x0000000000007941 */ /* 0x000fea0003800000 */
.L_x_11932:
        /* <DEDUP_REMOVED lines=13> */
[----:B01----:R-:W-:Y:S02]  /*6120*/  SEL R5, RZ, 0x1, P2 ;  /* 0x00000001ff057807 */ /* 0x003fe40001000000 */
[----:B------:R-:W-:Y:S02]  /*6130*/  SEL R19, R19, RZ, P2 ;  /* 0x000000ff13137207 */ /* 0x000fe40001000000 */
[----:B------:R-:W-:Y:S01]  /*6140*/  LOP3.LUT R154, R154, R5, RZ, 0x3c, !PT ;  /* 0x000000059a9a7212 */ /* 0x000fe200078e3cff */
[----:B--2---:R-:W-:Y:S06]  /*6150*/  @P3 BRA `(.L_x_11934) ;  /* 0xffffffc000e83947 */ /* 0x004fec000383ffff */
[----:B------:R-:W0:Y:S01]  /*6160*/  S2R R4, SR_TID.X ;  /* 0x0000000000047919 */ /* 0x000e220000002100 */
[----:B------:R-:W-:Y:S02]  /*6170*/  PLOP3.LUT P0, PT, PT, PT, PT, 0x8, 0x0 ;  /* 0x000000000000781c */ /* 0x000fe40003f0e170 */
[----:B0-----:R-:W-:-:S04]  /*6180*/  SHF.R.U32.HI R4, RZ, 0x7, R4 ;  /* 0x00000007ff047819 */ /* 0x001fc80000011604 */
[----:B------:R-:W-:-:S13]  /*6190*/  ISETP.NE.AND P3, PT, R4, 0x1, PT ;  /* 0x000000010400780c */ /* 0x000fda0003f65270 */
[----:B------:R-:W-:Y:S05]  /*61a0*/  @!P3 WARPSYNC.ALL ;  /* 0x000000000000b948 */ /* 0x000fea0003800000 */
[----:B------:R-:W-:Y:S06]  /*61b0*/  @!P3 BAR.ARV 0x9, 0x100 ;  /* 0x024400000000bb1d */ /* 0x000fec0000002000 */
.L_x_11872:
[----:B------:R-:W0:Y:S01]  /*61c0*/  S2R R3, SR_SWINHI ;  /* 0x0000000000037919 */ /* 0x000e220000002f00 */
[----:B------:R-:W1:Y:S01]  /*61d0*/  LDC R13, c[0x0][0x448] ;  /* 0x00011200ff0d7b82 */ /* 0x000e620000000800 */
[----:B---3--:R-:W-:Y:S02]  /*61e0*/  IMAD.U32 R14, RZ, RZ, UR36 ;  /* 0x00000024ff0e7e24 */ /* 0x008fe4000f8e00ff */
[----:B------:R-:W-:Y:S01]  /*61f0*/  IMAD.MOV.U32 R15, RZ, RZ, 0x80 ;  /* 0x00000080ff0f7424 */ /* 0x000fe200078e00ff */
[----:B------:R-:W-:Y:S01]  /*6200*/  STL [R1+0x50], R125 ;  /* 0x0000507d01007387 */ /* 0x000fe20000100800 */
[----:B------:R-:W-:Y:S02]  /*6210*/  IMAD.MOV.U32 R26, RZ, RZ, 0x100 ;  /* 0x00000100ff1a7424 */ /* 0x000fe400078e00ff */
[----:B------:R-:W-:Y:S01]  /*6220*/  IMAD.U32 R24, RZ, RZ, UR36 ;  /* 0x00000024ff187e24 */ /* 0x000fe2000f8e00ff */
[----:B------:R-:W2:Y:S01]  /*6230*/  LDC R12, c[0x0][0x988] ;  /* 0x00026200ff0c7b82 */ /* 0x000ea20000000800 */
[----:B------:R-:W-:Y:S01]  /*6240*/  IMAD.MOV.U32 R25, RZ, RZ, 0x80 ;  /* 0x00000080ff197424 */ /* 0x000fe200078e00ff */
[----:B------:R-:W-:Y:S01]  /*6250*/  STL.64 [R1+0x28], R14 ;  /* 0x0000280e01007387 */ /* 0x000fe20000100a00 */
[----:B------:R-:W-:-:S02]  /*6260*/  IMAD.U32 R36, RZ, RZ, UR44 ;  /* 0x0000002cff247e24 */ /* 0x000fc4000f8e00ff */
[----:B------:R-:W-:Y:S01]  /*6270*/  IMAD.U32 R35, RZ, RZ, UR44 ;  /* 0x0000002cff237e24 */ /* 0x000fe2000f8e00ff */
[----:B------:R-:W-:Y:S01]  /*6280*/  STL.64 [R1+0x30], R26 ;  /* 0x0000301a01007387 */ /* 0x000fe20000100a00 */
[----:B------:R-:W-:Y:S02]  /*6290*/  IMAD.U32 R33, RZ, RZ, UR44 ;  /* 0x0000002cff217e24 */ /* 0x000fe4000f8e00ff */
[----:B------:R-:W-:Y:S01]  /*62a0*/  IMAD.U32 R72, RZ, RZ, UR44 ;  /* 0x0000002cff487e24 */ /* 0x000fe2000f8e00ff */
[----:B------:R-:W-:Y:S04]  /*62b0*/  STL.128 [R1], R24 ;  /* 0x0000001801007387 */ /* 0x000fe80000100c00 */
[----:B------:R-:W-:Y:S04]  /*62c0*/  STL.128 [R1+0x1d0], RZ ;  /* 0x0001d0ff01007387 */ /* 0x000fe80000100c00 */
[----:B------:R-:W-:Y:S04]  /*62d0*/  STL.128 [R1+0x1e0], RZ ;  /* 0x0001e0ff01007387 */ /* 0x000fe80000100c00 */
[----:B------:R-:W-:Y:S01]  /*62e0*/  STL.128 [R1+0x200], RZ ;  /* 0x000200ff01007387 */ /* 0x000fe20000100c00 */
[----:B------:R-:W-:-:S02]  /*62f0*/  MOV R4, R148 ;  /* 0x0000009400047202 */ /* 0x000fc40000000f00 */
[----:B0-----:R-:W-:Y:S01]  /*6300*/  MOV R5, R3 ;  /* 0x0000000300057202 */ /* 0x001fe20000000f00 */
[----:B--2---:R-:W-:Y:S01]  /*6310*/  STL [R1+0x1f0], R12 ;  /* 0x0001f00c01007387 */ /* 0x004fe20000100800 */
[C---:B------:R-:W-:Y:S02]  /*6320*/  IADD3 R8, P1, R4.reuse, 0x22830, RZ ;  /* 0x0002283004087810 */ /* 0x040fe40007f3e0ff */
[C---:B------:R-:W-:Y:S01]  /*6330*/  IADD3 R0, P3, R4.reuse, 0x22850, RZ ;  /* 0x0002285004007810 */ /* 0x040fe20007f7e0ff */
[----:B------:R-:W-:Y:S01]  /*6340*/  STL.128 [R1+0x210], RZ ;  /* 0x000210ff01007387 */ /* 0x000fe20000100c00 */
[C---:B------:R-:W-:Y:S01]  /*6350*/  IADD3 R10, P2, R4.reuse, 0x22840, RZ ;  /* 0x00022840040a7810 */ /* 0x040fe20007f5e0ff */
[--C-:B------:R-:W-:Y:S01]  /*6360*/  IMAD.X R9, RZ, RZ, R5.reuse, P1 ;  /* 0x000000ffff097224 */ /* 0x100fe200008e0605 */
[----:B-1----:R-:W-:Y:S01]  /*6370*/  ISETP.NE.AND P1, PT, R13, 0x1, PT ;  /* 0x000000010d00780c */ /* 0x002fe20003f25270 */
[--C-:B------:R-:W-:Y:S01]  /*6380*/  IMAD.X R3, RZ, RZ, R5.reuse, P3 ;  /* 0x000000ffff037224 */ /* 0x100fe200018e0605 */
[----:B------:R-:W-:Y:S01]  /*6390*/  IADD3 R6, P4, R4, 0x22860, RZ ;  /* 0x0002286004067810 */ /* 0x000fe20007f9e0ff */
[----:B------:R-:W-:Y:S01]  /*63a0*/  IMAD.X R11, RZ, RZ, R5, P2 ;  /* 0x000000ffff0b7224 */ /* 0x000fe200010e0605 */
[----:B------:R-:W-:Y:S01]  /*63b0*/  STL.64 [R1+0x18], R8 ;  /* 0x0000180801007387 */ /* 0x000fe20000100a00 */
[----:B------:R-:W-:Y:S01]  /*63c0*/  IMAD.MOV.U32 R4, RZ, RZ, R0 ;  /* 0x000000ffff047224 */ /* 0x000fe200078e0000 */
[----:B------:R-:W-:Y:S01]  /*63d0*/  IADD3.X R7, RZ, R5, RZ, P4, !PT ;  /* 0x00000005ff077210 */ /* 0x000fe200027fe4ff */
[----:B------:R-:W-:Y:S01]  /*63e0*/  IMAD.MOV.U32 R5, RZ, RZ, R3 ;  /* 0x000000ffff057224 */ /* 0x000fe200078e0003 */
[----:B------:R-:W-:Y:S01]  /*63f0*/  STL.64 [R1+0x20], R10 ;  /* 0x0000200a01007387 */ /* 0x000fe20000100a00 */
[----:B------:R-:W-:Y:S01]  /*6400*/  VIADD R3, R210, 0x7f ;  /* 0x0000007fd2037836 */ /* 0x000fe20000000000 */
[----:B------:R-:W-:-:S02]  /*6410*/  IADD3 R36, P4, R36, 0x1d0, RZ ;  /* 0x000001d024247810 */ /* 0x000fc40007f9e0ff */
[----:B------:R0:W-:Y:S01]  /*6420*/  STL.128 [R1+0x40], R4 ;  /* 0x0000400401007387 */ /* 0x0001e20000100c00 */
[----:B------:R-:W1:Y:S01]  /*6430*/  @P1 LDC R0, c[0x0][0x44c] ;  /* 0x00011300ff001b82 */ /* 0x000e620000000800 */
[----:B------:R-:W-:Y:S01]  /*6440*/  IADD3 R35, P2, R35, 0x200, RZ ;  /* 0x0000020023237810 */ /* 0x000fe20007f5e0ff */
[----:B------:R-:W-:Y:S01]  /*6450*/  IMAD.X R37, RZ, RZ, UR45, P4 ;  /* 0x0000002dff257e24 */ /* 0x000fe2000a0e06ff */
[----:B------:R2:W-:Y:S01]  /*6460*/  STL.128 [R1+0x220], RZ ;  /* 0x000220ff01007387 */ /* 0x0005e20000100c00 */
[----:B------:R-:W-:Y:S02]  /*6470*/  IADD3 R33, P3, R33, 0x28, RZ ;  /* 0x0000002821217810 */ /* 0x000fe40007f7e0ff */
[----:B------:R-:W-:Y:S01]  /*6480*/  IADD3 R72, P4, R72, 0x50, RZ ;  /* 0x0000005048487810 */ /* 0x000fe20007f9e0ff */
[----:B------:R2:W-:Y:S04]  /*6490*/  STL.128 [R1+0x230], RZ ;  /* 0x000230ff01007387 */ /* 0x0005e80000100c00 */
[----:B------:R2:W-:Y:S01]  /*64a0*/  STL.128 [R1+0x240], RZ ;  /* 0x000240ff01007387 */ /* 0x0005e20000100c00 */
[----:B0-----:R-:W0:Y:S03]  /*64b0*/  @P1 LDC R5, c[0x0][0x450] ;  /* 0x00011400ff051b82 */ /* 0x001e260000000800 */
[----:B------:R2:W-:Y:S04]  /*64c0*/  STL.128 [R1+0x250], RZ ;  /* 0x000250ff01007387 */ /* 0x0005e80000100c00 */
[----:B------:R2:W-:Y:S01]  /*64d0*/  STL.128 [R1+0x260], RZ ;  /* 0x000260ff01007387 */ /* 0x0005e20000100c00 */
[----:B------:R-:W3:Y:S03]  /*64e0*/  LDC.64 R6, c[0x0][0x9e0] ;  /* 0x00027800ff067b82 */ /* 0x000ee60000000a00 */
[----:B------:R2:W-:Y:S01]  /*64f0*/  STL.128 [R1+0x270], RZ ;  /* 0x000270ff01007387 */ /* 0x0005e20000100c00 */
[----:B-1----:R-:W-:-:S03]  /*6500*/  @P1 IMAD.HI.U32 R0, R3, R0, RZ ;  /* 0x0000000003001227 */ /* 0x002fc600078e00ff */
[----:B------:R2:W-:Y:S04]  /*6510*/  STL.128 [R1+0x280], RZ ;  /* 0x000280ff01007387 */ /* 0x0005e80000100c00 */
[----:B------:R2:W-:Y:S04]  /*6520*/  STL.128 [R1+0x290], RZ ;  /* 0x000290ff01007387 */ /* 0x0005e80000100c00 */
[----:B------:R2:W-:Y:S01]  /*6530*/  STL.128 [R1+0x2a0], RZ ;  /* 0x0002a0ff01007387 */ /* 0x0005e20000100c00 */
[----:B0-----:R-:W-:-:S03]  /*6540*/  @P1 SHF.R.U32.HI R3, RZ, R5, R0 ;  /* 0x00000005ff031219 */ /* 0x001fc60000011600 */
[----:B------:R2:W-:Y:S04]  /*6550*/  STL.128 [R1+0x2b0], RZ ;  /* 0x0002b0ff01007387 */ /* 0x0005e80000100c00 */
[----:B------:R2:W-:Y:S01]  /*6560*/  STL.128 [R1+0x2c0], RZ ;  /* 0x0002c0ff01007387 */ /* 0x0005e20000100c00 */
[----:B---3--:R-:W-:-:S03]  /*6570*/  ISETP.GE.AND P5, PT, R7, 0x1, PT ;  /* 0x000000010700780c */ /* 0x008fc60003fa6270 */
        /* <DEDUP_REMOVED lines=19> */
[----:B------:R2:W-:Y:S04]  /*66b0*/  STL [R1+0x10], RZ ;  /* 0x000010ff01007387 */ /* 0x0005e80000100800 */
[----:B------:R2:W-:Y:S01]  /*66c0*/  STL [R1+0x38], RZ ;  /* 0x000038ff01007387 */ /* 0x0005e20000100800 */
[----:B------:R-:W-:Y:S05]  /*66d0*/  @P0 BRA `(.L_x_11935) ;  /* 0x00000000000c0947 */ /* 0x000fea0003800000 */
[----:B------:R-:W0:Y:S01]  /*66e0*/  FENCE.VIEW.ASYNC.G ;  /* 0x00000000000073c6 */ /* 0x000e220000000100 */
[----:B------:R-:W-:Y:S05]  /*66f0*/  WARPSYNC.ALL ;  /* 0x0000000000007948 */ /* 0x000fea0003800000 */
[----:B0-----:R-:W-:Y:S06]  /*6700*/  BAR.ARV 0xc, 0x180 ;  /* 0x0306000000007b1d */ /* 0x001fec0000002000 */
.L_x_11935:
[----:B------:R-:W-:Y:S01]  /*6710*/  IMAD.IADD R3, R204, 0x1, R3 ;  /* 0x00000001cc037824 */ /* 0x000fe200078e0203 */
[----:B------:R-:W-:Y:S01]  /*6720*/  IADD3.X R73, RZ, UR45, RZ, P4, !PT ;  /* 0x0000002dff497c10 */ /* 0x000fe2000a7fe4ff */
[----:B------:R-:W-:Y:S02]  /*6730*/  IMAD.X R46, RZ, RZ, UR45, P2 ;  /* 0x0000002dff2e7e24 */ /* 0x000fe400090e06ff */
        /* <DEDUP_REMOVED lines=14> */
.L_x_11938:
[----:B------:R-:W-:-:S13]  /*6820*/  ISETP.NE.AND P0, PT, R7, 0x1, PT ;  /* 0x000000010700780c */ /* 0x000fda0003f05270 */
[----:B------:R-:W0:Y:S02]  /*6830*/  @P0 LDC.64 R4, c[0x0][0x9e8] ;  /* 0x00027a00ff040b82 */ /* 0x000e240000000a00 */
[----:B0-----:R-:W-:-:S05]  /*6840*/  @P0 IMAD.HI.U32 R4, R0, R4, RZ ;  /* 0x0000000400040227 */ /* 0x001fca00078e00ff */
[----:B------:R-:W-:-:S07]  /*6850*/  @P0 SHF.R.U32.HI R0, RZ, R5, R4 ;  /* 0x00000005ff000219 */ /* 0x000fce0000011604 */
.L_x_11939:
[----:B------:R-:W-:Y:S05]  /*6860*/  BSYNC B0 ;  /* 0x0000000000007941 */ /* 0x000fea0003800000 */
.L_x_11937:
[----:B------:R-:W-:-:S05]  /*6870*/  IMAD R3, R0, R7, R7 ;  /* 0x0000000700037224 */ /* 0x000fca00078e0207 */
[----:B------:R-:W-:-:S07]  /*6880*/  VIMNMX R6, R6, R3, PT ;  /* 0x0000000306067248 */ /* 0x000fce0003fe0100 */
.L_x_11936:
[----:B------:R-:W0:Y:S01]  /*6890*/  @P1 LDC R3, c[0x0][0x44c] ;  /* 0x00011300ff031b82 */ /* 0x000e220000000800 */
[----:B------:R-:W-:Y:S01]  /*68a0*/  VIADD R6, R6, 0x5f ;  /* 0x0000005f06067836 */ /* 0x000fe20000000000 */
[----:B------:R-:W-:Y:S01]  /*68b0*/  ULDC UR4, c[0x0][0x9dc] ;  /* 0x0002770000047ab9 */ /* 0x000fe20000000800 */
[----:B------:R-:W-:Y:S02]  /*68c0*/  IMAD.MOV.U32 R5, RZ, RZ, R210 ;  /* 0x000000ffff057224 */ /* 0x000fe400078e00d2 */
[----:B------:R-:W-:-:S03]  /*68d0*/  IMAD.HI R6, R6, 0x2aaaaaab, RZ ;  /* 0x2aaaaaab06067827 */ /* 0x000fc600078e02ff */
[----:B------:R-:W1:Y:S01]  /*68e0*/  @P1 LDC R9, c[0x0][0x450] ;  /* 0x00011400ff091b82 */ /* 0x000e620000000800 */
[----:B0-----:R-:W-:Y:S01]  /*68f0*/  @P1 IMAD.HI.U32 R0, R210, R3, RZ ;  /* 0x00000003d2001227 */ /* 0x001fe200078e00ff */
[----:B------:R-:W-:-:S04]  /*6900*/  SHF.R.U32.HI R3, RZ, 0x1f, R6 ;  /* 0x0000001fff037819 */ /* 0x000fc80000011606 */
[----:B------:R-:W-:Y:S02]  /*6910*/  LEA.HI.SX32 R6, R6, R3, 0x1c ;  /* 0x0000000306067211 */ /* 0x000fe400078fe2ff */
[----:B-1----:R-:W-:Y:S02]  /*6920*/  @P1 SHF.R.U32.HI R5, RZ, R9, R0 ;  /* 0x00000009ff051219 */ /* 0x002fe40000011600 */
[----:B------:R-:W-:-:S03]  /*6930*/  VIMNMX R165, R165, R6, PT ;  /* 0x00000006a5a57248 */ /* 0x000fc60003fe0100 */
        /* <DEDUP_REMOVED lines=13> */
.L_x_11942:
[----:B------:R-:W-:-:S13]  /*6a10*/  ISETP.NE.AND P0, PT, R7, 0x1, PT ;  /* 0x000000010700780c */ /* 0x000fda0003f05270 */
[----:B------:R-:W0:Y:S02]  /*6a20*/  @P0 LDC.64 R4, c[0x0][0x9e8] ;  /* 0x00027a00ff040b82 */ /* 0x000e240000000a00 */
[----:B0-----:R-:W-:-:S05]  /*6a30*/  @P0 IMAD.HI.U32 R4, R0, R4, RZ ;  /* 0x0000000400040227 */ /* 0x001fca00078e00ff */
[----:B------:R-:W-:-:S07]  /*6a40*/  @P0 SHF.R.U32.HI R0, RZ, R5, R4 ;  /* 0x00000005ff000219 */ /* 0x000fce0000011604 */
.L_x_11943:
[----:B------:R-:W-:Y:S05]  /*6a50*/  BSYNC B0 ;  /* 0x0000000000007941 */ /* 0x000fea0003800000 */
.L_x_11941:
[----:B------:R-:W-:-:S05]  /*6a60*/  IMAD R0, R0, R7, RZ ;  /* 0x0000000700007224 */ /* 0x000fca00078e02ff */
[----:B------:R-:W-:-:S07]  /*6a70*/  VIMNMX R3, R3, R0, !PT ;  /* 0x0000000003037248 */ /* 0x000fce0007fe0100 */
.L_x_11940:
[----:B------:R-:W-:Y:S01]  /*6a80*/  IMAD.HI R3, R3, 0x2aaaaaab, RZ ;  /* 0x2aaaaaab03037827 */ /* 0x000fe200078e02ff */
[----:B------:R-:W-:-:S04]  /*6a90*/  PLOP3.LUT P0, PT, PT, PT, PT, 0x80, 0x0 ;  /* 0x000000000000781c */ /* 0x000fc80003f0f070 */
[----:B------:R-:W-:-:S04]  /*6aa0*/  SHF.R.U32.HI R0, RZ, 0x1f, R3 ;  /* 0x0000001fff007819 */ /* 0x000fc80000011603 */
[----:B------:R-:W-:-:S04]  /*6ab0*/  LEA.HI.SX32 R0, R3, R0, 0x1c ;  /* 0x0000000003007211 */ /* 0x000fc800078fe2ff */
[----:B------:R-:W-:-:S04]  /*6ac0*/  VIMNMX R199, RZ, R0, !PT ;  /* 0x00000000ffc77248 */ /* 0x000fc80007fe0100 */
[----:B------:R-:W-:-:S13]  /*6ad0*/  ISETP.GT.AND P1, PT, R165, R199, PT ;  /* 0x000000c7a500720c */ /* 0x000fda0003f24270 */
[----:B------:R-:W-:Y:S05]  /*6ae0*/  @!P1 BRA `(.L_x_11944) ;  /* 0x0000018400609947 */ /* 0x000fea0003800000 */
[----:B------:R0:W-:Y:S01]  /*6af0*/  STL.64 [R1+0x58], RZ ;  /* 0x000058ff01007387 */ /* 0x0001e20000100a00 */
[----:B------:R-:W-:Y:S01]  /*6b00*/  IMAD.U32 R40, RZ, RZ, UR44 ;  /* 0x0000002cff287e24 */ /* 0x000fe2000f8e00ff */
[----:B------:R-:W-:Y:S01]  /*6b10*/  UMOV UR4, 0xffffffff ;  /* 0xffffffff00047882 */ /* 0x000fe20000000000 */
[----:B------:R-:W-:Y:S02]  /*6b20*/  IMAD.U32 R34, RZ, RZ, UR44 ;  /* 0x0000002cff227e24 */ /* 0x000fe4000f8e00ff */
[----:B------:R-:W-:Y:S01]  /*6b30*/  IMAD.U32 R32, RZ, RZ, UR44 ;  /* 0x0000002cff207e24 */ /* 0x000fe2000f8e00ff */
[----:B------:R-:W-:Y:S01]  /*6b40*/  IADD3 R40, P0, R40, 0x78, RZ ;  /* 0x0000007828287810 */ /* 0x000fe20007f1e0ff */
[----:B------:R-:W-:Y:S01]  /*6b50*/  IMAD.U32 R24, RZ, RZ, UR44 ;  /* 0x0000002cff187e24 */ /* 0x000fe2000f8e00ff */
[----:B------:R-:W-:Y:S01]  /*6b60*/  IADD3 R34, P2, R34, 0x68, RZ ;  /* 0x0000006822227810 */ /* 0x000fe20007f5e0ff */
[----:B------:R-:W-:Y:S01]  /*6b70*/  IMAD.U32 R41, RZ, RZ, UR44 ;  /* 0x0000002cff297e24 */ /* 0x000fe2000f8e00ff */
[----:B------:R-:W-:Y:S01]  /*6b80*/  IADD3 R32, P3, R32, 0x60, RZ ;  /* 0x0000006020207810 */ /* 0x000fe20007f7e0ff */
[----:B------:R-:W-:Y:S01]  /*6b90*/  IMAD.X R49, RZ, RZ, UR45, P0 ;  /* 0x0000002dff317e24 */ /* 0x000fe200080e06ff */
[----:B------:R-:W-:Y:S01]  /*6ba0*/  IADD3 R24, P4, R24, 0x58, RZ ;  /* 0x0000005818187810 */ /* 0x000fe20007f9e0ff */
[----:B------:R-:W-:Y:S01]  /*6bb0*/  IMAD.X R45, RZ, RZ, UR45, P2 ;  /* 0x0000002dff2d7e24 */ /* 0x000fe200090e06ff */
[----:B------:R-:W-:Y:S01]  /*6bc0*/  IADD3 R41, P1, R41, 0x70, RZ ;  /* 0x0000007029297810 */ /* 0x000fe20007f3e0ff */
[----:B------:R-:W-:-:S02]  /*6bd0*/  IMAD.X R43, RZ, RZ, UR45, P3 ;  /* 0x0000002dff2b7e24 */ /* 0x000fc400098e06ff */
[----:B------:R-:W-:Y:S01]  /*6be0*/  IMAD.X R25, RZ, RZ, UR45, P4 ;  /* 0x0000002dff197e24 */ /* 0x000fe2000a0e06ff */
[----:B------:R-:W-:Y:S01]  /*6bf0*/  IADD3.X R50, RZ, UR45, RZ, P1, !PT ;  /* 0x0000002dff327c10 */ /* 0x000fe20008ffe4ff */
[----:B0-----:R-:W-:Y:S08]  /*6c00*/  BRA.DIV UR4, `(.L_x_11945) ;  /* 0x0000022e04c47947 */ /* 0x001ff0000b800000 */
[----:B------:R0:W1:Y:S02]  /*6c10*/  SHFL.IDX PT, R14, R228, RZ, 0x1f ;  /* 0x00001fffe40e7589 */ /* 0x00006400000e0000 */
.L_x_12259:
[----:B-1----:R-:W-:Y:S01]  /*6c20*/  LEA.HI R0, R14, R14, RZ, 0x1 ;  /* 0x0000000e0e007211 */ /* 0x002fe200078f08ff */
[C---:B------:R-:W-:Y:S01]  /*6c30*/  VIADD R26, R148.reuse, 0x18400 ;  /* 0x00018400941a7836 */ /* 0x040fe20000000000 */
[----:B------:R-:W-:Y:S01]  /*6c40*/  STL.128 [R1+0x90], RZ ;  /* 0x000090ff01007387 */ /* 0x000fe20000100c00 */
[----:B------:R-:W-:Y:S01]  /*6c50*/  VIADD R7, R148, 0x400 ;  /* 0x0000040094077836 */ /* 0x000fe20000000000 */
[----:B------:R-:W-:Y:S01]  /*6c60*/  LOP3.LUT R3, R0, 0x1e, RZ, 0xc0, !PT ;  /* 0x0000001e00037812 */ /* 0x000fe200078ec0ff */
[----:B------:R-:W-:Y:S01]  /*6c70*/  VIADD R0, R148, 0x1c400 ;  /* 0x0001c40094007836 */ /* 0x000fe20000000000 */
[----:B------:R-:W-:Y:S01]  /*6c80*/  STL.128 [R1+0xa0], RZ ;  /* 0x0000a0ff01007387 */ /* 0x000fe20000100c00 */
[----:B------:R-:W-:Y:S01]  /*6c90*/  IMAD.MOV.U32 R4, RZ, RZ, 0x1 ;  /* 0x00000001ff047424 */ /* 0x000fe200078e00ff */
[----:B------:R-:W-:Y:S01]  /*6ca0*/  SHF.R.U32.HI R7, RZ, 0x4, R7 ;  /* 0x00000004ff077819 */ /* 0x000fe20000011607 */
[----:B------:R-:W-:Y:S01]  /*6cb0*/  IMAD.IADD R3, R14, 0x1, -R3 ;  /* 0x000000010e037824 */ /* 0x000fe200078e0a03 */
[----:B------:R-:W-:Y:S01]  /*6cc0*/  SHF.R.U32.HI R0, RZ, 0x4, R0 ;  /* 0x00000004ff007819 */ /* 0x000fe20000011600 */
[----:B------:R-:W-:Y:S01]  /*6cd0*/  IMAD.MOV.U32 R5, RZ, RZ, RZ ;  /* 0x000000ffff057224 */ /* 0x000fe200078e00ff */
[----:B------:R-:W-:Y:S01]  /*6ce0*/  LOP3.LUT R8, R7, 0x3fff, RZ, 0xc0, !PT ;  /* 0x00003fff07087812 */ /* 0x000fe200078ec0ff */
[----:B------:R-:W-:Y:S01]  /*6cf0*/  IMAD R3, R3, 0x2000, R26 ;  /* 0x0000200003037824 */ /* 0x000fe200078e021a */
[----:B------:R-:W-:Y:S01]  /*6d00*/  LOP3.LUT R0, R0, 0x3fff, RZ, 0xc0, !PT ;  /* 0x00003fff00007812 */ /* 0x000fe200078ec0ff */
[----:B------:R-:W-:Y:S01]  /*6d10*/  IMAD.MOV.U32 R6, RZ, RZ, 0x1 ;  /* 0x00000001ff067424 */ /* 0x000fe200078e00ff */
[----:B------:R-:W-:Y:S01]  /*6d20*/  LOP3.LUT R8, R8, 0x3000000, RZ, 0xfc, !PT ;  /* 0x0300000008087812 */ /* 0x000fe200078efcff */
[----:B------:R-:W-:Y:S01]  /*6d30*/  IMAD.MOV.U32 R7, RZ, RZ, RZ ;  /* 0x000000ffff077224 */ /* 0x000fe200078e00ff */
[----:B------:R-:W-:Y:S01]  /*6d40*/  SHF.R.U32.HI R3, RZ, 0x4, R3 ;  /* 0x00000004ff037819 */ /* 0x000fe20000011603 */
[----:B------:R-:W-:Y:S01]  /*6d50*/  IMAD.MOV.U32 R9, RZ, RZ, 0x40000040 ;  /* 0x40000040ff097424 */ /* 0x000fe200078e00ff */
[----:B------:R-:W-:Y:S01]  /*6d60*/  LOP3.LUT R0, R0, 0x10000, RZ, 0xfc, !PT ;  /* 0x0001000000007812 */ /* 0x000fe200078efcff */
[----:B------:R-:W-:Y:S01]  /*6d70*/  STL.128 [R1+0xb0], RZ ;  /* 0x0000b0ff01007387 */ /* 0x000fe20000100c00 */
[----:B------:R-:W-:Y:S01]  /*6d80*/  LOP3.LUT R3, R3, 0x3fff, RZ, 0xc0, !PT ;  /* 0x00003fff03037812 */ /* 0x000fe200078ec0ff */
[----:B----4-:R-:W-:Y:S01]  /*6d90*/  IMAD.U32 R39, RZ, RZ, UR44 ;  /* 0x0000002cff277e24 */ /* 0x010fe2000f8e00ff */
[----:B------:R-:W-:Y:S01]  /*6da0*/  LOP3.LUT P0, RZ, R26, 0x1bf, RZ, 0xc0, !PT ;  /* 0x000001bf1aff7812 */ /* 0x000fe2000780c0ff */
[----:B------:R1:W-:Y:S01]  /*6db0*/  STL.128 [R1+0x60], R4 ;  /* 0x0000600401007387 */ /* 0x0003e20000100c00 */
[----:B------:R-:W-:Y:S01]  /*6dc0*/  LOP3.LUT R3, R3, 0x10000, RZ, 0xfc, !PT ;  /* 0x0001000003037812 */ /* 0x000fe200078efcff */
[----:B------:R-:W-:Y:S01]  /*6dd0*/  BSSY B6, `(.L_x_11946) ;  /* 0x000001d000067945 */ /* 0x000fe20003800000 */
[----:B------:R-:W-:Y:S01]  /*6de0*/  IADD3 R39, P1, R39, 0x90, RZ ;  /* 0x0000009027277810 */ /* 0x000fe20007f3e0ff */
[----:B------:R3:W-:Y:S04]  /*6df0*/  STL.64 [R1+0x80], R8 ;  /* 0x0000800801007387 */ /* 0x0007e80000100a00 */
[----:B------:R3:W-:Y:S01]  /*6e00*/  STL.128 [R1+0xc0], RZ ;  /* 0x0000c0ff01007387 */ /* 0x0007e20000100c00 */
[----:B------:R-:W-:-:S03]  /*6e10*/  IMAD.X R38, RZ, RZ, UR45, P1 ;  /* 0x0000002dff267e24 */ /* 0x000fc600088e06ff */
[----:B------:R3:W-:Y:S01]  /*6e20*/  STL.128 [R1+0xd0], RZ ;  /* 0x0000d0ff01007387 */ /* 0x0007e20000100c00 */
[----:B-1----:R-:W-:Y:S01]  /*6e30*/  MOV R6, R0 ;  /* 0x0000000000067202 */ /* 0x002fe20000000f00 */
[----:B------:R-:W-:Y:S02]  /*6e40*/  IMAD.MOV.U32 R7, RZ, RZ, 0x40000040 ;  /* 0x40000040ff077424 */ /* 0x000fe400078e00ff */
[----:B------:R3:W-:Y:S01]  /*6e50*/  STL.128 [R1+0xe0], RZ ;  /* 0x0000e0ff01007387 */ /* 0x0007e20000100c00 */
[----:B------:R-:W-:Y:S02]  /*6e60*/  IMAD.MOV.U32 R4, RZ, RZ, R3 ;  /* 0x000000ffff047224 */ /* 0x000fe400078e0003 */
[----:B------:R-:W-:-:S05]  /*6e70*/  IMAD.MOV.U32 R5, RZ, RZ, 0x40000040 ;  /* 0x40000040ff057424 */ /* 0x000fca00078e00ff */
[----:B------:R3:W-:Y:S01]  /*6e80*/  STL.128 [R1+0x70], R4 ;  /* 0x0000700401007387 */ /* 0x0007e20000100c00 */
[----:B------:R-:W-:Y:S05]  /*6e90*/  @!P0 BRA `(.L_x_11947) ;  /* 0x0000000000408947 */ /* 0x000fea0003800000 */
[----:B------:R-:W-:Y:S01]  /*6ea0*/  MOV R0, 0x0 ;  /* 0x0000000000007802 */ /* 0x000fe20000000f00 */
[----:B------:R-:W-:Y:S01]  /*6eb0*/  ULDC.64 UR4, c[0x4][0xf0] ;  /* 0x01003c0000047ab9 */ /* 0x000fe20000000a00 */
[----:B------:R-:W-:Y:S01]  /*6ec0*/  ULDC.64 UR6, c[0x4][0xf8] ;  /* 0x01003e0000067ab9 */ /* 0x000fe20000000a00 */
[----:B---3--:R-:W-:Y:S01]  /*6ed0*/  IMAD.U32 R4, RZ, RZ, UR4 ;  /* 0x00000004ff047e24 */ /* 0x008fe2000f8e00ff */
[----:B------:R1:W3:Y:S01]  /*6ee0*/  LDC.64 R14, c[0x4][R0] ;  /* 0x01000000000e7b82 */ /* 0x0002e20000000a00 */
        /* <DEDUP_REMOVED lines=8> */
[----:B-1----:R-:W-:-:S07]  /*6f70*/  IMAD.MOV.U32 R12, RZ, RZ, 0x1 ;  /* 0x00000001ff0c7424 */ /* 0x002fce00078e00ff */
[----:B------:R-:W-:-:S07]  /*6f80*/  LEPC R20, `(.L_x_11947) ;  /* 0x000000001014794e */ /* 0x000fce0000000000 */
[----:B0-23-5:R-:W-:Y:S05]  /*6f90*/  CALL.ABS.NOINC R14 ;  /* 0x000000000e007343 */ /* 0x02dfea0003c00000 */
.L_x_11947:
[----:B------:R-:W-:Y:S05]  /*6fa0*/  BSYNC B6 ;  /* 0x0000000000067941 */ /* 0x000fea0003800000 */
.L_x_11946:
[----:B------:R-:W1:Y:S01]  /*6fb0*/  S2R R20, SR_TID.X ;  /* 0x0000000000147919 */ /* 0x000e620000002100 */
[----:B---3--:R-:W3:Y:S01]  /*6fc0*/  LDC.64 R6, c[0x0][0x9e0] ;  /* 0x00027800ff067b82 */ /* 0x008ee20000000a00 */
[----:B------:R-:W-:Y:S01]  /*6fd0*/  UIADD3 UR4, UP0, UR44, 0xf0, URZ ;  /* 0x000000f02c047890 */ /* 0x000fe2000ff1e03f */
[----:B------:R-:W-:Y:S01]  /*6fe0*/  IMAD.MOV.U32 R4, RZ, RZ, RZ ;  /* 0x000000ffff047224 */ /* 0x000fe200078e00ff */
[----:B------:R-:W-:Y:S01]  /*6ff0*/  STL.64 [R1+0x100], R24 ;  /* 0x0001001801007387 */ /* 0x000fe20000100a00 */
[----:B------:R-:W-:Y:S01]  /*7000*/  IMAD.U32 R3, RZ, RZ, UR44 ;  /* 0x0000002cff037e24 */ /* 0x000fe2000f8e00ff */
[----:B------:R-:W-:Y:S01]  /*7010*/  UIADD3.X UR5, URZ, UR45, URZ, UP0, !UPT ;  /* 0x0000002d3f057290 */ /* 0x000fe200087fe43f */
[----:B------:R-:W-:Y:S01]  /*7020*/  IMAD.U32 R42, RZ, RZ, UR44 ;  /* 0x0000002cff2a7e24 */ /* 0x000fe2000f8e00ff */
[----:B------:R-:W-:Y:S01]  /*7030*/  STL.64 [R1+0xf0], R220 ;  /* 0x0000f0dc01007387 */ /* 0x000fe20000100a00 */
[----:B------:R-:W4:Y:S01]  /*7040*/  LDC.64 R12, c[0x0][0x9e8] ;  /* 0x00027a00ff0c7b82 */ /* 0x000f220000000a00 */
[----:B------:R-:W-:Y:S01]  /*7050*/  IMAD.U32 R8, RZ, RZ, UR4 ;  /* 0x00000004ff087e24 */ /* 0x000fe2000f8e00ff */
[----:B------:R-:W-:Y:S01]  /*7060*/  ULDC UR4, c[0x0][0x3f4] ;  /* 0x0000fd0000047ab9 */ /* 0x000fe20000000800 */
[----:B------:R-:W-:Y:S01]  /*7070*/  IMAD.U32 R9, RZ, RZ, UR5 ;  /* 0x00000005ff097e24 */ /* 0x000fe2000f8e00ff */
[----:B------:R-:W-:Y:S01]  /*7080*/  STL.U8 [R1+0x108], RZ ;  /* 0x000108ff01007387 */ /* 0x000fe20000100000 */
[----:B------:R-:W-:-:S02]  /*7090*/  ISETP.LT.AND P0, PT, RZ, UR4, PT ;  /* 0x00000004ff007c0c */ /* 0x000fc4000bf01270 */
[----:B------:R-:W-:Y:S01]  /*70a0*/  IADD3 R42, P3, R42, 0x108, RZ ;  /* 0x000001082a2a7810 */ /* 0x000fe20007f7e0ff */
[----:B------:R-:W0:Y:S01]  /*70b0*/  LDC.64 R10, c[0x0][0x448] ;  /* 0x00011200ff0a7b82 */ /* 0x000e220000000a00 */
[----:B------:R-:W-:Y:S03]  /*70c0*/  STL.64 [R1+0xf8], R8 ;  /* 0x0000f80801007387 */ /* 0x000fe60000100a00 */
[----:B------:R-:W-:Y:S01]  /*70d0*/  IMAD.X R51, RZ, RZ, UR45, P3 ;  /* 0x0000002dff337e24 */ /* 0x000fe200098e06ff */
[----:B------:R-:W-:Y:S03]  /*70e0*/  STL.U8 [R1+0x13c], RZ ;  /* 0x00013cff01007387 */ /* 0x000fe60000100000 */
[----:B------:R-:W2:Y:S01]  /*70f0*/  LDC R0, c[0x0][0x450] ;  /* 0x00011400ff007b82 */ /* 0x000ea20000000800 */
[----:B---3--:R-:W-:-:S02]  /*7100*/  IMAD.MOV.U32 R31, RZ, RZ, R6 ;  /* 0x000000ffff1f7224 */ /* 0x008fc400078e0006 */
[----:B------:R-:W-:Y:S02]  /*7110*/  IMAD.MOV.U32 R5, RZ, RZ, R7 ;  /* 0x000000ffff057224 */ /* 0x000fe400078e0007 */
[----:B-1----:R-:W-:-:S03]  /*7120*/  VIADD R219, R20, 0xffffff80 ;  /* 0xffffff8014db7836 */ /* 0x002fc60000000000 */
[----:B------:R-:W1:Y:S01]  /*7130*/  LDC R30, c[0x0][0x9dc] ;  /* 0x00027700ff1e7b82 */ /* 0x000e620000000800 */
[----:B----4-:R-:W-:Y:S02]  /*7140*/  IMAD.MOV.U32 R6, RZ, RZ, R12 ;  /* 0x000000ffff067224 */ /* 0x010fe400078e000c */
[----:B------:R-:W-:Y:S01]  /*7150*/  IMAD.MOV.U32 R7, RZ, RZ, R13 ;  /* 0x000000ffff077224 */ /* 0x000fe200078e000d */
[----:B------:R-:W-:Y:S04]  /*7160*/  STL [R1+0x10c], R219 ;  /* 0x00010cdb01007387 */ /* 0x000fe80000100800 */
[----:B------:R-:W-:Y:S04]  /*7170*/  STL.128 [R1+0x120], R4 ;  /* 0x0001200401007387 */ /* 0x000fe80000100c00 */
[----:B0-----:R-:W-:Y:S04]  /*7180*/  STL.64 [R1+0x130], R10 ;  /* 0x0001300a01007387 */ /* 0x001fe80000100a00 */
[----:B--2---:R-:W-:Y:S04]  /*7190*/  STL [R1+0x138], R0 ;  /* 0x0001380001007387 */ /* 0x004fe80000100800 */
[----:B-1----:R0:W-:Y:S02]  /*71a0*/  STL.128 [R1+0x110], R28 ;  /* 0x0001101c01007387 */ /* 0x0021e40000100c00 */
[----:B0-----:R-:W-:Y:S01]  /*71b0*/  IMAD.U32 R31, RZ, RZ, UR44 ;  /* 0x0000002cff1f7e24 */ /* 0x001fe2000f8e00ff */
[----:B------:R-:W-:Y:S01]  /*71c0*/  IADD3 R29, P1, R3, 0x13c, RZ ;  /* 0x0000013c031d7810 */ /* 0x000fe20007f3e0ff */
[----:B------:R-:W-:-:S03]  /*71d0*/  IMAD.U32 R30, RZ, RZ, UR44 ;  /* 0x0000002cff1e7e24 */ /* 0x000fc6000f8e00ff */
[----:B------:R-:W-:Y:S01]  /*71e0*/  IADD3 R31, P4, R31, 0xf8, RZ ;  /* 0x000000f81f1f7810 */ /* 0x000fe20007f9e0ff */
[----:B------:R-:W-:Y:S01]  /*71f0*/  IMAD.X R48, RZ, RZ, UR45, P1 ;  /* 0x0000002dff307e24 */ /* 0x000fe200088e06ff */
[----:B------:R-:W-:-:S03]  /*7200*/  IADD3 R30, P2, R30, 0x10c, RZ ;  /* 0x0000010c1e1e7810 */ /* 0x000fc60007f5e0ff */
[----:B------:R-:W-:Y:S01]  /*7210*/  IMAD.X R52, RZ, RZ, UR45, P4 ;  /* 0x0000002dff347e24 */ /* 0x000fe2000a0e06ff */
[----:B------:R-:W-:Y:S01]  /*7220*/  IADD3.X R47, RZ, UR45, RZ, P2, !PT ;  /* 0x0000002dff2f7c10 */ /* 0x000fe200097fe4ff */
[----:B------:R-:W-:Y:S08]  /*7230*/  @P0 BRA `(.L_x_11948) ;  /* 0x0000000000400947 */ /* 0x000ff00003800000 */
[----:B------:R-:W-:-:S04]  /*7240*/  ULEA.HI UR4, UR37, UR37, URZ, 0x1 ;  /* 0x0000002525047291 */ /* 0x000fc8000f8f083f */
[----:B------:R-:W-:-:S04]  /*7250*/  ULOP3.LUT UR4, UR4, 0xfffffffe, URZ, 0xc0, !UPT ;  /* 0xfffffffe04047892 */ /* 0x000fc8000f8ec03f */
[----:B------:R-:W-:-:S06]  /*7260*/  UIADD3 UR4, UR37, -UR4, URZ ;  /* 0x8000000425047290 */ /* 0x000fcc000fffe03f */
[----:B------:R-:W-:-:S05]  /*7270*/  IMAD.U32 R3, RZ, RZ, UR4 ;  /* 0x00000004ff037e24 */ /* 0x000fca000f8e00ff */
[----:B------:R-:W-:-:S04]  /*7280*/  SHF.L.U32 R3, R3, 0x1f, RZ ;  /* 0x0000001f03037819 */ /* 0x000fc800000006ff */
[----:B------:R0:W1:Y:S03]  /*7290*/  SYNCS.PHASECHK.TRANS64.TRYWAIT P0, [R148+URZ+0x22800], R3 ;  /* 0x02280003940075a7 */ /* 0x000066000800017f */
[----:B-1----:R-:W-:Y:S05]  /*72a0*/  @!P0 NANOSLEEP.SYNCS 0x989680 ;  /* 0x009896800000895d */ /* 0x002fea0003900000 */
[----:B------:R-:W1:Y:S01]  /*72b0*/  @!P0 SYNCS.PHASECHK.TRANS64 P0, [R148+URZ+0x22800], R3 ;  /* 0x02280003940085a7 */ /* 0x000e62000800007f */
[----:B------:R-:W-:Y:S04]  /*72c0*/  BSSY B0, `(.L_x_11949) ;  /* 0x0000006000007945 */ /* 0x000fe80003800000 */
[----:B-1----:R-:W-:Y:S05]  /*72d0*/  @P0 BRA `(.L_x_11950) ;  /* 0x0000000000100947 */ /* 0x002fea0003800000 */
.L_x_11951:
[----:B-1----:R1:W2:Y:S02]  /*72e0*/  SYNCS.PHASECHK.TRANS64.TRYWAIT P0, [R148+URZ+0x22800], R3 ;  /* 0x02280003940075a7 */ /* 0x0022a4000800017f */
[----:B--2---:R-:W-:Y:S05]  /*72f0*/  @!P0 NANOSLEEP.SYNCS 0x989680 ;  /* 0x009896800000895d */ /* 0x004fea0003900000 */
[----:B------:R-:W2:Y:S02]  /*7300*/  @!P0 SYNCS.PHASECHK.TRANS64 P0, [R148+URZ+0x22800], R3 ;  /* 0x02280003940085a7 */ /* 0x000ea4000800007f */
[----:B--2---:R-:W-:Y:S05]  /*7310*/  @!P0 BRA `(.L_x_11951) ;  /* 0xfffffffc00f08947 */ /* 0x004fea000383ffff */
.L_x_11950:
[----:B------:R-:W-:Y:S05]  /*7320*/  BSYNC B0 ;  /* 0x0000000000007941 */ /* 0x000fea0003800000 */
.L_x_11949:
[----:B------:R-:W-:Y:S05]  /*7330*/  BRA `(.L_x_11952) ;  /* 0x0000002800c07947 */ /* 0x000fea0003800000 */
.L_x_11948:
[----:B------:R-:W-:Y:S01]  /*7340*/  LOP3.LUT P0, RZ, R26, 0x3ff, RZ, 0xc0, !PT ;  /* 0x000003ff1aff7812 */ /* 0x000fe2000780c0ff */
[----:B------:R-:W-:Y:S01]  /*7350*/  ULDC.64 UR4, c[0x0][0x3f8] ;  /* 0x0000fe0000047ab9 */ /* 0x000fe20000000a00 */
[----:B-----5:R-:W-:Y:S01]  /*7360*/  SHF.R.S32.HI R5, RZ, 0x1f, R2 ;  /* 0x0000001fff057819 */ /* 0x020fe20000011402 */
        /* <DEDUP_REMOVED lines=27> */
.L_x_11954:
[----:B------:R-:W-:Y:S05]  /*7520*/  BSYNC B6 ;  /* 0x0000000000067941 */ /* 0x000fea0003800000 */
.L_x_11953:
[----:B------:R-:W2:Y:S01]  /*7530*/  LDL R25, [R1+0x50] ;  /* 0x0000500001197983 */ /* 0x000ea20000100800 */
[----:B------:R-:W-:Y:S01]  /*7540*/  ULDC.U8 UR4, c[0x0][0x410] ;  /* 0x0001040000047ab9 */ /* 0x000fe20000000000 */
[----:B------:R-:W-:Y:S01]  /*7550*/  BSSY B0, `(.L_x_11955) ;  /* 0x0000286000007945 */ /* 0x000fe20003800000 */
[----:B------:R-:W-:Y:S01]  /*7560*/  ISETP.NE.AND P0, PT, RZ, UR4, PT ;  /* 0x00000004ff007c0c */ /* 0x000fe2000bf05270 */
[----:B--2---:R-:W-:-:S12]  /*7570*/  IMAD R25, R25, 0x80, R152 ;  /* 0x0000008019197824 */ /* 0x004fd800078e0298 */
[----:B------:R-:W-:Y:S05]  /*7580*/  @!P0 BRA `(.L_x_11956) ;  /* 0x0000001400308947 */ /* 0x000fea0003800000 */
[----:B------:R-:W0:Y:S01]  /*7590*/  LDC R21, c[0x0][0x448] ;  /* 0x00011200ff157b82 */ /* 0x000e220000000800 */
[----:B------:R-:W-:Y:S01]  /*75a0*/  IMAD R7, R222, 0x40, R25 ;  /* 0x00000040de077824 */ /* 0x000fe200078e0219 */
        /* <DEDUP_REMOVED lines=32> */
.L_x_12265:
        /* <DEDUP_REMOVED lines=8> */
[----:B------:R-:W-:Y:S01]  /*7830*/  ULDC UR4, c[0x0][0x3f4] ;  /* 0x0000fd0000047ab9 */ /* 0x000fe20000000800 */
[----:B------:R-:W-:Y:S02]  /*7840*/  CS2R R54, SRZ ;  /* 0x0000000000367805 */ /* 0x000fe4000001ff00 */
[----:B------:R-:W-:Y:S02]  /*7850*/  ISETP.GE.AND P3, PT, R155, UR4, PT ;  /* 0x000000049b007c0c */ /* 0x000fe4000bf66270 */
[----:B------:R-:W-:Y:S01]  /*7860*/  ISETP.GE.AND P2, PT, R22, UR4, PT ;  /* 0x0000000416007c0c */ /* 0x000fe2000bf46270 */
[----:B---3--:R-:W-:Y:S01]  /*7870*/  IMAD.MOV.U32 R15, RZ, RZ, R5 ;  /* 0x000000ffff0f7224 */ /* 0x008fe200078e0005 */
[----:B------:R-:W-:-:S09]  /*7880*/  CS2R R56, SRZ ;  /* 0x0000000000387805 */ /* 0x000fd2000001ff00 */
[C---:B------:R-:W-:Y:S01]  /*7890*/  @!P3 IMAD.SHL.U32 R13, R155.reuse, 0x2, RZ ;  /* 0x000000029b0db824 */ /* 0x040fe200078e00ff */
[----:B------:R-:W-:Y:S01]  /*78a0*/  @!P3 SHF.L.U64.HI R24, R155, 0x1, R223 ;  /* 0x000000019b18b819 */ /* 0x000fe200000102df */
[----:B-12---:R-:W-:-:S03]  /*78b0*/  @!P2 IMAD.WIDE R8, R22, 0x2, R2 ;  /* 0x000000021608a825 */ /* 0x006fc600078e0202 */
[-C--:B------:R-:W-:Y:S02]  /*78c0*/  @!P3 IADD3 R2, P0, R2, R13.reuse, RZ ;  /* 0x0000000d0202b210 */ /* 0x080fe40007f1e0ff */
[----:B----4-:R-:W-:Y:S02]  /*78d0*/  @!P3 IADD3 R12, P1, R14, R13, RZ ;  /* 0x0000000d0e0cb210 */ /* 0x010fe40007f3e0ff */
[----:B------:R-:W-:Y:S02]  /*78e0*/  CS2R R20, SRZ ;  /* 0x0000000000147805 */ /* 0x000fe4000001ff00 */
[----:B------:R-:W-:Y:S01]  /*78f0*/  CS2R R26, SRZ ;  /* 0x00000000001a7805 */ /* 0x000fe2000001ff00 */
[----:B------:R-:W-:Y:S01]  /*7900*/  @!P2 IMAD.WIDE R10, R22, 0x2, R14 ;  /* 0x00000002160aa825 */ /* 0x000fe200078e020e */
[----:B------:R1:W5:Y:S03]  /*7910*/  @!P2 LD.E.64 R54, desc[UR42][R8.64] ;  /* 0x0000002a0836a980 */ /* 0x000366000c101b00 */
[--C-:B------:R-:W-:Y:S01]  /*7920*/  @!P3 IMAD.X R3, R3, 0x1, R24.reuse, P0 ;  /* 0x000000010303b824 */ /* 0x100fe200000e0618 */
[----:B------:R1:W5:Y:S01]  /*7930*/  @!P2 LD.E.64 R56, desc[UR42][R10.64] ;  /* 0x0000002a0a38a980 */ /* 0x000362000c101b00 */
[----:B------:R-:W-:-:S03]  /*7940*/  @!P3 IMAD.X R13, R5, 0x1, R24, P1 ;  /* 0x00000001050db824 */ /* 0x000fc600008e0618 */
[----:B------:R1:W5:Y:S04]  /*7950*/  @!P3 LD.E.64 R20, desc[UR42][R2.64] ;  /* 0x0000002a0214b980 */ /* 0x000368000c101b00 */
[----:B------:R1:W5:Y:S02]  /*7960*/  @!P3 LD.E.64 R26, desc[UR42][R12.64] ;  /* 0x0000002a0c1ab980 */ /* 0x000364000c101b00 */
.L_x_11959:
[----:B------:R-:W-:Y:S05]  /*7970*/  BSYNC B1 ;  /* 0x0000000000017941 */ /* 0x000fea0003800000 */
.L_x_11958:
[----:B-12--5:R-:W-:Y:S01]  /*7980*/  IMAD.MOV.U32 R2, RZ, RZ, R20 ;  /* 0x000000ffff027224 */ /* 0x026fe200078e0014 */
[----:B------:R-:W-:Y:S01]  /*7990*/  MOV R3, R21 ;  /* 0x0000001500037202 */ /* 0x000fe20000000f00 */
[----:B------:R-:W-:Y:S01]  /*79a0*/  IMAD.MOV.U32 R8, RZ, RZ, R55 ;  /* 0x000000ffff087224 */ /* 0x000fe200078e0037 */
[----:B------:R-:W-:Y:S01]  /*79b0*/  UMOV UR4, 0xffffffff ;  /* 0xffffffff00047882 */ /* 0x000fe20000000000 */
        /* <DEDUP_REMOVED lines=15> */
[----:B------:R1:W0:Y:S04]  /*7ab0*/  SHFL.IDX PT, R5, R7, 0x1, 0x1c1f ;  /* 0x003c1f0007057f89 */ /* 0x00022800000e0000 */
[----:B----4-:R1:W4:Y:S02]  /*7ac0*/  SHFL.IDX PT, R14, R6, 0x1, 0x1c1f ;  /* 0x003c1f00060e7f89 */ /* 0x01032400000e0000 */
.L_x_12271:
[----:B------:R-:W-:Y:S01]  /*7ad0*/  VIADD R25, R25, 0x40 ;  /* 0x0000004019197836 */ /* 0x000fe20000000000 */
[----:B------:R-:W-:Y:S01]  /*7ae0*/  BSSY B1, `(.L_x_11961) ;  /* 0x000001a000017945 */ /* 0x000fe20003800000 */
        /* <DEDUP_REMOVED lines=9> */
[----:B0-----:R-:W-:Y:S01]  /*7b80*/  IMAD.MOV.U32 R15, RZ, RZ, R5 ;  /* 0x000000ffff0f7224 */ /* 0x001fe200078e0005 */
[----:B------:R-:W-:-:S09]  /*7b90*/  CS2R R12, SRZ ;  /* 0x00000000000c7805 */ /* 0x000fd2000001ff00 */
[C---:B------:R-:W-:Y:S01]  /*7ba0*/  @!P3 IMAD.SHL.U32 R9, R155.reuse, 0x2, RZ ;  /* 0x000000029b09b824 */ /* 0x040fe200078e00ff */
[----:B-1----:R-:W-:Y:S01]  /*7bb0*/  @!P3 SHF.L.U64.HI R0, R155, 0x1, R223 ;  /* 0x000000019b00b819 */ /* 0x002fe200000102df */
[----:B--23--:R-:W-:-:S03]  /*7bc0*/  @!P2 IMAD.WIDE R6, R22, 0x2, R2 ;  /* 0x000000021606a825 */ /* 0x00cfc600078e0202 */
        /* <DEDUP_REMOVED lines=11> */
.L_x_11962:
[----:B------:R-:W-:Y:S05]  /*7c80*/  BSYNC B1 ;  /* 0x0000000000017941 */ /* 0x000fea0003800000 */
.L_x_11961:
[----:B------:R-:W-:Y:S01]  /*7c90*/  ULEA.HI UR4, UR37, UR37, URZ, 0x1 ;  /* 0x0000002525047291 */ /* 0x000fe2000f8f083f */
[----:B------:R-:W-:Y:S03]  /*7ca0*/  BSSY B1, `(.L_x_11963) ;  /* 0x0000007000017945 */ /* 0x000fe60003800000 */
[----:B------:R-:W-:-:S04]  /*7cb0*/  ULOP3.LUT UR4, UR4, 0xfffffffe, URZ, 0xc0, !UPT ;  /* 0xfffffffe04047892 */ /* 0x000fc8000f8ec03f */
[----:B------:R-:W-:-:S06]  /*7cc0*/  UIADD3 UR4, UR37, -UR4, URZ ;  /* 0x8000000425047290 */ /* 0x000fcc000fffe03f */
[----:B0-2---:R-:W-:-:S05]  /*7cd0*/  IMAD.U32 R3, RZ, RZ, UR4 ;  /* 0x00000004ff037e24 */ /* 0x005fca000f8e00ff */
[----:B------:R-:W-:-:S04]  /*7ce0*/  SHF.L.U32 R3, R3, 0x1f, RZ ;  /* 0x0000001f03037819 */ /* 0x000fc800000006ff */
[----:B------:R-:W0:Y:S02]  /*7cf0*/  SYNCS.PHASECHK.TRANS64.TRYWAIT P0, [R148+URZ+0x22800], R3 ;  /* 0x02280003940075a7 */ /* 0x000e24000800017f */
[----:B0-----:R-:W-:Y:S05]  /*7d00*/  @!P0 BRA `(.L_x_11964) ;  /* 0x00000220008c8947 */ /* 0x001fea0003800000 */
.L_x_12272:
[----:B------:R-:W-:Y:S05]  /*7d10*/  BSYNC B1 ;  /* 0x0000000000017941 */ /* 0x000fea0003800000 */
.L_x_11963:
[----:B-1----:R-:W2:Y:S04]  /*7d20*/  LDL R0, [R1+0x400] ;  /* 0x0004000001007983 */ /* 0x002ea80000100800 */
[----:B------:R-:W4:Y:S01]  /*7d30*/  LDL R4, [R1+0x50] ;  /* 0x0000500001047983 */ /* 0x000f220000100800 */
[----:B0-----:R-:W-:-:S05]  /*7d40*/  IMAD.IADD R3, R200, 0x1, R225 ;  /* 0x00000001c8037824 */ /* 0x001fca00078e02e1 */
[----:B------:R-:W-:-:S05]  /*7d50*/  LEA R148, R3, R148, 0x1 ;  /* 0x0000009403947211 */ /* 0x000fca00078e08ff */
[----:B---3--:R-:W-:Y:S02]  /*7d60*/  VIADD R2, R148, 0x18400 ;  /* 0x0001840094027836 */ /* 0x008fe40000000000 */
[----:B-----5:R-:W-:Y:S02]  /*7d70*/  IMAD.MOV.U32 R3, RZ, RZ, R8 ;  /* 0x000000ffff037224 */ /* 0x020fe400078e0008 */
[----:B------:R-:W-:Y:S02]  /*7d80*/  IMAD.MOV.U32 R5, RZ, RZ, R24 ;  /* 0x000000ffff057224 */ /* 0x000fe400078e0018 */
[----:B------:R-:W-:Y:S01]  /*7d90*/  IMAD.MOV.U32 R6, RZ, RZ, R25 ;  /* 0x000000ffff067224 */ /* 0x000fe200078e0019 */
[----:B------:R-:W-:Y:S04]  /*7da0*/  BSSY B1, `(.L_x_11965) ;  /* 0x000006c000017945 */ /* 0x000fe80003800000 */
[----:B------:R-:W-:Y:S01]  /*7db0*/  PRMT R68, R5, 0x5410, R6 ;  /* 0x0000541005447816 */ /* 0x000fe20000000006 */
[----:B------:R-:W-:-:S02]  /*7dc0*/  IMAD.MOV.U32 R5, RZ, RZ, R12 ;  /* 0x000000ffff057224 */ /* 0x000fc400078e000c */
[----:B------:R-:W-:-:S05]  /*7dd0*/  IMAD.MOV.U32 R6, RZ, RZ, R13 ;  /* 0x000000ffff067224 */ /* 0x000fca00078e000d */
[----:B------:R-:W-:Y:S02]  /*7de0*/  PRMT R69, R5, 0x5410, R6 ;  /* 0x0000541005457816 */ /* 0x000fe40000000006 */
[----:B--2---:R-:W-:Y:S01]  /*7df0*/  LOP3.LUT P0, RZ, R0, 0x100000, RZ, 0xc0, !PT ;  /* 0x0010000000ff7812 */ /* 0x004fe2000780c0ff */
[----:B------:R-:W-:-:S12]  /*7e00*/  VIADD R0, R148, 0x18440 ;  /* 0x0001844094007836 */ /* 0x000fd80000000000 */
[----:B------:R-:W-:Y:S02]  /*7e10*/  @P0 VIADD R0, R2, 0xffffffc0 ;  /* 0xffffffc002000836 */ /* 0x000fe40000000000 */
[----:B----4-:R-:W-:-:S05]  /*7e20*/  IMAD R2, R4, -0x80, R28 ;  /* 0xffffff8004027824 */ /* 0x010fca00078e021c */
[----:B------:R-:W-:-:S04]  /*7e30*/  VIMNMX R64, R2, 0x80, PT ;  /* 0x0000008002407848 */ /* 0x000fc80003fe0100 */
[----:B------:R-:W-:Y:S01]  /*7e40*/  ISETP.GE.AND P0, PT, R152, R64, PT ;  /* 0x000000409800720c */ /* 0x000fe20003f06270 */
[----:B------:R-:W-:Y:S02]  /*7e50*/  IMAD.MOV.U32 R4, RZ, RZ, R9 ;  /* 0x000000ffff047224 */ /* 0x000fe400078e0009 */
[----:B------:R-:W-:-:S03]  /*7e60*/  IMAD.MOV.U32 R2, RZ, RZ, R10 ;  /* 0x000000ffff027224 */ /* 0x000fc600078e000a */
[----:B------:R-:W-:Y:S01]  /*7e70*/  PRMT R3, R3, 0x5410, R4 ;  /* 0x0000541003037816 */ /* 0x000fe20000000004 */
[----:B------:R-:W-:-:S05]  /*7e80*/  IMAD.MOV.U32 R4, RZ, RZ, R11 ;  /* 0x000000ffff047224 */ /* 0x000fca00078e000b */
[----:B------:R-:W-:Y:S01]  /*7e90*/  PRMT R2, R4, 0x5410, R2 ;  /* 0x0000541004027816 */ /* 0x000fe20000000002 */
[----:B------:R-:W-:Y:S06]  /*7ea0*/  @P0 BRA `(.L_x_11966) ;  /* 0x00000004006c0947 */ /* 0x000fec0003800000 */
[----:B------:R-:W0:Y:S01]  /*7eb0*/  LDC R4, c[0x0][0x3f4] ;  /* 0x0000fd00ff047b82 */ /* 0x000e220000000800 */
[----:B------:R-:W-:Y:S01]  /*7ec0*/  BSSY B2, `(.L_x_11967) ;  /* 0x000002e000027945 */ /* 0x000fe20003800000 */
[-C--:B0-----:R-:W-:Y:S02]  /*7ed0*/  ISETP.GE.AND P0, PT, R22, R4.reuse, PT ;  /* 0x000000041600720c */ /* 0x081fe40003f06270 */
[----:B------:R-:W-:-:S11]  /*7ee0*/  ISETP.GE.AND P1, PT, R155, R4, PT ;  /* 0x000000049b00720c */ /* 0x000fd60003f26270 */
[----:B------:R-:W-:Y:S05]  /*7ef0*/  @P0 BRA `(.L_x_11968) ;  /* 0x0000000000a80947 */ /* 0x000fea0003800000 */
[----:B------:R-:W0:Y:S01]  /*7f00*/  LDS.128 R4, [R148+0x18400] ;  /* 0x0184000094047984 */ /* 0x000e220000000c00 */
[--C-:B------:R-:W-:Y:S01]  /*7f10*/  SHF.R.U64 R63, R54, 0x10, R55.reuse ;  /* 0x00000010363f7819 */ /* 0x100fe20000001237 */
[--C-:B------:R-:W-:Y:S01]  /*7f20*/  HADD2.F32 R54, -RZ, R53.reuse.H0_H0 ;  /* 0x20000035ff367230 */ /* 0x100fe20000004100 */
[----:B------:R-:W-:Y:S02]  /*7f30*/  SHF.R.U32.HI R55, RZ, 0x10, R55 ;  /* 0x00000010ff377819 */ /* 0x000fe40000011637 */
[--C-:B------:R-:W-:Y:S01]  /*7f40*/  SHF.R.U64 R61, R56, 0x10, R57.reuse ;  /* 0x00000010383d7819 */ /* 0x100fe20000001239 */
[----:B------:R-:W-:Y:S01]  /*7f50*/  HADD2.F32 R56, -RZ, R53.H1_H1 ;  /* 0x30000035ff387230 */ /* 0x000fe20000004100 */
[----:B------:R-:W-:Y:S01]  /*7f60*/  SHF.R.U32.HI R57, RZ, 0x10, R57 ;  /* 0x00000010ff397819 */ /* 0x000fe20000011639 */
[----:B------:R-:W-:-:S04]  /*7f70*/  HADD2.F32 R55, -RZ, R55.H0_H0 ;  /* 0x20000037ff377230 */ /* 0x000fc80000004100 */
[----:B------:R-:W-:Y:S02]  /*7f80*/  HADD2.F32 R57, -RZ, R57.H0_H0 ;  /* 0x20000039ff397230 */ /* 0x000fe40000004100 */
[--C-:B0-----:R-:W-:Y:S02]  /*7f90*/  HADD2.F32 R28, -RZ, R7.reuse.H0_H0 ;  /* 0x20000007ff1c7230 */ /* 0x101fe40000004100 */
[----:B------:R-:W-:Y:S02]  /*7fa0*/  HADD2.F32 R53, -RZ, R7.H1_H1 ;  /* 0x30000007ff357230 */ /* 0x000fe40000004100 */
[--C-:B------:R-:W-:Y:S02]  /*7fb0*/  HADD2.F32 R7, -RZ, R4.reuse.H0_H0 ;  /* 0x20000004ff077230 */ /* 0x100fe40000004100 */
[----:B------:R-:W-:Y:S02]  /*7fc0*/  HADD2.F32 R4, -RZ, R4.H1_H1 ;  /* 0x30000004ff047230 */ /* 0x000fe40000004100 */
[C---:B------:R-:W-:Y:S01]  /*7fd0*/  FMUL.FTZ R60, R53.reuse, R55 ;  /* 0x00000037353c7220 */ /* 0x040fe20000410000 */
[----:B------:R-:W-:Y:S01]  /*7fe0*/  FMUL.FTZ R59, R53, R57 ;  /* 0x00000039353b7220 */ /* 0x000fe20000410000 */
[----:B------:R-:W-:-:S02]  /*7ff0*/  HADD2.F32 R14, -RZ, R6.H0_H0 ;  /* 0x20000006ff0e7230 */ /* 0x000fc40000004100 */
[----:B------:R-:W-:Y:S01]  /*8000*/  FMUL.FTZ R58, R4, R56 ;  /* 0x00000038043a7220 */ /* 0x000fe20000410000 */
[----:B------:R-:W-:Y:S01]  /*8010*/  FFMA.FTZ R62, R28, R57, R60 ;  /* 0x000000391c3e7223 */ /* 0x000fe2000001003c */
[----:B------:R-:W-:Y:S02]  /*8020*/  HADD2.F32 R15, -RZ, R6.H1_H1 ;  /* 0x30000006ff0f7230 */ /* 0x000fe40000004100 */
[-C--:B------:R-:W-:Y:S01]  /*8030*/  FMUL.FTZ R60, R4, R54.reuse ;  /* 0x00000036043c7220 */ /* 0x080fe20000410000 */
[C---:B------:R-:W-:Y:S01]  /*8040*/  FFMA.FTZ R58, R7.reuse, R54, -R58 ;  /* 0x00000036073a7223 */ /* 0x040fe2000001083a */
[----:B------:R-:W-:Y:S02]  /*8050*/  HADD2.F32 R6, -RZ, R5.H0_H0 ;  /* 0x20000005ff067230 */ /* 0x000fe40000004100 */
[----:B------:R-:W-:Y:S01]  /*8060*/  FFMA.FTZ R59, R28, R55, -R59 ;  /* 0x000000371c3b7223 */ /* 0x000fe2000001083b */
[----:B------:R-:W-:Y:S02]  /*8070*/  HADD2.F32 R54, -RZ, R67.H1_H1 ;  /* 0x30000043ff367230 */ /* 0x000fe40000004100 */
[----:B------:R-:W-:Y:S01]  /*8080*/  FFMA.FTZ R55, R7, R56, R60 ;  /* 0x0000003807377223 */ /* 0x000fe2000001003c */
[----:B------:R-:W-:-:S02]  /*8090*/  HADD2.F32 R5, -RZ, R5.H1_H1 ;  /* 0x30000005ff057230 */ /* 0x000fc40000004100 */
[----:B------:R-:W-:Y:S02]  /*80a0*/  HADD2.F32 R28, -RZ, R66.H0_H0 ;  /* 0x20000042ff1c7230 */ /* 0x000fe40000004100 */
[C---:B------:R-:W-:Y:S01]  /*80b0*/  FMUL.FTZ R57, R15.reuse, R54 ;  /* 0x000000360f397220 */ /* 0x040fe20000410000 */
[----:B------:R-:W-:Y:S02]  /*80c0*/  HADD2.F32 R53, -RZ, R61.H0_H0 ;  /* 0x2000003dff357230 */ /* 0x000fe40000004100 */
[----:B------:R-:W-:Y:S02]  /*80d0*/  HADD2.F32 R4, -RZ, R63.H0_H0 ;  /* 0x2000003fff047230 */ /* 0x000fe40000004100 */
[-C--:B------:R-:W-:Y:S01]  /*80e0*/  FMUL.FTZ R15, R15, R28.reuse ;  /* 0x0000001c0f0f7220 */ /* 0x080fe20000410000 */
[C---:B------:R-:W-:Y:S01]  /*80f0*/  FFMA.FTZ R57, R14.reuse, R28, -R57 ;  /* 0x0000001c0e397223 */ /* 0x040fe20000010839 */
[C---:B------:R-:W-:Y:S01]  /*8100*/  FMUL.FTZ R7, R5.reuse, R53 ;  /* 0x0000003505077220 */ /* 0x040fe20000410000 */
[----:B------:R-:W-:Y:S01]  /*8110*/  FMUL.FTZ R56, R5, R4 ;  /* 0x0000000405387220 */ /* 0x000fe20000410000 */
[----:B------:R-:W-:-:S02]  /*8120*/  FFMA.FTZ R14, R14, R54, R15 ;  /* 0x000000360e0e7223 */ /* 0x000fc4000001000f */
[----:B------:R-:W-:Y:S01]  /*8130*/  FFMA.FTZ R5, R6, R4, -R7 ;  /* 0x0000000406057223 */ /* 0x000fe20000010807 */
[----:B------:R-:W-:Y:S01]  /*8140*/  F2FP.F16.F32.PACK_AB R7, R62, R59 ;  /* 0x0000003b3e07723e */ /* 0x000fe200000000ff */
[----:B------:R-:W-:Y:S01]  /*8150*/  FFMA.FTZ R56, R6, R53, R56 ;  /* 0x0000003506387223 */ /* 0x000fe20000010038 */
[----:B------:R-:W-:Y:S02]  /*8160*/  F2FP.F16.F32.PACK_AB R4, R55, R58 ;  /* 0x0000003a3704723e */ /* 0x000fe400000000ff */
[----:B------:R-:W-:Y:S02]  /*8170*/  F2FP.F16.F32.PACK_AB R6, R14, R57 ;  /* 0x000000390e06723e */ /* 0x000fe400000000ff */
[----:B------:R-:W-:-:S05]  /*8180*/  F2FP.F16.F32.PACK_AB R5, R56, R5 ;  /* 0x000000053805723e */ /* 0x000fca00000000ff */
[----:B------:R0:W-:Y:S02]  /*8190*/  STS.128 [R148+0x18400], R4 ;  /* 0x0184000494007388 */ /* 0x0001e40000000c00 */
.L_x_11968:
[----:B------:R-:W-:Y:S05]  /*81a0*/  BSYNC B2 ;  /* 0x0000000000027941 */ /* 0x000fea0003800000 */
.L_x_11967:
[----:B------:R-:W-:Y:S05]  /*81b0*/  @P1 BRA `(.L_x_11966) ;  /* 0x0000000000a81947 */ /* 0x000fea0003800000 */
[----:B0-----:R-:W0:Y:S01]  /*81c0*/  LDS.128 R4, [R0] ;  /* 0x0000000000047984 */ /* 0x001e220000000c00 */
[----:B------:R-:W-:Y:S01]  /*81d0*/  SHF.R.U32.HI R14, RZ, 0x10, R21 ;  /* 0x00000010ff0e7819 */ /* 0x000fe20000011615 */
[----:B------:R-:W-:Y:S01]  /*81e0*/  HADD2.F32 R28, -RZ, R66.H1_H1 ;  /* 0x30000042ff1c7230 */ /* 0x000fe20000004100 */
[----:B------:R-:W-:Y:S02]  /*81f0*/  SHF.R.U32.HI R53, RZ, 0x10, R27 ;  /* 0x00000010ff357819 */ /* 0x000fe4000001161b */
[----:B------:R-:W-:Y:S02]  /*8200*/  SHF.R.U64 R59, R20, 0x10, R21 ;  /* 0x00000010143b7819 */ /* 0x000fe40000001215 */
[----:B------:R-:W-:Y:S01]  /*8210*/  SHF.R.U64 R57, R26, 0x10, R27 ;  /* 0x000000101a397819 */ /* 0x000fe2000000121b */
[----:B------:R-:W-:Y:S02]  /*8220*/  HADD2.F32 R27, -RZ, R14.H0_H0 ;  /* 0x2000000eff1b7230 */ /* 0x000fe40000004100 */
[----:B------:R-:W-:-:S02]  /*8230*/  HADD2.F32 R53, -RZ, R53.H0_H0 ;  /* 0x20000035ff357230 */ /* 0x000fc40000004100 */
        /* <DEDUP_REMOVED lines=15> */
[----:B------:R-:W-:Y:S02]  /*8330*/  HADD2.F32 R26, -RZ, R67.H0_H0 ;  /* 0x20000043ff1a7230 */ /* 0x000fe40000004100 */
[----:B------:R-:W-:Y:S01]  /*8340*/  FFMA.FTZ R27, R7, R28, R56 ;  /* 0x0000001c071b7223 */ /* 0x000fe20000010038 */
[----:B------:R-:W-:-:S02]  /*8350*/  HADD2.F32 R5, -RZ, R5.H1_H1 ;  /* 0x30000005ff057230 */ /* 0x000fc40000004100 */
[----:B------:R-:W-:Y:S02]  /*8360*/  HADD2.F32 R20, -RZ, R65.H1_H1 ;  /* 0x30000041ff147230 */ /* 0x000fe40000004100 */
        /* <DEDUP_REMOVED lines=14> */
[----:B------:R1:W-:Y:S02]  /*8450*/  STS.128 [R0], R4 ;  /* 0x0000000400007388 */ /* 0x0003e40000000c00 */
.L_x_11966:
[----:B------:R-:W-:Y:S05]  /*8460*/  BSYNC B1 ;  /* 0x0000000000017941 */ /* 0x000fea0003800000 */
.L_x_11965:
[----:B------:R-:W-:-:S13]  /*8470*/  ISETP.GE.AND P0, PT, R187, R64, PT ;  /* 0x00000040bb00720c */ /* 0x000fda0003f06270 */
[----:B------:R-:W-:Y:S05]  /*8480*/  @P0 BRA `(.L_x_11969) ;  /* 0x0000001800480947 */ /* 0x000fea0003800000 */
[----:B01----:R-:W0:Y:S01]  /*8490*/  LDC R4, c[0x0][0x3f4] ;  /* 0x0000fd00ff047b82 */ /* 0x003e220000000800 */
[----:B------:R-:W-:Y:S01]  /*84a0*/  BSSY B1, `(.L_x_11970) ;  /* 0x000002e000017945 */ /* 0x000fe20003800000 */
[-C--:B0-----:R-:W-:Y:S02]  /*84b0*/  ISETP.GE.AND P0, PT, R22, R4.reuse, PT ;  /* 0x000000041600720c */ /* 0x081fe40003f06270 */
[----:B------:R-:W-:-:S11]  /*84c0*/  ISETP.GE.AND P1, PT, R155, R4, PT ;  /* 0x000000049b00720c */ /* 0x000fd60003f26270 */
[----:B------:R-:W-:Y:S05]  /*84d0*/  @P0 BRA `(.L_x_11971) ;  /* 0x0000000000a80947 */ /* 0x000fea0003800000 */
[----:B------:R-:W0:Y:S01]  /*84e0*/  LDS.128 R4, [R148+0x1a400] ;  /* 0x01a4000094047984 */ /* 0x000e220000000c00 */
[--C-:B------:R-:W-:Y:S01]  /*84f0*/  SHF.R.U32.HI R21, RZ, 0x10, R25.reuse ;  /* 0x00000010ff157819 */ /* 0x100fe20000011619 */
[----:B------:R-:W-:Y:S01]  /*8500*/  HADD2.F32 R20, -RZ, R68.H0_H0 ;  /* 0x20000044ff147230 */ /* 0x000fe20000004100 */
[----:B------:R-:W-:Y:S01]  /*8510*/  SHF.R.U64 R55, R24, 0x10, R25 ;  /* 0x0000001018377819 */ /* 0x000fe20000001219 */
[----:B------:R-:W-:Y:S01]  /*8520*/  HADD2.F32 R24, -RZ, R69.H0_H0 ;  /* 0x20000045ff187230 */ /* 0x000fe20000004100 */
[--C-:B------:R-:W-:Y:S01]  /*8530*/  SHF.R.U32.HI R25, RZ, 0x10, R13.reuse ;  /* 0x00000010ff197819 */ /* 0x100fe2000001160d */
[----:B------:R-:W-:Y:S01]  /*8540*/  HADD2.F32 R21, -RZ, R21.H0_H0 ;  /* 0x20000015ff157230 */ /* 0x000fe20000004100 */
[----:B------:R-:W-:-:S03]  /*8550*/  SHF.R.U64 R53, R12, 0x10, R13 ;  /* 0x000000100c357819 */ /* 0x000fc6000000120d */
        /* <DEDUP_REMOVED lines=34> */
.L_x_11971:
[----:B------:R-:W-:Y:S05]  /*8780*/  BSYNC B1 ;  /* 0x0000000000017941 */ /* 0x000fea0003800000 */
.L_x_11970:
[----:B------:R-:W-:Y:S05]  /*8790*/  @P1 BRA `(.L_x_11969) ;  /* 0x0000001400841947 */ /* 0x000fea0003800000 */
[----:B0-----:R-:W0:Y:S01]  /*87a0*/  LDS.128 R4, [R0+0x2000] ;  /* 0x0020000000047984 */ /* 0x001e220000000c00 */
        /* <DEDUP_REMOVED lines=28> */
[----:B------:R-:W-:Y:S02]  /*8970*/  HADD2.F32 R2, -RZ, R27.H0_H0 ;  /* 0x2000001bff027230 */ /* 0x000fe40000004100 */
[----:B------:R-:W-:Y:S01]  /*8980*/  FMUL.FTZ R13, R9, R10 ;  /* 0x0000000a090d7220 */ /* 0x000fe20000410000 */
[C---:B------:R-:W-:Y:S02]  /*8990*/  FMUL.FTZ R7, R5.reuse, R4 ;  /* 0x0000000405077220 */ /* 0x040fe40000410000 */
[-C--:B------:R-:W-:Y:S01]  /*89a0*/  FMUL.FTZ R9, R5, R2.reuse ;  /* 0x0000000205097220 */ /* 0x080fe20000410000 */
[----:B------:R-:W-:Y:S01]  /*89b0*/  FFMA.FTZ R13, R8, R3, -R13 ;  /* 0x00000003080d7223 */ /* 0x000fe2000001080d */
[----:B------:R-:W-:Y:S01]  /*89c0*/  FFMA.FTZ R5, R6, R2, -R7 ;  /* 0x0000000206057223 */ /* 0x000fe20000010807 */
[----:B------:R-:W-:Y:S01]  /*89d0*/  FFMA.FTZ R8, R8, R10, R15 ;  /* 0x0000000a08087223 */ /* 0x000fe2000001000f */
[----:B------:R-:W-:Y:S01]  /*89e0*/  FFMA.FTZ R2, R6, R4, R9 ;  /* 0x0000000406027223 */ /* 0x000fe20000010009 */
[----:B------:R-:W-:-:S02]  /*89f0*/  F2FP.F16.F32.PACK_AB R7, R26, R21 ;  /* 0x000000151a07723e */ /* 0x000fc400000000ff */
[----:B------:R-:W-:Y:S02]  /*8a00*/  F2FP.F16.F32.PACK_AB R4, R11, R20 ;  /* 0x000000140b04723e */ /* 0x000fe400000000ff */
[----:B------:R-:W-:Y:S02]  /*8a10*/  F2FP.F16.F32.PACK_AB R6, R8, R13 ;  /* 0x0000000d0806723e */ /* 0x000fe400000000ff */
[----:B------:R-:W-:-:S05]  /*8a20*/  F2FP.F16.F32.PACK_AB R5, R2, R5 ;  /* 0x000000050205723e */ /* 0x000fca00000000ff */
[----:B------:R2:W-:Y:S01]  /*8a30*/  STS.128 [R0+0x2000], R4 ;  /* 0x0020000400007388 */ /* 0x0005e20000000c00 */
[----:B------:R-:W-:Y:S05]  /*8a40*/  BRA `(.L_x_11969) ;  /* 0x0000001000d87947 */ /* 0x000fea0003800000 */
.L_x_11956:
[----:B------:R-:W0:Y:S01]  /*8a50*/  LDC R21, c[0x0][0x448] ;  /* 0x00011200ff157b82 */ /* 0x000e220000000800 */
[----:B------:R-:W-:Y:S01]  /*8a60*/  IMAD R5, R222, 0x40, R25 ;  /* 0x00000040de057824 */ /* 0x000fe200078e0219 */
[----:B------:R-:W-:Y:S01]  /*8a70*/  ULDC.64 UR4, c[0x0][0x3f8] ;  /* 0x0000fe0000047ab9 */ /* 0x000fe20000000a00 */
[----:B------:R-:W-:Y:S01]  /*8a80*/  ULDC.64 UR6, c[0x0][0x408] ;  /* 0x0001020000067ab9 */ /* 0x000fe20000000a00 */
[----:B------:R-:W-:Y:S02]  /*8a90*/  IMAD.MOV.U32 R2, RZ, RZ, R54 ;  /* 0x000000ffff027224 */ /* 0x000fe400078e0036 */
[----:B------:R-:W-:Y:S01]  /*8aa0*/  IMAD.MOV.U32 R27, RZ, RZ, R57 ;  /* 0x000000ffff1b7224 */ /* 0x000fe200078e0039 */
[----:B0-----:R-:W-:-:S13]  /*8ab0*/  ISETP.NE.AND P0, PT, R21, 0x1, PT ;  /* 0x000000011500780c */ /* 0x001fda0003f05270 */
[----:B------:R-:W0:Y:S08]  /*8ac0*/  @P0 LDC R0, c[0x0][0x44c] ;  /* 0x00011300ff000b82 */ /* 0x000e300000000800 */
[----:B------:R-:W1:Y:S01]  /*8ad0*/  @P0 LDC R3, c[0x0][0x450] ;  /* 0x00011400ff030b82 */ /* 0x000e620000000800 */
[----:B0-----:R-:W-:-:S05]  /*8ae0*/  @P0 IMAD.HI.U32 R0, R5, R0, RZ ;  /* 0x0000000005000227 */ /* 0x001fca00078e00ff */
[----:B-1----:R-:W-:Y:S02]  /*8af0*/  @P0 SHF.R.U32.HI R5, RZ, R3, R0 ;  /* 0x00000003ff050219 */ /* 0x002fe40000011600 */
[----:B------:R-:W-:Y:S02]  /*8b00*/  MOV R3, R53 ;  /* 0x0000003500037202 */ /* 0x000fe40000000f00 */
[----:B------:R-:W-:Y:S01]  /*8b10*/  SHF.R.S32.HI R0, RZ, 0x1f, R5 ;  /* 0x0000001fff007819 */ /* 0x000fe20000011405 */
[----:B------:R-:W-:-:S04]  /*8b20*/  IMAD.WIDE.U32 R26, R5, UR6, R26 ;  /* 0x00000006051a7c25 */ /* 0x000fc8000f8e001a */
[C---:B------:R-:W-:Y:S02]  /*8b30*/  IMAD R4, R0.reuse, UR4, RZ ;  /* 0x0000000400047c24 */ /* 0x040fe4000f8e02ff */
[----:B------:R-:W-:Y:S02]  /*8b40*/  IMAD R0, R0, UR6, RZ ;  /* 0x0000000600007c24 */ /* 0x000fe4000f8e02ff */
[----:B------:R-:W-:-:S04]  /*8b50*/  IMAD.WIDE.U32 R2, R5, UR4, R2 ;  /* 0x0000000405027c25 */ /* 0x000fc8000f8e0002 */
[C---:B------:R-:W-:Y:S01]  /*8b60*/  IMAD R7, R5.reuse, UR5, R4 ;  /* 0x0000000505077c24 */ /* 0x040fe2000f8e0204 */
[----:B------:R-:W-:Y:S01]  /*8b70*/  ULDC.64 UR4, c[0x0][0x3e8] ;  /* 0x0000fa0000047ab9 */ /* 0x000fe20000000a00 */
        /* <DEDUP_REMOVED lines=23> */
[----:B------:R-:W-:-:S06]  /*8cf0*/  @!P1 IMAD.MOV.U32 R9, RZ, RZ, R5 ;  /* 0x000000ffff099224 */ /* 0x000fcc00078e0005 */
        /* <DEDUP_REMOVED lines=10> */
[----:B0-----:R0:W0:Y:S01]  /*8da0*/  SHFL.IDX PT, R14, R53, 0x1, 0x1c1f ;  /* 0x003c1f00350e7f89 */ /* 0x00102200000e0000 */
[----:B--2---:R-:W-:Y:S01]  /*8db0*/  @!P1 IMAD.MOV.U32 R54, RZ, RZ, R10 ;  /* 0x000000ffff369224 */ /* 0x004fe200078e000a */
[----:B------:R-:W-:Y:S01]  /*8dc0*/  @!P1 MOV R56, R8 ;  /* 0x0000000800389202 */ /* 0x000fe20000000f00 */
[----:B------:R-:W-:-:S02]  /*8dd0*/  @!P1 IMAD.MOV.U32 R55, RZ, RZ, R11 ;  /* 0x000000ffff379224 */ /* 0x000fc400078e000b */
[----:B------:R-:W-:Y:S02]  /*8de0*/  IMAD.MOV.U32 R0, RZ, RZ, R54 ;  /* 0x000000ffff007224 */ /* 0x000fe400078e0036 */
[----:B------:R-:W-:Y:S02]  /*8df0*/  IMAD.MOV.U32 R2, RZ, RZ, R55 ;  /* 0x000000ffff027224 */ /* 0x000fe400078e0037 */
[----:B------:R-:W-:Y:S02]  /*8e00*/  @!P1 IMAD.MOV.U32 R57, RZ, RZ, R9 ;  /* 0x000000ffff399224 */ /* 0x000fe400078e0009 */
[----:B------:R-:W-:Y:S01]  /*8e10*/  IMAD.MOV.U32 R8, RZ, RZ, R56 ;  /* 0x000000ffff087224 */ /* 0x000fe200078e0038 */
[----:B------:R-:W-:Y:S02]  /*8e20*/  PRMT R79, R0, 0x5410, R2 ;  /* 0x00005410004f7816 */ /* 0x000fe40000000002 */
[----:B------:R-:W-:Y:S01]  /*8e30*/  CS2R R2, SRZ ;  /* 0x0000000000027805 */ /* 0x000fe2000001ff00 */
[----:B------:R2:W0:Y:S01]  /*8e40*/  SHFL.IDX PT, R0, R27, 0x1, 0x1c1f ;  /* 0x003c1f001b007f89 */ /* 0x00042200000e0000 */
[----:B------:R-:W-:-:S02]  /*8e50*/  IMAD.MOV.U32 R9, RZ, RZ, R57 ;  /* 0x000000ffff097224 */ /* 0x000fc400078e0039 */
[----:B---3--:R-:W-:Y:S02]  /*8e60*/  @!P1 IMAD.MOV.U32 R2, RZ, RZ, R6 ;  /* 0x000000ffff029224 */ /* 0x008fe400078e0006 */
[----:B------:R-:W-:Y:S01]  /*8e70*/  @!P1 IMAD.MOV.U32 R20, RZ, RZ, R4 ;  /* 0x000000ffff149224 */ /* 0x000fe200078e0004 */
[----:B------:R-:W-:Y:S01]  /*8e80*/  PRMT R58, R8, 0x5410, R9 ;  /* 0x00005410083a7816 */ /* 0x000fe20000000009 */
[----:B------:R-:W-:Y:S02]  /*8e90*/  @!P1 IMAD.MOV.U32 R21, RZ, RZ, R5 ;  /* 0x000000ffff159224 */ /* 0x000fe400078e0005 */
[----:B------:R-:W-:Y:S02]  /*8ea0*/  @!P1 IMAD.MOV.U32 R3, RZ, RZ, R7 ;  /* 0x000000ffff039224 */ /* 0x000fe400078e0007 */
[----:B------:R-:W-:Y:S02]  /*8eb0*/  IMAD.MOV.U32 R4, RZ, RZ, R2 ;  /* 0x000000ffff047224 */ /* 0x000fe400078e0002 */
[----:B------:R-:W-:-:S02]  /*8ec0*/  IMAD.MOV.U32 R6, RZ, RZ, R20 ;  /* 0x000000ffff067224 */ /* 0x000fc400078e0014 */
[----:B------:R-:W-:Y:S02]  /*8ed0*/  IMAD.MOV.U32 R7, RZ, RZ, R21 ;  /* 0x000000ffff077224 */ /* 0x000fe400078e0015 */
[----:B------:R-:W-:Y:S01]  /*8ee0*/  IMAD.MOV.U32 R5, RZ, RZ, R3 ;  /* 0x000000ffff057224 */ /* 0x000fe200078e0003 */
[----:B------:R-:W-:Y:S02]  /*8ef0*/  PRMT R65, R4, 0x5410, R6 ;  /* 0x0000541004417816 */ /* 0x000fe40000000006 */
[----:B------:R-:W-:Y:S02]  /*8f00*/  PRMT R61, R7, 0x7610, R61 ;  /* 0x00007610073d7816 */ /* 0x000fe4000000003d */
[----:B------:R-:W-:Y:S02]  /*8f10*/  CS2R R6, SRZ ;  /* 0x0000000000067805 */ /* 0x000fe4000001ff00 */
[----:B012-4-:R-:W-:-:S07]  /*8f20*/  PRMT R80, R5, 0x7610, R80 ;  /* 0x0000761005507816 */ /* 0x017fce0000000050 */
.L_x_12282:
[----:B------:R-:W-:Y:S01]  /*8f30*/  VIADD R25, R25, 0x40 ;  /* 0x0000004019197836 */ /* 0x000fe20000000000 */
[----:B------:R-:W-:Y:S01]  /*8f40*/  BSSY B1, `(.L_x_11973) ;  /* 0x0000012000017945 */ /* 0x000fe20003800000 */
[----:B------:R-:W-:Y:S02]  /*8f50*/  CS2R R4, SRZ ;  /* 0x0000000000047805 */ /* 0x000fe4000001ff00 */
[----:B------:R-:W-:Y:S02]  /*8f60*/  CS2R R10, SRZ ;  /* 0x00000000000a7805 */ /* 0x000fe4000001ff00 */
[----:B------:R-:W-:Y:S02]  /*8f70*/  CS2R R8, SRZ ;  /* 0x0000000000087805 */ /* 0x000fe4000001ff00 */
[----:B------:R-:W-:-:S13]  /*8f80*/  ISETP.GE.AND P1, PT, R25, R28, PT ;  /* 0x0000001c1900720c */ /* 0x000fda0003f26270 */
[----:B------:R-:W-:Y:S05]  /*8f90*/  @P1 BRA `(.L_x_11974) ;  /* 0x0000000000301947 */ /* 0x000fea0003800000 */
        /* <DEDUP_REMOVED lines=8> */
[----:B------:R-:W-:Y:S01]  /*9020*/  IMAD.X R9, R26, 0x1, R7, P2 ;  /* 0x000000011a097824 */ /* 0x000fe200010e0607 */
[----:B------:R-:W-:-:S05]  /*9030*/  IADD3.X R5, R0, R7, RZ, P1, !PT ;  /* 0x0000000700057210 */ /* 0x000fca0000ffe4ff */
[----:B------:R-:W5:Y:S04]  /*9040*/  LD.E.128 R8, desc[UR42][R8.64] ;  /* 0x0000002a08087980 */ /* 0x000f68000c101d00 */
[----:B------:R-:W5:Y:S02]  /*9050*/  LD.E.128 R4, desc[UR42][R4.64] ;  /* 0x0000002a04047980 */ /* 0x000f64000c101d00 */
.L_x_11974:
[----:B------:R-:W-:Y:S05]  /*9060*/  BSYNC B1 ;  /* 0x0000000000017941 */ /* 0x000fea0003800000 */
.L_x_11973:
[----:B------:R-:W-:Y:S01]  /*9070*/  ULEA.HI UR4, UR37, UR37, URZ, 0x1 ;  /* 0x0000002525047291 */ /* 0x000fe2000f8f083f */
[----:B------:R-:W-:Y:S03]  /*9080*/  BSSY B1, `(.L_x_11975) ;  /* 0x0000007000017945 */ /* 0x000fe60003800000 */
[----:B------:R-:W-:-:S04]  /*9090*/  ULOP3.LUT UR4, UR4, 0xfffffffe, URZ, 0xc0, !UPT ;  /* 0xfffffffe04047892 */ /* 0x000fc8000f8ec03f */
[----:B------:R-:W-:-:S06]  /*90a0*/  UIADD3 UR4, UR37, -UR4, URZ ;  /* 0x8000000425047290 */ /* 0x000fcc000fffe03f */
[----:B------:R-:W-:-:S05]  /*90b0*/  IMAD.U32 R13, RZ, RZ, UR4 ;  /* 0x00000004ff0d7e24 */ /* 0x000fca000f8e00ff */
[----:B------:R-:W-:-:S04]  /*90c0*/  SHF.L.U32 R13, R13, 0x1f, RZ ;  /* 0x0000001f0d0d7819 */ /* 0x000fc800000006ff */
[----:B------:R-:W0:Y:S02]  /*90d0*/  SYNCS.PHASECHK.TRANS64.TRYWAIT P1, [R148+URZ+0x22800], R13 ;  /* 0x0228000d940075a7 */ /* 0x000e24000802017f */
[----:B0-----:R-:W-:Y:S05]  /*90e0*/  @!P1 BRA `(.L_x_11976) ;  /* 0x0000021400149947 */ /* 0x001fea0003800000 */
.L_x_12283:
[----:B------:R-:W-:Y:S05]  /*90f0*/  BSYNC B1 ;  /* 0x0000000000017941 */ /* 0x000fea0003800000 */
.L_x_11975:
[----:B------:R-:W2:Y:S01]  /*9100*/  LDL R15, [R1+0x50] ;  /* 0x00005000010f7983 */ /* 0x000ea20000100800 */
[----:B-----5:R-:W-:Y:S01]  /*9110*/  IMAD.MOV.U32 R12, RZ, RZ, R6 ;  /* 0x000000ffff0c7224 */ /* 0x020fe200078e0006 */
[----:B------:R-:W-:Y:S01]  /*9120*/  BSSY B1, `(.L_x_11977) ;  /* 0x000006e000017945 */ /* 0x000fe20003800000 */
[----:B0-----:R-:W-:Y:S02]  /*9130*/  IMAD.MOV.U32 R13, RZ, RZ, R7 ;  /* 0x000000ffff0d7224 */ /* 0x001fe400078e0007 */
[----:B------:R-:W-:Y:S02]  /*9140*/  IMAD.MOV.U32 R14, RZ, RZ, R4 ;  /* 0x000000ffff0e7224 */ /* 0x000fe400078e0004 */
[----:B------:R-:W-:Y:S02]  /*9150*/  IMAD.MOV.U32 R81, RZ, RZ, R8 ;  /* 0x000000ffff517224 */ /* 0x000fe400078e0008 */
[----:B------:R-:W-:Y:S01]  /*9160*/  IMAD.MOV.U32 R82, RZ, RZ, R9 ;  /* 0x000000ffff527224 */ /* 0x000fe200078e0009 */
[----:B------:R-:W-:Y:S01]  /*9170*/  PRMT R53, R14, 0x7610, R53 ;  /* 0x000076100e357816 */ /* 0x000fe20000000035 */
[----:B--2---:R-:W-:Y:S01]  /*9180*/  IMAD R0, R15, -0x80, R28 ;  /* 0xffffff800f007824 */ /* 0x004fe200078e021c */
[----:B------:R-:W-:Y:S01]  /*9190*/  PRMT R28, R12, 0x5410, R13 ;  /* 0x000054100c1c7816 */ /* 0x000fe2000000000d */
[----:B------:R-:W-:-:S02]  /*91a0*/  IMAD.MOV.U32 R12, RZ, RZ, R5 ;  /* 0x000000ffff0c7224 */ /* 0x000fc400078e0005 */
[----:B------:R-:W-:Y:S01]  /*91b0*/  IMAD.MOV.U32 R13, RZ, RZ, R10 ;  /* 0x000000ffff0d7224 */ /* 0x000fe200078e000a */
[----:B------:R-:W-:Y:S02]  /*91c0*/  VIMNMX R0, R0, 0x80, PT ;  /* 0x0000008000007848 */ /* 0x000fe40003fe0100 */
[----:B------:R-:W-:Y:S01]  /*91d0*/  PRMT R53, R53, 0x5410, R12 ;  /* 0x0000541035357816 */ /* 0x000fe2000000000c */
[----:B------:R-:W-:Y:S01]  /*91e0*/  IMAD.IADD R12, R16, 0x1, R59 ;  /* 0x00000001100c7824 */ /* 0x000fe200078e023b */
[-C--:B------:R-:W-:Y:S02]  /*91f0*/  ISETP.GE.OR P1, PT, R152, R0.reuse, P0 ;  /* 0x000000009800720c */ /* 0x080fe40000726670 */
[----:B------:R-:W-:Y:S01]  /*9200*/  ISETP.GE.OR P0, PT, R187, R0, P0 ;  /* 0x00000000bb00720c */ /* 0x000fe20000706670 */
[----:B------:R-:W-:Y:S01]  /*9210*/  IMAD.MOV.U32 R0, RZ, RZ, R11 ;  /* 0x000000ffff007224 */ /* 0x000fe200078e000b */
[----:B------:R-:W-:-:S04]  /*9220*/  LOP3.LUT R59, R12, 0x38, RZ, 0xc0, !PT ;  /* 0x000000380c3b7812 */ /* 0x000fc800078ec0ff */
[----:B------:R-:W-:-:S05]  /*9230*/  PRMT R0, R0, 0x5410, R13 ;  /* 0x0000541000007816 */ /* 0x000fca000000000d */
[----:B------:R-:W-:Y:S05]  /*9240*/  @P1 BRA `(.L_x_11978) ;  /* 0x00000004006c1947 */ /* 0x000fea0003800000 */
[----:B------:R-:W-:Y:S01]  /*9250*/  LOP3.LUT R12, R201, 0x38, R16, 0xf8, !PT ;  /* 0x00000038c90c7812 */ /* 0x000fe200078ef810 */
[----:B------:R-:W-:Y:S01]  /*9260*/  HADD2.F32 R61, -RZ, R61.H0_H0 ;  /* 0x2000003dff3d7230 */ /* 0x000fe20000004100 */
[----:B------:R-:W-:Y:S01]  /*9270*/  LOP3.LUT R25, R203, R59, R201, 0x1e, !PT ;  /* 0x0000003bcb197212 */ /* 0x000fe200078e1ec9 */
[--C-:B------:R-:W-:Y:S01]  /*9280*/  HADD2.F32 R60, -RZ, R58.reuse.H1_H1 ;  /* 0x3000003aff3c7230 */ /* 0x100fe20000004100 */
[----:B------:R-:W-:Y:S01]  /*9290*/  LOP3.LUT R13, R12, R203, RZ, 0x3c, !PT ;  /* 0x000000cb0c0d7212 */ /* 0x000fe200078e3cff */
[----:B------:R-:W-:Y:S01]  /*92a0*/  HADD2.F32 R58, -RZ, R58.H0_H0 ;  /* 0x2000003aff3a7230 */ /* 0x000fe20000004100 */
[----:B------:R-:W-:Y:S02]  /*92b0*/  IADD3 R25, R200, R25, RZ ;  /* 0x00000019c8197210 */ /* 0x000fe40007ffe0ff */
[----:B------:R-:W-:Y:S01]  /*92c0*/  SHF.R.U64 R77, R54, 0x10, R55 ;  /* 0x00000010364d7819 */ /* 0x000fe20000001237 */
[----:B------:R-:W-:Y:S01]  /*92d0*/  IMAD.IADD R13, R200, 0x1, R13 ;  /* 0x00000001c80d7824 */ /* 0x000fe200078e020d */
[--C-:B------:R-:W-:Y:S01]  /*92e0*/  SHF.R.U64 R74, R2, 0x10, R3.reuse ;  /* 0x00000010024a7819 */ /* 0x100fe20000001203 */
[--C-:B------:R-:W-:Y:S01]  /*92f0*/  IMAD R71, R25, 0x2, R148.reuse ;  /* 0x0000000219477824 */ /* 0x100fe200078e0294 */
[----:B------:R-:W-:Y:S01]  /*9300*/  SHF.R.U32.HI R67, RZ, 0x10, R3 ;  /* 0x00000010ff437819 */ /* 0x000fe20000011603 */
[----:B------:R-:W-:Y:S01]  /*9310*/  IMAD R69, R13, 0x2, R148 ;  /* 0x000000020d457824 */ /* 0x000fe200078e0294 */
[----:B------:R-:W-:-:S02]  /*9320*/  SHF.R.U32.HI R76, RZ, 0x10, R55 ;  /* 0x00000010ff4c7819 */ /* 0x000fc40000011637 */
[----:B------:R-:W0:Y:S01]  /*9330*/  LDS.128 R24, [R71+0x18400] ;  /* 0x0184000047187984 */ /* 0x000e220000000c00 */
[----:B------:R-:W-:Y:S02]  /*9340*/  SHF.R.U32.HI R63, RZ, 0x10, R57 ;  /* 0x00000010ff3f7819 */ /* 0x000fe40000011639 */
[----:B------:R-:W-:Y:S01]  /*9350*/  SHF.R.U32.HI R62, RZ, 0x10, R21 ;  /* 0x00000010ff3e7819 */ /* 0x000fe20000011615 */
[----:B------:R-:W1:Y:S01]  /*9360*/  LDS.128 R12, [R69+0x18400] ;  /* 0x01840000450c7984 */ /* 0x000e620000000c00 */
[----:B------:R-:W-:Y:S02]  /*9370*/  SHF.R.U64 R78, R56, 0x10, R57 ;  /* 0x00000010384e7819 */ /* 0x000fe40000001239 */
[----:B------:R-:W-:Y:S01]  /*9380*/  SHF.R.U64 R75, R20, 0x10, R21 ;  /* 0x00000010144b7819 */ /* 0x000fe20000001215 */
[----:B------:R-:W-:Y:S02]  /*9390*/  HADD2.F32 R62, -RZ, R62.H0_H0 ;  /* 0x2000003eff3e7230 */ /* 0x000fe40000004100 */
[----:B0-----:R-:W-:-:S02]  /*93a0*/  HADD2.F32 R54, -RZ, R25.H0_H0 ;  /* 0x20000019ff367230 */ /* 0x001fc40000004100 */
[----:B------:R-:W-:Y:S02]  /*93b0*/  HADD2.F32 R55, -RZ, R25.H1_H1 ;  /* 0x30000019ff377230 */ /* 0x000fe40000004100 */
[----:B-1----:R-:W-:Y:S02]  /*93c0*/  HADD2.F32 R3, -RZ, R13.H0_H0 ;  /* 0x2000000dff037230 */ /* 0x002fe40000004100 */
[C---:B------:R-:W-:Y:S01]  /*93d0*/  FMUL.FTZ R64, R54.reuse, R61 ;  /* 0x0000003d36407220 */ /* 0x040fe20000410000 */
[----:B------:R-:W-:Y:S01]  /*93e0*/  FMUL.FTZ R66, R54, R60 ;  /* 0x0000003c36427220 */ /* 0x000fe20000410000 */
[----:B------:R-:W-:Y:S02]  /*93f0*/  HADD2.F32 R25, -RZ, R24.H0_H0 ;  /* 0x20000018ff197230 */ /* 0x000fe40000004100 */
[----:B------:R-:W-:Y:S01]  /*9400*/  FMUL.FTZ R68, R55, R62 ;  /* 0x0000003e37447220 */ /* 0x000fe20000410000 */
[----:B------:R-:W-:Y:S01]  /*9410*/  FFMA.FTZ R64, R3, R60, -R64 ;  /* 0x0000003c03407223 */ /* 0x000fe20000010840 */
[----:B------:R-:W-:-:S02]  /*9420*/  HADD2.F32 R60, -RZ, R65.H1_H1 ;  /* 0x30000041ff3c7230 */ /* 0x000fc40000004100 */
[----:B------:R-:W-:Y:S01]  /*9430*/  FFMA.FTZ R66, R3, R61, R66 ;  /* 0x0000003d03427223 */ /* 0x000fe20000010042 */
[----:B------:R-:W-:Y:S02]  /*9440*/  HADD2.F32 R2, -RZ, R12.H0_H0 ;  /* 0x2000000cff027230 */ /* 0x000fe40000004100 */
        /* <DEDUP_REMOVED lines=8> */
[----:B------:R-:W-:Y:S02]  /*94d0*/  HADD2.F32 R57, -RZ, R27.H0_H0 ;  /* 0x2000001bff397230 */ /* 0x000fe40000004100 */
[C---:B------:R-:W-:Y:S01]  /*94e0*/  FFMA.FTZ R63, R13.reuse, R54, -R68 ;  /* 0x000000360d3f7223 */ /* 0x040fe20000010844 */
[----:B------:R-:W-:Y:S02]  /*94f0*/  HADD2.F32 R55, -RZ, R65.H0_H0 ;  /* 0x20000041ff377230 */ /* 0x000fe40000004100 */
[----:B------:R-:W-:Y:S01]  /*9500*/  FFMA.FTZ R65, R13, R62, R70 ;  /* 0x0000003e0d417223 */ /* 0x000fe20000010046 */
[--C-:B------:R-:W-:Y:S02]  /*9510*/  HADD2.F32 R3, -RZ, R79.reuse.H0_H0 ;  /* 0x2000004fff037230 */ /* 0x100fe40000004100 */
[----:B------:R-:W-:Y:S02]  /*9520*/  HADD2.F32 R58, -RZ, R80.H0_H0 ;  /* 0x20000050ff3a7230 */ /* 0x000fe40000004100 */
[----:B------:R-:W-:Y:S01]  /*9530*/  FMUL.FTZ R13, R56, R55 ;  /* 0x00000037380d7220 */ /* 0x000fe20000410000 */
[----:B------:R-:W-:-:S02]  /*9540*/  HADD2.F32 R2, -RZ, R79.H1_H1 ;  /* 0x3000004fff027230 */ /* 0x000fc40000004100 */
[-C--:B------:R-:W-:Y:S01]  /*9550*/  FMUL.FTZ R25, R56, R3.reuse ;  /* 0x0000000338197220 */ /* 0x080fe20000410000 */
[----:B------:R-:W-:Y:S02]  /*9560*/  HADD2.F32 R20, -RZ, R14.H0_H0 ;  /* 0x2000000eff147230 */ /* 0x000fe40000004100 */
[C---:B------:R-:W-:Y:S01]  /*9570*/  FMUL.FTZ R68, R57.reuse, R58 ;  /* 0x0000003a39447220 */ /* 0x040fe20000410000 */
[----:B------:R-:W-:Y:S02]  /*9580*/  HADD2.F32 R21, -RZ, R15.H0_H0 ;  /* 0x2000000fff157230 */ /* 0x000fe40000004100 */
[----:B------:R-:W-:Y:S01]  /*9590*/  FMUL.FTZ R57, R57, R2 ;  /* 0x0000000239397220 */ /* 0x000fe20000410000 */
[----:B------:R-:W-:Y:S02]  /*95a0*/  HADD2.F32 R27, -RZ, R27.H1_H1 ;  /* 0x3000001bff1b7230 */ /* 0x000fe40000004100 */
[----:B------:R-:W-:Y:S01]  /*95b0*/  FFMA.FTZ R62, R20, R3, -R13 ;  /* 0x00000003143e7223 */ /* 0x000fe2000001080d */
[----:B------:R-:W-:-:S02]  /*95c0*/  HADD2.F32 R56, -RZ, R67.H0_H0 ;  /* 0x20000043ff387230 */ /* 0x000fc40000004100 */
[C---:B------:R-:W-:Y:S01]  /*95d0*/  FFMA.FTZ R68, R21.reuse, R2, -R68 ;  /* 0x0000000215447223 */ /* 0x040fe20000010844 */
[----:B------:R-:W-:Y:S02]  /*95e0*/  HADD2.F32 R54, -RZ, R76.H0_H0 ;  /* 0x2000004cff367230 */ /* 0x000fe40000004100 */
[----:B------:R-:W-:Y:S01]  /*95f0*/  FFMA.FTZ R57, R21, R58, R57 ;  /* 0x0000003a15397223 */ /* 0x000fe20000010039 */
[----:B------:R-:W-:Y:S02]  /*9600*/  HADD2.F32 R15, -RZ, R15.H1_H1 ;  /* 0x3000000fff0f7230 */ /* 0x000fe40000004100 */
[----:B------:R-:W-:Y:S01]  /*9610*/  FFMA.FTZ R20, R20, R55, R25 ;  /* 0x0000003714147223 */ /* 0x000fe20000010019 */
[----:B------:R-:W-:Y:S02]  /*9620*/  HADD2.F32 R24, -RZ, R24.H1_H1 ;  /* 0x30000018ff187230 */ /* 0x000fe40000004100 */
[C---:B------:R-:W-:Y:S01]  /*9630*/  FMUL.FTZ R70, R27.reuse, R56 ;  /* 0x000000381b467220 */ /* 0x040fe20000410000 */
[----:B------:R-:W-:Y:S01]  /*9640*/  FMUL.FTZ R2, R27, R54 ;  /* 0x000000361b027220 */ /* 0x000fe20000410000 */
[----:B------:R-:W-:-:S02]  /*9650*/  HADD2.F32 R21, -RZ, R75.H0_H0 ;  /* 0x2000004bff157230 */ /* 0x000fc40000004100 */
[----:B------:R-:W-:Y:S02]  /*9660*/  HADD2.F32 R26, -RZ, R26.H1_H1 ;  /* 0x3000001aff1a7230 */ /* 0x000fe40000004100 */
        /* <DEDUP_REMOVED lines=25> */
.L_x_11978:
[----:B------:R-:W-:Y:S05]  /*9800*/  BSYNC B1 ;  /* 0x0000000000017941 */ /* 0x000fea0003800000 */
.L_x_11977:
[----:B------:R-:W-:Y:S02]  /*9810*/  PRMT R56, R81, 0x7610, R56 ;  /* 0x0000761051387816 */ /* 0x000fe40000000038 */
[----:B------:R-:W-:Y:S01]  /*9820*/  PRMT R21, R82, 0x7610, R21 ;  /* 0x0000761052157816 */ /* 0x000fe20000000015 */
[----:B------:R-:W-:Y:S06]  /*9830*/  @P0 BRA `(.L_x_11969) ;  /* 0x00000004005c0947 */ /* 0x000fec0003800000 */
[----:B------:R-:W-:Y:S01]  /*9840*/  LOP3.LUT R2, R206, R59, R202, 0x1e, !PT ;  /* 0x0000003bce027212 */ /* 0x000fe200078e1eca */
[----:B0-----:R-:W0:Y:S01]  /*9850*/  LDS.128 R12, [R226+0x18400] ;  /* 0x01840000e20c7984 */ /* 0x001e220000000c00 */
[--C-:B------:R-:W-:Y:S01]  /*9860*/  SHF.R.U64 R60, R8, 0x10, R9.reuse ;  /* 0x00000010083c7819 */ /* 0x100fe20000001209 */
[----:B------:R-:W-:Y:S01]  /*9870*/  HADD2.F32 R21, -RZ, R21.H0_H0 ;  /* 0x20000015ff157230 */ /* 0x000fe20000004100 */
[----:B------:R-:W-:Y:S01]  /*9880*/  SHF.R.U32.HI R20, RZ, 0x10, R9 ;  /* 0x00000010ff147819 */ /* 0x000fe20000011609 */
[----:B------:R-:W-:Y:S01]  /*9890*/  IMAD.IADD R3, R207, 0x1, R2 ;  /* 0x00000001cf037824 */ /* 0x000fe200078e0202 */
[--C-:B------:R-:W-:Y:S02]  /*98a0*/  SHF.R.U64 R59, R10, 0x10, R11.reuse ;  /* 0x000000100a3b7819 */ /* 0x100fe4000000120b */
[----:B------:R-:W-:Y:S01]  /*98b0*/  SHF.R.U32.HI R58, RZ, 0x10, R11 ;  /* 0x00000010ff3a7819 */ /* 0x000fe2000001160b */
[----:B------:R-:W-:Y:S01]  /*98c0*/  IMAD R3, R3, 0x2, R148 ;  /* 0x0000000203037824 */ /* 0x000fe200078e0294 */
[--C-:B------:R-:W-:Y:S01]  /*98d0*/  SHF.R.U64 R63, R4, 0x10, R5.reuse ;  /* 0x00000010043f7819 */ /* 0x100fe20000001205 */
[--C-:B------:R-:W-:Y:S01]  /*98e0*/  HADD2.F32 R11, -RZ, R53.reuse.H1_H1 ;  /* 0x30000035ff0b7230 */ /* 0x100fe20000004100 */
[----:B------:R-:W-:Y:S01]  /*98f0*/  SHF.R.U32.HI R54, RZ, 0x10, R5 ;  /* 0x00000010ff367819 */ /* 0x000fe20000011605 */
[----:B------:R-:W-:Y:S01]  /*9900*/  HADD2.F32 R20, -RZ, R20.H0_H0 ;  /* 0x20000014ff147230 */ /* 0x000fe20000004100 */
[----:B------:R-:W1:Y:S01]  /*9910*/  LDS.128 R24, [R3+0x18400] ;  /* 0x0184000003187984 */ /* 0x000e620000000c00 */
[--C-:B------:R-:W-:Y:S01]  /*9920*/  SHF.R.U64 R62, R6, 0x10, R7.reuse ;  /* 0x00000010063e7819 */ /* 0x100fe20000001207 */
[----:B------:R-:W-:Y:S01]  /*9930*/  HADD2.F32 R53, -RZ, R53.H0_H0 ;  /* 0x20000035ff357230 */ /* 0x000fe20000004100 */
[----:B------:R-:W-:Y:S01]  /*9940*/  SHF.R.U32.HI R61, RZ, 0x10, R7 ;  /* 0x00000010ff3d7819 */ /* 0x000fe20000011607 */
[----:B0-----:R-:W-:-:S02]  /*9950*/  HADD2.F32 R4, -RZ, R13.H0_H0 ;  /* 0x2000000dff047230 */ /* 0x001fc40000004100 */
[----:B------:R-:W-:Y:S02]  /*9960*/  HADD2.F32 R13, -RZ, R13.H1_H1 ;  /* 0x3000000dff0d7230 */ /* 0x000fe40000004100 */
[----:B------:R-:W-:Y:S02]  /*9970*/  HADD2.F32 R2, -RZ, R12.H0_H0 ;  /* 0x2000000cff027230 */ /* 0x000fe40000004100 */
[----:B------:R-:W-:Y:S02]  /*9980*/  HADD2.F32 R5, -RZ, R14.H0_H0 ;  /* 0x2000000eff057230 */ /* 0x000fe40000004100 */
[--C-:B------:R-:W-:Y:S02]  /*9990*/  HADD2.F32 R6, -RZ, R15.reuse.H0_H0 ;  /* 0x2000000fff067230 */ /* 0x100fe40000004100 */
[----:B------:R-:W-:Y:S02]  /*99a0*/  HADD2.F32 R15, -RZ, R15.H1_H1 ;  /* 0x3000000fff0f7230 */ /* 0x000fe40000004100 */
[----:B------:R-:W-:-:S02]  /*99b0*/  HADD2.F32 R12, -RZ, R12.H1_H1 ;  /* 0x3000000cff0c7230 */ /* 0x000fc40000004100 */
[--C-:B-1----:R-:W-:Y:S02]  /*99c0*/  HADD2.F32 R8, -RZ, R25.reuse.H0_H0 ;  /* 0x20000019ff087230 */ /* 0x102fe40000004100 */
[----:B------:R-:W-:Y:S02]  /*99d0*/  HADD2.F32 R25, -RZ, R25.H1_H1 ;  /* 0x30000019ff197230 */ /* 0x000fe40000004100 */
[----:B------:R-:W-:Y:S02]  /*99e0*/  HADD2.F32 R7, -RZ, R24.H0_H0 ;  /* 0x20000018ff077230 */ /* 0x000fe40000004100 */
[C---:B------:R-:W-:Y:S01]  /*99f0*/  FMUL.FTZ R55, R8.reuse, R21 ;  /* 0x0000001508377220 */ /* 0x040fe20000410000 */
[-C--:B------:R-:W-:Y:S01]  /*9a00*/  FMUL.FTZ R57, R8, R11.reuse ;  /* 0x0000000b08397220 */ /* 0x080fe20000410000 */
[----:B------:R-:W-:Y:S02]  /*9a10*/  HADD2.F32 R8, -RZ, R54.H0_H0 ;  /* 0x20000036ff087230 */ /* 0x000fe40000004100 */
[----:B------:R-:W-:Y:S01]  /*9a20*/  FMUL.FTZ R54, R25, R20 ;  /* 0x0000001419367220 */ /* 0x000fe20000410000 */
[----:B------:R-:W-:Y:S01]  /*9a30*/  FFMA.FTZ R55, R4, R11, -R55 ;  /* 0x0000000b04377223 */ /* 0x000fe20000010837 */
[----:B------:R-:W-:-:S02]  /*9a40*/  HADD2.F32 R11, -RZ, R56.H0_H0 ;  /* 0x20000038ff0b7230 */ /* 0x000fc40000004100 */
[----:B------:R-:W-:Y:S01]  /*9a50*/  FFMA.FTZ R57, R4, R21, R57 ;  /* 0x0000001504397223 */ /* 0x000fe20000010039 */
[-C--:B------:R-:W-:Y:S01]  /*9a60*/  FMUL.FTZ R4, R25, R8.reuse ;  /* 0x0000000819047220 */ /* 0x080fe20000410000 */
[----:B------:R-:W-:Y:S01]  /*9a70*/  FFMA.FTZ R56, R13, R8, -R54 ;  /* 0x000000080d387223 */ /* 0x000fe20000010836 */
[----:B------:R-:W-:Y:S02]  /*9a80*/  HADD2.F32 R9, -RZ, R26.H0_H0 ;  /* 0x2000001aff097230 */ /* 0x000fe40000004100 */
[C---:B------:R-:W-:Y:S01]  /*9a90*/  FMUL.FTZ R21, R7.reuse, R11 ;  /* 0x0000000b07157220 */ /* 0x040fe20000410000 */
[----:B------:R-:W-:Y:S02]  /*9aa0*/  HADD2.F32 R8, -RZ, R0.H1_H1 ;  /* 0x30000000ff087230 */ /* 0x000fe40000004100 */
[-C--:B------:R-:W-:Y:S01]  /*9ab0*/  FMUL.FTZ R54, R7, R53.reuse ;  /* 0x0000003507367220 */ /* 0x080fe20000410000 */
[----:B------:R-:W-:Y:S01]  /*9ac0*/  FFMA.FTZ R20, R13, R20, R4 ;  /* 0x000000140d147223 */ /* 0x000fe20000010004 */
[----:B------:R-:W-:Y:S01]  /*9ad0*/  FFMA.FTZ R21, R2, R53, -R21 ;  /* 0x0000003502157223 */ /* 0x000fe20000010815 */
[----:B------:R-:W-:-:S02]  /*9ae0*/  HADD2.F32 R4, -RZ, R28.H0_H0 ;  /* 0x2000001cff047230 */ /* 0x000fc40000004100 */
[----:B------:R-:W-:Y:S01]  /*9af0*/  FFMA.FTZ R54, R2, R11, R54 ;  /* 0x0000000b02367223 */ /* 0x000fe20000010036 */
[--C-:B------:R-:W-:Y:S02]  /*9b00*/  HADD2.F32 R10, -RZ, R27.reuse.H0_H0 ;  /* 0x2000001bff0a7230 */ /* 0x100fe40000004100 */
[C---:B------:R-:W-:Y:S01]  /*9b10*/  FMUL.FTZ R2, R9.reuse, R8 ;  /* 0x0000000809027220 */ /* 0x040fe20000410000 */
[----:B------:R-:W-:Y:S02]  /*9b20*/  HADD2.F32 R7, -RZ, R28.H1_H1 ;  /* 0x3000001cff077230 */ /* 0x000fe40000004100 */
[-C--:B------:R-:W-:Y:S01]  /*9b30*/  FMUL.FTZ R28, R9, R4.reuse ;  /* 0x00000004091c7220 */ /* 0x080fe20000410000 */
[----:B------:R-:W-:Y:S02]  /*9b40*/  HADD2.F32 R11, -RZ, R0.H0_H0 ;  /* 0x20000000ff0b7230 */ /* 0x000fe40000004100 */
[----:B------:R-:W-:Y:S01]  /*9b50*/  FFMA.FTZ R25, R5, R4, -R2 ;  /* 0x0000000405197223 */ /* 0x000fe20000010802 */
[----:B------:R-:W-:-:S02]  /*9b60*/  HADD2.F32 R27, -RZ, R27.H1_H1 ;  /* 0x3000001bff1b7230 */ /* 0x000fc40000004100 */
[C---:B------:R-:W-:Y:S01]  /*9b70*/  FMUL.FTZ R4, R10.reuse, R7 ;  /* 0x000000070a047220 */ /* 0x040fe20000410000 */
[----:B------:R-:W-:Y:S02]  /*9b80*/  HADD2.F32 R2, -RZ, R58.H0_H0 ;  /* 0x2000003aff027230 */ /* 0x000fe40000004100 */
[-C--:B------:R-:W-:Y:S01]  /*9b90*/  FMUL.FTZ R9, R10, R11.reuse ;  /* 0x0000000b0a097220 */ /* 0x080fe20000410000 */
[----:B------:R-:W-:Y:S02]  /*9ba0*/  HADD2.F32 R0, -RZ, R61.H0_H0 ;  /* 0x2000003dff007230 */ /* 0x000fe40000004100 */
[----:B------:R-:W-:Y:S01]  /*9bb0*/  FFMA.FTZ R10, R5, R8, R28 ;  /* 0x00000008050a7223 */ /* 0x000fe2000001001c */
[C---:B------:R-:W-:Y:S01]  /*9bc0*/  FFMA.FTZ R28, R6.reuse, R11, R4 ;  /* 0x0000000b061c7223 */ /* 0x040fe20000010004 */
[----:B------:R-:W-:Y:S01]  /*9bd0*/  FFMA.FTZ R8, R6, R7, -R9 ;  /* 0x0000000706087223 */ /* 0x000fe20000010809 */
        /* <DEDUP_REMOVED lines=15> */
[----:B------:R-:W-:Y:S01]  /*9cd0*/  FMUL.FTZ R26, R26, R7 ;  /* 0x000000071a1a7220 */ /* 0x000fe20000410000 */
        /* <DEDUP_REMOVED lines=13> */
.L_x_11969:
[----:B------:R-:W-:Y:S05]  /*9db0*/  BSYNC B0 ;  /* 0x0000000000007941 */ /* 0x000fea0003800000 */
.L_x_11955:
        /* <DEDUP_REMOVED lines=8> */
.L_x_11952:
[----:B012---:R-:W-:Y:S02]  /*9e40*/  IMAD.MOV.U32 R4, RZ, RZ, R41 ;  /* 0x000000ffff047224 */ /* 0x007fe400078e0029 */
[----:B------:R-:W-:Y:S02]  /*9e50*/  IMAD.MOV.U32 R5, RZ, RZ, R50 ;  /* 0x000000ffff057224 */ /* 0x000fe400078e0032 */
[----:B------:R-:W-:Y:S02]  /*9e60*/  IMAD.MOV.U32 R6, RZ, RZ, R40 ;  /* 0x000000ffff067224 */ /* 0x000fe400078e0028 */
[----:B------:R-:W-:Y:S02]  /*9e70*/  IMAD.MOV.U32 R7, RZ, RZ, R49 ;  /* 0x000000ffff077224 */ /* 0x000fe400078e0031 */
[----:B------:R-:W-:Y:S02]  /*9e80*/  IMAD.U32 R10, RZ, RZ, UR44 ;  /* 0x0000002cff0a7e24 */ /* 0x000fe4000f8e00ff */
[----:B------:R-:W-:Y:S01]  /*9e90*/  IMAD.U32 R11, RZ, RZ, UR45 ;  /* 0x0000002dff0b7e24 */ /* 0x000fe2000f8e00ff */
[----:B------:R0:W-:Y:S01]  /*9ea0*/  STL.128 [R1+0x160], R4 ;  /* 0x0001600401007387 */ /* 0x0001e20000100c00 */
[----:B------:R-:W-:Y:S01]  /*9eb0*/  IMAD.MOV.U32 R8, RZ, RZ, R42 ;  /* 0x000000ffff087224 */ /* 0x000fe200078e002a */
[----:B------:R-:W-:Y:S05]  /*9ec0*/  WARPSYNC.ALL ;  /* 0x0000000000007948 */ /* 0x000fea0003800000 */
[----:B------:R-:W-:Y:S01]  /*9ed0*/  IMAD.MOV.U32 R9, RZ, RZ, R51 ;  /* 0x000000ffff097224 */ /* 0x000fe200078e0033 */
[----:B------:R-:W-:Y:S01]  /*9ee0*/  UIADD3 UR4, UP0, UR44, 0x1c4, URZ ;  /* 0x000001c42c047890 */ /* 0x000fe2000ff1e03f */
[----:B------:R-:W-:-:S02]  /*9ef0*/  IMAD.U32 R0, RZ, RZ, UR38 ;  /* 0x00000026ff007e24 */ /* 0x000fc4000f8e00ff */
[----:B------:R-:W-:Y:S01]  /*9f00*/  IMAD.U32 R3, RZ, RZ, UR39 ;  /* 0x00000027ff037e24 */ /* 0x000fe2000f8e00ff */
[----:B------:R1:W-:Y:S01]  /*9f10*/  STL.128 [R1+0x150], R8 ;  /* 0x0001500801007387 */ /* 0x0003e20000100c00 */
[----:B-----5:R-:W-:Y:S01]  /*9f20*/  IMAD.U32 R2, RZ, RZ, UR44 ;  /* 0x0000002cff027e24 */ /* 0x020fe2000f8e00ff */
[----:B------:R-:W-:Y:S01]  /*9f30*/  UIADD3.X UR5, URZ, UR45, URZ, UP0, !UPT ;  /* 0x0000002d3f057290 */ /* 0x000fe200087fe43f */
[----:B0-----:R-:W-:Y:S02]  /*9f40*/  IMAD.MOV.U32 R4, RZ, RZ, R35 ;  /* 0x000000ffff047224 */ /* 0x001fe400078e0023 */
[----:B------:R-:W-:Y:S02]  /*9f50*/  IMAD.MOV.U32 R5, RZ, RZ, R46 ;  /* 0x000000ffff057224 */ /* 0x000fe400078e002e */
[----:B------:R-:W-:Y:S02]  /*9f60*/  IMAD.MOV.U32 R6, RZ, RZ, R33 ;  /* 0x000000ffff067224 */ /* 0x000fe400078e0021 */
[----:B------:R-:W-:-:S05]  /*9f70*/  IMAD.MOV.U32 R7, RZ, RZ, R44 ;  /* 0x000000ffff077224 */ /* 0x000fca00078e002c */
[----:B------:R0:W-:Y:S01]  /*9f80*/  STL.128 [R1+0x190], R4 ;  /* 0x0001900401007387 */ /* 0x0001e20000100c00 */
[----:B-1----:R-:W-:Y:S01]  /*9f90*/  IMAD.MOV.U32 R8, RZ, RZ, R36 ;  /* 0x000000ffff087224 */ /* 0x002fe200078e0024 */
[----:B------:R-:W-:Y:S01]  /*9fa0*/  MOV R10, R31 ;  /* 0x0000001f000a7202 */ /* 0x000fe20000000f00 */
[----:B------:R-:W-:Y:S02]  /*9fb0*/  IMAD.MOV.U32 R9, RZ, RZ, R37 ;  /* 0x000000ffff097224 */ /* 0x000fe400078e0025 */
[----:B------:R-:W-:-:S05]  /*9fc0*/  IMAD.MOV.U32 R11, RZ, RZ, R52 ;  /* 0x000000ffff0b7224 */ /* 0x000fca00078e0034 */
[----:B------:R1:W-:Y:S01]  /*9fd0*/  STL.128 [R1+0x180], R8 ;  /* 0x0001800801007387 */ /* 0x0003e20000100c00 */
[----:B0-----:R-:W-:Y:S02]  /*9fe0*/  IMAD.MOV.U32 R4, RZ, RZ, R34 ;  /* 0x000000ffff047224 */ /* 0x001fe400078e0022 */
[----:B------:R-:W-:Y:S02]  /*9ff0*/  IMAD.MOV.U32 R5, RZ, RZ, R45 ;  /* 0x000000ffff057224 */ /* 0x000fe400078e002d */
[----:B------:R-:W-:Y:S02]  /*a000*/  IMAD.MOV.U32 R6, RZ, RZ, R39 ;  /* 0x000000ffff067224 */ /* 0x000fe400078e0027 */
[----:B------:R-:W-:Y:S01]  /*a010*/  IMAD.MOV.U32 R7, RZ, RZ, R38 ;  /* 0x000000ffff077224 */ /* 0x000fe200078e0026 */
[----:B------:R0:W-:Y:S01]  /*a020*/  BAR.SYNC.DEFER_BLOCKING R213, 0x100 ;  /* 0x000400d50000751d */ /* 0x0001e20000010000 */
[----:B-1----:R-:W-:Y:S01]  /*a030*/  IADD3 R8, P0, R2, 0x80, RZ ;  /* 0x0000008002087810 */ /* 0x002fe20007f1e0ff */
[----:B------:R-:W-:Y:S01]  /*a040*/  VIADD R2, R165, 0xffffffff ;  /* 0xffffffffa5027836 */ /* 0x000fe20000000000 */
[----:B------:R-:W-:-:S03]  /*a050*/  MOV R10, 0xa180 ;  /* 0x0000a180000a7802 */ /* 0x000fc60000000f00 */
[----:B------:R1:W-:Y:S01]  /*a060*/  STL.128 [R1+0x1a0], R4 ;  /* 0x0001a00401007387 */ /* 0x0003e20000100c00 */
[----:B------:R-:W-:-:S05]  /*a070*/  IMAD.X R9, RZ, RZ, UR45, P0 ;  /* 0x0000002dff097e24 */ /* 0x000fca00080e06ff */
[----:B------:R-:W-:Y:S01]  /*a080*/  STL.64 [R1+0x1b0], R8 ;  /* 0x0001b00801007387 */ /* 0x000fe20000100a00 */
[----:B-1----:R-:W-:Y:S01]  /*a090*/  IMAD.MOV.U32 R6, RZ, RZ, R32 ;  /* 0x000000ffff067224 */ /* 0x002fe200078e0020 */
[----:B------:R-:W-:Y:S01]  /*a0a0*/  MOV R7, R43 ;  /* 0x0000002b00077202 */ /* 0x000fe20000000f00 */
[----:B------:R-:W-:Y:S02]  /*a0b0*/  IMAD.MOV.U32 R4, RZ, RZ, R0 ;  /* 0x000000ffff047224 */ /* 0x000fe400078e0000 */
[----:B------:R-:W-:Y:S02]  /*a0c0*/  IMAD.MOV.U32 R5, RZ, RZ, R3 ;  /* 0x000000ffff057224 */ /* 0x000fe400078e0003 */
[----:B------:R-:W-:Y:S02]  /*a0d0*/  IMAD.U32 R0, RZ, RZ, UR4 ;  /* 0x00000004ff007e24 */ /* 0x000fe4000f8e00ff */
[----:B------:R-:W-:Y:S01]  /*a0e0*/  IMAD.U32 R3, RZ, RZ, UR5 ;  /* 0x00000005ff037e24 */ /* 0x000fe2000f8e00ff */
[----:B------:R1:W-:Y:S02]  /*a0f0*/  STL.128 [R1+0x140], R4 ;  /* 0x0001400401007387 */ /* 0x0003e40000100c00 */
[----:B-1----:R-:W-:-:S02]  /*a100*/  IMAD.MOV.U32 R6, RZ, RZ, R29 ;  /* 0x000000ffff067224 */ /* 0x002fc400078e001d */
[----:B------:R-:W-:Y:S02]  /*a110*/  IMAD.MOV.U32 R7, RZ, RZ, R48 ;  /* 0x000000ffff077224 */ /* 0x000fe400078e0030 */
[----:B------:R-:W-:Y:S02]  /*a120*/  IMAD.MOV.U32 R4, RZ, RZ, R0 ;  /* 0x000000ffff047224 */ /* 0x000fe400078e0000 */
[----:B------:R-:W-:Y:S02]  /*a130*/  IMAD.MOV.U32 R5, RZ, RZ, R3 ;  /* 0x000000ffff057224 */ /* 0x000fe400078e0003 */
[----:B------:R-:W-:-:S03]  /*a140*/  IMAD.U32 R0, RZ, RZ, UR44 ;  /* 0x0000002cff007e24 */ /* 0x000fc6000f8e00ff */
[----:B------:R0:W-:Y:S01]  /*a150*/  STL.128 [R1+0x170], R4 ;  /* 0x0001700401007387 */ /* 0x0001e20000100c00 */
[----:B------:R-:W-:-:S07]  /*a160*/  VIADD R0, R0, 0x140 ;  /* 0x0000014000007836 */ /* 0x000fce0000000000 */
[----:B0-----:R-:W-:Y:S05]  /*a170*/  CALL.REL.NOINC `($_ZN7cutlass13device_kernelIN5flash11enable_sm90INS1_16FlashAttnFwdSm90INS1_25CollectiveMainloopFwdSm90ILi2EN4cute5tupleIJNS5_1CILi1EEES8_S8_EEENS6_IJNS7_ILi128EEENS7_ILi96EEENS7_ILi64EEEEEELi256ENS_6half_tEfNS_4arch4Sm90ELb0ELb1ELb0ELb1ELb1ELb1ELb0ELb1ELb0ELb1ELb0ELb0EEENS1_21CollectiveEpilogueFwdINS6_IJSA_NS7_ILi256EEESB_EEES9_SE_SG_Li256ELb1ELb1ELb0ELb0EEENS1_36VarlenDynamicPersistentTileSchedulerILi128ELi96ELi256ELi128ELb0ELb1ELb1ELb1ELb0ELb1EEEEEEEEEvNT_6ParamsE$_ZZN5flash25CollectiveMainloopFwdSm90ILi2EN4cute5tupleIJNS1_1CILi1EEES4_S4_EEENS2_IJNS3_ILi128EEENS3_ILi96EEENS3_ILi64EEEEEELi256EN7cutlass6half_tEfNSA_4arch4Sm90ELb0ELb1ELb0ELb1ELb1ELb1ELb0ELb1ELb0ELb1ELb0ELb0EE3mmaINS_16FlashAttnFwdSm90ISE_NS_21CollectiveEpilogueFwdINS2_IJS6_NS3_ILi256EEES7_EEES5_SB_SD_Li256ELb1ELb1ELb0ELb0EEENS_36VarlenDynamicPersistentTileSchedulerILi128ELi96ELi256ELi128ELb0ELb1ELb1ELb1ELb0ELb1EEEE13SharedStorageENS1_6TensorINS1_11ArrayEngineIfLm128EEENS1_6LayoutINS2_IJNS2_IJNS3_ILi2EEEST_NS3_ILi32EEEEEES4_S4_EEENS2_IJNS2_IJS4_ST_NS3_ILi4EEEEEENS3_ILi0EEESZ_EEEEEEENS_7SoftmaxILi2ELi0EEEEEbRKNSE_6ParamsENSA_13PipelineAsyncILi2EEES19_RNSA_13PipelineStateILj2EEERT0_RT1_iRiRKNS_16SeqlenInfoQKNewKILb1ELb1EEENS2_IJiiiiEEERT_ENKUliT_T0_T1_E_clIZSF_ISO_S12_S14_EbS17_S19_S19_S1C_S1E_S1G_iS1H_S1L_S1M_S1O_EUlRS1P_iE0_NS3_ILb1EEES1W_EEDaiS1P_S1Q_S1R_) ;  /* 0x00000244001c7944 */ /* 0x001fea0003c00000 */
[----:B------:R-:W2:Y:S01]  /*a180*/  LDL R2, [R1+0x50] ;  /* 0x0000500001027983 */ /* 0x000ea20000100800 */
[----:B------:R-:W0:Y:S08]  /*a190*/  LDC R0, c[0x0][0x448] ;  /* 0x00011200ff007b82 */ /* 0x000e300000000800 */
[----:B------:R-:W1:Y:S01]  /*a1a0*/  LDC.64 R6, c[0x0][0x9e0] ;  /* 0x00027800ff067b82 */ /* 0x000e620000000a00 */
[----:B0-----:R-:W-:-:S13]  /*a1b0*/  ISETP.NE.AND P0, PT, R0, 0x1, PT ;  /* 0x000000010000780c */ /* 0x001fda0003f05270 */
[----:B------:R-:W0:Y:S08]  /*a1c0*/  @P0 LDC R3, c[0x0][0x44c] ;  /* 0x00011300ff030b82 */ /* 0x000e300000000800 */
[----:B------:R-:W3:Y:S01]  /*a1d0*/  @P0 LDC R5, c[0x0][0x450] ;  /* 0x00011400ff050b82 */ /* 0x000ee20000000800 */
[----:B--2---:R-:W-:-:S04]  /*a1e0*/  IMAD.SHL.U32 R2, R2, 0x80, RZ ;  /* 0x0000008002027824 */ /* 0x004fc800078e00ff */
[----:B0-----:R-:W-:Y:S01]  /*a1f0*/  @P0 IMAD.HI.U32 R0, R2, R3, RZ ;  /* 0x0000000302000227 */ /* 0x001fe200078e00ff */
[----:B------:R-:W-:-:S04]  /*a200*/  MOV R3, R2 ;  /* 0x0000000200037202 */ /* 0x000fc80000000f00 */
[----:B---3--:R-:W-:Y:S01]  /*a210*/  @P0 SHF.R.U32.HI R3, RZ, R5, R0 ;  /* 0x00000005ff030219 */ /* 0x008fe20000011600 */
[----:B------:R-:W-:Y:S01]  /*a220*/  VIADD R0, R165, 0xfffffffe ;  /* 0xfffffffea5007836 */ /* 0x000fe20000000000 */
[----:B-1----:R-:W-:-:S03]  /*a230*/  ISETP.GE.AND P0, PT, R7, 0x1, PT ;  /* 0x000000010700780c */ /* 0x002fc60003f06270 */
[----:B------:R-:W-:-:S04]  /*a240*/  IMAD.IADD R5, R194, 0x1, R3 ;  /* 0x00000001c2057824 */ /* 0x000fc800078e0203 */
        /* <DEDUP_REMOVED lines=13> */
.L_x_11981:
[----:B------:R-:W-:-:S13]  /*a320*/  ISETP.NE.AND P0, PT, R7, 0x1, PT ;  /* 0x000000010700780c */ /* 0x000fda0003f05270 */
[----:B------:R-:W0:Y:S02]  /*a330*/  @P0 LDC.64 R4, c[0x0][0x9e8] ;  /* 0x00027a00ff040b82 */ /* 0x000e240000000a00 */
[----:B0-----:R-:W-:-:S05]  /*a340*/  @P0 IMAD.HI.U32 R4, R3, R4, RZ ;  /* 0x0000000403040227 */ /* 0x001fca00078e00ff */
[----:B------:R-:W-:-:S07]  /*a350*/  @P0 SHF.R.U32.HI R3, RZ, R5, R4 ;  /* 0x00000005ff030219 */ /* 0x000fce0000011604 */
.L_x_11982:
[----:B------:R-:W-:Y:S05]  /*a360*/  BSYNC B0 ;  /* 0x0000000000007941 */ /* 0x000fea0003800000 */
.L_x_11980:
[----:B------:R-:W-:-:S05]  /*a370*/  IMAD R3, R3, R7, R7 ;  /* 0x0000000703037224 */ /* 0x000fca00078e0207 */
[----:B------:R-:W-:-:S07]  /*a380*/  VIMNMX R6, R6, R3, PT ;  /* 0x0000000306067248 */ /* 0x000fce0003fe0100 */
.L_x_11979:
[----:B------:R-:W-:-:S05]  /*a390*/  IMAD.HI R6, R6, 0x2aaaaaab, RZ ;  /* 0x2aaaaaab06067827 */ /* 0x000fca00078e02ff */
[----:B------:R-:W-:-:S04]  /*a3a0*/  SHF.R.U32.HI R3, RZ, 0x1f, R6 ;  /* 0x0000001fff037819 */ /* 0x000fc80000011606 */
[----:B------:R-:W-:-:S04]  /*a3b0*/  LEA.HI.SX32 R12, R6, R3, 0x1c ;  /* 0x00000003060c7211 */ /* 0x000fc800078fe2ff */
[----:B------:R-:W-:-:S04]  /*a3c0*/  VIMNMX R12, R199, R12, !PT ;  /* 0x0000000cc70c7248 */ /* 0x000fc80007fe0100 */
[----:B------:R-:W-:-:S13]  /*a3d0*/  ISETP.GE.AND P0, PT, R0, R12, PT ;  /* 0x0000000c0000720c */ /* 0x000fda0003f06270 */
[----:B------:R-:W-:Y:S05]  /*a3e0*/  @!P0 BRA `(.L_x_11983) ;  /* 0x0000006c007c8947 */ /* 0x000fea0003800000 */
.L_x_12012:
[----:B------:R-:W2:Y:S04]  /*a3f0*/  LDL R4, [R1+0x1b8] ;  /* 0x0001b80001047983 */ /* 0x000ea80000100800 */
[----:B0-----:R-:W3:Y:S01]  /*a400*/  LDL R2, [R1+0x1c0] ;  /* 0x0001c00001027983 */ /* 0x001ee20000100800 */
[----:B--2---:R-:W-:-:S05]  /*a410*/  VIADD R4, R4, 0x1 ;  /* 0x0000000104047836 */ /* 0x004fca0000000000 */
[----:B------:R-:W-:-:S13]  /*a420*/  ISETP.NE.AND P0, PT, R4, 0x2, PT ;  /* 0x000000020400780c */ /* 0x000fda0003f05270 */
[----:B------:R0:W5:Y:S04]  /*a430*/  @P0 LDL R6, [R1+0x1bc] ;  /* 0x0001bc0001060983 */ /* 0x0001680000100800 */
[----:B------:R-:W2:Y:S01]  /*a440*/  @!P0 LDL R3, [R1+0x1bc] ;  /* 0x0001bc0001038983 */ /* 0x000ea20000100800 */
[----:B---3--:R-:W-:Y:S02]  /*a450*/  VIADD R2, R2, 0x1 ;  /* 0x0000000102027836 */ /* 0x008fe40000000000 */
[----:B------:R-:W-:Y:S02]  /*a460*/  IMAD.U32 R8, RZ, RZ, UR44 ;  /* 0x0000002cff087e24 */ /* 0x000fe4000f8e00ff */
[----:B------:R-:W-:Y:S01]  /*a470*/  IMAD.U32 R9, RZ, RZ, UR45 ;  /* 0x0000002dff097e24 */ /* 0x000fe2000f8e00ff */
[----:B------:R1:W-:Y:S04]  /*a480*/  STL [R1+0x1b8], R4 ;  /* 0x0001b80401007387 */ /* 0x0003e80000100800 */
[----:B------:R0:W-:Y:S04]  /*a490*/  STL [R1+0x1c0], R2 ;  /* 0x0001c00201007387 */ /* 0x0001e80000100800 */
[----:B------:R0:W-:Y:S01]  /*a4a0*/  @!P0 STL [R1+0x1b8], RZ ;  /* 0x0001b8ff01008387 */ /* 0x0001e20000100800 */
[----:B--2---:R-:W-:-:S05]  /*a4b0*/  @!P0 LOP3.LUT R6, R3, 0x1, RZ, 0x3c, !PT ;  /* 0x0000000103068812 */ /* 0x004fca00078e3cff */
[----:B------:R0:W-:Y:S04]  /*a4c0*/  @!P0 STL [R1+0x1bc], R6 ;  /* 0x0001bc0601008387 */ /* 0x0001e80000100800 */
[----:B------:R-:W2:Y:S01]  /*a4d0*/  LD.E R3, desc[UR42][R8.64] ;  /* 0x0000002a08037980 */ /* 0x000ea2000c101900 */
[----:B------:R-:W-:Y:S05]  /*a4e0*/  YIELD ;  /* 0x0000000000007946 */ /* 0x000fea0003800000 */
[----:B------:R-:W-:Y:S01]  /*a4f0*/  BSSY B0, `(.L_x_11984) ;  /* 0x0000006000007945 */ /* 0x000fe20003800000 */
[----:B-1----:R-:W-:Y:S01]  /*a500*/  @!P0 IMAD.MOV.U32 R4, RZ, RZ, RZ ;  /* 0x000000ffff048224 */ /* 0x002fe200078e00ff */
[----:B--2---:R-:W-:-:S04]  /*a510*/  LOP3.LUT R3, R3, 0x1, RZ, 0xfc, !PT ;  /* 0x0000000103037812 */ /* 0x004fc800078efcff */
[----:B------:R-:W-:-:S13]  /*a520*/  ISETP.NE.AND P1, PT, R3, 0x3, PT ;  /* 0x000000030300780c */ /* 0x000fda0003f25270 */
[----:B0-----:R-:W-:Y:S05]  /*a530*/  @!P1 BRA `(.L_x_11985) ;  /* 0x0000000000049947 */ /* 0x001fea0003800000 */
[----:B------:R-:W-:Y:S01]  /*a540*/  BPT.TRAP 0x1 ;  /* 0x000000040000795c */ /* 0x000fe20000300000 */
.L_x_11985:
[----:B------:R-:W-:Y:S05]  /*a550*/  BSYNC B0 ;  /* 0x0000000000007941 */ /* 0x000fea0003800000 */
.L_x_11984:
[----:B------:R-:W-:Y:S02]  /*a560*/  IMAD.U32 R8, RZ, RZ, UR44 ;  /* 0x0000002cff087e24 */ /* 0x000fe4000f8e00ff */
[----:B------:R-:W-:-:S05]  /*a570*/  IMAD.U32 R9, RZ, RZ, UR45 ;  /* 0x0000002dff097e24 */ /* 0x000fca000f8e00ff */
[----:B------:R-:W2:Y:S01]  /*a580*/  LD.E.64 R2, desc[UR42][R8.64+0x18] ;  /* 0x0000182a08027980 */ /* 0x000ea2000c101b00 */
[----:B-----5:R-:W-:Y:S01]  /*a590*/  SHF.L.U32 R5, R6, 0x1f, RZ ;  /* 0x0000001f06057819 */ /* 0x020fe200000006ff */
[----:B------:R-:W-:Y:S01]  /*a5a0*/  IMAD.U32 R6, RZ, RZ, UR44 ;  /* 0x0000002cff067e24 */ /* 0x000fe2000f8e00ff */
[----:B------:R-:W-:Y:S02]  /*a5b0*/  MOV R7, UR45 ;  /* 0x0000002d00077c02 */ /* 0x000fe40008000f00 */
[----:B--2---:R-:W-:-:S05]  /*a5c0*/  MOV R3, R2 ;  /* 0x0000000200037202 */ /* 0x004fca0000000f00 */
[----:B------:R-:W-:-:S04]  /*a5d0*/  IMAD R4, R4, 0x8, R3 ;  /* 0x0000000804047824 */ /* 0x000fc800078e0203 */
[----:B------:R0:W1:Y:S01]  /*a5e0*/  SYNCS.PHASECHK.TRANS64.TRYWAIT P0, [R4+URZ], R5 ;  /* 0x00000005040075a7 */ /* 0x000062000800017f */
[----:B------:R-:W2:Y:S04]  /*a5f0*/  LD.E R2, desc[UR42][R6.64] ;  /* 0x0000002a06027980 */ /* 0x000ea8000c101900 */
[----:B------:R0:W5:Y:S01]  /*a600*/  LDL.64 R10, [R1+0x1b8] ;  /* 0x0001b800010a7983 */ /* 0x0001620000100a00 */
[----:B------:R-:W-:Y:S01]  /*a610*/  BSSY B0, `(.L_x_11986) ;  /* 0x0000005000007945 */ /* 0x000fe20003800000 */
[----:B--2---:R-:W-:-:S04]  /*a620*/  LOP3.LUT R2, R2, 0x1, RZ, 0xfc, !PT ;  /* 0x0000000102027812 */ /* 0x004fc800078efcff */
[----:B------:R-:W-:-:S13]  /*a630*/  ISETP.NE.AND P1, PT, R2, 0x3, PT ;  /* 0x000000030200780c */ /* 0x000fda0003f25270 */
[----:B01----:R-:W-:Y:S05]  /*a640*/  @!P1 BRA `(.L_x_11987) ;  /* 0x0000000000049947 */ /* 0x003fea0003800000 */
[----:B------:R-:W-:Y:S01]  /*a650*/  BPT.TRAP 0x1 ;  /* 0x000000040000795c */ /* 0x000fe20000300000 */
.L_x_11987:
[----:B------:R-:W-:Y:S05]  /*a660*/  BSYNC B0 ;  /* 0x0000000000007941 */ /* 0x000fea0003800000 */
.L_x_11986:
[----:B------:R-:W-:Y:S04]  /*a670*/  BSSY B0, `(.L_x_11988) ;  /* 0x000000a000007945 */ /* 0x000fe80003800000 */
[----:B------:R-:W-:Y:S05]  /*a680*/  @P0 BRA `(.L_x_11989) ;  /* 0x0000000000200947 */ /* 0x000fea0003800000 */
[----:B------:R-:W-:Y:S02]  /*a690*/  IMAD.U32 R2, RZ, RZ, UR44 ;  /* 0x0000002cff027e24 */ /* 0x000fe4000f8e00ff */
[----:B------:R-:W-:-:S06]  /*a6a0*/  IMAD.U32 R3, RZ, RZ, UR45 ;  /* 0x0000002dff037e24 */ /* 0x000fcc000f8e00ff */
[----:B------:R-:W2:Y:S01]  /*a6b0*/  LD.E.64 R2, desc[UR42][R2.64+0x18] ;  /* 0x0000182a02027980 */ /* 0x000ea2000c101b00 */
[----:B-----5:R-:W-:Y:S02]  /*a6c0*/  SHF.L.U32 R7, R11, 0x1f, RZ ;  /* 0x0000001f0b077819 */ /* 0x020fe400000006ff */
[----:B--2---:R-:W-:-:S05]  /*a6d0*/  MOV R5, R2 ;  /* 0x0000000200057202 */ /* 0x004fca0000000f00 */
[----:B------:R-:W-:-:S04]  /*a6e0*/  IMAD R4, R10, 0x8, R5 ;  /* 0x000000080a047824 */ /* 0x000fc800078e0205 */
[----:B------:R-:W0:Y:S02]  /*a6f0*/  SYNCS.PHASECHK.TRANS64.TRYWAIT P0, [R4+URZ], R7 ;  /* 0x00000007040075a7 */ /* 0x000e24000800017f */
[----:B0-----:R-:W-:Y:S05]  /*a700*/  @!P0 BRA `(.L_x_11990) ;  /* 0x000001fc00a08947 */ /* 0x001fea0003800000 */
.L_x_11989:
[----:B------:R-:W-:Y:S05]  /*a710*/  BSYNC B0 ;  /* 0x0000000000007941 */ /* 0x000fea0003800000 */
.L_x_11988:
[----:B0-----:R-:W2:Y:S04]  /*a720*/  LDL R7, [R1+0x1b8] ;  /* 0x0001b80001077983 */ /* 0x001ea80000100800 */
[----:B------:R-:W2:Y:S01]  /*a730*/  LDL.64 R2, [R1+0x78] ;  /* 0x0000780001027983 */ /* 0x000ea20000100a00 */
[----:B------:R-:W-:Y:S05]  /*a740*/  WARPSYNC.ALL ;  /* 0x0000000000007948 */ /* 0x000fea0003800000 */
[----:B------:R-:W3:Y:S04]  /*a750*/  LDL.64 R14, [R1+0x70] ;  /* 0x00007000010e7983 */ /* 0x000ee80000100a00 */
[----:B------:R-:W4:Y:S04]  /*a760*/  LDL.64 R4, [R1+0x70] ;  /* 0x0000700001047983 */ /* 0x000f280000100a00 */
[----:B------:R-:W4:Y:S01]  /*a770*/  LDL.64 R8, [R1+0x70] ;  /* 0x0000700001087983 */ /* 0x000f220000100a00 */
[----:B--2---:R-:W-:-:S03]  /*a780*/  IMAD R2, R7, 0x300, R2 ;  /* 0x0000030007027824 */ /* 0x004fc600078e0202 */
[----:B-----5:R-:W2:Y:S01]  /*a790*/  LDL.64 R10, [R1+0x70] ;  /* 0x00007000010a7983 */ /* 0x020ea20000100a00 */
[----:B------:R-:W-:Y:S01]  /*a7a0*/  R2UR UR7, R3 ;  /* 0x00000000030772ca */ /* 0x000fe200000e0000 */
[----:B------:R-:W-:Y:S01]  /*a7b0*/  WARPGROUP.ARRIVE ;  /* 0x00000000000079c5 */ /* 0x000fe20000000000 */
[C---:B------:R-:W-:Y:S01]  /*a7c0*/  R2UR UR6, R2.reuse ;  /* 0x00000000020672ca */ /* 0x040fe200000e0000 */
[----:B------:R-:W-:-:S04]  /*a7d0*/  VIADD R6, R2, 0x2 ;  /* 0x0000000202067836 */ /* 0x000fc80000000000 */
[----:B------:R-:W0:Y:S01]  /*a7e0*/  S2R R13, SR_TID.X ;  /* 0x00000000000d7919 */ /* 0x000e220000002100 */
[----:B------:R-:W-:Y:S02]  /*a7f0*/  IMAD.MOV.U32 R7, RZ, RZ, R3 ;  /* 0x000000ffff077224 */ /* 0x000fe400078e0003 */
[----:B------:R-:W-:Y:S01]  /*a800*/  IMAD.MOV.U32 R165, RZ, RZ, 0x1 ;  /* 0x00000001ffa57424 */ /* 0x000fe200078e00ff */
[----:B------:R1:W-:Y:S04]  /*a810*/  STL [R1+0x60], RZ ;  /* 0x000060ff01007387 */ /* 0x0003e80000100800 */
[----:B------:R1:W-:Y:S04]  /*a820*/  STL [R1+0x60], R165 ;  /* 0x000060a501007387 */ /* 0x0003e80000100800 */
[----:B------:R1:W-:Y:S04]  /*a830*/  STL [R1+0x60], R165 ;  /* 0x000060a501007387 */ /* 0x0003e80000100800 */
[----:B------:R1:W-:Y:S04]  /*a840*/  STL [R1+0x60], R165 ;  /* 0x000060a501007387 */ /* 0x0003e80000100800 */
[----:B------:R1:W-:Y:S01]  /*a850*/  STL [R1+0x60], R165 ;  /* 0x000060a501007387 */ /* 0x0003e20000100800 */
[----:B0-----:R-:W-:-:S02]  /*a860*/  SHF.R.U32.HI R13, RZ, 0x7, R13 ;  /* 0x00000007ff0d7819 */ /* 0x001fc4000001160d */
[----:B---3--:R-:W-:Y:S02]  /*a870*/  R2UR UR4, R14 ;  /* 0x000000000e0472ca */ /* 0x008fe400000e0000 */
[----:B------:R-:W-:Y:S01]  /*a880*/  R2UR UR5, R15 ;  /* 0x000000000f0572ca */ /* 0x000fe200000e0000 */
[----:B----4-:R-:W-:Y:S02]  /*a890*/  VIADD R4, R4, 0x2 ;  /* 0x0000000204047836 */ /* 0x010fe40000000000 */
[----:B------:R-:W-:Y:S02]  /*a8a0*/  VIADD R8, R8, 0x4 ;  /* 0x0000000408087836 */ /* 0x000fe40000000000 */
[----:B--2---:R-:W-:-:S08]  /*a8b0*/  VIADD R10, R10, 0x6 ;  /* 0x000000060a0a7836 */ /* 0x004fd00000000000 */
[----:B------:R-:W-:Y:S01]  /*a8c0*/  HGMMA.64x96x16.F32 R24, gdesc[UR4], RZ, !UPT, gsb0 ;  /* 0x01600000041879f0 */ /* 0x000fe2000c0008ff */
[----:B------:R-:W-:Y:S02]  /*a8d0*/  R2UR UR6, R6 ;  /* 0x00000000060672ca */ /* 0x000fe400000e0000 */
[----:B------:R-:W-:Y:S01]  /*a8e0*/  R2UR UR7, R7 ;  /* 0x00000000070772ca */ /* 0x000fe200000e0000 */
[----:B------:R-:W-:Y:S01]  /*a8f0*/  IMAD.U32 R7, RZ, RZ, UR45 ;  /* 0x0000002dff077e24 */ /* 0x000fe2000f8e00ff */
[----:B------:R-:W-:Y:S01]  /*a900*/  R2UR UR4, R4 ;  /* 0x00000000040472ca */ /* 0x000fe200000e0000 */
[C---:B------:R-:W-:Y:S01]  /*a910*/  VIADD R4, R2.reuse, 0x4 ;  /* 0x0000000402047836 */ /* 0x040fe20000000000 */
[----:B------:R-:W-:Y:S01]  /*a920*/  R2UR UR5, R5 ;  /* 0x00000000050572ca */ /* 0x000fe200000e0000 */
[----:B------:R-:W-:Y:S01]  /*a930*/  IMAD.MOV.U32 R5, RZ, RZ, R3 ;  /* 0x000000ffff057224 */ /* 0x000fe200078e0003 */
[----:B------:R-:W-:Y:S01]  /*a940*/  MOV R6, UR44 ;  /* 0x0000002c00067c02 */ /* 0x000fe20008000f00 */
        /* <DEDUP_REMOVED lines=13> */
[----:B------:R-:W-:Y:S01]  /*aa20*/  R2UR UR4, R10 ;  /* 0x000000000a0472ca */ /* 0x000fe200000e0000 */
[----:B------:R1:W5:Y:S01]  /*aa30*/  LDL R3, [R1+0x1b8] ;  /* 0x0001b80001037983 */ /* 0x0003620000100800 */
[----:B------:R-:W-:Y:S02]  /*aa40*/  R2UR UR5, R11 ;  /* 0x000000000b0572ca */ /* 0x000fe400000e0000 */
[----:B------:R-:W-:Y:S01]  /*aa50*/  IADD3 R2, -R13, 0xb, RZ ;  /* 0x0000000b0d027810 */ /* 0x000fe20007ffe1ff */
[----:B------:R-:W-:-:S02]  /*aa60*/  WARPGROUP.DEPBAR.LE gsb0, 0x0 ;  /* 0x00008000000079c5 */ /* 0x000fc40000010000 */
[----:B------:R-:W-:-:S08]  /*aa70*/  WARPGROUP.ARRIVE ;  /* 0x00000000000079c5 */ /* 0x000fd00000000000 */
[----:B------:R-:W-:Y:S03]  /*aa80*/  HGMMA.64x96x16.F32 R24, gdesc[UR4], R24, gsb0 ;  /* 0x01600000041879f0 */ /* 0x000fe60008000818 */
[----:B------:R-:W-:Y:S02]  /*aa90*/  WARPGROUP.DEPBAR.LE gsb0, 0x0 ;  /* 0x00008000000079c5 */ /* 0x000fe40000010000 */
[----:B------:R1:W-:Y:S06]  /*aaa0*/  BAR.ARV R2, 0x100 ;  /* 0x000400020000751d */ /* 0x0003ec0000002000 */
[----:B------:R-:W2:Y:S01]  /*aab0*/  LD.E R4, desc[UR42][R6.64] ;  /* 0x0000002a06047980 */ /* 0x000ea2000c101900 */
[----:B------:R-:W-:Y:S01]  /*aac0*/  BSSY B0, `(.L_x_11991) ;  /* 0x0000005000007945 */ /* 0x000fe20003800000 */
[----:B--2---:R-:W-:-:S04]  /*aad0*/  LOP3.LUT R4, R4, 0x1, RZ, 0xfc, !PT ;  /* 0x0000000104047812 */ /* 0x004fc800078efcff */
[----:B------:R-:W-:-:S13]  /*aae0*/  ISETP.NE.AND P0, PT, R4, 0x3, PT ;  /* 0x000000030400780c */ /* 0x000fda0003f05270 */
[----:B-1----:R-:W-:Y:S05]  /*aaf0*/  @!P0 BRA `(.L_x_11992) ;  /* 0x0000000000048947 */ /* 0x002fea0003800000 */
[----:B------:R-:W-:Y:S01]  /*ab00*/  BPT.TRAP 0x1 ;  /* 0x000000040000795c */ /* 0x000fe20000300000 */
.L_x_11992:
[----:B------:R-:W-:Y:S05]  /*ab10*/  BSYNC B0 ;  /* 0x0000000000007941 */ /* 0x000fea0003800000 */
.L_x_11991:
[----:B------:R-:W-:Y:S02]  /*ab20*/  IMAD.U32 R4, RZ, RZ, UR44 ;  /* 0x0000002cff047e24 */ /* 0x000fe4000f8e00ff */
[----:B------:R-:W-:Y:S02]  /*ab30*/  IMAD.U32 R5, RZ, RZ, UR45 ;  /* 0x0000002dff057e24 */ /* 0x000fe4000f8e00ff */
[----:B------:R-:W-:-:S04]  /*ab40*/  IMAD.U32 R14, RZ, RZ, UR44 ;  /* 0x0000002cff0e7e24 */ /* 0x000fc8000f8e00ff */
[----:B------:R-:W2:Y:S01]  /*ab50*/  LD.E.64 R4, desc[UR42][R4.64+0x20] ;  /* 0x0000202a04047980 */ /* 0x000ea2000c101b00 */
[----:B------:R-:W-:-:S05]  /*ab60*/  IMAD.U32 R15, RZ, RZ, UR45 ;  /* 0x0000002dff0f7e24 */ /* 0x000fca000f8e00ff */
[----:B------:R-:W3:Y:S01]  /*ab70*/  LD.E R14, desc[UR42][R14.64+0xc] ;  /* 0x00000c2a0e0e7980 */ /* 0x000ee2000c101900 */
[----:B--2---:R-:W-:-:S05]  /*ab80*/  MOV R2, R4 ;  /* 0x0000000400027202 */ /* 0x004fca0000000f00 */
[----:B-----5:R-:W-:-:S05]  /*ab90*/  IMAD R3, R3, 0x8, R2 ;  /* 0x0000000803037824 */ /* 0x020fca00078e0202 */
[----:B---3--:R-:W-:-:S04]  /*aba0*/  PRMT R3, R14, 0x654, R3 ;  /* 0x000006540e037816 */ /* 0x008fc80000000003 */
[----:B------:R0:W-:Y:S01]  /*abb0*/  SYNCS.ARRIVE.TRANS64.RED.A1T0 RZ, [R3+URZ], RZ ;  /* 0x000000ff03ff79a7 */ /* 0x0001e2000810043f */
[----:B------:R-:W2:Y:S04]  /*abc0*/  LDL R76, [R1+0x10c] ;  /* 0x00010c00014c7983 */ /* 0x000ea80000100800 */
[----:B------:R-:W3:Y:S04]  /*abd0*/  LDL R74, [R1+0x50] ;  /* 0x00005000014a7983 */ /* 0x000ee80000100800 */
[----:B0-----:R-:W4:Y:S04]  /*abe0*/  LDL.64 R2, [R1+0x130] ;  /* 0x0001300001027983 */ /* 0x001f280000100a00 */
[----:B------:R-:W4:Y:S04]  /*abf0*/  LDL R75, [R1+0x138] ;  /* 0x00013800014b7983 */ /* 0x000f280000100800 */
[----:B------:R-:W4:Y:S04]  /*ac00*/  LDL.128 R8, [R1+0x120] ;  /* 0x0001200001087983 */ /* 0x000f280000100c00 */
[----:B------:R-:W4:Y:S01]  /*ac10*/  LDL.128 R4, [R1+0x110] ;  /* 0x0001100001047983 */ /* 0x000f220000100c00 */
[----:B------:R-:W-:Y:S01]  /*ac20*/  BSSY B0, `(.L_x_11993) ;  /* 0x0000040000007945 */ /* 0x000fe20003800000 */
[----:B--2---:R-:W-:-:S04]  /*ac30*/  SHF.R.S32.HI R13, RZ, 0x1f, R76 ;  /* 0x0000001fff0d7819 */ /* 0x004fc8000001144c */
[----:B------:R-:W-:-:S04]  /*ac40*/  LEA.HI R14, R13, R76, RZ, 0x7 ;  /* 0x0000004c0d0e7211 */ /* 0x000fc800078f38ff */
[----:B------:R-:W-:-:S05]  /*ac50*/  LOP3.LUT R15, R14, 0xffffff80, RZ, 0xc0, !PT ;  /* 0xffffff800e0f7812 */ /* 0x000fca00078ec0ff */
[----:B------:R-:W-:-:S05]  /*ac60*/  IMAD.IADD R15, R76, 0x1, -R15 ;  /* 0x000000014c0f7824 */ /* 0x000fca00078e0a0f */
[----:B------:R-:W-:-:S04]  /*ac70*/  SHF.R.S32.HI R20, RZ, 0x1f, R15 ;  /* 0x0000001fff147819 */ /* 0x000fc8000001140f */
[----:B------:R-:W-:Y:S02]  /*ac80*/  LEA.HI R21, R20, R15, RZ, 0x2 ;  /* 0x0000000f14157211 */ /* 0x000fe400078f10ff */
[----:B------:R-:W-:Y:S02]  /*ac90*/  LEA.HI R13, R13, R76, RZ, 0x2 ;  /* 0x0000004c0d0d7211 */ /* 0x000fe400078f10ff */
[--C-:B------:R-:W-:Y:S02]  /*aca0*/  SHF.R.S32.HI R72, RZ, 0x2, R21.reuse ;  /* 0x00000002ff487819 */ /* 0x100fe40000011415 */
[----:B------:R-:W-:Y:S02]  /*acb0*/  SHF.R.S32.HI R73, RZ, 0x1f, R21 ;  /* 0x0000001fff497819 */ /* 0x000fe40000011415 */
[----:B------:R-:W-:Y:S02]  /*acc0*/  SHF.R.S32.HI R77, RZ, 0x7, R14 ;  /* 0x00000007ff4d7819 */ /* 0x000fe4000001140e */
[----:B------:R-:W-:-:S02]  /*acd0*/  LEA.HI R73, R73, R72, RZ, 0x3 ;  /* 0x0000004849497211 */ /* 0x000fc400078f18ff */
[----:B------:R-:W-:Y:S02]  /*ace0*/  LEA.HI R20, R20, R15, RZ, 0x5 ;  /* 0x0000000f14147211 */ /* 0x000fe400078f28ff */
[----:B------:R-:W-:Y:S02]  /*acf0*/  LOP3.LUT R79, R13, 0xfffffffc, RZ, 0xc0, !PT ;  /* 0xfffffffc0d4f7812 */ /* 0x000fe400078ec0ff */
[----:B------:R-:W-:Y:S02]  /*ad00*/  LOP3.LUT R73, R73, 0xfffffff8, RZ, 0xc0, !PT ;  /* 0xfffffff849497812 */ /* 0x000fe400078ec0ff */
[----:B------:R-:W-:Y:S01]  /*ad10*/  LEA.HI R14, R14, R77, RZ, 0x1 ;  /* 0x0000004d0e0e7211 */ /* 0x000fe200078f08ff */
[----:B------:R-:W-:Y:S01]  /*ad20*/  IMAD.IADD R79, R76, 0x1, -R79 ;  /* 0x000000014c4f7824 */ /* 0x000fe200078e0a4f */
[----:B------:R-:W-:Y:S01]  /*ad30*/  SHF.R.S32.HI R13, RZ, 0x5, R20 ;  /* 0x00000005ff0d7819 */ /* 0x000fe20000011414 */
[----:B------:R-:W-:Y:S01]  /*ad40*/  IMAD.IADD R73, R72, 0x1, -R73 ;  /* 0x0000000148497824 */ /* 0x000fe200078e0a49 */
[----:B------:R-:W-:-:S03]  /*ad50*/  LOP3.LUT R14, R14, 0x3fffffe, RZ, 0xc0, !PT ;  /* 0x03fffffe0e0e7812 */ /* 0x000fc600078ec0ff */
[----:B---3--:R-:W-:Y:S01]  /*ad60*/  IMAD R74, R74, 0x8, R13 ;  /* 0x000000084a4a7824 */ /* 0x008fe200078e020d */
[----:B------:R-:W-:Y:S01]  /*ad70*/  LEA.HI R13, R79, R79, RZ, 0x1 ;  /* 0x0000004f4f0d7211 */ /* 0x000fe200078f08ff */
[----:B------:R-:W-:Y:S01]  /*ad80*/  IMAD.IADD R14, R77, 0x1, -R14 ;  /* 0x000000014d0e7824 */ /* 0x000fe200078e0a0e */
[----:B----4-:R-:W-:Y:S01]  /*ad90*/  ISETP.NE.AND P0, PT, R2, 0x1, PT ;  /* 0x000000010200780c */ /* 0x010fe20003f05270 */
[----:B------:R-:W-:Y:S01]  /*ada0*/  IMAD.U32 R73, R74, 0x10, R73 ;  /* 0x000000104a497824 */ /* 0x000fe200078e0049 */
[----:B------:R-:W-:-:S04]  /*adb0*/  LOP3.LUT R20, R13, 0x1ffffffe, RZ, 0xc0, !PT ;  /* 0x1ffffffe0d147812 */ /* 0x000fc800078ec0ff */
[----:B------:R-:W-:Y:S01]  /*adc0*/  LEA R73, R14, R73, 0x6 ;  /* 0x000000490e497211 */ /* 0x000fe200078e30ff */
[----:B------:R-:W-:-:S04]  /*add0*/  IMAD.IADD R20, R79, 0x1, -R20 ;  /* 0x000000014f147824 */ /* 0x000fc800078e0a14 */
[----:B------:R-:W-:-:S04]  /*ade0*/  IMAD R20, R20, 0x8, R73 ;  /* 0x0000000814147824 */ /* 0x000fc800078e0249 */
[----:B------:R-:W-:-:S05]  /*adf0*/  @P0 IMAD.HI.U32 R2, R20, R3, RZ ;  /* 0x0000000314020227 */ /* 0x000fca00078e00ff */
[----:B------:R-:W-:Y:S01]  /*ae00*/  @P0 SHF.R.U32.HI R20, RZ, R75, R2 ;  /* 0x0000004bff140219 */ /* 0x000fe20000011602 */
[----:B------:R-:W-:Y:S01]  /*ae10*/  IMAD.MOV.U32 R3, RZ, RZ, -0x60 ;  /* 0xffffffa0ff037424 */ /* 0x000fe200078e00ff */
[----:B------:R-:W-:-:S03]  /*ae20*/  LOP3.LUT R2, R21, 0x7ffffffc, RZ, 0xc0, !PT ;  /* 0x7ffffffc15027812 */ /* 0x000fc600078ec0ff */
[----:B------:R-:W0:Y:S01]  /*ae30*/  SHFL.IDX PT, R13, R20, RZ, 0x1c1f ;  /* 0x001c1fff140d7589 */ /* 0x000e2200000e0000 */
[----:B------:R-:W-:Y:S02]  /*ae40*/  IMAD R3, R0, R3, 0x1 ;  /* 0x0000000100037424 */ /* 0x000fe400078e0203 */
[----:B------:R-:W-:Y:S01]  /*ae50*/  IMAD.IADD R2, R15, 0x1, -R2 ;  /* 0x000000010f027824 */ /* 0x000fe200078e0a02 */
[----:B------:R-:W-:-:S03]  /*ae60*/  ISETP.GE.AND P1, PT, R9, 0x1, PT ;  /* 0x000000010900780c */ /* 0x000fc60003f26270 */
[----:B------:R-:W-:Y:S01]  /*ae70*/  IMAD R2, R2, -0x2, R3 ;  /* 0xfffffffe02027824 */ /* 0x000fe200078e0203 */
[----:B------:R-:W-:-:S04]  /*ae80*/  LOP3.LUT R3, RZ, R6, RZ, 0x33, !PT ;  /* 0x00000006ff037212 */ /* 0x000fc800078e33ff */
[----:B------:R-:W-:Y:S01]  /*ae90*/  IADD3 R14, -R4, R2, R5 ;  /* 0x00000002040e7210 */ /* 0x000fe20007ffe105 */
[----:B------:R-:W-:-:S04]  /*aea0*/  VIADD R72, R2, 0xffffffff ;  /* 0xffffffff02487836 */ /* 0x000fc80000000000 */
[C---:B------:R-:W-:Y:S02]  /*aeb0*/  IMAD.IADD R15, R14.reuse, 0x1, R7 ;  /* 0x000000010e0f7824 */ /* 0x040fe400078e0207 */
[----:B------:R-:W-:Y:S02]  /*aec0*/  IMAD.IADD R14, R14, 0x1, R3 ;  /* 0x000000010e0e7824 */ /* 0x000fe400078e0203 */
[----:B------:R-:W-:Y:S02]  /*aed0*/  IMAD R21, R0, -0x60, R8 ;  /* 0xffffffa000157824 */ /* 0x000fe400078e0208 */
        /* <DEDUP_REMOVED lines=13> */
.L_x_11996:
[----:B------:R-:W-:-:S13]  /*afb0*/  ISETP.NE.AND P0, PT, R9, 0x1, PT ;  /* 0x000000010900780c */ /* 0x000fda0003f05270 */
[----:B------:R-:W-:-:S05]  /*afc0*/  @P0 IMAD.HI.U32 R8, R6, R10, RZ ;  /* 0x0000000a06080227 */ /* 0x000fca00078e00ff */
[----:B------:R-:W-:-:S07]  /*afd0*/  @P0 SHF.R.U32.HI R6, RZ, R11, R8 ;  /* 0x0000000bff060219 */ /* 0x000fce0000011608 */
.L_x_11997:
[----:B------:R-:W-:Y:S05]  /*afe0*/  BSYNC B1 ;  /* 0x0000000000017941 */ /* 0x000fea0003800000 */
.L_x_11995:
[----:B------:R-:W-:-:S05]  /*aff0*/  IMAD R6, R6, R9, R72 ;  /* 0x0000000906067224 */ /* 0x000fca00078e0248 */
[----:B------:R-:W-:Y:S02]  /*b000*/  VIMNMX R3, R3, R6, !PT ;  /* 0x0000000603037248 */ /* 0x000fe40007fe0100 */
[----:B------:R-:W-:-:S07]  /*b010*/  VIADDMNMX R2, R6, R9, R2, PT ;  /* 0x0000000906027246 */ /* 0x000fce0003800102 */
.L_x_11994:
[----:B------:R-:W-:Y:S05]  /*b020*/  BSYNC B0 ;  /* 0x0000000000007941 */ /* 0x000fea0003800000 */
.L_x_11993:
        /* <DEDUP_REMOVED lines=14> */
[----:B------:R-:W-:Y:S01]  /*b110*/  FSEL R147, R29, -INF , !P2 ;  /* 0xff8000001d937808 */ /* 0x000fe20005000000 */
[----:B0-----:R-:W-:Y:S01]  /*b120*/  IMAD.IADD R6, R15, 0x1, R20 ;  /* 0x000000010f067824 */ /* 0x001fe200078e0214 */
        /* <DEDUP_REMOVED lines=114> */
.L_x_12001:
[----:B------:R-:W-:-:S13]  /*b850*/  ISETP.NE.AND P6, PT, R9, 0x1, PT ;  /* 0x000000010900780c */ /* 0x000fda0003fc5270 */
[----:B------:R-:W-:-:S05]  /*b860*/  @P6 IMAD.HI.U32 R10, R4, R10, RZ ;  /* 0x0000000a040a6227 */ /* 0x000fca00078e00ff */
[----:B------:R-:W-:-:S07]  /*b870*/  @P6 SHF.R.U32.HI R4, RZ, R11, R10 ;  /* 0x0000000bff046219 */ /* 0x000fce000001160a */
.L_x_12002:
[----:B------:R-:W-:Y:S05]  /*b880*/  BSYNC B1 ;  /* 0x0000000000017941 */ /* 0x000fea0003800000 */
.L_x_12000:
[----:B------:R-:W-:-:S05]  /*b890*/  IMAD R4, R4, R9, R72 ;  /* 0x0000000904047224 */ /* 0x000fca00078e0248 */
[----:B------:R-:W-:Y:S02]  /*b8a0*/  VIADDMNMX R6, R4, R9, R6, PT ;  /* 0x0000000904067246 */ /* 0x000fe40003800106 */
[----:B------:R-:W-:-:S07]  /*b8b0*/  VIMNMX R3, R3, R4, !PT ;  /* 0x0000000403037248 */ /* 0x000fce0007fe0100 */
.L_x_11999:
[----:B------:R-:W-:Y:S05]  /*b8c0*/  BSYNC B0 ;  /* 0x0000000000007941 */ /* 0x000fea0003800000 */
.L_x_11998:
[----:B------:R-:W2:Y:S01]  /*b8d0*/  LDL.64 R14, [R1+0x1d0] ;  /* 0x0001d000010e7983 */ /* 0x000ea20000100a00 */
[C---:B------:R-:W-:Y:S02]  /*b8e0*/  ISETP.GT.AND P0, PT, R3.reuse, 0x1, !P0 ;  /* 0x000000010300780c */ /* 0x040fe40004704270 */
[----:B------:R-:W-:Y:S01]  /*b8f0*/  ISETP.GT.AND P1, PT, R3, 0x8, !P1 ;  /* 0x000000080300780c */ /* 0x000fe20004f24270 */
[----:B------:R-:W3:Y:S01]  /*b900*/  LDL.64 R10, [R1+0x3f0] ;  /* 0x0003f000010a7983 */ /* 0x000ee20000100a00 */
[C---:B------:R-:W-:Y:S02]  /*b910*/  ISETP.LT.OR P0, PT, R6.reuse, 0x2, P0 ;  /* 0x000000020600780c */ /* 0x040fe40000701670 */
[----:B------:R-:W-:Y:S01]  /*b920*/  ISETP.LT.OR P1, PT, R6, 0x9, P1 ;  /* 0x000000090600780c */ /* 0x000fe20000f21670 */
[----:B------:R-:W4:Y:S01]  /*b930*/  LDL.64 R100, [R1+0x240] ;  /* 0x0002400001647983 */ /* 0x000f220000100a00 */
[----:B------:R-:W-:Y:S02]  /*b940*/  FSEL R79, R27, -INF , !P0 ;  /* 0xff8000001b4f7808 */ /* 0x000fe40004000000 */
[----:B------:R-:W-:Y:S01]  /*b950*/  ISETP.NE.AND P0, PT, R8, RZ, PT ;  /* 0x000000ff0800720c */ /* 0x000fe20003f05270 */
[----:B------:R-:W4:Y:S01]  /*b960*/  LDL.64 R134, [R1+0x260] ;  /* 0x0002600001867983 */ /* 0x000f220000100a00 */
[----:B------:R-:W-:-:S02]  /*b970*/  FSEL R27, R30, -INF , !P1 ;  /* 0xff8000001e1b7808 */ /* 0x000fc40004800000 */
[----:B------:R-:W-:Y:S01]  /*b980*/  ISETP.GT.AND P0, PT, R3, 0x9, !P0 ;  /* 0x000000090300780c */ /* 0x000fe20004704270 */
[----:B------:R-:W4:Y:S01]  /*b990*/  LDL.64 R126, [R1+0x270] ;  /* 0x00027000017e7983 */ /* 0x000f220000100a00 */
[----:B------:R-:W-:Y:S02]  /*b9a0*/  ISETP.NE.AND P1, PT, R36, RZ, PT ;  /* 0x000000ff2400720c */ /* 0x000fe40003f25270 */
[----:B------:R-:W-:Y:S01]  /*b9b0*/  ISETP.LT.OR P0, PT, R6, 0xa, P0 ;  /* 0x0000000a0600780c */ /* 0x000fe20000701670 */
[----:B------:R-:W4:Y:S01]  /*b9c0*/  LDL.64 R102, [R1+0x280] ;  /* 0x0002800001667983 */ /* 0x000f220000100a00 */
[----:B------:R-:W-:Y:S02]  /*b9d0*/  ISETP.NE.AND P6, PT, R73, RZ, PT ;  /* 0x000000ff4900720c */ /* 0x000fe40003fc5270 */
[----:B------:R-:W-:Y:S01]  /*b9e0*/  FSEL R77, R31, -INF , !P0 ;  /* 0xff8000001f4d7808 */ /* 0x000fe20004000000 */
[----:B------:R-:W4:Y:S01]  /*b9f0*/  LDL.64 R98, [R1+0x290] ;  /* 0x0002900001627983 */ /* 0x000f220000100a00 */
[----:B------:R-:W-:-:S02]  /*ba00*/  ISETP.NE.AND P0, PT, R25, RZ, PT ;  /* 0x000000ff1900720c */ /* 0x000fc40003f05270 */
[C---:B------:R-:W-:Y:S01]  /*ba10*/  ISETP.GT.AND P2, PT, R3.reuse, 0x49, !P2 ;  /* 0x000000490300780c */ /* 0x040fe20005744270 */
[----:B------:R-:W3:Y:S01]  /*ba20*/  LDL R25, [R1+0x1f0] ;  /* 0x0001f00001197983 */ /* 0x000ee20000100800 */
[C---:B------:R-:W-:Y:S02]  /*ba30*/  ISETP.GT.AND P0, PT, R3.reuse, 0x10, !P0 ;  /* 0x000000100300780c */ /* 0x040fe40004704270 */
[C---:B------:R-:W-:Y:S01]  /*ba40*/  ISETP.GT.AND P3, PT, R3.reuse, 0x50, !P3 ;  /* 0x000000500300780c */ /* 0x040fe20005f64270 */
[----:B------:R-:W4:Y:S01]  /*ba50*/  LDL.64 R104, [R1+0x378] ;  /* 0x0003780001687983 */ /* 0x000f220000100a00 */
[----:B------:R-:W-:Y:S02]  /*ba60*/  ISETP.LT.OR P0, PT, R6, 0x11, P0 ;  /* 0x000000110600780c */ /* 0x000fe40000701670 */
[----:B------:R-:W-:Y:S01]  /*ba70*/  ISETP.GT.AND P4, PT, R3, 0x51, !P4 ;  /* 0x000000510300780c */ /* 0x000fe20006784270 */
[----:B------:R-:W4:Y:S01]  /*ba80*/  LDL.64 R106, [R1+0x388] ;  /* 0x00038800016a7983 */ /* 0x000f220000100a00 */
[----:B------:R-:W-:-:S02]  /*ba90*/  FSEL R31, R34, -INF , !P0 ;  /* 0xff800000221f7808 */ /* 0x000fc40004000000 */
[----:B------:R-:W-:Y:S01]  /*baa0*/  ISETP.NE.AND P0, PT, R28, RZ, PT ;  /* 0x000000ff1c00720c */ /* 0x000fe20003f05270 */
[----:B------:R-:W4:Y:S03]  /*bab0*/  LDL.64 R108, [R1+0x398] ;  /* 0x00039800016c7983 */ /* 0x000f260000100a00 */
[----:B------:R-:W-:Y:S01]  /*bac0*/  ISETP.GT.AND P0, PT, R3, 0x11, !P0 ;  /* 0x000000110300780c */ /* 0x000fe20004704270 */
[----:B------:R-:W4:Y:S03]  /*bad0*/  LDL.64 R110, [R1+0x3a8] ;  /* 0x0003a800016e7983 */ /* 0x000f260000100a00 */
[----:B------:R-:W-:Y:S01]  /*bae0*/  ISETP.LT.OR P0, PT, R6, 0x12, P0 ;  /* 0x000000120600780c */ /* 0x000fe20000701670 */
[----:B------:R-:W4:Y:S03]  /*baf0*/  LDL.64 R112, [R1+0x3b8] ;  /* 0x0003b80001707983 */ /* 0x000f260000100a00 */
[----:B------:R-:W-:Y:S01]  /*bb00*/  FSEL R75, R35, -INF , !P0 ;  /* 0xff800000234b7808 */ /* 0x000fe20004000000 */
[----:B------:R-:W4:Y:S01]  /*bb10*/  LDL.64 R114, [R1+0x3c8] ;  /* 0x0003c80001727983 */ /* 0x000f220000100a00 */
[----:B------:R-:W-:-:S02]  /*bb20*/  ISETP.NE.AND P0, PT, R32, RZ, PT ;  /* 0x000000ff2000720c */ /* 0x000fc40003f05270 */
[C---:B------:R-:W-:Y:S01]  /*bb30*/  ISETP.GT.AND P5, PT, R3.reuse, 0x58, !P5 ;  /* 0x000000580300780c */ /* 0x040fe20006fa4270 */
[----:B------:R-:W4:Y:S01]  /*bb40*/  LDL.64 R116, [R1+0x3d8] ;  /* 0x0003d80001747983 */ /* 0x000f220000100a00 */
[----:B------:R-:W-:-:S03]  /*bb50*/  ISETP.GT.AND P0, PT, R3, 0x18, !P0 ;  /* 0x000000180300780c */ /* 0x000fc60004704270 */
[----:B------:R-:W4:Y:S01]  /*bb60*/  LDL.64 R118, [R1+0x3e8] ;  /* 0x0003e80001767983 */ /* 0x000f220000100a00 */
[----:B------:R-:W-:-:S03]  /*bb70*/  ISETP.LT.OR P0, PT, R6, 0x19, P0 ;  /* 0x000000190600780c */ /* 0x000fc60000701670 */
[----:B------:R-:W4:Y:S01]  /*bb80*/  LDL R150, [R1+0x28] ;  /* 0x0000280001967983 */ /* 0x000f220000100800 */
        /* <DEDUP_REMOVED lines=48> */
[----:B------:R-:W-:Y:S02]  /*be90*/  ISETP.GT.AND P0, PT, R3, RZ, !P6 ;  /* 0x000000ff0300720c */ /* 0x000fe40007704270 */
[----:B--2---:R-:W-:Y:S02]  /*bea0*/  FMNMX.FTZ R2, R97, R14, !PT ;  /* 0x0000000e61027209 */ /* 0x004fe40007810000 */
[----:B------:R-:W-:Y:S02]  /*beb0*/  ISETP.LT.OR P0, PT, R6, 0x1, P0 ;  /* 0x000000010600780c */ /* 0x000fe40000701670 */
[----:B------:R-:W-:Y:S02]  /*bec0*/  FMNMX.FTZ R2, R95, R2, !PT ;  /* 0x000000025f027209 */ /* 0x000fe40007810000 */
[----:B------:R-:W-:-:S02]  /*bed0*/  FSEL R59, R26, -INF , !P0 ;  /* 0xff8000001a3b7808 */ /* 0x000fc40004000000 */
[----:B------:R-:W-:Y:S02]  /*bee0*/  FMNMX.FTZ R2, R93, R2, !PT ;  /* 0x000000025d027209 */ /* 0x000fe40007810000 */
[C---:B------:R-:W-:Y:S02]  /*bef0*/  ISETP.LT.OR P2, PT, R6.reuse, 0x4a, P2 ;  /* 0x0000004a0600780c */ /* 0x040fe40001741670 */
[----:B------:R-:W-:Y:S02]  /*bf00*/  FMNMX.FTZ R2, R147, R2, !PT ;  /* 0x0000000293027209 */ /* 0x000fe40007810000 */
[----:B------:R-:W-:Y:S02]  /*bf10*/  ISETP.LT.OR P3, PT, R6, 0x51, P3 ;  /* 0x000000510600780c */ /* 0x000fe40001f61670 */
[----:B------:R-:W-:Y:S02]  /*bf20*/  FMNMX.FTZ R2, R91, R2, !PT ;  /* 0x000000025b027209 */ /* 0x000fe40007810000 */
[----:B------:R-:W-:-:S02]  /*bf30*/  ISETP.NE.AND P6, PT, R21, RZ, PT ;  /* 0x000000ff1500720c */ /* 0x000fc40003fc5270 */
        /* <DEDUP_REMOVED lines=40> */
[----:B------:R-:W-:Y:S02]  /*c1c0*/  FSEL R28, R63, -INF , !P2 ;  /* 0xff8000003f1c7808 */ /* 0x000fe40005000000 */
[----:B------:R-:W-:Y:S02]  /*c1d0*/  FMNMX.FTZ R5, R62, R5, !PT ;  /* 0x000000053e057209 */ /* 0x000fe40007810000 */
[----:B------:R-:W-:Y:S02]  /*c1e0*/  ISETP.LT.OR P4, PT, R6, 0x52, P4 ;  /* 0x000000520600780c */ /* 0x000fe40002781670 */
[----:B------:R-:W-:Y:S02]  /*c1f0*/  FSEL R26, R66, -INF , !P3 ;  /* 0xff800000421a7808 */ /* 0x000fe40005800000 */
[----:B------:R-:W-:Y:S02]  /*c200*/  FMNMX.FTZ R5, R28, R5, !PT ;  /* 0x000000051c057209 */ /* 0x000fe40007810000 */
[----:B------:R-:W-:-:S02]  /*c210*/  ISETP.GT.AND P0, PT, R3, 0x59, !P6 ;  /* 0x000000590300780c */ /* 0x000fc40007704270 */
[----:B------:R-:W-:Y:S02]  /*c220*/  ISETP.LT.OR P5, PT, R6, 0x59, P5 ;  /* 0x000000590600780c */ /* 0x000fe40002fa1670 */
[----:B------:R-:W-:Y:S02]  /*c230*/  FSEL R120, R67, -INF , !P4 ;  /* 0xff80000043787808 */ /* 0x000fe40006000000 */
[----:B------:R-:W-:Y:S01]  /*c240*/  FMNMX.FTZ R5, R26, R5, !PT ;  /* 0x000000051a057209 */ /* 0x000fe20007810000 */
[----:B------:R-:W2:Y:S01]  /*c250*/  LDL.64 R66, [R1+0x360] ;  /* 0x0003600001427983 */ /* 0x000ea20000100a00 */
[----:B------:R-:W-:Y:S02]  /*c260*/  ISETP.LT.OR P0, PT, R6, 0x5a, P0 ;  /* 0x0000005a0600780c */ /* 0x000fe40000701670 */
[----:B------:R-:W-:Y:S02]  /*c270*/  FSEL R24, R70, -INF , !P5 ;  /* 0xff80000046187808 */ /* 0x000fe40006800000 */
[----:B------:R-:W-:-:S02]  /*c280*/  FMNMX.FTZ R5, R120, R5, !PT ;  /* 0x0000000578057209 */ /* 0x000fc40007810000 */
[----:B------:R-:W-:Y:S02]  /*c290*/  FSEL R21, R71, -INF , !P0 ;  /* 0xff80000047157808 */ /* 0x000fe40004000000 */
[----:B------:R-:W-:Y:S01]  /*c2a0*/  FMNMX.FTZ R4, R24, R5, !PT ;  /* 0x0000000518047209 */ /* 0x000fe20007810000 */
[----:B------:R-:W2:Y:S03]  /*c2b0*/  LDL.64 R70, [R1+0x340] ;  /* 0x0003400001467983 */ /* 0x000ea60000100a00 */
[----:B------:R-:W-:Y:S02]  /*c2c0*/  FMNMX.FTZ R3, R21, R4, !PT ;  /* 0x0000000415037209 */ /* 0x000fe40007810000 */
[----:B0-----:R-:W-:Y:S02]  /*c2d0*/  FMNMX.FTZ R4, R7, R8, !PT ;  /* 0x0000000807047209 */ /* 0x001fe40007810000 */
[----:B------:R-:W4:Y:S04]  /*c2e0*/  LDL.64 R6, [R1+0x1e0] ;  /* 0x0001e00001067983 */ /* 0x000f280000100a00 */
[----:B------:R0:W-:Y:S04]  /*c2f0*/  STL.64 [R1+0x1d0], R2 ;  /* 0x0001d00201007387 */ /* 0x0001e80000100a00 */
[----:B------:R1:W-:Y:S04]  /*c300*/  STL [R1+0x1d0], R4 ;  /* 0x0001d00401007387 */ /* 0x0003e80000100800 */
[----:B------:R-:W3:Y:S04]  /*c310*/  LDL R32, [R1+0x1d0] ;  /* 0x0001d00001207983 */ /* 0x000ee80000100800 */
[----:B------:R-:W2:Y:S04]  /*c320*/  LDL R30, [R1+0x1d4] ;  /* 0x0001d400011e7983 */ /* 0x000ea80000100800 */
[----:B------:R-:W4:Y:S04]  /*c330*/  LDL.64 R8, [R1+0x3f8] ;  /* 0x0003f80001087983 */ /* 0x000f280000100a00 */
[----:B0-----:R-:W4:Y:S01]  /*c340*/  LDL.64 R2, [R1+0x250] ;  /* 0x0002500001027983 */ /* 0x001f220000100a00 */
[----:B---3--:R-:W-:Y:S01]  /*c350*/  FMUL.FTZ R5, R25, R32 ;  /* 0x0000002019057220 */ /* 0x008fe20000410000 */
[----:B------:R-:W-:-:S04]  /*c360*/  FSETP.NEU.FTZ.AND P0, PT, R32, -INF , PT ;  /* 0xff8000002000780b */ /* 0x000fc80003f1d000 */
[----:B------:R-:W-:Y:S02]  /*c370*/  FSEL R20, R5, RZ, P0 ;  /* 0x000000ff05147208 */ /* 0x000fe40000000000 */
[----:B-1----:R-:W3:Y:S03]  /*c380*/  LDL.64 R4, [R1+0x200] ;  /* 0x0002000001047983 */ /* 0x002ee60000100a00 */
[-CC-:B------:R-:W-:Y:S01]  /*c390*/  FFMA.FTZ R146, R91, R25.reuse, -R20.reuse ;  /* 0x000000195b927223 */ /* 0x180fe20000010814 */
[-CC-:B------:R-:W-:Y:S01]  /*c3a0*/  FFMA.FTZ R160, R87, R25.reuse, -R20.reuse ;  /* 0x0000001957a07223 */ /* 0x180fe20000010814 */
[-CC-:B------:R-:W-:Y:S01]  /*c3b0*/  FFMA.FTZ R162, R83, R25.reuse, -R20.reuse ;  /* 0x0000001953a27223 */ /* 0x180fe20000010814 */
[----:B------:R-:W3:Y:S04]  /*c3c0*/  LDL.64 R90, [R1+0x210] ;  /* 0x00021000015a7983 */ /* 0x000ee80000100a00 */
[----:B------:R-:W3:Y:S04]  /*c3d0*/  LDL.64 R86, [R1+0x220] ;  /* 0x0002200001567983 */ /* 0x000ee80000100a00 */
[----:B------:R-:W3:Y:S01]  /*c3e0*/  LDL.64 R82, [R1+0x230] ;  /* 0x0002300001527983 */ /* 0x000ee20000100a00 */
[----:B------:R-:W-:-:S03]  /*c3f0*/  FFMA.FTZ R172, R13, R25, -R20 ;  /* 0x000000190dac7223 */ /* 0x000fc60000010814 */
[----:B--2---:R-:W0:Y:S02]  /*c400*/  SHFL.BFLY PT, R13, R30, 0x2, 0x1f ;  /* 0x0c401f001e0d7f89 */ /* 0x004e2400000e0000 */
[----:B0-----:R-:W-:-:S05]  /*c410*/  FMNMX.FTZ R149, R13, R30, !PT ;  /* 0x0000001e0d957209 */ /* 0x001fca0007810000 */
[----:B------:R-:W0:Y:S01]  /*c420*/  SHFL.BFLY PT, R30, R149, 0x1, 0x1f ;  /* 0x0c201f00951e7f89 */ /* 0x000e2200000e0000 */
        /* <DEDUP_REMOVED lines=20> */
[----:B0-----:R-:W-:Y:S01]  /*c570*/  FMNMX.FTZ R149, R149, R30, !PT ;  /* 0x0000001e95957209 */ /* 0x001fe20007810000 */
[-C--:B------:R-:W-:Y:S01]  /*c580*/  FFMA.FTZ R141, R69, R25.reuse, -R20 ;  /* 0x00000019458d7223 */ /* 0x080fe20000010814 */
[----:B------:R-:W-:Y:S01]  /*c590*/  FADD.FTZ R13, R14, -R13 ;  /* 0x8000000d0e0d7221 */ /* 0x000fe20000010000 */
[----:B------:R-:W-:Y:S01]  /*c5a0*/  MUFU.EX2 R156, R156 ;  /* 0x0000009c009c7308 */ /* 0x000fe20000000800 */
[C---:B------:R-:W-:Y:S01]  /*c5b0*/  FSETP.NEU.FTZ.AND P0, PT, R149.reuse, -INF , PT ;  /* 0xff8000009500780b */ /* 0x040fe20003f1d000 */
[C---:B------:R-:W-:Y:S01]  /*c5c0*/  FMUL.FTZ R20, R149.reuse, R25 ;  /* 0x0000001995147220 */ /* 0x040fe20000410000 */
[----:B------:R-:W2:Y:S02]  /*c5d0*/  LDL.64 R96, [R1+0x2a0] ;  /* 0x0002a00001607983 */ /* 0x000ea40000100a00 */
[----:B------:R-:W-:-:S02]  /*c5e0*/  FSEL R14, R149, RZ, P0 ;  /* 0x000000ff950e7208 */ /* 0x000fc40000000000 */
[----:B------:R-:W-:Y:S01]  /*c5f0*/  FSEL R20, R20, RZ, P0 ;  /* 0x000000ff14147208 */ /* 0x000fe20000000000 */
[----:B------:R-:W-:Y:S01]  /*c600*/  MUFU.EX2 R132, R132 ;  /* 0x0000008400847308 */ /* 0x000fe20000000800 */
[----:B------:R-:W2:Y:S01]  /*c610*/  LDL.64 R94, [R1+0x2b0] ;  /* 0x0002b000015e7983 */ /* 0x000ea20000100a00 */
[----:B------:R-:W-:Y:S01]  /*c620*/  FADD.FTZ R14, R15, -R14 ;  /* 0x8000000e0f0e7221 */ /* 0x000fe20000010000 */
[-C--:B------:R-:W-:Y:S01]  /*c630*/  FMUL.FTZ R13, R13, R25.reuse ;  /* 0x000000190d0d7220 */ /* 0x080fe20000410000 */
[-CC-:B------:R-:W-:Y:S01]  /*c640*/  FFMA.FTZ R157, R59, R25.reuse, -R20.reuse ;  /* 0x000000193b9d7223 */ /* 0x180fe20000010814 */
[----:B------:R-:W2:Y:S01]  /*c650*/  LDL.64 R88, [R1+0x2c0] ;  /* 0x0002c00001587983 */ /* 0x000ea20000100a00 */
[----:B------:R-:W-:Y:S01]  /*c660*/  FMUL.FTZ R14, R25, R14 ;  /* 0x0000000e190e7220 */ /* 0x000fe20000410000 */
[-CC-:B------:R-:W-:Y:S01]  /*c670*/  FFMA.FTZ R140, R79, R25.reuse, -R20.reuse ;  /* 0x000000194f8c7223 */ /* 0x180fe20000010814 */
[----:B------:R-:W4:Y:S01]  /*c680*/  MUFU.EX2 R148, R13 ;  /* 0x0000000d00947308 */ /* 0x000f220000000800 */
[-CC-:B------:R-:W-:Y:S01]  /*c690*/  FFMA.FTZ R159, R27, R25.reuse, -R20.reuse ;  /* 0x000000191b9f7223 */ /* 0x180fe20000010814 */
[-CC-:B------:R-:W-:Y:S01]  /*c6a0*/  FFMA.FTZ R139, R77, R25.reuse, -R20.reuse ;  /* 0x000000194d8b7223 */ /* 0x180fe20000010814 */
[----:B------:R-:W-:-:S05]  /*c6b0*/  FFMA.FTZ R161, R31, R25, -R20 ;  /* 0x000000191fa17223 */ /* 0x000fca0000010814 */
[----:B------:R-:W-:Y:S01]  /*c6c0*/  MUFU.EX2 R158, R158 ;  /* 0x0000009e009e7308 */ /* 0x000fe20000000800 */
[----:B------:R-:W-:-:S07]  /*c6d0*/  FFMA.FTZ R138, R75, R25, -R20 ;  /* 0x000000194b8a7223 */ /* 0x000fce0000010814 */
        /* <DEDUP_REMOVED lines=11> */
[-CC-:B------:R-:W-:Y:S01]  /*c790*/  FFMA.FTZ R125, R47, R25.reuse, -R20.reuse ;  /* 0x000000192f7d7223 */ /* 0x180fe20000010814 */
[----:B------:R-:W2:Y:S06]  /*c7a0*/  LDL.64 R84, [R1+0x2d0] ;  /* 0x0002d00001547983 */ /* 0x000eac0000100a00 */
        /* <DEDUP_REMOVED lines=11> */
[-CC-:B------:R-:W-:Y:S01]  /*c860*/  FFMA.FTZ R177, R177, R25.reuse, -R20.reuse ;  /* 0x00000019b1b17223 */ /* 0x180fe20000010814 */
[-CC-:B------:R-:W-:Y:S01]  /*c870*/  FFMA.FTZ R122, R122, R25.reuse, -R20.reuse ;  /* 0x000000197a7a7223 */ /* 0x180fe20000010814 */
[----:B------:R-:W2:Y:S04]  /*c880*/  LDL.64 R52, [R1+0x3d0] ;  /* 0x0003d00001347983 */ /* 0x000ea80000100a00 */
[----:B------:R-:W2:Y:S01]  /*c890*/  LDL.64 R36, [R1+0x268] ;  /* 0x0002680001247983 */ /* 0x000ea20000100a00 */
[----:B------:R-:W-:Y:S08]  /*c8a0*/  MUFU.EX2 R157, R157 ;  /* 0x0000009d009d7308 */ /* 0x000ff00000000800 */
[----:B------:R-:W-:Y:S01]  /*c8b0*/  MUFU.EX2 R174, R174 ;  /* 0x000000ae00ae7308 */ /* 0x000fe20000000800 */
[----:B------:R-:W-:-:S07]  /*c8c0*/  FFMA.FTZ R179, R62, R25, -R20 ;  /* 0x000000193eb37223 */ /* 0x000fce0000010814 */
[----:B------:R-:W-:Y:S01]  /*c8d0*/  MUFU.EX2 R144, R144 ;  /* 0x0000009000907308 */ /* 0x000fe20000000800 */
[-CC-:B------:R-:W-:Y:S01]  /*c8e0*/  FFMA.FTZ R121, R28, R25.reuse, -R20.reuse ;  /* 0x000000191c797223 */ /* 0x180fe20000010814 */
[----:B------:R-:W2:Y:S04]  /*c8f0*/  LDL.64 R40, [R1+0x248] ;  /* 0x0002480001287983 */ /* 0x000ea80000100a00 */
[----:B------:R-:W2:Y:S02]  /*c900*/  LDL.64 R56, [R1+0x3b0] ;  /* 0x0003b00001387983 */ /* 0x000ea40000100a00 */
[----:B------:R-:W0:Y:S08]  /*c910*/  MUFU.EX2 R133, R14 ;  /* 0x0000000e00857308 */ /* 0x000e300000000800 */
[----:B------:R-:W-:Y:S01]  /*c920*/  MUFU.EX2 R176, R176 ;  /* 0x000000b000b07308 */ /* 0x000fe20000000800 */
[----:B------:R-:W-:-:S07]  /*c930*/  FFMA.FTZ R181, R26, R25, -R20 ;  /* 0x000000191ab57223 */ /* 0x000fce0000010814 */
[----:B------:R-:W-:Y:S01]  /*c940*/  MUFU.EX2 R143, R143 ;  /* 0x0000008f008f7308 */ /* 0x000fe20000000800 */
[-CC-:B------:R-:W-:Y:S01]  /*c950*/  FFMA.FTZ R120, R120, R25.reuse, -R20.reuse ;  /* 0x0000001978787223 */ /* 0x180fe20000010814 */
[----:B------:R-:W2:Y:S04]  /*c960*/  LDL.64 R44, [R1+0x3c0] ;  /* 0x0003c000012c7983 */ /* 0x000ea80000100a00 */
[----:B------:R-:W2:Y:S02]  /*c970*/  LDL.64 R60, [R1+0x390] ;  /* 0x00039000013c7983 */ /* 0x000ea40000100a00 */
[----:B------:R-:W1:Y:S08]  /*c980*/  MUFU.EX2 R140, R140 ;  /* 0x0000008c008c7308 */ /* 0x000e700000000800 */
[----:B------:R-:W-:Y:S01]  /*c990*/  MUFU.EX2 R178, R178 ;  /* 0x000000b200b27308 */ /* 0x000fe20000000800 */
[----:B------:R-:W-:Y:S01]  /*c9a0*/  FFMA.FTZ R183, R24, R25, -R20 ;  /* 0x0000001918b77223 */ /* 0x000fe20000010814 */
[----:B------:R-:W2:Y:S04]  /*c9b0*/  LDL.64 R78, [R1+0x2f0] ;  /* 0x0002f000014e7983 */ /* 0x000ea80000100a00 */
[----:B------:R-:W2:Y:S02]  /*c9c0*/  LDL.64 R64, [R1+0x320] ;  /* 0x0003200001407983 */ /* 0x000ea40000100a00 */
[----:B------:R-:W3:Y:S01]  /*c9d0*/  MUFU.EX2 R159, R159 ;  /* 0x0000009f009f7308 */ /* 0x000ee20000000800 */
[----:B----4-:R-:W-:Y:S01]  /*c9e0*/  FFMA.FTZ R13, R148, R6, R156 ;  /* 0x00000006940d7223 */ /* 0x010fe2000001009c */
[----:B0-----:R-:W-:Y:S01]  /*c9f0*/  FFMA.FTZ R7, R7, R133, R157 ;  /* 0x0000008507077223 */ /* 0x001fe2000001009d */
[----:B------:R-:W4:Y:S04]  /*ca00*/  LDL.64 R68, [R1+0x350] ;  /* 0x0003500001447983 */ /* 0x000f280000100a00 */
[----:B------:R-:W4:Y:S01]  /*ca10*/  LDL.64 R32, [R1+0x288] ;  /* 0x0002880001207983 */ /* 0x000f220000100a00 */
[----:B------:R-:W0:Y:S01]  /*ca20*/  MUFU.EX2 R139, R139 ;  /* 0x0000008b008b7308 */ /* 0x000e220000000800 */
[----:B------:R-:W-:Y:S01]  /*ca30*/  FADD.FTZ R13, R132, R13 ;  /* 0x0000000d840d7221 */ /* 0x000fe20000010000 */
[----:B-1----:R-:W-:-:S06]  /*ca40*/  FADD.FTZ R6, R140, R7 ;  /* 0x000000078c067221 */ /* 0x002fcc0000010000 */
[----:B------:R-:W-:Y:S08]  /*ca50*/  MUFU.EX2 R142, R142 ;  /* 0x0000008e008e7308 */ /* 0x000ff00000000800 */
[----:B------:R-:W-:Y:S08]  /*ca60*/  MUFU.EX2 R180, R180 ;  /* 0x000000b400b47308 */ /* 0x000ff00000000800 */
[----:B------:R-:W-:Y:S08]  /*ca70*/  MUFU.EX2 R128, R128 ;  /* 0x0000008000807308 */ /* 0x000ff00000000800 */
[----:B------:R-:W-:Y:S08]  /*ca80*/  MUFU.EX2 R182, R182 ;  /* 0x000000b600b67308 */ /* 0x000ff00000000800 */
[----:B------:R-:W-:Y:S01]  /*ca90*/  MUFU.EX2 R141, R141 ;  /* 0x0000008d008d7308 */ /* 0x000fe20000000800 */
[C---:B------:R-:W-:Y:S01]  /*caa0*/  FMUL.FTZ R11, R148.reuse, R11 ;  /* 0x0000000b940b7220 */ /* 0x040fe20000410000 */
[C---:B------:R-:W-:Y:S01]  /*cab0*/  FMUL.FTZ R10, R148.reuse, R10 ;  /* 0x0000000a940a7220 */ /* 0x040fe20000410000 */
[C---:B---3--:R-:W-:Y:S01]  /*cac0*/  FMUL.FTZ R5, R148.reuse, R5 ;  /* 0x0000000594057220 */ /* 0x048fe20000410000 */
[C---:B------:R-:W-:Y:S01]  /*cad0*/  FMUL.FTZ R4, R148.reuse, R4 ;  /* 0x0000000494047220 */ /* 0x040fe20000410000 */
[C---:B------:R-:W-:Y:S01]  /*cae0*/  FMUL.FTZ R91, R148.reuse, R91 ;  /* 0x0000005b945b7220 */ /* 0x040fe20000410000 */
[C---:B------:R-:W-:Y:S01]  /*caf0*/  FMUL.FTZ R90, R148.reuse, R90 ;  /* 0x0000005a945a7220 */ /* 0x040fe20000410000 */
[----:B------:R-:W-:Y:S01]  /*cb00*/  FMUL.FTZ R87, R148, R87 ;  /* 0x0000005794577220 */ /* 0x000fe20000410000 */
[----:B------:R-:W1:Y:S01]  /*cb10*/  MUFU.EX2 R161, R161 ;  /* 0x000000a100a17308 */ /* 0x000e620000000800 */
[----:B------:R-:W-:Y:S01]  /*cb20*/  FADD.FTZ R14, R158, R13 ;  /* 0x0000000d9e0e7221 */ /* 0x000fe20000010000 */
[----:B------:R-:W-:Y:S01]  /*cb30*/  FADD.FTZ R6, R159, R6 ;  /* 0x000000069f067221 */ /* 0x000fe20000010000 */
[C---:B------:R-:W-:Y:S01]  /*cb40*/  FMUL.FTZ R86, R148.reuse, R86 ;  /* 0x0000005694567220 */ /* 0x040fe20000410000 */
[C---:B------:R-:W-:Y:S01]  /*cb50*/  FMUL.FTZ R93, R148.reuse, R83 ;  /* 0x00000053945d7220 */ /* 0x040fe20000410000 */
[C---:B------:R-:W-:Y:S01]  /*cb60*/  FMUL.FTZ R92, R148.reuse, R82 ;  /* 0x00000052945c7220 */ /* 0x040fe20000410000 */
[C---:B------:R-:W-:Y:S01]  /*cb70*/  FMUL.FTZ R101, R148.reuse, R101 ;  /* 0x0000006594657220 */ /* 0x040fe20000410000 */
[----:B------:R-:W-:Y:S01]  /*cb80*/  FMUL.FTZ R100, R148, R100 ;  /* 0x0000006494647220 */ /* 0x000fe20000410000 */
[----:B------:R-:W3:Y:S01]  /*cb90*/  MUFU.EX2 R138, R138 ;  /* 0x0000008a008a7308 */ /* 0x000ee20000000800 */
[----:B------:R-:W-:Y:S01]  /*cba0*/  FADD.FTZ R7, R147, R14 ;  /* 0x0000000e93077221 */ /* 0x000fe20000010000 */
[----:B0-----:R-:W-:Y:S01]  /*cbb0*/  FADD.FTZ R6, R139, R6 ;  /* 0x000000068b067221 */ /* 0x001fe20000010000 */
[----:B------:R-:W4:Y:S04]  /*cbc0*/  LDL.64 R76, [R1+0x300] ;  /* 0x00030000014c7983 */ /* 0x000f280000100a00 */
[----:B------:R-:W4:Y:S01]  /*cbd0*/  LDL.64 R74, [R1+0x310] ;  /* 0x00031000014a7983 */ /* 0x000f220000100a00 */
[----:B------:R-:W0:Y:S01]  /*cbe0*/  MUFU.EX2 R163, R163 ;  /* 0x000000a300a37308 */ /* 0x000e220000000800 */
[----:B------:R-:W-:Y:S01]  /*cbf0*/  FADD.FTZ R7, R146, R7 ;  /* 0x0000000792077221 */ /* 0x000fe20000010000 */
[----:B-1----:R-:W-:Y:S01]  /*cc00*/  FADD.FTZ R13, R161, R6 ;  /* 0x00000006a10d7221 */ /* 0x002fe20000010000 */
[----:B------:R-:W4:Y:S04]  /*cc10*/  LDL.64 R72, [R1+0x330] ;  /* 0x0003300001487983 */ /* 0x000f280000100a00 */
[----:B------:R-:W4:Y:S01]  /*cc20*/  LDL.64 R58, [R1+0x3a0] ;  /* 0x0003a000013a7983 */ /* 0x000f220000100a00 */
[----:B------:R-:W1:Y:S01]  /*cc30*/  MUFU.EX2 R137, R137 ;  /* 0x0000008900897308 */ /* 0x000e620000000800 */
[----:B------:R-:W-:Y:S01]  /*cc40*/  FADD.FTZ R7, R160, R7 ;  /* 0x00000007a0077221 */ /* 0x000fe20000010000 */
[----:B---3--:R-:W-:Y:S01]  /*cc50*/  FADD.FTZ R6, R138, R13 ;  /* 0x0000000d8a067221 */ /* 0x008fe20000010000 */
[----:B------:R-:W3:Y:S04]  /*cc60*/  LDL.64 R54, [R1+0x370] ;  /* 0x0003700001367983 */ /* 0x000ee80000100a00 */
[----:B------:R-:W3:Y:S01]  /*cc70*/  LDL.64 R34, [R1+0x228] ;  /* 0x0002280001227983 */ /* 0x000ee20000100a00 */
[----:B------:R-:W1:Y:S01]  /*cc80*/  MUFU.EX2 R169, R169 ;  /* 0x000000a900a97308 */ /* 0x000e620000000800 */
[----:B------:R-:W-:Y:S01]  /*cc90*/  FADD.FTZ R14, R162, R7 ;  /* 0x00000007a20e7221 */ /* 0x000fe20000010000 */
[----:B0-----:R-:W-:Y:S01]  /*cca0*/  FADD.FTZ R6, R163, R6 ;  /* 0x00000006a3067221 */ /* 0x001fe20000010000 */
[----:B------:R-:W3:Y:S04]  /*ccb0*/  LDL.64 R62, [R1+0x380] ;  /* 0x00038000013e7983 */ /* 0x000ee80000100a00 */
[----:B------:R-:W3:Y:S01]  /*ccc0*/  LDL.64 R42, [R1+0x238] ;  /* 0x00023800012a7983 */ /* 0x000ee20000100a00 */
[----:B------:R-:W0:Y:S01]  /*ccd0*/  MUFU.EX2 R136, R136 ;  /* 0x0000008800887308 */ /* 0x000e220000000800 */
[----:B------:R-:W-:Y:S01]  /*cce0*/  FADD.FTZ R7, R131, R14 ;  /* 0x0000000e83077221 */ /* 0x000fe20000010000 */
[----:B-1----:R-:W-:Y:S01]  /*ccf0*/  FADD.FTZ R6, R137, R6 ;  /* 0x0000000689067221 */ /* 0x002fe20000010000 */
[----:B------:R-:W3:Y:S04]  /*cd00*/  LDL.64 R50, [R1+0x3e0] ;  /* 0x0003e00001327983 */ /* 0x000ee80000100a00 */
[----:B------:R-:W3:Y:S01]  /*cd10*/  LDL.64 R46, [R1+0x218] ;  /* 0x00021800012e7983 */ /* 0x000ee20000100a00 */
[----:B------:R-:W1:Y:S01]  /*cd20*/  MUFU.EX2 R171, R171 ;  /* 0x000000ab00ab7308 */ /* 0x000e620000000800 */
[----:B------:R-:W-:Y:S01]  /*cd30*/  FADD.FTZ R7, R168, R7 ;  /* 0x00000007a8077221 */ /* 0x000fe20000010000 */
[----:B------:R-:W-:Y:S01]  /*cd40*/  FADD.FTZ R13, R169, R6 ;  /* 0x00000006a90d7221 */ /* 0x000fe20000010000 */
[----:B------:R-:W3:Y:S04]  /*cd50*/  LDL.64 R38, [R1+0x258] ;  /* 0x0002580001267983 */ /* 0x000ee80000100a00 */
[----:B------:R-:W3:Y:S01]  /*cd60*/  LDL.64 R30, [R1+0x298] ;  /* 0x00029800011e7983 */ /* 0x000ee20000100a00 */
[----:B------:R-:W1:Y:S01]  /*cd70*/  MUFU.EX2 R125, R125 ;  /* 0x0000007d007d7308 */ /* 0x000e620000000800 */
[----:B------:R-:W-:Y:S01]  /*cd80*/  FADD.FTZ R6, R130, R7 ;  /* 0x0000000782067221 */ /* 0x000fe20000010000 */
[----:B0-----:R-:W-:Y:S01]  /*cd90*/  FADD.FTZ R14, R136, R13 ;  /* 0x0000000d880e7221 */ /* 0x001fe20000010000 */
[----:B------:R-:W3:Y:S05]  /*cda0*/  LDL.64 R28, [R1+0x2a8] ;  /* 0x0002a800011c7983 */ /* 0x000eea0000100a00 */
[----:B------:R-:W0:Y:S01]  /*cdb0*/  MUFU.EX2 R173, R173 ;  /* 0x000000ad00ad7308 */ /* 0x000e220000000800 */
[----:B------:R-:W-:Y:S01]  /*cdc0*/  FADD.FTZ R7, R129, R6 ;  /* 0x0000000681077221 */ /* 0x000fe20000010000 */
[----:B-1----:R-:W-:-:S06]  /*cdd0*/  FADD.FTZ R14, R171, R14 ;  /* 0x0000000eab0e7221 */ /* 0x002fcc0000010000 */
[----:B------:R-:W1:Y:S01]  /*cde0*/  MUFU.EX2 R124, R124 ;  /* 0x0000007c007c7308 */ /* 0x000e620000000800 */
[----:B------:R-:W-:Y:S01]  /*cdf0*/  FADD.FTZ R7, R170, R7 ;  /* 0x00000007aa077221 */ /* 0x000fe20000010000 */
[----:B------:R-:W-:-:S06]  /*ce00*/  FADD.FTZ R14, R125, R14 ;  /* 0x0000000e7d0e7221 */ /* 0x000fcc0000010000 */
[----:B------:R-:W1:Y:S01]  /*ce10*/  MUFU.EX2 R175, R175 ;  /* 0x000000af00af7308 */ /* 0x000e620000000800 */
[----:B------:R-:W-:Y:S01]  /*ce20*/  FADD.FTZ R6, R172, R7 ;  /* 0x00000007ac067221 */ /* 0x000fe20000010000 */
[----:B0-----:R-:W-:-:S06]  /*ce30*/  FADD.FTZ R7, R173, R14 ;  /* 0x0000000ead077221 */ /* 0x001fcc0000010000 */
        /* <DEDUP_REMOVED lines=14> */
[----:B------:R-:W-:Y:S01]  /*cf20*/  FADD.FTZ R6, R122, R7 ;  /* 0x000000077a067221 */ /* 0x000fe20000010000 */
[C---:B------:R-:W-:Y:S01]  /*cf30*/  FMUL.FTZ R9, R133.reuse, R9 ;  /* 0x0000000985097220 */ /* 0x040fe20000410000 */
[----:B------:R-:W-:Y:S01]  /*cf40*/  FMUL.FTZ R8, R133, R8 ;  /* 0x0000000885087220 */ /* 0x000fe20000410000 */
[----:B------:R-:W3:Y:S03]  /*cf50*/  LDL.64 R26, [R1+0x2b8] ;  /* 0x0002b800011a7983 */ /* 0x000ee60000100a00 */
[----:B------:R-:W1:Y:S01]  /*cf60*/  MUFU.EX2 R181, R181 ;  /* 0x000000b500b57308 */ /* 0x000e620000000800 */
[----:B------:R-:W-:Y:S01]  /*cf70*/  FFMA.FTZ R13, R21, R25, -R20 ;  /* 0x00000019150d7223 */ /* 0x000fe20000010814 */
[----:B------:R-:W-:Y:S01]  /*cf80*/  FADD.FTZ R15, R178, R15 ;  /* 0x0000000fb20f7221 */ /* 0x000fe20000010000 */
[----:B0-----:R-:W-:-:S05]  /*cf90*/  FADD.FTZ R6, R179, R6 ;  /* 0x00000006b3067221 */ /* 0x001fca0000010000 */
[----:B------:R-:W0:Y:S01]  /*cfa0*/  MUFU.EX2 R120, R120 ;  /* 0x0000007800787308 */ /* 0x000e220000000800 */
[----:B------:R-:W-:Y:S01]  /*cfb0*/  FADD.FTZ R15, R142, R15 ;  /* 0x0000000f8e0f7221 */ /* 0x000fe20000010000 */
[----:B-1----:R-:W-:-:S06]  /*cfc0*/  FADD.FTZ R6, R121, R6 ;  /* 0x0000000679067221 */ /* 0x002fcc0000010000 */
[----:B------:R-:W1:Y:S01]  /*cfd0*/  MUFU.EX2 R183, R183 ;  /* 0x000000b700b77308 */ /* 0x000e620000000800 */
[----:B------:R-:W-:Y:S01]  /*cfe0*/  FADD.FTZ R15, R180, R15 ;  /* 0x0000000fb40f7221 */ /* 0x000fe20000010000 */
[----:B------:R-:W-:Y:S01]  /*cff0*/  FADD.FTZ R7, R181, R6 ;  /* 0x00000006b5077221 */ /* 0x000fe20000010000 */
[----:B------:R-:W-:Y:S04]  /*d000*/  STL.64 [R1+0x3f0], R10 ;  /* 0x0003f00a01007387 */ /* 0x000fe80000100a00 */
[----:B------:R-:W-:Y:S01]  /*d010*/  STL.64 [R1+0x3f8], R8 ;  /* 0x0003f80801007387 */ /* 0x000fe20000100a00 */
[----:B------:R-:W1:Y:S01]  /*d020*/  MUFU.EX2 R13, R13 ;  /* 0x0000000d000d7308 */ /* 0x000e620000000800 */
[----:B------:R-:W-:Y:S01]  /*d030*/  FADD.FTZ R15, R128, R15 ;  /* 0x0000000f800f7221 */ /* 0x000fe20000010000 */
[----:B0-----:R-:W-:Y:S01]  /*d040*/  FADD.FTZ R6, R120, R7 ;  /* 0x0000000778067221 */ /* 0x001fe20000010000 */
[----:B------:R-:W-:Y:S02]  /*d050*/  STL.64 [R1+0x200], R4 ;  /* 0x0002000401007387 */ /* 0x000fe40000100a00 */
[----:B------:R-:W-:-:S02]  /*d060*/  FADD.FTZ R14, R182, R15 ;  /* 0x0000000fb60e7221 */ /* 0x000fc40000010000 */
[----:B------:R-:W-:Y:S01]  /*d070*/  STL.64 [R1+0x210], R90 ;  /* 0x0002105a01007387 */ /* 0x000fe20000100a00 */
[----:B-1----:R-:W-:Y:S01]  /*d080*/  FADD.FTZ R20, R183, R6 ;  /* 0x00000006b7147221 */ /* 0x002fe20000010000 */
[----:B------:R-:W-:Y:S02]  /*d090*/  FADD.FTZ R6, R141, R14 ;  /* 0x0000000e8d067221 */ /* 0x000fe40000010000 */
[----:B------:R-:W-:Y:S04]  /*d0a0*/  STL.64 [R1+0x220], R86 ;  /* 0x0002205601007387 */ /* 0x000fe80000100a00 */
[----:B------:R-:W-:Y:S01]  /*d0b0*/  STL.64 [R1+0x230], R92 ;  /* 0x0002305c01007387 */ /* 0x000fe20000100a00 */
[----:B------:R-:W-:-:S03]  /*d0c0*/  FADD.FTZ R7, R13, R20 ;  /* 0x000000140d077221 */ /* 0x000fc60000010000 */
[----:B------:R-:W-:Y:S04]  /*d0d0*/  STL.64 [R1+0x240], R100 ;  /* 0x0002406401007387 */ /* 0x000fe80000100a00 */
[----:B------:R0:W-:Y:S04]  /*d0e0*/  STL.64 [R1+0x1e0], R6 ;  /* 0x0001e00601007387 */ /* 0x0001e80000100a00 */
[----:B------:R-:W3:Y:S04]  /*d0f0*/  LDL.64 R24, [R1+0x278] ;  /* 0x0002780001187983 */ /* 0x000ee80000100a00 */
[----:B------:R-:W3:Y:S04]  /*d100*/  LDL.64 R20, [R1+0x2d8] ;  /* 0x0002d80001147983 */ /* 0x000ee80000100a00 */
[----:B0-----:R-:W3:Y:S04]  /*d110*/  LDL.64 R6, [R1+0x2c8] ;  /* 0x0002c80001067983 */ /* 0x001ee80000100a00 */
[----:B------:R-:W3:Y:S04]  /*d120*/  LDL.64 R14, [R1+0x2e8] ;  /* 0x0002e800010e7983 */ /* 0x000ee80000100a00 */
[----:B------:R-:W3:Y:S04]  /*d130*/  LDL.64 R10, [R1+0x2f8] ;  /* 0x0002f800010a7983 */ /* 0x000ee80000100a00 */
[----:B------:R-:W3:Y:S04]  /*d140*/  LDL.64 R8, [R1+0x308] ;  /* 0x0003080001087983 */ /* 0x000ee80000100a00 */
[----:B------:R-:W3:Y:S04]  /*d150*/  LDL.64 R4, [R1+0x318] ;  /* 0x0003180001047983 */ /* 0x000ee80000100a00 */
[----:B------:R-:W3:Y:S04]  /*d160*/  LDL.64 R82, [R1+0x328] ;  /* 0x0003280001527983 */ /* 0x000ee80000100a00 */
[----:B------:R-:W3:Y:S04]  /*d170*/  LDL.64 R86, [R1+0x338] ;  /* 0x0003380001567983 */ /* 0x000ee80000100a00 */
[----:B------:R-:W3:Y:S04]  /*d180*/  LDL.64 R90, [R1+0x348] ;  /* 0x00034800015a7983 */ /* 0x000ee80000100a00 */
[----:B------:R-:W3:Y:S04]  /*d190*/  LDL.64 R92, [R1+0x358] ;  /* 0x00035800015c7983 */ /* 0x000ee80000100a00 */
[----:B------:R-:W3:Y:S01]  /*d1a0*/  LDL.64 R100, [R1+0x368] ;  /* 0x0003680001647983 */ /* 0x000ee20000100a00 */
[C---:B------:R-:W-:Y:S01]  /*d1b0*/  FMUL.FTZ R3, R148.reuse, R3 ;  /* 0x0000000394037220 */ /* 0x040fe20000410000 */
[----:B------:R-:W-:-:S05]  /*d1c0*/  FMUL.FTZ R2, R148, R2 ;  /* 0x0000000294027220 */ /* 0x000fca0000410000 */
[----:B------:R0:W-:Y:S02]  /*d1d0*/  STL.64 [R1+0x250], R2 ;  /* 0x0002500201007387 */ /* 0x0001e40000100a00 */
[C---:B0-----:R-:W-:Y:S01]  /*d1e0*/  FMUL.FTZ R3, R148.reuse, R135 ;  /* 0x0000008794037220 */ /* 0x041fe20000410000 */
[----:B------:R-:W-:-:S05]  /*d1f0*/  FMUL.FTZ R2, R148, R134 ;  /* 0x0000008694027220 */ /* 0x000fca0000410000 */
[----:B------:R0:W-:Y:S04]  /*d200*/  STL.64 [R1+0x260], R2 ;  /* 0x0002600201007387 */ /* 0x0001e80000100a00 */
[----:B0-----:R0:W5:Y:S01]  /*d210*/  LDL.64 R2, [R1+0x1b8] ;  /* 0x0001b80001027983 */ /* 0x0011620000100a00 */
        /* <DEDUP_REMOVED lines=84> */
[----:B------:R0:W-:Y:S01]  /*d760*/  STL.64 [R1+0x270], R126 ;  /* 0x0002707e01007387 */ /* 0x0001e20000100a00 */
[----:B------:R-:W-:-:S03]  /*d770*/  LOP3.LUT R150, R150, 0x1, RZ, 0xfc, !PT ;  /* 0x0000000196967812 */ /* 0x000fc600078efcff */
[----:B------:R0:W-:Y:S04]  /*d780*/  STL.64 [R1+0x280], R102 ;  /* 0x0002806601007387 */ /* 0x0001e80000100a00 */
[----:B------:R0:W-:Y:S04]  /*d790*/  STL.64 [R1+0x290], R98 ;  /* 0x0002906201007387 */ /* 0x0001e80000100a00 */
[----:B------:R0:W-:Y:S04]  /*d7a0*/  STL.64 [R1+0x2a0], R96 ;  /* 0x0002a06001007387 */ /* 0x0001e80000100a00 */
[----:B------:R0:W-:Y:S04]  /*d7b0*/  STL.64 [R1+0x2b0], R94 ;  /* 0x0002b05e01007387 */ /* 0x0001e80000100a00 */
[----:B------:R0:W-:Y:S04]  /*d7c0*/  STL.64 [R1+0x2c0], R88 ;  /* 0x0002c05801007387 */ /* 0x0001e80000100a00 */
[----:B------:R0:W-:Y:S04]  /*d7d0*/  STL.64 [R1+0x2d0], R84 ;  /* 0x0002d05401007387 */ /* 0x0001e80000100a00 */
[----:B------:R0:W-:Y:S04]  /*d7e0*/  STL [R1+0x1d4], R149 ;  /* 0x0001d49501007387 */ /* 0x0001e80000100800 */
[----:B------:R0:W-:Y:S04]  /*d7f0*/  STL.64 [R1+0x2e0], R80 ;  /* 0x0002e05001007387 */ /* 0x0001e80000100a00 */
[----:B------:R0:W-:Y:S04]  /*d800*/  STL.64 [R1+0x2f0], R78 ;  /* 0x0002f04e01007387 */ /* 0x0001e80000100a00 */
[----:B------:R0:W-:Y:S04]  /*d810*/  STL.64 [R1+0x300], R76 ;  /* 0x0003004c01007387 */ /* 0x0001e80000100a00 */
[----:B------:R0:W-:Y:S04]  /*d820*/  STL.64 [R1+0x310], R74 ;  /* 0x0003104a01007387 */ /* 0x0001e80000100a00 */
[----:B------:R0:W-:Y:S04]  /*d830*/  STL.64 [R1+0x320], R64 ;  /* 0x0003204001007387 */ /* 0x0001e80000100a00 */
[----:B------:R0:W-:Y:S04]  /*d840*/  STL.64 [R1+0x330], R72 ;  /* 0x0003304801007387 */ /* 0x0001e80000100a00 */
[----:B------:R0:W-:Y:S01]  /*d850*/  STL.64 [R1+0x340], R70 ;  /* 0x0003404601007387 */ /* 0x0001e20000100a00 */
[C---:B------:R-:W-:Y:S01]  /*d860*/  FMUL.FTZ R27, R133.reuse, R27 ;  /* 0x0000001b851b7220 */ /* 0x040fe20000410000 */
[----:B------:R-:W-:-:S02]  /*d870*/  FMUL.FTZ R26, R133, R26 ;  /* 0x0000001a851a7220 */ /* 0x000fc40000410000 */
        /* <DEDUP_REMOVED lines=65> */
[----:B------:R-:W-:Y:S01]  /*dc90*/  ISETP.NE.AND P1, PT, R150, 0x3, PT ;  /* 0x000000039600780c */ /* 0x000fe20003f25270 */
[----:B------:R-:W-:Y:S01]  /*dca0*/  BSSY B0, `(.L_x_12003) ;  /* 0x000001b000007945 */ /* 0x000fe20003800000 */
        /* <DEDUP_REMOVED lines=24> */
[----:B0-----:R-:W-:Y:S06]  /*de30*/  @!P1 BRA `(.L_x_12004) ;  /* 0x0000000000049947 */ /* 0x001fec0003800000 */
[----:B------:R-:W-:Y:S01]  /*de40*/  BPT.TRAP 0x1 ;  /* 0x000000040000795c */ /* 0x000fe20000300000 */
.L_x_12004:
[----:B------:R-:W-:Y:S05]  /*de50*/  BSYNC B0 ;  /* 0x0000000000007941 */ /* 0x000fea0003800000 */
.L_x_12003:
        /* <DEDUP_REMOVED lines=8> */
.L_x_12006:
[----:B------:R-:W-:Y:S05]  /*dee0*/  BSYNC B0 ;  /* 0x0000000000007941 */ /* 0x000fea0003800000 */
.L_x_12005:
[----:B------:R-:W-:Y:S04]  /*def0*/  BSSY B0, `(.L_x_12007) ;  /* 0x0000004000007945 */ /* 0x000fe80003800000 */
[----:B-1----:R-:W-:Y:S05]  /*df00*/  @P0 BRA `(.L_x_12008) ;  /* 0x0000000000080947 */ /* 0x002fea0003800000 */
[----:B------:R-:W1:Y:S02]  /*df10*/  SYNCS.PHASECHK.TRANS64.TRYWAIT P0, [R2+URZ], R3 ;  /* 0x00000003020075a7 */ /* 0x000e64000800017f */
[----:B-1----:R-:W-:Y:S05]  /*df20*/  @!P0 BRA `(.L_x_12009) ;  /* 0x000001c400ac8947 */ /* 0x002fea0003800000 */
.L_x_12008:
[----:B------:R-:W-:Y:S05]  /*df30*/  BSYNC B0 ;  /* 0x0000000000007941 */ /* 0x000fea0003800000 */
.L_x_12007:
        /* <DEDUP_REMOVED lines=128> */
[----:B------:R-:W-:Y:S05]  /*e740*/  WARPSYNC.ALL ;  /* 0x0000000000007948 */ /* 0x000fea0003800000 */
[----:B01----:R-:W-:-:S02]  /*e750*/  IMAD.U32 R2, RZ, RZ, UR44 ;  /* 0x0000002cff027e24 */ /* 0x003fc4000f8e00ff */
[----:B------:R-:W-:Y:S01]  /*e760*/  IMAD.U32 R3, RZ, RZ, UR45 ;  /* 0x0000002dff037e24 */ /* 0x000fe2000f8e00ff */
[----:B------:R0:W-:Y:S06]  /*e770*/  BAR.SYNC.DEFER_BLOCKING R213, 0x100 ;  /* 0x000400d50000751d */ /* 0x0001ec0000010000 */
[----:B------:R-:W4:Y:S04]  /*e780*/  LD.E.64 R2, desc[UR42][R2.64+0x80] ;  /* 0x0000802a02027980 */ /* 0x000f28000c101b00 */
[----:B--2---:R1:W-:Y:S04]  /*e790*/  STL [R1+0x200], R4 ;  /* 0x0002000401007387 */ /* 0x0043e80000100800 */
[----:B---3--:R2:W-:Y:S04]  /*e7a0*/  STL [R1+0x2d4], R5 ;  /* 0x0002d40501007387 */ /* 0x0085e80000100800 */
[----:B-1----:R-:W3:Y:S04]  /*e7b0*/  LDL R4, [R1+0x68] ;  /* 0x0000680001047983 */ /* 0x002ee80000100800 */
[----:B--2---:R-:W2:Y:S04]  /*e7c0*/  LDL R5, [R1+0x1b8] ;  /* 0x0001b80001057983 */ /* 0x004ea80000100800 */
        /* <DEDUP_REMOVED lines=126> */
[----:B-1----:R-:W2:Y:S04]  /*efb0*/  LDL.128 R24, [R1+0x200] ;  /* 0x0002000001187983 */ /* 0x002ea80000100c00 */
[----:B----4-:R-:W4:Y:S04]  /*efc0*/  LDL.128 R28, [R1+0x210] ;  /* 0x00021000011c7983 */ /* 0x010f280000100c00 */
[----:B0-----:R-:W4:Y:S04]  /*efd0*/  LDL.128 R32, [R1+0x220] ;  /* 0x0002200001207983 */ /* 0x001f280000100c00 */
[----:B------:R-:W4:Y:S04]  /*efe0*/  LDL.128 R36, [R1+0x230] ;  /* 0x0002300001247983 */ /* 0x000f280000100c00 */
[----:B---3--:R-:W4:Y:S04]  /*eff0*/  LDL.128 R40, [R1+0x240] ;  /* 0x0002400001287983 */ /* 0x008f280000100c00 */
[----:B--2---:R-:W4:Y:S04]  /*f000*/  LDL.128 R44, [R1+0x250] ;  /* 0x00025000012c7983 */ /* 0x004f280000100c00 */
        /* <DEDUP_REMOVED lines=26> */
[----:B------:R-:W-:Y:S01]  /*f1b0*/  IMAD R2, R5, 0xc00, R2 ;  /* 0x00000c0005027824 */ /* 0x000fe200078e0202 */
[----:B------:R-:W-:-:S02]  /*f1c0*/  ISETP.NE.U32.AND P0, PT, R4, RZ, PT ;  /* 0x000000ff0400720c */ /* 0x000fc40003f05070 */
[----:B------:R-:W-:Y:S02]  /*f1d0*/  R2UR UR7, R3 ;  /* 0x00000000030772ca */ /* 0x000fe400000e0000 */
[----:B------:R-:W-:-:S09]  /*f1e0*/  R2UR UR6, R2 ;  /* 0x00000000020672ca */ /* 0x000fd200000e0000 */
[----:B------:R-:W-:Y:S01]  /*f1f0*/  VOTEU.ANY UP0, P0 ;  /* 0x00000000003f7886 */ /* 0x000fe20000000100 */
[----:B------:R-:W-:Y:S01]  /*f200*/  IMAD.MOV.U32 R5, RZ, RZ, R3 ;  /* 0x000000ffff057224 */ /* 0x000fe200078e0003 */
[----:B------:R-:W-:Y:S01]  /*f210*/  IADD3 R4, R2, 0x80, RZ ;  /* 0x0000008002047810 */ /* 0x000fe20007ffe0ff */
[----:B----4-:R-:W-:-:S06]  /*f220*/  WARPGROUP.ARRIVE ;  /* 0x00000000000079c5 */ /* 0x010fcc0000000000 */
[----:B------:R-:W-:Y:S01]  /*f230*/  HGMMA.64x256x16.F32 R24, R156, gdesc[UR4].tnspB, R24, UP0, gsb0 ;  /* 0x43e000049c187df0 */ /* 0x000fe2000b800818 */
        /* <DEDUP_REMOVED lines=120> */
[----:B------:R-:W2:Y:S01]  /*f9c0*/  LDL R5, [R1+0x28] ;  /* 0x0000280001057983 */ /* 0x000ea20000100800 */
        /* <DEDUP_REMOVED lines=36> */
[----:B------:R-:W-:Y:S02]  /*fc10*/  R2UR UR7, R3 ;  /* 0x00000000030772ca */ /* 0x000fe400000e0000 */
        /* <DEDUP_REMOVED lines=197> */
[----:B------:R0:W-:Y:S04]  /*10870*/  STL [R1+0x68], R165 ;  /* 0x000068a501007387 */ /* 0x0001e80000100800 */
[----:B------:R0:W-:Y:S04]  /*10880*/  STL [R1+0x68], R165 ;  /* 0x000068a501007387 */ /* 0x0001e80000100800 */
[----:B------:R0:W-:Y:S01]  /*10890*/  STL [R1+0x68], R165 ;  /* 0x000068a501007387 */ /* 0x0001e20000100800 */
[----:B------:R-:W-:-:S03]  /*108a0*/  LOP3.LUT R5, R5, 0x1, RZ, 0xfc, !PT ;  /* 0x0000000105057812 */ /* 0x000fc600078efcff */
        /* <DEDUP_REMOVED lines=135> */
.L_x_12011:
[----:B------:R-:W-:Y:S05]  /*11120*/  BSYNC B0 ;  /* 0x0000000000007941 */ /* 0x000fea0003800000 */
.L_x_12010:
        /* <DEDUP_REMOVED lines=11> */
.L_x_11983:
[----:B------:R-:W0:Y:S01]  /*111e0*/  LDC R3, c[0x0][0x448] ;  /* 0x00011200ff037b82 */ /* 0x000e220000000800 */
[----:B------:R-:W-:-:S07]  /*111f0*/  ULDC UR4, c[0x0][0x9dc] ;  /* 0x0002770000047ab9 */ /* 0x000fce0000000800 */
[----:B------:R-:W1:Y:S01]  /*11200*/  LDC R6, c[0x0][0x9e4] ;  /* 0x00027900ff067b82 */ /* 0x000e620000000800 */
[----:B0-----:R-:W-:Y:S01]  /*11210*/  ISETP.NE.AND P0, PT, R3, 0x1, PT ;  /* 0x000000010300780c */ /* 0x001fe20003f05270 */
[----:B------:R-:W-:-:S12]  /*11220*/  VIADD R3, R2, 0x7f ;  /* 0x0000007f02037836 */ /* 0x000fd80000000000 */
[----:B------:R-:W0:Y:S08]  /*11230*/  @P0 LDC R4, c[0x0][0x44c] ;  /* 0x00011300ff040b82 */ /* 0x000e300000000800 */
[----:B------:R-:W2:Y:S01]  /*11240*/  @P0 LDC R5, c[0x0][0x450] ;  /* 0x00011400ff050b82 */ /* 0x000ea20000000800 */
[----:B0-----:R-:W-:-:S05]  /*11250*/  @P0 IMAD.HI.U32 R2, R3, R4, RZ ;  /* 0x0000000403020227 */ /* 0x001fca00078e00ff */
[----:B--2---:R-:W-:Y:S02]  /*11260*/  @P0 SHF.R.U32.HI R3, RZ, R5, R2 ;  /* 0x00000005ff030219 */ /* 0x004fe40000011602 */
[----:B-1----:R-:W-:-:S03]  /*11270*/  ISETP.GE.AND P0, PT, R6, 0x1, PT ;  /* 0x000000010600780c */ /* 0x002fc60003f06270 */
[----:B------:R-:W-:-:S05]  /*11280*/  IMAD.IADD R3, R204, 0x1, R3 ;  /* 0x00000001cc037824 */ /* 0x000fca00078e0203 */
[----:B------:R-:W-:-:S05]  /*11290*/  IADD3 R2, R3, -UR4, RZ ;  /* 0x8000000403027c10 */ /* 0x000fca000fffe0ff */
        /* <DEDUP_REMOVED lines=11> */
.L_x_12015:
[----:B------:R-:W-:-:S13]  /*11350*/  ISETP.NE.AND P0, PT, R6, 0x1, PT ;  /* 0x000000010600780c */ /* 0x000fda0003f05270 */
[----:B------:R-:W0:Y:S02]  /*11360*/  @P0 LDC.64 R4, c[0x0][0x9e8] ;  /* 0x00027a00ff040b82 */ /* 0x000e240000000a00 */
[----:B0-----:R-:W-:-:S05]  /*11370*/  @P0 IMAD.HI.U32 R4, R3, R4, RZ ;  /* 0x0000000403040227 */ /* 0x001fca00078e00ff */
[----:B------:R-:W-:-:S07]  /*11380*/  @P0 SHF.R.U32.HI R3, RZ, R5, R4 ;  /* 0x00000005ff030219 */ /* 0x000fce0000011604 */
.L_x_12016:
[----:B------:R-:W-:Y:S05]  /*11390*/  BSYNC B0 ;  /* 0x0000000000007941 */ /* 0x000fea0003800000 */
.L_x_12014:
[----:B------:R-:W-:-:S05]  /*113a0*/  IMAD R3, R3, R6, RZ ;  /* 0x0000000603037224 */ /* 0x000fca00078e02ff */
[----:B------:R-:W-:-:S07]  /*113b0*/  VIMNMX R2, R2, R3, !PT ;  /* 0x0000000302027248 */ /* 0x000fce0007fe0100 */
.L_x_12013:
[----:B------:R-:W-:-:S04]  /*113c0*/  VIADD R2, R2, 0x5f ;  /* 0x0000005f02027836 */ /* 0x000fc80000000000 */
[----:B------:R-:W-:-:S05]  /*113d0*/  IMAD.HI R2, R2, 0x2aaaaaab, RZ ;  /* 0x2aaaaaab02027827 */ /* 0x000fca00078e02ff */
[----:B------:R-:W-:-:S04]  /*113e0*/  SHF.R.U32.HI R3, RZ, 0x1f, R2 ;  /* 0x0000001fff037819 */ /* 0x000fc80000011602 */
[----:B------:R-:W-:-:S04]  /*113f0*/  LEA.HI.SX32 R2, R2, R3, 0x1c ;  /* 0x0000000302027211 */ /* 0x000fc800078fe2ff */
[----:B------:R-:W-:-:S04]  /*11400*/  VIMNMX R165, R199, R2, !PT ;  /* 0x00000002c7a57248 */ /* 0x000fc80007fe0100 */
[----:B------:R-:W-:-:S13]  /*11410*/  ISETP.GE.AND P0, PT, R0, R165, PT ;  /* 0x000000a50000720c */ /* 0x000fda0003f06270 */
[----:B------:R-:W-:Y:S05]  /*11420*/  @!P0 BRA `(.L_x_12017) ;  /* 0x0000005800b08947 */ /* 0x000fea0003800000 */
.L_x_12036:
        /* <DEDUP_REMOVED lines=22> */
.L_x_12019:
[----:B------:R-:W-:Y:S05]  /*11590*/  BSYNC B0 ;  /* 0x0000000000007941 */ /* 0x000fea0003800000 */
.L_x_12018:
[----:B------:R-:W-:Y:S02]  /*115a0*/  IMAD.U32 R8, RZ, RZ, UR44 ;  /* 0x0000002cff087e24 */ /* 0x000fe4000f8e00ff */
[----:B------:R-:W-:-:S05]  /*115b0*/  IMAD.U32 R9, RZ, RZ, UR45 ;  /* 0x0000002dff097e24 */ /* 0x000fca000f8e00ff */
[----:B------:R-:W2:Y:S01]  /*115c0*/  LD.E.64 R2, desc[UR42][R8.64+0x18] ;  /* 0x0000182a08027980 */ /* 0x000ea2000c101b00 */
[----:B-----5:R-:W-:Y:S01]  /*115d0*/  SHF.L.U32 R5, R6, 0x1f, RZ ;  /* 0x0000001f06057819 */ /* 0x020fe200000006ff */
[----:B------:R-:W-:Y:S02]  /*115e0*/  IMAD.U32 R6, RZ, RZ, UR44 ;  /* 0x0000002cff067e24 */ /* 0x000fe4000f8e00ff */
[----:B------:R-:W-:Y:S01]  /*115f0*/  IMAD.U32 R7, RZ, RZ, UR45 ;  /* 0x0000002dff077e24 */ /* 0x000fe2000f8e00ff */
        /* <DEDUP_REMOVED lines=10> */
.L_x_12021:
[----:B------:R-:W-:Y:S05]  /*116a0*/  BSYNC B0 ;  /* 0x0000000000007941 */ /* 0x000fea0003800000 */
.L_x_12020:
[----:B------:R-:W-:Y:S04]  /*116b0*/  BSSY B0, `(.L_x_12022) ;  /* 0x000000a000007945 */ /* 0x000fe80003800000 */
[----:B------:R-:W-:Y:S05]  /*116c0*/  @P0 BRA `(.L_x_12023) ;  /* 0x0000000000200947 */ /* 0x000fea0003800000 */
[----:B------:R-:W-:Y:S02]  /*116d0*/  IMAD.U32 R2, RZ, RZ, UR44 ;  /* 0x0000002cff027e24 */ /* 0x000fe4000f8e00ff */
[----:B------:R-:W-:-:S06]  /*116e0*/  IMAD.U32 R3, RZ, RZ, UR45 ;  /* 0x0000002dff037e24 */ /* 0x000fcc000f8e00ff */
[----:B------:R-:W2:Y:S01]  /*116f0*/  LD.E.64 R2, desc[UR42][R2.64+0x18] ;  /* 0x0000182a02027980 */ /* 0x000ea2000c101b00 */
[----:B-----5:R-:W-:Y:S02]  /*11700*/  SHF.L.U32 R7, R11, 0x1f, RZ ;  /* 0x0000001f0b077819 */ /* 0x020fe400000006ff */
[----:B--2---:R-:W-:-:S04]  /*11710*/  MOV R5, R2 ;  /* 0x0000000200057202 */ /* 0x004fc80000000f00 */
[----:B------:R-:W-:-:S04]  /*11720*/  LEA R4, R10, R5, 0x3 ;  /* 0x000000050a047211 */ /* 0x000fc800078e18ff */
[----:B------:R-:W0:Y:S02]  /*11730*/  SYNCS.PHASECHK.TRANS64.TRYWAIT P0, [R4+URZ], R7 ;  /* 0x00000007040075a7 */ /* 0x000e24000800017f */
[----:B0-----:R-:W-:Y:S05]  /*11740*/  @!P0 BRA `(.L_x_12024) ;  /* 0x0000018c00b88947 */ /* 0x001fea0003800000 */
.L_x_12023:
[----:B------:R-:W-:Y:S05]  /*11750*/  BSYNC B0 ;  /* 0x0000000000007941 */ /* 0x000fea0003800000 */
.L_x_12022:
[----:B------:R-:W1:Y:S01]  /*11760*/  S2R R2, SR_TID.X ;  /* 0x0000000000027919 */ /* 0x000e620000002100 */
[----:B0-----:R-:W2:Y:S01]  /*11770*/  LDL R7, [R1+0x1b8] ;  /* 0x0001b80001077983 */ /* 0x001ea20000100800 */
[----:B-1----:R-:W-:-:S03]  /*11780*/  SHF.R.U32.HI R5, RZ, 0x7, R2 ;  /* 0x00000007ff057819 */ /* 0x002fc60000011602 */
[----:B------:R-:W2:Y:S01]  /*11790*/  LDL.64 R2, [R1+0x78] ;  /* 0x0000780001027983 */ /* 0x000ea20000100a00 */
[----:B------:R-:W-:Y:S05]  /*117a0*/  WARPSYNC.ALL ;  /* 0x0000000000007948 */ /* 0x000fea0003800000 */
[----:B------:R-:W-:Y:S01]  /*117b0*/  IADD3 R12, -R5, 0xb, RZ ;  /* 0x0000000b050c7810 */ /* 0x000fe20007ffe1ff */
        /* <DEDUP_REMOVED lines=8> */
[----:B------:R-:W-:Y:S01]  /*11840*/  VIADD R6, R2, 0x2 ;  /* 0x0000000202067836 */ /* 0x000fe20000000000 */
[----:B------:R0:W-:Y:S01]  /*11850*/  STL [R1+0x60], RZ ;  /* 0x000060ff01007387 */ /* 0x0001e20000100800 */
[----:B------:R-:W-:Y:S02]  /*11860*/  IMAD.MOV.U32 R7, RZ, RZ, R3 ;  /* 0x000000ffff077224 */ /* 0x000fe400078e0003 */
[----:B------:R-:W-:-:S05]  /*11870*/  IMAD.MOV.U32 R194, RZ, RZ, 0x1 ;  /* 0x00000001ffc27424 */ /* 0x000fca00078e00ff */
[----:B------:R0:W-:Y:S04]  /*11880*/  STL [R1+0x60], R194 ;  /* 0x000060c201007387 */ /* 0x0001e80000100800 */
[----:B------:R0:W-:Y:S04]  /*11890*/  STL [R1+0x60], R194 ;  /* 0x000060c201007387 */ /* 0x0001e80000100800 */
[----:B------:R0:W-:Y:S04]  /*118a0*/  STL [R1+0x60], R194 ;  /* 0x000060c201007387 */ /* 0x0001e80000100800 */
[----:B------:R0:W-:Y:S01]  /*118b0*/  STL [R1+0x60], R194 ;  /* 0x000060c201007387 */ /* 0x0001e20000100800 */
[----:B---3--:R-:W-:-:S02]  /*118c0*/  R2UR UR4, R14 ;  /* 0x000000000e0472ca */ /* 0x008fc400000e0000 */
[----:B------:R-:W-:Y:S01]  /*118d0*/  R2UR UR5, R15 ;  /* 0x000000000f0572ca */ /* 0x000fe200000e0000 */
[----:B----4-:R-:W-:Y:S02]  /*118e0*/  VIADD R4, R4, 0x2 ;  /* 0x0000000204047836 */ /* 0x010fe40000000000 */
[----:B------:R-:W-:Y:S02]  /*118f0*/  VIADD R8, R8, 0x4 ;  /* 0x0000000408087836 */ /* 0x000fe40000000000 */
[----:B--2---:R-:W-:-:S08]  /*11900*/  VIADD R10, R10, 0x6 ;  /* 0x000000060a0a7836 */ /* 0x004fd00000000000 */
[----:B------:R-:W-:Y:S01]  /*11910*/  HGMMA.64x96x16.F32 R24, gdesc[UR4], RZ, !UPT, gsb0 ;  /* 0x01600000041879f0 */ /* 0x000fe2000c0008ff */
[----:B------:R-:W-:Y:S02]  /*11920*/  R2UR UR6, R6 ;  /* 0x00000000060672ca */ /* 0x000fe400000e0000 */
[----:B------:R-:W-:Y:S02]  /*11930*/  R2UR UR7, R7 ;  /* 0x00000000070772ca */ /* 0x000fe400000e0000 */
[----:B------:R-:W-:Y:S01]  /*11940*/  R2UR UR4, R4 ;  /* 0x00000000040472ca */ /* 0x000fe200000e0000 */
[C---:B------:R-:W-:Y:S01]  /*11950*/  VIADD R4, R2.reuse, 0x4 ;  /* 0x0000000402047836 */ /* 0x040fe20000000000 */
[----:B------:R-:W-:Y:S01]  /*11960*/  R2UR UR5, R5 ;  /* 0x00000000050572ca */ /* 0x000fe200000e0000 */
[----:B------:R-:W-:Y:S02]  /*11970*/  IMAD.MOV.U32 R5, RZ, RZ, R3 ;  /* 0x000000ffff057224 */ /* 0x000fe400078e0003 */
[----:B------:R-:W-:Y:S01]  /*11980*/  VIADD R2, R2, 0x6 ;  /* 0x0000000602027836 */ /* 0x000fe20000000000 */
[----:B------:R-:W-:-:S02]  /*11990*/  WARPGROUP.DEPBAR.LE gsb0, 0x0 ;  /* 0x00008000000079c5 */ /* 0x000fc40000010000 */
[----:B------:R-:W-:-:S07]  /*119a0*/  WARPGROUP.ARRIVE ;  /* 0x00000000000079c5 */ /* 0x000fce0000000000 */
[----:B------:R-:W-:Y:S01]  /*119b0*/  HGMMA.64x96x16.F32 R24, gdesc[UR4], R24, gsb0 ;  /* 0x01600000041879f0 */ /* 0x000fe20008000818 */
[----:B------:R-:W-:Y:S01]  /*119c0*/  R2UR UR6, R4 ;  /* 0x00000000040672ca */ /* 0x000fe200000e0000 */
[----:B------:R-:W-:Y:S01]  /*119d0*/  IMAD.U32 R4, RZ, RZ, UR44 ;  /* 0x0000002cff047e24 */ /* 0x000fe2000f8e00ff */
[----:B------:R-:W-:Y:S01]  /*119e0*/  R2UR UR7, R5 ;  /* 0x00000000050772ca */ /* 0x000fe200000e0000 */
[----:B------:R-:W-:Y:S01]  /*119f0*/  IMAD.U32 R5, RZ, RZ, UR45 ;  /* 0x0000002dff057e24 */ /* 0x000fe2000f8e00ff */
[----:B------:R-:W-:Y:S02]  /*11a00*/  R2UR UR4, R8 ;  /* 0x00000000080472ca */ /* 0x000fe400000e0000 */
[----:B------:R-:W-:Y:S01]  /*11a10*/  R2UR UR5, R9 ;  /* 0x00000000090572ca */ /* 0x000fe200000e0000 */
[----:B------:R-:W-:Y:S02]  /*11a20*/  WARPGROUP.DEPBAR.LE gsb0, 0x0 ;  /* 0x00008000000079c5 */ /* 0x000fe40000010000 */
[----:B------:R-:W-:-:S10]  /*11a30*/  WARPGROUP.ARRIVE ;  /* 0x00000000000079c5 */ /* 0x000fd40000000000 */
[----:B------:R-:W-:Y:S01]  /*11a40*/  HGMMA.64x96x16.F32 R24, gdesc[UR4], R24, gsb0 ;  /* 0x01600000041879f0 */ /* 0x000fe20008000818 */
[----:B------:R-:W-:Y:S02]  /*11a50*/  R2UR UR6, R2 ;  /* 0x00000000020672ca */ /* 0x000fe400000e0000 */
[----:B------:R-:W-:Y:S01]  /*11a60*/  R2UR UR7, R3 ;  /* 0x00000000030772ca */ /* 0x000fe200000e0000 */
[----:B------:R0:W5:Y:S01]  /*11a70*/  LDL R2, [R1+0x1b8] ;  /* 0x0001b80001027983 */ /* 0x0001620000100800 */
[----:B------:R-:W-:Y:S02]  /*11a80*/  R2UR UR4, R10 ;  /* 0x000000000a0472ca */ /* 0x000fe400000e0000 */
[----:B------:R-:W-:Y:S01]  /*11a90*/  R2UR UR5, R11 ;  /* 0x000000000b0572ca */ /* 0x000fe200000e0000 */
[----:B------:R-:W-:Y:S02]  /*11aa0*/  WARPGROUP.DEPBAR.LE gsb0, 0x0 ;  /* 0x00008000000079c5 */ /* 0x000fe40000010000 */
[----:B------:R-:W-:-:S10]  /*11ab0*/  WARPGROUP.ARRIVE ;  /* 0x00000000000079c5 */ /* 0x000fd40000000000 */
[----:B------:R-:W-:Y:S03]  /*11ac0*/  HGMMA.64x96x16.F32 R24, gdesc[UR4], R24, gsb0 ;  /* 0x01600000041879f0 */ /* 0x000fe60008000818 */
[----:B------:R-:W-:Y:S02]  /*11ad0*/  WARPGROUP.DEPBAR.LE gsb0, 0x0 ;  /* 0x00008000000079c5 */ /* 0x000fe40000010000 */
[----:B------:R0:W-:Y:S06]  /*11ae0*/  BAR.ARV R12, 0x100 ;  /* 0x0004000c0000751d */ /* 0x0001ec0000002000 */
[----:B------:R-:W2:Y:S01]  /*11af0*/  LD.E R3, desc[UR42][R4.64] ;  /* 0x0000002a04037980 */ /* 0x000ea2000c101900 */
[----:B------:R-:W-:Y:S01]  /*11b00*/  BSSY B0, `(.L_x_12025) ;  /* 0x0000005000007945 */ /* 0x000fe20003800000 */
[----:B--2---:R-:W-:-:S04]  /*11b10*/  LOP3.LUT R3, R3, 0x1, RZ, 0xfc, !PT ;  /* 0x0000000103037812 */ /* 0x004fc800078efcff */
[----:B------:R-:W-:-:S13]  /*11b20*/  ISETP.NE.AND P0, PT, R3, 0x3, PT ;  /* 0x000000030300780c */ /* 0x000fda0003f05270 */
[----:B0-----:R-:W-:Y:S05]  /*11b30*/  @!P0 BRA `(.L_x_12026) ;  /* 0x0000000000048947 */ /* 0x001fea0003800000 */
[----:B------:R-:W-:Y:S01]  /*11b40*/  BPT.TRAP 0x1 ;  /* 0x000000040000795c */ /* 0x000fe20000300000 */
.L_x_12026:
[----:B------:R-:W-:Y:S05]  /*11b50*/  BSYNC B0 ;  /* 0x0000000000007941 */ /* 0x000fea0003800000 */
.L_x_12025:
[----:B------:R-:W-:Y:S02]  /*11b60*/  IMAD.U32 R8, RZ, RZ, UR44 ;  /* 0x0000002cff087e24 */ /* 0x000fe4000f8e00ff */
[----:B------:R-:W-:Y:S01]  /*11b70*/  IMAD.U32 R9, RZ, RZ, UR45 ;  /* 0x0000002dff097e24 */ /* 0x000fe2000f8e00ff */
[----:B------:R-:W-:-:S04]  /*11b80*/  MOV R6, UR44 ;  /* 0x0000002c00067c02 */ /* 0x000fc80008000f00 */
[----:B------:R-:W2:Y:S01]  /*11b90*/  LD.E.64 R4, desc[UR42][R8.64+0x20] ;  /* 0x0000202a08047980 */ /* 0x000ea2000c101b00 */
[----:B------:R-:W-:-:S05]  /*11ba0*/  IMAD.U32 R7, RZ, RZ, UR45 ;  /* 0x0000002dff077e24 */ /* 0x000fca000f8e00ff */
[----:B------:R-:W3:Y:S01]  /*11bb0*/  LD.E R6, desc[UR42][R6.64+0xc] ;  /* 0x00000c2a06067980 */ /* 0x000ee2000c101900 */
[----:B--2---:R-:W-:-:S05]  /*11bc0*/  MOV R3, R4 ;  /* 0x0000000400037202 */ /* 0x004fca0000000f00 */
[----:B-----5:R-:W-:-:S05]  /*11bd0*/  IMAD R3, R2, 0x8, R3 ;  /* 0x0000000802037824 */ /* 0x020fca00078e0203 */
[----:B---3--:R-:W-:-:S04]  /*11be0*/  PRMT R3, R6, 0x654, R3 ;  /* 0x0000065406037816 */ /* 0x008fc80000000003 */
[----:B------:R0:W-:Y:S01]  /*11bf0*/  SYNCS.ARRIVE.TRANS64.RED.A1T0 RZ, [R3+URZ], RZ ;  /* 0x000000ff03ff79a7 */ /* 0x0001e2000810043f */
[----:B------:R-:W2:Y:S04]  /*11c00*/  LDL.64 R4, [R1+0x1d0] ;  /* 0x0001d00001047983 */ /* 0x000ea80000100a00 */
[----:B------:R-:W3:Y:S04]  /*11c10*/  LDL R88, [R1+0x1f0] ;  /* 0x0001f00001587983 */ /* 0x000ee80000100800 */
        /* <DEDUP_REMOVED lines=72> */
[----:B0-----:R-:W-:-:S03]  /*120a0*/  FMNMX.FTZ R6, R7, R8, !PT ;  /* 0x0000000807067209 */ /* 0x001fc60007810000 */
[----:B------:R0:W-:Y:S04]  /*120b0*/  STL.64 [R1+0x1d0], R2 ;  /* 0x0001d00201007387 */ /* 0x0001e80000100a00 */
[----:B------:R1:W-:Y:S04]  /*120c0*/  STL [R1+0x1d0], R6 ;  /* 0x0001d00601007387 */ /* 0x0003e80000100800 */
[----:B------:R-:W2:Y:S04]  /*120d0*/  LDL R11, [R1+0x1d0] ;  /* 0x0001d000010b7983 */ /* 0x000ea80000100800 */
[----:B------:R-:W4:Y:S04]  /*120e0*/  LDL R10, [R1+0x1d4] ;  /* 0x0001d400010a7983 */ /* 0x000f280000100800 */
[----:B------:R-:W4:Y:S04]  /*120f0*/  LDL.64 R8, [R1+0x230] ;  /* 0x0002300001087983 */ /* 0x000f280000100a00 */
[----:B0-----:R-:W4:Y:S01]  /*12100*/  LDL.64 R2, [R1+0x240] ;  /* 0x0002400001027983 */ /* 0x001f220000100a00 */
[----:B--2---:R-:W-:-:S04]  /*12110*/  FADD.FTZ R7, R4, -R11 ;  /* 0x8000000b04077221 */ /* 0x004fc80000010000 */
[----:B---3--:R-:W-:-:S04]  /*12120*/  FMUL.FTZ R7, R7, R88 ;  /* 0x0000005807077220 */ /* 0x008fc80000410000 */
[----:B------:R1:W0:Y:S02]  /*12130*/  MUFU.EX2 R72, R7 ;  /* 0x0000000700487308 */ /* 0x0002240000000800 */
[----:B-1----:R-:W2:Y:S04]  /*12140*/  LDL.64 R6, [R1+0x250] ;  /* 0x0002500001067983 */ /* 0x002ea80000100a00 */
[----:B----4-:R-:W1:Y:S02]  /*12150*/  SHFL.BFLY PT, R13, R10, 0x2, 0x1f ;  /* 0x0c401f000a0d7f89 */ /* 0x010e6400000e0000 */
[----:B-1----:R-:W-:-:S05]  /*12160*/  FMNMX.FTZ R13, R13, R10, !PT ;  /* 0x0000000a0d0d7209 */ /* 0x002fca0007810000 */
[----:B------:R-:W1:Y:S01]  /*12170*/  SHFL.BFLY PT, R4, R13, 0x1, 0x1f ;  /* 0x0c201f000d047f89 */ /* 0x000e6200000e0000 */
[----:B------:R-:W-:-:S04]  /*12180*/  FMUL.FTZ R11, R88, R11 ;  /* 0x0000000b580b7220 */ /* 0x000fc80000410000 */
[-CC-:B------:R-:W-:Y:S01]  /*12190*/  FFMA.FTZ R132, R57, R88.reuse, -R11.reuse ;  /* 0x0000005839847223 */ /* 0x180fe2000001080b */
[-CC-:B------:R-:W-:Y:S01]  /*121a0*/  FFMA.FTZ R168, R24, R88.reuse, -R11.reuse ;  /* 0x0000005818a87223 */ /* 0x180fe2000001080b */
[----:B------:R-:W-:Y:S01]  /*121b0*/  FFMA.FTZ R78, R25, R88, -R11 ;  /* 0x00000058194e7223 */ /* 0x000fe2000001080b */
[----:B-1----:R-:W-:-:S04]  /*121c0*/  FMNMX.FTZ R79, R13, R4, !PT ;  /* 0x000000040d4f7209 */ /* 0x002fc80007810000 */
[----:B------:R-:W-:Y:S01]  /*121d0*/  MUFU.EX2 R168, R168 ;  /* 0x000000a800a87308 */ /* 0x000fe20000000800 */
[-CC-:B------:R-:W-:Y:S01]  /*121e0*/  FFMA.FTZ R170, R28, R88.reuse, -R11.reuse ;  /* 0x000000581caa7223 */ /* 0x180fe2000001080b */
[-CC-:B------:R-:W-:Y:S01]  /*121f0*/  FFMA.FTZ R73, R29, R88.reuse, -R11.reuse ;  /* 0x000000581d497223 */ /* 0x180fe2000001080b */
[-C--:B------:R-:W-:Y:S01]  /*12200*/  FFMA.FTZ R160, R32, R88.reuse, -R11 ;  /* 0x0000005820a07223 */ /* 0x080fe2000001080b */
[-C--:B------:R-:W-:Y:S01]  /*12210*/  FMUL.FTZ R57, R79, R88.reuse ;  /* 0x000000584f397220 */ /* 0x080fe20000410000 */
[----:B------:R-:W-:Y:S01]  /*12220*/  FADD.FTZ R5, R5, -R79 ;  /* 0x8000004f05057221 */ /* 0x000fe20000010000 */
[-CC-:B------:R-:W-:Y:S01]  /*12230*/  FFMA.FTZ R74, R33, R88.reuse, -R11.reuse ;  /* 0x00000058214a7223 */ /* 0x180fe2000001080b */
[-C--:B------:R-:W-:Y:S01]  /*12240*/  FFMA.FTZ R162, R36, R88.reuse, -R11 ;  /* 0x0000005824a27223 */ /* 0x080fe2000001080b */
[-CC-:B------:R-:W-:Y:S01]  /*12250*/  FFMA.FTZ R169, R26, R88.reuse, -R57.reuse ;  /* 0x000000581aa97223 */ /* 0x180fe20000010839 */
[----:B------:R-:W-:Y:S01]  /*12260*/  FMUL.FTZ R5, R88, R5 ;  /* 0x0000000558057220 */ /* 0x000fe20000410000 */
[-CC-:B------:R-:W-:Y:S01]  /*12270*/  FFMA.FTZ R144, R27, R88.reuse, -R57.reuse ;  /* 0x000000581b907223 */ /* 0x180fe20000010839 */
[-CC-:B------:R-:W-:Y:S01]  /*12280*/  FFMA.FTZ R171, R30, R88.reuse, -R57.reuse ;  /* 0x000000581eab7223 */ /* 0x180fe20000010839 */
[----:B------:R-:W-:Y:S01]  /*12290*/  MUFU.EX2 R78, R78 ;  /* 0x0000004e004e7308 */ /* 0x000fe20000000800 */
[-CC-:B------:R-:W-:Y:S01]  /*122a0*/  FFMA.FTZ R145, R31, R88.reuse, -R57.reuse ;  /* 0x000000581f917223 */ /* 0x180fe20000010839 */
[-CC-:B------:R-:W-:Y:S01]  /*122b0*/  FFMA.FTZ R161, R34, R88.reuse, -R57.reuse ;  /* 0x0000005822a17223 */ /* 0x180fe20000010839 */
[-C--:B------:R-:W-:Y:S01]  /*122c0*/  FFMA.FTZ R146, R35, R88.reuse, -R57 ;  /* 0x0000005823927223 */ /* 0x080fe20000010839 */
[-CC-:B------:R-:W-:Y:S01]  /*122d0*/  FFMA.FTZ R75, R37, R88.reuse, -R11.reuse ;  /* 0x00000058254b7223 */ /* 0x180fe2000001080b */
[-CC-:B------:R-:W-:Y:S01]  /*122e0*/  FFMA.FTZ R156, R40, R88.reuse, -R11.reuse ;  /* 0x00000058289c7223 */ /* 0x180fe2000001080b */
[-CC-:B------:R-:W-:Y:S01]  /*122f0*/  FFMA.FTZ R76, R41, R88.reuse, -R11.reuse ;  /* 0x00000058294c7223 */ /* 0x180fe2000001080b */
[-C--:B------:R-:W-:Y:S01]  /*12300*/  FFMA.FTZ R77, R45, R88.reuse, -R11 ;  /* 0x000000582d4d7223 */ /* 0x080fe2000001080b */
[----:B------:R-:W-:Y:S01]  /*12310*/  MUFU.EX2 R142, R5 ;  /* 0x00000005008e7308 */ /* 0x000fe20000000800 */
        /* <DEDUP_REMOVED lines=11> */
[----:B------:R-:W-:Y:S01]  /*123d0*/  FFMA.FTZ R133, R69, R88, -R11 ;  /* 0x0000005845857223 */ /* 0x000fe2000001080b */
[C---:B0-----:R-:W-:Y:S01]  /*123e0*/  FMUL.FTZ R101, R72.reuse, R101 ;  /* 0x0000006548657220 */ /* 0x041fe20000410000 */
[C---:B------:R-:W-:Y:S01]  /*123f0*/  FMUL.FTZ R100, R72.reuse, R100 ;  /* 0x0000006448647220 */ /* 0x040fe20000410000 */
[C---:B------:R-:W-:Y:S01]  /*12400*/  FMUL.FTZ R83, R72.reuse, R83 ;  /* 0x0000005348537220 */ /* 0x040fe20000410000 */
[----:B------:R-:W0:Y:S01]  /*12410*/  MUFU.EX2 R144, R144 ;  /* 0x0000009000907308 */ /* 0x000e220000000800 */
        /* <DEDUP_REMOVED lines=8> */
[----:B------:R-:W4:Y:S04]  /*124a0*/  LDL.64 R12, [R1+0x2a0] ;  /* 0x0002a000010c7983 */ /* 0x000f280000100a00 */
[----:B------:R-:W4:Y:S03]  /*124b0*/  LDL.64 R24, [R1+0x2e0] ;  /* 0x0002e00001187983 */ /* 0x000f260000100a00 */
[----:B------:R-:W3:Y:S01]  /*124c0*/  MUFU.EX2 R170, R170 ;  /* 0x000000aa00aa7308 */ /* 0x000ee20000000800 */
[----:B-1----:R-:W-:Y:S01]  /*124d0*/  FFMA.FTZ R39, R15, R142, R169 ;  /* 0x0000008e0f277223 */ /* 0x002fe200000100a9 */
[----:B------:R-:W-:Y:S01]  /*124e0*/  FFMA.FTZ R163, R38, R88, -R57 ;  /* 0x0000005826a37223 */ /* 0x000fe20000010839 */
[----:B------:R-:W4:Y:S05]  /*124f0*/  LDL.64 R28, [R1+0x300] ;  /* 0x00030000011c7983 */ /* 0x000f2a0000100a00 */
[----:B------:R-:W-:Y:S01]  /*12500*/  MUFU.EX2 R73, R73 ;  /* 0x0000004900497308 */ /* 0x000fe20000000800 */
[----:B------:R-:W-:-:S07]  /*12510*/  FFMA.FTZ R35, R72, R14, R168 ;  /* 0x0000000e48237223 */ /* 0x000fce00000100a8 */
        /* <DEDUP_REMOVED lines=10> */
[----:B------:R-:W-:Y:S01]  /*125c0*/  FADD.FTZ R39, R78, R35 ;  /* 0x000000234e277221 */ /* 0x000fe20000010000 */
[-CC-:B------:R-:W-:Y:S01]  /*125d0*/  FFMA.FTZ R138, R55, R88.reuse, -R57.reuse ;  /* 0x00000058378a7223 */ /* 0x180fe20000010839 */
[-CC-:B------:R-:W-:Y:S01]  /*125e0*/  FFMA.FTZ R139, R59, R88.reuse, -R57.reuse ;  /* 0x000000583b8b7223 */ /* 0x180fe20000010839 */
[-CC-:B------:R-:W-:Y:S01]  /*125f0*/  FFMA.FTZ R173, R58, R88.reuse, -R57.reuse ;  /* 0x000000583aad7223 */ /* 0x180fe20000010839 */
[----:B------:R-:W-:-:S02]  /*12600*/  FFMA.FTZ R175, R62, R88, -R57 ;  /* 0x000000583eaf7223 */ /* 0x000fc40000010839 */
[----:B------:R-:W-:Y:S01]  /*12610*/  MUFU.EX2 R132, R132 ;  /* 0x0000008400847308 */ /* 0x000fe20000000800 */
[-CC-:B------:R-:W-:Y:S01]  /*12620*/  FFMA.FTZ R141, R63, R88.reuse, -R57.reuse ;  /* 0x000000583f8d7223 */ /* 0x180fe20000010839 */
[-CC-:B------:R-:W-:Y:S01]  /*12630*/  FFMA.FTZ R148, R66, R88.reuse, -R57.reuse ;  /* 0x0000005842947223 */ /* 0x180fe20000010839 */
[-CC-:B------:R-:W-:Y:S01]  /*12640*/  FFMA.FTZ R181, R67, R88.reuse, -R57.reuse ;  /* 0x0000005843b57223 */ /* 0x180fe20000010839 */
[-CC-:B------:R-:W-:Y:S01]  /*12650*/  FFMA.FTZ R183, R70, R88.reuse, -R57.reuse ;  /* 0x0000005846b77223 */ /* 0x180fe20000010839 */
[----:B------:R-:W-:Y:S01]  /*12660*/  FFMA.FTZ R140, R71, R88, -R57 ;  /* 0x00000058478c7223 */ /* 0x000fe20000010839 */
[----:B------:R-:W4:Y:S02]  /*12670*/  LDL.64 R26, [R1+0x2f0] ;  /* 0x0002f000011a7983 */ /* 0x000f240000100a00 */
[----:B------:R-:W0:Y:S01]  /*12680*/  MUFU.EX2 R161, R161 ;  /* 0x000000a100a17308 */ /* 0x000e220000000800 */
[----:B---3--:R-:W-:Y:S01]  /*12690*/  FADD.FTZ R42, R171, R38 ;  /* 0x00000026ab2a7221 */ /* 0x008fe20000010000 */
[----:B------:R-:W-:Y:S01]  /*126a0*/  FADD.FTZ R40, R170, R39 ;  /* 0x00000027aa287221 */ /* 0x000fe20000010000 */
[----:B------:R-:W3:Y:S04]  /*126b0*/  LDL.64 R36, [R1+0x280] ;  /* 0x0002800001247983 */ /* 0x000ee80000100a00 */
[----:B------:R-:W4:Y:S01]  /*126c0*/  LDL.64 R4, [R1+0x2b0] ;  /* 0x0002b00001047983 */ /* 0x000f220000100a00 */
[----:B------:R-:W0:Y:S03]  /*126d0*/  MUFU.EX2 R146, R146 ;  /* 0x0000009200927308 */ /* 0x000e260000000800 */
[----:B------:R-:W4:Y:S04]  /*126e0*/  LDL.64 R32, [R1+0x320] ;  /* 0x0003200001207983 */ /* 0x000f280000100a00 */
[----:B------:R-:W4:Y:S01]  /*126f0*/  LDL.64 R30, [R1+0x310] ;  /* 0x00031000011e7983 */ /* 0x000f220000100a00 */
[----:B------:R-:W0:Y:S01]  /*12700*/  MUFU.EX2 R74, R74 ;  /* 0x0000004a004a7308 */ /* 0x000e220000000800 */
[----:B-1----:R-:W-:Y:S01]  /*12710*/  FADD.FTZ R42, R145, R42 ;  /* 0x0000002a912a7221 */ /* 0x002fe20000010000 */
[----:B------:R-:W-:-:S06]  /*12720*/  FADD.FTZ R43, R73, R40 ;  /* 0x00000028492b7221 */ /* 0x000fcc0000010000 */
[----:B------:R-:W-:Y:S08]  /*12730*/  MUFU.EX2 R162, R162 ;  /* 0x000000a200a27308 */ /* 0x000ff00000000800 */
[----:B------:R-:W-:Y:S08]  /*12740*/  MUFU.EX2 R147, R147 ;  /* 0x0000009300937308 */ /* 0x000ff00000000800 */
[----:B------:R-:W-:Y:S08]  /*12750*/  MUFU.EX2 R75, R75 ;  /* 0x0000004b004b7308 */ /* 0x000ff00000000800 */
[----:B------:R-:W-:Y:S08]  /*12760*/  MUFU.EX2 R156, R156 ;  /* 0x0000009c009c7308 */ /* 0x000ff00000000800 */
[----:B------:R-:W-:Y:S08]  /*12770*/  MUFU.EX2 R76, R76 ;  /* 0x0000004c004c7308 */ /* 0x000ff00000000800 */
[----:B------:R-:W-:Y:S08]  /*12780*/  MUFU.EX2 R158, R158 ;  /* 0x0000009e009e7308 */ /* 0x000ff00000000800 */
[----:B------:R-:W-:Y:S01]  /*12790*/  MUFU.EX2 R77, R77 ;  /* 0x0000004d004d7308 */ /* 0x000fe20000000800 */
[----:B------:R-:W-:-:S07]  /*127a0*/  FFMA.FTZ R49, R61, R88, -R11 ;  /* 0x000000583d317223 */ /* 0x000fce000001080b */
[----:B------:R-:W-:Y:S01]  /*127b0*/  MUFU.EX2 R178, R178 ;  /* 0x000000b200b27308 */ /* 0x000fe20000000800 */
[----:B------:R-:W-:Y:S01]  /*127c0*/  FFMA.FTZ R48, R64, R88, -R11 ;  /* 0x0000005840307223 */ /* 0x000fe2000001080b */
[C---:B------:R-:W-:Y:S01]  /*127d0*/  FMUL.FTZ R81, R142.reuse, R81 ;  /* 0x000000518e517220 */ /* 0x040fe20000410000 */
[----:B------:R-:W-:Y:S01]  /*127e0*/  FMUL.FTZ R80, R142, R80 ;  /* 0x000000508e507220 */ /* 0x000fe20000410000 */
[----:B------:R-:W4:Y:S04]  /*127f0*/  LDL.64 R68, [R1+0x248] ;  /* 0x0002480001447983 */ /* 0x000f280000100a00 */
[----:B------:R-:W1:Y:S01]  /*12800*/  MUFU.EX2 R163, R163 ;  /* 0x000000a300a37308 */ /* 0x000e620000000800 */
[----:B0-----:R-:W-:Y:S01]  /*12810*/  FADD.FTZ R47, R161, R42 ;  /* 0x0000002aa12f7221 */ /* 0x001fe20000010000 */
[----:B------:R-:W-:-:S06]  /*12820*/  FADD.FTZ R45, R160, R43 ;  /* 0x0000002ba02d7221 */ /* 0x000fcc0000010000 */
[----:B------:R-:W-:Y:S01]  /*12830*/  MUFU.EX2 R176, R176 ;  /* 0x000000b000b07308 */ /* 0x000fe20000000800 */
[----:B------:R-:W-:Y:S01]  /*12840*/  FADD.FTZ R46, R146, R47 ;  /* 0x0000002f922e7221 */ /* 0x000fe20000010000 */
        /* <DEDUP_REMOVED lines=8> */
[C---:B--2---:R-:W-:Y:S01]  /*128d0*/  FMUL.FTZ R113, R72.reuse, R7 ;  /* 0x0000000748717220 */ /* 0x044fe20000410000 */
[----:B------:R-:W-:Y:S01]  /*128e0*/  FMUL.FTZ R112, R72, R6 ;  /* 0x0000000648707220 */ /* 0x000fe20000410000 */
[----:B------:R0:W-:Y:S04]  /*128f0*/  STL.64 [R1+0x3f0], R100 ;  /* 0x0003f06401007387 */ /* 0x0001e80000100a00 */
[----:B------:R-:W-:Y:S01]  /*12900*/  STL.64 [R1+0x200], R82 ;  /* 0x0002005201007387 */ /* 0x000fe20000100a00 */
[----:B------:R-:W2:Y:S01]  /*12910*/  MUFU.EX2 R143, R143 ;  /* 0x0000008f008f7308 */ /* 0x000ea20000000800 */
[----:B-1----:R-:W-:Y:S01]  /*12920*/  FADD.FTZ R52, R163, R46 ;  /* 0x0000002ea3347221 */ /* 0x002fe20000010000 */
[----:B------:R-:W-:Y:S01]  /*12930*/  FADD.FTZ R50, R162, R47 ;  /* 0x0000002fa2327221 */ /* 0x000fe20000010000 */
[----:B------:R-:W-:Y:S04]  /*12940*/  STL.64 [R1+0x210], R84 ;  /* 0x0002105401007387 */ /* 0x000fe80000100a00 */
[----:B------:R-:W-:Y:S01]  /*12950*/  STL.64 [R1+0x220], R86 ;  /* 0x0002205601007387 */ /* 0x000fe20000100a00 */
[----:B------:R-:W1:Y:S01]  /*12960*/  MUFU.EX2 R157, R157 ;  /* 0x0000009d009d7308 */ /* 0x000e620000000800 */
[----:B------:R-:W-:Y:S01]  /*12970*/  FADD.FTZ R52, R147, R52 ;  /* 0x0000003493347221 */ /* 0x000fe20000010000 */
[----:B------:R-:W-:Y:S01]  /*12980*/  FADD.FTZ R53, R75, R50 ;  /* 0x000000324b357221 */ /* 0x000fe20000010000 */
[----:B------:R-:W-:Y:S04]  /*12990*/  STL.64 [R1+0x230], R110 ;  /* 0x0002306e01007387 */ /* 0x000fe80000100a00 */
[----:B------:R-:W4:Y:S01]  /*129a0*/  LDL.64 R14, [R1+0x2c0] ;  /* 0x0002c000010e7983 */ /* 0x000f220000100a00 */
[----:B------:R-:W0:Y:S01]  /*129b0*/  MUFU.EX2 R159, R159 ;  /* 0x0000009f009f7308 */ /* 0x000e220000000800 */
[----:B--2---:R-:W-:Y:S01]  /*129c0*/  FADD.FTZ R54, R143, R52 ;  /* 0x000000348f367221 */ /* 0x004fe20000010000 */
[----:B------:R-:W-:Y:S01]  /*129d0*/  FADD.FTZ R55, R156, R53 ;  /* 0x000000359c377221 */ /* 0x000fe20000010000 */
[----:B------:R-:W2:Y:S04]  /*129e0*/  LDL.64 R10, [R1+0x290] ;  /* 0x00029000010a7983 */ /* 0x000ea80000100a00 */
[----:B------:R-:W2:Y:S01]  /*129f0*/  LDL.64 R8, [R1+0x358] ;  /* 0x0003580001087983 */ /* 0x000ea20000100a00 */
[----:B------:R-:W0:Y:S01]  /*12a00*/  MUFU.EX2 R136, R136 ;  /* 0x0000008800887308 */ /* 0x000e220000000800 */
[----:B-1----:R-:W-:Y:S01]  /*12a10*/  FADD.FTZ R56, R157, R54 ;  /* 0x000000369d387221 */ /* 0x002fe20000010000 */
[----:B------:R-:W-:Y:S01]  /*12a20*/  FADD.FTZ R59, R76, R55 ;  /* 0x000000374c3b7221 */ /* 0x000fe20000010000 */
[----:B------:R-:W2:Y:S04]  /*12a30*/  LDL.64 R34, [R1+0x330] ;  /* 0x0003300001227983 */ /* 0x000ea80000100a00 */
[----:B------:R-:W2:Y:S01]  /*12a40*/  LDL.64 R38, [R1+0x340] ;  /* 0x0003400001267983 */ /* 0x000ea20000100a00 */
[----:B------:R-:W1:Y:S01]  /*12a50*/  MUFU.EX2 R177, R177 ;  /* 0x000000b100b17308 */ /* 0x000e620000000800 */
[----:B0-----:R-:W-:Y:S01]  /*12a60*/  FADD.FTZ R61, R159, R56 ;  /* 0x000000389f3d7221 */ /* 0x001fe20000010000 */
[----:B------:R-:W-:Y:S01]  /*12a70*/  FADD.FTZ R56, R158, R59 ;  /* 0x0000003b9e387221 */ /* 0x000fe20000010000 */
[----:B------:R-:W2:Y:S05]  /*12a80*/  LDL.64 R40, [R1+0x350] ;  /* 0x0003500001287983 */ /* 0x000eaa0000100a00 */
[----:B------:R-:W0:Y:S01]  /*12a90*/  MUFU.EX2 R137, R137 ;  /* 0x0000008900897308 */ /* 0x000e220000000800 */
[----:B------:R-:W-:Y:S01]  /*12aa0*/  FADD.FTZ R58, R136, R61 ;  /* 0x0000003d883a7221 */ /* 0x000fe20000010000 */
[----:B------:R-:W-:Y:S01]  /*12ab0*/  FADD.FTZ R59, R77, R56 ;  /* 0x000000384d3b7221 */ /* 0x000fe20000010000 */
[----:B------:R-:W2:Y:S05]  /*12ac0*/  LDL.64 R62, [R1+0x218] ;  /* 0x00021800013e7983 */ /* 0x000eaa0000100a00 */
[----:B------:R-:W0:Y:S01]  /*12ad0*/  MUFU.EX2 R179, R179 ;  /* 0x000000b300b37308 */ /* 0x000e220000000800 */
[----:B-1----:R-:W-:Y:S01]  /*12ae0*/  FADD.FTZ R58, R177, R58 ;  /* 0x0000003ab13a7221 */ /* 0x002fe20000010000 */
[----:B------:R-:W-:-:S06]  /*12af0*/  FADD.FTZ R59, R176, R59 ;  /* 0x0000003bb03b7221 */ /* 0x000fcc0000010000 */
[----:B------:R-:W1:Y:S01]  /*12b00*/  MUFU.EX2 R138, R138 ;  /* 0x0000008a008a7308 */ /* 0x000e620000000800 */
[----:B0-----:R-:W-:Y:S01]  /*12b10*/  FADD.FTZ R58, R137, R58 ;  /* 0x0000003a893a7221 */ /* 0x001fe20000010000 */
[----:B------:R-:W-:-:S06]  /*12b20*/  FADD.FTZ R59, R130, R59 ;  /* 0x0000003b823b7221 */ /* 0x000fcc0000010000 */
[----:B------:R-:W0:Y:S01]  /*12b30*/  MUFU.EX2 R173, R173 ;  /* 0x000000ad00ad7308 */ /* 0x000e220000000800 */
[----:B------:R-:W-:Y:S01]  /*12b40*/  FADD.FTZ R61, R179, R58 ;  /* 0x0000003ab33d7221 */ /* 0x000fe20000010000 */
[----:B------:R-:W-:-:S06]  /*12b50*/  FADD.FTZ R60, R178, R59 ;  /* 0x0000003bb23c7221 */ /* 0x000fcc0000010000 */
[----:B------:R-:W0:Y:S01]  /*12b60*/  MUFU.EX2 R139, R139 ;  /* 0x0000008b008b7308 */ /* 0x000e220000000800 */
[----:B-1----:R-:W-:Y:S01]  /*12b70*/  FADD.FTZ R64, R138, R61 ;  /* 0x0000003d8a407221 */ /* 0x002fe20000010000 */
[----:B------:R-:W-:-:S06]  /*12b80*/  FADD.FTZ R65, R131, R60 ;  /* 0x0000003c83417221 */ /* 0x000fcc0000010000 */
[----:B------:R-:W1:Y:S01]  /*12b90*/  MUFU.EX2 R175, R175 ;  /* 0x000000af00af7308 */ /* 0x000e620000000800 */
[----:B0-----:R-:W-:Y:S01]  /*12ba0*/  FADD.FTZ R66, R173, R64 ;  /* 0x00000040ad427221 */ /* 0x001fe20000010000 */
[----:B------:R-:W-:-:S06]  /*12bb0*/  FADD.FTZ R67, R172, R65 ;  /* 0x00000041ac437221 */ /* 0x000fcc0000010000 */
[----:B------:R-:W-:Y:S08]  /*12bc0*/  MUFU.EX2 R49, R49 ;  /* 0x0000003100317308 */ /* 0x000ff00000000800 */
[----:B------:R-:W0:Y:S01]  /*12bd0*/  MUFU.EX2 R141, R141 ;  /* 0x0000008d008d7308 */ /* 0x000e220000000800 */
[----:B------:R-:W-:Y:S01]  /*12be0*/  FADD.FTZ R70, R139, R66 ;  /* 0x000000428b467221 */ /* 0x000fe20000010000 */
[----:B------:R-:W-:-:S06]  /*12bf0*/  FADD.FTZ R71, R132, R67 ;  /* 0x0000004384477221 */ /* 0x000fcc0000010000 */
[----:B------:R-:W-:Y:S08]  /*12c00*/  MUFU.EX2 R48, R48 ;  /* 0x0000003000307308 */ /* 0x000ff00000000800 */
        /* <DEDUP_REMOVED lines=9> */
[----:B------:R-:W3:Y:S01]  /*12ca0*/  MUFU.EX2 R140, R140 ;  /* 0x0000008c008c7308 */ /* 0x000ee20000000800 */
[----:B-1----:R-:W-:Y:S01]  /*12cb0*/  FADD.FTZ R98, R181, R94 ;  /* 0x0000005eb5627221 */ /* 0x002fe20000010000 */
[----:B------:R-:W-:Y:S01]  /*12cc0*/  FADD.FTZ R99, R180, R95 ;  /* 0x0000005fb4637221 */ /* 0x000fe20000010000 */
[----:B------:R-:W-:Y:S03]  /*12cd0*/  STL.64 [R1+0x3f8], R80 ;  /* 0x0003f85001007387 */ /* 0x000fe60000100a00 */
[----:B------:R-:W-:Y:S01]  /*12ce0*/  FADD.FTZ R102, R182, R99 ;  /* 0x00000063b6667221 */ /* 0x000fe20000010000 */
[----:B------:R-:W-:Y:S01]  /*12cf0*/  STL.64 [R1+0x250], R112 ;  /* 0x0002507001007387 */ /* 0x000fe20000100a00 */
[----:B0-----:R-:W-:Y:S02]  /*12d00*/  FADD.FTZ R103, R183, R98 ;  /* 0x00000062b7677221 */ /* 0x001fe40000010000 */
[----:B------:R-:W-:Y:S01]  /*12d10*/  FADD.FTZ R102, R133, R102 ;  /* 0x0000006685667221 */ /* 0x000fe20000010000 */
[----:B------:R-:W2:Y:S04]  /*12d20*/  LDL.64 R42, [R1+0x360] ;  /* 0x00036000012a7983 */ /* 0x000ea80000100a00 */
[----:B------:R-:W2:Y:S01]  /*12d30*/  LDL.64 R44, [R1+0x370] ;  /* 0x00037000012c7983 */ /* 0x000ea20000100a00 */
[----:B---3--:R-:W-:-:S03]  /*12d40*/  FADD.FTZ R103, R140, R103 ;  /* 0x000000678c677221 */ /* 0x008fc60000010000 */
[----:B------:R-:W3:Y:S04]  /*12d50*/  LDL.64 R46, [R1+0x380] ;  /* 0x00038000012e7983 */ /* 0x000ee80000100a00 */
[----:B------:R0:W-:Y:S04]  /*12d60*/  STL.64 [R1+0x1e0], R102 ;  /* 0x0001e06601007387 */ /* 0x0001e80000100a00 */
        /* <DEDUP_REMOVED lines=55> */
[----:B------:R-:W-:Y:S01]  /*130e0*/  FMUL.FTZ R96, R142, R96 ;  /* 0x000000608e607220 */ /* 0x000fe20000410000 */
[C---:B------:R-:W-:Y:S01]  /*130f0*/  FMUL.FTZ R15, R72.reuse, R15 ;  /* 0x0000000f480f7220 */ /* 0x040fe20000410000 */
[----:B------:R-:W-:Y:S01]  /*13100*/  FMUL.FTZ R14, R72, R14 ;  /* 0x0000000e480e7220 */ /* 0x000fe20000410000 */
[C---:B------:R-:W-:Y:S01]  /*13110*/  FMUL.FTZ R105, R142.reuse, R105 ;  /* 0x000000698e697220 */ /* 0x040fe20000410000 */
[----:B------:R-:W-:Y:S01]  /*13120*/  FMUL.FTZ R104, R142, R104 ;  /* 0x000000688e687220 */ /* 0x000fe20000410000 */
[C---:B--2---:R-:W-:Y:S01]  /*13130*/  FMUL.FTZ R11, R72.reuse, R11 ;  /* 0x0000000b480b7220 */ /* 0x044fe20000410000 */
[----:B------:R-:W-:Y:S01]  /*13140*/  FMUL.FTZ R10, R72, R10 ;  /* 0x0000000a480a7220 */ /* 0x000fe20000410000 */
[C---:B------:R-:W-:Y:S01]  /*13150*/  FMUL.FTZ R107, R142.reuse, R107 ;  /* 0x0000006b8e6b7220 */ /* 0x040fe20000410000 */
[C---:B------:R-:W-:Y:S01]  /*13160*/  FMUL.FTZ R106, R142.reuse, R106 ;  /* 0x0000006a8e6a7220 */ /* 0x040fe20000410000 */
        /* <DEDUP_REMOVED lines=53> */
[C---:B---3--:R-:W-:Y:S01]  /*134c0*/  FMUL.FTZ R47, R72.reuse, R47 ;  /* 0x0000002f482f7220 */ /* 0x048fe20000410000 */
        /* <DEDUP_REMOVED lines=107> */
.L_x_12028:
[----:B------:R-:W-:Y:S05]  /*13b80*/  BSYNC B0 ;  /* 0x0000000000007941 */ /* 0x000fea0003800000 */
.L_x_12027:
        /* <DEDUP_REMOVED lines=8> */
.L_x_12030:
[----:B------:R-:W-:Y:S05]  /*13c10*/  BSYNC B0 ;  /* 0x0000000000007941 */ /* 0x000fea0003800000 */
.L_x_12029:
[----:B------:R-:W-:Y:S04]  /*13c20*/  BSSY B0, `(.L_x_12031) ;  /* 0x0000004000007945 */ /* 0x000fe80003800000 */
[----:B-1----:R-:W-:Y:S05]  /*13c30*/  @P0 BRA `(.L_x_12032) ;  /* 0x0000000000080947 */ /* 0x002fea0003800000 */
[----:B------:R-:W1:Y:S02]  /*13c40*/  SYNCS.PHASECHK.TRANS64.TRYWAIT P0, [R2+URZ], R3 ;  /* 0x00000003020075a7 */ /* 0x000e64000800017f */
[----:B-1----:R-:W-:Y:S05]  /*13c50*/  @!P0 BRA `(.L_x_12033) ;  /* 0x0000016800888947 */ /* 0x002fea0003800000 */
.L_x_12032:
[----:B------:R-:W-:Y:S05]  /*13c60*/  BSYNC B0 ;  /* 0x0000000000007941 */ /* 0x000fea0003800000 */
.L_x_12031:
        /* <DEDUP_REMOVED lines=263> */
[----:B-1----:R-:W2:Y:S04]  /*14ce0*/  LDL.128 R24, [R1+0x200] ;  /* 0x0002000001187983 */ /* 0x002ea80000100c00 */
[----:B----4-:R-:W4:Y:S04]  /*14cf0*/  LDL.128 R28, [R1+0x210] ;  /* 0x00021000011c7983 */ /* 0x010f280000100c00 */
[----:B0-----:R-:W4:Y:S04]  /*14d00*/  LDL.128 R32, [R1+0x220] ;  /* 0x0002200001207983 */ /* 0x001f280000100c00 */
        /* <DEDUP_REMOVED lines=34> */
[----:B------:R-:W-:Y:S02]  /*14f30*/  VIADD R4, R2, 0x80 ;  /* 0x0000008002047836 */ /* 0x000fe40000000000 */
[----:B------:R-:W-:Y:S01]  /*14f40*/  IMAD.MOV.U32 R5, RZ, RZ, R3 ;  /* 0x000000ffff057224 */ /* 0x000fe200078e0003 */
        /* <DEDUP_REMOVED lines=121> */
[----:B------:R-:W-:Y:S01]  /*156e0*/  IADD3 R2, R2, 0x280, RZ ;  /* 0x0000028002027810 */ /* 0x000fe20007ffe0ff */
        /* <DEDUP_REMOVED lines=110> */
[----:B---3--:R-:W3:Y:S04]  /*15dd0*/  LDL R76, [R1+0x20c] ;  /* 0x00020c00014c7983 */ /* 0x008ee80000100800 */
[----:B------:R-:W3:Y:S04]  /*15de0*/  LDL R4, [R1+0x210] ;  /* 0x0002100001047983 */ /* 0x000ee80000100800 */
[----:B------:R-:W3:Y:S04]  /*15df0*/  LDL R78, [R1+0x214] ;  /* 0x00021400014e7983 */ /* 0x000ee80000100800 */
[----:B----4-:R-:W4:Y:S04]  /*15e00*/  LDL R80, [R1+0x218] ;  /* 0x0002180001507983 */ /* 0x010f280000100800 */
[----:B------:R-:W4:Y:S04]  /*15e10*/  LDL R82, [R1+0x21c] ;  /* 0x00021c0001527983 */ /* 0x000f280000100800 */
[----:B------:R-:W4:Y:S04]  /*15e20*/  LDL R6, [R1+0x220] ;  /* 0x0002200001067983 */ /* 0x000f280000100800 */
[----:B0-----:R-:W4:Y:S04]  /*15e30*/  LDL R84, [R1+0x224] ;  /* 0x0002240001547983 */ /* 0x001f280000100800 */
        /* <DEDUP_REMOVED lines=257> */
.L_x_12035:
[----:B------:R-:W-:Y:S05]  /*16e50*/  BSYNC B0 ;  /* 0x0000000000007941 */ /* 0x000fea0003800000 */
.L_x_12034:
        /* <DEDUP_REMOVED lines=9> */
.L_x_12017:
[----:B------:R-:W-:-:S13]  /*16ef0*/  ISETP.GE.AND P0, PT, R0, R199, PT ;  /* 0x000000c70000720c */ /* 0x000fda0003f06270 */
[----:B------:R-:W-:Y:S05]  /*16f00*/  @!P0 BRA `(.L_x_12037) ;  /* 0x0000006c00748947 */ /* 0x000fea0003800000 */
.L_x_12066:
[----:B------:R-:W2:Y:S04]  /*16f10*/  LDL R4, [R1+0x1b8] ;  /* 0x0001b80001047983 */ /* 0x000ea80000100800 */
[----:B01----:R-:W3:Y:S01]  /*16f20*/  LDL R2, [R1+0x1c0] ;  /* 0x0001c00001027983 */ /* 0x003ee20000100800 */
        /* <DEDUP_REMOVED lines=20> */
.L_x_12039:
[----:B------:R-:W-:Y:S05]  /*17070*/  BSYNC B0 ;  /* 0x0000000000007941 */ /* 0x000fea0003800000 */
.L_x_12038:
        /* <DEDUP_REMOVED lines=16> */
.L_x_12041:
[----:B------:R-:W-:Y:S05]  /*17180*/  BSYNC B0 ;  /* 0x0000000000007941 */ /* 0x000fea0003800000 */
.L_x_12040:
[----:B------:R-:W-:Y:S04]  /*17190*/  BSSY B0, `(.L_x_12042) ;  /* 0x000000a000007945 */ /* 0x000fe80003800000 */
[----:B------:R-:W-:Y:S05]  /*171a0*/  @P0 BRA `(.L_x_12043) ;  /* 0x0000000000200947 */ /* 0x000fea0003800000 */
[----:B------:R-:W-:Y:S01]  /*171b0*/  IMAD.U32 R2, RZ, RZ, UR44 ;  /* 0x0000002cff027e24 */ /* 0x000fe2000f8e00ff */
[----:B------:R-:W-:-:S06]  /*171c0*/  MOV R3, UR45 ;  /* 0x0000002d00037c02 */ /* 0x000fcc0008000f00 */
[----:B------:R-:W2:Y:S01]  /*171d0*/  LD.E.64 R2, desc[UR42][R2.64+0x18] ;  /* 0x0000182a02027980 */ /* 0x000ea2000c101b00 */
[----:B-----5:R-:W-:Y:S02]  /*171e0*/  SHF.L.U32 R7, R11, 0x1f, RZ ;  /* 0x0000001f0b077819 */ /* 0x020fe400000006ff */
[----:B--2---:R-:W-:-:S05]  /*171f0*/  MOV R5, R2 ;  /* 0x0000000200057202 */ /* 0x004fca0000000f00 */
[----:B------:R-:W-:-:S04]  /*17200*/  IMAD R4, R10, 0x8, R5 ;  /* 0x000000080a047824 */ /* 0x000fc800078e0205 */
[----:B------:R-:W0:Y:S02]  /*17210*/  SYNCS.PHASECHK.TRANS64.TRYWAIT P0, [R4+URZ], R7 ;  /* 0x00000007040075a7 */ /* 0x000e24000800017f */
[----:B0-----:R-:W-:Y:S05]  /*17220*/  @!P0 BRA `(.L_x_12044) ;  /* 0x0000013400288947 */ /* 0x001fea0003800000 */
.L_x_12043:
[----:B------:R-:W-:Y:S05]  /*17230*/  BSYNC B0 ;  /* 0x0000000000007941 */ /* 0x000fea0003800000 */
.L_x_12042:
        /* <DEDUP_REMOVED lines=27> */
[----:B------:R-:W-:Y:S01]  /*173f0*/  R2UR UR6, R6 ;  /* 0x00000000060672ca */ /* 0x000fe200000e0000 */
[----:B------:R-:W-:Y:S01]  /*17400*/  IMAD.U32 R6, RZ, RZ, UR44 ;  /* 0x0000002cff067e24 */ /* 0x000fe2000f8e00ff */
[----:B------:R-:W-:Y:S01]  /*17410*/  R2UR UR7, R7 ;  /* 0x00000000070772ca */ /* 0x000fe200000e0000 */
[----:B------:R-:W-:Y:S01]  /*17420*/  IMAD.U32 R7, RZ, RZ, UR45 ;  /* 0x0000002dff077e24 */ /* 0x000fe2000f8e00ff */
        /* <DEDUP_REMOVED lines=32> */
.L_x_12046:
[----:B------:R-:W-:Y:S05]  /*17630*/  BSYNC B0 ;  /* 0x0000000000007941 */ /* 0x000fea0003800000 */
.L_x_12045:
[----:B------:R-:W-:Y:S01]  /*17640*/  IMAD.U32 R4, RZ, RZ, UR44 ;  /* 0x0000002cff047e24 */ /* 0x000fe2000f8e00ff */
[----:B------:R-:W-:Y:S01]  /*17650*/  MOV R5, UR45 ;  /* 0x0000002d00057c02 */ /* 0x000fe20008000f00 */
[----:B------:R-:W-:-:S05]  /*17660*/  IMAD.U32 R12, RZ, RZ, UR44 ;  /* 0x0000002cff0c7e24 */ /* 0x000fca000f8e00ff */
        /* <DEDUP_REMOVED lines=18> */
[----:B------:R-:W-:Y:S02]  /*17790*/  SHF.R.S32.HI R15, RZ, 0x1f, R14 ;  /* 0x0000001fff0f7819 */ /* 0x000fe4000001140e */
[----:B------:R-:W-:Y:S02]  /*177a0*/  LEA.HI R12, R12, R75, RZ, 0x2 ;  /* 0x0000004b0c0c7211 */ /* 0x000fe400078f10ff */
[CC--:B------:R-:W-:Y:S02]  /*177b0*/  LEA.HI R20, R15.reuse, R14.reuse, RZ, 0x2 ;  /* 0x0000000e0f147211 */ /* 0x0c0fe400078f10ff */
[----:B------:R-:W-:Y:S02]  /*177c0*/  LEA.HI R15, R15, R14, RZ, 0x5 ;  /* 0x0000000e0f0f7211 */ /* 0x000fe400078f28ff */
[--C-:B------:R-:W-:Y:S02]  /*177d0*/  SHF.R.S32.HI R21, RZ, 0x2, R20.reuse ;  /* 0x00000002ff157819 */ /* 0x100fe40000011414 */
[----:B------:R-:W-:-:S02]  /*177e0*/  SHF.R.S32.HI R72, RZ, 0x1f, R20 ;  /* 0x0000001fff487819 */ /* 0x000fc40000011414 */
[----:B------:R-:W-:Y:S02]  /*177f0*/  LOP3.LUT R78, R12, 0xfffffffc, RZ, 0xc0, !PT ;  /* 0xfffffffc0c4e7812 */ /* 0x000fe400078ec0ff */
[----:B------:R-:W-:Y:S02]  /*17800*/  LEA.HI R72, R72, R21, RZ, 0x3 ;  /* 0x0000001548487211 */ /* 0x000fe400078f18ff */
[----:B------:R-:W-:Y:S01]  /*17810*/  SHF.R.S32.HI R76, RZ, 0x7, R13 ;  /* 0x00000007ff4c7819 */ /* 0x000fe2000001140d */
[----:B------:R-:W-:Y:S01]  /*17820*/  IMAD.IADD R78, R75, 0x1, -R78 ;  /* 0x000000014b4e7824 */ /* 0x000fe200078e0a4e */
[----:B------:R-:W-:Y:S02]  /*17830*/  SHF.R.S32.HI R12, RZ, 0x5, R15 ;  /* 0x00000005ff0c7819 */ /* 0x000fe4000001140f */
[----:B------:R-:W-:Y:S02]  /*17840*/  LOP3.LUT R72, R72, 0xfffffff8, RZ, 0xc0, !PT ;  /* 0xfffffff848487812 */ /* 0x000fe400078ec0ff */
[----:B------:R-:W-:Y:S01]  /*17850*/  LEA.HI R13, R13, R76, RZ, 0x1 ;  /* 0x0000004c0d0d7211 */ /* 0x000fe200078f08ff */
[----:B---3--:R-:W-:Y:S01]  /*17860*/  IMAD R73, R73, 0x8, R12 ;  /* 0x0000000849497824 */ /* 0x008fe200078e020c */
[----:B------:R-:W-:Y:S01]  /*17870*/  LEA.HI R12, R78, R78, RZ, 0x1 ;  /* 0x0000004e4e0c7211 */ /* 0x000fe200078f08ff */
[----:B------:R-:W-:Y:S01]  /*17880*/  IMAD.IADD R72, R21, 0x1, -R72 ;  /* 0x0000000115487824 */ /* 0x000fe200078e0a48 */
[----:B------:R-:W-:-:S02]  /*17890*/  LOP3.LUT R13, R13, 0x3fffffe, RZ, 0xc0, !PT ;  /* 0x03fffffe0d0d7812 */ /* 0x000fc400078ec0ff */
[----:B------:R-:W-:Y:S01]  /*178a0*/  LOP3.LUT R15, R12, 0x1ffffffe, RZ, 0xc0, !PT ;  /* 0x1ffffffe0c0f7812 */ /* 0x000fe200078ec0ff */
[----:B------:R-:W-:Y:S01]  /*178b0*/  IMAD.U32 R72, R73, 0x10, R72 ;  /* 0x0000001049487824 */ /* 0x000fe200078e0048 */
[----:B----4-:R-:W-:Y:S01]  /*178c0*/  ISETP.NE.AND P0, PT, R2, 0x1, PT ;  /* 0x000000010200780c */ /* 0x010fe20003f05270 */
[----:B------:R-:W-:Y:S02]  /*178d0*/  IMAD.IADD R13, R76, 0x1, -R13 ;  /* 0x000000014c0d7824 */ /* 0x000fe400078e0a0d */
[----:B------:R-:W-:Y:S02]  /*178e0*/  IMAD.IADD R15, R78, 0x1, -R15 ;  /* 0x000000014e0f7824 */ /* 0x000fe400078e0a0f */
[----:B------:R-:W-:-:S04]  /*178f0*/  IMAD R72, R13, 0x40, R72 ;  /* 0x000000400d487824 */ /* 0x000fc800078e0248 */
[----:B------:R-:W-:-:S04]  /*17900*/  IMAD R72, R15, 0x8, R72 ;  /* 0x000000080f487824 */ /* 0x000fc800078e0248 */
[----:B------:R-:W-:-:S05]  /*17910*/  @P0 IMAD.HI.U32 R3, R72, R3, RZ ;  /* 0x0000000348030227 */ /* 0x000fca00078e00ff */
[----:B------:R-:W-:Y:S01]  /*17920*/  @P0 SHF.R.U32.HI R72, RZ, R74, R3 ;  /* 0x0000004aff480219 */ /* 0x000fe20000011603 */
[----:B------:R-:W-:Y:S01]  /*17930*/  IMAD.MOV.U32 R13, RZ, RZ, -0x60 ;  /* 0xffffffa0ff0d7424 */ /* 0x000fe200078e00ff */
[----:B------:R-:W-:-:S03]  /*17940*/  LOP3.LUT R3, R20, 0x7ffffffc, RZ, 0xc0, !PT ;  /* 0x7ffffffc14037812 */ /* 0x000fc600078ec0ff */
[----:B------:R-:W0:Y:S01]  /*17950*/  SHFL.IDX PT, R21, R72, RZ, 0x1c1f ;  /* 0x001c1fff48157589 */ /* 0x000e2200000e0000 */
[----:B------:R-:W-:Y:S01]  /*17960*/  IADD3 R3, R14, -R3, RZ ;  /* 0x800000030e037210 */ /* 0x000fe20007ffe0ff */
[----:B------:R-:W-:Y:S01]  /*17970*/  IMAD R2, R0, R13, 0x1 ;  /* 0x0000000100027424 */ /* 0x000fe200078e020d */
        /* <DEDUP_REMOVED lines=21> */
.L_x_12050:
[----:B------:R-:W-:-:S13]  /*17ad0*/  ISETP.NE.AND P0, PT, R9, 0x1, PT ;  /* 0x000000010900780c */ /* 0x000fda0003f05270 */
[----:B------:R-:W-:-:S05]  /*17ae0*/  @P0 IMAD.HI.U32 R8, R6, R10, RZ ;  /* 0x0000000a06080227 */ /* 0x000fca00078e00ff */
[----:B------:R-:W-:-:S07]  /*17af0*/  @P0 SHF.R.U32.HI R6, RZ, R11, R8 ;  /* 0x0000000bff060219 */ /* 0x000fce0000011608 */
.L_x_12051:
[----:B------:R-:W-:Y:S05]  /*17b00*/  BSYNC B1 ;  /* 0x0000000000017941 */ /* 0x000fea0003800000 */
.L_x_12049:
[----:B------:R-:W-:-:S05]  /*17b10*/  IMAD R6, R6, R9, R15 ;  /* 0x0000000906067224 */ /* 0x000fca00078e020f */
[----:B------:R-:W-:Y:S02]  /*17b20*/  VIMNMX R3, R3, R6, !PT ;  /* 0x0000000603037248 */ /* 0x000fe40007fe0100 */
[----:B------:R-:W-:-:S07]  /*17b30*/  VIADDMNMX R2, R6, R9, R2, PT ;  /* 0x0000000906027246 */ /* 0x000fce0003800102 */
.L_x_12048:
[----:B------:R-:W-:Y:S05]  /*17b40*/  BSYNC B0 ;  /* 0x0000000000007941 */ /* 0x000fea0003800000 */
.L_x_12047:
        /* <DEDUP_REMOVED lines=130> */
.L_x_12055:
[----:B------:R-:W-:-:S13]  /*18370*/  ISETP.NE.AND P6, PT, R9, 0x1, PT ;  /* 0x000000010900780c */ /* 0x000fda0003fc5270 */
[----:B------:R-:W-:-:S05]  /*18380*/  @P6 IMAD.HI.U32 R10, R4, R10, RZ ;  /* 0x0000000a040a6227 */ /* 0x000fca00078e00ff */
[----:B------:R-:W-:-:S07]  /*18390*/  @P6 SHF.R.U32.HI R4, RZ, R11, R10 ;  /* 0x0000000bff046219 */ /* 0x000fce000001160a */
.L_x_12056:
[----:B------:R-:W-:Y:S05]  /*183a0*/  BSYNC B1 ;  /* 0x0000000000017941 */ /* 0x000fea0003800000 */
.L_x_12054:
[----:B------:R-:W-:-:S05]  /*183b0*/  IMAD R4, R4, R9, R15 ;  /* 0x0000000904047224 */ /* 0x000fca00078e020f */
[----:B------:R-:W-:Y:S02]  /*183c0*/  VIADDMNMX R6, R4, R9, R6, PT ;  /* 0x0000000904067246 */ /* 0x000fe40003800106 */
[----:B------:R-:W-:-:S07]  /*183d0*/  VIMNMX R3, R3, R4, !PT ;  /* 0x0000000403037248 */ /* 0x000fce0007fe0100 */
.L_x_12053:
[----:B------:R-:W-:Y:S05]  /*183e0*/  BSYNC B0 ;  /* 0x0000000000007941 */ /* 0x000fea0003800000 */
.L_x_12052:
        /* <DEDUP_REMOVED lines=21> */
[----:B------:R-:W4:Y:S01]  /*18540*/  LDL.64 R102, [R1+0x398] ;  /* 0x0003980001667983 */ /* 0x000f220000100a00 */
        /* <DEDUP_REMOVED lines=10> */
[----:B------:R-:W3:Y:S03]  /*185f0*/  LDL R21, [R1+0x1f0] ;  /* 0x0001f00001157983 */ /* 0x000ee60000100800 */
[----:B------:R-:W-:Y:S01]  /*18600*/  ISETP.LT.OR P0, PT, R6, 0x12, P0 ;  /* 0x000000120600780c */ /* 0x000fe20000701670 */
[----:B------:R-:W4:Y:S03]  /*18610*/  LDL.64 R110, [R1+0x3d8] ;  /* 0x0003d800016e7983 */ /* 0x000f260000100a00 */
[----:B------:R-:W-:Y:S01]  /*18620*/  FSEL R75, R35, -INF , !P0 ;  /* 0xff800000234b7808 */ /* 0x000fe20004000000 */
[----:B------:R-:W4:Y:S01]  /*18630*/  LDL.64 R112, [R1+0x3e8] ;  /* 0x0003e80001707983 */ /* 0x000f220000100a00 */
[----:B------:R-:W-:-:S02]  /*18640*/  ISETP.NE.AND P0, PT, R28, RZ, PT ;  /* 0x000000ff1c00720c */ /* 0x000fc40003f05270 */
[C---:B------:R-:W-:Y:S01]  /*18650*/  ISETP.GT.AND P5, PT, R3.reuse, 0x58, !P5 ;  /* 0x000000580300780c */ /* 0x040fe20006fa4270 */
[----:B------:R-:W4:Y:S01]  /*18660*/  LDL R151, [R1+0x28] ;  /* 0x0000280001977983 */ /* 0x000f220000100800 */
        /* <DEDUP_REMOVED lines=102> */
[----:B------:R-:W-:Y:S01]  /*18cd0*/  FMNMX.FTZ R5, R179, R4, !PT ;  /* 0x00000004b3057209 */ /* 0x000fe20007810000 */
[----:B------:R-:W2:Y:S01]  /*18ce0*/  LDL.64 R62, [R1+0x360] ;  /* 0x00036000013e7983 */ /* 0x000ea20000100a00 */
[----:B------:R-:W-:Y:S02]  /*18cf0*/  ISETP.LT.OR P4, PT, R6, 0x52, P4 ;  /* 0x000000520600780c */ /* 0x000fe40002781670 */
[----:B------:R-:W-:Y:S02]  /*18d00*/  FSEL R181, R66, -INF , !P3 ;  /* 0xff80000042b57808 */ /* 0x000fe40005800000 */
[----:B------:R-:W-:Y:S02]  /*18d10*/  FMNMX.FTZ R4, R24, R5, !PT ;  /* 0x0000000518047209 */ /* 0x000fe40007810000 */
[----:B------:R-:W-:-:S02]  /*18d20*/  ISETP.GT.AND P0, PT, R3, 0x59, !P6 ;  /* 0x000000590300780c */ /* 0x000fc40007704270 */
[C---:B------:R-:W-:Y:S02]  /*18d30*/  ISETP.LT.OR P5, PT, R6.reuse, 0x59, P5 ;  /* 0x000000590600780c */ /* 0x040fe40002fa1670 */
        /* <DEDUP_REMOVED lines=8> */
[----:B------:R-:W2:Y:S01]  /*18dc0*/  LDL.64 R70, [R1+0x310] ;  /* 0x0003100001467983 */ /* 0x000ea20000100a00 */
[----:B0-----:R-:W-:Y:S02]  /*18dd0*/  FMNMX.FTZ R4, R7, R8, !PT ;  /* 0x0000000807047209 */ /* 0x001fe40007810000 */
[----:B------:R-:W-:Y:S01]  /*18de0*/  FMNMX.FTZ R3, R20, R3, !PT ;  /* 0x0000000314037209 */ /* 0x000fe20007810000 */
        /* <DEDUP_REMOVED lines=14> */
[-CC-:B------:R-:W-:Y:S01]  /*18ed0*/  FFMA.FTZ R162, R77, R21.reuse, -R14.reuse ;  /* 0x000000154da27223 */ /* 0x180fe2000001080e */
[----:B------:R-:W3:Y:S04]  /*18ee0*/  LDL.64 R80, [R1+0x200] ;  /* 0x0002000001507983 */ /* 0x000ee80000100a00 */
[----:B------:R-:W3:Y:S04]  /*18ef0*/  LDL.64 R84, [R1+0x210] ;  /* 0x0002100001547983 */ /* 0x000ee80000100a00 */
[----:B------:R-:W3:Y:S04]  /*18f00*/  LDL.64 R76, [R1+0x220] ;  /* 0x00022000014c7983 */ /* 0x000ee80000100a00 */
[----:B------:R-:W3:Y:S04]  /*18f10*/  LDL.64 R94, [R1+0x230] ;  /* 0x00023000015e7983 */ /* 0x000ee80000100a00 */
[----:B--2---:R-:W0:Y:S01]  /*18f20*/  SHFL.BFLY PT, R12, R13, 0x2, 0x1f ;  /* 0x0c401f000d0c7f89 */ /* 0x004e2200000e0000 */
[----:B------:R-:W-:Y:S01]  /*18f30*/  FFMA.FTZ R174, R37, R21, -R14 ;  /* 0x0000001525ae7223 */ /* 0x000fe2000001080e */
[----:B0-----:R-:W-:-:S05]  /*18f40*/  FMNMX.FTZ R12, R12, R13, !PT ;  /* 0x0000000d0c0c7209 */ /* 0x001fca0007810000 */
[----:B------:R-:W0:Y:S01]  /*18f50*/  SHFL.BFLY PT, R37, R12, 0x1, 0x1f ;  /* 0x0c201f000c257f89 */ /* 0x000e2200000e0000 */
[----:B------:R-:W-:-:S05]  /*18f60*/  FSEL R13, R26, RZ, P0 ;  /* 0x000000ff1a0d7208 */ /* 0x000fca0000000000 */
[----:B------:R-:W-:Y:S01]  /*18f70*/  FADD.FTZ R13, R10, -R13 ;  /* 0x8000000d0a0d7221 */ /* 0x000fe20000010000 */
[-CC-:B------:R-:W-:Y:S01]  /*18f80*/  FFMA.FTZ R156, R99, R21.reuse, -R14.reuse ;  /* 0x00000015639c7223 */ /* 0x180fe2000001080e */
[-CC-:B------:R-:W-:Y:S01]  /*18f90*/  FFMA.FTZ R146, R97, R21.reuse, -R14.reuse ;  /* 0x0000001561927223 */ /* 0x180fe2000001080e */
[--C-:B------:R-:W-:Y:S01]  /*18fa0*/  FFMA.FTZ R148, R93, R21, -R14.reuse ;  /* 0x000000155d947223 */ /* 0x100fe2000001080e */
[----:B0-----:R-:W-:Y:S01]  /*18fb0*/  FMNMX.FTZ R150, R12, R37, !PT ;  /* 0x000000250c967209 */ /* 0x001fe20007810000 */
[-C--:B------:R-:W-:Y:S02]  /*18fc0*/  FMUL.FTZ R13, R13, R21.reuse ;  /* 0x000000150d0d7220 */ /* 0x080fe40000410000 */
[----:B------:R-:W-:Y:S01]  /*18fd0*/  MUFU.EX2 R156, R156 ;  /* 0x0000009c009c7308 */ /* 0x000fe20000000800 */
[-CC-:B------:R-:W-:Y:S01]  /*18fe0*/  FFMA.FTZ R129, R129, R21.reuse, -R14.reuse ;  /* 0x0000001581817223 */ /* 0x180fe2000001080e */
[C---:B------:R-:W-:Y:S01]  /*18ff0*/  FSETP.NEU.FTZ.AND P0, PT, R150.reuse, -INF , PT ;  /* 0xff8000009600780b */ /* 0x040fe20003f1d000 */
[CC--:B------:R-:W-:Y:S01]  /*19000*/  FMUL.FTZ R12, R150.reuse, R21.reuse ;  /* 0x00000015960c7220 */ /* 0x0c0fe20000410000 */
[-CC-:B------:R-:W-:Y:S01]  /*19010*/  FFMA.FTZ R168, R91, R21.reuse, -R14.reuse ;  /* 0x000000155ba87223 */ /* 0x180fe2000001080e */
[-CC-:B------:R-:W-:Y:S01]  /*19020*/  FFMA.FTZ R128, R89, R21.reuse, -R14.reuse ;  /* 0x0000001559807223 */ /* 0x180fe2000001080e */
[----:B------:R-:W-:Y:S01]  /*19030*/  FSEL R10, R150, RZ, P0 ;  /* 0x000000ff960a7208 */ /* 0x000fe20000000000 */
[-CC-:B------:R-:W-:Y:S01]  /*19040*/  FFMA.FTZ R125, R125, R21.reuse, -R14.reuse ;  /* 0x000000157d7d7223 */ /* 0x180fe2000001080e */
[----:B------:R-:W-:Y:S01]  /*19050*/  FSEL R12, R12, RZ, P0 ;  /* 0x000000ff0c0c7208 */ /* 0x000fe20000000000 */
[----:B------:R-:W4:Y:S01]  /*19060*/  MUFU.EX2 R149, R13 ;  /* 0x0000000d00957308 */ /* 0x000f220000000800 */
[-C--:B------:R-:W-:Y:S01]  /*19070*/  FFMA.FTZ R170, R87, R21.reuse, -R14 ;  /* 0x0000001557aa7223 */ /* 0x080fe2000001080e */
[----:B------:R-:W-:Y:S01]  /*19080*/  FADD.FTZ R10, R11, -R10 ;  /* 0x8000000a0b0a7221 */ /* 0x000fe20000010000 */
[-C--:B------:R-:W-:Y:S01]  /*19090*/  FFMA.FTZ R172, R45, R21.reuse, -R14 ;  /* 0x000000152dac7223 */ /* 0x080fe2000001080e */
[-CC-:B------:R-:W-:Y:S01]  /*190a0*/  FFMA.FTZ R157, R55, R21.reuse, -R12.reuse ;  /* 0x00000015379d7223 */ /* 0x180fe2000001080c */
[-CC-:B------:R-:W-:Y:S01]  /*190b0*/  FFMA.FTZ R140, R83, R21.reuse, -R12.reuse ;  /* 0x00000015538c7223 */ /* 0x180fe2000001080c */
[----:B------:R-:W-:Y:S01]  /*190c0*/  FMUL.FTZ R10, R21, R10 ;  /* 0x0000000a150a7220 */ /* 0x000fe20000410000 */
[-CC-:B------:R-:W-:Y:S01]  /*190d0*/  FFMA.FTZ R159, R27, R21.reuse, -R12.reuse ;  /* 0x000000151b9f7223 */ /* 0x180fe2000001080c */
[----:B------:R-:W-:Y:S01]  /*190e0*/  MUFU.EX2 R146, R146 ;  /* 0x0000009200927308 */ /* 0x000fe20000000800 */
[-CC-:B------:R-:W-:Y:S01]  /*190f0*/  FFMA.FTZ R139, R79, R21.reuse, -R12.reuse ;  /* 0x000000154f8b7223 */ /* 0x180fe2000001080c */
[----:B------:R-:W-:-:S06]  /*19100*/  FFMA.FTZ R161, R31, R21, -R12 ;  /* 0x000000151fa17223 */ /* 0x000fcc000001080c */
[----:B------:R-:W-:Y:S01]  /*19110*/  MUFU.EX2 R158, R158 ;  /* 0x0000009e009e7308 */ /* 0x000fe20000000800 */
[-C--:B------:R-:W-:Y:S01]  /*19120*/  FFMA.FTZ R138, R75, R21.reuse, -R12 ;  /* 0x000000154b8a7223 */ /* 0x080fe2000001080c */
[----:B----4-:R-:W-:Y:S01]  /*19130*/  FFMA.FTZ R11, R149, R6, R156 ;  /* 0x00000006950b7223 */ /* 0x010fe2000001009c */
[-CC-:B------:R-:W-:Y:S01]  /*19140*/  FFMA.FTZ R145, R49, R21.reuse, -R14.reuse ;  /* 0x0000001531917223 */ /* 0x180fe2000001080e */
        /* <DEDUP_REMOVED lines=10> */
[-C--:B------:R-:W-:Y:S01]  /*191f0*/  FFMA.FTZ R141, R69, R21.reuse, -R14 ;  /* 0x00000015458d7223 */ /* 0x080fe2000001080e */
[----:B------:R-:W2:Y:S01]  /*19200*/  LDL.64 R96, [R1+0x290] ;  /* 0x0002900001607983 */ /* 0x000ea20000100a00 */
[----:B------:R-:W0:Y:S03]  /*19210*/  MUFU.EX2 R147, R10 ;  /* 0x0000000a00937308 */ /* 0x000e260000000800 */
[----:B------:R-:W4:Y:S04]  /*19220*/  LDL.64 R92, [R1+0x2a0] ;  /* 0x0002a000015c7983 */ /* 0x000f280000100a00 */
[----:B------:R-:W4:Y:S01]  /*19230*/  LDL.64 R98, [R1+0x378] ;  /* 0x0003780001627983 */ /* 0x000f220000100a00 */
[----:B------:R-:W1:Y:S08]  /*19240*/  MUFU.EX2 R140, R140 ;  /* 0x0000008c008c7308 */ /* 0x000e700000000800 */
[----:B------:R-:W-:Y:S01]  /*19250*/  MUFU.EX2 R148, R148 ;  /* 0x0000009400947308 */ /* 0x000fe20000000800 */
[----:B------:R-:W-:-:S07]  /*19260*/  FFMA.FTZ R137, R73, R21, -R12 ;  /* 0x0000001549897223 */ /* 0x000fce000001080c */
[----:B------:R-:W-:Y:S01]  /*19270*/  MUFU.EX2 R160, R160 ;  /* 0x000000a000a07308 */ /* 0x000fe20000000800 */
[----:B------:R-:W-:-:S07]  /*19280*/  FFMA.FTZ R136, R39, R21, -R12 ;  /* 0x0000001527887223 */ /* 0x000fce000001080c */
[----:B------:R-:W-:Y:S01]  /*19290*/  MUFU.EX2 R130, R130 ;  /* 0x0000008200827308 */ /* 0x000fe20000000800 */
[-CC-:B------:R-:W-:Y:S01]  /*192a0*/  FFMA.FTZ R169, R43, R21.reuse, -R12.reuse ;  /* 0x000000152ba97223 */ /* 0x180fe2000001080c */
[----:B------:R-:W4:Y:S06]  /*192b0*/  LDL.64 R36, [R1+0x258] ;  /* 0x0002580001247983 */ /* 0x000f2c0000100a00 */
[----:B------:R-:W-:Y:S01]  /*192c0*/  MUFU.EX2 R162, R162 ;  /* 0x000000a200a27308 */ /* 0x000fe20000000800 */
[-CC-:B------:R-:W-:Y:S01]  /*192d0*/  FFMA.FTZ R171, R171, R21.reuse, -R12.reuse ;  /* 0x00000015abab7223 */ /* 0x180fe2000001080c */
[----:B------:R-:W4:Y:S06]  /*192e0*/  LDL.64 R90, [R1+0x2b0] ;  /* 0x0002b000015a7983 */ /* 0x000f2c0000100a00 */
[----:B------:R-:W-:Y:S01]  /*192f0*/  MUFU.EX2 R129, R129 ;  /* 0x0000008100817308 */ /* 0x000fe20000000800 */
[-CC-:B------:R-:W-:Y:S01]  /*19300*/  FFMA.FTZ R123, R47, R21.reuse, -R12.reuse ;  /* 0x000000152f7b7223 */ /* 0x180fe2000001080c */
[----:B------:R-:W4:Y:S06]  /*19310*/  LDL.64 R88, [R1+0x2c0] ;  /* 0x0002c00001587983 */ /* 0x000f2c0000100a00 */
[----:B------:R-:W-:Y:S01]  /*19320*/  MUFU.EX2 R168, R168 ;  /* 0x000000a800a87308 */ /* 0x000fe20000000800 */
[----:B------:R-:W-:-:S07]  /*19330*/  FFMA.FTZ R173, R173, R21, -R12 ;  /* 0x00000015adad7223 */ /* 0x000fce000001080c */
[----:B------:R-:W-:Y:S01]  /*19340*/  MUFU.EX2 R128, R128 ;  /* 0x0000008000807308 */ /* 0x000fe20000000800 */
[----:B------:R-:W-:-:S07]  /*19350*/  FFMA.FTZ R122, R51, R21, -R12 ;  /* 0x00000015337a7223 */ /* 0x000fce000001080c */
[----:B------:R-:W-:Y:S01]  /*19360*/  MUFU.EX2 R125, R125 ;  /* 0x0000007d007d7308 */ /* 0x000fe20000000800 */
[-CC-:B------:R-:W-:Y:S01]  /*19370*/  FFMA.FTZ R175, R54, R21.reuse, -R12.reuse ;  /* 0x0000001536af7223 */ /* 0x180fe2000001080c */
[-CC-:B------:R-:W-:Y:S01]  /*19380*/  FFMA.FTZ R121, R28, R21.reuse, -R12.reuse ;  /* 0x000000151c797223 */ /* 0x180fe2000001080c */
[----:B------:R-:W-:-:S05]  /*19390*/  FFMA.FTZ R177, R58, R21, -R12 ;  /* 0x000000153ab17223 */ /* 0x000fca000001080c */
        /* <DEDUP_REMOVED lines=10> */
[C---:B------:R-:W-:Y:S01]  /*19440*/  FMUL.FTZ R9, R149.reuse, R9 ;  /* 0x0000000995097220 */ /* 0x040fe20000410000 */
[----:B------:R-:W-:Y:S01]  /*19450*/  FMUL.FTZ R8, R149, R8 ;  /* 0x0000000895087220 */ /* 0x000fe20000410000 */
[----:B------:R-:W4:Y:S04]  /*19460*/  LDL.64 R82, [R1+0x2d0] ;  /* 0x0002d00001527983 */ /* 0x000f280000100a00 */
[----:B------:R-:W0:Y:S01]  /*19470*/  MUFU.EX2 R139, R139 ;  /* 0x0000008b008b7308 */ /* 0x000e220000000800 */
[----:B------:R-:W-:Y:S01]  /*19480*/  FADD.FTZ R11, R146, R11 ;  /* 0x0000000b920b7221 */ /* 0x000fe20000010000 */
[----:B-1----:R-:W-:Y:S01]  /*19490*/  FADD.FTZ R6, R140, R7 ;  /* 0x000000078c067221 */ /* 0x002fe20000010000 */
[----:B------:R-:W4:Y:S04]  /*194a0*/  LDL.64 R78, [R1+0x2e0] ;  /* 0x0002e000014e7983 */ /* 0x000f280000100a00 */
[----:B------:R-:W4:Y:S01]  /*194b0*/  LDL.64 R74, [R1+0x2f0] ;  /* 0x0002f000014a7983 */ /* 0x000f220000100a00 */
[----:B------:R-:W1:Y:S01]  /*194c0*/  MUFU.EX2 R161, R161 ;  /* 0x000000a100a17308 */ /* 0x000e620000000800 */
[----:B------:R-:W-:Y:S01]  /*194d0*/  FADD.FTZ R11, R158, R11 ;  /* 0x0000000b9e0b7221 */ /* 0x000fe20000010000 */
[----:B------:R-:W-:Y:S01]  /*194e0*/  FADD.FTZ R6, R159, R6 ;  /* 0x000000069f067221 */ /* 0x000fe20000010000 */
[----:B------:R-:W4:Y:S04]  /*194f0*/  LDL.64 R72, [R1+0x300] ;  /* 0x0003000001487983 */ /* 0x000f280000100a00 */
[----:B------:R-:W4:Y:S01]  /*19500*/  LDL.64 R56, [R1+0x390] ;  /* 0x0003900001387983 */ /* 0x000f220000100a00 */
[----:B------:R-:W1:Y:S01]  /*19510*/  MUFU.EX2 R138, R138 ;  /* 0x0000008a008a7308 */ /* 0x000e620000000800 */
        /* <DEDUP_REMOVED lines=29> */
[----:B------:R-:W1:Y:S03]  /*196f0*/  MUFU.EX2 R170, R170 ;  /* 0x000000aa00aa7308 */ /* 0x000e660000000800 */
[----:B------:R-:W4:Y:S04]  /*19700*/  LDL.64 R40, [R1+0x238] ;  /* 0x0002380001287983 */ /* 0x000f280000100a00 */
[----:B------:R-:W4:Y:S01]  /*19710*/  LDL.64 R38, [R1+0x248] ;  /* 0x0002480001267983 */ /* 0x000f220000100a00 */
[----:B------:R-:W3:Y:S01]  /*19720*/  MUFU.EX2 R123, R123 ;  /* 0x0000007b007b7308 */ /* 0x000ee20000000800 */
[----:B------:R-:W-:Y:S01]  /*19730*/  FADD.FTZ R10, R128, R7 ;  /* 0x00000007800a7221 */ /* 0x000fe20000010000 */
[----:B0-----:R-:W-:Y:S01]  /*19740*/  FADD.FTZ R6, R169, R6 ;  /* 0x00000006a9067221 */ /* 0x001fe20000010000 */
[----:B------:R-:W4:Y:S04]  /*19750*/  LDL.64 R34, [R1+0x268] ;  /* 0x0002680001227983 */ /* 0x000f280000100a00 */
[----:B------:R-:W4:Y:S01]  /*19760*/  LDL.64 R30, [R1+0x288] ;  /* 0x00028800011e7983 */ /* 0x000f220000100a00 */
[----:B------:R-:W0:Y:S03]  /*19770*/  MUFU.EX2 R172, R172 ;  /* 0x000000ac00ac7308 */ /* 0x000e260000000800 */
[----:B------:R-:W4:Y:S05]  /*19780*/  LDL.64 R26, [R1+0x2a8] ;  /* 0x0002a800011a7983 */ /* 0x000f2a0000100a00 */
[----:B------:R-:W0:Y:S01]  /*19790*/  MUFU.EX2 R173, R173 ;  /* 0x000000ad00ad7308 */ /* 0x000e220000000800 */
[----:B------:R-:W-:Y:S01]  /*197a0*/  FADD.FTZ R7, R125, R10 ;  /* 0x0000000a7d077221 */ /* 0x000fe20000010000 */
[----:B-1----:R-:W-:-:S06]  /*197b0*/  FADD.FTZ R6, R171, R6 ;  /* 0x00000006ab067221 */ /* 0x002fcc0000010000 */
[----:B------:R-:W1:Y:S08]  /*197c0*/  MUFU.EX2 R145, R145 ;  /* 0x0000009100917308 */ /* 0x000e700000000800 */
[----:B------:R-:W1:Y:S01]  /*197d0*/  MUFU.EX2 R122, R122 ;  /* 0x0000007a007a7308 */ /* 0x000e620000000800 */
[----:B------:R-:W-:Y:S01]  /*197e0*/  FADD.FTZ R7, R170, R7 ;  /* 0x00000007aa077221 */ /* 0x000fe20000010000 */
[----:B---3--:R-:W-:-:S06]  /*197f0*/  FADD.FTZ R10, R123, R6 ;  /* 0x000000067b0a7221 */ /* 0x008fcc0000010000 */
[----:B------:R-:W-:Y:S08]  /*19800*/  MUFU.EX2 R144, R144 ;  /* 0x0000009000907308 */ /* 0x000ff00000000800 */
[----:B------:R-:W3:Y:S01]  /*19810*/  MUFU.EX2 R175, R175 ;  /* 0x000000af00af7308 */ /* 0x000ee20000000800 */
[----:B0-----:R-:W-:Y:S01]  /*19820*/  FADD.FTZ R6, R172, R7 ;  /* 0x00000007ac067221 */ /* 0x001fe20000010000 */
[----:B------:R-:W-:-:S06]  /*19830*/  FADD.FTZ R7, R173, R10 ;  /* 0x0000000aad077221 */ /* 0x000fcc0000010000 */
        /* <DEDUP_REMOVED lines=8> */
[C---:B------:R-:W-:Y:S01]  /*198c0*/  FMUL.FTZ R5, R147.reuse, R5 ;  /* 0x0000000593057220 */ /* 0x040fe20000410000 */
[----:B------:R-:W-:Y:S01]  /*198d0*/  FMUL.FTZ R4, R147, R4 ;  /* 0x0000000493047220 */ /* 0x000fe20000410000 */
[C---:B------:R-:W-:Y:S01]  /*198e0*/  FMUL.FTZ R81, R149.reuse, R81 ;  /* 0x0000005195517220 */ /* 0x040fe20000410000 */
[C---:B------:R-:W-:Y:S01]  /*198f0*/  FMUL.FTZ R80, R149.reuse, R80 ;  /* 0x0000005095507220 */ /* 0x040fe20000410000 */
[C---:B------:R-:W-:Y:S01]  /*19900*/  FMUL.FTZ R85, R149.reuse, R85 ;  /* 0x0000005595557220 */ /* 0x040fe20000410000 */
[C---:B------:R-:W-:Y:S01]  /*19910*/  FMUL.FTZ R84, R149.reuse, R84 ;  /* 0x0000005495547220 */ /* 0x040fe20000410000 */
[----:B------:R-:W-:Y:S01]  /*19920*/  FMUL.FTZ R87, R149, R77 ;  /* 0x0000004d95577220 */ /* 0x000fe20000410000 */
[----:B------:R-:W0:Y:S01]  /*19930*/  MUFU.EX2 R121, R121 ;  /* 0x0000007900797308 */ /* 0x000e220000000800 */
[----:B-1----:R-:W-:Y:S01]  /*19940*/  FADD.FTZ R11, R145, R6 ;  /* 0x00000006910b7221 */ /* 0x002fe20000010000 */
[----:B------:R-:W-:Y:S01]  /*19950*/  FADD.FTZ R6, R122, R7 ;  /* 0x000000077a067221 */ /* 0x000fe20000010000 */
[C---:B------:R-:W-:Y:S01]  /*19960*/  FMUL.FTZ R86, R149.reuse, R76 ;  /* 0x0000004c95567220 */ /* 0x040fe20000410000 */
[C---:B------:R-:W-:Y:S01]  /*19970*/  FMUL.FTZ R95, R149.reuse, R95 ;  /* 0x0000005f955f7220 */ /* 0x040fe20000410000 */
[----:B------:R-:W-:Y:S01]  /*19980*/  FMUL.FTZ R94, R149, R94 ;  /* 0x0000005e955e7220 */ /* 0x000fe20000410000 */
[----:B------:R-:W4:Y:S02]  /*19990*/  LDL.64 R28, [R1+0x298] ;  /* 0x00029800011c7983 */ /* 0x000f240000100a00 */
[----:B------:R-:W1:Y:S01]  /*199a0*/  MUFU.EX2 R177, R177 ;  /* 0x000000b100b17308 */ /* 0x000e620000000800 */
[----:B------:R-:W-:Y:S01]  /*199b0*/  FADD.FTZ R11, R174, R11 ;  /* 0x0000000bae0b7221 */ /* 0x000fe20000010000 */
[----:B---3--:R-:W-:Y:S01]  /*199c0*/  FADD.FTZ R6, R175, R6 ;  /* 0x00000006af067221 */ /* 0x008fe20000010000 */
[----:B------:R-:W3:Y:S05]  /*199d0*/  LDL.64 R20, [R1+0x278] ;  /* 0x0002780001147983 */ /* 0x000eea0000100a00 */
[----:B------:R-:W2:Y:S01]  /*199e0*/  MUFU.EX2 R120, R120 ;  /* 0x0000007800787308 */ /* 0x000ea20000000800 */
[----:B------:R-:W-:Y:S01]  /*199f0*/  FADD.FTZ R11, R144, R11 ;  /* 0x0000000b900b7221 */ /* 0x000fe20000010000 */
[----:B0-----:R-:W-:Y:S01]  /*19a00*/  FADD.FTZ R6, R121, R6 ;  /* 0x0000000679067221 */ /* 0x001fe20000010000 */
[----:B------:R-:W3:Y:S05]  /*19a10*/  LDL.64 R24, [R1+0x2b8] ;  /* 0x0002b80001187983 */ /* 0x000eea0000100a00 */
[----:B------:R-:W0:Y:S01]  /*19a20*/  MUFU.EX2 R179, R179 ;  /* 0x000000b300b37308 */ /* 0x000e220000000800 */
[----:B------:R-:W-:Y:S01]  /*19a30*/  FADD.FTZ R10, R176, R11 ;  /* 0x0000000bb00a7221 */ /* 0x000fe20000010000 */
[----:B-1----:R-:W-:Y:S01]  /*19a40*/  FADD.FTZ R7, R177, R6 ;  /* 0x00000006b1077221 */ /* 0x002fe20000010000 */
[----:B------:R-:W3:Y:S05]  /*19a50*/  LDL.64 R14, [R1+0x2d8] ;  /* 0x0002d800010e7983 */ /* 0x000eea0000100a00 */
[----:B------:R-:W1:Y:S01]  /*19a60*/  MUFU.EX2 R131, R131 ;  /* 0x0000008300837308 */ /* 0x000e620000000800 */
[----:B------:R-:W-:Y:S01]  /*19a70*/  FADD.FTZ R11, R143, R10 ;  /* 0x0000000a8f0b7221 */ /* 0x000fe20000010000 */
[----:B--2---:R-:W-:Y:S01]  /*19a80*/  FADD.FTZ R6, R120, R7 ;  /* 0x0000000778067221 */ /* 0x004fe20000010000 */
[----:B------:R-:W2:Y:S05]  /*19a90*/  LDL.64 R12, [R1+0x2e8] ;  /* 0x0002e800010c7983 */ /* 0x000eaa0000100a00 */
        /* <DEDUP_REMOVED lines=11> */
[----:B0-----:R-:W-:Y:S01]  /*19b50*/  FADD.FTZ R6, R117, R6 ;  /* 0x0000000675067221 */ /* 0x001fe20000010000 */
[----:B------:R-:W-:Y:S02]  /*19b60*/  STL.64 [R1+0x3f0], R8 ;  /* 0x0003f00801007387 */ /* 0x000fe40000100a00 */
[----:B------:R-:W-:Y:S02]  /*19b70*/  FADD.FTZ R10, R182, R11 ;  /* 0x0000000bb60a7221 */ /* 0x000fe40000010000 */
        /* <DEDUP_REMOVED lines=8> */
[----:B------:R1:W-:Y:S04]  /*19c00*/  STL.64 [R1+0x230], R94 ;  /* 0x0002305e01007387 */ /* 0x0003e80000100a00 */
        /* <DEDUP_REMOVED lines=8> */
[----:B-1----:R-:W2:Y:S01]  /*19c90*/  LDL.64 R94, [R1+0x368] ;  /* 0x00036800015e7983 */ /* 0x002ea20000100a00 */
        /* <DEDUP_REMOVED lines=108> */
[C---:B---3--:R-:W-:Y:S01]  /*1a360*/  FMUL.FTZ R21, R147.reuse, R21 ;  /* 0x0000001593157220 */ /* 0x048fe20000410000 */
[C---:B------:R-:W-:Y:S01]  /*1a370*/  FMUL.FTZ R20, R147.reuse, R20 ;  /* 0x0000001493147220 */ /* 0x040fe20000410000 */
[----:B------:R0:W-:Y:S01]  /*1a380*/  STL.64 [R1+0x330], R68 ;  /* 0x0003304401007387 */ /* 0x0001e20000100a00 */
[C---:B------:R-:W-:Y:S01]  /*1a390*/  FMUL.FTZ R25, R147.reuse, R25 ;  /* 0x0000001993197220 */ /* 0x040fe20000410000 */
[----:B------:R-:W-:-:S02]  /*1a3a0*/  FMUL.FTZ R24, R147, R24 ;  /* 0x0000001893187220 */ /* 0x000fc40000410000 */
[----:B------:R0:W-:Y:S01]  /*1a3b0*/  STL.64 [R1+0x340], R66 ;  /* 0x0003404201007387 */ /* 0x0001e20000100a00 */
[C---:B------:R-:W-:Y:S01]  /*1a3c0*/  FMUL.FTZ R15, R147.reuse, R15 ;  /* 0x0000000f930f7220 */ /* 0x040fe20000410000 */
[C---:B------:R-:W-:Y:S02]  /*1a3d0*/  FMUL.FTZ R14, R147.reuse, R14 ;  /* 0x0000000e930e7220 */ /* 0x040fe40000410000 */
[----:B------:R0:W-:Y:S01]  /*1a3e0*/  STL.64 [R1+0x350], R64 ;  /* 0x0003504001007387 */ /* 0x0001e20000100a00 */
[C---:B--2---:R-:W-:Y:S01]  /*1a3f0*/  FMUL.FTZ R13, R147.reuse, R13 ;  /* 0x0000000d930d7220 */ /* 0x044fe20000410000 */
[C---:B------:R-:W-:Y:S02]  /*1a400*/  FMUL.FTZ R12, R147.reuse, R12 ;  /* 0x0000000c930c7220 */ /* 0x040fe40000410000 */
        /* <DEDUP_REMOVED lines=86> */
.L_x_12058:
[----:B------:R-:W-:Y:S05]  /*1a970*/  BSYNC B0 ;  /* 0x0000000000007941 */ /* 0x000fea0003800000 */
.L_x_12057:
        /* <DEDUP_REMOVED lines=8> */
.L_x_12060:
[----:B------:R-:W-:Y:S05]  /*1aa00*/  BSYNC B0 ;  /* 0x0000000000007941 */ /* 0x000fea0003800000 */
.L_x_12059:
[----:B------:R-:W-:Y:S04]  /*1aa10*/  BSSY B0, `(.L_x_12061) ;  /* 0x0000004000007945 */ /* 0x000fe80003800000 */
[----:B-1----:R-:W-:Y:S05]  /*1aa20*/  @P0 BRA `(.L_x_12062) ;  /* 0x0000000000080947 */ /* 0x002fea0003800000 */
[----:B------:R-:W1:Y:S02]  /*1aa30*/  SYNCS.PHASECHK.TRANS64.TRYWAIT P0, [R2+URZ], R3 ;  /* 0x00000003020075a7 */ /* 0x000e64000800017f */
[----:B-1----:R-:W-:Y:S05]  /*1aa40*/  @!P0 BRA `(.L_x_12063) ;  /* 0x000000fc00348947 */ /* 0x002fea0003800000 */
.L_x_12062:
[----:B------:R-:W-:Y:S05]  /*1aa50*/  BSYNC B0 ;  /* 0x0000000000007941 */ /* 0x000fea0003800000 */
.L_x_12061:
        /* <DEDUP_REMOVED lines=306> */
[----:B------:R-:W-:Y:S01]  /*1bd80*/  VIADD R4, R2, 0x100 ;  /* 0x0000010002047836 */ /* 0x000fe20000000000 */
[----:B------:R-:W-:Y:S01]  /*1bd90*/  MOV R5, R3 ;  /* 0x0000000300057202 */ /* 0x000fe20000000f00 */
        /* <DEDUP_REMOVED lines=490> */
.L_x_12065:
[----:B------:R-:W-:Y:S05]  /*1dc40*/  BSYNC B0 ;  /* 0x0000000000007941 */ /* 0x000fea0003800000 */
.L_x_12064:
        /* <DEDUP_REMOVED lines=9> */
.L_x_12037:
[----:B------:R-:W2:Y:S01]  /*1dce0*/  LDL R5, [R1+0x1e0] ;  /* 0x0001e00001057983 */ /* 0x000ea20000100800 */
[----:B------:R-:W-:Y:S05]  /*1dcf0*/  WARPSYNC.ALL ;  /* 0x0000000000007948 */ /* 0x000fea0003800000 */
        /* <DEDUP_REMOVED lines=61> */
[----:B------:R-:W4:Y:S04]  /*1e0d0*/  LDL R136, [R1+0x1b8] ;  /* 0x0001b80001887983 */ /* 0x000f280000100800 */
[----:B------:R-:W5:Y:S04]  /*1e0e0*/  LDL.64 R10, [R1+0x378] ;  /* 0x00037800010a7983 */ /* 0x000f680000100a00 */
[----:B--2---:R-:W2:Y:S02]  /*1e0f0*/  SHFL.BFLY PT, R0, R5, 0x2, 0x1f ;  /* 0x0c401f0005007f89 */ /* 0x004ea400000e0000 */
[----:B--2---:R-:W-:-:S05]  /*1e100*/  FADD.FTZ R0, R5, R0 ;  /* 0x0000000005007221 */ /* 0x004fca0000010000 */
[----:B------:R-:W0:Y:S02]  /*1e110*/  SHFL.BFLY PT, R3, R0, 0x1, 0x1f ;  /* 0x0c201f0000037f89 */ /* 0x000e2400000e0000 */
[----:B01----:R-:W-:Y:S02]  /*1e120*/  FADD.FTZ R2, R0, R3 ;  /* 0x0000000300027221 */ /* 0x003fe40000010000 */
[----:B------:R-:W2:Y:S04]  /*1e130*/  LDL R0, [R1+0x1c0] ;  /* 0x0001c00001007983 */ /* 0x000ea80000100800 */
[----:B------:R-:W-:Y:S04]  /*1e140*/  STL [R1+0x1e0], R2 ;  /* 0x0001e00201007387 */ /* 0x000fe80000100800 */
[----:B------:R-:W4:Y:S04]  /*1e150*/  LDL R147, [R1+0x1e0] ;  /* 0x0001e00001937983 */ /* 0x000f280000100800 */
[----:B---3--:R-:W0:Y:S02]  /*1e160*/  SHFL.BFLY PT, R3, R6, 0x2, 0x1f ;  /* 0x0c401f0006037f89 */ /* 0x008e2400000e0000 */
[----:B0-----:R-:W-:-:S02]  /*1e170*/  FADD.FTZ R3, R3, R6 ;  /* 0x0000000603037221 */ /* 0x001fc40000010000 */
[----:B------:R-:W3:Y:S04]  /*1e180*/  LDL.64 R6, [R1+0x3d8] ;  /* 0x0003d80001067983 */ /* 0x000ee80000100a00 */
[----:B------:R-:W0:Y:S02]  /*1e190*/  SHFL.BFLY PT, R4, R3, 0x1, 0x1f ;  /* 0x0c201f0003047f89 */ /* 0x000e2400000e0000 */
[----:B0-----:R-:W-:Y:S02]  /*1e1a0*/  FADD.FTZ R140, R3, R4 ;  /* 0x00000004038c7221 */ /* 0x001fe40000010000 */
[----:B------:R-:W3:Y:S03]  /*1e1b0*/  LDL.64 R2, [R1+0x3c8] ;  /* 0x0003c80001027983 */ /* 0x000ee60000100a00 */
[----:B------:R-:W-:Y:S01]  /*1e1c0*/  FSETP.NE.FTZ.AND P1, PT, R140, RZ, PT ;  /* 0x000000ff8c00720b */ /* 0x000fe20003f35000 */
[----:B------:R-:W3:-:S12]  /*1e1d0*/  LDL.64 R4, [R1+0x3e8] ;  /* 0x0003e80001047983 */ /* 0x000ed80000100a00 */
[----:B------:R-:W3:Y:S04]  /*1e1e0*/  @P1 LDL R143, [R1+0x1f0] ;  /* 0x0001f000018f1983 */ /* 0x000ee80000100800 */
[----:B------:R-:W3:Y:S01]  /*1e1f0*/  @P1 LDL R146, [R1+0x1d4] ;  /* 0x0001d40001921983 */ /* 0x000ee20000100800 */
[----:B----4-:R-:W-:-:S13]  /*1e200*/  FSETP.NE.FTZ.AND P0, PT, R147, RZ, PT ;  /* 0x000000ff9300720b */ /* 0x010fda0003f15000 */
[----:B------:R-:W4:Y:S04]  /*1e210*/  @P0 LDL R138, [R1+0x1f0] ;  /* 0x0001f000018a0983 */ /* 0x000f280000100800 */
[----:B------:R-:W4:Y:S01]  /*1e220*/  @P0 LDL R139, [R1+0x1d0] ;  /* 0x0001d000018b0983 */ /* 0x000f220000100800 */
[----:B------:R-:W0:Y:S01]  /*1e230*/  @P0 MUFU.LG2 R141, R147 ;  /* 0x00000093008d0308 */ /* 0x000e220000000c00 */
[----:B------:R-:W-:Y:S02]  /*1e240*/  IMAD.MOV.U32 R142, RZ, RZ, -0x800000 ;  /* 0xff800000ff8e7424 */ /* 0x000fe400078e00ff */
[----:B------:R-:W-:Y:S01]  /*1e250*/  IMAD.MOV.U32 R137, RZ, RZ, RZ ;  /* 0x000000ffff897224 */ /* 0x000fe200078e00ff */
[----:B------:R-:W1:Y:S04]  /*1e260*/  S2R R149, SR_TID.X ;  /* 0x0000000000957919 */ /* 0x000e680000002100 */
[----:B------:R-:W5:Y:S01]  /*1e270*/  @P1 MUFU.LG2 R145, R140 ;  /* 0x0000008c00911308 */ /* 0x000f620000000c00 */
[----:B0-----:R-:W-:-:S07]  /*1e280*/  @P0 FMUL.FTZ R141, R141, 0.69314718246459960938 ;  /* 0x3f3172188d8d0820 */ /* 0x001fce0000410000 */
[----:B------:R-:W0:Y:S01]  /*1e290*/  @P0 MUFU.RCP R137, R147 ;  /* 0x0000009300890308 */ /* 0x000e220000001000 */
[----:B------:R-:W-:Y:S02]  /*1e2a0*/  IMAD.MOV.U32 R144, RZ, RZ, -0x800000 ;  /* 0xff800000ff907424 */ /* 0x000fe400078e00ff */
[----:B--2---:R-:W-:Y:S02]  /*1e2b0*/  VIADD R0, R0, 0x1 ;  /* 0x0000000100007836 */ /* 0x004fe40000000000 */
[----:B-----5:R-:W-:Y:S01]  /*1e2c0*/  @P1 FMUL.FTZ R148, R145, 0.69314718246459960938 ;  /* 0x3f31721891941820 */ /* 0x020fe20000410000 */
[----:B------:R-:W-:Y:S01]  /*1e2d0*/  VIADD R136, R136, 0x1 ;  /* 0x0000000188887836 */ /* 0x000fe20000000000 */
[----:B------:R-:W-:Y:S01]  /*1e2e0*/  STL [R1+0x1e4], R140 ;  /* 0x0001e48c01007387 */ /* 0x000fe20000100800 */
        /* <DEDUP_REMOVED lines=24> */
[----:B------:R-:W-:Y:S01]  /*1e470*/  @P1 FFMA.FTZ R144, R143, R146, R148 ;  /* 0x000000928f901223 */ /* 0x000fe20000010094 */
        /* <DEDUP_REMOVED lines=75> */
[----:B------:R-:W-:Y:S01]  /*1e930*/  STL [R1+0x1b8], R136 ;  /* 0x0001b88801007387 */ /* 0x000fe20000100800 */
[----:B-1----:R-:W-:Y:S01]  /*1e940*/  SHF.R.U32.HI R149, RZ, 0x7, R149 ;  /* 0x00000007ff957819 */ /* 0x002fe20000011695 */
[----:B------:R-:W-:Y:S01]  /*1e950*/  BSSY B0, `(.L_x_12067) ;  /* 0x0000070000007945 */ /* 0x000fe20003800000 */
[----:B----4-:R-:W-:-:S04]  /*1e960*/  @P0 FMUL.FTZ R138, R138, 0.69314718246459960938 ;  /* 0x3f3172188a8a0820 */ /* 0x010fc80000410000 */
[----:B------:R-:W-:Y:S01]  /*1e970*/  @P0 FFMA.FTZ R142, R138, R139, R141 ;  /* 0x0000008b8a8e0223 */ /* 0x000fe2000001008d */
[----:B------:R-:W-:-:S06]  /*1e980*/  IMAD.MOV.U32 R138, RZ, RZ, RZ ;  /* 0x000000ffff8a7224 */ /* 0x000fcc00078e00ff */
[----:B------:R-:W0:Y:S01]  /*1e990*/  @P1 MUFU.RCP R138, R140 ;  /* 0x0000008c008a1308 */ /* 0x000e220000001000 */
[----:B------:R-:W-:Y:S01]  /*1e9a0*/  STL [R1+0x1e0], R142 ;  /* 0x0001e08e01007387 */ /* 0x000fe20000100800 */
[----:B------:R-:W-:Y:S01]  /*1e9b0*/  ISETP.NE.AND P1, PT, R136, 0x2, PT ;  /* 0x000000028800780c */ /* 0x000fe20003f25270 */
        /* <DEDUP_REMOVED lines=93> */
[-C--:B------:R-:W-:Y:S01]  /*1ef90*/  FMUL.FTZ R11, R11, R138.reuse ;  /* 0x0000008a0b0b7220 */ /* 0x080fe20000410000 */
[----:B------:R-:W-:-:S05]  /*1efa0*/  FMUL.FTZ R10, R10, R138 ;  /* 0x0000008a0a0a7220 */ /* 0x000fca0000410000 */
[----:B------:R0:W-:Y:S01]  /*1efb0*/  STL.64 [R1+0x378], R10 ;  /* 0x0003780a01007387 */ /* 0x0001e20000100a00 */
[----:B------:R-:W-:Y:S02]  /*1efc0*/  PLOP3.LUT P0, PT, PT, PT, PT, 0x8, 0x0 ;  /* 0x000000000000781c */ /* 0x000fe40003f0e170 */
[----:B0-----:R-:W-:-:S05]  /*1efd0*/  IADD3 R10, -R149, 0xb, RZ ;  /* 0x0000000b950a7810 */ /* 0x001fca0007ffe1ff */
[----:B------:R0:W-:Y:S08]  /*1efe0*/  BAR.ARV R10, 0x100 ;  /* 0x0004000a0000751d */ /* 0x0001f00000002000 */
[----:B------:R-:W-:Y:S06]  /*1eff0*/  BAR.ARV 0x8, 0x180 ;  /* 0x0206000000007b1d */ /* 0x000fec0000002000 */
[----:B------:R-:W-:Y:S05]  /*1f000*/  @P1 BRA `(.L_x_12068) ;  /* 0x0000000000101947 */ /* 0x000fea0003800000 */
[----:B------:R-:W2:Y:S04]  /*1f010*/  LDL R0, [R1+0x1bc] ;  /* 0x0001bc0001007983 */ /* 0x000ea80000100800 */
[----:B------:R1:W-:Y:S01]  /*1f020*/  STL [R1+0x1b8], RZ ;  /* 0x0001b8ff01007387 */ /* 0x0003e20000100800 */
[----:B--2---:R-:W-:-:S05]  /*1f030*/  LOP3.LUT R0, R0, 0x1, RZ, 0x3c, !PT ;  /* 0x0000000100007812 */ /* 0x004fca00078e3cff */
[----:B------:R1:W-:Y:S02]  /*1f040*/  STL [R1+0x1bc], R0 ;  /* 0x0001bc0001007387 */ /* 0x0003e40000100800 */
.L_x_12068:
[----:B------:R-:W-:Y:S05]  /*1f050*/  BSYNC B0 ;  /* 0x0000000000007941 */ /* 0x000fea0003800000 */
.L_x_12067:
[----:B------:R-:W-:-:S12]  /*1f060*/  UIADD3 UR37, UR37, 0x1, URZ ;  /* 0x0000000125257890 */ /* 0x000fd8000fffe03f */
.L_x_11944:
[----:B------:R-:W-:Y:S05]  /*1f070*/  WARPSYNC.ALL ;  /* 0x0000000000007948 */ /* 0x000fea0003800000 */
[----:B------:R-:W3:Y:S08]  /*1f080*/  S2UR UR4, SR_CgaCtaId ;  /* 0x00000000000479c3 */ /* 0x000ef00000008800 */
[----:B------:R-:W-:Y:S01]  /*1f090*/  BAR.SYNC.DEFER_BLOCKING 0x5, 0x180 ;  /* 0x0146000000007b1d */ /* 0x000fe20000010000 */
[----:B------:R-:W-:-:S05]  /*1f0a0*/  MOV R148, 0x400 ;  /* 0x0000040000947802 */ /* 0x000fca0000000f00 */
[----:B------:R-:W-:Y:S01]  /*1f0b0*/  BSSY B0, `(.L_x_12069) ;  /* 0x00002e6000007945 */ /* 0x000fe20003800000 */
[----:B---3--:R-:W-:-:S04]  /*1f0c0*/  MOV R27, UR4 ;  /* 0x00000004001b7c02 */ /* 0x008fc80008000f00 */
[----:B------:R-:W-:-:S05]  /*1f0d0*/  LEA R148, R27, R148, 0x18 ;  /* 0x000000941b947211 */ /* 0x000fca00078ec0ff */
[----:B------:R3:W0:Y:S01]  /*1f0e0*/  LDS.128 R124, [R148+0x228d0] ;  /* 0x0228d000947c7984 */ /* 0x0006220000000c00 */
[----:B------:R-:W-:Y:S06]  /*1f0f0*/  BAR.ARV 0x4, 0x180 ;  /* 0x0106000000007b1d */ /* 0x000fec0000002000 */
[----:B------:R-:W-:Y:S05]  /*1f100*/  @P0 BRA `(.L_x_12070) ;  /* 0x0000002000300947 */ /* 0x000fea0003800000 */
[----:B-1----:R-:W2:Y:S04]  /*1f110*/  LDL R0, [R1+0x408] ;  /* 0x0004080001007983 */ /* 0x002ea80000100800 */
[----:B------:R-:W3:Y:S04]  /*1f120*/  LDL.128 R144, [R1+0x200] ;  /* 0x0002000001907983 */ /* 0x000ee80000100c00 */
        /* <DEDUP_REMOVED lines=24> */
[----:B----4-:R-:W4:Y:S04]  /*1f2b0*/  LDL.128 R36, [R1+0x3a0] ;  /* 0x0003a00001247983 */ /* 0x010f280000100c00 */
[----:B------:R-:W4:Y:S04]  /*1f2c0*/  LDL.128 R40, [R1+0x390] ;  /* 0x0003900001287983 */ /* 0x000f280000100c00 */
[----:B------:R-:W4:Y:S04]  /*1f2d0*/  LDL.128 R28, [R1+0x3c0] ;  /* 0x0003c000011c7983 */ /* 0x000f280000100c00 */
[----:B------:R-:W4:Y:S04]  /*1f2e0*/  LDL.128 R32, [R1+0x3b0] ;  /* 0x0003b00001207983 */ /* 0x000f280000100c00 */
[----:B0-----:R-:W4:Y:S04]  /*1f2f0*/  LDL.128 R8, [R1+0x3e0] ;  /* 0x0003e00001087983 */ /* 0x001f280000100c00 */
[----:B------:R-:W4:Y:S04]  /*1f300*/  LDL.128 R12, [R1+0x3d0] ;  /* 0x0003d000010c7983 */ /* 0x000f280000100c00 */
[----:B------:R-:W4:Y:S01]  /*1f310*/  LDL.128 R4, [R1+0x3f0] ;  /* 0x0003f00001047983 */ /* 0x000f220000100c00 */
[----:B------:R-:W0:Y:S01]  /*1f320*/  S2R R21, SR_SWINHI ;  /* 0x0000000000157919 */ /* 0x000e220000002f00 */
[----:B-----5:R-:W-:-:S02]  /*1f330*/  MOV R2, R148 ;  /* 0x0000009400027202 */ /* 0x020fc40000000f00 */
[----:B0-----:R-:W-:Y:S01]  /*1f340*/  MOV R3, R21 ;  /* 0x0000001500037202 */ /* 0x001fe20000000f00 */
[----:B------:R-:W-:Y:S05]  /*1f350*/  WARPSYNC.ALL ;  /* 0x0000000000007948 */ /* 0x000fea0003800000 */
[----:B------:R-:W-:Y:S01]  /*1f360*/  ULDC.64 UR4, c[0x0][0xc00] ;  /* 0x0003000000047ab9 */ /* 0x000fe20000000a00 */
[----:B--2---:R-:W-:-:S03]  /*1f370*/  IMAD.WIDE R20, R0, 0x2, R2 ;  /* 0x0000000200147825 */ /* 0x004fc600078e0202 */
[----:B------:R-:W-:-:S04]  /*1f380*/  IADD3 R161, P0, R20, 0x4020, RZ ;  /* 0x0000402014a17810 */ /* 0x000fc80007f1e0ff */
[----:B------:R-:W-:Y:S02]  /*1f390*/  LOP3.LUT R160, R161, 0x380, RZ, 0xc0, !PT ;  /* 0x00000380a1a07812 */ /* 0x000fe400078ec0ff */
[----:B------:R-:W-:Y:S02]  /*1f3a0*/  IADD3 R158, P1, R20, 0x4000, RZ ;  /* 0x00004000149e7810 */ /* 0x000fe40007f3e0ff */
[----:B------:R-:W-:Y:S02]  /*1f3b0*/  SHF.R.U64 R160, R160, 0x3, RZ ;  /* 0x00000003a0a07819 */ /* 0x000fe400000012ff */
[----:B------:R-:W-:Y:S02]  /*1f3c0*/  LOP3.LUT R159, R158, 0x380, RZ, 0xc0, !PT ;  /* 0x000003809e9f7812 */ /* 0x000fe400078ec0ff */
[----:B------:R-:W-:Y:S01]  /*1f3d0*/  LOP3.LUT R160, R160, R161, RZ, 0x3c, !PT ;  /* 0x000000a1a0a07212 */ /* 0x000fe200078e3cff */
[----:B------:R-:W-:Y:S01]  /*1f3e0*/  IMAD.X R161, RZ, RZ, R21, P0 ;  /* 0x000000ffffa17224 */ /* 0x000fe200000e0615 */
[----:B------:R-:W-:-:S02]  /*1f3f0*/  IADD3 R175, P0, R20, 0x8040, RZ ;  /* 0x0000804014af7810 */ /* 0x000fc40007f1e0ff */
[C---:B------:R-:W-:Y:S02]  /*1f400*/  IADD3 R25, P4, R20.reuse, 0x20, RZ ;  /* 0x0000002014197810 */ /* 0x040fe40007f9e0ff */
[----:B------:R-:W-:Y:S02]  /*1f410*/  SHF.R.U64 R159, R159, 0x3, RZ ;  /* 0x000000039f9f7819 */ /* 0x000fe400000012ff */
[C---:B------:R-:W-:Y:S02]  /*1f420*/  IADD3 R150, P3, R20.reuse, 0x40, RZ ;  /* 0x0000004014967810 */ /* 0x040fe40007f7e0ff */
[----:B------:R-:W-:Y:S02]  /*1f430*/  IADD3 R156, P2, R20, 0x60, RZ ;  /* 0x00000060149c7810 */ /* 0x000fe40007f5e0ff */
[----:B------:R-:W-:Y:S02]  /*1f440*/  LOP3.LUT R174, R175, 0x380, RZ, 0xc0, !PT ;  /* 0x00000380afae7812 */ /* 0x000fe400078ec0ff */
[----:B------:R-:W-:-:S02]  /*1f450*/  LOP3.LUT R24, R25, 0x380, RZ, 0xc0, !PT ;  /* 0x0000038019187812 */ /* 0x000fc400078ec0ff */
[----:B------:R-:W-:Y:S01]  /*1f460*/  LOP3.LUT R158, R159, R158, RZ, 0x3c, !PT ;  /* 0x0000009e9f9e7212 */ /* 0x000fe200078e3cff */
[----:B------:R-:W-:Y:S01]  /*1f470*/  IMAD.X R159, RZ, RZ, R21, P1 ;  /* 0x000000ffff9f7224 */ /* 0x000fe200008e0615 */
[----:B------:R-:W-:Y:S02]  /*1f480*/  LOP3.LUT R151, R150, 0x380, RZ, 0xc0, !PT ;  /* 0x0000038096977812 */ /* 0x000fe400078ec0ff */
[----:B------:R-:W-:Y:S02]  /*1f490*/  LOP3.LUT R157, R156, 0x380, RZ, 0xc0, !PT ;  /* 0x000003809c9d7812 */ /* 0x000fe400078ec0ff */
[----:B------:R-:W-:Y:S02]  /*1f4a0*/  IADD3 R173, P1, R20, 0x8020, RZ ;  /* 0x0000802014ad7810 */ /* 0x000fe40007f3e0ff */
[----:B------:R-:W-:Y:S02]  /*1f4b0*/  SHF.R.U64 R174, R174, 0x3, RZ ;  /* 0x00000003aeae7819 */ /* 0x000fe400000012ff */
[----:B------:R-:W-:-:S02]  /*1f4c0*/  SHF.R.U64 R24, R24, 0x3, RZ ;  /* 0x0000000318187819 */ /* 0x000fc400000012ff */
[----:B------:R-:W-:Y:S02]  /*1f4d0*/  SHF.R.U64 R151, R151, 0x3, RZ ;  /* 0x0000000397977819 */ /* 0x000fe400000012ff */
[----:B------:R-:W-:Y:S02]  /*1f4e0*/  SHF.R.U64 R157, R157, 0x3, RZ ;  /* 0x000000039d9d7819 */ /* 0x000fe400000012ff */
[----:B------:R-:W-:Y:S02]  /*1f4f0*/  LOP3.LUT R172, R173, 0x380, RZ, 0xc0, !PT ;  /* 0x00000380adac7812 */ /* 0x000fe400078ec0ff */
[----:B------:R-:W-:Y:S01]  /*1f500*/  LOP3.LUT R174, R174, R175, RZ, 0x3c, !PT ;  /* 0x000000afaeae7212 */ /* 0x000fe200078e3cff */
[--C-:B------:R-:W-:Y:S01]  /*1f510*/  IMAD.X R175, RZ, RZ, R21.reuse, P0 ;  /* 0x000000ffffaf7224 */ /* 0x100fe200000e0615 */
[----:B------:R-:W-:Y:S01]  /*1f520*/  LOP3.LUT R24, R24, R25, RZ, 0x3c, !PT ;  /* 0x0000001918187212 */ /* 0x000fe200078e3cff */
[--C-:B------:R-:W-:Y:S01]  /*1f530*/  IMAD.X R25, RZ, RZ, R21.reuse, P4 ;  /* 0x000000ffff197224 */ /* 0x100fe200020e0615 */
[----:B------:R-:W-:Y:S01]  /*1f540*/  LOP3.LUT R150, R151, R150, RZ, 0x3c, !PT ;  /* 0x0000009697967212 */ /* 0x000fe200078e3cff */
[----:B------:R-:W-:Y:S01]  /*1f550*/  IMAD.X R151, RZ, RZ, R21, P3 ;  /* 0x000000ffff977224 */ /* 0x000fe200018e0615 */
[----:B------:R-:W-:-:S02]  /*1f560*/  IADD3 R204, P0, R20, 0xc060, RZ ;  /* 0x0000c06014cc7810 */ /* 0x000fc40007f1e0ff */
[----:B------:R-:W-:Y:S01]  /*1f570*/  LOP3.LUT R156, R157, R156, RZ, 0x3c, !PT ;  /* 0x0000009c9d9c7212 */ /* 0x000fe200078e3cff */
[----:B------:R-:W-:Y:S01]  /*1f580*/  IMAD.X R157, RZ, RZ, R21, P2 ;  /* 0x000000ffff9d7224 */ /* 0x000fe200010e0615 */
[----:B------:R-:W-:Y:S02]  /*1f590*/  IADD3 R163, P4, R20, 0x4040, RZ ;  /* 0x0000404014a37810 */ /* 0x000fe40007f9e0ff */
[----:B------:R-:W-:Y:S02]  /*1f5a0*/  SHF.R.U64 R172, R172, 0x3, RZ ;  /* 0x00000003acac7819 */ /* 0x000fe400000012ff */
[C---:B------:R-:W-:Y:S02]  /*1f5b0*/  IADD3 R169, P3, R20.reuse, 0x4060, RZ ;  /* 0x0000406014a97810 */ /* 0x040fe40007f7e0ff */
[----:B------:R-:W-:Y:S02]  /*1f5c0*/  IADD3 R171, P2, R20, 0x8000, RZ ;  /* 0x0000800014ab7810 */ /* 0x000fe40007f5e0ff */
[----:B------:R-:W-:-:S02]  /*1f5d0*/  LOP3.LUT R205, R204, 0x380, RZ, 0xc0, !PT ;  /* 0x00000380cccd7812 */ /* 0x000fc400078ec0ff */
[----:B------:R-:W-:Y:S02]  /*1f5e0*/  LOP3.LUT R162, R163, 0x380, RZ, 0xc0, !PT ;  /* 0x00000380a3a27812 */ /* 0x000fe400078ec0ff */
[----:B------:R-:W-:Y:S01]  /*1f5f0*/  LOP3.LUT R172, R172, R173, RZ, 0x3c, !PT ;  /* 0x000000adacac7212 */ /* 0x000fe200078e3cff */
[----:B------:R-:W-:Y:S01]  /*1f600*/  IMAD.X R173, RZ, RZ, R21, P1 ;  /* 0x000000ffffad7224 */ /* 0x000fe200008e0615 */
[----:B------:R-:W-:Y:S02]  /*1f610*/  LOP3.LUT R168, R169, 0x380, RZ, 0xc0, !PT ;  /* 0x00000380a9a87812 */ /* 0x000fe400078ec0ff */
[----:B------:R-:W-:Y:S02]  /*1f620*/  LOP3.LUT R170, R171, 0x380, RZ, 0xc0, !PT ;  /* 0x00000380abaa7812 */ /* 0x000fe400078ec0ff */
[----:B------:R-:W-:Y:S02]  /*1f630*/  IADD3 R183, P1, R20, 0xc040, RZ ;  /* 0x0000c04014b77810 */ /* 0x000fe40007f3e0ff */
[----:B------:R-:W-:-:S02]  /*1f640*/  SHF.R.U64 R205, R205, 0x3, RZ ;  /* 0x00000003cdcd7819 */ /* 0x000fc400000012ff */
[----:B------:R-:W-:Y:S02]  /*1f650*/  SHF.R.U64 R162, R162, 0x3, RZ ;  /* 0x00000003a2a27819 */ /* 0x000fe400000012ff */
[----:B------:R-:W-:Y:S02]  /*1f660*/  MOV R24, R24 ;  /* 0x0000001800187202 */ /* 0x000fe40000000f00 */
[----:B------:R-:W-:Y:S02]  /*1f670*/  SHF.R.U64 R168, R168, 0x3, RZ ;  /* 0x00000003a8a87819 */ /* 0x000fe400000012ff */
[----:B------:R-:W-:Y:S02]  /*1f680*/  LOP3.LUT R25, R20, 0x380, RZ, 0xc0, !PT ;  /* 0x0000038014197812 */ /* 0x000fe400078ec0ff */
[----:B------:R-:W-:Y:S02]  /*1f690*/  SHF.R.U64 R170, R170, 0x3, RZ ;  /* 0x00000003aaaa7819 */ /* 0x000fe400000012ff */
[----:B------:R-:W-:-:S02]  /*1f6a0*/  LOP3.LUT R182, R183, 0x380, RZ, 0xc0, !PT ;  /* 0x00000380b7b67812 */ /* 0x000fc400078ec0ff */
[----:B------:R-:W-:Y:S01]  /*1f6b0*/  LOP3.LUT R204, R205, R204, RZ, 0x3c, !PT ;  /* 0x000000cccdcc7212 */ /* 0x000fe200078e3cff */
[--C-:B------:R-:W-:Y:S01]  /*1f6c0*/  IMAD.X R205, RZ, RZ, R21.reuse, P0 ;  /* 0x000000ffffcd7224 */ /* 0x100fe200000e0615 */
[----:B------:R-:W-:Y:S01]  /*1f6d0*/  LOP3.LUT R162, R162, R163, RZ, 0x3c, !PT ;  /* 0x000000a3a2a27212 */ /* 0x000fe200078e3cff */
[--C-:B------:R-:W-:Y:S01]  /*1f6e0*/  IMAD.X R163, RZ, RZ, R21.reuse, P4 ;  /* 0x000000ffffa37224 */ /* 0x100fe200020e0615 */
[----:B------:R-:W-:Y:S01]  /*1f6f0*/  LOP3.LUT R168, R168, R169, RZ, 0x3c, !PT ;  /* 0x000000a9a8a87212 */ /* 0x000fe200078e3cff */
[--C-:B------:R-:W-:Y:S01]  /*1f700*/  IMAD.X R169, RZ, RZ, R21.reuse, P3 ;  /* 0x000000ffffa97224 */ /* 0x100fe200018e0615 */
[----:B------:R-:W-:Y:S02]  /*1f710*/  SHF.R.U64 R25, R25, 0x3, RZ ;  /* 0x0000000319197819 */ /* 0x000fe400000012ff */
[----:B------:R-:W-:Y:S02]  /*1f720*/  ISETP.NE.U32.AND P0, PT, RZ, UR4, PT ;  /* 0x00000004ff007c0c */ /* 0x000fe4000bf05070 */
[----:B------:R-:W-:Y:S01]  /*1f730*/  LOP3.LUT R170, R170, R171, RZ, 0x3c, !PT ;  /* 0x000000abaaaa7212 */ /* 0x000fe200078e3cff */
[----:B------:R-:W-:Y:S01]  /*1f740*/  IMAD.X R171, RZ, RZ, R21, P2 ;  /* 0x000000ffffab7224 */ /* 0x000fe200010e0615 */
[----:B------:R-:W-:-:S02]  /*1f750*/  IADD3 R177, P4, R20, 0x8060, RZ ;  /* 0x0000806014b17810 */ /* 0x000fc40007f9e0ff */
[----:B------:R-:W-:Y:S02]  /*1f760*/  SHF.R.U64 R182, R182, 0x3, RZ ;  /* 0x00000003b6b67819 */ /* 0x000fe400000012ff */
[C---:B------:R-:W-:Y:S02]  /*1f770*/  IADD3 R179, P3, R20.reuse, 0xc000, RZ ;  /* 0x0000c00014b37810 */ /* 0x040fe40007f7e0ff */
[----:B------:R-:W-:Y:S02]  /*1f780*/  IADD3 R181, P2, R20, 0xc020, RZ ;  /* 0x0000c02014b57810 */ /* 0x000fe40007f5e0ff */
[----:B------:R-:W-:Y:S02]  /*1f790*/  LOP3.LUT R20, R25, R20, RZ, 0x3c, !PT ;  /* 0x0000001419147212 */ /* 0x000fe400078e3cff */
[----:B------:R-:W-:Y:S01]  /*1f7a0*/  ISETP.NE.AND.EX P0, PT, RZ, UR5, PT, P0 ;  /* 0x00000005ff007c0c */ /* 0x000fe2000bf05300 */
[----:B------:R-:W-:Y:S01]  /*1f7b0*/  ULDC.64 UR4, c[0x0][0xc08] ;  /* 0x0003020000047ab9 */ /* 0x000fe20000000a00 */
[----:B------:R-:W-:-:S02]  /*1f7c0*/  LOP3.LUT R176, R177, 0x380, RZ, 0xc0, !PT ;  /* 0x00000380b1b07812 */ /* 0x000fc400078ec0ff */
[----:B------:R-:W-:Y:S02]  /*1f7d0*/  LOP3.LUT R182, R182, R183, RZ, 0x3c, !PT ;  /* 0x000000b7b6b67212 */ /* 0x000fe400078e3cff */
[----:B------:R-:W-:Y:S02]  /*1f7e0*/  LOP3.LUT R178, R179, 0x380, RZ, 0xc0, !PT ;  /* 0x00000380b3b27812 */ /* 0x000fe400078ec0ff */
[----:B------:R-:W-:Y:S02]  /*1f7f0*/  IADD3.X R183, RZ, R21, RZ, P1, !PT ;  /* 0x00000015ffb77210 */ /* 0x000fe40000ffe4ff */
[----:B---3--:R-:W-:Y:S02]  /*1f800*/  F2FP.F16.F32.PACK_AB R144, R145, R144 ;  /* 0x000000909190723e */ /* 0x008fe400000000ff */
[----:B------:R-:W-:Y:S02]  /*1f810*/  LOP3.LUT R180, R181, 0x380, RZ, 0xc0, !PT ;  /* 0x00000380b5b47812 */ /* 0x000fe400078ec0ff */
[----:B------:R-:W-:-:S02]  /*1f820*/  F2FP.F16.F32.PACK_AB R145, R147, R146 ;  /* 0x000000929391723e */ /* 0x000fc400000000ff */
[----:B------:R-:W-:Y:S02]  /*1f830*/  F2FP.F16.F32.PACK_AB R136, R137, R136 ;  /* 0x000000888988723e */ /* 0x000fe400000000ff */
[----:B------:R-:W-:Y:S02]  /*1f840*/  ISETP.NE.U32.AND P1, PT, RZ, UR4, PT ;  /* 0x00000004ff007c0c */ /* 0x000fe4000bf25070 */
[----:B------:R-:W-:Y:S02]  /*1f850*/  MOV R20, R20 ;  /* 0x0000001400147202 */ /* 0x000fe40000000f00 */
[----:B------:R-:W-:Y:S02]  /*1f860*/  F2FP.F16.F32.PACK_AB R146, R141, R140 ;  /* 0x0000008c8d92723e */ /* 0x000fe400000000ff */
[----:B------:R-:W-:Y:S01]  /*1f870*/  F2FP.F16.F32.PACK_AB R147, R143, R142 ;  /* 0x0000008e8f93723e */ /* 0x000fe200000000ff */
[----:B------:R-:W-:Y:S01]  /*1f880*/  BAR.SYNC.DEFER_BLOCKING 0x1, 0x100 ;  /* 0x0044000000007b1d */ /* 0x000fe20000010000 */
[----:B------:R-:W-:-:S02]  /*1f890*/  F2FP.F16.F32.PACK_AB R137, R139, R138 ;  /* 0x0000008a8b89723e */ /* 0x000fc400000000ff */
[----:B------:R-:W-:Y:S02]  /*1f8a0*/  F2FP.F16.F32.PACK_AB R128, R129, R128 ;  /* 0x000000808180723e */ /* 0x000fe400000000ff */
[----:B------:R-:W-:Y:S02]  /*1f8b0*/  SHF.R.U64 R176, R176, 0x3, RZ ;  /* 0x00000003b0b07819 */ /* 0x000fe400000012ff */
[----:B------:R-:W-:Y:S02]  /*1f8c0*/  F2FP.F16.F32.PACK_AB R138, R133, R132 ;  /* 0x00000084858a723e */ /* 0x000fe400000000ff */
[----:B------:R-:W-:Y:S02]  /*1f8d0*/  F2FP.F16.F32.PACK_AB R139, R135, R134 ;  /* 0x00000086878b723e */ /* 0x000fe400000000ff */
[----:B------:R-:W-:Y:S02]  /*1f8e0*/  F2FP.F16.F32.PACK_AB R129, R131, R130 ;  /* 0x000000828381723e */ /* 0x000fe400000000ff */
[----:B------:R-:W-:-:S02]  /*1f8f0*/  F2FP.F16.F32.PACK_AB R116, R117, R116 ;  /* 0x000000747574723e */ /* 0x000fc400000000ff */
[----:B------:R-:W-:Y:S02]  /*1f900*/  SHF.R.U64 R178, R178, 0x3, RZ ;  /* 0x00000003b2b27819 */ /* 0x000fe400000012ff */
[----:B------:R-:W-:Y:S02]  /*1f910*/  MOV R150, R150 ;  /* 0x0000009600967202 */ /* 0x000fe40000000f00 */
        /* <DEDUP_REMOVED lines=10> */
[----:B------:R-:W-:Y:S01]  /*1f9c0*/  ISETP.NE.AND.EX P1, PT, RZ, UR5, PT, P1 ;  /* 0x00000005ff007c0c */ /* 0x000fe2000bf25310 */
[----:B------:R-:W-:Y:S01]  /*1f9d0*/  STSM.16.M88.4 [R20], R144 ;  /* 0x0000009014007844 */ /* 0x000fe20000000200 */
[----:B------:R-:W-:Y:S02]  /*1f9e0*/  MOV R158, R158 ;  /* 0x0000009e009e7202 */ /* 0x000fe40000000f00 */
[----:B------:R-:W-:Y:S02]  /*1f9f0*/  F2FP.F16.F32.PACK_AB R110, R105, R104 ;  /* 0x00000068696e723e */ /* 0x000fe400000000ff */
[----:B------:R-:W-:Y:S02]  /*1fa00*/  F2FP.F16.F32.PACK_AB R111, R107, R106 ;  /* 0x0000006a6b6f723e */ /* 0x000fe400000000ff */
[----:B------:R-:W-:Y:S02]  /*1fa10*/  F2FP.F16.F32.PACK_AB R101, R103, R102 ;  /* 0x000000666765723e */ /* 0x000fe400000000ff */
[----:B------:R-:W-:Y:S01]  /*1fa20*/  F2FP.F16.F32.PACK_AB R92, R93, R92 ;  /* 0x0000005c5d5c723e */ /* 0x000fe200000000ff */
[----:B------:R0:W-:Y:S01]  /*1fa30*/  STSM.16.M88.4 [R24], R136 ;  /* 0x0000008818007844 */ /* 0x0001e20000000200 */
[----:B------:R-:W-:Y:S01]  /*1fa40*/  LOP3.LUT R176, R176, R177, RZ, 0x3c, !PT ;  /* 0x000000b1b0b07212 */ /* 0x000fe200078e3cff */
[----:B------:R-:W-:Y:S01]  /*1fa50*/  IMAD.X R177, RZ, RZ, R21, P4 ;  /* 0x000000ffffb17224 */ /* 0x000fe200020e0615 */
[----:B------:R-:W-:-:S02]  /*1fa60*/  MOV R160, R160 ;  /* 0x000000a000a07202 */ /* 0x000fc40000000f00 */
[----:B------:R-:W-:Y:S02]  /*1fa70*/  F2FP.F16.F32.PACK_AB R102, R97, R96 ;  /* 0x000000606166723e */ /* 0x000fe400000000ff */
[----:B------:R-:W-:Y:S02]  /*1fa80*/  F2FP.F16.F32.PACK_AB R103, R99, R98 ;  /* 0x000000626367723e */ /* 0x000fe400000000ff */
[----:B------:R-:W-:Y:S02]  /*1fa90*/  F2FP.F16.F32.PACK_AB R93, R95, R94 ;  /* 0x0000005e5f5d723e */ /* 0x000fe400000000ff */
[----:B------:R-:W-:Y:S01]  /*1faa0*/  F2FP.F16.F32.PACK_AB R84, R85, R84 ;  /* 0x000000545554723e */ /* 0x000fe200000000ff */
[----:B------:R1:W-:Y:S01]  /*1fab0*/  STSM.16.M88.4 [R150], R128 ;  /* 0x0000008096007844 */ /* 0x0003e20000000200 */
[----:B------:R-:W-:Y:S01]  /*1fac0*/  LOP3.LUT R178, R178, R179, RZ, 0x3c, !PT ;  /* 0x000000b3b2b27212 */ /* 0x000fe200078e3cff */
[----:B------:R-:W-:Y:S01]  /*1fad0*/  IMAD.X R179, RZ, RZ, R21, P3 ;  /* 0x000000ffffb37224 */ /* 0x000fe200018e0615 */
[----:B------:R-:W-:Y:S01]  /*1fae0*/  MOV R162, R162 ;  /* 0x000000a200a27202 */ /* 0x000fe20000000f00 */
[----:B0-----:R-:W0:Y:S01]  /*1faf0*/  LDC.64 R24, c[0x0][0xc00] ;  /* 0x00030000ff187b82 */ /* 0x001e220000000a00 */
        /* <DEDUP_REMOVED lines=8> */
[----:B------:R-:W-:-:S02]  /*1fb80*/  F2FP.F16.F32.PACK_AB R86, R81, R80 ;  /* 0x000000505156723e */ /* 0x000fc400000000ff */
[----:B------:R-:W-:Y:S02]  /*1fb90*/  F2FP.F16.F32.PACK_AB R87, R83, R82 ;  /* 0x000000525357723e */ /* 0x000fe400000000ff */
[----:B------:R-:W-:Y:S02]  /*1fba0*/  F2FP.F16.F32.PACK_AB R77, R79, R78 ;  /* 0x0000004e4f4d723e */ /* 0x000fe400000000ff */
[----:B------:R-:W-:Y:S01]  /*1fbb0*/  F2FP.F16.F32.PACK_AB R68, R69, R68 ;  /* 0x000000444544723e */ /* 0x000fe200000000ff */
[----:B------:R1:W-:Y:S01]  /*1fbc0*/  STSM.16.M88.4 [R158], R108 ;  /* 0x0000006c9e007844 */ /* 0x0003e20000000200 */
[----:B------:R-:W-:Y:S02]  /*1fbd0*/  MOV R170, R170 ;  /* 0x000000aa00aa7202 */ /* 0x000fe40000000f00 */
        /* <DEDUP_REMOVED lines=21> */
[----:B----4-:R-:W-:Y:S01]  /*1fd30*/  F2FP.F16.F32.PACK_AB R36, R37, R36 ;  /* 0x000000242524723e */ /* 0x010fe200000000ff */
[----:B------:R1:W-:Y:S01]  /*1fd40*/  STSM.16.M88.4 [R170], R76 ;  /* 0x0000004caa007844 */ /* 0x0003e20000000200 */
        /* <DEDUP_REMOVED lines=15> */
[----:B------:R-:W-:Y:S01]  /*1fe40*/  F2FP.F16.F32.PACK_AB R9, R11, R10 ;  /* 0x0000000a0b09723e */ /* 0x000fe200000000ff */
[----:B------:R1:W-:Y:S01]  /*1fe50*/  STSM.16.M88.4 [R176], R52 ;  /* 0x00000034b0007844 */ /* 0x0003e20000000200 */
[----:B------:R-:W-:-:S02]  /*1fe60*/  MOV R204, R204 ;  /* 0x000000cc00cc7202 */ /* 0x000fc40000000f00 */
[----:B------:R-:W-:Y:S02]  /*1fe70*/  F2FP.F16.F32.PACK_AB R10, R5, R4 ;  /* 0x00000004050a723e */ /* 0x000fe400000000ff */
[----:B------:R-:W-:Y:S01]  /*1fe80*/  F2FP.F16.F32.PACK_AB R11, R7, R6 ;  /* 0x00000006070b723e */ /* 0x000fe200000000ff */
[----:B------:R-:W2:Y:S01]  /*1fe90*/  @P1 LDC.64 R4, c[0x0][0xc08] ;  /* 0x00030200ff041b82 */ /* 0x000ea20000000a00 */
[----:B------:R1:W-:Y:S04]  /*1fea0*/  STSM.16.M88.4 [R178], R44 ;  /* 0x0000002cb2007844 */ /* 0x0003e80000000200 */
[----:B------:R1:W-:Y:S04]  /*1feb0*/  STSM.16.M88.4 [R180], R36 ;  /* 0x00000024b4007844 */ /* 0x0003e80000000200 */
[----:B------:R1:W-:Y:S04]  /*1fec0*/  STSM.16.M88.4 [R182], R28 ;  /* 0x0000001cb6007844 */ /* 0x0003e80000000200 */
[----:B------:R1:W-:Y:S01]  /*1fed0*/  STSM.16.M88.4 [R204], R8 ;  /* 0x00000008cc007844 */ /* 0x0003e20000000200 */
[----:B------:R-:W-:Y:S01]  /*1fee0*/  ULDC UR4, c[0x0][0xa88] ;  /* 0x0002a20000047ab9 */ /* 0x000fe20000000800 */
[----:B0-----:R-:W-:-:S02]  /*1fef0*/  IMAD.WIDE R6, R212, 0x4, R24 ;  /* 0x00000004d4067825 */ /* 0x001fc400078e0218 */
[----:B------:R-:W0:Y:S02]  /*1ff00*/  LDC R25, c[0x0][0xbe8] ;  /* 0x0002fa00ff197b82 */ /* 0x000e240000000800 */
[----:B------:R-:W-:-:S06]  /*1ff10*/  IMAD.MOV.U32 R20, RZ, RZ, RZ ;  /* 0x000000ffff147224 */ /* 0x000fcc00078e00ff */
[----:B------:R-:W-:Y:S01]  /*1ff20*/  BAR.SYNC.DEFER_BLOCKING 0x1, 0x100 ;  /* 0x0044000000007b1d */ /* 0x000fe20000010000 */
[----:B------:R-:W-:Y:S02]  /*1ff30*/  IMAD.U32 R24, RZ, RZ, UR4 ;  /* 0x00000004ff187e24 */ /* 0x000fe4000f8e00ff */
[----:B--2---:R-:W-:-:S03]  /*1ff40*/  @P1 IMAD.WIDE R4, R212, 0x4, R4 ;  /* 0x00000004d4041825 */ /* 0x004fc600078e0204 */
[----:B------:R1:W5:Y:S04]  /*1ff50*/  @P0 LDG.E R20, desc[UR42][R6.64] ;  /* 0x0000002a06140981 */ /* 0x000368000c1e1900 */
[----:B------:R1:W5:Y:S01]  /*1ff60*/  @P1 LDG.E R24, desc[UR42][R4.64] ;  /* 0x0000002a04181981 */ /* 0x000362000c1e1900 */
[----:B------:R-:W-:Y:S05]  /*1ff70*/  @P1 BRA `(.L_x_12071) ;  /* 0x0000000000101947 */ /* 0x000fea0003800000 */
[----:B------:R-:W-:Y:S05]  /*1ff80*/  @!P0 BRA `(.L_x_12071) ;  /* 0x00000000000c8947 */ /* 0x000fea0003800000 */
[----:B-1----:R-:W2:Y:S04]  /*1ff90*/  LDG.E R5, desc[UR42][R6.64] ;  /* 0x0000002a06057981 */ /* 0x002ea8000c1e1900 */
[----:B-----5:R-:W2:Y:S02]  /*1ffa0*/  LDG.E R24, desc[UR42][R6.64+0x4] ;  /* 0x0000042a06187981 */ /* 0x020ea4000c1e1900 */
[----:B--2---:R-:W-:-:S07]  /*1ffb0*/  IMAD.IADD R24, R24, 0x1, -R5 ;  /* 0x0000000118187824 */ /* 0x004fce00078e0a05 */
.L_x_12071:
[----:B0----5:R-:W-:Y:S01]  /*1ffc0*/  IMAD R24, R24, R25, RZ ;  /* 0x0000001918187224 */ /* 0x021fe200078e02ff */
[----:B------:R-:W-:Y:S01]  /*1ffd0*/  LOP3.LUT P1, RZ, R227, 0x3, RZ, 0xc0, !PT ;  /* 0x00000003e3ff7812 */ /* 0x000fe2000782c0ff */
[--C-:B-1----:R-:W-:Y:S01]  /*1ffe0*/  IMAD.IADD R29, R220, 0x1, R210.reuse ;  /* 0x00000001dc1d7824 */ /* 0x102fe200078e02d2 */
[----:B------:R-:W-:Y:S01]  /*1fff0*/  ISETP.NE.AND P2, PT, R25, 0x1, PT ;  /* 0x000000011900780c */ /* 0x000fe20003f45270 */
[----:B------:R-:W-:Y:S01]  /*20000*/  IMAD.IADD R10, R229, 0x1, R210 ;  /* 0x00000001e50a7824 */ /* 0x000fe200078e02d2 */
[----:B------:R-:W-:Y:S01]  /*20010*/  SHF.R.S32.HI R0, RZ, 0x1f, R211 ;  /* 0x0000001fff007819 */ /* 0x000fe200000114d3 */
[----:B------:R-:W-:Y:S01]  /*20020*/  ULDC.64 UR4, c[0x0][0xb90] ;  /* 0x0002e40000047ab9 */ /* 0x000fe20000000a00 */
[----:B------:R-:W-:-:S09]  /*20030*/  ISETP.GE.OR P3, PT, R29, R24, P1 ;  /* 0x000000181d00720c */ /* 0x000fd20000f66670 */
[----:B------:R-:W0:Y:S04]  /*20040*/  @P2 LDC R5, c[0x0][0xbec] ;  /* 0x0002fb00ff052b82 */ /* 0x000e280000000800 */
[----:B------:R-:W2:Y:S01]  /*20050*/  @!P3 LDL R15, [R1+0x1e0] ;  /* 0x0001e000010fb983 */ /* 0x000ea20000100800 */
[----:B------:R-:W-:Y:S01]  /*20060*/  SHF.R.S32.HI R21, RZ, 0x1f, R20 ;  /* 0x0000001fff157819 */ /* 0x000fe20000011414 */
[----:B------:R-:W-:Y:S01]  /*20070*/  IMAD R6, R0, UR4, RZ ;  /* 0x0000000400067c24 */ /* 0x000fe2000f8e02ff */
[----:B------:R-:W-:Y:S01]  /*20080*/  SHF.R.S32.HI R26, RZ, 0x1f, R212 ;  /* 0x0000001fff1a7819 */ /* 0x000fe200000114d4 */
[----:B------:R-:W1:Y:S01]  /*20090*/  @P2 LDC R8, c[0x0][0xbf0] ;  /* 0x0002fc00ff082b82 */ /* 0x000e620000000800 */
[----:B------:R-:W-:Y:S01]  /*200a0*/  IMAD.MOV.U32 R4, RZ, RZ, R10 ;  /* 0x000000ffff047224 */ /* 0x000fe200078e000a */
[----:B------:R-:W-:-:S02]  /*200b0*/  SEL R80, R212, RZ, !P0 ;  /* 0x000000ffd4507207 */ /* 0x000fc40004000000 */
[----:B------:R-:W-:-:S04]  /*200c0*/  SEL R26, R26, RZ, !P0 ;  /* 0x000000ff1a1a7207 */ /* 0x000fc80004000000 */
[----:B------:R-:W3:Y:S01]  /*200d0*/  @P2 LDC R81, c[0x0][0xbec] ;  /* 0x0002fb00ff512b82 */ /* 0x000ee20000000800 */
[----:B0-----:R-:W-:-:S07]  /*200e0*/  @P2 IMAD.HI.U32 R5, R10, R5, RZ ;  /* 0x000000050a052227 */ /* 0x001fce00078e00ff */
[----:B------:R-:W0:Y:S01]  /*200f0*/  @P2 LDC R83, c[0x0][0xbf0] ;  /* 0x0002fc00ff532b82 */ /* 0x000e220000000800 */
[----:B-1----:R-:W-:Y:S01]  /*20100*/  @P2 SHF.R.U32.HI R4, RZ, R8, R5 ;  /* 0x00000008ff042219 */ /* 0x002fe20000011605 */
[C---:B------:R-:W-:Y:S02]  /*20110*/  IMAD R5, R211.reuse, UR5, R6 ;  /* 0x00000005d3057c24 */ /* 0x040fe4000f8e0206 */
[----:B------:R-:W-:Y:S01]  /*20120*/  IMAD.WIDE.U32 R6, R211, UR4, R20 ;  /* 0x00000004d3067c25 */ /* 0x000fe2000f8e0014 */
[----:B------:R-:W-:Y:S01]  /*20130*/  ULDC.64 UR4, c[0x0][0xb98] ;  /* 0x0002e60000047ab9 */ /* 0x000fe20000000a00 */
[--C-:B------:R-:W-:Y:S02]  /*20140*/  SHF.R.S32.HI R11, RZ, 0x1f, R4.reuse ;  /* 0x0000001fff0b7819 */ /* 0x100fe40000011404 */
[----:B------:R-:W-:Y:S02]  /*20150*/  IMAD.MOV R9, RZ, RZ, -R4 ;  /* 0x000000ffff097224 */ /* 0x000fe400078e0a04 */
[----:B------:R-:W-:-:S02]  /*20160*/  IMAD.IADD R7, R7, 0x1, R5 ;  /* 0x0000000107077824 */ /* 0x000fc400078e0205 */
[----:B------:R-:W-:Y:S02]  /*20170*/  IMAD R9, R25, R9, R10 ;  /* 0x0000000919097224 */ /* 0x000fe400078e020a */
[----:B------:R-:W-:Y:S02]  /*20180*/  IMAD R5, R26, UR4, RZ ;  /* 0x000000041a057c24 */ /* 0x000fe4000f8e02ff */
[----:B------:R-:W-:-:S04]  /*20190*/  IMAD.WIDE.U32 R6, R80, UR4, R6 ;  /* 0x0000000450067c25 */ /* 0x000fc8000f8e0006 */
[----:B------:R-:W-:Y:S01]  /*201a0*/  IMAD R8, R80, UR5, R5 ;  /* 0x0000000550087c24 */ /* 0x000fe2000f8e0205 */
[----:B------:R-:W-:Y:S01]  /*201b0*/  SHF.R.S32.HI R5, RZ, 0x1f, R9 ;  /* 0x0000001fff057819 */ /* 0x000fe20000011409 */
[----:B------:R-:W-:Y:S01]  /*201c0*/  ULDC.64 UR4, c[0x0][0xb88] ;  /* 0x0002e20000047ab9 */ /* 0x000fe20000000a00 */
[----:B------:R-:W-:-:S03]  /*201d0*/  IADD3 R4, P0, R4, R6, RZ ;  /* 0x0000000604047210 */ /* 0x000fc60007f1e0ff */
[----:B------:R-:W-:Y:S01]  /*201e0*/  IMAD R6, R5, UR4, RZ ;  /* 0x0000000405067c24 */ /* 0x000fe2000f8e02ff */
[----:B------:R-:W-:-:S03]  /*201f0*/  IADD3.X R5, R11, R7, R8, P0, !PT ;  /* 0x000000070b057210 */ /* 0x000fc600007fe408 */
[C---:B------:R-:W-:Y:S02]  /*20200*/  IMAD R7, R9.reuse, UR5, R6 ;  /* 0x0000000509077c24 */ /* 0x040fe4000f8e0206 */
[----:B------:R-:W-:Y:S01]  /*20210*/  IMAD.WIDE.U32 R4, R9, UR4, R4 ;  /* 0x0000000409047c25 */ /* 0x000fe2000f8e0004 */
[----:B------:R-:W-:-:S03]  /*20220*/  ULDC.64 UR4, c[0x0][0xb50] ;  /* 0x0002d40000047ab9 */ /* 0x000fc60000000a00 */
[----:B------:R-:W-:Y:S01]  /*20230*/  IMAD.IADD R5, R5, 0x1, R7 ;  /* 0x0000000105057824 */ /* 0x000fe200078e0207 */
[----:B------:R-:W-:-:S04]  /*20240*/  LEA R10, P0, R4, UR4, 0x2 ;  /* 0x00000004040a7c11 */ /* 0x000fc8000f8010ff */
[----:B------:R-:W-:Y:S01]  /*20250*/  LEA.HI.X R14, R4, UR5, R5, 0x2, P0 ;  /* 0x00000005040e7c11 */ /* 0x000fe200080f1405 */
[----:B------:R-:W-:Y:S01]  /*20260*/  SHFL.IDX PT, R12, R10, RZ, 0x1c1f ;  /* 0x001c1fff0a0c7589 */ /* 0x000fe200000e0000 */
[----:B------:R-:W-:Y:S01]  /*20270*/  VIADD R5, R29, 0x8 ;  /* 0x000000081d057836 */ /* 0x000fe20000000000 */
[----:B------:R-:W-:Y:S02]  /*20280*/  ULDC.64 UR4, c[0x0][0xaa0] ;  /* 0x0002a80000047ab9 */ /* 0x000fe40000000a00 */
[----:B------:R-:W2:Y:S02]  /*20290*/  SHFL.IDX PT, R13, R14, RZ, 0x1c1f ;  /* 0x001c1fff0e0d7589 */ /* 0x000ea400000e0000 */
[----:B------:R-:W-:Y:S02]  /*202a0*/  ISETP.GE.OR P0, PT, R5, R24, P1 ;  /* 0x000000180500720c */ /* 0x000fe40000f06670 */
[----:B--2---:R1:W-:Y:S11]  /*202b0*/  @!P3 ST.E desc[UR42][R12.64], R15 ;  /* 0x0000000f0c00b985 */ /* 0x0043f6000c10192a */
[----:B------:R-:W2:Y:S01]  /*202c0*/  @!P0 LDL R63, [R1+0x1e4] ;  /* 0x0001e400013f8983 */ /* 0x000ea20000100800 */
[----:B------:R-:W-:-:S03]  /*202d0*/  IMAD R5, R218, 0x40, R195 ;  /* 0x00000040da057824 */ /* 0x000fc600078e02c3 */
[----:B------:R-:W-:Y:S01]  /*202e0*/  SHFL.IDX PT, R58, R10, 0x1, 0x1c1f ;  /* 0x003c1f000a3a7f89 */ /* 0x000fe200000e0000 */
[----:B------:R-:W-:-:S03]  /*202f0*/  IMAD.WIDE R2, R5, 0x2, R2 ;  /* 0x0000000205027825 */ /* 0x000fc600078e0202 */
[----:B------:R-:W2:Y:S01]  /*20300*/  SHFL.IDX PT, R59, R14, 0x1, 0x1c1f ;  /* 0x003c1f000e3b7f89 */ /* 0x000ea200000e0000 */
[C---:B------:R-:W-:Y:S02]  /*20310*/  IADD3 R5, P4, R2.reuse, 0x3000, RZ ;  /* 0x0000300002057810 */ /* 0x040fe40007f9e0ff */
[C---:B------:R-:W-:Y:S02]  /*20320*/  IADD3 R11, P1, R2.reuse, 0x1000, RZ ;  /* 0x00001000020b7810 */ /* 0x040fe40007f3e0ff */
[----:B------:R-:W-:Y:S01]  /*20330*/  LOP3.LUT R4, R5, 0x380, RZ, 0xc0, !PT ;  /* 0x0000038005047812 */ /* 0x000fe200078ec0ff */
[--C-:B------:R-:W-:Y:S01]  /*20340*/  IMAD.X R29, RZ, RZ, R3.reuse, P4 ;  /* 0x000000ffff1d7224 */ /* 0x100fe200020e0603 */
[----:B------:R-:W-:Y:S01]  /*20350*/  IADD3 R7, P3, R2, 0x2000, RZ ;  /* 0x0000200002077810 */ /* 0x000fe20007f7e0ff */
[----:B------:R-:W-:Y:S01]  /*20360*/  IMAD.X R9, RZ, RZ, R3, P1 ;  /* 0x000000ffff097224 */ /* 0x000fe200008e0603 */
[----:B------:R-:W-:Y:S02]  /*20370*/  SHF.R.U64 R4, R4, 0x3, RZ ;  /* 0x0000000304047819 */ /* 0x000fe400000012ff */
[----:B-1----:R-:W-:-:S02]  /*20380*/  IADD3 R15, P1, R2, 0x4000, RZ ;  /* 0x00004000020f7810 */ /* 0x002fc40007f3e0ff */
[----:B------:R-:W-:Y:S02]  /*20390*/  LOP3.LUT R28, R4, R5, RZ, 0x3c, !PT ;  /* 0x00000005041c7212 */ /* 0x000fe400078e3cff */
[----:B------:R-:W-:Y:S01]  /*203a0*/  LOP3.LUT R4, R15, 0x380, RZ, 0xc0, !PT ;  /* 0x000003800f047812 */ /* 0x000fe200078ec0ff */
[----:B------:R-:W-:Y:S01]  /*203b0*/  IMAD.X R33, RZ, RZ, R3, P1 ;  /* 0x000000ffff217224 */ /* 0x000fe200008e0603 */
[----:B------:R-:W-:Y:S02]  /*203c0*/  IADD3.X R13, RZ, R3, RZ, P3, !PT ;  /* 0x00000003ff0d7210 */ /* 0x000fe40001ffe4ff */
[----:B------:R-:W-:Y:S02]  /*203d0*/  SHF.R.U64 R4, R4, 0x3, RZ ;  /* 0x0000000304047819 */ /* 0x000fe400000012ff */
[C---:B------:R-:W-:Y:S02]  /*203e0*/  IADD3 R41, P4, R2.reuse, 0x6000, RZ ;  /* 0x0000600002297810 */ /* 0x040fe40007f9e0ff */
[----:B------:R-:W-:-:S02]  /*203f0*/  IADD3 R5, P3, R2, 0x5000, RZ ;  /* 0x0000500002057810 */ /* 0x000fc40007f7e0ff */
[----:B------:R-:W-:Y:S02]  /*20400*/  LOP3.LUT R6, R7, 0x380, RZ, 0xc0, !PT ;  /* 0x0000038007067812 */ /* 0x000fe400078ec0ff */
[----:B------:R-:W-:Y:S01]  /*20410*/  LOP3.LUT R32, R4, R15, RZ, 0x3c, !PT ;  /* 0x0000000f04207212 */ /* 0x000fe200078e3cff */
[----:B------:R-:W-:Y:S01]  /*20420*/  IMAD.X R37, RZ, RZ, R3, P3 ;  /* 0x000000ffff257224 */ /* 0x000fe200018e0603 */
[----:B------:R-:W-:Y:S02]  /*20430*/  LOP3.LUT R40, R41, 0x380, RZ, 0xc0, !PT ;  /* 0x0000038029287812 */ /* 0x000fe400078ec0ff */
[----:B------:R-:W-:Y:S02]  /*20440*/  LOP3.LUT R4, R5, 0x380, RZ, 0xc0, !PT ;  /* 0x0000038005047812 */ /* 0x000fe400078ec0ff */
[----:B------:R-:W-:Y:S02]  /*20450*/  SHF.R.U64 R6, R6, 0x3, RZ ;  /* 0x0000000306067819 */ /* 0x000fe400000012ff */
[----:B------:R-:W-:-:S02]  /*20460*/  IADD3 R45, P1, R2, 0x7000, RZ ;  /* 0x00007000022d7810 */ /* 0x000fc40007f3e0ff */
[----:B------:R-:W-:Y:S02]  /*20470*/  SHF.R.U64 R40, R40, 0x3, RZ ;  /* 0x0000000328287819 */ /* 0x000fe400000012ff */
[----:B------:R-:W-:Y:S02]  /*20480*/  SHF.R.U64 R4, R4, 0x3, RZ ;  /* 0x0000000304047819 */ /* 0x000fe400000012ff */
[----:B------:R-:W-:Y:S02]  /*20490*/  LOP3.LUT R12, R6, R7, RZ, 0x3c, !PT ;  /* 0x00000007060c7212 */ /* 0x000fe400078e3cff */
[----:B------:R-:W-:Y:S02]  /*204a0*/  LOP3.LUT R44, R45, 0x380, RZ, 0xc0, !PT ;  /* 0x000003802d2c7812 */ /* 0x000fe400078ec0ff */
[----:B------:R-:W-:Y:S02]  /*204b0*/  IADD3 R7, P3, R2, 0x8000, RZ ;  /* 0x0000800002077810 */ /* 0x000fe40007f7e0ff */
[----:B------:R-:W-:Y:S01]  /*204c0*/  LOP3.LUT R40, R40, R41, RZ, 0x3c, !PT ;  /* 0x0000002928287212 */ /* 0x000fe200078e3cff */
[--C-:B------:R-:W-:Y:S01]  /*204d0*/  IMAD.X R41, RZ, RZ, R3.reuse, P4 ;  /* 0x000000ffff297224 */ /* 0x100fe200020e0603 */
[----:B------:R-:W-:Y:S01]  /*204e0*/  LOP3.LUT R36, R4, R5, RZ, 0x3c, !PT ;  /* 0x0000000504247212 */ /* 0x000fe200078e3cff */
[----:B------:R-:W-:Y:S01]  /*204f0*/  IMAD.X R49, RZ, RZ, R3, P3 ;  /* 0x000000ffff317224 */ /* 0x000fe200018e0603 */
[----:B------:R-:W-:-:S02]  /*20500*/  IADD3 R5, P4, R2, 0x9000, RZ ;  /* 0x0000900002057810 */ /* 0x000fc40007f9e0ff */
[----:B------:R-:W-:Y:S02]  /*20510*/  SHF.R.U64 R44, R44, 0x3, RZ ;  /* 0x000000032c2c7819 */ /* 0x000fe400000012ff */
[----:B------:R-:W-:Y:S01]  /*20520*/  LOP3.LUT R4, R7, 0x380, RZ, 0xc0, !PT ;  /* 0x0000038007047812 */ /* 0x000fe200078ec0ff */
[--C-:B------:R-:W-:Y:S01]  /*20530*/  IMAD.X R53, RZ, RZ, R3.reuse, P4 ;  /* 0x000000ffff357224 */ /* 0x100fe200020e0603 */
[----:B------:R-:W-:Y:S01]  /*20540*/  LOP3.LUT R44, R44, R45, RZ, 0x3c, !PT ;  /* 0x0000002d2c2c7212 */ /* 0x000fe200078e3cff */
[----:B------:R-:W-:Y:S01]  /*20550*/  IMAD.X R45, RZ, RZ, R3, P1 ;  /* 0x000000ffff2d7224 */ /* 0x000fe200008e0603 */
[----:B------:R-:W-:Y:S02]  /*20560*/  SHF.R.U64 R4, R4, 0x3, RZ ;  /* 0x0000000304047819 */ /* 0x000fe400000012ff */
[C---:B------:R-:W-:Y:S02]  /*20570*/  IADD3 R65, P4, R2.reuse, 0xc000, RZ ;  /* 0x0000c00002417810 */ /* 0x040fe40007f9e0ff */
[----:B------:R-:W-:-:S02]  /*20580*/  IADD3 R57, P1, R2, 0xa000, RZ ;  /* 0x0000a00002397810 */ /* 0x000fc40007f3e0ff */
[----:B------:R-:W-:Y:S02]  /*20590*/  IADD3 R61, P3, R2, 0xb000, RZ ;  /* 0x0000b000023d7810 */ /* 0x000fe40007f7e0ff */
[----:B------:R-:W-:Y:S02]  /*205a0*/  LOP3.LUT R48, R4, R7, RZ, 0x3c, !PT ;  /* 0x0000000704307212 */ /* 0x000fe400078e3cff */
        /* <DEDUP_REMOVED lines=15> */
[C---:B------:R-:W-:Y:S02]  /*206a0*/  IADD3 R5, P4, R2.reuse, 0xf000, RZ ;  /* 0x0000f00002057810 */ /* 0x040fe40007f9e0ff */
[C---:B------:R-:W-:Y:S02]  /*206b0*/  IADD3 R69, P1, R2.reuse, 0xd000, RZ ;  /* 0x0000d00002457810 */ /* 0x040fe40007f3e0ff */
[C---:B------:R-:W-:Y:S01]  /*206c0*/  IADD3 R73, P3, R2.reuse, 0xe000, RZ ;  /* 0x0000e00002497810 */ /* 0x040fe20007f7e0ff */
[----:B------:R-:W-:Y:S01]  /*206d0*/  IMAD.X R77, RZ, RZ, R3, P4 ;  /* 0x000000ffff4d7224 */ /* 0x000fe200020e0603 */
        /* <DEDUP_REMOVED lines=8> */
[----:B------:R-:W-:Y:S02]  /*20760*/  LOP3.LUT R2, R7, R2, RZ, 0x3c, !PT ;  /* 0x0000000207027212 */ /* 0x000fe400078e3cff */
[----:B------:R-:W-:Y:S01]  /*20770*/  LOP3.LUT R68, R68, R69, RZ, 0x3c, !PT ;  /* 0x0000004544447212 */ /* 0x000fe200078e3cff */
[--C-:B------:R-:W-:Y:S01]  /*20780*/  IMAD.X R69, RZ, RZ, R3.reuse, P1 ;  /* 0x000000ffff457224 */ /* 0x100fe200008e0603 */
[----:B------:R-:W-:Y:S01]  /*20790*/  LOP3.LUT R72, R72, R73, RZ, 0x3c, !PT ;  /* 0x0000004948487212 */ /* 0x000fe200078e3cff */
[----:B------:R-:W-:Y:S01]  /*207a0*/  IMAD.X R73, RZ, RZ, R3, P3 ;  /* 0x000000ffff497224 */ /* 0x000fe200018e0603 */
[----:B------:R-:W-:Y:S02]  /*207b0*/  LOP3.LUT R76, R4, R5, RZ, 0x3c, !PT ;  /* 0x00000005044c7212 */ /* 0x000fe400078e3cff */
[----:B------:R-:W-:-:S04]  /*207c0*/  LOP3.LUT R8, R11, 0x380, RZ, 0xc0, !PT ;  /* 0x000003800b087812 */ /* 0x000fc800078ec0ff */
[----:B------:R-:W-:-:S04]  /*207d0*/  SHF.R.U64 R8, R8, 0x3, RZ ;  /* 0x0000000308087819 */ /* 0x000fc800000012ff */
[----:B------:R-:W-:Y:S01]  /*207e0*/  LOP3.LUT R8, R8, R11, RZ, 0x3c, !PT ;  /* 0x0000000b08087212 */ /* 0x000fe200078e3cff */
[----:B------:R-:W-:Y:S01]  /*207f0*/  IMAD.IADD R85, R218, 0x1, R210 ;  /* 0x00000001da557824 */ /* 0x000fe200078e02d2 */
[----:B------:R-:W-:Y:S01]  /*20800*/  BSSY B1, `(.L_x_12072) ;  /* 0x0000058000017945 */ /* 0x000fe20003800000 */
[----:B--2---:R1:W-:Y:S04]  /*20810*/  @!P0 ST.E desc[UR42][R58.64], R63 ;  /* 0x0000003f3a008985 */ /* 0x0043e8000c10192a */
[----:B------:R2:W5:Y:S04]  /*20820*/  LD.E.128 R4, desc[UR42][R2.64] ;  /* 0x0000002a02047980 */ /* 0x000568000c101d00 */
[----:B------:R-:W5:Y:S04]  /*20830*/  LD.E.128 R8, desc[UR42][R8.64] ;  /* 0x0000002a08087980 */ /* 0x000f68000c101d00 */
[----:B------:R-:W5:Y:S01]  /*20840*/  LD.E.128 R12, desc[UR42][R12.64] ;  /* 0x0000002a0c0c7980 */ /* 0x000f62000c101d00 */
[----:B--2---:R-:W-:-:S03]  /*20850*/  IMAD R3, R21, UR4, RZ ;  /* 0x0000000415037c24 */ /* 0x004fc6000f8e02ff */
[----:B------:R-:W5:Y:S01]  /*20860*/  LD.E.128 R28, desc[UR42][R28.64] ;  /* 0x0000002a1c1c7980 */ /* 0x000f62000c101d00 */
[C---:B------:R-:W-:Y:S02]  /*20870*/  IMAD R21, R20.reuse, UR5, R3 ;  /* 0x0000000514157c24 */ /* 0x040fe4000f8e0203 */
[----:B------:R-:W-:Y:S01]  /*20880*/  IMAD.WIDE.U32 R2, R20, UR4, RZ ;  /* 0x0000000414027c25 */ /* 0x000fe2000f8e00ff */
[----:B------:R-:W-:Y:S01]  /*20890*/  ULDC.64 UR4, c[0x0][0xae8] ;  /* 0x0002ba0000047ab9 */ /* 0x000fe20000000a00 */
[----:B------:R-:W5:Y:S03]  /*208a0*/  LD.E.128 R32, desc[UR42][R32.64] ;  /* 0x0000002a20207980 */ /* 0x000f66000c101d00 */
        /* <DEDUP_REMOVED lines=10> */
[----:B---3--:R-:W-:Y:S02]  /*20950*/  @P2 IMAD.HI.U32 R0, R20, R81, RZ ;  /* 0x0000005114002227 */ /* 0x008fe400078e00ff */
[----:B------:R-:W5:Y:S02]  /*20960*/  LD.E.128 R48, desc[UR42][R48.64] ;  /* 0x0000002a30307980 */ /* 0x000f64000c101d00 */
[----:B------:R-:W-:-:S02]  /*20970*/  IMAD.IADD R3, R3, 0x1, R21 ;  /* 0x0000000103037824 */ /* 0x000fc400078e0215 */
[----:B------:R-:W-:Y:S01]  /*20980*/  IMAD.MOV.U32 R21, RZ, RZ, R20 ;  /* 0x000000ffff157224 */ /* 0x000fe200078e0014 */
[----:B0-----:R-:W-:Y:S01]  /*20990*/  @P2 SHF.R.U32.HI R21, RZ, R83, R0 ;  /* 0x00000053ff152219 */ /* 0x001fe20000011600 */
[----:B------:R-:W-:Y:S01]  /*209a0*/  IMAD R81, R26, UR4, RZ ;  /* 0x000000041a517c24 */ /* 0x000fe2000f8e02ff */
[----:B------:R-:W5:Y:S02]  /*209b0*/  LD.E.128 R52, desc[UR42][R52.64] ;  /* 0x0000002a34347980 */ /* 0x000f64000c101d00 */
[----:B------:R-:W-:Y:S01]  /*209c0*/  SHF.R.S32.HI R0, RZ, 0x1f, R21 ;  /* 0x0000001fff007819 */ /* 0x000fe20000011415 */
[C---:B------:R-:W-:Y:S01]  /*209d0*/  IMAD R83, R80.reuse, UR5, R81 ;  /* 0x0000000550537c24 */ /* 0x040fe2000f8e0251 */
[----:B-1----:R-:W5:Y:S01]  /*209e0*/  LD.E.128 R56, desc[UR42][R56.64] ;  /* 0x0000002a38387980 */ /* 0x002f62000c101d00 */
[----:B------:R-:W-:Y:S01]  /*209f0*/  IMAD.WIDE.U32 R80, R80, UR4, R2 ;  /* 0x0000000450507c25 */ /* 0x000fe2000f8e0002 */
[----:B------:R-:W-:Y:S02]  /*20a00*/  ULDC.64 UR4, c[0x0][0xae0] ;  /* 0x0002b80000047ab9 */ /* 0x000fe40000000a00 */
[----:B------:R-:W5:Y:S01]  /*20a10*/  LD.E.128 R60, desc[UR42][R60.64] ;  /* 0x0000002a3c3c7980 */ /* 0x000f62000c101d00 */
[----:B------:R-:W-:-:S02]  /*20a20*/  IMAD.MOV R2, RZ, RZ, -R21 ;  /* 0x000000ffff027224 */ /* 0x000fc400078e0a15 */
[----:B------:R-:W-:Y:S01]  /*20a30*/  IMAD R0, R0, UR4, RZ ;  /* 0x0000000400007c24 */ /* 0x000fe2000f8e02ff */
[----:B------:R-:W5:Y:S01]  /*20a40*/  LD.E.128 R64, desc[UR42][R64.64] ;  /* 0x0000002a40407980 */ /* 0x000f62000c101d00 */
[----:B------:R-:W-:Y:S02]  /*20a50*/  IMAD R25, R25, R2, R20 ;  /* 0x0000000219197224 */ /* 0x000fe400078e0214 */
[----:B------:R-:W-:Y:S01]  /*20a60*/  IMAD.IADD R81, R81, 0x1, R83 ;  /* 0x0000000151517824 */ /* 0x000fe200078e0253 */
[----:B------:R-:W5:Y:S01]  /*20a70*/  LD.E.128 R68, desc[UR42][R68.64] ;  /* 0x0000002a44447980 */ /* 0x000f62000c101d00 */
[----:B------:R-:W-:-:S03]  /*20a80*/  IMAD R83, R21, UR5, R0 ;  /* 0x0000000515537c24 */ /* 0x000fc6000f8e0200 */
[----:B------:R-:W5:Y:S01]  /*20a90*/  LD.E.128 R72, desc[UR42][R72.64] ;  /* 0x0000002a48487980 */ /* 0x000f62000c101d00 */
[----:B------:R-:W-:-:S03]  /*20aa0*/  SHF.R.S32.HI R0, RZ, 0x1f, R25 ;  /* 0x0000001fff007819 */ /* 0x000fc60000011419 */
[----:B------:R-:W5:Y:S01]  /*20ab0*/  LD.E.128 R76, desc[UR42][R76.64] ;  /* 0x0000002a4c4c7980 */ /* 0x000f62000c101d00 */
[----:B------:R-:W-:Y:S01]  /*20ac0*/  IMAD.WIDE.U32 R2, R21, UR4, R80 ;  /* 0x0000000415027c25 */ /* 0x000fe2000f8e0050 */
[----:B------:R-:W-:Y:S01]  /*20ad0*/  ULDC.64 UR4, c[0x0][0xad8] ;  /* 0x0002b60000047ab9 */ /* 0x000fe20000000a00 */
[----:B------:R-:W-:Y:S01]  /*20ae0*/  ISETP.GE.AND P2, PT, R85, R24, PT ;  /* 0x000000185500720c */ /* 0x000fe20003f46270 */
        /* <DEDUP_REMOVED lines=8> */
[----:B------:R-:W-:-:S04]  /*20b70*/  IMAD.WIDE.U32 R2, R25, UR4, R2 ;  /* 0x0000000419027c25 */ /* 0x000fc8000f8e0002 */
[----:B------:R-:W-:Y:S01]  /*20b80*/  IMAD R81, R25, UR5, R0 ;  /* 0x0000000519517c24 */ /* 0x000fe2000f8e0200 */
[----:B------:R-:W-:Y:S01]  /*20b90*/  ULDC.64 UR4, c[0x0][0xa80] ;  /* 0x0002a00000047ab9 */ /* 0x000fe20000000a00 */
[----:B------:R-:W-:Y:S01]  /*20ba0*/  VIADD R0, R148, 0x22820 ;  /* 0x0002282094007836 */ /* 0x000fe20000000000 */
[C---:B------:R-:W-:Y:S01]  /*20bb0*/  LEA R25, P3, R2.reuse, UR4, 0x1 ;  /* 0x0000000402197c11 */ /* 0x040fe2000f8608ff */
[----:B------:R-:W-:Y:S02]  /*20bc0*/  IMAD.IADD R3, R3, 0x1, R81 ;  /* 0x0000000103037824 */ /* 0x000fe400078e0251 */
[----:B------:R-:W-:Y:S01]  /*20bd0*/  VIADD R21, R85, 0x20 ;  /* 0x0000002055157836 */ /* 0x000fe20000000000 */
[----:B------:R-:W-:Y:S01]  /*20be0*/  PRMT R0, RZ, 0x654, R0 ;  /* 0x00000654ff007816 */ /* 0x000fe20000000000 */
[----:B0-----:R0:W1:Y:S01]  /*20bf0*/  SHFL.IDX PT, R82, R25, RZ, 0x181f ;  /* 0x00181fff19527589 */ /* 0x00106200000e0000 */
[----:B------:R-:W-:Y:S02]  /*20c00*/  LEA.HI.X R26, R2, UR5, R3, 0x1, P3 ;  /* 0x00000005021a7c11 */ /* 0x000fe400098f0c03 */
[-C--:B------:R-:W-:Y:S01]  /*20c10*/  ISETP.GE.AND P0, PT, R21, R24.reuse, PT ;  /* 0x000000181500720c */ /* 0x080fe20003f06270 */
[----:B------:R-:W-:Y:S01]  /*20c20*/  VIADD R21, R85, 0x40 ;  /* 0x0000004055157836 */ /* 0x000fe20000000000 */
[----:B------:R2:W-:Y:S04]  /*20c30*/  SYNCS.ARRIVE.TRANS64.RED.A1T0 RZ, [R0+URZ], RZ ;  /* 0x000000ff00ff79a7 */ /* 0x0005e8000810043f */
[----:B------:R-:W-:Y:S01]  /*20c40*/  ISETP.GE.AND P1, PT, R21, R24, PT ;  /* 0x000000181500720c */ /* 0x000fe20003f26270 */
[----:B--2---:R0:W2:Y:S01]  /*20c50*/  SHFL.IDX PT, R0, R26, RZ, 0x181f ;  /* 0x00181fff1a007589 */ /* 0x0040a200000e0000 */
[----:B------:R-:W-:Y:S11]  /*20c60*/  @P2 BRA `(.L_x_12073) ;  /* 0x0000000000442947 */ /* 0x000ff60003800000 */
[----:B------:R-:W-:Y:S02]  /*20c70*/  ULDC UR4, c[0x0][0xac8] ;  /* 0x0002b20000047ab9 */ /* 0x000fe40000000800 */
[----:B------:R-:W-:Y:S02]  /*20c80*/  ISETP.GE.AND P2, PT, R195, UR4, PT ;  /* 0x00000004c3007c0c */ /* 0x000fe4000bf46270 */
[----:B------:R-:W-:-:S11]  /*20c90*/  ISETP.GE.AND P3, PT, R197, UR4, PT ;  /* 0x00000004c5007c0c */ /* 0x000fd6000bf66270 */
[----:B-1----:R-:W-:-:S04]  /*20ca0*/  @!P2 LEA R2, P4, R195, R82, 0x1 ;  /* 0x00000052c302a211 */ /* 0x002fc800078808ff */
[----:B--2---:R-:W-:Y:S02]  /*20cb0*/  @!P2 LEA.HI.X R3, R195, R0, R217, 0x1, P4 ;  /* 0x00000000c303a211 */ /* 0x004fe400020f0cd9 */
[----:B------:R-:W-:-:S03]  /*20cc0*/  @!P3 LEA R20, P4, R197, R82, 0x1 ;  /* 0x00000052c514b211 */ /* 0x000fc600078808ff */
[----:B-----5:R3:W-:Y:S01]  /*20cd0*/  @!P2 ST.E.128 desc[UR42][R2.64], R4 ;  /* 0x000000040200a985 */ /* 0x0207e2000c101d2a */
[----:B------:R-:W-:Y:S02]  /*20ce0*/  @!P3 LEA.HI.X R21, R197, R0, R216, 0x1, P4 ;  /* 0x00000000c515b211 */ /* 0x000fe400020f0cd8 */
[----:B------:R-:W-:-:S03]  /*20cf0*/  ISETP.GE.AND P4, PT, R196, UR4, PT ;  /* 0x00000004c4007c0c */ /* 0x000fc6000bf86270 */
[----:B------:R3:W-:Y:S10]  /*20d00*/  @!P3 ST.E.128 desc[UR42][R20.64], R32 ;  /* 0x000000201400b985 */ /* 0x0007f4000c101d2a */
[----:B------:R-:W-:-:S04]  /*20d10*/  @!P4 LEA R80, P5, R196, R82, 0x1 ;  /* 0x00000052c450c211 */ /* 0x000fc800078a08ff */
[----:B------:R-:W-:Y:S02]  /*20d20*/  @!P4 LEA.HI.X R81, R196, R0, R215, 0x1, P5 ;  /* 0x00000000c451c211 */ /* 0x000fe400028f0cd7 */
[----:B------:R-:W-:-:S03]  /*20d30*/  ISETP.GE.AND P5, PT, R198, UR4, PT ;  /* 0x00000004c6007c0c */ /* 0x000fc6000bfa6270 */
[----:B------:R3:W-:Y:S10]  /*20d40*/  @!P4 ST.E.128 desc[UR42][R80.64], R48 ;  /* 0x000000305000c985 */ /* 0x0007f4000c101d2a */
[----:B------:R-:W-:-:S04]  /*20d50*/  @!P5 LEA R82, P6, R198, R82, 0x1 ;  /* 0x00000052c652d211 */ /* 0x000fc800078c08ff */
[----:B------:R-:W-:-:S05]  /*20d60*/  @!P5 LEA.HI.X R83, R198, R0, R214, 0x1, P6 ;  /* 0x00000000c653d211 */ /* 0x000fca00030f0cd6 */
[----:B------:R3:W-:Y:S04]  /*20d70*/  @!P5 ST.E.128 desc[UR42][R82.64], R64 ;  /* 0x000000405200d985 */ /* 0x0007e8000c101d2a */
.L_x_12073:
[----:B------:R-:W-:Y:S05]  /*20d80*/  BSYNC B1 ;  /* 0x0000000000017941 */ /* 0x000fea0003800000 */
.L_x_12072:
[----:B--2---:R2:W4:Y:S01]  /*20d90*/  SHFL.IDX PT, R0, R26, 0x1, 0x181f ;  /* 0x00381f001a007f89 */ /* 0x00452200000e0000 */
[----:B------:R-:W-:Y:S03]  /*20da0*/  BSSY B1, `(.L_x_12074) ;  /* 0x0000014000017945 */ /* 0x000fe60003800000 */
[----:B---3--:R2:W3:Y:S01]  /*20db0*/  SHFL.IDX PT, R20, R25, 0x1, 0x181f ;  /* 0x00381f0019147f89 */ /* 0x0084e200000e0000 */
[----:B------:R-:W-:Y:S05]  /*20dc0*/  @P0 BRA `(.L_x_12075) ;  /* 0x0000000000440947 */ /* 0x000fea0003800000 */
[----:B------:R-:W-:Y:S02]  /*20dd0*/  ULDC UR4, c[0x0][0xac8] ;  /* 0x0002b20000047ab9 */ /* 0x000fe40000000800 */
[----:B------:R-:W-:Y:S02]  /*20de0*/  ISETP.GE.AND P0, PT, R195, UR4, PT ;  /* 0x00000004c3007c0c */ /* 0x000fe4000bf06270 */
[----:B------:R-:W-:Y:S02]  /*20df0*/  ISETP.GE.AND P2, PT, R197, UR4, PT ;  /* 0x00000004c5007c0c */ /* 0x000fe4000bf46270 */
[----:B------:R-:W-:-:S09]  /*20e00*/  ISETP.GE.AND P3, PT, R196, UR4, PT ;  /* 0x00000004c4007c0c */ /* 0x000fd2000bf66270 */
[----:B---3--:R-:W-:-:S04]  /*20e10*/  @!P0 LEA R2, P4, R195, R20, 0x1 ;  /* 0x00000014c3028211 */ /* 0x008fc800078808ff */
[----:B----4-:R-:W-:Y:S02]  /*20e20*/  @!P0 LEA.HI.X R3, R195, R0, R217, 0x1, P4 ;  /* 0x00000000c3038211 */ /* 0x010fe400020f0cd9 */
        /* <DEDUP_REMOVED lines=11> */
.L_x_12075:
[----:B------:R-:W-:Y:S05]  /*20ee0*/  BSYNC B1 ;  /* 0x0000000000017941 */ /* 0x000fea0003800000 */
.L_x_12074:
[----:B----4-:R4:W0:Y:S01]  /*20ef0*/  SHFL.IDX PT, R0, R26, 0x2, 0x181f ;  /* 0x00581f001a007f89 */ /* 0x01082200000e0000 */
        /* <DEDUP_REMOVED lines=8> */
[----:B---3--:R-:W-:-:S04]  /*20f80*/  @!P3 LEA R2, P4, R195, R8, 0x1 ;  /* 0x00000008c302b211 */ /* 0x008fc800078808ff */
        /* <DEDUP_REMOVED lines=11> */
.L_x_12077:
[----:B------:R-:W-:Y:S05]  /*21040*/  BSYNC B1 ;  /* 0x0000000000017941 */ /* 0x000fea0003800000 */
.L_x_12076:
[----:B0-----:R-:W-:Y:S01]  /*21050*/  VIADD R3, R85, 0x60 ;  /* 0x0000006055037836 */ /* 0x001fe20000000000 */
[----:B--2-4-:R-:W0:Y:S04]  /*21060*/  SHFL.IDX PT, R26, R26, 0x3, 0x181f ;  /* 0x00781f001a1a7f89 */ /* 0x014e2800000e0000 */
[----:B------:R-:W-:Y:S01]  /*21070*/  ISETP.GE.AND P0, PT, R3, R24, PT ;  /* 0x000000180300720c */ /* 0x000fe20003f06270 */
[----:B------:R-:W2:-:S12]  /*21080*/  SHFL.IDX PT, R25, R25, 0x3, 0x181f ;  /* 0x00781f0019197f89 */ /* 0x000e9800000e0000 */
[----:B------:R-:W-:Y:S05]  /*21090*/  @P0 BRA `(.L_x_12078) ;  /* 0x0000000c009c0947 */ /* 0x000fea0003800000 */
[----:B------:R-:W-:Y:S02]  /*210a0*/  ULDC UR4, c[0x0][0xac8] ;  /* 0x0002b20000047ab9 */ /* 0x000fe40000000800 */
[----:B------:R-:W-:Y:S02]  /*210b0*/  ISETP.GE.AND P2, PT, R195, UR4, PT ;  /* 0x00000004c3007c0c */ /* 0x000fe4000bf46270 */
[----:B------:R-:W-:Y:S02]  /*210c0*/  ISETP.GE.AND P1, PT, R197, UR4, PT ;  /* 0x00000004c5007c0c */ /* 0x000fe4000bf26270 */
[----:B------:R-:W-:-:S09]  /*210d0*/  ISETP.GE.AND P0, PT, R196, UR4, PT ;  /* 0x00000004c4007c0c */ /* 0x000fd2000bf06270 */
[-C--:B--2---:R-:W-:Y:S02]  /*210e0*/  @!P2 LEA R2, P4, R195, R25.reuse, 0x1 ;  /* 0x00000019c302a211 */ /* 0x084fe400078808ff */
[-C--:B------:R-:W-:Y:S02]  /*210f0*/  @!P1 LEA R4, P3, R197, R25.reuse, 0x1 ;  /* 0x00000019c5049211 */ /* 0x080fe400078608ff */
[-C--:B0-----:R-:W-:Y:S02]  /*21100*/  @!P2 LEA.HI.X R3, R195, R26.reuse, R217, 0x1, P4 ;  /* 0x0000001ac303a211 */ /* 0x081fe400020f0cd9 */
[C---:B------:R-:W-:Y:S02]  /*21110*/  @!P0 LEA R6, P4, R196.reuse, R25, 0x1 ;  /* 0x00000019c4068211 */ /* 0x040fe400078808ff */
[-C--:B------:R-:W-:Y:S01]  /*21120*/  @!P1 LEA.HI.X R5, R197, R26.reuse, R216, 0x1, P3 ;  /* 0x0000001ac5059211 */ /* 0x080fe200018f0cd8 */
[----:B------:R4:W-:Y:S01]  /*21130*/  @!P2 ST.E.128 desc[UR42][R2.64], R28 ;  /* 0x0000001c0200a985 */ /* 0x0009e2000c101d2a */
[----:B------:R-:W-:-:S03]  /*21140*/  @!P0 LEA.HI.X R7, R196, R26, R215, 0x1, P4 ;  /* 0x0000001ac4078211 */ /* 0x000fc600020f0cd7 */
[----:B------:R4:W-:Y:S04]  /*21150*/  @!P1 ST.E.128 desc[UR42][R4.64], R44 ;  /* 0x0000002c04009985 */ /* 0x0009e8000c101d2a */
[----:B------:R4:W-:Y:S01]  /*21160*/  @!P0 ST.E.128 desc[UR42][R6.64], R60 ;  /* 0x0000003c06008985 */ /* 0x0009e2000c101d2a */
[----:B------:R-:W-:-:S13]  /*21170*/  ISETP.GE.AND P0, PT, R198, UR4, PT ;  /* 0x00000004c6007c0c */ /* 0x000fda000bf06270 */
[----:B------:R-:W-:Y:S05]  /*21180*/  @P0 BRA `(.L_x_12078) ;  /* 0x0000000c00600947 */ /* 0x000fea0003800000 */
[----:B----4-:R-:W-:-:S04]  /*21190*/  LEA R2, P0, R198, R25, 0x1 ;  /* 0x00000019c6027211 */ /* 0x010fc800078008ff */
[----:B------:R-:W-:-:S05]  /*211a0*/  LEA.HI.X R3, R198, R26, R214, 0x1, P0 ;  /* 0x0000001ac6037211 */ /* 0x000fca00000f0cd6 */
[----:B------:R0:W-:Y:S01]  /*211b0*/  ST.E.128 desc[UR42][R2.64], R76 ;  /* 0x0000004c02007985 */ /* 0x0001e2000c101d2a */
[----:B------:R-:W-:Y:S05]  /*211c0*/  BRA `(.L_x_12078) ;  /* 0x0000000c00507947 */ /* 0x000fea0003800000 */
.L_x_12070:
[----:B------:R-:W-:Y:S01]  /*211d0*/  ULDC.64 UR4, c[0x0][0xc00] ;  /* 0x0003000000047ab9 */ /* 0x000fe20000000a00 */
[----:B-----5:R-:W2:Y:S01]  /*211e0*/  LDC.64 R2, c[0x0][0xc00] ;  /* 0x00030000ff027b82 */ /* 0x020ea20000000a00 */
[----:B------:R-:W-:Y:S02]  /*211f0*/  ISETP.NE.U32.AND P0, PT, RZ, UR4, PT ;  /* 0x00000004ff007c0c */ /* 0x000fe4000bf05070 */
[----:B-1----:R-:W-:Y:S02]  /*21200*/  MOV R0, RZ ;  /* 0x000000ff00007202 */ /* 0x002fe40000000f00 */
[----:B------:R-:W-:Y:S01]  /*21210*/  ISETP.NE.AND.EX P0, PT, RZ, UR5, PT, P0 ;  /* 0x00000005ff007c0c */ /* 0x000fe2000bf05300 */
[----:B------:R-:W-:Y:S02]  /*21220*/  ULDC.64 UR4, c[0x0][0xc08] ;  /* 0x0003020000047ab9 */ /* 0x000fe40000000a00 */
[----:B------:R-:W-:Y:S01]  /*21230*/  ISETP.NE.U32.AND P1, PT, RZ, UR4, PT ;  /* 0x00000004ff007c0c */ /* 0x000fe2000bf25070 */
[----:B------:R-:W1:Y:S03]  /*21240*/  LDC R21, c[0x0][0xbe8] ;  /* 0x0002fa00ff157b82 */ /* 0x000e660000000800 */
        /* <DEDUP_REMOVED lines=8> */
[----:B-1----:R-:W-:Y:S02]  /*212d0*/  ISETP.NE.AND P2, PT, R21, 0x1, PT ;  /* 0x000000011500780c */ /* 0x002fe40003f45270 */
[----:B------:R-:W-:Y:S02]  /*212e0*/  ISETP.GE.AND P3, PT, R219, 0x80, PT ;  /* 0x00000080db00780c */ /* 0x000fe40003f66270 */
[----:B------:R-:W-:-:S09]  /*212f0*/  SHF.R.S32.HI R7, RZ, 0x1f, R212 ;  /* 0x0000001fff077819 */ /* 0x000fd200000114d4 */
[----:B------:R-:W1:Y:S08]  /*21300*/  @P2 LDC R20, c[0x0][0xbec] ;  /* 0x0002fb00ff142b82 */ /* 0x000e700000000800 */
[----:B------:R-:W0:Y:S01]  /*21310*/  @P2 LDC R25, c[0x0][0xbf0] ;  /* 0x0002fc00ff192b82 */ /* 0x000e220000000800 */
[----:B--2---:R-:W-:Y:S05]  /*21320*/  @P1 BRA `(.L_x_12079) ;  /* 0x0000000000101947 */ /* 0x004fea0003800000 */
[----:B------:R-:W-:Y:S05]  /*21330*/  @!P0 BRA `(.L_x_12079) ;  /* 0x00000000000c8947 */ /* 0x000fea0003800000 */
[----:B------:R-:W2:Y:S04]  /*21340*/  LDG.E R5, desc[UR42][R2.64] ;  /* 0x0000002a02057981 */ /* 0x000ea8000c1e1900 */
[----:B-----5:R-:W2:Y:S02]  /*21350*/  LDG.E R6, desc[UR42][R2.64+0x4] ;  /* 0x0000042a02067981 */ /* 0x020ea4000c1e1900 */
[----:B--2---:R-:W-:-:S07]  /*21360*/  IMAD.IADD R6, R6, 0x1, -R5 ;  /* 0x0000000106067824 */ /* 0x004fce00078e0a05 */
.L_x_12079:
[----:B------:R-:W-:Y:S01]  /*21370*/  BSSY B1, `(.L_x_12080) ;  /* 0x000002d000017945 */ /* 0x000fe20003800000 */
[----:B0-----:R-:W-:Y:S02]  /*21380*/  SHF.R.S32.HI R10, RZ, 0x1f, R211 ;  /* 0x0000001fff0a7819 */ /* 0x001fe400000114d3 */
[----:B------:R-:W-:Y:S02]  /*21390*/  SEL R13, R212, RZ, !P0 ;  /* 0x000000ffd40d7207 */ /* 0x000fe40004000000 */
[----:B------:R-:W-:Y:S02]  /*213a0*/  SEL R12, R7, RZ, !P0 ;  /* 0x000000ff070c7207 */ /* 0x000fe40004000000 */
[----:B-----5:R-:W-:Y:S01]  /*213b0*/  SHF.R.S32.HI R11, RZ, 0x1f, R0 ;  /* 0x0000001fff0b7819 */ /* 0x020fe20000011400 */
[----:B------:R-:W-:Y:S06]  /*213c0*/  @P3 BRA `(.L_x_12081) ;  /* 0x00000000009c3947 */ /* 0x000fec0003800000 */
[----:B------:R-:W0:Y:S01]  /*213d0*/  S2R R3, SR_TID.X ;  /* 0x0000000000037919 */ /* 0x000e220000002100 */
[----:B------:R-:W2:Y:S02]  /*213e0*/  LDC R14, c[0x0][0xbe8] ;  /* 0x0002fa00ff0e7b82 */ /* 0x000ea40000000800 */
[----:B--2---:R-:W-:Y:S01]  /*213f0*/  IMAD R2, R6, R14, RZ ;  /* 0x0000000e06027224 */ /* 0x004fe200078e02ff */
        /* <DEDUP_REMOVED lines=36> */
.L_x_12081:
[----:B------:R-:W-:Y:S05]  /*21640*/  BSYNC B1 ;  /* 0x0000000000017941 */ /* 0x000fea0003800000 */
.L_x_12080:
[----:B------:R-:W-:Y:S01]  /*21650*/  ULDC.64 UR4, c[0x0][0xaa0] ;  /* 0x0002a80000047ab9 */ /* 0x000fe20000000a00 */
[----:B------:R-:W-:Y:S02]  /*21660*/  IMAD R7, R224, 0x20, R218 ;  /* 0x00000020e0077824 */ /* 0x000fe400078e02da */
[----:B0-----:R-:W-:Y:S02]  /*21670*/  IMAD R3, R11, UR4, RZ ;  /* 0x000000040b037c24 */ /* 0x001fe4000f8e02ff */
[----:B------:R-:W-:Y:S02]  /*21680*/  IMAD.IADD R9, R210, 0x1, R7 ;  /* 0x00000001d2097824 */ /* 0x000fe400078e0207 */
        /* <DEDUP_REMOVED lines=8> */
[----:B-1----:R-:W-:-:S03]  /*21710*/  @P2 IMAD.HI.U32 R0, R9, R20, RZ ;  /* 0x0000001409002227 */ /* 0x002fc600078e00ff */
        /* <DEDUP_REMOVED lines=26> */
[----:B------:R0:W1:Y:S04]  /*218c0*/  SHFL.IDX PT, R0, R3, RZ, 0x181f ;  /* 0x00181fff03007589 */ /* 0x00006800000e0000 */
[----:B------:R0:W2:Y:S02]  /*218d0*/  SHFL.IDX PT, R14, R2, RZ, 0x181f ;  /* 0x00181fff020e7589 */ /* 0x0000a400000e0000 */
.L_x_12286:
[----:B------:R-:W-:Y:S01]  /*218e0*/  IMAD R21, R6, R21, RZ ;  /* 0x0000001506157224 */ /* 0x000fe200078e02ff */
[----:B------:R-:W-:Y:S01]  /*218f0*/  BSSY B1, `(.L_x_12083) ;  /* 0x0000015000017945 */ /* 0x000fe20003800000 */
[----:B------:R-:W-:-:S05]  /*21900*/  IMAD.IADD R210, R218, 0x1, R210 ;  /* 0x00000001dad27824 */ /* 0x000fca00078e02d2 */
[----:B------:R-:W-:-:S13]  /*21910*/  ISETP.GE.AND P0, PT, R210, R21, PT ;  /* 0x00000015d200720c */ /* 0x000fda0003f06270 */
[----:B------:R-:W-:Y:S05]  /*21920*/  @P0 BRA `(.L_x_12084) ;  /* 0x0000000000440947 */ /* 0x000fea0003800000 */
        /* <DEDUP_REMOVED lines=17> */
.L_x_12084:
[----:B------:R-:W-:Y:S05]  /*21a40*/  BSYNC B1 ;  /* 0x0000000000017941 */ /* 0x000fea0003800000 */
.L_x_12083:
[----:B------:R-:W-:-:S03]  /*21a50*/  UMOV UR4, 0xffffffff ;  /* 0xffffffff00047882 */ /* 0x000fc60000000000 */
[----:B------:R-:W-:Y:S05]  /*21a60*/  BRA.DIV UR4, `(.L_x_12085) ;  /* 0x0000008e04747947 */ /* 0x000fea000b800000 */
[----:B-1----:R1:W0:Y:S04]  /*21a70*/  SHFL.IDX PT, R0, R3, 0x1, 0x181f ;  /* 0x00381f0003007f89 */ /* 0x00222800000e0000 */
[----:B--2---:R1:W2:Y:S02]  /*21a80*/  SHFL.IDX PT, R14, R2, 0x1, 0x181f ;  /* 0x00381f00020e7f89 */ /* 0x0042a400000e0000 */
.L_x_12290:
        /* <DEDUP_REMOVED lines=21> */
.L_x_12087:
[----:B------:R-:W-:Y:S05]  /*21be0*/  BSYNC B1 ;  /* 0x0000000000017941 */ /* 0x000fea0003800000 */
.L_x_12086:
[----:B------:R-:W-:-:S03]  /*21bf0*/  UMOV UR4, 0xffffffff ;  /* 0xffffffff00047882 */ /* 0x000fc60000000000 */
[----:B------:R-:W-:Y:S05]  /*21c00*/  BRA.DIV UR4, `(.L_x_12088) ;  /* 0x0000008e04547947 */ /* 0x000fea000b800000 */
[----:B0-----:R0:W0:Y:S04]  /*21c10*/  SHFL.IDX PT, R0, R3, 0x2, 0x181f ;  /* 0x00581f0003007f89 */ /* 0x00102800000e0000 */
[----:B--2---:R2:W0:Y:S02]  /*21c20*/  SHFL.IDX PT, R14, R2, 0x2, 0x181f ;  /* 0x00581f00020e7f89 */ /* 0x00442400000e0000 */
.L_x_12294:
        /* <DEDUP_REMOVED lines=9> */
[----:B0-----:R-:W-:-:S04]  /*21cc0*/  @!P3 LEA R4, P4, R195, R14, 0x1 ;  /* 0x0000000ec304b211 */ /* 0x001fc800078808ff */
[----:B------:R-:W-:Y:S02]  /*21cd0*/  @!P3 LEA.HI.X R5, R195, R0, R217, 0x1, P4 ;  /* 0x00000000c305b211 */ /* 0x000fe400020f0cd9 */
        /* <DEDUP_REMOVED lines=10> */
.L_x_12090:
[----:B------:R-:W-:Y:S05]  /*21d80*/  BSYNC B1 ;  /* 0x0000000000017941 */ /* 0x000fea0003800000 */
.L_x_12089:
[----:B------:R-:W-:-:S03]  /*21d90*/  UMOV UR4, 0xffffffff ;  /* 0xffffffff00047882 */ /* 0x000fc60000000000 */
[----:B------:R-:W-:Y:S05]  /*21da0*/  BRA.DIV UR4, `(.L_x_12091) ;  /* 0x0000008e04347947 */ /* 0x000fea000b800000 */
[----:B0-----:R0:W0:Y:S04]  /*21db0*/  SHFL.IDX PT, R0, R3, 0x3, 0x181f ;  /* 0x00781f0003007f89 */ /* 0x00102800000e0000 */
[----:B------:R0:W0:Y:S02]  /*21dc0*/  SHFL.IDX PT, R14, R2, 0x3, 0x181f ;  /* 0x00781f00020e7f89 */ /* 0x00002400000e0000 */
.L_x_12298:
[----:B012---:R-:W-:-:S05]  /*21dd0*/  VIADD R2, R210, 0x60 ;  /* 0x00000060d2027836 */ /* 0x007fca0000000000 */
[----:B------:R-:W-:-:S13]  /*21de0*/  ISETP.GE.AND P0, PT, R2, R21, PT ;  /* 0x000000150200720c */ /* 0x000fda0003f06270 */
[----:B------:R-:W-:Y:S05]  /*21df0*/  @P0 BRA `(.L_x_12078) ;  /* 0x0000000000440947 */ /* 0x000fea0003800000 */
[----:B------:R-:W-:Y:S02]  /*21e00*/  ULDC UR4, c[0x0][0xac8] ;  /* 0x0002b20000047ab9 */ /* 0x000fe40000000800 */
[----:B------:R-:W-:Y:S02]  /*21e10*/  ISETP.GE.AND P3, PT, R195, UR4, PT ;  /* 0x00000004c3007c0c */ /* 0x000fe4000bf66270 */
[----:B------:R-:W-:Y:S02]  /*21e20*/  ISETP.GE.AND P2, PT, R197, UR4, PT ;  /* 0x00000004c5007c0c */ /* 0x000fe4000bf46270 */
[----:B------:R-:W-:Y:S02]  /*21e30*/  ISETP.GE.AND P1, PT, R196, UR4, PT ;  /* 0x00000004c4007c0c */ /* 0x000fe4000bf26270 */
[----:B------:R-:W-:-:S07]  /*21e40*/  ISETP.GE.AND P0, PT, R198, UR4, PT ;  /* 0x00000004c6007c0c */ /* 0x000fce000bf06270 */
[----:B------:R-:W-:-:S04]  /*21e50*/  @!P3 LEA R2, P4, R195, R14, 0x1 ;  /* 0x0000000ec302b211 */ /* 0x000fc800078808ff */
        /* <DEDUP_REMOVED lines=11> */
.L_x_12078:
[----:B------:R-:W-:Y:S05]  /*21f10*/  BSYNC B0 ;  /* 0x0000000000007941 */ /* 0x000fea0003800000 */
.L_x_12069:
[----:B------:R-:W-:Y:S02]  /*21f20*/  ULDC UR4, c[0x0][0xc3c] ;  /* 0x00030f0000047ab9 */ /* 0x000fe40000000800 */
[----:B------:R-:W-:-:S13]  /*21f30*/  ISETP.GE.AND P0, PT, R127, UR4, PT ;  /* 0x000000047f007c0c */ /* 0x000fda000bf06270 */
[----:B------:R-:W-:Y:S05]  /*21f40*/  @!P0 BRA `(.L_x_12092) ;  /* 0xfffffdf000bc8947 */ /* 0x000fea000383ffff */
[----:B------:R-:W-:Y:S05]  /*21f50*/  BRA `(.L_x_11860) ;  /* 0x0000007000e47947 */ /* 0x000fea0003800000 */
.L_x_11858:
[----:B------:R-:W-:-:S08]  /*21f60*/  NOP ;  /* 0x0000000000007918 */ /* 0x000fd00000000000 */
[----:B------:R-:W0:-:S00]  /*21f70*/  USETMAXREG.DEALLOC.CTAPOOL 0x28 ;  /* 0x00000028000079c8 */ /* 0x000e0000080e0500 */
[----:B0-----:R-:W2:Y:S01]  /*21f80*/  LDL.LU R2, [R1+0x400] ;  /* 0x0004000001027983 */ /* 0x001ea20000300800 */
[----:B------:R-:W-:-:S06]  /*21f90*/  LOP3.LUT R0, R0, 0x3, RZ, 0xc0, !PT ;  /* 0x0000000300007812 */ /* 0x000fcc00078ec0ff */
[----:B------:R-:W0:Y:S02]  /*21fa0*/  SHFL.IDX PT, R0, R0, RZ, 0x1f ;  /* 0x00001fff00007589 */ /* 0x000e2400000e0000 */
[----:B0-----:R-:W-:Y:S01]  /*21fb0*/  ISETP.NE.AND P0, PT, R0, RZ, PT ;  /* 0x000000ff0000720c */ /* 0x001fe20003f05270 */
[----:B------:R-:W-:Y:S01]  /*21fc0*/  IMAD.MOV.U32 R0, RZ, RZ, RZ ;  /* 0x000000ffff007224 */ /* 0x000fe200078e00ff */
[----:B--2---:R-:W-:-:S11]  /*21fd0*/  LOP3.LUT R2, R2, 0xffffff7f, RZ, 0xc0, !PT ;  /* 0xffffff7f02027812 */ /* 0x004fd600078ec0ff */
[----:B------:R-:W-:-:S05]  /*21fe0*/  @P0 LOP3.LUT R2, R2, 0x80, RZ, 0xfc, !PT ;  /* 0x0000008002020812 */ /* 0x000fca00078efcff */
[----:B------:R0:W-:Y:S01]  /*21ff0*/  STL [R1+0x400], R2 ;  /* 0x0004000201007387 */ /* 0x0001e20000100800 */
        /* <DEDUP_REMOVED lines=8> */
.L_x_12093:
        /* <DEDUP_REMOVED lines=42> */
.L_x_12099:
        /* <DEDUP_REMOVED lines=12> */
.L_x_12098:
[----:B------:R-:W-:Y:S05]  /*223e0*/  BSYNC B0 ;  /* 0x0000000000007941 */ /* 0x000fea0003800000 */
.L_x_12097:
        /* <DEDUP_REMOVED lines=20> */
.L_x_12095:
        /* <DEDUP_REMOVED lines=20> */
.L_x_12100:
        /* <DEDUP_REMOVED lines=36> */
[----:B0-----:R-:W-:-:S06]  /*228b0*/  IADD3 R3, R6, 0xffffffe, RZ ;  /* 0x0ffffffe06037810 */ /* 0x001fcc0007ffe0ff */
        /* <DEDUP_REMOVED lines=22> */
.L_x_12096:
[----:B------:R-:W-:Y:S01]  /*22a20*/  IMAD.MOV.U32 R17, RZ, RZ, RZ ;  /* 0x000000ffff117224 */ /* 0x000fe200078e00ff */
[----:B------:R-:W-:Y:S01]  /*22a30*/  MOV R18, RZ ;  /* 0x000000ff00127202 */ /* 0x000fe20000000f00 */
[----:B------:R-:W-:-:S07]  /*22a40*/  IMAD.U32 R16, RZ, RZ, UR6 ;  /* 0x00000006ff107e24 */ /* 0x000fce000f8e00ff */
.L_x_12101:
[----:B------:R-:W-:-:S13]  /*22a50*/  ISETP.NE.AND P0, PT, R5, RZ, PT ;  /* 0x000000ff0500720c */ /* 0x000fda0003f05270 */
[----:B------:R-:W0:Y:S01]  /*22a60*/  @!P0 S2R R3, SR_CgaCtaId ;  /* 0x0000000000038919 */ /* 0x000e220000008800 */
[----:B------:R-:W-:-:S04]  /*22a70*/  @!P0 MOV R0, 0x400 ;  /* 0x0000040000008802 */ /* 0x000fc80000000f00 */
[----:B0-----:R-:W-:-:S05]  /*22a80*/  @!P0 LEA R0, R3, R0, 0x18 ;  /* 0x0000000003008211 */ /* 0x001fca00078ec0ff */
[----:B------:R2:W-:Y:S01]  /*22a90*/  @!P0 STS.128 [R0+0x228d0], R16 ;  /* 0x0228d01000008388 */ /* 0x0005e20000000c00 */
[----:B------:R-:W-:Y:S06]  /*22aa0*/  BAR.ARV 0x5, 0x180 ;  /* 0x0146000000007b1d */ /* 0x000fec0000002000 */
.L_x_12094:
[----:B------:R3:W-:Y:S01]  /*22ab0*/  STL [R1+0x424], RZ ;  /* 0x000424ff01007387 */ /* 0x0007e20000100800 */
[----:B------:R-:W-:Y:S01]  /*22ac0*/  ULDC UR4, c[0x0][0xc3c] ;  /* 0x00030f0000047ab9 */ /* 0x000fe20000000800 */
[----:B------:R-:W-:Y:S01]  /*22ad0*/  IMAD.MOV.U32 R25, RZ, RZ, 0x1 ;  /* 0x00000001ff197424 */ /* 0x000fe200078e00ff */
[----:B-1----:R-:W-:Y:S01]  /*22ae0*/  ISETP.GE.AND P0, PT, R19, UR4, PT ;  /* 0x0000000413007c0c */ /* 0x002fe2000bf06270 */
[----:B------:R-:W-:-:S12]  /*22af0*/  IMAD.MOV.U32 R24, RZ, RZ, RZ ;  /* 0x000000ffff187224 */ /* 0x000fd800078e00ff */
[----:B---3--:R-:W-:Y:S05]  /*22b00*/  @P0 BRA `(.L_x_12102) ;  /* 0x00000064001c0947 */ /* 0x008fea0003800000 */
[----:B------:R-:W1:Y:S01]  /*22b10*/  S2R R4, SR_TID.X ;  /* 0x0000000000047919 */ /* 0x000e620000002100 */
[----:B------:R-:W3:Y:S01]  /*22b20*/  S2UR UR5, SR_CgaCtaId ;  /* 0x00000000000579c3 */ /* 0x000ee20000008800 */
[----:B------:R-:W-:Y:S01]  /*22b30*/  UMOV UR4, 0x400 ;  /* 0x0000040000047882 */ /* 0x000fe20000000000 */
[----:B------:R-:W-:Y:S01]  /*22b40*/  BSSY B8, `(.L_x_12102) ;  /* 0x0000643000087945 */ /* 0x000fe20003800000 */
[----:B------:R4:W-:Y:S01]  /*22b50*/  STL [R1+0x424], RZ ;  /* 0x000424ff01007387 */ /* 0x0009e20000100800 */
[----:B------:R-:W-:Y:S01]  /*22b60*/  IMAD.MOV.U32 R26, RZ, RZ, 0x1 ;  /* 0x00000001ff1a7424 */ /* 0x000fe200078e00ff */
[----:B------:R-:W-:Y:S01]  /*22b70*/  ULDC.64 UR40, c[0x0][0x198] ;  /* 0x0000660000287ab9 */ /* 0x000fe20000000a00 */
[----:B------:R-:W-:Y:S01]  /*22b80*/  IMAD.MOV.U32 R23, RZ, RZ, RZ ;  /* 0x000000ffff177224 */ /* 0x000fe200078e00ff */
[----:B------:R-:W-:Y:S01]  /*22b90*/  ULOP3.LUT UR38, UR36, 0x2, URZ, 0xfc, !UPT ;  /* 0x0000000224267892 */ /* 0x000fe2000f8efc3f */
[----:B------:R-:W-:Y:S01]  /*22ba0*/  IMAD.MOV.U32 R24, RZ, RZ, RZ ;  /* 0x000000ffff187224 */ /* 0x000fe200078e00ff */
[----:B------:R-:W-:Y:S01]  /*22bb0*/  ULDC UR37, c[0x0][0xc] ;  /* 0x0000030000257ab9 */ /* 0x000fe20000000800 */
[----:B------:R-:W-:Y:S01]  /*22bc0*/  IMAD.MOV.U32 R25, RZ, RZ, 0x1 ;  /* 0x00000001ff197424 */ /* 0x000fe200078e00ff */
[----:B---3--:R-:W-:-:S06]  /*22bd0*/  ULEA UR4, UR5, UR4, 0x18 ;  /* 0x0000000405047291 */ /* 0x008fcc000f8ec03f */
[----:B------:R-:W-:Y:S01]  /*22be0*/  IMAD.U32 R22, RZ, RZ, UR4 ;  /* 0x00000004ff167e24 */ /* 0x000fe2000f8e00ff */
[C---:B-1----:R-:W-:Y:S01]  /*22bf0*/  LOP3.LUT R3, R4.reuse, 0x7f, RZ, 0xc0, !PT ;  /* 0x0000007f04037812 */ /* 0x042fe200078ec0ff */
[----:B--2---:R-:W-:-:S04]  /*22c00*/  IMAD.SHL.U32 R0, R4, 0x8, RZ ;  /* 0x0000000804007824 */ /* 0x004fc800078e00ff */
[----:B------:R-:W-:Y:S01]  /*22c10*/  IMAD.SHL.U32 R29, R3, 0x8, RZ ;  /* 0x00000008031d7824 */ /* 0x000fe200078e00ff */
[----:B0-----:R-:W-:Y:S02]  /*22c20*/  LOP3.LUT R2, R0, 0x1f8, RZ, 0xc0, !PT ;  /* 0x000001f800027812 */ /* 0x001fe400078ec0ff */
[----:B------:R-:W-:Y:S02]  /*22c30*/  SHF.R.U32.HI R3, RZ, 0x3, R3 ;  /* 0x00000003ff037819 */ /* 0x000fe40000011603 */
[----:B------:R-:W-:Y:S02]  /*22c40*/  LOP3.LUT R2, R2, 0x38, R4, 0x78, !PT ;  /* 0x0000003802027812 */ /* 0x000fe400078e7804 */
[----:B------:R-:W-:Y:S02]  /*22c50*/  LOP3.LUT R0, R0, 0x38, RZ, 0xc0, !PT ;  /* 0x0000003800007812 */ /* 0x000fe400078ec0ff */
[----:B------:R-:W-:Y:S01]  /*22c60*/  LOP3.LUT R29, R2, 0x200, R29, 0xf8, !PT ;  /* 0x00000200021d7812 */ /* 0x000fe200078ef81d */
[----:B------:R-:W-:Y:S01]  /*22c70*/  IMAD.SHL.U32 R2, R4, 0x10, RZ ;  /* 0x0000001004027824 */ /* 0x000fe200078e00ff */
[----:B------:R-:W-:-:S04]  /*22c80*/  LOP3.LUT R4, R0, 0x40, RZ, 0xfc, !PT ;  /* 0x0000004000047812 */ /* 0x000fc800078efcff */
[----:B------:R-:W-:Y:S02]  /*22c90*/  LOP3.LUT R2, R3, 0x70, R2, 0xf8, !PT ;  /* 0x0000007003027812 */ /* 0x000fe400078ef802 */
[C---:B------:R-:W-:Y:S02]  /*22ca0*/  LOP3.LUT R3, R0.reuse, 0x80, RZ, 0xfc, !PT ;  /* 0x0000008000037812 */ /* 0x040fe400078efcff */
[----:B------:R-:W-:Y:S01]  /*22cb0*/  LOP3.LUT R2, R0, 0xc0, RZ, 0xfc, !PT ;  /* 0x000000c000027812 */ /* 0x000fe200078efcff */
[----:B------:R-:W-:-:S05]  /*22cc0*/  IMAD R0, R29, 0x2, R22 ;  /* 0x000000021d007824 */ /* 0x000fca00078e0216 */
[----:B------:R4:W-:Y:S02]  /*22cd0*/  STL [R1+0x408], R0 ;  /* 0x0004080001007387 */ /* 0x0009e40000100800 */
.L_x_12217:
[----:B------:R-:W-:Y:S05]  /*22ce0*/  YIELD ;  /* 0x0000000000007946 */ /* 0x000fea0003800000 */
[----:B------:R-:W-:Y:S01]  /*22cf0*/  ULDC.64 UR4, c[0x0][0xa28] ;  /* 0x00028a0000047ab9 */ /* 0x000fe20000000a00 */
[----:B------:R-:W-:Y:S01]  /*22d00*/  IMAD.MOV.U32 R30, RZ, RZ, RZ ;  /* 0x000000ffff1e7224 */ /* 0x000fe200078e00ff */
[----:B------:R-:W-:Y:S01]  /*22d10*/  ISETP.NE.U32.AND P0, PT, RZ, UR4, PT ;  /* 0x00000004ff007c0c */ /* 0x000fe2000bf05070 */
[----:B0-23--:R-:W0:Y:S01]  /*22d20*/  LDC.64 R4, c[0x0][0xa00] ;  /* 0x00028000ff047b82 */ /* 0x00de220000000a00 */
        /* <DEDUP_REMOVED lines=12> */
[----:B------:R-:W-:Y:S02]  /*22df0*/  ISETP.NE.AND.EX P1, PT, RZ, UR7, PT, P1 ;  /* 0x00000007ff007c0c */ /* 0x000fe4000bf25310 */
[----:B------:R-:W-:Y:S01]  /*22e00*/  ISETP.NE.U32.AND P0, PT, RZ, UR4, PT ;  /* 0x00000004ff007c0c */ /* 0x000fe2000bf05070 */
[----:B-1----:R-:W0:Y:S01]  /*22e10*/  LDC.64 R2, c[0x0][0xa10] ;  /* 0x00028400ff027b82 */ /* 0x002e220000000a00 */
[----:B----4-:R-:W-:-:S02]  /*22e20*/  MOV R0, RZ ;  /* 0x000000ff00007202 */ /* 0x010fc40000000f00 */
[----:B------:R-:W-:-:S05]  /*22e30*/  ISETP.NE.AND.EX P0, PT, RZ, UR5, PT, P0 ;  /* 0x00000005ff007c0c */ /* 0x000fca000bf05300 */
[----:B------:R-:W1:Y:S08]  /*22e40*/  @P2 LDC.64 R6, c[0x0][0xa18] ;  /* 0x00028600ff062b82 */ /* 0x000e700000000a00 */
        /* <DEDUP_REMOVED lines=20> */
[----:B------:R-:W-:Y:S06]  /*22f90*/  @P2 BRA `(.L_x_12103) ;  /* 0x0000000000142947 */ /* 0x000fec0003800000 */
[----:B------:R-:W-:Y:S05]  /*22fa0*/  @!P0 BRA `(.L_x_12103) ;  /* 0x0000000000108947 */ /* 0x000fea0003800000 */
[----:B0-----:R-:W2:Y:S04]  /*22fb0*/  LDG.E R8, desc[UR42][R4.64] ;  /* 0x0000002a04087981 */ /* 0x001ea8000c1e1900 */
[----:B------:R-:W2:Y:S02]  /*22fc0*/  LDG.E R7, desc[UR42][R4.64+0x4] ;  /* 0x0000042a04077981 */ /* 0x000ea4000c1e1900 */
[----:B--2---:R-:W-:-:S05]  /*22fd0*/  IMAD.IADD R12, R7, 0x1, -R8 ;  /* 0x00000001070c7824 */ /* 0x004fca00078e0a08 */
[----:B------:R1:W-:Y:S02]  /*22fe0*/  STL [R1+0x404], R12 ;  /* 0x0004040c01007387 */ /* 0x0003e40000100800 */
.L_x_12103:
        /* <DEDUP_REMOVED lines=8> */
.L_x_12104:
        /* <DEDUP_REMOVED lines=9> */
.L_x_12105:
[----:B--2---:R-:W2:Y:S01]  /*23100*/  @P1 LDG.E R5, desc[UR42][R2.64] ;  /* 0x0000002a02051981 */ /* 0x004ea2000c1e1900 */
[----:B------:R-:W3:Y:S03]  /*23110*/  LDC R7, c[0x0][0x448] ;  /* 0x00011200ff077b82 */ /* 0x000ee60000000800 */
[----:B------:R4:W2:Y:S01]  /*23120*/  @P1 LDG.E R4, desc[UR42][R2.64+0x4] ;  /* 0x0000042a02041981 */ /* 0x0008a2000c1e1900 */
[----:B------:R-:W-:Y:S02]  /*23130*/  IMAD.SHL.U32 R34, R17, 0x80, RZ ;  /* 0x0000008011227824 */ /* 0x000fe400078e00ff */
[----:B-----5:R-:W-:Y:S02]  /*23140*/  IMAD.IADD R10, R9, 0x1, -R30 ;  /* 0x00000001090a7824 */ /* 0x020fe400078e0a1e */
[----:B----4-:R-:W4:Y:S01]  /*23150*/  LDC.64 R2, c[0x0][0x9e0] ;  /* 0x00027800ff027b82 */ /* 0x010f220000000a00 */
[----:B---3--:R-:W-:-:S13]  /*23160*/  ISETP.NE.AND P2, PT, R7, 0x1, PT ;  /* 0x000000010700780c */ /* 0x008fda0003f45270 */
[----:B------:R-:W3:Y:S01]  /*23170*/  @P2 LDC R7, c[0x0][0x44c] ;  /* 0x00011300ff072b82 */ /* 0x000ee20000000800 */
[----:B----4-:R-:W-:-:S07]  /*23180*/  ISETP.GE.AND P3, PT, R3, 0x1, PT ;  /* 0x000000010300780c */ /* 0x010fce0003f66270 */
[----:B0-----:R-:W0:Y:S01]  /*23190*/  @P2 LDC R8, c[0x0][0x450] ;  /* 0x00011400ff082b82 */ /* 0x001e220000000800 */
[----:B--2---:R-:W-:Y:S02]  /*231a0*/  @P1 IMAD.IADD R6, R4, 0x1, -R5 ;  /* 0x0000000104061824 */ /* 0x004fe400078e0a05 */
[----:B------:R-:W-:Y:S02]  /*231b0*/  VIADD R4, R34, 0x7f ;  /* 0x0000007f22047836 */ /* 0x000fe40000000000 */
[----:B------:R-:W-:Y:S02]  /*231c0*/  IMAD.IADD R17, R10, 0x1, R6 ;  /* 0x000000010a117824 */ /* 0x000fe400078e0206 */
[----:B---3--:R-:W-:-:S03]  /*231d0*/  @P2 IMAD.HI.U32 R5, R4, R7, RZ ;  /* 0x0000000704052227 */ /* 0x008fc600078e00ff */
[C---:B------:R-:W-:Y:S02]  /*231e0*/  IADD3 R7, R17.reuse, 0x1, -R12 ;  /* 0x0000000111077810 */ /* 0x040fe40007ffe80c */
[----:B0-----:R-:W-:Y:S01]  /*231f0*/  @P2 SHF.R.U32.HI R4, RZ, R8, R5 ;  /* 0x00000008ff042219 */ /* 0x001fe20000011605 */
[----:B------:R-:W-:-:S04]  /*23200*/  VIADD R5, R17, 0x5f ;  /* 0x0000005f11057836 */ /* 0x000fc80000000000 */
[----:B------:R-:W-:-:S04]  /*23210*/  IMAD.HI R5, R5, 0x2aaaaaab, RZ ;  /* 0x2aaaaaab05057827 */ /* 0x000fc800078e02ff */
[----:B------:R-:W-:Y:S01]  /*23220*/  IMAD.IADD R11, R7, 0x1, R4 ;  /* 0x00000001070b7824 */ /* 0x000fe200078e0204 */
[----:B------:R-:W-:-:S04]  /*23230*/  SHF.R.U32.HI R4, RZ, 0x1f, R5 ;  /* 0x0000001fff047819 */ /* 0x000fc80000011605 */
[----:B------:R-:W-:Y:S02]  /*23240*/  LEA.HI.SX32 R9, R5, R4, 0x1c ;  /* 0x0000000405097211 */ /* 0x000fe400078fe2ff */
        /* <DEDUP_REMOVED lines=13> */
.L_x_12108:
[----:B------:R-:W-:-:S13]  /*23320*/  ISETP.NE.AND P0, PT, R3, 0x1, PT ;  /* 0x000000010300780c */ /* 0x000fda0003f05270 */
[----:B------:R-:W0:Y:S02]  /*23330*/  @P0 LDC.64 R4, c[0x0][0x9e8] ;  /* 0x00027a00ff040b82 */ /* 0x000e240000000a00 */
[----:B0-----:R-:W-:-:S05]  /*23340*/  @P0 IMAD.HI.U32 R4, R8, R4, RZ ;  /* 0x0000000408040227 */ /* 0x001fca00078e00ff */
[----:B------:R-:W-:-:S07]  /*23350*/  @P0 SHF.R.U32.HI R8, RZ, R5, R4 ;  /* 0x00000005ff080219 */ /* 0x000fce0000011604 */
.L_x_12109:
[----:B------:R-:W-:Y:S05]  /*23360*/  BSYNC B0 ;  /* 0x0000000000007941 */ /* 0x000fea0003800000 */
.L_x_12107:
[----:B------:R-:W-:-:S05]  /*23370*/  IMAD R5, R8, R3, R3 ;  /* 0x0000000308057224 */ /* 0x000fca00078e0203 */
[----:B------:R-:W-:-:S07]  /*23380*/  VIMNMX R2, R2, R5, PT ;  /* 0x0000000502027248 */ /* 0x000fce0003fe0100 */
.L_x_12106:
[----:B------:R-:W0:Y:S01]  /*23390*/  @P2 LDC R5, c[0x0][0x44c] ;  /* 0x00011300ff052b82 */ /* 0x000e220000000800 */
[----:B------:R-:W-:Y:S01]  /*233a0*/  IMAD.IADD R8, R17, 0x1, -R12 ;  /* 0x0000000111087824 */ /* 0x000fe200078e0a0c */
[----:B------:R-:W-:-:S06]  /*233b0*/  ULDC UR4, c[0x0][0x9dc] ;  /* 0x0002770000047ab9 */ /* 0x000fcc0000000800 */
[----:B------:R-:W2:Y:S01]  /*233c0*/  @P2 LDC R11, c[0x0][0x450] ;  /* 0x00011400ff0b2b82 */ /* 0x000ea20000000800 */
[----:B0-----:R-:W-:-:S04]  /*233d0*/  @P2 IMAD.HI.U32 R4, R34, R5, RZ ;  /* 0x0000000522042227 */ /* 0x001fc800078e00ff */
[----:B------:R-:W-:Y:S01]  /*233e0*/  IMAD.MOV.U32 R5, RZ, RZ, R34 ;  /* 0x000000ffff057224 */ /* 0x000fe200078e0022 */
[----:B--2---:R-:W-:-:S05]  /*233f0*/  @P2 SHF.R.U32.HI R5, RZ, R11, R4 ;  /* 0x0000000bff052219 */ /* 0x004fca0000011604 */
        /* <DEDUP_REMOVED lines=13> */
.L_x_12112:
[----:B------:R-:W-:-:S13]  /*234d0*/  ISETP.NE.AND P0, PT, R3, 0x1, PT ;  /* 0x000000010300780c */ /* 0x000fda0003f05270 */
[----:B------:R-:W0:Y:S02]  /*234e0*/  @P0 LDC.64 R4, c[0x0][0x9e8] ;  /* 0x00027a00ff040b82 */ /* 0x000e240000000a00 */
[----:B0-----:R-:W-:-:S05]  /*234f0*/  @P0 IMAD.HI.U32 R4, R12, R4, RZ ;  /* 0x000000040c040227 */ /* 0x001fca00078e00ff */
[----:B------:R-:W-:-:S07]  /*23500*/  @P0 SHF.R.U32.HI R12, RZ, R5, R4 ;  /* 0x00000005ff0c0219 */ /* 0x000fce0000011604 */
.L_x_12113:
[----:B------:R-:W-:Y:S05]  /*23510*/  BSYNC B0 ;  /* 0x0000000000007941 */ /* 0x000fea0003800000 */
.L_x_12111:
[----:B------:R-:W-:-:S05]  /*23520*/  IMAD R12, R12, R3, RZ ;  /* 0x000000030c0c7224 */ /* 0x000fca00078e02ff */
[----:B------:R-:W-:-:S07]  /*23530*/  VIMNMX R11, R11, R12, !PT ;  /* 0x0000000c0b0b7248 */ /* 0x000fce0007fe0100 */
.L_x_12110:
        /* <DEDUP_REMOVED lines=16> */
[----:B------:R-:W-:-:S07]  /*23640*/  SHF.R.U32.HI R4, RZ, 0x6, R3 ;  /* 0x00000006ff047819 */ /* 0x000fce0000011603 */
[----:B------:R-:W-:Y:S02]  /*23650*/  @P0 VIADD R5, R6, 0x5f ;  /* 0x0000005f06050836 */ /* 0x000fe40000000000 */
[----:B------:R-:W-:Y:S02]  /*23660*/  IMAD.MOV.U32 R6, RZ, RZ, R4 ;  /* 0x000000ffff067224 */ /* 0x000fe400078e0004 */
        /* <DEDUP_REMOVED lines=13> */
.L_x_12301:
[----:B-1----:R-:W-:Y:S02]  /*23740*/  ISETP.NE.AND P0, PT, R14, RZ, PT ;  /* 0x000000ff0e00720c */ /* 0x002fe40003f05270 */
[----:B------:R-:W-:-:S11]  /*23750*/  PLOP3.LUT P6, PT, PT, PT, PT, 0x8, 0x0 ;  /* 0x000000000000781c */ /* 0x000fd60003fce170 */
[----:B------:R-:W-:Y:S05]  /*23760*/  @P0 BRA `(.L_x_12117) ;  /* 0x00000000000c0947 */ /* 0x000fea0003800000 */
[----:B------:R-:W-:-:S03]  /*23770*/  UMOV UR4, 0xffffffff ;  /* 0xffffffff00047882 */ /* 0x000fc60000000000 */
[----:B------:R-:W-:Y:S05]  /*23780*/  BRA.DIV UR4, `(.L_x_12118) ;  /* 0x0000007604387947 */ /* 0x000fea000b800000 */
[----:B------:R-:W-:-:S13]  /*23790*/  ELECT P6, URZ, PT ;  /* 0x00000000003f782f */ /* 0x000fda00038c0000 */
.L_x_12117:
        /* <DEDUP_REMOVED lines=9> */
.L_x_12304:
[----:B------:R-:W-:Y:S05]  /*23830*/  BSYNC B1 ;  /* 0x0000000000017941 */ /* 0x000fea0003800000 */
.L_x_12119:
[----:B------:R-:W-:Y:S04]  /*23840*/  BSSY B1, `(.L_x_12121) ;  /* 0x000007b000017945 */ /* 0x000fe80003800000 */
[----:B------:R-:W-:Y:S05]  /*23850*/  @!P6 BRA `(.L_x_12122) ;  /* 0x0000000400e4e947 */ /* 0x000fea0003800000 */
[----:B------:R-:W1:Y:S01]  /*23860*/  S2R R2, SR_TID.X ;  /* 0x0000000000027919 */ /* 0x000e620000002100 */
[----:B------:R-:W-:Y:S01]  /*23870*/  IMAD R12, R23, 0x8, R22 ;  /* 0x00000008170c7824 */ /* 0x000fe200078e0216 */
[----:B------:R-:W-:Y:S01]  /*23880*/  BSSY B2, `(.L_x_12123) ;  /* 0x0000006000027945 */ /* 0x000fe20003800000 */
[----:B-1----:R-:W-:Y:S02]  /*23890*/  LOP3.LUT R10, R2, 0x7f, RZ, 0xc0, !PT ;  /* 0x0000007f020a7812 */ /* 0x002fe400078ec0ff */
[----:B------:R-:W-:Y:S02]  /*238a0*/  SHF.L.U32 R2, R26, 0x1f, RZ ;  /* 0x0000001f1a027819 */ /* 0x000fe400000006ff */
[----:B------:R-:W-:Y:S02]  /*238b0*/  ISETP.NE.AND P1, PT, R10, RZ, PT ;  /* 0x000000ff0a00720c */ /* 0x000fe40003f25270 */
[----:B------:R-:W1:Y:S02]  /*238c0*/  SYNCS.PHASECHK.TRANS64.TRYWAIT P0, [R12+URZ+0x228a0], R2 ;  /* 0x0228a0020c0075a7 */ /* 0x000e64000800017f */
[----:B-1----:R-:W-:Y:S09]  /*238d0*/  @!P0 BRA `(.L_x_12124) ;  /* 0x0000007400188947 */ /* 0x002ff20003800000 */
.L_x_12305:
[----:B------:R-:W-:Y:S05]  /*238e0*/  BSYNC B2 ;  /* 0x0000000000027941 */ /* 0x000fea0003800000 */
.L_x_12123:
[----:B------:R-:W-:Y:S04]  /*238f0*/  BSSY B2, `(.L_x_12125) ;  /* 0x0000009000027945 */ /* 0x000fe80003800000 */
[----:B------:R-:W-:Y:S05]  /*23900*/  @P1 BRA `(.L_x_12126) ;  /* 0x00000000001c1947 */ /* 0x000fea0003800000 */
[----:B0-----:R-:W0:Y:S02]  /*23910*/  S2R R3, SR_TID.X ;  /* 0x0000000000037919 */ /* 0x001e240000002100 */
[----:B0-----:R-:W-:Y:S01]  /*23920*/  LOP3.LUT R10, R3, 0x1f, RZ, 0xc0, !PT ;  /* 0x0000001f030a7812 */ /* 0x001fe200078ec0ff */
[----:B------:R-:W-:-:S03]  /*23930*/  IMAD.MOV.U32 R3, RZ, RZ, 0x3000 ;  /* 0x00003000ff037424 */ /* 0x000fc600078e00ff */
[----:B------:R-:W-:Y:S01]  /*23940*/  ISETP.NE.AND P0, PT, R10, RZ, PT ;  /* 0x000000ff0a00720c */ /* 0x000fe20003f05270 */
[----:B------:R2:W-:-:S12]  /*23950*/  SYNCS.ARRIVE.TRANS64 RZ, [R12+URZ+0x22890], R3 ;  /* 0x022890030cff79a7 */ /* 0x0005d8000800003f */
[----:B--2---:R-:W-:Y:S05]  /*23960*/  @!P0 BRA `(.L_x_12126) ;  /* 0x0000000000048947 */ /* 0x004fea0003800000 */
[----:B------:R-:W-:Y:S01]  /*23970*/  BPT.TRAP 0x1 ;  /* 0x000000040000795c */ /* 0x000fe20000300000 */
.L_x_12126:
[----:B------:R-:W-:Y:S05]  /*23980*/  BSYNC B2 ;  /* 0x0000000000027941 */ /* 0x000fea0003800000 */
.L_x_12125:
[----:B------:R-:W-:Y:S01]  /*23990*/  MOV R11, RZ ;  /* 0x000000ff000b7202 */ /* 0x000fe20000000f00 */
[----:B------:R-:W-:Y:S01]  /*239a0*/  IMAD R10, R6, 0x60, R0 ;  /* 0x00000060060a7824 */ /* 0x000fe200078e0200 */
[----:B------:R-:W-:Y:S01]  /*239b0*/  UIADD3 UR4, UP0, UR40, 0x570, URZ ;  /* 0x0000057028047890 */ /* 0x000fe2000ff1e03f */
[----:B0-----:R-:W-:Y:S01]  /*239c0*/  IMAD R3, R23, 0x3000, R22 ;  /* 0x0000300017037824 */ /* 0x001fe200078e0216 */
[----:B------:R-:W-:Y:S01]  /*239d0*/  R2UR UR10, R11 ;  /* 0x000000000b0a72ca */ /* 0x000fe200000e0000 */
[----:B------:R-:W-:Y:S01]  /*239e0*/  VIADD R10, R10, 0xffffffa0 ;  /* 0xffffffa00a0a7836 */ /* 0x000fe20000000000 */
[----:B------:R-:W-:Y:S01]  /*239f0*/  PLOP3.LUT P0, PT, PT, PT, PT, 0x80, 0x0 ;  /* 0x000000000000781c */ /* 0x000fe20003f0f070 */
[----:B------:R-:W-:Y:S01]  /*23a00*/  VIADD R3, R3, 0x1c400 ;  /* 0x0001c40003037836 */ /* 0x000fe20000000000 */
[----:B------:R-:W-:Y:S01]  /*23a10*/  UIADD3.X UR5, URZ, UR41, URZ, UP0, !UPT ;  /* 0x000000293f057290 */ /* 0x000fe200087fe43f */
[----:B------:R-:W-:Y:S01]  /*23a20*/  VIADD R13, R12, 0x22890 ;  /* 0x000228900c0d7836 */ /* 0x000fe20000000000 */
[----:B------:R-:W-:Y:S01]  /*23a30*/  UMOV UR6, 0x0 ;  /* 0x0000000000067882 */ /* 0x000fe20000000000 */
[----:B------:R-:W-:-:S09]  /*23a40*/  UMOV UR7, 0x12f00000 ;  /* 0x12f0000000077882 */ /* 0x000fd20000000000 */
.L_x_12127:
        /* <DEDUP_REMOVED lines=13> */
.L_x_12306:
[----:B------:R-:W-:Y:S05]  /*23b20*/  BSYNC B2 ;  /* 0x0000000000027941 */ /* 0x000fea0003800000 */
.L_x_12128:
        /* <DEDUP_REMOVED lines=11> */
.L_x_12131:
[----:B------:R-:W-:Y:S05]  /*23be0*/  BSYNC B2 ;  /* 0x0000000000027941 */ /* 0x000fea0003800000 */
.L_x_12130:
        /* <DEDUP_REMOVED lines=9> */
.L_x_12132:
        /* <DEDUP_REMOVED lines=15> */
.L_x_12133:
        /* <DEDUP_REMOVED lines=15> */
.L_x_12134:
        /* <DEDUP_REMOVED lines=15> */
.L_x_12135:
        /* <DEDUP_REMOVED lines=10> */
.L_x_12122:
[----:B------:R-:W-:Y:S05]  /*23ff0*/  BSYNC B1 ;  /* 0x0000000000017941 */ /* 0x000fea0003800000 */
.L_x_12121:
        /* <DEDUP_REMOVED lines=9> */
.L_x_12151:
[----:B------:R-:W-:Y:S05]  /*24090*/  YIELD ;  /* 0x0000000000007946 */ /* 0x000fea0003800000 */
[----:B------:R-:W-:Y:S04]  /*240a0*/  BSSY B1, `(.L_x_12136) ;  /* 0x000007a000017945 */ /* 0x000fe80003800000 */
[----:B------:R-:W-:Y:S05]  /*240b0*/  @!P6 BRA `(.L_x_12137) ;  /* 0x0000000400e0e947 */ /* 0x000fea0003800000 */
[----:B------:R-:W0:Y:S01]  /*240c0*/  S2R R2, SR_TID.X ;  /* 0x0000000000027919 */ /* 0x000e220000002100 */
[----:B------:R-:W-:Y:S01]  /*240d0*/  LEA R10, R23, R22, 0x3 ;  /* 0x00000016170a7211 */ /* 0x000fe200078e18ff */
[----:B------:R-:W-:Y:S01]  /*240e0*/  BSSY B2, `(.L_x_12138) ;  /* 0x0000006000027945 */ /* 0x000fe20003800000 */
[----:B0-----:R-:W-:Y:S02]  /*240f0*/  LOP3.LUT R3, R2, 0x7f, RZ, 0xc0, !PT ;  /* 0x0000007f02037812 */ /* 0x001fe400078ec0ff */
[----:B------:R-:W-:Y:S02]  /*24100*/  SHF.L.U32 R2, R26, 0x1f, RZ ;  /* 0x0000001f1a027819 */ /* 0x000fe400000006ff */
[----:B------:R-:W-:Y:S02]  /*24110*/  ISETP.NE.AND P2, PT, R3, RZ, PT ;  /* 0x000000ff0300720c */ /* 0x000fe40003f45270 */
[----:B------:R-:W0:Y:S02]  /*24120*/  SYNCS.PHASECHK.TRANS64.TRYWAIT P1, [R10+URZ+0x228a0], R2 ;  /* 0x0228a0020a0075a7 */ /* 0x000e24000802017f */
[----:B0-----:R-:W-:Y:S09]  /*24130*/  @!P1 BRA `(.L_x_12139) ;  /* 0x0000006c00289947 */ /* 0x001ff20003800000 */
.L_x_12307:
[----:B------:R-:W-:Y:S05]  /*24140*/  BSYNC B2 ;  /* 0x0000000000027941 */ /* 0x000fea0003800000 */
.L_x_12138:
        /* <DEDUP_REMOVED lines=9> */
.L_x_12141:
[----:B------:R-:W-:Y:S05]  /*241e0*/  BSYNC B2 ;  /* 0x0000000000027941 */ /* 0x000fea0003800000 */
.L_x_12140:
        /* <DEDUP_REMOVED lines=11> */
.L_x_12142:
        /* <DEDUP_REMOVED lines=13> */
.L_x_12308:
[----:B------:R-:W-:Y:S05]  /*24370*/  BSYNC B2 ;  /* 0x0000000000027941 */ /* 0x000fea0003800000 */
.L_x_12143:
        /* <DEDUP_REMOVED lines=11> */
.L_x_12146:
[----:B------:R-:W-:Y:S05]  /*24430*/  BSYNC B2 ;  /* 0x0000000000027941 */ /* 0x000fea0003800000 */
.L_x_12145:
        /* <DEDUP_REMOVED lines=9> */
.L_x_12147:
        /* <DEDUP_REMOVED lines=15> */
.L_x_12148:
        /* <DEDUP_REMOVED lines=15> */
.L_x_12149:
        /* <DEDUP_REMOVED lines=15> */
.L_x_12150:
        /* <DEDUP_REMOVED lines=10> */
.L_x_12137:
[----:B------:R-:W-:Y:S05]  /*24840*/  BSYNC B1 ;  /* 0x0000000000017941 */ /* 0x000fea0003800000 */
.L_x_12136:
[----:B------:R-:W-:Y:S01]  /*24850*/  ISETP.GT.AND P2, PT, R11, R4, PT ;  /* 0x000000040b00720c */ /* 0x000fe20003f44270 */
[----:B------:R-:W-:Y:S01]  /*24860*/  VIADD R23, R23, 0x1 ;  /* 0x0000000117177836 */ /* 0x000fe20000000000 */
[----:B------:R-:W-:-:S04]  /*24870*/  IADD3 R11, R11, -0x1, RZ ;  /* 0xffffffff0b0b7810 */ /* 0x000fc80007ffe0ff */
[----:B------:R-:W-:-:S04]  /*24880*/  ISETP.NE.AND P1, PT, R23, 0x2, PT ;  /* 0x000000021700780c */ /* 0x000fc80003f25270 */
[----:B------:R-:W-:Y:S02]  /*24890*/  SEL R3, RZ, 0x1, P1 ;  /* 0x00000001ff037807 */ /* 0x000fe40000800000 */
[----:B------:R-:W-:Y:S02]  /*248a0*/  SEL R23, R23, RZ, P1 ;  /* 0x000000ff17177207 */ /* 0x000fe40000800000 */
[----:B------:R-:W-:Y:S01]  /*248b0*/  LOP3.LUT R26, R26, R3, RZ, 0x3c, !PT ;  /* 0x000000031a1a7212 */ /* 0x000fe200078e3cff */
[----:B------:R-:W-:Y:S06]  /*248c0*/  @P2 BRA `(.L_x_12151) ;  /* 0xfffffff400f02947 */ /* 0x000fec000383ffff */
.L_x_12115:
[----:B------:R-:W-:Y:S05]  /*248d0*/  BSYNC B0 ;  /* 0x0000000000007941 */ /* 0x000fea0003800000 */
.L_x_12114:
[----:B------:R-:W0:Y:S01]  /*248e0*/  LDC R0, c[0x0][0x448] ;  /* 0x00011200ff007b82 */ /* 0x000e220000000800 */
[----:B------:R-:W-:Y:S07]  /*248f0*/  @!P0 WARPSYNC.ALL ;  /* 0x0000000000008948 */ /* 0x000fee0003800000 */
[----:B------:R-:W1:Y:S08]  /*24900*/  LDC.64 R2, c[0x0][0x9e0] ;  /* 0x00027800ff027b82 */ /* 0x000e700000000a00 */
[----:B------:R-:W-:Y:S01]  /*24910*/  @!P0 BAR.SYNC.DEFER_BLOCKING 0xc, 0x180 ;  /* 0x0306000000008b1d */ /* 0x000fe20000010000 */
[----:B0-----:R-:W-:Y:S01]  /*24920*/  ISETP.NE.AND P1, PT, R0, 0x1, PT ;  /* 0x000000010000780c */ /* 0x001fe20003f25270 */
[----:B------:R-:W-:Y:S01]  /*24930*/  VIADD R0, R34, 0x7f ;  /* 0x0000007f22007836 */ /* 0x000fe20000000000 */
[----:B-1----:R-:W-:-:S11]  /*24940*/  ISETP.GE.AND P2, PT, R3, 0x1, PT ;  /* 0x000000010300780c */ /* 0x002fd60003f46270 */
[----:B------:R-:W0:Y:S08]  /*24950*/  @P1 LDC R5, c[0x0][0x44c] ;  /* 0x00011300ff051b82 */ /* 0x000e300000000800 */
[----:B------:R-:W1:Y:S01]  /*24960*/  @P1 LDC R4, c[0x0][0x450] ;  /* 0x00011400ff041b82 */ /* 0x000e620000000800 */
[----:B0-----:R-:W-:-:S05]  /*24970*/  @P1 IMAD.HI.U32 R5, R0, R5, RZ ;  /* 0x0000000500051227 */ /* 0x001fca00078e00ff */
[----:B-1----:R-:W-:-:S05]  /*24980*/  @P1 SHF.R.U32.HI R0, RZ, R4, R5 ;  /* 0x00000004ff001219 */ /* 0x002fca0000011605 */
        /* <DEDUP_REMOVED lines=14> */
.L_x_12154:
[----:B------:R-:W-:-:S13]  /*24a70*/  ISETP.NE.AND P0, PT, R3, 0x1, PT ;  /* 0x000000010300780c */ /* 0x000fda0003f05270 */
[----:B------:R-:W0:Y:S02]  /*24a80*/  @P0 LDC.64 R4, c[0x0][0x9e8] ;  /* 0x00027a00ff040b82 */ /* 0x000e240000000a00 */
[----:B0-----:R-:W-:-:S05]  /*24a90*/  @P0 IMAD.HI.U32 R4, R0, R4, RZ ;  /* 0x0000000400040227 */ /* 0x001fca00078e00ff */
[----:B------:R-:W-:-:S07]  /*24aa0*/  @P0 SHF.R.U32.HI R0, RZ, R5, R4 ;  /* 0x00000005ff000219 */ /* 0x000fce0000011604 */
.L_x_12155:
[----:B------:R-:W-:Y:S05]  /*24ab0*/  BSYNC B0 ;  /* 0x0000000000007941 */ /* 0x000fea0003800000 */
.L_x_12153:
[----:B------:R-:W-:-:S05]  /*24ac0*/  IMAD R5, R0, R3, R3 ;  /* 0x0000000300057224 */ /* 0x000fca00078e0203 */
[----:B------:R-:W-:-:S07]  /*24ad0*/  VIMNMX R2, R2, R5, PT ;  /* 0x0000000502027248 */ /* 0x000fce0003fe0100 */
.L_x_12152:
[----:B------:R-:W0:Y:S01]  /*24ae0*/  @P1 LDC R5, c[0x0][0x44c] ;  /* 0x00011300ff051b82 */ /* 0x000e220000000800 */
[----:B------:R-:W-:Y:S01]  /*24af0*/  VIADD R2, R2, 0x5f ;  /* 0x0000005f02027836 */ /* 0x000fe20000000000 */
[----:B------:R-:W-:Y:S01]  /*24b00*/  ULDC UR4, c[0x0][0x9dc] ;  /* 0x0002770000047ab9 */ /* 0x000fe20000000800 */
[----:B------:R-:W-:Y:S02]  /*24b10*/  IMAD.MOV.U32 R7, RZ, RZ, R34 ;  /* 0x000000ffff077224 */ /* 0x000fe400078e0022 */
[----:B------:R-:W-:-:S03]  /*24b20*/  IMAD.HI R2, R2, 0x2aaaaaab, RZ ;  /* 0x2aaaaaab02027827 */ /* 0x000fc600078e02ff */
[----:B------:R-:W1:Y:S01]  /*24b30*/  @P1 LDC R0, c[0x0][0x450] ;  /* 0x00011400ff001b82 */ /* 0x000e620000000800 */
[----:B0-----:R-:W-:-:S05]  /*24b40*/  @P1 IMAD.HI.U32 R5, R34, R5, RZ ;  /* 0x0000000522051227 */ /* 0x001fca00078e00ff */
[----:B-1----:R-:W-:Y:S02]  /*24b50*/  @P1 SHF.R.U32.HI R7, RZ, R0, R5 ;  /* 0x00000000ff071219 */ /* 0x002fe40000011605 */
        /* <DEDUP_REMOVED lines=17> */
.L_x_12158:
[----:B------:R-:W-:-:S13]  /*24c70*/  ISETP.NE.AND P0, PT, R3, 0x1, PT ;  /* 0x000000010300780c */ /* 0x000fda0003f05270 */
[----:B------:R-:W1:Y:S02]  /*24c80*/  @P0 LDC.64 R4, c[0x0][0x9e8] ;  /* 0x00027a00ff040b82 */ /* 0x000e640000000a00 */
[----:B-1----:R-:W-:-:S05]  /*24c90*/  @P0 IMAD.HI.U32 R4, R8, R4, RZ ;  /* 0x0000000408040227 */ /* 0x002fca00078e00ff */
[----:B------:R-:W-:-:S07]  /*24ca0*/  @P0 SHF.R.U32.HI R8, RZ, R5, R4 ;  /* 0x00000005ff080219 */ /* 0x000fce0000011604 */
.L_x_12159:
[----:B------:R-:W-:Y:S05]  /*24cb0*/  BSYNC B0 ;  /* 0x0000000000007941 */ /* 0x000fea0003800000 */
.L_x_12157:
[----:B------:R-:W-:-:S05]  /*24cc0*/  IMAD R3, R8, R3, RZ ;  /* 0x0000000308037224 */ /* 0x000fca00078e02ff */
[----:B------:R-:W-:-:S07]  /*24cd0*/  VIMNMX R0, R0, R3, !PT ;  /* 0x0000000300007248 */ /* 0x000fce0007fe0100 */
.L_x_12156:
        /* <DEDUP_REMOVED lines=24> */
.L_x_12161:
        /* <DEDUP_REMOVED lines=20> */
.L_x_12164:
[----:B------:R-:W-:Y:S05]  /*24fa0*/  BSYNC B6 ;  /* 0x0000000000067941 */ /* 0x000fea0003800000 */
.L_x_12163:
        /* <DEDUP_REMOVED lines=20> */
.L_x_12167:
        /* <DEDUP_REMOVED lines=15> */
.L_x_12166:
[----:B------:R-:W-:Y:S05]  /*251e0*/  BSYNC B6 ;  /* 0x0000000000067941 */ /* 0x000fea0003800000 */
.L_x_12165:
[----:B------:R-:W-:Y:S01]  /*251f0*/  ULDC.64 UR4, c[0x0][0x9f8] ;  /* 0x00027e0000047ab9 */ /* 0x000fe20000000a00 */
[----:B------:R-:W-:Y:S01]  /*25200*/  IMAD.MOV.U32 R28, RZ, RZ, R19 ;  /* 0x000000ffff1c7224 */ /* 0x000fe200078e0013 */
[----:B------:R-:W-:Y:S01]  /*25210*/  ISETP.NE.U32.AND P0, PT, RZ, UR4, PT ;  /* 0x00000004ff007c0c */ /* 0x000fe2000bf05070 */
[----:B------:R-:W2:Y:S01]  /*25220*/  LDL.LU R10, [R1+0x400] ;  /* 0x00040000010a7983 */ /* 0x000ea20000300800 */
[----:B------:R-:W1:Y:S01]  /*25230*/  LDC R9, c[0x0][0x430] ;  /* 0x00010c00ff097b82 */ /* 0x000e620000000800 */
[----:B------:R-:W3:Y:S01]  /*25240*/  S2R R20, SR_TID.X ;  /* 0x0000000000147919 */ /* 0x000ee20000002100 */
[----:B------:R-:W-:Y:S01]  /*25250*/  ISETP.NE.AND.EX P0, PT, RZ, UR5, PT, P0 ;  /* 0x00000005ff007c0c */ /* 0x000fe2000bf05300 */
[----:B------:R-:W4:Y:S01]  /*25260*/  S2R R21, SR_TID.X ;  /* 0x0000000000157919 */ /* 0x000f220000002100 */
[----:B------:R-:W-:Y:S01]  /*25270*/  VIADD R0, R32, 0xffffffff ;  /* 0xffffffff20007836 */ /* 0x000fe20000000000 */
[----:B------:R-:W-:Y:S01]  /*25280*/  ULDC UR4, c[0x0][0x2f4] ;  /* 0x0000bd0000047ab9 */ /* 0x000fe20000000800 */
[----:B------:R-:W-:Y:S01]  /*25290*/  IMAD.U32 R11, RZ, RZ, UR38 ;  /* 0x00000026ff0b7e24 */ /* 0x000fe2000f8e00ff */
[----:B------:R-:W0:Y:S01]  /*252a0*/  S2R R12, SR_TID.X ;  /* 0x00000000000c7919 */ /* 0x000e220000002100 */
[----:B------:R-:W-:-:S07]  /*252b0*/  ULDC UR5, c[0x0][0x320] ;  /* 0x0000c80000057ab9 */ /* 0x000fce0000000800 */
[----:B------:R-:W4:Y:S01]  /*252c0*/  @P0 LDC.64 R2, c[0x0][0x9f8] ;  /* 0x00027e00ff020b82 */ /* 0x000f220000000a00 */
[----:B-1----:R-:W-:Y:S02]  /*252d0*/  ISETP.NE.AND P1, PT, R9, 0x1, PT ;  /* 0x000000010900780c */ /* 0x002fe40003f25270 */
[----:B---3--:R-:W-:-:S11]  /*252e0*/  LOP3.LUT R20, R20, 0x7f, RZ, 0xc0, !PT ;  /* 0x0000007f14147812 */ /* 0x008fd600078ec0ff */
[----:B------:R-:W1:Y:S01]  /*252f0*/  @P1 LDC R4, c[0x0][0x434] ;  /* 0x00010d00ff041b82 */ /* 0x000e620000000800 */
[----:B----4-:R-:W-:-:S07]  /*25300*/  @P0 IMAD.WIDE R2, R19, 0x4, R2 ;  /* 0x0000000413020825 */ /* 0x010fce00078e0202 */
[----:B------:R-:W3:Y:S01]  /*25310*/  @P1 LDC R5, c[0x0][0x438] ;  /* 0x00010e00ff051b82 */ /* 0x000ee20000000800 */
[----:B------:R4:W2:Y:S01]  /*25320*/  @P0 LDG.E R28, desc[UR42][R2.64] ;  /* 0x0000002a021c0981 */ /* 0x0008a2000c1e1900 */
[----:B------:R-:W-:Y:S01]  /*25330*/  SHF.R.U32.HI R27, RZ, 0x3, R20 ;  /* 0x00000003ff1b7819 */ /* 0x000fe20000011614 */
[----:B------:R-:W-:-:S05]  /*25340*/  IMAD.SHL.U32 R20, R21, 0x10, RZ ;  /* 0x0000001015147824 */ /* 0x000fca00078e00ff */
[----:B------:R-:W-:-:S05]  /*25350*/  LOP3.LUT R20, R27, 0x70, R20, 0xf8, !PT ;  /* 0x000000701b147812 */ /* 0x000fca00078ef814 */
[----:B------:R-:W-:-:S05]  /*25360*/  IMAD R37, R0, 0x60, R20 ;  /* 0x0000006000257824 */ /* 0x000fca00078e0214 */
[----:B------:R-:W-:-:S04]  /*25370*/  ISETP.GE.AND P0, PT, R37, R17, PT ;  /* 0x000000112500720c */ /* 0x000fc80003f06270 */
[----:B------:R-:W-:Y:S02]  /*25380*/  ISETP.GT.U32.OR P0, PT, R20, 0x5f, P0 ;  /* 0x0000005f1400780c */ /* 0x000fe40000704470 */
[----:B------:R-:W-:-:S05]  /*25390*/  IADD3 R37, R37, R30, RZ ;  /* 0x0000001e25257210 */ /* 0x000fca0007ffe0ff */
[----:B-1----:R-:W-:-:S06]  /*253a0*/  @P1 IMAD.HI.U32 R4, R37, R4, RZ ;  /* 0x0000000425041227 */ /* 0x002fcc00078e00ff */
[----:B----4-:R-:W1:Y:S01]  /*253b0*/  @!P0 LDC.64 R2, c[0x0][0x428] ;  /* 0x00010a00ff028b82 */ /* 0x010e620000000a00 */
[----:B------:R-:W-:Y:S01]  /*253c0*/  IMAD.MOV.U32 R8, RZ, RZ, R37 ;  /* 0x000000ffff087224 */ /* 0x000fe200078e0025 */
[----:B---3--:R-:W-:-:S06]  /*253d0*/  @P1 SHF.R.U32.HI R8, RZ, R5, R4 ;  /* 0x00000005ff081219 */ /* 0x008fcc0000011604 */
[----:B------:R-:W3:Y:S01]  /*253e0*/  @!P0 LDC.64 R4, c[0x0][0x418] ;  /* 0x00010600ff048b82 */ /* 0x000ee20000000a00 */
[--C-:B------:R-:W-:Y:S01]  /*253f0*/  @!P0 SHF.R.S32.HI R7, RZ, 0x1f, R8.reuse ;  /* 0x0000001fff078819 */ /* 0x100fe20000011408 */
[----:B------:R-:W-:Y:S01]  /*25400*/  @!P0 IMAD.MOV.U32 R6, RZ, RZ, R8 ;  /* 0x000000ffff068224 */ /* 0x000fe200078e0008 */
[----:B------:R-:W-:Y:S01]  /*25410*/  ISETP.NE.AND P2, PT, R11, 0x3, PT ;  /* 0x000000030b00780c */ /* 0x000fe20003f45270 */
[C---:B0-----:R-:W-:Y:S02]  /*25420*/  IMAD.SHL.U32 R11, R12.reuse, 0x8, RZ ;  /* 0x000000080c0b7824 */ /* 0x041fe400078e00ff */
[----:B------:R-:W-:-:S03]  /*25430*/  IMAD.SHL.U32 R27, R12, 0x8, RZ ;  /* 0x000000080c1b7824 */ /* 0x000fc600078e00ff */
[----:B------:R-:W-:Y:S02]  /*25440*/  LOP3.LUT R11, R11, 0x38, RZ, 0xc0, !PT ;  /* 0x000000380b0b7812 */ /* 0x000fe400078ec0ff */
[----:B------:R-:W-:-:S04]  /*25450*/  LOP3.LUT R27, R27, 0x38, RZ, 0xc0, !PT ;  /* 0x000000381b1b7812 */ /* 0x000fc800078ec0ff */
[----:B------:R-:W-:-:S04]  /*25460*/  LOP3.LUT R12, R27, 0x40, RZ, 0xfc, !PT ;  /* 0x000000401b0c7812 */ /* 0x000fc800078efcff */
[----:B------:R-:W-:Y:S01]  /*25470*/  ISETP.GE.AND P4, PT, R12, UR5, PT ;  /* 0x000000050c007c0c */ /* 0x000fe2000bf86270 */
[----:B------:R-:W-:Y:S01]  /*25480*/  IMAD.MOV.U32 R36, RZ, RZ, RZ ;  /* 0x000000ffff247224 */ /* 0x000fe200078e00ff */
[----:B------:R-:W-:-:S04]  /*25490*/  LOP3.LUT R12, R11, 0x80, RZ, 0xfc, !PT ;  /* 0x000000800b0c7812 */ /* 0x000fc800078efcff */
[----:B------:R-:W-:Y:S01]  /*254a0*/  ISETP.GE.AND P3, PT, R12, UR5, PT ;  /* 0x000000050c007c0c */ /* 0x000fe2000bf66270 */
[----:B------:R-:W-:Y:S01]  /*254b0*/  UMOV UR6, 0xffffffff ;  /* 0xffffffff00067882 */ /* 0x000fe20000000000 */
[----:B--2---:R-:W-:-:S04]  /*254c0*/  LOP3.LUT R10, R10, 0xffffffbf, RZ, 0xc0, !PT ;  /* 0xffffffbf0a0a7812 */ /* 0x004fc800078ec0ff */
[----:B------:R-:W-:-:S04]  /*254d0*/  @P2 LOP3.LUT R10, R10, 0x40, RZ, 0xfc, !PT ;  /* 0x000000400a0a2812 */ /* 0x000fc800078efcff */
[----:B------:R-:W-:Y:S02]  /*254e0*/  LOP3.LUT R10, R10, 0xfffffffe, RZ, 0xc0, !PT ;  /* 0xfffffffe0a0a7812 */ /* 0x000fe400078ec0ff */
[----:B------:R-:W-:Y:S01]  /*254f0*/  SHF.R.S32.HI R33, RZ, 0x1f, R28 ;  /* 0x0000001fff217819 */ /* 0x000fe2000001141c */
[----:B-1----:R-:W-:-:S04]  /*25500*/  @!P0 IMAD.WIDE.U32 R6, R28, R2, R6 ;  /* 0x000000021c068225 */ /* 0x002fc800078e0006 */
[----:B------:R-:W-:-:S04]  /*25510*/  @!P0 IMAD R2, R33, R2, RZ ;  /* 0x0000000221028224 */ /* 0x000fc800078e02ff */
[----:B------:R-:W-:Y:S01]  /*25520*/  @!P0 IMAD R3, R28, R3, R2 ;  /* 0x000000031c038224 */ /* 0x000fe200078e0202 */
[----:B---3--:R-:W-:-:S03]  /*25530*/  @!P0 LEA R4, P1, R6, R4, 0x2 ;  /* 0x0000000406048211 */ /* 0x008fc600078210ff */
[----:B------:R-:W-:-:S05]  /*25540*/  @!P0 IMAD.IADD R3, R7, 0x1, R3 ;  /* 0x0000000107038824 */ /* 0x000fca00078e0203 */
[----:B------:R-:W-:Y:S02]  /*25550*/  @!P0 LEA.HI.X R5, R6, R5, R3, 0x2, P1 ;  /* 0x0000000506058211 */ /* 0x000fe400008f1403 */
[----:B------:R-:W-:-:S03]  /*25560*/  ISETP.GE.AND P1, PT, R11, UR4, PT ;  /* 0x000000040b007c0c */ /* 0x000fc6000bf26270 */
[----:B------:R0:W5:Y:S10]  /*25570*/  @!P0 LDG.E R36, desc[UR42][R4.64] ;  /* 0x0000002a04248981 */ /* 0x000174000c1e1900 */
[----:B------:R-:W-:-:S04]  /*25580*/  @P1 LOP3.LUT R10, R10, 0x1, RZ, 0xfc, !PT ;  /* 0x000000010a0a1812 */ /* 0x000fc800078efcff */
[----:B------:R-:W-:-:S04]  /*25590*/  LOP3.LUT R10, R10, 0xfffffff7, RZ, 0xc0, !PT ;  /* 0xfffffff70a0a7812 */ /* 0x000fc800078ec0ff */
[----:B------:R-:W-:Y:S02]  /*255a0*/  @P4 LOP3.LUT R10, R10, 0x8, RZ, 0xfc, !PT ;  /* 0x000000080a0a4812 */ /* 0x000fe400078efcff */
[C---:B------:R-:W-:Y:S02]  /*255b0*/  ISETP.GE.AND P0, PT, R11.reuse, UR5, PT ;  /* 0x000000050b007c0c */ /* 0x040fe4000bf06270 */
[----:B------:R-:W-:Y:S02]  /*255c0*/  LOP3.LUT R10, R10, 0xffffffef, RZ, 0xc0, !PT ;  /* 0xffffffef0a0a7812 */ /* 0x000fe400078ec0ff */
[----:B------:R-:W-:Y:S02]  /*255d0*/  LOP3.LUT R11, R11, 0xc0, RZ, 0xfc, !PT ;  /* 0x000000c00b0b7812 */ /* 0x000fe400078efcff */
[----:B------:R-:W-:Y:S02]  /*255e0*/  LOP3.LUT R10, R10, 0xfffffffb, RZ, 0xc0, !PT ;  /* 0xfffffffb0a0a7812 */ /* 0x000fe400078ec0ff */
[----:B------:R-:W-:-:S02]  /*255f0*/  ISETP.GE.AND P1, PT, R11, UR5, PT ;  /* 0x000000050b007c0c */ /* 0x000fc4000bf26270 */
[----:B------:R-:W-:-:S04]  /*25600*/  @P3 LOP3.LUT R10, R10, 0x4, RZ, 0xfc, !PT ;  /* 0x000000040a0a3812 */ /* 0x000fc800078efcff */
[----:B------:R-:W-:-:S04]  /*25610*/  @P0 LOP3.LUT R10, R10, 0x10, RZ, 0xfc, !PT ;  /* 0x000000100a0a0812 */ /* 0x000fc800078efcff */
[----:B------:R-:W-:-:S04]  /*25620*/  LOP3.LUT R10, R10, 0xfffffffd, RZ, 0xc0, !PT ;  /* 0xfffffffd0a0a7812 */ /* 0x000fc800078ec0ff */
[----:B------:R-:W-:-:S05]  /*25630*/  @P1 LOP3.LUT R10, R10, 0x2, RZ, 0xfc, !PT ;  /* 0x000000020a0a1812 */ /* 0x000fca00078efcff */
[----:B------:R0:W-:Y:S01]  /*25640*/  STL [R1+0x400], R10 ;  /* 0x0004000a01007387 */ /* 0x0001e20000100800 */
[----:B------:R-:W-:-:S04]  /*25650*/  IMAD.MOV R2, RZ, RZ, -R8 ;  /* 0x000000ffff027224 */ /* 0x000fc800078e0a08 */
[----:B------:R-:W-:Y:S01]  /*25660*/  IMAD R37, R9, R2, R37 ;  /* 0x0000000209257224 */ /* 0x000fe200078e0225 */
[----:B------:R-:W-:Y:S06]  /*25670*/  BRA.DIV UR6, `(.L_x_12168) ;  /* 0x0000005a06007947 */ /* 0x000fec000b800000 */
.L_x_12311:
[----:B------:R-:W-:Y:S01]  /*25680*/  SEL R6, RZ, 0x1, P0 ;  /* 0x00000001ff067807 */ /* 0x000fe20000000000 */
[----:B------:R-:W-:Y:S01]  /*25690*/  IMAD.MOV.U32 R2, RZ, RZ, R10 ;  /* 0x000000ffff027224 */ /* 0x000fe200078e000a */
[----:B------:R-:W-:Y:S02]  /*256a0*/  ISETP.GT.U32.AND P0, PT, R20, 0x5f, PT ;  /* 0x0000005f1400780c */ /* 0x000fe40003f04070 */
[----:B------:R-:W-:Y:S02]  /*256b0*/  SHF.R.S32.HI R27, RZ, 0x1f, R18 ;  /* 0x0000001fff1b7819 */ /* 0x000fe40000011412 */
[----:B------:R-:W-:-:S09]  /*256c0*/  LOP3.LUT R2, R2, 0xffffffdf, RZ, 0xc0, !PT ;  /* 0xffffffdf02027812 */ /* 0x000fd200078ec0ff */
[----:B------:R-:W-:-:S05]  /*256d0*/  @P0 LOP3.LUT R2, R2, 0x20, RZ, 0xfc, !PT ;  /* 0x0000002002020812 */ /* 0x000fca00078efcff */
[----:B------:R1:W-:Y:S01]  /*256e0*/  STL [R1+0x400], R2 ;  /* 0x0004000201007387 */ /* 0x0003e20000100800 */
[----:B------:R-:W-:Y:S05]  /*256f0*/  @!P2 BRA `(.L_x_12169) ;  /* 0x000000000004a947 */ /* 0x000fea0003800000 */
[----:B------:R-:W-:Y:S01]  /*25700*/  BPT.TRAP 0x1 ;  /* 0x000000040000795c */ /* 0x000fe20000300000 */
.L_x_12169:
[----:B------:R-:W-:Y:S01]  /*25710*/  IMAD R32, R0, -0x60, R17 ;  /* 0xffffffa000207824 */ /* 0x000fe200078e0211 */
[----:B------:R-:W-:Y:S01]  /*25720*/  SHF.L.U32 R0, R25, 0x1f, RZ ;  /* 0x0000001f19007819 */ /* 0x000fe200000006ff */
[----:B------:R-:W-:Y:S01]  /*25730*/  IMAD R17, R24, 0x8, R22 ;  /* 0x0000000818117824 */ /* 0x000fe200078e0216 */
[----:B------:R-:W-:Y:S03]  /*25740*/  BSSY B0, `(.L_x_12170) ;  /* 0x0000003000007945 */ /* 0x000fe60003800000 */
[----:B------:R-:W2:Y:S02]  /*25750*/  SYNCS.PHASECHK.TRANS64.TRYWAIT P0, [R17+URZ+0x22840], R0 ;  /* 0x02284000110075a7 */ /* 0x000ea4000800017f */
[----:B--2---:R-:W-:Y:S05]  /*25760*/  @!P0 BRA `(.L_x_12171) ;  /* 0x0000005400f48947 */ /* 0x004fea0003800000 */
.L_x_12312:
[----:B------:R-:W-:Y:S05]  /*25770*/  BSYNC B0 ;  /* 0x0000000000007941 */ /* 0x000fea0003800000 */
.L_x_12170:
[----:B-1----:R-:W3:Y:S01]  /*25780*/  LDL R2, [R1+0x400] ;  /* 0x0004000001027983 */ /* 0x002ee20000100800 */
[----:B--2---:R-:W-:Y:S01]  /*25790*/  SHF.R.S32.HI R0, RZ, 0x1f, R37 ;  /* 0x0000001fff007819 */ /* 0x004fe20000011425 */
[----:B------:R-:W-:Y:S01]  /*257a0*/  ULDC.64 UR4, c[0x0][0x300] ;  /* 0x0000c00000047ab9 */ /* 0x000fe20000000a00 */
[----:B0----5:R-:W-:Y:S01]  /*257b0*/  SHF.R.S32.HI R4, RZ, 0x1f, R36 ;  /* 0x0000001fff047819 */ /* 0x021fe20000011424 */
[----:B------:R-:W0:Y:S02]  /*257c0*/  S2R R7, SR_TID.X ;  /* 0x0000000000077919 */ /* 0x000e240000002100 */
[----:B------:R1:W-:Y:S04]  /*257d0*/  STL [R1+0x428], R0 ;  /* 0x0004280001007387 */ /* 0x0003e80000100800 */
[----:B------:R2:W-:Y:S01]  /*257e0*/  STL [R1+0x42c], R4 ;  /* 0x00042c0401007387 */ /* 0x0005e20000100800 */
[----:B-1----:R-:W-:-:S04]  /*257f0*/  IMAD R0, R0, UR4, RZ ;  /* 0x0000000400007c24 */ /* 0x002fc8000f8e02ff */
[----:B------:R-:W-:Y:S02]  /*25800*/  IMAD R0, R37, UR5, R0 ;  /* 0x0000000525007c24 */ /* 0x000fe4000f8e0200 */
[----:B0-----:R-:W-:-:S05]  /*25810*/  IMAD.SHL.U32 R8, R7, 0x8, RZ ;  /* 0x0000000807087824 */ /* 0x001fca00078e00ff */
[----:B------:R-:W-:Y:S02]  /*25820*/  LOP3.LUT R8, R8, 0x38, RZ, 0xc0, !PT ;  /* 0x0000003808087812 */ /* 0x000fe400078ec0ff */
[----:B---3--:R-:W-:Y:S01]  /*25830*/  LOP3.LUT P2, RZ, R2, 0x1, RZ, 0xc0, !PT ;  /* 0x0000000102ff7812 */ /* 0x008fe2000784c0ff */
[----:B------:R-:W-:Y:S01]  /*25840*/  IMAD.WIDE.U32 R2, R37, UR4, RZ ;  /* 0x0000000425027c25 */ /* 0x000fe2000f8e00ff */
[----:B------:R-:W-:-:S03]  /*25850*/  ULDC.64 UR4, c[0x0][0x310] ;  /* 0x0000c40000047ab9 */ /* 0x000fc60000000a00 */
[----:B------:R-:W-:Y:S02]  /*25860*/  IMAD.IADD R3, R3, 0x1, R0 ;  /* 0x0000000103037824 */ /* 0x000fe400078e0200 */
[----:B------:R-:W-:Y:S02]  /*25870*/  IMAD R0, R4, UR4, RZ ;  /* 0x0000000404007c24 */ /* 0x000fe4000f8e02ff */
[----:B--2---:R-:W0:Y:S01]  /*25880*/  S2R R4, SR_TID.X ;  /* 0x0000000000047919 */ /* 0x004e220000002100 */
        /* <DEDUP_REMOVED lines=11> */
[----:B------:R-:W-:Y:S01]  /*25940*/  UMOV UR4, 0xffffffff ;  /* 0xffffffff00047882 */ /* 0x000fe20000000000 */
[----:B------:R-:W-:Y:S02]  /*25950*/  SHF.R.U32.HI R5, RZ, 0x3, R5 ;  /* 0x00000003ff057819 */ /* 0x000fe40000011605 */
[----:B------:R-:W-:Y:S02]  /*25960*/  LEA.HI.X R4, R2, UR5, R4, 0x1, P0 ;  /* 0x0000000502047c11 */ /* 0x000fe400080f0c04 */
[----:B------:R-:W-:Y:S01]  /*25970*/  IADD3 R32, -R5, R32, RZ ;  /* 0x0000002005207210 */ /* 0x000fe20007ffe1ff */
        /* <DEDUP_REMOVED lines=55> */
.L_x_12326:
        /* <DEDUP_REMOVED lines=10> */
.L_x_12173:
        /* <DEDUP_REMOVED lines=11> */
.L_x_12174:
[----:B------:R1:W5:Y:S01]  /*25e40*/  LDL R0, [R1+0x400] ;  /* 0x0004000001007983 */ /* 0x0003620000100800 */
[----:B------:R1:W-:Y:S03]  /*25e50*/  SYNCS.ARRIVE.TRANS64.A1T0 RZ, [R17+URZ+0x22830], RZ ;  /* 0x022830ff11ff79a7 */ /* 0x0003e6000810003f */
[----:B0-----:R1:W5:Y:S02]  /*25e60*/  LDL.LU R3, [R1+0x40c] ;  /* 0x00040c0001037983 */ /* 0x0013640000300800 */
[----:B------:R-:W-:Y:S05]  /*25e70*/  WARPSYNC.ALL ;  /* 0x0000000000007948 */ /* 0x000fea0003800000 */
[----:B------:R-:W-:Y:S01]  /*25e80*/  ULDC.64 UR4, c[0x0][0xa00] ;  /* 0x0002800000047ab9 */ /* 0x000fe20000000a00 */
[----:B------:R-:W-:Y:S01]  /*25e90*/  BSSY B6, `(.L_x_12175) ;  /* 0x000002c000067945 */ /* 0x000fe20003800000 */
[----:B------:R-:W-:Y:S01]  /*25ea0*/  BAR.SYNC.DEFER_BLOCKING 0x8, 0x180 ;  /* 0x0206000000007b1d */ /* 0x000fe20000010000 */
[C---:B-----5:R-:W-:Y:S02]  /*25eb0*/  LOP3.LUT P2, RZ, R0.reuse, 0x8, RZ, 0xc0, !PT ;  /* 0x0000000800ff7812 */ /* 0x060fe4000784c0ff */
[----:B------:R-:W-:-:S02]  /*25ec0*/  LOP3.LUT P1, RZ, R0, 0x4, RZ, 0xc0, !PT ;  /* 0x0000000400ff7812 */ /* 0x000fc4000782c0ff */
[----:B------:R-:W-:Y:S02]  /*25ed0*/  LOP3.LUT P0, RZ, R0, 0x2, RZ, 0xc0, !PT ;  /* 0x0000000200ff7812 */ /* 0x000fe4000780c0ff */
[----:B------:R-:W-:Y:S02]  /*25ee0*/  SEL R0, RZ, 0x2, P2 ;  /* 0x00000002ff007807 */ /* 0x000fe40001000000 */
[----:B------:R-:W-:Y:S02]  /*25ef0*/  SEL R2, RZ, 0x4, P1 ;  /* 0x00000004ff027807 */ /* 0x000fe40000800000 */
[----:B------:R-:W-:Y:S02]  /*25f00*/  SEL R35, RZ, 0x8, P0 ;  /* 0x00000008ff237807 */ /* 0x000fe40000000000 */
[----:B------:R-:W-:Y:S02]  /*25f10*/  IADD3 R0, R2, R0, R6 ;  /* 0x0000000002007210 */ /* 0x000fe40007ffe006 */
[----:B------:R-:W-:-:S03]  /*25f20*/  ISETP.NE.U32.AND P0, PT, RZ, UR4, PT ;  /* 0x00000004ff007c0c */ /* 0x000fc6000bf05070 */
[----:B------:R-:W-:Y:S01]  /*25f30*/  IMAD.IADD R35, R0, 0x1, R35 ;  /* 0x0000000100237824 */ /* 0x000fe200078e0223 */
[----:B------:R-:W-:Y:S01]  /*25f40*/  ISETP.NE.AND.EX P0, PT, RZ, UR5, PT, P0 ;  /* 0x00000005ff007c0c */ /* 0x000fe2000bf05300 */
[----:B------:R-:W-:Y:S01]  /*25f50*/  VIADD R0, R22, 0x18400 ;  /* 0x0001840016007836 */ /* 0x000fe20000000000 */
[----:B------:R-:W-:Y:S02]  /*25f60*/  ULDC.64 UR4, c[0x0][0x298] ;  /* 0x0000a60000047ab9 */ /* 0x000fe40000000a00 */
[----:B------:R-:W-:Y:S02]  /*25f70*/  SEL R2, R19, RZ, !P0 ;  /* 0x000000ff13027207 */ /* 0x000fe40004000000 */
[----:B------:R-:W-:Y:S02]  /*25f80*/  LOP3.LUT P1, RZ, R0, 0x3ff, RZ, 0xc0, !PT ;  /* 0x000003ff00ff7812 */ /* 0x000fe4000782c0ff */
[----:B------:R-:W-:Y:S01]  /*25f90*/  SHF.R.S32.HI R0, RZ, 0x1f, R19 ;  /* 0x0000001fff007819 */ /* 0x000fe20000011413 */
[----:B------:R-:W-:Y:S03]  /*25fa0*/  STL [R1+0x410], R2 ;  /* 0x0004100201007387 */ /* 0x000fe60000100800 */
[----:B------:R-:W-:-:S05]  /*25fb0*/  SEL R0, R0, RZ, !P0 ;  /* 0x000000ff00007207 */ /* 0x000fca0004000000 */
[----:B------:R0:W-:Y:S02]  /*25fc0*/  STL [R1+0x430], R0 ;  /* 0x0004300001007387 */ /* 0x0001e40000100800 */
[----:B0-----:R-:W-:-:S05]  /*25fd0*/  SHF.R.S32.HI R0, RZ, 0x1f, R3 ;  /* 0x0000001fff007819 */ /* 0x001fca0000011403 */
[----:B------:R-:W-:-:S04]  /*25fe0*/  IMAD R0, R0, UR4, RZ ;  /* 0x0000000400007c24 */ /* 0x000fc8000f8e02ff */
[C---:B------:R-:W-:Y:S02]  /*25ff0*/  IMAD R0, R3.reuse, UR5, R0 ;  /* 0x0000000503007c24 */ /* 0x040fe4000f8e0200 */
[----:B------:R-:W-:-:S04]  /*26000*/  IMAD.WIDE.U32 R2, R3, UR4, RZ ;  /* 0x0000000403027c25 */ /* 0x000fc8000f8e00ff */
[----:B------:R-:W-:Y:S01]  /*26010*/  IMAD.IADD R0, R3, 0x1, R0 ;  /* 0x0000000103007824 */ /* 0x000fe200078e0200 */
[----:B------:R0:W-:Y:S04]  /*26020*/  STL.64 [R1+0x418], R2 ;  /* 0x0004180201007387 */ /* 0x0001e80000100a00 */
        /* <DEDUP_REMOVED lines=18> */
.L_x_12176:
[----:B------:R-:W-:Y:S05]  /*26150*/  BSYNC B6 ;  /* 0x0000000000067941 */ /* 0x000fea0003800000 */
.L_x_12175:
[----:B------:R-:W2:Y:S01]  /*26160*/  LDL.LU R21, [R1+0x40c] ;  /* 0x00040c0001157983 */ /* 0x000ea20000300800 */
[----:B------:R-:W-:Y:S01]  /*26170*/  ULDC.64 UR4, c[0x0][0x2d8] ;  /* 0x0000b60000047ab9 */ /* 0x000fe20000000a00 */
[----:B------:R-:W3:Y:S02]  /*26180*/  LDC R7, c[0x0][0x448] ;  /* 0x00011200ff077b82 */ /* 0x000ee40000000800 */
[----:B0-----:R-:W2:Y:S04]  /*26190*/  LDL.LU.64 R2, [R1+0x418] ;  /* 0x0004180001027983 */ /* 0x001ea80000300a00 */
[----:B------:R-:W4:Y:S04]  /*261a0*/  LDL.LU R4, [R1+0x430] ;  /* 0x0004300001047983 */ /* 0x000f280000300800 */
[----:B------:R-:W4:Y:S01]  /*261b0*/  LDL.LU R20, [R1+0x410] ;  /* 0x0004100001147983 */ /* 0x000f220000300800 */
[----:B------:R-:W-:-:S03]  /*261c0*/  IMAD R0, R27, UR4, RZ ;  /* 0x000000041b007c24 */ /* 0x000fc6000f8e02ff */
[----:B------:R0:W5:Y:S01]  /*261d0*/  LDL R8, [R1+0x408] ;  /* 0x0004080001087983 */ /* 0x0001620000100800 */
[----:B------:R-:W-:Y:S01]  /*261e0*/  IMAD R0, R18, UR5, R0 ;  /* 0x0000000512007c24 */ /* 0x000fe2000f8e0200 */
[----:B---3--:R-:W-:-:S13]  /*261f0*/  ISETP.NE.AND P0, PT, R7, 0x1, PT ;  /* 0x000000010700780c */ /* 0x008fda0003f05270 */
[----:B------:R-:W3:Y:S01]  /*26200*/  @P0 LDC R6, c[0x0][0x44c] ;  /* 0x00011300ff060b82 */ /* 0x000ee20000000800 */
[----:B--2---:R-:W-:Y:S02]  /*26210*/  IMAD.MOV.U32 R3, RZ, RZ, R21 ;  /* 0x000000ffff037224 */ /* 0x004fe400078e0015 */
[----:B------:R-:W2:Y:S01]  /*26220*/  S2R R21, SR_TID.X ;  /* 0x0000000000157919 */ /* 0x000ea20000002100 */
[----:B------:R-:W-:Y:S01]  /*26230*/  IMAD.WIDE.U32 R2, R18, UR4, R2 ;  /* 0x0000000412027c25 */ /* 0x000fe2000f8e0002 */
[----:B------:R-:W-:-:S04]  /*26240*/  ULDC.64 UR4, c[0x0][0x2e0] ;  /* 0x0000b80000047ab9 */ /* 0x000fc80000000a00 */
[----:B------:R-:W-:Y:S01]  /*26250*/  IADD3 R3, R3, R0, RZ ;  /* 0x0000000003037210 */ /* 0x000fe20007ffe0ff */
[----:B----4-:R-:W-:-:S04]  /*26260*/  IMAD R0, R4, UR4, RZ ;  /* 0x0000000404007c24 */ /* 0x010fc8000f8e02ff */
[C---:B------:R-:W-:Y:S02]  /*26270*/  IMAD R0, R20.reuse, UR5, R0 ;  /* 0x0000000514007c24 */ /* 0x040fe4000f8e0200 */
[----:B------:R-:W-:Y:S01]  /*26280*/  IMAD.WIDE.U32 R2, R20, UR4, R2 ;  /* 0x0000000414027c25 */ /* 0x000fe2000f8e0002 */
[----:B------:R-:W4:Y:S01]  /*26290*/  S2R R10, SR_TID.X ;  /* 0x00000000000a7919 */ /* 0x000f220000002100 */
[----:B------:R-:W-:Y:S02]  /*262a0*/  ULDC.64 UR4, c[0x0][0x2d0] ;  /* 0x0000b40000047ab9 */ /* 0x000fe40000000a00 */
[----:B------:R-:W-:Y:S01]  /*262b0*/  IMAD.IADD R3, R3, 0x1, R0 ;  /* 0x0000000103037824 */ /* 0x000fe200078e0200 */
[----:B------:R-:W1:Y:S01]  /*262c0*/  S2R R20, SR_TID.X ;  /* 0x0000000000147919 */ /* 0x000e620000002100 */
[----:B------:R-:W0:Y:S01]  /*262d0*/  @P0 LDC R0, c[0x0][0x450] ;  /* 0x00011400ff000b82 */ /* 0x000e220000000800 */
[----:B--2---:R-:W-:-:S04]  /*262e0*/  LOP3.LUT R21, R21, 0x7f, RZ, 0xc0, !PT ;  /* 0x0000007f15157812 */ /* 0x004fc800078ec0ff */
[----:B------:R-:W-:Y:S01]  /*262f0*/  SHF.R.U32.HI R21, RZ, 0x3, R21 ;  /* 0x00000003ff157819 */ /* 0x000fe20000011615 */
[----:B-1----:R-:W-:-:S05]  /*26300*/  IMAD.SHL.U32 R20, R20, 0x10, RZ ;  /* 0x0000001014147824 */ /* 0x002fca00078e00ff */
[----:B------:R-:W-:-:S05]  /*26310*/  LOP3.LUT R20, R21, 0x70, R20, 0xf8, !PT ;  /* 0x0000007015147812 */ /* 0x000fca00078ef814 */
[----:B------:R-:W-:Y:S02]  /*26320*/  IMAD.IADD R5, R20, 0x1, R34 ;  /* 0x0000000114057824 */ /* 0x000fe400078e0222 */
[----:B------:R1:W5:Y:S02]  /*26330*/  LDL R20, [R1+0x404] ;  /* 0x0004040001147983 */ /* 0x0003640000100800 */
[----:B---3--:R-:W-:-:S04]  /*26340*/  @P0 IMAD.HI.U32 R6, R5, R6, RZ ;  /* 0x0000000605060227 */ /* 0x008fc800078e00ff */
[----:B------:R-:W-:Y:S01]  /*26350*/  IMAD.MOV.U32 R4, RZ, RZ, R5 ;  /* 0x000000ffff047224 */ /* 0x000fe200078e0005 */
[----:B0-----:R-:W-:-:S05]  /*26360*/  @P0 SHF.R.U32.HI R4, RZ, R0, R6 ;  /* 0x00000000ff040219 */ /* 0x001fca0000011606 */
        /* <DEDUP_REMOVED lines=13> */
[----:B----4-:R-:W-:Y:S01]  /*26440*/  IMAD.SHL.U32 R9, R10, 0x8, RZ ;  /* 0x000000080a097824 */ /* 0x010fe200078e00ff */
        /* <DEDUP_REMOVED lines=9> */
[----:B-1----:R-:W-:Y:S10]  /*264e0*/  BRA.DIV UR5, `(.L_x_12177) ;  /* 0x0000005205a87947 */ /* 0x002ff4000b800000 */
[----:B------:R-:W0:Y:S01]  /*264f0*/  SHFL.IDX PT, R3, R0, RZ, 0x181f ;  /* 0x00181fff00037589 */ /* 0x000e2200000e0000 */
[----:B-----5:R-:W-:Y:S02]  /*26500*/  IMAD R5, R20, R7, RZ ;  /* 0x0000000714057224 */ /* 0x020fe400078e02ff */
[----:B------:R-:W-:Y:S01]  /*26510*/  IMAD.IADD R34, R10, 0x1, R34 ;  /* 0x000000010a227824 */ /* 0x000fe200078e0222 */
[----:B------:R-:W1:Y:S03]  /*26520*/  SHFL.IDX PT, R2, R4, RZ, 0x181f ;  /* 0x00181fff04027589 */ /* 0x000e6600000e0000 */
[C---:B------:R-:W-:Y:S01]  /*26530*/  VIADD R6, R34.reuse, 0x10 ;  /* 0x0000001022067836 */ /* 0x040fe20000000000 */
[----:B------:R-:W-:-:S13]  /*26540*/  ISETP.GE.AND P0, PT, R34, R5, PT ;  /* 0x000000052200720c */ /* 0x000fda0003f06270 */
        /* <DEDUP_REMOVED lines=21> */
[----:B0-----:R-:W-:-:S04]  /*266a0*/  @!P0 LEA R3, P2, R9, R3, 0x1 ;  /* 0x0000000309038211 */ /* 0x001fc800078408ff */
[----:B-1----:R-:W-:-:S04]  /*266b0*/  @!P0 IADD3.X R2, RZ, R2, RZ, P2, !PT ;  /* 0x00000002ff028210 */ /* 0x002fc800017fe4ff */
        /* <DEDUP_REMOVED lines=37> */
[----:B------:R-:W2:Y:S04]  /*26910*/  SHFL.IDX PT, R4, R4, 0x7, 0x181f ;  /* 0x00f81f0004047f89 */ /* 0x000ea800000e0000 */
[----:B------:R-:W3:Y:S01]  /*26920*/  SHFL.IDX PT, R0, R0, 0x7, 0x181f ;  /* 0x00f81f0000007f89 */ /* 0x000ee200000e0000 */
[----:B0-----:R-:W-:-:S05]  /*26930*/  @!P0 LEA R3, P2, R9, R3, 0x1 ;  /* 0x0000000309038211 */ /* 0x001fca00078408ff */
[----:B-1----:R-:W-:-:S05]  /*26940*/  @!P0 IMAD.X R2, RZ, RZ, R2, P2 ;  /* 0x000000ffff028224 */ /* 0x002fca00010e0602 */
[----:B------:R-:W-:-:S04]  /*26950*/  @!P0 LOP3.LUT R3, R3, R2, RZ, 0x3c, !PT ;  /* 0x0000000203038212 */ /* 0x000fc800078e3cff */
[----:B------:R-:W-:-:S04]  /*26960*/  @!P0 LOP3.LUT R2, R3, R2, RZ, 0x3c, !PT ;  /* 0x0000000203028212 */ /* 0x000fc800078e3cff */
[----:B------:R-:W-:-:S05]  /*26970*/  @!P0 LOP3.LUT R3, R3, R2, RZ, 0x3c, !PT ;  /* 0x0000000203038212 */ /* 0x000fca00078e3cff */
[----:B--23--:R1:W-:Y:S02]  /*26980*/  @!P0 LDGSTS.E.BYPASS.LTC128B.128 [R8+0x1b400], desc[UR42][R2.64], !P1 ;  /* 0x1b40000002088fae */ /* 0x00c3e4000c901d6a */
.L_x_12343:
        /* <DEDUP_REMOVED lines=10> */
.L_x_12178:
        /* <DEDUP_REMOVED lines=18> */
.L_x_12344:
[----:B------:R-:W-:Y:S05]  /*26b50*/  BSYNC B0 ;  /* 0x0000000000007941 */ /* 0x000fea0003800000 */
.L_x_12179:
[----:B------:R-:W-:-:S05]  /*26b60*/  IMAD.U32 R0, RZ, RZ, UR38 ;  /* 0x00000026ff007e24 */ /* 0x000fca000f8e00ff */
[----:B------:R-:W-:-:S13]  /*26b70*/  ISETP.NE.AND P0, PT, R0, 0x3, PT ;  /* 0x000000030000780c */ /* 0x000fda0003f05270 */
[----:B------:R-:W-:Y:S05]  /*26b80*/  @!P0 BRA `(.L_x_12181) ;  /* 0x0000000000048947 */ /* 0x000fea0003800000 */
[----:B------:R-:W-:Y:S01]  /*26b90*/  BPT.TRAP 0x1 ;  /* 0x000000040000795c */ /* 0x000fe20000300000 */
.L_x_12181:
[----:B------:R-:W-:Y:S01]  /*26ba0*/  SHF.L.U32 R0, R25, 0x1f, RZ ;  /* 0x0000001f19007819 */ /* 0x000fe200000006ff */
[----:B------:R-:W-:Y:S03]  /*26bb0*/  BSSY B0, `(.L_x_12182) ;  /* 0x0000003000007945 */ /* 0x000fe60003800000 */
[----:B------:R-:W1:Y:S02]  /*26bc0*/  SYNCS.PHASECHK.TRANS64.TRYWAIT P0, [R17+URZ+0x22860], R0 ;  /* 0x02286000110075a7 */ /* 0x000e64000800017f */
[----:B-1----:R-:W-:Y:S05]  /*26bd0*/  @!P0 BRA `(.L_x_12183) ;  /* 0x0000005400a48947 */ /* 0x002fea0003800000 */
.L_x_12345:
[----:B------:R-:W-:Y:S05]  /*26be0*/  BSYNC B0 ;  /* 0x0000000000007941 */ /* 0x000fea0003800000 */
.L_x_12182:
[----:B------:R-:W1:Y:S01]  /*26bf0*/  LDL.LU R2, [R1+0x428] ;  /* 0x0004280001027983 */ /* 0x000e620000300800 */
[----:B------:R-:W-:-:S03]  /*26c00*/  ULDC.64 UR4, c[0x0][0x328] ;  /* 0x0000ca0000047ab9 */ /* 0x000fc60000000a00 */
[----:B------:R-:W2:Y:S01]  /*26c10*/  LDL.LU R4, [R1+0x42c] ;  /* 0x00042c0001047983 */ /* 0x000ea20000300800 */
[----:B-1----:R-:W-:Y:S02]  /*26c20*/  IMAD R0, R2, UR4, RZ ;  /* 0x0000000402007c24 */ /* 0x002fe4000f8e02ff */
[----:B0-----:R-:W-:-:S04]  /*26c30*/  IMAD.WIDE.U32 R2, R37, UR4, RZ ;  /* 0x0000000425027c25 */ /* 0x001fc8000f8e00ff */
[----:B------:R-:W-:Y:S01]  /*26c40*/  IMAD R5, R37, UR5, R0 ;  /* 0x0000000525057c24 */ /* 0x000fe2000f8e0200 */
[----:B------:R-:W-:-:S04]  /*26c50*/  ULDC.64 UR4, c[0x0][0x338] ;  /* 0x0000ce0000047ab9 */ /* 0x000fc80000000a00 */
[----:B------:R-:W-:Y:S01]  /*26c60*/  IADD3 R3, R3, R5, RZ ;  /* 0x0000000503037210 */ /* 0x000fe20007ffe0ff */
[----:B--2---:R-:W-:Y:S02]  /*26c70*/  IMAD R5, R4, UR4, RZ ;  /* 0x0000000404057c24 */ /* 0x004fe4000f8e02ff */
        /* <DEDUP_REMOVED lines=18> */
[----:B------:R-:W1:Y:S01]  /*26da0*/  SHFL.IDX PT, R14, R5, RZ, 0x181f ;  /* 0x00181fff050e7589 */ /* 0x000e6200000e0000 */
[----:B------:R-:W-:Y:S02]  /*26db0*/  ISETP.NE.U32.AND P3, PT, R7, 0x1, PT ;  /* 0x000000010700780c */ /* 0x000fe40003f65070 */
[----:B------:R-:W-:Y:S01]  /*26dc0*/  LOP3.LUT P1, RZ, R35, 0x4, RZ, 0xc0, !PT ;  /* 0x0000000423ff7812 */ /* 0x000fe2000782c0ff */
[----:B------:R-:W2:Y:S03]  /*26dd0*/  SHFL.IDX PT, R3, R6, RZ, 0x181f ;  /* 0x00181fff06037589 */ /* 0x000ea600000e0000 */
[----:B------:R-:W-:Y:S01]  /*26de0*/  ISETP.LT.OR P4, PT, R32, 0x1, !P1 ;  /* 0x000000012000780c */ /* 0x000fe20004f81670 */
        /* <DEDUP_REMOVED lines=63> */
.L_x_12359:
[C---:B------:R-:W-:Y:S02]  /*271e0*/  ISETP.LT.OR P3, PT, R32.reuse, 0x51, P3 ;  /* 0x000000512000780c */ /* 0x040fe40001f61670 */
[C---:B------:R-:W-:Y:S02]  /*271f0*/  ISETP.LT.OR P2, PT, R32.reuse, 0x51, !P2 ;  /* 0x000000512000780c */ /* 0x040fe40005741670 */
[----:B------:R-:W-:Y:S02]  /*27200*/  ISETP.LT.OR P1, PT, R32, 0x51, !P1 ;  /* 0x000000512000780c */ /* 0x000fe40004f21670 */
        /* <DEDUP_REMOVED lines=12> */
.L_x_12185:
        /* <DEDUP_REMOVED lines=11> */
.L_x_12186:
[----:B------:R-:W2:Y:S01]  /*27380*/  LDL.LU R2, [R1+0x420] ;  /* 0x0004200001027983 */ /* 0x000ea20000300800 */
[----:B------:R0:W-:Y:S01]  /*27390*/  SYNCS.ARRIVE.TRANS64.A1T0 RZ, [R17+URZ+0x22850], RZ ;  /* 0x022850ff11ff79a7 */ /* 0x0001e2000810003f */
[----:B------:R-:W-:Y:S01]  /*273a0*/  BSSY B0, `(.L_x_12187) ;  /* 0x00000e2000007945 */ /* 0x000fe20003800000 */
[----:B--2---:R-:W-:-:S05]  /*273b0*/  VIADD R10, R2, 0xfffffffe ;  /* 0xfffffffe020a7836 */ /* 0x004fca0000000000 */
[----:B------:R-:W-:-:S13]  /*273c0*/  ISETP.GE.AND P0, PT, R10, R31, PT ;  /* 0x0000001f0a00720c */ /* 0x000fda0003f06270 */
[----:B0-----:R-:W-:Y:S05]  /*273d0*/  @!P0 BRA `(.L_x_12188) ;  /* 0x0000000c00788947 */ /* 0x001fea0003800000 */
.L_x_12201:
[----:B0-----:R-:W0:Y:S01]  /*273e0*/  S2R R2, SR_TID.X ;  /* 0x0000000000027919 */ /* 0x001e220000002100 */
[----:B------:R-:W1:Y:S01]  /*273f0*/  LDC R6, c[0x0][0x430] ;  /* 0x00010c00ff067b82 */ /* 0x000e620000000800 */
[----:B------:R-:W-:Y:S01]  /*27400*/  IMAD R7, R10, 0x60, R30 ;  /* 0x000000600a077824 */ /* 0x000fe200078e021e */
[----:B--2---:R-:W2:Y:S01]  /*27410*/  S2R R3, SR_TID.X ;  /* 0x0000000000037919 */ /* 0x004ea20000002100 */
[----:B------:R-:W-:Y:S02]  /*27420*/  IMAD.U32 R12, RZ, RZ, UR38 ;  /* 0x00000026ff0c7e24 */ /* 0x000fe4000f8e00ff */
[----:B------:R-:W-:Y:S01]  /*27430*/  VIADD R24, R24, 0x1 ;  /* 0x0000000118187836 */ /* 0x000fe20000000000 */
[----:B-1----:R-:W-:Y:S02]  /*27440*/  ISETP.NE.AND P0, PT, R6, 0x1, PT ;  /* 0x000000010600780c */ /* 0x002fe40003f05270 */
[----:B0-----:R-:W-:-:S04]  /*27450*/  LOP3.LUT R2, R2, 0x7f, RZ, 0xc0, !PT ;  /* 0x0000007f02027812 */ /* 0x001fc800078ec0ff */
[----:B------:R-:W-:Y:S02]  /*27460*/  SHF.R.U32.HI R2, RZ, 0x3, R2 ;  /* 0x00000003ff027819 */ /* 0x000fe40000011602 */
[----:B--23--:R-:W-:-:S05]  /*27470*/  SHF.L.U32 R4, R3, 0x4, RZ ;  /* 0x0000000403047819 */ /* 0x00cfca00000006ff */
[----:B------:R-:W0:Y:S01]  /*27480*/  @P0 LDC R3, c[0x0][0x438] ;  /* 0x00010e00ff030b82 */ /* 0x000e220000000800 */
[----:B------:R-:W-:-:S04]  /*27490*/  LOP3.LUT R4, R2, 0x70, R4, 0xf8, !PT ;  /* 0x0000007002047812 */ /* 0x000fc800078ef804 */
[C---:B------:R-:W-:Y:S01]  /*274a0*/  ISETP.GT.U32.AND P1, PT, R4.reuse, 0x5f, PT ;  /* 0x0000005f0400780c */ /* 0x040fe20003f24070 */
[----:B------:R-:W-:Y:S02]  /*274b0*/  IMAD.IADD R7, R4, 0x1, R7 ;  /* 0x0000000104077824 */ /* 0x000fe400078e0207 */
[----:B------:R-:W1:Y:S02]  /*274c0*/  @P0 LDC R2, c[0x0][0x434] ;  /* 0x00010d00ff020b82 */ /* 0x000e640000000800 */
[----:B------:R-:W-:-:S08]  /*274d0*/  IMAD.MOV.U32 R11, RZ, RZ, R7 ;  /* 0x000000ffff0b7224 */ /* 0x000fd000078e0007 */
[----:B------:R-:W2:Y:S08]  /*274e0*/  @!P1 LDC.64 R4, c[0x0][0x428] ;  /* 0x00010a00ff049b82 */ /* 0x000eb00000000a00 */
[----:B------:R-:W3:Y:S01]  /*274f0*/  @!P1 LDC.64 R8, c[0x0][0x418] ;  /* 0x00010600ff089b82 */ /* 0x000ee20000000a00 */
[----:B-1----:R-:W-:-:S05]  /*27500*/  @P0 IMAD.HI.U32 R2, R7, R2, RZ ;  /* 0x0000000207020227 */ /* 0x002fca00078e00ff */
[----:B0-----:R-:W-:-:S04]  /*27510*/  @P0 SHF.R.U32.HI R11, RZ, R3, R2 ;  /* 0x00000003ff0b0219 */ /* 0x001fc80000011602 */
[--C-:B------:R-:W-:Y:S01]  /*27520*/  @!P1 SHF.R.S32.HI R3, RZ, 0x1f, R11.reuse ;  /* 0x0000001fff039819 */ /* 0x100fe2000001140b */
[----:B------:R-:W-:-:S04]  /*27530*/  @!P1 IMAD.MOV.U32 R2, RZ, RZ, R11 ;  /* 0x000000ffff029224 */ /* 0x000fc800078e000b */
[----:B--2---:R-:W-:-:S04]  /*27540*/  @!P1 IMAD.WIDE.U32 R2, R28, R4, R2 ;  /* 0x000000041c029225 */ /* 0x004fc800078e0002 */
[----:B------:R-:W-:Y:S01]  /*27550*/  @!P1 IMAD R4, R33, R4, RZ ;  /* 0x0000000421049224 */ /* 0x000fe200078e02ff */
[----:B---3--:R-:W-:-:S03]  /*27560*/  @!P1 LEA R8, P0, R2, R8, 0x2 ;  /* 0x0000000802089211 */ /* 0x008fc600078010ff */
[----:B------:R-:W-:-:S04]  /*27570*/  @!P1 IMAD R5, R28, R5, R4 ;  /* 0x000000051c059224 */ /* 0x000fc800078e0204 */
[----:B------:R-:W-:Y:S02]  /*27580*/  @!P1 IMAD.IADD R3, R5, 0x1, R3 ;  /* 0x0000000105039824 */ /* 0x000fe400078e0203 */
[----:B------:R-:W-:-:S03]  /*27590*/  IMAD.MOV.U32 R5, RZ, RZ, RZ ;  /* 0x000000ffff057224 */ /* 0x000fc600078e00ff */
[----:B------:R-:W-:Y:S01]  /*275a0*/  @!P1 LEA.HI.X R9, R2, R9, R3, 0x2, P0 ;  /* 0x0000000902099211 */ /* 0x000fe200000f1403 */
[----:B------:R-:W-:Y:S01]  /*275b0*/  IMAD.MOV R3, RZ, RZ, -R11 ;  /* 0x000000ffff037224 */ /* 0x000fe200078e0a0b */
[----:B------:R-:W-:-:S03]  /*275c0*/  ISETP.NE.AND P0, PT, R24, 0x2, PT ;  /* 0x000000021800780c */ /* 0x000fc60003f05270 */
[----:B------:R0:W5:Y:S01]  /*275d0*/  @!P1 LDG.E R5, desc[UR42][R8.64] ;  /* 0x0000002a08059981 */ /* 0x000162000c1e1900 */
[----:B------:R-:W-:Y:S01]  /*275e0*/  ISETP.NE.AND P1, PT, R12, 0x3, PT ;  /* 0x000000030c00780c */ /* 0x000fe20003f25270 */
[----:B------:R-:W-:Y:S05]  /*275f0*/  YIELD ;  /* 0x0000000000007946 */ /* 0x000fea0003800000 */
[----:B------:R-:W-:Y:S01]  /*27600*/  SEL R2, RZ, 0x1, P0 ;  /* 0x00000001ff027807 */ /* 0x000fe20000000000 */
[----:B------:R-:W-:Y:S01]  /*27610*/  IMAD R6, R6, R3, R7 ;  /* 0x0000000306067224 */ /* 0x000fe200078e0207 */
[----:B------:R-:W-:Y:S02]  /*27620*/  SEL R24, R24, RZ, P0 ;  /* 0x000000ff18187207 */ /* 0x000fe40000000000 */
[----:B------:R-:W-:Y:S01]  /*27630*/  LOP3.LUT R25, R25, R2, RZ, 0x3c, !PT ;  /* 0x0000000219197212 */ /* 0x000fe200078e3cff */
[----:B------:R-:W-:-:S02]  /*27640*/  IMAD.MOV.U32 R2, RZ, RZ, R10 ;  /* 0x000000ffff027224 */ /* 0x000fc400078e000a */
[----:B------:R-:W-:-:S03]  /*27650*/  VIADD R10, R10, 0xffffffff ;  /* 0xffffffff0a0a7836 */ /* 0x000fc60000000000 */
[----:B------:R-:W-:Y:S01]  /*27660*/  ISETP.GT.AND P2, PT, R2, R31, PT ;  /* 0x0000001f0200720c */ /* 0x000fe20003f44270 */
[----:B0-----:R-:W-:-:S12]  /*27670*/  @!P1 BRA `(.L_x_12189) ;  /* 0x0000000000049947 */ /* 0x001fd80003800000 */
[----:B------:R-:W-:Y:S01]  /*27680*/  BPT.TRAP 0x1 ;  /* 0x000000040000795c */ /* 0x000fe20000300000 */
.L_x_12189:
[----:B------:R-:W-:Y:S01]  /*27690*/  IMAD R4, R24, 0x8, R22 ;  /* 0x0000000818047824 */ /* 0x000fe200078e0216 */
[----:B------:R-:W-:Y:S01]  /*276a0*/  SHF.L.U32 R21, R25, 0x1f, RZ ;  /* 0x0000001f19157819 */ /* 0x000fe200000006ff */
[----:B------:R-:W-:Y:S01]  /*276b0*/  BSSY B1, `(.L_x_12190) ;  /* 0x0000004000017945 */ /* 0x000fe20003800000 */
[----:B------:R-:W-:Y:S02]  /*276c0*/  SHF.R.S32.HI R17, RZ, 0x1f, R6 ;  /* 0x0000001fff117819 */ /* 0x000fe40000011406 */
[----:B------:R-:W0:Y:S02]  /*276d0*/  SYNCS.PHASECHK.TRANS64.TRYWAIT P0, [R4+URZ+0x22840], R21 ;  /* 0x02284015040075a7 */ /* 0x000e24000800017f */
[----:B0-----:R-:W-:Y:S05]  /*276e0*/  @!P0 BRA `(.L_x_12191) ;  /* 0x00000054003c8947 */ /* 0x001fea0003800000 */
.L_x_12360:
[----:B------:R-:W-:Y:S05]  /*276f0*/  BSYNC B1 ;  /* 0x0000000000017941 */ /* 0x000fea0003800000 */
.L_x_12190:
[----:B------:R-:W2:Y:S01]  /*27700*/  LDL R2, [R1+0x400] ;  /* 0x0004000001027983 */ /* 0x000ea20000100800 */
[----:B------:R-:W-:Y:S01]  /*27710*/  ULDC.64 UR4, c[0x0][0x300] ;  /* 0x0000c00000047ab9 */ /* 0x000fe20000000a00 */
[----:B-----5:R-:W-:Y:S01]  /*27720*/  SHF.R.S32.HI R20, RZ, 0x1f, R5 ;  /* 0x0000001fff147819 */ /* 0x020fe20000011405 */
[----:B------:R-:W-:Y:S02]  /*27730*/  IMAD R3, R17, UR4, RZ ;  /* 0x0000000411037c24 */ /* 0x000fe4000f8e02ff */
[----:B------:R-:W-:Y:S02]  /*27740*/  IMAD R8, R24, 0x1800, R29 ;  /* 0x0000180018087824 */ /* 0x000fe400078e021d */
[----:B------:R-:W-:Y:S01]  /*27750*/  IMAD R7, R6, UR5, R3 ;  /* 0x0000000506077c24 */ /* 0x000fe2000f8e0203 */
[----:B--2---:R-:W-:Y:S01]  /*27760*/  LOP3.LUT P1, RZ, R2, 0x1, RZ, 0xc0, !PT ;  /* 0x0000000102ff7812 */ /* 0x004fe2000782c0ff */
        /* <DEDUP_REMOVED lines=12> */
[----:B------:R-:W-:Y:S02]  /*27830*/  IADD3 R9, R7, R3, RZ ;  /* 0x0000000307097210 */ /* 0x000fe40007ffe0ff */
        /* <DEDUP_REMOVED lines=33> */
.L_x_12374:
        /* <DEDUP_REMOVED lines=8> */
.L_x_12193:
        /* <DEDUP_REMOVED lines=11> */
.L_x_12194:
[----:B------:R2:W-:Y:S01]  /*27b80*/  SYNCS.ARRIVE.TRANS64.A1T0 RZ, [R4+URZ+0x22830], RZ ;  /* 0x022830ff04ff79a7 */ /* 0x0005e2000810003f */
[----:B------:R-:W-:Y:S05]  /*27b90*/  @!P3 BRA `(.L_x_12195) ;  /* 0x000000000004b947 */ /* 0x000fea0003800000 */
[----:B------:R-:W-:Y:S01]  /*27ba0*/  BPT.TRAP 0x1 ;  /* 0x000000040000795c */ /* 0x000fe20000300000 */
.L_x_12195:
[----:B------:R-:W3:Y:S01]  /*27bb0*/  SYNCS.PHASECHK.TRANS64.TRYWAIT P0, [R4+URZ+0x22860], R21 ;  /* 0x02286015040075a7 */ /* 0x000ee2000800017f */
[----:B------:R-:W-:Y:S04]  /*27bc0*/  BSSY B1, `(.L_x_12196) ;  /* 0x0000002000017945 */ /* 0x000fe80003800000 */
[----:B---3--:R-:W-:Y:S05]  /*27bd0*/  @!P0 BRA `(.L_x_12197) ;  /* 0x0000005400b88947 */ /* 0x008fea0003800000 */
.L_x_12375:
[----:B------:R-:W-:Y:S05]  /*27be0*/  BSYNC B1 ;  /* 0x0000000000017941 */ /* 0x000fea0003800000 */
.L_x_12196:
[----:B------:R-:W4:Y:S01]  /*27bf0*/  LDL R2, [R1+0x400] ;  /* 0x0004000001027983 */ /* 0x000f220000100800 */
[----:B------:R-:W-:Y:S02]  /*27c00*/  ULDC.64 UR4, c[0x0][0x328] ;  /* 0x0000ca0000047ab9 */ /* 0x000fe40000000a00 */
[----:B------:R-:W-:-:S04]  /*27c10*/  IMAD R17, R17, UR4, RZ ;  /* 0x0000000411117c24 */ /* 0x000fc8000f8e02ff */
[----:B------:R-:W-:Y:S01]  /*27c20*/  IMAD R17, R6, UR5, R17 ;  /* 0x0000000506117c24 */ /* 0x000fe2000f8e0211 */
[C---:B----4-:R-:W-:Y:S02]  /*27c30*/  LOP3.LUT P5, RZ, R2.reuse, 0x10, RZ, 0xc0, !PT ;  /* 0x0000001002ff7812 */ /* 0x050fe400078ac0ff */
[C---:B------:R-:W-:Y:S02]  /*27c40*/  LOP3.LUT P4, RZ, R2.reuse, 0x8, RZ, 0xc0, !PT ;  /* 0x0000000802ff7812 */ /* 0x040fe4000788c0ff */
[C---:B------:R-:W-:Y:S02]  /*27c50*/  LOP3.LUT P3, RZ, R2.reuse, 0x4, RZ, 0xc0, !PT ;  /* 0x0000000402ff7812 */ /* 0x040fe4000786c0ff */
[----:B------:R-:W-:Y:S01]  /*27c60*/  LOP3.LUT P1, RZ, R2, 0x2, RZ, 0xc0, !PT ;  /* 0x0000000202ff7812 */ /* 0x000fe2000782c0ff */
[----:B------:R-:W-:Y:S01]  /*27c70*/  IMAD.WIDE.U32 R2, R6, UR4, RZ ;  /* 0x0000000406027c25 */ /* 0x000fe2000f8e00ff */
[----:B------:R-:W-:-:S03]  /*27c80*/  ULDC.64 UR4, c[0x0][0x338] ;  /* 0x0000ce0000047ab9 */ /* 0x000fc60000000a00 */
[----:B------:R-:W-:Y:S02]  /*27c90*/  IMAD.IADD R3, R3, 0x1, R17 ;  /* 0x0000000103037824 */ /* 0x000fe400078e0211 */
[----:B------:R-:W-:Y:S02]  /*27ca0*/  IMAD R20, R20, UR4, RZ ;  /* 0x0000000414147c24 */ /* 0x000fe4000f8e02ff */
[----:B------:R-:W-:-:S04]  /*27cb0*/  IMAD.WIDE.U32 R2, R5, UR4, R2 ;  /* 0x0000000405027c25 */ /* 0x000fc8000f8e0002 */
[----:B-1----:R-:W-:Y:S01]  /*27cc0*/  IMAD R7, R5, UR5, R20 ;  /* 0x0000000505077c24 */ /* 0x002fe2000f8e0214 */
        /* <DEDUP_REMOVED lines=14> */
[----:B------:R-:W4:Y:S04]  /*27db0*/  SHFL.IDX PT, R3, R7, RZ, 0x181f ;  /* 0x00181fff07037589 */ /* 0x000f2800000e0000 */
[----:B------:R-:W-:Y:S01]  /*27dc0*/  SHFL.IDX PT, R8, R7, 0x1, 0x181f ;  /* 0x00381f0007087f89 */ /* 0x000fe200000e0000 */
[----:B-1----:R-:W-:-:S03]  /*27dd0*/  IADD3 R2, P0, R14, R0, RZ ;  /* 0x000000000e027210 */ /* 0x002fc60007f1e0ff */
[----:B------:R-:W1:Y:S02]  /*27de0*/  SHFL.IDX PT, R14, R5, 0x1, 0x181f ;  /* 0x00381f00050e7f89 */ /* 0x000e6400000e0000 */
[----:B----4-:R-:W-:-:S05]  /*27df0*/  IMAD.X R3, RZ, RZ, R3, P0 ;  /* 0x000000ffff037224 */ /* 0x010fca00000e0603 */
        /* <DEDUP_REMOVED lines=36> */
.L_x_12389:
        /* <DEDUP_REMOVED lines=11> */
.L_x_12199:
        /* <DEDUP_REMOVED lines=11> */
.L_x_12200:
[----:B------:R0:W-:Y:S01]  /*281a0*/  SYNCS.ARRIVE.TRANS64.A1T0 RZ, [R4+URZ+0x22850], RZ ;  /* 0x022850ff04ff79a7 */ /* 0x0001e2000810003f */
[----:B------:R-:W-:Y:S05]  /*281b0*/  @P2 BRA `(.L_x_12201) ;  /* 0xfffffff000882947 */ /* 0x000fea000383ffff */
.L_x_12188:
[----:B------:R-:W-:Y:S05]  /*281c0*/  BSYNC B0 ;  /* 0x0000000000007941 */ /* 0x000fea0003800000 */
.L_x_12187:
[----:B------:R-:W1:Y:S01]  /*281d0*/  S2R R2, SR_TID.X ;  /* 0x0000000000027919 */ /* 0x000e620000002100 */
[----:B------:R-:W-:Y:S01]  /*281e0*/  VIADD R24, R24, 0x1 ;  /* 0x0000000118187836 */ /* 0x000fe20000000000 */
[----:B------:R-:W-:Y:S04]  /*281f0*/  BSSY B0, `(.L_x_12202) ;  /* 0x0000012000007945 */ /* 0x000fe80003800000 */
[----:B------:R-:W-:-:S04]  /*28200*/  ISETP.NE.AND P0, PT, R24, 0x2, PT ;  /* 0x000000021800780c */ /* 0x000fc80003f05270 */
[----:B------:R-:W-:Y:S02]  /*28210*/  SEL R0, RZ, 0x1, P0 ;  /* 0x00000001ff007807 */ /* 0x000fe40000000000 */
[----:B-1----:R-:W-:-:S04]  /*28220*/  LOP3.LUT R2, R2, 0x7f, RZ, 0xc0, !PT ;  /* 0x0000007f02027812 */ /* 0x002fc800078ec0ff */
[----:B------:R-:W-:-:S13]  /*28230*/  ISETP.NE.AND P1, PT, R2, RZ, PT ;  /* 0x000000ff0200720c */ /* 0x000fda0003f25270 */
[----:B------:R-:W-:Y:S05]  /*28240*/  @P1 BRA `(.L_x_12203) ;  /* 0x0000000000301947 */ /* 0x000fea0003800000 */
[----:B------:R-:W1:Y:S01]  /*28250*/  S2R R5, SR_LANEID ;  /* 0x0000000000057919 */ /* 0x000e620000000000 */
[----:B------:R-:W-:Y:S01]  /*28260*/  VOTEU.ANY UR4, UPT, PT ;  /* 0x0000000000047886 */ /* 0x000fe200038e0100 */
[----:B------:R-:W4:Y:S01]  /*28270*/  LDC.64 R2, c[0x0][0xc60] ;  /* 0x00031800ff027b82 */ /* 0x000f220000000a00 */
[----:B0-23--:R-:W1:Y:S02]  /*28280*/  FLO.U32 R4, UR4 ;  /* 0x0000000400047d00 */ /* 0x00de6400080e0000 */
[----:B-1----:R-:W-:-:S06]  /*28290*/  ISETP.EQ.U32.AND P1, PT, R4, R5, PT ;  /* 0x000000050400720c */ /* 0x002fcc0003f22070 */
[----:B------:R-:W4:Y:S07]  /*282a0*/  POPC R5, UR4 ;  /* 0x0000000400057d09 */ /* 0x000f2e0008000000 */
[----:B----4-:R-:W2:Y:S01]  /*282b0*/  @P1 ATOMG.E.ADD.STRONG.GPU PT, R3, desc[UR42][R2.64], R5 ;  /* 0x00000005020319a8 */ /* 0x010ea200081ee1ea */
[----:B------:R-:W0:Y:S02]  /*282c0*/  S2R R6, SR_LTMASK ;  /* 0x0000000000067919 */ /* 0x000e240000003900 */
[----:B0-----:R-:W-:-:S04]  /*282d0*/  LOP3.LUT R6, R6, UR4, RZ, 0xc0, !PT ;  /* 0x0000000406067c12 */ /* 0x001fc8000f8ec0ff */
[----:B------:R-:W0:Y:S01]  /*282e0*/  POPC R7, R6 ;  /* 0x0000000600077309 */ /* 0x000e220000000000 */
[----:B--2---:R-:W0:Y:S02]  /*282f0*/  SHFL.IDX PT, R4, R3, R4, 0x1f ;  /* 0x00001f0403047589 */ /* 0x004e2400000e0000 */
[----:B0-----:R-:W-:-:S07]  /*28300*/  IADD3 R16, R4, UR37, R7 ;  /* 0x0000002504107c10 */ /* 0x001fce000fffe007 */
.L_x_12203:
[----:B------:R-:W-:Y:S05]  /*28310*/  BSYNC B0 ;  /* 0x0000000000007941 */ /* 0x000fea0003800000 */
.L_x_12202:
[----:B------:R-:W-:Y:S02]  /*28320*/  LOP3.LUT R25, R25, R0, RZ, 0x3c, !PT ;  /* 0x0000000019197212 */ /* 0x000fe400078e3cff */
[----:B------:R-:W-:-:S07]  /*28330*/  SEL R24, R24, RZ, P0 ;  /* 0x000000ff18187207 */ /* 0x000fce0000000000 */
.L_x_12162:
[----:B------:R-:W-:Y:S05]  /*28340*/  BSYNC B7 ;  /* 0x0000000000077941 */ /* 0x000fea0003800000 */
.L_x_12160:
[----:B------:R-:W4:Y:S02]  /*28350*/  LDL R0, [R1+0x400] ;  /* 0x0004000001007983 */ /* 0x000f240000100800 */
[----:B----4-:R-:W-:-:S13]  /*28360*/  LOP3.LUT P0, RZ, R0, 0x80, RZ, 0xc0, !PT ;  /* 0x0000008000ff7812 */ /* 0x010fda000780c0ff */
[----:B------:R-:W-:Y:S05]  /*28370*/  @!P0 BRA `(.L_x_12204) ;  /* 0x0000000000248947 */ /* 0x000fea0003800000 */
[----:B------:R-:W-:Y:S05]  /*28380*/  WARPSYNC.ALL ;  /* 0x0000000000007948 */ /* 0x000fea0003800000 */
[----:B------:R-:W1:Y:S08]  /*28390*/  S2UR UR5, SR_CgaCtaId ;  /* 0x00000000000579c3 */ /* 0x000e700000008800 */
[----:B------:R-:W-:Y:S06]  /*283a0*/  BAR.SYNC.DEFER_BLOCKING 0x5, 0x180 ;  /* 0x0146000000007b1d */ /* 0x000fec0000010000 */
[----:B------:R-:W-:-:S02]  /*283b0*/  UMOV UR4, 0x400 ;  /* 0x0000040000047882 */ /* 0x000fc40000000000 */
[----:B-1----:R-:W-:-:S06]  /*283c0*/  ULEA UR4, UR5, UR4, 0x18 ;  /* 0x0000000405047291 */ /* 0x002fcc000f8ec03f */
[----:B------:R-:W-:-:S05]  /*283d0*/  IMAD.U32 R22, RZ, RZ, UR4 ;  /* 0x00000004ff167e24 */ /* 0x000fca000f8e00ff */
[----:B------:R1:W4:Y:S01]  /*283e0*/  LDS.128 R16, [R22+0x228d0] ;  /* 0x0228d00016107984 */ /* 0x0003220000000c00 */
[----:B------:R-:W-:Y:S06]  /*283f0*/  BAR.ARV 0x4, 0x180 ;  /* 0x0106000000007b1d */ /* 0x000fec0000002000 */
[----:B------:R-:W-:Y:S05]  /*28400*/  BRA `(.L_x_12205) ;  /* 0x0000000800cc7947 */ /* 0x000fea0003800000 */
.L_x_12204:
        /* <DEDUP_REMOVED lines=10> */
[----:B------:R-:W4:Y:S01]  /*284b0*/  @!P1 LDG.E R2, desc[UR42][R2.64] ;  /* 0x0000002a02029981 */ /* 0x000f22000c1e1900 */
[----:B------:R-:W-:Y:S01]  /*284c0*/  IMAD.MOV.U32 R5, RZ, RZ, RZ ;  /* 0x000000ffff057224 */ /* 0x000fe200078e00ff */
[C---:B------:R-:W-:Y:S02]  /*284d0*/  ISETP.GE.U32.AND P2, PT, R8.reuse, 0x2, PT ;  /* 0x000000020800780c */ /* 0x040fe40003f46070 */
[C---:B------:R-:W-:Y:S01]  /*284e0*/  ISETP.GE.U32.AND P3, PT, R8.reuse, 0x4, PT ;  /* 0x000000040800780c */ /* 0x040fe20003f66070 */
[----:B------:R-:W-:Y:S01]  /*284f0*/  SHFL.IDX PT, R0, R16, RZ, 0x1f ;  /* 0x00001fff10007589 */ /* 0x000fe200000e0000 */
[C---:B------:R-:W-:Y:S02]  /*28500*/  ISETP.GE.U32.AND P4, PT, R8.reuse, 0x8, PT ;  /* 0x000000080800780c */ /* 0x040fe40003f86070 */
[C---:B------:R-:W-:Y:S01]  /*28510*/  ISETP.GE.U32.AND P5, PT, R8.reuse, 0x10, PT ;  /* 0x000000100800780c */ /* 0x040fe20003fa6070 */
[----:B0-23--:R-:W-:Y:S01]  /*28520*/  SHFL.IDX PT, R4, R16, 0x1, 0x1f ;  /* 0x00201f0010047f89 */ /* 0x00dfe200000e0000 */
        /* <DEDUP_REMOVED lines=17> */
[----:B------:R0:W1:Y:S02]  /*28640*/  SHFL.IDX PT, R14, R2, 0x1f, 0x1f ;  /* 0x03e01f00020e7f89 */ /* 0x00006400000e0000 */
.L_x_12399:
[----:B------:R-:W-:Y:S02]  /*28650*/  ULDC UR4, c[0x0][0xc38] ;  /* 0x00030e0000047ab9 */ /* 0x000fe40000000800 */
[----:B------:R-:W-:-:S04]  /*28660*/  IMAD.U32 R7, RZ, RZ, UR4 ;  /* 0x00000004ff077e24 */ /* 0x000fc8000f8e00ff */
[----:B-1----:R-:W-:-:S04]  /*28670*/  IMAD R14, R14, R7, RZ ;  /* 0x000000070e0e7224 */ /* 0x002fc800078e02ff */
[----:B------:R-:W-:-:S05]  /*28680*/  IMAD.IADD R9, R4, 0x1, R14 ;  /* 0x0000000104097824 */ /* 0x000fca00078e020e */
[----:B------:R-:W-:-:S13]  /*28690*/  ISETP.GT.AND P6, PT, R9, R0, PT ;  /* 0x000000000900720c */ /* 0x000fda0003fc4270 */
[----:B------:R-:W-:Y:S05]  /*286a0*/  @P6 BRA `(.L_x_12207) ;  /* 0x00000000009c6947 */ /* 0x000fea0003800000 */
.L_x_12212:
        /* <DEDUP_REMOVED lines=14> */
.L_x_12210:
[----:B------:R-:W-:Y:S05]  /*28790*/  BSYNC B0 ;  /* 0x0000000000007941 */ /* 0x000fea0003800000 */
.L_x_12209:
        /* <DEDUP_REMOVED lines=18> */
.L_x_12407:
[----:B------:R-:W-:Y:S02]  /*288c0*/  ULDC UR4, c[0x0][0xc38] ;  /* 0x00030e0000047ab9 */ /* 0x000fe40000000800 */
[----:B------:R-:W-:-:S04]  /*288d0*/  IMAD.U32 R7, RZ, RZ, UR4 ;  /* 0x00000004ff077e24 */ /* 0x000fc8000f8e00ff */
[----:B-1----:R-:W-:-:S04]  /*288e0*/  IMAD R14, R14, R7, RZ ;  /* 0x000000070e0e7224 */ /* 0x002fc800078e02ff */
[----:B------:R-:W-:-:S05]  /*288f0*/  IMAD.IADD R9, R14, 0x1, R9 ;  /* 0x000000010e097824 */ /* 0x000fca00078e0209 */
[----:B------:R-:W-:-:S13]  /*28900*/  ISETP.GT.AND P6, PT, R9, R0, PT ;  /* 0x000000000900720c */ /* 0x000fda0003fc4270 */
[----:B------:R-:W-:Y:S05]  /*28910*/  @!P6 BRA `(.L_x_12212) ;  /* 0xfffffffc0064e947 */ /* 0x000fea000383ffff */
.L_x_12207:
[----:B------:R-:W-:Y:S01]  /*28920*/  IADD3 R16, -R14, R9, RZ ;  /* 0x000000090e107210 */ /* 0x000fe20007ffe1ff */
[----:B------:R-:W-:-:S04]  /*28930*/  UMOV UR4, 0xffffffff ;  /* 0xffffffff00047882 */ /* 0x000fc80000000000 */
[----:B------:R-:W-:-:S05]  /*28940*/  IMAD R3, R2, R7, R16 ;  /* 0x0000000702037224 */ /* 0x000fca00078e0210 */
[----:B------:R-:W-:Y:S01]  /*28950*/  ISETP.GT.AND P6, PT, R3, R0, PT ;  /* 0x000000000300720c */ /* 0x000fe20003fc4270 */
[----:B------:R-:W-:-:S12]  /*28960*/  BRA.DIV UR4, `(.L_x_12213) ;  /* 0x0000005a04107947 */ /* 0x000fd8000b800000 */
[----:B------:R-:W-:-:S04]  /*28970*/  VOTE.ANY R3, PT, !P6 ;  /* 0x0000000000037806 */ /* 0x000fc800070e0100 */
[----:B------:R-:W1:Y:S02]  /*28980*/  POPC R4, R3 ;  /* 0x0000000300047309 */ /* 0x000e640000000000 */
[----:B-1----:R1:W2:Y:S02]  /*28990*/  SHFL.IDX PT, R5, R5, R4, 0x1f ;  /* 0x00001f0405057589 */ /* 0x0022a400000e0000 */
.L_x_12411:
[----:B------:R-:W-:Y:S01]  /*289a0*/  ISETP.NE.AND P0, PT, R3, RZ, PT ;  /* 0x000000ff0300720c */ /* 0x000fe20003f05270 */
[----:B------:R-:W-:-:S12]  /*289b0*/  IMAD.MOV.U32 R14, RZ, RZ, RZ ;  /* 0x000000ffff0e7224 */ /* 0x000fd800078e00ff */
[----:B------:R-:W-:Y:S05]  /*289c0*/  @!P0 BRA `(.L_x_12214) ;  /* 0x0000000000108947 */ /* 0x000fea0003800000 */
[----:B------:R-:W-:Y:S01]  /*289d0*/  UMOV UR4, 0xffffffff ;  /* 0xffffffff00047882 */ /* 0x000fe20000000000 */
[----:B------:R-:W-:Y:S02]  /*289e0*/  VIADD R12, R4, 0xffffffff ;  /* 0xffffffff040c7836 */ /* 0x000fe40000000000 */
[----:B------:R-:W-:Y:S05]  /*289f0*/  BRA.DIV UR4, `(.L_x_12215) ;  /* 0x0000005a04347947 */ /* 0x000fea000b800000 */
[----:B------:R3:W4:Y:S02]  /*28a00*/  SHFL.IDX PT, R14, R2, R12, 0x1f ;  /* 0x00001f0c020e7589 */ /* 0x00072400000e0000 */
.L_x_12214:
[----:B0--3--:R-:W0:Y:S01]  /*28a10*/  LDC.64 R2, c[0x0][0xc90] ;  /* 0x00032400ff027b82 */ /* 0x009e220000000a00 */
[----:B------:R-:W-:-:S04]  /*28a20*/  IMAD.IADD R19, R4, 0x1, R19 ;  /* 0x0000000104137824 */ /* 0x000fc800078e0213 */
[----:B0-----:R-:W-:-:S05]  /*28a30*/  IMAD.WIDE R2, R19, 0x4, R2 ;  /* 0x0000000413027825 */ /* 0x001fca00078e0202 */
[----:B------:R0:W1:Y:S01]  /*28a40*/  LDG.E R6, desc[UR42][R2.64] ;  /* 0x0000002a02067981 */ /* 0x000062000c1e1900 */
[----:B----4-:R-:W-:Y:S02]  /*28a50*/  IMAD R16, R14, R7, R16 ;  /* 0x000000070e107224 */ /* 0x010fe400078e0210 */
[----:B0-----:R-:W-:Y:S02]  /*28a60*/  IMAD.MOV.U32 R2, RZ, RZ, RZ ;  /* 0x000000ffff027224 */ /* 0x001fe400078e00ff */
        /* <DEDUP_REMOVED lines=60> */
.L_x_12208:
[----:B------:R-:W-:Y:S01]  /*28e30*/  UMOV UR4, URZ ;  /* 0x0000003f00047c82 */ /* 0x000fe20008000000 */
[----:B------:R-:W-:Y:S01]  /*28e40*/  UMOV UR5, URZ ;  /* 0x0000003f00057c82 */ /* 0x000fe20008000000 */
[----:B------:R-:W-:Y:S01]  /*28e50*/  ULDC UR6, c[0x0][0xc3c] ;  /* 0x00030f0000067ab9 */ /* 0x000fe20000000800 */
[----:B------:R-:W-:Y:S01]  /*28e60*/  IMAD.MOV.U32 R16, RZ, RZ, R0 ;  /* 0x000000ffff107224 */ /* 0x000fe200078e0000 */
[----:B------:R-:W-:Y:S01]  /*28e70*/  MOV R18, UR5 ;  /* 0x0000000500127c02 */ /* 0x000fe20008000f00 */
[----:B------:R-:W-:Y:S02]  /*28e80*/  IMAD.U32 R17, RZ, RZ, UR4 ;  /* 0x00000004ff117e24 */ /* 0x000fe4000f8e00ff */
[----:B------:R-:W-:-:S07]  /*28e90*/  IMAD.U32 R19, RZ, RZ, UR6 ;  /* 0x00000006ff137e24 */ /* 0x000fce000f8e00ff */
.L_x_12216:
        /* <DEDUP_REMOVED lines=10> */
.L_x_12205:
[----:B------:R-:W-:Y:S02]  /*28f40*/  ULDC UR4, c[0x0][0xc3c] ;  /* 0x00030f0000047ab9 */ /* 0x000fe40000000800 */
[----:B----4-:R-:W-:-:S13]  /*28f50*/  ISETP.GE.AND P0, PT, R19, UR4, PT ;  /* 0x0000000413007c0c */ /* 0x010fda000bf06270 */
[----:B------:R-:W-:Y:S05]  /*28f60*/  @!P0 BRA `(.L_x_12217) ;  /* 0xffffff9c005c8947 */ /* 0x000fea000383ffff */
[----:B------:R-:W-:Y:S05]  /*28f70*/  BSYNC B8 ;  /* 0x0000000000087941 */ /* 0x000fea0003800000 */
.L_x_12102:
        /* <DEDUP_REMOVED lines=12> */
.L_x_12414:
[----:B------:R-:W-:Y:S05]  /*29040*/  BSYNC B0 ;  /* 0x0000000000007941 */ /* 0x000fea0003800000 */
.L_x_12218:
[----:B------:R-:W-:-:S03]  /*29050*/  UMOV UR4, 0xffffffff ;  /* 0xffffffff00047882 */ /* 0x000fc60000000000 */
[----:B------:R-:W-:Y:S05]  /*29060*/  BRA.DIV UR4, `(.L_x_12220) ;  /* 0x0000005204d07947 */ /* 0x000fea000b800000 */
[----:B0-----:R-:W0:Y:S02]  /*29070*/  S2R R0, SR_TID.X ;  /* 0x0000000000007919 */ /* 0x001e240000002100 */
[----:B0-----:R-:W-:-:S04]  /*29080*/  SHF.R.U32.HI R0, RZ, 0x5, R0 ;  /* 0x00000005ff007819 */ /* 0x001fc80000011600 */
[----:B------:R-:W-:-:S05]  /*29090*/  LOP3.LUT R0, R0, 0x3, RZ, 0xc0, !PT ;  /* 0x0000000300007812 */ /* 0x000fca00078ec0ff */
[----:B------:R0:W2:Y:S02]  /*290a0*/  SHFL.IDX PT, R14, R0, RZ, 0x1f ;  /* 0x00001fff000e7589 */ /* 0x0000a400000e0000 */
.L_x_12417:
[----:B--2---:R-:W-:-:S13]  /*290b0*/  ISETP.NE.AND P0, PT, R14, RZ, PT ;  /* 0x000000ff0e00720c */ /* 0x004fda0003f05270 */
[----:B------:R-:W-:Y:S05]  /*290c0*/  @P0 BRA `(.L_x_11860) ;  /* 0x0000000000880947 */ /* 0x000fea0003800000 */
[----:B------:R-:W-:-:S03]  /*290d0*/  UMOV UR4, 0xffffffff ;  /* 0xffffffff00047882 */ /* 0x000fc60000000000 */
[----:B------:R-:W-:Y:S05]  /*290e0*/  BRA.DIV UR4, `(.L_x_12221) ;  /* 0x0000005204e47947 */ /* 0x000fea000b800000 */
[----:B------:R-:W-:-:S13]  /*290f0*/  ELECT P6, URZ, PT ;  /* 0x00000000003f782f */ /* 0x000fda00038c0000 */
.L_x_12420:
[----:B------:R-:W-:Y:S05]  /*29100*/  @!P6 BRA `(.L_x_11860) ;  /* 0x000000000078e947 */ /* 0x000fea0003800000 */
[----:B------:R-:W-:-:S06]  /*29110*/  ULOP3.LUT UR4, UR36, 0x2, URZ, 0xfc, !UPT ;  /* 0x0000000224047892 */ /* 0x000fcc000f8efc3f */
[----:B0-----:R-:W-:-:S05]  /*29120*/  IMAD.U32 R0, RZ, RZ, UR4 ;  /* 0x00000004ff007e24 */ /* 0x001fca000f8e00ff */
[----:B------:R-:W-:-:S13]  /*29130*/  ISETP.NE.AND P0, PT, R0, 0x3, PT ;  /* 0x000000030000780c */ /* 0x000fda0003f05270 */
[----:B------:R-:W-:Y:S05]  /*29140*/  @!P0 BRA `(.L_x_12222) ;  /* 0x0000000000048947 */ /* 0x000fea0003800000 */
[----:B------:R-:W-:Y:S01]  /*29150*/  BPT.TRAP 0x1 ;  /* 0x000000040000795c */ /* 0x000fe20000300000 */
.L_x_12222:
[C---:B------:R-:W-:Y:S01]  /*29160*/  IMAD R3, R24.reuse, 0x8, R5 ;  /* 0x0000000818037824 */ /* 0x040fe200078e0205 */
[----:B------:R-:W-:Y:S01]  /*29170*/  SHF.L.U32 R2, R25, 0x1f, RZ ;  /* 0x0000001f19027819 */ /* 0x000fe200000006ff */
[----:B------:R-:W-:-:S03]  /*29180*/  VIADD R24, R24, 0x1 ;  /* 0x0000000118187836 */ /* 0x000fc60000000000 */
[----:B------:R-:W0:Y:S02]  /*29190*/  SYNCS.PHASECHK.TRANS64.TRYWAIT P1, [R3+URZ+0x22840], R2 ;  /* 0x02284002030075a7 */ /* 0x000e24000802017f */
[----:B------:R-:W-:-:S04]  /*291a0*/  ISETP.NE.AND P2, PT, R24, 0x2, PT ;  /* 0x000000021800780c */ /* 0x000fc80003f45270 */
[----:B------:R-:W-:Y:S01]  /*291b0*/  SEL R0, RZ, 0x1, P2 ;  /* 0x00000001ff007807 */ /* 0x000fe20001000000 */
[----:B0-----:R-:W-:Y:S08]  /*291c0*/  @!P1 BRA `(.L_x_12223) ;  /* 0x0000005000cc9947 */ /* 0x001ff00003800000 */
.L_x_12421:
[----:B------:R-:W-:Y:S02]  /*291d0*/  SEL R24, R24, RZ, P2 ;  /* 0x000000ff18187207 */ /* 0x000fe40001000000 */
[----:B------:R-:W-:Y:S01]  /*291e0*/  LOP3.LUT R0, R25, R0, RZ, 0x3c, !PT ;  /* 0x0000000019007212 */ /* 0x000fe200078e3cff */
[----:B------:R-:W-:Y:S06]  /*291f0*/  @!P0 BRA `(.L_x_12224) ;  /* 0x0000000000048947 */ /* 0x000fec0003800000 */
[----:B------:R-:W-:Y:S01]  /*29200*/  BPT.TRAP 0x1 ;  /* 0x000000040000795c */ /* 0x000fe20000300000 */
.L_x_12224:
[----:B------:R-:W-:Y:S01]  /*29210*/  IMAD R5, R24, 0x8, R5 ;  /* 0x0000000818057824 */ /* 0x000fe200078e0205 */
[----:B------:R-:W-:-:S04]  /*29220*/  SHF.L.U32 R0, R0, 0x1f, RZ ;  /* 0x0000001f00007819 */ /* 0x000fc800000006ff */
[----:B------:R-:W2:Y:S02]  /*29230*/  SYNCS.PHASECHK.TRANS64.TRYWAIT P1, [R5+URZ+0x22840], R0 ;  /* 0x02284000050075a7 */ /* 0x000ea4000802017f */
[----:B--2---:R-:W-:Y:S05]  /*29240*/  @!P1 BRA `(.L_x_12225) ;  /* 0x0000005000c09947 */ /* 0x004fea0003800000 */
.L_x_12422:
[----:B------:R-:W-:Y:S05]  /*29250*/  @!P0 BRA `(.L_x_12226) ;  /* 0x0000000000048947 */ /* 0x000fea0003800000 */
[----:B------:R-:W-:Y:S01]  /*29260*/  BPT.TRAP 0x1 ;  /* 0x000000040000795c */ /* 0x000fe20000300000 */
.L_x_12226:
[----:B------:R-:W4:Y:S02]  /*29270*/  SYNCS.PHASECHK.TRANS64.TRYWAIT P1, [R3+URZ+0x22860], R2 ;  /* 0x02286002030075a7 */ /* 0x000f24000802017f */
[----:B----4-:R-:W-:Y:S05]  /*29280*/  @!P1 BRA `(.L_x_12227) ;  /* 0x0000005000c49947 */ /* 0x010fea0003800000 */
.L_x_12423:
[----:B------:R-:W-:Y:S05]  /*29290*/  @!P0 BRA `(.L_x_12228) ;  /* 0x0000000000048947 */ /* 0x000fea0003800000 */
[----:B------:R-:W-:Y:S01]  /*292a0*/  BPT.TRAP 0x1 ;  /* 0x000000040000795c */ /* 0x000fe20000300000 */
.L_x_12228:
[----:B------:R0:W0:Y:S02]  /*292b0*/  SYNCS.PHASECHK.TRANS64.TRYWAIT P0, [R5+URZ+0x22860], R0 ;  /* 0x02286000050075a7 */ /* 0x000024000800017f */
[----:B0-----:R-:W-:Y:S05]  /*292c0*/  @!P0 NANOSLEEP.SYNCS 0x989680 ;  /* 0x009896800000895d */ /* 0x001fea0003900000 */
[----:B------:R-:W0:Y:S02]  /*292d0*/  @!P0 SYNCS.PHASECHK.TRANS64 P0, [R5+URZ+0x22860], R0 ;  /* 0x02286000050085a7 */ /* 0x000e24000800007f */
[----:B0-----:R-:W-:Y:S05]  /*292e0*/  @!P0 BRA `(.L_x_12228) ;  /* 0xfffffffc00f08947 */ /* 0x001fea000383ffff */
.L_x_11860:
[----:B------:R-:W-:Y:S05]  /*292f0*/  BSYNC B9 ;  /* 0x0000000000097941 */ /* 0x000fea0003800000 */
.L_x_11857:
[----:B------:R-:W-:Y:S05]  /*29300*/  EXIT ;  /* 0x000000000000794d */ /* 0x000fea0003800000 */
.L_x_11886:
[----:B0-----:R0:W1:Y:S02]  /*29310*/  SYNCS.PHASECHK.TRANS64.TRYWAIT P5, [R72+URZ+0x22890], R87 ;  /* 0x02289057480075a7 */ /* 0x00106400080a017f */
[----:B-1----:R-:W-:Y:S05]  /*29320*/  @!P5 NANOSLEEP.SYNCS 0x989680 ;  /* 0x009896800000d95d */ /* 0x002fea0003900000 */
[----:B------:R-:W1:Y:S02]  /*29330*/  @!P5 SYNCS.PHASECHK.TRANS64 P5, [R72+URZ+0x22890], R87 ;  /* 0x022890574800d5a7 */ /* 0x000e6400080a007f */
[----:B-1----:R-:W-:Y:S05]  /*29340*/  @!P5 BRA `(.L_x_11886) ;  /* 0xfffffffc00f0d947 */ /* 0x002fea000383ffff */
[----:B------:R-:W-:Y:S05]  /*29350*/  BRA `(.L_x_12229) ;  /* 0xfffffd9c00247947 */ /* 0x000fea000383ffff */
.L_x_11887:
        /* <DEDUP_REMOVED lines=8> */
.L_x_12231:
[----:B------:R-:W-:Y:S05]  /*293e0*/  BSYNC B1 ;  /* 0x0000000000017941 */ /* 0x000fea0003800000 */
.L_x_12230:
        /* <DEDUP_REMOVED lines=8> */
.L_x_12232:
[----:B------:R-:W-:Y:S05]  /*29470*/  BRA `(.L_x_12233) ;  /* 0xfffffd9800f07947 */ /* 0x000fea000383ffff */
.L_x_11896:
[----:B------:R-:W-:Y:S01]  /*29480*/  BSSY B1, `(.L_x_12234) ;  /* 0x0000008000017945 */ /* 0x000fe20003800000 */
[----:B------:R-:W-:Y:S02]  /*29490*/  IMAD.MOV.U32 R13, RZ, RZ, R84 ;  /* 0x000000ffff0d7224 */ /* 0x000fe400078e0054 */
[----:B------:R-:W-:Y:S02]  /*294a0*/  IMAD.MOV.U32 R12, RZ, RZ, 0x1 ;  /* 0x00000001ff0c7424 */ /* 0x000fe400078e00ff */
[----:B0---4-:R-:W-:Y:S02]  /*294b0*/  IMAD.MOV.U32 R11, RZ, RZ, 0x1c1f ;  /* 0x00001c1fff0b7424 */ /* 0x011fe400078e00ff */
[----:B------:R-:W-:-:S07]  /*294c0*/  IMAD.MOV.U32 R15, RZ, RZ, -0x1 ;  /* 0xffffffffff0f7424 */ /* 0x000fce00078e00ff */
[----:B-123--:R-:W-:Y:S05]  /*294d0*/  WARPSYNC.COLLECTIVE R15, `(.L_x_12235) ;  /* 0x000000000f087348 */ /* 0x00efea0003c00000 */
[----:B---3--:R0:W3:Y:S02]  /*294e0*/  SHFL.IDX P6, R14, R13, R12, R11 ;  /* 0x0000000c0d0e7389 */ /* 0x0080e400000c000b */
[----:B0123--:R-:W-:Y:S01]  /*294f0*/  ENDCOLLECTIVE ;  /* 0x000000000000791b */ /* 0x00ffe20003800000 */
.L_x_12235:
[----:B------:R-:W-:Y:S05]  /*29500*/  BSYNC B1 ;  /* 0x0000000000017941 */ /* 0x000fea0003800000 */
.L_x_12234:
        /* <DEDUP_REMOVED lines=8> */
.L_x_12236:
[----:B------:R-:W-:Y:S05]  /*29590*/  BRA `(.L_x_12237) ;  /* 0xfffffda000607947 */ /* 0x000fea000383ffff */
.L_x_11910:
[----:B0-----:R0:W1:Y:S02]  /*295a0*/  SYNCS.PHASECHK.TRANS64.TRYWAIT P4, [R72+URZ+0x22890], R87 ;  /* 0x02289057480075a7 */ /* 0x001064000808017f */
[----:B-1----:R-:W-:Y:S05]  /*295b0*/  @!P4 NANOSLEEP.SYNCS 0x989680 ;  /* 0x009896800000c95d */ /* 0x002fea0003900000 */
[----:B------:R-:W1:Y:S02]  /*295c0*/  @!P4 SYNCS.PHASECHK.TRANS64 P4, [R72+URZ+0x22890], R87 ;  /* 0x022890574800c5a7 */ /* 0x000e64000808007f */
[----:B-1----:R-:W-:Y:S05]  /*295d0*/  @!P4 BRA `(.L_x_11910) ;  /* 0xfffffffc00f0c947 */ /* 0x002fea000383ffff */
[----:B------:R-:W-:Y:S05]  /*295e0*/  BRA `(.L_x_12238) ;  /* 0xfffffdac00ac7947 */ /* 0x000fea000383ffff */
.L_x_11911:
        /* <DEDUP_REMOVED lines=8> */
.L_x_12240:
[----:B------:R-:W-:Y:S05]  /*29670*/  BSYNC B1 ;  /* 0x0000000000017941 */ /* 0x000fea0003800000 */
.L_x_12239:
        /* <DEDUP_REMOVED lines=8> */
.L_x_12241:
[----:B------:R-:W-:Y:S01]  /*29700*/  IMAD.MOV.U32 R76, RZ, RZ, R14 ;  /* 0x000000ffff4c7224 */ /* 0x000fe200078e000e */
[----:B------:R-:W-:Y:S06]  /*29710*/  BRA `(.L_x_12242) ;  /* 0xfffffdac00747947 */ /* 0x000fec000383ffff */
.L_x_11916:
        /* <DEDUP_REMOVED lines=8> */
.L_x_12244:
[----:B------:R-:W-:Y:S05]  /*297a0*/  BSYNC B1 ;  /* 0x0000000000017941 */ /* 0x000fea0003800000 */
.L_x_12243:
        /* <DEDUP_REMOVED lines=8> */
.L_x_12245:
[----:B------:R-:W-:Y:S05]  /*29830*/  BRA `(.L_x_12246) ;  /* 0xfffffdb000fc7947 */ /* 0x000fea000383ffff */
.L_x_11921:
[----:B0-----:R0:W1:Y:S02]  /*29840*/  SYNCS.PHASECHK.TRANS64.TRYWAIT P2, [R72+URZ+0x22890], R87 ;  /* 0x02289057480075a7 */ /* 0x001064000804017f */
[----:B-1----:R-:W-:Y:S05]  /*29850*/  @!P2 NANOSLEEP.SYNCS 0x989680 ;  /* 0x009896800000a95d */ /* 0x002fea0003900000 */
[----:B------:R-:W1:Y:S02]  /*29860*/  @!P2 SYNCS.PHASECHK.TRANS64 P2, [R72+URZ+0x22890], R87 ;  /* 0x022890574800a5a7 */ /* 0x000e64000804007f */
[----:B-1----:R-:W-:Y:S05]  /*29870*/  @!P2 BRA `(.L_x_11921) ;  /* 0xfffffffc00f0a947 */ /* 0x002fea000383ffff */
[----:B------:R-:W-:Y:S05]  /*29880*/  BRA `(.L_x_12247) ;  /* 0xfffffdb800d87947 */ /* 0x000fea000383ffff */
.L_x_11922:
        /* <DEDUP_REMOVED lines=8> */
.L_x_12249:
[----:B------:R-:W-:Y:S05]  /*29910*/  BSYNC B1 ;  /* 0x0000000000017941 */ /* 0x000fea0003800000 */
.L_x_12248:
        /* <DEDUP_REMOVED lines=8> */
.L_x_12250:
[----:B------:R-:W-:Y:S05]  /*299a0*/  BRA `(.L_x_12251) ;  /* 0xfffffdbc00007947 */ /* 0x000fea000383ffff */
.L_x_11925:
[----:B------:R-:W-:Y:S01]  /*299b0*/  BSSY B1, `(.L_x_12252) ;  /* 0x0000008000017945 */ /* 0x000fe20003800000 */
[----:B------:R-:W-:Y:S01]  /*299c0*/  IMAD.MOV.U32 R13, RZ, RZ, R9 ;  /* 0x000000ffff0d7224 */ /* 0x000fe200078e0009 */
[----:B------:R-:W-:Y:S01]  /*299d0*/  MOV R11, 0x1c1f ;  /* 0x00001c1f000b7802 */ /* 0x000fe20000000f00 */
[----:B------:R-:W-:Y:S02]  /*299e0*/  IMAD.MOV.U32 R12, RZ, RZ, 0x1 ;  /* 0x00000001ff0c7424 */ /* 0x000fe400078e00ff */
[----:B----4-:R-:W-:-:S07]  /*299f0*/  IMAD.MOV.U32 R15, RZ, RZ, -0x1 ;  /* 0xffffffffff0f7424 */ /* 0x010fce00078e00ff */
[----:B0123--:R-:W-:Y:S05]  /*29a00*/  WARPSYNC.COLLECTIVE R15, `(.L_x_12253) ;  /* 0x000000000f087348 */ /* 0x00ffea0003c00000 */
[----:B---3--:R3:W4:Y:S02]  /*29a10*/  SHFL.IDX P6, R14, R13, R12, R11 ;  /* 0x0000000c0d0e7389 */ /* 0x00872400000c000b */
[----:B01234-:R-:W-:Y:S01]  /*29a20*/  ENDCOLLECTIVE ;  /* 0x000000000000791b */ /* 0x01ffe20003800000 */
.L_x_12253:
[----:B------:R-:W-:Y:S05]  /*29a30*/  BSYNC B1 ;  /* 0x0000000000017941 */ /* 0x000fea0003800000 */
.L_x_12252:
        /* <DEDUP_REMOVED lines=8> */
.L_x_12254:
[----:B------:R-:W-:Y:S05]  /*29ac0*/  BRA `(.L_x_12255) ;  /* 0xfffffdbc00007947 */ /* 0x000fea000383ffff */
.L_x_11929:
[----:B0-----:R0:W4:Y:S02]  /*29ad0*/  SYNCS.PHASECHK.TRANS64.TRYWAIT P3, [R72+URZ+0x228b0], R87 ;  /* 0x0228b057480075a7 */ /* 0x001124000806017f */
[----:B----4-:R-:W-:Y:S05]  /*29ae0*/  @!P3 NANOSLEEP.SYNCS 0x989680 ;  /* 0x009896800000b95d */ /* 0x010fea0003900000 */
[----:B------:R-:W4:Y:S02]  /*29af0*/  @!P3 SYNCS.PHASECHK.TRANS64 P3, [R72+URZ+0x228b0], R87 ;  /* 0x0228b0574800b5a7 */ /* 0x000f24000806007f */
[----:B----4-:R-:W-:Y:S05]  /*29b00*/  @!P3 BRA `(.L_x_11929) ;  /* 0xfffffffc00f0b947 */ /* 0x010fea000383ffff */
[----:B------:R-:W-:Y:S05]  /*29b10*/  BRA `(.L_x_12256) ;  /* 0xfffffdbc00747947 */ /* 0x000fea000383ffff */
.L_x_11945:
[----:B------:R-:W-:Y:S01]  /*29b20*/  BSSY B0, `(.L_x_12257) ;  /* 0x0000008000007945 */ /* 0x000fe20003800000 */
[----:B------:R-:W-:Y:S02]  /*29b30*/  IMAD.MOV.U32 R13, RZ, RZ, R228 ;  /* 0x000000ffff0d7224 */ /* 0x000fe400078e00e4 */
[----:B------:R-:W-:Y:S02]  /*29b40*/  IMAD.MOV.U32 R12, RZ, RZ, RZ ;  /* 0x000000ffff0c7224 */ /* 0x000fe400078e00ff */
[----:B------:R-:W-:Y:S02]  /*29b50*/  IMAD.MOV.U32 R11, RZ, RZ, 0x1f ;  /* 0x0000001fff0b7424 */ /* 0x000fe400078e00ff */
[----:B------:R-:W-:-:S07]  /*29b60*/  IMAD.MOV.U32 R15, RZ, RZ, -0x1 ;  /* 0xffffffffff0f7424 */ /* 0x000fce00078e00ff */
[----:B--2-45:R-:W-:Y:S05]  /*29b70*/  WARPSYNC.COLLECTIVE R15, `(.L_x_12258) ;  /* 0x000000000f087348 */ /* 0x034fea0003c00000 */
[----:B------:R0:W1:Y:S02]  /*29b80*/  SHFL.IDX P6, R14, R13, R12, R11 ;  /* 0x0000000c0d0e7389 */ /* 0x00006400000c000b */
[----:B012-45:R-:W-:Y:S01]  /*29b90*/  ENDCOLLECTIVE ;  /* 0x000000000000791b */ /* 0x037fe20003800000 */
.L_x_12258:
[----:B------:R-:W-:Y:S05]  /*29ba0*/  BSYNC B0 ;  /* 0x0000000000007941 */ /* 0x000fea0003800000 */
.L_x_12257:
[----:B------:R-:W-:Y:S05]  /*29bb0*/  BRA `(.L_x_12259) ;  /* 0xfffffdd000187947 */ /* 0x000fea000383ffff */
.L_x_11957:
        /* <DEDUP_REMOVED lines=8> */
.L_x_12261:
[----:B------:R-:W-:Y:S05]  /*29c40*/  BSYNC B1 ;  /* 0x0000000000017941 */ /* 0x000fea0003800000 */
.L_x_12260:
        /* <DEDUP_REMOVED lines=8> */
.L_x_12262:
[----:B------:R-:W-:Y:S02]  /*29cd0*/  IMAD.MOV.U32 R13, RZ, RZ, R7 ;  /* 0x000000ffff0d7224 */ /* 0x000fe400078e0007 */
[----:B------:R-:W-:-:S07]  /*29ce0*/  IMAD.MOV.U32 R2, RZ, RZ, R14 ;  /* 0x000000ffff027224 */ /* 0x000fce00078e000e */
[----:B------:R-:W-:Y:S05]  /*29cf0*/  WARPSYNC.COLLECTIVE R15, `(.L_x_12263) ;  /* 0x000000000f087348 */ /* 0x000fea0003c00000 */
[----:B------:R0:W1:Y:S02]  /*29d00*/  SHFL.IDX P6, R14, R13, R12, R11 ;  /* 0x0000000c0d0e7389 */ /* 0x00006400000c000b */
[----:B01----:R-:W-:Y:S01]  /*29d10*/  ENDCOLLECTIVE ;  /* 0x000000000000791b */ /* 0x003fe20003800000 */
.L_x_12263:
[----:B------:R-:W-:Y:S02]  /*29d20*/  IMAD.MOV.U32 R13, RZ, RZ, R6 ;  /* 0x000000ffff0d7224 */ /* 0x000fe400078e0006 */
[----:B------:R-:W-:-:S07]  /*29d30*/  IMAD.MOV.U32 R5, RZ, RZ, R14 ;  /* 0x000000ffff057224 */ /* 0x000fce00078e000e */
[----:B------:R-:W-:Y:S05]  /*29d40*/  WARPSYNC.COLLECTIVE R15, `(.L_x_12264) ;  /* 0x000000000f087348 */ /* 0x000fea0003c00000 */
[----:B------:R0:W1:Y:S02]  /*29d50*/  SHFL.IDX P6, R14, R13, R12, R11 ;  /* 0x0000000c0d0e7389 */ /* 0x00006400000c000b */
[----:B01----:R-:W-:Y:S01]  /*29d60*/  ENDCOLLECTIVE ;  /* 0x000000000000791b */ /* 0x003fe20003800000 */
.L_x_12264:
[----:B------:R-:W-:Y:S05]  /*29d70*/  BRA `(.L_x_12265) ;  /* 0xfffffdd8008c7947 */ /* 0x000fea000383ffff */
.L_x_11960:
        /* <DEDUP_REMOVED lines=8> */
.L_x_12267:
[----:B------:R-:W-:Y:S05]  /*29e00*/  BSYNC B1 ;  /* 0x0000000000017941 */ /* 0x000fea0003800000 */
.L_x_12266:
        /* <DEDUP_REMOVED lines=8> */
.L_x_12268:
[----:B------:R-:W-:Y:S02]  /*29e90*/  IMAD.MOV.U32 R13, RZ, RZ, R7 ;  /* 0x000000ffff0d7224 */ /* 0x000fe400078e0007 */
[----:B------:R-:W-:-:S07]  /*29ea0*/  IMAD.MOV.U32 R2, RZ, RZ, R14 ;  /* 0x000000ffff027224 */ /* 0x000fce00078e000e */
[----:B------:R-:W-:Y:S05]  /*29eb0*/  WARPSYNC.COLLECTIVE R15, `(.L_x_12269) ;  /* 0x000000000f087348 */ /* 0x000fea0003c00000 */
[----:B------:R0:W1:Y:S02]  /*29ec0*/  SHFL.IDX P6, R14, R13, R12, R11 ;  /* 0x0000000c0d0e7389 */ /* 0x00006400000c000b */
[----:B01----:R-:W-:Y:S01]  /*29ed0*/  ENDCOLLECTIVE ;  /* 0x000000000000791b */ /* 0x003fe20003800000 */
.L_x_12269:
[----:B------:R-:W-:Y:S02]  /*29ee0*/  IMAD.MOV.U32 R13, RZ, RZ, R6 ;  /* 0x000000ffff0d7224 */ /* 0x000fe400078e0006 */
[----:B------:R-:W-:-:S07]  /*29ef0*/  IMAD.MOV.U32 R5, RZ, RZ, R14 ;  /* 0x000000ffff057224 */ /* 0x000fce00078e000e */
[----:B------:R-:W-:Y:S05]  /*29f00*/  WARPSYNC.COLLECTIVE R15, `(.L_x_12270) ;  /* 0x000000000f087348 */ /* 0x000fea0003c00000 */
[----:B------:R0:W1:Y:S02]  /*29f10*/  SHFL.IDX P6, R14, R13, R12, R11 ;  /* 0x0000000c0d0e7389 */ /* 0x00006400000c000b */
[----:B01----:R-:W-:Y:S01]  /*29f20*/  ENDCOLLECTIVE ;  /* 0x000000000000791b */ /* 0x003fe20003800000 */
.L_x_12270:
[----:B------:R-:W-:Y:S05]  /*29f30*/  BRA `(.L_x_12271) ;  /* 0xfffffdd800e47947 */ /* 0x000fea000383ffff */
.L_x_11964:
[----:B0-----:R0:W2:Y:S02]  /*29f40*/  SYNCS.PHASECHK.TRANS64.TRYWAIT P0, [R148+URZ+0x22800], R3 ;  /* 0x02280003940075a7 */ /* 0x0010a4000800017f */
[----:B--2---:R-:W-:Y:S05]  /*29f50*/  @!P0 NANOSLEEP.SYNCS 0x989680 ;  /* 0x009896800000895d */ /* 0x004fea0003900000 */
[----:B------:R-:W2:Y:S02]  /*29f60*/  @!P0 SYNCS.PHASECHK.TRANS64 P0, [R148+URZ+0x22800], R3 ;  /* 0x02280003940085a7 */ /* 0x000ea4000800007f */
[----:B--2---:R-:W-:Y:S05]  /*29f70*/  @!P0 BRA `(.L_x_11964) ;  /* 0xfffffffc00f08947 */ /* 0x004fea000383ffff */
[----:B------:R-:W-:Y:S05]  /*29f80*/  BRA `(.L_x_12272) ;  /* 0xfffffddc00607947 */ /* 0x000fea000383ffff */
.L_x_11972:
        /* <DEDUP_REMOVED lines=9> */
.L_x_12274:
[----:B------:R-:W-:Y:S05]  /*2a020*/  BSYNC B1 ;  /* 0x0000000000017941 */ /* 0x000fea0003800000 */
.L_x_12273:
        /* <DEDUP_REMOVED lines=10> */
.L_x_12275:
        /* <DEDUP_REMOVED lines=8> */
.L_x_12276:
        /* <DEDUP_REMOVED lines=9> */
.L_x_12277:
        /* <DEDUP_REMOVED lines=9> */
[----:B------:R-:W-:Y:S01]  /*2a270*/  CS2R R56, SRZ ;  /* 0x0000000000387805 */ /* 0x000fe2000001ff00 */
[----:B0-----:R-:W-:Y:S02]  /*2a280*/  IMAD.MOV.U32 R15, RZ, RZ, -0x1 ;  /* 0xffffffffff0f7424 */ /* 0x001fe400078e00ff */
[----:B--2---:R-:W-:Y:S01]  /*2a290*/  @!P1 IMAD.MOV.U32 R55, RZ, RZ, R11 ;  /* 0x000000ffff379224 */ /* 0x004fe200078e000b */
[----:B------:R-:W-:Y:S01]  /*2a2a0*/  @!P1 MOV R54, R10 ;  /* 0x0000000a00369202 */ /* 0x000fe20000000f00 */
[----:B------:R-:W-:-:S02]  /*2a2b0*/  IMAD.MOV.U32 R11, RZ, RZ, 0x1c1f ;  /* 0x00001c1fff0b7424 */ /* 0x000fc400078e00ff */
[----:B------:R-:W-:Y:S02]  /*2a2c0*/  IMAD.MOV.U32 R2, RZ, RZ, R55 ;  /* 0x000000ffff027224 */ /* 0x000fe400078e0037 */
[----:B------:R-:W-:-:S07]  /*2a2d0*/  IMAD.MOV.U32 R0, RZ, RZ, R54 ;  /* 0x000000ffff007224 */ /* 0x000fce00078e0036 */
[----:B-----5:R-:W-:Y:S05]  /*2a2e0*/  WARPSYNC.COLLECTIVE R15, `(.L_x_12278) ;  /* 0x000000000f087348 */ /* 0x020fea0003c00000 */
[----:B------:R0:W1:Y:S02]  /*2a2f0*/  SHFL.IDX P6, R14, R13, R12, R11 ;  /* 0x0000000c0d0e7389 */ /* 0x00006400000c000b */
[----:B01---5:R-:W-:Y:S01]  /*2a300*/  ENDCOLLECTIVE ;  /* 0x000000000000791b */ /* 0x023fe20003800000 */
.L_x_12278:
[----:B------:R-:W-:Y:S02]  /*2a310*/  @!P1 IMAD.MOV.U32 R56, RZ, RZ, R8 ;  /* 0x000000ffff389224 */ /* 0x000fe400078e0008 */
[----:B------:R-:W-:Y:S01]  /*2a320*/  @!P1 IMAD.MOV.U32 R57, RZ, RZ, R9 ;  /* 0x000000ffff399224 */ /* 0x000fe200078e0009 */
[----:B------:R-:W-:Y:S02]  /*2a330*/  PRMT R79, R0, 0x5410, R2 ;  /* 0x00005410004f7816 */ /* 0x000fe40000000002 */
[----:B------:R-:W-:Y:S01]  /*2a340*/  CS2R R2, SRZ ;  /* 0x0000000000027805 */ /* 0x000fe2000001ff00 */
[----:B------:R-:W-:Y:S02]  /*2a350*/  IMAD.MOV.U32 R8, RZ, RZ, R56 ;  /* 0x000000ffff087224 */ /* 0x000fe400078e0038 */
[----:B------:R-:W-:-:S05]  /*2a360*/  IMAD.MOV.U32 R9, RZ, RZ, R57 ;  /* 0x000000ffff097224 */ /* 0x000fca00078e0039 */
[----:B------:R-:W-:Y:S01]  /*2a370*/  PRMT R58, R8, 0x5410, R9 ;  /* 0x00005410083a7816 */ /* 0x000fe20000000009 */
[----:B------:R-:W-:Y:S02]  /*2a380*/  IMAD.MOV.U32 R13, RZ, RZ, R24 ;  /* 0x000000ffff0d7224 */ /* 0x000fe400078e0018 */
        /* <DEDUP_REMOVED lines=8> */
.L_x_12279:
        /* <DEDUP_REMOVED lines=13> */
.L_x_12280:
[----:B------:R-:W-:Y:S01]  /*2a4e0*/  IMAD.MOV.U32 R13, RZ, RZ, R53 ;  /* 0x000000ffff0d7224 */ /* 0x000fe200078e0035 */
[----:B------:R-:W-:-:S07]  /*2a4f0*/  MOV R26, R14 ;  /* 0x0000000e001a7202 */ /* 0x000fce0000000f00 */
[----:B------:R-:W-:Y:S05]  /*2a500*/  WARPSYNC.COLLECTIVE R15, `(.L_x_12281) ;  /* 0x000000000f087348 */ /* 0x000fea0003c00000 */
[----:B------:R0:W1:Y:S02]  /*2a510*/  SHFL.IDX P6, R14, R13, R12, R11 ;  /* 0x0000000c0d0e7389 */ /* 0x00006400000c000b */
[----:B01----:R-:W-:Y:S01]  /*2a520*/  ENDCOLLECTIVE ;  /* 0x000000000000791b */ /* 0x003fe20003800000 */
.L_x_12281:
[----:B------:R-:W-:Y:S05]  /*2a530*/  BRA `(.L_x_12282) ;  /* 0xfffffde8007c7947 */ /* 0x000fea000383ffff */
.L_x_11976:
[----:B0-----:R0:W1:Y:S02]  /*2a540*/  SYNCS.PHASECHK.TRANS64.TRYWAIT P1, [R148+URZ+0x22800], R13 ;  /* 0x0228000d940075a7 */ /* 0x001064000802017f */
[----:B-1----:R-:W-:Y:S05]  /*2a550*/  @!P1 NANOSLEEP.SYNCS 0x989680 ;  /* 0x009896800000995d */ /* 0x002fea0003900000 */
[----:B------:R-:W1:Y:S02]  /*2a560*/  @!P1 SYNCS.PHASECHK.TRANS64 P1, [R148+URZ+0x22800], R13 ;  /* 0x0228000d940095a7 */ /* 0x000e64000802007f */
[----:B-1----:R-:W-:Y:S05]  /*2a570*/  @!P1 BRA `(.L_x_11976) ;  /* 0xfffffffc00f09947 */ /* 0x002fea000383ffff */
[----:B------:R-:W-:Y:S05]  /*2a580*/  BRA `(.L_x_12283) ;  /* 0xfffffde800d87947 */ /* 0x000fea000383ffff */
.L_x_11990:
[----:B0-----:R0:W1:Y:S02]  /*2a590*/  SYNCS.PHASECHK.TRANS64.TRYWAIT P0, [R4+URZ], R7 ;  /* 0x00000007040075a7 */ /* 0x001064000800017f */
[----:B-1----:R-:W-:Y:S05]  /*2a5a0*/  @!P0 NANOSLEEP.SYNCS 0x989680 ;  /* 0x009896800000895d */ /* 0x002fea0003900000 */
[----:B------:R-:W1:Y:S02]  /*2a5b0*/  @!P0 SYNCS.PHASECHK.TRANS64 P0, [R4+URZ], R7 ;  /* 0x00000007040085a7 */ /* 0x000e64000800007f */
[----:B-1----:R-:W-:Y:S05]  /*2a5c0*/  @!P0 BRA `(.L_x_11990) ;  /* 0xfffffffc00f08947 */ /* 0x002fea000383ffff */
[----:B------:R-:W-:Y:S05]  /*2a5d0*/  BRA `(.L_x_11989) ;  /* 0xfffffe00004c7947 */ /* 0x000fea000383ffff */
.L_x_12009:
[----:B-1----:R1:W2:Y:S02]  /*2a5e0*/  SYNCS.PHASECHK.TRANS64.TRYWAIT P0, [R2+URZ], R3 ;  /* 0x00000003020075a7 */ /* 0x0022a4000800017f */
[----:B--2---:R-:W-:Y:S05]  /*2a5f0*/  @!P0 NANOSLEEP.SYNCS 0x989680 ;  /* 0x009896800000895d */ /* 0x004fea0003900000 */
[----:B------:R-:W2:Y:S02]  /*2a600*/  @!P0 SYNCS.PHASECHK.TRANS64 P0, [R2+URZ], R3 ;  /* 0x00000003020085a7 */ /* 0x000ea4000800007f */
[----:B--2---:R-:W-:Y:S05]  /*2a610*/  @!P0 BRA `(.L_x_12009) ;  /* 0xfffffffc00f08947 */ /* 0x004fea000383ffff */
[----:B------:R-:W-:Y:S05]  /*2a620*/  BRA `(.L_x_12008) ;  /* 0xfffffe3800407947 */ /* 0x000fea000383ffff */
.L_x_12024:
[----:B0-----:R0:W1:Y:S02]  /*2a630*/  SYNCS.PHASECHK.TRANS64.TRYWAIT P0, [R4+URZ], R7 ;  /* 0x00000007040075a7 */ /* 0x001064000800017f */
[----:B-1----:R-:W-:Y:S05]  /*2a640*/  @!P0 NANOSLEEP.SYNCS 0x989680 ;  /* 0x009896800000895d */ /* 0x002fea0003900000 */
[----:B------:R-:W1:Y:S02]  /*2a650*/  @!P0 SYNCS.PHASECHK.TRANS64 P0, [R4+URZ], R7 ;  /* 0x00000007040085a7 */ /* 0x000e64000800007f */
[----:B-1----:R-:W-:Y:S05]  /*2a660*/  @!P0 BRA `(.L_x_12024) ;  /* 0xfffffffc00f08947 */ /* 0x002fea000383ffff */
[----:B------:R-:W-:Y:S05]  /*2a670*/  BRA `(.L_x_12023) ;  /* 0xfffffe7000347947 */ /* 0x000fea000383ffff */
.L_x_12033:
[----:B-1----:R1:W2:Y:S02]  /*2a680*/  SYNCS.PHASECHK.TRANS64.TRYWAIT P0, [R2+URZ], R3 ;  /* 0x00000003020075a7 */ /* 0x0022a4000800017f */
[----:B--2---:R-:W-:Y:S05]  /*2a690*/  @!P0 NANOSLEEP.SYNCS 0x989680 ;  /* 0x009896800000895d */ /* 0x004fea0003900000 */
[----:B------:R-:W2:Y:S02]  /*2a6a0*/  @!P0 SYNCS.PHASECHK.TRANS64 P0, [R2+URZ], R3 ;  /* 0x00000003020085a7 */ /* 0x000ea4000800007f */
[----:B--2---:R-:W-:Y:S05]  /*2a6b0*/  @!P0 BRA `(.L_x_12033) ;  /* 0xfffffffc00f08947 */ /* 0x004fea000383ffff */
[----:B------:R-:W-:Y:S05]  /*2a6c0*/  BRA `(.L_x_12032) ;  /* 0xfffffe9400647947 */ /* 0x000fea000383ffff */
.L_x_12044:
[----:B0-----:R0:W1:Y:S02]  /*2a6d0*/  SYNCS.PHASECHK.TRANS64.TRYWAIT P0, [R4+URZ], R7 ;  /* 0x00000007040075a7 */ /* 0x001064000800017f */
[----:B-1----:R-:W-:Y:S05]  /*2a6e0*/  @!P0 NANOSLEEP.SYNCS 0x989680 ;  /* 0x009896800000895d */ /* 0x002fea0003900000 */
[----:B------:R-:W1:Y:S02]  /*2a6f0*/  @!P0 SYNCS.PHASECHK.TRANS64 P0, [R4+URZ], R7 ;  /* 0x00000007040085a7 */ /* 0x000e64000800007f */
[----:B-1----:R-:W-:Y:S05]  /*2a700*/  @!P0 BRA `(.L_x_12044) ;  /* 0xfffffffc00f08947 */ /* 0x002fea000383ffff */
[----:B------:R-:W-:Y:S05]  /*2a710*/  BRA `(.L_x_12043) ;  /* 0xfffffec800c47947 */ /* 0x000fea000383ffff */
.L_x_12063:
[----:B-1----:R1:W2:Y:S02]  /*2a720*/  SYNCS.PHASECHK.TRANS64.TRYWAIT P0, [R2+URZ], R3 ;  /* 0x00000003020075a7 */ /* 0x0022a4000800017f */
[----:B--2---:R-:W-:Y:S05]  /*2a730*/  @!P0 NANOSLEEP.SYNCS 0x989680 ;  /* 0x009896800000895d */ /* 0x004fea0003900000 */
[----:B------:R-:W2:Y:S02]  /*2a740*/  @!P0 SYNCS.PHASECHK.TRANS64 P0, [R2+URZ], R3 ;  /* 0x00000003020085a7 */ /* 0x000ea4000800007f */
[----:B--2---:R-:W-:Y:S05]  /*2a750*/  @!P0 BRA `(.L_x_12063) ;  /* 0xfffffffc00f08947 */ /* 0x004fea000383ffff */
[----:B------:R-:W-:Y:S05]  /*2a760*/  BRA `(.L_x_12062) ;  /* 0xffffff0000b87947 */ /* 0x000fea000383ffff */
.L_x_12082:
[----:B------:R-:W-:Y:S01]  /*2a770*/  IMAD.MOV.U32 R13, RZ, RZ, R3 ;  /* 0x000000ffff0d7224 */ /* 0x000fe200078e0003 */
[----:B------:R-:W-:Y:S01]  /*2a780*/  MOV R11, 0x181f ;  /* 0x0000181f000b7802 */ /* 0x000fe20000000f00 */
[----:B------:R-:W-:Y:S02]  /*2a790*/  IMAD.MOV.U32 R12, RZ, RZ, RZ ;  /* 0x000000ffff0c7224 */ /* 0x000fe400078e00ff */
[----:B------:R-:W-:-:S07]  /*2a7a0*/  IMAD.MOV.U32 R15, RZ, RZ, -0x1 ;  /* 0xffffffffff0f7424 */ /* 0x000fce00078e00ff */
[----:B---34-:R-:W-:Y:S05]  /*2a7b0*/  WARPSYNC.COLLECTIVE R15, `(.L_x_12284) ;  /* 0x000000000f087348 */ /* 0x018fea0003c00000 */
[----:B------:R0:W1:Y:S02]  /*2a7c0*/  SHFL.IDX P6, R14, R13, R12, R11 ;  /* 0x0000000c0d0e7389 */ /* 0x00006400000c000b */
[----:B01-34-:R-:W-:Y:S01]  /*2a7d0*/  ENDCOLLECTIVE ;  /* 0x000000000000791b */ /* 0x01bfe20003800000 */
.L_x_12284:
[----:B------:R-:W-:Y:S02]  /*2a7e0*/  IMAD.MOV.U32 R13, RZ, RZ, R2 ;  /* 0x000000ffff0d7224 */ /* 0x000fe400078e0002 */
[----:B------:R-:W-:-:S07]  /*2a7f0*/  IMAD.MOV.U32 R0, RZ, RZ, R14 ;  /* 0x000000ffff007224 */ /* 0x000fce00078e000e */
[----:B------:R-:W-:Y:S05]  /*2a800*/  WARPSYNC.COLLECTIVE R15, `(.L_x_12285) ;  /* 0x000000000f087348 */ /* 0x000fea0003c00000 */
[----:B------:R0:W1:Y:S02]  /*2a810*/  SHFL.IDX P6, R14, R13, R12, R11 ;  /* 0x0000000c0d0e7389 */ /* 0x00006400000c000b */
[----:B01----:R-:W-:Y:S01]  /*2a820*/  ENDCOLLECTIVE ;  /* 0x000000000000791b */ /* 0x003fe20003800000 */
.L_x_12285:
[----:B------:R-:W-:Y:S05]  /*2a830*/  BRA `(.L_x_12286) ;  /* 0xffffff7000287947 */ /* 0x000fea000383ffff */
.L_x_12085:
[----:B------:R-:W-:Y:S01]  /*2a840*/  BSSY B1, `(.L_x_12287) ;  /* 0x0000008000017945 */ /* 0x000fe20003800000 */
[----:B------:R-:W-:Y:S02]  /*2a850*/  IMAD.MOV.U32 R13, RZ, RZ, R3 ;  /* 0x000000ffff0d7224 */ /* 0x000fe400078e0003 */
[----:B------:R-:W-:Y:S02]  /*2a860*/  IMAD.MOV.U32 R12, RZ, RZ, 0x1 ;  /* 0x00000001ff0c7424 */ /* 0x000fe400078e00ff */
[----:B------:R-:W-:Y:S02]  /*2a870*/  IMAD.MOV.U32 R11, RZ, RZ, 0x181f ;  /* 0x0000181fff0b7424 */ /* 0x000fe400078e00ff */
[----:B-1----:R-:W-:-:S07]  /*2a880*/  IMAD.MOV.U32 R15, RZ, RZ, -0x1 ;  /* 0xffffffffff0f7424 */ /* 0x002fce00078e00ff */
[----:B0-234-:R-:W-:Y:S05]  /*2a890*/  WARPSYNC.COLLECTIVE R15, `(.L_x_12288) ;  /* 0x000000000f087348 */ /* 0x01dfea0003c00000 */
[----:B--2---:R1:W2:Y:S02]  /*2a8a0*/  SHFL.IDX P6, R14, R13, R12, R11 ;  /* 0x0000000c0d0e7389 */ /* 0x0042a400000c000b */
[----:B01234-:R-:W-:Y:S01]  /*2a8b0*/  ENDCOLLECTIVE ;  /* 0x000000000000791b */ /* 0x01ffe20003800000 */
.L_x_12288:
[----:B------:R-:W-:Y:S05]  /*2a8c0*/  BSYNC B1 ;  /* 0x0000000000017941 */ /* 0x000fea0003800000 */
.L_x_12287:
        /* <DEDUP_REMOVED lines=8> */
.L_x_12289:
[----:B------:R-:W-:Y:S05]  /*2a950*/  BRA `(.L_x_12290) ;  /* 0xffffff70004c7947 */ /* 0x000fea000383ffff */
.L_x_12088:
[----:B------:R-:W-:Y:S01]  /*2a960*/  BSSY B1, `(.L_x_12291) ;  /* 0x0000008000017945 */ /* 0x000fe20003800000 */
[----:B------:R-:W-:Y:S01]  /*2a970*/  IMAD.MOV.U32 R13, RZ, RZ, R3 ;  /* 0x000000ffff0d7224 */ /* 0x000fe200078e0003 */
[----:B------:R-:W-:Y:S01]  /*2a980*/  MOV R12, 0x2 ;  /* 0x00000002000c7802 */ /* 0x000fe20000000f00 */
[----:B------:R-:W-:Y:S02]  /*2a990*/  IMAD.MOV.U32 R11, RZ, RZ, 0x181f ;  /* 0x0000181fff0b7424 */ /* 0x000fe400078e00ff */
[----:B0-----:R-:W-:-:S07]  /*2a9a0*/  IMAD.MOV.U32 R15, RZ, RZ, -0x1 ;  /* 0xffffffffff0f7424 */ /* 0x001fce00078e00ff */
[----:B-1234-:R-:W-:Y:S05]  /*2a9b0*/  WARPSYNC.COLLECTIVE R15, `(.L_x_12292) ;  /* 0x000000000f087348 */ /* 0x01efea0003c00000 */
[----:B--2---:R0:W2:Y:S02]  /*2a9c0*/  SHFL.IDX P6, R14, R13, R12, R11 ;  /* 0x0000000c0d0e7389 */ /* 0x0040a400000c000b */
[----:B01234-:R-:W-:Y:S01]  /*2a9d0*/  ENDCOLLECTIVE ;  /* 0x000000000000791b */ /* 0x01ffe20003800000 */
.L_x_12292:
[----:B------:R-:W-:Y:S05]  /*2a9e0*/  BSYNC B1 ;  /* 0x0000000000017941 */ /* 0x000fea0003800000 */
.L_x_12291:
        /* <DEDUP_REMOVED lines=8> */
.L_x_12293:
[----:B------:R-:W-:Y:S05]  /*2aa70*/  BRA `(.L_x_12294) ;  /* 0xffffff70006c7947 */ /* 0x000fea000383ffff */
.L_x_12091:
[----:B------:R-:W-:Y:S01]  /*2aa80*/  BSSY B1, `(.L_x_12295) ;  /* 0x0000008000017945 */ /* 0x000fe20003800000 */
[----:B------:R-:W-:Y:S02]  /*2aa90*/  IMAD.MOV.U32 R13, RZ, RZ, R3 ;  /* 0x000000ffff0d7224 */ /* 0x000fe400078e0003 */
[----:B------:R-:W-:Y:S02]  /*2aaa0*/  IMAD.MOV.U32 R12, RZ, RZ, 0x3 ;  /* 0x00000003ff0c7424 */ /* 0x000fe400078e00ff */
[----:B------:R-:W-:Y:S02]  /*2aab0*/  IMAD.MOV.U32 R11, RZ, RZ, 0x181f ;  /* 0x0000181fff0b7424 */ /* 0x000fe400078e00ff */
[----:B0-----:R-:W-:-:S07]  /*2aac0*/  IMAD.MOV.U32 R15, RZ, RZ, -0x1 ;  /* 0xffffffffff0f7424 */ /* 0x001fce00078e00ff */
[----:B-1234-:R-:W-:Y:S05]  /*2aad0*/  WARPSYNC.COLLECTIVE R15, `(.L_x_12296) ;  /* 0x000000000f087348 */ /* 0x01efea0003c00000 */
[----:B------:R0:W0:Y:S02]  /*2aae0*/  SHFL.IDX P6, R14, R13, R12, R11 ;  /* 0x0000000c0d0e7389 */ /* 0x00002400000c000b */
[----:B01234-:R-:W-:Y:S01]  /*2aaf0*/  ENDCOLLECTIVE ;  /* 0x000000000000791b */ /* 0x01ffe20003800000 */
.L_x_12296:
[----:B------:R-:W-:Y:S05]  /*2ab00*/  BSYNC B1 ;  /* 0x0000000000017941 */ /* 0x000fea0003800000 */
.L_x_12295:
        /* <DEDUP_REMOVED lines=8> */
.L_x_12297:
[----:B------:R-:W-:Y:S05]  /*2ab90*/  BRA `(.L_x_12298) ;  /* 0xffffff70008c7947 */ /* 0x000fea000383ffff */
.L_x_12116:
        /* <DEDUP_REMOVED lines=11> */
.L_x_12300:
[----:B------:R-:W-:Y:S05]  /*2ac50*/  BSYNC B1 ;  /* 0x0000000000017941 */ /* 0x000fea0003800000 */
.L_x_12299:
[----:B------:R-:W-:Y:S05]  /*2ac60*/  BRA `(.L_x_12301) ;  /* 0xffffff8800b47947 */ /* 0x000fea000383ffff */
.L_x_12118:
[----:B------:R-:W-:Y:S01]  /*2ac70*/  BSSY B1, `(.L_x_12302) ;  /* 0x0000006000017945 */ /* 0x000fe20003800000 */
[----:B------:R-:W-:-:S07]  /*2ac80*/  IMAD.MOV.U32 R15, RZ, RZ, -0x1 ;  /* 0xffffffffff0f7424 */ /* 0x000fce00078e00ff */
[----:B0-----:R-:W-:Y:S05]  /*2ac90*/  WARPSYNC.COLLECTIVE R15, `(.L_x_12303) ;  /* 0x000000000f0c7348 */ /* 0x001fea0003c00000 */
[----:B------:R-:W-:Y:S02]  /*2aca0*/  ELECT P6, UR62, PT ;  /* 0x00000000003e782f */ /* 0x000fe400038c0000 */
[----:B------:R-:W-:Y:S01]  /*2acb0*/  MOV R14, UR62 ;  /* 0x0000003e000e7c02 */ /* 0x000fe20008000f00 */
[----:B0-----:R-:W-:Y:S10]  /*2acc0*/  ENDCOLLECTIVE ;  /* 0x000000000000791b */ /* 0x001ff40003800000 */
.L_x_12303:
[----:B------:R-:W-:Y:S05]  /*2acd0*/  BSYNC B1 ;  /* 0x0000000000017941 */ /* 0x000fea0003800000 */
.L_x_12302:
[----:B------:R-:W-:Y:S05]  /*2ace0*/  BRA `(.L_x_12117) ;  /* 0xffffff8800ac7947 */ /* 0x000fea000383ffff */
.L_x_12120:
[----:B0-----:R0:W1:Y:S02]  /*2acf0*/  SYNCS.PHASECHK.TRANS64.TRYWAIT P0, [R22+URZ+0x22820], R3 ;  /* 0x02282003160075a7 */ /* 0x001064000800017f */
[----:B-1----:R-:W-:Y:S05]  /*2ad00*/  @!P0 NANOSLEEP.SYNCS 0x989680 ;  /* 0x009896800000895d */ /* 0x002fea0003900000 */
[----:B------:R-:W1:Y:S02]  /*2ad10*/  @!P0 SYNCS.PHASECHK.TRANS64 P0, [R22+URZ+0x22820], R3 ;  /* 0x02282003160085a7 */ /* 0x000e64000800007f */
[----:B-1----:R-:W-:Y:S05]  /*2ad20*/  @!P0 BRA `(.L_x_12120) ;  /* 0xfffffffc00f08947 */ /* 0x002fea000383ffff */
[----:B------:R-:W-:Y:S05]  /*2ad30*/  BRA `(.L_x_12304) ;  /* 0xffffff8800bc7947 */ /* 0x000fea000383ffff */
.L_x_12124:
[----:B-1----:R1:W2:Y:S02]  /*2ad40*/  SYNCS.PHASECHK.TRANS64.TRYWAIT P0, [R12+URZ+0x228a0], R2 ;  /* 0x0228a0020c0075a7 */ /* 0x0022a4000800017f */
[----:B--2---:R-:W-:Y:S05]  /*2ad50*/  @!P0 NANOSLEEP.SYNCS 0x989680 ;  /* 0x009896800000895d */ /* 0x004fea0003900000 */
[----:B------:R-:W2:Y:S02]  /*2ad60*/  @!P0 SYNCS.PHASECHK.TRANS64 P0, [R12+URZ+0x228a0], R2 ;  /* 0x0228a0020c0085a7 */ /* 0x000ea4000800007f */
[----:B--2---:R-:W-:Y:S05]  /*2ad70*/  @!P0 BRA `(.L_x_12124) ;  /* 0xfffffffc00f08947 */ /* 0x004fea000383ffff */
[----:B------:R-:W-:Y:S05]  /*2ad80*/  BRA `(.L_x_12305) ;  /* 0xffffff8800d47947 */ /* 0x000fea000383ffff */
.L_x_12129:
[----:B0-----:R0:W2:Y:S02]  /*2ad90*/  SYNCS.PHASECHK.TRANS64.TRYWAIT P0, [R12+URZ+0x228c0], R2 ;  /* 0x0228c0020c0075a7 */ /* 0x0010a4000800017f */
[----:B--2---:R-:W-:Y:S05]  /*2ada0*/  @!P0 NANOSLEEP.SYNCS 0x989680 ;  /* 0x009896800000895d */ /* 0x004fea0003900000 */
[----:B------:R-:W2:Y:S02]  /*2adb0*/  @!P0 SYNCS.PHASECHK.TRANS64 P0, [R12+URZ+0x228c0], R2 ;  /* 0x0228c0020c0085a7 */ /* 0x000ea4000800007f */
[----:B--2---:R-:W-:Y:S05]  /*2adc0*/  @!P0 BRA `(.L_x_12129) ;  /* 0xfffffffc00f08947 */ /* 0x004fea000383ffff */
[----:B------:R-:W-:Y:S05]  /*2add0*/  BRA `(.L_x_12306) ;  /* 0xffffff8c00507947 */ /* 0x000fea000383ffff */
.L_x_12139:
[----:B0-----:R0:W1:Y:S02]  /*2ade0*/  SYNCS.PHASECHK.TRANS64.TRYWAIT P1, [R10+URZ+0x228a0], R2 ;  /* 0x0228a0020a0075a7 */ /* 0x001064000802017f */
[----:B-1----:R-:W-:Y:S05]  /*2adf0*/  @!P1 NANOSLEEP.SYNCS 0x989680 ;  /* 0x009896800000995d */ /* 0x002fea0003900000 */
[----:B------:R-:W1:Y:S02]  /*2ae00*/  @!P1 SYNCS.PHASECHK.TRANS64 P1, [R10+URZ+0x228a0], R2 ;  /* 0x0228a0020a0095a7 */ /* 0x000e64000802007f */
[----:B-1----:R-:W-:Y:S05]  /*2ae10*/  @!P1 BRA `(.L_x_12139) ;  /* 0xfffffffc00f09947 */ /* 0x002fea000383ffff */
[----:B------:R-:W-:Y:S05]  /*2ae20*/  BRA `(.L_x_12307) ;  /* 0xffffff9000c47947 */ /* 0x000fea000383ffff */
.L_x_12144:
[----:B-1----:R1:W2:Y:S02]  /*2ae30*/  SYNCS.PHASECHK.TRANS64.TRYWAIT P1, [R10+URZ+0x228c0], R2 ;  /* 0x0228c0020a0075a7 */ /* 0x0022a4000802017f */
[----:B--2---:R-:W-:Y:S05]  /*2ae40*/  @!P1 NANOSLEEP.SYNCS 0x989680 ;  /* 0x009896800000995d */ /* 0x004fea0003900000 */
[----:B------:R-:W2:Y:S02]  /*2ae50*/  @!P1 SYNCS.PHASECHK.TRANS64 P1, [R10+URZ+0x228c0], R2 ;  /* 0x0228c0020a0095a7 */ /* 0x000ea4000802007f */
[----:B--2---:R-:W-:Y:S05]  /*2ae60*/  @!P1 BRA `(.L_x_12144) ;  /* 0xfffffffc00f09947 */ /* 0x004fea000383ffff */
[----:B------:R-:W-:Y:S05]  /*2ae70*/  BRA `(.L_x_12308) ;  /* 0xffffff94003c7947 */ /* 0x000fea000383ffff */
.L_x_12168:
[----:B------:R-:W-:Y:S01]  /*2ae80*/  SHF.R.U32.HI R11, RZ, 0x5, R21 ;  /* 0x00000005ff0b7819 */ /* 0x000fe20000011615 */
[----:B------:R-:W-:Y:S01]  /*2ae90*/  BSSY B0, `(.L_x_12309) ;  /* 0x0000009000007945 */ /* 0x000fe20003800000 */
[----:B------:R-:W-:Y:S02]  /*2aea0*/  IMAD.MOV.U32 R12, RZ, RZ, RZ ;  /* 0x000000ffff0c7224 */ /* 0x000fe400078e00ff */
[----:B------:R-:W-:Y:S01]  /*2aeb0*/  LOP3.LUT R11, R11, 0x3, RZ, 0xc0, !PT ;  /* 0x000000030b0b7812 */ /* 0x000fe200078ec0ff */
[----:B------:R-:W-:-:S04]  /*2aec0*/  IMAD.MOV.U32 R15, RZ, RZ, -0x1 ;  /* 0xffffffffff0f7424 */ /* 0x000fc800078e00ff */
[----:B------:R-:W-:Y:S02]  /*2aed0*/  IMAD.MOV.U32 R13, RZ, RZ, R11 ;  /* 0x000000ffff0d7224 */ /* 0x000fe400078e000b */
[----:B------:R-:W-:-:S07]  /*2aee0*/  IMAD.MOV.U32 R11, RZ, RZ, 0x1f ;  /* 0x0000001fff0b7424 */ /* 0x000fce00078e00ff */
[----:B0----5:R-:W-:Y:S05]  /*2aef0*/  WARPSYNC.COLLECTIVE R15, `(.L_x_12310) ;  /* 0x000000000f087348 */ /* 0x021fea0003c00000 */
[----:B------:R1:W2:Y:S02]  /*2af00*/  SHFL.IDX P6, R14, R13, R12, R11 ;  /* 0x0000000c0d0e7389 */ /* 0x0002a400000c000b */
[----:B012--5:R-:W-:Y:S01]  /*2af10*/  ENDCOLLECTIVE ;  /* 0x000000000000791b */ /* 0x027fe20003800000 */
.L_x_12310:
[----:B------:R-:W-:Y:S05]  /*2af20*/  BSYNC B0 ;  /* 0x0000000000007941 */ /* 0x000fea0003800000 */
.L_x_12309:
[----:B------:R-:W-:Y:S05]  /*2af30*/  BRA `(.L_x_12311) ;  /* 0xffffffa400d07947 */ /* 0x000fea000383ffff */
.L_x_12171:
[----:B--2---:R2:W3:Y:S02]  /*2af40*/  SYNCS.PHASECHK.TRANS64.TRYWAIT P0, [R17+URZ+0x22840], R0 ;  /* 0x02284000110075a7 */ /* 0x0044e4000800017f */
[----:B---3--:R-:W-:Y:S05]  /*2af50*/  @!P0 NANOSLEEP.SYNCS 0x989680 ;  /* 0x009896800000895d */ /* 0x008fea0003900000 */
[----:B------:R-:W3:Y:S02]  /*2af60*/  @!P0 SYNCS.PHASECHK.TRANS64 P0, [R17+URZ+0x22840], R0 ;  /* 0x02284000110085a7 */ /* 0x000ee4000800007f */
[----:B---3--:R-:W-:Y:S05]  /*2af70*/  @!P0 BRA `(.L_x_12171) ;  /* 0xfffffffc00f08947 */ /* 0x008fea000383ffff */
[----:B------:R-:W-:Y:S05]  /*2af80*/  BRA `(.L_x_12312) ;  /* 0xffffffa400f87947 */ /* 0x000fea000383ffff */
.L_x_12172:
        /* <DEDUP_REMOVED lines=8> */
.L_x_12314:
[----:B------:R-:W-:Y:S05]  /*2b010*/  BSYNC B0 ;  /* 0x0000000000007941 */ /* 0x000fea0003800000 */
.L_x_12313:
        /* <DEDUP_REMOVED lines=9> */
.L_x_12315:
[----:B------:R-:W-:Y:S02]  /*2b0b0*/  IMAD.MOV.U32 R13, RZ, RZ, R4 ;  /* 0x000000ffff0d7224 */ /* 0x000fe400078e0004 */
[----:B------:R-:W-:Y:S02]  /*2b0c0*/  IMAD.MOV.U32 R12, RZ, RZ, 0x1 ;  /* 0x00000001ff0c7424 */ /* 0x000fe400078e00ff */
[----:B------:R-:W-:-:S07]  /*2b0d0*/  IMAD.MOV.U32 R3, RZ, RZ, R14 ;  /* 0x000000ffff037224 */ /* 0x000fce00078e000e */
[----:B------:R-:W-:Y:S05]  /*2b0e0*/  WARPSYNC.COLLECTIVE R15, `(.L_x_12316) ;  /* 0x000000000f087348 */ /* 0x000fea0003c00000 */
[----:B------:R0:W1:Y:S02]  /*2b0f0*/  SHFL.IDX P6, R14, R13, R12, R11 ;  /* 0x0000000c0d0e7389 */ /* 0x00006400000c000b */
[----:B01----:R-:W-:Y:S01]  /*2b100*/  ENDCOLLECTIVE ;  /* 0x000000000000791b */ /* 0x003fe20003800000 */
.L_x_12316:
        /* <DEDUP_REMOVED lines=15> */
.L_x_12317:
[----:B------:R-:W-:Y:S02]  /*2b200*/  @P0 IMAD R7, R5, 0x2, R22 ;  /* 0x0000000205070824 */ /* 0x000fe400078e0216 */
[----:B------:R-:W-:Y:S02]  /*2b210*/  IMAD.MOV.U32 R13, RZ, RZ, R4 ;  /* 0x000000ffff0d7224 */ /* 0x000fe400078e0004 */
[----:B------:R-:W-:Y:S02]  /*2b220*/  IMAD.MOV.U32 R12, RZ, RZ, 0x2 ;  /* 0x00000002ff0c7424 */ /* 0x000fe400078e00ff */
[----:B------:R-:W-:-:S07]  /*2b230*/  IMAD.MOV.U32 R3, RZ, RZ, R14 ;  /* 0x000000ffff037224 */ /* 0x000fce00078e000e */
[----:B------:R-:W-:Y:S05]  /*2b240*/  WARPSYNC.COLLECTIVE R15, `(.L_x_12318) ;  /* 0x000000000f087348 */ /* 0x000fea0003c00000 */
[----:B------:R0:W1:Y:S02]  /*2b250*/  SHFL.IDX P6, R14, R13, R12, R11 ;  /* 0x0000000c0d0e7389 */ /* 0x00006400000c000b */
[----:B01----:R-:W-:Y:S01]  /*2b260*/  ENDCOLLECTIVE ;  /* 0x000000000000791b */ /* 0x003fe20003800000 */
.L_x_12318:
        /* <DEDUP_REMOVED lines=15> */
.L_x_12319:
[----:B------:R-:W-:Y:S02]  /*2b360*/  @P0 IMAD R7, R5, 0x2, R22 ;  /* 0x0000000205070824 */ /* 0x000fe400078e0216 */
[----:B------:R-:W-:Y:S01]  /*2b370*/  IMAD.MOV.U32 R13, RZ, RZ, R4 ;  /* 0x000000ffff0d7224 */ /* 0x000fe200078e0004 */
[----:B------:R-:W-:Y:S01]  /*2b380*/  MOV R12, 0x3 ;  /* 0x00000003000c7802 */ /* 0x000fe20000000f00 */
[----:B------:R-:W-:-:S07]  /*2b390*/  IMAD.MOV.U32 R3, RZ, RZ, R14 ;  /* 0x000000ffff037224 */ /* 0x000fce00078e000e */
[----:B------:R-:W-:Y:S05]  /*2b3a0*/  WARPSYNC.COLLECTIVE R15, `(.L_x_12320) ;  /* 0x000000000f087348 */ /* 0x000fea0003c00000 */
[----:B------:R0:W1:Y:S02]  /*2b3b0*/  SHFL.IDX P6, R14, R13, R12, R11 ;  /* 0x0000000c0d0e7389 */ /* 0x00006400000c000b */
[----:B01----:R-:W-:Y:S01]  /*2b3c0*/  ENDCOLLECTIVE ;  /* 0x000000000000791b */ /* 0x003fe20003800000 */
.L_x_12320:
        /* <DEDUP_REMOVED lines=15> */
.L_x_12321:
[----:B------:R-:W-:Y:S02]  /*2b4c0*/  @P0 IMAD R7, R5, 0x2, R22 ;  /* 0x0000000205070824 */ /* 0x000fe400078e0216 */
[----:B------:R-:W-:Y:S02]  /*2b4d0*/  IMAD.MOV.U32 R13, RZ, RZ, R4 ;  /* 0x000000ffff0d7224 */ /* 0x000fe400078e0004 */
[----:B------:R-:W-:Y:S02]  /*2b4e0*/  IMAD.MOV.U32 R12, RZ, RZ, 0x4 ;  /* 0x00000004ff0c7424 */ /* 0x000fe400078e00ff */
[----:B------:R-:W-:-:S07]  /*2b4f0*/  IMAD.MOV.U32 R3, RZ, RZ, R14 ;  /* 0x000000ffff037224 */ /* 0x000fce00078e000e */
[----:B------:R-:W-:Y:S05]  /*2b500*/  WARPSYNC.COLLECTIVE R15, `(.L_x_12322) ;  /* 0x000000000f087348 */ /* 0x000fea0003c00000 */
[----:B------:R0:W1:Y:S02]  /*2b510*/  SHFL.IDX P6, R14, R13, R12, R11 ;  /* 0x0000000c0d0e7389 */ /* 0x00006400000c000b */
[----:B01----:R-:W-:Y:S01]  /*2b520*/  ENDCOLLECTIVE ;  /* 0x000000000000791b */ /* 0x003fe20003800000 */
.L_x_12322:
        /* <DEDUP_REMOVED lines=15> */
.L_x_12323:
[----:B------:R-:W-:Y:S01]  /*2b620*/  @P0 IMAD R7, R5, 0x2, R22 ;  /* 0x0000000205070824 */ /* 0x000fe200078e0216 */
[----:B------:R-:W-:Y:S01]  /*2b630*/  MOV R13, R4 ;  /* 0x00000004000d7202 */ /* 0x000fe20000000f00 */
[----:B------:R-:W-:Y:S02]  /*2b640*/  IMAD.MOV.U32 R12, RZ, RZ, 0x5 ;  /* 0x00000005ff0c7424 */ /* 0x000fe400078e00ff */
[----:B------:R-:W-:-:S07]  /*2b650*/  IMAD.MOV.U32 R3, RZ, RZ, R14 ;  /* 0x000000ffff037224 */ /* 0x000fce00078e000e */
[----:B------:R-:W-:Y:S05]  /*2b660*/  WARPSYNC.COLLECTIVE R15, `(.L_x_12324) ;  /* 0x000000000f087348 */ /* 0x000fea0003c00000 */
[----:B------:R0:W1:Y:S02]  /*2b670*/  SHFL.IDX P6, R14, R13, R12, R11 ;  /* 0x0000000c0d0e7389 */ /* 0x00006400000c000b */
[----:B01----:R-:W-:Y:S01]  /*2b680*/  ENDCOLLECTIVE ;  /* 0x000000000000791b */ /* 0x003fe20003800000 */
.L_x_12324:
        /* <DEDUP_REMOVED lines=10> */
.L_x_12325:
[----:B------:R-:W-:Y:S01]  /*2b730*/  @!PT LDS RZ, [RZ] ;  /* 0x00000000fffff984 */ /* 0x000fe20000000800 */
[----:B------:R-:W-:Y:S01]  /*2b740*/  @!PT LDS RZ, [RZ] ;  /* 0x00000000fffff984 */ /* 0x000fe20000000800 */
[----:B------:R-:W-:Y:S01]  /*2b750*/  @!PT LDS RZ, [RZ] ;  /* 0x00000000fffff984 */ /* 0x000fe20000000800 */
[----:B------:R0:W-:Y:S01]  /*2b760*/  @P0 LDGSTS.E.BYPASS.LTC128B.128 [R7+0x1e400], desc[UR42][R2.64], !P2 ;  /* 0x1e40000002070fae */ /* 0x0001e2000d101d6a */
[----:B------:R-:W-:Y:S01]  /*2b770*/  IMAD.MOV.U32 R0, RZ, RZ, R14 ;  /* 0x000000ffff007224 */ /* 0x000fe200078e000e */
[----:B------:R-:W-:Y:S06]  /*2b780*/  BRA `(.L_x_12326) ;  /* 0xffffffa400587947 */ /* 0x000fec000383ffff */
.L_x_12177:
        /* <DEDUP_REMOVED lines=9> */
.L_x_12327:
[C---:B------:R-:W-:Y:S01]  /*2b820*/  VIADD R6, R34.reuse, 0x10 ;  /* 0x0000001022067836 */ /* 0x040fe20000000000 */
[----:B------:R-:W-:Y:S01]  /*2b830*/  ISETP.GE.AND P0, PT, R34, R5, PT ;  /* 0x000000052200720c */ /* 0x000fe20003f06270 */
[----:B------:R-:W-:Y:S02]  /*2b840*/  IMAD.MOV.U32 R13, RZ, RZ, R0 ;  /* 0x000000ffff0d7224 */ /* 0x000fe400078e0000 */
[----:B------:R-:W-:-:S10]  /*2b850*/  IMAD.MOV.U32 R2, RZ, RZ, R14 ;  /* 0x000000ffff027224 */ /* 0x000fd400078e000e */
[----:B------:R-:W-:Y:S05]  /*2b860*/  WARPSYNC.COLLECTIVE R15, `(.L_x_12328) ;  /* 0x000000000f087348 */ /* 0x000fea0003c00000 */
[----:B------:R0:W1:Y:S02]  /*2b870*/  SHFL.IDX P6, R14, R13, R12, R11 ;  /* 0x0000000c0d0e7389 */ /* 0x00006400000c000b */
[----:B01----:R-:W-:Y:S01]  /*2b880*/  ENDCOLLECTIVE ;  /* 0x000000000000791b */ /* 0x003fe20003800000 */
.L_x_12328:
[----:B------:R-:W-:Y:S02]  /*2b890*/  IMAD.MOV.U32 R13, RZ, RZ, R4 ;  /* 0x000000ffff0d7224 */ /* 0x000fe400078e0004 */
[----:B------:R-:W-:Y:S02]  /*2b8a0*/  IMAD.MOV.U32 R12, RZ, RZ, 0x1 ;  /* 0x00000001ff0c7424 */ /* 0x000fe400078e00ff */
[----:B------:R-:W-:-:S07]  /*2b8b0*/  IMAD.MOV.U32 R3, RZ, RZ, R14 ;  /* 0x000000ffff037224 */ /* 0x000fce00078e000e */
[----:B------:R-:W-:Y:S05]  /*2b8c0*/  WARPSYNC.COLLECTIVE R15, `(.L_x_12329) ;  /* 0x000000000f087348 */ /* 0x000fea0003c00000 */
[----:B------:R0:W1:Y:S02]  /*2b8d0*/  SHFL.IDX P6, R14, R13, R12, R11 ;  /* 0x0000000c0d0e7389 */ /* 0x00006400000c000b */
[----:B01----:R-:W-:Y:S01]  /*2b8e0*/  ENDCOLLECTIVE ;  /* 0x000000000000791b */ /* 0x003fe20003800000 */
.L_x_12329:
        /* <DEDUP_REMOVED lines=15> */
.L_x_12330:
[----:B------:R-:W-:Y:S02]  /*2b9e0*/  IMAD.MOV.U32 R13, RZ, RZ, R4 ;  /* 0x000000ffff0d7224 */ /* 0x000fe400078e0004 */
[----:B------:R-:W-:Y:S02]  /*2b9f0*/  IMAD.MOV.U32 R12, RZ, RZ, 0x2 ;  /* 0x00000002ff0c7424 */ /* 0x000fe400078e00ff */
[----:B------:R-:W-:-:S07]  /*2ba00*/  IMAD.MOV.U32 R3, RZ, RZ, R14 ;  /* 0x000000ffff037224 */ /* 0x000fce00078e000e */
[----:B------:R-:W-:Y:S05]  /*2ba10*/  WARPSYNC.COLLECTIVE R15, `(.L_x_12331) ;  /* 0x000000000f087348 */ /* 0x000fea0003c00000 */
[----:B------:R0:W1:Y:S02]  /*2ba20*/  SHFL.IDX P6, R14, R13, R12, R11 ;  /* 0x0000000c0d0e7389 */ /* 0x00006400000c000b */
[----:B01----:R-:W-:Y:S01]  /*2ba30*/  ENDCOLLECTIVE ;  /* 0x000000000000791b */ /* 0x003fe20003800000 */
.L_x_12331:
        /* <DEDUP_REMOVED lines=16> */
.L_x_12332:
[----:B------:R-:W-:Y:S02]  /*2bb40*/  IMAD.MOV.U32 R13, RZ, RZ, R4 ;  /* 0x000000ffff0d7224 */ /* 0x000fe400078e0004 */
[----:B------:R-:W-:Y:S01]  /*2bb50*/  IMAD.MOV.U32 R12, RZ, RZ, 0x3 ;  /* 0x00000003ff0c7424 */ /* 0x000fe200078e00ff */
[----:B------:R-:W-:-:S07]  /*2bb60*/  MOV R3, R14 ;  /* 0x0000000e00037202 */ /* 0x000fce0000000f00 */
[----:B------:R-:W-:Y:S05]  /*2bb70*/  WARPSYNC.COLLECTIVE R15, `(.L_x_12333) ;  /* 0x000000000f087348 */ /* 0x000fea0003c00000 */
[----:B------:R0:W1:Y:S02]  /*2bb80*/  SHFL.IDX P6, R14, R13, R12, R11 ;  /* 0x0000000c0d0e7389 */ /* 0x00006400000c000b */
[----:B01----:R-:W-:Y:S01]  /*2bb90*/  ENDCOLLECTIVE ;  /* 0x000000000000791b */ /* 0x003fe20003800000 */
.L_x_12333:
        /* <DEDUP_REMOVED lines=16> */
.L_x_12334:
[----:B------:R-:W-:Y:S02]  /*2bca0*/  IMAD.MOV.U32 R13, RZ, RZ, R4 ;  /* 0x000000ffff0d7224 */ /* 0x000fe400078e0004 */
[----:B------:R-:W-:Y:S02]  /*2bcb0*/  IMAD.MOV.U32 R12, RZ, RZ, 0x4 ;  /* 0x00000004ff0c7424 */ /* 0x000fe400078e00ff */
[----:B------:R-:W-:-:S07]  /*2bcc0*/  IMAD.MOV.U32 R3, RZ, RZ, R14 ;  /* 0x000000ffff037224 */ /* 0x000fce00078e000e */
[----:B------:R-:W-:Y:S05]  /*2bcd0*/  WARPSYNC.COLLECTIVE R15, `(.L_x_12335) ;  /* 0x000000000f087348 */ /* 0x000fea0003c00000 */
[----:B------:R0:W1:Y:S02]  /*2bce0*/  SHFL.IDX P6, R14, R13, R12, R11 ;  /* 0x0000000c0d0e7389 */ /* 0x00006400000c000b */
[----:B01----:R-:W-:Y:S01]  /*2bcf0*/  ENDCOLLECTIVE ;  /* 0x000000000000791b */ /* 0x003fe20003800000 */
.L_x_12335:
        /* <DEDUP_REMOVED lines=16> */
.L_x_12336:
[----:B------:R-:W-:Y:S02]  /*2be00*/  IMAD.MOV.U32 R13, RZ, RZ, R4 ;  /* 0x000000ffff0d7224 */ /* 0x000fe400078e0004 */
[----:B------:R-:W-:Y:S02]  /*2be10*/  IMAD.MOV.U32 R12, RZ, RZ, 0x5 ;  /* 0x00000005ff0c7424 */ /* 0x000fe400078e00ff */
[----:B------:R-:W-:-:S07]  /*2be20*/  IMAD.MOV.U32 R3, RZ, RZ, R14 ;  /* 0x000000ffff037224 */ /* 0x000fce00078e000e */
[----:B------:R-:W-:Y:S05]  /*2be30*/  WARPSYNC.COLLECTIVE R15, `(.L_x_12337) ;  /* 0x000000000f087348 */ /* 0x000fea0003c00000 */
[----:B------:R0:W1:Y:S02]  /*2be40*/  SHFL.IDX P6, R14, R13, R12, R11 ;  /* 0x0000000c0d0e7389 */ /* 0x00006400000c000b */
[----:B01----:R-:W-:Y:S01]  /*2be50*/  ENDCOLLECTIVE ;  /* 0x000000000000791b */ /* 0x003fe20003800000 */
.L_x_12337:
        /* <DEDUP_REMOVED lines=16> */
.L_x_12338:
[----:B------:R-:W-:Y:S02]  /*2bf60*/  IMAD.MOV.U32 R13, RZ, RZ, R4 ;  /* 0x000000ffff0d7224 */ /* 0x000fe400078e0004 */
[----:B------:R-:W-:Y:S02]  /*2bf70*/  IMAD.MOV.U32 R12, RZ, RZ, 0x6 ;  /* 0x00000006ff0c7424 */ /* 0x000fe400078e00ff */
[----:B------:R-:W-:-:S07]  /*2bf80*/  IMAD.MOV.U32 R3, RZ, RZ, R14 ;  /* 0x000000ffff037224 */ /* 0x000fce00078e000e */
[----:B------:R-:W-:Y:S05]  /*2bf90*/  WARPSYNC.COLLECTIVE R15, `(.L_x_12339) ;  /* 0x000000000f087348 */ /* 0x000fea0003c00000 */
[----:B------:R0:W1:Y:S02]  /*2bfa0*/  SHFL.IDX P6, R14, R13, R12, R11 ;  /* 0x0000000c0d0e7389 */ /* 0x00006400000c000b */
[----:B01----:R-:W-:Y:S01]  /*2bfb0*/  ENDCOLLECTIVE ;  /* 0x000000000000791b */ /* 0x003fe20003800000 */
.L_x_12339:
        /* <DEDUP_REMOVED lines=11> */
[----:B------:R-:W-:Y:S02]  /*2c070*/  ISETP.GE.AND P0, PT, R2, R5, PT ;  /* 0x000000050200720c */ /* 0x000fe40003f06270 */
[----:B------:R-:W-:-:S11]  /*2c080*/  MOV R2, R14 ;  /* 0x0000000e00027202 */ /* 0x000fd60000000f00 */
[----:B------:R-:W-:Y:S05]  /*2c090*/  WARPSYNC.COLLECTIVE R15, `(.L_x_12340) ;  /* 0x000000000f087348 */ /* 0x000fea0003c00000 */
[----:B------:R0:W1:Y:S02]  /*2c0a0*/  SHFL.IDX P6, R14, R13, R12, R11 ;  /* 0x0000000c0d0e7389 */ /* 0x00006400000c000b */
[----:B01----:R-:W-:Y:S01]  /*2c0b0*/  ENDCOLLECTIVE ;  /* 0x000000000000791b */ /* 0x003fe20003800000 */
.L_x_12340:
[----:B------:R-:W-:Y:S02]  /*2c0c0*/  IMAD.MOV.U32 R13, RZ, RZ, R4 ;  /* 0x000000ffff0d7224 */ /* 0x000fe400078e0004 */
[----:B------:R-:W-:Y:S02]  /*2c0d0*/  IMAD.MOV.U32 R12, RZ, RZ, 0x7 ;  /* 0x00000007ff0c7424 */ /* 0x000fe400078e00ff */
[----:B------:R-:W-:-:S07]  /*2c0e0*/  IMAD.MOV.U32 R3, RZ, RZ, R14 ;  /* 0x000000ffff037224 */ /* 0x000fce00078e000e */
[----:B------:R-:W-:Y:S05]  /*2c0f0*/  WARPSYNC.COLLECTIVE R15, `(.L_x_12341) ;  /* 0x000000000f087348 */ /* 0x000fea0003c00000 */
[----:B------:R0:W1:Y:S02]  /*2c100*/  SHFL.IDX P6, R14, R13, R12, R11 ;  /* 0x0000000c0d0e7389 */ /* 0x00006400000c000b */
[----:B01----:R-:W-:Y:S01]  /*2c110*/  ENDCOLLECTIVE ;  /* 0x000000000000791b */ /* 0x003fe20003800000 */
.L_x_12341:
        /* <DEDUP_REMOVED lines=10> */
.L_x_12342:
[----:B------:R-:W-:Y:S01]  /*2c1c0*/  @!PT LDS RZ, [RZ] ;  /* 0x00000000fffff984 */ /* 0x000fe20000000800 */
[----:B------:R-:W-:Y:S01]  /*2c1d0*/  @!PT LDS RZ, [RZ] ;  /* 0x00000000fffff984 */ /* 0x000fe20000000800 */
[----:B------:R-:W-:Y:S01]  /*2c1e0*/  @!PT LDS RZ, [RZ] ;  /* 0x00000000fffff984 */ /* 0x000fe20000000800 */
[----:B------:R0:W-:Y:S01]  /*2c1f0*/  @!P0 LDGSTS.E.BYPASS.LTC128B.128 [R8+0x1b400], desc[UR42][R2.64], !P1 ;  /* 0x1b40000002088fae */ /* 0x0001e2000c901d6a */
[----:B------:R-:W-:Y:S01]  /*2c200*/  IMAD.MOV.U32 R0, RZ, RZ, R14 ;  /* 0x000000ffff007224 */ /* 0x000fe200078e000e */
[----:B------:R-:W-:Y:S06]  /*2c210*/  BRA `(.L_x_12343) ;  /* 0xffffffa400dc7947 */ /* 0x000fec000383ffff */
.L_x_12180:
[----:B0-----:R0:W1:Y:S02]  /*2c220*/  SYNCS.PHASECHK.TRANS64.TRYWAIT P0, [R22+URZ+0x22820], R3 ;  /* 0x02282003160075a7 */ /* 0x001064000800017f */
[----:B-1----:R-:W-:Y:S05]  /*2c230*/  @!P0 NANOSLEEP.SYNCS 0x989680 ;  /* 0x009896800000895d */ /* 0x002fea0003900000 */
[----:B------:R-:W1:Y:S02]  /*2c240*/  @!P0 SYNCS.PHASECHK.TRANS64 P0, [R22+URZ+0x22820], R3 ;  /* 0x02282003160085a7 */ /* 0x000e64000800007f */
[----:B-1----:R-:W-:Y:S05]  /*2c250*/  @!P0 BRA `(.L_x_12180) ;  /* 0xfffffffc00f08947 */ /* 0x002fea000383ffff */
[----:B------:R-:W-:Y:S05]  /*2c260*/  BRA `(.L_x_12344) ;  /* 0xffffffa800387947 */ /* 0x000fea000383ffff */
.L_x_12183:
[----:B-1----:R1:W2:Y:S02]  /*2c270*/  SYNCS.PHASECHK.TRANS64.TRYWAIT P0, [R17+URZ+0x22860], R0 ;  /* 0x02286000110075a7 */ /* 0x0022a4000800017f */
[----:B--2---:R-:W-:Y:S05]  /*2c280*/  @!P0 NANOSLEEP.SYNCS 0x989680 ;  /* 0x009896800000895d */ /* 0x004fea0003900000 */
[----:B------:R-:W2:Y:S02]  /*2c290*/  @!P0 SYNCS.PHASECHK.TRANS64 P0, [R17+URZ+0x22860], R0 ;  /* 0x02286000110085a7 */ /* 0x000ea4000800007f */
[----:B--2---:R-:W-:Y:S05]  /*2c2a0*/  @!P0 BRA `(.L_x_12183) ;  /* 0xfffffffc00f08947 */ /* 0x004fea000383ffff */
[----:B------:R-:W-:Y:S05]  /*2c2b0*/  BRA `(.L_x_12345) ;  /* 0xffffffa800487947 */ /* 0x000fea000383ffff */
.L_x_12184:
        /* <DEDUP_REMOVED lines=8> */
.L_x_12347:
[----:B------:R-:W-:Y:S05]  /*2c340*/  BSYNC B0 ;  /* 0x0000000000007941 */ /* 0x000fea0003800000 */
.L_x_12346:
        /* <DEDUP_REMOVED lines=13> */
.L_x_12348:
        /* <DEDUP_REMOVED lines=11> */
.L_x_12349:
        /* <DEDUP_REMOVED lines=17> */
.L_x_12350:
[----:B------:R-:W-:Y:S02]  /*2c5e0*/  IMAD.MOV.U32 R13, RZ, RZ, R6 ;  /* 0x000000ffff0d7224 */ /* 0x000fe400078e0006 */
[----:B------:R-:W-:Y:S01]  /*2c5f0*/  IMAD.MOV.U32 R12, RZ, RZ, 0x2 ;  /* 0x00000002ff0c7424 */ /* 0x000fe200078e00ff */
[----:B------:R-:W-:-:S13]  /*2c600*/  IADD3 R2, P4, R14, R0, RZ ;  /* 0x000000000e027210 */ /* 0x000fda0007f9e0ff */
[----:B------:R-:W-:Y:S05]  /*2c610*/  WARPSYNC.COLLECTIVE R15, `(.L_x_12351) ;  /* 0x000000000f087348 */ /* 0x000fea0003c00000 */
[----:B------:R0:W1:Y:S02]  /*2c620*/  SHFL.IDX P6, R14, R13, R12, R11 ;  /* 0x0000000c0d0e7389 */ /* 0x00006400000c000b */
[----:B01----:R-:W-:Y:S01]  /*2c630*/  ENDCOLLECTIVE ;  /* 0x000000000000791b */ /* 0x003fe20003800000 */
.L_x_12351:
        /* <DEDUP_REMOVED lines=17> */
.L_x_12352:
[----:B------:R-:W-:Y:S02]  /*2c750*/  IMAD.MOV.U32 R13, RZ, RZ, R6 ;  /* 0x000000ffff0d7224 */ /* 0x000fe400078e0006 */
[----:B------:R-:W-:Y:S01]  /*2c760*/  IMAD.MOV.U32 R12, RZ, RZ, 0x3 ;  /* 0x00000003ff0c7424 */ /* 0x000fe200078e00ff */
[----:B------:R-:W-:-:S13]  /*2c770*/  IADD3 R2, P4, R14, R0, RZ ;  /* 0x000000000e027210 */ /* 0x000fda0007f9e0ff */
[----:B------:R-:W-:Y:S05]  /*2c780*/  WARPSYNC.COLLECTIVE R15, `(.L_x_12353) ;  /* 0x000000000f087348 */ /* 0x000fea0003c00000 */
[----:B------:R0:W1:Y:S02]  /*2c790*/  SHFL.IDX P6, R14, R13, R12, R11 ;  /* 0x0000000c0d0e7389 */ /* 0x00006400000c000b */
[----:B01----:R-:W-:Y:S01]  /*2c7a0*/  ENDCOLLECTIVE ;  /* 0x000000000000791b */ /* 0x003fe20003800000 */
.L_x_12353:
        /* <DEDUP_REMOVED lines=17> */
.L_x_12354:
[----:B------:R-:W-:Y:S02]  /*2c8c0*/  IMAD.MOV.U32 R13, RZ, RZ, R6 ;  /* 0x000000ffff0d7224 */ /* 0x000fe400078e0006 */
[----:B------:R-:W-:Y:S01]  /*2c8d0*/  IMAD.MOV.U32 R12, RZ, RZ, 0x4 ;  /* 0x00000004ff0c7424 */ /* 0x000fe200078e00ff */
[----:B------:R-:W-:-:S13]  /*2c8e0*/  IADD3 R2, P4, R14, R0, RZ ;  /* 0x000000000e027210 */ /* 0x000fda0007f9e0ff */
[----:B------:R-:W-:Y:S05]  /*2c8f0*/  WARPSYNC.COLLECTIVE R15, `(.L_x_12355) ;  /* 0x000000000f087348 */ /* 0x000fea0003c00000 */
[----:B------:R0:W1:Y:S02]  /*2c900*/  SHFL.IDX P6, R14, R13, R12, R11 ;  /* 0x0000000c0d0e7389 */ /* 0x00006400000c000b */
[----:B01----:R-:W-:Y:S01]  /*2c910*/  ENDCOLLECTIVE ;  /* 0x000000000000791b */ /* 0x003fe20003800000 */
.L_x_12355:
        /* <DEDUP_REMOVED lines=17> */
.L_x_12356:
[----:B------:R-:W-:Y:S02]  /*2ca30*/  IMAD.MOV.U32 R13, RZ, RZ, R6 ;  /* 0x000000ffff0d7224 */ /* 0x000fe400078e0006 */
[----:B------:R-:W-:Y:S01]  /*2ca40*/  IMAD.MOV.U32 R12, RZ, RZ, 0x5 ;  /* 0x00000005ff0c7424 */ /* 0x000fe200078e00ff */
[----:B------:R-:W-:-:S13]  /*2ca50*/  IADD3 R2, P4, R14, R0, RZ ;  /* 0x000000000e027210 */ /* 0x000fda0007f9e0ff */
[----:B------:R-:W-:Y:S05]  /*2ca60*/  WARPSYNC.COLLECTIVE R15, `(.L_x_12357) ;  /* 0x000000000f087348 */ /* 0x000fea0003c00000 */
[----:B------:R0:W1:Y:S02]  /*2ca70*/  SHFL.IDX P6, R14, R13, R12, R11 ;  /* 0x0000000c0d0e7389 */ /* 0x00006400000c000b */
[----:B01----:R-:W-:Y:S01]  /*2ca80*/  ENDCOLLECTIVE ;  /* 0x000000000000791b */ /* 0x003fe20003800000 */
.L_x_12357:
        /* <DEDUP_REMOVED lines=12> */
.L_x_12358:
        /* <DEDUP_REMOVED lines=9> */
.L_x_12191:
[----:B0-----:R0:W1:Y:S02]  /*2cbe0*/  SYNCS.PHASECHK.TRANS64.TRYWAIT P0, [R4+URZ+0x22840], R21 ;  /* 0x02284015040075a7 */ /* 0x001064000800017f */
[----:B-1----:R-:W-:Y:S05]  /*2cbf0*/  @!P0 NANOSLEEP.SYNCS 0x989680 ;  /* 0x009896800000895d */ /* 0x002fea0003900000 */
[----:B------:R-:W1:Y:S02]  /*2cc00*/  @!P0 SYNCS.PHASECHK.TRANS64 P0, [R4+URZ+0x22840], R21 ;  /* 0x02284015040085a7 */ /* 0x000e64000800007f */
[----:B-1----:R-:W-:Y:S05]  /*2cc10*/  @!P0 BRA `(.L_x_12191) ;  /* 0xfffffffc00f08947 */ /* 0x002fea000383ffff */
[----:B------:R-:W-:Y:S05]  /*2cc20*/  BRA `(.L_x_12360) ;  /* 0xffffffa800b07947 */ /* 0x000fea000383ffff */
.L_x_12192:
        /* <DEDUP_REMOVED lines=8> */
.L_x_12362:
[----:B------:R-:W-:Y:S05]  /*2ccb0*/  BSYNC B1 ;  /* 0x0000000000017941 */ /* 0x000fea0003800000 */
.L_x_12361:
        /* <DEDUP_REMOVED lines=9> */
.L_x_12363:
[----:B------:R-:W-:Y:S02]  /*2cd50*/  IMAD.MOV.U32 R13, RZ, RZ, R9 ;  /* 0x000000ffff0d7224 */ /* 0x000fe400078e0009 */
[----:B------:R-:W-:Y:S02]  /*2cd60*/  IMAD.MOV.U32 R12, RZ, RZ, 0x1 ;  /* 0x00000001ff0c7424 */ /* 0x000fe400078e00ff */
[----:B------:R-:W-:-:S07]  /*2cd70*/  IMAD.MOV.U32 R2, RZ, RZ, R14 ;  /* 0x000000ffff027224 */ /* 0x000fce00078e000e */
[----:B------:R-:W-:Y:S05]  /*2cd80*/  WARPSYNC.COLLECTIVE R15, `(.L_x_12364) ;  /* 0x000000000f087348 */ /* 0x000fea0003c00000 */
[----:B------:R0:W1:Y:S02]  /*2cd90*/  SHFL.IDX P6, R14, R13, R12, R11 ;  /* 0x0000000c0d0e7389 */ /* 0x00006400000c000b */
[----:B01----:R-:W-:Y:S01]  /*2cda0*/  ENDCOLLECTIVE ;  /* 0x000000000000791b */ /* 0x003fe20003800000 */
.L_x_12364:
        /* <DEDUP_REMOVED lines=11> */
.L_x_12365:
[----:B------:R-:W-:Y:S01]  /*2ce60*/  IMAD.MOV.U32 R13, RZ, RZ, R9 ;  /* 0x000000ffff0d7224 */ /* 0x000fe200078e0009 */
[----:B------:R-:W-:Y:S01]  /*2ce70*/  MOV R12, 0x2 ;  /* 0x00000002000c7802 */ /* 0x000fe20000000f00 */
[----:B------:R-:W-:-:S07]  /*2ce80*/  IMAD.MOV.U32 R2, RZ, RZ, R14 ;  /* 0x000000ffff027224 */ /* 0x000fce00078e000e */
[----:B------:R-:W-:Y:S05]  /*2ce90*/  WARPSYNC.COLLECTIVE R15, `(.L_x_12366) ;  /* 0x000000000f087348 */ /* 0x000fea0003c00000 */
[----:B------:R0:W1:Y:S02]  /*2cea0*/  SHFL.IDX P6, R14, R13, R12, R11 ;  /* 0x0000000c0d0e7389 */ /* 0x00006400000c000b */
[----:B01----:R-:W-:Y:S01]  /*2ceb0*/  ENDCOLLECTIVE ;  /* 0x000000000000791b */ /* 0x003fe20003800000 */
.L_x_12366:
        /* <DEDUP_REMOVED lines=11> */
.L_x_12367:
[----:B------:R-:W-:Y:S02]  /*2cf70*/  IMAD.MOV.U32 R13, RZ, RZ, R9 ;  /* 0x000000ffff0d7224 */ /* 0x000fe400078e0009 */
[----:B------:R-:W-:Y:S02]  /*2cf80*/  IMAD.MOV.U32 R12, RZ, RZ, 0x3 ;  /* 0x00000003ff0c7424 */ /* 0x000fe400078e00ff */
[----:B------:R-:W-:-:S07]  /*2cf90*/  IMAD.MOV.U32 R2, RZ, RZ, R14 ;  /* 0x000000ffff027224 */ /* 0x000fce00078e000e */
[----:B------:R-:W-:Y:S05]  /*2cfa0*/  WARPSYNC.COLLECTIVE R15, `(.L_x_12368) ;  /* 0x000000000f087348 */ /* 0x000fea0003c00000 */
[----:B------:R0:W1:Y:S02]  /*2cfb0*/  SHFL.IDX P6, R14, R13, R12, R11 ;  /* 0x0000000c0d0e7389 */ /* 0x00006400000c000b */
[----:B01----:R-:W-:Y:S01]  /*2cfc0*/  ENDCOLLECTIVE ;  /* 0x000000000000791b */ /* 0x003fe20003800000 */
.L_x_12368:
        /* <DEDUP_REMOVED lines=11> */
.L_x_12369:
[----:B------:R-:W-:Y:S02]  /*2d080*/  IMAD.MOV.U32 R13, RZ, RZ, R9 ;  /* 0x000000ffff0d7224 */ /* 0x000fe400078e0009 */
[----:B------:R-:W-:Y:S02]  /*2d090*/  IMAD.MOV.U32 R12, RZ, RZ, 0x4 ;  /* 0x00000004ff0c7424 */ /* 0x000fe400078e00ff */
[----:B------:R-:W-:-:S07]  /*2d0a0*/  IMAD.MOV.U32 R2, RZ, RZ, R14 ;  /* 0x000000ffff027224 */ /* 0x000fce00078e000e */
[----:B------:R-:W-:Y:S05]  /*2d0b0*/  WARPSYNC.COLLECTIVE R15, `(.L_x_12370) ;  /* 0x000000000f087348 */ /* 0x000fea0003c00000 */
[----:B------:R0:W1:Y:S02]  /*2d0c0*/  SHFL.IDX P6, R14, R13, R12, R11 ;  /* 0x0000000c0d0e7389 */ /* 0x00006400000c000b */
[----:B01----:R-:W-:Y:S01]  /*2d0d0*/  ENDCOLLECTIVE ;  /* 0x000000000000791b */ /* 0x003fe20003800000 */
.L_x_12370:
        /* <DEDUP_REMOVED lines=11> */
.L_x_12371:
[----:B------:R-:W-:Y:S02]  /*2d190*/  IMAD.MOV.U32 R13, RZ, RZ, R9 ;  /* 0x000000ffff0d7224 */ /* 0x000fe400078e0009 */
[----:B------:R-:W-:Y:S02]  /*2d1a0*/  IMAD.MOV.U32 R12, RZ, RZ, 0x5 ;  /* 0x00000005ff0c7424 */ /* 0x000fe400078e00ff */
[----:B------:R-:W-:-:S07]  /*2d1b0*/  IMAD.MOV.U32 R2, RZ, RZ, R14 ;  /* 0x000000ffff027224 */ /* 0x000fce00078e000e */
[----:B------:R-:W-:Y:S05]  /*2d1c0*/  WARPSYNC.COLLECTIVE R15, `(.L_x_12372) ;  /* 0x000000000f087348 */ /* 0x000fea0003c00000 */
[----:B------:R0:W1:Y:S02]  /*2d1d0*/  SHFL.IDX P6, R14, R13, R12, R11 ;  /* 0x0000000c0d0e7389 */ /* 0x00006400000c000b */
[----:B01----:R-:W-:Y:S01]  /*2d1e0*/  ENDCOLLECTIVE ;  /* 0x000000000000791b */ /* 0x003fe20003800000 */
.L_x_12372:
        /* <DEDUP_REMOVED lines=11> */
.L_x_12373:
[----:B------:R-:W-:Y:S01]  /*2d2a0*/  IMAD.MOV.U32 R2, RZ, RZ, R14 ;  /* 0x000000ffff027224 */ /* 0x000fe200078e000e */
[----:B------:R-:W-:Y:S06]  /*2d2b0*/  BRA `(.L_x_12374) ;  /* 0xffffffa400e47947 */ /* 0x000fec000383ffff */
.L_x_12197:
[----:B---3--:R3:W4:Y:S02]  /*2d2c0*/  SYNCS.PHASECHK.TRANS64.TRYWAIT P0, [R4+URZ+0x22860], R21 ;  /* 0x02286015040075a7 */ /* 0x008724000800017f */
[----:B----4-:R-:W-:Y:S05]  /*2d2d0*/  @!P0 NANOSLEEP.SYNCS 0x989680 ;  /* 0x009896800000895d */ /* 0x010fea0003900000 */
[----:B------:R-:W4:Y:S02]  /*2d2e0*/  @!P0 SYNCS.PHASECHK.TRANS64 P0, [R4+URZ+0x22860], R21 ;  /* 0x02286015040085a7 */ /* 0x000f24000800007f */
[----:B----4-:R-:W-:Y:S05]  /*2d2f0*/  @!P0 BRA `(.L_x_12197) ;  /* 0xfffffffc00f08947 */ /* 0x010fea000383ffff */
[----:B------:R-:W-:Y:S05]  /*2d300*/  BRA `(.L_x_12375) ;  /* 0xffffffa800347947 */ /* 0x000fea000383ffff */
.L_x_12198:
        /* <DEDUP_REMOVED lines=8> */
.L_x_12377:
[----:B------:R-:W-:Y:S05]  /*2d390*/  BSYNC B1 ;  /* 0x0000000000017941 */ /* 0x000fea0003800000 */
.L_x_12376:
[----:B------:R-:W-:Y:S01]  /*2d3a0*/  IMAD.MOV.U32 R13, RZ, RZ, R5 ;  /* 0x000000ffff0d7224 */ /* 0x000fe200078e0005 */
[----:B------:R-:W-:Y:S01]  /*2d3b0*/  MOV R3, R14 ;  /* 0x0000000e00037202 */ /* 0x000fe20000000f00 */
[----:B------:R-:W-:Y:S02]  /*2d3c0*/  IMAD.MOV.U32 R12, RZ, RZ, RZ ;  /* 0x000000ffff0c7224 */ /* 0x000fe400078e00ff */
[----:B------:R-:W-:Y:S02]  /*2d3d0*/  IMAD.MOV.U32 R11, RZ, RZ, 0x181f ;  /* 0x0000181fff0b7424 */ /* 0x000fe400078e00ff */
[----:B------:R-:W-:Y:S02]  /*2d3e0*/  IMAD.MOV.U32 R15, RZ, RZ, -0x1 ;  /* 0xffffffffff0f7424 */ /* 0x000fe400078e00ff */
[----:B------:R-:W-:-:S07]  /*2d3f0*/  IMAD R6, R6, 0x2, R22 ;  /* 0x0000000206067824 */ /* 0x000fce00078e0216 */
[----:B------:R-:W-:Y:S05]  /*2d400*/  WARPSYNC.COLLECTIVE R15, `(.L_x_12378) ;  /* 0x000000000f087348 */ /* 0x000fea0003c00000 */
[----:B------:R0:W1:Y:S02]  /*2d410*/  SHFL.IDX P6, R14, R13, R12, R11 ;  /* 0x0000000c0d0e7389 */ /* 0x00006400000c000b */
[----:B01----:R-:W-:Y:S01]  /*2d420*/  ENDCOLLECTIVE ;  /* 0x000000000000791b */ /* 0x003fe20003800000 */
.L_x_12378:
[----:B------:R-:W-:Y:S02]  /*2d430*/  IMAD.MOV.U32 R13, RZ, RZ, R7 ;  /* 0x000000ffff0d7224 */ /* 0x000fe400078e0007 */
[----:B------:R-:W-:Y:S01]  /*2d440*/  IMAD.MOV.U32 R12, RZ, RZ, 0x1 ;  /* 0x00000001ff0c7424 */ /* 0x000fe200078e00ff */
[----:B------:R-:W-:-:S13]  /*2d450*/  IADD3 R2, P0, R14, R0, RZ ;  /* 0x000000000e027210 */ /* 0x000fda0007f1e0ff */
[----:B------:R-:W-:Y:S05]  /*2d460*/  WARPSYNC.COLLECTIVE R15, `(.L_x_12379) ;  /* 0x000000000f087348 */ /* 0x000fea0003c00000 */
[----:B------:R0:W1:Y:S02]  /*2d470*/  SHFL.IDX P6, R14, R13, R12, R11 ;  /* 0x0000000c0d0e7389 */ /* 0x00006400000c000b */
[----:B01----:R-:W-:Y:S01]  /*2d480*/  ENDCOLLECTIVE ;  /* 0x000000000000791b */ /* 0x003fe20003800000 */
.L_x_12379:
        /* <DEDUP_REMOVED lines=13> */
.L_x_12380:
[----:B------:R-:W-:Y:S01]  /*2d560*/  IMAD.MOV.U32 R13, RZ, RZ, R7 ;  /* 0x000000ffff0d7224 */ /* 0x000fe200078e0007 */
[----:B------:R-:W-:Y:S02]  /*2d570*/  MOV R12, 0x2 ;  /* 0x00000002000c7802 */ /* 0x000fe40000000f00 */
[----:B------:R-:W-:-:S13]  /*2d580*/  IADD3 R2, P0, R14, R0, RZ ;  /* 0x000000000e027210 */ /* 0x000fda0007f1e0ff */
[----:B------:R-:W-:Y:S05]  /*2d590*/  WARPSYNC.COLLECTIVE R15, `(.L_x_12381) ;  /* 0x000000000f087348 */ /* 0x000fea0003c00000 */
[----:B------:R0:W1:Y:S02]  /*2d5a0*/  SHFL.IDX P6, R14, R13, R12, R11 ;  /* 0x0000000c0d0e7389 */ /* 0x00006400000c000b */
[----:B01----:R-:W-:Y:S01]  /*2d5b0*/  ENDCOLLECTIVE ;  /* 0x000000000000791b */ /* 0x003fe20003800000 */
.L_x_12381:
        /* <DEDUP_REMOVED lines=13> */
.L_x_12382:
[----:B------:R-:W-:Y:S02]  /*2d690*/  IMAD.MOV.U32 R13, RZ, RZ, R7 ;  /* 0x000000ffff0d7224 */ /* 0x000fe400078e0007 */
[----:B------:R-:W-:Y:S01]  /*2d6a0*/  IMAD.MOV.U32 R12, RZ, RZ, 0x3 ;  /* 0x00000003ff0c7424 */ /* 0x000fe200078e00ff */
[----:B------:R-:W-:-:S13]  /*2d6b0*/  IADD3 R2, P0, R14, R0, RZ ;  /* 0x000000000e027210 */ /* 0x000fda0007f1e0ff */
[----:B------:R-:W-:Y:S05]  /*2d6c0*/  WARPSYNC.COLLECTIVE R15, `(.L_x_12383) ;  /* 0x000000000f087348 */ /* 0x000fea0003c00000 */
[----:B------:R0:W1:Y:S02]  /*2d6d0*/  SHFL.IDX P6, R14, R13, R12, R11 ;  /* 0x0000000c0d0e7389 */ /* 0x00006400000c000b */
[----:B01----:R-:W-:Y:S01]  /*2d6e0*/  ENDCOLLECTIVE ;  /* 0x000000000000791b */ /* 0x003fe20003800000 */
.L_x_12383:
        /* <DEDUP_REMOVED lines=13> */
.L_x_12384:
[----:B------:R-:W-:Y:S02]  /*2d7c0*/  IMAD.MOV.U32 R13, RZ, RZ, R7 ;  /* 0x000000ffff0d7224 */ /* 0x000fe400078e0007 */
[----:B------:R-:W-:Y:S01]  /*2d7d0*/  IMAD.MOV.U32 R12, RZ, RZ, 0x4 ;  /* 0x00000004ff0c7424 */ /* 0x000fe200078e00ff */
[----:B------:R-:W-:-:S13]  /*2d7e0*/  IADD3 R2, P0, R14, R0, RZ ;  /* 0x000000000e027210 */ /* 0x000fda0007f1e0ff */
[----:B------:R-:W-:Y:S05]  /*2d7f0*/  WARPSYNC.COLLECTIVE R15, `(.L_x_12385) ;  /* 0x000000000f087348 */ /* 0x000fea0003c00000 */
[----:B------:R0:W1:Y:S02]  /*2d800*/  SHFL.IDX P6, R14, R13, R12, R11 ;  /* 0x0000000c0d0e7389 */ /* 0x00006400000c000b */
[----:B01----:R-:W-:Y:S01]  /*2d810*/  ENDCOLLECTIVE ;  /* 0x000000000000791b */ /* 0x003fe20003800000 */
.L_x_12385:
        /* <DEDUP_REMOVED lines=13> */
.L_x_12386:
[----:B------:R-:W-:Y:S02]  /*2d8f0*/  IMAD.MOV.U32 R13, RZ, RZ, R7 ;  /* 0x000000ffff0d7224 */ /* 0x000fe400078e0007 */
[----:B------:R-:W-:Y:S01]  /*2d900*/  IMAD.MOV.U32 R12, RZ, RZ, 0x5 ;  /* 0x00000005ff0c7424 */ /* 0x000fe200078e00ff */
[----:B------:R-:W-:-:S13]  /*2d910*/  IADD3 R2, P0, R14, R0, RZ ;  /* 0x000000000e027210 */ /* 0x000fda0007f1e0ff */
[----:B------:R-:W-:Y:S05]  /*2d920*/  WARPSYNC.COLLECTIVE R15, `(.L_x_12387) ;  /* 0x000000000f087348 */ /* 0x000fea0003c00000 */
[----:B------:R0:W1:Y:S02]  /*2d930*/  SHFL.IDX P6, R14, R13, R12, R11 ;  /* 0x0000000c0d0e7389 */ /* 0x00006400000c000b */
[----:B01----:R-:W-:Y:S01]  /*2d940*/  ENDCOLLECTIVE ;  /* 0x000000000000791b */ /* 0x003fe20003800000 */
.L_x_12387:
[----:B------:R-:W-:-:S05]  /*2d950*/  IADD3.X R3, RZ, R8, RZ, P0, !PT ;  /* 0x00000008ff037210 */ /* 0x000fca00007fe4ff */
        /* <DEDUP_REMOVED lines=12> */
.L_x_12388:
[----:B------:R-:W-:Y:S05]  /*2da20*/  BRA `(.L_x_12389) ;  /* 0xffffffa400847947 */ /* 0x000fea000383ffff */
.L_x_12206:
        /* <DEDUP_REMOVED lines=8> */
.L_x_12391:
[----:B------:R-:W-:Y:S05]  /*2dab0*/  BSYNC B0 ;  /* 0x0000000000007941 */ /* 0x000fea0003800000 */
.L_x_12390:
        /* <DEDUP_REMOVED lines=9> */
.L_x_12392:
        /* <DEDUP_REMOVED lines=18> */
.L_x_12393:
[----:B------:R-:W-:Y:S01]  /*2dc70*/  IMAD.MOV.U32 R12, RZ, RZ, 0x2 ;  /* 0x00000002ff0c7424 */ /* 0x000fe200078e00ff */
[----:B------:R-:W-:-:S05]  /*2dc80*/  SEL R6, R14, RZ, P1 ;  /* 0x000000ff0e067207 */ /* 0x000fca0000800000 */
[----:B------:R-:W-:-:S04]  /*2dc90*/  IMAD.IADD R6, R5, 0x1, R6 ;  /* 0x0000000105067824 */ /* 0x000fc800078e0206 */
[----:B------:R-:W-:-:S07]  /*2dca0*/  IMAD.MOV.U32 R13, RZ, RZ, R6 ;  /* 0x000000ffff0d7224 */ /* 0x000fce00078e0006 */
[----:B------:R-:W-:Y:S05]  /*2dcb0*/  WARPSYNC.COLLECTIVE R15, `(.L_x_12394) ;  /* 0x000000000f087348 */ /* 0x000fea0003c00000 */
[----:B------:R0:W1:Y:S02]  /*2dcc0*/  SHFL.UP P6, R14, R13, R12, R11 ;  /* 0x0400000c0d0e7389 */ /* 0x00006400000c000b */
[----:B01----:R-:W-:Y:S01]  /*2dcd0*/  ENDCOLLECTIVE ;  /* 0x000000000000791b */ /* 0x003fe20003800000 */
.L_x_12394:
[----:B------:R-:W-:Y:S01]  /*2dce0*/  IMAD.MOV.U32 R12, RZ, RZ, 0x4 ;  /* 0x00000004ff0c7424 */ /* 0x000fe200078e00ff */
[----:B------:R-:W-:-:S05]  /*2dcf0*/  SEL R7, R14, RZ, P2 ;  /* 0x000000ff0e077207 */ /* 0x000fca0001000000 */
[----:B------:R-:W-:-:S04]  /*2dd00*/  IMAD.IADD R7, R6, 0x1, R7 ;  /* 0x0000000106077824 */ /* 0x000fc800078e0207 */
[----:B------:R-:W-:-:S07]  /*2dd10*/  IMAD.MOV.U32 R13, RZ, RZ, R7 ;  /* 0x000000ffff0d7224 */ /* 0x000fce00078e0007 */
[----:B------:R-:W-:Y:S05]  /*2dd20*/  WARPSYNC.COLLECTIVE R15, `(.L_x_12395) ;  /* 0x000000000f087348 */ /* 0x000fea0003c00000 */
[----:B------:R0:W1:Y:S02]  /*2dd30*/  SHFL.UP P6, R14, R13, R12, R11 ;  /* 0x0400000c0d0e7389 */ /* 0x00006400000c000b */
[----:B01----:R-:W-:Y:S01]  /*2dd40*/  ENDCOLLECTIVE ;  /* 0x000000000000791b */ /* 0x003fe20003800000 */
.L_x_12395:
[----:B------:R-:W-:Y:S01]  /*2dd50*/  IMAD.MOV.U32 R12, RZ, RZ, 0x8 ;  /* 0x00000008ff0c7424 */ /* 0x000fe200078e00ff */
[----:B------:R-:W-:-:S04]  /*2dd60*/  SEL R2, R14, RZ, P3 ;  /* 0x000000ff0e027207 */ /* 0x000fc80001800000 */
[----:B------:R-:W-:-:S05]  /*2dd70*/  IADD3 R2, R7, R2, RZ ;  /* 0x0000000207027210 */ /* 0x000fca0007ffe0ff */
[----:B------:R-:W-:-:S07]  /*2dd80*/  IMAD.MOV.U32 R13, RZ, RZ, R2 ;  /* 0x000000ffff0d7224 */ /* 0x000fce00078e0002 */
[----:B------:R-:W-:Y:S05]  /*2dd90*/  WARPSYNC.COLLECTIVE R15, `(.L_x_12396) ;  /* 0x000000000f087348 */ /* 0x000fea0003c00000 */
[----:B------:R0:W1:Y:S02]  /*2dda0*/  SHFL.UP P6, R14, R13, R12, R11 ;  /* 0x0400000c0d0e7389 */ /* 0x00006400000c000b */
[----:B01----:R-:W-:Y:S01]  /*2ddb0*/  ENDCOLLECTIVE ;  /* 0x000000000000791b */ /* 0x003fe20003800000 */
.L_x_12396:
[----:B------:R-:W-:Y:S01]  /*2ddc0*/  IMAD.MOV.U32 R12, RZ, RZ, 0x10 ;  /* 0x00000010ff0c7424 */ /* 0x000fe200078e00ff */
[----:B------:R-:W-:-:S05]  /*2ddd0*/  SEL R3, R14, RZ, P4 ;  /* 0x000000ff0e037207 */ /* 0x000fca0002000000 */
[----:B------:R-:W-:-:S04]  /*2dde0*/  IMAD.IADD R3, R2, 0x1, R3 ;  /* 0x0000000102037824 */ /* 0x000fc800078e0203 */
[----:B------:R-:W-:-:S07]  /*2ddf0*/  IMAD.MOV.U32 R13, RZ, RZ, R3 ;  /* 0x000000ffff0d7224 */ /* 0x000fce00078e0003 */
[----:B------:R-:W-:Y:S05]  /*2de00*/  WARPSYNC.COLLECTIVE R15, `(.L_x_12397) ;  /* 0x000000000f087348 */ /* 0x000fea0003c00000 */
[----:B------:R0:W1:Y:S02]  /*2de10*/  SHFL.UP P6, R14, R13, R12, R11 ;  /* 0x0400000c0d0e7389 */ /* 0x00006400000c000b */
[----:B01----:R-:W-:Y:S01]  /*2de20*/  ENDCOLLECTIVE ;  /* 0x000000000000791b */ /* 0x003fe20003800000 */
.L_x_12397:
        /* <DEDUP_REMOVED lines=8> */
.L_x_12398:
[----:B------:R-:W-:Y:S05]  /*2deb0*/  BRA `(.L_x_12399) ;  /* 0xffffffa400e47947 */ /* 0x000fea000383ffff */
.L_x_12211:
[----:B------:R-:W-:Y:S01]  /*2dec0*/  BSSY B0, `(.L_x_12400) ;  /* 0x0000008000007945 */ /* 0x000fe20003800000 */
[----:B-----5:R-:W-:Y:S01]  /*2ded0*/  IMAD.MOV.U32 R13, RZ, RZ, R5 ;  /* 0x000000ffff0d7224 */ /* 0x020fe200078e0005 */
[----:B------:R-:W-:Y:S01]  /*2dee0*/  MOV R15, 0xffffffff ;  /* 0xffffffff000f7802 */ /* 0x000fe20000000f00 */
[----:B------:R-:W-:Y:S02]  /*2def0*/  IMAD.MOV.U32 R12, RZ, RZ, 0x1 ;  /* 0x00000001ff0c7424 */ /* 0x000fe400078e00ff */
[----:B------:R-:W-:-:S07]  /*2df00*/  IMAD.MOV.U32 R11, RZ, RZ, RZ ;  /* 0x000000ffff0b7224 */ /* 0x000fce00078e00ff */
[----:B0-----:R-:W-:Y:S05]  /*2df10*/  WARPSYNC.COLLECTIVE R15, `(.L_x_12401) ;  /* 0x000000000f087348 */ /* 0x001fea0003c00000 */
[----:B------:R1:W2:Y:S02]  /*2df20*/  SHFL.UP P6, R14, R13, R12, R11 ;  /* 0x0400000c0d0e7389 */ /* 0x0002a400000c000b */
[----:B012---:R-:W-:Y:S01]  /*2df30*/  ENDCOLLECTIVE ;  /* 0x000000000000791b */ /* 0x007fe20003800000 */
.L_x_12401:
[----:B------:R-:W-:Y:S05]  /*2df40*/  BSYNC B0 ;  /* 0x0000000000007941 */ /* 0x000fea0003800000 */
.L_x_12400:
        /* <DEDUP_REMOVED lines=8> */
.L_x_12402:
[----:B------:R-:W-:Y:S01]  /*2dfd0*/  IMAD.MOV.U32 R12, RZ, RZ, 0x4 ;  /* 0x00000004ff0c7424 */ /* 0x000fe200078e00ff */
[----:B------:R-:W-:-:S05]  /*2dfe0*/  SEL R2, R14, RZ, P2 ;  /* 0x000000ff0e027207 */ /* 0x000fca0001000000 */
[----:B------:R-:W-:-:S04]  /*2dff0*/  IMAD.IADD R2, R13, 0x1, R2 ;  /* 0x000000010d027824 */ /* 0x000fc800078e0202 */
[----:B------:R-:W-:-:S07]  /*2e000*/  IMAD.MOV.U32 R13, RZ, RZ, R2 ;  /* 0x000000ffff0d7224 */ /* 0x000fce00078e0002 */
[----:B------:R-:W-:Y:S05]  /*2e010*/  WARPSYNC.COLLECTIVE R15, `(.L_x_12403) ;  /* 0x000000000f087348 */ /* 0x000fea0003c00000 */
[----:B------:R0:W1:Y:S02]  /*2e020*/  SHFL.UP P6, R14, R13, R12, R11 ;  /* 0x0400000c0d0e7389 */ /* 0x00006400000c000b */
[----:B01----:R-:W-:Y:S01]  /*2e030*/  ENDCOLLECTIVE ;  /* 0x000000000000791b */ /* 0x003fe20003800000 */
.L_x_12403:
[----:B------:R-:W-:Y:S01]  /*2e040*/  IMAD.MOV.U32 R12, RZ, RZ, 0x8 ;  /* 0x00000008ff0c7424 */ /* 0x000fe200078e00ff */
[----:B------:R-:W-:-:S05]  /*2e050*/  SEL R3, R14, RZ, P3 ;  /* 0x000000ff0e037207 */ /* 0x000fca0001800000 */
[----:B------:R-:W-:-:S04]  /*2e060*/  IMAD.IADD R3, R2, 0x1, R3 ;  /* 0x0000000102037824 */ /* 0x000fc800078e0203 */
[----:B------:R-:W-:-:S07]  /*2e070*/  IMAD.MOV.U32 R13, RZ, RZ, R3 ;  /* 0x000000ffff0d7224 */ /* 0x000fce00078e0003 */
[----:B------:R-:W-:Y:S05]  /*2e080*/  WARPSYNC.COLLECTIVE R15, `(.L_x_12404) ;  /* 0x000000000f087348 */ /* 0x000fea0003c00000 */
[----:B------:R0:W1:Y:S02]  /*2e090*/  SHFL.UP P6, R14, R13, R12, R11 ;  /* 0x0400000c0d0e7389 */ /* 0x00006400000c000b */
[----:B01----:R-:W-:Y:S01]  /*2e0a0*/  ENDCOLLECTIVE ;  /* 0x000000000000791b */ /* 0x003fe20003800000 */
.L_x_12404:
[----:B------:R-:W-:Y:S02]  /*2e0b0*/  MOV R12, 0x10 ;  /* 0x00000010000c7802 */ /* 0x000fe40000000f00 */
[----:B------:R-:W-:-:S05]  /*2e0c0*/  SEL R4, R14, RZ, P4 ;  /* 0x000000ff0e047207 */ /* 0x000fca0002000000 */
[----:B------:R-:W-:-:S04]  /*2e0d0*/  IMAD.IADD R4, R3, 0x1, R4 ;  /* 0x0000000103047824 */ /* 0x000fc800078e0204 */
[----:B------:R-:W-:-:S07]  /*2e0e0*/  IMAD.MOV.U32 R13, RZ, RZ, R4 ;  /* 0x000000ffff0d7224 */ /* 0x000fce00078e0004 */
[----:B------:R-:W-:Y:S05]  /*2e0f0*/  WARPSYNC.COLLECTIVE R15, `(.L_x_12405) ;  /* 0x000000000f087348 */ /* 0x000fea0003c00000 */
[----:B------:R0:W1:Y:S02]  /*2e100*/  SHFL.UP P6, R14, R13, R12, R11 ;  /* 0x0400000c0d0e7389 */ /* 0x00006400000c000b */
[----:B01----:R-:W-:Y:S01]  /*2e110*/  ENDCOLLECTIVE ;  /* 0x000000000000791b */ /* 0x003fe20003800000 */
.L_x_12405:
        /* <DEDUP_REMOVED lines=8> */
.L_x_12406:
[----:B------:R-:W-:Y:S05]  /*2e1a0*/  BRA `(.L_x_12407) ;  /* 0xffffffa400c47947 */ /* 0x000fea000383ffff */
.L_x_12213:
[----:B------:R-:W-:Y:S01]  /*2e1b0*/  BSSY B0, `(.L_x_12408) ;  /* 0x0000006000007945 */ /* 0x000fe20003800000 */
[----:B------:R-:W-:Y:S01]  /*2e1c0*/  PLOP3.LUT P6, PT, P6, PT, PT, 0x8, 0x0 ;  /* 0x000000000000781c */ /* 0x000fe200037ce170 */
[----:B------:R-:W-:-:S12]  /*2e1d0*/  IMAD.MOV.U32 R15, RZ, RZ, -0x1 ;  /* 0xffffffffff0f7424 */ /* 0x000fd800078e00ff */
[----:B0-----:R-:W-:Y:S05]  /*2e1e0*/  WARPSYNC.COLLECTIVE R15, `(.L_x_12409) ;  /* 0x000000000f087348 */ /* 0x001fea0003c00000 */
[----:B------:R-:W-:Y:S01]  /*2e1f0*/  VOTE.ANY R14, PT, P6 ;  /* 0x00000000000e7806 */ /* 0x000fe200030e0100 */
[----:B0-----:R-:W-:Y:S06]  /*2e200*/  ENDCOLLECTIVE ;  /* 0x000000000000791b */ /* 0x001fec0003800000 */
.L_x_12409:
[----:B------:R-:W-:Y:S05]  /*2e210*/  BSYNC B0 ;  /* 0x0000000000007941 */ /* 0x000fea0003800000 */
.L_x_12408:
        /* <DEDUP_REMOVED lines=9> */
.L_x_12410:
[----:B------:R-:W-:Y:S01]  /*2e2b0*/  IMAD.MOV.U32 R5, RZ, RZ, R14 ;  /* 0x000000ffff057224 */ /* 0x000fe200078e000e */
[----:B------:R-:W-:Y:S06]  /*2e2c0*/  BRA `(.L_x_12411) ;  /* 0xffffffa400b47947 */ /* 0x000fec000383ffff */
.L_x_12215:
[----:B------:R-:W-:Y:S01]  /*2e2d0*/  BSSY B0, `(.L_x_12412) ;  /* 0x0000007000007945 */ /* 0x000fe20003800000 */
[----:B------:R-:W-:Y:S01]  /*2e2e0*/  IMAD.MOV.U32 R13, RZ, RZ, R2 ;  /* 0x000000ffff0d7224 */ /* 0x000fe200078e0002 */
[----:B------:R-:W-:Y:S01]  /*2e2f0*/  MOV R11, 0x1f ;  /* 0x0000001f000b7802 */ /* 0x000fe20000000f00 */
[----:B------:R-:W-:-:S07]  /*2e300*/  IMAD.MOV.U32 R15, RZ, RZ, -0x1 ;  /* 0xffffffffff0f7424 */ /* 0x000fce00078e00ff */
[----:B012---:R-:W-:Y:S05]  /*2e310*/  WARPSYNC.COLLECTIVE R15, `(.L_x_12413) ;  /* 0x000000000f087348 */ /* 0x007fea0003c00000 */
[----:B------:R3:W4:Y:S02]  /*2e320*/  SHFL.IDX P6, R14, R13, R12, R11 ;  /* 0x0000000c0d0e7389 */ /* 0x00072400000c000b */
[----:B01234-:R-:W-:Y:S01]  /*2e330*/  ENDCOLLECTIVE ;  /* 0x000000000000791b */ /* 0x01ffe20003800000 */
.L_x_12413:
[----:B------:R-:W-:Y:S05]  /*2e340*/  BSYNC B0 ;  /* 0x0000000000007941 */ /* 0x000fea0003800000 */
.L_x_12412:
[----:B------:R-:W-:Y:S05]  /*2e350*/  BRA `(.L_x_12214) ;  /* 0xffffffa400ac7947 */ /* 0x000fea000383ffff */
.L_x_12219:
[----:B0-----:R0:W2:Y:S02]  /*2e360*/  SYNCS.PHASECHK.TRANS64.TRYWAIT P0, [R5+URZ+0x22820], R0 ;  /* 0x02282000050075a7 */ /* 0x0010a4000800017f */
[----:B--2---:R-:W-:Y:S05]  /*2e370*/  @!P0 NANOSLEEP.SYNCS 0x989680 ;  /* 0x009896800000895d */ /* 0x004fea0003900000 */
[----:B------:R-:W2:Y:S02]  /*2e380*/  @!P0 SYNCS.PHASECHK.TRANS64 P0, [R5+URZ+0x22820], R0 ;  /* 0x02282000050085a7 */ /* 0x000ea4000800007f */
[----:B--2---:R-:W-:Y:S05]  /*2e390*/  @!P0 BRA `(.L_x_12219) ;  /* 0xfffffffc00f08947 */ /* 0x004fea000383ffff */
[----:B------:R-:W-:Y:S05]  /*2e3a0*/  BRA `(.L_x_12414) ;  /* 0xffffffac00247947 */ /* 0x000fea000383ffff */
.L_x_12220:
        /* <DEDUP_REMOVED lines=11> */
.L_x_12416:
[----:B------:R-:W-:Y:S05]  /*2e460*/  BSYNC B0 ;  /* 0x0000000000007941 */ /* 0x000fea0003800000 */
.L_x_12415:
[----:B------:R-:W-:Y:S05]  /*2e470*/  BRA `(.L_x_12417) ;  /* 0xffffffac000c7947 */ /* 0x000fea000383ffff */
.L_x_12221:
[----:B------:R-:W-:Y:S01]  /*2e480*/  BSSY B0, `(.L_x_12418) ;  /* 0x0000006000007945 */ /* 0x000fe20003800000 */
[----:B------:R-:W-:-:S07]  /*2e490*/  IMAD.MOV.U32 R15, RZ, RZ, -0x1 ;  /* 0xffffffffff0f7424 */ /* 0x000fce00078e00ff */
[----:B01-3--:R-:W-:Y:S05]  /*2e4a0*/  WARPSYNC.COLLECTIVE R15, `(.L_x_12419) ;  /* 0x000000000f0c7348 */ /* 0x00bfea0003c00000 */
[----:B------:R-:W-:Y:S02]  /*2e4b0*/  ELECT P6, UR62, PT ;  /* 0x00000000003e782f */ /* 0x000fe400038c0000 */
[----:B------:R-:W-:Y:S01]  /*2e4c0*/  MOV R14, UR62 ;  /* 0x0000003e000e7c02 */ /* 0x000fe20008000f00 */
[----:B01-3--:R-:W-:Y:S10]  /*2e4d0*/  ENDCOLLECTIVE ;  /* 0x000000000000791b */ /* 0x00bff40003800000 */
.L_x_12419:
[----:B------:R-:W-:Y:S05]  /*2e4e0*/  BSYNC B0 ;  /* 0x0000000000007941 */ /* 0x000fea0003800000 */
.L_x_12418:
[----:B------:R-:W-:Y:S05]  /*2e4f0*/  BRA `(.L_x_12420) ;  /* 0xffffffac00007947 */ /* 0x000fea000383ffff */
.L_x_12223:
[----:B0-----:R0:W2:Y:S02]  /*2e500*/  SYNCS.PHASECHK.TRANS64.TRYWAIT P1, [R3+URZ+0x22840], R2 ;  /* 0x02284002030075a7 */ /* 0x0010a4000802017f */
[----:B--2---:R-:W-:Y:S05]  /*2e510*/  @!P1 NANOSLEEP.SYNCS 0x989680 ;  /* 0x009896800000995d */ /* 0x004fea0003900000 */
[----:B------:R-:W2:Y:S02]  /*2e520*/  @!P1 SYNCS.PHASECHK.TRANS64 P1, [R3+URZ+0x22840], R2 ;  /* 0x02284002030095a7 */ /* 0x000ea4000802007f */
[----:B--2---:R-:W-:Y:S05]  /*2e530*/  @!P1 BRA `(.L_x_12223) ;  /* 0xfffffffc00f09947 */ /* 0x004fea000383ffff */
[----:B------:R-:W-:Y:S05]  /*2e540*/  BRA `(.L_x_12421) ;  /* 0xffffffac00207947 */ /* 0x000fea000383ffff */
.L_x_12225:
[----:B--2---:R2:W4:Y:S02]  /*2e550*/  SYNCS.PHASECHK.TRANS64.TRYWAIT P1, [R5+URZ+0x22840], R0 ;  /* 0x02284000050075a7 */ /* 0x004524000802017f */
[----:B----4-:R-:W-:Y:S05]  /*2e560*/  @!P1 NANOSLEEP.SYNCS 0x989680 ;  /* 0x009896800000995d */ /* 0x010fea0003900000 */
[----:B------:R-:W4:Y:S02]  /*2e570*/  @!P1 SYNCS.PHASECHK.TRANS64 P1, [R5+URZ+0x22840], R0 ;  /* 0x02284000050095a7 */ /* 0x000f24000802007f */
[----:B----4-:R-:W-:Y:S05]  /*2e580*/  @!P1 BRA `(.L_x_12225) ;  /* 0xfffffffc00f09947 */ /* 0x010fea000383ffff */
[----:B------:R-:W-:Y:S05]  /*2e590*/  BRA `(.L_x_12422) ;  /* 0xffffffac002c7947 */ /* 0x000fea000383ffff */
.L_x_12227:
[----:B----4-:R4:W0:Y:S02]  /*2e5a0*/  SYNCS.PHASECHK.TRANS64.TRYWAIT P1, [R3+URZ+0x22860], R2 ;  /* 0x02286002030075a7 */ /* 0x010824000802017f */
[----:B0-----:R-:W-:Y:S05]  /*2e5b0*/  @!P1 NANOSLEEP.SYNCS 0x989680 ;  /* 0x009896800000995d */ /* 0x001fea0003900000 */
[----:B------:R-:W0:Y:S02]  /*2e5c0*/  @!P1 SYNCS.PHASECHK.TRANS64 P1, [R3+URZ+0x22860], R2 ;  /* 0x02286002030095a7 */ /* 0x000e24000802007f */
[----:B0-----:R-:W-:Y:S05]  /*2e5d0*/  @!P1 BRA `(.L_x_12227) ;  /* 0xfffffffc00f09947 */ /* 0x001fea000383ffff */
[----:B------:R-:W-:Y:S05]  /*2e5e0*/  BRA `(.L_x_12423) ;  /* 0xffffffac00287947 */ /* 0x000fea000383ffff */
        .type           $_ZN7cutlass13device_kernelIN5flash11enable_sm90INS1_16FlashAttnFwdSm90INS1_25CollectiveMainloopFwdSm90ILi2EN4cute5tupleIJNS5_1CILi1EEES8_S8_EEENS6_IJNS7_ILi128EEENS7_ILi96EEENS7_ILi64EEEEEELi256ENS_6half_tEfNS_4arch4Sm90ELb0ELb1ELb0ELb1ELb1ELb1ELb0ELb1ELb0ELb1ELb0ELb0EEENS1_21CollectiveEpilogueFwdINS6_IJSA_NS7_ILi256EEESB_EEES9_SE_SG_Li256ELb1ELb1ELb0ELb0EEENS1_36VarlenDynamicPersistentTileSchedulerILi128ELi96ELi256ELi128ELb0ELb1ELb1ELb1ELb0ELb1EEEEEEEEEvNT_6ParamsE$_ZZN5flash25CollectiveMainloopFwdSm90ILi2EN4cute5tupleIJNS1_1CILi1EEES4_S4_EEENS2_IJNS3_ILi128EEENS3_ILi96EEENS3_ILi64EEEEEELi256EN7cutlass6half_tEfNSA_4arch4Sm90ELb0ELb1ELb0ELb1ELb1ELb1ELb0ELb1ELb0ELb1ELb0ELb0EE3mmaINS_16FlashAttnFwdSm90ISE_NS_21CollectiveEpilogueFwdINS2_IJS6_NS3_ILi256EEES7_EEES5_SB_SD_Li256ELb1ELb1ELb0ELb0EEENS_36VarlenDynamicPersistentTileSchedulerILi128ELi96ELi256ELi128ELb0ELb1ELb1ELb1ELb0ELb1EEEE13SharedStorageENS1_6TensorINS1_11ArrayEngineIfLm128EEENS1_6LayoutINS2_IJNS2_IJNS3_ILi2EEEST_NS3_ILi32EEEEEES4_S4_EEENS2_IJNS2_IJS4_ST_NS3_ILi4EEEEEENS3_ILi0EEESZ_EEEEEEENS_7SoftmaxILi2ELi0EEEEEbRKNSE_6ParamsENSA_13PipelineAsyncILi2EEES19_RNSA_13PipelineStateILj2EEERT0_RT1_iRiRKNS_16SeqlenInfoQKNewKILb1ELb1EEENS2_IJiiiiEEERT_ENKUliT_T0_T1_E_clIZSF_ISO_S12_S14_EbS17_S19_S19_S1C_S1E_S1G_iS1H_S1L_S1M_S1O_EUlRS1P_iE0_NS3_ILb1EEES1W_EEDaiS1P_S1Q_S1R_,@function
        .size           $_ZN7cutlass13device_kernelIN5flash11enable_sm90INS1_16FlashAttnFwdSm90INS1_25CollectiveMainloopFwdSm90ILi2EN4cute5tupleIJNS5_1CILi1EEES8_S8_EEENS6_IJNS7_ILi128EEENS7_ILi96EEENS7_ILi64EEEEEELi256ENS_6half_tEfNS_4arch4Sm90ELb0ELb1ELb0ELb1ELb1ELb1ELb0ELb1ELb0ELb1ELb0ELb0EEENS1_21CollectiveEpilogueFwdINS6_IJSA_NS7_ILi256EEESB_EEES9_SE_SG_Li256ELb1ELb1ELb0ELb0EEENS1_36VarlenDynamicPersistentTileSchedulerILi128ELi96ELi256ELi128ELb0ELb1ELb1ELb1ELb0ELb1EEEEEEEEEvNT_6ParamsE$_ZZN5flash25CollectiveMainloopFwdSm90ILi2EN4cute5tupleIJNS1_1CILi1EEES4_S4_EEENS2_IJNS3_ILi128EEENS3_ILi96EEENS3_ILi64EEEEEELi256EN7cutlass6half_tEfNSA_4arch4Sm90ELb0ELb1ELb0ELb1ELb1ELb1ELb0ELb1ELb0ELb1ELb0ELb0EE3mmaINS_16FlashAttnFwdSm90ISE_NS_21CollectiveEpilogueFwdINS2_IJS6_NS3_ILi256EEES7_EEES5_SB_SD_Li256ELb1ELb1ELb0ELb0EEENS_36VarlenDynamicPersistentTileSchedulerILi128ELi96ELi256ELi128ELb0ELb1ELb1ELb1ELb0ELb1EEEE13SharedStorageENS1_6TensorINS1_11ArrayEngineIfLm128EEENS1_6LayoutINS2_IJNS2_IJNS3_ILi2EEEST_NS3_ILi32EEEEEES4_S4_EEENS2_IJNS2_IJS4_ST_NS3_ILi4EEEEEENS3_ILi0EEESZ_EEEEEEENS_7SoftmaxILi2ELi0EEEEEbRKNSE_6ParamsENSA_13PipelineAsyncILi2EEES19_RNSA_13PipelineStateILj2EEERT0_RT1_iRiRKNS_16SeqlenInfoQKNewKILb1ELb1EEENS2_IJiiiiEEERT_ENKUliT_T0_T1_E_clIZSF_ISO_S12_S14_EbS17_S19_S19_S1C_S1E_S1G_iS1H_S1L_S1M_S1O_EUlRS1P_iE0_NS3_ILb1EEES1W_EEDaiS1P_S1Q_S1R_,(.L_x_15561 - $_ZN7cutlass13device_kernelIN5flash11enable_sm90INS1_16FlashAttnFwdSm90INS1_25CollectiveMainloopFwdSm90ILi2EN4cute5tupleIJNS5_1CILi1EEES8_S8_EEENS6_IJNS7_ILi128EEENS7_ILi96EEENS7_ILi64EEEEEELi256ENS_6half_tEfNS_4arch4Sm90ELb0ELb1ELb0ELb1ELb1ELb1ELb0ELb1ELb0ELb1ELb0ELb0EEENS1_21CollectiveEpilogueFwdINS6_IJSA_NS7_ILi256EEESB_EEES9_SE_SG_Li256ELb1ELb1ELb0ELb0EEENS1_36VarlenDynamicPersistentTileSchedulerILi128ELi96ELi256ELi128ELb0ELb1ELb1ELb1ELb0ELb1EEEEEEEEEvNT_6ParamsE$_ZZN5flash25CollectiveMainloopFwdSm90ILi2EN4cute5tupleIJNS1_1CILi1EEES4_S4_EEENS2_IJNS3_ILi128EEENS3_ILi96EEENS3_ILi64EEEEEELi256EN7cutlass6half_tEfNSA_4arch4Sm90ELb0ELb1ELb0ELb1ELb1ELb1ELb0ELb1ELb0ELb1ELb0ELb0EE3mmaINS_16FlashAttnFwdSm90ISE_NS_21CollectiveEpilogueFwdINS2_IJS6_NS3_ILi256EEES7_EEES5_SB_SD_Li256ELb1ELb1ELb0ELb0EEENS_36VarlenDynamicPersistentTileSchedulerILi128ELi96ELi256ELi128ELb0ELb1ELb1ELb1ELb0ELb1EEEE13SharedStorageENS1_6TensorINS1_11ArrayEngineIfLm128EEENS1_6LayoutINS2_IJNS2_IJNS3_ILi2EEEST_NS3_ILi32EEEEEES4_S4_EEENS2_IJNS2_IJS4_ST_NS3_ILi4EEEEEENS3_ILi0EEESZ_EEEEEEENS_7SoftmaxILi2ELi0EEEEEbRKNSE_6ParamsENSA_13PipelineAsyncILi2EEES19_RNSA_13PipelineStateILj2EEERT0_RT1_iRiRKNS_16SeqlenInfoQKNewKILb1ELb1EEENS2_IJiiiiEEERT_ENKUliT_T0_T1_E_clIZSF_ISO_S12_S14_EbS17_S19_S19_S1C_S1E_S1G_iS1H_S1L_S1M_S1O_EUlRS1P_iE0_NS3_ILb1EEES1W_EEDaiS1P_S1Q_S1R_)
$_ZN7cutlass13device_kernelIN5flash11enable_sm90INS1_16FlashAttnFwdSm90INS1_25CollectiveMainloopFwdSm90ILi2EN4cute5tupleIJNS5_1CILi1EEES8_S8_EEENS6_IJNS7_ILi128EEENS7_ILi96EEENS7_ILi64EEEEEELi256ENS_6half_tEfNS_4arch4Sm90ELb0ELb1ELb0ELb1ELb1ELb1ELb0ELb1ELb0ELb1ELb0ELb0EEENS1_21CollectiveEpilogueFwdINS6_IJSA_NS7_ILi256EEESB_EEES9_SE_SG_Li256ELb1ELb1ELb0ELb0EEENS1_36VarlenDynamicPersistentTileSchedulerILi128ELi96ELi256ELi128ELb0ELb1ELb1ELb1ELb0ELb1EEEEEEEEEvNT_6ParamsE$_ZZN5flash25CollectiveMainloopFwdSm90ILi2EN4cute5tupleIJNS1_1CILi1EEES4_S4_EEENS2_IJNS3_ILi128EEENS3_ILi96EEENS3_ILi64EEEEEELi256EN7cutlass6half_tEfNSA_4arch4Sm90ELb0ELb1ELb0ELb1ELb1ELb1ELb0ELb1ELb0ELb1ELb0ELb0EE3mmaINS_16FlashAttnFwdSm90ISE_NS_21CollectiveEpilogueFwdINS2_IJS6_NS3_ILi256EEES7_EEES5_SB_SD_Li256ELb1ELb1ELb0ELb0EEENS_36VarlenDynamicPersistentTileSchedulerILi128ELi96ELi256ELi128ELb0ELb1ELb1ELb1ELb0ELb1EEEE13SharedStorageENS1_6TensorINS1_11ArrayEngineIfLm128EEENS1_6LayoutINS2_IJNS2_IJNS3_ILi2EEEST_NS3_ILi32EEEEEES4_S4_EEENS2_IJNS2_IJS4_ST_NS3_ILi4EEEEEENS3_ILi0EEESZ_EEEEEEENS_7SoftmaxILi2ELi0EEEEEbRKNSE_6ParamsENSA_13PipelineAsyncILi2EEES19_RNSA_13PipelineStateILj2EEERT0_RT1_iRiRKNS_16SeqlenInfoQKNewKILb1ELb1EEENS2_IJiiiiEEERT_ENKUliT_T0_T1_E_clIZSF_ISO_S12_S14_EbS17_S19_S19_S1C_S1E_S1G_iS1H_S1L_S1M_S1O_EUlRS1P_iE0_NS3_ILb1EEES1W_EEDaiS1P_S1Q_S1R_:
[----:B------:R-:W-:Y:S01]  /*2e5f0*/  R2UR UR5, R0 ;  /* 0x00000000000572ca */ /* 0x000fe200000e0000 */
[----:B------:R-:W-:-:S12]  /*2e600*/  ULDC UR4, c[0x0][0x20] ;  /* 0x0000080000047ab9 */ /* 0x000fd80000000800 */
[----:B------:R-:W-:-:S09]  /*2e610*/  UIADD3 UR4, -UR4, UR5, URZ ;  /* 0x0000000504047290 */ /* 0x000fd2000fffe13f */
[----:B------:R-:W2:Y:S04]  /*2e620*/  LDL.64 R8, [UR4+0x18] ;  /* 0x00001804ff087983 */ /* 0x000ea80008100a00 */
[----:B------:R-:W3:Y:S01]  /*2e630*/  LDL.64 R6, [UR4] ;  /* 0x00000004ff067983 */ /* 0x000ee20008100a00 */
[----:B------:R-:W-:-:S03]  /*2e640*/  ULDC.64 UR6, c[0x0][0x208] ;  /* 0x0000820000067ab9 */ /* 0x000fc60000000a00 */
[----:B--2---:R-:W2:Y:S04]  /*2e650*/  LD.E R4, desc[UR6][R8.64] ;  /* 0x0000000608047980 */ /* 0x004ea8000c101900 */
[----:B---3--:R0:W5:Y:S04]  /*2e660*/  LD.E R0, desc[UR6][R6.64] ;  /* 0x0000000606007980 */ /* 0x008168000c101900 */
[----:B------:R0:W5:Y:S01]  /*2e670*/  LD.E R3, desc[UR6][R6.64+0x4] ;  /* 0x0000040606037980 */ /* 0x000162000c101900 */
[----:B------:R-:W-:Y:S01]  /*2e680*/  BSSY B0, `(.L_x_12424) ;  /* 0x0000007000007945 */ /* 0x000fe20003800000 */
[----:B------:R-:W-:Y:S01]  /*2e690*/  IMAD.MOV.U32 R5, RZ, RZ, R47 ;  /* 0x000000ffff057224 */ /* 0x000fe200078e002f */
[----:B--2---:R-:W-:-:S04]  /*2e6a0*/  LOP3.LUT R4, R4, 0x1, RZ, 0xfc, !PT ;  /* 0x0000000104047812 */ /* 0x004fc800078efcff */
[----:B------:R-:W-:Y:S01]  /*2e6b0*/  ISETP.NE.AND P0, PT, R4, 0x3, PT ;  /* 0x000000030400780c */ /* 0x000fe20003f05270 */
[----:B------:R-:W-:-:S12]  /*2e6c0*/  IMAD.MOV.U32 R4, RZ, RZ, R30 ;  /* 0x000000ffff047224 */ /* 0x000fd800078e001e */
[----:B0-----:R-:W-:Y:S05]  /*2e6d0*/  @!P0 BRA `(.L_x_12425) ;  /* 0x0000000000048947 */ /* 0x001fea0003800000 */
[----:B------:R-:W-:Y:S01]  /*2e6e0*/  BPT.TRAP 0x1 ;  /* 0x000000040000795c */ /* 0x000fe20000300000 */
.L_x_12425:
[----:B------:R-:W-:Y:S05]  /*2e6f0*/  BSYNC B0 ;  /* 0x0000000000007941 */ /* 0x000fea0003800000 */
.L_x_12424:
[----:B------:R-:W2:Y:S01]  /*2e700*/  LD.E.64 R12, desc[UR6][R8.64+0x18] ;  /* 0x00001806080c7980 */ /* 0x000ea2000c101b00 */
[----:B-----5:R-:W-:Y:S02]  /*2e710*/  SHF.L.U32 R15, R3, 0x1f, RZ ;  /* 0x0000001f030f7819 */ /* 0x020fe400000006ff */
[----:B--2---:R-:W-:-:S05]  /*2e720*/  MOV R13, R12 ;  /* 0x0000000c000d7202 */ /* 0x004fca0000000f00 */
[----:B------:R-:W-:-:S04]  /*2e730*/  IMAD R0, R0, 0x8, R13 ;  /* 0x0000000800007824 */ /* 0x000fc800078e020d */
[----:B------:R0:W1:Y:S01]  /*2e740*/  SYNCS.PHASECHK.TRANS64.TRYWAIT P0, [R0+URZ], R15 ;  /* 0x0000000f000075a7 */ /* 0x000062000800017f */
[----:B------:R-:W2:Y:S04]  /*2e750*/  LD.E R12, desc[UR6][R8.64] ;  /* 0x00000006080c7980 */ /* 0x000ea8000c101900 */
[----:B------:R0:W5:Y:S04]  /*2e760*/  LD.E R3, desc[UR6][R6.64] ;  /* 0x0000000606037980 */ /* 0x000168000c101900 */
[----:B------:R0:W5:Y:S01]  /*2e770*/  LD.E R11, desc[UR6][R6.64+0x4] ;  /* 0x00000406060b7980 */ /* 0x000162000c101900 */
[----:B------:R-:W-:Y:S01]  /*2e780*/  BSSY B0, `(.L_x_12426) ;  /* 0x0000005000007945 */ /* 0x000fe20003800000 */
[----:B--2---:R-:W-:-:S04]  /*2e790*/  LOP3.LUT R12, R12, 0x1, RZ, 0xfc, !PT ;  /* 0x000000010c0c7812 */ /* 0x004fc800078efcff */
[----:B------:R-:W-:-:S13]  /*2e7a0*/  ISETP.NE.AND P1, PT, R12, 0x3, PT ;  /* 0x000000030c00780c */ /* 0x000fda0003f25270 */
[----:B01----:R-:W-:Y:S05]  /*2e7b0*/  @!P1 BRA `(.L_x_12427) ;  /* 0x0000000000049947 */ /* 0x003fea0003800000 */
[----:B------:R-:W-:Y:S01]  /*2e7c0*/  BPT.TRAP 0x1 ;  /* 0x000000040000795c */ /* 0x000fe20000300000 */
.L_x_12427:
[----:B------:R-:W-:Y:S05]  /*2e7d0*/  BSYNC B0 ;  /* 0x0000000000007941 */ /* 0x000fea0003800000 */
.L_x_12426:
[----:B------:R-:W-:Y:S04]  /*2e7e0*/  BSSY B0, `(.L_x_12428) ;  /* 0x0000008000007945 */ /* 0x000fe80003800000 */
[----:B------:R-:W-:Y:S05]  /*2e7f0*/  @P0 BRA `(.L_x_12429) ;  /* 0x0000000000180947 */ /* 0x000fea0003800000 */
[----:B------:R-:W2:Y:S01]  /*2e800*/  LD.E.64 R8, desc[UR6][R8.64+0x18] ;  /* 0x0000180608087980 */ /* 0x000ea2000c101b00 */
[----:B-----5:R-:W-:Y:S02]  /*2e810*/  SHF.L.U32 R6, R11, 0x1f, RZ ;  /* 0x0000001f0b067819 */ /* 0x020fe400000006ff */
[----:B--2---:R-:W-:-:S05]  /*2e820*/  MOV R0, R8 ;  /* 0x0000000800007202 */ /* 0x004fca0000000f00 */
[----:B------:R-:W-:-:S04]  /*2e830*/  IMAD R3, R3, 0x8, R0 ;  /* 0x0000000803037824 */ /* 0x000fc800078e0200 */
[----:B------:R-:W0:Y:S02]  /*2e840*/  SYNCS.PHASECHK.TRANS64.TRYWAIT P0, [R3+URZ], R6 ;  /* 0x00000006030075a7 */ /* 0x000e24000800017f */
[----:B0-----:R-:W-:Y:S05]  /*2e850*/  @!P0 BRA `(.L_x_12430) ;  /* 0x000000a4009c8947 */ /* 0x001fea0003800000 */
.L_x_12429:
[----:B------:R-:W-:Y:S05]  /*2e860*/  BSYNC B0 ;  /* 0x0000000000007941 */ /* 0x000fea0003800000 */
.L_x_12428:
[----:B------:R-:W2:Y:S04]  /*2e870*/  LDL.64 R12, [UR4] ;  /* 0x00000004ff0c7983 */ /* 0x000ea80008100a00 */
[----:B------:R-:W3:Y:S04]  /*2e880*/  LDL.64 R8, [UR4+0x28] ;  /* 0x00002804ff087983 */ /* 0x000ee80008100a00 */
[----:B0-----:R-:W4:Y:S04]  /*2e890*/  LDL.64 R6, [UR4+0x20] ;  /* 0x00002004ff067983 */ /* 0x001f280008100a00 */
[----:B------:R-:W4:Y:S04]  /*2e8a0*/  LDL.64 R14, [UR4+0x8] ;  /* 0x00000804ff0e7983 */ /* 0x000f280008100a00 */
[----:B--2---:R-:W2:Y:S04]  /*2e8b0*/  LD.E R13, desc[UR6][R12.64] ;  /* 0x000000060c0d7980 */ /* 0x004ea8000c101900 */
[----:B---3--:R-:W2:Y:S01]  /*2e8c0*/  LD.E.64 R20, desc[UR6][R8.64] ;  /* 0x0000000608147980 */ /* 0x008ea2000c101b00 */
[----:B------:R-:W-:Y:S05]  /*2e8d0*/  WARPSYNC.ALL ;  /* 0x0000000000007948 */ /* 0x000fea0003800000 */
[----:B----4-:R0:W-:Y:S04]  /*2e8e0*/  ST.E desc[UR6][R14.64], RZ ;  /* 0x000000ff0e007985 */ /* 0x0101e8000c101906 */
[----:B------:R-:W3:Y:S01]  /*2e8f0*/  LD.E.64 R8, desc[UR6][R6.64] ;  /* 0x0000000606087980 */ /* 0x000ee2000c101b00 */
[----:B--2---:R-:W-:Y:S01]  /*2e900*/  IMAD R12, R13, 0x300, R20 ;  /* 0x000003000d0c7824 */ /* 0x004fe200078e0214 */
[----:B------:R-:W-:Y:S01]  /*2e910*/  WARPGROUP.ARRIVE ;  /* 0x00000000000079c5 */ /* 0x000fe20000000000 */
[----:B------:R-:W-:-:S02]  /*2e920*/  IMAD.MOV.U32 R13, RZ, RZ, R21 ;  /* 0x000000ffff0d7224 */ /* 0x000fc400078e0015 */
[----:B------:R-:W-:Y:S01]  /*2e930*/  IMAD.MOV.U32 R0, RZ, RZ, 0x1 ;  /* 0x00000001ff007424 */ /* 0x000fe200078e00ff */
        /* <DEDUP_REMOVED lines=8> */
[----:B------:R-:W-:Y:S01]  /*2e9c0*/  IADD3 R20, R12, 0x2, RZ ;  /* 0x000000020c147810 */ /* 0x000fe20007ffe0ff */
[----:B------:R-:W-:Y:S01]  /*2e9d0*/  WARPGROUP.ARRIVE ;  /* 0x00000000000079c5 */ /* 0x000fe20000000000 */
[----:B------:R-:W-:-:S02]  /*2e9e0*/  R2UR UR11, R21 ;  /* 0x00000000150b72ca */ /* 0x000fc400000e0000 */
        /* <DEDUP_REMOVED lines=10> */
[----:B------:R-:W-:-:S03]  /*2ea90*/  WARPGROUP.ARRIVE ;  /* 0x00000000000079c5 */ /* 0x000fc60000000000 */
        /* <DEDUP_REMOVED lines=10> */
[----:B------:R-:W-:-:S03]  /*2eb40*/  IMAD.MOV.U32 R13, RZ, RZ, R21 ;  /* 0x000000ffff0d7224 */ /* 0x000fc600078e0015 */
        /* <DEDUP_REMOVED lines=8> */
[----:B------:R-:W2:Y:S04]  /*2ebd0*/  LDL.64 R12, [UR4+0x18] ;  /* 0x00001804ff0c7983 */ /* 0x000ea80008100a00 */
[----:B------:R-:W3:Y:S01]  /*2ebe0*/  LDL.64 R8, [UR4] ;  /* 0x00000004ff087983 */ /* 0x000ee20008100a00 */
[----:B------:R-:W1:Y:S02]  /*2ebf0*/  S2R R6, SR_TID.X ;  /* 0x0000000000067919 */ /* 0x000e640000002100 */
[----:B-1---5:R-:W-:-:S04]  /*2ec00*/  SHF.R.U32.HI R3, RZ, 0x7, R6 ;  /* 0x00000007ff037819 */ /* 0x022fc80000011606 */
[----:B------:R-:W-:-:S05]  /*2ec10*/  IADD3 R3, -R3, 0xb, RZ ;  /* 0x0000000b03037810 */ /* 0x000fca0007ffe1ff */
[----:B------:R0:W-:Y:S06]  /*2ec20*/  BAR.ARV R3, 0x100 ;  /* 0x000400030000751d */ /* 0x0001ec0000002000 */
[----:B--2---:R-:W2:Y:S04]  /*2ec30*/  LD.E R11, desc[UR6][R12.64] ;  /* 0x000000060c0b7980 */ /* 0x004ea8000c101900 */
[----:B---3--:R0:W5:Y:S01]  /*2ec40*/  LD.E R7, desc[UR6][R8.64] ;  /* 0x0000000608077980 */ /* 0x008162000c101900 */
[----:B------:R-:W-:Y:S01]  /*2ec50*/  BSSY B0, `(.L_x_12431) ;  /* 0x0000005000007945 */ /* 0x000fe20003800000 */
[----:B--2---:R-:W-:-:S04]  /*2ec60*/  LOP3.LUT R11, R11, 0x1, RZ, 0xfc, !PT ;  /* 0x000000010b0b7812 */ /* 0x004fc800078efcff */
[----:B------:R-:W-:-:S13]  /*2ec70*/  ISETP.NE.AND P0, PT, R11, 0x3, PT ;  /* 0x000000030b00780c */ /* 0x000fda0003f05270 */
[----:B0-----:R-:W-:Y:S05]  /*2ec80*/  @!P0 BRA `(.L_x_12432) ;  /* 0x0000000000048947 */ /* 0x001fea0003800000 */
[----:B------:R-:W-:Y:S01]  /*2ec90*/  BPT.TRAP 0x1 ;  /* 0x000000040000795c */ /* 0x000fe20000300000 */
.L_x_12432:
[----:B------:R-:W-:Y:S05]  /*2eca0*/  BSYNC B0 ;  /* 0x0000000000007941 */ /* 0x000fea0003800000 */
.L_x_12431:
[----:B------:R-:W2:Y:S04]  /*2ecb0*/  LD.E.64 R8, desc[UR6][R12.64+0x20] ;  /* 0x000020060c087980 */ /* 0x000ea8000c101b00 */
[----:B------:R-:W3:Y:S01]  /*2ecc0*/  LD.E R3, desc[UR6][R12.64+0xc] ;  /* 0x00000c060c037980 */ /* 0x000ee2000c101900 */
[----:B--2---:R-:W-:-:S05]  /*2ecd0*/  MOV R8, R8 ;  /* 0x0000000800087202 */ /* 0x004fca0000000f00 */
[----:B-----5:R-:W-:-:S05]  /*2ece0*/  IMAD R8, R7, 0x8, R8 ;  /* 0x0000000807087824 */ /* 0x020fca00078e0208 */
[----:B---3--:R-:W-:-:S04]  /*2ecf0*/  PRMT R3, R3, 0x654, R8 ;  /* 0x0000065403037816 */ /* 0x008fc80000000008 */
[----:B------:R0:W-:Y:S01]  /*2ed00*/  SYNCS.ARRIVE.TRANS64.RED.A1T0 RZ, [R3+URZ], RZ ;  /* 0x000000ff03ff79a7 */ /* 0x0001e2000810043f */
[----:B------:R-:W2:Y:S04]  /*2ed10*/  LD.E R7, desc[UR6][R4.64] ;  /* 0x0000000604077980 */ /* 0x000ea8000c101900 */
[----:B------:R-:W3:Y:S04]  /*2ed20*/  LD.E R72, desc[UR6][R72.64] ;  /* 0x0000000648487980 */ /* 0x000ee8000c101900 */
[----:B0-----:R-:W4:Y:S04]  /*2ed30*/  LD.E R3, desc[UR6][R4.64+0x24] ;  /* 0x0000240604037980 */ /* 0x001f28000c101900 */
[----:B------:R-:W3:Y:S04]  /*2ed40*/  LD.E R21, desc[UR6][R4.64+0x8] ;  /* 0x0000080604157980 */ /* 0x000ee8000c101900 */
[----:B------:R-:W3:Y:S04]  /*2ed50*/  LD.E R78, desc[UR6][R4.64+0xc] ;  /* 0x00000c06044e7980 */ /* 0x000ee8000c101900 */
[----:B------:R-:W3:Y:S04]  /*2ed60*/  LD.E R76, desc[UR6][R4.64+0x4] ;  /* 0x00000406044c7980 */ /* 0x000ee8000c101900 */
[----:B------:R-:W3:Y:S04]  /*2ed70*/  LD.E R77, desc[UR6][R4.64+0x10] ;  /* 0x00001006044d7980 */ /* 0x000ee8000c101900 */
[----:B------:R-:W3:Y:S01]  /*2ed80*/  LD.E R79, desc[UR6][R4.64+0x14] ;  /* 0x00001406044f7980 */ /* 0x000ee2000c101900 */
[----:B----4-:R-:W-:-:S03]  /*2ed90*/  ISETP.NE.AND P0, PT, R3, 0x1, PT ;  /* 0x000000010300780c */ /* 0x010fc60003f05270 */
[----:B------:R-:W4:Y:S10]  /*2eda0*/  LD.E R3, desc[UR6][R4.64+0x18] ;  /* 0x0000180604037980 */ /* 0x000f34000c101900 */
[----:B------:R-:W4:Y:S04]  /*2edb0*/  @P0 LD.E R75, desc[UR6][R4.64+0x28] ;  /* 0x00002806044b0980 */ /* 0x000f28000c101900 */
[----:B------:R-:W4:Y:S01]  /*2edc0*/  @P0 LD.E R74, desc[UR6][R4.64+0x2c] ;  /* 0x00002c06044a0980 */ /* 0x000f22000c101900 */
[----:B--2---:R-:W-:-:S04]  /*2edd0*/  SHF.R.S32.HI R8, RZ, 0x1f, R7 ;  /* 0x0000001fff087819 */ /* 0x004fc80000011407 */
[----:B------:R-:W-:-:S04]  /*2ede0*/  LEA.HI R9, R8, R7, RZ, 0x7 ;  /* 0x0000000708097211 */ /* 0x000fc800078f38ff */
[----:B------:R-:W-:-:S05]  /*2edf0*/  LOP3.LUT R12, R9, 0xffffff80, RZ, 0xc0, !PT ;  /* 0xffffff80090c7812 */ /* 0x000fca00078ec0ff */
[----:B------:R-:W-:-:S05]  /*2ee00*/  IMAD.IADD R12, R7, 0x1, -R12 ;  /* 0x00000001070c7824 */ /* 0x000fca00078e0a0c */
[----:B------:R-:W-:-:S04]  /*2ee10*/  SHF.R.S32.HI R11, RZ, 0x1f, R12 ;  /* 0x0000001fff0b7819 */ /* 0x000fc8000001140c */
[CC--:B------:R-:W-:Y:S02]  /*2ee20*/  LEA.HI R13, R11.reuse, R12.reuse, RZ, 0x2 ;  /* 0x0000000c0b0d7211 */ /* 0x0c0fe400078f10ff */
[----:B------:R-:W-:Y:S02]  /*2ee30*/  LEA.HI R20, R8, R7, RZ, 0x2 ;  /* 0x0000000708147211 */ /* 0x000fe400078f10ff */
[--C-:B------:R-:W-:Y:S02]  /*2ee40*/  SHF.R.S32.HI R14, RZ, 0x2, R13.reuse ;  /* 0x00000002ff0e7819 */ /* 0x100fe4000001140d */
[----:B------:R-:W-:Y:S02]  /*2ee50*/  SHF.R.S32.HI R15, RZ, 0x1f, R13 ;  /* 0x0000001fff0f7819 */ /* 0x000fe4000001140d */
[----:B------:R-:W-:Y:S02]  /*2ee60*/  LEA.HI R11, R11, R12, RZ, 0x5 ;  /* 0x0000000c0b0b7211 */ /* 0x000fe400078f28ff */
[----:B------:R-:W-:-:S02]  /*2ee70*/  SHF.R.S32.HI R8, RZ, 0x7, R9 ;  /* 0x00000007ff087819 */ /* 0x000fc40000011409 */
[----:B------:R-:W-:Y:S02]  /*2ee80*/  LOP3.LUT R20, R20, 0xfffffffc, RZ, 0xc0, !PT ;  /* 0xfffffffc14147812 */ /* 0x000fe400078ec0ff */
[----:B------:R-:W-:Y:S02]  /*2ee90*/  LEA.HI R15, R15, R14, RZ, 0x3 ;  /* 0x0000000e0f0f7211 */ /* 0x000fe400078f18ff */
[----:B------:R-:W-:Y:S01]  /*2eea0*/  SHF.R.S32.HI R11, RZ, 0x5, R11 ;  /* 0x00000005ff0b7819 */ /* 0x000fe2000001140b */
[----:B------:R-:W-:Y:S01]  /*2eeb0*/  IMAD.IADD R20, R7, 0x1, -R20 ;  /* 0x0000000107147824 */ /* 0x000fe200078e0a14 */
[----:B------:R-:W-:Y:S02]  /*2eec0*/  LEA.HI R9, R9, R8, RZ, 0x1 ;  /* 0x0000000809097211 */ /* 0x000fe400078f08ff */
[----:B------:R-:W-:Y:S01]  /*2eed0*/  LOP3.LUT R15, R15, 0xfffffff8, RZ, 0xc0, !PT ;  /* 0xfffffff80f0f7812 */ /* 0x000fe200078ec0ff */
[----:B---3--:R-:W-:Y:S01]  /*2eee0*/  IMAD R72, R72, 0x8, R11 ;  /* 0x0000000848487824 */ /* 0x008fe200078e020b */
[----:B------:R-:W-:-:S02]  /*2eef0*/  LOP3.LUT R9, R9, 0x3fffffe, RZ, 0xc0, !PT ;  /* 0x03fffffe09097812 */ /* 0x000fc400078ec0ff */
[----:B------:R-:W-:Y:S01]  /*2ef00*/  LEA.HI R7, R20, R20, RZ, 0x1 ;  /* 0x0000001414077211 */ /* 0x000fe200078f08ff */
[----:B------:R-:W-:Y:S02]  /*2ef10*/  IMAD.IADD R15, R14, 0x1, -R15 ;  /* 0x000000010e0f7824 */ /* 0x000fe400078e0a0f */
[----:B------:R-:W-:Y:S01]  /*2ef20*/  IMAD.IADD R9, R8, 0x1, -R9 ;  /* 0x0000000108097824 */ /* 0x000fe200078e0a09 */
[----:B------:R-:W-:Y:S02]  /*2ef30*/  LOP3.LUT R7, R7, 0x1ffffffe, RZ, 0xc0, !PT ;  /* 0x1ffffffe07077812 */ /* 0x000fe400078ec0ff */
[----:B------:R-:W-:-:S03]  /*2ef40*/  LEA R8, R72, R15, 0x4 ;  /* 0x0000000f48087211 */ /* 0x000fc600078e20ff */
[----:B------:R-:W-:Y:S02]  /*2ef50*/  IMAD.IADD R7, R20, 0x1, -R7 ;  /* 0x0000000114077824 */ /* 0x000fe400078e0a07 */
[----:B------:R-:W-:-:S04]  /*2ef60*/  IMAD R8, R9, 0x40, R8 ;  /* 0x0000004009087824 */ /* 0x000fc800078e0208 */
[----:B------:R-:W-:Y:S01]  /*2ef70*/  IMAD R8, R7, 0x8, R8 ;  /* 0x0000000807087824 */ /* 0x000fe200078e0208 */
[----:B------:R-:W-:Y:S01]  /*2ef80*/  LOP3.LUT R13, R13, 0x7ffffffc, RZ, 0xc0, !PT ;  /* 0x7ffffffc0d0d7812 */ /* 0x000fe200078ec0ff */
[----:B------:R-:W-:-:S04]  /*2ef90*/  IMAD R14, R2, -0x60, R21 ;  /* 0xffffffa0020e7824 */ /* 0x000fc800078e0215 */
[----:B------:R-:W-:Y:S02]  /*2efa0*/  IMAD.IADD R13, R12, 0x1, -R13 ;  /* 0x000000010c0d7824 */ /* 0x000fe400078e0a0d */
[----:B------:R-:W-:-:S04]  /*2efb0*/  VIADD R12, R14, 0x1 ;  /* 0x000000010e0c7836 */ /* 0x000fc80000000000 */
[----:B------:R-:W-:Y:S01]  /*2efc0*/  IMAD R12, R13, -0x2, R12 ;  /* 0xfffffffe0d0c7824 */ /* 0x000fe200078e020c */
[----:B------:R-:W-:-:S03]  /*2efd0*/  LOP3.LUT R9, RZ, R78, RZ, 0x33, !PT ;  /* 0x0000004eff097212 */ /* 0x000fc600078e33ff */
[----:B------:R-:W-:Y:S02]  /*2efe0*/  IMAD.IADD R12, R12, 0x1, -R76 ;  /* 0x000000010c0c7824 */ /* 0x000fe400078e0a4c */
[C---:B------:R-:W-:Y:S02]  /*2eff0*/  IMAD.SHL.U32 R7, R13.reuse, 0x2, RZ ;  /* 0x000000020d077824 */ /* 0x040fe400078e00ff */
[----:B------:R-:W-:Y:S02]  /*2f000*/  IMAD R13, R13, -0x2, R14 ;  /* 0xfffffffe0d0d7824 */ /* 0x000fe400078e020e */
[C---:B------:R-:W-:Y:S01]  /*2f010*/  IMAD.IADD R20, R12.reuse, 0x1, R77 ;  /* 0x000000010c147824 */ /* 0x040fe200078e024d */
[----:B------:R-:W-:Y:S01]  /*2f020*/  BSSY B0, `(.L_x_12433) ;  /* 0x0000024000007945 */ /* 0x000fe20003800000 */
[----:B------:R-:W-:Y:S02]  /*2f030*/  IMAD.IADD R11, R12, 0x1, R9 ;  /* 0x000000010c0b7824 */ /* 0x000fe400078e0209 */
[----:B------:R-:W-:-:S02]  /*2f040*/  IMAD R15, R2, -0x60, -R7 ;  /* 0xffffffa0020f7824 */ /* 0x000fc400078e0a07 */
[----:B------:R-:W-:Y:S02]  /*2f050*/  IMAD R79, R2, -0x60, R79 ;  /* 0xffffffa0024f7824 */ /* 0x000fe400078e024f */
[----:B----4-:R-:W-:-:S05]  /*2f060*/  @P0 IMAD.HI.U32 R75, R8, R75, RZ ;  /* 0x0000004b084b0227 */ /* 0x010fca00078e00ff */
[----:B------:R-:W-:-:S05]  /*2f070*/  @P0 SHF.R.U32.HI R8, RZ, R74, R75 ;  /* 0x0000004aff080219 */ /* 0x000fca000001164b */
[----:B------:R-:W0:Y:S01]  /*2f080*/  SHFL.IDX PT, R72, R8, RZ, 0x1c1f ;  /* 0x001c1fff08487589 */ /* 0x000e2200000e0000 */
[----:B------:R-:W-:Y:S02]  /*2f090*/  ISETP.GE.AND P1, PT, R3, 0x1, PT ;  /* 0x000000010300780c */ /* 0x000fe40003f26270 */
[----:B0-----:R-:W-:Y:S01]  /*2f0a0*/  VIADDMNMX R2, R72, R20, R13, PT ;  /* 0x0000001448027246 */ /* 0x001fe2000380010d */
        /* <DEDUP_REMOVED lines=10> */
[----:B------:R-:W2:Y:S04]  /*2f150*/  LD.E R9, desc[UR6][R4.64+0x1c] ;  /* 0x00001c0604097980 */ /* 0x000ea8000c101900 */
[----:B------:R-:W3:Y:S01]  /*2f160*/  LD.E R14, desc[UR6][R4.64+0x20] ;  /* 0x00002006040e7980 */ /* 0x000ee2000c101900 */
[----:B--2---:R-:W-:-:S05]  /*2f170*/  IMAD.HI.U32 R9, R12, R9, RZ ;  /* 0x000000090c097227 */ /* 0x004fca00078e00ff */
[----:B---3--:R-:W-:-:S07]  /*2f180*/  SHF.R.U32.HI R12, RZ, R14, R9 ;  /* 0x0000000eff0c7219 */ /* 0x008fce0000011609 */
.L_x_12438:
[----:B------:R-:W-:Y:S05]  /*2f190*/  BSYNC B2 ;  /* 0x0000000000027941 */ /* 0x000fea0003800000 */
.L_x_12437:
[----:B------:R-:W-:Y:S01]  /*2f1a0*/  LOP3.LUT R12, RZ, R12, RZ, 0x33, !PT ;  /* 0x0000000cff0c7212 */ /* 0x000fe200078e33ff */
[----:B------:R-:W-:Y:S06]  /*2f1b0*/  BRA `(.L_x_12439) ;  /* 0x0000000000187947 */ /* 0x000fec0003800000 */
.L_x_12436:
[----:B------:R-:W-:-:S13]  /*2f1c0*/  ISETP.NE.AND P0, PT, R3, 0x1, PT ;  /* 0x000000010300780c */ /* 0x000fda0003f05270 */
[----:B------:R-:W-:Y:S05]  /*2f1d0*/  @!P0 BRA `(.L_x_12439) ;  /* 0x0000000000108947 */ /* 0x000fea0003800000 */
[----:B------:R-:W2:Y:S04]  /*2f1e0*/  LD.E R9, desc[UR6][R4.64+0x1c] ;  /* 0x00001c0604097980 */ /* 0x000ea8000c101900 */
[----:B------:R-:W3:Y:S01]  /*2f1f0*/  LD.E R73, desc[UR6][R4.64+0x20] ;  /* 0x0000200604497980 */ /* 0x000ee2000c101900 */
[----:B--2---:R-:W-:-:S05]  /*2f200*/  IMAD.HI.U32 R12, R12, R9, RZ ;  /* 0x000000090c0c7227 */ /* 0x004fca00078e00ff */
[----:B---3--:R-:W-:-:S07]  /*2f210*/  SHF.R.U32.HI R12, RZ, R73, R12 ;  /* 0x00000049ff0c7219 */ /* 0x008fce000001160c */
.L_x_12439:
[----:B------:R-:W-:Y:S05]  /*2f220*/  BSYNC B1 ;  /* 0x0000000000017941 */ /* 0x000fea0003800000 */
.L_x_12435:
[----:B------:R-:W-:-:S05]  /*2f230*/  IMAD R12, R3, R12, R15 ;  /* 0x0000000c030c7224 */ /* 0x000fca00078e020f */
[----:B------:R-:W-:Y:S02]  /*2f240*/  VIMNMX R7, R7, R12, !PT ;  /* 0x0000000c07077248 */ /* 0x000fe40007fe0100 */
[----:B------:R-:W-:-:S07]  /*2f250*/  VIADDMNMX R2, R12, R3, R2, PT ;  /* 0x000000030c027246 */ /* 0x000fce0003800102 */
.L_x_12434:
[----:B------:R-:W-:Y:S05]  /*2f260*/  BSYNC B0 ;  /* 0x0000000000007941 */ /* 0x000fea0003800000 */
.L_x_12433:
        /* <DEDUP_REMOVED lines=132> */
.L_x_12445:
[----:B------:R-:W-:Y:S05]  /*2fab0*/  BSYNC B2 ;  /* 0x0000000000027941 */ /* 0x000fea0003800000 */
.L_x_12444:
[----:B------:R-:W-:Y:S01]  /*2fac0*/  LOP3.LUT R76, RZ, R76, RZ, 0x33, !PT ;  /* 0x0000004cff4c7212 */ /* 0x000fe200078e33ff */
[----:B------:R-:W-:Y:S06]  /*2fad0*/  BRA `(.L_x_12446) ;  /* 0x0000000000187947 */ /* 0x000fec0003800000 */
.L_x_12443:
[----:B------:R-:W-:-:S13]  /*2fae0*/  ISETP.NE.AND P6, PT, R3, 0x1, PT ;  /* 0x000000010300780c */ /* 0x000fda0003fc5270 */
[----:B------:R-:W-:Y:S05]  /*2faf0*/  @!P6 BRA `(.L_x_12446) ;  /* 0x000000000010e947 */ /* 0x000fea0003800000 */
[----:B------:R-:W2:Y:S04]  /*2fb00*/  LD.E R9, desc[UR6][R4.64+0x1c] ;  /* 0x00001c0604097980 */ /* 0x000ea8000c101900 */
[----:B------:R-:W3:Y:S01]  /*2fb10*/  LD.E R11, desc[UR6][R4.64+0x20] ;  /* 0x00002006040b7980 */ /* 0x000ee2000c101900 */
[----:B--2---:R-:W-:-:S05]  /*2fb20*/  IMAD.HI.U32 R76, R76, R9, RZ ;  /* 0x000000094c4c7227 */ /* 0x004fca00078e00ff */
[----:B---3--:R-:W-:-:S07]  /*2fb30*/  SHF.R.U32.HI R76, RZ, R11, R76 ;  /* 0x0000000bff4c7219 */ /* 0x008fce000001164c */
.L_x_12446:
[----:B------:R-:W-:Y:S05]  /*2fb40*/  BSYNC B1 ;  /* 0x0000000000017941 */ /* 0x000fea0003800000 */
.L_x_12442:
[----:B------:R-:W-:-:S05]  /*2fb50*/  IMAD R76, R3, R76, R15 ;  /* 0x0000004c034c7224 */ /* 0x000fca00078e020f */
[----:B------:R-:W-:Y:S02]  /*2fb60*/  VIADDMNMX R2, R76, R3, R2, PT ;  /* 0x000000034c027246 */ /* 0x000fe40003800102 */
[----:B------:R-:W-:-:S07]  /*2fb70*/  VIMNMX R7, R7, R76, !PT ;  /* 0x0000004c07077248 */ /* 0x000fce0007fe0100 */
.L_x_12441:
[----:B------:R-:W-:Y:S05]  /*2fb80*/  BSYNC B0 ;  /* 0x0000000000007941 */ /* 0x000fea0003800000 */
.L_x_12440:
[C---:B------:R-:W-:Y:S01]  /*2fb90*/  ISETP.GT.AND P0, PT, R7.reuse, 0x1, !P0 ;  /* 0x000000010700780c */ /* 0x040fe20004704270 */
[----:B------:R-:W2:Y:S01]  /*2fba0*/  LDL.64 R4, [UR4+0x40] ;  /* 0x00004004ff047983 */ /* 0x000ea20008100a00 */
        /* <DEDUP_REMOVED lines=70> */
[C---:B------:R-:W-:Y:S02]  /*30010*/  ISETP.GT.AND P0, PT, R7.reuse, RZ, !P6 ;  /* 0x000000ff0700720c */ /* 0x040fe40007704270 */
[C---:B------:R-:W-:Y:S02]  /*30020*/  ISETP.GT.AND P2, PT, R7.reuse, 0x49, !P2 ;  /* 0x000000490700780c */ /* 0x040fe40005744270 */
[----:B------:R-:W-:Y:S02]  /*30030*/  ISETP.LT.OR P0, PT, R2, 0x1, P0 ;  /* 0x000000010200780c */ /* 0x000fe40000701670 */
[----:B------:R-:W-:Y:S02]  /*30040*/  ISETP.GT.AND P3, PT, R7, 0x50, !P3 ;  /* 0x000000500700780c */ /* 0x000fe40005f64270 */
[----:B------:R-:W-:-:S02]  /*30050*/  FSEL R26, R26, -INF , !P0 ;  /* 0xff8000001a1a7808 */ /* 0x000fc40004000000 */
[----:B------:R-:W-:Y:S02]  /*30060*/  ISETP.GT.AND P4, PT, R7, 0x51, !P4 ;  /* 0x000000510700780c */ /* 0x000fe40006784270 */
[----:B------:R-:W-:Y:S02]  /*30070*/  FMNMX.FTZ R3, R26, R27, !PT ;  /* 0x0000001b1a037209 */ /* 0x000fe40007810000 */
[----:B------:R-:W-:Y:S02]  /*30080*/  ISETP.NE.AND P6, PT, R79, RZ, PT ;  /* 0x000000ff4f00720c */ /* 0x000fe40003fc5270 */
        /* <DEDUP_REMOVED lines=15> */
[C---:B------:R-:W-:Y:S02]  /*30180*/  ISETP.LT.OR P2, PT, R2.reuse, 0x4a, P2 ;  /* 0x0000004a0200780c */ /* 0x040fe40001741670 */
[----:B------:R-:W-:Y:S02]  /*30190*/  FMNMX.FTZ R3, R59, R8, !PT ;  /* 0x000000083b037209 */ /* 0x000fe40007810000 */
[----:B------:R-:W-:Y:S02]  /*301a0*/  ISETP.LT.OR P3, PT, R2, 0x51, P3 ;  /* 0x000000510200780c */ /* 0x000fe40001f61670 */
[----:B------:R-:W-:Y:S02]  /*301b0*/  FSEL R63, R63, -INF , !P2 ;  /* 0xff8000003f3f7808 */ /* 0x000fe40005000000 */
[----:B------:R-:W-:-:S02]  /*301c0*/  FMNMX.FTZ R8, R62, R3, !PT ;  /* 0x000000033e087209 */ /* 0x000fc40007810000 */
[----:B------:R-:W-:Y:S02]  /*301d0*/  ISETP.GT.AND P5, PT, R7, 0x58, !P5 ;  /* 0x000000580700780c */ /* 0x000fe40006fa4270 */
[----:B------:R-:W-:Y:S02]  /*301e0*/  ISETP.LT.OR P4, PT, R2, 0x52, P4 ;  /* 0x000000520200780c */ /* 0x000fe40002781670 */
[----:B------:R-:W-:Y:S02]  /*301f0*/  FSEL R66, R66, -INF , !P3 ;  /* 0xff80000042427808 */ /* 0x000fe40005800000 */
[----:B------:R-:W-:Y:S02]  /*30200*/  FMNMX.FTZ R3, R63, R8, !PT ;  /* 0x000000083f037209 */ /* 0x000fe40007810000 */
[----:B------:R-:W-:Y:S02]  /*30210*/  ISETP.GT.AND P0, PT, R7, 0x59, !P6 ;  /* 0x000000590700780c */ /* 0x000fe40007704270 */
[----:B------:R-:W-:-:S02]  /*30220*/  ISETP.LT.OR P5, PT, R2, 0x59, P5 ;  /* 0x000000590200780c */ /* 0x000fc40002fa1670 */
[----:B------:R-:W-:Y:S02]  /*30230*/  FSEL R67, R67, -INF , !P4 ;  /* 0xff80000043437808 */ /* 0x000fe40006000000 */
[----:B------:R-:W-:Y:S02]  /*30240*/  FMNMX.FTZ R8, R66, R3, !PT ;  /* 0x0000000342087209 */ /* 0x000fe40007810000 */
[----:B------:R-:W-:Y:S02]  /*30250*/  ISETP.LT.OR P0, PT, R2, 0x5a, P0 ;  /* 0x0000005a0200780c */ /* 0x000fe40000701670 */
[----:B------:R-:W-:Y:S02]  /*30260*/  FSEL R70, R70, -INF , !P5 ;  /* 0xff80000046467808 */ /* 0x000fe40006800000 */
[----:B------:R-:W-:Y:S02]  /*30270*/  FMNMX.FTZ R3, R67, R8, !PT ;  /* 0x0000000843037209 */ /* 0x000fe40007810000 */
        /* <DEDUP_REMOVED lines=28> */
[----:B------:R-:W0:Y:S02]  /*30440*/  SHFL.BFLY PT, R2, R7, 0x2, 0x1f ;  /* 0x0c401f0007027f89 */ /* 0x000e2400000e0000 */
[----:B0-----:R-:W-:-:S05]  /*30450*/  FMNMX.FTZ R9, R7, R2, !PT ;  /* 0x0000000207097209 */ /* 0x001fca0007810000 */
[----:B------:R-:W0:Y:S04]  /*30460*/  SHFL.BFLY PT, R2, R9, 0x1, 0x1f ;  /* 0x0c201f0009027f89 */ /* 0x000e2800000e0000 */
[----:B------:R-:W-:Y:S01]  /*30470*/  ST.E desc[UR6][R4.64], R7 ;  /* 0x0000000704007985 */ /* 0x000fe2000c101906 */
[----:B0-----:R-:W-:-:S05]  /*30480*/  FMNMX.FTZ R11, R9, R2, !PT ;  /* 0x00000002090b7209 */ /* 0x001fca0007810000 */
[----:B------:R-:W-:Y:S04]  /*30490*/  ST.E desc[UR6][R4.64], R11 ;  /* 0x0000000b04007985 */ /* 0x000fe8000c101906 */
[----:B--2---:R-:W0:Y:S02]  /*304a0*/  SHFL.BFLY PT, R3, R8, 0x2, 0x1f ;  /* 0x0c401f0008037f89 */ /* 0x004e2400000e0000 */
[----:B0-----:R-:W-:-:S05]  /*304b0*/  FMNMX.FTZ R12, R8, R3, !PT ;  /* 0x00000003080c7209 */ /* 0x001fca0007810000 */
[----:B------:R-:W0:Y:S02]  /*304c0*/  SHFL.BFLY PT, R3, R12, 0x1, 0x1f ;  /* 0x0c201f000c037f89 */ /* 0x000e2400000e0000 */
[----:B0-----:R-:W-:-:S05]  /*304d0*/  FMNMX.FTZ R13, R12, R3, !PT ;  /* 0x000000030c0d7209 */ /* 0x001fca0007810000 */
[----:B------:R0:W-:Y:S04]  /*304e0*/  ST.E desc[UR6][R4.64+0x4], R13 ;  /* 0x0000040d04007985 */ /* 0x0001e8000c101906 */
[----:B------:R-:W2:Y:S04]  /*304f0*/  LDL.64 R2, [UR4+0x40] ;  /* 0x00004004ff027983 */ /* 0x000ea80008100a00 */
        /* <DEDUP_REMOVED lines=18> */
[----:B------:R-:W0:Y:S01]  /*30620*/  MUFU.EX2 R7, R7 ;  /* 0x0000000700077308 */ /* 0x000e220000000800 */
[-C--:B------:R-:W-:Y:S01]  /*30630*/  FFMA.FTZ R156, R32, R8.reuse, -R9 ;  /* 0x00000008209c7223 */ /* 0x080fe20000010809 */
[----:B------:R-:W-:-:S06]  /*30640*/  FFMA.FTZ R34, R34, R8, -R5 ;  /* 0x0000000822227223 */ /* 0x000fcc0000010805 */
[----:B------:R-:W-:Y:S08]  /*30650*/  MUFU.EX2 R173, R173 ;  /* 0x000000ad00ad7308 */ /* 0x000ff00000000800 */
[----:B------:R-:W1:Y:S01]  /*30660*/  MUFU.EX2 R12, R27 ;  /* 0x0000001b000c7308 */ /* 0x000e620000000800 */
[-C--:B------:R-:W-:Y:S01]  /*30670*/  FFMA.FTZ R13, R33, R8.reuse, -R9 ;  /* 0x00000008210d7223 */ /* 0x080fe20000010809 */
[----:B------:R-:W-:-:S06]  /*30680*/  FFMA.FTZ R35, R35, R8, -R5 ;  /* 0x0000000823237223 */ /* 0x000fcc0000010805 */
[----:B------:R-:W2:Y:S08]  /*30690*/  MUFU.EX2 R174, R174 ;  /* 0x000000ae00ae7308 */ /* 0x000eb00000000800 */
[----:B------:R-:W3:Y:S01]  /*306a0*/  MUFU.EX2 R30, R30 ;  /* 0x0000001e001e7308 */ /* 0x000ee20000000800 */
[-C--:B------:R-:W-:Y:S01]  /*306b0*/  FFMA.FTZ R158, R36, R8.reuse, -R9 ;  /* 0x00000008249e7223 */ /* 0x080fe20000010809 */
[----:B------:R-:W-:-:S06]  /*306c0*/  FFMA.FTZ R38, R38, R8, -R5 ;  /* 0x0000000826267223 */ /* 0x000fcc0000010805 */
[----:B------:R-:W4:Y:S01]  /*306d0*/  MUFU.EX2 R11, R11 ;  /* 0x0000000b000b7308 */ /* 0x000f220000000800 */
[----:B------:R-:W-:-:S07]  /*306e0*/  FFMA.FTZ R15, R37, R8, -R9 ;  /* 0x00000008250f7223 */ /* 0x000fce0000010809 */
[----:B------:R-:W4:Y:S01]  /*306f0*/  MUFU.EX2 R31, R31 ;  /* 0x0000001f001f7308 */ /* 0x000f220000000800 */
[-CC-:B------:R-:W-:Y:S01]  /*30700*/  FFMA.FTZ R21, R41, R8.reuse, -R9.reuse ;  /* 0x0000000829157223 */ /* 0x180fe20000010809 */
[-CC-:B------:R-:W-:Y:S01]  /*30710*/  FFMA.FTZ R25, R45, R8.reuse, -R9.reuse ;  /* 0x000000082d197223 */ /* 0x180fe20000010809 */
[-CC-:B------:R-:W-:Y:S01]  /*30720*/  FFMA.FTZ R29, R49, R8.reuse, -R9.reuse ;  /* 0x00000008311d7223 */ /* 0x180fe20000010809 */
[----:B------:R-:W-:-:S04]  /*30730*/  FFMA.FTZ R160, R40, R8, -R9 ;  /* 0x0000000828a07223 */ /* 0x000fc80000010809 */
        /* <DEDUP_REMOVED lines=14> */
[-C--:B------:R-:W-:Y:S01]  /*30820*/  FFMA.FTZ R49, R69, R8.reuse, -R9 ;  /* 0x0000000845317223 */ /* 0x080fe20000010809 */
[----:B0-----:R-:W-:Y:S01]  /*30830*/  FADD.FTZ R9, R172, R7 ;  /* 0x00000007ac097221 */ /* 0x001fe20000010000 */
[----:B-1----:R-:W-:Y:S01]  /*30840*/  FADD.FTZ R27, R173, R12 ;  /* 0x0000000cad1b7221 */ /* 0x002fe20000010000 */
[----:B------:R-:W-:-:S04]  /*30850*/  FFMA.FTZ R39, R39, R8, -R5 ;  /* 0x0000000827277223 */ /* 0x000fc80000010805 */
[----:B------:R-:W0:Y:S01]  /*30860*/  MUFU.EX2 R35, R35 ;  /* 0x0000002300237308 */ /* 0x000e220000000800 */
[----:B--2---:R-:W-:Y:S01]  /*30870*/  FADD.FTZ R4, R174, R9 ;  /* 0x00000009ae047221 */ /* 0x004fe20000010000 */
[----:B---3--:R-:W-:Y:S01]  /*30880*/  FADD.FTZ R14, R30, R27 ;  /* 0x0000001b1e0e7221 */ /* 0x008fe20000010000 */
[----:B------:R-:W-:-:S05]  /*30890*/  FFMA.FTZ R42, R42, R8, -R5 ;  /* 0x000000082a2a7223 */ /* 0x000fca0000010805 */
[----:B------:R-:W1:Y:S01]  /*308a0*/  MUFU.EX2 R158, R158 ;  /* 0x0000009e009e7308 */ /* 0x000e620000000800 */
[----:B----4-:R-:W-:Y:S01]  /*308b0*/  FADD.FTZ R9, R11, R4 ;  /* 0x000000040b097221 */ /* 0x010fe20000010000 */
[----:B------:R-:W-:-:S06]  /*308c0*/  FADD.FTZ R27, R31, R14 ;  /* 0x0000000e1f1b7221 */ /* 0x000fcc0000010000 */
[----:B------:R-:W2:Y:S01]  /*308d0*/  MUFU.EX2 R38, R38 ;  /* 0x0000002600267308 */ /* 0x000ea20000000800 */
[----:B------:R-:W-:Y:S01]  /*308e0*/  FFMA.FTZ R43, R43, R8, -R5 ;  /* 0x000000082b2b7223 */ /* 0x000fe20000010805 */
[----:B------:R-:W-:Y:S01]  /*308f0*/  FADD.FTZ R4, R156, R9 ;  /* 0x000000099c047221 */ /* 0x000fe20000010000 */
[----:B------:R-:W-:-:S05]  /*30900*/  FADD.FTZ R14, R34, R27 ;  /* 0x0000001b220e7221 */ /* 0x000fca0000010000 */
[----:B------:R-:W3:Y:S01]  /*30910*/  MUFU.EX2 R15, R15 ;  /* 0x0000000f000f7308 */ /* 0x000ee20000000800 */
[----:B------:R-:W-:-:S07]  /*30920*/  FFMA.FTZ R46, R46, R8, -R5 ;  /* 0x000000082e2e7223 */ /* 0x000fce0000010805 */
[----:B------:R-:W4:Y:S01]  /*30930*/  MUFU.EX2 R39, R39 ;  /* 0x0000002700277308 */ /* 0x000f220000000800 */
[----:B------:R-:W-:Y:S01]  /*30940*/  FADD.FTZ R9, R13, R4 ;  /* 0x000000040d097221 */ /* 0x000fe20000010000 */
[----:B0-----:R-:W-:-:S06]  /*30950*/  FADD.FTZ R27, R35, R14 ;  /* 0x0000000e231b7221 */ /* 0x001fcc0000010000 */
[----:B------:R-:W0:Y:S01]  /*30960*/  MUFU.EX2 R160, R160 ;  /* 0x000000a000a07308 */ /* 0x000e220000000800 */
[----:B------:R-:W-:-:S07]  /*30970*/  FFMA.FTZ R47, R47, R8, -R5 ;  /* 0x000000082f2f7223 */ /* 0x000fce0000010805 */
[----:B------:R-:W0:Y:S01]  /*30980*/  MUFU.EX2 R42, R42 ;  /* 0x0000002a002a7308 */ /* 0x000e220000000800 */
[----:B-1----:R-:W-:Y:S01]  /*30990*/  FADD.FTZ R4, R158, R9 ;  /* 0x000000099e047221 */ /* 0x002fe20000010000 */
[----:B--2---:R-:W-:-:S06]  /*309a0*/  FADD.FTZ R14, R38, R27 ;  /* 0x0000001b260e7221 */ /* 0x004fcc0000010000 */
[----:B------:R-:W1:Y:S01]  /*309b0*/  MUFU.EX2 R21, R21 ;  /* 0x0000001500157308 */ /* 0x000e620000000800 */
        /* <DEDUP_REMOVED lines=8> */
[----:B------:R-:W-:-:S06]  /*30a40*/  FADD.FTZ R14, R42, R27 ;  /* 0x0000001b2a0e7221 */ /* 0x000fcc0000010000 */
        /* <DEDUP_REMOVED lines=45> */
[----:B------:R-:W0:Y:S08]  /*30d20*/  MUFU.EX2 R180, R180 ;  /* 0x000000b400b47308 */ /* 0x000e300000000800 */
[----:B------:R-:W0:Y:S01]  /*30d30*/  MUFU.EX2 R66, R66 ;  /* 0x0000004200427308 */ /* 0x000e220000000800 */
[----:B------:R-:W-:Y:S01]  /*30d40*/  FFMA.FTZ R5, R71, R8, -R5 ;  /* 0x0000000847057223 */ /* 0x000fe20000010805 */
[----:B-1----:R-:W-:Y:S01]  /*30d50*/  FADD.FTZ R4, R178, R9 ;  /* 0x00000009b2047221 */ /* 0x002fe20000010000 */
[----:B--2---:R-:W-:-:S05]  /*30d60*/  FADD.FTZ R8, R62, R27 ;  /* 0x0000001b3e087221 */ /* 0x004fca0000010000 */
[----:B------:R-:W1:Y:S08]  /*30d70*/  MUFU.EX2 R45, R45 ;  /* 0x0000002d002d7308 */ /* 0x000e700000000800 */
[----:B------:R-:W2:Y:S01]  /*30d80*/  MUFU.EX2 R67, R67 ;  /* 0x0000004300437308 */ /* 0x000ea20000000800 */
[----:B---3--:R-:W-:Y:S01]  /*30d90*/  FADD.FTZ R9, R41, R4 ;  /* 0x0000000429097221 */ /* 0x008fe20000010000 */
[----:B----4-:R-:W-:-:S06]  /*30da0*/  FADD.FTZ R27, R63, R8 ;  /* 0x000000083f1b7221 */ /* 0x010fcc0000010000 */
[----:B------:R-:W3:Y:S08]  /*30db0*/  MUFU.EX2 R182, R182 ;  /* 0x000000b600b67308 */ /* 0x000ef00000000800 */
[----:B------:R-:W4:Y:S01]  /*30dc0*/  MUFU.EX2 R70, R70 ;  /* 0x0000004600467308 */ /* 0x000f220000000800 */
[----:B0-----:R-:W-:Y:S01]  /*30dd0*/  FADD.FTZ R4, R180, R9 ;  /* 0x00000009b4047221 */ /* 0x001fe20000010000 */
[----:B------:R-:W-:-:S06]  /*30de0*/  FADD.FTZ R8, R66, R27 ;  /* 0x0000001b42087221 */ /* 0x000fcc0000010000 */
[----:B------:R-:W0:Y:S08]  /*30df0*/  MUFU.EX2 R49, R49 ;  /* 0x0000003100317308 */ /* 0x000e300000000800 */
[----:B------:R-:W0:Y:S01]  /*30e00*/  MUFU.EX2 R183, R5 ;  /* 0x0000000500b77308 */ /* 0x000e220000000800 */
[----:B-1----:R-:W-:Y:S01]  /*30e10*/  FADD.FTZ R9, R45, R4 ;  /* 0x000000042d097221 */ /* 0x002fe20000010000 */
[----:B--2---:R-:W-:-:S03]  /*30e20*/  FADD.FTZ R27, R67, R8 ;  /* 0x00000008431b7221 */ /* 0x004fc60000010000 */
[----:B---3--:R-:W-:Y:S01]  /*30e30*/  FADD.FTZ R4, R182, R9 ;  /* 0x00000009b6047221 */ /* 0x008fe20000010000 */
[----:B----4-:R-:W-:-:S03]  /*30e40*/  FADD.FTZ R8, R70, R27 ;  /* 0x0000001b46087221 */ /* 0x010fc60000010000 */
[----:B0-----:R-:W-:Y:S01]  /*30e50*/  FADD.FTZ R27, R49, R4 ;  /* 0x00000004311b7221 */ /* 0x001fe20000010000 */
[----:B------:R-:W-:-:S04]  /*30e60*/  FADD.FTZ R53, R183, R8 ;  /* 0x00000008b7357221 */ /* 0x000fc80000010000 */
[----:B------:R0:W-:Y:S04]  /*30e70*/  ST.E desc[UR6][R2.64+0x10], R27 ;  /* 0x0000101b02007985 */ /* 0x0001e8000c101906 */
[----:B------:R0:W-:Y:S04]  /*30e80*/  ST.E desc[UR6][R2.64+0x14], R53 ;  /* 0x0000143502007985 */ /* 0x0001e8000c101906 */
[----:B------:R-:W2:Y:S04]  /*30e90*/  LDL.64 R8, [UR4+0x58] ;  /* 0x00005804ff087983 */ /* 0x000ea80008100a00 */
[----:B------:R-:W3:Y:S04]  /*30ea0*/  LDL.64 R4, [UR4] ;  /* 0x00000004ff047983 */ /* 0x000ee80008100a00 */
[----:B--2---:R-:W2:Y:S04]  /*30eb0*/  LD.E R24, desc[UR6][R8.64] ;  /* 0x0000000608187980 */ /* 0x004ea8000c101900 */
[----:B---3--:R0:W5:Y:S04]  /*30ec0*/  LD.E R14, desc[UR6][R4.64] ;  /* 0x00000006040e7980 */ /* 0x008168000c101900 */
[----:B------:R0:W5:Y:S01]  /*30ed0*/  LD.E R20, desc[UR6][R4.64+0x4] ;  /* 0x0000040604147980 */ /* 0x000162000c101900 */
        /* <DEDUP_REMOVED lines=25> */
[----:B--2---:R-:W-:-:S04]  /*31070*/  LOP3.LUT R24, R24, 0x1, RZ, 0xfc, !PT ;  /* 0x0000000118187812 */ /* 0x004fc800078efcff */
[----:B------:R-:W-:-:S13]  /*31080*/  ISETP.NE.AND P0, PT, R24, 0x3, PT ;  /* 0x000000031800780c */ /* 0x000fda0003f05270 */
[----:B0-----:R-:W-:Y:S05]  /*31090*/  @!P0 BRA `(.L_x_12448) ;  /* 0x0000000000048947 */ /* 0x001fea0003800000 */
[----:B------:R-:W-:Y:S01]  /*310a0*/  BPT.TRAP 0x1 ;  /* 0x000000040000795c */ /* 0x000fe20000300000 */
.L_x_12448:
[----:B------:R-:W-:Y:S05]  /*310b0*/  BSYNC B0 ;  /* 0x0000000000007941 */ /* 0x000fea0003800000 */
.L_x_12447:
        /* <DEDUP_REMOVED lines=13> */
.L_x_12450:
[----:B------:R-:W-:Y:S05]  /*31190*/  BSYNC B0 ;  /* 0x0000000000007941 */ /* 0x000fea0003800000 */
.L_x_12449:
[----:B------:R-:W-:Y:S04]  /*311a0*/  BSSY B0, `(.L_x_12451) ;  /* 0x0000008000007945 */ /* 0x000fe80003800000 */
[----:B------:R-:W-:Y:S05]  /*311b0*/  @P0 BRA `(.L_x_12452) ;  /* 0x0000000000180947 */ /* 0x000fea0003800000 */
[----:B------:R-:W2:Y:S01]  /*311c0*/  LD.E.64 R8, desc[UR6][R8.64+0x18] ;  /* 0x0000180608087980 */ /* 0x000ea2000c101b00 */
[----:B-----5:R-:W-:Y:S02]  /*311d0*/  SHF.L.U32 R3, R3, 0x1f, RZ ;  /* 0x0000001f03037819 */ /* 0x020fe400000006ff */
[----:B--2---:R-:W-:-:S04]  /*311e0*/  MOV R5, R8 ;  /* 0x0000000800057202 */ /* 0x004fc80000000f00 */
[----:B------:R-:W-:-:S04]  /*311f0*/  LEA R2, R2, R5, 0x3 ;  /* 0x0000000502027211 */ /* 0x000fc800078e18ff */
[----:B------:R-:W0:Y:S02]  /*31200*/  SYNCS.PHASECHK.TRANS64.TRYWAIT P0, [R2+URZ], R3 ;  /* 0x00000003020075a7 */ /* 0x000e24000800017f */
[----:B0-----:R-:W-:Y:S05]  /*31210*/  @!P0 BRA `(.L_x_12453) ;  /* 0x0000007c00408947 */ /* 0x001fea0003800000 */
.L_x_12452:
[----:B------:R-:W-:Y:S05]  /*31220*/  BSYNC B0 ;  /* 0x0000000000007941 */ /* 0x000fea0003800000 */
.L_x_12451:
[----:B------:R-:W2:Y:S04]  /*31230*/  LDL.64 R8, [UR4] ;  /* 0x00000004ff087983 */ /* 0x000ea80008100a00 */
[----:B------:R-:W3:Y:S04]  /*31240*/  LDL.64 R4, [UR4+0x70] ;  /* 0x00007004ff047983 */ /* 0x000ee80008100a00 */
[----:B0----5:R-:W4:Y:S01]  /*31250*/  LDL.64 R2, [UR4+0x50] ;  /* 0x00005004ff027983 */ /* 0x021f220008100a00 */
[----:B------:R-:W-:Y:S01]  /*31260*/  LEA.HI R6, R6, 0x8, RZ, 0x19 ;  /* 0x0000000806067811 */ /* 0x000fe200078fc8ff */
[----:B------:R-:W-:Y:S05]  /*31270*/  WARPSYNC.ALL ;  /* 0x0000000000007948 */ /* 0x000fea0003800000 */
[----:B------:R0:W-:Y:S06]  /*31280*/  BAR.SYNC.DEFER_BLOCKING R6, 0x100 ;  /* 0x000400060000751d */ /* 0x0001ec0000010000 */
[----:B0-----:R-:W4:Y:S04]  /*31290*/  LDL.64 R6, [UR4+0x60] ;  /* 0x00006004ff067983 */ /* 0x001f280008100a00 */
[----:B--2---:R-:W2:Y:S04]  /*312a0*/  LD.E R9, desc[UR6][R8.64] ;  /* 0x0000000608097980 */ /* 0x004ea8000c101900 */
[----:B---3--:R-:W2:Y:S04]  /*312b0*/  LD.E.64 R4, desc[UR6][R4.64] ;  /* 0x0000000604047980 */ /* 0x008ea8000c101b00 */
[----:B----4-:R-:W3:Y:S04]  /*312c0*/  LD.E R11, desc[UR6][R2.64] ;  /* 0x00000006020b7980 */ /* 0x010ee8000c101900 */
        /* <DEDUP_REMOVED lines=127> */
[----:B--2---:R-:W-:Y:S01]  /*31ac0*/  IMAD R4, R9, 0xc00, R4 ;  /* 0x00000c0009047824 */ /* 0x004fe200078e0204 */
[----:B------:R-:W-:-:S04]  /*31ad0*/  R2UR UR11, R5 ;  /* 0x00000000050b72ca */ /* 0x000fc800000e0000 */
[----:B------:R-:W-:Y:S01]  /*31ae0*/  R2UR UR10, R4 ;  /* 0x00000000040a72ca */ /* 0x000fe200000e0000 */
        /* <DEDUP_REMOVED lines=128> */
[----:B------:R-:W-:Y:S01]  /*322f0*/  ST.E desc[UR6][R6.64], RZ ;  /* 0x000000ff06007985 */ /* 0x000fe2000c101906 */
[----:B0-----:R-:W-:-:S06]  /*32300*/  WARPGROUP.ARRIVE ;  /* 0x00000000000079c5 */ /* 0x001fcc0000000000 */
[----:B------:R-:W-:Y:S03]  /*32310*/  HGMMA.64x256x16.F32 R24, R172, gdesc[UR8].tnspB, RZ, !UPT, gsb0 ;  /* 0x43e00008ac187df0 */ /* 0x000fe6000c0008ff */
[----:B------:R-:W-:Y:S02]  /*32320*/  WARPGROUP.DEPBAR.LE gsb0, 0x0 ;  /* 0x00008000000079c5 */ /* 0x000fe40000010000 */
        /* <DEDUP_REMOVED lines=129> */
[----:B0-----:R-:W4:Y:S04]  /*32b40*/  LD.E R24, desc[UR6][R2.64] ;  /* 0x0000000602187980 */ /* 0x001f28000c101900 */
[----:B-1----:R-:W4:Y:S04]  /*32b50*/  LD.E R25, desc[UR6][R2.64+0x4] ;  /* 0x0000040602197980 */ /* 0x002f28000c101900 */
[----:B--2---:R-:W2:Y:S04]  /*32b60*/  LD.E R26, desc[UR6][R2.64+0x8] ;  /* 0x00000806021a7980 */ /* 0x004ea8000c101900 */
[----:B---3--:R-:W2:Y:S04]  /*32b70*/  LD.E R27, desc[UR6][R2.64+0xc] ;  /* 0x00000c06021b7980 */ /* 0x008ea8000c101900 */
        /* <DEDUP_REMOVED lines=127> */
[----:B------:R-:W-:Y:S01]  /*33370*/  R2UR UR11, R9 ;  /* 0x00000000090b72ca */ /* 0x000fe200000e0000 */
[----:B--2---:R-:W-:-:S12]  /*33380*/  WARPGROUP.ARRIVE ;  /* 0x00000000000079c5 */ /* 0x004fd80000000000 */
[----:B------:R-:W-:Y:S03]  /*33390*/  HGMMA.64x256x16.F32 R24, R156, gdesc[UR8].tnspB, R24, gsb0 ;  /* 0x43e000089c187df0 */ /* 0x000fe60008000818 */
        /* <DEDUP_REMOVED lines=1052> */
[----:B------:R-:W-:Y:S01]  /*37560*/  R2UR UR10, R4 ;  /* 0x00000000040a72ca */ /* 0x000fe200000e0000 */
[----:B--2---:R-:W-:-:S12]  /*37570*/  WARPGROUP.ARRIVE ;  /* 0x00000000000079c5 */ /* 0x004fd80000000000 */
[----:B------:R-:W-:Y:S03]  /*37580*/  HGMMA.64x256x16.F32 R24, R180, gdesc[UR8].tnspB, R24, gsb0 ;  /* 0x43e00008b4187df0 */ /* 0x000fe60008000818 */
        /* <DEDUP_REMOVED lines=130> */
[----:B0-----:R-:W2:Y:S04]  /*37db0*/  LD.E R96, desc[UR6][R2.64+0x1fc] ;  /* 0x0001fc0602607980 */ /* 0x001ea8000c101900 */
        /* <DEDUP_REMOVED lines=255> */
[----:B0-----:R-:W2:Y:S04]  /*38db0*/  LDL.64 R6, [UR4+0x58] ;  /* 0x00005804ff067983 */ /* 0x001ea80008100a00 */
[----:B------:R-:W3:Y:S04]  /*38dc0*/  LDL.64 R4, [UR4] ;  /* 0x00000004ff047983 */ /* 0x000ee80008100a00 */
[----:B--2---:R-:W2:Y:S04]  /*38dd0*/  LD.E R0, desc[UR6][R6.64] ;  /* 0x0000000606007980 */ /* 0x004ea8000c101900 */
[----:B---3--:R1:W5:Y:S01]  /*38de0*/  LD.E R4, desc[UR6][R4.64] ;  /* 0x0000000604047980 */ /* 0x008362000c101900 */
[----:B------:R-:W-:Y:S01]  /*38df0*/  BSSY B0, `(.L_x_12454) ;  /* 0x0000005000007945 */ /* 0x000fe20003800000 */
[----:B--2---:R-:W-:-:S04]  /*38e00*/  LOP3.LUT R0, R0, 0x1, RZ, 0xfc, !PT ;  /* 0x0000000100007812 */ /* 0x004fc800078efcff */
[----:B------:R-:W-:-:S13]  /*38e10*/  ISETP.NE.AND P0, PT, R0, 0x3, PT ;  /* 0x000000030000780c */ /* 0x000fda0003f05270 */
[----:B-1----:R-:W-:Y:S05]  /*38e20*/  @!P0 BRA `(.L_x_12455) ;  /* 0x0000000000048947 */ /* 0x002fea0003800000 */
[----:B------:R-:W-:Y:S01]  /*38e30*/  BPT.TRAP 0x1 ;  /* 0x000000040000795c */ /* 0x000fe20000300000 */
.L_x_12455:
[----:B------:R-:W-:Y:S05]  /*38e40*/  BSYNC B0 ;  /* 0x0000000000007941 */ /* 0x000fea0003800000 */
.L_x_12454:
[----:B------:R-:W2:Y:S04]  /*38e50*/  LD.E.64 R2, desc[UR6][R6.64+0x20] ;  /* 0x0000200606027980 */ /* 0x000ea8000c101b00 */
[----:B------:R-:W3:Y:S01]  /*38e60*/  LD.E R0, desc[UR6][R6.64+0xc] ;  /* 0x00000c0606007980 */ /* 0x000ee2000c101900 */
[----:B------:R-:W-:Y:S01]  /*38e70*/  IMAD.MOV.U32 R11, RZ, RZ, 0x0 ;  /* 0x00000000ff0b7424 */ /* 0x000fe200078e00ff */
[----:B--2---:R-:W-:-:S05]  /*38e80*/  MOV R3, R2 ;  /* 0x0000000200037202 */ /* 0x004fca0000000f00 */
[----:B-----5:R-:W-:-:S05]  /*38e90*/  IMAD R3, R4, 0x8, R3 ;  /* 0x0000000804037824 */ /* 0x020fca00078e0203 */
[----:B---3--:R-:W-:-:S04]  /*38ea0*/  PRMT R0, R0, 0x654, R3 ;  /* 0x0000065400007816 */ /* 0x008fc80000000003 */
[----:B------:R0:W-:Y:S02]  /*38eb0*/  SYNCS.ARRIVE.TRANS64.RED.A1T0 RZ, [R0+URZ], RZ ;  /* 0x000000ff00ff79a7 */ /* 0x0001e4000810043f */
[----:B0-----:R-:W-:Y:S05]  /*38ec0*/  RET.REL.NODEC R10 `(_ZN7cutlass13device_kernelIN5flash11enable_sm90INS1_16FlashAttnFwdSm90INS1_25CollectiveMainloopFwdSm90ILi2EN4cute5tupleIJNS5_1CILi1EEES8_S8_EEENS6_IJNS7_ILi128EEENS7_ILi96EEENS7_ILi64EEEEEELi256ENS_6half_tEfNS_4arch4Sm90ELb0ELb1ELb0ELb1ELb1ELb1ELb0ELb1ELb0ELb1ELb0ELb0EEENS1_21CollectiveEpilogueFwdINS6_IJSA_NS7_ILi256EEESB_EEES9_SE_SG_Li256ELb1ELb1ELb0ELb0EEENS1_36VarlenDynamicPersistentTileSchedulerILi128ELi96ELi256ELi128ELb0ELb1ELb1ELb1ELb0ELb1EEEEEEEEEvNT_6ParamsE) ;  /* 0xfffffc700a4c7950 */ /* 0x001fea0003c3ffff */
.L_x_12430:
[----:B0-----:R0:W1:Y:S02]  /*38ed0*/  SYNCS.PHASECHK.TRANS64.TRYWAIT P0, [R3+URZ], R6 ;  /* 0x00000006030075a7 */ /* 0x001064000800017f */
[----:B-1----:R-:W-:Y:S05]  /*38ee0*/  @!P0 NANOSLEEP.SYNCS 0x989680 ;  /* 0x009896800000895d */ /* 0x002fea0003900000 */
[----:B------:R-:W1:Y:S02]  /*38ef0*/  @!P0 SYNCS.PHASECHK.TRANS64 P0, [R3+URZ], R6 ;  /* 0x00000006030085a7 */ /* 0x000e64000800007f */
[----:B-1----:R-:W-:Y:S05]  /*38f00*/  @!P0 BRA `(.L_x_12430) ;  /* 0xfffffffc00f08947 */ /* 0x002fea000383ffff */
[----:B------:R-:W-:Y:S05]  /*38f10*/  BRA `(.L_x_12429) ;  /* 0xffffff5800507947 */ /* 0x000fea000383ffff */
.L_x_12453:
[----:B0-----:R0:W1:Y:S02]  /*38f20*/  SYNCS.PHASECHK.TRANS64.TRYWAIT P0, [R2+URZ], R3 ;  /* 0x00000003020075a7 */ /* 0x001064000800017f */
[----:B-1----:R-:W-:Y:S05]  /*38f30*/  @!P0 NANOSLEEP.SYNCS 0x989680 ;  /* 0x009896800000895d */ /* 0x002fea0003900000 */
[----:B------:R-:W1:Y:S02]  /*38f40*/  @!P0 SYNCS.PHASECHK.TRANS64 P0, [R2+URZ], R3 ;  /* 0x00000003020085a7 */ /* 0x000e64000800007f */
[----:B-1----:R-:W-:Y:S05]  /*38f50*/  @!P0 BRA `(.L_x_12453) ;  /* 0xfffffffc00f08947 */ /* 0x002fea000383ffff */
[----:B------:R-:W-:Y:S05]  /*38f60*/  BRA `(.L_x_12452) ;  /* 0xffffff8000ac7947 */ /* 0x000fea000383ffff */
.L_x_12456:
        /* <DEDUP_REMOVED lines=9> */
.L_x_15561:


//--------------------- .text._ZN7cutlass13device_kernelIN5flash11enable_sm90INS1_16FlashAttnFwdSm90INS1_25CollectiveMainloopFwdSm90ILi2EN4cute5tupleIJNS5_1CILi1EEES8_S8_EEENS6_IJNS7_ILi128EEENS7_ILi96EEENS7_ILi64EEEEEELi256ENS_6half_tEfNS_4arch4Sm90ELb0ELb1ELb0ELb1ELb1ELb0ELb1ELb1ELb0ELb1ELb0ELb0EEENS1_21CollectiveEpilogueFwdINS6_IJSA_NS7_ILi256EEESB_EEES9_SE_SG_Li256ELb1ELb1ELb0ELb0EEENS1_36VarlenDynamicPersistentTileSchedulerILi128ELi96ELi256ELi128ELb0ELb1ELb1ELb1ELb0ELb1EEEEEEEEEvNT_6ParamsE --------------------------
	.section	.text._ZN7cutlass13device_kernelIN5flash11enable_sm90INS1_16FlashAttnFwdSm90INS1_25CollectiveMainloopFwdSm90ILi2EN4cute5tupleIJNS5_1CILi1EEES8_S8_EEENS6_IJNS7_ILi128EEENS7_ILi96EEENS7_ILi64EEEEEELi256ENS_6half_tEfNS_4arch4Sm90ELb0ELb1ELb0ELb1ELb1ELb0ELb1ELb1ELb0ELb1ELb0ELb0EEENS1_21CollectiveEpilogueFwdINS6_IJSA_NS7_ILi256EEESB_EEES9_SE_SG_Li256ELb1ELb1ELb0ELb0EEENS1_36VarlenDynamicPersistentTileSchedulerILi128ELi96ELi256ELi128ELb0ELb1ELb1ELb1ELb0ELb1EEEEEEEEEvNT_6ParamsE,"ax",@progbits
	.align	128
.text._ZN7cutlass13device_kernelIN5flash11enable_sm90INS1_16FlashAttnFwdSm90INS1_25CollectiveMainloopFwdSm90ILi2EN4cute5tupleIJNS5_1CILi1EEES8_S8_EEENS6_IJNS7_ILi128EEENS7_ILi96EEENS7_ILi64EEEEEELi256ENS_6half_tEfNS_4arch4Sm90ELb0ELb1ELb0ELb1ELb1ELb0ELb1ELb1ELb0ELb1ELb0ELb0EEENS1_21CollectiveEpilogueFwdINS6_IJSA_NS7_ILi256EEESB_EEES9_SE_SG_Li256ELb1ELb1ELb0ELb0EEENS1_36VarlenDynamicPersistentTileSchedulerILi128ELi96ELi256ELi128ELb0ELb1ELb1ELb1ELb0ELb1EEEEEEEEEvNT_6ParamsE:
        .type           _ZN7cutlass13device_kernelIN5flash11enable_sm90INS1_16FlashAttnFwdSm90INS1_25CollectiveMainloopFwdSm90ILi2EN4cute5tupleIJNS5_1CILi1EEES8_S8_EEENS6_IJNS7_ILi128EEENS7_ILi96EEENS7_ILi64EEEEEELi256ENS_6half_tEfNS_4arch4Sm90ELb0ELb1ELb0ELb1ELb1ELb0ELb1ELb1ELb0ELb1ELb0ELb0EEENS1_21CollectiveEpilogueFwdINS6_IJSA_NS7_ILi256EEESB_EEES9_SE_SG_Li256ELb1ELb1ELb0ELb0EEENS1_36VarlenDynamicPersistentTileSchedulerILi128ELi96ELi256ELi128ELb0ELb1ELb1ELb1ELb0ELb1EEEEEEEEEvNT_6ParamsE,@function
        .size           _ZN7cutlass13device_kernelIN5flash11enable_sm90INS1_16FlashAttnFwdSm90INS1_25CollectiveMainloopFwdSm90ILi2EN4cute5tupleIJNS5_1CILi1EEES8_S8_EEENS6_IJNS7_ILi128EEENS7_ILi96EEENS7_ILi64EEEEEELi256ENS_6half_tEfNS_4arch4Sm90ELb0ELb1ELb0ELb1ELb1ELb0ELb1ELb1ELb0ELb1ELb0ELb0EEENS1_21CollectiveEpilogueFwdINS6_IJSA_NS7_ILi256EEESB_EEES9_SE_SG_Li256ELb1ELb1ELb0ELb0EEENS1_36VarlenDynamicPersistentTileSchedulerILi128ELi96ELi256ELi128ELb0ELb1ELb1ELb1ELb0ELb1EEEEEEEEEvNT_6ParamsE,(.L_x_15563 - _ZN7cutlass13device_kernelIN5flash11enable_sm90INS1_16FlashAttnFwdSm90INS1_25CollectiveMainloopFwdSm90ILi2EN4cute5tupleIJNS5_1CILi1EEES8_S8_EEENS6_IJNS7_ILi128EEENS7_ILi96EEENS7_ILi64EEEEEELi256ENS_6half_tEfNS_4arch4Sm90ELb0ELb1ELb0ELb1ELb1ELb0ELb1ELb1ELb0ELb1ELb0ELb0EEENS1_21CollectiveEpilogueFwdINS6_IJSA_NS7_ILi256EEESB_EEES9_SE_SG_Li256ELb1ELb1ELb0ELb0EEENS1_36VarlenDynamicPersistentTileSchedulerILi128ELi96ELi256ELi128ELb0ELb1ELb1ELb1ELb0ELb1EEEEEEEEEvNT_6ParamsE)
        .other          _ZN7cutlass13device_kernelIN5flash11enable_sm90INS1_16FlashAttnFwdSm90INS1_25CollectiveMainloopFwdSm90ILi2EN4cute5tupleIJNS5_1CILi1EEES8_S8_EEENS6_IJNS7_ILi128EEENS7_ILi96EEENS7_ILi64EEEEEELi256ENS_6half_tEfNS_4arch4Sm90ELb0ELb1ELb0ELb1ELb1ELb0ELb1ELb1ELb0ELb1ELb0ELb0EEENS1_21CollectiveEpilogueFwdINS6_IJSA_NS7_ILi256EEESB_EEES9_SE_SG_Li256ELb1ELb1ELb0ELb0EEENS1_36VarlenDynamicPersistentTileSchedulerILi128ELi96ELi256ELi128ELb0ELb1ELb1ELb1ELb0ELb1EEEEEEEEEvNT_6ParamsE,@"STO_CUDA_ENTRY STV_DEFAULT"
_ZN7cutlass13device_kernelIN5flash11enable_sm90INS1_16FlashAttnFwdSm90INS1_25CollectiveMainloopFwdSm90ILi2EN4cute5tupleIJNS5_1CILi1EEES8_S8_EEENS6_IJNS7_ILi128EEENS7_ILi96EEENS7_ILi64EEEEEELi256ENS_6half_tEfNS_4arch4Sm90ELb0ELb1ELb0ELb1ELb1ELb0ELb1ELb1ELb0ELb1ELb0ELb0EEENS1_21CollectiveEpilogueFwdINS6_IJSA_NS7_ILi256EEESB_EEES9_SE_SG_Li256ELb1ELb1ELb0ELb0EEENS1_36VarlenDynamicPersistentTileSchedulerILi128ELi96ELi256ELi128ELb0ELb1ELb1ELb1ELb0ELb1EEEEEEEEEvNT_6ParamsE:
        /* <DEDUP_REMOVED lines=47> */
.L_x_12457:
        /* <DEDUP_REMOVED lines=22> */
.L_x_12458:
        /* <DEDUP_REMOVED lines=18> */
.L_x_12459:
        /* <DEDUP_REMOVED lines=22> */
.L_x_12460:
        /* <DEDUP_REMOVED lines=23> */
.L_x_12461:
        /* <DEDUP_REMOVED lines=16> */
.L_x_12463:
[----:B------:R-:W-:-:S08]  /*0940*/  NOP ;  /* 0x0000000000007918 */ /* 0x000fd00000000000 */
[----:B------:R-:W1:Y:S02]  /*0950*/  USETMAXREG.TRY_ALLOC.CTAPOOL UP0, 0xe8 ;  /* 0x000000e8000079c8 */ /* 0x000e640008000600 */
[----:B-1----:R-:W-:-:S13]  /*0960*/  PLOP3.LUT P0, PT, PT, PT, UP0, 0x80, 0x0 ;  /* 0x000000000000781c */ /* 0x002fda0003f0f008 */
[----:B------:R-:W-:Y:S05]  /*0970*/  @!P0 BRA `(.L_x_12463) ;  /* 0xfffffffc00f08947 */ /* 0x000fea000383ffff */
[----:B------:R-:W-:Y:S01]  /*0980*/  ISETP.NE.AND P0, PT, R28, 0x1, PT ;  /* 0x000000011c00780c */ /* 0x000fe20003f05270 */
[----:B------:R-:W1:Y:S08]  /*0990*/  S2UR UR13, SR_CgaCtaId ;  /* 0x00000000000d79c3 */ /* 0x000e700000008800 */
[----:B------:R-:W-:Y:S06]  /*09a0*/  BAR.ARV 0x8, 0x180 ;  /* 0x0206000000007b1d */ /* 0x000fec0000002000 */
[----:B------:R-:W-:Y:S01]  /*09b0*/  UMOV UR42, 0x400 ;  /* 0x00000400002a7882 */ /* 0x000fe20000000000 */
[----:B------:R-:W-:Y:S01]  /*09c0*/  ULDC UR4, c[0x0][0xd3c] ;  /* 0x00034f0000047ab9 */ /* 0x000fe20000000800 */
[----:B------:R-:W-:Y:S08]  /*09d0*/  @!P0 BAR.ARV 0x9, 0x100 ;  /* 0x0244000000008b1d */ /* 0x000ff00000002000 */
[----:B------:R-:W-:Y:S01]  /*09e0*/  BAR.SYNC.DEFER_BLOCKING 0x5, 0x180 ;  /* 0x0146000000007b1d */ /* 0x000fe20000010000 */
[----:B------:R-:W-:-:S02]  /*09f0*/  IADD3 R212, P1, R16, 0x1f0, RZ ;  /* 0x000001f010d47810 */ /* 0x000fc40007f3e0ff */
[----:B------:R-:W-:Y:S01]  /*0a00*/  IADD3 R214, P2, R16, 0x1fc, RZ ;  /* 0x000001fc10d67810 */ /* 0x000fe20007f5e0ff */
[----:B-1----:R-:W-:Y:S02]  /*0a10*/  ULEA UR42, UR13, UR42, 0x18 ;  /* 0x0000002a0d2a7291 */ /* 0x002fe4000f8ec03f */
[--C-:B------:R-:W-:Y:S01]  /*0a20*/  IMAD.X R211, RZ, RZ, R17.reuse, P1 ;  /* 0x000000ffffd37224 */ /* 0x100fe200008e0611 */
[----:B------:R-:W-:Y:S01]  /*0a30*/  STL.64 [R1+0x1f0], RZ ;  /* 0x0001f0ff01007387 */ /* 0x000fe20000100a00 */
[----:B------:R-:W-:-:S03]  /*0a40*/  IMAD.X R213, RZ, RZ, R17, P2 ;  /* 0x000000ffffd57224 */ /* 0x000fc600010e0611 */
[----:B------:R-:W-:Y:S04]  /*0a50*/  STL [R1+0x1f8], RZ ;  /* 0x0001f8ff01007387 */ /* 0x000fe80000100800 */
[----:B------:R-:W-:Y:S04]  /*0a60*/  STL [R1+0x1fc], RZ ;  /* 0x0001fcff01007387 */ /* 0x000fe80000100800 */
[----:B------:R-:W1:Y:S01]  /*0a70*/  LDS.128 R12, [UR42+0x324d0] ;  /* 0x0324d02aff0c7984 */ /* 0x000e620008000c00 */
[----:B------:R-:W-:Y:S06]  /*0a80*/  BAR.ARV 0x4, 0x180 ;  /* 0x0106000000007b1d */ /* 0x000fec0000002000 */
[----:B-1----:R-:W-:-:S13]  /*0a90*/  ISETP.GE.AND P0, PT, R15, UR4, PT ;  /* 0x000000040f007c0c */ /* 0x002fda000bf06270 */
[----:B------:R-:W-:Y:S05]  /*0aa0*/  @P0 EXIT ;  /* 0x000000000000094d */ /* 0x000fea0003800000 */
[----:B------:R-:W1:Y:S01]  /*0ab0*/  S2R R0, SR_TID.X ;  /* 0x0000000000007919 */ /* 0x000e620000002100 */
[----:B------:R-:W2:Y:S01]  /*0ac0*/  S2UR UR4, SR_SWINHI ;  /* 0x00000000000479c3 */ /* 0x000ea20000002f00 */
[----:B------:R-:W-:Y:S01]  /*0ad0*/  IMAD.MOV.U32 R197, RZ, RZ, 0x2 ;  /* 0x00000002ffc57424 */ /* 0x000fe200078e00ff */
[----:B------:R-:W-:Y:S01]  /*0ae0*/  R2UR UR12, R13 ;  /* 0x000000000d0c72ca */ /* 0x000fe200000e0000 */
[----:B------:R-:W-:Y:S01]  /*0af0*/  VIADD R207, R28, 0x8 ;  /* 0x000000081ccf7836 */ /* 0x000fe20000000000 */
[----:B------:R-:W-:Y:S02]  /*0b00*/  R2UR UR5, R15 ;  /* 0x000000000f0572ca */ /* 0x000fe400000e0000 */
[----:B------:R-:W-:Y:S02]  /*0b10*/  R2UR UR6, R14 ;  /* 0x000000000e0672ca */ /* 0x000fe400000e0000 */
[----:B------:R-:W-:Y:S01]  /*0b20*/  IADD3 R206, -R28, 0xb, RZ ;  /* 0x0000000b1cce7810 */ /* 0x000fe20007ffe1ff */
[----:B------:R-:W-:Y:S01]  /*0b30*/  UMOV UR58, UR42 ;  /* 0x0000002a003a7c82 */ /* 0x000fe20008000000 */
[----:B--2---:R-:W-:Y:S01]  /*0b40*/  UMOV UR59, UR4 ;  /* 0x00000004003b7c82 */ /* 0x004fe20008000000 */
[----:B-1----:R-:W-:-:S05]  /*0b50*/  VIADD R203, R0, 0xffffff80 ;  /* 0xffffff8000cb7836 */ /* 0x002fca0000000000 */
[----:B------:R-:W-:-:S04]  /*0b60*/  SHF.R.S32.HI R0, RZ, 0x1f, R203 ;  /* 0x0000001fff007819 */ /* 0x000fc800000114cb */
[CC--:B------:R-:W-:Y:S02]  /*0b70*/  LEA.HI R30, R0.reuse, R203.reuse, RZ, 0x7 ;  /* 0x000000cb001e7211 */ /* 0x0c0fe400078f38ff */
[-C--:B0-----:R-:W-:Y:S02]  /*0b80*/  LEA.HI R2, R0, R203.reuse, RZ, 0x4 ;  /* 0x000000cb00027211 */ /* 0x081fe400078f20ff */
[----:B------:R-:W-:Y:S02]  /*0b90*/  LOP3.LUT R210, R30, 0xffffff80, RZ, 0xc0, !PT ;  /* 0xffffff801ed27812 */ /* 0x000fe400078ec0ff */
[CC--:B------:R-:W-:Y:S02]  /*0ba0*/  LEA.HI R4, R0.reuse, R203.reuse, RZ, 0x5 ;  /* 0x000000cb00047211 */ /* 0x0c0fe400078f28ff */
[----:B------:R-:W-:Y:S01]  /*0bb0*/  SHF.R.S32.HI R7, RZ, 0x4, R2 ;  /* 0x00000004ff077819 */ /* 0x000fe20000011402 */
[----:B------:R-:W-:Y:S01]  /*0bc0*/  IMAD.IADD R210, R203, 0x1, -R210 ;  /* 0x00000001cbd27824 */ /* 0x000fe200078e0ad2 */
[----:B------:R-:W-:Y:S01]  /*0bd0*/  LEA.HI R8, R0, R203, RZ, 0x2 ;  /* 0x000000cb00087211 */ /* 0x000fe200078f10ff */
[----:B------:R-:W-:Y:S01]  /*0be0*/  IMAD.SHL.U32 R5, R4, 0x20, RZ ;  /* 0x0000002004057824 */ /* 0x000fe200078e00ff */
[----:B------:R-:W-:-:S02]  /*0bf0*/  LOP3.LUT R4, R2, 0x3fffff0, RZ, 0xc0, !PT ;  /* 0x03fffff002047812 */ /* 0x000fc400078ec0ff */
[----:B------:R-:W-:Y:S02]  /*0c00*/  SHF.R.S32.HI R3, RZ, 0x1f, R210 ;  /* 0x0000001fff037819 */ /* 0x000fe400000114d2 */
[----:B------:R-:W-:Y:S01]  /*0c10*/  LEA.HI R2, R2, R7, RZ, 0x1 ;  /* 0x0000000702027211 */ /* 0x000fe200078f08ff */
[----:B------:R-:W-:Y:S01]  /*0c20*/  IMAD.IADD R4, R203, 0x1, -R4 ;  /* 0x00000001cb047824 */ /* 0x000fe200078e0a04 */
[----:B------:R-:W-:Y:S02]  /*0c30*/  LEA.HI R29, R3, R210, RZ, 0x2 ;  /* 0x000000d2031d7211 */ /* 0x000fe400078f10ff */
[----:B------:R-:W-:Y:S02]  /*0c40*/  LOP3.LUT R9, R5, 0xfffffc00, RZ, 0xc0, !PT ;  /* 0xfffffc0005097812 */ /* 0x000fe400078ec0ff */
[----:B------:R-:W-:Y:S02]  /*0c50*/  LOP3.LUT R6, R2, 0x1ffffffe, RZ, 0xc0, !PT ;  /* 0x1ffffffe02067812 */ /* 0x000fe400078ec0ff */
[----:B------:R-:W-:Y:S01]  /*0c60*/  SHF.R.S32.HI R2, RZ, 0x2, R29 ;  /* 0x00000002ff027819 */ /* 0x000fe2000001141d */
[----:B------:R-:W-:Y:S01]  /*0c70*/  IMAD R9, R4, 0x40, R9 ;  /* 0x0000004004097824 */ /* 0x000fe200078e0209 */
[----:B------:R-:W-:Y:S01]  /*0c80*/  SHF.R.S32.HI R5, RZ, 0x1f, R29 ;  /* 0x0000001fff057819 */ /* 0x000fe2000001141d */
[----:B------:R-:W-:Y:S01]  /*0c90*/  IMAD.IADD R6, R7, 0x1, -R6 ;  /* 0x0000000107067824 */ /* 0x000fe200078e0a06 */
[----:B------:R-:W-:-:S02]  /*0ca0*/  LOP3.LUT R8, R8, 0xfffffffc, RZ, 0xc0, !PT ;  /* 0xfffffffc08087812 */ /* 0x000fc400078ec0ff */
[----:B------:R-:W-:Y:S01]  /*0cb0*/  LEA.HI R5, R5, R2, RZ, 0x3 ;  /* 0x0000000205057211 */ /* 0x000fe200078f18ff */
[----:B------:R-:W-:Y:S01]  /*0cc0*/  IMAD R6, R6, 0x8, R9 ;  /* 0x0000000806067824 */ /* 0x000fe200078e0209 */
[----:B------:R-:W-:Y:S01]  /*0cd0*/  LEA.HI R3, R3, R210, RZ, 0x5 ;  /* 0x000000d203037211 */ /* 0x000fe200078f28ff */
[----:B------:R-:W-:Y:S01]  /*0ce0*/  IMAD.IADD R8, R203, 0x1, -R8 ;  /* 0x00000001cb087824 */ /* 0x000fe200078e0a08 */
[----:B------:R-:W-:Y:S01]  /*0cf0*/  LOP3.LUT R5, R5, 0xfffffff8, RZ, 0xc0, !PT ;  /* 0xfffffff805057812 */ /* 0x000fe200078ec0ff */
[----:B------:R-:W-:Y:S01]  /*0d00*/  IMAD.WIDE R196, R6, R197, UR58 ;  /* 0x0000003a06c47e25 */ /* 0x000fe2000f8e02c5 */
[----:B------:R-:W-:Y:S02]  /*0d10*/  SHF.R.S32.HI R3, RZ, 0x5, R3 ;  /* 0x00000005ff037819 */ /* 0x000fe40000011403 */
[----:B------:R-:W-:Y:S01]  /*0d20*/  LEA.HI R4, R8, R8, RZ, 0x1 ;  /* 0x0000000808047211 */ /* 0x000fe200078f08ff */
[----:B------:R-:W-:Y:S01]  /*0d30*/  IMAD.IADD R2, R2, 0x1, -R5 ;  /* 0x0000000102027824 */ /* 0x000fe200078e0a05 */
[----:B------:R-:W-:-:S02]  /*0d40*/  IADD3 R9, P5, R196, 0x4000, RZ ;  /* 0x00004000c4097810 */ /* 0x000fc40007fbe0ff */
[----:B------:R-:W-:Y:S01]  /*0d50*/  LOP3.LUT R5, R4, 0x1ffffffe, RZ, 0xc0, !PT ;  /* 0x1ffffffe04057812 */ /* 0x000fe200078ec0ff */
[----:B------:R-:W-:Y:S01]  /*0d60*/  IMAD R31, R3, 0x10, R2 ;  /* 0x00000010031f7824 */ /* 0x000fe200078e0202 */
[C---:B------:R-:W-:Y:S02]  /*0d70*/  IADD3 R3, P3, R196.reuse, 0x20, RZ ;  /* 0x00000020c4037810 */ /* 0x040fe40007f7e0ff */
[----:B------:R-:W-:Y:S01]  /*0d80*/  IADD3 R13, P0, R196, 0x4040, RZ ;  /* 0x00004040c40d7810 */ /* 0x000fe20007f1e0ff */
[----:B------:R-:W-:Y:S01]  /*0d90*/  IMAD.IADD R33, R8, 0x1, -R5 ;  /* 0x0000000108217824 */ /* 0x000fe200078e0a05 */
[----:B------:R-:W-:Y:S02]  /*0da0*/  LOP3.LUT R2, R3, 0x380, RZ, 0xc0, !PT ;  /* 0x0000038003027812 */ /* 0x000fe400078ec0ff */
[----:B------:R-:W-:Y:S02]  /*0db0*/  LOP3.LUT R8, R9, 0x380, RZ, 0xc0, !PT ;  /* 0x0000038009087812 */ /* 0x000fe400078ec0ff */
[----:B------:R-:W-:-:S02]  /*0dc0*/  SHF.R.U64 R2, R2, 0x3, RZ ;  /* 0x0000000302027819 */ /* 0x000fc400000012ff */
[----:B------:R-:W-:Y:S02]  /*0dd0*/  IADD3 R7, P6, R196, 0x60, RZ ;  /* 0x00000060c4077810 */ /* 0x000fe40007fde0ff */
[----:B------:R-:W-:Y:S01]  /*0de0*/  LOP3.LUT R2, R2, R3, RZ, 0x3c, !PT ;  /* 0x0000000302027212 */ /* 0x000fe200078e3cff */
[----:B------:R-:W-:Y:S01]  /*0df0*/  IMAD.X R3, RZ, RZ, R197, P3 ;  /* 0x000000ffff037224 */ /* 0x000fe200018e06c5 */
[----:B------:R-:W-:Y:S02]  /*0e00*/  SHF.R.U64 R8, R8, 0x3, RZ ;  /* 0x0000000308087819 */ /* 0x000fe400000012ff */
[----:B------:R-:W-:Y:S02]  /*0e10*/  LOP3.LUT R12, R13, 0x380, RZ, 0xc0, !PT ;  /* 0x000003800d0c7812 */ /* 0x000fe400078ec0ff */
[----:B------:R-:W-:Y:S02]  /*0e20*/  SHF.R.S32.HI R217, RZ, 0x7, R30 ;  /* 0x00000007ffd97819 */ /* 0x000fe4000001141e */
[----:B------:R-:W-:-:S02]  /*0e30*/  LOP3.LUT R6, R7, 0x380, RZ, 0xc0, !PT ;  /* 0x0000038007067812 */ /* 0x000fc400078ec0ff */
[----:B------:R-:W-:Y:S01]  /*0e40*/  LOP3.LUT R8, R8, R9, RZ, 0x3c, !PT ;  /* 0x0000000908087212 */ /* 0x000fe200078e3cff */
[----:B------:R-:W-:Y:S01]  /*0e50*/  IMAD.X R9, RZ, RZ, R197, P5 ;  /* 0x000000ffff097224 */ /* 0x000fe200028e06c5 */
[----:B------:R-:W-:Y:S02]  /*0e60*/  MOV R2, R2 ;  /* 0x0000000200027202 */ /* 0x000fe40000000f00 */
[C---:B------:R-:W-:Y:S02]  /*0e70*/  IADD3 R5, P2, R196.reuse, 0x40, RZ ;  /* 0x00000040c4057810 */ /* 0x040fe40007f5e0ff */
[----:B------:R-:W-:Y:S01]  /*0e80*/  IADD3 R11, P1, R196, 0x4020, RZ ;  /* 0x00004020c40b7810 */ /* 0x000fe20007f3e0ff */
[----:B------:R0:W-:Y:S01]  /*0e90*/  STL [R1+0x454], R2 ;  /* 0x0004540201007387 */ /* 0x0001e20000100800 */
[----:B------:R-:W-:Y:S02]  /*0ea0*/  SHF.R.U64 R12, R12, 0x3, RZ ;  /* 0x000000030c0c7819 */ /* 0x000fe400000012ff */
[----:B------:R-:W-:-:S02]  /*0eb0*/  LEA.HI R30, R30, R217, RZ, 0x1 ;  /* 0x000000d91e1e7211 */ /* 0x000fc400078f08ff */
[----:B------:R-:W-:Y:S02]  /*0ec0*/  SHF.R.U64 R6, R6, 0x3, RZ ;  /* 0x0000000306067819 */ /* 0x000fe400000012ff */
[----:B------:R-:W-:Y:S02]  /*0ed0*/  LOP3.LUT R4, R5, 0x380, RZ, 0xc0, !PT ;  /* 0x0000038005047812 */ /* 0x000fe400078ec0ff */
[----:B------:R-:W-:Y:S02]  /*0ee0*/  LOP3.LUT R10, R11, 0x380, RZ, 0xc0, !PT ;  /* 0x000003800b0a7812 */ /* 0x000fe400078ec0ff */
[----:B------:R-:W-:Y:S01]  /*0ef0*/  LOP3.LUT R12, R12, R13, RZ, 0x3c, !PT ;  /* 0x0000000d0c0c7212 */ /* 0x000fe200078e3cff */
[----:B------:R-:W-:Y:S01]  /*0f00*/  IMAD.X R13, RZ, RZ, R197, P0 ;  /* 0x000000ffff0d7224 */ /* 0x000fe200000e06c5 */
[----:B0-----:R-:W-:Y:S02]  /*0f10*/  MOV R2, R8 ;  /* 0x0000000800027202 */ /* 0x001fe40000000f00 */
[----:B------:R-:W-:-:S02]  /*0f20*/  LOP3.LUT R30, R30, 0x3fffffe, RZ, 0xc0, !PT ;  /* 0x03fffffe1e1e7812 */ /* 0x000fc400078ec0ff */
[----:B------:R-:W-:Y:S01]  /*0f30*/  LOP3.LUT R6, R6, R7, RZ, 0x3c, !PT ;  /* 0x0000000706067212 */ /* 0x000fe200078e3cff */
[--C-:B------:R-:W-:Y:S01]  /*0f40*/  IMAD.X R7, RZ, RZ, R197.reuse, P6 ;  /* 0x000000ffff077224 */ /* 0x100fe200030e06c5 */
[----:B------:R-:W-:Y:S01]  /*0f50*/  SHF.R.U64 R4, R4, 0x3, RZ ;  /* 0x0000000304047819 */ /* 0x000fe200000012ff */
[----:B------:R0:W-:Y:S01]  /*0f60*/  STL [R1+0x448], R2 ;  /* 0x0004480201007387 */ /* 0x0001e20000100800 */
[----:B------:R-:W-:Y:S01]  /*0f70*/  SHF.R.U64 R10, R10, 0x3, RZ ;  /* 0x000000030a0a7819 */ /* 0x000fe200000012ff */
[----:B------:R-:W-:Y:S01]  /*0f80*/  IMAD.IADD R30, R217, 0x1, -R30 ;  /* 0x00000001d91e7824 */ /* 0x000fe200078e0a1e */
[----:B------:R-:W-:Y:S01]  /*0f90*/  LOP3.LUT R4, R4, R5, RZ, 0x3c, !PT ;  /* 0x0000000504047212 */ /* 0x000fe200078e3cff */
[--C-:B------:R-:W-:Y:S01]  /*0fa0*/  IMAD.X R5, RZ, RZ, R197.reuse, P2 ;  /* 0x000000ffff057224 */ /* 0x100fe200010e06c5 */
[----:B------:R-:W-:Y:S01]  /*0fb0*/  LOP3.LUT R10, R10, R11, RZ, 0x3c, !PT ;  /* 0x0000000b0a0a7212 */ /* 0x000fe200078e3cff */
[----:B------:R-:W-:Y:S01]  /*0fc0*/  IMAD.X R11, RZ, RZ, R197, P1 ;  /* 0x000000ffff0b7224 */ /* 0x000fe200008e06c5 */
[----:B------:R-:W-:Y:S01]  /*0fd0*/  MOV R3, R6 ;  /* 0x0000000600037202 */ /* 0x000fe20000000f00 */
[----:B------:R-:W-:Y:S01]  /*0fe0*/  IMAD R204, R30, 0x40, R31 ;  /* 0x000000401ecc7824 */ /* 0x000fe200078e021f */
[----:B------:R-:W-:-:S02]  /*0ff0*/  LEA.HI R0, R0, R203, RZ, 0x3 ;  /* 0x000000cb00007211 */ /* 0x000fc400078f18ff */
[----:B0-----:R-:W-:Y:S01]  /*1000*/  MOV R2, R12 ;  /* 0x0000000c00027202 */ /* 0x001fe20000000f00 */
[----:B------:R0:W-:Y:S01]  /*1010*/  STL [R1+0x44c], R3 ;  /* 0x00044c0301007387 */ /* 0x0001e20000100800 */
[----:B------:R-:W-:Y:S02]  /*1020*/  SHF.R.S32.HI R208, RZ, 0x3, R0 ;  /* 0x00000003ffd07819 */ /* 0x000fe40000011400 */
[----:B------:R-:W-:Y:S01]  /*1030*/  MOV R4, R4 ;  /* 0x0000000400047202 */ /* 0x000fe20000000f00 */
[----:B------:R1:W-:Y:S01]  /*1040*/  STL [R1+0x440], R2 ;  /* 0x0004400201007387 */ /* 0x0003e20000100800 */
[C---:B------:R-:W-:Y:S02]  /*1050*/  IADD3 R19, P2, R196.reuse, 0x8020, RZ ;  /* 0x00008020c4137810 */ /* 0x040fe40007f5e0ff */
[----:B------:R-:W-:Y:S01]  /*1060*/  IADD3 R27, P1, R196, 0xc060, RZ ;  /* 0x0000c060c41b7810 */ /* 0x000fe20007f3e0ff */
[----:B------:R2:W-:Y:S01]  /*1070*/  STL [R1+0x450], R4 ;  /* 0x0004500401007387 */ /* 0x0005e20000100800 */
[----:B------:R-:W-:-:S02]  /*1080*/  LOP3.LUT R18, R19, 0x380, RZ, 0xc0, !PT ;  /* 0x0000038013127812 */ /* 0x000fc400078ec0ff */
[----:B0-----:R-:W-:Y:S02]  /*1090*/  MOV R3, R10 ;  /* 0x0000000a00037202 */ /* 0x001fe40000000f00 */
[----:B------:R-:W-:Y:S02]  /*10a0*/  IADD3 R15, P4, R196, 0x4060, RZ ;  /* 0x00004060c40f7810 */ /* 0x000fe40007f9e0ff */
[----:B-1----:R-:W-:Y:S01]  /*10b0*/  LOP3.LUT R2, R0, 0xfffffff8, RZ, 0xc0, !PT ;  /* 0xfffffff800027812 */ /* 0x002fe200078ec0ff */
[----:B------:R-:W-:Y:S01]  /*10c0*/  IMAD R0, R33, 0x8, R204 ;  /* 0x0000000821007824 */ /* 0x000fe200078e02cc */
[----:B------:R2:W-:Y:S01]  /*10d0*/  STL [R1+0x444], R3 ;  /* 0x0004440301007387 */ /* 0x0005e20000100800 */
[C---:B------:R-:W-:Y:S02]  /*10e0*/  IADD3 R223, P3, R196.reuse, 0x8000, RZ ;  /* 0x00008000c4df7810 */ /* 0x040fe40007f7e0ff */
[C---:B------:R-:W-:Y:S01]  /*10f0*/  IADD3 R21, P6, R196.reuse, 0x8040, RZ ;  /* 0x00008040c4157810 */ /* 0x040fe20007fde0ff */
[----:B------:R2:W-:Y:S01]  /*1100*/  STL [R1+0x458], R0 ;  /* 0x0004580001007387 */ /* 0x0005e20000100800 */
[----:B------:R-:W-:Y:S01]  /*1110*/  IADD3 R25, P5, R196, 0x8060, RZ ;  /* 0x00008060c4197810 */ /* 0x000fe20007fbe0ff */
[----:B------:R-:W-:Y:S01]  /*1120*/  IMAD.IADD R209, R203, 0x1, -R2 ;  /* 0x00000001cbd17824 */ /* 0x000fe200078e0a02 */
[----:B------:R-:W-:-:S02]  /*1130*/  SHF.R.U64 R18, R18, 0x3, RZ ;  /* 0x0000000312127819 */ /* 0x000fc400000012ff */
[----:B------:R-:W-:Y:S01]  /*1140*/  LOP3.LUT R26, R27, 0x380, RZ, 0xc0, !PT ;  /* 0x000003801b1a7812 */ /* 0x000fe200078ec0ff */
[----:B------:R-:W-:Y:S01]  /*1150*/  IMAD.SHL.U32 R189, R209, 0x8, RZ ;  /* 0x00000008d1bd7824 */ /* 0x000fe200078e00ff */
[----:B------:R-:W-:Y:S01]  /*1160*/  LOP3.LUT R14, R15, 0x380, RZ, 0xc0, !PT ;  /* 0x000003800f0e7812 */ /* 0x000fe200078ec0ff */
[----:B------:R-:W-:Y:S01]  /*1170*/  IMAD R209, R209, 0x20, R208 ;  /* 0x00000020d1d17824 */ /* 0x000fe200078e02d0 */
[----:B------:R-:W-:Y:S01]  /*1180*/  LOP3.LUT R222, R223, 0x380, RZ, 0xc0, !PT ;  /* 0x00000380dfde7812 */ /* 0x000fe200078ec0ff */
[----:B------:R-:W-:Y:S01]  /*1190*/  VIADD R191, R189, 0x40 ;  /* 0x00000040bdbf7836 */ /* 0x000fe20000000000 */
[----:B------:R-:W-:Y:S01]  /*11a0*/  LOP3.LUT R20, R21, 0x380, RZ, 0xc0, !PT ;  /* 0x0000038015147812 */ /* 0x000fe200078ec0ff */
[----:B------:R-:W-:Y:S01]  /*11b0*/  VIADD R190, R189, 0x80 ;  /* 0x00000080bdbe7836 */ /* 0x000fe20000000000 */
[----:B------:R-:W-:Y:S01]  /*11c0*/  LOP3.LUT R24, R25, 0x380, RZ, 0xc0, !PT ;  /* 0x0000038019187812 */ /* 0x000fe200078ec0ff */
[----:B------:R-:W-:Y:S01]  /*11d0*/  VIADD R192, R189, 0xc0 ;  /* 0x000000c0bdc07836 */ /* 0x000fe20000000000 */
[----:B------:R-:W-:Y:S01]  /*11e0*/  LOP3.LUT R18, R18, R19, RZ, 0x3c, !PT ;  /* 0x0000001312127212 */ /* 0x000fe200078e3cff */
[----:B------:R-:W-:Y:S01]  /*11f0*/  IMAD.X R19, RZ, RZ, R197, P2 ;  /* 0x000000ffff137224 */ /* 0x000fe200010e06c5 */
[----:B------:R-:W-:-:S02]  /*1200*/  SHF.R.U64 R26, R26, 0x3, RZ ;  /* 0x000000031a1a7819 */ /* 0x000fc400000012ff */
[----:B------:R-:W-:Y:S02]  /*1210*/  SHF.R.U64 R14, R14, 0x3, RZ ;  /* 0x000000030e0e7819 */ /* 0x000fe400000012ff */
[----:B------:R-:W-:Y:S02]  /*1220*/  SHF.R.U64 R222, R222, 0x3, RZ ;  /* 0x00000003dede7819 */ /* 0x000fe400000012ff */
        /* <DEDUP_REMOVED lines=14> */
[----:B------:R-:W-:Y:S01]  /*1310*/  IMAD.IADD R29, R210, 0x1, -R29 ;  /* 0x00000001d21d7824 */ /* 0x000fe200078e0a1d */
[----:B------:R-:W-:-:S02]  /*1320*/  IADD3 R181, P0, R16, 0x50, RZ ;  /* 0x0000005010b57810 */ /* 0x000fc40007f1e0ff */
[C---:B------:R-:W-:Y:S01]  /*1330*/  IADD3 R18, P1, R16.reuse, 0x11c, RZ ;  /* 0x0000011c10127810 */ /* 0x040fe20007f3e0ff */
[----:B------:R-:W-:Y:S01]  /*1340*/  IMAD.SHL.U32 R205, R29, 0x2, RZ ;  /* 0x000000021dcd7824 */ /* 0x000fe200078e00ff */
[----:B------:R-:W-:Y:S01]  /*1350*/  IADD3 R216, P2, R16, 0x200, RZ ;  /* 0x0000020010d87810 */ /* 0x000fe20007f5e0ff */
[--C-:B------:R-:W-:Y:S01]  /*1360*/  IMAD.X R195, RZ, RZ, R17.reuse, P0 ;  /* 0x000000ffffc37224 */ /* 0x100fe200000e0611 */
[----:B------:R-:W-:Y:S01]  /*1370*/  MOV R229, R14 ;  /* 0x0000000e00e57202 */ /* 0x000fe20000000f00 */
[--C-:B------:R-:W-:Y:S01]  /*1380*/  IMAD.X R157, RZ, RZ, R17.reuse, P1 ;  /* 0x000000ffff9d7224 */ /* 0x100fe200008e0611 */
[----:B------:R-:W-:Y:S01]  /*1390*/  MOV R222, R222 ;  /* 0x000000de00de7202 */ /* 0x000fe20000000f00 */
[----:B------:R-:W-:Y:S01]  /*13a0*/  IMAD.X R215, RZ, RZ, R17, P2 ;  /* 0x000000ffffd77224 */ /* 0x000fe200010e0611 */
[----:B------:R-:W-:Y:S02]  /*13b0*/  MOV R220, R20 ;  /* 0x0000001400dc7202 */ /* 0x000fe40000000f00 */
[----:B------:R-:W-:-:S02]  /*13c0*/  MOV R219, R24 ;  /* 0x0000001800db7202 */ /* 0x000fc40000000f00 */
[----:B------:R-:W-:Y:S02]  /*13d0*/  MOV R218, R26 ;  /* 0x0000001a00da7202 */ /* 0x000fe40000000f00 */
[----:B------:R-:W-:Y:S02]  /*13e0*/  SHF.R.S32.HI R201, RZ, 0x1f, R189 ;  /* 0x0000001fffc97819 */ /* 0x000fe400000114bd */
[----:B------:R-:W-:Y:S02]  /*13f0*/  SHF.R.S32.HI R200, RZ, 0x1f, R191 ;  /* 0x0000001fffc87819 */ /* 0x000fe400000114bf */
[----:B------:R-:W-:Y:S02]  /*1400*/  SHF.R.S32.HI R199, RZ, 0x1f, R190 ;  /* 0x0000001fffc77819 */ /* 0x000fe400000114be */
[----:B--2---:R-:W-:-:S07]  /*1410*/  SHF.R.S32.HI R198, RZ, 0x1f, R192 ;  /* 0x0000001fffc67819 */ /* 0x004fce00000114c0 */
.L_x_12596:
[----:B------:R-:W-:Y:S01]  /*1420*/  ULDC.64 UR8, c[0x0][0xb20] ;  /* 0x0002c80000087ab9 */ /* 0x000fe20000000a00 */
[----:B------:R-:W-:Y:S01]  /*1430*/  ULDC UR7, c[0x0][0x424] ;  /* 0x0001090000077ab9 */ /* 0x000fe20000000800 */
        /* <DEDUP_REMOVED lines=11> */
[----:B012---:R-:W-:Y:S02]  /*14f0*/  IMAD.U32 R2, RZ, RZ, UR8 ;  /* 0x00000008ff027e24 */ /* 0x007fe4000f8e00ff */
[----:B------:R-:W-:Y:S01]  /*1500*/  IMAD.U32 R3, RZ, RZ, UR9 ;  /* 0x00000009ff037e24 */ /* 0x000fe2000f8e00ff */
[----:B------:R-:W-:-:S04]  /*1510*/  @UP1 UIMAD.WIDE UR8, UR5, 0x4, UR10 ;  /* 0x00000004050818a5 */ /* 0x000fc8000f8e020a */
[----:B------:R-:W2:Y:S02]  /*1520*/  @P0 LDG.E R2, desc[UR36][R2.64] ;  /* 0x0000002402020981 */ /* 0x000ea4000c1e1900 */
[----:B------:R-:W-:Y:S02]  /*1530*/  IMAD.U32 R4, RZ, RZ, UR8 ;  /* 0x00000008ff047e24 */ /* 0x000fe4000f8e00ff */
[----:B------:R-:W-:Y:S01]  /*1540*/  IMAD.U32 R5, RZ, RZ, UR9 ;  /* 0x00000009ff057e24 */ /* 0x000fe2000f8e00ff */
[----:B------:R-:W-:-:S04]  /*1550*/  ULDC.64 UR8, c[0x0][0x418] ;  /* 0x0001060000087ab9 */ /* 0x000fc80000000a00 */
[----:B---3--:R-:W3:Y:S01]  /*1560*/  @P2 LDG.E R4, desc[UR36][R4.64] ;  /* 0x0000002404042981 */ /* 0x008ee2000c1e1900 */
[----:B------:R-:W-:Y:S01]  /*1570*/  UISETP.NE.U32.AND UP0, UPT, UR8, URZ, UPT ;  /* 0x0000003f0800728c */ /* 0x000fe2000bf05070 */
[----:B------:R-:W-:Y:S01]  /*1580*/  UMOV UR4, URZ ;  /* 0x0000003f00047c82 */ /* 0x000fe20008000000 */
[----:B------:R-:W-:Y:S02]  /*1590*/  ULDC UR43, c[0x0][0x288] ;  /* 0x0000a200002b7ab9 */ /* 0x000fe40000000800 */
[----:B------:R-:W-:Y:S01]  /*15a0*/  UISETP.NE.AND.EX UP0, UPT, UR9, URZ, UPT, UP0 ;  /* 0x0000003f0900728c */ /* 0x000fe2000bf05300 */
[----:B------:R-:W-:Y:S02]  /*15b0*/  UMOV UR61, UR6 ;  /* 0x00000006003d7c82 */ /* 0x000fe40008000000 */
[----:B------:R-:W-:Y:S01]  /*15c0*/  ULDC.64 UR8, c[0x0][0xb18] ;  /* 0x0002c60000087ab9 */ /* 0x000fe20000000a00 */
[----:B------:R-:W-:Y:S01]  /*15d0*/  USEL UR7, UR7, 0x1, UP0 ;  /* 0x0000000107077887 */ /* 0x000fe20008000000 */
[----:B------:R-:W-:-:S03]  /*15e0*/  ISETP.NE.U32.AND P1, PT, RZ, UR8, PT ;  /* 0x00000008ff007c0c */ /* 0x000fc6000bf25070 */
[----:B------:R-:W-:Y:S01]  /*15f0*/  UIMAD UR44, UR7, UR44, URZ ;  /* 0x0000002c072c72a4 */ /* 0x000fe2000f8e023f */
[----:B------:R-:W-:Y:S02]  /*1600*/  ISETP.NE.AND.EX P1, PT, RZ, UR9, PT, P1 ;  /* 0x00000009ff007c0c */ /* 0x000fe4000bf25310 */
[----:B--2---:R-:W-:Y:S02]  /*1610*/  @P0 R2UR UR4, R2 ;  /* 0x00000000020402ca */ /* 0x004fe400000e0000 */
[----:B---3--:R-:W-:Y:S01]  /*1620*/  @P2 R2UR UR43, R4 ;  /* 0x00000000042b22ca */ /* 0x008fe200000e0000 */
[----:B----4-:R-:W-:-:S14]  /*1630*/  @P2 BRA `(.L_x_12464) ;  /* 0x0000000000342947 */ /* 0x010fdc0003800000 */
        /* <DEDUP_REMOVED lines=13> */
.L_x_12464:
[----:B------:R-:W-:Y:S01]  /*1710*/  IMAD.U32 R202, RZ, RZ, UR5 ;  /* 0x00000005ffca7e24 */ /* 0x000fe2000f8e00ff */
[----:B------:R-:W-:Y:S06]  /*1720*/  @!P1 BRA `(.L_x_12465) ;  /* 0x00000000001c9947 */ /* 0x000fec0003800000 */
[----:B------:R-:W-:Y:S02]  /*1730*/  ULDC.64 UR6, c[0x0][0xb18] ;  /* 0x0002c60000067ab9 */ /* 0x000fe40000000a00 */
[----:B------:R-:W-:-:S06]  /*1740*/  UIMAD.WIDE UR6, UR5, 0x4, UR6 ;  /* 0x00000004050678a5 */ /* 0x000fcc000f8e0206 */
[----:B------:R-:W-:Y:S02]  /*1750*/  IMAD.U32 R2, RZ, RZ, UR6 ;  /* 0x00000006ff027e24 */ /* 0x000fe4000f8e00ff */
[----:B------:R-:W-:-:S05]  /*1760*/  IMAD.U32 R3, RZ, RZ, UR7 ;  /* 0x00000007ff037e24 */ /* 0x000fca000f8e00ff */
[----:B------:R-:W2:Y:S02]  /*1770*/  LDG.E R2, desc[UR36][R2.64] ;  /* 0x0000002402027981 */ /* 0x000ea4000c1e1900 */
[----:B--2---:R-:W-:Y:S01]  /*1780*/  R2UR UR44, R2 ;  /* 0x00000000022c72ca */ /* 0x004fe200000e0000 */
[----:B------:R-:W-:-:S14]  /*1790*/  BRA `(.L_x_12466) ;  /* 0x0000000000347947 */ /* 0x000fdc0003800000 */
.L_x_12465:
        /* <DEDUP_REMOVED lines=13> */
.L_x_12466:
[----:B------:R-:W2:Y:S01]  /*1870*/  LDL R0, [R1+0x470] ;  /* 0x0004700001007983 */ /* 0x000ea20000100800 */
[----:B------:R-:W-:Y:S01]  /*1880*/  UIADD3 UR11, UP0, UR58, 0x32430, URZ ;  /* 0x000324303a0b7890 */ /* 0x000fe2000ff1e03f */
[----:B------:R-:W-:Y:S01]  /*1890*/  IMAD.U32 R15, RZ, RZ, UR13 ;  /* 0x0000000dff0f7e24 */ /* 0x000fe2000f8e00ff */
[----:B------:R-:W-:Y:S01]  /*18a0*/  UIADD3 UR9, UP1, UR58, 0x32440, URZ ;  /* 0x000324403a097890 */ /* 0x000fe2000ff3e03f */
[----:B------:R-:W-:Y:S01]  /*18b0*/  IMAD.MOV.U32 R5, RZ, RZ, 0x80 ;  /* 0x00000080ff057424 */ /* 0x000fe200078e00ff */
[----:B------:R-:W-:Y:S01]  /*18c0*/  UIADD3 UR7, UP2, UR58, 0x32450, URZ ;  /* 0x000324503a077890 */ /* 0x000fe2000ff5e03f */
[----:B------:R-:W-:Y:S01]  /*18d0*/  IMAD.MOV.U32 R13, RZ, RZ, 0x80 ;  /* 0x00000080ff0d7424 */ /* 0x000fe200078e00ff */
[----:B------:R-:W-:Y:S01]  /*18e0*/  UIADD3 UR5, UP3, UR58, 0x32460, URZ ;  /* 0x000324603a057890 */ /* 0x000fe2000ff7e03f */
[----:B------:R-:W-:Y:S01]  /*18f0*/  IMAD.MOV.U32 R14, RZ, RZ, 0x100 ;  /* 0x00000100ff0e7424 */ /* 0x000fe200078e00ff */
[----:B------:R-:W-:Y:S01]  /*1900*/  UIADD3.X UR13, URZ, UR59, URZ, UP0, !UPT ;  /* 0x0000003b3f0d7290 */ /* 0x000fe200087fe43f */
[----:B------:R-:W-:Y:S01]  /*1910*/  IMAD.U32 R2, RZ, RZ, UR11 ;  /* 0x0000000bff027e24 */ /* 0x000fe2000f8e00ff */
[----:B------:R-:W-:Y:S01]  /*1920*/  UIADD3.X UR8, URZ, UR59, URZ, UP2, !UPT ;  /* 0x0000003b3f087290 */ /* 0x000fe200097fe43f */
[----:B------:R-:W-:Y:S01]  /*1930*/  IMAD.U32 R8, RZ, RZ, UR7 ;  /* 0x00000007ff087e24 */ /* 0x000fe2000f8e00ff */
[----:B------:R-:W-:Y:S01]  /*1940*/  UIADD3.X UR10, URZ, UR59, URZ, UP1, !UPT ;  /* 0x0000003b3f0a7290 */ /* 0x000fe20008ffe43f */
[----:B------:R-:W-:Y:S01]  /*1950*/  IMAD.U32 R10, RZ, RZ, UR5 ;  /* 0x00000005ff0a7e24 */ /* 0x000fe2000f8e00ff */
[----:B------:R-:W-:Y:S01]  /*1960*/  UIADD3 UR44, -UR4, UR44, URZ ;  /* 0x0000002c042c7290 */ /* 0x000fe2000fffe13f */
[----:B------:R-:W-:Y:S01]  /*1970*/  IMAD.U32 R3, RZ, RZ, UR13 ;  /* 0x0000000dff037e24 */ /* 0x000fe2000f8e00ff */
[----:B------:R-:W-:Y:S01]  /*1980*/  USHF.L.U32 UR60, UR12, 0x7, URZ ;  /* 0x000000070c3c7899 */ /* 0x000fe2000800063f */
[----:B------:R-:W-:Y:S01]  /*1990*/  IMAD.U32 R9, RZ, RZ, UR8 ;  /* 0x00000008ff097e24 */ /* 0x000fe2000f8e00ff */
[----:B------:R-:W-:Y:S01]  /*19a0*/  ULDC UR4, c[0x0][0x448] ;  /* 0x0001120000047ab9 */ /* 0x000fe20000000800 */
[----:B------:R-:W-:Y:S01]  /*19b0*/  STL.64 [R1+0x30], R14 ;  /* 0x0000300e01007387 */ /* 0x000fe20000100a00 */
[----:B------:R-:W-:Y:S01]  /*19c0*/  UISETP.NE.AND UP4, UPT, UR4, 0x1, UPT ;  /* 0x000000010400788c */ /* 0x000fe2000bf85270 */
[C---:B------:R-:W-:Y:S01]  /*19d0*/  IADD3 R47, P0, R16.reuse, 0x410, RZ ;  /* 0x00000410102f7810 */ /* 0x040fe20007f1e0ff */
[----:B------:R-:W-:Y:S01]  /*19e0*/  UIADD3 UR8, UR60, 0x7f, URZ ;  /* 0x0000007f3c087890 */ /* 0x000fe2000fffe03f */
[----:B------:R-:W-:Y:S01]  /*19f0*/  STL.64 [R1+0x18], R2 ;  /* 0x0000180201007387 */ /* 0x000fe20000100a00 */
[----:B------:R-:W-:Y:S01]  /*1a00*/  ULDC UR4, c[0x0][0x20] ;  /* 0x0000080000047ab9 */ /* 0x000fe20000000800 */
[----:B------:R-:W-:Y:S01]  /*1a10*/  UIADD3 UR38, UR44, 0x1, -UR43 ;  /* 0x000000012c267890 */ /* 0x000fe2000fffe82b */
[----:B------:R-:W-:Y:S01]  /*1a20*/  VIADD R19, R181, -UR4 ;  /* 0x80000004b5137c36 */ /* 0x000fe20008000000 */
[----:B------:R-:W-:Y:S01]  /*1a30*/  ULDC.64 UR4, c[0x0][0xad8] ;  /* 0x0002b60000047ab9 */ /* 0x000fe20000000a00 */
[----:B------:R-:W-:Y:S01]  /*1a40*/  STL.128 [R1+0x410], RZ ;  /* 0x000410ff01007387 */ /* 0x000fe20000100c00 */
[----:B------:R-:W-:Y:S01]  /*1a50*/  UISETP.GE.AND UP0, UPT, UR5, 0x1, UPT ;  /* 0x000000010500788c */ /* 0x000fe2000bf06270 */
[----:B------:R-:W-:Y:S01]  /*1a60*/  IADD3 R45, P1, R16, 0x28, RZ ;  /* 0x00000028102d7810 */ /* 0x000fe20007f3e0ff */
[----:B------:R-:W-:Y:S01]  /*1a70*/  UP2UR UR39, UPR, URZ, 0x10 ;  /* 0x000000103f277883 */ /* 0x000fe20008000000 */
[----:B------:R-:W-:Y:S01]  /*1a80*/  STL.128 [R1+0x420], RZ ;  /* 0x000420ff01007387 */ /* 0x000fe20000100c00 */
[----:B------:R-:W-:Y:S01]  /*1a90*/  UP2UR UR41, UPR, URZ, 0x1 ;  /* 0x000000013f297883 */ /* 0x000fe20008000000 */
[--C-:B------:R-:W-:Y:S01]  /*1aa0*/  IMAD.X R48, RZ, RZ, R17.reuse, P0 ;  /* 0x000000ffff307224 */ /* 0x100fe200000e0611 */
[----:B------:R-:W-:Y:S01]  /*1ab0*/  PLOP3.LUT P2, PT, PT, PT, UP0, 0x40, 0x0 ;  /* 0x000000000000781c */ /* 0x000fe20003f4e808 */
[----:B------:R-:W-:Y:S01]  /*1ac0*/  STL.128 [R1+0x200], RZ ;  /* 0x000200ff01007387 */ /* 0x000fe20000100c00 */
[----:B------:R-:W-:-:S03]  /*1ad0*/  IMAD.X R46, RZ, RZ, R17, P1 ;  /* 0x000000ffff2e7224 */ /* 0x000fc600008e0611 */
        /* <DEDUP_REMOVED lines=33> */
[----:B--2---:R-:W-:-:S02]  /*1cf0*/  R2UR UR6, R0 ;  /* 0x00000000000672ca */ /* 0x004fc400000e0000 */
[----:B------:R-:W0:Y:S11]  /*1d00*/  LDC R0, c[0x0][0xa80] ;  /* 0x0002a000ff007b82 */ /* 0x000e360000000800 */
[----:B------:R-:W-:-:S02]  /*1d10*/  IMAD.U32 R12, RZ, RZ, UR6 ;  /* 0x00000006ff0c7e24 */ /* 0x000fc4000f8e00ff */
[----:B------:R-:W-:Y:S01]  /*1d20*/  IMAD.U32 R4, RZ, RZ, UR6 ;  /* 0x00000006ff047e24 */ /* 0x000fe2000f8e00ff */
[----:B------:R-:W-:Y:S02]  /*1d30*/  UIADD3.X UR6, URZ, UR59, URZ, UP3, !UPT ;  /* 0x0000003b3f067290 */ /* 0x000fe40009ffe43f */
[----:B------:R-:W-:Y:S04]  /*1d40*/  STL.128 [R1], R12 ;  /* 0x0000000c01007387 */ /* 0x000fe80000100c00 */
[----:B------:R1:W-:Y:S01]  /*1d50*/  STL.64 [R1+0x28], R4 ;  /* 0x0000280401007387 */ /* 0x0003e20000100a00 */
[----:B------:R-:W-:Y:S01]  /*1d60*/  IMAD.U32 R11, RZ, RZ, UR6 ;  /* 0x00000006ff0b7e24 */ /* 0x000fe2000f8e00ff */
[----:B------:R-:W-:Y:S02]  /*1d70*/  @UP4 ULDC UR6, c[0x0][0x44c] ;  /* 0x0001130000064ab9 */ /* 0x000fe40000000800 */
[----:B0-----:R0:W-:Y:S01]  /*1d80*/  STL [R1+0x430], R0 ;  /* 0x0004300001007387 */ /* 0x0011e20000100800 */
[----:B------:R-:W-:-:S03]  /*1d90*/  UIMAD.WIDE.U32 UR6, UR8, UR6, URZ ;  /* 0x00000006080672a5 */ /* 0x000fc6000f8e003f */
[----:B------:R2:W-:Y:S01]  /*1da0*/  STL.128 [R1+0x40], R8 ;  /* 0x0000400801007387 */ /* 0x0005e20000100c00 */
[----:B-1----:R-:W-:Y:S01]  /*1db0*/  IMAD.U32 R4, RZ, RZ, UR9 ;  /* 0x00000009ff047e24 */ /* 0x002fe2000f8e00ff */
[----:B------:R-:W-:Y:S01]  /*1dc0*/  @UP4 ULDC UR9, c[0x0][0x450] ;  /* 0x0001140000094ab9 */ /* 0x000fe20000000800 */
[----:B------:R-:W-:Y:S01]  /*1dd0*/  IMAD.U32 R5, RZ, RZ, UR10 ;  /* 0x0000000aff057e24 */ /* 0x000fe2000f8e00ff */
[----:B------:R-:W-:Y:S01]  /*1de0*/  @UP4 USHF.R.U32.HI UR8, URZ, UR9, UR7 ;  /* 0x000000093f084299 */ /* 0x000fe20008011607 */
[----:B0-----:R-:W-:-:S03]  /*1df0*/  IMAD.U32 R0, RZ, RZ, UR12 ;  /* 0x0000000cff007e24 */ /* 0x001fc6000f8e00ff */
[----:B------:R2:W-:Y:S01]  /*1e00*/  STL.64 [R1+0x20], R4 ;  /* 0x0000200401007387 */ /* 0x0005e20000100a00 */
[----:B------:R-:W-:-:S03]  /*1e10*/  UIADD3 UR6, UR38, UR8, URZ ;  /* 0x0000000826067290 */ /* 0x000fc6000fffe03f */
[----:B------:R2:W-:Y:S01]  /*1e20*/  STL [R19], R0 ;  /* 0x0000000013007387 */ /* 0x0005e20000100800 */
[----:B------:R-:W-:Y:S01]  /*1e30*/  UIADD3 UR4, UR6, UR4, URZ ;  /* 0x0000000406047290 */ /* 0x000fe2000fffe03f */
[----:B------:R-:W-:Y:S11]  /*1e40*/  @P2 BRA `(.L_x_12467) ;  /* 0x0000000000442947 */ /* 0x000ff60003800000 */
        /* <DEDUP_REMOVED lines=10> */
.L_x_12468:
[----:B------:R-:W-:-:S11]  /*1ef0*/  UISETP.NE.AND UP0, UPT, UR5, 0x1, UPT ;  /* 0x000000010500788c */ /* 0x000fd6000bf05270 */
[----:B------:R-:W-:Y:S02]  /*1f00*/  @UP0 ULDC.64 UR10, c[0x0][0xae0] ;  /* 0x0002b800000a0ab9 */ /* 0x000fe40000000a00 */
[----:B------:R-:W-:-:S04]  /*1f10*/  UIMAD.WIDE.U32 UR6, UR8, UR10, URZ ;  /* 0x0000000a080672a5 */ /* 0x000fc8000f8e003f */
[----:B------:R-:W-:-:S12]  /*1f20*/  @UP0 USHF.R.U32.HI UR8, URZ, UR11, UR7 ;  /* 0x0000000b3f080299 */ /* 0x000fd80008011607 */
.L_x_12469:
[----:B------:R-:W-:-:S04]  /*1f30*/  UIMAD UR8, UR8, UR5, UR5 ;  /* 0x00000005080872a4 */ /* 0x000fc8000f8e0205 */
[----:B------:R-:W-:-:S04]  /*1f40*/  UISETP.LT.AND UP0, UPT, UR4, UR8, UPT ;  /* 0x000000080400728c */ /* 0x000fc8000bf01270 */
[----:B------:R-:W-:-:S12]  /*1f50*/  USEL UR4, UR4, UR8, UP0 ;  /* 0x0000000804047287 */ /* 0x000fd80008000000 */
.L_x_12467:
        /* <DEDUP_REMOVED lines=34> */
.L_x_12471:
[----:B------:R-:W-:-:S11]  /*2180*/  UISETP.NE.AND UP0, UPT, UR5, 0x1, UPT ;  /* 0x000000010500788c */ /* 0x000fd6000bf05270 */
[----:B------:R-:W-:Y:S02]  /*2190*/  @UP0 ULDC.64 UR10, c[0x0][0xae0] ;  /* 0x0002b800000a0ab9 */ /* 0x000fe40000000a00 */
[----:B------:R-:W-:-:S04]  /*21a0*/  UIMAD.WIDE.U32 UR6, UR4, UR10, URZ ;  /* 0x0000000a040672a5 */ /* 0x000fc8000f8e003f */
[----:B------:R-:W-:-:S12]  /*21b0*/  @UP0 USHF.R.U32.HI UR4, URZ, UR11, UR7 ;  /* 0x0000000b3f040299 */ /* 0x000fd80008011607 */
.L_x_12472:
[----:B------:R-:W-:-:S04]  /*21c0*/  UIMAD UR4, UR4, UR5, URZ ;  /* 0x00000005040472a4 */ /* 0x000fc8000f8e023f */
[----:B------:R-:W-:-:S04]  /*21d0*/  UISETP.LT.AND UP0, UPT, UR8, UR4, UPT ;  /* 0x000000040800728c */ /* 0x000fc8000bf01270 */
[----:B------:R-:W-:-:S12]  /*21e0*/  USEL UR8, UR8, UR4, !UP0 ;  /* 0x0000000408087287 */ /* 0x000fd8000c000000 */
.L_x_12470:
        /* <DEDUP_REMOVED lines=9> */
[----:B--2---:R-:W0:Y:S01]  /*2280*/  SHFL.IDX PT, R0, R217, RZ, 0x1f ;  /* 0x00001fffd9007589 */ /* 0x004e2200000e0000 */
        /* <DEDUP_REMOVED lines=87> */
.L_x_12474:
[----:B------:R-:W1:Y:S01]  /*2800*/  S2R R20, SR_TID.X ;  /* 0x0000000000147919 */ /* 0x000e620000002100 */
[----:B------:R-:W2:Y:S01]  /*2810*/  LDC R0, c[0x0][0x20] ;  /* 0x00000800ff007b82 */ /* 0x000ea20000000800 */
[----:B0-----:R-:W-:Y:S01]  /*2820*/  IADD3 R8, P0, R16, 0x100, RZ ;  /* 0x0000010010087810 */ /* 0x001fe20007f1e0ff */
[----:B------:R-:W-:Y:S01]  /*2830*/  IMAD.U32 R11, RZ, RZ, UR43 ;  /* 0x0000002bff0b7e24 */ /* 0x000fe2000f8e00ff */
[----:B------:R-:W-:Y:S01]  /*2840*/  STL.64 [R1+0x110], R24 ;  /* 0x0001101801007387 */ /* 0x000fe20000100a00 */
[----:B------:R-:W-:Y:S02]  /*2850*/  IMAD.U32 R13, RZ, RZ, UR44 ;  /* 0x0000002cff0d7e24 */ /* 0x000fe4000f8e00ff */
[----:B------:R-:W-:Y:S01]  /*2860*/  IMAD.X R9, RZ, RZ, R17, P0 ;  /* 0x000000ffff097224 */ /* 0x000fe200000e0611 */
[----:B------:R-:W-:Y:S01]  /*2870*/  STL.64 [R1+0x100], R204 ;  /* 0x000100cc01007387 */ /* 0x000fe20000100a00 */
[----:B------:R-:W0:Y:S03]  /*2880*/  LDC R15, c[0x0][0xad4] ;  /* 0x0002b500ff0f7b82 */ /* 0x000e260000000800 */
[----:B------:R3:W-:Y:S04]  /*2890*/  STL.64 [R1+0x108], R8 ;  /* 0x0001080801007387 */ /* 0x0007e80000100a00 */
[----:B------:R4:W-:Y:S01]  /*28a0*/  STL.U8 [R1+0x118], RZ ;  /* 0x000118ff01007387 */ /* 0x0009e20000100000 */
[----:B------:R-:W5:Y:S08]  /*28b0*/  LDC.64 R6, c[0x0][0x448] ;  /* 0x00011200ff067b82 */ /* 0x000f700000000a00 */
[----:B------:R-:W3:Y:S01]  /*28c0*/  LDC.64 R4, c[0x0][0xad8] ;  /* 0x0002b600ff047b82 */ /* 0x000ee20000000a00 */
[----:B--2---:R-:W-:-:S05]  /*28d0*/  IMAD.IADD R194, R18, 0x1, -R0 ;  /* 0x0000000112c27824 */ /* 0x004fca00078e0a00 */
[----:B------:R4:W-:Y:S01]  /*28e0*/  STL [R194+0x4], R11 ;  /* 0x0000040bc2007387 */ /* 0x0009e20000100800 */
[----:B-1----:R-:W-:Y:S01]  /*28f0*/  VIADD R203, R20, 0xffffff80 ;  /* 0xffffff8014cb7836 */ /* 0x002fe20000000000 */
[----:B------:R-:W1:Y:S02]  /*2900*/  LDC.64 R2, c[0x0][0xae0] ;  /* 0x0002b800ff027b82 */ /* 0x000e640000000a00 */
[----:B------:R4:W-:Y:S04]  /*2910*/  STL [R194+0x8], R13 ;  /* 0x0000080dc2007387 */ /* 0x0009e80000100800 */
[----:B0-----:R4:W-:Y:S02]  /*2920*/  STL [R194+0xc], R15 ;  /* 0x00000c0fc2007387 */ /* 0x0019e40000100800 */
[----:B------:R-:W0:Y:S02]  /*2930*/  LDC R10, c[0x0][0x450] ;  /* 0x00011400ff0a7b82 */ /* 0x000e240000000800 */
[----:B-----5:R4:W-:Y:S04]  /*2940*/  STL [R194+0x24], R6 ;  /* 0x00002406c2007387 */ /* 0x0209e80000100800 */
[----:B------:R4:W-:Y:S04]  /*2950*/  STL [R194+0x14], RZ ;  /* 0x000014ffc2007387 */ /* 0x0009e80000100800 */
[----:B------:R4:W-:Y:S04]  /*2960*/  STL [R194], R203 ;  /* 0x000000cbc2007387 */ /* 0x0009e80000100800 */
[----:B------:R4:W-:Y:S04]  /*2970*/  STL [R194+0x28], R7 ;  /* 0x00002807c2007387 */ /* 0x0009e80000100800 */
[----:B---3--:R4:W-:Y:S04]  /*2980*/  STL [R194+0x10], R4 ;  /* 0x00001004c2007387 */ /* 0x0089e80000100800 */
[----:B------:R4:W-:Y:S04]  /*2990*/  STL [R194+0x18], R5 ;  /* 0x00001805c2007387 */ /* 0x0009e80000100800 */
[----:B-1----:R4:W-:Y:S04]  /*29a0*/  STL [R194+0x1c], R2 ;  /* 0x00001c02c2007387 */ /* 0x0029e80000100800 */
[----:B------:R4:W-:Y:S04]  /*29b0*/  STL [R194+0x20], R3 ;  /* 0x00002003c2007387 */ /* 0x0009e80000100800 */
[----:B0-----:R4:W-:Y:S04]  /*29c0*/  STL [R194+0x2c], R10 ;  /* 0x00002c0ac2007387 */ /* 0x0019e80000100800 */
        /* <DEDUP_REMOVED lines=9> */
.L_x_12695:
[----:B------:R-:W-:Y:S05]  /*2a60*/  BSYNC B0 ;  /* 0x0000000000007941 */ /* 0x000fea0003800000 */
.L_x_12475:
[----:B------:R-:W2:Y:S04]  /*2a70*/  LDL R34, [R1] ;  /* 0x0000000001227983 */ /* 0x000ea80000100800 */
[----:B------:R1:W5:Y:S01]  /*2a80*/  LDL.64 R24, [R1+0x1f0] ;  /* 0x0001f00001187983 */ /* 0x0003620000100a00 */
[----:B------:R-:W-:Y:S01]  /*2a90*/  IMAD.MOV.U32 R10, RZ, RZ, R26 ;  /* 0x000000ffff0a7224 */ /* 0x000fe200078e001a */
[C---:B------:R-:W-:Y:S01]  /*2aa0*/  IADD3 R26, P0, R16.reuse, 0x14c, RZ ;  /* 0x0000014c101a7810 */ /* 0x040fe20007f1e0ff */
[----:B------:R-:W-:Y:S01]  /*2ab0*/  IMAD.MOV.U32 R11, RZ, RZ, R39 ;  /* 0x000000ffff0b7224 */ /* 0x000fe200078e0027 */
[C---:B------:R-:W-:Y:S01]  /*2ac0*/  IADD3 R6, P2, R16.reuse, 0x400, RZ ;  /* 0x0000040010067810 */ /* 0x040fe20007f5e0ff */
[----:B0-----:R-:W-:Y:S01]  /*2ad0*/  IMAD.MOV.U32 R8, RZ, RZ, R212 ;  /* 0x000000ffff087224 */ /* 0x001fe200078e00d4 */
[----:B------:R-:W-:Y:S01]  /*2ae0*/  IADD3 R20, P1, R16, 0x108, RZ ;  /* 0x0000010810147810 */ /* 0x000fe20007f3e0ff */
[----:B------:R-:W-:-:S02]  /*2af0*/  IMAD.MOV.U32 R9, RZ, RZ, R211 ;  /* 0x000000ffff097224 */ /* 0x000fc400078e00d3 */
[----:B------:R-:W-:Y:S02]  /*2b00*/  IMAD.U32 R12, RZ, RZ, UR58 ;  /* 0x0000003aff0c7e24 */ /* 0x000fe4000f8e00ff */
[----:B------:R-:W-:Y:S01]  /*2b10*/  IMAD.U32 R13, RZ, RZ, UR59 ;  /* 0x0000003bff0d7e24 */ /* 0x000fe2000f8e00ff */
[----:B------:R0:W-:Y:S01]  /*2b20*/  STL.128 [R1+0x150], R8 ;  /* 0x0001500801007387 */ /* 0x0001e20000100c00 */
[----:B------:R-:W-:Y:S01]  /*2b30*/  IMAD.MOV.U32 R14, RZ, RZ, R214 ;  /* 0x000000ffff0e7224 */ /* 0x000fe200078e00d6 */
[----:B------:R-:W-:Y:S05]  /*2b40*/  WARPSYNC.ALL ;  /* 0x0000000000007948 */ /* 0x000fea0003800000 */
[----:B------:R-:W-:Y:S01]  /*2b50*/  IMAD.MOV.U32 R15, RZ, RZ, R213 ;  /* 0x000000ffff0f7224 */ /* 0x000fe200078e00d5 */
[----:B------:R-:W-:Y:S01]  /*2b60*/  BSSY B0, `(.L_x_12477) ;  /* 0x0000031000007945 */ /* 0x000fe20003800000 */
[----:B------:R-:W-:-:S03]  /*2b70*/  IMAD.X R21, RZ, RZ, R17, P2 ;  /* 0x000000ffff157224 */ /* 0x000fc600010e0611 */
[----:B------:R3:W-:Y:S01]  /*2b80*/  STL.128 [R1+0x180], R12 ;  /* 0x0001800c01007387 */ /* 0x0007e20000100c00 */
[----:B0-----:R-:W-:Y:S02]  /*2b90*/  IMAD.MOV.U32 R8, RZ, RZ, R29 ;  /* 0x000000ffff087224 */ /* 0x001fe400078e001d */
[----:B------:R-:W-:Y:S02]  /*2ba0*/  IMAD.MOV.U32 R9, RZ, RZ, R42 ;  /* 0x000000ffff097224 */ /* 0x000fe400078e002a */
[----:B------:R-:W-:Y:S02]  /*2bb0*/  IMAD.MOV.U32 R10, RZ, RZ, R30 ;  /* 0x000000ffff0a7224 */ /* 0x000fe400078e001e */
[----:B------:R-:W-:-:S05]  /*2bc0*/  IMAD.MOV.U32 R11, RZ, RZ, R43 ;  /* 0x000000ffff0b7224 */ /* 0x000fca00078e002b */
[----:B------:R0:W-:Y:S01]  /*2bd0*/  STL.128 [R1+0x170], R8 ;  /* 0x0001700801007387 */ /* 0x0001e20000100c00 */
[----:B---3--:R-:W-:Y:S02]  /*2be0*/  IMAD.X R13, RZ, RZ, R17, P1 ;  /* 0x000000ffff0d7224 */ /* 0x008fe400008e0611 */
[----:B0-----:R-:W-:Y:S02]  /*2bf0*/  IMAD.MOV.U32 R8, RZ, RZ, R45 ;  /* 0x000000ffff087224 */ /* 0x001fe400078e002d */
[----:B------:R-:W-:Y:S02]  /*2c00*/  IMAD.MOV.U32 R9, RZ, RZ, R46 ;  /* 0x000000ffff097224 */ /* 0x000fe400078e002e */
[----:B------:R-:W-:Y:S02]  /*2c10*/  IMAD.MOV.U32 R10, RZ, RZ, R27 ;  /* 0x000000ffff0a7224 */ /* 0x000fe400078e001b */
[----:B------:R-:W-:Y:S02]  /*2c20*/  IMAD.MOV.U32 R11, RZ, RZ, R40 ;  /* 0x000000ffff0b7224 */ /* 0x000fe400078e0028 */
[----:B------:R-:W-:-:S03]  /*2c30*/  IMAD.X R27, RZ, RZ, R17, P0 ;  /* 0x000000ffff1b7224 */ /* 0x000fc600000e0611 */
[----:B------:R0:W-:Y:S02]  /*2c40*/  STL.128 [R1+0x190], R8 ;  /* 0x0001900801007387 */ /* 0x0001e40000100c00 */
[----:B0-----:R-:W-:Y:S02]  /*2c50*/  IMAD.MOV.U32 R8, RZ, RZ, R31 ;  /* 0x000000ffff087224 */ /* 0x001fe400078e001f */
[----:B------:R-:W-:Y:S02]  /*2c60*/  IMAD.MOV.U32 R9, RZ, RZ, R44 ;  /* 0x000000ffff097224 */ /* 0x000fe400078e002c */
[----:B------:R-:W-:Y:S02]  /*2c70*/  IMAD.MOV.U32 R10, RZ, RZ, R32 ;  /* 0x000000ffff0a7224 */ /* 0x000fe400078e0020 */
[----:B------:R-:W-:-:S05]  /*2c80*/  IMAD.MOV.U32 R11, RZ, RZ, R33 ;  /* 0x000000ffff0b7224 */ /* 0x000fca00078e0021 */
[----:B------:R0:W-:Y:S02]  /*2c90*/  STL.128 [R1+0x1a0], R8 ;  /* 0x0001a00801007387 */ /* 0x0001e40000100c00 */
[----:B0-----:R-:W-:Y:S02]  /*2ca0*/  IMAD.MOV.U32 R10, RZ, RZ, R26 ;  /* 0x000000ffff0a7224 */ /* 0x001fe400078e001a */
[----:B------:R-:W-:Y:S02]  /*2cb0*/  IMAD.MOV.U32 R11, RZ, RZ, R27 ;  /* 0x000000ffff0b7224 */ /* 0x000fe400078e001b */
[----:B------:R-:W-:Y:S01]  /*2cc0*/  IMAD.MOV.U32 R8, RZ, RZ, R6 ;  /* 0x000000ffff087224 */ /* 0x000fe200078e0006 */
[----:B------:R1:W-:Y:S01]  /*2cd0*/  BAR.SYNC.DEFER_BLOCKING R207, 0x100 ;  /* 0x000400cf0000751d */ /* 0x0003e20000010000 */
[----:B------:R-:W-:Y:S01]  /*2ce0*/  IMAD.MOV.U32 R9, RZ, RZ, R21 ;  /* 0x000000ffff097224 */ /* 0x000fe200078e0015 */
[----:B------:R-:W-:-:S05]  /*2cf0*/  IADD3 R6, P0, R16, 0x118, RZ ;  /* 0x0000011810067810 */ /* 0x000fca0007f1e0ff */
[----:B------:R-:W-:Y:S01]  /*2d00*/  IMAD.X R21, RZ, RZ, R17, P0 ;  /* 0x000000ffff157224 */ /* 0x000fe200000e0611 */
[----:B------:R0:W-:Y:S02]  /*2d10*/  STL.128 [R1+0x1b0], R8 ;  /* 0x0001b00801007387 */ /* 0x0001e40000100c00 */
[----:B0-----:R-:W-:Y:S02]  /*2d20*/  IMAD.MOV.U32 R8, RZ, RZ, R47 ;  /* 0x000000ffff087224 */ /* 0x001fe400078e002f */
        /* <DEDUP_REMOVED lines=20> */
.L_x_12478:
[----:B------:R-:W-:Y:S05]  /*2e70*/  BSYNC B0 ;  /* 0x0000000000007941 */ /* 0x000fea0003800000 */
.L_x_12477:
        /* <DEDUP_REMOVED lines=8> */
.L_x_12480:
[----:B------:R-:W-:Y:S05]  /*2f00*/  BSYNC B0 ;  /* 0x0000000000007941 */ /* 0x000fea0003800000 */
.L_x_12479:
[----:B------:R-:W-:Y:S04]  /*2f10*/  BSSY B0, `(.L_x_12481) ;  /* 0x0000004000007945 */ /* 0x000fe80003800000 */
[----:B-1----:R-:W-:Y:S05]  /*2f20*/  @P0 BRA `(.L_x_12482) ;  /* 0x0000000000080947 */ /* 0x002fea0003800000 */
[----:B------:R-:W1:Y:S02]  /*2f30*/  SYNCS.PHASECHK.TRANS64.TRYWAIT P0, [R24+URZ], R25 ;  /* 0x00000019180075a7 */ /* 0x000e64000800017f */
[----:B-1----:R-:W-:Y:S05]  /*2f40*/  @!P0 BRA `(.L_x_12483) ;  /* 0x00000254006c8947 */ /* 0x002fea0003800000 */
.L_x_12482:
[----:B------:R-:W-:Y:S05]  /*2f50*/  BSYNC B0 ;  /* 0x0000000000007941 */ /* 0x000fea0003800000 */
.L_x_12481:
        /* <DEDUP_REMOVED lines=58> */
.L_x_12696:
[----:B------:R-:W-:Y:S05]  /*3300*/  BSYNC B0 ;  /* 0x0000000000007941 */ /* 0x000fea0003800000 */
.L_x_12484:
[----:B------:R-:W2:Y:S04]  /*3310*/  LDL R10, [R1+0x28] ;  /* 0x00002800010a7983 */ /* 0x000ea80000100800 */
[----:B0-----:R0:W5:Y:S01]  /*3320*/  LDL.64 R8, [R1+0x1f0] ;  /* 0x0001f00001087983 */ /* 0x0011620000100a00 */
[----:B------:R-:W-:Y:S01]  /*3330*/  BSSY B0, `(.L_x_12486) ;  /* 0x0000005000007945 */ /* 0x000fe20003800000 */
[----:B--2---:R-:W-:-:S04]  /*3340*/  LOP3.LUT R10, R10, 0x1, RZ, 0xfc, !PT ;  /* 0x000000010a0a7812 */ /* 0x004fc800078efcff */
[----:B------:R-:W-:-:S13]  /*3350*/  ISETP.NE.AND P1, PT, R10, 0x3, PT ;  /* 0x000000030a00780c */ /* 0x000fda0003f25270 */
[----:B0-----:R-:W-:Y:S05]  /*3360*/  @!P1 BRA `(.L_x_12487) ;  /* 0x0000000000049947 */ /* 0x001fea0003800000 */
[----:B------:R-:W-:Y:S01]  /*3370*/  BPT.TRAP 0x1 ;  /* 0x000000040000795c */ /* 0x000fe20000300000 */
.L_x_12487:
[----:B------:R-:W-:Y:S05]  /*3380*/  BSYNC B0 ;  /* 0x0000000000007941 */ /* 0x000fea0003800000 */
.L_x_12486:
        /* <DEDUP_REMOVED lines=8> */
.L_x_12489:
[----:B------:R-:W-:Y:S05]  /*3410*/  BSYNC B0 ;  /* 0x0000000000007941 */ /* 0x000fea0003800000 */
.L_x_12488:
[----:B------:R-:W-:Y:S04]  /*3420*/  BSSY B0, `(.L_x_12490) ;  /* 0x0000004000007945 */ /* 0x000fe80003800000 */
[----:B-1----:R-:W-:Y:S05]  /*3430*/  @P0 BRA `(.L_x_12491) ;  /* 0x0000000000080947 */ /* 0x002fea0003800000 */
[----:B------:R-:W1:Y:S02]  /*3440*/  SYNCS.PHASECHK.TRANS64.TRYWAIT P0, [R8+URZ], R9 ;  /* 0x00000009080075a7 */ /* 0x000e64000800017f */
[----:B-1----:R-:W-:Y:S05]  /*3450*/  @!P0 BRA `(.L_x_12492) ;  /* 0x0000025000548947 */ /* 0x002fea0003800000 */
.L_x_12491:
[----:B------:R-:W-:Y:S05]  /*3460*/  BSYNC B0 ;  /* 0x0000000000007941 */ /* 0x000fea0003800000 */
.L_x_12490:
        /* <DEDUP_REMOVED lines=204> */
.L_x_12494:
[----:B------:R-:W-:Y:S05]  /*4130*/  BSYNC B0 ;  /* 0x0000000000007941 */ /* 0x000fea0003800000 */
.L_x_12493:
        /* <DEDUP_REMOVED lines=50> */
[----:B------:R-:W-:Y:S05]  /*4460*/  BSSY B0, `(.L_x_12495) ;  /* 0x000002c000007945 */ /* 0x000fea0003800000 */
        /* <DEDUP_REMOVED lines=8> */
[C---:B------:R-:W-:Y:S01]  /*44f0*/  IMAD R11, R8.reuse, -0x2, R11 ;  /* 0xfffffffe080b7824 */ /* 0x040fe200078e020b */
[----:B------:R-:W-:Y:S01]  /*4500*/  LOP3.LUT R10, RZ, R75, RZ, 0x33, !PT ;  /* 0x0000004bff0a7212 */ /* 0x000fe200078e33ff */
        /* <DEDUP_REMOVED lines=20> */
.L_x_12500:
[----:B------:R-:W-:Y:S05]  /*4650*/  BSYNC B2 ;  /* 0x0000000000027941 */ /* 0x000fea0003800000 */
.L_x_12499:
[----:B------:R-:W-:Y:S01]  /*4660*/  LOP3.LUT R11, RZ, R11, RZ, 0x33, !PT ;  /* 0x0000000bff0b7212 */ /* 0x000fe200078e33ff */
[----:B------:R-:W-:Y:S06]  /*4670*/  BRA `(.L_x_12501) ;  /* 0x0000000000187947 */ /* 0x000fec0003800000 */
.L_x_12498:
[----:B------:R-:W-:-:S13]  /*4680*/  ISETP.NE.AND P0, PT, R78, 0x1, PT ;  /* 0x000000014e00780c */ /* 0x000fda0003f05270 */
[----:B------:R-:W-:Y:S05]  /*4690*/  @!P0 BRA `(.L_x_12501) ;  /* 0x0000000000108947 */ /* 0x000fea0003800000 */
[----:B------:R-:W2:Y:S04]  /*46a0*/  LDL R10, [R194+0x1c] ;  /* 0x00001c00c20a7983 */ /* 0x000ea80000100800 */
[----:B------:R-:W3:Y:S01]  /*46b0*/  LDL R74, [R194+0x20] ;  /* 0x00002000c24a7983 */ /* 0x000ee20000100800 */
[----:B--2---:R-:W-:-:S05]  /*46c0*/  IMAD.HI.U32 R11, R11, R10, RZ ;  /* 0x0000000a0b0b7227 */ /* 0x004fca00078e00ff */
[----:B---3--:R-:W-:-:S07]  /*46d0*/  SHF.R.U32.HI R11, RZ, R74, R11 ;  /* 0x0000004aff0b7219 */ /* 0x008fce000001160b */
.L_x_12501:
[----:B------:R-:W-:Y:S05]  /*46e0*/  BSYNC B1 ;  /* 0x0000000000017941 */ /* 0x000fea0003800000 */
.L_x_12497:
[----:B------:R-:W-:-:S05]  /*46f0*/  IMAD R11, R78, R11, R20 ;  /* 0x0000000b4e0b7224 */ /* 0x000fca00078e0214 */
[----:B------:R-:W-:Y:S02]  /*4700*/  VIMNMX R8, R8, R11, !PT ;  /* 0x0000000b08087248 */ /* 0x000fe40007fe0100 */
[----:B------:R-:W-:-:S07]  /*4710*/  VIADDMNMX R9, R11, R78, R9, PT ;  /* 0x0000004e0b097246 */ /* 0x000fce0003800109 */
.L_x_12496:
[----:B------:R-:W-:Y:S05]  /*4720*/  BSYNC B0 ;  /* 0x0000000000007941 */ /* 0x000fea0003800000 */
.L_x_12495:
        /* <DEDUP_REMOVED lines=14> */
[C---:B------:R-:W-:Y:S02]  /*4810*/  ISETP.LT.OR P2, PT, R9.reuse, 0x11, P2 ;  /* 0x000000110900780c */ /* 0x040fe40001741670 */
        /* <DEDUP_REMOVED lines=117> */
.L_x_12507:
[----:B------:R-:W-:Y:S05]  /*4f70*/  BSYNC B2 ;  /* 0x0000000000027941 */ /* 0x000fea0003800000 */
.L_x_12506:
[----:B------:R-:W-:Y:S01]  /*4f80*/  LOP3.LUT R87, RZ, R87, RZ, 0x33, !PT ;  /* 0x00000057ff577212 */ /* 0x000fe200078e33ff */
[----:B------:R-:W-:Y:S06]  /*4f90*/  BRA `(.L_x_12508) ;  /* 0x0000000000187947 */ /* 0x000fec0003800000 */
.L_x_12505:
[----:B------:R-:W-:-:S13]  /*4fa0*/  ISETP.NE.AND P6, PT, R78, 0x1, PT ;  /* 0x000000014e00780c */ /* 0x000fda0003fc5270 */
[----:B------:R-:W-:Y:S05]  /*4fb0*/  @!P6 BRA `(.L_x_12508) ;  /* 0x000000000010e947 */ /* 0x000fea0003800000 */
[----:B------:R-:W2:Y:S04]  /*4fc0*/  LDL R10, [R194+0x1c] ;  /* 0x00001c00c20a7983 */ /* 0x000ea80000100800 */
[----:B------:R-:W3:Y:S01]  /*4fd0*/  LDL R12, [R194+0x20] ;  /* 0x00002000c20c7983 */ /* 0x000ee20000100800 */
[----:B--2---:R-:W-:-:S05]  /*4fe0*/  IMAD.HI.U32 R87, R87, R10, RZ ;  /* 0x0000000a57577227 */ /* 0x004fca00078e00ff */
[----:B---3--:R-:W-:-:S07]  /*4ff0*/  SHF.R.U32.HI R87, RZ, R12, R87 ;  /* 0x0000000cff577219 */ /* 0x008fce0000011657 */
.L_x_12508:
[----:B------:R-:W-:Y:S05]  /*5000*/  BSYNC B1 ;  /* 0x0000000000017941 */ /* 0x000fea0003800000 */
.L_x_12504:
[----:B------:R-:W-:-:S05]  /*5010*/  IMAD R87, R78, R87, R20 ;  /* 0x000000574e577224 */ /* 0x000fca00078e0214 */
[----:B------:R-:W-:Y:S02]  /*5020*/  VIADDMNMX R9, R87, R78, R9, PT ;  /* 0x0000004e57097246 */ /* 0x000fe40003800109 */
[----:B------:R-:W-:-:S07]  /*5030*/  VIMNMX R8, R8, R87, !PT ;  /* 0x0000005708087248 */ /* 0x000fce0007fe0100 */
.L_x_12503:
[----:B------:R-:W-:Y:S05]  /*5040*/  BSYNC B0 ;  /* 0x0000000000007941 */ /* 0x000fea0003800000 */
.L_x_12502:
        /* <DEDUP_REMOVED lines=10> */
[----:B------:R-:W4:Y:S01]  /*50f0*/  LDL R154, [R1+0x2e8] ;  /* 0x0002e800019a7983 */ /* 0x000f220000100800 */
[----:B------:R-:W-:Y:S02]  /*5100*/  ISETP.GT.AND P0, PT, R8, 0x9, !P0 ;  /* 0x000000090800780c */ /* 0x000fe40004704270 */
[----:B------:R-:W-:Y:S01]  /*5110*/  ISETP.NE.AND P1, PT, R25, RZ, PT ;  /* 0x000000ff1900720c */ /* 0x000fe20003f25270 */
[----:B------:R-:W2:Y:S01]  /*5120*/  LDL R30, [R1+0x210] ;  /* 0x00021000011e7983 */ /* 0x000ea20000100800 */
[----:B------:R-:W-:Y:S02]  /*5130*/  ISETP.LT.OR P0, PT, R9, 0xa, P0 ;  /* 0x0000000a0900780c */ /* 0x000fe40000701670 */
[----:B------:R-:W-:Y:S01]  /*5140*/  ISETP.NE.AND P6, PT, R28, RZ, PT ;  /* 0x000000ff1c00720c */ /* 0x000fe20003fc5270 */
[----:B------:R-:W4:Y:S01]  /*5150*/  LDL R228, [R1+0x2fc] ;  /* 0x0002fc0001e47983 */ /* 0x000f220000100800 */
[----:B------:R-:W-:-:S02]  /*5160*/  FSEL R93, R31, -INF , !P0 ;  /* 0xff8000001f5d7808 */ /* 0x000fc40004000000 */
[----:B------:R-:W-:Y:S01]  /*5170*/  ISETP.NE.AND P0, PT, R21, RZ, PT ;  /* 0x000000ff1500720c */ /* 0x000fe20003f05270 */
[----:B------:R-:W3:Y:S01]  /*5180*/  LDL R28, [R1+0x214] ;  /* 0x00021400011c7983 */ /* 0x000ee20000100800 */
[----:B------:R-:W-:Y:S02]  /*5190*/  FMNMX.FTZ R10, R85, R83, !PT ;  /* 0x00000053550a7209 */ /* 0x000fe40007810000 */
[----:B------:R-:W-:Y:S01]  /*51a0*/  ISETP.GT.AND P0, PT, R8, 0x10, !P0 ;  /* 0x000000100800780c */ /* 0x000fe20004704270 */
[----:B------:R-:W4:Y:S01]  /*51b0*/  LDL R60, [R1+0x22c] ;  /* 0x00022c00013c7983 */ /* 0x000f220000100800 */
[----:B------:R-:W-:Y:S02]  /*51c0*/  FMNMX.FTZ R10, R79, R10, !PT ;  /* 0x0000000a4f0a7209 */ /* 0x000fe40007810000 */
[----:B------:R-:W-:Y:S01]  /*51d0*/  ISETP.LT.OR P0, PT, R9, 0x11, P0 ;  /* 0x000000110900780c */ /* 0x000fe20000701670 */
[----:B------:R-:W4:Y:S01]  /*51e0*/  LDL R64, [R1+0x234] ;  /* 0x0002340001407983 */ /* 0x000f220000100800 */
[----:B------:R-:W-:-:S02]  /*51f0*/  FMNMX.FTZ R10, R81, R10, !PT ;  /* 0x0000000a510a7209 */ /* 0x000fc40007810000 */
[----:B------:R-:W-:Y:S01]  /*5200*/  FSEL R13, R34, -INF , !P0 ;  /* 0xff800000220d7808 */ /* 0x000fe20004000000 */
[----:B------:R-:W4:Y:S01]  /*5210*/  LDL R68, [R1+0x23c] ;  /* 0x00023c0001447983 */ /* 0x000f220000100800 */
[----:B------:R-:W-:Y:S02]  /*5220*/  ISETP.GT.AND P0, PT, R8, 0x11, !P1 ;  /* 0x000000110800780c */ /* 0x000fe40004f04270 */
[----:B------:R-:W-:Y:S01]  /*5230*/  ISETP.NE.AND P1, PT, R82, RZ, PT ;  /* 0x000000ff5200720c */ /* 0x000fe20003f25270 */
[----:B------:R-:W4:Y:S01]  /*5240*/  LDL R34, [R1+0x218] ;  /* 0x0002180001227983 */ /* 0x000f220000100800 */
[----:B------:R-:W-:Y:S02]  /*5250*/  ISETP.LT.OR P0, PT, R9, 0x12, P0 ;  /* 0x000000120900780c */ /* 0x000fe40000701670 */
[----:B------:R-:W-:Y:S01]  /*5260*/  FMNMX.FTZ R10, R137, R10, !PT ;  /* 0x0000000a890a7209 */ /* 0x000fe20007810000 */
[----:B------:R-:W4:Y:S01]  /*5270*/  LDL R72, [R1+0x244] ;  /* 0x0002440001487983 */ /* 0x000f220000100800 */
[----:B------:R-:W-:-:S02]  /*5280*/  FSEL R14, R35, -INF , !P0 ;  /* 0xff800000230e7808 */ /* 0x000fc40004000000 */
[----:B------:R-:W-:Y:S01]  /*5290*/  ISETP.GT.AND P0, PT, R8, 0x18, !P6 ;  /* 0x000000180800780c */ /* 0x000fe20007704270 */
[----:B------:R-:W4:Y:S01]  /*52a0*/  LDL R35, [R1+0x310] ;  /* 0x0003100001237983 */ /* 0x000f220000100800 */
[----:B------:R-:W-:Y:S02]  /*52b0*/  FMNMX.FTZ R10, R33, R10, !PT ;  /* 0x0000000a210a7209 */ /* 0x000fe40007810000 */
[----:B------:R-:W-:Y:S01]  /*52c0*/  ISETP.LT.OR P0, PT, R9, 0x19, P0 ;  /* 0x000000190900780c */ /* 0x000fe20000701670 */
[----:B------:R-:W4:Y:S01]  /*52d0*/  LDL R76, [R1+0x24c] ;  /* 0x00024c00014c7983 */ /* 0x000f220000100800 */
[----:B------:R-:W-:Y:S02]  /*52e0*/  ISETP.NE.AND P6, PT, R11, RZ, PT ;  /* 0x000000ff0b00720c */ /* 0x000fe40003fc5270 */
[----:B------:R-:W-:Y:S01]  /*52f0*/  FSEL R15, R38, -INF , !P0 ;  /* 0xff800000260f7808 */ /* 0x000fe20004000000 */
[----:B------:R-:W4:Y:S01]  /*5300*/  LDL R78, [R1+0x250] ;  /* 0x00025000014e7983 */ /* 0x000f220000100800 */
[----:B------:R-:W-:-:S02]  /*5310*/  ISETP.NE.AND P0, PT, R29, RZ, PT ;  /* 0x000000ff1d00720c */ /* 0x000fc40003f05270 */
[----:B------:R-:W-:Y:S01]  /*5320*/  FMNMX.FTZ R10, R133, R10, !PT ;  /* 0x0000000a850a7209 */ /* 0x000fe20007810000 */
[----:B------:R-:W4:Y:S01]  /*5330*/  LDL R29, [R1+0x1f0] ;  /* 0x0001f000011d7983 */ /* 0x000f220000100800 */
[----:B------:R-:W-:Y:S02]  /*5340*/  ISETP.GT.AND P0, PT, R8, 0x19, !P0 ;  /* 0x000000190800780c */ /* 0x000fe40004704270 */
[----:B------:R-:W-:Y:S01]  /*5350*/  FMNMX.FTZ R10, R131, R10, !PT ;  /* 0x0000000a830a7209 */ /* 0x000fe20007810000 */
[----:B------:R-:W4:Y:S01]  /*5360*/  LDL R38, [R1+0x21c] ;  /* 0x00021c0001267983 */ /* 0x000f220000100800 */
[----:B------:R-:W-:Y:S02]  /*5370*/  ISETP.LT.OR P0, PT, R9, 0x1a, P0 ;  /* 0x0000001a0900780c */ /* 0x000fe40000701670 */
[----:B------:R-:W-:Y:S01]  /*5380*/  FMNMX.FTZ R10, R223, R10, !PT ;  /* 0x0000000adf0a7209 */ /* 0x000fe20007810000 */
[----:B------:R-:W4:Y:S01]  /*5390*/  LDL R82, [R1+0x258] ;  /* 0x0002580001527983 */ /* 0x000f220000100800 */
[----:B------:R-:W-:-:S02]  /*53a0*/  FSEL R161, R39, -INF , !P0 ;  /* 0xff80000027a17808 */ /* 0x000fc40004000000 */
[----:B------:R-:W-:Y:S01]  /*53b0*/  ISETP.NE.AND P0, PT, R32, RZ, PT ;  /* 0x000000ff2000720c */ /* 0x000fe20003f05270 */
[----:B------:R-:W4:Y:S01]  /*53c0*/  LDL R86, [R1+0x260] ;  /* 0x0002600001567983 */ /* 0x000f220000100800 */
        /* <DEDUP_REMOVED lines=30> */
[----:B------:R-:W-:Y:S02]  /*55b0*/  ISETP.NE.AND P0, PT, R44, RZ, PT ;  /* 0x000000ff2c00720c */ /* 0x000fe40003f05270 */
[----:B------:R-:W-:Y:S01]  /*55c0*/  FMNMX.FTZ R12, R37, R12, !PT ;  /* 0x0000000c250c7209 */ /* 0x000fe20007810000 */
[----:B------:R-:W4:Y:S01]  /*55d0*/  LDL R44, [R1+0x204] ;  /* 0x00020400012c7983 */ /* 0x000f220000100800 */
[----:B------:R-:W-:-:S02]  /*55e0*/  ISETP.GT.AND P0, PT, R8, 0x29, !P0 ;  /* 0x000000290800780c */ /* 0x000fc40004704270 */
[----:B------:R-:W-:Y:S01]  /*55f0*/  FMNMX.FTZ R12, R61, R12, !PT ;  /* 0x0000000c3d0c7209 */ /* 0x000fe20007810000 */
[----:B------:R-:W4:Y:S01]  /*5600*/  LDL R46, [R1+0x208] ;  /* 0x00020800012e7983 */ /* 0x000f220000100800 */
[----:B------:R-:W-:Y:S02]  /*5610*/  ISETP.LT.OR P0, PT, R9, 0x2a, P0 ;  /* 0x0000002a0900780c */ /* 0x000fe40000701670 */
[----:B------:R-:W-:Y:S01]  /*5620*/  FMNMX.FTZ R12, R41, R12, !PT ;  /* 0x0000000c290c7209 */ /* 0x000fe20007810000 */
[----:B------:R-:W4:Y:S01]  /*5630*/  LDL R102, [R1+0x280] ;  /* 0x0002800001667983 */ /* 0x000f220000100800 */
[----:B------:R-:W-:Y:S02]  /*5640*/  FSEL R171, R47, -INF , !P0 ;  /* 0xff8000002fab7808 */ /* 0x000fe40004000000 */
[----:B------:R-:W-:Y:S01]  /*5650*/  ISETP.NE.AND P0, PT, R74, RZ, PT ;  /* 0x000000ff4a00720c */ /* 0x000fe20003f05270 */
[----:B------:R-:W4:Y:S01]  /*5660*/  LDL R104, [R1+0x284] ;  /* 0x0002840001687983 */ /* 0x000f220000100800 */
[----:B------:R-:W-:-:S02]  /*5670*/  FMNMX.FTZ R12, R65, R12, !PT ;  /* 0x0000000c410c7209 */ /* 0x000fc40007810000 */
[C---:B------:R-:W-:Y:S01]  /*5680*/  ISETP.GT.AND P0, PT, R8.reuse, 0x30, !P0 ;  /* 0x000000300800780c */ /* 0x040fe20004704270 */
[----:B------:R-:W4:Y:S01]  /*5690*/  LDL R74, [R1+0x248] ;  /* 0x00024800014a7983 */ /* 0x000f220000100800 */
[----:B------:R-:W-:Y:S02]  /*56a0*/  FMNMX.FTZ R12, R45, R12, !PT ;  /* 0x0000000c2d0c7209 */ /* 0x000fe40007810000 */
[----:B------:R-:W-:Y:S01]  /*56b0*/  ISETP.LT.OR P0, PT, R9, 0x31, P0 ;  /* 0x000000310900780c */ /* 0x000fe20000701670 */
[----:B------:R-:W4:Y:S01]  /*56c0*/  LDL R106, [R1+0x288] ;  /* 0x00028800016a7983 */ /* 0x000f220000100800 */
[----:B------:R-:W-:Y:S02]  /*56d0*/  ISETP.GT.AND P2, PT, R8, 0x49, !P2 ;  /* 0x000000490800780c */ /* 0x000fe40005744270 */
[----:B------:R-:W-:Y:S01]  /*56e0*/  FSEL R19, R50, -INF , !P0 ;  /* 0xff80000032137808 */ /* 0x000fe20004000000 */
[----:B------:R-:W4:Y:S01]  /*56f0*/  LDL R108, [R1+0x28c] ;  /* 0x00028c00016c7983 */ /* 0x000f220000100800 */
[----:B------:R-:W-:-:S02]  /*5700*/  ISETP.NE.AND P0, PT, R48, RZ, PT ;  /* 0x000000ff3000720c */ /* 0x000fc40003f05270 */
[C---:B------:R-:W-:Y:S01]  /*5710*/  ISETP.GT.AND P3, PT, R8.reuse, 0x50, !P3 ;  /* 0x000000500800780c */ /* 0x040fe20005f64270 */
[----:B------:R-:W4:Y:S01]  /*5720*/  LDL R48, [R1+0x224] ;  /* 0x0002240001307983 */ /* 0x000f220000100800 */
[C---:B------:R-:W-:Y:S02]  /*5730*/  ISETP.GT.AND P0, PT, R8.reuse, 0x31, !P0 ;  /* 0x000000310800780c */ /* 0x040fe40004704270 */
[C---:B------:R-:W-:Y:S01]  /*5740*/  ISETP.LT.OR P2, PT, R9.reuse, 0x4a, P2 ;  /* 0x0000004a0900780c */ /* 0x040fe20001741670 */
[----:B------:R-:W4:Y:S01]  /*5750*/  LDL R110, [R1+0x290] ;  /* 0x00029000016e7983 */ /* 0x000f220000100800 */
[----:B------:R-:W-:Y:S02]  /*5760*/  ISETP.LT.OR P0, PT, R9, 0x32, P0 ;  /* 0x000000320900780c */ /* 0x000fe40000701670 */
[----:B------:R-:W-:Y:S01]  /*5770*/  ISETP.GT.AND P4, PT, R8, 0x51, !P4 ;  /* 0x000000510800780c */ /* 0x000fe20006784270 */
[----:B------:R-:W4:Y:S01]  /*5780*/  LDL R112, [R1+0x294] ;  /* 0x0002940001707983 */ /* 0x000f220000100800 */
[----:B------:R-:W-:-:S02]  /*5790*/  FSEL R156, R51, -INF , !P0 ;  /* 0xff800000339c7808 */ /* 0x000fc40004000000 */
[----:B------:R-:W-:Y:S01]  /*57a0*/  ISETP.NE.AND P0, PT, R80, RZ, PT ;  /* 0x000000ff5000720c */ /* 0x000fe20003f05270 */
[----:B------:R-:W4:Y:S01]  /*57b0*/  LDL R114, [R1+0x298] ;  /* 0x0002980001727983 */ /* 0x000f220000100800 */
[----:B------:R-:W-:Y:S02]  /*57c0*/  ISETP.LT.OR P3, PT, R9, 0x51, P3 ;  /* 0x000000510900780c */ /* 0x000fe40001f61670 */
[C---:B------:R-:W-:Y:S01]  /*57d0*/  ISETP.GT.AND P0, PT, R8.reuse, 0x38, !P0 ;  /* 0x000000380800780c */ /* 0x040fe20004704270 */
[----:B------:R-:W4:Y:S01]  /*57e0*/  LDL R80, [R1+0x254] ;  /* 0x0002540001507983 */ /* 0x000f220000100800 */
[----:B------:R-:W-:Y:S02]  /*57f0*/  FSEL R173, R63, -INF , !P2 ;  /* 0xff8000003fad7808 */ /* 0x000fe40005000000 */
[----:B------:R-:W-:Y:S01]  /*5800*/  ISETP.LT.OR P0, PT, R9, 0x39, P0 ;  /* 0x000000390900780c */ /* 0x000fe20000701670 */
[----:B------:R-:W4:Y:S01]  /*5810*/  LDL R116, [R1+0x29c] ;  /* 0x00029c0001747983 */ /* 0x000f220000100800 */
[----:B------:R-:W-:-:S02]  /*5820*/  ISETP.GT.AND P5, PT, R8, 0x58, !P5 ;  /* 0x000000580800780c */ /* 0x000fc40006fa4270 */
[----:B------:R-:W-:Y:S01]  /*5830*/  FSEL R159, R54, -INF , !P0 ;  /* 0xff800000369f7808 */ /* 0x000fe20004000000 */
[----:B------:R-:W4:Y:S01]  /*5840*/  LDL R118, [R1+0x2a0] ;  /* 0x0002a00001767983 */ /* 0x000f220000100800 */
[----:B------:R-:W-:Y:S02]  /*5850*/  ISETP.NE.AND P0, PT, R52, RZ, PT ;  /* 0x000000ff3400720c */ /* 0x000fe40003f05270 */
[C---:B------:R-:W-:Y:S01]  /*5860*/  ISETP.LT.OR P4, PT, R9.reuse, 0x52, P4 ;  /* 0x000000520900780c */ /* 0x040fe20002781670 */
[----:B------:R-:W4:Y:S01]  /*5870*/  LDL R120, [R1+0x2a4] ;  /* 0x0002a40001787983 */ /* 0x000f220000100800 */
[----:B------:R-:W-:Y:S02]  /*5880*/  ISETP.GT.AND P0, PT, R8, 0x39, !P0 ;  /* 0x000000390800780c */ /* 0x000fe40004704270 */
[----:B------:R-:W-:Y:S01]  /*5890*/  FSEL R174, R66, -INF , !P3 ;  /* 0xff80000042ae7808 */ /* 0x000fe20005800000 */
[----:B------:R-:W4:Y:S01]  /*58a0*/  LDL R122, [R1+0x2a8] ;  /* 0x0002a800017a7983 */ /* 0x000f220000100800 */
[----:B------:R-:W-:-:S02]  /*58b0*/  ISETP.LT.OR P0, PT, R9, 0x3a, P0 ;  /* 0x0000003a0900780c */ /* 0x000fc40000701670 */
[----:B------:R-:W-:Y:S01]  /*58c0*/  ISETP.LT.OR P5, PT, R9, 0x59, P5 ;  /* 0x000000590900780c */ /* 0x000fe20002fa1670 */
[----:B------:R-:W4:Y:S01]  /*58d0*/  LDL R66, [R1+0x238] ;  /* 0x0002380001427983 */ /* 0x000f220000100800 */
[----:B------:R-:W-:Y:S02]  /*58e0*/  FSEL R170, R55, -INF , !P0 ;  /* 0xff80000037aa7808 */ /* 0x000fe40004000000 */
[----:B------:R-:W-:Y:S01]  /*58f0*/  ISETP.GT.AND P0, PT, R8, 0x40, !P1 ;  /* 0x000000400800780c */ /* 0x000fe20004f04270 */
[----:B------:R-:W4:Y:S01]  /*5900*/  LDL R124, [R1+0x2ac] ;  /* 0x0002ac00017c7983 */ /* 0x000f220000100800 */
[----:B------:R-:W-:Y:S02]  /*5910*/  ISETP.NE.AND P1, PT, R84, RZ, PT ;  /* 0x000000ff5400720c */ /* 0x000fe40003f25270 */
[----:B------:R-:W-:Y:S01]  /*5920*/  ISETP.LT.OR P0, PT, R9, 0x41, P0 ;  /* 0x000000410900780c */ /* 0x000fe20000701670 */
[----:B------:R-:W4:Y:S01]  /*5930*/  LDL R84, [R1+0x25c] ;  /* 0x00025c0001547983 */ /* 0x000f220000100800 */
[----:B------:R-:W-:-:S02]  /*5940*/  ISETP.GT.AND P1, PT, R8, 0x48, !P1 ;  /* 0x000000480800780c */ /* 0x000fc40004f24270 */
[----:B------:R-:W-:Y:S01]  /*5950*/  FSEL R20, R58, -INF , !P0 ;  /* 0xff8000003a147808 */ /* 0x000fe20004000000 */
[----:B------:R-:W4:Y:S01]  /*5960*/  LDL R126, [R1+0x2b0] ;  /* 0x0002b000017e7983 */ /* 0x000f220000100800 */
[----:B------:R-:W-:Y:S02]  /*5970*/  ISETP.GT.AND P0, PT, R8, RZ, !P6 ;  /* 0x000000ff0800720c */ /* 0x000fe40007704270 */
[----:B------:R-:W-:Y:S01]  /*5980*/  ISETP.NE.AND P6, PT, R24, RZ, PT ;  /* 0x000000ff1800720c */ /* 0x000fe20003fc5270 */
[----:B------:R-:W4:Y:S01]  /*5990*/  LDL R58, [R1+0x228] ;  /* 0x00022800013a7983 */ /* 0x000f220000100800 */
[----:B------:R-:W-:Y:S02]  /*59a0*/  ISETP.LT.OR P0, PT, R9, 0x1, P0 ;  /* 0x000000010900780c */ /* 0x000fe40000701670 */
[----:B------:R-:W-:Y:S01]  /*59b0*/  FMNMX.FTZ R24, R69, R12, !PT ;  /* 0x0000000c45187209 */ /* 0x000fe20007810000 */
[----:B------:R-:W4:Y:S01]  /*59c0*/  LDL R128, [R1+0x2b4] ;  /* 0x0002b40001807983 */ /* 0x000f220000100800 */
[----:B------:R-:W-:-:S02]  /*59d0*/  FSEL R121, R26, -INF , !P0 ;  /* 0xff8000001a797808 */ /* 0x000fc40004000000 */
[----:B------:R-:W-:Y:S01]  /*59e0*/  ISETP.NE.AND P0, PT, R56, RZ, PT ;  /* 0x000000ff3800720c */ /* 0x000fe20003f05270 */
[----:B------:R-:W0:Y:S01]  /*59f0*/  SHFL.BFLY PT, R25, R24, 0x2, 0x1f ;  /* 0x0c401f0018197f89 */ /* 0x000e2200000e0000 */
[----:B------:R-:W-:Y:S02]  /*5a00*/  FMNMX.FTZ R10, R121, R89, !PT ;  /* 0x00000059790a7209 */ /* 0x000fe40007810000 */
[----:B------:R-:W-:Y:S01]  /*5a10*/  ISETP.GT.AND P0, PT, R8, 0x41, !P0 ;  /* 0x000000410800780c */ /* 0x000fe20004704270 */
[----:B------:R-:W4:Y:S01]  /*5a20*/  LDL R130, [R1+0x2b8] ;  /* 0x0002b80001827983 */ /* 0x000f220000100800 */
[----:B------:R-:W-:Y:S02]  /*5a30*/  FMNMX.FTZ R10, R91, R10, !PT ;  /* 0x0000000a5b0a7209 */ /* 0x000fe40007810000 */
[----:B------:R-:W-:Y:S01]  /*5a40*/  ISETP.LT.OR P0, PT, R9, 0x42, P0 ;  /* 0x000000420900780c */ /* 0x000fe20000701670 */
        /* <DEDUP_REMOVED lines=8> */
[----:B------:R-:W-:Y:S01]  /*5ad0*/  FSEL R172, R62, -INF , !P1 ;  /* 0xff8000003eac7808 */ /* 0x000fe20004800000 */
[----:B------:R-:W4:Y:S01]  /*5ae0*/  LDL R138, [R1+0x2c8] ;  /* 0x0002c800018a7983 */ /* 0x000f220000100800 */
[----:B------:R-:W-:-:S02]  /*5af0*/  FMNMX.FTZ R10, R15, R10, !PT ;  /* 0x0000000a0f0a7209 */ /* 0x000fc40007810000 */
[----:B------:R-:W-:Y:S01]  /*5b00*/  ISETP.GT.AND P0, PT, R8, 0x59, !P6 ;  /* 0x000000590800780c */ /* 0x000fe20007704270 */
[----:B------:R-:W4:Y:S01]  /*5b10*/  LDL R62, [R1+0x230] ;  /* 0x00023000013e7983 */ /* 0x000f220000100800 */
[----:B------:R-:W-:Y:S02]  /*5b20*/  FMNMX.FTZ R10, R161, R10, !PT ;  /* 0x0000000aa10a7209 */ /* 0x000fe40007810000 */
[----:B------:R-:W-:Y:S01]  /*5b30*/  FSEL R175, R67, -INF , !P4 ;  /* 0xff80000043af7808 */ /* 0x000fe20006000000 */
[----:B------:R-:W4:Y:S01]  /*5b40*/  LDL R140, [R1+0x2cc] ;  /* 0x0002cc00018c7983 */ /* 0x000f220000100800 */
[----:B------:R-:W-:Y:S02]  /*5b50*/  FMNMX.FTZ R11, R21, R10, !PT ;  /* 0x0000000a150b7209 */ /* 0x000fe40007810000 */
[----:B------:R-:W-:Y:S01]  /*5b60*/  ISETP.LT.OR P0, PT, R9, 0x5a, P0 ;  /* 0x0000005a0900780c */ /* 0x000fe20000701670 */
[----:B------:R-:W4:Y:S01]  /*5b70*/  LDL R142, [R1+0x2d0] ;  /* 0x0002d000018e7983 */ /* 0x000f220000100800 */
[----:B------:R-:W-:-:S02]  /*5b80*/  FMNMX.FTZ R10, R158, R11, !PT ;  /* 0x0000000b9e0a7209 */ /* 0x000fc40007810000 */
[----:B------:R-:W-:Y:S01]  /*5b90*/  FSEL R176, R70, -INF , !P5 ;  /* 0xff80000046b07808 */ /* 0x000fe20006800000 */
[----:B------:R-:W4:Y:S01]  /*5ba0*/  LDL R144, [R1+0x2d4] ;  /* 0x0002d40001907983 */ /* 0x000f220000100800 */
[----:B------:R-:W-:Y:S02]  /*5bb0*/  FMNMX.FTZ R10, R165, R10, !PT ;  /* 0x0000000aa50a7209 */ /* 0x000fe40007810000 */
[----:B------:R-:W-:Y:S01]  /*5bc0*/  FSEL R177, R71, -INF , !P0 ;  /* 0xff80000047b17808 */ /* 0x000fe20004000000 */
[----:B------:R-:W4:Y:S01]  /*5bd0*/  LDL R70, [R1+0x240] ;  /* 0x0002400001467983 */ /* 0x000f220000100800 */
[----:B------:R-:W-:Y:S02]  /*5be0*/  FMNMX.FTZ R10, R171, R10, !PT ;  /* 0x0000000aab0a7209 */ /* 0x000fe40007810000 */
[----:B0-----:R-:W-:Y:S01]  /*5bf0*/  FMNMX.FTZ R12, R24, R25, !PT ;  /* 0x00000019180c7209 */ /* 0x001fe20007810000 */
[----:B------:R-:W4:Y:S01]  /*5c00*/  LDL R146, [R1+0x2d8] ;  /* 0x0002d80001927983 */ /* 0x000f220000100800 */
[----:B------:R-:W-:-:S03]  /*5c10*/  FMNMX.FTZ R11, R19, R10, !PT ;  /* 0x0000000a130b7209 */ /* 0x000fc60007810000 */
        /* <DEDUP_REMOVED lines=20> */
[----:B------:R-:W0:Y:S01]  /*5d60*/  SHFL.BFLY PT, R9, R12, 0x1, 0x1f ;  /* 0x0c201f000c097f89 */ /* 0x000e2200000e0000 */
[----:B------:R-:W-:-:S03]  /*5d70*/  FMNMX.FTZ R25, R177, R8, !PT ;  /* 0x00000008b1197209 */ /* 0x000fc60007810000 */
[----:B------:R-:W4:Y:S04]  /*5d80*/  LDL R67, [R1+0x350] ;  /* 0x0003500001437983 */ /* 0x000f280000100800 */
[----:B------:R-:W-:Y:S04]  /*5d90*/  STL.64 [R1+0x410], R24 ;  /* 0x0004101801007387 */ /* 0x000fe80000100a00 */
[----:B------:R-:W4:Y:S04]  /*5da0*/  LDL R31, [R1+0x414] ;  /* 0x00041400011f7983 */ /* 0x000f280000100800 */
[----:B------:R-:W4:Y:S04]  /*5db0*/  LDL R71, [R1+0x358] ;  /* 0x0003580001477983 */ /* 0x000f280000100800 */
[----:B------:R-:W4:Y:S01]  /*5dc0*/  LDL R87, [R1+0x378] ;  /* 0x0003780001577983 */ /* 0x000f220000100800 */
[----:B0-----:R-:W-:-:S03]  /*5dd0*/  FMNMX.FTZ R10, R12, R9, !PT ;  /* 0x000000090c0a7209 */ /* 0x001fc60007810000 */
[----:B--2---:R0:W-:Y:S04]  /*5de0*/  STL [R1+0x210], R30 ;  /* 0x0002101e01007387 */ /* 0x0041e80000100800 */
[----:B------:R-:W2:Y:S04]  /*5df0*/  LDL.64 R8, [R1+0x88] ;  /* 0x0000880001087983 */ /* 0x000ea80000100a00 */
[----:B------:R-:W-:Y:S04]  /*5e00*/  STL [R1+0x410], R10 ;  /* 0x0004100a01007387 */ /* 0x000fe80000100800 */
[----:B------:R-:W2:Y:S04]  /*5e10*/  LDL R26, [R1+0x410] ;  /* 0x00041000011a7983 */ /* 0x000ea80000100800 */
[----:B---3--:R1:W-:Y:S04]  /*5e20*/  STL [R1+0x214], R28 ;  /* 0x0002141c01007387 */ /* 0x0083e80000100800 */
[----:B0-----:R-:W3:Y:S04]  /*5e30*/  LDL R30, [R1+0x3c8] ;  /* 0x0003c800011e7983 */ /* 0x001ee80000100800 */
[----:B----4-:R0:W-:Y:S04]  /*5e40*/  STL [R1+0x218], R34 ;  /* 0x0002182201007387 */ /* 0x0101e80000100800 */
[----:B-1----:R-:W4:Y:S04]  /*5e50*/  LDL R28, [R1+0x3c4] ;  /* 0x0003c400011c7983 */ /* 0x002f280000100800 */
[----:B------:R-:W3:Y:S04]  /*5e60*/  LDL R95, [R1+0x37c] ;  /* 0x00037c00015f7983 */ /* 0x000ee80000100800 */
[----:B0-----:R-:W3:Y:S04]  /*5e70*/  LDL R34, [R1+0x3d0] ;  /* 0x0003d00001227983 */ /* 0x001ee80000100800 */
[----:B------:R-:W3:Y:S04]  /*5e80*/  LDL R97, [R1+0x380] ;  /* 0x0003800001617983 */ /* 0x000ee80000100800 */
[----:B------:R-:W3:Y:S04]  /*5e90*/  LDL R99, [R1+0x384] ;  /* 0x0003840001637983 */ /* 0x000ee80000100800 */
[----:B------:R0:W-:Y:S04]  /*5ea0*/  STL [R1+0x21c], R38 ;  /* 0x00021c2601007387 */ /* 0x0001e80000100800 */
[----:B------:R-:W3:Y:S04]  /*5eb0*/  LDL R101, [R1+0x388] ;  /* 0x0003880001657983 */ /* 0x000ee80000100800 */
[----:B------:R-:W3:Y:S04]  /*5ec0*/  LDL R103, [R1+0x38c] ;  /* 0x00038c0001677983 */ /* 0x000ee80000100800 */
[----:B0-----:R-:W3:Y:S04]  /*5ed0*/  LDL R38, [R1+0x3d8] ;  /* 0x0003d80001267983 */ /* 0x001ee80000100800 */
[----:B------:R0:W-:Y:S04]  /*5ee0*/  STL [R1+0x20c], R32 ;  /* 0x00020c2001007387 */ /* 0x0001e80000100800 */
[----:B------:R-:W3:Y:S04]  /*5ef0*/  LDL R105, [R1+0x390] ;  /* 0x0003900001697983 */ /* 0x000ee80000100800 */
[----:B------:R-:W-:Y:S04]  /*5f00*/  STL [R1+0x200], R42 ;  /* 0x0002002a01007387 */ /* 0x000fe80000100800 */
[----:B0-----:R-:W3:Y:S04]  /*5f10*/  LDL R32, [R1+0x3cc] ;  /* 0x0003cc0001207983 */ /* 0x001ee80000100800 */
[----:B------:R-:W3:Y:S04]  /*5f20*/  LDL R107, [R1+0x394] ;  /* 0x00039400016b7983 */ /* 0x000ee80000100800 */
[----:B------:R-:W3:Y:S04]  /*5f30*/  LDL R109, [R1+0x398] ;  /* 0x00039800016d7983 */ /* 0x000ee80000100800 */
[----:B------:R0:W-:Y:S04]  /*5f40*/  STL [R1+0x220], R40 ;  /* 0x0002202801007387 */ /* 0x0001e80000100800 */
[----:B------:R-:W3:Y:S04]  /*5f50*/  LDL R111, [R1+0x39c] ;  /* 0x00039c00016f7983 */ /* 0x000ee80000100800 */
[----:B------:R-:W3:Y:S04]  /*5f60*/  LDL R113, [R1+0x3a0] ;  /* 0x0003a00001717983 */ /* 0x000ee80000100800 */
[----:B------:R1:W-:Y:S04]  /*5f70*/  STL [R1+0x204], R44 ;  /* 0x0002042c01007387 */ /* 0x0003e80000100800 */
[----:B------:R1:W-:Y:S04]  /*5f80*/  STL [R1+0x208], R46 ;  /* 0x0002082e01007387 */ /* 0x0003e80000100800 */
[----:B------:R-:W3:Y:S04]  /*5f90*/  LDL R115, [R1+0x3a4] ;  /* 0x0003a40001737983 */ /* 0x000ee80000100800 */
[----:B------:R-:W3:Y:S04]  /*5fa0*/  LDL R117, [R1+0x3a8] ;  /* 0x0003a80001757983 */ /* 0x000ee80000100800 */
[----:B------:R-:W3:Y:S04]  /*5fb0*/  LDL R119, [R1+0x3ac] ;  /* 0x0003ac0001777983 */ /* 0x000ee80000100800 */
[----:B------:R-:W3:Y:S04]  /*5fc0*/  LDL R123, [R1+0x3b0] ;  /* 0x0003b000017b7983 */ /* 0x000ee80000100800 */
[----:B------:R-:W3:Y:S04]  /*5fd0*/  LDL R125, [R1+0x3b4] ;  /* 0x0003b400017d7983 */ /* 0x000ee80000100800 */
[----:B------:R1:W-:Y:S04]  /*5fe0*/  STL [R1+0x224], R48 ;  /* 0x0002243001007387 */ /* 0x0003e80000100800 */
[----:B------:R-:W3:Y:S04]  /*5ff0*/  LDL R127, [R1+0x3b8] ;  /* 0x0003b800017f7983 */ /* 0x000ee80000100800 */
[----:B------:R-:W3:Y:S04]  /*6000*/  LDL R129, [R1+0x3bc] ;  /* 0x0003bc0001817983 */ /* 0x000ee80000100800 */
[----:B------:R-:W3:Y:S04]  /*6010*/  LDL R139, [R1+0x3c0] ;  /* 0x0003c000018b7983 */ /* 0x000ee80000100800 */
[----:B0-----:R-:W3:Y:S04]  /*6020*/  LDL R40, [R1+0x3dc] ;  /* 0x0003dc0001287983 */ /* 0x001ee80000100800 */
        /* <DEDUP_REMOVED lines=10> */
[----:B------:R-:W0:Y:S02]  /*60d0*/  SHFL.BFLY PT, R10, R31, 0x2, 0x1f ;  /* 0x0c401f001f0a7f89 */ /* 0x000e2400000e0000 */
[----:B0-----:R-:W-:Y:S01]  /*60e0*/  FMNMX.FTZ R10, R10, R31, !PT ;  /* 0x0000001f0a0a7209 */ /* 0x001fe20007810000 */
[----:B--2---:R-:W-:-:S02]  /*60f0*/  IMAD R8, R29, 0xc00, R8 ;  /* 0x00000c001d087824 */ /* 0x004fc400078e0208 */
[----:B------:R-:W-:Y:S01]  /*6100*/  FMUL.FTZ R12, R11, R26 ;  /* 0x0000001a0b0c7220 */ /* 0x000fe20000410000 */
[----:B------:R-:W2:Y:S04]  /*6110*/  LDL R29, [R1+0x304] ;  /* 0x00030400011d7983 */ /* 0x000ea80000100800 */
[----:B------:R-:W0:Y:S01]  /*6120*/  SHFL.BFLY PT, R27, R10, 0x1, 0x1f ;  /* 0x0c201f000a1b7f89 */ /* 0x000e2200000e0000 */
[----:B------:R-:W-:-:S03]  /*6130*/  FSETP.NEU.FTZ.AND P0, PT, R26, -INF , PT ;  /* 0xff8000001a00780b */ /* 0x000fc60003f1d000 */
[----:B------:R-:W2:Y:S01]  /*6140*/  LDL R31, [R1+0x308] ;  /* 0x00030800011f7983 */ /* 0x000ea20000100800 */
[----:B0-----:R-:W-:-:S03]  /*6150*/  FMNMX.FTZ R10, R10, R27, !PT ;  /* 0x0000001b0a0a7209 */ /* 0x001fc60007810000 */
[----:B------:R-:W2:Y:S01]  /*6160*/  LDL R27, [R1+0x300] ;  /* 0x00030000011b7983 */ /* 0x000ea20000100800 */
[----:B------:R-:W-:-:S05]  /*6170*/  FSEL R36, R12, RZ, P0 ;  /* 0x000000ff0c247208 */ /* 0x000fca0000000000 */
        /* <DEDUP_REMOVED lines=42> */
[----:B------:R-:W-:Y:S01]  /*6420*/  MUFU.EX2 R26, R26 ;  /* 0x0000001a001a7308 */ /* 0x000fe20000000800 */
[----:B------:R-:W-:-:S07]  /*6430*/  FSETP.NEU.FTZ.AND P0, PT, R10, -INF , PT ;  /* 0xff8000000a00780b */ /* 0x000fce0003f1d000 */
[----:B------:R-:W0:Y:S08]  /*6440*/  MUFU.EX2 R25, R25 ;  /* 0x0000001900197308 */ /* 0x000e300000000800 */
[----:B------:R-:W1:Y:S01]  /*6450*/  MUFU.EX2 R24, R24 ;  /* 0x0000001800187308 */ /* 0x000e620000000800 */
[----:B------:R0:W-:Y:S04]  /*6460*/  STL [R1+0x2ec], R160 ;  /* 0x0002eca001007387 */ /* 0x0001e80000100800 */
[----:B----4-:R-:W-:Y:S03]  /*6470*/  STL [R1+0x3c4], R28 ;  /* 0x0003c41c01007387 */ /* 0x010fe60000100800 */
[----:B------:R-:W-:Y:S01]  /*6480*/  MUFU.EX2 R137, R137 ;  /* 0x0000008900897308 */ /* 0x000fe20000000800 */
[----:B---3--:R-:W-:Y:S07]  /*6490*/  STL [R1+0x3c8], R30 ;  /* 0x0003c81e01007387 */ /* 0x008fee0000100800 */
[----:B0-----:R-:W-:Y:S01]  /*64a0*/  MUFU.EX2 R160, R135 ;  /* 0x0000008700a07308 */ /* 0x001fe20000000800 */
[----:B------:R-:W-:Y:S04]  /*64b0*/  STL [R1+0x3d8], R38 ;  /* 0x0003d82601007387 */ /* 0x000fe80000100800 */
[----:B------:R0:W-:Y:S03]  /*64c0*/  STL [R1+0x2f0], R162 ;  /* 0x0002f0a201007387 */ /* 0x0001e60000100800 */
[----:B------:R-:W-:Y:S01]  /*64d0*/  MUFU.EX2 R133, R133 ;  /* 0x0000008500857308 */ /* 0x000fe20000000800 */
[----:B------:R3:W-:Y:S07]  /*64e0*/  STL [R1+0x3cc], R32 ;  /* 0x0003cc2001007387 */ /* 0x0007ee0000100800 */
[----:B0-----:R-:W-:Y:S01]  /*64f0*/  MUFU.EX2 R162, R131 ;  /* 0x0000008300a27308 */ /* 0x001fe20000000800 */
[----:B---3--:R-:W-:Y:S01]  /*6500*/  VIADD R32, R8, 0x80 ;  /* 0x0000008008207836 */ /* 0x008fe20000000000 */
[----:B------:R0:W-:Y:S04]  /*6510*/  STL [R1+0x2e4], R152 ;  /* 0x0002e49801007387 */ /* 0x0001e80000100800 */
[----:B------:R-:W-:Y:S01]  /*6520*/  R2UR UR10, R32 ;  /* 0x00000000200a72ca */ /* 0x000fe200000e0000 */
[----:B------:R3:W-:Y:S01]  /*6530*/  STL [R1+0x310], R35 ;  /* 0x0003102301007387 */ /* 0x0007e20000100800 */
[----:B------:R-:W-:-:S02]  /*6540*/  R2UR UR6, R8 ;  /* 0x00000000080672ca */ /* 0x000fc400000e0000 */
[----:B0-----:R-:W-:Y:S01]  /*6550*/  F2FP.F16.F32.PACK_AB R152, R25, R26 ;  /* 0x0000001a1998723e */ /* 0x001fe200000000ff */
[----:B------:R0:W-:Y:S01]  /*6560*/  STL [R1+0x3d0], R34 ;  /* 0x0003d02201007387 */ /* 0x0001e20000100800 */
[----:B------:R-:W-:Y:S01]  /*6570*/  R2UR UR7, R9 ;  /* 0x00000000090772ca */ /* 0x000fe200000e0000 */
[----:B---3--:R-:W-:Y:S02]  /*6580*/  IMAD.MOV.U32 R35, RZ, RZ, R9 ;  /* 0x000000ffff237224 */ /* 0x008fe400078e0009 */
[----:B------:R-:W-:Y:S01]  /*6590*/  STL [R1+0x2e8], R154 ;  /* 0x0002e89a01007387 */ /* 0x000fe20000100800 */
[----:B0-----:R-:W-:-:S03]  /*65a0*/  VIADD R34, R8, 0x100 ;  /* 0x0000010008227836 */ /* 0x001fc60000000000 */
[----:B------:R-:W-:Y:S01]  /*65b0*/  STL [R1+0x2fc], R228 ;  /* 0x0002fce401007387 */ /* 0x000fe20000100800 */
[----:B------:R-:W-:-:S03]  /*65c0*/  R2UR UR15, R35 ;  /* 0x00000000230f72ca */ /* 0x000fc600000e0000 */
        /* <DEDUP_REMOVED lines=17> */
[----:B--2---:R0:W-:Y:S02]  /*66e0*/  STL [R1+0x304], R29 ;  /* 0x0003041d01007387 */ /* 0x0041e40000100800 */
[----:B0-----:R-:W-:-:S02]  /*66f0*/  FADD.FTZ R29, R26, R25 ;  /* 0x000000191a1d7221 */ /* 0x001fc40000010000 */
[----:B------:R0:W-:Y:S02]  /*6700*/  STL [R1+0x300], R27 ;  /* 0x0003001b01007387 */ /* 0x0001e40000100800 */
[----:B0-----:R0:W2:Y:S02]  /*6710*/  MUFU.EX2 R27, R12 ;  /* 0x0000000c001b7308 */ /* 0x0010a40000000800 */
[----:B0-----:R-:W-:-:S05]  /*6720*/  FMUL.FTZ R12, R10, R11 ;  /* 0x0000000b0a0c7220 */ /* 0x001fca0000410000 */
[----:B------:R-:W-:-:S05]  /*6730*/  FSEL R12, R12, RZ, P0 ;  /* 0x000000ff0c0c7208 */ /* 0x000fca0000000000 */
[-CC-:B------:R-:W-:Y:S01]  /*6740*/  FFMA.FTZ R121, R121, R11.reuse, -R12.reuse ;  /* 0x0000000b79797223 */ /* 0x180fe2000001080c */
[-CC-:B------:R-:W-:Y:S01]  /*6750*/  FFMA.FTZ R89, R89, R11.reuse, -R12.reuse ;  /* 0x0000000b59597223 */ /* 0x180fe2000001080c */
[-CC-:B------:R-:W-:Y:S01]  /*6760*/  FFMA.FTZ R91, R91, R11.reuse, -R12.reuse ;  /* 0x0000000b5b5b7223 */ /* 0x180fe2000001080c */
[----:B-1----:R-:W-:Y:S02]  /*6770*/  FADD.FTZ R30, R24, R29 ;  /* 0x0000001d181e7221 */ /* 0x002fe40000010000 */
[----:B------:R-:W-:Y:S01]  /*6780*/  MUFU.EX2 R28, R89 ;  /* 0x00000059001c7308 */ /* 0x000fe20000000800 */
[----:B------:R-:W-:Y:S01]  /*6790*/  FFMA.FTZ R93, R93, R11, -R12 ;  /* 0x0000000b5d5d7223 */ /* 0x000fe2000001080c */
[----:B--2---:R-:W-:-:S06]  /*67a0*/  FADD.FTZ R38, R27, R30 ;  /* 0x0000001e1b267221 */ /* 0x004fcc0000010000 */
[----:B------:R-:W0:Y:S08]  /*67b0*/  MUFU.EX2 R121, R121 ;  /* 0x0000007900797308 */ /* 0x000e300000000800 */
[----:B------:R-:W1:Y:S01]  /*67c0*/  MUFU.EX2 R91, R91 ;  /* 0x0000005b005b7308 */ /* 0x000e620000000800 */
[----:B------:R-:W-:-:S07]  /*67d0*/  FADD.FTZ R29, R137, R38 ;  /* 0x00000026891d7221 */ /* 0x000fce0000010000 */
[----:B------:R-:W2:Y:S01]  /*67e0*/  MUFU.EX2 R30, R93 ;  /* 0x0000005d001e7308 */ /* 0x000ea20000000800 */
[----:B------:R-:W-:Y:S01]  /*67f0*/  FADD.FTZ R32, R160, R29 ;  /* 0x0000001da0207221 */ /* 0x000fe20000010000 */
[----:B0-----:R-:W-:Y:S01]  /*6800*/  FADD.FTZ R26, R121, R28 ;  /* 0x0000001c791a7221 */ /* 0x001fe20000010000 */
[----:B------:R0:W-:Y:S02]  /*6810*/  STL [R1+0x30c], R33 ;  /* 0x00030c2101007387 */ /* 0x0001e40000100800 */
[----:B------:R-:W-:Y:S02]  /*6820*/  FADD.FTZ R187, R133, R32 ;  /* 0x0000002085bb7221 */ /* 0x000fe40000010000 */
[----:B------:R3:W-:Y:S01]  /*6830*/  STL [R1+0x314], R37 ;  /* 0x0003142501007387 */ /* 0x0007e20000100800 */
[----:B-1----:R-:W-:-:S03]  /*6840*/  FADD.FTZ R25, R91, R26 ;  /* 0x0000001a5b197221 */ /* 0x002fc60000010000 */
[----:B------:R1:W-:Y:S01]  /*6850*/  STL [R1+0x3d4], R36 ;  /* 0x0003d42401007387 */ /* 0x0003e20000100800 */
[--C-:B0-----:R-:W-:Y:S01]  /*6860*/  IMAD.MOV.U32 R33, RZ, RZ, R9.reuse ;  /* 0x000000ffff217224 */ /* 0x101fe200078e0009 */
[----:B------:R-:W-:Y:S01]  /*6870*/  F2FP.F16.F32.PACK_AB R154, R27, R24 ;  /* 0x000000181b9a723e */ /* 0x000fe200000000ff */
[----:B---3--:R-:W-:Y:S01]  /*6880*/  IMAD.MOV.U32 R37, RZ, RZ, R9 ;  /* 0x000000ffff257224 */ /* 0x008fe200078e0009 */
[----:B------:R-:W-:Y:S01]  /*6890*/  F2FP.F16.F32.PACK_AB R153, R28, R121 ;  /* 0x000000791c99723e */ /* 0x000fe200000000ff */
[----:B-1----:R-:W-:Y:S01]  /*68a0*/  VIADD R36, R8, 0x180 ;  /* 0x0000018008247836 */ /* 0x002fe20000000000 */
[----:B--2---:R-:W-:Y:S01]  /*68b0*/  F2FP.F16.F32.PACK_AB R155, R30, R91 ;  /* 0x0000005b1e9b723e */ /* 0x004fe200000000ff */
[----:B------:R-:W-:Y:S01]  /*68c0*/  FADD.FTZ R187, R162, R187 ;  /* 0x000000bba2bb7221 */ /* 0x000fe20000010000 */
[----:B------:R-:W-:Y:S01]  /*68d0*/  STL [R1+0x268], R90 ;  /* 0x0002685a01007387 */ /* 0x000fe20000100800 */
[----:B------:R-:W-:Y:S01]  /*68e0*/  R2UR UR11, R33 ;  /* 0x00000000210b72ca */ /* 0x000fe200000e0000 */
[----:B------:R-:W-:Y:S01]  /*68f0*/  FADD.FTZ R228, R30, R25 ;  /* 0x000000191ee47221 */ /* 0x000fe20000010000 */
[----:B------:R-:W-:Y:S01]  /*6900*/  R2UR UR18, R36 ;  /* 0x00000000241272ca */ /* 0x000fe200000e0000 */
[----:B------:R-:W-:Y:S01]  /*6910*/  STL [R1+0x26c], R92 ;  /* 0x00026c5c01007387 */ /* 0x000fe20000100800 */
[----:B------:R-:W-:-:S02]  /*6920*/  R2UR UR19, R37 ;  /* 0x00000000251372ca */ /* 0x000fc400000e0000 */
        /* <DEDUP_REMOVED lines=89> */
[-CC-:B------:R-:W-:Y:S02]  /*6ec0*/  FFMA.FTZ R227, R161, R11.reuse, -R12.reuse ;  /* 0x0000000ba1e37223 */ /* 0x180fe4000001080c */
[----:B------:R2:W-:Y:S01]  /*6ed0*/  STL [R1+0x2f8], R226 ;  /* 0x0002f8e201007387 */ /* 0x0005e20000100800 */
[-CC-:B0-----:R-:W-:Y:S01]  /*6ee0*/  FFMA.FTZ R224, R14, R11.reuse, -R12.reuse ;  /* 0x0000000b0ee07223 */ /* 0x181fe2000001080c */
[----:B--2---:R-:W-:Y:S01]  /*6ef0*/  FFMA.FTZ R226, R15, R11, -R12 ;  /* 0x0000000b0fe27223 */ /* 0x004fe2000001080c */
[----:B------:R-:W-:Y:S08]  /*6f00*/  MUFU.EX2 R13, R13 ;  /* 0x0000000d000d7308 */ /* 0x000ff00000000800 */
[----:B------:R-:W0:Y:S08]  /*6f10*/  MUFU.EX2 R224, R224 ;  /* 0x000000e000e07308 */ /* 0x000e300000000800 */
[----:B------:R-:W-:Y:S08]  /*6f20*/  MUFU.EX2 R226, R226 ;  /* 0x000000e200e27308 */ /* 0x000ff00000000800 */
[----:B------:R-:W2:Y:S01]  /*6f30*/  MUFU.EX2 R227, R227 ;  /* 0x000000e300e37308 */ /* 0x000ea20000000800 */
[----:B0-----:R-:W-:-:S02]  /*6f40*/  F2FP.F16.F32.PACK_AB R161, R224, R13 ;  /* 0x0000000de0a1723e */ /* 0x001fc400000000ff */
[----:B--2---:R-:W-:Y:S01]  /*6f50*/  F2FP.F16.F32.PACK_AB R163, R227, R226 ;  /* 0x000000e2e3a3723e */ /* 0x004fe200000000ff */
[----:B------:R-:W-:Y:S01]  /*6f60*/  FFMA.FTZ R21, R21, R11, -R12 ;  /* 0x0000000b15157223 */ /* 0x000fe2000001080c */
[----:B------:R-:W-:-:S03]  /*6f70*/  FADD.FTZ R228, R13, R228 ;  /* 0x000000e40de47221 */ /* 0x000fc60000010000 */
[----:B------:R-:W-:Y:S08]  /*6f80*/  MUFU.EX2 R223, R223 ;  /* 0x000000df00df7308 */ /* 0x000ff00000000800 */
[----:B------:R-:W0:Y:S08]  /*6f90*/  MUFU.EX2 R13, R225 ;  /* 0x000000e1000d7308 */ /* 0x000e300000000800 */
[----:B------:R-:W-:Y:S08]  /*6fa0*/  MUFU.EX2 R15, R193 ;  /* 0x000000c1000f7308 */ /* 0x000ff00000000800 */
[----:B------:R-:W2:Y:S08]  /*6fb0*/  MUFU.EX2 R14, R188 ;  /* 0x000000bc000e7308 */ /* 0x000eb00000000800 */
[----:B------:R-:W-:Y:S01]  /*6fc0*/  MUFU.EX2 R21, R21 ;  /* 0x0000001500157308 */ /* 0x000fe20000000800 */
        /* <DEDUP_REMOVED lines=33> */
[----:B---3--:R-:W-:-:S06]  /*71e0*/  WARPGROUP.ARRIVE ;  /* 0x00000000000079c5 */ /* 0x008fcc0000000000 */
[----:B------:R-:W-:Y:S01]  /*71f0*/  HGMMA.64x256x16.F32 R24, R160, gdesc[UR8].tnspB, R24, gsb0 ;  /* 0x43e00008a0187df0 */ /* 0x000fe20008000818 */
[----:B0-----:R-:W-:Y:S02]  /*7200*/  F2FP.F16.F32.PACK_AB R152, R13, R223 ;  /* 0x000000df0d98723e */ /* 0x001fe400000000ff */
[----:B--2---:R-:W-:Y:S01]  /*7210*/  F2FP.F16.F32.PACK_AB R154, R14, R15 ;  /* 0x0000000f0e9a723e */ /* 0x004fe200000000ff */
[-CC-:B------:R-:W-:Y:S01]  /*7220*/  FFMA.FTZ R19, R19, R11.reuse, -R12.reuse ;  /* 0x0000000b13137223 */ /* 0x180fe2000001080c */
[-CC-:B------:R-:W-:Y:S01]  /*7230*/  FFMA.FTZ R156, R156, R11.reuse, -R12.reuse ;  /* 0x0000000b9c9c7223 */ /* 0x180fe2000001080c */
[----:B------:R-:W-:Y:S01]  /*7240*/  FFMA.FTZ R159, R159, R11, -R12 ;  /* 0x0000000b9f9f7223 */ /* 0x000fe2000001080c */
        /* <DEDUP_REMOVED lines=9> */
[-CC-:B------:R-:W-:Y:S01]  /*72e0*/  FFMA.FTZ R161, R165, R11.reuse, -R12.reuse ;  /* 0x0000000ba5a17223 */ /* 0x180fe2000001080c */
[----:B------:R-:W-:-:S04]  /*72f0*/  FFMA.FTZ R158, R171, R11, -R12 ;  /* 0x0000000bab9e7223 */ /* 0x000fc8000001080c */
        /* <DEDUP_REMOVED lines=39> */
[----:B------:R-:W-:-:S06]  /*7570*/  FFMA.FTZ R162, R170, R11, -R12 ;  /* 0x0000000baaa27223 */ /* 0x000fcc000001080c */
[----:B------:R-:W0:Y:S01]  /*7580*/  MUFU.EX2 R162, R162 ;  /* 0x000000a200a27308 */ /* 0x000e220000000800 */
[----:B------:R-:W-:-:S04]  /*7590*/  FADD.FTZ R228, R224, R228 ;  /* 0x000000e4e0e47221 */ /* 0x000fc80000010000 */
        /* <DEDUP_REMOVED lines=14> */
[----:B------:R-:W-:Y:S01]  /*7680*/  MUFU.EX2 R179, R179 ;  /* 0x000000b300b37308 */ /* 0x000fe20000000800 */
[----:B------:R-:W-:-:S07]  /*7690*/  FADD.FTZ R187, R223, R187 ;  /* 0x000000bbdfbb7221 */ /* 0x000fce0000010000 */
        /* <DEDUP_REMOVED lines=100> */
[----:B------:R-:W-:Y:S02]  /*7ce0*/  FADD.FTZ R13, R14, R15 ;  /* 0x0000000f0e0d7221 */ /* 0x000fe40000010000 */
[----:B------:R-:W2:Y:S01]  /*7cf0*/  LDL R15, [R1+0x28] ;  /* 0x00002800010f7983 */ /* 0x000ea20000100800 */
[----:B------:R-:W-:Y:S01]  /*7d00*/  FADD.FTZ R161, R161, R160 ;  /* 0x000000a0a1a17221 */ /* 0x000fe20000010000 */
[----:B------:R-:W-:-:S03]  /*7d10*/  FADD.FTZ R13, R186, R13 ;  /* 0x0000000dba0d7221 */ /* 0x000fc60000010000 */
[----:B------:R-:W-:Y:S01]  /*7d20*/  FADD.FTZ R158, R158, R161 ;  /* 0x000000a19e9e7221 */ /* 0x000fe20000010000 */
[----:B------:R-:W-:Y:S02]  /*7d30*/  FADD.FTZ R184, R184, R13 ;  /* 0x0000000db8b87221 */ /* 0x000fe40000010000 */
[----:B------:R3:W5:Y:S01]  /*7d40*/  LDL R13, [R1+0x1f0] ;  /* 0x0001f000010d7983 */ /* 0x0007620000100800 */
        /* <DEDUP_REMOVED lines=79> */
[----:B0-----:R-:W2:Y:S04]  /*8240*/  LDL R86, [R1+0x204] ;  /* 0x0002040001567983 */ /* 0x001ea80000100800 */
[----:B-1----:R-:W2:Y:S04]  /*8250*/  LDL R88, [R1+0x208] ;  /* 0x0002080001587983 */ /* 0x002ea80000100800 */
[----:B------:R-:W2:Y:S04]  /*8260*/  LDL R90, [R1+0x20c] ;  /* 0x00020c00015a7983 */ /* 0x000ea80000100800 */
[----:B------:R-:W2:Y:S04]  /*8270*/  LDL R24, [R1+0x210] ;  /* 0x0002100001187983 */ /* 0x000ea80000100800 */
[----:B----4-:R-:W4:Y:S04]  /*8280*/  LDL R92, [R1+0x214] ;  /* 0x00021400015c7983 */ /* 0x010f280000100800 */
        /* <DEDUP_REMOVED lines=147> */
[----:B------:R0:W-:Y:S04]  /*8bc0*/  STL.64 [R1+0x420], R8 ;  /* 0x0004200801007387 */ /* 0x0001e80000100a00 */
[----:B------:R0:W-:Y:S04]  /*8bd0*/  STL [R1+0x200], R14 ;  /* 0x0002000e01007387 */ /* 0x0001e80000100800 */
[----:B------:R0:W-:Y:S04]  /*8be0*/  STL [R1+0x204], R86 ;  /* 0x0002045601007387 */ /* 0x0001e80000100800 */
[----:B------:R0:W-:Y:S04]  /*8bf0*/  STL [R1+0x208], R88 ;  /* 0x0002085801007387 */ /* 0x0001e80000100800 */
[----:B------:R0:W-:Y:S04]  /*8c00*/  STL [R1+0x20c], R90 ;  /* 0x00020c5a01007387 */ /* 0x0001e80000100800 */
[----:B------:R0:W-:Y:S04]  /*8c10*/  STL [R1+0x210], R24 ;  /* 0x0002101801007387 */ /* 0x0001e80000100800 */
[----:B----4-:R0:W-:Y:S04]  /*8c20*/  STL [R1+0x214], R92 ;  /* 0x0002145c01007387 */ /* 0x0101e80000100800 */
        /* <DEDUP_REMOVED lines=126> */
.L_x_12510:
[----:B------:R-:W-:Y:S05]  /*9410*/  BSYNC B0 ;  /* 0x0000000000007941 */ /* 0x000fea0003800000 */
.L_x_12509:
        /* <DEDUP_REMOVED lines=33> */
.L_x_12513:
[----:B------:R-:W-:-:S13]  /*9630*/  ISETP.NE.AND P0, PT, R5, 0x1, PT ;  /* 0x000000010500780c */ /* 0x000fda0003f05270 */
[----:B------:R-:W-:-:S05]  /*9640*/  @P0 IMAD.HI.U32 R2, R6, R2, RZ ;  /* 0x0000000206020227 */ /* 0x000fca00078e00ff */
[----:B------:R-:W-:-:S07]  /*9650*/  @P0 SHF.R.U32.HI R6, RZ, R3, R2 ;  /* 0x00000003ff060219 */ /* 0x000fce0000011602 */
.L_x_12514:
[----:B------:R-:W-:Y:S05]  /*9660*/  BSYNC B0 ;  /* 0x0000000000007941 */ /* 0x000fea0003800000 */
.L_x_12512:
[----:B------:R-:W-:-:S05]  /*9670*/  IMAD R5, R6, R5, R5 ;  /* 0x0000000506057224 */ /* 0x000fca00078e0205 */
[----:B------:R-:W-:-:S07]  /*9680*/  VIMNMX R4, R4, R5, PT ;  /* 0x0000000504047248 */ /* 0x000fce0003fe0100 */
.L_x_12511:
        /* <DEDUP_REMOVED lines=8> */
.L_x_12518:
[----:B------:R-:W-:Y:S01]  /*9710*/  VIADD R0, R16, 0x150 ;  /* 0x0000015010007836 */ /* 0x000fe20000000000 */
[----:B------:R-:W-:-:S07]  /*9720*/  MOV R225, 0x9740 ;  /* 0x0000974000e17802 */ /* 0x000fce0000000f00 */
[----:B------:R-:W-:Y:S05]  /*9730*/  CALL.REL.NOINC `($_ZN7cutlass13device_kernelIN5flash11enable_sm90INS1_16FlashAttnFwdSm90INS1_25CollectiveMainloopFwdSm90ILi2EN4cute5tupleIJNS5_1CILi1EEES8_S8_EEENS6_IJNS7_ILi128EEENS7_ILi96EEENS7_ILi64EEEEEELi256ENS_6half_tEfNS_4arch4Sm90ELb0ELb1ELb0ELb1ELb1ELb0ELb1ELb1ELb0ELb1ELb0ELb0EEENS1_21CollectiveEpilogueFwdINS6_IJSA_NS7_ILi256EEESB_EEES9_SE_SG_Li256ELb1ELb1ELb0ELb0EEENS1_36VarlenDynamicPersistentTileSchedulerILi128ELi96ELi256ELi128ELb0ELb1ELb1ELb1ELb0ELb1EEEEEEEEEvNT_6ParamsE$_ZZN5flash25CollectiveMainloopFwdSm90ILi2EN4cute5tupleIJNS1_1CILi1EEES4_S4_EEENS2_IJNS3_ILi128EEENS3_ILi96EEENS3_ILi64EEEEEELi256EN7cutlass6half_tEfNSA_4arch4Sm90ELb0ELb1ELb0ELb1ELb1ELb0ELb1ELb1ELb0ELb1ELb0ELb0EE3mmaINS_16FlashAttnFwdSm90ISE_NS_21CollectiveEpilogueFwdINS2_IJS6_NS3_ILi256EEES7_EEES5_SB_SD_Li256ELb1ELb1ELb0ELb0EEENS_36VarlenDynamicPersistentTileSchedulerILi128ELi96ELi256ELi128ELb0ELb1ELb1ELb1ELb0ELb1EEEE13SharedStorageENS1_6TensorINS1_11ArrayEngineIfLm128EEENS1_6LayoutINS2_IJNS2_IJNS3_ILi2EEEST_NS3_ILi32EEEEEES4_S4_EEENS2_IJNS2_IJS4_ST_NS3_ILi4EEEEEENS3_ILi0EEESZ_EEEEEEENS_7SoftmaxILi2ELi0EEEEEbRKNSE_6ParamsENSA_13PipelineAsyncILi2EEES19_RNSA_13PipelineStateILj2EEERT0_RT1_iRiRKNS_16SeqlenInfoQKNewKILb1ELb0EEENS2_IJiiiiEEERT_ENKUliT_T0_T1_E_clIZSF_ISO_S12_S14_EbS17_S19_S19_S1C_S1E_S1G_iS1H_S1L_S1M_S1O_EUlRS1P_iE1_NS3_ILb0EEENS3_ILb1EEEEEDaiS1P_S1Q_S1R_) ;  /* 0x0000023000947944 */ /* 0x000fea0003c00000 */
[C---:B------:R-:W-:Y:S01]  /*9740*/  ISETP.GT.AND P0, PT, R11.reuse, R188, PT ;  /* 0x000000bc0b00720c */ /* 0x040fe20003f04270 */
[----:B------:R-:W-:-:S12]  /*9750*/  VIADD R11, R11, 0xffffffff ;  /* 0xffffffff0b0b7836 */ /* 0x000fd80000000000 */
[----:B------:R-:W-:Y:S05]  /*9760*/  @P0 BRA `(.L_x_12518) ;  /* 0xfffffffc00e80947 */ /* 0x000fea000383ffff */
[----:B------:R-:W-:Y:S05]  /*9770*/  BSYNC B0 ;  /* 0x0000000000007941 */ /* 0x000fea0003800000 */
.L_x_12517:
[----:B------:R-:W-:Y:S02]  /*9780*/  ULDC UR4, c[0x0][0x20] ;  /* 0x0000080000047ab9 */ /* 0x000fe40000000800 */
[----:B------:R-:W-:-:S05]  /*9790*/  VIADD R2, R181, -UR4 ;  /* 0x80000004b5027c36 */ /* 0x000fca0008000000 */
[----:B------:R-:W2:Y:S02]  /*97a0*/  LDL R0, [R2] ;  /* 0x0000000002007983 */ /* 0x000ea40000100800 */
[----:B--2---:R-:W-:-:S07]  /*97b0*/  IMAD.SHL.U32 R0, R0, 0x80, RZ ;  /* 0x0000008000007824 */ /* 0x004fce00078e00ff */
.L_x_12516:
[----:B------:R-:W-:Y:S05]  /*97c0*/  BSYNC B1 ;  /* 0x0000000000017941 */ /* 0x000fea0003800000 */
.L_x_12515:
        /* <DEDUP_REMOVED lines=26> */
.L_x_12521:
[----:B------:R-:W-:Y:S02]  /*9970*/  ULDC UR4, c[0x0][0xadc] ;  /* 0x0002b70000047ab9 */ /* 0x000fe40000000800 */
[----:B------:R-:W-:-:S05]  /*9980*/  IMAD.U32 R5, RZ, RZ, UR4 ;  /* 0x00000004ff057e24 */ /* 0x000fca000f8e00ff */
[----:B------:R-:W-:-:S13]  /*9990*/  ISETP.NE.AND P0, PT, R5, 0x1, PT ;  /* 0x000000010500780c */ /* 0x000fda0003f05270 */
[----:B------:R-:W0:Y:S02]  /*99a0*/  @P0 LDC.64 R6, c[0x0][0xae0] ;  /* 0x0002b800ff060b82 */ /* 0x000e240000000a00 */
[----:B0-----:R-:W-:-:S05]  /*99b0*/  @P0 IMAD.HI.U32 R4, R0, R6, RZ ;  /* 0x0000000600040227 */ /* 0x001fca00078e00ff */
[----:B------:R-:W-:-:S07]  /*99c0*/  @P0 SHF.R.U32.HI R0, RZ, R7, R4 ;  /* 0x00000007ff000219 */ /* 0x000fce0000011604 */
.L_x_12522:
[----:B------:R-:W-:Y:S05]  /*99d0*/  BSYNC B0 ;  /* 0x0000000000007941 */ /* 0x000fea0003800000 */
.L_x_12520:
[----:B------:R-:W-:-:S05]  /*99e0*/  IMAD R3, R0, R5, RZ ;  /* 0x0000000500037224 */ /* 0x000fca00078e02ff */
[----:B------:R-:W-:-:S07]  /*99f0*/  VIMNMX R2, R2, R3, !PT ;  /* 0x0000000302027248 */ /* 0x000fce0007fe0100 */
.L_x_12519:
[----:B------:R-:W-:-:S04]  /*9a00*/  VIADD R2, R2, 0x5f ;  /* 0x0000005f02027836 */ /* 0x000fc80000000000 */
[----:B------:R-:W-:-:S05]  /*9a10*/  IMAD.HI R2, R2, 0x2aaaaaab, RZ ;  /* 0x2aaaaaab02027827 */ /* 0x000fca00078e02ff */
[----:B------:R-:W-:-:S04]  /*9a20*/  SHF.R.U32.HI R3, RZ, 0x1f, R2 ;  /* 0x0000001fff037819 */ /* 0x000fc80000011602 */
[----:B------:R-:W-:-:S04]  /*9a30*/  LEA.HI.SX32 R2, R2, R3, 0x1c ;  /* 0x0000000302027211 */ /* 0x000fc800078fe2ff */
[----:B------:R-:W-:-:S04]  /*9a40*/  VIMNMX R2, R2, UR40, !PT ;  /* 0x0000002802027c48 */ /* 0x000fc8000ffe0100 */
[----:B------:R-:W-:-:S13]  /*9a50*/  ISETP.GE.AND P0, PT, R11, R2, PT ;  /* 0x000000020b00720c */ /* 0x000fda0003f06270 */
[----:B------:R-:W-:Y:S05]  /*9a60*/  @!P0 BRA `(.L_x_12523) ;  /* 0x0000009800088947 */ /* 0x000fea0003800000 */
.L_x_12542:
        /* <DEDUP_REMOVED lines=20> */
.L_x_12525:
[----:B------:R-:W-:Y:S05]  /*9bb0*/  BSYNC B0 ;  /* 0x0000000000007941 */ /* 0x000fea0003800000 */
.L_x_12524:
        /* <DEDUP_REMOVED lines=9> */
.L_x_12527:
[----:B------:R-:W-:Y:S05]  /*9c50*/  BSYNC B0 ;  /* 0x0000000000007941 */ /* 0x000fea0003800000 */
.L_x_12526:
[----:B------:R-:W-:Y:S04]  /*9c60*/  BSSY B0, `(.L_x_12528) ;  /* 0x0000006000007945 */ /* 0x000fe80003800000 */
[----:B--2---:R-:W-:Y:S05]  /*9c70*/  @P0 BRA `(.L_x_12529) ;  /* 0x0000000000100947 */ /* 0x004fea0003800000 */
[----:B-----5:R-:W-:Y:S01]  /*9c80*/  IMAD R6, R6, 0x8, R3 ;  /* 0x0000000806067824 */ /* 0x020fe200078e0203 */
[----:B------:R-:W-:-:S04]  /*9c90*/  SHF.L.U32 R7, R7, 0x1f, RZ ;  /* 0x0000001f07077819 */ /* 0x000fc800000006ff */
[----:B------:R-:W0:Y:S02]  /*9ca0*/  SYNCS.PHASECHK.TRANS64.TRYWAIT P0, [R6+URZ], R7 ;  /* 0x00000007060075a7 */ /* 0x000e24000800017f */
[----:B0-----:R-:W-:Y:S05]  /*9cb0*/  @!P0 BRA `(.L_x_12530) ;  /* 0x000001e800508947 */ /* 0x001fea0003800000 */
.L_x_12529:
[----:B------:R-:W-:Y:S05]  /*9cc0*/  BSYNC B0 ;  /* 0x0000000000007941 */ /* 0x000fea0003800000 */
.L_x_12528:
[----:B------:R-:W2:Y:S04]  /*9cd0*/  LDL R3, [R1+0x1f0] ;  /* 0x0001f00001037983 */ /* 0x000ea80000100800 */
[----:B-1----:R-:W2:Y:S01]  /*9ce0*/  LDL.64 R4, [R1+0x80] ;  /* 0x0000800001047983 */ /* 0x002ea20000100a00 */
        /* <DEDUP_REMOVED lines=55> */
.L_x_12532:
[----:B------:R-:W-:Y:S05]  /*a060*/  BSYNC B0 ;  /* 0x0000000000007941 */ /* 0x000fea0003800000 */
.L_x_12531:
        /* <DEDUP_REMOVED lines=11> */
.L_x_12534:
[----:B------:R-:W-:Y:S05]  /*a120*/  BSYNC B0 ;  /* 0x0000000000007941 */ /* 0x000fea0003800000 */
.L_x_12533:
[----:B------:R-:W-:Y:S04]  /*a130*/  BSSY B0, `(.L_x_12535) ;  /* 0x0000007000007945 */ /* 0x000fe80003800000 */
[----:B------:R-:W-:Y:S05]  /*a140*/  @P0 BRA `(.L_x_12536) ;  /* 0x0000000000140947 */ /* 0x000fea0003800000 */
[----:B------:R-:W2:Y:S02]  /*a150*/  LD.E.64 R4, desc[UR36][R22.64+0x40] ;  /* 0x0000402416047980 */ /* 0x000ea4000c101b00 */
[----:B--2---:R-:W-:-:S05]  /*a160*/  MOV R5, R4 ;  /* 0x0000000400057202 */ /* 0x004fca0000000f00 */
[----:B------:R-:W-:-:S04]  /*a170*/  IMAD R20, R20, 0x8, R5 ;  /* 0x0000000814147824 */ /* 0x000fc800078e0205 */
[----:B------:R-:W0:Y:S02]  /*a180*/  SYNCS.PHASECHK.TRANS64.TRYWAIT P0, [R20+URZ], R21 ;  /* 0x00000015140075a7 */ /* 0x000e24000800017f */
[----:B0-----:R-:W-:Y:S05]  /*a190*/  @!P0 BRA `(.L_x_12537) ;  /* 0x000001e4002c8947 */ /* 0x001fea0003800000 */
.L_x_12536:
[----:B------:R-:W-:Y:S05]  /*a1a0*/  BSYNC B0 ;  /* 0x0000000000007941 */ /* 0x000fea0003800000 */
.L_x_12535:
        /* <DEDUP_REMOVED lines=204> */
.L_x_12539:
[----:B------:R-:W-:Y:S05]  /*ae70*/  BSYNC B0 ;  /* 0x0000000000007941 */ /* 0x000fea0003800000 */
.L_x_12538:
        /* <DEDUP_REMOVED lines=141> */
[-C--:B---3--:R-:W-:Y:S01]  /*b750*/  FMUL.FTZ R74, R10, R81.reuse ;  /* 0x000000510a4a7220 */ /* 0x088fe20000410000 */
[----:B------:R-:W-:Y:S01]  /*b760*/  FADD.FTZ R8, R4, -R10 ;  /* 0x8000000a04087221 */ /* 0x000fe20000010000 */
[-C--:B------:R-:W-:Y:S01]  /*b770*/  FFMA.FTZ R153, R26, R81.reuse, -R126 ;  /* 0x000000511a997223 */ /* 0x080fe2000001087e */
[----:B------:R0:W-:Y:S01]  /*b780*/  MUFU.EX2 R4, R12 ;  /* 0x0000000c00047308 */ /* 0x0001e20000000800 */
[-CC-:B------:R-:W-:Y:S01]  /*b790*/  FFMA.FTZ R152, R24, R81.reuse, -R74.reuse ;  /* 0x0000005118987223 */ /* 0x180fe2000001084a */
[-CC-:B------:R-:W-:Y:S01]  /*b7a0*/  FFMA.FTZ R73, R25, R81.reuse, -R74.reuse ;  /* 0x0000005119497223 */ /* 0x180fe2000001084a */
[----:B------:R-:W3:Y:S01]  /*b7b0*/  LD.E R24, desc[UR36][R22.64+0x3f4] ;  /* 0x0003f42416187980 */ /* 0x000ee2000c101900 */
[-C--:B------:R-:W-:Y:S01]  /*b7c0*/  FMUL.FTZ R5, R8, R81.reuse ;  /* 0x0000005108057220 */ /* 0x080fe20000410000 */
[-C--:B------:R-:W-:Y:S01]  /*b7d0*/  FFMA.FTZ R154, R28, R81.reuse, -R74 ;  /* 0x000000511c9a7223 */ /* 0x080fe2000001084a */
[-CC-:B------:R-:W-:Y:S01]  /*b7e0*/  FFMA.FTZ R155, R30, R81.reuse, -R126.reuse ;  /* 0x000000511e9b7223 */ /* 0x180fe2000001087e */
[----:B------:R-:W2:Y:S01]  /*b7f0*/  LD.E R25, desc[UR36][R22.64+0x3fc] ;  /* 0x0003fc2416197980 */ /* 0x000ea2000c101900 */
        /* <DEDUP_REMOVED lines=9> */
[----:B------:R-:W4:Y:S08]  /*b890*/  MUFU.EX2 R5, R5 ;  /* 0x0000000500057308 */ /* 0x000f300000000800 */
[----:B------:R-:W1:Y:S08]  /*b8a0*/  MUFU.EX2 R153, R153 ;  /* 0x0000009900997308 */ /* 0x000e700000000800 */
[----:B------:R-:W1:Y:S01]  /*b8b0*/  MUFU.EX2 R73, R73 ;  /* 0x0000004900497308 */ /* 0x000e620000000800 */
[-CC-:B------:R-:W-:Y:S01]  /*b8c0*/  FFMA.FTZ R171, R38, R81.reuse, -R126.reuse ;  /* 0x0000005126ab7223 */ /* 0x180fe2000001087e */
[-C--:B------:R-:W-:Y:S01]  /*b8d0*/  FFMA.FTZ R173, R39, R81.reuse, -R126 ;  /* 0x0000005127ad7223 */ /* 0x080fe2000001087e */
[-CC-:B------:R-:W-:Y:S01]  /*b8e0*/  FFMA.FTZ R162, R37, R81.reuse, -R74.reuse ;  /* 0x0000005125a27223 */ /* 0x180fe2000001084a */
[-C--:B0-----:R-:W-:Y:S01]  /*b8f0*/  FFMA.FTZ R12, R40, R81.reuse, -R74 ;  /* 0x00000051280c7223 */ /* 0x081fe2000001084a */
        /* <DEDUP_REMOVED lines=18> */
[----:B------:R-:W-:Y:S01]  /*ba20*/  FFMA.FTZ R7, R56, R81, -R74 ;  /* 0x0000005138077223 */ /* 0x000fe2000001084a */
[----:B------:R-:W0:Y:S01]  /*ba30*/  MUFU.EX2 R155, R155 ;  /* 0x0000009b009b7308 */ /* 0x000e220000000800 */
[----:B----4-:R-:W-:Y:S01]  /*ba40*/  FFMA.FTZ R188, R5, R77, R152 ;  /* 0x0000004d05bc7223 */ /* 0x010fe20000010098 */
[----:B-1----:R-:W-:Y:S01]  /*ba50*/  FFMA.FTZ R79, R4, R79, R153 ;  /* 0x0000004f044f7223 */ /* 0x002fe20000010099 */
[-C--:B------:R-:W-:Y:S01]  /*ba60*/  FFMA.FTZ R174, R58, R81.reuse, -R126 ;  /* 0x000000513aae7223 */ /* 0x080fe2000001087e */
[-C--:B------:R-:W-:Y:S01]  /*ba70*/  FFMA.FTZ R21, R57, R81.reuse, -R74 ;  /* 0x0000005139157223 */ /* 0x080fe2000001084a */
[-C--:B------:R-:W-:Y:S01]  /*ba80*/  FFMA.FTZ R175, R59, R81.reuse, -R126 ;  /* 0x000000513baf7223 */ /* 0x080fe2000001087e */
[-CC-:B------:R-:W-:Y:S01]  /*ba90*/  FFMA.FTZ R8, R60, R81.reuse, -R74.reuse ;  /* 0x000000513c087223 */ /* 0x180fe2000001084a */
[-CC-:B------:R-:W-:Y:S01]  /*baa0*/  FFMA.FTZ R156, R61, R81.reuse, -R74.reuse ;  /* 0x000000513d9c7223 */ /* 0x180fe2000001084a */
[----:B------:R-:W1:Y:S01]  /*bab0*/  MUFU.EX2 R75, R75 ;  /* 0x0000004b004b7308 */ /* 0x000e620000000800 */
[-CC-:B------:R-:W-:Y:S01]  /*bac0*/  FFMA.FTZ R3, R64, R81.reuse, -R74.reuse ;  /* 0x0000005140037223 */ /* 0x180fe2000001084a */
[-CC-:B------:R-:W-:Y:S01]  /*bad0*/  FFMA.FTZ R20, R65, R81.reuse, -R74.reuse ;  /* 0x0000005141147223 */ /* 0x180fe2000001084a */
[-CC-:B------:R-:W-:Y:S01]  /*bae0*/  FFMA.FTZ R6, R68, R81.reuse, -R74.reuse ;  /* 0x0000005144067223 */ /* 0x180fe2000001084a */
[-C--:B------:R-:W-:Y:S01]  /*baf0*/  FFMA.FTZ R19, R69, R81.reuse, -R74 ;  /* 0x0000005145137223 */ /* 0x080fe2000001084a */
[-CC-:B------:R-:W-:Y:S01]  /*bb00*/  FFMA.FTZ R168, R62, R81.reuse, -R126.reuse ;  /* 0x000000513ea87223 */ /* 0x180fe2000001087e */
[-CC-:B------:R-:W-:Y:S01]  /*bb10*/  FFMA.FTZ R169, R63, R81.reuse, -R126.reuse ;  /* 0x000000513fa97223 */ /* 0x180fe2000001087e */
[-C--:B------:R-:W-:Y:S01]  /*bb20*/  FFMA.FTZ R166, R66, R81.reuse, -R126 ;  /* 0x0000005142a67223 */ /* 0x080fe2000001087e */
[----:B------:R-:W4:Y:S01]  /*bb30*/  MUFU.EX2 R177, R177 ;  /* 0x000000b100b17308 */ /* 0x000f220000000800 */
[----:B------:R-:W-:Y:S01]  /*bb40*/  FADD.FTZ R39, R73, R188 ;  /* 0x000000bc49277221 */ /* 0x000fe20000010000 */
[----:B0-----:R-:W-:Y:S01]  /*bb50*/  FADD.FTZ R188, R26, R79 ;  /* 0x0000004f1abc7221 */ /* 0x001fe20000010000 */
[-CC-:B------:R-:W-:Y:S01]  /*bb60*/  FFMA.FTZ R167, R67, R81.reuse, -R126.reuse ;  /* 0x0000005143a77223 */ /* 0x180fe2000001087e */
[----:B------:R-:W-:Y:S01]  /*bb70*/  FFMA.FTZ R164, R70, R81, -R126 ;  /* 0x0000005146a47223 */ /* 0x000fe2000001087e */
[----:B------:R-:W2:Y:S03]  /*bb80*/  LD.E R28, desc[UR36][R22.64+0x200] ;  /* 0x00020024161c7980 */ /* 0x000ea6000c101900 */
[----:B------:R-:W0:Y:S01]  /*bb90*/  MUFU.EX2 R15, R15 ;  /* 0x0000000f000f7308 */ /* 0x000e220000000800 */
[----:B------:R-:W2:Y:S04]  /*bba0*/  LD.E R32, desc[UR36][R22.64+0x220] ;  /* 0x0002202416207980 */ /* 0x000ea8000c101900 */
[----:B------:R-:W2:Y:S03]  /*bbb0*/  LD.E R30, desc[UR36][R22.64+0x264] ;  /* 0x00026424161e7980 */ /* 0x000ea6000c101900 */
[----:B------:R-:W0:Y:S01]  /*bbc0*/  MUFU.EX2 R170, R170 ;  /* 0x000000aa00aa7308 */ /* 0x000e220000000800 */
[----:B------:R-:W-:Y:S01]  /*bbd0*/  FADD.FTZ R224, R154, R39 ;  /* 0x000000279ae07221 */ /* 0x000fe20000010000 */
[----:B------:R-:W-:Y:S01]  /*bbe0*/  FADD.FTZ R188, R155, R188 ;  /* 0x000000bc9bbc7221 */ /* 0x000fe20000010000 */
[----:B------:R-:W2:Y:S04]  /*bbf0*/  LD.E R36, desc[UR36][R22.64+0x204] ;  /* 0x0002042416247980 */ /* 0x000ea8000c101900 */
[----:B------:R-:W2:Y:S01]  /*bc00*/  LD.E R34, desc[UR36][R22.64+0x2b0] ;  /* 0x0002b02416227980 */ /* 0x000ea2000c101900 */
[----:B------:R-:W0:Y:S03]  /*bc10*/  MUFU.EX2 R163, R163 ;  /* 0x000000a300a37308 */ /* 0x000e260000000800 */
[----:B------:R-:W2:Y:S04]  /*bc20*/  LD.E R35, desc[UR36][R22.64+0x20c] ;  /* 0x00020c2416237980 */ /* 0x000ea8000c101900 */
[----:B------:R-:W2:Y:S01]  /*bc30*/  LD.E R33, desc[UR36][R22.64+0x218] ;  /* 0x0002182416217980 */ /* 0x000ea2000c101900 */
[----:B------:R-:W0:Y:S01]  /*bc40*/  MUFU.EX2 R172, R172 ;  /* 0x000000ac00ac7308 */ /* 0x000e220000000800 */
[----:B-1----:R-:W-:Y:S01]  /*bc50*/  FADD.FTZ R224, R75, R224 ;  /* 0x000000e04be07221 */ /* 0x002fe20000010000 */
[----:B----4-:R-:W-:Y:S01]  /*bc60*/  FADD.FTZ R39, R177, R188 ;  /* 0x000000bcb1277221 */ /* 0x010fe20000010000 */
[----:B------:R-:W4:Y:S04]  /*bc70*/  LD.E R44, desc[UR36][R22.64+0x210] ;  /* 0x00021024162c7980 */ /* 0x000f28000c101900 */
[----:B------:R-:W4:Y:S01]  /*bc80*/  LD.E R38, desc[UR36][R22.64+0x300] ;  /* 0x0003002416267980 */ /* 0x000f22000c101900 */
[----:B------:R-:W1:Y:S03]  /*bc90*/  MUFU.EX2 R14, R14 ;  /* 0x0000000e000e7308 */ /* 0x000e660000000800 */
[----:B------:R-:W4:Y:S04]  /*bca0*/  LD.E R31, desc[UR36][R22.64+0x21c] ;  /* 0x00021c24161f7980 */ /* 0x000f28000c101900 */
[----:B------:R-:W4:Y:S01]  /*bcb0*/  LD.E R37, desc[UR36][R22.64+0x208] ;  /* 0x0002082416257980 */ /* 0x000f22000c101900 */
[----:B------:R-:W1:Y:S01]  /*bcc0*/  MUFU.EX2 R171, R171 ;  /* 0x000000ab00ab7308 */ /* 0x000e620000000800 */
[----:B0-----:R-:W-:Y:S01]  /*bcd0*/  FADD.FTZ R224, R15, R224 ;  /* 0x000000e00fe07221 */ /* 0x001fe20000010000 */
[----:B------:R-:W-:Y:S01]  /*bce0*/  FADD.FTZ R39, R170, R39 ;  /* 0x00000027aa277221 */ /* 0x000fe20000010000 */
[----:B------:R-:W4:Y:S04]  /*bcf0*/  LD.E R40, desc[UR36][R22.64+0x214] ;  /* 0x0002142416287980 */ /* 0x000f28000c101900 */
[----:B------:R-:W4:Y:S01]  /*bd00*/  LD.E R42, desc[UR36][R22.64+0x3f0] ;  /* 0x0003f024162a7980 */ /* 0x000f22000c101900 */
[----:B------:R-:W0:Y:S03]  /*bd10*/  MUFU.EX2 R162, R162 ;  /* 0x000000a200a27308 */ /* 0x000e260000000800 */
[----:B------:R-:W4:Y:S04]  /*bd20*/  LD.E R27, desc[UR36][R22.64+0x228] ;  /* 0x00022824161b7980 */ /* 0x000f28000c101900 */
[----:B------:R-:W4:Y:S01]  /*bd30*/  LD.E R29, desc[UR36][R22.64+0x22c] ;  /* 0x00022c24161d7980 */ /* 0x000f22000c101900 */
[----:B------:R-:W0:Y:S01]  /*bd40*/  MUFU.EX2 R173, R173 ;  /* 0x000000ad00ad7308 */ /* 0x000e220000000800 */
[----:B------:R-:W-:Y:S01]  /*bd50*/  FADD.FTZ R41, R163, R224 ;  /* 0x000000e0a3297221 */ /* 0x000fe20000010000 */
[----:B------:R-:W-:Y:S01]  /*bd60*/  FADD.FTZ R188, R172, R39 ;  /* 0x00000027acbc7221 */ /* 0x000fe20000010000 */
[----:B------:R-:W4:Y:S04]  /*bd70*/  LD.E R56, desc[UR36][R22.64+0x244] ;  /* 0x0002442416387980 */ /* 0x000f28000c101900 */
[----:B------:R-:W4:Y:S01]  /*bd80*/  LD.E R43, desc[UR36][R22.64+0x2a8] ;  /* 0x0002a824162b7980 */ /* 0x000f22000c101900 */
[----:B------:R-:W0:Y:S08]  /*bd90*/  MUFU.EX2 R12, R12 ;  /* 0x0000000c000c7308 */ /* 0x000e300000000800 */
[----:B------:R-:W0:Y:S01]  /*bda0*/  MUFU.EX2 R176, R176 ;  /* 0x000000b000b07308 */ /* 0x000e220000000800 */
[----:B-1----:R-:W-:Y:S01]  /*bdb0*/  FADD.FTZ R41, R14, R41 ;  /* 0x000000290e297221 */ /* 0x002fe20000010000 */
[----:B------:R-:W-:Y:S01]  /*bdc0*/  FADD.FTZ R188, R171, R188 ;  /* 0x000000bcabbc7221 */ /* 0x000fe20000010000 */
[----:B------:R-:W4:Y:S04]  /*bdd0*/  LD.E R68, desc[UR36][R22.64+0x250] ;  /* 0x0002502416447980 */ /* 0x000f28000c101900 */
[----:B------:R-:W4:Y:S01]  /*bde0*/  LD.E R46, desc[UR36][R22.64+0x3e4] ;  /* 0x0003e424162e7980 */ /* 0x000f22000c101900 */
[----:B------:R-:W1:Y:S08]  /*bdf0*/  MUFU.EX2 R161, R161 ;  /* 0x000000a100a17308 */ /* 0x000e700000000800 */
[----:B------:R-:W1:Y:S01]  /*be00*/  MUFU.EX2 R183, R183 ;  /* 0x000000b700b77308 */ /* 0x000e620000000800 */
[----:B0-----:R-:W-:Y:S01]  /*be10*/  FADD.FTZ R41, R162, R41 ;  /* 0x00000029a2297221 */ /* 0x001fe20000010000 */
[----:B------:R-:W-:Y:S01]  /*be20*/  FADD.FTZ R39, R173, R188 ;  /* 0x000000bcad277221 */ /* 0x000fe20000010000 */
[----:B------:R-:W4:Y:S04]  /*be30*/  LD.E R74, desc[UR36][R22.64+0x254] ;  /* 0x00025424164a7980 */ /* 0x000f28000c101900 */
[----:B------:R-:W4:Y:S01]  /*be40*/  LD.E R47, desc[UR36][R22.64+0x278] ;  /* 0x00027824162f7980 */ /* 0x000f22000c101900 */
[----:B------:R-:W0:Y:S08]  /*be50*/  MUFU.EX2 R13, R13 ;  /* 0x0000000d000d7308 */ /* 0x000e300000000800 */
[----:B------:R-:W0:Y:S01]  /*be60*/  MUFU.EX2 R184, R184 ;  /* 0x000000b800b87308 */ /* 0x000e220000000800 */
[----:B------:R-:W-:Y:S01]  /*be70*/  FADD.FTZ R188, R12, R41 ;  /* 0x000000290cbc7221 */ /* 0x000fe20000010000 */
[----:B------:R-:W-:Y:S01]  /*be80*/  FADD.FTZ R224, R176, R39 ;  /* 0x00000027b0e07221 */ /* 0x000fe20000010000 */
[----:B------:R-:W4:Y:S04]  /*be90*/  LD.E R52, desc[UR36][R22.64+0x224] ;  /* 0x0002242416347980 */ /* 0x000f28000c101900 */
[----:B------:R-:W4:Y:S01]  /*bea0*/  LD.E R48, desc[UR36][R22.64+0x230] ;  /* 0x0002302416307980 */ /* 0x000f22000c101900 */
[----:B------:R-:W0:Y:S03]  /*beb0*/  MUFU.EX2 R160, R160 ;  /* 0x000000a000a07308 */ /* 0x000e260000000800 */
[----:B------:R-:W4:Y:S05]  /*bec0*/  LD.E R45, desc[UR36][R22.64+0x298] ;  /* 0x00029824162d7980 */ /* 0x000f2a000c101900 */
        /* <DEDUP_REMOVED lines=40> */
[----:B------:R-:W4:Y:S04]  /*c150*/  LD.E R59, desc[UR36][R22.64+0x268] ;  /* 0x00026824163b7980 */ /* 0x000f28000c101900 */
[----:B------:R-:W4:Y:S01]  /*c160*/  LD.E R65, desc[UR36][R22.64+0x248] ;  /* 0x0002482416417980 */ /* 0x000f22000c101900 */
[----:B------:R-:W0:Y:S01]  /*c170*/  MUFU.EX2 R175, R175 ;  /* 0x000000af00af7308 */ /* 0x000e220000000800 */
[----:B-1----:R-:W-:Y:S01]  /*c180*/  FADD.FTZ R188, R159, R188 ;  /* 0x000000bc9fbc7221 */ /* 0x002fe20000010000 */
[----:B------:R-:W-:Y:S01]  /*c190*/  FADD.FTZ R89, R179, R224 ;  /* 0x000000e0b3597221 */ /* 0x000fe20000010000 */
[----:B------:R-:W4:Y:S01]  /*c1a0*/  LD.E R67, desc[UR36][R22.64+0x23c] ;  /* 0x00023c2416437980 */ /* 0x000f22000c101900 */
[----:B---3--:R-:W-:-:S03]  /*c1b0*/  FMUL.FTZ R135, R5, R24 ;  /* 0x0000001805877220 */ /* 0x008fc60000410000 */
[----:B------:R-:W3:Y:S01]  /*c1c0*/  LD.E R63, desc[UR36][R22.64+0x258] ;  /* 0x00025824163f7980 */ /* 0x000ee2000c101900 */
[----:B------:R-:W1:Y:S01]  /*c1d0*/  MUFU.EX2 R8, R8 ;  /* 0x0000000800087308 */ /* 0x000e620000000800 */
[----:B--2---:R-:W-:Y:S02]  /*c1e0*/  FMUL.FTZ R143, R4, R25 ;  /* 0x00000019048f7220 */ /* 0x004fe40000410000 */
[----:B------:R-:W2:Y:S05]  /*c1f0*/  LD.E R61, desc[UR36][R22.64+0x25c] ;  /* 0x00025c24163d7980 */ /* 0x000eaa000c101900 */
[----:B------:R-:W1:Y:S01]  /*c200*/  MUFU.EX2 R168, R168 ;  /* 0x000000a800a87308 */ /* 0x000e620000000800 */
[----:B0-----:R-:W-:Y:S01]  /*c210*/  FADD.FTZ R188, R7, R188 ;  /* 0x000000bc07bc7221 */ /* 0x001fe20000010000 */
[----:B------:R-:W-:Y:S01]  /*c220*/  FADD.FTZ R224, R174, R89 ;  /* 0x00000059aee07221 */ /* 0x000fe20000010000 */
[----:B------:R-:W2:Y:S05]  /*c230*/  LD.E R79, desc[UR36][R22.64+0x2b8] ;  /* 0x0002b824164f7980 */ /* 0x000eaa000c101900 */
[----:B------:R-:W0:Y:S08]  /*c240*/  MUFU.EX2 R156, R156 ;  /* 0x0000009c009c7308 */ /* 0x000e300000000800 */
[----:B------:R-:W0:Y:S01]  /*c250*/  MUFU.EX2 R169, R169 ;  /* 0x000000a900a97308 */ /* 0x000e220000000800 */
[----:B------:R-:W-:Y:S01]  /*c260*/  FADD.FTZ R93, R21, R188 ;  /* 0x000000bc155d7221 */ /* 0x000fe20000010000 */
[----:B------:R-:W-:-:S06]  /*c270*/  FADD.FTZ R99, R175, R224 ;  /* 0x000000e0af637221 */ /* 0x000fcc0000010000 */
[----:B------:R-:W0:Y:S08]  /*c280*/  MUFU.EX2 R3, R3 ;  /* 0x0000000300037308 */ /* 0x000e300000000800 */
[----:B------:R-:W0:Y:S01]  /*c290*/  MUFU.EX2 R166, R166 ;  /* 0x000000a600a67308 */ /* 0x000e220000000800 */
[----:B-1----:R-:W-:Y:S01]  /*c2a0*/  FADD.FTZ R101, R8, R93 ;  /* 0x0000005d08657221 */ /* 0x002fe20000010000 */
[----:B------:R-:W-:-:S06]  /*c2b0*/  FADD.FTZ R188, R168, R99 ;  /* 0x00000063a8bc7221 */ /* 0x000fcc0000010000 */
[----:B------:R-:W1:Y:S08]  /*c2c0*/  MUFU.EX2 R20, R20 ;  /* 0x0000001400147308 */ /* 0x000e700000000800 */
[----:B------:R-:W1:Y:S01]  /*c2d0*/  MUFU.EX2 R167, R167 ;  /* 0x000000a700a77308 */ /* 0x000e620000000800 */
[----:B0-----:R-:W-:Y:S01]  /*c2e0*/  FADD.FTZ R224, R156, R101 ;  /* 0x000000659ce07221 */ /* 0x001fe20000010000 */
[----:B------:R-:W-:-:S06]  /*c2f0*/  FADD.FTZ R99, R169, R188 ;  /* 0x000000bca9637221 */ /* 0x000fcc0000010000 */
[----:B------:R-:W0:Y:S08]  /*c300*/  MUFU.EX2 R6, R6 ;  /* 0x0000000600067308 */ /* 0x000e300000000800 */
[----:B------:R-:W0:Y:S01]  /*c310*/  MUFU.EX2 R164, R164 ;  /* 0x000000a400a47308 */ /* 0x000e220000000800 */
[----:B------:R-:W-:Y:S01]  /*c320*/  FADD.FTZ R101, R3, R224 ;  /* 0x000000e003657221 */ /* 0x000fe20000010000 */
[----:B------:R-:W-:-:S06]  /*c330*/  FADD.FTZ R188, R166, R99 ;  /* 0x00000063a6bc7221 */ /* 0x000fcc0000010000 */
[----:B------:R-:W0:Y:S08]  /*c340*/  MUFU.EX2 R19, R19 ;  /* 0x0000001300137308 */ /* 0x000e300000000800 */
[----:B------:R-:W0:Y:S01]  /*c350*/  MUFU.EX2 R165, R165 ;  /* 0x000000a500a57308 */ /* 0x000e220000000800 */
[----:B-1----:R-:W-:Y:S01]  /*c360*/  FADD.FTZ R101, R20, R101 ;  /* 0x0000006514657221 */ /* 0x002fe20000010000 */
[----:B------:R-:W-:Y:S01]  /*c370*/  FADD.FTZ R103, R167, R188 ;  /* 0x000000bca7677221 */ /* 0x000fe20000010000 */
[----:B------:R-:W-:Y:S02]  /*c380*/  ST.E desc[UR36][R22.64+0x3f4], R135 ;  /* 0x0003f48716007985 */ /* 0x000fe4000c101924 */
[----:B0-----:R-:W-:Y:S01]  /*c390*/  FADD.FTZ R188, R6, R101 ;  /* 0x0000006506bc7221 */ /* 0x001fe20000010000 */
[----:B------:R-:W-:Y:S01]  /*c3a0*/  FADD.FTZ R224, R164, R103 ;  /* 0x00000067a4e07221 */ /* 0x000fe20000010000 */
[----:B------:R-:W-:Y:S02]  /*c3b0*/  ST.E desc[UR36][R22.64+0x3fc], R143 ;  /* 0x0003fc8f16007985 */ /* 0x000fe4000c101924 */
[----:B------:R-:W-:-:S02]  /*c3c0*/  FADD.FTZ R123, R19, R188 ;  /* 0x000000bc137b7221 */ /* 0x000fc40000010000 */
[----:B------:R-:W2:Y:S04]  /*c3d0*/  LD.E R39, desc[UR36][R22.64+0x29c] ;  /* 0x00029c2416277980 */ /* 0x000ea8000c101900 */
[----:B------:R-:W2:Y:S01]  /*c3e0*/  LD.E R41, desc[UR36][R22.64+0x2ac] ;  /* 0x0002ac2416297980 */ /* 0x000ea2000c101900 */
[----:B------:R-:W-:-:S03]  /*c3f0*/  FADD.FTZ R125, R165, R224 ;  /* 0x000000e0a57d7221 */ /* 0x000fc60000010000 */
[----:B------:R-:W-:Y:S04]  /*c400*/  ST.E desc[UR36][R22.64+0x420], R123 ;  /* 0x0004207b16007985 */ /* 0x000fe8000c101924 */
[----:B------:R0:W-:Y:S04]  /*c410*/  ST.E desc[UR36][R22.64+0x424], R125 ;  /* 0x0004247d16007985 */ /* 0x0001e8000c101924 */
        /* <DEDUP_REMOVED lines=13> */
[----:B------:R-:W2:Y:S01]  /*c4f0*/  LD.E R143, desc[UR36][R22.64+0x3cc] ;  /* 0x0003cc24168f7980 */ /* 0x000ea2000c101900 */
[C---:B------:R-:W-:Y:S01]  /*c500*/  FMUL.FTZ R223, R5.reuse, R28 ;  /* 0x0000001c05df7220 */ /* 0x040fe20000410000 */
[C---:B------:R-:W-:Y:S01]  /*c510*/  FMUL.FTZ R193, R5.reuse, R36 ;  /* 0x0000002405c17220 */ /* 0x040fe20000410000 */
[C---:B----4-:R-:W-:Y:S01]  /*c520*/  FMUL.FTZ R225, R5.reuse, R44 ;  /* 0x0000002c05e17220 */ /* 0x050fe20000410000 */
[----:B------:R-:W-:-:S02]  /*c530*/  FMUL.FTZ R227, R5, R40 ;  /* 0x0000002805e37220 */ /* 0x000fc40000410000 */
        /* <DEDUP_REMOVED lines=9> */
[C---:B----4-:R-:W-:Y:S01]  /*c5d0*/  FMUL.FTZ R223, R5.reuse, R72 ;  /* 0x0000004805df7220 */ /* 0x050fe20000410000 */
[----:B------:R0:W-:Y:S04]  /*c5e0*/  ST.E desc[UR36][R22.64+0x244], R193 ;  /* 0x000244c116007985 */ /* 0x0001e8000c101924 */
[----:B------:R1:W-:Y:S04]  /*c5f0*/  ST.E desc[UR36][R22.64+0x250], R225 ;  /* 0x000250e116007985 */ /* 0x0003e8000c101924 */
[----:B------:R4:W-:Y:S04]  /*c600*/  ST.E desc[UR36][R22.64+0x254], R227 ;  /* 0x000254e316007985 */ /* 0x0009e8000c101924 */
[----:B------:R4:W-:Y:S01]  /*c610*/  ST.E desc[UR36][R22.64+0x260], R223 ;  /* 0x000260df16007985 */ /* 0x0009e2000c101924 */
[C---:B0-----:R-:W-:Y:S01]  /*c620*/  FMUL.FTZ R193, R5.reuse, R78 ;  /* 0x0000004e05c17220 */ /* 0x041fe20000410000 */
[C---:B-1----:R-:W-:Y:S01]  /*c630*/  FMUL.FTZ R225, R5.reuse, R92 ;  /* 0x0000005c05e17220 */ /* 0x042fe20000410000 */
[C---:B----4-:R-:W-:Y:S01]  /*c640*/  FMUL.FTZ R227, R5.reuse, R90 ;  /* 0x0000005a05e37220 */ /* 0x050fe20000410000 */
[----:B------:R-:W-:-:S02]  /*c650*/  FMUL.FTZ R223, R5, R88 ;  /* 0x0000005805df7220 */ /* 0x000fc40000410000 */
        /* <DEDUP_REMOVED lines=23> */
[----:B---3--:R-:W-:-:S02]  /*c7d0*/  FMUL.FTZ R227, R5, R138 ;  /* 0x0000008a05e37220 */ /* 0x008fc40000410000 */
        /* <DEDUP_REMOVED lines=35> */
[C---:B0-----:R-:W-:Y:S01]  /*ca10*/  FMUL.FTZ R193, R5.reuse, R66 ;  /* 0x0000004205c17220 */ /* 0x041fe20000410000 */
[C---:B-1----:R-:W-:Y:S01]  /*ca20*/  FMUL.FTZ R223, R5.reuse, R50 ;  /* 0x0000003205df7220 */ /* 0x042fe20000410000 */
[C---:B---3--:R-:W-:Y:S01]  /*ca30*/  FMUL.FTZ R225, R5.reuse, R62 ;  /* 0x0000003e05e17220 */ /* 0x048fe20000410000 */
[C---:B----4-:R-:W-:Y:S01]  /*ca40*/  FMUL.FTZ R227, R5.reuse, R58 ;  /* 0x0000003a05e37220 */ /* 0x050fe20000410000 */
        /* <DEDUP_REMOVED lines=52> */
[----:B------:R-:W-:Y:S04]  /*cd90*/  ST.E desc[UR36][R22.64+0x224], R52 ;  /* 0x0002243416007985 */ /* 0x000fe8000c101924 */
[----:B------:R-:W-:Y:S01]  /*cda0*/  ST.E desc[UR36][R22.64+0x230], R48 ;  /* 0x0002303016007985 */ /* 0x000fe2000c101924 */
        /* <DEDUP_REMOVED lines=190> */
[----:B------:R0:W-:Y:S04]  /*d990*/  ST.E desc[UR36][R22.64+0x200], R41 ;  /* 0x0002002916007985 */ /* 0x0001e8000c101924 */
[----:B------:R1:W-:Y:S04]  /*d9a0*/  ST.E desc[UR36][R22.64+0x204], R43 ;  /* 0x0002042b16007985 */ /* 0x0003e8000c101924 */
        /* <DEDUP_REMOVED lines=50> */
[----:B------:R-:W4:Y:S04]  /*dcd0*/  LD.E R45, desc[UR36][R22.64+0x3f4] ;  /* 0x0003f424162d7980 */ /* 0x000f28000c101900 */
[----:B------:R-:W4:Y:S04]  /*dce0*/  LD.E R47, desc[UR36][R22.64+0x3f8] ;  /* 0x0003f824162f7980 */ /* 0x000f28000c101900 */
[----:B------:R-:W4:Y:S04]  /*dcf0*/  LD.E R49, desc[UR36][R22.64+0x3fc] ;  /* 0x0003fc2416317980 */ /* 0x000f28000c101900 */
        /* <DEDUP_REMOVED lines=126> */
[----:B0-----:R-:W4:Y:S04]  /*e4e0*/  LD.E.64 R4, desc[UR36][R22.64+0x88] ;  /* 0x0000882416047980 */ /* 0x001f28000c101b00 */
[----:B-1----:R-:W4:Y:S01]  /*e4f0*/  LDL R24, [R1+0x68] ;  /* 0x0000680001187983 */ /* 0x002f220000100800 */
[----:B------:R-:W-:-:S02]  /*e500*/  F2FP.F16.F32.PACK_AB R152, R73, R152 ;  /* 0x000000984998723e */ /* 0x000fc400000000ff */
[----:B------:R-:W-:Y:S01]  /*e510*/  F2FP.F16.F32.PACK_AB R153, R26, R153 ;  /* 0x000000991a99723e */ /* 0x000fe200000000ff */
[----:B------:R-:W4:Y:S01]  /*e520*/  LD.E R25, desc[UR36][R22.64+0x204] ;  /* 0x0002042416197980 */ /* 0x000f22000c101900 */
[----:B------:R-:W-:-:S03]  /*e530*/  F2FP.F16.F32.PACK_AB R154, R75, R154 ;  /* 0x0000009a4b9a723e */ /* 0x000fc600000000ff */
        /* <DEDUP_REMOVED lines=131> */
[----:B------:R-:W-:Y:S01]  /*ed70*/  F2FP.F16.F32.PACK_AB R155, R177, R155 ;  /* 0x0000009bb19b723e */ /* 0x000fe200000000ff */
[----:B------:R-:W-:-:S03]  /*ed80*/  VOTEU.ANY UP0, P0 ;  /* 0x00000000003f7886 */ /* 0x000fc60000000100 */
[----:B--2---:R-:W-:-:S07]  /*ed90*/  WARPGROUP.ARRIVE ;  /* 0x00000000000079c5 */ /* 0x004fce0000000000 */
        /* <DEDUP_REMOVED lines=960> */
[----:B--2---:R0:W-:Y:S04]  /*129a0*/  ST.E desc[UR36][R22.64+0x200], R3 ;  /* 0x0002000316007985 */ /* 0x0041e8000c101924 */
        /* <DEDUP_REMOVED lines=132> */
.L_x_12541:
[----:B------:R-:W-:Y:S05]  /*131f0*/  BSYNC B0 ;  /* 0x0000000000007941 */ /* 0x000fea0003800000 */
.L_x_12540:
        /* <DEDUP_REMOVED lines=9> */
.L_x_12523:
[----:B------:R-:W-:-:S13]  /*13290*/  ISETP.GE.AND P0, PT, R11, UR40, PT ;  /* 0x000000280b007c0c */ /* 0x000fda000bf06270 */
[----:B------:R-:W-:Y:S05]  /*132a0*/  @!P0 BRA `(.L_x_12543) ;  /* 0x000000ac00208947 */ /* 0x000fea0003800000 */
[----:B------:R-:W-:-:S05]  /*132b0*/  IADD3 R20, P0, R16, 0x28, RZ ;  /* 0x0000002810147810 */ /* 0x000fca0007f1e0ff */
[----:B------:R-:W-:-:S08]  /*132c0*/  IMAD.X R21, RZ, RZ, R17, P0 ;  /* 0x000000ffff157224 */ /* 0x000fd000000e0611 */
.L_x_12576:
        /* <DEDUP_REMOVED lines=20> */
.L_x_12545:
[----:B------:R-:W-:Y:S05]  /*13410*/  BSYNC B0 ;  /* 0x0000000000007941 */ /* 0x000fea0003800000 */
.L_x_12544:
        /* <DEDUP_REMOVED lines=9> */
.L_x_12547:
[----:B------:R-:W-:Y:S05]  /*134b0*/  BSYNC B0 ;  /* 0x0000000000007941 */ /* 0x000fea0003800000 */
.L_x_12546:
[----:B------:R-:W-:Y:S04]  /*134c0*/  BSSY B0, `(.L_x_12548) ;  /* 0x0000006000007945 */ /* 0x000fe80003800000 */
[----:B--2---:R-:W-:Y:S05]  /*134d0*/  @P0 BRA `(.L_x_12549) ;  /* 0x0000000000100947 */ /* 0x004fea0003800000 */
[----:B-----5:R-:W-:Y:S01]  /*134e0*/  IMAD R6, R6, 0x8, R3 ;  /* 0x0000000806067824 */ /* 0x020fe200078e0203 */
[----:B------:R-:W-:-:S04]  /*134f0*/  SHF.L.U32 R7, R7, 0x1f, RZ ;  /* 0x0000001f07077819 */ /* 0x000fc800000006ff */
[----:B------:R-:W2:Y:S02]  /*13500*/  SYNCS.PHASECHK.TRANS64.TRYWAIT P0, [R6+URZ], R7 ;  /* 0x00000007060075a7 */ /* 0x000ea4000800017f */
[----:B--2---:R-:W-:Y:S05]  /*13510*/  @!P0 BRA `(.L_x_12550) ;  /* 0x0000015000608947 */ /* 0x004fea0003800000 */
.L_x_12549:
[----:B------:R-:W-:Y:S05]  /*13520*/  BSYNC B0 ;  /* 0x0000000000007941 */ /* 0x000fea0003800000 */
.L_x_12548:
        /* <DEDUP_REMOVED lines=57> */
.L_x_12552:
[----:B------:R-:W-:Y:S05]  /*138c0*/  BSYNC B0 ;  /* 0x0000000000007941 */ /* 0x000fea0003800000 */
.L_x_12551:
        /* <DEDUP_REMOVED lines=11> */
.L_x_12554:
[----:B------:R-:W-:Y:S05]  /*13980*/  BSYNC B0 ;  /* 0x0000000000007941 */ /* 0x000fea0003800000 */
.L_x_12553:
[----:B------:R-:W-:Y:S04]  /*13990*/  BSSY B0, `(.L_x_12555) ;  /* 0x0000007000007945 */ /* 0x000fe80003800000 */
[----:B------:R-:W-:Y:S05]  /*139a0*/  @P0 BRA `(.L_x_12556) ;  /* 0x0000000000140947 */ /* 0x000fea0003800000 */
[----:B------:R-:W2:Y:S02]  /*139b0*/  LD.E.64 R20, desc[UR36][R20.64+0x18] ;  /* 0x0000182414147980 */ /* 0x000ea4000c101b00 */
[----:B--2---:R-:W-:-:S05]  /*139c0*/  MOV R3, R20 ;  /* 0x0000001400037202 */ /* 0x004fca0000000f00 */
[----:B------:R-:W-:-:S04]  /*139d0*/  IMAD R14, R14, 0x8, R3 ;  /* 0x000000080e0e7824 */ /* 0x000fc800078e0203 */
[----:B------:R-:W0:Y:S02]  /*139e0*/  SYNCS.PHASECHK.TRANS64.TRYWAIT P0, [R14+URZ], R15 ;  /* 0x0000000f0e0075a7 */ /* 0x000e24000800017f */
[----:B0-----:R-:W-:Y:S05]  /*139f0*/  @!P0 BRA `(.L_x_12557) ;  /* 0x0000014c003c8947 */ /* 0x001fea0003800000 */
.L_x_12556:
[----:B------:R-:W-:Y:S05]  /*13a00*/  BSYNC B0 ;  /* 0x0000000000007941 */ /* 0x000fea0003800000 */
.L_x_12555:
        /* <DEDUP_REMOVED lines=204> */
.L_x_12559:
[----:B------:R-:W-:Y:S05]  /*146d0*/  BSYNC B0 ;  /* 0x0000000000007941 */ /* 0x000fea0003800000 */
.L_x_12558:
        /* <DEDUP_REMOVED lines=77> */
.L_x_12565:
[----:B------:R-:W-:Y:S05]  /*14bb0*/  BSYNC B2 ;  /* 0x0000000000027941 */ /* 0x000fea0003800000 */
.L_x_12564:
[----:B------:R-:W-:Y:S01]  /*14bc0*/  LOP3.LUT R5, RZ, R5, RZ, 0x33, !PT ;  /* 0x00000005ff057212 */ /* 0x000fe200078e33ff */
[----:B------:R-:W-:Y:S06]  /*14bd0*/  BRA `(.L_x_12566) ;  /* 0x0000000000187947 */ /* 0x000fec0003800000 */
.L_x_12563:
[----:B------:R-:W-:-:S13]  /*14be0*/  ISETP.NE.AND P0, PT, R74, 0x1, PT ;  /* 0x000000014a00780c */ /* 0x000fda0003f05270 */
[----:B------:R-:W-:Y:S05]  /*14bf0*/  @!P0 BRA `(.L_x_12566) ;  /* 0x0000000000108947 */ /* 0x000fea0003800000 */
[----:B------:R-:W2:Y:S04]  /*14c00*/  LDL R6, [R194+0x1c] ;  /* 0x00001c00c2067983 */ /* 0x000ea80000100800 */
[----:B------:R-:W3:Y:S01]  /*14c10*/  LDL R8, [R194+0x20] ;  /* 0x00002000c2087983 */ /* 0x000ee20000100800 */
[----:B--2---:R-:W-:-:S05]  /*14c20*/  IMAD.HI.U32 R5, R5, R6, RZ ;  /* 0x0000000605057227 */ /* 0x004fca00078e00ff */
[----:B---3--:R-:W-:-:S07]  /*14c30*/  SHF.R.U32.HI R5, RZ, R8, R5 ;  /* 0x00000008ff057219 */ /* 0x008fce0000011605 */
.L_x_12566:
[----:B------:R-:W-:Y:S05]  /*14c40*/  BSYNC B1 ;  /* 0x0000000000017941 */ /* 0x000fea0003800000 */
.L_x_12562:
[----:B------:R-:W-:-:S05]  /*14c50*/  IMAD R5, R74, R5, R12 ;  /* 0x000000054a057224 */ /* 0x000fca00078e020c */
[----:B------:R-:W-:Y:S02]  /*14c60*/  VIMNMX R4, R4, R5, !PT ;  /* 0x0000000504047248 */ /* 0x000fe40007fe0100 */
[----:B------:R-:W-:-:S07]  /*14c70*/  VIADDMNMX R3, R5, R74, R3, PT ;  /* 0x0000004a05037246 */ /* 0x000fce0003800103 */
.L_x_12561:
[----:B------:R-:W-:Y:S05]  /*14c80*/  BSYNC B0 ;  /* 0x0000000000007941 */ /* 0x000fea0003800000 */
.L_x_12560:
        /* <DEDUP_REMOVED lines=132> */
.L_x_12572:
[----:B------:R-:W-:Y:S05]  /*154d0*/  BSYNC B2 ;  /* 0x0000000000027941 */ /* 0x000fea0003800000 */
.L_x_12571:
[----:B------:R-:W-:Y:S01]  /*154e0*/  LOP3.LUT R75, RZ, R75, RZ, 0x33, !PT ;  /* 0x0000004bff4b7212 */ /* 0x000fe200078e33ff */
[----:B------:R-:W-:Y:S06]  /*154f0*/  BRA `(.L_x_12573) ;  /* 0x0000000000187947 */ /* 0x000fec0003800000 */
.L_x_12570:
[----:B------:R-:W-:-:S13]  /*15500*/  ISETP.NE.AND P6, PT, R74, 0x1, PT ;  /* 0x000000014a00780c */ /* 0x000fda0003fc5270 */
[----:B------:R-:W-:Y:S05]  /*15510*/  @!P6 BRA `(.L_x_12573) ;  /* 0x000000000010e947 */ /* 0x000fea0003800000 */
[----:B------:R-:W2:Y:S04]  /*15520*/  LDL R2, [R194+0x1c] ;  /* 0x00001c00c2027983 */ /* 0x000ea80000100800 */
[----:B------:R-:W3:Y:S01]  /*15530*/  LDL R4, [R194+0x20] ;  /* 0x00002000c2047983 */ /* 0x000ee20000100800 */
[----:B--2---:R-:W-:-:S05]  /*15540*/  IMAD.HI.U32 R75, R75, R2, RZ ;  /* 0x000000024b4b7227 */ /* 0x004fca00078e00ff */
[----:B---3--:R-:W-:-:S07]  /*15550*/  SHF.R.U32.HI R75, RZ, R4, R75 ;  /* 0x00000004ff4b7219 */ /* 0x008fce000001164b */
.L_x_12573:
[----:B------:R-:W-:Y:S05]  /*15560*/  BSYNC B1 ;  /* 0x0000000000017941 */ /* 0x000fea0003800000 */
.L_x_12569:
[----:B------:R-:W-:-:S05]  /*15570*/  IMAD R75, R74, R75, R12 ;  /* 0x0000004b4a4b7224 */ /* 0x000fca00078e020c */
[----:B------:R-:W-:Y:S02]  /*15580*/  VIADDMNMX R5, R75, R74, R5, PT ;  /* 0x0000004a4b057246 */ /* 0x000fe40003800105 */
[----:B------:R-:W-:-:S07]  /*15590*/  VIMNMX R6, R6, R75, !PT ;  /* 0x0000004b06067248 */ /* 0x000fce0007fe0100 */
.L_x_12568:
[----:B------:R-:W-:Y:S05]  /*155a0*/  BSYNC B0 ;  /* 0x0000000000007941 */ /* 0x000fea0003800000 */
.L_x_12567:
        /* <DEDUP_REMOVED lines=141> */
[----:B------:R-:W-:Y:S02]  /*15e80*/  FMNMX.FTZ R5, R71, R6, !PT ;  /* 0x0000000647057209 */ /* 0x000fe40007810000 */
[----:B------:R-:W2:Y:S04]  /*15e90*/  LD.E.64 R6, desc[UR36][R24.64+0x10] ;  /* 0x0000102418067980 */ /* 0x000ea8000c101b00 */
[----:B------:R-:W-:Y:S04]  /*15ea0*/  ST.E.64 desc[UR36][R24.64], R4 ;  /* 0x0000000418007985 */ /* 0x000fe8000c101b24 */
[----:B------:R-:W4:Y:S01]  /*15eb0*/  LD.E R75, desc[UR36][R24.64+0x4] ;  /* 0x00000424184b7980 */ /* 0x000f22000c101900 */
[----:B0-----:R-:W-:-:S05]  /*15ec0*/  FMNMX.FTZ R41, R4, R41, !PT ;  /* 0x0000002904297209 */ /* 0x001fca0007810000 */
[----:B------:R-:W0:Y:S02]  /*15ed0*/  SHFL.BFLY PT, R12, R41, 0x1, 0x1f ;  /* 0x0c201f00290c7f89 */ /* 0x000e2400000e0000 */
[----:B0-----:R-:W-:-:S05]  /*15ee0*/  FMNMX.FTZ R41, R41, R12, !PT ;  /* 0x0000000c29297209 */ /* 0x001fca0007810000 */
[----:B------:R-:W-:Y:S04]  /*15ef0*/  ST.E desc[UR36][R24.64], R41 ;  /* 0x0000002918007985 */ /* 0x000fe8000c101924 */
[----:B------:R-:W3:Y:S04]  /*15f00*/  LD.E R79, desc[UR36][R24.64] ;  /* 0x00000024184f7980 */ /* 0x000ee8000c101900 */
[----:B----4-:R-:W0:Y:S02]  /*15f10*/  SHFL.BFLY PT, R4, R75, 0x2, 0x1f ;  /* 0x0c401f004b047f89 */ /* 0x010e2400000e0000 */
[----:B0-----:R-:W-:-:S05]  /*15f20*/  FMNMX.FTZ R4, R4, R75, !PT ;  /* 0x0000004b04047209 */ /* 0x001fca0007810000 */
[----:B------:R-:W0:Y:S01]  /*15f30*/  SHFL.BFLY PT, R5, R4, 0x1, 0x1f ;  /* 0x0c201f0004057f89 */ /* 0x000e2200000e0000 */
[----:B---3--:R-:W-:Y:S01]  /*15f40*/  FMUL.FTZ R10, R28, R79 ;  /* 0x0000004f1c0a7220 */ /* 0x008fe20000410000 */
[----:B------:R-:W-:-:S04]  /*15f50*/  FSETP.NEU.FTZ.AND P0, PT, R79, -INF , PT ;  /* 0xff8000004f00780b */ /* 0x000fc80003f1d000 */
[----:B------:R-:W-:-:S05]  /*15f60*/  FSEL R12, R10, RZ, P0 ;  /* 0x000000ff0a0c7208 */ /* 0x000fca0000000000 */
[-CC-:B------:R-:W-:Y:S01]  /*15f70*/  FFMA.FTZ R154, R29, R28.reuse, -R12.reuse ;  /* 0x0000001c1d9a7223 */ /* 0x180fe2000001080c */
[----:B0-----:R-:W-:Y:S02]  /*15f80*/  FMNMX.FTZ R29, R4, R5, !PT ;  /* 0x00000005041d7209 */ /* 0x001fe40007810000 */
[----:B------:R-:W-:Y:S02]  /*15f90*/  FSEL R5, R79, RZ, P0 ;  /* 0x000000ff4f057208 */ /* 0x000fe40000000000 */
[C---:B------:R-:W-:Y:S01]  /*15fa0*/  FSETP.NEU.FTZ.AND P0, PT, R29.reuse, -INF , PT ;  /* 0xff8000001d00780b */ /* 0x040fe20003f1d000 */
[-C--:B------:R-:W-:Y:S01]  /*15fb0*/  FMUL.FTZ R4, R29, R28.reuse ;  /* 0x0000001c1d047220 */ /* 0x080fe20000410000 */
[----:B------:R-:W-:-:S04]  /*15fc0*/  FFMA.FTZ R184, R33, R28, -R12 ;  /* 0x0000001c21b87223 */ /* 0x000fc8000001080c */
[----:B------:R-:W-:Y:S01]  /*15fd0*/  FSEL R33, R4, RZ, P0 ;  /* 0x000000ff04217208 */ /* 0x000fe20000000000 */
[----:B------:R-:W-:-:S04]  /*15fe0*/  FADD.FTZ R5, R2, -R5 ;  /* 0x8000000502057221 */ /* 0x000fc80000010000 */
[-CC-:B------:R-:W-:Y:S01]  /*15ff0*/  FFMA.FTZ R172, R8, R28.reuse, -R33.reuse ;  /* 0x0000001c08ac7223 */ /* 0x180fe20000010821 */
[----:B------:R-:W-:Y:S01]  /*16000*/  FSEL R8, R29, RZ, P0 ;  /* 0x000000ff1d087208 */ /* 0x000fe20000000000 */
[-C--:B------:R-:W-:Y:S01]  /*16010*/  FFMA.FTZ R43, R77, R28.reuse, -R12 ;  /* 0x0000001c4d2b7223 */ /* 0x080fe2000001080c */
[-C--:B------:R-:W-:Y:S01]  /*16020*/  FMUL.FTZ R2, R5, R28.reuse ;  /* 0x0000001c05027220 */ /* 0x080fe20000410000 */
[-CC-:B------:R-:W-:Y:S02]  /*16030*/  FFMA.FTZ R153, R26, R28.reuse, -R33.reuse ;  /* 0x0000001c1a997223 */ /* 0x180fe40000010821 */
[----:B------:R-:W-:Y:S01]  /*16040*/  FADD.FTZ R3, R3, -R8 ;  /* 0x8000000803037221 */ /* 0x000fe20000010000 */
[-CC-:B------:R-:W-:Y:S01]  /*16050*/  FFMA.FTZ R152, R73, R28.reuse, -R12.reuse ;  /* 0x0000001c49987223 */ /* 0x180fe2000001080c */
[-CC-:B------:R-:W-:Y:S02]  /*16060*/  FFMA.FTZ R5, R27, R28.reuse, -R33.reuse ;  /* 0x0000001c1b057223 */ /* 0x180fe40000010821 */
[----:B------:R-:W-:Y:S01]  /*16070*/  FMUL.FTZ R3, R28, R3 ;  /* 0x000000031c037220 */ /* 0x000fe20000410000 */
        /* <DEDUP_REMOVED lines=12> */
[----:B------:R-:W4:Y:S01]  /*16140*/  MUFU.EX2 R41, R41 ;  /* 0x0000002900297308 */ /* 0x000f220000000800 */
[----:B------:R-:W-:-:S07]  /*16150*/  FFMA.FTZ R175, R9, R28, -R12 ;  /* 0x0000001c09af7223 */ /* 0x000fce000001080c */
        /* <DEDUP_REMOVED lines=35> */
[----:B0-----:R-:W-:Y:S01]  /*16390*/  FADD.FTZ R8, R182, R3 ;  /* 0x00000003b6087221 */ /* 0x001fe20000010000 */
[----:B------:R-:W-:-:S06]  /*163a0*/  FFMA.FTZ R167, R48, R28, -R12 ;  /* 0x0000001c30a77223 */ /* 0x000fcc000001080c */
[----:B------:R-:W0:Y:S01]  /*163b0*/  MUFU.EX2 R175, R175 ;  /* 0x000000af00af7308 */ /* 0x000e220000000800 */
[----:B--2---:R-:W-:Y:S01]  /*163c0*/  FADD.FTZ R3, R177, R6 ;  /* 0x00000006b1037221 */ /* 0x004fe20000010000 */
[----:B------:R-:W-:-:S06]  /*163d0*/  FFMA.FTZ R163, R50, R28, -R33 ;  /* 0x0000001c32a37223 */ /* 0x000fcc0000010821 */
        /* <DEDUP_REMOVED lines=50> */
[----:B--2---:R-:W-:-:S06]  /*16700*/  FADD.FTZ R3, R162, R3 ;  /* 0x00000003a2037221 */ /* 0x004fcc0000010000 */
[----:B------:R-:W0:Y:S01]  /*16710*/  MUFU.EX2 R156, R156 ;  /* 0x0000009c009c7308 */ /* 0x000e220000000800 */
[-C--:B------:R-:W-:Y:S01]  /*16720*/  FFMA.FTZ R14, R65, R28.reuse, -R12 ;  /* 0x0000001c410e7223 */ /* 0x080fe2000001080c */
[----:B------:R-:W-:-:S06]  /*16730*/  FFMA.FTZ R9, R67, R28, -R33 ;  /* 0x0000001c43097223 */ /* 0x000fcc0000010821 */
[----:B------:R-:W2:Y:S01]  /*16740*/  MUFU.EX2 R15, R15 ;  /* 0x0000000f000f7308 */ /* 0x000ea20000000800 */
[----:B-1----:R-:W-:Y:S01]  /*16750*/  FADD.FTZ R7, R159, R30 ;  /* 0x0000001e9f077221 */ /* 0x002fe20000010000 */
[----:B---3--:R-:W-:-:S06]  /*16760*/  FADD.FTZ R30, R20, R3 ;  /* 0x00000003141e7221 */ /* 0x008fcc0000010000 */
[----:B------:R-:W1:Y:S01]  /*16770*/  MUFU.EX2 R158, R158 ;  /* 0x0000009e009e7308 */ /* 0x000e620000000800 */
[-C--:B------:R-:W-:Y:S01]  /*16780*/  FFMA.FTZ R10, R68, R28.reuse, -R12 ;  /* 0x0000001c440a7223 */ /* 0x080fe2000001080c */
[----:B------:R-:W-:-:S06]  /*16790*/  FFMA.FTZ R6, R70, R28, -R33 ;  /* 0x0000001c46067223 */ /* 0x000fcc0000010821 */
[----:B------:R-:W3:Y:S01]  /*167a0*/  MUFU.EX2 R19, R19 ;  /* 0x0000001300137308 */ /* 0x000ee20000000800 */
[----:B----4-:R-:W-:Y:S01]  /*167b0*/  FADD.FTZ R3, R160, R7 ;  /* 0x00000007a0037221 */ /* 0x010fe20000010000 */
[----:B------:R-:W-:-:S06]  /*167c0*/  FADD.FTZ R30, R21, R30 ;  /* 0x0000001e151e7221 */ /* 0x000fcc0000010000 */
[----:B------:R-:W4:Y:S01]  /*167d0*/  MUFU.EX2 R13, R13 ;  /* 0x0000000d000d7308 */ /* 0x000f220000000800 */
[-C--:B------:R-:W-:Y:S01]  /*167e0*/  FFMA.FTZ R12, R69, R28.reuse, -R12 ;  /* 0x0000001c450c7223 */ /* 0x080fe2000001080c */
[----:B------:R-:W-:-:S06]  /*167f0*/  FFMA.FTZ R7, R71, R28, -R33 ;  /* 0x0000001c47077223 */ /* 0x000fcc0000010821 */
[----:B------:R-:W4:Y:S01]  /*16800*/  MUFU.EX2 R8, R8 ;  /* 0x0000000800087308 */ /* 0x000f220000000800 */
[----:B0-----:R-:W-:Y:S01]  /*16810*/  FADD.FTZ R3, R156, R3 ;  /* 0x000000039c037221 */ /* 0x001fe20000010000 */
[----:B--2---:R-:W-:-:S06]  /*16820*/  FADD.FTZ R30, R15, R30 ;  /* 0x0000001e0f1e7221 */ /* 0x004fcc0000010000 */
        /* <DEDUP_REMOVED lines=15> */
[----:B------:R-:W-:Y:S01]  /*16920*/  ST.E desc[UR36][R24.64+0x4], R29 ;  /* 0x0000041d18007985 */ /* 0x000fe2000c101924 */
[----:B------:R-:W-:-:S05]  /*16930*/  FADD.FTZ R31, R7, R28 ;  /* 0x0000001c071f7221 */ /* 0x000fca0000010000 */
[----:B------:R0:W-:Y:S04]  /*16940*/  ST.E.64 desc[UR36][R24.64+0x10], R30 ;  /* 0x0000101e18007985 */ /* 0x0001e8000c101b24 */
[----:B------:R-:W2:Y:S04]  /*16950*/  LD.E R3, desc[UR36][R22.64+0x3f4] ;  /* 0x0003f42416037980 */ /* 0x000ea8000c101900 */
        /* <DEDUP_REMOVED lines=77> */
[----:B------:R0:W-:Y:S04]  /*16e30*/  ST.E desc[UR36][R22.64+0x3f4], R3 ;  /* 0x0003f40316007985 */ /* 0x0001e8000c101924 */
        /* <DEDUP_REMOVED lines=48> */
[----:B0-----:R-:W3:Y:S04]  /*17140*/  LD.E R3, desc[UR36][R22.64+0x3dc] ;  /* 0x0003dc2416037980 */ /* 0x001ee8000c101900 */
[----:B------:R-:W3:Y:S04]  /*17150*/  LD.E R29, desc[UR36][R22.64+0x3e8] ;  /* 0x0003e824161d7980 */ /* 0x000ee8000c101900 */
[----:B------:R-:W3:Y:S04]  /*17160*/  LD.E R27, desc[UR36][R22.64+0x3ec] ;  /* 0x0003ec24161b7980 */ /* 0x000ee8000c101900 */
[----:B------:R-:W3:Y:S01]  /*17170*/  LD.E R25, desc[UR36][R22.64+0x3f8] ;  /* 0x0003f82416197980 */ /* 0x000ee2000c101900 */
[C---:B----4-:R-:W-:Y:S01]  /*17180*/  FMUL.FTZ R47, R26.reuse, R47 ;  /* 0x0000002f1a2f7220 */ /* 0x050fe20000410000 */
[C---:B------:R-:W-:Y:S01]  /*17190*/  FMUL.FTZ R53, R26.reuse, R53 ;  /* 0x000000351a357220 */ /* 0x040fe20000410000 */
[C---:B------:R-:W-:Y:S01]  /*171a0*/  FMUL.FTZ R51, R26.reuse, R51 ;  /* 0x000000331a337220 */ /* 0x040fe20000410000 */
[----:B------:R-:W-:Y:S01]  /*171b0*/  FMUL.FTZ R49, R26, R49 ;  /* 0x000000311a317220 */ /* 0x000fe20000410000 */
[C---:B------:R-:W-:Y:S01]  /*171c0*/  FMUL.FTZ R140, R2.reuse, R140 ;  /* 0x0000008c028c7220 */ /* 0x040fe20000410000 */
[----:B------:R0:W-:Y:S01]  /*171d0*/  ST.E desc[UR36][R22.64+0x38c], R47 ;  /* 0x00038c2f16007985 */ /* 0x0001e2000c101924 */
[C---:B------:R-:W-:Y:S01]  /*171e0*/  FMUL.FTZ R138, R2.reuse, R138 ;  /* 0x0000008a028a7220 */ /* 0x040fe20000410000 */
[C---:B------:R-:W-:Y:S01]  /*171f0*/  FMUL.FTZ R136, R2.reuse, R136 ;  /* 0x0000008802887220 */ /* 0x040fe20000410000 */
[C---:B------:R-:W-:Y:S01]  /*17200*/  FMUL.FTZ R134, R2.reuse, R134 ;  /* 0x0000008602867220 */ /* 0x040fe20000410000 */
        /* <DEDUP_REMOVED lines=68> */
[C---:B--2---:R-:W-:Y:S01]  /*17650*/  FMUL.FTZ R141, R26.reuse, R141 ;  /* 0x0000008d1a8d7220 */ /* 0x044fe20000410000 */
[----:B------:R-:W-:Y:S01]  /*17660*/  ST.E desc[UR36][R22.64+0x3fc], R142 ;  /* 0x0003fc8e16007985 */ /* 0x000fe2000c101924 */
        /* <DEDUP_REMOVED lines=173> */
[----:B------:R4:W-:Y:S01]  /*18140*/  ST.E desc[UR36][R22.64+0x3f8], R53 ;  /* 0x0003f83516007985 */ /* 0x0009e2000c101924 */
[----:B------:R1:W-:Y:S06]  /*18150*/  BAR.SYNC.DEFER_BLOCKING R207, 0x100 ;  /* 0x000400cf0000751d */ /* 0x0003ec0000010000 */
[----:B0-----:R-:W4:Y:S04]  /*18160*/  LDL R45, [R1+0x1f0] ;  /* 0x0001f000012d7983 */ /* 0x001f280000100800 */
[----:B------:R-:W2:Y:S04]  /*18170*/  LD.E R55, desc[UR36][R22.64+0x200] ;  /* 0x0002002416377980 */ /* 0x000ea8000c101900 */
        /* <DEDUP_REMOVED lines=74> */
[----:B--2---:R0:W-:Y:S04]  /*18620*/  ST.E desc[UR36][R22.64+0x200], R55 ;  /* 0x0002003716007985 */ /* 0x0041e8000c101924 */
        /* <DEDUP_REMOVED lines=50> */
[----:B----4-:R-:W4:Y:S04]  /*18950*/  LD.E R51, desc[UR36][R22.64+0x3f4] ;  /* 0x0003f42416337980 */ /* 0x010f28000c101900 */
[----:B------:R-:W4:Y:S04]  /*18960*/  LD.E R53, desc[UR36][R22.64+0x3f8] ;  /* 0x0003f82416357980 */ /* 0x000f28000c101900 */
[----:B0-----:R-:W4:Y:S04]  /*18970*/  LD.E R55, desc[UR36][R22.64+0x3fc] ;  /* 0x0003fc2416377980 */ /* 0x001f28000c101900 */
        /* <DEDUP_REMOVED lines=74> */
[----:B--2---:R2:W-:Y:S04]  /*18e20*/  ST.E desc[UR36][R22.64+0x32c], R46 ;  /* 0x00032c2e16007985 */ /* 0x0045e8000c101924 */
        /* <DEDUP_REMOVED lines=48> */
[----:B---3--:R3:W-:Y:S04]  /*19130*/  ST.E desc[UR36][R22.64+0x3f0], R49 ;  /* 0x0003f03116007985 */ /* 0x0087e8000c101924 */
[----:B----4-:R4:W-:Y:S04]  /*19140*/  ST.E desc[UR36][R22.64+0x3f4], R51 ;  /* 0x0003f43316007985 */ /* 0x0109e8000c101924 */
[----:B------:R4:W-:Y:S04]  /*19150*/  ST.E desc[UR36][R22.64+0x3f8], R53 ;  /* 0x0003f83516007985 */ /* 0x0009e8000c101924 */
[----:B------:R4:W-:Y:S04]  /*19160*/  ST.E desc[UR36][R22.64+0x3fc], R55 ;  /* 0x0003fc3716007985 */ /* 0x0009e8000c101924 */
[----:B0-----:R-:W4:Y:S04]  /*19170*/  LD.E.64 R2, desc[UR36][R22.64+0x88] ;  /* 0x0000882416027980 */ /* 0x001f28000c101b00 */
[----:B-1----:R-:W4:Y:S01]  /*19180*/  LDL R24, [R1+0x68] ;  /* 0x0000680001187983 */ /* 0x002f220000100800 */
[----:B------:R-:W-:-:S02]  /*19190*/  F2FP.F16.F32.PACK_AB R152, R152, R43 ;  /* 0x0000002b9898723e */ /* 0x000fc400000000ff */
[----:B------:R-:W-:Y:S01]  /*191a0*/  F2FP.F16.F32.PACK_AB R154, R154, R41 ;  /* 0x000000299a9a723e */ /* 0x000fe200000000ff */
        /* <DEDUP_REMOVED lines=133> */
[----:B------:R-:W-:Y:S01]  /*19a00*/  F2FP.F16.F32.PACK_AB R155, R4, R155 ;  /* 0x0000009b049b723e */ /* 0x000fe200000000ff */
[----:B------:R-:W-:Y:S01]  /*19a10*/  VOTEU.ANY UP0, P0 ;  /* 0x00000000003f7886 */ /* 0x000fe20000000100 */
[----:B------:R-:W-:Y:S02]  /*19a20*/  VIADD R4, R2, 0x80 ;  /* 0x0000008002047836 */ /* 0x000fe40000000000 */
        /* <DEDUP_REMOVED lines=1094> */
.L_x_12575:
[----:B------:R-:W-:Y:S05]  /*1de90*/  BSYNC B0 ;  /* 0x0000000000007941 */ /* 0x000fea0003800000 */
.L_x_12574:
        /* <DEDUP_REMOVED lines=9> */
.L_x_12543:
        /* <DEDUP_REMOVED lines=274> */
[----:B-1----:R-:W-:Y:S01]  /*1f050*/  @!P2 LOP3.LUT R14, R19, 0x1, RZ, 0x3c, !PT ;  /* 0x00000001130ea812 */ /* 0x002fe200078e3cff */
        /* <DEDUP_REMOVED lines=34> */
.L_x_12473:
[----:B------:R-:W1:Y:S08]  /*1f280*/  S2UR UR13, SR_CgaCtaId ;  /* 0x00000000000d79c3 */ /* 0x000e700000008800 */
[----:B------:R-:W-:Y:S06]  /*1f290*/  BAR.SYNC.DEFER_BLOCKING 0x5, 0x180 ;  /* 0x0146000000007b1d */ /* 0x000fec0000010000 */
[----:B------:R-:W-:Y:S01]  /*1f2a0*/  UMOV UR42, 0x400 ;  /* 0x00000400002a7882 */ /* 0x000fe20000000000 */
[----:B------:R-:W-:Y:S01]  /*1f2b0*/  BSSY B0, `(.L_x_12577) ;  /* 0x00002b5000007945 */ /* 0x000fe20003800000 */
[----:B-1----:R-:W-:-:S09]  /*1f2c0*/  ULEA UR42, UR13, UR42, 0x18 ;  /* 0x0000002a0d2a7291 */ /* 0x002fd2000f8ec03f */
[----:B0-2---:R-:W0:Y:S02]  /*1f2d0*/  LDS.128 R4, [UR42+0x324d0] ;  /* 0x0324d02aff047984 */ /* 0x005e240008000c00 */
[----:B0-----:R-:W-:Y:S02]  /*1f2e0*/  R2UR UR12, R5 ;  /* 0x00000000050c72ca */ /* 0x001fe400000e0000 */
[----:B------:R-:W-:Y:S02]  /*1f2f0*/  R2UR UR6, R6 ;  /* 0x00000000060672ca */ /* 0x000fe400000e0000 */
[----:B------:R-:W-:Y:S01]  /*1f300*/  R2UR UR5, R7 ;  /* 0x00000000070572ca */ /* 0x000fe200000e0000 */
[----:B------:R-:W-:Y:S06]  /*1f310*/  BAR.ARV 0x4, 0x180 ;  /* 0x0106000000007b1d */ /* 0x000fec0000002000 */
[----:B------:R-:W-:Y:S08]  /*1f320*/  @P0 BRA `(.L_x_12578) ;  /* 0x0000001c00500947 */ /* 0x000ff00003800000 */
        /* <DEDUP_REMOVED lines=29> */
[----:B------:R-:W4:Y:S01]  /*1f500*/  LDL R144, [R1+0x440] ;  /* 0x0004400001907983 */ /* 0x000f220000100800 */
[----:B------:R-:W-:Y:S01]  /*1f510*/  R2UR UR4, R202 ;  /* 0x00000000ca0472ca */ /* 0x000fe200000e0000 */
[----:B------:R-:W-:-:S02]  /*1f520*/  ULDC.64 UR8, c[0x0][0xd00] ;  /* 0x0003400000087ab9 */ /* 0x000fc40000000a00 */
        /* <DEDUP_REMOVED lines=8> */
[----:B------:R-:W-:-:S02]  /*1f5b0*/  IADD3 R143, P0, R196, 0xc040, RZ ;  /* 0x0000c040c48f7810 */ /* 0x000fc40007f1e0ff */
[----:B------:R-:W-:Y:S02]  /*1f5c0*/  LOP3.LUT R3, R196, 0x380, RZ, 0xc0, !PT ;  /* 0x00000380c4037812 */ /* 0x000fe400078ec0ff */
[----:B------:R-:W-:Y:S02]  /*1f5d0*/  LOP3.LUT R2, R143, 0x380, RZ, 0xc0, !PT ;  /* 0x000003808f027812 */ /* 0x000fe400078ec0ff */
[----:B------:R-:W-:Y:S02]  /*1f5e0*/  SHF.R.U64 R3, R3, 0x3, RZ ;  /* 0x0000000303037819 */ /* 0x000fe400000012ff */
[----:B------:R-:W-:Y:S02]  /*1f5f0*/  SHF.R.U64 R2, R2, 0x3, RZ ;  /* 0x0000000302027819 */ /* 0x000fe400000012ff */
[----:B------:R-:W-:Y:S02]  /*1f600*/  IADD3 R141, P1, R196, 0xc020, RZ ;  /* 0x0000c020c48d7810 */ /* 0x000fe40007f3e0ff */
[----:B------:R-:W-:Y:S01]  /*1f610*/  LOP3.LUT R2, R2, R143, RZ, 0x3c, !PT ;  /* 0x0000008f02027212 */ /* 0x000fe200078e3cff */
[----:B------:R-:W-:Y:S01]  /*1f620*/  IMAD.MOV.U32 R143, RZ, RZ, R197 ;  /* 0x000000ffff8f7224 */ /* 0x000fe200078e00c5 */
[----:B------:R-:W-:-:S02]  /*1f630*/  IADD3 R19, P2, R196, 0xc000, RZ ;  /* 0x0000c000c4137810 */ /* 0x000fc40007f5e0ff */
[----:B------:R-:W-:Y:S02]  /*1f640*/  LOP3.LUT R142, R3, R196, RZ, 0x3c, !PT ;  /* 0x000000c4038e7212 */ /* 0x000fe400078e3cff */
[----:B------:R-:W-:Y:S02]  /*1f650*/  LOP3.LUT R140, R141, 0x380, RZ, 0xc0, !PT ;  /* 0x000003808d8c7812 */ /* 0x000fe400078ec0ff */
[----:B------:R-:W-:Y:S02]  /*1f660*/  LOP3.LUT R0, R19, 0x380, RZ, 0xc0, !PT ;  /* 0x0000038013007812 */ /* 0x000fe400078ec0ff */
[----:B------:R-:W-:Y:S02]  /*1f670*/  MOV R142, R142 ;  /* 0x0000008e008e7202 */ /* 0x000fe40000000f00 */
[----:B------:R-:W-:Y:S02]  /*1f680*/  SHF.R.U64 R140, R140, 0x3, RZ ;  /* 0x000000038c8c7819 */ /* 0x000fe400000012ff */
[----:B------:R-:W-:Y:S01]  /*1f690*/  SHF.R.U64 R0, R0, 0x3, RZ ;  /* 0x0000000300007819 */ /* 0x000fe200000012ff */
[--C-:B------:R-:W-:Y:S01]  /*1f6a0*/  IMAD.X R21, RZ, RZ, R197.reuse, P2 ;  /* 0x000000ffff157224 */ /* 0x100fe200010e06c5 */
[----:B------:R-:W-:Y:S01]  /*1f6b0*/  LOP3.LUT R140, R140, R141, RZ, 0x3c, !PT ;  /* 0x0000008d8c8c7212 */ /* 0x000fe200078e3cff */
[--C-:B------:R-:W-:Y:S01]  /*1f6c0*/  IMAD.X R141, RZ, RZ, R197.reuse, P1 ;  /* 0x000000ffff8d7224 */ /* 0x100fe200008e06c5 */
[----:B------:R-:W-:Y:S01]  /*1f6d0*/  LOP3.LUT R20, R0, R19, RZ, 0x3c, !PT ;  /* 0x0000001300147212 */ /* 0x000fe200078e3cff */
[----:B------:R-:W-:Y:S01]  /*1f6e0*/  UISETP.NE.U32.AND UP0, UPT, UR8, URZ, UPT ;  /* 0x0000003f0800728c */ /* 0x000fe2000bf05070 */
[----:B------:R-:W-:-:S02]  /*1f6f0*/  IMAD.X R3, RZ, RZ, R197, P0 ;  /* 0x000000ffff037224 */ /* 0x000fc400000e06c5 */
[----:B------:R-:W-:Y:S01]  /*1f700*/  MOV R0, R20 ;  /* 0x0000001400007202 */ /* 0x000fe20000000f00 */
[----:B------:R-:W-:Y:S01]  /*1f710*/  UISETP.NE.AND.EX UP0, UPT, UR9, URZ, UPT, UP0 ;  /* 0x0000003f0900728c */ /* 0x000fe2000bf05300 */
[----:B------:R-:W-:Y:S01]  /*1f720*/  MOV R140, R140 ;  /* 0x0000008c008c7202 */ /* 0x000fe20000000f00 */
[----:B------:R-:W0:Y:S01]  /*1f730*/  LDC R20, c[0x0][0xce8] ;  /* 0x00033a00ff147b82 */ /* 0x000e220000000800 */
[----:B------:R-:W-:Y:S01]  /*1f740*/  ULDC.64 UR8, c[0x0][0xd00] ;  /* 0x0003400000087ab9 */ /* 0x000fe20000000a00 */
[----:B------:R-:W-:Y:S01]  /*1f750*/  MOV R2, R2 ;  /* 0x0000000200027202 */ /* 0x000fe20000000f00 */
[----:B------:R-:W-:Y:S01]  /*1f760*/  UIMAD.WIDE UR8, UR4, 0x4, UR8 ;  /* 0x00000004040878a5 */ /* 0x000fe2000f8e0208 */
[----:B------:R-:W-:Y:S02]  /*1f770*/  PLOP3.LUT P1, PT, PT, PT, UP0, 0x80, 0x0 ;  /* 0x000000000000781c */ /* 0x000fe40003f2f008 */
        /* <DEDUP_REMOVED lines=56> */
[----:B------:R-:W-:-:S03]  /*1fb00*/  F2FP.F16.F32.PACK_AB R50, R45, R44 ;  /* 0x0000002c2d32723e */ /* 0x000fc600000000ff */
[----:B------:R1:W-:Y:S01]  /*1fb10*/  STSM.16.M88.4 [R229], R80 ;  /* 0x00000050e5007844 */ /* 0x0003e20000000200 */
        /* <DEDUP_REMOVED lines=15> */
[----:B------:R-:W-:Y:S01]  /*1fc10*/  F2FP.F16.F32.PACK_AB R27, R15, R14 ;  /* 0x0000000e0f1b723e */ /* 0x000fe200000000ff */
[----:B------:R1:W-:Y:S01]  /*1fc20*/  STSM.16.M88.4 [R219], R48 ;  /* 0x00000030db007844 */ /* 0x0003e20000000200 */
[----:B------:R-:W-:-:S02]  /*1fc30*/  F2FP.F16.F32.PACK_AB R10, R5, R4 ;  /* 0x00000004050a723e */ /* 0x000fc400000000ff */
[----:B------:R-:W-:Y:S01]  /*1fc40*/  F2FP.F16.F32.PACK_AB R11, R7, R6 ;  /* 0x00000006070b723e */ /* 0x000fe200000000ff */
[----:B------:R1:W-:Y:S01]  /*1fc50*/  STSM.16.M88.4 [R0], R40 ;  /* 0x0000002800007844 */ /* 0x0003e20000000200 */
[----:B------:R-:W-:-:S03]  /*1fc60*/  IMAD.U32 R4, RZ, RZ, UR8 ;  /* 0x00000008ff047e24 */ /* 0x000fc6000f8e00ff */
[----:B------:R1:W-:Y:S01]  /*1fc70*/  STSM.16.M88.4 [R140], R32 ;  /* 0x000000208c007844 */ /* 0x0003e20000000200 */
[----:B------:R-:W-:Y:S01]  /*1fc80*/  IMAD.U32 R5, RZ, RZ, UR9 ;  /* 0x00000009ff057e24 */ /* 0x000fe2000f8e00ff */
[----:B------:R-:W-:Y:S02]  /*1fc90*/  ULDC.64 UR8, c[0x0][0xd08] ;  /* 0x0003420000087ab9 */ /* 0x000fe40000000a00 */
[----:B------:R1:W-:Y:S04]  /*1fca0*/  STSM.16.M88.4 [R2], R24 ;  /* 0x0000001802007844 */ /* 0x0003e80000000200 */
[----:B------:R1:W-:Y:S01]  /*1fcb0*/  STSM.16.M88.4 [R218], R8 ;  /* 0x00000008da007844 */ /* 0x0003e20000000200 */
[----:B------:R-:W-:Y:S01]  /*1fcc0*/  UISETP.NE.U32.AND UP1, UPT, UR8, URZ, UPT ;  /* 0x0000003f0800728c */ /* 0x000fe2000bf25070 */
[----:B------:R-:W-:Y:S03]  /*1fcd0*/  BAR.SYNC.DEFER_BLOCKING 0x1, 0x100 ;  /* 0x0044000000007b1d */ /* 0x000fe60000010000 */
[----:B------:R-:W-:-:S06]  /*1fce0*/  UISETP.NE.AND.EX UP1, UPT, UR9, URZ, UPT, UP1 ;  /* 0x0000003f0900728c */ /* 0x000fcc000bf25310 */
[----:B------:R-:W-:-:S05]  /*1fcf0*/  PLOP3.LUT P2, PT, PT, PT, UP1, 0x80, 0x0 ;  /* 0x000000000000781c */ /* 0x000fca0003f4f018 */
[----:B------:R-:W-:Y:S02]  /*1fd00*/  @UP1 ULDC.64 UR8, c[0x0][0xd08] ;  /* 0x0003420000081ab9 */ /* 0x000fe40000000a00 */
[----:B------:R-:W-:-:S03]  /*1fd10*/  @UP1 UIMAD.WIDE UR8, UR4, 0x4, UR8 ;  /* 0x00000004040818a5 */ /* 0x000fc6000f8e0208 */
[----:B------:R-:W-:Y:S02]  /*1fd20*/  ULDC UR4, c[0x0][0xb88] ;  /* 0x0002e20000047ab9 */ /* 0x000fe40000000800 */
[----:B------:R-:W-:Y:S02]  /*1fd30*/  IMAD.U32 R19, RZ, RZ, UR4 ;  /* 0x00000004ff137e24 */ /* 0x000fe4000f8e00ff */
[----:B------:R-:W-:Y:S01]  /*1fd40*/  IMAD.U32 R6, RZ, RZ, UR8 ;  /* 0x00000008ff067e24 */ /* 0x000fe2000f8e00ff */
[----:B------:R-:W2:Y:S01]  /*1fd50*/  @P1 LDG.E R3, desc[UR36][R4.64] ;  /* 0x0000002404031981 */ /* 0x000ea2000c1e1900 */
[----:B------:R-:W-:-:S05]  /*1fd60*/  IMAD.U32 R7, RZ, RZ, UR9 ;  /* 0x00000009ff077e24 */ /* 0x000fca000f8e00ff */
[----:B------:R1:W5:Y:S01]  /*1fd70*/  @P2 LDG.E R19, desc[UR36][R6.64] ;  /* 0x0000002406132981 */ /* 0x000362000c1e1900 */
[----:B------:R-:W-:Y:S01]  /*1fd80*/  UMOV UR4, URZ ;  /* 0x0000003f00047c82 */ /* 0x000fe20008000000 */
[----:B------:R-:W-:Y:S02]  /*1fd90*/  LOP3.LUT P0, RZ, R210, 0x3, RZ, 0xc0, !PT ;  /* 0x00000003d2ff7812 */ /* 0x000fe4000780c0ff */
[----:B--2---:R-:W-:Y:S01]  /*1fda0*/  @P1 R2UR UR4, R3 ;  /* 0x00000000030412ca */ /* 0x004fe200000e0000 */
[----:B01----:R-:W-:-:S14]  /*1fdb0*/  @P2 BRA `(.L_x_12579) ;  /* 0x0000000000102947 */ /* 0x003fdc0003800000 */
[----:B------:R-:W-:Y:S05]  /*1fdc0*/  @!P1 BRA `(.L_x_12579) ;  /* 0x00000000000c9947 */ /* 0x000fea0003800000 */
[----:B------:R-:W2:Y:S04]  /*1fdd0*/  LDG.E R0, desc[UR36][R4.64] ;  /* 0x0000002404007981 */ /* 0x000ea8000c1e1900 */
[----:B-----5:R-:W2:Y:S02]  /*1fde0*/  LDG.E R19, desc[UR36][R4.64+0x4] ;  /* 0x0000042404137981 */ /* 0x020ea4000c1e1900 */
[----:B--2---:R-:W-:-:S07]  /*1fdf0*/  IMAD.IADD R19, R19, 0x1, -R0 ;  /* 0x0000000113137824 */ /* 0x004fce00078e0a00 */
.L_x_12579:
[----:B------:R-:W2:Y:S01]  /*1fe00*/  LDL R0, [R1+0x458] ;  /* 0x0004580001007983 */ /* 0x000ea20000100800 */
[----:B-----5:R-:W-:Y:S01]  /*1fe10*/  IMAD R19, R19, R20, RZ ;  /* 0x0000001413137224 */ /* 0x020fe200078e02ff */
[----:B------:R-:W-:Y:S01]  /*1fe20*/  R2UR UR15, R202 ;  /* 0x00000000ca0f72ca */ /* 0x000fe200000e0000 */
[----:B------:R-:W-:Y:S01]  /*1fe30*/  VIADD R12, R204, UR60 ;  /* 0x0000003ccc0c7c36 */ /* 0x000fe20008000000 */
[----:B------:R-:W-:Y:S01]  /*1fe40*/  ISETP.NE.AND P1, PT, R20, 0x1, PT ;  /* 0x000000011400780c */ /* 0x000fe20003f25270 */
[----:B------:R-:W-:Y:S01]  /*1fe50*/  USHF.R.S32.HI UR18, URZ, 0x1f, UR61 ;  /* 0x0000001f3f127899 */ /* 0x000fe2000801143d */
[----:B------:R-:W-:Y:S02]  /*1fe60*/  ULDC.64 UR16, c[0x0][0xc90] ;  /* 0x0003240000107ab9 */ /* 0x000fe40000000a00 */
[----:B------:R-:W-:-:S09]  /*1fe70*/  ISETP.GE.OR P2, PT, R12, R19, P0 ;  /* 0x000000130c00720c */ /* 0x000fd20000746670 */
[----:B------:R-:W0:Y:S04]  /*1fe80*/  @P1 LDC R2, c[0x0][0xcec] ;  /* 0x00033b00ff021b82 */ /* 0x000e280000000800 */
[----:B------:R-:W3:Y:S01]  /*1fe90*/  @!P2 LDL R11, [R1+0x420] ;  /* 0x00042000010ba983 */ /* 0x000ee20000100800 */
[----:B------:R-:W-:Y:S02]  /*1fea0*/  USHF.R.S32.HI UR7, URZ, 0x1f, UR15 ;  /* 0x0000001f3f077899 */ /* 0x000fe4000801140f */
[----:B------:R-:W-:Y:S01]  /*1feb0*/  USHF.R.S32.HI UR11, URZ, 0x1f, UR4 ;  /* 0x0000001f3f0b7899 */ /* 0x000fe20008011404 */
[----:B------:R-:W1:Y:S01]  /*1fec0*/  @P1 LDC R3, c[0x0][0xcf0] ;  /* 0x00033c00ff031b82 */ /* 0x000e620000000800 */
[----:B------:R-:W-:Y:S01]  /*1fed0*/  UIMAD UR14, UR18, UR16, URZ ;  /* 0x00000010120e72a4 */ /* 0x000fe2000f8e023f */
[----:B------:R-:W-:Y:S01]  /*1fee0*/  UMOV UR10, UR4 ;  /* 0x00000004000a7c82 */ /* 0x000fe20008000000 */
[----:B------:R-:W-:-:S02]  /*1fef0*/  USEL UR20, UR7, URZ, !UP0 ;  /* 0x0000003f07147287 */ /* 0x000fc4000c000000 */
[----:B------:R-:W-:Y:S02]  /*1ff00*/  UIMAD.WIDE.U32 UR8, UR61, UR16, UR10 ;  /* 0x000000103d0872a5 */ /* 0x000fe4000f8e000a */
[----:B------:R-:W-:Y:S01]  /*1ff10*/  UIMAD UR14, UR61, UR17, UR14 ;  /* 0x000000113d0e72a4 */ /* 0x000fe2000f8e020e */
[----:B------:R-:W4:Y:S01]  /*1ff20*/  @P1 LDC R77, c[0x0][0xcf0] ;  /* 0x00033c00ff4d1b82 */ /* 0x000f220000000800 */
[----:B------:R-:W-:Y:S01]  /*1ff30*/  USEL UR19, UR15, URZ, !UP0 ;  /* 0x0000003f0f137287 */ /* 0x000fe2000c000000 */
[----:B------:R-:W-:Y:S01]  /*1ff40*/  ULDC.64 UR16, c[0x0][0xc98] ;  /* 0x0003260000107ab9 */ /* 0x000fe20000000a00 */
[----:B------:R-:W-:Y:S02]  /*1ff50*/  UIADD3 UR9, UR9, UR14, URZ ;  /* 0x0000000e09097290 */ /* 0x000fe4000fffe03f */
[----:B------:R-:W-:Y:S02]  /*1ff60*/  UIMAD UR7, UR20, UR16, URZ ;  /* 0x00000010140772a4 */ /* 0x000fe4000f8e023f */
[----:B------:R-:W-:-:S02]  /*1ff70*/  UIMAD.WIDE.U32 UR8, UR19, UR16, UR8 ;  /* 0x00000010130872a5 */ /* 0x000fc4000f8e0008 */
[----:B------:R-:W-:Y:S01]  /*1ff80*/  UIMAD UR7, UR19, UR17, UR7 ;  /* 0x00000011130772a4 */ /* 0x000fe2000f8e0207 */
[----:B------:R-:W-:-:S05]  /*1ff90*/  ULDC.64 UR14, c[0x0][0xc88] ;  /* 0x00032200000e7ab9 */ /* 0x000fca0000000a00 */
[----:B------:R-:W-:Y:S02]  /*1ffa0*/  IMAD.U32 R7, RZ, RZ, UR7 ;  /* 0x00000007ff077e24 */ /* 0x000fe4000f8e00ff */
[----:B--2---:R-:W-:-:S04]  /*1ffb0*/  VIADD R5, R0, UR60 ;  /* 0x0000003c00057c36 */ /* 0x004fc80008000000 */
[----:B0-----:R-:W-:-:S04]  /*1ffc0*/  @P1 IMAD.HI.U32 R2, R5, R2, RZ ;  /* 0x0000000205021227 */ /* 0x001fc800078e00ff */
[----:B------:R-:W-:Y:S01]  /*1ffd0*/  IMAD.MOV.U32 R0, RZ, RZ, R5 ;  /* 0x000000ffff007224 */ /* 0x000fe200078e0005 */
[----:B-1----:R-:W-:-:S04]  /*1ffe0*/  @P1 SHF.R.U32.HI R0, RZ, R3, R2 ;  /* 0x00000003ff001219 */ /* 0x002fc80000011602 */
[--C-:B------:R-:W-:Y:S01]  /*1fff0*/  SHF.R.S32.HI R4, RZ, 0x1f, R0.reuse ;  /* 0x0000001fff047819 */ /* 0x100fe20000011400 */
[----:B------:R-:W-:-:S04]  /*20000*/  IMAD.MOV R2, RZ, RZ, -R0 ;  /* 0x000000ffff027224 */ /* 0x000fc800078e0a00 */
[----:B------:R-:W-:Y:S01]  /*20010*/  IMAD R5, R20, R2, R5 ;  /* 0x0000000214057224 */ /* 0x000fe200078e0205 */
[----:B------:R-:W-:-:S04]  /*20020*/  IADD3 R2, P3, R0, UR8, RZ ;  /* 0x0000000800027c10 */ /* 0x000fc8000ff7e0ff */
[----:B------:R-:W-:-:S05]  /*20030*/  SHF.R.S32.HI R3, RZ, 0x1f, R5 ;  /* 0x0000001fff037819 */ /* 0x000fca0000011405 */
[----:B------:R-:W-:Y:S01]  /*20040*/  IMAD R0, R3, UR14, RZ ;  /* 0x0000000e03007c24 */ /* 0x000fe2000f8e02ff */
[----:B------:R-:W-:Y:S01]  /*20050*/  IADD3.X R3, R4, UR9, R7, P3, !PT ;  /* 0x0000000904037c10 */ /* 0x000fe20009ffe407 */
[----:B------:R-:W-:Y:S02]  /*20060*/  ULDC.64 UR8, c[0x0][0xc50] ;  /* 0x0003140000087ab9 */ /* 0x000fe40000000a00 */
[C---:B------:R-:W-:Y:S02]  /*20070*/  IMAD R7, R5.reuse, UR15, R0 ;  /* 0x0000000f05077c24 */ /* 0x040fe4000f8e0200 */
[----:B------:R-:W-:Y:S01]  /*20080*/  IMAD.WIDE.U32 R2, R5, UR14, R2 ;  /* 0x0000000e05027c25 */ /* 0x000fe2000f8e0002 */
[----:B------:R-:W-:-:S03]  /*20090*/  ULDC.64 UR14, c[0x0][0xba0] ;  /* 0x0002e800000e7ab9 */ /* 0x000fc60000000a00 */
[----:B------:R-:W-:Y:S01]  /*200a0*/  IMAD.IADD R3, R3, 0x1, R7 ;  /* 0x0000000103037824 */ /* 0x000fe200078e0207 */
[----:B------:R-:W-:Y:S01]  /*200b0*/  LEA R6, P3, R2, UR8, 0x2 ;  /* 0x0000000802067c11 */ /* 0x000fe2000f8610ff */
[----:B------:R-:W-:-:S03]  /*200c0*/  VIADD R0, R12, 0x8 ;  /* 0x000000080c007836 */ /* 0x000fc60000000000 */
[----:B------:R-:W-:Y:S01]  /*200d0*/  LEA.HI.X R10, R2, UR9, R3, 0x2, P3 ;  /* 0x00000009020a7c11 */ /* 0x000fe200098f1403 */
[----:B------:R-:W-:Y:S01]  /*200e0*/  SHFL.IDX PT, R8, R6, RZ, 0x1c1f ;  /* 0x001c1fff06087589 */ /* 0x000fe200000e0000 */
[----:B------:R-:W-:-:S03]  /*200f0*/  ISETP.GE.OR P0, PT, R0, R19, P0 ;  /* 0x000000130000720c */ /* 0x000fc60000706670 */
[----:B------:R-:W3:Y:S04]  /*20100*/  SHFL.IDX PT, R9, R10, RZ, 0x1c1f ;  /* 0x001c1fff0a097589 */ /* 0x000ee800000e0000 */
[----:B---3--:R0:W-:Y:S06]  /*20110*/  @!P2 ST.E desc[UR36][R8.64], R11 ;  /* 0x0000000b0800a985 */ /* 0x0081ec000c101924 */
[----:B------:R-:W2:Y:S01]  /*20120*/  @!P0 LDL R21, [R1+0x424] ;  /* 0x0004240001158983 */ /* 0x000ea20000100800 */
[----:B------:R-:W-:-:S02]  /*20130*/  IMAD R0, R208, 0x40, R189 ;  /* 0x00000040d0007824 */ /* 0x000fc400078e02bd */
[----:B------:R-:W-:Y:S01]  /*20140*/  IMAD.MOV.U32 R3, RZ, RZ, 0x2 ;  /* 0x00000002ff037424 */ /* 0x000fe200078e00ff */
[----:B------:R-:W-:Y:S03]  /*20150*/  SHFL.IDX PT, R54, R6, 0x1, 0x1c1f ;  /* 0x003c1f0006367f89 */ /* 0x000fe600000e0000 */
[----:B------:R-:W-:Y:S01]  /*20160*/  IMAD.WIDE R2, R0, R3, UR58 ;  /* 0x0000003a00027e25 */ /* 0x000fe2000f8e0203 */
[----:B------:R-:W2:Y:S02]  /*20170*/  SHFL.IDX PT, R55, R10, 0x1, 0x1c1f ;  /* 0x003c1f000a377f89 */ /* 0x000ea400000e0000 */
[C---:B------:R-:W-:Y:S02]  /*20180*/  IADD3 R25, P4, R2.reuse, 0x3000, RZ ;  /* 0x0000300002197810 */ /* 0x040fe40007f9e0ff */
[C---:B------:R-:W-:Y:S02]  /*20190*/  IADD3 R29, P5, R2.reuse, 0x4000, RZ ;  /* 0x00004000021d7810 */ /* 0x040fe40007fbe0ff */
[----:B------:R-:W-:-:S02]  /*201a0*/  IADD3 R33, P6, R2, 0x5000, RZ ;  /* 0x0000500002217810 */ /* 0x000fc40007fde0ff */
[----:B------:R-:W-:Y:S02]  /*201b0*/  LOP3.LUT R24, R25, 0x380, RZ, 0xc0, !PT ;  /* 0x0000038019187812 */ /* 0x000fe400078ec0ff */
[----:B------:R-:W-:Y:S02]  /*201c0*/  LOP3.LUT R28, R29, 0x380, RZ, 0xc0, !PT ;  /* 0x000003801d1c7812 */ /* 0x000fe400078ec0ff */
[----:B------:R-:W-:Y:S02]  /*201d0*/  LOP3.LUT R32, R33, 0x380, RZ, 0xc0, !PT ;  /* 0x0000038021207812 */ /* 0x000fe400078ec0ff */
[C---:B------:R-:W-:Y:S02]  /*201e0*/  IADD3 R7, P2, R2.reuse, 0x1000, RZ ;  /* 0x0000100002077810 */ /* 0x040fe40007f5e0ff */
[----:B------:R-:W-:Y:S02]  /*201f0*/  IADD3 R5, P3, R2, 0x2000, RZ ;  /* 0x0000200002057810 */ /* 0x000fe40007f7e0ff */
[----:B------:R-:W-:Y:S01]  /*20200*/  SHF.R.U64 R24, R24, 0x3, RZ ;  /* 0x0000000318187819 */ /* 0x000fe200000012ff */
[--C-:B0-----:R-:W-:Y:S01]  /*20210*/  IMAD.X R9, RZ, RZ, R3.reuse, P2 ;  /* 0x000000ffff097224 */ /* 0x101fe200010e0603 */
[----:B------:R-:W-:Y:S01]  /*20220*/  SHF.R.U64 R28, R28, 0x3, RZ ;  /* 0x000000031c1c7819 */ /* 0x000fe200000012ff */
[----:B------:R-:W-:Y:S01]  /*20230*/  IMAD.X R13, RZ, RZ, R3, P3 ;  /* 0x000000ffff0d7224 */ /* 0x000fe200018e0603 */
[----:B------:R-:W-:-:S02]  /*20240*/  SHF.R.U64 R32, R32, 0x3, RZ ;  /* 0x0000000320207819 */ /* 0x000fc400000012ff */
[----:B------:R-:W-:Y:S01]  /*20250*/  LOP3.LUT R24, R24, R25, RZ, 0x3c, !PT ;  /* 0x0000001918187212 */ /* 0x000fe200078e3cff */
[--C-:B------:R-:W-:Y:S01]  /*20260*/  IMAD.X R25, RZ, RZ, R3.reuse, P4 ;  /* 0x000000ffff197224 */ /* 0x100fe200020e0603 */
        /* <DEDUP_REMOVED lines=8> */
[----:B------:R-:W-:Y:S02]  /*202f0*/  IADD3 R53, P6, R2, 0xa000, RZ ;  /* 0x0000a00002357810 */ /* 0x000fe40007fde0ff */
[----:B------:R-:W-:Y:S02]  /*20300*/  LOP3.LUT R36, R37, 0x380, RZ, 0xc0, !PT ;  /* 0x0000038025247812 */ /* 0x000fe400078ec0ff */
        /* <DEDUP_REMOVED lines=25> */
[C---:B------:R-:W-:Y:S02]  /*204a0*/  IADD3 R57, P2, R2.reuse, 0xb000, RZ ;  /* 0x0000b00002397810 */ /* 0x040fe40007f5e0ff */
[C---:B------:R-:W-:Y:S02]  /*204b0*/  IADD3 R61, P3, R2.reuse, 0xc000, RZ ;  /* 0x0000c000023d7810 */ /* 0x040fe40007f7e0ff */
[C---:B------:R-:W-:Y:S02]  /*204c0*/  IADD3 R65, P4, R2.reuse, 0xd000, RZ ;  /* 0x0000d00002417810 */ /* 0x040fe40007f9e0ff */
[C---:B------:R-:W-:Y:S02]  /*204d0*/  IADD3 R69, P5, R2.reuse, 0xe000, RZ ;  /* 0x0000e00002457810 */ /* 0x040fe40007fbe0ff */
[----:B------:R-:W-:-:S02]  /*204e0*/  LOP3.LUT R7, R2, 0x380, RZ, 0xc0, !PT ;  /* 0x0000038002077812 */ /* 0x000fc400078ec0ff */
[----:B------:R-:W-:Y:S02]  /*204f0*/  IADD3 R5, P6, R2, 0xf000, RZ ;  /* 0x0000f00002057810 */ /* 0x000fe40007fde0ff */
[----:B------:R-:W-:Y:S02]  /*20500*/  LOP3.LUT R56, R57, 0x380, RZ, 0xc0, !PT ;  /* 0x0000038039387812 */ /* 0x000fe400078ec0ff */
[----:B------:R-:W-:Y:S01]  /*20510*/  LOP3.LUT R60, R61, 0x380, RZ, 0xc0, !PT ;  /* 0x000003803d3c7812 */ /* 0x000fe200078ec0ff */
[----:B------:R-:W-:Y:S01]  /*20520*/  IMAD.X R73, RZ, RZ, R3, P6 ;  /* 0x000000ffff497224 */ /* 0x000fe200030e0603 */
[----:B------:R-:W-:Y:S02]  /*20530*/  LOP3.LUT R64, R65, 0x380, RZ, 0xc0, !PT ;  /* 0x0000038041407812 */ /* 0x000fe400078ec0ff */
[----:B------:R-:W-:Y:S02]  /*20540*/  LOP3.LUT R68, R69, 0x380, RZ, 0xc0, !PT ;  /* 0x0000038045447812 */ /* 0x000fe400078ec0ff */
[----:B------:R-:W-:-:S02]  /*20550*/  SHF.R.U64 R7, R7, 0x3, RZ ;  /* 0x0000000307077819 */ /* 0x000fc400000012ff */
[----:B------:R-:W-:Y:S02]  /*20560*/  LOP3.LUT R0, R5, 0x380, RZ, 0xc0, !PT ;  /* 0x0000038005007812 */ /* 0x000fe400078ec0ff */
[----:B------:R-:W-:Y:S02]  /*20570*/  SHF.R.U64 R56, R56, 0x3, RZ ;  /* 0x0000000338387819 */ /* 0x000fe400000012ff */
[----:B------:R-:W-:Y:S02]  /*20580*/  SHF.R.U64 R60, R60, 0x3, RZ ;  /* 0x000000033c3c7819 */ /* 0x000fe400000012ff */
[----:B------:R-:W-:Y:S02]  /*20590*/  SHF.R.U64 R64, R64, 0x3, RZ ;  /* 0x0000000340407819 */ /* 0x000fe400000012ff */
[----:B------:R-:W-:Y:S02]  /*205a0*/  SHF.R.U64 R68, R68, 0x3, RZ ;  /* 0x0000000344447819 */ /* 0x000fe400000012ff */
[----:B------:R-:W-:-:S02]  /*205b0*/  LOP3.LUT R2, R7, R2, RZ, 0x3c, !PT ;  /* 0x0000000207027212 */ /* 0x000fc400078e3cff */
        /* <DEDUP_REMOVED lines=10> */
[----:B------:R-:W-:-:S02]  /*20660*/  UIMAD UR7, UR11, UR14, URZ ;  /* 0x0000000e0b0772a4 */ /* 0x000fc4000f8e023f */
[----:B------:R-:W-:Y:S02]  /*20670*/  UIMAD.WIDE.U32 UR8, UR4, UR14, URZ ;  /* 0x0000000e040872a5 */ /* 0x000fe4000f8e003f */
[----:B------:R-:W-:Y:S01]  /*20680*/  UIMAD UR7, UR4, UR15, UR7 ;  /* 0x0000000f040772a4 */ /* 0x000fe2000f8e0207 */
[----:B------:R-:W-:-:S03]  /*20690*/  ULDC.64 UR10, c[0x0][0xbe8] ;  /* 0x0002fa00000a7ab9 */ /* 0x000fc60000000a00 */
[----:B------:R-:W-:Y:S02]  /*206a0*/  UIADD3 UR9, UR9, UR7, URZ ;  /* 0x0000000709097290 */ /* 0x000fe4000fffe03f */
[----:B------:R-:W-:Y:S01]  /*206b0*/  UIMAD UR4, UR18, UR10, URZ ;  /* 0x0000000a120472a4 */ /* 0x000fe2000f8e023f */
[----:B------:R-:W-:Y:S01]  /*206c0*/  VIADD R76, R209, UR60 ;  /* 0x0000003cd14c7c36 */ /* 0x000fe20008000000 */
[----:B------:R-:W-:Y:S02]  /*206d0*/  UIMAD.WIDE.U32 UR8, UR61, UR10, UR8 ;  /* 0x0000000a3d0872a5 */ /* 0x000fe4000f8e0008 */
[----:B------:R-:W-:-:S03]  /*206e0*/  UIMAD UR4, UR61, UR11, UR4 ;  /* 0x0000000b3d0472a4 */ /* 0x000fc6000f8e0204 */
[----:B------:R-:W-:Y:S01]  /*206f0*/  ULDC.64 UR10, c[0x0][0xbf0] ;  /* 0x0002fc00000a7ab9 */ /* 0x000fe20000000a00 */
[----:B------:R-:W-:Y:S02]  /*20700*/  UIADD3 UR9, UR9, UR4, URZ ;  /* 0x0000000409097290 */ /* 0x000fe4000fffe03f */
[----:B------:R-:W-:Y:S02]  /*20710*/  UIMAD UR4, UR20, UR10, URZ ;  /* 0x0000000a140472a4 */ /* 0x000fe4000f8e023f */
[----:B------:R-:W-:Y:S02]  /*20720*/  UIMAD.WIDE.U32 UR8, UR19, UR10, UR8 ;  /* 0x0000000a130872a5 */ /* 0x000fe4000f8e0008 */
[----:B------:R-:W-:-:S03]  /*20730*/  UIMAD UR4, UR19, UR11, UR4 ;  /* 0x0000000b130472a4 */ /* 0x000fc6000f8e0204 */
[----:B------:R-:W-:Y:S01]  /*20740*/  ULDC.64 UR10, c[0x0][0xbe0] ;  /* 0x0002f800000a7ab9 */ /* 0x000fe20000000a00 */
[----:B------:R-:W-:Y:S01]  /*20750*/  UIADD3 UR4, UR9, UR4, URZ ;  /* 0x0000000409047290 */ /* 0x000fe2000fffe03f */
[----:B------:R-:W-:-:S05]  /*20760*/  VIADD R82, R208, UR60 ;  /* 0x0000003cd0527c36 */ /* 0x000fca0008000000 */
[----:B------:R-:W-:Y:S01]  /*20770*/  ISETP.GE.AND P2, PT, R82, R19, PT ;  /* 0x000000135200720c */ /* 0x000fe20003f46270 */
[----:B------:R-:W-:Y:S01]  /*20780*/  BSSY B1, `(.L_x_12580) ;  /* 0x000004a000017945 */ /* 0x000fe20003800000 */
[----:B--2---:R0:W-:Y:S04]  /*20790*/  @!P0 ST.E desc[UR36][R54.64], R21 ;  /* 0x0000001536008985 */ /* 0x0041e8000c101924 */
[----:B------:R1:W5:Y:S04]  /*207a0*/  LD.E.128 R4, desc[UR36][R2.64] ;  /* 0x0000002402047980 */ /* 0x000368000c101d00 */
[----:B------:R-:W5:Y:S01]  /*207b0*/  LD.E.128 R8, desc[UR36][R8.64] ;  /* 0x0000002408087980 */ /* 0x000f62000c101d00 */
[----:B0-----:R-:W-:-:S03]  /*207c0*/  IMAD.MOV.U32 R21, RZ, RZ, R76 ;  /* 0x000000ffff157224 */ /* 0x001fc600078e004c */
[----:B------:R-:W5:Y:S01]  /*207d0*/  LD.E.128 R12, desc[UR36][R12.64] ;  /* 0x000000240c0c7980 */ /* 0x000f62000c101d00 */
[----:B-1----:R-:W0:Y:S01]  /*207e0*/  @P1 LDC R3, c[0x0][0xcec] ;  /* 0x00033b00ff031b82 */ /* 0x002e220000000800 */
[----:B------:R-:W-:Y:S02]  /*207f0*/  IMAD.U32 R2, RZ, RZ, UR8 ;  /* 0x00000008ff027e24 */ /* 0x000fe4000f8e00ff */
[----:B------:R-:W5:Y:S04]  /*20800*/  LD.E.128 R24, desc[UR36][R24.64] ;  /* 0x0000002418187980 */ /* 0x000f68000c101d00 */
[----:B------:R-:W5:Y:S04]  /*20810*/  LD.E.128 R28, desc[UR36][R28.64] ;  /* 0x000000241c1c7980 */ /* 0x000f68000c101d00 */
[----:B------:R-:W5:Y:S04]  /*20820*/  LD.E.128 R32, desc[UR36][R32.64] ;  /* 0x0000002420207980 */ /* 0x000f68000c101d00 */
[----:B------:R-:W5:Y:S04]  /*20830*/  LD.E.128 R36, desc[UR36][R36.64] ;  /* 0x0000002424247980 */ /* 0x000f68000c101d00 */
[----:B------:R-:W5:Y:S04]  /*20840*/  LD.E.128 R40, desc[UR36][R40.64] ;  /* 0x0000002428287980 */ /* 0x000f68000c101d00 */
[----:B------:R-:W5:Y:S01]  /*20850*/  LD.E.128 R44, desc[UR36][R44.64] ;  /* 0x000000242c2c7980 */ /* 0x000f62000c101d00 */
[----:B0-----:R-:W-:-:S03]  /*20860*/  @P1 IMAD.HI.U32 R0, R76, R3, RZ ;  /* 0x000000034c001227 */ /* 0x001fc600078e00ff */
[----:B------:R-:W5:Y:S02]  /*20870*/  LD.E.128 R48, desc[UR36][R48.64] ;  /* 0x0000002430307980 */ /* 0x000f64000c101d00 */
[----:B----4-:R-:W-:Y:S02]  /*20880*/  @P1 SHF.R.U32.HI R21, RZ, R77, R0 ;  /* 0x0000004dff151219 */ /* 0x010fe40000011600 */
[----:B------:R-:W5:Y:S02]  /*20890*/  LD.E.128 R52, desc[UR36][R52.64] ;  /* 0x0000002434347980 */ /* 0x000f64000c101d00 */
[--C-:B------:R-:W-:Y:S01]  /*208a0*/  SHF.R.S32.HI R0, RZ, 0x1f, R21.reuse ;  /* 0x0000001fff007819 */ /* 0x100fe20000011415 */
[----:B------:R-:W-:Y:S01]  /*208b0*/  IMAD.MOV R77, RZ, RZ, -R21 ;  /* 0x000000ffff4d7224 */ /* 0x000fe200078e0a15 */
[----:B------:R-:W5:Y:S01]  /*208c0*/  LD.E.128 R56, desc[UR36][R56.64] ;  /* 0x0000002438387980 */ /* 0x000f62000c101d00 */
[----:B------:R-:W-:Y:S01]  /*208d0*/  IMAD.U32 R3, RZ, RZ, UR9 ;  /* 0x00000009ff037e24 */ /* 0x000fe2000f8e00ff */
[----:B------:R-:W-:Y:S01]  /*208e0*/  ULDC.64 UR8, c[0x0][0xbd8] ;  /* 0x0002f60000087ab9 */ /* 0x000fe20000000a00 */
[----:B------:R-:W-:Y:S01]  /*208f0*/  IMAD R0, R0, UR10, RZ ;  /* 0x0000000a00007c24 */ /* 0x000fe2000f8e02ff */
[----:B------:R-:W5:Y:S01]  /*20900*/  LD.E.128 R60, desc[UR36][R60.64] ;  /* 0x000000243c3c7980 */ /* 0x000f62000c101d00 */
[----:B------:R-:W-:-:S02]  /*20910*/  IMAD R77, R20, R77, R76 ;  /* 0x0000004d144d7224 */ /* 0x000fc400078e024c */
[----:B------:R-:W-:Y:S01]  /*20920*/  IMAD.U32 R3, RZ, RZ, UR4 ;  /* 0x00000004ff037e24 */ /* 0x000fe2000f8e00ff */
[----:B------:R-:W5:Y:S01]  /*20930*/  LD.E.128 R64, desc[UR36][R64.64] ;  /* 0x0000002440407980 */ /* 0x000f62000c101d00 */
[C---:B------:R-:W-:Y:S01]  /*20940*/  IMAD R79, R21.reuse, UR11, R0 ;  /* 0x0000000b154f7c24 */ /* 0x040fe2000f8e0200 */
[----:B------:R-:W-:Y:S02]  /*20950*/  SHF.R.S32.HI R0, RZ, 0x1f, R77 ;  /* 0x0000001fff007819 */ /* 0x000fe4000001144d */
[----:B------:R-:W5:Y:S01]  /*20960*/  LD.E.128 R68, desc[UR36][R68.64] ;  /* 0x0000002444447980 */ /* 0x000f62000c101d00 */
[----:B------:R-:W-:-:S03]  /*20970*/  IMAD.WIDE.U32 R2, R21, UR10, R2 ;  /* 0x0000000a15027c25 */ /* 0x000fc6000f8e0002 */
[----:B------:R-:W5:Y:S01]  /*20980*/  LD.E.128 R72, desc[UR36][R72.64] ;  /* 0x0000002448487980 */ /* 0x000f62000c101d00 */
[----:B------:R-:W-:Y:S01]  /*20990*/  IMAD.IADD R3, R3, 0x1, R79 ;  /* 0x0000000103037824 */ /* 0x000fe200078e024f */
[----:B------:R-:W-:Y:S01]  /*209a0*/  UIADD3 UR4, UR42, 0x32420, URZ ;  /* 0x000324202a047890 */ /* 0x000fe2000fffe03f */
[----:B------:R-:W-:Y:S01]  /*209b0*/  IMAD R20, R0, UR8, RZ ;  /* 0x0000000800147c24 */ /* 0x000fe2000f8e02ff */
[----:B------:R-:W-:Y:S01]  /*209c0*/  @!PT LDS RZ, [RZ] ;  /* 0x00000000fffff984 */ /* 0x000fe20000000800 */
[----:B------:R-:W-:Y:S01]  /*209d0*/  @!PT LDS RZ, [RZ] ;  /* 0x00000000fffff984 */ /* 0x000fe20000000800 */
[----:B------:R-:W-:Y:S01]  /*209e0*/  @!PT LDS RZ, [RZ] ;  /* 0x00000000fffff984 */ /* 0x000fe20000000800 */
[----:B------:R-:W-:Y:S01]  /*209f0*/  @!PT LDS RZ, [RZ] ;  /* 0x00000000fffff984 */ /* 0x000fe20000000800 */
[----:B------:R0:W-:Y:S06]  /*20a00*/  MEMBAR.ALL.CTA ;  /* 0x0000000000007992 */ /* 0x0001ec0000008000 */
[----:B0-----:R-:W0:Y:S01]  /*20a10*/  FENCE.VIEW.ASYNC.S ;  /* 0x00000000000073c6 */ /* 0x001e220000000000 */
[----:B------:R-:W-:Y:S01]  /*20a20*/  IMAD.WIDE.U32 R2, R77, UR8, R2 ;  /* 0x000000084d027c25 */ /* 0x000fe2000f8e0002 */
[----:B------:R-:W-:-:S03]  /*20a30*/  UPRMT UR4, URZ, 0x654, UR4 ;  /* 0x000006543f047896 */ /* 0x000fc60008000004 */
[----:B------:R-:W-:Y:S01]  /*20a40*/  IMAD R21, R77, UR9, R20 ;  /* 0x000000094d157c24 */ /* 0x000fe2000f8e0214 */
[----:B------:R-:W-:Y:S01]  /*20a50*/  ULDC.64 UR8, c[0x0][0xb80] ;  /* 0x0002e00000087ab9 */ /* 0x000fe20000000a00 */
[----:B------:R-:W-:Y:S01]  /*20a60*/  VIADD R0, R82, 0x20 ;  /* 0x0000002052007836 */ /* 0x000fe20000000000 */
[----:B------:R-:W-:Y:S01]  /*20a70*/  LEA R80, P3, R2, UR8, 0x1 ;  /* 0x0000000802507c11 */ /* 0x000fe2000f8608ff */
[----:B------:R-:W-:-:S03]  /*20a80*/  IMAD.IADD R3, R3, 0x1, R21 ;  /* 0x0000000103037824 */ /* 0x000fc600078e0215 */
[-C--:B------:R-:W-:Y:S01]  /*20a90*/  ISETP.GE.AND P1, PT, R0, R19.reuse, PT ;  /* 0x000000130000720c */ /* 0x080fe20003f26270 */
[----:B------:R-:W-:Y:S01]  /*20aa0*/  VIADD R0, R82, 0x40 ;  /* 0x0000004052007836 */ /* 0x000fe20000000000 */
[----:B------:R-:W-:Y:S01]  /*20ab0*/  LEA.HI.X R81, R2, UR9, R3, 0x1, P3 ;  /* 0x0000000902517c11 */ /* 0x000fe200098f0c03 */
[----:B0-----:R0:W1:Y:S03]  /*20ac0*/  SHFL.IDX PT, R78, R80, RZ, 0x181f ;  /* 0x00181fff504e7589 */ /* 0x00106600000e0000 */
[----:B------:R-:W-:Y:S02]  /*20ad0*/  ISETP.GE.AND P0, PT, R0, R19, PT ;  /* 0x000000130000720c */ /* 0x000fe40003f06270 */
[----:B------:R0:W2:Y:S01]  /*20ae0*/  SHFL.IDX PT, R0, R81, RZ, 0x181f ;  /* 0x00181fff51007589 */ /* 0x0000a200000e0000 */
[----:B------:R-:W-:Y:S01]  /*20af0*/  SYNCS.ARRIVE.TRANS64.RED.A1T0 RZ, [UR4], RZ ;  /* 0x000000ffffff79a7 */ /* 0x000fe20008100404 */
[----:B------:R-:W-:Y:S09]  /*20b00*/  @P2 BRA `(.L_x_12581) ;  /* 0x0000000000442947 */ /* 0x000ff20003800000 */
        /* <DEDUP_REMOVED lines=17> */
.L_x_12581:
[----:B------:R-:W-:Y:S05]  /*20c20*/  BSYNC B1 ;  /* 0x0000000000017941 */ /* 0x000fea0003800000 */
.L_x_12580:
[----:B--2---:R2:W4:Y:S01]  /*20c30*/  SHFL.IDX PT, R0, R81, 0x1, 0x181f ;  /* 0x00381f0051007f89 */ /* 0x00452200000e0000 */
        /* <DEDUP_REMOVED lines=9> */
[----:B-----5:R-:W-:Y:S02]  /*20cd0*/  @!P3 LEA R4, P5, R191, R20, 0x1 ;  /* 0x00000014bf04b211 */ /* 0x020fe400078a08ff */
        /* <DEDUP_REMOVED lines=10> */
.L_x_12583:
[----:B------:R-:W-:Y:S05]  /*20d80*/  BSYNC B1 ;  /* 0x0000000000017941 */ /* 0x000fea0003800000 */
.L_x_12582:
        /* <DEDUP_REMOVED lines=21> */
.L_x_12585:
[----:B------:R-:W-:Y:S05]  /*20ee0*/  BSYNC B1 ;  /* 0x0000000000017941 */ /* 0x000fea0003800000 */
.L_x_12584:
[----:B0-----:R-:W-:Y:S01]  /*20ef0*/  VIADD R0, R82, 0x60 ;  /* 0x0000006052007836 */ /* 0x001fe20000000000 */
[----:B--2-4-:R-:W4:Y:S04]  /*20f00*/  SHFL.IDX PT, R81, R81, 0x3, 0x181f ;  /* 0x00781f0051517f89 */ /* 0x014f2800000e0000 */
        /* <DEDUP_REMOVED lines=9> */
[C---:B------:R-:W-:Y:S02]  /*20fa0*/  @!P5 LEA R6, P2, R190.reuse, R80, 0x1 ;  /* 0x00000050be06d211 */ /* 0x040fe400078408ff */
[-C--:B----4-:R-:W-:Y:S02]  /*20fb0*/  @!P3 LEA.HI.X R3, R189, R81.reuse, R201, 0x1, P0 ;  /* 0x00000051bd03b211 */ /* 0x090fe400000f0cc9 */
        /* <DEDUP_REMOVED lines=11> */
.L_x_12578:
[----:B------:R-:W-:Y:S01]  /*21070*/  R2UR UR4, R202 ;  /* 0x00000000ca0472ca */ /* 0x000fe200000e0000 */
[----:B------:R-:W-:Y:S01]  /*21080*/  ULDC.64 UR8, c[0x0][0xd00] ;  /* 0x0003400000087ab9 */ /* 0x000fe20000000a00 */
[----:B------:R-:W0:Y:S01]  /*21090*/  LDC R11, c[0x0][0xce8] ;  /* 0x00033a00ff0b7b82 */ /* 0x000e220000000800 */
[----:B------:R-:W-:-:S04]  /*210a0*/  UISETP.NE.U32.AND UP0, UPT, UR8, URZ, UPT ;  /* 0x0000003f0800728c */ /* 0x000fc8000bf05070 */
[----:B------:R-:W-:-:S03]  /*210b0*/  UISETP.NE.AND.EX UP0, UPT, UR9, URZ, UPT, UP0 ;  /* 0x0000003f0900728c */ /* 0x000fc6000bf05300 */
[----:B------:R-:W-:-:S03]  /*210c0*/  ULDC.64 UR8, c[0x0][0xd00] ;  /* 0x0003400000087ab9 */ /* 0x000fc60000000a00 */
[----:B------:R-:W-:Y:S01]  /*210d0*/  UIMAD.WIDE UR8, UR4, 0x4, UR8 ;  /* 0x00000004040878a5 */ /* 0x000fe2000f8e0208 */
[----:B------:R-:W-:-:S05]  /*210e0*/  PLOP3.LUT P2, PT, PT, PT, UP0, 0x80, 0x0 ;  /* 0x000000000000781c */ /* 0x000fca0003f4f008 */
[----:B------:R-:W-:Y:S02]  /*210f0*/  IMAD.U32 R2, RZ, RZ, UR8 ;  /* 0x00000008ff027e24 */ /* 0x000fe4000f8e00ff */
[----:B------:R-:W-:Y:S01]  /*21100*/  IMAD.U32 R3, RZ, RZ, UR9 ;  /* 0x00000009ff037e24 */ /* 0x000fe2000f8e00ff */
[----:B------:R-:W-:Y:S02]  /*21110*/  ULDC.64 UR8, c[0x0][0xd08] ;  /* 0x0003420000087ab9 */ /* 0x000fe40000000a00 */
[----:B------:R-:W-:-:S03]  /*21120*/  UISETP.NE.U32.AND UP1, UPT, UR8, URZ, UPT ;  /* 0x0000003f0800728c */ /* 0x000fc6000bf25070 */
[----:B------:R-:W2:Y:S01]  /*21130*/  @P2 LDG.E R6, desc[UR36][R2.64] ;  /* 0x0000002402062981 */ /* 0x000ea2000c1e1900 */
[----:B------:R-:W-:-:S06]  /*21140*/  UISETP.NE.AND.EX UP1, UPT, UR9, URZ, UPT, UP1 ;  /* 0x0000003f0900728c */ /* 0x000fcc000bf25310 */
[----:B------:R-:W-:-:S05]  /*21150*/  PLOP3.LUT P3, PT, PT, PT, UP1, 0x80, 0x0 ;  /* 0x000000000000781c */ /* 0x000fca0003f6f018 */
[----:B------:R-:W-:Y:S02]  /*21160*/  @UP1 ULDC.64 UR8, c[0x0][0xd08] ;  /* 0x0003420000081ab9 */ /* 0x000fe40000000a00 */
[----:B------:R-:W-:-:S03]  /*21170*/  @UP1 UIMAD.WIDE UR8, UR4, 0x4, UR8 ;  /* 0x00000004040818a5 */ /* 0x000fc6000f8e0208 */
[----:B------:R-:W-:Y:S02]  /*21180*/  ULDC UR4, c[0x0][0xb88] ;  /* 0x0002e20000047ab9 */ /* 0x000fe40000000800 */
[----:B------:R-:W-:Y:S02]  /*21190*/  IMAD.U32 R0, RZ, RZ, UR4 ;  /* 0x00000004ff007e24 */ /* 0x000fe4000f8e00ff */
        /* <DEDUP_REMOVED lines=14> */
.L_x_12587:
[----:B------:R-:W-:Y:S01]  /*21280*/  R2UR UR8, R202 ;  /* 0x00000000ca0872ca */ /* 0x000fe200000e0000 */
[----:B------:R-:W-:Y:S01]  /*21290*/  USHF.R.S32.HI UR10, URZ, 0x1f, UR4 ;  /* 0x0000001f3f0a7899 */ /* 0x000fe20008011404 */
[----:B------:R-:W-:Y:S11]  /*212a0*/  BSSY B1, `(.L_x_12588) ;  /* 0x000002e000017945 */ /* 0x000ff60003800000 */
[----:B------:R-:W-:-:S02]  /*212b0*/  USHF.R.S32.HI UR7, URZ, 0x1f, UR8 ;  /* 0x0000001f3f077899 */ /* 0x000fc40008011408 */
        /* <DEDUP_REMOVED lines=44> */
.L_x_12589:
[----:B------:R-:W-:Y:S05]  /*21580*/  BSYNC B1 ;  /* 0x0000000000017941 */ /* 0x000fea0003800000 */
.L_x_12588:
[----:B0-----:R-:W0:Y:S01]  /*21590*/  @P0 LDC R3, c[0x0][0xcf0] ;  /* 0x00033c00ff030b82 */ /* 0x001e220000000800 */
[----:B------:R-:W-:Y:S01]  /*215a0*/  ULDC.64 UR16, c[0x0][0xba0] ;  /* 0x0002e80000107ab9 */ /* 0x000fe20000000a00 */
[----:B------:R-:W-:Y:S01]  /*215b0*/  VIADD R6, R209, UR60 ;  /* 0x0000003cd1067c36 */ /* 0x000fe20008000000 */
[----:B------:R-:W-:Y:S01]  /*215c0*/  UIMAD UR7, UR10, UR16, URZ ;  /* 0x000000100a0772a4 */ /* 0x000fe2000f8e023f */
[----:B------:R-:W-:Y:S01]  /*215d0*/  BSSY B1, `(.L_x_12590) ;  /* 0x0000040000017945 */ /* 0x000fe20003800000 */
[----:B------:R-:W-:Y:S01]  /*215e0*/  UIMAD.WIDE.U32 UR8, UR4, UR16, URZ ;  /* 0x00000010040872a5 */ /* 0x000fe2000f8e003f */
[----:B------:R-:W-:Y:S01]  /*215f0*/  @P0 IMAD.HI.U32 R2, R6, R9, RZ ;  /* 0x0000000906020227 */ /* 0x000fe200078e00ff */
[----:B------:R-:W-:-:S03]  /*21600*/  UIMAD UR7, UR4, UR17, UR7 ;  /* 0x00000011040772a4 */ /* 0x000fc6000f8e0207 */
[----:B------:R-:W-:Y:S01]  /*21610*/  ULDC.64 UR16, c[0x0][0xbe8] ;  /* 0x0002fa0000107ab9 */ /* 0x000fe20000000a00 */
[----:B------:R-:W-:Y:S01]  /*21620*/  UIADD3 UR9, UR9, UR7, URZ ;  /* 0x0000000709097290 */ /* 0x000fe2000fffe03f */
[----:B------:R-:W-:Y:S01]  /*21630*/  IMAD.MOV.U32 R5, RZ, RZ, R6 ;  /* 0x000000ffff057224 */ /* 0x000fe200078e0006 */
[----:B------:R-:W-:Y:S02]  /*21640*/  UIMAD UR4, UR11, UR16, URZ ;  /* 0x000000100b0472a4 */ /* 0x000fe4000f8e023f */
[----:B------:R-:W-:Y:S02]  /*21650*/  UIMAD.WIDE.U32 UR8, UR61, UR16, UR8 ;  /* 0x000000103d0872a5 */ /* 0x000fe4000f8e0008 */
        /* <DEDUP_REMOVED lines=55> */
.L_x_12591:
[----:B------:R-:W-:Y:S05]  /*219d0*/  BSYNC B1 ;  /* 0x0000000000017941 */ /* 0x000fea0003800000 */
.L_x_12590:
        /* <DEDUP_REMOVED lines=21> */
.L_x_12593:
[----:B------:R-:W-:Y:S05]  /*21b30*/  BSYNC B1 ;  /* 0x0000000000017941 */ /* 0x000fea0003800000 */
.L_x_12592:
        /* <DEDUP_REMOVED lines=21> */
.L_x_12595:
[----:B------:R-:W-:Y:S05]  /*21c90*/  BSYNC B1 ;  /* 0x0000000000017941 */ /* 0x000fea0003800000 */
.L_x_12594:
[----:B0-----:R-:W-:Y:S01]  /*21ca0*/  VIADD R0, R6, 0x60 ;  /* 0x0000006006007836 */ /* 0x001fe20000000000 */
[----:B--2-4-:R-:W0:Y:S04]  /*21cb0*/  SHFL.IDX PT, R5, R5, 0x3, 0x181f ;  /* 0x00781f0005057f89 */ /* 0x014e2800000e0000 */
[----:B------:R-:W-:Y:S01]  /*21cc0*/  ISETP.GE.AND P0, PT, R0, R11, PT ;  /* 0x0000000b0000720c */ /* 0x000fe20003f06270 */
[----:B-1-3--:R1:W2:-:S12]  /*21cd0*/  SHFL.IDX PT, R2, R4, 0x3, 0x181f ;  /* 0x00781f0004027f89 */ /* 0x00a29800000e0000 */
[----:B-1----:R-:W-:Y:S05]  /*21ce0*/  @P0 BRA `(.L_x_12586) ;  /* 0x0000000000440947 */ /* 0x002fea0003800000 */
[----:B------:R-:W-:Y:S02]  /*21cf0*/  ULDC UR4, c[0x0][0xbc8] ;  /* 0x0002f20000047ab9 */ /* 0x000fe40000000800 */
[----:B------:R-:W-:Y:S02]  /*21d00*/  ISETP.GE.AND P3, PT, R189, UR4, PT ;  /* 0x00000004bd007c0c */ /* 0x000fe4000bf66270 */
[----:B------:R-:W-:Y:S02]  /*21d10*/  ISETP.GE.AND P2, PT, R191, UR4, PT ;  /* 0x00000004bf007c0c */ /* 0x000fe4000bf46270 */
[----:B------:R-:W-:Y:S02]  /*21d20*/  ISETP.GE.AND P1, PT, R190, UR4, PT ;  /* 0x00000004be007c0c */ /* 0x000fe4000bf26270 */
[----:B------:R-:W-:-:S07]  /*21d30*/  ISETP.GE.AND P0, PT, R192, UR4, PT ;  /* 0x00000004c0007c0c */ /* 0x000fce000bf06270 */
[-C--:B--2---:R-:W-:Y:S02]  /*21d40*/  @!P3 LEA R6, P6, R189, R2.reuse, 0x1 ;  /* 0x00000002bd06b211 */ /* 0x084fe400078c08ff */
[-C--:B------:R-:W-:Y:S02]  /*21d50*/  @!P2 LEA R8, P5, R191, R2.reuse, 0x1 ;  /* 0x00000002bf08a211 */ /* 0x080fe400078a08ff */
[-C--:B------:R-:W-:Y:S02]  /*21d60*/  @!P1 LEA R10, P4, R190, R2.reuse, 0x1 ;  /* 0x00000002be0a9211 */ /* 0x080fe400078808ff */
[-C--:B0-----:R-:W-:Y:S02]  /*21d70*/  @!P3 LEA.HI.X R7, R189, R5.reuse, R201, 0x1, P6 ;  /* 0x00000005bd07b211 */ /* 0x081fe400030f0cc9 */
        /* <DEDUP_REMOVED lines=8> */
.L_x_12586:
[----:B------:R-:W-:Y:S05]  /*21e00*/  BSYNC B0 ;  /* 0x0000000000007941 */ /* 0x000fea0003800000 */
.L_x_12577:
[----:B------:R-:W-:Y:S02]  /*21e10*/  ULDC UR4, c[0x0][0xd3c] ;  /* 0x00034f0000047ab9 */ /* 0x000fe40000000800 */
[----:B------:R-:W-:-:S06]  /*21e20*/  UISETP.GE.AND UP0, UPT, UR5, UR4, UPT ;  /* 0x000000040500728c */ /* 0x000fcc000bf06270 */
[----:B------:R-:W-:-:S13]  /*21e30*/  PLOP3.LUT P0, PT, PT, PT, UP0, 0x80, 0x0 ;  /* 0x000000000000781c */ /* 0x000fda0003f0f008 */
[----:B------:R-:W-:Y:S05]  /*21e40*/  @!P0 BRA `(.L_x_12596) ;  /* 0xfffffdf400748947 */ /* 0x000fea000383ffff */
[----:B------:R-:W-:Y:S05]  /*21e50*/  EXIT ;  /* 0x000000000000794d */ /* 0x000fea0003800000 */
.L_x_12462:
        /* <DEDUP_REMOVED lines=16> */
.L_x_12597:
        /* <DEDUP_REMOVED lines=40> */
.L_x_12603:
        /* <DEDUP_REMOVED lines=12> */
.L_x_12602:
[----:B------:R-:W-:Y:S05]  /*222a0*/  BSYNC B0 ;  /* 0x0000000000007941 */ /* 0x000fea0003800000 */
.L_x_12601:
        /* <DEDUP_REMOVED lines=20> */
.L_x_12599:
        /* <DEDUP_REMOVED lines=20> */
.L_x_12604:
        /* <DEDUP_REMOVED lines=59> */
.L_x_12600:
[----:B------:R-:W-:Y:S01]  /*228e0*/  ULDC UR4, c[0x0][0xd3c] ;  /* 0x00034f0000047ab9 */ /* 0x000fe20000000800 */
[----:B------:R-:W-:Y:S02]  /*228f0*/  IMAD.MOV.U32 R17, RZ, RZ, RZ ;  /* 0x000000ffff117224 */ /* 0x000fe400078e00ff */
[----:B------:R-:W-:Y:S02]  /*22900*/  IMAD.U32 R16, RZ, RZ, UR6 ;  /* 0x00000006ff107e24 */ /* 0x000fe4000f8e00ff */
[----:B------:R-:W-:Y:S02]  /*22910*/  IMAD.MOV.U32 R18, RZ, RZ, RZ ;  /* 0x000000ffff127224 */ /* 0x000fe400078e00ff */
[----:B------:R-:W-:-:S07]  /*22920*/  IMAD.U32 R19, RZ, RZ, UR4 ;  /* 0x00000004ff137e24 */ /* 0x000fce000f8e00ff */
.L_x_12605:
[----:B------:R-:W-:-:S13]  /*22930*/  ISETP.NE.AND P0, PT, R5, RZ, PT ;  /* 0x000000ff0500720c */ /* 0x000fda0003f05270 */
[----:B------:R-:W0:Y:S01]  /*22940*/  @!P0 S2R R3, SR_CgaCtaId ;  /* 0x0000000000038919 */ /* 0x000e220000008800 */
[----:B------:R-:W-:-:S04]  /*22950*/  @!P0 MOV R0, 0x400 ;  /* 0x0000040000008802 */ /* 0x000fc80000000f00 */
[----:B0-----:R-:W-:-:S05]  /*22960*/  @!P0 LEA R0, R3, R0, 0x18 ;  /* 0x0000000003008211 */ /* 0x001fca00078ec0ff */
[----:B------:R1:W-:Y:S01]  /*22970*/  @!P0 STS.128 [R0+0x324d0], R16 ;  /* 0x0324d01000008388 */ /* 0x0003e20000000c00 */
[----:B------:R-:W-:Y:S06]  /*22980*/  BAR.ARV 0x5, 0x180 ;  /* 0x0146000000007b1d */ /* 0x000fec0000002000 */
.L_x_12598:
        /* <DEDUP_REMOVED lines=32> */
.L_x_12681:
        /* <DEDUP_REMOVED lines=41> */
.L_x_12607:
        /* <DEDUP_REMOVED lines=8> */
.L_x_12608:
        /* <DEDUP_REMOVED lines=9> */
.L_x_12609:
[----:B------:R-:W4:Y:S01]  /*22f30*/  LDL R6, [R1+0x440] ;  /* 0x0004400001067983 */ /* 0x000f220000100800 */
[----:B012---:R-:W0:Y:S01]  /*22f40*/  LDC R0, c[0x0][0x448] ;  /* 0x00011200ff007b82 */ /* 0x007e220000000800 */
[----:B------:R-:W-:Y:S01]  /*22f50*/  IMAD.SHL.U32 R37, R17, 0x80, RZ ;  /* 0x0000008011257824 */ /* 0x000fe200078e00ff */
[----:B------:R-:W-:Y:S01]  /*22f60*/  LOP3.LUT R23, R23, 0xfffeffff, RZ, 0xc0, !PT ;  /* 0xfffeffff17177812 */ /* 0x000fe200078ec0ff */
[----:B-----5:R-:W-:-:S05]  /*22f70*/  IMAD.IADD R17, R7, 0x1, -R30 ;  /* 0x0000000107117824 */ /* 0x020fca00078e0a1e */
[----:B---3--:R-:W1:Y:S01]  /*22f80*/  LDC.64 R2, c[0x0][0xad8] ;  /* 0x0002b600ff027b82 */ /* 0x008e620000000a00 */
[----:B0-----:R-:W-:Y:S01]  /*22f90*/  ISETP.NE.AND P2, PT, R0, 0x1, PT ;  /* 0x000000010000780c */ /* 0x001fe20003f45270 */
[----:B------:R-:W-:Y:S01]  /*22fa0*/  VIADD R0, R37, 0x7f ;  /* 0x0000007f25007836 */ /* 0x000fe20000000000 */
[----:B-1----:R-:W-:-:S11]  /*22fb0*/  ISETP.GE.AND P1, PT, R3, 0x1, PT ;  /* 0x000000010300780c */ /* 0x002fd60003f26270 */
[----:B------:R-:W0:Y:S01]  /*22fc0*/  @P2 LDC R5, c[0x0][0x44c] ;  /* 0x00011300ff052b82 */ /* 0x000e220000000800 */
[----:B------:R-:W-:-:S07]  /*22fd0*/  @P2 LOP3.LUT R23, R23, 0x10000, RZ, 0xfc, !PT ;  /* 0x0001000017172812 */ /* 0x000fce00078efcff */
[----:B------:R-:W1:Y:S01]  /*22fe0*/  @P2 LDC R9, c[0x0][0x450] ;  /* 0x00011400ff092b82 */ /* 0x000e620000000800 */
[----:B0-----:R-:W-:-:S05]  /*22ff0*/  @P2 IMAD.HI.U32 R4, R0, R5, RZ ;  /* 0x0000000500042227 */ /* 0x001fca00078e00ff */
[----:B-1----:R-:W-:Y:S02]  /*23000*/  @P2 SHF.R.U32.HI R0, RZ, R9, R4 ;  /* 0x00000009ff002219 */ /* 0x002fe40000011604 */
[----:B----4-:R-:W-:-:S05]  /*23010*/  IADD3 R5, R17, 0x1, -R6 ;  /* 0x0000000111057810 */ /* 0x010fca0007ffe806 */
        /* <DEDUP_REMOVED lines=14> */
.L_x_12612:
[----:B------:R-:W-:-:S13]  /*23100*/  ISETP.NE.AND P0, PT, R3, 0x1, PT ;  /* 0x000000010300780c */ /* 0x000fda0003f05270 */
[----:B------:R-:W0:Y:S02]  /*23110*/  @P0 LDC.64 R4, c[0x0][0xae0] ;  /* 0x0002b800ff040b82 */ /* 0x000e240000000a00 */
[----:B0-----:R-:W-:-:S05]  /*23120*/  @P0 IMAD.HI.U32 R4, R0, R4, RZ ;  /* 0x0000000400040227 */ /* 0x001fca00078e00ff */
[----:B------:R-:W-:-:S07]  /*23130*/  @P0 SHF.R.U32.HI R0, RZ, R5, R4 ;  /* 0x00000005ff000219 */ /* 0x000fce0000011604 */
.L_x_12613:
[----:B------:R-:W-:Y:S05]  /*23140*/  BSYNC B0 ;  /* 0x0000000000007941 */ /* 0x000fea0003800000 */
.L_x_12611:
[----:B------:R-:W-:-:S05]  /*23150*/  IMAD R5, R0, R3, R3 ;  /* 0x0000000300057224 */ /* 0x000fca00078e0203 */
[----:B------:R-:W-:-:S07]  /*23160*/  VIMNMX R2, R2, R5, PT ;  /* 0x0000000502027248 */ /* 0x000fce0003fe0100 */
.L_x_12610:
        /* <DEDUP_REMOVED lines=29> */
.L_x_12616:
[----:B------:R-:W-:-:S13]  /*23340*/  ISETP.NE.AND P0, PT, R3, 0x1, PT ;  /* 0x000000010300780c */ /* 0x000fda0003f05270 */
[----:B------:R-:W1:Y:S02]  /*23350*/  @P0 LDC.64 R4, c[0x0][0xae0] ;  /* 0x0002b800ff040b82 */ /* 0x000e640000000a00 */
[----:B-1----:R-:W-:-:S05]  /*23360*/  @P0 IMAD.HI.U32 R4, R2, R4, RZ ;  /* 0x0000000402040227 */ /* 0x002fca00078e00ff */
[----:B------:R-:W-:-:S07]  /*23370*/  @P0 SHF.R.U32.HI R2, RZ, R5, R4 ;  /* 0x00000005ff020219 */ /* 0x000fce0000011604 */
.L_x_12617:
[----:B------:R-:W-:Y:S05]  /*23380*/  BSYNC B0 ;  /* 0x0000000000007941 */ /* 0x000fea0003800000 */
.L_x_12615:
[----:B------:R-:W-:-:S05]  /*23390*/  IMAD R3, R2, R3, RZ ;  /* 0x0000000302037224 */ /* 0x000fca00078e02ff */
[----:B------:R-:W-:-:S07]  /*233a0*/  VIMNMX R0, R0, R3, !PT ;  /* 0x0000000300007248 */ /* 0x000fce0007fe0100 */
.L_x_12614:
        /* <DEDUP_REMOVED lines=24> */
.L_x_12619:
        /* <DEDUP_REMOVED lines=20> */
.L_x_12622:
[----:B------:R-:W-:Y:S05]  /*23670*/  BSYNC B6 ;  /* 0x0000000000067941 */ /* 0x000fea0003800000 */
.L_x_12621:
        /* <DEDUP_REMOVED lines=20> */
.L_x_12625:
        /* <DEDUP_REMOVED lines=15> */
.L_x_12624:
[----:B------:R-:W-:Y:S05]  /*238b0*/  BSYNC B6 ;  /* 0x0000000000067941 */ /* 0x000fea0003800000 */
.L_x_12623:
[----:B------:R-:W1:Y:S01]  /*238c0*/  S2R R20, SR_TID.X ;  /* 0x0000000000147919 */ /* 0x000e620000002100 */
[----:B------:R-:W-:Y:S01]  /*238d0*/  ULDC.64 UR4, c[0x0][0xaf0] ;  /* 0x0002bc0000047ab9 */ /* 0x000fe20000000a00 */
[----:B------:R-:W-:Y:S01]  /*238e0*/  IMAD.MOV.U32 R28, RZ, RZ, R19 ;  /* 0x000000ffff1c7224 */ /* 0x000fe200078e0013 */
[----:B------:R-:W-:Y:S01]  /*238f0*/  ISETP.NE.U32.AND P0, PT, RZ, UR4, PT ;  /* 0x00000004ff007c0c */ /* 0x000fe2000bf05070 */
[----:B------:R-:W-:-:S03]  /*23900*/  ULDC UR4, c[0x0][0x320] ;  /* 0x0000c80000047ab9 */ /* 0x000fc60000000800 */
[----:B------:R-:W-:-:S13]  /*23910*/  ISETP.NE.AND.EX P0, PT, RZ, UR5, PT, P0 ;  /* 0x00000005ff007c0c */ /* 0x000fda000bf05300 */
[----:B------:R-:W2:Y:S01]  /*23920*/  @P0 LDC.64 R2, c[0x0][0xaf0] ;  /* 0x0002bc00ff020b82 */ /* 0x000ea20000000a00 */
[----:B-1----:R-:W-:Y:S01]  /*23930*/  IMAD.SHL.U32 R34, R20, 0x8, RZ ;  /* 0x0000000814227824 */ /* 0x002fe200078e00ff */
[----:B------:R-:W-:-:S06]  /*23940*/  LOP3.LUT R23, R23, 0xffffffef, RZ, 0xc0, !PT ;  /* 0xffffffef17177812 */ /* 0x000fcc00078ec0ff */
[----:B------:R-:W1:Y:S01]  /*23950*/  LDC R20, c[0x0][0x430] ;  /* 0x00010c00ff147b82 */ /* 0x000e620000000800 */
[----:B------:R-:W-:-:S04]  /*23960*/  LOP3.LUT R34, R34, 0x38, RZ, 0xc0, !PT ;  /* 0x0000003822227812 */ /* 0x000fc800078ec0ff */
[----:B------:R-:W-:Y:S01]  /*23970*/  LOP3.LUT R32, R34, 0x40, RZ, 0xfc, !PT ;  /* 0x0000004022207812 */ /* 0x000fe200078efcff */
[----:B--2---:R-:W-:-:S03]  /*23980*/  @P0 IMAD.WIDE R2, R19, 0x4, R2 ;  /* 0x0000000413020825 */ /* 0x004fc600078e0202 */
        /* <DEDUP_REMOVED lines=17> */
.L_x_12699:
[----:B------:R-:W1:Y:S01]  /*23aa0*/  S2R R2, SR_TID.X ;  /* 0x0000000000027919 */ /* 0x000e620000002100 */
[----:B------:R-:W-:Y:S01]  /*23ab0*/  ISETP.NE.AND P1, PT, R20, 0x1, PT ;  /* 0x000000011400780c */ /* 0x000fe20003f25270 */
[----:B------:R-:W-:Y:S01]  /*23ac0*/  IMAD.MOV.U32 R36, RZ, RZ, RZ ;  /* 0x000000ffff247224 */ /* 0x000fe200078e00ff */
[----:B-----5:R-:W-:Y:S01]  /*23ad0*/  SHF.R.S32.HI R32, RZ, 0x1f, R28 ;  /* 0x0000001fff207819 */ /* 0x020fe2000001141c */
[----:B------:R-:W2:Y:S01]  /*23ae0*/  S2R R3, SR_TID.X ;  /* 0x0000000000037919 */ /* 0x000ea20000002100 */
[----:B------:R-:W-:-:S09]  /*23af0*/  LOP3.LUT R23, R23, 0xffff7fff, RZ, 0xc0, !PT ;  /* 0xffff7fff17177812 */ /* 0x000fd200078ec0ff */
[----:B------:R-:W3:Y:S01]  /*23b00*/  @P1 LDC R5, c[0x0][0x434] ;  /* 0x00010d00ff051b82 */ /* 0x000ee20000000800 */
[----:B------:R-:W-:-:S07]  /*23b10*/  @P1 LOP3.LUT R23, R23, 0x8000, RZ, 0xfc, !PT ;  /* 0x0000800017171812 */ /* 0x000fce00078efcff */
[----:B------:R-:W4:Y:S01]  /*23b20*/  @P1 LDC R4, c[0x0][0x438] ;  /* 0x00010e00ff041b82 */ /* 0x000f220000000800 */
[----:B-1----:R-:W-:Y:S01]  /*23b30*/  LOP3.LUT R2, R2, 0x7f, RZ, 0xc0, !PT ;  /* 0x0000007f02027812 */ /* 0x002fe200078ec0ff */
[----:B--2---:R-:W-:-:S03]  /*23b40*/  IMAD.SHL.U32 R10, R3, 0x10, RZ ;  /* 0x00000010030a7824 */ /* 0x004fc600078e00ff */
[----:B------:R-:W-:-:S04]  /*23b50*/  SHF.R.U32.HI R2, RZ, 0x3, R2 ;  /* 0x00000003ff027819 */ /* 0x000fc80000011602 */
[----:B------:R-:W-:-:S05]  /*23b60*/  LOP3.LUT R10, R2, 0x70, R10, 0xf8, !PT ;  /* 0x00000070020a7812 */ /* 0x000fca00078ef80a */
[----:B------:R-:W-:-:S05]  /*23b70*/  IMAD R8, R0, 0x60, R10 ;  /* 0x0000006000087824 */ /* 0x000fca00078e020a */
[C---:B------:R-:W-:Y:S01]  /*23b80*/  ISETP.GE.AND P0, PT, R8.reuse, R17, PT ;  /* 0x000000110800720c */ /* 0x040fe20003f06270 */
[----:B------:R-:W-:-:S03]  /*23b90*/  IMAD.IADD R8, R8, 0x1, R30 ;  /* 0x0000000108087824 */ /* 0x000fc600078e021e */
[----:B------:R-:W-:Y:S01]  /*23ba0*/  ISETP.GT.U32.OR P0, PT, R10, 0x5f, P0 ;  /* 0x0000005f0a00780c */ /* 0x000fe20000704470 */
[----:B---3--:R-:W-:-:S04]  /*23bb0*/  @P1 IMAD.HI.U32 R5, R8, R5, RZ ;  /* 0x0000000508051227 */ /* 0x008fc800078e00ff */
[----:B------:R-:W-:Y:S01]  /*23bc0*/  IMAD.MOV.U32 R6, RZ, RZ, R8 ;  /* 0x000000ffff067224 */ /* 0x000fe200078e0008 */
[----:B----4-:R-:W-:-:S07]  /*23bd0*/  @P1 SHF.R.U32.HI R6, RZ, R4, R5 ;  /* 0x00000004ff061219 */ /* 0x010fce0000011605 */
[----:B------:R-:W1:Y:S01]  /*23be0*/  @!P0 LDC.64 R2, c[0x0][0x428] ;  /* 0x00010a00ff028b82 */ /* 0x000e620000000a00 */
[----:B------:R-:W-:-:S07]  /*23bf0*/  @!P0 SHF.R.S32.HI R7, RZ, 0x1f, R6 ;  /* 0x0000001fff078819 */ /* 0x000fce0000011406 */
[----:B------:R-:W2:Y:S01]  /*23c00*/  @!P0 LDC.64 R4, c[0x0][0x418] ;  /* 0x00010600ff048b82 */ /* 0x000ea20000000a00 */
[----:B-1----:R-:W-:-:S04]  /*23c10*/  @!P0 IMAD R9, R32, R2, RZ ;  /* 0x0000000220098224 */ /* 0x002fc800078e02ff */
[C---:B------:R-:W-:Y:S02]  /*23c20*/  @!P0 IMAD R9, R28.reuse, R3, R9 ;  /* 0x000000031c098224 */ /* 0x040fe400078e0209 */
[----:B------:R-:W-:-:S04]  /*23c30*/  @!P0 IMAD.WIDE.U32 R2, R28, R2, R6 ;  /* 0x000000021c028225 */ /* 0x000fc800078e0006 */
[----:B------:R-:W-:Y:S01]  /*23c40*/  @!P0 IMAD.IADD R9, R3, 0x1, R9 ;  /* 0x0000000103098824 */ /* 0x000fe200078e0209 */
[----:B--2---:R-:W-:Y:S01]  /*23c50*/  @!P0 LEA R4, P1, R2, R4, 0x2 ;  /* 0x0000000402048211 */ /* 0x004fe200078210ff */
[----:B------:R-:W-:-:S03]  /*23c60*/  IMAD.MOV R3, RZ, RZ, -R6 ;  /* 0x000000ffff037224 */ /* 0x000fc600078e0a06 */
[----:B------:R-:W-:Y:S01]  /*23c70*/  @!P0 LEA.HI.X R5, R2, R5, R9, 0x2, P1 ;  /* 0x0000000502058211 */ /* 0x000fe200008f1409 */
[----:B------:R-:W-:Y:S02]  /*23c80*/  IMAD R3, R20, R3, R8 ;  /* 0x0000000314037224 */ /* 0x000fe400078e0208 */
[----:B------:R-:W-:Y:S02]  /*23c90*/  IMAD.U32 R2, RZ, RZ, UR38 ;  /* 0x00000026ff027e24 */ /* 0x000fe4000f8e00ff */
[----:B------:R1:W5:Y:S01]  /*23ca0*/  @!P0 LDG.E R36, desc[UR36][R4.64] ;  /* 0x0000002404248981 */ /* 0x000362000c1e1900 */
[----:B------:R-:W-:Y:S02]  /*23cb0*/  ISETP.GT.U32.AND P1, PT, R10, 0x5f, PT ;  /* 0x0000005f0a00780c */ /* 0x000fe40003f24070 */
[----:B------:R-:W-:Y:S01]  /*23cc0*/  ISETP.NE.AND P0, PT, R2, 0x3, PT ;  /* 0x000000030200780c */ /* 0x000fe20003f05270 */
[----:B------:R2:W-:Y:S01]  /*23cd0*/  STL [R1+0x444], R3 ;  /* 0x0004440301007387 */ /* 0x0005e20000100800 */
[----:B------:R-:W-:-:S02]  /*23ce0*/  LOP3.LUT R23, R23, 0xfffffbff, RZ, 0xc0, !PT ;  /* 0xfffffbff17177812 */ /* 0x000fc400078ec0ff */
[----:B------:R-:W-:Y:S02]  /*23cf0*/  SHF.R.S32.HI R27, RZ, 0x1f, R18 ;  /* 0x0000001fff1b7819 */ /* 0x000fe40000011412 */
[----:B--2---:R-:W-:-:S07]  /*23d00*/  SEL R3, RZ, 0x1, P2 ;  /* 0x00000001ff037807 */ /* 0x004fce0001000000 */
[----:B------:R-:W-:Y:S01]  /*23d10*/  @P0 LOP3.LUT R23, R23, 0x400, RZ, 0xfc, !PT ;  /* 0x0000040017170812 */ /* 0x000fe200078efcff */
[----:B------:R1:W-:Y:S03]  /*23d20*/  STL [R1+0x46c], R3 ;  /* 0x00046c0301007387 */ /* 0x0003e60000100800 */
[----:B------:R-:W-:-:S04]  /*23d30*/  LOP3.LUT R23, R23, 0xffffffdf, RZ, 0xc0, !PT ;  /* 0xffffffdf17177812 */ /* 0x000fc800078ec0ff */
[----:B------:R-:W-:Y:S01]  /*23d40*/  @P1 LOP3.LUT R23, R23, 0x20, RZ, 0xfc, !PT ;  /* 0x0000002017171812 */ /* 0x000fe200078efcff */
[----:B------:R-:W-:Y:S06]  /*23d50*/  @!P0 BRA `(.L_x_12627) ;  /* 0x0000000000048947 */ /* 0x000fec0003800000 */
[----:B------:R-:W-:Y:S01]  /*23d60*/  BPT.TRAP 0x1 ;  /* 0x000000040000795c */ /* 0x000fe20000300000 */
.L_x_12627:
[----:B0-----:R-:W-:Y:S01]  /*23d70*/  IMAD R31, R0, -0x60, R17 ;  /* 0xffffffa0001f7824 */ /* 0x001fe200078e0211 */
[----:B------:R-:W-:Y:S01]  /*23d80*/  SHF.L.U32 R0, R26, 0x1f, RZ ;  /* 0x0000001f1a007819 */ /* 0x000fe200000006ff */
[----:B------:R-:W-:Y:S01]  /*23d90*/  IMAD R17, R24, 0x8, R22 ;  /* 0x0000000818117824 */ /* 0x000fe200078e0216 */
[----:B------:R-:W-:Y:S03]  /*23da0*/  BSSY B0, `(.L_x_12628) ;  /* 0x0000003000007945 */ /* 0x000fe60003800000 */
[----:B------:R-:W0:Y:S02]  /*23db0*/  SYNCS.PHASECHK.TRANS64.TRYWAIT P0, [R17+URZ+0x32440], R0 ;  /* 0x03244000110075a7 */ /* 0x000e24000800017f */
[----:B0-----:R-:W-:Y:S05]  /*23dc0*/  @!P0 BRA `(.L_x_12629) ;  /* 0x0000004800908947 */ /* 0x001fea0003800000 */
.L_x_12700:
[----:B------:R-:W-:Y:S05]  /*23dd0*/  BSYNC B0 ;  /* 0x0000000000007941 */ /* 0x000fea0003800000 */
.L_x_12628:
[----:B------:R-:W0:Y:S01]  /*23de0*/  LDL R2, [R1+0x444] ;  /* 0x0004440001027983 */ /* 0x000e220000100800 */
[----:B------:R-:W-:Y:S01]  /*23df0*/  ULDC.64 UR4, c[0x0][0x300] ;  /* 0x0000c00000047ab9 */ /* 0x000fe20000000a00 */
[----:B-1---5:R-:W-:Y:S02]  /*23e00*/  SHF.R.S32.HI R4, RZ, 0x1f, R36 ;  /* 0x0000001fff047819 */ /* 0x022fe40000011424 */
        /* <DEDUP_REMOVED lines=87> */
.L_x_12714:
        /* <DEDUP_REMOVED lines=10> */
.L_x_12631:
        /* <DEDUP_REMOVED lines=10> */
.L_x_12632:
        /* <DEDUP_REMOVED lines=31> */
.L_x_12634:
[----:B------:R-:W-:Y:S05]  /*246b0*/  BSYNC B6 ;  /* 0x0000000000067941 */ /* 0x000fea0003800000 */
.L_x_12633:
[----:B------:R-:W3:Y:S01]  /*246c0*/  LDL R20, [R1+0x454] ;  /* 0x0004540001147983 */ /* 0x000ee20000100800 */
[----:B------:R-:W-:Y:S01]  /*246d0*/  IMAD.MOV.U32 R21, RZ, RZ, R34 ;  /* 0x000000ffff157224 */ /* 0x000fe200078e0022 */
[----:B------:R-:W-:Y:S01]  /*246e0*/  ULDC.64 UR4, c[0x0][0x298] ;  /* 0x0000a60000047ab9 */ /* 0x000fe20000000a00 */
[----:B0-----:R-:W0:Y:S01]  /*246f0*/  LDC R5, c[0x0][0x448] ;  /* 0x00011200ff057b82 */ /* 0x001e220000000800 */
[----:B------:R-:W4:Y:S01]  /*24700*/  S2R R2, SR_TID.X ;  /* 0x0000000000027919 */ /* 0x000f220000002100 */
[----:B------:R-:W5:Y:S01]  /*24710*/  S2R R34, SR_TID.X ;  /* 0x0000000000227919 */ /* 0x000f620000002100 */
[----:B----4-:R-:W-:-:S04]  /*24720*/  LOP3.LUT R2, R2, 0x7f, RZ, 0xc0, !PT ;  /* 0x0000007f02027812 */ /* 0x010fc800078ec0ff */
[----:B--2---:R-:W-:Y:S02]  /*24730*/  SHF.R.U32.HI R0, RZ, 0x3, R2 ;  /* 0x00000003ff007819 */ /* 0x004fe40000011602 */
[----:B------:R-:W2:Y:S01]  /*24740*/  LDC R2, c[0x0][0x448] ;  /* 0x00011200ff027b82 */ /* 0x000ea20000000800 */
[----:B---3--:R-:W-:Y:S02]  /*24750*/  IMAD.MOV.U32 R4, RZ, RZ, R20 ;  /* 0x000000ffff047224 */ /* 0x008fe400078e0014 */
[----:B------:R-:W3:Y:S01]  /*24760*/  LDL R20, [R1+0x44c] ;  /* 0x00044c0001147983 */ /* 0x000ee20000100800 */
[----:B--2---:R-:W-:Y:S01]  /*24770*/  ISETP.NE.AND P6, PT, R2, 0x1, PT ;  /* 0x000000010200780c */ /* 0x004fe20003fc5270 */
[----:B-----5:R-:W-:Y:S02]  /*24780*/  IMAD.SHL.U32 R34, R34, 0x10, RZ ;  /* 0x0000001022227824 */ /* 0x020fe400078e00ff */
[----:B------:R-:W-:Y:S01]  /*24790*/  IMAD R4, R4, UR4, RZ ;  /* 0x0000000404047c24 */ /* 0x000fe2000f8e02ff */
[----:B------:R-:W2:Y:S02]  /*247a0*/  S2R R6, SR_TID.X ;  /* 0x0000000000067919 */ /* 0x000ea40000002100 */
[----:B------:R-:W-:Y:S01]  /*247b0*/  LOP3.LUT R34, R0, 0x70, R34, 0xf8, !PT ;  /* 0x0000007000227812 */ /* 0x000fe200078ef822 */
[----:B------:R-:W-:-:S04]  /*247c0*/  IMAD R4, R35, UR5, R4 ;  /* 0x0000000523047c24 */ /* 0x000fc8000f8e0204 */
[----:B------:R-:W-:Y:S02]  /*247d0*/  IMAD.IADD R34, R34, 0x1, R37 ;  /* 0x0000000122227824 */ /* 0x000fe400078e0225 */
[----:B------:R-:W4:Y:S02]  /*247e0*/  @P6 LDC R3, c[0x0][0x44c] ;  /* 0x00011300ff036b82 */ /* 0x000f240000000800 */
[----:B------:R-:W-:-:S06]  /*247f0*/  IMAD.MOV.U32 R0, RZ, RZ, R34 ;  /* 0x000000ffff007224 */ /* 0x000fcc00078e0022 */
[----:B------:R-:W5:Y:S01]  /*24800*/  @P6 LDC R2, c[0x0][0x450] ;  /* 0x00011400ff026b82 */ /* 0x000f620000000800 */
[----:B----4-:R-:W-:-:S05]  /*24810*/  @P6 IMAD.HI.U32 R3, R34, R3, RZ ;  /* 0x0000000322036227 */ /* 0x010fca00078e00ff */
[----:B-----5:R-:W-:Y:S01]  /*24820*/  @P6 SHF.R.U32.HI R0, RZ, R2, R3 ;  /* 0x00000002ff006219 */ /* 0x020fe20000011603 */
        /* <DEDUP_REMOVED lines=9> */
[----:B--2---:R-:W-:-:S04]  /*248c0*/  LOP3.LUT R21, R6, 0x7f, RZ, 0xc0, !PT ;  /* 0x0000007f06157812 */ /* 0x004fc800078ec0ff */
[----:B------:R-:W-:Y:S01]  /*248d0*/  SHF.R.U32.HI R21, RZ, 0x3, R21 ;  /* 0x00000003ff157819 */ /* 0x000fe20000011615 */
[C---:B---3--:R-:W-:Y:S02]  /*248e0*/  IMAD R4, R20.reuse, UR5, R4 ;  /* 0x0000000514047c24 */ /* 0x048fe4000f8e0204 */
[----:B------:R-:W-:Y:S01]  /*248f0*/  IMAD.WIDE.U32 R2, R20, UR4, R2 ;  /* 0x0000000414027c25 */ /* 0x000fe2000f8e0002 */
[----:B------:R-:W-:-:S03]  /*24900*/  ULDC.64 UR4, c[0x0][0x2d0] ;  /* 0x0000b40000047ab9 */ /* 0x000fc60000000a00 */
[----:B------:R-:W-:Y:S01]  /*24910*/  IMAD.IADD R3, R3, 0x1, R4 ;  /* 0x0000000103037824 */ /* 0x000fe200078e0204 */
[----:B------:R-:W-:Y:S01]  /*24920*/  SHF.R.S32.HI R4, RZ, 0x1f, R0 ;  /* 0x0000001fff047819 */ /* 0x000fe20000011400 */
[----:B------:R-:W-:Y:S02]  /*24930*/  IMAD.SHL.U32 R20, R6, 0x8, RZ ;  /* 0x0000000806147824 */ /* 0x000fe400078e00ff */
[----:B------:R-:W-:-:S03]  /*24940*/  IMAD.WIDE.U32 R2, R0, UR4, R2 ;  /* 0x0000000400027c25 */ /* 0x000fc6000f8e0002 */
[----:B------:R-:W-:Y:S01]  /*24950*/  LOP3.LUT R20, R20, 0x38, RZ, 0xc0, !PT ;  /* 0x0000003814147812 */ /* 0x000fe200078ec0ff */
[----:B------:R-:W-:-:S04]  /*24960*/  IMAD R4, R4, UR4, RZ ;  /* 0x0000000404047c24 */ /* 0x000fc8000f8e02ff */
[----:B------:R-:W-:Y:S01]  /*24970*/  IMAD R4, R0, UR5, R4 ;  /* 0x0000000500047c24 */ /* 0x000fe2000f8e0204 */
[----:B------:R-:W-:Y:S01]  /*24980*/  ULDC.64 UR4, c[0x0][0x2c8] ;  /* 0x0000b20000047ab9 */ /* 0x000fe20000000a00 */
[----:B------:R-:W-:Y:S02]  /*24990*/  IMAD.MOV R0, RZ, RZ, -R0 ;  /* 0x000000ffff007224 */ /* 0x000fe400078e0a00 */
[----:B------:R-:W-:Y:S02]  /*249a0*/  IMAD.IADD R3, R3, 0x1, R4 ;  /* 0x0000000103037824 */ /* 0x000fe400078e0204 */
[----:B0-----:R-:W-:-:S04]  /*249b0*/  IMAD R0, R5, R0, R34 ;  /* 0x0000000005007224 */ /* 0x001fc800078e0222 */
        /* <DEDUP_REMOVED lines=13> */
[----:B------:R-:W-:Y:S01]  /*24a90*/  IMAD.IADD R37, R21, 0x1, R37 ;  /* 0x0000000115257824 */ /* 0x000fe200078e0225 */
[----:B------:R-:W-:Y:S02]  /*24aa0*/  LOP3.LUT R23, R23, 0xffffdfff, RZ, 0xc0, !PT ;  /* 0xffffdfff17177812 */ /* 0x000fe400078ec0ff */
[----:B------:R-:W0:Y:S01]  /*24ab0*/  SHFL.IDX PT, R3, R0, RZ, 0x181f ;  /* 0x00181fff00037589 */ /* 0x000e2200000e0000 */
[----:B------:R-:W-:-:S03]  /*24ac0*/  VIADD R6, R37, 0x10 ;  /* 0x0000001025067836 */ /* 0x000fc60000000000 */
[----:B------:R-:W-:Y:S04]  /*24ad0*/  SHFL.IDX PT, R12, R0, 0x1, 0x181f ;  /* 0x00381f00000c7f89 */ /* 0x000fe800000e0000 */
[----:B------:R-:W-:Y:S04]  /*24ae0*/  SHFL.IDX PT, R10, R0, 0x2, 0x181f ;  /* 0x00581f00000a7f89 */ /* 0x000fe800000e0000 */
[----:B------:R-:W-:Y:S01]  /*24af0*/  SHFL.IDX PT, R9, R0, 0x3, 0x181f ;  /* 0x00781f0000097f89 */ /* 0x000fe200000e0000 */
[----:B--2---:R-:W-:-:S03]  /*24b00*/  IMAD R5, R2, R5, RZ ;  /* 0x0000000502057224 */ /* 0x004fc600078e02ff */
[----:B------:R-:W2:Y:S02]  /*24b10*/  SHFL.IDX PT, R2, R4, RZ, 0x181f ;  /* 0x00181fff04027589 */ /* 0x000ea400000e0000 */
[CC--:B------:R-:W-:Y:S02]  /*24b20*/  ISETP.GE.AND P6, PT, R37.reuse, R5.reuse, PT ;  /* 0x000000052500720c */ /* 0x0c0fe40003fc6270 */
[----:B------:R-:W-:Y:S01]  /*24b30*/  ISETP.GE.AND P5, PT, R6, R5, PT ;  /* 0x000000050600720c */ /* 0x000fe20003fa6270 */
[----:B------:R-:W-:-:S05]  /*24b40*/  VIADD R6, R37, 0x20 ;  /* 0x0000002025067836 */ /* 0x000fca0000000000 */
[----:B------:R-:W-:-:S05]  /*24b50*/  ISETP.GE.AND P3, PT, R6, R5, PT ;  /* 0x000000050600720c */ /* 0x000fca0003f66270 */
[----:B0-----:R-:W-:Y:S02]  /*24b60*/  @!P6 LEA R3, P1, R20, R3, 0x1 ;  /* 0x000000031403e211 */ /* 0x001fe400078208ff */
[----:B------:R-:W-:-:S04]  /*24b70*/  @P6 LOP3.LUT R23, R23, 0x2000, RZ, 0xfc, !PT ;  /* 0x0000200017176812 */ /* 0x000fc800078efcff */
[----:B------:R-:W-:Y:S01]  /*24b80*/  LOP3.LUT R23, R23, 0xffffefff, RZ, 0xc0, !PT ;  /* 0xffffefff17177812 */ /* 0x000fe200078ec0ff */
[----:B--2---:R-:W-:Y:S01]  /*24b90*/  @!P6 IMAD.X R8, RZ, RZ, R2, P1 ;  /* 0x000000ffff08e224 */ /* 0x004fe200008e0602 */
[----:B------:R-:W-:Y:S01]  /*24ba0*/  @!P5 LEA R12, P1, R20, R12, 0x1 ;  /* 0x0000000c140cd211 */ /* 0x000fe200078208ff */
[----:B------:R-:W0:Y:S01]  /*24bb0*/  SHFL.IDX PT, R2, R4, 0x1, 0x181f ;  /* 0x00381f0004027f89 */ /* 0x000e2200000e0000 */
[----:B------:R-:W-:-:S04]  /*24bc0*/  @P5 LOP3.LUT R23, R23, 0x1000, RZ, 0xfc, !PT ;  /* 0x0000100017175812 */ /* 0x000fc800078efcff */
[----:B------:R-:W-:-:S04]  /*24bd0*/  LOP3.LUT R23, R23, 0xfffff7ff, RZ, 0xc0, !PT ;  /* 0xfffff7ff17177812 */ /* 0x000fc800078ec0ff */
[----:B------:R-:W-:-:S04]  /*24be0*/  @P3 LOP3.LUT R23, R23, 0x800, RZ, 0xfc, !PT ;  /* 0x0000080017173812 */ /* 0x000fc800078efcff */
[----:B------:R-:W-:Y:S01]  /*24bf0*/  LOP3.LUT R23, R23, 0xfffffdff, RZ, 0xc0, !PT ;  /* 0xfffffdff17177812 */ /* 0x000fe200078ec0ff */
[----:B0-----:R-:W-:Y:S01]  /*24c00*/  @!P5 IMAD.X R7, RZ, RZ, R2, P1 ;  /* 0x000000ffff07d224 */ /* 0x001fe200008e0602 */
[----:B------:R-:W-:Y:S01]  /*24c10*/  @!P3 LEA R10, P1, R20, R10, 0x1 ;  /* 0x0000000a140ab211 */ /* 0x000fe200078208ff */
[----:B------:R-:W0:Y:S04]  /*24c20*/  SHFL.IDX PT, R2, R4, 0x2, 0x181f ;  /* 0x00581f0004027f89 */ /* 0x000e2800000e0000 */
[----:B0-----:R-:W-:Y:S02]  /*24c30*/  @!P3 IMAD.X R6, RZ, RZ, R2, P1 ;  /* 0x000000ffff06b224 */ /* 0x001fe400008e0602 */
[----:B------:R-:W-:-:S05]  /*24c40*/  VIADD R2, R37, 0x30 ;  /* 0x0000003025027836 */ /* 0x000fca0000000000 */
[----:B------:R-:W-:Y:S01]  /*24c50*/  ISETP.GE.AND P2, PT, R2, R5, PT ;  /* 0x000000050200720c */ /* 0x000fe20003f46270 */
[----:B------:R-:W-:-:S05]  /*24c60*/  VIADD R2, R37, 0x40 ;  /* 0x0000004025027836 */ /* 0x000fca0000000000 */
[----:B------:R-:W-:Y:S02]  /*24c70*/  ISETP.GE.AND P4, PT, R2, R5, PT ;  /* 0x000000050200720c */ /* 0x000fe40003f86270 */
[----:B------:R-:W0:Y:S05]  /*24c80*/  SHFL.IDX PT, R2, R4, 0x3, 0x181f ;  /* 0x00781f0004027f89 */ /* 0x000e2a00000e0000 */
[----:B------:R-:W-:Y:S02]  /*24c90*/  @!P2 LEA R13, P1, R20, R9, 0x1 ;  /* 0x00000009140da211 */ /* 0x000fe400078208ff */
[----:B------:R-:W2:Y:S01]  /*24ca0*/  SHFL.IDX PT, R9, R0, 0x4, 0x181f ;  /* 0x00981f0000097f89 */ /* 0x000ea200000e0000 */
[----:B------:R-:W-:-:S04]  /*24cb0*/  @P2 LOP3.LUT R23, R23, 0x200, RZ, 0xfc, !PT ;  /* 0x0000020017172812 */ /* 0x000fc800078efcff */
[----:B------:R-:W-:-:S04]  /*24cc0*/  LOP3.LUT R23, R23, 0xfffffeff, RZ, 0xc0, !PT ;  /* 0xfffffeff17177812 */ /* 0x000fc800078ec0ff */
[----:B------:R-:W-:-:S04]  /*24cd0*/  @P4 LOP3.LUT R23, R23, 0x100, RZ, 0xfc, !PT ;  /* 0x0000010017174812 */ /* 0x000fc800078efcff */
[----:B------:R-:W-:Y:S01]  /*24ce0*/  LOP3.LUT R23, R23, 0xffffff7f, RZ, 0xc0, !PT ;  /* 0xffffff7f17177812 */ /* 0x000fe200078ec0ff */
[----:B0-----:R-:W-:Y:S02]  /*24cf0*/  @!P2 IMAD.X R11, RZ, RZ, R2, P1 ;  /* 0x000000ffff0ba224 */ /* 0x001fe400008e0602 */
[----:B------:R-:W0:Y:S01]  /*24d00*/  SHFL.IDX PT, R2, R4, 0x4, 0x181f ;  /* 0x00981f0004027f89 */ /* 0x000e2200000e0000 */
[----:B--2---:R-:W-:-:S03]  /*24d10*/  @!P4 LEA R15, P1, R20, R9, 0x1 ;  /* 0x00000009140fc211 */ /* 0x004fc600078208ff */
[----:B------:R-:W-:Y:S02]  /*24d20*/  SHFL.IDX PT, R9, R0, 0x6, 0x181f ;  /* 0x00d81f0000097f89 */ /* 0x000fe400000e0000 */
[----:B0-----:R-:W-:Y:S02]  /*24d30*/  @!P4 IMAD.X R14, RZ, RZ, R2, P1 ;  /* 0x000000ffff0ec224 */ /* 0x001fe400008e0602 */
[----:B------:R-:W-:Y:S02]  /*24d40*/  @!P6 IMAD.MOV.U32 R2, RZ, RZ, R3 ;  /* 0x000000ffff02e224 */ /* 0x000fe400078e0003 */
[----:B------:R-:W-:Y:S02]  /*24d50*/  @!P6 IMAD.MOV.U32 R3, RZ, RZ, R8 ;  /* 0x000000ffff03e224 */ /* 0x000fe400078e0008 */
[----:B------:R-:W-:Y:S04]  /*24d60*/  SHFL.IDX PT, R8, R4, 0x6, 0x181f ;  /* 0x00d81f0004087f89 */ /* 0x000fe800000e0000 */
[----:B------:R0:W-:Y:S02]  /*24d70*/  @!P6 LDGSTS.E.BYPASS.LTC128B.128 [R25+0x18400], desc[UR36][R2.64], !P0 ;  /* 0x184000000219efae */ /* 0x0001e4000c101d64 */
[----:B0-----:R-:W-:-:S02]  /*24d80*/  @!P5 IMAD.MOV.U32 R2, RZ, RZ, R12 ;  /* 0x000000ffff02d224 */ /* 0x001fc400078e000c */
[----:B------:R-:W-:Y:S02]  /*24d90*/  @!P5 IMAD.MOV.U32 R3, RZ, RZ, R7 ;  /* 0x000000ffff03d224 */ /* 0x000fe400078e0007 */
[----:B------:R-:W0:Y:S04]  /*24da0*/  SHFL.IDX PT, R7, R0, 0x5, 0x181f ;  /* 0x00b81f0000077f89 */ /* 0x000e2800000e0000 */
[----:B------:R2:W-:Y:S04]  /*24db0*/  @!P5 LDGSTS.E.BYPASS.LTC128B.128 [R25+0x18c00], desc[UR36][R2.64], !P0 ;  /* 0x18c000000219dfae */ /* 0x0005e8000c101d64 */
[----:B------:R-:W-:Y:S01]  /*24dc0*/  SHFL.IDX PT, R0, R0, 0x7, 0x181f ;  /* 0x00f81f0000007f89 */ /* 0x000fe200000e0000 */
[----:B--2---:R-:W-:-:S02]  /*24dd0*/  @!P3 IMAD.MOV.U32 R2, RZ, RZ, R10 ;  /* 0x000000ffff02b224 */ /* 0x004fc400078e000a */
[----:B------:R-:W-:Y:S02]  /*24de0*/  @!P3 IMAD.MOV.U32 R3, RZ, RZ, R6 ;  /* 0x000000ffff03b224 */ /* 0x000fe400078e0006 */
[----:B------:R-:W2:Y:S04]  /*24df0*/  SHFL.IDX PT, R6, R4, 0x5, 0x181f ;  /* 0x00b81f0004067f89 */ /* 0x000ea800000e0000 */
[----:B------:R3:W-:Y:S04]  /*24e00*/  @!P3 LDGSTS.E.BYPASS.LTC128B.128 [R25+0x19400], desc[UR36][R2.64], !P0 ;  /* 0x194000000219bfae */ /* 0x0007e8000c101d64 */
[----:B------:R-:W4:Y:S01]  /*24e10*/  SHFL.IDX PT, R4, R4, 0x7, 0x181f ;  /* 0x00f81f0004047f89 */ /* 0x000f2200000e0000 */
[----:B---3--:R-:W-:-:S02]  /*24e20*/  VIADD R2, R37, 0x50 ;  /* 0x0000005025027836 */ /* 0x008fc40000000000 */
[----:B------:R-:W-:-:S03]  /*24e30*/  @!P2 IMAD.MOV.U32 R3, RZ, RZ, R11 ;  /* 0x000000ffff03a224 */ /* 0x000fc600078e000b */
[----:B------:R-:W-:Y:S01]  /*24e40*/  ISETP.GE.AND P3, PT, R2, R5, PT ;  /* 0x000000050200720c */ /* 0x000fe20003f66270 */
[----:B------:R-:W-:-:S05]  /*24e50*/  @!P2 IMAD.MOV.U32 R2, RZ, RZ, R13 ;  /* 0x000000ffff02a224 */ /* 0x000fca00078e000d */
[----:B------:R3:W-:Y:S07]  /*24e60*/  @!P2 LDGSTS.E.BYPASS.LTC128B.128 [R25+0x19c00], desc[UR36][R2.64], !P0 ;  /* 0x19c000000219afae */ /* 0x0007ee000c101d64 */
[----:B0-----:R-:W-:Y:S02]  /*24e70*/  @!P3 LEA R7, P1, R20, R7, 0x1 ;  /* 0x000000071407b211 */ /* 0x001fe400078208ff */
[----:B------:R-:W-:Y:S01]  /*24e80*/  @P3 LOP3.LUT R23, R23, 0x80, RZ, 0xfc, !PT ;  /* 0x0000008017173812 */ /* 0x000fe200078efcff */
[----:B---3--:R-:W-:-:S03]  /*24e90*/  VIADD R2, R37, 0x60 ;  /* 0x0000006025027836 */ /* 0x008fc60000000000 */
[----:B------:R-:W-:Y:S01]  /*24ea0*/  LOP3.LUT R23, R23, 0xffffffbf, RZ, 0xc0, !PT ;  /* 0xffffffbf17177812 */ /* 0x000fe200078ec0ff */
[----:B------:R-:W-:Y:S02]  /*24eb0*/  @!P4 IMAD.MOV.U32 R3, RZ, RZ, R14 ;  /* 0x000000ffff03c224 */ /* 0x000fe400078e000e */
[----:B--2---:R-:W-:Y:S01]  /*24ec0*/  @!P3 IMAD.X R6, RZ, RZ, R6, P1 ;  /* 0x000000ffff06b224 */ /* 0x004fe200008e0606 */
[----:B------:R-:W-:Y:S01]  /*24ed0*/  ISETP.GE.AND P2, PT, R2, R5, PT ;  /* 0x000000050200720c */ /* 0x000fe20003f46270 */
[----:B------:R-:W-:-:S05]  /*24ee0*/  @!P4 IMAD.MOV.U32 R2, RZ, RZ, R15 ;  /* 0x000000ffff02c224 */ /* 0x000fca00078e000f */
[----:B------:R0:W-:Y:S07]  /*24ef0*/  @!P4 LDGSTS.E.BYPASS.LTC128B.128 [R25+0x1a400], desc[UR36][R2.64], !P0 ;  /* 0x1a4000000219cfae */ /* 0x0001ee000c101d64 */
[----:B------:R-:W-:Y:S02]  /*24f00*/  @!P2 LEA R9, P1, R20, R9, 0x1 ;  /* 0x000000091409a211 */ /* 0x000fe400078208ff */
[----:B------:R-:W-:Y:S01]  /*24f10*/  @P2 LOP3.LUT R23, R23, 0x40, RZ, 0xfc, !PT ;  /* 0x0000004017172812 */ /* 0x000fe200078efcff */
[----:B0-----:R-:W-:-:S02]  /*24f20*/  @!P3 IMAD.MOV.U32 R2, RZ, RZ, R7 ;  /* 0x000000ffff02b224 */ /* 0x001fc400078e0007 */
[----:B------:R-:W-:Y:S02]  /*24f30*/  @!P3 IMAD.MOV.U32 R3, RZ, RZ, R6 ;  /* 0x000000ffff03b224 */ /* 0x000fe400078e0006 */
[----:B------:R-:W-:-:S03]  /*24f40*/  @!P2 IMAD.X R8, RZ, RZ, R8, P1 ;  /* 0x000000ffff08a224 */ /* 0x000fc600008e0608 */
[----:B------:R0:W-:Y:S02]  /*24f50*/  @!P3 LDGSTS.E.BYPASS.LTC128B.128 [R25+0x1ac00], desc[UR36][R2.64], !P0 ;  /* 0x1ac000000219bfae */ /* 0x0001e4000c101d64 */
[----:B0-----:R-:W-:Y:S02]  /*24f60*/  @!P2 IMAD.MOV.U32 R2, RZ, RZ, R9 ;  /* 0x000000ffff02a224 */ /* 0x001fe400078e0009 */
[----:B------:R-:W-:-:S05]  /*24f70*/  @!P2 IMAD.MOV.U32 R3, RZ, RZ, R8 ;  /* 0x000000ffff03a224 */ /* 0x000fca00078e0008 */
[----:B----4-:R0:W-:Y:S02]  /*24f80*/  @!P2 LDGSTS.E.BYPASS.LTC128B.128 [R25+0x1b400], desc[UR36][R2.64], !P0 ;  /* 0x1b4000000219afae */ /* 0x0101e4000c101d64 */
.L_x_12731:
        /* <DEDUP_REMOVED lines=12> */
.L_x_12636:
        /* <DEDUP_REMOVED lines=28> */
.L_x_12638:
[----:B------:R-:W-:Y:S05]  /*25210*/  BSYNC B6 ;  /* 0x0000000000067941 */ /* 0x000fea0003800000 */
.L_x_12637:
[----:B------:R-:W2:Y:S01]  /*25220*/  LDL.LU R4, [R1+0x454] ;  /* 0x0004540001047983 */ /* 0x000ea20000300800 */
[----:B0-----:R-:W0:Y:S01]  /*25230*/  LDC R2, c[0x0][0x448] ;  /* 0x00011200ff027b82 */ /* 0x001e220000000800 */
[----:B------:R-:W-:Y:S02]  /*25240*/  ULDC.64 UR4, c[0x0][0x398] ;  /* 0x0000e60000047ab9 */ /* 0x000fe40000000a00 */
[----:B------:R-:W3:Y:S04]  /*25250*/  LDL.LU R21, [R1+0x458] ;  /* 0x0004580001157983 */ /* 0x000ee80000300800 */
[----:B------:R-:W4:Y:S01]  /*25260*/  LDL.LU R20, [R1+0x44c] ;  /* 0x00044c0001147983 */ /* 0x000f220000300800 */
[----:B0-----:R-:W-:-:S13]  /*25270*/  ISETP.NE.AND P6, PT, R2, 0x1, PT ;  /* 0x000000010200780c */ /* 0x001fda0003fc5270 */
[----:B------:R-:W0:Y:S08]  /*25280*/  @P6 LDC R3, c[0x0][0x44c] ;  /* 0x00011300ff036b82 */ /* 0x000e300000000800 */
[----:B------:R-:W5:Y:S01]  /*25290*/  @P6 LDC R2, c[0x0][0x450] ;  /* 0x00011400ff026b82 */ /* 0x000f620000000800 */
[----:B------:R-:W-:Y:S02]  /*252a0*/  IMAD.MOV.U32 R0, RZ, RZ, R34 ;  /* 0x000000ffff007224 */ /* 0x000fe400078e0022 */
[----:B0-----:R-:W-:-:S05]  /*252b0*/  @P6 IMAD.HI.U32 R3, R34, R3, RZ ;  /* 0x0000000322036227 */ /* 0x001fca00078e00ff */
[----:B-----5:R-:W-:Y:S01]  /*252c0*/  @P6 SHF.R.U32.HI R0, RZ, R2, R3 ;  /* 0x00000002ff006219 */ /* 0x020fe20000011603 */
        /* <DEDUP_REMOVED lines=50> */
[----:B------:R-:W2:Y:S04]  /*255f0*/  SHFL.IDX PT, R2, R4, RZ, 0x181f ;  /* 0x00181fff04027589 */ /* 0x000ea800000e0000 */
[----:B------:R-:W-:Y:S04]  /*25600*/  SHFL.IDX PT, R5, R4, 0x1, 0x181f ;  /* 0x00381f0004057f89 */ /* 0x000fe800000e0000 */
[----:B------:R-:W-:Y:S02]  /*25610*/  SHFL.IDX PT, R14, R0, 0x7, 0x181f ;  /* 0x00f81f00000e7f89 */ /* 0x000fe400000e0000 */
[----:B0-----:R-:W-:-:S05]  /*25620*/  @!P6 LEA R3, P0, R6, R3, 0x1 ;  /* 0x000000030603e211 */ /* 0x001fca00078008ff */
[----:B--2---:R-:W-:-:S05]  /*25630*/  @!P6 IMAD.X R2, RZ, RZ, R2, P0 ;  /* 0x000000ffff02e224 */ /* 0x004fca00000e0602 */
        /* <DEDUP_REMOVED lines=64> */
[----:B------:R0:W2:Y:S04]  /*25a40*/  SHFL.IDX PT, R5, R4, 0x7, 0x181f ;  /* 0x00f81f0004057f89 */ /* 0x0000a800000e0000 */
[----:B------:R0:W-:Y:S04]  /*25a50*/  @!P5 LDGSTS.E.BYPASS.LTC128B.128 [R25+0x25400], desc[UR36][R2.64], !P4 ;  /* 0x254000000219dfae */ /* 0x0001e8000e101d64 */
[----:B------:R0:W-:Y:S04]  /*25a60*/  @!P5 LDGSTS.E.BYPASS.LTC128B.128 [R25+0x29400], desc[UR36][R2.64+0x80], !P3 ;  /* 0x294000800219dfae */ /* 0x0001e8000d901d64 */
[----:B------:R0:W-:Y:S04]  /*25a70*/  @!P5 LDGSTS.E.BYPASS.LTC128B.128 [R25+0x2d400], desc[UR36][R2.64+0x100], !P2 ;  /* 0x2d4001000219dfae */ /* 0x0001e8000d101d64 */
[----:B------:R0:W-:Y:S02]  /*25a80*/  @!P5 LDGSTS.E.BYPASS.LTC128B.128 [R25+0x31400], desc[UR36][R2.64+0x180], !P1 ;  /* 0x314001800219dfae */ /* 0x0001e4000c901d64 */
.L_x_12749:
[----:B------:R-:W-:Y:S01]  /*25a90*/  LOP3.LUT P0, RZ, R23, 0x4000, RZ, 0xc0, !PT ;  /* 0x0000400017ff7812 */ /* 0x000fe2000780c0ff */
[----:B------:R-:W-:-:S12]  /*25aa0*/  BSSY B0, `(.L_x_12640) ;  /* 0x000000b000007945 */ /* 0x000fd80003800000 */
        /* <DEDUP_REMOVED lines=10> */
.L_x_12641:
[----:B------:R-:W-:Y:S05]  /*25b50*/  BSYNC B0 ;  /* 0x0000000000007941 */ /* 0x000fea0003800000 */
.L_x_12640:
[----:B------:R-:W-:Y:S01]  /*25b60*/  NOP ;  /* 0x0000000000007918 */ /* 0x000fe20000000000 */
[----:B------:R-:W-:-:S13]  /*25b70*/  PLOP3.LUT P0, PT, PT, PT, PT, 0x80, 0x0 ;  /* 0x000000000000781c */ /* 0x000fda0003f0f070 */
.L_x_12642:
[----:B------:R-:W-:Y:S02]  /*25b80*/  PLOP3.LUT P1, PT, P1, P0, PT, 0xa2, 0x0 ;  /* 0x000000000000781c */ /* 0x000fe40000f21472 */
[----:B------:R-:W-:-:S08]  /*25b90*/  @P0 R2UR P1, UR4, R22 ;  /* 0x00000000160402ca */ /* 0x000fd00000020000 */
[----:B------:R-:W-:-:S05]  /*25ba0*/  @P0 PLOP3.LUT P0, PT, P1, PT, PT, 0x80, 0x0 ;  /* 0x000000000000081c */ /* 0x000fca0000f0f070 */
[----:B------:R-:W-:Y:S01]  /*25bb0*/  @!P1 SYNCS.ARRIVE.TRANS64.RED.A0T1 RZ, [UR4+0x32410], RZ ;  /* 0x032410ffffff99a7 */ /* 0x000fe20008200404 */
[----:B------:R-:W-:Y:S07]  /*25bc0*/  @!P1 ARRIVES.LDGSTSBAR.64.TRANSCNT [UR4+0x32410] ;  /* 0x03241000ff0099b0 */ /* 0x000fee0008000a84 */
[----:B------:R-:W-:Y:S05]  /*25bd0*/  @P0 BRA.U.ANY `(.L_x_12642) ;  /* 0xfffffffd00e80947 */ /* 0x000fea000393ffff */
[----:B0--3--:R-:W3:Y:S02]  /*25be0*/  LDL.LU R2, [R1+0x468] ;  /* 0x0004680001027983 */ /* 0x009ee40000300800 */
        /* <DEDUP_REMOVED lines=9> */
[----:B------:R-:W3:Y:S03]  /*25c80*/  SYNCS.PHASECHK.TRANS64.TRYWAIT P0, [R22+URZ+0x32420], R3 ;  /* 0x03242003160075a7 */ /* 0x000ee6000800017f */
[----:B0--3--:R-:W-:Y:S05]  /*25c90*/  @!P0 BRA `(.L_x_12644) ;  /* 0x0000004800508947 */ /* 0x009fea0003800000 */
.L_x_12750:
[----:B------:R-:W-:Y:S05]  /*25ca0*/  BSYNC B0 ;  /* 0x0000000000007941 */ /* 0x000fea0003800000 */
.L_x_12643:
[----:B------:R-:W-:-:S13]  /*25cb0*/  LOP3.LUT P0, RZ, R23, 0x400, RZ, 0xc0, !PT ;  /* 0x0000040017ff7812 */ /* 0x000fda000780c0ff */
[----:B------:R-:W-:Y:S05]  /*25cc0*/  @!P0 BRA `(.L_x_12645) ;  /* 0x0000000000048947 */ /* 0x000fea0003800000 */
[----:B------:R-:W-:Y:S01]  /*25cd0*/  BPT.TRAP 0x1 ;  /* 0x000000040000795c */ /* 0x000fe20000300000 */
.L_x_12645:
[----:B------:R-:W-:Y:S01]  /*25ce0*/  SHF.L.U32 R0, R26, 0x1f, RZ ;  /* 0x0000001f1a007819 */ /* 0x000fe200000006ff */
[----:B------:R-:W-:Y:S03]  /*25cf0*/  BSSY B0, `(.L_x_12646) ;  /* 0x0000003000007945 */ /* 0x000fe60003800000 */
[----:B------:R-:W3:Y:S02]  /*25d00*/  SYNCS.PHASECHK.TRANS64.TRYWAIT P0, [R17+URZ+0x32460], R0 ;  /* 0x03246000110075a7 */ /* 0x000ee4000800017f */
[----:B---3--:R-:W-:Y:S05]  /*25d10*/  @!P0 BRA `(.L_x_12647) ;  /* 0x0000004800448947 */ /* 0x008fea0003800000 */
.L_x_12751:
[----:B------:R-:W-:Y:S05]  /*25d20*/  BSYNC B0 ;  /* 0x0000000000007941 */ /* 0x000fea0003800000 */
.L_x_12646:
[----:B0-----:R-:W3:Y:S01]  /*25d30*/  LDL.LU R3, [R1+0x460] ;  /* 0x0004600001037983 */ /* 0x001ee20000300800 */
[----:B------:R-:W-:-:S03]  /*25d40*/  ULDC.64 UR4, c[0x0][0x328] ;  /* 0x0000ca0000047ab9 */ /* 0x000fc60000000a00 */
[----:B------:R-:W2:Y:S04]  /*25d50*/  LDL.LU R2, [R1+0x444] ;  /* 0x0004440001027983 */ /* 0x000ea80000300800 */
[----:B------:R-:W4:Y:S04]  /*25d60*/  LDL.LU R6, [R1+0x464] ;  /* 0x0004640001067983 */ /* 0x000f280000300800 */
[----:B------:R-:W5:Y:S01]  /*25d70*/  LDL.LU R4, [R1+0x46c] ;  /* 0x00046c0001047983 */ /* 0x000f620000300800 */
[C---:B------:R-:W-:Y:S02]  /*25d80*/  LOP3.LUT P3, RZ, R23.reuse, 0x10, RZ, 0xc0, !PT ;  /* 0x0000001017ff7812 */ /* 0x040fe4000786c0ff */
[----:B------:R-:W-:-:S02]  /*25d90*/  LOP3.LUT P2, RZ, R23, 0x8, RZ, 0xc0, !PT ;  /* 0x0000000817ff7812 */ /* 0x000fc4000784c0ff */
[C---:B------:R-:W-:Y:S02]  /*25da0*/  LOP3.LUT P1, RZ, R23.reuse, 0x4, RZ, 0xc0, !PT ;  /* 0x0000000417ff7812 */ /* 0x040fe4000782c0ff */
[----:B------:R-:W-:Y:S02]  /*25db0*/  LOP3.LUT P4, RZ, R23, 0x1, RZ, 0xc0, !PT ;  /* 0x0000000117ff7812 */ /* 0x000fe4000788c0ff */
[----:B------:R-:W-:Y:S01]  /*25dc0*/  SEL R7, RZ, 0x8, P1 ;  /* 0x00000008ff077807 */ /* 0x000fe20000800000 */
[----:B---3--:R-:W-:-:S04]  /*25dd0*/  IMAD R0, R3, UR4, RZ ;  /* 0x0000000403007c24 */ /* 0x008fc8000f8e02ff */
[C---:B--2---:R-:W-:Y:S01]  /*25de0*/  IMAD R5, R2.reuse, UR5, R0 ;  /* 0x0000000502057c24 */ /* 0x044fe2000f8e0200 */
[----:B------:R-:W-:Y:S01]  /*25df0*/  SEL R0, RZ, 0x2, P3 ;  /* 0x00000002ff007807 */ /* 0x000fe20001800000 */
[----:B------:R-:W-:Y:S01]  /*25e00*/  IMAD.WIDE.U32 R2, R2, UR4, RZ ;  /* 0x0000000402027c25 */ /* 0x000fe2000f8e00ff */
[----:B------:R-:W-:-:S03]  /*25e10*/  ULDC.64 UR4, c[0x0][0x338] ;  /* 0x0000ce0000047ab9 */ /* 0x000fc60000000a00 */
[----:B------:R-:W-:Y:S02]  /*25e20*/  IMAD.IADD R3, R3, 0x1, R5 ;  /* 0x0000000103037824 */ /* 0x000fe400078e0205 */
[----:B----4-:R-:W-:Y:S02]  /*25e30*/  IMAD R5, R6, UR4, RZ ;  /* 0x0000000406057c24 */ /* 0x010fe4000f8e02ff */
        /* <DEDUP_REMOVED lines=13> */
[----:B-----5:R-:W-:Y:S01]  /*25f10*/  IADD3 R0, R3, R0, R4 ;  /* 0x0000000003007210 */ /* 0x020fe20007ffe004 */
        /* <DEDUP_REMOVED lines=73> */
.L_x_12765:
        /* <DEDUP_REMOVED lines=15> */
.L_x_12649:
        /* <DEDUP_REMOVED lines=10> */
.L_x_12650:
[----:B0-----:R-:W2:Y:S01]  /*26540*/  LDL.LU R2, [R1+0x45c] ;  /* 0x00045c0001027983 */ /* 0x001ea20000300800 */
[----:B------:R0:W-:Y:S01]  /*26550*/  SYNCS.ARRIVE.TRANS64.A1T0 RZ, [R17+URZ+0x32450], RZ ;  /* 0x032450ff11ff79a7 */ /* 0x0001e2000810003f */
[----:B------:R-:W-:Y:S01]  /*26560*/  BSSY B0, `(.L_x_12651) ;  /* 0x00000dd000007945 */ /* 0x000fe20003800000 */
[----:B--2---:R-:W-:-:S05]  /*26570*/  VIADD R10, R2, 0xfffffffe ;  /* 0xfffffffe020a7836 */ /* 0x004fca0000000000 */
[----:B------:R-:W-:-:S13]  /*26580*/  ISETP.GE.AND P0, PT, R10, R33, PT ;  /* 0x000000210a00720c */ /* 0x000fda0003f06270 */
[----:B0-----:R-:W-:Y:S05]  /*26590*/  @!P0 BRA `(.L_x_12652) ;  /* 0x0000000c00648947 */ /* 0x001fea0003800000 */
.L_x_12665:
        /* <DEDUP_REMOVED lines=15> */
[----:B---3--:R-:W3:Y:S01]  /*26690*/  @P0 LDC R7, c[0x0][0x438] ;  /* 0x00010e00ff070b82 */ /* 0x008ee20000000800 */
[----:B0-----:R-:W-:-:S05]  /*266a0*/  @P0 IMAD.HI.U32 R2, R8, R3, RZ ;  /* 0x0000000308020227 */ /* 0x001fca00078e00ff */
[----:B---3--:R-:W-:Y:S01]  /*266b0*/  @P0 SHF.R.U32.HI R9, RZ, R7, R2 ;  /* 0x00000007ff090219 */ /* 0x008fe20000011602 */
[----:B--2---:R-:W-:Y:S01]  /*266c0*/  @!P2 IMAD R2, R32, R4, RZ ;  /* 0x000000042002a224 */ /* 0x004fe200078e02ff */
[----:B----4-:R-:W0:Y:S02]  /*266d0*/  @!P2 LDC.64 R6, c[0x0][0x418] ;  /* 0x00010600ff06ab82 */ /* 0x010e240000000a00 */
[--C-:B------:R-:W-:Y:S01]  /*266e0*/  @!P2 SHF.R.S32.HI R3, RZ, 0x1f, R9.reuse ;  /* 0x0000001fff03a819 */ /* 0x100fe20000011409 */
[----:B------:R-:W-:Y:S02]  /*266f0*/  @!P2 IMAD R5, R28, R5, R2 ;  /* 0x000000051c05a224 */ /* 0x000fe400078e0202 */
[----:B------:R-:W-:-:S04]  /*26700*/  @!P2 IMAD.MOV.U32 R2, RZ, RZ, R9 ;  /* 0x000000ffff02a224 */ /* 0x000fc800078e0009 */
[----:B------:R-:W-:-:S04]  /*26710*/  @!P2 IMAD.WIDE.U32 R2, R28, R4, R2 ;  /* 0x000000041c02a225 */ /* 0x000fc800078e0002 */
[----:B------:R-:W-:Y:S01]  /*26720*/  @!P2 IMAD.IADD R5, R5, 0x1, R3 ;  /* 0x000000010505a824 */ /* 0x000fe200078e0203 */
[----:B------:R-:W-:Y:S05]  /*26730*/  YIELD ;  /* 0x0000000000007946 */ /* 0x000fea0003800000 */
[----:B------:R-:W-:Y:S01]  /*26740*/  IMAD.MOV.U32 R4, RZ, RZ, RZ ;  /* 0x000000ffff047224 */ /* 0x000fe200078e00ff */
[----:B------:R-:W-:Y:S01]  /*26750*/  ULDC UR4, c[0x0][0x430] ;  /* 0x00010c0000047ab9 */ /* 0x000fe20000000800 */
[----:B0-----:R-:W-:-:S04]  /*26760*/  @!P2 LEA R6, P0, R2, R6, 0x2 ;  /* 0x000000060206a211 */ /* 0x001fc800078010ff */
[----:B------:R-:W-:Y:S01]  /*26770*/  @!P2 LEA.HI.X R7, R2, R7, R5, 0x2, P0 ;  /* 0x000000070207a211 */ /* 0x000fe200000f1405 */
[----:B------:R-:W-:Y:S01]  /*26780*/  IMAD.MOV R5, RZ, RZ, -R9 ;  /* 0x000000ffff057224 */ /* 0x000fe200078e0a09 */
[C---:B------:R-:W-:Y:S01]  /*26790*/  ISETP.NE.AND P0, PT, R24.reuse, 0x2, PT ;  /* 0x000000021800780c */ /* 0x040fe20003f05270 */
[----:B------:R-:W-:Y:S02]  /*267a0*/  IMAD.MOV.U32 R2, RZ, RZ, R10 ;  /* 0x000000ffff027224 */ /* 0x000fe400078e000a */
[----:B------:R-:W-:Y:S01]  /*267b0*/  IMAD R5, R5, UR4, R8 ;  /* 0x0000000405057c24 */ /* 0x000fe2000f8e0208 */
[----:B------:R-:W-:Y:S01]  /*267c0*/  SEL R3, RZ, 0x1, P0 ;  /* 0x00000001ff037807 */ /* 0x000fe20000000000 */
[----:B------:R0:W5:Y:S01]  /*267d0*/  @!P2 LDG.E R4, desc[UR36][R6.64] ;  /* 0x000000240604a981 */ /* 0x000162000c1e1900 */
[----:B------:R-:W-:Y:S01]  /*267e0*/  SEL R24, R24, RZ, P0 ;  /* 0x000000ff18187207 */ /* 0x000fe20000000000 */
[----:B------:R-:W-:Y:S01]  /*267f0*/  VIADD R10, R10, 0xffffffff ;  /* 0xffffffff0a0a7836 */ /* 0x000fe20000000000 */
[----:B------:R-:W-:-:S02]  /*26800*/  LOP3.LUT R26, R26, R3, RZ, 0x3c, !PT ;  /* 0x000000031a1a7212 */ /* 0x000fc400078e3cff */
[----:B------:R-:W-:Y:S01]  /*26810*/  ISETP.GT.AND P2, PT, R2, R33, PT ;  /* 0x000000210200720c */ /* 0x000fe20003f44270 */
[----:B------:R-:W-:-:S12]  /*26820*/  @!P1 BRA `(.L_x_12653) ;  /* 0x0000000000049947 */ /* 0x000fd80003800000 */
[----:B------:R-:W-:Y:S01]  /*26830*/  BPT.TRAP 0x1 ;  /* 0x000000040000795c */ /* 0x000fe20000300000 */
.L_x_12653:
[----:B0-----:R-:W-:Y:S01]  /*26840*/  IMAD R6, R24, 0x8, R22 ;  /* 0x0000000818067824 */ /* 0x001fe200078e0216 */
[----:B------:R-:W-:Y:S01]  /*26850*/  SHF.L.U32 R21, R26, 0x1f, RZ ;  /* 0x0000001f1a157819 */ /* 0x000fe200000006ff */
[----:B------:R-:W-:Y:S01]  /*26860*/  BSSY B1, `(.L_x_12654) ;  /* 0x0000004000017945 */ /* 0x000fe20003800000 */
[----:B-1----:R-:W-:Y:S02]  /*26870*/  SHF.R.S32.HI R17, RZ, 0x1f, R5 ;  /* 0x0000001fff117819 */ /* 0x002fe40000011405 */
[----:B------:R-:W0:Y:S02]  /*26880*/  SYNCS.PHASECHK.TRANS64.TRYWAIT P0, [R6+URZ+0x32440], R21 ;  /* 0x03244015060075a7 */ /* 0x000e24000800017f */
[----:B0-----:R-:W-:Y:S05]  /*26890*/  @!P0 BRA `(.L_x_12655) ;  /* 0x0000004400b88947 */ /* 0x001fea0003800000 */
.L_x_12766:
[----:B------:R-:W-:Y:S05]  /*268a0*/  BSYNC B1 ;  /* 0x0000000000017941 */ /* 0x000fea0003800000 */
.L_x_12654:
        /* <DEDUP_REMOVED lines=52> */
.L_x_12780:
        /* <DEDUP_REMOVED lines=8> */
.L_x_12657:
        /* <DEDUP_REMOVED lines=10> */
.L_x_12658:
[----:B------:R3:W-:Y:S01]  /*26d10*/  SYNCS.ARRIVE.TRANS64.A1T0 RZ, [R6+URZ+0x32430], RZ ;  /* 0x032430ff06ff79a7 */ /* 0x0007e2000810003f */
[----:B------:R-:W-:Y:S05]  /*26d20*/  @!P3 BRA `(.L_x_12659) ;  /* 0x000000000004b947 */ /* 0x000fea0003800000 */
[----:B------:R-:W-:Y:S01]  /*26d30*/  BPT.TRAP 0x1 ;  /* 0x000000040000795c */ /* 0x000fe20000300000 */
.L_x_12659:
[----:B------:R-:W4:Y:S01]  /*26d40*/  SYNCS.PHASECHK.TRANS64.TRYWAIT P0, [R6+URZ+0x32460], R21 ;  /* 0x03246015060075a7 */ /* 0x000f22000800017f */
[----:B------:R-:W-:Y:S04]  /*26d50*/  BSSY B1, `(.L_x_12660) ;  /* 0x0000002000017945 */ /* 0x000fe80003800000 */
[----:B----4-:R-:W-:Y:S05]  /*26d60*/  @!P0 BRA `(.L_x_12661) ;  /* 0x00000048003c8947 */ /* 0x010fea0003800000 */
.L_x_12781:
[----:B------:R-:W-:Y:S05]  /*26d70*/  BSYNC B1 ;  /* 0x0000000000017941 */ /* 0x000fea0003800000 */
.L_x_12660:
[----:B------:R-:W-:Y:S01]  /*26d80*/  ULDC.64 UR4, c[0x0][0x328] ;  /* 0x0000ca0000047ab9 */ /* 0x000fe20000000a00 */
[----:B------:R-:W-:Y:S01]  /*26d90*/  LOP3.LUT P5, RZ, R23, 0x1, RZ, 0xc0, !PT ;  /* 0x0000000117ff7812 */ /* 0x000fe200078ac0ff */
[----:B--2---:R-:W-:Y:S01]  /*26da0*/  IMAD R2, R17, UR4, RZ ;  /* 0x0000000411027c24 */ /* 0x004fe2000f8e02ff */
[C---:B------:R-:W-:Y:S01]  /*26db0*/  LOP3.LUT P4, RZ, R23.reuse, 0x10, RZ, 0xc0, !PT ;  /* 0x0000001017ff7812 */ /* 0x040fe2000788c0ff */
[----:B------:R-:W-:Y:S01]  /*26dc0*/  IMAD R8, R24, 0x6000, R29 ;  /* 0x0000600018087824 */ /* 0x000fe200078e021d */
[----:B------:R-:W-:Y:S01]  /*26dd0*/  LOP3.LUT P3, RZ, R23, 0x8, RZ, 0xc0, !PT ;  /* 0x0000000817ff7812 */ /* 0x000fe2000786c0ff */
[----:B-1----:R-:W-:Y:S01]  /*26de0*/  IMAD R7, R5, UR5, R2 ;  /* 0x0000000505077c24 */ /* 0x002fe2000f8e0202 */
        /* <DEDUP_REMOVED lines=20> */
[----:B------:R-:W2:Y:S04]  /*26f30*/  SHFL.IDX PT, R3, R9, RZ, 0x181f ;  /* 0x00181fff09037589 */ /* 0x000ea800000e0000 */
[----:B------:R-:W-:Y:S04]  /*26f40*/  SHFL.IDX PT, R5, R9, 0x1, 0x181f ;  /* 0x00381f0009057f89 */ /* 0x000fe800000e0000 */
[----:B------:R-:W-:Y:S01]  /*26f50*/  SHFL.IDX PT, R17, R9, 0x2, 0x181f ;  /* 0x00581f0009117f89 */ /* 0x000fe200000e0000 */
[----:B-1----:R-:W-:-:S03]  /*26f60*/  IADD3 R2, P0, R14, R0, RZ ;  /* 0x000000000e027210 */ /* 0x002fc60007f1e0ff */
[----:B------:R-:W1:Y:S02]  /*26f70*/  SHFL.IDX PT, R14, R7, 0x1, 0x181f ;  /* 0x00381f00070e7f89 */ /* 0x000e6400000e0000 */
[----:B--2---:R-:W-:-:S05]  /*26f80*/  IMAD.X R3, RZ, RZ, R3, P0 ;  /* 0x000000ffff037224 */ /* 0x004fca00000e0603 */
[----:B------:R-:W-:Y:S04]  /*26f90*/  LDGSTS.E.BYPASS.LTC128B.128 [R8+0x400], desc[UR36][R2.64], !P5 ;  /* 0x0040000002087fae */ /* 0x000fe8000e901d64 */
[----:B------:R-:W-:Y:S04]  /*26fa0*/  LDGSTS.E.BYPASS.LTC128B.128 [R8+0x3400], desc[UR36][R2.64+0x80], !P4 ;  /* 0x0340008002087fae */ /* 0x000fe8000e101d64 */
[----:B------:R-:W-:Y:S04]  /*26fb0*/  LDGSTS.E.BYPASS.LTC128B.128 [R8+0x6400], desc[UR36][R2.64+0x100], !P3 ;  /* 0x0640010002087fae */ /* 0x000fe8000d901d64 */
[----:B------:R2:W-:Y:S01]  /*26fc0*/  LDGSTS.E.BYPASS.LTC128B.128 [R8+0x9400], desc[UR36][R2.64+0x180], !P1 ;  /* 0x0940018002087fae */ /* 0x0005e2000c901d64 */
[----:B-1----:R-:W-:-:S03]  /*26fd0*/  IADD3 R4, P0, R14, R0, RZ ;  /* 0x000000000e047210 */ /* 0x002fc60007f1e0ff */
[----:B------:R-:W2:Y:S02]  /*26fe0*/  SHFL.IDX PT, R14, R7, 0x2, 0x181f ;  /* 0x00581f00070e7f89 */ /* 0x000ea400000e0000 */
[----:B------:R-:W-:-:S05]  /*26ff0*/  IMAD.X R5, RZ, RZ, R5, P0 ;  /* 0x000000ffff057224 */ /* 0x000fca00000e0605 */
[----:B------:R-:W-:Y:S04]  /*27000*/  LDGSTS.E.BYPASS.LTC128B.128 [R8+0xc00], desc[UR36][R4.64], !P5 ;  /* 0x00c0000004087fae */ /* 0x000fe8000e901d64 */
[----:B------:R-:W-:Y:S04]  /*27010*/  LDGSTS.E.BYPASS.LTC128B.128 [R8+0x3c00], desc[UR36][R4.64+0x80], !P4 ;  /* 0x03c0008004087fae */ /* 0x000fe8000e101d64 */
[----:B------:R-:W-:Y:S04]  /*27020*/  LDGSTS.E.BYPASS.LTC128B.128 [R8+0x6c00], desc[UR36][R4.64+0x100], !P3 ;  /* 0x06c0010004087fae */ /* 0x000fe8000d901d64 */
[----:B------:R1:W-:Y:S01]  /*27030*/  LDGSTS.E.BYPASS.LTC128B.128 [R8+0x9c00], desc[UR36][R4.64+0x180], !P1 ;  /* 0x09c0018004087fae */ /* 0x0003e2000c901d64 */
[----:B--2---:R-:W-:-:S03]  /*27040*/  IADD3 R2, P0, R14, R0, RZ ;  /* 0x000000000e027210 */ /* 0x004fc60007f1e0ff */
[----:B------:R-:W2:Y:S02]  /*27050*/  SHFL.IDX PT, R14, R7, 0x3, 0x181f ;  /* 0x00781f00070e7f89 */ /* 0x000ea400000e0000 */
[----:B------:R-:W-:Y:S02]  /*27060*/  IMAD.X R3, RZ, RZ, R17, P0 ;  /* 0x000000ffff037224 */ /* 0x000fe400000e0611 */
[----:B------:R-:W-:Y:S04]  /*27070*/  SHFL.IDX PT, R17, R9, 0x4, 0x181f ;  /* 0x00981f0009117f89 */ /* 0x000fe800000e0000 */
[----:B-1----:R-:W1:Y:S04]  /*27080*/  SHFL.IDX PT, R5, R9, 0x3, 0x181f ;  /* 0x00781f0009057f89 */ /* 0x002e6800000e0000 */
[----:B------:R-:W-:Y:S04]  /*27090*/  LDGSTS.E.BYPASS.LTC128B.128 [R8+0x1400], desc[UR36][R2.64], !P5 ;  /* 0x0140000002087fae */ /* 0x000fe8000e901d64 */
[----:B------:R-:W-:Y:S04]  /*270a0*/  LDGSTS.E.BYPASS.LTC128B.128 [R8+0x4400], desc[UR36][R2.64+0x80], !P4 ;  /* 0x0440008002087fae */ /* 0x000fe8000e101d64 */
[----:B------:R-:W-:Y:S01]  /*270b0*/  LDGSTS.E.BYPASS.LTC128B.128 [R8+0x7400], desc[UR36][R2.64+0x100], !P3 ;  /* 0x0740010002087fae */ /* 0x000fe2000d901d64 */
[----:B--2---:R-:W-:-:S03]  /*270c0*/  IADD3 R4, P0, R14, R0, RZ ;  /* 0x000000000e047210 */ /* 0x004fc60007f1e0ff */
[----:B------:R2:W-:Y:S04]  /*270d0*/  LDGSTS.E.BYPASS.LTC128B.128 [R8+0xa400], desc[UR36][R2.64+0x180], !P1 ;  /* 0x0a40018002087fae */ /* 0x0005e8000c901d64 */
[----:B------:R-:W2:Y:S01]  /*270e0*/  SHFL.IDX PT, R14, R7, 0x4, 0x181f ;  /* 0x00981f00070e7f89 */ /* 0x000ea200000e0000 */
[----:B-1----:R-:W-:-:S03]  /*270f0*/  IMAD.X R5, RZ, RZ, R5, P0 ;  /* 0x000000ffff057224 */ /* 0x002fc600000e0605 */
[----:B------:R-:W1:Y:S04]  /*27100*/  SHFL.IDX PT, R9, R9, 0x5, 0x181f ;  /* 0x00b81f0009097f89 */ /* 0x000e6800000e0000 */
[----:B------:R0:W-:Y:S04]  /*27110*/  LDGSTS.E.BYPASS.LTC128B.128 [R8+0x1c00], desc[UR36][R4.64], !P5 ;  /* 0x01c0000004087fae */ /* 0x0001e8000e901d64 */
[----:B------:R0:W-:Y:S04]  /*27120*/  LDGSTS.E.BYPASS.LTC128B.128 [R8+0x4c00], desc[UR36][R4.64+0x80], !P4 ;  /* 0x04c0008004087fae */ /* 0x0001e8000e101d64 */
[----:B------:R0:W-:Y:S04]  /*27130*/  LDGSTS.E.BYPASS.LTC128B.128 [R8+0x7c00], desc[UR36][R4.64+0x100], !P3 ;  /* 0x07c0010004087fae */ /* 0x0001e8000d901d64 */
[----:B------:R0:W-:Y:S01]  /*27140*/  LDGSTS.E.BYPASS.LTC128B.128 [R8+0xac00], desc[UR36][R4.64+0x180], !P1 ;  /* 0x0ac0018004087fae */ /* 0x0001e2000c901d64 */
[----:B--2---:R-:W-:-:S03]  /*27150*/  IADD3 R2, P0, R14, R0, RZ ;  /* 0x000000000e027210 */ /* 0x004fc60007f1e0ff */
[----:B------:R0:W2:Y:S02]  /*27160*/  SHFL.IDX PT, R14, R7, 0x5, 0x181f ;  /* 0x00b81f00070e7f89 */ /* 0x0000a400000e0000 */
[----:B------:R-:W-:-:S05]  /*27170*/  IMAD.X R3, RZ, RZ, R17, P0 ;  /* 0x000000ffff037224 */ /* 0x000fca00000e0611 */
[----:B------:R0:W-:Y:S04]  /*27180*/  LDGSTS.E.BYPASS.LTC128B.128 [R8+0x2400], desc[UR36][R2.64], !P5 ;  /* 0x0240000002087fae */ /* 0x0001e8000e901d64 */
[----:B------:R0:W-:Y:S04]  /*27190*/  LDGSTS.E.BYPASS.LTC128B.128 [R8+0x5400], desc[UR36][R2.64+0x80], !P4 ;  /* 0x0540008002087fae */ /* 0x0001e8000e101d64 */
[----:B------:R0:W-:Y:S04]  /*271a0*/  LDGSTS.E.BYPASS.LTC128B.128 [R8+0x8400], desc[UR36][R2.64+0x100], !P3 ;  /* 0x0840010002087fae */ /* 0x0001e8000d901d64 */
[----:B-1----:R0:W-:Y:S02]  /*271b0*/  LDGSTS.E.BYPASS.LTC128B.128 [R8+0xb400], desc[UR36][R2.64+0x180], !P1 ;  /* 0x0b40018002087fae */ /* 0x0021e4000c901d64 */
.L_x_12795:
[----:B0-2---:R-:W-:-:S05]  /*271c0*/  IADD3 R2, P0, R14, R0, RZ ;  /* 0x000000000e027210 */ /* 0x005fca0007f1e0ff */
        /* <DEDUP_REMOVED lines=10> */
.L_x_12663:
        /* <DEDUP_REMOVED lines=10> */
.L_x_12664:
[----:B------:R2:W-:Y:S01]  /*27310*/  SYNCS.ARRIVE.TRANS64.A1T0 RZ, [R6+URZ+0x32450], RZ ;  /* 0x032450ff06ff79a7 */ /* 0x0005e2000810003f */
[----:B------:R-:W-:Y:S05]  /*27320*/  @P2 BRA `(.L_x_12665) ;  /* 0xfffffff0009c2947 */ /* 0x000fea000383ffff */
.L_x_12652:
[----:B------:R-:W-:Y:S05]  /*27330*/  BSYNC B0 ;  /* 0x0000000000007941 */ /* 0x000fea0003800000 */
.L_x_12651:
        /* <DEDUP_REMOVED lines=10> */
[----:B------:R-:W5:Y:S01]  /*273e0*/  LDC.64 R2, c[0x0][0xd60] ;  /* 0x00035800ff027b82 */ /* 0x000f620000000a00 */
[----:B------:R-:W0:Y:S02]  /*273f0*/  FLO.U32 R0, UR4 ;  /* 0x0000000400007d00 */ /* 0x000e2400080e0000 */
[----:B0-----:R-:W-:-:S06]  /*27400*/  ISETP.EQ.U32.AND P1, PT, R0, R7, PT ;  /* 0x000000070000720c */ /* 0x001fcc0003f22070 */
[----:B------:R-:W5:Y:S07]  /*27410*/  POPC R7, UR4 ;  /* 0x0000000400077d09 */ /* 0x000f6e0008000000 */
[----:B-----5:R-:W5:Y:S01]  /*27420*/  @P1 ATOMG.E.ADD.STRONG.GPU PT, R3, desc[UR36][R2.64], R7 ;  /* 0x00000007020319a8 */ /* 0x020f6200081ee1e4 */
[----:B------:R-:W0:Y:S02]  /*27430*/  S2R R4, SR_LTMASK ;  /* 0x0000000000047919 */ /* 0x000e240000003900 */
[----:B0-----:R-:W-:-:S04]  /*27440*/  LOP3.LUT R4, R4, UR4, RZ, 0xc0, !PT ;  /* 0x0000000404047c12 */ /* 0x001fc8000f8ec0ff */
[----:B------:R-:W0:Y:S01]  /*27450*/  POPC R9, R4 ;  /* 0x0000000400097309 */ /* 0x000e220000000000 */
[----:B-----5:R-:W0:Y:S02]  /*27460*/  SHFL.IDX PT, R0, R3, R0, 0x1f ;  /* 0x00001f0003007589 */ /* 0x020e2400000e0000 */
[----:B0-----:R-:W-:-:S07]  /*27470*/  IADD3 R16, R0, UR39, R9 ;  /* 0x0000002700107c10 */ /* 0x001fce000fffe009 */
.L_x_12667:
[----:B------:R-:W-:Y:S05]  /*27480*/  BSYNC B0 ;  /* 0x0000000000007941 */ /* 0x000fea0003800000 */
.L_x_12666:
[----:B------:R-:W-:Y:S02]  /*27490*/  SEL R24, R24, RZ, P0 ;  /* 0x000000ff18187207 */ /* 0x000fe40000000000 */
[----:B------:R-:W-:-:S07]  /*274a0*/  LOP3.LUT R26, R26, R5, RZ, 0x3c, !PT ;  /* 0x000000051a1a7212 */ /* 0x000fce00078e3cff */
.L_x_12620:
[----:B------:R-:W-:Y:S05]  /*274b0*/  BSYNC B7 ;  /* 0x0000000000077941 */ /* 0x000fea0003800000 */
.L_x_12618:
[----:B------:R-:W-:-:S13]  /*274c0*/  LOP3.LUT P0, RZ, R23, 0x20000, RZ, 0xc0, !PT ;  /* 0x0002000017ff7812 */ /* 0x000fda000780c0ff */
[----:B------:R-:W-:Y:S05]  /*274d0*/  @!P0 BRA `(.L_x_12668) ;  /* 0x0000000000248947 */ /* 0x000fea0003800000 */
[----:B------:R-:W-:Y:S05]  /*274e0*/  WARPSYNC.ALL ;  /* 0x0000000000007948 */ /* 0x000fea0003800000 */
[----:B------:R-:W5:Y:S08]  /*274f0*/  S2UR UR5, SR_CgaCtaId ;  /* 0x00000000000579c3 */ /* 0x000f700000008800 */
[----:B------:R-:W-:Y:S06]  /*27500*/  BAR.SYNC.DEFER_BLOCKING 0x5, 0x180 ;  /* 0x0146000000007b1d */ /* 0x000fec0000010000 */
[----:B------:R-:W-:-:S02]  /*27510*/  UMOV UR4, 0x400 ;  /* 0x0000040000047882 */ /* 0x000fc40000000000 */
[----:B-----5:R-:W-:-:S06]  /*27520*/  ULEA UR4, UR5, UR4, 0x18 ;  /* 0x0000000405047291 */ /* 0x020fcc000f8ec03f */
[----:B------:R-:W-:-:S05]  /*27530*/  IMAD.U32 R22, RZ, RZ, UR4 ;  /* 0x00000004ff167e24 */ /* 0x000fca000f8e00ff */
[----:B-1----:R1:W0:Y:S01]  /*27540*/  LDS.128 R16, [R22+0x324d0] ;  /* 0x0324d00016107984 */ /* 0x0022220000000c00 */
[----:B------:R-:W-:Y:S06]  /*27550*/  BAR.ARV 0x4, 0x180 ;  /* 0x0106000000007b1d */ /* 0x000fec0000002000 */
[----:B------:R-:W-:Y:S05]  /*27560*/  BRA `(.L_x_12669) ;  /* 0x0000000800cc7947 */ /* 0x000fea0003800000 */
.L_x_12668:
[----:B------:R-:W5:Y:S01]  /*27570*/  S2R R0, SR_TID.X ;  /* 0x0000000000007919 */ /* 0x000f620000002100 */
[----:B------:R-:W-:Y:S01]  /*27580*/  UMOV UR4, 0xffffffff ;  /* 0xffffffff00047882 */ /* 0x000fe20000000000 */
[----:B-----5:R-:W-:-:S04]  /*27590*/  LOP3.LUT R8, R0, 0x1f, RZ, 0xc0, !PT ;  /* 0x0000001f00087812 */ /* 0x020fc800078ec0ff */
[----:B------:R-:W-:Y:S01]  /*275a0*/  ISETP.NE.AND P0, PT, R8, 0x1f, PT ;  /* 0x0000001f0800780c */ /* 0x000fe20003f05270 */
[----:B------:R-:W-:-:S12]  /*275b0*/  BRA.DIV UR4, `(.L_x_12670) ;  /* 0x0000004a04047947 */ /* 0x000fd8000b800000 */
[----:B------:R-:W-:Y:S01]  /*275c0*/  IMAD.IADD R5, R19, 0x1, R8 ;  /* 0x0000000113057824 */ /* 0x000fe200078e0208 */
[----:B------:R-:W-:-:S04]  /*275d0*/  ULDC UR4, c[0x0][0xd3c] ;  /* 0x00034f0000047ab9 */ /* 0x000fc80000000800 */
[----:B------:R-:W-:-:S13]  /*275e0*/  ISETP.GE.OR P1, PT, R5, UR4, !P0 ;  /* 0x0000000405007c0c */ /* 0x000fda000c726670 */
[----:B------:R-:W5:Y:S02]  /*275f0*/  @!P1 LDC.64 R2, c[0x0][0xd80] ;  /* 0x00036000ff029b82 */ /* 0x000f640000000a00 */
[----:B-----5:R-:W-:-:S06]  /*27600*/  @!P1 IMAD.WIDE R2, R5, 0x4, R2 ;  /* 0x0000000405029825 */ /* 0x020fcc00078e0202 */
[----:B------:R-:W5:Y:S01]  /*27610*/  @!P1 LDG.E R2, desc[UR36][R2.64] ;  /* 0x0000002402029981 */ /* 0x000f62000c1e1900 */
[----:B------:R-:W-:Y:S01]  /*27620*/  IMAD.MOV.U32 R5, RZ, RZ, RZ ;  /* 0x000000ffff057224 */ /* 0x000fe200078e00ff */
[C---:B------:R-:W-:Y:S02]  /*27630*/  ISETP.GE.U32.AND P2, PT, R8.reuse, 0x2, PT ;  /* 0x000000020800780c */ /* 0x040fe40003f46070 */
[C---:B------:R-:W-:Y:S01]  /*27640*/  ISETP.GE.U32.AND P3, PT, R8.reuse, 0x4, PT ;  /* 0x000000040800780c */ /* 0x040fe20003f66070 */
[----:B------:R-:W-:Y:S01]  /*27650*/  SHFL.IDX PT, R0, R16, RZ, 0x1f ;  /* 0x00001fff10007589 */ /* 0x000fe200000e0000 */
[C---:B------:R-:W-:Y:S02]  /*27660*/  ISETP.GE.U32.AND P4, PT, R8.reuse, 0x8, PT ;  /* 0x000000080800780c */ /* 0x040fe40003f86070 */
[C---:B------:R-:W-:Y:S01]  /*27670*/  ISETP.GE.U32.AND P5, PT, R8.reuse, 0x10, PT ;  /* 0x000000100800780c */ /* 0x040fe20003fa6070 */
[----:B------:R-:W-:Y:S01]  /*27680*/  SHFL.IDX PT, R4, R16, 0x1, 0x1f ;  /* 0x00201f0010047f89 */ /* 0x000fe200000e0000 */
[----:B-----5:R-:W-:Y:S01]  /*27690*/  @!P1 IMAD.MOV.U32 R5, RZ, RZ, R2 ;  /* 0x000000ffff059224 */ /* 0x020fe200078e0002 */
[----:B------:R-:W-:-:S04]  /*276a0*/  ISETP.NE.AND P1, PT, R8, RZ, PT ;  /* 0x000000ff0800720c */ /* 0x000fc80003f25270 */
[----:B------:R-:W2:Y:S02]  /*276b0*/  SHFL.UP PT, R14, R5, 0x1, RZ ;  /* 0x04200000050e7989 */ /* 0x000ea400000e00ff */
[----:B--234-:R-:W-:-:S05]  /*276c0*/  SEL R6, R14, RZ, P1 ;  /* 0x000000ff0e067207 */ /* 0x01cfca0000800000 */
        /* <DEDUP_REMOVED lines=13> */
[----:B------:R2:W3:Y:S02]  /*277a0*/  SHFL.IDX PT, R14, R6, 0x1f, 0x1f ;  /* 0x03e01f00060e7f89 */ /* 0x0004e400000e0000 */
.L_x_12805:
[----:B------:R-:W-:Y:S02]  /*277b0*/  ULDC UR4, c[0x0][0xd38] ;  /* 0x00034e0000047ab9 */ /* 0x000fe40000000800 */
[----:B------:R-:W-:-:S04]  /*277c0*/  IMAD.U32 R7, RZ, RZ, UR4 ;  /* 0x00000004ff077e24 */ /* 0x000fc8000f8e00ff */
[----:B---3--:R-:W-:-:S04]  /*277d0*/  IMAD R14, R14, R7, RZ ;  /* 0x000000070e0e7224 */ /* 0x008fc800078e02ff */
[----:B------:R-:W-:-:S05]  /*277e0*/  IMAD.IADD R9, R4, 0x1, R14 ;  /* 0x0000000104097824 */ /* 0x000fca00078e020e */
[----:B------:R-:W-:-:S13]  /*277f0*/  ISETP.GT.AND P6, PT, R9, R0, PT ;  /* 0x000000000900720c */ /* 0x000fda0003fc4270 */
[----:B------:R-:W-:Y:S05]  /*27800*/  @P6 BRA `(.L_x_12671) ;  /* 0x00000000009c6947 */ /* 0x000fea0003800000 */
.L_x_12676:
        /* <DEDUP_REMOVED lines=14> */
.L_x_12674:
[----:B------:R-:W-:Y:S05]  /*278f0*/  BSYNC B0 ;  /* 0x0000000000007941 */ /* 0x000fea0003800000 */
.L_x_12673:
[----:B------:R-:W-:-:S03]  /*27900*/  UMOV UR4, 0xffffffff ;  /* 0xffffffff00047882 */ /* 0x000fc60000000000 */
[----:B------:R-:W-:Y:S05]  /*27910*/  BRA.DIV UR4, `(.L_x_12675) ;  /* 0x0000004a04507947 */ /* 0x000fea000b800000 */
[----:B-----5:R-:W4:Y:S02]  /*27920*/  SHFL.UP PT, R14, R5, 0x1, RZ ;  /* 0x04200000050e7989 */ /* 0x020f2400000e00ff */
        /* <DEDUP_REMOVED lines=13> */
[----:B--2---:R-:W-:-:S05]  /*27a00*/  IMAD.IADD R6, R4, 0x1, R7 ;  /* 0x0000000104067824 */ /* 0x004fca00078e0207 */
[----:B------:R2:W3:Y:S02]  /*27a10*/  SHFL.IDX PT, R14, R6, 0x1f, 0x1f ;  /* 0x03e01f00060e7f89 */ /* 0x0004e400000e0000 */
.L_x_12813:
[----:B------:R-:W-:Y:S02]  /*27a20*/  ULDC UR4, c[0x0][0xd38] ;  /* 0x00034e0000047ab9 */ /* 0x000fe40000000800 */
[----:B------:R-:W-:-:S04]  /*27a30*/  IMAD.U32 R7, RZ, RZ, UR4 ;  /* 0x00000004ff077e24 */ /* 0x000fc8000f8e00ff */
[----:B---3--:R-:W-:-:S04]  /*27a40*/  IMAD R14, R14, R7, RZ ;  /* 0x000000070e0e7224 */ /* 0x008fc800078e02ff */
[----:B------:R-:W-:-:S05]  /*27a50*/  IMAD.IADD R9, R14, 0x1, R9 ;  /* 0x000000010e097824 */ /* 0x000fca00078e0209 */
[----:B------:R-:W-:-:S13]  /*27a60*/  ISETP.GT.AND P6, PT, R9, R0, PT ;  /* 0x000000000900720c */ /* 0x000fda0003fc4270 */
[----:B------:R-:W-:Y:S05]  /*27a70*/  @!P6 BRA `(.L_x_12676) ;  /* 0xfffffffc0064e947 */ /* 0x000fea000383ffff */
.L_x_12671:
        /* <DEDUP_REMOVED lines=8> */
.L_x_12817:
[----:B------:R-:W-:Y:S01]  /*27b00*/  ISETP.NE.AND P0, PT, R2, RZ, PT ;  /* 0x000000ff0200720c */ /* 0x000fe20003f05270 */
[----:B------:R-:W-:-:S12]  /*27b10*/  IMAD.MOV.U32 R14, RZ, RZ, RZ ;  /* 0x000000ffff0e7224 */ /* 0x000fd800078e00ff */
[----:B------:R-:W-:Y:S05]  /*27b20*/  @!P0 BRA `(.L_x_12678) ;  /* 0x0000000000108947 */ /* 0x000fea0003800000 */
[----:B------:R-:W-:Y:S01]  /*27b30*/  UMOV UR4, 0xffffffff ;  /* 0xffffffff00047882 */ /* 0x000fe20000000000 */
[----:B------:R-:W-:Y:S02]  /*27b40*/  VIADD R12, R4, 0xffffffff ;  /* 0xffffffff040c7836 */ /* 0x000fe40000000000 */
[----:B------:R-:W-:Y:S05]  /*27b50*/  BRA.DIV UR4, `(.L_x_12679) ;  /* 0x0000004a04c47947 */ /* 0x000fea000b800000 */
[----:B------:R0:W0:Y:S02]  /*27b60*/  SHFL.IDX PT, R14, R6, R12, 0x1f ;  /* 0x00001f0c060e7589 */ /* 0x00002400000e0000 */
.L_x_12678:
[----:B------:R-:W5:Y:S01]  /*27b70*/  LDC.64 R2, c[0x0][0xd90] ;  /* 0x00036400ff027b82 */ /* 0x000f620000000a00 */
[----:B------:R-:W-:-:S04]  /*27b80*/  IMAD.IADD R19, R4, 0x1, R19 ;  /* 0x0000000104137824 */ /* 0x000fc800078e0213 */
[----:B-----5:R-:W-:-:S05]  /*27b90*/  IMAD.WIDE R2, R19, 0x4, R2 ;  /* 0x0000000413027825 */ /* 0x020fca00078e0202 */
[----:B0-2---:R0:W3:Y:S01]  /*27ba0*/  LDG.E R6, desc[UR36][R2.64] ;  /* 0x0000002402067981 */ /* 0x0050e2000c1e1900 */
[----:B------:R-:W-:Y:S02]  /*27bb0*/  IMAD R16, R14, R7, R16 ;  /* 0x000000070e107224 */ /* 0x000fe400078e0210 */
[----:B0-----:R-:W-:Y:S02]  /*27bc0*/  IMAD.MOV.U32 R2, RZ, RZ, RZ ;  /* 0x000000ffff027224 */ /* 0x001fe400078e00ff */
[----:B---34-:R-:W-:-:S05]  /*27bd0*/  IMAD R4, R5, R6, RZ ;  /* 0x0000000605047224 */ /* 0x018fca00078e02ff */
        /* <DEDUP_REMOVED lines=57> */
[----:B-1----:R-:W-:Y:S01]  /*27f70*/  IMAD.IADD R17, R5, 0x1, R2 ;  /* 0x0000000105117824 */ /* 0x002fe200078e0202 */
[----:B------:R-:W-:Y:S06]  /*27f80*/  BRA `(.L_x_12680) ;  /* 0x00000000001c7947 */ /* 0x000fec0003800000 */
.L_x_12672:
[----:B------:R-:W-:Y:S01]  /*27f90*/  UMOV UR4, URZ ;  /* 0x0000003f00047c82 */ /* 0x000fe20008000000 */
[----:B------:R-:W-:Y:S01]  /*27fa0*/  UMOV UR5, URZ ;  /* 0x0000003f00057c82 */ /* 0x000fe20008000000 */
[----:B------:R-:W-:Y:S01]  /*27fb0*/  ULDC UR6, c[0x0][0xd3c] ;  /* 0x00034f0000067ab9 */ /* 0x000fe20000000800 */
[----:B------:R-:W-:Y:S02]  /*27fc0*/  IMAD.MOV.U32 R16, RZ, RZ, R0 ;  /* 0x000000ffff107224 */ /* 0x000fe400078e0000 */
[----:B-1----:R-:W-:Y:S02]  /*27fd0*/  IMAD.U32 R17, RZ, RZ, UR4 ;  /* 0x00000004ff117e24 */ /* 0x002fe4000f8e00ff */
[----:B------:R-:W-:Y:S02]  /*27fe0*/  IMAD.U32 R18, RZ, RZ, UR5 ;  /* 0x00000005ff127e24 */ /* 0x000fe4000f8e00ff */
[----:B------:R-:W-:-:S07]  /*27ff0*/  IMAD.U32 R19, RZ, RZ, UR6 ;  /* 0x00000006ff137e24 */ /* 0x000fce000f8e00ff */
.L_x_12680:
        /* <DEDUP_REMOVED lines=10> */
.L_x_12669:
[----:B------:R-:W-:Y:S02]  /*280a0*/  ULDC UR4, c[0x0][0xd3c] ;  /* 0x00034f0000047ab9 */ /* 0x000fe40000000800 */
[----:B0-----:R-:W-:-:S13]  /*280b0*/  ISETP.GE.AND P0, PT, R19, UR4, PT ;  /* 0x0000000413007c0c */ /* 0x001fda000bf06270 */
[----:B------:R-:W-:Y:S05]  /*280c0*/  @!P0 BRA `(.L_x_12681) ;  /* 0xffffffa800b08947 */ /* 0x000fea000383ffff */
[----:B------:R-:W-:Y:S05]  /*280d0*/  BSYNC B8 ;  /* 0x0000000000087941 */ /* 0x000fea0003800000 */
.L_x_12606:
        /* <DEDUP_REMOVED lines=12> */
.L_x_12820:
[----:B------:R-:W-:Y:S05]  /*281a0*/  BSYNC B0 ;  /* 0x0000000000007941 */ /* 0x000fea0003800000 */
.L_x_12682:
[----:B------:R-:W-:-:S03]  /*281b0*/  UMOV UR4, 0xffffffff ;  /* 0xffffffff00047882 */ /* 0x000fc60000000000 */
[----:B------:R-:W-:Y:S05]  /*281c0*/  BRA.DIV UR4, `(.L_x_12684) ;  /* 0x0000004604607947 */ /* 0x000fea000b800000 */
[----:B0-----:R-:W0:Y:S02]  /*281d0*/  S2R R0, SR_TID.X ;  /* 0x0000000000007919 */ /* 0x001e240000002100 */
[----:B0-----:R-:W-:-:S04]  /*281e0*/  SHF.R.U32.HI R0, RZ, 0x5, R0 ;  /* 0x00000005ff007819 */ /* 0x001fc80000011600 */
[----:B------:R-:W-:-:S05]  /*281f0*/  LOP3.LUT R0, R0, 0x3, RZ, 0xc0, !PT ;  /* 0x0000000300007812 */ /* 0x000fca00078ec0ff */
[----:B------:R0:W1:Y:S02]  /*28200*/  SHFL.IDX PT, R14, R0, RZ, 0x1f ;  /* 0x00001fff000e7589 */ /* 0x00006400000e0000 */
.L_x_12823:
[----:B-1----:R-:W-:Y:S01]  /*28210*/  ISETP.NE.AND P0, PT, R14, RZ, PT ;  /* 0x000000ff0e00720c */ /* 0x002fe20003f05270 */
[----:B------:R-:W-:-:S12]  /*28220*/  BSSY B0, `(.L_x_12685) ;  /* 0x0000026000007945 */ /* 0x000fd80003800000 */
[----:B------:R-:W-:Y:S05]  /*28230*/  @P0 BRA `(.L_x_12686) ;  /* 0x0000000000900947 */ /* 0x000fea0003800000 */
[----:B------:R-:W-:-:S03]  /*28240*/  UMOV UR4, 0xffffffff ;  /* 0xffffffff00047882 */ /* 0x000fc60000000000 */
[----:B------:R-:W-:Y:S05]  /*28250*/  BRA.DIV UR4, `(.L_x_12687) ;  /* 0x0000004604707947 */ /* 0x000fea000b800000 */
[----:B------:R-:W-:-:S13]  /*28260*/  ELECT P6, URZ, PT ;  /* 0x00000000003f782f */ /* 0x000fda00038c0000 */
.L_x_12826:
[----:B------:R-:W-:Y:S05]  /*28270*/  @!P6 BRA `(.L_x_12686) ;  /* 0x000000000080e947 */ /* 0x000fea0003800000 */
[----:B0-----:R-:W5:Y:S02]  /*28280*/  LDL R0, [R1+0x470] ;  /* 0x0004700001007983 */ /* 0x001f640000100800 */
[----:B-----5:R-:W-:-:S13]  /*28290*/  R2UR UR4, R0 ;  /* 0x00000000000472ca */ /* 0x020fda00000e0000 */
[----:B------:R-:W-:-:S06]  /*282a0*/  ULOP3.LUT UR4, UR4, 0x2, URZ, 0xfc, !UPT ;  /* 0x0000000204047892 */ /* 0x000fcc000f8efc3f */
[----:B------:R-:W-:-:S05]  /*282b0*/  IMAD.U32 R0, RZ, RZ, UR4 ;  /* 0x00000004ff007e24 */ /* 0x000fca000f8e00ff */
[----:B------:R-:W-:-:S13]  /*282c0*/  ISETP.NE.AND P0, PT, R0, 0x3, PT ;  /* 0x000000030000780c */ /* 0x000fda0003f05270 */
[----:B------:R-:W-:Y:S05]  /*282d0*/  @!P0 BRA `(.L_x_12688) ;  /* 0x0000000000048947 */ /* 0x000fea0003800000 */
[----:B------:R-:W-:Y:S01]  /*282e0*/  BPT.TRAP 0x1 ;  /* 0x000000040000795c */ /* 0x000fe20000300000 */
.L_x_12688:
[----:B------:R-:W-:Y:S01]  /*282f0*/  IMAD R5, R24, 0x8, R7 ;  /* 0x0000000818057824 */ /* 0x000fe200078e0207 */
[----:B------:R-:W-:Y:S01]  /*28300*/  SHF.L.U32 R0, R26, 0x1f, RZ ;  /* 0x0000001f1a007819 */ /* 0x000fe200000006ff */
[----:B------:R-:W-:-:S03]  /*28310*/  VIADD R24, R24, 0x1 ;  /* 0x0000000118187836 */ /* 0x000fc60000000000 */
[----:B------:R-:W0:Y:S02]  /*28320*/  SYNCS.PHASECHK.TRANS64.TRYWAIT P1, [R5+URZ+0x32440], R0 ;  /* 0x03244000050075a7 */ /* 0x000e24000802017f */
[----:B------:R-:W-:-:S04]  /*28330*/  ISETP.NE.AND P2, PT, R24, 0x2, PT ;  /* 0x000000021800780c */ /* 0x000fc80003f45270 */
[----:B------:R-:W-:Y:S01]  /*28340*/  SEL R3, RZ, 0x1, P2 ;  /* 0x00000001ff037807 */ /* 0x000fe20001000000 */
[----:B0-----:R-:W-:Y:S08]  /*28350*/  @!P1 BRA `(.L_x_12689) ;  /* 0x0000004400509947 */ /* 0x001ff00003800000 */
.L_x_12827:
[----:B------:R-:W-:Y:S02]  /*28360*/  SEL R24, R24, RZ, P2 ;  /* 0x000000ff18187207 */ /* 0x000fe40001000000 */
[----:B------:R-:W-:Y:S01]  /*28370*/  LOP3.LUT R2, R26, R3, RZ, 0x3c, !PT ;  /* 0x000000031a027212 */ /* 0x000fe200078e3cff */
[----:B------:R-:W-:Y:S06]  /*28380*/  @!P0 BRA `(.L_x_12690) ;  /* 0x0000000000048947 */ /* 0x000fec0003800000 */
[----:B------:R-:W-:Y:S01]  /*28390*/  BPT.TRAP 0x1 ;  /* 0x000000040000795c */ /* 0x000fe20000300000 */
.L_x_12690:
[----:B------:R-:W-:Y:S01]  /*283a0*/  IMAD R3, R24, 0x8, R7 ;  /* 0x0000000818037824 */ /* 0x000fe200078e0207 */
[----:B------:R-:W-:-:S04]  /*283b0*/  SHF.L.U32 R2, R2, 0x1f, RZ ;  /* 0x0000001f02027819 */ /* 0x000fc800000006ff */
[----:B------:R-:W1:Y:S02]  /*283c0*/  SYNCS.PHASECHK.TRANS64.TRYWAIT P1, [R3+URZ+0x32440], R2 ;  /* 0x03244002030075a7 */ /* 0x000e64000802017f */
[----:B-1----:R-:W-:Y:S05]  /*283d0*/  @!P1 BRA `(.L_x_12691) ;  /* 0x0000004400449947 */ /* 0x002fea0003800000 */
.L_x_12828:
[----:B------:R-:W-:Y:S05]  /*283e0*/  @!P0 BRA `(.L_x_12692) ;  /* 0x0000000000048947 */ /* 0x000fea0003800000 */
[----:B------:R-:W-:Y:S01]  /*283f0*/  BPT.TRAP 0x1 ;  /* 0x000000040000795c */ /* 0x000fe20000300000 */
.L_x_12692:
[----:B------:R-:W5:Y:S02]  /*28400*/  SYNCS.PHASECHK.TRANS64.TRYWAIT P1, [R5+URZ+0x32460], R0 ;  /* 0x03246000050075a7 */ /* 0x000f64000802017f */
[----:B-----5:R-:W-:Y:S05]  /*28410*/  @!P1 BRA `(.L_x_12693) ;  /* 0x0000004400489947 */ /* 0x020fea0003800000 */
.L_x_12829:
[----:B------:R-:W-:Y:S05]  /*28420*/  @!P0 BRA `(.L_x_12694) ;  /* 0x0000000000048947 */ /* 0x000fea0003800000 */
[----:B------:R-:W-:Y:S01]  /*28430*/  BPT.TRAP 0x1 ;  /* 0x000000040000795c */ /* 0x000fe20000300000 */
.L_x_12694:
[----:B------:R0:W0:Y:S02]  /*28440*/  SYNCS.PHASECHK.TRANS64.TRYWAIT P0, [R3+URZ+0x32460], R2 ;  /* 0x03246002030075a7 */ /* 0x000024000800017f */
[----:B0-----:R-:W-:Y:S05]  /*28450*/  @!P0 NANOSLEEP.SYNCS 0x989680 ;  /* 0x009896800000895d */ /* 0x001fea0003900000 */
[----:B------:R-:W0:Y:S02]  /*28460*/  @!P0 SYNCS.PHASECHK.TRANS64 P0, [R3+URZ+0x32460], R2 ;  /* 0x03246002030085a7 */ /* 0x000e24000800007f */
[----:B0-----:R-:W-:Y:S05]  /*28470*/  @!P0 BRA `(.L_x_12694) ;  /* 0xfffffffc00f08947 */ /* 0x001fea000383ffff */
.L_x_12686:
[----:B------:R-:W-:Y:S05]  /*28480*/  BSYNC B0 ;  /* 0x0000000000007941 */ /* 0x000fea0003800000 */
.L_x_12685:
[----:B------:R-:W-:Y:S05]  /*28490*/  EXIT ;  /* 0x000000000000794d */ /* 0x000fea0003800000 */
.L_x_12476:
[----:B0-----:R-:W-:-:S04]  /*284a0*/  IMAD.U32 R9, RZ, RZ, UR42 ;  /* 0x0000002aff097e24 */ /* 0x001fc8000f8e00ff */
[----:B------:R0:W1:Y:S03]  /*284b0*/  SYNCS.PHASECHK.TRANS64.TRYWAIT P0, [R9+URZ+0x32400], R8 ;  /* 0x03240008090075a7 */ /* 0x000066000800017f */
[----:B-1----:R-:W-:Y:S05]  /*284c0*/  @!P0 NANOSLEEP.SYNCS 0x989680 ;  /* 0x009896800000895d */ /* 0x002fea0003900000 */
[----:B------:R-:W1:Y:S02]  /*284d0*/  @!P0 SYNCS.PHASECHK.TRANS64 P0, [R9+URZ+0x32400], R8 ;  /* 0x03240008090085a7 */ /* 0x000e64000800007f */
[----:B-1----:R-:W-:Y:S05]  /*284e0*/  @!P0 BRA `(.L_x_12476) ;  /* 0xfffffffc00ec8947 */ /* 0x002fea000383ffff */
[----:B------:R-:W-:Y:S05]  /*284f0*/  BRA `(.L_x_12695) ;  /* 0xfffffda400587947 */ /* 0x000fea000383ffff */
.L_x_12483:
[----:B-1----:R1:W2:Y:S02]  /*28500*/  SYNCS.PHASECHK.TRANS64.TRYWAIT P0, [R24+URZ], R25 ;  /* 0x00000019180075a7 */ /* 0x0022a4000800017f */
[----:B--2---:R-:W-:Y:S05]  /*28510*/  @!P0 NANOSLEEP.SYNCS 0x989680 ;  /* 0x009896800000895d */ /* 0x004fea0003900000 */
[----:B------:R-:W2:Y:S02]  /*28520*/  @!P0 SYNCS.PHASECHK.TRANS64 P0, [R24+URZ], R25 ;  /* 0x00000019180085a7 */ /* 0x000ea4000800007f */
[----:B--2---:R-:W-:Y:S05]  /*28530*/  @!P0 BRA `(.L_x_12483) ;  /* 0xfffffffc00f08947 */ /* 0x004fea000383ffff */
[----:B------:R-:W-:Y:S05]  /*28540*/  BRA `(.L_x_12482) ;  /* 0xfffffda800807947 */ /* 0x000fea000383ffff */
.L_x_12485:
[----:B0-----:R-:W-:-:S04]  /*28550*/  IMAD.U32 R9, RZ, RZ, UR42 ;  /* 0x0000002aff097e24 */ /* 0x001fc8000f8e00ff */
[----:B------:R0:W1:Y:S03]  /*28560*/  SYNCS.PHASECHK.TRANS64.TRYWAIT P0, [R9+URZ+0x32410], R8 ;  /* 0x03241008090075a7 */ /* 0x000066000800017f */
[----:B-1----:R-:W-:Y:S05]  /*28570*/  @!P0 NANOSLEEP.SYNCS 0x989680 ;  /* 0x009896800000895d */ /* 0x002fea0003900000 */
[----:B------:R-:W1:Y:S02]  /*28580*/  @!P0 SYNCS.PHASECHK.TRANS64 P0, [R9+URZ+0x32410], R8 ;  /* 0x03241008090085a7 */ /* 0x000e64000800007f */
[----:B-1----:R-:W-:Y:S05]  /*28590*/  @!P0 BRA `(.L_x_12485) ;  /* 0xfffffffc00ec8947 */ /* 0x002fea000383ffff */
[----:B------:R-:W-:Y:S05]  /*285a0*/  BRA `(.L_x_12696) ;  /* 0xfffffdac00547947 */ /* 0x000fea000383ffff */
.L_x_12492:
[----:B-1----:R1:W2:Y:S02]  /*285b0*/  SYNCS.PHASECHK.TRANS64.TRYWAIT P0, [R8+URZ], R9 ;  /* 0x00000009080075a7 */ /* 0x0022a4000800017f */
[----:B--2---:R-:W-:Y:S05]  /*285c0*/  @!P0 NANOSLEEP.SYNCS 0x989680 ;  /* 0x009896800000895d */ /* 0x004fea0003900000 */
[----:B------:R-:W2:Y:S02]  /*285d0*/  @!P0 SYNCS.PHASECHK.TRANS64 P0, [R8+URZ], R9 ;  /* 0x00000009080085a7 */ /* 0x000ea4000800007f */
[----:B--2---:R-:W-:Y:S05]  /*285e0*/  @!P0 BRA `(.L_x_12492) ;  /* 0xfffffffc00f08947 */ /* 0x004fea000383ffff */
[----:B------:R-:W-:Y:S05]  /*285f0*/  BRA `(.L_x_12491) ;  /* 0xfffffdac00987947 */ /* 0x000fea000383ffff */
.L_x_12530:
[----:B0-----:R0:W2:Y:S02]  /*28600*/  SYNCS.PHASECHK.TRANS64.TRYWAIT P0, [R6+URZ], R7 ;  /* 0x00000007060075a7 */ /* 0x0010a4000800017f */
[----:B--2---:R-:W-:Y:S05]  /*28610*/  @!P0 NANOSLEEP.SYNCS 0x989680 ;  /* 0x009896800000895d */ /* 0x004fea0003900000 */
[----:B------:R-:W2:Y:S02]  /*28620*/  @!P0 SYNCS.PHASECHK.TRANS64 P0, [R6+URZ], R7 ;  /* 0x00000007060085a7 */ /* 0x000ea4000800007f */
[----:B--2---:R-:W-:Y:S05]  /*28630*/  @!P0 BRA `(.L_x_12530) ;  /* 0xfffffffc00f08947 */ /* 0x004fea000383ffff */
[----:B------:R-:W-:Y:S05]  /*28640*/  BRA `(.L_x_12529) ;  /* 0xfffffe14009c7947 */ /* 0x000fea000383ffff */
.L_x_12537:
[----:B0-----:R0:W1:Y:S02]  /*28650*/  SYNCS.PHASECHK.TRANS64.TRYWAIT P0, [R20+URZ], R21 ;  /* 0x00000015140075a7 */ /* 0x001064000800017f */
[----:B-1----:R-:W-:Y:S05]  /*28660*/  @!P0 NANOSLEEP.SYNCS 0x989680 ;  /* 0x009896800000895d */ /* 0x002fea0003900000 */
[----:B------:R-:W1:Y:S02]  /*28670*/  @!P0 SYNCS.PHASECHK.TRANS64 P0, [R20+URZ], R21 ;  /* 0x00000015140085a7 */ /* 0x000e64000800007f */
[----:B-1----:R-:W-:Y:S05]  /*28680*/  @!P0 BRA `(.L_x_12537) ;  /* 0xfffffffc00f08947 */ /* 0x002fea000383ffff */
[----:B------:R-:W-:Y:S05]  /*28690*/  BRA `(.L_x_12536) ;  /* 0xfffffe1800c07947 */ /* 0x000fea000383ffff */
.L_x_12550:
[----:B--2---:R2:W3:Y:S02]  /*286a0*/  SYNCS.PHASECHK.TRANS64.TRYWAIT P0, [R6+URZ], R7 ;  /* 0x00000007060075a7 */ /* 0x0044e4000800017f */
[----:B---3--:R-:W-:Y:S05]  /*286b0*/  @!P0 NANOSLEEP.SYNCS 0x989680 ;  /* 0x009896800000895d */ /* 0x008fea0003900000 */
[----:B------:R-:W3:Y:S02]  /*286c0*/  @!P0 SYNCS.PHASECHK.TRANS64 P0, [R6+URZ], R7 ;  /* 0x00000007060085a7 */ /* 0x000ee4000800007f */
[----:B---3--:R-:W-:Y:S05]  /*286d0*/  @!P0 BRA `(.L_x_12550) ;  /* 0xfffffffc00f08947 */ /* 0x008fea000383ffff */
[----:B------:R-:W-:Y:S05]  /*286e0*/  BRA `(.L_x_12549) ;  /* 0xfffffeac008c7947 */ /* 0x000fea000383ffff */
.L_x_12557:
[----:B0-----:R0:W1:Y:S02]  /*286f0*/  SYNCS.PHASECHK.TRANS64.TRYWAIT P0, [R14+URZ], R15 ;  /* 0x0000000f0e0075a7 */ /* 0x001064000800017f */
[----:B-1----:R-:W-:Y:S05]  /*28700*/  @!P0 NANOSLEEP.SYNCS 0x989680 ;  /* 0x009896800000895d */ /* 0x002fea0003900000 */
[----:B------:R-:W1:Y:S02]  /*28710*/  @!P0 SYNCS.PHASECHK.TRANS64 P0, [R14+URZ], R15 ;  /* 0x0000000f0e0085a7 */ /* 0x000e64000800007f */
[----:B-1----:R-:W-:Y:S05]  /*28720*/  @!P0 BRA `(.L_x_12557) ;  /* 0xfffffffc00f08947 */ /* 0x002fea000383ffff */
[----:B------:R-:W-:Y:S05]  /*28730*/  BRA `(.L_x_12556) ;  /* 0xfffffeb000b07947 */ /* 0x000fea000383ffff */
.L_x_12626:
        /* <DEDUP_REMOVED lines=11> */
.L_x_12698:
[----:B------:R-:W-:Y:S05]  /*287f0*/  BSYNC B0 ;  /* 0x0000000000007941 */ /* 0x000fea0003800000 */
.L_x_12697:
[----:B------:R-:W-:Y:S05]  /*28800*/  BRA `(.L_x_12699) ;  /* 0xffffffb000a47947 */ /* 0x000fea000383ffff */
.L_x_12629:
[----:B0-----:R0:W2:Y:S02]  /*28810*/  SYNCS.PHASECHK.TRANS64.TRYWAIT P0, [R17+URZ+0x32440], R0 ;  /* 0x03244000110075a7 */ /* 0x0010a4000800017f */
[----:B--2---:R-:W-:Y:S05]  /*28820*/  @!P0 NANOSLEEP.SYNCS 0x989680 ;  /* 0x009896800000895d */ /* 0x004fea0003900000 */
[----:B------:R-:W2:Y:S02]  /*28830*/  @!P0 SYNCS.PHASECHK.TRANS64 P0, [R17+URZ+0x32440], R0 ;  /* 0x03244000110085a7 */ /* 0x000ea4000800007f */
[----:B--2---:R-:W-:Y:S05]  /*28840*/  @!P0 BRA `(.L_x_12629) ;  /* 0xfffffffc00f08947 */ /* 0x004fea000383ffff */
[----:B------:R-:W-:Y:S05]  /*28850*/  BRA `(.L_x_12700) ;  /* 0xffffffb4005c7947 */ /* 0x000fea000383ffff */
.L_x_12630:
        /* <DEDUP_REMOVED lines=8> */
.L_x_12702:
[----:B------:R-:W-:Y:S05]  /*288e0*/  BSYNC B0 ;  /* 0x0000000000007941 */ /* 0x000fea0003800000 */
.L_x_12701:
        /* <DEDUP_REMOVED lines=9> */
.L_x_12703:
[----:B------:R-:W-:Y:S02]  /*28980*/  IMAD.MOV.U32 R13, RZ, RZ, R4 ;  /* 0x000000ffff0d7224 */ /* 0x000fe400078e0004 */
[----:B------:R-:W-:Y:S02]  /*28990*/  IMAD.MOV.U32 R12, RZ, RZ, 0x1 ;  /* 0x00000001ff0c7424 */ /* 0x000fe400078e00ff */
[----:B------:R-:W-:-:S07]  /*289a0*/  IMAD.MOV.U32 R3, RZ, RZ, R14 ;  /* 0x000000ffff037224 */ /* 0x000fce00078e000e */
[----:B------:R-:W-:Y:S05]  /*289b0*/  WARPSYNC.COLLECTIVE R15, `(.L_x_12704) ;  /* 0x000000000f087348 */ /* 0x000fea0003c00000 */
[----:B------:R0:W1:Y:S02]  /*289c0*/  SHFL.IDX P6, R14, R13, R12, R11 ;  /* 0x0000000c0d0e7389 */ /* 0x00006400000c000b */
[----:B01----:R-:W-:Y:S01]  /*289d0*/  ENDCOLLECTIVE ;  /* 0x000000000000791b */ /* 0x003fe20003800000 */
.L_x_12704:
        /* <DEDUP_REMOVED lines=15> */
.L_x_12705:
[----:B------:R-:W-:Y:S02]  /*28ad0*/  @P0 IMAD R6, R5, 0x2, R22 ;  /* 0x0000000205060824 */ /* 0x000fe400078e0216 */
[----:B------:R-:W-:Y:S02]  /*28ae0*/  IMAD.MOV.U32 R13, RZ, RZ, R4 ;  /* 0x000000ffff0d7224 */ /* 0x000fe400078e0004 */
[----:B------:R-:W-:Y:S02]  /*28af0*/  IMAD.MOV.U32 R12, RZ, RZ, 0x2 ;  /* 0x00000002ff0c7424 */ /* 0x000fe400078e00ff */
[----:B------:R-:W-:-:S07]  /*28b00*/  IMAD.MOV.U32 R3, RZ, RZ, R14 ;  /* 0x000000ffff037224 */ /* 0x000fce00078e000e */
[----:B------:R-:W-:Y:S05]  /*28b10*/  WARPSYNC.COLLECTIVE R15, `(.L_x_12706) ;  /* 0x000000000f087348 */ /* 0x000fea0003c00000 */
[----:B------:R0:W1:Y:S02]  /*28b20*/  SHFL.IDX P6, R14, R13, R12, R11 ;  /* 0x0000000c0d0e7389 */ /* 0x00006400000c000b */
[----:B01----:R-:W-:Y:S01]  /*28b30*/  ENDCOLLECTIVE ;  /* 0x000000000000791b */ /* 0x003fe20003800000 */
.L_x_12706:
        /* <DEDUP_REMOVED lines=15> */
.L_x_12707:
[----:B------:R-:W-:Y:S02]  /*28c30*/  @P0 IMAD R6, R5, 0x2, R22 ;  /* 0x0000000205060824 */ /* 0x000fe400078e0216 */
[----:B------:R-:W-:Y:S02]  /*28c40*/  IMAD.MOV.U32 R13, RZ, RZ, R4 ;  /* 0x000000ffff0d7224 */ /* 0x000fe400078e0004 */
[----:B------:R-:W-:Y:S02]  /*28c50*/  IMAD.MOV.U32 R12, RZ, RZ, 0x3 ;  /* 0x00000003ff0c7424 */ /* 0x000fe400078e00ff */
[----:B------:R-:W-:-:S07]  /*28c60*/  IMAD.MOV.U32 R3, RZ, RZ, R14 ;  /* 0x000000ffff037224 */ /* 0x000fce00078e000e */
[----:B------:R-:W-:Y:S05]  /*28c70*/  WARPSYNC.COLLECTIVE R15, `(.L_x_12708) ;  /* 0x000000000f087348 */ /* 0x000fea0003c00000 */
[----:B------:R0:W1:Y:S02]  /*28c80*/  SHFL.IDX P6, R14, R13, R12, R11 ;  /* 0x0000000c0d0e7389 */ /* 0x00006400000c000b */
[----:B01----:R-:W-:Y:S01]  /*28c90*/  ENDCOLLECTIVE ;  /* 0x000000000000791b */ /* 0x003fe20003800000 */
.L_x_12708:
        /* <DEDUP_REMOVED lines=15> */
.L_x_12709:
[----:B------:R-:W-:Y:S02]  /*28d90*/  @P0 IMAD R6, R5, 0x2, R22 ;  /* 0x0000000205060824 */ /* 0x000fe400078e0216 */
[----:B------:R-:W-:Y:S02]  /*28da0*/  IMAD.MOV.U32 R13, RZ, RZ, R4 ;  /* 0x000000ffff0d7224 */ /* 0x000fe400078e0004 */
[----:B------:R-:W-:Y:S02]  /*28db0*/  IMAD.MOV.U32 R12, RZ, RZ, 0x4 ;  /* 0x00000004ff0c7424 */ /* 0x000fe400078e00ff */
[----:B------:R-:W-:-:S07]  /*28dc0*/  IMAD.MOV.U32 R3, RZ, RZ, R14 ;  /* 0x000000ffff037224 */ /* 0x000fce00078e000e */
[----:B------:R-:W-:Y:S05]  /*28dd0*/  WARPSYNC.COLLECTIVE R15, `(.L_x_12710) ;  /* 0x000000000f087348 */ /* 0x000fea0003c00000 */
[----:B------:R0:W1:Y:S02]  /*28de0*/  SHFL.IDX P6, R14, R13, R12, R11 ;  /* 0x0000000c0d0e7389 */ /* 0x00006400000c000b */
[----:B01----:R-:W-:Y:S01]  /*28df0*/  ENDCOLLECTIVE ;  /* 0x000000000000791b */ /* 0x003fe20003800000 */
.L_x_12710:
        /* <DEDUP_REMOVED lines=15> */
.L_x_12711:
[----:B------:R-:W-:Y:S02]  /*28ef0*/  @P0 IMAD R6, R5, 0x2, R22 ;  /* 0x0000000205060824 */ /* 0x000fe400078e0216 */
[----:B------:R-:W-:Y:S02]  /*28f00*/  IMAD.MOV.U32 R13, RZ, RZ, R4 ;  /* 0x000000ffff0d7224 */ /* 0x000fe400078e0004 */
[----:B------:R-:W-:Y:S02]  /*28f10*/  IMAD.MOV.U32 R12, RZ, RZ, 0x5 ;  /* 0x00000005ff0c7424 */ /* 0x000fe400078e00ff */
[----:B------:R-:W-:-:S07]  /*28f20*/  IMAD.MOV.U32 R3, RZ, RZ, R14 ;  /* 0x000000ffff037224 */ /* 0x000fce00078e000e */
[----:B------:R-:W-:Y:S05]  /*28f30*/  WARPSYNC.COLLECTIVE R15, `(.L_x_12712) ;  /* 0x000000000f087348 */ /* 0x000fea0003c00000 */
[----:B------:R0:W1:Y:S02]  /*28f40*/  SHFL.IDX P6, R14, R13, R12, R11 ;  /* 0x0000000c0d0e7389 */ /* 0x00006400000c000b */
[----:B01----:R-:W-:Y:S01]  /*28f50*/  ENDCOLLECTIVE ;  /* 0x000000000000791b */ /* 0x003fe20003800000 */
.L_x_12712:
        /* <DEDUP_REMOVED lines=10> */
.L_x_12713:
[----:B------:R-:W-:Y:S01]  /*29000*/  @!PT LDS RZ, [RZ] ;  /* 0x00000000fffff984 */ /* 0x000fe20000000800 */
[----:B------:R-:W-:Y:S01]  /*29010*/  @!PT LDS RZ, [RZ] ;  /* 0x00000000fffff984 */ /* 0x000fe20000000800 */
[----:B------:R-:W-:Y:S01]  /*29020*/  @!PT LDS RZ, [RZ] ;  /* 0x00000000fffff984 */ /* 0x000fe20000000800 */
[----:B------:R1:W-:Y:S01]  /*29030*/  @P0 LDGSTS.E.BYPASS.LTC128B.128 [R6+0x1e400], desc[UR36][R2.64], !P2 ;  /* 0x1e40000002060fae */ /* 0x0003e2000d101d64 */
[----:B------:R-:W-:Y:S01]  /*29040*/  IMAD.MOV.U32 R0, RZ, RZ, R14 ;  /* 0x000000ffff007224 */ /* 0x000fe200078e000e */
[----:B------:R-:W-:Y:S06]  /*29050*/  BRA `(.L_x_12714) ;  /* 0xffffffb000c87947 */ /* 0x000fec000383ffff */
.L_x_12635:
[----:B------:R0:W5:Y:S01]  /*29060*/  LDL.LU R6, [R1+0x440] ;  /* 0x0004400001067983 */ /* 0x0001620000300800 */
[----:B------:R-:W-:Y:S01]  /*29070*/  IMAD.MOV.U32 R13, RZ, RZ, R4 ;  /* 0x000000ffff0d7224 */ /* 0x000fe200078e0004 */
[----:B------:R-:W-:Y:S01]  /*29080*/  LOP3.LUT R23, R23, 0xffffdfff, RZ, 0xc0, !PT ;  /* 0xffffdfff17177812 */ /* 0x000fe200078ec0ff */
[----:B------:R-:W-:Y:S02]  /*29090*/  IMAD.MOV.U32 R12, RZ, RZ, RZ ;  /* 0x000000ffff0c7224 */ /* 0x000fe400078e00ff */
[----:B------:R-:W-:Y:S02]  /*290a0*/  IMAD.MOV.U32 R11, RZ, RZ, 0x181f ;  /* 0x0000181fff0b7424 */ /* 0x000fe400078e00ff */
[----:B------:R-:W-:Y:S02]  /*290b0*/  IMAD.MOV.U32 R15, RZ, RZ, -0x1 ;  /* 0xffffffffff0f7424 */ /* 0x000fe400078e00ff */
[----:B0-----:R-:W-:-:S07]  /*290c0*/  IMAD.IADD R37, R21, 0x1, R37 ;  /* 0x0000000115257824 */ /* 0x001fce00078e0225 */
[----:B-1---5:R-:W-:Y:S05]  /*290d0*/  WARPSYNC.COLLECTIVE R15, `(.L_x_12715) ;  /* 0x000000000f087348 */ /* 0x022fea0003c00000 */
[----:B------:R0:W2:Y:S02]  /*290e0*/  SHFL.IDX P6, R14, R13, R12, R11 ;  /* 0x0000000c0d0e7389 */ /* 0x0000a400000c000b */
[----:B012--5:R-:W-:Y:S01]  /*290f0*/  ENDCOLLECTIVE ;  /* 0x000000000000791b */ /* 0x027fe20003800000 */
.L_x_12715:
[----:B------:R-:W-:Y:S02]  /*29100*/  IMAD.MOV.U32 R13, RZ, RZ, R0 ;  /* 0x000000ffff0d7224 */ /* 0x000fe400078e0000 */
[----:B------:R-:W-:-:S07]  /*29110*/  IMAD.MOV.U32 R2, RZ, RZ, R14 ;  /* 0x000000ffff027224 */ /* 0x000fce00078e000e */
[----:B------:R-:W-:Y:S05]  /*29120*/  WARPSYNC.COLLECTIVE R15, `(.L_x_12716) ;  /* 0x000000000f087348 */ /* 0x000fea0003c00000 */
[----:B------:R0:W1:Y:S02]  /*29130*/  SHFL.IDX P6, R14, R13, R12, R11 ;  /* 0x0000000c0d0e7389 */ /* 0x00006400000c000b */
[----:B01----:R-:W-:Y:S01]  /*29140*/  ENDCOLLECTIVE ;  /* 0x000000000000791b */ /* 0x003fe20003800000 */
.L_x_12716:
[----:B------:R-:W-:Y:S02]  /*29150*/  IMAD.MOV.U32 R13, RZ, RZ, R4 ;  /* 0x000000ffff0d7224 */ /* 0x000fe400078e0004 */
[----:B------:R-:W-:Y:S02]  /*29160*/  IMAD.MOV.U32 R12, RZ, RZ, 0x1 ;  /* 0x00000001ff0c7424 */ /* 0x000fe400078e00ff */
[----:B------:R-:W-:-:S07]  /*29170*/  IMAD.MOV.U32 R3, RZ, RZ, R14 ;  /* 0x000000ffff037224 */ /* 0x000fce00078e000e */
[----:B------:R-:W-:Y:S05]  /*29180*/  WARPSYNC.COLLECTIVE R15, `(.L_x_12717) ;  /* 0x000000000f087348 */ /* 0x000fea0003c00000 */
[----:B------:R0:W1:Y:S02]  /*29190*/  SHFL.IDX P6, R14, R13, R12, R11 ;  /* 0x0000000c0d0e7389 */ /* 0x00006400000c000b */
[----:B01----:R-:W-:Y:S01]  /*291a0*/  ENDCOLLECTIVE ;  /* 0x000000000000791b */ /* 0x003fe20003800000 */
.L_x_12717:
[----:B------:R-:W-:Y:S02]  /*291b0*/  IMAD.MOV.U32 R13, RZ, RZ, R0 ;  /* 0x000000ffff0d7224 */ /* 0x000fe400078e0000 */
[----:B------:R-:W-:-:S05]  /*291c0*/  IMAD R5, R6, R5, RZ ;  /* 0x0000000506057224 */ /* 0x000fca00078e02ff */
[----:B------:R-:W-:-:S13]  /*291d0*/  ISETP.GE.AND P2, PT, R37, R5, PT ;  /* 0x000000052500720c */ /* 0x000fda0003f46270 */
[----:B------:R-:W-:Y:S02]  /*291e0*/  @!P2 LEA R3, P1, R20, R3, 0x1 ;  /* 0x000000031403a211 */ /* 0x000fe400078208ff */
[----:B------:R-:W-:-:S03]  /*291f0*/  @P2 LOP3.LUT R23, R23, 0x2000, RZ, 0xfc, !PT ;  /* 0x0000200017172812 */ /* 0x000fc600078efcff */
[----:B------:R-:W-:Y:S01]  /*29200*/  @!P2 IMAD.X R8, RZ, RZ, R2, P1 ;  /* 0x000000ffff08a224 */ /* 0x000fe200008e0602 */
[----:B------:R-:W-:Y:S01]  /*29210*/  LOP3.LUT R23, R23, 0xffffefff, RZ, 0xc0, !PT ;  /* 0xffffefff17177812 */ /* 0x000fe200078ec0ff */
[----:B------:R-:W-:Y:S02]  /*29220*/  @!P2 IMAD.MOV.U32 R2, RZ, RZ, R3 ;  /* 0x000000ffff02a224 */ /* 0x000fe400078e0003 */
        /* <DEDUP_REMOVED lines=11> */
.L_x_12718:
[----:B------:R-:W-:Y:S01]  /*292e0*/  @P2 LOP3.LUT R23, R23, 0x1000, RZ, 0xfc, !PT ;  /* 0x0000100017172812 */ /* 0x000fe200078efcff */
[----:B------:R-:W-:-:S03]  /*292f0*/  IMAD.MOV.U32 R13, RZ, RZ, R4 ;  /* 0x000000ffff0d7224 */ /* 0x000fc600078e0004 */
[----:B------:R-:W-:Y:S01]  /*29300*/  LOP3.LUT R23, R23, 0xfffff7ff, RZ, 0xc0, !PT ;  /* 0xfffff7ff17177812 */ /* 0x000fe200078ec0ff */
[----:B------:R-:W-:-:S05]  /*29310*/  IMAD.MOV.U32 R12, RZ, RZ, R14 ;  /* 0x000000ffff0c7224 */ /* 0x000fca00078e000e */
        /* <DEDUP_REMOVED lines=8> */
.L_x_12719:
        /* <DEDUP_REMOVED lines=11> */
.L_x_12720:
        /* <DEDUP_REMOVED lines=8> */
.L_x_12721:
        /* <DEDUP_REMOVED lines=15> */
.L_x_12722:
[----:B------:R-:W-:Y:S01]  /*295c0*/  @P2 LOP3.LUT R23, R23, 0x200, RZ, 0xfc, !PT ;  /* 0x0000020017172812 */ /* 0x000fe200078efcff */
[----:B------:R-:W-:-:S03]  /*295d0*/  IMAD.MOV.U32 R12, RZ, RZ, 0x4 ;  /* 0x00000004ff0c7424 */ /* 0x000fc600078e00ff */
[----:B------:R-:W-:Y:S01]  /*295e0*/  LOP3.LUT R23, R23, 0xfffffeff, RZ, 0xc0, !PT ;  /* 0xfffffeff17177812 */ /* 0x000fe200078ec0ff */
[----:B------:R-:W-:-:S05]  /*295f0*/  IMAD.MOV.U32 R9, RZ, RZ, R14 ;  /* 0x000000ffff097224 */ /* 0x000fca00078e000e */
[----:B------:R-:W-:-:S05]  /*29600*/  @!P2 LEA R13, P1, R20, R9, 0x1 ;  /* 0x00000009140da211 */ /* 0x000fca00078208ff */
[----:B------:R-:W-:Y:S02]  /*29610*/  @!P2 IMAD.X R11, RZ, RZ, R2, P1 ;  /* 0x000000ffff0ba224 */ /* 0x000fe400008e0602 */
[----:B------:R-:W-:Y:S02]  /*29620*/  @!P2 IMAD.MOV.U32 R2, RZ, RZ, R13 ;  /* 0x000000ffff02a224 */ /* 0x000fe400078e000d */
[----:B------:R-:W-:Y:S02]  /*29630*/  @!P2 IMAD.MOV.U32 R3, RZ, RZ, R11 ;  /* 0x000000ffff03a224 */ /* 0x000fe400078e000b */
[----:B------:R-:W-:Y:S02]  /*29640*/  IMAD.MOV.U32 R13, RZ, RZ, R4 ;  /* 0x000000ffff0d7224 */ /* 0x000fe400078e0004 */
[----:B------:R-:W-:Y:S01]  /*29650*/  IMAD.MOV.U32 R11, RZ, RZ, 0x181f ;  /* 0x0000181fff0b7424 */ /* 0x000fe200078e00ff */
[----:B------:R-:W-:Y:S01]  /*29660*/  @!PT LDS RZ, [RZ] ;  /* 0x00000000fffff984 */ /* 0x000fe20000000800 */
[----:B------:R-:W-:Y:S01]  /*29670*/  @!PT LDS RZ, [RZ] ;  /* 0x00000000fffff984 */ /* 0x000fe20000000800 */
[----:B------:R-:W-:Y:S01]  /*29680*/  @!PT LDS RZ, [RZ] ;  /* 0x00000000fffff984 */ /* 0x000fe20000000800 */
[----:B------:R0:W-:Y:S06]  /*29690*/  @!P2 LDGSTS.E.BYPASS.LTC128B.128 [R25+0x19c00], desc[UR36][R2.64], !P0 ;  /* 0x19c000000219afae */ /* 0x0001ec000c101d64 */
[----:B0-----:R-:W-:Y:S05]  /*296a0*/  WARPSYNC.COLLECTIVE R15, `(.L_x_12723) ;  /* 0x000000000f087348 */ /* 0x001fea0003c00000 */
[----:B------:R1:W2:Y:S02]  /*296b0*/  SHFL.IDX P6, R14, R13, R12, R11 ;  /* 0x0000000c0d0e7389 */ /* 0x0002a400000c000b */
[----:B012---:R-:W-:Y:S01]  /*296c0*/  ENDCOLLECTIVE ;  /* 0x000000000000791b */ /* 0x007fe20003800000 */
.L_x_12723:
[----:B------:R-:W-:-:S05]  /*296d0*/  VIADD R2, R37, 0x40 ;  /* 0x0000004025027836 */ /* 0x000fca0000000000 */
[----:B------:R-:W-:Y:S01]  /*296e0*/  ISETP.GE.AND P2, PT, R2, R5, PT ;  /* 0x000000050200720c */ /* 0x000fe20003f46270 */
[----:B------:R-:W-:Y:S02]  /*296f0*/  IMAD.MOV.U32 R13, RZ, RZ, R0 ;  /* 0x000000ffff0d7224 */ /* 0x000fe400078e0000 */
[----:B------:R-:W-:-:S10]  /*29700*/  IMAD.MOV.U32 R2, RZ, RZ, R14 ;  /* 0x000000ffff027224 */ /* 0x000fd400078e000e */
[----:B------:R-:W-:Y:S05]  /*29710*/  WARPSYNC.COLLECTIVE R15, `(.L_x_12724) ;  /* 0x000000000f087348 */ /* 0x000fea0003c00000 */
[----:B------:R0:W1:Y:S02]  /*29720*/  SHFL.IDX P6, R14, R13, R12, R11 ;  /* 0x0000000c0d0e7389 */ /* 0x00006400000c000b */
[----:B01----:R-:W-:Y:S01]  /*29730*/  ENDCOLLECTIVE ;  /* 0x000000000000791b */ /* 0x003fe20003800000 */
.L_x_12724:
[----:B------:R-:W-:-:S04]  /*29740*/  @P2 LOP3.LUT R23, R23, 0x100, RZ, 0xfc, !PT ;  /* 0x0000010017172812 */ /* 0x000fc800078efcff */
[----:B------:R-:W-:Y:S01]  /*29750*/  LOP3.LUT R23, R23, 0xffffff7f, RZ, 0xc0, !PT ;  /* 0xffffff7f17177812 */ /* 0x000fe200078ec0ff */
[----:B------:R-:W-:Y:S02]  /*29760*/  IMAD.MOV.U32 R13, RZ, RZ, R4 ;  /* 0x000000ffff0d7224 */ /* 0x000fe400078e0004 */
[----:B------:R-:W-:Y:S02]  /*29770*/  IMAD.MOV.U32 R12, RZ, RZ, 0x5 ;  /* 0x00000005ff0c7424 */ /* 0x000fe400078e00ff */
[----:B------:R-:W-:-:S05]  /*29780*/  IMAD.MOV.U32 R9, RZ, RZ, R14 ;  /* 0x000000ffff097224 */ /* 0x000fca00078e000e */
[----:B------:R-:W-:-:S05]  /*29790*/  @!P2 LEA R15, P1, R20, R9, 0x1 ;  /* 0x00000009140fa211 */ /* 0x000fca00078208ff */
[----:B------:R-:W-:Y:S02]  /*297a0*/  @!P2 IMAD.X R14, RZ, RZ, R2, P1 ;  /* 0x000000ffff0ea224 */ /* 0x000fe400008e0602 */
[----:B------:R-:W-:Y:S02]  /*297b0*/  @!P2 IMAD.MOV.U32 R2, RZ, RZ, R15 ;  /* 0x000000ffff02a224 */ /* 0x000fe400078e000f */
[----:B------:R-:W-:Y:S02]  /*297c0*/  IMAD.MOV.U32 R15, RZ, RZ, -0x1 ;  /* 0xffffffffff0f7424 */ /* 0x000fe400078e00ff */
[----:B------:R-:W-:-:S07]  /*297d0*/  @!P2 IMAD.MOV.U32 R3, RZ, RZ, R14 ;  /* 0x000000ffff03a224 */ /* 0x000fce00078e000e */
[----:B------:R-:W-:Y:S05]  /*297e0*/  WARPSYNC.COLLECTIVE R15, `(.L_x_12725) ;  /* 0x000000000f087348 */ /* 0x000fea0003c00000 */
[----:B------:R0:W1:Y:S02]  /*297f0*/  SHFL.IDX P6, R14, R13, R12, R11 ;  /* 0x0000000c0d0e7389 */ /* 0x00006400000c000b */
[----:B01----:R-:W-:Y:S01]  /*29800*/  ENDCOLLECTIVE ;  /* 0x000000000000791b */ /* 0x003fe20003800000 */
.L_x_12725:
        /* <DEDUP_REMOVED lines=11> */
.L_x_12726:
        /* <DEDUP_REMOVED lines=8> */
.L_x_12727:
        /* <DEDUP_REMOVED lines=13> */
.L_x_12728:
        /* <DEDUP_REMOVED lines=9> */
.L_x_12729:
        /* <DEDUP_REMOVED lines=13> */
.L_x_12730:
[----:B------:R-:W-:Y:S01]  /*29b70*/  IMAD.MOV.U32 R0, RZ, RZ, R14 ;  /* 0x000000ffff007224 */ /* 0x000fe200078e000e */
[----:B------:R-:W-:Y:S06]  /*29b80*/  BRA `(.L_x_12731) ;  /* 0xffffffb400007947 */ /* 0x000fec000383ffff */
.L_x_12639:
        /* <DEDUP_REMOVED lines=8> */
.L_x_12733:
[----:B------:R-:W-:Y:S05]  /*29c10*/  BSYNC B0 ;  /* 0x0000000000007941 */ /* 0x000fea0003800000 */
.L_x_12732:
        /* <DEDUP_REMOVED lines=9> */
.L_x_12734:
[----:B------:R-:W-:Y:S02]  /*29cb0*/  IMAD.MOV.U32 R13, RZ, RZ, R4 ;  /* 0x000000ffff0d7224 */ /* 0x000fe400078e0004 */
[----:B------:R-:W-:Y:S02]  /*29cc0*/  IMAD.MOV.U32 R12, RZ, RZ, 0x1 ;  /* 0x00000001ff0c7424 */ /* 0x000fe400078e00ff */
[----:B------:R-:W-:-:S07]  /*29cd0*/  IMAD.MOV.U32 R3, RZ, RZ, R14 ;  /* 0x000000ffff037224 */ /* 0x000fce00078e000e */
[----:B------:R-:W-:Y:S05]  /*29ce0*/  WARPSYNC.COLLECTIVE R15, `(.L_x_12735) ;  /* 0x000000000f087348 */ /* 0x000fea0003c00000 */
[----:B------:R0:W1:Y:S02]  /*29cf0*/  SHFL.IDX P6, R14, R13, R12, R11 ;  /* 0x0000000c0d0e7389 */ /* 0x00006400000c000b */
[----:B01----:R-:W-:Y:S01]  /*29d00*/  ENDCOLLECTIVE ;  /* 0x000000000000791b */ /* 0x003fe20003800000 */
.L_x_12735:
        /* <DEDUP_REMOVED lines=10> */
.L_x_12736:
        /* <DEDUP_REMOVED lines=21> */
.L_x_12737:
[----:B------:R-:W-:Y:S02]  /*29f00*/  IMAD.MOV.U32 R13, RZ, RZ, R0 ;  /* 0x000000ffff0d7224 */ /* 0x000fe400078e0000 */
[----:B------:R-:W-:-:S07]  /*29f10*/  IMAD.MOV.U32 R5, RZ, RZ, R14 ;  /* 0x000000ffff057224 */ /* 0x000fce00078e000e */
[----:B------:R-:W-:Y:S05]  /*29f20*/  WARPSYNC.COLLECTIVE R15, `(.L_x_12738) ;  /* 0x000000000f087348 */ /* 0x000fea0003c00000 */
[----:B------:R0:W1:Y:S02]  /*29f30*/  SHFL.IDX P6, R14, R13, R12, R11 ;  /* 0x0000000c0d0e7389 */ /* 0x00006400000c000b */
[----:B01----:R-:W-:Y:S01]  /*29f40*/  ENDCOLLECTIVE ;  /* 0x000000000000791b */ /* 0x003fe20003800000 */
.L_x_12738:
[----:B------:R-:W-:Y:S02]  /*29f50*/  IMAD.MOV.U32 R13, RZ, RZ, R4 ;  /* 0x000000ffff0d7224 */ /* 0x000fe400078e0004 */
[----:B------:R-:W-:Y:S02]  /*29f60*/  IMAD.MOV.U32 R12, RZ, RZ, 0x3 ;  /* 0x00000003ff0c7424 */ /* 0x000fe400078e00ff */
[----:B------:R-:W-:-:S07]  /*29f70*/  IMAD.MOV.U32 R2, RZ, RZ, R14 ;  /* 0x000000ffff027224 */ /* 0x000fce00078e000e */
[----:B------:R-:W-:Y:S05]  /*29f80*/  WARPSYNC.COLLECTIVE R15, `(.L_x_12739) ;  /* 0x000000000f087348 */ /* 0x000fea0003c00000 */
[----:B------:R0:W1:Y:S02]  /*29f90*/  SHFL.IDX P6, R14, R13, R12, R11 ;  /* 0x0000000c0d0e7389 */ /* 0x00006400000c000b */
[----:B01----:R-:W-:Y:S01]  /*29fa0*/  ENDCOLLECTIVE ;  /* 0x000000000000791b */ /* 0x003fe20003800000 */
.L_x_12739:
        /* <DEDUP_REMOVED lines=15> */
.L_x_12740:
        /* <DEDUP_REMOVED lines=16> */
.L_x_12741:
[----:B------:R-:W-:Y:S02]  /*2a1a0*/  IMAD.MOV.U32 R13, RZ, RZ, R0 ;  /* 0x000000ffff0d7224 */ /* 0x000fe400078e0000 */
[----:B------:R-:W-:-:S07]  /*2a1b0*/  IMAD.MOV.U32 R5, RZ, RZ, R14 ;  /* 0x000000ffff057224 */ /* 0x000fce00078e000e */
[----:B------:R-:W-:Y:S05]  /*2a1c0*/  WARPSYNC.COLLECTIVE R15, `(.L_x_12742) ;  /* 0x000000000f087348 */ /* 0x000fea0003c00000 */
[----:B------:R0:W1:Y:S02]  /*2a1d0*/  SHFL.IDX P6, R14, R13, R12, R11 ;  /* 0x0000000c0d0e7389 */ /* 0x00006400000c000b */
[----:B01----:R-:W-:Y:S01]  /*2a1e0*/  ENDCOLLECTIVE ;  /* 0x000000000000791b */ /* 0x003fe20003800000 */
.L_x_12742:
[----:B------:R-:W-:Y:S02]  /*2a1f0*/  IMAD.MOV.U32 R13, RZ, RZ, R4 ;  /* 0x000000ffff0d7224 */ /* 0x000fe400078e0004 */
[----:B------:R-:W-:Y:S02]  /*2a200*/  IMAD.MOV.U32 R12, RZ, RZ, 0x5 ;  /* 0x00000005ff0c7424 */ /* 0x000fe400078e00ff */
[----:B------:R-:W-:-:S07]  /*2a210*/  IMAD.MOV.U32 R2, RZ, RZ, R14 ;  /* 0x000000ffff027224 */ /* 0x000fce00078e000e */
[----:B------:R-:W-:Y:S05]  /*2a220*/  WARPSYNC.COLLECTIVE R15, `(.L_x_12743) ;  /* 0x000000000f087348 */ /* 0x000fea0003c00000 */
[----:B------:R0:W1:Y:S02]  /*2a230*/  SHFL.IDX P6, R14, R13, R12, R11 ;  /* 0x0000000c0d0e7389 */ /* 0x00006400000c000b */
[----:B01----:R-:W-:Y:S01]  /*2a240*/  ENDCOLLECTIVE ;  /* 0x000000000000791b */ /* 0x003fe20003800000 */
.L_x_12743:
        /* <DEDUP_REMOVED lines=15> */
.L_x_12744:
        /* <DEDUP_REMOVED lines=16> */
.L_x_12745:
[----:B------:R-:W-:Y:S02]  /*2a440*/  IMAD.MOV.U32 R13, RZ, RZ, R0 ;  /* 0x000000ffff0d7224 */ /* 0x000fe400078e0000 */
[----:B------:R-:W-:-:S07]  /*2a450*/  IMAD.MOV.U32 R5, RZ, RZ, R14 ;  /* 0x000000ffff057224 */ /* 0x000fce00078e000e */
[----:B------:R-:W-:Y:S05]  /*2a460*/  WARPSYNC.COLLECTIVE R15, `(.L_x_12746) ;  /* 0x000000000f087348 */ /* 0x000fea0003c00000 */
[----:B------:R0:W1:Y:S02]  /*2a470*/  SHFL.IDX P6, R14, R13, R12, R11 ;  /* 0x0000000c0d0e7389 */ /* 0x00006400000c000b */
[----:B01----:R-:W-:Y:S01]  /*2a480*/  ENDCOLLECTIVE ;  /* 0x000000000000791b */ /* 0x003fe20003800000 */
.L_x_12746:
[----:B------:R-:W-:Y:S02]  /*2a490*/  IMAD.MOV.U32 R13, RZ, RZ, R4 ;  /* 0x000000ffff0d7224 */ /* 0x000fe400078e0004 */
[----:B------:R-:W-:Y:S02]  /*2a4a0*/  IMAD.MOV.U32 R12, RZ, RZ, 0x7 ;  /* 0x00000007ff0c7424 */ /* 0x000fe400078e00ff */
[----:B------:R-:W-:-:S07]  /*2a4b0*/  IMAD.MOV.U32 R2, RZ, RZ, R14 ;  /* 0x000000ffff027224 */ /* 0x000fce00078e000e */
[----:B------:R-:W-:Y:S05]  /*2a4c0*/  WARPSYNC.COLLECTIVE R15, `(.L_x_12747) ;  /* 0x000000000f087348 */ /* 0x000fea0003c00000 */
[----:B------:R0:W1:Y:S02]  /*2a4d0*/  SHFL.IDX P6, R14, R13, R12, R11 ;  /* 0x0000000c0d0e7389 */ /* 0x00006400000c000b */
[----:B01----:R-:W-:Y:S01]  /*2a4e0*/  ENDCOLLECTIVE ;  /* 0x000000000000791b */ /* 0x003fe20003800000 */
.L_x_12747:
        /* <DEDUP_REMOVED lines=14> */
.L_x_12748:
[----:B------:R-:W-:Y:S05]  /*2a5d0*/  BRA `(.L_x_12749) ;  /* 0xffffffb4002c7947 */ /* 0x000fea000383ffff */
.L_x_12644:
[----:B0-----:R0:W3:Y:S02]  /*2a5e0*/  SYNCS.PHASECHK.TRANS64.TRYWAIT P0, [R22+URZ+0x32420], R3 ;  /* 0x03242003160075a7 */ /* 0x0010e4000800017f */
[----:B---3--:R-:W-:Y:S05]  /*2a5f0*/  @!P0 NANOSLEEP.SYNCS 0x989680 ;  /* 0x009896800000895d */ /* 0x008fea0003900000 */
[----:B------:R-:W3:Y:S02]  /*2a600*/  @!P0 SYNCS.PHASECHK.TRANS64 P0, [R22+URZ+0x32420], R3 ;  /* 0x03242003160085a7 */ /* 0x000ee4000800007f */
[----:B---3--:R-:W-:Y:S05]  /*2a610*/  @!P0 BRA `(.L_x_12644) ;  /* 0xfffffffc00f08947 */ /* 0x008fea000383ffff */
[----:B------:R-:W-:Y:S05]  /*2a620*/  BRA `(.L_x_12750) ;  /* 0xffffffb4009c7947 */ /* 0x000fea000383ffff */
.L_x_12647:
[----:B---3--:R3:W4:Y:S02]  /*2a630*/  SYNCS.PHASECHK.TRANS64.TRYWAIT P0, [R17+URZ+0x32460], R0 ;  /* 0x03246000110075a7 */ /* 0x008724000800017f */
[----:B----4-:R-:W-:Y:S05]  /*2a640*/  @!P0 NANOSLEEP.SYNCS 0x989680 ;  /* 0x009896800000895d */ /* 0x010fea0003900000 */
[----:B------:R-:W4:Y:S02]  /*2a650*/  @!P0 SYNCS.PHASECHK.TRANS64 P0, [R17+URZ+0x32460], R0 ;  /* 0x03246000110085a7 */ /* 0x000f24000800007f */
[----:B----4-:R-:W-:Y:S05]  /*2a660*/  @!P0 BRA `(.L_x_12647) ;  /* 0xfffffffc00f08947 */ /* 0x010fea000383ffff */
[----:B------:R-:W-:Y:S05]  /*2a670*/  BRA `(.L_x_12751) ;  /* 0xffffffb400a87947 */ /* 0x000fea000383ffff */
.L_x_12648:
        /* <DEDUP_REMOVED lines=8> */
.L_x_12753:
[----:B------:R-:W-:Y:S05]  /*2a700*/  BSYNC B0 ;  /* 0x0000000000007941 */ /* 0x000fea0003800000 */
.L_x_12752:
        /* <DEDUP_REMOVED lines=13> */
.L_x_12754:
        /* <DEDUP_REMOVED lines=9> */
.L_x_12755:
        /* <DEDUP_REMOVED lines=17> */
.L_x_12756:
[----:B------:R-:W-:Y:S02]  /*2a980*/  IMAD.MOV.U32 R13, RZ, RZ, R6 ;  /* 0x000000ffff0d7224 */ /* 0x000fe400078e0006 */
[----:B------:R-:W-:Y:S01]  /*2a990*/  IMAD.MOV.U32 R12, RZ, RZ, 0x2 ;  /* 0x00000002ff0c7424 */ /* 0x000fe200078e00ff */
[----:B------:R-:W-:-:S13]  /*2a9a0*/  IADD3 R2, P3, R14, R0, RZ ;  /* 0x000000000e027210 */ /* 0x000fda0007f7e0ff */
[----:B------:R-:W-:Y:S05]  /*2a9b0*/  WARPSYNC.COLLECTIVE R15, `(.L_x_12757) ;  /* 0x000000000f087348 */ /* 0x000fea0003c00000 */
[----:B------:R0:W1:Y:S02]  /*2a9c0*/  SHFL.IDX P6, R14, R13, R12, R11 ;  /* 0x0000000c0d0e7389 */ /* 0x00006400000c000b */
[----:B01----:R-:W-:Y:S01]  /*2a9d0*/  ENDCOLLECTIVE ;  /* 0x000000000000791b */ /* 0x003fe20003800000 */
.L_x_12757:
        /* <DEDUP_REMOVED lines=17> */
.L_x_12758:
[----:B------:R-:W-:Y:S02]  /*2aaf0*/  IMAD.MOV.U32 R13, RZ, RZ, R6 ;  /* 0x000000ffff0d7224 */ /* 0x000fe400078e0006 */
[----:B------:R-:W-:Y:S01]  /*2ab00*/  IMAD.MOV.U32 R12, RZ, RZ, 0x3 ;  /* 0x00000003ff0c7424 */ /* 0x000fe200078e00ff */
[----:B------:R-:W-:-:S13]  /*2ab10*/  IADD3 R2, P3, R14, R0, RZ ;  /* 0x000000000e027210 */ /* 0x000fda0007f7e0ff */
[----:B------:R-:W-:Y:S05]  /*2ab20*/  WARPSYNC.COLLECTIVE R15, `(.L_x_12759) ;  /* 0x000000000f087348 */ /* 0x000fea0003c00000 */
[----:B------:R0:W1:Y:S02]  /*2ab30*/  SHFL.IDX P6, R14, R13, R12, R11 ;  /* 0x0000000c0d0e7389 */ /* 0x00006400000c000b */
[----:B01----:R-:W-:Y:S01]  /*2ab40*/  ENDCOLLECTIVE ;  /* 0x000000000000791b */ /* 0x003fe20003800000 */
.L_x_12759:
        /* <DEDUP_REMOVED lines=17> */
.L_x_12760:
[----:B------:R-:W-:Y:S02]  /*2ac60*/  IMAD.MOV.U32 R13, RZ, RZ, R6 ;  /* 0x000000ffff0d7224 */ /* 0x000fe400078e0006 */
[----:B------:R-:W-:Y:S01]  /*2ac70*/  IMAD.MOV.U32 R12, RZ, RZ, 0x4 ;  /* 0x00000004ff0c7424 */ /* 0x000fe200078e00ff */
[----:B------:R-:W-:-:S13]  /*2ac80*/  IADD3 R2, P3, R14, R0, RZ ;  /* 0x000000000e027210 */ /* 0x000fda0007f7e0ff */
[----:B------:R-:W-:Y:S05]  /*2ac90*/  WARPSYNC.COLLECTIVE R15, `(.L_x_12761) ;  /* 0x000000000f087348 */ /* 0x000fea0003c00000 */
[----:B------:R0:W1:Y:S02]  /*2aca0*/  SHFL.IDX P6, R14, R13, R12, R11 ;  /* 0x0000000c0d0e7389 */ /* 0x00006400000c000b */
[----:B01----:R-:W-:Y:S01]  /*2acb0*/  ENDCOLLECTIVE ;  /* 0x000000000000791b */ /* 0x003fe20003800000 */
.L_x_12761:
        /* <DEDUP_REMOVED lines=17> */
.L_x_12762:
[----:B------:R-:W-:Y:S02]  /*2add0*/  IMAD.MOV.U32 R13, RZ, RZ, R6 ;  /* 0x000000ffff0d7224 */ /* 0x000fe400078e0006 */
[----:B------:R-:W-:Y:S01]  /*2ade0*/  IMAD.MOV.U32 R12, RZ, RZ, 0x5 ;  /* 0x00000005ff0c7424 */ /* 0x000fe200078e00ff */
[----:B------:R-:W-:-:S13]  /*2adf0*/  IADD3 R2, P3, R14, R0, RZ ;  /* 0x000000000e027210 */ /* 0x000fda0007f7e0ff */
[----:B------:R-:W-:Y:S05]  /*2ae00*/  WARPSYNC.COLLECTIVE R15, `(.L_x_12763) ;  /* 0x000000000f087348 */ /* 0x000fea0003c00000 */
[----:B------:R0:W1:Y:S02]  /*2ae10*/  SHFL.IDX P6, R14, R13, R12, R11 ;  /* 0x0000000c0d0e7389 */ /* 0x00006400000c000b */
[----:B01----:R-:W-:Y:S01]  /*2ae20*/  ENDCOLLECTIVE ;  /* 0x000000000000791b */ /* 0x003fe20003800000 */
.L_x_12763:
        /* <DEDUP_REMOVED lines=12> */
.L_x_12764:
        /* <DEDUP_REMOVED lines=9> */
.L_x_12655:
[----:B0-----:R0:W1:Y:S02]  /*2af80*/  SYNCS.PHASECHK.TRANS64.TRYWAIT P0, [R6+URZ+0x32440], R21 ;  /* 0x03244015060075a7 */ /* 0x001064000800017f */
[----:B-1----:R-:W-:Y:S05]  /*2af90*/  @!P0 NANOSLEEP.SYNCS 0x989680 ;  /* 0x009896800000895d */ /* 0x002fea0003900000 */
[----:B------:R-:W1:Y:S02]  /*2afa0*/  @!P0 SYNCS.PHASECHK.TRANS64 P0, [R6+URZ+0x32440], R21 ;  /* 0x03244015060085a7 */ /* 0x000e64000800007f */
[----:B-1----:R-:W-:Y:S05]  /*2afb0*/  @!P0 BRA `(.L_x_12655) ;  /* 0xfffffffc00f08947 */ /* 0x002fea000383ffff */
[----:B------:R-:W-:Y:S05]  /*2afc0*/  BRA `(.L_x_12766) ;  /* 0xffffffb800347947 */ /* 0x000fea000383ffff */
.L_x_12656:
        /* <DEDUP_REMOVED lines=8> */
.L_x_12768:
[----:B------:R-:W-:Y:S05]  /*2b050*/  BSYNC B1 ;  /* 0x0000000000017941 */ /* 0x000fea0003800000 */
.L_x_12767:
        /* <DEDUP_REMOVED lines=9> */
.L_x_12769:
[----:B------:R-:W-:Y:S02]  /*2b0f0*/  IMAD.MOV.U32 R13, RZ, RZ, R9 ;  /* 0x000000ffff0d7224 */ /* 0x000fe400078e0009 */
[----:B------:R-:W-:Y:S02]  /*2b100*/  IMAD.MOV.U32 R12, RZ, RZ, 0x1 ;  /* 0x00000001ff0c7424 */ /* 0x000fe400078e00ff */
[----:B------:R-:W-:-:S07]  /*2b110*/  IMAD.MOV.U32 R2, RZ, RZ, R14 ;  /* 0x000000ffff027224 */ /* 0x000fce00078e000e */
[----:B------:R-:W-:Y:S05]  /*2b120*/  WARPSYNC.COLLECTIVE R15, `(.L_x_12770) ;  /* 0x000000000f087348 */ /* 0x000fea0003c00000 */
[----:B------:R0:W1:Y:S02]  /*2b130*/  SHFL.IDX P6, R14, R13, R12, R11 ;  /* 0x0000000c0d0e7389 */ /* 0x00006400000c000b */
[----:B01----:R-:W-:Y:S01]  /*2b140*/  ENDCOLLECTIVE ;  /* 0x000000000000791b */ /* 0x003fe20003800000 */
.L_x_12770:
        /* <DEDUP_REMOVED lines=11> */
.L_x_12771:
[----:B------:R-:W-:Y:S02]  /*2b200*/  IMAD.MOV.U32 R13, RZ, RZ, R9 ;  /* 0x000000ffff0d7224 */ /* 0x000fe400078e0009 */
[----:B------:R-:W-:Y:S02]  /*2b210*/  IMAD.MOV.U32 R12, RZ, RZ, 0x2 ;  /* 0x00000002ff0c7424 */ /* 0x000fe400078e00ff */
[----:B------:R-:W-:-:S07]  /*2b220*/  IMAD.MOV.U32 R2, RZ, RZ, R14 ;  /* 0x000000ffff027224 */ /* 0x000fce00078e000e */
[----:B------:R-:W-:Y:S05]  /*2b230*/  WARPSYNC.COLLECTIVE R15, `(.L_x_12772) ;  /* 0x000000000f087348 */ /* 0x000fea0003c00000 */
[----:B------:R0:W1:Y:S02]  /*2b240*/  SHFL.IDX P6, R14, R13, R12, R11 ;  /* 0x0000000c0d0e7389 */ /* 0x00006400000c000b */
[----:B01----:R-:W-:Y:S01]  /*2b250*/  ENDCOLLECTIVE ;  /* 0x000000000000791b */ /* 0x003fe20003800000 */
.L_x_12772:
        /* <DEDUP_REMOVED lines=11> */
.L_x_12773:
[----:B------:R-:W-:Y:S02]  /*2b310*/  IMAD.MOV.U32 R13, RZ, RZ, R9 ;  /* 0x000000ffff0d7224 */ /* 0x000fe400078e0009 */
[----:B------:R-:W-:Y:S02]  /*2b320*/  IMAD.MOV.U32 R12, RZ, RZ, 0x3 ;  /* 0x00000003ff0c7424 */ /* 0x000fe400078e00ff */
[----:B------:R-:W-:-:S07]  /*2b330*/  IMAD.MOV.U32 R2, RZ, RZ, R14 ;  /* 0x000000ffff027224 */ /* 0x000fce00078e000e */
[----:B------:R-:W-:Y:S05]  /*2b340*/  WARPSYNC.COLLECTIVE R15, `(.L_x_12774) ;  /* 0x000000000f087348 */ /* 0x000fea0003c00000 */
[----:B------:R0:W1:Y:S02]  /*2b350*/  SHFL.IDX P6, R14, R13, R12, R11 ;  /* 0x0000000c0d0e7389 */ /* 0x00006400000c000b */
[----:B01----:R-:W-:Y:S01]  /*2b360*/  ENDCOLLECTIVE ;  /* 0x000000000000791b */ /* 0x003fe20003800000 */
.L_x_12774:
        /* <DEDUP_REMOVED lines=11> */
.L_x_12775:
[----:B------:R-:W-:Y:S02]  /*2b420*/  IMAD.MOV.U32 R13, RZ, RZ, R9 ;  /* 0x000000ffff0d7224 */ /* 0x000fe400078e0009 */
[----:B------:R-:W-:Y:S02]  /*2b430*/  IMAD.MOV.U32 R12, RZ, RZ, 0x4 ;  /* 0x00000004ff0c7424 */ /* 0x000fe400078e00ff */
[----:B------:R-:W-:-:S07]  /*2b440*/  IMAD.MOV.U32 R2, RZ, RZ, R14 ;  /* 0x000000ffff027224 */ /* 0x000fce00078e000e */
[----:B------:R-:W-:Y:S05]  /*2b450*/  WARPSYNC.COLLECTIVE R15, `(.L_x_12776) ;  /* 0x000000000f087348 */ /* 0x000fea0003c00000 */
[----:B------:R0:W1:Y:S02]  /*2b460*/  SHFL.IDX P6, R14, R13, R12, R11 ;  /* 0x0000000c0d0e7389 */ /* 0x00006400000c000b */
[----:B01----:R-:W-:Y:S01]  /*2b470*/  ENDCOLLECTIVE ;  /* 0x000000000000791b */ /* 0x003fe20003800000 */
.L_x_12776:
        /* <DEDUP_REMOVED lines=11> */
.L_x_12777:
[----:B------:R-:W-:Y:S02]  /*2b530*/  IMAD.MOV.U32 R13, RZ, RZ, R9 ;  /* 0x000000ffff0d7224 */ /* 0x000fe400078e0009 */
[----:B------:R-:W-:Y:S02]  /*2b540*/  IMAD.MOV.U32 R12, RZ, RZ, 0x5 ;  /* 0x00000005ff0c7424 */ /* 0x000fe400078e00ff */
[----:B------:R-:W-:-:S07]  /*2b550*/  IMAD.MOV.U32 R2, RZ, RZ, R14 ;  /* 0x000000ffff027224 */ /* 0x000fce00078e000e */
[----:B------:R-:W-:Y:S05]  /*2b560*/  WARPSYNC.COLLECTIVE R15, `(.L_x_12778) ;  /* 0x000000000f087348 */ /* 0x000fea0003c00000 */
[----:B------:R0:W1:Y:S02]  /*2b570*/  SHFL.IDX P6, R14, R13, R12, R11 ;  /* 0x0000000c0d0e7389 */ /* 0x00006400000c000b */
[----:B01----:R-:W-:Y:S01]  /*2b580*/  ENDCOLLECTIVE ;  /* 0x000000000000791b */ /* 0x003fe20003800000 */
.L_x_12778:
        /* <DEDUP_REMOVED lines=11> */
.L_x_12779:
[----:B------:R-:W-:Y:S01]  /*2b640*/  IMAD.MOV.U32 R2, RZ, RZ, R14 ;  /* 0x000000ffff027224 */ /* 0x000fe200078e000e */
[----:B------:R-:W-:Y:S06]  /*2b650*/  BRA `(.L_x_12780) ;  /* 0xffffffb400647947 */ /* 0x000fec000383ffff */
.L_x_12661:
[----:B----4-:R4:W0:Y:S02]  /*2b660*/  SYNCS.PHASECHK.TRANS64.TRYWAIT P0, [R6+URZ+0x32460], R21 ;  /* 0x03246015060075a7 */ /* 0x010824000800017f */
[----:B0-----:R-:W-:Y:S05]  /*2b670*/  @!P0 NANOSLEEP.SYNCS 0x989680 ;  /* 0x009896800000895d */ /* 0x001fea0003900000 */
[----:B------:R-:W0:Y:S02]  /*2b680*/  @!P0 SYNCS.PHASECHK.TRANS64 P0, [R6+URZ+0x32460], R21 ;  /* 0x03246015060085a7 */ /* 0x000e24000800007f */
[----:B0-----:R-:W-:Y:S05]  /*2b690*/  @!P0 BRA `(.L_x_12661) ;  /* 0xfffffffc00f08947 */ /* 0x001fea000383ffff */
[----:B------:R-:W-:Y:S05]  /*2b6a0*/  BRA `(.L_x_12781) ;  /* 0xffffffb400b07947 */ /* 0x000fea000383ffff */
.L_x_12662:
[----:B------:R-:W-:Y:S01]  /*2b6b0*/  BSSY B1, `(.L_x_12782) ;  /* 0x0000008000017945 */ /* 0x000fe20003800000 */
[----:B------:R-:W-:Y:S02]  /*2b6c0*/  IMAD.MOV.U32 R13, RZ, RZ, R9 ;  /* 0x000000ffff0d7224 */ /* 0x000fe400078e0009 */
[----:B------:R-:W-:Y:S02]  /*2b6d0*/  IMAD.MOV.U32 R12, RZ, RZ, RZ ;  /* 0x000000ffff0c7224 */ /* 0x000fe400078e00ff */
[----:B------:R-:W-:Y:S02]  /*2b6e0*/  IMAD.MOV.U32 R11, RZ, RZ, 0x181f ;  /* 0x0000181fff0b7424 */ /* 0x000fe400078e00ff */
[----:B------:R-:W-:-:S07]  /*2b6f0*/  IMAD.MOV.U32 R15, RZ, RZ, -0x1 ;  /* 0xffffffffff0f7424 */ /* 0x000fce00078e00ff */
[----:B0--34-:R-:W-:Y:S05]  /*2b700*/  WARPSYNC.COLLECTIVE R15, `(.L_x_12783) ;  /* 0x000000000f087348 */ /* 0x019fea0003c00000 */
[----:B------:R1:W2:Y:S02]  /*2b710*/  SHFL.IDX P6, R14, R13, R12, R11 ;  /* 0x0000000c0d0e7389 */ /* 0x0002a400000c000b */
[----:B01234-:R-:W-:Y:S01]  /*2b720*/  ENDCOLLECTIVE ;  /* 0x000000000000791b */ /* 0x01ffe20003800000 */
.L_x_12783:
[----:B------:R-:W-:Y:S05]  /*2b730*/  BSYNC B1 ;  /* 0x0000000000017941 */ /* 0x000fea0003800000 */
.L_x_12782:
        /* <DEDUP_REMOVED lines=9> */
.L_x_12784:
[----:B------:R-:W-:Y:S02]  /*2b7d0*/  IMAD.MOV.U32 R13, RZ, RZ, R9 ;  /* 0x000000ffff0d7224 */ /* 0x000fe400078e0009 */
[----:B------:R-:W-:Y:S01]  /*2b7e0*/  IMAD.MOV.U32 R12, RZ, RZ, 0x1 ;  /* 0x00000001ff0c7424 */ /* 0x000fe200078e00ff */
[----:B------:R-:W-:-:S13]  /*2b7f0*/  IADD3 R2, P0, R14, R0, RZ ;  /* 0x000000000e027210 */ /* 0x000fda0007f1e0ff */
[----:B------:R-:W-:Y:S05]  /*2b800*/  WARPSYNC.COLLECTIVE R15, `(.L_x_12785) ;  /* 0x000000000f087348 */ /* 0x000fea0003c00000 */
[----:B------:R0:W1:Y:S02]  /*2b810*/  SHFL.IDX P6, R14, R13, R12, R11 ;  /* 0x0000000c0d0e7389 */ /* 0x00006400000c000b */
[----:B01----:R-:W-:Y:S01]  /*2b820*/  ENDCOLLECTIVE ;  /* 0x000000000000791b */ /* 0x003fe20003800000 */
.L_x_12785:
        /* <DEDUP_REMOVED lines=13> */
.L_x_12786:
[----:B------:R-:W-:Y:S02]  /*2b900*/  IMAD.MOV.U32 R13, RZ, RZ, R9 ;  /* 0x000000ffff0d7224 */ /* 0x000fe400078e0009 */
[----:B------:R-:W-:Y:S01]  /*2b910*/  IMAD.MOV.U32 R12, RZ, RZ, 0x2 ;  /* 0x00000002ff0c7424 */ /* 0x000fe200078e00ff */
[----:B------:R-:W-:-:S13]  /*2b920*/  IADD3 R2, P0, R14, R0, RZ ;  /* 0x000000000e027210 */ /* 0x000fda0007f1e0ff */
[----:B------:R-:W-:Y:S05]  /*2b930*/  WARPSYNC.COLLECTIVE R15, `(.L_x_12787) ;  /* 0x000000000f087348 */ /* 0x000fea0003c00000 */
[----:B------:R0:W1:Y:S02]  /*2b940*/  SHFL.IDX P6, R14, R13, R12, R11 ;  /* 0x0000000c0d0e7389 */ /* 0x00006400000c000b */
[----:B01----:R-:W-:Y:S01]  /*2b950*/  ENDCOLLECTIVE ;  /* 0x000000000000791b */ /* 0x003fe20003800000 */
.L_x_12787:
        /* <DEDUP_REMOVED lines=13> */
.L_x_12788:
[----:B------:R-:W-:Y:S02]  /*2ba30*/  IMAD.MOV.U32 R13, RZ, RZ, R9 ;  /* 0x000000ffff0d7224 */ /* 0x000fe400078e0009 */
[----:B------:R-:W-:Y:S01]  /*2ba40*/  IMAD.MOV.U32 R12, RZ, RZ, 0x3 ;  /* 0x00000003ff0c7424 */ /* 0x000fe200078e00ff */
[----:B------:R-:W-:-:S13]  /*2ba50*/  IADD3 R2, P0, R14, R0, RZ ;  /* 0x000000000e027210 */ /* 0x000fda0007f1e0ff */
[----:B------:R-:W-:Y:S05]  /*2ba60*/  WARPSYNC.COLLECTIVE R15, `(.L_x_12789) ;  /* 0x000000000f087348 */ /* 0x000fea0003c00000 */
[----:B------:R0:W1:Y:S02]  /*2ba70*/  SHFL.IDX P6, R14, R13, R12, R11 ;  /* 0x0000000c0d0e7389 */ /* 0x00006400000c000b */
[----:B01----:R-:W-:Y:S01]  /*2ba80*/  ENDCOLLECTIVE ;  /* 0x000000000000791b */ /* 0x003fe20003800000 */
.L_x_12789:
        /* <DEDUP_REMOVED lines=13> */
.L_x_12790:
[----:B------:R-:W-:Y:S02]  /*2bb60*/  IMAD.MOV.U32 R13, RZ, RZ, R9 ;  /* 0x000000ffff0d7224 */ /* 0x000fe400078e0009 */
[----:B------:R-:W-:Y:S01]  /*2bb70*/  IMAD.MOV.U32 R12, RZ, RZ, 0x4 ;  /* 0x00000004ff0c7424 */ /* 0x000fe200078e00ff */
[----:B------:R-:W-:-:S13]  /*2bb80*/  IADD3 R2, P0, R14, R0, RZ ;  /* 0x000000000e027210 */ /* 0x000fda0007f1e0ff */
[----:B------:R-:W-:Y:S05]  /*2bb90*/  WARPSYNC.COLLECTIVE R15, `(.L_x_12791) ;  /* 0x000000000f087348 */ /* 0x000fea0003c00000 */
[----:B------:R0:W1:Y:S02]  /*2bba0*/  SHFL.IDX P6, R14, R13, R12, R11 ;  /* 0x0000000c0d0e7389 */ /* 0x00006400000c000b */
[----:B01----:R-:W-:Y:S01]  /*2bbb0*/  ENDCOLLECTIVE ;  /* 0x000000000000791b */ /* 0x003fe20003800000 */
.L_x_12791:
        /* <DEDUP_REMOVED lines=13> */
.L_x_12792:
[----:B------:R-:W-:Y:S02]  /*2bc90*/  IMAD.MOV.U32 R13, RZ, RZ, R9 ;  /* 0x000000ffff0d7224 */ /* 0x000fe400078e0009 */
[----:B------:R-:W-:Y:S01]  /*2bca0*/  IMAD.MOV.U32 R12, RZ, RZ, 0x5 ;  /* 0x00000005ff0c7424 */ /* 0x000fe200078e00ff */
[----:B------:R-:W-:-:S13]  /*2bcb0*/  IADD3 R2, P0, R14, R0, RZ ;  /* 0x000000000e027210 */ /* 0x000fda0007f1e0ff */
[----:B------:R-:W-:Y:S05]  /*2bcc0*/  WARPSYNC.COLLECTIVE R15, `(.L_x_12793) ;  /* 0x000000000f087348 */ /* 0x000fea0003c00000 */
[----:B------:R0:W1:Y:S02]  /*2bcd0*/  SHFL.IDX P6, R14, R13, R12, R11 ;  /* 0x0000000c0d0e7389 */ /* 0x00006400000c000b */
[----:B01----:R-:W-:Y:S01]  /*2bce0*/  ENDCOLLECTIVE ;  /* 0x000000000000791b */ /* 0x003fe20003800000 */
.L_x_12793:
        /* <DEDUP_REMOVED lines=13> */
.L_x_12794:
[----:B------:R-:W-:Y:S05]  /*2bdc0*/  BRA `(.L_x_12795) ;  /* 0xffffffb000fc7947 */ /* 0x000fea000383ffff */
.L_x_12670:
[----:B------:R-:W-:Y:S01]  /*2bdd0*/  BSSY B0, `(.L_x_12796) ;  /* 0x0000008000007945 */ /* 0x000fe20003800000 */
[----:B------:R-:W-:Y:S02]  /*2bde0*/  IMAD.MOV.U32 R13, RZ, RZ, R16 ;  /* 0x000000ffff0d7224 */ /* 0x000fe400078e0010 */
[----:B------:R-:W-:Y:S02]  /*2bdf0*/  IMAD.MOV.U32 R12, RZ, RZ, RZ ;  /* 0x000000ffff0c7224 */ /* 0x000fe400078e00ff */
[----:B------:R-:W-:Y:S02]  /*2be00*/  IMAD.MOV.U32 R11, RZ, RZ, 0x1f ;  /* 0x0000001fff0b7424 */ /* 0x000fe400078e00ff */
[----:B------:R-:W-:-:S07]  /*2be10*/  IMAD.MOV.U32 R15, RZ, RZ, -0x1 ;  /* 0xffffffffff0f7424 */ /* 0x000fce00078e00ff */
[----:B01234-:R-:W-:Y:S05]  /*2be20*/  WARPSYNC.COLLECTIVE R15, `(.L_x_12797) ;  /* 0x000000000f087348 */ /* 0x01ffea0003c00000 */
[----:B------:R0:W0:Y:S02]  /*2be30*/  SHFL.IDX P6, R14, R13, R12, R11 ;  /* 0x0000000c0d0e7389 */ /* 0x00002400000c000b */
[----:B01234-:R-:W-:Y:S01]  /*2be40*/  ENDCOLLECTIVE ;  /* 0x000000000000791b */ /* 0x01ffe20003800000 */
.L_x_12797:
[----:B------:R-:W-:Y:S05]  /*2be50*/  BSYNC B0 ;  /* 0x0000000000007941 */ /* 0x000fea0003800000 */
.L_x_12796:
        /* <DEDUP_REMOVED lines=9> */
.L_x_12798:
        /* <DEDUP_REMOVED lines=18> */
.L_x_12799:
[----:B------:R-:W-:Y:S01]  /*2c010*/  IMAD.MOV.U32 R12, RZ, RZ, 0x2 ;  /* 0x00000002ff0c7424 */ /* 0x000fe200078e00ff */
[----:B------:R-:W-:-:S05]  /*2c020*/  SEL R6, R14, RZ, P1 ;  /* 0x000000ff0e067207 */ /* 0x000fca0000800000 */
[----:B------:R-:W-:-:S04]  /*2c030*/  IMAD.IADD R6, R5, 0x1, R6 ;  /* 0x0000000105067824 */ /* 0x000fc800078e0206 */
[----:B------:R-:W-:-:S07]  /*2c040*/  IMAD.MOV.U32 R13, RZ, RZ, R6 ;  /* 0x000000ffff0d7224 */ /* 0x000fce00078e0006 */
[----:B------:R-:W-:Y:S05]  /*2c050*/  WARPSYNC.COLLECTIVE R15, `(.L_x_12800) ;  /* 0x000000000f087348 */ /* 0x000fea0003c00000 */
[----:B------:R0:W1:Y:S02]  /*2c060*/  SHFL.UP P6, R14, R13, R12, R11 ;  /* 0x0400000c0d0e7389 */ /* 0x00006400000c000b */
[----:B01----:R-:W-:Y:S01]  /*2c070*/  ENDCOLLECTIVE ;  /* 0x000000000000791b */ /* 0x003fe20003800000 */
.L_x_12800:
[----:B------:R-:W-:Y:S01]  /*2c080*/  IMAD.MOV.U32 R12, RZ, RZ, 0x4 ;  /* 0x00000004ff0c7424 */ /* 0x000fe200078e00ff */
[----:B------:R-:W-:-:S05]  /*2c090*/  SEL R7, R14, RZ, P2 ;  /* 0x000000ff0e077207 */ /* 0x000fca0001000000 */
[----:B------:R-:W-:-:S04]  /*2c0a0*/  IMAD.IADD R7, R6, 0x1, R7 ;  /* 0x0000000106077824 */ /* 0x000fc800078e0207 */
[----:B------:R-:W-:-:S07]  /*2c0b0*/  IMAD.MOV.U32 R13, RZ, RZ, R7 ;  /* 0x000000ffff0d7224 */ /* 0x000fce00078e0007 */
[----:B------:R-:W-:Y:S05]  /*2c0c0*/  WARPSYNC.COLLECTIVE R15, `(.L_x_12801) ;  /* 0x000000000f087348 */ /* 0x000fea0003c00000 */
[----:B------:R0:W1:Y:S02]  /*2c0d0*/  SHFL.UP P6, R14, R13, R12, R11 ;  /* 0x0400000c0d0e7389 */ /* 0x00006400000c000b */
[----:B01----:R-:W-:Y:S01]  /*2c0e0*/  ENDCOLLECTIVE ;  /* 0x000000000000791b */ /* 0x003fe20003800000 */
.L_x_12801:
[----:B------:R-:W-:Y:S01]  /*2c0f0*/  IMAD.MOV.U32 R12, RZ, RZ, 0x8 ;  /* 0x00000008ff0c7424 */ /* 0x000fe200078e00ff */
[----:B------:R-:W-:-:S05]  /*2c100*/  SEL R2, R14, RZ, P3 ;  /* 0x000000ff0e027207 */ /* 0x000fca0001800000 */
[----:B------:R-:W-:-:S04]  /*2c110*/  IMAD.IADD R2, R7, 0x1, R2 ;  /* 0x0000000107027824 */ /* 0x000fc800078e0202 */
[----:B------:R-:W-:-:S07]  /*2c120*/  IMAD.MOV.U32 R13, RZ, RZ, R2 ;  /* 0x000000ffff0d7224 */ /* 0x000fce00078e0002 */
[----:B------:R-:W-:Y:S05]  /*2c130*/  WARPSYNC.COLLECTIVE R15, `(.L_x_12802) ;  /* 0x000000000f087348 */ /* 0x000fea0003c00000 */
[----:B------:R0:W1:Y:S02]  /*2c140*/  SHFL.UP P6, R14, R13, R12, R11 ;  /* 0x0400000c0d0e7389 */ /* 0x00006400000c000b */
[----:B01----:R-:W-:Y:S01]  /*2c150*/  ENDCOLLECTIVE ;  /* 0x000000000000791b */ /* 0x003fe20003800000 */
.L_x_12802:
[----:B------:R-:W-:Y:S01]  /*2c160*/  IMAD.MOV.U32 R12, RZ, RZ, 0x10 ;  /* 0x00000010ff0c7424 */ /* 0x000fe200078e00ff */
[----:B------:R-:W-:-:S05]  /*2c170*/  SEL R3, R14, RZ, P4 ;  /* 0x000000ff0e037207 */ /* 0x000fca0002000000 */
[----:B------:R-:W-:-:S04]  /*2c180*/  IMAD.IADD R3, R2, 0x1, R3 ;  /* 0x0000000102037824 */ /* 0x000fc800078e0203 */
[----:B------:R-:W-:-:S07]  /*2c190*/  IMAD.MOV.U32 R13, RZ, RZ, R3 ;  /* 0x000000ffff0d7224 */ /* 0x000fce00078e0003 */
[----:B------:R-:W-:Y:S05]  /*2c1a0*/  WARPSYNC.COLLECTIVE R15, `(.L_x_12803) ;  /* 0x000000000f087348 */ /* 0x000fea0003c00000 */
[----:B------:R0:W1:Y:S02]  /*2c1b0*/  SHFL.UP P6, R14, R13, R12, R11 ;  /* 0x0400000c0d0e7389 */ /* 0x00006400000c000b */
[----:B01----:R-:W-:Y:S01]  /*2c1c0*/  ENDCOLLECTIVE ;  /* 0x000000000000791b */ /* 0x003fe20003800000 */
.L_x_12803:
        /* <DEDUP_REMOVED lines=8> */
.L_x_12804:
[----:B------:R-:W-:Y:S05]  /*2c250*/  BRA `(.L_x_12805) ;  /* 0xffffffb400547947 */ /* 0x000fea000383ffff */
.L_x_12675:
        /* <DEDUP_REMOVED lines=8> */
.L_x_12807:
[----:B------:R-:W-:Y:S05]  /*2c2e0*/  BSYNC B0 ;  /* 0x0000000000007941 */ /* 0x000fea0003800000 */
.L_x_12806:
        /* <DEDUP_REMOVED lines=8> */
.L_x_12808:
[----:B------:R-:W-:Y:S01]  /*2c370*/  IMAD.MOV.U32 R12, RZ, RZ, 0x4 ;  /* 0x00000004ff0c7424 */ /* 0x000fe200078e00ff */
[----:B------:R-:W-:-:S05]  /*2c380*/  SEL R2, R14, RZ, P2 ;  /* 0x000000ff0e027207 */ /* 0x000fca0001000000 */
[----:B------:R-:W-:-:S04]  /*2c390*/  IMAD.IADD R2, R13, 0x1, R2 ;  /* 0x000000010d027824 */ /* 0x000fc800078e0202 */
[----:B------:R-:W-:-:S07]  /*2c3a0*/  IMAD.MOV.U32 R13, RZ, RZ, R2 ;  /* 0x000000ffff0d7224 */ /* 0x000fce00078e0002 */
[----:B------:R-:W-:Y:S05]  /*2c3b0*/  WARPSYNC.COLLECTIVE R15, `(.L_x_12809) ;  /* 0x000000000f087348 */ /* 0x000fea0003c00000 */
[----:B------:R0:W1:Y:S02]  /*2c3c0*/  SHFL.UP P6, R14, R13, R12, R11 ;  /* 0x0400000c0d0e7389 */ /* 0x00006400000c000b */
[----:B01----:R-:W-:Y:S01]  /*2c3d0*/  ENDCOLLECTIVE ;  /* 0x000000000000791b */ /* 0x003fe20003800000 */
.L_x_12809:
[----:B------:R-:W-:Y:S01]  /*2c3e0*/  IMAD.MOV.U32 R12, RZ, RZ, 0x8 ;  /* 0x00000008ff0c7424 */ /* 0x000fe200078e00ff */
[----:B------:R-:W-:-:S05]  /*2c3f0*/  SEL R3, R14, RZ, P3 ;  /* 0x000000ff0e037207 */ /* 0x000fca0001800000 */
[----:B------:R-:W-:-:S04]  /*2c400*/  IMAD.IADD R3, R2, 0x1, R3 ;  /* 0x0000000102037824 */ /* 0x000fc800078e0203 */
[----:B------:R-:W-:-:S07]  /*2c410*/  IMAD.MOV.U32 R13, RZ, RZ, R3 ;  /* 0x000000ffff0d7224 */ /* 0x000fce00078e0003 */
[----:B------:R-:W-:Y:S05]  /*2c420*/  WARPSYNC.COLLECTIVE R15, `(.L_x_12810) ;  /* 0x000000000f087348 */ /* 0x000fea0003c00000 */
[----:B------:R0:W1:Y:S02]  /*2c430*/  SHFL.UP P6, R14, R13, R12, R11 ;  /* 0x0400000c0d0e7389 */ /* 0x00006400000c000b */
[----:B01----:R-:W-:Y:S01]  /*2c440*/  ENDCOLLECTIVE ;  /* 0x000000000000791b */ /* 0x003fe20003800000 */
.L_x_12810:
[----:B------:R-:W-:Y:S01]  /*2c450*/  IMAD.MOV.U32 R12, RZ, RZ, 0x10 ;  /* 0x00000010ff0c7424 */ /* 0x000fe200078e00ff */
[----:B------:R-:W-:-:S05]  /*2c460*/  SEL R4, R14, RZ, P4 ;  /* 0x000000ff0e047207 */ /* 0x000fca0002000000 */
[----:B------:R-:W-:-:S04]  /*2c470*/  IMAD.IADD R4, R3, 0x1, R4 ;  /* 0x0000000103047824 */ /* 0x000fc800078e0204 */
[----:B------:R-:W-:-:S07]  /*2c480*/  IMAD.MOV.U32 R13, RZ, RZ, R4 ;  /* 0x000000ffff0d7224 */ /* 0x000fce00078e0004 */
[----:B------:R-:W-:Y:S05]  /*2c490*/  WARPSYNC.COLLECTIVE R15, `(.L_x_12811) ;  /* 0x000000000f087348 */ /* 0x000fea0003c00000 */
[----:B------:R0:W1:Y:S02]  /*2c4a0*/  SHFL.UP P6, R14, R13, R12, R11 ;  /* 0x0400000c0d0e7389 */ /* 0x00006400000c000b */
[----:B01----:R-:W-:Y:S01]  /*2c4b0*/  ENDCOLLECTIVE ;  /* 0x000000000000791b */ /* 0x003fe20003800000 */
.L_x_12811:
        /* <DEDUP_REMOVED lines=8> */
.L_x_12812:
[----:B------:R-:W-:Y:S05]  /*2c540*/  BRA `(.L_x_12813) ;  /* 0xffffffb400347947 */ /* 0x000fea000383ffff */
.L_x_12677:
[----:B------:R-:W-:Y:S01]  /*2c550*/  BSSY B0, `(.L_x_12814) ;  /* 0x0000006000007945 */ /* 0x000fe20003800000 */
[----:B------:R-:W-:Y:S01]  /*2c560*/  PLOP3.LUT P6, PT, P6, PT, PT, 0x8, 0x0 ;  /* 0x000000000000781c */ /* 0x000fe200037ce170 */
[----:B------:R-:W-:-:S12]  /*2c570*/  IMAD.MOV.U32 R15, RZ, RZ, -0x1 ;  /* 0xffffffffff0f7424 */ /* 0x000fd800078e00ff */
[----:B012---:R-:W-:Y:S05]  /*2c580*/  WARPSYNC.COLLECTIVE R15, `(.L_x_12815) ;  /* 0x000000000f087348 */ /* 0x007fea0003c00000 */
[----:B------:R-:W-:Y:S01]  /*2c590*/  VOTE.ANY R14, PT, P6 ;  /* 0x00000000000e7806 */ /* 0x000fe200030e0100 */
[----:B012---:R-:W-:Y:S06]  /*2c5a0*/  ENDCOLLECTIVE ;  /* 0x000000000000791b */ /* 0x007fec0003800000 */
.L_x_12815:
[----:B------:R-:W-:Y:S05]  /*2c5b0*/  BSYNC B0 ;  /* 0x0000000000007941 */ /* 0x000fea0003800000 */
.L_x_12814:
        /* <DEDUP_REMOVED lines=9> */
.L_x_12816:
[----:B------:R-:W-:Y:S01]  /*2c650*/  IMAD.MOV.U32 R5, RZ, RZ, R14 ;  /* 0x000000ffff057224 */ /* 0x000fe200078e000e */
[----:B------:R-:W-:Y:S06]  /*2c660*/  BRA `(.L_x_12817) ;  /* 0xffffffb400247947 */ /* 0x000fec000383ffff */
.L_x_12679:
[----:B------:R-:W-:Y:S01]  /*2c670*/  BSSY B0, `(.L_x_12818) ;  /* 0x0000007000007945 */ /* 0x000fe20003800000 */
[----:B------:R-:W-:Y:S02]  /*2c680*/  IMAD.MOV.U32 R13, RZ, RZ, R6 ;  /* 0x000000ffff0d7224 */ /* 0x000fe400078e0006 */
[----:B------:R-:W-:Y:S02]  /*2c690*/  IMAD.MOV.U32 R11, RZ, RZ, 0x1f ;  /* 0x0000001fff0b7424 */ /* 0x000fe400078e00ff */
[----:B------:R-:W-:-:S07]  /*2c6a0*/  IMAD.MOV.U32 R15, RZ, RZ, -0x1 ;  /* 0xffffffffff0f7424 */ /* 0x000fce00078e00ff */
[----:B01234-:R-:W-:Y:S05]  /*2c6b0*/  WARPSYNC.COLLECTIVE R15, `(.L_x_12819) ;  /* 0x000000000f087348 */ /* 0x01ffea0003c00000 */
[----:B------:R0:W0:Y:S02]  /*2c6c0*/  SHFL.IDX P6, R14, R13, R12, R11 ;  /* 0x0000000c0d0e7389 */ /* 0x00002400000c000b */
[----:B01234-:R-:W-:Y:S01]  /*2c6d0*/  ENDCOLLECTIVE ;  /* 0x000000000000791b */ /* 0x01ffe20003800000 */
.L_x_12819:
[----:B------:R-:W-:Y:S05]  /*2c6e0*/  BSYNC B0 ;  /* 0x0000000000007941 */ /* 0x000fea0003800000 */
.L_x_12818:
[----:B------:R-:W-:Y:S05]  /*2c6f0*/  BRA `(.L_x_12678) ;  /* 0xffffffb4001c7947 */ /* 0x000fea000383ffff */
.L_x_12683:
[----:B0-----:R0:W1:Y:S02]  /*2c700*/  SYNCS.PHASECHK.TRANS64.TRYWAIT P0, [R7+URZ+0x32420], R0 ;  /* 0x03242000070075a7 */ /* 0x001064000800017f */
[----:B-1----:R-:W-:Y:S05]  /*2c710*/  @!P0 NANOSLEEP.SYNCS 0x989680 ;  /* 0x009896800000895d */ /* 0x002fea0003900000 */
[----:B------:R-:W1:Y:S02]  /*2c720*/  @!P0 SYNCS.PHASECHK.TRANS64 P0, [R7+URZ+0x32420], R0 ;  /* 0x03242000070085a7 */ /* 0x000e64000800007f */
[----:B-1----:R-:W-:Y:S05]  /*2c730*/  @!P0 BRA `(.L_x_12683) ;  /* 0xfffffffc00f08947 */ /* 0x002fea000383ffff */
[----:B------:R-:W-:Y:S05]  /*2c740*/  BRA `(.L_x_12820) ;  /* 0xffffffb800947947 */ /* 0x000fea000383ffff */
.L_x_12684:
        /* <DEDUP_REMOVED lines=11> */
.L_x_12822:
[----:B------:R-:W-:Y:S05]  /*2c800*/  BSYNC B0 ;  /* 0x0000000000007941 */ /* 0x000fea0003800000 */
.L_x_12821:
[----:B------:R-:W-:Y:S05]  /*2c810*/  BRA `(.L_x_12823) ;  /* 0xffffffb8007c7947 */ /* 0x000fea000383ffff */
.L_x_12687:
[----:B------:R-:W-:Y:S01]  /*2c820*/  BSSY B1, `(.L_x_12824) ;  /* 0x0000006000017945 */ /* 0x000fe20003800000 */
[----:B------:R-:W-:-:S07]  /*2c830*/  IMAD.MOV.U32 R15, RZ, RZ, -0x1 ;  /* 0xffffffffff0f7424 */ /* 0x000fce00078e00ff */
[----:B0-234-:R-:W-:Y:S05]  /*2c840*/  WARPSYNC.COLLECTIVE R15, `(.L_x_12825) ;  /* 0x000000000f0c7348 */ /* 0x01dfea0003c00000 */
[----:B------:R-:W-:Y:S02]  /*2c850*/  ELECT P6, UR62, PT ;  /* 0x00000000003e782f */ /* 0x000fe400038c0000 */
[----:B------:R-:W-:Y:S01]  /*2c860*/  MOV R14, UR62 ;  /* 0x0000003e000e7c02 */ /* 0x000fe20008000f00 */
[----:B0-234-:R-:W-:Y:S10]  /*2c870*/  ENDCOLLECTIVE ;  /* 0x000000000000791b */ /* 0x01dff40003800000 */
.L_x_12825:
[----:B------:R-:W-:Y:S05]  /*2c880*/  BSYNC B1 ;  /* 0x0000000000017941 */ /* 0x000fea0003800000 */
.L_x_12824:
[----:B------:R-:W-:Y:S05]  /*2c890*/  BRA `(.L_x_12826) ;  /* 0xffffffb800747947 */ /* 0x000fea000383ffff */
.L_x_12689:
[----:B0-----:R0:W1:Y:S02]  /*2c8a0*/  SYNCS.PHASECHK.TRANS64.TRYWAIT P1, [R5+URZ+0x32440], R0 ;  /* 0x03244000050075a7 */ /* 0x001064000802017f */
[----:B-1----:R-:W-:Y:S05]  /*2c8b0*/  @!P1 NANOSLEEP.SYNCS 0x989680 ;  /* 0x009896800000995d */ /* 0x002fea0003900000 */
[----:B------:R-:W1:Y:S02]  /*2c8c0*/  @!P1 SYNCS.PHASECHK.TRANS64 P1, [R5+URZ+0x32440], R0 ;  /* 0x03244000050095a7 */ /* 0x000e64000802007f */
[----:B-1----:R-:W-:Y:S05]  /*2c8d0*/  @!P1 BRA `(.L_x_12689) ;  /* 0xfffffffc00f09947 */ /* 0x002fea000383ffff */
[----:B------:R-:W-:Y:S05]  /*2c8e0*/  BRA `(.L_x_12827) ;  /* 0xffffffb8009c7947 */ /* 0x000fea000383ffff */
.L_x_12691:
[----:B-1----:R1:W0:Y:S02]  /*2c8f0*/  SYNCS.PHASECHK.TRANS64.TRYWAIT P1, [R3+URZ+0x32440], R2 ;  /* 0x03244002030075a7 */ /* 0x002224000802017f */
[----:B0-----:R-:W-:Y:S05]  /*2c900*/  @!P1 NANOSLEEP.SYNCS 0x989680 ;  /* 0x009896800000995d */ /* 0x001fea0003900000 */
[----:B------:R-:W0:Y:S02]  /*2c910*/  @!P1 SYNCS.PHASECHK.TRANS64 P1, [R3+URZ+0x32440], R2 ;  /* 0x03244002030095a7 */ /* 0x000e24000802007f */
[----:B0-----:R-:W-:Y:S05]  /*2c920*/  @!P1 BRA `(.L_x_12691) ;  /* 0xfffffffc00f09947 */ /* 0x001fea000383ffff */
[----:B------:R-:W-:Y:S05]  /*2c930*/  BRA `(.L_x_12828) ;  /* 0xffffffb800a87947 */ /* 0x000fea000383ffff */
.L_x_12693:
[----:B------:R0:W0:Y:S02]  /*2c940*/  SYNCS.PHASECHK.TRANS64.TRYWAIT P1, [R5+URZ+0x32460], R0 ;  /* 0x03246000050075a7 */ /* 0x000024000802017f */
[----:B0-----:R-:W-:Y:S05]  /*2c950*/  @!P1 NANOSLEEP.SYNCS 0x989680 ;  /* 0x009896800000995d */ /* 0x001fea0003900000 */
[----:B------:R-:W0:Y:S02]  /*2c960*/  @!P1 SYNCS.PHASECHK.TRANS64 P1, [R5+URZ+0x32460], R0 ;  /* 0x03246000050095a7 */ /* 0x000e24000802007f */
[----:B0-----:R-:W-:Y:S05]  /*2c970*/  @!P1 BRA `(.L_x_12693) ;  /* 0xfffffffc00f09947 */ /* 0x001fea000383ffff */
[----:B------:R-:W-:Y:S05]  /*2c980*/  BRA `(.L_x_12829) ;  /* 0xffffffb800a47947 */ /* 0x000fea000383ffff */
        .type           $_ZN7cutlass13device_kernelIN5flash11enable_sm90INS1_16FlashAttnFwdSm90INS1_25CollectiveMainloopFwdSm90ILi2EN4cute5tupleIJNS5_1CILi1EEES8_S8_EEENS6_IJNS7_ILi128EEENS7_ILi96EEENS7_ILi64EEEEEELi256ENS_6half_tEfNS_4arch4Sm90ELb0ELb1ELb0ELb1ELb1ELb0ELb1ELb1ELb0ELb1ELb0ELb0EEENS1_21CollectiveEpilogueFwdINS6_IJSA_NS7_ILi256EEESB_EEES9_SE_SG_Li256ELb1ELb1ELb0ELb0EEENS1_36VarlenDynamicPersistentTileSchedulerILi128ELi96ELi256ELi128ELb0ELb1ELb1ELb1ELb0ELb1EEEEEEEEEvNT_6ParamsE$_ZZN5flash25CollectiveMainloopFwdSm90ILi2EN4cute5tupleIJNS1_1CILi1EEES4_S4_EEENS2_IJNS3_ILi128EEENS3_ILi96EEENS3_ILi64EEEEEELi256EN7cutlass6half_tEfNSA_4arch4Sm90ELb0ELb1ELb0ELb1ELb1ELb0ELb1ELb1ELb0ELb1ELb0ELb0EE3mmaINS_16FlashAttnFwdSm90ISE_NS_21CollectiveEpilogueFwdINS2_IJS6_NS3_ILi256EEES7_EEES5_SB_SD_Li256ELb1ELb1ELb0ELb0EEENS_36VarlenDynamicPersistentTileSchedulerILi128ELi96ELi256ELi128ELb0ELb1ELb1ELb1ELb0ELb1EEEE13SharedStorageENS1_6TensorINS1_11ArrayEngineIfLm128EEENS1_6LayoutINS2_IJNS2_IJNS3_ILi2EEEST_NS3_ILi32EEEEEES4_S4_EEENS2_IJNS2_IJS4_ST_NS3_ILi4EEEEEENS3_ILi0EEESZ_EEEEEEENS_7SoftmaxILi2ELi0EEEEEbRKNSE_6ParamsENSA_13PipelineAsyncILi2EEES19_RNSA_13PipelineStateILj2EEERT0_RT1_iRiRKNS_16SeqlenInfoQKNewKILb1ELb0EEENS2_IJiiiiEEERT_ENKUliT_T0_T1_E_clIZSF_ISO_S12_S14_EbS17_S19_S19_S1C_S1E_S1G_iS1H_S1L_S1M_S1O_EUlRS1P_iE1_NS3_ILb0EEENS3_ILb1EEEEEDaiS1P_S1Q_S1R_,@function
        .size           $_ZN7cutlass13device_kernelIN5flash11enable_sm90INS1_16FlashAttnFwdSm90INS1_25CollectiveMainloopFwdSm90ILi2EN4cute5tupleIJNS5_1CILi1EEES8_S8_EEENS6_IJNS7_ILi128EEENS7_ILi96EEENS7_ILi64EEEEEELi256ENS_6half_tEfNS_4arch4Sm90ELb0ELb1ELb0ELb1ELb1ELb0ELb1ELb1ELb0ELb1ELb0ELb0EEENS1_21CollectiveEpilogueFwdINS6_IJSA_NS7_ILi256EEESB_EEES9_SE_SG_Li256ELb1ELb1ELb0ELb0EEENS1_36VarlenDynamicPersistentTileSchedulerILi128ELi96ELi256ELi128ELb0ELb1ELb1ELb1ELb0ELb1EEEEEEEEEvNT_6ParamsE$_ZZN5flash25CollectiveMainloopFwdSm90ILi2EN4cute5tupleIJNS1_1CILi1EEES4_S4_EEENS2_IJNS3_ILi128EEENS3_ILi96EEENS3_ILi64EEEEEELi256EN7cutlass6half_tEfNSA_4arch4Sm90ELb0ELb1ELb0ELb1ELb1ELb0ELb1ELb1ELb0ELb1ELb0ELb0EE3mmaINS_16FlashAttnFwdSm90ISE_NS_21CollectiveEpilogueFwdINS2_IJS6_NS3_ILi256EEES7_EEES5_SB_SD_Li256ELb1ELb1ELb0ELb0EEENS_36VarlenDynamicPersistentTileSchedulerILi128ELi96ELi256ELi128ELb0ELb1ELb1ELb1ELb0ELb1EEEE13SharedStorageENS1_6TensorINS1_11ArrayEngineIfLm128EEENS1_6LayoutINS2_IJNS2_IJNS3_ILi2EEEST_NS3_ILi32EEEEEES4_S4_EEENS2_IJNS2_IJS4_ST_NS3_ILi4EEEEEENS3_ILi0EEESZ_EEEEEEENS_7SoftmaxILi2ELi0EEEEEbRKNSE_6ParamsENSA_13PipelineAsyncILi2EEES19_RNSA_13PipelineStateILj2EEERT0_RT1_iRiRKNS_16SeqlenInfoQKNewKILb1ELb0EEENS2_IJiiiiEEERT_ENKUliT_T0_T1_E_clIZSF_ISO_S12_S14_EbS17_S19_S19_S1C_S1E_S1G_iS1H_S1L_S1M_S1O_EUlRS1P_iE1_NS3_ILb0EEENS3_ILb1EEEEEDaiS1P_S1Q_S1R_,(.L_x_15563 - $_ZN7cutlass13device_kernelIN5flash11enable_sm90INS1_16FlashAttnFwdSm90INS1_25CollectiveMainloopFwdSm90ILi2EN4cute5tupleIJNS5_1CILi1EEES8_S8_EEENS6_IJNS7_ILi128EEENS7_ILi96EEENS7_ILi64EEEEEELi256ENS_6half_tEfNS_4arch4Sm90ELb0ELb1ELb0ELb1ELb1ELb0ELb1ELb1ELb0ELb1ELb0ELb0EEENS1_21CollectiveEpilogueFwdINS6_IJSA_NS7_ILi256EEESB_EEES9_SE_SG_Li256ELb1ELb1ELb0ELb0EEENS1_36VarlenDynamicPersistentTileSchedulerILi128ELi96ELi256ELi128ELb0ELb1ELb1ELb1ELb0ELb1EEEEEEEEEvNT_6ParamsE$_ZZN5flash25CollectiveMainloopFwdSm90ILi2EN4cute5tupleIJNS1_1CILi1EEES4_S4_EEENS2_IJNS3_ILi128EEENS3_ILi96EEENS3_ILi64EEEEEELi256EN7cutlass6half_tEfNSA_4arch4Sm90ELb0ELb1ELb0ELb1ELb1ELb0ELb1ELb1ELb0ELb1ELb0ELb0EE3mmaINS_16FlashAttnFwdSm90ISE_NS_21CollectiveEpilogueFwdINS2_IJS6_NS3_ILi256EEES7_EEES5_SB_SD_Li256ELb1ELb1ELb0ELb0EEENS_36VarlenDynamicPersistentTileSchedulerILi128ELi96ELi256ELi128ELb0ELb1ELb1ELb1ELb0ELb1EEEE13SharedStorageENS1_6TensorINS1_11ArrayEngineIfLm128EEENS1_6LayoutINS2_IJNS2_IJNS3_ILi2EEEST_NS3_ILi32EEEEEES4_S4_EEENS2_IJNS2_IJS4_ST_NS3_ILi4EEEEEENS3_ILi0EEESZ_EEEEEEENS_7SoftmaxILi2ELi0EEEEEbRKNSE_6ParamsENSA_13PipelineAsyncILi2EEES19_RNSA_13PipelineStateILj2EEERT0_RT1_iRiRKNS_16SeqlenInfoQKNewKILb1ELb0EEENS2_IJiiiiEEERT_ENKUliT_T0_T1_E_clIZSF_ISO_S12_S14_EbS17_S19_S19_S1C_S1E_S1G_iS1H_S1L_S1M_S1O_EUlRS1P_iE1_NS3_ILb0EEENS3_ILb1EEEEEDaiS1P_S1Q_S1R_)
$_ZN7cutlass13device_kernelIN5flash11enable_sm90INS1_16FlashAttnFwdSm90INS1_25CollectiveMainloopFwdSm90ILi2EN4cute5tupleIJNS5_1CILi1EEES8_S8_EEENS6_IJNS7_ILi128EEENS7_ILi96EEENS7_ILi64EEEEEELi256ENS_6half_tEfNS_4arch4Sm90ELb0ELb1ELb0ELb1ELb1ELb0ELb1ELb1ELb0ELb1ELb0ELb0EEENS1_21CollectiveEpilogueFwdINS6_IJSA_NS7_ILi256EEESB_EEES9_SE_SG_Li256ELb1ELb1ELb0ELb0EEENS1_36VarlenDynamicPersistentTileSchedulerILi128ELi96ELi256ELi128ELb0ELb1ELb1ELb1ELb0ELb1EEEEEEEEEvNT_6ParamsE$_ZZN5flash25CollectiveMainloopFwdSm90ILi2EN4cute5tupleIJNS1_1CILi1EEES4_S4_EEENS2_IJNS3_ILi128EEENS3_ILi96EEENS3_ILi64EEEEEELi256EN7cutlass6half_tEfNSA_4arch4Sm90ELb0ELb1ELb0ELb1ELb1ELb0ELb1ELb1ELb0ELb1ELb0ELb0EE3mmaINS_16FlashAttnFwdSm90ISE_NS_21CollectiveEpilogueFwdINS2_IJS6_NS3_ILi256EEES7_EEES5_SB_SD_Li256ELb1ELb1ELb0ELb0EEENS_36VarlenDynamicPersistentTileSchedulerILi128ELi96ELi256ELi128ELb0ELb1ELb1ELb1ELb0ELb1EEEE13SharedStorageENS1_6TensorINS1_11ArrayEngineIfLm128EEENS1_6LayoutINS2_IJNS2_IJNS3_ILi2EEEST_NS3_ILi32EEEEEES4_S4_EEENS2_IJNS2_IJS4_ST_NS3_ILi4EEEEEENS3_ILi0EEESZ_EEEEEEENS_7SoftmaxILi2ELi0EEEEEbRKNSE_6ParamsENSA_13PipelineAsyncILi2EEES19_RNSA_13PipelineStateILj2EEERT0_RT1_iRiRKNS_16SeqlenInfoQKNewKILb1ELb0EEENS2_IJiiiiEEERT_ENKUliT_T0_T1_E_clIZSF_ISO_S12_S14_EbS17_S19_S19_S1C_S1E_S1G_iS1H_S1L_S1M_S1O_EUlRS1P_iE1_NS3_ILb0EEENS3_ILb1EEEEEDaiS1P_S1Q_S1R_:
        /* <DEDUP_REMOVED lines=47> */
.L_x_12831:
[----:B------:R-:W-:Y:S05]  /*2cc80*/  BSYNC B2 ;  /* 0x0000000000027941 */ /* 0x000fea0003800000 */
.L_x_12830:
        /* <DEDUP_REMOVED lines=17> */
.L_x_12833:
[----:B------:R-:W-:Y:S05]  /*2cda0*/  BSYNC B2 ;  /* 0x0000000000027941 */ /* 0x000fea0003800000 */
.L_x_12832:
        /* <DEDUP_REMOVED lines=10> */
.L_x_12835:
[----:B------:R-:W-:Y:S05]  /*2ce50*/  BSYNC B2 ;  /* 0x0000000000027941 */ /* 0x000fea0003800000 */
.L_x_12834:
        /* <DEDUP_REMOVED lines=92> */
.L_x_12838:
[----:B------:R-:W-:Y:S05]  /*2d420*/  BSYNC B2 ;  /* 0x0000000000027941 */ /* 0x000fea0003800000 */
.L_x_12837:
        /* <DEDUP_REMOVED lines=17> */
.L_x_12840:
[----:B------:R-:W-:Y:S05]  /*2d540*/  BSYNC B2 ;  /* 0x0000000000027941 */ /* 0x000fea0003800000 */
.L_x_12839:
        /* <DEDUP_REMOVED lines=10> */
.L_x_12842:
[----:B------:R-:W-:Y:S05]  /*2d5f0*/  BSYNC B2 ;  /* 0x0000000000027941 */ /* 0x000fea0003800000 */
.L_x_12841:
        /* <DEDUP_REMOVED lines=288> */
.L_x_12845:
[----:B------:R-:W-:Y:S05]  /*2e800*/  BSYNC B2 ;  /* 0x0000000000027941 */ /* 0x000fea0003800000 */
.L_x_12844:
        /* <DEDUP_REMOVED lines=102> */
.L_x_12851:
[----:B------:R-:W-:Y:S05]  /*2ee70*/  BSYNC B4 ;  /* 0x0000000000047941 */ /* 0x000fea0003800000 */
.L_x_12850:
[----:B------:R-:W-:Y:S01]  /*2ee80*/  LOP3.LUT R10, RZ, R10, RZ, 0x33, !PT ;  /* 0x0000000aff0a7212 */ /* 0x000fe200078e33ff */
[----:B------:R-:W-:Y:S06]  /*2ee90*/  BRA `(.L_x_12852) ;  /* 0x0000000000287947 */ /* 0x000fec0003800000 */
.L_x_12849:
        /* <DEDUP_REMOVED lines=10> */
.L_x_12852:
[----:B------:R-:W-:Y:S05]  /*2ef40*/  BSYNC B3 ;  /* 0x0000000000037941 */ /* 0x000fea0003800000 */
.L_x_12848:
[----:B------:R-:W-:-:S05]  /*2ef50*/  IMAD R10, R77, R10, R13 ;  /* 0x0000000a4d0a7224 */ /* 0x000fca00078e020d */
[----:B------:R-:W-:Y:S02]  /*2ef60*/  VIMNMX R3, R3, R10, !PT ;  /* 0x0000000a03037248 */ /* 0x000fe40007fe0100 */
[----:B------:R-:W-:-:S07]  /*2ef70*/  VIADDMNMX R2, R10, R77, R2, PT ;  /* 0x0000004d0a027246 */ /* 0x000fce0003800102 */
.L_x_12847:
[----:B------:R-:W-:Y:S05]  /*2ef80*/  BSYNC B2 ;  /* 0x0000000000027941 */ /* 0x000fea0003800000 */
.L_x_12846:
        /* <DEDUP_REMOVED lines=136> */
.L_x_12858:
[----:B------:R-:W-:Y:S05]  /*2f810*/  BSYNC B4 ;  /* 0x0000000000047941 */ /* 0x000fea0003800000 */
.L_x_12857:
[----:B------:R-:W-:Y:S01]  /*2f820*/  LOP3.LUT R72, RZ, R72, RZ, 0x33, !PT ;  /* 0x00000048ff487212 */ /* 0x000fe200078e33ff */
[----:B------:R-:W-:Y:S06]  /*2f830*/  BRA `(.L_x_12859) ;  /* 0x0000000000287947 */ /* 0x000fec0003800000 */
.L_x_12856:
        /* <DEDUP_REMOVED lines=10> */
.L_x_12859:
[----:B------:R-:W-:Y:S05]  /*2f8e0*/  BSYNC B3 ;  /* 0x0000000000037941 */ /* 0x000fea0003800000 */
.L_x_12855:
[----:B------:R-:W-:-:S05]  /*2f8f0*/  IMAD R72, R77, R72, R13 ;  /* 0x000000484d487224 */ /* 0x000fca00078e020d */
[----:B------:R-:W-:Y:S02]  /*2f900*/  VIADDMNMX R14, R72, R77, R14, PT ;  /* 0x0000004d480e7246 */ /* 0x000fe4000380010e */
[----:B------:R-:W-:-:S07]  /*2f910*/  VIMNMX R9, R9, R72, !PT ;  /* 0x0000004809097248 */ /* 0x000fce0007fe0100 */
.L_x_12854:
[----:B------:R-:W-:Y:S05]  /*2f920*/  BSYNC B2 ;  /* 0x0000000000027941 */ /* 0x000fea0003800000 */
.L_x_12853:
        /* <DEDUP_REMOVED lines=183> */
[----:B------:R-:W-:Y:S01]  /*304a0*/  FSETP.NEU.FTZ.AND P0, PT, R14, -INF , PT ;  /* 0xff8000000e00780b */ /* 0x000fe20003f1d000 */
[----:B--2---:R-:W-:-:S03]  /*304b0*/  FMUL.FTZ R7, R21, R20 ;  /* 0x0000001415077220 */ /* 0x004fc60000410000 */
[----:B------:R-:W-:Y:S02]  /*304c0*/  FSEL R6, R6, RZ, P0 ;  /* 0x000000ff06067208 */ /* 0x000fe40000000000 */
        /* <DEDUP_REMOVED lines=146> */
[----:B------:R0:W-:Y:S04]  /*30df0*/  ST.E desc[UR4][R2.64+0x10], R29 ;  /* 0x0000101d02007985 */ /* 0x0001e8000c101904 */
        /* <DEDUP_REMOVED lines=101> */
[----:B------:R-:W2:Y:S01]  /*31450*/  LD.E R89, desc[UR10][R6.64+0x1c4] ;  /* 0x0001c40a06597980 */ /* 0x000ea2000c101900 */
[----:B------:R-:W-:-:S03]  /*31460*/  FMUL.FTZ R119, R24, R101 ;  /* 0x0000006518777220 */ /* 0x000fc60000410000 */
[----:B------:R0:W-:Y:S04]  /*31470*/  ST.E desc[UR4][R6.64], R95 ;  /* 0x0000005f06007985 */ /* 0x0001e8000c101904 */
        /* <DEDUP_REMOVED lines=111> */
[----:B------:R0:W-:Y:S01]  /*31b70*/  ST.E desc[UR12][R6.64+0xe4], R3 ;  /* 0x0000e40306007985 */ /* 0x0001e2000c10190c */
[----:B------:R-:W-:-:S03]  /*31b80*/  FMUL.FTZ R49, R24, R49 ;  /* 0x0000003118317220 */ /* 0x000fc60000410000 */
[----:B------:R1:W-:Y:S01]  /*31b90*/  ST.E desc[UR14][R6.64+0xf0], R33 ;  /* 0x0000f02106007985 */ /* 0x0003e2000c10190e */
[----:B------:R-:W-:-:S03]  /*31ba0*/  FMUL.FTZ R53, R24, R53 ;  /* 0x0000003518357220 */ /* 0x000fc60000410000 */
[----:B------:R-:W-:Y:S01]  /*31bb0*/  ST.E desc[UR4][R6.64+0xf4], R39 ;  /* 0x0000f42706007985 */ /* 0x000fe2000c101904 */
        /* <DEDUP_REMOVED lines=32> */
[----:B------:R-:W-:-:S03]  /*31dc0*/  FMUL.FTZ R91, R24, R91 ;  /* 0x0000005b185b7220 */ /* 0x000fc60000410000 */
        /* <DEDUP_REMOVED lines=17> */
[----:B------:R-:W-:-:S03]  /*31ee0*/  FMUL.FTZ R29, R9, R2 ;  /* 0x00000002091d7220 */ /* 0x000fc60000410000 */
[----:B------:R-:W-:Y:S04]  /*31ef0*/  ST.E desc[UR10][R6.64+0x1c4], R89 ;  /* 0x0001c45906007985 */ /* 0x000fe8000c10190a */
[----:B------:R-:W-:Y:S01]  /*31f00*/  ST.E desc[UR12][R6.64+0x1d0], R93 ;  /* 0x0001d05d06007985 */ /* 0x000fe2000c10190c */
[----:B------:R-:W-:-:S03]  /*31f10*/  FMUL.FTZ R31, R9, R32 ;  /* 0x00000020091f7220 */ /* 0x000fc60000410000 */
[----:B------:R-:W-:Y:S01]  /*31f20*/  ST.E desc[UR14][R6.64+0x1d4], R95 ;  /* 0x0001d45f06007985 */ /* 0x000fe2000c10190e */
[----:B-1----:R-:W-:-:S03]  /*31f30*/  FMUL.FTZ R33, R9, R34 ;  /* 0x0000002209217220 */ /* 0x002fc60000410000 */
        /* <DEDUP_REMOVED lines=606> */
[----:B------:R-:W-:Y:S02]  /*34520*/  R2UR UR4, R4 ;  /* 0x00000000040472ca */ /* 0x000fe400000e0000 */
[----:B------:R-:W-:-:S13]  /*34530*/  R2UR UR5, R5 ;  /* 0x00000000050572ca */ /* 0x000fda00000e0000 */
[----:B------:R1:W-:Y:S01]  /*34540*/  ST.E desc[UR4][R2.64+0x4], R25 ;  /* 0x0000041902007985 */ /* 0x0003e2000c101904 */
[----:B------:R-:W-:Y:S02]  /*34550*/  R2UR UR4, R4 ;  /* 0x00000000040472ca */ /* 0x000fe400000e0000 */
[----:B------:R-:W-:-:S13]  /*34560*/  R2UR UR5, R5 ;  /* 0x00000000050572ca */ /* 0x000fda00000e0000 */
        /* <DEDUP_REMOVED lines=717> */
[----:B------:R-:W-:Y:S01]  /*37240*/  F2FP.F16.F32.PACK_AB R154, R185, R184 ;  /* 0x000000b8b99a723e */ /* 0x000fe200000000ff */
[----:B------:R-:W-:-:S02]  /*37250*/  VIADD R184, R6, 0x80 ;  /* 0x0000008006b87836 */ /* 0x000fc40000000000 */
[----:B------:R-:W-:-:S03]  /*37260*/  IMAD.MOV.U32 R185, RZ, RZ, R7 ;  /* 0x000000ffffb97224 */ /* 0x000fc600078e0007 */
[----:B------:R-:W-:Y:S02]  /*37270*/  R2UR UR6, R184 ;  /* 0x00000000b80672ca */ /* 0x000fe400000e0000 */
[----:B------:R-:W-:Y:S02]  /*37280*/  R2UR UR7, R185 ;  /* 0x00000000b90772ca */ /* 0x000fe400000e0000 */
        /* <DEDUP_REMOVED lines=4301> */
.L_x_12861:
[----:B------:R-:W-:Y:S05]  /*47f60*/  BSYNC B2 ;  /* 0x0000000000027941 */ /* 0x000fea0003800000 */
.L_x_12860:
        /* <DEDUP_REMOVED lines=12> */
[----:B0-----:R-:W-:Y:S05]  /*48030*/  RET.REL.NODEC R2 `(_ZN7cutlass13device_kernelIN5flash11enable_sm90INS1_16FlashAttnFwdSm90INS1_25CollectiveMainloopFwdSm90ILi2EN4cute5tupleIJNS5_1CILi1EEES8_S8_EEENS6_IJNS7_ILi128EEENS7_ILi96EEENS7_ILi64EEEEEELi256ENS_6half_tEfNS_4arch4Sm90ELb0ELb1ELb0ELb1ELb1ELb0ELb1ELb1ELb0ELb1ELb0ELb0EEENS1_21CollectiveEpilogueFwdINS6_IJSA_NS7_ILi256EEESB_EEES9_SE_SG_Li256ELb1ELb1ELb0ELb0EEENS1_36VarlenDynamicPersistentTileSchedulerILi128ELi96ELi256ELi128ELb0ELb1ELb1ELb1ELb0ELb1EEEEEEEEEvNT_6ParamsE) ;  /* 0xfffffb7c02f07950 */ /* 0x001fea0003c3ffff */
.L_x_12836:
[----:B0-----:R0:W1:Y:S02]  /*48040*/  SYNCS.PHASECHK.TRANS64.TRYWAIT P0, [R2+URZ], R3 ;  /* 0x00000003020075a7 */ /* 0x001064000800017f */
[----:B-1----:R-:W-:Y:S05]  /*48050*/  @!P0 NANOSLEEP.SYNCS 0x989680 ;  /* 0x009896800000895d */ /* 0x002fea0003900000 */
[----:B------:R-:W1:Y:S02]  /*48060*/  @!P0 SYNCS.PHASECHK.TRANS64 P0, [R2+URZ], R3 ;  /* 0x00000003020085a7 */ /* 0x000e64000800007f */
[----:B-1----:R-:W-:Y:S05]  /*48070*/  @!P0 BRA `(.L_x_12836) ;  /* 0xfffffffc00f08947 */ /* 0x002fea000383ffff */
[----:B------:R-:W-:Y:S05]  /*48080*/  BRA `(.L_x_12835) ;  /* 0xfffffe4c00707947 */ /* 0x000fea000383ffff */
.L_x_12843:
[----:B0-----:R0:W1:Y:S02]  /*48090*/  SYNCS.PHASECHK.TRANS64.TRYWAIT P0, [R8+URZ], R9 ;  /* 0x00000009080075a7 */ /* 0x001064000800017f */
[----:B-1----:R-:W-:Y:S05]  /*480a0*/  @!P0 NANOSLEEP.SYNCS 0x989680 ;  /* 0x009896800000895d */ /* 0x002fea0003900000 */
[----:B------:R-:W1:Y:S02]  /*480b0*/  @!P0 SYNCS.PHASECHK.TRANS64 P0, [R8+URZ], R9 ;  /* 0x00000009080085a7 */ /* 0x000e64000800007f */
[----:B-1----:R-:W-:Y:S05]  /*480c0*/  @!P0 BRA `(.L_x_12843) ;  /* 0xfffffffc00f08947 */ /* 0x002fea000383ffff */
[----:B------:R-:W-:Y:S05]  /*480d0*/  BRA `(.L_x_12842) ;  /* 0xfffffe5400447947 */ /* 0x000fea000383ffff */
.L_x_12862:
        /* <DEDUP_REMOVED lines=10> */
.L_x_15563:


//--------------------- .text._ZN7cutlass13device_kernelIN5flash11enable_sm90INS1_16FlashAttnFwdSm90INS1_25CollectiveMainloopFwdSm90ILi2EN4cute5tupleIJNS5_1CILi1EEES8_S8_EEENS6_IJNS7_ILi128EEENS7_ILi96EEENS7_ILi64EEEEEELi256ENS_6half_tEfNS_4arch4Sm90ELb0ELb1ELb0ELb1ELb1ELb1ELb1ELb1ELb0ELb1ELb0ELb0EEENS1_21CollectiveEpilogueFwdINS6_IJSA_NS7_ILi256EEESB_EEES9_SE_SG_Li256ELb1ELb1ELb0ELb0EEENS1_36VarlenDynamicPersistentTileSchedulerILi128ELi96ELi256ELi128ELb0ELb1ELb1ELb1ELb0ELb1EEEEEEEEEvNT_6ParamsE --------------------------
	.section	.text._ZN7cutlass13device_kernelIN5flash11enable_sm90INS1_16FlashAttnFwdSm90INS1_25CollectiveMainloopFwdSm90ILi2EN4cute5tupleIJNS5_1CILi1EEES8_S8_EEENS6_IJNS7_ILi128EEENS7_ILi96EEENS7_ILi64EEEEEELi256ENS_6half_tEfNS_4arch4Sm90ELb0ELb1ELb0ELb1ELb1ELb1ELb1ELb1ELb0ELb1ELb0ELb0EEENS1_21CollectiveEpilogueFwdINS6_IJSA_NS7_ILi256EEESB_EEES9_SE_SG_Li256ELb1ELb1ELb0ELb0EEENS1_36VarlenDynamicPersistentTileSchedulerILi128ELi96ELi256ELi128ELb0ELb1ELb1ELb1ELb0ELb1EEEEEEEEEvNT_6ParamsE,"ax",@progbits
	.align	128
.text._ZN7cutlass13device_kernelIN5flash11enable_sm90INS1_16FlashAttnFwdSm90INS1_25CollectiveMainloopFwdSm90ILi2EN4cute5tupleIJNS5_1CILi1EEES8_S8_EEENS6_IJNS7_ILi128EEENS7_ILi96EEENS7_ILi64EEEEEELi256ENS_6half_tEfNS_4arch4Sm90ELb0ELb1ELb0ELb1ELb1ELb1ELb1ELb1ELb0ELb1ELb0ELb0EEENS1_21CollectiveEpilogueFwdINS6_IJSA_NS7_ILi256EEESB_EEES9_SE_SG_Li256ELb1ELb1ELb0ELb0EEENS1_36VarlenDynamicPersistentTileSchedulerILi128ELi96ELi256ELi128ELb0ELb1ELb1ELb1ELb0ELb1EEEEEEEEEvNT_6ParamsE:
        .type           _ZN7cutlass13device_kernelIN5flash11enable_sm90INS1_16FlashAttnFwdSm90INS1_25CollectiveMainloopFwdSm90ILi2EN4cute5tupleIJNS5_1CILi1EEES8_S8_EEENS6_IJNS7_ILi128EEENS7_ILi96EEENS7_ILi64EEEEEELi256ENS_6half_tEfNS_4arch4Sm90ELb0ELb1ELb0ELb1ELb1ELb1ELb1ELb1ELb0ELb1ELb0ELb0EEENS1_21CollectiveEpilogueFwdINS6_IJSA_NS7_ILi256EEESB_EEES9_SE_SG_Li256ELb1ELb1ELb0ELb0EEENS1_36VarlenDynamicPersistentTileSchedulerILi128ELi96ELi256ELi128ELb0ELb1ELb1ELb1ELb0ELb1EEEEEEEEEvNT_6ParamsE,@function
        .size           _ZN7cutlass13device_kernelIN5flash11enable_sm90INS1_16FlashAttnFwdSm90INS1_25CollectiveMainloopFwdSm90ILi2EN4cute5tupleIJNS5_1CILi1EEES8_S8_EEENS6_IJNS7_ILi128EEENS7_ILi96EEENS7_ILi64EEEEEELi256ENS_6half_tEfNS_4arch4Sm90ELb0ELb1ELb0ELb1ELb1ELb1ELb1ELb1ELb0ELb1ELb0ELb0EEENS1_21CollectiveEpilogueFwdINS6_IJSA_NS7_ILi256EEESB_EEES9_SE_SG_Li256ELb1ELb1ELb0ELb0EEENS1_36VarlenDynamicPersistentTileSchedulerILi128ELi96ELi256ELi128ELb0ELb1ELb1ELb1ELb0ELb1EEEEEEEEEvNT_6ParamsE,(.L_x_15565 - _ZN7cutlass13device_kernelIN5flash11enable_sm90INS1_16FlashAttnFwdSm90INS1_25CollectiveMainloopFwdSm90ILi2EN4cute5tupleIJNS5_1CILi1EEES8_S8_EEENS6_IJNS7_ILi128EEENS7_ILi96EEENS7_ILi64EEEEEELi256ENS_6half_tEfNS_4arch4Sm90ELb0ELb1ELb0ELb1ELb1ELb1ELb1ELb1ELb0ELb1ELb0ELb0EEENS1_21CollectiveEpilogueFwdINS6_IJSA_NS7_ILi256EEESB_EEES9_SE_SG_Li256ELb1ELb1ELb0ELb0EEENS1_36VarlenDynamicPersistentTileSchedulerILi128ELi96ELi256ELi128ELb0ELb1ELb1ELb1ELb0ELb1EEEEEEEEEvNT_6ParamsE)
        .other          _ZN7cutlass13device_kernelIN5flash11enable_sm90INS1_16FlashAttnFwdSm90INS1_25CollectiveMainloopFwdSm90ILi2EN4cute5tupleIJNS5_1CILi1EEES8_S8_EEENS6_IJNS7_ILi128EEENS7_ILi96EEENS7_ILi64EEEEEELi256ENS_6half_tEfNS_4arch4Sm90ELb0ELb1ELb0ELb1ELb1ELb1ELb1ELb1ELb0ELb1ELb0ELb0EEENS1_21CollectiveEpilogueFwdINS6_IJSA_NS7_ILi256EEESB_EEES9_SE_SG_Li256ELb1ELb1ELb0ELb0EEENS1_36VarlenDynamicPersistentTileSchedulerILi128ELi96ELi256ELi128ELb0ELb1ELb1ELb1ELb0ELb1EEEEEEEEEvNT_6ParamsE,@"STO_CUDA_ENTRY STV_DEFAULT"
_ZN7cutlass13device_kernelIN5flash11enable_sm90INS1_16FlashAttnFwdSm90INS1_25CollectiveMainloopFwdSm90ILi2EN4cute5tupleIJNS5_1CILi1EEES8_S8_EEENS6_IJNS7_ILi128EEENS7_ILi96EEENS7_ILi64EEEEEELi256ENS_6half_tEfNS_4arch4Sm90ELb0ELb1ELb0ELb1ELb1ELb1ELb1ELb1ELb0ELb1ELb0ELb0EEENS1_21CollectiveEpilogueFwdINS6_IJSA_NS7_ILi256EEESB_EEES9_SE_SG_Li256ELb1ELb1ELb0ELb0EEENS1_36VarlenDynamicPersistentTileSchedulerILi128ELi96ELi256ELi128ELb0ELb1ELb1ELb1ELb0ELb1EEEEEEEEEvNT_6ParamsE:
        /* <DEDUP_REMOVED lines=23> */
.L_x_12864:
[----:B------:R-:W-:Y:S05]  /*0170*/  BSYNC B0 ;  /* 0x0000000000007941 */ /* 0x000fea0003800000 */
.L_x_12863:
        /* <DEDUP_REMOVED lines=21> */
[----:B0-----:R0:W1:Y:S01]  /*02d0*/  @UP1 SYNCS.EXCH.64 URZ, [UR8+0x32400], UR4 ;  /* 0x03240004083f15b2 */ /* 0x0010620008000100 */
[----:B------:R0:W2:Y:S04]  /*02e0*/  @UP2 SYNCS.EXCH.64 URZ, [UR8+0x32410], UR4 ;  /* 0x03241004083f25b2 */ /* 0x0000a80008000100 */
[----:B------:R0:W3:Y:S01]  /*02f0*/  @UP3 SYNCS.EXCH.64 URZ, [UR8+0x32420], UR6 ;  /* 0x03242006083f35b2 */ /* 0x0000e20008000100 */
        /* <DEDUP_REMOVED lines=19> */
.L_x_12865:
        /* <DEDUP_REMOVED lines=22> */
.L_x_12866:
        /* <DEDUP_REMOVED lines=18> */
.L_x_12867:
        /* <DEDUP_REMOVED lines=22> */
.L_x_12868:
        /* <DEDUP_REMOVED lines=22> */
.L_x_12869:
[----:B------:R-:W-:Y:S01]  /*0970*/  PLOP3.LUT P0, PT, PT, PT, UP0, 0x80, 0x0 ;  /* 0x000000000000781c */ /* 0x000fe20003f0f008 */
[----:B------:R-:W-:Y:S01]  /*0980*/  UMOV UR38, 0x1 ;  /* 0x0000000100267882 */ /* 0x000fe20000000000 */
[----:B------:R-:W-:Y:S01]  /*0990*/  NOP ;  /* 0x0000000000007918 */ /* 0x000fe20000000000 */
[----:B------:R-:W-:Y:S01]  /*09a0*/  USEL UR38, UR38, 0x2, !UP0 ;  /* 0x0000000226267887 */ /* 0x000fe2000c000000 */
[----:B------:R-:W-:Y:S01]  /*09b0*/  BSSY B9, `(.L_x_12870) ;  /* 0x0003544000097945 */ /* 0x000fe20003800000 */
[----:B------:R-:W-:Y:S01]  /*09c0*/  ULDC.64 UR44, c[0x0][0x208] ;  /* 0x00008200002c7ab9 */ /* 0x000fe20000000a00 */
[----:B------:R-:W-:Y:S02]  /*09d0*/  IMAD.U32 R18, RZ, RZ, UR37 ;  /* 0x00000025ff127e24 */ /* 0x000fe4000f8e00ff */
[----:B------:R-:W-:Y:S01]  /*09e0*/  IMAD.U32 R19, RZ, RZ, UR36 ;  /* 0x00000024ff137e24 */ /* 0x000fe2000f8e00ff */
[----:B0123--:R-:W-:Y:S06]  /*09f0*/  BAR.SYNC.DEFER_BLOCKING 0x0 ;  /* 0x0000000000007b1d */ /* 0x00ffec0000010000 */
[----:B------:R-:W-:Y:S05]  /*0a00*/  @!P0 BRA `(.L_x_12871) ;  /* 0x000002d4003c8947 */ /* 0x000fea0003800000 */
.L_x_12872:
[----:B------:R-:W-:-:S08]  /*0a10*/  NOP ;  /* 0x0000000000007918 */ /* 0x000fd00000000000 */
[----:B------:R-:W0:Y:S02]  /*0a20*/  USETMAXREG.TRY_ALLOC.CTAPOOL UP0, 0xe8 ;  /* 0x000000e8000079c8 */ /* 0x000e240008000600 */
[----:B0-----:R-:W-:-:S13]  /*0a30*/  PLOP3.LUT P0, PT, PT, PT, UP0, 0x80, 0x0 ;  /* 0x000000000000781c */ /* 0x001fda0003f0f008 */
[----:B------:R-:W-:Y:S05]  /*0a40*/  @!P0 BRA `(.L_x_12872) ;  /* 0xfffffffc00f08947 */ /* 0x000fea000383ffff */
[----:B------:R-:W0:Y:S01]  /*0a50*/  S2R R0, SR_TID.X ;  /* 0x0000000000007919 */ /* 0x000e220000002100 */
[----:B------:R-:W1:Y:S01]  /*0a60*/  S2UR UR4, SR_CgaCtaId ;  /* 0x00000000000479c3 */ /* 0x000e620000008800 */
[----:B------:R-:W-:Y:S01]  /*0a70*/  MOV R148, 0x400 ;  /* 0x0000040000947802 */ /* 0x000fe20000000f00 */
[----:B------:R-:W-:-:S06]  /*0a80*/  UIADD3 UR39, UP0, UR37, 0x1f0, URZ ;  /* 0x000001f025277890 */ /* 0x000fcc000ff1e03f */
[----:B------:R-:W-:Y:S06]  /*0a90*/  BAR.ARV 0x8, 0x180 ;  /* 0x0206000000007b1d */ /* 0x000fec0000002000 */
[----:B------:R-:W-:Y:S01]  /*0aa0*/  UIADD3 UR40, UP1, UR37, 0x1fc, URZ ;  /* 0x000001fc25287890 */ /* 0x000fe2000ff3e03f */
[----:B------:R-:W-:Y:S01]  /*0ab0*/  STL.64 [R1+0x1f0], RZ ;  /* 0x0001f0ff01007387 */ /* 0x000fe20000100a00 */
[----:B------:R-:W-:Y:S02]  /*0ac0*/  UIADD3.X UR41, URZ, UR36, URZ, UP0, !UPT ;  /* 0x000000243f297290 */ /* 0x000fe400087fe43f */
[----:B------:R-:W-:Y:S01]  /*0ad0*/  UIADD3.X UR42, URZ, UR36, URZ, UP1, !UPT ;  /* 0x000000243f2a7290 */ /* 0x000fe20008ffe43f */
[----:B------:R-:W-:Y:S04]  /*0ae0*/  STL [R1+0x1f8], RZ ;  /* 0x0001f8ff01007387 */ /* 0x000fe80000100800 */
[----:B------:R-:W-:Y:S01]  /*0af0*/  STL [R1+0x1fc], RZ ;  /* 0x0001fcff01007387 */ /* 0x000fe20000100800 */
[----:B-1----:R-:W-:Y:S01]  /*0b00*/  IMAD.U32 R27, RZ, RZ, UR4 ;  /* 0x00000004ff1b7e24 */ /* 0x002fe2000f8e00ff */
[----:B------:R-:W-:-:S04]  /*0b10*/  ULDC UR4, c[0x0][0xd3c] ;  /* 0x00034f0000047ab9 */ /* 0x000fc80000000800 */
[----:B------:R-:W-:Y:S02]  /*0b20*/  LEA R148, R27, R148, 0x18 ;  /* 0x000000941b947211 */ /* 0x000fe400078ec0ff */
[----:B0-----:R-:W-:-:S04]  /*0b30*/  SHF.R.U32.HI R0, RZ, 0x7, R0 ;  /* 0x00000007ff007819 */ /* 0x001fc80000011600 */
[----:B------:R-:W-:-:S13]  /*0b40*/  ISETP.NE.AND P0, PT, R0, 0x1, PT ;  /* 0x000000010000780c */ /* 0x000fda0003f05270 */
[----:B------:R-:W-:Y:S08]  /*0b50*/  @!P0 BAR.ARV 0x9, 0x100 ;  /* 0x0244000000008b1d */ /* 0x000ff00000002000 */
[----:B------:R-:W-:Y:S06]  /*0b60*/  BAR.SYNC.DEFER_BLOCKING 0x5, 0x180 ;  /* 0x0146000000007b1d */ /* 0x000fec0000010000 */
[----:B------:R-:W0:Y:S02]  /*0b70*/  LDS.128 R124, [R148+0x324d0] ;  /* 0x0324d000947c7984 */ /* 0x000e240000000c00 */
[----:B------:R-:W-:Y:S06]  /*0b80*/  BAR.ARV 0x4, 0x180 ;  /* 0x0106000000007b1d */ /* 0x000fec0000002000 */
[----:B0-----:R-:W-:-:S13]  /*0b90*/  ISETP.GE.AND P0, PT, R127, UR4, PT ;  /* 0x000000047f007c0c */ /* 0x001fda000bf06270 */
[----:B------:R-:W-:Y:S05]  /*0ba0*/  @P0 BRA `(.L_x_12873) ;  /* 0x0000035000900947 */ /* 0x000fea0003800000 */
[----:B------:R-:W0:Y:S01]  /*0bb0*/  S2R R0, SR_TID.X ;  /* 0x0000000000007919 */ /* 0x000e220000002100 */
[----:B------:R-:W-:Y:S02]  /*0bc0*/  IMAD.MOV.U32 R153, RZ, RZ, RZ ;  /* 0x000000ffff997224 */ /* 0x000fe400078e00ff */
[----:B------:R-:W-:Y:S02]  /*0bd0*/  IMAD.MOV.U32 R158, RZ, RZ, RZ ;  /* 0x000000ffff9e7224 */ /* 0x000fe400078e00ff */
[----:B0-----:R-:W-:-:S05]  /*0be0*/  VIADD R226, R0, 0xffffff80 ;  /* 0xffffff8000e27836 */ /* 0x001fca0000000000 */
[----:B------:R-:W-:-:S04]  /*0bf0*/  SHF.R.S32.HI R3, RZ, 0x1f, R226 ;  /* 0x0000001fff037819 */ /* 0x000fc800000114e2 */
[CC--:B------:R-:W-:Y:S02]  /*0c00*/  LEA.HI R0, R3.reuse, R226.reuse, RZ, 0x7 ;  /* 0x000000e203007211 */ /* 0x0c0fe400078f38ff */
[CC--:B------:R-:W-:Y:S02]  /*0c10*/  LEA.HI R7, R3.reuse, R226.reuse, RZ, 0x4 ;  /* 0x000000e203077211 */ /* 0x0c0fe400078f20ff */
[----:B------:R-:W-:Y:S02]  /*0c20*/  LOP3.LUT R5, R0, 0xffffff80, RZ, 0xc0, !PT ;  /* 0xffffff8000057812 */ /* 0x000fe400078ec0ff */
[----:B------:R-:W-:Y:S02]  /*0c30*/  SHF.R.S32.HI R12, RZ, 0x7, R0 ;  /* 0x00000007ff0c7819 */ /* 0x000fe40000011400 */
[----:B------:R-:W-:Y:S01]  /*0c40*/  LEA.HI R8, R3, R226, RZ, 0x5 ;  /* 0x000000e203087211 */ /* 0x000fe200078f28ff */
[----:B------:R-:W-:Y:S01]  /*0c50*/  IMAD.IADD R11, R226, 0x1, -R5 ;  /* 0x00000001e20b7824 */ /* 0x000fe200078e0a05 */
[----:B------:R-:W-:Y:S01]  /*0c60*/  LEA.HI R0, R0, R12, RZ, 0x1 ;  /* 0x0000000c00007211 */ /* 0x000fe200078f08ff */
[----:B------:R-:W-:Y:S01]  /*0c70*/  STL [R1+0x464], R12 ;  /* 0x0004640c01007387 */ /* 0x000fe20000100800 */
[----:B------:R-:W-:-:S02]  /*0c80*/  LOP3.LUT R9, R7, 0x3fffff0, RZ, 0xc0, !PT ;  /* 0x03fffff007097812 */ /* 0x000fc400078ec0ff */
[----:B------:R-:W-:Y:S01]  /*0c90*/  SHF.R.S32.HI R2, RZ, 0x1f, R11 ;  /* 0x0000001fff027819 */ /* 0x000fe2000001140b */
[----:B------:R-:W-:Y:S01]  /*0ca0*/  STL [R1+0x45c], R11 ;  /* 0x00045c0b01007387 */ /* 0x000fe20000100800 */
[----:B------:R-:W-:Y:S01]  /*0cb0*/  LOP3.LUT R0, R0, 0x3fffffe, RZ, 0xc0, !PT ;  /* 0x03fffffe00007812 */ /* 0x000fe200078ec0ff */
[----:B------:R-:W-:Y:S01]  /*0cc0*/  IMAD.IADD R9, R226, 0x1, -R9 ;  /* 0x00000001e2097824 */ /* 0x000fe200078e0a09 */
[CC--:B------:R-:W-:Y:S02]  /*0cd0*/  LEA.HI R4, R2.reuse, R11.reuse, RZ, 0x2 ;  /* 0x0000000b02047211 */ /* 0x0c0fe400078f10ff */
[----:B------:R-:W-:Y:S01]  /*0ce0*/  LEA.HI R2, R2, R11, RZ, 0x5 ;  /* 0x0000000b02027211 */ /* 0x000fe200078f28ff */
[----:B------:R-:W-:Y:S01]  /*0cf0*/  IMAD.IADD R0, R12, 0x1, -R0 ;  /* 0x000000010c007824 */ /* 0x000fe200078e0a00 */
[--C-:B------:R-:W-:Y:S02]  /*0d00*/  SHF.R.S32.HI R5, RZ, 0x2, R4.reuse ;  /* 0x00000002ff057819 */ /* 0x100fe40000011404 */
[----:B------:R-:W-:-:S02]  /*0d10*/  SHF.R.S32.HI R6, RZ, 0x1f, R4 ;  /* 0x0000001fff067819 */ /* 0x000fc40000011404 */
[----:B------:R-:W-:Y:S02]  /*0d20*/  SHF.R.S32.HI R2, RZ, 0x5, R2 ;  /* 0x00000005ff027819 */ /* 0x000fe40000011402 */
[----:B------:R-:W-:Y:S02]  /*0d30*/  LEA.HI R6, R6, R5, RZ, 0x3 ;  /* 0x0000000506067211 */ /* 0x000fe400078f18ff */
[----:B------:R-:W-:Y:S02]  /*0d40*/  SHF.R.S32.HI R8, RZ, 0x5, R8 ;  /* 0x00000005ff087819 */ /* 0x000fe40000011408 */
[----:B------:R-:W-:Y:S02]  /*0d50*/  LOP3.LUT R6, R6, 0xfffffff8, RZ, 0xc0, !PT ;  /* 0xfffffff806067812 */ /* 0x000fe400078ec0ff */
[----:B------:R-:W-:Y:S01]  /*0d60*/  SHF.R.S32.HI R10, RZ, 0x4, R7 ;  /* 0x00000004ff0a7819 */ /* 0x000fe20000011407 */
[----:B------:R-:W-:Y:S01]  /*0d70*/  IMAD.SHL.U32 R198, R8, 0x200, RZ ;  /* 0x0000020008c67824 */ /* 0x000fe200078e00ff */
[----:B------:R-:W-:Y:S01]  /*0d80*/  LOP3.LUT R4, R4, 0x7ffffffc, RZ, 0xc0, !PT ;  /* 0x7ffffffc04047812 */ /* 0x000fe200078ec0ff */
[----:B------:R-:W-:Y:S01]  /*0d90*/  IMAD.IADD R5, R5, 0x1, -R6 ;  /* 0x0000000105057824 */ /* 0x000fe200078e0a06 */
[----:B------:R-:W-:Y:S01]  /*0da0*/  LEA.HI R7, R7, R10, RZ, 0x1 ;  /* 0x0000000a07077211 */ /* 0x000fe200078f08ff */
[----:B------:R-:W-:-:S02]  /*0db0*/  IMAD R6, R8, 0x10, R9 ;  /* 0x0000001008067824 */ /* 0x000fc400078e0209 */
[----:B------:R-:W-:Y:S01]  /*0dc0*/  IMAD R5, R2, 0x10, R5 ;  /* 0x0000001002057824 */ /* 0x000fe200078e0205 */
[-C--:B------:R-:W-:Y:S01]  /*0dd0*/  LEA.HI R2, R3, R226.reuse, RZ, 0x3 ;  /* 0x000000e203027211 */ /* 0x080fe200078f18ff */
[----:B------:R-:W-:Y:S01]  /*0de0*/  IMAD.IADD R4, R11, 0x1, -R4 ;  /* 0x000000010b047824 */ /* 0x000fe200078e0a04 */
[----:B------:R-:W-:Y:S01]  /*0df0*/  LOP3.LUT R7, R7, 0x1ffffffe, RZ, 0xc0, !PT ;  /* 0x1ffffffe07077812 */ /* 0x000fe200078ec0ff */
[----:B------:R-:W-:Y:S01]  /*0e00*/  IMAD R224, R0, 0x40, R5 ;  /* 0x0000004000e07824 */ /* 0x000fe200078e0205 */
[----:B------:R-:W-:Y:S01]  /*0e10*/  LEA.HI R0, R3, R226, RZ, 0x2 ;  /* 0x000000e203007211 */ /* 0x000fe200078f10ff */
[----:B------:R-:W-:Y:S01]  /*0e20*/  IMAD.SHL.U32 R225, R4, 0x2, RZ ;  /* 0x0000000204e17824 */ /* 0x000fe200078e00ff */
[----:B------:R-:W-:Y:S01]  /*0e30*/  LOP3.LUT R5, R2, 0xfffffff8, RZ, 0xc0, !PT ;  /* 0xfffffff802057812 */ /* 0x000fe200078ec0ff */
[----:B------:R-:W-:Y:S01]  /*0e40*/  IMAD.IADD R7, R10, 0x1, -R7 ;  /* 0x000000010a077824 */ /* 0x000fe200078e0a07 */
[--C-:B------:R-:W-:Y:S02]  /*0e50*/  SHF.R.S32.HI R156, RZ, 0x2, R0.reuse ;  /* 0x00000002ff9c7819 */ /* 0x100fe40000011400 */
[----:B------:R-:W-:Y:S01]  /*0e60*/  LOP3.LUT R227, R0, 0xfffffffc, RZ, 0xc0, !PT ;  /* 0xfffffffc00e37812 */ /* 0x000fe200078ec0ff */
[----:B------:R-:W-:Y:S01]  /*0e70*/  IMAD.IADD R9, R226, 0x1, -R5 ;  /* 0x00000001e2097824 */ /* 0x000fe200078e0a05 */
[----:B------:R-:W-:Y:S01]  /*0e80*/  SHF.R.S32.HI R3, RZ, 0x1f, R0 ;  /* 0x0000001fff037819 */ /* 0x000fe20000011400 */
[----:B------:R-:W-:Y:S01]  /*0e90*/  VIADD R166, R156, 0x40 ;  /* 0x000000409ca67836 */ /* 0x000fe20000000000 */
[----:B------:R-:W-:Y:S01]  /*0ea0*/  SHF.R.S32.HI R223, RZ, 0x3, R2 ;  /* 0x00000003ffdf7819 */ /* 0x000fe20000011402 */
[----:B------:R-:W-:Y:S01]  /*0eb0*/  IMAD.IADD R227, R226, 0x1, -R227 ;  /* 0x00000001e2e37824 */ /* 0x000fe200078e0ae3 */
[----:B------:R-:W-:Y:S01]  /*0ec0*/  LEA.HI R3, R3, R156, RZ, 0x3 ;  /* 0x0000009c03037211 */ /* 0x000fe200078f18ff */
[----:B------:R-:W-:Y:S01]  /*0ed0*/  IMAD.SHL.U32 R199, R166, 0x40, RZ ;  /* 0x00000040a6c77824 */ /* 0x000fe200078e00ff */
[----:B------:R-:W-:Y:S01]  /*0ee0*/  SHF.R.S32.HI R5, RZ, 0x1f, R166 ;  /* 0x0000001fff057819 */ /* 0x000fe200000114a6 */
[C---:B------:R-:W-:Y:S01]  /*0ef0*/  IMAD.SHL.U32 R22, R227.reuse, 0x8, RZ ;  /* 0x00000008e3167824 */ /* 0x040fe200078e00ff */
[C---:B------:R-:W-:Y:S01]  /*0f00*/  LEA.HI R0, R227.reuse, R227, RZ, 0x1 ;  /* 0x000000e3e3007211 */ /* 0x040fe200078f08ff */
[----:B------:R-:W-:Y:S01]  /*0f10*/  IMAD.SHL.U32 R154, R227, 0x4, RZ ;  /* 0x00000004e39a7824 */ /* 0x000fe200078e00ff */
[----:B------:R-:W-:Y:S01]  /*0f20*/  LEA.HI R2, R5, R166, RZ, 0x3 ;  /* 0x000000a605027211 */ /* 0x000fe200078f18ff */
[----:B------:R-:W-:Y:S01]  /*0f30*/  IMAD R6, R6, 0x8, R7 ;  /* 0x0000000806067824 */ /* 0x000fe200078e0207 */
[----:B------:R-:W-:Y:S01]  /*0f40*/  LOP3.LUT R3, R3, 0xfffffff8, RZ, 0xc0, !PT ;  /* 0xfffffff803037812 */ /* 0x000fe200078ec0ff */
[----:B------:R-:W-:Y:S01]  /*0f50*/  VIADD R159, R154, 0x10 ;  /* 0x000000109a9f7836 */ /* 0x000fe20000000000 */
[----:B------:R-:W-:Y:S01]  /*0f60*/  LOP3.LUT R0, R0, 0x1ffffffe, RZ, 0xc0, !PT ;  /* 0x1ffffffe00007812 */ /* 0x000fe200078ec0ff */
[----:B------:R-:W-:Y:S01]  /*0f70*/  IMAD.SHL.U32 R2, R2, 0x40, RZ ;  /* 0x0000004002027824 */ /* 0x000fe200078e00ff */
[----:B------:R-:W-:Y:S01]  /*0f80*/  LOP3.LUT R199, R199, 0x1c0, RZ, 0xc0, !PT ;  /* 0x000001c0c7c77812 */ /* 0x000fe200078ec0ff */
[----:B------:R-:W-:Y:S01]  /*0f90*/  IMAD.IADD R3, R156, 0x1, -R3 ;  /* 0x000000019c037824 */ /* 0x000fe200078e0a03 */
[----:B------:R-:W-:Y:S01]  /*0fa0*/  STL [R1+0x450], R9 ;  /* 0x0004500901007387 */ /* 0x000fe20000100800 */
[----:B------:R-:W-:Y:S01]  /*0fb0*/  IMAD.IADD R5, R227, 0x1, -R0 ;  /* 0x00000001e3057824 */ /* 0x000fe200078e0a00 */
[----:B------:R-:W-:Y:S01]  /*0fc0*/  SHF.R.U32.HI R207, RZ, 0x3, R199 ;  /* 0x00000003ffcf7819 */ /* 0x000fe200000116c7 */
[----:B------:R-:W-:Y:S01]  /*0fd0*/  IMAD.SHL.U32 R197, R3, 0x40, RZ ;  /* 0x0000004003c57824 */ /* 0x000fe200078e00ff */
[----:B------:R-:W-:Y:S01]  /*0fe0*/  LOP3.LUT R0, R199, 0x38, R22, 0xf8, !PT ;  /* 0x00000038c7007812 */ /* 0x000fe200078ef816 */
[----:B------:R0:W-:Y:S01]  /*0ff0*/  STL [R1+0x44c], R3 ;  /* 0x00044c0301007387 */ /* 0x0001e20000100800 */
[----:B------:R-:W-:Y:S01]  /*1000*/  LOP3.LUT R208, R2, 0xfffffe00, RZ, 0xc0, !PT ;  /* 0xfffffe0002d07812 */ /* 0x000fe200078ec0ff */
[----:B------:R-:W-:Y:S01]  /*1010*/  IMAD.SHL.U32 R186, R9, 0x8, RZ ;  /* 0x0000000809ba7824 */ /* 0x000fe200078e00ff */
[----:B------:R-:W-:Y:S01]  /*1020*/  LOP3.LUT R197, R197, 0x1c0, RZ, 0xc0, !PT ;  /* 0x000001c0c5c57812 */ /* 0x000fe200078ec0ff */
[----:B------:R-:W-:Y:S01]  /*1030*/  VIADD R152, R22, 0x20 ;  /* 0x0000002016987836 */ /* 0x000fe20000000000 */
[----:B------:R-:W-:Y:S01]  /*1040*/  LOP3.LUT R7, R208, R0, R207, 0xf6, !PT ;  /* 0x00000000d0077212 */ /* 0x000fe200078ef6cf */
[C---:B------:R-:W-:Y:S01]  /*1050*/  VIADD R163, R22.reuse, 0x40 ;  /* 0x0000004016a37836 */ /* 0x040fe20000000000 */
[----:B------:R-:W-:Y:S01]  /*1060*/  SHF.R.U32.HI R206, RZ, 0x3, R197 ;  /* 0x00000003ffce7819 */ /* 0x000fe200000116c5 */
[C---:B------:R-:W-:Y:S01]  /*1070*/  VIADD R162, R22.reuse, 0x60 ;  /* 0x0000006016a27836 */ /* 0x040fe20000000000 */
[C---:B------:R-:W-:Y:S01]  /*1080*/  IADD3 R161, R22.reuse, 0x80, RZ ;  /* 0x0000008016a17810 */ /* 0x040fe20007ffe0ff */
[----:B------:R-:W-:Y:S01]  /*1090*/  IMAD R0, R7, 0x2, R148 ;  /* 0x0000000207007824 */ /* 0x000fe200078e0294 */
[----:B0-----:R-:W-:Y:S01]  /*10a0*/  SHF.R.S32.HI R3, RZ, 0x1f, R159 ;  /* 0x0000001fff037819 */ /* 0x001fe2000001149f */
[C---:B------:R-:W-:Y:S01]  /*10b0*/  VIADD R160, R22.reuse, 0xa0 ;  /* 0x000000a016a07836 */ /* 0x040fe20000000000 */
[----:B------:R-:W-:Y:S01]  /*10c0*/  SHF.R.S32.HI R23, RZ, 0x1f, R22 ;  /* 0x0000001fff177819 */ /* 0x000fe20000011416 */
[C---:B------:R-:W-:Y:S01]  /*10d0*/  VIADD R165, R22.reuse, 0xc0 ;  /* 0x000000c016a57836 */ /* 0x040fe20000000000 */
[----:B------:R0:W-:Y:S01]  /*10e0*/  STL [R1+0x458], R0 ;  /* 0x0004580001007387 */ /* 0x0001e20000100800 */
[----:B------:R-:W-:Y:S01]  /*10f0*/  VIADD R164, R22, 0xe0 ;  /* 0x000000e016a47836 */ /* 0x000fe20000000000 */
[----:B------:R-:W-:Y:S01]  /*1100*/  SHF.R.S32.HI R222, RZ, 0x1f, R186 ;  /* 0x0000001fffde7819 */ /* 0x000fe200000114ba */
[C---:B------:R-:W-:Y:S01]  /*1110*/  VIADD R194, R186.reuse, 0x40 ;  /* 0x00000040bac27836 */ /* 0x040fe20000000000 */
[----:B------:R1:W-:Y:S01]  /*1120*/  STL [R1+0x448], R3 ;  /* 0x0004480301007387 */ /* 0x0003e20000100800 */
[C---:B------:R-:W-:Y:S01]  /*1130*/  VIADD R187, R186.reuse, 0x80 ;  /* 0x00000080babb7836 */ /* 0x040fe20000000000 */
[----:B------:R-:W-:Y:S01]  /*1140*/  SHF.R.S32.HI R157, RZ, 0x1f, R152 ;  /* 0x0000001fff9d7819 */ /* 0x000fe20000011498 */
[----:B------:R-:W-:Y:S01]  /*1150*/  VIADD R195, R186, 0xc0 ;  /* 0x000000c0bac37836 */ /* 0x000fe20000000000 */
[----:B------:R-:W-:Y:S01]  /*1160*/  SHF.R.S32.HI R185, RZ, 0x1f, R163 ;  /* 0x0000001fffb97819 */ /* 0x000fe200000114a3 */
[----:B0-----:R-:W-:Y:S01]  /*1170*/  IMAD R0, R5, 0x8, R224 ;  /* 0x0000000805007824 */ /* 0x001fe200078e02e0 */
[----:B------:R-:W-:-:S02]  /*1180*/  SHF.R.S32.HI R184, RZ, 0x1f, R162 ;  /* 0x0000001fffb87819 */ /* 0x000fc400000114a2 */
[----:B------:R-:W-:Y:S02]  /*1190*/  SHF.R.S32.HI R183, RZ, 0x1f, R161 ;  /* 0x0000001fffb77819 */ /* 0x000fe400000114a1 */
[----:B-1----:R-:W-:Y:S01]  /*11a0*/  LOP3.LUT R3, R197, 0x18, R22, 0xf8, !PT ;  /* 0x00000018c5037812 */ /* 0x002fe200078ef816 */
[----:B------:R0:W-:Y:S01]  /*11b0*/  STL [R1+0x468], R0 ;  /* 0x0004680001007387 */ /* 0x0001e20000100800 */
[----:B------:R-:W-:Y:S02]  /*11c0*/  SHF.R.S32.HI R182, RZ, 0x1f, R160 ;  /* 0x0000001fffb67819 */ /* 0x000fe400000114a0 */
[----:B------:R-:W-:Y:S01]  /*11d0*/  LOP3.LUT R2, R3, R206, RZ, 0x3c, !PT ;  /* 0x000000ce03027212 */ /* 0x000fe200078e3cff */
[----:B------:R-:W-:Y:S01]  /*11e0*/  IMAD.SHL.U32 R3, R6, 0x8, RZ ;  /* 0x0000000806037824 */ /* 0x000fe200078e00ff */
[----:B------:R-:W-:Y:S02]  /*11f0*/  SHF.R.S32.HI R181, RZ, 0x1f, R165 ;  /* 0x0000001fffb57819 */ /* 0x000fe400000114a5 */
[----:B------:R-:W-:Y:S01]  /*1200*/  SHF.R.S32.HI R180, RZ, 0x1f, R164 ;  /* 0x0000001fffb47819 */ /* 0x000fe200000114a4 */
[----:B------:R0:W-:Y:S01]  /*1210*/  STL [R1+0x460], R2 ;  /* 0x0004600201007387 */ /* 0x0001e20000100800 */
[----:B------:R-:W-:-:S02]  /*1220*/  SHF.R.S32.HI R221, RZ, 0x1f, R194 ;  /* 0x0000001fffdd7819 */ /* 0x000fc400000114c2 */
[----:B------:R-:W-:Y:S01]  /*1230*/  SHF.R.S32.HI R220, RZ, 0x1f, R187 ;  /* 0x0000001fffdc7819 */ /* 0x000fe200000114bb */
[----:B------:R0:W-:Y:S01]  /*1240*/  STL [R1+0x46c], R3 ;  /* 0x00046c0301007387 */ /* 0x0001e20000100800 */
[----:B------:R-:W-:Y:S02]  /*1250*/  SHF.R.S32.HI R219, RZ, 0x1f, R195 ;  /* 0x0000001fffdb7819 */ /* 0x000fe400000114c3 */
[----:B------:R-:W-:-:S07]  /*1260*/  LOP3.LUT R167, R2, R198, RZ, 0xfc, !PT ;  /* 0x000000c602a77212 */ /* 0x000fce00078efcff */
.L_x_13103:
[----:B------:R-:W-:Y:S05]  /*1270*/  YIELD ;  /* 0x0000000000007946 */ /* 0x000fea0003800000 */
[----:B------:R-:W-:Y:S01]  /*1280*/  ULDC.64 UR4, c[0x0][0xb20] ;  /* 0x0002c80000047ab9 */ /* 0x000fe20000000a00 */
[----:B0-----:R-:W1:Y:S01]  /*1290*/  LDC.64 R4, c[0x0][0xb00] ;  /* 0x0002c000ff047b82 */ /* 0x001e620000000a00 */
        /* <DEDUP_REMOVED lines=9> */
[----:B0-----:R-:W0:Y:S01]  /*1330*/  @P1 LDC.64 R2, c[0x0][0xb20] ;  /* 0x0002c800ff021b82 */ /* 0x001e220000000a00 */
[----:B------:R-:W-:Y:S01]  /*1340*/  ISETP.NE.AND.EX P0, PT, RZ, UR5, PT, P0 ;  /* 0x00000005ff007c0c */ /* 0x000fe2000bf05300 */
[----:B-1-3--:R-:W-:-:S06]  /*1350*/  IMAD.WIDE R8, R127, 0x4, R4 ;  /* 0x000000047f087825 */ /* 0x00afcc00078e0204 */
[----:B------:R-:W1:Y:S01]  /*1360*/  @P2 LDC.64 R6, c[0x0][0xb10] ;  /* 0x0002c400ff062b82 */ /* 0x000e620000000a00 */
[----:B------:R-:W-:Y:S02]  /*1370*/  ULDC UR4, c[0x0][0x288] ;  /* 0x0000a20000047ab9 */ /* 0x000fe40000000800 */
[----:B------:R-:W-:Y:S01]  /*1380*/  IMAD.U32 R28, RZ, RZ, UR4 ;  /* 0x00000004ff1c7e24 */ /* 0x000fe2000f8e00ff */
[----:B------:R-:W-:Y:S02]  /*1390*/  ULDC.64 UR4, c[0x0][0x418] ;  /* 0x0001060000047ab9 */ /* 0x000fe40000000a00 */
[----:B--2---:R2:W5:Y:S01]  /*13a0*/  @P0 LDG.E R25, desc[UR44][R8.64] ;  /* 0x0000002c08190981 */ /* 0x004562000c1e1900 */
[----:B0-----:R-:W-:-:S05]  /*13b0*/  @P1 IMAD.WIDE R2, R127, 0x4, R2 ;  /* 0x000000047f021825 */ /* 0x001fca00078e0202 */
        /* <DEDUP_REMOVED lines=12> */
[----:B--2-4-:R-:W-:Y:S06]  /*1480*/  @P2 BRA `(.L_x_12874) ;  /* 0x0000000000242947 */ /* 0x014fec0003800000 */
        /* <DEDUP_REMOVED lines=9> */
.L_x_12874:
        /* <DEDUP_REMOVED lines=10> */
.L_x_12875:
[----:B------:R-:W-:Y:S05]  /*15c0*/  @!P0 BRA `(.L_x_12876) ;  /* 0x00000000000c8947 */ /* 0x000fea0003800000 */
[----:B------:R-:W2:Y:S04]  /*15d0*/  LDG.E R3, desc[UR44][R8.64] ;  /* 0x0000002c08037981 */ /* 0x000ea8000c1e1900 */
[----:B------:R-:W2:Y:S02]  /*15e0*/  LDG.E R24, desc[UR44][R8.64+0x4] ;  /* 0x0000042c08187981 */ /* 0x000ea4000c1e1900 */
[----:B--2---:R-:W-:-:S07]  /*15f0*/  IMAD.IADD R24, R24, 0x1, -R3 ;  /* 0x0000000118187824 */ /* 0x004fce00078e0a03 */
.L_x_12876:
        /* <DEDUP_REMOVED lines=18> */
[----:B------:R-:W-:Y:S02]  /*1720*/  IADD3 R10, -R11, R24, RZ ;  /* 0x000000180b0a7210 */ /* 0x000fe40007ffe1ff */
[----:B0-----:R-:W-:-:S09]  /*1730*/  ISETP.GE.AND P2, PT, R13, 0x1, PT ;  /* 0x000000010d00780c */ /* 0x001fd20003f46270 */
[----:B------:R-:W0:Y:S08]  /*1740*/  @P1 LDC R8, c[0x0][0x44c] ;  /* 0x00011300ff081b82 */ /* 0x000e300000000800 */
[----:B------:R-:W1:Y:S01]  /*1750*/  @P1 LDC R9, c[0x0][0x450] ;  /* 0x00011400ff091b82 */ /* 0x000e620000000800 */
[----:B--2---:R-:W-:Y:S02]  /*1760*/  @P0 IMAD.IADD R47, R3, 0x1, -R0 ;  /* 0x00000001032f0824 */ /* 0x004fe400078e0a00 */
[----:B------:R-:W-:-:S02]  /*1770*/  VIADD R3, R216, 0x7f ;  /* 0x0000007fd8037836 */ /* 0x000fc40000000000 */
[----:B------:R-:W-:Y:S02]  /*1780*/  IMAD.IADD R29, R10, 0x1, R47 ;  /* 0x000000010a1d7824 */ /* 0x000fe400078e022f */
[----:B0-----:R-:W-:-:S03]  /*1790*/  @P1 IMAD.HI.U32 R4, R3, R8, RZ ;  /* 0x0000000803041227 */ /* 0x001fc600078e00ff */
[C---:B------:R-:W-:Y:S01]  /*17a0*/  IADD3 R188, R29.reuse, 0x1, -R28 ;  /* 0x000000011dbc7810 */ /* 0x040fe20007ffe81c */
[----:B------:R-:W-:Y:S02]  /*17b0*/  VIADD R0, R29, 0x5f ;  /* 0x0000005f1d007836 */ /* 0x000fe40000000000 */
[----:B------:R-:W-:Y:S01]  /*17c0*/  IMAD.MOV.U32 R5, RZ, RZ, R3 ;  /* 0x000000ffff057224 */ /* 0x000fe200078e0003 */
[----:B-1----:R-:W-:Y:S01]  /*17d0*/  @P1 SHF.R.U32.HI R5, RZ, R9, R4 ;  /* 0x00000009ff051219 */ /* 0x002fe20000011604 */
        /* <DEDUP_REMOVED lines=17> */
.L_x_12879:
[----:B------:R-:W-:-:S13]  /*18f0*/  ISETP.NE.AND P0, PT, R13, 0x1, PT ;  /* 0x000000010d00780c */ /* 0x000fda0003f05270 */
[----:B------:R-:W0:Y:S02]  /*1900*/  @P0 LDC.64 R4, c[0x0][0xae0] ;  /* 0x0002b800ff040b82 */ /* 0x000e240000000a00 */
[----:B0-----:R-:W-:-:S05]  /*1910*/  @P0 IMAD.HI.U32 R4, R3, R4, RZ ;  /* 0x0000000403040227 */ /* 0x001fca00078e00ff */
[----:B------:R-:W-:-:S07]  /*1920*/  @P0 SHF.R.U32.HI R3, RZ, R5, R4 ;  /* 0x00000005ff030219 */ /* 0x000fce0000011604 */
.L_x_12880:
[----:B------:R-:W-:Y:S05]  /*1930*/  BSYNC B0 ;  /* 0x0000000000007941 */ /* 0x000fea0003800000 */
.L_x_12878:
[----:B------:R-:W-:-:S05]  /*1940*/  IMAD R3, R3, R13, R13 ;  /* 0x0000000d03037224 */ /* 0x000fca00078e020d */
[----:B------:R-:W-:-:S07]  /*1950*/  VIMNMX R0, R0, R3, PT ;  /* 0x0000000300007248 */ /* 0x000fce0003fe0100 */
.L_x_12877:
        /* <DEDUP_REMOVED lines=20> */
.L_x_12883:
[----:B------:R-:W-:-:S13]  /*1aa0*/  ISETP.NE.AND P0, PT, R13, 0x1, PT ;  /* 0x000000010d00780c */ /* 0x000fda0003f05270 */
[----:B------:R-:W0:Y:S02]  /*1ab0*/  @P0 LDC.64 R6, c[0x0][0xae0] ;  /* 0x0002b800ff060b82 */ /* 0x000e240000000a00 */
[----:B0-----:R-:W-:-:S05]  /*1ac0*/  @P0 IMAD.HI.U32 R6, R3, R6, RZ ;  /* 0x0000000603060227 */ /* 0x001fca00078e00ff */
[----:B------:R-:W-:-:S07]  /*1ad0*/  @P0 SHF.R.U32.HI R3, RZ, R7, R6 ;  /* 0x00000007ff030219 */ /* 0x000fce0000011606 */
.L_x_12884:
[----:B------:R-:W-:Y:S05]  /*1ae0*/  BSYNC B0 ;  /* 0x0000000000007941 */ /* 0x000fea0003800000 */
.L_x_12882:
[----:B------:R-:W-:-:S05]  /*1af0*/  IMAD R3, R3, R13, RZ ;  /* 0x0000000d03037224 */ /* 0x000fca00078e02ff */
[----:B------:R-:W-:-:S07]  /*1b00*/  VIMNMX R4, R4, R3, !PT ;  /* 0x0000000304047248 */ /* 0x000fce0007fe0100 */
.L_x_12881:
        /* <DEDUP_REMOVED lines=44> */
.L_x_12887:
[----:B------:R-:W-:Y:S05]  /*1dd0*/  BSYNC B6 ;  /* 0x0000000000067941 */ /* 0x000fea0003800000 */
.L_x_12886:
        /* <DEDUP_REMOVED lines=20> */
.L_x_12889:
[----:B------:R-:W-:Y:S05]  /*1f20*/  BSYNC B6 ;  /* 0x0000000000067941 */ /* 0x000fea0003800000 */
.L_x_12888:
[----:B------:R-:W2:Y:S01]  /*1f30*/  LDL R32, [R1+0x44c] ;  /* 0x00044c0001207983 */ /* 0x000ea20000100800 */
[----:B------:R-:W-:Y:S01]  /*1f40*/  ULDC.64 UR4, c[0x0][0xaf0] ;  /* 0x0002bc0000047ab9 */ /* 0x000fe20000000a00 */
[----:B------:R-:W-:Y:S01]  /*1f50*/  IMAD.MOV.U32 R0, RZ, RZ, R127 ;  /* 0x000000ffff007224 */ /* 0x000fe200078e007f */
[----:B------:R-:W-:Y:S01]  /*1f60*/  ISETP.NE.U32.AND P0, PT, RZ, UR4, PT ;  /* 0x00000004ff007c0c */ /* 0x000fe2000bf05070 */
[----:B------:R-:W-:Y:S01]  /*1f70*/  ULDC UR6, c[0x0][0x320] ;  /* 0x0000c80000067ab9 */ /* 0x000fe20000000800 */
[----:B------:R-:W-:Y:S01]  /*1f80*/  SHF.R.S32.HI R155, RZ, 0x1f, R154 ;  /* 0x0000001fff9b7819 */ /* 0x000fe2000001149a */
[----:B------:R-:W0:Y:S01]  /*1f90*/  LDC.64 R30, c[0x0][0x408] ;  /* 0x00010200ff1e7b82 */ /* 0x000e220000000a00 */
[----:B------:R-:W-:Y:S01]  /*1fa0*/  ISETP.NE.AND.EX P0, PT, RZ, UR5, PT, P0 ;  /* 0x00000005ff007c0c */ /* 0x000fe2000bf05300 */
[----:B------:R-:W-:-:S06]  /*1fb0*/  ULDC.64 UR4, c[0x0][0x3f8] ;  /* 0x0000fe0000047ab9 */ /* 0x000fcc0000000a00 */
[----:B------:R-:W1:Y:S08]  /*1fc0*/  LDC R33, c[0x0][0x3f4] ;  /* 0x0000fd00ff217b82 */ /* 0x000e700000000800 */
[----:B------:R-:W3:Y:S02]  /*1fd0*/  @P0 LDC.64 R4, c[0x0][0xaf0] ;  /* 0x0002bc00ff040b82 */ /* 0x000ee40000000a00 */
[----:B---3--:R-:W-:-:S05]  /*1fe0*/  @P0 IMAD.WIDE R4, R127, 0x4, R4 ;  /* 0x000000047f040825 */ /* 0x008fca00078e0204 */
[----:B------:R3:W4:Y:S01]  /*1ff0*/  @P0 LDG.E R0, desc[UR44][R4.64] ;  /* 0x0000002c04000981 */ /* 0x000722000c1e1900 */
[----:B------:R-:W-:Y:S01]  /*2000*/  ISETP.GE.AND P1, PT, R152, UR6, PT ;  /* 0x0000000698007c0c */ /* 0x000fe2000bf26270 */
[----:B------:R-:W-:Y:S01]  /*2010*/  IMAD.IADD R48, R25, 0x1, R24 ;  /* 0x0000000119307824 */ /* 0x000fe200078e0218 */
[----:B------:R-:W-:Y:S01]  /*2020*/  ISETP.GE.AND P0, PT, R22, UR6, PT ;  /* 0x0000000616007c0c */ /* 0x000fe2000bf06270 */
[----:B------:R-:W-:Y:S01]  /*2030*/  IMAD.MOV.U32 R53, RZ, RZ, 0x20 ;  /* 0x00000020ff357424 */ /* 0x000fe200078e00ff */
[----:B------:R-:W-:Y:S01]  /*2040*/  SEL R3, RZ, 0xffffffff, P1 ;  /* 0xffffffffff037807 */ /* 0x000fe20000800000 */
[----:B------:R-:W-:Y:S01]  /*2050*/  IMAD R52, R227, 0x40, R156 ;  /* 0x00000040e3347824 */ /* 0x000fe200078e029c */
[----:B------:R-:W-:Y:S01]  /*2060*/  SEL R6, RZ, 0x1, P0 ;  /* 0x00000001ff067807 */ /* 0x000fe20000000000 */
[----:B-1----:R-:W-:Y:S01]  /*2070*/  IMAD.SHL.U32 R54, R33, 0x2, RZ ;  /* 0x0000000221367824 */ /* 0x002fe200078e00ff */
[----:B------:R-:W-:Y:S01]  /*2080*/  ISETP.GE.AND P0, PT, R163, UR6, PT ;  /* 0x00000006a3007c0c */ /* 0x000fe2000bf06270 */
[----:B------:R-:W-:Y:S01]  /*2090*/  IMAD.SHL.U32 R7, R3, 0x2, RZ ;  /* 0x0000000203077824 */ /* 0x000fe200078e00ff */
[----:B------:R-:W-:-:S02]  /*20a0*/  ISETP.GE.AND P1, PT, R162, UR6, PT ;  /* 0x00000006a2007c0c */ /* 0x000fc4000bf26270 */
[----:B------:R-:W-:Y:S02]  /*20b0*/  SHF.R.S32.HI R3, RZ, 0x1f, R156 ;  /* 0x0000001fff037819 */ /* 0x000fe4000001149c */
[----:B------:R-:W-:Y:S02]  /*20c0*/  LOP3.LUT R6, R7, 0x2, R6, 0xe2, !PT ;  /* 0x0000000207067812 */ /* 0x000fe400078ee206 */
[----:B------:R-:W-:Y:S01]  /*20d0*/  SEL R7, RZ, 0x4, P0 ;  /* 0x00000004ff077807 */ /* 0x000fe20000000000 */
[C---:B---3--:R-:W-:Y:S01]  /*20e0*/  IMAD R5, R3.reuse, UR4, RZ ;  /* 0x0000000403057c24 */ /* 0x048fe2000f8e02ff */
[----:B------:R-:W-:Y:S01]  /*20f0*/  SEL R8, RZ, 0x8, P1 ;  /* 0x00000008ff087807 */ /* 0x000fe20000800000 */
[----:B0-----:R-:W-:Y:S01]  /*2100*/  IMAD R10, R3, R30, RZ ;  /* 0x0000001e030a7224 */ /* 0x001fe200078e02ff */
[----:B------:R-:W-:Y:S01]  /*2110*/  ISETP.GE.AND P0, PT, R161, UR6, PT ;  /* 0x00000006a1007c0c */ /* 0x000fe2000bf06270 */
[----:B------:R-:W-:Y:S01]  /*2120*/  IMAD R11, R156, UR5, R5 ;  /* 0x000000059c0b7c24 */ /* 0x000fe2000f8e0205 */
[----:B------:R-:W-:Y:S01]  /*2130*/  ISETP.GE.AND P1, PT, R160, UR6, PT ;  /* 0x00000006a0007c0c */ /* 0x000fe2000bf26270 */
[----:B------:R-:W-:Y:S01]  /*2140*/  IMAD.WIDE.U32 R4, R156, UR4, R154 ;  /* 0x000000049c047c25 */ /* 0x000fe2000f8e009a */
[----:B------:R-:W-:-:S02]  /*2150*/  LOP3.LUT R6, R8, R6, R7, 0xfe, !PT ;  /* 0x0000000608067212 */ /* 0x000fc400078efe07 */
[----:B------:R-:W-:Y:S01]  /*2160*/  SEL R7, RZ, 0x10, P0 ;  /* 0x00000010ff077807 */ /* 0x000fe20000000000 */
[----:B------:R-:W-:Y:S01]  /*2170*/  IMAD.IADD R5, R5, 0x1, R11 ;  /* 0x0000000105057824 */ /* 0x000fe200078e020b */
[----:B------:R-:W-:Y:S01]  /*2180*/  SEL R8, RZ, 0x20, P1 ;  /* 0x00000020ff087807 */ /* 0x000fe20000800000 */
[----:B------:R-:W-:Y:S01]  /*2190*/  IMAD R15, R156, R31, R10 ;  /* 0x0000001f9c0f7224 */ /* 0x000fe200078e020a */
[----:B------:R-:W-:Y:S01]  /*21a0*/  ISETP.GE.AND P1, PT, R165, UR6, PT ;  /* 0x00000006a5007c0c */ /* 0x000fe2000bf26270 */
[----:B-----5:R-:W-:Y:S01]  /*21b0*/  IMAD.WIDE.U32 R20, R2, UR4, R4 ;  /* 0x0000000402147c25 */ /* 0x020fe2000f8e0004 */
[----:B------:R-:W-:Y:S02]  /*21c0*/  LOP3.LUT R50, R8, R6, R7, 0xfe, !PT ;  /* 0x0000000608327212 */ /* 0x000fe400078efe07 */
[----:B------:R-:W-:Y:S01]  /*21d0*/  ISETP.GE.AND P2, PT, R164, UR6, PT ;  /* 0x00000006a4007c0c */ /* 0x000fe2000bf46270 */
[----:B------:R-:W-:Y:S01]  /*21e0*/  IMAD.WIDE.U32 R8, R156, UR4, R22 ;  /* 0x000000049c087c25 */ /* 0x000fe2000f8e0016 */
[----:B------:R-:W-:-:S02]  /*21f0*/  ISETP.GE.AND P0, PT, R22, R33, PT ;  /* 0x000000211600720c */ /* 0x000fc40003f06270 */
[----:B------:R-:W-:Y:S01]  /*2200*/  SHF.R.S32.HI R49, RZ, 0x1f, R2 ;  /* 0x0000001fff317819 */ /* 0x000fe20000011402 */
[----:B------:R-:W-:Y:S01]  /*2210*/  IMAD.IADD R9, R11, 0x1, R9 ;  /* 0x000000010b097824 */ /* 0x000fe200078e0209 */
[----:B------:R-:W-:Y:S01]  /*2220*/  SEL R11, RZ, 0x40, P1 ;  /* 0x00000040ff0b7807 */ /* 0x000fe20000800000 */
[----:B------:R-:W-:Y:S01]  /*2230*/  IMAD.WIDE.U32 R6, R156, R30, R154 ;  /* 0x0000001e9c067225 */ /* 0x000fe200078e009a */
[----:B------:R-:W-:Y:S02]  /*2240*/  SEL R10, RZ, 0x7fff80, P2 ;  /* 0x007fff80ff0a7807 */ /* 0x000fe40001000000 */
[----:B------:R-:W-:Y:S01]  /*2250*/  SEL R13, R33, RZ, P0 ;  /* 0x000000ff210d7207 */ /* 0x000fe20000000000 */
[----:B------:R-:W-:Y:S01]  /*2260*/  IMAD.WIDE.U32 R24, R2, UR4, R8 ;  /* 0x0000000402187c25 */ /* 0x000fe2000f8e0008 */
[----:B------:R-:W-:Y:S02]  /*2270*/  LOP3.LUT R50, R10, R50, R11, 0xfe, !PT ;  /* 0x000000320a327212 */ /* 0x000fe400078efe0b */
[----:B------:R-:W-:Y:S01]  /*2280*/  SHF.R.S32.HI R51, RZ, 0x1f, R126 ;  /* 0x0000001fff337819 */ /* 0x000fe2000001147e */
[----:B------:R-:W-:Y:S01]  /*2290*/  IMAD R11, R49, UR4, RZ ;  /* 0x00000004310b7c24 */ /* 0x000fe2000f8e02ff */
[----:B------:R-:W-:Y:S01]  /*22a0*/  PRMT R70, R50, 0x8880, RZ ;  /* 0x0000888032467816 */ /* 0x000fe200000000ff */
[----:B------:R-:W-:-:S02]  /*22b0*/  IMAD.IADD R13, R22, 0x1, R13 ;  /* 0x00000001160d7824 */ /* 0x000fc400078e020d */
[----:B------:R-:W-:Y:S01]  /*22c0*/  IMAD R11, R2, UR5, R11 ;  /* 0x00000005020b7c24 */ /* 0x000fe2000f8e020b */
[----:B------:R-:W-:Y:S01]  /*22d0*/  PRMT R70, R70, 0x7710, RZ ;  /* 0x0000771046467816 */ /* 0x000fe200000000ff */
[----:B------:R-:W-:Y:S01]  /*22e0*/  IMAD.IADD R7, R7, 0x1, R15 ;  /* 0x0000000107077824 */ /* 0x000fe200078e020f */
[----:B------:R-:W-:Y:S01]  /*22f0*/  SHF.R.S32.HI R12, RZ, 0x1f, R13 ;  /* 0x0000001fff0c7819 */ /* 0x000fe2000001140d */
[-C--:B------:R-:W-:Y:S01]  /*2300*/  IMAD R10, R49, R30.reuse, RZ ;  /* 0x0000001e310a7224 */ /* 0x080fe200078e02ff */
[----:B------:R-:W-:Y:S01]  /*2310*/  LOP3.LUT R64, R70, 0x1, RZ, 0xc0, !PT ;  /* 0x0000000146407812 */ /* 0x000fe200078ec0ff */
[----:B------:R-:W-:Y:S01]  /*2320*/  IMAD.WIDE.U32 R44, R2, R30, R6 ;  /* 0x0000001e022c7225 */ /* 0x000fe200078e0006 */
[----:B------:R-:W-:Y:S02]  /*2330*/  LEA.HI R12, R12, R13, RZ, 0x3 ;  /* 0x0000000d0c0c7211 */ /* 0x000fe400078f18ff */
[----:B------:R-:W-:Y:S01]  /*2340*/  LOP3.LUT R65, R70, 0x2, RZ, 0xc0, !PT ;  /* 0x0000000246417812 */ /* 0x000fe200078ec0ff */
[----:B------:R-:W-:Y:S01]  /*2350*/  IMAD R5, R2, R31, R10 ;  /* 0x0000001f02057224 */ /* 0x000fe200078e020a */
[--C-:B------:R-:W-:Y:S01]  /*2360*/  SHF.R.S32.HI R59, RZ, 0x3, R12.reuse ;  /* 0x00000003ff3b7819 */ /* 0x100fe2000001140c */
[----:B------:R-:W-:Y:S01]  /*2370*/  IMAD.IADD R55, R21, 0x1, R11 ;  /* 0x0000000115377824 */ /* 0x000fe200078e020b */
[----:B------:R-:W-:Y:S01]  /*2380*/  LOP3.LUT R60, R12, 0xfffffff8, RZ, 0xc0, !PT ;  /* 0xfffffff80c3c7812 */ /* 0x000fe200078ec0ff */
[----:B------:R-:W-:Y:S01]  /*2390*/  IMAD.IADD R58, R45, 0x1, R5 ;  /* 0x000000012d3a7824 */ /* 0x000fe200078e0205 */
[--C-:B------:R-:W-:Y:S01]  /*23a0*/  LOP3.LUT R5, R197, 0x38, R12.reuse, 0xf8, !PT ;  /* 0x00000038c5057812 */ /* 0x100fe200078ef80c */
[----:B------:R-:W-:Y:S01]  /*23b0*/  IMAD.IADD R56, R11, 0x1, R25 ;  /* 0x000000010b387824 */ /* 0x000fe200078e0219 */
[----:B------:R-:W-:-:S02]  /*23c0*/  LOP3.LUT R12, R199, 0x38, R12, 0xf8, !PT ;  /* 0x00000038c70c7812 */ /* 0x000fc400078ef80c */
[----:B------:R-:W-:Y:S02]  /*23d0*/  LOP3.LUT R5, R5, R206, RZ, 0x3c, !PT ;  /* 0x000000ce05057212 */ /* 0x000fe400078e3cff */
[----:B------:R-:W-:Y:S02]  /*23e0*/  LOP3.LUT R63, R12, R207, RZ, 0x3c, !PT ;  /* 0x000000cf0c3f7212 */ /* 0x000fe400078e3cff */
[C---:B------:R-:W-:Y:S01]  /*23f0*/  SHF.L.U64.HI R31, R30.reuse, 0x6, R31 ;  /* 0x000000061e1f7819 */ /* 0x040fe2000001021f */
[----:B------:R-:W-:Y:S01]  /*2400*/  IMAD.SHL.U32 R30, R30, 0x40, RZ ;  /* 0x000000401e1e7824 */ /* 0x000fe200078e00ff */
[----:B------:R-:W-:Y:S01]  /*2410*/  LOP3.LUT R66, R70, 0x4, RZ, 0xc0, !PT ;  /* 0x0000000446427812 */ /* 0x000fe200078ec0ff */
[----:B------:R-:W-:Y:S01]  /*2420*/  IMAD.IADD R62, R198, 0x1, R5 ;  /* 0x00000001c63e7824 */ /* 0x000fe200078e0205 */
[----:B------:R-:W-:Y:S01]  /*2430*/  LOP3.LUT R67, R70, 0x8, RZ, 0xc0, !PT ;  /* 0x0000000846437812 */ /* 0x000fe200078ec0ff */
[----:B------:R-:W-:Y:S01]  /*2440*/  IMAD.IADD R63, R208, 0x1, R63 ;  /* 0x00000001d03f7824 */ /* 0x000fe200078e023f */
[----:B------:R-:W-:-:S02]  /*2450*/  LOP3.LUT R68, R70, 0x10, RZ, 0xc0, !PT ;  /* 0x0000001046447812 */ /* 0x000fc400078ec0ff */
[C---:B------:R-:W-:Y:S02]  /*2460*/  LOP3.LUT R69, R70.reuse, 0x20, RZ, 0xc0, !PT ;  /* 0x0000002046457812 */ /* 0x040fe400078ec0ff */
[----:B------:R-:W-:Y:S02]  /*2470*/  SHF.R.S32.HI R61, RZ, 0x1f, R60 ;  /* 0x0000001fff3d7819 */ /* 0x000fe4000001143c */
[----:B------:R-:W-:Y:S02]  /*2480*/  LOP3.LUT R70, R70, 0x40, RZ, 0xc0, !PT ;  /* 0x0000004046467812 */ /* 0x000fe400078ec0ff */
[----:B--2---:R-:W-:Y:S02]  /*2490*/  LOP3.LUT P1, RZ, R32, 0x4, RZ, 0xc0, !PT ;  /* 0x0000000420ff7812 */ /* 0x004fe4000782c0ff */
[----:B------:R-:W0:Y:S02]  /*24a0*/  S2R R32, SR_TID.X ;  /* 0x0000000000207919 */ /* 0x000e240000002100 */
[----:B------:R-:W-:-:S02]  /*24b0*/  SEL R53, R53, 0xffffffe0, !P1 ;  /* 0xffffffe035357807 */ /* 0x000fc40004800000 */
[----:B0-----:R-:W-:-:S04]  /*24c0*/  SHF.R.U32.HI R32, RZ, 0x7, R32 ;  /* 0x00000007ff207819 */ /* 0x001fc80000011620 */
[----:B------:R-:W-:-:S13]  /*24d0*/  ISETP.NE.AND P6, PT, R32, 0x1, PT ;  /* 0x000000012000780c */ /* 0x000fda0003fc5270 */
[----:B------:R-:W-:Y:S05]  /*24e0*/  @!P6 WARPSYNC.ALL ;  /* 0x000000000000e948 */ /* 0x000fea0003800000 */
[----:B------:R-:W-:Y:S01]  /*24f0*/  ULDC UR4, c[0x0][0x2f4] ;  /* 0x0000bd0000047ab9 */ /* 0x000fe20000000800 */
[----:B----4-:R-:W-:Y:S01]  /*2500*/  SHF.R.S32.HI R57, RZ, 0x1f, R0 ;  /* 0x0000001fff397819 */ /* 0x010fe20000011400 */
[----:B------:R-:W-:Y:S01]  /*2510*/  @!P6 BAR.SYNC.DEFER_BLOCKING 0x9, 0x100 ;  /* 0x024400000000eb1d */ /* 0x000fe20000010000 */
[----:B------:R-:W-:Y:S02]  /*2520*/  ISETP.GE.AND P2, PT, R152, UR4, PT ;  /* 0x0000000498007c0c */ /* 0x000fe4000bf46270 */
[----:B------:R-:W-:-:S02]  /*2530*/  ISETP.GE.AND P1, PT, R22, UR4, PT ;  /* 0x0000000416007c0c */ /* 0x000fc4000bf26270 */
[----:B------:R-:W-:-:S11]  /*2540*/  P2R R72, PR, RZ, 0x4 ;  /* 0x00000004ff487803 */ /* 0x000fd60000000000 */
.L_x_12947:
        /* <DEDUP_REMOVED lines=17> */
[--C-:B------:R-:W-:Y:S01]  /*2660*/  @!P2 SHF.R.S32.HI R5, RZ, 0x1f, R9.reuse ;  /* 0x0000001fff05a819 */ /* 0x100fe20000011409 */
[----:B------:R-:W-:Y:S02]  /*2670*/  @!P2 IMAD R7, R0, R7, R4 ;  /* 0x000000070007a224 */ /* 0x000fe400078e0204 */
[----:B------:R-:W-:-:S04]  /*2680*/  @!P2 IMAD.MOV.U32 R4, RZ, RZ, R9 ;  /* 0x000000ffff04a224 */ /* 0x000fc800078e0009 */
[----:B------:R-:W-:-:S05]  /*2690*/  @!P2 IMAD.WIDE.U32 R4, R0, R6, R4 ;  /* 0x000000060004a225 */ /* 0x000fca00078e0004 */
[----:B------:R-:W-:Y:S02]  /*26a0*/  @!P2 IADD3 R5, R5, R7, RZ ;  /* 0x000000070505a210 */ /* 0x000fe40007ffe0ff */
[----:B--2---:R-:W-:-:S04]  /*26b0*/  @!P2 LEA R6, P3, R4, R12, 0x2 ;  /* 0x0000000c0406a211 */ /* 0x004fc800078610ff */
[----:B------:R-:W-:-:S05]  /*26c0*/  @!P2 LEA.HI.X R7, R4, R13, R5, 0x2, P3 ;  /* 0x0000000d0407a211 */ /* 0x000fca00018f1405 */
[----:B------:R0:W5:Y:S01]  /*26d0*/  @!P2 LDG.E R78, desc[UR44][R6.64] ;  /* 0x0000002c064ea981 */ /* 0x000162000c1e1900 */
[----:B-1----:R-:W-:Y:S01]  /*26e0*/  ISETP.GE.AND P2, PT, R85, 0x1, PT ;  /* 0x000000015500780c */ /* 0x002fe20003f46270 */
[----:B------:R-:W-:Y:S01]  /*26f0*/  IMAD.MOV R4, RZ, RZ, -R9 ;  /* 0x000000ffff047224 */ /* 0x000fe200078e0a09 */
[----:B------:R-:W-:Y:S01]  /*2700*/  ISETP.GT.AND P3, PT, R26, R46, PT ;  /* 0x0000002e1a00720c */ /* 0x000fe20003f64270 */
[----:B------:R-:W-:Y:S01]  /*2710*/  IMAD.IADD R8, R167, 0x1, R53 ;  /* 0x00000001a7087824 */ /* 0x000fe200078e0235 */
[----:B------:R-:W-:Y:S05]  /*2720*/  YIELD ;  /* 0x0000000000007946 */ /* 0x000fea0003800000 */
[----:B------:R-:W-:Y:S01]  /*2730*/  IMAD R79, R79, R4, R11 ;  /* 0x000000044f4f7224 */ /* 0x000fe200078e020b */
[----:B------:R-:W-:Y:S01]  /*2740*/  BSSY B0, `(.L_x_12890) ;  /* 0x000030f000007945 */ /* 0x000fe20003800000 */
[C---:B------:R-:W-:Y:S01]  /*2750*/  IMAD R4, R153.reuse, 0x1800, R167 ;  /* 0x0000180099047824 */ /* 0x040fe200078e02a7 */
        /* <DEDUP_REMOVED lines=8> */
[C---:B------:R-:W-:Y:S01]  /*27e0*/  IMAD.WIDE.U32 R4, R79.reuse, UR4, RZ ;  /* 0x000000044f047c25 */ /* 0x040fe2000f8e00ff */
        /* <DEDUP_REMOVED lines=47> */
[----:B------:R-:W-:-:S03]  /*2ae0*/  CS2R R74, SRZ ;  /* 0x00000000004a7805 */ /* 0x000fc6000001ff00 */
[----:B------:R-:W-:Y:S02]  /*2af0*/  IMAD.MOV.U32 R4, RZ, RZ, R44 ;  /* 0x000000ffff047224 */ /* 0x000fe400078e002c */
[----:B------:R-:W-:Y:S02]  /*2b00*/  IMAD.MOV.U32 R5, RZ, RZ, R58 ;  /* 0x000000ffff057224 */ /* 0x000fe400078e003a */
        /* <DEDUP_REMOVED lines=16> */
.L_x_12894:
[----:B------:R-:W-:Y:S05]  /*2c10*/  BSYNC B1 ;  /* 0x0000000000017941 */ /* 0x000fea0003800000 */
.L_x_12893:
        /* <DEDUP_REMOVED lines=8> */
[----:B------:R-:W-:Y:S01]  /*2ca0*/  IMAD.WIDE.U32 R14, R14, 0x60, R30 ;  /* 0x000000600e0e7825 */ /* 0x000fe200078e001e */
[C---:B0-----:R-:W-:Y:S01]  /*2cb0*/  SHF.L.U64.HI R5, R10.reuse, 0x6, R11 ;  /* 0x000000060a057819 */ /* 0x041fe2000001020b */
[----:B------:R-:W-:Y:S01]  /*2cc0*/  ULDC.64 UR4, c[0x0][0x400] ;  /* 0x0001000000047ab9 */ /* 0x000fe20000000a00 */
[----:B------:R-:W-:Y:S01]  /*2cd0*/  CS2R R34, SRZ ;  /* 0x0000000000227805 */ /* 0x000fe2000001ff00 */
[----:B------:R-:W-:Y:S01]  /*2ce0*/  IMAD.SHL.U32 R4, R10, 0x40, RZ ;  /* 0x000000400a047824 */ /* 0x000fe200078e00ff */
[----:B------:R-:W-:Y:S01]  /*2cf0*/  IADD3 R6, P3, R44, R14, RZ ;  /* 0x0000000e2c067210 */ /* 0x000fe20007f7e0ff */
[----:B------:R-:W-:Y:S01]  /*2d00*/  IMAD R77, R77, 0x60, RZ ;  /* 0x000000604d4d7824 */ /* 0x000fe200078e02ff */
[----:B------:R-:W-:Y:S01]  /*2d10*/  CS2R R36, SRZ ;  /* 0x0000000000247805 */ /* 0x000fe2000001ff00 */
[----:B------:R-:W-:-:S03]  /*2d20*/  IMAD.WIDE.U32 R4, R12, 0x60, R4 ;  /* 0x000000600c047825 */ /* 0x000fc600078e0004 */
[----:B------:R-:W-:Y:S01]  /*2d30*/  IADD3.X R15, R58, R77, R15, P3, !PT ;  /* 0x0000004d3a0f7210 */ /* 0x000fe20001ffe40f */
[----:B------:R-:W-:Y:S01]  /*2d40*/  IMAD R8, R71, 0x60, RZ ;  /* 0x0000006047087824 */ /* 0x000fe200078e02ff */
        /* <DEDUP_REMOVED lines=15> */
.L_x_12896:
[----:B------:R-:W-:Y:S05]  /*2e40*/  BSYNC B1 ;  /* 0x0000000000017941 */ /* 0x000fea0003800000 */
.L_x_12895:
[----:B------:R-:W-:Y:S01]  /*2e50*/  ULOP3.LUT UR4, UR38, 0x1, URZ, 0xfc, !UPT ;  /* 0x0000000126047892 */ /* 0x000fe2000f8efc3f */
[----:B01----:R-:W-:Y:S01]  /*2e60*/  IMAD.MOV.U32 R4, RZ, RZ, R42 ;  /* 0x000000ffff047224 */ /* 0x003fe200078e002a */
[----:B------:R-:W-:Y:S01]  /*2e70*/  PRMT R92, R88, 0x5410, R86 ;  /* 0x00005410585c7816 */ /* 0x000fe20000000056 */
[----:B------:R-:W-:Y:S01]  /*2e80*/  IMAD.MOV.U32 R5, RZ, RZ, R43 ;  /* 0x000000ffff057224 */ /* 0x000fe200078e002b */
[----:B------:R-:W-:Y:S01]  /*2e90*/  UISETP.NE.AND UP0, UPT, UR4, 0x3, UPT ;  /* 0x000000030400788c */ /* 0x000fe2000bf05270 */
[----:B------:R-:W-:Y:S02]  /*2ea0*/  IMAD.MOV.U32 R6, RZ, RZ, R74 ;  /* 0x000000ffff067224 */ /* 0x000fe400078e004a */
[----:B------:R-:W-:Y:S01]  /*2eb0*/  IMAD.MOV.U32 R7, RZ, RZ, R75 ;  /* 0x000000ffff077224 */ /* 0x000fe200078e004b */
[----:B------:R-:W-:Y:S01]  /*2ec0*/  PRMT R97, R4, 0x5410, R5 ;  /* 0x0000541004617816 */ /* 0x000fe20000000005 */
[----:B------:R-:W-:Y:S01]  /*2ed0*/  IMAD.MOV.U32 R4, RZ, RZ, R40 ;  /* 0x000000ffff047224 */ /* 0x000fe200078e0028 */
[----:B------:R-:W-:Y:S01]  /*2ee0*/  PLOP3.LUT P3, PT, PT, PT, UP0, 0x80, 0x0 ;  /* 0x000000000000781c */ /* 0x000fe20003f6f008 */
[----:B------:R-:W-:Y:S01]  /*2ef0*/  IMAD.MOV.U32 R5, RZ, RZ, R41 ;  /* 0x000000ffff057224 */ /* 0x000fe200078e0029 */
[----:B------:R-:W-:Y:S01]  /*2f00*/  PRMT R99, R6, 0x5410, R7 ;  /* 0x0000541006637816 */ /* 0x000fe20000000007 */
[----:B-----5:R-:W-:Y:S01]  /*2f10*/  IMAD.MOV.U32 R7, RZ, RZ, R35 ;  /* 0x000000ffff077224 */ /* 0x020fe200078e0023 */
        /* <DEDUP_REMOVED lines=14> */
.L_x_12897:
[----:B------:R-:W-:Y:S01]  /*3000*/  IMAD R71, R153, 0x8, R148 ;  /* 0x0000000899477824 */ /* 0x000fe200078e0294 */
[----:B------:R-:W-:Y:S01]  /*3010*/  SHF.L.U32 R86, R158, 0x1f, RZ ;  /* 0x0000001f9e567819 */ /* 0x000fe200000006ff */
[----:B------:R-:W-:Y:S03]  /*3020*/  BSSY B1, `(.L_x_12898) ;  /* 0x0000003000017945 */ /* 0x000fe60003800000 */
[----:B------:R-:W0:Y:S02]  /*3030*/  SYNCS.PHASECHK.TRANS64.TRYWAIT P5, [R71+URZ+0x32490], R86 ;  /* 0x03249056470075a7 */ /* 0x000e2400080a017f */
[----:B0-----:R-:W-:Y:S05]  /*3040*/  @!P5 BRA `(.L_x_12899) ;  /* 0x0000032c0070d947 */ /* 0x001fea0003800000 */
.L_x_13246:
[----:B------:R-:W-:Y:S05]  /*3050*/  BSYNC B1 ;  /* 0x0000000000017941 */ /* 0x000fea0003800000 */
.L_x_12898:
[----:B------:R-:W-:-:S03]  /*3060*/  UMOV UR4, 0xffffffff ;  /* 0xffffffff00047882 */ /* 0x000fc60000000000 */
[----:B------:R-:W-:Y:S05]  /*3070*/  BRA.DIV UR4, `(.L_x_12900) ;  /* 0x0000032e04787947 */ /* 0x000fea000b800000 */
[----:B------:R1:W2:Y:S04]  /*3080*/  SHFL.IDX PT, R77, R84, RZ, 0x1c1f ;  /* 0x001c1fff544d7589 */ /* 0x0002a800000e0000 */
[----:B------:R1:W3:Y:S02]  /*3090*/  SHFL.IDX PT, R14, R83, RZ, 0x1c1f ;  /* 0x001c1fff530e7589 */ /* 0x0002e400000e0000 */
.L_x_13250:
        /* <DEDUP_REMOVED lines=51> */
.L_x_12906:
[----:B------:R-:W-:Y:S05]  /*33d0*/  BSYNC B3 ;  /* 0x0000000000037941 */ /* 0x000fea0003800000 */
.L_x_12905:
[----:B0-----:R4:W-:Y:S02]  /*33e0*/  ST.E.128 desc[UR44][R10.64], R4 ;  /* 0x000000040a007985 */ /* 0x0019e4000c101d2c */
.L_x_12904:
[----:B------:R-:W-:Y:S05]  /*33f0*/  BSYNC B2 ;  /* 0x0000000000027941 */ /* 0x000fea0003800000 */
.L_x_12903:
        /* <DEDUP_REMOVED lines=49> */
.L_x_12908:
[----:B------:R-:W-:Y:S05]  /*3710*/  BSYNC B2 ;  /* 0x0000000000027941 */ /* 0x000fea0003800000 */
.L_x_12907:
[----:B0-----:R0:W-:Y:S02]  /*3720*/  ST.E.128 desc[UR44][R10.64], R4 ;  /* 0x000000040a007985 */ /* 0x0011e4000c101d2c */
.L_x_12902:
[----:B------:R-:W-:Y:S05]  /*3730*/  BSYNC B1 ;  /* 0x0000000000017941 */ /* 0x000fea0003800000 */
.L_x_12901:
[----:B------:R-:W-:-:S03]  /*3740*/  UMOV UR4, 0xffffffff ;  /* 0xffffffff00047882 */ /* 0x000fc60000000000 */
[----:B------:R-:W-:Y:S05]  /*3750*/  BRA.DIV UR4, `(.L_x_12909) ;  /* 0x0000032a04087947 */ /* 0x000fea000b800000 */
[----:B------:R0:W0:Y:S04]  /*3760*/  SHFL.IDX PT, R39, R84, 0x1, 0x1c1f ;  /* 0x003c1f0054277f89 */ /* 0x00002800000e0000 */
[----:B---3--:R3:W0:Y:S02]  /*3770*/  SHFL.IDX PT, R14, R83, 0x1, 0x1c1f ;  /* 0x003c1f00530e7f89 */ /* 0x00862400000e0000 */
.L_x_13254:
        /* <DEDUP_REMOVED lines=29> */
[--C-:B------:R-:W-:Y:S02]  /*3950*/  HADD2.F32 R15, -RZ, R91.reuse.H1_H1 ;  /* 0x3000005bff0f7230 */ /* 0x100fe40000004100 */
[-C--:B------:R-:W-:Y:S01]  /*3960*/  FFMA.FTZ R40, R7, R34.reuse, -R40 ;  /* 0x0000002207287223 */ /* 0x080fe20000010828 */
[----:B------:R-:W-:Y:S02]  /*3970*/  HADD2.F32 R4, -RZ, R4.H0_H0 ;  /* 0x20000004ff047230 */ /* 0x000fe40000004100 */
[----:B------:R-:W-:Y:S01]  /*3980*/  FFMA.FTZ R41, R13, R34, R36 ;  /* 0x000000220d297223 */ /* 0x000fe20000010024 */
[----:B------:R-:W-:Y:S02]  /*3990*/  HADD2.F32 R91, -RZ, R91.H0_H0 ;  /* 0x2000005bff5b7230 */ /* 0x000fe40000004100 */
[----:B------:R-:W-:Y:S01]  /*39a0*/  FMUL.FTZ R35, R5, R15 ;  /* 0x0000000f05237220 */ /* 0x000fe20000410000 */
[----:B------:R-:W-:-:S02]  /*39b0*/  HADD2.F32 R6, -RZ, R12.H1_H1 ;  /* 0x3000000cff067230 */ /* 0x000fc40000004100 */
[----:B------:R-:W-:Y:S01]  /*39c0*/  FMUL.FTZ R34, R4, R15 ;  /* 0x0000000f04227220 */ /* 0x000fe20000410000 */
[----:B------:R-:W-:Y:S02]  /*39d0*/  HADD2.F32 R12, -RZ, R12.H0_H0 ;  /* 0x2000000cff0c7230 */ /* 0x000fe40000004100 */
[--C-:B------:R-:W-:Y:S02]  /*39e0*/  HADD2.F32 R7, -RZ, R90.reuse.H1_H1 ;  /* 0x3000005aff077230 */ /* 0x100fe40000004100 */
[-C--:B------:R-:W-:Y:S01]  /*39f0*/  FMUL.FTZ R15, R6, R91.reuse ;  /* 0x0000005b060f7220 */ /* 0x080fe20000410000 */
        /* <DEDUP_REMOVED lines=10> */
.L_x_12914:
[----:B------:R-:W-:Y:S05]  /*3aa0*/  BSYNC B2 ;  /* 0x0000000000027941 */ /* 0x000fea0003800000 */
.L_x_12913:
[----:B----4-:R0:W-:Y:S02]  /*3ab0*/  ST.E.128 desc[UR44][R10.64], R4 ;  /* 0x000000040a007985 */ /* 0x0101e4000c101d2c */
.L_x_12912:
[----:B------:R-:W-:Y:S05]  /*3ac0*/  BSYNC B1 ;  /* 0x0000000000017941 */ /* 0x000fea0003800000 */
.L_x_12911:
[----:B------:R-:W-:-:S13]  /*3ad0*/  ISETP.NE.AND P2, PT, R72, RZ, PT ;  /* 0x000000ff4800720c */ /* 0x000fda0003f45270 */
[----:B------:R-:W-:Y:S05]  /*3ae0*/  @P2 BRA `(.L_x_12910) ;  /* 0x0000001c00502947 */ /* 0x000fea0003800000 */
        /* <DEDUP_REMOVED lines=47> */
.L_x_12916:
[----:B------:R-:W-:Y:S05]  /*3de0*/  BSYNC B1 ;  /* 0x0000000000017941 */ /* 0x000fea0003800000 */
.L_x_12915:
[----:B----4-:R0:W-:Y:S01]  /*3df0*/  ST.E.128 desc[UR44][R14.64], R4 ;  /* 0x000000040e007985 */ /* 0x0101e2000c101d2c */
[----:B------:R-:W-:Y:S05]  /*3e00*/  BRA `(.L_x_12910) ;  /* 0x0000001800887947 */ /* 0x000fea0003800000 */
.L_x_12892:
        /* <DEDUP_REMOVED lines=9> */
[----:B------:R-:W-:-:S03]  /*3ea0*/  CS2R R32, SRZ ;  /* 0x0000000000207805 */ /* 0x000fc6000001ff00 */
[----:B------:R-:W-:Y:S05]  /*3eb0*/  @P2 BRA `(.L_x_12918) ;  /* 0x0000000000682947 */ /* 0x000fea0003800000 */
[-C--:B------:R-:W-:Y:S01]  /*3ec0*/  IMAD R6, R3, R8.reuse, RZ ;  /* 0x0000000803067224 */ /* 0x080fe200078e02ff */
[----:B------:R-:W-:Y:S01]  /*3ed0*/  ULDC.64 UR6, c[0x0][0x400] ;  /* 0x0001000000067ab9 */ /* 0x000fe20000000a00 */
[----:B------:R-:W-:Y:S01]  /*3ee0*/  IMAD.MOV.U32 R4, RZ, RZ, R22 ;  /* 0x000000ffff047224 */ /* 0x000fe200078e0016 */
[----:B------:R-:W-:Y:S01]  /*3ef0*/  ULDC.64 UR4, c[0x0][0x3e8] ;  /* 0x0000fa0000047ab9 */ /* 0x000fe20000000a00 */
[----:B------:R-:W-:Y:S02]  /*3f00*/  IMAD.MOV.U32 R5, RZ, RZ, R23 ;  /* 0x000000ffff057224 */ /* 0x000fe400078e0017 */
[C---:B------:R-:W-:Y:S02]  /*3f10*/  IMAD R7, R156.reuse, R9, R6 ;  /* 0x000000099c077224 */ /* 0x040fe400078e0206 */
[----:B------:R-:W-:-:S04]  /*3f20*/  IMAD.WIDE.U32 R4, R156, R8, R4 ;  /* 0x000000089c047225 */ /* 0x000fc800078e0004 */
[-C--:B------:R-:W-:Y:S02]  /*3f30*/  IMAD R6, R49, R8.reuse, RZ ;  /* 0x0000000831067224 */ /* 0x080fe400078e02ff */
[----:B------:R-:W-:Y:S02]  /*3f40*/  IMAD.IADD R5, R7, 0x1, R5 ;  /* 0x0000000107057824 */ /* 0x000fe400078e0205 */
        /* <DEDUP_REMOVED lines=8> */
[----:B------:R-:W-:Y:S02]  /*3fd0*/  IMAD R33, R71, 0x60, RZ ;  /* 0x0000006047217824 */ /* 0x000fe400078e02ff */
[----:B------:R-:W-:-:S04]  /*3fe0*/  IMAD.WIDE.U32 R4, R12, 0x60, R4 ;  /* 0x000000600c047825 */ /* 0x000fc800078e0004 */
[----:B------:R-:W-:Y:S02]  /*3ff0*/  IMAD.IADD R7, R35, 0x1, R7 ;  /* 0x0000000123077824 */ /* 0x000fe400078e0207 */
[----:B------:R-:W-:-:S03]  /*4000*/  IMAD.IADD R5, R33, 0x1, R5 ;  /* 0x0000000121057824 */ /* 0x000fc600078e0205 */
[----:B------:R-:W-:Y:S02]  /*4010*/  LEA.HI.X R33, R6, UR7, R7, 0x1, P2 ;  /* 0x0000000706217c11 */ /* 0x000fe400090f0c07 */
[----:B------:R-:W-:-:S04]  /*4020*/  LEA R6, P2, R4, UR4, 0x1 ;  /* 0x0000000404067c11 */ /* 0x000fc8000f8408ff */
[----:B------:R-:W-:Y:S01]  /*4030*/  LEA.HI.X R7, R4, UR5, R5, 0x1, P2 ;  /* 0x0000000504077c11 */ /* 0x000fe200090f0c05 */
[----:B------:R-:W5:Y:S05]  /*4040*/  LDG.E.128 R32, desc[UR44][R32.64] ;  /* 0x0000002c20207981 */ /* 0x000f6a000c1e1d00 */
[----:B------:R-:W5:Y:S03]  /*4050*/  LDG.E.128 R4, desc[UR44][R6.64] ;  /* 0x0000002c06047981 */ /* 0x000f66000c1e1d00 */
.L_x_12918:
[----:B------:R-:W-:Y:S05]  /*4060*/  BSYNC B1 ;  /* 0x0000000000017941 */ /* 0x000fea0003800000 */
.L_x_12917:
[----:B------:R-:W-:Y:S01]  /*4070*/  BSSY B1, `(.L_x_12919) ;  /* 0x0000023000017945 */ /* 0x000fe20003800000 */
[----:B------:R-:W-:Y:S02]  /*4080*/  ISETP.GE.AND P2, PT, R22, R85, PT ;  /* 0x000000551600720c */ /* 0x000fe40003f46270 */
[----:B------:R-:W-:Y:S02]  /*4090*/  CS2R R36, SRZ ;  /* 0x0000000000247805 */ /* 0x000fe4000001ff00 */
[----:B------:R-:W-:Y:S01]  /*40a0*/  CS2R R42, SRZ ;  /* 0x00000000002a7805 */ /* 0x000fe2000001ff00 */
[----:B-----5:R-:W-:Y:S01]  /*40b0*/  IMAD.MOV.U32 R74, RZ, RZ, R6 ;  /* 0x000000ffff4a7224 */ /* 0x020fe200078e0006 */
[----:B------:R-:W-:Y:S01]  /*40c0*/  CS2R R40, SRZ ;  /* 0x0000000000287805 */ /* 0x000fe2000001ff00 */
[----:B------:R-:W-:Y:S06]  /*40d0*/  @P3 BRA `(.L_x_12920) ;  /* 0x0000000000703947 */ /* 0x000fec0003800000 */
[-C--:B------:R-:W-:Y:S01]  /*40e0*/  IMAD R13, R3, R8.reuse, RZ ;  /* 0x00000008030d7224 */ /* 0x080fe200078e02ff */
[C---:B------:R-:W-:Y:S01]  /*40f0*/  SHF.L.U64.HI R11, R10.reuse, 0x6, R11 ;  /* 0x000000060a0b7819 */ /* 0x040fe2000001020b */
[----:B------:R-:W-:Y:S01]  /*4100*/  IMAD.MOV.U32 R36, RZ, RZ, R22 ;  /* 0x000000ffff247224 */ /* 0x000fe200078e0016 */
[----:B------:R-:W-:Y:S01]  /*4110*/  ULDC.64 UR4, c[0x0][0x3e8] ;  /* 0x0000fa0000047ab9 */ /* 0x000fe20000000a00 */
[----:B------:R-:W-:Y:S01]  /*4120*/  IMAD.MOV.U32 R37, RZ, RZ, R23 ;  /* 0x000000ffff257224 */ /* 0x000fe200078e0017 */
[----:B------:R-:W-:Y:S01]  /*4130*/  ULDC.64 UR6, c[0x0][0x400] ;  /* 0x0001000000067ab9 */ /* 0x000fe20000000a00 */
[----:B------:R-:W-:Y:S02]  /*4140*/  IMAD.SHL.U32 R10, R10, 0x40, RZ ;  /* 0x000000400a0a7824 */ /* 0x000fe400078e00ff */
[C---:B------:R-:W-:Y:S02]  /*4150*/  IMAD R13, R156.reuse, R9, R13 ;  /* 0x000000099c0d7224 */ /* 0x040fe400078e020d */
[----:B------:R-:W-:-:S04]  /*4160*/  IMAD.WIDE.U32 R36, R156, R8, R36 ;  /* 0x000000089c247225 */ /* 0x000fc800078e0024 */
[----:B------:R-:W-:-:S04]  /*4170*/  IMAD.WIDE.U32 R10, R12, 0x60, R10 ;  /* 0x000000600c0a7825 */ /* 0x000fc800078e000a */
[----:B------:R-:W-:Y:S01]  /*4180*/  IMAD.IADD R37, R13, 0x1, R37 ;  /* 0x000000010d257824 */ /* 0x000fe200078e0225 */
[----:B------:R-:W-:Y:S01]  /*4190*/  IADD3 R10, P3, R24, R10, RZ ;  /* 0x0000000a180a7210 */ /* 0x000fe20007f7e0ff */
[----:B------:R-:W-:Y:S02]  /*41a0*/  IMAD R71, R71, 0x60, RZ ;  /* 0x0000006047477824 */ /* 0x000fe400078e02ff */
[----:B------:R-:W-:-:S03]  /*41b0*/  IMAD.WIDE.U32 R14, R14, 0x60, R30 ;  /* 0x000000600e0e7825 */ /* 0x000fc600078e001e */
[----:B------:R-:W-:Y:S01]  /*41c0*/  IADD3.X R11, R56, R71, R11, P3, !PT ;  /* 0x00000047380b7210 */ /* 0x000fe20001ffe40b */
[----:B------:R-:W-:Y:S02]  /*41d0*/  IMAD R77, R77, 0x60, RZ ;  /* 0x000000604d4d7824 */ /* 0x000fe400078e02ff */
[-C--:B------:R-:W-:Y:S02]  /*41e0*/  IMAD R12, R49, R8.reuse, RZ ;  /* 0x00000008310c7224 */ /* 0x080fe400078e02ff */
[----:B------:R-:W-:-:S04]  /*41f0*/  IMAD.WIDE.U32 R36, R2, R8, R36 ;  /* 0x0000000802247225 */ /* 0x000fc800078e0024 */
[----:B------:R-:W-:Y:S01]  /*4200*/  IMAD R9, R2, R9, R12 ;  /* 0x0000000902097224 */ /* 0x000fe200078e020c */
[----:B------:R-:W-:Y:S01]  /*4210*/  IADD3 R14, P3, R14, R36, RZ ;  /* 0x000000240e0e7210 */ /* 0x000fe20007f7e0ff */
[----:B------:R-:W-:-:S05]  /*4220*/  IMAD.IADD R77, R77, 0x1, R15 ;  /* 0x000000014d4d7824 */ /* 0x000fca00078e020f */
[----:B------:R-:W-:Y:S02]  /*4230*/  IADD3.X R9, R77, R9, R37, P3, !PT ;  /* 0x000000094d097210 */ /* 0x000fe40001ffe425 */
[----:B------:R-:W-:-:S04]  /*4240*/  LEA R36, P3, R10, UR4, 0x1 ;  /* 0x000000040a247c11 */ /* 0x000fc8000f8608ff */
[----:B------:R-:W-:Y:S02]  /*4250*/  LEA.HI.X R37, R10, UR5, R11, 0x1, P3 ;  /* 0x000000050a257c11 */ /* 0x000fe400098f0c0b */
[----:B------:R-:W-:-:S04]  /*4260*/  LEA R40, P3, R14, UR6, 0x1 ;  /* 0x000000060e287c11 */ /* 0x000fc8000f8608ff */
[----:B------:R-:W-:Y:S01]  /*4270*/  LEA.HI.X R41, R14, UR7, R9, 0x1, P3 ;  /* 0x000000070e297c11 */ /* 0x000fe200098f0c09 */
[----:B------:R-:W5:Y:S05]  /*4280*/  LDG.E.128 R36, desc[UR44][R36.64] ;  /* 0x0000002c24247981 */ /* 0x000f6a000c1e1d00 */
[----:B------:R-:W5:Y:S03]  /*4290*/  LDG.E.128 R40, desc[UR44][R40.64] ;  /* 0x0000002c28287981 */ /* 0x000f66000c1e1d00 */
.L_x_12920:
[----:B------:R-:W-:Y:S05]  /*42a0*/  BSYNC B1 ;  /* 0x0000000000017941 */ /* 0x000fea0003800000 */
.L_x_12919:
[----:B------:R-:W-:Y:S01]  /*42b0*/  ULOP3.LUT UR4, UR38, 0x1, URZ, 0xfc, !UPT ;  /* 0x0000000126047892 */ /* 0x000fe2000f8efc3f */
[----:B------:R-:W-:Y:S01]  /*42c0*/  IMAD.MOV.U32 R8, RZ, RZ, R7 ;  /* 0x000000ffff087224 */ /* 0x000fe200078e0007 */
[----:B------:R-:W-:Y:S01]  /*42d0*/  PRMT R93, R74, 0x7610, R93 ;  /* 0x000076104a5d7816 */ /* 0x000fe2000000005d */
[----:B------:R-:W-:Y:S01]  /*42e0*/  IMAD.MOV.U32 R9, RZ, RZ, R4 ;  /* 0x000000ffff097224 */ /* 0x000fe200078e0004 */
[----:B------:R-:W-:Y:S01]  /*42f0*/  UISETP.NE.AND UP0, UPT, UR4, 0x3, UPT ;  /* 0x000000030400788c */ /* 0x000fe2000bf05270 */
        /* <DEDUP_REMOVED lines=9> */
[----:B-----5:R-:W-:Y:S01]  /*4390*/  IMAD.MOV.U32 R11, RZ, RZ, R38 ;  /* 0x000000ffff0b7224 */ /* 0x020fe200078e0026 */
[----:B------:R-:W-:-:S02]  /*43a0*/  PLOP3.LUT P3, PT, PT, PT, UP0, 0x80, 0x0 ;  /* 0x000000000000781c */ /* 0x000fc40003f6f008 */
[----:B------:R-:W-:Y:S01]  /*43b0*/  PRMT R99, R99, 0x5410, R8 ;  /* 0x0000541063637816 */ /* 0x000fe20000000008 */
[----:B------:R-:W-:Y:S01]  /*43c0*/  IMAD.MOV.U32 R8, RZ, RZ, R39 ;  /* 0x000000ffff087224 */ /* 0x000fe200078e0027 */
[----:B------:R-:W-:Y:S01]  /*43d0*/  PRMT R105, R105, 0x5410, R9 ;  /* 0x0000541069697816 */ /* 0x000fe20000000009 */
[----:B------:R-:W-:Y:S01]  /*43e0*/  IMAD.MOV.U32 R9, RZ, RZ, R36 ;  /* 0x000000ffff097224 */ /* 0x000fe200078e0024 */
[----:B------:R-:W-:Y:S01]  /*43f0*/  PRMT R95, R95, 0x5410, R10 ;  /* 0x000054105f5f7816 */ /* 0x000fe2000000000a */
[----:B------:R-:W-:Y:S01]  /*4400*/  IMAD.MOV.U32 R10, RZ, RZ, R37 ;  /* 0x000000ffff0a7224 */ /* 0x000fe200078e0025 */
[----:B------:R-:W-:Y:S01]  /*4410*/  PRMT R89, R11, 0x7610, R89 ;  /* 0x000076100b597816 */ /* 0x000fe20000000059 */
[----:B------:R-:W-:-:S03]  /*4420*/  IMAD.MOV.U32 R11, RZ, RZ, R41 ;  /* 0x000000ffff0b7224 */ /* 0x000fc600078e0029 */
[----:B------:R-:W-:Y:S01]  /*4430*/  PRMT R89, R89, 0x5410, R8 ;  /* 0x0000541059597816 */ /* 0x000fe20000000008 */
[----:B------:R-:W-:Y:S01]  /*4440*/  IMAD.MOV.U32 R8, RZ, RZ, R42 ;  /* 0x000000ffff087224 */ /* 0x000fe200078e002a */
[----:B------:R-:W-:Y:S01]  /*4450*/  PRMT R90, R9, 0x5410, R10 ;  /* 0x00005410095a7816 */ /* 0x000fe2000000000a */
[----:B------:R-:W-:Y:S02]  /*4460*/  IMAD.MOV.U32 R9, RZ, RZ, R43 ;  /* 0x000000ffff097224 */ /* 0x000fe400078e002b */
[----:B------:R-:W-:-:S03]  /*4470*/  IMAD.MOV.U32 R10, RZ, RZ, R40 ;  /* 0x000000ffff0a7224 */ /* 0x000fc600078e0028 */
[----:B------:R-:W-:Y:S02]  /*4480*/  PRMT R91, R8, 0x5410, R9 ;  /* 0x00005410085b7816 */ /* 0x000fe40000000009 */
[----:B------:R-:W-:Y:S01]  /*4490*/  PRMT R92, R10, 0x5410, R11 ;  /* 0x000054100a5c7816 */ /* 0x000fe2000000000b */
[----:B------:R-:W-:Y:S06]  /*44a0*/  @!P3 BRA `(.L_x_12921) ;  /* 0x000000000004b947 */ /* 0x000fec0003800000 */
[----:B------:R-:W-:Y:S01]  /*44b0*/  BPT.TRAP 0x1 ;  /* 0x000000040000795c */ /* 0x000fe20000300000 */
.L_x_12921:
[----:B------:R-:W-:Y:S01]  /*44c0*/  IMAD R71, R153, 0x8, R148 ;  /* 0x0000000899477824 */ /* 0x000fe200078e0294 */
[----:B------:R-:W-:Y:S01]  /*44d0*/  SHF.L.U32 R86, R158, 0x1f, RZ ;  /* 0x0000001f9e567819 */ /* 0x000fe200000006ff */
[----:B------:R-:W0:Y:S01]  /*44e0*/  LDC R85, c[0x0][0x2f4] ;  /* 0x0000bd00ff557b82 */ /* 0x000e220000000800 */
[----:B------:R-:W-:Y:S02]  /*44f0*/  BSSY B1, `(.L_x_12922) ;  /* 0x0000003000017945 */ /* 0x000fe40003800000 */
[----:B------:R-:W1:Y:S02]  /*4500*/  SYNCS.PHASECHK.TRANS64.TRYWAIT P4, [R71+URZ+0x32490], R86 ;  /* 0x03249056470075a7 */ /* 0x000e64000808017f */
[----:B-1----:R-:W-:Y:S05]  /*4510*/  @!P4 BRA `(.L_x_12923) ;  /* 0x0000031800e0c947 */ /* 0x002fea0003800000 */
.L_x_13255:
[----:B------:R-:W-:Y:S05]  /*4520*/  BSYNC B1 ;  /* 0x0000000000017941 */ /* 0x000fea0003800000 */
.L_x_12922:
[----:B------:R-:W-:Y:S01]  /*4530*/  UMOV UR4, 0xffffffff ;  /* 0xffffffff00047882 */ /* 0x000fe20000000000 */
[----:B0-----:R-:W-:Y:S02]  /*4540*/  IMAD.IADD R87, R85, 0x1, -R54 ;  /* 0x0000000155577824 */ /* 0x001fe400078e0a36 */
[----:B------:R-:W-:Y:S05]  /*4550*/  BRA.DIV UR4, `(.L_x_12924) ;  /* 0x0000031a04e47947 */ /* 0x000fea000b800000 */
[----:B------:R0:W2:Y:S04]  /*4560*/  SHFL.IDX PT, R77, R84, RZ, 0x1c1f ;  /* 0x001c1fff544d7589 */ /* 0x0000a800000e0000 */
[----:B------:R0:W3:Y:S02]  /*4570*/  SHFL.IDX PT, R76, R83, RZ, 0x1c1f ;  /* 0x001c1fff534c7589 */ /* 0x0000e400000e0000 */
.L_x_13259:
        /* <DEDUP_REMOVED lines=103> */
.L_x_12928:
[----:B------:R-:W-:Y:S05]  /*4bf0*/  BSYNC B2 ;  /* 0x0000000000027941 */ /* 0x000fea0003800000 */
.L_x_12927:
[----:B------:R-:W-:Y:S01]  /*4c00*/  ISETP.GE.AND P4, PT, R88, R85, PT ;  /* 0x000000555800720c */ /* 0x000fe20003f86270 */
[----:B--2---:R4:W-:-:S12]  /*4c10*/  ST.E.128 desc[UR44][R74.64], R8 ;  /* 0x000000084a007985 */ /* 0x0049d8000c101d2c */
[----:B------:R-:W-:-:S05]  /*4c20*/  @!P4 IMAD.WIDE R76, R88, 0x2, R76 ;  /* 0x00000002584cc825 */ /* 0x000fca00078e024c */
[----:B---3--:R4:W-:Y:S02]  /*4c30*/  @!P4 ST.E.128 desc[UR44][R76.64], R12 ;  /* 0x0000000c4c00c985 */ /* 0x0089e4000c101d2c */
.L_x_12926:
[----:B------:R-:W-:Y:S05]  /*4c40*/  BSYNC B1 ;  /* 0x0000000000017941 */ /* 0x000fea0003800000 */
.L_x_12925:
[----:B------:R-:W-:-:S03]  /*4c50*/  UMOV UR4, 0xffffffff ;  /* 0xffffffff00047882 */ /* 0x000fc60000000000 */
[----:B------:R-:W-:Y:S05]  /*4c60*/  BRA.DIV UR4, `(.L_x_12929) ;  /* 0x00000316046c7947 */ /* 0x000fea000b800000 */
[----:B------:R0:W0:Y:S04]  /*4c70*/  SHFL.IDX PT, R33, R84, 0x1, 0x1c1f ;  /* 0x003c1f0054217f89 */ /* 0x00002800000e0000 */
[----:B----4-:R4:W0:Y:S02]  /*4c80*/  SHFL.IDX PT, R14, R83, 0x1, 0x1c1f ;  /* 0x003c1f00530e7f89 */ /* 0x01082400000e0000 */
.L_x_13263:
[----:B------:R-:W-:-:S13]  /*4c90*/  ISETP.GE.OR P4, PT, R166, R82, P1 ;  /* 0x00000052a600720c */ /* 0x000fda0000f86670 */
[----:B------:R-:W-:Y:S05]  /*4ca0*/  @P4 BRA `(.L_x_12910) ;  /* 0x0000000800e04947 */ /* 0x000fea0003800000 */
[----:B------:R-:W-:Y:S01]  /*4cb0*/  SEL R87, R54, R87, !P0 ;  /* 0x0000005736577207 */ /* 0x000fe20004000000 */
[----:B------:R-:W-:Y:S01]  /*4cc0*/  BSSY B1, `(.L_x_12930) ;  /* 0x0000069000017945 */ /* 0x000fe20003800000 */
[C---:B0-----:R-:W-:Y:S02]  /*4cd0*/  LEA R12, P4, R60.reuse, R14, 0x1 ;  /* 0x0000000e3c0c7211 */ /* 0x041fe400078808ff */
[----:B------:R-:W-:Y:S02]  /*4ce0*/  SHF.R.S32.HI R4, RZ, 0x1f, R87 ;  /* 0x0000001fff047819 */ /* 0x000fe40000011457 */
[----:B------:R-:W-:Y:S02]  /*4cf0*/  LEA.HI.X R13, R60, R33, R61, 0x1, P4 ;  /* 0x000000213c0d7211 */ /* 0x000fe400020f0c3d */
        /* <DEDUP_REMOVED lines=10> */
[----:B------:R-:W0:Y:S04]  /*4da0*/  LDS.128 R4, [R5+0x1c400] ;  /* 0x01c4000005047984 */ /* 0x000e280000000c00 */
[----:B------:R-:W0:Y:S01]  /*4db0*/  LDS.128 R8, [R8+0x1c400] ;  /* 0x01c4000008087984 */ /* 0x000e220000000c00 */
[----:B------:R-:W-:Y:S05]  /*4dc0*/  @P2 BRA `(.L_x_12931) ;  /* 0x0000000400602947 */ /* 0x000fea0003800000 */
[--C-:B---3--:R-:W-:Y:S01]  /*4dd0*/  SHF.R.U64 R76, R40, 0x10, R41.reuse ;  /* 0x00000010284c7819 */ /* 0x108fe20000001229 */
[----:B0-----:R-:W-:Y:S01]  /*4de0*/  IMAD.MOV.U32 R15, RZ, RZ, R8 ;  /* 0x000000ffff0f7224 */ /* 0x001fe200078e0008 */
[----:B------:R-:W-:Y:S01]  /*4df0*/  SHF.R.U32.HI R40, RZ, 0x10, R41 ;  /* 0x00000010ff287819 */ /* 0x000fe20000011629 */
[----:B------:R-:W-:Y:S01]  /*4e00*/  IMAD.MOV.U32 R34, RZ, RZ, R10 ;  /* 0x000000ffff227224 */ /* 0x000fe200078e000a */
[--C-:B----4-:R-:W-:Y:S01]  /*4e10*/  SHF.R.U64 R83, R36, 0x10, R37.reuse ;  /* 0x0000001024537819 */ /* 0x110fe20000001225 */
[----:B------:R-:W-:Y:S01]  /*4e20*/  IMAD.MOV.U32 R8, RZ, RZ, R6 ;  /* 0x000000ffff087224 */ /* 0x000fe200078e0006 */
[----:B------:R-:W-:Y:S01]  /*4e30*/  SHF.R.U32.HI R36, RZ, 0x10, R37 ;  /* 0x00000010ff247819 */ /* 0x000fe20000011625 */
[----:B------:R-:W-:Y:S01]  /*4e40*/  HADD2.F32 R37, -RZ, R92.H1_H1 ;  /* 0x3000005cff257230 */ /* 0x000fe20000004100 */
[--C-:B--2---:R-:W-:Y:S01]  /*4e50*/  SHF.R.U64 R77, R38, 0x10, R39.reuse ;  /* 0x00000010264d7819 */ /* 0x104fe20000001227 */
[----:B------:R-:W-:Y:S01]  /*4e60*/  HADD2.F32 R10, -RZ, R9.H0_H0 ;  /* 0x20000009ff0a7230 */ /* 0x000fe20000004100 */
[----:B------:R-:W-:Y:S01]  /*4e70*/  SHF.R.U32.HI R74, RZ, 0x10, R39 ;  /* 0x00000010ff4a7819 */ /* 0x000fe20000011627 */
[----:B------:R-:W-:Y:S01]  /*4e80*/  HADD2.F32 R6, -RZ, R5.H0_H0 ;  /* 0x20000005ff067230 */ /* 0x000fe20000004100 */
[----:B------:R-:W-:Y:S01]  /*4e90*/  SHF.R.U64 R41, R42, 0x10, R43 ;  /* 0x000000102a297819 */ /* 0x000fe2000000122b */
[----:B------:R-:W-:-:S02]  /*4ea0*/  HADD2.F32 R9, -RZ, R9.H1_H1 ;  /* 0x30000009ff097230 */ /* 0x000fc40000004100 */
[-C--:B------:R-:W-:Y:S01]  /*4eb0*/  FMUL.FTZ R39, R10, R37.reuse ;  /* 0x000000250a277220 */ /* 0x080fe20000410000 */
[----:B------:R-:W-:Y:S02]  /*4ec0*/  HADD2.F32 R38, -RZ, R40.H0_H0 ;  /* 0x20000028ff267230 */ /* 0x000fe40000004100 */
[C---:B------:R-:W-:Y:S01]  /*4ed0*/  FMUL.FTZ R37, R6.reuse, R37 ;  /* 0x0000002506257220 */ /* 0x040fe20000410000 */
[----:B------:R-:W-:Y:S01]  /*4ee0*/  HADD2.F32 R35, -RZ, R90.H1_H1 ;  /* 0x3000005aff237230 */ /* 0x000fe20000004100 */
[----:B------:R-:W-:Y:S01]  /*4ef0*/  SHF.R.U32.HI R42, RZ, 0x10, R43 ;  /* 0x00000010ff2a7819 */ /* 0x000fe2000001162b */
[----:B------:R-:W-:Y:S02]  /*4f00*/  HADD2.F32 R5, -RZ, R5.H1_H1 ;  /* 0x30000005ff057230 */ /* 0x000fe40000004100 */
[-C--:B------:R-:W-:Y:S01]  /*4f10*/  FMUL.FTZ R40, R9, R38.reuse ;  /* 0x0000002609287220 */ /* 0x080fe20000410000 */
[----:B------:R-:W-:Y:S02]  /*4f20*/  HADD2.F32 R36, -RZ, R36.H0_H0 ;  /* 0x20000024ff247230 */ /* 0x000fe40000004100 */
[-C--:B------:R-:W-:Y:S01]  /*4f30*/  FFMA.FTZ R39, R6, R35.reuse, -R39 ;  /* 0x0000002306277223 */ /* 0x080fe20000010827 */
[----:B------:R-:W-:Y:S01]  /*4f40*/  FFMA.FTZ R37, R10, R35, R37 ;  /* 0x000000230a257223 */ /* 0x000fe20000010025 */
[----:B------:R-:W-:Y:S01]  /*4f50*/  FMUL.FTZ R38, R5, R38 ;  /* 0x0000002605267220 */ /* 0x000fe20000410000 */
[----:B------:R-:W-:-:S02]  /*4f60*/  HADD2.F32 R35, -RZ, R91.H1_H1 ;  /* 0x3000005bff237230 */ /* 0x000fc40000004100 */
[-C--:B------:R-:W-:Y:S01]  /*4f70*/  FFMA.FTZ R40, R5, R36.reuse, -R40 ;  /* 0x0000002405287223 */ /* 0x080fe20000010828 */
        /* <DEDUP_REMOVED lines=9> */
[----:B------:R-:W-:-:S02]  /*5010*/  HADD2.F32 R7, -RZ, R7.H1_H1 ;  /* 0x30000007ff077230 */ /* 0x000fc40000004100 */
[-C--:B------:R-:W-:Y:S01]  /*5020*/  FFMA.FTZ R43, R6, R9.reuse, R35 ;  /* 0x00000009062b7223 */ /* 0x080fe20000010023 */
[----:B------:R-:W-:Y:S02]  /*5030*/  HADD2.F32 R10, -RZ, R74.H0_H0 ;  /* 0x2000004aff0a7230 */ /* 0x000fe40000004100 */
[-C--:B------:R-:W-:Y:S01]  /*5040*/  FMUL.FTZ R74, R11, R36.reuse ;  /* 0x000000240b4a7220 */ /* 0x080fe20000410000 */
[----:B------:R-:W-:Y:S01]  /*5050*/  FFMA.FTZ R42, R5, R9, -R42 ;  /* 0x00000009052a7223 */ /* 0x000fe2000001082a */
[C---:B------:R-:W-:Y:S01]  /*5060*/  FMUL.FTZ R36, R7.reuse, R36 ;  /* 0x0000002407247220 */ /* 0x040fe20000410000 */
[----:B------:R-:W-:Y:S02]  /*5070*/  HADD2.F32 R92, -RZ, R92.H0_H0 ;  /* 0x2000005cff5c7230 */ /* 0x000fe40000004100 */
[-C--:B------:R-:W-:Y:S01]  /*5080*/  FFMA.FTZ R75, R7, R10.reuse, -R74 ;  /* 0x0000000a074b7223 */ /* 0x080fe2000001084a */
[----:B------:R-:W-:Y:S02]  /*5090*/  HADD2.F32 R6, -RZ, R15.H0_H0 ;  /* 0x2000000fff067230 */ /* 0x000fe40000004100 */
[----:B------:R-:W-:Y:S01]  /*50a0*/  FFMA.FTZ R74, R11, R10, R36 ;  /* 0x0000000a0b4a7223 */ /* 0x000fe20000010024 */
[----:B------:R-:W-:-:S02]  /*50b0*/  HADD2.F32 R9, -RZ, R76.H0_H0 ;  /* 0x2000004cff097230 */ /* 0x000fc40000004100 */
[----:B------:R-:W-:Y:S02]  /*50c0*/  HADD2.F32 R15, -RZ, R15.H1_H1 ;  /* 0x3000000fff0f7230 */ /* 0x000fe40000004100 */
[----:B------:R-:W-:Y:S01]  /*50d0*/  FMUL.FTZ R10, R6, R92 ;  /* 0x0000005c060a7220 */ /* 0x000fe20000410000 */
[----:B------:R-:W-:Y:S01]  /*50e0*/  HADD2.F32 R90, -RZ, R90.H0_H0 ;  /* 0x2000005aff5a7230 */ /* 0x000fe20000004100 */
[----:B------:R-:W-:Y:S01]  /*50f0*/  F2FP.F16.F32.PACK_AB R43, R74, R43 ;  /* 0x0000002b4a2b723e */ /* 0x000fe200000000ff */
[--C-:B------:R-:W-:Y:S02]  /*5100*/  HADD2.F32 R5, -RZ, R4.reuse.H0_H0 ;  /* 0x20000004ff057230 */ /* 0x100fe40000004100 */
[----:B------:R-:W-:Y:S01]  /*5110*/  FMUL.FTZ R35, R15, R9 ;  /* 0x000000090f237220 */ /* 0x000fe20000410000 */
[----:B------:R-:W-:Y:S02]  /*5120*/  HADD2.F32 R4, -RZ, R4.H1_H1 ;  /* 0x30000004ff047230 */ /* 0x000fe40000004100 */
[----:B------:R-:W-:-:S02]  /*5130*/  HADD2.F32 R7, -RZ, R83.H0_H0 ;  /* 0x20000053ff077230 */ /* 0x000fc40000004100 */
[C---:B------:R-:W-:Y:S01]  /*5140*/  FMUL.FTZ R11, R5.reuse, R92 ;  /* 0x0000005c050b7220 */ /* 0x040fe20000410000 */
[-C--:B------:R-:W-:Y:S01]  /*5150*/  FFMA.FTZ R10, R5, R90.reuse, -R10 ;  /* 0x0000005a050a7223 */ /* 0x080fe2000001080a */
        /* <DEDUP_REMOVED lines=27> */
[----:B------:R-:W-:Y:S01]  /*5310*/  F2FP.F16.F32.PACK_AB R5, R40, R39 ;  /* 0x000000272805723e */ /* 0x000fe200000000ff */
[----:B------:R-:W-:Y:S01]  /*5320*/  IMAD.MOV.U32 R6, RZ, RZ, R10 ;  /* 0x000000ffff067224 */ /* 0x000fe200078e000a */
[----:B------:R-:W-:Y:S01]  /*5330*/  MOV R9, R37 ;  /* 0x0000002500097202 */ /* 0x000fe20000000f00 */
[----:B------:R-:W-:-:S07]  /*5340*/  IMAD.MOV.U32 R10, RZ, RZ, R42 ;  /* 0x000000ffff0a7224 */ /* 0x000fce00078e002a */
.L_x_12931:
[----:B------:R-:W-:Y:S05]  /*5350*/  BSYNC B1 ;  /* 0x0000000000017941 */ /* 0x000fea0003800000 */
.L_x_12930:
[----:B0-----:R0:W-:Y:S01]  /*5360*/  ST.E.128 desc[UR44][R12.64], R4 ;  /* 0x000000040c007985 */ /* 0x0011e2000c101d2c */
[----:B------:R-:W-:Y:S01]  /*5370*/  ISETP.GE.AND P2, PT, R32, R85, PT ;  /* 0x000000552000720c */ /* 0x000fe20003f46270 */
[----:B------:R-:W-:-:S12]  /*5380*/  IMAD.MOV.U32 R15, RZ, RZ, R33 ;  /* 0x000000ffff0f7224 */ /* 0x000fd800078e0021 */
[----:B------:R-:W-:Y:S05]  /*5390*/  @P2 BRA `(.L_x_12910) ;  /* 0x0000000400242947 */ /* 0x000fea0003800000 */
[----:B------:R-:W-:-:S05]  /*53a0*/  IMAD.WIDE R32, R32, 0x2, R14 ;  /* 0x0000000220207825 */ /* 0x000fca00078e020e */
[----:B------:R0:W-:Y:S01]  /*53b0*/  ST.E.128 desc[UR44][R32.64], R8 ;  /* 0x0000000820007985 */ /* 0x0001e2000c101d2c */
[----:B------:R-:W-:Y:S05]  /*53c0*/  BRA `(.L_x_12910) ;  /* 0x0000000400187947 */ /* 0x000fea0003800000 */
.L_x_12891:
[----:B------:R-:W-:-:S04]  /*53d0*/  ULOP3.LUT UR4, UR38, 0x1, URZ, 0xfc, !UPT ;  /* 0x0000000126047892 */ /* 0x000fc8000f8efc3f */
[----:B------:R-:W-:-:S06]  /*53e0*/  UISETP.NE.AND UP0, UPT, UR4, 0x3, UPT ;  /* 0x000000030400788c */ /* 0x000fcc000bf05270 */
[----:B------:R-:W-:-:S13]  /*53f0*/  PLOP3.LUT P3, PT, PT, PT, UP0, 0x80, 0x0 ;  /* 0x000000000000781c */ /* 0x000fda0003f6f008 */
[----:B------:R-:W-:Y:S05]  /*5400*/  @!P3 BRA `(.L_x_12932) ;  /* 0x000000000004b947 */ /* 0x000fea0003800000 */
[----:B------:R-:W-:Y:S01]  /*5410*/  BPT.TRAP 0x1 ;  /* 0x000000040000795c */ /* 0x000fe20000300000 */
.L_x_12932:
[----:B------:R-:W-:Y:S01]  /*5420*/  IMAD R71, R153, 0x8, R148 ;  /* 0x0000000899477824 */ /* 0x000fe200078e0294 */
[----:B------:R-:W-:Y:S01]  /*5430*/  SHF.L.U32 R86, R158, 0x1f, RZ ;  /* 0x0000001f9e567819 */ /* 0x000fe200000006ff */
[----:B------:R-:W-:Y:S01]  /*5440*/  BSSY B1, `(.L_x_12933) ;  /* 0x0000004000017945 */ /* 0x000fe20003800000 */
[----:B------:R-:W-:Y:S02]  /*5450*/  SHF.R.S32.HI R80, RZ, 0x1f, R79 ;  /* 0x0000001fff507819 */ /* 0x000fe4000001144f */
[----:B------:R-:W0:Y:S02]  /*5460*/  SYNCS.PHASECHK.TRANS64.TRYWAIT P2, [R71+URZ+0x32490], R86 ;  /* 0x03249056470075a7 */ /* 0x000e24000804017f */
[----:B0-----:R-:W-:Y:S05]  /*5470*/  @!P2 BRA `(.L_x_12934) ;  /* 0x0000030c00b0a947 */ /* 0x001fea0003800000 */
.L_x_13264:
[----:B------:R-:W-:Y:S05]  /*5480*/  BSYNC B1 ;  /* 0x0000000000017941 */ /* 0x000fea0003800000 */
.L_x_12933:
        /* <DEDUP_REMOVED lines=27> */
.L_x_13268:
        /* <DEDUP_REMOVED lines=13> */
.L_x_12937:
[----:B------:R-:W-:Y:S05]  /*5710*/  BSYNC B1 ;  /* 0x0000000000017941 */ /* 0x000fea0003800000 */
.L_x_12936:
[----:B------:R-:W-:-:S03]  /*5720*/  UMOV UR4, 0xffffffff ;  /* 0xffffffff00047882 */ /* 0x000fc60000000000 */
[----:B------:R-:W-:Y:S05]  /*5730*/  BRA.DIV UR4, `(.L_x_12938) ;  /* 0x0000030e045c7947 */ /* 0x000fea000b800000 */
[----:B--2-4-:R2:W4:Y:S04]  /*5740*/  SHFL.IDX PT, R5, R9, 0x1, 0x1c1f ;  /* 0x003c1f0009057f89 */ /* 0x01452800000e0000 */
[----:B---3--:R2:W3:Y:S02]  /*5750*/  SHFL.IDX PT, R14, R8, 0x1, 0x1c1f ;  /* 0x003c1f00080e7f89 */ /* 0x0084e400000e0000 */
.L_x_13272:
        /* <DEDUP_REMOVED lines=13> */
.L_x_12910:
[----:B------:R-:W-:Y:S05]  /*5830*/  BSYNC B0 ;  /* 0x0000000000007941 */ /* 0x000fea0003800000 */
.L_x_12890:
        /* <DEDUP_REMOVED lines=9> */
[----:B0-----:R-:W-:-:S02]  /*58d0*/  SHF.R.U32.HI R5, RZ, 0x7, R4 ;  /* 0x00000007ff057819 */ /* 0x001fc40000011604 */
[----:B------:R-:W-:-:S03]  /*58e0*/  LOP3.LUT P2, RZ, R4, 0x7f, RZ, 0xc0, !PT ;  /* 0x0000007f04ff7812 */ /* 0x000fc6000784c0ff */
[----:B--2---:R-:W-:-:S10]  /*58f0*/  VIADD R8, R5, 0x8 ;  /* 0x0000000805087836 */ /* 0x004fd40000000000 */
[----:B------:R-:W-:-:S05]  /*5900*/  @!P2 VIADD R4, R71, 0x324a0 ;  /* 0x000324a04704a836 */ /* 0x000fca0000000000 */
[----:B------:R-:W-:Y:S01]  /*5910*/  @!P2 PRMT R4, RZ, 0x654, R4 ;  /* 0x00000654ff04a816 */ /* 0x000fe20000000004 */
[----:B-1----:R0:W-:Y:S06]  /*5920*/  BAR.SYNC.DEFER_BLOCKING R8, 0x80 ;  /* 0x000200080000751d */ /* 0x0021ec0000010000 */
[----:B------:R0:W-:Y:S01]  /*5930*/  @!P2 SYNCS.ARRIVE.TRANS64.RED.A1T0 RZ, [R4+URZ], RZ ;  /* 0x000000ff04ffa9a7 */ /* 0x0001e2000810043f */
[----:B------:R-:W-:Y:S05]  /*5940*/  @!P3 BRA `(.L_x_12940) ;  /* 0x000000000004b947 */ /* 0x000fea0003800000 */
[----:B------:R-:W-:Y:S01]  /*5950*/  BPT.TRAP 0x1 ;  /* 0x000000040000795c */ /* 0x000fe20000300000 */
.L_x_12940:
[----:B------:R-:W-:Y:S05]  /*5960*/  BSYNC B0 ;  /* 0x0000000000007941 */ /* 0x000fea0003800000 */
.L_x_12939:
[----:B------:R-:W1:Y:S01]  /*5970*/  SYNCS.PHASECHK.TRANS64.TRYWAIT P3, [R71+URZ+0x324b0], R86 ;  /* 0x0324b056470075a7 */ /* 0x000e62000806017f */
[----:B------:R-:W-:Y:S04]  /*5980*/  BSSY B0, `(.L_x_12941) ;  /* 0x0000002000007945 */ /* 0x000fe80003800000 */
[----:B-1----:R-:W-:Y:S05]  /*5990*/  @!P3 BRA `(.L_x_12942) ;  /* 0x0000030c000cb947 */ /* 0x002fea0003800000 */
.L_x_13273:
[----:B------:R-:W-:Y:S05]  /*59a0*/  BSYNC B0 ;  /* 0x0000000000007941 */ /* 0x000fea0003800000 */
.L_x_12941:
[----:B------:R-:W-:Y:S01]  /*59b0*/  ULDC.64 UR4, c[0x0][0x328] ;  /* 0x0000ca0000047ab9 */ /* 0x000fe20000000a00 */
[----:B------:R-:W-:Y:S01]  /*59c0*/  IMAD.IADD R82, R82, 0x1, -R156 ;  /* 0x0000000152527824 */ /* 0x000fe200078e0a9c */
        /* <DEDUP_REMOVED lines=24> */
[----:B------:R0:W4:Y:S08]  /*5b50*/  SHFL.IDX PT, R39, R37, RZ, 0x1c1f ;  /* 0x001c1fff25277589 */ /* 0x00013000000e0000 */
[----:B0-----:R-:W-:Y:S05]  /*5b60*/  @!P3 BRA `(.L_x_12944) ;  /* 0x0000000000a4b947 */ /* 0x001fea0003800000 */
[----:B------:R-:W-:Y:S02]  /*5b70*/  ISETP.NE.AND P5, PT, R64, RZ, PT ;  /* 0x000000ff4000720c */ /* 0x000fe40003fa5270 */
[----:B------:R-:W-:Y:S02]  /*5b80*/  ISETP.NE.AND P4, PT, R65, RZ, PT ;  /* 0x000000ff4100720c */ /* 0x000fe40003f85270 */
[----:B------:R-:W-:-:S09]  /*5b90*/  PRMT R9, R50, 0x8880, RZ ;  /* 0x0000888032097816 */ /* 0x000fd200000000ff */
[----:B------:R-:W0:Y:S01]  /*5ba0*/  @P5 LDS.128 R4, [R38] ;  /* 0x0000000026045984 */ /* 0x000e220000000c00 */
[----:B--2---:R-:W-:-:S04]  /*5bb0*/  @P5 LEA R10, P3, R22, R41, 0x1 ;  /* 0x00000029160a5211 */ /* 0x004fc800078608ff */
[----:B----4-:R-:W-:Y:S02]  /*5bc0*/  @P5 LEA.HI.X R11, R22, R39, R23, 0x1, P3 ;  /* 0x00000027160b5211 */ /* 0x010fe400018f0c17 */
[----:B------:R-:W-:-:S04]  /*5bd0*/  @P4 LEA R34, P3, R152, R41, 0x1 ;  /* 0x0000002998224211 */ /* 0x000fc800078608ff */
[----:B------:R-:W-:Y:S02]  /*5be0*/  @P4 LEA.HI.X R35, R152, R39, R157, 0x1, P3 ;  /* 0x0000002798234211 */ /* 0x000fe400018f0c9d */
[----:B------:R-:W-:-:S13]  /*5bf0*/  ISETP.NE.AND P3, PT, R66, RZ, PT ;  /* 0x000000ff4200720c */ /* 0x000fda0003f65270 */
[----:B------:R-:W-:-:S04]  /*5c00*/  @P3 LEA R12, P6, R163, R41, 0x1 ;  /* 0x00000029a30c3211 */ /* 0x000fc800078c08ff */
[----:B------:R-:W-:Y:S01]  /*5c10*/  @P3 LEA.HI.X R13, R163, R39, R185, 0x1, P6 ;  /* 0x00000027a30d3211 */ /* 0x000fe200030f0cb9 */
[----:B0-----:R-:W-:Y:S01]  /*5c20*/  @P5 ST.E.128 desc[UR44][R10.64], R4 ;  /* 0x000000040a005985 */ /* 0x001fe2000c101d2c */
[----:B------:R-:W-:-:S03]  /*5c30*/  ISETP.NE.AND P5, PT, R67, RZ, PT ;  /* 0x000000ff4300720c */ /* 0x000fc60003fa5270 */
[----:B------:R-:W0:Y:S10]  /*5c40*/  @P4 LDS.128 R4, [R40] ;  /* 0x0000000028044984 */ /* 0x000e340000000c00 */
[----:B---3--:R-:W-:-:S04]  /*5c50*/  @P5 LEA R14, P6, R162, R41, 0x1 ;  /* 0x00000029a20e5211 */ /* 0x008fc800078c08ff */
[----:B------:R-:W-:Y:S01]  /*5c60*/  @P5 LEA.HI.X R15, R162, R39, R184, 0x1, P6 ;  /* 0x00000027a20f5211 */ /* 0x000fe200030f0cb8 */
[----:B0-----:R-:W-:Y:S01]  /*5c70*/  @P4 ST.E.128 desc[UR44][R34.64], R4 ;  /* 0x0000000422004985 */ /* 0x001fe2000c101d2c */
        /* <DEDUP_REMOVED lines=24> */
.L_x_12944:
[----:B------:R-:W-:Y:S05]  /*5e00*/  BSYNC B0 ;  /* 0x0000000000007941 */ /* 0x000fea0003800000 */
.L_x_12943:
[----:B------:R-:W-:Y:S01]  /*5e10*/  ISETP.GE.AND P3, PT, R82, 0x41, PT ;  /* 0x000000415200780c */ /* 0x000fe20003f66270 */
[----:B------:R-:W0:Y:S01]  /*5e20*/  SHFL.IDX PT, R37, R37, 0x1, 0x1c1f ;  /* 0x003c1f0025257f89 */ /* 0x000e2200000e0000 */
[----:B------:R-:W-:Y:S03]  /*5e30*/  BSSY B0, `(.L_x_12945) ;  /* 0x000002c000007945 */ /* 0x000fe60003800000 */
[----:B------:R0:W0:Y:S08]  /*5e40*/  SHFL.IDX PT, R9, R36, 0x1, 0x1c1f ;  /* 0x003c1f0024097f89 */ /* 0x00003000000e0000 */
[----:B------:R-:W-:Y:S05]  /*5e50*/  @!P3 BRA `(.L_x_12946) ;  /* 0x0000000000a4b947 */ /* 0x000fea0003800000 */
[----:B------:R-:W-:Y:S02]  /*5e60*/  ISETP.NE.AND P5, PT, R64, RZ, PT ;  /* 0x000000ff4000720c */ /* 0x000fe40003fa5270 */
[----:B------:R-:W-:-:S11]  /*5e70*/  ISETP.NE.AND P4, PT, R65, RZ, PT ;  /* 0x000000ff4100720c */ /* 0x000fd60003f85270 */
[----:B0-----:R-:W0:Y:S01]  /*5e80*/  @P5 LDS.128 R4, [R38+0x2000] ;  /* 0x0020000026045984 */ /* 0x001e220000000c00 */
[----:B------:R-:W-:-:S04]  /*5e90*/  @P5 LEA R32, P3, R22, R9, 0x1 ;  /* 0x0000000916205211 */ /* 0x000fc800078608ff */
[----:B------:R-:W-:Y:S02]  /*5ea0*/  @P5 LEA.HI.X R33, R22, R37, R23, 0x1, P3 ;  /* 0x0000002516215211 */ /* 0x000fe400018f0c17 */
[----:B------:R-:W-:-:S04]  /*5eb0*/  @P4 LEA R34, P3, R152, R9, 0x1 ;  /* 0x0000000998224211 */ /* 0x000fc800078608ff */
[----:B------:R-:W-:Y:S02]  /*5ec0*/  @P4 LEA.HI.X R35, R152, R37, R157, 0x1, P3 ;  /* 0x0000002598234211 */ /* 0x000fe400018f0c9d */
[----:B------:R-:W-:-:S13]  /*5ed0*/  ISETP.NE.AND P3, PT, R66, RZ, PT ;  /* 0x000000ff4200720c */ /* 0x000fda0003f65270 */
        /* <DEDUP_REMOVED lines=14> */
[----:B------:R-:W3:Y:S10]  /*5fc0*/  @P5 LDS.128 R4, [R40+0x5000] ;  /* 0x0050000028045984 */ /* 0x000ef40000000c00 */
[----:B------:R-:W-:-:S04]  /*5fd0*/  @P3 LEA R32, P6, R160, R9, 0x1 ;  /* 0x00000009a0203211 */ /* 0x000fc800078c08ff */
[----:B------:R-:W-:Y:S02]  /*5fe0*/  @P3 LEA.HI.X R33, R160, R37, R182, 0x1, P6 ;  /* 0x00000025a0213211 */ /* 0x000fe400030f0cb6 */
[----:B0-----:R-:W-:Y:S01]  /*5ff0*/  PRMT R10, R50, 0x8880, RZ ;  /* 0x00008880320a7816 */ /* 0x001fe200000000ff */
[----:B---3--:R-:W-:Y:S01]  /*6000*/  @P5 ST.E.128 desc[UR44][R12.64], R4 ;  /* 0x000000040c005985 */ /* 0x008fe2000c101d2c */
        /* <DEDUP_REMOVED lines=14> */
.L_x_12946:
[----:B------:R-:W-:Y:S05]  /*60f0*/  BSYNC B0 ;  /* 0x0000000000007941 */ /* 0x000fea0003800000 */
.L_x_12945:
        /* <DEDUP_REMOVED lines=8> */
[----:B------:R-:W-:Y:S01]  /*6180*/  ISETP.NE.AND P3, PT, R73, RZ, PT ;  /* 0x000000ff4900720c */ /* 0x000fe20003f65270 */
[----:B------:R-:W-:-:S02]  /*6190*/  VIADD R153, R153, 0x1 ;  /* 0x0000000199997836 */ /* 0x000fc40000000000 */
[----:B------:R-:W-:-:S04]  /*61a0*/  @!P2 PRMT R71, RZ, 0x654, R71 ;  /* 0x00000654ff47a816 */ /* 0x000fc80000000047 */
[----:B------:R1:W-:Y:S01]  /*61b0*/  @!P2 SYNCS.ARRIVE.TRANS64.RED.A1T0 RZ, [R71+URZ], RZ ;  /* 0x000000ff47ffa9a7 */ /* 0x0003e2000810043f */
[----:B------:R-:W-:-:S04]  /*61c0*/  ISETP.NE.AND P2, PT, R153, 0x2, PT ;  /* 0x000000029900780c */ /* 0x000fc80003f45270 */
[----:B0-----:R-:W-:Y:S02]  /*61d0*/  SEL R5, RZ, 0x1, P2 ;  /* 0x00000001ff057807 */ /* 0x001fe40001000000 */
[----:B------:R-:W-:Y:S02]  /*61e0*/  SEL R153, R153, RZ, P2 ;  /* 0x000000ff99997207 */ /* 0x000fe40001000000 */
[----:B------:R-:W-:Y:S01]  /*61f0*/  LOP3.LUT R158, R158, R5, RZ, 0x3c, !PT ;  /* 0x000000059e9e7212 */ /* 0x000fe200078e3cff */
[----:B-1----:R-:W-:Y:S06]  /*6200*/  @P3 BRA `(.L_x_12947) ;  /* 0xffffffc000d03947 */ /* 0x002fec000383ffff */
[----:B------:R-:W0:Y:S01]  /*6210*/  S2R R4, SR_TID.X ;  /* 0x0000000000047919 */ /* 0x000e220000002100 */
[----:B------:R-:W-:Y:S02]  /*6220*/  PLOP3.LUT P0, PT, PT, PT, PT, 0x8, 0x0 ;  /* 0x000000000000781c */ /* 0x000fe40003f0e170 */
[----:B0-----:R-:W-:-:S04]  /*6230*/  SHF.R.U32.HI R4, RZ, 0x7, R4 ;  /* 0x00000007ff047819 */ /* 0x001fc80000011604 */
[----:B------:R-:W-:-:S13]  /*6240*/  ISETP.NE.AND P3, PT, R4, 0x1, PT ;  /* 0x000000010400780c */ /* 0x000fda0003f65270 */
[----:B------:R-:W-:Y:S05]  /*6250*/  @!P3 WARPSYNC.ALL ;  /* 0x000000000000b948 */ /* 0x000fea0003800000 */
[----:B------:R-:W-:Y:S06]  /*6260*/  @!P3 BAR.ARV 0x9, 0x100 ;  /* 0x024400000000bb1d */ /* 0x000fec0000002000 */
.L_x_12885:
[----:B------:R-:W0:Y:S01]  /*6270*/  S2R R3, SR_SWINHI ;  /* 0x0000000000037919 */ /* 0x000e220000002f00 */
[----:B------:R-:W1:Y:S01]  /*6280*/  LDC R13, c[0x0][0x448] ;  /* 0x00011200ff0d7b82 */ /* 0x000e620000000800 */
[----:B---3--:R-:W-:Y:S02]  /*6290*/  IMAD.U32 R14, RZ, RZ, UR38 ;  /* 0x00000026ff0e7e24 */ /* 0x008fe4000f8e00ff */
[----:B------:R-:W-:Y:S01]  /*62a0*/  IMAD.MOV.U32 R15, RZ, RZ, 0x80 ;  /* 0x00000080ff0f7424 */ /* 0x000fe200078e00ff */
[----:B------:R-:W-:Y:S01]  /*62b0*/  STL [R1+0x50], R125 ;  /* 0x0000507d01007387 */ /* 0x000fe20000100800 */
[----:B------:R-:W-:Y:S02]  /*62c0*/  IMAD.MOV.U32 R26, RZ, RZ, 0x100 ;  /* 0x00000100ff1a7424 */ /* 0x000fe400078e00ff */
[----:B------:R-:W-:Y:S01]  /*62d0*/  IMAD.U32 R24, RZ, RZ, UR38 ;  /* 0x00000026ff187e24 */ /* 0x000fe2000f8e00ff */
[----:B------:R-:W3:Y:S01]  /*62e0*/  LDC R12, c[0x0][0xa80] ;  /* 0x0002a000ff0c7b82 */ /* 0x000ee20000000800 */
[----:B------:R-:W-:Y:S01]  /*62f0*/  IMAD.MOV.U32 R25, RZ, RZ, 0x80 ;  /* 0x00000080ff197424 */ /* 0x000fe200078e00ff */
[----:B------:R-:W-:Y:S01]  /*6300*/  STL.64 [R1+0x28], R14 ;  /* 0x0000280e01007387 */ /* 0x000fe20000100a00 */
[----:B------:R-:W-:-:S02]  /*6310*/  IMAD.U32 R33, RZ, RZ, UR37 ;  /* 0x00000025ff217e24 */ /* 0x000fc4000f8e00ff */
[----:B------:R-:W-:Y:S01]  /*6320*/  IMAD.U32 R72, RZ, RZ, UR37 ;  /* 0x00000025ff487e24 */ /* 0x000fe2000f8e00ff */
[----:B------:R-:W-:Y:S04]  /*6330*/  STL.64 [R1+0x30], R26 ;  /* 0x0000301a01007387 */ /* 0x000fe80000100a00 */
[----:B------:R-:W-:Y:S04]  /*6340*/  STL.128 [R1], R24 ;  /* 0x0000001801007387 */ /* 0x000fe80000100c00 */
[----:B------:R-:W-:Y:S04]  /*6350*/  STL.128 [R1+0x410], RZ ;  /* 0x000410ff01007387 */ /* 0x000fe80000100c00 */
[----:B------:R-:W-:Y:S04]  /*6360*/  STL.128 [R1+0x420], RZ ;  /* 0x000420ff01007387 */ /* 0x000fe80000100c00 */
[----:B------:R-:W-:Y:S01]  /*6370*/  STL.128 [R1+0x200], RZ ;  /* 0x000200ff01007387 */ /* 0x000fe20000100c00 */
[----:B------:R-:W-:-:S02]  /*6380*/  MOV R4, R148 ;  /* 0x0000009400047202 */ /* 0x000fc40000000f00 */
[----:B0-----:R-:W-:Y:S01]  /*6390*/  MOV R5, R3 ;  /* 0x0000000300057202 */ /* 0x001fe20000000f00 */
[----:B---3--:R-:W-:Y:S01]  /*63a0*/  STL [R1+0x430], R12 ;  /* 0x0004300c01007387 */ /* 0x008fe20000100800 */
[C---:B------:R-:W-:Y:S02]  /*63b0*/  IADD3 R8, P1, R4.reuse, 0x32430, RZ ;  /* 0x0003243004087810 */ /* 0x040fe40007f3e0ff */
[C---:B------:R-:W-:Y:S01]  /*63c0*/  IADD3 R0, P3, R4.reuse, 0x32450, RZ ;  /* 0x0003245004007810 */ /* 0x040fe20007f7e0ff */
[----:B------:R-:W-:Y:S01]  /*63d0*/  STL.128 [R1+0x210], RZ ;  /* 0x000210ff01007387 */ /* 0x000fe20000100c00 */
[----:B------:R-:W-:Y:S02]  /*63e0*/  IADD3.X R9, RZ, R5, RZ, P1, !PT ;  /* 0x00000005ff097210 */ /* 0x000fe40000ffe4ff */
[----:B-1----:R-:W-:Y:S01]  /*63f0*/  ISETP.NE.AND P1, PT, R13, 0x1, PT ;  /* 0x000000010d00780c */ /* 0x002fe20003f25270 */
[--C-:B------:R-:W-:Y:S01]  /*6400*/  IMAD.X R3, RZ, RZ, R5.reuse, P3 ;  /* 0x000000ffff037224 */ /* 0x100fe200018e0605 */
[C---:B------:R-:W-:Y:S01]  /*6410*/  IADD3 R6, P4, R4.reuse, 0x32460, RZ ;  /* 0x0003246004067810 */ /* 0x040fe20007f9e0ff */
[----:B------:R-:W-:Y:S01]  /*6420*/  STL.64 [R1+0x18], R8 ;  /* 0x0000180801007387 */ /* 0x000fe20000100a00 */
[----:B------:R-:W-:Y:S01]  /*6430*/  IADD3 R10, P2, R4, 0x32440, RZ ;  /* 0x00032440040a7810 */ /* 0x000fe20007f5e0ff */
[----:B------:R-:W-:Y:S01]  /*6440*/  IMAD.MOV.U32 R4, RZ, RZ, R0 ;  /* 0x000000ffff047224 */ /* 0x000fe200078e0000 */
[----:B------:R-:W-:Y:S01]  /*6450*/  IADD3 R33, P3, R33, 0x410, RZ ;  /* 0x0000041021217810 */ /* 0x000fe20007f7e0ff */
[--C-:B------:R-:W-:Y:S01]  /*6460*/  IMAD.X R7, RZ, RZ, R5.reuse, P4 ;  /* 0x000000ffff077224 */ /* 0x100fe200020e0605 */
[----:B------:R-:W-:Y:S01]  /*6470*/  STL.128 [R1+0x220], RZ ;  /* 0x000220ff01007387 */ /* 0x000fe20000100c00 */
[----:B------:R-:W-:Y:S01]  /*6480*/  IMAD.X R11, RZ, RZ, R5, P2 ;  /* 0x000000ffff0b7224 */ /* 0x000fe200010e0605 */
[----:B------:R-:W-:Y:S01]  /*6490*/  IADD3 R72, P4, R72, 0x50, RZ ;  /* 0x0000005048487810 */ /* 0x000fe20007f9e0ff */
[----:B------:R-:W-:Y:S01]  /*64a0*/  IMAD.MOV.U32 R5, RZ, RZ, R3 ;  /* 0x000000ffff057224 */ /* 0x000fe200078e0003 */
[----:B------:R-:W-:Y:S01]  /*64b0*/  STL.128 [R1+0x230], RZ ;  /* 0x000230ff01007387 */ /* 0x000fe20000100c00 */
[----:B------:R-:W0:Y:S01]  /*64c0*/  @P1 LDC R0, c[0x0][0x44c] ;  /* 0x00011300ff001b82 */ /* 0x000e220000000800 */
[----:B------:R-:W-:-:S02]  /*64d0*/  VIADD R3, R216, 0x7f ;  /* 0x0000007fd8037836 */ /* 0x000fc40000000000 */
[----:B------:R1:W-:Y:S04]  /*64e0*/  STL.128 [R1+0x40], R4 ;  /* 0x0000400401007387 */ /* 0x0003e80000100c00 */
[----:B------:R3:W-:Y:S04]  /*64f0*/  STL.64 [R1+0x20], R10 ;  /* 0x0000200a01007387 */ /* 0x0007e80000100a00 */
[----:B------:R3:W-:Y:S04]  /*6500*/  STL.128 [R1+0x240], RZ ;  /* 0x000240ff01007387 */ /* 0x0007e80000100c00 */
[----:B------:R3:W-:Y:S01]  /*6510*/  STL.128 [R1+0x250], RZ ;  /* 0x000250ff01007387 */ /* 0x0007e20000100c00 */
[----:B-1----:R-:W1:Y:S03]  /*6520*/  @P1 LDC R5, c[0x0][0x450] ;  /* 0x00011400ff051b82 */ /* 0x002e660000000800 */
[----:B------:R3:W-:Y:S04]  /*6530*/  STL.128 [R1+0x260], RZ ;  /* 0x000260ff01007387 */ /* 0x0007e80000100c00 */
[----:B------:R3:W-:Y:S01]  /*6540*/  STL.128 [R1+0x270], RZ ;  /* 0x000270ff01007387 */ /* 0x0007e20000100c00 */
[----:B0-----:R-:W-:Y:S01]  /*6550*/  @P1 IMAD.HI.U32 R0, R3, R0, RZ ;  /* 0x0000000003001227 */ /* 0x001fe200078e00ff */
[----:B------:R-:W0:Y:S02]  /*6560*/  LDC.64 R6, c[0x0][0xad8] ;  /* 0x0002b600ff067b82 */ /* 0x000e240000000a00 */
[----:B------:R3:W-:Y:S04]  /*6570*/  STL.128 [R1+0x280], RZ ;  /* 0x000280ff01007387 */ /* 0x0007e80000100c00 */
[----:B------:R3:W-:Y:S04]  /*6580*/  STL.128 [R1+0x290], RZ ;  /* 0x000290ff01007387 */ /* 0x0007e80000100c00 */
[----:B------:R3:W-:Y:S04]  /*6590*/  STL.128 [R1+0x2a0], RZ ;  /* 0x0002a0ff01007387 */ /* 0x0007e80000100c00 */
[----:B------:R3:W-:Y:S01]  /*65a0*/  STL.128 [R1+0x2b0], RZ ;  /* 0x0002b0ff01007387 */ /* 0x0007e20000100c00 */
[----:B-1----:R-:W-:-:S03]  /*65b0*/  @P1 SHF.R.U32.HI R3, RZ, R5, R0 ;  /* 0x00000005ff031219 */ /* 0x002fc60000011600 */
[----:B------:R3:W-:Y:S04]  /*65c0*/  STL.128 [R1+0x2c0], RZ ;  /* 0x0002c0ff01007387 */ /* 0x0007e80000100c00 */
[----:B------:R3:W-:Y:S01]  /*65d0*/  STL.128 [R1+0x2d0], RZ ;  /* 0x0002d0ff01007387 */ /* 0x0007e20000100c00 */
[----:B------:R-:W-:Y:S01]  /*65e0*/  IMAD.IADD R3, R188, 0x1, R3 ;  /* 0x00000001bc037824 */ /* 0x000fe200078e0203 */
[----:B0-----:R-:W-:Y:S02]  /*65f0*/  ISETP.GE.AND P2, PT, R7, 0x1, PT ;  /* 0x000000010700780c */ /* 0x001fe40003f46270 */
        /* <DEDUP_REMOVED lines=24> */
.L_x_12948:
        /* <DEDUP_REMOVED lines=15> */
.L_x_12951:
[----:B------:R-:W-:-:S13]  /*6870*/  ISETP.NE.AND P0, PT, R7, 0x1, PT ;  /* 0x000000010700780c */ /* 0x000fda0003f05270 */
[----:B------:R-:W0:Y:S02]  /*6880*/  @P0 LDC.64 R4, c[0x0][0xae0] ;  /* 0x0002b800ff040b82 */ /* 0x000e240000000a00 */
[----:B0-----:R-:W-:-:S05]  /*6890*/  @P0 IMAD.HI.U32 R4, R0, R4, RZ ;  /* 0x0000000400040227 */ /* 0x001fca00078e00ff */
[----:B------:R-:W-:-:S07]  /*68a0*/  @P0 SHF.R.U32.HI R0, RZ, R5, R4 ;  /* 0x00000005ff000219 */ /* 0x000fce0000011604 */
.L_x_12952:
[----:B------:R-:W-:Y:S05]  /*68b0*/  BSYNC B0 ;  /* 0x0000000000007941 */ /* 0x000fea0003800000 */
.L_x_12950:
[----:B------:R-:W-:-:S05]  /*68c0*/  IMAD R3, R0, R7, R7 ;  /* 0x0000000700037224 */ /* 0x000fca00078e0207 */
[----:B------:R-:W-:-:S07]  /*68d0*/  VIMNMX R6, R6, R3, PT ;  /* 0x0000000306067248 */ /* 0x000fce0003fe0100 */
.L_x_12949:
        /* <DEDUP_REMOVED lines=24> */
.L_x_12955:
[----:B------:R-:W-:-:S13]  /*6a60*/  ISETP.NE.AND P0, PT, R7, 0x1, PT ;  /* 0x000000010700780c */ /* 0x000fda0003f05270 */
[----:B------:R-:W0:Y:S02]  /*6a70*/  @P0 LDC.64 R4, c[0x0][0xae0] ;  /* 0x0002b800ff040b82 */ /* 0x000e240000000a00 */
[----:B0-----:R-:W-:-:S05]  /*6a80*/  @P0 IMAD.HI.U32 R4, R0, R4, RZ ;  /* 0x0000000400040227 */ /* 0x001fca00078e00ff */
[----:B------:R-:W-:-:S07]  /*6a90*/  @P0 SHF.R.U32.HI R0, RZ, R5, R4 ;  /* 0x00000005ff000219 */ /* 0x000fce0000011604 */
.L_x_12956:
[----:B------:R-:W-:Y:S05]  /*6aa0*/  BSYNC B0 ;  /* 0x0000000000007941 */ /* 0x000fea0003800000 */
.L_x_12954:
[----:B------:R-:W-:-:S05]  /*6ab0*/  IMAD R0, R0, R7, RZ ;  /* 0x0000000700007224 */ /* 0x000fca00078e02ff */
[----:B------:R-:W-:-:S07]  /*6ac0*/  VIMNMX R3, R3, R0, !PT ;  /* 0x0000000003037248 */ /* 0x000fce0007fe0100 */
.L_x_12953:
        /* <DEDUP_REMOVED lines=14> */
[----:B------:R-:W-:Y:S02]  /*6bb0*/  IADD3 R35, P1, R35, 0x78, RZ ;  /* 0x0000007823237810 */ /* 0x000fe40007f3e0ff */
[----:B------:R-:W-:Y:S01]  /*6bc0*/  IADD3 R24, P2, R24, 0x58, RZ ;  /* 0x0000005818187810 */ /* 0x000fe20007f5e0ff */
[----:B------:R-:W-:Y:S01]  /*6bd0*/  IMAD.X R16, RZ, RZ, UR36, P0 ;  /* 0x00000024ff107e24 */ /* 0x000fe200080e06ff */
[----:B------:R-:W-:Y:S01]  /*6be0*/  IADD3 R32, P3, R32, 0x60, RZ ;  /* 0x0000006020207810 */ /* 0x000fe20007f7e0ff */
[----:B------:R-:W-:-:S02]  /*6bf0*/  IMAD.X R34, RZ, RZ, UR36, P1 ;  /* 0x00000024ff227e24 */ /* 0x000fc400088e06ff */
[----:B------:R-:W-:Y:S02]  /*6c00*/  IMAD.X R25, RZ, RZ, UR36, P2 ;  /* 0x00000024ff197e24 */ /* 0x000fe400090e06ff */
[----:B--2---:R-:W-:Y:S01]  /*6c10*/  IMAD.X R41, RZ, RZ, UR36, P3 ;  /* 0x00000024ff297e24 */ /* 0x004fe200098e06ff */
[----:B0-----:R-:W-:Y:S07]  /*6c20*/  BRA.DIV UR4, `(.L_x_12958) ;  /* 0x000002fa047c7947 */ /* 0x001fee000b800000 */
[----:B------:R-:W2:Y:S04]  /*6c30*/  LDL R0, [R1+0x464] ;  /* 0x0004640001007983 */ /* 0x000ea80000100800 */
[----:B--2---:R0:W1:Y:S02]  /*6c40*/  SHFL.IDX PT, R14, R0, RZ, 0x1f ;  /* 0x00001fff000e7589 */ /* 0x00406400000e0000 */
.L_x_13276:
[----:B01----:R-:W-:Y:S01]  /*6c50*/  LEA.HI R0, R14, R14, RZ, 0x1 ;  /* 0x0000000e0e007211 */ /* 0x003fe200078f08ff */
[C---:B------:R-:W-:Y:S01]  /*6c60*/  VIADD R27, R148.reuse, 0x18400 ;  /* 0x00018400941b7836 */ /* 0x040fe20000000000 */
[----:B------:R-:W-:Y:S01]  /*6c70*/  MOV R6, 0x1 ;  /* 0x0000000100067802 */ /* 0x000fe20000000f00 */
[----:B------:R-:W-:Y:S01]  /*6c80*/  VIADD R8, R148, 0x400 ;  /* 0x0000040094087836 */ /* 0x000fe20000000000 */
[----:B------:R-:W-:Y:S01]  /*6c90*/  LOP3.LUT R3, R0, 0x7fffe, RZ, 0xc0, !PT ;  /* 0x0007fffe00037812 */ /* 0x000fe200078ec0ff */
[----:B------:R-:W-:Y:S01]  /*6ca0*/  IMAD.MOV.U32 R4, RZ, RZ, 0x1 ;  /* 0x00000001ff047424 */ /* 0x000fe200078e00ff */
[----:B------:R-:W-:Y:S01]  /*6cb0*/  STL.128 [R1+0x90], RZ ;  /* 0x000090ff01007387 */ /* 0x000fe20000100c00 */
[----:B------:R-:W-:Y:S01]  /*6cc0*/  IMAD.MOV.U32 R5, RZ, RZ, RZ ;  /* 0x000000ffff057224 */ /* 0x000fe200078e00ff */
[----:B------:R-:W-:Y:S01]  /*6cd0*/  SHF.R.U32.HI R8, RZ, 0x4, R8 ;  /* 0x00000004ff087819 */ /* 0x000fe20000011608 */
[----:B------:R-:W-:Y:S01]  /*6ce0*/  IMAD.IADD R0, R14, 0x1, -R3 ;  /* 0x000000010e007824 */ /* 0x000fe200078e0a03 */
[----:B------:R-:W-:Y:S01]  /*6cf0*/  STL.128 [R1+0xa0], RZ ;  /* 0x0000a0ff01007387 */ /* 0x000fe20000100c00 */
[----:B------:R-:W-:Y:S01]  /*6d00*/  VIADD R3, R148, 0x1c400 ;  /* 0x0001c40094037836 */ /* 0x000fe20000000000 */
[----:B------:R-:W-:Y:S01]  /*6d10*/  LOP3.LUT R8, R8, 0x3fff, RZ, 0xc0, !PT ;  /* 0x00003fff08087812 */ /* 0x000fe200078ec0ff */
[----:B------:R-:W-:Y:S01]  /*6d20*/  IMAD R0, R0, 0x2000, R27 ;  /* 0x0000200000007824 */ /* 0x000fe200078e021b */
[----:B------:R-:W-:Y:S01]  /*6d30*/  STL.128 [R1+0xb0], RZ ;  /* 0x0000b0ff01007387 */ /* 0x000fe20000100c00 */
[----:B------:R-:W-:Y:S01]  /*6d40*/  IMAD.MOV.U32 R7, RZ, RZ, RZ ;  /* 0x000000ffff077224 */ /* 0x000fe200078e00ff */
[----:B------:R-:W-:Y:S01]  /*6d50*/  SHF.R.U32.HI R3, RZ, 0x4, R3 ;  /* 0x00000004ff037819 */ /* 0x000fe20000011603 */
[----:B------:R-:W-:Y:S01]  /*6d60*/  VIADD R9, R0, 0xa000 ;  /* 0x0000a00000097836 */ /* 0x000fe20000000000 */
[----:B------:R-:W-:Y:S01]  /*6d70*/  SHF.R.U32.HI R0, RZ, 0x4, R0 ;  /* 0x00000004ff007819 */ /* 0x000fe20000011600 */
[----:B---3--:R-:W-:Y:S01]  /*6d80*/  IMAD.MOV.U32 R10, RZ, RZ, 0x1 ;  /* 0x00000001ff0a7424 */ /* 0x008fe200078e00ff */
[----:B------:R-:W-:Y:S01]  /*6d90*/  LOP3.LUT R3, R3, 0x3fff, RZ, 0xc0, !PT ;  /* 0x00003fff03037812 */ /* 0x000fe200078ec0ff */
[----:B------:R0:W-:Y:S01]  /*6da0*/  STL.128 [R1+0x60], R4 ;  /* 0x0000600401007387 */ /* 0x0001e20000100c00 */
[----:B------:R-:W-:Y:S01]  /*6db0*/  SHF.R.U32.HI R9, RZ, 0x4, R9 ;  /* 0x00000004ff097819 */ /* 0x000fe20000011609 */
[----:B------:R-:W-:Y:S01]  /*6dc0*/  IMAD.MOV.U32 R11, RZ, RZ, RZ ;  /* 0x000000ffff0b7224 */ /* 0x000fe200078e00ff */
[----:B------:R-:W-:Y:S01]  /*6dd0*/  LOP3.LUT R3, R3, 0x10000, RZ, 0xfc, !PT ;  /* 0x0001000003037812 */ /* 0x000fe200078efcff */
[----:B------:R-:W-:Y:S01]  /*6de0*/  STL.128 [R1+0xc0], RZ ;  /* 0x0000c0ff01007387 */ /* 0x000fe20000100c00 */
[----:B------:R-:W-:Y:S01]  /*6df0*/  LOP3.LUT R9, R9, 0x3fff, RZ, 0xc0, !PT ;  /* 0x00003fff09097812 */ /* 0x000fe200078ec0ff */
[----:B------:R-:W-:Y:S01]  /*6e00*/  IMAD.U32 R36, RZ, RZ, UR37 ;  /* 0x00000025ff247e24 */ /* 0x000fe2000f8e00ff */
[----:B------:R-:W-:Y:S01]  /*6e10*/  LOP3.LUT R0, R0, 0x3fff, RZ, 0xc0, !PT ;  /* 0x00003fff00007812 */ /* 0x000fe200078ec0ff */
[----:B------:R1:W-:Y:S01]  /*6e20*/  STL.64 [R1+0x70], R10 ;  /* 0x0000700a01007387 */ /* 0x0003e20000100a00 */
[----:B------:R-:W-:Y:S01]  /*6e30*/  LOP3.LUT R9, R9, 0x10000, RZ, 0xfc, !PT ;  /* 0x0001000009097812 */ /* 0x000fe200078efcff */
[----:B------:R-:W-:Y:S01]  /*6e40*/  IMAD.U32 R37, RZ, RZ, UR37 ;  /* 0x00000025ff257e24 */ /* 0x000fe2000f8e00ff */
[----:B------:R-:W-:Y:S01]  /*6e50*/  LOP3.LUT P0, RZ, R27, 0x1bf, RZ, 0xc0, !PT ;  /* 0x000001bf1bff7812 */ /* 0x000fe2000780c0ff */
[----:B------:R-:W-:Y:S01]  /*6e60*/  STL.128 [R1+0xd0], RZ ;  /* 0x0000d0ff01007387 */ /* 0x000fe20000100c00 */
[----:B------:R-:W-:Y:S01]  /*6e70*/  IADD3 R36, P5, R36, 0x68, RZ ;  /* 0x0000006824247810 */ /* 0x000fe20007fbe0ff */
[----:B----4-:R-:W-:Y:S01]  /*6e80*/  IMAD.U32 R39, RZ, RZ, UR37 ;  /* 0x00000025ff277e24 */ /* 0x010fe2000f8e00ff */
[----:B------:R-:W-:Y:S01]  /*6e90*/  IADD3 R37, P4, R37, 0x70, RZ ;  /* 0x0000007025257810 */ /* 0x000fe20007f9e0ff */
[----:B0-----:R-:W-:Y:S01]  /*6ea0*/  IMAD.MOV.U32 R4, RZ, RZ, R3 ;  /* 0x000000ffff047224 */ /* 0x001fe200078e0003 */
[C---:B------:R-:W-:Y:S01]  /*6eb0*/  LOP3.LUT R6, R8.reuse, 0x3000000, RZ, 0xfc, !PT ;  /* 0x0300000008067812 */ /* 0x040fe200078efcff */
[----:B------:R-:W-:Y:S01]  /*6ec0*/  IMAD.MOV.U32 R5, RZ, RZ, 0x40000040 ;  /* 0x40000040ff057424 */ /* 0x000fe200078e00ff */
[----:B------:R-:W-:Y:S01]  /*6ed0*/  LOP3.LUT R8, R8, 0x10000, RZ, 0xfc, !PT ;  /* 0x0001000008087812 */ /* 0x000fe200078efcff */
[----:B------:R-:W-:Y:S01]  /*6ee0*/  IMAD.MOV.U32 R7, RZ, RZ, 0x40000040 ;  /* 0x40000040ff077424 */ /* 0x000fe200078e00ff */
[----:B-1----:R-:W-:Y:S01]  /*6ef0*/  LOP3.LUT R10, R0, 0x10000, RZ, 0xfc, !PT ;  /* 0x00010000000a7812 */ /* 0x002fe200078efcff */
[----:B------:R-:W-:Y:S01]  /*6f00*/  IMAD.MOV.U32 R11, RZ, RZ, 0x40000040 ;  /* 0x40000040ff0b7424 */ /* 0x000fe200078e00ff */
[----:B------:R-:W-:Y:S01]  /*6f10*/  STL.128 [R1+0xe0], RZ ;  /* 0x0000e0ff01007387 */ /* 0x000fe20000100c00 */
[----:B------:R-:W-:Y:S01]  /*6f20*/  IMAD.U32 R45, RZ, RZ, UR37 ;  /* 0x00000025ff2d7e24 */ /* 0x000fe2000f8e00ff */
[----:B------:R-:W-:Y:S01]  /*6f30*/  IADD3 R39, P3, R39, 0x80, RZ ;  /* 0x0000008027277810 */ /* 0x000fe20007f7e0ff */
[----:B------:R-:W-:Y:S01]  /*6f40*/  IMAD.U32 R50, RZ, RZ, UR37 ;  /* 0x00000025ff327e24 */ /* 0x000fe2000f8e00ff */
[----:B------:R0:W-:Y:S01]  /*6f50*/  STL.128 [R1+0x80], R4 ;  /* 0x0000800401007387 */ /* 0x0001e20000100c00 */
[----:B------:R-:W-:Y:S01]  /*6f60*/  IMAD.U32 R49, RZ, RZ, UR37 ;  /* 0x00000025ff317e24 */ /* 0x000fe2000f8e00ff */
[----:B------:R-:W-:Y:S01]  /*6f70*/  IADD3 R45, P2, R45, 0x90, RZ ;  /* 0x000000902d2d7810 */ /* 0x000fe20007f5e0ff */
[----:B------:R-:W-:Y:S01]  /*6f80*/  IMAD.X R47, RZ, RZ, UR36, P5 ;  /* 0x00000024ff2f7e24 */ /* 0x000fe2000a8e06ff */
[----:B------:R1:W-:Y:S01]  /*6f90*/  STL.64 [R1+0x78], R10 ;  /* 0x0000780a01007387 */ /* 0x0003e20000100a00 */
[----:B------:R-:W-:Y:S01]  /*6fa0*/  IADD3 R50, P1, R50, 0xf0, RZ ;  /* 0x000000f032327810 */ /* 0x000fe20007f3e0ff */
[----:B------:R-:W-:Y:S01]  /*6fb0*/  BSSY B6, `(.L_x_12959) ;  /* 0x000001b000067945 */ /* 0x000fe20003800000 */
[----:B------:R-:W-:Y:S01]  /*6fc0*/  IADD3 R49, P5, R49, 0xf8, RZ ;  /* 0x000000f831317810 */ /* 0x000fe20007fbe0ff */
[----:B------:R-:W-:-:S02]  /*6fd0*/  IMAD.X R52, RZ, RZ, UR36, P4 ;  /* 0x00000024ff347e24 */ /* 0x000fc4000a0e06ff */
[----:B------:R-:W-:Y:S02]  /*6fe0*/  IMAD.X R54, RZ, RZ, UR36, P3 ;  /* 0x00000024ff367e24 */ /* 0x000fe400098e06ff */
[----:B------:R-:W-:Y:S02]  /*6ff0*/  IMAD.X R44, RZ, RZ, UR36, P2 ;  /* 0x00000024ff2c7e24 */ /* 0x000fe400090e06ff */
[----:B------:R-:W-:Y:S02]  /*7000*/  IMAD.X R51, RZ, RZ, UR36, P1 ;  /* 0x00000024ff337e24 */ /* 0x000fe400088e06ff */
[----:B0-----:R-:W-:Y:S02]  /*7010*/  IMAD.MOV.U32 R6, RZ, RZ, R8 ;  /* 0x000000ffff067224 */ /* 0x001fe400078e0008 */
[----:B------:R-:W-:Y:S02]  /*7020*/  IMAD.MOV.U32 R4, RZ, RZ, R9 ;  /* 0x000000ffff047224 */ /* 0x000fe400078e0009 */
[----:B------:R-:W-:-:S03]  /*7030*/  IMAD.X R48, RZ, RZ, UR36, P5 ;  /* 0x00000024ff307e24 */ /* 0x000fc6000a8e06ff */
[----:B------:R1:W-:Y:S01]  /*7040*/  STL.128 [R1+0xf0], R4 ;  /* 0x0000f00401007387 */ /* 0x0003e20000100c00 */
[----:B------:R-:W-:Y:S05]  /*7050*/  @!P0 BRA `(.L_x_12960) ;  /* 0x0000000000408947 */ /* 0x000fea0003800000 */
[----:B------:R-:W-:Y:S01]  /*7060*/  MOV R0, 0x0 ;  /* 0x0000000000007802 */ /* 0x000fe20000000f00 */
[----:B------:R-:W-:Y:S01]  /*7070*/  ULDC.64 UR4, c[0x4][0xf0] ;  /* 0x01003c0000047ab9 */ /* 0x000fe20000000a00 */
[----:B------:R-:W-:Y:S01]  /*7080*/  ULDC.64 UR6, c[0x4][0xf8] ;  /* 0x01003e0000067ab9 */ /* 0x000fe20000000a00 */
[----:B-1----:R-:W-:Y:S01]  /*7090*/  IMAD.U32 R4, RZ, RZ, UR4 ;  /* 0x00000004ff047e24 */ /* 0x002fe2000f8e00ff */
        /* <DEDUP_REMOVED lines=12> */
.L_x_12960:
[----:B------:R-:W-:Y:S05]  /*7160*/  BSYNC B6 ;  /* 0x0000000000067941 */ /* 0x000fea0003800000 */
.L_x_12959:
[----:B------:R-:W0:Y:S01]  /*7170*/  S2R R20, SR_TID.X ;  /* 0x0000000000147919 */ /* 0x000e220000002100 */
[----:B-1----:R-:W1:Y:S01]  /*7180*/  LDC.64 R6, c[0x0][0xad8] ;  /* 0x0002b600ff067b82 */ /* 0x002e620000000a00 */
[----:B------:R-:W-:Y:S01]  /*7190*/  UIADD3 UR4, UP0, UR37, 0x100, URZ ;  /* 0x0000010025047890 */ /* 0x000fe2000ff1e03f */
[----:B------:R-:W-:Y:S01]  /*71a0*/  IMAD.MOV.U32 R4, RZ, RZ, RZ ;  /* 0x000000ffff047224 */ /* 0x000fe200078e00ff */
[----:B------:R-:W-:Y:S01]  /*71b0*/  STL.64 [R1+0x110], R24 ;  /* 0x0001101801007387 */ /* 0x000fe20000100a00 */
[----:B------:R-:W-:Y:S01]  /*71c0*/  IMAD.U32 R3, RZ, RZ, UR37 ;  /* 0x00000025ff037e24 */ /* 0x000fe2000f8e00ff */
[----:B------:R-:W-:Y:S01]  /*71d0*/  UIADD3.X UR5, URZ, UR36, URZ, UP0, !UPT ;  /* 0x000000243f057290 */ /* 0x000fe200087fe43f */
[----:B------:R-:W-:Y:S01]  /*71e0*/  IMAD.U32 R38, RZ, RZ, UR37 ;  /* 0x00000025ff267e24 */ /* 0x000fe2000f8e00ff */
[----:B------:R-:W-:Y:S01]  /*71f0*/  STL.64 [R1+0x100], R224 ;  /* 0x000100e001007387 */ /* 0x000fe20000100a00 */
[----:B------:R-:W2:Y:S01]  /*7200*/  LDC.64 R12, c[0x0][0xae0] ;  /* 0x0002b800ff0c7b82 */ /* 0x000ea20000000a00 */
[----:B------:R-:W-:Y:S01]  /*7210*/  IMAD.U32 R8, RZ, RZ, UR4 ;  /* 0x00000004ff087e24 */ /* 0x000fe2000f8e00ff */
[----:B------:R-:W-:Y:S01]  /*7220*/  ULDC UR4, c[0x0][0x3f4] ;  /* 0x0000fd0000047ab9 */ /* 0x000fe20000000800 */
[----:B------:R-:W-:Y:S01]  /*7230*/  IMAD.U32 R9, RZ, RZ, UR5 ;  /* 0x00000005ff097e24 */ /* 0x000fe2000f8e00ff */
[----:B------:R-:W-:Y:S01]  /*7240*/  STL.U8 [R1+0x118], RZ ;  /* 0x000118ff01007387 */ /* 0x000fe20000100000 */
[----:B------:R-:W-:-:S02]  /*7250*/  ISETP.LT.AND P0, PT, RZ, UR4, PT ;  /* 0x00000004ff007c0c */ /* 0x000fc4000bf01270 */
[----:B------:R-:W-:Y:S01]  /*7260*/  IADD3 R38, P4, R38, 0x108, RZ ;  /* 0x0000010826267810 */ /* 0x000fe20007f9e0ff */
[----:B------:R-:W3:Y:S01]  /*7270*/  LDC.64 R10, c[0x0][0x448] ;  /* 0x00011200ff0a7b82 */ /* 0x000ee20000000a00 */
[----:B------:R-:W-:Y:S03]  /*7280*/  STL.64 [R1+0x108], R8 ;  /* 0x0001080801007387 */ /* 0x000fe60000100a00 */
[----:B------:R-:W-:Y:S01]  /*7290*/  IMAD.X R53, RZ, RZ, UR36, P4 ;  /* 0x00000024ff357e24 */ /* 0x000fe2000a0e06ff */
[----:B------:R-:W-:Y:S03]  /*72a0*/  STL.U8 [R1+0x14c], RZ ;  /* 0x00014cff01007387 */ /* 0x000fe60000100000 */
[----:B------:R-:W4:Y:S01]  /*72b0*/  LDC R0, c[0x0][0x450] ;  /* 0x00011400ff007b82 */ /* 0x000f220000000800 */
[----:B-1----:R-:W-:-:S02]  /*72c0*/  IMAD.MOV.U32 R31, RZ, RZ, R6 ;  /* 0x000000ffff1f7224 */ /* 0x002fc400078e0006 */
[----:B------:R-:W-:Y:S02]  /*72d0*/  IMAD.MOV.U32 R5, RZ, RZ, R7 ;  /* 0x000000ffff057224 */ /* 0x000fe400078e0007 */
[----:B0-----:R-:W-:-:S03]  /*72e0*/  VIADD R226, R20, 0xffffff80 ;  /* 0xffffff8014e27836 */ /* 0x001fc60000000000 */
[----:B------:R-:W0:Y:S01]  /*72f0*/  LDC R30, c[0x0][0xad4] ;  /* 0x0002b500ff1e7b82 */ /* 0x000e220000000800 */
[----:B--2---:R-:W-:Y:S02]  /*7300*/  IMAD.MOV.U32 R6, RZ, RZ, R12 ;  /* 0x000000ffff067224 */ /* 0x004fe400078e000c */
[----:B------:R-:W-:Y:S01]  /*7310*/  IMAD.MOV.U32 R7, RZ, RZ, R13 ;  /* 0x000000ffff077224 */ /* 0x000fe200078e000d */
[----:B------:R-:W-:Y:S04]  /*7320*/  STL [R1+0x11c], R226 ;  /* 0x00011ce201007387 */ /* 0x000fe80000100800 */
[----:B------:R-:W-:Y:S04]  /*7330*/  STL.128 [R1+0x130], R4 ;  /* 0x0001300401007387 */ /* 0x000fe80000100c00 */
[----:B---3--:R-:W-:Y:S04]  /*7340*/  STL.64 [R1+0x140], R10 ;  /* 0x0001400a01007387 */ /* 0x008fe80000100a00 */
[----:B----4-:R-:W-:Y:S04]  /*7350*/  STL [R1+0x148], R0 ;  /* 0x0001480001007387 */ /* 0x010fe80000100800 */
[----:B0-----:R0:W-:Y:S02]  /*7360*/  STL.128 [R1+0x120], R28 ;  /* 0x0001201c01007387 */ /* 0x0011e40000100c00 */
[----:B0-----:R-:W-:Y:S01]  /*7370*/  IMAD.U32 R30, RZ, RZ, UR37 ;  /* 0x00000025ff1e7e24 */ /* 0x001fe2000f8e00ff */
[----:B------:R-:W-:Y:S01]  /*7380*/  IADD3 R29, P1, R3, 0x14c, RZ ;  /* 0x0000014c031d7810 */ /* 0x000fe20007f3e0ff */
[----:B------:R-:W-:-:S03]  /*7390*/  IMAD.U32 R31, RZ, RZ, UR37 ;  /* 0x00000025ff1f7e24 */ /* 0x000fc6000f8e00ff */
[----:B------:R-:W-:Y:S01]  /*73a0*/  IADD3 R30, P2, R30, 0x11c, RZ ;  /* 0x0000011c1e1e7810 */ /* 0x000fe20007f5e0ff */
[----:B------:R-:W-:Y:S01]  /*73b0*/  IMAD.X R42, RZ, RZ, UR36, P1 ;  /* 0x00000024ff2a7e24 */ /* 0x000fe200088e06ff */
[----:B------:R-:W-:-:S03]  /*73c0*/  IADD3 R31, P3, R31, 0x118, RZ ;  /* 0x000001181f1f7810 */ /* 0x000fc60007f7e0ff */
[----:B------:R-:W-:Y:S02]  /*73d0*/  IMAD.X R43, RZ, RZ, UR36, P2 ;  /* 0x00000024ff2b7e24 */ /* 0x000fe400090e06ff */
[----:B------:R-:W-:Y:S01]  /*73e0*/  IMAD.X R46, RZ, RZ, UR36, P3 ;  /* 0x00000024ff2e7e24 */ /* 0x000fe200098e06ff */
[----:B------:R-:W-:Y:S07]  /*73f0*/  @P0 BRA `(.L_x_12961) ;  /* 0x0000000000400947 */ /* 0x000fee0003800000 */
        /* <DEDUP_REMOVED lines=10> */
.L_x_12964:
[----:B-1----:R1:W2:Y:S02]  /*74a0*/  SYNCS.PHASECHK.TRANS64.TRYWAIT P0, [R148+URZ+0x32400], R3 ;  /* 0x03240003940075a7 */ /* 0x0022a4000800017f */
[----:B--2---:R-:W-:Y:S05]  /*74b0*/  @!P0 NANOSLEEP.SYNCS 0x989680 ;  /* 0x009896800000895d */ /* 0x004fea0003900000 */
[----:B------:R-:W2:Y:S02]  /*74c0*/  @!P0 SYNCS.PHASECHK.TRANS64 P0, [R148+URZ+0x32400], R3 ;  /* 0x03240003940085a7 */ /* 0x000ea4000800007f */
[----:B--2---:R-:W-:Y:S05]  /*74d0*/  @!P0 BRA `(.L_x_12964) ;  /* 0xfffffffc00f08947 */ /* 0x004fea000383ffff */
.L_x_12963:
[----:B------:R-:W-:Y:S05]  /*74e0*/  BSYNC B0 ;  /* 0x0000000000007941 */ /* 0x000fea0003800000 */
.L_x_12962:
[----:B------:R-:W-:Y:S05]  /*74f0*/  BRA `(.L_x_12965) ;  /* 0x0000002800dc7947 */ /* 0x000fea0003800000 */
.L_x_12961:
        /* <DEDUP_REMOVED lines=30> */
.L_x_12967:
[----:B------:R-:W-:Y:S05]  /*76e0*/  BSYNC B6 ;  /* 0x0000000000067941 */ /* 0x000fea0003800000 */
.L_x_12966:
        /* <DEDUP_REMOVED lines=16> */
[----:B-1----:R-:W-:Y:S01]  /*77f0*/  @P0 SHF.R.U32.HI R5, RZ, R3, R2 ;  /* 0x00000003ff050219 */ /* 0x002fe20000011602 */
[----:B------:R-:W-:Y:S02]  /*7800*/  IMAD.MOV.U32 R2, RZ, RZ, R24 ;  /* 0x000000ffff027224 */ /* 0x000fe400078e0018 */
[----:B------:R-:W-:Y:S01]  /*7810*/  IMAD.MOV.U32 R3, RZ, RZ, R57 ;  /* 0x000000ffff037224 */ /* 0x000fe200078e0039 */
        /* <DEDUP_REMOVED lines=21> */
.L_x_13282:
        /* <DEDUP_REMOVED lines=29> */
.L_x_12972:
[----:B------:R-:W-:Y:S05]  /*7b40*/  BSYNC B1 ;  /* 0x0000000000017941 */ /* 0x000fea0003800000 */
.L_x_12971:
[----:B-12--5:R-:W-:Y:S01]  /*7b50*/  IMAD.MOV.U32 R2, RZ, RZ, R26 ;  /* 0x000000ffff027224 */ /* 0x026fe200078e001a */
[----:B------:R-:W-:Y:S01]  /*7b60*/  UMOV UR4, 0xffffffff ;  /* 0xffffffff00047882 */ /* 0x000fe20000000000 */
[----:B------:R-:W-:Y:S01]  /*7b70*/  IMAD.MOV.U32 R3, RZ, RZ, R27 ;  /* 0x000000ffff037224 */ /* 0x000fe200078e001b */
[----:B------:R-:W-:Y:S01]  /*7b80*/  CS2R R20, SRZ ;  /* 0x0000000000147805 */ /* 0x000fe2000001ff00 */
[----:B---3--:R-:W-:Y:S02]  /*7b90*/  IMAD.MOV.U32 R5, RZ, RZ, R58 ;  /* 0x000000ffff057224 */ /* 0x008fe400078e003a */
[----:B------:R-:W-:Y:S01]  /*7ba0*/  IMAD.MOV.U32 R9, RZ, RZ, R59 ;  /* 0x000000ffff097224 */ /* 0x000fe200078e003b */
        /* <DEDUP_REMOVED lines=8> */
[----:B------:R-:W-:Y:S02]  /*7c30*/  PRMT R28, R28, 0x5410, R5 ;  /* 0x000054101c1c7816 */ /* 0x000fe40000000005 */
[----:B------:R-:W-:Y:S01]  /*7c40*/  PRMT R69, R3, 0x5410, R9 ;  /* 0x0000541003457816 */ /* 0x000fe20000000009 */
[----:B------:R-:W-:Y:S06]  /*7c50*/  BRA.DIV UR4, `(.L_x_12973) ;  /* 0x000002ee04087947 */ /* 0x000fec000b800000 */
[----:B------:R1:W2:Y:S04]  /*7c60*/  SHFL.IDX PT, R5, R6, 0x1, 0x1c1f ;  /* 0x003c1f0006057f89 */ /* 0x0002a800000e0000 */
[----:B0-----:R-:W0:Y:S04]  /*7c70*/  SHFL.IDX PT, R4, R4, 0x1, 0x1c1f ;  /* 0x003c1f0004047f89 */ /* 0x001e2800000e0000 */
[----:B------:R-:W3:Y:S04]  /*7c80*/  SHFL.IDX PT, R7, R7, 0x1, 0x1c1f ;  /* 0x003c1f0007077f89 */ /* 0x000ee800000e0000 */
[----:B----4-:R1:W4:Y:S02]  /*7c90*/  SHFL.IDX PT, R14, R8, 0x1, 0x1c1f ;  /* 0x003c1f00080e7f89 */ /* 0x01032400000e0000 */
.L_x_13288:
[----:B------:R-:W5:Y:S01]  /*7ca0*/  LDL R3, [R1+0x1fc] ;  /* 0x0001fc0001037983 */ /* 0x000f620000100800 */
[----:B------:R-:W-:Y:S01]  /*7cb0*/  IADD3 R0, R0, 0x40, RZ ;  /* 0x0000004000007810 */ /* 0x000fe20007ffe0ff */
[----:B------:R-:W-:Y:S01]  /*7cc0*/  BSSY B1, `(.L_x_12974) ;  /* 0x000001f000017945 */ /* 0x000fe20003800000 */
[----:B-1----:R-:W-:Y:S02]  /*7cd0*/  CS2R R8, SRZ ;  /* 0x0000000000087805 */ /* 0x002fe4000001ff00 */
[----:B------:R-:W-:Y:S02]  /*7ce0*/  CS2R R10, SRZ ;  /* 0x00000000000a7805 */ /* 0x000fe4000001ff00 */
[----:B------:R-:W-:Y:S02]  /*7cf0*/  ISETP.GE.AND P0, PT, R0, R55, PT ;  /* 0x000000370000720c */ /* 0x000fe40003f06270 */
[----:B-----5:R-:W-:-:S04]  /*7d00*/  LEA.HI R2, R3, R3, RZ, 0x1 ;  /* 0x0000000303027211 */ /* 0x020fc800078f08ff */
[----:B------:R-:W-:-:S05]  /*7d10*/  LOP3.LUT R2, R2, 0xfffffffe, RZ, 0xc0, !PT ;  /* 0xfffffffe02027812 */ /* 0x000fca00078ec0ff */
[----:B------:R-:W-:Y:S01]  /*7d20*/  IMAD.IADD R0, R3, 0x1, -R2 ;  /* 0x0000000103007824 */ /* 0x000fe200078e0a02 */
[----:B------:R-:W-:-:S04]  /*7d30*/  CS2R R2, SRZ ;  /* 0x0000000000027805 */ /* 0x000fc8000001ff00 */
[----:B------:R-:W-:Y:S01]  /*7d40*/  SHF.L.U32 R13, R0, 0x1f, RZ ;  /* 0x0000001f000d7819 */ /* 0x000fe200000006ff */
[----:B------:R-:W-:Y:S06]  /*7d50*/  @P0 BRA `(.L_x_12975) ;  /* 0x0000000000540947 */ /* 0x000fec0003800000 */
[----:B------:R-:W4:Y:S01]  /*7d60*/  LDL R6, [R1+0x448] ;  /* 0x0004480001067983 */ /* 0x000f220000100800 */
[----:B------:R-:W-:Y:S01]  /*7d70*/  ULDC UR4, c[0x0][0x3f4] ;  /* 0x0000fd0000047ab9 */ /* 0x000fe20000000800 */
[----:B------:R-:W-:Y:S02]  /*7d80*/  CS2R R8, SRZ ;  /* 0x0000000000087805 */ /* 0x000fe4000001ff00 */
[----:B------:R-:W-:Y:S02]  /*7d90*/  ISETP.GE.AND P3, PT, R159, UR4, PT ;  /* 0x000000049f007c0c */ /* 0x000fe4000bf66270 */
[----:B------:R-:W-:Y:S01]  /*7da0*/  ISETP.GE.AND P2, PT, R154, UR4, PT ;  /* 0x000000049a007c0c */ /* 0x000fe2000bf46270 */
[----:B---3--:R-:W-:Y:S01]  /*7db0*/  IMAD.MOV.U32 R15, RZ, RZ, R7 ;  /* 0x000000ffff0f7224 */ /* 0x008fe200078e0007 */
[----:B------:R-:W-:-:S09]  /*7dc0*/  CS2R R10, SRZ ;  /* 0x00000000000a7805 */ /* 0x000fd2000001ff00 */
[----:B------:R-:W-:Y:S02]  /*7dd0*/  @!P3 IMAD.SHL.U32 R3, R159, 0x2, RZ ;  /* 0x000000029f03b824 */ /* 0x000fe400078e00ff */
[----:B0-2---:R-:W-:-:S03]  /*7de0*/  @!P2 IMAD.WIDE R60, R154, 0x2, R4 ;  /* 0x000000029a3ca825 */ /* 0x005fc600078e0204 */
[-C--:B------:R-:W-:Y:S02]  /*7df0*/  @!P3 IADD3 R4, P0, R4, R3.reuse, RZ ;  /* 0x000000030404b210 */ /* 0x080fe40007f1e0ff */
[----:B------:R-:W-:Y:S01]  /*7e00*/  CS2R R20, SRZ ;  /* 0x0000000000147805 */ /* 0x000fe2000001ff00 */
[----:B------:R1:W5:Y:S01]  /*7e10*/  @!P2 LD.E.64 R8, desc[UR44][R60.64] ;  /* 0x0000002c3c08a980 */ /* 0x000362000c101b00 */
[----:B----4-:R-:W-:Y:S02]  /*7e20*/  @!P3 SHF.L.U64.HI R0, R159, 0x1, R6 ;  /* 0x000000019f00b819 */ /* 0x010fe40000010206 */
[----:B------:R-:W-:Y:S02]  /*7e30*/  @!P3 IADD3 R6, P1, R14, R3, RZ ;  /* 0x000000030e06b210 */ /* 0x000fe40007f3e0ff */
[----:B------:R-:W-:Y:S01]  /*7e40*/  CS2R R2, SRZ ;  /* 0x0000000000027805 */ /* 0x000fe2000001ff00 */
[----:B------:R-:W-:-:S04]  /*7e50*/  @!P2 IMAD.WIDE R14, R154, 0x2, R14 ;  /* 0x000000029a0ea825 */ /* 0x000fc800078e020e */
[--C-:B------:R-:W-:Y:S01]  /*7e60*/  @!P3 IMAD.X R5, R5, 0x1, R0.reuse, P0 ;  /* 0x000000010505b824 */ /* 0x100fe200000e0600 */
[----:B------:R1:W5:Y:S01]  /*7e70*/  @!P2 LD.E.64 R10, desc[UR44][R14.64] ;  /* 0x0000002c0e0aa980 */ /* 0x000362000c101b00 */
[----:B------:R-:W-:-:S03]  /*7e80*/  @!P3 IMAD.X R7, R7, 0x1, R0, P1 ;  /* 0x000000010707b824 */ /* 0x000fc600008e0600 */
[----:B------:R1:W5:Y:S04]  /*7e90*/  @!P3 LD.E.64 R20, desc[UR44][R4.64] ;  /* 0x0000002c0414b980 */ /* 0x000368000c101b00 */
[----:B------:R1:W5:Y:S02]  /*7ea0*/  @!P3 LD.E.64 R2, desc[UR44][R6.64] ;  /* 0x0000002c0602b980 */ /* 0x000364000c101b00 */
.L_x_12975:
[----:B------:R-:W-:Y:S05]  /*7eb0*/  BSYNC B1 ;  /* 0x0000000000017941 */ /* 0x000fea0003800000 */
.L_x_12974:
[----:B------:R-:W0:Y:S01]  /*7ec0*/  SYNCS.PHASECHK.TRANS64.TRYWAIT P0, [R148+URZ+0x32400], R13 ;  /* 0x0324000d940075a7 */ /* 0x000e22000800017f */
[----:B------:R-:W-:Y:S04]  /*7ed0*/  BSSY B1, `(.L_x_12976) ;  /* 0x0000002000017945 */ /* 0x000fe80003800000 */
[----:B0-----:R-:W-:Y:S05]  /*7ee0*/  @!P0 BRA `(.L_x_12977) ;  /* 0x000002e800d48947 */ /* 0x001fea0003800000 */
.L_x_13289:
[----:B------:R-:W-:Y:S05]  /*7ef0*/  BSYNC B1 ;  /* 0x0000000000017941 */ /* 0x000fea0003800000 */
.L_x_12976:
[----:B-1----:R-:W2:Y:S04]  /*7f00*/  LDL R4, [R1+0x44c] ;  /* 0x00044c0001047983 */ /* 0x002ea80000100800 */
[----:B------:R-:W4:Y:S04]  /*7f10*/  LDL R0, [R1+0x460] ;  /* 0x0004600001007983 */ /* 0x000f280000100800 */
[----:B------:R-:W4:Y:S01]  /*7f20*/  LDL R6, [R1+0x50] ;  /* 0x0000500001067983 */ /* 0x000f220000100800 */
[----:B---3-5:R-:W-:Y:S01]  /*7f30*/  IMAD.MOV.U32 R7, RZ, RZ, R8 ;  /* 0x000000ffff077224 */ /* 0x028fe200078e0008 */
[----:B------:R-:W-:Y:S01]  /*7f40*/  BSSY B1, `(.L_x_12978) ;  /* 0x0000073000017945 */ /* 0x000fe20003800000 */
[----:B--2---:R-:W-:Y:S01]  /*7f50*/  LOP3.LUT P0, RZ, R4, 0x4, RZ, 0xc0, !PT ;  /* 0x0000000404ff7812 */ /* 0x004fe2000780c0ff */
[----:B----4-:R-:W-:-:S04]  /*7f60*/  IMAD.IADD R5, R198, 0x1, R0 ;  /* 0x00000001c6057824 */ /* 0x010fc800078e0200 */
[----:B------:R-:W-:Y:S02]  /*7f70*/  IMAD R12, R5, 0x2, R148 ;  /* 0x00000002050c7824 */ /* 0x000fe400078e0294 */
[----:B------:R-:W-:Y:S02]  /*7f80*/  IMAD.MOV.U32 R5, RZ, RZ, R20 ;  /* 0x000000ffff057224 */ /* 0x000fe400078e0014 */
[C---:B------:R-:W-:Y:S02]  /*7f90*/  VIADD R4, R12.reuse, 0x18400 ;  /* 0x000184000c047836 */ /* 0x040fe40000000000 */
[----:B------:R-:W-:Y:S01]  /*7fa0*/  VIADD R0, R12, 0x18440 ;  /* 0x000184400c007836 */ /* 0x000fe20000000000 */
[----:B------:R-:W-:Y:S01]  /*7fb0*/  PRMT R14, R5, 0x7610, R14 ;  /* 0x00007610050e7816 */ /* 0x000fe2000000000e */
[----:B------:R-:W-:Y:S02]  /*7fc0*/  @P0 VIADD R0, R4, 0xffffffc0 ;  /* 0xffffffc004000836 */ /* 0x000fe40000000000 */
[----:B------:R-:W-:-:S02]  /*7fd0*/  IMAD R4, R6, -0x80, R55 ;  /* 0xffffff8006047824 */ /* 0x000fc400078e0237 */
[----:B------:R-:W-:Y:S02]  /*7fe0*/  IMAD.MOV.U32 R6, RZ, RZ, R21 ;  /* 0x000000ffff067224 */ /* 0x000fe400078e0015 */
[----:B------:R-:W-:Y:S01]  /*7ff0*/  IMAD.MOV.U32 R5, RZ, RZ, R9 ;  /* 0x000000ffff057224 */ /* 0x000fe200078e0009 */
[----:B------:R-:W-:Y:S01]  /*8000*/  VIMNMX R67, R4, 0x80, PT ;  /* 0x0000008004437848 */ /* 0x000fe20003fe0100 */
[----:B------:R-:W-:Y:S01]  /*8010*/  IMAD.MOV.U32 R4, RZ, RZ, R2 ;  /* 0x000000ffff047224 */ /* 0x000fe200078e0002 */
[----:B------:R-:W-:Y:S01]  /*8020*/  PRMT R13, R6, 0x7610, R13 ;  /* 0x00007610060d7816 */ /* 0x000fe2000000000d */
[----:B------:R-:W-:Y:S01]  /*8030*/  IMAD.MOV.U32 R6, RZ, RZ, R10 ;  /* 0x000000ffff067224 */ /* 0x000fe200078e000a */
[----:B------:R-:W-:Y:S02]  /*8040*/  ISETP.GE.AND P0, PT, R156, R67, PT ;  /* 0x000000439c00720c */ /* 0x000fe40003f06270 */
[----:B------:R-:W-:Y:S01]  /*8050*/  PRMT R70, R7, 0x5410, R5 ;  /* 0x0000541007467816 */ /* 0x000fe20000000005 */
[----:B------:R-:W-:Y:S01]  /*8060*/  IMAD.MOV.U32 R5, RZ, RZ, R3 ;  /* 0x000000ffff057224 */ /* 0x000fe200078e0003 */
[----:B------:R-:W-:Y:S01]  /*8070*/  PRMT R14, R14, 0x5410, R4 ;  /* 0x000054100e0e7816 */ /* 0x000fe20000000004 */
[----:B------:R-:W-:-:S03]  /*8080*/  IMAD.MOV.U32 R7, RZ, RZ, R11 ;  /* 0x000000ffff077224 */ /* 0x000fc600078e000b */
[----:B------:R-:W-:Y:S02]  /*8090*/  PRMT R13, R13, 0x5410, R5 ;  /* 0x000054100d0d7816 */ /* 0x000fe40000000005 */
[----:B------:R-:W-:-:S03]  /*80a0*/  PRMT R71, R6, 0x5410, R7 ;  /* 0x0000541006477816 */ /* 0x000fc60000000007 */
[----:B------:R-:W-:Y:S05]  /*80b0*/  @P0 BRA `(.L_x_12979) ;  /* 0x00000004006c0947 */ /* 0x000fea0003800000 */
[----:B------:R-:W0:Y:S01]  /*80c0*/  LDC R4, c[0x0][0x3f4] ;  /* 0x0000fd00ff047b82 */ /* 0x000e220000000800 */
[----:B------:R-:W-:Y:S01]  /*80d0*/  BSSY B2, `(.L_x_12980) ;  /* 0x000002e000027945 */ /* 0x000fe20003800000 */
[-C--:B0-----:R-:W-:Y:S02]  /*80e0*/  ISETP.GE.AND P0, PT, R154, R4.reuse, PT ;  /* 0x000000049a00720c */ /* 0x081fe40003f06270 */
[----:B------:R-:W-:-:S11]  /*80f0*/  ISETP.GE.AND P1, PT, R159, R4, PT ;  /* 0x000000049f00720c */ /* 0x000fd60003f26270 */
[----:B------:R-:W-:Y:S05]  /*8100*/  @P0 BRA `(.L_x_12981) ;  /* 0x0000000000a80947 */ /* 0x000fea0003800000 */
[----:B------:R-:W0:Y:S01]  /*8110*/  LDS.128 R4, [R12+0x18400] ;  /* 0x018400000c047984 */ /* 0x000e220000000c00 */
[--C-:B------:R-:W-:Y:S02]  /*8120*/  SHF.R.U64 R65, R58, 0x10, R59.reuse ;  /* 0x000000103a417819 */ /* 0x100fe4000000123b */
[----:B------:R-:W-:Y:S01]  /*8130*/  SHF.R.U32.HI R58, RZ, 0x10, R59 ;  /* 0x00000010ff3a7819 */ /* 0x000fe2000001163b */
[----:B------:R-:W-:Y:S01]  /*8140*/  HADD2.F32 R59, -RZ, R28.H1_H1 ;  /* 0x3000001cff3b7230 */ /* 0x000fe20000004100 */
[--C-:B------:R-:W-:Y:S02]  /*8150*/  SHF.R.U32.HI R60, RZ, 0x10, R57.reuse ;  /* 0x00000010ff3c7819 */ /* 0x100fe40000011639 */
        /* <DEDUP_REMOVED lines=37> */
.L_x_12981:
[----:B------:R-:W-:Y:S05]  /*83b0*/  BSYNC B2 ;  /* 0x0000000000027941 */ /* 0x000fea0003800000 */
.L_x_12980:
[----:B------:R-:W-:Y:S05]  /*83c0*/  @P1 BRA `(.L_x_12979) ;  /* 0x0000000000a81947 */ /* 0x000fea0003800000 */
[----:B0-----:R-:W0:Y:S01]  /*83d0*/  LDS.128 R4, [R0] ;  /* 0x0000000000047984 */ /* 0x001e220000000c00 */
        /* <DEDUP_REMOVED lines=41> */
.L_x_12979:
[----:B------:R-:W-:Y:S05]  /*8670*/  BSYNC B1 ;  /* 0x0000000000017941 */ /* 0x000fea0003800000 */
.L_x_12978:
        /* <DEDUP_REMOVED lines=33> */
[----:B------:R-:W-:-:S02]  /*8890*/  HADD2.F32 R10, -RZ, R70.H1_H1 ;  /* 0x30000046ff0a7230 */ /* 0x000fc40000004100 */
        /* <DEDUP_REMOVED lines=15> */
.L_x_12984:
[----:B------:R-:W-:Y:S05]  /*8990*/  BSYNC B1 ;  /* 0x0000000000017941 */ /* 0x000fea0003800000 */
.L_x_12983:
[----:B------:R-:W-:Y:S05]  /*89a0*/  @P1 BRA `(.L_x_12982) ;  /* 0x00000014008c1947 */ /* 0x000fea0003800000 */
[----:B0-----:R-:W0:Y:S01]  /*89b0*/  LDS.128 R4, [R0+0x2000] ;  /* 0x0020000000047984 */ /* 0x001e220000000c00 */
        /* <DEDUP_REMOVED lines=8> */
[----:B0-----:R-:W-:-:S02]  /*8a40*/  HADD2.F32 R9, -RZ, R7.H1_H1 ;  /* 0x30000007ff097230 */ /* 0x001fc40000004100 */
[--C-:B------:R-:W-:Y:S02]  /*8a50*/  HADD2.F32 R2, -RZ, R4.reuse.H0_H0 ;  /* 0x20000004ff027230 */ /* 0x100fe40000004100 */
[----:B------:R-:W-:Y:S02]  /*8a60*/  HADD2.F32 R4, -RZ, R4.H1_H1 ;  /* 0x30000004ff047230 */ /* 0x000fe40000004100 */
[C---:B------:R-:W-:Y:S01]  /*8a70*/  FMUL.FTZ R21, R9.reuse, R12 ;  /* 0x0000000c09157220 */ /* 0x040fe20000410000 */
[----:B------:R-:W-:Y:S02]  /*8a80*/  HADD2.F32 R8, -RZ, R7.H0_H0 ;  /* 0x20000007ff087230 */ /* 0x000fe40000004100 */
[----:B------:R-:W-:Y:S01]  /*8a90*/  FMUL.FTZ R25, R9, R10 ;  /* 0x0000000a09197220 */ /* 0x000fe20000410000 */
[--C-:B------:R-:W-:Y:S02]  /*8aa0*/  HADD2.F32 R7, -RZ, R6.reuse.H0_H0 ;  /* 0x20000006ff077230 */ /* 0x100fe40000004100 */
[----:B------:R-:W-:Y:S01]  /*8ab0*/  FMUL.FTZ R9, R4, R15 ;  /* 0x0000000f04097220 */ /* 0x000fe20000410000 */
[----:B------:R-:W-:-:S02]  /*8ac0*/  HADD2.F32 R6, -RZ, R6.H1_H1 ;  /* 0x30000006ff067230 */ /* 0x000fc40000004100 */
[----:B------:R-:W-:Y:S01]  /*8ad0*/  FFMA.FTZ R14, R8, R10, -R21 ;  /* 0x0000000a080e7223 */ /* 0x000fe20000010815 */
[-C--:B------:R-:W-:Y:S01]  /*8ae0*/  FMUL.FTZ R21, R4, R11.reuse ;  /* 0x0000000b04157220 */ /* 0x080fe20000410000 */
[----:B------:R-:W-:Y:S01]  /*8af0*/  FFMA.FTZ R11, R2, R11, -R9 ;  /* 0x0000000b020b7223 */ /* 0x000fe20000010809 */
[----:B------:R-:W-:Y:S02]  /*8b00*/  HADD2.F32 R9, -RZ, R13.H1_H1 ;  /* 0x3000000dff097230 */ /* 0x000fe40000004100 */
[----:B------:R-:W-:Y:S01]  /*8b10*/  FFMA.FTZ R25, R8, R12, R25 ;  /* 0x0000000c08197223 */ /* 0x000fe20000010019 */
[----:B------:R-:W-:Y:S02]  /*8b20*/  HADD2.F32 R3, -RZ, R5.H0_H0 ;  /* 0x20000005ff037230 */ /* 0x000fe40000004100 */
[----:B------:R-:W-:Y:S01]  /*8b30*/  FFMA.FTZ R2, R2, R15, R21 ;  /* 0x0000000f02027223 */ /* 0x000fe20000010015 */
[----:B------:R-:W-:Y:S02]  /*8b40*/  HADD2.F32 R13, -RZ, R13.H0_H0 ;  /* 0x2000000dff0d7230 */ /* 0x000fe40000004100 */
[----:B------:R-:W-:Y:S01]  /*8b50*/  FMUL.FTZ R10, R6, R9 ;  /* 0x00000009060a7220 */ /* 0x000fe20000410000 */
[----:B------:R-:W-:-:S02]  /*8b60*/  HADD2.F32 R5, -RZ, R5.H1_H1 ;  /* 0x30000005ff057230 */ /* 0x000fc40000004100 */
        /* <DEDUP_REMOVED lines=8> */
[C---:B------:R-:W-:Y:S01]  /*8bf0*/  FFMA.FTZ R5, R3.reuse, R4, -R6 ;  /* 0x0000000403057223 */ /* 0x040fe20000010806 */
[----:B------:R-:W-:Y:S01]  /*8c00*/  F2FP.F16.F32.PACK_AB R4, R2, R11 ;  /* 0x0000000b0204723e */ /* 0x000fe200000000ff */
[----:B------:R-:W-:Y:S01]  /*8c10*/  FFMA.FTZ R8, R3, R8, R15 ;  /* 0x0000000803087223 */ /* 0x000fe2000001000f */
[----:B------:R-:W-:-:S04]  /*8c20*/  F2FP.F16.F32.PACK_AB R6, R9, R10 ;  /* 0x0000000a0906723e */ /* 0x000fc800000000ff */
[----:B------:R-:W-:-:S05]  /*8c30*/  F2FP.F16.F32.PACK_AB R5, R8, R5 ;  /* 0x000000050805723e */ /* 0x000fca00000000ff */
[----:B------:R2:W-:Y:S01]  /*8c40*/  STS.128 [R0+0x2000], R4 ;  /* 0x0020000400007388 */ /* 0x0005e20000000c00 */
[----:B------:R-:W-:Y:S05]  /*8c50*/  BRA `(.L_x_12982) ;  /* 0x0000001000e07947 */ /* 0x000fea0003800000 */
.L_x_12969:
        /* <DEDUP_REMOVED lines=41> */
[----:B--2---:R-:W-:Y:S01]  /*8ef0*/  @!P1 IMAD.X R7, R2, 0x1, R21, P2 ;  /* 0x0000000102079824 */ /* 0x004fe200010e0615 */
[----:B---3--:R-:W-:-:S04]  /*8f00*/  @!P1 IADD3 R14, P2, R14, R5, RZ ;  /* 0x000000050e0e9210 */ /* 0x008fc80007f5e0ff */
[----:B------:R-:W2:Y:S01]  /*8f10*/  @!P1 LD.E.128 R8, desc[UR44][R6.64] ;  /* 0x0000002c06089980 */ /* 0x000ea2000c101d00 */
[----:B----4-:R-:W-:-:S05]  /*8f20*/  @!P1 IADD3.X R3, R4, R21, RZ, P2, !PT ;  /* 0x0000001504039210 */ /* 0x010fca00017fe4ff */
        /* <DEDUP_REMOVED lines=16> */
[----:B------:R-:W-:Y:S02]  /*9030*/  PRMT R81, R3, 0x7610, R81 ;  /* 0x0000761003517816 */ /* 0x000fe40000000051 */
[----:B------:R-:W-:Y:S01]  /*9040*/  CS2R R2, SRZ ;  /* 0x0000000000027805 */ /* 0x000fe2000001ff00 */
[----:B---3--:R-:W-:-:S02]  /*9050*/  @!P1 IMAD.MOV.U32 R20, RZ, RZ, R4 ;  /* 0x000000ffff149224 */ /* 0x008fc400078e0004 */
[----:B------:R-:W-:Y:S02]  /*9060*/  @!P1 IMAD.MOV.U32 R2, RZ, RZ, R6 ;  /* 0x000000ffff029224 */ /* 0x000fe400078e0006 */
[----:B------:R-:W-:Y:S02]  /*9070*/  @!P1 IMAD.MOV.U32 R21, RZ, RZ, R5 ;  /* 0x000000ffff159224 */ /* 0x000fe400078e0005 */
[----:B------:R-:W-:Y:S02]  /*9080*/  @!P1 IMAD.MOV.U32 R3, RZ, RZ, R7 ;  /* 0x000000ffff039224 */ /* 0x000fe400078e0007 */
[----:B------:R-:W-:Y:S02]  /*9090*/  IMAD.MOV.U32 R4, RZ, RZ, R2 ;  /* 0x000000ffff047224 */ /* 0x000fe400078e0002 */
[----:B------:R-:W-:Y:S02]  /*90a0*/  IMAD.MOV.U32 R6, RZ, RZ, R20 ;  /* 0x000000ffff067224 */ /* 0x000fe400078e0014 */
[----:B------:R-:W-:-:S02]  /*90b0*/  IMAD.MOV.U32 R7, RZ, RZ, R21 ;  /* 0x000000ffff077224 */ /* 0x000fc400078e0015 */
[----:B------:R-:W-:Y:S01]  /*90c0*/  IMAD.MOV.U32 R8, RZ, RZ, R58 ;  /* 0x000000ffff087224 */ /* 0x000fe200078e003a */
[----:B------:R-:W-:Y:S01]  /*90d0*/  PRMT R67, R4, 0x5410, R6 ;  /* 0x0000541004437816 */ /* 0x000fe20000000006 */
[----:B------:R-:W-:Y:S01]  /*90e0*/  IMAD.MOV.U32 R9, RZ, RZ, R59 ;  /* 0x000000ffff097224 */ /* 0x000fe200078e003b */
[----:B------:R-:W-:Y:S01]  /*90f0*/  PRMT R63, R7, 0x7610, R63 ;  /* 0x00007610073f7816 */ /* 0x000fe2000000003f */
[----:B------:R-:W-:Y:S01]  /*9100*/  IMAD.MOV.U32 R5, RZ, RZ, R3 ;  /* 0x000000ffff057224 */ /* 0x000fe200078e0003 */
[----:B------:R-:W-:Y:S02]  /*9110*/  CS2R R6, SRZ ;  /* 0x0000000000067805 */ /* 0x000fe4000001ff00 */
[----:B------:R-:W-:Y:S02]  /*9120*/  PRMT R28, R8, 0x5410, R9 ;  /* 0x00005410081c7816 */ /* 0x000fe40000000009 */
[----:B01--4-:R-:W-:-:S07]  /*9130*/  PRMT R81, R81, 0x5410, R5 ;  /* 0x0000541051517816 */ /* 0x013fce0000000005 */
.L_x_13299:
        /* <DEDUP_REMOVED lines=24> */
.L_x_12987:
[----:B------:R-:W-:Y:S05]  /*92c0*/  BSYNC B1 ;  /* 0x0000000000017941 */ /* 0x000fea0003800000 */
.L_x_12986:
[----:B------:R-:W0:Y:S01]  /*92d0*/  SYNCS.PHASECHK.TRANS64.TRYWAIT P1, [R148+URZ+0x32400], R13 ;  /* 0x0324000d940075a7 */ /* 0x000e22000802017f */
[----:B------:R-:W-:Y:S04]  /*92e0*/  BSSY B1, `(.L_x_12988) ;  /* 0x0000002000017945 */ /* 0x000fe80003800000 */
[----:B0-----:R-:W-:Y:S05]  /*92f0*/  @!P1 BRA `(.L_x_12989) ;  /* 0x000002dc004c9947 */ /* 0x001fea0003800000 */
.L_x_13300:
[----:B------:R-:W-:Y:S05]  /*9300*/  BSYNC B1 ;  /* 0x0000000000017941 */ /* 0x000fea0003800000 */
.L_x_12988:
[----:B------:R-:W2:Y:S01]  /*9310*/  LDL R0, [R1+0x50] ;  /* 0x0000500001007983 */ /* 0x000ea20000100800 */
[----:B-----5:R-:W-:Y:S01]  /*9320*/  IMAD.MOV.U32 R12, RZ, RZ, R6 ;  /* 0x000000ffff0c7224 */ /* 0x020fe200078e0006 */
[----:B------:R-:W-:Y:S01]  /*9330*/  BSSY B1, `(.L_x_12990) ;  /* 0x000006f000017945 */ /* 0x000fe20003800000 */
[----:B0-----:R-:W-:Y:S02]  /*9340*/  IMAD.MOV.U32 R13, RZ, RZ, R7 ;  /* 0x000000ffff0d7224 */ /* 0x001fe400078e0007 */
[----:B------:R-:W-:Y:S02]  /*9350*/  IMAD.MOV.U32 R14, RZ, RZ, R4 ;  /* 0x000000ffff0e7224 */ /* 0x000fe400078e0004 */
[----:B------:R-:W-:Y:S02]  /*9360*/  IMAD.MOV.U32 R83, RZ, RZ, R8 ;  /* 0x000000ffff537224 */ /* 0x000fe400078e0008 */
[----:B------:R-:W-:Y:S02]  /*9370*/  IMAD.MOV.U32 R84, RZ, RZ, R9 ;  /* 0x000000ffff547224 */ /* 0x000fe400078e0009 */
[----:B--2---:R-:W-:Y:S01]  /*9380*/  IMAD R0, R0, -0x80, R55 ;  /* 0xffffff8000007824 */ /* 0x004fe200078e0237 */
[----:B------:R-:W-:Y:S01]  /*9390*/  PRMT R55, R12, 0x5410, R13 ;  /* 0x000054100c377816 */ /* 0x000fe2000000000d */
[----:B------:R-:W-:-:S03]  /*93a0*/  IMAD.MOV.U32 R12, RZ, RZ, R5 ;  /* 0x000000ffff0c7224 */ /* 0x000fc600078e0005 */
[----:B------:R-:W-:Y:S02]  /*93b0*/  VIMNMX R13, R0, 0x80, PT ;  /* 0x00000080000d7848 */ /* 0x000fe40003fe0100 */
[----:B------:R-:W-:Y:S01]  /*93c0*/  PRMT R0, R14, 0x7610, R0 ;  /* 0x000076100e007816 */ /* 0x000fe20000000000 */
[----:B------:R-:W-:Y:S01]  /*93d0*/  IMAD.MOV.U32 R14, RZ, RZ, R10 ;  /* 0x000000ffff0e7224 */ /* 0x000fe200078e000a */
[-C--:B------:R-:W-:Y:S02]  /*93e0*/  ISETP.GE.OR P1, PT, R156, R13.reuse, P0 ;  /* 0x0000000d9c00720c */ /* 0x080fe40000726670 */
[----:B------:R-:W-:Y:S01]  /*93f0*/  PRMT R82, R12, 0x7610, R82 ;  /* 0x000076100c527816 */ /* 0x000fe20000000052 */
[----:B------:R-:W-:Y:S01]  /*9400*/  IMAD.IADD R12, R22, 0x1, R61 ;  /* 0x00000001160c7824 */ /* 0x000fe200078e023d */
[----:B------:R-:W-:Y:S02]  /*9410*/  ISETP.GE.OR P0, PT, R166, R13, P0 ;  /* 0x0000000da600720c */ /* 0x000fe40000706670 */
[----:B------:R-:W-:-:S02]  /*9420*/  MOV R13, R11 ;  /* 0x0000000b000d7202 */ /* 0x000fc40000000f00 */
[----:B------:R-:W-:Y:S02]  /*9430*/  PRMT R60, R14, 0x7610, R60 ;  /* 0x000076100e3c7816 */ /* 0x000fe4000000003c */
[----:B------:R-:W-:Y:S02]  /*9440*/  PRMT R0, R0, 0x5410, R13 ;  /* 0x0000541000007816 */ /* 0x000fe4000000000d */
[----:B------:R-:W-:Y:S01]  /*9450*/  LOP3.LUT R62, R12, 0x38, RZ, 0xc0, !PT ;  /* 0x000000380c3e7812 */ /* 0x000fe200078ec0ff */
[----:B------:R-:W-:Y:S06]  /*9460*/  @P1 BRA `(.L_x_12991) ;  /* 0x00000004006c1947 */ /* 0x000fec0003800000 */
[----:B------:R-:W-:Y:S01]  /*9470*/  LOP3.LUT R13, R197, 0x38, R22, 0xf8, !PT ;  /* 0x00000038c50d7812 */ /* 0x000fe200078ef816 */
[----:B------:R-:W-:Y:S01]  /*9480*/  HADD2.F32 R63, -RZ, R63.H0_H0 ;  /* 0x2000003fff3f7230 */ /* 0x000fe20000004100 */
[----:B------:R-:W-:Y:S01]  /*9490*/  LOP3.LUT R25, R206, R62, R197, 0x1e, !PT ;  /* 0x0000003ece197212 */ /* 0x000fe200078e1ec5 */
[--C-:B------:R-:W-:Y:S01]  /*94a0*/  HADD2.F32 R61, -RZ, R28.reuse.H1_H1 ;  /* 0x3000001cff3d7230 */ /* 0x100fe20000004100 */
[----:B------:R-:W-:Y:S01]  /*94b0*/  LOP3.LUT R13, R13, R206, RZ, 0x3c, !PT ;  /* 0x000000ce0d0d7212 */ /* 0x000fe200078e3cff */
[----:B------:R-:W-:Y:S01]  /*94c0*/  HADD2.F32 R28, -RZ, R28.H0_H0 ;  /* 0x2000001cff1c7230 */ /* 0x000fe20000004100 */
[----:B------:R-:W-:Y:S01]  /*94d0*/  SHF.R.U64 R79, R56, 0x10, R57 ;  /* 0x00000010384f7819 */ /* 0x000fe20000001239 */
[C---:B------:R-:W-:Y:S01]  /*94e0*/  IMAD.IADD R25, R198.reuse, 0x1, R25 ;  /* 0x00000001c6197824 */ /* 0x040fe200078e0219 */
[----:B------:R-:W-:Y:S01]  /*94f0*/  SHF.R.U32.HI R64, RZ, 0x10, R21 ;  /* 0x00000010ff407819 */ /* 0x000fe20000011615 */
[----:B------:R-:W-:Y:S01]  /*9500*/  IMAD.IADD R13, R198, 0x1, R13 ;  /* 0x00000001c60d7824 */ /* 0x000fe200078e020d */
[--C-:B------:R-:W-:Y:S01]  /*9510*/  SHF.R.U64 R76, R2, 0x10, R3.reuse ;  /* 0x00000010024c7819 */ /* 0x100fe20000001203 */
[--C-:B------:R-:W-:Y:S01]  /*9520*/  IMAD R71, R25, 0x2, R148.reuse ;  /* 0x0000000219477824 */ /* 0x100fe200078e0294 */
[----:B------:R-:W-:Y:S01]  /*9530*/  SHF.R.U32.HI R75, RZ, 0x10, R3 ;  /* 0x00000010ff4b7819 */ /* 0x000fe20000011603 */
[----:B------:R-:W-:Y:S01]  /*9540*/  IMAD R69, R13, 0x2, R148 ;  /* 0x000000020d457824 */ /* 0x000fe200078e0294 */
[----:B------:R-:W-:Y:S01]  /*9550*/  SHF.R.U32.HI R65, RZ, 0x10, R59 ;  /* 0x00000010ff417819 */ /* 0x000fe2000001163b */
[----:B------:R-:W-:Y:S01]  /*9560*/  HADD2.F32 R64, -RZ, R64.H0_H0 ;  /* 0x20000040ff407230 */ /* 0x000fe20000004100 */
[----:B------:R-:W0:Y:S01]  /*9570*/  LDS.128 R24, [R71+0x18400] ;  /* 0x0184000047187984 */ /* 0x000e220000000c00 */
[----:B------:R-:W-:-:S02]  /*9580*/  SHF.R.U32.HI R78, RZ, 0x10, R57 ;  /* 0x00000010ff4e7819 */ /* 0x000fc40000011639 */
[----:B------:R-:W-:Y:S01]  /*9590*/  SHF.R.U64 R80, R58, 0x10, R59 ;  /* 0x000000103a507819 */ /* 0x000fe2000000123b */
[----:B------:R-:W1:Y:S01]  /*95a0*/  LDS.128 R12, [R69+0x18400] ;  /* 0x01840000450c7984 */ /* 0x000e620000000c00 */
[----:B------:R-:W-:Y:S01]  /*95b0*/  SHF.R.U64 R77, R20, 0x10, R21 ;  /* 0x00000010144d7819 */ /* 0x000fe20000001215 */
[--C-:B0-----:R-:W-:Y:S02]  /*95c0*/  HADD2.F32 R56, -RZ, R25.reuse.H0_H0 ;  /* 0x20000019ff387230 */ /* 0x101fe40000004100 */
[----:B------:R-:W-:Y:S02]  /*95d0*/  HADD2.F32 R57, -RZ, R25.H1_H1 ;  /* 0x30000019ff397230 */ /* 0x000fe40000004100 */
[--C-:B-1----:R-:W-:Y:S02]  /*95e0*/  HADD2.F32 R3, -RZ, R13.reuse.H0_H0 ;  /* 0x2000000dff037230 */ /* 0x102fe40000004100 */
[C---:B------:R-:W-:Y:S01]  /*95f0*/  FMUL.FTZ R66, R56.reuse, R63 ;  /* 0x0000003f38427220 */ /* 0x040fe20000410000 */
[----:B------:R-:W-:Y:S01]  /*9600*/  FMUL.FTZ R68, R56, R61 ;  /* 0x0000003d38447220 */ /* 0x000fe20000410000 */
[----:B------:R-:W-:-:S02]  /*9610*/  HADD2.F32 R13, -RZ, R13.H1_H1 ;  /* 0x3000000dff0d7230 */ /* 0x000fc40000004100 */
[----:B------:R-:W-:Y:S01]  /*9620*/  FMUL.FTZ R70, R57, R64 ;  /* 0x0000004039467220 */ /* 0x000fe20000410000 */
[C---:B------:R-:W-:Y:S01]  /*9630*/  FFMA.FTZ R66, R3.reuse, R61, -R66 ;  /* 0x0000003d03427223 */ /* 0x040fe20000010842 */
[----:B------:R-:W-:Y:S02]  /*9640*/  HADD2.F32 R56, -RZ, R65.H0_H0 ;  /* 0x20000041ff387230 */ /* 0x000fe40000004100 */
[----:B------:R-:W-:Y:S01]  /*9650*/  FFMA.FTZ R68, R3, R63, R68 ;  /* 0x0000003f03447223 */ /* 0x000fe20000010044 */
[----:B------:R-:W-:Y:S02]  /*9660*/  HADD2.F32 R25, -RZ, R24.H0_H0 ;  /* 0x20000018ff197230 */ /* 0x000fe40000004100 */
[----:B------:R-:W-:Y:S02]  /*9670*/  HADD2.F32 R61, -RZ, R67.H1_H1 ;  /* 0x30000043ff3d7230 */ /* 0x000fe40000004100 */
[----:B------:R-:W-:Y:S01]  /*9680*/  FMUL.FTZ R74, R57, R56 ;  /* 0x00000038394a7220 */ /* 0x000fe20000410000 */
[----:B------:R-:W-:-:S02]  /*9690*/  HADD2.F32 R2, -RZ, R12.H0_H0 ;  /* 0x2000000cff027230 */ /* 0x000fc40000004100 */
[----:B------:R-:W-:Y:S01]  /*96a0*/  FFMA.FTZ R65, R13, R56, -R70 ;  /* 0x000000380d417223 */ /* 0x000fe20000010846 */
[CC--:B------:R-:W-:Y:S01]  /*96b0*/  FMUL.FTZ R56, R25.reuse, R28.reuse ;  /* 0x0000001c19387220 */ /* 0x0c0fe20000410000 */
[-C--:B------:R-:W-:Y:S01]  /*96c0*/  FMUL.FTZ R3, R25, R61.reuse ;  /* 0x0000003d19037220 */ /* 0x080fe20000410000 */
[----:B------:R-:W-:Y:S02]  /*96d0*/  HADD2.F32 R58, -RZ, R26.H0_H0 ;  /* 0x2000001aff3a7230 */ /* 0x000fe40000004100 */
[C---:B------:R-:W-:Y:S01]  /*96e0*/  FFMA.FTZ R61, R2.reuse, R61, R56 ;  /* 0x0000003d023d7223 */ /* 0x040fe20000010038 */
[----:B------:R-:W-:Y:S01]  /*96f0*/  FFMA.FTZ R63, R2, R28, -R3 ;  /* 0x0000001c023f7223 */ /* 0x000fe20000010803 */
[----:B------:R-:W-:Y:S02]  /*9700*/  HADD2.F32 R59, -RZ, R27.H0_H0 ;  /* 0x2000001bff3b7230 */ /* 0x000fe40000004100 */
[----:B------:R-:W-:Y:S02]  /*9710*/  HADD2.F32 R57, -RZ, R67.H0_H0 ;  /* 0x20000043ff397230 */ /* 0x000fe40000004100 */
[----:B------:R-:W-:Y:S01]  /*9720*/  FFMA.FTZ R67, R13, R64, R74 ;  /* 0x000000400d437223 */ /* 0x000fe2000001004a */
[----:B------:R-:W-:-:S02]  /*9730*/  HADD2.F32 R3, -RZ, R60.H1_H1 ;  /* 0x3000003cff037230 */ /* 0x000fc40000004100 */
[--C-:B------:R-:W-:Y:S02]  /*9740*/  HADD2.F32 R56, -RZ, R81.reuse.H1_H1 ;  /* 0x30000051ff387230 */ /* 0x100fe40000004100 */
[C---:B------:R-:W-:Y:S01]  /*9750*/  FMUL.FTZ R13, R58.reuse, R57 ;  /* 0x000000393a0d7220 */ /* 0x040fe20000410000 */
[----:B------:R-:W-:Y:S02]  /*9760*/  HADD2.F32 R2, -RZ, R81.H0_H0 ;  /* 0x20000051ff027230 */ /* 0x000fe40000004100 */
[----:B------:R-:W-:Y:S01]  /*9770*/  FMUL.FTZ R25, R58, R3 ;  /* 0x000000033a197220 */ /* 0x000fe20000410000 */
[----:B------:R-:W-:Y:S02]  /*9780*/  HADD2.F32 R20, -RZ, R14.H0_H0 ;  /* 0x2000000eff147230 */ /* 0x000fe40000004100 */
[C---:B------:R-:W-:Y:S01]  /*9790*/  FMUL.FTZ R70, R59.reuse, R56 ;  /* 0x000000383b467220 */ /* 0x040fe20000410000 */
[----:B------:R-:W-:Y:S02]  /*97a0*/  HADD2.F32 R21, -RZ, R15.H0_H0 ;  /* 0x2000000fff157230 */ /* 0x000fe40000004100 */
[----:B------:R-:W-:Y:S01]  /*97b0*/  FMUL.FTZ R59, R59, R2 ;  /* 0x000000023b3b7220 */ /* 0x000fe20000410000 */
[----:B------:R-:W-:-:S02]  /*97c0*/  HADD2.F32 R27, -RZ, R27.H1_H1 ;  /* 0x3000001bff1b7230 */ /* 0x000fc40000004100 */
[C---:B------:R-:W-:Y:S01]  /*97d0*/  FFMA.FTZ R64, R20.reuse, R3, -R13 ;  /* 0x0000000314407223 */ /* 0x040fe2000001080d */
[----:B------:R-:W-:Y:S02]  /*97e0*/  HADD2.F32 R58, -RZ, R75.H0_H0 ;  /* 0x2000004bff3a7230 */ /* 0x000fe40000004100 */
[C---:B------:R-:W-:Y:S01]  /*97f0*/  FFMA.FTZ R70, R21.reuse, R2, -R70 ;  /* 0x0000000215467223 */ /* 0x040fe20000010846 */
[----:B------:R-:W-:Y:S02]  /*9800*/  HADD2.F32 R28, -RZ, R78.H0_H0 ;  /* 0x2000004eff1c7230 */ /* 0x000fe40000004100 */
[----:B------:R-:W-:Y:S01]  /*9810*/  FFMA.FTZ R59, R21, R56, R59 ;  /* 0x00000038153b7223 */ /* 0x000fe2000001003b */
[----:B------:R-:W-:Y:S02]  /*9820*/  HADD2.F32 R15, -RZ, R15.H1_H1 ;  /* 0x3000000fff0f7230 */ /* 0x000fe40000004100 */
[----:B------:R-:W-:Y:S01]  /*9830*/  FFMA.FTZ R20, R20, R57, R25 ;  /* 0x0000003914147223 */ /* 0x000fe20000010019 */
[----:B------:R-:W-:-:S02]  /*9840*/  HADD2.F32 R24, -RZ, R24.H1_H1 ;  /* 0x30000018ff187230 */ /* 0x000fc40000004100 */
[C---:B------:R-:W-:Y:S01]  /*9850*/  FMUL.FTZ R74, R27.reuse, R58 ;  /* 0x0000003a1b4a7220 */ /* 0x040fe20000410000 */
[-C--:B------:R-:W-:Y:S01]  /*9860*/  FMUL.FTZ R2, R27, R28.reuse ;  /* 0x0000001c1b027220 */ /* 0x080fe20000410000 */
[----:B------:R-:W-:Y:S02]  /*9870*/  HADD2.F32 R21, -RZ, R77.H0_H0 ;  /* 0x2000004dff157230 */ /* 0x000fe40000004100 */
[----:B------:R-:W-:Y:S02]  /*9880*/  HADD2.F32 R26, -RZ, R26.H1_H1 ;  /* 0x3000001aff1a7230 */ /* 0x000fe40000004100 */
[C---:B------:R-:W-:Y:S01]  /*9890*/  FFMA.FTZ R57, R15.reuse, R28, -R74 ;  /* 0x0000001c0f397223 */ /* 0x040fe2000001084a */
[----:B------:R-:W-:Y:S02]  /*98a0*/  HADD2.F32 R3, -RZ, R80.H0_H0 ;  /* 0x20000050ff037230 */ /* 0x000fe40000004100 */
[----:B------:R-:W-:Y:S01]  /*98b0*/  FFMA.FTZ R58, R15, R58, R2 ;  /* 0x0000003a0f3a7223 */ /* 0x000fe20000010002 */
[----:B------:R-:W-:-:S02]  /*98c0*/  HADD2.F32 R25, -RZ, R76.H0_H0 ;  /* 0x2000004cff197230 */ /* 0x000fc40000004100 */
[C---:B------:R-:W-:Y:S01]  /*98d0*/  FMUL.FTZ R15, R24.reuse, R21 ;  /* 0x00000015180f7220 */ /* 0x040fe20000410000 */
[----:B------:R-:W-:Y:S02]  /*98e0*/  HADD2.F32 R13, -RZ, R79.H0_H0 ;  /* 0x2000004fff0d7230 */ /* 0x000fe40000004100 */
[----:B------:R-:W-:Y:S01]  /*98f0*/  FMUL.FTZ R24, R24, R3 ;  /* 0x0000000318187220 */ /* 0x000fe20000410000 */
[----:B------:R-:W-:Y:S02]  /*9900*/  HADD2.F32 R12, -RZ, R12.H1_H1 ;  /* 0x3000000cff0c7230 */ /* 0x000fe40000004100 */
[C---:B------:R-:W-:Y:S01]  /*9910*/  FMUL.FTZ R27, R26.reuse, R25 ;  /* 0x000000191a1b7220 */ /* 0x040fe20000410000 */
        /* <DEDUP_REMOVED lines=16> */
.L_x_12991:
[----:B------:R-:W-:Y:S05]  /*9a20*/  BSYNC B1 ;  /* 0x0000000000017941 */ /* 0x000fea0003800000 */
.L_x_12990:
[----:B------:R-:W-:Y:S02]  /*9a30*/  PRMT R56, R83, 0x7610, R56 ;  /* 0x0000761053387816 */ /* 0x000fe40000000038 */
[----:B------:R-:W-:Y:S01]  /*9a40*/  PRMT R21, R84, 0x7610, R21 ;  /* 0x0000761054157816 */ /* 0x000fe20000000015 */
[----:B------:R-:W-:Y:S06]  /*9a50*/  @P0 BRA `(.L_x_12982) ;  /* 0x0000000400600947 */ /* 0x000fec0003800000 */
[----:B------:R-:W2:Y:S01]  /*9a60*/  LDL R67, [R1+0x458] ;  /* 0x0004580001437983 */ /* 0x000ea20000100800 */
[----:B------:R-:W-:Y:S01]  /*9a70*/  LOP3.LUT R3, R207, R62, R199, 0x1e, !PT ;  /* 0x0000003ecf037212 */ /* 0x000fe200078e1ec7 */
[----:B------:R-:W-:Y:S01]  /*9a80*/  HADD2.F32 R21, -RZ, R21.H0_H0 ;  /* 0x20000015ff157230 */ /* 0x000fe20000004100 */
[----:B------:R-:W-:Y:S01]  /*9a90*/  SHF.R.U64 R63, R8, 0x10, R9 ;  /* 0x00000010083f7819 */ /* 0x000fe20000001209 */
[----:B------:R-:W-:Y:S01]  /*9aa0*/  HADD2.F32 R60, -RZ, R60.H0_H0 ;  /* 0x2000003cff3c7230 */ /* 0x000fe20000004100 */
[----:B------:R-:W-:Y:S01]  /*9ab0*/  SHF.R.U64 R62, R10, 0x10, R11 ;  /* 0x000000100a3e7819 */ /* 0x000fe2000000120b */
[----:B------:R-:W-:Y:S01]  /*9ac0*/  IMAD.IADD R3, R208, 0x1, R3 ;  /* 0x00000001d0037824 */ /* 0x000fe200078e0203 */
[----:B------:R-:W-:Y:S01]  /*9ad0*/  SHF.R.U32.HI R61, RZ, 0x10, R11 ;  /* 0x00000010ff3d7819 */ /* 0x000fe2000001160b */
[----:B------:R-:W-:Y:S01]  /*9ae0*/  HADD2.F32 R11, -RZ, R82.H0_H0 ;  /* 0x20000052ff0b7230 */ /* 0x000fe20000004100 */
[----:B------:R-:W-:Y:S01]  /*9af0*/  SHF.R.U32.HI R20, RZ, 0x10, R9 ;  /* 0x00000010ff147819 */ /* 0x000fe20000011609 */
[----:B------:R-:W-:Y:S01]  /*9b00*/  IMAD R3, R3, 0x2, R148 ;  /* 0x0000000203037824 */ /* 0x000fe200078e0294 */
[----:B------:R-:W-:-:S02]  /*9b10*/  SHF.R.U64 R66, R4, 0x10, R5 ;  /* 0x0000001004427819 */ /* 0x000fc40000001205 */
[----:B------:R-:W-:Y:S01]  /*9b20*/  SHF.R.U32.HI R28, RZ, 0x10, R5 ;  /* 0x00000010ff1c7819 */ /* 0x000fe20000011605 */
[----:B------:R-:W-:Y:S01]  /*9b30*/  HADD2.F32 R20, -RZ, R20.H0_H0 ;  /* 0x20000014ff147230 */ /* 0x000fe20000004100 */
[----:B0-----:R-:W0:Y:S01]  /*9b40*/  LDS.128 R24, [R3+0x18400] ;  /* 0x0184000003187984 */ /* 0x001e220000000c00 */
[--C-:B------:R-:W-:Y:S02]  /*9b50*/  SHF.R.U64 R65, R6, 0x10, R7.reuse ;  /* 0x0000001006417819 */ /* 0x100fe40000001207 */
[----:B------:R-:W-:Y:S01]  /*9b60*/  SHF.R.U32.HI R64, RZ, 0x10, R7 ;  /* 0x00000010ff407819 */ /* 0x000fe20000011607 */
[--C-:B0-----:R-:W-:Y:S02]  /*9b70*/  HADD2.F32 R8, -RZ, R25.reuse.H0_H0 ;  /* 0x20000019ff087230 */ /* 0x101fe40000004100 */
[----:B------:R-:W-:Y:S02]  /*9b80*/  HADD2.F32 R25, -RZ, R25.H1_H1 ;  /* 0x30000019ff197230 */ /* 0x000fe40000004100 */
[----:B------:R-:W-:-:S02]  /*9b90*/  HADD2.F32 R7, -RZ, R24.H0_H0 ;  /* 0x20000018ff077230 */ /* 0x000fc40000004100 */
[C---:B------:R-:W-:Y:S01]  /*9ba0*/  FMUL.FTZ R57, R8.reuse, R21 ;  /* 0x0000001508397220 */ /* 0x040fe20000410000 */
[----:B------:R-:W-:Y:S01]  /*9bb0*/  FMUL.FTZ R59, R8, R11 ;  /* 0x0000000b083b7220 */ /* 0x000fe20000410000 */
[----:B------:R-:W-:Y:S02]  /*9bc0*/  HADD2.F32 R8, -RZ, R28.H0_H0 ;  /* 0x2000001cff087230 */ /* 0x000fe40000004100 */
[----:B------:R-:W-:Y:S01]  /*9bd0*/  FMUL.FTZ R28, R25, R20 ;  /* 0x00000014191c7220 */ /* 0x000fe20000410000 */
[----:B------:R-:W-:Y:S02]  /*9be0*/  HADD2.F32 R9, -RZ, R26.H0_H0 ;  /* 0x2000001aff097230 */ /* 0x000fe40000004100 */
[--C-:B------:R-:W-:Y:S02]  /*9bf0*/  HADD2.F32 R10, -RZ, R27.reuse.H0_H0 ;  /* 0x2000001bff0a7230 */ /* 0x100fe40000004100 */
[----:B------:R-:W-:Y:S02]  /*9c00*/  HADD2.F32 R27, -RZ, R27.H1_H1 ;  /* 0x3000001bff1b7230 */ /* 0x000fe40000004100 */
[----:B------:R-:W-:-:S02]  /*9c10*/  HADD2.F32 R24, -RZ, R24.H1_H1 ;  /* 0x30000018ff187230 */ /* 0x000fc40000004100 */
[----:B------:R-:W-:Y:S01]  /*9c20*/  HADD2.F32 R26, -RZ, R26.H1_H1 ;  /* 0x3000001aff1a7230 */ /* 0x000fe20000004100 */
[----:B--2---:R-:W0:Y:S02]  /*9c30*/  LDS.128 R12, [R67+0x18400] ;  /* 0x01840000430c7984 */ /* 0x004e240000000c00 */
[--C-:B0-----:R-:W-:Y:S02]  /*9c40*/  HADD2.F32 R4, -RZ, R13.reuse.H0_H0 ;  /* 0x2000000dff047230 */ /* 0x101fe40000004100 */
[----:B------:R-:W-:Y:S02]  /*9c50*/  HADD2.F32 R13, -RZ, R13.H1_H1 ;  /* 0x3000000dff0d7230 */ /* 0x000fe40000004100 */
[----:B------:R-:W-:Y:S02]  /*9c60*/  HADD2.F32 R2, -RZ, R12.H0_H0 ;  /* 0x2000000cff027230 */ /* 0x000fe40000004100 */
[----:B------:R-:W-:Y:S01]  /*9c70*/  FFMA.FTZ R57, R4, R11, -R57 ;  /* 0x0000000b04397223 */ /* 0x000fe20000010839 */
[----:B------:R-:W-:-:S02]  /*9c80*/  HADD2.F32 R11, -RZ, R56.H0_H0 ;  /* 0x20000038ff0b7230 */ /* 0x000fc40000004100 */
[----:B------:R-:W-:Y:S01]  /*9c90*/  FFMA.FTZ R59, R4, R21, R59 ;  /* 0x00000015043b7223 */ /* 0x000fe2000001003b */
[----:B------:R-:W-:Y:S02]  /*9ca0*/  HADD2.F32 R4, -RZ, R0.H0_H0 ;  /* 0x20000000ff047230 */ /* 0x000fe40000004100 */
[-C--:B------:R-:W-:Y:S01]  /*9cb0*/  FMUL.FTZ R56, R25, R8.reuse ;  /* 0x0000000819387220 */ /* 0x080fe20000410000 */
[----:B------:R-:W-:Y:S01]  /*9cc0*/  FFMA.FTZ R28, R13, R8, -R28 ;  /* 0x000000080d1c7223 */ /* 0x000fe2000001081c */
[C---:B------:R-:W-:Y:S01]  /*9cd0*/  FMUL.FTZ R21, R7.reuse, R11 ;  /* 0x0000000b07157220 */ /* 0x040fe20000410000 */
[----:B------:R-:W-:Y:S02]  /*9ce0*/  HADD2.F32 R5, -RZ, R14.H0_H0 ;  /* 0x2000000eff057230 */ /* 0x000fe40000004100 */
[-C--:B------:R-:W-:Y:S01]  /*9cf0*/  FMUL.FTZ R8, R7, R4.reuse ;  /* 0x0000000407087220 */ /* 0x080fe20000410000 */
[----:B------:R-:W-:Y:S02]  /*9d00*/  HADD2.F32 R7, -RZ, R0.H1_H1 ;  /* 0x30000000ff077230 */ /* 0x000fe40000004100 */
[----:B------:R-:W-:Y:S01]  /*9d10*/  FFMA.FTZ R21, R2, R4, -R21 ;  /* 0x0000000402157223 */ /* 0x000fe20000010815 */
[----:B------:R-:W-:-:S02]  /*9d20*/  HADD2.F32 R4, -RZ, R55.H0_H0 ;  /* 0x20000037ff047230 */ /* 0x000fc40000004100 */
[----:B------:R-:W-:Y:S01]  /*9d30*/  FFMA.FTZ R8, R2, R11, R8 ;  /* 0x0000000b02087223 */ /* 0x000fe20000010008 */
[----:B------:R-:W-:Y:S01]  /*9d40*/  FMUL.FTZ R2, R9, R60 ;  /* 0x0000003c09027220 */ /* 0x000fe20000410000 */
[----:B------:R-:W-:Y:S02]  /*9d50*/  HADD2.F32 R55, -RZ, R55.H1_H1 ;  /* 0x30000037ff377230 */ /* 0x000fe40000004100 */
        /* <DEDUP_REMOVED lines=9> */
[----:B------:R-:W-:Y:S02]  /*9df0*/  HADD2.F32 R15, -RZ, R15.H1_H1 ;  /* 0x3000000fff0f7230 */ /* 0x000fe40000004100 */
[----:B------:R-:W-:Y:S01]  /*9e00*/  FFMA.FTZ R10, R5, R60, R58 ;  /* 0x0000003c050a7223 */ /* 0x000fe2000001003a */
[----:B------:R-:W-:Y:S01]  /*9e10*/  FFMA.FTZ R6, R6, R7, R4 ;  /* 0x0000000706067223 */ /* 0x000fe20000010004 */
[C---:B------:R-:W-:Y:S01]  /*9e20*/  FMUL.FTZ R58, R27.reuse, R2 ;  /* 0x000000021b3a7220 */ /* 0x040fe20000410000 */
[----:B------:R-:W-:Y:S01]  /*9e30*/  FMUL.FTZ R4, R27, R0 ;  /* 0x000000001b047220 */ /* 0x000fe20000410000 */
[----:B------:R-:W-:-:S02]  /*9e40*/  HADD2.F32 R9, -RZ, R63.H0_H0 ;  /* 0x2000003fff097230 */ /* 0x000fc40000004100 */
[----:B------:R-:W-:Y:S02]  /*9e50*/  HADD2.F32 R11, -RZ, R62.H0_H0 ;  /* 0x2000003eff0b7230 */ /* 0x000fe40000004100 */
        /* <DEDUP_REMOVED lines=24> */
.L_x_12982:
[----:B------:R-:W-:Y:S05]  /*9fe0*/  BSYNC B0 ;  /* 0x0000000000007941 */ /* 0x000fea0003800000 */
.L_x_12968:
        /* <DEDUP_REMOVED lines=8> */
.L_x_12965:
[----:B-----5:R-:W3:Y:S01]  /*a070*/  S2R R2, SR_TID.X ;  /* 0x0000000000027919 */ /* 0x020ee20000002100 */
[----:B-12---:R-:W-:Y:S01]  /*a080*/  IMAD.U32 R0, RZ, RZ, UR37 ;  /* 0x00000025ff007e24 */ /* 0x006fe2000f8e00ff */
[----:B------:R-:W-:Y:S05]  /*a090*/  WARPSYNC.ALL ;  /* 0x0000000000007948 */ /* 0x000fea0003800000 */
[----:B0-----:R-:W0:Y:S01]  /*a0a0*/  S2R R3, SR_SWINHI ;  /* 0x0000000000037919 */ /* 0x001e220000002f00 */
[----:B------:R-:W-:Y:S01]  /*a0b0*/  IMAD.U32 R8, RZ, RZ, UR37 ;  /* 0x00000025ff087e24 */ /* 0x000fe2000f8e00ff */
[----:B------:R-:W-:-:S04]  /*a0c0*/  IADD3 R0, P0, R0, 0x200, RZ ;  /* 0x0000020000007810 */ /* 0x000fc80007f1e0ff */
[----:B------:R-:W-:-:S05]  /*a0d0*/  IADD3 R8, P1, R8, 0x28, RZ ;  /* 0x0000002808087810 */ /* 0x000fca0007f3e0ff */
[----:B------:R-:W-:Y:S01]  /*a0e0*/  IMAD.X R9, RZ, RZ, UR36, P1 ;  /* 0x00000024ff097e24 */ /* 0x000fe200088e06ff */
[----:B---3--:R-:W-:-:S05]  /*a0f0*/  SHF.R.U32.HI R2, RZ, 0x7, R2 ;  /* 0x00000007ff027819 */ /* 0x008fca0000011602 */
[----:B------:R-:W-:Y:S01]  /*a100*/  VIADD R2, R2, 0x8 ;  /* 0x0000000802027836 */ /* 0x000fe20000000000 */
[----:B------:R-:W-:Y:S02]  /*a110*/  MOV R148, R148 ;  /* 0x0000009400947202 */ /* 0x000fe40000000f00 */
[----:B0-----:R-:W-:Y:S01]  /*a120*/  MOV R149, R3 ;  /* 0x0000000300957202 */ /* 0x001fe20000000f00 */
[----:B------:R-:W-:Y:S02]  /*a130*/  IMAD.X R3, RZ, RZ, UR36, P0 ;  /* 0x00000024ff037e24 */ /* 0x000fe400080e06ff */
[----:B------:R-:W-:Y:S01]  /*a140*/  IMAD.MOV.U32 R4, RZ, RZ, R35 ;  /* 0x000000ffff047224 */ /* 0x000fe200078e0023 */
[----:B------:R-:W-:Y:S01]  /*a150*/  UIADD3 UR4, UP0, UR37, 0x400, URZ ;  /* 0x0000040025047890 */ /* 0x000fe2000ff1e03f */
[----:B------:R-:W-:Y:S01]  /*a160*/  IMAD.MOV.U32 R5, RZ, RZ, R34 ;  /* 0x000000ffff057224 */ /* 0x000fe200078e0022 */
[----:B------:R0:W-:Y:S01]  /*a170*/  BAR.SYNC.DEFER_BLOCKING R2, 0x100 ;  /* 0x000400020000751d */ /* 0x0001e20000010000 */
[----:B------:R-:W-:Y:S01]  /*a180*/  IMAD.MOV.U32 R6, RZ, RZ, R39 ;  /* 0x000000ffff067224 */ /* 0x000fe200078e0027 */
[----:B------:R-:W-:Y:S01]  /*a190*/  UIADD3.X UR5, URZ, UR36, URZ, UP0, !UPT ;  /* 0x000000243f057290 */ /* 0x000fe200087fe43f */
[----:B------:R-:W-:-:S02]  /*a1a0*/  IMAD.MOV.U32 R7, RZ, RZ, R54 ;  /* 0x000000ffff077224 */ /* 0x000fc400078e0036 */
[----:B------:R-:W-:Y:S02]  /*a1b0*/  IMAD.MOV.U32 R10, RZ, RZ, R37 ;  /* 0x000000ffff0a7224 */ /* 0x000fe400078e0025 */
[----:B------:R-:W-:Y:S01]  /*a1c0*/  IMAD.MOV.U32 R11, RZ, RZ, R52 ;  /* 0x000000ffff0b7224 */ /* 0x000fe200078e0034 */
[----:B------:R1:W-:Y:S01]  /*a1d0*/  STL.128 [R1+0x170], R4 ;  /* 0x0001700401007387 */ /* 0x0003e20000100c00 */
[----:B0-----:R-:W-:Y:S02]  /*a1e0*/  IMAD.U32 R2, RZ, RZ, UR4 ;  /* 0x00000004ff027e24 */ /* 0x001fe4000f8e00ff */
[----:B------:R-:W-:Y:S01]  /*a1f0*/  IMAD.U32 R150, RZ, RZ, UR40 ;  /* 0x00000028ff967e24 */ /* 0x000fe2000f8e00ff */
[----:B------:R-:W-:Y:S01]  /*a200*/  STL.128 [R1+0x190], R8 ;  /* 0x0001900801007387 */ /* 0x000fe20000100c00 */
[----:B------:R-:W-:-:S05]  /*a210*/  IMAD.U32 R151, RZ, RZ, UR42 ;  /* 0x0000002aff977e24 */ /* 0x000fca000f8e00ff */
[----:B------:R-:W-:Y:S01]  /*a220*/  STL.128 [R1+0x180], R148 ;  /* 0x0001809401007387 */ /* 0x000fe20000100c00 */
[----:B-1----:R-:W-:Y:S02]  /*a230*/  IMAD.MOV.U32 R4, RZ, RZ, R50 ;  /* 0x000000ffff047224 */ /* 0x002fe400078e0032 */
[----:B------:R-:W-:Y:S02]  /*a240*/  IMAD.MOV.U32 R5, RZ, RZ, R51 ;  /* 0x000000ffff057224 */ /* 0x000fe400078e0033 */
[----:B------:R-:W-:Y:S02]  /*a250*/  IMAD.MOV.U32 R6, RZ, RZ, R49 ;  /* 0x000000ffff067224 */ /* 0x000fe400078e0031 */
[----:B------:R-:W-:-:S05]  /*a260*/  IMAD.MOV.U32 R7, RZ, RZ, R48 ;  /* 0x000000ffff077224 */ /* 0x000fca00078e0030 */
[----:B------:R0:W-:Y:S02]  /*a270*/  STL.128 [R1+0x1a0], R4 ;  /* 0x0001a00401007387 */ /* 0x0001e40000100c00 */
[----:B0-----:R-:W-:Y:S01]  /*a280*/  IMAD.MOV.U32 R4, RZ, RZ, R33 ;  /* 0x000000ffff047224 */ /* 0x001fe200078e0021 */
[----:B------:R-:W-:Y:S01]  /*a290*/  MOV R7, R53 ;  /* 0x0000003500077202 */ /* 0x000fe20000000f00 */
        /* <DEDUP_REMOVED lines=14> */
[----:B------:R-:W-:-:S02]  /*a380*/  IMAD.MOV.U32 R16, RZ, RZ, R31 ;  /* 0x000000ffff107224 */ /* 0x000fc400078e001f */
[----:B------:R-:W-:Y:S01]  /*a390*/  IMAD.MOV.U32 R17, RZ, RZ, R46 ;  /* 0x000000ffff117224 */ /* 0x000fe200078e002e */
[----:B------:R0:W-:Y:S04]  /*a3a0*/  STL.128 [R1+0x1e0], R4 ;  /* 0x0001e00401007387 */ /* 0x0001e80000100c00 */
[----:B------:R-:W-:Y:S01]  /*a3b0*/  STL.128 [R1+0x160], R16 ;  /* 0x0001601001007387 */ /* 0x000fe20000100c00 */
[----:B0-----:R-:W-:Y:S02]  /*a3c0*/  IMAD.MOV.U32 R6, RZ, RZ, R32 ;  /* 0x000000ffff067224 */ /* 0x001fe400078e0020 */
[----:B------:R-:W-:Y:S02]  /*a3d0*/  IMAD.MOV.U32 R7, RZ, RZ, R41 ;  /* 0x000000ffff077224 */ /* 0x000fe400078e0029 */
[----:B------:R-:W-:-:S02]  /*a3e0*/  IMAD.MOV.U32 R4, RZ, RZ, R0 ;  /* 0x000000ffff047224 */ /* 0x000fc400078e0000 */
[----:B------:R-:W-:Y:S02]  /*a3f0*/  IMAD.MOV.U32 R5, RZ, RZ, R3 ;  /* 0x000000ffff057224 */ /* 0x000fe400078e0003 */
[----:B------:R-:W-:Y:S01]  /*a400*/  IMAD.U32 R3, RZ, RZ, UR5 ;  /* 0x00000005ff037e24 */ /* 0x000fe2000f8e00ff */
[----:B------:R-:W-:Y:S01]  /*a410*/  UIADD3 UR5, UR37, 0x150, URZ ;  /* 0x0000015025057890 */ /* 0x000fe2000fffe03f */
[----:B------:R-:W-:Y:S01]  /*a420*/  VIADD R0, R172, 0xffffffff ;  /* 0xffffffffac007836 */ /* 0x000fe20000000000 */
[----:B------:R0:W-:Y:S02]  /*a430*/  STL.128 [R1+0x150], R4 ;  /* 0x0001500401007387 */ /* 0x0001e40000100c00 */
[----:B0-----:R-:W-:Y:S02]  /*a440*/  IMAD.MOV.U32 R6, RZ, RZ, R29 ;  /* 0x000000ffff067224 */ /* 0x001fe400078e001d */
[----:B------:R-:W-:Y:S02]  /*a450*/  IMAD.MOV.U32 R7, RZ, RZ, R42 ;  /* 0x000000ffff077224 */ /* 0x000fe400078e002a */
[----:B------:R-:W-:-:S02]  /*a460*/  IMAD.MOV.U32 R4, RZ, RZ, R2 ;  /* 0x000000ffff047224 */ /* 0x000fc400078e0002 */
[----:B------:R-:W-:-:S05]  /*a470*/  IMAD.MOV.U32 R5, RZ, RZ, R3 ;  /* 0x000000ffff057224 */ /* 0x000fca00078e0003 */
[----:B------:R0:W-:Y:S02]  /*a480*/  STL.128 [R1+0x1b0], R4 ;  /* 0x0001b00401007387 */ /* 0x0001e40000100c00 */
[----:B0-----:R-:W-:Y:S05]  /*a490*/  CALL.REL.NOINC `($_ZN7cutlass13device_kernelIN5flash11enable_sm90INS1_16FlashAttnFwdSm90INS1_25CollectiveMainloopFwdSm90ILi2EN4cute5tupleIJNS5_1CILi1EEES8_S8_EEENS6_IJNS7_ILi128EEENS7_ILi96EEENS7_ILi64EEEEEELi256ENS_6half_tEfNS_4arch4Sm90ELb0ELb1ELb0ELb1ELb1ELb1ELb1ELb1ELb0ELb1ELb0ELb0EEENS1_21CollectiveEpilogueFwdINS6_IJSA_NS7_ILi256EEESB_EEES9_SE_SG_Li256ELb1ELb1ELb0ELb0EEENS1_36VarlenDynamicPersistentTileSchedulerILi128ELi96ELi256ELi128ELb0ELb1ELb1ELb1ELb0ELb1EEEEEEEEEvNT_6ParamsE$_ZZN5flash25CollectiveMainloopFwdSm90ILi2EN4cute5tupleIJNS1_1CILi1EEES4_S4_EEENS2_IJNS3_ILi128EEENS3_ILi96EEENS3_ILi64EEEEEELi256EN7cutlass6half_tEfNSA_4arch4Sm90ELb0ELb1ELb0ELb1ELb1ELb1ELb1ELb1ELb0ELb1ELb0ELb0EE3mmaINS_16FlashAttnFwdSm90ISE_NS_21CollectiveEpilogueFwdINS2_IJS6_NS3_ILi256EEES7_EEES5_SB_SD_Li256ELb1ELb1ELb0ELb0EEENS_36VarlenDynamicPersistentTileSchedulerILi128ELi96ELi256ELi128ELb0ELb1ELb1ELb1ELb0ELb1EEEE13SharedStorageENS1_6TensorINS1_11ArrayEngineIfLm128EEENS1_6LayoutINS2_IJNS2_IJNS3_ILi2EEEST_NS3_ILi32EEEEEES4_S4_EEENS2_IJNS2_IJS4_ST_NS3_ILi4EEEEEENS3_ILi0EEESZ_EEEEEEENS_7SoftmaxILi2ELi0EEEEEbRKNSE_6ParamsENSA_13PipelineAsyncILi2EEES19_RNSA_13PipelineStateILj2EEERT0_RT1_iRiRKNS_16SeqlenInfoQKNewKILb1ELb1EEENS2_IJiiiiEEERT_ENKUliT_T0_T1_E_clIZSF_ISO_S12_S14_EbS17_S19_S19_S1C_S1E_S1G_iS1H_S1L_S1M_S1O_EUlRS1P_iE0_NS3_ILb1EEES1W_EEDaiS1P_S1Q_S1R_) ;  /* 0x0000031800747944 */ /* 0x001fea0003c00000 */
        /* <DEDUP_REMOVED lines=10> */
[----:B-1----:R-:W-:Y:S02]  /*a540*/  ISETP.GE.AND P0, PT, R7, 0x1, PT ;  /* 0x000000010700780c */ /* 0x002fe40003f06270 */
[----:B------:R-:W-:Y:S01]  /*a550*/  IADD3 R173, R173, R0, RZ ;  /* 0x00000000adad7210 */ /* 0x000fe20007ffe0ff */
[----:B------:R-:W-:-:S04]  /*a560*/  VIADD R0, R172, 0xfffffffe ;  /* 0xfffffffeac007836 */ /* 0x000fc80000000000 */
        /* <DEDUP_REMOVED lines=13> */
.L_x_12994:
[----:B------:R-:W-:-:S13]  /*a640*/  ISETP.NE.AND P0, PT, R7, 0x1, PT ;  /* 0x000000010700780c */ /* 0x000fda0003f05270 */
[----:B------:R-:W0:Y:S02]  /*a650*/  @P0 LDC.64 R4, c[0x0][0xae0] ;  /* 0x0002b800ff040b82 */ /* 0x000e240000000a00 */
[----:B0-----:R-:W-:-:S05]  /*a660*/  @P0 IMAD.HI.U32 R4, R3, R4, RZ ;  /* 0x0000000403040227 */ /* 0x001fca00078e00ff */
[----:B------:R-:W-:-:S07]  /*a670*/  @P0 SHF.R.U32.HI R3, RZ, R5, R4 ;  /* 0x00000005ff030219 */ /* 0x000fce0000011604 */
.L_x_12995:
[----:B------:R-:W-:Y:S05]  /*a680*/  BSYNC B0 ;  /* 0x0000000000007941 */ /* 0x000fea0003800000 */
.L_x_12993:
[----:B------:R-:W-:-:S05]  /*a690*/  IMAD R3, R3, R7, R7 ;  /* 0x0000000703037224 */ /* 0x000fca00078e0207 */
[----:B------:R-:W-:-:S07]  /*a6a0*/  VIMNMX R6, R6, R3, PT ;  /* 0x0000000306067248 */ /* 0x000fce0003fe0100 */
.L_x_12992:
[----:B------:R-:W-:-:S05]  /*a6b0*/  IMAD.HI R6, R6, 0x2aaaaaab, RZ ;  /* 0x2aaaaaab06067827 */ /* 0x000fca00078e02ff */
[----:B------:R-:W-:-:S04]  /*a6c0*/  SHF.R.U32.HI R3, RZ, 0x1f, R6 ;  /* 0x0000001fff037819 */ /* 0x000fc80000011606 */
[----:B------:R-:W-:-:S04]  /*a6d0*/  LEA.HI.SX32 R3, R6, R3, 0x1c ;  /* 0x0000000306037211 */ /* 0x000fc800078fe2ff */
[----:B------:R-:W-:-:S04]  /*a6e0*/  VIMNMX R3, R196, R3, !PT ;  /* 0x00000003c4037248 */ /* 0x000fc80007fe0100 */
[----:B------:R-:W-:-:S13]  /*a6f0*/  ISETP.GE.AND P0, PT, R0, R3, PT ;  /* 0x000000030000720c */ /* 0x000fda0003f06270 */
[----:B------:R-:W-:Y:S05]  /*a700*/  @!P0 BRA `(.L_x_12996) ;  /* 0x000000ac00148947 */ /* 0x000fea0003800000 */
.L_x_13025:
[----:B------:R-:W2:Y:S04]  /*a710*/  LDL R4, [R1+0x1f0] ;  /* 0x0001f00001047983 */ /* 0x000ea80000100800 */
[----:B0-----:R-:W3:Y:S01]  /*a720*/  LDL R2, [R1+0x1f8] ;  /* 0x0001f80001027983 */ /* 0x001ee20000100800 */
[----:B--2---:R-:W-:-:S05]  /*a730*/  VIADD R4, R4, 0x1 ;  /* 0x0000000104047836 */ /* 0x004fca0000000000 */
[----:B------:R-:W-:-:S13]  /*a740*/  ISETP.NE.AND P0, PT, R4, 0x2, PT ;  /* 0x000000020400780c */ /* 0x000fda0003f05270 */
[----:B------:R0:W5:Y:S04]  /*a750*/  @P0 LDL R6, [R1+0x1f4] ;  /* 0x0001f40001060983 */ /* 0x0001680000100800 */
[----:B------:R-:W2:Y:S01]  /*a760*/  @!P0 LDL R5, [R1+0x1f4] ;  /* 0x0001f40001058983 */ /* 0x000ea20000100800 */
[----:B---3--:R-:W-:-:S03]  /*a770*/  VIADD R2, R2, 0x1 ;  /* 0x0000000102027836 */ /* 0x008fc60000000000 */
        /* <DEDUP_REMOVED lines=13> */
.L_x_12998:
[----:B------:R-:W-:Y:S05]  /*a850*/  BSYNC B0 ;  /* 0x0000000000007941 */ /* 0x000fea0003800000 */
.L_x_12997:
[----:B------:R-:W2:Y:S01]  /*a860*/  LD.E.64 R8, desc[UR44][R18.64+0x18] ;  /* 0x0000182c12087980 */ /* 0x000ea2000c101b00 */
[----:B-----5:R-:W-:Y:S02]  /*a870*/  SHF.L.U32 R5, R6, 0x1f, RZ ;  /* 0x0000001f06057819 */ /* 0x020fe400000006ff */
        /* <DEDUP_REMOVED lines=10> */
.L_x_13000:
[----:B------:R-:W-:Y:S05]  /*a920*/  BSYNC B0 ;  /* 0x0000000000007941 */ /* 0x000fea0003800000 */
.L_x_12999:
        /* <DEDUP_REMOVED lines=8> */
.L_x_13002:
[----:B------:R-:W-:Y:S05]  /*a9b0*/  BSYNC B0 ;  /* 0x0000000000007941 */ /* 0x000fea0003800000 */
.L_x_13001:
[----:B------:R-:W2:Y:S04]  /*a9c0*/  LDL R15, [R1+0x1f0] ;  /* 0x0001f000010f7983 */ /* 0x000ea80000100800 */
[----:B------:R-:W2:Y:S01]  /*a9d0*/  LDL.64 R4, [R1+0x80] ;  /* 0x0000800001047983 */ /* 0x000ea20000100a00 */
[----:B------:R-:W-:Y:S05]  /*a9e0*/  WARPSYNC.ALL ;  /* 0x0000000000007948 */ /* 0x000fea0003800000 */
[----:B------:R1:W-:Y:S04]  /*a9f0*/  STL [R1+0x60], RZ ;  /* 0x000060ff01007387 */ /* 0x0003e80000100800 */
[----:B0----5:R-:W3:Y:S01]  /*aa00*/  LD.E.64 R6, desc[UR44][R18.64+0x78] ;  /* 0x0000782c12067980 */ /* 0x021ee2000c101b00 */
[----:B------:R-:W-:-:S05]  /*aa10*/  IMAD.MOV.U32 R2, RZ, RZ, 0x1 ;  /* 0x00000001ff027424 */ /* 0x000fca00078e00ff */
[----:B------:R1:W-:Y:S04]  /*aa20*/  STL [R1+0x60], R2 ;  /* 0x0000600201007387 */ /* 0x0003e80000100800 */
[----:B------:R-:W4:Y:S04]  /*aa30*/  LD.E.64 R8, desc[UR44][R18.64+0x78] ;  /* 0x0000782c12087980 */ /* 0x000f28000c101b00 */
[----:B------:R1:W-:Y:S04]  /*aa40*/  STL [R1+0x60], R2 ;  /* 0x0000600201007387 */ /* 0x0003e80000100800 */
[----:B------:R-:W4:Y:S01]  /*aa50*/  LD.E.64 R10, desc[UR44][R18.64+0x78] ;  /* 0x0000782c120a7980 */ /* 0x000f22000c101b00 */
[----:B--2---:R-:W-:Y:S01]  /*aa60*/  IMAD R4, R15, 0x300, R4 ;  /* 0x000003000f047824 */ /* 0x004fe200078e0204 */
[----:B------:R-:W-:-:S02]  /*aa70*/  R2UR UR7, R5 ;  /* 0x00000000050772ca */ /* 0x000fc400000e0000 */
[----:B------:R1:W-:Y:S02]  /*aa80*/  STL [R1+0x60], R2 ;  /* 0x0000600201007387 */ /* 0x0003e40000100800 */
[----:B------:R-:W-:Y:S02]  /*aa90*/  R2UR UR6, R4 ;  /* 0x00000000040672ca */ /* 0x000fe400000e0000 */
[----:B------:R-:W2:Y:S01]  /*aaa0*/  LD.E.64 R12, desc[UR44][R18.64+0x78] ;  /* 0x0000782c120c7980 */ /* 0x000ea2000c101b00 */
[----:B------:R-:W-:-:S03]  /*aab0*/  WARPGROUP.ARRIVE ;  /* 0x00000000000079c5 */ /* 0x000fc60000000000 */
[----:B------:R1:W-:Y:S04]  /*aac0*/  STL [R1+0x60], R2 ;  /* 0x0000600201007387 */ /* 0x0003e80000100800 */
[----:B------:R1:W5:Y:S01]  /*aad0*/  LDL.64 R14, [R1+0x1f0] ;  /* 0x0001f000010e7983 */ /* 0x0003620000100a00 */
[----:B---3--:R-:W-:Y:S02]  /*aae0*/  R2UR UR4, R6 ;  /* 0x00000000060472ca */ /* 0x008fe400000e0000 */
        /* <DEDUP_REMOVED lines=36> */
[----:B-1----:R-:W-:Y:S05]  /*ad30*/  @!P0 BRA `(.L_x_13005) ;  /* 0x0000000000048947 */ /* 0x002fea0003800000 */
[----:B------:R-:W-:Y:S01]  /*ad40*/  BPT.TRAP 0x1 ;  /* 0x000000040000795c */ /* 0x000fe20000300000 */
.L_x_13005:
[----:B------:R-:W-:Y:S05]  /*ad50*/  BSYNC B0 ;  /* 0x0000000000007941 */ /* 0x000fea0003800000 */
.L_x_13004:
        /* <DEDUP_REMOVED lines=11> */
.L_x_13007:
[----:B------:R-:W-:Y:S05]  /*ae10*/  BSYNC B0 ;  /* 0x0000000000007941 */ /* 0x000fea0003800000 */
.L_x_13006:
[----:B------:R-:W-:Y:S04]  /*ae20*/  BSSY B0, `(.L_x_13008) ;  /* 0x0000007000007945 */ /* 0x000fe80003800000 */
[----:B------:R-:W-:Y:S05]  /*ae30*/  @P0 BRA `(.L_x_13009) ;  /* 0x0000000000140947 */ /* 0x000fea0003800000 */
[----:B------:R-:W2:Y:S02]  /*ae40*/  LD.E.64 R4, desc[UR44][R18.64+0x40] ;  /* 0x0000402c12047980 */ /* 0x000ea4000c101b00 */
[----:B--2---:R-:W-:-:S05]  /*ae50*/  MOV R5, R4 ;  /* 0x0000000400057202 */ /* 0x004fca0000000f00 */
[----:B------:R-:W-:-:S04]  /*ae60*/  IMAD R14, R14, 0x8, R5 ;  /* 0x000000080e0e7824 */ /* 0x000fc800078e0205 */
[----:B------:R-:W0:Y:S02]  /*ae70*/  SYNCS.PHASECHK.TRANS64.TRYWAIT P0, [R14+URZ], R15 ;  /* 0x0000000f0e0075a7 */ /* 0x000e24000800017f */
[----:B0-----:R-:W-:Y:S05]  /*ae80*/  @!P0 BRA `(.L_x_13010) ;  /* 0x000002c000908947 */ /* 0x001fea0003800000 */
.L_x_13009:
[----:B------:R-:W-:Y:S05]  /*ae90*/  BSYNC B0 ;  /* 0x0000000000007941 */ /* 0x000fea0003800000 */
.L_x_13008:
        /* <DEDUP_REMOVED lines=40> */
[----:B------:R-:W-:Y:S01]  /*b120*/  VIADD R14, R14, 0x6 ;  /* 0x000000060e0e7836 */ /* 0x000fe20000000000 */
[----:B------:R-:W-:Y:S01]  /*b130*/  IADD3 R6, R4, 0x6, RZ ;  /* 0x0000000604067810 */ /* 0x000fe20007ffe0ff */
[----:B------:R-:W-:Y:S01]  /*b140*/  IMAD.MOV.U32 R7, RZ, RZ, R5 ;  /* 0x000000ffff077224 */ /* 0x000fe200078e0005 */
[----:B------:R-:W-:Y:S02]  /*b150*/  R2UR UR5, R15 ;  /* 0x000000000f0572ca */ /* 0x000fe400000e0000 */
[----:B------:R-:W-:Y:S02]  /*b160*/  R2UR UR6, R6 ;  /* 0x00000000060672ca */ /* 0x000fe400000e0000 */
[----:B------:R-:W-:Y:S02]  /*b170*/  R2UR UR7, R7 ;  /* 0x00000000070772ca */ /* 0x000fe400000e0000 */
[----:B------:R-:W-:-:S02]  /*b180*/  R2UR UR4, R14 ;  /* 0x000000000e0472ca */ /* 0x000fc400000e0000 */
[----:B------:R-:W4:Y:S01]  /*b190*/  LDL.64 R14, [R1+0xf0] ;  /* 0x0000f000010e7983 */ /* 0x000f220000100a00 */
[----:B------:R-:W-:Y:S01]  /*b1a0*/  VIADD R6, R4, 0x300 ;  /* 0x0000030004067836 */ /* 0x000fe20000000000 */
[----:B------:R-:W-:Y:S02]  /*b1b0*/  WARPGROUP.DEPBAR.LE gsb0, 0x0 ;  /* 0x00008000000079c5 */ /* 0x000fe40000010000 */
[----:B------:R-:W-:-:S07]  /*b1c0*/  WARPGROUP.ARRIVE ;  /* 0x00000000000079c5 */ /* 0x000fce0000000000 */
[----:B------:R-:W-:Y:S01]  /*b1d0*/  HGMMA.64x96x16.F32 R24, gdesc[UR4], R24, gsb0 ;  /* 0x01600000041879f0 */ /* 0x000fe20008000818 */
[----:B--2---:R-:W-:Y:S02]  /*b1e0*/  VIADD R8, R8, 0x400 ;  /* 0x0000040008087836 */ /* 0x004fe40000000000 */
[----:B------:R-:W-:Y:S01]  /*b1f0*/  IMAD.MOV.U32 R7, RZ, RZ, R5 ;  /* 0x000000ffff077224 */ /* 0x000fe200078e0005 */
[----:B------:R-:W-:Y:S02]  /*b200*/  R2UR UR6, R6 ;  /* 0x00000000060672ca */ /* 0x000fe400000e0000 */
[----:B------:R-:W-:Y:S02]  /*b210*/  R2UR UR4, R8 ;  /* 0x00000000080472ca */ /* 0x000fe400000e0000 */
[----:B------:R-:W-:Y:S02]  /*b220*/  R2UR UR7, R7 ;  /* 0x00000000070772ca */ /* 0x000fe400000e0000 */
[----:B------:R-:W-:-:S02]  /*b230*/  R2UR UR5, R9 ;  /* 0x00000000090572ca */ /* 0x000fc400000e0000 */
[----:B------:R-:W2:Y:S01]  /*b240*/  LDL.64 R8, [R1+0xf0] ;  /* 0x0000f00001087983 */ /* 0x000ea20000100a00 */
[----:B---3--:R-:W-:Y:S01]  /*b250*/  VIADD R10, R10, 0x402 ;  /* 0x000004020a0a7836 */ /* 0x008fe20000000000 */
[----:B------:R-:W-:Y:S02]  /*b260*/  WARPGROUP.DEPBAR.LE gsb0, 0x0 ;  /* 0x00008000000079c5 */ /* 0x000fe40000010000 */
[----:B------:R-:W-:-:S07]  /*b270*/  WARPGROUP.ARRIVE ;  /* 0x00000000000079c5 */ /* 0x000fce0000000000 */
[----:B------:R-:W-:Y:S01]  /*b280*/  HGMMA.64x96x16.F32 R24, gdesc[UR4], R24, gsb0 ;  /* 0x01600000041879f0 */ /* 0x000fe20008000818 */
[----:B------:R-:W-:Y:S02]  /*b290*/  VIADD R6, R4, 0x302 ;  /* 0x0000030204067836 */ /* 0x000fe40000000000 */
[----:B------:R-:W-:Y:S01]  /*b2a0*/  IMAD.MOV.U32 R7, RZ, RZ, R5 ;  /* 0x000000ffff077224 */ /* 0x000fe200078e0005 */
[----:B------:R-:W-:Y:S02]  /*b2b0*/  R2UR UR4, R10 ;  /* 0x000000000a0472ca */ /* 0x000fe400000e0000 */
[----:B------:R-:W-:Y:S02]  /*b2c0*/  R2UR UR6, R6 ;  /* 0x00000000060672ca */ /* 0x000fe400000e0000 */
[----:B------:R-:W-:Y:S02]  /*b2d0*/  R2UR UR7, R7 ;  /* 0x00000000070772ca */ /* 0x000fe400000e0000 */
[----:B------:R-:W-:-:S02]  /*b2e0*/  R2UR UR5, R11 ;  /* 0x000000000b0572ca */ /* 0x000fc400000e0000 */
[----:B------:R-:W3:Y:S01]  /*b2f0*/  LDL.64 R10, [R1+0xf0] ;  /* 0x0000f000010a7983 */ /* 0x000ee20000100a00 */
[----:B----4-:R-:W-:Y:S01]  /*b300*/  VIADD R12, R12, 0x404 ;  /* 0x000004040c0c7836 */ /* 0x010fe20000000000 */
        /* <DEDUP_REMOVED lines=21> */
[----:B--2---:R-:W-:Y:S01]  /*b460*/  VIADD R8, R8, 0x800 ;  /* 0x0000080008087836 */ /* 0x004fe20000000000 */
        /* <DEDUP_REMOVED lines=47> */
[----:B------:R-:W-:Y:S01]  /*b760*/  VIADD R6, R4, 0x900 ;  /* 0x0000090004067836 */ /* 0x000fe20000000000 */
[----:B------:R-:W-:Y:S02]  /*b770*/  MOV R7, R5 ;  /* 0x0000000500077202 */ /* 0x000fe40000000f00 */
        /* <DEDUP_REMOVED lines=14> */
[----:B----4-:R-:W-:Y:S02]  /*b860*/  VIADD R12, R12, 0xc04 ;  /* 0x00000c040c0c7836 */ /* 0x010fe40000000000 */
[----:B------:R-:W-:-:S02]  /*b870*/  VIADD R6, R4, 0x904 ;  /* 0x0000090404067836 */ /* 0x000fc40000000000 */
[----:B------:R-:W-:Y:S01]  /*b880*/  IMAD.MOV.U32 R7, RZ, RZ, R5 ;  /* 0x000000ffff077224 */ /* 0x000fe200078e0005 */
[----:B------:R-:W-:Y:S02]  /*b890*/  WARPGROUP.DEPBAR.LE gsb0, 0x0 ;  /* 0x00008000000079c5 */ /* 0x000fe40000010000 */
[----:B------:R-:W-:-:S06]  /*b8a0*/  WARPGROUP.ARRIVE ;  /* 0x00000000000079c5 */ /* 0x000fcc0000000000 */
[----:B------:R-:W-:Y:S01]  /*b8b0*/  HGMMA.64x96x16.F32 R24, gdesc[UR4], R24, gsb0 ;  /* 0x01600000041879f0 */ /* 0x000fe20008000818 */
        /* <DEDUP_REMOVED lines=13> */
[----:B------:R-:W0:Y:S01]  /*b990*/  S2R R16, SR_TID.X ;  /* 0x0000000000107919 */ /* 0x000e220000002100 */
[----:B------:R1:W-:Y:S04]  /*b9a0*/  STL [R1+0x70], R2 ;  /* 0x0000700201007387 */ /* 0x0003e80000100800 */
[----:B------:R1:W-:Y:S01]  /*b9b0*/  STL [R1+0x70], R2 ;  /* 0x0000700201007387 */ /* 0x0003e20000100800 */
[----:B------:R-:W-:-:S02]  /*b9c0*/  WARPGROUP.DEPBAR.LE gsb0, 0x0 ;  /* 0x00008000000079c5 */ /* 0x000fc40000010000 */
[----:B------:R-:W-:Y:S01]  /*b9d0*/  WARPGROUP.ARRIVE ;  /* 0x00000000000079c5 */ /* 0x000fe20000000000 */
[----:B------:R1:W5:Y:S05]  /*b9e0*/  LDL R4, [R1+0x1f0] ;  /* 0x0001f00001047983 */ /* 0x00036a0000100800 */
[----:B------:R-:W-:Y:S01]  /*b9f0*/  HGMMA.64x96x16.F32 R24, gdesc[UR4], R24, gsb0 ;  /* 0x01600000041879f0 */ /* 0x000fe20008000818 */
[----:B------:R1:W-:Y:S01]  /*ba00*/  STL [R1+0x70], R2 ;  /* 0x0000700201007387 */ /* 0x0003e20000100800 */
[----:B0-----:R-:W-:-:S03]  /*ba10*/  SHF.R.U32.HI R16, RZ, 0x7, R16 ;  /* 0x00000007ff107819 */ /* 0x001fc60000011610 */
[----:B------:R1:W-:Y:S04]  /*ba20*/  STL [R1+0x70], R2 ;  /* 0x0000700201007387 */ /* 0x0003e80000100800 */
[----:B------:R1:W-:Y:S04]  /*ba30*/  STL [R1+0x70], R2 ;  /* 0x0000700201007387 */ /* 0x0003e80000100800 */
[----:B------:R1:W-:Y:S04]  /*ba40*/  STL [R1+0x70], R2 ;  /* 0x0000700201007387 */ /* 0x0003e80000100800 */
[----:B------:R1:W-:Y:S01]  /*ba50*/  STL [R1+0x70], R2 ;  /* 0x0000700201007387 */ /* 0x0003e20000100800 */
[----:B------:R-:W-:-:S03]  /*ba60*/  IADD3 R6, -R16, 0xb, RZ ;  /* 0x0000000b10067810 */ /* 0x000fc60007ffe1ff */
        /* <DEDUP_REMOVED lines=9> */
[----:B------:R-:W-:-:S02]  /*bb00*/  WARPGROUP.DEPBAR.LE gsb0, 0x0 ;  /* 0x00008000000079c5 */ /* 0x000fc40000010000 */
[----:B------:R1:W-:Y:S06]  /*bb10*/  BAR.ARV R6, 0x100 ;  /* 0x000400060000751d */ /* 0x0003ec0000002000 */
[----:B------:R-:W2:Y:S01]  /*bb20*/  LD.E R5, desc[UR44][R18.64] ;  /* 0x0000002c12057980 */ /* 0x000ea2000c101900 */
[----:B------:R-:W-:Y:S01]  /*bb30*/  BSSY B0, `(.L_x_13011) ;  /* 0x0000005000007945 */ /* 0x000fe20003800000 */
[----:B--2---:R-:W-:-:S04]  /*bb40*/  LOP3.LUT R5, R5, 0x1, RZ, 0xfc, !PT ;  /* 0x0000000105057812 */ /* 0x004fc800078efcff */
[----:B------:R-:W-:-:S13]  /*bb50*/  ISETP.NE.AND P0, PT, R5, 0x3, PT ;  /* 0x000000030500780c */ /* 0x000fda0003f05270 */
[----:B-1----:R-:W-:Y:S05]  /*bb60*/  @!P0 BRA `(.L_x_13012) ;  /* 0x0000000000048947 */ /* 0x002fea0003800000 */
[----:B------:R-:W-:Y:S01]  /*bb70*/  BPT.TRAP 0x1 ;  /* 0x000000040000795c */ /* 0x000fe20000300000 */
.L_x_13012:
[----:B------:R-:W-:Y:S05]  /*bb80*/  BSYNC B0 ;  /* 0x0000000000007941 */ /* 0x000fea0003800000 */
.L_x_13011:
[----:B------:R-:W2:Y:S04]  /*bb90*/  LD.E.64 R6, desc[UR44][R18.64+0x20] ;  /* 0x0000202c12067980 */ /* 0x000ea8000c101b00 */
[----:B------:R-:W3:Y:S01]  /*bba0*/  LD.E R5, desc[UR44][R18.64+0xc] ;  /* 0x00000c2c12057980 */ /* 0x000ee2000c101900 */
[----:B--2---:R-:W-:-:S05]  /*bbb0*/  MOV R7, R6 ;  /* 0x0000000600077202 */ /* 0x004fca0000000f00 */
[----:B-----5:R-:W-:-:S05]  /*bbc0*/  IMAD R4, R4, 0x8, R7 ;  /* 0x0000000804047824 */ /* 0x020fca00078e0207 */
[----:B---3--:R-:W-:-:S04]  /*bbd0*/  PRMT R4, R5, 0x654, R4 ;  /* 0x0000065405047816 */ /* 0x008fc80000000004 */
[----:B------:R0:W-:Y:S01]  /*bbe0*/  SYNCS.ARRIVE.TRANS64.RED.A1T0 RZ, [R4+URZ], RZ ;  /* 0x000000ff04ff79a7 */ /* 0x0001e2000810043f */
[----:B------:R-:W2:Y:S04]  /*bbf0*/  LDL R75, [R1+0x11c] ;  /* 0x00011c00014b7983 */ /* 0x000ea80000100800 */
[----:B------:R-:W3:Y:S04]  /*bc00*/  LDL R73, [R1+0x50] ;  /* 0x0000500001497983 */ /* 0x000ee80000100800 */
[----:B------:R-:W4:Y:S04]  /*bc10*/  LDL.64 R12, [R1+0x140] ;  /* 0x00014000010c7983 */ /* 0x000f280000100a00 */
[----:B------:R-:W4:Y:S04]  /*bc20*/  LDL R74, [R1+0x148] ;  /* 0x00014800014a7983 */ /* 0x000f280000100800 */
[----:B------:R-:W4:Y:S04]  /*bc30*/  LDL.128 R8, [R1+0x130] ;  /* 0x0001300001087983 */ /* 0x000f280000100c00 */
[----:B0-----:R-:W4:Y:S01]  /*bc40*/  LDL.128 R4, [R1+0x120] ;  /* 0x0001200001047983 */ /* 0x001f220000100c00 */
        /* <DEDUP_REMOVED lines=40> */
[----:B------:R-:W-:-:S04]  /*bed0*/  IMAD R21, R0, -0x60, R8 ;  /* 0xffffffa000157824 */ /* 0x000fc800078e0208 */
[C---:B------:R-:W-:Y:S02]  /*bee0*/  IMAD.IADD R15, R16.reuse, 0x1, R7 ;  /* 0x00000001100f7824 */ /* 0x040fe400078e0207 */
[----:B------:R-:W-:Y:S02]  /*bef0*/  IMAD.IADD R17, R16, 0x1, R13 ;  /* 0x0000000110117824 */ /* 0x000fe400078e020d */
[----:B------:R-:W-:Y:S02]  /*bf00*/  VIADD R73, R12, 0xffffffff ;  /* 0xffffffff0c497836 */ /* 0x000fe40000000000 */
        /* <DEDUP_REMOVED lines=13> */
.L_x_13016:
[----:B------:R-:W-:-:S13]  /*bfe0*/  ISETP.NE.AND P0, PT, R9, 0x1, PT ;  /* 0x000000010900780c */ /* 0x000fda0003f05270 */
[----:B------:R-:W-:-:S05]  /*bff0*/  @P0 IMAD.HI.U32 R12, R8, R10, RZ ;  /* 0x0000000a080c0227 */ /* 0x000fca00078e00ff */
[----:B------:R-:W-:-:S07]  /*c000*/  @P0 SHF.R.U32.HI R8, RZ, R11, R12 ;  /* 0x0000000bff080219 */ /* 0x000fce000001160c */
.L_x_13017:
[----:B------:R-:W-:Y:S05]  /*c010*/  BSYNC B1 ;  /* 0x0000000000017941 */ /* 0x000fea0003800000 */
.L_x_13015:
[----:B------:R-:W-:-:S05]  /*c020*/  IMAD R8, R8, R9, R73 ;  /* 0x0000000908087224 */ /* 0x000fca00078e0249 */
[----:B------:R-:W-:Y:S02]  /*c030*/  VIMNMX R7, R7, R8, !PT ;  /* 0x0000000807077248 */ /* 0x000fe40007fe0100 */
[----:B------:R-:W-:-:S07]  /*c040*/  VIADDMNMX R6, R8, R9, R6, PT ;  /* 0x0000000908067246 */ /* 0x000fce0003800106 */
.L_x_13014:
[----:B------:R-:W-:Y:S05]  /*c050*/  BSYNC B0 ;  /* 0x0000000000007941 */ /* 0x000fea0003800000 */
.L_x_13013:
[C---:B------:R-:W-:Y:S01]  /*c060*/  ISETP.GE.AND P0, PT, R21.reuse, 0x2, PT ;  /* 0x000000021500780c */ /* 0x040fe20003f06270 */
[----:B------:R-:W0:Y:S01]  /*c070*/  SHFL.IDX PT, R14, R14, 0x1, 0x1c1f ;  /* 0x003c1f000e0e7f89 */ /* 0x000e2200000e0000 */
[----:B------:R-:W-:Y:S01]  /*c080*/  ISETP.GE.AND P2, PT, R21, 0xa, PT ;  /* 0x0000000a1500780c */ /* 0x000fe20003f46270 */
[----:B------:R-:W-:Y:S01]  /*c090*/  BSSY B0, `(.L_x_13018) ;  /* 0x0000086000007945 */ /* 0x000fe20003800000 */
[----:B------:R-:W-:Y:S02]  /*c0a0*/  P2R R13, PR, RZ, 0x1 ;  /* 0x00000001ff0d7803 */ /* 0x000fe40000000000 */
[----:B------:R-:W-:Y:S02]  /*c0b0*/  ISETP.GT.AND P0, PT, R7, 0x1, !P0 ;  /* 0x000000010700780c */ /* 0x000fe40004704270 */
[----:B------:R-:W-:Y:S02]  /*c0c0*/  ISETP.GE.AND P1, PT, R21, 0x9, PT ;  /* 0x000000091500780c */ /* 0x000fe40003f26270 */
[----:B------:R-:W-:-:S02]  /*c0d0*/  ISETP.LT.OR P0, PT, R6, 0x2, P0 ;  /* 0x000000020600780c */ /* 0x000fc40000701670 */
[----:B------:R-:W-:Y:S02]  /*c0e0*/  P2R R75, PR, RZ, 0x2 ;  /* 0x00000002ff4b7803 */ /* 0x000fe40000000000 */
[----:B------:R-:W-:Y:S02]  /*c0f0*/  FSEL R168, R25, -INF , !P0 ;  /* 0xff80000019a87808 */ /* 0x000fe40004000000 */
[C---:B------:R-:W-:Y:S02]  /*c100*/  ISETP.GT.AND P0, PT, R7.reuse, 0x9, !P2 ;  /* 0x000000090700780c */ /* 0x040fe40005704270 */
[----:B------:R-:W-:Y:S02]  /*c110*/  P2R R25, PR, RZ, 0x4 ;  /* 0x00000004ff197803 */ /* 0x000fe40000000000 */
[----:B------:R-:W-:Y:S02]  /*c120*/  ISETP.LT.OR P0, PT, R6, 0xa, P0 ;  /* 0x0000000a0600780c */ /* 0x000fe40000701670 */
[----:B------:R-:W-:-:S02]  /*c130*/  ISETP.GT.AND P1, PT, R7, 0x8, !P1 ;  /* 0x000000080700780c */ /* 0x000fc40004f24270 */
[----:B------:R-:W-:Y:S01]  /*c140*/  ISETP.GE.AND P2, PT, R21, 0x11, PT ;  /* 0x000000111500780c */ /* 0x000fe20003f46270 */
[----:B0-----:R-:W-:Y:S01]  /*c150*/  IMAD.IADD R8, R15, 0x1, R14 ;  /* 0x000000010f087824 */ /* 0x001fe200078e020e */
[----:B------:R-:W-:Y:S02]  /*c160*/  FSEL R82, R29, -INF , !P0 ;  /* 0xff8000001d527808 */ /* 0x000fe40004000000 */
[----:B------:R-:W-:Y:S02]  /*c170*/  ISETP.LT.OR P1, PT, R6, 0x9, P1 ;  /* 0x000000090600780c */ /* 0x000fe40000f21670 */
[----:B------:R-:W-:Y:S02]  /*c180*/  ISETP.GT.AND P0, PT, R7, 0x10, !P2 ;  /* 0x000000100700780c */ /* 0x000fe40005704270 */
[----:B------:R-:W-:Y:S02]  /*c190*/  FSEL R170, R28, -INF , !P1 ;  /* 0xff8000001caa7808 */ /* 0x000fe40004800000 */
        /* <DEDUP_REMOVED lines=66> */
[----:B------:R-:W-:-:S02]  /*c5c0*/  P2R R29, PR, RZ, 0x4 ;  /* 0x00000004ff1d7803 */ /* 0x000fc40000000000 */
        /* <DEDUP_REMOVED lines=43> */
.L_x_13021:
[----:B------:R-:W-:-:S13]  /*c880*/  ISETP.NE.AND P6, PT, R9, 0x1, PT ;  /* 0x000000010900780c */ /* 0x000fda0003fc5270 */
[----:B------:R-:W-:-:S05]  /*c890*/  @P6 IMAD.HI.U32 R10, R4, R10, RZ ;  /* 0x0000000a040a6227 */ /* 0x000fca00078e00ff */
[----:B------:R-:W-:-:S07]  /*c8a0*/  @P6 SHF.R.U32.HI R4, RZ, R11, R10 ;  /* 0x0000000bff046219 */ /* 0x000fce000001160a */
.L_x_13022:
[----:B------:R-:W-:Y:S05]  /*c8b0*/  BSYNC B1 ;  /* 0x0000000000017941 */ /* 0x000fea0003800000 */
.L_x_13020:
[----:B------:R-:W-:-:S05]  /*c8c0*/  IMAD R4, R4, R9, R73 ;  /* 0x0000000904047224 */ /* 0x000fca00078e0249 */
[----:B------:R-:W-:Y:S02]  /*c8d0*/  VIADDMNMX R8, R4, R9, R8, PT ;  /* 0x0000000904087246 */ /* 0x000fe40003800108 */
[----:B------:R-:W-:-:S07]  /*c8e0*/  VIMNMX R7, R7, R4, !PT ;  /* 0x0000000407077248 */ /* 0x000fce0007fe0100 */
.L_x_13019:
[----:B------:R-:W-:Y:S05]  /*c8f0*/  BSYNC B0 ;  /* 0x0000000000007941 */ /* 0x000fea0003800000 */
.L_x_13018:
[----:B------:R-:W2:Y:S01]  /*c900*/  LDL.64 R14, [R1+0x410] ;  /* 0x00041000010e7983 */ /* 0x000ea20000100a00 */
[----:B------:R-:W-:Y:S02]  /*c910*/  ISETP.GT.AND P5, PT, R7, RZ, !P5 ;  /* 0x000000ff0700720c */ /* 0x000fe40006fa4270 */
        /* <DEDUP_REMOVED lines=51> */
[----:B------:R-:W-:Y:S02]  /*cc50*/  ISETP.NE.AND P5, PT, R84, RZ, PT ;  /* 0x000000ff5400720c */ /* 0x000fe40003fa5270 */
[C---:B------:R-:W-:Y:S01]  /*cc60*/  ISETP.GT.AND P0, PT, R7.reuse, 0x48, !P0 ;  /* 0x000000480700780c */ /* 0x040fe20004704270 */
[----:B------:R-:W3:Y:S01]  /*cc70*/  LDL R84, [R1+0x430] ;  /* 0x0004300001547983 */ /* 0x000ee20000100800 */
        /* <DEDUP_REMOVED lines=16> */
[----:B--2---:R-:W-:Y:S02]  /*cd80*/  FMNMX.FTZ R4, R86, R14, !PT ;  /* 0x0000000e56047209 */ /* 0x004fe40007810000 */
[----:B------:R-:W-:Y:S02]  /*cd90*/  ISETP.LT.OR P5, PT, R8, 0x42, P5 ;  /* 0x000000420800780c */ /* 0x000fe40002fa1670 */
[----:B------:R-:W-:Y:S02]  /*cda0*/  FMNMX.FTZ R4, R168, R4, !PT ;  /* 0x00000004a8047209 */ /* 0x000fe40007810000 */
[----:B------:R-:W-:-:S02]  /*cdb0*/  FSEL R59, R59, -INF , !P5 ;  /* 0xff8000003b3b7808 */ /* 0x000fc40006800000 */
[----:B------:R-:W-:Y:S02]  /*cdc0*/  FMNMX.FTZ R4, R170, R4, !PT ;  /* 0x00000004aa047209 */ /* 0x000fe40007810000 */
[C---:B------:R-:W-:Y:S02]  /*cdd0*/  ISETP.GT.AND P1, PT, R7.reuse, 0x49, !P1 ;  /* 0x000000490700780c */ /* 0x040fe40004f24270 */
[----:B------:R-:W-:Y:S02]  /*cde0*/  FMNMX.FTZ R4, R82, R4, !PT ;  /* 0x0000000452047209 */ /* 0x000fe40007810000 */
[----:B------:R-:W-:Y:S02]  /*cdf0*/  ISETP.LT.OR P0, PT, R8, 0x49, P0 ;  /* 0x000000490800780c */ /* 0x000fe40000701670 */
[----:B------:R-:W-:Y:S02]  /*ce00*/  FMNMX.FTZ R4, R72, R4, !PT ;  /* 0x0000000448047209 */ /* 0x000fe40007810000 */
[----:B------:R-:W-:-:S02]  /*ce10*/  ISETP.GT.AND P2, PT, R7, 0x50, !P2 ;  /* 0x000000500700780c */ /* 0x000fc40005744270 */
[----:B------:R-:W-:Y:S02]  /*ce20*/  FMNMX.FTZ R4, R80, R4, !PT ;  /* 0x0000000450047209 */ /* 0x000fe40007810000 */
        /* <DEDUP_REMOVED lines=8> */
[----:B------:R-:W-:Y:S02]  /*ceb0*/  FMNMX.FTZ R5, R48, R5, !PT ;  /* 0x0000000530057209 */ /* 0x000fe40007810000 */
[----:B------:R-:W-:Y:S02]  /*cec0*/  FMNMX.FTZ R4, R26, R15, !PT ;  /* 0x0000000f1a047209 */ /* 0x000fe40007810000 */
        /* <DEDUP_REMOVED lines=28> */
[----:B------:R-:W-:Y:S02]  /*d090*/  ISETP.LT.OR P1, PT, R8, 0x4a, P1 ;  /* 0x0000004a0800780c */ /* 0x000fe40000f21670 */
[----:B0-----:R-:W-:Y:S02]  /*d0a0*/  FMNMX.FTZ R9, R6, R9, !PT ;  /* 0x0000000906097209 */ /* 0x001fe40007810000 */
[----:B------:R-:W-:Y:S02]  /*d0b0*/  FSEL R62, R62, -INF , !P0 ;  /* 0xff8000003e3e7808 */ /* 0x000fe40004000000 */
[----:B------:R-:W-:Y:S01]  /*d0c0*/  FMNMX.FTZ R5, R59, R4, !PT ;  /* 0x000000043b057209 */ /* 0x000fe20007810000 */
[----:B------:R-:W0:Y:S01]  /*d0d0*/  SHFL.BFLY PT, R10, R9, 0x1, 0x1f ;  /* 0x0c201f00090a7f89 */ /* 0x000e2200000e0000 */
        /* <DEDUP_REMOVED lines=12> */
[----:B------:R-:W-:-:S02]  /*d1a0*/  FSEL R70, R70, -INF , !P4 ;  /* 0xff80000046467808 */ /* 0x000fc40006000000 */
[----:B------:R-:W-:Y:S02]  /*d1b0*/  FMNMX.FTZ R5, R67, R4, !PT ;  /* 0x0000000443057209 */ /* 0x000fe40007810000 */
[----:B------:R-:W-:Y:S02]  /*d1c0*/  FSEL R71, R71, -INF , !P0 ;  /* 0xff80000047477808 */ /* 0x000fe40004000000 */
[----:B------:R-:W-:-:S04]  /*d1d0*/  FMNMX.FTZ R4, R70, R5, !PT ;  /* 0x0000000546047209 */ /* 0x000fc80007810000 */
[----:B------:R-:W-:Y:S02]  /*d1e0*/  FMNMX.FTZ R7, R71, R4, !PT ;  /* 0x0000000447077209 */ /* 0x000fe40007810000 */
[----:B0-----:R-:W-:Y:S01]  /*d1f0*/  FMNMX.FTZ R8, R9, R10, !PT ;  /* 0x0000000a09087209 */ /* 0x001fe20007810000 */
[----:B------:R-:W2:Y:S04]  /*d200*/  LDL.64 R4, [R1+0x420] ;  /* 0x0004200001047983 */ /* 0x000ea80000100a00 */
[----:B------:R0:W-:Y:S04]  /*d210*/  STL.64 [R1+0x410], R6 ;  /* 0x0004100601007387 */ /* 0x0001e80000100a00 */
[----:B------:R-:W4:Y:S04]  /*d220*/  LDL R10, [R1+0x414] ;  /* 0x00041400010a7983 */ /* 0x000f280000100800 */
[----:B------:R-:W-:Y:S04]  /*d230*/  STL [R1+0x410], R8 ;  /* 0x0004100801007387 */ /* 0x000fe80000100800 */
[----:B------:R-:W3:Y:S04]  /*d240*/  LDL R11, [R1+0x410] ;  /* 0x00041000010b7983 */ /* 0x000ee80000100800 */
[----:B----4-:R-:W1:Y:S01]  /*d250*/  SHFL.BFLY PT, R7, R10, 0x2, 0x1f ;  /* 0x0c401f000a077f89 */ /* 0x010e6200000e0000 */
[----:B---3--:R-:W-:Y:S01]  /*d260*/  FMUL.FTZ R9, R84, R11 ;  /* 0x0000000b54097220 */ /* 0x008fe20000410000 */
[----:B------:R-:W-:-:S04]  /*d270*/  FSETP.NEU.FTZ.AND P0, PT, R11, -INF , PT ;  /* 0xff8000000b00780b */ /* 0x000fc80003f1d000 */
[----:B------:R-:W-:-:S05]  /*d280*/  FSEL R9, R9, RZ, P0 ;  /* 0x000000ff09097208 */ /* 0x000fca0000000000 */
[----:B0-----:R-:W-:Y:S01]  /*d290*/  FFMA.FTZ R6, R82, R84, -R9 ;  /* 0x0000005452067223 */ /* 0x001fe20000010809 */
[----:B-1----:R-:W-:-:S03]  /*d2a0*/  FMNMX.FTZ R7, R7, R10, !PT ;  /* 0x0000000a07077209 */ /* 0x002fc60007810000 */
[----:B------:R0:W-:Y:S02]  /*d2b0*/  MUFU.EX2 R37, R6 ;  /* 0x0000000600257308 */ /* 0x0001e40000000800 */
[----:B0-----:R-:W0:Y:S01]  /*d2c0*/  SHFL.BFLY PT, R6, R7, 0x1, 0x1f ;  /* 0x0c201f0007067f89 */ /* 0x001e2200000e0000 */
[----:B------:R-:W-:Y:S01]  /*d2d0*/  FSEL R11, R11, RZ, P0 ;  /* 0x000000ff0b0b7208 */ /* 0x000fe20000000000 */
[-CC-:B------:R-:W-:Y:S01]  /*d2e0*/  FFMA.FTZ R13, R86, R84.reuse, -R9.reuse ;  /* 0x00000054560d7223 */ /* 0x180fe20000010809 */
[----:B------:R-:W-:-:S03]  /*d2f0*/  FFMA.FTZ R215, R28, R84, -R9 ;  /* 0x000000541cd77223 */ /* 0x000fc60000010809 */
[----:B------:R-:W-:Y:S01]  /*d300*/  FADD.FTZ R11, R14, -R11 ;  /* 0x8000000b0e0b7221 */ /* 0x000fe20000010000 */
[----:B0-----:R-:W-:-:S04]  /*d310*/  FMNMX.FTZ R6, R7, R6, !PT ;  /* 0x0000000607067209 */ /* 0x001fc80007810000 */
[C---:B------:R-:W-:Y:S01]  /*d320*/  FSETP.NEU.FTZ.AND P0, PT, R6.reuse, -INF , PT ;  /* 0xff8000000600780b */ /* 0x040fe20003f1d000 */
[----:B------:R-:W-:-:S03]  /*d330*/  FMUL.FTZ R7, R6, R84 ;  /* 0x0000005406077220 */ /* 0x000fc60000410000 */
[----:B------:R-:W-:Y:S02]  /*d340*/  FSEL R8, R6, RZ, P0 ;  /* 0x000000ff06087208 */ /* 0x000fe40000000000 */
[----:B------:R-:W-:-:S03]  /*d350*/  FSEL R7, R7, RZ, P0 ;  /* 0x000000ff07077208 */ /* 0x000fc60000000000 */
[----:B------:R-:W-:Y:S01]  /*d360*/  FADD.FTZ R15, R15, -R8 ;  /* 0x800000080f0f7221 */ /* 0x000fe20000010000 */
[-C--:B------:R-:W-:Y:S01]  /*d370*/  FMUL.FTZ R11, R11, R84.reuse ;  /* 0x000000540b0b7220 */ /* 0x080fe20000410000 */
[-C--:B------:R-:W-:Y:S01]  /*d380*/  FFMA.FTZ R28, R26, R84.reuse, -R7 ;  /* 0x000000541a1c7223 */ /* 0x080fe20000010807 */
[-CC-:B------:R-:W-:Y:S01]  /*d390*/  FFMA.FTZ R168, R168, R84.reuse, -R9.reuse ;  /* 0x00000054a8a87223 */ /* 0x180fe20000010809 */
[----:B------:R-:W-:Y:S01]  /*d3a0*/  FMUL.FTZ R15, R84, R15 ;  /* 0x0000000f540f7220 */ /* 0x000fe20000410000 */
[-CC-:B------:R-:W-:Y:S01]  /*d3b0*/  FFMA.FTZ R201, R20, R84.reuse, -R9.reuse ;  /* 0x0000005414c97223 */ /* 0x180fe20000010809 */
[-C--:B------:R-:W-:Y:S01]  /*d3c0*/  FFMA.FTZ R20, R24, R84.reuse, -R9 ;  /* 0x0000005418147223 */ /* 0x080fe20000010809 */
[-C--:B------:R-:W-:Y:S01]  /*d3d0*/  FFMA.FTZ R169, R27, R84.reuse, -R7 ;  /* 0x000000541ba97223 */ /* 0x080fe20000010807 */
        /* <DEDUP_REMOVED lines=11> */
[-CC-:B------:R-:W-:Y:S01]  /*d490*/  FFMA.FTZ R41, R80, R84.reuse, -R9.reuse ;  /* 0x0000005450297223 */ /* 0x180fe20000010809 */
[----:B------:R-:W-:-:S06]  /*d4a0*/  FFMA.FTZ R213, R32, R84, -R9 ;  /* 0x0000005420d57223 */ /* 0x000fcc0000010809 */
[----:B------:R-:W4:Y:S01]  /*d4b0*/  MUFU.EX2 R170, R170 ;  /* 0x000000aa00aa7308 */ /* 0x000f220000000800 */
[----:B------:R-:W-:-:S07]  /*d4c0*/  FFMA.FTZ R32, R35, R84, -R7 ;  /* 0x0000005423207223 */ /* 0x000fce0000010807 */
[----:B------:R-:W4:Y:S01]  /*d4d0*/  MUFU.EX2 R171, R171 ;  /* 0x000000ab00ab7308 */ /* 0x000f220000000800 */
[-CC-:B------:R-:W-:Y:S01]  /*d4e0*/  FFMA.FTZ R174, R36, R84.reuse, -R9.reuse ;  /* 0x0000005424ae7223 */ /* 0x180fe20000010809 */
[-CC-:B------:R-:W-:Y:S01]  /*d4f0*/  FFMA.FTZ R45, R78, R84.reuse, -R9.reuse ;  /* 0x000000544e2d7223 */ /* 0x180fe20000010809 */
[-CC-:B------:R-:W-:Y:S01]  /*d500*/  FFMA.FTZ R176, R40, R84.reuse, -R9.reuse ;  /* 0x0000005428b07223 */ /* 0x180fe20000010809 */
[-CC-:B------:R-:W-:Y:S01]  /*d510*/  FFMA.FTZ R49, R76, R84.reuse, -R9.reuse ;  /* 0x000000544c317223 */ /* 0x180fe20000010809 */
[----:B------:R-:W-:-:S03]  /*d520*/  FFMA.FTZ R178, R44, R84, -R9 ;  /* 0x000000542cb27223 */ /* 0x000fc60000010809 */
        /* <DEDUP_REMOVED lines=10> */
[----:B------:R-:W-:Y:S01]  /*d5d0*/  FFMA.FTZ R21, R68, R84, -R9 ;  /* 0x0000005444157223 */ /* 0x000fe20000010809 */
[----:B--2---:R-:W-:Y:S01]  /*d5e0*/  FFMA.FTZ R9, R24, R4, R13 ;  /* 0x0000000418097223 */ /* 0x004fe2000001000d */
[----:B0-----:R-:W-:Y:S01]  /*d5f0*/  FFMA.FTZ R4, R5, R25, R28 ;  /* 0x0000001905047223 */ /* 0x001fe2000001001c */
[----:B------:R-:W-:-:S03]  /*d600*/  FFMA.FTZ R175, R38, R84, -R7 ;  /* 0x0000005426af7223 */ /* 0x000fc60000010807 */
[----:B------:R-:W0:Y:S01]  /*d610*/  MUFU.EX2 R173, R173 ;  /* 0x000000ad00ad7308 */ /* 0x000e220000000800 */
[----:B-1----:R-:W-:Y:S01]  /*d620*/  FADD.FTZ R9, R168, R9 ;  /* 0x00000009a8097221 */ /* 0x002fe20000010000 */
[----:B---3--:R-:W-:Y:S01]  /*d630*/  FADD.FTZ R4, R169, R4 ;  /* 0x00000004a9047221 */ /* 0x008fe20000010000 */
[----:B------:R-:W-:-:S05]  /*d640*/  FFMA.FTZ R34, R39, R84, -R7 ;  /* 0x0000005427227223 */ /* 0x000fca0000010807 */
[----:B------:R-:W1:Y:S01]  /*d650*/  MUFU.EX2 R41, R41 ;  /* 0x0000002900297308 */ /* 0x000e620000000800 */
[----:B----4-:R-:W-:Y:S01]  /*d660*/  FADD.FTZ R8, R170, R9 ;  /* 0x00000009aa087221 */ /* 0x010fe20000010000 */
[----:B------:R-:W-:-:S06]  /*d670*/  FADD.FTZ R5, R171, R4 ;  /* 0x00000004ab057221 */ /* 0x000fcc0000010000 */
[----:B------:R-:W2:Y:S01]  /*d680*/  MUFU.EX2 R32, R32 ;  /* 0x0000002000207308 */ /* 0x000ea20000000800 */
[----:B------:R-:W-:Y:S01]  /*d690*/  FFMA.FTZ R177, R42, R84, -R7 ;  /* 0x000000542ab17223 */ /* 0x000fe20000010807 */
[----:B------:R-:W-:-:S06]  /*d6a0*/  FADD.FTZ R9, R37, R8 ;  /* 0x0000000825097221 */ /* 0x000fcc0000010000 */
[----:B------:R-:W3:Y:S01]  /*d6b0*/  MUFU.EX2 R174, R174 ;  /* 0x000000ae00ae7308 */ /* 0x000ee20000000800 */
[----:B------:R-:W-:Y:S01]  /*d6c0*/  FADD.FTZ R4, R30, R5 ;  /* 0x000000051e047221 */ /* 0x000fe20000010000 */
[----:B------:R-:W-:-:S06]  /*d6d0*/  FFMA.FTZ R36, R43, R84, -R7 ;  /* 0x000000542b247223 */ /* 0x000fcc0000010807 */
        /* <DEDUP_REMOVED lines=80> */
[----:B--2---:R-:W-:-:S06]  /*dbe0*/  FADD.FTZ R4, R16, R5 ;  /* 0x0000000510047221 */ /* 0x004fcc0000010000 */
[----:B------:R-:W1:Y:S08]  /*dbf0*/  MUFU.EX2 R20, R20 ;  /* 0x0000001400147308 */ /* 0x000e700000000800 */
[----:B------:R-:W2:Y:S01]  /*dc00*/  MUFU.EX2 R15, R15 ;  /* 0x0000000f000f7308 */ /* 0x000ea20000000800 */
[----:B---3--:R-:W-:Y:S01]  /*dc10*/  FADD.FTZ R8, R190, R7 ;  /* 0x00000007be087221 */ /* 0x008fe20000010000 */
[----:B----4-:R-:W-:-:S03]  /*dc20*/  FADD.FTZ R5, R17, R4 ;  /* 0x0000000411057221 */ /* 0x010fc60000010000 */
[----:B0-----:R-:W-:Y:S01]  /*dc30*/  FADD.FTZ R7, R21, R8 ;  /* 0x0000000815077221 */ /* 0x001fe20000010000 */
[----:B------:R-:W-:-:S03]  /*dc40*/  FADD.FTZ R4, R14, R5 ;  /* 0x000000050e047221 */ /* 0x000fc60000010000 */
[----:B-1----:R-:W-:Y:S01]  /*dc50*/  FADD.FTZ R8, R20, R7 ;  /* 0x0000000714087221 */ /* 0x002fe20000010000 */
[----:B------:R-:W-:Y:S01]  /*dc60*/  STL [R1+0x414], R6 ;  /* 0x0004140601007387 */ /* 0x000fe20000100800 */
[----:B--2---:R-:W-:-:S05]  /*dc70*/  FADD.FTZ R9, R15, R4 ;  /* 0x000000040f097221 */ /* 0x004fca0000010000 */
[----:B------:R-:W-:Y:S04]  /*dc80*/  STL.64 [R1+0x420], R8 ;  /* 0x0004200801007387 */ /* 0x000fe80000100a00 */
[----:B------:R-:W2:Y:S01]  /*dc90*/  LD.E R7, desc[UR44][R18.64+0x200] ;  /* 0x0002002c12077980 */ /* 0x000ea2000c101900 */
[----:B------:R-:W-:-:S04]  /*dca0*/  UIADD3 UR4, UP0, UR37, 0x200, URZ ;  /* 0x0000020025047890 */ /* 0x000fc8000ff1e03f */
[----:B------:R-:W-:Y:S02]  /*dcb0*/  ULOP3.LUT UR5, UR4, 0x4, URZ, 0xfc, !UPT ;  /* 0x0000000404057892 */ /* 0x000fe4000f8efc3f */
[----:B------:R-:W-:-:S04]  /*dcc0*/  UIADD3.X UR6, URZ, UR36, URZ, UP0, !UPT ;  /* 0x000000243f067290 */ /* 0x000fc800087fe43f */
[----:B------:R-:W-:Y:S02]  /*dcd0*/  MOV R4, UR5 ;  /* 0x0000000500047c02 */ /* 0x000fe40008000f00 */
[----:B------:R-:W-:Y:S02]  /*dce0*/  IMAD.U32 R5, RZ, RZ, UR6 ;  /* 0x00000006ff057e24 */ /* 0x000fe4000f8e00ff */
[----:B--2---:R-:W-:-:S05]  /*dcf0*/  FMUL.FTZ R7, R24, R7 ;  /* 0x0000000718077220 */ /* 0x004fca0000410000 */
[----:B------:R0:W-:Y:S04]  /*dd00*/  ST.E desc[UR44][R18.64+0x200], R7 ;  /* 0x0002000712007985 */ /* 0x0001e8000c10192c */
[----:B------:R-:W2:Y:S02]  /*dd10*/  LD.E R10, desc[UR44][R4.64] ;  /* 0x0000002c040a7980 */ /* 0x000ea4000c101900 */
[----:B--2---:R-:W-:-:S05]  /*dd20*/  FMUL.FTZ R11, R24, R10 ;  /* 0x0000000a180b7220 */ /* 0x004fca0000410000 */
[----:B------:R1:W-:Y:S04]  /*dd30*/  ST.E desc[UR44][R4.64], R11 ;  /* 0x0000000b04007985 */ /* 0x0003e8000c10192c */
        /* <DEDUP_REMOVED lines=61> */
[----:B-1----:R-:W4:Y:S01]  /*e110*/  LD.E R11, desc[UR44][R18.64+0x3f0] ;  /* 0x0003f02c120b7980 */ /* 0x002f22000c101900 */
[----:B------:R-:W-:-:S06]  /*e120*/  ULOP3.LUT UR5, UR4, 0x8, URZ, 0xfc, !UPT ;  /* 0x0000000804057892 */ /* 0x000fcc000f8efc3f */
[----:B------:R-:W-:Y:S02]  /*e130*/  IMAD.U32 R8, RZ, RZ, UR5 ;  /* 0x00000005ff087e24 */ /* 0x000fe4000f8e00ff */
[C---:B--2---:R-:W-:Y:S01]  /*e140*/  FMUL.FTZ R47, R24.reuse, R47 ;  /* 0x0000002f182f7220 */ /* 0x044fe20000410000 */
[----:B---3--:R-:W-:-:S04]  /*e150*/  FMUL.FTZ R43, R24, R43 ;  /* 0x0000002b182b7220 */ /* 0x008fc80000410000 */
[----:B------:R-:W-:Y:S01]  /*e160*/  ST.E desc[UR44][R18.64+0x210], R47 ;  /* 0x0002102f12007985 */ /* 0x000fe2000c10192c */
[----:B----4-:R-:W-:-:S03]  /*e170*/  FMUL.FTZ R229, R24, R229 ;  /* 0x000000e518e57220 */ /* 0x010fc60000410000 */
        /* <DEDUP_REMOVED lines=58> */
[----:B------:R-:W-:Y:S01]  /*e520*/  FMUL.FTZ R47, R24, R9 ;  /* 0x00000009182f7220 */ /* 0x000fe20000410000 */
[----:B------:R-:W-:-:S02]  /*e530*/  IMAD.U32 R9, RZ, RZ, UR6 ;  /* 0x00000006ff097e24 */ /* 0x000fc4000f8e00ff */
        /* <DEDUP_REMOVED lines=59> */
[----:B------:R-:W-:Y:S04]  /*e8f0*/  ST.E desc[UR44][R18.64+0x3e4], R47 ;  /* 0x0003e42f12007985 */ /* 0x000fe8000c10192c */
[----:B------:R-:W-:Y:S04]  /*e900*/  ST.E desc[UR44][R18.64+0x3f0], R11 ;  /* 0x0003f00b12007985 */ /* 0x000fe8000c10192c */
[----:B------:R-:W0:Y:S01]  /*e910*/  LD.E R10, desc[UR44][R8.64] ;  /* 0x0000002c080a7980 */ /* 0x000e22000c101900 */
[----:B------:R-:W-:Y:S01]  /*e920*/  ULOP3.LUT UR4, UR4, 0xc, URZ, 0xfc, !UPT ;  /* 0x0000000c04047892 */ /* 0x000fe2000f8efc3f */
[----:B------:R-:W-:-:S05]  /*e930*/  IMAD.U32 R7, RZ, RZ, UR6 ;  /* 0x00000006ff077e24 */ /* 0x000fca000f8e00ff */
[----:B------:R-:W-:Y:S02]  /*e940*/  IMAD.U32 R6, RZ, RZ, UR4 ;  /* 0x00000004ff067e24 */ /* 0x000fe4000f8e00ff */
[----:B0-----:R-:W-:-:S05]  /*e950*/  FMUL.FTZ R29, R25, R10 ;  /* 0x0000000a191d7220 */ /* 0x001fca0000410000 */
[----:B------:R-:W-:Y:S04]  /*e960*/  ST.E desc[UR44][R8.64], R29 ;  /* 0x0000001d08007985 */ /* 0x000fe8000c10192c */
[----:B------:R-:W1:Y:S02]  /*e970*/  LD.E R10, desc[UR44][R6.64] ;  /* 0x0000002c060a7980 */ /* 0x000e64000c101900 */
[----:B-1----:R-:W-:-:S05]  /*e980*/  FMUL.FTZ R27, R25, R10 ;  /* 0x0000000a191b7220 */ /* 0x002fca0000410000 */
[----:B------:R0:W-:Y:S04]  /*e990*/  ST.E desc[UR44][R6.64], R27 ;  /* 0x0000001b06007985 */ /* 0x0001e8000c10192c */
[----:B------:R-:W2:Y:S04]  /*e9a0*/  LD.E R31, desc[UR44][R18.64+0x3fc] ;  /* 0x0003fc2c121f7980 */ /* 0x000ea8000c101900 */
[----:B------:R-:W0:Y:S04]  /*e9b0*/  LD.E R60, desc[UR44][R18.64+0x21c] ;  /* 0x00021c2c123c7980 */ /* 0x000e28000c101900 */
        /* <DEDUP_REMOVED lines=60> */
[----:B------:R-:W1:Y:S01]  /*ed80*/  S2R R55, SR_TID.X ;  /* 0x0000000000377919 */ /* 0x000e620000002100 */
[C---:B--2---:R-:W-:Y:S01]  /*ed90*/  FMUL.FTZ R43, R25.reuse, R31 ;  /* 0x0000001f192b7220 */ /* 0x044fe20000410000 */
[----:B0-----:R-:W-:-:S04]  /*eda0*/  FMUL.FTZ R27, R25, R60 ;  /* 0x0000003c191b7220 */ /* 0x001fc80000410000 */
[----:B------:R-:W-:Y:S01]  /*edb0*/  ST.E desc[UR44][R18.64+0x3fc], R43 ;  /* 0x0003fc2b12007985 */ /* 0x000fe2000c10192c */
[----:B---3--:R-:W-:-:S03]  /*edc0*/  FMUL.FTZ R11, R25, R58 ;  /* 0x0000003a190b7220 */ /* 0x008fc60000410000 */
[----:B------:R0:W-:Y:S01]  /*edd0*/  ST.E desc[UR44][R18.64+0x21c], R27 ;  /* 0x00021c1b12007985 */ /* 0x0001e2000c10192c */
[C---:B----4-:R-:W-:Y:S01]  /*ede0*/  FMUL.FTZ R29, R25.reuse, R62 ;  /* 0x0000003e191d7220 */ /* 0x050fe20000410000 */
[C---:B------:R-:W-:Y:S01]  /*edf0*/  FMUL.FTZ R31, R25.reuse, R64 ;  /* 0x00000040191f7220 */ /* 0x040fe20000410000 */
[C---:B------:R-:W-:Y:S01]  /*ee00*/  FMUL.FTZ R33, R25.reuse, R66 ;  /* 0x0000004219217220 */ /* 0x040fe20000410000 */
[C---:B------:R-:W-:Y:S01]  /*ee10*/  FMUL.FTZ R35, R25.reuse, R68 ;  /* 0x0000004419237220 */ /* 0x040fe20000410000 */
[C---:B------:R-:W-:Y:S01]  /*ee20*/  FMUL.FTZ R39, R25.reuse, R70 ;  /* 0x0000004619277220 */ /* 0x040fe20000410000 */
[C---:B0-----:R-:W-:Y:S01]  /*ee30*/  FMUL.FTZ R27, R25.reuse, R74 ;  /* 0x0000004a191b7220 */ /* 0x041fe20000410000 */
[C---:B------:R-:W-:Y:S01]  /*ee40*/  FMUL.FTZ R43, R25.reuse, R76 ;  /* 0x0000004c192b7220 */ /* 0x040fe20000410000 */
[C---:B------:R-:W-:Y:S01]  /*ee50*/  FMUL.FTZ R47, R25.reuse, R78 ;  /* 0x0000004e192f7220 */ /* 0x040fe20000410000 */
[C---:B------:R-:W-:Y:S01]  /*ee60*/  FMUL.FTZ R51, R25.reuse, R80 ;  /* 0x0000005019337220 */ /* 0x040fe20000410000 */
[----:B------:R0:W-:Y:S04]  /*ee70*/  ST.E desc[UR44][R18.64+0x218], R11 ;  /* 0x0002180b12007985 */ /* 0x0001e8000c10192c */
[----:B------:R2:W-:Y:S04]  /*ee80*/  ST.E desc[UR44][R18.64+0x228], R29 ;  /* 0x0002281d12007985 */ /* 0x0005e8000c10192c */
[----:B------:R3:W-:Y:S04]  /*ee90*/  ST.E desc[UR44][R18.64+0x22c], R31 ;  /* 0x00022c1f12007985 */ /* 0x0007e8000c10192c */
[----:B------:R4:W-:Y:S01]  /*eea0*/  ST.E desc[UR44][R18.64+0x238], R33 ;  /* 0x0002382112007985 */ /* 0x0009e2000c10192c */
[----:B0-----:R-:W-:-:S03]  /*eeb0*/  FMUL.FTZ R11, R25, R72 ;  /* 0x00000048190b7220 */ /* 0x001fc60000410000 */
[----:B------:R0:W-:Y:S01]  /*eec0*/  ST.E desc[UR44][R18.64+0x23c], R35 ;  /* 0x00023c2312007985 */ /* 0x0001e2000c10192c */
[----:B--2---:R-:W-:-:S03]  /*eed0*/  FMUL.FTZ R29, R25, R82 ;  /* 0x00000052191d7220 */ /* 0x004fc60000410000 */
[----:B------:R2:W-:Y:S01]  /*eee0*/  ST.E desc[UR44][R18.64+0x248], R39 ;  /* 0x0002482712007985 */ /* 0x0005e2000c10192c */
[----:B---3--:R-:W-:-:S03]  /*eef0*/  FMUL.FTZ R31, R25, R84 ;  /* 0x00000054191f7220 */ /* 0x008fc60000410000 */
[----:B------:R3:W-:Y:S01]  /*ef00*/  ST.E desc[UR44][R18.64+0x258], R27 ;  /* 0x0002581b12007985 */ /* 0x0007e2000c10192c */
[----:B----4-:R-:W-:-:S03]  /*ef10*/  FMUL.FTZ R33, R25, R86 ;  /* 0x0000005619217220 */ /* 0x010fc60000410000 */
[----:B------:R4:W-:Y:S01]  /*ef20*/  ST.E desc[UR44][R18.64+0x25c], R43 ;  /* 0x00025c2b12007985 */ /* 0x0009e2000c10192c */
[----:B0-----:R-:W-:-:S03]  /*ef30*/  FMUL.FTZ R35, R25, R88 ;  /* 0x0000005819237220 */ /* 0x001fc60000410000 */
[----:B------:R0:W-:Y:S01]  /*ef40*/  ST.E desc[UR44][R18.64+0x268], R47 ;  /* 0x0002682f12007985 */ /* 0x0001e2000c10192c */
[----:B--2---:R-:W-:-:S03]  /*ef50*/  FMUL.FTZ R39, R25, R90 ;  /* 0x0000005a19277220 */ /* 0x004fc60000410000 */
[----:B------:R2:W-:Y:S01]  /*ef60*/  ST.E desc[UR44][R18.64+0x26c], R51 ;  /* 0x00026c3312007985 */ /* 0x0005e2000c10192c */
[C---:B---3--:R-:W-:Y:S01]  /*ef70*/  FMUL.FTZ R27, R25.reuse, R94 ;  /* 0x0000005e191b7220 */ /* 0x048fe20000410000 */
[C---:B----4-:R-:W-:Y:S01]  /*ef80*/  FMUL.FTZ R43, R25.reuse, R96 ;  /* 0x00000060192b7220 */ /* 0x050fe20000410000 */
[C---:B0-----:R-:W-:Y:S01]  /*ef90*/  FMUL.FTZ R47, R25.reuse, R98 ;  /* 0x00000062192f7220 */ /* 0x041fe20000410000 */
[C---:B--2---:R-:W-:Y:S01]  /*efa0*/  FMUL.FTZ R51, R25.reuse, R100 ;  /* 0x0000006419337220 */ /* 0x044fe20000410000 */
        /* <DEDUP_REMOVED lines=39> */
[----:B--2---:R-:W-:Y:S01]  /*f220*/  FMUL.FTZ R51, R25, R140 ;  /* 0x0000008c19337220 */ /* 0x004fe20000410000 */
[----:B------:R0:W-:Y:S01]  /*f230*/  ST.E desc[UR44][R18.64+0x2ec], R11 ;  /* 0x0002ec0b12007985 */ /* 0x0001e2000c10192c */
[----:B-1----:R-:W-:-:S03]  /*f240*/  SHF.R.U32.HI R55, RZ, 0x7, R55 ;  /* 0x00000007ff377819 */ /* 0x002fc60000011637 */
        /* <DEDUP_REMOVED lines=37> */
[----:B0-----:R-:W-:Y:S01]  /*f4a0*/  FMUL.FTZ R47, R25, R24 ;  /* 0x00000018192f7220 */ /* 0x001fe20000410000 */
[----:B------:R-:W-:Y:S02]  /*f4b0*/  VIADD R24, R55, 0x8 ;  /* 0x0000000837187836 */ /* 0x000fe40000000000 */
[----:B-1----:R-:W-:Y:S01]  /*f4c0*/  FMUL.FTZ R51, R25, R26 ;  /* 0x0000001a19337220 */ /* 0x002fe20000410000 */
        /* <DEDUP_REMOVED lines=8> */
[----:B------:R-:W-:Y:S04]  /*f550*/  ST.E desc[UR44][R18.64+0x3ec], R47 ;  /* 0x0003ec2f12007985 */ /* 0x000fe8000c10192c */
[----:B------:R-:W-:Y:S01]  /*f560*/  ST.E desc[UR44][R18.64+0x3f8], R51 ;  /* 0x0003f83312007985 */ /* 0x000fe2000c10192c */
[----:B------:R4:W-:Y:S06]  /*f570*/  BAR.SYNC.DEFER_BLOCKING R24, 0x100 ;  /* 0x000400180000751d */ /* 0x0009ec0000010000 */
[----:B0-----:R-:W4:Y:S04]  /*f580*/  LDL R35, [R1+0x1f0] ;  /* 0x0001f00001237983 */ /* 0x001f280000100800 */
[----:B-1----:R-:W2:Y:S04]  /*f590*/  LD.E R39, desc[UR44][R18.64+0x200] ;  /* 0x0002002c12277980 */ /* 0x002ea8000c101900 */
[----:B------:R-:W4:Y:S04]  /*f5a0*/  LD.E.64 R10, desc[UR44][R18.64+0x88] ;  /* 0x0000882c120a7980 */ /* 0x000f28000c101b00 */
[----:B--2---:R0:W-:Y:S04]  /*f5b0*/  ST.E desc[UR44][R18.64+0x200], R39 ;  /* 0x0002002712007985 */ /* 0x0041e8000c10192c */
[----:B------:R-:W2:Y:S04]  /*f5c0*/  LD.E R25, desc[UR44][R4.64] ;  /* 0x0000002c04197980 */ /* 0x000ea8000c101900 */
[----:B--2---:R1:W-:Y:S04]  /*f5d0*/  ST.E desc[UR44][R4.64], R25 ;  /* 0x0000001904007985 */ /* 0x0043e8000c10192c */
[----:B------:R-:W2:Y:S04]  /*f5e0*/  LD.E R27, desc[UR44][R8.64] ;  /* 0x0000002c081b7980 */ /* 0x000ea8000c101900 */
[----:B--2---:R2:W-:Y:S04]  /*f5f0*/  ST.E desc[UR44][R8.64], R27 ;  /* 0x0000001b08007985 */ /* 0x0045e8000c10192c */
[----:B------:R-:W3:Y:S04]  /*f600*/  LD.E R29, desc[UR44][R6.64] ;  /* 0x0000002c061d7980 */ /* 0x000ee8000c101900 */
[----:B---3--:R3:W-:Y:S04]  /*f610*/  ST.E desc[UR44][R6.64], R29 ;  /* 0x0000001d06007985 */ /* 0x0087e8000c10192c */
[----:B------:R-:W4:Y:S04]  /*f620*/  LD.E R31, desc[UR44][R18.64+0x210] ;  /* 0x0002102c121f7980 */ /* 0x000f28000c101900 */
[----:B------:R-:W4:Y:S04]  /*f630*/  LD.E R33, desc[UR44][R18.64+0x214] ;  /* 0x0002142c12217980 */ /* 0x000f28000c101900 */
[----:B------:R-:W4:Y:S04]  /*f640*/  LD.E R43, desc[UR44][R18.64+0x218] ;  /* 0x0002182c122b7980 */ /* 0x000f28000c101900 */
[----:B0-----:R-:W4:Y:S04]  /*f650*/  LD.E R39, desc[UR44][R18.64+0x21c] ;  /* 0x00021c2c12277980 */ /* 0x001f28000c101900 */
[----:B------:R-:W4:Y:S04]  /*f660*/  LD.E R47, desc[UR44][R18.64+0x220] ;  /* 0x0002202c122f7980 */ /* 0x000f28000c101900 */
[----:B------:R-:W4:Y:S04]  /*f670*/  LD.E R51, desc[UR44][R18.64+0x224] ;  /* 0x0002242c12337980 */ /* 0x000f28000c101900 */
[----:B-1----:R-:W4:Y:S04]  /*f680*/  LD.E R25, desc[UR44][R18.64+0x228] ;  /* 0x0002282c12197980 */ /* 0x002f28000c101900 */
[----:B------:R-:W4:Y:S04]  /*f690*/  LD.E R55, desc[UR44][R18.64+0x22c] ;  /* 0x00022c2c12377980 */ /* 0x000f28000c101900 */
[----:B--2---:R-:W2:Y:S04]  /*f6a0*/  LD.E R27, desc[UR44][R18.64+0x230] ;  /* 0x0002302c121b7980 */ /* 0x004ea8000c101900 */
[----:B------:R-:W2:Y:S04]  /*f6b0*/  LD.E R57, desc[UR44][R18.64+0x234] ;  /* 0x0002342c12397980 */ /* 0x000ea8000c101900 */
        /* <DEDUP_REMOVED lines=73> */
[----:B--2---:R2:W-:Y:S04]  /*fb50*/  ST.E desc[UR44][R18.64+0x230], R27 ;  /* 0x0002301b12007985 */ /* 0x0045e8000c10192c */
[----:B------:R-:W-:Y:S04]  /*fb60*/  ST.E desc[UR44][R18.64+0x234], R57 ;  /* 0x0002343912007985 */ /* 0x000fe8000c10192c */
[----:B---3--:R3:W-:Y:S04]  /*fb70*/  ST.E desc[UR44][R18.64+0x238], R29 ;  /* 0x0002381d12007985 */ /* 0x0087e8000c10192c */
[----:B------:R3:W-:Y:S04]  /*fb80*/  ST.E desc[UR44][R18.64+0x23c], R59 ;  /* 0x00023c3b12007985 */ /* 0x0007e8000c10192c */
[----:B------:R3:W-:Y:S04]  /*fb90*/  ST.E desc[UR44][R18.64+0x240], R61 ;  /* 0x0002403d12007985 */ /* 0x0007e8000c10192c */
[----:B------:R3:W-:Y:S04]  /*fba0*/  ST.E desc[UR44][R18.64+0x244], R63 ;  /* 0x0002443f12007985 */ /* 0x0007e8000c10192c */
[----:B------:R3:W-:Y:S04]  /*fbb0*/  ST.E desc[UR44][R18.64+0x248], R65 ;  /* 0x0002484112007985 */ /* 0x0007e8000c10192c */
[----:B------:R3:W-:Y:S04]  /*fbc0*/  ST.E desc[UR44][R18.64+0x24c], R67 ;  /* 0x00024c4312007985 */ /* 0x0007e8000c10192c */
[----:B0-----:R-:W4:Y:S04]  /*fbd0*/  LD.E R31, desc[UR44][R18.64+0x250] ;  /* 0x0002502c121f7980 */ /* 0x001f28000c101900 */
        /* <DEDUP_REMOVED lines=75> */
[----:B------:R0:W-:Y:S04]  /*10090*/  ST.E desc[UR44][R18.64+0x254], R25 ;  /* 0x0002541912007985 */ /* 0x0001e8000c10192c */
[----:B------:R-:W-:Y:S04]  /*100a0*/  ST.E desc[UR44][R18.64+0x258], R33 ;  /* 0x0002582112007985 */ /* 0x000fe8000c10192c */
[----:B--2---:R1:W-:Y:S04]  /*100b0*/  ST.E desc[UR44][R18.64+0x25c], R27 ;  /* 0x00025c1b12007985 */ /* 0x0043e8000c10192c */
        /* <DEDUP_REMOVED lines=78> */
[----:B0-----:R-:W4:Y:S01]  /*105a0*/  LDL R25, [R1+0x68] ;  /* 0x0000680001197983 */ /* 0x001f220000100800 */
[----:B------:R-:W-:-:S02]  /*105b0*/  IMAD R10, R35, 0xc00, R10 ;  /* 0x00000c00230a7824 */ /* 0x000fc400078e020a */
[----:B-1----:R-:W-:Y:S01]  /*105c0*/  IMAD.MOV.U32 R27, RZ, RZ, R11 ;  /* 0x000000ffff1b7224 */ /* 0x002fe200078e000b */
[----:B------:R-:W-:Y:S01]  /*105d0*/  F2FP.F16.F32.PACK_AB R170, R37, R170 ;  /* 0x000000aa25aa723e */ /* 0x000fe200000000ff */
[C---:B--2---:R-:W-:Y:S01]  /*105e0*/  VIADD R24, R10.reuse, 0x80 ;  /* 0x000000800a187836 */ /* 0x044fe20000000000 */
[----:B------:R-:W-:Y:S01]  /*105f0*/  F2FP.F16.F32.PACK_AB R172, R41, R172 ;  /* 0x000000ac29ac723e */ /* 0x000fe200000000ff */
[----:B---3--:R-:W-:Y:S01]  /*10600*/  VIADD R26, R10, 0x100 ;  /* 0x000001000a1a7836 */ /* 0x008fe20000000000 */
[----:B------:R-:W-:Y:S01]  /*10610*/  R2UR UR15, R27 ;  /* 0x000000001b0f72ca */ /* 0x000fe200000e0000 */
[----:B------:R-:W2:Y:S01]  /*10620*/  LD.E R29, desc[UR44][R18.64+0x214] ;  /* 0x0002142c121d7980 */ /* 0x000ea2000c101900 */
[----:B------:R-:W-:Y:S02]  /*10630*/  R2UR UR10, R24 ;  /* 0x00000000180a72ca */ /* 0x000fe400000e0000 */
[----:B------:R-:W-:Y:S01]  /*10640*/  R2UR UR14, R26 ;  /* 0x000000001a0e72ca */ /* 0x000fe200000e0000 */
[----:B------:R-:W2:Y:S01]  /*10650*/  LD.E R24, desc[UR44][R18.64+0x200] ;  /* 0x0002002c12187980 */ /* 0x000ea2000c101900 */
[----:B------:R-:W-:-:S02]  /*10660*/  F2FP.F16.F32.PACK_AB R174, R45, R174 ;  /* 0x000000ae2dae723e */ /* 0x000fc400000000ff */
[----:B------:R-:W-:Y:S01]  /*10670*/  F2FP.F16.F32.PACK_AB R176, R49, R176 ;  /* 0x000000b031b0723e */ /* 0x000fe200000000ff */
[----:B------:R-:W2:Y:S01]  /*10680*/  LD.E R31, desc[UR44][R18.64+0x21c] ;  /* 0x00021c2c121f7980 */ /* 0x000ea2000c101900 */
[----:B------:R-:W-:Y:S02]  /*10690*/  F2FP.F16.F32.PACK_AB R178, R53, R178 ;  /* 0x000000b235b2723e */ /* 0x000fe400000000ff */
[----:B------:R-:W-:Y:S01]  /*106a0*/  F2FP.F16.F32.PACK_AB R169, R169, R28 ;  /* 0x0000001ca9a9723e */ /* 0x000fe200000000ff */
[----:B------:R-:W2:Y:S01]  /*106b0*/  LD.E R33, desc[UR44][R18.64+0x224] ;  /* 0x0002242c12217980 */ /* 0x000ea2000c101900 */
[----:B------:R-:W-:Y:S02]  /*106c0*/  F2FP.F16.F32.PACK_AB R171, R30, R171 ;  /* 0x000000ab1eab723e */ /* 0x000fe400000000ff */
[----:B------:R-:W-:Y:S01]  /*106d0*/  F2FP.F16.F32.PACK_AB R173, R32, R173 ;  /* 0x000000ad20ad723e */ /* 0x000fe200000000ff */
[----:B------:R-:W2:Y:S01]  /*106e0*/  LD.E R28, desc[UR44][R18.64+0x210] ;  /* 0x0002102c121c7980 */ /* 0x000ea2000c101900 */
[----:B------:R-:W-:-:S02]  /*106f0*/  F2FP.F16.F32.PACK_AB R175, R34, R175 ;  /* 0x000000af22af723e */ /* 0x000fc400000000ff */
[----:B------:R-:W-:Y:S01]  /*10700*/  F2FP.F16.F32.PACK_AB R177, R36, R177 ;  /* 0x000000b124b1723e */ /* 0x000fe200000000ff */
[----:B------:R-:W2:Y:S04]  /*10710*/  LD.E R30, desc[UR44][R18.64+0x218] ;  /* 0x0002182c121e7980 */ /* 0x000ea8000c101900 */
[----:B------:R-:W2:Y:S04]  /*10720*/  LD.E R32, desc[UR44][R18.64+0x220] ;  /* 0x0002202c12207980 */ /* 0x000ea8000c101900 */
[----:B------:R-:W2:Y:S04]  /*10730*/  LD.E R34, desc[UR44][R18.64+0x228] ;  /* 0x0002282c12227980 */ /* 0x000ea8000c101900 */
[----:B------:R-:W2:Y:S04]  /*10740*/  LD.E R35, desc[UR44][R18.64+0x22c] ;  /* 0x00022c2c12237980 */ /* 0x000ea8000c101900 */
[----:B------:R-:W2:Y:S04]  /*10750*/  LD.E R36, desc[UR44][R18.64+0x230] ;  /* 0x0002302c12247980 */ /* 0x000ea8000c101900 */
        /* <DEDUP_REMOVED lines=63> */
[----:B------:R-:W-:Y:S01]  /*10b50*/  ISETP.NE.U32.AND P0, PT, R25, RZ, PT ;  /* 0x000000ff1900720c */ /* 0x000fe20003f05070 */
[----:B------:R-:W-:-:S02]  /*10b60*/  IMAD.MOV.U32 R25, RZ, RZ, R11 ;  /* 0x000000ffff197224 */ /* 0x000fc400078e000b */
[----:B------:R-:W2:Y:S03]  /*10b70*/  LD.E R100, desc[UR44][R18.64+0x330] ;  /* 0x0003302c12647980 */ /* 0x000ea6000c101900 */
        /* <DEDUP_REMOVED lines=60> */
[----:B------:R-:W-:Y:S01]  /*10f40*/  HGMMA.64x256x16.F32 R24, R168, gdesc[UR4].tnspB, R24, UP0, gsb0 ;  /* 0x43e00004a8187df0 */ /* 0x000fe2000b800818 */
[----:B------:R-:W-:Y:S02]  /*10f50*/  F2FP.F16.F32.PACK_AB R179, R12, R179 ;  /* 0x000000b30cb3723e */ /* 0x000fe400000000ff */
        /* <DEDUP_REMOVED lines=131> */
[----:B------:R-:W-:Y:S01]  /*11790*/  STL [R1+0x68], R2 ;  /* 0x0000680201007387 */ /* 0x000fe20000100800 */
        /* <DEDUP_REMOVED lines=8> */
[----:B------:R-:W-:-:S02]  /*11820*/  WARPGROUP.DEPBAR.LE gsb0, 0x0 ;  /* 0x00008000000079c5 */ /* 0x000fc40000010000 */
        /* <DEDUP_REMOVED lines=132> */
[----:B------:R-:W-:Y:S01]  /*12070*/  IMAD.MOV.U32 R13, RZ, RZ, R11 ;  /* 0x000000ffff0d7224 */ /* 0x000fe200078e000b */
        /* <DEDUP_REMOVED lines=131> */
[----:B------:R-:W-:Y:S01]  /*128b0*/  R2UR UR6, R12 ;  /* 0x000000000c0672ca */ /* 0x000fe200000e0000 */
[----:B------:R-:W-:Y:S01]  /*128c0*/  STL [R1+0x68], R2 ;  /* 0x0000680201007387 */ /* 0x000fe20000100800 */
[----:B------:R-:W-:Y:S01]  /*128d0*/  R2UR UR7, R13 ;  /* 0x000000000d0772ca */ /* 0x000fe200000e0000 */
[----:B------:R-:W-:Y:S01]  /*128e0*/  VIADD R10, R10, 0x280 ;  /* 0x000002800a0a7836 */ /* 0x000fe20000000000 */
[----:B------:R-:W-:Y:S02]  /*128f0*/  WARPGROUP.DEPBAR.LE gsb0, 0x0 ;  /* 0x00008000000079c5 */ /* 0x000fe40000010000 */
[----:B------:R-:W-:Y:S01]  /*12900*/  ST.E desc[UR44][R18.64+0x200], R24 ;  /* 0x0002001812007985 */ /* 0x000fe2000c10192c */
[----:B------:R-:W-:Y:S02]  /*12910*/  F2FP.F16.F32.PACK_AB R168, R203, R204 ;  /* 0x000000cccba8723e */ /* 0x000fe400000000ff */
[----:B------:R-:W-:Y:S01]  /*12920*/  F2FP.F16.F32.PACK_AB R170, R201, R202 ;  /* 0x000000cac9aa723e */ /* 0x000fe200000000ff */
[----:B------:R-:W-:Y:S01]  /*12930*/  ST.E desc[UR44][R4.64], R25 ;  /* 0x0000001904007985 */ /* 0x000fe2000c10192c */
        /* <DEDUP_REMOVED lines=400> */
[----:B--2---:R1:W-:Y:S04]  /*14240*/  ST.E desc[UR44][R18.64+0x200], R11 ;  /* 0x0002000b12007985 */ /* 0x0043e8000c10192c */
[----:B------:R-:W2:Y:S04]  /*14250*/  LD.E R13, desc[UR44][R4.64] ;  /* 0x0000002c040d7980 */ /* 0x000ea8000c101900 */
[----:B--2---:R2:W-:Y:S04]  /*14260*/  ST.E desc[UR44][R4.64], R13 ;  /* 0x0000000d04007985 */ /* 0x0045e8000c10192c */
[----:B------:R-:W3:Y:S04]  /*14270*/  LD.E R15, desc[UR44][R8.64] ;  /* 0x0000002c080f7980 */ /* 0x000ee8000c101900 */
[----:B---3--:R3:W-:Y:S04]  /*14280*/  ST.E desc[UR44][R8.64], R15 ;  /* 0x0000000f08007985 */ /* 0x0087e8000c10192c */
[----:B------:R-:W4:Y:S04]  /*14290*/  LD.E R17, desc[UR44][R6.64] ;  /* 0x0000002c06117980 */ /* 0x000f28000c101900 */
[----:B----4-:R4:W-:Y:S04]  /*142a0*/  ST.E desc[UR44][R6.64], R17 ;  /* 0x0000001106007985 */ /* 0x0109e8000c10192c */
[----:B0-----:R-:W4:Y:S04]  /*142b0*/  LD.E R2, desc[UR44][R18.64+0x374] ;  /* 0x0003742c12027980 */ /* 0x001f28000c101900 */
        /* <DEDUP_REMOVED lines=124> */
[----:B0-----:R-:W4:Y:S04]  /*14a80*/  LD.E R2, desc[UR44][R18.64+0x28] ;  /* 0x0000282c12027980 */ /* 0x001f28000c101900 */
        /* <DEDUP_REMOVED lines=8> */
[----:B---3--:R-:W-:Y:S04]  /*14b10*/  ST.E desc[UR44][R18.64+0x230], R9 ;  /* 0x0002300912007985 */ /* 0x008fe8000c10192c */
        /* <DEDUP_REMOVED lines=115> */
[----:B------:R-:W-:-:S04]  /*15250*/  LOP3.LUT R2, R2, 0x1, RZ, 0xfc, !PT ;  /* 0x0000000102027812 */ /* 0x000fc800078efcff */
[----:B------:R-:W-:Y:S01]  /*15260*/  ISETP.NE.AND P0, PT, R2, 0x3, PT ;  /* 0x000000030200780c */ /* 0x000fe20003f05270 */
[----:B------:R-:W-:-:S12]  /*15270*/  BSSY B0, `(.L_x_13023) ;  /* 0x0000003000007945 */ /* 0x000fd80003800000 */
[----:B-1----:R-:W-:Y:S05]  /*15280*/  @!P0 BRA `(.L_x_13024) ;  /* 0x0000000000048947 */ /* 0x002fea0003800000 */
[----:B------:R-:W-:Y:S01]  /*15290*/  BPT.TRAP 0x1 ;  /* 0x000000040000795c */ /* 0x000fe20000300000 */
.L_x_13024:
[----:B------:R-:W-:Y:S05]  /*152a0*/  BSYNC B0 ;  /* 0x0000000000007941 */ /* 0x000fea0003800000 */
.L_x_13023:
        /* <DEDUP_REMOVED lines=11> */
.L_x_12996:
        /* <DEDUP_REMOVED lines=23> */
.L_x_13028:
[----:B------:R-:W-:-:S13]  /*154d0*/  ISETP.NE.AND P0, PT, R6, 0x1, PT ;  /* 0x000000010600780c */ /* 0x000fda0003f05270 */
[----:B------:R-:W0:Y:S02]  /*154e0*/  @P0 LDC.64 R4, c[0x0][0xae0] ;  /* 0x0002b800ff040b82 */ /* 0x000e240000000a00 */
[----:B0-----:R-:W-:-:S05]  /*154f0*/  @P0 IMAD.HI.U32 R4, R3, R4, RZ ;  /* 0x0000000403040227 */ /* 0x001fca00078e00ff */
[----:B------:R-:W-:-:S07]  /*15500*/  @P0 SHF.R.U32.HI R3, RZ, R5, R4 ;  /* 0x00000005ff030219 */ /* 0x000fce0000011604 */
.L_x_13029:
[----:B------:R-:W-:Y:S05]  /*15510*/  BSYNC B0 ;  /* 0x0000000000007941 */ /* 0x000fea0003800000 */
.L_x_13027:
[----:B------:R-:W-:-:S05]  /*15520*/  IMAD R3, R3, R6, RZ ;  /* 0x0000000603037224 */ /* 0x000fca00078e02ff */
[----:B------:R-:W-:-:S07]  /*15530*/  VIMNMX R2, R2, R3, !PT ;  /* 0x0000000302027248 */ /* 0x000fce0007fe0100 */
.L_x_13026:
[----:B------:R-:W-:Y:S01]  /*15540*/  VIADD R2, R2, 0x5f ;  /* 0x0000005f02027836 */ /* 0x000fe20000000000 */
[----:B------:R-:W-:-:S03]  /*15550*/  UIADD3 UR4, UP0, UR37, 0x28, URZ ;  /* 0x0000002825047890 */ /* 0x000fc6000ff1e03f */
[----:B------:R-:W-:Y:S01]  /*15560*/  IMAD.HI R2, R2, 0x2aaaaaab, RZ ;  /* 0x2aaaaaab02027827 */ /* 0x000fe200078e02ff */
[----:B------:R-:W-:-:S03]  /*15570*/  UIADD3.X UR5, URZ, UR36, URZ, UP0, !UPT ;  /* 0x000000243f057290 */ /* 0x000fc600087fe43f */
[----:B------:R-:W-:Y:S01]  /*15580*/  IMAD.U32 R6, RZ, RZ, UR4 ;  /* 0x00000004ff067e24 */ /* 0x000fe2000f8e00ff */
[----:B------:R-:W-:Y:S02]  /*15590*/  SHF.R.U32.HI R3, RZ, 0x1f, R2 ;  /* 0x0000001fff037819 */ /* 0x000fe40000011602 */
[----:B------:R-:W-:Y:S02]  /*155a0*/  IMAD.U32 R7, RZ, RZ, UR5 ;  /* 0x00000005ff077e24 */ /* 0x000fe4000f8e00ff */
[----:B------:R-:W-:-:S04]  /*155b0*/  LEA.HI.SX32 R3, R2, R3, 0x1c ;  /* 0x0000000302037211 */ /* 0x000fc800078fe2ff */
[----:B------:R-:W-:-:S04]  /*155c0*/  VIMNMX R4, R196, R3, !PT ;  /* 0x00000003c4047248 */ /* 0x000fc80007fe0100 */
[----:B------:R-:W-:-:S13]  /*155d0*/  ISETP.GE.AND P0, PT, R0, R4, PT ;  /* 0x000000040000720c */ /* 0x000fda0003f06270 */
[----:B------:R-:W-:Y:S05]  /*155e0*/  @!P0 BRA `(.L_x_13030) ;  /* 0x00000098005c8947 */ /* 0x000fea0003800000 */
[----:B------:R0:W5:Y:S02]  /*155f0*/  LDL.64 R2, [R1+0x150] ;  /* 0x0001500001027983 */ /* 0x0001640000100a00 */
.L_x_13049:
[----:B-1---5:R-:W2:Y:S04]  /*15600*/  LD.E R5, desc[UR44][R2.64] ;  /* 0x0000002c02057980 */ /* 0x022ea8000c101900 */
[----:B------:R-:W3:Y:S01]  /*15610*/  LD.E R8, desc[UR44][R2.64+0x8] ;  /* 0x0000082c02087980 */ /* 0x000ee2000c101900 */
[----:B--2---:R-:W-:-:S05]  /*15620*/  VIADD R5, R5, 0x1 ;  /* 0x0000000105057836 */ /* 0x004fca0000000000 */
[----:B------:R-:W-:-:S13]  /*15630*/  ISETP.NE.AND P0, PT, R5, 0x2, PT ;  /* 0x000000020500780c */ /* 0x000fda0003f05270 */
[----:B------:R1:W5:Y:S04]  /*15640*/  @P0 LD.E R11, desc[UR44][R2.64+0x4] ;  /* 0x0000042c020b0980 */ /* 0x000368000c101900 */
[----:B------:R-:W2:Y:S01]  /*15650*/  @!P0 LD.E R10, desc[UR44][R2.64+0x4] ;  /* 0x0000042c020a8980 */ /* 0x000ea2000c101900 */
[----:B---3--:R-:W-:-:S03]  /*15660*/  VIADD R9, R8, 0x1 ;  /* 0x0000000108097836 */ /* 0x008fc60000000000 */
[----:B------:R3:W-:Y:S04]  /*15670*/  ST.E desc[UR44][R2.64], R5 ;  /* 0x0000000502007985 */ /* 0x0007e8000c10192c */
[----:B------:R1:W-:Y:S04]  /*15680*/  ST.E desc[UR44][R2.64+0x8], R9 ;  /* 0x0000080902007985 */ /* 0x0003e8000c10192c */
[----:B------:R1:W-:Y:S01]  /*15690*/  @!P0 ST.E desc[UR44][R2.64], RZ ;  /* 0x000000ff02008985 */ /* 0x0003e2000c10192c */
[----:B--2---:R-:W-:-:S05]  /*156a0*/  @!P0 LOP3.LUT R11, R10, 0x1, RZ, 0x3c, !PT ;  /* 0x000000010a0b8812 */ /* 0x004fca00078e3cff */
[----:B------:R1:W-:Y:S04]  /*156b0*/  @!P0 ST.E desc[UR44][R2.64+0x4], R11 ;  /* 0x0000040b02008985 */ /* 0x0003e8000c10192c */
[----:B------:R-:W2:Y:S04]  /*156c0*/  LDL.64 R72, [R1+0x168] ;  /* 0x0001680001487983 */ /* 0x000ea80000100a00 */
[----:B--2---:R-:W2:Y:S01]  /*156d0*/  LD.E R8, desc[UR44][R72.64] ;  /* 0x0000002c48087980 */ /* 0x004ea2000c101900 */
[----:B------:R-:W-:Y:S05]  /*156e0*/  YIELD ;  /* 0x0000000000007946 */ /* 0x000fea0003800000 */
[----:B------:R-:W-:Y:S01]  /*156f0*/  BSSY B0, `(.L_x_13031) ;  /* 0x0000006000007945 */ /* 0x000fe20003800000 */
[----:B---3--:R-:W-:Y:S01]  /*15700*/  @!P0 IMAD.MOV.U32 R5, RZ, RZ, RZ ;  /* 0x000000ffff058224 */ /* 0x008fe200078e00ff */
[----:B--2---:R-:W-:-:S04]  /*15710*/  LOP3.LUT R8, R8, 0x1, RZ, 0xfc, !PT ;  /* 0x0000000108087812 */ /* 0x004fc800078efcff */
[----:B------:R-:W-:-:S13]  /*15720*/  ISETP.NE.AND P1, PT, R8, 0x3, PT ;  /* 0x000000030800780c */ /* 0x000fda0003f25270 */
[----:B-1----:R-:W-:Y:S05]  /*15730*/  @!P1 BRA `(.L_x_13032) ;  /* 0x0000000000049947 */ /* 0x002fea0003800000 */
[----:B------:R-:W-:Y:S01]  /*15740*/  BPT.TRAP 0x1 ;  /* 0x000000040000795c */ /* 0x000fe20000300000 */
.L_x_13032:
[----:B------:R-:W-:Y:S05]  /*15750*/  BSYNC B0 ;  /* 0x0000000000007941 */ /* 0x000fea0003800000 */
.L_x_13031:
[----:B------:R-:W2:Y:S01]  /*15760*/  LD.E.64 R8, desc[UR44][R72.64+0x18] ;  /* 0x0000182c48087980 */ /* 0x000ea2000c101b00 */
[----:B-----5:R-:W-:Y:S02]  /*15770*/  SHF.L.U32 R12, R11, 0x1f, RZ ;  /* 0x0000001f0b0c7819 */ /* 0x020fe400000006ff */
[----:B--2---:R-:W-:-:S04]  /*15780*/  MOV R8, R8 ;  /* 0x0000000800087202 */ /* 0x004fc80000000f00 */
[----:B------:R-:W-:-:S04]  /*15790*/  LEA R5, R5, R8, 0x3 ;  /* 0x0000000805057211 */ /* 0x000fc800078e18ff */
[----:B------:R1:W2:Y:S01]  /*157a0*/  SYNCS.PHASECHK.TRANS64.TRYWAIT P0, [R5+URZ], R12 ;  /* 0x0000000c050075a7 */ /* 0x0002a2000800017f */
[----:B------:R-:W3:Y:S04]  /*157b0*/  LD.E R8, desc[UR44][R72.64] ;  /* 0x0000002c48087980 */ /* 0x000ee8000c101900 */
[----:B------:R1:W5:Y:S04]  /*157c0*/  LD.E R10, desc[UR44][R2.64] ;  /* 0x0000002c020a7980 */ /* 0x000368000c101900 */
[----:B------:R1:W5:Y:S01]  /*157d0*/  LD.E R11, desc[UR44][R2.64+0x4] ;  /* 0x0000042c020b7980 */ /* 0x000362000c101900 */
[----:B------:R-:W-:Y:S01]  /*157e0*/  BSSY B0, `(.L_x_13033) ;  /* 0x0000005000007945 */ /* 0x000fe20003800000 */
[----:B---3--:R-:W-:-:S04]  /*157f0*/  LOP3.LUT R8, R8, 0x1, RZ, 0xfc, !PT ;  /* 0x0000000108087812 */ /* 0x008fc800078efcff */
[----:B------:R-:W-:-:S13]  /*15800*/  ISETP.NE.AND P1, PT, R8, 0x3, PT ;  /* 0x000000030800780c */ /* 0x000fda0003f25270 */
[----:B-12---:R-:W-:Y:S05]  /*15810*/  @!P1 BRA `(.L_x_13034) ;  /* 0x0000000000049947 */ /* 0x006fea0003800000 */
[----:B------:R-:W-:Y:S01]  /*15820*/  BPT.TRAP 0x1 ;  /* 0x000000040000795c */ /* 0x000fe20000300000 */
.L_x_13034:
[----:B------:R-:W-:Y:S05]  /*15830*/  BSYNC B0 ;  /* 0x0000000000007941 */ /* 0x000fea0003800000 */
.L_x_13033:
[----:B------:R-:W-:Y:S04]  /*15840*/  BSSY B0, `(.L_x_13035) ;  /* 0x0000008000007945 */ /* 0x000fe80003800000 */
[----:B------:R-:W-:Y:S05]  /*15850*/  @P0 BRA `(.L_x_13036) ;  /* 0x0000000000180947 */ /* 0x000fea0003800000 */
[----:B------:R-:W2:Y:S01]  /*15860*/  LD.E.64 R8, desc[UR44][R72.64+0x18] ;  /* 0x0000182c48087980 */ /* 0x000ea2000c101b00 */
[----:B-----5:R-:W-:Y:S02]  /*15870*/  SHF.L.U32 R11, R11, 0x1f, RZ ;  /* 0x0000001f0b0b7819 */ /* 0x020fe400000006ff */
[----:B--2---:R-:W-:-:S05]  /*15880*/  MOV R9, R8 ;  /* 0x0000000800097202 */ /* 0x004fca0000000f00 */
[----:B------:R-:W-:-:S04]  /*15890*/  IMAD R10, R10, 0x8, R9 ;  /* 0x000000080a0a7824 */ /* 0x000fc800078e0209 */
[----:B------:R-:W1:Y:S02]  /*158a0*/  SYNCS.PHASECHK.TRANS64.TRYWAIT P0, [R10+URZ], R11 ;  /* 0x0000000b0a0075a7 */ /* 0x000e64000800017f */
[----:B-1----:R-:W-:Y:S05]  /*158b0*/  @!P0 BRA `(.L_x_13037) ;  /* 0x0000021800188947 */ /* 0x002fea0003800000 */
.L_x_13036:
[----:B------:R-:W-:Y:S05]  /*158c0*/  BSYNC B0 ;  /* 0x0000000000007941 */ /* 0x000fea0003800000 */
.L_x_13035:
[----:B-1---5:R-:W2:Y:S04]  /*158d0*/  LD.E R11, desc[UR44][R2.64] ;  /* 0x0000002c020b7980 */ /* 0x022ea8000c101900 */
[----:B------:R-:W2:Y:S01]  /*158e0*/  LDL.64 R74, [R1+0x80] ;  /* 0x00008000014a7983 */ /* 0x000ea20000100a00 */
[----:B------:R-:W-:Y:S05]  /*158f0*/  WARPSYNC.ALL ;  /* 0x0000000000007948 */ /* 0x000fea0003800000 */
[----:B------:R1:W-:Y:S04]  /*15900*/  STL [R1+0x60], RZ ;  /* 0x000060ff01007387 */ /* 0x0003e80000100800 */
[----:B------:R-:W3:Y:S01]  /*15910*/  LD.E.64 R8, desc[UR44][R18.64+0x78] ;  /* 0x0000782c12087980 */ /* 0x000ee2000c101b00 */
[----:B------:R-:W-:-:S05]  /*15920*/  IMAD.MOV.U32 R5, RZ, RZ, 0x1 ;  /* 0x00000001ff057424 */ /* 0x000fca00078e00ff */
[----:B------:R1:W-:Y:S04]  /*15930*/  STL [R1+0x60], R5 ;  /* 0x0000600501007387 */ /* 0x0003e80000100800 */
[----:B------:R-:W4:Y:S04]  /*15940*/  LD.E.64 R12, desc[UR44][R18.64+0x78] ;  /* 0x0000782c120c7980 */ /* 0x000f28000c101b00 */
[----:B------:R1:W-:Y:S04]  /*15950*/  STL [R1+0x60], R5 ;  /* 0x0000600501007387 */ /* 0x0003e80000100800 */
[----:B------:R-:W4:Y:S01]  /*15960*/  LD.E.64 R14, desc[UR44][R18.64+0x78] ;  /* 0x0000782c120e7980 */ /* 0x000f22000c101b00 */
[----:B--2---:R-:W-:-:S02]  /*15970*/  IMAD R10, R11, 0x300, R74 ;  /* 0x000003000b0a7824 */ /* 0x004fc400078e024a */
[----:B------:R-:W-:Y:S01]  /*15980*/  IMAD.MOV.U32 R11, RZ, RZ, R75 ;  /* 0x000000ffff0b7224 */ /* 0x000fe200078e004b */
[----:B------:R1:W-:Y:S02]  /*15990*/  STL [R1+0x60], R5 ;  /* 0x0000600501007387 */ /* 0x0003e40000100800 */
[----:B------:R-:W-:Y:S02]  /*159a0*/  R2UR UR6, R10 ;  /* 0x000000000a0672ca */ /* 0x000fe400000e0000 */
[----:B------:R-:W-:Y:S01]  /*159b0*/  R2UR UR7, R11 ;  /* 0x000000000b0772ca */ /* 0x000fe200000e0000 */
[----:B------:R-:W2:Y:S01]  /*159c0*/  LD.E.64 R16, desc[UR44][R18.64+0x78] ;  /* 0x0000782c12107980 */ /* 0x000ea2000c101b00 */
[----:B------:R-:W-:-:S03]  /*159d0*/  WARPGROUP.ARRIVE ;  /* 0x00000000000079c5 */ /* 0x000fc60000000000 */
[----:B------:R1:W-:Y:S01]  /*159e0*/  STL [R1+0x60], R5 ;  /* 0x0000600501007387 */ /* 0x0003e20000100800 */
        /* <DEDUP_REMOVED lines=11> */
[----:B------:R-:W3:Y:S04]  /*15aa0*/  LD.E R21, desc[UR44][R6.64] ;  /* 0x0000002c06157980 */ /* 0x000ee8000c101900 */
[----:B------:R1:W5:Y:S04]  /*15ab0*/  LD.E R11, desc[UR44][R2.64] ;  /* 0x0000002c020b7980 */ /* 0x000368000c101900 */
[----:B------:R1:W5:Y:S01]  /*15ac0*/  LD.E R20, desc[UR44][R2.64+0x4] ;  /* 0x0000042c02147980 */ /* 0x000362000c101900 */
[----:B------:R-:W-:Y:S01]  /*15ad0*/  WARPGROUP.ARRIVE ;  /* 0x00000000000079c5 */ /* 0x000fe20000000000 */
[----:B------:R-:W-:Y:S01]  /*15ae0*/  VIADD R14, R14, 0x4 ;  /* 0x000000040e0e7836 */ /* 0x000fe20000000000 */
[----:B------:R-:W-:Y:S01]  /*15af0*/  BSSY B0, `(.L_x_13038) ;  /* 0x000001a000007945 */ /* 0x000fe20003800000 */
[----:B------:R-:W-:-:S02]  /*15b00*/  VIADD R8, R10, 0x4 ;  /* 0x000000040a087836 */ /* 0x000fc40000000000 */
[--C-:B------:R-:W-:Y:S01]  /*15b10*/  IMAD.MOV.U32 R9, RZ, RZ, R75.reuse ;  /* 0x000000ffff097224 */ /* 0x100fe200078e004b */
[----:B------:R-:W-:Y:S01]  /*15b20*/  HGMMA.64x96x16.F32 R24, gdesc[UR4], R24, gsb0 ;  /* 0x01600000041879f0 */ /* 0x000fe20008000818 */
[----:B------:R-:W-:Y:S01]  /*15b30*/  R2UR UR4, R14 ;  /* 0x000000000e0472ca */ /* 0x000fe200000e0000 */
[----:B--2---:R-:W-:Y:S01]  /*15b40*/  VIADD R16, R16, 0x6 ;  /* 0x0000000610107836 */ /* 0x004fe20000000000 */
[----:B------:R-:W-:Y:S01]  /*15b50*/  R2UR UR6, R8 ;  /* 0x00000000080672ca */ /* 0x000fe200000e0000 */
[----:B------:R-:W-:Y:S01]  /*15b60*/  VIADD R8, R10, 0x6 ;  /* 0x000000060a087836 */ /* 0x000fe20000000000 */
[----:B------:R-:W-:Y:S01]  /*15b70*/  R2UR UR7, R9 ;  /* 0x00000000090772ca */ /* 0x000fe200000e0000 */
[----:B------:R-:W-:Y:S01]  /*15b80*/  IMAD.MOV.U32 R9, RZ, RZ, R75 ;  /* 0x000000ffff097224 */ /* 0x000fe200078e004b */
[----:B------:R-:W-:Y:S01]  /*15b90*/  R2UR UR5, R15 ;  /* 0x000000000f0572ca */ /* 0x000fe200000e0000 */
[----:B------:R-:W-:Y:S02]  /*15ba0*/  WARPGROUP.DEPBAR.LE gsb0, 0x0 ;  /* 0x00008000000079c5 */ /* 0x000fe40000010000 */
[----:B------:R-:W-:-:S10]  /*15bb0*/  WARPGROUP.ARRIVE ;  /* 0x00000000000079c5 */ /* 0x000fd40000000000 */
        /* <DEDUP_REMOVED lines=8> */
[----:B---3--:R-:W-:-:S04]  /*15c40*/  LOP3.LUT R21, R21, 0x1, RZ, 0xfc, !PT ;  /* 0x0000000115157812 */ /* 0x008fc800078efcff */
[----:B------:R-:W-:Y:S01]  /*15c50*/  ISETP.NE.AND P0, PT, R21, 0x3, PT ;  /* 0x000000031500780c */ /* 0x000fe20003f05270 */
[----:B------:R-:W-:-:S12]  /*15c60*/  WARPGROUP.DEPBAR.LE gsb0, 0x0 ;  /* 0x00008000000079c5 */ /* 0x000fd80000010000 */
[----:B-1----:R-:W-:Y:S05]  /*15c70*/  @!P0 BRA `(.L_x_13039) ;  /* 0x0000000000048947 */ /* 0x002fea0003800000 */
[----:B------:R-:W-:Y:S01]  /*15c80*/  BPT.TRAP 0x1 ;  /* 0x000000040000795c */ /* 0x000fe20000300000 */
.L_x_13039:
[----:B------:R-:W-:Y:S05]  /*15c90*/  BSYNC B0 ;  /* 0x0000000000007941 */ /* 0x000fea0003800000 */
.L_x_13038:
[----:B------:R-:W2:Y:S01]  /*15ca0*/  LD.E.64 R8, desc[UR44][R6.64+0x18] ;  /* 0x0000182c06087980 */ /* 0x000ea2000c101b00 */
[----:B-----5:R-:W-:Y:S02]  /*15cb0*/  SHF.L.U32 R20, R20, 0x1f, RZ ;  /* 0x0000001f14147819 */ /* 0x020fe400000006ff */
[----:B--2---:R-:W-:-:S05]  /*15cc0*/  MOV R8, R8 ;  /* 0x0000000800087202 */ /* 0x004fca0000000f00 */
[----:B------:R-:W-:-:S04]  /*15cd0*/  IMAD R11, R11, 0x8, R8 ;  /* 0x000000080b0b7824 */ /* 0x000fc800078e0208 */
        /* <DEDUP_REMOVED lines=9> */
.L_x_13041:
[----:B------:R-:W-:Y:S05]  /*15d70*/  BSYNC B0 ;  /* 0x0000000000007941 */ /* 0x000fea0003800000 */
.L_x_13040:
        /* <DEDUP_REMOVED lines=8> */
.L_x_13043:
[----:B------:R-:W-:Y:S05]  /*15e00*/  BSYNC B0 ;  /* 0x0000000000007941 */ /* 0x000fea0003800000 */
.L_x_13042:
[----:B------:R-:W2:Y:S04]  /*15e10*/  LDL R7, [R1+0x70] ;  /* 0x0000700001077983 */ /* 0x000ea80000100800 */
[----:B------:R-:W3:Y:S04]  /*15e20*/  LD.E R17, desc[UR44][R2.64] ;  /* 0x0000002c02117980 */ /* 0x000ee8000c101900 */
[----:B------:R-:W3:Y:S04]  /*15e30*/  LDL.64 R20, [R1+0xf8] ;  /* 0x0000f80001147983 */ /* 0x000ee80000100a00 */
[----:B-1---5:R-:W4:Y:S04]  /*15e40*/  LDL.64 R8, [R1+0xf0] ;  /* 0x0000f00001087983 */ /* 0x022f280000100a00 */
[----:B------:R-:W4:Y:S04]  /*15e50*/  LDL.64 R10, [R1+0xf0] ;  /* 0x0000f000010a7983 */ /* 0x000f280000100a00 */
[----:B------:R-:W4:Y:S04]  /*15e60*/  LDL.64 R12, [R1+0xf0] ;  /* 0x0000f000010c7983 */ /* 0x000f280000100a00 */
[----:B------:R-:W4:Y:S01]  /*15e70*/  LDL.64 R14, [R1+0xf0] ;  /* 0x0000f000010e7983 */ /* 0x000f220000100a00 */
[----:B------:R-:W-:Y:S05]  /*15e80*/  WARPSYNC.ALL ;  /* 0x0000000000007948 */ /* 0x000fea0003800000 */
[----:B------:R-:W-:Y:S01]  /*15e90*/  WARPGROUP.ARRIVE ;  /* 0x00000000000079c5 */ /* 0x000fe20000000000 */
[----:B--2---:R-:W-:Y:S01]  /*15ea0*/  ISETP.NE.U32.AND P0, PT, R7, RZ, PT ;  /* 0x000000ff0700720c */ /* 0x004fe20003f05070 */
[----:B---3--:R-:W-:-:S02]  /*15eb0*/  IMAD R6, R17, 0xc00, R20 ;  /* 0x00000c0011067824 */ /* 0x008fc400078e0214 */
[----:B------:R-:W-:Y:S01]  /*15ec0*/  IMAD.MOV.U32 R7, RZ, RZ, R21 ;  /* 0x000000ffff077224 */ /* 0x000fe200078e0015 */
[----:B------:R-:W2:Y:S01]  /*15ed0*/  LDL.64 R16, [R1+0xf0] ;  /* 0x0000f00001107983 */ /* 0x000ea20000100a00 */
[----:B----4-:R-:W-:Y:S02]  /*15ee0*/  R2UR UR4, R8 ;  /* 0x00000000080472ca */ /* 0x010fe400000e0000 */
[----:B------:R-:W-:Y:S02]  /*15ef0*/  R2UR UR6, R6 ;  /* 0x00000000060672ca */ /* 0x000fe400000e0000 */
[----:B------:R-:W-:Y:S02]  /*15f00*/  R2UR UR7, R7 ;  /* 0x00000000070772ca */ /* 0x000fe400000e0000 */
[----:B------:R-:W-:Y:S02]  /*15f10*/  R2UR UR5, R9 ;  /* 0x00000000090572ca */ /* 0x000fe400000e0000 */
[----:B------:R-:W-:-:S11]  /*15f20*/  VOTEU.ANY UP0, P0 ;  /* 0x00000000003f7886 */ /* 0x000fd60000000100 */
        /* <DEDUP_REMOVED lines=45> */
[----:B------:R-:W-:Y:S01]  /*16200*/  VIADD R8, R6, 0x302 ;  /* 0x0000030206087836 */ /* 0x000fe20000000000 */
[----:B---3--:R-:W-:Y:S01]  /*16210*/  IADD3 R10, R10, 0x402, RZ ;  /* 0x000004020a0a7810 */ /* 0x008fe20007ffe0ff */
        /* <DEDUP_REMOVED lines=37> */
[----:B------:R-:W-:Y:S01]  /*16470*/  R2UR UR5, R17 ;  /* 0x00000000110572ca */ /* 0x000fe200000e0000 */
[----:B------:R-:W2:Y:S01]  /*16480*/  LDL.64 R8, [R1+0xf0] ;  /* 0x0000f00001087983 */ /* 0x000ea20000100a00 */
[----:B---3--:R-:W-:-:S02]  /*16490*/  VIADD R10, R10, 0x802 ;  /* 0x000008020a0a7836 */ /* 0x008fc40000000000 */
[----:B------:R-:W-:Y:S01]  /*164a0*/  VIADD R20, R6, 0x602 ;  /* 0x0000060206147836 */ /* 0x000fe20000000000 */
[----:B------:R-:W-:Y:S02]  /*164b0*/  WARPGROUP.DEPBAR.LE gsb0, 0x0 ;  /* 0x00008000000079c5 */ /* 0x000fe40000010000 */
[----:B------:R-:W-:-:S06]  /*164c0*/  WARPGROUP.ARRIVE ;  /* 0x00000000000079c5 */ /* 0x000fcc0000000000 */
[----:B------:R-:W-:Y:S01]  /*164d0*/  HGMMA.64x96x16.F32 R24, gdesc[UR4], R24, gsb0 ;  /* 0x01600000041879f0 */ /* 0x000fe20008000818 */
[----:B------:R-:W-:Y:S02]  /*164e0*/  R2UR UR6, R20 ;  /* 0x00000000140672ca */ /* 0x000fe400000e0000 */
[----:B------:R-:W-:Y:S02]  /*164f0*/  R2UR UR7, R21 ;  /* 0x00000000150772ca */ /* 0x000fe400000e0000 */
[----:B------:R-:W-:Y:S02]  /*16500*/  R2UR UR4, R10 ;  /* 0x000000000a0472ca */ /* 0x000fe400000e0000 */
[----:B------:R-:W-:Y:S02]  /*16510*/  R2UR UR5, R11 ;  /* 0x000000000b0572ca */ /* 0x000fe400000e0000 */
[----:B------:R-:W3:Y:S01]  /*16520*/  LDL.64 R10, [R1+0xf0] ;  /* 0x0000f000010a7983 */ /* 0x000ee20000100a00 */
[----:B----4-:R-:W-:-:S02]  /*16530*/  VIADD R12, R12, 0x804 ;  /* 0x000008040c0c7836 */ /* 0x010fc40000000000 */
        /* <DEDUP_REMOVED lines=8> */
[----:B------:R-:W4:Y:S01]  /*165c0*/  LDL.64 R12, [R1+0xf0] ;  /* 0x0000f000010c7983 */ /* 0x000f220000100a00 */
[----:B------:R-:W-:-:S02]  /*165d0*/  VIADD R14, R14, 0x806 ;  /* 0x000008060e0e7836 */ /* 0x000fc40000000000 */
        /* <DEDUP_REMOVED lines=9> */
[----:B--2---:R-:W-:-:S02]  /*16670*/  VIADD R8, R8, 0xc00 ;  /* 0x00000c0008087836 */ /* 0x004fc40000000000 */
[----:B------:R-:W-:Y:S01]  /*16680*/  VIADD R20, R6, 0x900 ;  /* 0x0000090006147836 */ /* 0x000fe20000000000 */
[----:B------:R-:W-:Y:S02]  /*16690*/  WARPGROUP.DEPBAR.LE gsb0, 0x0 ;  /* 0x00008000000079c5 */ /* 0x000fe40000010000 */
[----:B------:R-:W-:-:S06]  /*166a0*/  WARPGROUP.ARRIVE ;  /* 0x00000000000079c5 */ /* 0x000fcc0000000000 */
[----:B------:R-:W-:Y:S01]  /*166b0*/  HGMMA.64x96x16.F32 R24, gdesc[UR4], R24, gsb0 ;  /* 0x01600000041879f0 */ /* 0x000fe20008000818 */
[----:B------:R-:W-:Y:S02]  /*166c0*/  R2UR UR6, R20 ;  /* 0x00000000140672ca */ /* 0x000fe400000e0000 */
[----:B------:R-:W-:Y:S02]  /*166d0*/  R2UR UR7, R21 ;  /* 0x00000000150772ca */ /* 0x000fe400000e0000 */
[----:B------:R-:W-:Y:S02]  /*166e0*/  R2UR UR4, R8 ;  /* 0x00000000080472ca */ /* 0x000fe400000e0000 */
[----:B------:R-:W-:Y:S01]  /*166f0*/  R2UR UR5, R9 ;  /* 0x00000000090572ca */ /* 0x000fe200000e0000 */
[----:B---3--:R-:W-:Y:S02]  /*16700*/  VIADD R10, R10, 0xc02 ;  /* 0x00000c020a0a7836 */ /* 0x008fe40000000000 */
        /* <DEDUP_REMOVED lines=26> */
[----:B------:R-:W1:Y:S01]  /*168b0*/  S2R R74, SR_TID.X ;  /* 0x00000000004a7919 */ /* 0x000e620000002100 */
[----:B------:R2:W-:Y:S04]  /*168c0*/  STL [R1+0x70], R5 ;  /* 0x0000700501007387 */ /* 0x0005e80000100800 */
[----:B------:R2:W-:Y:S01]  /*168d0*/  STL [R1+0x70], R5 ;  /* 0x0000700501007387 */ /* 0x0005e20000100800 */
[----:B------:R-:W-:-:S02]  /*168e0*/  WARPGROUP.DEPBAR.LE gsb0, 0x0 ;  /* 0x00008000000079c5 */ /* 0x000fc40000010000 */
[----:B------:R-:W-:-:S06]  /*168f0*/  WARPGROUP.ARRIVE ;  /* 0x00000000000079c5 */ /* 0x000fcc0000000000 */
[----:B------:R-:W-:Y:S01]  /*16900*/  HGMMA.64x96x16.F32 R24, gdesc[UR4], R24, gsb0 ;  /* 0x01600000041879f0 */ /* 0x000fe20008000818 */
[----:B------:R2:W-:Y:S01]  /*16910*/  STL [R1+0x70], R5 ;  /* 0x0000700501007387 */ /* 0x0005e20000100800 */
[----:B-1----:R-:W-:-:S03]  /*16920*/  SHF.R.U32.HI R74, RZ, 0x7, R74 ;  /* 0x00000007ff4a7819 */ /* 0x002fc6000001164a */
        /* <DEDUP_REMOVED lines=16> */
[----:B------:R-:W3:Y:S04]  /*16a30*/  LD.E R7, desc[UR44][R72.64] ;  /* 0x0000002c48077980 */ /* 0x000ee8000c101900 */
[----:B------:R2:W5:Y:S01]  /*16a40*/  LD.E R6, desc[UR44][R2.64] ;  /* 0x0000002c02067980 */ /* 0x000562000c101900 */
[----:B------:R-:W-:Y:S01]  /*16a50*/  BSSY B0, `(.L_x_13045) ;  /* 0x0000005000007945 */ /* 0x000fe20003800000 */
[----:B---3--:R-:W-:-:S04]  /*16a60*/  LOP3.LUT R7, R7, 0x1, RZ, 0xfc, !PT ;  /* 0x0000000107077812 */ /* 0x008fc800078efcff */
[----:B------:R-:W-:-:S13]  /*16a70*/  ISETP.NE.AND P0, PT, R7, 0x3, PT ;  /* 0x000000030700780c */ /* 0x000fda0003f05270 */
[----:B--2---:R-:W-:Y:S05]  /*16a80*/  @!P0 BRA `(.L_x_13046) ;  /* 0x0000000000048947 */ /* 0x004fea0003800000 */
[----:B------:R-:W-:Y:S01]  /*16a90*/  BPT.TRAP 0x1 ;  /* 0x000000040000795c */ /* 0x000fe20000300000 */
.L_x_13046:
[----:B------:R-:W-:Y:S05]  /*16aa0*/  BSYNC B0 ;  /* 0x0000000000007941 */ /* 0x000fea0003800000 */
.L_x_13045:
[----:B------:R-:W2:Y:S04]  /*16ab0*/  LD.E.64 R8, desc[UR44][R72.64+0x20] ;  /* 0x0000202c48087980 */ /* 0x000ea8000c101b00 */
[----:B------:R-:W3:Y:S01]  /*16ac0*/  LD.E R7, desc[UR44][R72.64+0xc] ;  /* 0x00000c2c48077980 */ /* 0x000ee2000c101900 */
[----:B--2---:R-:W-:-:S05]  /*16ad0*/  MOV R9, R8 ;  /* 0x0000000800097202 */ /* 0x004fca0000000f00 */
[----:B-----5:R-:W-:-:S05]  /*16ae0*/  IMAD R6, R6, 0x8, R9 ;  /* 0x0000000806067824 */ /* 0x020fca00078e0209 */
[----:B---3--:R-:W-:-:S04]  /*16af0*/  PRMT R6, R7, 0x654, R6 ;  /* 0x0000065407067816 */ /* 0x008fc80000000006 */
[----:B------:R1:W-:Y:S01]  /*16b00*/  SYNCS.ARRIVE.TRANS64.RED.A1T0 RZ, [R6+URZ], RZ ;  /* 0x000000ff06ff79a7 */ /* 0x0003e2000810043f */
[----:B------:R-:W1:Y:S02]  /*16b10*/  LDL.64 R16, [R1+0x410] ;  /* 0x0004100001107983 */ /* 0x000e640000100a00 */
[----:B-1----:R-:W-:-:S04]  /*16b20*/  FMNMX.FTZ R6, R24, R16, !PT ;  /* 0x0000001018067209 */ /* 0x002fc80007810000 */
        /* <DEDUP_REMOVED lines=30> */
[----:B------:R-:W2:Y:S01]  /*16d10*/  LDL R8, [R1+0x430] ;  /* 0x0004300001087983 */ /* 0x000ea20000100800 */
[----:B------:R-:W-:-:S02]  /*16d20*/  FMNMX.FTZ R10, R68, R9, !PT ;  /* 0x00000009440a7209 */ /* 0x000fc40007810000 */
[----:B------:R-:W-:Y:S02]  /*16d30*/  FMNMX.FTZ R7, R43, R6, !PT ;  /* 0x000000062b077209 */ /* 0x000fe40007810000 */
[----:B------:R-:W-:Y:S02]  /*16d40*/  FMNMX.FTZ R10, R69, R10, !PT ;  /* 0x0000000a450a7209 */ /* 0x000fe40007810000 */
        /* <DEDUP_REMOVED lines=17> */
[----:B------:R-:W3:Y:S01]  /*16e60*/  LDL.64 R6, [R1+0x420] ;  /* 0x0004200001067983 */ /* 0x000ee20000100a00 */
[----:B-1----:R-:W-:-:S03]  /*16e70*/  FMNMX.FTZ R12, R9, R12, !PT ;  /* 0x0000000c090c7209 */ /* 0x002fc60007810000 */
[----:B------:R-:W-:Y:S04]  /*16e80*/  STL.64 [R1+0x410], R10 ;  /* 0x0004100a01007387 */ /* 0x000fe80000100a00 */
[----:B------:R-:W4:Y:S04]  /*16e90*/  LDL R13, [R1+0x414] ;  /* 0x00041400010d7983 */ /* 0x000f280000100800 */
[----:B------:R-:W-:Y:S04]  /*16ea0*/  STL [R1+0x410], R12 ;  /* 0x0004100c01007387 */ /* 0x000fe80000100800 */
[----:B------:R-:W2:Y:S04]  /*16eb0*/  LDL R21, [R1+0x410] ;  /* 0x0004100001157983 */ /* 0x000ea80000100800 */
[----:B----4-:R-:W1:Y:S01]  /*16ec0*/  SHFL.BFLY PT, R10, R13, 0x2, 0x1f ;  /* 0x0c401f000d0a7f89 */ /* 0x010e6200000e0000 */
[----:B--2---:R-:W-:Y:S01]  /*16ed0*/  FADD.FTZ R9, R16, -R21 ;  /* 0x8000001510097221 */ /* 0x004fe20000010000 */
[----:B-1----:R-:W-:-:S05]  /*16ee0*/  FMNMX.FTZ R11, R10, R13, !PT ;  /* 0x0000000d0a0b7209 */ /* 0x002fca0007810000 */
[----:B------:R-:W1:Y:S01]  /*16ef0*/  SHFL.BFLY PT, R16, R11, 0x1, 0x1f ;  /* 0x0c201f000b107f89 */ /* 0x000e6200000e0000 */
[----:B------:R-:W-:-:S04]  /*16f00*/  FMUL.FTZ R21, R8, R21 ;  /* 0x0000001508157220 */ /* 0x000fc80000410000 */
        /* <DEDUP_REMOVED lines=15> */
[--C-:B------:R-:W-:Y:S01]  /*17000*/  FFMA.FTZ R189, R53, R8, -R21.reuse ;  /* 0x0000000835bd7223 */ /* 0x100fe20000010815 */
[----:B-1----:R-:W-:Y:S01]  /*17010*/  FMNMX.FTZ R16, R11, R16, !PT ;  /* 0x000000100b107209 */ /* 0x002fe20007810000 */
        /* <DEDUP_REMOVED lines=8> */
[-C--:B------:R-:W-:Y:S01]  /*170a0*/  FMUL.FTZ R21, R16, R8.reuse ;  /* 0x0000000810157220 */ /* 0x080fe20000410000 */
[----:B------:R-:W-:Y:S01]  /*170b0*/  FADD.FTZ R17, R17, -R16 ;  /* 0x8000001011117221 */ /* 0x000fe20000010000 */
[----:B------:R-:W-:-:S02]  /*170c0*/  FMUL.FTZ R9, R9, R8 ;  /* 0x0000000809097220 */ /* 0x000fc40000410000 */
[-CC-:B------:R-:W-:Y:S01]  /*170d0*/  FFMA.FTZ R169, R26, R8.reuse, -R21.reuse ;  /* 0x000000081aa97223 */ /* 0x180fe20000010815 */
[----:B------:R-:W-:Y:S01]  /*170e0*/  FMUL.FTZ R17, R8, R17 ;  /* 0x0000001108117220 */ /* 0x000fe20000410000 */
[-CC-:B------:R-:W-:Y:S01]  /*170f0*/  FFMA.FTZ R37, R27, R8.reuse, -R21.reuse ;  /* 0x000000081b257223 */ /* 0x180fe20000010815 */
[----:B------:R-:W-:Y:S01]  /*17100*/  MUFU.EX2 R168, R168 ;  /* 0x000000a800a87308 */ /* 0x000fe20000000800 */
[-CC-:B------:R-:W-:Y:S01]  /*17110*/  FFMA.FTZ R171, R30, R8.reuse, -R21.reuse ;  /* 0x000000081eab7223 */ /* 0x180fe20000010815 */
[----:B------:R-:W-:-:S06]  /*17120*/  FFMA.FTZ R40, R31, R8, -R21 ;  /* 0x000000081f287223 */ /* 0x000fcc0000010815 */
[----:B------:R-:W-:Y:S08]  /*17130*/  MUFU.EX2 R28, R17 ;  /* 0x00000011001c7308 */ /* 0x000ff00000000800 */
[----:B------:R-:W3:Y:S08]  /*17140*/  MUFU.EX2 R169, R169 ;  /* 0x000000a900a97308 */ /* 0x000ef00000000800 */
[----:B------:R-:W1:Y:S01]  /*17150*/  MUFU.EX2 R9, R9 ;  /* 0x0000000900097308 */ /* 0x000e620000000800 */
[----:B------:R-:W-:-:S07]  /*17160*/  FFMA.FTZ R173, R34, R8, -R21 ;  /* 0x0000000822ad7223 */ /* 0x000fce0000010815 */
[----:B------:R-:W2:Y:S08]  /*17170*/  MUFU.EX2 R37, R37 ;  /* 0x0000002500257308 */ /* 0x000eb00000000800 */
[----:B------:R-:W4:Y:S01]  /*17180*/  MUFU.EX2 R24, R24 ;  /* 0x0000001800187308 */ /* 0x000f220000000800 */
[----:B------:R-:W-:-:S07]  /*17190*/  FFMA.FTZ R31, R35, R8, -R21 ;  /* 0x00000008231f7223 */ /* 0x000fce0000010815 */
[----:B------:R-:W0:Y:S08]  /*171a0*/  MUFU.EX2 R171, R171 ;  /* 0x000000ab00ab7308 */ /* 0x000e300000000800 */
[----:B------:R-:W0:Y:S01]  /*171b0*/  MUFU.EX2 R170, R170 ;  /* 0x000000aa00aa7308 */ /* 0x000e220000000800 */
[----:B---3--:R-:W-:Y:S01]  /*171c0*/  FFMA.FTZ R20, R7, R28, R169 ;  /* 0x0000001c07147223 */ /* 0x008fe200000100a9 */
[----:B------:R-:W-:-:S06]  /*171d0*/  FFMA.FTZ R175, R38, R8, -R21 ;  /* 0x0000000826af7223 */ /* 0x000fcc0000010815 */
[----:B------:R-:W3:Y:S01]  /*171e0*/  MUFU.EX2 R40, R40 ;  /* 0x0000002800287308 */ /* 0x000ee20000000800 */
[----:B-1----:R-:W-:-:S07]  /*171f0*/  FFMA.FTZ R7, R9, R6, R168 ;  /* 0x0000000609077223 */ /* 0x002fce00000100a8 */
[----:B------:R-:W1:Y:S01]  /*17200*/  MUFU.EX2 R72, R72 ;  /* 0x0000004800487308 */ /* 0x000e620000000800 */
[----:B--2---:R-:W-:Y:S01]  /*17210*/  FADD.FTZ R20, R37, R20 ;  /* 0x0000001425147221 */ /* 0x004fe20000010000 */
[----:B------:R-:W-:-:S06]  /*17220*/  FFMA.FTZ R34, R39, R8, -R21 ;  /* 0x0000000827227223 */ /* 0x000fcc0000010815 */
[----:B------:R-:W2:Y:S01]  /*17230*/  MUFU.EX2 R173, R173 ;  /* 0x000000ad00ad7308 */ /* 0x000ea20000000800 */
[----:B----4-:R-:W-:-:S07]  /*17240*/  FADD.FTZ R7, R24, R7 ;  /* 0x0000000718077221 */ /* 0x010fce0000010000 */
[----:B------:R-:W4:Y:S01]  /*17250*/  MUFU.EX2 R172, R172 ;  /* 0x000000ac00ac7308 */ /* 0x000f220000000800 */
[----:B0-----:R-:W-:Y:S01]  /*17260*/  FADD.FTZ R17, R171, R20 ;  /* 0x00000014ab117221 */ /* 0x001fe20000010000 */
[----:B------:R-:W-:-:S06]  /*17270*/  FFMA.FTZ R177, R42, R8, -R21 ;  /* 0x000000082ab17223 */ /* 0x000fcc0000010815 */
[----:B------:R-:W0:Y:S01]  /*17280*/  MUFU.EX2 R31, R31 ;  /* 0x0000001f001f7308 */ /* 0x000e220000000800 */
[----:B------:R-:W-:-:S07]  /*17290*/  FADD.FTZ R7, R170, R7 ;  /* 0x00000007aa077221 */ /* 0x000fce0000010000 */
[----:B------:R-:W0:Y:S01]  /*172a0*/  MUFU.EX2 R32, R32 ;  /* 0x0000002000207308 */ /* 0x000e220000000800 */
[----:B---3--:R-:W-:Y:S01]  /*172b0*/  FADD.FTZ R6, R40, R17 ;  /* 0x0000001128067221 */ /* 0x008fe20000010000 */
[----:B------:R-:W-:-:S06]  /*172c0*/  FFMA.FTZ R30, R43, R8, -R21 ;  /* 0x000000082b1e7223 */ /* 0x000fcc0000010815 */
[----:B------:R-:W3:Y:S01]  /*172d0*/  MUFU.EX2 R175, R175 ;  /* 0x000000af00af7308 */ /* 0x000ee20000000800 */
[----:B-1----:R-:W-:-:S07]  /*172e0*/  FADD.FTZ R7, R72, R7 ;  /* 0x0000000748077221 */ /* 0x002fce0000010000 */
        /* <DEDUP_REMOVED lines=52> */
[----:B------:R-:W-:-:S06]  /*17630*/  FADD.FTZ R6, R15, R6 ;  /* 0x000000060f067221 */ /* 0x000fcc0000010000 */
[----:B------:R-:W0:Y:S01]  /*17640*/  MUFU.EX2 R209, R209 ;  /* 0x000000d100d17308 */ /* 0x000e220000000800 */
[----:B------:R-:W-:-:S07]  /*17650*/  FFMA.FTZ R200, R66, R8, -R21 ;  /* 0x0000000842c87223 */ /* 0x000fce0000010815 */
[----:B------:R-:W0:Y:S01]  /*17660*/  MUFU.EX2 R190, R190 ;  /* 0x000000be00be7308 */ /* 0x000e220000000800 */
[----:B---3--:R-:W-:Y:S01]  /*17670*/  FADD.FTZ R17, R214, R7 ;  /* 0x00000007d6117221 */ /* 0x008fe20000010000 */
[----:B-1----:R-:W-:-:S06]  /*17680*/  FADD.FTZ R7, R189, R6 ;  /* 0x00000006bd077221 */ /* 0x002fcc0000010000 */
[----:B------:R-:W1:Y:S01]  /*17690*/  MUFU.EX2 R205, R205 ;  /* 0x000000cd00cd7308 */ /* 0x000e620000000800 */
[----:B------:R-:W-:-:S07]  /*176a0*/  FFMA.FTZ R202, R67, R8, -R21 ;  /* 0x0000000843ca7223 */ /* 0x000fce0000010815 */
[----:B------:R-:W3:Y:S01]  /*176b0*/  MUFU.EX2 R13, R13 ;  /* 0x0000000d000d7308 */ /* 0x000ee20000000800 */
[----:B--2---:R-:W-:Y:S01]  /*176c0*/  FADD.FTZ R6, R204, R17 ;  /* 0x00000011cc067221 */ /* 0x004fe20000010000 */
[----:B----4-:R-:W-:-:S06]  /*176d0*/  FADD.FTZ R7, R12, R7 ;  /* 0x000000070c077221 */ /* 0x010fcc0000010000 */
[----:B------:R-:W2:Y:S01]  /*176e0*/  MUFU.EX2 R210, R210 ;  /* 0x000000d200d27308 */ /* 0x000ea20000000800 */
[----:B------:R-:W-:-:S07]  /*176f0*/  FFMA.FTZ R201, R70, R8, -R21 ;  /* 0x0000000846c97223 */ /* 0x000fce0000010815 */
[----:B------:R-:W4:Y:S01]  /*17700*/  MUFU.EX2 R191, R191 ;  /* 0x000000bf00bf7308 */ /* 0x000f220000000800 */
[----:B0-----:R-:W-:Y:S01]  /*17710*/  FADD.FTZ R20, R209, R6 ;  /* 0x00000006d1147221 */ /* 0x001fe20000010000 */
[----:B------:R-:W-:-:S06]  /*17720*/  FADD.FTZ R6, R190, R7 ;  /* 0x00000007be067221 */ /* 0x000fcc0000010000 */
[----:B------:R-:W-:Y:S01]  /*17730*/  MUFU.EX2 R10, R10 ;  /* 0x0000000a000a7308 */ /* 0x000fe20000000800 */
[----:B------:R-:W-:-:S07]  /*17740*/  FFMA.FTZ R203, R71, R8, -R21 ;  /* 0x0000000847cb7223 */ /* 0x000fce0000010815 */
[----:B------:R-:W0:Y:S01]  /*17750*/  MUFU.EX2 R200, R200 ;  /* 0x000000c800c87308 */ /* 0x000e220000000800 */
[----:B-1----:R-:W-:Y:S01]  /*17760*/  FADD.FTZ R7, R205, R20 ;  /* 0x00000014cd077221 */ /* 0x002fe20000010000 */
[----:B---3--:R-:W-:-:S06]  /*17770*/  FADD.FTZ R6, R13, R6 ;  /* 0x000000060d067221 */ /* 0x008fcc0000010000 */
[----:B------:R-:W-:Y:S08]  /*17780*/  MUFU.EX2 R192, R192 ;  /* 0x000000c000c07308 */ /* 0x000ff00000000800 */
[----:B------:R-:W1:Y:S01]  /*17790*/  MUFU.EX2 R202, R202 ;  /* 0x000000ca00ca7308 */ /* 0x000e620000000800 */
[----:B--2---:R-:W-:Y:S01]  /*177a0*/  FADD.FTZ R17, R210, R7 ;  /* 0x00000007d2117221 */ /* 0x004fe20000010000 */
[----:B----4-:R-:W-:-:S06]  /*177b0*/  FADD.FTZ R7, R191, R6 ;  /* 0x00000006bf077221 */ /* 0x010fcc0000010000 */
[----:B------:R-:W-:Y:S08]  /*177c0*/  MUFU.EX2 R11, R68 ;  /* 0x00000044000b7308 */ /* 0x000ff00000000800 */
[----:B------:R-:W2:Y:S01]  /*177d0*/  MUFU.EX2 R201, R201 ;  /* 0x000000c900c97308 */ /* 0x000ea20000000800 */
[----:B0-----:R-:W-:Y:S01]  /*177e0*/  FADD.FTZ R17, R200, R17 ;  /* 0x00000011c8117221 */ /* 0x001fe20000010000 */
[----:B------:R-:W-:-:S06]  /*177f0*/  FADD.FTZ R7, R10, R7 ;  /* 0x000000070a077221 */ /* 0x000fcc0000010000 */
[----:B------:R-:W0:Y:S08]  /*17800*/  MUFU.EX2 R193, R193 ;  /* 0x000000c100c17308 */ /* 0x000e300000000800 */
[----:B------:R-:W3:Y:S01]  /*17810*/  MUFU.EX2 R203, R203 ;  /* 0x000000cb00cb7308 */ /* 0x000ee20000000800 */
[----:B-1----:R-:W-:Y:S01]  /*17820*/  FADD.FTZ R8, R202, R17 ;  /* 0x00000011ca087221 */ /* 0x002fe20000010000 */
[----:B------:R-:W-:-:S03]  /*17830*/  FADD.FTZ R6, R192, R7 ;  /* 0x00000007c0067221 */ /* 0x000fc60000010000 */
[----:B--2---:R-:W-:Y:S01]  /*17840*/  FADD.FTZ R8, R201, R8 ;  /* 0x00000008c9087221 */ /* 0x004fe20000010000 */
[----:B------:R-:W-:-:S04]  /*17850*/  FADD.FTZ R6, R11, R6 ;  /* 0x000000060b067221 */ /* 0x000fc80000010000 */
[----:B0-----:R-:W-:Y:S01]  /*17860*/  FADD.FTZ R20, R193, R6 ;  /* 0x00000006c1147221 */ /* 0x001fe20000010000 */
[----:B------:R-:W-:Y:S01]  /*17870*/  STL [R1+0x414], R16 ;  /* 0x0004141001007387 */ /* 0x000fe20000100800 */
[----:B---3--:R-:W-:-:S05]  /*17880*/  FADD.FTZ R21, R203, R8 ;  /* 0x00000008cb157221 */ /* 0x008fca0000010000 */
[----:B------:R0:W-:Y:S04]  /*17890*/  STL.64 [R1+0x420], R20 ;  /* 0x0004201401007387 */ /* 0x0001e80000100a00 */
[----:B------:R-:W2:Y:S01]  /*178a0*/  LD.E R8, desc[UR44][R18.64+0x200] ;  /* 0x0002002c12087980 */ /* 0x000ea2000c101900 */
[----:B------:R-:W-:-:S04]  /*178b0*/  UIADD3 UR4, UP0, UR37, 0x200, URZ ;  /* 0x0000020025047890 */ /* 0x000fc8000ff1e03f */
[----:B------:R-:W-:Y:S02]  /*178c0*/  ULOP3.LUT UR6, UR4, 0x4, URZ, 0xfc, !UPT ;  /* 0x0000000404067892 */ /* 0x000fe4000f8efc3f */
[----:B------:R-:W-:-:S04]  /*178d0*/  UIADD3.X UR5, URZ, UR36, URZ, UP0, !UPT ;  /* 0x000000243f057290 */ /* 0x000fc800087fe43f */
[----:B------:R-:W-:Y:S02]  /*178e0*/  IMAD.U32 R6, RZ, RZ, UR6 ;  /* 0x00000006ff067e24 */ /* 0x000fe4000f8e00ff */
[----:B------:R-:W-:Y:S01]  /*178f0*/  MOV R7, UR5 ;  /* 0x0000000500077c02 */ /* 0x000fe20008000f00 */
[----:B--2---:R-:W-:-:S05]  /*17900*/  FMUL.FTZ R17, R9, R8 ;  /* 0x0000000809117220 */ /* 0x004fca0000410000 */
[----:B------:R1:W-:Y:S04]  /*17910*/  ST.E desc[UR44][R18.64+0x200], R17 ;  /* 0x0002001112007985 */ /* 0x0003e8000c10192c */
[----:B------:R-:W2:Y:S02]  /*17920*/  LD.E R8, desc[UR44][R6.64] ;  /* 0x0000002c06087980 */ /* 0x000ea4000c101900 */
[----:B--2---:R-:W-:-:S05]  /*17930*/  FMUL.FTZ R27, R9, R8 ;  /* 0x00000008091b7220 */ /* 0x004fca0000410000 */
[----:B------:R2:W-:Y:S04]  /*17940*/  ST.E desc[UR44][R6.64], R27 ;  /* 0x0000001b06007985 */ /* 0x0005e8000c10192c */
[----:B------:R-:W1:Y:S04]  /*17950*/  LD.E R54, desc[UR44][R18.64+0x210] ;  /* 0x0002102c12367980 */ /* 0x000e68000c101900 */
[----:B0-----:R-:W3:Y:S04]  /*17960*/  LD.E R21, desc[UR44][R18.64+0x3f4] ;  /* 0x0003f42c12157980 */ /* 0x001ee8000c101900 */
[----:B------:R-:W4:Y:S04]  /*17970*/  LD.E R56, desc[UR44][R18.64+0x214] ;  /* 0x0002142c12387980 */ /* 0x000f28000c101900 */
        /* <DEDUP_REMOVED lines=59> */
[----:B------:R-:W-:Y:S01]  /*17d30*/  ULOP3.LUT UR6, UR4, 0x8, URZ, 0xfc, !UPT ;  /* 0x0000000804067892 */ /* 0x000fe2000f8efc3f */
[C---:B-1----:R-:W-:Y:S01]  /*17d40*/  FMUL.FTZ R17, R9.reuse, R54 ;  /* 0x0000003609117220 */ /* 0x042fe20000410000 */
[----:B---3--:R-:W-:-:S04]  /*17d50*/  FMUL.FTZ R43, R9, R21 ;  /* 0x00000015092b7220 */ /* 0x008fc80000410000 */
[----:B------:R0:W-:Y:S01]  /*17d60*/  ST.E desc[UR44][R18.64+0x210], R17 ;  /* 0x0002101112007985 */ /* 0x0001e2000c10192c */
[C---:B----4-:R-:W-:Y:S01]  /*17d70*/  FMUL.FTZ R21, R9.reuse, R56 ;  /* 0x0000003809157220 */ /* 0x050fe20000410000 */
[C---:B--2---:R-:W-:Y:S01]  /*17d80*/  FMUL.FTZ R27, R9.reuse, R58 ;  /* 0x0000003a091b7220 */ /* 0x044fe20000410000 */
[C---:B------:R-:W-:Y:S01]  /*17d90*/  FMUL.FTZ R29, R9.reuse, R60 ;  /* 0x0000003c091d7220 */ /* 0x040fe20000410000 */
[C---:B------:R-:W-:Y:S01]  /*17da0*/  FMUL.FTZ R35, R9.reuse, R62 ;  /* 0x0000003e09237220 */ /* 0x040fe20000410000 */
[----:B------:R-:W-:Y:S01]  /*17db0*/  ST.E desc[UR44][R18.64+0x3f4], R43 ;  /* 0x0003f42b12007985 */ /* 0x000fe2000c10192c */
[----:B0-----:R-:W-:-:S03]  /*17dc0*/  FMUL.FTZ R17, R9, R68 ;  /* 0x0000004409117220 */ /* 0x001fc60000410000 */
[----:B------:R0:W-:Y:S01]  /*17dd0*/  ST.E desc[UR44][R18.64+0x214], R21 ;  /* 0x0002141512007985 */ /* 0x0001e2000c10192c */
[----:B------:R-:W-:-:S03]  /*17de0*/  FMUL.FTZ R39, R9, R64 ;  /* 0x0000004009277220 */ /* 0x000fc60000410000 */
[----:B------:R1:W-:Y:S01]  /*17df0*/  ST.E desc[UR44][R18.64+0x220], R27 ;  /* 0x0002201b12007985 */ /* 0x0003e2000c10192c */
[----:B------:R-:W-:-:S03]  /*17e00*/  FMUL.FTZ R41, R9, R66 ;  /* 0x0000004209297220 */ /* 0x000fc60000410000 */
[----:B------:R2:W-:Y:S04]  /*17e10*/  ST.E desc[UR44][R18.64+0x224], R29 ;  /* 0x0002241d12007985 */ /* 0x0005e8000c10192c */
[----:B------:R3:W-:Y:S01]  /*17e20*/  ST.E desc[UR44][R18.64+0x230], R35 ;  /* 0x0002302312007985 */ /* 0x0007e2000c10192c */
[C---:B0-----:R-:W-:Y:S01]  /*17e30*/  FMUL.FTZ R21, R9.reuse, R70 ;  /* 0x0000004609157220 */ /* 0x041fe20000410000 */
[C---:B------:R-:W-:Y:S02]  /*17e40*/  FMUL.FTZ R43, R9.reuse, R74 ;  /* 0x0000004a092b7220 */ /* 0x040fe40000410000 */
[----:B------:R0:W-:Y:S01]  /*17e50*/  ST.E desc[UR44][R18.64+0x244], R17 ;  /* 0x0002441112007985 */ /* 0x0001e2000c10192c */
[C---:B-1----:R-:W-:Y:S01]  /*17e60*/  FMUL.FTZ R27, R9.reuse, R78 ;  /* 0x0000004e091b7220 */ /* 0x042fe20000410000 */
[C---:B--2---:R-:W-:Y:S01]  /*17e70*/  FMUL.FTZ R29, R9.reuse, R80 ;  /* 0x00000050091d7220 */ /* 0x044fe20000410000 */
[C---:B---3--:R-:W-:Y:S01]  /*17e80*/  FMUL.FTZ R35, R9.reuse, R82 ;  /* 0x0000005209237220 */ /* 0x048fe20000410000 */
[----:B------:R1:W-:Y:S01]  /*17e90*/  ST.E desc[UR44][R18.64+0x234], R39 ;  /* 0x0002342712007985 */ /* 0x0003e2000c10192c */
[----:B0-----:R-:W-:-:S03]  /*17ea0*/  FMUL.FTZ R17, R9, R88 ;  /* 0x0000005809117220 */ /* 0x001fc60000410000 */
[----:B------:R0:W-:Y:S01]  /*17eb0*/  ST.E desc[UR44][R18.64+0x240], R41 ;  /* 0x0002402912007985 */ /* 0x0001e2000c10192c */
[----:B------:R-:W-:-:S03]  /*17ec0*/  FMUL.FTZ R45, R9, R76 ;  /* 0x0000004c092d7220 */ /* 0x000fc60000410000 */
[----:B------:R2:W-:Y:S04]  /*17ed0*/  ST.E desc[UR44][R18.64+0x250], R21 ;  /* 0x0002501512007985 */ /* 0x0005e8000c10192c */
[----:B------:R3:W-:Y:S01]  /*17ee0*/  ST.E desc[UR44][R18.64+0x254], R43 ;  /* 0x0002542b12007985 */ /* 0x0007e2000c10192c */
[----:B-1----:R-:W-:-:S03]  /*17ef0*/  FMUL.FTZ R39, R9, R84 ;  /* 0x0000005409277220 */ /* 0x002fc60000410000 */
[----:B------:R1:W-:Y:S01]  /*17f00*/  ST.E desc[UR44][R18.64+0x264], R27 ;  /* 0x0002641b12007985 */ /* 0x0003e2000c10192c */
[----:B0-----:R-:W-:-:S03]  /*17f10*/  FMUL.FTZ R41, R9, R86 ;  /* 0x0000005609297220 */ /* 0x001fc60000410000 */
[----:B------:R0:W-:Y:S01]  /*17f20*/  ST.E desc[UR44][R18.64+0x270], R29 ;  /* 0x0002701d12007985 */ /* 0x0001e2000c10192c */
[----:B--2---:R-:W-:-:S03]  /*17f30*/  FMUL.FTZ R21, R9, R90 ;  /* 0x0000005a09157220 */ /* 0x004fc60000410000 */
[----:B------:R2:W-:Y:S01]  /*17f40*/  ST.E desc[UR44][R18.64+0x274], R35 ;  /* 0x0002742312007985 */ /* 0x0005e2000c10192c */
[C---:B---3--:R-:W-:Y:S01]  /*17f50*/  FMUL.FTZ R43, R9.reuse, R94 ;  /* 0x0000005e092b7220 */ /* 0x048fe20000410000 */
[C---:B-1----:R-:W-:Y:S02]  /*17f60*/  FMUL.FTZ R27, R9.reuse, R92 ;  /* 0x0000005c091b7220 */ /* 0x042fe40000410000 */
[----:B------:R1:W-:Y:S01]  /*17f70*/  ST.E desc[UR44][R18.64+0x290], R17 ;  /* 0x0002901112007985 */ /* 0x0003e2000c10192c */
[C---:B0-----:R-:W-:Y:S01]  /*17f80*/  FMUL.FTZ R29, R9.reuse, R98 ;  /* 0x00000062091d7220 */ /* 0x041fe20000410000 */
[C---:B--2---:R-:W-:Y:S02]  /*17f90*/  FMUL.FTZ R35, R9.reuse, R100 ;  /* 0x0000006409237220 */ /* 0x044fe40000410000 */
[----:B------:R0:W-:Y:S01]  /*17fa0*/  ST.E desc[UR44][R18.64+0x260], R45 ;  /* 0x0002602d12007985 */ /* 0x0001e2000c10192c */
[----:B-1----:R-:W-:-:S03]  /*17fb0*/  FMUL.FTZ R17, R9, R102 ;  /* 0x0000006609117220 */ /* 0x002fc60000410000 */
[----:B------:R1:W-:Y:S04]  /*17fc0*/  ST.E desc[UR44][R18.64+0x280], R39 ;  /* 0x0002802712007985 */ /* 0x0003e8000c10192c */
[----:B------:R2:W-:Y:S01]  /*17fd0*/  ST.E desc[UR44][R18.64+0x284], R41 ;  /* 0x0002842912007985 */ /* 0x0005e2000c10192c */
[----:B0-----:R-:W-:-:S03]  /*17fe0*/  FMUL.FTZ R45, R9, R96 ;  /* 0x00000060092d7220 */ /* 0x001fc60000410000 */
[----:B------:R0:W-:Y:S04]  /*17ff0*/  ST.E desc[UR44][R18.64+0x294], R21 ;  /* 0x0002941512007985 */ /* 0x0001e8000c10192c */
[----:B------:R3:W-:Y:S01]  /*18000*/  ST.E desc[UR44][R18.64+0x2a0], R27 ;  /* 0x0002a01b12007985 */ /* 0x0007e2000c10192c */
[----:B-1----:R-:W-:-:S03]  /*18010*/  FMUL.FTZ R39, R9, R104 ;  /* 0x0000006809277220 */ /* 0x002fc60000410000 */
[----:B------:R1:W-:Y:S01]  /*18020*/  ST.E desc[UR44][R18.64+0x2a4], R43 ;  /* 0x0002a42b12007985 */ /* 0x0003e2000c10192c */
[----:B--2---:R-:W-:-:S03]  /*18030*/  FMUL.FTZ R41, R9, R106 ;  /* 0x0000006a09297220 */ /* 0x004fc60000410000 */
[----:B------:R2:W-:Y:S01]  /*18040*/  ST.E desc[UR44][R18.64+0x2b4], R29 ;  /* 0x0002b41d12007985 */ /* 0x0005e2000c10192c */
[----:B0-----:R-:W-:-:S03]  /*18050*/  FMUL.FTZ R21, R9, R108 ;  /* 0x0000006c09157220 */ /* 0x001fc60000410000 */
[----:B------:R0:W-:Y:S01]  /*18060*/  ST.E desc[UR44][R18.64+0x2c0], R35 ;  /* 0x0002c02312007985 */ /* 0x0001e2000c10192c */
[C---:B---3--:R-:W-:Y:S01]  /*18070*/  FMUL.FTZ R27, R9.reuse, R110 ;  /* 0x0000006e091b7220 */ /* 0x048fe20000410000 */
[C---:B-1----:R-:W-:Y:S02]  /*18080*/  FMUL.FTZ R43, R9.reuse, R114 ;  /* 0x00000072092b7220 */ /* 0x042fe40000410000 */
[----:B------:R1:W-:Y:S01]  /*18090*/  ST.E desc[UR44][R18.64+0x2c4], R17 ;  /* 0x0002c41112007985 */ /* 0x0003e2000c10192c */
[C---:B--2---:R-:W-:Y:S01]  /*180a0*/  FMUL.FTZ R29, R9.reuse, R112 ;  /* 0x00000070091d7220 */ /* 0x044fe20000410000 */
[C---:B0-----:R-:W-:Y:S02]  /*180b0*/  FMUL.FTZ R35, R9.reuse, R118 ;  /* 0x0000007609237220 */ /* 0x041fe40000410000 */
        /* <DEDUP_REMOVED lines=27> */
[C---:B--2---:R-:W-:Y:S01]  /*18270*/  FMUL.FTZ R39, R9.reuse, R144 ;  /* 0x0000009009277220 */ /* 0x044fe20000410000 */
[C---:B------:R-:W-:Y:S02]  /*18280*/  FMUL.FTZ R47, R9.reuse, R47 ;  /* 0x0000002f092f7220 */ /* 0x040fe40000410000 */
        /* <DEDUP_REMOVED lines=8> */
[----:B------:R-:W-:Y:S01]  /*18310*/  ST.E desc[UR44][R18.64+0x350], R45 ;  /* 0x0003502d12007985 */ /* 0x000fe2000c10192c */
[----:B-1----:R-:W-:-:S03]  /*18320*/  FMUL.FTZ R17, R9, R228 ;  /* 0x000000e409117220 */ /* 0x002fc60000410000 */
[----:B------:R0:W-:Y:S04]  /*18330*/  ST.E desc[UR44][R18.64+0x360], R21 ;  /* 0x0003601512007985 */ /* 0x0001e8000c10192c */
[----:B------:R1:W-:Y:S04]  /*18340*/  ST.E desc[UR44][R18.64+0x364], R27 ;  /* 0x0003641b12007985 */ /* 0x0003e8000c10192c */
[----:B------:R2:W-:Y:S04]  /*18350*/  ST.E desc[UR44][R18.64+0x370], R39 ;  /* 0x0003702712007985 */ /* 0x0005e8000c10192c */
[----:B------:R3:W-:Y:S01]  /*18360*/  ST.E desc[UR44][R18.64+0x374], R41 ;  /* 0x0003742912007985 */ /* 0x0007e2000c10192c */
[C---:B0-----:R-:W-:Y:S01]  /*18370*/  FMUL.FTZ R21, R9.reuse, R50 ;  /* 0x0000003209157220 */ /* 0x041fe20000410000 */
[----:B------:R-:W-:-:S02]  /*18380*/  FMUL.FTZ R45, R9, R8 ;  /* 0x00000008092d7220 */ /* 0x000fc40000410000 */
        /* <DEDUP_REMOVED lines=9> */
[----:B------:R0:W-:Y:S01]  /*18420*/  ST.E desc[UR44][R18.64+0x390], R17 ;  /* 0x0003901112007985 */ /* 0x0001e2000c10192c */
[C---:B--2---:R-:W-:Y:S01]  /*18430*/  FMUL.FTZ R47, R9.reuse, R16 ;  /* 0x00000010092f7220 */ /* 0x044fe20000410000 */
[----:B------:R-:W-:Y:S02]  /*18440*/  IMAD.U32 R16, RZ, RZ, UR6 ;  /* 0x00000006ff107e24 */ /* 0x000fe4000f8e00ff */
[C---:B---3--:R-:W-:Y:S01]  /*18450*/  FMUL.FTZ R43, R9.reuse, R26 ;  /* 0x0000001a092b7220 */ /* 0x048fe20000410000 */
[----:B------:R-:W-:Y:S01]  /*18460*/  FMUL.FTZ R9, R9, R20 ;  /* 0x0000001409097220 */ /* 0x000fe20000410000 */
[----:B0-----:R-:W-:Y:S01]  /*18470*/  IMAD.U32 R17, RZ, RZ, UR5 ;  /* 0x00000005ff117e24 */ /* 0x001fe2000f8e00ff */
[----:B------:R-:W-:Y:S04]  /*18480*/  ST.E desc[UR44][R18.64+0x3a4], R21 ;  /* 0x0003a41512007985 */ /* 0x000fe8000c10192c */
[----:B------:R0:W-:Y:S04]  /*18490*/  ST.E desc[UR44][R18.64+0x3b0], R27 ;  /* 0x0003b01b12007985 */ /* 0x0001e8000c10192c */
[----:B------:R1:W-:Y:S04]  /*184a0*/  ST.E desc[UR44][R18.64+0x3b4], R29 ;  /* 0x0003b41d12007985 */ /* 0x0003e8000c10192c */
[----:B------:R-:W-:Y:S04]  /*184b0*/  ST.E desc[UR44][R18.64+0x3c0], R39 ;  /* 0x0003c02712007985 */ /* 0x000fe8000c10192c */
[----:B------:R-:W-:Y:S04]  /*184c0*/  ST.E desc[UR44][R18.64+0x3c4], R41 ;  /* 0x0003c42912007985 */ /* 0x000fe8000c10192c */
[----:B------:R-:W-:Y:S04]  /*184d0*/  ST.E desc[UR44][R18.64+0x3d0], R35 ;  /* 0x0003d02312007985 */ /* 0x000fe8000c10192c */
[----:B------:R-:W-:Y:S04]  /*184e0*/  ST.E desc[UR44][R18.64+0x3d4], R43 ;  /* 0x0003d42b12007985 */ /* 0x000fe8000c10192c */
[----:B------:R-:W-:Y:S04]  /*184f0*/  ST.E desc[UR44][R18.64+0x3e0], R45 ;  /* 0x0003e02d12007985 */ /* 0x000fe8000c10192c */
[----:B------:R2:W-:Y:S04]  /*18500*/  ST.E desc[UR44][R18.64+0x3e4], R47 ;  /* 0x0003e42f12007985 */ /* 0x0005e8000c10192c */
[----:B------:R3:W-:Y:S04]  /*18510*/  ST.E desc[UR44][R18.64+0x3f0], R9 ;  /* 0x0003f00912007985 */ /* 0x0007e8000c10192c */
[----:B0-----:R-:W4:Y:S01]  /*18520*/  LD.E R27, desc[UR44][R16.64] ;  /* 0x0000002c101b7980 */ /* 0x001f22000c101900 */
[----:B------:R-:W-:Y:S01]  /*18530*/  ULOP3.LUT UR4, UR4, 0xc, URZ, 0xfc, !UPT ;  /* 0x0000000c04047892 */ /* 0x000fe2000f8efc3f */
[----:B------:R-:W-:-:S05]  /*18540*/  IMAD.U32 R21, RZ, RZ, UR5 ;  /* 0x00000005ff157e24 */ /* 0x000fca000f8e00ff */
[----:B------:R-:W-:Y:S02]  /*18550*/  IMAD.U32 R20, RZ, RZ, UR4 ;  /* 0x00000004ff147e24 */ /* 0x000fe4000f8e00ff */
[----:B----4-:R-:W-:-:S05]  /*18560*/  FMUL.FTZ R27, R28, R27 ;  /* 0x0000001b1c1b7220 */ /* 0x010fca0000410000 */
[----:B------:R0:W-:Y:S04]  /*18570*/  ST.E desc[UR44][R16.64], R27 ;  /* 0x0000001b10007985 */ /* 0x0001e8000c10192c */
[----:B-1----:R-:W4:Y:S01]  /*18580*/  LD.E R29, desc[UR44][R20.64] ;  /* 0x0000002c141d7980 */ /* 0x002f22000c101900 */
[----:B------:R-:W1:Y:S01]  /*18590*/  S2R R54, SR_TID.X ;  /* 0x0000000000367919 */ /* 0x000e620000002100 */
[----:B----4-:R-:W-:-:S05]  /*185a0*/  FMUL.FTZ R29, R28, R29 ;  /* 0x0000001d1c1d7220 */ /* 0x010fca0000410000 */
        /* <DEDUP_REMOVED lines=60> */
[----:B---3--:R-:W3:Y:S04]  /*18970*/  LD.E R9, desc[UR44][R18.64+0x3e8] ;  /* 0x0003e82c12097980 */ /* 0x008ee8000c101900 */
[----:B0-----:R-:W3:Y:S04]  /*18980*/  LD.E R27, desc[UR44][R18.64+0x3ec] ;  /* 0x0003ec2c121b7980 */ /* 0x001ee8000c101900 */
[----:B----4-:R-:W4:Y:S01]  /*18990*/  LD.E R29, desc[UR44][R18.64+0x3f8] ;  /* 0x0003f82c121d7980 */ /* 0x010f22000c101900 */
[----:B-1----:R-:W-:Y:S01]  /*189a0*/  SHF.R.U32.HI R54, RZ, 0x7, R54 ;  /* 0x00000007ff367819 */ /* 0x002fe20000011636 */
[C---:B------:R-:W-:Y:S01]  /*189b0*/  FMUL.FTZ R49, R28.reuse, R49 ;  /* 0x000000311c317220 */ /* 0x040fe20000410000 */
[----:B------:R-:W-:-:S04]  /*189c0*/  FMUL.FTZ R229, R28, R229 ;  /* 0x000000e51ce57220 */ /* 0x000fc80000410000 */
        /* <DEDUP_REMOVED lines=58> */
[C---:B---3--:R-:W-:Y:S01]  /*18d70*/  FMUL.FTZ R49, R28.reuse, R9 ;  /* 0x000000091c317220 */ /* 0x048fe20000410000 */
[C---:B------:R-:W-:Y:S01]  /*18d80*/  FMUL.FTZ R27, R28.reuse, R27 ;  /* 0x0000001b1c1b7220 */ /* 0x040fe20000410000 */
[----:B----4-:R-:W-:Y:S01]  /*18d90*/  FMUL.FTZ R29, R28, R29 ;  /* 0x0000001d1c1d7220 */ /* 0x010fe20000410000 */
[----:B------:R-:W-:Y:S01]  /*18da0*/  VIADD R28, R54, 0x8 ;  /* 0x00000008361c7836 */ /* 0x000fe20000000000 */
        /* <DEDUP_REMOVED lines=59> */
[----:B------:R3:W-:Y:S04]  /*19160*/  ST.E desc[UR44][R18.64+0x3ec], R27 ;  /* 0x0003ec1b12007985 */ /* 0x0007e8000c10192c */
[----:B------:R4:W-:Y:S01]  /*19170*/  ST.E desc[UR44][R18.64+0x3f8], R29 ;  /* 0x0003f81d12007985 */ /* 0x0009e2000c10192c */
[----:B------:R4:W-:Y:S06]  /*19180*/  BAR.SYNC.DEFER_BLOCKING R28, 0x100 ;  /* 0x0004001c0000751d */ /* 0x0009ec0000010000 */
[----:B0-----:R-:W2:Y:S04]  /*19190*/  LD.E R39, desc[UR44][R18.64+0x200] ;  /* 0x0002002c12277980 */ /* 0x001ea8000c101900 */
[----:B------:R-:W4:Y:S04]  /*191a0*/  LD.E R26, desc[UR44][R2.64] ;  /* 0x0000002c021a7980 */ /* 0x000f28000c101900 */
[----:B------:R-:W4:Y:S04]  /*191b0*/  LD.E.64 R8, desc[UR44][R18.64+0x88] ;  /* 0x0000882c12087980 */ /* 0x000f28000c101b00 */
[----:B--2---:R0:W-:Y:S04]  /*191c0*/  ST.E desc[UR44][R18.64+0x200], R39 ;  /* 0x0002002712007985 */ /* 0x0041e8000c10192c */
[----:B-1----:R-:W2:Y:S04]  /*191d0*/  LD.E R41, desc[UR44][R6.64] ;  /* 0x0000002c06297980 */ /* 0x002ea8000c101900 */
[----:B--2---:R1:W-:Y:S04]  /*191e0*/  ST.E desc[UR44][R6.64], R41 ;  /* 0x0000002906007985 */ /* 0x0043e8000c10192c */
[----:B------:R-:W2:Y:S04]  /*191f0*/  LD.E R35, desc[UR44][R16.64] ;  /* 0x0000002c10237980 */ /* 0x000ea8000c101900 */
[----:B--2---:R2:W-:Y:S04]  /*19200*/  ST.E desc[UR44][R16.64], R35 ;  /* 0x0000002310007985 */ /* 0x0045e8000c10192c */
[----:B---3--:R-:W3:Y:S04]  /*19210*/  LD.E R27, desc[UR44][R20.64] ;  /* 0x0000002c141b7980 */ /* 0x008ee8000c101900 */
[----:B---3--:R3:W-:Y:S04]  /*19220*/  ST.E desc[UR44][R20.64], R27 ;  /* 0x0000001b14007985 */ /* 0x0087e8000c10192c */
[----:B----4-:R-:W4:Y:S04]  /*19230*/  LD.E R29, desc[UR44][R18.64+0x210] ;  /* 0x0002102c121d7980 */ /* 0x010f28000c101900 */
        /* <DEDUP_REMOVED lines=75> */
[----:B------:R-:W-:Y:S04]  /*196f0*/  ST.E desc[UR44][R18.64+0x214], R43 ;  /* 0x0002142b12007985 */ /* 0x000fe8000c10192c */
[----:B------:R-:W-:Y:S04]  /*19700*/  ST.E desc[UR44][R18.64+0x218], R45 ;  /* 0x0002182d12007985 */ /* 0x000fe8000c10192c */
[----:B------:R-:W-:Y:S04]  /*19710*/  ST.E desc[UR44][R18.64+0x21c], R39 ;  /* 0x00021c2712007985 */ /* 0x000fe8000c10192c */
[----:B------:R-:W-:Y:S04]  /*19720*/  ST.E desc[UR44][R18.64+0x220], R47 ;  /* 0x0002202f12007985 */ /* 0x000fe8000c10192c */
[----:B------:R-:W-:Y:S04]  /*19730*/  ST.E desc[UR44][R18.64+0x224], R49 ;  /* 0x0002243112007985 */ /* 0x000fe8000c10192c */
[----:B------:R-:W-:Y:S04]  /*19740*/  ST.E desc[UR44][R18.64+0x228], R41 ;  /* 0x0002282912007985 */ /* 0x000fe8000c10192c */
[----:B------:R-:W-:Y:S04]  /*19750*/  ST.E desc[UR44][R18.64+0x22c], R51 ;  /* 0x00022c3312007985 */ /* 0x000fe8000c10192c */
        /* <DEDUP_REMOVED lines=8> */
[----:B0-----:R-:W3:Y:S04]  /*197e0*/  LD.E R29, desc[UR44][R18.64+0x258] ;  /* 0x0002582c121d7980 */ /* 0x001ee8000c101900 */
[----:B-1----:R-:W3:Y:S04]  /*197f0*/  LD.E R35, desc[UR44][R18.64+0x25c] ;  /* 0x00025c2c12237980 */ /* 0x002ee8000c101900 */
[----:B------:R-:W3:Y:S04]  /*19800*/  LD.E R39, desc[UR44][R18.64+0x264] ;  /* 0x0002642c12277980 */ /* 0x000ee8000c101900 */
[----:B------:R-:W3:Y:S04]  /*19810*/  LD.E R41, desc[UR44][R18.64+0x268] ;  /* 0x0002682c12297980 */ /* 0x000ee8000c101900 */
[----:B------:R-:W3:Y:S04]  /*19820*/  LD.E R43, desc[UR44][R18.64+0x270] ;  /* 0x0002702c122b7980 */ /* 0x000ee8000c101900 */
[----:B------:R-:W3:Y:S04]  /*19830*/  LD.E R45, desc[UR44][R18.64+0x278] ;  /* 0x0002782c122d7980 */ /* 0x000ee8000c101900 */
[----:B------:R-:W3:Y:S04]  /*19840*/  LD.E R47, desc[UR44][R18.64+0x280] ;  /* 0x0002802c122f7980 */ /* 0x000ee8000c101900 */
[----:B------:R-:W3:Y:S04]  /*19850*/  LD.E R49, desc[UR44][R18.64+0x288] ;  /* 0x0002882c12317980 */ /* 0x000ee8000c101900 */
[----:B------:R-:W3:Y:S04]  /*19860*/  LD.E R51, desc[UR44][R18.64+0x290] ;  /* 0x0002902c12337980 */ /* 0x000ee8000c101900 */
[----:B--2---:R-:W2:Y:S04]  /*19870*/  LD.E R53, desc[UR44][R18.64+0x298] ;  /* 0x0002982c12357980 */ /* 0x004ea8000c101900 */
        /* <DEDUP_REMOVED lines=39> */
[----:B---3--:R0:W-:Y:S04]  /*19af0*/  ST.E desc[UR44][R18.64+0x250], R27 ;  /* 0x0002501b12007985 */ /* 0x0081e8000c10192c */
        /* <DEDUP_REMOVED lines=35> */
[----:B----4-:R4:W-:Y:S04]  /*19d30*/  ST.E desc[UR44][R18.64+0x2a0], R55 ;  /* 0x0002a03712007985 */ /* 0x0109e8000c10192c */
        /* <DEDUP_REMOVED lines=75> */
[C---:B------:R-:W-:Y:S01]  /*1a1f0*/  VIADD R26, R8.reuse, 0x80 ;  /* 0x00000080081a7836 */ /* 0x040fe20000000000 */
[----:B------:R-:W-:Y:S01]  /*1a200*/  F2FP.F16.F32.PACK_AB R169, R37, R169 ;  /* 0x000000a925a9723e */ /* 0x000fe200000000ff */
[----:B------:R-:W-:Y:S01]  /*1a210*/  VIADD R28, R8, 0x100 ;  /* 0x00000100081c7836 */ /* 0x000fe20000000000 */
[----:B------:R-:W-:Y:S01]  /*1a220*/  R2UR UR15, R29 ;  /* 0x000000001d0f72ca */ /* 0x000fe200000e0000 */
[----:B------:R-:W4:Y:S01]  /*1a230*/  LD.E R24, desc[UR44][R18.64+0x200] ;  /* 0x0002002c12187980 */ /* 0x000f22000c101900 */
[----:B------:R-:W-:Y:S02]  /*1a240*/  R2UR UR10, R26 ;  /* 0x000000001a0a72ca */ /* 0x000fe400000e0000 */
[----:B------:R-:W-:Y:S01]  /*1a250*/  R2UR UR14, R28 ;  /* 0x000000001c0e72ca */ /* 0x000fe200000e0000 */
[----:B------:R-:W4:Y:S01]  /*1a260*/  LD.E R29, desc[UR44][R18.64+0x214] ;  /* 0x0002142c121d7980 */ /* 0x000f22000c101900 */
[----:B------:R-:W-:-:S02]  /*1a270*/  F2FP.F16.F32.PACK_AB R170, R72, R170 ;  /* 0x000000aa48aa723e */ /* 0x000fc400000000ff */
[----:B------:R-:W-:Y:S01]  /*1a280*/  F2FP.F16.F32.PACK_AB R171, R40, R171 ;  /* 0x000000ab28ab723e */ /* 0x000fe200000000ff */
[----:B------:R-:W4:Y:S01]  /*1a290*/  LD.E R28, desc[UR44][R18.64+0x210] ;  /* 0x0002102c121c7980 */ /* 0x000f22000c101900 */
[----:B------:R-:W-:Y:S02]  /*1a2a0*/  F2FP.F16.F32.PACK_AB R172, R32, R172 ;  /* 0x000000ac20ac723e */ /* 0x000fe400000000ff */
[----:B------:R-:W-:Y:S01]  /*1a2b0*/  F2FP.F16.F32.PACK_AB R173, R31, R173 ;  /* 0x000000ad1fad723e */ /* 0x000fe200000000ff */
[----:B------:R-:W4:Y:S01]  /*1a2c0*/  LD.E R32, desc[UR44][R18.64+0x220] ;  /* 0x0002202c12207980 */ /* 0x000f22000c101900 */
[----:B------:R-:W-:Y:S02]  /*1a2d0*/  F2FP.F16.F32.PACK_AB R174, R33, R174 ;  /* 0x000000ae21ae723e */ /* 0x000fe400000000ff */
[----:B------:R-:W-:Y:S01]  /*1a2e0*/  F2FP.F16.F32.PACK_AB R175, R34, R175 ;  /* 0x000000af22af723e */ /* 0x000fe200000000ff */
[----:B------:R-:W4:Y:S01]  /*1a2f0*/  LD.E R31, desc[UR44][R18.64+0x21c] ;  /* 0x00021c2c121f7980 */ /* 0x000f22000c101900 */
[----:B------:R-:W-:-:S02]  /*1a300*/  F2FP.F16.F32.PACK_AB R176, R36, R176 ;  /* 0x000000b024b0723e */ /* 0x000fc400000000ff */
[----:B------:R-:W-:Y:S01]  /*1a310*/  F2FP.F16.F32.PACK_AB R177, R30, R177 ;  /* 0x000000b11eb1723e */ /* 0x000fe200000000ff */
[----:B------:R-:W4:Y:S01]  /*1a320*/  LD.E R33, desc[UR44][R18.64+0x224] ;  /* 0x0002242c12217980 */ /* 0x000f22000c101900 */
[----:B------:R-:W-:-:S03]  /*1a330*/  F2FP.F16.F32.PACK_AB R178, R25, R178 ;  /* 0x000000b219b2723e */ /* 0x000fc600000000ff */
[----:B------:R-:W4:Y:S04]  /*1a340*/  LD.E R30, desc[UR44][R18.64+0x218] ;  /* 0x0002182c121e7980 */ /* 0x000f28000c101900 */
[----:B------:R-:W4:Y:S04]  /*1a350*/  LD.E R34, desc[UR44][R18.64+0x228] ;  /* 0x0002282c12227980 */ /* 0x000f28000c101900 */
        /* <DEDUP_REMOVED lines=18> */
[----:B--2---:R-:W3:Y:S04]  /*1a480*/  LD.E R53, desc[UR44][R18.64+0x274] ;  /* 0x0002742c12357980 */ /* 0x004ee8000c101900 */
[----:B------:R-:W3:Y:S04]  /*1a490*/  LD.E R54, desc[UR44][R18.64+0x278] ;  /* 0x0002782c12367980 */ /* 0x000ee8000c101900 */
[----:B----4-:R-:W3:Y:S04]  /*1a4a0*/  LD.E R55, desc[UR44][R18.64+0x27c] ;  /* 0x00027c2c12377980 */ /* 0x010ee8000c101900 */
        /* <DEDUP_REMOVED lines=43> */
[----:B------:R-:W3:Y:S01]  /*1a760*/  LD.E R99, desc[UR44][R18.64+0x32c] ;  /* 0x00032c2c12637980 */ /* 0x000ee2000c101900 */
[----:B------:R-:W-:Y:S01]  /*1a770*/  ISETP.NE.U32.AND P0, PT, R27, RZ, PT ;  /* 0x000000ff1b00720c */ /* 0x000fe20003f05070 */
[----:B------:R-:W-:-:S02]  /*1a780*/  IMAD.MOV.U32 R27, RZ, RZ, R9 ;  /* 0x000000ffff1b7224 */ /* 0x000fc400078e0009 */
[----:B------:R-:W3:Y:S03]  /*1a790*/  LD.E R100, desc[UR44][R18.64+0x330] ;  /* 0x0003302c12647980 */ /* 0x000ee6000c101900 */
[----:B------:R-:W-:Y:S01]  /*1a7a0*/  R2UR UR11, R27 ;  /* 0x000000001b0b72ca */ /* 0x000fe200000e0000 */
        /* <DEDUP_REMOVED lines=54> */
[----:B------:R-:W-:-:S02]  /*1ab10*/  R2UR UR6, R8 ;  /* 0x00000000080672ca */ /* 0x000fc400000e0000 */
[----:B------:R-:W-:Y:S01]  /*1ab20*/  R2UR UR7, R9 ;  /* 0x00000000090772ca */ /* 0x000fe200000e0000 */
[----:B------:R-:W-:Y:S01]  /*1ab30*/  VOTEU.ANY UP0, P0 ;  /* 0x00000000003f7886 */ /* 0x000fe20000000100 */
[----:B---3--:R-:W-:-:S11]  /*1ab40*/  WARPGROUP.ARRIVE ;  /* 0x00000000000079c5 */ /* 0x008fd60000000000 */
        /* <DEDUP_REMOVED lines=815> */
[----:B------:R-:W3:Y:S04]  /*1de40*/  LD.E R9, desc[UR44][R18.64+0x200] ;  /* 0x0002002c12097980 */ /* 0x000ee8000c101900 */
[----:B---3--:R3:W-:Y:S04]  /*1de50*/  ST.E desc[UR44][R18.64+0x200], R9 ;  /* 0x0002000912007985 */ /* 0x0087e8000c10192c */
[----:B------:R-:W4:Y:S04]  /*1de60*/  LD.E R11, desc[UR44][R6.64] ;  /* 0x0000002c060b7980 */ /* 0x000f28000c101900 */
[----:B----4-:R4:W-:Y:S04]  /*1de70*/  ST.E desc[UR44][R6.64], R11 ;  /* 0x0000000b06007985 */ /* 0x0109e8000c10192c */
[----:B------:R-:W2:Y:S04]  /*1de80*/  LD.E R13, desc[UR44][R16.64] ;  /* 0x0000002c100d7980 */ /* 0x000ea8000c101900 */
[----:B--2---:R2:W-:Y:S04]  /*1de90*/  ST.E desc[UR44][R16.64], R13 ;  /* 0x0000000d10007985 */ /* 0x0045e8000c10192c */
[----:B------:R-:W3:Y:S04]  /*1dea0*/  LD.E R15, desc[UR44][R20.64] ;  /* 0x0000002c140f7980 */ /* 0x000ee8000c101900 */
[----:B---3--:R3:W-:Y:S04]  /*1deb0*/  ST.E desc[UR44][R20.64], R15 ;  /* 0x0000000f14007985 */ /* 0x0087e8000c10192c */
[----:B0-----:R-:W3:Y:S04]  /*1dec0*/  LD.E R25, desc[UR44][R18.64+0x210] ;  /* 0x0002102c12197980 */ /* 0x001ee8000c101900 */
[----:B-1----:R-:W3:Y:S04]  /*1ded0*/  LD.E R27, desc[UR44][R18.64+0x214] ;  /* 0x0002142c121b7980 */ /* 0x002ee8000c101900 */
[----:B------:R-:W3:Y:S04]  /*1dee0*/  LD.E R5, desc[UR44][R18.64+0x218] ;  /* 0x0002182c12057980 */ /* 0x000ee8000c101900 */
[----:B------:R-:W3:Y:S04]  /*1def0*/  LD.E R29, desc[UR44][R18.64+0x21c] ;  /* 0x00021c2c121d7980 */ /* 0x000ee8000c101900 */
[----:B------:R-:W3:Y:S04]  /*1df00*/  LD.E R9, desc[UR44][R18.64+0x220] ;  /* 0x0002202c12097980 */ /* 0x000ee8000c101900 */
[----:B------:R-:W3:Y:S04]  /*1df10*/  LD.E R31, desc[UR44][R18.64+0x224] ;  /* 0x0002242c121f7980 */ /* 0x000ee8000c101900 */
[----:B----4-:R-:W4:Y:S04]  /*1df20*/  LD.E R7, desc[UR44][R18.64+0x228] ;  /* 0x0002282c12077980 */ /* 0x010f28000c101900 */
        /* <DEDUP_REMOVED lines=125> */
[----:B--2---:R-:W-:Y:S04]  /*1e700*/  ST.E desc[UR44][R18.64+0x230], R13 ;  /* 0x0002300d12007985 */ /* 0x004fe8000c10192c */
        /* <DEDUP_REMOVED lines=115> */
[----:B0-----:R-:W1:Y:S04]  /*1ee40*/  LDL.64 R6, [R1+0x190] ;  /* 0x0001900001067983 */ /* 0x001e680000100a00 */
[----:B------:R2:W5:Y:S04]  /*1ee50*/  LD.E R5, desc[UR44][R2.64] ;  /* 0x0000002c02057980 */ /* 0x000568000c101900 */
[----:B-1----:R-:W3:Y:S01]  /*1ee60*/  LD.E R8, desc[UR44][R6.64] ;  /* 0x0000002c06087980 */ /* 0x002ee2000c101900 */
[----:B------:R-:W-:Y:S01]  /*1ee70*/  BSSY B0, `(.L_x_13047) ;  /* 0x0000005000007945 */ /* 0x000fe20003800000 */
[----:B---3--:R-:W-:-:S04]  /*1ee80*/  LOP3.LUT R8, R8, 0x1, RZ, 0xfc, !PT ;  /* 0x0000000108087812 */ /* 0x008fc800078efcff */
[----:B------:R-:W-:-:S13]  /*1ee90*/  ISETP.NE.AND P0, PT, R8, 0x3, PT ;  /* 0x000000030800780c */ /* 0x000fda0003f05270 */
[----:B--2---:R-:W-:Y:S05]  /*1eea0*/  @!P0 BRA `(.L_x_13048) ;  /* 0x0000000000048947 */ /* 0x004fea0003800000 */
[----:B------:R-:W-:Y:S01]  /*1eeb0*/  BPT.TRAP 0x1 ;  /* 0x000000040000795c */ /* 0x000fe20000300000 */
.L_x_13048:
[----:B------:R-:W-:Y:S05]  /*1eec0*/  BSYNC B0 ;  /* 0x0000000000007941 */ /* 0x000fea0003800000 */
.L_x_13047:
        /* <DEDUP_REMOVED lines=9> */
.L_x_13030:
[----:B------:R-:W-:-:S13]  /*1ef60*/  ISETP.GE.AND P0, PT, R0, R196, PT ;  /* 0x000000c40000720c */ /* 0x000fda0003f06270 */
[----:B------:R-:W-:Y:S05]  /*1ef70*/  @!P0 BRA `(.L_x_13050) ;  /* 0x000000ac00348947 */ /* 0x000fea0003800000 */
[----:B------:R0:W5:Y:S02]  /*1ef80*/  LDL.64 R2, [R1+0x150] ;  /* 0x0001500001027983 */ /* 0x0001640000100a00 */
.L_x_13079:
[----:B-12--5:R-:W2:Y:S04]  /*1ef90*/  LD.E R5, desc[UR44][R2.64] ;  /* 0x0000002c02057980 */ /* 0x026ea8000c101900 */
        /* <DEDUP_REMOVED lines=20> */
.L_x_13052:
[----:B------:R-:W-:Y:S05]  /*1f0e0*/  BSYNC B0 ;  /* 0x0000000000007941 */ /* 0x000fea0003800000 */
.L_x_13051:
        /* <DEDUP_REMOVED lines=13> */
.L_x_13054:
[----:B------:R-:W-:Y:S05]  /*1f1c0*/  BSYNC B0 ;  /* 0x0000000000007941 */ /* 0x000fea0003800000 */
.L_x_13053:
        /* <DEDUP_REMOVED lines=8> */
.L_x_13056:
[----:B------:R-:W-:Y:S05]  /*1f250*/  BSYNC B0 ;  /* 0x0000000000007941 */ /* 0x000fea0003800000 */
.L_x_13055:
[----:B------:R-:W2:Y:S04]  /*1f260*/  LD.E R11, desc[UR44][R2.64] ;  /* 0x0000002c020b7980 */ /* 0x000ea8000c101900 */
[----:B------:R-:W2:Y:S01]  /*1f270*/  LDL.64 R20, [R1+0x80] ;  /* 0x0000800001147983 */ /* 0x000ea20000100a00 */
[----:B------:R-:W-:Y:S05]  /*1f280*/  WARPSYNC.ALL ;  /* 0x0000000000007948 */ /* 0x000fea0003800000 */
[----:B------:R3:W-:Y:S04]  /*1f290*/  STL [R1+0x60], RZ ;  /* 0x000060ff01007387 */ /* 0x0007e80000100800 */
[----:B-1---5:R-:W4:Y:S01]  /*1f2a0*/  LD.E.64 R8, desc[UR44][R18.64+0x78] ;  /* 0x0000782c12087980 */ /* 0x022f22000c101b00 */
[----:B------:R-:W-:-:S05]  /*1f2b0*/  IMAD.MOV.U32 R4, RZ, RZ, 0x1 ;  /* 0x00000001ff047424 */ /* 0x000fca00078e00ff */
[----:B------:R3:W-:Y:S04]  /*1f2c0*/  STL [R1+0x60], R4 ;  /* 0x0000600401007387 */ /* 0x0007e80000100800 */
[----:B------:R-:W3:Y:S04]  /*1f2d0*/  LD.E.64 R12, desc[UR44][R18.64+0x78] ;  /* 0x0000782c120c7980 */ /* 0x000ee8000c101b00 */
[----:B------:R1:W-:Y:S04]  /*1f2e0*/  STL [R1+0x60], R4 ;  /* 0x0000600401007387 */ /* 0x0003e80000100800 */
[----:B------:R-:W3:Y:S01]  /*1f2f0*/  LD.E.64 R14, desc[UR44][R18.64+0x78] ;  /* 0x0000782c120e7980 */ /* 0x000ee2000c101b00 */
        /* <DEDUP_REMOVED lines=8> */
[----:B----4-:R-:W-:Y:S02]  /*1f380*/  R2UR UR4, R8 ;  /* 0x00000000080472ca */ /* 0x010fe400000e0000 */
[----:B------:R-:W-:-:S13]  /*1f390*/  R2UR UR5, R9 ;  /* 0x00000000090572ca */ /* 0x000fda00000e0000 */
[----:B------:R-:W-:Y:S01]  /*1f3a0*/  HGMMA.64x96x16.F32 R24, gdesc[UR4], RZ, !UPT, gsb0 ;  /* 0x01600000041879f0 */ /* 0x000fe2000c0008ff */
[----:B---3--:R-:W-:Y:S02]  /*1f3b0*/  VIADD R12, R12, 0x2 ;  /* 0x000000020c0c7836 */ /* 0x008fe40000000000 */
        /* <DEDUP_REMOVED lines=12> */
[----:B------:R-:W-:Y:S01]  /*1f480*/  IADD3 R8, R10, 0x4, RZ ;  /* 0x000000040a087810 */ /* 0x000fe20007ffe0ff */
[--C-:B------:R-:W-:Y:S01]  /*1f490*/  IMAD.MOV.U32 R9, RZ, RZ, R21.reuse ;  /* 0x000000ffff097224 */ /* 0x100fe200078e0015 */
[----:B------:R-:W-:Y:S01]  /*1f4a0*/  BSSY B0, `(.L_x_13058) ;  /* 0x0000018000007945 */ /* 0x000fe20003800000 */
[----:B--2---:R-:W-:Y:S01]  /*1f4b0*/  VIADD R16, R16, 0x6 ;  /* 0x0000000610107836 */ /* 0x004fe20000000000 */
[----:B------:R-:W-:Y:S01]  /*1f4c0*/  HGMMA.64x96x16.F32 R24, gdesc[UR4], R24, gsb0 ;  /* 0x01600000041879f0 */ /* 0x000fe20008000818 */
[----:B------:R-:W-:Y:S01]  /*1f4d0*/  R2UR UR6, R8 ;  /* 0x00000000080672ca */ /* 0x000fe200000e0000 */
[----:B------:R-:W-:Y:S01]  /*1f4e0*/  VIADD R8, R10, 0x6 ;  /* 0x000000060a087836 */ /* 0x000fe20000000000 */
[----:B------:R-:W-:Y:S01]  /*1f4f0*/  R2UR UR7, R9 ;  /* 0x00000000090772ca */ /* 0x000fe200000e0000 */
[----:B------:R-:W-:Y:S01]  /*1f500*/  IMAD.MOV.U32 R9, RZ, RZ, R21 ;  /* 0x000000ffff097224 */ /* 0x000fe200078e0015 */
[----:B------:R-:W-:-:S02]  /*1f510*/  R2UR UR4, R14 ;  /* 0x000000000e0472ca */ /* 0x000fc400000e0000 */
        /* <DEDUP_REMOVED lines=16> */
.L_x_13059:
[----:B------:R-:W-:Y:S05]  /*1f620*/  BSYNC B0 ;  /* 0x0000000000007941 */ /* 0x000fea0003800000 */
.L_x_13058:
        /* <DEDUP_REMOVED lines=13> */
.L_x_13061:
[----:B------:R-:W-:Y:S05]  /*1f700*/  BSYNC B0 ;  /* 0x0000000000007941 */ /* 0x000fea0003800000 */
.L_x_13060:
        /* <DEDUP_REMOVED lines=8> */
.L_x_13063:
[----:B------:R-:W-:Y:S05]  /*1f790*/  BSYNC B0 ;  /* 0x0000000000007941 */ /* 0x000fea0003800000 */
.L_x_13062:
[----:B------:R-:W2:Y:S04]  /*1f7a0*/  LD.E R17, desc[UR44][R2.64] ;  /* 0x0000002c02117980 */ /* 0x000ea8000c101900 */
[----:B------:R-:W2:Y:S04]  /*1f7b0*/  LDL.64 R6, [R1+0xf8] ;  /* 0x0000f80001067983 */ /* 0x000ea80000100a00 */
[----:B------:R-:W3:Y:S04]  /*1f7c0*/  LDL R5, [R1+0x70] ;  /* 0x0000700001057983 */ /* 0x000ee80000100800 */
[----:B-1---5:R-:W4:Y:S04]  /*1f7d0*/  LDL.64 R8, [R1+0xf0] ;  /* 0x0000f00001087983 */ /* 0x022f280000100a00 */
[----:B------:R-:W4:Y:S04]  /*1f7e0*/  LDL.64 R10, [R1+0xf0] ;  /* 0x0000f000010a7983 */ /* 0x000f280000100a00 */
[----:B------:R-:W4:Y:S04]  /*1f7f0*/  LDL.64 R12, [R1+0xf0] ;  /* 0x0000f000010c7983 */ /* 0x000f280000100a00 */
[----:B------:R-:W4:Y:S01]  /*1f800*/  LDL.64 R14, [R1+0xf0] ;  /* 0x0000f000010e7983 */ /* 0x000f220000100a00 */
[----:B------:R-:W-:Y:S05]  /*1f810*/  WARPSYNC.ALL ;  /* 0x0000000000007948 */ /* 0x000fea0003800000 */
[----:B------:R-:W-:Y:S01]  /*1f820*/  WARPGROUP.ARRIVE ;  /* 0x00000000000079c5 */ /* 0x000fe20000000000 */
[----:B--2---:R-:W-:Y:S01]  /*1f830*/  IMAD R6, R17, 0xc00, R6 ;  /* 0x00000c0011067824 */ /* 0x004fe200078e0206 */
[----:B------:R-:W-:Y:S01]  /*1f840*/  R2UR UR7, R7 ;  /* 0x00000000070772ca */ /* 0x000fe200000e0000 */
[----:B------:R-:W2:Y:S01]  /*1f850*/  LDL.64 R16, [R1+0xf0] ;  /* 0x0000f00001107983 */ /* 0x000ea20000100a00 */
[----:B---3--:R-:W-:-:S02]  /*1f860*/  ISETP.NE.U32.AND P0, PT, R5, RZ, PT ;  /* 0x000000ff0500720c */ /* 0x008fc40003f05070 */
[----:B------:R-:W-:Y:S02]  /*1f870*/  R2UR UR6, R6 ;  /* 0x00000000060672ca */ /* 0x000fe400000e0000 */
        /* <DEDUP_REMOVED lines=82> */
[----:B--2---:R-:W-:Y:S01]  /*1fda0*/  IADD3 R16, R16, 0x800, RZ ;  /* 0x0000080010107810 */ /* 0x004fe20007ffe0ff */
        /* <DEDUP_REMOVED lines=109> */
.L_x_13066:
[----:B------:R-:W-:Y:S05]  /*20480*/  BSYNC B0 ;  /* 0x0000000000007941 */ /* 0x000fea0003800000 */
.L_x_13065:
[----:B------:R-:W2:Y:S04]  /*20490*/  LD.E.64 R6, desc[UR44][R72.64+0x20] ;  /* 0x0000202c48067980 */ /* 0x000ea8000c101b00 */
[----:B------:R-:W3:Y:S01]  /*204a0*/  LD.E R8, desc[UR44][R72.64+0xc] ;  /* 0x00000c2c48087980 */ /* 0x000ee2000c101900 */
[----:B--2---:R-:W-:-:S05]  /*204b0*/  MOV R6, R6 ;  /* 0x0000000600067202 */ /* 0x004fca0000000f00 */
[----:B-----5:R-:W-:-:S05]  /*204c0*/  IMAD R5, R5, 0x8, R6 ;  /* 0x0000000805057824 */ /* 0x020fca00078e0206 */
[----:B---3--:R-:W-:-:S04]  /*204d0*/  PRMT R5, R8, 0x654, R5 ;  /* 0x0000065408057816 */ /* 0x008fc80000000005 */
[----:B------:R1:W-:Y:S01]  /*204e0*/  SYNCS.ARRIVE.TRANS64.RED.A1T0 RZ, [R5+URZ], RZ ;  /* 0x000000ff05ff79a7 */ /* 0x0003e2000810043f */
[----:B------:R-:W1:Y:S04]  /*204f0*/  LDL R76, [R1+0x11c] ;  /* 0x00011c00014c7983 */ /* 0x000e680000100800 */
[----:B------:R-:W2:Y:S04]  /*20500*/  LDL R74, [R1+0x50] ;  /* 0x00005000014a7983 */ /* 0x000ea80000100800 */
[----:B------:R-:W3:Y:S04]  /*20510*/  LDL.64 R6, [R1+0x140] ;  /* 0x0001400001067983 */ /* 0x000ee80000100a00 */
[----:B------:R-:W4:Y:S04]  /*20520*/  LDL R75, [R1+0x148] ;  /* 0x00014800014b7983 */ /* 0x000f280000100800 */
[----:B------:R-:W4:Y:S04]  /*20530*/  LDL.128 R12, [R1+0x130] ;  /* 0x00013000010c7983 */ /* 0x000f280000100c00 */
[----:B------:R-:W4:Y:S01]  /*20540*/  LDL.128 R8, [R1+0x120] ;  /* 0x0001200001087983 */ /* 0x000f220000100c00 */
[----:B------:R-:W-:Y:S01]  /*20550*/  BSSY B0, `(.L_x_13067) ;  /* 0x0000040000007945 */ /* 0x000fe20003800000 */
[----:B-1----:R-:W-:-:S04]  /*20560*/  SHF.R.S32.HI R5, RZ, 0x1f, R76 ;  /* 0x0000001fff057819 */ /* 0x002fc8000001144c */
        /* <DEDUP_REMOVED lines=16> */
[----:B--2---:R-:W-:Y:S01]  /*20670*/  IMAD R74, R74, 0x8, R5 ;  /* 0x000000084a4a7824 */ /* 0x004fe200078e0205 */
[----:B------:R-:W-:Y:S01]  /*20680*/  LEA.HI R5, R79, R79, RZ, 0x1 ;  /* 0x0000004f4f057211 */ /* 0x000fe200078f08ff */
[----:B------:R-:W-:Y:S01]  /*20690*/  IMAD.IADD R73, R72, 0x1, -R73 ;  /* 0x0000000148497824 */ /* 0x000fe200078e0a49 */
[----:B------:R-:W-:-:S02]  /*206a0*/  LOP3.LUT R16, R16, 0x3fffffe, RZ, 0xc0, !PT ;  /* 0x03fffffe10107812 */ /* 0x000fc400078ec0ff */
[----:B------:R-:W-:Y:S01]  /*206b0*/  LOP3.LUT R20, R5, 0x1ffffffe, RZ, 0xc0, !PT ;  /* 0x1ffffffe05147812 */ /* 0x000fe200078ec0ff */
[----:B------:R-:W-:Y:S01]  /*206c0*/  IMAD.U32 R73, R74, 0x10, R73 ;  /* 0x000000104a497824 */ /* 0x000fe200078e0049 */
[----:B------:R-:W-:Y:S02]  /*206d0*/  IADD3 R16, R77, -R16, RZ ;  /* 0x800000104d107210 */ /* 0x000fe40007ffe0ff */
[----:B---3--:R-:W-:Y:S01]  /*206e0*/  ISETP.NE.AND P0, PT, R6, 0x1, PT ;  /* 0x000000010600780c */ /* 0x008fe20003f05270 */
[----:B------:R-:W-:Y:S02]  /*206f0*/  IMAD.IADD R20, R79, 0x1, -R20 ;  /* 0x000000014f147824 */ /* 0x000fe400078e0a14 */
[----:B------:R-:W-:-:S04]  /*20700*/  IMAD R73, R16, 0x40, R73 ;  /* 0x0000004010497824 */ /* 0x000fc800078e0249 */
[----:B------:R-:W-:-:S06]  /*20710*/  IMAD R6, R20, 0x8, R73 ;  /* 0x0000000814067824 */ /* 0x000fcc00078e0249 */
[----:B------:R-:W-:-:S05]  /*20720*/  @P0 IMAD.HI.U32 R16, R6, R7, RZ ;  /* 0x0000000706100227 */ /* 0x000fca00078e00ff */
[----:B----4-:R-:W-:Y:S01]  /*20730*/  @P0 SHF.R.U32.HI R6, RZ, R75, R16 ;  /* 0x0000004bff060219 */ /* 0x010fe20000011610 */
[----:B------:R-:W-:Y:S01]  /*20740*/  IMAD.MOV.U32 R5, RZ, RZ, -0x60 ;  /* 0xffffffa0ff057424 */ /* 0x000fe200078e00ff */
[----:B------:R-:W-:-:S03]  /*20750*/  LOP3.LUT R16, R21, 0x7ffffffc, RZ, 0xc0, !PT ;  /* 0x7ffffffc15107812 */ /* 0x000fc600078ec0ff */
[----:B------:R-:W1:Y:S01]  /*20760*/  SHFL.IDX PT, R20, R6, RZ, 0x1c1f ;  /* 0x001c1fff06147589 */ /* 0x000e6200000e0000 */
        /* <DEDUP_REMOVED lines=10> */
[--C-:B-1----:R-:W-:Y:S02]  /*20810*/  IMAD.IADD R10, R11, 0x1, R20.reuse ;  /* 0x000000010b0a7824 */ /* 0x102fe400078e0214 */
        /* <DEDUP_REMOVED lines=12> */
.L_x_13070:
[----:B------:R-:W-:-:S13]  /*208e0*/  ISETP.NE.AND P0, PT, R13, 0x1, PT ;  /* 0x000000010d00780c */ /* 0x000fda0003f05270 */
[----:B------:R-:W-:-:S05]  /*208f0*/  @P0 IMAD.HI.U32 R12, R7, R14, RZ ;  /* 0x0000000e070c0227 */ /* 0x000fca00078e00ff */
[----:B------:R-:W-:-:S07]  /*20900*/  @P0 SHF.R.U32.HI R7, RZ, R15, R12 ;  /* 0x0000000fff070219 */ /* 0x000fce000001160c */
.L_x_13071:
[----:B------:R-:W-:Y:S05]  /*20910*/  BSYNC B1 ;  /* 0x0000000000017941 */ /* 0x000fea0003800000 */
.L_x_13069:
[----:B------:R-:W-:-:S05]  /*20920*/  IMAD R12, R7, R13, R90 ;  /* 0x0000000d070c7224 */ /* 0x000fca00078e025a */
[----:B------:R-:W-:Y:S02]  /*20930*/  VIMNMX R5, R5, R12, !PT ;  /* 0x0000000c05057248 */ /* 0x000fe40007fe0100 */
[----:B------:R-:W-:-:S07]  /*20940*/  VIADDMNMX R10, R12, R13, R10, PT ;  /* 0x0000000d0c0a7246 */ /* 0x000fce000380010a */
.L_x_13068:
[----:B------:R-:W-:Y:S05]  /*20950*/  BSYNC B0 ;  /* 0x0000000000007941 */ /* 0x000fea0003800000 */
.L_x_13067:
[C---:B------:R-:W-:Y:S01]  /*20960*/  ISETP.GE.AND P0, PT, R17.reuse, 0x2, PT ;  /* 0x000000021100780c */ /* 0x040fe20003f06270 */
[----:B------:R-:W1:Y:S01]  /*20970*/  SHFL.IDX PT, R6, R6, 0x1, 0x1c1f ;  /* 0x003c1f0006067f89 */ /* 0x000e6200000e0000 */
        /* <DEDUP_REMOVED lines=13> */
[----:B-1----:R-:W-:Y:S01]  /*20a50*/  IMAD.IADD R7, R16, 0x1, R6 ;  /* 0x0000000110077824 */ /* 0x002fe200078e0206 */
        /* <DEDUP_REMOVED lines=114> */
.L_x_13075:
[----:B------:R-:W-:-:S13]  /*21180*/  ISETP.NE.AND P6, PT, R13, 0x1, PT ;  /* 0x000000010d00780c */ /* 0x000fda0003fc5270 */
[----:B------:R-:W-:-:S05]  /*21190*/  @P6 IMAD.HI.U32 R14, R8, R14, RZ ;  /* 0x0000000e080e6227 */ /* 0x000fca00078e00ff */
[----:B------:R-:W-:-:S07]  /*211a0*/  @P6 SHF.R.U32.HI R8, RZ, R15, R14 ;  /* 0x0000000fff086219 */ /* 0x000fce000001160e */
.L_x_13076:
[----:B------:R-:W-:Y:S05]  /*211b0*/  BSYNC B1 ;  /* 0x0000000000017941 */ /* 0x000fea0003800000 */
.L_x_13074:
[----:B------:R-:W-:-:S05]  /*211c0*/  IMAD R8, R8, R13, R90 ;  /* 0x0000000d08087224 */ /* 0x000fca00078e025a */
[----:B------:R-:W-:Y:S02]  /*211d0*/  VIADDMNMX R10, R8, R13, R10, PT ;  /* 0x0000000d080a7246 */ /* 0x000fe4000380010a */
[----:B------:R-:W-:-:S07]  /*211e0*/  VIMNMX R7, R7, R8, !PT ;  /* 0x0000000807077248 */ /* 0x000fce0007fe0100 */
.L_x_13073:
[----:B------:R-:W-:Y:S05]  /*211f0*/  BSYNC B0 ;  /* 0x0000000000007941 */ /* 0x000fea0003800000 */
.L_x_13072:
[----:B------:R-:W-:Y:S01]  /*21200*/  ISETP.GT.AND P5, PT, R7, RZ, !P5 ;  /* 0x000000ff0700720c */ /* 0x000fe20006fa4270 */
[----:B------:R-:W2:Y:S01]  /*21210*/  LDL R13, [R1+0x430] ;  /* 0x00043000010d7983 */ /* 0x000ea20000100800 */
        /* <DEDUP_REMOVED lines=70> */
[----:B------:R-:W-:Y:S02]  /*21680*/  ISETP.LT.OR P5, PT, R10, 0x42, P5 ;  /* 0x000000420a00780c */ /* 0x000fe40002fa1670 */
[----:B------:R-:W-:Y:S02]  /*21690*/  ISETP.GT.AND P0, PT, R7, 0x48, !P0 ;  /* 0x000000480700780c */ /* 0x000fe40004704270 */
[----:B------:R-:W-:-:S02]  /*216a0*/  FSEL R59, R59, -INF , !P5 ;  /* 0xff8000003b3b7808 */ /* 0x000fc40006800000 */
[C---:B------:R-:W-:Y:S02]  /*216b0*/  ISETP.GT.AND P1, PT, R7.reuse, 0x49, !P1 ;  /* 0x000000490700780c */ /* 0x040fe40004f24270 */
[C---:B------:R-:W-:Y:S02]  /*216c0*/  ISETP.LT.OR P0, PT, R10.reuse, 0x49, P0 ;  /* 0x000000490a00780c */ /* 0x040fe40000701670 */
[C---:B------:R-:W-:Y:S02]  /*216d0*/  ISETP.GT.AND P2, PT, R7.reuse, 0x50, !P2 ;  /* 0x000000500700780c */ /* 0x040fe40005744270 */
[----:B------:R-:W-:Y:S02]  /*216e0*/  ISETP.LT.OR P1, PT, R10, 0x4a, P1 ;  /* 0x0000004a0a00780c */ /* 0x000fe40000f21670 */
[----:B------:R-:W-:Y:S02]  /*216f0*/  FSEL R62, R62, -INF , !P0 ;  /* 0xff8000003e3e7808 */ /* 0x000fe40004000000 */
[----:B------:R-:W-:-:S02]  /*21700*/  ISETP.GT.AND P3, PT, R7, 0x51, !P3 ;  /* 0x000000510700780c */ /* 0x000fc40005f64270 */
[C---:B------:R-:W-:Y:S02]  /*21710*/  ISETP.LT.OR P2, PT, R10.reuse, 0x51, P2 ;  /* 0x000000510a00780c */ /* 0x040fe40001741670 */
[----:B------:R-:W-:Y:S02]  /*21720*/  FSEL R63, R63, -INF , !P1 ;  /* 0xff8000003f3f7808 */ /* 0x000fe40004800000 */
[C---:B------:R-:W-:Y:S02]  /*21730*/  ISETP.GT.AND P4, PT, R7.reuse, 0x58, !P4 ;  /* 0x000000580700780c */ /* 0x040fe40006784270 */
[----:B------:R-:W-:Y:S02]  /*21740*/  ISETP.LT.OR P3, PT, R10, 0x52, P3 ;  /* 0x000000520a00780c */ /* 0x000fe40001f61670 */
[----:B------:R-:W-:Y:S02]  /*21750*/  FSEL R66, R66, -INF , !P2 ;  /* 0xff80000042427808 */ /* 0x000fe40005000000 */
[----:B------:R-:W-:-:S02]  /*21760*/  ISETP.GT.AND P0, PT, R7, 0x59, !P6 ;  /* 0x000000590700780c */ /* 0x000fc40007704270 */
[C---:B------:R-:W-:Y:S02]  /*21770*/  ISETP.LT.OR P4, PT, R10.reuse, 0x59, P4 ;  /* 0x000000590a00780c */ /* 0x040fe40002781670 */
[----:B------:R-:W-:Y:S02]  /*21780*/  FSEL R67, R67, -INF , !P3 ;  /* 0xff80000043437808 */ /* 0x000fe40005800000 */
[----:B------:R-:W-:Y:S02]  /*21790*/  ISETP.LT.OR P0, PT, R10, 0x5a, P0 ;  /* 0x0000005a0a00780c */ /* 0x000fe40000701670 */
[----:B------:R-:W-:Y:S02]  /*217a0*/  FSEL R70, R70, -INF , !P4 ;  /* 0xff80000046467808 */ /* 0x000fe40006000000 */
[----:B------:R-:W-:Y:S02]  /*217b0*/  FSEL R71, R71, -INF , !P0 ;  /* 0xff80000047477808 */ /* 0x000fe40004000000 */
[----:B---3--:R-:W-:-:S04]  /*217c0*/  FMNMX.FTZ R5, R88, R16, !PT ;  /* 0x0000001058057209 */ /* 0x008fc80007810000 */
        /* <DEDUP_REMOVED lines=52> */
[----:B------:R1:W-:Y:S04]  /*21b10*/  STL.64 [R1+0x410], R8 ;  /* 0x0004100801007387 */ /* 0x0003e80000100a00 */
[----:B------:R-:W-:Y:S04]  /*21b20*/  STL [R1+0x410], R10 ;  /* 0x0004100a01007387 */ /* 0x000fe80000100800 */
[----:B------:R-:W2:Y:S04]  /*21b30*/  LDL R12, [R1+0x410] ;  /* 0x00041000010c7983 */ /* 0x000ea80000100800 */
[----:B------:R-:W4:Y:S01]  /*21b40*/  LDL R11, [R1+0x414] ;  /* 0x00041400010b7983 */ /* 0x000f220000100800 */
[----:B--2---:R-:W-:Y:S01]  /*21b50*/  FMUL.FTZ R5, R13, R12 ;  /* 0x0000000c0d057220 */ /* 0x004fe20000410000 */
[----:B------:R-:W-:-:S04]  /*21b60*/  FSETP.NEU.FTZ.AND P0, PT, R12, -INF , PT ;  /* 0xff8000000c00780b */ /* 0x000fc80003f1d000 */
[----:B------:R-:W-:-:S05]  /*21b70*/  FSEL R5, R5, RZ, P0 ;  /* 0x000000ff05057208 */ /* 0x000fca0000000000 */
[----:B-1----:R-:W-:-:S04]  /*21b80*/  FFMA.FTZ R8, R86, R13, -R5 ;  /* 0x0000000d56087223 */ /* 0x002fc80000010805 */
[----:B------:R4:W-:Y:S02]  /*21b90*/  MUFU.EX2 R29, R8 ;  /* 0x00000008001d7308 */ /* 0x0009e40000000800 */
[----:B----4-:R-:W1:Y:S02]  /*21ba0*/  SHFL.BFLY PT, R8, R11, 0x2, 0x1f ;  /* 0x0c401f000b087f89 */ /* 0x010e6400000e0000 */
[----:B-1----:R-:W-:-:S05]  /*21bb0*/  FMNMX.FTZ R8, R8, R11, !PT ;  /* 0x0000000b08087209 */ /* 0x002fca0007810000 */
[----:B------:R-:W1:Y:S01]  /*21bc0*/  SHFL.BFLY PT, R9, R8, 0x1, 0x1f ;  /* 0x0c201f0008097f89 */ /* 0x000e6200000e0000 */
        /* <DEDUP_REMOVED lines=24> */
[-C--:B------:R-:W-:Y:S01]  /*21d50*/  FFMA.FTZ R21, R24, R13.reuse, -R5 ;  /* 0x0000000d18157223 */ /* 0x080fe20000010805 */
[C---:B------:R-:W-:Y:S01]  /*21d60*/  FSETP.NEU.FTZ.AND P0, PT, R8.reuse, -INF , PT ;  /* 0xff8000000800780b */ /* 0x040fe20003f1d000 */
[----:B------:R-:W-:-:S03]  /*21d70*/  FMUL.FTZ R5, R8, R13 ;  /* 0x0000000d08057220 */ /* 0x000fc60000410000 */
[----:B------:R-:W-:Y:S02]  /*21d80*/  FSEL R10, R8, RZ, P0 ;  /* 0x000000ff080a7208 */ /* 0x000fe40000000000 */
[----:B------:R-:W-:Y:S01]  /*21d90*/  FSEL R12, R5, RZ, P0 ;  /* 0x000000ff050c7208 */ /* 0x000fe20000000000 */
[----:B------:R-:W-:Y:S02]  /*21da0*/  FADD.FTZ R16, R16, -R11 ;  /* 0x8000000b10107221 */ /* 0x000fe40000010000 */
[----:B------:R-:W-:Y:S02]  /*21db0*/  FADD.FTZ R10, R17, -R10 ;  /* 0x8000000a110a7221 */ /* 0x000fe40000010000 */
[-CC-:B------:R-:W-:Y:S01]  /*21dc0*/  FFMA.FTZ R28, R26, R13.reuse, -R12.reuse ;  /* 0x0000000d1a1c7223 */ /* 0x180fe2000001080c */
[-C--:B------:R-:W-:Y:S01]  /*21dd0*/  FMUL.FTZ R16, R16, R13.reuse ;  /* 0x0000000d10107220 */ /* 0x080fe20000410000 */
[----:B------:R-:W-:Y:S01]  /*21de0*/  FMUL.FTZ R10, R13, R10 ;  /* 0x0000000a0d0a7220 */ /* 0x000fe20000410000 */
[-CC-:B------:R-:W-:Y:S01]  /*21df0*/  FFMA.FTZ R169, R27, R13.reuse, -R12.reuse ;  /* 0x0000000d1ba97223 */ /* 0x180fe2000001080c */
[----:B------:R-:W-:Y:S01]  /*21e00*/  MUFU.EX2 R15, R15 ;  /* 0x0000000f000f7308 */ /* 0x000fe20000000800 */
[----:B------:R-:W-:-:S07]  /*21e10*/  FFMA.FTZ R171, R30, R13, -R12 ;  /* 0x0000000d1eab7223 */ /* 0x000fce000001080c */
[----:B------:R-:W3:Y:S01]  /*21e20*/  MUFU.EX2 R24, R16 ;  /* 0x0000001000187308 */ /* 0x000ee20000000800 */
[----:B------:R-:W-:-:S07]  /*21e30*/  FFMA.FTZ R30, R31, R13, -R12 ;  /* 0x0000000d1f1e7223 */ /* 0x000fce000001080c */
[----:B------:R-:W-:Y:S08]  /*21e40*/  MUFU.EX2 R28, R28 ;  /* 0x0000001c001c7308 */ /* 0x000ff00000000800 */
        /* <DEDUP_REMOVED lines=8> */
[----:B-1----:R-:W-:-:S06]  /*21ed0*/  FFMA.FTZ R6, R7, R25, R28 ;  /* 0x0000001907067223 */ /* 0x002fcc000001001c */
[----:B------:R-:W1:Y:S01]  /*21ee0*/  MUFU.EX2 R30, R30 ;  /* 0x0000001e001e7308 */ /* 0x000e620000000800 */
[----:B------:R-:W-:Y:S01]  /*21ef0*/  FFMA.FTZ R175, R38, R13, -R12 ;  /* 0x0000000d26af7223 */ /* 0x000fe2000001080c */
[----:B--2---:R-:W-:-:S06]  /*21f00*/  FADD.FTZ R5, R168, R5 ;  /* 0x00000005a8057221 */ /* 0x004fcc0000010000 */
[----:B------:R-:W2:Y:S01]  /*21f10*/  MUFU.EX2 R172, R172 ;  /* 0x000000ac00ac7308 */ /* 0x000ea20000000800 */
[----:B----4-:R-:W-:Y:S01]  /*21f20*/  FADD.FTZ R6, R169, R6 ;  /* 0x00000006a9067221 */ /* 0x010fe20000010000 */
[----:B------:R-:W-:-:S06]  /*21f30*/  FFMA.FTZ R34, R39, R13, -R12 ;  /* 0x0000000d27227223 */ /* 0x000fcc000001080c */
[----:B------:R-:W3:Y:S01]  /*21f40*/  MUFU.EX2 R173, R173 ;  /* 0x000000ad00ad7308 */ /* 0x000ee20000000800 */
[----:B0-----:R-:W-:Y:S01]  /*21f50*/  FADD.FTZ R10, R170, R5 ;  /* 0x00000005aa0a7221 */ /* 0x001fe20000010000 */
[----:B------:R-:W-:-:S06]  /*21f60*/  FADD.FTZ R5, R171, R6 ;  /* 0x00000006ab057221 */ /* 0x000fcc0000010000 */
[----:B------:R-:W0:Y:S01]  /*21f70*/  MUFU.EX2 R33, R33 ;  /* 0x0000002100217308 */ /* 0x000e220000000800 */
[----:B------:R-:W-:-:S07]  /*21f80*/  FFMA.FTZ R177, R42, R13, -R12 ;  /* 0x0000000d2ab17223 */ /* 0x000fce000001080c */
[----:B------:R-:W4:Y:S01]  /*21f90*/  MUFU.EX2 R32, R32 ;  /* 0x0000002000207308 */ /* 0x000f220000000800 */
[----:B------:R-:W-:Y:S01]  /*21fa0*/  FADD.FTZ R7, R29, R10 ;  /* 0x0000000a1d077221 */ /* 0x000fe20000010000 */
[----:B-1----:R-:W-:-:S06]  /*21fb0*/  FADD.FTZ R6, R30, R5 ;  /* 0x000000051e067221 */ /* 0x002fcc0000010000 */
        /* <DEDUP_REMOVED lines=75> */
[----:B------:R-:W1:Y:S08]  /*22470*/  MUFU.EX2 R190, R190 ;  /* 0x000000be00be7308 */ /* 0x000e700000000800 */
[----:B------:R-:W1:Y:S01]  /*22480*/  MUFU.EX2 R20, R20 ;  /* 0x0000001400147308 */ /* 0x000e620000000800 */
[----:B--2---:R-:W-:Y:S01]  /*22490*/  FADD.FTZ R10, R201, R10 ;  /* 0x0000000ac90a7221 */ /* 0x004fe20000010000 */
[----:B---3--:R-:W-:-:S06]  /*224a0*/  FADD.FTZ R6, R192, R7 ;  /* 0x00000007c0067221 */ /* 0x008fcc0000010000 */
[----:B------:R-:W2:Y:S08]  /*224b0*/  MUFU.EX2 R188, R188 ;  /* 0x000000bc00bc7308 */ /* 0x000eb00000000800 */
[----:B------:R-:W3:Y:S01]  /*224c0*/  MUFU.EX2 R5, R5 ;  /* 0x0000000500057308 */ /* 0x000ee20000000800 */
[----:B0-----:R-:W-:Y:S01]  /*224d0*/  FADD.FTZ R7, R189, R10 ;  /* 0x0000000abd077221 */ /* 0x001fe20000010000 */
[----:B----4-:R-:W-:-:S06]  /*224e0*/  FADD.FTZ R9, R17, R6 ;  /* 0x0000000611097221 */ /* 0x010fcc0000010000 */
[----:B------:R-:W0:Y:S08]  /*224f0*/  MUFU.EX2 R21, R21 ;  /* 0x0000001500157308 */ /* 0x000e300000000800 */
[----:B------:R-:W4:Y:S01]  /*22500*/  MUFU.EX2 R16, R16 ;  /* 0x0000001000107308 */ /* 0x000f220000000800 */
[----:B-1----:R-:W-:Y:S01]  /*22510*/  FADD.FTZ R7, R190, R7 ;  /* 0x00000007be077221 */ /* 0x002fe20000010000 */
[----:B------:R-:W-:-:S03]  /*22520*/  FADD.FTZ R6, R20, R9 ;  /* 0x0000000914067221 */ /* 0x000fc60000010000 */
[----:B--2---:R-:W-:Y:S01]  /*22530*/  FADD.FTZ R10, R188, R7 ;  /* 0x00000007bc0a7221 */ /* 0x004fe20000010000 */
[----:B---3--:R-:W-:-:S03]  /*22540*/  FADD.FTZ R11, R5, R6 ;  /* 0x00000006050b7221 */ /* 0x008fc60000010000 */
[----:B0-----:R-:W-:Y:S01]  /*22550*/  FADD.FTZ R10, R21, R10 ;  /* 0x0000000a150a7221 */ /* 0x001fe20000010000 */
[----:B------:R-:W-:Y:S01]  /*22560*/  STL [R1+0x414], R8 ;  /* 0x0004140801007387 */ /* 0x000fe20000100800 */
[----:B----4-:R-:W-:-:S05]  /*22570*/  FADD.FTZ R11, R16, R11 ;  /* 0x0000000b100b7221 */ /* 0x010fca0000010000 */
[----:B------:R-:W-:Y:S04]  /*22580*/  STL.64 [R1+0x420], R10 ;  /* 0x0004200a01007387 */ /* 0x000fe80000100a00 */
[----:B------:R-:W2:Y:S01]  /*22590*/  LD.E R9, desc[UR44][R18.64+0x200] ;  /* 0x0002002c12097980 */ /* 0x000ea2000c101900 */
[----:B------:R-:W-:-:S04]  /*225a0*/  UIADD3 UR4, UP0, UR37, 0x200, URZ ;  /* 0x0000020025047890 */ /* 0x000fc8000ff1e03f */
[----:B------:R-:W-:Y:S02]  /*225b0*/  ULOP3.LUT UR6, UR4, 0x4, URZ, 0xfc, !UPT ;  /* 0x0000000404067892 */ /* 0x000fe4000f8efc3f */
[----:B------:R-:W-:-:S04]  /*225c0*/  UIADD3.X UR5, URZ, UR36, URZ, UP0, !UPT ;  /* 0x000000243f057290 */ /* 0x000fc800087fe43f */
[----:B------:R-:W-:Y:S02]  /*225d0*/  IMAD.U32 R6, RZ, RZ, UR6 ;  /* 0x00000006ff067e24 */ /* 0x000fe4000f8e00ff */
        /* <DEDUP_REMOVED lines=384> */
[----:B------:R0:W-:Y:S04]  /*23de0*/  ST.E desc[UR44][R18.64+0x3b8], R31 ;  /* 0x0003b81f12007985 */ /* 0x0001e8000c10192c */
[----:B------:R1:W-:Y:S04]  /*23df0*/  ST.E desc[UR44][R18.64+0x3bc], R35 ;  /* 0x0003bc2312007985 */ /* 0x0003e8000c10192c */
[----:B------:R-:W-:Y:S04]  /*23e00*/  ST.E desc[UR44][R18.64+0x3c8], R39 ;  /* 0x0003c82712007985 */ /* 0x000fe8000c10192c */
[----:B------:R-:W-:Y:S04]  /*23e10*/  ST.E desc[UR44][R18.64+0x3cc], R43 ;  /* 0x0003cc2b12007985 */ /* 0x000fe8000c10192c */
[----:B------:R-:W-:Y:S04]  /*23e20*/  ST.E desc[UR44][R18.64+0x3d8], R47 ;  /* 0x0003d82f12007985 */ /* 0x000fe8000c10192c */
[----:B------:R2:W-:Y:S04]  /*23e30*/  ST.E desc[UR44][R18.64+0x3dc], R27 ;  /* 0x0003dc1b12007985 */ /* 0x0005e8000c10192c */
[----:B------:R3:W-:Y:S04]  /*23e40*/  ST.E desc[UR44][R18.64+0x3e8], R49 ;  /* 0x0003e83112007985 */ /* 0x0007e8000c10192c */
[----:B------:R-:W-:Y:S04]  /*23e50*/  ST.E desc[UR44][R18.64+0x3ec], R51 ;  /* 0x0003ec3312007985 */ /* 0x000fe8000c10192c */
[----:B------:R-:W-:Y:S01]  /*23e60*/  ST.E desc[UR44][R18.64+0x3f8], R53 ;  /* 0x0003f83512007985 */ /* 0x000fe2000c10192c */
        /* <DEDUP_REMOVED lines=261> */
[----:B------:R-:W-:Y:S01]  /*24ec0*/  IMAD.MOV.U32 R25, RZ, RZ, R13 ;  /* 0x000000ffff197224 */ /* 0x000fe200078e000d */
[----:B------:R-:W-:Y:S01]  /*24ed0*/  F2FP.F16.F32.PACK_AB R170, R29, R170 ;  /* 0x000000aa1daa723e */ /* 0x000fe200000000ff */
[C---:B-1----:R-:W-:Y:S01]  /*24ee0*/  VIADD R24, R12.reuse, 0x80 ;  /* 0x000000800c187836 */ /* 0x042fe20000000000 */
[----:B------:R-:W-:Y:S01]  /*24ef0*/  F2FP.F16.F32.PACK_AB R172, R33, R172 ;  /* 0x000000ac21ac723e */ /* 0x000fe200000000ff */
[----:B--2---:R-:W-:Y:S01]  /*24f00*/  VIADD R26, R12, 0x100 ;  /* 0x000001000c1a7836 */ /* 0x004fe20000000000 */
        /* <DEDUP_REMOVED lines=421> */
[----:B------:R-:W-:Y:S01]  /*26960*/  VIADD R14, R12, 0x200 ;  /* 0x000002000c0e7836 */ /* 0x000fe20000000000 */
[----:B------:R-:W-:Y:S01]  /*26970*/  MOV R15, R13 ;  /* 0x0000000d000f7202 */ /* 0x000fe20000000f00 */
        /* <DEDUP_REMOVED lines=538> */
[----:B------:R-:W-:Y:S04]  /*28b20*/  STL [R1+0x68], R4 ;  /* 0x0000680401007387 */ /* 0x000fe80000100800 */
        /* <DEDUP_REMOVED lines=8> */
[----:B------:R-:W3:Y:S04]  /*28bb0*/  LD.E R21, desc[UR44][R18.64+0x210] ;  /* 0x0002102c12157980 */ /* 0x000ee8000c101900 */
[----:B0-----:R-:W3:Y:S04]  /*28bc0*/  LD.E R25, desc[UR44][R18.64+0x214] ;  /* 0x0002142c12197980 */ /* 0x001ee8000c101900 */
[----:B-1----:R-:W3:Y:S04]  /*28bd0*/  LD.E R27, desc[UR44][R18.64+0x218] ;  /* 0x0002182c121b7980 */ /* 0x002ee8000c101900 */
        /* <DEDUP_REMOVED lines=246> */
[----:B------:R1:W5:Y:S04]  /*29b40*/  LD.E R4, desc[UR44][R2.64] ;  /* 0x0000002c02047980 */ /* 0x000368000c101900 */
[----:B--2---:R-:W2:Y:S01]  /*29b50*/  LD.E R5, desc[UR44][R6.64] ;  /* 0x0000002c06057980 */ /* 0x004ea2000c101900 */
[----:B------:R-:W-:Y:S01]  /*29b60*/  BSSY B0, `(.L_x_13077) ;  /* 0x0000005000007945 */ /* 0x000fe20003800000 */
[----:B--2---:R-:W-:-:S04]  /*29b70*/  LOP3.LUT R5, R5, 0x1, RZ, 0xfc, !PT ;  /* 0x0000000105057812 */ /* 0x004fc800078efcff */
[----:B------:R-:W-:-:S13]  /*29b80*/  ISETP.NE.AND P0, PT, R5, 0x3, PT ;  /* 0x000000030500780c */ /* 0x000fda0003f05270 */
[----:B-1----:R-:W-:Y:S05]  /*29b90*/  @!P0 BRA `(.L_x_13078) ;  /* 0x0000000000048947 */ /* 0x002fea0003800000 */
[----:B------:R-:W-:Y:S01]  /*29ba0*/  BPT.TRAP 0x1 ;  /* 0x000000040000795c */ /* 0x000fe20000300000 */
.L_x_13078:
[----:B------:R-:W-:Y:S05]  /*29bb0*/  BSYNC B0 ;  /* 0x0000000000007941 */ /* 0x000fea0003800000 */
.L_x_13077:
        /* <DEDUP_REMOVED lines=9> */
.L_x_13050:
[----:B-1----:R-:W3:Y:S01]  /*29c50*/  LDL R5, [R1+0x420] ;  /* 0x0004200001057983 */ /* 0x002ee20000100800 */
[----:B------:R-:W-:Y:S05]  /*29c60*/  WARPSYNC.ALL ;  /* 0x0000000000007948 */ /* 0x000fea0003800000 */
[----:B------:R-:W4:Y:S04]  /*29c70*/  LDL R6, [R1+0x424] ;  /* 0x0004240001067983 */ /* 0x000f280000100800 */
[----:B------:R-:W5:Y:S04]  /*29c80*/  LDL R136, [R1+0x1f0] ;  /* 0x0001f00001887983 */ /* 0x000f680000100800 */
        /* <DEDUP_REMOVED lines=61> */
[----:B------:R-:W2:Y:S04]  /*2a060*/  LDL R135, [R1+0x1f8] ;  /* 0x0001f80001877983 */ /* 0x000ea80000100800 */
[----:B---3--:R-:W0:Y:S02]  /*2a070*/  SHFL.BFLY PT, R0, R5, 0x2, 0x1f ;  /* 0x0c401f0005007f89 */ /* 0x008e2400000e0000 */
[----:B0-----:R-:W-:-:S05]  /*2a080*/  FADD.FTZ R0, R5, R0 ;  /* 0x0000000005007221 */ /* 0x001fca0000010000 */
[----:B------:R-:W0:Y:S02]  /*2a090*/  SHFL.BFLY PT, R3, R0, 0x1, 0x1f ;  /* 0x0c201f0000037f89 */ /* 0x000e2400000e0000 */
[----:B0-----:R-:W-:Y:S01]  /*2a0a0*/  FADD.FTZ R2, R0, R3 ;  /* 0x0000000300027221 */ /* 0x001fe20000010000 */
[----:B-----5:R-:W-:Y:S01]  /*2a0b0*/  VIADD R136, R136, 0x1 ;  /* 0x0000000188887836 */ /* 0x020fe20000000000 */
[----:B------:R-:W3:Y:S04]  /*2a0c0*/  LDL R0, [R1+0x1fc] ;  /* 0x0001fc0001007983 */ /* 0x000ee80000100800 */
[----:B------:R-:W-:Y:S04]  /*2a0d0*/  STL [R1+0x420], R2 ;  /* 0x0004200201007387 */ /* 0x000fe80000100800 */
[----:B------:R-:W5:Y:S04]  /*2a0e0*/  LDL R147, [R1+0x420] ;  /* 0x0004200001937983 */ /* 0x000f680000100800 */
[----:B----4-:R-:W2:Y:S02]  /*2a0f0*/  SHFL.BFLY PT, R3, R6, 0x2, 0x1f ;  /* 0x0c401f0006037f89 */ /* 0x010ea400000e0000 */
[----:B--2---:R-:W-:Y:S01]  /*2a100*/  FADD.FTZ R4, R3, R6 ;  /* 0x0000000603047221 */ /* 0x004fe20000010000 */
[----:B------:R-:W-:Y:S01]  /*2a110*/  ISETP.NE.AND P2, PT, R136, 0x2, PT ;  /* 0x000000028800780c */ /* 0x000fe20003f45270 */
[----:B------:R-:W2:Y:S04]  /*2a120*/  LDL.64 R6, [R1+0x240] ;  /* 0x0002400001067983 */ /* 0x000ea80000100a00 */
[----:B------:R-:W0:Y:S08]  /*2a130*/  SHFL.BFLY PT, R3, R4, 0x1, 0x1f ;  /* 0x0c201f0004037f89 */ /* 0x000e3000000e0000 */
[----:B------:R-:W4:Y:S01]  /*2a140*/  @!P2 LDL R134, [R1+0x1f4] ;  /* 0x0001f4000186a983 */ /* 0x000f220000100800 */
[----:B0-----:R-:W-:-:S03]  /*2a150*/  FADD.FTZ R140, R4, R3 ;  /* 0x00000003048c7221 */ /* 0x001fc60000010000 */
[----:B------:R-:W2:Y:S02]  /*2a160*/  LDL.64 R2, [R1+0x220] ;  /* 0x0002200001027983 */ /* 0x000ea40000100a00 */
[----:B------:R-:W-:Y:S02]  /*2a170*/  FSETP.NE.FTZ.AND P1, PT, R140, RZ, PT ;  /* 0x000000ff8c00720b */ /* 0x000fe40003f35000 */
[----:B------:R-:W2:Y:S11]  /*2a180*/  LDL.64 R4, [R1+0x230] ;  /* 0x0002300001047983 */ /* 0x000eb60000100a00 */
[----:B------:R-:W2:Y:S04]  /*2a190*/  @P1 LDL R143, [R1+0x430] ;  /* 0x00043000018f1983 */ /* 0x000ea80000100800 */
[----:B------:R-:W2:Y:S01]  /*2a1a0*/  @P1 LDL R145, [R1+0x414] ;  /* 0x0004140001911983 */ /* 0x000ea20000100800 */
[----:B-----5:R-:W-:-:S13]  /*2a1b0*/  FSETP.NE.FTZ.AND P0, PT, R147, RZ, PT ;  /* 0x000000ff9300720b */ /* 0x020fda0003f15000 */
[----:B------:R-:W5:Y:S04]  /*2a1c0*/  @P0 LDL R138, [R1+0x430] ;  /* 0x00043000018a0983 */ /* 0x000f680000100800 */
[----:B------:R-:W5:Y:S01]  /*2a1d0*/  @P0 LDL R139, [R1+0x410] ;  /* 0x00041000018b0983 */ /* 0x000f620000100800 */
[----:B------:R-:W0:Y:S01]  /*2a1e0*/  S2R R137, SR_TID.X ;  /* 0x0000000000897919 */ /* 0x000e220000002100 */
[----:B------:R-:W1:Y:S01]  /*2a1f0*/  @P0 MUFU.LG2 R141, R147 ;  /* 0x00000093008d0308 */ /* 0x000e620000000c00 */
[----:B------:R-:W-:-:S07]  /*2a200*/  IMAD.MOV.U32 R142, RZ, RZ, -0x800000 ;  /* 0xff800000ff8e7424 */ /* 0x000fce00078e00ff */
[----:B------:R-:W-:Y:S01]  /*2a210*/  @P1 MUFU.LG2 R146, R140 ;  /* 0x0000008c00921308 */ /* 0x000fe20000000c00 */
[----:B-1----:R-:W-:Y:S01]  /*2a220*/  @P0 FMUL.FTZ R141, R141, 0.69314718246459960938 ;  /* 0x3f3172188d8d0820 */ /* 0x002fe20000410000 */
[----:B0-----:R-:W-:Y:S01]  /*2a230*/  SHF.R.U32.HI R144, RZ, 0x7, R137 ;  /* 0x00000007ff907819 */ /* 0x001fe20000011689 */
[----:B------:R-:W-:-:S06]  /*2a240*/  IMAD.MOV.U32 R137, RZ, RZ, RZ ;  /* 0x000000ffff897224 */ /* 0x000fcc00078e00ff */
[----:B------:R-:W2:Y:S01]  /*2a250*/  @P0 MUFU.RCP R137, R147 ;  /* 0x0000009300890308 */ /* 0x000ea20000001000 */
[----:B------:R-:W-:Y:S01]  /*2a260*/  IADD3 R148, -R144, 0xb, RZ ;  /* 0x0000000b90947810 */ /* 0x000fe20007ffe1ff */
[----:B------:R-:W-:Y:S01]  /*2a270*/  IMAD.MOV.U32 R144, RZ, RZ, -0x800000 ;  /* 0xff800000ff907424 */ /* 0x000fe200078e00ff */
[----:B----4-:R-:W-:Y:S01]  /*2a280*/  @!P2 LOP3.LUT R134, R134, 0x1, RZ, 0x3c, !PT ;  /* 0x000000018686a812 */ /* 0x010fe200078e3cff */
[----:B---3--:R-:W-:Y:S01]  /*2a290*/  VIADD R0, R0, 0x1 ;  /* 0x0000000100007836 */ /* 0x008fe20000000000 */
[----:B------:R-:W-:Y:S01]  /*2a2a0*/  STL [R1+0x424], R140 ;  /* 0x0004248c01007387 */ /* 0x000fe20000100800 */
[-C--:B--2---:R-:W-:Y:S01]  /*2a2b0*/  FMUL.FTZ R3, R3, R137.reuse ;  /* 0x0000008903037220 */ /* 0x084fe20000410000 */
        /* <DEDUP_REMOVED lines=99> */
[----:B------:R0:W-:Y:S01]  /*2a8f0*/  STL [R1+0x1fc], R0 ;  /* 0x0001fc0001007387 */ /* 0x0001e20000100800 */
[----:B-----5:R-:W-:-:S04]  /*2a900*/  @P0 FMUL.FTZ R138, R138, 0.69314718246459960938 ;  /* 0x3f3172188a8a0820 */ /* 0x020fc80000410000 */
[----:B------:R-:W-:Y:S01]  /*2a910*/  @P0 FFMA.FTZ R142, R138, R139, R141 ;  /* 0x0000008b8a8e0223 */ /* 0x000fe2000001008d */
[----:B------:R-:W-:-:S06]  /*2a920*/  IMAD.MOV.U32 R138, RZ, RZ, RZ ;  /* 0x000000ffff8a7224 */ /* 0x000fcc00078e00ff */
[----:B------:R-:W1:Y:S01]  /*2a930*/  @P1 MUFU.RCP R138, R140 ;  /* 0x0000008c008a1308 */ /* 0x000e620000001000 */
[----:B------:R-:W-:Y:S01]  /*2a940*/  @P1 FMUL.FTZ R139, R146, 0.69314718246459960938 ;  /* 0x3f317218928b1820 */ /* 0x000fe20000410000 */
[----:B------:R-:W-:-:S04]  /*2a950*/  @P1 FMUL.FTZ R146, R143, 0.69314718246459960938 ;  /* 0x3f3172188f921820 */ /* 0x000fc80000410000 */
[----:B------:R-:W-:Y:S01]  /*2a960*/  @P1 FFMA.FTZ R144, R146, R145, R139 ;  /* 0x0000009192901223 */ /* 0x000fe2000001008b */
[----:B------:R0:W-:Y:S04]  /*2a970*/  STL [R1+0x420], R142 ;  /* 0x0004208e01007387 */ /* 0x0001e80000100800 */
[----:B------:R0:W-:Y:S01]  /*2a980*/  STL [R1+0x424], R144 ;  /* 0x0004249001007387 */ /* 0x0001e20000100800 */
        /* <DEDUP_REMOVED lines=96> */
[----:B------:R0:W-:Y:S01]  /*2af90*/  @!P2 STL [R1+0x1f0], RZ ;  /* 0x0001f0ff0100a387 */ /* 0x0001e20000100800 */
[----:B------:R0:W-:Y:S08]  /*2afa0*/  BAR.ARV R148, 0x100 ;  /* 0x000400940000751d */ /* 0x0001f00000002000 */
[----:B------:R-:W-:Y:S06]  /*2afb0*/  BAR.ARV 0x8, 0x180 ;  /* 0x0206000000007b1d */ /* 0x000fec0000002000 */
[----:B------:R-:W-:-:S13]  /*2afc0*/  PLOP3.LUT P0, PT, PT, PT, PT, 0x8, 0x0 ;  /* 0x000000000000781c */ /* 0x000fda0003f0e170 */
.L_x_12957:
[----:B------:R-:W-:Y:S05]  /*2afd0*/  WARPSYNC.ALL ;  /* 0x0000000000007948 */ /* 0x000fea0003800000 */
[----:B------:R-:W1:Y:S08]  /*2afe0*/  S2UR UR4, SR_CgaCtaId ;  /* 0x00000000000479c3 */ /* 0x000e700000008800 */
[----:B------:R-:W-:Y:S01]  /*2aff0*/  BAR.SYNC.DEFER_BLOCKING 0x5, 0x180 ;  /* 0x0146000000007b1d */ /* 0x000fe20000010000 */
[----:B0-----:R-:W-:-:S05]  /*2b000*/  MOV R148, 0x400 ;  /* 0x0000040000947802 */ /* 0x001fca0000000f00 */
[----:B------:R-:W-:Y:S01]  /*2b010*/  BSSY B0, `(.L_x_13080) ;  /* 0x00002ea000007945 */ /* 0x000fe20003800000 */
[----:B-1----:R-:W-:-:S05]  /*2b020*/  IMAD.U32 R27, RZ, RZ, UR4 ;  /* 0x00000004ff1b7e24 */ /* 0x002fca000f8e00ff */
[----:B------:R-:W-:-:S05]  /*2b030*/  LEA R148, R27, R148, 0x18 ;  /* 0x000000941b947211 */ /* 0x000fca00078ec0ff */
[----:B------:R0:W1:Y:S01]  /*2b040*/  LDS.128 R124, [R148+0x324d0] ;  /* 0x0324d000947c7984 */ /* 0x0000620000000c00 */
[----:B------:R-:W-:Y:S06]  /*2b050*/  BAR.ARV 0x4, 0x180 ;  /* 0x0106000000007b1d */ /* 0x000fec0000002000 */
[----:B------:R-:W-:Y:S05]  /*2b060*/  @P0 BRA `(.L_x_13081) ;  /* 0x00000020003c0947 */ /* 0x000fea0003800000 */
[----:B------:R-:W3:Y:S04]  /*2b070*/  LDL R0, [R1+0x46c] ;  /* 0x00046c0001007983 */ /* 0x000ee80000100800 */
        /* <DEDUP_REMOVED lines=26> */
[----:B--2---:R-:W2:Y:S04]  /*2b220*/  LDL.128 R40, [R1+0x390] ;  /* 0x0003900001287983 */ /* 0x004ea80000100c00 */
[----:B------:R-:W2:Y:S04]  /*2b230*/  LDL.128 R28, [R1+0x3c0] ;  /* 0x0003c000011c7983 */ /* 0x000ea80000100c00 */
[----:B------:R-:W2:Y:S04]  /*2b240*/  LDL.128 R32, [R1+0x3b0] ;  /* 0x0003b00001207983 */ /* 0x000ea80000100c00 */
[----:B---3--:R-:W3:Y:S04]  /*2b250*/  LDL.128 R8, [R1+0x3e0] ;  /* 0x0003e00001087983 */ /* 0x008ee80000100c00 */
[----:B------:R-:W3:Y:S04]  /*2b260*/  LDL.128 R12, [R1+0x3d0] ;  /* 0x0003d000010c7983 */ /* 0x000ee80000100c00 */
[----:B------:R-:W3:Y:S01]  /*2b270*/  LDL.128 R4, [R1+0x3f0] ;  /* 0x0003f00001047983 */ /* 0x000ee20000100c00 */
[----:B------:R-:W0:Y:S01]  /*2b280*/  S2R R17, SR_SWINHI ;  /* 0x0000000000117919 */ /* 0x000e220000002f00 */
[----:B-----5:R-:W-:-:S02]  /*2b290*/  MOV R2, R148 ;  /* 0x0000009400027202 */ /* 0x020fc40000000f00 */
[----:B0-----:R-:W-:Y:S01]  /*2b2a0*/  MOV R3, R17 ;  /* 0x0000001100037202 */ /* 0x001fe20000000f00 */
[----:B------:R-:W-:Y:S05]  /*2b2b0*/  WARPSYNC.ALL ;  /* 0x0000000000007948 */ /* 0x000fea0003800000 */
[----:B------:R-:W-:Y:S01]  /*2b2c0*/  ULDC.64 UR4, c[0x0][0xd00] ;  /* 0x0003400000047ab9 */ /* 0x000fe20000000a00 */
[----:B------:R-:W-:-:S03]  /*2b2d0*/  IMAD.WIDE R16, R0, 0x2, R2 ;  /* 0x0000000200107825 */ /* 0x000fc600078e0202 */
[----:B------:R-:W-:-:S04]  /*2b2e0*/  IADD3 R21, P1, R16, 0x20, RZ ;  /* 0x0000002010157810 */ /* 0x000fc80007f3e0ff */
[----:B------:R-:W-:-:S04]  /*2b2f0*/  LOP3.LUT R20, R21, 0x380, RZ, 0xc0, !PT ;  /* 0x0000038015147812 */ /* 0x000fc800078ec0ff */
[----:B------:R-:W-:-:S04]  /*2b300*/  SHF.R.U64 R20, R20, 0x3, RZ ;  /* 0x0000000314147819 */ /* 0x000fc800000012ff */
[----:B------:R-:W-:Y:S01]  /*2b310*/  LOP3.LUT R20, R20, R21, RZ, 0x3c, !PT ;  /* 0x0000001514147212 */ /* 0x000fe200078e3cff */
        /* <DEDUP_REMOVED lines=8> */
[----:B------:R-:W-:Y:S02]  /*2b3a0*/  SHF.R.U64 R174, R174, 0x3, RZ ;  /* 0x00000003aeae7819 */ /* 0x000fe400000012ff */
[----:B------:R-:W-:Y:S02]  /*2b3b0*/  SHF.R.U64 R25, R25, 0x3, RZ ;  /* 0x0000000319197819 */ /* 0x000fe400000012ff */
[----:B------:R-:W-:Y:S02]  /*2b3c0*/  SHF.R.U64 R151, R151, 0x3, RZ ;  /* 0x0000000397977819 */ /* 0x000fe400000012ff */
[----:B------:R-:W-:-:S02]  /*2b3d0*/  LOP3.LUT R172, R173, 0x380, RZ, 0xc0, !PT ;  /* 0x00000380adac7812 */ /* 0x000fc400078ec0ff */
[----:B------:R-:W-:Y:S01]  /*2b3e0*/  LOP3.LUT R174, R174, R175, RZ, 0x3c, !PT ;  /* 0x000000afaeae7212 */ /* 0x000fe200078e3cff */
[--C-:B------:R-:W-:Y:S01]  /*2b3f0*/  IMAD.X R175, RZ, RZ, R17.reuse, P1 ;  /* 0x000000ffffaf7224 */ /* 0x100fe200008e0611 */
[C---:B------:R-:W-:Y:S02]  /*2b400*/  IADD3 R168, P4, R16.reuse, 0x4000, RZ ;  /* 0x0000400010a87810 */ /* 0x040fe40007f9e0ff */
[C---:B------:R-:W-:Y:S02]  /*2b410*/  IADD3 R201, P1, R16.reuse, 0xc020, RZ ;  /* 0x0000c02010c97810 */ /* 0x040fe40007f3e0ff */
[----:B------:R-:W-:Y:S02]  /*2b420*/  IADD3 R171, P5, R16, 0x4020, RZ ;  /* 0x0000402010ab7810 */ /* 0x000fe40007fbe0ff */
[----:B------:R-:W-:Y:S01]  /*2b430*/  LOP3.LUT R24, R25, R24, RZ, 0x3c, !PT ;  /* 0x0000001819187212 */ /* 0x000fe200078e3cff */
[--C-:B------:R-:W-:Y:S01]  /*2b440*/  IMAD.X R25, RZ, RZ, R17.reuse, P2 ;  /* 0x000000ffff197224 */ /* 0x100fe200010e0611 */
[----:B------:R-:W-:Y:S01]  /*2b450*/  LOP3.LUT R150, R151, R150, RZ, 0x3c, !PT ;  /* 0x0000009697967212 */ /* 0x000fe200078e3cff */
[----:B------:R-:W-:Y:S01]  /*2b460*/  IMAD.X R151, RZ, RZ, R17, P3 ;  /* 0x000000ffff977224 */ /* 0x000fe200018e0611 */
[----:B------:R-:W-:-:S02]  /*2b470*/  SHF.R.U64 R172, R172, 0x3, RZ ;  /* 0x00000003acac7819 */ /* 0x000fc400000012ff */
[C---:B------:R-:W-:Y:S02]  /*2b480*/  IADD3 R177, P2, R16.reuse, 0x8000, RZ ;  /* 0x0000800010b17810 */ /* 0x040fe40007f5e0ff */
[----:B------:R-:W-:Y:S02]  /*2b490*/  IADD3 R179, P3, R16, 0x8020, RZ ;  /* 0x0000802010b37810 */ /* 0x000fe40007f7e0ff */
[----:B------:R-:W-:Y:S02]  /*2b4a0*/  LOP3.LUT R169, R168, 0x380, RZ, 0xc0, !PT ;  /* 0x00000380a8a97812 */ /* 0x000fe400078ec0ff */
[----:B------:R-:W-:Y:S02]  /*2b4b0*/  LOP3.LUT R200, R201, 0x380, RZ, 0xc0, !PT ;  /* 0x00000380c9c87812 */ /* 0x000fe400078ec0ff */
[----:B------:R-:W-:Y:S02]  /*2b4c0*/  LOP3.LUT R170, R171, 0x380, RZ, 0xc0, !PT ;  /* 0x00000380abaa7812 */ /* 0x000fe400078ec0ff */
[----:B------:R-:W-:Y:S01]  /*2b4d0*/  LOP3.LUT R172, R172, R173, RZ, 0x3c, !PT ;  /* 0x000000adacac7212 */ /* 0x000fe200078e3cff */
[----:B------:R-:W-:Y:S01]  /*2b4e0*/  IMAD.X R173, RZ, RZ, R17, P0 ;  /* 0x000000ffffad7224 */ /* 0x000fe200000e0611 */
[----:B------:R-:W-:-:S02]  /*2b4f0*/  LOP3.LUT R176, R177, 0x380, RZ, 0xc0, !PT ;  /* 0x00000380b1b07812 */ /* 0x000fc400078ec0ff */
[----:B------:R-:W-:Y:S02]  /*2b500*/  LOP3.LUT R178, R179, 0x380, RZ, 0xc0, !PT ;  /* 0x00000380b3b27812 */ /* 0x000fe400078ec0ff */
[----:B------:R-:W-:Y:S02]  /*2b510*/  IADD3 R193, P0, R16, 0xc000, RZ ;  /* 0x0000c00010c17810 */ /* 0x000fe40007f1e0ff */
[----:B------:R-:W-:Y:S02]  /*2b520*/  SHF.R.U64 R169, R169, 0x3, RZ ;  /* 0x00000003a9a97819 */ /* 0x000fe400000012ff */
[----:B------:R-:W-:Y:S02]  /*2b530*/  SHF.R.U64 R200, R200, 0x3, RZ ;  /* 0x00000003c8c87819 */ /* 0x000fe400000012ff */
[----:B------:R-:W-:Y:S02]  /*2b540*/  SHF.R.U64 R170, R170, 0x3, RZ ;  /* 0x00000003aaaa7819 */ /* 0x000fe400000012ff */
[----:B------:R-:W-:-:S02]  /*2b550*/  MOV R20, R20 ;  /* 0x0000001400147202 */ /* 0x000fc40000000f00 */
[----:B------:R-:W-:Y:S02]  /*2b560*/  LOP3.LUT R21, R16, 0x380, RZ, 0xc0, !PT ;  /* 0x0000038010157812 */ /* 0x000fe400078ec0ff */
        /* <DEDUP_REMOVED lines=10> */
[----:B------:R-:W-:Y:S02]  /*2b610*/  SHF.R.U64 R21, R21, 0x3, RZ ;  /* 0x0000000315157819 */ /* 0x000fe400000012ff */
[----:B------:R-:W-:Y:S02]  /*2b620*/  ISETP.NE.U32.AND P1, PT, RZ, UR4, PT ;  /* 0x00000004ff007c0c */ /* 0x000fe4000bf25070 */
[----:B------:R-:W-:Y:S01]  /*2b630*/  LOP3.LUT R176, R176, R177, RZ, 0x3c, !PT ;  /* 0x000000b1b0b07212 */ /* 0x000fe200078e3cff */
[--C-:B------:R-:W-:Y:S01]  /*2b640*/  IMAD.X R177, RZ, RZ, R17.reuse, P2 ;  /* 0x000000ffffb17224 */ /* 0x100fe200010e0611 */
[----:B------:R-:W-:Y:S02]  /*2b650*/  IADD3 R191, P5, R16, 0x8060, RZ ;  /* 0x0000806010bf7810 */ /* 0x000fe40007fbe0ff */
[----:B------:R-:W-:Y:S01]  /*2b660*/  LOP3.LUT R178, R178, R179, RZ, 0x3c, !PT ;  /* 0x000000b3b2b27212 */ /* 0x000fe200078e3cff */
[----:B------:R-:W-:Y:S01]  /*2b670*/  IMAD.X R179, RZ, RZ, R17, P3 ;  /* 0x000000ffffb37224 */ /* 0x000fe200018e0611 */
[----:B------:R-:W-:-:S02]  /*2b680*/  SHF.R.U64 R192, R192, 0x3, RZ ;  /* 0x00000003c0c07819 */ /* 0x000fc400000012ff */
[C---:B------:R-:W-:Y:S02]  /*2b690*/  IADD3 R203, P2, R16.reuse, 0xc040, RZ ;  /* 0x0000c04010cb7810 */ /* 0x040fe40007f5e0ff */
[----:B------:R-:W-:Y:S02]  /*2b6a0*/  IADD3 R204, P3, R16, 0xc060, RZ ;  /* 0x0000c06010cc7810 */ /* 0x000fe40007f7e0ff */
[----:B------:R-:W-:Y:S02]  /*2b6b0*/  LOP3.LUT R188, R189, 0x380, RZ, 0xc0, !PT ;  /* 0x00000380bdbc7812 */ /* 0x000fe400078ec0ff */
[----:B------:R-:W-:Y:S02]  /*2b6c0*/  LOP3.LUT R16, R21, R16, RZ, 0x3c, !PT ;  /* 0x0000001015107212 */ /* 0x000fe400078e3cff */
[----:B------:R-:W-:Y:S01]  /*2b6d0*/  ISETP.NE.AND.EX P1, PT, RZ, UR5, PT, P1 ;  /* 0x00000005ff007c0c */ /* 0x000fe2000bf25310 */
[----:B------:R-:W-:Y:S01]  /*2b6e0*/  ULDC.64 UR4, c[0x0][0xd08] ;  /* 0x0003420000047ab9 */ /* 0x000fe20000000a00 */
[----:B------:R-:W-:-:S02]  /*2b6f0*/  LOP3.LUT R190, R191, 0x380, RZ, 0xc0, !PT ;  /* 0x00000380bfbe7812 */ /* 0x000fc400078ec0ff */
[----:B------:R-:W-:Y:S01]  /*2b700*/  LOP3.LUT R192, R192, R193, RZ, 0x3c, !PT ;  /* 0x000000c1c0c07212 */ /* 0x000fe200078e3cff */
[----:B------:R-:W-:Y:S01]  /*2b710*/  IMAD.X R193, RZ, RZ, R17, P0 ;  /* 0x000000ffffc17224 */ /* 0x000fe200000e0611 */
[----:B------:R-:W-:Y:S02]  /*2b720*/  F2FP.F16.F32.PACK_AB R144, R145, R144 ;  /* 0x000000909190723e */ /* 0x000fe400000000ff */
[----:B------:R-:W-:Y:S02]  /*2b730*/  F2FP.F16.F32.PACK_AB R145, R147, R146 ;  /* 0x000000929391723e */ /* 0x000fe400000000ff */
[----:B------:R-:W-:Y:S02]  /*2b740*/  F2FP.F16.F32.PACK_AB R136, R137, R136 ;  /* 0x000000888988723e */ /* 0x000fe400000000ff */
[----:B------:R-:W-:Y:S02]  /*2b750*/  ISETP.NE.U32.AND P0, PT, RZ, UR4, PT ;  /* 0x00000004ff007c0c */ /* 0x000fe4000bf05070 */
[----:B------:R-:W-:-:S02]  /*2b760*/  SHF.R.U64 R188, R188, 0x3, RZ ;  /* 0x00000003bcbc7819 */ /* 0x000fc400000012ff */
[----:B------:R-:W-:Y:S02]  /*2b770*/  LOP3.LUT R202, R203, 0x380, RZ, 0xc0, !PT ;  /* 0x00000380cbca7812 */ /* 0x000fe400078ec0ff */
[----:B------:R-:W-:Y:S02]  /*2b780*/  MOV R16, R16 ;  /* 0x0000001000107202 */ /* 0x000fe40000000f00 */
[----:B------:R-:W-:Y:S02]  /*2b790*/  F2FP.F16.F32.PACK_AB R146, R141, R140 ;  /* 0x0000008c8d92723e */ /* 0x000fe400000000ff */
[----:B------:R-:W-:Y:S01]  /*2b7a0*/  F2FP.F16.F32.PACK_AB R147, R143, R142 ;  /* 0x0000008e8f93723e */ /* 0x000fe200000000ff */
[----:B------:R-:W-:Y:S01]  /*2b7b0*/  BAR.SYNC.DEFER_BLOCKING 0x1, 0x100 ;  /* 0x0044000000007b1d */ /* 0x000fe20000010000 */
[----:B------:R-:W-:Y:S02]  /*2b7c0*/  F2FP.F16.F32.PACK_AB R137, R139, R138 ;  /* 0x0000008a8b89723e */ /* 0x000fe400000000ff */
[----:B------:R-:W-:-:S02]  /*2b7d0*/  F2FP.F16.F32.PACK_AB R128, R129, R128 ;  /* 0x000000808180723e */ /* 0x000fc400000000ff */
[----:B------:R-:W-:Y:S02]  /*2b7e0*/  SHF.R.U64 R190, R190, 0x3, RZ ;  /* 0x00000003bebe7819 */ /* 0x000fe400000012ff */
[----:B------:R-:W-:Y:S02]  /*2b7f0*/  LOP3.LUT R205, R204, 0x380, RZ, 0xc0, !PT ;  /* 0x00000380cccd7812 */ /* 0x000fe400078ec0ff */
[----:B------:R-:W-:Y:S02]  /*2b800*/  F2FP.F16.F32.PACK_AB R138, R133, R132 ;  /* 0x00000084858a723e */ /* 0x000fe400000000ff */
[----:B------:R-:W-:Y:S02]  /*2b810*/  F2FP.F16.F32.PACK_AB R139, R135, R134 ;  /* 0x00000086878b723e */ /* 0x000fe400000000ff */
[----:B------:R-:W-:Y:S02]  /*2b820*/  F2FP.F16.F32.PACK_AB R129, R131, R130 ;  /* 0x000000828381723e */ /* 0x000fe400000000ff */
[----:B------:R-:W-:-:S02]  /*2b830*/  F2FP.F16.F32.PACK_AB R116, R117, R116 ;  /* 0x000000747574723e */ /* 0x000fc400000000ff */
[----:B------:R-:W-:Y:S02]  /*2b840*/  MOV R24, R24 ;  /* 0x0000001800187202 */ /* 0x000fe40000000f00 */
        /* <DEDUP_REMOVED lines=9> */
[----:B------:R-:W-:Y:S01]  /*2b8e0*/  ISETP.NE.AND.EX P0, PT, RZ, UR5, PT, P0 ;  /* 0x00000005ff007c0c */ /* 0x000fe2000bf05300 */
        /* <DEDUP_REMOVED lines=19> */
[----:B------:R-:W-:Y:S01]  /*2ba20*/  MOV R172, R172 ;  /* 0x000000ac00ac7202 */ /* 0x000fe20000000f00 */
[----:B0-----:R-:W0:Y:S01]  /*2ba30*/  LDC.64 R20, c[0x0][0xd00] ;  /* 0x00034000ff147b82 */ /* 0x001e220000000a00 */
        /* <DEDUP_REMOVED lines=11> */
[----:B------:R-:W-:Y:S01]  /*2baf0*/  LOP3.LUT R202, R202, R203, RZ, 0x3c, !PT ;  /* 0x000000cbcaca7212 */ /* 0x000fe200078e3cff */
[----:B------:R-:W-:Y:S01]  /*2bb00*/  IMAD.X R203, RZ, RZ, R17, P2 ;  /* 0x000000ffffcb7224 */ /* 0x000fe200010e0611 */
        /* <DEDUP_REMOVED lines=24> */
[----:B----4-:R-:W-:Y:S01]  /*2bc90*/  F2FP.F16.F32.PACK_AB R36, R37, R36 ;  /* 0x000000242524723e */ /* 0x010fe200000000ff */
[----:B------:R4:W-:Y:S01]  /*2bca0*/  STSM.16.M88.4 [R176], R76 ;  /* 0x0000004cb0007844 */ /* 0x0009e20000000200 */
[----:B------:R-:W-:-:S02]  /*2bcb0*/  MOV R192, R192 ;  /* 0x000000c000c07202 */ /* 0x000fc40000000f00 */
[----:B--2---:R-:W-:Y:S02]  /*2bcc0*/  F2FP.F16.F32.PACK_AB R46, R41, R40 ;  /* 0x00000028292e723e */ /* 0x004fe400000000ff */
        /* <DEDUP_REMOVED lines=8> */
[----:B---3--:R-:W-:Y:S01]  /*2bd50*/  F2FP.F16.F32.PACK_AB R8, R9, R8 ;  /* 0x000000080908723e */ /* 0x008fe200000000ff */
[----:B------:R4:W-:Y:S01]  /*2bd60*/  STSM.16.M88.4 [R188], R60 ;  /* 0x0000003cbc007844 */ /* 0x0009e20000000200 */
[----:B------:R-:W-:Y:S02]  /*2bd70*/  MOV R202, R202 ;  /* 0x000000ca00ca7202 */ /* 0x000fe40000000f00 */
[----:B------:R-:W-:Y:S02]  /*2bd80*/  F2FP.F16.F32.PACK_AB R30, R13, R12 ;  /* 0x0000000c0d1e723e */ /* 0x000fe400000000ff */
[----:B------:R-:W-:-:S02]  /*2bd90*/  F2FP.F16.F32.PACK_AB R31, R15, R14 ;  /* 0x0000000e0f1f723e */ /* 0x000fc400000000ff */
[----:B------:R-:W-:Y:S01]  /*2bda0*/  F2FP.F16.F32.PACK_AB R9, R11, R10 ;  /* 0x0000000a0b09723e */ /* 0x000fe200000000ff */
[----:B------:R4:W-:Y:S01]  /*2bdb0*/  STSM.16.M88.4 [R190], R52 ;  /* 0x00000034be007844 */ /* 0x0009e20000000200 */
[----:B------:R-:W-:Y:S02]  /*2bdc0*/  MOV R204, R204 ;  /* 0x000000cc00cc7202 */ /* 0x000fe40000000f00 */
        /* <DEDUP_REMOVED lines=8> */
[----:B0-----:R-:W-:Y:S01]  /*2be50*/  IMAD.WIDE R6, R218, 0x4, R20 ;  /* 0x00000004da067825 */ /* 0x001fe200078e0214 */
[----:B------:R-:W-:Y:S01]  /*2be60*/  MOV R20, UR4 ;  /* 0x0000000400147c02 */ /* 0x000fe20008000f00 */
[----:B------:R-:W0:Y:S02]  /*2be70*/  LDC R21, c[0x0][0xce8] ;  /* 0x00033a00ff157b82 */ /* 0x000e240000000800 */
[----:B------:R-:W-:-:S06]  /*2be80*/  IMAD.MOV.U32 R16, RZ, RZ, RZ ;  /* 0x000000ffff107224 */ /* 0x000fcc00078e00ff */
[----:B------:R-:W-:Y:S01]  /*2be90*/  BAR.SYNC.DEFER_BLOCKING 0x1, 0x100 ;  /* 0x0044000000007b1d */ /* 0x000fe20000010000 */
[----:B--2---:R-:W-:-:S05]  /*2bea0*/  @P0 IMAD.WIDE R4, R218, 0x4, R4 ;  /* 0x00000004da040825 */ /* 0x004fca00078e0204 */
[----:B------:R4:W5:Y:S04]  /*2beb0*/  @P1 LDG.E R16, desc[UR44][R6.64] ;  /* 0x0000002c06101981 */ /* 0x000968000c1e1900 */
[----:B------:R4:W5:Y:S01]  /*2bec0*/  @P0 LDG.E R20, desc[UR44][R4.64] ;  /* 0x0000002c04140981 */ /* 0x000962000c1e1900 */
[----:B-1----:R-:W-:Y:S05]  /*2bed0*/  @P0 BRA `(.L_x_13082) ;  /* 0x0000000000100947 */ /* 0x002fea0003800000 */
[----:B------:R-:W-:Y:S05]  /*2bee0*/  @!P1 BRA `(.L_x_13082) ;  /* 0x00000000000c9947 */ /* 0x000fea0003800000 */
[----:B----4-:R-:W2:Y:S04]  /*2bef0*/  LDG.E R5, desc[UR44][R6.64] ;  /* 0x0000002c06057981 */ /* 0x010ea8000c1e1900 */
[----:B-----5:R-:W2:Y:S02]  /*2bf00*/  LDG.E R20, desc[UR44][R6.64+0x4] ;  /* 0x0000042c06147981 */ /* 0x020ea4000c1e1900 */
[----:B--2---:R-:W-:-:S07]  /*2bf10*/  IMAD.IADD R20, R20, 0x1, -R5 ;  /* 0x0000000114147824 */ /* 0x004fce00078e0a05 */
.L_x_13082:
[----:B----4-:R-:W2:Y:S04]  /*2bf20*/  LDL R4, [R1+0x45c] ;  /* 0x00045c0001047983 */ /* 0x010ea80000100800 */
[----:B------:R-:W3:Y:S01]  /*2bf30*/  LDL R0, [R1+0x468] ;  /* 0x0004680001007983 */ /* 0x000ee20000100800 */
[----:B0----5:R-:W-:Y:S02]  /*2bf40*/  IMAD R20, R20, R21, RZ ;  /* 0x0000001514147224 */ /* 0x021fe400078e02ff */
[----:B------:R-:W-:Y:S01]  /*2bf50*/  IMAD.IADD R15, R224, 0x1, R216 ;  /* 0x00000001e00f7824 */ /* 0x000fe200078e02d8 */
[----:B------:R-:W-:Y:S01]  /*2bf60*/  ISETP.NE.AND P2, PT, R21, 0x1, PT ;  /* 0x000000011500780c */ /* 0x000fe20003f45270 */
[----:B------:R-:W-:Y:S01]  /*2bf70*/  ULDC.64 UR4, c[0x0][0xc90] ;  /* 0x0003240000047ab9 */ /* 0x000fe20000000a00 */
[----:B------:R-:W4:Y:S11]  /*2bf80*/  LDL R26, [R1+0x450] ;  /* 0x00045000011a7983 */ /* 0x000f360000100800 */
[----:B------:R-:W0:Y:S08]  /*2bf90*/  @P2 LDC R5, c[0x0][0xcec] ;  /* 0x00033b00ff052b82 */ /* 0x000e300000000800 */
[----:B------:R-:W1:Y:S01]  /*2bfa0*/  @P2 LDC R8, c[0x0][0xcf0] ;  /* 0x00033c00ff082b82 */ /* 0x000e620000000800 */
[----:B------:R-:W-:-:S02]  /*2bfb0*/  SHF.R.S32.HI R17, RZ, 0x1f, R16 ;  /* 0x0000001fff117819 */ /* 0x000fc40000011410 */
[----:B------:R-:W-:Y:S02]  /*2bfc0*/  SHF.R.S32.HI R24, RZ, 0x1f, R218 ;  /* 0x0000001fff187819 */ /* 0x000fe400000114da */
[----:B------:R-:W-:Y:S02]  /*2bfd0*/  SEL R25, R218, RZ, !P1 ;  /* 0x000000ffda197207 */ /* 0x000fe40004800000 */
[----:B------:R-:W-:Y:S01]  /*2bfe0*/  SEL R24, R24, RZ, !P1 ;  /* 0x000000ff18187207 */ /* 0x000fe20004800000 */
[----:B------:R-:W4:Y:S08]  /*2bff0*/  @P2 LDC R81, c[0x0][0xcec] ;  /* 0x00033b00ff512b82 */ /* 0x000f300000000800 */
[----:B------:R-:W4:Y:S01]  /*2c000*/  @P2 LDC R83, c[0x0][0xcf0] ;  /* 0x00033c00ff532b82 */ /* 0x000f220000000800 */
[----:B--2---:R-:W-:-:S04]  /*2c010*/  LOP3.LUT P0, RZ, R4, 0x3, RZ, 0xc0, !PT ;  /* 0x0000000304ff7812 */ /* 0x004fc8000780c0ff */
[----:B------:R-:W-:-:S13]  /*2c020*/  ISETP.GE.OR P3, PT, R15, R20, P0 ;  /* 0x000000140f00720c */ /* 0x000fda0000766670 */
[----:B------:R-:W2:Y:S01]  /*2c030*/  @!P3 LDL R11, [R1+0x420] ;  /* 0x00042000010bb983 */ /* 0x000ea20000100800 */
[----:B---3--:R-:W-:Y:S01]  /*2c040*/  IMAD.IADD R10, R0, 0x1, R216 ;  /* 0x00000001000a7824 */ /* 0x008fe200078e02d8 */
[----:B------:R-:W-:-:S03]  /*2c050*/  SHF.R.S32.HI R0, RZ, 0x1f, R217 ;  /* 0x0000001fff007819 */ /* 0x000fc600000114d9 */
[----:B0-----:R-:W-:-:S04]  /*2c060*/  @P2 IMAD.HI.U32 R5, R10, R5, RZ ;  /* 0x000000050a052227 */ /* 0x001fc800078e00ff */
[----:B------:R-:W-:Y:S02]  /*2c070*/  IMAD R6, R0, UR4, RZ ;  /* 0x0000000400067c24 */ /* 0x000fe4000f8e02ff */
[----:B------:R-:W-:Y:S01]  /*2c080*/  IMAD.MOV.U32 R4, RZ, RZ, R10 ;  /* 0x000000ffff047224 */ /* 0x000fe200078e000a */
[----:B-1----:R-:W-:Y:S01]  /*2c090*/  @P2 SHF.R.U32.HI R4, RZ, R8, R5 ;  /* 0x00000008ff042219 */ /* 0x002fe20000011605 */
[C---:B------:R-:W-:Y:S02]  /*2c0a0*/  IMAD R5, R217.reuse, UR5, R6 ;  /* 0x00000005d9057c24 */ /* 0x040fe4000f8e0206 */
[----:B------:R-:W-:Y:S01]  /*2c0b0*/  IMAD.WIDE.U32 R6, R217, UR4, R16 ;  /* 0x00000004d9067c25 */ /* 0x000fe2000f8e0010 */
[----:B------:R-:W-:-:S03]  /*2c0c0*/  ULDC.64 UR4, c[0x0][0xc98] ;  /* 0x0003260000047ab9 */ /* 0x000fc60000000a00 */
[----:B------:R-:W-:Y:S02]  /*2c0d0*/  IMAD.MOV R9, RZ, RZ, -R4 ;  /* 0x000000ffff097224 */ /* 0x000fe400078e0a04 */
[----:B------:R-:W-:Y:S02]  /*2c0e0*/  IMAD.IADD R7, R7, 0x1, R5 ;  /* 0x0000000107077824 */ /* 0x000fe400078e0205 */
[----:B------:R-:W-:Y:S02]  /*2c0f0*/  IMAD R9, R21, R9, R10 ;  /* 0x0000000915097224 */ /* 0x000fe400078e020a */
[----:B------:R-:W-:Y:S02]  /*2c100*/  IMAD R8, R24, UR4, RZ ;  /* 0x0000000418087c24 */ /* 0x000fe4000f8e02ff */
[C---:B------:R-:W-:Y:S01]  /*2c110*/  IMAD.WIDE.U32 R6, R25.reuse, UR4, R6 ;  /* 0x0000000419067c25 */ /* 0x040fe2000f8e0006 */
[----:B------:R-:W-:Y:S02]  /*2c120*/  SHF.R.S32.HI R5, RZ, 0x1f, R9 ;  /* 0x0000001fff057819 */ /* 0x000fe40000011409 */
[----:B------:R-:W-:Y:S01]  /*2c130*/  SHF.R.S32.HI R13, RZ, 0x1f, R4 ;  /* 0x0000001fff0d7819 */ /* 0x000fe20000011404 */
[----:B------:R-:W-:Y:S01]  /*2c140*/  IMAD R8, R25, UR5, R8 ;  /* 0x0000000519087c24 */ /* 0x000fe2000f8e0208 */
[----:B------:R-:W-:Y:S01]  /*2c150*/  IADD3 R4, P1, R4, R6, RZ ;  /* 0x0000000604047210 */ /* 0x000fe20007f3e0ff */
[----:B------:R-:W-:-:S02]  /*2c160*/  ULDC.64 UR4, c[0x0][0xc88] ;  /* 0x0003220000047ab9 */ /* 0x000fc40000000a00 */
        /* <DEDUP_REMOVED lines=9> */
[----:B------:R-:W-:-:S03]  /*2c200*/  ULDC.64 UR4, c[0x0][0xba0] ;  /* 0x0002e80000047ab9 */ /* 0x000fc60000000a00 */
[----:B------:R-:W2:Y:S01]  /*2c210*/  SHFL.IDX PT, R7, R4, RZ, 0x1c1f ;  /* 0x001c1fff04077589 */ /* 0x000ea200000e0000 */
[----:B------:R-:W-:-:S05]  /*2c220*/  VIADD R5, R15, 0x8 ;  /* 0x000000080f057836 */ /* 0x000fca0000000000 */
[----:B------:R-:W-:Y:S01]  /*2c230*/  ISETP.GE.OR P0, PT, R5, R20, P0 ;  /* 0x000000140500720c */ /* 0x000fe20000706670 */
[----:B------:R-:W-:Y:S01]  /*2c240*/  IMAD R5, R223, 0x40, R186 ;  /* 0x00000040df057824 */ /* 0x000fe200078e02ba */
[----:B--2---:R0:W-:Y:S11]  /*2c250*/  @!P3 ST.E desc[UR44][R6.64], R11 ;  /* 0x0000000b0600b985 */ /* 0x0041f6000c10192c */
[----:B------:R-:W2:Y:S01]  /*2c260*/  @!P0 LDL R63, [R1+0x424] ;  /* 0x00042400013f8983 */ /* 0x000ea20000100800 */
[----:B------:R-:W-:-:S03]  /*2c270*/  IMAD.WIDE R2, R5, 0x2, R2 ;  /* 0x0000000205027825 */ /* 0x000fc600078e0202 */
[C---:B------:R-:W-:Y:S02]  /*2c280*/  IADD3 R29, P4, R2.reuse, 0x3000, RZ ;  /* 0x00003000021d7810 */ /* 0x040fe40007f9e0ff */
[C---:B------:R-:W-:Y:S02]  /*2c290*/  IADD3 R9, P1, R2.reuse, 0x1000, RZ ;  /* 0x0000100002097810 */ /* 0x040fe40007f3e0ff */
[----:B------:R-:W-:Y:S02]  /*2c2a0*/  IADD3 R13, P5, R2, 0x2000, RZ ;  /* 0x00002000020d7810 */ /* 0x000fe40007fbe0ff */
[----:B------:R-:W-:Y:S02]  /*2c2b0*/  LOP3.LUT R28, R29, 0x380, RZ, 0xc0, !PT ;  /* 0x000003801d1c7812 */ /* 0x000fe400078ec0ff */
[----:B------:R-:W-:Y:S02]  /*2c2c0*/  LOP3.LUT R8, R9, 0x380, RZ, 0xc0, !PT ;  /* 0x0000038009087812 */ /* 0x000fe400078ec0ff */
[----:B------:R-:W-:-:S02]  /*2c2d0*/  LOP3.LUT R12, R13, 0x380, RZ, 0xc0, !PT ;  /* 0x000003800d0c7812 */ /* 0x000fc400078ec0ff */
        /* <DEDUP_REMOVED lines=32> */
[----:B------:R-:W-:Y:S01]  /*2c4e0*/  IADD3 R57, P5, R2, 0xa000, RZ ;  /* 0x0000a00002397810 */ /* 0x000fe20007fbe0ff */
[----:B------:R-:W-:Y:S01]  /*2c4f0*/  SHFL.IDX PT, R58, R10, 0x1, 0x1c1f ;  /* 0x003c1f000a3a7f89 */ /* 0x000fe200000e0000 */
[----:B------:R-:W-:-:S03]  /*2c500*/  LOP3.LUT R60, R61, 0x380, RZ, 0xc0, !PT ;  /* 0x000003803d3c7812 */ /* 0x000fc600078ec0ff */
[----:B------:R1:W2:Y:S01]  /*2c510*/  SHFL.IDX PT, R59, R4, 0x1, 0x1c1f ;  /* 0x003c1f00043b7f89 */ /* 0x0002a200000e0000 */
        /* <DEDUP_REMOVED lines=19> */
[----:B0-----:R-:W-:Y:S02]  /*2c650*/  LOP3.LUT R7, R2, 0x380, RZ, 0xc0, !PT ;  /* 0x0000038002077812 */ /* 0x001fe400078ec0ff */
[----:B-1----:R-:W-:Y:S02]  /*2c660*/  LOP3.LUT R4, R5, 0x380, RZ, 0xc0, !PT ;  /* 0x0000038005047812 */ /* 0x002fe400078ec0ff */
        /* <DEDUP_REMOVED lines=17> */
[----:B------:R-:W-:Y:S01]  /*2c780*/  BSSY B1, `(.L_x_13083) ;  /* 0x0000059000017945 */ /* 0x000fe20003800000 */
[----:B--2---:R0:W-:Y:S04]  /*2c790*/  @!P0 ST.E desc[UR44][R58.64], R63 ;  /* 0x0000003f3a008985 */ /* 0x0041e8000c10192c */
[----:B------:R1:W5:Y:S04]  /*2c7a0*/  LD.E.128 R4, desc[UR44][R2.64] ;  /* 0x0000002c02047980 */ /* 0x000368000c101d00 */
[----:B------:R-:W5:Y:S04]  /*2c7b0*/  LD.E.128 R8, desc[UR44][R8.64] ;  /* 0x0000002c08087980 */ /* 0x000f68000c101d00 */
[----:B------:R-:W5:Y:S01]  /*2c7c0*/  LD.E.128 R12, desc[UR44][R12.64] ;  /* 0x0000002c0c0c7980 */ /* 0x000f62000c101d00 */
[----:B-1----:R-:W-:-:S03]  /*2c7d0*/  IMAD R3, R17, UR4, RZ ;  /* 0x0000000411037c24 */ /* 0x002fc6000f8e02ff */
[----:B------:R-:W5:Y:S01]  /*2c7e0*/  LD.E.128 R28, desc[UR44][R28.64] ;  /* 0x0000002c1c1c7980 */ /* 0x000f62000c101d00 */
[C---:B------:R-:W-:Y:S02]  /*2c7f0*/  IMAD R17, R16.reuse, UR5, R3 ;  /* 0x0000000510117c24 */ /* 0x040fe4000f8e0203 */
[----:B------:R-:W-:Y:S01]  /*2c800*/  IMAD.WIDE.U32 R2, R16, UR4, RZ ;  /* 0x0000000410027c25 */ /* 0x000fe2000f8e00ff */
[----:B------:R-:W-:Y:S01]  /*2c810*/  ULDC.64 UR4, c[0x0][0xbe8] ;  /* 0x0002fa0000047ab9 */ /* 0x000fe20000000a00 */
[----:B------:R-:W5:Y:S02]  /*2c820*/  LD.E.128 R32, desc[UR44][R32.64] ;  /* 0x0000002c20207980 */ /* 0x000f64000c101d00 */
[----:B------:R-:W-:Y:S02]  /*2c830*/  IMAD.IADD R3, R3, 0x1, R17 ;  /* 0x0000000103037824 */ /* 0x000fe400078e0211 */
[----:B----4-:R-:W-:Y:S01]  /*2c840*/  IMAD R17, R26, 0x20, R223 ;  /* 0x000000201a117824 */ /* 0x010fe200078e02df */
        /* <DEDUP_REMOVED lines=8> */
[----:B------:R-:W-:Y:S01]  /*2c8d0*/  @P2 IMAD.HI.U32 R0, R26, R81, RZ ;  /* 0x000000511a002227 */ /* 0x000fe200078e00ff */
[----:B------:R-:W-:Y:S01]  /*2c8e0*/  IADD3 R3, R3, R17, RZ ;  /* 0x0000001103037210 */ /* 0x000fe20007ffe0ff */
[----:B------:R-:W5:Y:S02]  /*2c8f0*/  LD.E.128 R48, desc[UR44][R48.64] ;  /* 0x0000002c30307980 */ /* 0x000f64000c101d00 */
[----:B------:R-:W-:Y:S01]  /*2c900*/  IMAD.MOV.U32 R17, RZ, RZ, R26 ;  /* 0x000000ffff117224 */ /* 0x000fe200078e001a */
[----:B------:R-:W-:Y:S01]  /*2c910*/  @P2 SHF.R.U32.HI R17, RZ, R83, R0 ;  /* 0x00000053ff112219 */ /* 0x000fe20000011600 */
[----:B------:R-:W-:Y:S01]  /*2c920*/  IMAD R24, R24, UR4, RZ ;  /* 0x0000000418187c24 */ /* 0x000fe2000f8e02ff */
[----:B------:R-:W5:Y:S02]  /*2c930*/  LD.E.128 R52, desc[UR44][R52.64] ;  /* 0x0000002c34347980 */ /* 0x000f64000c101d00 */
[--C-:B------:R-:W-:Y:S01]  /*2c940*/  SHF.R.S32.HI R0, RZ, 0x1f, R17.reuse ;  /* 0x0000001fff007819 */ /* 0x100fe20000011411 */
[----:B------:R-:W-:Y:S01]  /*2c950*/  IMAD.MOV R16, RZ, RZ, -R17 ;  /* 0x000000ffff107224 */ /* 0x000fe200078e0a11 */
[----:B0-----:R-:W5:Y:S01]  /*2c960*/  LD.E.128 R56, desc[UR44][R56.64] ;  /* 0x0000002c38387980 */ /* 0x001f62000c101d00 */
[----:B------:R-:W-:-:S02]  /*2c970*/  IMAD R81, R25, UR5, R24 ;  /* 0x0000000519517c24 */ /* 0x000fc4000f8e0218 */
[----:B------:R-:W-:Y:S01]  /*2c980*/  IMAD.WIDE.U32 R2, R25, UR4, R2 ;  /* 0x0000000419027c25 */ /* 0x000fe2000f8e0002 */
[----:B------:R-:W-:Y:S01]  /*2c990*/  ULDC.64 UR4, c[0x0][0xbe0] ;  /* 0x0002f80000047ab9 */ /* 0x000fe20000000a00 */
[----:B------:R-:W5:Y:S02]  /*2c9a0*/  LD.E.128 R60, desc[UR44][R60.64] ;  /* 0x0000002c3c3c7980 */ /* 0x000f64000c101d00 */
[----:B------:R-:W-:Y:S02]  /*2c9b0*/  IMAD R0, R0, UR4, RZ ;  /* 0x0000000400007c24 */ /* 0x000fe4000f8e02ff */
[----:B------:R-:W-:Y:S01]  /*2c9c0*/  IMAD R21, R21, R16, R26 ;  /* 0x0000001015157224 */ /* 0x000fe200078e021a */
[----:B------:R-:W5:Y:S01]  /*2c9d0*/  LD.E.128 R64, desc[UR44][R64.64] ;  /* 0x0000002c40407980 */ /* 0x000f62000c101d00 */
[----:B------:R-:W-:-:S03]  /*2c9e0*/  IMAD.IADD R3, R3, 0x1, R81 ;  /* 0x0000000103037824 */ /* 0x000fc600078e0251 */
        /* <DEDUP_REMOVED lines=15> */
[----:B------:R-:W-:Y:S02]  /*2cae0*/  IMAD.IADD R83, R223, 0x1, R216 ;  /* 0x00000001df537824 */ /* 0x000fe400078e02d8 */
        /* <DEDUP_REMOVED lines=12> */
[----:B0-----:R0:W-:Y:S01]  /*2cbb0*/  SYNCS.ARRIVE.TRANS64.RED.A1T0 RZ, [R0+URZ], RZ ;  /* 0x000000ff00ff79a7 */ /* 0x0011e2000810043f */
[----:B------:R1:W2:Y:S03]  /*2cbc0*/  SHFL.IDX PT, R80, R21, RZ, 0x181f ;  /* 0x00181fff15507589 */ /* 0x0002a600000e0000 */
[----:B------:R-:W-:Y:S01]  /*2cbd0*/  ISETP.GE.AND P0, PT, R17, R20, PT ;  /* 0x000000141100720c */ /* 0x000fe20003f06270 */
[----:B0-----:R1:W0:Y:S01]  /*2cbe0*/  SHFL.IDX PT, R0, R26, RZ, 0x181f ;  /* 0x00181fff1a007589 */ /* 0x00122200000e0000 */
[----:B------:R-:W-:Y:S11]  /*2cbf0*/  @P2 BRA `(.L_x_13084) ;  /* 0x0000000000442947 */ /* 0x000ff60003800000 */
[----:B------:R-:W-:Y:S02]  /*2cc00*/  ULDC UR4, c[0x0][0xbc8] ;  /* 0x0002f20000047ab9 */ /* 0x000fe40000000800 */
[----:B------:R-:W-:Y:S02]  /*2cc10*/  ISETP.GE.AND P2, PT, R186, UR4, PT ;  /* 0x00000004ba007c0c */ /* 0x000fe4000bf46270 */
[----:B------:R-:W-:Y:S02]  /*2cc20*/  ISETP.GE.AND P3, PT, R194, UR4, PT ;  /* 0x00000004c2007c0c */ /* 0x000fe4000bf66270 */
[----:B------:R-:W-:-:S09]  /*2cc30*/  ISETP.GE.AND P4, PT, R187, UR4, PT ;  /* 0x00000004bb007c0c */ /* 0x000fd2000bf86270 */
[----:B--2---:R-:W-:-:S04]  /*2cc40*/  @!P2 LEA R2, P5, R186, R80, 0x1 ;  /* 0x00000050ba02a211 */ /* 0x004fc800078a08ff */
[----:B0-----:R-:W-:Y:S02]  /*2cc50*/  @!P2 LEA.HI.X R3, R186, R0, R222, 0x1, P5 ;  /* 0x00000000ba03a211 */ /* 0x001fe400028f0cde */
        /* <DEDUP_REMOVED lines=11> */
.L_x_13084:
[----:B------:R-:W-:Y:S05]  /*2cd10*/  BSYNC B1 ;  /* 0x0000000000017941 */ /* 0x000fea0003800000 */
.L_x_13083:
        /* <DEDUP_REMOVED lines=9> */
[----:B---3--:R-:W-:-:S04]  /*2cdb0*/  @!P4 LEA R2, P5, R186, R16, 0x1 ;  /* 0x00000010ba02c211 */ /* 0x008fc800078a08ff */
[----:B----4-:R-:W-:Y:S02]  /*2cdc0*/  @!P4 LEA.HI.X R3, R186, R0, R222, 0x1, P5 ;  /* 0x00000000ba03c211 */ /* 0x010fe400028f0cde */
[----:B-----5:R-:W-:-:S03]  /*2cdd0*/  @!P3 LEA R4, P5, R194, R16, 0x1 ;  /* 0x00000010c204b211 */ /* 0x020fc600078a08ff */
        /* <DEDUP_REMOVED lines=9> */
.L_x_13086:
[----:B------:R-:W-:Y:S05]  /*2ce70*/  BSYNC B1 ;  /* 0x0000000000017941 */ /* 0x000fea0003800000 */
.L_x_13085:
        /* <DEDUP_REMOVED lines=11> */
[----:B0-----:R-:W-:Y:S02]  /*2cf30*/  @!P3 LEA.HI.X R3, R186, R0, R222, 0x1, P5 ;  /* 0x00000000ba03b211 */ /* 0x001fe400028f0cde */
        /* <DEDUP_REMOVED lines=9> */
.L_x_13088:
[----:B------:R-:W-:Y:S05]  /*2cfd0*/  BSYNC B1 ;  /* 0x0000000000017941 */ /* 0x000fea0003800000 */
.L_x_13087:
[----:B0-----:R-:W-:Y:S01]  /*2cfe0*/  VIADD R3, R83, 0x60 ;  /* 0x0000006053037836 */ /* 0x001fe20000000000 */
[----:B-1--4-:R-:W0:Y:S04]  /*2cff0*/  SHFL.IDX PT, R26, R26, 0x3, 0x181f ;  /* 0x00781f001a1a7f89 */ /* 0x012e2800000e0000 */
[----:B------:R-:W-:Y:S01]  /*2d000*/  ISETP.GE.AND P0, PT, R3, R20, PT ;  /* 0x000000140300720c */ /* 0x000fe20003f06270 */
[----:B------:R-:W1:-:S12]  /*2d010*/  SHFL.IDX PT, R21, R21, 0x3, 0x181f ;  /* 0x00781f0015157f89 */ /* 0x000e5800000e0000 */
[----:B------:R-:W-:Y:S05]  /*2d020*/  @P0 BRA `(.L_x_13089) ;  /* 0x0000000c00a00947 */ /* 0x000fea0003800000 */
[----:B------:R-:W-:Y:S02]  /*2d030*/  ULDC UR4, c[0x0][0xbc8] ;  /* 0x0002f20000047ab9 */ /* 0x000fe40000000800 */
[----:B------:R-:W-:Y:S02]  /*2d040*/  ISETP.GE.AND P3, PT, R186, UR4, PT ;  /* 0x00000004ba007c0c */ /* 0x000fe4000bf66270 */
[----:B------:R-:W-:Y:S02]  /*2d050*/  ISETP.GE.AND P4, PT, R194, UR4, PT ;  /* 0x00000004c2007c0c */ /* 0x000fe4000bf86270 */
[----:B------:R-:W-:-:S09]  /*2d060*/  ISETP.GE.AND P5, PT, R187, UR4, PT ;  /* 0x00000004bb007c0c */ /* 0x000fd2000bfa6270 */
[-C--:B-1----:R-:W-:Y:S02]  /*2d070*/  @!P3 LEA R2, P0, R186, R21.reuse, 0x1 ;  /* 0x00000015ba02b211 */ /* 0x082fe400078008ff */
        /* <DEDUP_REMOVED lines=14> */
.L_x_13081:
[----:B------:R-:W-:Y:S01]  /*2d160*/  ULDC.64 UR4, c[0x0][0xd00] ;  /* 0x0003400000047ab9 */ /* 0x000fe20000000a00 */
[----:B-----5:R-:W2:Y:S01]  /*2d170*/  LDC.64 R2, c[0x0][0xd00] ;  /* 0x00034000ff027b82 */ /* 0x020ea20000000a00 */
        /* <DEDUP_REMOVED lines=24> */
.L_x_13090:
[----:B------:R-:W-:Y:S01]  /*2d300*/  BSSY B1, `(.L_x_13091) ;  /* 0x000002d000017945 */ /* 0x000fe20003800000 */
[----:B------:R-:W-:Y:S02]  /*2d310*/  SHF.R.S32.HI R10, RZ, 0x1f, R217 ;  /* 0x0000001fff0a7819 */ /* 0x000fe400000114d9 */
[----:B------:R-:W-:Y:S02]  /*2d320*/  SEL R13, R218, RZ, !P0 ;  /* 0x000000ffda0d7207 */ /* 0x000fe40004000000 */
[----:B------:R-:W-:Y:S02]  /*2d330*/  SEL R12, R7, RZ, !P0 ;  /* 0x000000ff070c7207 */ /* 0x000fe40004000000 */
[----:B-----5:R-:W-:Y:S01]  /*2d340*/  SHF.R.S32.HI R11, RZ, 0x1f, R0 ;  /* 0x0000001fff0b7819 */ /* 0x020fe20000011400 */
[----:B------:R-:W-:Y:S06]  /*2d350*/  @P3 BRA `(.L_x_13092) ;  /* 0x00000000009c3947 */ /* 0x000fec0003800000 */
[----:B------:R-:W0:Y:S01]  /*2d360*/  S2R R3, SR_TID.X ;  /* 0x0000000000037919 */ /* 0x000e220000002100 */
[----:B------:R-:W5:Y:S02]  /*2d370*/  LDC R14, c[0x0][0xce8] ;  /* 0x00033a00ff0e7b82 */ /* 0x000f640000000800 */
[----:B-----5:R-:W-:Y:S01]  /*2d380*/  IMAD R2, R6, R14, RZ ;  /* 0x0000000e06027224 */ /* 0x020fe200078e02ff */
        /* <DEDUP_REMOVED lines=14> */
[----:B------:R-:W5:Y:S01]  /*2d470*/  @P0 LDC R15, c[0x0][0xcf0] ;  /* 0x00033c00ff0f0b82 */ /* 0x000f620000000800 */
[----:B------:R-:W-:-:S04]  /*2d480*/  IMAD.WIDE.U32 R2, R13, UR4, R2 ;  /* 0x000000040d027c25 */ /* 0x000fc8000f8e0002 */
[----:B0-----:R-:W-:-:S05]  /*2d490*/  @P0 IMAD.HI.U32 R4, R9, R4, RZ ;  /* 0x0000000409040227 */ /* 0x001fca00078e00ff */
[----:B-----5:R-:W-:Y:S01]  /*2d4a0*/  @P0 SHF.R.U32.HI R5, RZ, R15, R4 ;  /* 0x0000000fff050219 */ /* 0x020fe20000011604 */
        /* <DEDUP_REMOVED lines=18> */
.L_x_13092:
[----:B------:R-:W-:Y:S05]  /*2d5d0*/  BSYNC B1 ;  /* 0x0000000000017941 */ /* 0x000fea0003800000 */
.L_x_13091:
[----:B0-----:R-:W5:Y:S01]  /*2d5e0*/  LDL R4, [R1+0x450] ;  /* 0x0004500001047983 */ /* 0x001f620000100800 */
[----:B------:R-:W-:Y:S02]  /*2d5f0*/  ULDC.64 UR4, c[0x0][0xba0] ;  /* 0x0002e80000047ab9 */ /* 0x000fe40000000a00 */
[----:B------:R-:W-:-:S04]  /*2d600*/  IMAD R3, R11, UR4, RZ ;  /* 0x000000040b037c24 */ /* 0x000fc8000f8e02ff */
[C---:B------:R-:W-:Y:S02]  /*2d610*/  IMAD R5, R0.reuse, UR5, R3 ;  /* 0x0000000500057c24 */ /* 0x040fe4000f8e0203 */
[----:B------:R-:W-:Y:S01]  /*2d620*/  IMAD.WIDE.U32 R2, R0, UR4, RZ ;  /* 0x0000000400027c25 */ /* 0x000fe2000f8e00ff */
[----:B------:R-:W-:-:S03]  /*2d630*/  ULDC.64 UR4, c[0x0][0xbe8] ;  /* 0x0002fa0000047ab9 */ /* 0x000fc60000000a00 */
[----:B------:R-:W-:Y:S02]  /*2d640*/  IMAD.IADD R3, R3, 0x1, R5 ;  /* 0x0000000103037824 */ /* 0x000fe400078e0205 */
[----:B------:R-:W-:-:S04]  /*2d650*/  IMAD.WIDE.U32 R2, R217, UR4, R2 ;  /* 0x00000004d9027c25 */ /* 0x000fc8000f8e0002 */
[----:B-----5:R-:W-:Y:S02]  /*2d660*/  IMAD R7, R4, 0x20, R223 ;  /* 0x0000002004077824 */ /* 0x020fe400078e02df */
[----:B------:R-:W-:Y:S02]  /*2d670*/  IMAD R4, R10, UR4, RZ ;  /* 0x000000040a047c24 */ /* 0x000fe4000f8e02ff */
[----:B------:R-:W-:Y:S02]  /*2d680*/  IMAD.IADD R9, R216, 0x1, R7 ;  /* 0x00000001d8097824 */ /* 0x000fe400078e0207 */
[----:B------:R-:W-:Y:S01]  /*2d690*/  IMAD R7, R217, UR5, R4 ;  /* 0x00000005d9077c24 */ /* 0x000fe2000f8e0204 */
[----:B------:R-:W-:Y:S01]  /*2d6a0*/  ULDC.64 UR4, c[0x0][0xbf0] ;  /* 0x0002fc0000047ab9 */ /* 0x000fe20000000a00 */
[----:B--2---:R-:W-:-:S04]  /*2d6b0*/  @P2 IMAD.HI.U32 R0, R9, R16, RZ ;  /* 0x0000001009002227 */ /* 0x004fc800078e00ff */
        /* <DEDUP_REMOVED lines=9> */
[----:B------:R-:W-:Y:S02]  /*2d750*/  IMAD R0, R0, UR4, RZ ;  /* 0x0000000400007c24 */ /* 0x000fe4000f8e02ff */
[----:B------:R-:W-:Y:S02]  /*2d760*/  IMAD.IADD R3, R3, 0x1, R7 ;  /* 0x0000000103037824 */ /* 0x000fe400078e0207 */
[----:B------:R-:W-:Y:S02]  /*2d770*/  IMAD R7, R17, R4, R9 ;  /* 0x0000000411077224 */ /* 0x000fe400078e0209 */
[C---:B------:R-:W-:Y:S02]  /*2d780*/  IMAD R9, R5.reuse, UR5, R0 ;  /* 0x0000000505097c24 */ /* 0x040fe4000f8e0200 */
[----:B------:R-:W-:Y:S01]  /*2d790*/  IMAD.WIDE.U32 R2, R5, UR4, R2 ;  /* 0x0000000405027c25 */ /* 0x000fe2000f8e0002 */
        /* <DEDUP_REMOVED lines=14> */
.L_x_13303:
        /* <DEDUP_REMOVED lines=12> */
[----:B--2---:R-:W-:Y:S02]  /*2d940*/  @!P3 LEA.HI.X R5, R186, R0, R222, 0x1, P5 ;  /* 0x00000000ba05b211 */ /* 0x004fe400028f0cde */
        /* <DEDUP_REMOVED lines=9> */
.L_x_13095:
[----:B------:R-:W-:Y:S05]  /*2d9e0*/  BSYNC B1 ;  /* 0x0000000000017941 */ /* 0x000fea0003800000 */
.L_x_13094:
[----:B------:R-:W-:-:S03]  /*2d9f0*/  UMOV UR4, 0xffffffff ;  /* 0xffffffff00047882 */ /* 0x000fc60000000000 */
[----:B------:R-:W-:Y:S05]  /*2da00*/  BRA.DIV UR4, `(.L_x_13096) ;  /* 0x0000009a04487947 */ /* 0x000fea000b800000 */
[----:B--2---:R2:W0:Y:S04]  /*2da10*/  SHFL.IDX PT, R0, R3, 0x1, 0x181f ;  /* 0x00381f0003007f89 */ /* 0x00442800000e0000 */
[----:B---3--:R2:W3:Y:S02]  /*2da20*/  SHFL.IDX PT, R14, R2, 0x1, 0x181f ;  /* 0x00381f00020e7f89 */ /* 0x0084e400000e0000 */
.L_x_13307:
        /* <DEDUP_REMOVED lines=21> */
.L_x_13098:
[----:B------:R-:W-:Y:S05]  /*2db80*/  BSYNC B1 ;  /* 0x0000000000017941 */ /* 0x000fea0003800000 */
.L_x_13097:
[----:B------:R-:W-:-:S03]  /*2db90*/  UMOV UR4, 0xffffffff ;  /* 0xffffffff00047882 */ /* 0x000fc60000000000 */
[----:B------:R-:W-:Y:S05]  /*2dba0*/  BRA.DIV UR4, `(.L_x_13099) ;  /* 0x0000009a04287947 */ /* 0x000fea000b800000 */
[----:B0-----:R0:W0:Y:S04]  /*2dbb0*/  SHFL.IDX PT, R0, R3, 0x2, 0x181f ;  /* 0x00581f0003007f89 */ /* 0x00102800000e0000 */
[----:B---3--:R3:W0:Y:S02]  /*2dbc0*/  SHFL.IDX PT, R14, R2, 0x2, 0x181f ;  /* 0x00581f00020e7f89 */ /* 0x00862400000e0000 */
.L_x_13311:
        /* <DEDUP_REMOVED lines=21> */
.L_x_13101:
[----:B------:R-:W-:Y:S05]  /*2dd20*/  BSYNC B1 ;  /* 0x0000000000017941 */ /* 0x000fea0003800000 */
.L_x_13100:
[----:B------:R-:W-:-:S03]  /*2dd30*/  UMOV UR4, 0xffffffff ;  /* 0xffffffff00047882 */ /* 0x000fc60000000000 */
[----:B------:R-:W-:Y:S05]  /*2dd40*/  BRA.DIV UR4, `(.L_x_13102) ;  /* 0x0000009a04087947 */ /* 0x000fea000b800000 */
[----:B0-----:R0:W0:Y:S04]  /*2dd50*/  SHFL.IDX PT, R0, R3, 0x3, 0x181f ;  /* 0x00781f0003007f89 */ /* 0x00102800000e0000 */
[----:B------:R0:W0:Y:S02]  /*2dd60*/  SHFL.IDX PT, R14, R2, 0x3, 0x181f ;  /* 0x00781f00020e7f89 */ /* 0x00002400000e0000 */
.L_x_13315:
[----:B0-23--:R-:W-:-:S05]  /*2dd70*/  VIADD R2, R216, 0x60 ;  /* 0x00000060d8027836 */ /* 0x00dfca0000000000 */
        /* <DEDUP_REMOVED lines=19> */
.L_x_13089:
[----:B------:R-:W-:Y:S05]  /*2deb0*/  BSYNC B0 ;  /* 0x0000000000007941 */ /* 0x000fea0003800000 */
.L_x_13080:
[----:B------:R-:W-:Y:S02]  /*2dec0*/  ULDC UR4, c[0x0][0xd3c] ;  /* 0x00034f0000047ab9 */ /* 0x000fe40000000800 */
[----:B-1----:R-:W-:-:S13]  /*2ded0*/  ISETP.GE.AND P0, PT, R127, UR4, PT ;  /* 0x000000047f007c0c */ /* 0x002fda000bf06270 */
[----:B------:R-:W-:Y:S05]  /*2dee0*/  @!P0 BRA `(.L_x_13103) ;  /* 0xfffffd3000e08947 */ /* 0x000fea000383ffff */
[----:B------:R-:W-:Y:S05]  /*2def0*/  BRA `(.L_x_12873) ;  /* 0x0000007c00bc7947 */ /* 0x000fea0003800000 */
.L_x_12871:
        /* <DEDUP_REMOVED lines=16> */
.L_x_13104:
        /* <DEDUP_REMOVED lines=42> */
.L_x_13110:
        /* <DEDUP_REMOVED lines=12> */
.L_x_13109:
[----:B------:R-:W-:Y:S05]  /*2e360*/  BSYNC B0 ;  /* 0x0000000000007941 */ /* 0x000fea0003800000 */
.L_x_13108:
        /* <DEDUP_REMOVED lines=20> */
.L_x_13106:
        /* <DEDUP_REMOVED lines=20> */
.L_x_13111:
[----:B-1----:R-:W-:Y:S01]  /*2e5f0*/  IADD3 R2, RZ, -R3, RZ ;  /* 0x80000003ff027210 */ /* 0x002fe20007ffe0ff */
[----:B---3--:R-:W-:-:S04]  /*2e600*/  IMAD R16, R16, UR5, R11 ;  /* 0x0000000510107c24 */ /* 0x008fc8000f8e020b */
        /* <DEDUP_REMOVED lines=57> */
.L_x_13107:
[----:B------:R-:W-:Y:S02]  /*2e9a0*/  IMAD.MOV.U32 R17, RZ, RZ, RZ ;  /* 0x000000ffff117224 */ /* 0x000fe400078e00ff */
[----:B------:R-:W-:Y:S02]  /*2e9b0*/  IMAD.U32 R16, RZ, RZ, UR6 ;  /* 0x00000006ff107e24 */ /* 0x000fe4000f8e00ff */
[----:B------:R-:W-:-:S07]  /*2e9c0*/  IMAD.MOV.U32 R18, RZ, RZ, RZ ;  /* 0x000000ffff127224 */ /* 0x000fce00078e00ff */
.L_x_13112:
[----:B------:R-:W-:-:S13]  /*2e9d0*/  ISETP.NE.AND P0, PT, R5, RZ, PT ;  /* 0x000000ff0500720c */ /* 0x000fda0003f05270 */
[----:B------:R-:W0:Y:S01]  /*2e9e0*/  @!P0 S2R R3, SR_CgaCtaId ;  /* 0x0000000000038919 */ /* 0x000e220000008800 */
[----:B------:R-:W-:-:S04]  /*2e9f0*/  @!P0 MOV R0, 0x400 ;  /* 0x0000040000008802 */ /* 0x000fc80000000f00 */
[----:B0-----:R-:W-:-:S05]  /*2ea00*/  @!P0 LEA R0, R3, R0, 0x18 ;  /* 0x0000000003008211 */ /* 0x001fca00078ec0ff */
[----:B------:R0:W-:Y:S01]  /*2ea10*/  @!P0 STS.128 [R0+0x324d0], R16 ;  /* 0x0324d01000008388 */ /* 0x0001e20000000c00 */
[----:B------:R-:W-:Y:S06]  /*2ea20*/  BAR.ARV 0x5, 0x180 ;  /* 0x0146000000007b1d */ /* 0x000fec0000002000 */
.L_x_13105:
[----:B------:R2:W-:Y:S01]  /*2ea30*/  STL [R1+0x480], RZ ;  /* 0x000480ff01007387 */ /* 0x0005e20000100800 */
[----:B------:R-:W-:Y:S01]  /*2ea40*/  ULDC UR4, c[0x0][0xd3c] ;  /* 0x00034f0000047ab9 */ /* 0x000fe20000000800 */
[----:B------:R-:W-:Y:S01]  /*2ea50*/  IMAD.MOV.U32 R27, RZ, RZ, 0x1 ;  /* 0x00000001ff1b7424 */ /* 0x000fe200078e00ff */
[----:B-1----:R-:W-:Y:S01]  /*2ea60*/  ISETP.GE.AND P0, PT, R19, UR4, PT ;  /* 0x0000000413007c0c */ /* 0x002fe2000bf06270 */
[----:B------:R-:W-:-:S12]  /*2ea70*/  IMAD.MOV.U32 R25, RZ, RZ, RZ ;  /* 0x000000ffff197224 */ /* 0x000fd800078e00ff */
[----:B--2---:R-:W-:Y:S05]  /*2ea80*/  @P0 BRA `(.L_x_13113) ;  /* 0x0000006c00fc0947 */ /* 0x004fea0003800000 */
[----:B------:R-:W0:Y:S01]  /*2ea90*/  S2R R5, SR_TID.X ;  /* 0x0000000000057919 */ /* 0x000e220000002100 */
[----:B------:R-:W1:Y:S01]  /*2eaa0*/  S2UR UR5, SR_CgaCtaId ;  /* 0x00000000000579c3 */ /* 0x000e620000008800 */
        /* <DEDUP_REMOVED lines=9> */
[----:B-1----:R-:W-:-:S06]  /*2eb40*/  ULEA UR4, UR5, UR4, 0x18 ;  /* 0x0000000405047291 */ /* 0x002fcc000f8ec03f */
[----:B------:R-:W-:Y:S01]  /*2eb50*/  IMAD.U32 R23, RZ, RZ, UR4 ;  /* 0x00000004ff177e24 */ /* 0x000fe2000f8e00ff */
[C---:B0-----:R-:W-:Y:S02]  /*2eb60*/  SHF.L.U32 R0, R5.reuse, 0x3, RZ ;  /* 0x0000000305007819 */ /* 0x041fe400000006ff */
[C---:B------:R-:W-:Y:S02]  /*2eb70*/  LOP3.LUT R4, R5.reuse, 0x7f, RZ, 0xc0, !PT ;  /* 0x0000007f05047812 */ /* 0x040fe400078ec0ff */
[C---:B------:R-:W-:Y:S02]  /*2eb80*/  LOP3.LUT R2, R0.reuse, 0x1f8, RZ, 0xc0, !PT ;  /* 0x000001f800027812 */ /* 0x040fe400078ec0ff */
[----:B------:R-:W-:Y:S01]  /*2eb90*/  LOP3.LUT R0, R0, 0x38, RZ, 0xc0, !PT ;  /* 0x0000003800007812 */ /* 0x000fe200078ec0ff */
[----:B------:R-:W-:Y:S01]  /*2eba0*/  IMAD.SHL.U32 R32, R4, 0x8, RZ ;  /* 0x0000000804207824 */ /* 0x000fe200078e00ff */
[----:B------:R-:W-:Y:S01]  /*2ebb0*/  LOP3.LUT R3, R2, 0x38, R5, 0x78, !PT ;  /* 0x0000003802037812 */ /* 0x000fe200078e7805 */
[----:B------:R-:W-:-:S03]  /*2ebc0*/  IMAD.SHL.U32 R2, R5, 0x10, RZ ;  /* 0x0000001005027824 */ /* 0x000fc600078e00ff */
[----:B------:R-:W-:Y:S02]  /*2ebd0*/  LOP3.LUT R32, R3, 0x200, R32, 0xf8, !PT ;  /* 0x0000020003207812 */ /* 0x000fe400078ef820 */
[----:B------:R-:W-:-:S03]  /*2ebe0*/  SHF.R.U32.HI R3, RZ, 0x3, R4 ;  /* 0x00000003ff037819 */ /* 0x000fc60000011604 */
[----:B------:R-:W-:Y:S01]  /*2ebf0*/  IMAD R26, R32, 0x2, R23 ;  /* 0x00000002201a7824 */ /* 0x000fe200078e0217 */
[----:B------:R-:W-:Y:S02]  /*2ec00*/  LOP3.LUT R2, R3, 0x70, R2, 0xf8, !PT ;  /* 0x0000007003027812 */ /* 0x000fe400078ef802 */
[C---:B------:R-:W-:Y:S02]  /*2ec10*/  LOP3.LUT R3, R0.reuse, 0x40, RZ, 0xfc, !PT ;  /* 0x0000004000037812 */ /* 0x040fe400078efcff */
[C---:B------:R-:W-:Y:S02]  /*2ec20*/  LOP3.LUT R2, R0.reuse, 0x80, RZ, 0xfc, !PT ;  /* 0x0000008000027812 */ /* 0x040fe400078efcff */
[----:B--2---:R-:W-:-:S07]  /*2ec30*/  LOP3.LUT R0, R0, 0xc0, RZ, 0xfc, !PT ;  /* 0x000000c000007812 */ /* 0x004fce00078efcff */
.L_x_13234:
[----:B------:R-:W-:Y:S05]  /*2ec40*/  YIELD ;  /* 0x0000000000007946 */ /* 0x000fea0003800000 */
[----:B------:R-:W-:Y:S01]  /*2ec50*/  ULDC.64 UR4, c[0x0][0xb20] ;  /* 0x0002c80000047ab9 */ /* 0x000fe20000000a00 */
[----:B------:R-:W-:Y:S01]  /*2ec60*/  IMAD.MOV.U32 R33, RZ, RZ, RZ ;  /* 0x000000ffff217224 */ /* 0x000fe200078e00ff */
[----:B------:R-:W-:Y:S01]  /*2ec70*/  ISETP.NE.U32.AND P0, PT, RZ, UR4, PT ;  /* 0x00000004ff007c0c */ /* 0x000fe2000bf05070 */
[----:B--23--:R-:W0:Y:S01]  /*2ec80*/  LDC.64 R4, c[0x0][0xaf8] ;  /* 0x0002be00ff047b82 */ /* 0x00ce220000000a00 */
        /* <DEDUP_REMOVED lines=44> */
.L_x_13114:
        /* <DEDUP_REMOVED lines=8> */
.L_x_13115:
        /* <DEDUP_REMOVED lines=9> */
.L_x_13116:
[----:B--2---:R-:W2:Y:S01]  /*2f060*/  @P1 LDG.E R5, desc[UR44][R2.64] ;  /* 0x0000002c02051981 */ /* 0x004ea2000c1e1900 */
[----:B------:R-:W3:Y:S03]  /*2f070*/  LDC R7, c[0x0][0x448] ;  /* 0x00011200ff077b82 */ /* 0x000ee60000000800 */
[----:B------:R4:W2:Y:S01]  /*2f080*/  @P1 LDG.E R4, desc[UR44][R2.64+0x4] ;  /* 0x0000042c02041981 */ /* 0x0008a2000c1e1900 */
[----:B------:R-:W-:Y:S02]  /*2f090*/  IMAD.SHL.U32 R36, R17, 0x80, RZ ;  /* 0x0000008011247824 */ /* 0x000fe400078e00ff */
[----:B-----5:R-:W-:Y:S02]  /*2f0a0*/  IMAD.IADD R10, R10, 0x1, -R33 ;  /* 0x000000010a0a7824 */ /* 0x020fe400078e0a21 */
[----:B----4-:R-:W4:Y:S01]  /*2f0b0*/  LDC.64 R2, c[0x0][0xad8] ;  /* 0x0002b600ff027b82 */ /* 0x010f220000000a00 */
[----:B---3--:R-:W-:Y:S01]  /*2f0c0*/  ISETP.NE.AND P2, PT, R7, 0x1, PT ;  /* 0x000000010700780c */ /* 0x008fe20003f45270 */
[----:B------:R-:W-:-:S12]  /*2f0d0*/  VIADD R7, R36, 0x7f ;  /* 0x0000007f24077836 */ /* 0x000fd80000000000 */
[----:B0-----:R-:W0:Y:S01]  /*2f0e0*/  @P2 LDC R8, c[0x0][0x44c] ;  /* 0x00011300ff082b82 */ /* 0x001e220000000800 */
[----:B----4-:R-:W-:-:S07]  /*2f0f0*/  ISETP.GE.AND P3, PT, R3, 0x1, PT ;  /* 0x000000010300780c */ /* 0x010fce0003f66270 */
[----:B------:R-:W3:Y:S01]  /*2f100*/  @P2 LDC R9, c[0x0][0x450] ;  /* 0x00011400ff092b82 */ /* 0x000ee20000000800 */
[----:B--2---:R-:W-:Y:S02]  /*2f110*/  @P1 IMAD.IADD R6, R4, 0x1, -R5 ;  /* 0x0000000104061824 */ /* 0x004fe400078e0a05 */
[----:B0-----:R-:W-:-:S04]  /*2f120*/  @P2 IMAD.HI.U32 R4, R7, R8, RZ ;  /* 0x0000000807042227 */ /* 0x001fc800078e00ff */
[----:B------:R-:W-:Y:S01]  /*2f130*/  IMAD.IADD R17, R10, 0x1, R6 ;  /* 0x000000010a117824 */ /* 0x000fe200078e0206 */
[----:B---3--:R-:W-:-:S03]  /*2f140*/  @P2 SHF.R.U32.HI R7, RZ, R9, R4 ;  /* 0x00000009ff072219 */ /* 0x008fc60000011604 */
[C---:B------:R-:W-:Y:S01]  /*2f150*/  VIADD R4, R17.reuse, 0x5f ;  /* 0x0000005f11047836 */ /* 0x040fe20000000000 */
[----:B------:R-:W-:-:S03]  /*2f160*/  IADD3 R8, R17, 0x1, -R13 ;  /* 0x0000000111087810 */ /* 0x000fc60007ffe80d */
[----:B------:R-:W-:-:S04]  /*2f170*/  IMAD.HI R4, R4, 0x2aaaaaab, RZ ;  /* 0x2aaaaaab04047827 */ /* 0x000fc800078e02ff */
[----:B------:R-:W-:Y:S01]  /*2f180*/  IMAD.IADD R7, R8, 0x1, R7 ;  /* 0x0000000108077824 */ /* 0x000fe200078e0207 */
[----:B------:R-:W-:-:S03]  /*2f190*/  SHF.R.U32.HI R9, RZ, 0x1f, R4 ;  /* 0x0000001fff097819 */ /* 0x000fc60000011604 */
[----:B------:R-:W-:Y:S01]  /*2f1a0*/  IMAD.IADD R2, R7, 0x1, R2 ;  /* 0x0000000107027824 */ /* 0x000fe200078e0202 */
[----:B------:R-:W-:Y:S01]  /*2f1b0*/  LEA.HI.SX32 R9, R4, R9, 0x1c ;  /* 0x0000000904097211 */ /* 0x000fe200078fe2ff */
        /* <DEDUP_REMOVED lines=12> */
.L_x_13119:
[----:B------:R-:W-:-:S13]  /*2f280*/  ISETP.NE.AND P0, PT, R3, 0x1, PT ;  /* 0x000000010300780c */ /* 0x000fda0003f05270 */
[----:B------:R-:W0:Y:S02]  /*2f290*/  @P0 LDC.64 R4, c[0x0][0xae0] ;  /* 0x0002b800ff040b82 */ /* 0x000e240000000a00 */
[----:B0-----:R-:W-:-:S05]  /*2f2a0*/  @P0 IMAD.HI.U32 R4, R11, R4, RZ ;  /* 0x000000040b040227 */ /* 0x001fca00078e00ff */
[----:B------:R-:W-:-:S07]  /*2f2b0*/  @P0 SHF.R.U32.HI R11, RZ, R5, R4 ;  /* 0x00000005ff0b0219 */ /* 0x000fce0000011604 */
.L_x_13120:
[----:B------:R-:W-:Y:S05]  /*2f2c0*/  BSYNC B0 ;  /* 0x0000000000007941 */ /* 0x000fea0003800000 */
.L_x_13118:
[----:B------:R-:W-:-:S05]  /*2f2d0*/  IMAD R11, R11, R3, R3 ;  /* 0x000000030b0b7224 */ /* 0x000fca00078e0203 */
[----:B------:R-:W-:-:S07]  /*2f2e0*/  VIMNMX R2, R2, R11, PT ;  /* 0x0000000b02027248 */ /* 0x000fce0003fe0100 */
.L_x_13117:
[----:B------:R-:W0:Y:S01]  /*2f2f0*/  @P2 LDC R5, c[0x0][0x44c] ;  /* 0x00011300ff052b82 */ /* 0x000e220000000800 */
[----:B------:R-:W-:Y:S01]  /*2f300*/  IMAD.MOV.U32 R4, RZ, RZ, R36 ;  /* 0x000000ffff047224 */ /* 0x000fe200078e0024 */
[----:B------:R-:W-:Y:S01]  /*2f310*/  ULDC UR4, c[0x0][0xad4] ;  /* 0x0002b50000047ab9 */ /* 0x000fe20000000800 */
[----:B------:R-:W-:-:S05]  /*2f320*/  IMAD.IADD R7, R17, 0x1, -R13 ;  /* 0x0000000111077824 */ /* 0x000fca00078e0a0d */
[----:B------:R-:W2:Y:S01]  /*2f330*/  @P2 LDC R12, c[0x0][0x450] ;  /* 0x00011400ff0c2b82 */ /* 0x000ea20000000800 */
        /* <DEDUP_REMOVED lines=15> */
.L_x_13123:
[----:B------:R-:W-:-:S13]  /*2f430*/  ISETP.NE.AND P0, PT, R3, 0x1, PT ;  /* 0x000000010300780c */ /* 0x000fda0003f05270 */
[----:B------:R-:W0:Y:S02]  /*2f440*/  @P0 LDC.64 R4, c[0x0][0xae0] ;  /* 0x0002b800ff040b82 */ /* 0x000e240000000a00 */
[----:B0-----:R-:W-:-:S05]  /*2f450*/  @P0 IMAD.HI.U32 R4, R12, R4, RZ ;  /* 0x000000040c040227 */ /* 0x001fca00078e00ff */
[----:B------:R-:W-:-:S07]  /*2f460*/  @P0 SHF.R.U32.HI R12, RZ, R5, R4 ;  /* 0x00000005ff0c0219 */ /* 0x000fce0000011604 */
.L_x_13124:
[----:B------:R-:W-:Y:S05]  /*2f470*/  BSYNC B0 ;  /* 0x0000000000007941 */ /* 0x000fea0003800000 */
.L_x_13122:
[----:B------:R-:W-:-:S05]  /*2f480*/  IMAD R12, R12, R3, RZ ;  /* 0x000000030c0c7224 */ /* 0x000fca00078e02ff */
[----:B------:R-:W-:-:S07]  /*2f490*/  VIMNMX R11, R11, R12, !PT ;  /* 0x0000000c0b0b7248 */ /* 0x000fce0007fe0100 */
.L_x_13121:
        /* <DEDUP_REMOVED lines=31> */
[----:B------:R0:W2:Y:S02]  /*2f690*/  SHFL.IDX PT, R14, R3, RZ, 0x1f ;  /* 0x00001fff030e7589 */ /* 0x0000a400000e0000 */
.L_x_13318:
[----:B--2---:R-:W-:Y:S02]  /*2f6a0*/  ISETP.NE.AND P0, PT, R14, RZ, PT ;  /* 0x000000ff0e00720c */ /* 0x004fe40003f05270 */
[----:B------:R-:W-:-:S11]  /*2f6b0*/  PLOP3.LUT P6, PT, PT, PT, PT, 0x8, 0x0 ;  /* 0x000000000000781c */ /* 0x000fd60003fce170 */
[----:B------:R-:W-:Y:S05]  /*2f6c0*/  @P0 BRA `(.L_x_13128) ;  /* 0x00000000000c0947 */ /* 0x000fea0003800000 */
[----:B------:R-:W-:-:S03]  /*2f6d0*/  UMOV UR4, 0xffffffff ;  /* 0xffffffff00047882 */ /* 0x000fc60000000000 */
[----:B------:R-:W-:Y:S05]  /*2f6e0*/  BRA.DIV UR4, `(.L_x_13129) ;  /* 0x00000082041c7947 */ /* 0x000fea000b800000 */
[----:B------:R-:W-:-:S13]  /*2f6f0*/  ELECT P6, URZ, PT ;  /* 0x00000000003f782f */ /* 0x000fda00038c0000 */
.L_x_13128:
        /* <DEDUP_REMOVED lines=9> */
.L_x_13321:
[----:B------:R-:W-:Y:S05]  /*2f790*/  BSYNC B1 ;  /* 0x0000000000017941 */ /* 0x000fea0003800000 */
.L_x_13130:
[----:B------:R-:W-:Y:S04]  /*2f7a0*/  BSSY B1, `(.L_x_13132) ;  /* 0x000007b000017945 */ /* 0x000fe80003800000 */
[----:B------:R-:W-:Y:S05]  /*2f7b0*/  @!P6 BRA `(.L_x_13133) ;  /* 0x0000000400e4e947 */ /* 0x000fea0003800000 */
[----:B------:R-:W2:Y:S01]  /*2f7c0*/  S2R R3, SR_TID.X ;  /* 0x0000000000037919 */ /* 0x000ea20000002100 */
[----:B0-----:R-:W-:Y:S01]  /*2f7d0*/  SHF.L.U32 R6, R28, 0x1f, RZ ;  /* 0x0000001f1c067819 */ /* 0x001fe200000006ff */
[----:B------:R-:W-:Y:S01]  /*2f7e0*/  BSSY B2, `(.L_x_13134) ;  /* 0x0000006000027945 */ /* 0x000fe20003800000 */
[----:B--2---:R-:W-:Y:S01]  /*2f7f0*/  LOP3.LUT R10, R3, 0x7f, RZ, 0xc0, !PT ;  /* 0x0000007f030a7812 */ /* 0x004fe200078ec0ff */
[----:B------:R-:W-:-:S03]  /*2f800*/  IMAD R3, R24, 0x8, R23 ;  /* 0x0000000818037824 */ /* 0x000fc600078e0217 */
[----:B------:R-:W-:Y:S01]  /*2f810*/  ISETP.NE.AND P1, PT, R10, RZ, PT ;  /* 0x000000ff0a00720c */ /* 0x000fe20003f25270 */
[----:B------:R-:W0:Y:S02]  /*2f820*/  SYNCS.PHASECHK.TRANS64.TRYWAIT P0, [R3+URZ+0x324a0], R6 ;  /* 0x0324a006030075a7 */ /* 0x000e24000800017f */
[----:B0-----:R-:W-:Y:S10]  /*2f830*/  @!P0 BRA `(.L_x_13135) ;  /* 0x0000007c00fc8947 */ /* 0x001ff40003800000 */
.L_x_13322:
[----:B------:R-:W-:Y:S05]  /*2f840*/  BSYNC B2 ;  /* 0x0000000000027941 */ /* 0x000fea0003800000 */
.L_x_13134:
[----:B------:R-:W-:Y:S04]  /*2f850*/  BSSY B2, `(.L_x_13136) ;  /* 0x0000009000027945 */ /* 0x000fe80003800000 */
[----:B------:R-:W-:Y:S05]  /*2f860*/  @P1 BRA `(.L_x_13137) ;  /* 0x00000000001c1947 */ /* 0x000fea0003800000 */
[----:B------:R-:W2:Y:S02]  /*2f870*/  S2R R10, SR_TID.X ;  /* 0x00000000000a7919 */ /* 0x000ea40000002100 */
[----:B--2---:R-:W-:Y:S01]  /*2f880*/  LOP3.LUT R11, R10, 0x1f, RZ, 0xc0, !PT ;  /* 0x0000001f0a0b7812 */ /* 0x004fe200078ec0ff */
[----:B------:R-:W-:-:S03]  /*2f890*/  IMAD.MOV.U32 R10, RZ, RZ, 0x3000 ;  /* 0x00003000ff0a7424 */ /* 0x000fc600078e00ff */
[----:B------:R-:W-:Y:S01]  /*2f8a0*/  ISETP.NE.AND P0, PT, R11, RZ, PT ;  /* 0x000000ff0b00720c */ /* 0x000fe20003f05270 */
[----:B------:R2:W-:-:S12]  /*2f8b0*/  SYNCS.ARRIVE.TRANS64 RZ, [R3+URZ+0x32490], R10 ;  /* 0x0324900a03ff79a7 */ /* 0x0005d8000800003f */
[----:B--2---:R-:W-:Y:S05]  /*2f8c0*/  @!P0 BRA `(.L_x_13137) ;  /* 0x0000000000048947 */ /* 0x004fea0003800000 */
[----:B------:R-:W-:Y:S01]  /*2f8d0*/  BPT.TRAP 0x1 ;  /* 0x000000040000795c */ /* 0x000fe20000300000 */
.L_x_13137:
[----:B------:R-:W-:Y:S05]  /*2f8e0*/  BSYNC B2 ;  /* 0x0000000000027941 */ /* 0x000fea0003800000 */
.L_x_13136:
        /* <DEDUP_REMOVED lines=12> */
.L_x_13138:
        /* <DEDUP_REMOVED lines=10> */
[----:B------:R-:W2:Y:S01]  /*2fa50*/  SYNCS.PHASECHK.TRANS64.TRYWAIT P0, [R3+URZ+0x324c0], R6 ;  /* 0x0324c006030075a7 */ /* 0x000ea2000800017f */
[----:B------:R-:W-:Y:S04]  /*2fa60*/  BSSY B2, `(.L_x_13139) ;  /* 0x0000002000027945 */ /* 0x000fe80003800000 */
[----:B--2---:R-:W-:Y:S05]  /*2fa70*/  @!P0 BRA `(.L_x_13140) ;  /* 0x0000007c00808947 */ /* 0x004fea0003800000 */
.L_x_13323:
[----:B------:R-:W-:Y:S05]  /*2fa80*/  BSYNC B2 ;  /* 0x0000000000027941 */ /* 0x000fea0003800000 */
.L_x_13139:
[----:B------:R-:W-:Y:S01]  /*2fa90*/  BSSY B2, `(.L_x_13141) ;  /* 0x000000b000027945 */ /* 0x000fe20003800000 */
[----:B------:R-:W-:Y:S02]  /*2faa0*/  IMAD.MOV.U32 R12, RZ, RZ, 0x0 ;  /* 0x00000000ff0c7424 */ /* 0x000fe400078e00ff */
[----:B-1----:R-:W-:Y:S01]  /*2fab0*/  IMAD.MOV.U32 R13, RZ, RZ, 0x12f00000 ;  /* 0x12f00000ff0d7424 */ /* 0x002fe200078e00ff */
[----:B------:R-:W-:Y:S06]  /*2fac0*/  @P1 BRA `(.L_x_13142) ;  /* 0x00000000001c1947 */ /* 0x000fec0003800000 */
[----:B------:R-:W1:Y:S01]  /*2fad0*/  S2R R11, SR_TID.X ;  /* 0x00000000000b7919 */ /* 0x000e620000002100 */
[----:B0-2---:R-:W-:-:S04]  /*2fae0*/  IMAD.MOV.U32 R6, RZ, RZ, 0xc000 ;  /* 0x0000c000ff067424 */ /* 0x005fc800078e00ff */
[----:B------:R3:W-:Y:S01]  /*2faf0*/  SYNCS.ARRIVE.TRANS64 RZ, [R3+URZ+0x324b0], R6 ;  /* 0x0324b00603ff79a7 */ /* 0x0007e2000800003f */
[----:B-1----:R-:W-:-:S04]  /*2fb00*/  LOP3.LUT R11, R11, 0x1f, RZ, 0xc0, !PT ;  /* 0x0000001f0b0b7812 */ /* 0x002fc800078ec0ff */
[----:B------:R-:W-:-:S13]  /*2fb10*/  ISETP.NE.AND P0, PT, R11, RZ, PT ;  /* 0x000000ff0b00720c */ /* 0x000fda0003f05270 */
[----:B---3--:R-:W-:Y:S05]  /*2fb20*/  @!P0 BRA `(.L_x_13142) ;  /* 0x0000000000048947 */ /* 0x008fea0003800000 */
[----:B------:R-:W-:Y:S01]  /*2fb30*/  BPT.TRAP 0x1 ;  /* 0x000000040000795c */ /* 0x000fe20000300000 */
.L_x_13142:
[----:B------:R-:W-:Y:S05]  /*2fb40*/  BSYNC B2 ;  /* 0x0000000000027941 */ /* 0x000fea0003800000 */
.L_x_13141:
[----:B------:R-:W-:Y:S01]  /*2fb50*/  R2UR UR10, R14 ;  /* 0x000000000e0a72ca */ /* 0x000fe200000e0000 */
[----:B0-2---:R-:W-:Y:S01]  /*2fb60*/  IMAD R6, R24, 0xc000, R23 ;  /* 0x0000c00018067824 */ /* 0x005fe200078e0217 */
[----:B------:R-:W-:Y:S01]  /*2fb70*/  R2UR UR6, R12 ;  /* 0x000000000c0672ca */ /* 0x000fe200000e0000 */
[----:B------:R-:W-:Y:S01]  /*2fb80*/  UIADD3 UR4, UP0, UR42, 0x670, URZ ;  /* 0x000006702a047890 */ /* 0x000fe2000ff1e03f */
[----:B------:R-:W-:Y:S01]  /*2fb90*/  R2UR UR7, R13 ;  /* 0x000000000d0772ca */ /* 0x000fe200000e0000 */
[----:B------:R-:W-:Y:S01]  /*2fba0*/  VIADD R3, R3, 0x324b0 ;  /* 0x000324b003037836 */ /* 0x000fe20000000000 */
[----:B------:R-:W-:Y:S01]  /*2fbb0*/  PLOP3.LUT P0, PT, PT, PT, PT, 0x80, 0x0 ;  /* 0x000000000000781c */ /* 0x000fe20003f0f070 */
[----:B------:R-:W-:Y:S01]  /*2fbc0*/  VIADD R11, R6, 0x400 ;  /* 0x00000400060b7836 */ /* 0x000fe20000000000 */
[----:B------:R-:W-:-:S12]  /*2fbd0*/  UIADD3.X UR5, URZ, UR43, URZ, UP0, !UPT ;  /* 0x0000002b3f057290 */ /* 0x000fd800087fe43f */
.L_x_13143:
        /* <DEDUP_REMOVED lines=15> */
.L_x_13144:
        /* <DEDUP_REMOVED lines=15> */
.L_x_13145:
        /* <DEDUP_REMOVED lines=15> */
.L_x_13146:
        /* <DEDUP_REMOVED lines=10> */
.L_x_13133:
[----:B------:R-:W-:Y:S05]  /*2ff50*/  BSYNC B1 ;  /* 0x0000000000017941 */ /* 0x000fea0003800000 */
.L_x_13132:
        /* <DEDUP_REMOVED lines=9> */
.L_x_13162:
[----:B------:R-:W-:Y:S05]  /*2fff0*/  YIELD ;  /* 0x0000000000007946 */ /* 0x000fea0003800000 */
[----:B------:R-:W-:Y:S04]  /*30000*/  BSSY B1, `(.L_x_13147) ;  /* 0x000007a000017945 */ /* 0x000fe80003800000 */
[----:B------:R-:W-:Y:S05]  /*30010*/  @!P6 BRA `(.L_x_13148) ;  /* 0x0000000400e0e947 */ /* 0x000fea0003800000 */
[----:B------:R-:W2:Y:S01]  /*30020*/  S2R R2, SR_TID.X ;  /* 0x0000000000027919 */ /* 0x000ea20000002100 */
[----:B------:R-:W-:Y:S01]  /*30030*/  IMAD R10, R24, 0x8, R23 ;  /* 0x00000008180a7824 */ /* 0x000fe200078e0217 */
[----:B------:R-:W-:Y:S01]  /*30040*/  BSSY B2, `(.L_x_13149) ;  /* 0x0000006000027945 */ /* 0x000fe20003800000 */
[----:B--2---:R-:W-:Y:S02]  /*30050*/  LOP3.LUT R3, R2, 0x7f, RZ, 0xc0, !PT ;  /* 0x0000007f02037812 */ /* 0x004fe400078ec0ff */
[----:B------:R-:W-:Y:S02]  /*30060*/  SHF.L.U32 R2, R28, 0x1f, RZ ;  /* 0x0000001f1c027819 */ /* 0x000fe400000006ff */
[----:B------:R-:W-:Y:S02]  /*30070*/  ISETP.NE.AND P2, PT, R3, RZ, PT ;  /* 0x000000ff0300720c */ /* 0x000fe40003f45270 */
[----:B------:R-:W2:Y:S02]  /*30080*/  SYNCS.PHASECHK.TRANS64.TRYWAIT P1, [R10+URZ+0x324a0], R2 ;  /* 0x0324a0020a0075a7 */ /* 0x000ea4000802017f */
[----:B--2---:R-:W-:Y:S09]  /*30090*/  @!P1 BRA `(.L_x_13150) ;  /* 0x00000078000c9947 */ /* 0x004ff20003800000 */
.L_x_13324:
[----:B------:R-:W-:Y:S05]  /*300a0*/  BSYNC B2 ;  /* 0x0000000000027941 */ /* 0x000fea0003800000 */
.L_x_13149:
[----:B------:R-:W-:Y:S04]  /*300b0*/  BSSY B2, `(.L_x_13151) ;  /* 0x0000009000027945 */ /* 0x000fe80003800000 */
[----:B------:R-:W-:Y:S05]  /*300c0*/  @P2 BRA `(.L_x_13152) ;  /* 0x00000000001c2947 */ /* 0x000fea0003800000 */
[----:B------:R-:W0:Y:S02]  /*300d0*/  S2R R3, SR_TID.X ;  /* 0x0000000000037919 */ /* 0x000e240000002100 */
[----:B0-----:R-:W-:Y:S01]  /*300e0*/  LOP3.LUT R6, R3, 0x1f, RZ, 0xc0, !PT ;  /* 0x0000001f03067812 */ /* 0x001fe200078ec0ff */
[----:B------:R-:W-:-:S03]  /*300f0*/  IMAD.MOV.U32 R3, RZ, RZ, 0x3000 ;  /* 0x00003000ff037424 */ /* 0x000fc600078e00ff */
[----:B------:R-:W-:Y:S01]  /*30100*/  ISETP.NE.AND P1, PT, R6, RZ, PT ;  /* 0x000000ff0600720c */ /* 0x000fe20003f25270 */
[----:B------:R3:W-:-:S12]  /*30110*/  SYNCS.ARRIVE.TRANS64 RZ, [R10+URZ+0x32490], R3 ;  /* 0x032490030aff79a7 */ /* 0x0007d8000800003f */
[----:B---3--:R-:W-:Y:S05]  /*30120*/  @!P1 BRA `(.L_x_13152) ;  /* 0x0000000000049947 */ /* 0x008fea0003800000 */
[----:B------:R-:W-:Y:S01]  /*30130*/  BPT.TRAP 0x1 ;  /* 0x000000040000795c */ /* 0x000fe20000300000 */
.L_x_13152:
[----:B------:R-:W-:Y:S05]  /*30140*/  BSYNC B2 ;  /* 0x0000000000027941 */ /* 0x000fea0003800000 */
.L_x_13151:
[----:B0-----:R-:W-:Y:S01]  /*30150*/  IMAD.MOV.U32 R6, RZ, RZ, RZ ;  /* 0x000000ffff067224 */ /* 0x001fe200078e00ff */
        /* <DEDUP_REMOVED lines=10> */
.L_x_13153:
        /* <DEDUP_REMOVED lines=13> */
.L_x_13325:
[----:B------:R-:W-:Y:S05]  /*302d0*/  BSYNC B2 ;  /* 0x0000000000027941 */ /* 0x000fea0003800000 */
.L_x_13154:
[----:B------:R-:W-:Y:S01]  /*302e0*/  BSSY B2, `(.L_x_13156) ;  /* 0x000000b000027945 */ /* 0x000fe20003800000 */
[----:B0-2---:R-:W-:Y:S01]  /*302f0*/  MOV R2, 0x0 ;  /* 0x0000000000027802 */ /* 0x005fe20000000f00 */
[----:B------:R-:W-:Y:S02]  /*30300*/  IMAD.MOV.U32 R3, RZ, RZ, 0x12f00000 ;  /* 0x12f00000ff037424 */ /* 0x000fe400078e00ff */
[----:B------:R-:W-:Y:S05]  /*30310*/  @P2 BRA `(.L_x_13157) ;  /* 0x00000000001c2947 */ /* 0x000fea0003800000 */
[----:B------:R-:W0:Y:S02]  /*30320*/  S2R R13, SR_TID.X ;  /* 0x00000000000d7919 */ /* 0x000e240000002100 */
[----:B0-----:R-:W-:Y:S01]  /*30330*/  LOP3.LUT R14, R13, 0x1f, RZ, 0xc0, !PT ;  /* 0x0000001f0d0e7812 */ /* 0x001fe200078ec0ff */
[----:B------:R-:W-:-:S03]  /*30340*/  IMAD.MOV.U32 R13, RZ, RZ, 0xc000 ;  /* 0x0000c000ff0d7424 */ /* 0x000fc600078e00ff */
[----:B------:R-:W-:Y:S01]  /*30350*/  ISETP.NE.AND P1, PT, R14, RZ, PT ;  /* 0x000000ff0e00720c */ /* 0x000fe20003f25270 */
[----:B------:R0:W-:-:S12]  /*30360*/  SYNCS.ARRIVE.TRANS64 RZ, [R10+URZ+0x324b0], R13 ;  /* 0x0324b00d0aff79a7 */ /* 0x0001d8000800003f */
[----:B0-----:R-:W-:Y:S05]  /*30370*/  @!P1 BRA `(.L_x_13157) ;  /* 0x0000000000049947 */ /* 0x001fea0003800000 */
[----:B------:R-:W-:Y:S01]  /*30380*/  BPT.TRAP 0x1 ;  /* 0x000000040000795c */ /* 0x000fe20000300000 */
.L_x_13157:
[----:B------:R-:W-:Y:S05]  /*30390*/  BSYNC B2 ;  /* 0x0000000000027941 */ /* 0x000fea0003800000 */
.L_x_13156:
        /* <DEDUP_REMOVED lines=9> */
.L_x_13158:
        /* <DEDUP_REMOVED lines=15> */
.L_x_13159:
        /* <DEDUP_REMOVED lines=15> */
.L_x_13160:
        /* <DEDUP_REMOVED lines=15> */
.L_x_13161:
        /* <DEDUP_REMOVED lines=10> */
.L_x_13148:
[----:B------:R-:W-:Y:S05]  /*307a0*/  BSYNC B1 ;  /* 0x0000000000017941 */ /* 0x000fea0003800000 */
.L_x_13147:
        /* <DEDUP_REMOVED lines=8> */
.L_x_13126:
[----:B------:R-:W-:Y:S05]  /*30830*/  BSYNC B0 ;  /* 0x0000000000007941 */ /* 0x000fea0003800000 */
.L_x_13125:
[----:B------:R-:W2:Y:S01]  /*30840*/  LDC R0, c[0x0][0x448] ;  /* 0x00011200ff007b82 */ /* 0x000ea20000000800 */
[----:B------:R-:W-:Y:S01]  /*30850*/  VIADD R5, R36, 0x7f ;  /* 0x0000007f24057836 */ /* 0x000fe20000000000 */
[----:B------:R-:W-:Y:S06]  /*30860*/  @!P0 WARPSYNC.ALL ;  /* 0x0000000000008948 */ /* 0x000fec0003800000 */
[----:B------:R-:W3:Y:S08]  /*30870*/  LDC.64 R2, c[0x0][0xad8] ;  /* 0x0002b600ff027b82 */ /* 0x000ef00000000a00 */
[----:B------:R-:W-:Y:S01]  /*30880*/  @!P0 BAR.SYNC.DEFER_BLOCKING 0xc, 0x180 ;  /* 0x0306000000008b1d */ /* 0x000fe20000010000 */
[----:B--2---:R-:W-:-:S02]  /*30890*/  ISETP.NE.AND P1, PT, R0, 0x1, PT ;  /* 0x000000010000780c */ /* 0x004fc40003f25270 */
[----:B---3--:R-:W-:-:S11]  /*308a0*/  ISETP.GE.AND P2, PT, R3, 0x1, PT ;  /* 0x000000010300780c */ /* 0x008fd60003f46270 */
[----:B------:R-:W2:Y:S08]  /*308b0*/  @P1 LDC R0, c[0x0][0x44c] ;  /* 0x00011300ff001b82 */ /* 0x000eb00000000800 */
[----:B------:R-:W3:Y:S01]  /*308c0*/  @P1 LDC R11, c[0x0][0x450] ;  /* 0x00011400ff0b1b82 */ /* 0x000ee20000000800 */
[----:B--2---:R-:W-:-:S05]  /*308d0*/  @P1 IMAD.HI.U32 R0, R5, R0, RZ ;  /* 0x0000000005001227 */ /* 0x004fca00078e00ff */
        /* <DEDUP_REMOVED lines=10> */
[----:B------:R-:W2:Y:S02]  /*30980*/  @P0 LDC.64 R4, c[0x0][0xae0] ;  /* 0x0002b800ff040b82 */ /* 0x000ea40000000a00 */
[----:B--2---:R-:W-:-:S05]  /*30990*/  @P0 IMAD.HI.U32 R4, R11, R4, RZ ;  /* 0x000000040b040227 */ /* 0x004fca00078e00ff */
[----:B------:R-:W-:-:S04]  /*309a0*/  @P0 SHF.R.U32.HI R11, RZ, R5, R4 ;  /* 0x00000005ff0b0219 */ /* 0x000fc80000011604 */
[----:B------:R-:W-:Y:S01]  /*309b0*/  LOP3.LUT R0, RZ, R11, RZ, 0x33, !PT ;  /* 0x0000000bff007212 */ /* 0x000fe200078e33ff */
[----:B------:R-:W-:Y:S06]  /*309c0*/  BRA `(.L_x_13166) ;  /* 0x0000000000107947 */ /* 0x000fec0003800000 */
.L_x_13165:
[----:B------:R-:W-:-:S13]  /*309d0*/  ISETP.NE.AND P0, PT, R3, 0x1, PT ;  /* 0x000000010300780c */ /* 0x000fda0003f05270 */
[----:B------:R-:W2:Y:S02]  /*309e0*/  @P0 LDC.64 R4, c[0x0][0xae0] ;  /* 0x0002b800ff040b82 */ /* 0x000ea40000000a00 */
[----:B--2---:R-:W-:-:S05]  /*309f0*/  @P0 IMAD.HI.U32 R4, R0, R4, RZ ;  /* 0x0000000400040227 */ /* 0x004fca00078e00ff */
[----:B------:R-:W-:-:S07]  /*30a00*/  @P0 SHF.R.U32.HI R0, RZ, R5, R4 ;  /* 0x00000005ff000219 */ /* 0x000fce0000011604 */
.L_x_13166:
[----:B------:R-:W-:Y:S05]  /*30a10*/  BSYNC B0 ;  /* 0x0000000000007941 */ /* 0x000fea0003800000 */
.L_x_13164:
[----:B------:R-:W-:-:S05]  /*30a20*/  IMAD R5, R0, R3, R3 ;  /* 0x0000000300057224 */ /* 0x000fca00078e0203 */
[----:B------:R-:W-:-:S07]  /*30a30*/  VIMNMX R2, R2, R5, PT ;  /* 0x0000000502027248 */ /* 0x000fce0003fe0100 */
.L_x_13163:
[----:B------:R-:W2:Y:S01]  /*30a40*/  @P1 LDC R5, c[0x0][0x44c] ;  /* 0x00011300ff051b82 */ /* 0x000ea20000000800 */
[----:B------:R-:W-:Y:S01]  /*30a50*/  VIADD R2, R2, 0x5f ;  /* 0x0000005f02027836 */ /* 0x000fe20000000000 */
[----:B------:R-:W-:Y:S01]  /*30a60*/  ULDC UR4, c[0x0][0xad4] ;  /* 0x0002b50000047ab9 */ /* 0x000fe20000000800 */
[----:B------:R-:W-:Y:S02]  /*30a70*/  IMAD.MOV.U32 R0, RZ, RZ, R36 ;  /* 0x000000ffff007224 */ /* 0x000fe400078e0024 */
[----:B------:R-:W-:-:S03]  /*30a80*/  IMAD.HI R2, R2, 0x2aaaaaab, RZ ;  /* 0x2aaaaaab02027827 */ /* 0x000fc600078e02ff */
[----:B------:R-:W3:Y:S01]  /*30a90*/  @P1 LDC R4, c[0x0][0x450] ;  /* 0x00011400ff041b82 */ /* 0x000ee20000000800 */
[----:B--2---:R-:W-:-:S05]  /*30aa0*/  @P1 IMAD.HI.U32 R5, R36, R5, RZ ;  /* 0x0000000524051227 */ /* 0x004fca00078e00ff */
[----:B---3--:R-:W-:Y:S02]  /*30ab0*/  @P1 SHF.R.U32.HI R0, RZ, R4, R5 ;  /* 0x00000004ff001219 */ /* 0x008fe40000011605 */
        /* <DEDUP_REMOVED lines=12> */
[----:B------:R-:W3:Y:S02]  /*30b80*/  @P0 LDC.64 R4, c[0x0][0xae0] ;  /* 0x0002b800ff040b82 */ /* 0x000ee40000000a00 */
[----:B---3--:R-:W-:-:S05]  /*30b90*/  @P0 IMAD.HI.U32 R4, R7, R4, RZ ;  /* 0x0000000407040227 */ /* 0x008fca00078e00ff */
[----:B------:R-:W-:-:S04]  /*30ba0*/  @P0 SHF.R.U32.HI R7, RZ, R5, R4 ;  /* 0x00000005ff070219 */ /* 0x000fc80000011604 */
[----:B------:R-:W-:Y:S01]  /*30bb0*/  LOP3.LUT R7, RZ, R7, RZ, 0x33, !PT ;  /* 0x00000007ff077212 */ /* 0x000fe200078e33ff */
[----:B------:R-:W-:Y:S06]  /*30bc0*/  BRA `(.L_x_13170) ;  /* 0x0000000000107947 */ /* 0x000fec0003800000 */
.L_x_13169:
[----:B------:R-:W-:-:S13]  /*30bd0*/  ISETP.NE.AND P0, PT, R3, 0x1, PT ;  /* 0x000000010300780c */ /* 0x000fda0003f05270 */
[----:B------:R-:W3:Y:S02]  /*30be0*/  @P0 LDC.64 R4, c[0x0][0xae0] ;  /* 0x0002b800ff040b82 */ /* 0x000ee40000000a00 */
[----:B---3--:R-:W-:-:S05]  /*30bf0*/  @P0 IMAD.HI.U32 R4, R7, R4, RZ ;  /* 0x0000000407040227 */ /* 0x008fca00078e00ff */
[----:B------:R-:W-:-:S07]  /*30c00*/  @P0 SHF.R.U32.HI R7, RZ, R5, R4 ;  /* 0x00000005ff070219 */ /* 0x000fce0000011604 */
.L_x_13170:
[----:B------:R-:W-:Y:S05]  /*30c10*/  BSYNC B0 ;  /* 0x0000000000007941 */ /* 0x000fea0003800000 */
.L_x_13168:
[----:B------:R-:W-:-:S05]  /*30c20*/  IMAD R3, R7, R3, RZ ;  /* 0x0000000307037224 */ /* 0x000fca00078e02ff */
[----:B------:R-:W-:-:S07]  /*30c30*/  VIMNMX R0, R0, R3, !PT ;  /* 0x0000000300007248 */ /* 0x000fce0007fe0100 */
.L_x_13167:
[----:B------:R-:W-:Y:S01]  /*30c40*/  IMAD.HI R0, R0, 0x2aaaaaab, RZ ;  /* 0x2aaaaaab00007827 */ /* 0x000fe200078e02ff */
[----:B------:R-:W-:Y:S04]  /*30c50*/  BSSY B7, `(.L_x_13171) ;  /* 0x0000420000077945 */ /* 0x000fe80003800000 */
[----:B------:R-:W-:-:S04]  /*30c60*/  SHF.R.U32.HI R3, RZ, 0x1f, R0 ;  /* 0x0000001fff037819 */ /* 0x000fc80000011600 */
[----:B------:R-:W-:-:S04]  /*30c70*/  LEA.HI.SX32 R3, R0, R3, 0x1c ;  /* 0x0000000300037211 */ /* 0x000fc800078fe2ff */
[----:B------:R-:W-:-:S04]  /*30c80*/  VIMNMX R34, RZ, R3, !PT ;  /* 0x00000003ff227248 */ /* 0x000fc80007fe0100 */
[----:B------:R-:W-:-:S13]  /*30c90*/  ISETP.GT.AND P0, PT, R31, R34, PT ;  /* 0x000000221f00720c */ /* 0x000fda0003f04270 */
[----:B------:R-:W-:Y:S05]  /*30ca0*/  @P0 BRA `(.L_x_13172) ;  /* 0x0000000000440947 */ /* 0x000fea0003800000 */
[----:B------:R-:W3:Y:S02]  /*30cb0*/  S2R R2, SR_TID.X ;  /* 0x0000000000027919 */ /* 0x000ee40000002100 */
        /* <DEDUP_REMOVED lines=14> */
[----:B----4-:R-:W-:Y:S01]  /*30da0*/  IADD3 R16, R0, UR39, R7 ;  /* 0x0000002700107c10 */ /* 0x010fe2000fffe007 */
[----:B------:R-:W-:Y:S06]  /*30db0*/  BRA `(.L_x_13173) ;  /* 0x0000004000247947 */ /* 0x000fec0003800000 */
.L_x_13172:
        /* <DEDUP_REMOVED lines=9> */
[----:B-1----:R-:W-:Y:S01]  /*30e50*/  MOV R13, RZ ;  /* 0x000000ff000d7202 */ /* 0x002fe20000000f00 */
[----:B------:R-:W1:Y:S01]  /*30e60*/  LDC.64 R2, c[0x4][R2] ;  /* 0x0100000002027b82 */ /* 0x000e620000000a00 */
[----:B------:R-:W-:Y:S02]  /*30e70*/  IMAD.U32 R5, RZ, RZ, UR7 ;  /* 0x00000007ff057e24 */ /* 0x000fe4000f8e00ff */
[----:B0-----:R-:W-:Y:S02]  /*30e80*/  IMAD.U32 R6, RZ, RZ, UR8 ;  /* 0x00000008ff067e24 */ /* 0x001fe4000f8e00ff */
[----:B------:R-:W-:-:S02]  /*30e90*/  IMAD.U32 R7, RZ, RZ, UR9 ;  /* 0x00000009ff077e24 */ /* 0x000fc4000f8e00ff */
[----:B------:R-:W-:Y:S02]  /*30ea0*/  IMAD.U32 R10, RZ, RZ, UR4 ;  /* 0x00000004ff0a7e24 */ /* 0x000fe4000f8e00ff */
[----:B------:R-:W-:Y:S02]  /*30eb0*/  IMAD.U32 R11, RZ, RZ, UR5 ;  /* 0x00000005ff0b7e24 */ /* 0x000fe4000f8e00ff */
[----:B------:R-:W-:Y:S02]  /*30ec0*/  IMAD.MOV.U32 R8, RZ, RZ, 0x70 ;  /* 0x00000070ff087424 */ /* 0x000fe400078e00ff */
[----:B------:R-:W-:-:S07]  /*30ed0*/  IMAD.MOV.U32 R12, RZ, RZ, 0x1 ;  /* 0x00000001ff0c7424 */ /* 0x000fce00078e00ff */
[----:B------:R-:W-:-:S07]  /*30ee0*/  LEPC R20, `(.L_x_13175) ;  /* 0x000000001014794e */ /* 0x000fce0000000000 */
[----:B-12---:R-:W-:Y:S05]  /*30ef0*/  CALL.ABS.NOINC R2 ;  /* 0x0000000002007343 */ /* 0x006fea0003c00000 */
.L_x_13175:
[----:B------:R-:W-:Y:S05]  /*30f00*/  BSYNC B6 ;  /* 0x0000000000067941 */ /* 0x000fea0003800000 */
.L_x_13174:
        /* <DEDUP_REMOVED lines=8> */
[----:B------:R3:W4:Y:S01]  /*30f90*/  LDC.64 R2, c[0x4][R29] ;  /* 0x010000001d027b82 */ /* 0x0007220000000a00 */
[----:B------:R-:W-:Y:S02]  /*30fa0*/  IMAD.U32 R4, RZ, RZ, UR6 ;  /* 0x00000006ff047e24 */ /* 0x000fe4000f8e00ff */
[----:B------:R-:W-:Y:S02]  /*30fb0*/  IMAD.U32 R5, RZ, RZ, UR7 ;  /* 0x00000007ff057e24 */ /* 0x000fe4000f8e00ff */
[----:B0-----:R-:W-:Y:S02]  /*30fc0*/  IMAD.U32 R6, RZ, RZ, UR8 ;  /* 0x00000008ff067e24 */ /* 0x001fe4000f8e00ff */
[----:B------:R-:W-:-:S02]  /*30fd0*/  IMAD.U32 R7, RZ, RZ, UR9 ;  /* 0x00000009ff077e24 */ /* 0x000fc4000f8e00ff */
[----:B------:R-:W-:Y:S02]  /*30fe0*/  IMAD.U32 R10, RZ, RZ, UR4 ;  /* 0x00000004ff0a7e24 */ /* 0x000fe4000f8e00ff */
[----:B------:R-:W-:Y:S02]  /*30ff0*/  IMAD.U32 R11, RZ, RZ, UR5 ;  /* 0x00000005ff0b7e24 */ /* 0x000fe4000f8e00ff */
[----:B------:R-:W-:Y:S02]  /*31000*/  IMAD.MOV.U32 R8, RZ, RZ, 0x70 ;  /* 0x00000070ff087424 */ /* 0x000fe400078e00ff */
[----:B------:R-:W-:Y:S02]  /*31010*/  IMAD.MOV.U32 R12, RZ, RZ, 0x1 ;  /* 0x00000001ff0c7424 */ /* 0x000fe400078e00ff */
[----:B-1-3--:R-:W-:-:S07]  /*31020*/  IMAD.MOV.U32 R13, RZ, RZ, RZ ;  /* 0x000000ffff0d7224 */ /* 0x00afce00078e00ff */
[----:B------:R-:W-:-:S07]  /*31030*/  LEPC R20, `(.L_x_13178) ;  /* 0x000000001014794e */ /* 0x000fce0000000000 */
[----:B--2-4-:R-:W-:Y:S05]  /*31040*/  CALL.ABS.NOINC R2 ;  /* 0x0000000002007343 */ /* 0x014fea0003c00000 */
.L_x_13178:
        /* <DEDUP_REMOVED lines=15> */
.L_x_13177:
[----:B------:R-:W-:Y:S05]  /*31140*/  BSYNC B6 ;  /* 0x0000000000067941 */ /* 0x000fea0003800000 */
.L_x_13176:
[----:B------:R-:W-:Y:S01]  /*31150*/  ULDC.64 UR4, c[0x0][0xaf0] ;  /* 0x0002bc0000047ab9 */ /* 0x000fe20000000a00 */
[----:B------:R-:W-:Y:S01]  /*31160*/  IMAD.MOV.U32 R30, RZ, RZ, R19 ;  /* 0x000000ffff1e7224 */ /* 0x000fe200078e0013 */
[----:B------:R-:W-:Y:S01]  /*31170*/  ISETP.NE.U32.AND P0, PT, RZ, UR4, PT ;  /* 0x00000004ff007c0c */ /* 0x000fe2000bf05070 */
[----:B------:R-:W3:Y:S01]  /*31180*/  S2R R20, SR_TID.X ;  /* 0x0000000000147919 */ /* 0x000ee20000002100 */
[----:B------:R-:W4:Y:S01]  /*31190*/  LDC R10, c[0x0][0x430] ;  /* 0x00010c00ff0a7b82 */ /* 0x000f220000000800 */
[----:B------:R-:W5:Y:S01]  /*311a0*/  S2R R21, SR_TID.X ;  /* 0x0000000000157919 */ /* 0x000f620000002100 */
[----:B------:R-:W-:Y:S01]  /*311b0*/  ISETP.NE.AND.EX P0, PT, RZ, UR5, PT, P0 ;  /* 0x00000005ff007c0c */ /* 0x000fe2000bf05300 */
[----:B------:R-:W-:Y:S01]  /*311c0*/  VIADD R0, R31, 0xffffffff ;  /* 0xffffffff1f007836 */ /* 0x000fe20000000000 */
[----:B------:R-:W-:Y:S01]  /*311d0*/  ULDC UR4, c[0x0][0x2f4] ;  /* 0x0000bd0000047ab9 */ /* 0x000fe20000000800 */
[----:B------:R-:W-:Y:S01]  /*311e0*/  IMAD.MOV.U32 R11, RZ, RZ, RZ ;  /* 0x000000ffff0b7224 */ /* 0x000fe200078e00ff */
[----:B------:R-:W1:Y:S01]  /*311f0*/  S2R R12, SR_TID.X ;  /* 0x00000000000c7919 */ /* 0x000e620000002100 */
[----:B------:R-:W-:Y:S01]  /*31200*/  LOP3.LUT R22, R22, 0xfffff7ff, RZ, 0xc0, !PT ;  /* 0xfffff7ff16167812 */ /* 0x000fe200078ec0ff */
[----:B------:R-:W-:-:S07]  /*31210*/  ULDC UR5, c[0x0][0x320] ;  /* 0x0000c80000057ab9 */ /* 0x000fce0000000800 */
[----:B------:R-:W0:Y:S01]  /*31220*/  @P0 LDC.64 R2, c[0x0][0xaf0] ;  /* 0x0002bc00ff020b82 */ /* 0x000e220000000a00 */
[----:B---3--:R-:W-:Y:S01]  /*31230*/  LOP3.LUT R20, R20, 0x7f, RZ, 0xc0, !PT ;  /* 0x0000007f14147812 */ /* 0x008fe200078ec0ff */
[----:B0-----:R-:W-:-:S05]  /*31240*/  @P0 IMAD.WIDE R2, R19, 0x4, R2 ;  /* 0x0000000413020825 */ /* 0x001fca00078e0202 */
[----:B------:R0:W3:Y:S01]  /*31250*/  @P0 LDG.E R30, desc[UR44][R2.64] ;  /* 0x0000002c021e0981 */ /* 0x0000e2000c1e1900 */
[----:B------:R-:W-:Y:S01]  /*31260*/  SHF.R.U32.HI R29, RZ, 0x3, R20 ;  /* 0x00000003ff1d7819 */ /* 0x000fe20000011614 */
[----:B-----5:R-:W-:Y:S01]  /*31270*/  IMAD.SHL.U32 R20, R21, 0x10, RZ ;  /* 0x0000001015147824 */ /* 0x020fe200078e00ff */
[----:B----4-:R-:W-:-:S04]  /*31280*/  ISETP.NE.AND P1, PT, R10, 0x1, PT ;  /* 0x000000010a00780c */ /* 0x010fc80003f25270 */
[----:B------:R-:W-:-:S05]  /*31290*/  LOP3.LUT R20, R29, 0x70, R20, 0xf8, !PT ;  /* 0x000000701d147812 */ /* 0x000fca00078ef814 */
[----:B------:R-:W-:-:S04]  /*312a0*/  IMAD R8, R0, 0x60, R20 ;  /* 0x0000006000087824 */ /* 0x000fc800078e0214 */
[----:B------:R-:W4:Y:S01]  /*312b0*/  @P1 LDC R5, c[0x0][0x434] ;  /* 0x00010d00ff051b82 */ /* 0x000f220000000800 */
[C---:B------:R-:W-:Y:S01]  /*312c0*/  ISETP.GE.AND P0, PT, R8.reuse, R17, PT ;  /* 0x000000110800720c */ /* 0x040fe20003f06270 */
[----:B------:R-:W-:-:S03]  /*312d0*/  IMAD.IADD R8, R8, 0x1, R33 ;  /* 0x0000000108087824 */ /* 0x000fc600078e0221 */
[----:B------:R-:W-:Y:S01]  /*312e0*/  ISETP.GT.U32.OR P0, PT, R20, 0x5f, P0 ;  /* 0x0000005f1400780c */ /* 0x000fe20000704470 */
[----:B------:R-:W-:Y:S02]  /*312f0*/  IMAD.MOV.U32 R9, RZ, RZ, R8 ;  /* 0x000000ffff097224 */ /* 0x000fe400078e0008 */
[----:B------:R-:W5:Y:S10]  /*31300*/  @P1 LDC R7, c[0x0][0x438] ;  /* 0x00010e00ff071b82 */ /* 0x000f740000000800 */
[----:B0-----:R-:W0:Y:S01]  /*31310*/  @!P0 LDC.64 R2, c[0x0][0x428] ;  /* 0x00010a00ff028b82 */ /* 0x001e220000000a00 */
[----:B----4-:R-:W-:-:S05]  /*31320*/  @P1 IMAD.HI.U32 R4, R8, R5, RZ ;  /* 0x0000000508041227 */ /* 0x010fca00078e00ff */
[----:B-----5:R-:W-:Y:S02]  /*31330*/  @P1 SHF.R.U32.HI R9, RZ, R7, R4 ;  /* 0x00000007ff091219 */ /* 0x020fe40000011604 */
[----:B------:R-:W4:Y:S02]  /*31340*/  @!P0 LDC.64 R4, c[0x0][0x418] ;  /* 0x00010600ff048b82 */ /* 0x000f240000000a00 */
[--C-:B------:R-:W-:Y:S01]  /*31350*/  @!P0 SHF.R.S32.HI R7, RZ, 0x1f, R9.reuse ;  /* 0x0000001fff078819 */ /* 0x100fe20000011409 */
[----:B------:R-:W-:Y:S01]  /*31360*/  @!P0 IMAD.MOV.U32 R6, RZ, RZ, R9 ;  /* 0x000000ffff068224 */ /* 0x000fe200078e0009 */
[----:B---3--:R-:W-:-:S03]  /*31370*/  SHF.R.S32.HI R35, RZ, 0x1f, R30 ;  /* 0x0000001fff237819 */ /* 0x008fc6000001141e */
[----:B0-----:R-:W-:-:S04]  /*31380*/  @!P0 IMAD.WIDE.U32 R6, R30, R2, R6 ;  /* 0x000000021e068225 */ /* 0x001fc800078e0006 */
[----:B------:R-:W-:Y:S01]  /*31390*/  @!P0 IMAD R2, R35, R2, RZ ;  /* 0x0000000223028224 */ /* 0x000fe200078e02ff */
[----:B----4-:R-:W-:-:S03]  /*313a0*/  @!P0 LEA R4, P1, R6, R4, 0x2 ;  /* 0x0000000406048211 */ /* 0x010fc600078210ff */
[----:B------:R-:W-:-:S04]  /*313b0*/  @!P0 IMAD R3, R30, R3, R2 ;  /* 0x000000031e038224 */ /* 0x000fc800078e0202 */
[----:B------:R-:W-:-:S05]  /*313c0*/  @!P0 IMAD.IADD R3, R7, 0x1, R3 ;  /* 0x0000000107038824 */ /* 0x000fca00078e0203 */
[----:B------:R-:W-:-:S05]  /*313d0*/  @!P0 LEA.HI.X R5, R6, R5, R3, 0x2, P1 ;  /* 0x0000000506058211 */ /* 0x000fca00008f1403 */
[----:B------:R-:W3:Y:S01]  /*313e0*/  @!P0 LDG.E R11, desc[UR44][R4.64] ;  /* 0x0000002c040b8981 */ /* 0x000ee2000c1e1900 */
[----:B------:R-:W-:Y:S01]  /*313f0*/  IMAD.U32 R2, RZ, RZ, UR40 ;  /* 0x00000028ff027e24 */ /* 0x000fe2000f8e00ff */
[----:B------:R-:W-:Y:S01]  /*31400*/  IADD3 R3, -R9, RZ, RZ ;  /* 0x000000ff09037210 */ /* 0x000fe20007ffe1ff */
[----:B-1----:R-:W-:Y:S01]  /*31410*/  IMAD.SHL.U32 R29, R12, 0x8, RZ ;  /* 0x000000080c1d7824 */ /* 0x002fe200078e00ff */
[----:B------:R-:W-:Y:S02]  /*31420*/  UMOV UR6, 0xffffffff ;  /* 0xffffffff00067882 */ /* 0x000fe40000000000 */
[----:B------:R-:W-:Y:S01]  /*31430*/  ISETP.NE.AND P2, PT, R2, 0x3, PT ;  /* 0x000000030200780c */ /* 0x000fe20003f45270 */
[----:B------:R-:W-:Y:S01]  /*31440*/  IMAD R3, R10, R3, R8 ;  /* 0x000000030a037224 */ /* 0x000fe200078e0208 */
[----:B------:R-:W-:-:S04]  /*31450*/  LOP3.LUT R29, R29, 0x38, RZ, 0xc0, !PT ;  /* 0x000000381d1d7812 */ /* 0x000fc800078ec0ff */
[----:B------:R-:W-:Y:S07]  /*31460*/  STL [R1+0x44c], R3 ;  /* 0x00044c0301007387 */ /* 0x000fee0000100800 */
[----:B------:R-:W-:-:S04]  /*31470*/  @P2 LOP3.LUT R22, R22, 0x800, RZ, 0xfc, !PT ;  /* 0x0000080016162812 */ /* 0x000fc800078efcff */
[----:B------:R-:W-:Y:S01]  /*31480*/  LOP3.LUT R22, R22, 0xfffffffd, RZ, 0xc0, !PT ;  /* 0xfffffffd16167812 */ /* 0x000fe200078ec0ff */
[----:B---3--:R0:W-:Y:S02]  /*31490*/  STL [R1+0x448], R11 ;  /* 0x0004480b01007387 */ /* 0x0081e40000100800 */
[----:B0-----:R-:W-:Y:S01]  /*314a0*/  IMAD.SHL.U32 R11, R12, 0x8, RZ ;  /* 0x000000080c0b7824 */ /* 0x001fe200078e00ff */
[----:B------:R-:W-:-:S04]  /*314b0*/  LOP3.LUT R12, R29, 0x40, RZ, 0xfc, !PT ;  /* 0x000000401d0c7812 */ /* 0x000fc800078efcff */
[----:B------:R-:W-:Y:S02]  /*314c0*/  LOP3.LUT R11, R11, 0x38, RZ, 0xc0, !PT ;  /* 0x000000380b0b7812 */ /* 0x000fe400078ec0ff */
[----:B------:R-:W-:Y:S02]  /*314d0*/  ISETP.GE.AND P4, PT, R12, UR5, PT ;  /* 0x000000050c007c0c */ /* 0x000fe4000bf86270 */
[C---:B------:R-:W-:Y:S02]  /*314e0*/  ISETP.GE.AND P1, PT, R11.reuse, UR4, PT ;  /* 0x000000040b007c0c */ /* 0x040fe4000bf26270 */
[C---:B------:R-:W-:Y:S02]  /*314f0*/  LOP3.LUT R12, R11.reuse, 0x80, RZ, 0xfc, !PT ;  /* 0x000000800b0c7812 */ /* 0x040fe400078efcff */
[----:B------:R-:W-:Y:S02]  /*31500*/  ISETP.GE.AND P0, PT, R11, UR5, PT ;  /* 0x000000050b007c0c */ /* 0x000fe4000bf06270 */
[----:B------:R-:W-:-:S02]  /*31510*/  ISETP.GE.AND P3, PT, R12, UR5, PT ;  /* 0x000000050c007c0c */ /* 0x000fc4000bf66270 */
[----:B------:R-:W-:-:S05]  /*31520*/  LOP3.LUT R11, R11, 0xc0, RZ, 0xfc, !PT ;  /* 0x000000c00b0b7812 */ /* 0x000fca00078efcff */
[----:B------:R-:W-:Y:S02]  /*31530*/  @P1 LOP3.LUT R22, R22, 0x2, RZ, 0xfc, !PT ;  /* 0x0000000216161812 */ /* 0x000fe400078efcff */
[----:B------:R-:W-:Y:S02]  /*31540*/  ISETP.GE.AND P1, PT, R11, UR5, PT ;  /* 0x000000050b007c0c */ /* 0x000fe4000bf26270 */
[----:B------:R-:W-:-:S04]  /*31550*/  LOP3.LUT R22, R22, 0xffffffef, RZ, 0xc0, !PT ;  /* 0xffffffef16167812 */ /* 0x000fc800078ec0ff */
[----:B------:R-:W-:-:S04]  /*31560*/  @P4 LOP3.LUT R22, R22, 0x10, RZ, 0xfc, !PT ;  /* 0x0000001016164812 */ /* 0x000fc800078efcff */
[----:B------:R-:W-:-:S04]  /*31570*/  LOP3.LUT R22, R22, 0xfffffffe, RZ, 0xc0, !PT ;  /* 0xfffffffe16167812 */ /* 0x000fc800078ec0ff */
[----:B------:R-:W-:-:S04]  /*31580*/  LOP3.LUT R22, R22, 0xfffffff7, RZ, 0xc0, !PT ;  /* 0xfffffff716167812 */ /* 0x000fc800078ec0ff */
[----:B------:R-:W-:-:S04]  /*31590*/  @P3 LOP3.LUT R22, R22, 0x8, RZ, 0xfc, !PT ;  /* 0x0000000816163812 */ /* 0x000fc800078efcff */
[----:B------:R-:W-:-:S04]  /*315a0*/  @P0 LOP3.LUT R22, R22, 0x1, RZ, 0xfc, !PT ;  /* 0x0000000116160812 */ /* 0x000fc800078efcff */
[----:B------:R-:W-:-:S04]  /*315b0*/  LOP3.LUT R22, R22, 0xfffffffb, RZ, 0xc0, !PT ;  /* 0xfffffffb16167812 */ /* 0x000fc800078ec0ff */
[----:B------:R-:W-:Y:S01]  /*315c0*/  @P1 LOP3.LUT R22, R22, 0x4, RZ, 0xfc, !PT ;  /* 0x0000000416161812 */ /* 0x000fe200078efcff */
[----:B------:R-:W-:Y:S06]  /*315d0*/  BRA.DIV UR6, `(.L_x_13179) ;  /* 0x0000006206e47947 */ /* 0x000fec000b800000 */
.L_x_13328:
[----:B------:R-:W-:Y:S02]  /*315e0*/  SEL R2, RZ, 0x1, P0 ;  /* 0x00000001ff027807 */ /* 0x000fe40000000000 */
[----:B------:R-:W-:Y:S02]  /*315f0*/  ISETP.GT.U32.AND P0, PT, R20, 0x5f, PT ;  /* 0x0000005f1400780c */ /* 0x000fe40003f04070 */
[----:B------:R-:W-:Y:S01]  /*31600*/  LOP3.LUT R22, R22, 0xffffffdf, RZ, 0xc0, !PT ;  /* 0xffffffdf16167812 */ /* 0x000fe200078ec0ff */
[----:B------:R0:W-:Y:S01]  /*31610*/  STL [R1+0x490], R2 ;  /* 0x0004900201007387 */ /* 0x0001e20000100800 */
[----:B------:R-:W-:-:S09]  /*31620*/  SHF.R.S32.HI R29, RZ, 0x1f, R18 ;  /* 0x0000001fff1d7819 */ /* 0x000fd20000011412 */
[----:B------:R-:W-:Y:S01]  /*31630*/  @P0 LOP3.LUT R22, R22, 0x20, RZ, 0xfc, !PT ;  /* 0x0000002016160812 */ /* 0x000fe200078efcff */
[----:B0-----:R-:W-:Y:S06]  /*31640*/  @!P2 BRA `(.L_x_13180) ;  /* 0x000000000004a947 */ /* 0x001fec0003800000 */
[----:B------:R-:W-:Y:S01]  /*31650*/  BPT.TRAP 0x1 ;  /* 0x000000040000795c */ /* 0x000fe20000300000 */
.L_x_13180:
[----:B--2---:R-:W-:Y:S01]  /*31660*/  IMAD R31, R0, -0x60, R17 ;  /* 0xffffffa0001f7824 */ /* 0x004fe200078e0211 */
[----:B------:R-:W-:Y:S01]  /*31670*/  SHF.L.U32 R0, R27, 0x1f, RZ ;  /* 0x0000001f1b007819 */ /* 0x000fe200000006ff */
[----:B------:R-:W-:Y:S01]  /*31680*/  IMAD R17, R25, 0x8, R23 ;  /* 0x0000000819117824 */ /* 0x000fe200078e0217 */
[----:B------:R-:W-:Y:S03]  /*31690*/  BSSY B0, `(.L_x_13181) ;  /* 0x0000003000007945 */ /* 0x000fe60003800000 */
[----:B------:R-:W0:Y:S02]  /*316a0*/  SYNCS.PHASECHK.TRANS64.TRYWAIT P0, [R17+URZ+0x32440], R0 ;  /* 0x03244000110075a7 */ /* 0x000e24000800017f */
[----:B0-----:R-:W-:Y:S05]  /*316b0*/  @!P0 BRA `(.L_x_13182) ;  /* 0x0000006000dc8947 */ /* 0x001fea0003800000 */
.L_x_13329:
[----:B------:R-:W-:Y:S05]  /*316c0*/  BSYNC B0 ;  /* 0x0000000000007941 */ /* 0x000fea0003800000 */
.L_x_13181:
        /* <DEDUP_REMOVED lines=26> */
[----:B-1----:R-:W-:Y:S02]  /*31870*/  LOP3.LUT R5, R4, 0x7f, RZ, 0xc0, !PT ;  /* 0x0000007f04057812 */ /* 0x002fe400078ec0ff */
        /* <DEDUP_REMOVED lines=61> */
.L_x_13343:
        /* <DEDUP_REMOVED lines=10> */
.L_x_13184:
        /* <DEDUP_REMOVED lines=11> */
.L_x_13185:
        /* <DEDUP_REMOVED lines=22> */
[----:B------:R-:W-:Y:S01]  /*31f00*/  IMAD.U32 R4, RZ, RZ, UR4 ;  /* 0x00000004ff047e24 */ /* 0x000fe2000f8e00ff */
[----:B------:R-:W-:Y:S01]  /*31f10*/  MOV R10, UR8 ;  /* 0x00000008000a7c02 */ /* 0x000fe20008000f00 */
[----:B------:R-:W2:Y:S01]  /*31f20*/  LDC.64 R2, c[0x4][R2] ;  /* 0x0100000002027b82 */ /* 0x000ea20000000a00 */
        /* <DEDUP_REMOVED lines=8> */
[----:B012---:R-:W-:Y:S05]  /*31fb0*/  CALL.ABS.NOINC R2 ;  /* 0x0000000002007343 */ /* 0x007fea0003c00000 */
.L_x_13187:
[----:B------:R-:W-:Y:S05]  /*31fc0*/  BSYNC B6 ;  /* 0x0000000000067941 */ /* 0x000fea0003800000 */
.L_x_13186:
[----:B------:R-:W2:Y:S01]  /*31fd0*/  LDL R21, [R1+0x440] ;  /* 0x0004400001157983 */ /* 0x000ea20000100800 */
[----:B------:R-:W3:Y:S01]  /*31fe0*/  LDC R6, c[0x0][0x448] ;  /* 0x00011200ff067b82 */ /* 0x000ee20000000800 */
[----:B------:R-:W-:Y:S02]  /*31ff0*/  ULDC.64 UR4, c[0x0][0x298] ;  /* 0x0000a60000047ab9 */ /* 0x000fe40000000a00 */
[----:B------:R-:W4:Y:S04]  /*32000*/  LDL R20, [R1+0x478] ;  /* 0x0004780001147983 */ /* 0x000f280000100800 */
[----:B-1----:R-:W4:Y:S04]  /*32010*/  LDL R0, [R1+0x46c] ;  /* 0x00046c0001007983 */ /* 0x002f280000100800 */
[----:B------:R1:W5:Y:S01]  /*32020*/  LDL R9, [R1+0x444] ;  /* 0x0004440001097983 */ /* 0x0003620000100800 */
[----:B------:R-:W0:Y:S01]  /*32030*/  S2R R2, SR_TID.X ;  /* 0x0000000000027919 */ /* 0x000e220000002100 */
[----:B---3--:R-:W-:-:S13]  /*32040*/  ISETP.NE.AND P0, PT, R6, 0x1, PT ;  /* 0x000000010600780c */ /* 0x008fda0003f05270 */
[----:B------:R-:W3:Y:S01]  /*32050*/  @P0 LDC R3, c[0x0][0x450] ;  /* 0x00011400ff030b82 */ /* 0x000ee20000000800 */
[----:B0-----:R-:W-:-:S04]  /*32060*/  LOP3.LUT R2, R2, 0x7f, RZ, 0xc0, !PT ;  /* 0x0000007f02027812 */ /* 0x001fc800078ec0ff */
[----:B------:R-:W-:Y:S01]  /*32070*/  SHF.R.U32.HI R2, RZ, 0x3, R2 ;  /* 0x00000003ff027819 */ /* 0x000fe20000011602 */
[----:B--2---:R-:W-:Y:S02]  /*32080*/  IMAD.MOV.U32 R5, RZ, RZ, R21 ;  /* 0x000000ffff057224 */ /* 0x004fe400078e0015 */
[----:B----4-:R-:W-:Y:S02]  /*32090*/  IMAD.MOV.U32 R21, RZ, RZ, R20 ;  /* 0x000000ffff157224 */ /* 0x010fe400078e0014 */
[----:B------:R-:W2:Y:S01]  /*320a0*/  LDL R20, [R1+0x454] ;  /* 0x0004540001147983 */ /* 0x000ea20000100800 */
[----:B------:R-:W-:Y:S02]  /*320b0*/  IMAD.MOV.U32 R4, RZ, RZ, R0 ;  /* 0x000000ffff047224 */ /* 0x000fe400078e0000 */
[----:B------:R-:W0:Y:S02]  /*320c0*/  S2R R0, SR_TID.X ;  /* 0x0000000000007919 */ /* 0x000e240000002100 */
[----:B0-----:R-:W-:-:S05]  /*320d0*/  IMAD.SHL.U32 R0, R0, 0x10, RZ ;  /* 0x0000001000007824 */ /* 0x001fca00078e00ff */
        /* <DEDUP_REMOVED lines=51> */
[C---:B------:R-:W-:Y:S01]  /*32410*/  ISETP.GE.AND P0, PT, R36.reuse, R2, PT ;  /* 0x000000022400720c */ /* 0x040fe20003f06270 */
[----:B------:R-:W-:-:S03]  /*32420*/  VIADD R8, R36, 0x30 ;  /* 0x0000003024087836 */ /* 0x000fc60000000000 */
[----:B------:R2:W-:Y:S04]  /*32430*/  STL [R1+0x45c], R6 ;  /* 0x00045c0601007387 */ /* 0x0005e80000100800 */
[----:B------:R-:W-:Y:S05]  /*32440*/  STL [R1+0x464], R8 ;  /* 0x0004640801007387 */ /* 0x000fea0000100800 */
        /* <DEDUP_REMOVED lines=39> */
[----:B------:R-:W-:Y:S02]  /*326c0*/  ISETP.GE.AND P0, PT, R8, R2, PT ;  /* 0x000000020800720c */ /* 0x000fe40003f06270 */
[----:B------:R-:W-:-:S05]  /*326d0*/  IADD3 R8, R36, 0x50, RZ ;  /* 0x0000005024087810 */ /* 0x000fca0007ffe0ff */
[----:B------:R-:W-:Y:S04]  /*326e0*/  STL [R1+0x470], R8 ;  /* 0x0004700801007387 */ /* 0x000fe80000100800 */
[----:B0-----:R-:W0:Y:S02]  /*326f0*/  SHFL.IDX PT, R4, R0, 0x4, 0x181f ;  /* 0x00981f0000047f89 */ /* 0x001e2400000e0000 */
        /* <DEDUP_REMOVED lines=28> */
.L_x_13360:
        /* <DEDUP_REMOVED lines=11> */
.L_x_13189:
        /* <DEDUP_REMOVED lines=28> */
.L_x_13191:
[----:B------:R-:W-:Y:S05]  /*32b30*/  BSYNC B6 ;  /* 0x0000000000067941 */ /* 0x000fea0003800000 */
.L_x_13190:
[----:B------:R-:W2:Y:S01]  /*32b40*/  LDL.LU R0, [R1+0x46c] ;  /* 0x00046c0001007983 */ /* 0x000ea20000300800 */
[----:B------:R-:W1:Y:S01]  /*32b50*/  LDC R6, c[0x0][0x448] ;  /* 0x00011200ff067b82 */ /* 0x000e620000000800 */
[----:B------:R-:W-:Y:S02]  /*32b60*/  ULDC.64 UR4, c[0x0][0x398] ;  /* 0x0000e60000047ab9 */ /* 0x000fe40000000a00 */
[----:B0-----:R-:W3:Y:S04]  /*32b70*/  LDL.LU R2, [R1+0x440] ;  /* 0x0004400001027983 */ /* 0x001ee80000300800 */
[----:B------:R-:W4:Y:S04]  /*32b80*/  LDL.LU R21, [R1+0x478] ;  /* 0x0004780001157983 */ /* 0x000f280000300800 */
[----:B------:R-:W5:Y:S01]  /*32b90*/  LDL.LU R20, [R1+0x454] ;  /* 0x0004540001147983 */ /* 0x000f620000300800 */
[----:B------:R-:W-:Y:S01]  /*32ba0*/  IMAD.MOV.U32 R4, RZ, RZ, R37 ;  /* 0x000000ffff047224 */ /* 0x000fe200078e0025 */
[----:B------:R-:W0:Y:S01]  /*32bb0*/  S2R R8, SR_TID.X ;  /* 0x0000000000087919 */ /* 0x000e220000002100 */
[----:B-1----:R-:W-:-:S13]  /*32bc0*/  ISETP.NE.AND P0, PT, R6, 0x1, PT ;  /* 0x000000010600780c */ /* 0x002fda0003f05270 */
[----:B------:R-:W1:Y:S01]  /*32bd0*/  @P0 LDC R5, c[0x0][0x450] ;  /* 0x00011400ff050b82 */ /* 0x000e620000000800 */
[----:B0-----:R-:W-:-:S05]  /*32be0*/  IMAD.SHL.U32 R7, R8, 0x8, RZ ;  /* 0x0000000808077824 */ /* 0x001fca00078e00ff */
        /* <DEDUP_REMOVED lines=15> */
[----:B------:R-:W-:Y:S02]  /*32ce0*/  IMAD.SHL.U32 R20, R8, 0x8, RZ ;  /* 0x0000000808147824 */ /* 0x000fe400078e00ff */
[----:B------:R-:W-:Y:S02]  /*32cf0*/  IMAD.IADD R3, R3, 0x1, R0 ;  /* 0x0000000103037824 */ /* 0x000fe400078e0200 */
[----:B------:R-:W0:Y:S01]  /*32d00*/  @P0 LDC R0, c[0x0][0x44c] ;  /* 0x00011300ff000b82 */ /* 0x000e220000000800 */
[----:B------:R-:W-:-:S04]  /*32d10*/  LOP3.LUT R20, R20, 0x38, RZ, 0xc0, !PT ;  /* 0x0000003814147812 */ /* 0x000fc800078ec0ff */
[C---:B------:R-:W-:Y:S02]  /*32d20*/  LOP3.LUT R10, R20.reuse, 0x40, RZ, 0xfc, !PT ;  /* 0x00000040140a7812 */ /* 0x040fe400078efcff */
[C---:B------:R-:W-:Y:S02]  /*32d30*/  LOP3.LUT R9, R20.reuse, 0x80, RZ, 0xfc, !PT ;  /* 0x0000008014097812 */ /* 0x040fe400078efcff */
[----:B------:R-:W-:Y:S01]  /*32d40*/  LOP3.LUT R8, R20, 0xc0, RZ, 0xfc, !PT ;  /* 0x000000c014087812 */ /* 0x000fe200078efcff */
[----:B0-----:R-:W-:-:S05]  /*32d50*/  @P0 IMAD.HI.U32 R0, R37, R0, RZ ;  /* 0x0000000025000227 */ /* 0x001fca00078e00ff */
[----:B-1----:R-:W-:-:S04]  /*32d60*/  @P0 SHF.R.U32.HI R4, RZ, R5, R0 ;  /* 0x00000005ff040219 */ /* 0x002fc80000011600 */
[--C-:B------:R-:W-:Y:S01]  /*32d70*/  SHF.R.S32.HI R5, RZ, 0x1f, R4.reuse ;  /* 0x0000001fff057819 */ /* 0x100fe20000011404 */
[----:B------:R-:W-:Y:S02]  /*32d80*/  IMAD.MOV R0, RZ, RZ, -R4 ;  /* 0x000000ffff007224 */ /* 0x000fe400078e0a04 */
[----:B------:R-:W-:-:S04]  /*32d90*/  IMAD.WIDE.U32 R2, R4, UR4, R2 ;  /* 0x0000000404027c25 */ /* 0x000fc8000f8e0002 */
        /* <DEDUP_REMOVED lines=24> */
[----:B------:R-:W-:Y:S01]  /*32f20*/  SHFL.IDX PT, R2, R0, RZ, 0x181f ;  /* 0x00181fff00027589 */ /* 0x000fe200000e0000 */
[----:B--2---:R-:W-:-:S03]  /*32f30*/  IMAD.MOV.U32 R11, RZ, RZ, R3 ;  /* 0x000000ffff0b7224 */ /* 0x004fc600078e0003 */
[----:B------:R-:W0:Y:S01]  /*32f40*/  SHFL.IDX PT, R3, R4, RZ, 0x181f ;  /* 0x00181fff04037589 */ /* 0x000e2200000e0000 */
[----:B---3--:R-:W-:-:S03]  /*32f50*/  IMAD R5, R10, R6, RZ ;  /* 0x000000060a057224 */ /* 0x008fc600078e02ff */
[----:B------:R-:W2:Y:S02]  /*32f60*/  LDL.LU R10, [R1+0x468] ;  /* 0x00046800010a7983 */ /* 0x000ea40000300800 */
[----:B------:R-:W-:-:S13]  /*32f70*/  ISETP.GE.AND P0, PT, R36, R5, PT ;  /* 0x000000052400720c */ /* 0x000fda0003f06270 */
[----:B0-----:R-:W-:-:S05]  /*32f80*/  @!P0 LEA R3, P6, R7, R3, 0x1 ;  /* 0x0000000307038211 */ /* 0x001fca00078c08ff */
[----:B------:R-:W-:-:S05]  /*32f90*/  @!P0 IMAD.X R2, RZ, RZ, R2, P6 ;  /* 0x000000ffff028224 */ /* 0x000fca00030e0602 */
[----:B------:R-:W-:-:S04]  /*32fa0*/  @!P0 LOP3.LUT R3, R3, R2, RZ, 0x3c, !PT ;  /* 0x0000000203038212 */ /* 0x000fc800078e3cff */
[----:B------:R-:W-:-:S04]  /*32fb0*/  @!P0 LOP3.LUT R2, R3, R2, RZ, 0x3c, !PT ;  /* 0x0000000203028212 */ /* 0x000fc800078e3cff */
[----:B------:R-:W-:-:S05]  /*32fc0*/  @!P0 LOP3.LUT R3, R3, R2, RZ, 0x3c, !PT ;  /* 0x0000000203038212 */ /* 0x000fca00078e3cff */
[----:B------:R-:W-:Y:S01]  /*32fd0*/  @!PT LDS RZ, [RZ] ;  /* 0x00000000fffff984 */ /* 0x000fe20000000800 */
[----:B------:R-:W-:Y:S04]  /*32fe0*/  @!P0 LDGSTS.E.BYPASS.LTC128B.128 [R26+0x22400], desc[UR44][R2.64], !P4 ;  /* 0x22400000021a8fae */ /* 0x000fe8000e101d6c */
[----:B------:R-:W-:Y:S04]  /*32ff0*/  @!P0 LDGSTS.E.BYPASS.LTC128B.128 [R26+0x26400], desc[UR44][R2.64+0x80], !P3 ;  /* 0x26400080021a8fae */ /* 0x000fe8000d901d6c */
[----:B------:R-:W-:Y:S04]  /*33000*/  @!P0 LDGSTS.E.BYPASS.LTC128B.128 [R26+0x2a400], desc[UR44][R2.64+0x100], !P2 ;  /* 0x2a400100021a8fae */ /* 0x000fe8000d101d6c */
[----:B------:R0:W-:Y:S01]  /*33010*/  @!P0 LDGSTS.E.BYPASS.LTC128B.128 [R26+0x2e400], desc[UR44][R2.64+0x180], !P1 ;  /* 0x2e400180021a8fae */ /* 0x0001e2000c901d6c */
[----:B----4-:R-:W-:-:S03]  /*33020*/  ISETP.GE.AND P0, PT, R9, R5, PT ;  /* 0x000000050900720c */ /* 0x010fc60003f06270 */
[----:B------:R-:W3:Y:S04]  /*33030*/  LDL.LU R9, [R1+0x470] ;  /* 0x0004700001097983 */ /* 0x000ee80000300800 */
[----:B0-----:R-:W0:Y:S04]  /*33040*/  SHFL.IDX PT, R2, R4, 0x1, 0x181f ;  /* 0x00381f0004027f89 */ /* 0x001e2800000e0000 */
[----:B------:R-:W1:Y:S02]  /*33050*/  SHFL.IDX PT, R6, R0, 0x1, 0x181f ;  /* 0x00381f0000067f89 */ /* 0x000e6400000e0000 */
[----:B0-----:R-:W-:-:S05]  /*33060*/  @!P0 LEA R2, P6, R7, R2, 0x1 ;  /* 0x0000000207028211 */ /* 0x001fca00078c08ff */
[----:B-1----:R-:W-:-:S05]  /*33070*/  @!P0 IMAD.X R3, RZ, RZ, R6, P6 ;  /* 0x000000ffff038224 */ /* 0x002fca00030e0606 */
[----:B------:R-:W-:Y:S04]  /*33080*/  @!P0 LDGSTS.E.BYPASS.LTC128B.128 [R26+0x22c00], desc[UR44][R2.64], !P4 ;  /* 0x22c00000021a8fae */ /* 0x000fe8000e101d6c */
[----:B------:R-:W-:Y:S04]  /*33090*/  @!P0 LDGSTS.E.BYPASS.LTC128B.128 [R26+0x26c00], desc[UR44][R2.64+0x80], !P3 ;  /* 0x26c00080021a8fae */ /* 0x000fe8000d901d6c */
[----:B------:R-:W-:Y:S04]  /*330a0*/  @!P0 LDGSTS.E.BYPASS.LTC128B.128 [R26+0x2ac00], desc[UR44][R2.64+0x100], !P2 ;  /* 0x2ac00100021a8fae */ /* 0x000fe8000d101d6c */
[----:B------:R0:W-:Y:S01]  /*330b0*/  @!P0 LDGSTS.E.BYPASS.LTC128B.128 [R26+0x2ec00], desc[UR44][R2.64+0x180], !P1 ;  /* 0x2ec00180021a8fae */ /* 0x0001e2000c901d6c */
[----:B-----5:R-:W-:-:S03]  /*330c0*/  ISETP.GE.AND P0, PT, R8, R5, PT ;  /* 0x000000050800720c */ /* 0x020fc60003f06270 */
[----:B------:R-:W4:Y:S04]  /*330d0*/  LDL.LU R8, [R1+0x474] ;  /* 0x0004740001087983 */ /* 0x000f280000300800 */
[----:B------:R-:W-:Y:S04]  /*330e0*/  SHFL.IDX PT, R6, R0, 0x2, 0x181f ;  /* 0x00581f0000067f89 */ /* 0x000fe800000e0000 */
[----:B0-----:R-:W0:Y:S02]  /*330f0*/  SHFL.IDX PT, R2, R4, 0x2, 0x181f ;  /* 0x00581f0004027f89 */ /* 0x001e2400000e0000 */
        /* <DEDUP_REMOVED lines=35> */
[----:B----4-:R-:W-:-:S13]  /*33330*/  ISETP.GE.AND P0, PT, R8, R5, PT ;  /* 0x000000050800720c */ /* 0x010fda0003f06270 */
        /* <DEDUP_REMOVED lines=8> */
.L_x_13378:
        /* <DEDUP_REMOVED lines=13> */
.L_x_13194:
[----:B------:R-:W-:Y:S05]  /*33490*/  BSYNC B0 ;  /* 0x0000000000007941 */ /* 0x000fea0003800000 */
.L_x_13193:
[----:B------:R-:W-:Y:S01]  /*334a0*/  NOP ;  /* 0x0000000000007918 */ /* 0x000fe20000000000 */
[----:B------:R-:W-:-:S13]  /*334b0*/  PLOP3.LUT P0, PT, PT, PT, PT, 0x80, 0x0 ;  /* 0x000000000000781c */ /* 0x000fda0003f0f070 */
.L_x_13195:
        /* <DEDUP_REMOVED lines=18> */
.L_x_13379:
[----:B------:R-:W-:Y:S05]  /*335e0*/  BSYNC B0 ;  /* 0x0000000000007941 */ /* 0x000fea0003800000 */
.L_x_13196:
[----:B------:R-:W-:-:S05]  /*335f0*/  IMAD.U32 R2, RZ, RZ, UR40 ;  /* 0x00000028ff027e24 */ /* 0x000fca000f8e00ff */
[----:B------:R-:W-:-:S13]  /*33600*/  ISETP.NE.AND P0, PT, R2, 0x3, PT ;  /* 0x000000030200780c */ /* 0x000fda0003f05270 */
[----:B------:R-:W-:Y:S05]  /*33610*/  @!P0 BRA `(.L_x_13198) ;  /* 0x0000000000048947 */ /* 0x000fea0003800000 */
[----:B------:R-:W-:Y:S01]  /*33620*/  BPT.TRAP 0x1 ;  /* 0x000000040000795c */ /* 0x000fe20000300000 */
.L_x_13198:
[----:B0-----:R-:W-:Y:S01]  /*33630*/  SHF.L.U32 R0, R27, 0x1f, RZ ;  /* 0x0000001f1b007819 */ /* 0x001fe200000006ff */
[----:B------:R-:W-:Y:S03]  /*33640*/  BSSY B0, `(.L_x_13199) ;  /* 0x0000003000007945 */ /* 0x000fe60003800000 */
[----:B------:R-:W0:Y:S02]  /*33650*/  SYNCS.PHASECHK.TRANS64.TRYWAIT P0, [R17+URZ+0x32460], R0 ;  /* 0x03246000110075a7 */ /* 0x000e24000800017f */
[----:B0-----:R-:W-:Y:S05]  /*33660*/  @!P0 BRA `(.L_x_13200) ;  /* 0x0000006400288947 */ /* 0x001fea0003800000 */
.L_x_13380:
[----:B------:R-:W-:Y:S05]  /*33670*/  BSYNC B0 ;  /* 0x0000000000007941 */ /* 0x000fea0003800000 */
.L_x_13199:
[----:B------:R-:W0:Y:S01]  /*33680*/  LDL.LU R3, [R1+0x488] ;  /* 0x0004880001037983 */ /* 0x000e220000300800 */
[----:B------:R-:W-:-:S03]  /*33690*/  ULDC.64 UR4, c[0x0][0x328] ;  /* 0x0000ca0000047ab9 */ /* 0x000fc60000000a00 */
[----:B------:R-:W3:Y:S04]  /*336a0*/  LDL.LU R2, [R1+0x44c] ;  /* 0x00044c0001027983 */ /* 0x000ee80000300800 */
[----:B------:R-:W4:Y:S04]  /*336b0*/  LDL.LU R7, [R1+0x48c] ;  /* 0x00048c0001077983 */ /* 0x000f280000300800 */
[----:B--2---:R-:W2:Y:S04]  /*336c0*/  LDL.LU R6, [R1+0x448] ;  /* 0x0004480001067983 */ /* 0x004ea80000300800 */
[----:B------:R-:W5:Y:S01]  /*336d0*/  LDL.LU R4, [R1+0x490] ;  /* 0x0004900001047983 */ /* 0x000f620000300800 */
[----:B------:R-:W-:-:S02]  /*336e0*/  LOP3.LUT P3, RZ, R22, 0x10, RZ, 0xc0, !PT ;  /* 0x0000001016ff7812 */ /* 0x000fc4000786c0ff */
[C---:B------:R-:W-:Y:S02]  /*336f0*/  LOP3.LUT P2, RZ, R22.reuse, 0x8, RZ, 0xc0, !PT ;  /* 0x0000000816ff7812 */ /* 0x040fe4000784c0ff */
[C---:B------:R-:W-:Y:S02]  /*33700*/  LOP3.LUT P1, RZ, R22.reuse, 0x4, RZ, 0xc0, !PT ;  /* 0x0000000416ff7812 */ /* 0x040fe4000782c0ff */
[----:B------:R-:W-:Y:S01]  /*33710*/  LOP3.LUT P4, RZ, R22, 0x1, RZ, 0xc0, !PT ;  /* 0x0000000116ff7812 */ /* 0x000fe2000788c0ff */
[----:B0-----:R-:W-:-:S04]  /*33720*/  IMAD R0, R3, UR4, RZ ;  /* 0x0000000403007c24 */ /* 0x001fc8000f8e02ff */
[C---:B---3--:R-:W-:Y:S02]  /*33730*/  IMAD R5, R2.reuse, UR5, R0 ;  /* 0x0000000502057c24 */ /* 0x048fe4000f8e0200 */
[----:B------:R-:W-:Y:S01]  /*33740*/  IMAD.WIDE.U32 R2, R2, UR4, RZ ;  /* 0x0000000402027c25 */ /* 0x000fe2000f8e00ff */
[----:B------:R-:W-:-:S03]  /*33750*/  ULDC.64 UR4, c[0x0][0x338] ;  /* 0x0000ce0000047ab9 */ /* 0x000fc60000000a00 */
[----:B------:R-:W-:Y:S02]  /*33760*/  IMAD.IADD R3, R3, 0x1, R5 ;  /* 0x0000000103037824 */ /* 0x000fe400078e0205 */
[----:B----4-:R-:W-:Y:S01]  /*33770*/  IMAD R0, R7, UR4, RZ ;  /* 0x0000000407007c24 */ /* 0x010fe2000f8e02ff */
[----:B------:R-:W-:Y:S01]  /*33780*/  SEL R7, RZ, 0x8, P1 ;  /* 0x00000008ff077807 */ /* 0x000fe20000800000 */
[----:B--2---:R-:W-:-:S04]  /*33790*/  IMAD.WIDE.U32 R2, R6, UR4, R2 ;  /* 0x0000000406027c25 */ /* 0x004fc8000f8e0002 */
[----:B------:R-:W-:Y:S01]  /*337a0*/  IMAD R5, R6, UR5, R0 ;  /* 0x0000000506057c24 */ /* 0x000fe2000f8e0200 */
[----:B------:R-:W-:Y:S01]  /*337b0*/  ULDC.64 UR4, c[0x0][0x330] ;  /* 0x0000cc0000047ab9 */ /* 0x000fe20000000a00 */
[----:B------:R-:W-:Y:S02]  /*337c0*/  SEL R0, RZ, 0x2, P3 ;  /* 0x00000002ff007807 */ /* 0x000fe40001800000 */
        /* <DEDUP_REMOVED lines=84> */
.L_x_13394:
        /* <DEDUP_REMOVED lines=15> */
.L_x_13202:
        /* <DEDUP_REMOVED lines=11> */
.L_x_13203:
[----:B------:R-:W2:Y:S01]  /*33eb0*/  LDL.LU R2, [R1+0x484] ;  /* 0x0004840001027983 */ /* 0x000ea20000300800 */
[----:B------:R0:W-:Y:S01]  /*33ec0*/  SYNCS.ARRIVE.TRANS64.A1T0 RZ, [R17+URZ+0x32450], RZ ;  /* 0x032450ff11ff79a7 */ /* 0x0001e2000810003f */
[----:B------:R-:W-:Y:S01]  /*33ed0*/  BSSY B0, `(.L_x_13204) ;  /* 0x00000e0000007945 */ /* 0x000fe20003800000 */
[----:B--2---:R-:W-:-:S05]  /*33ee0*/  VIADD R10, R2, 0xfffffffe ;  /* 0xfffffffe020a7836 */ /* 0x004fca0000000000 */
[----:B------:R-:W-:-:S13]  /*33ef0*/  ISETP.GE.AND P0, PT, R10, R34, PT ;  /* 0x000000220a00720c */ /* 0x000fda0003f06270 */
[----:B0-----:R-:W-:Y:S05]  /*33f00*/  @!P0 BRA `(.L_x_13205) ;  /* 0x0000000c00708947 */ /* 0x001fea0003800000 */
.L_x_13218:
[----:B0-----:R-:W0:Y:S01]  /*33f10*/  S2R R2, SR_TID.X ;  /* 0x0000000000027919 */ /* 0x001e220000002100 */
[----:B------:R-:W1:Y:S01]  /*33f20*/  LDC R6, c[0x0][0x430] ;  /* 0x00010c00ff067b82 */ /* 0x000e620000000800 */
[----:B------:R-:W-:Y:S01]  /*33f30*/  IMAD R7, R10, 0x60, R33 ;  /* 0x000000600a077824 */ /* 0x000fe200078e0221 */
[----:B--2---:R-:W2:Y:S01]  /*33f40*/  S2R R3, SR_TID.X ;  /* 0x0000000000037919 */ /* 0x004ea20000002100 */
[----:B------:R-:W-:Y:S02]  /*33f50*/  IMAD.U32 R12, RZ, RZ, UR40 ;  /* 0x00000028ff0c7e24 */ /* 0x000fe4000f8e00ff */
[----:B------:R-:W-:Y:S01]  /*33f60*/  VIADD R25, R25, 0x1 ;  /* 0x0000000119197836 */ /* 0x000fe20000000000 */
[----:B-1----:R-:W-:Y:S02]  /*33f70*/  ISETP.NE.AND P0, PT, R6, 0x1, PT ;  /* 0x000000010600780c */ /* 0x002fe40003f05270 */
[----:B0-----:R-:W-:Y:S01]  /*33f80*/  LOP3.LUT R2, R2, 0x7f, RZ, 0xc0, !PT ;  /* 0x0000007f02027812 */ /* 0x001fe200078ec0ff */
[----:B--23--:R-:W-:-:S03]  /*33f90*/  IMAD.SHL.U32 R4, R3, 0x10, RZ ;  /* 0x0000001003047824 */ /* 0x00cfc600078e00ff */
[----:B------:R-:W-:-:S07]  /*33fa0*/  SHF.R.U32.HI R2, RZ, 0x3, R2 ;  /* 0x00000003ff027819 */ /* 0x000fce0000011602 */
[----:B------:R-:W0:Y:S01]  /*33fb0*/  @P0 LDC R3, c[0x0][0x438] ;  /* 0x00010e00ff030b82 */ /* 0x000e220000000800 */
[----:B------:R-:W-:-:S04]  /*33fc0*/  LOP3.LUT R4, R2, 0x70, R4, 0xf8, !PT ;  /* 0x0000007002047812 */ /* 0x000fc800078ef804 */
[----:B------:R-:W-:-:S03]  /*33fd0*/  ISETP.GT.U32.AND P1, PT, R4, 0x5f, PT ;  /* 0x0000005f0400780c */ /* 0x000fc60003f24070 */
[----:B------:R-:W1:Y:S01]  /*33fe0*/  @P0 LDC R2, c[0x0][0x434] ;  /* 0x00010d00ff020b82 */ /* 0x000e620000000800 */
[----:B------:R-:W-:-:S04]  /*33ff0*/  IMAD.IADD R7, R4, 0x1, R7 ;  /* 0x0000000104077824 */ /* 0x000fc800078e0207 */
[----:B------:R-:W-:-:S05]  /*34000*/  IMAD.MOV.U32 R11, RZ, RZ, R7 ;  /* 0x000000ffff0b7224 */ /* 0x000fca00078e0007 */
        /* <DEDUP_REMOVED lines=9> */
[----:B------:R-:W-:-:S05]  /*340a0*/  @!P1 IMAD R5, R30, R5, R4 ;  /* 0x000000051e059224 */ /* 0x000fca00078e0204 */
[----:B------:R-:W-:Y:S01]  /*340b0*/  @!P1 IADD3 R3, R5, R3, RZ ;  /* 0x0000000305039210 */ /* 0x000fe20007ffe0ff */
[----:B------:R-:W-:-:S03]  /*340c0*/  IMAD.MOV.U32 R5, RZ, RZ, RZ ;  /* 0x000000ffff057224 */ /* 0x000fc600078e00ff */
[----:B------:R-:W-:Y:S01]  /*340d0*/  @!P1 LEA.HI.X R9, R2, R9, R3, 0x2, P0 ;  /* 0x0000000902099211 */ /* 0x000fe200000f1403 */
[----:B------:R-:W-:Y:S01]  /*340e0*/  IMAD.MOV R3, RZ, RZ, -R11 ;  /* 0x000000ffff037224 */ /* 0x000fe200078e0a0b */
[----:B------:R-:W-:-:S03]  /*340f0*/  ISETP.NE.AND P0, PT, R25, 0x2, PT ;  /* 0x000000021900780c */ /* 0x000fc60003f05270 */
[----:B------:R0:W5:Y:S01]  /*34100*/  @!P1 LDG.E R5, desc[UR44][R8.64] ;  /* 0x0000002c08059981 */ /* 0x000162000c1e1900 */
[----:B------:R-:W-:Y:S01]  /*34110*/  ISETP.NE.AND P1, PT, R12, 0x3, PT ;  /* 0x000000030c00780c */ /* 0x000fe20003f25270 */
[----:B------:R-:W-:Y:S01]  /*34120*/  IMAD R6, R6, R3, R7 ;  /* 0x0000000306067224 */ /* 0x000fe200078e0207 */
[----:B------:R-:W-:Y:S01]  /*34130*/  SEL R2, RZ, 0x1, P0 ;  /* 0x00000001ff027807 */ /* 0x000fe20000000000 */
[----:B------:R-:W-:Y:S01]  /*34140*/  IMAD.MOV.U32 R3, RZ, RZ, R10 ;  /* 0x000000ffff037224 */ /* 0x000fe200078e000a */
[----:B------:R-:W-:Y:S05]  /*34150*/  YIELD ;  /* 0x0000000000007946 */ /* 0x000fea0003800000 */
[----:B------:R-:W-:Y:S01]  /*34160*/  SEL R25, R25, RZ, P0 ;  /* 0x000000ff19197207 */ /* 0x000fe20000000000 */
[----:B------:R-:W-:Y:S01]  /*34170*/  VIADD R10, R10, 0xffffffff ;  /* 0xffffffff0a0a7836 */ /* 0x000fe20000000000 */
[----:B------:R-:W-:-:S02]  /*34180*/  LOP3.LUT R27, R27, R2, RZ, 0x3c, !PT ;  /* 0x000000021b1b7212 */ /* 0x000fc400078e3cff */
[----:B------:R-:W-:Y:S01]  /*34190*/  ISETP.GT.AND P2, PT, R3, R34, PT ;  /* 0x000000220300720c */ /* 0x000fe20003f44270 */
[----:B0-----:R-:W-:-:S12]  /*341a0*/  @!P1 BRA `(.L_x_13206) ;  /* 0x0000000000049947 */ /* 0x001fd80003800000 */
[----:B------:R-:W-:Y:S01]  /*341b0*/  BPT.TRAP 0x1 ;  /* 0x000000040000795c */ /* 0x000fe20000300000 */
.L_x_13206:
[----:B------:R-:W-:Y:S01]  /*341c0*/  IMAD R4, R25, 0x8, R23 ;  /* 0x0000000819047824 */ /* 0x000fe200078e0217 */
[----:B------:R-:W-:Y:S01]  /*341d0*/  SHF.L.U32 R21, R27, 0x1f, RZ ;  /* 0x0000001f1b157819 */ /* 0x000fe200000006ff */
[----:B------:R-:W-:Y:S01]  /*341e0*/  BSSY B1, `(.L_x_13207) ;  /* 0x0000004000017945 */ /* 0x000fe20003800000 */
[----:B------:R-:W-:Y:S02]  /*341f0*/  SHF.R.S32.HI R17, RZ, 0x1f, R6 ;  /* 0x0000001fff117819 */ /* 0x000fe40000011406 */
[----:B------:R-:W0:Y:S02]  /*34200*/  SYNCS.PHASECHK.TRANS64.TRYWAIT P0, [R4+URZ+0x32440], R21 ;  /* 0x03244015040075a7 */ /* 0x000e24000800017f */
[----:B0-----:R-:W-:Y:S05]  /*34210*/  @!P0 BRA `(.L_x_13208) ;  /* 0x0000006000908947 */ /* 0x001fea0003800000 */
.L_x_13395:
[----:B------:R-:W-:Y:S05]  /*34220*/  BSYNC B1 ;  /* 0x0000000000017941 */ /* 0x000fea0003800000 */
.L_x_13207:
        /* <DEDUP_REMOVED lines=52> */
.L_x_13409:
        /* <DEDUP_REMOVED lines=8> */
.L_x_13210:
        /* <DEDUP_REMOVED lines=11> */
.L_x_13211:
[----:B------:R2:W-:Y:S01]  /*346a0*/  SYNCS.ARRIVE.TRANS64.A1T0 RZ, [R4+URZ+0x32430], RZ ;  /* 0x032430ff04ff79a7 */ /* 0x0005e2000810003f */
[----:B------:R-:W-:Y:S05]  /*346b0*/  @!P3 BRA `(.L_x_13212) ;  /* 0x000000000004b947 */ /* 0x000fea0003800000 */
[----:B------:R-:W-:Y:S01]  /*346c0*/  BPT.TRAP 0x1 ;  /* 0x000000040000795c */ /* 0x000fe20000300000 */
.L_x_13212:
[----:B------:R-:W3:Y:S01]  /*346d0*/  SYNCS.PHASECHK.TRANS64.TRYWAIT P0, [R4+URZ+0x32460], R21 ;  /* 0x03246015040075a7 */ /* 0x000ee2000800017f */
[----:B------:R-:W-:Y:S04]  /*346e0*/  BSSY B1, `(.L_x_13213) ;  /* 0x0000002000017945 */ /* 0x000fe80003800000 */
[----:B---3--:R-:W-:Y:S05]  /*346f0*/  @!P0 BRA `(.L_x_13214) ;  /* 0x0000006400108947 */ /* 0x008fea0003800000 */
.L_x_13410:
[----:B------:R-:W-:Y:S05]  /*34700*/  BSYNC B1 ;  /* 0x0000000000017941 */ /* 0x000fea0003800000 */
.L_x_13213:
        /* <DEDUP_REMOVED lines=68> */
.L_x_13424:
[----:B01----:R-:W-:-:S04]  /*34b50*/  IADD3 R2, P0, R14, R0, RZ ;  /* 0x000000000e027210 */ /* 0x003fc80007f1e0ff */
[----:B----4-:R-:W-:Y:S02]  /*34b60*/  IADD3.X R3, RZ, R8, RZ, P0, !PT ;  /* 0x00000008ff037210 */ /* 0x010fe400007fe4ff */
[----:B------:R-:W-:-:S03]  /*34b70*/  PLOP3.LUT P0, PT, PT, PT, PT, 0x80, 0x0 ;  /* 0x000000000000781c */ /* 0x000fc60003f0f070 */
        /* <DEDUP_REMOVED lines=8> */
.L_x_13216:
        /* <DEDUP_REMOVED lines=11> */
.L_x_13217:
[----:B------:R0:W-:Y:S01]  /*34cb0*/  SYNCS.ARRIVE.TRANS64.A1T0 RZ, [R4+URZ+0x32450], RZ ;  /* 0x032450ff04ff79a7 */ /* 0x0001e2000810003f */
[----:B------:R-:W-:Y:S05]  /*34cc0*/  @P2 BRA `(.L_x_13218) ;  /* 0xfffffff000902947 */ /* 0x000fea000383ffff */
.L_x_13205:
[----:B------:R-:W-:Y:S05]  /*34cd0*/  BSYNC B0 ;  /* 0x0000000000007941 */ /* 0x000fea0003800000 */
.L_x_13204:
        /* <DEDUP_REMOVED lines=20> */
.L_x_13220:
[----:B------:R-:W-:Y:S05]  /*34e20*/  BSYNC B0 ;  /* 0x0000000000007941 */ /* 0x000fea0003800000 */
.L_x_13219:
[----:B------:R-:W-:Y:S02]  /*34e30*/  LOP3.LUT R27, R27, R0, RZ, 0x3c, !PT ;  /* 0x000000001b1b7212 */ /* 0x000fe400078e3cff */
[----:B------:R-:W-:-:S07]  /*34e40*/  SEL R25, R25, RZ, P0 ;  /* 0x000000ff19197207 */ /* 0x000fce0000000000 */
.L_x_13173:
[----:B------:R-:W-:Y:S05]  /*34e50*/  BSYNC B7 ;  /* 0x0000000000077941 */ /* 0x000fea0003800000 */
.L_x_13171:
[----:B------:R-:W-:-:S13]  /*34e60*/  LOP3.LUT P0, RZ, R22, 0x1000, RZ, 0xc0, !PT ;  /* 0x0000100016ff7812 */ /* 0x000fda000780c0ff */
[----:B------:R-:W-:Y:S05]  /*34e70*/  @!P0 BRA `(.L_x_13221) ;  /* 0x0000000000248947 */ /* 0x000fea0003800000 */
[----:B------:R-:W-:Y:S05]  /*34e80*/  WARPSYNC.ALL ;  /* 0x0000000000007948 */ /* 0x000fea0003800000 */
[----:B------:R-:W4:Y:S08]  /*34e90*/  S2UR UR5, SR_CgaCtaId ;  /* 0x00000000000579c3 */ /* 0x000f300000008800 */
[----:B------:R-:W-:Y:S06]  /*34ea0*/  BAR.SYNC.DEFER_BLOCKING 0x5, 0x180 ;  /* 0x0146000000007b1d */ /* 0x000fec0000010000 */
[----:B------:R-:W-:-:S02]  /*34eb0*/  UMOV UR4, 0x400 ;  /* 0x0000040000047882 */ /* 0x000fc40000000000 */
[----:B----4-:R-:W-:-:S06]  /*34ec0*/  ULEA UR4, UR5, UR4, 0x18 ;  /* 0x0000000405047291 */ /* 0x010fcc000f8ec03f */
[----:B0-----:R-:W-:-:S05]  /*34ed0*/  IMAD.U32 R23, RZ, RZ, UR4 ;  /* 0x00000004ff177e24 */ /* 0x001fca000f8e00ff */
[----:B------:R4:W0:Y:S01]  /*34ee0*/  LDS.128 R16, [R23+0x324d0] ;  /* 0x0324d00017107984 */ /* 0x0008220000000c00 */
[----:B------:R-:W-:Y:S06]  /*34ef0*/  BAR.ARV 0x4, 0x180 ;  /* 0x0106000000007b1d */ /* 0x000fec0000002000 */
[----:B------:R-:W-:Y:S05]  /*34f00*/  BRA `(.L_x_13222) ;  /* 0x0000000800cc7947 */ /* 0x000fea0003800000 */
.L_x_13221:
        /* <DEDUP_REMOVED lines=36> */
.L_x_13434:
[----:B------:R-:W-:Y:S02]  /*35150*/  ULDC UR4, c[0x0][0xd38] ;  /* 0x00034e0000047ab9 */ /* 0x000fe40000000800 */
[----:B------:R-:W-:-:S04]  /*35160*/  IMAD.U32 R7, RZ, RZ, UR4 ;  /* 0x00000004ff077e24 */ /* 0x000fc8000f8e00ff */
[----:B--2---:R-:W-:-:S04]  /*35170*/  IMAD R14, R14, R7, RZ ;  /* 0x000000070e0e7224 */ /* 0x004fc800078e02ff */
[----:B------:R-:W-:-:S05]  /*35180*/  IMAD.IADD R9, R4, 0x1, R14 ;  /* 0x0000000104097824 */ /* 0x000fca00078e020e */
[----:B------:R-:W-:-:S13]  /*35190*/  ISETP.GT.AND P6, PT, R9, R0, PT ;  /* 0x000000000900720c */ /* 0x000fda0003fc4270 */
[----:B------:R-:W-:Y:S05]  /*351a0*/  @P6 BRA `(.L_x_13224) ;  /* 0x00000000009c6947 */ /* 0x000fea0003800000 */
.L_x_13229:
        /* <DEDUP_REMOVED lines=14> */
.L_x_13227:
[----:B------:R-:W-:Y:S05]  /*35290*/  BSYNC B0 ;  /* 0x0000000000007941 */ /* 0x000fea0003800000 */
.L_x_13226:
[----:B------:R-:W-:-:S03]  /*352a0*/  UMOV UR4, 0xffffffff ;  /* 0xffffffff00047882 */ /* 0x000fc60000000000 */
[----:B------:R-:W-:Y:S05]  /*352b0*/  BRA.DIV UR4, `(.L_x_13228) ;  /* 0x0000006604207947 */ /* 0x000fea000b800000 */
[----:B-----5:R-:W2:Y:S02]  /*352c0*/  SHFL.UP PT, R14, R5, 0x1, RZ ;  /* 0x04200000050e7989 */ /* 0x020ea400000e00ff */
[----:B--2---:R-:W-:-:S05]  /*352d0*/  SEL R14, R14, RZ, P1 ;  /* 0x000000ff0e0e7207 */ /* 0x004fca0000800000 */
[----:B-1----:R-:W-:-:S05]  /*352e0*/  IMAD.IADD R13, R5, 0x1, R14 ;  /* 0x00000001050d7824 */ /* 0x002fca00078e020e */
        /* <DEDUP_REMOVED lines=13> */
.L_x_13442:
[----:B------:R-:W-:Y:S02]  /*353c0*/  ULDC UR4, c[0x0][0xd38] ;  /* 0x00034e0000047ab9 */ /* 0x000fe40000000800 */
[----:B------:R-:W-:-:S04]  /*353d0*/  IMAD.U32 R7, RZ, RZ, UR4 ;  /* 0x00000004ff077e24 */ /* 0x000fc8000f8e00ff */
[----:B-1----:R-:W-:-:S04]  /*353e0*/  IMAD R14, R14, R7, RZ ;  /* 0x000000070e0e7224 */ /* 0x002fc800078e02ff */
[----:B------:R-:W-:-:S05]  /*353f0*/  IMAD.IADD R9, R14, 0x1, R9 ;  /* 0x000000010e097824 */ /* 0x000fca00078e0209 */
[----:B------:R-:W-:-:S13]  /*35400*/  ISETP.GT.AND P6, PT, R9, R0, PT ;  /* 0x000000000900720c */ /* 0x000fda0003fc4270 */
[----:B------:R-:W-:Y:S05]  /*35410*/  @!P6 BRA `(.L_x_13229) ;  /* 0xfffffffc0064e947 */ /* 0x000fea000383ffff */
.L_x_13224:
        /* <DEDUP_REMOVED lines=8> */
.L_x_13446:
[----:B------:R-:W-:Y:S01]  /*354a0*/  ISETP.NE.AND P0, PT, R3, RZ, PT ;  /* 0x000000ff0300720c */ /* 0x000fe20003f05270 */
[----:B------:R-:W-:-:S12]  /*354b0*/  IMAD.MOV.U32 R14, RZ, RZ, RZ ;  /* 0x000000ffff0e7224 */ /* 0x000fd800078e00ff */
[----:B------:R-:W-:Y:S05]  /*354c0*/  @!P0 BRA `(.L_x_13231) ;  /* 0x0000000000108947 */ /* 0x000fea0003800000 */
[----:B------:R-:W-:Y:S01]  /*354d0*/  UMOV UR4, 0xffffffff ;  /* 0xffffffff00047882 */ /* 0x000fe20000000000 */
[----:B------:R-:W-:Y:S02]  /*354e0*/  VIADD R12, R4, 0xffffffff ;  /* 0xffffffff040c7836 */ /* 0x000fe40000000000 */
[----:B------:R-:W-:Y:S05]  /*354f0*/  BRA.DIV UR4, `(.L_x_13232) ;  /* 0x0000006604947947 */ /* 0x000fea000b800000 */
[----:B------:R4:W0:Y:S02]  /*35500*/  SHFL.IDX PT, R14, R2, R12, 0x1f ;  /* 0x00001f0c020e7589 */ /* 0x00082400000e0000 */
.L_x_13231:
        /* <DEDUP_REMOVED lines=10> */
[----:B0-----:R-:W-:-:S06]  /*355b0*/  IADD3 R11, R10, 0xffffffe, RZ ;  /* 0x0ffffffe0a0b7810 */ /* 0x001fcc0007ffe0ff */
        /* <DEDUP_REMOVED lines=55> */
.L_x_13225:
[----:B------:R-:W-:Y:S01]  /*35930*/  UMOV UR4, URZ ;  /* 0x0000003f00047c82 */ /* 0x000fe20008000000 */
[----:B------:R-:W-:Y:S01]  /*35940*/  UMOV UR5, URZ ;  /* 0x0000003f00057c82 */ /* 0x000fe20008000000 */
[----:B------:R-:W-:Y:S01]  /*35950*/  ULDC UR6, c[0x0][0xd3c] ;  /* 0x00034f0000067ab9 */ /* 0x000fe20000000800 */
[----:B------:R-:W-:Y:S02]  /*35960*/  IMAD.MOV.U32 R16, RZ, RZ, R0 ;  /* 0x000000ffff107224 */ /* 0x000fe400078e0000 */
[----:B------:R-:W-:Y:S02]  /*35970*/  IMAD.U32 R17, RZ, RZ, UR4 ;  /* 0x00000004ff117e24 */ /* 0x000fe4000f8e00ff */
[----:B------:R-:W-:Y:S02]  /*35980*/  IMAD.U32 R18, RZ, RZ, UR5 ;  /* 0x00000005ff127e24 */ /* 0x000fe4000f8e00ff */
[----:B------:R-:W-:-:S07]  /*35990*/  IMAD.U32 R19, RZ, RZ, UR6 ;  /* 0x00000006ff137e24 */ /* 0x000fce000f8e00ff */
.L_x_13233:
        /* <DEDUP_REMOVED lines=10> */
.L_x_13222:
[----:B------:R-:W-:Y:S02]  /*35a40*/  ULDC UR4, c[0x0][0xd3c] ;  /* 0x00034f0000047ab9 */ /* 0x000fe40000000800 */
[----:B0-----:R-:W-:-:S13]  /*35a50*/  ISETP.GE.AND P0, PT, R19, UR4, PT ;  /* 0x0000000413007c0c */ /* 0x001fda000bf06270 */
[----:B------:R-:W-:Y:S05]  /*35a60*/  @!P0 BRA `(.L_x_13234) ;  /* 0xffffff9000748947 */ /* 0x000fea000383ffff */
[----:B------:R-:W-:Y:S05]  /*35a70*/  BSYNC B8 ;  /* 0x0000000000087941 */ /* 0x000fea0003800000 */
.L_x_13113:
        /* <DEDUP_REMOVED lines=12> */
.L_x_13449:
[----:B------:R-:W-:Y:S05]  /*35b40*/  BSYNC B0 ;  /* 0x0000000000007941 */ /* 0x000fea0003800000 */
.L_x_13235:
[----:B------:R-:W-:-:S03]  /*35b50*/  UMOV UR4, 0xffffffff ;  /* 0xffffffff00047882 */ /* 0x000fc60000000000 */
[----:B------:R-:W-:Y:S05]  /*35b60*/  BRA.DIV UR4, `(.L_x_13237) ;  /* 0x0000006204307947 */ /* 0x000fea000b800000 */
[----:B------:R-:W0:Y:S02]  /*35b70*/  S2R R0, SR_TID.X ;  /* 0x0000000000007919 */ /* 0x000e240000002100 */
[----:B0-----:R-:W-:-:S04]  /*35b80*/  SHF.R.U32.HI R0, RZ, 0x5, R0 ;  /* 0x00000005ff007819 */ /* 0x001fc80000011600 */
[----:B------:R-:W-:-:S05]  /*35b90*/  LOP3.LUT R0, R0, 0x3, RZ, 0xc0, !PT ;  /* 0x0000000300007812 */ /* 0x000fca00078ec0ff */
[----:B------:R0:W0:Y:S02]  /*35ba0*/  SHFL.IDX PT, R14, R0, RZ, 0x1f ;  /* 0x00001fff000e7589 */ /* 0x00002400000e0000 */
.L_x_13452:
[----:B0-----:R-:W-:-:S13]  /*35bb0*/  ISETP.NE.AND P0, PT, R14, RZ, PT ;  /* 0x000000ff0e00720c */ /* 0x001fda0003f05270 */
[----:B------:R-:W-:Y:S05]  /*35bc0*/  @P0 BRA `(.L_x_12873) ;  /* 0x0000000000880947 */ /* 0x000fea0003800000 */
[----:B------:R-:W-:-:S03]  /*35bd0*/  UMOV UR4, 0xffffffff ;  /* 0xffffffff00047882 */ /* 0x000fc60000000000 */
[----:B------:R-:W-:Y:S05]  /*35be0*/  BRA.DIV UR4, `(.L_x_13238) ;  /* 0x0000006204447947 */ /* 0x000fea000b800000 */
[----:B------:R-:W-:-:S13]  /*35bf0*/  ELECT P6, URZ, PT ;  /* 0x00000000003f782f */ /* 0x000fda00038c0000 */
.L_x_13455:
[----:B------:R-:W-:Y:S05]  /*35c00*/  @!P6 BRA `(.L_x_12873) ;  /* 0x000000000078e947 */ /* 0x000fea0003800000 */
[----:B------:R-:W-:-:S06]  /*35c10*/  ULOP3.LUT UR4, UR38, 0x2, URZ, 0xfc, !UPT ;  /* 0x0000000226047892 */ /* 0x000fcc000f8efc3f */
[----:B------:R-:W-:-:S04]  /*35c20*/  MOV R0, UR4 ;  /* 0x0000000400007c02 */ /* 0x000fc80008000f00 */
[----:B------:R-:W-:-:S13]  /*35c30*/  ISETP.NE.AND P0, PT, R0, 0x3, PT ;  /* 0x000000030000780c */ /* 0x000fda0003f05270 */
[----:B------:R-:W-:Y:S05]  /*35c40*/  @!P0 BRA `(.L_x_13239) ;  /* 0x0000000000048947 */ /* 0x000fea0003800000 */
[----:B------:R-:W-:Y:S01]  /*35c50*/  BPT.TRAP 0x1 ;  /* 0x000000040000795c */ /* 0x000fe20000300000 */
.L_x_13239:
[----:B------:R-:W-:Y:S01]  /*35c60*/  IMAD R3, R25, 0x8, R5 ;  /* 0x0000000819037824 */ /* 0x000fe200078e0205 */
[----:B------:R-:W-:Y:S01]  /*35c70*/  SHF.L.U32 R2, R27, 0x1f, RZ ;  /* 0x0000001f1b027819 */ /* 0x000fe200000006ff */
[----:B------:R-:W-:-:S03]  /*35c80*/  VIADD R25, R25, 0x1 ;  /* 0x0000000119197836 */ /* 0x000fc60000000000 */
[----:B------:R-:W0:Y:S02]  /*35c90*/  SYNCS.PHASECHK.TRANS64.TRYWAIT P1, [R3+URZ+0x32440], R2 ;  /* 0x03244002030075a7 */ /* 0x000e24000802017f */
[----:B------:R-:W-:-:S04]  /*35ca0*/  ISETP.NE.AND P2, PT, R25, 0x2, PT ;  /* 0x000000021900780c */ /* 0x000fc80003f45270 */
[----:B------:R-:W-:Y:S01]  /*35cb0*/  SEL R0, RZ, 0x1, P2 ;  /* 0x00000001ff007807 */ /* 0x000fe20001000000 */
[----:B0-----:R-:W-:Y:S08]  /*35cc0*/  @!P1 BRA `(.L_x_13240) ;  /* 0x00000060002c9947 */ /* 0x001ff00003800000 */
.L_x_13456:
[----:B------:R-:W-:Y:S02]  /*35cd0*/  SEL R25, R25, RZ, P2 ;  /* 0x000000ff19197207 */ /* 0x000fe40001000000 */
[----:B------:R-:W-:Y:S01]  /*35ce0*/  LOP3.LUT R0, R27, R0, RZ, 0x3c, !PT ;  /* 0x000000001b007212 */ /* 0x000fe200078e3cff */
[----:B------:R-:W-:Y:S06]  /*35cf0*/  @!P0 BRA `(.L_x_13241) ;  /* 0x0000000000048947 */ /* 0x000fec0003800000 */
[----:B------:R-:W-:Y:S01]  /*35d00*/  BPT.TRAP 0x1 ;  /* 0x000000040000795c */ /* 0x000fe20000300000 */
.L_x_13241:
[----:B------:R-:W-:Y:S01]  /*35d10*/  IMAD R25, R25, 0x8, R5 ;  /* 0x0000000819197824 */ /* 0x000fe200078e0205 */
[----:B------:R-:W-:-:S04]  /*35d20*/  SHF.L.U32 R0, R0, 0x1f, RZ ;  /* 0x0000001f00007819 */ /* 0x000fc800000006ff */
[----:B------:R-:W0:Y:S02]  /*35d30*/  SYNCS.PHASECHK.TRANS64.TRYWAIT P1, [R25+URZ+0x32440], R0 ;  /* 0x03244000190075a7 */ /* 0x000e24000802017f */
[----:B0-----:R-:W-:Y:S05]  /*35d40*/  @!P1 BRA `(.L_x_13242) ;  /* 0x0000006000209947 */ /* 0x001fea0003800000 */
.L_x_13457:
[----:B------:R-:W-:Y:S05]  /*35d50*/  @!P0 BRA `(.L_x_13243) ;  /* 0x0000000000048947 */ /* 0x000fea0003800000 */
[----:B------:R-:W-:Y:S01]  /*35d60*/  BPT.TRAP 0x1 ;  /* 0x000000040000795c */ /* 0x000fe20000300000 */
.L_x_13243:
[----:B------:R-:W0:Y:S02]  /*35d70*/  SYNCS.PHASECHK.TRANS64.TRYWAIT P1, [R3+URZ+0x32460], R2 ;  /* 0x03246002030075a7 */ /* 0x000e24000802017f */
[----:B0-----:R-:W-:Y:S05]  /*35d80*/  @!P1 BRA `(.L_x_13244) ;  /* 0x0000006000249947 */ /* 0x001fea0003800000 */
.L_x_13458:
[----:B------:R-:W-:Y:S05]  /*35d90*/  @!P0 BRA `(.L_x_13245) ;  /* 0x0000000000048947 */ /* 0x000fea0003800000 */
[----:B------:R-:W-:Y:S01]  /*35da0*/  BPT.TRAP 0x1 ;  /* 0x000000040000795c */ /* 0x000fe20000300000 */
.L_x_13245:
[----:B------:R0:W0:Y:S02]  /*35db0*/  SYNCS.PHASECHK.TRANS64.TRYWAIT P0, [R25+URZ+0x32460], R0 ;  /* 0x03246000190075a7 */ /* 0x000024000800017f */
[----:B0-----:R-:W-:Y:S05]  /*35dc0*/  @!P0 NANOSLEEP.SYNCS 0x989680 ;  /* 0x009896800000895d */ /* 0x001fea0003900000 */
[----:B------:R-:W0:Y:S02]  /*35dd0*/  @!P0 SYNCS.PHASECHK.TRANS64 P0, [R25+URZ+0x32460], R0 ;  /* 0x03246000190085a7 */ /* 0x000e24000800007f */
[----:B0-----:R-:W-:Y:S05]  /*35de0*/  @!P0 BRA `(.L_x_13245) ;  /* 0xfffffffc00f08947 */ /* 0x001fea000383ffff */
.L_x_12873:
[----:B------:R-:W-:Y:S05]  /*35df0*/  BSYNC B9 ;  /* 0x0000000000097941 */ /* 0x000fea0003800000 */
.L_x_12870:
[----:B------:R-:W-:Y:S05]  /*35e00*/  EXIT ;  /* 0x000000000000794d */ /* 0x000fea0003800000 */
.L_x_12899:
[----:B0-----:R0:W1:Y:S02]  /*35e10*/  SYNCS.PHASECHK.TRANS64.TRYWAIT P5, [R71+URZ+0x32490], R86 ;  /* 0x03249056470075a7 */ /* 0x00106400080a017f */
[----:B-1----:R-:W-:Y:S05]  /*35e20*/  @!P5 NANOSLEEP.SYNCS 0x989680 ;  /* 0x009896800000d95d */ /* 0x002fea0003900000 */
[----:B------:R-:W1:Y:S02]  /*35e30*/  @!P5 SYNCS.PHASECHK.TRANS64 P5, [R71+URZ+0x32490], R86 ;  /* 0x032490564700d5a7 */ /* 0x000e6400080a007f */
[----:B-1----:R-:W-:Y:S05]  /*35e40*/  @!P5 BRA `(.L_x_12899) ;  /* 0xfffffffc00f0d947 */ /* 0x002fea000383ffff */
[----:B------:R-:W-:Y:S05]  /*35e50*/  BRA `(.L_x_13246) ;  /* 0xfffffcd0007c7947 */ /* 0x000fea000383ffff */
.L_x_12900:
        /* <DEDUP_REMOVED lines=8> */
.L_x_13248:
[----:B------:R-:W-:Y:S05]  /*35ee0*/  BSYNC B1 ;  /* 0x0000000000017941 */ /* 0x000fea0003800000 */
.L_x_13247:
        /* <DEDUP_REMOVED lines=8> */
.L_x_13249:
[----:B------:R-:W-:Y:S05]  /*35f70*/  BRA `(.L_x_13250) ;  /* 0xfffffcd000487947 */ /* 0x000fea000383ffff */
.L_x_12909:
        /* <DEDUP_REMOVED lines=8> */
.L_x_13252:
[----:B------:R-:W-:Y:S05]  /*36000*/  BSYNC B1 ;  /* 0x0000000000017941 */ /* 0x000fea0003800000 */
.L_x_13251:
        /* <DEDUP_REMOVED lines=8> */
.L_x_13253:
[----:B------:R-:W-:Y:S05]  /*36090*/  BRA `(.L_x_13254) ;  /* 0xfffffcd400b87947 */ /* 0x000fea000383ffff */
.L_x_12923:
[----:B-1----:R1:W2:Y:S02]  /*360a0*/  SYNCS.PHASECHK.TRANS64.TRYWAIT P4, [R71+URZ+0x32490], R86 ;  /* 0x03249056470075a7 */ /* 0x0022a4000808017f */
[----:B--2---:R-:W-:Y:S05]  /*360b0*/  @!P4 NANOSLEEP.SYNCS 0x989680 ;  /* 0x009896800000c95d */ /* 0x004fea0003900000 */
[----:B------:R-:W2:Y:S02]  /*360c0*/  @!P4 SYNCS.PHASECHK.TRANS64 P4, [R71+URZ+0x32490], R86 ;  /* 0x032490564700c5a7 */ /* 0x000ea4000808007f */
[----:B--2---:R-:W-:Y:S05]  /*360d0*/  @!P4 BRA `(.L_x_12923) ;  /* 0xfffffffc00f0c947 */ /* 0x004fea000383ffff */
[----:B------:R-:W-:Y:S05]  /*360e0*/  BRA `(.L_x_13255) ;  /* 0xfffffce4000c7947 */ /* 0x000fea000383ffff */
.L_x_12924:
        /* <DEDUP_REMOVED lines=8> */
.L_x_13257:
[----:B------:R-:W-:Y:S05]  /*36170*/  BSYNC B1 ;  /* 0x0000000000017941 */ /* 0x000fea0003800000 */
.L_x_13256:
        /* <DEDUP_REMOVED lines=8> */
.L_x_13258:
[----:B------:R-:W-:Y:S01]  /*36200*/  IMAD.MOV.U32 R76, RZ, RZ, R14 ;  /* 0x000000ffff4c7224 */ /* 0x000fe200078e000e */
[----:B------:R-:W-:Y:S06]  /*36210*/  BRA `(.L_x_13259) ;  /* 0xfffffce000d87947 */ /* 0x000fec000383ffff */
.L_x_12929:
        /* <DEDUP_REMOVED lines=8> */
.L_x_13261:
[----:B------:R-:W-:Y:S05]  /*362a0*/  BSYNC B1 ;  /* 0x0000000000017941 */ /* 0x000fea0003800000 */
.L_x_13260:
        /* <DEDUP_REMOVED lines=8> */
.L_x_13262:
[----:B------:R-:W-:Y:S05]  /*36330*/  BRA `(.L_x_13263) ;  /* 0xfffffce800547947 */ /* 0x000fea000383ffff */
.L_x_12934:
[----:B0-----:R0:W1:Y:S02]  /*36340*/  SYNCS.PHASECHK.TRANS64.TRYWAIT P2, [R71+URZ+0x32490], R86 ;  /* 0x03249056470075a7 */ /* 0x001064000804017f */
[----:B-1----:R-:W-:Y:S05]  /*36350*/  @!P2 NANOSLEEP.SYNCS 0x989680 ;  /* 0x009896800000a95d */ /* 0x002fea0003900000 */
[----:B------:R-:W1:Y:S02]  /*36360*/  @!P2 SYNCS.PHASECHK.TRANS64 P2, [R71+URZ+0x32490], R86 ;  /* 0x032490564700a5a7 */ /* 0x000e64000804007f */
[----:B-1----:R-:W-:Y:S05]  /*36370*/  @!P2 BRA `(.L_x_12934) ;  /* 0xfffffffc00f0a947 */ /* 0x002fea000383ffff */
[----:B------:R-:W-:Y:S05]  /*36380*/  BRA `(.L_x_13264) ;  /* 0xfffffcf0003c7947 */ /* 0x000fea000383ffff */
.L_x_12935:
        /* <DEDUP_REMOVED lines=8> */
.L_x_13266:
[----:B------:R-:W-:Y:S05]  /*36410*/  BSYNC B1 ;  /* 0x0000000000017941 */ /* 0x000fea0003800000 */
.L_x_13265:
        /* <DEDUP_REMOVED lines=8> */
.L_x_13267:
[----:B------:R-:W-:Y:S05]  /*364a0*/  BRA `(.L_x_13268) ;  /* 0xfffffcf000647947 */ /* 0x000fea000383ffff */
.L_x_12938:
[----:B------:R-:W-:Y:S01]  /*364b0*/  BSSY B1, `(.L_x_13269) ;  /* 0x0000008000017945 */ /* 0x000fe20003800000 */
[----:B------:R-:W-:Y:S02]  /*364c0*/  IMAD.MOV.U32 R13, RZ, RZ, R9 ;  /* 0x000000ffff0d7224 */ /* 0x000fe400078e0009 */
[----:B------:R-:W-:Y:S02]  /*364d0*/  IMAD.MOV.U32 R12, RZ, RZ, 0x1 ;  /* 0x00000001ff0c7424 */ /* 0x000fe400078e00ff */
[----:B------:R-:W-:Y:S02]  /*364e0*/  IMAD.MOV.U32 R11, RZ, RZ, 0x1c1f ;  /* 0x00001c1fff0b7424 */ /* 0x000fe400078e00ff */
[----:B----4-:R-:W-:-:S07]  /*364f0*/  IMAD.MOV.U32 R15, RZ, RZ, -0x1 ;  /* 0xffffffffff0f7424 */ /* 0x010fce00078e00ff */
[----:B0123--:R-:W-:Y:S05]  /*36500*/  WARPSYNC.COLLECTIVE R15, `(.L_x_13270) ;  /* 0x000000000f087348 */ /* 0x00ffea0003c00000 */
[----:B---3--:R3:W4:Y:S02]  /*36510*/  SHFL.IDX P6, R14, R13, R12, R11 ;  /* 0x0000000c0d0e7389 */ /* 0x00872400000c000b */
[----:B01234-:R-:W-:Y:S01]  /*36520*/  ENDCOLLECTIVE ;  /* 0x000000000000791b */ /* 0x01ffe20003800000 */
.L_x_13270:
[----:B------:R-:W-:Y:S05]  /*36530*/  BSYNC B1 ;  /* 0x0000000000017941 */ /* 0x000fea0003800000 */
.L_x_13269:
        /* <DEDUP_REMOVED lines=8> */
.L_x_13271:
[----:B------:R-:W-:Y:S05]  /*365c0*/  BRA `(.L_x_13272) ;  /* 0xfffffcf000647947 */ /* 0x000fea000383ffff */
.L_x_12942:
[----:B-1----:R1:W2:Y:S02]  /*365d0*/  SYNCS.PHASECHK.TRANS64.TRYWAIT P3, [R71+URZ+0x324b0], R86 ;  /* 0x0324b056470075a7 */ /* 0x0022a4000806017f */
[----:B--2---:R-:W-:Y:S05]  /*365e0*/  @!P3 NANOSLEEP.SYNCS 0x989680 ;  /* 0x009896800000b95d */ /* 0x004fea0003900000 */
[----:B------:R-:W2:Y:S02]  /*365f0*/  @!P3 SYNCS.PHASECHK.TRANS64 P3, [R71+URZ+0x324b0], R86 ;  /* 0x0324b0564700b5a7 */ /* 0x000ea4000806007f */
[----:B--2---:R-:W-:Y:S05]  /*36600*/  @!P3 BRA `(.L_x_12942) ;  /* 0xfffffffc00f0b947 */ /* 0x004fea000383ffff */
[----:B------:R-:W-:Y:S05]  /*36610*/  BRA `(.L_x_13273) ;  /* 0xfffffcf000e07947 */ /* 0x000fea000383ffff */
.L_x_12958:
[----:B------:R0:W5:Y:S01]  /*36620*/  LDL R13, [R1+0x464] ;  /* 0x00046400010d7983 */ /* 0x0001620000100800 */
[----:B------:R-:W-:Y:S01]  /*36630*/  BSSY B0, `(.L_x_13274) ;  /* 0x0000007000007945 */ /* 0x000fe20003800000 */
[----:B------:R-:W-:Y:S02]  /*36640*/  IMAD.MOV.U32 R12, RZ, RZ, RZ ;  /* 0x000000ffff0c7224 */ /* 0x000fe400078e00ff */
[----:B---3--:R-:W-:Y:S02]  /*36650*/  IMAD.MOV.U32 R11, RZ, RZ, 0x1f ;  /* 0x0000001fff0b7424 */ /* 0x008fe400078e00ff */
[----:B------:R-:W-:-:S07]  /*36660*/  IMAD.MOV.U32 R15, RZ, RZ, -0x1 ;  /* 0xffffffffff0f7424 */ /* 0x000fce00078e00ff */
[----:B0---45:R-:W-:Y:S05]  /*36670*/  WARPSYNC.COLLECTIVE R15, `(.L_x_13275) ;  /* 0x000000000f087348 */ /* 0x031fea0003c00000 */
[----:B-----5:R1:W2:Y:S02]  /*36680*/  SHFL.IDX P6, R14, R13, R12, R11 ;  /* 0x0000000c0d0e7389 */ /* 0x0202a400000c000b */
[----:B012-4-:R-:W-:Y:S01]  /*36690*/  ENDCOLLECTIVE ;  /* 0x000000000000791b */ /* 0x017fe20003800000 */
.L_x_13275:
[----:B------:R-:W-:Y:S05]  /*366a0*/  BSYNC B0 ;  /* 0x0000000000007941 */ /* 0x000fea0003800000 */
.L_x_13274:
[----:B------:R-:W-:Y:S05]  /*366b0*/  BRA `(.L_x_13276) ;  /* 0xfffffd0400647947 */ /* 0x000fea000383ffff */
.L_x_12970:
        /* <DEDUP_REMOVED lines=8> */
.L_x_13278:
[----:B------:R-:W-:Y:S05]  /*36740*/  BSYNC B1 ;  /* 0x0000000000017941 */ /* 0x000fea0003800000 */
.L_x_13277:
        /* <DEDUP_REMOVED lines=8> */
.L_x_13279:
[----:B------:R-:W-:Y:S02]  /*367d0*/  IMAD.MOV.U32 R13, RZ, RZ, R7 ;  /* 0x000000ffff0d7224 */ /* 0x000fe400078e0007 */
[----:B------:R-:W-:-:S07]  /*367e0*/  IMAD.MOV.U32 R2, RZ, RZ, R14 ;  /* 0x000000ffff027224 */ /* 0x000fce00078e000e */
[----:B------:R-:W-:Y:S05]  /*367f0*/  WARPSYNC.COLLECTIVE R15, `(.L_x_13280) ;  /* 0x000000000f087348 */ /* 0x000fea0003c00000 */
[----:B------:R0:W1:Y:S02]  /*36800*/  SHFL.IDX P6, R14, R13, R12, R11 ;  /* 0x0000000c0d0e7389 */ /* 0x00006400000c000b */
[----:B01----:R-:W-:Y:S01]  /*36810*/  ENDCOLLECTIVE ;  /* 0x000000000000791b */ /* 0x003fe20003800000 */
.L_x_13280:
[----:B------:R-:W-:Y:S02]  /*36820*/  IMAD.MOV.U32 R13, RZ, RZ, R8 ;  /* 0x000000ffff0d7224 */ /* 0x000fe400078e0008 */
[----:B------:R-:W-:-:S07]  /*36830*/  IMAD.MOV.U32 R5, RZ, RZ, R14 ;  /* 0x000000ffff057224 */ /* 0x000fce00078e000e */
[----:B------:R-:W-:Y:S05]  /*36840*/  WARPSYNC.COLLECTIVE R15, `(.L_x_13281) ;  /* 0x000000000f087348 */ /* 0x000fea0003c00000 */
[----:B------:R0:W1:Y:S02]  /*36850*/  SHFL.IDX P6, R14, R13, R12, R11 ;  /* 0x0000000c0d0e7389 */ /* 0x00006400000c000b */
[----:B01----:R-:W-:Y:S01]  /*36860*/  ENDCOLLECTIVE ;  /* 0x000000000000791b */ /* 0x003fe20003800000 */
.L_x_13281:
[----:B------:R-:W-:Y:S05]  /*36870*/  BRA `(.L_x_13282) ;  /* 0xfffffd10003c7947 */ /* 0x000fea000383ffff */
.L_x_12973:
        /* <DEDUP_REMOVED lines=8> */
.L_x_13284:
[----:B------:R-:W-:Y:S05]  /*36900*/  BSYNC B1 ;  /* 0x0000000000017941 */ /* 0x000fea0003800000 */
.L_x_13283:
        /* <DEDUP_REMOVED lines=8> */
.L_x_13285:
[----:B------:R-:W-:Y:S01]  /*36990*/  IMAD.MOV.U32 R13, RZ, RZ, R7 ;  /* 0x000000ffff0d7224 */ /* 0x000fe200078e0007 */
[----:B------:R-:W-:-:S07]  /*369a0*/  MOV R4, R14 ;  /* 0x0000000e00047202 */ /* 0x000fce0000000f00 */
[----:B------:R-:W-:Y:S05]  /*369b0*/  WARPSYNC.COLLECTIVE R15, `(.L_x_13286) ;  /* 0x000000000f087348 */ /* 0x000fea0003c00000 */
[----:B------:R0:W1:Y:S02]  /*369c0*/  SHFL.IDX P6, R14, R13, R12, R11 ;  /* 0x0000000c0d0e7389 */ /* 0x00006400000c000b */
[----:B01----:R-:W-:Y:S01]  /*369d0*/  ENDCOLLECTIVE ;  /* 0x000000000000791b */ /* 0x003fe20003800000 */
.L_x_13286:
[----:B------:R-:W-:Y:S02]  /*369e0*/  IMAD.MOV.U32 R13, RZ, RZ, R8 ;  /* 0x000000ffff0d7224 */ /* 0x000fe400078e0008 */
[----:B------:R-:W-:-:S07]  /*369f0*/  IMAD.MOV.U32 R7, RZ, RZ, R14 ;  /* 0x000000ffff077224 */ /* 0x000fce00078e000e */
[----:B------:R-:W-:Y:S05]  /*36a00*/  WARPSYNC.COLLECTIVE R15, `(.L_x_13287) ;  /* 0x000000000f087348 */ /* 0x000fea0003c00000 */
[----:B------:R0:W1:Y:S02]  /*36a10*/  SHFL.IDX P6, R14, R13, R12, R11 ;  /* 0x0000000c0d0e7389 */ /* 0x00006400000c000b */
[----:B01----:R-:W-:Y:S01]  /*36a20*/  ENDCOLLECTIVE ;  /* 0x000000000000791b */ /* 0x003fe20003800000 */
.L_x_13287:
[----:B------:R-:W-:Y:S05]  /*36a30*/  BRA `(.L_x_13288) ;  /* 0xfffffd1000987947 */ /* 0x000fea000383ffff */
.L_x_12977:
[----:B------:R0:W0:Y:S02]  /*36a40*/  SYNCS.PHASECHK.TRANS64.TRYWAIT P0, [R148+URZ+0x32400], R13 ;  /* 0x0324000d940075a7 */ /* 0x000024000800017f */
[----:B0-----:R-:W-:Y:S05]  /*36a50*/  @!P0 NANOSLEEP.SYNCS 0x989680 ;  /* 0x009896800000895d */ /* 0x001fea0003900000 */
[----:B------:R-:W0:Y:S02]  /*36a60*/  @!P0 SYNCS.PHASECHK.TRANS64 P0, [R148+URZ+0x32400], R13 ;  /* 0x0324000d940085a7 */ /* 0x000e24000800007f */
[----:B0-----:R-:W-:Y:S05]  /*36a70*/  @!P0 BRA `(.L_x_12977) ;  /* 0xfffffffc00f08947 */ /* 0x001fea000383ffff */
[----:B------:R-:W-:Y:S05]  /*36a80*/  BRA `(.L_x_13289) ;  /* 0xfffffd1400187947 */ /* 0x000fea000383ffff */
.L_x_12985:
        /* <DEDUP_REMOVED lines=9> */
.L_x_13291:
[----:B------:R-:W-:Y:S05]  /*36b20*/  BSYNC B1 ;  /* 0x0000000000017941 */ /* 0x000fea0003800000 */
.L_x_13290:
        /* <DEDUP_REMOVED lines=10> */
.L_x_13292:
        /* <DEDUP_REMOVED lines=8> */
.L_x_13293:
[----:B------:R-:W-:-:S05]  /*36c50*/  @!P1 IADD3 R6, P2, R3, R5, RZ ;  /* 0x0000000503069210 */ /* 0x000fca0007f5e0ff */
[----:B------:R-:W-:Y:S02]  /*36c60*/  @!P1 IMAD.X R7, R2, 0x1, R21, P2 ;  /* 0x0000000102079824 */ /* 0x000fe400010e0615 */
[----:B------:R-:W-:Y:S02]  /*36c70*/  IMAD.MOV.U32 R13, RZ, RZ, R27 ;  /* 0x000000ffff0d7224 */ /* 0x000fe400078e001b */
[----:B------:R-:W-:-:S07]  /*36c80*/  IMAD.MOV.U32 R4, RZ, RZ, R14 ;  /* 0x000000ffff047224 */ /* 0x000fce00078e000e */
[----:B------:R-:W-:Y:S05]  /*36c90*/  WARPSYNC.COLLECTIVE R15, `(.L_x_13294) ;  /* 0x000000000f087348 */ /* 0x000fea0003c00000 */
[----:B------:R0:W1:Y:S02]  /*36ca0*/  SHFL.IDX P6, R14, R13, R12, R11 ;  /* 0x0000000c0d0e7389 */ /* 0x00006400000c000b */
[----:B01----:R-:W-:Y:S01]  /*36cb0*/  ENDCOLLECTIVE ;  /* 0x000000000000791b */ /* 0x003fe20003800000 */
.L_x_13294:
        /* <DEDUP_REMOVED lines=14> */
[----:B------:R-:W-:-:S07]  /*36da0*/  IMAD.MOV.U32 R3, RZ, RZ, R57 ;  /* 0x000000ffff037224 */ /* 0x000fce00078e0039 */
[----:B-----5:R-:W-:Y:S05]  /*36db0*/  WARPSYNC.COLLECTIVE R15, `(.L_x_13295) ;  /* 0x000000000f087348 */ /* 0x020fea0003c00000 */
[----:B------:R0:W1:Y:S02]  /*36dc0*/  SHFL.IDX P6, R14, R13, R12, R11 ;  /* 0x0000000c0d0e7389 */ /* 0x00006400000c000b */
[----:B01---5:R-:W-:Y:S01]  /*36dd0*/  ENDCOLLECTIVE ;  /* 0x000000000000791b */ /* 0x023fe20003800000 */
.L_x_13295:
[----:B------:R-:W-:Y:S02]  /*36de0*/  IMAD.MOV.U32 R2, RZ, RZ, R56 ;  /* 0x000000ffff027224 */ /* 0x000fe400078e0038 */
[----:B------:R-:W-:Y:S01]  /*36df0*/  @!P1 IMAD.MOV.U32 R58, RZ, RZ, R8 ;  /* 0x000000ffff3a9224 */ /* 0x000fe200078e0008 */
[----:B------:R-:W-:Y:S01]  /*36e00*/  PRMT R81, R3, 0x7610, R81 ;  /* 0x0000761003517816 */ /* 0x000fe20000000051 */
[----:B------:R-:W-:Y:S01]  /*36e10*/  @!P1 IMAD.MOV.U32 R59, RZ, RZ, R9 ;  /* 0x000000ffff3b9224 */ /* 0x000fe200078e0009 */
[----:B------:R-:W-:Y:S02]  /*36e20*/  PRMT R60, R60, 0x5410, R2 ;  /* 0x000054103c3c7816 */ /* 0x000fe40000000002 */
[----:B------:R-:W-:Y:S01]  /*36e30*/  CS2R R2, SRZ ;  /* 0x0000000000027805 */ /* 0x000fe2000001ff00 */
[----:B------:R-:W-:Y:S02]  /*36e40*/  IMAD.MOV.U32 R8, RZ, RZ, R58 ;  /* 0x000000ffff087224 */ /* 0x000fe400078e003a */
[----:B------:R-:W-:-:S02]  /*36e50*/  IMAD.MOV.U32 R9, RZ, RZ, R59 ;  /* 0x000000ffff097224 */ /* 0x000fc400078e003b */
        /* <DEDUP_REMOVED lines=10> */
.L_x_13296:
        /* <DEDUP_REMOVED lines=13> */
.L_x_13297:
[----:B------:R-:W-:Y:S02]  /*36fd0*/  IMAD.MOV.U32 R13, RZ, RZ, R27 ;  /* 0x000000ffff0d7224 */ /* 0x000fe400078e001b */
[----:B------:R-:W-:-:S07]  /*36fe0*/  IMAD.MOV.U32 R26, RZ, RZ, R14 ;  /* 0x000000ffff1a7224 */ /* 0x000fce00078e000e */
[----:B------:R-:W-:Y:S05]  /*36ff0*/  WARPSYNC.COLLECTIVE R15, `(.L_x_13298) ;  /* 0x000000000f087348 */ /* 0x000fea0003c00000 */
[----:B------:R0:W1:Y:S02]  /*37000*/  SHFL.IDX P6, R14, R13, R12, R11 ;  /* 0x0000000c0d0e7389 */ /* 0x00006400000c000b */
[----:B01----:R-:W-:Y:S01]  /*37010*/  ENDCOLLECTIVE ;  /* 0x000000000000791b */ /* 0x003fe20003800000 */
.L_x_13298:
[----:B------:R-:W-:Y:S05]  /*37020*/  BRA `(.L_x_13299) ;  /* 0xfffffd2000447947 */ /* 0x000fea000383ffff */
.L_x_12989:
[----:B0-----:R0:W1:Y:S02]  /*37030*/  SYNCS.PHASECHK.TRANS64.TRYWAIT P1, [R148+URZ+0x32400], R13 ;  /* 0x0324000d940075a7 */ /* 0x001064000802017f */
[----:B-1----:R-:W-:Y:S05]  /*37040*/  @!P1 NANOSLEEP.SYNCS 0x989680 ;  /* 0x009896800000995d */ /* 0x002fea0003900000 */
[----:B------:R-:W1:Y:S02]  /*37050*/  @!P1 SYNCS.PHASECHK.TRANS64 P1, [R148+URZ+0x32400], R13 ;  /* 0x0324000d940095a7 */ /* 0x000e64000802007f */
[----:B-1----:R-:W-:Y:S05]  /*37060*/  @!P1 BRA `(.L_x_12989) ;  /* 0xfffffffc00f09947 */ /* 0x002fea000383ffff */
[----:B------:R-:W-:Y:S05]  /*37070*/  BRA `(.L_x_13300) ;  /* 0xfffffd2000a07947 */ /* 0x000fea000383ffff */
.L_x_13003:
[----:B0-----:R0:W1:Y:S02]  /*37080*/  SYNCS.PHASECHK.TRANS64.TRYWAIT P0, [R2+URZ], R7 ;  /* 0x00000007020075a7 */ /* 0x001064000800017f */
[----:B-1----:R-:W-:Y:S05]  /*37090*/  @!P0 NANOSLEEP.SYNCS 0x989680 ;  /* 0x009896800000895d */ /* 0x002fea0003900000 */
[----:B------:R-:W1:Y:S02]  /*370a0*/  @!P0 SYNCS.PHASECHK.TRANS64 P0, [R2+URZ], R7 ;  /* 0x00000007020085a7 */ /* 0x000e64000800007f */
[----:B-1----:R-:W-:Y:S05]  /*370b0*/  @!P0 BRA `(.L_x_13003) ;  /* 0xfffffffc00f08947 */ /* 0x002fea000383ffff */
[----:B------:R-:W-:Y:S05]  /*370c0*/  BRA `(.L_x_13002) ;  /* 0xfffffd3800387947 */ /* 0x000fea000383ffff */
.L_x_13010:
[----:B0-----:R0:W1:Y:S02]  /*370d0*/  SYNCS.PHASECHK.TRANS64.TRYWAIT P0, [R14+URZ], R15 ;  /* 0x0000000f0e0075a7 */ /* 0x001064000800017f */
[----:B-1----:R-:W-:Y:S05]  /*370e0*/  @!P0 NANOSLEEP.SYNCS 0x989680 ;  /* 0x009896800000895d */ /* 0x002fea0003900000 */
[----:B------:R-:W1:Y:S02]  /*370f0*/  @!P0 SYNCS.PHASECHK.TRANS64 P0, [R14+URZ], R15 ;  /* 0x0000000f0e0085a7 */ /* 0x000e64000800007f */
[----:B-1----:R-:W-:Y:S05]  /*37100*/  @!P0 BRA `(.L_x_13010) ;  /* 0xfffffffc00f08947 */ /* 0x002fea000383ffff */
[----:B------:R-:W-:Y:S05]  /*37110*/  BRA `(.L_x_13009) ;  /* 0xfffffd3c005c7947 */ /* 0x000fea000383ffff */
.L_x_13037:
[----:B-1----:R1:W2:Y:S02]  /*37120*/  SYNCS.PHASECHK.TRANS64.TRYWAIT P0, [R10+URZ], R11 ;  /* 0x0000000b0a0075a7 */ /* 0x0022a4000800017f */
[----:B--2---:R-:W-:Y:S05]  /*37130*/  @!P0 NANOSLEEP.SYNCS 0x989680 ;  /* 0x009896800000895d */ /* 0x004fea0003900000 */
[----:B------:R-:W2:Y:S02]  /*37140*/  @!P0 SYNCS.PHASECHK.TRANS64 P0, [R10+URZ], R11 ;  /* 0x0000000b0a0085a7 */ /* 0x000ea4000800007f */
[----:B--2---:R-:W-:Y:S05]  /*37150*/  @!P0 BRA `(.L_x_13037) ;  /* 0xfffffffc00f08947 */ /* 0x004fea000383ffff */
[----:B------:R-:W-:Y:S05]  /*37160*/  BRA `(.L_x_13036) ;  /* 0xfffffde400d47947 */ /* 0x000fea000383ffff */
.L_x_13044:
[----:B-1----:R1:W2:Y:S02]  /*37170*/  SYNCS.PHASECHK.TRANS64.TRYWAIT P0, [R8+URZ], R9 ;  /* 0x00000009080075a7 */ /* 0x0022a4000800017f */
[----:B--2---:R-:W-:Y:S05]  /*37180*/  @!P0 NANOSLEEP.SYNCS 0x989680 ;  /* 0x009896800000895d */ /* 0x004fea0003900000 */
[----:B------:R-:W2:Y:S02]  /*37190*/  @!P0 SYNCS.PHASECHK.TRANS64 P0, [R8+URZ], R9 ;  /* 0x00000009080085a7 */ /* 0x000ea4000800007f */
[----:B--2---:R-:W-:Y:S05]  /*371a0*/  @!P0 BRA `(.L_x_13044) ;  /* 0xfffffffc00f08947 */ /* 0x004fea000383ffff */
[----:B------:R-:W-:Y:S05]  /*371b0*/  BRA `(.L_x_13043) ;  /* 0xfffffdec00107947 */ /* 0x000fea000383ffff */
.L_x_13057:
[----:B-1----:R1:W2:Y:S02]  /*371c0*/  SYNCS.PHASECHK.TRANS64.TRYWAIT P0, [R8+URZ], R9 ;  /* 0x00000009080075a7 */ /* 0x0022a4000800017f */
[----:B--2---:R-:W-:Y:S05]  /*371d0*/  @!P0 NANOSLEEP.SYNCS 0x989680 ;  /* 0x009896800000895d */ /* 0x004fea0003900000 */
[----:B------:R-:W2:Y:S02]  /*371e0*/  @!P0 SYNCS.PHASECHK.TRANS64 P0, [R8+URZ], R9 ;  /* 0x00000009080085a7 */ /* 0x000ea4000800007f */
[----:B--2---:R-:W-:Y:S05]  /*371f0*/  @!P0 BRA `(.L_x_13057) ;  /* 0xfffffffc00f08947 */ /* 0x004fea000383ffff */
[----:B------:R-:W-:Y:S05]  /*37200*/  BRA `(.L_x_13056) ;  /* 0xfffffe8000107947 */ /* 0x000fea000383ffff */
.L_x_13064:
[----:B-1----:R1:W2:Y:S02]  /*37210*/  SYNCS.PHASECHK.TRANS64.TRYWAIT P0, [R8+URZ], R9 ;  /* 0x00000009080075a7 */ /* 0x0022a4000800017f */
[----:B--2---:R-:W-:Y:S05]  /*37220*/  @!P0 NANOSLEEP.SYNCS 0x989680 ;  /* 0x009896800000895d */ /* 0x004fea0003900000 */
[----:B------:R-:W2:Y:S02]  /*37230*/  @!P0 SYNCS.PHASECHK.TRANS64 P0, [R8+URZ], R9 ;  /* 0x00000009080085a7 */ /* 0x000ea4000800007f */
[----:B--2---:R-:W-:Y:S05]  /*37240*/  @!P0 BRA `(.L_x_13064) ;  /* 0xfffffffc00f08947 */ /* 0x004fea000383ffff */
[----:B------:R-:W-:Y:S05]  /*37250*/  BRA `(.L_x_13063) ;  /* 0xfffffe84004c7947 */ /* 0x000fea000383ffff */
.L_x_13093:
[----:B------:R-:W-:Y:S02]  /*37260*/  IMAD.MOV.U32 R13, RZ, RZ, R3 ;  /* 0x000000ffff0d7224 */ /* 0x000fe400078e0003 */
[----:B------:R-:W-:Y:S02]  /*37270*/  IMAD.MOV.U32 R12, RZ, RZ, RZ ;  /* 0x000000ffff0c7224 */ /* 0x000fe400078e00ff */
[----:B------:R-:W-:Y:S02]  /*37280*/  IMAD.MOV.U32 R11, RZ, RZ, 0x181f ;  /* 0x0000181fff0b7424 */ /* 0x000fe400078e00ff */
[----:B------:R-:W-:-:S07]  /*37290*/  IMAD.MOV.U32 R15, RZ, RZ, -0x1 ;  /* 0xffffffffff0f7424 */ /* 0x000fce00078e00ff */
[----:B-1--4-:R-:W-:Y:S05]  /*372a0*/  WARPSYNC.COLLECTIVE R15, `(.L_x_13301) ;  /* 0x000000000f087348 */ /* 0x012fea0003c00000 */
[----:B------:R0:W2:Y:S02]  /*372b0*/  SHFL.IDX P6, R14, R13, R12, R11 ;  /* 0x0000000c0d0e7389 */ /* 0x0000a400000c000b */
[----:B012-4-:R-:W-:Y:S01]  /*372c0*/  ENDCOLLECTIVE ;  /* 0x000000000000791b */ /* 0x017fe20003800000 */
.L_x_13301:
[----:B------:R-:W-:Y:S02]  /*372d0*/  IMAD.MOV.U32 R13, RZ, RZ, R2 ;  /* 0x000000ffff0d7224 */ /* 0x000fe400078e0002 */
[----:B------:R-:W-:-:S07]  /*372e0*/  IMAD.MOV.U32 R0, RZ, RZ, R14 ;  /* 0x000000ffff007224 */ /* 0x000fce00078e000e */
[----:B------:R-:W-:Y:S05]  /*372f0*/  WARPSYNC.COLLECTIVE R15, `(.L_x_13302) ;  /* 0x000000000f087348 */ /* 0x000fea0003c00000 */
[----:B------:R0:W1:Y:S02]  /*37300*/  SHFL.IDX P6, R14, R13, R12, R11 ;  /* 0x0000000c0d0e7389 */ /* 0x00006400000c000b */
[----:B01----:R-:W-:Y:S01]  /*37310*/  ENDCOLLECTIVE ;  /* 0x000000000000791b */ /* 0x003fe20003800000 */
.L_x_13302:
[----:B------:R-:W-:Y:S05]  /*37320*/  BRA `(.L_x_13303) ;  /* 0xffffff6400547947 */ /* 0x000fea000383ffff */
.L_x_13096:
[----:B------:R-:W-:Y:S01]  /*37330*/  BSSY B1, `(.L_x_13304) ;  /* 0x0000008000017945 */ /* 0x000fe20003800000 */
[----:B------:R-:W-:Y:S01]  /*37340*/  IMAD.MOV.U32 R13, RZ, RZ, R3 ;  /* 0x000000ffff0d7224 */ /* 0x000fe200078e0003 */
[----:B--2---:R-:W-:Y:S01]  /*37350*/  MOV R15, 0xffffffff ;  /* 0xffffffff000f7802 */ /* 0x004fe20000000f00 */
[----:B------:R-:W-:Y:S02]  /*37360*/  IMAD.MOV.U32 R12, RZ, RZ, 0x1 ;  /* 0x00000001ff0c7424 */ /* 0x000fe400078e00ff */
[----:B------:R-:W-:-:S07]  /*37370*/  IMAD.MOV.U32 R11, RZ, RZ, 0x181f ;  /* 0x0000181fff0b7424 */ /* 0x000fce00078e00ff */
[----:B01-34-:R-:W-:Y:S05]  /*37380*/  WARPSYNC.COLLECTIVE R15, `(.L_x_13305) ;  /* 0x000000000f087348 */ /* 0x01bfea0003c00000 */
[----:B---3--:R2:W3:Y:S02]  /*37390*/  SHFL.IDX P6, R14, R13, R12, R11 ;  /* 0x0000000c0d0e7389 */ /* 0x0084e400000c000b */
[----:B01234-:R-:W-:Y:S01]  /*373a0*/  ENDCOLLECTIVE ;  /* 0x000000000000791b */ /* 0x01ffe20003800000 */
.L_x_13305:
[----:B------:R-:W-:Y:S05]  /*373b0*/  BSYNC B1 ;  /* 0x0000000000017941 */ /* 0x000fea0003800000 */
.L_x_13304:
        /* <DEDUP_REMOVED lines=8> */
.L_x_13306:
[----:B------:R-:W-:Y:S05]  /*37440*/  BRA `(.L_x_13307) ;  /* 0xffffff6400787947 */ /* 0x000fea000383ffff */
.L_x_13099:
[----:B------:R-:W-:Y:S01]  /*37450*/  BSSY B1, `(.L_x_13308) ;  /* 0x0000008000017945 */ /* 0x000fe20003800000 */
[----:B------:R-:W-:Y:S02]  /*37460*/  IMAD.MOV.U32 R13, RZ, RZ, R3 ;  /* 0x000000ffff0d7224 */ /* 0x000fe400078e0003 */
[----:B------:R-:W-:Y:S02]  /*37470*/  IMAD.MOV.U32 R12, RZ, RZ, 0x2 ;  /* 0x00000002ff0c7424 */ /* 0x000fe400078e00ff */
[----:B------:R-:W-:Y:S02]  /*37480*/  IMAD.MOV.U32 R11, RZ, RZ, 0x181f ;  /* 0x0000181fff0b7424 */ /* 0x000fe400078e00ff */
[----:B0-----:R-:W-:-:S07]  /*37490*/  IMAD.MOV.U32 R15, RZ, RZ, -0x1 ;  /* 0xffffffffff0f7424 */ /* 0x001fce00078e00ff */
[----:B-1234-:R-:W-:Y:S05]  /*374a0*/  WARPSYNC.COLLECTIVE R15, `(.L_x_13309) ;  /* 0x000000000f087348 */ /* 0x01efea0003c00000 */
[----:B---3--:R0:W3:Y:S02]  /*374b0*/  SHFL.IDX P6, R14, R13, R12, R11 ;  /* 0x0000000c0d0e7389 */ /* 0x0080e400000c000b */
[----:B01234-:R-:W-:Y:S01]  /*374c0*/  ENDCOLLECTIVE ;  /* 0x000000000000791b */ /* 0x01ffe20003800000 */
.L_x_13309:
[----:B------:R-:W-:Y:S05]  /*374d0*/  BSYNC B1 ;  /* 0x0000000000017941 */ /* 0x000fea0003800000 */
.L_x_13308:
        /* <DEDUP_REMOVED lines=8> */
.L_x_13310:
[----:B------:R-:W-:Y:S05]  /*37560*/  BRA `(.L_x_13311) ;  /* 0xffffff6400987947 */ /* 0x000fea000383ffff */
.L_x_13102:
        /* <DEDUP_REMOVED lines=8> */
.L_x_13313:
[----:B------:R-:W-:Y:S05]  /*375f0*/  BSYNC B1 ;  /* 0x0000000000017941 */ /* 0x000fea0003800000 */
.L_x_13312:
        /* <DEDUP_REMOVED lines=8> */
.L_x_13314:
[----:B------:R-:W-:Y:S05]  /*37680*/  BRA `(.L_x_13315) ;  /* 0xffffff6400b87947 */ /* 0x000fea000383ffff */
.L_x_13127:
[----:B------:R-:W0:Y:S01]  /*37690*/  S2R R12, SR_TID.X ;  /* 0x00000000000c7919 */ /* 0x000e220000002100 */
[----:B------:R-:W-:Y:S01]  /*376a0*/  BSSY B1, `(.L_x_13316) ;  /* 0x000000a000017945 */ /* 0x000fe20003800000 */
[----:B------:R-:W-:Y:S02]  /*376b0*/  IMAD.MOV.U32 R11, RZ, RZ, 0x1f ;  /* 0x0000001fff0b7424 */ /* 0x000fe400078e00ff */
[----:B------:R-:W-:Y:S01]  /*376c0*/  IMAD.MOV.U32 R15, RZ, RZ, -0x1 ;  /* 0xffffffffff0f7424 */ /* 0x000fe200078e00ff */
[----:B0-----:R-:W-:-:S04]  /*376d0*/  SHF.R.U32.HI R12, RZ, 0x5, R12 ;  /* 0x00000005ff0c7819 */ /* 0x001fc8000001160c */
[----:B------:R-:W-:-:S05]  /*376e0*/  LOP3.LUT R12, R12, 0x3, RZ, 0xc0, !PT ;  /* 0x000000030c0c7812 */ /* 0x000fca00078ec0ff */
[----:B-1----:R-:W-:Y:S02]  /*376f0*/  IMAD.MOV.U32 R13, RZ, RZ, R12 ;  /* 0x000000ffff0d7224 */ /* 0x002fe400078e000c */
[----:B------:R-:W-:-:S07]  /*37700*/  IMAD.MOV.U32 R12, RZ, RZ, RZ ;  /* 0x000000ffff0c7224 */ /* 0x000fce00078e00ff */
[----:B------:R-:W-:Y:S05]  /*37710*/  WARPSYNC.COLLECTIVE R15, `(.L_x_13317) ;  /* 0x000000000f087348 */ /* 0x000fea0003c00000 */
[----:B------:R0:W1:Y:S02]  /*37720*/  SHFL.IDX P6, R14, R13, R12, R11 ;  /* 0x0000000c0d0e7389 */ /* 0x00006400000c000b */
[----:B01----:R-:W-:Y:S01]  /*37730*/  ENDCOLLECTIVE ;  /* 0x000000000000791b */ /* 0x003fe20003800000 */
.L_x_13317:
[----:B------:R-:W-:Y:S05]  /*37740*/  BSYNC B1 ;  /* 0x0000000000017941 */ /* 0x000fea0003800000 */
.L_x_13316:
[----:B------:R-:W-:Y:S05]  /*37750*/  BRA `(.L_x_13318) ;  /* 0xffffff7c00d07947 */ /* 0x000fea000383ffff */
.L_x_13129:
[----:B------:R-:W-:Y:S01]  /*37760*/  BSSY B1, `(.L_x_13319) ;  /* 0x0000006000017945 */ /* 0x000fe20003800000 */
[----:B------:R-:W-:-:S07]  /*37770*/  MOV R15, 0xffffffff ;  /* 0xffffffff000f7802 */ /* 0x000fce0000000f00 */
[----:B01----:R-:W-:Y:S05]  /*37780*/  WARPSYNC.COLLECTIVE R15, `(.L_x_13320) ;  /* 0x000000000f0c7348 */ /* 0x003fea0003c00000 */
[----:B------:R-:W-:Y:S02]  /*37790*/  ELECT P6, UR62, PT ;  /* 0x00000000003e782f */ /* 0x000fe400038c0000 */
[----:B------:R-:W-:Y:S01]  /*377a0*/  MOV R14, UR62 ;  /* 0x0000003e000e7c02 */ /* 0x000fe20008000f00 */
[----:B01----:R-:W-:Y:S10]  /*377b0*/  ENDCOLLECTIVE ;  /* 0x000000000000791b */ /* 0x003ff40003800000 */
.L_x_13320:
[----:B------:R-:W-:Y:S05]  /*377c0*/  BSYNC B1 ;  /* 0x0000000000017941 */ /* 0x000fea0003800000 */
.L_x_13319:
[----:B------:R-:W-:Y:S05]  /*377d0*/  BRA `(.L_x_13128) ;  /* 0xffffff7c00c87947 */ /* 0x000fea000383ffff */
.L_x_13131:
[----:B0-----:R0:W2:Y:S02]  /*377e0*/  SYNCS.PHASECHK.TRANS64.TRYWAIT P0, [R23+URZ+0x32420], R6 ;  /* 0x03242006170075a7 */ /* 0x0010a4000800017f */
[----:B--2---:R-:W-:Y:S05]  /*377f0*/  @!P0 NANOSLEEP.SYNCS 0x989680 ;  /* 0x009896800000895d */ /* 0x004fea0003900000 */
[----:B------:R-:W2:Y:S02]  /*37800*/  @!P0 SYNCS.PHASECHK.TRANS64 P0, [R23+URZ+0x32420], R6 ;  /* 0x03242006170085a7 */ /* 0x000ea4000800007f */
[----:B--2---:R-:W-:Y:S05]  /*37810*/  @!P0 BRA `(.L_x_13131) ;  /* 0xfffffffc00f08947 */ /* 0x004fea000383ffff */
[----:B------:R-:W-:Y:S05]  /*37820*/  BRA `(.L_x_13321) ;  /* 0xffffff7c00d87947 */ /* 0x000fea000383ffff */
.L_x_13135:
[----:B0-----:R0:W2:Y:S02]  /*37830*/  SYNCS.PHASECHK.TRANS64.TRYWAIT P0, [R3+URZ+0x324a0], R6 ;  /* 0x0324a006030075a7 */ /* 0x0010a4000800017f */
[----:B--2---:R-:W-:Y:S05]  /*37840*/  @!P0 NANOSLEEP.SYNCS 0x989680 ;  /* 0x009896800000895d */ /* 0x004fea0003900000 */
[----:B------:R-:W2:Y:S02]  /*37850*/  @!P0 SYNCS.PHASECHK.TRANS64 P0, [R3+URZ+0x324a0], R6 ;  /* 0x0324a006030085a7 */ /* 0x000ea4000800007f */
[----:B--2---:R-:W-:Y:S05]  /*37860*/  @!P0 BRA `(.L_x_13135) ;  /* 0xfffffffc00f08947 */ /* 0x004fea000383ffff */
[----:B------:R-:W-:Y:S05]  /*37870*/  BRA `(.L_x_13322) ;  /* 0xffffff7c00f07947 */ /* 0x000fea000383ffff */
.L_x_13140:
[----:B--2---:R2:W3:Y:S02]  /*37880*/  SYNCS.PHASECHK.TRANS64.TRYWAIT P0, [R3+URZ+0x324c0], R6 ;  /* 0x0324c006030075a7 */ /* 0x0044e4000800017f */
[----:B---3--:R-:W-:Y:S05]  /*37890*/  @!P0 NANOSLEEP.SYNCS 0x989680 ;  /* 0x009896800000895d */ /* 0x008fea0003900000 */
[----:B------:R-:W3:Y:S02]  /*378a0*/  @!P0 SYNCS.PHASECHK.TRANS64 P0, [R3+URZ+0x324c0], R6 ;  /* 0x0324c006030085a7 */ /* 0x000ee4000800007f */
[----:B---3--:R-:W-:Y:S05]  /*378b0*/  @!P0 BRA `(.L_x_13140) ;  /* 0xfffffffc00f08947 */ /* 0x008fea000383ffff */
[----:B------:R-:W-:Y:S05]  /*378c0*/  BRA `(.L_x_13323) ;  /* 0xffffff80006c7947 */ /* 0x000fea000383ffff */
.L_x_13150:
[----:B--2---:R2:W3:Y:S02]  /*378d0*/  SYNCS.PHASECHK.TRANS64.TRYWAIT P1, [R10+URZ+0x324a0], R2 ;  /* 0x0324a0020a0075a7 */ /* 0x0044e4000802017f */
[----:B---3--:R-:W-:Y:S05]  /*378e0*/  @!P1 NANOSLEEP.SYNCS 0x989680 ;  /* 0x009896800000995d */ /* 0x008fea0003900000 */
[----:B------:R-:W3:Y:S02]  /*378f0*/  @!P1 SYNCS.PHASECHK.TRANS64 P1, [R10+URZ+0x324a0], R2 ;  /* 0x0324a0020a0095a7 */ /* 0x000ee4000802007f */
[----:B---3--:R-:W-:Y:S05]  /*37900*/  @!P1 BRA `(.L_x_13150) ;  /* 0xfffffffc00f09947 */ /* 0x008fea000383ffff */
[----:B------:R-:W-:Y:S05]  /*37910*/  BRA `(.L_x_13324) ;  /* 0xffffff8400e07947 */ /* 0x000fea000383ffff */
.L_x_13155:
[----:B0-----:R0:W1:Y:S02]  /*37920*/  SYNCS.PHASECHK.TRANS64.TRYWAIT P1, [R10+URZ+0x324c0], R2 ;  /* 0x0324c0020a0075a7 */ /* 0x001064000802017f */
[----:B-1----:R-:W-:Y:S05]  /*37930*/  @!P1 NANOSLEEP.SYNCS 0x989680 ;  /* 0x009896800000995d */ /* 0x002fea0003900000 */
[----:B------:R-:W1:Y:S02]  /*37940*/  @!P1 SYNCS.PHASECHK.TRANS64 P1, [R10+URZ+0x324c0], R2 ;  /* 0x0324c0020a0095a7 */ /* 0x000e64000802007f */
[----:B-1----:R-:W-:Y:S05]  /*37950*/  @!P1 BRA `(.L_x_13155) ;  /* 0xfffffffc00f09947 */ /* 0x002fea000383ffff */
[----:B------:R-:W-:Y:S05]  /*37960*/  BRA `(.L_x_13325) ;  /* 0xffffff8800587947 */ /* 0x000fea000383ffff */
.L_x_13179:
[----:B------:R-:W-:Y:S01]  /*37970*/  SHF.R.U32.HI R11, RZ, 0x5, R21 ;  /* 0x00000005ff0b7819 */ /* 0x000fe20000011615 */
[----:B------:R-:W-:Y:S01]  /*37980*/  BSSY B0, `(.L_x_13326) ;  /* 0x0000009000007945 */ /* 0x000fe20003800000 */
[----:B------:R-:W-:Y:S02]  /*37990*/  IMAD.MOV.U32 R12, RZ, RZ, RZ ;  /* 0x000000ffff0c7224 */ /* 0x000fe400078e00ff */
[----:B------:R-:W-:Y:S01]  /*379a0*/  LOP3.LUT R11, R11, 0x3, RZ, 0xc0, !PT ;  /* 0x000000030b0b7812 */ /* 0x000fe200078ec0ff */
[----:B------:R-:W-:-:S04]  /*379b0*/  IMAD.MOV.U32 R15, RZ, RZ, -0x1 ;  /* 0xffffffffff0f7424 */ /* 0x000fc800078e00ff */
[----:B------:R-:W-:Y:S02]  /*379c0*/  IMAD.MOV.U32 R13, RZ, RZ, R11 ;  /* 0x000000ffff0d7224 */ /* 0x000fe400078e000b */
[----:B------:R-:W-:-:S07]  /*379d0*/  IMAD.MOV.U32 R11, RZ, RZ, 0x1f ;  /* 0x0000001fff0b7424 */ /* 0x000fce00078e00ff */
[----:B--2---:R-:W-:Y:S05]  /*379e0*/  WARPSYNC.COLLECTIVE R15, `(.L_x_13327) ;  /* 0x000000000f087348 */ /* 0x004fea0003c00000 */
[----:B------:R0:W1:Y:S02]  /*379f0*/  SHFL.IDX P6, R14, R13, R12, R11 ;  /* 0x0000000c0d0e7389 */ /* 0x00006400000c000b */
[----:B012---:R-:W-:Y:S01]  /*37a00*/  ENDCOLLECTIVE ;  /* 0x000000000000791b */ /* 0x007fe20003800000 */
.L_x_13327:
[----:B------:R-:W-:Y:S05]  /*37a10*/  BSYNC B0 ;  /* 0x0000000000007941 */ /* 0x000fea0003800000 */
.L_x_13326:
[----:B------:R-:W-:Y:S05]  /*37a20*/  BRA `(.L_x_13328) ;  /* 0xffffff9800ec7947 */ /* 0x000fea000383ffff */
.L_x_13182:
[----:B0-----:R0:W1:Y:S02]  /*37a30*/  SYNCS.PHASECHK.TRANS64.TRYWAIT P0, [R17+URZ+0x32440], R0 ;  /* 0x03244000110075a7 */ /* 0x001064000800017f */
[----:B-1----:R-:W-:Y:S05]  /*37a40*/  @!P0 NANOSLEEP.SYNCS 0x989680 ;  /* 0x009896800000895d */ /* 0x002fea0003900000 */
[----:B------:R-:W1:Y:S02]  /*37a50*/  @!P0 SYNCS.PHASECHK.TRANS64 P0, [R17+URZ+0x32440], R0 ;  /* 0x03244000110085a7 */ /* 0x000e64000800007f */
[----:B-1----:R-:W-:Y:S05]  /*37a60*/  @!P0 BRA `(.L_x_13182) ;  /* 0xfffffffc00f08947 */ /* 0x002fea000383ffff */
[----:B------:R-:W-:Y:S05]  /*37a70*/  BRA `(.L_x_13329) ;  /* 0xffffff9c00107947 */ /* 0x000fea000383ffff */
.L_x_13183:
        /* <DEDUP_REMOVED lines=8> */
.L_x_13331:
[----:B------:R-:W-:Y:S05]  /*37b00*/  BSYNC B0 ;  /* 0x0000000000007941 */ /* 0x000fea0003800000 */
.L_x_13330:
        /* <DEDUP_REMOVED lines=9> */
.L_x_13332:
[----:B------:R-:W-:Y:S02]  /*37ba0*/  IMAD.MOV.U32 R13, RZ, RZ, R4 ;  /* 0x000000ffff0d7224 */ /* 0x000fe400078e0004 */
[----:B------:R-:W-:Y:S02]  /*37bb0*/  IMAD.MOV.U32 R12, RZ, RZ, 0x1 ;  /* 0x00000001ff0c7424 */ /* 0x000fe400078e00ff */
[----:B------:R-:W-:-:S07]  /*37bc0*/  IMAD.MOV.U32 R3, RZ, RZ, R14 ;  /* 0x000000ffff037224 */ /* 0x000fce00078e000e */
[----:B------:R-:W-:Y:S05]  /*37bd0*/  WARPSYNC.COLLECTIVE R15, `(.L_x_13333) ;  /* 0x000000000f087348 */ /* 0x000fea0003c00000 */
[----:B------:R0:W1:Y:S02]  /*37be0*/  SHFL.IDX P6, R14, R13, R12, R11 ;  /* 0x0000000c0d0e7389 */ /* 0x00006400000c000b */
[----:B01----:R-:W-:Y:S01]  /*37bf0*/  ENDCOLLECTIVE ;  /* 0x000000000000791b */ /* 0x003fe20003800000 */
.L_x_13333:
        /* <DEDUP_REMOVED lines=15> */
.L_x_13334:
[----:B------:R-:W-:Y:S02]  /*37cf0*/  @P0 IMAD R6, R5, 0x2, R23 ;  /* 0x0000000205060824 */ /* 0x000fe400078e0217 */
[----:B------:R-:W-:Y:S02]  /*37d00*/  IMAD.MOV.U32 R13, RZ, RZ, R4 ;  /* 0x000000ffff0d7224 */ /* 0x000fe400078e0004 */
[----:B------:R-:W-:Y:S02]  /*37d10*/  IMAD.MOV.U32 R12, RZ, RZ, 0x2 ;  /* 0x00000002ff0c7424 */ /* 0x000fe400078e00ff */
[----:B------:R-:W-:-:S07]  /*37d20*/  IMAD.MOV.U32 R3, RZ, RZ, R14 ;  /* 0x000000ffff037224 */ /* 0x000fce00078e000e */
[----:B------:R-:W-:Y:S05]  /*37d30*/  WARPSYNC.COLLECTIVE R15, `(.L_x_13335) ;  /* 0x000000000f087348 */ /* 0x000fea0003c00000 */
[----:B------:R0:W1:Y:S02]  /*37d40*/  SHFL.IDX P6, R14, R13, R12, R11 ;  /* 0x0000000c0d0e7389 */ /* 0x00006400000c000b */
[----:B01----:R-:W-:Y:S01]  /*37d50*/  ENDCOLLECTIVE ;  /* 0x000000000000791b */ /* 0x003fe20003800000 */
.L_x_13335:
        /* <DEDUP_REMOVED lines=15> */
.L_x_13336:
[----:B------:R-:W-:Y:S02]  /*37e50*/  @P0 IMAD R6, R5, 0x2, R23 ;  /* 0x0000000205060824 */ /* 0x000fe400078e0217 */
[----:B------:R-:W-:Y:S02]  /*37e60*/  IMAD.MOV.U32 R13, RZ, RZ, R4 ;  /* 0x000000ffff0d7224 */ /* 0x000fe400078e0004 */
[----:B------:R-:W-:Y:S01]  /*37e70*/  IMAD.MOV.U32 R12, RZ, RZ, 0x3 ;  /* 0x00000003ff0c7424 */ /* 0x000fe200078e00ff */
[----:B------:R-:W-:-:S07]  /*37e80*/  MOV R3, R14 ;  /* 0x0000000e00037202 */ /* 0x000fce0000000f00 */
[----:B------:R-:W-:Y:S05]  /*37e90*/  WARPSYNC.COLLECTIVE R15, `(.L_x_13337) ;  /* 0x000000000f087348 */ /* 0x000fea0003c00000 */
[----:B------:R0:W1:Y:S02]  /*37ea0*/  SHFL.IDX P6, R14, R13, R12, R11 ;  /* 0x0000000c0d0e7389 */ /* 0x00006400000c000b */
[----:B01----:R-:W-:Y:S01]  /*37eb0*/  ENDCOLLECTIVE ;  /* 0x000000000000791b */ /* 0x003fe20003800000 */
.L_x_13337:
        /* <DEDUP_REMOVED lines=15> */
.L_x_13338:
[----:B------:R-:W-:Y:S02]  /*37fb0*/  @P0 IMAD R6, R5, 0x2, R23 ;  /* 0x0000000205060824 */ /* 0x000fe400078e0217 */
[----:B------:R-:W-:Y:S02]  /*37fc0*/  IMAD.MOV.U32 R13, RZ, RZ, R4 ;  /* 0x000000ffff0d7224 */ /* 0x000fe400078e0004 */
[----:B------:R-:W-:Y:S02]  /*37fd0*/  IMAD.MOV.U32 R12, RZ, RZ, 0x4 ;  /* 0x00000004ff0c7424 */ /* 0x000fe400078e00ff */
[----:B------:R-:W-:-:S07]  /*37fe0*/  IMAD.MOV.U32 R3, RZ, RZ, R14 ;  /* 0x000000ffff037224 */ /* 0x000fce00078e000e */
[----:B------:R-:W-:Y:S05]  /*37ff0*/  WARPSYNC.COLLECTIVE R15, `(.L_x_13339) ;  /* 0x000000000f087348 */ /* 0x000fea0003c00000 */
[----:B------:R0:W1:Y:S02]  /*38000*/  SHFL.IDX P6, R14, R13, R12, R11 ;  /* 0x0000000c0d0e7389 */ /* 0x00006400000c000b */
[----:B01----:R-:W-:Y:S01]  /*38010*/  ENDCOLLECTIVE ;  /* 0x000000000000791b */ /* 0x003fe20003800000 */
.L_x_13339:
        /* <DEDUP_REMOVED lines=15> */
.L_x_13340:
[----:B------:R-:W-:Y:S02]  /*38110*/  @P0 IMAD R6, R5, 0x2, R23 ;  /* 0x0000000205060824 */ /* 0x000fe400078e0217 */
[----:B------:R-:W-:Y:S02]  /*38120*/  IMAD.MOV.U32 R13, RZ, RZ, R4 ;  /* 0x000000ffff0d7224 */ /* 0x000fe400078e0004 */
[----:B------:R-:W-:Y:S02]  /*38130*/  IMAD.MOV.U32 R12, RZ, RZ, 0x5 ;  /* 0x00000005ff0c7424 */ /* 0x000fe400078e00ff */
[----:B------:R-:W-:-:S07]  /*38140*/  IMAD.MOV.U32 R3, RZ, RZ, R14 ;  /* 0x000000ffff037224 */ /* 0x000fce00078e000e */
[----:B------:R-:W-:Y:S05]  /*38150*/  WARPSYNC.COLLECTIVE R15, `(.L_x_13341) ;  /* 0x000000000f087348 */ /* 0x000fea0003c00000 */
[----:B------:R0:W1:Y:S02]  /*38160*/  SHFL.IDX P6, R14, R13, R12, R11 ;  /* 0x0000000c0d0e7389 */ /* 0x00006400000c000b */
[----:B01----:R-:W-:Y:S01]  /*38170*/  ENDCOLLECTIVE ;  /* 0x000000000000791b */ /* 0x003fe20003800000 */
.L_x_13341:
        /* <DEDUP_REMOVED lines=10> */
.L_x_13342:
[----:B------:R-:W-:Y:S01]  /*38220*/  @!PT LDS RZ, [RZ] ;  /* 0x00000000fffff984 */ /* 0x000fe20000000800 */
[----:B------:R-:W-:Y:S01]  /*38230*/  @!PT LDS RZ, [RZ] ;  /* 0x00000000fffff984 */ /* 0x000fe20000000800 */
[----:B------:R-:W-:Y:S01]  /*38240*/  @!PT LDS RZ, [RZ] ;  /* 0x00000000fffff984 */ /* 0x000fe20000000800 */
[----:B------:R0:W-:Y:S01]  /*38250*/  @P0 LDGSTS.E.BYPASS.LTC128B.128 [R6+0x1e400], desc[UR44][R2.64], !P2 ;  /* 0x1e40000002060fae */ /* 0x0001e2000d101d6c */
[----:B------:R-:W-:Y:S01]  /*38260*/  IMAD.MOV.U32 R0, RZ, RZ, R14 ;  /* 0x000000ffff007224 */ /* 0x000fe200078e000e */
[----:B------:R-:W-:Y:S06]  /*38270*/  BRA `(.L_x_13343) ;  /* 0xffffff9800747947 */ /* 0x000fec000383ffff */
.L_x_13188:
        /* <DEDUP_REMOVED lines=9> */
.L_x_13344:
        /* <DEDUP_REMOVED lines=12> */
.L_x_13345:
[----:B------:R-:W-:Y:S02]  /*383d0*/  IMAD.MOV.U32 R13, RZ, RZ, R3 ;  /* 0x000000ffff0d7224 */ /* 0x000fe400078e0003 */
[----:B------:R-:W-:Y:S01]  /*383e0*/  IMAD.MOV.U32 R12, RZ, RZ, 0x1 ;  /* 0x00000001ff0c7424 */ /* 0x000fe200078e00ff */
[----:B------:R-:W-:-:S07]  /*383f0*/  MOV R5, R14 ;  /* 0x0000000e00057202 */ /* 0x000fce0000000f00 */
[----:B------:R-:W-:Y:S05]  /*38400*/  WARPSYNC.COLLECTIVE R15, `(.L_x_13346) ;  /* 0x000000000f087348 */ /* 0x000fea0003c00000 */
[----:B------:R0:W1:Y:S02]  /*38410*/  SHFL.IDX P6, R14, R13, R12, R11 ;  /* 0x0000000c0d0e7389 */ /* 0x00006400000c000b */
[----:B01----:R-:W-:Y:S01]  /*38420*/  ENDCOLLECTIVE ;  /* 0x000000000000791b */ /* 0x003fe20003800000 */
.L_x_13346:
        /* <DEDUP_REMOVED lines=15> */
.L_x_13347:
[----:B------:R-:W-:Y:S02]  /*38520*/  IMAD.MOV.U32 R13, RZ, RZ, R3 ;  /* 0x000000ffff0d7224 */ /* 0x000fe400078e0003 */
[----:B------:R-:W-:Y:S02]  /*38530*/  IMAD.MOV.U32 R12, RZ, RZ, 0x2 ;  /* 0x00000002ff0c7424 */ /* 0x000fe400078e00ff */
[----:B------:R-:W-:-:S07]  /*38540*/  IMAD.MOV.U32 R5, RZ, RZ, R14 ;  /* 0x000000ffff057224 */ /* 0x000fce00078e000e */
[----:B------:R-:W-:Y:S05]  /*38550*/  WARPSYNC.COLLECTIVE R15, `(.L_x_13348) ;  /* 0x000000000f087348 */ /* 0x000fea0003c00000 */
[----:B------:R0:W1:Y:S02]  /*38560*/  SHFL.IDX P6, R14, R13, R12, R11 ;  /* 0x0000000c0d0e7389 */ /* 0x00006400000c000b */
[----:B01----:R-:W-:Y:S01]  /*38570*/  ENDCOLLECTIVE ;  /* 0x000000000000791b */ /* 0x003fe20003800000 */
.L_x_13348:
        /* <DEDUP_REMOVED lines=15> */
.L_x_13349:
[----:B------:R-:W-:Y:S02]  /*38670*/  IMAD.MOV.U32 R13, RZ, RZ, R3 ;  /* 0x000000ffff0d7224 */ /* 0x000fe400078e0003 */
[----:B------:R-:W-:Y:S02]  /*38680*/  IMAD.MOV.U32 R12, RZ, RZ, 0x3 ;  /* 0x00000003ff0c7424 */ /* 0x000fe400078e00ff */
[----:B------:R-:W-:-:S07]  /*38690*/  IMAD.MOV.U32 R5, RZ, RZ, R14 ;  /* 0x000000ffff057224 */ /* 0x000fce00078e000e */
[----:B------:R-:W-:Y:S05]  /*386a0*/  WARPSYNC.COLLECTIVE R15, `(.L_x_13350) ;  /* 0x000000000f087348 */ /* 0x000fea0003c00000 */
[----:B------:R0:W1:Y:S02]  /*386b0*/  SHFL.IDX P6, R14, R13, R12, R11 ;  /* 0x0000000c0d0e7389 */ /* 0x00006400000c000b */
[----:B01----:R-:W-:Y:S01]  /*386c0*/  ENDCOLLECTIVE ;  /* 0x000000000000791b */ /* 0x003fe20003800000 */
.L_x_13350:
        /* <DEDUP_REMOVED lines=10> */
.L_x_13351:
[----:B------:R-:W-:Y:S01]  /*38770*/  @!PT LDS RZ, [RZ] ;  /* 0x00000000fffff984 */ /* 0x000fe20000000800 */
[----:B------:R-:W-:Y:S01]  /*38780*/  @!PT LDS RZ, [RZ] ;  /* 0x00000000fffff984 */ /* 0x000fe20000000800 */
[----:B------:R-:W-:Y:S01]  /*38790*/  @!PT LDS RZ, [RZ] ;  /* 0x00000000fffff984 */ /* 0x000fe20000000800 */
[----:B------:R0:W-:Y:S01]  /*387a0*/  @!P0 LDGSTS.E.BYPASS.LTC128B.128 [R26+0x19400], desc[UR44][R4.64], !P1 ;  /* 0x19400000041a8fae */ /* 0x0001e2000c901d6c */
[----:B------:R-:W-:Y:S01]  /*387b0*/  ISETP.GE.AND P0, PT, R8, R2, PT ;  /* 0x000000020800720c */ /* 0x000fe20003f06270 */
[----:B------:R-:W-:-:S05]  /*387c0*/  VIADD R8, R36, 0x40 ;  /* 0x0000004024087836 */ /* 0x000fca0000000000 */
[----:B------:R1:W-:Y:S01]  /*387d0*/  STL [R1+0x468], R8 ;  /* 0x0004680801007387 */ /* 0x0003e20000100800 */
[----:B------:R-:W-:Y:S02]  /*387e0*/  IMAD.MOV.U32 R13, RZ, RZ, R3 ;  /* 0x000000ffff0d7224 */ /* 0x000fe400078e0003 */
[----:B------:R-:W-:Y:S02]  /*387f0*/  IMAD.MOV.U32 R12, RZ, RZ, 0x4 ;  /* 0x00000004ff0c7424 */ /* 0x000fe400078e00ff */
[----:B0-----:R-:W-:-:S07]  /*38800*/  IMAD.MOV.U32 R4, RZ, RZ, R14 ;  /* 0x000000ffff047224 */ /* 0x001fce00078e000e */
[----:B-1----:R-:W-:Y:S05]  /*38810*/  WARPSYNC.COLLECTIVE R15, `(.L_x_13352) ;  /* 0x000000000f087348 */ /* 0x002fea0003c00000 */
[----:B------:R0:W2:Y:S02]  /*38820*/  SHFL.IDX P6, R14, R13, R12, R11 ;  /* 0x0000000c0d0e7389 */ /* 0x0000a400000c000b */
[----:B012---:R-:W-:Y:S01]  /*38830*/  ENDCOLLECTIVE ;  /* 0x000000000000791b */ /* 0x007fe20003800000 */
.L_x_13352:
        /* <DEDUP_REMOVED lines=10> */
.L_x_13353:
        /* <DEDUP_REMOVED lines=8> */
[----:B------:R-:W-:Y:S01]  /*38960*/  IMAD.MOV.U32 R12, RZ, RZ, 0x5 ;  /* 0x00000005ff0c7424 */ /* 0x000fe200078e00ff */
[----:B0-----:R-:W-:-:S07]  /*38970*/  MOV R4, R14 ;  /* 0x0000000e00047202 */ /* 0x001fce0000000f00 */
[----:B-1----:R-:W-:Y:S05]  /*38980*/  WARPSYNC.COLLECTIVE R15, `(.L_x_13354) ;  /* 0x000000000f087348 */ /* 0x002fea0003c00000 */
[----:B------:R0:W2:Y:S02]  /*38990*/  SHFL.IDX P6, R14, R13, R12, R11 ;  /* 0x0000000c0d0e7389 */ /* 0x0000a400000c000b */
[----:B012---:R-:W-:Y:S01]  /*389a0*/  ENDCOLLECTIVE ;  /* 0x000000000000791b */ /* 0x007fe20003800000 */
.L_x_13354:
        /* <DEDUP_REMOVED lines=10> */
[----:B------:R0:W-:Y:S01]  /*38a50*/  @!P0 LDGSTS.E.BYPASS.LTC128B.128 [R26+0x1a400], desc[UR44][R4.64], !P1 ;  /* 0x1a400000041a8fae */ /* 0x0001e2000c901d6c */
[----:B------:R-:W-:Y:S01]  /*38a60*/  ISETP.GE.AND P0, PT, R8, R2, PT ;  /* 0x000000020800720c */ /* 0x000fe20003f06270 */
[----:B------:R-:W-:-:S12]  /*38a70*/  VIADD R8, R36, 0x60 ;  /* 0x0000006024087836 */ /* 0x000fd80000000000 */
[----:B0-----:R-:W-:Y:S05]  /*38a80*/  WARPSYNC.COLLECTIVE R15, `(.L_x_13355) ;  /* 0x000000000f087348 */ /* 0x001fea0003c00000 */
[----:B------:R1:W2:Y:S02]  /*38a90*/  SHFL.IDX P6, R14, R13, R12, R11 ;  /* 0x0000000c0d0e7389 */ /* 0x0002a400000c000b */
[----:B012---:R-:W-:Y:S01]  /*38aa0*/  ENDCOLLECTIVE ;  /* 0x000000000000791b */ /* 0x007fe20003800000 */
.L_x_13355:
[----:B------:R0:W-:Y:S01]  /*38ab0*/  STL [R1+0x474], R8 ;  /* 0x0004740801007387 */ /* 0x0001e20000100800 */
[----:B------:R-:W-:Y:S02]  /*38ac0*/  IMAD.MOV.U32 R13, RZ, RZ, R3 ;  /* 0x000000ffff0d7224 */ /* 0x000fe400078e0003 */
[----:B------:R-:W-:Y:S02]  /*38ad0*/  IMAD.MOV.U32 R12, RZ, RZ, 0x6 ;  /* 0x00000006ff0c7424 */ /* 0x000fe400078e00ff */
[----:B------:R-:W-:-:S07]  /*38ae0*/  IMAD.MOV.U32 R4, RZ, RZ, R14 ;  /* 0x000000ffff047224 */ /* 0x000fce00078e000e */
[----:B0-----:R-:W-:Y:S05]  /*38af0*/  WARPSYNC.COLLECTIVE R15, `(.L_x_13356) ;  /* 0x000000000f087348 */ /* 0x001fea0003c00000 */
[----:B------:R1:W2:Y:S02]  /*38b00*/  SHFL.IDX P6, R14, R13, R12, R11 ;  /* 0x0000000c0d0e7389 */ /* 0x0002a400000c000b */
[----:B012---:R-:W-:Y:S01]  /*38b10*/  ENDCOLLECTIVE ;  /* 0x000000000000791b */ /* 0x007fe20003800000 */
.L_x_13356:
        /* <DEDUP_REMOVED lines=10> */
.L_x_13357:
        /* <DEDUP_REMOVED lines=11> */
.L_x_13358:
        /* <DEDUP_REMOVED lines=10> */
.L_x_13359:
[----:B------:R-:W-:Y:S01]  /*38d10*/  @!PT LDS RZ, [RZ] ;  /* 0x00000000fffff984 */ /* 0x000fe20000000800 */
[----:B------:R-:W-:Y:S01]  /*38d20*/  @!PT LDS RZ, [RZ] ;  /* 0x00000000fffff984 */ /* 0x000fe20000000800 */
[----:B------:R-:W-:Y:S01]  /*38d30*/  @!PT LDS RZ, [RZ] ;  /* 0x00000000fffff984 */ /* 0x000fe20000000800 */
[----:B------:R0:W-:Y:S01]  /*38d40*/  @!P0 LDGSTS.E.BYPASS.LTC128B.128 [R26+0x1b400], desc[UR44][R4.64], !P1 ;  /* 0x1b400000041a8fae */ /* 0x0001e2000c901d6c */
[----:B------:R-:W-:Y:S01]  /*38d50*/  IMAD.MOV.U32 R0, RZ, RZ, R14 ;  /* 0x000000ffff007224 */ /* 0x000fe200078e000e */
[----:B------:R-:W-:Y:S06]  /*38d60*/  BRA `(.L_x_13360) ;  /* 0xffffff9800d47947 */ /* 0x000fec000383ffff */
.L_x_13192:
        /* <DEDUP_REMOVED lines=9> */
[----:B------:R-:W-:-:S02]  /*38e00*/  IMAD.MOV.U32 R15, RZ, RZ, -0x1 ;  /* 0xffffffffff0f7424 */ /* 0x000fc400078e00ff */
        /* <DEDUP_REMOVED lines=23> */
.L_x_13362:
[----:B------:R-:W-:Y:S05]  /*38f80*/  BSYNC B0 ;  /* 0x0000000000007941 */ /* 0x000fea0003800000 */
.L_x_13361:
[----:B------:R-:W-:Y:S01]  /*38f90*/  MOV R13, R4 ;  /* 0x00000004000d7202 */ /* 0x000fe20000000f00 */
        /* <DEDUP_REMOVED lines=9> */
.L_x_13363:
[C---:B------:R-:W-:Y:S02]  /*39030*/  LOP3.LUT P5, RZ, R22.reuse, 0x200, RZ, 0xc0, !PT ;  /* 0x0000020016ff7812 */ /* 0x040fe400078ac0ff */
[----:B------:R-:W-:-:S04]  /*39040*/  LOP3.LUT R22, R22, 0xffefffff, RZ, 0xc0, !PT ;  /* 0xffefffff16167812 */ /* 0x000fc800078ec0ff */
[----:B------:R-:W-:-:S04]  /*39050*/  @P0 LOP3.LUT R22, R22, 0x100000, RZ, 0xfc, !PT ;  /* 0x0010000016160812 */ /* 0x000fc800078efcff */
[----:B------:R-:W-:Y:S01]  /*39060*/  LOP3.LUT P0, RZ, R22, 0x400, RZ, 0xc0, !PT ;  /* 0x0000040016ff7812 */ /* 0x000fe2000780c0ff */
[----:B------:R-:W-:Y:S02]  /*39070*/  IMAD.MOV.U32 R13, RZ, RZ, R0 ;  /* 0x000000ffff0d7224 */ /* 0x000fe400078e0000 */
[----:B------:R-:W-:Y:S02]  /*39080*/  IMAD.MOV.U32 R12, RZ, RZ, 0x1 ;  /* 0x00000001ff0c7424 */ /* 0x000fe400078e00ff */
[----:B------:R-:W-:-:S08]  /*39090*/  IMAD.MOV.U32 R3, RZ, RZ, R14 ;  /* 0x000000ffff037224 */ /* 0x000fd000078e000e */
[----:B------:R-:W-:-:S05]  /*390a0*/  @!P0 LEA R3, P6, R7, R3, 0x1 ;  /* 0x0000000307038211 */ /* 0x000fca00078c08ff */
[----:B------:R-:W-:-:S05]  /*390b0*/  @!P0 IMAD.X R2, RZ, RZ, R2, P6 ;  /* 0x000000ffff028224 */ /* 0x000fca00030e0602 */
[----:B------:R-:W-:-:S07]  /*390c0*/  @!P0 LOP3.LUT R3, R3, R2, RZ, 0x3c, !PT ;  /* 0x0000000203038212 */ /* 0x000fce00078e3cff */
[----:B------:R-:W-:Y:S05]  /*390d0*/  WARPSYNC.COLLECTIVE R15, `(.L_x_13364) ;  /* 0x000000000f087348 */ /* 0x000fea0003c00000 */
[----:B------:R0:W1:Y:S02]  /*390e0*/  SHFL.IDX P6, R14, R13, R12, R11 ;  /* 0x0000000c0d0e7389 */ /* 0x00006400000c000b */
[----:B01----:R-:W-:Y:S01]  /*390f0*/  ENDCOLLECTIVE ;  /* 0x000000000000791b */ /* 0x003fe20003800000 */
.L_x_13364:
        /* <DEDUP_REMOVED lines=15> */
.L_x_13365:
        /* <DEDUP_REMOVED lines=12> */
.L_x_13366:
        /* <DEDUP_REMOVED lines=12> */
.L_x_13367:
        /* <DEDUP_REMOVED lines=12> */
.L_x_13368:
        /* <DEDUP_REMOVED lines=12> */
.L_x_13369:
        /* <DEDUP_REMOVED lines=12> */
.L_x_13370:
        /* <DEDUP_REMOVED lines=12> */
.L_x_13371:
        /* <DEDUP_REMOVED lines=12> */
.L_x_13372:
        /* <DEDUP_REMOVED lines=12> */
.L_x_13373:
        /* <DEDUP_REMOVED lines=12> */
.L_x_13374:
        /* <DEDUP_REMOVED lines=11> */
.L_x_13375:
[----:B------:R-:W-:Y:S02]  /*39960*/  IMAD.MOV.U32 R13, RZ, RZ, R0 ;  /* 0x000000ffff0d7224 */ /* 0x000fe400078e0000 */
[----:B------:R-:W-:Y:S02]  /*39970*/  IMAD.MOV.U32 R12, RZ, RZ, 0x7 ;  /* 0x00000007ff0c7424 */ /* 0x000fe400078e00ff */
[----:B------:R-:W-:-:S07]  /*39980*/  IMAD.MOV.U32 R2, RZ, RZ, R14 ;  /* 0x000000ffff027224 */ /* 0x000fce00078e000e */
[----:B------:R-:W-:Y:S05]  /*39990*/  WARPSYNC.COLLECTIVE R15, `(.L_x_13376) ;  /* 0x000000000f087348 */ /* 0x000fea0003c00000 */
[----:B------:R0:W1:Y:S02]  /*399a0*/  SHFL.IDX P6, R14, R13, R12, R11 ;  /* 0x0000000c0d0e7389 */ /* 0x00006400000c000b */
[----:B01----:R-:W-:Y:S01]  /*399b0*/  ENDCOLLECTIVE ;  /* 0x000000000000791b */ /* 0x003fe20003800000 */
.L_x_13376:
        /* <DEDUP_REMOVED lines=14> */
.L_x_13377:
[----:B------:R-:W-:Y:S01]  /*39aa0*/  IMAD.MOV.U32 R2, RZ, RZ, R14 ;  /* 0x000000ffff027224 */ /* 0x000fe200078e000e */
[----:B------:R-:W-:Y:S06]  /*39ab0*/  BRA `(.L_x_13378) ;  /* 0xffffff9800407947 */ /* 0x000fec000383ffff */
.L_x_13197:
[----:B0-----:R0:W1:Y:S02]  /*39ac0*/  SYNCS.PHASECHK.TRANS64.TRYWAIT P0, [R23+URZ+0x32420], R0 ;  /* 0x03242000170075a7 */ /* 0x001064000800017f */
[----:B-1----:R-:W-:Y:S05]  /*39ad0*/  @!P0 NANOSLEEP.SYNCS 0x989680 ;  /* 0x009896800000895d */ /* 0x002fea0003900000 */
[----:B------:R-:W1:Y:S02]  /*39ae0*/  @!P0 SYNCS.PHASECHK.TRANS64 P0, [R23+URZ+0x32420], R0 ;  /* 0x03242000170085a7 */ /* 0x000e64000800007f */
[----:B-1----:R-:W-:Y:S05]  /*39af0*/  @!P0 BRA `(.L_x_13197) ;  /* 0xfffffffc00f08947 */ /* 0x002fea000383ffff */
[----:B------:R-:W-:Y:S05]  /*39b00*/  BRA `(.L_x_13379) ;  /* 0xffffff9800b47947 */ /* 0x000fea000383ffff */
.L_x_13200:
[----:B0-----:R0:W1:Y:S02]  /*39b10*/  SYNCS.PHASECHK.TRANS64.TRYWAIT P0, [R17+URZ+0x32460], R0 ;  /* 0x03246000110075a7 */ /* 0x001064000800017f */
[----:B-1----:R-:W-:Y:S05]  /*39b20*/  @!P0 NANOSLEEP.SYNCS 0x989680 ;  /* 0x009896800000895d */ /* 0x002fea0003900000 */
[----:B------:R-:W1:Y:S02]  /*39b30*/  @!P0 SYNCS.PHASECHK.TRANS64 P0, [R17+URZ+0x32460], R0 ;  /* 0x03246000110085a7 */ /* 0x000e64000800007f */
[----:B-1----:R-:W-:Y:S05]  /*39b40*/  @!P0 BRA `(.L_x_13200) ;  /* 0xfffffffc00f08947 */ /* 0x002fea000383ffff */
[----:B------:R-:W-:Y:S05]  /*39b50*/  BRA `(.L_x_13380) ;  /* 0xffffff9800c47947 */ /* 0x000fea000383ffff */
.L_x_13201:
        /* <DEDUP_REMOVED lines=8> */
.L_x_13382:
[----:B------:R-:W-:Y:S05]  /*39be0*/  BSYNC B0 ;  /* 0x0000000000007941 */ /* 0x000fea0003800000 */
.L_x_13381:
        /* <DEDUP_REMOVED lines=12> */
.L_x_13383:
[----:B------:R-:W-:Y:S01]  /*39cb0*/  ISETP.LT.OR P3, PT, R31, 0x1, !P1 ;  /* 0x000000011f00780c */ /* 0x000fe20004f61670 */
        /* <DEDUP_REMOVED lines=9> */
.L_x_13384:
        /* <DEDUP_REMOVED lines=17> */
.L_x_13385:
[----:B------:R-:W-:Y:S02]  /*39e60*/  IMAD.MOV.U32 R13, RZ, RZ, R6 ;  /* 0x000000ffff0d7224 */ /* 0x000fe400078e0006 */
[----:B------:R-:W-:Y:S01]  /*39e70*/  IMAD.MOV.U32 R12, RZ, RZ, 0x2 ;  /* 0x00000002ff0c7424 */ /* 0x000fe200078e00ff */
[----:B------:R-:W-:-:S13]  /*39e80*/  IADD3 R2, P3, R14, R0, RZ ;  /* 0x000000000e027210 */ /* 0x000fda0007f7e0ff */
[----:B------:R-:W-:Y:S05]  /*39e90*/  WARPSYNC.COLLECTIVE R15, `(.L_x_13386) ;  /* 0x000000000f087348 */ /* 0x000fea0003c00000 */
[----:B------:R0:W1:Y:S02]  /*39ea0*/  SHFL.IDX P6, R14, R13, R12, R11 ;  /* 0x0000000c0d0e7389 */ /* 0x00006400000c000b */
[----:B01----:R-:W-:Y:S01]  /*39eb0*/  ENDCOLLECTIVE ;  /* 0x000000000000791b */ /* 0x003fe20003800000 */
.L_x_13386:
        /* <DEDUP_REMOVED lines=17> */
.L_x_13387:
[----:B------:R-:W-:Y:S02]  /*39fd0*/  IMAD.MOV.U32 R13, RZ, RZ, R6 ;  /* 0x000000ffff0d7224 */ /* 0x000fe400078e0006 */
[----:B------:R-:W-:Y:S01]  /*39fe0*/  IMAD.MOV.U32 R12, RZ, RZ, 0x3 ;  /* 0x00000003ff0c7424 */ /* 0x000fe200078e00ff */
[----:B------:R-:W-:-:S13]  /*39ff0*/  IADD3 R2, P3, R14, R0, RZ ;  /* 0x000000000e027210 */ /* 0x000fda0007f7e0ff */
[----:B------:R-:W-:Y:S05]  /*3a000*/  WARPSYNC.COLLECTIVE R15, `(.L_x_13388) ;  /* 0x000000000f087348 */ /* 0x000fea0003c00000 */
[----:B------:R0:W1:Y:S02]  /*3a010*/  SHFL.IDX P6, R14, R13, R12, R11 ;  /* 0x0000000c0d0e7389 */ /* 0x00006400000c000b */
[----:B01----:R-:W-:Y:S01]  /*3a020*/  ENDCOLLECTIVE ;  /* 0x000000000000791b */ /* 0x003fe20003800000 */
.L_x_13388:
        /* <DEDUP_REMOVED lines=17> */
.L_x_13389:
[----:B------:R-:W-:Y:S02]  /*3a140*/  IMAD.MOV.U32 R13, RZ, RZ, R6 ;  /* 0x000000ffff0d7224 */ /* 0x000fe400078e0006 */
[----:B------:R-:W-:Y:S01]  /*3a150*/  IMAD.MOV.U32 R12, RZ, RZ, 0x4 ;  /* 0x00000004ff0c7424 */ /* 0x000fe200078e00ff */
[----:B------:R-:W-:-:S13]  /*3a160*/  IADD3 R2, P3, R14, R0, RZ ;  /* 0x000000000e027210 */ /* 0x000fda0007f7e0ff */
[----:B------:R-:W-:Y:S05]  /*3a170*/  WARPSYNC.COLLECTIVE R15, `(.L_x_13390) ;  /* 0x000000000f087348 */ /* 0x000fea0003c00000 */
[----:B------:R0:W1:Y:S02]  /*3a180*/  SHFL.IDX P6, R14, R13, R12, R11 ;  /* 0x0000000c0d0e7389 */ /* 0x00006400000c000b */
[----:B01----:R-:W-:Y:S01]  /*3a190*/  ENDCOLLECTIVE ;  /* 0x000000000000791b */ /* 0x003fe20003800000 */
.L_x_13390:
        /* <DEDUP_REMOVED lines=17> */
.L_x_13391:
[----:B------:R-:W-:Y:S01]  /*3a2b0*/  IMAD.MOV.U32 R13, RZ, RZ, R6 ;  /* 0x000000ffff0d7224 */ /* 0x000fe200078e0006 */
[----:B------:R-:W-:Y:S02]  /*3a2c0*/  MOV R12, 0x5 ;  /* 0x00000005000c7802 */ /* 0x000fe40000000f00 */
[----:B------:R-:W-:-:S13]  /*3a2d0*/  IADD3 R2, P3, R14, R0, RZ ;  /* 0x000000000e027210 */ /* 0x000fda0007f7e0ff */
[----:B------:R-:W-:Y:S05]  /*3a2e0*/  WARPSYNC.COLLECTIVE R15, `(.L_x_13392) ;  /* 0x000000000f087348 */ /* 0x000fea0003c00000 */
[----:B------:R0:W1:Y:S02]  /*3a2f0*/  SHFL.IDX P6, R14, R13, R12, R11 ;  /* 0x0000000c0d0e7389 */ /* 0x00006400000c000b */
[----:B01----:R-:W-:Y:S01]  /*3a300*/  ENDCOLLECTIVE ;  /* 0x000000000000791b */ /* 0x003fe20003800000 */
.L_x_13392:
        /* <DEDUP_REMOVED lines=12> */
.L_x_13393:
        /* <DEDUP_REMOVED lines=9> */
.L_x_13208:
[----:B0-----:R0:W1:Y:S02]  /*3a460*/  SYNCS.PHASECHK.TRANS64.TRYWAIT P0, [R4+URZ+0x32440], R21 ;  /* 0x03244015040075a7 */ /* 0x001064000800017f */
[----:B-1----:R-:W-:Y:S05]  /*3a470*/  @!P0 NANOSLEEP.SYNCS 0x989680 ;  /* 0x009896800000895d */ /* 0x002fea0003900000 */
[----:B------:R-:W1:Y:S02]  /*3a480*/  @!P0 SYNCS.PHASECHK.TRANS64 P0, [R4+URZ+0x32440], R21 ;  /* 0x03244015040085a7 */ /* 0x000e64000800007f */
[----:B-1----:R-:W-:Y:S05]  /*3a490*/  @!P0 BRA `(.L_x_13208) ;  /* 0xfffffffc00f08947 */ /* 0x002fea000383ffff */
[----:B------:R-:W-:Y:S05]  /*3a4a0*/  BRA `(.L_x_13395) ;  /* 0xffffff9c005c7947 */ /* 0x000fea000383ffff */
.L_x_13209:
        /* <DEDUP_REMOVED lines=8> */
.L_x_13397:
[----:B------:R-:W-:Y:S05]  /*3a530*/  BSYNC B1 ;  /* 0x0000000000017941 */ /* 0x000fea0003800000 */
.L_x_13396:
        /* <DEDUP_REMOVED lines=9> */
.L_x_13398:
[----:B------:R-:W-:Y:S02]  /*3a5d0*/  IMAD.MOV.U32 R13, RZ, RZ, R9 ;  /* 0x000000ffff0d7224 */ /* 0x000fe400078e0009 */
[----:B------:R-:W-:Y:S02]  /*3a5e0*/  IMAD.MOV.U32 R12, RZ, RZ, 0x1 ;  /* 0x00000001ff0c7424 */ /* 0x000fe400078e00ff */
[----:B------:R-:W-:-:S07]  /*3a5f0*/  IMAD.MOV.U32 R2, RZ, RZ, R14 ;  /* 0x000000ffff027224 */ /* 0x000fce00078e000e */
[----:B------:R-:W-:Y:S05]  /*3a600*/  WARPSYNC.COLLECTIVE R15, `(.L_x_13399) ;  /* 0x000000000f087348 */ /* 0x000fea0003c00000 */
[----:B------:R0:W1:Y:S02]  /*3a610*/  SHFL.IDX P6, R14, R13, R12, R11 ;  /* 0x0000000c0d0e7389 */ /* 0x00006400000c000b */
[----:B01----:R-:W-:Y:S01]  /*3a620*/  ENDCOLLECTIVE ;  /* 0x000000000000791b */ /* 0x003fe20003800000 */
.L_x_13399:
        /* <DEDUP_REMOVED lines=11> */
.L_x_13400:
[----:B------:R-:W-:Y:S02]  /*3a6e0*/  IMAD.MOV.U32 R13, RZ, RZ, R9 ;  /* 0x000000ffff0d7224 */ /* 0x000fe400078e0009 */
[----:B------:R-:W-:Y:S02]  /*3a6f0*/  IMAD.MOV.U32 R12, RZ, RZ, 0x2 ;  /* 0x00000002ff0c7424 */ /* 0x000fe400078e00ff */
[----:B------:R-:W-:-:S07]  /*3a700*/  IMAD.MOV.U32 R2, RZ, RZ, R14 ;  /* 0x000000ffff027224 */ /* 0x000fce00078e000e */
[----:B------:R-:W-:Y:S05]  /*3a710*/  WARPSYNC.COLLECTIVE R15, `(.L_x_13401) ;  /* 0x000000000f087348 */ /* 0x000fea0003c00000 */
[----:B------:R0:W1:Y:S02]  /*3a720*/  SHFL.IDX P6, R14, R13, R12, R11 ;  /* 0x0000000c0d0e7389 */ /* 0x00006400000c000b */
[----:B01----:R-:W-:Y:S01]  /*3a730*/  ENDCOLLECTIVE ;  /* 0x000000000000791b */ /* 0x003fe20003800000 */
.L_x_13401:
        /* <DEDUP_REMOVED lines=11> */
.L_x_13402:
[----:B------:R-:W-:Y:S01]  /*3a7f0*/  MOV R13, R9 ;  /* 0x00000009000d7202 */ /* 0x000fe20000000f00 */
[----:B------:R-:W-:Y:S02]  /*3a800*/  IMAD.MOV.U32 R12, RZ, RZ, 0x3 ;  /* 0x00000003ff0c7424 */ /* 0x000fe400078e00ff */
[----:B------:R-:W-:-:S07]  /*3a810*/  IMAD.MOV.U32 R2, RZ, RZ, R14 ;  /* 0x000000ffff027224 */ /* 0x000fce00078e000e */
[----:B------:R-:W-:Y:S05]  /*3a820*/  WARPSYNC.COLLECTIVE R15, `(.L_x_13403) ;  /* 0x000000000f087348 */ /* 0x000fea0003c00000 */
[----:B------:R0:W1:Y:S02]  /*3a830*/  SHFL.IDX P6, R14, R13, R12, R11 ;  /* 0x0000000c0d0e7389 */ /* 0x00006400000c000b */
[----:B01----:R-:W-:Y:S01]  /*3a840*/  ENDCOLLECTIVE ;  /* 0x000000000000791b */ /* 0x003fe20003800000 */
.L_x_13403:
        /* <DEDUP_REMOVED lines=11> */
.L_x_13404:
[----:B------:R-:W-:Y:S02]  /*3a900*/  IMAD.MOV.U32 R13, RZ, RZ, R9 ;  /* 0x000000ffff0d7224 */ /* 0x000fe400078e0009 */
[----:B------:R-:W-:Y:S02]  /*3a910*/  IMAD.MOV.U32 R12, RZ, RZ, 0x4 ;  /* 0x00000004ff0c7424 */ /* 0x000fe400078e00ff */
[----:B------:R-:W-:-:S07]  /*3a920*/  IMAD.MOV.U32 R2, RZ, RZ, R14 ;  /* 0x000000ffff027224 */ /* 0x000fce00078e000e */
[----:B------:R-:W-:Y:S05]  /*3a930*/  WARPSYNC.COLLECTIVE R15, `(.L_x_13405) ;  /* 0x000000000f087348 */ /* 0x000fea0003c00000 */
[----:B------:R0:W1:Y:S02]  /*3a940*/  SHFL.IDX P6, R14, R13, R12, R11 ;  /* 0x0000000c0d0e7389 */ /* 0x00006400000c000b */
[----:B01----:R-:W-:Y:S01]  /*3a950*/  ENDCOLLECTIVE ;  /* 0x000000000000791b */ /* 0x003fe20003800000 */
.L_x_13405:
        /* <DEDUP_REMOVED lines=11> */
.L_x_13406:
[----:B------:R-:W-:Y:S02]  /*3aa10*/  IMAD.MOV.U32 R13, RZ, RZ, R9 ;  /* 0x000000ffff0d7224 */ /* 0x000fe400078e0009 */
[----:B------:R-:W-:Y:S02]  /*3aa20*/  IMAD.MOV.U32 R12, RZ, RZ, 0x5 ;  /* 0x00000005ff0c7424 */ /* 0x000fe400078e00ff */
[----:B------:R-:W-:-:S07]  /*3aa30*/  IMAD.MOV.U32 R2, RZ, RZ, R14 ;  /* 0x000000ffff027224 */ /* 0x000fce00078e000e */
[----:B------:R-:W-:Y:S05]  /*3aa40*/  WARPSYNC.COLLECTIVE R15, `(.L_x_13407) ;  /* 0x000000000f087348 */ /* 0x000fea0003c00000 */
[----:B------:R0:W1:Y:S02]  /*3aa50*/  SHFL.IDX P6, R14, R13, R12, R11 ;  /* 0x0000000c0d0e7389 */ /* 0x00006400000c000b */
[----:B01----:R-:W-:Y:S01]  /*3aa60*/  ENDCOLLECTIVE ;  /* 0x000000000000791b */ /* 0x003fe20003800000 */
.L_x_13407:
        /* <DEDUP_REMOVED lines=11> */
.L_x_13408:
[----:B------:R-:W-:Y:S01]  /*3ab20*/  IMAD.MOV.U32 R2, RZ, RZ, R14 ;  /* 0x000000ffff027224 */ /* 0x000fe200078e000e */
[----:B------:R-:W-:Y:S06]  /*3ab30*/  BRA `(.L_x_13409) ;  /* 0xffffff98008c7947 */ /* 0x000fec000383ffff */
.L_x_13214:
[----:B---3--:R3:W4:Y:S02]  /*3ab40*/  SYNCS.PHASECHK.TRANS64.TRYWAIT P0, [R4+URZ+0x32460], R21 ;  /* 0x03246015040075a7 */ /* 0x008724000800017f */
[----:B----4-:R-:W-:Y:S05]  /*3ab50*/  @!P0 NANOSLEEP.SYNCS 0x989680 ;  /* 0x009896800000895d */ /* 0x010fea0003900000 */
[----:B------:R-:W4:Y:S02]  /*3ab60*/  @!P0 SYNCS.PHASECHK.TRANS64 P0, [R4+URZ+0x32460], R21 ;  /* 0x03246015040085a7 */ /* 0x000f24000800007f */
[----:B----4-:R-:W-:Y:S05]  /*3ab70*/  @!P0 BRA `(.L_x_13214) ;  /* 0xfffffffc00f08947 */ /* 0x010fea000383ffff */
[----:B------:R-:W-:Y:S05]  /*3ab80*/  BRA `(.L_x_13410) ;  /* 0xffffff9800dc7947 */ /* 0x000fea000383ffff */
.L_x_13215:
        /* <DEDUP_REMOVED lines=8> */
.L_x_13412:
[----:B------:R-:W-:Y:S05]  /*3ac10*/  BSYNC B1 ;  /* 0x0000000000017941 */ /* 0x000fea0003800000 */
.L_x_13411:
        /* <DEDUP_REMOVED lines=9> */
.L_x_13413:
[----:B------:R-:W-:Y:S02]  /*3acb0*/  IMAD.MOV.U32 R13, RZ, RZ, R7 ;  /* 0x000000ffff0d7224 */ /* 0x000fe400078e0007 */
[----:B------:R-:W-:Y:S01]  /*3acc0*/  IMAD.MOV.U32 R12, RZ, RZ, 0x1 ;  /* 0x00000001ff0c7424 */ /* 0x000fe200078e00ff */
[----:B------:R-:W-:-:S13]  /*3acd0*/  IADD3 R2, P0, R14, R0, RZ ;  /* 0x000000000e027210 */ /* 0x000fda0007f1e0ff */
[----:B------:R-:W-:Y:S05]  /*3ace0*/  WARPSYNC.COLLECTIVE R15, `(.L_x_13414) ;  /* 0x000000000f087348 */ /* 0x000fea0003c00000 */
[----:B------:R0:W1:Y:S02]  /*3acf0*/  SHFL.IDX P6, R14, R13, R12, R11 ;  /* 0x0000000c0d0e7389 */ /* 0x00006400000c000b */
[----:B01----:R-:W-:Y:S01]  /*3ad00*/  ENDCOLLECTIVE ;  /* 0x000000000000791b */ /* 0x003fe20003800000 */
.L_x_13414:
        /* <DEDUP_REMOVED lines=13> */
.L_x_13415:
[----:B------:R-:W-:Y:S02]  /*3ade0*/  IMAD.MOV.U32 R13, RZ, RZ, R7 ;  /* 0x000000ffff0d7224 */ /* 0x000fe400078e0007 */
[----:B------:R-:W-:Y:S01]  /*3adf0*/  IMAD.MOV.U32 R12, RZ, RZ, 0x2 ;  /* 0x00000002ff0c7424 */ /* 0x000fe200078e00ff */
[----:B------:R-:W-:-:S13]  /*3ae00*/  IADD3 R2, P0, R14, R0, RZ ;  /* 0x000000000e027210 */ /* 0x000fda0007f1e0ff */
[----:B------:R-:W-:Y:S05]  /*3ae10*/  WARPSYNC.COLLECTIVE R15, `(.L_x_13416) ;  /* 0x000000000f087348 */ /* 0x000fea0003c00000 */
[----:B------:R0:W1:Y:S02]  /*3ae20*/  SHFL.IDX P6, R14, R13, R12, R11 ;  /* 0x0000000c0d0e7389 */ /* 0x00006400000c000b */
[----:B01----:R-:W-:Y:S01]  /*3ae30*/  ENDCOLLECTIVE ;  /* 0x000000000000791b */ /* 0x003fe20003800000 */
.L_x_13416:
        /* <DEDUP_REMOVED lines=13> */
.L_x_13417:
[----:B------:R-:W-:Y:S02]  /*3af10*/  IMAD.MOV.U32 R13, RZ, RZ, R7 ;  /* 0x000000ffff0d7224 */ /* 0x000fe400078e0007 */
[----:B------:R-:W-:Y:S01]  /*3af20*/  IMAD.MOV.U32 R12, RZ, RZ, 0x3 ;  /* 0x00000003ff0c7424 */ /* 0x000fe200078e00ff */
[----:B------:R-:W-:-:S13]  /*3af30*/  IADD3 R2, P0, R14, R0, RZ ;  /* 0x000000000e027210 */ /* 0x000fda0007f1e0ff */
[----:B------:R-:W-:Y:S05]  /*3af40*/  WARPSYNC.COLLECTIVE R15, `(.L_x_13418) ;  /* 0x000000000f087348 */ /* 0x000fea0003c00000 */
[----:B------:R0:W1:Y:S02]  /*3af50*/  SHFL.IDX P6, R14, R13, R12, R11 ;  /* 0x0000000c0d0e7389 */ /* 0x00006400000c000b */
[----:B01----:R-:W-:Y:S01]  /*3af60*/  ENDCOLLECTIVE ;  /* 0x000000000000791b */ /* 0x003fe20003800000 */
.L_x_13418:
        /* <DEDUP_REMOVED lines=13> */
.L_x_13419:
[----:B------:R-:W-:Y:S02]  /*3b040*/  IMAD.MOV.U32 R13, RZ, RZ, R7 ;  /* 0x000000ffff0d7224 */ /* 0x000fe400078e0007 */
[----:B------:R-:W-:Y:S01]  /*3b050*/  IMAD.MOV.U32 R12, RZ, RZ, 0x4 ;  /* 0x00000004ff0c7424 */ /* 0x000fe200078e00ff */
[----:B------:R-:W-:-:S13]  /*3b060*/  IADD3 R2, P0, R14, R0, RZ ;  /* 0x000000000e027210 */ /* 0x000fda0007f1e0ff */
[----:B------:R-:W-:Y:S05]  /*3b070*/  WARPSYNC.COLLECTIVE R15, `(.L_x_13420) ;  /* 0x000000000f087348 */ /* 0x000fea0003c00000 */
[----:B------:R0:W1:Y:S02]  /*3b080*/  SHFL.IDX P6, R14, R13, R12, R11 ;  /* 0x0000000c0d0e7389 */ /* 0x00006400000c000b */
[----:B01----:R-:W-:Y:S01]  /*3b090*/  ENDCOLLECTIVE ;  /* 0x000000000000791b */ /* 0x003fe20003800000 */
.L_x_13420:
        /* <DEDUP_REMOVED lines=13> */
.L_x_13421:
[----:B------:R-:W-:Y:S02]  /*3b170*/  IMAD.MOV.U32 R13, RZ, RZ, R7 ;  /* 0x000000ffff0d7224 */ /* 0x000fe400078e0007 */
[----:B------:R-:W-:Y:S01]  /*3b180*/  IMAD.MOV.U32 R12, RZ, RZ, 0x5 ;  /* 0x00000005ff0c7424 */ /* 0x000fe200078e00ff */
[----:B------:R-:W-:-:S13]  /*3b190*/  IADD3 R2, P0, R14, R0, RZ ;  /* 0x000000000e027210 */ /* 0x000fda0007f1e0ff */
[----:B------:R-:W-:Y:S05]  /*3b1a0*/  WARPSYNC.COLLECTIVE R15, `(.L_x_13422) ;  /* 0x000000000f087348 */ /* 0x000fea0003c00000 */
[----:B------:R0:W1:Y:S02]  /*3b1b0*/  SHFL.IDX P6, R14, R13, R12, R11 ;  /* 0x0000000c0d0e7389 */ /* 0x00006400000c000b */
[----:B01----:R-:W-:Y:S01]  /*3b1c0*/  ENDCOLLECTIVE ;  /* 0x000000000000791b */ /* 0x003fe20003800000 */
.L_x_13422:
        /* <DEDUP_REMOVED lines=13> */
.L_x_13423:
[----:B------:R-:W-:Y:S05]  /*3b2a0*/  BRA `(.L_x_13424) ;  /* 0xffffff9800287947 */ /* 0x000fea000383ffff */
.L_x_13223:
[----:B------:R-:W-:Y:S01]  /*3b2b0*/  BSSY B0, `(.L_x_13425) ;  /* 0x0000008000007945 */ /* 0x000fe20003800000 */
[----:B-1----:R-:W-:Y:S01]  /*3b2c0*/  IMAD.MOV.U32 R13, RZ, RZ, R16 ;  /* 0x000000ffff0d7224 */ /* 0x002fe200078e0010 */
[----:B------:R-:W-:Y:S01]  /*3b2d0*/  MOV R11, 0x1f ;  /* 0x0000001f000b7802 */ /* 0x000fe20000000f00 */
[----:B------:R-:W-:Y:S02]  /*3b2e0*/  IMAD.MOV.U32 R12, RZ, RZ, RZ ;  /* 0x000000ffff0c7224 */ /* 0x000fe400078e00ff */
[----:B------:R-:W-:-:S07]  /*3b2f0*/  IMAD.MOV.U32 R15, RZ, RZ, -0x1 ;  /* 0xffffffffff0f7424 */ /* 0x000fce00078e00ff */
[----:B0-23--:R-:W-:Y:S05]  /*3b300*/  WARPSYNC.COLLECTIVE R15, `(.L_x_13426) ;  /* 0x000000000f087348 */ /* 0x00dfea0003c00000 */
[----:B------:R1:W4:Y:S02]  /*3b310*/  SHFL.IDX P6, R14, R13, R12, R11 ;  /* 0x0000000c0d0e7389 */ /* 0x00032400000c000b */
[----:B01234-:R-:W-:Y:S01]  /*3b320*/  ENDCOLLECTIVE ;  /* 0x000000000000791b */ /* 0x01ffe20003800000 */
.L_x_13426:
[----:B------:R-:W-:Y:S05]  /*3b330*/  BSYNC B0 ;  /* 0x0000000000007941 */ /* 0x000fea0003800000 */
.L_x_13425:
        /* <DEDUP_REMOVED lines=9> */
.L_x_13427:
        /* <DEDUP_REMOVED lines=18> */
.L_x_13428:
[----:B------:R-:W-:Y:S01]  /*3b4f0*/  IMAD.MOV.U32 R12, RZ, RZ, 0x2 ;  /* 0x00000002ff0c7424 */ /* 0x000fe200078e00ff */
[----:B------:R-:W-:-:S05]  /*3b500*/  SEL R6, R14, RZ, P1 ;  /* 0x000000ff0e067207 */ /* 0x000fca0000800000 */
[----:B------:R-:W-:-:S04]  /*3b510*/  IMAD.IADD R6, R5, 0x1, R6 ;  /* 0x0000000105067824 */ /* 0x000fc800078e0206 */
[----:B------:R-:W-:-:S07]  /*3b520*/  IMAD.MOV.U32 R13, RZ, RZ, R6 ;  /* 0x000000ffff0d7224 */ /* 0x000fce00078e0006 */
[----:B------:R-:W-:Y:S05]  /*3b530*/  WARPSYNC.COLLECTIVE R15, `(.L_x_13429) ;  /* 0x000000000f087348 */ /* 0x000fea0003c00000 */
[----:B------:R0:W1:Y:S02]  /*3b540*/  SHFL.UP P6, R14, R13, R12, R11 ;  /* 0x0400000c0d0e7389 */ /* 0x00006400000c000b */
[----:B01----:R-:W-:Y:S01]  /*3b550*/  ENDCOLLECTIVE ;  /* 0x000000000000791b */ /* 0x003fe20003800000 */
.L_x_13429:
[----:B------:R-:W-:Y:S01]  /*3b560*/  IMAD.MOV.U32 R12, RZ, RZ, 0x4 ;  /* 0x00000004ff0c7424 */ /* 0x000fe200078e00ff */
[----:B------:R-:W-:-:S05]  /*3b570*/  SEL R7, R14, RZ, P2 ;  /* 0x000000ff0e077207 */ /* 0x000fca0001000000 */
[----:B------:R-:W-:-:S04]  /*3b580*/  IMAD.IADD R7, R6, 0x1, R7 ;  /* 0x0000000106077824 */ /* 0x000fc800078e0207 */
[----:B------:R-:W-:-:S07]  /*3b590*/  IMAD.MOV.U32 R13, RZ, RZ, R7 ;  /* 0x000000ffff0d7224 */ /* 0x000fce00078e0007 */
[----:B------:R-:W-:Y:S05]  /*3b5a0*/  WARPSYNC.COLLECTIVE R15, `(.L_x_13430) ;  /* 0x000000000f087348 */ /* 0x000fea0003c00000 */
[----:B------:R0:W1:Y:S02]  /*3b5b0*/  SHFL.UP P6, R14, R13, R12, R11 ;  /* 0x0400000c0d0e7389 */ /* 0x00006400000c000b */
[----:B01----:R-:W-:Y:S01]  /*3b5c0*/  ENDCOLLECTIVE ;  /* 0x000000000000791b */ /* 0x003fe20003800000 */
.L_x_13430:
[----:B------:R-:W-:Y:S01]  /*3b5d0*/  IMAD.MOV.U32 R12, RZ, RZ, 0x8 ;  /* 0x00000008ff0c7424 */ /* 0x000fe200078e00ff */
[----:B------:R-:W-:-:S05]  /*3b5e0*/  SEL R2, R14, RZ, P3 ;  /* 0x000000ff0e027207 */ /* 0x000fca0001800000 */
[----:B------:R-:W-:-:S04]  /*3b5f0*/  IMAD.IADD R2, R7, 0x1, R2 ;  /* 0x0000000107027824 */ /* 0x000fc800078e0202 */
[----:B------:R-:W-:-:S07]  /*3b600*/  IMAD.MOV.U32 R13, RZ, RZ, R2 ;  /* 0x000000ffff0d7224 */ /* 0x000fce00078e0002 */
[----:B------:R-:W-:Y:S05]  /*3b610*/  WARPSYNC.COLLECTIVE R15, `(.L_x_13431) ;  /* 0x000000000f087348 */ /* 0x000fea0003c00000 */
[----:B------:R0:W1:Y:S02]  /*3b620*/  SHFL.UP P6, R14, R13, R12, R11 ;  /* 0x0400000c0d0e7389 */ /* 0x00006400000c000b */
[----:B01----:R-:W-:Y:S01]  /*3b630*/  ENDCOLLECTIVE ;  /* 0x000000000000791b */ /* 0x003fe20003800000 */
.L_x_13431:
[----:B------:R-:W-:Y:S01]  /*3b640*/  IMAD.MOV.U32 R12, RZ, RZ, 0x10 ;  /* 0x00000010ff0c7424 */ /* 0x000fe200078e00ff */
[----:B------:R-:W-:-:S05]  /*3b650*/  SEL R3, R14, RZ, P4 ;  /* 0x000000ff0e037207 */ /* 0x000fca0002000000 */
[----:B------:R-:W-:-:S04]  /*3b660*/  IMAD.IADD R3, R2, 0x1, R3 ;  /* 0x0000000102037824 */ /* 0x000fc800078e0203 */
[----:B------:R-:W-:-:S07]  /*3b670*/  IMAD.MOV.U32 R13, RZ, RZ, R3 ;  /* 0x000000ffff0d7224 */ /* 0x000fce00078e0003 */
[----:B------:R-:W-:Y:S05]  /*3b680*/  WARPSYNC.COLLECTIVE R15, `(.L_x_13432) ;  /* 0x000000000f087348 */ /* 0x000fea0003c00000 */
[----:B------:R0:W1:Y:S02]  /*3b690*/  SHFL.UP P6, R14, R13, R12, R11 ;  /* 0x0400000c0d0e7389 */ /* 0x00006400000c000b */
[----:B01----:R-:W-:Y:S01]  /*3b6a0*/  ENDCOLLECTIVE ;  /* 0x000000000000791b */ /* 0x003fe20003800000 */
.L_x_13432:
        /* <DEDUP_REMOVED lines=8> */
.L_x_13433:
[----:B------:R-:W-:Y:S05]  /*3b730*/  BRA `(.L_x_13434) ;  /* 0xffffff9800847947 */ /* 0x000fea000383ffff */
.L_x_13228:
[----:B------:R-:W-:Y:S01]  /*3b740*/  BSSY B0, `(.L_x_13435) ;  /* 0x0000008000007945 */ /* 0x000fe20003800000 */
[----:B-1---5:R-:W-:Y:S02]  /*3b750*/  IMAD.MOV.U32 R13, RZ, RZ, R5 ;  /* 0x000000ffff0d7224 */ /* 0x022fe400078e0005 */
[----:B------:R-:W-:Y:S02]  /*3b760*/  IMAD.MOV.U32 R12, RZ, RZ, 0x1 ;  /* 0x00000001ff0c7424 */ /* 0x000fe400078e00ff */
[----:B------:R-:W-:Y:S02]  /*3b770*/  IMAD.MOV.U32 R11, RZ, RZ, RZ ;  /* 0x000000ffff0b7224 */ /* 0x000fe400078e00ff */
[----:B------:R-:W-:-:S07]  /*3b780*/  IMAD.MOV.U32 R15, RZ, RZ, -0x1 ;  /* 0xffffffffff0f7424 */ /* 0x000fce00078e00ff */
[----:B0-----:R-:W-:Y:S05]  /*3b790*/  WARPSYNC.COLLECTIVE R15, `(.L_x_13436) ;  /* 0x000000000f087348 */ /* 0x001fea0003c00000 */
[----:B------:R1:W2:Y:S02]  /*3b7a0*/  SHFL.UP P6, R14, R13, R12, R11 ;  /* 0x0400000c0d0e7389 */ /* 0x0002a400000c000b */
[----:B012---:R-:W-:Y:S01]  /*3b7b0*/  ENDCOLLECTIVE ;  /* 0x000000000000791b */ /* 0x007fe20003800000 */
.L_x_13436:
[----:B------:R-:W-:Y:S05]  /*3b7c0*/  BSYNC B0 ;  /* 0x0000000000007941 */ /* 0x000fea0003800000 */
.L_x_13435:
        /* <DEDUP_REMOVED lines=8> */
.L_x_13437:
[----:B------:R-:W-:Y:S01]  /*3b850*/  IMAD.MOV.U32 R12, RZ, RZ, 0x4 ;  /* 0x00000004ff0c7424 */ /* 0x000fe200078e00ff */
[----:B------:R-:W-:-:S05]  /*3b860*/  SEL R2, R14, RZ, P2 ;  /* 0x000000ff0e027207 */ /* 0x000fca0001000000 */
[----:B------:R-:W-:-:S04]  /*3b870*/  IMAD.IADD R2, R13, 0x1, R2 ;  /* 0x000000010d027824 */ /* 0x000fc800078e0202 */
[----:B------:R-:W-:-:S07]  /*3b880*/  IMAD.MOV.U32 R13, RZ, RZ, R2 ;  /* 0x000000ffff0d7224 */ /* 0x000fce00078e0002 */
[----:B------:R-:W-:Y:S05]  /*3b890*/  WARPSYNC.COLLECTIVE R15, `(.L_x_13438) ;  /* 0x000000000f087348 */ /* 0x000fea0003c00000 */
[----:B------:R0:W1:Y:S02]  /*3b8a0*/  SHFL.UP P6, R14, R13, R12, R11 ;  /* 0x0400000c0d0e7389 */ /* 0x00006400000c000b */
[----:B01----:R-:W-:Y:S01]  /*3b8b0*/  ENDCOLLECTIVE ;  /* 0x000000000000791b */ /* 0x003fe20003800000 */
.L_x_13438:
[----:B------:R-:W-:Y:S01]  /*3b8c0*/  IMAD.MOV.U32 R12, RZ, RZ, 0x8 ;  /* 0x00000008ff0c7424 */ /* 0x000fe200078e00ff */
[----:B------:R-:W-:-:S05]  /*3b8d0*/  SEL R3, R14, RZ, P3 ;  /* 0x000000ff0e037207 */ /* 0x000fca0001800000 */
[----:B------:R-:W-:-:S04]  /*3b8e0*/  IMAD.IADD R3, R2, 0x1, R3 ;  /* 0x0000000102037824 */ /* 0x000fc800078e0203 */
[----:B------:R-:W-:-:S07]  /*3b8f0*/  IMAD.MOV.U32 R13, RZ, RZ, R3 ;  /* 0x000000ffff0d7224 */ /* 0x000fce00078e0003 */
[----:B------:R-:W-:Y:S05]  /*3b900*/  WARPSYNC.COLLECTIVE R15, `(.L_x_13439) ;  /* 0x000000000f087348 */ /* 0x000fea0003c00000 */
[----:B------:R0:W1:Y:S02]  /*3b910*/  SHFL.UP P6, R14, R13, R12, R11 ;  /* 0x0400000c0d0e7389 */ /* 0x00006400000c000b */
[----:B01----:R-:W-:Y:S01]  /*3b920*/  ENDCOLLECTIVE ;  /* 0x000000000000791b */ /* 0x003fe20003800000 */
.L_x_13439:
[----:B------:R-:W-:Y:S01]  /*3b930*/  IMAD.MOV.U32 R12, RZ, RZ, 0x10 ;  /* 0x00000010ff0c7424 */ /* 0x000fe200078e00ff */
[----:B------:R-:W-:-:S05]  /*3b940*/  SEL R4, R14, RZ, P4 ;  /* 0x000000ff0e047207 */ /* 0x000fca0002000000 */
[----:B------:R-:W-:-:S04]  /*3b950*/  IMAD.IADD R4, R3, 0x1, R4 ;  /* 0x0000000103047824 */ /* 0x000fc800078e0204 */
[----:B------:R-:W-:-:S07]  /*3b960*/  IMAD.MOV.U32 R13, RZ, RZ, R4 ;  /* 0x000000ffff0d7224 */ /* 0x000fce00078e0004 */
[----:B------:R-:W-:Y:S05]  /*3b970*/  WARPSYNC.COLLECTIVE R15, `(.L_x_13440) ;  /* 0x000000000f087348 */ /* 0x000fea0003c00000 */
[----:B------:R0:W1:Y:S02]  /*3b980*/  SHFL.UP P6, R14, R13, R12, R11 ;  /* 0x0400000c0d0e7389 */ /* 0x00006400000c000b */
[----:B01----:R-:W-:Y:S01]  /*3b990*/  ENDCOLLECTIVE ;  /* 0x000000000000791b */ /* 0x003fe20003800000 */
.L_x_13440:
        /* <DEDUP_REMOVED lines=8> */
.L_x_13441:
[----:B------:R-:W-:Y:S05]  /*3ba20*/  BRA `(.L_x_13442) ;  /* 0xffffff9800647947 */ /* 0x000fea000383ffff */
.L_x_13230:
[----:B------:R-:W-:Y:S01]  /*3ba30*/  BSSY B0, `(.L_x_13443) ;  /* 0x0000006000007945 */ /* 0x000fe20003800000 */
[----:B------:R-:W-:Y:S01]  /*3ba40*/  PLOP3.LUT P6, PT, P6, PT, PT, 0x8, 0x0 ;  /* 0x000000000000781c */ /* 0x000fe200037ce170 */
[----:B------:R-:W-:-:S12]  /*3ba50*/  IMAD.MOV.U32 R15, RZ, RZ, -0x1 ;  /* 0xffffffffff0f7424 */ /* 0x000fd800078e00ff */
[----:B01----:R-:W-:Y:S05]  /*3ba60*/  WARPSYNC.COLLECTIVE R15, `(.L_x_13444) ;  /* 0x000000000f087348 */ /* 0x003fea0003c00000 */
[----:B------:R-:W-:Y:S01]  /*3ba70*/  VOTE.ANY R14, PT, P6 ;  /* 0x00000000000e7806 */ /* 0x000fe200030e0100 */
[----:B01----:R-:W-:Y:S06]  /*3ba80*/  ENDCOLLECTIVE ;  /* 0x000000000000791b */ /* 0x003fec0003800000 */
.L_x_13444:
[----:B------:R-:W-:Y:S05]  /*3ba90*/  BSYNC B0 ;  /* 0x0000000000007941 */ /* 0x000fea0003800000 */
.L_x_13443:
[----:B------:R-:W-:Y:S01]  /*3baa0*/  IMAD.MOV.U32 R3, RZ, RZ, R14 ;  /* 0x000000ffff037224 */ /* 0x000fe200078e000e */
[----:B------:R-:W-:Y:S01]  /*3bab0*/  MOV R11, 0x1f ;  /* 0x0000001f000b7802 */ /* 0x000fe20000000f00 */
[----:B------:R-:W-:Y:S02]  /*3bac0*/  IMAD.MOV.U32 R13, RZ, RZ, R5 ;  /* 0x000000ffff0d7224 */ /* 0x000fe400078e0005 */
[----:B------:R-:W0:Y:S01]  /*3bad0*/  POPC R4, R3 ;  /* 0x0000000300047309 */ /* 0x000e220000000000 */
[----:B------:R-:W-:Y:S02]  /*3bae0*/  IMAD.MOV.U32 R15, RZ, RZ, -0x1 ;  /* 0xffffffffff0f7424 */ /* 0x000fe400078e00ff */
[----:B0-----:R-:W-:-:S07]  /*3baf0*/  IMAD.MOV.U32 R12, RZ, RZ, R4 ;  /* 0x000000ffff0c7224 */ /* 0x001fce00078e0004 */
[----:B------:R-:W-:Y:S05]  /*3bb00*/  WARPSYNC.COLLECTIVE R15, `(.L_x_13445) ;  /* 0x000000000f087348 */ /* 0x000fea0003c00000 */
[----:B------:R0:W1:Y:S02]  /*3bb10*/  SHFL.IDX P6, R14, R13, R12, R11 ;  /* 0x0000000c0d0e7389 */ /* 0x00006400000c000b */
[----:B01----:R-:W-:Y:S01]  /*3bb20*/  ENDCOLLECTIVE ;  /* 0x000000000000791b */ /* 0x003fe20003800000 */
.L_x_13445:
[----:B------:R-:W-:Y:S01]  /*3bb30*/  IMAD.MOV.U32 R5, RZ, RZ, R14 ;  /* 0x000000ffff057224 */ /* 0x000fe200078e000e */
[----:B------:R-:W-:Y:S06]  /*3bb40*/  BRA `(.L_x_13446) ;  /* 0xffffff9800547947 */ /* 0x000fec000383ffff */
.L_x_13232:
[----:B------:R-:W-:Y:S01]  /*3bb50*/  BSSY B0, `(.L_x_13447) ;  /* 0x0000007000007945 */ /* 0x000fe20003800000 */
[----:B-1----:R-:W-:Y:S02]  /*3bb60*/  IMAD.MOV.U32 R13, RZ, RZ, R2 ;  /* 0x000000ffff0d7224 */ /* 0x002fe400078e0002 */
[----:B------:R-:W-:Y:S02]  /*3bb70*/  IMAD.MOV.U32 R11, RZ, RZ, 0x1f ;  /* 0x0000001fff0b7424 */ /* 0x000fe400078e00ff */
[----:B------:R-:W-:-:S07]  /*3bb80*/  IMAD.MOV.U32 R15, RZ, RZ, -0x1 ;  /* 0xffffffffff0f7424 */ /* 0x000fce00078e00ff */
[----:B0-23--:R-:W-:Y:S05]  /*3bb90*/  WARPSYNC.COLLECTIVE R15, `(.L_x_13448) ;  /* 0x000000000f087348 */ /* 0x00dfea0003c00000 */
[----:B------:R1:W4:Y:S02]  /*3bba0*/  SHFL.IDX P6, R14, R13, R12, R11 ;  /* 0x0000000c0d0e7389 */ /* 0x00032400000c000b */
[----:B01234-:R-:W-:Y:S01]  /*3bbb0*/  ENDCOLLECTIVE ;  /* 0x000000000000791b */ /* 0x01ffe20003800000 */
.L_x_13448:
[----:B------:R-:W-:Y:S05]  /*3bbc0*/  BSYNC B0 ;  /* 0x0000000000007941 */ /* 0x000fea0003800000 */
.L_x_13447:
[----:B------:R-:W-:Y:S05]  /*3bbd0*/  BRA `(.L_x_13231) ;  /* 0xffffff98004c7947 */ /* 0x000fea000383ffff */
.L_x_13236:
[----:B------:R0:W0:Y:S02]  /*3bbe0*/  SYNCS.PHASECHK.TRANS64.TRYWAIT P0, [R5+URZ+0x32420], R0 ;  /* 0x03242000050075a7 */ /* 0x000024000800017f */
[----:B0-----:R-:W-:Y:S05]  /*3bbf0*/  @!P0 NANOSLEEP.SYNCS 0x989680 ;  /* 0x009896800000895d */ /* 0x001fea0003900000 */
[----:B------:R-:W0:Y:S02]  /*3bc00*/  @!P0 SYNCS.PHASECHK.TRANS64 P0, [R5+URZ+0x32420], R0 ;  /* 0x03242000050085a7 */ /* 0x000e24000800007f */
[----:B0-----:R-:W-:Y:S05]  /*3bc10*/  @!P0 BRA `(.L_x_13236) ;  /* 0xfffffffc00f08947 */ /* 0x001fea000383ffff */
[----:B------:R-:W-:Y:S05]  /*3bc20*/  BRA `(.L_x_13449) ;  /* 0xffffff9c00c47947 */ /* 0x000fea000383ffff */
.L_x_13237:
[----:B------:R-:W0:Y:S01]  /*3bc30*/  S2R R2, SR_TID.X ;  /* 0x0000000000027919 */ /* 0x000e220000002100 */
[----:B------:R-:W-:Y:S01]  /*3bc40*/  BSSY B0, `(.L_x_13450) ;  /* 0x000000a000007945 */ /* 0x000fe20003800000 */
[----:B------:R-:W-:Y:S02]  /*3bc50*/  IMAD.MOV.U32 R12, RZ, RZ, RZ ;  /* 0x000000ffff0c7224 */ /* 0x000fe400078e00ff */
[----:B------:R-:W-:Y:S02]  /*3bc60*/  IMAD.MOV.U32 R11, RZ, RZ, 0x1f ;  /* 0x0000001fff0b7424 */ /* 0x000fe400078e00ff */
[----:B------:R-:W-:Y:S01]  /*3bc70*/  IMAD.MOV.U32 R15, RZ, RZ, -0x1 ;  /* 0xffffffffff0f7424 */ /* 0x000fe200078e00ff */
[----:B0-----:R-:W-:-:S04]  /*3bc80*/  SHF.R.U32.HI R2, RZ, 0x5, R2 ;  /* 0x00000005ff027819 */ /* 0x001fc80000011602 */
[----:B------:R-:W-:-:S05]  /*3bc90*/  LOP3.LUT R2, R2, 0x3, RZ, 0xc0, !PT ;  /* 0x0000000302027812 */ /* 0x000fca00078ec0ff */
[----:B-1----:R-:W-:-:S07]  /*3bca0*/  IMAD.MOV.U32 R13, RZ, RZ, R2 ;  /* 0x000000ffff0d7224 */ /* 0x002fce00078e0002 */
[----:B--234-:R-:W-:Y:S05]  /*3bcb0*/  WARPSYNC.COLLECTIVE R15, `(.L_x_13451) ;  /* 0x000000000f087348 */ /* 0x01cfea0003c00000 */
[----:B------:R0:W1:Y:S02]  /*3bcc0*/  SHFL.IDX P6, R14, R13, R12, R11 ;  /* 0x0000000c0d0e7389 */ /* 0x00006400000c000b */
[----:B01234-:R-:W-:Y:S01]  /*3bcd0*/  ENDCOLLECTIVE ;  /* 0x000000000000791b */ /* 0x01ffe20003800000 */
.L_x_13451:
[----:B------:R-:W-:Y:S05]  /*3bce0*/  BSYNC B0 ;  /* 0x0000000000007941 */ /* 0x000fea0003800000 */
.L_x_13450:
[----:B------:R-:W-:Y:S05]  /*3bcf0*/  BRA `(.L_x_13452) ;  /* 0xffffff9c00ac7947 */ /* 0x000fea000383ffff */
.L_x_13238:
[----:B------:R-:W-:Y:S01]  /*3bd00*/  BSSY B0, `(.L_x_13453) ;  /* 0x0000006000007945 */ /* 0x000fe20003800000 */
[----:B------:R-:W-:-:S07]  /*3bd10*/  IMAD.MOV.U32 R15, RZ, RZ, -0x1 ;  /* 0xffffffffff0f7424 */ /* 0x000fce00078e00ff */
[----:B-1234-:R-:W-:Y:S05]  /*3bd20*/  WARPSYNC.COLLECTIVE R15, `(.L_x_13454) ;  /* 0x000000000f0c7348 */ /* 0x01efea0003c00000 */
[----:B------:R-:W-:Y:S02]  /*3bd30*/  ELECT P6, UR62, PT ;  /* 0x00000000003e782f */ /* 0x000fe400038c0000 */
[----:B------:R-:W-:Y:S01]  /*3bd40*/  MOV R14, UR62 ;  /* 0x0000003e000e7c02 */ /* 0x000fe20008000f00 */
[----:B-1234-:R-:W-:Y:S10]  /*3bd50*/  ENDCOLLECTIVE ;  /* 0x000000000000791b */ /* 0x01eff40003800000 */
.L_x_13454:
[----:B------:R-:W-:Y:S05]  /*3bd60*/  BSYNC B0 ;  /* 0x0000000000007941 */ /* 0x000fea0003800000 */
.L_x_13453:
[----:B------:R-:W-:Y:S05]  /*3bd70*/  BRA `(.L_x_13455) ;  /* 0xffffff9c00a07947 */ /* 0x000fea000383ffff */
.L_x_13240:
[----:B------:R0:W0:Y:S02]  /*3bd80*/  SYNCS.PHASECHK.TRANS64.TRYWAIT P1, [R3+URZ+0x32440], R2 ;  /* 0x03244002030075a7 */ /* 0x000024000802017f */
[----:B0-----:R-:W-:Y:S05]  /*3bd90*/  @!P1 NANOSLEEP.SYNCS 0x989680 ;  /* 0x009896800000995d */ /* 0x001fea0003900000 */
[----:B------:R-:W0:Y:S02]  /*3bda0*/  @!P1 SYNCS.PHASECHK.TRANS64 P1, [R3+URZ+0x32440], R2 ;  /* 0x03244002030095a7 */ /* 0x000e24000802007f */
[----:B0-----:R-:W-:Y:S05]  /*3bdb0*/  @!P1 BRA `(.L_x_13240) ;  /* 0xfffffffc00f09947 */ /* 0x001fea000383ffff */
[----:B------:R-:W-:Y:S05]  /*3bdc0*/  BRA `(.L_x_13456) ;  /* 0xffffff9c00c07947 */ /* 0x000fea000383ffff */
.L_x_13242:
[----:B------:R0:W0:Y:S02]  /*3bdd0*/  SYNCS.PHASECHK.TRANS64.TRYWAIT P1, [R25+URZ+0x32440], R0 ;  /* 0x03244000190075a7 */ /* 0x000024000802017f */
[----:B0-----:R-:W-:Y:S05]  /*3bde0*/  @!P1 NANOSLEEP.SYNCS 0x989680 ;  /* 0x009896800000995d */ /* 0x001fea0003900000 */
[----:B------:R-:W0:Y:S02]  /*3bdf0*/  @!P1 SYNCS.PHASECHK.TRANS64 P1, [R25+URZ+0x32440], R0 ;  /* 0x03244000190095a7 */ /* 0x000e24000802007f */
[----:B0-----:R-:W-:Y:S05]  /*3be00*/  @!P1 BRA `(.L_x_13242) ;  /* 0xfffffffc00f09947 */ /* 0x001fea000383ffff */
[----:B------:R-:W-:Y:S05]  /*3be10*/  BRA `(.L_x_13457) ;  /* 0xffffff9c00cc7947 */ /* 0x000fea000383ffff */
.L_x_13244:
[----:B------:R0:W0:Y:S02]  /*3be20*/  SYNCS.PHASECHK.TRANS64.TRYWAIT P1, [R3+URZ+0x32460], R2 ;  /* 0x03246002030075a7 */ /* 0x000024000802017f */
[----:B0-----:R-:W-:Y:S05]  /*3be30*/  @!P1 NANOSLEEP.SYNCS 0x989680 ;  /* 0x009896800000995d */ /* 0x001fea0003900000 */
[----:B------:R-:W0:Y:S02]  /*3be40*/  @!P1 SYNCS.PHASECHK.TRANS64 P1, [R3+URZ+0x32460], R2 ;  /* 0x03246002030095a7 */ /* 0x000e24000802007f */
[----:B0-----:R-:W-:Y:S05]  /*3be50*/  @!P1 BRA `(.L_x_13244) ;  /* 0xfffffffc00f09947 */ /* 0x001fea000383ffff */
[----:B------:R-:W-:Y:S05]  /*3be60*/  BRA `(.L_x_13458) ;  /* 0xffffff9c00c87947 */ /* 0x000fea000383ffff */
        .type           $_ZN7cutlass13device_kernelIN5flash11enable_sm90INS1_16FlashAttnFwdSm90INS1_25CollectiveMainloopFwdSm90ILi2EN4cute5tupleIJNS5_1CILi1EEES8_S8_EEENS6_IJNS7_ILi128EEENS7_ILi96EEENS7_ILi64EEEEEELi256ENS_6half_tEfNS_4arch4Sm90ELb0ELb1ELb0ELb1ELb1ELb1ELb1ELb1ELb0ELb1ELb0ELb0EEENS1_21CollectiveEpilogueFwdINS6_IJSA_NS7_ILi256EEESB_EEES9_SE_SG_Li256ELb1ELb1ELb0ELb0EEENS1_36VarlenDynamicPersistentTileSchedulerILi128ELi96ELi256ELi128ELb0ELb1ELb1ELb1ELb0ELb1EEEEEEEEEvNT_6ParamsE$_ZZN5flash25CollectiveMainloopFwdSm90ILi2EN4cute5tupleIJNS1_1CILi1EEES4_S4_EEENS2_IJNS3_ILi128EEENS3_ILi96EEENS3_ILi64EEEEEELi256EN7cutlass6half_tEfNSA_4arch4Sm90ELb0ELb1ELb0ELb1ELb1ELb1ELb1ELb1ELb0ELb1ELb0ELb0EE3mmaINS_16FlashAttnFwdSm90ISE_NS_21CollectiveEpilogueFwdINS2_IJS6_NS3_ILi256EEES7_EEES5_SB_SD_Li256ELb1ELb1ELb0ELb0EEENS_36VarlenDynamicPersistentTileSchedulerILi128ELi96ELi256ELi128ELb0ELb1ELb1ELb1ELb0ELb1EEEE13SharedStorageENS1_6TensorINS1_11ArrayEngineIfLm128EEENS1_6LayoutINS2_IJNS2_IJNS3_ILi2EEEST_NS3_ILi32EEEEEES4_S4_EEENS2_IJNS2_IJS4_ST_NS3_ILi4EEEEEENS3_ILi0EEESZ_EEEEEEENS_7SoftmaxILi2ELi0EEEEEbRKNSE_6ParamsENSA_13PipelineAsyncILi2EEES19_RNSA_13PipelineStateILj2EEERT0_RT1_iRiRKNS_16SeqlenInfoQKNewKILb1ELb1EEENS2_IJiiiiEEERT_ENKUliT_T0_T1_E_clIZSF_ISO_S12_S14_EbS17_S19_S19_S1C_S1E_S1G_iS1H_S1L_S1M_S1O_EUlRS1P_iE0_NS3_ILb1EEES1W_EEDaiS1P_S1Q_S1R_,@function
        .size           $_ZN7cutlass13device_kernelIN5flash11enable_sm90INS1_16FlashAttnFwdSm90INS1_25CollectiveMainloopFwdSm90ILi2EN4cute5tupleIJNS5_1CILi1EEES8_S8_EEENS6_IJNS7_ILi128EEENS7_ILi96EEENS7_ILi64EEEEEELi256ENS_6half_tEfNS_4arch4Sm90ELb0ELb1ELb0ELb1ELb1ELb1ELb1ELb1ELb0ELb1ELb0ELb0EEENS1_21CollectiveEpilogueFwdINS6_IJSA_NS7_ILi256EEESB_EEES9_SE_SG_Li256ELb1ELb1ELb0ELb0EEENS1_36VarlenDynamicPersistentTileSchedulerILi128ELi96ELi256ELi128ELb0ELb1ELb1ELb1ELb0ELb1EEEEEEEEEvNT_6ParamsE$_ZZN5flash25CollectiveMainloopFwdSm90ILi2EN4cute5tupleIJNS1_1CILi1EEES4_S4_EEENS2_IJNS3_ILi128EEENS3_ILi96EEENS3_ILi64EEEEEELi256EN7cutlass6half_tEfNSA_4arch4Sm90ELb0ELb1ELb0ELb1ELb1ELb1ELb1ELb1ELb0ELb1ELb0ELb0EE3mmaINS_16FlashAttnFwdSm90ISE_NS_21CollectiveEpilogueFwdINS2_IJS6_NS3_ILi256EEES7_EEES5_SB_SD_Li256ELb1ELb1ELb0ELb0EEENS_36VarlenDynamicPersistentTileSchedulerILi128ELi96ELi256ELi128ELb0ELb1ELb1ELb1ELb0ELb1EEEE13SharedStorageENS1_6TensorINS1_11ArrayEngineIfLm128EEENS1_6LayoutINS2_IJNS2_IJNS3_ILi2EEEST_NS3_ILi32EEEEEES4_S4_EEENS2_IJNS2_IJS4_ST_NS3_ILi4EEEEEENS3_ILi0EEESZ_EEEEEEENS_7SoftmaxILi2ELi0EEEEEbRKNSE_6ParamsENSA_13PipelineAsyncILi2EEES19_RNSA_13PipelineStateILj2EEERT0_RT1_iRiRKNS_16SeqlenInfoQKNewKILb1ELb1EEENS2_IJiiiiEEERT_ENKUliT_T0_T1_E_clIZSF_ISO_S12_S14_EbS17_S19_S19_S1C_S1E_S1G_iS1H_S1L_S1M_S1O_EUlRS1P_iE0_NS3_ILb1EEES1W_EEDaiS1P_S1Q_S1R_,(.L_x_15565 - $_ZN7cutlass13device_kernelIN5flash11enable_sm90INS1_16FlashAttnFwdSm90INS1_25CollectiveMainloopFwdSm90ILi2EN4cute5tupleIJNS5_1CILi1EEES8_S8_EEENS6_IJNS7_ILi128EEENS7_ILi96EEENS7_ILi64EEEEEELi256ENS_6half_tEfNS_4arch4Sm90ELb0ELb1ELb0ELb1ELb1ELb1ELb1ELb1ELb0ELb1ELb0ELb0EEENS1_21CollectiveEpilogueFwdINS6_IJSA_NS7_ILi256EEESB_EEES9_SE_SG_Li256ELb1ELb1ELb0ELb0EEENS1_36VarlenDynamicPersistentTileSchedulerILi128ELi96ELi256ELi128ELb0ELb1ELb1ELb1ELb0ELb1EEEEEEEEEvNT_6ParamsE$_ZZN5flash25CollectiveMainloopFwdSm90ILi2EN4cute5tupleIJNS1_1CILi1EEES4_S4_EEENS2_IJNS3_ILi128EEENS3_ILi96EEENS3_ILi64EEEEEELi256EN7cutlass6half_tEfNSA_4arch4Sm90ELb0ELb1ELb0ELb1ELb1ELb1ELb1ELb1ELb0ELb1ELb0ELb0EE3mmaINS_16FlashAttnFwdSm90ISE_NS_21CollectiveEpilogueFwdINS2_IJS6_NS3_ILi256EEES7_EEES5_SB_SD_Li256ELb1ELb1ELb0ELb0EEENS_36VarlenDynamicPersistentTileSchedulerILi128ELi96ELi256ELi128ELb0ELb1ELb1ELb1ELb0ELb1EEEE13SharedStorageENS1_6TensorINS1_11ArrayEngineIfLm128EEENS1_6LayoutINS2_IJNS2_IJNS3_ILi2EEEST_NS3_ILi32EEEEEES4_S4_EEENS2_IJNS2_IJS4_ST_NS3_ILi4EEEEEENS3_ILi0EEESZ_EEEEEEENS_7SoftmaxILi2ELi0EEEEEbRKNSE_6ParamsENSA_13PipelineAsyncILi2EEES19_RNSA_13PipelineStateILj2EEERT0_RT1_iRiRKNS_16SeqlenInfoQKNewKILb1ELb1EEENS2_IJiiiiEEERT_ENKUliT_T0_T1_E_clIZSF_ISO_S12_S14_EbS17_S19_S19_S1C_S1E_S1G_iS1H_S1L_S1M_S1O_EUlRS1P_iE0_NS3_ILb1EEES1W_EEDaiS1P_S1Q_S1R_)
$_ZN7cutlass13device_kernelIN5flash11enable_sm90INS1_16FlashAttnFwdSm90INS1_25CollectiveMainloopFwdSm90ILi2EN4cute5tupleIJNS5_1CILi1EEES8_S8_EEENS6_IJNS7_ILi128EEENS7_ILi96EEENS7_ILi64EEEEEELi256ENS_6half_tEfNS_4arch4Sm90ELb0ELb1ELb0ELb1ELb1ELb1ELb1ELb1ELb0ELb1ELb0ELb0EEENS1_21CollectiveEpilogueFwdINS6_IJSA_NS7_ILi256EEESB_EEES9_SE_SG_Li256ELb1ELb1ELb0ELb0EEENS1_36VarlenDynamicPersistentTileSchedulerILi128ELi96ELi256ELi128ELb0ELb1ELb1ELb1ELb0ELb1EEEEEEEEEvNT_6ParamsE$_ZZN5flash25CollectiveMainloopFwdSm90ILi2EN4cute5tupleIJNS1_1CILi1EEES4_S4_EEENS2_IJNS3_ILi128EEENS3_ILi96EEENS3_ILi64EEEEEELi256EN7cutlass6half_tEfNSA_4arch4Sm90ELb0ELb1ELb0ELb1ELb1ELb1ELb1ELb1ELb0ELb1ELb0ELb0EE3mmaINS_16FlashAttnFwdSm90ISE_NS_21CollectiveEpilogueFwdINS2_IJS6_NS3_ILi256EEES7_EEES5_SB_SD_Li256ELb1ELb1ELb0ELb0EEENS_36VarlenDynamicPersistentTileSchedulerILi128ELi96ELi256ELi128ELb0ELb1ELb1ELb1ELb0ELb1EEEE13SharedStorageENS1_6TensorINS1_11ArrayEngineIfLm128EEENS1_6LayoutINS2_IJNS2_IJNS3_ILi2EEEST_NS3_ILi32EEEEEES4_S4_EEENS2_IJNS2_IJS4_ST_NS3_ILi4EEEEEENS3_ILi0EEESZ_EEEEEEENS_7SoftmaxILi2ELi0EEEEEbRKNSE_6ParamsENSA_13PipelineAsyncILi2EEES19_RNSA_13PipelineStateILj2EEERT0_RT1_iRiRKNS_16SeqlenInfoQKNewKILb1ELb1EEENS2_IJiiiiEEERT_ENKUliT_T0_T1_E_clIZSF_ISO_S12_S14_EbS17_S19_S19_S1C_S1E_S1G_iS1H_S1L_S1M_S1O_EUlRS1P_iE0_NS3_ILb1EEES1W_EEDaiS1P_S1Q_S1R_:
[----:B------:R-:W-:Y:S02]  /*3be70*/  ULDC UR4, c[0x0][0x20] ;  /* 0x0000080000047ab9 */ /* 0x000fe40000000800 */
        /* <DEDUP_REMOVED lines=14> */
.L_x_13460:
[----:B------:R-:W-:Y:S05]  /*3bf60*/  BSYNC B0 ;  /* 0x0000000000007941 */ /* 0x000fea0003800000 */
.L_x_13459:
        /* <DEDUP_REMOVED lines=13> */
.L_x_13462:
[----:B------:R-:W-:Y:S05]  /*3c040*/  BSYNC B0 ;  /* 0x0000000000007941 */ /* 0x000fea0003800000 */
.L_x_13461:
        /* <DEDUP_REMOVED lines=8> */
.L_x_13464:
[----:B------:R-:W-:Y:S05]  /*3c0d0*/  BSYNC B0 ;  /* 0x0000000000007941 */ /* 0x000fea0003800000 */
.L_x_13463:
[----:B0----5:R-:W2:Y:S04]  /*3c0e0*/  LDL.64 R8, [UR4] ;  /* 0x00000004ff087983 */ /* 0x021ea80008100a00 */
[----:B------:R-:W3:Y:S04]  /*3c0f0*/  LDL.64 R6, [UR4+0x28] ;  /* 0x00002804ff067983 */ /* 0x000ee80008100a00 */
[----:B------:R-:W4:Y:S04]  /*3c100*/  LDL.64 R4, [UR4+0x20] ;  /* 0x00002004ff047983 */ /* 0x000f280008100a00 */
        /* <DEDUP_REMOVED lines=52> */
[----:B------:R-:W3:Y:S04]  /*3c450*/  LDL.64 R4, [UR4+0x30] ;  /* 0x00003004ff047983 */ /* 0x000ee80008100a00 */
        /* <DEDUP_REMOVED lines=9> */
.L_x_13493:
[----:B------:R-:W-:Y:S05]  /*3c4f0*/  BSYNC B0 ;  /* 0x0000000000007941 */ /* 0x000fea0003800000 */
.L_x_13466:
[----:B------:R-:W2:Y:S04]  /*3c500*/  LDL.64 R6, [UR4+0x40] ;  /* 0x00004004ff067983 */ /* 0x000ea80008100a00 */
[----:B0-----:R-:W3:Y:S04]  /*3c510*/  LDL.64 R4, [UR4] ;  /* 0x00000004ff047983 */ /* 0x001ee80008100a00 */
[----:B--2---:R-:W2:Y:S04]  /*3c520*/  LD.E R8, desc[UR6][R6.64] ;  /* 0x0000000606087980 */ /* 0x004ea8000c101900 */
[----:B---3--:R0:W5:Y:S04]  /*3c530*/  LD.E R10, desc[UR6][R4.64] ;  /* 0x00000006040a7980 */ /* 0x008168000c101900 */
[----:B------:R0:W5:Y:S01]  /*3c540*/  LD.E R11, desc[UR6][R4.64+0x4] ;  /* 0x00000406040b7980 */ /* 0x000162000c101900 */
[----:B------:R-:W-:Y:S01]  /*3c550*/  BSSY B0, `(.L_x_13468) ;  /* 0x0000005000007945 */ /* 0x000fe20003800000 */
[----:B--2---:R-:W-:-:S04]  /*3c560*/  LOP3.LUT R8, R8, 0x1, RZ, 0xfc, !PT ;  /* 0x0000000108087812 */ /* 0x004fc800078efcff */
[----:B------:R-:W-:-:S13]  /*3c570*/  ISETP.NE.AND P0, PT, R8, 0x3, PT ;  /* 0x000000030800780c */ /* 0x000fda0003f05270 */
[----:B0-----:R-:W-:Y:S05]  /*3c580*/  @!P0 BRA `(.L_x_13469) ;  /* 0x0000000000048947 */ /* 0x001fea0003800000 */
[----:B------:R-:W-:Y:S01]  /*3c590*/  BPT.TRAP 0x1 ;  /* 0x000000040000795c */ /* 0x000fe20000300000 */
.L_x_13469:
[----:B------:R-:W-:Y:S05]  /*3c5a0*/  BSYNC B0 ;  /* 0x0000000000007941 */ /* 0x000fea0003800000 */
.L_x_13468:
        /* <DEDUP_REMOVED lines=13> */
.L_x_13471:
[----:B------:R-:W-:Y:S05]  /*3c680*/  BSYNC B0 ;  /* 0x0000000000007941 */ /* 0x000fea0003800000 */
.L_x_13470:
        /* <DEDUP_REMOVED lines=8> */
.L_x_13473:
[----:B------:R-:W-:Y:S05]  /*3c710*/  BSYNC B0 ;  /* 0x0000000000007941 */ /* 0x000fea0003800000 */
.L_x_13472:
[----:B------:R-:W2:Y:S04]  /*3c720*/  LDL.64 R12, [UR4] ;  /* 0x00000004ff0c7983 */ /* 0x000ea80008100a00 */
[----:B------:R-:W0:Y:S04]  /*3c730*/  LDL.64 R10, [UR4+0x58] ;  /* 0x00005804ff0a7983 */ /* 0x000e280008100a00 */
[----:B------:R-:W3:Y:S04]  /*3c740*/  LDL.64 R4, [UR4+0x48] ;  /* 0x00004804ff047983 */ /* 0x000ee80008100a00 */
[----:B------:R-:W4:Y:S04]  /*3c750*/  LDL.64 R6, [UR4+0x50] ;  /* 0x00005004ff067983 */ /* 0x000f280008100a00 */
[----:B--2---:R-:W2:Y:S04]  /*3c760*/  LD.E R13, desc[UR6][R12.64] ;  /* 0x000000060c0d7980 */ /* 0x004ea8000c101900 */
[----:B0----5:R-:W2:Y:S04]  /*3c770*/  LD.E.64 R8, desc[UR6][R10.64] ;  /* 0x000000060a087980 */ /* 0x021ea8000c101b00 */
[----:B---3--:R-:W3:Y:S04]  /*3c780*/  LD.E R16, desc[UR6][R4.64] ;  /* 0x0000000604107980 */ /* 0x008ee8000c101900 */
[----:B----4-:R-:W4:Y:S01]  /*3c790*/  LD.E.64 R14, desc[UR6][R6.64] ;  /* 0x00000006060e7980 */ /* 0x010f22000c101b00 */
[----:B------:R-:W-:Y:S05]  /*3c7a0*/  WARPSYNC.ALL ;  /* 0x0000000000007948 */ /* 0x000fea0003800000 */
[----:B------:R-:W-:Y:S01]  /*3c7b0*/  WARPGROUP.ARRIVE ;  /* 0x00000000000079c5 */ /* 0x000fe20000000000 */
[----:B------:R-:W-:Y:S01]  /*3c7c0*/  MOV R17, 0x1 ;  /* 0x0000000100117802 */ /* 0x000fe20000000f00 */
[----:B--2---:R-:W-:Y:S01]  /*3c7d0*/  IMAD R8, R13, 0xc00, R8 ;  /* 0x00000c000d087824 */ /* 0x004fe200078e0208 */
[----:B------:R-:W-:-:S02]  /*3c7e0*/  R2UR UR11, R9 ;  /* 0x00000000090b72ca */ /* 0x000fc400000e0000 */
[----:B---3--:R-:W-:Y:S02]  /*3c7f0*/  ISETP.NE.U32.AND P0, PT, R16, RZ, PT ;  /* 0x000000ff1000720c */ /* 0x008fe40003f05070 */
[----:B------:R-:W-:Y:S02]  /*3c800*/  R2UR UR10, R8 ;  /* 0x00000000080a72ca */ /* 0x000fe400000e0000 */
[----:B----4-:R-:W-:Y:S02]  /*3c810*/  R2UR UR8, R14 ;  /* 0x000000000e0872ca */ /* 0x010fe400000e0000 */
[----:B------:R-:W-:-:S07]  /*3c820*/  R2UR UR9, R15 ;  /* 0x000000000f0972ca */ /* 0x000fce00000e0000 */
[----:B------:R-:W-:-:S06]  /*3c830*/  VOTEU.ANY UP0, P0 ;  /* 0x00000000003f7886 */ /* 0x000fcc0000000100 */
[----:B------:R-:W-:Y:S03]  /*3c840*/  HGMMA.64x96x16.F32 R24, gdesc[UR8], R24, UP0, gsb0 ;  /* 0x01600000081879f0 */ /* 0x000fe6000b800818 */
        /* <DEDUP_REMOVED lines=100> */
[----:B------:R-:W-:Y:S01]  /*3ce90*/  MOV R13, R9 ;  /* 0x00000009000d7202 */ /* 0x000fe20000000f00 */
[----:B------:R-:W-:-:S03]  /*3cea0*/  WARPGROUP.ARRIVE ;  /* 0x00000000000079c5 */ /* 0x000fc60000000000 */
        /* <DEDUP_REMOVED lines=81> */
[----:B------:R-:W2:Y:S04]  /*3d3c0*/  LDL.64 R10, [UR4+0x18] ;  /* 0x00001804ff0a7983 */ /* 0x000ea80008100a00 */
[----:B------:R-:W3:Y:S01]  /*3d3d0*/  LDL.64 R8, [UR4] ;  /* 0x00000004ff087983 */ /* 0x000ee20008100a00 */
[----:B------:R-:W1:Y:S02]  /*3d3e0*/  S2R R74, SR_TID.X ;  /* 0x00000000004a7919 */ /* 0x000e640000002100 */
[----:B-1----:R-:W-:-:S04]  /*3d3f0*/  SHF.R.U32.HI R6, RZ, 0x7, R74 ;  /* 0x00000007ff067819 */ /* 0x002fc8000001164a */
        /* <DEDUP_REMOVED lines=9> */
.L_x_13476:
[----:B------:R-:W-:Y:S05]  /*3d490*/  BSYNC B0 ;  /* 0x0000000000007941 */ /* 0x000fea0003800000 */
.L_x_13475:
        /* <DEDUP_REMOVED lines=14> */
[----:B--2---:R-:W-:-:S03]  /*3d580*/  ISETP.NE.AND P0, PT, R4, 0x1, PT ;  /* 0x000000010400780c */ /* 0x004fc60003f05270 */
[----:B------:R-:W2:Y:S10]  /*3d590*/  LD.E R4, desc[UR6][R2.64+0x18] ;  /* 0x0000180602047980 */ /* 0x000eb4000c101900 */
[----:B------:R-:W2:Y:S04]  /*3d5a0*/  @P0 LD.E R15, desc[UR6][R2.64+0x28] ;  /* 0x00002806020f0980 */ /* 0x000ea8000c101900 */
[----:B------:R-:W2:Y:S01]  /*3d5b0*/  @P0 LD.E R16, desc[UR6][R2.64+0x2c] ;  /* 0x00002c0602100980 */ /* 0x000ea2000c101900 */
[----:B----4-:R-:W-:-:S04]  /*3d5c0*/  SHF.R.S32.HI R6, RZ, 0x1f, R5 ;  /* 0x0000001fff067819 */ /* 0x010fc80000011405 */
        /* <DEDUP_REMOVED lines=16> */
[----:B---3--:R-:W-:Y:S01]  /*3d6d0*/  IMAD R9, R72, 0x8, R9 ;  /* 0x0000000848097824 */ /* 0x008fe200078e0209 */
[----:B------:R-:W-:-:S02]  /*3d6e0*/  LOP3.LUT R7, R7, 0x3fffffe, RZ, 0xc0, !PT ;  /* 0x03fffffe07077812 */ /* 0x000fc400078ec0ff */
[----:B------:R-:W-:Y:S01]  /*3d6f0*/  LEA.HI R5, R14, R14, RZ, 0x1 ;  /* 0x0000000e0e057211 */ /* 0x000fe200078f08ff */
[----:B------:R-:W-:Y:S02]  /*3d700*/  IMAD.IADD R12, R11, 0x1, -R12 ;  /* 0x000000010b0c7824 */ /* 0x000fe400078e0a0c */
[----:B------:R-:W-:Y:S01]  /*3d710*/  IMAD.IADD R7, R6, 0x1, -R7 ;  /* 0x0000000106077824 */ /* 0x000fe200078e0a07 */
[----:B------:R-:W-:Y:S01]  /*3d720*/  LOP3.LUT R5, R5, 0x1ffffffe, RZ, 0xc0, !PT ;  /* 0x1ffffffe05057812 */ /* 0x000fe200078ec0ff */
[----:B------:R-:W-:-:S03]  /*3d730*/  IMAD.U32 R12, R9, 0x10, R12 ;  /* 0x00000010090c7824 */ /* 0x000fc600078e000c */
[----:B------:R-:W-:Y:S01]  /*3d740*/  IADD3 R5, R14, -R5, RZ ;  /* 0x800000050e057210 */ /* 0x000fe20007ffe0ff */
        /* <DEDUP_REMOVED lines=16> */
[----:B--2---:R-:W-:-:S05]  /*3d850*/  @P0 IMAD.HI.U32 R15, R12, R15, RZ ;  /* 0x0000000f0c0f0227 */ /* 0x004fca00078e00ff */
        /* <DEDUP_REMOVED lines=18> */
.L_x_13482:
[----:B------:R-:W-:Y:S05]  /*3d980*/  BSYNC B2 ;  /* 0x0000000000027941 */ /* 0x000fea0003800000 */
.L_x_13481:
[----:B------:R-:W-:Y:S01]  /*3d990*/  LOP3.LUT R7, RZ, R7, RZ, 0x33, !PT ;  /* 0x00000007ff077212 */ /* 0x000fe200078e33ff */
[----:B------:R-:W-:Y:S06]  /*3d9a0*/  BRA `(.L_x_13483) ;  /* 0x0000000000187947 */ /* 0x000fec0003800000 */
.L_x_13480:
[----:B------:R-:W-:-:S13]  /*3d9b0*/  ISETP.NE.AND P0, PT, R4, 0x1, PT ;  /* 0x000000010400780c */ /* 0x000fda0003f05270 */
[----:B------:R-:W-:Y:S05]  /*3d9c0*/  @!P0 BRA `(.L_x_13483) ;  /* 0x0000000000108947 */ /* 0x000fea0003800000 */
[----:B------:R-:W2:Y:S04]  /*3d9d0*/  LD.E R6, desc[UR6][R2.64+0x1c] ;  /* 0x00001c0602067980 */ /* 0x000ea8000c101900 */
[----:B------:R-:W3:Y:S01]  /*3d9e0*/  LD.E R10, desc[UR6][R2.64+0x20] ;  /* 0x00002006020a7980 */ /* 0x000ee2000c101900 */
[----:B--2---:R-:W-:-:S05]  /*3d9f0*/  IMAD.HI.U32 R7, R7, R6, RZ ;  /* 0x0000000607077227 */ /* 0x004fca00078e00ff */
[----:B---3--:R-:W-:-:S07]  /*3da00*/  SHF.R.U32.HI R7, RZ, R10, R7 ;  /* 0x0000000aff077219 */ /* 0x008fce0000011607 */
.L_x_13483:
[----:B------:R-:W-:Y:S05]  /*3da10*/  BSYNC B1 ;  /* 0x0000000000017941 */ /* 0x000fea0003800000 */
.L_x_13479:
[----:B------:R-:W-:-:S05]  /*3da20*/  IMAD R7, R4, R7, R8 ;  /* 0x0000000704077224 */ /* 0x000fca00078e0208 */
[----:B------:R-:W-:Y:S02]  /*3da30*/  VIMNMX R0, R0, R7, !PT ;  /* 0x0000000700007248 */ /* 0x000fe40007fe0100 */
[----:B------:R-:W-:-:S07]  /*3da40*/  VIADDMNMX R5, R7, R4, R5, PT ;  /* 0x0000000407057246 */ /* 0x000fce0003800105 */
.L_x_13478:
[----:B------:R-:W-:Y:S05]  /*3da50*/  BSYNC B0 ;  /* 0x0000000000007941 */ /* 0x000fea0003800000 */
.L_x_13477:
[C---:B------:R-:W-:Y:S01]  /*3da60*/  ISETP.GE.AND P0, PT, R75.reuse, 0x2, PT ;  /* 0x000000024b00780c */ /* 0x040fe20003f06270 */
[----:B------:R-:W0:Y:S01]  /*3da70*/  SHFL.IDX PT, R12, R12, 0x1, 0x1c1f ;  /* 0x003c1f000c0c7f89 */ /* 0x000e2200000e0000 */
[C---:B------:R-:W-:Y:S01]  /*3da80*/  ISETP.GE.AND P4, PT, R75.reuse, 0xa, PT ;  /* 0x0000000a4b00780c */ /* 0x040fe20003f86270 */
[----:B------:R-:W-:Y:S01]  /*3da90*/  BSSY B0, `(.L_x_13484) ;  /* 0x000008e000007945 */ /* 0x000fe20003800000 */
        /* <DEDUP_REMOVED lines=10> */
[----:B------:R-:W-:Y:S01]  /*3db40*/  ISETP.LT.OR P3, PT, R5, 0x9, P3 ;  /* 0x000000090500780c */ /* 0x000fe20001f61670 */
[----:B0-----:R-:W-:Y:S01]  /*3db50*/  IMAD.IADD R6, R21, 0x1, R12 ;  /* 0x0000000115067824 */ /* 0x001fe200078e020c */
[----:B------:R-:W-:Y:S02]  /*3db60*/  ISETP.GT.AND P2, PT, R0, 0x10, !P4 ;  /* 0x000000100000780c */ /* 0x000fe40006744270 */
[----:B------:R-:W-:Y:S02]  /*3db70*/  FSEL R28, R28, -INF , !P3 ;  /* 0xff8000001c1c7808 */ /* 0x000fe40005800000 */
        /* <DEDUP_REMOVED lines=74> */
[----:B------:R-:W-:-:S02]  /*3e020*/  VIADDMNMX R7, R12, R17, R14, PT ;  /* 0x000000110c077246 */ /* 0x000fc4000380010e */
        /* <DEDUP_REMOVED lines=39> */
.L_x_13489:
[----:B------:R-:W-:Y:S05]  /*3e2a0*/  BSYNC B2 ;  /* 0x0000000000027941 */ /* 0x000fea0003800000 */
.L_x_13488:
[----:B------:R-:W-:Y:S01]  /*3e2b0*/  LOP3.LUT R13, RZ, R13, RZ, 0x33, !PT ;  /* 0x0000000dff0d7212 */ /* 0x000fe200078e33ff */
[----:B------:R-:W-:Y:S06]  /*3e2c0*/  BRA `(.L_x_13490) ;  /* 0x0000000000187947 */ /* 0x000fec0003800000 */
.L_x_13487:
[----:B------:R-:W-:-:S13]  /*3e2d0*/  ISETP.NE.AND P6, PT, R4, 0x1, PT ;  /* 0x000000010400780c */ /* 0x000fda0003fc5270 */
[----:B------:R-:W-:Y:S05]  /*3e2e0*/  @!P6 BRA `(.L_x_13490) ;  /* 0x000000000010e947 */ /* 0x000fea0003800000 */
[----:B------:R-:W2:Y:S04]  /*3e2f0*/  LD.E R0, desc[UR6][R2.64+0x1c] ;  /* 0x00001c0602007980 */ /* 0x000ea8000c101900 */
[----:B------:R-:W3:Y:S01]  /*3e300*/  LD.E R10, desc[UR6][R2.64+0x20] ;  /* 0x00002006020a7980 */ /* 0x000ee2000c101900 */
[----:B--2---:R-:W-:-:S05]  /*3e310*/  IMAD.HI.U32 R13, R13, R0, RZ ;  /* 0x000000000d0d7227 */ /* 0x004fca00078e00ff */
[----:B---3--:R-:W-:-:S07]  /*3e320*/  SHF.R.U32.HI R13, RZ, R10, R13 ;  /* 0x0000000aff0d7219 */ /* 0x008fce000001160d */
.L_x_13490:
[----:B------:R-:W-:Y:S05]  /*3e330*/  BSYNC B1 ;  /* 0x0000000000017941 */ /* 0x000fea0003800000 */
.L_x_13486:
[----:B------:R-:W-:-:S05]  /*3e340*/  IMAD R13, R4, R13, R8 ;  /* 0x0000000d040d7224 */ /* 0x000fca00078e0208 */
[----:B------:R-:W-:Y:S02]  /*3e350*/  VIADDMNMX R7, R13, R4, R7, PT ;  /* 0x000000040d077246 */ /* 0x000fe40003800107 */
[----:B------:R-:W-:-:S07]  /*3e360*/  VIMNMX R6, R6, R13, !PT ;  /* 0x0000000d06067248 */ /* 0x000fce0007fe0100 */
.L_x_13485:
[----:B------:R-:W-:Y:S05]  /*3e370*/  BSYNC B0 ;  /* 0x0000000000007941 */ /* 0x000fea0003800000 */
.L_x_13484:
[----:B------:R-:W2:Y:S01]  /*3e380*/  LDL.64 R2, [UR4+0x70] ;  /* 0x00007004ff027983 */ /* 0x000ea20008100a00 */
[C---:B------:R-:W-:Y:S02]  /*3e390*/  ISETP.GT.AND P0, PT, R6.reuse, 0x1, !P0 ;  /* 0x000000010600780c */ /* 0x040fe40004704270 */
[----:B------:R-:W-:Y:S01]  /*3e3a0*/  ISETP.GT.AND P1, PT, R6, 0x8, !P1 ;  /* 0x000000080600780c */ /* 0x000fe20004f24270 */
[----:B------:R-:W-:Y:S01]  /*3e3b0*/  STL [R1+0x494], R18 ;  /* 0x0004941201007387 */ /* 0x000fe20000100800 */
        /* <DEDUP_REMOVED lines=100> */
[----:B------:R-:W-:Y:S02]  /*3ea00*/  FMNMX.FTZ R9, R63, R4, !PT ;  /* 0x000000043f097209 */ /* 0x000fe40007810000 */
[----:B------:R-:W-:Y:S02]  /*3ea10*/  ISETP.GT.AND P0, PT, R6, 0x59, !P6 ;  /* 0x000000590600780c */ /* 0x000fe40007704270 */
[----:B------:R-:W-:Y:S02]  /*3ea20*/  ISETP.LT.OR P5, PT, R7, 0x59, P5 ;  /* 0x000000590700780c */ /* 0x000fe40002fa1670 */
[----:B------:R-:W-:-:S02]  /*3ea30*/  FSEL R67, R67, -INF , !P4 ;  /* 0xff80000043437808 */ /* 0x000fc40006000000 */
[----:B------:R-:W-:Y:S02]  /*3ea40*/  FMNMX.FTZ R4, R66, R9, !PT ;  /* 0x0000000942047209 */ /* 0x000fe40007810000 */
[----:B------:R-:W-:Y:S02]  /*3ea50*/  ISETP.LT.OR P0, PT, R7, 0x5a, P0 ;  /* 0x0000005a0700780c */ /* 0x000fe40000701670 */
[----:B------:R-:W-:Y:S02]  /*3ea60*/  FSEL R70, R70, -INF , !P5 ;  /* 0xff80000046467808 */ /* 0x000fe40006800000 */
[----:B------:R-:W-:Y:S02]  /*3ea70*/  FMNMX.FTZ R7, R67, R4, !PT ;  /* 0x0000000443077209 */ /* 0x000fe40007810000 */
[----:B------:R-:W-:Y:S02]  /*3ea80*/  FSEL R71, R71, -INF , !P0 ;  /* 0xff80000047477808 */ /* 0x000fe40004000000 */
        /* <DEDUP_REMOVED lines=28> */
[----:B0-----:R-:W-:Y:S02]  /*3ec50*/  FMNMX.FTZ R8, R9, R4, !PT ;  /* 0x0000000409087209 */ /* 0x001fe40007810000 */
        /* <DEDUP_REMOVED lines=33> */
[----:B------:R-:W-:-:S07]  /*3ee70*/  FFMA.FTZ R214, R33, R4, -R17 ;  /* 0x0000000421d67223 */ /* 0x000fce0000010811 */
[----:B------:R-:W2:Y:S01]  /*3ee80*/  MUFU.EX2 R26, R26 ;  /* 0x0000001a001a7308 */ /* 0x000ea20000000800 */
[----:B------:R-:W-:-:S07]  /*3ee90*/  FFMA.FTZ R210, R35, R4, -R3 ;  /* 0x0000000423d27223 */ /* 0x000fce0000010803 */
[----:B------:R-:W3:Y:S01]  /*3eea0*/  MUFU.EX2 R24, R24 ;  /* 0x0000001800187308 */ /* 0x000ee20000000800 */
[----:B------:R-:W-:-:S07]  /*3eeb0*/  FFMA.FTZ R211, R36, R4, -R17 ;  /* 0x0000000424d37223 */ /* 0x000fce0000010811 */
[----:B------:R-:W4:Y:S01]  /*3eec0*/  MUFU.EX2 R170, R170 ;  /* 0x000000aa00aa7308 */ /* 0x000f220000000800 */
[----:B------:R-:W-:-:S07]  /*3eed0*/  FFMA.FTZ R204, R38, R4, -R3 ;  /* 0x0000000426cc7223 */ /* 0x000fce0000010803 */
[----:B------:R-:W4:Y:S01]  /*3eee0*/  MUFU.EX2 R171, R171 ;  /* 0x000000ab00ab7308 */ /* 0x000f220000000800 */
[----:B0-----:R-:W-:Y:S01]  /*3eef0*/  FADD.FTZ R5, R168, R27 ;  /* 0x0000001ba8057221 */ /* 0x001fe20000010000 */
[----:B------:R-:W-:-:S06]  /*3ef00*/  FFMA.FTZ R212, R37, R4, -R17 ;  /* 0x0000000425d47223 */ /* 0x000fcc0000010811 */
[----:B------:R-:W0:Y:S01]  /*3ef10*/  MUFU.EX2 R213, R213 ;  /* 0x000000d500d57308 */ /* 0x000e220000000800 */
[----:B-1----:R-:W-:Y:S01]  /*3ef20*/  FADD.FTZ R9, R25, R169 ;  /* 0x000000a919097221 */ /* 0x002fe20000010000 */
[----:B------:R-:W-:-:S06]  /*3ef30*/  FFMA.FTZ R205, R39, R4, -R3 ;  /* 0x0000000427cd7223 */ /* 0x000fcc0000010803 */
[----:B------:R-:W1:Y:S01]  /*3ef40*/  MUFU.EX2 R209, R209 ;  /* 0x000000d100d17308 */ /* 0x000e620000000800 */
[----:B--2---:R-:W-:Y:S01]  /*3ef50*/  FADD.FTZ R5, R26, R5 ;  /* 0x000000051a057221 */ /* 0x004fe20000010000 */
[----:B------:R-:W-:-:S06]  /*3ef60*/  FFMA.FTZ R11, R40, R4, -R17 ;  /* 0x00000004280b7223 */ /* 0x000fcc0000010811 */
[----:B------:R-:W2:Y:S01]  /*3ef70*/  MUFU.EX2 R214, R214 ;  /* 0x000000d600d67308 */ /* 0x000ea20000000800 */
        /* <DEDUP_REMOVED lines=16> */
[----:B---3--:R-:W-:-:S06]  /*3f080*/  FADD.FTZ R5, R210, R9 ;  /* 0x00000009d2057221 */ /* 0x008fcc0000010000 */
[----:B------:R-:W2:Y:S01]  /*3f090*/  MUFU.EX2 R11, R11 ;  /* 0x0000000b000b7308 */ /* 0x000ea20000000800 */
        /* <DEDUP_REMOVED lines=10> */
[----:B-1----:R-:W-:-:S06]  /*3f140*/  FADD.FTZ R5, R205, R2 ;  /* 0x00000002cd057221 */ /* 0x002fcc0000010000 */
[----:B------:R-:W0:Y:S01]  /*3f150*/  MUFU.EX2 R15, R15 ;  /* 0x0000000f000f7308 */ /* 0x000e220000000800 */
[-C--:B------:R-:W-:Y:S01]  /*3f160*/  FFMA.FTZ R177, R49, R4.reuse, -R17 ;  /* 0x0000000431b17223 */ /* 0x080fe20000010811 */
[----:B------:R-:W-:-:S06]  /*3f170*/  FFMA.FTZ R190, R51, R4, -R3 ;  /* 0x0000000433be7223 */ /* 0x000fcc0000010803 */
[----:B------:R-:W1:Y:S01]  /*3f180*/  MUFU.EX2 R176, R176 ;  /* 0x000000b000b07308 */ /* 0x000e620000000800 */
[-CC-:B------:R-:W-:Y:S01]  /*3f190*/  FFMA.FTZ R189, R52, R4.reuse, -R17.reuse ;  /* 0x0000000434bd7223 */ /* 0x180fe20000010811 */
[-CC-:B------:R-:W-:Y:S01]  /*3f1a0*/  FFMA.FTZ R179, R53, R4.reuse, -R17.reuse ;  /* 0x0000000435b37223 */ /* 0x180fe20000010811 */
[-CC-:B------:R-:W-:Y:S01]  /*3f1b0*/  FFMA.FTZ R200, R56, R4.reuse, -R17.reuse ;  /* 0x0000000438c87223 */ /* 0x180fe20000010811 */
[-CC-:B------:R-:W-:Y:S01]  /*3f1c0*/  FFMA.FTZ R193, R57, R4.reuse, -R17.reuse ;  /* 0x0000000439c17223 */ /* 0x180fe20000010811 */
[----:B------:R-:W-:-:S03]  /*3f1d0*/  FFMA.FTZ R202, R60, R4, -R17 ;  /* 0x000000043cca7223 */ /* 0x000fc60000010811 */
[----:B------:R-:W1:Y:S01]  /*3f1e0*/  MUFU.EX2 R14, R14 ;  /* 0x0000000e000e7308 */ /* 0x000e620000000800 */
[-CC-:B------:R-:W-:Y:S01]  /*3f1f0*/  FFMA.FTZ R201, R61, R4.reuse, -R17.reuse ;  /* 0x000000043dc97223 */ /* 0x180fe20000010811 */
[-CC-:B------:R-:W-:Y:S01]  /*3f200*/  FFMA.FTZ R228, R64, R4.reuse, -R17.reuse ;  /* 0x0000000440e47223 */ /* 0x180fe20000010811 */
[-CC-:B------:R-:W-:Y:S01]  /*3f210*/  FFMA.FTZ R215, R65, R4.reuse, -R17.reuse ;  /* 0x0000000441d77223 */ /* 0x180fe20000010811 */
[-CC-:B------:R-:W-:Y:S01]  /*3f220*/  FFMA.FTZ R68, R68, R4.reuse, -R17.reuse ;  /* 0x0000000444447223 */ /* 0x180fe20000010811 */
[----:B------:R-:W-:-:S03]  /*3f230*/  FFMA.FTZ R229, R69, R4, -R17 ;  /* 0x0000000445e57223 */ /* 0x000fc60000010811 */
[----:B------:R-:W1:Y:S01]  /*3f240*/  MUFU.EX2 R175, R175 ;  /* 0x000000af00af7308 */ /* 0x000e620000000800 */
[----:B--2---:R-:W-:Y:S01]  /*3f250*/  FADD.FTZ R17, R11, R12 ;  /* 0x0000000c0b117221 */ /* 0x004fe20000010000 */
[----:B---3--:R-:W-:Y:S01]  /*3f260*/  FADD.FTZ R5, R0, R5 ;  /* 0x0000000500057221 */ /* 0x008fe20000010000 */
[----:B------:R-:W-:-:S05]  /*3f270*/  FFMA.FTZ R8, R54, R4, -R3 ;  /* 0x0000000436087223 */ /* 0x000fca0000010803 */
[----:B------:R-:W2:Y:S01]  /*3f280*/  MUFU.EX2 R178, R178 ;  /* 0x000000b200b27308 */ /* 0x000ea20000000800 */
[----:B----4-:R-:W-:Y:S01]  /*3f290*/  FADD.FTZ R2, R10, R17 ;  /* 0x000000110a027221 */ /* 0x010fe20000010000 */
[----:B------:R-:W-:-:S06]  /*3f2a0*/  FADD.FTZ R5, R16, R5 ;  /* 0x0000000510057221 */ /* 0x000fcc0000010000 */
[----:B------:R-:W3:Y:S01]  /*3f2b0*/  MUFU.EX2 R191, R191 ;  /* 0x000000bf00bf7308 */ /* 0x000ee20000000800 */
[----:B------:R-:W-:Y:S01]  /*3f2c0*/  FFMA.FTZ R192, R55, R4, -R3 ;  /* 0x0000000437c07223 */ /* 0x000fe20000010803 */
[----:B0-----:R-:W-:Y:S01]  /*3f2d0*/  FADD.FTZ R17, R15, R2 ;  /* 0x000000020f117221 */ /* 0x001fe20000010000 */
[----:B-1----:R-:W-:-:S05]  /*3f2e0*/  FADD.FTZ R2, R176, R5 ;  /* 0x00000005b0027221 */ /* 0x002fca0000010000 */
[----:B------:R-:W0:Y:S01]  /*3f2f0*/  MUFU.EX2 R177, R177 ;  /* 0x000000b100b17308 */ /* 0x000e220000000800 */
[----:B------:R-:W-:-:S07]  /*3f300*/  FFMA.FTZ R203, R58, R4, -R3 ;  /* 0x000000043acb7223 */ /* 0x000fce0000010803 */
[----:B------:R-:W1:Y:S01]  /*3f310*/  MUFU.EX2 R190, R190 ;  /* 0x000000be00be7308 */ /* 0x000e620000000800 */
[----:B------:R-:W-:Y:S01]  /*3f320*/  FADD.FTZ R17, R14, R17 ;  /* 0x000000110e117221 */ /* 0x000fe20000010000 */
[----:B------:R-:W-:-:S06]  /*3f330*/  FADD.FTZ R2, R175, R2 ;  /* 0x00000002af027221 */ /* 0x000fcc0000010000 */
[----:B------:R-:W4:Y:S01]  /*3f340*/  MUFU.EX2 R189, R189 ;  /* 0x000000bd00bd7308 */ /* 0x000f220000000800 */
[----:B------:R-:W-:-:S07]  /*3f350*/  FFMA.FTZ R9, R59, R4, -R3 ;  /* 0x000000043b097223 */ /* 0x000fce0000010803 */
[----:B------:R-:W4:Y:S01]  /*3f360*/  MUFU.EX2 R8, R8 ;  /* 0x0000000800087308 */ /* 0x000f220000000800 */
[----:B--2---:R-:W-:Y:S01]  /*3f370*/  FADD.FTZ R28, R178, R17 ;  /* 0x00000011b21c7221 */ /* 0x004fe20000010000 */
[----:B---3--:R-:W-:-:S06]  /*3f380*/  FADD.FTZ R5, R191, R2 ;  /* 0x00000002bf057221 */ /* 0x008fcc0000010000 */
[----:B------:R-:W2:Y:S01]  /*3f390*/  MUFU.EX2 R179, R179 ;  /* 0x000000b300b37308 */ /* 0x000ea20000000800 */
[----:B------:R-:W-:-:S07]  /*3f3a0*/  FFMA.FTZ R13, R62, R4, -R3 ;  /* 0x000000043e0d7223 */ /* 0x000fce0000010803 */
[----:B------:R-:W3:Y:S01]  /*3f3b0*/  MUFU.EX2 R192, R192 ;  /* 0x000000c000c07308 */ /* 0x000ee20000000800 */
[----:B0-----:R-:W-:Y:S01]  /*3f3c0*/  FADD.FTZ R28, R177, R28 ;  /* 0x0000001cb11c7221 */ /* 0x001fe20000010000 */
[----:B-1----:R-:W-:-:S06]  /*3f3d0*/  FADD.FTZ R5, R190, R5 ;  /* 0x00000005be057221 */ /* 0x002fcc0000010000 */
[----:B------:R-:W0:Y:S01]  /*3f3e0*/  MUFU.EX2 R200, R200 ;  /* 0x000000c800c87308 */ /* 0x000e220000000800 */
[----:B------:R-:W-:-:S07]  /*3f3f0*/  FFMA.FTZ R12, R63, R4, -R3 ;  /* 0x000000043f0c7223 */ /* 0x000fce0000010803 */
[----:B------:R-:W1:Y:S01]  /*3f400*/  MUFU.EX2 R203, R203 ;  /* 0x000000cb00cb7308 */ /* 0x000e620000000800 */
[----:B----4-:R-:W-:Y:S01]  /*3f410*/  FADD.FTZ R28, R189, R28 ;  /* 0x0000001cbd1c7221 */ /* 0x010fe20000010000 */
        /* <DEDUP_REMOVED lines=21> */
[----:B------:R-:W2:Y:S08]  /*3f570*/  MUFU.EX2 R215, R215 ;  /* 0x000000d700d77308 */ /* 0x000eb00000000800 */
[----:B------:R-:W3:Y:S01]  /*3f580*/  MUFU.EX2 R17, R17 ;  /* 0x0000001100117308 */ /* 0x000ee20000000800 */
[----:B0-----:R-:W-:Y:S01]  /*3f590*/  FADD.FTZ R5, R201, R4 ;  /* 0x00000004c9057221 */ /* 0x001fe20000010000 */
[----:B-1----:R-:W-:-:S06]  /*3f5a0*/  FADD.FTZ R3, R12, R3 ;  /* 0x000000030c037221 */ /* 0x002fcc0000010000 */
[----:B------:R-:W0:Y:S08]  /*3f5b0*/  MUFU.EX2 R18, R68 ;  /* 0x0000004400127308 */ /* 0x000e300000000800 */
[----:B------:R-:W1:Y:S01]  /*3f5c0*/  MUFU.EX2 R174, R174 ;  /* 0x000000ae00ae7308 */ /* 0x000e620000000800 */
[----:B----4-:R-:W-:Y:S01]  /*3f5d0*/  FADD.FTZ R2, R228, R5 ;  /* 0x00000005e4027221 */ /* 0x010fe20000010000 */
[----:B------:R-:W-:-:S06]  /*3f5e0*/  FADD.FTZ R4, R20, R3 ;  /* 0x0000000314047221 */ /* 0x000fcc0000010000 */
[----:B------:R-:W4:Y:S08]  /*3f5f0*/  MUFU.EX2 R229, R229 ;  /* 0x000000e500e57308 */ /* 0x000f300000000800 */
[----:B------:R-:W4:Y:S01]  /*3f600*/  MUFU.EX2 R21, R21 ;  /* 0x0000001500157308 */ /* 0x000f220000000800 */
[----:B--2---:R-:W-:Y:S01]  /*3f610*/  FADD.FTZ R2, R215, R2 ;  /* 0x00000002d7027221 */ /* 0x004fe20000010000 */
[----:B---3--:R-:W-:-:S03]  /*3f620*/  FADD.FTZ R3, R17, R4 ;  /* 0x0000000411037221 */ /* 0x008fc60000010000 */
[----:B0-----:R-:W-:Y:S01]  /*3f630*/  FADD.FTZ R2, R18, R2 ;  /* 0x0000000212027221 */ /* 0x001fe20000010000 */
[----:B-1----:R-:W-:-:S03]  /*3f640*/  FADD.FTZ R4, R174, R3 ;  /* 0x00000003ae047221 */ /* 0x002fc60000010000 */
[----:B----4-:R-:W-:Y:S01]  /*3f650*/  FADD.FTZ R31, R229, R2 ;  /* 0x00000002e51f7221 */ /* 0x010fe20000010000 */
[----:B------:R-:W-:-:S04]  /*3f660*/  FADD.FTZ R33, R21, R4 ;  /* 0x0000000415217221 */ /* 0x000fc80000010000 */
[----:B------:R-:W-:Y:S04]  /*3f670*/  ST.E desc[UR6][R6.64+0x10], R31 ;  /* 0x0000101f06007985 */ /* 0x000fe8000c101906 */
[----:B------:R0:W-:Y:S04]  /*3f680*/  ST.E desc[UR6][R6.64+0x14], R33 ;  /* 0x0000142106007985 */ /* 0x0001e8000c101906 */
[----:B------:R-:W2:Y:S04]  /*3f690*/  LDL.64 R28, [UR4] ;  /* 0x00000004ff1c7983 */ /* 0x000ea80008100a00 */
[----:B------:R-:W3:Y:S04]  /*3f6a0*/  LDL.64 R4, [UR4+0x98] ;  /* 0x00009804ff047983 */ /* 0x000ee80008100a00 */
[----:B------:R-:W4:Y:S01]  /*3f6b0*/  LDL.64 R2, [UR4+0x80] ;  /* 0x00008004ff027983 */ /* 0x000f220008100a00 */
[----:B------:R-:W-:-:S03]  /*3f6c0*/  LEA.HI R74, R74, 0x8, RZ, 0x19 ;  /* 0x000000084a4a7811 */ /* 0x000fc600078fc8ff */
[----:B0-----:R-:W4:Y:S02]  /*3f6d0*/  LDL.64 R6, [UR4+0x88] ;  /* 0x00008804ff067983 */ /* 0x001f240008100a00 */
[----:B------:R0:W-:Y:S06]  /*3f6e0*/  BAR.SYNC.DEFER_BLOCKING R74, 0x100 ;  /* 0x0004004a0000751d */ /* 0x0001ec0000010000 */
        /* <DEDUP_REMOVED lines=76> */
[----:B--2---:R-:W-:-:S03]  /*3fbb0*/  IMAD R4, R29, 0xc00, R4 ;  /* 0x00000c001d047824 */ /* 0x004fc600078e0204 */
[----:B------:R-:W2:Y:S04]  /*3fbc0*/  LD.E R103, desc[UR6][R2.64+0x16c] ;  /* 0x00016c0602677980 */ /* 0x000ea8000c101900 */
[----:B---3--:R-:W-:Y:S04]  /*3fbd0*/  ST.E desc[UR6][R2.64], R35 ;  /* 0x0000002302007985 */ /* 0x008fe8000c101906 */
[----:B----4-:R-:W-:Y:S04]  /*3fbe0*/  ST.E desc[UR6][R2.64+0x4], R37 ;  /* 0x0000042502007985 */ /* 0x010fe8000c101906 */
        /* <DEDUP_REMOVED lines=14> */
[----:B------:R-:W2:Y:S04]  /*3fcd0*/  LD.E R29, desc[UR6][R2.64+0x44] ;  /* 0x00004406021d7980 */ /* 0x000ea8000c101900 */
[----:B0-----:R-:W2:Y:S04]  /*3fce0*/  LD.E R31, desc[UR6][R2.64+0x4c] ;  /* 0x00004c06021f7980 */ /* 0x001ea8000c101900 */
[----:B-1----:R-:W2:Y:S04]  /*3fcf0*/  LD.E R33, desc[UR6][R2.64+0x54] ;  /* 0x0000540602217980 */ /* 0x002ea8000c101900 */
[----:B------:R-:W2:Y:S04]  /*3fd00*/  LD.E R35, desc[UR6][R2.64+0x5c] ;  /* 0x00005c0602237980 */ /* 0x000ea8000c101900 */
[----:B------:R-:W2:Y:S04]  /*3fd10*/  LD.E R37, desc[UR6][R2.64+0x64] ;  /* 0x0000640602257980 */ /* 0x000ea8000c101900 */
        /* <DEDUP_REMOVED lines=170> */
[----:B------:R0:W-:Y:S01]  /*407c0*/  ST.E desc[UR6][R2.64], R24 ;  /* 0x0000001802007985 */ /* 0x0001e2000c101906 */
[----:B------:R-:W-:Y:S01]  /*407d0*/  F2FP.F16.F32.PACK_AB R168, R214, R213 ;  /* 0x000000d5d6a8723e */ /* 0x000fe200000000ff */
[----:B------:R-:W-:Y:S02]  /*407e0*/  IMAD.MOV.U32 R214, RZ, RZ, 0x1 ;  /* 0x00000001ffd67424 */ /* 0x000fe400078e00ff */
[----:B------:R1:W-:Y:S04]  /*407f0*/  ST.E desc[UR6][R2.64+0x4], R25 ;  /* 0x0000041902007985 */ /* 0x0003e8000c101906 */
[----:B------:R2:W-:Y:S01]  /*40800*/  ST.E desc[UR6][R2.64+0x8], R26 ;  /* 0x0000081a02007985 */ /* 0x0005e2000c101906 */
[----:B0-----:R-:W-:-:S02]  /*40810*/  VIADD R24, R4, 0x80 ;  /* 0x0000008004187836 */ /* 0x001fc40000000000 */
[----:B-1----:R-:W-:Y:S01]  /*40820*/  IMAD.MOV.U32 R25, RZ, RZ, R5 ;  /* 0x000000ffff197224 */ /* 0x002fe200078e0005 */
[----:B------:R0:W-:Y:S02]  /*40830*/  ST.E desc[UR6][R2.64+0xc], R27 ;  /* 0x00000c1b02007985 */ /* 0x0001e4000c101906 */
[----:B------:R-:W-:Y:S02]  /*40840*/  R2UR UR10, R24 ;  /* 0x00000000180a72ca */ /* 0x000fe400000e0000 */
[----:B------:R1:W-:Y:S01]  /*40850*/  ST.E desc[UR6][R2.64+0x10], R28 ;  /* 0x0000101c02007985 */ /* 0x0003e2000c101906 */
[----:B------:R-:W-:-:S03]  /*40860*/  R2UR UR11, R25 ;  /* 0x00000000190b72ca */ /* 0x000fc600000e0000 */
        /* <DEDUP_REMOVED lines=124> */
[----:B------:R-:W4:Y:S04]  /*41030*/  LD.E R24, desc[UR6][R2.64] ;  /* 0x0000000602187980 */ /* 0x000f28000c101900 */
[----:B------:R-:W4:Y:S04]  /*41040*/  LD.E R25, desc[UR6][R2.64+0x4] ;  /* 0x0000040602197980 */ /* 0x000f28000c101900 */
[----:B--2---:R-:W2:Y:S04]  /*41050*/  LD.E R26, desc[UR6][R2.64+0x8] ;  /* 0x00000806021a7980 */ /* 0x004ea8000c101900 */
[----:B0-----:R-:W2:Y:S04]  /*41060*/  LD.E R27, desc[UR6][R2.64+0xc] ;  /* 0x00000c06021b7980 */ /* 0x001ea8000c101900 */
[----:B-1----:R-:W2:Y:S04]  /*41070*/  LD.E R28, desc[UR6][R2.64+0x10] ;  /* 0x00001006021c7980 */ /* 0x002ea8000c101900 */
        /* <DEDUP_REMOVED lines=123> */
[----:B------:R-:W-:Y:S01]  /*41830*/  IMAD.MOV.U32 R171, RZ, RZ, R18 ;  /* 0x000000ffffab7224 */ /* 0x000fe200078e0012 */
[----:B------:R-:W-:-:S02]  /*41840*/  F2FP.F16.F32.PACK_AB R170, R212, R211 ;  /* 0x000000d3d4aa723e */ /* 0x000fc400000000ff */
[----:B------:R-:W-:Y:S01]  /*41850*/  F2FP.F16.F32.PACK_AB R169, R210, R209 ;  /* 0x000000d1d2a9723e */ /* 0x000fe200000000ff */
[----:B------:R-:W-:Y:S01]  /*41860*/  IMAD.MOV.U32 R213, RZ, RZ, R171 ;  /* 0x000000ffffd57224 */ /* 0x000fe200078e00ab */
[----:B------:R-:W-:Y:S01]  /*41870*/  F2FP.F16.F32.PACK_AB R171, R205, R204 ;  /* 0x000000cccdab723e */ /* 0x000fe200000000ff */
[----:B------:R0:W5:Y:S03]  /*41880*/  LDL.LU R18, [R1+0x494] ;  /* 0x0004940001127983 */ /* 0x0001660000300800 */
[----:B--2---:R-:W-:-:S06]  /*41890*/  WARPGROUP.ARRIVE ;  /* 0x00000000000079c5 */ /* 0x004fcc0000000000 */
[----:B------:R-:W-:Y:S03]  /*418a0*/  HGMMA.64x256x16.F32 R24, R168, gdesc[UR8].tnspB, R24, gsb0 ;  /* 0x43e00008a8187df0 */ /* 0x000fe60008000818 */
[----:B------:R-:W-:Y:S02]  /*418b0*/  WARPGROUP.DEPBAR.LE gsb0, 0x0 ;  /* 0x00008000000079c5 */ /* 0x000fe40000010000 */
[----:B------:R1:W-:Y:S04]  /*418c0*/  ST.E desc[UR6][R2.64], R24 ;  /* 0x0000001802007985 */ /* 0x0003e8000c101906 */
[----:B------:R2:W-:Y:S04]  /*418d0*/  ST.E desc[UR6][R2.64+0x4], R25 ;  /* 0x0000041902007985 */ /* 0x0005e8000c101906 */
[----:B------:R3:W-:Y:S01]  /*418e0*/  ST.E desc[UR6][R2.64+0x8], R26 ;  /* 0x0000081a02007985 */ /* 0x0007e2000c101906 */
[----:B-1----:R-:W-:-:S02]  /*418f0*/  VIADD R24, R4, 0x100 ;  /* 0x0000010004187836 */ /* 0x002fc40000000000 */
[----:B--2---:R-:W-:Y:S01]  /*41900*/  IMAD.MOV.U32 R25, RZ, RZ, R5 ;  /* 0x000000ffff197224 */ /* 0x004fe200078e0005 */
        /* <DEDUP_REMOVED lines=130> */
[----:B---3--:R-:W3:Y:S04]  /*42130*/  LD.E R26, desc[UR6][R2.64+0x8] ;  /* 0x00000806021a7980 */ /* 0x008ee8000c101900 */
[----:B-1----:R-:W3:Y:S04]  /*42140*/  LD.E R27, desc[UR6][R2.64+0xc] ;  /* 0x00000c06021b7980 */ /* 0x002ee8000c101900 */
[----:B--2---:R-:W3:Y:S04]  /*42150*/  LD.E R28, desc[UR6][R2.64+0x10] ;  /* 0x00001006021c7980 */ /* 0x004ee8000c101900 */
[----:B----4-:R-:W3:Y:S04]  /*42160*/  LD.E R29, desc[UR6][R2.64+0x14] ;  /* 0x00001406021d7980 */ /* 0x010ee8000c101900 */
[----:B0-----:R-:W3:Y:S04]  /*42170*/  LD.E R30, desc[UR6][R2.64+0x18] ;  /* 0x00001806021e7980 */ /* 0x001ee8000c101900 */
        /* <DEDUP_REMOVED lines=121> */
[----:B------:R-:W-:-:S02]  /*42910*/  F2FP.F16.F32.PACK_AB R168, R10, R11 ;  /* 0x0000000b0aa8723e */ /* 0x000fc400000000ff */
[----:B------:R-:W-:Y:S02]  /*42920*/  F2FP.F16.F32.PACK_AB R170, R14, R15 ;  /* 0x0000000f0eaa723e */ /* 0x000fe400000000ff */
[----:B------:R-:W-:Y:S02]  /*42930*/  F2FP.F16.F32.PACK_AB R169, R16, R0 ;  /* 0x0000000010a9723e */ /* 0x000fe400000000ff */
[----:B------:R-:W-:-:S04]  /*42940*/  F2FP.F16.F32.PACK_AB R171, R175, R176 ;  /* 0x000000b0afab723e */ /* 0x000fc800000000ff */
[----:B---3--:R-:W-:-:S06]  /*42950*/  WARPGROUP.ARRIVE ;  /* 0x00000000000079c5 */ /* 0x008fcc0000000000 */
        /* <DEDUP_REMOVED lines=266> */
[----:B------:R-:W-:-:S04]  /*43a00*/  F2FP.F16.F32.PACK_AB R171, R192, R8 ;  /* 0x00000008c0ab723e */ /* 0x000fc800000000ff */
[----:B--2---:R-:W-:-:S06]  /*43a10*/  WARPGROUP.ARRIVE ;  /* 0x00000000000079c5 */ /* 0x004fcc0000000000 */
        /* <DEDUP_REMOVED lines=931> */
.L_x_13492:
[----:B------:R-:W-:Y:S05]  /*47450*/  BSYNC B0 ;  /* 0x0000000000007941 */ /* 0x000fea0003800000 */
.L_x_13491:
[----:B------:R-:W2:Y:S04]  /*47460*/  LD.E.64 R2, desc[UR6][R6.64+0x20] ;  /* 0x0000200606027980 */ /* 0x000ea8000c101b00 */
[----:B------:R-:W3:Y:S01]  /*47470*/  LD.E R0, desc[UR6][R6.64+0xc] ;  /* 0x00000c0606007980 */ /* 0x000ee2000c101900 */
[----:B------:R-:W-:Y:S02]  /*47480*/  MOV R5, 0xa4a0 ;  /* 0x0000a4a000057802 */ /* 0x000fe40000000f00 */
[----:B--2---:R-:W-:-:S03]  /*47490*/  MOV R3, R2 ;  /* 0x0000000200037202 */ /* 0x004fc60000000f00 */
[----:B------:R-:W-:Y:S02]  /*474a0*/  IMAD.MOV.U32 R2, RZ, RZ, R5 ;  /* 0x000000ffff027224 */ /* 0x000fe400078e0005 */
[----:B-----5:R-:W-:-:S05]  /*474b0*/  IMAD R3, R4, 0x8, R3 ;  /* 0x0000000804037824 */ /* 0x020fca00078e0203 */
[----:B---3--:R-:W-:Y:S01]  /*474c0*/  PRMT R0, R0, 0x654, R3 ;  /* 0x0000065400007816 */ /* 0x008fe20000000003 */
[----:B------:R-:W-:-:S03]  /*474d0*/  IMAD.MOV.U32 R3, RZ, RZ, 0x0 ;  /* 0x00000000ff037424 */ /* 0x000fc600078e00ff */
[----:B------:R0:W-:Y:S02]  /*474e0*/  SYNCS.ARRIVE.TRANS64.RED.A1T0 RZ, [R0+URZ], RZ ;  /* 0x000000ff00ff79a7 */ /* 0x0001e4000810043f */
[----:B0-----:R-:W-:Y:S05]  /*474f0*/  RET.REL.NODEC R2 `(_ZN7cutlass13device_kernelIN5flash11enable_sm90INS1_16FlashAttnFwdSm90INS1_25CollectiveMainloopFwdSm90ILi2EN4cute5tupleIJNS5_1CILi1EEES8_S8_EEENS6_IJNS7_ILi128EEENS7_ILi96EEENS7_ILi64EEEEEELi256ENS_6half_tEfNS_4arch4Sm90ELb0ELb1ELb0ELb1ELb1ELb1ELb1ELb1ELb0ELb1ELb0ELb0EEENS1_21CollectiveEpilogueFwdINS6_IJSA_NS7_ILi256EEESB_EEES9_SE_SG_Li256ELb1ELb1ELb0ELb0EEENS1_36VarlenDynamicPersistentTileSchedulerILi128ELi96ELi256ELi128ELb0ELb1ELb1ELb1ELb0ELb1EEEEEEEEEvNT_6ParamsE) ;  /* 0xfffffb8802c07950 */ /* 0x001fea0003c3ffff */
.L_x_13465:
[----:B0-----:R0:W1:Y:S02]  /*47500*/  SYNCS.PHASECHK.TRANS64.TRYWAIT P0, [R8+URZ], R9 ;  /* 0x00000009080075a7 */ /* 0x001064000800017f */
[----:B-1----:R-:W-:Y:S05]  /*47510*/  @!P0 NANOSLEEP.SYNCS 0x989680 ;  /* 0x009896800000895d */ /* 0x002fea0003900000 */
[----:B------:R-:W1:Y:S02]  /*47520*/  @!P0 SYNCS.PHASECHK.TRANS64 P0, [R8+URZ], R9 ;  /* 0x00000009080085a7 */ /* 0x000e64000800007f */
[----:B-1----:R-:W-:Y:S05]  /*47530*/  @!P0 BRA `(.L_x_13465) ;  /* 0xfffffffc00f08947 */ /* 0x002fea000383ffff */
[----:B------:R-:W-:Y:S05]  /*47540*/  BRA `(.L_x_13464) ;  /* 0xffffff4800e07947 */ /* 0x000fea000383ffff */
.L_x_13467:
[----:B0-----:R0:W1:Y:S02]  /*47550*/  SYNCS.PHASECHK.TRANS64.TRYWAIT P0, [R4+URZ+0x32410], R9 ;  /* 0x03241009040075a7 */ /* 0x001064000800017f */
[----:B-1----:R-:W-:Y:S05]  /*47560*/  @!P0 NANOSLEEP.SYNCS 0x989680 ;  /* 0x009896800000895d */ /* 0x002fea0003900000 */
[----:B------:R-:W1:Y:S02]  /*47570*/  @!P0 SYNCS.PHASECHK.TRANS64 P0, [R4+URZ+0x32410], R9 ;  /* 0x03241009040085a7 */ /* 0x000e64000800007f */
[----:B-1----:R-:W-:Y:S05]  /*47580*/  @!P0 BRA `(.L_x_13467) ;  /* 0xfffffffc00f08947 */ /* 0x002fea000383ffff */
[----:B------:R-:W-:Y:S05]  /*47590*/  BRA `(.L_x_13493) ;  /* 0xffffff4c00d47947 */ /* 0x000fea000383ffff */
.L_x_13474:
[----:B0-----:R0:W1:Y:S02]  /*475a0*/  SYNCS.PHASECHK.TRANS64.TRYWAIT P0, [R8+URZ], R9 ;  /* 0x00000009080075a7 */ /* 0x001064000800017f */
[----:B-1----:R-:W-:Y:S05]  /*475b0*/  @!P0 NANOSLEEP.SYNCS 0x989680 ;  /* 0x009896800000895d */ /* 0x002fea0003900000 */
[----:B------:R-:W1:Y:S02]  /*475c0*/  @!P0 SYNCS.PHASECHK.TRANS64 P0, [R8+URZ], R9 ;  /* 0x00000009080085a7 */ /* 0x000e64000800007f */
[----:B-1----:R-:W-:Y:S05]  /*475d0*/  @!P0 BRA `(.L_x_13474) ;  /* 0xfffffffc00f08947 */ /* 0x002fea000383ffff */
[----:B------:R-:W-:Y:S05]  /*475e0*/  BRA `(.L_x_13473) ;  /* 0xffffff5000487947 */ /* 0x000fea000383ffff */
.L_x_13494:
        /* <DEDUP_REMOVED lines=9> */
.L_x_15565:


//--------------------- .text._ZN7cutlass13device_kernelIN5flash11enable_sm90INS1_16FlashAttnFwdSm90INS1_25CollectiveMainloopFwdSm90ILi2EN4cute5tupleIJNS5_1CILi1EEES8_S8_EEENS6_IJNS7_ILi128EEENS7_ILi96EEENS7_ILi64EEEEEELi256ENS_6half_tEfNS_4arch4Sm90ELb1ELb0ELb0ELb0ELb1ELb0ELb0ELb1ELb0ELb1ELb0ELb0EEENS1_21CollectiveEpilogueFwdINS6_IJSA_NS7_ILi256EEESB_EEES9_SE_SG_Li256ELb0ELb1ELb0ELb0EEENS1_30DynamicPersistentTileSchedulerILi256ELi128ELb0ELb1ELb1EEEEEEEEEvNT_6ParamsE --------------------------
	.section	.text._ZN7cutlass13device_kernelIN5flash11enable_sm90INS1_16FlashAttnFwdSm90INS1_25CollectiveMainloopFwdSm90ILi2EN4cute5tupleIJNS5_1CILi1EEES8_S8_EEENS6_IJNS7_ILi128EEENS7_ILi96EEENS7_ILi64EEEEEELi256ENS_6half_tEfNS_4arch4Sm90ELb1ELb0ELb0ELb0ELb1ELb0ELb0ELb1ELb0ELb1ELb0ELb0EEENS1_21CollectiveEpilogueFwdINS6_IJSA_NS7_ILi256EEESB_EEES9_SE_SG_Li256ELb0ELb1ELb0ELb0EEENS1_30DynamicPersistentTileSchedulerILi256ELi128ELb0ELb1ELb1EEEEEEEEEvNT_6ParamsE,"ax",@progbits
	.align	128
.text._ZN7cutlass13device_kernelIN5flash11enable_sm90INS1_16FlashAttnFwdSm90INS1_25CollectiveMainloopFwdSm90ILi2EN4cute5tupleIJNS5_1CILi1EEES8_S8_EEENS6_IJNS7_ILi128EEENS7_ILi96EEENS7_ILi64EEEEEELi256ENS_6half_tEfNS_4arch4Sm90ELb1ELb0ELb0ELb0ELb1ELb0ELb0ELb1ELb0ELb1ELb0ELb0EEENS1_21CollectiveEpilogueFwdINS6_IJSA_NS7_ILi256EEESB_EEES9_SE_SG_Li256ELb0ELb1ELb0ELb0EEENS1_30DynamicPersistentTileSchedulerILi256ELi128ELb0ELb1ELb1EEEEEEEEEvNT_6ParamsE:
        .type           _ZN7cutlass13device_kernelIN5flash11enable_sm90INS1_16FlashAttnFwdSm90INS1_25CollectiveMainloopFwdSm90ILi2EN4cute5tupleIJNS5_1CILi1EEES8_S8_EEENS6_IJNS7_ILi128EEENS7_ILi96EEENS7_ILi64EEEEEELi256ENS_6half_tEfNS_4arch4Sm90ELb1ELb0ELb0ELb0ELb1ELb0ELb0ELb1ELb0ELb1ELb0ELb0EEENS1_21CollectiveEpilogueFwdINS6_IJSA_NS7_ILi256EEESB_EEES9_SE_SG_Li256ELb0ELb1ELb0ELb0EEENS1_30DynamicPersistentTileSchedulerILi256ELi128ELb0ELb1ELb1EEEEEEEEEvNT_6ParamsE,@function
        .size           _ZN7cutlass13device_kernelIN5flash11enable_sm90INS1_16FlashAttnFwdSm90INS1_25CollectiveMainloopFwdSm90ILi2EN4cute5tupleIJNS5_1CILi1EEES8_S8_EEENS6_IJNS7_ILi128EEENS7_ILi96EEENS7_ILi64EEEEEELi256ENS_6half_tEfNS_4arch4Sm90ELb1ELb0ELb0ELb0ELb1ELb0ELb0ELb1ELb0ELb1ELb0ELb0EEENS1_21CollectiveEpilogueFwdINS6_IJSA_NS7_ILi256EEESB_EEES9_SE_SG_Li256ELb0ELb1ELb0ELb0EEENS1_30DynamicPersistentTileSchedulerILi256ELi128ELb0ELb1ELb1EEEEEEEEEvNT_6ParamsE,(.L_x_15567 - _ZN7cutlass13device_kernelIN5flash11enable_sm90INS1_16FlashAttnFwdSm90INS1_25CollectiveMainloopFwdSm90ILi2EN4cute5tupleIJNS5_1CILi1EEES8_S8_EEENS6_IJNS7_ILi128EEENS7_ILi96EEENS7_ILi64EEEEEELi256ENS_6half_tEfNS_4arch4Sm90ELb1ELb0ELb0ELb0ELb1ELb0ELb0ELb1ELb0ELb1ELb0ELb0EEENS1_21CollectiveEpilogueFwdINS6_IJSA_NS7_ILi256EEESB_EEES9_SE_SG_Li256ELb0ELb1ELb0ELb0EEENS1_30DynamicPersistentTileSchedulerILi256ELi128ELb0ELb1ELb1EEEEEEEEEvNT_6ParamsE)
        .other          _ZN7cutlass13device_kernelIN5flash11enable_sm90INS1_16FlashAttnFwdSm90INS1_25CollectiveMainloopFwdSm90ILi2EN4cute5tupleIJNS5_1CILi1EEES8_S8_EEENS6_IJNS7_ILi128EEENS7_ILi96EEENS7_ILi64EEEEEELi256ENS_6half_tEfNS_4arch4Sm90ELb1ELb0ELb0ELb0ELb1ELb0ELb0ELb1ELb0ELb1ELb0ELb0EEENS1_21CollectiveEpilogueFwdINS6_IJSA_NS7_ILi256EEESB_EEES9_SE_SG_Li256ELb0ELb1ELb0ELb0EEENS1_30DynamicPersistentTileSchedulerILi256ELi128ELb0ELb1ELb1EEEEEEEEEvNT_6ParamsE,@"STO_CUDA_ENTRY STV_DEFAULT"
_ZN7cutlass13device_kernelIN5flash11enable_sm90INS1_16FlashAttnFwdSm90INS1_25CollectiveMainloopFwdSm90ILi2EN4cute5tupleIJNS5_1CILi1EEES8_S8_EEENS6_IJNS7_ILi128EEENS7_ILi96EEENS7_ILi64EEEEEELi256ENS_6half_tEfNS_4arch4Sm90ELb1ELb0ELb0ELb0ELb1ELb0ELb0ELb1ELb0ELb1ELb0ELb0EEENS1_21CollectiveEpilogueFwdINS6_IJSA_NS7_ILi256EEESB_EEES9_SE_SG_Li256ELb0ELb1ELb0ELb0EEENS1_30DynamicPersistentTileSchedulerILi256ELi128ELb0ELb1ELb1EEEEEEEEEvNT_6ParamsE:
        /* <DEDUP_REMOVED lines=45> */
.L_x_13495:
        /* <DEDUP_REMOVED lines=22> */
.L_x_13496:
        /* <DEDUP_REMOVED lines=18> */
.L_x_13497:
        /* <DEDUP_REMOVED lines=22> */
.L_x_13498:
        /* <DEDUP_REMOVED lines=23> */
.L_x_13499:
        /* <DEDUP_REMOVED lines=8> */
.L_x_13501:
[----:B------:R-:W-:-:S08]  /*08a0*/  NOP ;  /* 0x0000000000007918 */ /* 0x000fd00000000000 */
[----:B------:R-:W0:Y:S02]  /*08b0*/  USETMAXREG.TRY_ALLOC.CTAPOOL UP0, 0xe8 ;  /* 0x000000e8000079c8 */ /* 0x000e240008000600 */
[----:B0-----:R-:W-:-:S13]  /*08c0*/  PLOP3.LUT P0, PT, PT, PT, UP0, 0x80, 0x0 ;  /* 0x000000000000781c */ /* 0x001fda0003f0f008 */
[----:B------:R-:W-:Y:S05]  /*08d0*/  @!P0 BRA `(.L_x_13501) ;  /* 0xfffffffc00f08947 */ /* 0x000fea000383ffff */
[----:B------:R-:W0:Y:S01]  /*08e0*/  S2R R0, SR_TID.X ;  /* 0x0000000000007919 */ /* 0x000e220000002100 */
[----:B------:R-:W1:Y:S08]  /*08f0*/  S2UR UR4, SR_CTAID.X ;  /* 0x00000000000479c3 */ /* 0x000e700000002500 */
[----:B------:R-:W-:Y:S08]  /*0900*/  BAR.ARV 0x4, 0x180 ;  /* 0x0106000000007b1d */ /* 0x000ff00000002000 */
[----:B------:R-:W-:Y:S06]  /*0910*/  BAR.ARV 0x8, 0x180 ;  /* 0x0206000000007b1d */ /* 0x000fec0000002000 */
[----:B0-----:R-:W-:-:S04]  /*0920*/  SHF.R.U32.HI R0, RZ, 0x7, R0 ;  /* 0x00000007ff007819 */ /* 0x001fc80000011600 */
[----:B------:R-:W-:Y:S02]  /*0930*/  ISETP.NE.AND P0, PT, R0, 0x1, PT ;  /* 0x000000010000780c */ /* 0x000fe40003f05270 */
[----:B------:R-:W1:Y:S11]  /*0940*/  LDC R0, c[0x0][0xc38] ;  /* 0x00030e00ff007b82 */ /* 0x000e760000000800 */
[----:B------:R-:W-:Y:S06]  /*0950*/  @!P0 BAR.ARV 0x9, 0x100 ;  /* 0x0244000000008b1d */ /* 0x000fec0000002000 */
[----:B-1----:R-:W-:-:S13]  /*0960*/  ISETP.LE.AND P0, PT, R0, UR4, PT ;  /* 0x0000000400007c0c */ /* 0x002fda000bf03270 */
[----:B------:R-:W-:Y:S05]  /*0970*/  @P0 EXIT ;  /* 0x000000000000094d */ /* 0x000fea0003800000 */
[----:B------:R-:W0:Y:S01]  /*0980*/  S2R R2, SR_TID.X ;  /* 0x0000000000027919 */ /* 0x000e220000002100 */
[----:B------:R-:W-:Y:S01]  /*0990*/  ULOP3.LUT UR44, UR45, 0x1, URZ, 0xfc, !UPT ;  /* 0x000000012d2c7892 */ /* 0x000fe2000f8efc3f */
[----:B------:R-:W-:Y:S01]  /*09a0*/  UMOV UR38, URZ ;  /* 0x0000003f00267c82 */ /* 0x000fe20008000000 */
[----:B------:R-:W-:Y:S01]  /*09b0*/  UMOV UR37, URZ ;  /* 0x0000003f00257c82 */ /* 0x000fe20008000000 */
[----:B------:R-:W-:Y:S01]  /*09c0*/  UMOV UR36, URZ ;  /* 0x0000003f00247c82 */ /* 0x000fe20008000000 */
        /* <DEDUP_REMOVED lines=8> */
[----:B------:R-:W-:-:S02]  /*0a50*/  LOP3.LUT R5, R2, 0x3fffff0, RZ, 0xc0, !PT ;  /* 0x03fffff002057812 */ /* 0x000fc400078ec0ff */
[----:B------:R-:W-:Y:S01]  /*0a60*/  LEA.HI R2, R2, R7, RZ, 0x1 ;  /* 0x0000000702027211 */ /* 0x000fe200078f08ff */
[----:B------:R-:W-:Y:S01]  /*0a70*/  IMAD.SHL.U32 R4, R4, 0x20, RZ ;  /* 0x0000002004047824 */ /* 0x000fe200078e00ff */
[----:B------:R-:W-:Y:S01]  /*0a80*/  SHF.R.S32.HI R9, RZ, 0x1f, R206 ;  /* 0x0000001fff097819 */ /* 0x000fe200000114ce */
[----:B------:R-:W-:Y:S01]  /*0a90*/  IMAD.IADD R5, R214, 0x1, -R5 ;  /* 0x00000001d6057824 */ /* 0x000fe200078e0a05 */
[----:B------:R-:W-:Y:S02]  /*0aa0*/  LOP3.LUT R2, R2, 0x1ffffffe, RZ, 0xc0, !PT ;  /* 0x1ffffffe02027812 */ /* 0x000fe400078ec0ff */
[----:B------:R-:W-:Y:S02]  /*0ab0*/  LEA.HI R6, R9, R206, RZ, 0x2 ;  /* 0x000000ce09067211 */ /* 0x000fe400078f10ff */
[----:B------:R-:W-:Y:S01]  /*0ac0*/  LEA.HI R10, R3, R214, RZ, 0x2 ;  /* 0x000000d6030a7211 */ /* 0x000fe200078f10ff */
[----:B------:R-:W-:Y:S01]  /*0ad0*/  IMAD.IADD R2, R7, 0x1, -R2 ;  /* 0x0000000107027824 */ /* 0x000fe200078e0a02 */
[----:B------:R-:W-:-:S02]  /*0ae0*/  SHF.R.S32.HI R8, RZ, 0x2, R6 ;  /* 0x00000002ff087819 */ /* 0x000fc40000011406 */
[----:B------:R-:W-:Y:S02]  /*0af0*/  SHF.R.S32.HI R11, RZ, 0x1f, R6 ;  /* 0x0000001fff0b7819 */ /* 0x000fe40000011406 */
[----:B------:R-:W-:Y:S02]  /*0b00*/  LOP3.LUT R7, R10, 0xfffffffc, RZ, 0xc0, !PT ;  /* 0xfffffffc0a077812 */ /* 0x000fe400078ec0ff */
[----:B------:R-:W-:Y:S02]  /*0b10*/  LEA.HI R3, R3, R214, RZ, 0x3 ;  /* 0x000000d603037211 */ /* 0x000fe400078f18ff */
[----:B------:R-:W-:Y:S01]  /*0b20*/  LEA.HI R11, R11, R8, RZ, 0x3 ;  /* 0x000000080b0b7211 */ /* 0x000fe200078f18ff */
[----:B------:R-:W-:Y:S01]  /*0b30*/  IMAD.IADD R7, R214, 0x1, -R7 ;  /* 0x00000001d6077824 */ /* 0x000fe200078e0a07 */
[----:B------:R-:W-:Y:S02]  /*0b40*/  SHF.R.S32.HI R207, RZ, 0x7, R0 ;  /* 0x00000007ffcf7819 */ /* 0x000fe40000011400 */
[----:B------:R-:W-:-:S02]  /*0b50*/  LOP3.LUT R4, R4, 0xfffffc00, RZ, 0xc0, !PT ;  /* 0xfffffc0004047812 */ /* 0x000fc400078ec0ff */
[----:B------:R-:W-:Y:S02]  /*0b60*/  LOP3.LUT R23, R3, 0xfffffff8, RZ, 0xc0, !PT ;  /* 0xfffffff803177812 */ /* 0x000fe400078ec0ff */
[----:B------:R-:W-:Y:S01]  /*0b70*/  LOP3.LUT R11, R11, 0xfffffff8, RZ, 0xc0, !PT ;  /* 0xfffffff80b0b7812 */ /* 0x000fe200078ec0ff */
[----:B------:R-:W-:Y:S01]  /*0b80*/  IMAD R5, R5, 0x40, R4 ;  /* 0x0000004005057824 */ /* 0x000fe200078e0204 */
        /* <DEDUP_REMOVED lines=14> */
[----:B------:R-:W-:Y:S01]  /*0c70*/  IADD3 R7, R7, -R4, RZ ;  /* 0x8000000407077210 */ /* 0x000fe20007ffe0ff */
[C---:B------:R-:W-:Y:S01]  /*0c80*/  VIADD R18, R2.reuse, 0x80 ;  /* 0x0000008002127836 */ /* 0x040fe20000000000 */
[----:B------:R-:W-:Y:S01]  /*0c90*/  SHF.R.S32.HI R205, RZ, 0x3, R3 ;  /* 0x00000003ffcd7819 */ /* 0x000fe20000011403 */
[----:B------:R-:W-:Y:S01]  /*0ca0*/  VIADD R22, R2, 0xc0 ;  /* 0x000000c002167836 */ /* 0x000fe20000000000 */
[----:B------:R-:W-:Y:S01]  /*0cb0*/  SHF.R.S32.HI R213, RZ, 0x1f, R2 ;  /* 0x0000001fffd57819 */ /* 0x000fe20000011402 */
[----:B------:R-:W-:Y:S01]  /*0cc0*/  IMAD R208, R0, 0x40, R9 ;  /* 0x0000004000d07824 */ /* 0x000fe200078e0209 */
[----:B------:R-:W-:Y:S01]  /*0cd0*/  SHF.R.S32.HI R212, RZ, 0x1f, R19 ;  /* 0x0000001fffd47819 */ /* 0x000fe20000011413 */
[----:B------:R-:W-:Y:S01]  /*0ce0*/  IMAD.IADD R17, R206, 0x1, -R17 ;  /* 0x00000001ce117824 */ /* 0x000fe200078e0a11 */
[----:B------:R-:W-:Y:S01]  /*0cf0*/  SHF.R.S32.HI R211, RZ, 0x1f, R18 ;  /* 0x0000001fffd37819 */ /* 0x000fe20000011412 */
[----:B------:R-:W-:Y:S01]  /*0d00*/  IMAD R16, R7, 0x8, R208 ;  /* 0x0000000807107824 */ /* 0x000fe200078e02d0 */
[----:B------:R-:W-:-:S07]  /*0d10*/  SHF.R.S32.HI R210, RZ, 0x1f, R22 ;  /* 0x0000001fffd27819 */ /* 0x000fce0000011416 */
.L_x_13558:
        /* <DEDUP_REMOVED lines=21> */
.L_x_13502:
[----:B------:R-:W-:Y:S01]  /*0e70*/  ULDC UR8, c[0x0][0xc54] ;  /* 0x0003150000087ab9 */ /* 0x000fe20000000800 */
[----:B------:R-:W-:Y:S01]  /*0e80*/  UMOV UR4, UR9 ;  /* 0x0000000900047c82 */ /* 0x000fe20008000000 */
[----:B------:R-:W-:-:S11]  /*0e90*/  UISETP.NE.AND UP0, UPT, UR8, 0x1, UPT ;  /* 0x000000010800788c */ /* 0x000fd6000bf05270 */
[----:B------:R-:W-:Y:S02]  /*0ea0*/  @UP0 ULDC.64 UR10, c[0x0][0xc58] ;  /* 0x00031600000a0ab9 */ /* 0x000fe40000000a00 */
[----:B------:R-:W-:-:S04]  /*0eb0*/  UIMAD.WIDE.U32 UR6, UR9, UR10, URZ ;  /* 0x0000000a090672a5 */ /* 0x000fc8000f8e003f */
[----:B------:R-:W-:-:S04]  /*0ec0*/  @UP0 USHF.R.U32.HI UR4, URZ, UR11, UR7 ;  /* 0x0000000b3f040299 */ /* 0x000fc80008011607 */
[----:B------:R-:W-:-:S12]  /*0ed0*/  UIMAD UR6, UR4, UR8, URZ ;  /* 0x00000008040672a4 */ /* 0x000fd8000f8e023f */
.L_x_13503:
[----:B------:R-:W-:Y:S01]  /*0ee0*/  ULOP3.LUT UR4, URZ, UR4, URZ, 0x33, !UPT ;  /* 0x000000043f047292 */ /* 0x000fe2000f8e333f */
[----:B------:R-:W-:Y:S01]  /*0ef0*/  PLOP3.LUT P0, PT, PT, PT, PT, 0x80, 0x0 ;  /* 0x000000000000781c */ /* 0x000fe20003f0f070 */
[----:B------:R-:W-:Y:S01]  /*0f00*/  UIADD3 UR10, UR9, -UR6, URZ ;  /* 0x80000006090a7290 */ /* 0x000fe2000fffe03f */
[----:B------:R-:W-:Y:S01]  /*0f10*/  IMAD.MOV.U32 R3, RZ, RZ, RZ ;  /* 0x000000ffff037224 */ /* 0x000fe200078e00ff */
[----:B------:R-:W-:Y:S01]  /*0f20*/  ULDC UR7, c[0x0][0x448] ;  /* 0x0001120000077ab9 */ /* 0x000fe20000000800 */
[----:B------:R-:W-:Y:S01]  /*0f30*/  ULDC UR6, c[0x0][0xc3c] ;  /* 0x00030f0000067ab9 */ /* 0x000fe20000000800 */
[----:B------:R-:W-:Y:S01]  /*0f40*/  UISETP.NE.AND UP2, UPT, UR7, 0x1, UPT ;  /* 0x000000010700788c */ /* 0x000fe2000bf45270 */
[----:B------:R-:W-:Y:S01]  /*0f50*/  IMAD.MOV.U32 R4, RZ, RZ, RZ ;  /* 0x000000ffff047224 */ /* 0x000fe200078e00ff */
[----:B------:R-:W-:Y:S01]  /*0f60*/  UIADD3 UR4, UR4, UR6, URZ ;  /* 0x0000000604047290 */ /* 0x000fe2000fffe03f */
[----:B------:R-:W-:Y:S01]  /*0f70*/  IMAD.MOV.U32 R0, RZ, RZ, RZ ;  /* 0x000000ffff007224 */ /* 0x000fe200078e00ff */
[----:B------:R-:W-:Y:S01]  /*0f80*/  ULDC.64 UR12, c[0x0][0x418] ;  /* 0x00010600000c7ab9 */ /* 0x000fe20000000a00 */
[----:B------:R-:W-:Y:S01]  /*0f90*/  ULDC UR42, c[0x0][0x424] ;  /* 0x00010900002a7ab9 */ /* 0x000fe20000000800 */
[----:B------:R-:W-:Y:S01]  /*0fa0*/  UISETP.NE.U32.AND UP0, UPT, UR12, URZ, UPT ;  /* 0x0000003f0c00728c */ /* 0x000fe2000bf05070 */
[----:B------:R-:W-:Y:S01]  /*0fb0*/  CS2R R174, SRZ ;  /* 0x0000000000ae7805 */ /* 0x000fe2000001ff00 */
[----:B------:R-:W-:Y:S01]  /*0fc0*/  USHF.L.U32 UR43, UR4, 0x7, URZ ;  /* 0x00000007042b7899 */ /* 0x000fe2000800063f */
[----:B------:R-:W-:Y:S01]  /*0fd0*/  CS2R R148, SRZ ;  /* 0x0000000000947805 */ /* 0x000fe2000001ff00 */
[----:B------:R-:W-:Y:S01]  /*0fe0*/  UISETP.NE.AND.EX UP0, UPT, UR13, URZ, UPT, UP0 ;  /* 0x0000003f0d00728c */ /* 0x000fe2000bf05300 */
[----:B------:R-:W-:Y:S01]  /*0ff0*/  CS2R R172, SRZ ;  /* 0x0000000000ac7805 */ /* 0x000fe2000001ff00 */
[----:B------:R-:W-:Y:S01]  /*1000*/  UIADD3 UR4, UR43, 0x7f, URZ ;  /* 0x0000007f2b047890 */ /* 0x000fe2000fffe03f */
[----:B------:R-:W-:Y:S01]  /*1010*/  CS2R R144, SRZ ;  /* 0x0000000000907805 */ /* 0x000fe2000001ff00 */
[----:B------:R-:W-:Y:S01]  /*1020*/  ULDC UR8, c[0x0][0x288] ;  /* 0x0000a20000087ab9 */ /* 0x000fe20000000800 */
[----:B------:R-:W-:Y:S01]  /*1030*/  @UP2 ULDC UR6, c[0x0][0x44c] ;  /* 0x0001130000062ab9 */ /* 0x000fe20000000800 */
[----:B------:R-:W-:Y:S01]  /*1040*/  UIADD3 UR8, -UR8, 0x60, URZ ;  /* 0x0000006008087890 */ /* 0x000fe2000fffe13f */
[----:B------:R-:W-:Y:S01]  /*1050*/  CS2R R170, SRZ ;  /* 0x0000000000aa7805 */ /* 0x000fe2000001ff00 */
[----:B------:R-:W-:Y:S01]  /*1060*/  UIMAD.WIDE.U32 UR6, UR4, UR6, URZ ;  /* 0x00000006040672a5 */ /* 0x000fe2000f8e003f */
[----:B------:R-:W-:Y:S01]  /*1070*/  CS2R R140, SRZ ;  /* 0x00000000008c7805 */ /* 0x000fe2000001ff00 */
[----:B------:R-:W-:Y:S01]  /*1080*/  USEL UR42, UR42, 0x1, UP0 ;  /* 0x000000012a2a7887 */ /* 0x000fe20008000000 */
[----:B------:R-:W-:Y:S01]  /*1090*/  CS2R R128, SRZ ;  /* 0x0000000000807805 */ /* 0x000fe2000001ff00 */
[----:B------:R-:W-:Y:S01]  /*10a0*/  ULDC UR9, c[0x0][0x2f0] ;  /* 0x0000bc0000097ab9 */ /* 0x000fe20000000800 */
[----:B------:R-:W-:Y:S01]  /*10b0*/  @UP2 ULDC UR12, c[0x0][0x450] ;  /* 0x00011400000c2ab9 */ /* 0x000fe20000000800 */
[----:B------:R-:W-:Y:S01]  /*10c0*/  UIMAD UR8, UR42, UR9, UR8 ;  /* 0x000000092a0872a4 */ /* 0x000fe2000f8e0208 */
[----:B------:R-:W-:Y:S01]  /*10d0*/  CS2R R108, SRZ ;  /* 0x00000000006c7805 */ /* 0x000fe2000001ff00 */
[----:B------:R-:W-:Y:S01]  /*10e0*/  @UP2 USHF.R.U32.HI UR4, URZ, UR12, UR7 ;  /* 0x0000000c3f042299 */ /* 0x000fe20008011607 */
[----:B------:R-:W-:Y:S01]  /*10f0*/  CS2R R136, SRZ ;  /* 0x0000000000887805 */ /* 0x000fe2000001ff00 */
[----:B------:R-:W-:Y:S01]  /*1100*/  UIMAD UR6, UR42, UR9, 0x5f ;  /* 0x0000005f2a0674a4 */ /* 0x000fe2000f8e0209 */
[----:B------:R-:W-:Y:S01]  /*1110*/  CS2R R104, SRZ ;  /* 0x0000000000687805 */ /* 0x000fe2000001ff00 */
[----:B------:R-:W-:Y:S01]  /*1120*/  UIADD3 UR8, UR8, UR4, URZ ;  /* 0x0000000408087290 */ /* 0x000fe2000fffe03f */
[----:B------:R-:W-:Y:S01]  /*1130*/  CS2R R100, SRZ ;  /* 0x0000000000647805 */ /* 0x000fe2000001ff00 */
[----:B------:R-:W-:Y:S01]  /*1140*/  UIMAD.WIDE UR6, UR6, 0x2aaaaaab, URZ ;  /* 0x2aaaaaab060678a5 */ /* 0x000fe2000f8e023f */
[----:B------:R-:W-:Y:S01]  /*1150*/  CS2R R132, SRZ ;  /* 0x0000000000847805 */ /* 0x000fe2000001ff00 */
[----:B------:R-:W-:Y:S01]  /*1160*/  UIMAD.WIDE UR8, UR8, 0x2aaaaaab, URZ ;  /* 0x2aaaaaab080878a5 */ /* 0x000fe2000f8e023f */
[----:B------:R-:W-:Y:S01]  /*1170*/  CS2R R96, SRZ ;  /* 0x0000000000607805 */ /* 0x000fe2000001ff00 */
[----:B------:R-:W-:Y:S01]  /*1180*/  ULDC UR11, c[0x0][0xc54] ;  /* 0x00031500000b7ab9 */ /* 0x000fe20000000800 */
[----:B------:R-:W-:Y:S01]  /*1190*/  USHF.R.U32.HI UR4, URZ, 0x1f, UR7 ;  /* 0x0000001f3f047899 */ /* 0x000fe20008011607 */
[----:B------:R-:W-:Y:S01]  /*11a0*/  CS2R R92, SRZ ;  /* 0x00000000005c7805 */ /* 0x000fe2000001ff00 */
[----:B------:R-:W-:Y:S01]  /*11b0*/  UIMAD UR11, UR5, UR11, UR10 ;  /* 0x0000000b050b72a4 */ /* 0x000fe2000f8e020a */
[----:B------:R-:W-:Y:S01]  /*11c0*/  IMAD.MOV.U32 R204, RZ, RZ, RZ ;  /* 0x000000ffffcc7224 */ /* 0x000fe200078e00ff */
[----:B------:R-:W-:Y:S01]  /*11d0*/  USHF.R.U32.HI UR5, URZ, 0x1f, UR9 ;  /* 0x0000001f3f057899 */ /* 0x000fe20008011609 */
[----:B------:R-:W-:Y:S01]  /*11e0*/  CS2R R88, SRZ ;  /* 0x0000000000587805 */ /* 0x000fe2000001ff00 */
[----:B------:R-:W-:Y:S01]  /*11f0*/  ULEA.HI.SX32 UR7, UR7, UR4, 0x1c ;  /* 0x0000000407077291 */ /* 0x000fe2000f8fe23f */
[----:B------:R-:W-:Y:S01]  /*1200*/  CS2R R84, SRZ ;  /* 0x0000000000547805 */ /* 0x000fe2000001ff00 */
[----:B------:R-:W-:Y:S01]  /*1210*/  ULEA.HI.SX32 UR9, UR9, UR5, 0x1c ;  /* 0x0000000509097291 */ /* 0x000fe2000f8fe23f */
[----:B------:R-:W-:Y:S01]  /*1220*/  CS2R R124, SRZ ;  /* 0x00000000007c7805 */ /* 0x000fe2000001ff00 */
[----:B------:R-:W-:Y:S01]  /*1230*/  ULDC UR39, c[0x0][0xc48] ;  /* 0x0003120000277ab9 */ /* 0x000fe20000000800 */
[----:B------:R-:W-:Y:S01]  /*1240*/  UMOV UR41, UR11 ;  /* 0x0000000b00297c82 */ /* 0x000fe20008000000 */
[----:B------:R-:W-:Y:S01]  /*1250*/  UISETP.LT.AND UP0, UPT, UR7, UR9, UPT ;  /* 0x000000090700728c */ /* 0x000fe2000bf01270 */
[----:B------:R-:W-:Y:S01]  /*1260*/  CS2R R80, SRZ ;  /* 0x0000000000507805 */ /* 0x000fe2000001ff00 */
[----:B------:R-:W-:Y:S01]  /*1270*/  UISETP.NE.AND UP1, UPT, UR39, 0x1, UPT ;  /* 0x000000012700788c */ /* 0x000fe2000bf25270 */
[----:B------:R-:W-:Y:S01]  /*1280*/  CS2R R76, SRZ ;  /* 0x00000000004c7805 */ /* 0x000fe2000001ff00 */
[----:B------:R-:W-:Y:S01]  /*1290*/  USEL UR40, UR7, UR9, UP0 ;  /* 0x0000000907287287 */ /* 0x000fe20008000000 */
[----:B------:R-:W-:Y:S01]  /*12a0*/  CS2R R176, SRZ ;  /* 0x0000000000b07805 */ /* 0x000fe2000001ff00 */
[----:B------:R-:W-:Y:S01]  /*12b0*/  UP2UR UR46, UPR, URZ, 0x4 ;  /* 0x000000043f2e7883 */ /* 0x000fe20008000000 */
[----:B------:R-:W-:Y:S01]  /*12c0*/  IMAD.MOV.U32 R200, RZ, RZ, RZ ;  /* 0x000000ffffc87224 */ /* 0x000fe200078e00ff */
[----:B------:R-:W-:Y:S01]  /*12d0*/  UISETP.GE.AND UP0, UPT, UR40, 0x1, UPT ;  /* 0x000000012800788c */ /* 0x000fe2000bf06270 */
[----:B------:R-:W-:-:S02]  /*12e0*/  CS2R R72, SRZ ;  /* 0x0000000000487805 */ /* 0x000fc4000001ff00 */
[----:B------:R-:W-:Y:S02]  /*12f0*/  CS2R R68, SRZ ;  /* 0x0000000000447805 */ /* 0x000fe4000001ff00 */
[----:B------:R-:W-:Y:S02]  /*1300*/  CS2R R198, SRZ ;  /* 0x0000000000c67805 */ /* 0x000fe4000001ff00 */
[----:B------:R-:W-:Y:S01]  /*1310*/  CS2R R64, SRZ ;  /* 0x0000000000407805 */ /* 0x000fe2000001ff00 */
[----:B------:R-:W-:Y:S01]  /*1320*/  @UP1 ULDC UR10, c[0x0][0xc4c] ;  /* 0x00031300000a1ab9 */ /* 0x000fe20000000800 */
[----:B------:R-:W-:Y:S01]  /*1330*/  PLOP3.LUT P1, PT, PT, PT, UP0, 0x80, 0x0 ;  /* 0x000000000000781c */ /* 0x000fe20003f2f008 */
[----:B------:R-:W-:Y:S01]  /*1340*/  UIMAD.WIDE.U32 UR4, UR11, UR10, URZ ;  /* 0x0000000a0b0472a5 */ /* 0x000fe2000f8e003f */
[----:B------:R-:W-:Y:S01]  /*1350*/  CS2R R60, SRZ ;  /* 0x00000000003c7805 */ /* 0x000fe2000001ff00 */
[----:B------:R-:W-:Y:S01]  /*1360*/  @UP1 ULDC UR6, c[0x0][0xc50] ;  /* 0x0003140000061ab9 */ /* 0x000fe20000000800 */
[----:B------:R-:W-:Y:S01]  /*1370*/  CS2R R56, SRZ ;  /* 0x0000000000387805 */ /* 0x000fe2000001ff00 */
[----:B------:R-:W-:Y:S01]  /*1380*/  @UP1 USHF.R.U32.HI UR41, URZ, UR6, UR5 ;  /* 0x000000063f291299 */ /* 0x000fe20008011605 */
[----:B------:R-:W-:-:S02]  /*1390*/  CS2R R52, SRZ ;  /* 0x0000000000347805 */ /* 0x000fc4000001ff00 */
[----:B------:R-:W-:Y:S02]  /*13a0*/  CS2R R196, SRZ ;  /* 0x0000000000c47805 */ /* 0x000fe4000001ff00 */
[----:B------:R-:W-:Y:S01]  /*13b0*/  CS2R R48, SRZ ;  /* 0x0000000000307805 */ /* 0x000fe2000001ff00 */
[----:B------:R-:W-:Y:S01]  /*13c0*/  UIADD3 UR4, -UR41, URZ, URZ ;  /* 0x0000003f29047290 */ /* 0x000fe2000fffe13f */
        /* <DEDUP_REMOVED lines=67> */
.L_x_13505:
        /* <DEDUP_REMOVED lines=10> */
.L_x_13622:
[----:B0-----:R-:W-:Y:S01]  /*18a0*/  IMAD.U32 R0, RZ, RZ, UR44 ;  /* 0x0000002cff007e24 */ /* 0x001fe2000f8e00ff */
[----:B------:R-:W-:Y:S05]  /*18b0*/  WARPSYNC.ALL ;  /* 0x0000000000007948 */ /* 0x000fea0003800000 */
[----:B------:R0:W-:Y:S01]  /*18c0*/  BAR.SYNC.DEFER_BLOCKING R7, 0x100 ;  /* 0x000400070000751d */ /* 0x0001e20000010000 */
[----:B------:R-:W-:-:S13]  /*18d0*/  ISETP.NE.AND P0, PT, R0, 0x3, PT ;  /* 0x000000030000780c */ /* 0x000fda0003f05270 */
[----:B0-----:R-:W-:Y:S05]  /*18e0*/  @!P0 BRA `(.L_x_13507) ;  /* 0x0000000000048947 */ /* 0x001fea0003800000 */
[----:B------:R-:W-:Y:S01]  /*18f0*/  BPT.TRAP 0x1 ;  /* 0x000000040000795c */ /* 0x000fe20000300000 */
.L_x_13507:
[----:B------:R-:W-:Y:S01]  /*1900*/  ULEA UR22, UR36, UR47, 0x3 ;  /* 0x0000002f24167291 */ /* 0x000fe2000f8e183f */
[----:B------:R-:W-:-:S05]  /*1910*/  IMAD.U32 R8, RZ, RZ, UR37 ;  /* 0x00000025ff087e24 */ /* 0x000fca000f8e00ff */
[----:B------:R-:W-:-:S04]  /*1920*/  SHF.L.U32 R8, R8, 0x1f, RZ ;  /* 0x0000001f08087819 */ /* 0x000fc800000006ff */
[----:B------:R0:W1:Y:S01]  /*1930*/  SYNCS.PHASECHK.TRANS64.TRYWAIT P1, [UR22+0x22830], R8 ;  /* 0x02283008ff0075a7 */ /* 0x0000620008020156 */
[----:B------:R-:W-:Y:S05]  /*1940*/  @!P0 BRA `(.L_x_13508) ;  /* 0x0000000000048947 */ /* 0x000fea0003800000 */
[----:B------:R-:W-:Y:S01]  /*1950*/  BPT.TRAP 0x1 ;  /* 0x000000040000795c */ /* 0x000fe20000300000 */
.L_x_13508:
[----:B-1----:R-:W-:Y:S05]  /*1960*/  @P1 BRA `(.L_x_13509) ;  /* 0x0000000000081947 */ /* 0x002fea0003800000 */
[----:B------:R-:W1:Y:S02]  /*1970*/  SYNCS.PHASECHK.TRANS64.TRYWAIT P1, [UR22+0x22830], R8 ;  /* 0x02283008ff0075a7 */ /* 0x000e640008020156 */
[----:B-1----:R-:W-:Y:S05]  /*1980*/  @!P1 BRA `(.L_x_13510) ;  /* 0x000000d000589947 */ /* 0x002fea0003800000 */
.L_x_13509:
        /* <DEDUP_REMOVED lines=38> */
.L_x_13511:
[----:B------:R-:W-:Y:S01]  /*1bf0*/  UISETP.NE.AND UP0, UPT, UR46, URZ, UPT ;  /* 0x0000003f2e00728c */ /* 0x000fe2000bf05270 */
[----:B-1----:R-:W-:Y:S01]  /*1c00*/  VIADD R3, R16, UR43 ;  /* 0x0000002b10037c36 */ /* 0x002fe20008000000 */
[----:B------:R-:W-:Y:S01]  /*1c10*/  ULDC UR11, c[0x0][0x2f0] ;  /* 0x0000bc00000b7ab9 */ /* 0x000fe20000000800 */
[----:B------:R-:W-:Y:S01]  /*1c20*/  ULDC UR15, c[0x0][0x288] ;  /* 0x0000a200000f7ab9 */ /* 0x000fe20000000800 */
[----:B------:R-:W-:Y:S01]  /*1c30*/  ULDC UR10, c[0x0][0x988] ;  /* 0x00026200000a7ab9 */ /* 0x000fe20000000800 */
[----:B------:R-:W-:Y:S01]  /*1c40*/  IMAD.U32 R5, RZ, RZ, UR15 ;  /* 0x0000000fff057e24 */ /* 0x000fe2000f8e00ff */
        /* <DEDUP_REMOVED lines=8> */
[----:B------:R-:W1:Y:S02]  /*1cd0*/  SHFL.IDX PT, R6, R3, 0x1, 0x1c1f ;  /* 0x003c1f0003067f89 */ /* 0x000e6400000e0000 */
[----:B------:R-:W-:Y:S02]  /*1ce0*/  UIMAD UR6, UR42, UR11, UR6 ;  /* 0x0000000b2a0672a4 */ /* 0x000fe4000f8e0206 */
[----:B------:R-:W3:Y:S04]  /*1cf0*/  SHFL.IDX PT, R3, R3, RZ, 0x1c1f ;  /* 0x001c1fff03037589 */ /* 0x000ee800000e0000 */
[----:B------:R-:W-:Y:S01]  /*1d00*/  MOV R4, UR6 ;  /* 0x0000000600047c02 */ /* 0x000fe20008000f00 */
[----:B------:R-:W-:-:S04]  /*1d10*/  UIADD3 UR6, UR22, 0x22840, URZ ;  /* 0x0002284016067890 */ /* 0x000fc8000fffe03f */
[----:B------:R-:W-:Y:S01]  /*1d20*/  IMAD R4, R17, -0x2, R4 ;  /* 0xfffffffe11047824 */ /* 0x000fe200078e0204 */
[----:B------:R-:W-:-:S04]  /*1d30*/  UPRMT UR6, UR50, 0x654, UR6 ;  /* 0x0000065432067896 */ /* 0x000fc80008000006 */
[----:B------:R-:W-:-:S05]  /*1d40*/  IADD3 R5, R4, 0x1, -R5 ;  /* 0x0000000104057810 */ /* 0x000fca0007ffe805 */
[----:B------:R-:W-:Y:S01]  /*1d50*/  SYNCS.ARRIVE.TRANS64.RED.A1T0 RZ, [UR6], RZ ;  /* 0x000000ffffff79a7 */ /* 0x000fe20008100406 */
[----:B-1----:R-:W-:-:S04]  /*1d60*/  VIADDMNMX R6, R6, R5, R4, PT ;  /* 0x0000000506067246 */ /* 0x002fc80003800104 */
        /* <DEDUP_REMOVED lines=74> */
[----:B------:R-:W1:Y:S01]  /*2210*/  SHFL.BFLY PT, R9, R6, 0x2, 0x1f ;  /* 0x0c401f0006097f89 */ /* 0x000e6200000e0000 */
        /* <DEDUP_REMOVED lines=12> */
[----:B-1----:R-:W-:Y:S02]  /*22e0*/  FMNMX.FTZ R9, R6, R9, !PT ;  /* 0x0000000906097209 */ /* 0x002fe40007810000 */
[----:B------:R-:W-:Y:S02]  /*22f0*/  FMNMX.FTZ R6, R28, R3, !PT ;  /* 0x000000031c067209 */ /* 0x000fe40007810000 */
[----:B------:R-:W-:Y:S01]  /*2300*/  ISETP.GT.AND P1, PT, R4, 0x19, PT ;  /* 0x000000190400780c */ /* 0x000fe20003f24270 */
[----:B------:R-:W1:Y:S01]  /*2310*/  SHFL.BFLY PT, R10, R9, 0x1, 0x1f ;  /* 0x0c201f00090a7f89 */ /* 0x000e6200000e0000 */
[----:B------:R-:W-:-:S02]  /*2320*/  FMNMX.FTZ R3, R29, R6, !PT ;  /* 0x000000061d037209 */ /* 0x000fc40007810000 */
[----:B------:R-:W-:Y:S02]  /*2330*/  FSEL R36, R36, -INF , P3 ;  /* 0xff80000024247808 */ /* 0x000fe40001800000 */
[----:B------:R-:W-:Y:S02]  /*2340*/  FMNMX.FTZ R6, R32, R3, !PT ;  /* 0x0000000320067209 */ /* 0x000fe40007810000 */
[----:B------:R-:W-:Y:S02]  /*2350*/  FSEL R37, R37, -INF , P1 ;  /* 0xff80000025257808 */ /* 0x000fe40000800000 */
[----:B------:R-:W-:Y:S02]  /*2360*/  FMNMX.FTZ R3, R33, R6, !PT ;  /* 0x0000000621037209 */ /* 0x000fe40007810000 */
[----:B------:R-:W-:Y:S02]  /*2370*/  ISETP.GT.AND P1, PT, R4, 0x21, PT ;  /* 0x000000210400780c */ /* 0x000fe40003f24270 */
[----:B------:R-:W-:-:S02]  /*2380*/  FMNMX.FTZ R6, R36, R3, !PT ;  /* 0x0000000324067209 */ /* 0x000fc40007810000 */
[----:B------:R-:W-:Y:S02]  /*2390*/  FSEL R41, R41, -INF , P1 ;  /* 0xff80000029297808 */ /* 0x000fe40000800000 */
[----:B------:R-:W-:Y:S02]  /*23a0*/  FMNMX.FTZ R3, R37, R6, !PT ;  /* 0x0000000625037209 */ /* 0x000fe40007810000 */
[----:B------:R-:W-:-:S04]  /*23b0*/  ISETP.GT.AND P1, PT, R4, 0x29, PT ;  /* 0x000000290400780c */ /* 0x000fc80003f24270 */
[----:B------:R-:W-:Y:S02]  /*23c0*/  FSEL R45, R45, -INF , P1 ;  /* 0xff8000002d2d7808 */ /* 0x000fe40000800000 */
[----:B-1----:R-:W-:Y:S02]  /*23d0*/  FMNMX.FTZ R5, R9, R10, !PT ;  /* 0x0000000a09057209 */ /* 0x002fe40007810000 */
[C---:B------:R-:W-:Y:S02]  /*23e0*/  ISETP.GT.AND P1, PT, R4.reuse, 0x31, PT ;  /* 0x000000310400780c */ /* 0x040fe40003f24270 */
[C---:B------:R-:W-:Y:S01]  /*23f0*/  FSETP.NEU.FTZ.AND P2, PT, R5.reuse, -INF , PT ;  /* 0xff8000000500780b */ /* 0x040fe20003f5d000 */
[----:B------:R-:W-:Y:S01]  /*2400*/  FMUL.FTZ R9, R5, UR10 ;  /* 0x0000000a05097c20 */ /* 0x000fe20008410000 */
[----:B------:R-:W-:Y:S02]  /*2410*/  FSEL R49, R49, -INF , P1 ;  /* 0xff80000031317808 */ /* 0x000fe40000800000 */
[----:B------:R-:W-:-:S02]  /*2420*/  ISETP.GT.AND P1, PT, R4, 0x39, PT ;  /* 0x000000390400780c */ /* 0x000fc40003f24270 */
[----:B------:R-:W-:Y:S02]  /*2430*/  FSEL R9, R9, RZ, P2 ;  /* 0x000000ff09097208 */ /* 0x000fe40001000000 */
[----:B------:R-:W-:Y:S02]  /*2440*/  ISETP.GT.AND P2, PT, R4, 0x20, PT ;  /* 0x000000200400780c */ /* 0x000fe40003f44270 */
[----:B------:R-:W-:Y:S01]  /*2450*/  FSEL R53, R53, -INF , P1 ;  /* 0xff80000035357808 */ /* 0x000fe20000800000 */
[--C-:B------:R-:W-:Y:S01]  /*2460*/  FFMA.FTZ R26, R26, UR10, -R9.reuse ;  /* 0x0000000a1a1a7c23 */ /* 0x100fe20008010809 */
[----:B------:R-:W-:Y:S01]  /*2470*/  FSEL R40, R40, -INF , P2 ;  /* 0xff80000028287808 */ /* 0x000fe20001000000 */
[--C-:B------:R-:W-:Y:S01]  /*2480*/  FFMA.FTZ R27, R27, UR10, -R9.reuse ;  /* 0x0000000a1b1b7c23 */ /* 0x100fe20008010809 */
[----:B------:R-:W-:Y:S01]  /*2490*/  ISETP.GT.AND P2, PT, R4, 0x28, PT ;  /* 0x000000280400780c */ /* 0x000fe20003f44270 */
[--C-:B------:R-:W-:Y:S01]  /*24a0*/  FFMA.FTZ R30, R30, UR10, -R9.reuse ;  /* 0x0000000a1e1e7c23 */ /* 0x100fe20008010809 */
[----:B------:R-:W-:Y:S01]  /*24b0*/  FMNMX.FTZ R6, R40, R3, !PT ;  /* 0x0000000328067209 */ /* 0x000fe20007810000 */
[----:B------:R-:W-:Y:S01]  /*24c0*/  MUFU.EX2 R26, R26 ;  /* 0x0000001a001a7308 */ /* 0x000fe20000000800 */
[----:B------:R-:W-:Y:S01]  /*24d0*/  FSEL R44, R44, -INF , P2 ;  /* 0xff8000002c2c7808 */ /* 0x000fe20001000000 */
[--C-:B------:R-:W-:Y:S01]  /*24e0*/  FFMA.FTZ R31, R31, UR10, -R9.reuse ;  /* 0x0000000a1f1f7c23 */ /* 0x100fe20008010809 */
[----:B------:R-:W-:Y:S01]  /*24f0*/  FMNMX.FTZ R3, R41, R6, !PT ;  /* 0x0000000629037209 */ /* 0x000fe20007810000 */
[--C-:B------:R-:W-:Y:S01]  /*2500*/  FFMA.FTZ R34, R34, UR10, -R9.reuse ;  /* 0x0000000a22227c23 */ /* 0x100fe20008010809 */
[----:B------:R-:W-:Y:S01]  /*2510*/  ISETP.GT.AND P2, PT, R4, 0x30, PT ;  /* 0x000000300400780c */ /* 0x000fe20003f44270 */
[--C-:B------:R-:W-:Y:S01]  /*2520*/  FFMA.FTZ R35, R35, UR10, -R9.reuse ;  /* 0x0000000a23237c23 */ /* 0x100fe20008010809 */
[----:B------:R-:W-:Y:S01]  /*2530*/  FMNMX.FTZ R6, R44, R3, !PT ;  /* 0x000000032c067209 */ /* 0x000fe20007810000 */
[----:B------:R-:W1:Y:S01]  /*2540*/  MUFU.EX2 R27, R27 ;  /* 0x0000001b001b7308 */ /* 0x000e620000000800 */
[----:B------:R-:W-:Y:S01]  /*2550*/  FSEL R48, R48, -INF , P2 ;  /* 0xff80000030307808 */ /* 0x000fe20001000000 */
[--C-:B------:R-:W-:Y:S01]  /*2560*/  FFMA.FTZ R38, R38, UR10, -R9.reuse ;  /* 0x0000000a26267c23 */ /* 0x100fe20008010809 */
[----:B------:R-:W-:Y:S01]  /*2570*/  FMNMX.FTZ R3, R45, R6, !PT ;  /* 0x000000062d037209 */ /* 0x000fe20007810000 */
[--C-:B------:R-:W-:Y:S01]  /*2580*/  FFMA.FTZ R39, R39, UR10, -R9.reuse ;  /* 0x0000000a27277c23 */ /* 0x100fe20008010809 */
[----:B------:R-:W-:Y:S01]  /*2590*/  ISETP.GT.AND P2, PT, R4, 0x38, PT ;  /* 0x000000380400780c */ /* 0x000fe20003f44270 */
[--C-:B------:R-:W-:Y:S01]  /*25a0*/  FFMA.FTZ R42, R42, UR10, -R9.reuse ;  /* 0x0000000a2a2a7c23 */ /* 0x100fe20008010809 */
[----:B------:R-:W-:Y:S01]  /*25b0*/  FMNMX.FTZ R6, R48, R3, !PT ;  /* 0x0000000330067209 */ /* 0x000fe20007810000 */
[----:B------:R-:W3:Y:S01]  /*25c0*/  MUFU.EX2 R30, R30 ;  /* 0x0000001e001e7308 */ /* 0x000ee20000000800 */
[----:B------:R-:W-:Y:S01]  /*25d0*/  FSEL R52, R52, -INF , P2 ;  /* 0xff80000034347808 */ /* 0x000fe20001000000 */
[--C-:B------:R-:W-:Y:S01]  /*25e0*/  FFMA.FTZ R43, R43, UR10, -R9.reuse ;  /* 0x0000000a2b2b7c23 */ /* 0x100fe20008010809 */
[----:B------:R-:W-:Y:S01]  /*25f0*/  FMNMX.FTZ R3, R49, R6, !PT ;  /* 0x0000000631037209 */ /* 0x000fe20007810000 */
[--C-:B------:R-:W-:Y:S01]  /*2600*/  FFMA.FTZ R46, R46, UR10, -R9.reuse ;  /* 0x0000000a2e2e7c23 */ /* 0x100fe20008010809 */
[----:B------:R-:W-:Y:S01]  /*2610*/  ISETP.GT.AND P2, PT, R4, 0x40, PT ;  /* 0x000000400400780c */ /* 0x000fe20003f44270 */
[----:B------:R-:W-:Y:S01]  /*2620*/  FFMA.FTZ R47, R47, UR10, -R9 ;  /* 0x0000000a2f2f7c23 */ /* 0x000fe20008010809 */
[----:B------:R-:W-:Y:S01]  /*2630*/  FMNMX.FTZ R6, R52, R3, !PT ;  /* 0x0000000334067209 */ /* 0x000fe20007810000 */
[----:B------:R-:W4:Y:S01]  /*2640*/  MUFU.EX2 R31, R31 ;  /* 0x0000001f001f7308 */ /* 0x000f220000000800 */
[----:B------:R-:W-:Y:S01]  /*2650*/  ISETP.GT.AND P1, PT, R4, 0x41, PT ;  /* 0x000000410400780c */ /* 0x000fe20003f24270 */
[----:B-1----:R-:W-:Y:S01]  /*2660*/  FADD.FTZ R13, R26, R27 ;  /* 0x0000001b1a0d7221 */ /* 0x002fe20000010000 */
[----:B------:R-:W-:Y:S01]  /*2670*/  FSEL R56, R56, -INF , P2 ;  /* 0xff80000038387808 */ /* 0x000fe20001000000 */
[--C-:B------:R-:W-:Y:S01]  /*2680*/  FFMA.FTZ R50, R50, UR10, -R9.reuse ;  /* 0x0000000a32327c23 */ /* 0x100fe20008010809 */
[----:B------:R-:W-:Y:S01]  /*2690*/  FMNMX.FTZ R3, R53, R6, !PT ;  /* 0x0000000635037209 */ /* 0x000fe20007810000 */
[----:B------:R-:W-:Y:S01]  /*26a0*/  FFMA.FTZ R51, R51, UR10, -R9 ;  /* 0x0000000a33337c23 */ /* 0x000fe20008010809 */
[----:B------:R-:W-:Y:S01]  /*26b0*/  ISETP.GT.AND P2, PT, R4, 0x48, PT ;  /* 0x000000480400780c */ /* 0x000fe20003f44270 */
[----:B------:R-:W-:Y:S01]  /*26c0*/  MUFU.EX2 R34, R34 ;  /* 0x0000002200227308 */ /* 0x000fe20000000800 */
[----:B------:R-:W-:Y:S01]  /*26d0*/  FSEL R57, R57, -INF , P1 ;  /* 0xff80000039397808 */ /* 0x000fe20000800000 */
[----:B---3--:R-:W-:Y:S01]  /*26e0*/  FADD.FTZ R10, R30, R13 ;  /* 0x0000000d1e0a7221 */ /* 0x008fe20000010000 */
[----:B------:R-:W-:Y:S01]  /*26f0*/  FMNMX.FTZ R6, R56, R3, !PT ;  /* 0x0000000338067209 */ /* 0x000fe20007810000 */
[--C-:B------:R-:W-:Y:S01]  /*2700*/  FFMA.FTZ R54, R54, UR10, -R9.reuse ;  /* 0x0000000a36367c23 */ /* 0x100fe20008010809 */
[----:B------:R-:W-:Y:S01]  /*2710*/  ISETP.GT.AND P1, PT, R4, 0x49, PT ;  /* 0x000000490400780c */ /* 0x000fe20003f24270 */
[--C-:B------:R-:W-:Y:S01]  /*2720*/  FFMA.FTZ R55, R55, UR10, -R9.reuse ;  /* 0x0000000a37377c23 */ /* 0x100fe20008010809 */
[----:B------:R-:W-:Y:S01]  /*2730*/  FSEL R60, R60, -INF , P2 ;  /* 0xff8000003c3c7808 */ /* 0x000fe20001000000 */
[----:B------:R-:W1:Y:S01]  /*2740*/  MUFU.EX2 R35, R35 ;  /* 0x0000002300237308 */ /* 0x000e620000000800 */
[----:B------:R-:W-:Y:S01]  /*2750*/  FMNMX.FTZ R3, R57, R6, !PT ;  /* 0x0000000639037209 */ /* 0x000fe20007810000 */
[--C-:B------:R-:W-:Y:S01]  /*2760*/  FFMA.FTZ R58, R58, UR10, -R9.reuse ;  /* 0x0000000a3a3a7c23 */ /* 0x100fe20008010809 */
[----:B------:R-:W-:Y:S01]  /*2770*/  ISETP.GT.AND P2, PT, R4, 0x50, PT ;  /* 0x000000500400780c */ /* 0x000fe20003f44270 */
[--C-:B------:R-:W-:Y:S01]  /*2780*/  FFMA.FTZ R59, R59, UR10, -R9.reuse ;  /* 0x0000000a3b3b7c23 */ /* 0x100fe20008010809 */
[----:B------:R-:W-:Y:S01]  /*2790*/  FSEL R61, R61, -INF , P1 ;  /* 0xff8000003d3d7808 */ /* 0x000fe20000800000 */
[--C-:B------:R-:W-:Y:S01]  /*27a0*/  FFMA.FTZ R62, R62, UR10, -R9.reuse ;  /* 0x0000000a3e3e7c23 */ /* 0x100fe20008010809 */
[----:B------:R-:W-:Y:S01]  /*27b0*/  FMNMX.FTZ R6, R60, R3, !PT ;  /* 0x000000033c067209 */ /* 0x000fe20007810000 */
[----:B------:R-:W-:Y:S01]  /*27c0*/  MUFU.EX2 R38, R38 ;  /* 0x0000002600267308 */ /* 0x000fe20000000800 */
        /* <DEDUP_REMOVED lines=9> */
[----:B------:R-:W-:Y:S01]  /*2860*/  FFMA.FTZ R71, R71, UR10, -R9 ;  /* 0x0000000a47477c23 */ /* 0x000fe20008010809 */
[----:B------:R-:W-:Y:S01]  /*2870*/  FMNMX.FTZ R6, R64, R3, !PT ;  /* 0x0000000340067209 */ /* 0x000fe20007810000 */
[----:B------:R-:W3:Y:S01]  /*2880*/  MUFU.EX2 R39, R39 ;  /* 0x0000002700277308 */ /* 0x000ee20000000800 */
[----:B------:R-:W-:-:S02]  /*2890*/  ISETP.GT.AND P1, PT, R4, 0x59, PT ;  /* 0x000000590400780c */ /* 0x000fc40003f24270 */
[----:B------:R-:W-:Y:S02]  /*28a0*/  FSEL R68, R68, -INF , P2 ;  /* 0xff80000044447808 */ /* 0x000fe40001000000 */
[----:B------:R-:W-:Y:S02]  /*28b0*/  FMNMX.FTZ R3, R65, R6, !PT ;  /* 0x0000000641037209 */ /* 0x000fe40007810000 */
[----:B------:R-:W-:Y:S01]  /*28c0*/  FSEL R69, R69, -INF , P1 ;  /* 0xff80000045457808 */ /* 0x000fe20000800000 */
[----:B------:R-:W-:Y:S01]  /*28d0*/  MUFU.EX2 R42, R42 ;  /* 0x0000002a002a7308 */ /* 0x000fe20000000800 */
[----:B------:R-:W-:Y:S02]  /*28e0*/  FMNMX.FTZ R4, R68, R3, !PT ;  /* 0x0000000344047209 */ /* 0x000fe40007810000 */
[----:B------:R-:W-:Y:S02]  /*28f0*/  F2FP.F16.F32.PACK_AB R153, R27, R26 ;  /* 0x0000001a1b99723e */ /* 0x000fe400000000ff */
[----:B------:R-:W-:-:S02]  /*2900*/  FMNMX.FTZ R4, R69, R4, !PT ;  /* 0x0000000445047209 */ /* 0x000fc40007810000 */
[----:B----4-:R-:W-:Y:S01]  /*2910*/  F2FP.F16.F32.PACK_AB R155, R31, R30 ;  /* 0x0000001e1f9b723e */ /* 0x010fe200000000ff */
[----:B------:R-:W4:Y:S01]  /*2920*/  MUFU.EX2 R43, R43 ;  /* 0x0000002b002b7308 */ /* 0x000f220000000800 */
[----:B-1----:R-:W-:Y:S01]  /*2930*/  F2FP.F16.F32.PACK_AB R157, R35, R34 ;  /* 0x00000022239d723e */ /* 0x002fe200000000ff */
[----:B------:R-:W1:Y:S01]  /*2940*/  SHFL.BFLY PT, R3, R4, 0x2, 0x1f ;  /* 0x0c401f0004037f89 */ /* 0x000e6200000e0000 */
[----:B---3--:R-:W-:-:S05]  /*2950*/  F2FP.F16.F32.PACK_AB R159, R39, R38 ;  /* 0x00000026279f723e */ /* 0x008fca00000000ff */
[----:B------:R-:W-:Y:S08]  /*2960*/  MUFU.EX2 R46, R46 ;  /* 0x0000002e002e7308 */ /* 0x000ff00000000800 */
[----:B------:R-:W3:Y:S01]  /*2970*/  MUFU.EX2 R47, R47 ;  /* 0x0000002f002f7308 */ /* 0x000ee20000000800 */
[----:B----4-:R-:W-:-:S07]  /*2980*/  F2FP.F16.F32.PACK_AB R161, R43, R42 ;  /* 0x0000002a2ba1723e */ /* 0x010fce00000000ff */
[----:B------:R-:W-:Y:S01]  /*2990*/  MUFU.EX2 R50, R50 ;  /* 0x0000003200327308 */ /* 0x000fe20000000800 */
[----:B-1----:R-:W-:-:S05]  /*29a0*/  FMNMX.FTZ R3, R4, R3, !PT ;  /* 0x0000000304037209 */ /* 0x002fca0007810000 */
[----:B------:R-:W1:Y:S02]  /*29b0*/  SHFL.BFLY PT, R6, R3, 0x1, 0x1f ;  /* 0x0c201f0003067f89 */ /* 0x000e6400000e0000 */
[----:B------:R-:W4:Y:S01]  /*29c0*/  MUFU.EX2 R51, R51 ;  /* 0x0000003300337308 */ /* 0x000f220000000800 */
[----:B---3--:R-:W-:-:S07]  /*29d0*/  F2FP.F16.F32.PACK_AB R163, R47, R46 ;  /* 0x0000002e2fa3723e */ /* 0x008fce00000000ff */
[----:B------:R-:W-:Y:S08]  /*29e0*/  MUFU.EX2 R54, R54 ;  /* 0x0000003600367308 */ /* 0x000ff00000000800 */
[----:B------:R-:W3:Y:S01]  /*29f0*/  MUFU.EX2 R55, R55 ;  /* 0x0000003700377308 */ /* 0x000ee20000000800 */
[----:B----4-:R-:W-:Y:S02]  /*2a00*/  F2FP.F16.F32.PACK_AB R165, R51, R50 ;  /* 0x0000003233a5723e */ /* 0x010fe400000000ff */
[----:B-1----:R-:W-:-:S05]  /*2a10*/  FMNMX.FTZ R6, R3, R6, !PT ;  /* 0x0000000603067209 */ /* 0x002fca0007810000 */
[----:B------:R-:W-:Y:S01]  /*2a20*/  MUFU.EX2 R58, R58 ;  /* 0x0000003a003a7308 */ /* 0x000fe20000000800 */
[C---:B------:R-:W-:Y:S01]  /*2a30*/  FSETP.NEU.FTZ.AND P1, PT, R6.reuse, -INF , PT ;  /* 0xff8000000600780b */ /* 0x040fe20003f3d000 */
[----:B------:R-:W-:-:S06]  /*2a40*/  FMUL.FTZ R3, R6, UR10 ;  /* 0x0000000a06037c20 */ /* 0x000fcc0008410000 */
[----:B------:R-:W1:Y:S01]  /*2a50*/  MUFU.EX2 R59, R59 ;  /* 0x0000003b003b7308 */ /* 0x000e620000000800 */
[----:B------:R-:W-:Y:S02]  /*2a60*/  FSEL R3, R3, RZ, P1 ;  /* 0x000000ff03037208 */ /* 0x000fe40000800000 */
[----:B---3--:R-:W-:-:S03]  /*2a70*/  F2FP.F16.F32.PACK_AB R167, R55, R54 ;  /* 0x0000003637a7723e */ /* 0x008fc600000000ff */
        /* <DEDUP_REMOVED lines=26> */
[----:B------:R-:W-:Y:S01]  /*2c20*/  FFMA.FTZ R3, R69, UR10, -R3 ;  /* 0x0000000a45037c23 */ /* 0x000fe20008010803 */
[----:B-1----:R-:W-:-:S03]  /*2c30*/  F2FP.F16.F32.PACK_AB R169, R59, R58 ;  /* 0x0000003a3ba9723e */ /* 0x002fc600000000ff */
[----:B------:R-:W1:Y:S01]  /*2c40*/  MUFU.EX2 R29, R29 ;  /* 0x0000001d001d7308 */ /* 0x000e620000000800 */
[----:B---3--:R-:W-:Y:S01]  /*2c50*/  FADD.FTZ R11, R24, R25 ;  /* 0x00000019180b7221 */ /* 0x008fe20000010000 */
[----:B------:R-:W-:-:S06]  /*2c60*/  F2FP.F16.F32.PACK_AB R152, R25, R24 ;  /* 0x000000181998723e */ /* 0x000fcc00000000ff */
[----:B------:R-:W3:Y:S01]  /*2c70*/  MUFU.EX2 R32, R32 ;  /* 0x0000002000207308 */ /* 0x000ee20000000800 */
[----:B----4-:R-:W-:Y:S01]  /*2c80*/  FADD.FTZ R4, R28, R11 ;  /* 0x0000000b1c047221 */ /* 0x010fe20000010000 */
[----:B------:R-:W-:-:S04]  /*2c90*/  FADD.FTZ R11, R31, R10 ;  /* 0x0000000a1f0b7221 */ /* 0x000fc80000010000 */
[----:B------:R-:W-:Y:S02]  /*2ca0*/  FADD.FTZ R10, R34, R11 ;  /* 0x0000000b220a7221 */ /* 0x000fe40000010000 */
[----:B------:R-:W4:Y:S01]  /*2cb0*/  MUFU.EX2 R33, R33 ;  /* 0x0000002100217308 */ /* 0x000f220000000800 */
[----:B-1----:R-:W-:Y:S01]  /*2cc0*/  FADD.FTZ R9, R29, R4 ;  /* 0x000000041d097221 */ /* 0x002fe20000010000 */
[----:B------:R-:W-:Y:S01]  /*2cd0*/  FADD.FTZ R11, R35, R10 ;  /* 0x0000000a230b7221 */ /* 0x000fe20000010000 */
[----:B------:R-:W-:-:S03]  /*2ce0*/  F2FP.F16.F32.PACK_AB R154, R29, R28 ;  /* 0x0000001c1d9a723e */ /* 0x000fc600000000ff */
[----:B------:R-:W-:Y:S02]  /*2cf0*/  FADD.FTZ R10, R38, R11 ;  /* 0x0000000b260a7221 */ /* 0x000fe40000010000 */
[----:B------:R-:W1:Y:S01]  /*2d00*/  MUFU.EX2 R36, R36 ;  /* 0x0000002400247308 */ /* 0x000e620000000800 */
[----:B---3--:R-:W-:Y:S01]  /*2d10*/  FADD.FTZ R4, R32, R9 ;  /* 0x0000000920047221 */ /* 0x008fe20000010000 */
[----:B------:R-:W-:-:S04]  /*2d20*/  FADD.FTZ R11, R39, R10 ;  /* 0x0000000a270b7221 */ /* 0x000fc80000010000 */
[----:B------:R-:W-:Y:S02]  /*2d30*/  FADD.FTZ R10, R42, R11 ;  /* 0x0000000b2a0a7221 */ /* 0x000fe40000010000 */
[----:B------:R-:W3:Y:S01]  /*2d40*/  MUFU.EX2 R37, R37 ;  /* 0x0000002500257308 */ /* 0x000ee20000000800 */
[----:B----4-:R-:W-:Y:S01]  /*2d50*/  FADD.FTZ R9, R33, R4 ;  /* 0x0000000421097221 */ /* 0x010fe20000010000 */
        /* <DEDUP_REMOVED lines=8> */
[----:B---3--:R-:W-:Y:S01]  /*2de0*/  FADD.FTZ R9, R37, R4 ;  /* 0x0000000425097221 */ /* 0x008fe20000010000 */
[----:B------:R-:W-:Y:S01]  /*2df0*/  FADD.FTZ R11, R51, R10 ;  /* 0x0000000a330b7221 */ /* 0x000fe20000010000 */
[----:B------:R-:W-:-:S03]  /*2e00*/  F2FP.F16.F32.PACK_AB R158, R37, R36 ;  /* 0x00000024259e723e */ /* 0x000fc600000000ff */
[----:B------:R-:W-:Y:S02]  /*2e10*/  FADD.FTZ R10, R54, R11 ;  /* 0x0000000b360a7221 */ /* 0x000fe40000010000 */
[----:B------:R-:W3:Y:S01]  /*2e20*/  MUFU.EX2 R44, R44 ;  /* 0x0000002c002c7308 */ /* 0x000ee20000000800 */
[----:B----4-:R-:W-:Y:S01]  /*2e30*/  FADD.FTZ R4, R40, R9 ;  /* 0x0000000928047221 */ /* 0x010fe20000010000 */
[----:B------:R-:W-:-:S04]  /*2e40*/  FADD.FTZ R11, R55, R10 ;  /* 0x0000000a370b7221 */ /* 0x000fc80000010000 */
[----:B------:R-:W-:Y:S02]  /*2e50*/  FADD.FTZ R10, R58, R11 ;  /* 0x0000000b3a0a7221 */ /* 0x000fe40000010000 */
[----:B------:R-:W4:Y:S01]  /*2e60*/  MUFU.EX2 R45, R45 ;  /* 0x0000002d002d7308 */ /* 0x000f220000000800 */
[----:B-1----:R-:W-:Y:S01]  /*2e70*/  FADD.FTZ R9, R41, R4 ;  /* 0x0000000429097221 */ /* 0x002fe20000010000 */
[----:B------:R-:W-:Y:S01]  /*2e80*/  FADD.FTZ R13, R59, R10 ;  /* 0x0000000a3b0d7221 */ /* 0x000fe20000010000 */
[----:B------:R-:W-:-:S05]  /*2e90*/  F2FP.F16.F32.PACK_AB R160, R41, R40 ;  /* 0x0000002829a0723e */ /* 0x000fca00000000ff */
[----:B------:R-:W1:Y:S01]  /*2ea0*/  MUFU.EX2 R48, R48 ;  /* 0x0000003000307308 */ /* 0x000e620000000800 */
[----:B---3--:R-:W-:-:S07]  /*2eb0*/  FADD.FTZ R4, R44, R9 ;  /* 0x000000092c047221 */ /* 0x008fce0000010000 */
[----:B------:R-:W3:Y:S01]  /*2ec0*/  MUFU.EX2 R49, R49 ;  /* 0x0000003100317308 */ /* 0x000ee20000000800 */
[C---:B----4-:R-:W-:Y:S01]  /*2ed0*/  FADD.FTZ R9, R45.reuse, R4 ;  /* 0x000000042d097221 */ /* 0x050fe20000010000 */
[----:B------:R-:W-:-:S06]  /*2ee0*/  F2FP.F16.F32.PACK_AB R162, R45, R44 ;  /* 0x0000002c2da2723e */ /* 0x000fcc00000000ff */
        /* <DEDUP_REMOVED lines=18> */
[----:B---3--:R-:W-:-:S07]  /*3010*/  FADD.FTZ R10, R62, R13 ;  /* 0x0000000d3e0a7221 */ /* 0x008fce0000010000 */
[----:B------:R-:W3:Y:S01]  /*3020*/  MUFU.EX2 R64, R64 ;  /* 0x0000004000407308 */ /* 0x000ee20000000800 */
[C---:B----4-:R-:W-:Y:S01]  /*3030*/  FADD.FTZ R11, R61.reuse, R4 ;  /* 0x000000043d0b7221 */ /* 0x050fe20000010000 */
[----:B------:R-:W-:-:S06]  /*3040*/  F2FP.F16.F32.PACK_AB R170, R61, R60 ;  /* 0x0000003c3daa723e */ /* 0x000fcc00000000ff */
[----:B------:R-:W4:Y:S01]  /*3050*/  MUFU.EX2 R66, R66 ;  /* 0x0000004200427308 */ /* 0x000f220000000800 */
[C---:B-1----:R-:W-:Y:S01]  /*3060*/  FADD.FTZ R13, R63.reuse, R10 ;  /* 0x0000000a3f0d7221 */ /* 0x042fe20000010000 */
[----:B------:R-:W-:-:S06]  /*3070*/  F2FP.F16.F32.PACK_AB R171, R63, R62 ;  /* 0x0000003e3fab723e */ /* 0x000fcc00000000ff */
[----:B------:R-:W1:Y:S01]  /*3080*/  MUFU.EX2 R65, R65 ;  /* 0x0000004100417308 */ /* 0x000e620000000800 */
[----:B---3--:R-:W-:-:S07]  /*3090*/  FADD.FTZ R4, R64, R11 ;  /* 0x0000000b40047221 */ /* 0x008fce0000010000 */
[----:B------:R-:W3:Y:S01]  /*30a0*/  MUFU.EX2 R67, R67 ;  /* 0x0000004300437308 */ /* 0x000ee20000000800 */
[----:B----4-:R-:W-:-:S07]  /*30b0*/  FADD.FTZ R10, R66, R13 ;  /* 0x0000000d420a7221 */ /* 0x010fce0000010000 */
[----:B------:R-:W-:Y:S01]  /*30c0*/  MUFU.EX2 R68, R68 ;  /* 0x0000004400447308 */ /* 0x000fe20000000800 */
[----:B-1----:R-:W-:-:S07]  /*30d0*/  F2FP.F16.F32.PACK_AB R172, R65, R64 ;  /* 0x0000004041ac723e */ /* 0x002fce00000000ff */
[----:B------:R-:W1:Y:S01]  /*30e0*/  MUFU.EX2 R70, R70 ;  /* 0x0000004600467308 */ /* 0x000e620000000800 */
[C---:B---3--:R-:W-:Y:S01]  /*30f0*/  FADD.FTZ R11, R67.reuse, R10 ;  /* 0x0000000a430b7221 */ /* 0x048fe20000010000 */
[----:B------:R-:W-:-:S06]  /*3100*/  F2FP.F16.F32.PACK_AB R173, R67, R66 ;  /* 0x0000004243ad723e */ /* 0x000fcc00000000ff */
[----:B------:R3:W4:Y:S08]  /*3110*/  MUFU.EX2 R9, R3 ;  /* 0x0000000300097308 */ /* 0x0007300000000800 */
[----:B------:R-:W5:Y:S01]  /*3120*/  MUFU.EX2 R71, R71 ;  /* 0x0000004700477308 */ /* 0x000f620000000800 */
[----:B---3--:R-:W-:Y:S01]  /*3130*/  FADD.FTZ R3, R65, R4 ;  /* 0x0000000441037221 */ /* 0x008fe20000010000 */
[----:B-1----:R-:W-:-:S03]  /*3140*/  FADD.FTZ R10, R70, R11 ;  /* 0x0000000b460a7221 */ /* 0x002fc60000010000 */
[----:B------:R-:W-:-:S04]  /*3150*/  FADD.FTZ R4, R68, R3 ;  /* 0x0000000344047221 */ /* 0x000fc80000010000 */
[C---:B----4-:R-:W-:Y:S01]  /*3160*/  FADD.FTZ R3, R9.reuse, R4 ;  /* 0x0000000409037221 */ /* 0x050fe20000010000 */
[----:B------:R-:W-:Y:S01]  /*3170*/  F2FP.F16.F32.PACK_AB R174, R9, R68 ;  /* 0x0000004409ae723e */ /* 0x000fe200000000ff */
[C---:B-----5:R-:W-:Y:S01]  /*3180*/  FADD.FTZ R4, R71.reuse, R10 ;  /* 0x0000000a47047221 */ /* 0x060fe20000010000 */
[----:B------:R-:W-:Y:S01]  /*3190*/  F2FP.F16.F32.PACK_AB R175, R71, R70 ;  /* 0x0000004647af723e */ /* 0x000fe200000000ff */
[----:B------:R-:W-:Y:S06]  /*31a0*/  @!P0 BRA `(.L_x_13512) ;  /* 0x0000000000048947 */ /* 0x000fec0003800000 */
[----:B------:R-:W-:Y:S01]  /*31b0*/  BPT.TRAP 0x1 ;  /* 0x000000040000795c */ /* 0x000fe20000300000 */
.L_x_13512:
[----:B------:R1:W3:Y:S01]  /*31c0*/  SYNCS.PHASECHK.TRANS64.TRYWAIT P1, [UR22+0x22850], R8 ;  /* 0x02285008ff0075a7 */ /* 0x0002e20008020156 */
[----:B------:R-:W-:Y:S05]  /*31d0*/  @!P0 BRA `(.L_x_13513) ;  /* 0x0000000000048947 */ /* 0x000fea0003800000 */
[----:B------:R-:W-:Y:S01]  /*31e0*/  BPT.TRAP 0x1 ;  /* 0x000000040000795c */ /* 0x000fe20000300000 */
.L_x_13513:
[----:B---3--:R-:W-:Y:S05]  /*31f0*/  @P1 BRA `(.L_x_13514) ;  /* 0x0000000000081947 */ /* 0x008fea0003800000 */
[----:B------:R-:W3:Y:S02]  /*3200*/  SYNCS.PHASECHK.TRANS64.TRYWAIT P1, [UR22+0x22850], R8 ;  /* 0x02285008ff0075a7 */ /* 0x000ee40008020156 */
[----:B---3--:R-:W-:Y:S05]  /*3210*/  @!P1 BRA `(.L_x_13515) ;  /* 0x000000b8004c9947 */ /* 0x008fea0003800000 */
.L_x_13514:
        /* <DEDUP_REMOVED lines=43> */
.L_x_13516:
[----:B------:R-:W-:Y:S01]  /*34d0*/  UISETP.NE.AND UP0, UPT, UR46, URZ, UPT ;  /* 0x0000003f2e00728c */ /* 0x000fe2000bf05270 */
[----:B------:R-:W4:Y:S01]  /*34e0*/  S2UR UR18, SR_CgaCtaId ;  /* 0x00000000001279c3 */ /* 0x000f220000008800 */
[----:B------:R-:W-:Y:S01]  /*34f0*/  UMOV UR14, UR43 ;  /* 0x0000002b000e7c82 */ /* 0x000fe20008000000 */
[----:B------:R-:W-:Y:S02]  /*3500*/  UIMAD UR11, UR42, UR11, -UR15 ;  /* 0x0000000b2a0b72a4 */ /* 0x000fe4000f8e0a0f */
[----:B------:R-:W-:Y:S02]  /*3510*/  UIADD3 UR22, UR22, 0x22860, URZ ;  /* 0x0002286016167890 */ /* 0x000fe4000fffe03f */
[----:B------:R-:W-:-:S04]  /*3520*/  UIADD3 UR23, UR40, -0x2, URZ ;  /* 0xfffffffe28177890 */ /* 0x000fc8000fffe03f */
[----:B------:R-:W-:Y:S01]  /*3530*/  @UP0 ULDC UR6, c[0x0][0x44c] ;  /* 0x0001130000060ab9 */ /* 0x000fe20000000800 */
[----:B------:R-:W-:Y:S01]  /*3540*/  @UP0 ULDC UR19, c[0x0][0x450] ;  /* 0x0001140000130ab9 */ /* 0x000fe20000000800 */
[----:B------:R-:W-:-:S04]  /*3550*/  UIMAD.WIDE.U32 UR6, UR43, UR6, URZ ;  /* 0x000000062b0672a5 */ /* 0x000fc8000f8e003f */
[----:B------:R-:W-:-:S04]  /*3560*/  @UP0 USHF.R.U32.HI UR14, URZ, UR19, UR7 ;  /* 0x000000133f0e0299 */ /* 0x000fc80008011607 */
[----:B------:R-:W-:-:S04]  /*3570*/  UIADD3 UR6, UR11, UR14, URZ ;  /* 0x0000000e0b067290 */ /* 0x000fc8000fffe03f */
[----:B------:R-:W-:Y:S02]  /*3580*/  UIMAD.WIDE UR6, UR6, 0x2aaaaaab, URZ ;  /* 0x2aaaaaab060678a5 */ /* 0x000fe4000f8e023f */
[----:B----4-:R-:W-:Y:S02]  /*3590*/  UPRMT UR22, UR18, 0x654, UR22 ;  /* 0x0000065412167896 */ /* 0x010fe40008000016 */
[----:B------:R-:W-:-:S04]  /*35a0*/  USHF.R.U32.HI UR6, URZ, 0x1f, UR7 ;  /* 0x0000001f3f067899 */ /* 0x000fc80008011607 */
[----:B------:R-:W-:-:S03]  /*35b0*/  ULEA.HI.SX32 UR6, UR7, UR6, 0x1c ;  /* 0x0000000607067291 */ /* 0x000fc6000f8fe23f */
[----:B------:R-:W-:Y:S01]  /*35c0*/  SYNCS.ARRIVE.TRANS64.RED.A1T0 RZ, [UR22], RZ ;  /* 0x000000ffffff79a7 */ /* 0x000fe20008100416 */
[----:B------:R-:W-:-:S04]  /*35d0*/  UISETP.LT.AND UP0, UPT, URZ, UR6, UPT ;  /* 0x000000063f00728c */ /* 0x000fc8000bf01270 */
[----:B------:R-:W-:-:S04]  /*35e0*/  USEL UR22, URZ, UR6, !UP0 ;  /* 0x000000063f167287 */ /* 0x000fc8000c000000 */
[----:B------:R-:W-:-:S06]  /*35f0*/  UISETP.GE.AND UP0, UPT, UR23, UR22, UPT ;  /* 0x000000161700728c */ /* 0x000fcc000bf06270 */
[----:B------:R-:W-:-:S13]  /*3600*/  PLOP3.LUT P1, PT, PT, PT, UP0, 0x80, 0x0 ;  /* 0x000000000000781c */ /* 0x000fda0003f2f008 */
[----:B------:R-:W-:Y:S05]  /*3610*/  @!P1 BRA `(.L_x_13517) ;  /* 0x0000002400389947 */ /* 0x000fea0003800000 */
[----:B---3--:R-:W-:Y:S01]  /*3620*/  IMAD.MOV.U32 R9, RZ, RZ, R5 ;  /* 0x000000ffff097224 */ /* 0x008fe200078e0005 */
[----:B------:R-:W-:Y:S01]  /*3630*/  ULDC UR27, c[0x0][0x288] ;  /* 0x0000a200001b7ab9 */ /* 0x000fe20000000800 */
[----:B01----:R-:W-:Y:S01]  /*3640*/  IMAD.MOV.U32 R8, RZ, RZ, R6 ;  /* 0x000000ffff087224 */ /* 0x003fe200078e0006 */
[----:B------:R-:W-:-:S06]  /*3650*/  ULDC UR24, c[0x0][0x988] ;  /* 0x0002620000187ab9 */ /* 0x000fcc0000000800 */
.L_x_13528:
[----:B------:R-:W-:-:S04]  /*3660*/  UIADD3 UR36, UR36, 0x1, URZ ;  /* 0x0000000124247890 */ /* 0x000fc8000fffe03f */
[----:B------:R-:W-:-:S04]  /*3670*/  UISETP.NE.AND UP0, UPT, UR36, 0x2, UPT ;  /* 0x000000022400788c */ /* 0x000fc8000bf05270 */
[----:B------:R-:W-:Y:S02]  /*3680*/  USEL UR6, URZ, 0x1, UP0 ;  /* 0x000000013f067887 */ /* 0x000fe40008000000 */
[----:B------:R-:W-:Y:S02]  /*3690*/  USEL UR36, UR36, URZ, UP0 ;  /* 0x0000003f24247287 */ /* 0x000fe40008000000 */
[----:B------:R-:W-:Y:S01]  /*36a0*/  ULOP3.LUT UR37, UR37, UR6, URZ, 0x3c, !UPT ;  /* 0x0000000625257292 */ /* 0x000fe2000f8e3c3f */
[----:B012---:R-:W-:Y:S11]  /*36b0*/  @!P0 BRA `(.L_x_13518) ;  /* 0x0000000000048947 */ /* 0x007ff60003800000 */
[----:B------:R-:W-:Y:S01]  /*36c0*/  BPT.TRAP 0x1 ;  /* 0x000000040000795c */ /* 0x000fe20000300000 */
.L_x_13518:
        /* <DEDUP_REMOVED lines=9> */
.L_x_13519:
[----:B-1----:R-:W-:Y:S05]  /*3760*/  @P1 BRA `(.L_x_13520) ;  /* 0x0000000000081947 */ /* 0x002fea0003800000 */
[----:B------:R-:W1:Y:S02]  /*3770*/  SYNCS.PHASECHK.TRANS64.TRYWAIT P1, [UR26+0x22830], R7 ;  /* 0x02283007ff0075a7 */ /* 0x000e64000802015a */
[----:B-1----:R-:W-:Y:S05]  /*3780*/  @!P1 BRA `(.L_x_13521) ;  /* 0x000000b400089947 */ /* 0x002fea0003800000 */
.L_x_13520:
[----:B------:R-:W-:Y:S01]  /*3790*/  UIMAD UR6, UR36, 0x300, UR20 ;  /* 0x00000300240678a4 */ /* 0x000fe2000f8e0214 */
[----:B------:R-:W-:Y:S01]  /*37a0*/  WARPGROUP.ARRIVE ;  /* 0x00000000000079c5 */ /* 0x000fe20000000000 */
[----:B------:R-:W-:Y:S01]  /*37b0*/  UMOV UR7, 0x40000040 ;  /* 0x4000004000077882 */ /* 0x000fe20000000000 */
[----:B------:R-:W-:Y:S01]  /*37c0*/  UMOV UR11, 0x40000040 ;  /* 0x40000040000b7882 */ /* 0x000fe20000000000 */
[----:B------:R-:W-:-:S03]  /*37d0*/  UIADD3 UR10, UR6, 0x2, URZ ;  /* 0x00000002060a7890 */ /* 0x000fc6000fffe03f */
[----:B-12---:R-:W1:Y:S01]  /*37e0*/  S2R R0, SR_TID.X ;  /* 0x0000000000007919 */ /* 0x006e620000002100 */
[----:B------:R-:W-:Y:S01]  /*37f0*/  UIADD3 UR14, UR6, 0x4, URZ ;  /* 0x00000004060e7890 */ /* 0x000fe2000fffe03f */
[----:B------:R-:W-:Y:S01]  /*3800*/  UMOV UR15, 0x40000040 ;  /* 0x40000040000f7882 */ /* 0x000fe20000000000 */
[----:B------:R-:W-:Y:S01]  /*3810*/  HGMMA.64x96x16.F32 R152, gdesc[UR4], RZ, !UPT, gsb0 ;  /* 0x01600000049879f0 */ /* 0x000fe2000c0008ff */
[----:B------:R-:W-:Y:S01]  /*3820*/  UIADD3 UR18, UR6, 0x6, URZ ;  /* 0x0000000606127890 */ /* 0x000fe2000fffe03f */
[----:B------:R-:W-:Y:S01]  /*3830*/  UMOV UR19, 0x40000040 ;  /* 0x4000004000137882 */ /* 0x000fe20000000000 */
        /* <DEDUP_REMOVED lines=15> */
.L_x_13522:
[----:B------:R-:W-:Y:S01]  /*3930*/  UISETP.NE.AND UP0, UPT, UR46, URZ, UPT ;  /* 0x0000003f2e00728c */ /* 0x000fe2000bf05270 */
[----:B------:R-:W-:Y:S01]  /*3940*/  VIADD R10, R16, UR43 ;  /* 0x0000002b100a7c36 */ /* 0x000fe20008000000 */
[----:B------:R-:W2:Y:S01]  /*3950*/  LDC R11, c[0x0][0x2f0] ;  /* 0x0000bc00ff0b7b82 */ /* 0x000ea20000000800 */
[----:B------:R-:W-:Y:S01]  /*3960*/  IMAD.MOV.U32 R6, RZ, RZ, -0x2 ;  /* 0xfffffffeff067424 */ /* 0x000fe200078e00ff */
[----:B------:R-:W-:Y:S02]  /*3970*/  UMOV UR10, UR24 ;  /* 0x00000018000a7c82 */ /* 0x000fe40008000000 */
[----:B------:R-:W-:Y:S02]  /*3980*/  PLOP3.LUT P1, PT, PT, PT, UP0, 0x80, 0x0 ;  /* 0x000000000000781c */ /* 0x000fe40003f2f008 */
[----:B------:R-:W-:-:S03]  /*3990*/  PLOP3.LUT P2, PT, PT, PT, UP0, 0x80, 0x0 ;  /* 0x000000000000781c */ /* 0x000fc60003f4f008 */
[----:B------:R-:W-:-:S08]  /*39a0*/  @UP0 ULDC UR6, c[0x0][0x44c] ;  /* 0x0001130000060ab9 */ /* 0x000fd00000000800 */
[----:B------:R-:W-:Y:S01]  /*39b0*/  @P1 IMAD.HI.U32 R5, R10, UR6, RZ ;  /* 0x000000060a051c27 */ /* 0x000fe2000f8e00ff */
[----:B------:R-:W-:-:S04]  /*39c0*/  @UP0 ULDC UR6, c[0x0][0x450] ;  /* 0x0001140000060ab9 */ /* 0x000fc80000000800 */
[----:B------:R-:W-:Y:S01]  /*39d0*/  @P2 SHF.R.U32.HI R10, RZ, UR6, R5 ;  /* 0x00000006ff0a2c19 */ /* 0x000fe20008011605 */
[----:B------:R-:W-:Y:S02]  /*39e0*/  UMOV UR6, 0x1 ;  /* 0x0000000100067882 */ /* 0x000fe40000000000 */
[----:B------:R-:W-:Y:S02]  /*39f0*/  UIMAD UR6, UR23, -0x60, UR6 ;  /* 0xffffffa0170678a4 */ /* 0x000fe4000f8e0206 */
[----:B------:R-:W3:Y:S04]  /*3a00*/  SHFL.IDX PT, R5, R10, 0x1, 0x1c1f ;  /* 0x003c1f000a057f89 */ /* 0x000ee800000e0000 */
[----:B------:R-:W-:Y:S01]  /*3a10*/  IMAD R6, R17, R6, UR6 ;  /* 0x0000000611067e24 */ /* 0x000fe2000f8e0206 */
[----:B------:R-:W-:-:S03]  /*3a20*/  UIADD3 UR6, UR26, 0x22840, URZ ;  /* 0x000228401a067890 */ /* 0x000fc6000fffe03f */
[----:B--2---:R-:W-:Y:S01]  /*3a30*/  IMAD R6, R11, UR42, R6 ;  /* 0x0000002a0b067c24 */ /* 0x004fe2000f8e0206 */
[----:B------:R-:W-:-:S09]  /*3a40*/  UPRMT UR6, UR25, 0x654, UR6 ;  /* 0x0000065419067896 */ /* 0x000fd20008000006 */
[----:B------:R-:W-:Y:S01]  /*3a50*/  SYNCS.ARRIVE.TRANS64.RED.A1T0 RZ, [UR6], RZ ;  /* 0x000000ffffff79a7 */ /* 0x000fe20008100406 */
[----:B---3--:R-:W-:-:S04]  /*3a60*/  IADD3 R5, R5, -UR27, R6 ;  /* 0x8000001b05057c10 */ /* 0x008fc8000fffe006 */
[C---:B------:R-:W-:Y:S02]  /*3a70*/  ISETP.GT.AND P1, PT, R5.reuse, RZ, PT ;  /* 0x000000ff0500720c */ /* 0x040fe40003f24270 */
[C---:B------:R-:W-:Y:S02]  /*3a80*/  ISETP.GT.AND P2, PT, R5.reuse, 0x1, PT ;  /* 0x000000010500780c */ /* 0x040fe40003f44270 */
        /* <DEDUP_REMOVED lines=65> */
[----:B------:R-:W-:Y:S02]  /*3ea0*/  FMNMX.FTZ R5, R195, R12, !PT ;  /* 0x0000000cc3057209 */ /* 0x000fe40007810000 */
[----:B------:R-:W-:Y:S02]  /*3eb0*/  FSEL R198, R198, -INF , P1 ;  /* 0xff800000c6c67808 */ /* 0x000fe40000800000 */
[----:B------:R-:W-:Y:S02]  /*3ec0*/  FSEL R199, R199, -INF , P2 ;  /* 0xff800000c7c77808 */ /* 0x000fe40001000000 */
[----:B------:R-:W-:Y:S02]  /*3ed0*/  FMNMX.FTZ R12, R198, R5, !PT ;  /* 0x00000005c60c7209 */ /* 0x000fe40007810000 */
[----:B------:R-:W2:Y:S02]  /*3ee0*/  SHFL.IDX PT, R5, R10, RZ, 0x1c1f ;  /* 0x001c1fff0a057589 */ /* 0x000ea400000e0000 */
[----:B------:R-:W-:-:S05]  /*3ef0*/  FMNMX.FTZ R13, R199, R12, !PT ;  /* 0x0000000cc70d7209 */ /* 0x000fca0007810000 */
[----:B------:R-:W3:Y:S01]  /*3f00*/  SHFL.BFLY PT, R12, R13, 0x2, 0x1f ;  /* 0x0c401f000d0c7f89 */ /* 0x000ee200000e0000 */
[----:B--2---:R-:W-:-:S04]  /*3f10*/  IADD3 R6, R5, -UR27, R6 ;  /* 0x8000001b05067c10 */ /* 0x004fc8000fffe006 */
[C---:B------:R-:W-:Y:S02]  /*3f20*/  ISETP.GT.AND P1, PT, R6.reuse, RZ, PT ;  /* 0x000000ff0600720c */ /* 0x040fe40003f24270 */
[----:B------:R-:W-:Y:S02]  /*3f30*/  ISETP.GT.AND P2, PT, R6, 0x1, PT ;  /* 0x000000010600780c */ /* 0x000fe40003f44270 */
[----:B------:R-:W-:Y:S02]  /*3f40*/  FSEL R11, R152, -INF , P1 ;  /* 0xff800000980b7808 */ /* 0x000fe40000800000 */
[----:B---3--:R-:W-:Y:S02]  /*3f50*/  FMNMX.FTZ R14, R13, R12, !PT ;  /* 0x0000000c0d0e7209 */ /* 0x008fe40007810000 */
[----:B------:R-:W-:Y:S02]  /*3f60*/  ISETP.GT.AND P1, PT, R6, 0x8, PT ;  /* 0x000000080600780c */ /* 0x000fe40003f24270 */
[----:B------:R-:W-:Y:S01]  /*3f70*/  FSEL R153, R153, -INF , P2 ;  /* 0xff80000099997808 */ /* 0x000fe20001000000 */
[----:B------:R-:W2:Y:S01]  /*3f80*/  SHFL.BFLY PT, R15, R14, 0x1, 0x1f ;  /* 0x0c201f000e0f7f89 */ /* 0x000ea200000e0000 */
        /* <DEDUP_REMOVED lines=19> */
[----:B--2---:R-:W-:Y:S02]  /*40c0*/  FMNMX.FTZ R5, R14, R15, !PT ;  /* 0x0000000f0e057209 */ /* 0x004fe40007810000 */
        /* <DEDUP_REMOVED lines=28> */
[----:B------:R-:W-:Y:S02]  /*4290*/  FSETP.NEU.FTZ.AND P1, PT, R5, -INF , PT ;  /* 0xff8000000500780b */ /* 0x000fe40003f3d000 */
[----:B------:R-:W-:-:S02]  /*42a0*/  ISETP.GT.AND P3, PT, R6, 0x48, PT ;  /* 0x000000480600780c */ /* 0x000fc40003f64270 */
        /* <DEDUP_REMOVED lines=9> */
[----:B------:R2:W-:Y:S01]  /*4340*/  MUFU.EX2 R13, R154 ;  /* 0x0000009a000d7308 */ /* 0x0005e20000000800 */
[----:B------:R-:W-:Y:S01]  /*4350*/  FSEL R152, R189, -INF , P2 ;  /* 0xff800000bd987808 */ /* 0x000fe20001000000 */
[--C-:B------:R-:W-:Y:S01]  /*4360*/  FFMA.FTZ R159, R166, UR10, -R10.reuse ;  /* 0x0000000aa69f7c23 */ /* 0x100fe2000801080a */
[----:B------:R-:W-:Y:S01]  /*4370*/  FMNMX.FTZ R21, R188, R21, !PT ;  /* 0x00000015bc157209 */ /* 0x000fe20007810000 */
[--C-:B------:R-:W-:Y:S01]  /*4380*/  FFMA.FTZ R12, R155, UR10, -R10.reuse ;  /* 0x0000000a9b0c7c23 */ /* 0x100fe2000801080a */
[----:B------:R-:W-:Y:S01]  /*4390*/  ISETP.GT.AND P2, PT, R6, 0x51, PT ;  /* 0x000000510600780c */ /* 0x000fe20003f44270 */
[--C-:B------:R-:W-:Y:S01]  /*43a0*/  FFMA.FTZ R155, R158, UR10, -R10.reuse ;  /* 0x0000000a9e9b7c23 */ /* 0x100fe2000801080a */
[----:B------:R-:W-:Y:S01]  /*43b0*/  FMNMX.FTZ R21, R152, R21, !PT ;  /* 0x0000001598157209 */ /* 0x000fe20007810000 */
[--C-:B------:R-:W-:Y:S01]  /*43c0*/  FFMA.FTZ R189, R170, UR10, -R10.reuse ;  /* 0x0000000aaabd7c23 */ /* 0x100fe2000801080a */
[----:B--2---:R-:W-:Y:S01]  /*43d0*/  FSEL R154, R192, -INF , P3 ;  /* 0xff800000c09a7808 */ /* 0x004fe20001800000 */
        /* <DEDUP_REMOVED lines=8> */
[----:B------:R-:W-:Y:S01]  /*4460*/  MUFU.EX2 R12, R12 ;  /* 0x0000000c000c7308 */ /* 0x000fe20000000800 */
[----:B------:R-:W-:Y:S01]  /*4470*/  FSEL R158, R196, -INF , P3 ;  /* 0xff800000c49e7808 */ /* 0x000fe20001800000 */
[--C-:B------:R-:W-:Y:S01]  /*4480*/  FFMA.FTZ R196, R171, UR10, -R10.reuse ;  /* 0x0000000aabc47c23 */ /* 0x100fe2000801080a */
[----:B------:R-:W-:Y:S01]  /*4490*/  FMNMX.FTZ R21, R193, R166, !PT ;  /* 0x000000a6c1157209 */ /* 0x000fe20007810000 */
[--C-:B------:R-:W-:Y:S01]  /*44a0*/  FFMA.FTZ R171, R190, UR10, -R10.reuse ;  /* 0x0000000abeab7c23 */ /* 0x100fe2000801080a */
[----:B------:R-:W-:Y:S01]  /*44b0*/  FSEL R197, R197, -INF , P2 ;  /* 0xff800000c5c57808 */ /* 0x000fe20001000000 */
[--C-:B------:R-:W-:Y:S01]  /*44c0*/  FFMA.FTZ R183, R187, UR10, -R10.reuse ;  /* 0x0000000abbb77c23 */ /* 0x100fe2000801080a */
[----:B------:R-:W-:Y:S01]  /*44d0*/  FMNMX.FTZ R6, R158, R21, !PT ;  /* 0x000000159e067209 */ /* 0x000fe20007810000 */
[----:B------:R-:W-:Y:S01]  /*44e0*/  MUFU.EX2 R155, R155 ;  /* 0x0000009b009b7308 */ /* 0x000fe20000000800 */
[----:B------:R-:W-:Y:S01]  /*44f0*/  FSEL R186, R5, RZ, P1 ;  /* 0x000000ff05ba7208 */ /* 0x000fe20000800000 */
[--C-:B------:R-:W-:Y:S01]  /*4500*/  FFMA.FTZ R162, R162, UR10, -R10.reuse ;  /* 0x0000000aa2a27c23 */ /* 0x100fe2000801080a */
[----:B------:R-:W-:Y:S01]  /*4510*/  FMNMX.FTZ R6, R197, R6, !PT ;  /* 0x00000006c5067209 */ /* 0x000fe20007810000 */
[--C-:B------:R-:W-:Y:S01]  /*4520*/  FFMA.FTZ R192, R175, UR10, -R10.reuse ;  /* 0x0000000aafc07c23 */ /* 0x100fe2000801080a */
[--C-:B------:R-:W-:Y:S01]  /*4530*/  FFMA.FTZ R166, R178, UR10, -R10.reuse ;  /* 0x0000000ab2a67c23 */ /* 0x100fe2000801080a */
[----:B------:R-:W-:Y:S01]  /*4540*/  FADD.FTZ R186, -R186, R9 ;  /* 0x00000009baba7221 */ /* 0x000fe20000010100 */
[--C-:B------:R-:W-:Y:S01]  /*4550*/  FFMA.FTZ R178, R191, UR10, -R10.reuse ;  /* 0x0000000abfb27c23 */ /* 0x100fe2000801080a */
[----:B------:R-:W2:Y:S01]  /*4560*/  SHFL.BFLY PT, R21, R6, 0x2, 0x1f ;  /* 0x0c401f0006157f89 */ /* 0x000ea200000e0000 */
[----:B------:R-:W-:Y:S01]  /*4570*/  MUFU.EX2 R14, R14 ;  /* 0x0000000e000e7308 */ /* 0x000fe20000000800 */
[----:B------:R-:W-:Y:S01]  /*4580*/  FMUL.FTZ R186, R186, UR10 ;  /* 0x0000000ababa7c20 */ /* 0x000fe20008410000 */
[--C-:B------:R-:W-:Y:S01]  /*4590*/  FFMA.FTZ R175, R198, UR10, -R10.reuse ;  /* 0x0000000ac6af7c23 */ /* 0x100fe2000801080a */
[----:B------:R-:W-:-:S05]  /*45a0*/  FFMA.FTZ R179, R179, UR10, -R10 ;  /* 0x0000000ab3b37c23 */ /* 0x000fca000801080a */
[----:B------:R-:W3:Y:S08]  /*45b0*/  MUFU.EX2 R186, R186 ;  /* 0x000000ba00ba7308 */ /* 0x000ef00000000800 */
[----:B------:R4:W-:Y:S01]  /*45c0*/  MUFU.EX2 R15, R162 ;  /* 0x000000a2000f7308 */ /* 0x0009e20000000800 */
[----:B--2---:R-:W-:-:S07]  /*45d0*/  FMNMX.FTZ R21, R6, R21, !PT ;  /* 0x0000001506157209 */ /* 0x004fce0007810000 */
[----:B------:R-:W-:Y:S01]  /*45e0*/  MUFU.EX2 R20, R20 ;  /* 0x0000001400147308 */ /* 0x000fe20000000800 */
[--C-:B----4-:R-:W-:Y:S01]  /*45f0*/  FFMA.FTZ R162, R167, UR10, -R10.reuse ;  /* 0x0000000aa7a27c23 */ /* 0x110fe2000801080a */
[--C-:B------:R-:W-:Y:S01]  /*4600*/  FFMA.FTZ R167, R182, UR10, -R10.reuse ;  /* 0x0000000ab6a77c23 */ /* 0x100fe2000801080a */
[--C-:B------:R-:W-:Y:S01]  /*4610*/  FFMA.FTZ R182, R195, UR10, -R10.reuse ;  /* 0x0000000ac3b67c23 */ /* 0x100fe2000801080a */
[----:B------:R-:W2:Y:S01]  /*4620*/  SHFL.BFLY PT, R6, R21, 0x1, 0x1f ;  /* 0x0c201f0015067f89 */ /* 0x000ea200000e0000 */
[-C--:B---3--:R-:W-:Y:S01]  /*4630*/  FMUL.FTZ R26, R26, R186.reuse ;  /* 0x000000ba1a1a7220 */ /* 0x088fe20000410000 */
        /* <DEDUP_REMOVED lines=23> */
[--C-:B------:R-:W-:Y:S01]  /*47b0*/  FFMA.FTZ R21, R194, UR10, -R10.reuse ;  /* 0x0000000ac2157c23 */ /* 0x100fe2000801080a */
[----:B------:R-:W-:Y:S01]  /*47c0*/  FFMA.FTZ R10, R199, UR10, -R10 ;  /* 0x0000000ac70a7c23 */ /* 0x000fe2000801080a */
[-C--:B------:R-:W-:Y:S01]  /*47d0*/  FMUL.FTZ R66, R66, R186.reuse ;  /* 0x000000ba42427220 */ /* 0x080fe20000410000 */
[C---:B------:R-:W-:Y:S01]  /*47e0*/  FSETP.NEU.FTZ.AND P2, PT, R6.reuse, -INF , PT ;  /* 0xff8000000600780b */ /* 0x040fe20003f5d000 */
[----:B------:R-:W-:Y:S01]  /*47f0*/  FMUL.FTZ R194, R6, UR10 ;  /* 0x0000000a06c27c20 */ /* 0x000fe20008410000 */
[----:B------:R-:W-:Y:S01]  /*4800*/  MUFU.EX2 R196, R196 ;  /* 0x000000c400c47308 */ /* 0x000fe20000000800 */
[-C--:B------:R-:W-:Y:S01]  /*4810*/  FMUL.FTZ R67, R67, R186.reuse ;  /* 0x000000ba43437220 */ /* 0x080fe20000410000 */
[-C--:B------:R-:W-:Y:S01]  /*4820*/  FMUL.FTZ R70, R70, R186.reuse ;  /* 0x000000ba46467220 */ /* 0x080fe20000410000 */
[-C--:B------:R-:W-:Y:S01]  /*4830*/  FMUL.FTZ R71, R71, R186.reuse ;  /* 0x000000ba47477220 */ /* 0x080fe20000410000 */
[----:B------:R-:W-:Y:S01]  /*4840*/  FSEL R194, R194, RZ, P2 ;  /* 0x000000ffc2c27208 */ /* 0x000fe20001000000 */
[-C--:B------:R-:W-:Y:S01]  /*4850*/  FMUL.FTZ R74, R74, R186.reuse ;  /* 0x000000ba4a4a7220 */ /* 0x080fe20000410000 */
[-C--:B------:R-:W-:Y:S01]  /*4860*/  FMUL.FTZ R75, R75, R186.reuse ;  /* 0x000000ba4b4b7220 */ /* 0x080fe20000410000 */
[----:B------:R-:W-:Y:S01]  /*4870*/  FMUL.FTZ R78, R78, R186 ;  /* 0x000000ba4e4e7220 */ /* 0x000fe20000410000 */
[----:B------:R-:W-:Y:S01]  /*4880*/  MUFU.EX2 R163, R163 ;  /* 0x000000a300a37308 */ /* 0x000fe20000000800 */
[--C-:B------:R-:W-:Y:S01]  /*4890*/  FFMA.FTZ R190, R153, UR10, -R194.reuse ;  /* 0x0000000a99be7c23 */ /* 0x100fe200080108c2 */
[----:B------:R-:W-:Y:S01]  /*48a0*/  FSEL R153, R6, RZ, P2 ;  /* 0x000000ff06997208 */ /* 0x000fe20001000000 */
[--C-:B------:R-:W-:Y:S01]  /*48b0*/  FFMA.FTZ R11, R11, UR10, -R194.reuse ;  /* 0x0000000a0b0b7c23 */ /* 0x100fe200080108c2 */
[--C-:B------:R-:W-:Y:S01]  /*48c0*/  FFMA.FTZ R156, R156, UR10, -R194.reuse ;  /* 0x0000000a9c9c7c23 */ /* 0x100fe200080108c2 */
[--C-:B------:R-:W-:Y:S01]  /*48d0*/  FFMA.FTZ R187, R157, UR10, -R194.reuse ;  /* 0x0000000a9dbb7c23 */ /* 0x100fe200080108c2 */
[----:B------:R-:W-:Y:S01]  /*48e0*/  FFMA.FTZ R160, R160, UR10, -R194 ;  /* 0x0000000aa0a07c23 */ /* 0x000fe200080108c2 */
[----:B------:R-:W-:Y:S01]  /*48f0*/  FADD.FTZ R153, -R153, R8 ;  /* 0x0000000899997221 */ /* 0x000fe20000010100 */
[----:B------:R-:W-:Y:S01]  /*4900*/  MUFU.EX2 R190, R190 ;  /* 0x000000be00be7308 */ /* 0x000fe20000000800 */
[--C-:B------:R-:W-:Y:S01]  /*4910*/  FFMA.FTZ R161, R161, UR10, -R194.reuse ;  /* 0x0000000aa1a17c23 */ /* 0x100fe200080108c2 */
[--C-:B------:R-:W-:Y:S01]  /*4920*/  FFMA.FTZ R191, R164, UR10, -R194.reuse ;  /* 0x0000000aa4bf7c23 */ /* 0x100fe200080108c2 */
[----:B------:R-:W-:Y:S01]  /*4930*/  FMUL.FTZ R8, R153, UR10 ;  /* 0x0000000a99087c20 */ /* 0x000fe20008410000 */
[--C-:B------:R-:W-:Y:S01]  /*4940*/  FFMA.FTZ R198, R165, UR10, -R194.reuse ;  /* 0x0000000aa5c67c23 */ /* 0x100fe200080108c2 */
[----:B------:R-:W-:Y:S01]  /*4950*/  FFMA.FTZ R153, R186, R4, R13 ;  /* 0x00000004ba997223 */ /* 0x000fe2000001000d */
[--C-:B------:R-:W-:Y:S01]  /*4960*/  FFMA.FTZ R165, R168, UR10, -R194.reuse ;  /* 0x0000000aa8a57c23 */ /* 0x100fe200080108c2 */
[--C-:B------:R-:W-:Y:S01]  /*4970*/  FFMA.FTZ R168, R169, UR10, -R194.reuse ;  /* 0x0000000aa9a87c23 */ /* 0x100fe200080108c2 */
[----:B------:R-:W-:Y:S01]  /*4980*/  MUFU.EX2 R11, R11 ;  /* 0x0000000b000b7308 */ /* 0x000fe20000000800 */
[--C-:B------:R-:W-:Y:S01]  /*4990*/  FFMA.FTZ R169, R176, UR10, -R194.reuse ;  /* 0x0000000ab0a97c23 */ /* 0x100fe200080108c2 */
[----:B------:R-:W-:Y:S01]  /*49a0*/  FADD.FTZ R176, R12, R153 ;  /* 0x000000990cb07221 */ /* 0x000fe20000010000 */
[--C-:B------:R-:W-:Y:S01]  /*49b0*/  FFMA.FTZ R9, R173, UR10, -R194.reuse ;  /* 0x0000000aad097c23 */ /* 0x100fe200080108c2 */
[--C-:B------:R-:W-:Y:S01]  /*49c0*/  FFMA.FTZ R173, R180, UR10, -R194.reuse ;  /* 0x0000000ab4ad7c23 */ /* 0x100fe200080108c2 */
[----:B------:R-:W-:Y:S01]  /*49d0*/  FFMA.FTZ R164, R172, UR10, -R194 ;  /* 0x0000000aaca47c23 */ /* 0x000fe200080108c2 */
[----:B------:R-:W-:Y:S01]  /*49e0*/  FADD.FTZ R153, R155, R176 ;  /* 0x000000b09b997221 */ /* 0x000fe20000010000 */
[--C-:B------:R-:W-:Y:S01]  /*49f0*/  FFMA.FTZ R181, R181, UR10, -R194.reuse ;  /* 0x0000000ab5b57c23 */ /* 0x100fe200080108c2 */
[----:B------:R-:W2:Y:S01]  /*4a00*/  MUFU.EX2 R8, R8 ;  /* 0x0000000800087308 */ /* 0x000ea20000000800 */
[--C-:B------:R-:W-:Y:S01]  /*4a10*/  FFMA.FTZ R172, R177, UR10, -R194.reuse ;  /* 0x0000000ab1ac7c23 */ /* 0x100fe200080108c2 */
[--C-:B------:R-:W-:Y:S01]  /*4a20*/  FFMA.FTZ R176, R185, UR10, -R194.reuse ;  /* 0x0000000ab9b07c23 */ /* 0x100fe200080108c2 */
[----:B------:R-:W-:Y:S01]  /*4a30*/  F2FP.F16.F32.PACK_AB R155, R14, R155 ;  /* 0x0000009b0e9b723e */ /* 0x000fe200000000ff */
[--C-:B------:R-:W-:Y:S01]  /*4a40*/  FFMA.FTZ R177, R188, UR10, -R194.reuse ;  /* 0x0000000abcb17c23 */ /* 0x100fe200080108c2 */
[--C-:B------:R-:W-:Y:S01]  /*4a50*/  FFMA.FTZ R193, R193, UR10, -R194.reuse ;  /* 0x0000000ac1c17c23 */ /* 0x100fe200080108c2 */
        /* <DEDUP_REMOVED lines=15> */
[----:B------:R-:W-:Y:S01]  /*4b50*/  FADD.FTZ R3, R190, R3 ;  /* 0x00000003be037221 */ /* 0x000fe20000010000 */
[-C--:B------:R-:W-:Y:S01]  /*4b60*/  FMUL.FTZ R29, R29, R8.reuse ;  /* 0x000000081d1d7220 */ /* 0x080fe20000410000 */
[-C--:B------:R-:W-:Y:S01]  /*4b70*/  FMUL.FTZ R32, R32, R8.reuse ;  /* 0x0000000820207220 */ /* 0x080fe20000410000 */
[----:B------:R-:W2:Y:S01]  /*4b80*/  MUFU.EX2 R160, R160 ;  /* 0x000000a000a07308 */ /* 0x000ea20000000800 */
[----:B---3--:R-:W-:Y:S01]  /*4b90*/  FADD.FTZ R180, R156, R3 ;  /* 0x000000039cb47221 */ /* 0x008fe20000010000 */
[----:B------:R-:W-:Y:S01]  /*4ba0*/  FFMA.FTZ R3, R184, UR10, -R194 ;  /* 0x0000000ab8037c23 */ /* 0x000fe200080108c2 */
        /* <DEDUP_REMOVED lines=11> */
[----:B------:R-:W-:Y:S01]  /*4c60*/  FADD.FTZ R153, R15, R180 ;  /* 0x000000b40f997221 */ /* 0x000fe20000010000 */
[-C--:B------:R-:W-:Y:S01]  /*4c70*/  FMUL.FTZ R49, R49, R8.reuse ;  /* 0x0000000831317220 */ /* 0x080fe20000410000 */
[----:B------:R-:W4:Y:S01]  /*4c80*/  MUFU.EX2 R191, R191 ;  /* 0x000000bf00bf7308 */ /* 0x000f220000000800 */
[----:B--2---:R-:W-:Y:S01]  /*4c90*/  FADD.FTZ R184, R160, R157 ;  /* 0x0000009da0b87221 */ /* 0x004fe20000010000 */
[----:B------:R-:W-:Y:S01]  /*4ca0*/  FADD.FTZ R180, R20, R153 ;  /* 0x0000009914b47221 */ /* 0x000fe20000010000 */
[-C--:B------:R-:W-:Y:S01]  /*4cb0*/  FMUL.FTZ R52, R52, R8.reuse ;  /* 0x0000000834347220 */ /* 0x080fe20000410000 */
[-C--:B------:R-:W-:Y:S01]  /*4cc0*/  FMUL.FTZ R53, R53, R8.reuse ;  /* 0x0000000835357220 */ /* 0x080fe20000410000 */
[-C--:B------:R-:W-:Y:S01]  /*4cd0*/  FMUL.FTZ R56, R56, R8.reuse ;  /* 0x0000000838387220 */ /* 0x080fe20000410000 */
[----:B------:R-:W-:Y:S01]  /*4ce0*/  FADD.FTZ R157, R159, R180 ;  /* 0x000000b49f9d7221 */ /* 0x000fe20000010000 */
[----:B------:R-:W-:Y:S01]  /*4cf0*/  F2FP.F16.F32.PACK_AB R159, R162, R159 ;  /* 0x0000009fa29f723e */ /* 0x000fe200000000ff */
        /* <DEDUP_REMOVED lines=10> */
[----:B------:R-:W-:Y:S01]  /*4da0*/  FFMA.FTZ R184, R154, UR10, -R194 ;  /* 0x0000000a9ab87c23 */ /* 0x000fe200080108c2 */
[----:B------:R-:W-:Y:S01]  /*4db0*/  FADD.FTZ R154, R162, R157 ;  /* 0x0000009da29a7221 */ /* 0x000fe20000010000 */
[-C--:B------:R-:W-:Y:S01]  /*4dc0*/  FMUL.FTZ R68, R68, R8.reuse ;  /* 0x0000000844447220 */ /* 0x080fe20000410000 */
[-C--:B------:R-:W-:Y:S01]  /*4dd0*/  FMUL.FTZ R69, R69, R8.reuse ;  /* 0x0000000845457220 */ /* 0x080fe20000410000 */
[----:B------:R-:W-:Y:S01]  /*4de0*/  FMUL.FTZ R72, R72, R8 ;  /* 0x0000000848487220 */ /* 0x000fe20000410000 */
[----:B------:R-:W-:Y:S01]  /*4df0*/  FADD.FTZ R185, R189, R154 ;  /* 0x0000009abdb97221 */ /* 0x000fe20000010000 */
[----:B------:R-:W4:Y:S01]  /*4e00*/  MUFU.EX2 R168, R168 ;  /* 0x000000a800a87308 */ /* 0x000f220000000800 */
[----:B------:R-:W-:Y:S01]  /*4e10*/  F2FP.F16.F32.PACK_AB R154, R187, R156 ;  /* 0x0000009cbb9a723e */ /* 0x000fe200000000ff */
[----:B------:R-:W-:Y:S01]  /*4e20*/  FMUL.FTZ R73, R73, R8 ;  /* 0x0000000849497220 */ /* 0x000fe20000410000 */
[----:B------:R-:W-:Y:S01]  /*4e30*/  F2FP.F16.F32.PACK_AB R156, R161, R160 ;  /* 0x000000a0a19c723e */ /* 0x000fe200000000ff */
[-C--:B------:R-:W-:Y:S01]  /*4e40*/  FMUL.FTZ R76, R76, R8.reuse ;  /* 0x000000084c4c7220 */ /* 0x080fe20000410000 */
[----:B--2---:R-:W-:Y:S01]  /*4e50*/  F2FP.F16.F32.PACK_AB R158, R198, R191 ;  /* 0x000000bfc69e723e */ /* 0x004fe200000000ff */
[-C--:B------:R-:W-:Y:S01]  /*4e60*/  FMUL.FTZ R77, R77, R8.reuse ;  /* 0x000000084d4d7220 */ /* 0x080fe20000410000 */
[----:B------:R-:W-:Y:S01]  /*4e70*/  F2FP.F16.F32.PACK_AB R161, R196, R189 ;  /* 0x000000bdc4a1723e */ /* 0x000fe200000000ff */
        /* <DEDUP_REMOVED lines=17> */
[--C-:B-----5:R-:W-:Y:S01]  /*4f90*/  FFMA.FTZ R181, R152, UR10, -R194.reuse ;  /* 0x0000000a98b57c23 */ /* 0x120fe200080108c2 */
[----:B------:R-:W-:Y:S01]  /*4fa0*/  FADD.FTZ R152, R198, R153 ;  /* 0x00000099c6987221 */ /* 0x000fe20000010000 */
[----:B------:R-:W-:Y:S01]  /*4fb0*/  F2FP.F16.F32.PACK_AB R153, R12, R13 ;  /* 0x0000000d0c99723e */ /* 0x000fe200000000ff */
[----:B------:R-:W-:Y:S01]  /*4fc0*/  FFMA.FTZ R194, R197, UR10, -R194 ;  /* 0x0000000ac5c27c23 */ /* 0x000fe200080108c2 */
[-C--:B------:R-:W-:Y:S01]  /*4fd0*/  FMUL.FTZ R108, R108, R8.reuse ;  /* 0x000000086c6c7220 */ /* 0x080fe20000410000 */
[----:B---3--:R-:W-:Y:S01]  /*4fe0*/  FADD.FTZ R157, R165, R152 ;  /* 0x00000098a59d7221 */ /* 0x008fe20000010000 */
[----:B------:R-:W-:Y:S01]  /*4ff0*/  FADD.FTZ R152, R196, R185 ;  /* 0x000000b9c4987221 */ /* 0x000fe20000010000 */
[----:B------:R-:W3:Y:S01]  /*5000*/  MUFU.EX2 R192, R192 ;  /* 0x000000c000c07308 */ /* 0x000ee20000000800 */
[-C--:B------:R-:W-:Y:S01]  /*5010*/  FMUL.FTZ R109, R109, R8.reuse ;  /* 0x000000086d6d7220 */ /* 0x080fe20000410000 */
[----:B----4-:R-:W-:Y:S01]  /*5020*/  FADD.FTZ R157, R168, R157 ;  /* 0x0000009da89d7221 */ /* 0x010fe20000010000 */
[----:B------:R-:W-:Y:S01]  /*5030*/  FADD.FTZ R13, R163, R152 ;  /* 0x00000098a30d7221 */ /* 0x000fe20000010000 */
[----:B------:R-:W-:Y:S01]  /*5040*/  F2FP.F16.F32.PACK_AB R152, R190, R11 ;  /* 0x0000000bbe98723e */ /* 0x000fe200000000ff */
[----:B------:R-:W-:Y:S01]  /*5050*/  FMUL.FTZ R112, R112, R8 ;  /* 0x0000000870707220 */ /* 0x000fe20000410000 */
[----:B--2---:R-:W-:Y:S01]  /*5060*/  FADD.FTZ R14, R164, R157 ;  /* 0x0000009da40e7221 */ /* 0x004fe20000010000 */
[----:B------:R-:W-:Y:S01]  /*5070*/  F2FP.F16.F32.PACK_AB R157, R20, R15 ;  /* 0x0000000f149d723e */ /* 0x000fe200000000ff */
[----:B------:R-:W2:Y:S01]  /*5080*/  MUFU.EX2 R169, R169 ;  /* 0x000000a900a97308 */ /* 0x000ea20000000800 */
[C---:B0-----:R-:W-:Y:S01]  /*5090*/  F2FP.F16.F32.PACK_AB R162, R9.reuse, R164 ;  /* 0x000000a409a2723e */ /* 0x041fe200000000ff */
[----:B------:R-:W-:Y:S01]  /*50a0*/  FADD.FTZ R14, R9, R14 ;  /* 0x0000000e090e7221 */ /* 0x000fe20000010000 */
        /* <DEDUP_REMOVED lines=25> */
[----:B------:R-:W-:Y:S01]  /*5240*/  FMUL.FTZ R149, R149, R8 ;  /* 0x0000000895957220 */ /* 0x000fe20000410000 */
        /* <DEDUP_REMOVED lines=21> */
[----:B------:R-:W-:Y:S01]  /*53a0*/  F2FP.F16.F32.PACK_AB R160, R168, R165 ;  /* 0x000000a5a8a0723e */ /* 0x000fe200000000ff */
[----:B------:R-:W-:Y:S01]  /*53b0*/  FMUL.FTZ R126, R126, R186 ;  /* 0x000000ba7e7e7220 */ /* 0x000fe20000410000 */
[----:B------:R-:W-:Y:S01]  /*53c0*/  F2FP.F16.F32.PACK_AB R165, R179, R166 ;  /* 0x000000a6b3a5723e */ /* 0x000fe200000000ff */
[-C--:B------:R-:W-:Y:S01]  /*53d0*/  FMUL.FTZ R127, R127, R186.reuse ;  /* 0x000000ba7f7f7220 */ /* 0x080fe20000410000 */
[----:B------:R-:W-:Y:S01]  /*53e0*/  F2FP.F16.F32.PACK_AB R166, R4, R173 ;  /* 0x000000ad04a6723e */ /* 0x000fe200000000ff */
[-C--:B------:R-:W-:Y:S01]  /*53f0*/  FMUL.FTZ R130, R130, R186.reuse ;  /* 0x000000ba82827220 */ /* 0x080fe20000410000 */
[----:B------:R-:W0:Y:S01]  /*5400*/  MUFU.EX2 R3, R3 ;  /* 0x0000000300037308 */ /* 0x000e220000000800 */
[----:B---3--:R-:W-:Y:S01]  /*5410*/  FADD.FTZ R15, R167, R20 ;  /* 0x00000014a70f7221 */ /* 0x008fe20000010000 */
[----:B------:R-:W-:Y:S01]  /*5420*/  FADD.FTZ R20, R4, R13 ;  /* 0x0000000d04147221 */ /* 0x000fe20000010000 */
        /* <DEDUP_REMOVED lines=15> */
[----:B------:R-:W-:-:S06]  /*5520*/  FMUL.FTZ R151, R151, R186 ;  /* 0x000000ba97977220 */ /* 0x000fcc0000410000 */
[----:B------:R-:W0:Y:S01]  /*5530*/  MUFU.EX2 R176, R176 ;  /* 0x000000b000b07308 */ /* 0x000e220000000800 */
[----:B---3--:R-:W-:-:S07]  /*5540*/  FADD.FTZ R20, R170, R15 ;  /* 0x0000000faa147221 */ /* 0x008fce0000010000 */
[----:B------:R-:W3:Y:S01]  /*5550*/  MUFU.EX2 R171, R171 ;  /* 0x000000ab00ab7308 */ /* 0x000ee20000000800 */
[C---:B--2---:R-:W-:Y:S01]  /*5560*/  FADD.FTZ R20, R183.reuse, R20 ;  /* 0x00000014b7147221 */ /* 0x044fe20000010000 */
[----:B------:R-:W-:-:S06]  /*5570*/  F2FP.F16.F32.PACK_AB R169, R183, R170 ;  /* 0x000000aab7a9723e */ /* 0x000fcc00000000ff */
[----:B------:R-:W2:Y:S01]  /*5580*/  MUFU.EX2 R177, R177 ;  /* 0x000000b100b17308 */ /* 0x000ea20000000800 */
[----:B0-----:R-:W-:-:S07]  /*5590*/  FADD.FTZ R168, R176, R9 ;  /* 0x00000009b0a87221 */ /* 0x001fce0000010000 */
[----:B------:R-:W0:Y:S01]  /*55a0*/  MUFU.EX2 R178, R178 ;  /* 0x000000b200b27308 */ /* 0x000e220000000800 */
[----:B---3--:R-:W-:-:S07]  /*55b0*/  FADD.FTZ R15, R171, R20 ;  /* 0x00000014ab0f7221 */ /* 0x008fce0000010000 */
[----:B------:R-:W3:Y:S01]  /*55c0*/  MUFU.EX2 R12, R181 ;  /* 0x000000b5000c7308 */ /* 0x000ee20000000800 */
[----:B--2---:R-:W-:Y:S01]  /*55d0*/  FADD.FTZ R13, R177, R168 ;  /* 0x000000a8b10d7221 */ /* 0x004fe20000010000 */
[----:B------:R-:W-:-:S06]  /*55e0*/  F2FP.F16.F32.PACK_AB R168, R176, R3 ;  /* 0x00000003b0a8723e */ /* 0x000fcc00000000ff */
[----:B------:R-:W2:Y:S01]  /*55f0*/  MUFU.EX2 R21, R21 ;  /* 0x0000001500157308 */ /* 0x000ea20000000800 */
[C---:B0-----:R-:W-:Y:S01]  /*5600*/  FADD.FTZ R20, R178.reuse, R15 ;  /* 0x0000000fb2147221 */ /* 0x041fe20000010000 */
[----:B------:R-:W-:-:S06]  /*5610*/  F2FP.F16.F32.PACK_AB R171, R178, R171 ;  /* 0x000000abb2ab723e */ /* 0x000fcc00000000ff */
[----:B------:R-:W0:Y:S01]  /*5620*/  MUFU.EX2 R11, R184 ;  /* 0x000000b8000b7308 */ /* 0x000e220000000800 */
[C---:B---3--:R-:W-:Y:S01]  /*5630*/  FADD.FTZ R4, R12.reuse, R13 ;  /* 0x0000000d0c047221 */ /* 0x048fe20000010000 */
[----:B------:R-:W-:-:S06]  /*5640*/  F2FP.F16.F32.PACK_AB R170, R12, R177 ;  /* 0x000000b10caa723e */ /* 0x000fcc00000000ff */
        /* <DEDUP_REMOVED lines=13> */
[----:B---3--:R-:W-:-:S04]  /*5720*/  FADD.FTZ R12, R180, R3 ;  /* 0x00000003b40c7221 */ /* 0x008fc80000010000 */
[C---:B--2---:R-:W-:Y:S01]  /*5730*/  FADD.FTZ R3, R9.reuse, R12 ;  /* 0x0000000c09037221 */ /* 0x044fe20000010000 */
[----:B------:R-:W-:Y:S01]  /*5740*/  F2FP.F16.F32.PACK_AB R174, R9, R180 ;  /* 0x000000b409ae723e */ /* 0x000fe200000000ff */
[C---:B0-----:R-:W-:Y:S01]  /*5750*/  FADD.FTZ R4, R10.reuse, R11 ;  /* 0x0000000b0a047221 */ /* 0x041fe20000010000 */
[----:B------:R-:W-:Y:S01]  /*5760*/  F2FP.F16.F32.PACK_AB R175, R10, R175 ;  /* 0x000000af0aaf723e */ /* 0x000fe200000000ff */
[----:B------:R-:W-:Y:S06]  /*5770*/  @!P0 BRA `(.L_x_13523) ;  /* 0x0000000000048947 */ /* 0x000fec0003800000 */
[----:B------:R-:W-:Y:S01]  /*5780*/  BPT.TRAP 0x1 ;  /* 0x000000040000795c */ /* 0x000fe20000300000 */
.L_x_13523:
[----:B------:R0:W2:Y:S01]  /*5790*/  SYNCS.PHASECHK.TRANS64.TRYWAIT P1, [UR26+0x22850], R7 ;  /* 0x02285007ff0075a7 */ /* 0x0000a2000802015a */
[----:B------:R-:W-:Y:S05]  /*57a0*/  @!P0 BRA `(.L_x_13524) ;  /* 0x0000000000048947 */ /* 0x000fea0003800000 */
[----:B------:R-:W-:Y:S01]  /*57b0*/  BPT.TRAP 0x1 ;  /* 0x000000040000795c */ /* 0x000fe20000300000 */
.L_x_13524:
[----:B------:R-:W-:Y:S01]  /*57c0*/  VIADD R8, R200, 0x8 ;  /* 0x00000008c8087836 */ /* 0x000fe20000000000 */
[----:B--2---:R-:W-:Y:S06]  /*57d0*/  @P1 BRA `(.L_x_13525) ;  /* 0x0000000000081947 */ /* 0x004fec0003800000 */
[----:B------:R-:W2:Y:S02]  /*57e0*/  SYNCS.PHASECHK.TRANS64.TRYWAIT P1, [UR26+0x22850], R7 ;  /* 0x02285007ff0075a7 */ /* 0x000ea4000802015a */
[----:B--2---:R-:W-:Y:S05]  /*57f0*/  @!P1 BRA `(.L_x_13526) ;  /* 0x0000009400049947 */ /* 0x004fea0003800000 */
.L_x_13525:
        /* <DEDUP_REMOVED lines=39> */
.L_x_13527:
[----:B------:R-:W-:Y:S01]  /*5a70*/  UISETP.GT.AND UP0, UPT, UR23, UR22, UPT ;  /* 0x000000161700728c */ /* 0x000fe2000bf04270 */
[----:B------:R-:W-:Y:S01]  /*5a80*/  IMAD.MOV.U32 R9, RZ, RZ, R5 ;  /* 0x000000ffff097224 */ /* 0x000fe200078e0005 */
[----:B------:R-:W-:Y:S01]  /*5a90*/  UIADD3 UR26, UR26, 0x22860, URZ ;  /* 0x000228601a1a7890 */ /* 0x000fe2000fffe03f */
[----:B------:R-:W-:Y:S01]  /*5aa0*/  IMAD.MOV.U32 R8, RZ, RZ, R6 ;  /* 0x000000ffff087224 */ /* 0x000fe200078e0006 */
[----:B------:R-:W-:Y:S02]  /*5ab0*/  UIADD3 UR23, UR23, -0x1, URZ ;  /* 0xffffffff17177890 */ /* 0x000fe4000fffe03f */
[----:B------:R-:W-:Y:S01]  /*5ac0*/  PLOP3.LUT P1, PT, PT, PT, UP0, 0x80, 0x0 ;  /* 0x000000000000781c */ /* 0x000fe20003f2f008 */
[----:B------:R-:W-:-:S09]  /*5ad0*/  UPRMT UR26, UR25, 0x654, UR26 ;  /* 0x00000654191a7896 */ /* 0x000fd2000800001a */
[----:B------:R-:W-:Y:S03]  /*5ae0*/  SYNCS.ARRIVE.TRANS64.RED.A1T0 RZ, [UR26], RZ ;  /* 0x000000ffffff79a7 */ /* 0x000fe6000810041a */
[----:B------:R-:W-:Y:S05]  /*5af0*/  @P1 BRA `(.L_x_13528) ;  /* 0xffffffd800d81947 */ /* 0x000fea000383ffff */
.L_x_13517:
[----:B------:R-:W-:-:S13]  /*5b00*/  ISETP.LE.AND P1, PT, RZ, UR23, PT ;  /* 0x00000017ff007c0c */ /* 0x000fda000bf23270 */
[----:B------:R-:W-:Y:S05]  /*5b10*/  @!P1 BRA `(.L_x_13529) ;  /* 0x0000001c00509947 */ /* 0x000fea0003800000 */
[----:B------:R-:W-:Y:S01]  /*5b20*/  IMAD.MOV.U32 R202, RZ, RZ, R5 ;  /* 0x000000ffffca7224 */ /* 0x000fe200078e0005 */
[----:B------:R-:W-:Y:S01]  /*5b30*/  ULDC UR22, c[0x0][0x988] ;  /* 0x0002620000167ab9 */ /* 0x000fe20000000800 */
[----:B---3--:R-:W-:-:S07]  /*5b40*/  IMAD.MOV.U32 R9, RZ, RZ, R6 ;  /* 0x000000ffff097224 */ /* 0x008fce00078e0006 */
.L_x_13540:
[----:B------:R-:W-:-:S04]  /*5b50*/  UIADD3 UR36, UR36, 0x1, URZ ;  /* 0x0000000124247890 */ /* 0x000fc8000fffe03f */
[----:B------:R-:W-:-:S04]  /*5b60*/  UISETP.NE.AND UP0, UPT, UR36, 0x2, UPT ;  /* 0x000000022400788c */ /* 0x000fc8000bf05270 */
[----:B------:R-:W-:Y:S02]  /*5b70*/  USEL UR6, URZ, 0x1, UP0 ;  /* 0x000000013f067887 */ /* 0x000fe40008000000 */
[----:B------:R-:W-:Y:S02]  /*5b80*/  USEL UR36, UR36, URZ, UP0 ;  /* 0x0000003f24247287 */ /* 0x000fe40008000000 */
[----:B------:R-:W-:Y:S01]  /*5b90*/  ULOP3.LUT UR37, UR37, UR6, URZ, 0x3c, !UPT ;  /* 0x0000000625257292 */ /* 0x000fe2000f8e3c3f */
[----:B-1----:R-:W-:Y:S11]  /*5ba0*/  @!P0 BRA `(.L_x_13530) ;  /* 0x0000000000048947 */ /* 0x002ff60003800000 */
[----:B------:R-:W-:Y:S01]  /*5bb0*/  BPT.TRAP 0x1 ;  /* 0x000000040000795c */ /* 0x000fe20000300000 */
.L_x_13530:
        /* <DEDUP_REMOVED lines=9> */
.L_x_13531:
[----:B--2---:R-:W-:Y:S05]  /*5c50*/  @P1 BRA `(.L_x_13532) ;  /* 0x0000000000081947 */ /* 0x004fea0003800000 */
[----:B------:R-:W2:Y:S02]  /*5c60*/  SYNCS.PHASECHK.TRANS64.TRYWAIT P1, [UR25+0x22830], R7 ;  /* 0x02283007ff0075a7 */ /* 0x000ea40008020159 */
[----:B--2---:R-:W-:Y:S05]  /*5c70*/  @!P1 BRA `(.L_x_13533) ;  /* 0x0000008c00fc9947 */ /* 0x004fea0003800000 */
.L_x_13532:
[----:B------:R-:W-:Y:S01]  /*5c80*/  UIMAD UR6, UR36, 0x300, UR20 ;  /* 0x00000300240678a4 */ /* 0x000fe2000f8e0214 */
[----:B------:R-:W-:Y:S01]  /*5c90*/  WARPGROUP.ARRIVE ;  /* 0x00000000000079c5 */ /* 0x000fe20000000000 */
[----:B------:R-:W-:Y:S01]  /*5ca0*/  UMOV UR7, 0x40000040 ;  /* 0x4000004000077882 */ /* 0x000fe20000000000 */
[----:B------:R-:W-:Y:S01]  /*5cb0*/  UMOV UR11, 0x40000040 ;  /* 0x40000040000b7882 */ /* 0x000fe20000000000 */
[----:B------:R-:W-:-:S03]  /*5cc0*/  UIADD3 UR10, UR6, 0x2, URZ ;  /* 0x00000002060a7890 */ /* 0x000fc6000fffe03f */
[----:B-1----:R-:W1:Y:S01]  /*5cd0*/  S2R R0, SR_TID.X ;  /* 0x0000000000007919 */ /* 0x002e620000002100 */
        /* <DEDUP_REMOVED lines=20> */
.L_x_13534:
[----:B------:R-:W-:Y:S01]  /*5e20*/  FMNMX.FTZ R6, R152, R9, !PT ;  /* 0x0000000998067209 */ /* 0x000fe20007810000 */
[----:B------:R-:W-:Y:S01]  /*5e30*/  UMOV UR10, UR22 ;  /* 0x00000016000a7c82 */ /* 0x000fe20008000000 */
[----:B------:R-:W-:Y:S01]  /*5e40*/  FMNMX.FTZ R10, R154, R202, !PT ;  /* 0x000000ca9a0a7209 */ /* 0x000fe20007810000 */
[----:B------:R-:W-:Y:S01]  /*5e50*/  UIADD3 UR6, UR25, 0x22840, URZ ;  /* 0x0002284019067890 */ /* 0x000fe2000fffe03f */
[----:B------:R-:W-:-:S03]  /*5e60*/  FMNMX.FTZ R5, R153, R6, !PT ;  /* 0x0000000699057209 */ /* 0x000fc60007810000 */
[----:B------:R-:W-:Y:S01]  /*5e70*/  UPRMT UR6, UR24, 0x654, UR6 ;  /* 0x0000065418067896 */ /* 0x000fe20008000006 */
[----:B------:R-:W-:-:S04]  /*5e80*/  FMNMX.FTZ R6, R156, R5, !PT ;  /* 0x000000059c067209 */ /* 0x000fc80007810000 */
[----:B------:R-:W-:-:S04]  /*5e90*/  FMNMX.FTZ R5, R157, R6, !PT ;  /* 0x000000069d057209 */ /* 0x000fc80007810000 */
[----:B------:R-:W-:Y:S01]  /*5ea0*/  FMNMX.FTZ R6, R160, R5, !PT ;  /* 0x00000005a0067209 */ /* 0x000fe20007810000 */
[----:B------:R-:W-:Y:S03]  /*5eb0*/  SYNCS.ARRIVE.TRANS64.RED.A1T0 RZ, [UR6], RZ ;  /* 0x000000ffffff79a7 */ /* 0x000fe60008100406 */
        /* <DEDUP_REMOVED lines=45> */
[----:B------:R-:W2:Y:S01]  /*6190*/  MUFU.EX2 R8, R8 ;  /* 0x0000000800087308 */ /* 0x000ea20000000800 */
[--C-:B------:R-:W-:Y:S01]  /*61a0*/  FFMA.FTZ R153, R156, UR10, -R203.reuse ;  /* 0x0000000a9c997c23 */ /* 0x100fe200080108cb */
[----:B------:R-:W-:Y:S01]  /*61b0*/  FMNMX.FTZ R5, R179, R10, !PT ;  /* 0x0000000ab3057209 */ /* 0x000fe20007810000 */
[--C-:B------:R-:W-:Y:S01]  /*61c0*/  FFMA.FTZ R21, R161, UR10, -R203.reuse ;  /* 0x0000000aa1157c23 */ /* 0x100fe200080108cb */
[--C-:B------:R-:W-:Y:S01]  /*61d0*/  FFMA.FTZ R161, R169, UR10, -R203.reuse ;  /* 0x0000000aa9a17c23 */ /* 0x100fe200080108cb */
[--C-:B------:R-:W-:Y:S01]  /*61e0*/  FFMA.FTZ R169, R185, UR10, -R203.reuse ;  /* 0x0000000ab9a97c23 */ /* 0x100fe200080108cb */
[----:B------:R-:W-:Y:S01]  /*61f0*/  FMNMX.FTZ R10, R182, R5, !PT ;  /* 0x00000005b60a7209 */ /* 0x000fe20007810000 */
[--C-:B------:R-:W-:Y:S01]  /*6200*/  FFMA.FTZ R156, R160, UR10, -R203.reuse ;  /* 0x0000000aa09c7c23 */ /* 0x100fe200080108cb */
[----:B------:R-:W3:Y:S01]  /*6210*/  MUFU.EX2 R15, R15 ;  /* 0x0000000f000f7308 */ /* 0x000ee20000000800 */
[--C-:B------:R-:W-:Y:S01]  /*6220*/  FFMA.FTZ R160, R168, UR10, -R203.reuse ;  /* 0x0000000aa8a07c23 */ /* 0x100fe200080108cb */
[----:B------:R-:W-:Y:S01]  /*6230*/  FMNMX.FTZ R5, R183, R10, !PT ;  /* 0x0000000ab7057209 */ /* 0x000fe20007810000 */
[--C-:B------:R-:W-:Y:S01]  /*6240*/  FFMA.FTZ R168, R184, UR10, -R203.reuse ;  /* 0x0000000ab8a87c23 */ /* 0x100fe200080108cb */
[--C-:B------:R-:W-:Y:S01]  /*6250*/  FFMA.FTZ R20, R165, UR10, -R203.reuse ;  /* 0x0000000aa5147c23 */ /* 0x100fe200080108cb */
[--C-:B------:R-:W-:Y:S01]  /*6260*/  FFMA.FTZ R165, R173, UR10, -R203.reuse ;  /* 0x0000000aada57c23 */ /* 0x100fe200080108cb */
[----:B------:R-:W-:Y:S01]  /*6270*/  FMNMX.FTZ R10, R186, R5, !PT ;  /* 0x00000005ba0a7209 */ /* 0x000fe20007810000 */
[--C-:B------:R-:W-:Y:S01]  /*6280*/  FFMA.FTZ R173, R189, UR10, -R203.reuse ;  /* 0x0000000abdad7c23 */ /* 0x100fe200080108cb */
[----:B------:R-:W4:Y:S01]  /*6290*/  MUFU.EX2 R152, R152 ;  /* 0x0000009800987308 */ /* 0x000f220000000800 */
[--C-:B------:R-:W-:Y:S01]  /*62a0*/  FFMA.FTZ R12, R172, UR10, -R203.reuse ;  /* 0x0000000aac0c7c23 */ /* 0x100fe200080108cb */
[----:B------:R-:W-:Y:S01]  /*62b0*/  FMNMX.FTZ R5, R187, R10, !PT ;  /* 0x0000000abb057209 */ /* 0x000fe20007810000 */
[--C-:B------:R-:W-:Y:S01]  /*62c0*/  FFMA.FTZ R201, R177, UR10, -R203.reuse ;  /* 0x0000000ab1c97c23 */ /* 0x100fe200080108cb */
[--C-:B------:R-:W-:Y:S01]  /*62d0*/  FFMA.FTZ R172, R192, UR10, -R203.reuse ;  /* 0x0000000ac0ac7c23 */ /* 0x100fe200080108cb */
[--C-:B------:R-:W-:Y:S01]  /*62e0*/  FFMA.FTZ R177, R193, UR10, -R203.reuse ;  /* 0x0000000ac1b17c23 */ /* 0x100fe200080108cb */
[----:B------:R-:W-:Y:S01]  /*62f0*/  FMNMX.FTZ R10, R190, R5, !PT ;  /* 0x00000005be0a7209 */ /* 0x000fe20007810000 */
[--C-:B------:R-:W-:Y:S01]  /*6300*/  FFMA.FTZ R196, R196, UR10, -R203.reuse ;  /* 0x0000000ac4c47c23 */ /* 0x100fe200080108cb */
[----:B------:R-:W5:Y:S01]  /*6310*/  MUFU.EX2 R153, R153 ;  /* 0x0000009900997308 */ /* 0x000f620000000800 */
[----:B--2---:R-:W-:Y:S01]  /*6320*/  FMUL.FTZ R24, R24, R8 ;  /* 0x0000000818187220 */ /* 0x004fe20000410000 */
[----:B------:R-:W-:Y:S01]  /*6330*/  FMNMX.FTZ R5, R191, R10, !PT ;  /* 0x0000000abf057209 */ /* 0x000fe20007810000 */
[-C--:B------:R-:W-:Y:S01]  /*6340*/  FMUL.FTZ R25, R25, R8.reuse ;  /* 0x0000000819197220 */ /* 0x080fe20000410000 */
[-C--:B------:R-:W-:Y:S01]  /*6350*/  FMUL.FTZ R28, R28, R8.reuse ;  /* 0x000000081c1c7220 */ /* 0x080fe20000410000 */
[-C--:B------:R-:W-:Y:S01]  /*6360*/  FMUL.FTZ R29, R29, R8.reuse ;  /* 0x000000081d1d7220 */ /* 0x080fe20000410000 */
[----:B------:R-:W-:Y:S01]  /*6370*/  FMNMX.FTZ R10, R194, R5, !PT ;  /* 0x00000005c20a7209 */ /* 0x000fe20007810000 */
[-C--:B------:R-:W-:Y:S01]  /*6380*/  FMUL.FTZ R32, R32, R8.reuse ;  /* 0x0000000820207220 */ /* 0x080fe20000410000 */
[----:B------:R-:W2:Y:S01]  /*6390*/  MUFU.EX2 R200, R200 ;  /* 0x000000c800c87308 */ /* 0x000ea20000000800 */
[----:B------:R-:W-:Y:S01]  /*63a0*/  FMUL.FTZ R33, R33, R8 ;  /* 0x0000000821217220 */ /* 0x000fe20000410000 */
[----:B------:R-:W-:Y:S01]  /*63b0*/  FMNMX.FTZ R5, R195, R10, !PT ;  /* 0x0000000ac3057209 */ /* 0x000fe20007810000 */
[-C--:B------:R-:W-:Y:S01]  /*63c0*/  FMUL.FTZ R36, R36, R8.reuse ;  /* 0x0000000824247220 */ /* 0x080fe20000410000 */
[-C--:B------:R-:W-:Y:S01]  /*63d0*/  FMUL.FTZ R37, R37, R8.reuse ;  /* 0x0000000825257220 */ /* 0x080fe20000410000 */
[-C--:B------:R-:W-:Y:S01]  /*63e0*/  FMUL.FTZ R40, R40, R8.reuse ;  /* 0x0000000828287220 */ /* 0x080fe20000410000 */
[----:B------:R-:W-:Y:S01]  /*63f0*/  FMNMX.FTZ R10, R198, R5, !PT ;  /* 0x00000005c60a7209 */ /* 0x000fe20007810000 */
[-C--:B------:R-:W-:Y:S01]  /*6400*/  FMUL.FTZ R41, R41, R8.reuse ;  /* 0x0000000829297220 */ /* 0x080fe20000410000 */
[----:B------:R-:W0:Y:S01]  /*6410*/  MUFU.EX2 R156, R156 ;  /* 0x0000009c009c7308 */ /* 0x000e220000000800 */
[----:B------:R-:W-:Y:S01]  /*6420*/  FMUL.FTZ R44, R44, R8 ;  /* 0x000000082c2c7220 */ /* 0x000fe20000410000 */
[----:B------:R-:W-:Y:S01]  /*6430*/  FMNMX.FTZ R10, R199, R10, !PT ;  /* 0x0000000ac70a7209 */ /* 0x000fe20007810000 */
        /* <DEDUP_REMOVED lines=30> */
[--C-:B------:R-:W-:Y:S01]  /*6620*/  FFMA.FTZ R10, R188, UR10, -R203.reuse ;  /* 0x0000000abc0a7c23 */ /* 0x100fe200080108cb */
[-C--:B------:R-:W-:Y:S01]  /*6630*/  FMUL.FTZ R93, R93, R8.reuse ;  /* 0x000000085d5d7220 */ /* 0x080fe20000410000 */
[-C--:B------:R-:W-:Y:S01]  /*6640*/  FMUL.FTZ R96, R96, R8.reuse ;  /* 0x0000000860607220 */ /* 0x080fe20000410000 */
[----:B------:R-:W1:Y:S01]  /*6650*/  SHFL.BFLY PT, R176, R9, 0x1, 0x1f ;  /* 0x0c201f0009b07f89 */ /* 0x000e6200000e0000 */
        /* <DEDUP_REMOVED lines=23> */
[----:B-1----:R-:W-:Y:S01]  /*67d0*/  FMNMX.FTZ R5, R9, R176, !PT ;  /* 0x000000b009057209 */ /* 0x002fe20007810000 */
[----:B------:R-:W-:Y:S01]  /*67e0*/  FFMA.FTZ R176, R197, UR10, -R203 ;  /* 0x0000000ac5b07c23 */ /* 0x000fe200080108cb */
        /* <DEDUP_REMOVED lines=22> */
[----:B------:R-:W-:Y:S01]  /*6950*/  FFMA.FTZ R175, R179, UR10, -R157 ;  /* 0x0000000ab3af7c23 */ /* 0x000fe2000801089d */
[----:B---3--:R-:W-:Y:S01]  /*6960*/  FFMA.FTZ R179, R8, R3, R15 ;  /* 0x0000000308b37223 */ /* 0x008fe2000001000f */
[--C-:B------:R-:W-:Y:S01]  /*6970*/  FFMA.FTZ R162, R166, UR10, -R157.reuse ;  /* 0x0000000aa6a27c23 */ /* 0x100fe2000801089d */
[----:B------:R-:W-:Y:S01]  /*6980*/  FFMA.FTZ R166, R170, UR10, -R157 ;  /* 0x0000000aaaa67c23 */ /* 0x000fe2000801089d */
[----:B------:R-:W1:Y:S01]  /*6990*/  MUFU.EX2 R180, R180 ;  /* 0x000000b400b47308 */ /* 0x000e620000000800 */
[----:B----4-:R-:W-:Y:S01]  /*69a0*/  FADD.FTZ R154, R152, R179 ;  /* 0x000000b3989a7221 */ /* 0x010fe20000010000 */
[--C-:B------:R-:W-:Y:S01]  /*69b0*/  FFMA.FTZ R3, R182, UR10, -R157.reuse ;  /* 0x0000000ab6037c23 */ /* 0x100fe2000801089d */
[--C-:B------:R-:W-:Y:S01]  /*69c0*/  FFMA.FTZ R170, R174, UR10, -R157.reuse ;  /* 0x0000000aaeaa7c23 */ /* 0x100fe2000801089d */
[--C-:B------:R-:W-:Y:S01]  /*69d0*/  FFMA.FTZ R174, R178, UR10, -R157.reuse ;  /* 0x0000000ab2ae7c23 */ /* 0x100fe2000801089d */
[----:B-----5:R-:W-:Y:S01]  /*69e0*/  FADD.FTZ R189, R153, R154 ;  /* 0x0000009a99bd7221 */ /* 0x020fe20000010000 */
[--C-:B------:R-:W-:Y:S01]  /*69f0*/  FFMA.FTZ R178, R186, UR10, -R157.reuse ;  /* 0x0000000abab27c23 */ /* 0x100fe2000801089d */
[----:B------:R-:W-:Y:S01]  /*6a00*/  FFMA.FTZ R190, R190, UR10, -R157 ;  /* 0x0000000abebe7c23 */ /* 0x000fe2000801089d */
[----:B------:R-:W3:Y:S01]  /*6a10*/  MUFU.EX2 R155, R155 ;  /* 0x0000009b009b7308 */ /* 0x000ee20000000800 */
[----:B--2---:R-:W-:Y:S01]  /*6a20*/  FADD.FTZ R189, R200, R189 ;  /* 0x000000bdc8bd7221 */ /* 0x004fe20000010000 */
[--C-:B------:R-:W-:Y:S01]  /*6a30*/  FFMA.FTZ R191, R191, UR10, -R157.reuse ;  /* 0x0000000abfbf7c23 */ /* 0x100fe2000801089d */
[--C-:B------:R-:W-:Y:S01]  /*6a40*/  FFMA.FTZ R194, R194, UR10, -R157.reuse ;  /* 0x0000000ac2c27c23 */ /* 0x100fe2000801089d */
[----:B------:R-:W-:Y:S01]  /*6a50*/  FFMA.FTZ R195, R195, UR10, -R157 ;  /* 0x0000000ac3c37c23 */ /* 0x000fe2000801089d */
[----:B0-----:R-:W-:Y:S01]  /*6a60*/  FADD.FTZ R182, R156, R189 ;  /* 0x000000bd9cb67221 */ /* 0x001fe20000010000 */
[--C-:B------:R-:W-:Y:S01]  /*6a70*/  FFMA.FTZ R198, R198, UR10, -R157.reuse ;  /* 0x0000000ac6c67c23 */ /* 0x100fe2000801089d */
[--C-:B------:R-:W-:Y:S01]  /*6a80*/  FFMA.FTZ R199, R199, UR10, -R157.reuse ;  /* 0x0000000ac7c77c23 */ /* 0x100fe2000801089d */
[----:B------:R-:W0:Y:S01]  /*6a90*/  MUFU.EX2 R158, R158 ;  /* 0x0000009e009e7308 */ /* 0x000e220000000800 */
[----:B-1----:R-:W-:Y:S01]  /*6aa0*/  FFMA.FTZ R4, R181, R4, R180 ;  /* 0x00000004b5047223 */ /* 0x002fe200000100b4 */
[C---:B------:R-:W-:Y:S01]  /*6ab0*/  FADD.FTZ R182, R21.reuse, R182 ;  /* 0x000000b615b67221 */ /* 0x040fe20000010000 */
[----:B------:R-:W-:Y:S01]  /*6ac0*/  F2FP.F16.F32.PACK_AB R152, R152, R15 ;  /* 0x0000000f9898723e */ /* 0x000fe200000000ff */
[-C--:B------:R-:W-:Y:S01]  /*6ad0*/  FMUL.FTZ R26, R26, R181.reuse ;  /* 0x000000b51a1a7220 */ /* 0x080fe20000410000 */
[----:B------:R-:W-:Y:S01]  /*6ae0*/  F2FP.F16.F32.PACK_AB R156, R21, R156 ;  /* 0x0000009c159c723e */ /* 0x000fe200000000ff */
[-C--:B------:R-:W-:Y:S01]  /*6af0*/  FMUL.FTZ R27, R27, R181.reuse ;  /* 0x000000b51b1b7220 */ /* 0x080fe20000410000 */
[-C--:B------:R-:W-:Y:S01]  /*6b00*/  FMUL.FTZ R30, R30, R181.reuse ;  /* 0x000000b51e1e7220 */ /* 0x080fe20000410000 */
[----:B------:R-:W1:Y:S01]  /*6b10*/  MUFU.EX2 R185, R185 ;  /* 0x000000b900b97308 */ /* 0x000e620000000800 */
[----:B---3--:R-:W-:Y:S01]  /*6b20*/  FADD.FTZ R179, R155, R4 ;  /* 0x000000049bb37221 */ /* 0x008fe20000010000 */
[----:B------:R-:W-:Y:S01]  /*6b30*/  FFMA.FTZ R4, R183, UR10, -R157 ;  /* 0x0000000ab7047c23 */ /* 0x000fe2000801089d */
[-C--:B------:R-:W-:Y:S01]  /*6b40*/  FMUL.FTZ R31, R31, R181.reuse ;  /* 0x000000b51f1f7220 */ /* 0x080fe20000410000 */
[-C--:B------:R-:W-:Y:S01]  /*6b50*/  FMUL.FTZ R34, R34, R181.reuse ;  /* 0x000000b522227220 */ /* 0x080fe20000410000 */
[-C--:B------:R-:W-:Y:S01]  /*6b60*/  FMUL.FTZ R35, R35, R181.reuse ;  /* 0x000000b523237220 */ /* 0x080fe20000410000 */
[-C--:B------:R-:W-:Y:S01]  /*6b70*/  FMUL.FTZ R38, R38, R181.reuse ;  /* 0x000000b526267220 */ /* 0x080fe20000410000 */
[-C--:B------:R-:W-:Y:S01]  /*6b80*/  FMUL.FTZ R39, R39, R181.reuse ;  /* 0x000000b527277220 */ /* 0x080fe20000410000 */
[----:B------:R-:W2:Y:S01]  /*6b90*/  MUFU.EX2 R159, R159 ;  /* 0x0000009f009f7308 */ /* 0x000ea20000000800 */
[----:B0-----:R-:W-:Y:S01]  /*6ba0*/  FADD.FTZ R154, R158, R179 ;  /* 0x000000b39e9a7221 */ /* 0x001fe20000010000 */
[----:B------:R-:W-:Y:S01]  /*6bb0*/  FFMA.FTZ R179, R187, UR10, -R157 ;  /* 0x0000000abbb37c23 */ /* 0x000fe2000801089d */
[----:B------:R-:W-:Y:S01]  /*6bc0*/  FADD.FTZ R187, R13, R182 ;  /* 0x000000b60dbb7221 */ /* 0x000fe20000010000 */
[-C--:B------:R-:W-:Y:S01]  /*6bd0*/  FMUL.FTZ R42, R42, R181.reuse ;  /* 0x000000b52a2a7220 */ /* 0x080fe20000410000 */
[-C--:B------:R-:W-:Y:S01]  /*6be0*/  FMUL.FTZ R43, R43, R181.reuse ;  /* 0x000000b52b2b7220 */ /* 0x080fe20000410000 */
[-C--:B------:R-:W-:Y:S01]  /*6bf0*/  FMUL.FTZ R46, R46, R181.reuse ;  /* 0x000000b52e2e7220 */ /* 0x080fe20000410000 */
[----:B------:R-:W-:Y:S01]  /*6c00*/  FADD.FTZ R187, R20, R187 ;  /* 0x000000bb14bb7221 */ /* 0x000fe20000010000 */
        /* <DEDUP_REMOVED lines=34> */
[----:B------:R-:W-:Y:S01]  /*6e30*/  FADD.FTZ R154, R160, R187 ;  /* 0x000000bba09a7221 */ /* 0x000fe20000010000 */
[----:B------:R-:W-:Y:S01]  /*6e40*/  F2FP.F16.F32.PACK_AB R160, R161, R160 ;  /* 0x000000a0a1a0723e */ /* 0x000fe200000000ff */
[-C--:B------:R-:W-:Y:S01]  /*6e50*/  FMUL.FTZ R95, R95, R181.reuse ;  /* 0x000000b55f5f7220 */ /* 0x080fe20000410000 */
[----:B------:R-:W-:Y:S01]  /*6e60*/  FMUL.FTZ R98, R98, R181 ;  /* 0x000000b562627220 */ /* 0x000fe20000410000 */
[----:B------:R-:W-:Y:S01]  /*6e70*/  FADD.FTZ R157, R161, R154 ;  /* 0x0000009aa19d7221 */ /* 0x000fe20000010000 */
[----:B------:R-:W-:Y:S01]  /*6e80*/  F2FP.F16.F32.PACK_AB R154, R200, R153 ;  /* 0x00000099c89a723e */ /* 0x000fe200000000ff */
[----:B------:R-:W2:Y:S01]  /*6e90*/  MUFU.EX2 R170, R170 ;  /* 0x000000aa00aa7308 */ /* 0x000ea20000000800 */
[----:B0-----:R-:W-:Y:S01]  /*6ea0*/  FADD.FTZ R182, R166, R183 ;  /* 0x000000b7a6b67221 */ /* 0x001fe20000010000 */
[----:B------:R-:W-:Y:S01]  /*6eb0*/  F2FP.F16.F32.PACK_AB R153, R155, R180 ;  /* 0x000000b49b99723e */ /* 0x000fe200000000ff */
[-C--:B------:R-:W-:Y:S01]  /*6ec0*/  FMUL.FTZ R99, R99, R181.reuse ;  /* 0x000000b563637220 */ /* 0x080fe20000410000 */
[----:B------:R-:W-:Y:S01]  /*6ed0*/  F2FP.F16.F32.PACK_AB R155, R185, R158 ;  /* 0x0000009eb99b723e */ /* 0x000fe200000000ff */
[----:B------:R-:W-:Y:S01]  /*6ee0*/  FMUL.FTZ R102, R102, R181 ;  /* 0x000000b566667220 */ /* 0x000fe20000410000 */
[----:B------:R-:W-:Y:S01]  /*6ef0*/  F2FP.F16.F32.PACK_AB R158, R20, R13 ;  /* 0x0000000d149e723e */ /* 0x000fe200000000ff */
[-C--:B------:R-:W-:Y:S01]  /*6f00*/  FMUL.FTZ R103, R103, R181.reuse ;  /* 0x000000b567677220 */ /* 0x080fe20000410000 */
[----:B------:R-:W0:Y:S01]  /*6f10*/  MUFU.EX2 R171, R171 ;  /* 0x000000ab00ab7308 */ /* 0x000e220000000800 */
[C---:B-1----:R-:W-:Y:S01]  /*6f20*/  FADD.FTZ R183, R167.reuse, R182 ;  /* 0x000000b6a7b77221 */ /* 0x042fe20000010000 */
[----:B------:R-:W-:Y:S01]  /*6f30*/  FADD.FTZ R182, R12, R157 ;  /* 0x0000009d0cb67221 */ /* 0x000fe20000010000 */
[----:B------:R-:W-:Y:S01]  /*6f40*/  F2FP.F16.F32.PACK_AB R161, R167, R166 ;  /* 0x000000a6a7a1723e */ /* 0x000fe200000000ff */
[-C--:B------:R-:W-:Y:S01]  /*6f50*/  FMUL.FTZ R106, R106, R181.reuse ;  /* 0x000000b56a6a7220 */ /* 0x080fe20000410000 */
[-C--:B------:R-:W-:Y:S01]  /*6f60*/  FMUL.FTZ R107, R107, R181.reuse ;  /* 0x000000b56b6b7220 */ /* 0x080fe20000410000 */
[----:B------:R-:W-:Y:S01]  /*6f70*/  FADD.FTZ R157, R165, R182 ;  /* 0x000000b6a59d7221 */ /* 0x000fe20000010000 */
[----:B------:R-:W-:Y:S01]  /*6f80*/  FMUL.FTZ R110, R110, R181 ;  /* 0x000000b56e6e7220 */ /* 0x000fe20000410000 */
[----:B------:R-:W1:Y:S01]  /*6f90*/  MUFU.EX2 R174, R174 ;  /* 0x000000ae00ae7308 */ /* 0x000e620000000800 */
[----:B--2---:R-:W-:Y:S01]  /*6fa0*/  FADD.FTZ R186, R170, R183 ;  /* 0x000000b7aaba7221 */ /* 0x004fe20000010000 */
[----:B------:R-:W-:Y:S01]  /*6fb0*/  FADD.FTZ R182, R164, R157 ;  /* 0x0000009da4b67221 */ /* 0x000fe20000010000 */
[----:B------:R-:W-:Y:S01]  /*6fc0*/  F2FP.F16.F32.PACK_AB R157, R184, R159 ;  /* 0x0000009fb89d723e */ /* 0x000fe200000000ff */
[-C--:B------:R-:W-:Y:S01]  /*6fd0*/  FMUL.FTZ R111, R111, R181.reuse ;  /* 0x000000b56f6f7220 */ /* 0x080fe20000410000 */
[----:B------:R-:W-:Y:S01]  /*6fe0*/  F2FP.F16.F32.PACK_AB R159, R163, R162 ;  /* 0x000000a2a39f723e */ /* 0x000fe200000000ff */
[----:B------:R-:W-:Y:S01]  /*6ff0*/  FADD.FTZ R182, R201, R182 ;  /* 0x000000b6c9b67221 */ /* 0x000fe20000010000 */
[----:B------:R-:W-:Y:S01]  /*7000*/  F2FP.F16.F32.PACK_AB R162, R165, R12 ;  /* 0x0000000ca5a2723e */ /* 0x000fe200000000ff */
[----:B------:R-:W2:Y:S01]  /*7010*/  MUFU.EX2 R175, R175 ;  /* 0x000000af00af7308 */ /* 0x000ea20000000800 */
[C---:B0-----:R-:W-:Y:S01]  /*7020*/  FADD.FTZ R183, R171.reuse, R186 ;  /* 0x000000baabb77221 */ /* 0x041fe20000010000 */
[----:B------:R-:W-:Y:S01]  /*7030*/  F2FP.F16.F32.PACK_AB R163, R171, R170 ;  /* 0x000000aaaba3723e */ /* 0x000fe200000000ff */
[-C--:B------:R-:W-:Y:S01]  /*7040*/  FMUL.FTZ R114, R114, R181.reuse ;  /* 0x000000b572727220 */ /* 0x080fe20000410000 */
[----:B------:R-:W-:Y:S01]  /*7050*/  F2FP.F16.F32.PACK_AB R164, R201, R164 ;  /* 0x000000a4c9a4723e */ /* 0x000fe200000000ff */
        /* <DEDUP_REMOVED lines=25> */
[----:B------:R-:W-:-:S02]  /*71f0*/  FMUL.FTZ R151, R151, R181 ;  /* 0x000000b597977220 */ /* 0x000fc40000410000 */
        /* <DEDUP_REMOVED lines=41> */
[----:B--2---:R-:W-:-:S04]  /*7490*/  FADD.FTZ R4, R198, R3 ;  /* 0x00000003c6047221 */ /* 0x004fc80000010000 */
[C---:B0-----:R-:W-:Y:S01]  /*74a0*/  FADD.FTZ R4, R175.reuse, R4 ;  /* 0x00000004af047221 */ /* 0x041fe20000010000 */
[----:B------:R-:W-:Y:S01]  /*74b0*/  F2FP.F16.F32.PACK_AB R175, R175, R198 ;  /* 0x000000c6afaf723e */ /* 0x000fe200000000ff */
[C---:B-1----:R-:W-:Y:S01]  /*74c0*/  FADD.FTZ R3, R176.reuse, R11 ;  /* 0x0000000bb0037221 */ /* 0x042fe20000010000 */
[----:B------:R-:W-:Y:S01]  /*74d0*/  F2FP.F16.F32.PACK_AB R174, R176, R9 ;  /* 0x00000009b0ae723e */ /* 0x000fe200000000ff */
[----:B------:R-:W-:Y:S06]  /*74e0*/  @!P0 BRA `(.L_x_13535) ;  /* 0x0000000000048947 */ /* 0x000fec0003800000 */
[----:B------:R-:W-:Y:S01]  /*74f0*/  BPT.TRAP 0x1 ;  /* 0x000000040000795c */ /* 0x000fe20000300000 */
.L_x_13535:
[----:B------:R0:W1:Y:S01]  /*7500*/  SYNCS.PHASECHK.TRANS64.TRYWAIT P1, [UR25+0x22850], R7 ;  /* 0x02285007ff0075a7 */ /* 0x0000620008020159 */
[----:B------:R-:W-:Y:S05]  /*7510*/  @!P0 BRA `(.L_x_13536) ;  /* 0x0000000000048947 */ /* 0x000fea0003800000 */
[----:B------:R-:W-:Y:S01]  /*7520*/  BPT.TRAP 0x1 ;  /* 0x000000040000795c */ /* 0x000fe20000300000 */
.L_x_13536:
[----:B------:R-:W-:Y:S01]  /*7530*/  VIADD R8, R204, 0x8 ;  /* 0x00000008cc087836 */ /* 0x000fe20000000000 */
[----:B-1----:R-:W-:Y:S06]  /*7540*/  @P1 BRA `(.L_x_13537) ;  /* 0x0000000000081947 */ /* 0x002fec0003800000 */
[----:B------:R-:W1:Y:S02]  /*7550*/  SYNCS.PHASECHK.TRANS64.TRYWAIT P1, [UR25+0x22850], R7 ;  /* 0x02285007ff0075a7 */ /* 0x000e640008020159 */
[----:B-1----:R-:W-:Y:S05]  /*7560*/  @!P1 BRA `(.L_x_13538) ;  /* 0x0000007400d89947 */ /* 0x002fea0003800000 */
.L_x_13537:
        /* <DEDUP_REMOVED lines=39> */
.L_x_13539:
[----:B------:R-:W-:Y:S01]  /*77e0*/  UIADD3 UR25, UR25, 0x22860, URZ ;  /* 0x0002286019197890 */ /* 0x000fe2000fffe03f */
[----:B------:R-:W-:Y:S01]  /*77f0*/  ISETP.LT.AND P1, PT, RZ, UR23, PT ;  /* 0x00000017ff007c0c */ /* 0x000fe2000bf21270 */
[----:B------:R-:W-:Y:S01]  /*7800*/  UIADD3 UR23, UR23, -0x1, URZ ;  /* 0xffffffff17177890 */ /* 0x000fe2000fffe03f */
[----:B------:R-:W-:Y:S01]  /*7810*/  MOV R202, R5 ;  /* 0x0000000500ca7202 */ /* 0x000fe20000000f00 */
[----:B------:R-:W-:Y:S01]  /*7820*/  UPRMT UR25, UR24, 0x654, UR25 ;  /* 0x0000065418197896 */ /* 0x000fe20008000019 */
[----:B------:R-:W-:-:S08]  /*7830*/  IMAD.MOV.U32 R9, RZ, RZ, R6 ;  /* 0x000000ffff097224 */ /* 0x000fd000078e0006 */
[----:B------:R-:W-:Y:S01]  /*7840*/  SYNCS.ARRIVE.TRANS64.RED.A1T0 RZ, [UR25], RZ ;  /* 0x000000ffffff79a7 */ /* 0x000fe20008100419 */
[----:B------:R-:W-:Y:S05]  /*7850*/  @P1 BRA `(.L_x_13540) ;  /* 0xffffffe000bc1947 */ /* 0x000fea000383ffff */
.L_x_13529:
[----:B01-3--:R-:W0:Y:S01]  /*7860*/  SHFL.BFLY PT, R8, R3, 0x2, 0x1f ;  /* 0x0c401f0003087f89 */ /* 0x00be2200000e0000 */
[----:B------:R-:W-:Y:S01]  /*7870*/  UIADD3 UR36, UR36, 0x1, URZ ;  /* 0x0000000124247890 */ /* 0x000fe2000fffe03f */
[----:B------:R-:W-:Y:S01]  /*7880*/  IMAD.U32 R13, RZ, RZ, UR10 ;  /* 0x0000000aff0d7e24 */ /* 0x000fe2000f8e00ff */
[----:B------:R2:W-:Y:S06]  /*7890*/  BAR.ARV R0, 0x100 ;  /* 0x000400000000751d */ /* 0x0005ec0000002000 */
[----:B------:R-:W-:Y:S02]  /*78a0*/  UISETP.NE.AND UP0, UPT, UR36, 0x2, UPT ;  /* 0x000000022400788c */ /* 0x000fe4000bf05270 */
[----:B------:R-:W-:Y:S06]  /*78b0*/  BAR.ARV 0x8, 0x180 ;  /* 0x0206000000007b1d */ /* 0x000fec0000002000 */
[----:B--2---:R-:W-:Y:S01]  /*78c0*/  IMAD.MOV.U32 R0, RZ, RZ, RZ ;  /* 0x000000ffff007224 */ /* 0x004fe200078e00ff */
[----:B------:R-:W-:Y:S01]  /*78d0*/  USEL UR4, URZ, 0x1, UP0 ;  /* 0x000000013f047887 */ /* 0x000fe20008000000 */
[----:B------:R-:W1:Y:S01]  /*78e0*/  SHFL.BFLY PT, R9, R4, 0x2, 0x1f ;  /* 0x0c401f0004097f89 */ /* 0x000e6200000e0000 */
[----:B------:R-:W-:Y:S01]  /*78f0*/  PLOP3.LUT P0, PT, PT, PT, PT, 0x8, 0x0 ;  /* 0x000000000000781c */ /* 0x000fe20003f0e170 */
[----:B------:R-:W-:Y:S01]  /*7900*/  UIADD3 UR38, UR38, 0x1, URZ ;  /* 0x0000000126267890 */ /* 0x000fe2000fffe03f */
[----:B0-----:R-:W-:Y:S01]  /*7910*/  FADD.FTZ R8, R8, R3 ;  /* 0x0000000308087221 */ /* 0x001fe20000010000 */
[----:B------:R-:W-:Y:S01]  /*7920*/  IMAD.MOV.U32 R3, RZ, RZ, -0x800000 ;  /* 0xff800000ff037424 */ /* 0x000fe200078e00ff */
[----:B------:R-:W-:-:S02]  /*7930*/  USEL UR36, UR36, URZ, UP0 ;  /* 0x0000003f24247287 */ /* 0x000fc40008000000 */
[----:B------:R-:W-:Y:S01]  /*7940*/  ULOP3.LUT UR37, UR37, UR4, URZ, 0x3c, !UPT ;  /* 0x0000000425257292 */ /* 0x000fe2000f8e3c3f */
[----:B------:R-:W0:Y:S01]  /*7950*/  SHFL.BFLY PT, R7, R8, 0x1, 0x1f ;  /* 0x0c201f0008077f89 */ /* 0x000e2200000e0000 */
[----:B-1----:R-:W-:Y:S01]  /*7960*/  FADD.FTZ R9, R9, R4 ;  /* 0x0000000409097221 */ /* 0x002fe20000010000 */
[----:B------:R-:W-:-:S04]  /*7970*/  IMAD.MOV.U32 R4, RZ, RZ, -0x800000 ;  /* 0xff800000ff047424 */ /* 0x000fc800078e00ff */
[----:B------:R-:W1:Y:S01]  /*7980*/  SHFL.BFLY PT, R10, R9, 0x1, 0x1f ;  /* 0x0c201f00090a7f89 */ /* 0x000e6200000e0000 */
[----:B0-----:R-:W-:Y:S01]  /*7990*/  FADD.FTZ R11, R8, R7 ;  /* 0x00000007080b7221 */ /* 0x001fe20000010000 */
[----:B------:R-:W-:-:S04]  /*79a0*/  IMAD.MOV.U32 R7, RZ, RZ, RZ ;  /* 0x000000ffff077224 */ /* 0x000fc800078e00ff */
[----:B------:R-:W-:-:S13]  /*79b0*/  FSETP.NE.FTZ.AND P1, PT, R11, RZ, PT ;  /* 0x000000ff0b00720b */ /* 0x000fda0003f35000 */
[----:B------:R-:W0:Y:S01]  /*79c0*/  @P1 MUFU.RCP R7, R11 ;  /* 0x0000000b00071308 */ /* 0x000e220000001000 */
[----:B-1----:R-:W-:-:S05]  /*79d0*/  FADD.FTZ R10, R9, R10 ;  /* 0x0000000a090a7221 */ /* 0x002fca0000010000 */
[----:B------:R-:W-:Y:S02]  /*79e0*/  FSETP.NE.FTZ.AND P2, PT, R10, RZ, PT ;  /* 0x000000ff0a00720b */ /* 0x000fe40003f55000 */
[----:B------:R-:W1:Y:S01]  /*79f0*/  @P1 MUFU.LG2 R8, R11 ;  /* 0x0000000b00081308 */ /* 0x000e620000000c00 */
[-C--:B0-----:R-:W-:Y:S01]  /*7a00*/  FMUL.FTZ R24, R24, R7.reuse ;  /* 0x0000000718187220 */ /* 0x081fe20000410000 */
[-C--:B------:R-:W-:Y:S01]  /*7a10*/  FMUL.FTZ R25, R25, R7.reuse ;  /* 0x0000000719197220 */ /* 0x080fe20000410000 */
[----:B------:R-:W-:-:S08]  /*7a20*/  FMUL.FTZ R28, R28, R7 ;  /* 0x000000071c1c7220 */ /* 0x000fd00000410000 */
        /* <DEDUP_REMOVED lines=8> */
[----:B------:R0:W2:Y:S01]  /*7ab0*/  @P2 MUFU.RCP R0, R10 ;  /* 0x0000000a00002308 */ /* 0x0000a20000001000 */
        /* <DEDUP_REMOVED lines=54> */
[----:B------:R-:W-:-:S02]  /*7e20*/  IMAD.U32 R7, RZ, RZ, UR10 ;  /* 0x0000000aff077e24 */ /* 0x000fc4000f8e00ff */
[----:B------:R-:W-:Y:S01]  /*7e30*/  @P2 FMUL.FTZ R13, R13, 0.69314718246459960938 ;  /* 0x3f3172180d0d2820 */ /* 0x000fe20000410000 */
[----:B-1----:R-:W-:Y:S01]  /*7e40*/  @P1 FMUL.FTZ R8, R8, 0.69314718246459960938 ;  /* 0x3f31721808081820 */ /* 0x002fe20000410000 */
[----:B0-----:R-:W-:Y:S01]  /*7e50*/  @P2 FMUL.FTZ R10, R9, 0.69314718246459960938 ;  /* 0x3f317218090a2820 */ /* 0x001fe20000410000 */
[----:B------:R-:W-:Y:S01]  /*7e60*/  @P1 FMUL.FTZ R7, R7, 0.69314718246459960938 ;  /* 0x3f31721807071820 */ /* 0x000fe20000410000 */
        /* <DEDUP_REMOVED lines=66> */
.L_x_13504:
        /* <DEDUP_REMOVED lines=10> */
[----:B------:R-:W-:-:S07]  /*8330*/  IMAD.MOV.U32 R6, RZ, RZ, 0x2 ;  /* 0x00000002ff067424 */ /* 0x000fce00078e00ff */
[----:B------:R-:W-:Y:S01]  /*8340*/  BAR.SYNC.DEFER_BLOCKING 0x1, 0x100 ;  /* 0x0044000000007b1d */ /* 0x000fe20000010000 */
[----:B------:R-:W-:Y:S01]  /*8350*/  IMAD R138, R205, 0x40, R2 ;  /* 0x00000040cd8a7824 */ /* 0x000fe200078e0202 */
[----:B------:R-:W-:Y:S01]  /*8360*/  F2FP.F16.F32.PACK_AB R24, R25, R24 ;  /* 0x000000181918723e */ /* 0x000fe200000000ff */
[----:B------:R-:W-:Y:S01]  /*8370*/  IMAD.MOV.U32 R139, RZ, RZ, 0x2 ;  /* 0x00000002ff8b7424 */ /* 0x000fe200078e00ff */
[----:B------:R-:W-:Y:S01]  /*8380*/  F2FP.F16.F32.PACK_AB R25, R32, R26 ;  /* 0x0000001a2019723e */ /* 0x000fe200000000ff */
[----:B------:R-:W-:Y:S01]  /*8390*/  USHF.R.S32.HI UR10, URZ, 0x1f, UR39 ;  /* 0x0000001f3f0a7899 */ /* 0x000fe20008011427 */
[----:B------:R-:W-:Y:S01]  /*83a0*/  F2FP.F16.F32.PACK_AB R26, R29, R28 ;  /* 0x0000001c1d1a723e */ /* 0x000fe200000000ff */
[----:B------:R-:W-:Y:S01]  /*83b0*/  ULDC.64 UR8, c[0x0][0xb90] ;  /* 0x0002e40000087ab9 */ /* 0x000fe20000000a00 */
[----:B------:R-:W-:Y:S01]  /*83c0*/  F2FP.F16.F32.PACK_AB R27, R27, R30 ;  /* 0x0000001e1b1b723e */ /* 0x000fe200000000ff */
[----:B------:R-:W-:Y:S01]  /*83d0*/  USHF.R.S32.HI UR12, URZ, 0x1f, UR41 ;  /* 0x0000001f3f0c7899 */ /* 0x000fe20008011429 */
        /* <DEDUP_REMOVED lines=8> */
[----:B------:R-:W-:Y:S01]  /*8460*/  UIMAD UR5, UR10, UR8, URZ ;  /* 0x000000080a0572a4 */ /* 0x000fe2000f8e023f */
[----:B------:R-:W-:Y:S01]  /*8470*/  IMAD.WIDE R6, R209, R6, UR6 ;  /* 0x00000006d1067e25 */ /* 0x000fe2000f8e0206 */
[----:B------:R-:W-:-:S02]  /*8480*/  F2FP.F16.F32.PACK_AB R145, R173, R172 ;  /* 0x000000acad91723e */ /* 0x000fc400000000ff */
[----:B------:R-:W-:Y:S01]  /*8490*/  UIMAD UR5, UR39, UR9, UR5 ;  /* 0x00000009270572a4 */ /* 0x000fe2000f8e0205 */
[----:B------:R-:W-:Y:S01]  /*84a0*/  IMAD.WIDE R138, R138, R139, UR6 ;  /* 0x000000068a8a7e25 */ /* 0x000fe2000f8e028b */
[C---:B------:R-:W-:Y:S01]  /*84b0*/  IADD3 R153, P3, R6.reuse, 0xc060, RZ ;  /* 0x0000c06006997810 */ /* 0x040fe20007f7e0ff */
[----:B------:R-:W-:Y:S01]  /*84c0*/  UIMAD.WIDE.U32 UR6, UR39, UR8, URZ ;  /* 0x00000008270672a5 */ /* 0x000fe2000f8e003f */
[C---:B------:R-:W-:Y:S02]  /*84d0*/  IADD3 R157, P4, R6.reuse, 0xc040, RZ ;  /* 0x0000c040069d7810 */ /* 0x040fe40007f9e0ff */
[----:B------:R-:W-:Y:S01]  /*84e0*/  LOP3.LUT R152, R153, 0x380, RZ, 0xc0, !PT ;  /* 0x0000038099987812 */ /* 0x000fe200078ec0ff */
[----:B------:R-:W-:Y:S01]  /*84f0*/  ULDC.64 UR8, c[0x0][0xb98] ;  /* 0x0002e60000087ab9 */ /* 0x000fe20000000a00 */
[----:B------:R-:W-:Y:S01]  /*8500*/  IADD3 R159, P5, R6, 0xc020, RZ ;  /* 0x0000c020069f7810 */ /* 0x000fe20007fbe0ff */
[----:B------:R-:W-:Y:S01]  /*8510*/  UIADD3 UR7, UR7, UR5, URZ ;  /* 0x0000000507077290 */ /* 0x000fe2000fffe03f */
[----:B------:R-:W-:Y:S01]  /*8520*/  SHF.R.U64 R152, R152, 0x3, RZ ;  /* 0x0000000398987819 */ /* 0x000fe200000012ff */
[----:B------:R-:W-:Y:S01]  /*8530*/  UIMAD UR5, UR12, UR8, URZ ;  /* 0x000000080c0572a4 */ /* 0x000fe2000f8e023f */
[----:B------:R-:W-:Y:S01]  /*8540*/  LOP3.LUT R156, R157, 0x380, RZ, 0xc0, !PT ;  /* 0x000003809d9c7812 */ /* 0x000fe200078ec0ff */
[----:B------:R-:W-:Y:S01]  /*8550*/  UIMAD.WIDE.U32 UR6, UR41, UR8, UR6 ;  /* 0x00000008290672a5 */ /* 0x000fe2000f8e0006 */
[----:B------:R-:W-:Y:S01]  /*8560*/  LOP3.LUT R158, R159, 0x380, RZ, 0xc0, !PT ;  /* 0x000003809f9e7812 */ /* 0x000fe200078ec0ff */
[----:B------:R-:W-:Y:S01]  /*8570*/  UIMAD UR5, UR41, UR9, UR5 ;  /* 0x00000009290572a4 */ /* 0x000fe2000f8e0205 */
[----:B------:R-:W-:-:S02]  /*8580*/  IADD3 R111, P2, R6, 0x8020, RZ ;  /* 0x00008020066f7810 */ /* 0x000fc40007f5e0ff */
[----:B------:R-:W-:Y:S01]  /*8590*/  LOP3.LUT R152, R152, R153, RZ, 0x3c, !PT ;  /* 0x0000009998987212 */ /* 0x000fe200078e3cff */
[--C-:B------:R-:W-:Y:S01]  /*85a0*/  IMAD.X R153, RZ, RZ, R7.reuse, P3 ;  /* 0x000000ffff997224 */ /* 0x100fe200018e0607 */
[C---:B------:R-:W-:Y:S01]  /*85b0*/  LOP3.LUT R143, R6.reuse, 0x380, RZ, 0xc0, !PT ;  /* 0x00000380068f7812 */ /* 0x040fe200078ec0ff */
[--C-:B------:R-:W-:Y:S01]  /*85c0*/  IMAD.X R163, RZ, RZ, R7.reuse, P2 ;  /* 0x000000ffffa37224 */ /* 0x100fe200010e0607 */
[----:B------:R-:W-:Y:S01]  /*85d0*/  IADD3 R115, P0, R6, 0x8060, RZ ;  /* 0x0000806006737810 */ /* 0x000fe20007f1e0ff */
[----:B------:R-:W-:Y:S01]  /*85e0*/  ULDC.64 UR8, c[0x0][0xae8] ;  /* 0x0002ba0000087ab9 */ /* 0x000fe20000000a00 */
[----:B------:R-:W-:Y:S02]  /*85f0*/  SHF.R.U64 R156, R156, 0x3, RZ ;  /* 0x000000039c9c7819 */ /* 0x000fe400000012ff */
[----:B------:R-:W-:Y:S01]  /*8600*/  SHF.R.U64 R158, R158, 0x3, RZ ;  /* 0x000000039e9e7819 */ /* 0x000fe200000012ff */
[----:B------:R-:W-:Y:S01]  /*8610*/  IMAD.X R165, RZ, RZ, R7, P0 ;  /* 0x000000ffffa57224 */ /* 0x000fe200000e0607 */
[----:B------:R-:W-:-:S02]  /*8620*/  IADD3 R117, P6, R6, 0xc000, RZ ;  /* 0x0000c00006757810 */ /* 0x000fc40007fde0ff */
[C---:B------:R-:W-:Y:S02]  /*8630*/  IADD3 R21, P3, R6.reuse, 0x20, RZ ;  /* 0x0000002006157810 */ /* 0x040fe40007f7e0ff */
[C---:B------:R-:W-:Y:S01]  /*8640*/  IADD3 R113, P1, R6.reuse, 0x8040, RZ ;  /* 0x0000804006717810 */ /* 0x040fe20007f3e0ff */
[--C-:B------:R-:W-:Y:S01]  /*8650*/  IMAD.X R161, RZ, RZ, R7.reuse, P6 ;  /* 0x000000ffffa17224 */ /* 0x100fe200030e0607 */
[----:B------:R-:W-:Y:S01]  /*8660*/  SHF.R.U64 R143, R143, 0x3, RZ ;  /* 0x000000038f8f7819 */ /* 0x000fe200000012ff */
[--C-:B------:R-:W-:Y:S01]  /*8670*/  IMAD.X R167, RZ, RZ, R7.reuse, P3 ;  /* 0x000000ffffa77224 */ /* 0x100fe200018e0607 */
[----:B------:R-:W-:Y:S02]  /*8680*/  IADD3 R5, P2, R6, 0x4000, RZ ;  /* 0x0000400006057810 */ /* 0x000fe40007f5e0ff */
[----:B------:R-:W-:Y:S02]  /*8690*/  LOP3.LUT R9, R115, 0x380, RZ, 0xc0, !PT ;  /* 0x0000038073097812 */ /* 0x000fe400078ec0ff */
[----:B------:R-:W-:Y:S01]  /*86a0*/  LOP3.LUT R156, R156, R157, RZ, 0x3c, !PT ;  /* 0x0000009d9c9c7212 */ /* 0x000fe200078e3cff */
[--C-:B------:R-:W-:Y:S01]  /*86b0*/  IMAD.X R157, RZ, RZ, R7.reuse, P4 ;  /* 0x000000ffff9d7224 */ /* 0x100fe200020e0607 */
[----:B------:R-:W-:Y:S01]  /*86c0*/  LOP3.LUT R158, R158, R159, RZ, 0x3c, !PT ;  /* 0x0000009f9e9e7212 */ /* 0x000fe200078e3cff */
[--C-:B------:R-:W-:Y:S01]  /*86d0*/  IMAD.X R159, RZ, RZ, R7.reuse, P5 ;  /* 0x000000ffff9f7224 */ /* 0x100fe200028e0607 */
[----:B------:R-:W-:Y:S01]  /*86e0*/  IADD3.X R155, RZ, R7, RZ, P1, !PT ;  /* 0x00000007ff9b7210 */ /* 0x000fe20000ffe4ff */
        /* <DEDUP_REMOVED lines=14> */
[--C-:B------:R-:W-:Y:S01]  /*87d0*/  IMAD.X R9, RZ, RZ, R7.reuse, P3 ;  /* 0x000000ffff097224 */ /* 0x100fe200018e0607 */
[----:B------:R-:W-:Y:S01]  /*87e0*/  LOP3.LUT R102, R5, 0x380, RZ, 0xc0, !PT ;  /* 0x0000038005667812 */ /* 0x000fe200078ec0ff */
[----:B------:R-:W-:Y:S01]  /*87f0*/  IMAD.MOV.U32 R143, RZ, RZ, R7 ;  /* 0x000000ffff8f7224 */ /* 0x000fe200078e0007 */
[----:B------:R-:W-:-:S02]  /*8800*/  LOP3.LUT R14, R117, 0x380, RZ, 0xc0, !PT ;  /* 0x00000380750e7812 */ /* 0x000fc400078ec0ff */
[----:B------:R-:W-:Y:S02]  /*8810*/  LOP3.LUT R164, R6, R115, RZ, 0x3c, !PT ;  /* 0x0000007306a47212 */ /* 0x000fe400078e3cff */
[----:B------:R-:W-:Y:S02]  /*8820*/  SHF.R.U64 R102, R102, 0x3, RZ ;  /* 0x0000000366667819 */ /* 0x000fe400000012ff */
[----:B------:R-:W-:Y:S02]  /*8830*/  IADD3 R115, P2, R138, 0x7000, RZ ;  /* 0x000070008a737810 */ /* 0x000fe40007f5e0ff */
[----:B------:R-:W-:Y:S02]  /*8840*/  SHF.R.U64 R14, R14, 0x3, RZ ;  /* 0x000000030e0e7819 */ /* 0x000fe400000012ff */
[----:B------:R-:W-:Y:S02]  /*8850*/  LOP3.LUT R146, R102, R5, RZ, 0x3c, !PT ;  /* 0x0000000566927212 */ /* 0x000fe400078e3cff */
[----:B------:R-:W-:Y:S01]  /*8860*/  LOP3.LUT R114, R115, 0x380, RZ, 0xc0, !PT ;  /* 0x0000038073727812 */ /* 0x000fe200078ec0ff */
[----:B------:R-:W0:Y:S01]  /*8870*/  LDC R5, c[0x0][0xbe8] ;  /* 0x0002fa00ff057b82 */ /* 0x000e220000000800 */
[----:B------:R-:W-:-:S02]  /*8880*/  LOP3.LUT R160, R14, R117, RZ, 0x3c, !PT ;  /* 0x000000750ea07212 */ /* 0x000fc400078e3cff */
[----:B------:R-:W-:Y:S02]  /*8890*/  LOP3.LUT R14, R111, 0x380, RZ, 0xc0, !PT ;  /* 0x000003806f0e7812 */ /* 0x000fe400078ec0ff */
[----:B------:R-:W-:Y:S02]  /*88a0*/  LOP3.LUT R7, R12, 0x380, RZ, 0xc0, !PT ;  /* 0x000003800c077812 */ /* 0x000fe400078ec0ff */
[----:B------:R-:W-:Y:S02]  /*88b0*/  SHF.R.U64 R114, R114, 0x3, RZ ;  /* 0x0000000372727819 */ /* 0x000fe400000012ff */
[----:B------:R-:W-:Y:S02]  /*88c0*/  LOP3.LUT R6, R21, 0x380, RZ, 0xc0, !PT ;  /* 0x0000038015067812 */ /* 0x000fe400078ec0ff */
[----:B------:R-:W-:Y:S02]  /*88d0*/  SHF.R.U64 R14, R14, 0x3, RZ ;  /* 0x000000030e0e7819 */ /* 0x000fe400000012ff */
[----:B------:R-:W-:-:S02]  /*88e0*/  SHF.R.U64 R7, R7, 0x3, RZ ;  /* 0x0000000307077819 */ /* 0x000fc400000012ff */
[----:B------:R-:W-:Y:S01]  /*88f0*/  LOP3.LUT R114, R114, R115, RZ, 0x3c, !PT ;  /* 0x0000007372727212 */ /* 0x000fe200078e3cff */
[----:B------:R-:W-:Y:S01]  /*8900*/  IMAD.X R115, RZ, RZ, R139, P2 ;  /* 0x000000ffff737224 */ /* 0x000fe200010e068b */
[----:B------:R-:W-:Y:S02]  /*8910*/  SHF.R.U64 R6, R6, 0x3, RZ ;  /* 0x0000000306067819 */ /* 0x000fe400000012ff */
[----:B------:R-:W-:Y:S02]  /*8920*/  LOP3.LUT R162, R14, R111, RZ, 0x3c, !PT ;  /* 0x0000006f0ea27212 */ /* 0x000fe400078e3cff */
[----:B------:R-:W-:Y:S02]  /*8930*/  IADD3 R135, P2, R138, 0xe000, RZ ;  /* 0x0000e0008a877810 */ /* 0x000fe40007f5e0ff */
[----:B------:R-:W-:Y:S02]  /*8940*/  LOP3.LUT R168, R7, R12, RZ, 0x3c, !PT ;  /* 0x0000000c07a87212 */ /* 0x000fe400078e3cff */
[----:B------:R-:W-:-:S02]  /*8950*/  LOP3.LUT R14, R107, 0x380, RZ, 0xc0, !PT ;  /* 0x000003806b0e7812 */ /* 0x000fc400078ec0ff */
[----:B------:R-:W-:Y:S02]  /*8960*/  LOP3.LUT R12, R103, 0x380, RZ, 0xc0, !PT ;  /* 0x00000380670c7812 */ /* 0x000fe400078ec0ff */
[----:B------:R-:W-:Y:S02]  /*8970*/  LOP3.LUT R166, R6, R21, RZ, 0x3c, !PT ;  /* 0x0000001506a67212 */ /* 0x000fe400078e3cff */
        /* <DEDUP_REMOVED lines=12> */
[----:B------:R-:W-:Y:S01]  /*8a40*/  LOP3.LUT R134, R134, R135, RZ, 0x3c, !PT ;  /* 0x0000008786867212 */ /* 0x000fe200078e3cff */
[----:B------:R-:W-:Y:S01]  /*8a50*/  IMAD.X R135, RZ, RZ, R139, P2 ;  /* 0x000000ffff877224 */ /* 0x000fe200010e068b */
[----:B------:R-:W-:Y:S02]  /*8a60*/  LOP3.LUT R31, R8, 0x380, RZ, 0xc0, !PT ;  /* 0x00000380081f7812 */ /* 0x000fe400078ec0ff */
[----:B------:R-:W-:Y:S02]  /*8a70*/  IADD3 R7, P3, R138, 0x1000, RZ ;  /* 0x000010008a077810 */ /* 0x000fe40007f7e0ff */
[----:B0-----:R-:W-:-:S02]  /*8a80*/  ISETP.NE.AND P2, PT, R5, 0x1, PT ;  /* 0x000000010500780c */ /* 0x001fc40003f45270 */
[----:B------:R-:W-:Y:S02]  /*8a90*/  SHF.R.U64 R31, R31, 0x3, RZ ;  /* 0x000000031f1f7819 */ /* 0x000fe400000012ff */
[----:B------:R-:W-:Y:S02]  /*8aa0*/  LOP3.LUT R6, R7, 0x380, RZ, 0xc0, !PT ;  /* 0x0000038007067812 */ /* 0x000fe400078ec0ff */
[----:B------:R-:W-:Y:S02]  /*8ab0*/  LOP3.LUT R8, R31, R8, RZ, 0x3c, !PT ;  /* 0x000000081f087212 */ /* 0x000fe400078e3cff */
[----:B------:R-:W-:Y:S02]  /*8ac0*/  SHF.R.U64 R6, R6, 0x3, RZ ;  /* 0x0000000306067819 */ /* 0x000fe400000012ff */
[----:B------:R-:W-:Y:S02]  /*8ad0*/  MOV R152, R152 ;  /* 0x0000009800987202 */ /* 0x000fe40000000f00 */
[----:B------:R-:W-:-:S02]  /*8ae0*/  MOV R153, R8 ;  /* 0x0000000800997202 */ /* 0x000fc40000000f00 */
[----:B------:R-:W-:Y:S01]  /*8af0*/  LOP3.LUT R6, R6, R7, RZ, 0x3c, !PT ;  /* 0x0000000706067212 */ /* 0x000fe200078e3cff */
[----:B------:R-:W-:Y:S01]  /*8b00*/  IMAD.X R7, RZ, RZ, R139, P3 ;  /* 0x000000ffff077224 */ /* 0x000fe200018e068b */
[----:B------:R-:W-:Y:S02]  /*8b10*/  F2FP.F16.F32.PACK_AB R9, R35, R34 ;  /* 0x000000222309723e */ /* 0x000fe400000000ff */
[----:B------:R-:W0:Y:S01]  /*8b20*/  @P2 LDC R34, c[0x0][0xbec] ;  /* 0x0002fb00ff222b82 */ /* 0x000e220000000800 */
[----:B------:R-:W-:Y:S02]  /*8b30*/  IADD3 R117, P3, R138, 0x8000, RZ ;  /* 0x000080008a757810 */ /* 0x000fe40007f7e0ff */
[----:B------:R-:W-:Y:S02]  /*8b40*/  LOP3.LUT R20, R113, 0x380, RZ, 0xc0, !PT ;  /* 0x0000038071147812 */ /* 0x000fe400078ec0ff */
[----:B------:R-:W-:Y:S02]  /*8b50*/  LOP3.LUT R116, R117, 0x380, RZ, 0xc0, !PT ;  /* 0x0000038075747812 */ /* 0x000fe400078ec0ff */
[----:B------:R-:W-:Y:S01]  /*8b60*/  SHF.R.U64 R20, R20, 0x3, RZ ;  /* 0x0000000314147819 */ /* 0x000fe200000012ff */
[----:B------:R-:W1:Y:S01]  /*8b70*/  @P2 LDC R35, c[0x0][0xbf0] ;  /* 0x0002fc00ff232b82 */ /* 0x000e620000000800 */
[----:B------:R-:W-:-:S02]  /*8b80*/  SHF.R.U64 R116, R116, 0x3, RZ ;  /* 0x0000000374747819 */ /* 0x000fc400000012ff */
[----:B------:R-:W-:Y:S02]  /*8b90*/  LOP3.LUT R154, R20, R113, RZ, 0x3c, !PT ;  /* 0x00000071149a7212 */ /* 0x000fe400078e3cff */
[----:B------:R-:W-:Y:S02]  /*8ba0*/  IADD3 R111, P0, R138, 0x5000, RZ ;  /* 0x000050008a6f7810 */ /* 0x000fe40007f1e0ff */
[----:B------:R-:W-:Y:S01]  /*8bb0*/  LOP3.LUT R116, R116, R117, RZ, 0x3c, !PT ;  /* 0x0000007574747212 */ /* 0x000fe200078e3cff */
[----:B------:R-:W-:Y:S01]  /*8bc0*/  IMAD.X R117, RZ, RZ, R139, P3 ;  /* 0x000000ffff757224 */ /* 0x000fe200018e068b */
[----:B------:R-:W-:Y:S02]  /*8bd0*/  IADD3 R29, P3, R138, 0xf000, RZ ;  /* 0x0000f0008a1d7810 */ /* 0x000fe40007f7e0ff */
[----:B------:R-:W-:Y:S02]  /*8be0*/  MOV R154, R154 ;  /* 0x0000009a009a7202 */ /* 0x000fe40000000f00 */
[----:B------:R-:W-:-:S02]  /*8bf0*/  LOP3.LUT R110, R111, 0x380, RZ, 0xc0, !PT ;  /* 0x000003806f6e7812 */ /* 0x000fc400078ec0ff */
[----:B------:R-:W-:Y:S02]  /*8c00*/  MOV R155, R10 ;  /* 0x0000000a009b7202 */ /* 0x000fe40000000f00 */
[----:B------:R-:W-:Y:S02]  /*8c10*/  F2FP.F16.F32.PACK_AB R10, R37, R179 ;  /* 0x000000b3250a723e */ /* 0x000fe400000000ff */
[----:B------:R-:W-:Y:S02]  /*8c20*/  LOP3.LUT R28, R29, 0x380, RZ, 0xc0, !PT ;  /* 0x000003801d1c7812 */ /* 0x000fe400078ec0ff */
[----:B------:R-:W-:Y:S02]  /*8c30*/  IADD3 R37, R16, UR43, RZ ;  /* 0x0000002b10257c10 */ /* 0x000fe4000fffe0ff */
[----:B------:R-:W-:Y:S02]  /*8c40*/  SHF.R.U64 R110, R110, 0x3, RZ ;  /* 0x000000036e6e7819 */ /* 0x000fe400000012ff */
[----:B------:R-:W-:Y:S01]  /*8c50*/  MOV R31, R142 ;  /* 0x0000008e001f7202 */ /* 0x000fe20000000f00 */
[----:B0-----:R-:W-:Y:S01]  /*8c60*/  @P2 IMAD.HI.U32 R34, R37, R34, RZ ;  /* 0x0000002225222227 */ /* 0x001fe200078e00ff */
[----:B------:R-:W-:-:S02]  /*8c70*/  IADD3 R113, P1, R138, 0x6000, RZ ;  /* 0x000060008a717810 */ /* 0x000fc40007f3e0ff */
[----:B------:R-:W-:Y:S01]  /*8c80*/  SHF.R.U64 R28, R28, 0x3, RZ ;  /* 0x000000031c1c7819 */ /* 0x000fe200000012ff */
[----:B------:R0:W-:Y:S01]  /*8c90*/  STSM.16.M88.4 [R31], R24 ;  /* 0x000000181f007844 */ /* 0x0001e20000000200 */
[----:B------:R-:W-:Y:S01]  /*8ca0*/  MOV R150, R150 ;  /* 0x0000009600967202 */ /* 0x000fe20000000f00 */
[--C-:B------:R-:W-:Y:S01]  /*8cb0*/  IMAD.X R143, RZ, RZ, R139.reuse, P3 ;  /* 0x000000ffff8f7224 */ /* 0x100fe200018e068b */
[----:B------:R-:W-:Y:S01]  /*8cc0*/  LOP3.LUT R110, R110, R111, RZ, 0x3c, !PT ;  /* 0x0000006f6e6e7212 */ /* 0x000fe200078e3cff */
[----:B------:R-:W-:Y:S01]  /*8cd0*/  IMAD.X R111, RZ, RZ, R139, P0 ;  /* 0x000000ffff6f7224 */ /* 0x000fe200000e068b */
[----:B------:R-:W-:Y:S02]  /*8ce0*/  MOV R166, R166 ;  /* 0x000000a600a67202 */ /* 0x000fe40000000f00 */
[----:B------:R-:W-:Y:S02]  /*8cf0*/  MOV R32, R14 ;  /* 0x0000000e00207202 */ /* 0x000fe40000000f00 */
[----:B------:R-:W-:-:S02]  /*8d00*/  MOV R151, R12 ;  /* 0x0000000c00977202 */ /* 0x000fc40000000f00 */
[----:B------:R-:W-:Y:S01]  /*8d10*/  F2FP.F16.F32.PACK_AB R8, R33, R178 ;  /* 0x000000b22108723e */ /* 0x000fe200000000ff */
[----:B------:R-:W-:Y:S01]  /*8d20*/  IMAD.MOV.U32 R33, RZ, RZ, R37 ;  /* 0x000000ffff217224 */ /* 0x000fe200078e0025 */
[----:B------:R-:W-:Y:S02]  /*8d30*/  F2FP.F16.F32.PACK_AB R11, R39, R38 ;  /* 0x00000026270b723e */ /* 0x000fe400000000ff */
[----:B------:R-:W-:Y:S02]  /*8d40*/  F2FP.F16.F32.PACK_AB R12, R41, R180 ;  /* 0x000000b4290c723e */ /* 0x000fe400000000ff */
[----:B------:R-:W-:Y:S01]  /*8d50*/  F2FP.F16.F32.PACK_AB R13, R43, R42 ;  /* 0x0000002a2b0d723e */ /* 0x000fe200000000ff */
[----:B------:R2:W-:Y:S01]  /*8d60*/  STSM.16.M88.4 [R166], R8 ;  /* 0x00000008a6007844 */ /* 0x0005e20000000200 */
[----:B------:R-:W-:Y:S02]  /*8d70*/  F2FP.F16.F32.PACK_AB R14, R45, R181 ;  /* 0x000000b52d0e723e */ /* 0x000fe400000000ff */
[----:B------:R-:W-:-:S02]  /*8d80*/  F2FP.F16.F32.PACK_AB R15, R47, R46 ;  /* 0x0000002e2f0f723e */ /* 0x000fc400000000ff */
[----:B------:R-:W-:Y:S02]  /*8d90*/  LOP3.LUT R112, R113, 0x380, RZ, 0xc0, !PT ;  /* 0x0000038071707812 */ /* 0x000fe400078ec0ff */
[----:B------:R-:W-:Y:S01]  /*8da0*/  IADD3 R127, P0, R138, 0xc000, RZ ;  /* 0x0000c0008a7f7810 */ /* 0x000fe20007f1e0ff */
[----:B------:R3:W-:Y:S01]  /*8db0*/  STSM.16.M88.4 [R155], R12 ;  /* 0x0000000c9b007844 */ /* 0x0007e20000000200 */
[----:B------:R-:W-:Y:S02]  /*8dc0*/  LOP3.LUT R142, R28, R29, RZ, 0x3c, !PT ;  /* 0x0000001d1c8e7212 */ /* 0x000fe400078e3cff */
[----:B0-----:R-:W-:Y:S02]  /*8dd0*/  F2FP.F16.F32.PACK_AB R24, R49, R182 ;  /* 0x000000b63118723e */ /* 0x001fe400000000ff */
        /* <DEDUP_REMOVED lines=8> */
[----:B-1----:R-:W-:-:S02]  /*8e60*/  @P2 SHF.R.U32.HI R33, RZ, R35, R34 ;  /* 0x00000023ff212219 */ /* 0x002fc40000011622 */
[----:B------:R-:W-:Y:S01]  /*8e70*/  SHF.R.U64 R112, R112, 0x3, RZ ;  /* 0x0000000370707819 */ /* 0x000fe200000012ff */
[----:B------:R0:W-:Y:S01]  /*8e80*/  STSM.16.M88.4 [R146], R28 ;  /* 0x0000001c92007844 */ /* 0x0001e20000000200 */
[----:B------:R-:W-:Y:S02]  /*8e90*/  LOP3.LUT R126, R127, 0x380, RZ, 0xc0, !PT ;  /* 0x000003807f7e7812 */ /* 0x000fe400078ec0ff */
[----:B--2---:R-:W-:Y:S02]  /*8ea0*/  F2FP.F16.F32.PACK_AB R8, R65, R186 ;  /* 0x000000ba4108723e */ /* 0x004fe400000000ff */
[----:B------:R-:W-:Y:S02]  /*8eb0*/  F2FP.F16.F32.PACK_AB R9, R67, R66 ;  /* 0x000000424309723e */ /* 0x000fe400000000ff */
[----:B------:R-:W-:Y:S02]  /*8ec0*/  F2FP.F16.F32.PACK_AB R10, R69, R187 ;  /* 0x000000bb450a723e */ /* 0x000fe400000000ff */
[----:B------:R-:W-:-:S02]  /*8ed0*/  F2FP.F16.F32.PACK_AB R11, R71, R70 ;  /* 0x00000046470b723e */ /* 0x000fc400000000ff */
[----:B---3--:R-:W-:Y:S02]  /*8ee0*/  F2FP.F16.F32.PACK_AB R12, R73, R188 ;  /* 0x000000bc490c723e */ /* 0x008fe400000000ff */
[----:B------:R-:W-:Y:S01]  /*8ef0*/  F2FP.F16.F32.PACK_AB R13, R75, R74 ;  /* 0x0000004a4b0d723e */ /* 0x000fe200000000ff */
[----:B------:R-:W-:Y:S01]  /*8f00*/  STSM.16.M88.4 [R151], R8 ;  /* 0x0000000897007844 */ /* 0x000fe20000000200 */
[----:B------:R-:W-:Y:S01]  /*8f10*/  F2FP.F16.F32.PACK_AB R14, R77, R189 ;  /* 0x000000bd4d0e723e */ /* 0x000fe200000000ff */
[----:B0-----:R-:W-:Y:S01]  /*8f20*/  IMAD.MOV R28, RZ, RZ, -R33 ;  /* 0x000000ffff1c7224 */ /* 0x001fe200078e0a21 */
[----:B------:R-:W-:Y:S02]  /*8f30*/  F2FP.F16.F32.PACK_AB R15, R79, R78 ;  /* 0x0000004e4f0f723e */ /* 0x000fe400000000ff */
[----:B------:R-:W-:Y:S01]  /*8f40*/  LOP3.LUT R112, R112, R113, RZ, 0x3c, !PT ;  /* 0x0000007170707212 */ /* 0x000fe200078e3cff */
[----:B------:R-:W-:Y:S01]  /*8f50*/  IMAD.X R113, RZ, RZ, R139, P1 ;  /* 0x000000ffff717224 */ /* 0x000fe200008e068b */
[----:B------:R-:W-:Y:S01]  /*8f60*/  SHF.R.U64 R126, R126, 0x3, RZ ;  /* 0x000000037e7e7819 */ /* 0x000fe200000012ff */
[----:B------:R-:W-:Y:S01]  /*8f70*/  IMAD R35, R5, R28, R37 ;  /* 0x0000001c05237224 */ /* 0x000fe200078e0225 */
[----:B------:R-:W-:Y:S01]  /*8f80*/  F2FP.F16.F32.PACK_AB R24, R81, R190 ;  /* 0x000000be5118723e */ /* 0x000fe200000000ff */
[----:B------:R0:W-:Y:S01]  /*8f90*/  STSM.16.M88.4 [R32], R12 ;  /* 0x0000000c20007844 */ /* 0x0001e20000000200 */
[----:B------:R-:W-:-:S02]  /*8fa0*/  F2FP.F16.F32.PACK_AB R25, R83, R82 ;  /* 0x000000525319723e */ /* 0x000fc400000000ff */
[----:B------:R-:W-:Y:S02]  /*8fb0*/  F2FP.F16.F32.PACK_AB R26, R85, R191 ;  /* 0x000000bf551a723e */ /* 0x000fe400000000ff */
[----:B------:R-:W-:Y:S02]  /*8fc0*/  F2FP.F16.F32.PACK_AB R27, R87, R86 ;  /* 0x00000056571b723e */ /* 0x000fe400000000ff */
[----:B------:R-:W-:Y:S02]  /*8fd0*/  IADD3 R131, P1, R138, 0xd000, RZ ;  /* 0x0000d0008a837810 */ /* 0x000fe40007f3e0ff */
[----:B------:R-:W-:Y:S01]  /*8fe0*/  LOP3.LUT R126, R126, R127, RZ, 0x3c, !PT ;  /* 0x0000007f7e7e7212 */ /* 0x000fe200078e3cff */
[----:B------:R-:W-:Y:S01]  /*8ff0*/  IMAD.X R127, RZ, RZ, R139, P0 ;  /* 0x000000ffff7f7224 */ /* 0x000fe200000e068b */
[----:B------:R1:W-:Y:S01]  /*9000*/  STSM.16.M88.4 [R150], R24 ;  /* 0x0000001896007844 */ /* 0x0003e20000000200 */
[----:B------:R-:W-:Y:S02]  /*9010*/  LOP3.LUT R130, R131, 0x380, RZ, 0xc0, !PT ;  /* 0x0000038083827812 */ /* 0x000fe400078ec0ff */
[C---:B------:R-:W-:Y:S01]  /*9020*/  IADD3 R21, P4, R138.reuse, 0x2000, RZ ;  /* 0x000020008a157810 */ /* 0x040fe20007f9e0ff */
[----:B0-----:R-:W-:Y:S01]  /*9030*/  IMAD.U32 R14, RZ, RZ, UR5 ;  /* 0x00000005ff0e7e24 */ /* 0x001fe2000f8e00ff */
[----:B------:R-:W-:Y:S01]  /*9040*/  SHF.R.S32.HI R13, RZ, 0x1f, R33 ;  /* 0x0000001fff0d7819 */ /* 0x000fe20000011421 */
[----:B------:R-:W-:Y:S01]  /*9050*/  ULDC UR5, c[0x0][0xa88] ;  /* 0x0002a20000057ab9 */ /* 0x000fe20000000800 */
[----:B------:R-:W-:-:S02]  /*9060*/  IADD3 R103, P5, R138, 0x3000, RZ ;  /* 0x000030008a677810 */ /* 0x000fc40007fbe0ff */
[----:B------:R-:W-:Y:S02]  /*9070*/  IADD3 R107, P6, R138, 0x4000, RZ ;  /* 0x000040008a6b7810 */ /* 0x000fe40007fde0ff */
[----:B------:R-:W-:Y:S02]  /*9080*/  SHF.R.S32.HI R12, RZ, 0x1f, R35 ;  /* 0x0000001fff0c7819 */ /* 0x000fe40000011423 */
[----:B------:R-:W-:Y:S02]  /*9090*/  SHF.R.U64 R130, R130, 0x3, RZ ;  /* 0x0000000382827819 */ /* 0x000fe400000012ff */
[----:B-1----:R-:W-:Y:S01]  /*90a0*/  IADD3 R24, P0, R33, UR6, RZ ;  /* 0x0000000621187c10 */ /* 0x002fe2000ff1e0ff */
[----:B------:R-:W-:Y:S01]  /*90b0*/  VIADD R27, R208, UR43 ;  /* 0x0000002bd01b7c36 */ /* 0x000fe20008000000 */
[----:B------:R-:W-:Y:S02]  /*90c0*/  LOP3.LUT R20, R21, 0x380, RZ, 0xc0, !PT ;  /* 0x0000038015147812 */ /* 0x000fe400078ec0ff */
[----:B------:R-:W-:Y:S01]  /*90d0*/  IADD3.X R25, R13, UR7, R14, P0, !PT ;  /* 0x000000070d197c10 */ /* 0x000fe200087fe40e */
[----:B------:R-:W-:Y:S01]  /*90e0*/  ULDC.64 UR6, c[0x0][0xb88] ;  /* 0x0002e20000067ab9 */ /* 0x000fe20000000a00 */
[----:B------:R-:W-:Y:S01]  /*90f0*/  LOP3.LUT R102, R103, 0x380, RZ, 0xc0, !PT ;  /* 0x0000038067667812 */ /* 0x000fe200078ec0ff */
[----:B------:R-:W-:Y:S01]  /*9100*/  IMAD R12, R12, UR6, RZ ;  /* 0x000000060c0c7c24 */ /* 0x000fe2000f8e02ff */
[----:B------:R-:W-:Y:S01]  /*9110*/  LOP3.LUT R106, R107, 0x380, RZ, 0xc0, !PT ;  /* 0x000003806b6a7812 */ /* 0x000fe200078ec0ff */
[----:B------:R-:W-:Y:S01]  /*9120*/  IMAD.WIDE.U32 R24, R35, UR6, R24 ;  /* 0x0000000623187c25 */ /* 0x000fe2000f8e0018 */
[----:B------:R-:W-:-:S02]  /*9130*/  LOP3.LUT R130, R130, R131, RZ, 0x3c, !PT ;  /* 0x0000008382827212 */ /* 0x000fc400078e3cff */
[----:B------:R-:W-:Y:S01]  /*9140*/  MOV R168, R168 ;  /* 0x000000a800a87202 */ /* 0x000fe20000000f00 */
[----:B------:R-:W-:Y:S01]  /*9150*/  IMAD R35, R35, UR7, R12 ;  /* 0x0000000723237c24 */ /* 0x000fe2000f8e020c */
[----:B------:R-:W-:Y:S01]  /*9160*/  F2FP.F16.F32.PACK_AB R28, R89, R192 ;  /* 0x000000c0591c723e */ /* 0x000fe200000000ff */
[----:B------:R-:W-:Y:S01]  /*9170*/  ULDC.64 UR6, c[0x0][0xb50] ;  /* 0x0002d40000067ab9 */ /* 0x000fe20000000a00 */
[----:B------:R-:W-:Y:S02]  /*9180*/  F2FP.F16.F32.PACK_AB R29, R91, R90 ;  /* 0x0000005a5b1d723e */ /* 0x000fe400000000ff */
[----:B------:R-:W-:Y:S02]  /*9190*/  F2FP.F16.F32.PACK_AB R30, R93, R193 ;  /* 0x000000c15d1e723e */ /* 0x000fe400000000ff */
[----:B------:R-:W-:Y:S02]  /*91a0*/  F2FP.F16.F32.PACK_AB R31, R95, R94 ;  /* 0x0000005e5f1f723e */ /* 0x000fe400000000ff */
[----:B------:R-:W-:-:S02]  /*91b0*/  LOP3.LUT R131, R138, 0x380, RZ, 0xc0, !PT ;  /* 0x000003808a837812 */ /* 0x000fc400078ec0ff */
[----:B------:R-:W-:Y:S01]  /*91c0*/  MOV R162, R162 ;  /* 0x000000a200a27202 */ /* 0x000fe20000000f00 */
[----:B------:R-:W-:Y:S01]  /*91d0*/  STSM.16.M88.4 [R168], R28 ;  /* 0x0000001ca8007844 */ /* 0x000fe20000000200 */
[----:B------:R-:W-:Y:S02]  /*91e0*/  F2FP.F16.F32.PACK_AB R8, R97, R194 ;  /* 0x000000c26108723e */ /* 0x000fe400000000ff */
[----:B------:R-:W-:Y:S02]  /*91f0*/  F2FP.F16.F32.PACK_AB R9, R99, R98 ;  /* 0x000000626309723e */ /* 0x000fe400000000ff */
[----:B------:R-:W-:Y:S02]  /*9200*/  F2FP.F16.F32.PACK_AB R10, R101, R195 ;  /* 0x000000c3650a723e */ /* 0x000fe400000000ff */
[----:B------:R-:W-:Y:S01]  /*9210*/  F2FP.F16.F32.PACK_AB R11, R40, R36 ;  /* 0x00000024280b723e */ /* 0x000fe200000000ff */
[----:B------:R-:W-:Y:S01]  /*9220*/  IMAD R40, R5, UR5, RZ ;  /* 0x0000000505287c24 */ /* 0x000fe2000f8e02ff */
[----:B------:R-:W-:-:S02]  /*9230*/  SHF.R.U64 R20, R20, 0x3, RZ ;  /* 0x0000000314147819 */ /* 0x000fc400000012ff */
[----:B------:R-:W-:Y:S01]  /*9240*/  SHF.R.U64 R102, R102, 0x3, RZ ;  /* 0x0000000366667819 */ /* 0x000fe200000012ff */
[----:B------:R0:W-:Y:S01]  /*9250*/  STSM.16.M88.4 [R162], R8 ;  /* 0x00000008a2007844 */ /* 0x0001e20000000200 */
[----:B------:R-:W-:Y:S02]  /*9260*/  SHF.R.U64 R106, R106, 0x3, RZ ;  /* 0x000000036a6a7819 */ /* 0x000fe400000012ff */
[----:B------:R-:W-:Y:S02]  /*9270*/  SHF.R.U64 R131, R131, 0x3, RZ ;  /* 0x0000000383837819 */ /* 0x000fe400000012ff */
[----:B------:R-:W-:Y:S02]  /*9280*/  LOP3.LUT R20, R20, R21, RZ, 0x3c, !PT ;  /* 0x0000001514147212 */ /* 0x000fe400078e3cff */
[----:B------:R-:W-:Y:S01]  /*9290*/  LOP3.LUT R102, R102, R103, RZ, 0x3c, !PT ;  /* 0x0000006766667212 */ /* 0x000fe200078e3cff */
[--C-:B------:R-:W-:Y:S01]  /*92a0*/  IMAD.X R103, RZ, RZ, R139.reuse, P5 ;  /* 0x000000ffff677224 */ /* 0x100fe200028e068b */
[----:B------:R-:W-:Y:S01]  /*92b0*/  LOP3.LUT R106, R106, R107, RZ, 0x3c, !PT ;  /* 0x0000006b6a6a7212 */ /* 0x000fe200078e3cff */
[----:B------:R-:W-:Y:S01]  /*92c0*/  IMAD.X R107, RZ, RZ, R139, P6 ;  /* 0x000000ffff6b7224 */ /* 0x000fe200030e068b */
[----:B------:R-:W-:-:S02]  /*92d0*/  IADD3.X R21, RZ, R139, RZ, P4, !PT ;  /* 0x0000008bff157210 */ /* 0x000fc400027fe4ff */
[----:B------:R-:W-:Y:S02]  /*92e0*/  LOP3.LUT P0, RZ, R206, 0x3, RZ, 0xc0, !PT ;  /* 0x00000003ceff7812 */ /* 0x000fe4000780c0ff */
[C---:B------:R-:W-:Y:S01]  /*92f0*/  IADD3 R119, P4, R138.reuse, 0x9000, RZ ;  /* 0x000090008a777810 */ /* 0x040fe20007f9e0ff */
[----:B0-----:R-:W-:Y:S01]  /*9300*/  IMAD.IADD R11, R25, 0x1, R35 ;  /* 0x00000001190b7824 */ /* 0x001fe200078e0223 */
[C---:B------:R-:W-:Y:S01]  /*9310*/  IADD3 R121, P5, R138.reuse, 0xa000, RZ ;  /* 0x0000a0008a797810 */ /* 0x040fe20007fbe0ff */
[----:B------:R-:W-:Y:S01]  /*9320*/  VIADD R9, R27, 0x8 ;  /* 0x000000081b097836 */ /* 0x000fe20000000000 */
[----:B------:R-:W-:Y:S02]  /*9330*/  IADD3 R123, P6, R138, 0xb000, RZ ;  /* 0x0000b0008a7b7810 */ /* 0x000fe40007fde0ff */
[----:B------:R-:W-:Y:S02]  /*9340*/  LEA R26, P3, R24, UR6, 0x2 ;  /* 0x00000006181a7c11 */ /* 0x000fe4000f8610ff */
[----:B------:R-:W-:Y:S01]  /*9350*/  LOP3.LUT R138, R131, R138, RZ, 0x3c, !PT ;  /* 0x0000008a838a7212 */ /* 0x000fe200078e3cff */
[----:B------:R-:W-:Y:S01]  /*9360*/  IMAD.X R131, RZ, RZ, R139, P1 ;  /* 0x000000ffff837224 */ /* 0x000fe200008e068b */
[----:B------:R-:W-:Y:S01]  /*9370*/  F2FP.F16.F32.PACK_AB R12, R105, R196 ;  /* 0x000000c4690c723e */ /* 0x000fe200000000ff */
[----:B------:R-:W-:Y:S01]  /*9380*/  SHFL.IDX PT, R36, R26, RZ, 0x1c1f ;  /* 0x001c1fff1a247589 */ /* 0x000fe200000e0000 */
[----:B------:R-:W-:-:S02]  /*9390*/  F2FP.F16.F32.PACK_AB R13, R48, R44 ;  /* 0x0000002c300d723e */ /* 0x000fc400000000ff */
[----:B------:R-:W-:Y:S01]  /*93a0*/  F2FP.F16.F32.PACK_AB R14, R109, R197 ;  /* 0x000000c56d0e723e */ /* 0x000fe200000000ff */
[----:B------:R-:W-:Y:S01]  /*93b0*/  SHFL.IDX PT, R38, R26, 0x1, 0x1c1f ;  /* 0x003c1f001a267f89 */ /* 0x000fe200000e0000 */
[----:B------:R-:W-:Y:S02]  /*93c0*/  F2FP.F16.F32.PACK_AB R15, R56, R52 ;  /* 0x00000034380f723e */ /* 0x000fe400000000ff */
[-C--:B------:R-:W-:Y:S02]  /*93d0*/  ISETP.GE.OR P1, PT, R27, R40.reuse, P0 ;  /* 0x000000281b00720c */ /* 0x080fe40000726670 */
[----:B------:R-:W-:Y:S01]  /*93e0*/  LEA.HI.X R27, R24, UR7, R11, 0x2, P3 ;  /* 0x00000007181b7c11 */ /* 0x000fe200098f140b */
[----:B------:R0:W-:Y:S01]  /*93f0*/  STSM.16.M88.4 [R154], R12 ;  /* 0x0000000c9a007844 */ /* 0x0001e20000000200 */
[----:B------:R-:W-:Y:S02]  /*9400*/  ISETP.GE.OR P0, PT, R9, R40, P0 ;  /* 0x000000280900720c */ /* 0x000fe40000706670 */
[----:B------:R-:W-:Y:S01]  /*9410*/  MOV R164, R164 ;  /* 0x000000a400a47202 */ /* 0x000fe20000000f00 */
[----:B------:R-:W1:Y:S01]  /*9420*/  SHFL.IDX PT, R37, R27, RZ, 0x1c1f ;  /* 0x001c1fff1b257589 */ /* 0x000e6200000e0000 */
[----:B------:R-:W-:-:S02]  /*9430*/  F2FP.F16.F32.PACK_AB R8, R175, R198 ;  /* 0x000000c6af08723e */ /* 0x000fc400000000ff */
[----:B------:R-:W-:Y:S01]  /*9440*/  F2FP.F16.F32.PACK_AB R9, R64, R60 ;  /* 0x0000003c4009723e */ /* 0x000fe200000000ff */
[----:B------:R2:W3:Y:S01]  /*9450*/  SHFL.IDX PT, R39, R27, 0x1, 0x1c1f ;  /* 0x003c1f001b277f89 */ /* 0x0004e200000e0000 */
[----:B------:R-:W-:Y:S02]  /*9460*/  F2FP.F16.F32.PACK_AB R10, R176, R199 ;  /* 0x000000c7b00a723e */ /* 0x000fe400000000ff */
[----:B------:R-:W-:Y:S02]  /*9470*/  F2FP.F16.F32.PACK_AB R11, R72, R68 ;  /* 0x00000044480b723e */ /* 0x000fe400000000ff */
[----:B------:R-:W-:Y:S02]  /*9480*/  MOV R160, R160 ;  /* 0x000000a000a07202 */ /* 0x000fe40000000f00 */
[----:B------:R-:W-:Y:S01]  /*9490*/  MOV R158, R158 ;  /* 0x0000009e009e7202 */ /* 0x000fe20000000f00 */
[----:B------:R-:W-:Y:S01]  /*94a0*/  STSM.16.M88.4 [R164], R8 ;  /* 0x00000008a4007844 */ /* 0x000fe20000000200 */
[----:B0-----:R-:W-:-:S02]  /*94b0*/  F2FP.F16.F32.PACK_AB R12, R129, R204 ;  /* 0x000000cc810c723e */ /* 0x001fc400000000ff */
[----:B------:R-:W-:Y:S01]  /*94c0*/  F2FP.F16.F32.PACK_AB R13, R96, R92 ;  /* 0x0000005c600d723e */ /* 0x000fe200000000ff */
[----:B------:R-:W-:Y:S01]  /*94d0*/  STSM.16.M88.4 [R160], R200 ;  /* 0x000000c8a0007844 */ /* 0x000fe20000000200 */
[----:B------:R-:W-:Y:S02]  /*94e0*/  F2FP.F16.F32.PACK_AB R14, R133, R132 ;  /* 0x00000084850e723e */ /* 0x000fe400000000ff */
[----:B------:R-:W-:Y:S02]  /*94f0*/  F2FP.F16.F32.PACK_AB R15, R104, R100 ;  /* 0x00000064680f723e */ /* 0x000fe400000000ff */
[----:B------:R-:W-:Y:S02]  /*9500*/  MOV R156, R156 ;  /* 0x0000009c009c7202 */ /* 0x000fe40000000f00 */
[----:B------:R-:W-:Y:S01]  /*9510*/  F2FP.F16.F32.PACK_AB R24, R137, R136 ;  /* 0x000000888918723e */ /* 0x000fe200000000ff */
[----:B------:R-:W-:Y:S01]  /*9520*/  STSM.16.M88.4 [R158], R12 ;  /* 0x0000000c9e007844 */ /* 0x000fe20000000200 */
[----:B------:R-:W-:-:S02]  /*9530*/  F2FP.F16.F32.PACK_AB R25, R128, R108 ;  /* 0x0000006c8019723e */ /* 0x000fc400000000ff */
[----:B------:R-:W-:Y:S02]  /*9540*/  F2FP.F16.F32.PACK_AB R26, R141, R140 ;  /* 0x0000008c8d1a723e */ /* 0x000fe400000000ff */
[----:B--2---:R-:W-:Y:S02]  /*9550*/  F2FP.F16.F32.PACK_AB R27, R171, R170 ;  /* 0x000000aaab1b723e */ /* 0x004fe400000000ff */
[----:B------:R-:W-:Y:S02]  /*9560*/  F2FP.F16.F32.PACK_AB R146, R149, R148 ;  /* 0x000000949592723e */ /* 0x000fe400000000ff */
[----:B------:R-:W-:Y:S01]  /*9570*/  F2FP.F16.F32.PACK_AB R147, R0, R174 ;  /* 0x000000ae0093723e */ /* 0x000fe200000000ff */
[----:B------:R-:W-:Y:S01]  /*9580*/  STSM.16.M88.4 [R156], R24 ;  /* 0x000000189c007844 */ /* 0x000fe20000000200 */
[----:B------:R-:W-:Y:S01]  /*9590*/  UIMAD UR5, UR10, UR8, URZ ;  /* 0x000000080a0572a4 */ /* 0x000fe2000f8e023f */
[----:B------:R-:W-:Y:S02]  /*95a0*/  LOP3.LUT R118, R119, 0x380, RZ, 0xc0, !PT ;  /* 0x0000038077767812 */ /* 0x000fe400078ec0ff */
[----:B------:R-:W-:Y:S01]  /*95b0*/  STSM.16.M88.4 [R152], R144 ;  /* 0x0000009098007844 */ /* 0x000fe20000000200 */
[----:B------:R-:W-:Y:S01]  /*95c0*/  IMAD R0, R23, 0x20, R205 ;  /* 0x0000002017007824 */ /* 0x000fe200078e02cd */
[----:B------:R-:W-:Y:S01]  /*95d0*/  UIMAD.WIDE.U32 UR6, UR39, UR8, URZ ;  /* 0x00000008270672a5 */ /* 0x000fe2000f8e003f */
[----:B------:R-:W-:Y:S01]  /*95e0*/  LOP3.LUT R120, R121, 0x380, RZ, 0xc0, !PT ;  /* 0x0000038079787812 */ /* 0x000fe200078ec0ff */
[----:B------:R-:W-:Y:S01]  /*95f0*/  BAR.SYNC.DEFER_BLOCKING 0x1, 0x100 ;  /* 0x0044000000007b1d */ /* 0x000fe20000010000 */
[----:B------:R-:W-:Y:S01]  /*9600*/  UIMAD UR5, UR39, UR9, UR5 ;  /* 0x00000009270572a4 */ /* 0x000fe2000f8e0205 */
[----:B------:R-:W-:-:S02]  /*9610*/  LOP3.LUT R122, R123, 0x380, RZ, 0xc0, !PT ;  /* 0x000003807b7a7812 */ /* 0x000fc400078ec0ff */
[----:B------:R-:W-:Y:S02]  /*9620*/  SHF.R.U64 R118, R118, 0x3, RZ ;  /* 0x0000000376767819 */ /* 0x000fe400000012ff */
[----:B------:R-:W-:Y:S01]  /*9630*/  ULDC.64 UR10, c[0x0][0xaf0] ;  /* 0x0002bc00000a7ab9 */ /* 0x000fe20000000a00 */
[----:B------:R-:W-:Y:S01]  /*9640*/  SHF.R.U64 R120, R120, 0x3, RZ ;  /* 0x0000000378787819 */ /* 0x000fe200000012ff */
[----:B-1----:R-:W-:Y:S01]  /*9650*/  @!P1 ST.E desc[UR48][R36.64], R4 ;  /* 0x0000000424009985 */ /* 0x002fe2000c101930 */
[----:B------:R-:W-:Y:S01]  /*9660*/  UIMAD UR8, UR12, UR10, URZ ;  /* 0x0000000a0c0872a4 */ /* 0x000fe2000f8e023f */
[----:B------:R-:W-:Y:S02]  /*9670*/  SHF.R.U64 R122, R122, 0x3, RZ ;  /* 0x000000037a7a7819 */ /* 0x000fe400000012ff */
[----:B---3--:R0:W-:Y:S01]  /*9680*/  @!P0 ST.E desc[UR48][R38.64], R3 ;  /* 0x0000000326008985 */ /* 0x0081e2000c101930 */
[----:B------:R-:W-:Y:S01]  /*9690*/  UIADD3 UR7, UR7, UR5, URZ ;  /* 0x0000000507077290 */ /* 0x000fe2000fffe03f */
[----:B------:R-:W-:-:S02]  /*96a0*/  LOP3.LUT R118, R118, R119, RZ, 0x3c, !PT ;  /* 0x0000007776767212 */ /* 0x000fc400078e3cff */
[----:B------:R1:W5:Y:S01]  /*96b0*/  LD.E.128 R28, desc[UR48][R6.64] ;  /* 0x00000030061c7980 */ /* 0x000362000c101d00 */
[----:B------:R-:W-:Y:S02]  /*96c0*/  LOP3.LUT R120, R120, R121, RZ, 0x3c, !PT ;  /* 0x0000007978787212 */ /* 0x000fe400078e3cff */
[----:B------:R-:W-:Y:S01]  /*96d0*/  LOP3.LUT R122, R122, R123, RZ, 0x3c, !PT ;  /* 0x0000007b7a7a7212 */ /* 0x000fe200078e3cff */
[----:B------:R2:W5:Y:S01]  /*96e0*/  LD.E.128 R32, desc[UR48][R20.64] ;  /* 0x0000003014207980 */ /* 0x000562000c101d00 */
[----:B------:R-:W-:Y:S01]  /*96f0*/  UIMAD UR5, UR41, UR11, UR8 ;  /* 0x0000000b290572a4 */ /* 0x000fe2000f8e0208 */
[--C-:B------:R-:W-:Y:S01]  /*9700*/  IMAD.X R119, RZ, RZ, R139.reuse, P4 ;  /* 0x000000ffff777224 */ /* 0x100fe200020e068b */
[----:B------:R-:W-:Y:S01]  /*9710*/  UIMAD.WIDE.U32 UR6, UR41, UR10, UR6 ;  /* 0x0000000a290672a5 */ /* 0x000fe2000f8e0006 */
[--C-:B------:R-:W-:Y:S01]  /*9720*/  IMAD.X R121, RZ, RZ, R139.reuse, P5 ;  /* 0x000000ffff797224 */ /* 0x100fe200028e068b */
[----:B------:R-:W-:Y:S01]  /*9730*/  ULDC.64 UR8, c[0x0][0xae0] ;  /* 0x0002b80000087ab9 */ /* 0x000fe20000000a00 */
[----:B-1----:R-:W1:Y:S01]  /*9740*/  @P2 LDC R7, c[0x0][0xbec] ;  /* 0x0002fb00ff072b82 */ /* 0x002e620000000800 */
[----:B------:R-:W-:Y:S01]  /*9750*/  IMAD.X R123, RZ, RZ, R139, P6 ;  /* 0x000000ffff7b7224 */ /* 0x000fe200030e068b */
[----:B------:R-:W5:Y:S04]  /*9760*/  LD.E.128 R100, desc[UR48][R102.64] ;  /* 0x0000003066647980 */ /* 0x000f68000c101d00 */
[----:B------:R-:W5:Y:S02]  /*9770*/  LD.E.128 R104, desc[UR48][R106.64] ;  /* 0x000000306a687980 */ /* 0x000f64000c101d00 */
[----:B--2---:R-:W2:Y:S01]  /*9780*/  @P2 LDC R21, c[0x0][0xbf0] ;  /* 0x0002fc00ff152b82 */ /* 0x004ea20000000800 */
[----:B------:R-:W-:Y:S01]  /*9790*/  VIADD R20, R0, UR43 ;  /* 0x0000002b00147c36 */ /* 0x000fe20008000000 */
[----:B------:R-:W-:Y:S01]  /*97a0*/  UIADD3 UR5, UR7, UR5, URZ ;  /* 0x0000000507057290 */ /* 0x000fe2000fffe03f */
[----:B------:R-:W-:Y:S01]  /*97b0*/  IMAD.U32 R6, RZ, RZ, UR6 ;  /* 0x00000006ff067e24 */ /* 0x000fe2000f8e00ff */
[----:B------:R-:W5:Y:S01]  /*97c0*/  LD.E.128 R136, desc[UR48][R138.64] ;  /* 0x000000308a887980 */ /* 0x000f62000c101d00 */
[----:B0-----:R-:W-:-:S03]  /*97d0*/  IMAD.MOV.U32 R3, RZ, RZ, R20 ;  /* 0x000000ffff037224 */ /* 0x001fc600078e0014 */
[----:B------:R-:W5:Y:S04]  /*97e0*/  LD.E.128 R108, desc[UR48][R110.64] ;  /* 0x000000306e6c7980 */ /* 0x000f68000c101d00 */
[----:B------:R0:W5:Y:S01]  /*97f0*/  LD.E.128 R8, desc[UR48][R112.64] ;  /* 0x0000003070087980 */ /* 0x000162000c101d00 */
[----:B-1----:R-:W-:-:S03]  /*9800*/  @P2 IMAD.HI.U32 R0, R20, R7, RZ ;  /* 0x0000000714002227 */ /* 0x002fc600078e00ff */
[----:B------:R0:W5:Y:S04]  /*9810*/  LD.E.128 R12, desc[UR48][R114.64] ;  /* 0x00000030720c7980 */ /* 0x000168000c101d00 */
[----:B------:R0:W5:Y:S01]  /*9820*/  LD.E.128 R48, desc[UR48][R116.64] ;  /* 0x0000003074307980 */ /* 0x000162000c101d00 */
[----:B--2---:R-:W-:-:S03]  /*9830*/  @P2 SHF.R.U32.HI R3, RZ, R21, R0 ;  /* 0x00000015ff032219 */ /* 0x004fc60000011600 */
[----:B------:R0:W5:Y:S01]  /*9840*/  LD.E.128 R44, desc[UR48][R118.64] ;  /* 0x00000030762c7980 */ /* 0x000162000c101d00 */
[--C-:B------:R-:W-:Y:S01]  /*9850*/  SHF.R.S32.HI R0, RZ, 0x1f, R3.reuse ;  /* 0x0000001fff007819 */ /* 0x100fe20000011403 */
[----:B------:R-:W-:Y:S02]  /*9860*/  IMAD.MOV R4, RZ, RZ, -R3 ;  /* 0x000000ffff047224 */ /* 0x000fe400078e0a03 */
[----:B------:R0:W5:Y:S01]  /*9870*/  LD.E.128 R24, desc[UR48][R120.64] ;  /* 0x0000003078187980 */ /* 0x000162000c101d00 */
[----:B------:R-:W-:Y:S01]  /*9880*/  IMAD.U32 R7, RZ, RZ, UR7 ;  /* 0x00000007ff077e24 */ /* 0x000fe2000f8e00ff */
[----:B------:R-:W-:Y:S01]  /*9890*/  ULDC.64 UR6, c[0x0][0xad8] ;  /* 0x0002b60000067ab9 */ /* 0x000fe20000000a00 */
[----:B------:R-:W-:Y:S01]  /*98a0*/  IMAD R0, R0, UR8, RZ ;  /* 0x0000000800007c24 */ /* 0x000fe2000f8e02ff */
[----:B------:R0:W5:Y:S01]  /*98b0*/  LD.E.128 R36, desc[UR48][R122.64] ;  /* 0x000000307a247980 */ /* 0x000162000c101d00 */
[----:B------:R-:W-:Y:S02]  /*98c0*/  IMAD R21, R5, R4, R20 ;  /* 0x0000000405157224 */ /* 0x000fe400078e0214 */
[----:B------:R-:W-:Y:S01]  /*98d0*/  IMAD.U32 R7, RZ, RZ, UR5 ;  /* 0x00000005ff077e24 */ /* 0x000fe2000f8e00ff */
[----:B------:R-:W5:Y:S01]  /*98e0*/  LD.E.128 R124, desc[UR48][R126.64] ;  /* 0x000000307e7c7980 */ /* 0x000f62000c101d00 */
[----:B------:R-:W-:Y:S01]  /*98f0*/  IMAD R41, R3, UR9, R0 ;  /* 0x0000000903297c24 */ /* 0x000fe2000f8e0200 */
[----:B------:R-:W-:-:S02]  /*9900*/  SHF.R.S32.HI R0, RZ, 0x1f, R21 ;  /* 0x0000001fff007819 */ /* 0x000fc40000011415 */
[----:B------:R-:W5:Y:S01]  /*9910*/  LD.E.128 R128, desc[UR48][R130.64] ;  /* 0x0000003082807980 */ /* 0x000f62000c101d00 */
[----:B------:R-:W-:-:S03]  /*9920*/  IMAD.WIDE.U32 R4, R3, UR8, R6 ;  /* 0x0000000803047c25 */ /* 0x000fc6000f8e0006 */
        /* <DEDUP_REMOVED lines=8> */
[----:B------:R-:W-:Y:S01]  /*99b0*/  IMAD.IADD R5, R5, 0x1, R41 ;  /* 0x0000000105057824 */ /* 0x000fe200078e0229 */
[----:B------:R-:W-:Y:S01]  /*99c0*/  IADD3 R53, R205, UR43, RZ ;  /* 0x0000002bcd357c10 */ /* 0x000fe2000fffe0ff */
[----:B------:R-:W-:Y:S01]  /*99d0*/  IMAD R0, R0, UR6, RZ ;  /* 0x0000000600007c24 */ /* 0x000fe2000f8e02ff */
[----:B------:R-:W-:Y:S01]  /*99e0*/  UIADD3 UR5, UR13, 0x22820, URZ ;  /* 0x000228200d057890 */ /* 0x000fe2000fffe03f */
[----:B------:R-:W-:Y:S01]  /*99f0*/  IMAD.WIDE.U32 R4, R21, UR6, R4 ;  /* 0x0000000615047c25 */ /* 0x000fe2000f8e0004 */
[----:B------:R-:W-:-:S03]  /*9a00*/  ISETP.GE.AND P2, PT, R53, R40, PT ;  /* 0x000000283500720c */ /* 0x000fc60003f46270 */
[----:B------:R-:W-:Y:S01]  /*9a10*/  IMAD R7, R21, UR7, R0 ;  /* 0x0000000715077c24 */ /* 0x000fe2000f8e0200 */
[----:B------:R-:W-:Y:S01]  /*9a20*/  ULDC.64 UR6, c[0x0][0xa80] ;  /* 0x0002a00000067ab9 */ /* 0x000fe20000000a00 */
[----:B------:R-:W-:Y:S01]  /*9a30*/  VIADD R3, R53, 0x20 ;  /* 0x0000002035037836 */ /* 0x000fe20000000000 */
[C---:B------:R-:W-:Y:S01]  /*9a40*/  LEA R0, P3, R4.reuse, UR6, 0x1 ;  /* 0x0000000604007c11 */ /* 0x040fe2000f8608ff */
[----:B------:R-:W-:Y:S01]  /*9a50*/  IMAD.IADD R5, R5, 0x1, R7 ;  /* 0x0000000105057824 */ /* 0x000fe200078e0207 */
[----:B------:R-:W-:Y:S02]  /*9a60*/  UPRMT UR5, URZ, 0x654, UR5 ;  /* 0x000006543f057896 */ /* 0x000fe40008000005 */
[-C--:B------:R-:W-:Y:S01]  /*9a70*/  ISETP.GE.AND P1, PT, R3, R40.reuse, PT ;  /* 0x000000280300720c */ /* 0x080fe20003f26270 */
[----:B------:R-:W-:Y:S01]  /*9a80*/  VIADD R3, R53, 0x40 ;  /* 0x0000004035037836 */ /* 0x000fe20000000000 */
[----:B------:R-:W-:Y:S01]  /*9a90*/  LEA.HI.X R41, R4, UR7, R5, 0x1, P3 ;  /* 0x0000000704297c11 */ /* 0x000fe200098f0c05 */
[----:B-1----:R0:W1:Y:S01]  /*9aa0*/  SHFL.IDX PT, R43, R0, RZ, 0x181f ;  /* 0x00181fff002b7589 */ /* 0x00206200000e0000 */
[----:B------:R-:W-:Y:S02]  /*9ab0*/  BSSY B1, `(.L_x_13543) ;  /* 0x0000016000017945 */ /* 0x000fe40003800000 */
[----:B------:R-:W-:-:S02]  /*9ac0*/  ISETP.GE.AND P0, PT, R3, R40, PT ;  /* 0x000000280300720c */ /* 0x000fc40003f06270 */
        /* <DEDUP_REMOVED lines=20> */
.L_x_13544:
[----:B------:R-:W-:Y:S05]  /*9c10*/  BSYNC B1 ;  /* 0x0000000000017941 */ /* 0x000fea0003800000 */
.L_x_13543:
        /* <DEDUP_REMOVED lines=14> */
[----:B-----5:R3:W-:Y:S01]  /*9d00*/  @!P4 ST.E.128 desc[UR48][R4.64], R28 ;  /* 0x0000001c0400c985 */ /* 0x0207e2000c101d30 */
[----:B------:R-:W-:-:S02]  /*9d10*/  @!P1 LEA R42, P5, R22, R43, 0x1 ;  /* 0x0000002b162a9211 */ /* 0x000fc400078a08ff */
[-C--:B------:R-:W-:Y:S01]  /*9d20*/  @!P2 LEA.HI.X R21, R18, R3.reuse, R211, 0x1, P6 ;  /* 0x000000031215a211 */ /* 0x080fe200030f0cd3 */
[----:B------:R3:W-:Y:S01]  /*9d30*/  @!P3 ST.E.128 desc[UR48][R6.64], R108 ;  /* 0x0000006c0600b985 */ /* 0x0007e2000c101d30 */
[----:B------:R-:W-:-:S03]  /*9d40*/  @!P1 LEA.HI.X R43, R22, R3, R210, 0x1, P5 ;  /* 0x00000003162b9211 */ /* 0x000fc600028f0cd2 */
[----:B------:R3:W-:Y:S04]  /*9d50*/  @!P2 ST.E.128 desc[UR48][R20.64], R44 ;  /* 0x0000002c1400a985 */ /* 0x0007e8000c101d30 */
[----:B------:R3:W-:Y:S02]  /*9d60*/  @!P1 ST.E.128 desc[UR48][R42.64], R128 ;  /* 0x000000802a009985 */ /* 0x0007e4000c101d30 */
.L_x_13546:
[----:B------:R-:W-:Y:S05]  /*9d70*/  BSYNC B1 ;  /* 0x0000000000017941 */ /* 0x000fea0003800000 */
.L_x_13545:
        /* <DEDUP_REMOVED lines=10> */
[CC--:B------:R-:W-:Y:S02]  /*9e20*/  @!P2 LEA R6, P5, R19.reuse, R29.reuse, 0x1 ;  /* 0x0000001d1306a211 */ /* 0x0c0fe400078a08ff */
        /* <DEDUP_REMOVED lines=10> */
.L_x_13548:
[----:B------:R-:W-:Y:S05]  /*9ed0*/  BSYNC B1 ;  /* 0x0000000000017941 */ /* 0x000fea0003800000 */
.L_x_13547:
[----:B0-----:R-:W-:Y:S01]  /*9ee0*/  VIADD R3, R53, 0x60 ;  /* 0x0000006035037836 */ /* 0x001fe20000000000 */
[----:B--2-4-:R-:W0:Y:S04]  /*9ef0*/  SHFL.IDX PT, R41, R41, 0x3, 0x181f ;  /* 0x00781f0029297f89 */ /* 0x014e2800000e0000 */
[----:B------:R-:W-:Y:S01]  /*9f00*/  ISETP.GE.AND P0, PT, R3, R40, PT ;  /* 0x000000280300720c */ /* 0x000fe20003f06270 */
[----:B------:R2:W4:-:S12]  /*9f10*/  SHFL.IDX PT, R11, R0, 0x3, 0x181f ;  /* 0x00781f00000b7f89 */ /* 0x00051800000e0000 */
[----:B--2---:R-:W-:Y:S05]  /*9f20*/  @P0 BRA `(.L_x_13549) ;  /* 0x0000000c00200947 */ /* 0x004fea0003800000 */
[----:B------:R-:W-:Y:S02]  /*9f30*/  ULDC UR5, c[0x0][0xac8] ;  /* 0x0002b20000057ab9 */ /* 0x000fe40000000800 */
[----:B------:R-:W-:Y:S02]  /*9f40*/  ISETP.GE.AND P3, PT, R2, UR5, PT ;  /* 0x0000000502007c0c */ /* 0x000fe4000bf66270 */
[----:B------:R-:W-:Y:S02]  /*9f50*/  ISETP.GE.AND P4, PT, R19, UR5, PT ;  /* 0x0000000513007c0c */ /* 0x000fe4000bf86270 */
[----:B------:R-:W-:-:S09]  /*9f60*/  ISETP.GE.AND P5, PT, R18, UR5, PT ;  /* 0x0000000512007c0c */ /* 0x000fd2000bfa6270 */
[-C--:B----4-:R-:W-:Y:S02]  /*9f70*/  @!P3 LEA R4, P0, R2, R11.reuse, 0x1 ;  /* 0x0000000b0204b211 */ /* 0x090fe400078008ff */
        /* <DEDUP_REMOVED lines=14> */
.L_x_13542:
        /* <DEDUP_REMOVED lines=50> */
.L_x_13551:
[----:B------:R-:W-:Y:S05]  /*a380*/  BSYNC B1 ;  /* 0x0000000000017941 */ /* 0x000fea0003800000 */
.L_x_13550:
[----:B------:R-:W-:Y:S01]  /*a390*/  ULDC.64 UR10, c[0x0][0xae8] ;  /* 0x0002ba00000a7ab9 */ /* 0x000fe20000000a00 */
[----:B------:R-:W-:Y:S01]  /*a3a0*/  VIADD R8, R8, UR43 ;  /* 0x0000002b08087c36 */ /* 0x000fe20008000000 */
[----:B------:R-:W-:Y:S01]  /*a3b0*/  UIMAD UR5, UR8, UR10, URZ ;  /* 0x0000000a080572a4 */ /* 0x000fe2000f8e023f */
[----:B------:R-:W-:Y:S01]  /*a3c0*/  BSSY B1, `(.L_x_13552) ;  /* 0x000003c000017945 */ /* 0x000fe20003800000 */
[----:B------:R-:W-:Y:S01]  /*a3d0*/  UIMAD.WIDE.U32 UR6, UR39, UR10, URZ ;  /* 0x0000000a270672a5 */ /* 0x000fe2000f8e003f */
[----:B0-----:R-:W-:Y:S01]  /*a3e0*/  @P1 IMAD.HI.U32 R0, R8, R9, RZ ;  /* 0x0000000908001227 */ /* 0x001fe200078e00ff */
[----:B------:R-:W-:Y:S01]  /*a3f0*/  UIMAD UR5, UR39, UR11, UR5 ;  /* 0x0000000b270572a4 */ /* 0x000fe2000f8e0205 */
[----:B--2---:R-:W-:Y:S02]  /*a400*/  MOV R3, R8 ;  /* 0x0000000800037202 */ /* 0x004fe40000000f00 */
[----:B------:R-:W-:Y:S01]  /*a410*/  ULDC.64 UR10, c[0x0][0xaf0] ;  /* 0x0002bc00000a7ab9 */ /* 0x000fe20000000a00 */
[----:B------:R-:W-:Y:S01]  /*a420*/  UIADD3 UR7, UR7, UR5, URZ ;  /* 0x0000000507077290 */ /* 0x000fe2000fffe03f */
[----:B-1----:R-:W-:Y:S01]  /*a430*/  @P1 SHF.R.U32.HI R3, RZ, R11, R0 ;  /* 0x0000000bff031219 */ /* 0x002fe20000011600 */
[----:B------:R-:W-:-:S02]  /*a440*/  UIMAD UR5, UR9, UR10, URZ ;  /* 0x0000000a090572a4 */ /* 0x000fc4000f8e023f */
[----:B------:R-:W-:Y:S01]  /*a450*/  UIMAD.WIDE.U32 UR6, UR41, UR10, UR6 ;  /* 0x0000000a290672a5 */ /* 0x000fe2000f8e0006 */
[--C-:B------:R-:W-:Y:S01]  /*a460*/  SHF.R.S32.HI R0, RZ, 0x1f, R3.reuse ;  /* 0x0000001fff007819 */ /* 0x100fe20000011403 */
[----:B------:R-:W-:Y:S01]  /*a470*/  UIMAD UR5, UR41, UR11, UR5 ;  /* 0x0000000b290572a4 */ /* 0x000fe2000f8e0205 */
[----:B------:R-:W-:Y:S01]  /*a480*/  IMAD.MOV R7, RZ, RZ, -R3 ;  /* 0x000000ffff077224 */ /* 0x000fe200078e0a03 */
[----:B------:R-:W-:Y:S02]  /*a490*/  ULDC.64 UR8, c[0x0][0xae0] ;  /* 0x0002b80000087ab9 */ /* 0x000fe40000000a00 */
[----:B------:R-:W-:Y:S01]  /*a4a0*/  UIADD3 UR5, UR7, UR5, URZ ;  /* 0x0000000507057290 */ /* 0x000fe2000fffe03f */
[----:B------:R-:W-:Y:S02]  /*a4b0*/  IMAD R0, R0, UR8, RZ ;  /* 0x0000000800007c24 */ /* 0x000fe4000f8e02ff */
[----:B------:R-:W-:Y:S02]  /*a4c0*/  IMAD R7, R10, R7, R8 ;  /* 0x000000070a077224 */ /* 0x000fe400078e0208 */
[----:B------:R-:W-:-:S02]  /*a4d0*/  IMAD.U32 R5, RZ, RZ, UR7 ;  /* 0x00000007ff057e24 */ /* 0x000fc4000f8e00ff */
        /* <DEDUP_REMOVED lines=42> */
.L_x_13553:
[----:B------:R-:W-:Y:S05]  /*a780*/  BSYNC B1 ;  /* 0x0000000000017941 */ /* 0x000fea0003800000 */
.L_x_13552:
        /* <DEDUP_REMOVED lines=21> */
.L_x_13555:
[----:B------:R-:W-:Y:S05]  /*a8e0*/  BSYNC B1 ;  /* 0x0000000000017941 */ /* 0x000fea0003800000 */
.L_x_13554:
        /* <DEDUP_REMOVED lines=21> */
.L_x_13557:
[----:B------:R-:W-:Y:S05]  /*aa40*/  BSYNC B1 ;  /* 0x0000000000017941 */ /* 0x000fea0003800000 */
.L_x_13556:
[----:B------:R-:W-:Y:S01]  /*aa50*/  VIADD R0, R8, 0x60 ;  /* 0x0000006008007836 */ /* 0x000fe20000000000 */
[----:B0-----:R0:W0:Y:S04]  /*aa60*/  SHFL.IDX PT, R3, R7, 0x3, 0x181f ;  /* 0x00781f0007037f89 */ /* 0x00102800000e0000 */
[----:B------:R-:W-:Y:S01]  /*aa70*/  ISETP.GE.AND P0, PT, R0, R9, PT ;  /* 0x000000090000720c */ /* 0x000fe20003f06270 */
[----:B-1-3--:R1:W3:-:S12]  /*aa80*/  SHFL.IDX PT, R5, R6, 0x3, 0x181f ;  /* 0x00781f0006057f89 */ /* 0x00a2d800000e0000 */
[----:B-1----:R-:W-:Y:S05]  /*aa90*/  @P0 BRA `(.L_x_13549) ;  /* 0x0000000000440947 */ /* 0x002fea0003800000 */
[----:B------:R-:W-:Y:S02]  /*aaa0*/  ULDC UR5, c[0x0][0xac8] ;  /* 0x0002b20000057ab9 */ /* 0x000fe40000000800 */
[----:B------:R-:W-:Y:S02]  /*aab0*/  ISETP.GE.AND P3, PT, R2, UR5, PT ;  /* 0x0000000502007c0c */ /* 0x000fe4000bf66270 */
[----:B------:R-:W-:Y:S02]  /*aac0*/  ISETP.GE.AND P2, PT, R19, UR5, PT ;  /* 0x0000000513007c0c */ /* 0x000fe4000bf46270 */
[----:B------:R-:W-:Y:S02]  /*aad0*/  ISETP.GE.AND P1, PT, R18, UR5, PT ;  /* 0x0000000512007c0c */ /* 0x000fe4000bf26270 */
[----:B------:R-:W-:-:S07]  /*aae0*/  ISETP.GE.AND P0, PT, R22, UR5, PT ;  /* 0x0000000516007c0c */ /* 0x000fce000bf06270 */
[-C--:B--234-:R-:W-:Y:S02]  /*aaf0*/  @!P3 LEA R6, P6, R2, R5.reuse, 0x1 ;  /* 0x000000050206b211 */ /* 0x09cfe400078c08ff */
        /* <DEDUP_REMOVED lines=11> */
.L_x_13549:
[----:B------:R-:W-:Y:S05]  /*abb0*/  BSYNC B0 ;  /* 0x0000000000007941 */ /* 0x000fea0003800000 */
.L_x_13541:
[----:B------:R-:W-:Y:S02]  /*abc0*/  ULDC UR5, c[0x0][0xc38] ;  /* 0x00030e0000057ab9 */ /* 0x000fe40000000800 */
[----:B------:R-:W-:-:S06]  /*abd0*/  UISETP.GE.AND UP0, UPT, UR4, UR5, UPT ;  /* 0x000000050400728c */ /* 0x000fcc000bf06270 */
[----:B------:R-:W-:-:S13]  /*abe0*/  PLOP3.LUT P0, PT, PT, PT, UP0, 0x80, 0x0 ;  /* 0x000000000000781c */ /* 0x000fda0003f0f008 */
[----:B------:R-:W-:Y:S05]  /*abf0*/  @!P0 BRA `(.L_x_13558) ;  /* 0xffffff6000488947 */ /* 0x000fea000383ffff */
[----:B------:R-:W-:Y:S05]  /*ac00*/  EXIT ;  /* 0x000000000000794d */ /* 0x000fea0003800000 */
.L_x_13500:
        /* <DEDUP_REMOVED lines=17> */
[----:B------:R-:W-:Y:S01]  /*ad20*/  LOP3.LUT R17, R17, 0xffffffef, RZ, 0xc0, !PT ;  /* 0xffffffef11117812 */ /* 0x000fe200078ec0ff */
[----:B------:R-:W1:Y:S01]  /*ad30*/  S2UR UR8, SR_CgaCtaId ;  /* 0x00000000000879c3 */ /* 0x000e620000008800 */
[----:B------:R-:W-:Y:S01]  /*ad40*/  ULDC.64 UR36, c[0x0][0x2f0] ;  /* 0x0000bc0000247ab9 */ /* 0x000fe20000000a00 */
[----:B------:R-:W-:Y:S01]  /*ad50*/  ULDC.64 UR6, c[0x0][0x418] ;  /* 0x0001060000067ab9 */ /* 0x000fe20000000a00 */
[----:B------:R-:W-:Y:S01]  /*ad60*/  ULDC UR9, c[0x0][0x2b8] ;  /* 0x0000ae0000097ab9 */ /* 0x000fe20000000800 */
[----:B------:R-:W-:Y:S01]  /*ad70*/  UISETP.NE.U32.AND UP0, UPT, UR6, URZ, UPT ;  /* 0x0000003f0600728c */ /* 0x000fe2000bf05070 */
[----:B------:R-:W-:Y:S01]  /*ad80*/  IMAD.U32 R31, RZ, RZ, UR5 ;  /* 0x00000005ff1f7e24 */ /* 0x000fe2000f8e00ff */
[----:B------:R-:W-:Y:S01]  /*ad90*/  ULDC UR38, c[0x0][0x288] ;  /* 0x0000a20000267ab9 */ /* 0x000fe20000000800 */
[----:B------:R-:W-:Y:S01]  /*ada0*/  ULDC UR6, c[0x0][0x448] ;  /* 0x0001120000067ab9 */ /* 0x000fe20000000800 */
[----:B------:R-:W-:Y:S01]  /*adb0*/  UISETP.NE.AND.EX UP0, UPT, UR7, URZ, UPT, UP0 ;  /* 0x0000003f0700728c */ /* 0x000fe2000bf05300 */
[----:B------:R-:W-:Y:S01]  /*adc0*/  IMAD.MOV.U32 R25, RZ, RZ, 0x1 ;  /* 0x00000001ff197424 */ /* 0x000fe200078e00ff */
[----:B------:R-:W-:Y:S01]  /*add0*/  ULOP3.LUT UR44, UR45, 0x2, URZ, 0xfc, !UPT ;  /* 0x000000022d2c7892 */ /* 0x000fe2000f8efc3f */
[----:B------:R-:W-:Y:S01]  /*ade0*/  IMAD.MOV.U32 R18, RZ, RZ, RZ ;  /* 0x000000ffff127224 */ /* 0x000fe200078e00ff */
[----:B------:R-:W-:Y:S01]  /*adf0*/  UMOV UR7, 0x400 ;  /* 0x0000040000077882 */ /* 0x000fe20000000000 */
[----:B------:R-:W-:Y:S01]  /*ae00*/  ULDC UR46, c[0x0][0xc] ;  /* 0x00000300002e7ab9 */ /* 0x000fe20000000800 */
[----:B-1----:R-:W-:Y:S01]  /*ae10*/  ULEA UR7, UR8, UR7, 0x18 ;  /* 0x0000000708077291 */ /* 0x002fe2000f8ec03f */
[C---:B0-----:R-:W-:Y:S01]  /*ae20*/  IMAD.SHL.U32 R28, R8.reuse, 0x8, RZ ;  /* 0x00000008081c7824 */ /* 0x041fe200078e00ff */
[----:B------:R-:W-:-:S04]  /*ae30*/  LOP3.LUT R7, R8, 0x7f, RZ, 0xc0, !PT ;  /* 0x0000007f08077812 */ /* 0x000fc800078ec0ff */
[----:B------:R-:W-:Y:S01]  /*ae40*/  IMAD.U32 R16, RZ, RZ, UR7 ;  /* 0x00000007ff107e24 */ /* 0x000fe2000f8e00ff */
[C---:B------:R-:W-:Y:S02]  /*ae50*/  LOP3.LUT R0, R28.reuse, 0x1f8, RZ, 0xc0, !PT ;  /* 0x000001f81c007812 */ /* 0x040fe400078ec0ff */
[----:B------:R-:W-:Y:S02]  /*ae60*/  LOP3.LUT R6, R28, 0x38, RZ, 0xc0, !PT ;  /* 0x000000381c067812 */ /* 0x000fe400078ec0ff */
[----:B------:R-:W-:Y:S02]  /*ae70*/  LOP3.LUT R3, R0, 0x38, R8, 0x78, !PT ;  /* 0x0000003800037812 */ /* 0x000fe400078e7808 */
[C---:B------:R-:W-:Y:S02]  /*ae80*/  LOP3.LUT R0, R6.reuse, 0x40, RZ, 0xfc, !PT ;  /* 0x0000004006007812 */ /* 0x040fe400078efcff */
[----:B------:R-:W-:Y:S02]  /*ae90*/  LOP3.LUT R2, R6, 0x80, RZ, 0xfc, !PT ;  /* 0x0000008006027812 */ /* 0x000fe400078efcff */
[----:B------:R-:W-:-:S02]  /*aea0*/  ISETP.GE.AND P2, PT, R0, UR4, PT ;  /* 0x0000000400007c0c */ /* 0x000fc4000bf46270 */
[----:B------:R-:W-:Y:S02]  /*aeb0*/  ISETP.GE.AND P1, PT, R2, UR4, PT ;  /* 0x0000000402007c0c */ /* 0x000fe4000bf26270 */
[C---:B------:R-:W-:Y:S02]  /*aec0*/  ISETP.GE.AND P0, PT, R6.reuse, UR4, PT ;  /* 0x0000000406007c0c */ /* 0x040fe4000bf06270 */
[----:B------:R-:W-:Y:S02]  /*aed0*/  SEL R2, RZ, 0xffffffff, P2 ;  /* 0xffffffffff027807 */ /* 0x000fe40001000000 */
[----:B------:R-:W-:Y:S02]  /*aee0*/  LOP3.LUT R4, R6, 0xc0, RZ, 0xfc, !PT ;  /* 0x000000c006047812 */ /* 0x000fe400078efcff */
[----:B------:R-:W-:Y:S02]  /*aef0*/  LOP3.LUT R28, R3, 0x200, R28, 0xf8, !PT ;  /* 0x00000200031c7812 */ /* 0x000fe400078ef81c */
[----:B------:R-:W-:-:S02]  /*af00*/  SEL R0, RZ, 0x1, P0 ;  /* 0x00000001ff007807 */ /* 0x000fc40000000000 */
[----:B------:R-:W-:Y:S01]  /*af10*/  @P2 LOP3.LUT R17, R17, 0x10, RZ, 0xfc, !PT ;  /* 0x0000001011112812 */ /* 0x000fe200078efcff */
[----:B------:R-:W-:Y:S01]  /*af20*/  IMAD R32, R28, 0x2, R16 ;  /* 0x000000021c207824 */ /* 0x000fe200078e0210 */
[----:B------:R-:W-:Y:S02]  /*af30*/  SHF.L.U32 R3, R2, 0x1, RZ ;  /* 0x0000000102037819 */ /* 0x000fe400000006ff */
[----:B------:R-:W-:Y:S02]  /*af40*/  LOP3.LUT R17, R17, 0xfffffff7, RZ, 0xc0, !PT ;  /* 0xfffffff711117812 */ /* 0x000fe400078ec0ff */
[----:B------:R-:W-:Y:S02]  /*af50*/  LOP3.LUT R0, R3, 0x2, R0, 0xe2, !PT ;  /* 0x0000000203007812 */ /* 0x000fe400078ee200 */
[----:B------:R-:W-:Y:S02]  /*af60*/  @P1 LOP3.LUT R17, R17, 0x8, RZ, 0xfc, !PT ;  /* 0x0000000811111812 */ /* 0x000fe400078efcff */
[----:B------:R-:W-:-:S02]  /*af70*/  SEL R3, RZ, 0x4, P1 ;  /* 0x00000004ff037807 */ /* 0x000fc40000800000 */
[----:B------:R-:W-:Y:S02]  /*af80*/  LOP3.LUT R17, R17, 0xffffffdf, RZ, 0xc0, !PT ;  /* 0xffffffdf11117812 */ /* 0x000fe400078ec0ff */
[----:B------:R-:W-:Y:S01]  /*af90*/  ISETP.GE.AND P1, PT, R6, UR37, PT ;  /* 0x0000002506007c0c */ /* 0x000fe2000bf26270 */
[----:B------:R-:W-:Y:S01]  /*afa0*/  UIMAD UR37, UR6, UR38, URZ ;  /* 0x00000026062572a4 */ /* 0x000fe2000f8e023f */
[----:B------:R-:W-:Y:S02]  /*afb0*/  @P0 LOP3.LUT R17, R17, 0x20, RZ, 0xfc, !PT ;  /* 0x0000002011110812 */ /* 0x000fe400078efcff */
[----:B------:R-:W-:Y:S01]  /*afc0*/  ISETP.GE.AND P0, PT, R4, UR4, PT ;  /* 0x0000000404007c0c */ /* 0x000fe2000bf06270 */
[----:B------:R-:W-:Y:S01]  /*afd0*/  ULDC UR4, c[0x0][0x424] ;  /* 0x0001090000047ab9 */ /* 0x000fe20000000800 */
[----:B------:R-:W-:Y:S01]  /*afe0*/  LOP3.LUT R17, R17, 0xfffffffb, RZ, 0xc0, !PT ;  /* 0xfffffffb11117812 */ /* 0x000fe200078ec0ff */
[----:B------:R-:W-:Y:S01]  /*aff0*/  USEL UR4, UR4, 0x1, UP0 ;  /* 0x0000000104047887 */ /* 0x000fe20008000000 */
[----:B------:R-:W-:Y:S01]  /*b000*/  LOP3.LUT R5, R0, R3, RZ, 0xfc, !PT ;  /* 0x0000000300057212 */ /* 0x000fe200078efcff */
[----:B------:R-:W-:Y:S01]  /*b010*/  IMAD.SHL.U32 R0, R8, 0x10, RZ ;  /* 0x0000001008007824 */ /* 0x000fe200078e00ff */
[----:B------:R-:W-:Y:S01]  /*b020*/  SHF.R.U32.HI R33, RZ, 0x3, R7 ;  /* 0x00000003ff217819 */ /* 0x000fe20000011607 */
[----:B------:R-:W-:Y:S01]  /*b030*/  UIMAD UR36, UR4, UR36, URZ ;  /* 0x00000024042472a4 */ /* 0x000fe2000f8e023f */
[----:B------:R-:W-:Y:S01]  /*b040*/  SEL R35, RZ, 0x8, P0 ;  /* 0x00000008ff237807 */ /* 0x000fe20000000000 */
[----:B------:R0:W-:Y:S01]  /*b050*/  STL [R1+0x4], R5 ;  /* 0x0000040501007387 */ /* 0x0001e20000100800 */
[----:B------:R-:W-:Y:S01]  /*b060*/  LOP3.LUT R0, R33, 0x70, R0, 0xf8, !PT ;  /* 0x0000007021007812 */ /* 0x000fe200078ef800 */
[----:B------:R-:W-:Y:S01]  /*b070*/  UIADD3 UR4, UR36, 0x5f, URZ ;  /* 0x0000005f24047890 */ /* 0x000fe2000fffe03f */
[----:B------:R-:W-:Y:S01]  /*b080*/  LOP3.LUT R35, R5, R35, RZ, 0xfc, !PT ;  /* 0x0000002305237212 */ /* 0x000fe200078efcff */
[----:B------:R0:W-:Y:S01]  /*b090*/  STL [R1], RZ ;  /* 0x000000ff01007387 */ /* 0x0001e20000100800 */
[----:B------:R-:W-:Y:S01]  /*b0a0*/  @P0 LOP3.LUT R17, R17, 0x4, RZ, 0xfc, !PT ;  /* 0x0000000411110812 */ /* 0x000fe200078efcff */
[----:B------:R-:W-:-:S02]  /*b0b0*/  UIMAD.WIDE UR4, UR4, 0x2aaaaaab, URZ ;  /* 0x2aaaaaab040478a5 */ /* 0x000fc4000f8e023f */
[----:B------:R-:W-:Y:S01]  /*b0c0*/  UIADD3 UR38, UR36, 0x60, -UR38 ;  /* 0x0000006024267890 */ /* 0x000fe2000fffe826 */
[----:B------:R-:W-:Y:S01]  /*b0d0*/  LOP3.LUT R17, R17, 0xfffffffe, RZ, 0xc0, !PT ;  /* 0xfffffffe11117812 */ /* 0x000fe200078ec0ff */
[----:B------:R-:W-:-:S03]  /*b0e0*/  USHF.R.U32.HI UR39, URZ, 0x1f, UR5 ;  /* 0x0000001f3f277899 */ /* 0x000fc60008011605 */
[----:B------:R-:W-:Y:S01]  /*b0f0*/  @P1 LOP3.LUT R17, R17, 0x1, RZ, 0xfc, !PT ;  /* 0x0000000111111812 */ /* 0x000fe200078efcff */
[----:B------:R-:W-:Y:S01]  /*b100*/  ULEA.HI.SX32 UR39, UR5, UR39, 0x1c ;  /* 0x0000002705277291 */ /* 0x000fe2000f8fe23f */
[----:B------:R-:W-:Y:S02]  /*b110*/  ISETP.GE.AND P1, PT, R6, UR9, PT ;  /* 0x0000000906007c0c */ /* 0x000fe4000bf26270 */
[----:B------:R-:W-:-:S11]  /*b120*/  LOP3.LUT R17, R17, 0xfffffeff, RZ, 0xc0, !PT ;  /* 0xfffffeff11117812 */ /* 0x000fd600078ec0ff */
[----:B0-----:R-:W-:-:S07]  /*b130*/  @P1 LOP3.LUT R17, R17, 0x100, RZ, 0xfc, !PT ;  /* 0x0000010011111812 */ /* 0x001fce00078efcff */
.L_x_13608:
        /* <DEDUP_REMOVED lines=22> */
.L_x_13560:
[----:B------:R-:W-:Y:S01]  /*b2a0*/  ULDC UR8, c[0x0][0xc54] ;  /* 0x0003150000087ab9 */ /* 0x000fe20000000800 */
[----:B------:R-:W-:Y:S01]  /*b2b0*/  UMOV UR6, UR7 ;  /* 0x0000000700067c82 */ /* 0x000fe20008000000 */
[----:B------:R-:W-:-:S11]  /*b2c0*/  UISETP.NE.AND UP0, UPT, UR8, 0x1, UPT ;  /* 0x000000010800788c */ /* 0x000fd6000bf05270 */
[----:B------:R-:W-:Y:S02]  /*b2d0*/  @UP0 ULDC.64 UR10, c[0x0][0xc58] ;  /* 0x00031600000a0ab9 */ /* 0x000fe40000000a00 */
[----:B------:R-:W-:-:S04]  /*b2e0*/  UIMAD.WIDE.U32 UR4, UR7, UR10, URZ ;  /* 0x0000000a070472a5 */ /* 0x000fc8000f8e003f */
[----:B------:R-:W-:-:S04]  /*b2f0*/  @UP0 USHF.R.U32.HI UR6, URZ, UR11, UR5 ;  /* 0x0000000b3f060299 */ /* 0x000fc80008011605 */
[----:B------:R-:W-:-:S12]  /*b300*/  UIMAD UR4, UR6, UR8, URZ ;  /* 0x00000008060472a4 */ /* 0x000fd8000f8e023f */
.L_x_13561:
        /* <DEDUP_REMOVED lines=58> */
.L_x_13563:
        /* <DEDUP_REMOVED lines=20> */
.L_x_13566:
[----:B------:R-:W-:Y:S05]  /*b7f0*/  BSYNC B6 ;  /* 0x0000000000067941 */ /* 0x000fea0003800000 */
.L_x_13565:
        /* <DEDUP_REMOVED lines=19> */
[----:B-1---5:R-:W-:Y:S05]  /*b930*/  CALL.ABS.NOINC R2 ;  /* 0x0000000002007343 */ /* 0x022fea0003c00000 */
.L_x_13569:
        /* <DEDUP_REMOVED lines=15> */
.L_x_13568:
[----:B------:R-:W-:Y:S05]  /*ba30*/  BSYNC B6 ;  /* 0x0000000000067941 */ /* 0x000fea0003800000 */
.L_x_13567:
        /* <DEDUP_REMOVED lines=10> */
[----:B------:R-:W-:-:S04]  /*bae0*/  ULDC UR4, c[0x0][0xc48] ;  /* 0x0003120000047ab9 */ /* 0x000fc80000000800 */
[----:B------:R1:W5:Y:S01]  /*baf0*/  @P0 LDG.E R27, desc[UR48][R2.64] ;  /* 0x00000030021b0981 */ /* 0x000362000c1e1900 */
[----:B------:R-:W-:Y:S01]  /*bb00*/  UMOV UR5, 0xffffffff ;  /* 0xffffffff00057882 */ /* 0x000fe20000000000 */
[----:B------:R-:W-:Y:S02]  /*bb10*/  IMAD.U32 R0, RZ, RZ, UR43 ;  /* 0x0000002bff007e24 */ /* 0x000fe4000f8e00ff */
[----:B------:R-:W-:Y:S02]  /*bb20*/  IMAD.U32 R19, RZ, RZ, UR4 ;  /* 0x00000004ff137e24 */ /* 0x000fe4000f8e00ff */
[----:B------:R-:W-:Y:S01]  /*bb30*/  VIADD R0, R0, 0xffffffff ;  /* 0xffffffff00007836 */ /* 0x000fe20000000000 */
[----:B------:R-:W-:Y:S06]  /*bb40*/  BRA.DIV UR5, `(.L_x_13570) ;  /* 0x0000003205787947 */ /* 0x000fec000b800000 */
.L_x_13624:
[----:B-1----:R-:W1:Y:S01]  /*bb50*/  S2R R2, SR_TID.X ;  /* 0x0000000000027919 */ /* 0x002e620000002100 */
[----:B0-----:R-:W-:Y:S01]  /*bb60*/  ISETP.NE.AND P1, PT, R10, 0x1, PT ;  /* 0x000000010a00780c */ /* 0x001fe20003f25270 */
[----:B------:R-:W-:Y:S01]  /*bb70*/  IMAD.MOV.U32 R24, RZ, RZ, RZ ;  /* 0x000000ffff187224 */ /* 0x000fe200078e00ff */
[----:B-----5:R-:W-:Y:S02]  /*bb80*/  SHF.R.S32.HI R29, RZ, 0x1f, R27 ;  /* 0x0000001fff1d7819 */ /* 0x020fe4000001141b */
[----:B------:R-:W-:-:S09]  /*bb90*/  LOP3.LUT R17, R17, 0xffffff7f, RZ, 0xc0, !PT ;  /* 0xffffff7f11117812 */ /* 0x000fd200078ec0ff */
[----:B------:R-:W0:Y:S01]  /*bba0*/  @P1 LDC R3, c[0x0][0x434] ;  /* 0x00010d00ff031b82 */ /* 0x000e220000000800 */
[----:B------:R-:W-:-:S07]  /*bbb0*/  @P1 LOP3.LUT R17, R17, 0x80, RZ, 0xfc, !PT ;  /* 0x0000008011111812 */ /* 0x000fce00078efcff */
[----:B------:R-:W2:Y:S01]  /*bbc0*/  @P1 LDC R5, c[0x0][0x438] ;  /* 0x00010e00ff051b82 */ /* 0x000ea20000000800 */
[----:B-1----:R-:W-:-:S05]  /*bbd0*/  IMAD.SHL.U32 R8, R2, 0x10, RZ ;  /* 0x0000001002087824 */ /* 0x002fca00078e00ff */
[----:B------:R-:W-:-:S05]  /*bbe0*/  LOP3.LUT R8, R33, 0x70, R8, 0xf8, !PT ;  /* 0x0000007021087812 */ /* 0x000fca00078ef808 */
[----:B------:R-:W-:-:S04]  /*bbf0*/  IMAD R7, R0, 0x60, R8 ;  /* 0x0000006000077824 */ /* 0x000fc800078e0208 */
[C---:B------:R-:W-:Y:S01]  /*bc00*/  IMAD.IADD R34, R7.reuse, 0x1, R30 ;  /* 0x0000000107227824 */ /* 0x040fe200078e021e */
[----:B------:R-:W-:-:S03]  /*bc10*/  ISETP.GE.AND P0, PT, R7, UR36, PT ;  /* 0x0000002407007c0c */ /* 0x000fc6000bf06270 */
[----:B0-----:R-:W-:Y:S01]  /*bc20*/  @P1 IMAD.HI.U32 R2, R34, R3, RZ ;  /* 0x0000000322021227 */ /* 0x001fe200078e00ff */
[----:B------:R-:W-:-:S03]  /*bc30*/  ISETP.GT.U32.OR P0, PT, R8, 0x5f, P0 ;  /* 0x0000005f0800780c */ /* 0x000fc60000704470 */
[----:B------:R-:W-:Y:S01]  /*bc40*/  IMAD.MOV.U32 R9, RZ, RZ, R34 ;  /* 0x000000ffff097224 */ /* 0x000fe200078e0022 */
[----:B--2---:R-:W-:-:S09]  /*bc50*/  @P1 SHF.R.U32.HI R9, RZ, R5, R2 ;  /* 0x00000005ff091219 */ /* 0x004fd20000011602 */
        /* <DEDUP_REMOVED lines=25> */
.L_x_13571:
[----:B------:R-:W-:Y:S01]  /*bdf0*/  LEA R22, R18, R16, 0x3 ;  /* 0x0000001012167211 */ /* 0x000fe200078e18ff */
[----:B------:R-:W-:Y:S01]  /*be00*/  BSSY B0, `(.L_x_13572) ;  /* 0x0000004000007945 */ /* 0x000fe20003800000 */
[----:B------:R-:W-:-:S04]  /*be10*/  SHF.L.U32 R3, R25, 0x1f, RZ ;  /* 0x0000001f19037819 */ /* 0x000fc800000006ff */
[----:B------:R-:W0:Y:S02]  /*be20*/  SYNCS.PHASECHK.TRANS64.TRYWAIT P0, [R22+URZ+0x22840], R3 ;  /* 0x02284003160075a7 */ /* 0x000e24000800017f */
[----:B0-----:R-:W-:Y:S05]  /*be30*/  @!P0 BRA `(.L_x_13573) ;  /* 0x0000002c00e88947 */ /* 0x001fea0003800000 */
.L_x_13625:
[----:B------:R-:W-:Y:S05]  /*be40*/  BSYNC B0 ;  /* 0x0000000000007941 */ /* 0x000fea0003800000 */
.L_x_13572:
        /* <DEDUP_REMOVED lines=48> */
[----:B------:R-:W-:Y:S02]  /*c150*/  @P0 LEA R7, R0, R16, 0x1 ;  /* 0x0000001000070211 */ /* 0x000fe400078e08ff */
        /* <DEDUP_REMOVED lines=19> */
.L_x_13639:
        /* <DEDUP_REMOVED lines=10> */
.L_x_13575:
        /* <DEDUP_REMOVED lines=11> */
.L_x_13576:
        /* <DEDUP_REMOVED lines=23> */
.L_x_13578:
[----:B------:R-:W-:Y:S05]  /*c550*/  BSYNC B6 ;  /* 0x0000000000067941 */ /* 0x000fea0003800000 */
.L_x_13577:
[----:B0-----:R-:W0:Y:S01]  /*c560*/  S2R R2, SR_TID.X ;  /* 0x0000000000027919 */ /* 0x001e220000002100 */
[----:B------:R-:W-:Y:S01]  /*c570*/  UISETP.NE.AND UP0, UPT, UR47, URZ, UPT ;  /* 0x0000003f2f00728c */ /* 0x000fe2000bf05270 */
[----:B------:R-:W-:Y:S01]  /*c580*/  IMAD.U32 R0, RZ, RZ, UR42 ;  /* 0x0000002aff007e24 */ /* 0x000fe2000f8e00ff */
[----:B------:R-:W-:Y:S01]  /*c590*/  R2UR UR6, R26 ;  /* 0x000000001a0672ca */ /* 0x000fe200000e0000 */
[----:B------:R-:W-:Y:S01]  /*c5a0*/  ULDC.64 UR8, c[0x0][0x2d8] ;  /* 0x0000b60000087ab9 */ /* 0x000fe20000000a00 */
[----:B------:R-:W-:Y:S01]  /*c5b0*/  R2UR UR7, R19 ;  /* 0x00000000130772ca */ /* 0x000fe200000e0000 */
[----:B------:R-:W2:Y:S01]  /*c5c0*/  S2R R20, SR_TID.X ;  /* 0x0000000000147919 */ /* 0x000ea20000002100 */
[----:B------:R-:W-:Y:S02]  /*c5d0*/  PLOP3.LUT P0, PT, PT, PT, UP0, 0x80, 0x0 ;  /* 0x000000000000781c */ /* 0x000fe40003f0f008 */
[----:B------:R-:W-:-:S03]  /*c5e0*/  LOP3.LUT P5, RZ, R17, 0x100, RZ, 0xc0, !PT ;  /* 0x0000010011ff7812 */ /* 0x000fc600078ac0ff */
[----:B------:R-:W-:-:S04]  /*c5f0*/  @UP0 ULDC UR4, c[0x0][0x44c] ;  /* 0x0001130000040ab9 */ /* 0x000fc80000000800 */
[----:B------:R-:W-:-:S04]  /*c600*/  UIMAD UR6, UR6, UR8, URZ ;  /* 0x00000008060672a4 */ /* 0x000fc8000f8e023f */
[----:B------:R-:W-:Y:S02]  /*c610*/  UIMAD UR7, UR7, UR9, UR6 ;  /* 0x00000009070772a4 */ /* 0x000fe4000f8e0206 */
[----:B------:R-:W-:Y:S01]  /*c620*/  USHF.R.S32.HI UR6, URZ, 0x1f, UR41 ;  /* 0x0000001f3f067899 */ /* 0x000fe20008011429 */
[----:B0-----:R-:W-:-:S05]  /*c630*/  IMAD.SHL.U32 R2, R2, 0x10, RZ ;  /* 0x0000001002027824 */ /* 0x001fca00078e00ff */
[----:B------:R-:W-:Y:S02]  /*c640*/  LOP3.LUT R2, R33, 0x70, R2, 0xf8, !PT ;  /* 0x0000007021027812 */ /* 0x000fe400078ef802 */
[----:B--2---:R-:W-:-:S03]  /*c650*/  SHF.L.U32 R8, R20, 0x3, RZ ;  /* 0x0000000314087819 */ /* 0x004fc600000006ff */
[----:B------:R-:W-:Y:S01]  /*c660*/  IMAD R0, R0, 0x80, R2 ;  /* 0x0000008000007824 */ /* 0x000fe200078e0202 */
        /* <DEDUP_REMOVED lines=36> */
[----:B------:R-:W-:-:S03]  /*c8b0*/  IMAD.U32 R4, RZ, RZ, UR42 ;  /* 0x0000002aff047e24 */ /* 0x000fc6000f8e00ff */
[----:B------:R-:W2:Y:S01]  /*c8c0*/  SHFL.IDX PT, R2, R5, RZ, 0x181f ;  /* 0x00181fff05027589 */ /* 0x000ea200000e0000 */
[----:B------:R-:W-:-:S03]  /*c8d0*/  IMAD R4, R4, 0x80, R33 ;  /* 0x0000008004047824 */ /* 0x000fc600078e0221 */
[----:B------:R-:W-:Y:S01]  /*c8e0*/  SHFL.IDX PT, R6, R5, 0x1, 0x181f ;  /* 0x00381f0005067f89 */ /* 0x000fe200000e0000 */
[C---:B------:R-:W-:Y:S01]  /*c8f0*/  VIADD R7, R4.reuse, 0x10 ;  /* 0x0000001004077836 */ /* 0x040fe20000000000 */
[----:B------:R-:W-:-:S13]  /*c900*/  ISETP.GE.AND P0, PT, R4, UR37, PT ;  /* 0x0000002504007c0c */ /* 0x000fda000bf06270 */
        /* <DEDUP_REMOVED lines=26> */
[----:B------:R-:W-:-:S02]  /*cab0*/  ISETP.GE.AND P0, PT, R7, UR37, PT ;  /* 0x0000002507007c0c */ /* 0x000fc4000bf06270 */
[----:B------:R-:W-:-:S11]  /*cac0*/  IADD3 R7, R4, 0x50, RZ ;  /* 0x0000005004077810 */ /* 0x000fd60007ffe0ff */
        /* <DEDUP_REMOVED lines=18> */
.L_x_13656:
        /* <DEDUP_REMOVED lines=10> */
.L_x_13580:
        /* <DEDUP_REMOVED lines=18> */
.L_x_13657:
[----:B------:R-:W-:Y:S05]  /*cdb0*/  BSYNC B0 ;  /* 0x0000000000007941 */ /* 0x000fea0003800000 */
.L_x_13581:
[----:B------:R-:W-:-:S05]  /*cdc0*/  IMAD.U32 R0, RZ, RZ, UR44 ;  /* 0x0000002cff007e24 */ /* 0x000fca000f8e00ff */
[----:B------:R-:W-:-:S13]  /*cdd0*/  ISETP.NE.AND P0, PT, R0, 0x3, PT ;  /* 0x000000030000780c */ /* 0x000fda0003f05270 */
[----:B------:R-:W-:Y:S05]  /*cde0*/  @!P0 BRA `(.L_x_13583) ;  /* 0x0000000000048947 */ /* 0x000fea0003800000 */
[----:B------:R-:W-:Y:S01]  /*cdf0*/  BPT.TRAP 0x1 ;  /* 0x000000040000795c */ /* 0x000fe20000300000 */
.L_x_13583:
[----:B0-----:R-:W-:Y:S01]  /*ce00*/  SHF.L.U32 R3, R25, 0x1f, RZ ;  /* 0x0000001f19037819 */ /* 0x001fe200000006ff */
[----:B------:R-:W-:Y:S03]  /*ce10*/  BSSY B0, `(.L_x_13584) ;  /* 0x0000003000007945 */ /* 0x000fe60003800000 */
[----:B------:R-:W0:Y:S02]  /*ce20*/  SYNCS.PHASECHK.TRANS64.TRYWAIT P0, [R22+URZ+0x22860], R3 ;  /* 0x02286003160075a7 */ /* 0x000e24000800017f */
[----:B0-----:R-:W-:Y:S05]  /*ce30*/  @!P0 BRA `(.L_x_13585) ;  /* 0x0000002c00f48947 */ /* 0x001fea0003800000 */
.L_x_13658:
[----:B------:R-:W-:Y:S05]  /*ce40*/  BSYNC B0 ;  /* 0x0000000000007941 */ /* 0x000fea0003800000 */
.L_x_13584:
[----:B------:R-:W-:Y:S01]  /*ce50*/  ULDC.64 UR4, c[0x0][0x328] ;  /* 0x0000ca0000047ab9 */ /* 0x000fe20000000a00 */
[----:B------:R-:W-:Y:S01]  /*ce60*/  IMAD R4, R18, 0x6000, R28 ;  /* 0x0000600012047824 */ /* 0x000fe200078e021c */
[----:B------:R-:W-:Y:S01]  /*ce70*/  LOP3.LUT P4, RZ, R35, 0x8, RZ, 0xc0, !PT ;  /* 0x0000000823ff7812 */ /* 0x000fe2000788c0ff */
        /* <DEDUP_REMOVED lines=29> */
[----:B--2---:R-:W-:-:S03]  /*d050*/  MOV R7, R3 ;  /* 0x0000000300077202 */ /* 0x004fc60000000f00 */
[----:B------:R-:W0:Y:S01]  /*d060*/  SHFL.IDX PT, R3, R6, RZ, 0x181f ;  /* 0x00181fff06037589 */ /* 0x000e2200000e0000 */
        /* <DEDUP_REMOVED lines=60> */
.L_x_13672:
        /* <DEDUP_REMOVED lines=15> */
.L_x_13587:
        /* <DEDUP_REMOVED lines=11> */
.L_x_13588:
[----:B------:R-:W-:Y:S01]  /*d5d0*/  UISETP.GE.AND UP0, UPT, UR43, 0x2, UPT ;  /* 0x000000022b00788c */ /* 0x000fe2000bf06270 */
[----:B------:R0:W-:Y:S05]  /*d5e0*/  SYNCS.ARRIVE.TRANS64.A1T0 RZ, [R22+URZ+0x22850], RZ ;  /* 0x022850ff16ff79a7 */ /* 0x0001ea000810003f */
[----:B------:R-:W-:-:S13]  /*d5f0*/  PLOP3.LUT P0, PT, PT, PT, UP0, 0x40, 0x0 ;  /* 0x000000000000781c */ /* 0x000fda0003f0e808 */
[----:B0-----:R-:W-:Y:S05]  /*d600*/  @P0 BRA `(.L_x_13589) ;  /* 0x0000000c00740947 */ /* 0x001fea0003800000 */
[----:B------:R-:W-:Y:S01]  /*d610*/  UIADD3 UR4, UR43, -0x2, URZ ;  /* 0xfffffffe2b047890 */ /* 0x000fe2000fffe03f */
[----:B------:R-:W-:Y:S05]  /*d620*/  BSSY B0, `(.L_x_13589) ;  /* 0x00000db000007945 */ /* 0x000fea0003800000 */
[----:B------:R-:W-:-:S07]  /*d630*/  IMAD.U32 R20, RZ, RZ, UR4 ;  /* 0x00000004ff147e24 */ /* 0x000fce000f8e00ff */
.L_x_13602:
        /* <DEDUP_REMOVED lines=11> */
[----:B------:R-:W-:-:S07]  /*d6f0*/  MOV R9, R8 ;  /* 0x0000000800097202 */ /* 0x000fce0000000f00 */
        /* <DEDUP_REMOVED lines=29> */
.L_x_13590:
[----:B------:R-:W-:Y:S01]  /*d8d0*/  IMAD R10, R18, 0x8, R16 ;  /* 0x00000008120a7824 */ /* 0x000fe200078e0210 */
[----:B------:R-:W-:Y:S01]  /*d8e0*/  SHF.L.U32 R24, R25, 0x1f, RZ ;  /* 0x0000001f19187819 */ /* 0x000fe200000006ff */
[----:B------:R-:W-:Y:S01]  /*d8f0*/  BSSY B1, `(.L_x_13591) ;  /* 0x0000004000017945 */ /* 0x000fe20003800000 */
[----:B-1----:R-:W-:Y:S02]  /*d900*/  SHF.R.S32.HI R22, RZ, 0x1f, R5 ;  /* 0x0000001fff167819 */ /* 0x002fe40000011405 */
[----:B------:R-:W0:Y:S02]  /*d910*/  SYNCS.PHASECHK.TRANS64.TRYWAIT P0, [R10+URZ+0x22840], R24 ;  /* 0x022840180a0075a7 */ /* 0x000e24000800017f */
[----:B0-----:R-:W-:Y:S05]  /*d920*/  @!P0 BRA `(.L_x_13592) ;  /* 0x0000002c00908947 */ /* 0x001fea0003800000 */
.L_x_13673:
[----:B------:R-:W-:Y:S05]  /*d930*/  BSYNC B1 ;  /* 0x0000000000017941 */ /* 0x000fea0003800000 */
.L_x_13591:
        /* <DEDUP_REMOVED lines=29> */
[----:B------:R-:W1:Y:S01]  /*db10*/  SHFL.IDX PT, R14, R9, 0x2, 0x181f ;  /* 0x00581f00090e7f89 */ /* 0x000e6200000e0000 */
[----:B--2---:R-:W-:Y:S02]  /*db20*/  IADD3.X R3, RZ, R3, RZ, P0, !PT ;  /* 0x00000003ff037210 */ /* 0x004fe400007fe4ff */
[----:B---3--:R-:W-:-:S03]  /*db30*/  IADD3 R6, P0, R6, R0, RZ ;  /* 0x0000000006067210 */ /* 0x008fc60007f1e0ff */
[----:B------:R2:W-:Y:S02]  /*db40*/  LDGSTS.E.BYPASS.LTC128B.128 [R8+0x1c400], desc[UR48][R2.64], !P1 ;  /* 0x1c40000002087fae */ /* 0x0005e4000c901d70 */
        /* <DEDUP_REMOVED lines=18> */
.L_x_13687:
        /* <DEDUP_REMOVED lines=8> */
.L_x_13594:
        /* <DEDUP_REMOVED lines=11> */
.L_x_13595:
[----:B------:R1:W-:Y:S01]  /*dda0*/  SYNCS.ARRIVE.TRANS64.A1T0 RZ, [R10+URZ+0x22830], RZ ;  /* 0x022830ff0aff79a7 */ /* 0x0003e2000810003f */
[----:B------:R-:W-:Y:S05]  /*ddb0*/  @!P3 BRA `(.L_x_13596) ;  /* 0x000000000004b947 */ /* 0x000fea0003800000 */
[----:B------:R-:W-:Y:S01]  /*ddc0*/  BPT.TRAP 0x1 ;  /* 0x000000040000795c */ /* 0x000fe20000300000 */
.L_x_13596:
[----:B------:R-:W2:Y:S01]  /*ddd0*/  SYNCS.PHASECHK.TRANS64.TRYWAIT P0, [R10+URZ+0x22860], R24 ;  /* 0x022860180a0075a7 */ /* 0x000ea2000800017f */
[----:B------:R-:W-:Y:S04]  /*dde0*/  BSSY B1, `(.L_x_13597) ;  /* 0x0000002000017945 */ /* 0x000fe80003800000 */
[----:B--2---:R-:W-:Y:S05]  /*ddf0*/  @!P0 BRA `(.L_x_13598) ;  /* 0x0000003000008947 */ /* 0x004fea0003800000 */
.L_x_13688:
[----:B------:R-:W-:Y:S05]  /*de00*/  BSYNC B1 ;  /* 0x0000000000017941 */ /* 0x000fea0003800000 */
.L_x_13597:
        /* <DEDUP_REMOVED lines=49> */
[----:B---3--:R-:W-:-:S05]  /*e120*/  IADD3.X R7, RZ, R4, RZ, P0, !PT ;  /* 0x00000004ff077210 */ /* 0x008fca00007fe4ff */
        /* <DEDUP_REMOVED lines=18> */
.L_x_13702:
        /* <DEDUP_REMOVED lines=11> */
.L_x_13600:
        /* <DEDUP_REMOVED lines=11> */
.L_x_13601:
[----:B------:R0:W-:Y:S01]  /*e3b0*/  SYNCS.ARRIVE.TRANS64.A1T0 RZ, [R10+URZ+0x22850], RZ ;  /* 0x022850ff0aff79a7 */ /* 0x0001e2000810003f */
[----:B------:R-:W-:Y:S05]  /*e3c0*/  @P2 BRA `(.L_x_13602) ;  /* 0xfffffff0009c2947 */ /* 0x000fea000383ffff */
[----:B------:R-:W-:Y:S05]  /*e3d0*/  BSYNC B0 ;  /* 0x0000000000007941 */ /* 0x000fea0003800000 */
.L_x_13589:
[----:B------:R-:W2:Y:S01]  /*e3e0*/  S2R R0, SR_TID.X ;  /* 0x0000000000007919 */ /* 0x000ea20000002100 */
[----:B------:R-:W-:Y:S01]  /*e3f0*/  VIADD R18, R18, 0x1 ;  /* 0x0000000112127836 */ /* 0x000fe20000000000 */
[----:B------:R-:W-:Y:S04]  /*e400*/  BSSY B0, `(.L_x_13603) ;  /* 0x0000013000007945 */ /* 0x000fe80003800000 */
[----:B------:R-:W-:-:S04]  /*e410*/  ISETP.NE.AND P0, PT, R18, 0x2, PT ;  /* 0x000000021200780c */ /* 0x000fc80003f05270 */
[----:B------:R-:W-:Y:S02]  /*e420*/  SEL R18, R18, RZ, P0 ;  /* 0x000000ff12127207 */ /* 0x000fe40000000000 */
[----:B--2---:R-:W-:Y:S02]  /*e430*/  LOP3.LUT R2, R0, 0x7f, RZ, 0xc0, !PT ;  /* 0x0000007f00027812 */ /* 0x004fe400078ec0ff */
[----:B------:R-:W-:Y:S02]  /*e440*/  SEL R0, RZ, 0x1, P0 ;  /* 0x00000001ff007807 */ /* 0x000fe40000000000 */
        /* <DEDUP_REMOVED lines=14> */
.L_x_13604:
[----:B------:R-:W-:Y:S05]  /*e530*/  BSYNC B0 ;  /* 0x0000000000007941 */ /* 0x000fea0003800000 */
.L_x_13603:
[----:B------:R-:W-:-:S07]  /*e540*/  LOP3.LUT R25, R25, R0, RZ, 0x3c, !PT ;  /* 0x0000000019197212 */ /* 0x000fce00078e3cff */
.L_x_13564:
[----:B------:R-:W-:Y:S05]  /*e550*/  BSYNC B7 ;  /* 0x0000000000077941 */ /* 0x000fea0003800000 */
.L_x_13562:
        /* <DEDUP_REMOVED lines=11> */
.L_x_13605:
[----:B------:R-:W-:-:S03]  /*e610*/  UMOV UR4, 0xffffffff ;  /* 0xffffffff00047882 */ /* 0x000fc60000000000 */
[----:B------:R-:W-:Y:S05]  /*e620*/  BRA.DIV UR4, `(.L_x_13607) ;  /* 0x0000002e04d07947 */ /* 0x000fea000b800000 */
[----:B------:R2:W3:Y:S02]  /*e630*/  SHFL.IDX PT, R14, R31, RZ, 0x1f ;  /* 0x00001fff1f0e7589 */ /* 0x0004e400000e0000 */
.L_x_13705:
        /* <DEDUP_REMOVED lines=8> */
.L_x_13606:
[----:B------:R-:W-:Y:S02]  /*e6c0*/  ULDC UR4, c[0x0][0xc38] ;  /* 0x00030e0000047ab9 */ /* 0x000fe40000000800 */
[----:B---3--:R-:W-:-:S13]  /*e6d0*/  ISETP.GE.AND P0, PT, R31, UR4, PT ;  /* 0x000000041f007c0c */ /* 0x008fda000bf06270 */
[----:B------:R-:W-:Y:S05]  /*e6e0*/  @!P0 BRA `(.L_x_13608) ;  /* 0xffffffc800948947 */ /* 0x000fea000383ffff */
.L_x_13559:
        /* <DEDUP_REMOVED lines=12> */
.L_x_13706:
[----:B------:R-:W-:Y:S05]  /*e7b0*/  BSYNC B0 ;  /* 0x0000000000007941 */ /* 0x000fea0003800000 */
.L_x_13609:
[----:B------:R-:W-:-:S03]  /*e7c0*/  UMOV UR4, 0xffffffff ;  /* 0xffffffff00047882 */ /* 0x000fc60000000000 */
[----:B------:R-:W-:Y:S05]  /*e7d0*/  BRA.DIV UR4, `(.L_x_13611) ;  /* 0x0000002e04a07947 */ /* 0x000fea000b800000 */
[----:B---3--:R-:W3:Y:S02]  /*e7e0*/  S2R R0, SR_TID.X ;  /* 0x0000000000007919 */ /* 0x008ee40000002100 */
[----:B---3--:R-:W-:-:S04]  /*e7f0*/  SHF.R.U32.HI R0, RZ, 0x5, R0 ;  /* 0x00000005ff007819 */ /* 0x008fc80000011600 */
[----:B------:R-:W-:-:S05]  /*e800*/  LOP3.LUT R0, R0, 0x3, RZ, 0xc0, !PT ;  /* 0x0000000300007812 */ /* 0x000fca00078ec0ff */
[----:B------:R3:W4:Y:S02]  /*e810*/  SHFL.IDX PT, R14, R0, RZ, 0x1f ;  /* 0x00001fff000e7589 */ /* 0x00072400000e0000 */
.L_x_13709:
[----:B----4-:R-:W-:Y:S01]  /*e820*/  ISETP.NE.AND P0, PT, R14, RZ, PT ;  /* 0x000000ff0e00720c */ /* 0x010fe20003f05270 */
[----:B------:R-:W-:-:S12]  /*e830*/  BSSY B0, `(.L_x_13612) ;  /* 0x0000024000007945 */ /* 0x000fd80003800000 */
[----:B------:R-:W-:Y:S05]  /*e840*/  @P0 BRA `(.L_x_13613) ;  /* 0x0000000000880947 */ /* 0x000fea0003800000 */
[----:B------:R-:W-:-:S03]  /*e850*/  UMOV UR4, 0xffffffff ;  /* 0xffffffff00047882 */ /* 0x000fc60000000000 */
[----:B------:R-:W-:Y:S05]  /*e860*/  BRA.DIV UR4, `(.L_x_13614) ;  /* 0x0000002e04b07947 */ /* 0x000fea000b800000 */
[----:B------:R-:W-:-:S13]  /*e870*/  ELECT P6, URZ, PT ;  /* 0x00000000003f782f */ /* 0x000fda00038c0000 */
.L_x_13712:
[----:B------:R-:W-:Y:S05]  /*e880*/  @!P6 BRA `(.L_x_13613) ;  /* 0x000000000078e947 */ /* 0x000fea0003800000 */
[----:B------:R-:W-:-:S06]  /*e890*/  ULOP3.LUT UR4, UR45, 0x2, URZ, 0xfc, !UPT ;  /* 0x000000022d047892 */ /* 0x000fcc000f8efc3f */
[----:B---3--:R-:W-:-:S05]  /*e8a0*/  IMAD.U32 R0, RZ, RZ, UR4 ;  /* 0x00000004ff007e24 */ /* 0x008fca000f8e00ff */
[----:B------:R-:W-:-:S13]  /*e8b0*/  ISETP.NE.AND P0, PT, R0, 0x3, PT ;  /* 0x000000030000780c */ /* 0x000fda0003f05270 */
[----:B------:R-:W-:Y:S05]  /*e8c0*/  @!P0 BRA `(.L_x_13615) ;  /* 0x0000000000048947 */ /* 0x000fea0003800000 */
[----:B------:R-:W-:Y:S01]  /*e8d0*/  BPT.TRAP 0x1 ;  /* 0x000000040000795c */ /* 0x000fe20000300000 */
.L_x_13615:
[C---:B------:R-:W-:Y:S01]  /*e8e0*/  IMAD R3, R18.reuse, 0x8, R5 ;  /* 0x0000000812037824 */ /* 0x040fe200078e0205 */
[----:B------:R-:W-:Y:S02]  /*e8f0*/  SHF.L.U32 R2, R25, 0x1f, RZ ;  /* 0x0000001f19027819 */ /* 0x000fe400000006ff */
[----:B------:R-:W-:Y:S02]  /*e900*/  IADD3 R18, R18, 0x1, RZ ;  /* 0x0000000112127810 */ /* 0x000fe40007ffe0ff */
[----:B------:R-:W3:Y:S02]  /*e910*/  SYNCS.PHASECHK.TRANS64.TRYWAIT P1, [R3+URZ+0x22840], R2 ;  /* 0x02284002030075a7 */ /* 0x000ee4000802017f */
[----:B------:R-:W-:-:S04]  /*e920*/  ISETP.NE.AND P2, PT, R18, 0x2, PT ;  /* 0x000000021200780c */ /* 0x000fc80003f45270 */
[----:B------:R-:W-:Y:S01]  /*e930*/  SEL R0, RZ, 0x1, P2 ;  /* 0x00000001ff007807 */ /* 0x000fe20001000000 */
[----:B---3--:R-:W-:Y:S08]  /*e940*/  @!P1 BRA `(.L_x_13616) ;  /* 0x0000002c00989947 */ /* 0x008ff00003800000 */
.L_x_13713:
[----:B------:R-:W-:Y:S02]  /*e950*/  SEL R18, R18, RZ, P2 ;  /* 0x000000ff12127207 */ /* 0x000fe40001000000 */
[----:B------:R-:W-:Y:S01]  /*e960*/  LOP3.LUT R0, R25, R0, RZ, 0x3c, !PT ;  /* 0x0000000019007212 */ /* 0x000fe200078e3cff */
[----:B------:R-:W-:Y:S06]  /*e970*/  @!P0 BRA `(.L_x_13617) ;  /* 0x0000000000048947 */ /* 0x000fec0003800000 */
[----:B------:R-:W-:Y:S01]  /*e980*/  BPT.TRAP 0x1 ;  /* 0x000000040000795c */ /* 0x000fe20000300000 */
.L_x_13617:
[----:B------:R-:W-:Y:S01]  /*e990*/  IMAD R5, R18, 0x8, R5 ;  /* 0x0000000812057824 */ /* 0x000fe200078e0205 */
[----:B------:R-:W-:-:S04]  /*e9a0*/  SHF.L.U32 R0, R0, 0x1f, RZ ;  /* 0x0000001f00007819 */ /* 0x000fc800000006ff */
[----:B------:R-:W4:Y:S02]  /*e9b0*/  SYNCS.PHASECHK.TRANS64.TRYWAIT P1, [R5+URZ+0x22840], R0 ;  /* 0x02284000050075a7 */ /* 0x000f24000802017f */
[----:B----4-:R-:W-:Y:S05]  /*e9c0*/  @!P1 BRA `(.L_x_13618) ;  /* 0x0000002c008c9947 */ /* 0x010fea0003800000 */
.L_x_13714:
[----:B------:R-:W-:Y:S05]  /*e9d0*/  @!P0 BRA `(.L_x_13619) ;  /* 0x0000000000048947 */ /* 0x000fea0003800000 */
[----:B------:R-:W-:Y:S01]  /*e9e0*/  BPT.TRAP 0x1 ;  /* 0x000000040000795c */ /* 0x000fe20000300000 */
.L_x_13619:
[----:B------:R-:W0:Y:S02]  /*e9f0*/  SYNCS.PHASECHK.TRANS64.TRYWAIT P1, [R3+URZ+0x22860], R2 ;  /* 0x02286002030075a7 */ /* 0x000e24000802017f */
[----:B0-----:R-:W-:Y:S05]  /*ea00*/  @!P1 BRA `(.L_x_13620) ;  /* 0x0000002c00909947 */ /* 0x001fea0003800000 */
.L_x_13715:
[----:B------:R-:W-:Y:S05]  /*ea10*/  @!P0 BRA `(.L_x_13621) ;  /* 0x0000000000048947 */ /* 0x000fea0003800000 */
[----:B------:R-:W-:Y:S01]  /*ea20*/  BPT.TRAP 0x1 ;  /* 0x000000040000795c */ /* 0x000fe20000300000 */
.L_x_13621:
[----:B------:R0:W0:Y:S02]  /*ea30*/  SYNCS.PHASECHK.TRANS64.TRYWAIT P0, [R5+URZ+0x22860], R0 ;  /* 0x02286000050075a7 */ /* 0x000024000800017f */
[----:B0-----:R-:W-:Y:S05]  /*ea40*/  @!P0 NANOSLEEP.SYNCS 0x989680 ;  /* 0x009896800000895d */ /* 0x001fea0003900000 */
[----:B------:R-:W0:Y:S02]  /*ea50*/  @!P0 SYNCS.PHASECHK.TRANS64 P0, [R5+URZ+0x22860], R0 ;  /* 0x02286000050085a7 */ /* 0x000e24000800007f */
[----:B0-----:R-:W-:Y:S05]  /*ea60*/  @!P0 BRA `(.L_x_13621) ;  /* 0xfffffffc00f08947 */ /* 0x001fea000383ffff */
.L_x_13613:
[----:B------:R-:W-:Y:S05]  /*ea70*/  BSYNC B0 ;  /* 0x0000000000007941 */ /* 0x000fea0003800000 */
.L_x_13612:
[----:B------:R-:W-:Y:S05]  /*ea80*/  EXIT ;  /* 0x000000000000794d */ /* 0x000fea0003800000 */
.L_x_13506:
[----:B0-----:R-:W-:-:S04]  /*ea90*/  IMAD.U32 R3, RZ, RZ, UR47 ;  /* 0x0000002fff037e24 */ /* 0x001fc8000f8e00ff */
[----:B------:R0:W1:Y:S03]  /*eaa0*/  SYNCS.PHASECHK.TRANS64.TRYWAIT P0, [R3+URZ+0x22800], R0 ;  /* 0x02280000030075a7 */ /* 0x000066000800017f */
[----:B-1----:R-:W-:Y:S05]  /*eab0*/  @!P0 NANOSLEEP.SYNCS 0x989680 ;  /* 0x009896800000895d */ /* 0x002fea0003900000 */
[----:B------:R-:W1:Y:S02]  /*eac0*/  @!P0 SYNCS.PHASECHK.TRANS64 P0, [R3+URZ+0x22800], R0 ;  /* 0x02280000030085a7 */ /* 0x000e64000800007f */
[----:B-1----:R-:W-:Y:S05]  /*ead0*/  @!P0 BRA `(.L_x_13506) ;  /* 0xfffffffc00ec8947 */ /* 0x002fea000383ffff */
[----:B------:R-:W-:Y:S05]  /*eae0*/  BRA `(.L_x_13622) ;  /* 0xffffff2c006c7947 */ /* 0x000fea000383ffff */
.L_x_13510:
[----:B-1----:R-:W-:-:S04]  /*eaf0*/  IMAD.U32 R3, RZ, RZ, UR22 ;  /* 0x00000016ff037e24 */ /* 0x002fc8000f8e00ff */
[----:B------:R1:W2:Y:S03]  /*eb00*/  SYNCS.PHASECHK.TRANS64.TRYWAIT P1, [R3+URZ+0x22830], R8 ;  /* 0x02283008030075a7 */ /* 0x0002a6000802017f */
[----:B--2---:R-:W-:Y:S05]  /*eb10*/  @!P1 NANOSLEEP.SYNCS 0x989680 ;  /* 0x009896800000995d */ /* 0x004fea0003900000 */
[----:B------:R-:W2:Y:S02]  /*eb20*/  @!P1 SYNCS.PHASECHK.TRANS64 P1, [R3+URZ+0x22830], R8 ;  /* 0x02283008030095a7 */ /* 0x000ea4000802007f */
[----:B--2---:R-:W-:Y:S05]  /*eb30*/  @!P1 BRA `(.L_x_13510) ;  /* 0xfffffffc00ec9947 */ /* 0x004fea000383ffff */
[----:B------:R-:W-:Y:S05]  /*eb40*/  BRA `(.L_x_13509) ;  /* 0xffffff2c00907947 */ /* 0x000fea000383ffff */
.L_x_13515:
[----:B---3--:R-:W-:-:S04]  /*eb50*/  IMAD.U32 R9, RZ, RZ, UR22 ;  /* 0x00000016ff097e24 */ /* 0x008fc8000f8e00ff */
[----:B------:R3:W4:Y:S03]  /*eb60*/  SYNCS.PHASECHK.TRANS64.TRYWAIT P1, [R9+URZ+0x22850], R8 ;  /* 0x02285008090075a7 */ /* 0x000726000802017f */
[----:B----4-:R-:W-:Y:S05]  /*eb70*/  @!P1 NANOSLEEP.SYNCS 0x989680 ;  /* 0x009896800000995d */ /* 0x010fea0003900000 */
[----:B------:R-:W4:Y:S02]  /*eb80*/  @!P1 SYNCS.PHASECHK.TRANS64 P1, [R9+URZ+0x22850], R8 ;  /* 0x02285008090095a7 */ /* 0x000f24000802007f */
[----:B----4-:R-:W-:Y:S05]  /*eb90*/  @!P1 BRA `(.L_x_13515) ;  /* 0xfffffffc00ec9947 */ /* 0x010fea000383ffff */
[----:B------:R-:W-:Y:S05]  /*eba0*/  BRA `(.L_x_13514) ;  /* 0xffffff44009c7947 */ /* 0x000fea000383ffff */
.L_x_13521:
[----:B-12---:R-:W-:-:S04]  /*ebb0*/  IMAD.U32 R0, RZ, RZ, UR26 ;  /* 0x0000001aff007e24 */ /* 0x006fc8000f8e00ff */
[----:B------:R1:W2:Y:S03]  /*ebc0*/  SYNCS.PHASECHK.TRANS64.TRYWAIT P1, [R0+URZ+0x22830], R7 ;  /* 0x02283007000075a7 */ /* 0x0002a6000802017f */
[----:B--2---:R-:W-:Y:S05]  /*ebd0*/  @!P1 NANOSLEEP.SYNCS 0x989680 ;  /* 0x009896800000995d */ /* 0x004fea0003900000 */
[----:B------:R-:W2:Y:S02]  /*ebe0*/  @!P1 SYNCS.PHASECHK.TRANS64 P1, [R0+URZ+0x22830], R7 ;  /* 0x02283007000095a7 */ /* 0x000ea4000802007f */
[----:B--2---:R-:W-:Y:S05]  /*ebf0*/  @!P1 BRA `(.L_x_13521) ;  /* 0xfffffffc00ec9947 */ /* 0x004fea000383ffff */
[----:B------:R-:W-:Y:S05]  /*ec00*/  BRA `(.L_x_13520) ;  /* 0xffffff4800e07947 */ /* 0x000fea000383ffff */
.L_x_13526:
[----:B--2---:R-:W-:-:S04]  /*ec10*/  IMAD.U32 R10, RZ, RZ, UR26 ;  /* 0x0000001aff0a7e24 */ /* 0x004fc8000f8e00ff */
[----:B------:R2:W3:Y:S03]  /*ec20*/  SYNCS.PHASECHK.TRANS64.TRYWAIT P1, [R10+URZ+0x22850], R7 ;  /* 0x022850070a0075a7 */ /* 0x0004e6000802017f */
[----:B---3--:R-:W-:Y:S05]  /*ec30*/  @!P1 NANOSLEEP.SYNCS 0x989680 ;  /* 0x009896800000995d */ /* 0x008fea0003900000 */
[----:B------:R-:W3:Y:S02]  /*ec40*/  @!P1 SYNCS.PHASECHK.TRANS64 P1, [R10+URZ+0x22850], R7 ;  /* 0x022850070a0095a7 */ /* 0x000ee4000802007f */
[----:B---3--:R-:W-:Y:S05]  /*ec50*/  @!P1 BRA `(.L_x_13526) ;  /* 0xfffffffc00ec9947 */ /* 0x008fea000383ffff */
[----:B------:R-:W-:Y:S05]  /*ec60*/  BRA `(.L_x_13525) ;  /* 0xffffff6800e47947 */ /* 0x000fea000383ffff */
.L_x_13533:
[----:B-1----:R-:W-:-:S04]  /*ec70*/  IMAD.U32 R0, RZ, RZ, UR25 ;  /* 0x00000019ff007e24 */ /* 0x002fc8000f8e00ff */
[----:B------:R1:W2:Y:S03]  /*ec80*/  SYNCS.PHASECHK.TRANS64.TRYWAIT P1, [R0+URZ+0x22830], R7 ;  /* 0x02283007000075a7 */ /* 0x0002a6000802017f */
[----:B--2---:R-:W-:Y:S05]  /*ec90*/  @!P1 NANOSLEEP.SYNCS 0x989680 ;  /* 0x009896800000995d */ /* 0x004fea0003900000 */
[----:B------:R-:W2:Y:S02]  /*eca0*/  @!P1 SYNCS.PHASECHK.TRANS64 P1, [R0+URZ+0x22830], R7 ;  /* 0x02283007000095a7 */ /* 0x000ea4000802007f */
[----:B--2---:R-:W-:Y:S05]  /*ecb0*/  @!P1 BRA `(.L_x_13533) ;  /* 0xfffffffc00ec9947 */ /* 0x004fea000383ffff */
[----:B------:R-:W-:Y:S05]  /*ecc0*/  BRA `(.L_x_13532) ;  /* 0xffffff6c00ec7947 */ /* 0x000fea000383ffff */
.L_x_13538:
[----:B-1----:R-:W-:-:S04]  /*ecd0*/  IMAD.U32 R10, RZ, RZ, UR25 ;  /* 0x00000019ff0a7e24 */ /* 0x002fc8000f8e00ff */
[----:B------:R1:W2:Y:S03]  /*ece0*/  SYNCS.PHASECHK.TRANS64.TRYWAIT P1, [R10+URZ+0x22850], R7 ;  /* 0x022850070a0075a7 */ /* 0x0002a6000802017f */
[----:B--2---:R-:W-:Y:S05]  /*ecf0*/  @!P1 NANOSLEEP.SYNCS 0x989680 ;  /* 0x009896800000995d */ /* 0x004fea0003900000 */
[----:B------:R-:W2:Y:S02]  /*ed00*/  @!P1 SYNCS.PHASECHK.TRANS64 P1, [R10+URZ+0x22850], R7 ;  /* 0x022850070a0095a7 */ /* 0x000ea4000802007f */
[----:B--2---:R-:W-:Y:S05]  /*ed10*/  @!P1 BRA `(.L_x_13538) ;  /* 0xfffffffc00ec9947 */ /* 0x004fea000383ffff */
[----:B------:R-:W-:Y:S05]  /*ed20*/  BRA `(.L_x_13537) ;  /* 0xffffff8800107947 */ /* 0x000fea000383ffff */
.L_x_13570:
        /* <DEDUP_REMOVED lines=10> */
.L_x_13623:
[----:B------:R-:W-:Y:S05]  /*edd0*/  BRA `(.L_x_13624) ;  /* 0xffffffcc005c7947 */ /* 0x000fea000383ffff */
.L_x_13573:
[----:B0-----:R0:W1:Y:S02]  /*ede0*/  SYNCS.PHASECHK.TRANS64.TRYWAIT P0, [R22+URZ+0x22840], R3 ;  /* 0x02284003160075a7 */ /* 0x001064000800017f */
[----:B-1----:R-:W-:Y:S05]  /*edf0*/  @!P0 NANOSLEEP.SYNCS 0x989680 ;  /* 0x009896800000895d */ /* 0x002fea0003900000 */
[----:B------:R-:W1:Y:S02]  /*ee00*/  @!P0 SYNCS.PHASECHK.TRANS64 P0, [R22+URZ+0x22840], R3 ;  /* 0x02284003160085a7 */ /* 0x000e64000800007f */
[----:B-1----:R-:W-:Y:S05]  /*ee10*/  @!P0 BRA `(.L_x_13573) ;  /* 0xfffffffc00f08947 */ /* 0x002fea000383ffff */
[----:B------:R-:W-:Y:S05]  /*ee20*/  BRA `(.L_x_13625) ;  /* 0xffffffd000047947 */ /* 0x000fea000383ffff */
.L_x_13574:
        /* <DEDUP_REMOVED lines=8> */
.L_x_13627:
[----:B------:R-:W-:Y:S05]  /*eeb0*/  BSYNC B0 ;  /* 0x0000000000007941 */ /* 0x000fea0003800000 */
.L_x_13626:
        /* <DEDUP_REMOVED lines=9> */
.L_x_13628:
        /* <DEDUP_REMOVED lines=8> */
.L_x_13629:
        /* <DEDUP_REMOVED lines=11> */
.L_x_13630:
[----:B------:R-:W-:Y:S02]  /*f080*/  IMAD.MOV.U32 R13, RZ, RZ, R5 ;  /* 0x000000ffff0d7224 */ /* 0x000fe400078e0005 */
[----:B------:R-:W-:Y:S01]  /*f090*/  IMAD.MOV.U32 R12, RZ, RZ, 0x2 ;  /* 0x00000002ff0c7424 */ /* 0x000fe200078e00ff */
[----:B------:R-:W-:-:S13]  /*f0a0*/  @P0 LEA R2, P1, R8, R14, 0x1 ;  /* 0x0000000e08020211 */ /* 0x000fda00078208ff */
[----:B------:R-:W-:Y:S05]  /*f0b0*/  WARPSYNC.COLLECTIVE R15, `(.L_x_13631) ;  /* 0x000000000f087348 */ /* 0x000fea0003c00000 */
[----:B------:R0:W1:Y:S02]  /*f0c0*/  SHFL.IDX P6, R14, R13, R12, R11 ;  /* 0x0000000c0d0e7389 */ /* 0x00006400000c000b */
[----:B01----:R-:W-:Y:S01]  /*f0d0*/  ENDCOLLECTIVE ;  /* 0x000000000000791b */ /* 0x003fe20003800000 */
.L_x_13631:
        /* <DEDUP_REMOVED lines=12> */
.L_x_13632:
[----:B------:R-:W-:Y:S02]  /*f1a0*/  IMAD.MOV.U32 R13, RZ, RZ, R5 ;  /* 0x000000ffff0d7224 */ /* 0x000fe400078e0005 */
[----:B------:R-:W-:Y:S01]  /*f1b0*/  IMAD.MOV.U32 R12, RZ, RZ, 0x3 ;  /* 0x00000003ff0c7424 */ /* 0x000fe200078e00ff */
[----:B------:R-:W-:-:S13]  /*f1c0*/  @P0 LEA R2, P1, R8, R14, 0x1 ;  /* 0x0000000e08020211 */ /* 0x000fda00078208ff */
[----:B------:R-:W-:Y:S05]  /*f1d0*/  WARPSYNC.COLLECTIVE R15, `(.L_x_13633) ;  /* 0x000000000f087348 */ /* 0x000fea0003c00000 */
[----:B------:R0:W1:Y:S02]  /*f1e0*/  SHFL.IDX P6, R14, R13, R12, R11 ;  /* 0x0000000c0d0e7389 */ /* 0x00006400000c000b */
[----:B01----:R-:W-:Y:S01]  /*f1f0*/  ENDCOLLECTIVE ;  /* 0x000000000000791b */ /* 0x003fe20003800000 */
.L_x_13633:
[----:B------:R-:W-:-:S05]  /*f200*/  @P0 IMAD.X R3, RZ, RZ, R6, P1 ;  /* 0x000000ffff030224 */ /* 0x000fca00008e0606 */
[----:B------:R-:W-:Y:S01]  /*f210*/  @!PT LDS RZ, [RZ] ;  /* 0x00000000fffff984 */ /* 0x000fe20000000800 */
[----:B------:R-:W-:Y:S01]  /*f220*/  @!PT LDS RZ, [RZ] ;  /* 0x00000000fffff984 */ /* 0x000fe20000000800 */
[----:B------:R-:W-:Y:S01]  /*f230*/  @!PT LDS RZ, [RZ] ;  /* 0x00000000fffff984 */ /* 0x000fe20000000800 */
[----:B------:R0:W-:Y:S01]  /*f240*/  @P0 LDGSTS.E.BYPASS.LTC128B.128 [R7+0x1d400], desc[UR48][R2.64], !P2 ;  /* 0x1d40000002070fae */ /* 0x0001e2000d101d70 */
[----:B------:R-:W-:Y:S01]  /*f250*/  ISETP.GE.AND P0, PT, R23, 0x31, PT ;  /* 0x000000311700780c */ /* 0x000fe20003f06270 */
[----:B------:R-:W-:-:S12]  /*f260*/  IMAD.MOV.U32 R13, RZ, RZ, R4 ;  /* 0x000000ffff0d7224 */ /* 0x000fd800078e0004 */
[----:B------:R-:W-:Y:S01]  /*f270*/  @P0 IMAD R9, R0, 0x2, R16 ;  /* 0x0000000200090824 */ /* 0x000fe200078e0210 */
[----:B0-----:R-:W-:-:S07]  /*f280*/  MOV R6, R14 ;  /* 0x0000000e00067202 */ /* 0x001fce0000000f00 */
[----:B------:R-:W-:Y:S05]  /*f290*/  WARPSYNC.COLLECTIVE R15, `(.L_x_13634) ;  /* 0x000000000f087348 */ /* 0x000fea0003c00000 */
[----:B------:R0:W1:Y:S02]  /*f2a0*/  SHFL.IDX P6, R14, R13, R12, R11 ;  /* 0x0000000c0d0e7389 */ /* 0x00006400000c000b */
[----:B01----:R-:W-:Y:S01]  /*f2b0*/  ENDCOLLECTIVE ;  /* 0x000000000000791b */ /* 0x003fe20003800000 */
.L_x_13634:
[----:B------:R-:W-:Y:S02]  /*f2c0*/  IMAD.MOV.U32 R13, RZ, RZ, R5 ;  /* 0x000000ffff0d7224 */ /* 0x000fe400078e0005 */
[----:B------:R-:W-:Y:S01]  /*f2d0*/  IMAD.MOV.U32 R12, RZ, RZ, 0x4 ;  /* 0x00000004ff0c7424 */ /* 0x000fe200078e00ff */
[----:B------:R-:W-:-:S13]  /*f2e0*/  @P0 LEA R2, P1, R8, R14, 0x1 ;  /* 0x0000000e08020211 */ /* 0x000fda00078208ff */
[----:B------:R-:W-:Y:S05]  /*f2f0*/  WARPSYNC.COLLECTIVE R15, `(.L_x_13635) ;  /* 0x000000000f087348 */ /* 0x000fea0003c00000 */
[----:B------:R0:W1:Y:S02]  /*f300*/  SHFL.IDX P6, R14, R13, R12, R11 ;  /* 0x0000000c0d0e7389 */ /* 0x00006400000c000b */
[----:B01----:R-:W-:Y:S01]  /*f310*/  ENDCOLLECTIVE ;  /* 0x000000000000791b */ /* 0x003fe20003800000 */
.L_x_13635:
        /* <DEDUP_REMOVED lines=12> */
.L_x_13636:
[----:B------:R-:W-:Y:S02]  /*f3e0*/  IMAD.MOV.U32 R13, RZ, RZ, R5 ;  /* 0x000000ffff0d7224 */ /* 0x000fe400078e0005 */
[----:B------:R-:W-:Y:S01]  /*f3f0*/  IMAD.MOV.U32 R12, RZ, RZ, 0x5 ;  /* 0x00000005ff0c7424 */ /* 0x000fe200078e00ff */
[----:B------:R-:W-:-:S13]  /*f400*/  @P0 LEA R2, P1, R8, R14, 0x1 ;  /* 0x0000000e08020211 */ /* 0x000fda00078208ff */
[----:B------:R-:W-:Y:S05]  /*f410*/  WARPSYNC.COLLECTIVE R15, `(.L_x_13637) ;  /* 0x000000000f087348 */ /* 0x000fea0003c00000 */
[----:B------:R0:W1:Y:S02]  /*f420*/  SHFL.IDX P6, R14, R13, R12, R11 ;  /* 0x0000000c0d0e7389 */ /* 0x00006400000c000b */
[----:B01----:R-:W-:Y:S01]  /*f430*/  ENDCOLLECTIVE ;  /* 0x000000000000791b */ /* 0x003fe20003800000 */
.L_x_13637:
[----:B------:R-:W-:-:S05]  /*f440*/  @P0 IMAD.X R3, RZ, RZ, R6, P1 ;  /* 0x000000ffff030224 */ /* 0x000fca00008e0606 */
        /* <DEDUP_REMOVED lines=9> */
.L_x_13638:
[----:B------:R-:W-:Y:S05]  /*f4e0*/  BRA `(.L_x_13639) ;  /* 0xffffffcc00687947 */ /* 0x000fea000383ffff */
.L_x_13579:
[----:B------:R-:W-:Y:S02]  /*f4f0*/  IMAD.MOV.U32 R13, RZ, RZ, R5 ;  /* 0x000000ffff0d7224 */ /* 0x000fe400078e0005 */
[----:B------:R-:W-:Y:S02]  /*f500*/  IMAD.MOV.U32 R12, RZ, RZ, RZ ;  /* 0x000000ffff0c7224 */ /* 0x000fe400078e00ff */
[----:B------:R-:W-:Y:S02]  /*f510*/  IMAD.MOV.U32 R11, RZ, RZ, 0x181f ;  /* 0x0000181fff0b7424 */ /* 0x000fe400078e00ff */
[----:B------:R-:W-:Y:S02]  /*f520*/  IMAD.MOV.U32 R15, RZ, RZ, -0x1 ;  /* 0xffffffffff0f7424 */ /* 0x000fe400078e00ff */
[----:B------:R-:W-:-:S07]  /*f530*/  IMAD.U32 R4, RZ, RZ, UR42 ;  /* 0x0000002aff047e24 */ /* 0x000fce000f8e00ff */
[----:B-1----:R-:W-:Y:S05]  /*f540*/  WARPSYNC.COLLECTIVE R15, `(.L_x_13640) ;  /* 0x000000000f087348 */ /* 0x002fea0003c00000 */
[----:B------:R0:W2:Y:S02]  /*f550*/  SHFL.IDX P6, R14, R13, R12, R11 ;  /* 0x0000000c0d0e7389 */ /* 0x0000a400000c000b */
[----:B012---:R-:W-:Y:S01]  /*f560*/  ENDCOLLECTIVE ;  /* 0x000000000000791b */ /* 0x007fe20003800000 */
.L_x_13640:
[----:B------:R-:W-:-:S04]  /*f570*/  IMAD R4, R4, 0x80, R33 ;  /* 0x0000008004047824 */ /* 0x000fc800078e0221 */
[C---:B------:R-:W-:Y:S01]  /*f580*/  VIADD R6, R4.reuse, 0x10 ;  /* 0x0000001004067836 */ /* 0x040fe20000000000 */
[----:B------:R-:W-:Y:S01]  /*f590*/  ISETP.GE.AND P0, PT, R4, UR37, PT ;  /* 0x0000002504007c0c */ /* 0x000fe2000bf06270 */
[----:B------:R-:W-:Y:S02]  /*f5a0*/  IMAD.MOV.U32 R13, RZ, RZ, R0 ;  /* 0x000000ffff0d7224 */ /* 0x000fe400078e0000 */
[----:B------:R-:W-:-:S10]  /*f5b0*/  IMAD.MOV.U32 R2, RZ, RZ, R14 ;  /* 0x000000ffff027224 */ /* 0x000fd400078e000e */
[----:B------:R-:W-:Y:S05]  /*f5c0*/  WARPSYNC.COLLECTIVE R15, `(.L_x_13641) ;  /* 0x000000000f087348 */ /* 0x000fea0003c00000 */
[----:B------:R0:W1:Y:S02]  /*f5d0*/  SHFL.IDX P6, R14, R13, R12, R11 ;  /* 0x0000000c0d0e7389 */ /* 0x00006400000c000b */
[----:B01----:R-:W-:Y:S01]  /*f5e0*/  ENDCOLLECTIVE ;  /* 0x000000000000791b */ /* 0x003fe20003800000 */
.L_x_13641:
        /* <DEDUP_REMOVED lines=8> */
.L_x_13642:
        /* <DEDUP_REMOVED lines=10> */
.L_x_13643:
[----:B------:R-:W-:Y:S02]  /*f710*/  IMAD.MOV.U32 R13, RZ, RZ, R5 ;  /* 0x000000ffff0d7224 */ /* 0x000fe400078e0005 */
[----:B------:R-:W-:Y:S01]  /*f720*/  IMAD.MOV.U32 R12, RZ, RZ, 0x2 ;  /* 0x00000002ff0c7424 */ /* 0x000fe200078e00ff */
[----:B------:R-:W-:-:S13]  /*f730*/  @!P0 LEA R2, P1, R8, R14, 0x1 ;  /* 0x0000000e08028211 */ /* 0x000fda00078208ff */
[----:B------:R-:W-:Y:S05]  /*f740*/  WARPSYNC.COLLECTIVE R15, `(.L_x_13644) ;  /* 0x000000000f087348 */ /* 0x000fea0003c00000 */
[----:B------:R0:W1:Y:S02]  /*f750*/  SHFL.IDX P6, R14, R13, R12, R11 ;  /* 0x0000000c0d0e7389 */ /* 0x00006400000c000b */
[----:B01----:R-:W-:Y:S01]  /*f760*/  ENDCOLLECTIVE ;  /* 0x000000000000791b */ /* 0x003fe20003800000 */
.L_x_13644:
        /* <DEDUP_REMOVED lines=12> */
.L_x_13645:
[----:B------:R-:W-:Y:S02]  /*f830*/  IMAD.MOV.U32 R13, RZ, RZ, R5 ;  /* 0x000000ffff0d7224 */ /* 0x000fe400078e0005 */
[----:B------:R-:W-:Y:S01]  /*f840*/  IMAD.MOV.U32 R12, RZ, RZ, 0x3 ;  /* 0x00000003ff0c7424 */ /* 0x000fe200078e00ff */
[----:B------:R-:W-:-:S13]  /*f850*/  @!P0 LEA R2, P1, R8, R14, 0x1 ;  /* 0x0000000e08028211 */ /* 0x000fda00078208ff */
[----:B------:R-:W-:Y:S05]  /*f860*/  WARPSYNC.COLLECTIVE R15, `(.L_x_13646) ;  /* 0x000000000f087348 */ /* 0x000fea0003c00000 */
[----:B------:R0:W1:Y:S02]  /*f870*/  SHFL.IDX P6, R14, R13, R12, R11 ;  /* 0x0000000c0d0e7389 */ /* 0x00006400000c000b */
[----:B01----:R-:W-:Y:S01]  /*f880*/  ENDCOLLECTIVE ;  /* 0x000000000000791b */ /* 0x003fe20003800000 */
.L_x_13646:
[----:B------:R-:W-:Y:S02]  /*f890*/  @!P0 IMAD.X R3, RZ, RZ, R6, P1 ;  /* 0x000000ffff038224 */ /* 0x000fe400008e0606 */
[----:B------:R-:W-:-:S03]  /*f8a0*/  VIADD R6, R4, 0x30 ;  /* 0x0000003004067836 */ /* 0x000fc60000000000 */
[----:B------:R-:W-:Y:S01]  /*f8b0*/  @!PT LDS RZ, [RZ] ;  /* 0x00000000fffff984 */ /* 0x000fe20000000800 */
[----:B------:R-:W-:Y:S01]  /*f8c0*/  @!PT LDS RZ, [RZ] ;  /* 0x00000000fffff984 */ /* 0x000fe20000000800 */
[----:B------:R-:W-:Y:S01]  /*f8d0*/  @!PT LDS RZ, [RZ] ;  /* 0x00000000fffff984 */ /* 0x000fe20000000800 */
[----:B------:R0:W-:Y:S02]  /*f8e0*/  @!P0 LDGSTS.E.BYPASS.LTC128B.128 [R32+0x19400], desc[UR48][R2.64], !P5 ;  /* 0x1940000002208fae */ /* 0x0001e4000e901d70 */
[----:B------:R-:W-:Y:S01]  /*f8f0*/  ISETP.GE.AND P0, PT, R6, UR37, PT ;  /* 0x0000002506007c0c */ /* 0x000fe2000bf06270 */
[----:B------:R-:W-:Y:S01]  /*f900*/  IMAD.MOV.U32 R13, RZ, RZ, R0 ;  /* 0x000000ffff0d7224 */ /* 0x000fe200078e0000 */
[----:B------:R-:W-:-:S11]  /*f910*/  MOV R6, R14 ;  /* 0x0000000e00067202 */ /* 0x000fd60000000f00 */
[----:B0-----:R-:W-:Y:S05]  /*f920*/  WARPSYNC.COLLECTIVE R15, `(.L_x_13647) ;  /* 0x000000000f087348 */ /* 0x001fea0003c00000 */
[----:B------:R1:W2:Y:S02]  /*f930*/  SHFL.IDX P6, R14, R13, R12, R11 ;  /* 0x0000000c0d0e7389 */ /* 0x0002a400000c000b */
[----:B012---:R-:W-:Y:S01]  /*f940*/  ENDCOLLECTIVE ;  /* 0x000000000000791b */ /* 0x007fe20003800000 */
.L_x_13647:
[----:B------:R-:W-:Y:S02]  /*f950*/  IMAD.MOV.U32 R13, RZ, RZ, R5 ;  /* 0x000000ffff0d7224 */ /* 0x000fe400078e0005 */
[----:B------:R-:W-:Y:S01]  /*f960*/  IMAD.MOV.U32 R12, RZ, RZ, 0x4 ;  /* 0x00000004ff0c7424 */ /* 0x000fe200078e00ff */
[----:B------:R-:W-:-:S13]  /*f970*/  @!P0 LEA R2, P1, R8, R14, 0x1 ;  /* 0x0000000e08028211 */ /* 0x000fda00078208ff */
[----:B------:R-:W-:Y:S05]  /*f980*/  WARPSYNC.COLLECTIVE R15, `(.L_x_13648) ;  /* 0x000000000f087348 */ /* 0x000fea0003c00000 */
[----:B------:R0:W1:Y:S02]  /*f990*/  SHFL.IDX P6, R14, R13, R12, R11 ;  /* 0x0000000c0d0e7389 */ /* 0x00006400000c000b */
[----:B01----:R-:W-:Y:S01]  /*f9a0*/  ENDCOLLECTIVE ;  /* 0x000000000000791b */ /* 0x003fe20003800000 */
.L_x_13648:
        /* <DEDUP_REMOVED lines=12> */
.L_x_13649:
[----:B------:R-:W-:Y:S02]  /*fa70*/  IMAD.MOV.U32 R13, RZ, RZ, R5 ;  /* 0x000000ffff0d7224 */ /* 0x000fe400078e0005 */
[----:B------:R-:W-:Y:S01]  /*fa80*/  IMAD.MOV.U32 R12, RZ, RZ, 0x5 ;  /* 0x00000005ff0c7424 */ /* 0x000fe200078e00ff */
[----:B------:R-:W-:-:S13]  /*fa90*/  @!P0 LEA R2, P1, R8, R14, 0x1 ;  /* 0x0000000e08028211 */ /* 0x000fda00078208ff */
[----:B------:R-:W-:Y:S05]  /*faa0*/  WARPSYNC.COLLECTIVE R15, `(.L_x_13650) ;  /* 0x000000000f087348 */ /* 0x000fea0003c00000 */
[----:B------:R0:W1:Y:S02]  /*fab0*/  SHFL.IDX P6, R14, R13, R12, R11 ;  /* 0x0000000c0d0e7389 */ /* 0x00006400000c000b */
[----:B01----:R-:W-:Y:S01]  /*fac0*/  ENDCOLLECTIVE ;  /* 0x000000000000791b */ /* 0x003fe20003800000 */
.L_x_13650:
        /* <DEDUP_REMOVED lines=12> */
.L_x_13651:
[----:B------:R-:W-:Y:S02]  /*fb90*/  IMAD.MOV.U32 R13, RZ, RZ, R5 ;  /* 0x000000ffff0d7224 */ /* 0x000fe400078e0005 */
[----:B------:R-:W-:Y:S01]  /*fba0*/  IMAD.MOV.U32 R12, RZ, RZ, 0x6 ;  /* 0x00000006ff0c7424 */ /* 0x000fe200078e00ff */
[----:B------:R-:W-:-:S13]  /*fbb0*/  @!P0 LEA R2, P1, R8, R14, 0x1 ;  /* 0x0000000e08028211 */ /* 0x000fda00078208ff */
[----:B------:R-:W-:Y:S05]  /*fbc0*/  WARPSYNC.COLLECTIVE R15, `(.L_x_13652) ;  /* 0x000000000f087348 */ /* 0x000fea0003c00000 */
[----:B------:R0:W1:Y:S02]  /*fbd0*/  SHFL.IDX P6, R14, R13, R12, R11 ;  /* 0x0000000c0d0e7389 */ /* 0x00006400000c000b */
[----:B01----:R-:W-:Y:S01]  /*fbe0*/  ENDCOLLECTIVE ;  /* 0x000000000000791b */ /* 0x003fe20003800000 */
.L_x_13652:
        /* <DEDUP_REMOVED lines=12> */
.L_x_13653:
[----:B------:R-:W-:Y:S02]  /*fcb0*/  IMAD.MOV.U32 R13, RZ, RZ, R5 ;  /* 0x000000ffff0d7224 */ /* 0x000fe400078e0005 */
[----:B------:R-:W-:Y:S01]  /*fcc0*/  IMAD.MOV.U32 R12, RZ, RZ, 0x7 ;  /* 0x00000007ff0c7424 */ /* 0x000fe200078e00ff */
[----:B------:R-:W-:-:S13]  /*fcd0*/  @!P0 LEA R2, P1, R8, R14, 0x1 ;  /* 0x0000000e08028211 */ /* 0x000fda00078208ff */
[----:B------:R-:W-:Y:S05]  /*fce0*/  WARPSYNC.COLLECTIVE R15, `(.L_x_13654) ;  /* 0x000000000f087348 */ /* 0x000fea0003c00000 */
[----:B------:R0:W1:Y:S02]  /*fcf0*/  SHFL.IDX P6, R14, R13, R12, R11 ;  /* 0x0000000c0d0e7389 */ /* 0x00006400000c000b */
[----:B01----:R-:W-:Y:S01]  /*fd00*/  ENDCOLLECTIVE ;  /* 0x000000000000791b */ /* 0x003fe20003800000 */
.L_x_13654:
        /* <DEDUP_REMOVED lines=10> */
.L_x_13655:
[----:B------:R-:W-:Y:S05]  /*fdb0*/  BRA `(.L_x_13656) ;  /* 0xffffffcc008c7947 */ /* 0x000fea000383ffff */
.L_x_13582:
[----:B0-----:R0:W2:Y:S02]  /*fdc0*/  SYNCS.PHASECHK.TRANS64.TRYWAIT P0, [R16+URZ+0x22820], R3 ;  /* 0x02282003100075a7 */ /* 0x0010a4000800017f */
[----:B--2---:R-:W-:Y:S05]  /*fdd0*/  @!P0 NANOSLEEP.SYNCS 0x989680 ;  /* 0x009896800000895d */ /* 0x004fea0003900000 */
[----:B------:R-:W2:Y:S02]  /*fde0*/  @!P0 SYNCS.PHASECHK.TRANS64 P0, [R16+URZ+0x22820], R3 ;  /* 0x02282003100085a7 */ /* 0x000ea4000800007f */
[----:B--2---:R-:W-:Y:S05]  /*fdf0*/  @!P0 BRA `(.L_x_13582) ;  /* 0xfffffffc00f08947 */ /* 0x004fea000383ffff */
[----:B------:R-:W-:Y:S05]  /*fe00*/  BRA `(.L_x_13657) ;  /* 0xffffffcc00e87947 */ /* 0x000fea000383ffff */
.L_x_13585:
[----:B0-----:R0:W2:Y:S02]  /*fe10*/  SYNCS.PHASECHK.TRANS64.TRYWAIT P0, [R22+URZ+0x22860], R3 ;  /* 0x02286003160075a7 */ /* 0x0010a4000800017f */
[----:B--2---:R-:W-:Y:S05]  /*fe20*/  @!P0 NANOSLEEP.SYNCS 0x989680 ;  /* 0x009896800000895d */ /* 0x004fea0003900000 */
[----:B------:R-:W2:Y:S02]  /*fe30*/  @!P0 SYNCS.PHASECHK.TRANS64 P0, [R22+URZ+0x22860], R3 ;  /* 0x02286003160085a7 */ /* 0x000ea4000800007f */
[----:B--2---:R-:W-:Y:S05]  /*fe40*/  @!P0 BRA `(.L_x_13585) ;  /* 0xfffffffc00f08947 */ /* 0x004fea000383ffff */
[----:B------:R-:W-:Y:S05]  /*fe50*/  BRA `(.L_x_13658) ;  /* 0xffffffcc00f87947 */ /* 0x000fea000383ffff */
.L_x_13586:
        /* <DEDUP_REMOVED lines=8> */
.L_x_13660:
[----:B------:R-:W-:Y:S05]  /*fee0*/  BSYNC B0 ;  /* 0x0000000000007941 */ /* 0x000fea0003800000 */
.L_x_13659:
        /* <DEDUP_REMOVED lines=12> */
.L_x_13661:
[----:B------:R-:W-:Y:S01]  /*ffb0*/  IMAD.MOV.U32 R13, RZ, RZ, R6 ;  /* 0x000000ffff0d7224 */ /* 0x000fe200078e0006 */
[----:B------:R-:W-:Y:S01]  /*ffc0*/  MOV R12, 0x1 ;  /* 0x00000001000c7802 */ /* 0x000fe20000000f00 */
[----:B------:R-:W-:-:S05]  /*ffd0*/  IMAD.SHL.U32 R8, R8, 0x8, RZ ;  /* 0x0000000808087824 */ /* 0x000fca00078e00ff */
[----:B------:R-:W-:-:S05]  /*ffe0*/  LOP3.LUT R8, R8, 0x38, RZ, 0xc0, !PT ;  /* 0x0000003808087812 */ /* 0x000fca00078ec0ff */
[----:B------:R-:W-:-:S05]  /*fff0*/  IMAD.SHL.U32 R0, R8, 0x2, RZ ;  /* 0x0000000208007824 */ /* 0x000fca00078e00ff */
[----:B------:R-:W-:-:S13]  /*10000*/  IADD3 R2, P0, R14, R0, RZ ;  /* 0x000000000e027210 */ /* 0x000fda0007f1e0ff */
[----:B------:R-:W-:Y:S05]  /*10010*/  WARPSYNC.COLLECTIVE R15, `(.L_x_13662) ;  /* 0x000000000f087348 */ /* 0x000fea0003c00000 */
[----:B------:R0:W1:Y:S02]  /*10020*/  SHFL.IDX P6, R14, R13, R12, R11 ;  /* 0x0000000c0d0e7389 */ /* 0x00006400000c000b */
[----:B01----:R-:W-:Y:S01]  /*10030*/  ENDCOLLECTIVE ;  /* 0x000000000000791b */ /* 0x003fe20003800000 */
.L_x_13662:
        /* <DEDUP_REMOVED lines=19> */
.L_x_13663:
[----:B------:R-:W-:Y:S02]  /*10170*/  IMAD.MOV.U32 R13, RZ, RZ, R6 ;  /* 0x000000ffff0d7224 */ /* 0x000fe400078e0006 */
[----:B------:R-:W-:Y:S01]  /*10180*/  IMAD.MOV.U32 R12, RZ, RZ, 0x2 ;  /* 0x00000002ff0c7424 */ /* 0x000fe200078e00ff */
[----:B------:R-:W-:-:S13]  /*10190*/  IADD3 R2, P3, R14, R0, RZ ;  /* 0x000000000e027210 */ /* 0x000fda0007f7e0ff */
[----:B------:R-:W-:Y:S05]  /*101a0*/  WARPSYNC.COLLECTIVE R15, `(.L_x_13664) ;  /* 0x000000000f087348 */ /* 0x000fea0003c00000 */
[----:B------:R0:W1:Y:S02]  /*101b0*/  SHFL.IDX P6, R14, R13, R12, R11 ;  /* 0x0000000c0d0e7389 */ /* 0x00006400000c000b */
[----:B01----:R-:W-:Y:S01]  /*101c0*/  ENDCOLLECTIVE ;  /* 0x000000000000791b */ /* 0x003fe20003800000 */
.L_x_13664:
        /* <DEDUP_REMOVED lines=17> */
.L_x_13665:
[----:B------:R-:W-:Y:S02]  /*102e0*/  IMAD.MOV.U32 R13, RZ, RZ, R6 ;  /* 0x000000ffff0d7224 */ /* 0x000fe400078e0006 */
[----:B------:R-:W-:Y:S01]  /*102f0*/  IMAD.MOV.U32 R12, RZ, RZ, 0x3 ;  /* 0x00000003ff0c7424 */ /* 0x000fe200078e00ff */
[----:B------:R-:W-:-:S13]  /*10300*/  IADD3 R2, P3, R14, R0, RZ ;  /* 0x000000000e027210 */ /* 0x000fda0007f7e0ff */
[----:B------:R-:W-:Y:S05]  /*10310*/  WARPSYNC.COLLECTIVE R15, `(.L_x_13666) ;  /* 0x000000000f087348 */ /* 0x000fea0003c00000 */
[----:B------:R0:W1:Y:S02]  /*10320*/  SHFL.IDX P6, R14, R13, R12, R11 ;  /* 0x0000000c0d0e7389 */ /* 0x00006400000c000b */
[----:B01----:R-:W-:Y:S01]  /*10330*/  ENDCOLLECTIVE ;  /* 0x000000000000791b */ /* 0x003fe20003800000 */
.L_x_13666:
        /* <DEDUP_REMOVED lines=17> */
.L_x_13667:
[----:B------:R-:W-:Y:S02]  /*10450*/  IMAD.MOV.U32 R13, RZ, RZ, R6 ;  /* 0x000000ffff0d7224 */ /* 0x000fe400078e0006 */
[----:B------:R-:W-:Y:S01]  /*10460*/  IMAD.MOV.U32 R12, RZ, RZ, 0x4 ;  /* 0x00000004ff0c7424 */ /* 0x000fe200078e00ff */
[----:B------:R-:W-:-:S13]  /*10470*/  IADD3 R2, P3, R14, R0, RZ ;  /* 0x000000000e027210 */ /* 0x000fda0007f7e0ff */
[----:B------:R-:W-:Y:S05]  /*10480*/  WARPSYNC.COLLECTIVE R15, `(.L_x_13668) ;  /* 0x000000000f087348 */ /* 0x000fea0003c00000 */
[----:B------:R0:W1:Y:S02]  /*10490*/  SHFL.IDX P6, R14, R13, R12, R11 ;  /* 0x0000000c0d0e7389 */ /* 0x00006400000c000b */
[----:B01----:R-:W-:Y:S01]  /*104a0*/  ENDCOLLECTIVE ;  /* 0x000000000000791b */ /* 0x003fe20003800000 */
.L_x_13668:
        /* <DEDUP_REMOVED lines=17> */
.L_x_13669:
[----:B------:R-:W-:Y:S02]  /*105c0*/  IMAD.MOV.U32 R13, RZ, RZ, R6 ;  /* 0x000000ffff0d7224 */ /* 0x000fe400078e0006 */
[----:B------:R-:W-:Y:S01]  /*105d0*/  IMAD.MOV.U32 R12, RZ, RZ, 0x5 ;  /* 0x00000005ff0c7424 */ /* 0x000fe200078e00ff */
[----:B------:R-:W-:-:S13]  /*105e0*/  IADD3 R2, P3, R14, R0, RZ ;  /* 0x000000000e027210 */ /* 0x000fda0007f7e0ff */
[----:B------:R-:W-:Y:S05]  /*105f0*/  WARPSYNC.COLLECTIVE R15, `(.L_x_13670) ;  /* 0x000000000f087348 */ /* 0x000fea0003c00000 */
[----:B------:R0:W1:Y:S02]  /*10600*/  SHFL.IDX P6, R14, R13, R12, R11 ;  /* 0x0000000c0d0e7389 */ /* 0x00006400000c000b */
[----:B01----:R-:W-:Y:S01]  /*10610*/  ENDCOLLECTIVE ;  /* 0x000000000000791b */ /* 0x003fe20003800000 */
.L_x_13670:
        /* <DEDUP_REMOVED lines=12> */
.L_x_13671:
        /* <DEDUP_REMOVED lines=9> */
.L_x_13592:
[----:B0-----:R0:W1:Y:S02]  /*10770*/  SYNCS.PHASECHK.TRANS64.TRYWAIT P0, [R10+URZ+0x22840], R24 ;  /* 0x022840180a0075a7 */ /* 0x001064000800017f */
[----:B-1----:R-:W-:Y:S05]  /*10780*/  @!P0 NANOSLEEP.SYNCS 0x989680 ;  /* 0x009896800000895d */ /* 0x002fea0003900000 */
[----:B------:R-:W1:Y:S02]  /*10790*/  @!P0 SYNCS.PHASECHK.TRANS64 P0, [R10+URZ+0x22840], R24 ;  /* 0x022840180a0085a7 */ /* 0x000e64000800007f */
[----:B-1----:R-:W-:Y:S05]  /*107a0*/  @!P0 BRA `(.L_x_13592) ;  /* 0xfffffffc00f08947 */ /* 0x002fea000383ffff */
[----:B------:R-:W-:Y:S05]  /*107b0*/  BRA `(.L_x_13673) ;  /* 0xffffffd0005c7947 */ /* 0x000fea000383ffff */
.L_x_13593:
        /* <DEDUP_REMOVED lines=8> */
.L_x_13675:
[----:B------:R-:W-:Y:S05]  /*10840*/  BSYNC B1 ;  /* 0x0000000000017941 */ /* 0x000fea0003800000 */
.L_x_13674:
        /* <DEDUP_REMOVED lines=9> */
.L_x_13676:
[----:B------:R-:W-:Y:S02]  /*108e0*/  IMAD.MOV.U32 R13, RZ, RZ, R21 ;  /* 0x000000ffff0d7224 */ /* 0x000fe400078e0015 */
[----:B------:R-:W-:Y:S01]  /*108f0*/  IMAD.MOV.U32 R12, RZ, RZ, 0x1 ;  /* 0x00000001ff0c7424 */ /* 0x000fe200078e00ff */
[----:B------:R-:W-:-:S13]  /*10900*/  IADD3 R2, P0, R14, R0, RZ ;  /* 0x000000000e027210 */ /* 0x000fda0007f1e0ff */
[----:B------:R-:W-:Y:S05]  /*10910*/  WARPSYNC.COLLECTIVE R15, `(.L_x_13677) ;  /* 0x000000000f087348 */ /* 0x000fea0003c00000 */
[----:B------:R0:W1:Y:S02]  /*10920*/  SHFL.IDX P6, R14, R13, R12, R11 ;  /* 0x0000000c0d0e7389 */ /* 0x00006400000c000b */
[----:B01----:R-:W-:Y:S01]  /*10930*/  ENDCOLLECTIVE ;  /* 0x000000000000791b */ /* 0x003fe20003800000 */
.L_x_13677:
        /* <DEDUP_REMOVED lines=10> */
.L_x_13678:
[----:B------:R-:W-:Y:S02]  /*109e0*/  IMAD.MOV.U32 R13, RZ, RZ, R21 ;  /* 0x000000ffff0d7224 */ /* 0x000fe400078e0015 */
[----:B------:R-:W-:Y:S02]  /*109f0*/  IMAD.MOV.U32 R12, RZ, RZ, 0x2 ;  /* 0x00000002ff0c7424 */ /* 0x000fe400078e00ff */
[----:B------:R-:W-:-:S07]  /*10a00*/  IMAD.MOV.U32 R6, RZ, RZ, R14 ;  /* 0x000000ffff067224 */ /* 0x000fce00078e000e */
[----:B------:R-:W-:Y:S05]  /*10a10*/  WARPSYNC.COLLECTIVE R15, `(.L_x_13679) ;  /* 0x000000000f087348 */ /* 0x000fea0003c00000 */
[----:B------:R0:W1:Y:S02]  /*10a20*/  SHFL.IDX P6, R14, R13, R12, R11 ;  /* 0x0000000c0d0e7389 */ /* 0x00006400000c000b */
[----:B01----:R-:W-:Y:S01]  /*10a30*/  ENDCOLLECTIVE ;  /* 0x000000000000791b */ /* 0x003fe20003800000 */
.L_x_13679:
[----:B------:R-:W-:-:S04]  /*10a40*/  IADD3 R2, P0, R6, R0, RZ ;  /* 0x0000000006027210 */ /* 0x000fc80007f1e0ff */
[----:B------:R-:W-:-:S05]  /*10a50*/  IADD3.X R3, RZ, R7, RZ, P0, !PT ;  /* 0x00000007ff037210 */ /* 0x000fca00007fe4ff */
        /* <DEDUP_REMOVED lines=9> */
.L_x_13680:
[----:B------:R-:W-:Y:S02]  /*10af0*/  IMAD.MOV.U32 R13, RZ, RZ, R21 ;  /* 0x000000ffff0d7224 */ /* 0x000fe400078e0015 */
[----:B------:R-:W-:Y:S01]  /*10b00*/  IMAD.MOV.U32 R12, RZ, RZ, 0x3 ;  /* 0x00000003ff0c7424 */ /* 0x000fe200078e00ff */
[----:B------:R-:W-:-:S13]  /*10b10*/  IADD3 R2, P0, R14, R0, RZ ;  /* 0x000000000e027210 */ /* 0x000fda0007f1e0ff */
[----:B------:R-:W-:Y:S05]  /*10b20*/  WARPSYNC.COLLECTIVE R15, `(.L_x_13681) ;  /* 0x000000000f087348 */ /* 0x000fea0003c00000 */
[----:B------:R0:W1:Y:S02]  /*10b30*/  SHFL.IDX P6, R14, R13, R12, R11 ;  /* 0x0000000c0d0e7389 */ /* 0x00006400000c000b */
[----:B01----:R-:W-:Y:S01]  /*10b40*/  ENDCOLLECTIVE ;  /* 0x000000000000791b */ /* 0x003fe20003800000 */
.L_x_13681:
        /* <DEDUP_REMOVED lines=10> */
.L_x_13682:
[----:B------:R-:W-:Y:S02]  /*10bf0*/  IMAD.MOV.U32 R13, RZ, RZ, R21 ;  /* 0x000000ffff0d7224 */ /* 0x000fe400078e0015 */
[----:B------:R-:W-:Y:S01]  /*10c00*/  IMAD.MOV.U32 R12, RZ, RZ, 0x4 ;  /* 0x00000004ff0c7424 */ /* 0x000fe200078e00ff */
[----:B------:R-:W-:-:S13]  /*10c10*/  IADD3 R2, P0, R14, R0, RZ ;  /* 0x000000000e027210 */ /* 0x000fda0007f1e0ff */
[----:B------:R-:W-:Y:S05]  /*10c20*/  WARPSYNC.COLLECTIVE R15, `(.L_x_13683) ;  /* 0x000000000f087348 */ /* 0x000fea0003c00000 */
[----:B------:R0:W1:Y:S02]  /*10c30*/  SHFL.IDX P6, R14, R13, R12, R11 ;  /* 0x0000000c0d0e7389 */ /* 0x00006400000c000b */
[----:B01----:R-:W-:Y:S01]  /*10c40*/  ENDCOLLECTIVE ;  /* 0x000000000000791b */ /* 0x003fe20003800000 */
.L_x_13683:
        /* <DEDUP_REMOVED lines=10> */
.L_x_13684:
[----:B------:R-:W-:Y:S02]  /*10cf0*/  IMAD.MOV.U32 R13, RZ, RZ, R21 ;  /* 0x000000ffff0d7224 */ /* 0x000fe400078e0015 */
[----:B------:R-:W-:Y:S01]  /*10d00*/  IMAD.MOV.U32 R12, RZ, RZ, 0x5 ;  /* 0x00000005ff0c7424 */ /* 0x000fe200078e00ff */
[----:B------:R-:W-:-:S13]  /*10d10*/  IADD3 R2, P0, R14, R0, RZ ;  /* 0x000000000e027210 */ /* 0x000fda0007f1e0ff */
[----:B------:R-:W-:Y:S05]  /*10d20*/  WARPSYNC.COLLECTIVE R15, `(.L_x_13685) ;  /* 0x000000000f087348 */ /* 0x000fea0003c00000 */
[----:B------:R0:W1:Y:S02]  /*10d30*/  SHFL.IDX P6, R14, R13, R12, R11 ;  /* 0x0000000c0d0e7389 */ /* 0x00006400000c000b */
[----:B01----:R-:W-:Y:S01]  /*10d40*/  ENDCOLLECTIVE ;  /* 0x000000000000791b */ /* 0x003fe20003800000 */
.L_x_13685:
        /* <DEDUP_REMOVED lines=10> */
.L_x_13686:
[----:B------:R-:W-:Y:S05]  /*10df0*/  BRA `(.L_x_13687) ;  /* 0xffffffcc009c7947 */ /* 0x000fea000383ffff */
.L_x_13598:
[----:B--2---:R2:W3:Y:S02]  /*10e00*/  SYNCS.PHASECHK.TRANS64.TRYWAIT P0, [R10+URZ+0x22860], R24 ;  /* 0x022860180a0075a7 */ /* 0x0044e4000800017f */
[----:B---3--:R-:W-:Y:S05]  /*10e10*/  @!P0 NANOSLEEP.SYNCS 0x989680 ;  /* 0x009896800000895d */ /* 0x008fea0003900000 */
[----:B------:R-:W3:Y:S02]  /*10e20*/  @!P0 SYNCS.PHASECHK.TRANS64 P0, [R10+URZ+0x22860], R24 ;  /* 0x022860180a0085a7 */ /* 0x000ee4000800007f */
[----:B---3--:R-:W-:Y:S05]  /*10e30*/  @!P0 BRA `(.L_x_13598) ;  /* 0xfffffffc00f08947 */ /* 0x008fea000383ffff */
[----:B------:R-:W-:Y:S05]  /*10e40*/  BRA `(.L_x_13688) ;  /* 0xffffffcc00ec7947 */ /* 0x000fea000383ffff */
.L_x_13599:
        /* <DEDUP_REMOVED lines=8> */
.L_x_13690:
[----:B------:R-:W-:Y:S05]  /*10ed0*/  BSYNC B1 ;  /* 0x0000000000017941 */ /* 0x000fea0003800000 */
.L_x_13689:
        /* <DEDUP_REMOVED lines=9> */
.L_x_13691:
[----:B------:R-:W-:Y:S02]  /*10f70*/  IMAD.MOV.U32 R13, RZ, RZ, R23 ;  /* 0x000000ffff0d7224 */ /* 0x000fe400078e0017 */
[----:B------:R-:W-:Y:S01]  /*10f80*/  IMAD.MOV.U32 R12, RZ, RZ, 0x1 ;  /* 0x00000001ff0c7424 */ /* 0x000fe200078e00ff */
[----:B------:R-:W-:-:S13]  /*10f90*/  IADD3 R2, P0, R14, R0, RZ ;  /* 0x000000000e027210 */ /* 0x000fda0007f1e0ff */
[----:B------:R-:W-:Y:S05]  /*10fa0*/  WARPSYNC.COLLECTIVE R15, `(.L_x_13692) ;  /* 0x000000000f087348 */ /* 0x000fea0003c00000 */
[----:B------:R0:W1:Y:S02]  /*10fb0*/  SHFL.IDX P6, R14, R13, R12, R11 ;  /* 0x0000000c0d0e7389 */ /* 0x00006400000c000b */
[----:B01----:R-:W-:Y:S01]  /*10fc0*/  ENDCOLLECTIVE ;  /* 0x000000000000791b */ /* 0x003fe20003800000 */
.L_x_13692:
        /* <DEDUP_REMOVED lines=13> */
.L_x_13693:
[----:B------:R-:W-:Y:S02]  /*110a0*/  IMAD.MOV.U32 R13, RZ, RZ, R23 ;  /* 0x000000ffff0d7224 */ /* 0x000fe400078e0017 */
[----:B------:R-:W-:Y:S01]  /*110b0*/  IMAD.MOV.U32 R12, RZ, RZ, 0x2 ;  /* 0x00000002ff0c7424 */ /* 0x000fe200078e00ff */
[----:B------:R-:W-:-:S13]  /*110c0*/  IADD3 R2, P0, R14, R0, RZ ;  /* 0x000000000e027210 */ /* 0x000fda0007f1e0ff */
[----:B------:R-:W-:Y:S05]  /*110d0*/  WARPSYNC.COLLECTIVE R15, `(.L_x_13694) ;  /* 0x000000000f087348 */ /* 0x000fea0003c00000 */
[----:B------:R0:W1:Y:S02]  /*110e0*/  SHFL.IDX P6, R14, R13, R12, R11 ;  /* 0x0000000c0d0e7389 */ /* 0x00006400000c000b */
[----:B01----:R-:W-:Y:S01]  /*110f0*/  ENDCOLLECTIVE ;  /* 0x000000000000791b */ /* 0x003fe20003800000 */
.L_x_13694:
        /* <DEDUP_REMOVED lines=13> */
.L_x_13695:
[----:B------:R-:W-:Y:S02]  /*111d0*/  IMAD.MOV.U32 R13, RZ, RZ, R23 ;  /* 0x000000ffff0d7224 */ /* 0x000fe400078e0017 */
[----:B------:R-:W-:Y:S01]  /*111e0*/  IMAD.MOV.U32 R12, RZ, RZ, 0x3 ;  /* 0x00000003ff0c7424 */ /* 0x000fe200078e00ff */
[----:B------:R-:W-:-:S13]  /*111f0*/  IADD3 R2, P0, R14, R0, RZ ;  /* 0x000000000e027210 */ /* 0x000fda0007f1e0ff */
[----:B------:R-:W-:Y:S05]  /*11200*/  WARPSYNC.COLLECTIVE R15, `(.L_x_13696) ;  /* 0x000000000f087348 */ /* 0x000fea0003c00000 */
[----:B------:R0:W1:Y:S02]  /*11210*/  SHFL.IDX P6, R14, R13, R12, R11 ;  /* 0x0000000c0d0e7389 */ /* 0x00006400000c000b */
[----:B01----:R-:W-:Y:S01]  /*11220*/  ENDCOLLECTIVE ;  /* 0x000000000000791b */ /* 0x003fe20003800000 */
.L_x_13696:
        /* <DEDUP_REMOVED lines=13> */
.L_x_13697:
[----:B------:R-:W-:Y:S02]  /*11300*/  IMAD.MOV.U32 R13, RZ, RZ, R23 ;  /* 0x000000ffff0d7224 */ /* 0x000fe400078e0017 */
[----:B------:R-:W-:Y:S01]  /*11310*/  IMAD.MOV.U32 R12, RZ, RZ, 0x4 ;  /* 0x00000004ff0c7424 */ /* 0x000fe200078e00ff */
[----:B------:R-:W-:-:S13]  /*11320*/  IADD3 R2, P0, R14, R0, RZ ;  /* 0x000000000e027210 */ /* 0x000fda0007f1e0ff */
[----:B------:R-:W-:Y:S05]  /*11330*/  WARPSYNC.COLLECTIVE R15, `(.L_x_13698) ;  /* 0x000000000f087348 */ /* 0x000fea0003c00000 */
[----:B------:R0:W1:Y:S02]  /*11340*/  SHFL.IDX P6, R14, R13, R12, R11 ;  /* 0x0000000c0d0e7389 */ /* 0x00006400000c000b */
[----:B01----:R-:W-:Y:S01]  /*11350*/  ENDCOLLECTIVE ;  /* 0x000000000000791b */ /* 0x003fe20003800000 */
.L_x_13698:
        /* <DEDUP_REMOVED lines=13> */
.L_x_13699:
[----:B------:R-:W-:Y:S01]  /*11430*/  IMAD.MOV.U32 R13, RZ, RZ, R23 ;  /* 0x000000ffff0d7224 */ /* 0x000fe200078e0017 */
[----:B------:R-:W-:Y:S02]  /*11440*/  MOV R12, 0x5 ;  /* 0x00000005000c7802 */ /* 0x000fe40000000f00 */
[----:B------:R-:W-:-:S13]  /*11450*/  IADD3 R2, P0, R14, R0, RZ ;  /* 0x000000000e027210 */ /* 0x000fda0007f1e0ff */
[----:B------:R-:W-:Y:S05]  /*11460*/  WARPSYNC.COLLECTIVE R15, `(.L_x_13700) ;  /* 0x000000000f087348 */ /* 0x000fea0003c00000 */
[----:B------:R0:W1:Y:S02]  /*11470*/  SHFL.IDX P6, R14, R13, R12, R11 ;  /* 0x0000000c0d0e7389 */ /* 0x00006400000c000b */
[----:B01----:R-:W-:Y:S01]  /*11480*/  ENDCOLLECTIVE ;  /* 0x000000000000791b */ /* 0x003fe20003800000 */
.L_x_13700:
        /* <DEDUP_REMOVED lines=13> */
.L_x_13701:
[----:B------:R-:W-:Y:S05]  /*11560*/  BRA `(.L_x_13702) ;  /* 0xffffffcc00387947 */ /* 0x000fea000383ffff */
.L_x_13607:
        /* <DEDUP_REMOVED lines=8> */
.L_x_13704:
[----:B------:R-:W-:Y:S05]  /*115f0*/  BSYNC B0 ;  /* 0x0000000000007941 */ /* 0x000fea0003800000 */
.L_x_13703:
[----:B------:R-:W-:Y:S05]  /*11600*/  BRA `(.L_x_13705) ;  /* 0xffffffd0000c7947 */ /* 0x000fea000383ffff */
.L_x_13610:
[----:B---3--:R3:W4:Y:S02]  /*11610*/  SYNCS.PHASECHK.TRANS64.TRYWAIT P0, [R5+URZ+0x22820], R0 ;  /* 0x02282000050075a7 */ /* 0x008724000800017f */
[----:B----4-:R-:W-:Y:S05]  /*11620*/  @!P0 NANOSLEEP.SYNCS 0x989680 ;  /* 0x009896800000895d */ /* 0x010fea0003900000 */
[----:B------:R-:W4:Y:S02]  /*11630*/  @!P0 SYNCS.PHASECHK.TRANS64 P0, [R5+URZ+0x22820], R0 ;  /* 0x02282000050085a7 */ /* 0x000f24000800007f */
[----:B----4-:R-:W-:Y:S05]  /*11640*/  @!P0 BRA `(.L_x_13610) ;  /* 0xfffffffc00f08947 */ /* 0x010fea000383ffff */
[----:B------:R-:W-:Y:S05]  /*11650*/  BRA `(.L_x_13706) ;  /* 0xffffffd000547947 */ /* 0x000fea000383ffff */
.L_x_13611:
        /* <DEDUP_REMOVED lines=11> */
.L_x_13708:
[----:B------:R-:W-:Y:S05]  /*11710*/  BSYNC B0 ;  /* 0x0000000000007941 */ /* 0x000fea0003800000 */
.L_x_13707:
[----:B------:R-:W-:Y:S05]  /*11720*/  BRA `(.L_x_13709) ;  /* 0xffffffd0003c7947 */ /* 0x000fea000383ffff */
.L_x_13614:
[----:B------:R-:W-:Y:S01]  /*11730*/  BSSY B1, `(.L_x_13710) ;  /* 0x0000006000017945 */ /* 0x000fe20003800000 */
[----:B------:R-:W-:-:S07]  /*11740*/  IMAD.MOV.U32 R15, RZ, RZ, -0x1 ;  /* 0xffffffffff0f7424 */ /* 0x000fce00078e00ff */
[----:B0123-5:R-:W-:Y:S05]  /*11750*/  WARPSYNC.COLLECTIVE R15, `(.L_x_13711) ;  /* 0x000000000f0c7348 */ /* 0x02ffea0003c00000 */
[----:B------:R-:W-:Y:S02]  /*11760*/  ELECT P6, UR62, PT ;  /* 0x00000000003e782f */ /* 0x000fe400038c0000 */
[----:B------:R-:W-:Y:S01]  /*11770*/  MOV R14, UR62 ;  /* 0x0000003e000e7c02 */ /* 0x000fe20008000f00 */
[----:B0123-5:R-:W-:Y:S10]  /*11780*/  ENDCOLLECTIVE ;  /* 0x000000000000791b */ /* 0x02fff40003800000 */
.L_x_13711:
[----:B------:R-:W-:Y:S05]  /*11790*/  BSYNC B1 ;  /* 0x0000000000017941 */ /* 0x000fea0003800000 */
.L_x_13710:
[----:B------:R-:W-:Y:S05]  /*117a0*/  BRA `(.L_x_13712) ;  /* 0xffffffd000347947 */ /* 0x000fea000383ffff */
.L_x_13616:
[----:B---3--:R3:W4:Y:S02]  /*117b0*/  SYNCS.PHASECHK.TRANS64.TRYWAIT P1, [R3+URZ+0x22840], R2 ;  /* 0x02284002030075a7 */ /* 0x008724000802017f */
[----:B----4-:R-:W-:Y:S05]  /*117c0*/  @!P1 NANOSLEEP.SYNCS 0x989680 ;  /* 0x009896800000995d */ /* 0x010fea0003900000 */
[----:B------:R-:W4:Y:S02]  /*117d0*/  @!P1 SYNCS.PHASECHK.TRANS64 P1, [R3+URZ+0x22840], R2 ;  /* 0x02284002030095a7 */ /* 0x000f24000802007f */
[----:B----4-:R-:W-:Y:S05]  /*117e0*/  @!P1 BRA `(.L_x_13616) ;  /* 0xfffffffc00f09947 */ /* 0x010fea000383ffff */
[----:B------:R-:W-:Y:S05]  /*117f0*/  BRA `(.L_x_13713) ;  /* 0xffffffd000547947 */ /* 0x000fea000383ffff */
.L_x_13618:
[----:B----4-:R4:W0:Y:S02]  /*11800*/  SYNCS.PHASECHK.TRANS64.TRYWAIT P1, [R5+URZ+0x22840], R0 ;  /* 0x02284000050075a7 */ /* 0x010824000802017f */
[----:B0-----:R-:W-:Y:S05]  /*11810*/  @!P1 NANOSLEEP.SYNCS 0x989680 ;  /* 0x009896800000995d */ /* 0x001fea0003900000 */
[----:B------:R-:W0:Y:S02]  /*11820*/  @!P1 SYNCS.PHASECHK.TRANS64 P1, [R5+URZ+0x22840], R0 ;  /* 0x02284000050095a7 */ /* 0x000e24000802007f */
[----:B0-----:R-:W-:Y:S05]  /*11830*/  @!P1 BRA `(.L_x_13618) ;  /* 0xfffffffc00f09947 */ /* 0x001fea000383ffff */
[----:B------:R-:W-:Y:S05]  /*11840*/  BRA `(.L_x_13714) ;  /* 0xffffffd000607947 */ /* 0x000fea000383ffff */
.L_x_13620:
[----:B------:R0:W0:Y:S02]  /*11850*/  SYNCS.PHASECHK.TRANS64.TRYWAIT P1, [R3+URZ+0x22860], R2 ;  /* 0x02286002030075a7 */ /* 0x000024000802017f */
[----:B0-----:R-:W-:Y:S05]  /*11860*/  @!P1 NANOSLEEP.SYNCS 0x989680 ;  /* 0x009896800000995d */ /* 0x001fea0003900000 */
[----:B------:R-:W0:Y:S02]  /*11870*/  @!P1 SYNCS.PHASECHK.TRANS64 P1, [R3+URZ+0x22860], R2 ;  /* 0x02286002030095a7 */ /* 0x000e24000802007f */
[----:B0-----:R-:W-:Y:S05]  /*11880*/  @!P1 BRA `(.L_x_13620) ;  /* 0xfffffffc00f09947 */ /* 0x001fea000383ffff */
[----:B------:R-:W-:Y:S05]  /*11890*/  BRA `(.L_x_13715) ;  /* 0xffffffd0005c7947 */ /* 0x000fea000383ffff */
.L_x_13716:
        /* <DEDUP_REMOVED lines=14> */
.L_x_15567:


//--------------------- .text._ZN7cutlass13device_kernelIN5flash11enable_sm90INS1_16FlashAttnFwdSm90INS1_25CollectiveMainloopFwdSm90ILi2EN4cute5tupleIJNS5_1CILi1EEES8_S8_EEENS6_IJNS7_ILi128EEENS7_ILi96EEENS7_ILi64EEEEEELi256ENS_6half_tEfNS_4arch4Sm90ELb1ELb0ELb0ELb0ELb1ELb0ELb1ELb1ELb0ELb1ELb0ELb0EEENS1_21CollectiveEpilogueFwdINS6_IJSA_NS7_ILi256EEESB_EEES9_SE_SG_Li256ELb0ELb1ELb0ELb0EEENS1_30DynamicPersistentTileSchedulerILi256ELi128ELb0ELb1ELb1EEEEEEEEEvNT_6ParamsE --------------------------
	.section	.text._ZN7cutlass13device_kernelIN5flash11enable_sm90INS1_16FlashAttnFwdSm90INS1_25CollectiveMainloopFwdSm90ILi2EN4cute5tupleIJNS5_1CILi1EEES8_S8_EEENS6_IJNS7_ILi128EEENS7_ILi96EEENS7_ILi64EEEEEELi256ENS_6half_tEfNS_4arch4Sm90ELb1ELb0ELb0ELb0ELb1ELb0ELb1ELb1ELb0ELb1ELb0ELb0EEENS1_21CollectiveEpilogueFwdINS6_IJSA_NS7_ILi256EEESB_EEES9_SE_SG_Li256ELb0ELb1ELb0ELb0EEENS1_30DynamicPersistentTileSchedulerILi256ELi128ELb0ELb1ELb1EEEEEEEEEvNT_6ParamsE,"ax",@progbits
	.align	128
.text._ZN7cutlass13device_kernelIN5flash11enable_sm90INS1_16FlashAttnFwdSm90INS1_25CollectiveMainloopFwdSm90ILi2EN4cute5tupleIJNS5_1CILi1EEES8_S8_EEENS6_IJNS7_ILi128EEENS7_ILi96EEENS7_ILi64EEEEEELi256ENS_6half_tEfNS_4arch4Sm90ELb1ELb0ELb0ELb0ELb1ELb0ELb1ELb1ELb0ELb1ELb0ELb0EEENS1_21CollectiveEpilogueFwdINS6_IJSA_NS7_ILi256EEESB_EEES9_SE_SG_Li256ELb0ELb1ELb0ELb0EEENS1_30DynamicPersistentTileSchedulerILi256ELi128ELb0ELb1ELb1EEEEEEEEEvNT_6ParamsE:
        .type           _ZN7cutlass13device_kernelIN5flash11enable_sm90INS1_16FlashAttnFwdSm90INS1_25CollectiveMainloopFwdSm90ILi2EN4cute5tupleIJNS5_1CILi1EEES8_S8_EEENS6_IJNS7_ILi128EEENS7_ILi96EEENS7_ILi64EEEEEELi256ENS_6half_tEfNS_4arch4Sm90ELb1ELb0ELb0ELb0ELb1ELb0ELb1ELb1ELb0ELb1ELb0ELb0EEENS1_21CollectiveEpilogueFwdINS6_IJSA_NS7_ILi256EEESB_EEES9_SE_SG_Li256ELb0ELb1ELb0ELb0EEENS1_30DynamicPersistentTileSchedulerILi256ELi128ELb0ELb1ELb1EEEEEEEEEvNT_6ParamsE,@function
        .size           _ZN7cutlass13device_kernelIN5flash11enable_sm90INS1_16FlashAttnFwdSm90INS1_25CollectiveMainloopFwdSm90ILi2EN4cute5tupleIJNS5_1CILi1EEES8_S8_EEENS6_IJNS7_ILi128EEENS7_ILi96EEENS7_ILi64EEEEEELi256ENS_6half_tEfNS_4arch4Sm90ELb1ELb0ELb0ELb0ELb1ELb0ELb1ELb1ELb0ELb1ELb0ELb0EEENS1_21CollectiveEpilogueFwdINS6_IJSA_NS7_ILi256EEESB_EEES9_SE_SG_Li256ELb0ELb1ELb0ELb0EEENS1_30DynamicPersistentTileSchedulerILi256ELi128ELb0ELb1ELb1EEEEEEEEEvNT_6ParamsE,(.L_x_15568 - _ZN7cutlass13device_kernelIN5flash11enable_sm90INS1_16FlashAttnFwdSm90INS1_25CollectiveMainloopFwdSm90ILi2EN4cute5tupleIJNS5_1CILi1EEES8_S8_EEENS6_IJNS7_ILi128EEENS7_ILi96EEENS7_ILi64EEEEEELi256ENS_6half_tEfNS_4arch4Sm90ELb1ELb0ELb0ELb0ELb1ELb0ELb1ELb1ELb0ELb1ELb0ELb0EEENS1_21CollectiveEpilogueFwdINS6_IJSA_NS7_ILi256EEESB_EEES9_SE_SG_Li256ELb0ELb1ELb0ELb0EEENS1_30DynamicPersistentTileSchedulerILi256ELi128ELb0ELb1ELb1EEEEEEEEEvNT_6ParamsE)
        .other          _ZN7cutlass13device_kernelIN5flash11enable_sm90INS1_16FlashAttnFwdSm90INS1_25CollectiveMainloopFwdSm90ILi2EN4cute5tupleIJNS5_1CILi1EEES8_S8_EEENS6_IJNS7_ILi128EEENS7_ILi96EEENS7_ILi64EEEEEELi256ENS_6half_tEfNS_4arch4Sm90ELb1ELb0ELb0ELb0ELb1ELb0ELb1ELb1ELb0ELb1ELb0ELb0EEENS1_21CollectiveEpilogueFwdINS6_IJSA_NS7_ILi256EEESB_EEES9_SE_SG_Li256ELb0ELb1ELb0ELb0EEENS1_30DynamicPersistentTileSchedulerILi256ELi128ELb0ELb1ELb1EEEEEEEEEvNT_6ParamsE,@"STO_CUDA_ENTRY STV_DEFAULT"
_ZN7cutlass13device_kernelIN5flash11enable_sm90INS1_16FlashAttnFwdSm90INS1_25CollectiveMainloopFwdSm90ILi2EN4cute5tupleIJNS5_1CILi1EEES8_S8_EEENS6_IJNS7_ILi128EEENS7_ILi96EEENS7_ILi64EEEEEELi256ENS_6half_tEfNS_4arch4Sm90ELb1ELb0ELb0ELb0ELb1ELb0ELb1ELb1ELb0ELb1ELb0ELb0EEENS1_21CollectiveEpilogueFwdINS6_IJSA_NS7_ILi256EEESB_EEES9_SE_SG_Li256ELb0ELb1ELb0ELb0EEENS1_30DynamicPersistentTileSchedulerILi256ELi128ELb0ELb1ELb1EEEEEEEEEvNT_6ParamsE:
        /* <DEDUP_REMOVED lines=47> */
.L_x_13717:
        /* <DEDUP_REMOVED lines=22> */
.L_x_13718:
        /* <DEDUP_REMOVED lines=18> */
.L_x_13719:
        /* <DEDUP_REMOVED lines=22> */
.L_x_13720:
        /* <DEDUP_REMOVED lines=23> */
.L_x_13721:
        /* <DEDUP_REMOVED lines=10> */
.L_x_13723:
[----:B------:R-:W-:-:S08]  /*08e0*/  NOP ;  /* 0x0000000000007918 */ /* 0x000fd00000000000 */
[----:B------:R-:W1:Y:S02]  /*08f0*/  USETMAXREG.TRY_ALLOC.CTAPOOL UP0, 0xe8 ;  /* 0x000000e8000079c8 */ /* 0x000e640008000600 */
[----:B-1----:R-:W-:-:S13]  /*0900*/  PLOP3.LUT P0, PT, PT, PT, UP0, 0x80, 0x0 ;  /* 0x000000000000781c */ /* 0x002fda0003f0f008 */
[----:B------:R-:W-:Y:S05]  /*0910*/  @!P0 BRA `(.L_x_13723) ;  /* 0xfffffffc00f08947 */ /* 0x000fea000383ffff */
[----:B------:R-:W1:Y:S01]  /*0920*/  S2R R0, SR_TID.X ;  /* 0x0000000000007919 */ /* 0x000e620000002100 */
[----:B------:R-:W2:Y:S08]  /*0930*/  S2UR UR4, SR_CTAID.X ;  /* 0x00000000000479c3 */ /* 0x000eb00000002500 */
[----:B------:R-:W-:Y:S08]  /*0940*/  BAR.ARV 0x4, 0x180 ;  /* 0x0106000000007b1d */ /* 0x000ff00000002000 */
[----:B------:R-:W-:Y:S06]  /*0950*/  BAR.ARV 0x8, 0x180 ;  /* 0x0206000000007b1d */ /* 0x000fec0000002000 */
[----:B-1----:R-:W-:-:S04]  /*0960*/  SHF.R.U32.HI R0, RZ, 0x7, R0 ;  /* 0x00000007ff007819 */ /* 0x002fc80000011600 */
[----:B------:R-:W-:Y:S02]  /*0970*/  ISETP.NE.AND P0, PT, R0, 0x1, PT ;  /* 0x000000010000780c */ /* 0x000fe40003f05270 */
[----:B------:R-:W2:Y:S11]  /*0980*/  LDC R0, c[0x0][0xd38] ;  /* 0x00034e00ff007b82 */ /* 0x000eb60000000800 */
[----:B------:R-:W-:Y:S06]  /*0990*/  @!P0 BAR.ARV 0x9, 0x100 ;  /* 0x0244000000008b1d */ /* 0x000fec0000002000 */
[----:B--2---:R-:W-:-:S13]  /*09a0*/  ISETP.LE.AND P0, PT, R0, UR4, PT ;  /* 0x0000000400007c0c */ /* 0x004fda000bf03270 */
[----:B------:R-:W-:Y:S05]  /*09b0*/  @P0 EXIT ;  /* 0x000000000000094d */ /* 0x000fea0003800000 */
[----:B------:R-:W2:Y:S01]  /*09c0*/  LDL R3, [R1+0xc] ;  /* 0x00000c0001037983 */ /* 0x000ea20000100800 */
[----:B------:R-:W-:Y:S01]  /*09d0*/  IMAD.MOV.U32 R222, RZ, RZ, RZ ;  /* 0x000000ffffde7224 */ /* 0x000fe200078e00ff */
[----:B------:R-:W-:Y:S01]  /*09e0*/  UMOV UR39, URZ ;  /* 0x0000003f00277c82 */ /* 0x000fe20008000000 */
[----:B------:R-:W-:Y:S01]  /*09f0*/  UMOV UR38, URZ ;  /* 0x0000003f00267c82 */ /* 0x000fe20008000000 */
[----:B0-----:R-:W0:Y:S02]  /*0a00*/  S2R R2, SR_TID.X ;  /* 0x0000000000027919 */ /* 0x001e240000002100 */
[----:B0-----:R-:W-:-:S05]  /*0a10*/  VIADD R12, R2, 0xffffff80 ;  /* 0xffffff80020c7836 */ /* 0x001fca0000000000 */
[----:B------:R-:W-:-:S04]  /*0a20*/  SHF.R.S32.HI R0, RZ, 0x1f, R12 ;  /* 0x0000001fff007819 */ /* 0x000fc8000001140c */
[CC--:B------:R-:W-:Y:S02]  /*0a30*/  LEA.HI R4, R0.reuse, R12.reuse, RZ, 0x5 ;  /* 0x0000000c00047211 */ /* 0x0c0fe400078f28ff */
[----:B------:R-:W-:-:S03]  /*0a40*/  LEA.HI R2, R0, R12, RZ, 0x4 ;  /* 0x0000000c00027211 */ /* 0x000fc600078f20ff */
[----:B------:R-:W-:Y:S01]  /*0a50*/  IMAD.SHL.U32 R6, R4, 0x20, RZ ;  /* 0x0000002004067824 */ /* 0x000fe200078e00ff */
[----:B------:R-:W-:Y:S02]  /*0a60*/  SHF.R.S32.HI R5, RZ, 0x4, R2 ;  /* 0x00000004ff057819 */ /* 0x000fe40000011402 */
[----:B------:R-:W-:Y:S02]  /*0a70*/  LOP3.LUT R4, R2, 0x3fffff0, RZ, 0xc0, !PT ;  /* 0x03fffff002047812 */ /* 0x000fe400078ec0ff */
[----:B------:R-:W-:Y:S02]  /*0a80*/  LOP3.LUT R7, R6, 0xfffffc00, RZ, 0xc0, !PT ;  /* 0xfffffc0006077812 */ /* 0x000fe400078ec0ff */
[----:B------:R-:W-:Y:S01]  /*0a90*/  LEA.HI R6, R0, R12, RZ, 0x2 ;  /* 0x0000000c00067211 */ /* 0x000fe200078f10ff */
[----:B------:R-:W-:Y:S01]  /*0aa0*/  IMAD.IADD R4, R12, 0x1, -R4 ;  /* 0x000000010c047824 */ /* 0x000fe200078e0a04 */
[----:B------:R-:W-:Y:S02]  /*0ab0*/  LEA.HI R2, R2, R5, RZ, 0x1 ;  /* 0x0000000502027211 */ /* 0x000fe400078f08ff */
[----:B------:R-:W-:Y:S01]  /*0ac0*/  LOP3.LUT R6, R6, 0xfffffffc, RZ, 0xc0, !PT ;  /* 0xfffffffc06067812 */ /* 0x000fe200078ec0ff */
[----:B------:R-:W-:Y:S01]  /*0ad0*/  IMAD R7, R4, 0x40, R7 ;  /* 0x0000004004077824 */ /* 0x000fe200078e0207 */
[----:B------:R-:W-:-:S03]  /*0ae0*/  LOP3.LUT R2, R2, 0x1ffffffe, RZ, 0xc0, !PT ;  /* 0x1ffffffe02027812 */ /* 0x000fc600078ec0ff */
[----:B------:R-:W-:Y:S02]  /*0af0*/  IMAD.IADD R6, R12, 0x1, -R6 ;  /* 0x000000010c067824 */ /* 0x000fe400078e0a06 */
[----:B------:R-:W-:-:S03]  /*0b00*/  IMAD.IADD R2, R5, 0x1, -R2 ;  /* 0x0000000105027824 */ /* 0x000fc600078e0a02 */
[----:B------:R-:W-:Y:S01]  /*0b10*/  LEA.HI R4, R6, R6, RZ, 0x1 ;  /* 0x0000000606047211 */ /* 0x000fe200078f08ff */
[----:B------:R-:W-:-:S03]  /*0b20*/  IMAD R226, R2, 0x8, R7 ;  /* 0x0000000802e27824 */ /* 0x000fc600078e0207 */
[----:B------:R-:W-:-:S05]  /*0b30*/  LOP3.LUT R5, R4, 0x1ffffffe, RZ, 0xc0, !PT ;  /* 0x1ffffffe04057812 */ /* 0x000fca00078ec0ff */
[----:B------:R-:W-:Y:S01]  /*0b40*/  IMAD.IADD R6, R6, 0x1, -R5 ;  /* 0x0000000106067824 */ /* 0x000fe200078e0a05 */
[----:B--2---:R-:W-:Y:S02]  /*0b50*/  R2UR UR5, R3 ;  /* 0x00000000030572ca */ /* 0x004fe400000e0000 */
[CC--:B------:R-:W-:Y:S02]  /*0b60*/  LEA.HI R3, R0.reuse, R12.reuse, RZ, 0x7 ;  /* 0x0000000c00037211 */ /* 0x0c0fe400078f38ff */
[----:B------:R-:W-:Y:S02]  /*0b70*/  LEA.HI R0, R0, R12, RZ, 0x3 ;  /* 0x0000000c00007211 */ /* 0x000fe400078f18ff */
[C---:B------:R-:W-:Y:S02]  /*0b80*/  LOP3.LUT R223, R3.reuse, 0xffffff80, RZ, 0xc0, !PT ;  /* 0xffffff8003df7812 */ /* 0x040fe400078ec0ff */
[----:B------:R-:W-:Y:S02]  /*0b90*/  SHF.R.S32.HI R224, RZ, 0x7, R3 ;  /* 0x00000007ffe07819 */ /* 0x000fe40000011403 */
[----:B------:R-:W-:Y:S01]  /*0ba0*/  LOP3.LUT R218, R0, 0xfffffff8, RZ, 0xc0, !PT ;  /* 0xfffffff800da7812 */ /* 0x000fe200078ec0ff */
[C---:B------:R-:W-:Y:S01]  /*0bb0*/  IMAD.IADD R223, R12.reuse, 0x1, -R223 ;  /* 0x000000010cdf7824 */ /* 0x040fe200078e0adf */
[----:B------:R-:W-:Y:S01]  /*0bc0*/  LEA.HI R3, R3, R224, RZ, 0x1 ;  /* 0x000000e003037211 */ /* 0x000fe200078f08ff */
[----:B------:R-:W-:Y:S01]  /*0bd0*/  ULOP3.LUT UR5, UR5, 0x1, URZ, 0xfc, !UPT ;  /* 0x0000000105057892 */ /* 0x000fe2000f8efc3f */
[----:B------:R-:W-:Y:S01]  /*0be0*/  SHF.R.S32.HI R221, RZ, 0x3, R0 ;  /* 0x00000003ffdd7819 */ /* 0x000fe20000011400 */
[----:B------:R-:W-:Y:S01]  /*0bf0*/  IMAD.IADD R218, R12, 0x1, -R218 ;  /* 0x000000010cda7824 */ /* 0x000fe200078e0ada */
[----:B------:R-:W-:-:S02]  /*0c00*/  SHF.R.S32.HI R8, RZ, 0x1f, R223 ;  /* 0x0000001fff087819 */ /* 0x000fc400000114df */
[----:B------:R-:W-:Y:S01]  /*0c10*/  LOP3.LUT R3, R3, 0x3fffffe, RZ, 0xc0, !PT ;  /* 0x03fffffe03037812 */ /* 0x000fe200078ec0ff */
[----:B------:R-:W-:Y:S01]  /*0c20*/  IMAD.SHL.U32 R200, R218, 0x8, RZ ;  /* 0x00000008dac87824 */ /* 0x000fe200078e00ff */
[CC--:B------:R-:W-:Y:S01]  /*0c30*/  LEA.HI R9, R8.reuse, R223.reuse, RZ, 0x2 ;  /* 0x000000df08097211 */ /* 0x0c0fe200078f10ff */
[----:B------:R-:W-:Y:S01]  /*0c40*/  IMAD.U32 R227, RZ, RZ, UR5 ;  /* 0x00000005ffe37e24 */ /* 0x000fe2000f8e00ff */
[----:B------:R-:W-:Y:S01]  /*0c50*/  LEA.HI R8, R8, R223, RZ, 0x5 ;  /* 0x000000df08087211 */ /* 0x000fe200078f28ff */
[----:B------:R-:W-:Y:S01]  /*0c60*/  IMAD.IADD R3, R224, 0x1, -R3 ;  /* 0x00000001e0037824 */ /* 0x000fe200078e0a03 */
[--C-:B------:R-:W-:Y:S01]  /*0c70*/  SHF.R.S32.HI R10, RZ, 0x2, R9.reuse ;  /* 0x00000002ff0a7819 */ /* 0x100fe20000011409 */
[C---:B------:R-:W-:Y:S01]  /*0c80*/  VIADD R216, R200.reuse, 0x40 ;  /* 0x00000040c8d87836 */ /* 0x040fe20000000000 */
[----:B------:R-:W-:Y:S01]  /*0c90*/  SHF.R.S32.HI R11, RZ, 0x1f, R9 ;  /* 0x0000001fff0b7819 */ /* 0x000fe20000011409 */
[----:B------:R-:W-:Y:S01]  /*0ca0*/  VIADD R215, R200, 0x80 ;  /* 0x00000080c8d77836 */ /* 0x000fe20000000000 */
[----:B------:R-:W-:-:S02]  /*0cb0*/  SHF.R.S32.HI R8, RZ, 0x5, R8 ;  /* 0x00000005ff087819 */ /* 0x000fc40000011408 */
[----:B------:R-:W-:Y:S02]  /*0cc0*/  LEA.HI R11, R11, R10, RZ, 0x3 ;  /* 0x0000000a0b0b7211 */ /* 0x000fe400078f18ff */
[----:B------:R-:W-:Y:S02]  /*0cd0*/  LOP3.LUT R214, R9, 0x7ffffffc, RZ, 0xc0, !PT ;  /* 0x7ffffffc09d67812 */ /* 0x000fe400078ec0ff */
[----:B------:R-:W-:Y:S02]  /*0ce0*/  LOP3.LUT R11, R11, 0xfffffff8, RZ, 0xc0, !PT ;  /* 0xfffffff80b0b7812 */ /* 0x000fe400078ec0ff */
[----:B------:R-:W-:Y:S01]  /*0cf0*/  IADD3 R217, R200, 0xc0, RZ ;  /* 0x000000c0c8d97810 */ /* 0x000fe20007ffe0ff */
[----:B------:R-:W-:Y:S01]  /*0d00*/  IMAD.IADD R214, R223, 0x1, -R214 ;  /* 0x00000001dfd67824 */ /* 0x000fe200078e0ad6 */
[----:B------:R-:W-:Y:S01]  /*0d10*/  SHF.R.S32.HI R0, RZ, 0x1f, R200 ;  /* 0x0000001fff007819 */ /* 0x000fe200000114c8 */
[----:B------:R-:W-:Y:S01]  /*0d20*/  IMAD.IADD R11, R10, 0x1, -R11 ;  /* 0x000000010a0b7824 */ /* 0x000fe200078e0a0b */
[----:B------:R-:W-:-:S02]  /*0d30*/  SHF.R.S32.HI R2, RZ, 0x1f, R216 ;  /* 0x0000001fff027819 */ /* 0x000fc400000114d8 */
[----:B------:R-:W-:Y:S01]  /*0d40*/  SHF.R.S32.HI R0, RZ, 0x1f, R215 ;  /* 0x0000001fff007819 */ /* 0x000fe200000114d7 */
[----:B------:R-:W-:Y:S01]  /*0d50*/  IMAD R8, R8, 0x10, R11 ;  /* 0x0000001008087824 */ /* 0x000fe200078e020b */
[----:B------:R-:W-:-:S03]  /*0d60*/  SHF.R.S32.HI R229, RZ, 0x1f, R217 ;  /* 0x0000001fffe57819 */ /* 0x000fc600000114d9 */
[----:B------:R-:W-:-:S04]  /*0d70*/  IMAD R225, R3, 0x40, R8 ;  /* 0x0000004003e17824 */ /* 0x000fc800078e0208 */
[----:B------:R-:W-:-:S07]  /*0d80*/  IMAD R213, R6, 0x8, R225 ;  /* 0x0000000806d57824 */ /* 0x000fce00078e02e1 */
.L_x_13781:
        /* <DEDUP_REMOVED lines=21> */
.L_x_13724:
[----:B------:R-:W-:Y:S01]  /*0ee0*/  ULDC UR7, c[0x0][0xd54] ;  /* 0x0003550000077ab9 */ /* 0x000fe20000000800 */
[----:B------:R-:W-:Y:S01]  /*0ef0*/  UMOV UR6, UR9 ;  /* 0x0000000900067c82 */ /* 0x000fe20008000000 */
[----:B------:R-:W-:-:S11]  /*0f00*/  UISETP.NE.AND UP0, UPT, UR7, 0x1, UPT ;  /* 0x000000010700788c */ /* 0x000fd6000bf05270 */
[----:B------:R-:W-:Y:S02]  /*0f10*/  @UP0 ULDC.64 UR10, c[0x0][0xd58] ;  /* 0x00035600000a0ab9 */ /* 0x000fe40000000a00 */
[----:B------:R-:W-:-:S04]  /*0f20*/  UIMAD.WIDE.U32 UR4, UR9, UR10, URZ ;  /* 0x0000000a090472a5 */ /* 0x000fc8000f8e003f */
[----:B------:R-:W-:-:S04]  /*0f30*/  @UP0 USHF.R.U32.HI UR6, URZ, UR11, UR5 ;  /* 0x0000000b3f060299 */ /* 0x000fc80008011605 */
[----:B------:R-:W-:-:S12]  /*0f40*/  UIMAD UR4, UR6, UR7, URZ ;  /* 0x00000007060472a4 */ /* 0x000fd8000f8e023f */
.L_x_13725:
[----:B------:R-:W0:Y:S01]  /*0f50*/  LDC R228, c[0x0][0x448] ;  /* 0x00011200ffe47b82 */ /* 0x000e220000000800 */
[----:B------:R-:W-:Y:S01]  /*0f60*/  ULOP3.LUT UR5, URZ, UR6, URZ, 0x33, !UPT ;  /* 0x000000063f057292 */ /* 0x000fe2000f8e333f */
[----:B------:R-:W-:Y:S01]  /*0f70*/  CS2R R162, SRZ ;  /* 0x0000000000a27805 */ /* 0x000fe2000001ff00 */
[----:B------:R-:W-:Y:S01]  /*0f80*/  ULDC.64 UR10, c[0x0][0x418] ;  /* 0x00010600000a7ab9 */ /* 0x000fe20000000a00 */
[----:B------:R-:W-:Y:S01]  /*0f90*/  ULDC UR6, c[0x0][0xd3c] ;  /* 0x00034f0000067ab9 */ /* 0x000fe20000000800 */
[----:B------:R-:W-:Y:S01]  /*0fa0*/  UISETP.NE.U32.AND UP0, UPT, UR10, URZ, UPT ;  /* 0x0000003f0a00728c */ /* 0x000fe2000bf05070 */
[----:B------:R-:W-:Y:S01]  /*0fb0*/  CS2R R148, SRZ ;  /* 0x0000000000947805 */ /* 0x000fe2000001ff00 */
[----:B------:R-:W-:Y:S01]  /*0fc0*/  UIADD3 UR5, UR5, UR6, URZ ;  /* 0x0000000605057290 */ /* 0x000fe2000fffe03f */
[----:B------:R-:W-:Y:S01]  /*0fd0*/  CS2R R160, SRZ ;  /* 0x0000000000a07805 */ /* 0x000fe2000001ff00 */
[----:B------:R-:W-:Y:S01]  /*0fe0*/  UISETP.NE.AND.EX UP0, UPT, UR11, URZ, UPT, UP0 ;  /* 0x0000003f0b00728c */ /* 0x000fe2000bf05300 */
[----:B------:R-:W-:Y:S01]  /*0ff0*/  CS2R R144, SRZ ;  /* 0x0000000000907805 */ /* 0x000fe2000001ff00 */
[----:B------:R-:W-:Y:S01]  /*1000*/  USHF.L.U32 UR60, UR5, 0x7, URZ ;  /* 0x00000007053c7899 */ /* 0x000fe2000800063f */
[----:B------:R-:W-:Y:S01]  /*1010*/  CS2R R158, SRZ ;  /* 0x00000000009e7805 */ /* 0x000fe2000001ff00 */
[----:B------:R-:W-:Y:S01]  /*1020*/  ULDC UR6, c[0x0][0x424] ;  /* 0x0001090000067ab9 */ /* 0x000fe20000000800 */
[----:B------:R-:W-:Y:S01]  /*1030*/  ULDC UR5, c[0x0][0x288] ;  /* 0x0000a20000057ab9 */ /* 0x000fe20000000800 */
[----:B------:R-:W-:Y:S01]  /*1040*/  UIADD3 UR10, UR60, 0x7f, URZ ;  /* 0x0000007f3c0a7890 */ /* 0x000fe2000fffe03f */
[----:B------:R-:W-:Y:S01]  /*1050*/  CS2R R140, SRZ ;  /* 0x00000000008c7805 */ /* 0x000fe2000001ff00 */
[----:B------:R-:W-:Y:S01]  /*1060*/  UIADD3 UR5, -UR5, 0x60, URZ ;  /* 0x0000006005057890 */ /* 0x000fe2000fffe13f */
[----:B------:R-:W-:Y:S01]  /*1070*/  CS2R R128, SRZ ;  /* 0x0000000000807805 */ /* 0x000fe2000001ff00 */
[----:B------:R-:W-:Y:S01]  /*1080*/  USEL UR12, UR6, 0x1, UP0 ;  /* 0x00000001060c7887 */ /* 0x000fe20008000000 */
[----:B------:R-:W-:Y:S01]  /*1090*/  CS2R R136, SRZ ;  /* 0x0000000000887805 */ /* 0x000fe2000001ff00 */
[----:B------:R-:W-:Y:S01]  /*10a0*/  ULDC UR7, c[0x0][0x2f0] ;  /* 0x0000bc0000077ab9 */ /* 0x000fe20000000800 */
[----:B------:R-:W-:Y:S01]  /*10b0*/  IMAD.U32 R0, RZ, RZ, UR10 ;  /* 0x0000000aff007e24 */ /* 0x000fe2000f8e00ff */
[----:B------:R-:W-:Y:S01]  /*10c0*/  UIMAD UR5, UR12, UR7, UR5 ;  /* 0x000000070c0572a4 */ /* 0x000fe2000f8e0205 */
[----:B0-----:R-:W-:Y:S01]  /*10d0*/  ISETP.NE.AND P0, PT, R228, 0x1, PT ;  /* 0x00000001e400780c */ /* 0x001fe20003f05270 */
[----:B------:R-:W-:Y:S01]  /*10e0*/  UIADD3 UR4, UR9, -UR4, URZ ;  /* 0x8000000409047290 */ /* 0x000fe2000fffe03f */
[----:B------:R-:W-:Y:S01]  /*10f0*/  IMAD.U32 R212, RZ, RZ, UR12 ;  /* 0x0000000cffd47e24 */ /* 0x000fe2000f8e00ff */
[----:B------:R-:W-:Y:S01]  /*1100*/  UIMAD UR6, UR12, UR7, 0x5f ;  /* 0x0000005f0c0674a4 */ /* 0x000fe2000f8e0207 */
[----:B------:R-:W-:Y:S01]  /*1110*/  CS2R R92, SRZ ;  /* 0x00000000005c7805 */ /* 0x000fe2000001ff00 */
[----:B------:R-:W-:Y:S01]  /*1120*/  ULDC UR9, c[0x0][0xd48] ;  /* 0x0003520000097ab9 */ /* 0x000fe20000000800 */
[----:B------:R-:W-:Y:S01]  /*1130*/  CS2R R88, SRZ ;  /* 0x0000000000587805 */ /* 0x000fe2000001ff00 */
[----:B------:R-:W-:Y:S01]  /*1140*/  UISETP.NE.AND UP0, UPT, UR9, 0x1, UPT ;  /* 0x000000010900788c */ /* 0x000fe2000bf05270 */
[----:B------:R-:W-:Y:S01]  /*1150*/  CS2R R132, SRZ ;  /* 0x0000000000847805 */ /* 0x000fe2000001ff00 */
[----:B------:R-:W-:Y:S01]  /*1160*/  UIMAD.WIDE UR6, UR6, 0x2aaaaaab, URZ ;  /* 0x2aaaaaab060678a5 */ /* 0x000fe2000f8e023f */
[----:B------:R-:W-:-:S02]  /*1170*/  CS2R R84, SRZ ;  /* 0x0000000000547805 */ /* 0x000fc4000001ff00 */
[----:B------:R-:W-:Y:S01]  /*1180*/  CS2R R80, SRZ ;  /* 0x0000000000507805 */ /* 0x000fe2000001ff00 */
[----:B------:R-:W-:Y:S01]  /*1190*/  IMAD.MOV.U32 R194, RZ, RZ, RZ ;  /* 0x000000ffffc27224 */ /* 0x000fe200078e00ff */
[----:B------:R-:W0:Y:S01]  /*11a0*/  @P0 LDC R2, c[0x0][0x44c] ;  /* 0x00011300ff020b82 */ /* 0x000e220000000800 */
[----:B------:R-:W-:Y:S01]  /*11b0*/  USHF.R.U32.HI UR6, URZ, 0x1f, UR7 ;  /* 0x0000001f3f067899 */ /* 0x000fe20008011607 */
[----:B------:R-:W-:Y:S02]  /*11c0*/  CS2R R76, SRZ ;  /* 0x00000000004c7805 */ /* 0x000fe4000001ff00 */
[----:B------:R-:W-:Y:S02]  /*11d0*/  CS2R R72, SRZ ;  /* 0x0000000000487805 */ /* 0x000fe4000001ff00 */
[----:B------:R-:W-:Y:S01]  /*11e0*/  CS2R R124, SRZ ;  /* 0x00000000007c7805 */ /* 0x000fe2000001ff00 */
[----:B------:R-:W-:Y:S01]  /*11f0*/  ULEA.HI.SX32 UR6, UR7, UR6, 0x1c ;  /* 0x0000000607067291 */ /* 0x000fe2000f8fe23f */
[----:B------:R-:W-:-:S02]  /*1200*/  CS2R R68, SRZ ;  /* 0x0000000000447805 */ /* 0x000fc4000001ff00 */
[----:B------:R-:W-:Y:S01]  /*1210*/  CS2R R64, SRZ ;  /* 0x0000000000407805 */ /* 0x000fe2000001ff00 */
[----:B------:R-:W1:Y:S01]  /*1220*/  @P0 LDC R3, c[0x0][0x450] ;  /* 0x00011400ff030b82 */ /* 0x000e620000000800 */
[----:B------:R-:W-:Y:S01]  /*1230*/  @UP0 ULDC UR7, c[0x0][0xd50] ;  /* 0x0003540000070ab9 */ /* 0x000fe20000000800 */
        /* <DEDUP_REMOVED lines=14> */
[----:B0-----:R-:W-:Y:S01]  /*1320*/  @P0 IMAD.HI.U32 R2, R2, UR10, RZ ;  /* 0x0000000a02020c27 */ /* 0x001fe2000f8e00ff */
[----:B------:R-:W-:Y:S02]  /*1330*/  CS2R R102, SRZ ;  /* 0x0000000000667805 */ /* 0x000fe4000001ff00 */
[----:B------:R-:W-:Y:S02]  /*1340*/  CS2R R164, SRZ ;  /* 0x0000000000a47805 */ /* 0x000fe4000001ff00 */
[----:B------:R-:W-:-:S02]  /*1350*/  CS2R R98, SRZ ;  /* 0x0000000000627805 */ /* 0x000fc4000001ff00 */
[----:B------:R-:W-:Y:S02]  /*1360*/  CS2R R186, SRZ ;  /* 0x0000000000ba7805 */ /* 0x000fe4000001ff00 */
[----:B------:R-:W-:Y:S02]  /*1370*/  CS2R R94, SRZ ;  /* 0x00000000005e7805 */ /* 0x000fe4000001ff00 */
[----:B------:R-:W-:Y:S02]  /*1380*/  CS2R R90, SRZ ;  /* 0x00000000005a7805 */ /* 0x000fe4000001ff00 */
[----:B------:R-:W-:Y:S02]  /*1390*/  CS2R R184, SRZ ;  /* 0x0000000000b87805 */ /* 0x000fe4000001ff00 */
[----:B-1----:R-:W-:Y:S02]  /*13a0*/  @P0 SHF.R.U32.HI R0, RZ, R3, R2 ;  /* 0x00000003ff000219 */ /* 0x002fe40000011602 */
[----:B------:R-:W-:-:S02]  /*13b0*/  CS2R R86, SRZ ;  /* 0x0000000000567805 */ /* 0x000fc4000001ff00 */
[----:B------:R-:W-:Y:S02]  /*13c0*/  PLOP3.LUT P0, PT, PT, PT, PT, 0x80, 0x0 ;  /* 0x000000000000781c */ /* 0x000fe40003f0f070 */
[----:B------:R-:W-:Y:S02]  /*13d0*/  CS2R R82, SRZ ;  /* 0x0000000000527805 */ /* 0x000fe4000001ff00 */
[----:B------:R-:W-:Y:S01]  /*13e0*/  CS2R R182, SRZ ;  /* 0x0000000000b67805 */ /* 0x000fe2000001ff00 */
[----:B------:R-:W-:Y:S01]  /*13f0*/  VIADD R0, R0, UR5 ;  /* 0x0000000500007c36 */ /* 0x000fe20008000000 */
[----:B------:R-:W-:Y:S01]  /*1400*/  ULDC UR5, c[0x0][0xd54] ;  /* 0x0003550000057ab9 */ /* 0x000fe20000000800 */
[----:B------:R-:W-:Y:S01]  /*1410*/  CS2R R78, SRZ ;  /* 0x00000000004e7805 */ /* 0x000fe2000001ff00 */
[----:B------:R-:W-:Y:S01]  /*1420*/  UIMAD UR8, UR8, UR5, UR4 ;  /* 0x00000005080872a4 */ /* 0x000fe2000f8e0204 */
[----:B------:R-:W-:Y:S01]  /*1430*/  IMAD.HI R0, R0, 0x2aaaaaab, RZ ;  /* 0x2aaaaaab00007827 */ /* 0x000fe200078e02ff */
[----:B------:R-:W-:Y:S01]  /*1440*/  CS2R R74, SRZ ;  /* 0x00000000004a7805 */ /* 0x000fe2000001ff00 */
[----:B------:R-:W-:Y:S01]  /*1450*/  @UP0 ULDC UR4, c[0x0][0xd4c] ;  /* 0x0003530000040ab9 */ /* 0x000fe20000000800 */
[----:B------:R-:W-:Y:S01]  /*1460*/  CS2R R180, SRZ ;  /* 0x0000000000b47805 */ /* 0x000fe2000001ff00 */
[----:B------:R-:W-:Y:S01]  /*1470*/  UIMAD.WIDE.U32 UR4, UR8, UR4, URZ ;  /* 0x00000004080472a5 */ /* 0x000fe2000f8e003f */
[----:B------:R-:W-:Y:S01]  /*1480*/  SHF.R.U32.HI R3, RZ, 0x1f, R0 ;  /* 0x0000001fff037819 */ /* 0x000fe20000011600 */
[----:B------:R-:W-:Y:S01]  /*1490*/  UMOV UR10, UR8 ;  /* 0x00000008000a7c82 */ /* 0x000fe20008000000 */
[----:B------:R-:W-:Y:S01]  /*14a0*/  CS2R R70, SRZ ;  /* 0x0000000000467805 */ /* 0x000fe2000001ff00 */
[----:B------:R-:W-:Y:S01]  /*14b0*/  @UP0 USHF.R.U32.HI UR10, URZ, UR7, UR5 ;  /* 0x000000073f0a0299 */ /* 0x000fe20008011605 */
[----:B------:R-:W-:-:S02]  /*14c0*/  LEA.HI.SX32 R201, R0, R3, 0x1c ;  /* 0x0000000300c97211 */ /* 0x000fc400078fe2ff */
[----:B------:R-:W-:Y:S01]  /*14d0*/  CS2R R2, SRZ ;  /* 0x0000000000027805 */ /* 0x000fe2000001ff00 */
[----:B------:R-:W-:Y:S01]  /*14e0*/  IMAD.MOV.U32 R0, RZ, RZ, RZ ;  /* 0x000000ffff007224 */ /* 0x000fe200078e00ff */
[----:B------:R-:W-:Y:S01]  /*14f0*/  UIADD3 UR4, -UR10, URZ, URZ ;  /* 0x0000003f0a047290 */ /* 0x000fe2000fffe13f */
[----:B------:R-:W-:Y:S01]  /*1500*/  VIMNMX R201, R201, UR6, PT ;  /* 0x00000006c9c97c48 */ /* 0x000fe2000bfe0100 */
[----:B------:R-:W-:Y:S01]  /*1510*/  IMAD.U32 R220, RZ, RZ, UR10 ;  /* 0x0000000affdc7e24 */ /* 0x000fe2000f8e00ff */
[----:B------:R-:W-:Y:S01]  /*1520*/  CS2R R66, SRZ ;  /* 0x0000000000427805 */ /* 0x000fe2000001ff00 */
[----:B------:R-:W-:Y:S01]  /*1530*/  UIMAD UR4, UR9, UR4, UR8 ;  /* 0x00000004090472a4 */ /* 0x000fe2000f8e0208 */
[----:B------:R-:W-:Y:S02]  /*1540*/  ISETP.GE.AND P1, PT, R201, 0x1, PT ;  /* 0x00000001c900780c */ /* 0x000fe40003f26270 */
[----:B------:R-:W-:Y:S02]  /*1550*/  CS2R R178, SRZ ;  /* 0x0000000000b27805 */ /* 0x000fe4000001ff00 */
[----:B------:R-:W-:-:S02]  /*1560*/  CS2R R62, SRZ ;  /* 0x00000000003e7805 */ /* 0x000fc4000001ff00 */
[----:B------:R-:W-:Y:S02]  /*1570*/  CS2R R58, SRZ ;  /* 0x00000000003a7805 */ /* 0x000fe4000001ff00 */
[----:B------:R-:W-:Y:S01]  /*1580*/  CS2R R176, SRZ ;  /* 0x0000000000b07805 */ /* 0x000fe2000001ff00 */
[----:B------:R-:W-:Y:S01]  /*1590*/  IMAD.U32 R219, RZ, RZ, UR4 ;  /* 0x00000004ffdb7e24 */ /* 0x000fe2000f8e00ff */
        /* <DEDUP_REMOVED lines=25> */
[----:B------:R-:W-:Y:S02]  /*1730*/  USHF.R.U32.HI UR4, URZ, 0x4, UR5 ;  /* 0x000000043f047899 */ /* 0x000fe40008011605 */
[----:B------:R-:W-:Y:S02]  /*1740*/  UIADD3 UR5, UR5, 0xa000, URZ ;  /* 0x0000a00005057890 */ /* 0x000fe4000fffe03f */
[----:B------:R-:W-:Y:S02]  /*1750*/  ULOP3.LUT UR4, UR4, 0x3fff, URZ, 0xc0, !UPT ;  /* 0x00003fff04047892 */ /* 0x000fe4000f8ec03f */
[----:B------:R-:W-:Y:S02]  /*1760*/  USHF.R.U32.HI UR5, URZ, 0x4, UR5 ;  /* 0x000000043f057899 */ /* 0x000fe40008011605 */
[----:B------:R-:W-:Y:S02]  /*1770*/  ULOP3.LUT UR42, UR4, 0x10000, URZ, 0xfc, !UPT ;  /* 0x00010000042a7892 */ /* 0x000fe4000f8efc3f */
[----:B------:R-:W-:-:S03]  /*1780*/  ULOP3.LUT UR41, UR5, 0x3fff, URZ, 0xc0, !UPT ;  /* 0x00003fff05297892 */ /* 0x000fc6000f8ec03f */
[----:B------:R-:W-:Y:S02]  /*1790*/  UMOV UR5, 0x40000040 ;  /* 0x4000004000057882 */ /* 0x000fe40000000000 */
[----:B------:R-:W-:Y:S01]  /*17a0*/  UMOV UR4, UR42 ;  /* 0x0000002a00047c82 */ /* 0x000fe20008000000 */
[----:B------:R-:W-:Y:S02]  /*17b0*/  IMAD.U32 R23, RZ, RZ, UR5 ;  /* 0x00000005ff177e24 */ /* 0x000fe4000f8e00ff */
[----:B------:R-:W-:Y:S01]  /*17c0*/  IMAD.U32 R22, RZ, RZ, UR4 ;  /* 0x00000004ff167e24 */ /* 0x000fe2000f8e00ff */
        /* <DEDUP_REMOVED lines=17> */
.L_x_13727:
[----:B------:R-:W-:Y:S01]  /*18e0*/  LEA.HI R0, R222, R222, RZ, 0x1 ;  /* 0x000000dede007211 */ /* 0x000fe200078f08ff */
[----:B------:R-:W0:Y:S03]  /*18f0*/  S2R R2, SR_TID.X ;  /* 0x0000000000027919 */ /* 0x000e260000002100 */
[----:B------:R-:W-:-:S04]  /*1900*/  LOP3.LUT R3, R0, 0xfffffffe, RZ, 0xc0, !PT ;  /* 0xfffffffe00037812 */ /* 0x000fc800078ec0ff */
[----:B------:R-:W-:-:S04]  /*1910*/  IADD3 R0, R222, -R3, RZ ;  /* 0x80000003de007210 */ /* 0x000fc80007ffe0ff */
[----:B------:R-:W-:-:S04]  /*1920*/  SHF.L.U32 R0, R0, 0x1f, RZ ;  /* 0x0000001f00007819 */ /* 0x000fc800000006ff */
[----:B------:R-:W1:Y:S01]  /*1930*/  SYNCS.PHASECHK.TRANS64.TRYWAIT P0, [UR40+0x32400], R0 ;  /* 0x03240000ff0075a7 */ /* 0x000e620008000168 */
[----:B0-----:R-:W-:-:S05]  /*1940*/  SHF.R.U32.HI R2, RZ, 0x7, R2 ;  /* 0x00000007ff027819 */ /* 0x001fca0000011602 */
[----:B------:R-:W-:Y:S01]  /*1950*/  VIADD R209, R2, 0x8 ;  /* 0x0000000802d17836 */ /* 0x000fe20000000000 */
[----:B-1----:R-:W-:Y:S06]  /*1960*/  @!P0 BRA `(.L_x_13728) ;  /* 0x000000f4008c8947 */ /* 0x002fec0003800000 */
.L_x_13849:
[----:B------:R-:W-:Y:S05]  /*1970*/  WARPSYNC.ALL ;  /* 0x0000000000007948 */ /* 0x000fea0003800000 */
[----:B------:R-:W-:Y:S01]  /*1980*/  R2UR UR4, R227 ;  /* 0x00000000e30472ca */ /* 0x000fe200000e0000 */
[----:B------:R1:W-:-:S12]  /*1990*/  BAR.SYNC.DEFER_BLOCKING R209, 0x100 ;  /* 0x000400d10000751d */ /* 0x0003d80000010000 */
[----:B------:R-:W-:-:S05]  /*19a0*/  IMAD.U32 R2, RZ, RZ, UR4 ;  /* 0x00000004ff027e24 */ /* 0x000fca000f8e00ff */
[----:B------:R-:W-:-:S13]  /*19b0*/  ISETP.NE.AND P0, PT, R2, 0x3, PT ;  /* 0x000000030200780c */ /* 0x000fda0003f05270 */
[----:B-1----:R-:W-:Y:S05]  /*19c0*/  @!P0 BRA `(.L_x_13729) ;  /* 0x0000000000048947 */ /* 0x002fea0003800000 */
[----:B------:R-:W-:Y:S01]  /*19d0*/  BPT.TRAP 0x1 ;  /* 0x000000040000795c */ /* 0x000fe20000300000 */
.L_x_13729:
[----:B------:R-:W-:Y:S01]  /*19e0*/  ULEA UR6, UR38, UR40, 0x3 ;  /* 0x0000002826067291 */ /* 0x000fe2000f8e183f */
[----:B------:R-:W-:-:S05]  /*19f0*/  IMAD.U32 R2, RZ, RZ, UR39 ;  /* 0x00000027ff027e24 */ /* 0x000fca000f8e00ff */
[----:B------:R-:W-:-:S04]  /*1a00*/  SHF.L.U32 R2, R2, 0x1f, RZ ;  /* 0x0000001f02027819 */ /* 0x000fc800000006ff */
[----:B------:R1:W2:Y:S01]  /*1a10*/  SYNCS.PHASECHK.TRANS64.TRYWAIT P1, [UR6+0x32430], R2 ;  /* 0x03243002ff0075a7 */ /* 0x0002a20008020146 */
[----:B------:R-:W-:Y:S05]  /*1a20*/  @!P0 BRA `(.L_x_13730) ;  /* 0x0000000000048947 */ /* 0x000fea0003800000 */
[----:B------:R-:W-:Y:S01]  /*1a30*/  BPT.TRAP 0x1 ;  /* 0x000000040000795c */ /* 0x000fe20000300000 */
.L_x_13730:
[----:B--2---:R-:W-:Y:S05]  /*1a40*/  @P1 BRA `(.L_x_13731) ;  /* 0x0000000000081947 */ /* 0x004fea0003800000 */
[----:B------:R-:W2:Y:S02]  /*1a50*/  SYNCS.PHASECHK.TRANS64.TRYWAIT P1, [UR6+0x32430], R2 ;  /* 0x03243002ff0075a7 */ /* 0x000ea40008020146 */
[----:B--2---:R-:W-:Y:S05]  /*1a60*/  @!P1 BRA `(.L_x_13732) ;  /* 0x000000f400649947 */ /* 0x004fea0003800000 */
.L_x_13731:
[----:B------:R-:W-:Y:S01]  /*1a70*/  UIADD3 UR4, UR40, 0x1c400, URZ ;  /* 0x0001c40028047890 */ /* 0x000fe2000fffe03f */
[----:B------:R-:W-:Y:S01]  /*1a80*/  WARPGROUP.ARRIVE ;  /* 0x00000000000079c5 */ /* 0x000fe20000000000 */
[----:B------:R-:W-:Y:S01]  /*1a90*/  UMOV UR8, UR42 ;  /* 0x0000002a00087c82 */ /* 0x000fe20008000000 */
[----:B------:R-:W-:Y:S01]  /*1aa0*/  UMOV UR9, 0x40000040 ;  /* 0x4000004000097882 */ /* 0x000fe20000000000 */
[----:B------:R-:W-:Y:S01]  /*1ab0*/  USHF.R.U32.HI UR4, URZ, 0x4, UR4 ;  /* 0x000000043f047899 */ /* 0x000fe20008011604 */
[----:B------:R-:W-:-:S03]  /*1ac0*/  UMOV UR11, 0x40000040 ;  /* 0x40000040000b7882 */ /* 0x000fc60000000000 */
[----:B------:R-:W-:-:S04]  /*1ad0*/  ULOP3.LUT UR4, UR4, 0x3fff, URZ, 0xc0, !UPT ;  /* 0x00003fff04047892 */ /* 0x000fc8000f8ec03f */
[----:B------:R-:W-:-:S04]  /*1ae0*/  ULOP3.LUT UR5, UR4, 0x10000, URZ, 0xfc, !UPT ;  /* 0x0001000004057892 */ /* 0x000fc8000f8efc3f */
[----:B------:R-:W-:Y:S02]  /*1af0*/  UIMAD UR4, UR38, 0x300, UR5 ;  /* 0x00000300260478a4 */ /* 0x000fe4000f8e0205 */
[----:B------:R-:W-:Y:S01]  /*1b00*/  IMAD.U32 R20, RZ, RZ, UR5 ;  /* 0x00000005ff147e24 */ /* 0x000fe2000f8e00ff */
[----:B------:R-:W-:Y:S02]  /*1b10*/  UIADD3 UR5, UR42, 0x2, URZ ;  /* 0x000000022a057890 */ /* 0x000fe4000fffe03f */
[----:B------:R-:W-:Y:S02]  /*1b20*/  UIADD3 UR7, UR4, 0x2, URZ ;  /* 0x0000000204077890 */ /* 0x000fe4000fffe03f */
[----:B------:R-:W-:Y:S02]  /*1b30*/  UMOV UR10, UR4 ;  /* 0x00000004000a7c82 */ /* 0x000fe40008000000 */
[----:B------:R-:W-:Y:S01]  /*1b40*/  HGMMA.64x96x16.F32 R24, gdesc[UR8], RZ, !UPT, gsb0 ;  /* 0x01600000081879f0 */ /* 0x000fe2000c0008ff */
        /* <DEDUP_REMOVED lines=34> */
.L_x_13850:
[----:B------:R-:W-:Y:S05]  /*1d70*/  @!P0 BRA `(.L_x_13734) ;  /* 0x0000000000048947 */ /* 0x000fea0003800000 */
[----:B------:R-:W-:Y:S01]  /*1d80*/  BPT.TRAP 0x1 ;  /* 0x000000040000795c */ /* 0x000fe20000300000 */
.L_x_13734:
[----:B------:R2:W3:Y:S01]  /*1d90*/  SYNCS.PHASECHK.TRANS64.TRYWAIT P1, [UR6+0x32450], R2 ;  /* 0x03245002ff0075a7 */ /* 0x0004e20008020146 */
[----:B------:R-:W-:Y:S05]  /*1da0*/  @!P0 BRA `(.L_x_13735) ;  /* 0x0000000000048947 */ /* 0x000fea0003800000 */
[----:B------:R-:W-:Y:S01]  /*1db0*/  BPT.TRAP 0x1 ;  /* 0x000000040000795c */ /* 0x000fe20000300000 */
.L_x_13735:
[----:B---3--:R-:W-:Y:S05]  /*1dc0*/  @P1 BRA `(.L_x_13736) ;  /* 0x0000000000081947 */ /* 0x008fea0003800000 */
[----:B------:R-:W3:Y:S02]  /*1dd0*/  SYNCS.PHASECHK.TRANS64.TRYWAIT P1, [UR6+0x32450], R2 ;  /* 0x03245002ff0075a7 */ /* 0x000ee40008020146 */
[----:B---3--:R-:W-:Y:S05]  /*1de0*/  @!P1 BRA `(.L_x_13737) ;  /* 0x000000f000b49947 */ /* 0x008fea0003800000 */
.L_x_13736:
[----:B------:R-:W-:Y:S01]  /*1df0*/  UIADD3 UR40, UR40, 0x400, URZ ;  /* 0x0000040028287890 */ /* 0x000fe2000fffe03f */
[----:B------:R-:W-:Y:S01]  /*1e00*/  WARPGROUP.ARRIVE ;  /* 0x00000000000079c5 */ /* 0x000fe20000000000 */
[----:B------:R-:W-:-:S05]  /*1e10*/  ULOP3.LUT UR4, UR41, 0x10000, URZ, 0xfc, !UPT ;  /* 0x0001000029047892 */ /* 0x000fca000f8efc3f */
[----:B0-----:R-:W0:Y:S01]  /*1e20*/  S2R R0, SR_TID.X ;  /* 0x0000000000007919 */ /* 0x001e220000002100 */
[----:B------:R-:W-:Y:S01]  /*1e30*/  USHF.R.U32.HI UR7, URZ, 0x4, UR40 ;  /* 0x000000043f077899 */ /* 0x000fe20008011628 */
[----:B------:R-:W-:Y:S01]  /*1e40*/  UMOV UR9, 0x40000040 ;  /* 0x4000004000097882 */ /* 0x000fe20000000000 */
[----:B------:R-:W-:Y:S02]  /*1e50*/  UMOV UR11, 0x40000040 ;  /* 0x40000040000b7882 */ /* 0x000fe40000000000 */
[----:B------:R-:W-:Y:S01]  /*1e60*/  ULOP3.LUT UR7, UR7, 0x3fff, URZ, 0xc0, !UPT ;  /* 0x00003fff07077892 */ /* 0x000fe2000f8ec03f */
[----:B------:R-:W-:Y:S01]  /*1e70*/  IMAD.U32 R13, RZ, RZ, UR9 ;  /* 0x00000009ff0d7e24 */ /* 0x000fe2000f8e00ff */
[----:B------:R-:W-:Y:S01]  /*1e80*/  UMOV UR8, UR4 ;  /* 0x0000000400087c82 */ /* 0x000fe20008000000 */
[----:B------:R-:W-:Y:S01]  /*1e90*/  UMOV UR13, 0x40000040 ;  /* 0x40000040000d7882 */ /* 0x000fe20000000000 */
[----:B------:R-:W-:Y:S01]  /*1ea0*/  ULOP3.LUT UR61, UR7, 0x10000, URZ, 0xfc, !UPT ;  /* 0x00010000073d7892 */ /* 0x000fe2000f8efc3f */
[----:B------:R-:W-:Y:S01]  /*1eb0*/  IMAD.U32 R12, RZ, RZ, UR8 ;  /* 0x00000008ff0c7e24 */ /* 0x000fe2000f8e00ff */
[----:B------:R-:W-:Y:S01]  /*1ec0*/  UMOV UR15, 0x40000040 ;  /* 0x40000040000f7882 */ /* 0x000fe20000000000 */
[----:B------:R-:W-:Y:S01]  /*1ed0*/  IMAD.U32 R11, RZ, RZ, UR13 ;  /* 0x0000000dff0b7e24 */ /* 0x000fe2000f8e00ff */
[----:B------:R-:W-:-:S02]  /*1ee0*/  UIMAD UR5, UR38, 0xc00, UR61 ;  /* 0x00000c00260578a4 */ /* 0x000fc4000f8e023d */
[----:B------:R-:W-:Y:S02]  /*1ef0*/  UIADD3 UR52, UR4, 0x402, URZ ;  /* 0x0000040204347890 */ /* 0x000fe4000fffe03f */
[----:B------:R-:W-:Y:S01]  /*1f00*/  UIADD3 UR54, UR5, 0x302, URZ ;  /* 0x0000030205367890 */ /* 0x000fe2000fffe03f */
[----:B------:R-:W-:Y:S02]  /*1f10*/  UMOV UR53, 0x40000040 ;  /* 0x4000004000357882 */ /* 0x000fe40000000000 */
[----:B------:R-:W-:Y:S01]  /*1f20*/  UMOV UR10, UR5 ;  /* 0x00000005000a7c82 */ /* 0x000fe20008000000 */
[----:B------:R-:W-:Y:S01]  /*1f30*/  UMOV UR55, 0x40000040 ;  /* 0x4000004000377882 */ /* 0x000fe20000000000 */
[----:B------:R-:W-:Y:S01]  /*1f40*/  HGMMA.64x96x16.F32 R24, gdesc[UR8], R24, gsb0 ;  /* 0x01600000081879f0 */ /* 0x000fe20008000818 */
[----:B------:R-:W-:Y:S02]  /*1f50*/  UIADD3 UR8, UR4, 0x2, URZ ;  /* 0x0000000204087890 */ /* 0x000fe4000fffe03f */
[----:B------:R-:W-:-:S02]  /*1f60*/  UIADD3 UR9, UR5, 0x2, URZ ;  /* 0x0000000205097890 */ /* 0x000fc4000fffe03f */
[----:B------:R-:W-:Y:S01]  /*1f70*/  UIADD3 UR10, UR5, 0x304, URZ ;  /* 0x00000304050a7890 */ /* 0x000fe2000fffe03f */
[----:B------:R-:W-:Y:S02]  /*1f80*/  UMOV UR11, 0x40000040 ;  /* 0x40000040000b7882 */ /* 0x000fe40000000000 */
[----:B------:R-:W-:Y:S01]  /*1f90*/  UMOV UR12, UR8 ;  /* 0x00000008000c7c82 */ /* 0x000fe20008000000 */
[----:B------:R-:W-:Y:S01]  /*1fa0*/  UIADD3 UR8, UR4, 0x4, URZ ;  /* 0x0000000404087890 */ /* 0x000fe2000fffe03f */
[----:B------:R-:W-:Y:S01]  /*1fb0*/  IMAD.U32 R10, RZ, RZ, UR12 ;  /* 0x0000000cff0a7e24 */ /* 0x000fe2000f8e00ff */
[----:B------:R-:W-:Y:S01]  /*1fc0*/  UMOV UR14, UR9 ;  /* 0x00000009000e7c82 */ /* 0x000fe20008000000 */
[----:B------:R-:W-:Y:S01]  /*1fd0*/  UIADD3 UR9, UR5, 0x4, URZ ;  /* 0x0000000405097890 */ /* 0x000fe2000fffe03f */
[----:B0-----:R-:W-:Y:S01]  /*1fe0*/  SHF.R.U32.HI R0, RZ, 0x7, R0 ;  /* 0x00000007ff007819 */ /* 0x001fe20000011600 */
        /* <DEDUP_REMOVED lines=63> */
[----:B-12---:R-:W-:Y:S01]  /*23e0*/  IMAD.U32 R2, RZ, RZ, UR12 ;  /* 0x0000000cff027e24 */ /* 0x006fe2000f8e00ff */
        /* <DEDUP_REMOVED lines=46> */
.L_x_13738:
[----:B------:R-:W-:Y:S01]  /*26d0*/  ISETP.NE.AND P6, PT, R228, 0x1, PT ;  /* 0x00000001e400780c */ /* 0x000fe20003fc5270 */
[----:B------:R-:W1:Y:S01]  /*26e0*/  LDC R208, c[0x0][0x2f0] ;  /* 0x0000bc00ffd07b82 */ /* 0x000e620000000800 */
[----:B------:R-:W-:Y:S01]  /*26f0*/  IADD3 R4, R213, UR60, RZ ;  /* 0x0000003cd5047c10 */ /* 0x000fe2000fffe0ff */
[----:B------:R-:W-:Y:S01]  /*2700*/  ULDC UR5, c[0x0][0xa80] ;  /* 0x0002a00000057ab9 */ /* 0x000fe20000000800 */
[----:B------:R-:W-:Y:S01]  /*2710*/  R2UR UR4, R212 ;  /* 0x00000000d40472ca */ /* 0x000fe200000e0000 */
[----:B------:R-:W-:Y:S02]  /*2720*/  UIADD3 UR10, UR6, 0x32440, URZ ;  /* 0x00032440060a7890 */ /* 0x000fe4000fffe03f */
[----:B------:R-:W-:Y:S02]  /*2730*/  ULOP3.LUT UR7, UR7, 0x3000000, URZ, 0xfc, !UPT ;  /* 0x0300000007077892 */ /* 0x000fe4000f8efc3f */
[----:B------:R-:W2:Y:S01]  /*2740*/  LDC R207, c[0x0][0x288] ;  /* 0x0000a200ffcf7b82 */ /* 0x000ea20000000800 */
[----:B------:R-:W-:Y:S01]  /*2750*/  UPRMT UR10, UR48, 0x654, UR10 ;  /* 0x00000654300a7896 */ /* 0x000fe2000800000a */
[----:B------:R-:W-:-:S06]  /*2760*/  UMOV UR11, 0x40000040 ;  /* 0x40000040000b7882 */ /* 0x000fcc0000000000 */
[----:B------:R-:W3:Y:S08]  /*2770*/  @P6 LDC R5, c[0x0][0x44c] ;  /* 0x00011300ff056b82 */ /* 0x000ef00000000800 */
[----:B------:R-:W4:Y:S01]  /*2780*/  @P6 LDC R72, c[0x0][0x450] ;  /* 0x00011400ff486b82 */ /* 0x000f220000000800 */
[----:B------:R-:W-:Y:S01]  /*2790*/  SYNCS.ARRIVE.TRANS64.RED.A1T0 RZ, [UR10], RZ ;  /* 0x000000ffffff79a7 */ /* 0x000fe2000810040a */
[----:B---3--:R-:W-:-:S05]  /*27a0*/  @P6 IMAD.HI.U32 R5, R4, R5, RZ ;  /* 0x0000000504056227 */ /* 0x008fca00078e00ff */
[----:B----4-:R-:W-:Y:S01]  /*27b0*/  @P6 SHF.R.U32.HI R4, RZ, R72, R5 ;  /* 0x00000048ff046219 */ /* 0x010fe20000011605 */
[----:B------:R-:W-:-:S04]  /*27c0*/  IMAD.MOV.U32 R72, RZ, RZ, -0x60 ;  /* 0xffffffa0ff487424 */ /* 0x000fc800078e00ff */
[----:B------:R-:W3:Y:S01]  /*27d0*/  SHFL.IDX PT, R21, R4, RZ, 0x1c1f ;  /* 0x001c1fff04157589 */ /* 0x000ee200000e0000 */
[----:B------:R-:W-:-:S03]  /*27e0*/  IMAD R5, R201, R72, 0x60 ;  /* 0x00000060c9057424 */ /* 0x000fc600078e0248 */
[----:B------:R-:W4:Y:S01]  /*27f0*/  SHFL.IDX PT, R73, R4, 0x1, 0x1c1f ;  /* 0x003c1f0004497f89 */ /* 0x000f2200000e0000 */
[----:B-1----:R-:W-:Y:S01]  /*2800*/  IMAD R5, R208, UR4, R5 ;  /* 0x00000004d0057c24 */ /* 0x002fe2000f8e0205 */
[----:B------:R-:W-:-:S03]  /*2810*/  UIMAD UR4, UR38, 0xc00, UR7 ;  /* 0x00000c00260478a4 */ /* 0x000fc6000f8e0207 */
[----:B------:R-:W-:-:S04]  /*2820*/  IMAD R72, R214, -0x2, R5 ;  /* 0xfffffffed6487824 */ /* 0x000fc800078e0205 */
[----:B------:R-:W-:Y:S01]  /*2830*/  UMOV UR10, UR4 ;  /* 0x00000004000a7c82 */ /* 0x000fe20008000000 */
[----:B--2---:R-:W-:-:S04]  /*2840*/  IADD3 R5, R72, 0x1, -R207 ;  /* 0x0000000148057810 */ /* 0x004fc80007ffe8cf */
[-CC-:B---3--:R-:W-:Y:S01]  /*2850*/  VIADDMNMX R21, R21, R5.reuse, R72.reuse, PT ;  /* 0x0000000515157246 */ /* 0x188fe20003800148 */
[----:B------:R1:W-:Y:S03]  /*2860*/  BAR.SYNC.DEFER_BLOCKING R209, 0x100 ;  /* 0x000400d10000751d */ /* 0x0003e60000010000 */
[----:B------:R-:W-:Y:S02]  /*2870*/  ISETP.GT.AND P5, PT, R21, RZ, PT ;  /* 0x000000ff1500720c */ /* 0x000fe40003fa4270 */
[----:B----4-:R-:W-:Y:S02]  /*2880*/  VIADDMNMX R72, R73, R5, R72, PT ;  /* 0x0000000549487246 */ /* 0x010fe40003800148 */
[----:B------:R-:W-:Y:S02]  /*2890*/  ISETP.GT.AND P4, PT, R21, 0x1, PT ;  /* 0x000000011500780c */ /* 0x000fe40003f84270 */
[----:B------:R-:W-:-:S02]  /*28a0*/  FSEL R73, R24, -INF , P5 ;  /* 0xff80000018497808 */ /* 0x000fc40002800000 */
[C---:B------:R-:W-:Y:S02]  /*28b0*/  ISETP.GT.AND P2, PT, R21.reuse, 0x10, PT ;  /* 0x000000101500780c */ /* 0x040fe40003f44270 */
[C---:B------:R-:W-:Y:S02]  /*28c0*/  ISETP.GT.AND P5, PT, R21.reuse, 0x11, PT ;  /* 0x000000111500780c */ /* 0x040fe40003fa4270 */
[C---:B------:R-:W-:Y:S02]  /*28d0*/  ISETP.GT.AND P3, PT, R21.reuse, 0x8, PT ;  /* 0x000000081500780c */ /* 0x040fe40003f64270 */
[----:B------:R-:W-:Y:S02]  /*28e0*/  ISETP.GT.AND P1, PT, R21, 0x9, PT ;  /* 0x000000091500780c */ /* 0x000fe40003f24270 */
[----:B------:R-:W-:Y:S02]  /*28f0*/  FSEL R25, R25, -INF , P4 ;  /* 0xff80000019197808 */ /* 0x000fe40002000000 */
[----:B------:R-:W-:-:S02]  /*2900*/  ISETP.GT.AND P4, PT, R21, 0x18, PT ;  /* 0x000000181500780c */ /* 0x000fc40003f84270 */
[----:B------:R-:W-:Y:S02]  /*2910*/  FSEL R5, R32, -INF , P2 ;  /* 0xff80000020057808 */ /* 0x000fe40001000000 */
[----:B------:R-:W-:Y:S02]  /*2920*/  FSEL R158, R33, -INF , P5 ;  /* 0xff800000219e7808 */ /* 0x000fe40002800000 */
[C---:B------:R-:W-:Y:S02]  /*2930*/  ISETP.GT.AND P2, PT, R21.reuse, 0x21, PT ;  /* 0x000000211500780c */ /* 0x040fe40003f44270 */
[----:B------:R-:W-:Y:S02]  /*2940*/  ISETP.GT.AND P5, PT, R21, 0x28, PT ;  /* 0x000000281500780c */ /* 0x000fe40003fa4270 */
[----:B------:R-:W-:Y:S02]  /*2950*/  FSEL R75, R28, -INF , P3 ;  /* 0xff8000001c4b7808 */ /* 0x000fe40001800000 */
[----:B------:R-:W-:-:S02]  /*2960*/  FSEL R29, R29, -INF , P1 ;  /* 0xff8000001d1d7808 */ /* 0x000fc40000800000 */
[C---:B------:R-:W-:Y:S02]  /*2970*/  ISETP.GT.AND P3, PT, R21.reuse, 0x19, PT ;  /* 0x000000191500780c */ /* 0x040fe40003f64270 */
        /* <DEDUP_REMOVED lines=9> */
[----:B------:R-:W-:Y:S02]  /*2a10*/  FMNMX.FTZ R4, R73, R25, !PT ;  /* 0x0000001949047209 */ /* 0x000fe40007810000 */
[----:B------:R-:W-:-:S02]  /*2a20*/  ISETP.GT.AND P3, PT, R21, 0x30, PT ;  /* 0x000000301500780c */ /* 0x000fc40003f64270 */
[----:B------:R-:W-:Y:S02]  /*2a30*/  ISETP.GT.AND P1, PT, R21, 0x31, PT ;  /* 0x000000311500780c */ /* 0x000fe40003f24270 */
[----:B------:R-:W-:Y:S02]  /*2a40*/  FSEL R169, R45, -INF , P4 ;  /* 0xff8000002da97808 */ /* 0x000fe40002000000 */
[----:B------:R-:W-:Y:S02]  /*2a50*/  ISETP.GT.AND P4, PT, R21, 0x40, PT ;  /* 0x000000401500780c */ /* 0x000fe40003f84270 */
[----:B------:R-:W-:Y:S02]  /*2a60*/  FSEL R165, R52, -INF , P2 ;  /* 0xff80000034a57808 */ /* 0x000fe40001000000 */
[----:B------:R-:W-:Y:S02]  /*2a70*/  FSEL R170, R53, -INF , P5 ;  /* 0xff80000035aa7808 */ /* 0x000fe40002800000 */
[----:B------:R-:W-:-:S02]  /*2a80*/  ISETP.GT.AND P2, PT, R21, 0x49, PT ;  /* 0x000000491500780c */ /* 0x000fc40003f44270 */
[----:B------:R-:W-:Y:S02]  /*2a90*/  ISETP.GT.AND P5, PT, R21, 0x50, PT ;  /* 0x000000501500780c */ /* 0x000fe40003fa4270 */
[----:B------:R-:W-:Y:S02]  /*2aa0*/  FMNMX.FTZ R24, R75, R4, !PT ;  /* 0x000000044b187209 */ /* 0x000fe40007810000 */
[----:B------:R-:W-:Y:S02]  /*2ab0*/  FSEL R205, R48, -INF , P3 ;  /* 0xff80000030cd7808 */ /* 0x000fe40001800000 */
[----:B------:R-:W-:Y:S02]  /*2ac0*/  FSEL R160, R49, -INF , P1 ;  /* 0xff80000031a07808 */ /* 0x000fe40000800000 */
[C---:B------:R-:W-:Y:S02]  /*2ad0*/  ISETP.GT.AND P3, PT, R21.reuse, 0x41, PT ;  /* 0x000000411500780c */ /* 0x040fe40003f64270 */
[----:B------:R-:W-:-:S02]  /*2ae0*/  ISETP.GT.AND P1, PT, R21, 0x48, PT ;  /* 0x000000481500780c */ /* 0x000fc40003f24270 */
[----:B------:R-:W-:Y:S02]  /*2af0*/  FSEL R157, R56, -INF , P4 ;  /* 0xff800000389d7808 */ /* 0x000fe40002000000 */
[----:B------:R-:W-:Y:S02]  /*2b00*/  ISETP.GT.AND P4, PT, R21, 0x51, PT ;  /* 0x000000511500780c */ /* 0x000fe40003f84270 */
[----:B------:R-:W-:Y:S02]  /*2b10*/  FSEL R171, R61, -INF , P2 ;  /* 0xff8000003dab7808 */ /* 0x000fe40001000000 */
[----:B------:R-:W-:Y:S02]  /*2b20*/  FSEL R4, R64, -INF , P5 ;  /* 0xff80000040047808 */ /* 0x000fe40002800000 */
[----:B------:R-:W-:Y:S02]  /*2b30*/  FMNMX.FTZ R24, R29, R24, !PT ;  /* 0x000000181d187209 */ /* 0x000fe40007810000 */
[----:B------:R-:W-:-:S02]  /*2b40*/  ISETP.GT.AND P2, PT, R72, RZ, PT ;  /* 0x000000ff4800720c */ /* 0x000fc40003f44270 */
[----:B------:R-:W-:Y:S02]  /*2b50*/  ISETP.GT.AND P5, PT, R72, 0x1, PT ;  /* 0x000000014800780c */ /* 0x000fe40003fa4270 */
[----:B------:R-:W-:Y:S02]  /*2b60*/  FSEL R161, R57, -INF , P3 ;  /* 0xff80000039a17808 */ /* 0x000fe40001800000 */
[----:B------:R-:W-:Y:S02]  /*2b70*/  FSEL R166, R60, -INF , P1 ;  /* 0xff8000003ca67808 */ /* 0x000fe40000800000 */
[C---:B------:R-:W-:Y:S02]  /*2b80*/  ISETP.GT.AND P3, PT, R21.reuse, 0x58, PT ;  /* 0x000000581500780c */ /* 0x040fe40003f64270 */
[----:B------:R-:W-:Y:S02]  /*2b90*/  ISETP.GT.AND P1, PT, R21, 0x59, PT ;  /* 0x000000591500780c */ /* 0x000fe40003f24270 */
[----:B------:R-:W-:-:S02]  /*2ba0*/  FSEL R162, R65, -INF , P4 ;  /* 0xff80000041a27808 */ /* 0x000fc40002000000 */
[----:B------:R-:W-:Y:S02]  /*2bb0*/  FMNMX.FTZ R21, R5, R24, !PT ;  /* 0x0000001805157209 */ /* 0x000fe40007810000 */
[----:B------:R-:W-:Y:S02]  /*2bc0*/  ISETP.GT.AND P4, PT, R72, 0x8, PT ;  /* 0x000000084800780c */ /* 0x000fe40003f84270 */
[----:B------:R-:W-:Y:S02]  /*2bd0*/  FSEL R26, R26, -INF , P2 ;  /* 0xff8000001a1a7808 */ /* 0x000fe40001000000 */
[----:B------:R-:W-:Y:S02]  /*2be0*/  FSEL R24, R27, -INF , P5 ;  /* 0xff8000001b187808 */ /* 0x000fe40002800000 */
[----:B------:R-:W-:Y:S02]  /*2bf0*/  FSEL R167, R68, -INF , P3 ;  /* 0xff80000044a77808 */ /* 0x000fe40001800000 */
        /* <DEDUP_REMOVED lines=8> */
[----:B------:R-:W-:Y:S02]  /*2c80*/  ISETP.GT.AND P4, PT, R72, 0x11, PT ;  /* 0x000000114800780c */ /* 0x000fe40003f84270 */
[----:B------:R-:W-:Y:S02]  /*2c90*/  FSEL R173, R34, -INF , P2 ;  /* 0xff80000022ad7808 */ /* 0x000fe40001000000 */
[----:B------:R-:W-:Y:S02]  /*2ca0*/  FMNMX.FTZ R32, R28, R21, !PT ;  /* 0x000000151c207209 */ /* 0x000fe40007810000 */
[----:B------:R-:W-:Y:S02]  /*2cb0*/  FMNMX.FTZ R27, R168, R27, !PT ;  /* 0x0000001ba81b7209 */ /* 0x000fe40007810000 */
[----:B------:R-:W-:-:S02]  /*2cc0*/  ISETP.GT.AND P3, PT, R72, 0x18, PT ;  /* 0x000000184800780c */ /* 0x000fc40003f64270 */
[----:B------:R-:W-:Y:S02]  /*2cd0*/  FSEL R185, R35, -INF , P4 ;  /* 0xff80000023b97808 */ /* 0x000fe40002000000 */
[----:B------:R-:W-:Y:S02]  /*2ce0*/  FMNMX.FTZ R32, R173, R32, !PT ;  /* 0x00000020ad207209 */ /* 0x000fe40007810000 */
[----:B------:R-:W-:Y:S02]  /*2cf0*/  FMNMX.FTZ R34, R206, R27, !PT ;  /* 0x0000001bce227209 */ /* 0x000fe40007810000 */
[----:B------:R-:W-:Y:S02]  /*2d00*/  ISETP.GT.AND P2, PT, R72, 0x19, PT ;  /* 0x000000194800780c */ /* 0x000fe40003f44270 */
[----:B------:R-:W-:Y:S02]  /*2d10*/  FSEL R190, R38, -INF , P3 ;  /* 0xff80000026be7808 */ /* 0x000fe40001800000 */
[----:B------:R-:W-:-:S02]  /*2d20*/  FMNMX.FTZ R21, R185, R32, !PT ;  /* 0x00000020b9157209 */ /* 0x000fc40007810000 */
        /* <DEDUP_REMOVED lines=48> */
[----:B------:R-:W-:Y:S02]  /*3030*/  FSEL R172, R69, -INF , P1 ;  /* 0xff80000045ac7808 */ /* 0x000fe40000800000 */
        /* <DEDUP_REMOVED lines=13> */
[----:B------:R-:W-:Y:S01]  /*3110*/  FSEL R198, R70, -INF , P1 ;  /* 0xff80000046c67808 */ /* 0x000fe20000800000 */
[----:B------:R-:W2:Y:S01]  /*3120*/  SHFL.BFLY PT, R34, R27, 0x2, 0x1f ;  /* 0x0c401f001b227f89 */ /* 0x000ea200000e0000 */
[----:B------:R-:W-:Y:S02]  /*3130*/  FMNMX.FTZ R21, R193, R32, !PT ;  /* 0x00000020c1157209 */ /* 0x000fe40007810000 */
[----:B------:R-:W-:Y:S02]  /*3140*/  FSEL R204, R71, -INF , P2 ;  /* 0xff80000047cc7808 */ /* 0x000fe40001000000 */
[----:B------:R-:W-:-:S04]  /*3150*/  FMNMX.FTZ R21, R198, R21, !PT ;  /* 0x00000015c6157209 */ /* 0x000fc80007810000 */
[----:B------:R-:W-:-:S05]  /*3160*/  FMNMX.FTZ R31, R204, R21, !PT ;  /* 0x00000015cc1f7209 */ /* 0x000fca0007810000 */
[----:B------:R-:W3:Y:S01]  /*3170*/  SHFL.BFLY PT, R32, R31, 0x2, 0x1f ;  /* 0x0c401f001f207f89 */ /* 0x000ee200000e0000 */
[----:B--2---:R-:W-:-:S05]  /*3180*/  FMNMX.FTZ R34, R27, R34, !PT ;  /* 0x000000221b227209 */ /* 0x004fca0007810000 */
[----:B------:R-:W2:Y:S01]  /*3190*/  SHFL.BFLY PT, R21, R34, 0x1, 0x1f ;  /* 0x0c201f0022157f89 */ /* 0x000ea200000e0000 */
[----:B---3--:R-:W-:-:S05]  /*31a0*/  FMNMX.FTZ R32, R31, R32, !PT ;  /* 0x000000201f207209 */ /* 0x008fca0007810000 */
[----:B------:R-:W3:Y:S01]  /*31b0*/  SHFL.BFLY PT, R27, R32, 0x1, 0x1f ;  /* 0x0c201f00201b7f89 */ /* 0x000ee200000e0000 */
[----:B--2---:R-:W-:-:S04]  /*31c0*/  FMNMX.FTZ R21, R34, R21, !PT ;  /* 0x0000001522157209 */ /* 0x004fc80007810000 */
[C---:B------:R-:W-:Y:S01]  /*31d0*/  FSETP.NEU.FTZ.AND P1, PT, R21.reuse, -INF , PT ;  /* 0xff8000001500780b */ /* 0x040fe20003f3d000 */
[----:B------:R-:W-:-:S05]  /*31e0*/  FMUL.FTZ R202, R21, UR5 ;  /* 0x0000000515ca7c20 */ /* 0x000fca0008410000 */
[----:B------:R-:W-:Y:S02]  /*31f0*/  FSEL R202, R202, RZ, P1 ;  /* 0x000000ffcaca7208 */ /* 0x000fe40000800000 */
[----:B---3--:R-:W-:-:S03]  /*3200*/  FMNMX.FTZ R156, R32, R27, !PT ;  /* 0x0000001b209c7209 */ /* 0x008fc60007810000 */
[--C-:B------:R-:W-:Y:S01]  /*3210*/  FFMA.FTZ R177, R73, UR5, -R202.reuse ;  /* 0x0000000549b17c23 */ /* 0x100fe200080108ca */
[--C-:B------:R-:W-:Y:S01]  /*3220*/  FFMA.FTZ R178, R25, UR5, -R202.reuse ;  /* 0x0000000519b27c23 */ /* 0x100fe200080108ca */
[--C-:B------:R-:W-:Y:S01]  /*3230*/  FFMA.FTZ R179, R75, UR5, -R202.reuse ;  /* 0x000000054bb37c23 */ /* 0x100fe200080108ca */
[C---:B------:R-:W-:Y:S01]  /*3240*/  FSETP.NEU.FTZ.AND P1, PT, R156.reuse, -INF , PT ;  /* 0xff8000009c00780b */ /* 0x040fe20003f3d000 */
[----:B------:R-:W-:Y:S01]  /*3250*/  FMUL.FTZ R203, R156, UR5 ;  /* 0x000000059ccb7c20 */ /* 0x000fe20008410000 */
[--C-:B------:R-:W-:Y:S01]  /*3260*/  FFMA.FTZ R180, R29, UR5, -R202.reuse ;  /* 0x000000051db47c23 */ /* 0x100fe200080108ca */
[----:B------:R-:W-:Y:S01]  /*3270*/  MUFU.EX2 R177, R177 ;  /* 0x000000b100b17308 */ /* 0x000fe20000000800 */
[--C-:B------:R-:W-:Y:S01]  /*3280*/  FFMA.FTZ R5, R5, UR5, -R202.reuse ;  /* 0x0000000505057c23 */ /* 0x100fe200080108ca */
[--C-:B------:R-:W-:Y:S01]  /*3290*/  FFMA.FTZ R158, R158, UR5, -R202.reuse ;  /* 0x000000059e9e7c23 */ /* 0x100fe200080108ca */
[----:B------:R-:W-:Y:S01]  /*32a0*/  FSEL R203, R203, RZ, P1 ;  /* 0x000000ffcbcb7208 */ /* 0x000fe20000800000 */
        /* <DEDUP_REMOVED lines=8> */
[----:B------:R-:W2:Y:S01]  /*3330*/  MUFU.EX2 R178, R178 ;  /* 0x000000b200b27308 */ /* 0x000ea20000000800 */
        /* <DEDUP_REMOVED lines=16> */
[----:B--2---:R-:W-:Y:S01]  /*3440*/  F2FP.F16.F32.PACK_AB R152, R178, R177 ;  /* 0x000000b1b298723e */ /* 0x004fe200000000ff */
        /* <DEDUP_REMOVED lines=15> */
[----:B---3--:R-:W-:Y:S01]  /*3540*/  F2FP.F16.F32.PACK_AB R154, R180, R179 ;  /* 0x000000b3b49a723e */ /* 0x008fe200000000ff */
[--C-:B------:R-:W-:Y:S01]  /*3550*/  FFMA.FTZ R162, R162, UR5, -R202.reuse ;  /* 0x00000005a2a27c23 */ /* 0x100fe200080108ca */
[--C-:B------:R-:W-:Y:S01]  /*3560*/  FFMA.FTZ R167, R167, UR5, -R202.reuse ;  /* 0x00000005a7a77c23 */ /* 0x100fe200080108ca */
[----:B------:R-:W-:Y:S01]  /*3570*/  FFMA.FTZ R172, R172, UR5, -R202 ;  /* 0x00000005acac7c23 */ /* 0x000fe200080108ca */
[--C-:B------:R-:W-:Y:S01]  /*3580*/  FFMA.FTZ R189, R189, UR5, -R203.reuse ;  /* 0x00000005bdbd7c23 */ /* 0x100fe200080108cb */
[--C-:B------:R-:W-:Y:S01]  /*3590*/  FFMA.FTZ R193, R193, UR5, -R203.reuse ;  /* 0x00000005c1c17c23 */ /* 0x100fe200080108cb */
[--C-:B------:R-:W-:Y:S01]  /*35a0*/  FFMA.FTZ R198, R198, UR5, -R203.reuse ;  /* 0x00000005c6c67c23 */ /* 0x100fe200080108cb */
[----:B------:R-:W-:Y:S01]  /*35b0*/  MUFU.EX2 R183, R183 ;  /* 0x000000b700b77308 */ /* 0x000fe20000000800 */
[----:B------:R-:W-:Y:S01]  /*35c0*/  FFMA.FTZ R202, R204, UR5, -R203 ;  /* 0x00000005ccca7c23 */ /* 0x000fe200080108cb */
[----:B------:R-:W-:-:S04]  /*35d0*/  FADD.FTZ R178, R177, R178 ;  /* 0x000000b2b1b27221 */ /* 0x000fc80000010000 */
[----:B------:R-:W-:Y:S02]  /*35e0*/  FADD.FTZ R179, R179, R178 ;  /* 0x000000b2b3b37221 */ /* 0x000fe40000010000 */
[----:B------:R-:W3:Y:S01]  /*35f0*/  MUFU.EX2 R184, R184 ;  /* 0x000000b800b87308 */ /* 0x000ee20000000800 */
[----:B--2---:R-:W-:Y:S01]  /*3600*/  F2FP.F16.F32.PACK_AB R153, R182, R181 ;  /* 0x000000b5b699723e */ /* 0x004fe200000000ff */
[----:B------:R-:W-:Y:S01]  /*3610*/  FADD.FTZ R182, R181, R182 ;  /* 0x000000b6b5b67221 */ /* 0x000fe20000010000 */
[----:B------:R-:W-:-:S05]  /*3620*/  FADD.FTZ R180, R180, R179 ;  /* 0x000000b3b4b47221 */ /* 0x000fca0000010000 */
[----:B------:R-:W-:Y:S08]  /*3630*/  MUFU.EX2 R5, R5 ;  /* 0x0000000500057308 */ /* 0x000ff00000000800 */
[----:B------:R-:W-:Y:S01]  /*3640*/  MUFU.EX2 R158, R158 ;  /* 0x0000009e009e7308 */ /* 0x000fe20000000800 */
[----:B---3--:R-:W-:Y:S01]  /*3650*/  F2FP.F16.F32.PACK_AB R155, R184, R183 ;  /* 0x000000b7b89b723e */ /* 0x008fe200000000ff */
        /* <DEDUP_REMOVED lines=8> */
[----:B------:R-:W2:Y:S08]  /*36e0*/  MUFU.EX2 R173, R173 ;  /* 0x000000ad00ad7308 */ /* 0x000eb00000000800 */
[----:B------:R-:W3:Y:S08]  /*36f0*/  MUFU.EX2 R185, R185 ;  /* 0x000000b900b97308 */ /* 0x000ef00000000800 */
[----:B------:R-:W-:Y:S01]  /*3700*/  MUFU.EX2 R190, R190 ;  /* 0x000000be00be7308 */ /* 0x000fe20000000800 */
[----:B--2---:R-:W-:-:S07]  /*3710*/  FADD.FTZ R184, R173, R184 ;  /* 0x000000b8adb87221 */ /* 0x004fce0000010000 */
[----:B------:R-:W2:Y:S08]  /*3720*/  MUFU.EX2 R194, R194 ;  /* 0x000000c200c27308 */ /* 0x000eb00000000800 */
[----:B------:R-:W-:Y:S08]  /*3730*/  MUFU.EX2 R206, R206 ;  /* 0x000000ce00ce7308 */ /* 0x000ff00000000800 */
[----:B------:R-:W-:Y:S08]  /*3740*/  MUFU.EX2 R159, R159 ;  /* 0x0000009f009f7308 */ /* 0x000ff00000000800 */
[----:B------:R-:W-:Y:S08]  /*3750*/  MUFU.EX2 R164, R164 ;  /* 0x000000a400a47308 */ /* 0x000ff00000000800 */
[----:B------:R-:W-:Y:S08]  /*3760*/  MUFU.EX2 R169, R169 ;  /* 0x000000a900a97308 */ /* 0x000ff00000000800 */
[----:B------:R-:W4:Y:S08]  /*3770*/  MUFU.EX2 R174, R174 ;  /* 0x000000ae00ae7308 */ /* 0x000f300000000800 */
[----:B------:R-:W5:Y:S08]  /*3780*/  MUFU.EX2 R186, R186 ;  /* 0x000000ba00ba7308 */ /* 0x000f700000000800 */
[----:B------:R-:W-:Y:S08]  /*3790*/  MUFU.EX2 R191, R191 ;  /* 0x000000bf00bf7308 */ /* 0x000ff00000000800 */
[----:B------:R-:W0:Y:S08]  /*37a0*/  MUFU.EX2 R195, R195 ;  /* 0x000000c300c37308 */ /* 0x000e300000000800 */
[----:B------:R-:W-:Y:S08]  /*37b0*/  MUFU.EX2 R205, R205 ;  /* 0x000000cd00cd7308 */ /* 0x000ff00000000800 */
[----:B------:R-:W-:Y:S08]  /*37c0*/  MUFU.EX2 R160, R160 ;  /* 0x000000a000a07308 */ /* 0x000ff00000000800 */
[----:B------:R-:W-:Y:S08]  /*37d0*/  MUFU.EX2 R165, R165 ;  /* 0x000000a500a57308 */ /* 0x000ff00000000800 */
[----:B------:R-:W-:Y:S08]  /*37e0*/  MUFU.EX2 R170, R170 ;  /* 0x000000aa00aa7308 */ /* 0x000ff00000000800 */
[----:B------:R-:W1:Y:S08]  /*37f0*/  MUFU.EX2 R175, R175 ;  /* 0x000000af00af7308 */ /* 0x000e700000000800 */
[----:B------:R-:W1:Y:S08]  /*3800*/  MUFU.EX2 R187, R187 ;  /* 0x000000bb00bb7308 */ /* 0x000e700000000800 */
[----:B------:R-:W-:Y:S08]  /*3810*/  MUFU.EX2 R192, R192 ;  /* 0x000000c000c07308 */ /* 0x000ff00000000800 */
[----:B------:R-:W1:Y:S08]  /*3820*/  MUFU.EX2 R196, R196 ;  /* 0x000000c400c47308 */ /* 0x000e700000000800 */
        /* <DEDUP_REMOVED lines=8> */
[----:B------:R-:W1:Y:S08]  /*38b0*/  MUFU.EX2 R4, R4 ;  /* 0x0000000400047308 */ /* 0x000e700000000800 */
[----:B------:R-:W-:Y:S08]  /*38c0*/  MUFU.EX2 R162, R162 ;  /* 0x000000a200a27308 */ /* 0x000ff00000000800 */
[----:B------:R-:W-:Y:S08]  /*38d0*/  MUFU.EX2 R167, R167 ;  /* 0x000000a700a77308 */ /* 0x000ff00000000800 */
[----:B------:R-:W-:Y:S08]  /*38e0*/  MUFU.EX2 R172, R172 ;  /* 0x000000ac00ac7308 */ /* 0x000ff00000000800 */
[----:B------:R-:W1:Y:S01]  /*38f0*/  MUFU.EX2 R189, R189 ;  /* 0x000000bd00bd7308 */ /* 0x000e620000000800 */
[----:B------:R-:W-:-:S02]  /*3900*/  WARPGROUP.DEPBAR.LE gsb0, 0x0 ;  /* 0x00008000000079c5 */ /* 0x000fc40000010000 */
[----:B------:R-:W-:Y:S01]  /*3910*/  F2FP.F16.F32.PACK_AB R152, R158, R5 ;  /* 0x000000059e98723e */ /* 0x000fe200000000ff */
[----:B------:R-:W-:Y:S01]  /*3920*/  FADD.FTZ R5, R5, R180 ;  /* 0x000000b405057221 */ /* 0x000fe20000010000 */
[C---:B---3--:R-:W-:Y:S01]  /*3930*/  F2FP.F16.F32.PACK_AB R153, R185.reuse, R173 ;  /* 0x000000adb999723e */ /* 0x048fe200000000ff */
[----:B------:R-:W-:Y:S01]  /*3940*/  FADD.FTZ R185, R185, R184 ;  /* 0x000000b8b9b97221 */ /* 0x000fe20000010000 */
[----:B------:R-:W-:Y:S01]  /*3950*/  F2FP.F16.F32.PACK_AB R154, R168, R163 ;  /* 0x000000a3a89a723e */ /* 0x000fe200000000ff */
[----:B------:R-:W3:Y:S01]  /*3960*/  MUFU.EX2 R193, R193 ;  /* 0x000000c100c17308 */ /* 0x000ee20000000800 */
[----:B--2---:R-:W-:Y:S01]  /*3970*/  F2FP.F16.F32.PACK_AB R155, R194, R190 ;  /* 0x000000bec29b723e */ /* 0x004fe200000000ff */
        /* <DEDUP_REMOVED lines=9> */
[----:B----4-:R-:W-:Y:S01]  /*3a10*/  FADD.FTZ R185, R174, R185 ;  /* 0x000000b9aeb97221 */ /* 0x010fe20000010000 */
[----:B------:R-:W-:-:S02]  /*3a20*/  UMOV UR11, 0x40000040 ;  /* 0x40000040000b7882 */ /* 0x000fc40000000000 */
[----:B------:R-:W2:Y:S01]  /*3a30*/  MUFU.EX2 R202, R202 ;  /* 0x000000ca00ca7308 */ /* 0x000ea20000000800 */
[----:B------:R-:W-:Y:S02]  /*3a40*/  WARPGROUP.DEPBAR.LE gsb0, 0x0 ;  /* 0x00008000000079c5 */ /* 0x000fe40000010000 */
[----:B------:R-:W-:Y:S01]  /*3a50*/  F2FP.F16.F32.PACK_AB R152, R159, R206 ;  /* 0x000000ce9f98723e */ /* 0x000fe200000000ff */
        /* <DEDUP_REMOVED lines=11> */
[----:B-1----:R-:W-:-:S05]  /*3b10*/  FADD.FTZ R186, R175, R186 ;  /* 0x000000baafba7221 */ /* 0x002fca0000010000 */
[----:B------:R-:W-:Y:S01]  /*3b20*/  HGMMA.64x256x16.F32 R24, R152, gdesc[UR8].tnspB, R24, gsb0 ;  /* 0x43e0000898187df0 */ /* 0x000fe20008000818 */
[----:B------:R-:W-:Y:S01]  /*3b30*/  UIADD3 UR10, UR4, 0x180, URZ ;  /* 0x00000180040a7890 */ /* 0x000fe2000fffe03f */
[----:B------:R-:W-:Y:S01]  /*3b40*/  UMOV UR11, 0x40000040 ;  /* 0x40000040000b7882 */ /* 0x000fe20000000000 */
[----:B------:R-:W-:Y:S02]  /*3b50*/  WARPGROUP.DEPBAR.LE gsb0, 0x0 ;  /* 0x00008000000079c5 */ /* 0x000fe40000010000 */
[----:B------:R-:W-:Y:S01]  /*3b60*/  F2FP.F16.F32.PACK_AB R152, R160, R205 ;  /* 0x000000cda098723e */ /* 0x000fe200000000ff */
[----:B------:R-:W-:Y:S01]  /*3b70*/  FADD.FTZ R205, R205, R164 ;  /* 0x000000a4cdcd7221 */ /* 0x000fe20000010000 */
[C---:B------:R-:W-:Y:S01]  /*3b80*/  F2FP.F16.F32.PACK_AB R153, R187.reuse, R175 ;  /* 0x000000afbb99723e */ /* 0x040fe200000000ff */
        /* <DEDUP_REMOVED lines=27> */
[----:B------:R-:W-:-:S07]  /*3d40*/  FADD.FTZ R188, R189, R188 ;  /* 0x000000bcbdbc7221 */ /* 0x000fce0000010000 */
[----:B------:R-:W-:Y:S01]  /*3d50*/  HGMMA.64x256x16.F32 R24, R152, gdesc[UR8].tnspB, R24, gsb0 ;  /* 0x43e0000898187df0 */ /* 0x000fe20008000818 */
[----:B------:R-:W-:Y:S01]  /*3d60*/  UIADD3 UR10, UR4, 0x280, URZ ;  /* 0x00000280040a7890 */ /* 0x000fe2000fffe03f */
[----:B------:R-:W-:Y:S01]  /*3d70*/  UMOV UR11, 0x40000040 ;  /* 0x40000040000b7882 */ /* 0x000fe20000000000 */
[----:B------:R-:W-:Y:S02]  /*3d80*/  WARPGROUP.DEPBAR.LE gsb0, 0x0 ;  /* 0x00008000000079c5 */ /* 0x000fe40000010000 */
[C---:B------:R-:W-:Y:S01]  /*3d90*/  F2FP.F16.F32.PACK_AB R152, R162.reuse, R4 ;  /* 0x00000004a298723e */ /* 0x040fe200000000ff */
[----:B------:R-:W-:Y:S01]  /*3da0*/  FADD.FTZ R162, R162, R171 ;  /* 0x000000aba2a27221 */ /* 0x000fe20000010000 */
[C---:B---3--:R-:W-:Y:S01]  /*3db0*/  F2FP.F16.F32.PACK_AB R153, R193.reuse, R189 ;  /* 0x000000bdc199723e */ /* 0x048fe200000000ff */
[----:B------:R-:W-:Y:S01]  /*3dc0*/  FADD.FTZ R193, R193, R188 ;  /* 0x000000bcc1c17221 */ /* 0x000fe20000010000 */
[----:B------:R-:W-:Y:S01]  /*3dd0*/  F2FP.F16.F32.PACK_AB R154, R172, R167 ;  /* 0x000000a7ac9a723e */ /* 0x000fe200000000ff */
[----:B------:R-:W-:Y:S01]  /*3de0*/  FADD.FTZ R167, R167, R162 ;  /* 0x000000a2a7a77221 */ /* 0x000fe20000010000 */
[----:B--2---:R-:W-:Y:S01]  /*3df0*/  F2FP.F16.F32.PACK_AB R155, R202, R198 ;  /* 0x000000c6ca9b723e */ /* 0x004fe200000000ff */
[----:B------:R-:W-:-:S02]  /*3e00*/  FADD.FTZ R193, R198, R193 ;  /* 0x000000c1c6c17221 */ /* 0x000fc40000010000 */
[----:B------:R-:W-:Y:S01]  /*3e10*/  FADD.FTZ R4, R172, R167 ;  /* 0x000000a7ac047221 */ /* 0x000fe20000010000 */
[----:B------:R-:W-:Y:S01]  /*3e20*/  WARPGROUP.ARRIVE ;  /* 0x00000000000079c5 */ /* 0x000fe20000000000 */
[----:B------:R-:W-:-:S12]  /*3e30*/  FADD.FTZ R5, R202, R193 ;  /* 0x000000c1ca057221 */ /* 0x000fd80000010000 */
[----:B------:R-:W-:Y:S03]  /*3e40*/  HGMMA.64x256x16.F32 R24, R152, gdesc[UR8].tnspB, R24, gsb0 ;  /* 0x43e0000898187df0 */ /* 0x000fe60008000818 */
[----:B------:R-:W-:Y:S02]  /*3e50*/  WARPGROUP.DEPBAR.LE gsb0, 0x0 ;  /* 0x00008000000079c5 */ /* 0x000fe40000010000 */
[----:B------:R-:W-:Y:S05]  /*3e60*/  @!P0 BRA `(.L_x_13739) ;  /* 0x0000000000048947 */ /* 0x000fea0003800000 */
[----:B------:R-:W-:Y:S01]  /*3e70*/  BPT.TRAP 0x1 ;  /* 0x000000040000795c */ /* 0x000fe20000300000 */
.L_x_13739:
[----:B------:R-:W0:Y:S01]  /*3e80*/  @P6 LDC R153, c[0x0][0x44c] ;  /* 0x00011300ff996b82 */ /* 0x000e220000000800 */
[----:B------:R-:W-:Y:S01]  /*3e90*/  R2UR UR4, R212 ;  /* 0x00000000d40472ca */ /* 0x000fe200000e0000 */
[----:B------:R-:W-:Y:S01]  /*3ea0*/  IMAD.U32 R152, RZ, RZ, UR60 ;  /* 0x0000003cff987e24 */ /* 0x000fe2000f8e00ff */
[----:B------:R-:W-:Y:S01]  /*3eb0*/  UIADD3 UR6, UR6, 0x32460, URZ ;  /* 0x0003246006067890 */ /* 0x000fe2000fffe03f */
[----:B------:R-:W-:-:S03]  /*3ec0*/  VIADD R201, R201, 0xfffffffe ;  /* 0xfffffffec9c97836 */ /* 0x000fc60000000000 */
[----:B------:R-:W-:Y:S01]  /*3ed0*/  UPRMT UR6, UR48, 0x654, UR6 ;  /* 0x0000065430067896 */ /* 0x000fe20008000006 */
[----:B------:R-:W1:Y:S06]  /*3ee0*/  @P6 LDC R154, c[0x0][0x450] ;  /* 0x00011400ff9a6b82 */ /* 0x000e6c0000000800 */
[----:B------:R-:W-:Y:S02]  /*3ef0*/  IMAD R207, R208, UR4, -R207 ;  /* 0x00000004d0cf7c24 */ /* 0x000fe4000f8e0acf */
[----:B------:R-:W-:Y:S01]  /*3f00*/  SYNCS.ARRIVE.TRANS64.RED.A1T0 RZ, [UR6], RZ ;  /* 0x000000ffffff79a7 */ /* 0x000fe20008100406 */
[----:B0-----:R-:W-:-:S05]  /*3f10*/  @P6 IMAD.HI.U32 R153, R153, UR60, RZ ;  /* 0x0000003c99996c27 */ /* 0x001fca000f8e00ff */
[----:B-1----:R-:W-:-:S05]  /*3f20*/  @P6 SHF.R.U32.HI R152, RZ, R154, R153 ;  /* 0x0000009aff986219 */ /* 0x002fca0000011699 */
[----:B------:R-:W-:-:S04]  /*3f30*/  IMAD.IADD R152, R207, 0x1, R152 ;  /* 0x00000001cf987824 */ /* 0x000fc800078e0298 */
[----:B------:R-:W-:-:S05]  /*3f40*/  IMAD.HI R152, R152, 0x2aaaaaab, RZ ;  /* 0x2aaaaaab98987827 */ /* 0x000fca00078e02ff */
[----:B------:R-:W-:-:S04]  /*3f50*/  SHF.R.U32.HI R153, RZ, 0x1f, R152 ;  /* 0x0000001fff997819 */ /* 0x000fc80000011698 */
[----:B------:R-:W-:-:S04]  /*3f60*/  LEA.HI.SX32 R153, R152, R153, 0x1c ;  /* 0x0000009998997211 */ /* 0x000fc800078fe2ff */
[----:B------:R-:W-:-:S04]  /*3f70*/  VIMNMX R211, RZ, R153, !PT ;  /* 0x00000099ffd37248 */ /* 0x000fc80007fe0100 */
[----:B------:R-:W-:-:S13]  /*3f80*/  ISETP.GE.AND P1, PT, R201, R211, PT ;  /* 0x000000d3c900720c */ /* 0x000fda0003f26270 */
[----:B------:R-:W-:Y:S05]  /*3f90*/  @!P1 BRA `(.L_x_13740) ;  /* 0x0000002800c49947 */ /* 0x000fea0003800000 */
[----:B------:R-:W-:Y:S02]  /*3fa0*/  IMAD.MOV.U32 R203, RZ, RZ, R156 ;  /* 0x000000ffffcb7224 */ /* 0x000fe400078e009c */
[----:B------:R-:W-:-:S07]  /*3fb0*/  IMAD.MOV.U32 R202, RZ, RZ, R21 ;  /* 0x000000ffffca7224 */ /* 0x000fce00078e0015 */
.L_x_13751:
        /* <DEDUP_REMOVED lines=8> */
.L_x_13741:
        /* <DEDUP_REMOVED lines=9> */
.L_x_13742:
[----:B-1----:R-:W-:Y:S05]  /*40d0*/  @P1 BRA `(.L_x_13743) ;  /* 0x0000000000081947 */ /* 0x002fea0003800000 */
[----:B------:R-:W1:Y:S02]  /*40e0*/  SYNCS.PHASECHK.TRANS64.TRYWAIT P1, [UR4+0x32430], R0 ;  /* 0x03243000ff0075a7 */ /* 0x000e640008020144 */
[----:B-1----:R-:W-:Y:S05]  /*40f0*/  @!P1 BRA `(.L_x_13744) ;  /* 0x000000d000089947 */ /* 0x002fea0003800000 */
.L_x_13743:
[----:B------:R-:W-:Y:S01]  /*4100*/  R2UR UR5, R20 ;  /* 0x00000000140572ca */ /* 0x000fe200000e0000 */
[----:B------:R-:W-:Y:S01]  /*4110*/  WARPGROUP.ARRIVE ;  /* 0x00000000000079c5 */ /* 0x000fe20000000000 */
[----:B------:R-:W-:Y:S01]  /*4120*/  R2UR UR48, R22 ;  /* 0x00000000163072ca */ /* 0x000fe200000e0000 */
[----:B------:R-:W-:Y:S01]  /*4130*/  UMOV UR51, 0x40000040 ;  /* 0x4000004000337882 */ /* 0x000fe20000000000 */
[----:B------:R-:W-:-:S09]  /*4140*/  R2UR UR49, R23 ;  /* 0x00000000173172ca */ /* 0x000fd200000e0000 */
[----:B------:R-:W-:-:S07]  /*4150*/  UIMAD UR5, UR38, 0x300, UR5 ;  /* 0x00000300260578a4 */ /* 0x000fce000f8e0205 */
[----:B------:R-:W-:Y:S02]  /*4160*/  UMOV UR50, UR5 ;  /* 0x0000000500327c82 */ /* 0x000fe40008000000 */
        /* <DEDUP_REMOVED lines=25> */
.L_x_13745:
[----:B------:R2:W3:Y:S01]  /*4300*/  SYNCS.PHASECHK.TRANS64.TRYWAIT P1, [UR4+0x32450], R0 ;  /* 0x03245000ff0075a7 */ /* 0x0004e20008020144 */
[----:B------:R-:W-:Y:S05]  /*4310*/  @!P0 BRA `(.L_x_13746) ;  /* 0x0000000000048947 */ /* 0x000fea0003800000 */
[----:B------:R-:W-:Y:S01]  /*4320*/  BPT.TRAP 0x1 ;  /* 0x000000040000795c */ /* 0x000fe20000300000 */
.L_x_13746:
[----:B---3--:R-:W-:Y:S05]  /*4330*/  @P1 BRA `(.L_x_13747) ;  /* 0x0000000000081947 */ /* 0x008fea0003800000 */
[----:B------:R-:W3:Y:S02]  /*4340*/  SYNCS.PHASECHK.TRANS64.TRYWAIT P1, [UR4+0x32450], R0 ;  /* 0x03245000ff0075a7 */ /* 0x000ee40008020144 */
[----:B---3--:R-:W-:Y:S05]  /*4350*/  @!P1 BRA `(.L_x_13748) ;  /* 0x000000cc00889947 */ /* 0x008fea0003800000 */
.L_x_13747:
        /* <DEDUP_REMOVED lines=30> */
[----:B-1----:R-:W-:-:S04]  /*4540*/  SHF.R.U32.HI R21, RZ, 0x7, R21 ;  /* 0x00000007ff157819 */ /* 0x002fc80000011615 */
        /* <DEDUP_REMOVED lines=70> */
.L_x_13749:
[----:B------:R-:W-:Y:S01]  /*49b0*/  ISETP.NE.AND P1, PT, R228, 0x1, PT ;  /* 0x00000001e400780c */ /* 0x000fe20003f25270 */
[----:B------:R-:W-:Y:S01]  /*49c0*/  VIADD R21, R213, UR60 ;  /* 0x0000003cd5157c36 */ /* 0x000fe20008000000 */
[----:B------:R-:W1:Y:S01]  /*49d0*/  LDC R204, c[0x0][0x2f0] ;  /* 0x0000bc00ffcc7b82 */ /* 0x000e620000000800 */
[----:B------:R-:W-:Y:S01]  /*49e0*/  R2UR UR5, R212 ;  /* 0x00000000d40572ca */ /* 0x000fe200000e0000 */
[----:B------:R-:W-:Y:S02]  /*49f0*/  UIADD3 UR10, UR4, 0x32440, URZ ;  /* 0x00032440040a7890 */ /* 0x000fe4000fffe03f */
[----:B------:R-:W-:Y:S02]  /*4a00*/  UIMAD UR6, UR6, 0xc00, UR7 ;  /* 0x00000c00060678a4 */ /* 0x000fe4000f8e0207 */
[----:B------:R-:W-:Y:S01]  /*4a10*/  UPRMT UR10, UR54, 0x654, UR10 ;  /* 0x00000654360a7896 */ /* 0x000fe2000800000a */
[----:B------:R-:W-:-:S04]  /*4a20*/  UMOV UR11, 0x40000040 ;  /* 0x40000040000b7882 */ /* 0x000fc80000000000 */
[----:B------:R-:W2:Y:S08]  /*4a30*/  @P1 LDC R206, c[0x0][0x44c] ;  /* 0x00011300ffce1b82 */ /* 0x000eb00000000800 */
[----:B------:R-:W3:Y:S01]  /*4a40*/  @P1 LDC R205, c[0x0][0x450] ;  /* 0x00011400ffcd1b82 */ /* 0x000ee20000000800 */
[----:B------:R-:W-:Y:S01]  /*4a50*/  SYNCS.ARRIVE.TRANS64.RED.A1T0 RZ, [UR10], RZ ;  /* 0x000000ffffff79a7 */ /* 0x000fe2000810040a */
[----:B------:R-:W-:Y:S01]  /*4a60*/  UMOV UR10, UR6 ;  /* 0x00000006000a7c82 */ /* 0x000fe20008000000 */
[----:B--2---:R-:W-:-:S05]  /*4a70*/  @P1 IMAD.HI.U32 R206, R21, R206, RZ ;  /* 0x000000ce15ce1227 */ /* 0x004fca00078e00ff */
[----:B---3--:R-:W-:Y:S01]  /*4a80*/  @P1 SHF.R.U32.HI R21, RZ, R205, R206 ;  /* 0x000000cdff151219 */ /* 0x008fe200000116ce */
[----:B------:R-:W-:-:S04]  /*4a90*/  IMAD.MOV.U32 R206, RZ, RZ, -0x60 ;  /* 0xffffffa0ffce7424 */ /* 0x000fc800078e00ff */
[----:B------:R-:W2:Y:S01]  /*4aa0*/  SHFL.IDX PT, R205, R21, RZ, 0x1c1f ;  /* 0x001c1fff15cd7589 */ /* 0x000ea200000e0000 */
[----:B------:R-:W-:-:S03]  /*4ab0*/  IMAD R206, R201, R206, 0x1 ;  /* 0x00000001c9ce7424 */ /* 0x000fc600078e02ce */
[----:B------:R-:W3:Y:S01]  /*4ac0*/  SHFL.IDX PT, R21, R21, 0x1, 0x1c1f ;  /* 0x003c1f0015157f89 */ /* 0x000ee200000e0000 */
[----:B------:R-:W-:-:S04]  /*4ad0*/  IMAD R206, R214, -0x2, R206 ;  /* 0xfffffffed6ce7824 */ /* 0x000fc800078e02ce */
[----:B-1----:R-:W-:Y:S01]  /*4ae0*/  IMAD R206, R204, UR5, R206 ;  /* 0x00000005ccce7c24 */ /* 0x002fe2000f8e02ce */
[----:B------:R-:W-:-:S04]  /*4af0*/  ULDC UR5, c[0x0][0x288] ;  /* 0x0000a20000057ab9 */ /* 0x000fc80000000800 */
[----:B--2---:R-:W-:-:S04]  /*4b00*/  IADD3 R204, R205, -UR5, R206 ;  /* 0x80000005cdcc7c10 */ /* 0x004fc8000fffe0ce */
[C---:B------:R-:W-:Y:S02]  /*4b10*/  ISETP.GT.AND P4, PT, R204.reuse, 0x8, PT ;  /* 0x00000008cc00780c */ /* 0x040fe40003f84270 */
[C---:B------:R-:W-:Y:S02]  /*4b20*/  ISETP.GT.AND P2, PT, R204.reuse, RZ, PT ;  /* 0x000000ffcc00720c */ /* 0x040fe40003f44270 */
[----:B------:R-:W-:Y:S02]  /*4b30*/  ISETP.GT.AND P1, PT, R204, 0x10, PT ;  /* 0x00000010cc00780c */ /* 0x000fe40003f24270 */
[----:B------:R-:W-:Y:S02]  /*4b40*/  FSEL R205, R156, -INF , P4 ;  /* 0xff8000009ccd7808 */ /* 0x000fe40002000000 */
[----:B------:R-:W-:Y:S02]  /*4b50*/  ISETP.GT.AND P4, PT, R204, 0x19, PT ;  /* 0x00000019cc00780c */ /* 0x000fe40003f84270 */
[----:B------:R-:W-:-:S02]  /*4b60*/  FSEL R152, R152, -INF , P2 ;  /* 0xff80000098987808 */ /* 0x000fc40001000000 */
[----:B------:R-:W-:Y:S02]  /*4b70*/  ISETP.GT.AND P2, PT, R204, 0x11, PT ;  /* 0x00000011cc00780c */ /* 0x000fe40003f44270 */
[----:B------:R-:W-:Y:S02]  /*4b80*/  FSEL R160, R160, -INF , P1 ;  /* 0xff800000a0a07808 */ /* 0x000fe40000800000 */
[C---:B------:R-:W-:Y:S02]  /*4b90*/  ISETP.GT.AND P1, PT, R204.reuse, 0x21, PT ;  /* 0x00000021cc00780c */ /* 0x040fe40003f24270 */
[----:B------:R-:W-:Y:S02]  /*4ba0*/  FSEL R165, R165, -INF , P4 ;  /* 0xff800000a5a57808 */ /* 0x000fe40002000000 */
[----:B------:R-:W-:Y:S02]  /*4bb0*/  ISETP.GT.AND P4, PT, R204, 0x30, PT ;  /* 0x00000030cc00780c */ /* 0x000fe40003f84270 */
[----:B---3--:R-:W-:Y:S01]  /*4bc0*/  IADD3 R21, R21, -UR5, R206 ;  /* 0x8000000515157c10 */ /* 0x008fe2000fffe0ce */
[----:B------:R-:W-:Y:S01]  /*4bd0*/  ULDC UR5, c[0x0][0xa80] ;  /* 0x0002a00000057ab9 */ /* 0x000fe20000000800 */
[----:B------:R-:W-:-:S02]  /*4be0*/  FSEL R161, R161, -INF , P2 ;  /* 0xff800000a1a17808 */ /* 0x000fc40001000000 */
[C---:B------:R-:W-:Y:S02]  /*4bf0*/  ISETP.GT.AND P2, PT, R204.reuse, 0x28, PT ;  /* 0x00000028cc00780c */ /* 0x040fe40003f44270 */
[----:B------:R-:W-:Y:S02]  /*4c00*/  FSEL R169, R169, -INF , P1 ;  /* 0xff800000a9a97808 */ /* 0x000fe40000800000 */
[----:B------:R-:W-:Y:S02]  /*4c10*/  ISETP.GT.AND P1, PT, R204, 0x38, PT ;  /* 0x00000038cc00780c */ /* 0x000fe40003f24270 */
[----:B------:R-:W-:Y:S02]  /*4c20*/  FSEL R176, R176, -INF , P4 ;  /* 0xff800000b0b07808 */ /* 0x000fe40002000000 */
[----:B------:R-:W-:Y:S02]  /*4c30*/  ISETP.GT.AND P4, PT, R21, RZ, PT ;  /* 0x000000ff1500720c */ /* 0x000fe40003f84270 */
[----:B------:R-:W-:-:S02]  /*4c40*/  FSEL R172, R172, -INF , P2 ;  /* 0xff800000acac7808 */ /* 0x000fc40001000000 */
[----:B------:R-:W-:Y:S02]  /*4c50*/  ISETP.GT.AND P2, PT, R204, 0x39, PT ;  /* 0x00000039cc00780c */ /* 0x000fe40003f44270 */
[----:B------:R-:W-:Y:S02]  /*4c60*/  FSEL R180, R180, -INF , P1 ;  /* 0xff800000b4b47808 */ /* 0x000fe40000800000 */
[----:B------:R-:W-:Y:S02]  /*4c70*/  ISETP.GT.AND P1, PT, R21, 0x1, PT ;  /* 0x000000011500780c */ /* 0x000fe40003f24270 */
[----:B------:R-:W-:Y:S02]  /*4c80*/  FSEL R154, R154, -INF , P4 ;  /* 0xff8000009a9a7808 */ /* 0x000fe40002000000 */
[----:B------:R-:W-:Y:S02]  /*4c90*/  FSEL R181, R181, -INF , P2 ;  /* 0xff800000b5b57808 */ /* 0x000fe40001000000 */
[----:B------:R-:W-:-:S02]  /*4ca0*/  ISETP.GT.AND P3, PT, R204, 0x1, PT ;  /* 0x00000001cc00780c */ /* 0x000fc40003f64270 */
[----:B------:R-:W-:Y:S02]  /*4cb0*/  ISETP.GT.AND P2, PT, R21, 0x8, PT ;  /* 0x000000081500780c */ /* 0x000fe40003f44270 */
[----:B------:R-:W-:Y:S02]  /*4cc0*/  FSEL R155, R155, -INF , P1 ;  /* 0xff8000009b9b7808 */ /* 0x000fe40000800000 */
[----:B------:R-:W-:Y:S02]  /*4cd0*/  FMNMX.FTZ R156, R154, R203, !PT ;  /* 0x000000cb9a9c7209 */ /* 0x000fe40007810000 */
[----:B------:R-:W-:Y:S02]  /*4ce0*/  FSEL R153, R153, -INF , P3 ;  /* 0xff80000099997808 */ /* 0x000fe40001800000 */
[----:B------:R-:W-:Y:S02]  /*4cf0*/  ISETP.GT.AND P4, PT, R21, 0x9, PT ;  /* 0x000000091500780c */ /* 0x000fe40003f84270 */
[----:B------:R-:W-:-:S02]  /*4d00*/  FSEL R158, R158, -INF , P2 ;  /* 0xff8000009e9e7808 */ /* 0x000fc40001000000 */
[----:B------:R-:W-:Y:S02]  /*4d10*/  FMNMX.FTZ R156, R155, R156, !PT ;  /* 0x0000009c9b9c7209 */ /* 0x000fe40007810000 */
[----:B------:R-:W-:Y:S02]  /*4d20*/  ISETP.GT.AND P3, PT, R204, 0x18, PT ;  /* 0x00000018cc00780c */ /* 0x000fe40003f64270 */
[----:B------:R-:W-:Y:S02]  /*4d30*/  ISETP.GT.AND P1, PT, R21, 0x10, PT ;  /* 0x000000101500780c */ /* 0x000fe40003f24270 */
[----:B------:R-:W-:Y:S02]  /*4d40*/  FSEL R159, R159, -INF , P4 ;  /* 0xff8000009f9f7808 */ /* 0x000fe40002000000 */
[----:B------:R-:W-:Y:S02]  /*4d50*/  FMNMX.FTZ R156, R158, R156, !PT ;  /* 0x0000009c9e9c7209 */ /* 0x000fe40007810000 */
[----:B------:R-:W-:-:S02]  /*4d60*/  FSEL R164, R164, -INF , P3 ;  /* 0xff800000a4a47808 */ /* 0x000fc40001800000 */
[----:B------:R-:W-:Y:S02]  /*4d70*/  ISETP.GT.AND P3, PT, R204, 0x29, PT ;  /* 0x00000029cc00780c */ /* 0x000fe40003f64270 */
[----:B------:R-:W-:Y:S02]  /*4d80*/  ISETP.GT.AND P2, PT, R21, 0x11, PT ;  /* 0x000000111500780c */ /* 0x000fe40003f44270 */
[----:B------:R-:W-:Y:S02]  /*4d90*/  FSEL R162, R162, -INF , P1 ;  /* 0xff800000a2a27808 */ /* 0x000fe40000800000 */
[----:B------:R-:W-:Y:S02]  /*4da0*/  FMNMX.FTZ R156, R159, R156, !PT ;  /* 0x0000009c9f9c7209 */ /* 0x000fe40007810000 */
[----:B------:R-:W-:Y:S02]  /*4db0*/  FSEL R173, R173, -INF , P3 ;  /* 0xff800000adad7808 */ /* 0x000fe40001800000 */
[----:B------:R-:W-:-:S02]  /*4dc0*/  ISETP.GT.AND P3, PT, R204, 0x40, PT ;  /* 0x00000040cc00780c */ /* 0x000fc40003f64270 */
        /* <DEDUP_REMOVED lines=8> */
[----:B------:R-:W-:Y:S02]  /*4e50*/  ISETP.GT.AND P5, PT, R204, 0x9, PT ;  /* 0x00000009cc00780c */ /* 0x000fe40003fa4270 */
        /* <DEDUP_REMOVED lines=21> */
[----:B------:R-:W-:Y:S02]  /*4fb0*/  ISETP.GT.AND P5, PT, R204, 0x20, PT ;  /* 0x00000020cc00780c */ /* 0x000fe40003fa4270 */
        /* <DEDUP_REMOVED lines=39> */
[C---:B------:R-:W-:Y:S02]  /*5230*/  ISETP.GT.AND P4, PT, R21.reuse, 0x58, PT ;  /* 0x000000581500780c */ /* 0x040fe40003f84270 */
[----:B------:R-:W-:-:S02]  /*5240*/  ISETP.GT.AND P3, PT, R21, 0x59, PT ;  /* 0x000000591500780c */ /* 0x000fc40003f64270 */
[----:B------:R-:W-:Y:S02]  /*5250*/  ISETP.GT.AND P5, PT, R204, 0x41, PT ;  /* 0x00000041cc00780c */ /* 0x000fe40003fa4270 */
[----:B------:R-:W-:Y:S02]  /*5260*/  FMNMX.FTZ R21, R181, R206, !PT ;  /* 0x000000ceb5157209 */ /* 0x000fe40007810000 */
[----:B------:R-:W-:Y:S02]  /*5270*/  FSEL R195, R195, -INF , P2 ;  /* 0xff800000c3c37808 */ /* 0x000fe40001000000 */
[----:B------:R-:W-:Y:S02]  /*5280*/  FMNMX.FTZ R156, R194, R156, !PT ;  /* 0x0000009cc29c7209 */ /* 0x000fe40007810000 */
[----:B------:R-:W-:Y:S02]  /*5290*/  FSEL R185, R185, -INF , P5 ;  /* 0xff800000b9b97808 */ /* 0x000fe40002800000 */
[----:B------:R-:W-:-:S02]  /*52a0*/  ISETP.GT.AND P1, PT, R204, 0x48, PT ;  /* 0x00000048cc00780c */ /* 0x000fc40003f24270 */
[----:B------:R-:W-:Y:S02]  /*52b0*/  FMNMX.FTZ R21, R184, R21, !PT ;  /* 0x00000015b8157209 */ /* 0x000fe40007810000 */
        /* <DEDUP_REMOVED lines=12> */
[----:B------:R-:W-:Y:S01]  /*5380*/  FSEL R192, R192, -INF , P1 ;  /* 0xff800000c0c07808 */ /* 0x000fe20000800000 */
[----:B------:R-:W1:Y:S01]  /*5390*/  SHFL.BFLY PT, R156, R21, 0x2, 0x1f ;  /* 0x0c401f00159c7f89 */ /* 0x000e6200000e0000 */
        /* <DEDUP_REMOVED lines=10> */
[----:B-1----:R-:W-:-:S03]  /*5440*/  FMNMX.FTZ R156, R21, R156, !PT ;  /* 0x0000009c159c7209 */ /* 0x002fc60007810000 */
[----:B------:R-:W1:Y:S04]  /*5450*/  SHFL.BFLY PT, R206, R197, 0x2, 0x1f ;  /* 0x0c401f00c5ce7f89 */ /* 0x000e6800000e0000 */
[----:B------:R-:W2:Y:S01]  /*5460*/  SHFL.BFLY PT, R208, R156, 0x1, 0x1f ;  /* 0x0c201f009cd07f89 */ /* 0x000ea200000e0000 */
[----:B-1----:R-:W-:Y:S02]  /*5470*/  FMNMX.FTZ R21, R197, R206, !PT ;  /* 0x000000cec5157209 */ /* 0x002fe40007810000 */
[----:B--2---:R-:W-:-:S03]  /*5480*/  FMNMX.FTZ R156, R156, R208, !PT ;  /* 0x000000d09c9c7209 */ /* 0x004fc60007810000 */
[----:B------:R-:W1:Y:S01]  /*5490*/  SHFL.BFLY PT, R207, R21, 0x1, 0x1f ;  /* 0x0c201f0015cf7f89 */ /* 0x000e6200000e0000 */
[C---:B------:R-:W-:Y:S01]  /*54a0*/  FSETP.NEU.FTZ.AND P2, PT, R156.reuse, -INF , PT ;  /* 0xff8000009c00780b */ /* 0x040fe20003f5d000 */
[----:B------:R-:W-:-:S05]  /*54b0*/  FMUL.FTZ R197, R156, UR5 ;  /* 0x000000059cc57c20 */ /* 0x000fca0008410000 */
[----:B------:R-:W-:-:S05]  /*54c0*/  FSEL R197, R197, RZ, P2 ;  /* 0x000000ffc5c57208 */ /* 0x000fca0001000000 */
[--C-:B------:R-:W-:Y:S01]  /*54d0*/  FFMA.FTZ R206, R154, UR5, -R197.reuse ;  /* 0x000000059ace7c23 */ /* 0x100fe200080108c5 */
[--C-:B------:R-:W-:Y:S01]  /*54e0*/  FFMA.FTZ R208, R155, UR5, -R197.reuse ;  /* 0x000000059bd07c23 */ /* 0x100fe200080108c5 */
[----:B------:R-:W2:Y:S01]  /*54f0*/  S2R R154, SR_TID.X ;  /* 0x00000000009a7919 */ /* 0x000ea20000002100 */
[--C-:B------:R-:W-:Y:S01]  /*5500*/  FFMA.FTZ R158, R158, UR5, -R197.reuse ;  /* 0x000000059e9e7c23 */ /* 0x100fe200080108c5 */
[--C-:B------:R-:W-:Y:S01]  /*5510*/  FFMA.FTZ R159, R159, UR5, -R197.reuse ;  /* 0x000000059f9f7c23 */ /* 0x100fe200080108c5 */
[--C-:B------:R-:W-:Y:S01]  /*5520*/  FFMA.FTZ R162, R162, UR5, -R197.reuse ;  /* 0x00000005a2a27c23 */ /* 0x100fe200080108c5 */
[----:B------:R-:W-:Y:S01]  /*5530*/  MUFU.EX2 R206, R206 ;  /* 0x000000ce00ce7308 */ /* 0x000fe20000000800 */
[--C-:B------:R-:W-:Y:S01]  /*5540*/  FFMA.FTZ R163, R163, UR5, -R197.reuse ;  /* 0x00000005a3a37c23 */ /* 0x100fe200080108c5 */
[--C-:B------:R-:W-:Y:S01]  /*5550*/  FFMA.FTZ R166, R166, UR5, -R197.reuse ;  /* 0x00000005a6a67c23 */ /* 0x100fe200080108c5 */
[--C-:B------:R-:W-:Y:S01]  /*5560*/  FFMA.FTZ R167, R167, UR5, -R197.reuse ;  /* 0x00000005a7a77c23 */ /* 0x100fe200080108c5 */
[----:B-1----:R-:W-:Y:S01]  /*5570*/  FMNMX.FTZ R21, R21, R207, !PT ;  /* 0x000000cf15157209 */ /* 0x002fe20007810000 */
[--C-:B------:R-:W-:Y:S01]  /*5580*/  FFMA.FTZ R170, R170, UR5, -R197.reuse ;  /* 0x00000005aaaa7c23 */ /* 0x100fe200080108c5 */
[--C-:B------:R-:W-:Y:S01]  /*5590*/  FFMA.FTZ R171, R171, UR5, -R197.reuse ;  /* 0x00000005abab7c23 */ /* 0x100fe200080108c5 */
[--C-:B------:R-:W-:Y:S01]  /*55a0*/  FFMA.FTZ R174, R174, UR5, -R197.reuse ;  /* 0x00000005aeae7c23 */ /* 0x100fe200080108c5 */
[C---:B------:R-:W-:Y:S01]  /*55b0*/  FSETP.NEU.FTZ.AND P1, PT, R21.reuse, -INF , PT ;  /* 0xff8000001500780b */ /* 0x040fe20003f3d000 */
[----:B------:R-:W-:Y:S01]  /*55c0*/  FMUL.FTZ R209, R21, UR5 ;  /* 0x0000000515d17c20 */ /* 0x000fe20008410000 */
[----:B------:R-:W-:Y:S01]  /*55d0*/  MUFU.EX2 R208, R208 ;  /* 0x000000d000d07308 */ /* 0x000fe20000000800 */
[--C-:B------:R-:W-:Y:S01]  /*55e0*/  FFMA.FTZ R175, R175, UR5, -R197.reuse ;  /* 0x00000005afaf7c23 */ /* 0x100fe200080108c5 */
[--C-:B------:R-:W-:Y:S01]  /*55f0*/  FFMA.FTZ R178, R178, UR5, -R197.reuse ;  /* 0x00000005b2b27c23 */ /* 0x100fe200080108c5 */
[--C-:B------:R-:W-:Y:S01]  /*5600*/  FFMA.FTZ R179, R179, UR5, -R197.reuse ;  /* 0x00000005b3b37c23 */ /* 0x100fe200080108c5 */
[----:B------:R-:W-:Y:S01]  /*5610*/  FSEL R209, R209, RZ, P1 ;  /* 0x000000ffd1d17208 */ /* 0x000fe20000800000 */
[--C-:B------:R-:W-:Y:S01]  /*5620*/  FFMA.FTZ R182, R182, UR5, -R197.reuse ;  /* 0x00000005b6b67c23 */ /* 0x100fe200080108c5 */
[--C-:B------:R-:W-:Y:S01]  /*5630*/  FFMA.FTZ R183, R183, UR5, -R197.reuse ;  /* 0x00000005b7b77c23 */ /* 0x100fe200080108c5 */
[----:B------:R-:W-:Y:S01]  /*5640*/  FFMA.FTZ R186, R186, UR5, -R197 ;  /* 0x00000005baba7c23 */ /* 0x000fe200080108c5 */
        /* <DEDUP_REMOVED lines=8> */
[----:B------:R-:W1:Y:S01]  /*56d0*/  MUFU.EX2 R159, R159 ;  /* 0x0000009f009f7308 */ /* 0x000e620000000800 */
[--C-:B------:R-:W-:Y:S01]  /*56e0*/  FFMA.FTZ R161, R161, UR5, -R209.reuse ;  /* 0x00000005a1a17c23 */ /* 0x100fe200080108d1 */
[----:B--2---:R-:W-:Y:S01]  /*56f0*/  SHF.R.U32.HI R154, RZ, 0x7, R154 ;  /* 0x00000007ff9a7819 */ /* 0x004fe2000001169a */
[----:B------:R-:W-:Y:S01]  /*5700*/  FMUL.FTZ R202, R152, UR5 ;  /* 0x0000000598ca7c20 */ /* 0x000fe20008410000 */
[----:B------:R-:W-:Y:S01]  /*5710*/  FSEL R152, R156, RZ, P2 ;  /* 0x000000ff9c987208 */ /* 0x000fe20001000000 */
[--C-:B------:R-:W-:Y:S01]  /*5720*/  FFMA.FTZ R164, R164, UR5, -R209.reuse ;  /* 0x00000005a4a47c23 */ /* 0x100fe200080108d1 */
[--C-:B------:R-:W-:Y:S01]  /*5730*/  FFMA.FTZ R165, R165, UR5, -R209.reuse ;  /* 0x00000005a5a57c23 */ /* 0x100fe200080108d1 */
[----:B------:R-:W-:Y:S01]  /*5740*/  FFMA.FTZ R168, R168, UR5, -R209 ;  /* 0x00000005a8a87c23 */ /* 0x000fe200080108d1 */
[----:B------:R-:W-:Y:S01]  /*5750*/  MUFU.EX2 R210, R210 ;  /* 0x000000d200d27308 */ /* 0x000fe20000000800 */
[----:B------:R-:W-:Y:S01]  /*5760*/  FADD.FTZ R153, -R152, R203 ;  /* 0x000000cb98997221 */ /* 0x000fe20000010100 */
[----:B------:R-:W-:-:S02]  /*5770*/  VIADD R152, R154, 0x8 ;  /* 0x000000089a987836 */ /* 0x000fc40000000000 */
[--C-:B------:R-:W-:Y:S01]  /*5780*/  FFMA.FTZ R169, R169, UR5, -R209.reuse ;  /* 0x00000005a9a97c23 */ /* 0x100fe200080108d1 */
[--C-:B------:R-:W-:Y:S01]  /*5790*/  FFMA.FTZ R172, R172, UR5, -R209.reuse ;  /* 0x00000005acac7c23 */ /* 0x100fe200080108d1 */
[----:B------:R-:W-:Y:S01]  /*57a0*/  FMUL.FTZ R153, R153, UR5 ;  /* 0x0000000599997c20 */ /* 0x000fe20008410000 */
[--C-:B------:R-:W-:Y:S01]  /*57b0*/  FFMA.FTZ R173, R173, UR5, -R209.reuse ;  /* 0x00000005adad7c23 */ /* 0x100fe200080108d1 */
[--C-:B------:R-:W-:Y:S01]  /*57c0*/  FFMA.FTZ R176, R176, UR5, -R209.reuse ;  /* 0x00000005b0b07c23 */ /* 0x100fe200080108d1 */
[----:B------:R-:W2:Y:S01]  /*57d0*/  MUFU.EX2 R202, R202 ;  /* 0x000000ca00ca7308 */ /* 0x000ea20000000800 */
[----:B-1----:R-:W-:Y:S01]  /*57e0*/  F2FP.F16.F32.PACK_AB R155, R159, R158 ;  /* 0x0000009e9f9b723e */ /* 0x002fe200000000ff */
[--C-:B------:R-:W-:Y:S01]  /*57f0*/  FFMA.FTZ R177, R177, UR5, -R209.reuse ;  /* 0x00000005b1b17c23 */ /* 0x100fe200080108d1 */
[--C-:B------:R-:W-:Y:S01]  /*5800*/  FFMA.FTZ R180, R180, UR5, -R209.reuse ;  /* 0x00000005b4b47c23 */ /* 0x100fe200080108d1 */
[----:B------:R-:W-:Y:S01]  /*5810*/  FFMA.FTZ R181, R181, UR5, -R209 ;  /* 0x00000005b5b57c23 */ /* 0x000fe200080108d1 */
[--C-:B------:R-:W-:Y:S01]  /*5820*/  FFMA.FTZ R187, R187, UR5, -R197.reuse ;  /* 0x00000005bbbb7c23 */ /* 0x100fe200080108c5 */
[----:B------:R-:W-:Y:S01]  /*5830*/  FFMA.FTZ R190, R190, UR5, -R197 ;  /* 0x00000005bebe7c23 */ /* 0x000fe200080108c5 */
[--C-:B------:R-:W-:Y:S01]  /*5840*/  FFMA.FTZ R184, R184, UR5, -R209.reuse ;  /* 0x00000005b8b87c23 */ /* 0x100fe200080108d1 */
[----:B------:R-:W1:Y:S01]  /*5850*/  MUFU.EX2 R203, R153 ;  /* 0x0000009900cb7308 */ /* 0x000e620000000800 */
[--C-:B------:R-:W-:Y:S01]  /*5860*/  FFMA.FTZ R185, R185, UR5, -R209.reuse ;  /* 0x00000005b9b97c23 */ /* 0x100fe200080108d1 */
[--C-:B------:R-:W-:Y:S01]  /*5870*/  FFMA.FTZ R188, R188, UR5, -R209.reuse ;  /* 0x00000005bcbc7c23 */ /* 0x100fe200080108d1 */
[----:B------:R-:W-:Y:S01]  /*5880*/  FFMA.FTZ R189, R189, UR5, -R209 ;  /* 0x00000005bdbd7c23 */ /* 0x000fe200080108d1 */
[----:B------:R-:W-:Y:S01]  /*5890*/  FFMA.FTZ R191, R191, UR5, -R197 ;  /* 0x00000005bfbf7c23 */ /* 0x000fe200080108c5 */
[--C-:B------:R-:W-:Y:S01]  /*58a0*/  FFMA.FTZ R192, R192, UR5, -R209.reuse ;  /* 0x00000005c0c07c23 */ /* 0x100fe200080108d1 */
[--C-:B------:R-:W-:Y:S01]  /*58b0*/  FFMA.FTZ R196, R196, UR5, -R209.reuse ;  /* 0x00000005c4c47c23 */ /* 0x100fe200080108d1 */
[----:B------:R-:W-:Y:S01]  /*58c0*/  FFMA.FTZ R204, R204, UR5, -R209 ;  /* 0x00000005cccc7c23 */ /* 0x000fe200080108d1 */
[----:B------:R-:W3:Y:S01]  /*58d0*/  MUFU.EX2 R207, R207 ;  /* 0x000000cf00cf7308 */ /* 0x000ee20000000800 */
[----:B------:R3:W-:Y:S01]  /*58e0*/  BAR.SYNC.DEFER_BLOCKING R152, 0x100 ;  /* 0x000400980000751d */ /* 0x0007e20000010000 */
[-C--:B--2---:R-:W-:Y:S01]  /*58f0*/  FMUL.FTZ R24, R24, R202.reuse ;  /* 0x000000ca18187220 */ /* 0x084fe20000410000 */
        /* <DEDUP_REMOVED lines=130> */
[----:B------:R-:W-:Y:S01]  /*6120*/  MUFU.EX2 R162, R162 ;  /* 0x000000a200a27308 */ /* 0x000fe20000000800 */
[----:B---3--:R-:W-:Y:S01]  /*6130*/  F2FP.F16.F32.PACK_AB R152, R207, R210 ;  /* 0x000000d2cf98723e */ /* 0x008fe200000000ff */
[----:B------:R-:W-:Y:S01]  /*6140*/  FFMA.FTZ R5, R203, R5, R206 ;  /* 0x00000005cb057223 */ /* 0x000fe200000100ce */
[----:B--2---:R-:W-:Y:S01]  /*6150*/  F2FP.F16.F32.PACK_AB R154, R157, R205 ;  /* 0x000000cd9d9a723e */ /* 0x004fe200000000ff */
[----:B------:R-:W-:-:S02]  /*6160*/  FFMA.FTZ R4, R202, R4, R210 ;  /* 0x00000004ca047223 */ /* 0x000fc400000100d2 */
[----:B------:R-:W-:Y:S01]  /*6170*/  FADD.FTZ R5, R208, R5 ;  /* 0x00000005d0057221 */ /* 0x000fe20000010000 */
[----:B------:R-:W-:Y:S01]  /*6180*/  WARPGROUP.ARRIVE ;  /* 0x00000000000079c5 */ /* 0x000fe20000000000 */
[----:B------:R-:W1:Y:S01]  /*6190*/  MUFU.EX2 R163, R163 ;  /* 0x000000a300a37308 */ /* 0x000e620000000800 */
[----:B------:R-:W-:Y:S01]  /*61a0*/  FADD.FTZ R4, R207, R4 ;  /* 0x00000004cf047221 */ /* 0x000fe20000010000 */
[----:B------:R-:W-:-:S03]  /*61b0*/  FADD.FTZ R158, R158, R5 ;  /* 0x000000059e9e7221 */ /* 0x000fc60000010000 */
[----:B------:R-:W-:Y:S01]  /*61c0*/  HGMMA.64x256x16.F32 R24, R152, gdesc[UR8].tnspB, R24, gsb0 ;  /* 0x43e0000898187df0 */ /* 0x000fe20008000818 */
[----:B------:R-:W-:Y:S01]  /*61d0*/  UIADD3 UR10, UR6, 0x80, URZ ;  /* 0x00000080060a7890 */ /* 0x000fe2000fffe03f */
[----:B------:R-:W-:Y:S01]  /*61e0*/  FADD.FTZ R4, R205, R4 ;  /* 0x00000004cd047221 */ /* 0x000fe20000010000 */
[----:B------:R-:W-:Y:S01]  /*61f0*/  MUFU.EX2 R166, R166 ;  /* 0x000000a600a67308 */ /* 0x000fe20000000800 */
[----:B------:R-:W-:Y:S01]  /*6200*/  UMOV UR11, 0x40000040 ;  /* 0x40000040000b7882 */ /* 0x000fe20000000000 */
[----:B------:R-:W-:Y:S01]  /*6210*/  FADD.FTZ R159, R159, R158 ;  /* 0x0000009e9f9f7221 */ /* 0x000fe20000010000 */
[----:B------:R-:W-:-:S05]  /*6220*/  FADD.FTZ R157, R157, R4 ;  /* 0x000000049d9d7221 */ /* 0x000fca0000010000 */
[----:B------:R-:W2:Y:S08]  /*6230*/  MUFU.EX2 R167, R167 ;  /* 0x000000a700a77308 */ /* 0x000eb00000000800 */
[----:B------:R-:W-:Y:S08]  /*6240*/  MUFU.EX2 R160, R160 ;  /* 0x000000a000a07308 */ /* 0x000ff00000000800 */
[----:B------:R-:W3:Y:S08]  /*6250*/  MUFU.EX2 R161, R161 ;  /* 0x000000a100a17308 */ /* 0x000ef00000000800 */
[----:B------:R-:W-:Y:S08]  /*6260*/  MUFU.EX2 R164, R164 ;  /* 0x000000a400a47308 */ /* 0x000ff00000000800 */
[----:B------:R-:W4:Y:S08]  /*6270*/  MUFU.EX2 R165, R165 ;  /* 0x000000a500a57308 */ /* 0x000f300000000800 */
[----:B------:R-:W-:Y:S08]  /*6280*/  MUFU.EX2 R170, R170 ;  /* 0x000000aa00aa7308 */ /* 0x000ff00000000800 */
[----:B------:R-:W-:Y:S08]  /*6290*/  MUFU.EX2 R171, R171 ;  /* 0x000000ab00ab7308 */ /* 0x000ff00000000800 */
[----:B------:R-:W-:Y:S08]  /*62a0*/  MUFU.EX2 R174, R174 ;  /* 0x000000ae00ae7308 */ /* 0x000ff00000000800 */
[----:B------:R-:W-:Y:S08]  /*62b0*/  MUFU.EX2 R168, R168 ;  /* 0x000000a800a87308 */ /* 0x000ff00000000800 */
[----:B------:R-:W5:Y:S08]  /*62c0*/  MUFU.EX2 R169, R169 ;  /* 0x000000a900a97308 */ /* 0x000f700000000800 */
[----:B------:R-:W-:Y:S08]  /*62d0*/  MUFU.EX2 R172, R172 ;  /* 0x000000ac00ac7308 */ /* 0x000ff00000000800 */
[----:B------:R-:W0:Y:S08]  /*62e0*/  MUFU.EX2 R173, R173 ;  /* 0x000000ad00ad7308 */ /* 0x000e300000000800 */
[----:B------:R-:W0:Y:S08]  /*62f0*/  MUFU.EX2 R175, R175 ;  /* 0x000000af00af7308 */ /* 0x000e300000000800 */
[----:B------:R-:W-:Y:S08]  /*6300*/  MUFU.EX2 R178, R178 ;  /* 0x000000b200b27308 */ /* 0x000ff00000000800 */
[----:B------:R-:W-:Y:S08]  /*6310*/  MUFU.EX2 R179, R179 ;  /* 0x000000b300b37308 */ /* 0x000ff00000000800 */
[----:B------:R-:W-:Y:S08]  /*6320*/  MUFU.EX2 R182, R182 ;  /* 0x000000b600b67308 */ /* 0x000ff00000000800 */
[----:B------:R-:W-:Y:S08]  /*6330*/  MUFU.EX2 R176, R176 ;  /* 0x000000b000b07308 */ /* 0x000ff00000000800 */
[----:B------:R-:W0:Y:S08]  /*6340*/  MUFU.EX2 R177, R177 ;  /* 0x000000b100b17308 */ /* 0x000e300000000800 */
        /* <DEDUP_REMOVED lines=11> */
[----:B------:R-:W0:Y:S08]  /*6400*/  MUFU.EX2 R192, R192 ;  /* 0x000000c000c07308 */ /* 0x000e300000000800 */
[----:B------:R-:W-:Y:S08]  /*6410*/  MUFU.EX2 R196, R196 ;  /* 0x000000c400c47308 */ /* 0x000ff00000000800 */
[----:B------:R-:W0:Y:S01]  /*6420*/  MUFU.EX2 R204, R204 ;  /* 0x000000cc00cc7308 */ /* 0x000e220000000800 */
[----:B------:R-:W-:-:S02]  /*6430*/  WARPGROUP.DEPBAR.LE gsb0, 0x0 ;  /* 0x00008000000079c5 */ /* 0x000fc40000010000 */
[----:B-1----:R-:W-:Y:S01]  /*6440*/  F2FP.F16.F32.PACK_AB R153, R163, R162 ;  /* 0x000000a2a399723e */ /* 0x002fe200000000ff */
[----:B------:R-:W-:Y:S01]  /*6450*/  FADD.FTZ R162, R162, R159 ;  /* 0x0000009fa2a27221 */ /* 0x000fe20000010000 */
[----:B--2---:R-:W-:Y:S02]  /*6460*/  F2FP.F16.F32.PACK_AB R155, R167, R166 ;  /* 0x000000a6a79b723e */ /* 0x004fe400000000ff */
[----:B---3--:R-:W-:Y:S01]  /*6470*/  F2FP.F16.F32.PACK_AB R152, R161, R160 ;  /* 0x000000a0a198723e */ /* 0x008fe200000000ff */
[----:B------:R-:W-:Y:S01]  /*6480*/  FADD.FTZ R160, R160, R157 ;  /* 0x0000009da0a07221 */ /* 0x000fe20000010000 */
[----:B----4-:R-:W-:Y:S01]  /*6490*/  F2FP.F16.F32.PACK_AB R154, R165, R164 ;  /* 0x000000a4a59a723e */ /* 0x010fe200000000ff */
[----:B------:R-:W-:Y:S02]  /*64a0*/  FADD.FTZ R163, R163, R162 ;  /* 0x000000a2a3a37221 */ /* 0x000fe40000010000 */
[----:B------:R-:W-:Y:S01]  /*64b0*/  FADD.FTZ R161, R161, R160 ;  /* 0x000000a0a1a17221 */ /* 0x000fe20000010000 */
[----:B------:R-:W-:Y:S01]  /*64c0*/  WARPGROUP.ARRIVE ;  /* 0x00000000000079c5 */ /* 0x000fe20000000000 */
[----:B------:R-:W-:-:S02]  /*64d0*/  FADD.FTZ R166, R166, R163 ;  /* 0x000000a3a6a67221 */ /* 0x000fc40000010000 */
[----:B------:R-:W-:Y:S02]  /*64e0*/  FADD.FTZ R164, R164, R161 ;  /* 0x000000a1a4a47221 */ /* 0x000fe40000010000 */
[----:B------:R-:W-:Y:S01]  /*64f0*/  FADD.FTZ R167, R167, R166 ;  /* 0x000000a6a7a77221 */ /* 0x000fe20000010000 */
[----:B------:R-:W-:Y:S01]  /*6500*/  HGMMA.64x256x16.F32 R24, R152, gdesc[UR8].tnspB, R24, gsb0 ;  /* 0x43e0000898187df0 */ /* 0x000fe20008000818 */
[----:B------:R-:W-:Y:S01]  /*6510*/  UIADD3 UR10, UR6, 0x100, URZ ;  /* 0x00000100060a7890 */ /* 0x000fe2000fffe03f */
[----:B------:R-:W-:Y:S01]  /*6520*/  FADD.FTZ R165, R165, R164 ;  /* 0x000000a4a5a57221 */ /* 0x000fe20000010000 */
[----:B------:R-:W-:Y:S01]  /*6530*/  UMOV UR11, 0x40000040 ;  /* 0x40000040000b7882 */ /* 0x000fe20000000000 */
[----:B------:R-:W-:Y:S02]  /*6540*/  WARPGROUP.DEPBAR.LE gsb0, 0x0 ;  /* 0x00008000000079c5 */ /* 0x000fe40000010000 */
[----:B-----5:R-:W-:Y:S01]  /*6550*/  F2FP.F16.F32.PACK_AB R152, R169, R168 ;  /* 0x000000a8a998723e */ /* 0x020fe200000000ff */
[----:B------:R-:W-:Y:S01]  /*6560*/  FADD.FTZ R168, R168, R165 ;  /* 0x000000a5a8a87221 */ /* 0x000fe20000010000 */
[----:B------:R-:W-:Y:S01]  /*6570*/  F2FP.F16.F32.PACK_AB R153, R171, R170 ;  /* 0x000000aaab99723e */ /* 0x000fe200000000ff */
[----:B------:R-:W-:Y:S01]  /*6580*/  FADD.FTZ R170, R170, R167 ;  /* 0x000000a7aaaa7221 */ /* 0x000fe20000010000 */
[----:B0-----:R-:W-:Y:S01]  /*6590*/  F2FP.F16.F32.PACK_AB R154, R173, R172 ;  /* 0x000000acad9a723e */ /* 0x001fe200000000ff */
        /* <DEDUP_REMOVED lines=47> */
[----:B------:R-:W-:Y:S01]  /*6890*/  FFMA.FTZ R152, R193, UR5, -R209 ;  /* 0x00000005c1987c23 */ /* 0x000fe200080108d1 */
[--C-:B------:R-:W-:Y:S01]  /*68a0*/  FFMA.FTZ R193, R194, UR5, -R197.reuse ;  /* 0x00000005c2c17c23 */ /* 0x100fe200080108c5 */
[--C-:B------:R-:W-:Y:S01]  /*68b0*/  FFMA.FTZ R194, R195, UR5, -R197.reuse ;  /* 0x00000005c3c27c23 */ /* 0x100fe200080108c5 */
[--C-:B------:R-:W-:Y:S01]  /*68c0*/  FFMA.FTZ R195, R198, UR5, -R197.reuse ;  /* 0x00000005c6c37c23 */ /* 0x100fe200080108c5 */
[----:B------:R-:W-:Y:S01]  /*68d0*/  FFMA.FTZ R197, R199, UR5, -R197 ;  /* 0x00000005c7c57c23 */ /* 0x000fe200080108c5 */
[----:B------:R-:W0:Y:S01]  /*68e0*/  MUFU.EX2 R198, R152 ;  /* 0x0000009800c67308 */ /* 0x000e220000000800 */
[----:B------:R-:W-:-:S07]  /*68f0*/  F2FP.F16.F32.PACK_AB R154, R204, R196 ;  /* 0x000000c4cc9a723e */ /* 0x000fce00000000ff */
[----:B------:R-:W-:Y:S08]  /*6900*/  MUFU.EX2 R193, R193 ;  /* 0x000000c100c17308 */ /* 0x000ff00000000800 */
[----:B------:R-:W1:Y:S01]  /*6910*/  MUFU.EX2 R194, R194 ;  /* 0x000000c200c27308 */ /* 0x000e620000000800 */
[C---:B0-----:R-:W-:Y:S01]  /*6920*/  F2FP.F16.F32.PACK_AB R152, R198.reuse, R192 ;  /* 0x000000c0c698723e */ /* 0x041fe200000000ff */
[----:B------:R-:W-:-:S04]  /*6930*/  FADD.FTZ R189, R198, R189 ;  /* 0x000000bdc6bd7221 */ /* 0x000fc80000010000 */
[----:B------:R-:W-:Y:S02]  /*6940*/  FADD.FTZ R189, R196, R189 ;  /* 0x000000bdc4bd7221 */ /* 0x000fe40000010000 */
[----:B------:R-:W0:Y:S02]  /*6950*/  MUFU.EX2 R195, R195 ;  /* 0x000000c300c37308 */ /* 0x000e240000000800 */
[----:B------:R-:W-:-:S06]  /*6960*/  FADD.FTZ R4, R204, R189 ;  /* 0x000000bdcc047221 */ /* 0x000fcc0000010000 */
[----:B------:R-:W2:Y:S01]  /*6970*/  MUFU.EX2 R197, R197 ;  /* 0x000000c500c57308 */ /* 0x000ea20000000800 */
[----:B-1----:R-:W-:Y:S01]  /*6980*/  F2FP.F16.F32.PACK_AB R153, R194, R193 ;  /* 0x000000c1c299723e */ /* 0x002fe200000000ff */
[----:B------:R-:W-:-:S04]  /*6990*/  FADD.FTZ R193, R193, R190 ;  /* 0x000000bec1c17221 */ /* 0x000fc80000010000 */
[----:B------:R-:W-:-:S04]  /*69a0*/  FADD.FTZ R194, R194, R193 ;  /* 0x000000c1c2c27221 */ /* 0x000fc80000010000 */
[----:B0-----:R-:W-:Y:S01]  /*69b0*/  FADD.FTZ R194, R195, R194 ;  /* 0x000000c2c3c27221 */ /* 0x001fe20000010000 */
[----:B--2---:R-:W-:-:S03]  /*69c0*/  F2FP.F16.F32.PACK_AB R155, R197, R195 ;  /* 0x000000c3c59b723e */ /* 0x004fc600000000ff */
[----:B------:R-:W-:Y:S01]  /*69d0*/  FADD.FTZ R5, R197, R194 ;  /* 0x000000c2c5057221 */ /* 0x000fe20000010000 */
[----:B------:R-:W-:-:S06]  /*69e0*/  WARPGROUP.ARRIVE ;  /* 0x00000000000079c5 */ /* 0x000fcc0000000000 */
[----:B------:R-:W-:Y:S03]  /*69f0*/  HGMMA.64x256x16.F32 R24, R152, gdesc[UR8].tnspB, R24, gsb0 ;  /* 0x43e0000898187df0 */ /* 0x000fe60008000818 */
[----:B------:R-:W-:Y:S02]  /*6a00*/  WARPGROUP.DEPBAR.LE gsb0, 0x0 ;  /* 0x00008000000079c5 */ /* 0x000fe40000010000 */
[----:B------:R-:W-:Y:S05]  /*6a10*/  @!P0 BRA `(.L_x_13750) ;  /* 0x0000000000048947 */ /* 0x000fea0003800000 */
[----:B------:R-:W-:Y:S01]  /*6a20*/  BPT.TRAP 0x1 ;  /* 0x000000040000795c */ /* 0x000fe20000300000 */
.L_x_13750:
[----:B------:R-:W-:Y:S01]  /*6a30*/  UIADD3 UR4, UR4, 0x32460, URZ ;  /* 0x0003246004047890 */ /* 0x000fe2000fffe03f */
[C---:B------:R-:W-:Y:S01]  /*6a40*/  ISETP.GT.AND P1, PT, R201.reuse, R211, PT ;  /* 0x000000d3c900720c */ /* 0x040fe20003f24270 */
[----:B------:R-:W-:Y:S02]  /*6a50*/  VIADD R201, R201, 0xffffffff ;  /* 0xffffffffc9c97836 */ /* 0x000fe40000000000 */
[----:B------:R-:W-:Y:S01]  /*6a60*/  UPRMT UR4, UR54, 0x654, UR4 ;  /* 0x0000065436047896 */ /* 0x000fe20008000004 */
[----:B------:R-:W-:Y:S02]  /*6a70*/  IMAD.MOV.U32 R203, RZ, RZ, R156 ;  /* 0x000000ffffcb7224 */ /* 0x000fe400078e009c */
[----:B------:R-:W-:-:S06]  /*6a80*/  IMAD.MOV.U32 R202, RZ, RZ, R21 ;  /* 0x000000ffffca7224 */ /* 0x000fcc00078e0015 */
[----:B------:R-:W-:Y:S01]  /*6a90*/  SYNCS.ARRIVE.TRANS64.RED.A1T0 RZ, [UR4], RZ ;  /* 0x000000ffffff79a7 */ /* 0x000fe20008100404 */
[----:B------:R-:W-:Y:S05]  /*6aa0*/  @P1 BRA `(.L_x_13751) ;  /* 0xffffffd400441947 */ /* 0x000fea000383ffff */
.L_x_13740:
[----:B------:R-:W-:-:S13]  /*6ab0*/  ISETP.GE.AND P1, PT, R201, RZ, PT ;  /* 0x000000ffc900720c */ /* 0x000fda0003f26270 */
[----:B------:R-:W-:Y:S05]  /*6ac0*/  @!P1 BRA `(.L_x_13752) ;  /* 0x0000002000d89947 */ /* 0x000fea0003800000 */
[----:B------:R-:W-:Y:S02]  /*6ad0*/  IMAD.MOV.U32 R207, RZ, RZ, R156 ;  /* 0x000000ffffcf7224 */ /* 0x000fe400078e009c */
[----:B------:R-:W-:-:S07]  /*6ae0*/  IMAD.MOV.U32 R202, RZ, RZ, R21 ;  /* 0x000000ffffca7224 */ /* 0x000fce00078e0015 */
.L_x_13763:
[----:B------:R-:W-:-:S04]  /*6af0*/  UIADD3 UR38, UR38, 0x1, URZ ;  /* 0x0000000126267890 */ /* 0x000fc8000fffe03f */
[----:B------:R-:W-:-:S04]  /*6b00*/  UISETP.NE.AND UP0, UPT, UR38, 0x2, UPT ;  /* 0x000000022600788c */ /* 0x000fc8000bf05270 */
[----:B------:R-:W-:Y:S02]  /*6b10*/  USEL UR4, URZ, 0x1, UP0 ;  /* 0x000000013f047887 */ /* 0x000fe40008000000 */
[----:B------:R-:W-:Y:S02]  /*6b20*/  USEL UR38, UR38, URZ, UP0 ;  /* 0x0000003f26267287 */ /* 0x000fe40008000000 */
[----:B------:R-:W-:Y:S01]  /*6b30*/  ULOP3.LUT UR39, UR39, UR4, URZ, 0x3c, !UPT ;  /* 0x0000000427277292 */ /* 0x000fe2000f8e3c3f */
[----:B------:R-:W-:Y:S11]  /*6b40*/  @!P0 BRA `(.L_x_13753) ;  /* 0x0000000000048947 */ /* 0x000ff60003800000 */
[----:B------:R-:W-:Y:S01]  /*6b50*/  BPT.TRAP 0x1 ;  /* 0x000000040000795c */ /* 0x000fe20000300000 */
.L_x_13753:
        /* <DEDUP_REMOVED lines=9> */
.L_x_13754:
[----:B-1----:R-:W-:Y:S05]  /*6bf0*/  @P1 BRA `(.L_x_13755) ;  /* 0x0000000000081947 */ /* 0x002fea0003800000 */
[----:B------:R-:W1:Y:S02]  /*6c00*/  SYNCS.PHASECHK.TRANS64.TRYWAIT P1, [UR4+0x32430], R0 ;  /* 0x03243000ff0075a7 */ /* 0x000e640008020144 */
[----:B-1----:R-:W-:Y:S05]  /*6c10*/  @!P1 BRA `(.L_x_13756) ;  /* 0x000000a400709947 */ /* 0x002fea0003800000 */
.L_x_13755:
        /* <DEDUP_REMOVED lines=32> */
.L_x_13757:
[----:B------:R2:W3:Y:S01]  /*6e20*/  SYNCS.PHASECHK.TRANS64.TRYWAIT P1, [UR4+0x32450], R0 ;  /* 0x03245000ff0075a7 */ /* 0x0004e20008020144 */
[----:B------:R-:W-:Y:S05]  /*6e30*/  @!P0 BRA `(.L_x_13758) ;  /* 0x0000000000048947 */ /* 0x000fea0003800000 */
[----:B------:R-:W-:Y:S01]  /*6e40*/  BPT.TRAP 0x1 ;  /* 0x000000040000795c */ /* 0x000fe20000300000 */
.L_x_13758:
[----:B---3--:R-:W-:Y:S05]  /*6e50*/  @P1 BRA `(.L_x_13759) ;  /* 0x0000000000081947 */ /* 0x008fea0003800000 */
[----:B------:R-:W3:Y:S02]  /*6e60*/  SYNCS.PHASECHK.TRANS64.TRYWAIT P1, [UR4+0x32450], R0 ;  /* 0x03245000ff0075a7 */ /* 0x000ee40008020144 */
[----:B---3--:R-:W-:Y:S05]  /*6e70*/  @!P1 BRA `(.L_x_13760) ;  /* 0x000000a000f09947 */ /* 0x008fea0003800000 */
.L_x_13759:
        /* <DEDUP_REMOVED lines=101> */
.L_x_13761:
[----:B------:R-:W-:Y:S01]  /*74d0*/  FMNMX.FTZ R204, R152, R202, !PT ;  /* 0x000000ca98cc7209 */ /* 0x000fe20007810000 */
[----:B------:R-:W-:Y:S01]  /*74e0*/  ULDC UR5, c[0x0][0xa80] ;  /* 0x0002a00000057ab9 */ /* 0x000fe20000000800 */
[----:B------:R-:W-:Y:S02]  /*74f0*/  UIADD3 UR10, UR4, 0x32440, URZ ;  /* 0x00032440040a7890 */ /* 0x000fe4000fffe03f */
[----:B------:R-:W-:Y:S01]  /*7500*/  FMNMX.FTZ R21, R153, R204, !PT ;  /* 0x000000cc99157209 */ /* 0x000fe20007810000 */
[----:B------:R-:W-:Y:S01]  /*7510*/  UMOV UR15, 0x40000040 ;  /* 0x40000040000f7882 */ /* 0x000fe20000000000 */
[----:B------:R-:W-:Y:S02]  /*7520*/  UPRMT UR11, UR6, 0x654, UR10 ;  /* 0x00000654060b7896 */ /* 0x000fe4000800000a */
[----:B------:R-:W-:Y:S01]  /*7530*/  FMNMX.FTZ R204, R156, R21, !PT ;  /* 0x000000159ccc7209 */ /* 0x000fe20007810000 */
[----:B------:R-:W-:-:S03]  /*7540*/  UIMAD UR10, UR38, 0xc00, UR7 ;  /* 0x00000c00260a78a4 */ /* 0x000fc6000f8e0207 */
[----:B------:R-:W-:Y:S01]  /*7550*/  FMNMX.FTZ R21, R157, R204, !PT ;  /* 0x000000cc9d157209 */ /* 0x000fe20007810000 */
[----:B------:R-:W-:Y:S02]  /*7560*/  UIADD3 UR14, UR10, 0x80, URZ ;  /* 0x000000800a0e7890 */ /* 0x000fe4000fffe03f */
[----:B------:R-:W-:Y:S01]  /*7570*/  SYNCS.ARRIVE.TRANS64.RED.A1T0 RZ, [UR11], RZ ;  /* 0x000000ffffff79a7 */ /* 0x000fe2000810040b */
[----:B------:R-:W-:Y:S01]  /*7580*/  FMNMX.FTZ R204, R160, R21, !PT ;  /* 0x00000015a0cc7209 */ /* 0x000fe20007810000 */
[----:B------:R-:W-:-:S03]  /*7590*/  UMOV UR11, 0x40000040 ;  /* 0x40000040000b7882 */ /* 0x000fc60000000000 */
        /* <DEDUP_REMOVED lines=45> */
[----:B-1----:R-:W-:-:S05]  /*7870*/  FMNMX.FTZ R209, R204, R21, !PT ;  /* 0x00000015ccd17209 */ /* 0x002fca0007810000 */
[----:B------:R-:W1:Y:S01]  /*7880*/  SHFL.BFLY PT, R208, R209, 0x1, 0x1f ;  /* 0x0c201f00d1d07f89 */ /* 0x000e6200000e0000 */
[----:B--2---:R-:W-:Y:S02]  /*7890*/  FMNMX.FTZ R203, R206, R203, !PT ;  /* 0x000000cbcecb7209 */ /* 0x004fe40007810000 */
[----:B-1----:R-:W-:-:S03]  /*78a0*/  FMNMX.FTZ R21, R209, R208, !PT ;  /* 0x000000d0d1157209 */ /* 0x002fc60007810000 */
[----:B------:R-:W1:Y:S02]  /*78b0*/  SHFL.BFLY PT, R208, R203, 0x1, 0x1f ;  /* 0x0c201f00cbd07f89 */ /* 0x000e6400000e0000 */
[C---:B------:R-:W-:Y:S01]  /*78c0*/  FMUL.FTZ R204, R21.reuse, UR5 ;  /* 0x0000000515cc7c20 */ /* 0x040fe20008410000 */
[----:B------:R-:W-:-:S03]  /*78d0*/  FADD.FTZ R202, -R21, R202 ;  /* 0x000000ca15ca7221 */ /* 0x000fc60000010100 */
[--C-:B------:R-:W-:Y:S01]  /*78e0*/  FFMA.FTZ R210, R152, UR5, -R204.reuse ;  /* 0x0000000598d27c23 */ /* 0x100fe200080108cc */
[--C-:B------:R-:W-:Y:S01]  /*78f0*/  FFMA.FTZ R152, R156, UR5, -R204.reuse ;  /* 0x000000059c987c23 */ /* 0x100fe200080108cc */
[----:B------:R-:W-:Y:S01]  /*7900*/  FMUL.FTZ R205, R202, UR5 ;  /* 0x00000005cacd7c20 */ /* 0x000fe20008410000 */
        /* <DEDUP_REMOVED lines=14> */
[----:B-1----:R-:W-:Y:S01]  /*79f0*/  FMNMX.FTZ R156, R203, R208, !PT ;  /* 0x000000d0cb9c7209 */ /* 0x002fe20007810000 */
[--C-:B------:R-:W-:Y:S01]  /*7a00*/  FFMA.FTZ R180, R180, UR5, -R204.reuse ;  /* 0x00000005b4b47c23 */ /* 0x100fe200080108cc */
[--C-:B------:R-:W-:Y:S01]  /*7a10*/  FFMA.FTZ R181, R181, UR5, -R204.reuse ;  /* 0x00000005b5b57c23 */ /* 0x100fe200080108cc */
[----:B------:R1:W-:Y:S01]  /*7a20*/  MUFU.EX2 R203, R152 ;  /* 0x0000009800cb7308 */ /* 0x0003e20000000800 */
[--C-:B------:R-:W-:Y:S01]  /*7a30*/  FFMA.FTZ R184, R184, UR5, -R204.reuse ;  /* 0x00000005b8b87c23 */ /* 0x100fe200080108cc */
[C---:B------:R-:W-:Y:S01]  /*7a40*/  FADD.FTZ R153, -R156.reuse, R207 ;  /* 0x000000cf9c997221 */ /* 0x040fe20000010100 */
[----:B------:R-:W-:Y:S01]  /*7a50*/  FMUL.FTZ R208, R156, UR5 ;  /* 0x000000059cd07c20 */ /* 0x000fe20008410000 */
[--C-:B------:R-:W-:Y:S01]  /*7a60*/  FFMA.FTZ R185, R185, UR5, -R204.reuse ;  /* 0x00000005b9b97c23 */ /* 0x100fe200080108cc */
[----:B------:R-:W-:Y:S01]  /*7a70*/  FFMA.FTZ R188, R188, UR5, -R204 ;  /* 0x00000005bcbc7c23 */ /* 0x000fe200080108cc */
[----:B------:R-:W-:Y:S01]  /*7a80*/  FMUL.FTZ R153, R153, UR5 ;  /* 0x0000000599997c20 */ /* 0x000fe20008410000 */
[--C-:B--2---:R-:W-:Y:S01]  /*7a90*/  FFMA.FTZ R210, R154, UR5, -R208.reuse ;  /* 0x000000059ad27c23 */ /* 0x104fe200080108d0 */
[----:B------:R-:W-:Y:S01]  /*7aa0*/  FFMA.FTZ R207, R155, UR5, -R208 ;  /* 0x000000059bcf7c23 */ /* 0x000fe200080108d0 */
[----:B-1----:R-:W-:-:S02]  /*7ab0*/  VIADD R152, R211, 0x8 ;  /* 0x00000008d3987836 */ /* 0x002fc40000000000 */
[--C-:B------:R-:W-:Y:S01]  /*7ac0*/  FFMA.FTZ R158, R158, UR5, -R208.reuse ;  /* 0x000000059e9e7c23 */ /* 0x100fe200080108d0 */
[--C-:B------:R-:W-:Y:S01]  /*7ad0*/  FFMA.FTZ R159, R159, UR5, -R208.reuse ;  /* 0x000000059f9f7c23 */ /* 0x100fe200080108d0 */
[----:B------:R-:W1:Y:S01]  /*7ae0*/  MUFU.EX2 R209, R153 ;  /* 0x0000009900d17308 */ /* 0x000e620000000800 */
[-C--:B---3--:R-:W-:Y:S01]  /*7af0*/  FMUL.FTZ R24, R24, R205.reuse ;  /* 0x000000cd18187220 */ /* 0x088fe20000410000 */
[-C--:B------:R-:W-:Y:S01]  /*7b00*/  FMUL.FTZ R25, R25, R205.reuse ;  /* 0x000000cd19197220 */ /* 0x080fe20000410000 */
[-C--:B------:R-:W-:Y:S01]  /*7b10*/  FMUL.FTZ R28, R28, R205.reuse ;  /* 0x000000cd1c1c7220 */ /* 0x080fe20000410000 */
[-C--:B------:R-:W-:Y:S01]  /*7b20*/  FMUL.FTZ R29, R29, R205.reuse ;  /* 0x000000cd1d1d7220 */ /* 0x080fe20000410000 */
[-C--:B------:R-:W-:Y:S01]  /*7b30*/  FMUL.FTZ R32, R32, R205.reuse ;  /* 0x000000cd20207220 */ /* 0x080fe20000410000 */
[-C--:B------:R-:W-:Y:S01]  /*7b40*/  FMUL.FTZ R33, R33, R205.reuse ;  /* 0x000000cd21217220 */ /* 0x080fe20000410000 */
[-C--:B------:R-:W-:Y:S01]  /*7b50*/  FMUL.FTZ R36, R36, R205.reuse ;  /* 0x000000cd24247220 */ /* 0x080fe20000410000 */
[----:B------:R-:W2:Y:S01]  /*7b60*/  MUFU.EX2 R202, R202 ;  /* 0x000000ca00ca7308 */ /* 0x000ea20000000800 */
[----:B------:R2:W-:Y:S01]  /*7b70*/  BAR.SYNC.DEFER_BLOCKING R152, 0x100 ;  /* 0x000400980000751d */ /* 0x0005e20000010000 */
        /* <DEDUP_REMOVED lines=126> */
[----:B--2---:R-:W-:Y:S01]  /*8360*/  F2FP.F16.F32.PACK_AB R152, R202, R206 ;  /* 0x000000ceca98723e */ /* 0x004fe200000000ff */
[--C-:B------:R-:W-:Y:S01]  /*8370*/  FFMA.FTZ R162, R162, UR5, -R208.reuse ;  /* 0x00000005a2a27c23 */ /* 0x100fe200080108d0 */
[----:B---3--:R-:W-:Y:S01]  /*8380*/  F2FP.F16.F32.PACK_AB R154, R157, R203 ;  /* 0x000000cb9d9a723e */ /* 0x008fe200000000ff */
[--C-:B------:R-:W-:Y:S01]  /*8390*/  FFMA.FTZ R163, R163, UR5, -R208.reuse ;  /* 0x00000005a3a37c23 */ /* 0x100fe200080108d0 */
[----:B----4-:R-:W-:Y:S01]  /*83a0*/  F2FP.F16.F32.PACK_AB R153, R207, R210 ;  /* 0x000000d2cf99723e */ /* 0x010fe200000000ff */
[--C-:B------:R-:W-:Y:S01]  /*83b0*/  FFMA.FTZ R166, R166, UR5, -R208.reuse ;  /* 0x00000005a6a67c23 */ /* 0x100fe200080108d0 */
[----:B-----5:R-:W-:Y:S01]  /*83c0*/  F2FP.F16.F32.PACK_AB R155, R159, R158 ;  /* 0x0000009e9f9b723e */ /* 0x020fe200000000ff */
[--C-:B------:R-:W-:Y:S01]  /*83d0*/  FFMA.FTZ R167, R167, UR5, -R208.reuse ;  /* 0x00000005a7a77c23 */ /* 0x100fe200080108d0 */
[----:B------:R-:W-:Y:S01]  /*83e0*/  MUFU.EX2 R160, R160 ;  /* 0x000000a000a07308 */ /* 0x000fe20000000800 */
[--C-:B------:R-:W-:Y:S01]  /*83f0*/  FFMA.FTZ R170, R170, UR5, -R208.reuse ;  /* 0x00000005aaaa7c23 */ /* 0x100fe200080108d0 */
[----:B------:R-:W-:Y:S01]  /*8400*/  WARPGROUP.ARRIVE ;  /* 0x00000000000079c5 */ /* 0x000fe20000000000 */
[--C-:B------:R-:W-:Y:S01]  /*8410*/  FFMA.FTZ R171, R171, UR5, -R208.reuse ;  /* 0x00000005abab7c23 */ /* 0x100fe200080108d0 */
[--C-:B------:R-:W-:Y:S01]  /*8420*/  FFMA.FTZ R174, R174, UR5, -R208.reuse ;  /* 0x00000005aeae7c23 */ /* 0x100fe200080108d0 */
[--C-:B------:R-:W-:Y:S01]  /*8430*/  FFMA.FTZ R175, R175, UR5, -R208.reuse ;  /* 0x00000005afaf7c23 */ /* 0x100fe200080108d0 */
[--C-:B------:R-:W-:Y:S01]  /*8440*/  FFMA.FTZ R178, R178, UR5, -R208.reuse ;  /* 0x00000005b2b27c23 */ /* 0x100fe200080108d0 */
[--C-:B------:R-:W-:Y:S01]  /*8450*/  FFMA.FTZ R179, R179, UR5, -R208.reuse ;  /* 0x00000005b3b37c23 */ /* 0x100fe200080108d0 */
[----:B------:R-:W-:Y:S01]  /*8460*/  HGMMA.64x256x16.F32 R24, R152, gdesc[UR8].tnspB, R24, gsb0 ;  /* 0x43e0000898187df0 */ /* 0x000fe20008000818 */
[----:B------:R-:W1:Y:S01]  /*8470*/  MUFU.EX2 R161, R161 ;  /* 0x000000a100a17308 */ /* 0x000e620000000800 */
[--C-:B------:R-:W-:Y:S01]  /*8480*/  FFMA.FTZ R182, R182, UR5, -R208.reuse ;  /* 0x00000005b6b67c23 */ /* 0x100fe200080108d0 */
[----:B------:R-:W-:Y:S01]  /*8490*/  FFMA.FTZ R183, R183, UR5, -R208 ;  /* 0x00000005b7b77c23 */ /* 0x000fe200080108d0 */
[----:B------:R-:W-:Y:S01]  /*84a0*/  FFMA.FTZ R189, R189, UR5, -R204 ;  /* 0x00000005bdbd7c23 */ /* 0x000fe200080108cc */
[--C-:B------:R-:W-:Y:S01]  /*84b0*/  FFMA.FTZ R186, R186, UR5, -R208.reuse ;  /* 0x00000005baba7c23 */ /* 0x100fe200080108d0 */
[--C-:B------:R-:W-:Y:S01]  /*84c0*/  FFMA.FTZ R187, R187, UR5, -R208.reuse ;  /* 0x00000005bbbb7c23 */ /* 0x100fe200080108d0 */
[--C-:B------:R-:W-:Y:S01]  /*84d0*/  FFMA.FTZ R190, R190, UR5, -R208.reuse ;  /* 0x00000005bebe7c23 */ /* 0x100fe200080108d0 */
[----:B------:R-:W-:Y:S01]  /*84e0*/  FFMA.FTZ R191, R191, UR5, -R208 ;  /* 0x00000005bfbf7c23 */ /* 0x000fe200080108d0 */
[----:B------:R-:W-:Y:S01]  /*84f0*/  MUFU.EX2 R164, R164 ;  /* 0x000000a400a47308 */ /* 0x000fe20000000800 */
[--C-:B------:R-:W-:Y:S01]  /*8500*/  FFMA.FTZ R192, R192, UR5, -R204.reuse ;  /* 0x00000005c0c07c23 */ /* 0x100fe200080108cc */
        /* <DEDUP_REMOVED lines=8> */
[----:B------:R-:W-:Y:S01]  /*8590*/  UMOV UR11, 0x40000040 ;  /* 0x40000040000b7882 */ /* 0x000fe20000000000 */
[----:B------:R-:W-:Y:S01]  /*85a0*/  FFMA.FTZ R205, R205, R4, R206 ;  /* 0x00000004cdcd7223 */ /* 0x000fe200000100ce */
[----:B------:R-:W-:-:S03]  /*85b0*/  FFMA.FTZ R210, R209, R5, R210 ;  /* 0x00000005d1d27223 */ /* 0x000fc600000100d2 */
[----:B------:R-:W-:Y:S01]  /*85c0*/  FADD.FTZ R202, R202, R205 ;  /* 0x000000cdcaca7221 */ /* 0x000fe20000010000 */
[----:B------:R-:W-:Y:S01]  /*85d0*/  MUFU.EX2 R162, R162 ;  /* 0x000000a200a27308 */ /* 0x000fe20000000800 */
[----:B------:R-:W-:Y:S02]  /*85e0*/  FADD.FTZ R207, R207, R210 ;  /* 0x000000d2cfcf7221 */ /* 0x000fe40000010000 */
[----:B------:R-:W-:Y:S02]  /*85f0*/  FADD.FTZ R202, R203, R202 ;  /* 0x000000cacbca7221 */ /* 0x000fe40000010000 */
[----:B------:R-:W-:Y:S02]  /*8600*/  FADD.FTZ R158, R158, R207 ;  /* 0x000000cf9e9e7221 */ /* 0x000fe40000010000 */
[----:B------:R-:W-:Y:S01]  /*8610*/  FADD.FTZ R157, R157, R202 ;  /* 0x000000ca9d9d7221 */ /* 0x000fe20000010000 */
[----:B------:R-:W2:Y:S01]  /*8620*/  MUFU.EX2 R163, R163 ;  /* 0x000000a300a37308 */ /* 0x000ea20000000800 */
[----:B------:R-:W-:-:S07]  /*8630*/  FADD.FTZ R159, R159, R158 ;  /* 0x0000009e9f9f7221 */ /* 0x000fce0000010000 */
        /* <DEDUP_REMOVED lines=38> */
[----:B------:R-:W-:Y:S01]  /*88a0*/  MUFU.EX2 R194, R194 ;  /* 0x000000c200c27308 */ /* 0x000fe20000000800 */
[----:B------:R-:W-:Y:S01]  /*88b0*/  WARPGROUP.ARRIVE ;  /* 0x00000000000079c5 */ /* 0x000fe20000000000 */
[----:B------:R-:W-:Y:S01]  /*88c0*/  FADD.FTZ R163, R163, R162 ;  /* 0x000000a2a3a37221 */ /* 0x000fe20000010000 */
[----:B------:R-:W-:-:S03]  /*88d0*/  FADD.FTZ R164, R164, R161 ;  /* 0x000000a1a4a47221 */ /* 0x000fc60000010000 */
[----:B------:R-:W-:Y:S01]  /*88e0*/  FADD.FTZ R166, R166, R163 ;  /* 0x000000a3a6a67221 */ /* 0x000fe20000010000 */
[----:B------:R-:W-:Y:S01]  /*88f0*/  HGMMA.64x256x16.F32 R24, R152, gdesc[UR12].tnspB, R24, gsb0 ;  /* 0x43e0000c98187df0 */ /* 0x000fe20008000818 */
[----:B------:R-:W-:Y:S01]  /*8900*/  UIADD3 UR14, UR10, 0x100, URZ ;  /* 0x000001000a0e7890 */ /* 0x000fe2000fffe03f */
[----:B------:R-:W1:Y:S01]  /*8910*/  MUFU.EX2 R195, R195 ;  /* 0x000000c300c37308 */ /* 0x000e620000000800 */
[----:B------:R-:W-:Y:S01]  /*8920*/  UMOV UR15, 0x40000040 ;  /* 0x40000040000f7882 */ /* 0x000fe20000000000 */
[----:B------:R-:W-:Y:S01]  /*8930*/  FADD.FTZ R165, R165, R164 ;  /* 0x000000a4a5a57221 */ /* 0x000fe20000010000 */
[----:B------:R-:W-:-:S05]  /*8940*/  FADD.FTZ R167, R167, R166 ;  /* 0x000000a6a7a77221 */ /* 0x000fca0000010000 */
        /* <DEDUP_REMOVED lines=36> */
[----:B------:R-:W-:Y:S01]  /*8b90*/  UIADD3 UR10, UR10, 0x280, URZ ;  /* 0x000002800a0a7890 */ /* 0x000fe2000fffe03f */
        /* <DEDUP_REMOVED lines=14> */
[----:B------:R-:W-:Y:S03]  /*8c80*/  HGMMA.64x256x16.F32 R24, R152, gdesc[UR12].tnspB, R24, gsb0 ;  /* 0x43e0000c98187df0 */ /* 0x000fe60008000818 */
        /* <DEDUP_REMOVED lines=18> */
.L_x_13762:
[----:B------:R-:W-:Y:S01]  /*8db0*/  UIADD3 UR4, UR4, 0x32460, URZ ;  /* 0x0003246004047890 */ /* 0x000fe2000fffe03f */
[C---:B------:R-:W-:Y:S01]  /*8dc0*/  ISETP.GT.AND P1, PT, R201.reuse, RZ, PT ;  /* 0x000000ffc900720c */ /* 0x040fe20003f24270 */
[----:B------:R-:W-:Y:S02]  /*8dd0*/  VIADD R201, R201, 0xffffffff ;  /* 0xffffffffc9c97836 */ /* 0x000fe40000000000 */
[----:B------:R-:W-:Y:S01]  /*8de0*/  UPRMT UR4, UR6, 0x654, UR4 ;  /* 0x0000065406047896 */ /* 0x000fe20008000004 */
[----:B------:R-:W-:Y:S02]  /*8df0*/  IMAD.MOV.U32 R207, RZ, RZ, R156 ;  /* 0x000000ffffcf7224 */ /* 0x000fe400078e009c */
[----:B------:R-:W-:-:S06]  /*8e00*/  IMAD.MOV.U32 R202, RZ, RZ, R21 ;  /* 0x000000ffffca7224 */ /* 0x000fcc00078e0015 */
[----:B------:R-:W-:Y:S01]  /*8e10*/  SYNCS.ARRIVE.TRANS64.RED.A1T0 RZ, [UR4], RZ ;  /* 0x000000ffffff79a7 */ /* 0x000fe20008100404 */
[----:B------:R-:W-:Y:S05]  /*8e20*/  @P1 BRA `(.L_x_13763) ;  /* 0xffffffdc00301947 */ /* 0x000fea000383ffff */
.L_x_13752:
[----:B------:R-:W0:Y:S01]  /*8e30*/  SHFL.BFLY PT, R3, R4, 0x2, 0x1f ;  /* 0x0c401f0004037f89 */ /* 0x000e2200000e0000 */
[----:B------:R-:W-:Y:S01]  /*8e40*/  UIADD3 UR38, UR38, 0x1, URZ ;  /* 0x0000000126267890 */ /* 0x000fe2000fffe03f */
[----:B------:R-:W-:Y:S01]  /*8e50*/  IMAD.U32 R10, RZ, RZ, UR5 ;  /* 0x00000005ff0a7e24 */ /* 0x000fe2000f8e00ff */
[----:B------:R1:W-:Y:S06]  /*8e60*/  BAR.ARV R0, 0x100 ;  /* 0x000400000000751d */ /* 0x0003ec0000002000 */
[----:B------:R-:W-:Y:S02]  /*8e70*/  UISETP.NE.AND UP0, UPT, UR38, 0x2, UPT ;  /* 0x000000022600788c */ /* 0x000fe4000bf05270 */
[----:B------:R-:W-:Y:S06]  /*8e80*/  BAR.ARV 0x8, 0x180 ;  /* 0x0206000000007b1d */ /* 0x000fec0000002000 */
[----:B-1----:R-:W-:Y:S01]  /*8e90*/  IMAD.MOV.U32 R0, RZ, RZ, RZ ;  /* 0x000000ffff007224 */ /* 0x002fe200078e00ff */
[----:B------:R-:W-:Y:S01]  /*8ea0*/  USEL UR4, URZ, 0x1, UP0 ;  /* 0x000000013f047887 */ /* 0x000fe20008000000 */
[----:B------:R-:W1:Y:S01]  /*8eb0*/  SHFL.BFLY PT, R6, R5, 0x2, 0x1f ;  /* 0x0c401f0005067f89 */ /* 0x000e6200000e0000 */
[----:B------:R-:W-:Y:S01]  /*8ec0*/  PLOP3.LUT P0, PT, PT, PT, PT, 0x8, 0x0 ;  /* 0x000000000000781c */ /* 0x000fe20003f0e170 */
[----:B------:R-:W-:Y:S01]  /*8ed0*/  VIADD R222, R222, 0x1 ;  /* 0x00000001dede7836 */ /* 0x000fe20000000000 */
[----:B------:R-:W-:Y:S01]  /*8ee0*/  USEL UR38, UR38, URZ, UP0 ;  /* 0x0000003f26267287 */ /* 0x000fe20008000000 */
[----:B0-----:R-:W-:Y:S01]  /*8ef0*/  FADD.FTZ R3, R3, R4 ;  /* 0x0000000403037221 */ /* 0x001fe20000010000 */
[----:B------:R-:W-:Y:S01]  /*8f00*/  IMAD.U32 R4, RZ, RZ, UR5 ;  /* 0x00000005ff047e24 */ /* 0x000fe2000f8e00ff */
[----:B------:R-:W-:-:S03]  /*8f10*/  ULOP3.LUT UR39, UR39, UR4, URZ, 0x3c, !UPT ;  /* 0x0000000427277292 */ /* 0x000fc6000f8e3c3f */
[----:B------:R-:W0:Y:S01]  /*8f20*/  SHFL.BFLY PT, R2, R3, 0x1, 0x1f ;  /* 0x0c201f0003027f89 */ /* 0x000e2200000e0000 */
[----:B-1----:R-:W-:-:S05]  /*8f30*/  FADD.FTZ R6, R6, R5 ;  /* 0x0000000506067221 */ /* 0x002fca0000010000 */
[----:B------:R-:W1:Y:S01]  /*8f40*/  SHFL.BFLY PT, R7, R6, 0x1, 0x1f ;  /* 0x0c201f0006077f89 */ /* 0x000e6200000e0000 */
[----:B0-----:R-:W-:Y:S01]  /*8f50*/  FADD.FTZ R8, R3, R2 ;  /* 0x0000000203087221 */ /* 0x001fe20000010000 */
[----:B------:R-:W-:Y:S01]  /*8f60*/  MOV R2, RZ ;  /* 0x000000ff00027202 */ /* 0x000fe20000000f00 */
[----:B------:R-:W-:-:S03]  /*8f70*/  IMAD.MOV.U32 R3, RZ, RZ, -0x800000 ;  /* 0xff800000ff037424 */ /* 0x000fc600078e00ff */
[----:B------:R-:W-:-:S13]  /*8f80*/  FSETP.NE.FTZ.AND P1, PT, R8, RZ, PT ;  /* 0x000000ff0800720b */ /* 0x000fda0003f35000 */
[----:B------:R-:W0:Y:S01]  /*8f90*/  @P1 MUFU.LG2 R5, R8 ;  /* 0x0000000800051308 */ /* 0x000e220000000c00 */
[----:B------:R-:W-:Y:S01]  /*8fa0*/  @P1 FMUL.FTZ R4, R4, 0.69314718246459960938 ;  /* 0x3f31721804041820 */ /* 0x000fe20000410000 */
[----:B-1----:R-:W-:-:S05]  /*8fb0*/  FADD.FTZ R7, R6, R7 ;  /* 0x0000000706077221 */ /* 0x002fca0000010000 */
        /* <DEDUP_REMOVED lines=9> */
[----:B------:R0:W1:Y:S01]  /*9050*/  @P2 MUFU.RCP R0, R7 ;  /* 0x0000000700002308 */ /* 0x0000620000001000 */
        /* <DEDUP_REMOVED lines=128> */
.L_x_13726:
        /* <DEDUP_REMOVED lines=12> */
[----:B------:R-:W-:Y:S01]  /*9920*/  ULDC.64 UR8, c[0x0][0xc90] ;  /* 0x0003240000087ab9 */ /* 0x000fe20000000a00 */
[----:B------:R-:W-:Y:S02]  /*9930*/  F2FP.F16.F32.PACK_AB R25, R27, R26 ;  /* 0x0000001a1b19723e */ /* 0x000fe400000000ff */
[----:B------:R-:W-:Y:S02]  /*9940*/  F2FP.F16.F32.PACK_AB R26, R29, R28 ;  /* 0x0000001c1d1a723e */ /* 0x000fe400000000ff */
[----:B------:R-:W-:Y:S02]  /*9950*/  F2FP.F16.F32.PACK_AB R27, R31, R30 ;  /* 0x0000001e1f1b723e */ /* 0x000fe400000000ff */
[----:B------:R-:W-:-:S02]  /*9960*/  R2UR UR11, R219 ;  /* 0x00000000db0b72ca */ /* 0x000fc400000e0000 */
[----:B------:R-:W-:Y:S02]  /*9970*/  R2UR UR13, R220 ;  /* 0x00000000dc0d72ca */ /* 0x000fe400000e0000 */
[----:B------:R-:W-:Y:S02]  /*9980*/  F2FP.F16.F32.PACK_AB R136, R137, R136 ;  /* 0x000000888988723e */ /* 0x000fe400000000ff */
[----:B------:R-:W-:Y:S02]  /*9990*/  F2FP.F16.F32.PACK_AB R137, R158, R128 ;  /* 0x000000809e89723e */ /* 0x000fe400000000ff */
[----:B------:R-:W-:Y:S02]  /*99a0*/  F2FP.F16.F32.PACK_AB R161, R162, R161 ;  /* 0x000000a1a2a1723e */ /* 0x000fe400000000ff */
[----:B------:R-:W-:Y:S02]  /*99b0*/  F2FP.F16.F32.PACK_AB R162, R149, R148 ;  /* 0x0000009495a2723e */ /* 0x000fe400000000ff */
[----:B------:R-:W-:Y:S01]  /*99c0*/  F2FP.F16.F32.PACK_AB R163, R0, R163 ;  /* 0x000000a300a3723e */ /* 0x000fe200000000ff */
[----:B------:R-:W-:-:S02]  /*99d0*/  USHF.R.S32.HI UR10, URZ, 0x1f, UR11 ;  /* 0x0000001f3f0a7899 */ /* 0x000fc4000801140b */
[----:B------:R-:W-:Y:S02]  /*99e0*/  UIMAD.WIDE.U32 UR6, UR11, UR8, URZ ;  /* 0x000000080b0672a5 */ /* 0x000fe4000f8e003f */
[----:B------:R-:W-:Y:S02]  /*99f0*/  UIMAD UR5, UR10, UR8, URZ ;  /* 0x000000080a0572a4 */ /* 0x000fe4000f8e023f */
[----:B------:R-:W-:Y:S02]  /*9a00*/  USHF.R.S32.HI UR12, URZ, 0x1f, UR13 ;  /* 0x0000001f3f0c7899 */ /* 0x000fe4000801140d */
[----:B------:R-:W-:Y:S01]  /*9a10*/  UIMAD UR5, UR11, UR9, UR5 ;  /* 0x000000090b0572a4 */ /* 0x000fe2000f8e0205 */
[----:B------:R-:W-:Y:S02]  /*9a20*/  MOV R154, R195 ;  /* 0x000000c3009a7202 */ /* 0x000fe40000000f00 */
[----:B0-----:R-:W-:Y:S01]  /*9a30*/  MOV R155, R4 ;  /* 0x00000004009b7202 */ /* 0x001fe20000000f00 */
[----:B------:R-:W-:Y:S01]  /*9a40*/  ULDC.64 UR8, c[0x0][0xc98] ;  /* 0x0003260000087ab9 */ /* 0x000fe20000000a00 */
[----:B------:R-:W-:Y:S01]  /*9a50*/  UIADD3 UR7, UR7, UR5, URZ ;  /* 0x0000000507077290 */ /* 0x000fe2000fffe03f */
[----:B------:R-:W-:Y:S01]  /*9a60*/  IMAD.WIDE R120, R226, 0x2, R154 ;  /* 0x00000002e2787825 */ /* 0x000fe200078e029a */
[----:B------:R-:W-:-:S02]  /*9a70*/  UIMAD UR5, UR12, UR8, URZ ;  /* 0x000000080c0572a4 */ /* 0x000fc4000f8e023f */
[----:B------:R-:W-:Y:S01]  /*9a80*/  UIMAD.WIDE.U32 UR6, UR13, UR8, UR6 ;  /* 0x000000080d0672a5 */ /* 0x000fe2000f8e0006 */
[----:B------:R-:W-:Y:S01]  /*9a90*/  IMAD.WIDE R154, R5, 0x2, R154 ;  /* 0x00000002059a7825 */ /* 0x000fe200078e029a */
[C---:B------:R-:W-:Y:S01]  /*9aa0*/  IADD3 R7, P2, R120.reuse, 0xc040, RZ ;  /* 0x0000c04078077810 */ /* 0x040fe20007f5e0ff */
[----:B------:R-:W-:Y:S01]  /*9ab0*/  UIMAD UR5, UR13, UR9, UR5 ;  /* 0x000000090d0572a4 */ /* 0x000fe2000f8e0205 */
[----:B------:R-:W-:Y:S02]  /*9ac0*/  IADD3 R11, P3, R120, 0xc060, RZ ;  /* 0x0000c060780b7810 */ /* 0x000fe40007f7e0ff */
[----:B------:R-:W-:Y:S01]  /*9ad0*/  LOP3.LUT R6, R7, 0x380, RZ, 0xc0, !PT ;  /* 0x0000038007067812 */ /* 0x000fe200078ec0ff */
[----:B------:R-:W-:Y:S01]  /*9ae0*/  ULDC.64 UR8, c[0x0][0xbe8] ;  /* 0x0002fa0000087ab9 */ /* 0x000fe20000000a00 */
[----:B------:R-:W-:Y:S01]  /*9af0*/  LOP3.LUT R4, R11, 0x380, RZ, 0xc0, !PT ;  /* 0x000003800b047812 */ /* 0x000fe200078ec0ff */
[----:B------:R-:W-:Y:S01]  /*9b00*/  IMAD.X R5, RZ, RZ, R121, P3 ;  /* 0x000000ffff057224 */ /* 0x000fe200018e0679 */
[----:B------:R-:W-:-:S02]  /*9b10*/  SHF.R.U64 R6, R6, 0x3, RZ ;  /* 0x0000000306067819 */ /* 0x000fc400000012ff */
[----:B------:R-:W-:Y:S02]  /*9b20*/  SHF.R.U64 R4, R4, 0x3, RZ ;  /* 0x0000000304047819 */ /* 0x000fe400000012ff */
[----:B------:R-:W-:Y:S01]  /*9b30*/  LOP3.LUT R6, R6, R7, RZ, 0x3c, !PT ;  /* 0x0000000706067212 */ /* 0x000fe200078e3cff */
[----:B------:R-:W-:Y:S01]  /*9b40*/  IMAD.X R7, RZ, RZ, R121, P2 ;  /* 0x000000ffff077224 */ /* 0x000fe200010e0679 */
[C---:B------:R-:W-:Y:S02]  /*9b50*/  IADD3 R135, P2, R120.reuse, 0x8000, RZ ;  /* 0x0000800078877810 */ /* 0x040fe40007f5e0ff */
[----:B------:R-:W-:Y:S02]  /*9b60*/  LOP3.LUT R157, R120, 0x380, RZ, 0xc0, !PT ;  /* 0x00000380789d7812 */ /* 0x000fe400078ec0ff */
[----:B------:R-:W-:Y:S02]  /*9b70*/  LOP3.LUT R134, R135, 0x380, RZ, 0xc0, !PT ;  /* 0x0000038087867812 */ /* 0x000fe400078ec0ff */
[----:B------:R-:W-:-:S02]  /*9b80*/  LOP3.LUT R4, R4, R11, RZ, 0x3c, !PT ;  /* 0x0000000b04047212 */ /* 0x000fc400078e3cff */
[----:B------:R-:W-:Y:S02]  /*9b90*/  SHF.R.U64 R134, R134, 0x3, RZ ;  /* 0x0000000386867819 */ /* 0x000fe400000012ff */
[----:B------:R-:W-:Y:S02]  /*9ba0*/  IADD3 R11, P0, R120, 0xc000, RZ ;  /* 0x0000c000780b7810 */ /* 0x000fe40007f1e0ff */
[----:B------:R-:W-:Y:S01]  /*9bb0*/  LOP3.LUT R134, R134, R135, RZ, 0x3c, !PT ;  /* 0x0000008786867212 */ /* 0x000fe200078e3cff */
[----:B------:R-:W-:Y:S01]  /*9bc0*/  IMAD.X R135, RZ, RZ, R121, P2 ;  /* 0x000000ffff877224 */ /* 0x000fe200010e0679 */
[----:B------:R-:W-:Y:S02]  /*9bd0*/  IADD3 R17, P2, R154, 0x1000, RZ ;  /* 0x000010009a117810 */ /* 0x000fe40007f5e0ff */
[----:B------:R-:W-:Y:S02]  /*9be0*/  SHF.R.U64 R157, R157, 0x3, RZ ;  /* 0x000000039d9d7819 */ /* 0x000fe400000012ff */
[----:B------:R-:W-:-:S02]  /*9bf0*/  LOP3.LUT R16, R17, 0x380, RZ, 0xc0, !PT ;  /* 0x0000038011107812 */ /* 0x000fc400078ec0ff */
[----:B------:R-:W-:Y:S02]  /*9c00*/  IADD3 R9, P1, R120, 0xc020, RZ ;  /* 0x0000c02078097810 */ /* 0x000fe40007f3e0ff */
[----:B------:R-:W-:Y:S02]  /*9c10*/  SHF.R.U64 R16, R16, 0x3, RZ ;  /* 0x0000000310107819 */ /* 0x000fe400000012ff */
[----:B------:R-:W-:Y:S02]  /*9c20*/  LOP3.LUT R10, R11, 0x380, RZ, 0xc0, !PT ;  /* 0x000003800b0a7812 */ /* 0x000fe400078ec0ff */
[----:B------:R-:W-:Y:S01]  /*9c30*/  LOP3.LUT R156, R157, R120, RZ, 0x3c, !PT ;  /* 0x000000789d9c7212 */ /* 0x000fe200078e3cff */
[----:B------:R-:W-:Y:S01]  /*9c40*/  IMAD.MOV.U32 R157, RZ, RZ, R121 ;  /* 0x000000ffff9d7224 */ /* 0x000fe200078e0079 */
[----:B------:R-:W-:Y:S01]  /*9c50*/  LOP3.LUT R16, R16, R17, RZ, 0x3c, !PT ;  /* 0x0000001110107212 */ /* 0x000fe200078e3cff */
[----:B------:R-:W-:Y:S01]  /*9c60*/  IMAD.X R17, RZ, RZ, R155, P2 ;  /* 0x000000ffff117224 */ /* 0x000fe200010e069b */
[----:B------:R-:W-:-:S02]  /*9c70*/  LOP3.LUT R8, R9, 0x380, RZ, 0xc0, !PT ;  /* 0x0000038009087812 */ /* 0x000fc400078ec0ff */
[----:B------:R-:W-:Y:S02]  /*9c80*/  SHF.R.U64 R10, R10, 0x3, RZ ;  /* 0x000000030a0a7819 */ /* 0x000fe400000012ff */
[----:B------:R-:W-:Y:S02]  /*9c90*/  IADD3 R111, P2, R154, 0x8000, RZ ;  /* 0x000080009a6f7810 */ /* 0x000fe40007f5e0ff */
[----:B------:R-:W-:Y:S01]  /*9ca0*/  MOV R157, R156 ;  /* 0x0000009c009d7202 */ /* 0x000fe20000000f00 */
[----:B------:R-:W-:Y:S01]  /*9cb0*/  BAR.SYNC.DEFER_BLOCKING 0x1, 0x100 ;  /* 0x0044000000007b1d */ /* 0x000fe20000010000 */
[----:B------:R-:W-:Y:S02]  /*9cc0*/  SHF.R.U64 R8, R8, 0x3, RZ ;  /* 0x0000000308087819 */ /* 0x000fe400000012ff */
[----:B------:R-:W-:Y:S01]  /*9cd0*/  LOP3.LUT R10, R10, R11, RZ, 0x3c, !PT ;  /* 0x0000000b0a0a7212 */ /* 0x000fe200078e3cff */
[----:B------:R-:W-:Y:S01]  /*9ce0*/  IMAD.X R11, RZ, RZ, R121, P0 ;  /* 0x000000ffff0b7224 */ /* 0x000fe200000e0679 */
[----:B------:R-:W-:-:S03]  /*9cf0*/  LOP3.LUT R110, R111, 0x380, RZ, 0xc0, !PT ;  /* 0x000003806f6e7812 */ /* 0x000fc600078ec0ff */
[----:B------:R-:W0:Y:S01]  /*9d00*/  LDC R156, c[0x0][0xce8] ;  /* 0x00033a00ff9c7b82 */ /* 0x000e220000000800 */
[C---:B------:R-:W-:Y:S02]  /*9d10*/  IADD3 R23, P4, R120.reuse, 0x8040, RZ ;  /* 0x0000804078177810 */ /* 0x040fe40007f9e0ff */
[----:B------:R-:W-:Y:S02]  /*9d20*/  IADD3 R143, P0, R120, 0x40, RZ ;  /* 0x00000040788f7810 */ /* 0x000fe40007f1e0ff */
[----:B------:R-:W-:Y:S01]  /*9d30*/  LOP3.LUT R8, R8, R9, RZ, 0x3c, !PT ;  /* 0x0000000908087212 */ /* 0x000fe200078e3cff */
[----:B------:R-:W-:Y:S01]  /*9d40*/  IMAD.X R9, RZ, RZ, R121, P1 ;  /* 0x000000ffff097224 */ /* 0x000fe200008e0679 */
[----:B------:R-:W-:Y:S02]  /*9d50*/  SHF.R.U64 R110, R110, 0x3, RZ ;  /* 0x000000036e6e7819 */ /* 0x000fe400000012ff */
[----:B------:R-:W-:Y:S02]  /*9d60*/  LOP3.LUT R22, R23, 0x380, RZ, 0xc0, !PT ;  /* 0x0000038017167812 */ /* 0x000fe400078ec0ff */
[----:B------:R-:W-:-:S02]  /*9d70*/  IADD3 R139, P1, R120, 0x4060, RZ ;  /* 0x00004060788b7810 */ /* 0x000fc40007f3e0ff */
[----:B------:R-:W-:Y:S02]  /*9d80*/  LOP3.LUT R142, R143, 0x380, RZ, 0xc0, !PT ;  /* 0x000003808f8e7812 */ /* 0x000fe400078ec0ff */
[----:B------:R-:W-:Y:S01]  /*9d90*/  LOP3.LUT R110, R110, R111, RZ, 0x3c, !PT ;  /* 0x0000006f6e6e7212 */ /* 0x000fe200078e3cff */
[----:B------:R-:W-:Y:S01]  /*9da0*/  IMAD.X R111, RZ, RZ, R155, P2 ;  /* 0x000000ffff6f7224 */ /* 0x000fe200010e069b */
[----:B------:R-:W-:Y:S01]  /*9db0*/  SHF.R.U64 R22, R22, 0x3, RZ ;  /* 0x0000000316167819 */ /* 0x000fe200000012ff */
[----:B------:R1:W-:Y:S01]  /*9dc0*/  STSM.16.M88.4 [R157], R24 ;  /* 0x000000189d007844 */ /* 0x0003e20000000200 */
[----:B------:R-:W-:Y:S02]  /*9dd0*/  LOP3.LUT R138, R139, 0x380, RZ, 0xc0, !PT ;  /* 0x000003808b8a7812 */ /* 0x000fe400078ec0ff */
[----:B------:R-:W-:Y:S02]  /*9de0*/  SHF.R.U64 R142, R142, 0x3, RZ ;  /* 0x000000038e8e7819 */ /* 0x000fe400000012ff */
[----:B------:R-:W-:-:S02]  /*9df0*/  IADD3 R127, P2, R154, 0xf000, RZ ;  /* 0x0000f0009a7f7810 */ /* 0x000fc40007f5e0ff */
[----:B------:R-:W-:Y:S01]  /*9e00*/  LOP3.LUT R22, R22, R23, RZ, 0x3c, !PT ;  /* 0x0000001716167212 */ /* 0x000fe200078e3cff */
[--C-:B------:R-:W-:Y:S01]  /*9e10*/  IMAD.X R23, RZ, RZ, R121.reuse, P4 ;  /* 0x000000ffff177224 */ /* 0x100fe200020e0679 */
[----:B------:R-:W-:Y:S02]  /*9e20*/  SHF.R.U64 R138, R138, 0x3, RZ ;  /* 0x000000038a8a7819 */ /* 0x000fe400000012ff */
[----:B------:R-:W-:Y:S01]  /*9e30*/  LOP3.LUT R142, R142, R143, RZ, 0x3c, !PT ;  /* 0x0000008f8e8e7212 */ /* 0x000fe200078e3cff */
[----:B------:R-:W-:Y:S01]  /*9e40*/  IMAD.X R143, RZ, RZ, R121, P0 ;  /* 0x000000ffff8f7224 */ /* 0x000fe200000e0679 */
[----:B------:R-:W-:Y:S02]  /*9e50*/  LOP3.LUT R126, R127, 0x380, RZ, 0xc0, !PT ;  /* 0x000003807f7e7812 */ /* 0x000fe400078ec0ff */
[----:B------:R-:W-:Y:S02]  /*9e60*/  IADD3 R21, P4, R120, 0x4000, RZ ;  /* 0x0000400078157810 */ /* 0x000fe40007f9e0ff */
[----:B------:R-:W-:-:S02]  /*9e70*/  IADD3 R97, P0, R154, 0x3000, RZ ;  /* 0x000030009a617810 */ /* 0x000fc40007f1e0ff */
[C---:B------:R-:W-:Y:S02]  /*9e80*/  IADD3 R13, P6, R120.reuse, 0x8060, RZ ;  /* 0x00008060780d7810 */ /* 0x040fe40007fde0ff */
[C---:B------:R-:W-:Y:S02]  /*9e90*/  IADD3 R15, P5, R120.reuse, 0x20, RZ ;  /* 0x00000020780f7810 */ /* 0x040fe40007fbe0ff */
[----:B------:R-:W-:Y:S02]  /*9ea0*/  IADD3 R131, P3, R120, 0x8020, RZ ;  /* 0x0000802078837810 */ /* 0x000fe40007f7e0ff */
[----:B------:R-:W-:Y:S01]  /*9eb0*/  LOP3.LUT R138, R138, R139, RZ, 0x3c, !PT ;  /* 0x0000008b8a8a7212 */ /* 0x000fe200078e3cff */
[----:B------:R-:W-:Y:S01]  /*9ec0*/  IMAD.X R139, RZ, RZ, R121, P1 ;  /* 0x000000ffff8b7224 */ /* 0x000fe200008e0679 */
[----:B------:R-:W-:Y:S02]  /*9ed0*/  SHF.R.U64 R126, R126, 0x3, RZ ;  /* 0x000000037e7e7819 */ /* 0x000fe400000012ff */
[----:B------:R-:W-:-:S02]  /*9ee0*/  LOP3.LUT R20, R21, 0x380, RZ, 0xc0, !PT ;  /* 0x0000038015147812 */ /* 0x000fc400078ec0ff */
[----:B------:R-:W-:Y:S02]  /*9ef0*/  IADD3 R19, P1, R154, 0x2000, RZ ;  /* 0x000020009a137810 */ /* 0x000fe40007f3e0ff */
[----:B------:R-:W-:Y:S02]  /*9f00*/  LOP3.LUT R96, R97, 0x380, RZ, 0xc0, !PT ;  /* 0x0000038061607812 */ /* 0x000fe400078ec0ff */
[----:B------:R-:W-:Y:S02]  /*9f10*/  LOP3.LUT R12, R13, 0x380, RZ, 0xc0, !PT ;  /* 0x000003800d0c7812 */ /* 0x000fe400078ec0ff */
[----:B------:R-:W-:Y:S02]  /*9f20*/  LOP3.LUT R14, R15, 0x380, RZ, 0xc0, !PT ;  /* 0x000003800f0e7812 */ /* 0x000fe400078ec0ff */
[----:B------:R-:W-:Y:S02]  /*9f30*/  LOP3.LUT R130, R131, 0x380, RZ, 0xc0, !PT ;  /* 0x0000038083827812 */ /* 0x000fe400078ec0ff */
[----:B------:R-:W-:Y:S01]  /*9f40*/  LOP3.LUT R126, R126, R127, RZ, 0x3c, !PT ;  /* 0x0000007f7e7e7212 */ /* 0x000fe200078e3cff */
[----:B------:R-:W-:Y:S01]  /*9f50*/  IMAD.X R127, RZ, RZ, R155, P2 ;  /* 0x000000ffff7f7224 */ /* 0x000fe200010e069b */
[----:B------:R-:W-:-:S02]  /*9f60*/  SHF.R.U64 R20, R20, 0x3, RZ ;  /* 0x0000000314147819 */ /* 0x000fc400000012ff */
[----:B------:R-:W-:Y:S02]  /*9f70*/  LOP3.LUT R18, R19, 0x380, RZ, 0xc0, !PT ;  /* 0x0000038013127812 */ /* 0x000fe400078ec0ff */
[----:B------:R-:W-:Y:S02]  /*9f80*/  SHF.R.U64 R96, R96, 0x3, RZ ;  /* 0x0000000360607819 */ /* 0x000fe400000012ff */
[----:B0-----:R-:W-:Y:S02]  /*9f90*/  ISETP.NE.AND P2, PT, R156, 0x1, PT ;  /* 0x000000019c00780c */ /* 0x001fe40003f45270 */
[----:B------:R-:W-:Y:S02]  /*9fa0*/  SHF.R.U64 R12, R12, 0x3, RZ ;  /* 0x000000030c0c7819 */ /* 0x000fe400000012ff */
[----:B------:R-:W-:Y:S02]  /*9fb0*/  SHF.R.U64 R14, R14, 0x3, RZ ;  /* 0x000000030e0e7819 */ /* 0x000fe400000012ff */
[----:B------:R-:W-:-:S02]  /*9fc0*/  SHF.R.U64 R130, R130, 0x3, RZ ;  /* 0x0000000382827819 */ /* 0x000fc400000012ff */
[----:B------:R-:W-:Y:S02]  /*9fd0*/  LOP3.LUT R20, R20, R21, RZ, 0x3c, !PT ;  /* 0x0000001514147212 */ /* 0x000fe400078e3cff */
[----:B------:R-:W-:Y:S02]  /*9fe0*/  SHF.R.U64 R18, R18, 0x3, RZ ;  /* 0x0000000312127819 */ /* 0x000fe400000012ff */
[----:B------:R-:W-:Y:S01]  /*9ff0*/  LOP3.LUT R96, R96, R97, RZ, 0x3c, !PT ;  /* 0x0000006160607212 */ /* 0x000fe200078e3cff */
[----:B------:R-:W-:Y:S01]  /*a000*/  IMAD.X R97, RZ, RZ, R155, P0 ;  /* 0x000000ffff617224 */ /* 0x000fe200000e069b */
[----:B------:R-:W-:Y:S02]  /*a010*/  IADD3.X R21, RZ, R121, RZ, P4, !PT ;  /* 0x00000079ff157210 */ /* 0x000fe400027fe4ff */
[----:B------:R-:W-:Y:S02]  /*a020*/  IADD3 R107, P4, R154, 0x6000, RZ ;  /* 0x000060009a6b7810 */ /* 0x000fe40007f9e0ff */
        /* <DEDUP_REMOVED lines=10> */
[----:B------:R-:W-:Y:S01]  /*a0d0*/  LOP3.LUT R18, R18, R19, RZ, 0x3c, !PT ;  /* 0x0000001312127212 */ /* 0x000fe200078e3cff */
[----:B------:R-:W-:Y:S01]  /*a0e0*/  IMAD.X R19, RZ, RZ, R155, P1 ;  /* 0x000000ffff137224 */ /* 0x000fe200008e069b */
[----:B------:R-:W-:Y:S02]  /*a0f0*/  LOP3.LUT R106, R107, 0x380, RZ, 0xc0, !PT ;  /* 0x000003806b6a7812 */ /* 0x000fe400078ec0ff */
[----:B------:R-:W-:-:S02]  /*a100*/  IADD3 R113, P1, R154, 0x9000, RZ ;  /* 0x000090009a717810 */ /* 0x000fc40007f3e0ff */
[----:B------:R-:W-:Y:S02]  /*a110*/  LOP3.LUT R114, R115, 0x380, RZ, 0xc0, !PT ;  /* 0x0000038073727812 */ /* 0x000fe400078ec0ff */
[----:B------:R-:W-:Y:S02]  /*a120*/  MOV R30, R4 ;  /* 0x00000004001e7202 */ /* 0x000fe40000000f00 */
[----:B------:R-:W-:Y:S02]  /*a130*/  LOP3.LUT R146, R147, 0x380, RZ, 0xc0, !PT ;  /* 0x0000038093927812 */ /* 0x000fe400078ec0ff */
[----:B------:R-:W-:Y:S02]  /*a140*/  LOP3.LUT R150, R151, 0x380, RZ, 0xc0, !PT ;  /* 0x0000038097967812 */ /* 0x000fe400078ec0ff */
[----:B------:R-:W-:Y:S02]  /*a150*/  LOP3.LUT R152, R153, 0x380, RZ, 0xc0, !PT ;  /* 0x0000038099987812 */ /* 0x000fe400078ec0ff */
[----:B------:R-:W-:-:S02]  /*a160*/  F2FP.F16.F32.PACK_AB R5, R35, R34 ;  /* 0x000000222305723e */ /* 0x000fc400000000ff */
[----:B------:R-:W-:Y:S01]  /*a170*/  SHF.R.U64 R106, R106, 0x3, RZ ;  /* 0x000000036a6a7819 */ /* 0x000fe200000012ff */
[----:B------:R-:W0:Y:S01]  /*a180*/  @P2 LDC R34, c[0x0][0xcec] ;  /* 0x00033b00ff222b82 */ /* 0x000e220000000800 */
[----:B------:R-:W-:Y:S02]  /*a190*/  LOP3.LUT R112, R113, 0x380, RZ, 0xc0, !PT ;  /* 0x0000038071707812 */ /* 0x000fe400078ec0ff */
[----:B------:R-:W-:Y:S02]  /*a1a0*/  SHF.R.U64 R114, R114, 0x3, RZ ;  /* 0x0000000372727819 */ /* 0x000fe400000012ff */
[----:B------:R-:W-:Y:S02]  /*a1b0*/  SHF.R.U64 R146, R146, 0x3, RZ ;  /* 0x0000000392927819 */ /* 0x000fe400000012ff */
[----:B------:R-:W-:Y:S02]  /*a1c0*/  SHF.R.U64 R150, R150, 0x3, RZ ;  /* 0x0000000396967819 */ /* 0x000fe400000012ff */
[----:B------:R-:W-:-:S02]  /*a1d0*/  SHF.R.U64 R152, R152, 0x3, RZ ;  /* 0x0000000398987819 */ /* 0x000fc400000012ff */
[----:B-1----:R-:W-:Y:S02]  /*a1e0*/  MOV R27, R6 ;  /* 0x00000006001b7202 */ /* 0x002fe40000000f00 */
[----:B------:R-:W-:Y:S01]  /*a1f0*/  LOP3.LUT R106, R106, R107, RZ, 0x3c, !PT ;  /* 0x0000006b6a6a7212 */ /* 0x000fe200078e3cff */
[----:B------:R-:W-:Y:S01]  /*a200*/  IMAD.X R107, RZ, RZ, R155, P4 ;  /* 0x000000ffff6b7224 */ /* 0x000fe200020e069b */
[----:B------:R-:W-:Y:S02]  /*a210*/  F2FP.F16.F32.PACK_AB R6, R37, R172 ;  /* 0x000000ac2506723e */ /* 0x000fe400000000ff */
[----:B------:R-:W-:Y:S01]  /*a220*/  SHF.R.U64 R112, R112, 0x3, RZ ;  /* 0x0000000370707819 */ /* 0x000fe200000012ff */
[----:B------:R-:W1:Y:S01]  /*a230*/  @P2 LDC R37, c[0x0][0xcf0] ;  /* 0x00033c00ff252b82 */ /* 0x000e620000000800 */
[----:B------:R-:W-:Y:S02]  /*a240*/  LOP3.LUT R114, R114, R115, RZ, 0x3c, !PT ;  /* 0x0000007372727212 */ /* 0x000fe400078e3cff */
[----:B------:R-:W-:-:S02]  /*a250*/  IADD3 R115, P4, R154, 0xd000, RZ ;  /* 0x0000d0009a737810 */ /* 0x000fc40007f9e0ff */
[----:B------:R-:W-:Y:S01]  /*a260*/  LOP3.LUT R146, R146, R147, RZ, 0x3c, !PT ;  /* 0x0000009392927212 */ /* 0x000fe200078e3cff */
[--C-:B------:R-:W-:Y:S01]  /*a270*/  IMAD.X R147, RZ, RZ, R121.reuse, P6 ;  /* 0x000000ffff937224 */ /* 0x100fe200030e0679 */
[----:B------:R-:W-:Y:S01]  /*a280*/  LOP3.LUT R150, R150, R151, RZ, 0x3c, !PT ;  /* 0x0000009796967212 */ /* 0x000fe200078e3cff */
[--C-:B------:R-:W-:Y:S01]  /*a290*/  IMAD.X R151, RZ, RZ, R121.reuse, P5 ;  /* 0x000000ffff977224 */ /* 0x100fe200028e0679 */
[----:B------:R-:W-:Y:S01]  /*a2a0*/  LOP3.LUT R152, R152, R153, RZ, 0x3c, !PT ;  /* 0x0000009998987212 */ /* 0x000fe200078e3cff */
[----:B------:R-:W-:Y:S01]  /*a2b0*/  IMAD.X R153, RZ, RZ, R121, P3 ;  /* 0x000000ffff997224 */ /* 0x000fe200018e0679 */
[----:B------:R-:W-:Y:S01]  /*a2c0*/  IADD3 R101, P6, R154, 0x4000, RZ ;  /* 0x000040009a657810 */ /* 0x000fe20007fde0ff */
[----:B------:R-:W-:Y:S01]  /*a2d0*/  IMAD R0, R218, 0x20, R221 ;  /* 0x00000020da007824 */ /* 0x000fe200078e02dd */
[C---:B------:R-:W-:Y:S01]  /*a2e0*/  IADD3 R105, P5, R154.reuse, 0x5000, RZ ;  /* 0x000050009a697810 */ /* 0x040fe20007fbe0ff */
[----:B------:R-:W-:Y:S01]  /*a2f0*/  IMAD.X R121, RZ, RZ, R155, P4 ;  /* 0x000000ffff797224 */ /* 0x000fe200020e069b */
[----:B------:R-:W-:-:S02]  /*a300*/  IADD3 R109, P3, R154, 0x7000, RZ ;  /* 0x000070009a6d7810 */ /* 0x000fc40007f7e0ff */
[----:B------:R-:W-:Y:S02]  /*a310*/  LOP3.LUT R112, R112, R113, RZ, 0x3c, !PT ;  /* 0x0000007170707212 */ /* 0x000fe400078e3cff */
[----:B------:R-:W-:Y:S02]  /*a320*/  LOP3.LUT R113, R115, 0x380, RZ, 0xc0, !PT ;  /* 0x0000038073717812 */ /* 0x000fe400078ec0ff */
[----:B------:R-:W-:Y:S02]  /*a330*/  LOP3.LUT R100, R101, 0x380, RZ, 0xc0, !PT ;  /* 0x0000038065647812 */ /* 0x000fe400078ec0ff */
[----:B------:R-:W-:Y:S02]  /*a340*/  LOP3.LUT R104, R105, 0x380, RZ, 0xc0, !PT ;  /* 0x0000038069687812 */ /* 0x000fe400078ec0ff */
[----:B------:R-:W-:Y:S02]  /*a350*/  LOP3.LUT R108, R109, 0x380, RZ, 0xc0, !PT ;  /* 0x000003806d6c7812 */ /* 0x000fe400078ec0ff */
[----:B------:R-:W-:-:S02]  /*a360*/  SHF.R.U64 R120, R113, 0x3, RZ ;  /* 0x0000000371787819 */ /* 0x000fc400000012ff */
[----:B------:R-:W-:Y:S02]  /*a370*/  LOP3.LUT R113, R154, 0x380, RZ, 0xc0, !PT ;  /* 0x000003809a717812 */ /* 0x000fe400078ec0ff */
[----:B------:R-:W-:Y:S02]  /*a380*/  SHF.R.U64 R100, R100, 0x3, RZ ;  /* 0x0000000364647819 */ /* 0x000fe400000012ff */
[----:B------:R-:W-:Y:S02]  /*a390*/  SHF.R.U64 R104, R104, 0x3, RZ ;  /* 0x0000000368687819 */ /* 0x000fe400000012ff */
[----:B------:R-:W-:Y:S02]  /*a3a0*/  SHF.R.U64 R108, R108, 0x3, RZ ;  /* 0x000000036c6c7819 */ /* 0x000fe400000012ff */
[----:B------:R-:W-:Y:S01]  /*a3b0*/  SHF.R.U64 R29, R113, 0x3, RZ ;  /* 0x00000003711d7819 */ /* 0x000fe200000012ff */
[--C-:B------:R-:W-:Y:S01]  /*a3c0*/  IMAD.X R113, RZ, RZ, R155.reuse, P1 ;  /* 0x000000ffff717224 */ /* 0x100fe200008e069b */
[----:B------:R-:W-:Y:S01]  /*a3d0*/  F2FP.F16.F32.PACK_AB R7, R39, R38 ;  /* 0x000000262707723e */ /* 0x000fe200000000ff */
[----:B------:R-:W-:Y:S01]  /*a3e0*/  VIADD R39, R213, UR60 ;  /* 0x0000003cd5277c36 */ /* 0x000fe20008000000 */
[----:B------:R-:W-:Y:S01]  /*a3f0*/  LOP3.LUT R100, R100, R101, RZ, 0x3c, !PT ;  /* 0x0000006564647212 */ /* 0x000fe200078e3cff */
[--C-:B------:R-:W-:Y:S01]  /*a400*/  IMAD.X R101, RZ, RZ, R155.reuse, P6 ;  /* 0x000000ffff657224 */ /* 0x100fe200030e069b */
[----:B------:R-:W-:Y:S01]  /*a410*/  LOP3.LUT R104, R104, R105, RZ, 0x3c, !PT ;  /* 0x0000006968687212 */ /* 0x000fe200078e3cff */
[--C-:B------:R-:W-:Y:S01]  /*a420*/  IMAD.X R105, RZ, RZ, R155.reuse, P5 ;  /* 0x000000ffff697224 */ /* 0x100fe200028e069b */
[----:B------:R-:W-:Y:S01]  /*a430*/  LOP3.LUT R108, R108, R109, RZ, 0x3c, !PT ;  /* 0x0000006d6c6c7212 */ /* 0x000fe200078e3cff */
[----:B------:R-:W-:Y:S01]  /*a440*/  IMAD.X R109, RZ, RZ, R155, P3 ;  /* 0x000000ffff6d7224 */ /* 0x000fe200018e069b */
[C---:B------:R-:W-:Y:S01]  /*a450*/  IADD3 R117, P6, R154.reuse, 0xb000, RZ ;  /* 0x0000b0009a757810 */ /* 0x040fe20007fde0ff */
[----:B0-----:R-:W-:Y:S01]  /*a460*/  @P2 IMAD.HI.U32 R34, R39, R34, RZ ;  /* 0x0000002227222227 */ /* 0x001fe200078e00ff */
[----:B------:R-:W-:-:S02]  /*a470*/  IADD3 R119, P5, R154, 0xc000, RZ ;  /* 0x0000c0009a777810 */ /* 0x000fc40007fbe0ff */
[----:B------:R-:W-:Y:S02]  /*a480*/  IADD3 R123, P3, R154, 0xe000, RZ ;  /* 0x0000e0009a7b7810 */ /* 0x000fe40007f7e0ff */
[----:B------:R-:W-:Y:S01]  /*a490*/  LOP3.LUT R28, R29, R154, RZ, 0x3c, !PT ;  /* 0x0000009a1d1c7212 */ /* 0x000fe200078e3cff */
[----:B------:R-:W-:Y:S01]  /*a4a0*/  IMAD.MOV.U32 R29, RZ, RZ, R155 ;  /* 0x000000ffff1d7224 */ /* 0x000fe200078e009b */
[----:B------:R-:W-:Y:S02]  /*a4b0*/  MOV R26, R8 ;  /* 0x00000008001a7202 */ /* 0x000fe40000000f00 */
[----:B------:R-:W-:Y:S02]  /*a4c0*/  MOV R25, R10 ;  /* 0x0000000a00197202 */ /* 0x000fe40000000f00 */
[----:B------:R-:W-:Y:S02]  /*a4d0*/  MOV R154, R14 ;  /* 0x0000000e009a7202 */ /* 0x000fe40000000f00 */
[----:B------:R-:W-:Y:S01]  /*a4e0*/  F2FP.F16.F32.PACK_AB R4, R33, R171 ;  /* 0x000000ab2104723e */ /* 0x000fe200000000ff */
[----:B------:R-:W-:Y:S01]  /*a4f0*/  IMAD.MOV.U32 R33, RZ, RZ, R39 ;  /* 0x000000ffff217224 */ /* 0x000fe200078e0027 */
[----:B------:R-:W-:-:S02]  /*a500*/  MOV R24, R12 ;  /* 0x0000000c00187202 */ /* 0x000fc40000000f00 */
[----:B------:R-:W-:Y:S01]  /*a510*/  MOV R142, R142 ;  /* 0x0000008e008e7202 */ /* 0x000fe20000000f00 */
[----:B------:R0:W-:Y:S01]  /*a520*/  STSM.16.M88.4 [R154], R4 ;  /* 0x000000049a007844 */ /* 0x0001e20000000200 */
[----:B------:R-:W-:Y:S02]  /*a530*/  F2FP.F16.F32.PACK_AB R8, R41, R173 ;  /* 0x000000ad2908723e */ /* 0x000fe400000000ff */
[----:B------:R-:W-:Y:S02]  /*a540*/  F2FP.F16.F32.PACK_AB R9, R43, R42 ;  /* 0x0000002a2b09723e */ /* 0x000fe400000000ff */
[----:B------:R-:W-:Y:S02]  /*a550*/  F2FP.F16.F32.PACK_AB R10, R45, R174 ;  /* 0x000000ae2d0a723e */ /* 0x000fe400000000ff */
[----:B------:R-:W-:Y:S02]  /*a560*/  F2FP.F16.F32.PACK_AB R11, R47, R46 ;  /* 0x0000002e2f0b723e */ /* 0x000fe400000000ff */
[----:B------:R-:W-:Y:S01]  /*a570*/  MOV R31, R22 ;  /* 0x00000016001f7202 */ /* 0x000fe20000000f00 */
[----:B------:R-:W2:Y:S01]  /*a580*/  @P2 LDC R47, c[0x0][0xcf0] ;  /* 0x00033c00ff2f2b82 */ /* 0x000ea20000000800 */
        /* <DEDUP_REMOVED lines=12> */
[----:B-1----:R-:W-:Y:S02]  /*a650*/  @P2 SHF.R.U32.HI R33, RZ, R37, R34 ;  /* 0x00000025ff212219 */ /* 0x002fe40000011622 */
[----:B------:R-:W-:Y:S01]  /*a660*/  MOV R150, R150 ;  /* 0x0000009600967202 */ /* 0x000fe20000000f00 */
[----:B------:R1:W-:Y:S01]  /*a670*/  STSM.16.M88.4 [R35], R20 ;  /* 0x0000001423007844 */ /* 0x0003e20000000200 */
[----:B0-----:R-:W-:Y:S02]  /*a680*/  F2FP.F16.F32.PACK_AB R4, R65, R179 ;  /* 0x000000b34104723e */ /* 0x001fe400000000ff */
[----:B------:R-:W-:-:S02]  /*a690*/  F2FP.F16.F32.PACK_AB R5, R67, R66 ;  /* 0x000000424305723e */ /* 0x000fc400000000ff */
[----:B------:R-:W-:Y:S02]  /*a6a0*/  F2FP.F16.F32.PACK_AB R6, R69, R180 ;  /* 0x000000b44506723e */ /* 0x000fe400000000ff */
[----:B------:R-:W-:Y:S02]  /*a6b0*/  F2FP.F16.F32.PACK_AB R7, R71, R70 ;  /* 0x000000464707723e */ /* 0x000fe400000000ff */
[----:B------:R-:W-:Y:S02]  /*a6c0*/  MOV R146, R146 ;  /* 0x0000009200927202 */ /* 0x000fe40000000f00 */
[----:B---3--:R-:W-:Y:S01]  /*a6d0*/  F2FP.F16.F32.PACK_AB R8, R73, R181 ;  /* 0x000000b54908723e */ /* 0x008fe200000000ff */
[----:B------:R-:W-:Y:S01]  /*a6e0*/  STSM.16.M88.4 [R150], R4 ;  /* 0x0000000496007844 */ /* 0x000fe20000000200 */
[----:B------:R-:W-:Y:S02]  /*a6f0*/  F2FP.F16.F32.PACK_AB R9, R75, R74 ;  /* 0x0000004a4b09723e */ /* 0x000fe400000000ff */
[----:B------:R-:W-:-:S02]  /*a700*/  F2FP.F16.F32.PACK_AB R10, R77, R182 ;  /* 0x000000b64d0a723e */ /* 0x000fc400000000ff */
[----:B-1----:R-:W-:Y:S02]  /*a710*/  IADD3 R35, -R33, RZ, RZ ;  /* 0x000000ff21237210 */ /* 0x002fe40007ffe1ff */
[----:B------:R-:W-:Y:S02]  /*a720*/  F2FP.F16.F32.PACK_AB R11, R79, R78 ;  /* 0x0000004e4f0b723e */ /* 0x000fe400000000ff */
[----:B------:R-:W-:Y:S01]  /*a730*/  MOV R138, R138 ;  /* 0x0000008a008a7202 */ /* 0x000fe20000000f00 */
[----:B------:R-:W-:Y:S01]  /*a740*/  IMAD R35, R156, R35, R39 ;  /* 0x000000239c237224 */ /* 0x000fe200078e0227 */
[----:B------:R-:W-:Y:S01]  /*a750*/  F2FP.F16.F32.PACK_AB R12, R81, R183 ;  /* 0x000000b7510c723e */ /* 0x000fe200000000ff */
[----:B------:R0:W-:Y:S01]  /*a760*/  STSM.16.M88.4 [R146], R8 ;  /* 0x0000000892007844 */ /* 0x0001e20000000200 */
[----:B------:R-:W-:Y:S02]  /*a770*/  F2FP.F16.F32.PACK_AB R13, R83, R82 ;  /* 0x00000052530d723e */ /* 0x000fe400000000ff */
[----:B------:R-:W-:-:S02]  /*a780*/  F2FP.F16.F32.PACK_AB R14, R85, R184 ;  /* 0x000000b8550e723e */ /* 0x000fc400000000ff */
[----:B------:R-:W-:Y:S02]  /*a790*/  F2FP.F16.F32.PACK_AB R15, R87, R86 ;  /* 0x00000056570f723e */ /* 0x000fe400000000ff */
[----:B------:R-:W-:Y:S01]  /*a7a0*/  LOP3.LUT R120, R120, R115, RZ, 0x3c, !PT ;  /* 0x0000007378787212 */ /* 0x000fe200078e3cff */
[----:B------:R-:W-:Y:S01]  /*a7b0*/  IMAD.X R115, RZ, RZ, R155, P0 ;  /* 0x000000ffff737224 */ /* 0x000fe200000e069b */
[----:B------:R-:W-:Y:S01]  /*a7c0*/  LOP3.LUT R122, R123, 0x380, RZ, 0xc0, !PT ;  /* 0x000003807b7a7812 */ /* 0x000fe200078ec0ff */
[----:B------:R1:W-:Y:S01]  /*a7d0*/  STSM.16.M88.4 [R138], R12 ;  /* 0x0000000c8a007844 */ /* 0x0003e20000000200 */
[----:B------:R-:W-:Y:S02]  /*a7e0*/  MOV R134, R134 ;  /* 0x0000008600867202 */ /* 0x000fe40000000f00 */
[----:B------:R-:W-:Y:S02]  /*a7f0*/  F2FP.F16.F32.PACK_AB R20, R89, R185 ;  /* 0x000000b95914723e */ /* 0x000fe400000000ff */
[----:B------:R-:W-:Y:S01]  /*a800*/  F2FP.F16.F32.PACK_AB R21, R91, R90 ;  /* 0x0000005a5b15723e */ /* 0x000fe200000000ff */
[----:B0-----:R-:W-:Y:S01]  /*a810*/  IMAD.U32 R10, RZ, RZ, UR5 ;  /* 0x00000005ff0a7e24 */ /* 0x001fe2000f8e00ff */
[----:B------:R-:W-:Y:S01]  /*a820*/  SHF.R.S32.HI R9, RZ, 0x1f, R33 ;  /* 0x0000001fff097819 */ /* 0x000fe20000011421 */
[----:B------:R-:W-:Y:S01]  /*a830*/  ULDC UR5, c[0x0][0xb88] ;  /* 0x0002e20000057ab9 */ /* 0x000fe20000000800 */
[----:B------:R-:W-:-:S02]  /*a840*/  SHF.R.S32.HI R8, RZ, 0x1f, R35 ;  /* 0x0000001fff087819 */ /* 0x000fc40000011423 */
[----:B------:R-:W-:Y:S02]  /*a850*/  F2FP.F16.F32.PACK_AB R22, R93, R186 ;  /* 0x000000ba5d16723e */ /* 0x000fe400000000ff */
[----:B------:R-:W-:Y:S02]  /*a860*/  F2FP.F16.F32.PACK_AB R23, R95, R94 ;  /* 0x0000005e5f17723e */ /* 0x000fe400000000ff */
[----:B------:R-:W-:Y:S01]  /*a870*/  MOV R130, R130 ;  /* 0x0000008200827202 */ /* 0x000fe20000000f00 */
[----:B-1----:R-:W-:Y:S01]  /*a880*/  VIADD R15, R225, UR60 ;  /* 0x0000003ce10f7c36 */ /* 0x002fe20008000000 */
[----:B------:R-:W-:Y:S01]  /*a890*/  IADD3 R12, P0, R33, UR6, RZ ;  /* 0x00000006210c7c10 */ /* 0x000fe2000ff1e0ff */
[----:B------:R0:W-:Y:S01]  /*a8a0*/  STSM.16.M88.4 [R134], R20 ;  /* 0x0000001486007844 */ /* 0x0001e20000000200 */
[----:B------:R-:W-:Y:S02]  /*a8b0*/  F2FP.F16.F32.PACK_AB R4, R164, R187 ;  /* 0x000000bba404723e */ /* 0x000fe400000000ff */
[----:B------:R-:W-:Y:S01]  /*a8c0*/  IADD3.X R13, R9, UR7, R10, P0, !PT ;  /* 0x00000007090d7c10 */ /* 0x000fe200087fe40a */
[----:B------:R-:W-:Y:S01]  /*a8d0*/  ULDC.64 UR6, c[0x0][0xc88] ;  /* 0x0003220000067ab9 */ /* 0x000fe20000000a00 */
[----:B------:R-:W-:Y:S01]  /*a8e0*/  F2FP.F16.F32.PACK_AB R5, R99, R98 ;  /* 0x000000626305723e */ /* 0x000fe200000000ff */
[----:B------:R-:W-:Y:S01]  /*a8f0*/  IMAD R8, R8, UR6, RZ ;  /* 0x0000000608087c24 */ /* 0x000fe2000f8e02ff */
[----:B------:R-:W-:Y:S01]  /*a900*/  F2FP.F16.F32.PACK_AB R6, R165, R188 ;  /* 0x000000bca506723e */ /* 0x000fe200000000ff */
[----:B------:R-:W-:Y:S01]  /*a910*/  IMAD.WIDE.U32 R12, R35, UR6, R12 ;  /* 0x00000006230c7c25 */ /* 0x000fe2000f8e000c */
[----:B------:R-:W-:-:S02]  /*a920*/  F2FP.F16.F32.PACK_AB R7, R103, R102 ;  /* 0x000000666707723e */ /* 0x000fc400000000ff */
        /* <DEDUP_REMOVED lines=9> */
[----:B------:R-:W-:Y:S02]  /*a9c0*/  F2FP.F16.F32.PACK_AB R8, R166, R189 ;  /* 0x000000bda608723e */ /* 0x000fe400000000ff */
[----:B------:R-:W-:-:S02]  /*a9d0*/  F2FP.F16.F32.PACK_AB R9, R36, R32 ;  /* 0x000000202409723e */ /* 0x000fc400000000ff */
[----:B------:R-:W-:Y:S02]  /*a9e0*/  F2FP.F16.F32.PACK_AB R10, R167, R190 ;  /* 0x000000bea70a723e */ /* 0x000fe400000000ff */
[----:B0-----:R-:W-:Y:S02]  /*a9f0*/  LEA R20, P3, R12, UR6, 0x2 ;  /* 0x000000060c147c11 */ /* 0x001fe4000f8610ff */
[C---:B------:R-:W-:Y:S01]  /*aa00*/  ISETP.GE.OR P1, PT, R15.reuse, R44, P0 ;  /* 0x0000002c0f00720c */ /* 0x040fe20000726670 */
[----:B------:R0:W-:Y:S01]  /*aa10*/  STSM.16.M88.4 [R31], R8 ;  /* 0x000000081f007844 */ /* 0x0001e20000000200 */
        /* <DEDUP_REMOVED lines=22> */
[----:B------:R-:W-:-:S02]  /*ab80*/  F2FP.F16.F32.PACK_AB R138, R141, R140 ;  /* 0x0000008c8d8a723e */ /* 0x000fc400000000ff */
[----:B------:R-:W-:Y:S01]  /*ab90*/  F2FP.F16.F32.PACK_AB R139, R160, R159 ;  /* 0x0000009fa08b723e */ /* 0x000fe200000000ff */
[----:B------:R-:W-:Y:S01]  /*aba0*/  STSM.16.M88.4 [R26], R12 ;  /* 0x0000000c1a007844 */ /* 0x000fe20000000200 */
[----:B------:R-:W-:Y:S02]  /*abb0*/  F2FP.F16.F32.PACK_AB R160, R145, R144 ;  /* 0x0000009091a0723e */ /* 0x000fe400000000ff */
[----:B------:R-:W-:Y:S01]  /*abc0*/  LOP3.LUT R116, R117, 0x380, RZ, 0xc0, !PT ;  /* 0x0000038075747812 */ /* 0x000fe200078ec0ff */
[----:B------:R-:W-:Y:S01]  /*abd0*/  STSM.16.M88.4 [R27], R136 ;  /* 0x000000881b007844 */ /* 0x000fe20000000200 */
[----:B------:R-:W-:Y:S01]  /*abe0*/  UIMAD UR5, UR10, UR8, URZ ;  /* 0x000000080a0572a4 */ /* 0x000fe2000f8e023f */
[----:B------:R-:W-:Y:S01]  /*abf0*/  VIADD R46, R0, UR60 ;  /* 0x0000003c002e7c36 */ /* 0x000fe20008000000 */
[----:B------:R-:W-:Y:S01]  /*ac00*/  UIMAD.WIDE.U32 UR6, UR11, UR8, URZ ;  /* 0x000000080b0672a5 */ /* 0x000fe2000f8e003f */
[----:B------:R-:W-:Y:S01]  /*ac10*/  STSM.16.M88.4 [R30], R160 ;  /* 0x000000a01e007844 */ /* 0x000fe20000000200 */
[----:B------:R-:W-:-:S02]  /*ac20*/  LOP3.LUT R118, R119, 0x380, RZ, 0xc0, !PT ;  /* 0x0000038077767812 */ /* 0x000fc400078ec0ff */
[----:B------:R-:W-:Y:S01]  /*ac30*/  SHF.R.U64 R116, R116, 0x3, RZ ;  /* 0x0000000374747819 */ /* 0x000fe200000012ff */
[----:B------:R-:W-:Y:S01]  /*ac40*/  BAR.SYNC.DEFER_BLOCKING 0x1, 0x100 ;  /* 0x0044000000007b1d */ /* 0x000fe20000010000 */
[----:B------:R-:W-:Y:S01]  /*ac50*/  UIMAD UR5, UR11, UR9, UR5 ;  /* 0x000000090b0572a4 */ /* 0x000fe2000f8e0205 */
[----:B------:R-:W-:Y:S01]  /*ac60*/  IMAD.MOV.U32 R45, RZ, RZ, R46 ;  /* 0x000000ffff2d7224 */ /* 0x000fe200078e002e */
[----:B------:R-:W-:Y:S02]  /*ac70*/  SHF.R.U64 R118, R118, 0x3, RZ ;  /* 0x0000000376767819 */ /* 0x000fe400000012ff */
[----:B------:R-:W-:Y:S01]  /*ac80*/  LOP3.LUT R116, R116, R117, RZ, 0x3c, !PT ;  /* 0x0000007574747212 */ /* 0x000fe200078e3cff */
[----:B------:R-:W-:Y:S01]  /*ac90*/  ULDC.64 UR10, c[0x0][0xbf0] ;  /* 0x0002fc00000a7ab9 */ /* 0x000fe20000000a00 */
[----:B-1----:R1:W-:Y:S01]  /*aca0*/  @!P1 ST.E desc[UR36][R40.64], R3 ;  /* 0x0000000328009985 */ /* 0x0023e2000c101924 */
[----:B------:R-:W-:Y:S01]  /*acb0*/  UIMAD UR8, UR12, UR10, URZ ;  /* 0x0000000a0c0872a4 */ /* 0x000fe2000f8e023f */
[----:B------:R-:W-:Y:S01]  /*acc0*/  LOP3.LUT R118, R118, R119, RZ, 0x3c, !PT ;  /* 0x0000007776767212 */ /* 0x000fe200078e3cff */
[----:B------:R-:W-:Y:S01]  /*acd0*/  UIADD3 UR7, UR7, UR5, URZ ;  /* 0x0000000507077290 */ /* 0x000fe2000fffe03f */
[--C-:B------:R-:W-:Y:S01]  /*ace0*/  IMAD.X R117, RZ, RZ, R155.reuse, P6 ;  /* 0x000000ffff757224 */ /* 0x100fe200030e069b */
[----:B-1----:R-:W1:Y:S01]  /*acf0*/  @P2 LDC R3, c[0x0][0xcec] ;  /* 0x00033b00ff032b82 */ /* 0x002e620000000800 */
[----:B------:R-:W-:Y:S01]  /*ad00*/  UIMAD UR5, UR13, UR11, UR8 ;  /* 0x0000000b0d0572a4 */ /* 0x000fe2000f8e0208 */
[----:B------:R-:W-:Y:S01]  /*ad10*/  IMAD.X R119, RZ, RZ, R155, P5 ;  /* 0x000000ffff777224 */ /* 0x000fe200028e069b */
[----:B------:R-:W-:Y:S01]  /*ad20*/  UIMAD.WIDE.U32 UR6, UR13, UR10, UR6 ;  /* 0x0000000a0d0672a5 */ /* 0x000fe2000f8e0006 */
[----:B0-----:R0:W-:Y:S01]  /*ad30*/  @!P0 ST.E desc[UR36][R42.64], R2 ;  /* 0x000000022a008985 */ /* 0x0011e2000c101924 */
[----:B------:R-:W-:-:S02]  /*ad40*/  ULDC.64 UR8, c[0x0][0xbe0] ;  /* 0x0002f80000087ab9 */ /* 0x000fc40000000a00 */
[----:B------:R-:W-:Y:S01]  /*ad50*/  UIADD3 UR5, UR7, UR5, URZ ;  /* 0x0000000507057290 */ /* 0x000fe2000fffe03f */
[----:B------:R3:W5:Y:S04]  /*ad60*/  LD.E.128 R20, desc[UR36][R28.64] ;  /* 0x000000241c147980 */ /* 0x000768000c101d00 */
[----:B------:R3:W5:Y:S04]  /*ad70*/  LD.E.128 R32, desc[UR36][R16.64] ;  /* 0x0000002410207980 */ /* 0x000768000c101d00 */
[----:B------:R3:W5:Y:S01]  /*ad80*/  LD.E.128 R36, desc[UR36][R18.64] ;  /* 0x0000002412247980 */ /* 0x000762000c101d00 */
[----:B-1----:R-:W-:-:S03]  /*ad90*/  @P2 IMAD.HI.U32 R0, R46, R3, RZ ;  /* 0x000000032e002227 */ /* 0x002fc600078e00ff */
[----:B------:R-:W5:Y:S02]  /*ada0*/  LD.E.128 R96, desc[UR36][R96.64] ;  /* 0x0000002460607980 */ /* 0x000f64000c101d00 */
[----:B--2---:R-:W-:Y:S01]  /*adb0*/  @P2 SHF.R.U32.HI R45, RZ, R47, R0 ;  /* 0x0000002fff2d2219 */ /* 0x004fe20000011600 */
[----:B0-----:R-:W-:Y:S01]  /*adc0*/  IMAD.U32 R2, RZ, RZ, UR6 ;  /* 0x00000006ff027e24 */ /* 0x001fe2000f8e00ff */
[----:B------:R-:W5:Y:S02]  /*add0*/  LD.E.128 R100, desc[UR36][R100.64] ;  /* 0x0000002464647980 */ /* 0x000f64000c101d00 */
[--C-:B------:R-:W-:Y:S01]  /*ade0*/  SHF.R.S32.HI R0, RZ, 0x1f, R45.reuse ;  /* 0x0000001fff007819 */ /* 0x100fe2000001142d */
[----:B------:R-:W-:Y:S01]  /*adf0*/  IMAD.MOV R47, RZ, RZ, -R45 ;  /* 0x000000ffff2f7224 */ /* 0x000fe200078e0a2d */
[----:B------:R3:W5:Y:S01]  /*ae00*/  LD.E.128 R4, desc[UR36][R104.64] ;  /* 0x0000002468047980 */ /* 0x000762000c101d00 */
[----:B------:R-:W-:Y:S01]  /*ae10*/  IMAD.U32 R3, RZ, RZ, UR7 ;  /* 0x00000007ff037e24 */ /* 0x000fe2000f8e00ff */
[----:B------:R-:W-:Y:S01]  /*ae20*/  ULDC.64 UR6, c[0x0][0xbd8] ;  /* 0x0002f60000067ab9 */ /* 0x000fe20000000a00 */
[----:B------:R-:W-:Y:S01]  /*ae30*/  IMAD R0, R0, UR8, RZ ;  /* 0x0000000800007c24 */ /* 0x000fe2000f8e02ff */
[----:B------:R3:W5:Y:S01]  /*ae40*/  LD.E.128 R8, desc[UR36][R106.64] ;  /* 0x000000246a087980 */ /* 0x000762000c101d00 */
[----:B------:R-:W-:-:S02]  /*ae50*/  IMAD R47, R156, R47, R46 ;  /* 0x0000002f9c2f7224 */ /* 0x000fc400078e022e */
[----:B------:R-:W-:Y:S01]  /*ae60*/  IMAD.U32 R3, RZ, RZ, UR5 ;  /* 0x00000005ff037e24 */ /* 0x000fe2000f8e00ff */
[----:B------:R3:W5:Y:S01]  /*ae70*/  LD.E.128 R12, desc[UR36][R108.64] ;  /* 0x000000246c0c7980 */ /* 0x000762000c101d00 */
[C---:B------:R-:W-:Y:S01]  /*ae80*/  IMAD R61, R45.reuse, UR9, R0 ;  /* 0x000000092d3d7c24 */ /* 0x040fe2000f8e0200 */
[----:B------:R-:W-:Y:S02]  /*ae90*/  SHF.R.S32.HI R0, RZ, 0x1f, R47 ;  /* 0x0000001fff007819 */ /* 0x000fe4000001142f */
[----:B------:R3:W5:Y:S01]  /*aea0*/  LD.E.128 R48, desc[UR36][R110.64] ;  /* 0x000000246e307980 */ /* 0x000762000c101d00 */
[----:B------:R-:W-:-:S03]  /*aeb0*/  IMAD.WIDE.U32 R2, R45, UR8, R2 ;  /* 0x000000082d027c25 */ /* 0x000fc6000f8e0002 */
[----:B------:R3:W5:Y:S04]  /*aec0*/  LD.E.128 R24, desc[UR36][R112.64] ;  /* 0x0000002470187980 */ /* 0x000768000c101d00 */
[----:B------:R3:W5:Y:S04]  /*aed0*/  LD.E.128 R40, desc[UR36][R114.64] ;  /* 0x0000002472287980 */ /* 0x000768000c101d00 */
[----:B------:R3:W5:Y:S04]  /*aee0*/  LD.E.128 R28, desc[UR36][R116.64] ;  /* 0x00000024741c7980 */ /* 0x000768000c101d00 */
[----:B------:R3:W5:Y:S04]  /*aef0*/  LD.E.128 R56, desc[UR36][R118.64] ;  /* 0x0000002476387980 */ /* 0x000768000c101d00 */
[----:B------:R3:W5:Y:S04]  /*af00*/  LD.E.128 R52, desc[UR36][R120.64] ;  /* 0x0000002478347980 */ /* 0x000768000c101d00 */
[----:B------:R3:W5:Y:S04]  /*af10*/  LD.E.128 R16, desc[UR36][R122.64] ;  /* 0x000000247a107980 */ /* 0x000768000c101d00 */
[----:B------:R-:W5:Y:S01]  /*af20*/  LD.E.128 R124, desc[UR36][R126.64] ;  /* 0x000000247e7c7980 */ /* 0x000f62000c101d00 */
[----:B------:R-:W-:Y:S01]  /*af30*/  VIADD R65, R221, UR60 ;  /* 0x0000003cdd417c36 */ /* 0x000fe20008000000 */
[----:B------:R-:W-:Y:S01]  /*af40*/  BSSY B1, `(.L_x_13766) ;  /* 0x000002e000017945 */ /* 0x000fe20003800000 */
[----:B------:R-:W-:Y:S01]  /*af50*/  IMAD.IADD R3, R3, 0x1, R61 ;  /* 0x0000000103037824 */ /* 0x000fe200078e023d */
[----:B------:R-:W-:Y:S01]  /*af60*/  @!PT LDS RZ, [RZ] ;  /* 0x00000000fffff984 */ /* 0x000fe20000000800 */
[----:B------:R-:W-:Y:S01]  /*af70*/  @!PT LDS RZ, [RZ] ;  /* 0x00000000fffff984 */ /* 0x000fe20000000800 */
[----:B------:R-:W-:Y:S01]  /*af80*/  @!PT LDS RZ, [RZ] ;  /* 0x00000000fffff984 */ /* 0x000fe20000000800 */
[----:B------:R-:W-:Y:S01]  /*af90*/  @!PT LDS RZ, [RZ] ;  /* 0x00000000fffff984 */ /* 0x000fe20000000800 */
[----:B------:R0:W-:Y:S06]  /*afa0*/  MEMBAR.ALL.CTA ;  /* 0x0000000000007992 */ /* 0x0001ec0000008000 */
[----:B0-----:R-:W0:Y:S01]  /*afb0*/  FENCE.VIEW.ASYNC.S ;  /* 0x00000000000073c6 */ /* 0x001e220000000000 */
[----:B------:R-:W-:Y:S01]  /*afc0*/  IMAD R0, R0, UR6, RZ ;  /* 0x0000000600007c24 */ /* 0x000fe2000f8e02ff */
[CC--:B------:R-:W-:Y:S01]  /*afd0*/  ISETP.GE.AND P2, PT, R65.reuse, R44.reuse, PT ;  /* 0x0000002c4100720c */ /* 0x0c0fe20003f46270 */
[----:B------:R-:W-:Y:S01]  /*afe0*/  VIADD R45, R65, 0x20 ;  /* 0x00000020412d7836 */ /* 0x000fe20000000000 */
[----:B------:R-:W-:Y:S01]  /*aff0*/  SHF.R.S32.HI R196, RZ, 0x1f, R215 ;  /* 0x0000001fffc47819 */ /* 0x000fe200000114d7 */
[C---:B------:R-:W-:Y:S01]  /*b000*/  IMAD R61, R47.reuse, UR7, R0 ;  /* 0x000000072f3d7c24 */ /* 0x040fe2000f8e0200 */
[----:B------:R-:W-:Y:S01]  /*b010*/  SHF.R.S32.HI R197, RZ, 0x1f, R216 ;  /* 0x0000001fffc57819 */ /* 0x000fe200000114d8 */
[----:B------:R-:W-:Y:S01]  /*b020*/  IMAD.WIDE.U32 R2, R47, UR6, R2 ;  /* 0x000000062f027c25 */ /* 0x000fe2000f8e0002 */
[----:B------:R-:W-:Y:S01]  /*b030*/  ISETP.GE.AND P1, PT, R45, R44, PT ;  /* 0x0000002c2d00720c */ /* 0x000fe20003f26270 */
[----:B------:R-:W-:Y:S01]  /*b040*/  ULDC.64 UR6, c[0x0][0xb80] ;  /* 0x0002e00000067ab9 */ /* 0x000fe20000000a00 */
[----:B------:R-:W-:Y:S01]  /*b050*/  SHF.R.S32.HI R198, RZ, 0x1f, R200 ;  /* 0x0000001fffc67819 */ /* 0x000fe200000114c8 */
[----:B------:R-:W-:Y:S01]  /*b060*/  VIADD R45, R65, 0x40 ;  /* 0x00000040412d7836 */ /* 0x000fe20000000000 */
[----:B------:R-:W-:Y:S01]  /*b070*/  LEA R0, P3, R2, UR6, 0x1 ;  /* 0x0000000602007c11 */ /* 0x000fe2000f8608ff */
[----:B------:R-:W-:-:S02]  /*b080*/  IMAD.IADD R3, R3, 0x1, R61 ;  /* 0x0000000103037824 */ /* 0x000fc400078e023d */
[----:B------:R-:W-:Y:S01]  /*b090*/  VIADD R195, R195, 0x32420 ;  /* 0x00032420c3c37836 */ /* 0x000fe20000000000 */
[----:B------:R-:W-:Y:S01]  /*b0a0*/  ISETP.GE.AND P0, PT, R45, R44, PT ;  /* 0x0000002c2d00720c */ /* 0x000fe20003f06270 */
[----:B0-----:R3:W0:Y:S01]  /*b0b0*/  SHFL.IDX PT, R62, R0, RZ, 0x181f ;  /* 0x00181fff003e7589 */ /* 0x00162200000e0000 */
[----:B------:R-:W-:Y:S02]  /*b0c0*/  LEA.HI.X R45, R2, UR7, R3, 0x1, P3 ;  /* 0x00000007022d7c11 */ /* 0x000fe400098f0c03 */
[----:B------:R-:W-:-:S03]  /*b0d0*/  PRMT R195, RZ, 0x654, R195 ;  /* 0x00000654ffc37816 */ /* 0x000fc600000000c3 */
[----:B------:R3:W1:Y:S01]  /*b0e0*/  SHFL.IDX PT, R64, R45, RZ, 0x181f ;  /* 0x00181fff2d407589 */ /* 0x00066200000e0000 */
[----:B------:R3:W-:Y:S01]  /*b0f0*/  SYNCS.ARRIVE.TRANS64.RED.A1T0 RZ, [R195+URZ], RZ ;  /* 0x000000ffc3ff79a7 */ /* 0x0007e2000810043f */
        /* <DEDUP_REMOVED lines=18> */
.L_x_13767:
[----:B------:R-:W-:Y:S05]  /*b220*/  BSYNC B1 ;  /* 0x0000000000017941 */ /* 0x000fea0003800000 */
.L_x_13766:
        /* <DEDUP_REMOVED lines=21> */
.L_x_13769:
[----:B------:R-:W-:Y:S05]  /*b380*/  BSYNC B1 ;  /* 0x0000000000017941 */ /* 0x000fea0003800000 */
.L_x_13768:
        /* <DEDUP_REMOVED lines=21> */
.L_x_13771:
[----:B------:R-:W-:Y:S05]  /*b4e0*/  BSYNC B1 ;  /* 0x0000000000017941 */ /* 0x000fea0003800000 */
.L_x_13770:
        /* <DEDUP_REMOVED lines=24> */
.L_x_13765:
[----:B------:R-:W0:Y:S01]  /*b670*/  LDC R8, c[0x0][0xce8] ;  /* 0x00033a00ff087b82 */ /* 0x000e220000000800 */
[----:B------:R-:W1:Y:S01]  /*b680*/  S2R R0, SR_TID.X ;  /* 0x0000000000007919 */ /* 0x000e620000002100 */
[----:B------:R-:W-:Y:S01]  /*b690*/  R2UR UR6, R219 ;  /* 0x00000000db0672ca */ /* 0x000fe200000e0000 */
[----:B------:R-:W-:Y:S01]  /*b6a0*/  BSSY B1, `(.L_x_13773) ;  /* 0x0000035000017945 */ /* 0x000fe20003800000 */
[----:B------:R-:W-:Y:S01]  /*b6b0*/  R2UR UR5, R220 ;  /* 0x00000000dc0572ca */ /* 0x000fe200000e0000 */
[----:B------:R-:W-:-:S10]  /*b6c0*/  IMAD R6, R218, 0x20, R221 ;  /* 0x00000020da067824 */ /* 0x000fd400078e02dd */
[----:B------:R-:W-:Y:S02]  /*b6d0*/  USHF.R.S32.HI UR8, URZ, 0x1f, UR6 ;  /* 0x0000001f3f087899 */ /* 0x000fe40008011406 */
[----:B------:R-:W-:Y:S01]  /*b6e0*/  USHF.R.S32.HI UR9, URZ, 0x1f, UR5 ;  /* 0x0000001f3f097899 */ /* 0x000fe20008011405 */
[----:B0-----:R-:W-:Y:S01]  /*b6f0*/  ISETP.NE.AND P1, PT, R8, 0x1, PT ;  /* 0x000000010800780c */ /* 0x001fe20003f25270 */
[----:B-1----:R-:W-:-:S12]  /*b700*/  VIADD R0, R0, 0xffffff80 ;  /* 0xffffff8000007836 */ /* 0x002fd80000000000 */
[----:B------:R-:W0:Y:S01]  /*b710*/  @P1 LDC R9, c[0x0][0xcec] ;  /* 0x00033b00ff091b82 */ /* 0x000e220000000800 */
[----:B------:R-:W-:-:S07]  /*b720*/  ISETP.GE.AND P0, PT, R0, 0x80, PT ;  /* 0x000000800000780c */ /* 0x000fce0003f06270 */
[----:B------:R-:W1:Y:S06]  /*b730*/  @P1 LDC R11, c[0x0][0xcf0] ;  /* 0x00033c00ff0b1b82 */ /* 0x000e6c0000000800 */
[----:B------:R-:W-:Y:S05]  /*b740*/  @P0 BRA `(.L_x_13774) ;  /* 0x0000000000a80947 */ /* 0x000fea0003800000 */
[----:B------:R-:W2:Y:S01]  /*b750*/  S2R R0, SR_TID.X ;  /* 0x0000000000007919 */ /* 0x000ea20000002100 */
[----:B------:R-:W3:Y:S01]  /*b760*/  LDC R3, c[0x0][0xce8] ;  /* 0x00033a00ff037b82 */ /* 0x000ee20000000800 */
[----:B------:R-:W-:Y:S01]  /*b770*/  MOV R4, UR60 ;  /* 0x0000003c00047c02 */ /* 0x000fe20008000f00 */
[----:B------:R-:W-:Y:S02]  /*b780*/  ULDC UR5, c[0x0][0xb88] ;  /* 0x0002e20000057ab9 */ /* 0x000fe40000000800 */
[----:B---3--:R-:W-:Y:S01]  /*b790*/  IMAD R5, R3, UR5, RZ ;  /* 0x0000000503057c24 */ /* 0x008fe2000f8e02ff */
[----:B--2---:R-:W-:-:S04]  /*b7a0*/  IADD3 R4, R4, -0x80, R0 ;  /* 0xffffff8004047810 */ /* 0x004fc80007ffe000 */
[----:B------:R-:W-:-:S13]  /*b7b0*/  ISETP.GE.AND P0, PT, R4, R5, PT ;  /* 0x000000050400720c */ /* 0x000fda0003f06270 */
[----:B------:R-:W-:Y:S05]  /*b7c0*/  @P0 BRA `(.L_x_13774) ;  /* 0x0000000000880947 */ /* 0x000fea0003800000 */
[----:B------:R-:W-:Y:S01]  /*b7d0*/  ISETP.NE.AND P0, PT, R3, 0x1, PT ;  /* 0x000000010300780c */ /* 0x000fe20003f05270 */
[----:B------:R-:W-:Y:S01]  /*b7e0*/  ULDC.64 UR10, c[0x0][0xc90] ;  /* 0x00032400000a7ab9 */ /* 0x000fe20000000a00 */
[----:B------:R-:W-:Y:S01]  /*b7f0*/  R2UR UR13, R219 ;  /* 0x00000000db0d72ca */ /* 0x000fe200000e0000 */
[----:B------:R-:W-:Y:S01]  /*b800*/  UIMAD UR5, UR8, UR10, URZ ;  /* 0x0000000a080572a4 */ /* 0x000fe2000f8e023f */
[----:B------:R-:W-:Y:S01]  /*b810*/  R2UR UR12, R220 ;  /* 0x00000000dc0c72ca */ /* 0x000fe200000e0000 */
[----:B------:R-:W-:-:S08]  /*b820*/  IMAD.MOV.U32 R2, RZ, RZ, R4 ;  /* 0x000000ffff027224 */ /* 0x000fd000078e0004 */
        /* <DEDUP_REMOVED lines=28> */
.L_x_13774:
[----:B------:R-:W-:Y:S05]  /*b9f0*/  BSYNC B1 ;  /* 0x0000000000017941 */ /* 0x000fea0003800000 */
.L_x_13773:
[----:B------:R-:W-:Y:S01]  /*ba00*/  R2UR UR13, R219 ;  /* 0x00000000db0d72ca */ /* 0x000fe200000e0000 */
[----:B------:R-:W-:Y:S01]  /*ba10*/  ULDC.64 UR10, c[0x0][0xbe8] ;  /* 0x0002fa00000a7ab9 */ /* 0x000fe20000000a00 */
[----:B------:R-:W-:Y:S01]  /*ba20*/  R2UR UR12, R220 ;  /* 0x00000000dc0c72ca */ /* 0x000fe200000e0000 */
[----:B------:R-:W-:Y:S01]  /*ba30*/  UIMAD UR5, UR8, UR10, URZ ;  /* 0x0000000a080572a4 */ /* 0x000fe2000f8e023f */
[----:B------:R-:W-:Y:S01]  /*ba40*/  VIADD R6, R6, UR60 ;  /* 0x0000003c06067c36 */ /* 0x000fe20008000000 */
[----:B------:R-:W-:Y:S01]  /*ba50*/  BSSY B1, `(.L_x_13775) ;  /* 0x000003f000017945 */ /* 0x000fe20003800000 */
[----:B------:R-:W-:Y:S02]  /*ba60*/  SHF.R.S32.HI R16, RZ, 0x1f, R215 ;  /* 0x0000001fff107819 */ /* 0x000fe400000114d7 */
[----:B0-----:R-:W-:Y:S01]  /*ba70*/  @P1 IMAD.HI.U32 R0, R6, R9, RZ ;  /* 0x0000000906001227 */ /* 0x001fe200078e00ff */
[----:B------:R-:W-:Y:S02]  /*ba80*/  SHF.R.S32.HI R17, RZ, 0x1f, R216 ;  /* 0x0000001fff117819 */ /* 0x000fe400000114d8 */
[----:B------:R-:W-:Y:S01]  /*ba90*/  SHF.R.S32.HI R18, RZ, 0x1f, R200 ;  /* 0x0000001fff127819 */ /* 0x000fe200000114c8 */
[----:B--2---:R-:W-:Y:S01]  /*baa0*/  IMAD.MOV.U32 R5, RZ, RZ, R6 ;  /* 0x000000ffff057224 */ /* 0x004fe200078e0006 */
[----:B------:R-:W-:Y:S01]  /*bab0*/  UIMAD.WIDE.U32 UR6, UR13, UR10, URZ ;  /* 0x0000000a0d0672a5 */ /* 0x000fe2000f8e003f */
[----:B-1----:R-:W-:Y:S01]  /*bac0*/  @P1 SHF.R.U32.HI R5, RZ, R11, R0 ;  /* 0x0000000bff051219 */ /* 0x002fe20000011600 */
[----:B------:R-:W-:-:S03]  /*bad0*/  UIMAD UR5, UR13, UR11, UR5 ;  /* 0x0000000b0d0572a4 */ /* 0x000fc6000f8e0205 */
[----:B------:R-:W-:Y:S01]  /*bae0*/  ULDC.64 UR10, c[0x0][0xbf0] ;  /* 0x0002fc00000a7ab9 */ /* 0x000fe20000000a00 */
[----:B------:R-:W-:Y:S01]  /*baf0*/  UIADD3 UR7, UR7, UR5, URZ ;  /* 0x0000000507077290 */ /* 0x000fe2000fffe03f */
[--C-:B------:R-:W-:Y:S01]  /*bb00*/  SHF.R.S32.HI R0, RZ, 0x1f, R5.reuse ;  /* 0x0000001fff007819 */ /* 0x100fe20000011405 */
[----:B------:R-:W-:Y:S01]  /*bb10*/  UIMAD UR5, UR9, UR10, URZ ;  /* 0x0000000a090572a4 */ /* 0x000fe2000f8e023f */
[----:B------:R-:W-:Y:S01]  /*bb20*/  IMAD.MOV R7, RZ, RZ, -R5 ;  /* 0x000000ffff077224 */ /* 0x000fe200078e0a05 */
[----:B------:R-:W-:Y:S02]  /*bb30*/  UIMAD.WIDE.U32 UR6, UR12, UR10, UR6 ;  /* 0x0000000a0c0672a5 */ /* 0x000fe4000f8e0006 */
[----:B------:R-:W-:Y:S01]  /*bb40*/  UIMAD UR5, UR12, UR11, UR5 ;  /* 0x0000000b0c0572a4 */ /* 0x000fe2000f8e0205 */
[----:B------:R-:W-:Y:S01]  /*bb50*/  IMAD R7, R8, R7, R6 ;  /* 0x0000000708077224 */ /* 0x000fe200078e0206 */
[----:B------:R-:W-:Y:S01]  /*bb60*/  ULDC.64 UR8, c[0x0][0xbe0] ;  /* 0x0002f80000087ab9 */ /* 0x000fe20000000a00 */
[----:B------:R-:W-:Y:S01]  /*bb70*/  VIADD R6, R221, UR60 ;  /* 0x0000003cdd067c36 */ /* 0x000fe20008000000 */
[----:B------:R-:W-:Y:S01]  /*bb80*/  UIADD3 UR5, UR7, UR5, URZ ;  /* 0x0000000507057290 */ /* 0x000fe2000fffe03f */
[----:B------:R-:W-:-:S02]  /*bb90*/  IMAD R0, R0, UR8, RZ ;  /* 0x0000000800007c24 */ /* 0x000fc4000f8e02ff */
        /* <DEDUP_REMOVED lines=42> */
.L_x_13776:
[----:B------:R-:W-:Y:S05]  /*be40*/  BSYNC B1 ;  /* 0x0000000000017941 */ /* 0x000fea0003800000 */
.L_x_13775:
        /* <DEDUP_REMOVED lines=21> */
.L_x_13778:
[----:B------:R-:W-:Y:S05]  /*bfa0*/  BSYNC B1 ;  /* 0x0000000000017941 */ /* 0x000fea0003800000 */
.L_x_13777:
        /* <DEDUP_REMOVED lines=21> */
.L_x_13780:
[----:B------:R-:W-:Y:S05]  /*c100*/  BSYNC B1 ;  /* 0x0000000000017941 */ /* 0x000fea0003800000 */
.L_x_13779:
        /* <DEDUP_REMOVED lines=22> */
.L_x_13772:
[----:B------:R-:W-:Y:S05]  /*c270*/  BSYNC B0 ;  /* 0x0000000000007941 */ /* 0x000fea0003800000 */
.L_x_13764:
[----:B------:R-:W-:Y:S02]  /*c280*/  ULDC UR5, c[0x0][0xd38] ;  /* 0x00034e0000057ab9 */ /* 0x000fe40000000800 */
[----:B------:R-:W-:-:S06]  /*c290*/  UISETP.GE.AND UP0, UPT, UR4, UR5, UPT ;  /* 0x000000050400728c */ /* 0x000fcc000bf06270 */
[----:B------:R-:W-:-:S13]  /*c2a0*/  PLOP3.LUT P0, PT, PT, PT, UP0, 0x80, 0x0 ;  /* 0x000000000000781c */ /* 0x000fda0003f0f008 */
[----:B------:R-:W-:Y:S05]  /*c2b0*/  @!P0 BRA `(.L_x_13781) ;  /* 0xffffff4800b48947 */ /* 0x000fea000383ffff */
[----:B------:R-:W-:Y:S05]  /*c2c0*/  EXIT ;  /* 0x000000000000794d */ /* 0x000fea0003800000 */
.L_x_13722:
        /* <DEDUP_REMOVED lines=31> */
[----:B------:R-:W-:Y:S01]  /*c4c0*/  UIMAD UR41, UR41, UR40, URZ ;  /* 0x00000028292972a4 */ /* 0x000fe2000f8e023f */
[----:B------:R-:W-:Y:S01]  /*c4d0*/  IMAD.MOV.U32 R18, RZ, RZ, RZ ;  /* 0x000000ffff127224 */ /* 0x000fe200078e00ff */
[----:B------:R-:W-:Y:S01]  /*c4e0*/  USEL UR4, UR4, 0x1, UP0 ;  /* 0x0000000104047887 */ /* 0x000fe20008000000 */
[----:B------:R-:W-:Y:S01]  /*c4f0*/  UMOV UR5, 0x400 ;  /* 0x0000040000057882 */ /* 0x000fe20000000000 */
[----:B------:R-:W-:-:S02]  /*c500*/  ULDC UR47, c[0x0][0xc] ;  /* 0x00000300002f7ab9 */ /* 0x000fc40000000800 */
        /* <DEDUP_REMOVED lines=12> */
[C---:B------:R-:W-:Y:S02]  /*c5d0*/  LOP3.LUT R2, R5.reuse, 0x40, RZ, 0xfc, !PT ;  /* 0x0000004005027812 */ /* 0x040fe400078efcff */
[----:B------:R-:W-:Y:S02]  /*c5e0*/  ISETP.GE.AND P0, PT, R5, UR7, PT ;  /* 0x0000000705007c0c */ /* 0x000fe4000bf06270 */
[C---:B------:R-:W-:Y:S02]  /*c5f0*/  ISETP.GE.AND P2, PT, R2.reuse, UR9, PT ;  /* 0x0000000902007c0c */ /* 0x040fe4000bf46270 */
[----:B------:R-:W-:Y:S02]  /*c600*/  ISETP.GE.AND P1, PT, R2, UR7, PT ;  /* 0x0000000702007c0c */ /* 0x000fe4000bf26270 */
[----:B------:R-:W-:-:S02]  /*c610*/  LOP3.LUT R0, R0, 0x38, R8, 0x78, !PT ;  /* 0x0000003800007812 */ /* 0x000fc400078e7808 */
[----:B------:R-:W-:Y:S02]  /*c620*/  LOP3.LUT R4, R5, 0x80, RZ, 0xfc, !PT ;  /* 0x0000008005047812 */ /* 0x000fe400078efcff */
[----:B------:R-:W-:Y:S02]  /*c630*/  LOP3.LUT R29, R0, 0x200, R29, 0xf8, !PT ;  /* 0x00000200001d7812 */ /* 0x000fe400078ef81d */
[----:B------:R-:W-:Y:S02]  /*c640*/  SEL R0, RZ, 0x1, P0 ;  /* 0x00000001ff007807 */ /* 0x000fe40000000000 */
[----:B------:R-:W-:Y:S01]  /*c650*/  SEL R2, RZ, 0xffffffff, P1 ;  /* 0xffffffffff027807 */ /* 0x000fe20000800000 */
[----:B------:R-:W-:Y:S01]  /*c660*/  IMAD R22, R29, 0x2, R17 ;  /* 0x000000021d167824 */ /* 0x000fe200078e0211 */
[----:B------:R-:W-:Y:S02]  /*c670*/  @P2 LOP3.LUT R16, R16, 0x40000, RZ, 0xfc, !PT ;  /* 0x0004000010102812 */ /* 0x000fe400078efcff */
[----:B------:R-:W-:-:S02]  /*c680*/  SHF.R.U32.HI R35, RZ, 0x3, R7 ;  /* 0x00000003ff237819 */ /* 0x000fc40000011607 */
[----:B------:R-:W-:-:S04]  /*c690*/  @P1 LOP3.LUT R16, R16, 0x10, RZ, 0xfc, !PT ;  /* 0x0000001010101812 */ /* 0x000fc800078efcff */
[----:B------:R-:W-:-:S04]  /*c6a0*/  LOP3.LUT R16, R16, 0xffffffdf, RZ, 0xc0, !PT ;  /* 0xffffffdf10107812 */ /* 0x000fc800078ec0ff */
[----:B------:R-:W-:Y:S02]  /*c6b0*/  @P0 LOP3.LUT R16, R16, 0x20, RZ, 0xfc, !PT ;  /* 0x0000002010100812 */ /* 0x000fe400078efcff */
[----:B------:R-:W-:Y:S02]  /*c6c0*/  ISETP.GE.AND P0, PT, R4, UR7, PT ;  /* 0x0000000704007c0c */ /* 0x000fe4000bf06270 */
[----:B------:R-:W-:-:S11]  /*c6d0*/  LOP3.LUT R16, R16, 0xfffffff7, RZ, 0xc0, !PT ;  /* 0xfffffff710107812 */ /* 0x000fd600078ec0ff */
[----:B------:R-:W-:-:S04]  /*c6e0*/  @P0 LOP3.LUT R16, R16, 0x8, RZ, 0xfc, !PT ;  /* 0x0000000810100812 */ /* 0x000fc800078efcff */
[----:B------:R-:W-:Y:S02]  /*c6f0*/  LOP3.LUT R16, R16, 0xfffdffff, RZ, 0xc0, !PT ;  /* 0xfffdffff10107812 */ /* 0x000fe400078ec0ff */
[----:B--2---:R-:W-:Y:S02]  /*c700*/  R2UR UR8, R3 ;  /* 0x00000000030872ca */ /* 0x004fe400000e0000 */
[----:B------:R-:W-:Y:S02]  /*c710*/  SHF.L.U32 R3, R2, 0x1, RZ ;  /* 0x0000000102037819 */ /* 0x000fe400000006ff */
[----:B------:R-:W-:Y:S02]  /*c720*/  LOP3.LUT R2, R5, 0xc0, RZ, 0xfc, !PT ;  /* 0x000000c005027812 */ /* 0x000fe400078efcff */
[----:B------:R-:W-:Y:S02]  /*c730*/  LOP3.LUT R0, R3, 0x2, R0, 0xe2, !PT ;  /* 0x0000000203007812 */ /* 0x000fe400078ee200 */
[----:B------:R-:W-:-:S02]  /*c740*/  SEL R3, RZ, 0x4, P0 ;  /* 0x00000004ff037807 */ /* 0x000fc40000000000 */
        /* <DEDUP_REMOVED lines=8> */
[----:B------:R-:W-:Y:S01]  /*c7d0*/  @P0 LOP3.LUT R16, R16, 0x20000, RZ, 0xfc, !PT ;  /* 0x0002000010100812 */ /* 0x000fe200078efcff */
[----:B------:R0:W-:Y:S01]  /*c7e0*/  STL [R1+0x4], RZ ;  /* 0x000004ff01007387 */ /* 0x0001e20000100800 */
        /* <DEDUP_REMOVED lines=15> */
[----:B0-----:R-:W-:-:S07]  /*c8e0*/  @P0 LOP3.LUT R16, R16, 0x80000, RZ, 0xfc, !PT ;  /* 0x0008000010100812 */ /* 0x001fce00078efcff */
.L_x_13835:
        /* <DEDUP_REMOVED lines=22> */
.L_x_13783:
[----:B------:R-:W-:Y:S01]  /*ca50*/  ULDC UR8, c[0x0][0xd54] ;  /* 0x0003550000087ab9 */ /* 0x000fe20000000800 */
[----:B------:R-:W-:Y:S01]  /*ca60*/  UMOV UR6, UR7 ;  /* 0x0000000700067c82 */ /* 0x000fe20008000000 */
[----:B------:R-:W-:-:S11]  /*ca70*/  UISETP.NE.AND UP0, UPT, UR8, 0x1, UPT ;  /* 0x000000010800788c */ /* 0x000fd6000bf05270 */
[----:B------:R-:W-:Y:S02]  /*ca80*/  @UP0 ULDC.64 UR10, c[0x0][0xd58] ;  /* 0x00035600000a0ab9 */ /* 0x000fe40000000a00 */
[----:B------:R-:W-:-:S04]  /*ca90*/  UIMAD.WIDE.U32 UR4, UR7, UR10, URZ ;  /* 0x0000000a070472a5 */ /* 0x000fc8000f8e003f */
[----:B------:R-:W-:-:S04]  /*caa0*/  @UP0 USHF.R.U32.HI UR6, URZ, UR11, UR5 ;  /* 0x0000000b3f060299 */ /* 0x000fc80008011605 */
[----:B------:R-:W-:-:S12]  /*cab0*/  UIMAD UR4, UR6, UR8, URZ ;  /* 0x00000008060472a4 */ /* 0x000fd8000f8e023f */
.L_x_13784:
        /* <DEDUP_REMOVED lines=58> */
.L_x_13786:
        /* <DEDUP_REMOVED lines=20> */
.L_x_13789:
[----:B------:R-:W-:Y:S05]  /*cfa0*/  BSYNC B6 ;  /* 0x0000000000067941 */ /* 0x000fea0003800000 */
.L_x_13788:
        /* <DEDUP_REMOVED lines=20> */
.L_x_13792:
        /* <DEDUP_REMOVED lines=15> */
.L_x_13791:
[----:B------:R-:W-:Y:S05]  /*d1e0*/  BSYNC B6 ;  /* 0x0000000000067941 */ /* 0x000fea0003800000 */
.L_x_13790:
        /* <DEDUP_REMOVED lines=11> */
[----:B------:R-:W-:-:S04]  /*d2a0*/  ULDC UR4, c[0x0][0xd48] ;  /* 0x0003520000047ab9 */ /* 0x000fc80000000800 */
[----:B------:R1:W5:Y:S01]  /*d2b0*/  @P0 LDG.E R28, desc[UR36][R2.64] ;  /* 0x00000024021c0981 */ /* 0x000362000c1e1900 */
[----:B------:R-:W-:Y:S01]  /*d2c0*/  UMOV UR5, 0xffffffff ;  /* 0xffffffff00057882 */ /* 0x000fe20000000000 */
[----:B------:R-:W-:Y:S02]  /*d2d0*/  IMAD.U32 R19, RZ, RZ, UR4 ;  /* 0x00000004ff137e24 */ /* 0x000fe4000f8e00ff */
[----:B------:R-:W-:Y:S01]  /*d2e0*/  VIADD R0, R0, 0xffffffff ;  /* 0xffffffff00007836 */ /* 0x000fe20000000000 */
[----:B------:R-:W-:Y:S06]  /*d2f0*/  BRA.DIV UR5, `(.L_x_13793) ;  /* 0x0000003e05e87947 */ /* 0x000fec000b800000 */
.L_x_13852:
        /* <DEDUP_REMOVED lines=42> */
.L_x_13794:
[----:B------:R-:W-:Y:S01]  /*d5a0*/  IMAD R24, R18, 0x8, R17 ;  /* 0x0000000812187824 */ /* 0x000fe200078e0211 */
[----:B------:R-:W-:Y:S01]  /*d5b0*/  SHF.L.U32 R3, R26, 0x1f, RZ ;  /* 0x0000001f1a037819 */ /* 0x000fe200000006ff */
[----:B------:R-:W-:Y:S03]  /*d5c0*/  BSSY B0, `(.L_x_13795) ;  /* 0x0000003000007945 */ /* 0x000fe60003800000 */
[----:B------:R-:W0:Y:S02]  /*d5d0*/  SYNCS.PHASECHK.TRANS64.TRYWAIT P0, [R24+URZ+0x32440], R3 ;  /* 0x03244003180075a7 */ /* 0x000e24000800017f */
[----:B0-----:R-:W-:Y:S05]  /*d5e0*/  @!P0 BRA `(.L_x_13796) ;  /* 0x0000003c00588947 */ /* 0x001fea0003800000 */
.L_x_13853:
[----:B------:R-:W-:Y:S05]  /*d5f0*/  BSYNC B0 ;  /* 0x0000000000007941 */ /* 0x000fea0003800000 */
.L_x_13795:
[----:B------:R-:W-:Y:S01]  /*d600*/  SHF.R.S32.HI R37, RZ, 0x1f, R33 ;  /* 0x0000001fff257819 */ /* 0x000fe20000011421 */
[----:B------:R-:W-:Y:S01]  /*d610*/  ULDC.64 UR4, c[0x0][0x300] ;  /* 0x0000c00000047ab9 */ /* 0x000fe20000000a00 */
[----:B------:R-:W1:Y:S01]  /*d620*/  S2R R6, SR_TID.X ;  /* 0x0000000000067919 */ /* 0x000e620000002100 */
[----:B-----5:R-:W-:Y:S02]  /*d630*/  SHF.R.S32.HI R4, RZ, 0x1f, R25 ;  /* 0x0000001fff047819 */ /* 0x020fe40000011419 */
[----:B------:R-:W-:Y:S01]  /*d640*/  IMAD R2, R37, UR4, RZ ;  /* 0x0000000425027c24 */ /* 0x000fe2000f8e02ff */
[----:B------:R-:W-:Y:S02]  /*d650*/  LOP3.LUT P2, RZ, R16, 0x1, RZ, 0xc0, !PT ;  /* 0x0000000110ff7812 */ /* 0x000fe4000784c0ff */
[----:B------:R2:W-:Y:S01]  /*d660*/  STL [R1], R4 ;  /* 0x0000000401007387 */ /* 0x0005e20000100800 */
        /* <DEDUP_REMOVED lines=30> */
[----:B-1----:R-:W-:Y:S01]  /*d850*/  @P0 IMAD.X R3, RZ, RZ, R2, P1 ;  /* 0x000000ffff030224 */ /* 0x002fe200008e0602 */
[----:B------:R-:W-:Y:S02]  /*d860*/  @P0 MOV R2, R14 ;  /* 0x0000000e00020202 */ /* 0x000fe40000000f00 */
        /* <DEDUP_REMOVED lines=30> */
.L_x_13867:
        /* <DEDUP_REMOVED lines=10> */
.L_x_13798:
        /* <DEDUP_REMOVED lines=10> */
.L_x_13799:
        /* <DEDUP_REMOVED lines=24> */
.L_x_13801:
[----:B------:R-:W-:Y:S05]  /*dd10*/  BSYNC B6 ;  /* 0x0000000000067941 */ /* 0x000fea0003800000 */
.L_x_13800:
        /* <DEDUP_REMOVED lines=11> */
[----:B--2---:R-:W-:-:S04]  /*ddd0*/  SHF.L.U32 R20, R20, 0x4, RZ ;  /* 0x0000000414147819 */ /* 0x004fc800000006ff */
[----:B------:R-:W-:-:S05]  /*dde0*/  LOP3.LUT R20, R35, 0x70, R20, 0xf8, !PT ;  /* 0x0000007023147812 */ /* 0x000fca00078ef814 */
[----:B------:R-:W-:-:S04]  /*ddf0*/  IMAD R34, R34, 0x80, R20 ;  /* 0x0000008022227824 */ /* 0x000fc800078e0214 */
        /* <DEDUP_REMOVED lines=38> */
[----:B------:R-:W-:Y:S01]  /*e060*/  IMAD.U32 R4, RZ, RZ, UR43 ;  /* 0x0000002bff047e24 */ /* 0x000fe2000f8e00ff */
[----:B------:R-:W-:Y:S01]  /*e070*/  LOP3.LUT R16, R16, 0xffffefff, RZ, 0xc0, !PT ;  /* 0xffffefff10107812 */ /* 0x000fe200078ec0ff */
[----:B------:R-:W2:Y:S02]  /*e080*/  SHFL.IDX PT, R14, R0, RZ, 0x181f ;  /* 0x00181fff000e7589 */ /* 0x000ea400000e0000 */
[----:B------:R-:W-:Y:S02]  /*e090*/  IMAD R4, R4, 0x80, R35 ;  /* 0x0000008004047824 */ /* 0x000fe400078e0223 */
[----:B------:R-:W3:Y:S02]  /*e0a0*/  SHFL.IDX PT, R3, R5, RZ, 0x181f ;  /* 0x00181fff05037589 */ /* 0x000ee400000e0000 */
[C---:B------:R-:W-:Y:S01]  /*e0b0*/  VIADD R6, R4.reuse, 0x10 ;  /* 0x0000001004067836 */ /* 0x040fe20000000000 */
[C---:B------:R-:W-:Y:S01]  /*e0c0*/  ISETP.GE.AND P1, PT, R4.reuse, UR41, PT ;  /* 0x0000002904007c0c */ /* 0x040fe2000bf26270 */
[----:B------:R-:W-:Y:S01]  /*e0d0*/  SHFL.IDX PT, R9, R0, 0x2, 0x181f ;  /* 0x00581f0000097f89 */ /* 0x000fe200000e0000 */
[----:B------:R-:W-:-:S03]  /*e0e0*/  IADD3 R13, R4, 0x40, RZ ;  /* 0x00000040040d7810 */ /* 0x000fc60007ffe0ff */
[----:B------:R-:W-:Y:S01]  /*e0f0*/  SHFL.IDX PT, R8, R5, 0x2, 0x181f ;  /* 0x00581f0005087f89 */ /* 0x000fe200000e0000 */
[----:B------:R-:W-:-:S03]  /*e100*/  ISETP.GE.AND P3, PT, R13, UR41, PT ;  /* 0x000000290d007c0c */ /* 0x000fc6000bf66270 */
[----:B------:R-:W-:Y:S04]  /*e110*/  SHFL.IDX PT, R7, R0, 0x3, 0x181f ;  /* 0x00781f0000077f89 */ /* 0x000fe800000e0000 */
[----:B------:R-:W-:Y:S01]  /*e120*/  @P1 LOP3.LUT R16, R16, 0x1000, RZ, 0xfc, !PT ;  /* 0x0000100010101812 */ /* 0x000fe200078efcff */
[----:B------:R-:W-:Y:S03]  /*e130*/  SHFL.IDX PT, R21, R0, 0x5, 0x181f ;  /* 0x00b81f0000157f89 */ /* 0x000fe600000e0000 */
[----:B------:R-:W-:Y:S01]  /*e140*/  LOP3.LUT R16, R16, 0xfffff7ff, RZ, 0xc0, !PT ;  /* 0xfffff7ff10107812 */ /* 0x000fe200078ec0ff */
        /* <DEDUP_REMOVED lines=74> */
.L_x_13884:
[----:B------:R-:W0:Y:S01]  /*e5f0*/  S2R R0, SR_TID.X ;  /* 0x0000000000007919 */ /* 0x000e220000002100 */
[----:B------:R-:W-:Y:S01]  /*e600*/  VIADD R4, R4, 0x70 ;  /* 0x0000007004047836 */ /* 0x000fe20000000000 */
[----:B------:R-:W-:-:S04]  /*e610*/  LOP3.LUT R16, R16, 0xffffbfff, RZ, 0xc0, !PT ;  /* 0xffffbfff10107812 */ /* 0x000fc800078ec0ff */
[----:B------:R-:W-:-:S13]  /*e620*/  ISETP.GE.AND P1, PT, R4, UR41, PT ;  /* 0x0000002904007c0c */ /* 0x000fda000bf26270 */
[----:B------:R-:W-:Y:S01]  /*e630*/  @P1 LOP3.LUT R16, R16, 0x4000, RZ, 0xfc, !PT ;  /* 0x0000400010101812 */ /* 0x000fe200078efcff */
[----:B0-----:R-:W-:-:S05]  /*e640*/  IMAD.SHL.U32 R0, R0, 0x8, RZ ;  /* 0x0000000800007824 */ /* 0x001fca00078e00ff */
[----:B------:R-:W-:-:S04]  /*e650*/  LOP3.LUT R0, R0, 0x38, RZ, 0xc0, !PT ;  /* 0x0000003800007812 */ /* 0x000fc800078ec0ff */
[----:B------:R-:W-:-:S04]  /*e660*/  @!P1 LEA R2, P0, R0, R14, 0x1 ;  /* 0x0000000e00029211 */ /* 0x000fc800078008ff */
[----:B------:R-:W-:Y:S02]  /*e670*/  @!P1 IADD3.X R3, RZ, R5, RZ, P0, !PT ;  /* 0x00000005ff039210 */ /* 0x000fe400007fe4ff */
[----:B------:R-:W-:-:S03]  /*e680*/  PLOP3.LUT P0, PT, PT, PT, PT, 0x80, 0x0 ;  /* 0x000000000000781c */ /* 0x000fc60003f0f070 */
[----:B------:R-:W-:Y:S01]  /*e690*/  @!PT LDS RZ, [RZ] ;  /* 0x00000000fffff984 */ /* 0x000fe20000000800 */
[----:B------:R-:W-:Y:S01]  /*e6a0*/  @!PT LDS RZ, [RZ] ;  /* 0x00000000fffff984 */ /* 0x000fe20000000800 */
[----:B------:R-:W-:Y:S01]  /*e6b0*/  @!PT LDS RZ, [RZ] ;  /* 0x00000000fffff984 */ /* 0x000fe20000000800 */
[----:B------:R0:W-:Y:S01]  /*e6c0*/  @!P1 LDGSTS.E.BYPASS.LTC128B.128 [R22+0x1bc00], desc[UR36][R2.64], !P5 ;  /* 0x1bc0000002169fae */ /* 0x0001e2000e901d64 */
[----:B------:R-:W-:-:S09]  /*e6d0*/  NOP ;  /* 0x0000000000007918 */ /* 0x000fd20000000000 */
.L_x_13803:
        /* <DEDUP_REMOVED lines=28> */
.L_x_13805:
[----:B------:R-:W-:Y:S05]  /*e8a0*/  BSYNC B6 ;  /* 0x0000000000067941 */ /* 0x000fea0003800000 */
.L_x_13804:
        /* <DEDUP_REMOVED lines=68> */
[----:B------:R-:W0:Y:S01]  /*ecf0*/  SHFL.IDX PT, R14, R0, 0x2, 0x181f ;  /* 0x00581f00000e7f89 */ /* 0x000e2200000e0000 */
[----:B------:R-:W-:-:S03]  /*ed00*/  @!P1 MOV R3, R5 ;  /* 0x0000000500039202 */ /* 0x000fc60000000f00 */
[----:B------:R-:W2:Y:S04]  /*ed10*/  SHFL.IDX PT, R5, R4, 0x2, 0x181f ;  /* 0x00581f0004057f89 */ /* 0x000ea800000e0000 */
[----:B------:R-:W-:Y:S04]  /*ed20*/  @!P1 LDGSTS.E.BYPASS.LTC128B.128 [R22+0x22c00], desc[UR36][R2.64], !P2 ;  /* 0x22c0000002169fae */ /* 0x000fe8000d101d64 */
[----:B------:R-:W-:Y:S04]  /*ed30*/  @!P1 LDGSTS.E.BYPASS.LTC128B.128 [R22+0x26c00], desc[UR36][R2.64+0x80], !P3 ;  /* 0x26c0008002169fae */ /* 0x000fe8000d901d64 */
[----:B------:R-:W-:Y:S04]  /*ed40*/  @!P1 LDGSTS.E.BYPASS.LTC128B.128 [R22+0x2ac00], desc[UR36][R2.64+0x100], !P4 ;  /* 0x2ac0010002169fae */ /* 0x000fe8000e101d64 */
[----:B------:R3:W-:Y:S01]  /*ed50*/  @!P1 LDGSTS.E.BYPASS.LTC128B.128 [R22+0x2ec00], desc[UR36][R2.64+0x180], !P5 ;  /* 0x2ec0018002169fae */ /* 0x0007e2000e901d64 */
[----:B------:R-:W-:-:S04]  /*ed60*/  LOP3.LUT P1, RZ, R16, 0x40, RZ, 0xc0, !PT ;  /* 0x0000004010ff7812 */ /* 0x000fc8000782c0ff */
[----:B------:R-:W-:Y:S02]  /*ed70*/  P2R R6, PR, RZ, 0x2 ;  /* 0x00000002ff067803 */ /* 0x000fe40000000000 */
[----:B------:R-:W-:-:S04]  /*ed80*/  LOP3.LUT P1, RZ, R16, 0x100, RZ, 0xc0, !PT ;  /* 0x0000010010ff7812 */ /* 0x000fc8000782c0ff */
[----:B------:R-:W-:Y:S02]  /*ed90*/  P2R R8, PR, RZ, 0x2 ;  /* 0x00000002ff087803 */ /* 0x000fe40000000000 */
[----:B------:R-:W-:-:S13]  /*eda0*/  LOP3.LUT P1, RZ, R16, 0x400, RZ, 0xc0, !PT ;  /* 0x0000040010ff7812 */ /* 0x000fda000782c0ff */
        /* <DEDUP_REMOVED lines=53> */
.L_x_13902:
        /* <DEDUP_REMOVED lines=12> */
.L_x_13807:
        /* <DEDUP_REMOVED lines=18> */
.L_x_13903:
[----:B------:R-:W-:Y:S05]  /*f2e0*/  BSYNC B0 ;  /* 0x0000000000007941 */ /* 0x000fea0003800000 */
.L_x_13808:
[----:B------:R-:W-:-:S13]  /*f2f0*/  LOP3.LUT P0, RZ, R16, 0x2000, RZ, 0xc0, !PT ;  /* 0x0000200010ff7812 */ /* 0x000fda000780c0ff */
[----:B------:R-:W-:Y:S05]  /*f300*/  @!P0 BRA `(.L_x_13810) ;  /* 0x0000000000048947 */ /* 0x000fea0003800000 */
[----:B------:R-:W-:Y:S01]  /*f310*/  BPT.TRAP 0x1 ;  /* 0x000000040000795c */ /* 0x000fe20000300000 */
.L_x_13810:
[----:B------:R-:W-:Y:S01]  /*f320*/  SHF.L.U32 R3, R26, 0x1f, RZ ;  /* 0x0000001f1a037819 */ /* 0x000fe200000006ff */
[----:B------:R-:W-:Y:S03]  /*f330*/  BSSY B0, `(.L_x_13811) ;  /* 0x0000003000007945 */ /* 0x000fe60003800000 */
[----:B------:R-:W2:Y:S02]  /*f340*/  SYNCS.PHASECHK.TRANS64.TRYWAIT P0, [R24+URZ+0x32460], R3 ;  /* 0x03246003180075a7 */ /* 0x000ea4000800017f */
[----:B--2---:R-:W-:Y:S05]  /*f350*/  @!P0 BRA `(.L_x_13812) ;  /* 0x0000003c00488947 */ /* 0x004fea0003800000 */
.L_x_13904:
[----:B------:R-:W-:Y:S05]  /*f360*/  BSYNC B0 ;  /* 0x0000000000007941 */ /* 0x000fea0003800000 */
.L_x_13811:
[----:B------:R-:W3:Y:S01]  /*f370*/  LDL.LU R4, [R1] ;  /* 0x0000000001047983 */ /* 0x000ee20000300800 */
        /* <DEDUP_REMOVED lines=16> */
[----:B------:R-:W-:-:S04]  /*f480*/  ULDC.64 UR4, c[0x0][0x318] ;  /* 0x0000c60000047ab9 */ /* 0x000fc80000000a00 */
[----:B------:R-:W-:Y:S02]  /*f490*/  IADD3 R3, R3, R5, RZ ;  /* 0x0000000503037210 */ /* 0x000fe40007ffe0ff */
        /* <DEDUP_REMOVED lines=76> */
.L_x_13918:
        /* <DEDUP_REMOVED lines=15> */
.L_x_13814:
        /* <DEDUP_REMOVED lines=10> */
.L_x_13815:
[----:B------:R-:W-:Y:S01]  /*faf0*/  UISETP.GE.AND UP0, UPT, UR44, 0x2, UPT ;  /* 0x000000022c00788c */ /* 0x000fe2000bf06270 */
[----:B------:R2:W-:Y:S05]  /*fb00*/  SYNCS.ARRIVE.TRANS64.A1T0 RZ, [R24+URZ+0x32450], RZ ;  /* 0x032450ff18ff79a7 */ /* 0x0005ea000810003f */
[----:B------:R-:W-:-:S13]  /*fb10*/  PLOP3.LUT P0, PT, PT, PT, UP0, 0x40, 0x0 ;  /* 0x000000000000781c */ /* 0x000fda0003f0e808 */
[----:B--2---:R-:W-:Y:S05]  /*fb20*/  @P0 BRA `(.L_x_13816) ;  /* 0x0000000c00680947 */ /* 0x004fea0003800000 */
[----:B------:R-:W-:Y:S01]  /*fb30*/  UIADD3 UR4, UR44, -0x2, URZ ;  /* 0xfffffffe2c047890 */ /* 0x000fe2000fffe03f */
[----:B------:R-:W-:Y:S05]  /*fb40*/  BSSY B0, `(.L_x_13816) ;  /* 0x00000d8000007945 */ /* 0x000fea0003800000 */
[----:B------:R-:W-:-:S07]  /*fb50*/  IMAD.U32 R20, RZ, RZ, UR4 ;  /* 0x00000004ff147e24 */ /* 0x000fce000f8e00ff */
.L_x_13829:
        /* <DEDUP_REMOVED lines=34> */
[----:B------:R-:W-:Y:S02]  /*fd80*/  SEL R18, R18, RZ, P0 ;  /* 0x000000ff12127207 */ /* 0x000fe40000000000 */
[----:B------:R-:W-:Y:S02]  /*fd90*/  LOP3.LUT R26, R26, R3, RZ, 0x3c, !PT ;  /* 0x000000031a1a7212 */ /* 0x000fe400078e3cff */
[----:B------:R-:W-:Y:S02]  /*fda0*/  IADD3 R20, R20, -0x1, RZ ;  /* 0xffffffff14147810 */ /* 0x000fe40007ffe0ff */
[----:B------:R-:W-:Y:S01]  /*fdb0*/  ISETP.GT.AND P2, PT, R2, RZ, PT ;  /* 0x000000ff0200720c */ /* 0x000fe20003f44270 */
[----:B-1----:R-:W-:-:S12]  /*fdc0*/  @!P1 BRA `(.L_x_13817) ;  /* 0x0000000000049947 */ /* 0x002fd80003800000 */
[----:B------:R-:W-:Y:S01]  /*fdd0*/  BPT.TRAP 0x1 ;  /* 0x000000040000795c */ /* 0x000fe20000300000 */
.L_x_13817:
[----:B------:R-:W-:Y:S01]  /*fde0*/  IMAD R10, R18, 0x8, R17 ;  /* 0x00000008120a7824 */ /* 0x000fe200078e0211 */
[----:B------:R-:W-:Y:S01]  /*fdf0*/  SHF.L.U32 R25, R26, 0x1f, RZ ;  /* 0x0000001f1a197819 */ /* 0x000fe200000006ff */
[----:B------:R-:W-:Y:S01]  /*fe00*/  BSSY B1, `(.L_x_13818) ;  /* 0x0000004000017945 */ /* 0x000fe20003800000 */
[----:B------:R-:W-:Y:S02]  /*fe10*/  SHF.R.S32.HI R23, RZ, 0x1f, R5 ;  /* 0x0000001fff177819 */ /* 0x000fe40000011405 */
[----:B------:R-:W2:Y:S02]  /*fe20*/  SYNCS.PHASECHK.TRANS64.TRYWAIT P0, [R10+URZ+0x32440], R25 ;  /* 0x032440190a0075a7 */ /* 0x000ea4000800017f */
[----:B--2---:R-:W-:Y:S05]  /*fe30*/  @!P0 BRA `(.L_x_13819) ;  /* 0x0000003800e88947 */ /* 0x004fea0003800000 */
.L_x_13919:
[----:B------:R-:W-:Y:S05]  /*fe40*/  BSYNC B1 ;  /* 0x0000000000017941 */ /* 0x000fea0003800000 */
.L_x_13818:
        /* <DEDUP_REMOVED lines=51> */
.L_x_13933:
        /* <DEDUP_REMOVED lines=8> */
.L_x_13821:
        /* <DEDUP_REMOVED lines=10> */
.L_x_13822:
[----:B------:R1:W-:Y:S01]  /*102a0*/  SYNCS.ARRIVE.TRANS64.A1T0 RZ, [R10+URZ+0x32430], RZ ;  /* 0x032430ff0aff79a7 */ /* 0x0003e2000810003f */
[----:B------:R-:W-:Y:S05]  /*102b0*/  @!P3 BRA `(.L_x_13823) ;  /* 0x000000000004b947 */ /* 0x000fea0003800000 */
[----:B------:R-:W-:Y:S01]  /*102c0*/  BPT.TRAP 0x1 ;  /* 0x000000040000795c */ /* 0x000fe20000300000 */
.L_x_13823:
[----:B------:R-:W3:Y:S01]  /*102d0*/  SYNCS.PHASECHK.TRANS64.TRYWAIT P0, [R10+URZ+0x32460], R25 ;  /* 0x032460190a0075a7 */ /* 0x000ee2000800017f */
[----:B------:R-:W-:Y:S04]  /*102e0*/  BSSY B1, `(.L_x_13824) ;  /* 0x0000002000017945 */ /* 0x000fe80003800000 */
[----:B---3--:R-:W-:Y:S05]  /*102f0*/  @!P0 BRA `(.L_x_13825) ;  /* 0x0000003c005c8947 */ /* 0x008fea0003800000 */
.L_x_13934:
[----:B------:R-:W-:Y:S05]  /*10300*/  BSYNC B1 ;  /* 0x0000000000017941 */ /* 0x000fea0003800000 */
.L_x_13824:
        /* <DEDUP_REMOVED lines=68> */
.L_x_13948:
[----:B0---4-:R-:W-:-:S04]  /*10750*/  IADD3 R2, P0, R14, R0, RZ ;  /* 0x000000000e027210 */ /* 0x011fc80007f1e0ff */
[----:B------:R-:W-:Y:S02]  /*10760*/  IADD3.X R3, RZ, R24, RZ, P0, !PT ;  /* 0x00000018ff037210 */ /* 0x000fe400007fe4ff */
        /* <DEDUP_REMOVED lines=9> */
.L_x_13827:
        /* <DEDUP_REMOVED lines=10> */
.L_x_13828:
[----:B------:R2:W-:Y:S01]  /*108a0*/  SYNCS.ARRIVE.TRANS64.A1T0 RZ, [R10+URZ+0x32450], RZ ;  /* 0x032450ff0aff79a7 */ /* 0x0005e2000810003f */
[----:B------:R-:W-:Y:S05]  /*108b0*/  @P2 BRA `(.L_x_13829) ;  /* 0xfffffff000a82947 */ /* 0x000fea000383ffff */
[----:B------:R-:W-:Y:S05]  /*108c0*/  BSYNC B0 ;  /* 0x0000000000007941 */ /* 0x000fea0003800000 */
.L_x_13816:
        /* <DEDUP_REMOVED lines=21> */
.L_x_13831:
[----:B------:R-:W-:Y:S05]  /*10a20*/  BSYNC B0 ;  /* 0x0000000000007941 */ /* 0x000fea0003800000 */
.L_x_13830:
[----:B------:R-:W-:-:S07]  /*10a30*/  LOP3.LUT R26, R26, R5, RZ, 0x3c, !PT ;  /* 0x000000051a1a7212 */ /* 0x000fce00078e3cff */
.L_x_13787:
[----:B------:R-:W-:Y:S05]  /*10a40*/  BSYNC B7 ;  /* 0x0000000000077941 */ /* 0x000fea0003800000 */
.L_x_13785:
        /* <DEDUP_REMOVED lines=11> */
.L_x_13832:
[----:B------:R-:W-:-:S03]  /*10b00*/  UMOV UR4, 0xffffffff ;  /* 0xffffffff00047882 */ /* 0x000fc60000000000 */
[----:B------:R-:W-:Y:S05]  /*10b10*/  BRA.DIV UR4, `(.L_x_13834) ;  /* 0x0000003e04307947 */ /* 0x000fea000b800000 */
[----:B------:R3:W4:Y:S02]  /*10b20*/  SHFL.IDX PT, R14, R32, RZ, 0x1f ;  /* 0x00001fff200e7589 */ /* 0x00072400000e0000 */
.L_x_13951:
        /* <DEDUP_REMOVED lines=8> */
.L_x_13833:
[----:B------:R-:W-:Y:S02]  /*10bb0*/  ULDC UR4, c[0x0][0xd38] ;  /* 0x00034e0000047ab9 */ /* 0x000fe40000000800 */
[----:B----4-:R-:W-:-:S13]  /*10bc0*/  ISETP.GE.AND P0, PT, R32, UR4, PT ;  /* 0x0000000420007c0c */ /* 0x010fda000bf06270 */
[----:B------:R-:W-:Y:S05]  /*10bd0*/  @!P0 BRA `(.L_x_13835) ;  /* 0xffffffbc00448947 */ /* 0x000fea000383ffff */
.L_x_13782:
        /* <DEDUP_REMOVED lines=12> */
.L_x_13952:
[----:B------:R-:W-:Y:S05]  /*10ca0*/  BSYNC B0 ;  /* 0x0000000000007941 */ /* 0x000fea0003800000 */
.L_x_13836:
[----:B------:R-:W-:-:S03]  /*10cb0*/  UMOV UR4, 0xffffffff ;  /* 0xffffffff00047882 */ /* 0x000fc60000000000 */
[----:B------:R-:W-:Y:S05]  /*10cc0*/  BRA.DIV UR4, `(.L_x_13838) ;  /* 0x0000003e04007947 */ /* 0x000fea000b800000 */
[----:B0-----:R-:W0:Y:S02]  /*10cd0*/  S2R R0, SR_TID.X ;  /* 0x0000000000007919 */ /* 0x001e240000002100 */
[----:B0-----:R-:W-:-:S04]  /*10ce0*/  SHF.R.U32.HI R0, RZ, 0x5, R0 ;  /* 0x00000005ff007819 */ /* 0x001fc80000011600 */
[----:B------:R-:W-:-:S05]  /*10cf0*/  LOP3.LUT R0, R0, 0x3, RZ, 0xc0, !PT ;  /* 0x0000000300007812 */ /* 0x000fca00078ec0ff */
[----:B------:R0:W1:Y:S02]  /*10d00*/  SHFL.IDX PT, R14, R0, RZ, 0x1f ;  /* 0x00001fff000e7589 */ /* 0x00006400000e0000 */
.L_x_13955:
[----:B-1----:R-:W-:Y:S01]  /*10d10*/  ISETP.NE.AND P0, PT, R14, RZ, PT ;  /* 0x000000ff0e00720c */ /* 0x002fe20003f05270 */
[----:B------:R-:W-:-:S12]  /*10d20*/  BSSY B0, `(.L_x_13839) ;  /* 0x0000026000007945 */ /* 0x000fd80003800000 */
[----:B------:R-:W-:Y:S05]  /*10d30*/  @P0 BRA `(.L_x_13840) ;  /* 0x0000000000900947 */ /* 0x000fea0003800000 */
[----:B------:R-:W-:-:S03]  /*10d40*/  UMOV UR4, 0xffffffff ;  /* 0xffffffff00047882 */ /* 0x000fc60000000000 */
[----:B------:R-:W-:Y:S05]  /*10d50*/  BRA.DIV UR4, `(.L_x_13841) ;  /* 0x0000003e04107947 */ /* 0x000fea000b800000 */
[----:B------:R-:W-:-:S13]  /*10d60*/  ELECT P6, URZ, PT ;  /* 0x00000000003f782f */ /* 0x000fda00038c0000 */
.L_x_13958:
        /* <DEDUP_REMOVED lines=8> */
.L_x_13842:
[----:B------:R-:W-:Y:S01]  /*10df0*/  IMAD R5, R18, 0x8, R7 ;  /* 0x0000000812057824 */ /* 0x000fe200078e0207 */
[----:B------:R-:W-:Y:S01]  /*10e00*/  SHF.L.U32 R0, R26, 0x1f, RZ ;  /* 0x0000001f1a007819 */ /* 0x000fe200000006ff */
[----:B------:R-:W-:-:S03]  /*10e10*/  VIADD R18, R18, 0x1 ;  /* 0x0000000112127836 */ /* 0x000fc60000000000 */
[----:B------:R-:W0:Y:S02]  /*10e20*/  SYNCS.PHASECHK.TRANS64.TRYWAIT P1, [R5+URZ+0x32440], R0 ;  /* 0x03244000050075a7 */ /* 0x000e24000802017f */
[----:B------:R-:W-:-:S04]  /*10e30*/  ISETP.NE.AND P2, PT, R18, 0x2, PT ;  /* 0x000000021200780c */ /* 0x000fc80003f45270 */
[----:B------:R-:W-:Y:S01]  /*10e40*/  SEL R3, RZ, 0x1, P2 ;  /* 0x00000001ff037807 */ /* 0x000fe20001000000 */
[----:B0-----:R-:W-:Y:S08]  /*10e50*/  @!P1 BRA `(.L_x_13843) ;  /* 0x0000003800f09947 */ /* 0x001ff00003800000 */
.L_x_13959:
[----:B------:R-:W-:Y:S02]  /*10e60*/  SEL R18, R18, RZ, P2 ;  /* 0x000000ff12127207 */ /* 0x000fe40001000000 */
[----:B------:R-:W-:Y:S01]  /*10e70*/  LOP3.LUT R2, R26, R3, RZ, 0x3c, !PT ;  /* 0x000000031a027212 */ /* 0x000fe200078e3cff */
[----:B------:R-:W-:Y:S06]  /*10e80*/  @!P0 BRA `(.L_x_13844) ;  /* 0x0000000000048947 */ /* 0x000fec0003800000 */
[----:B------:R-:W-:Y:S01]  /*10e90*/  BPT.TRAP 0x1 ;  /* 0x000000040000795c */ /* 0x000fe20000300000 */
.L_x_13844:
[----:B------:R-:W-:Y:S01]  /*10ea0*/  IMAD R3, R18, 0x8, R7 ;  /* 0x0000000812037824 */ /* 0x000fe200078e0207 */
[----:B------:R-:W-:-:S04]  /*10eb0*/  SHF.L.U32 R2, R2, 0x1f, RZ ;  /* 0x0000001f02027819 */ /* 0x000fc800000006ff */
[----:B------:R-:W1:Y:S02]  /*10ec0*/  SYNCS.PHASECHK.TRANS64.TRYWAIT P1, [R3+URZ+0x32440], R2 ;  /* 0x03244002030075a7 */ /* 0x000e64000802017f */
[----:B-1----:R-:W-:Y:S05]  /*10ed0*/  @!P1 BRA `(.L_x_13845) ;  /* 0x0000003800e49947 */ /* 0x002fea0003800000 */
.L_x_13960:
[----:B------:R-:W-:Y:S05]  /*10ee0*/  @!P0 BRA `(.L_x_13846) ;  /* 0x0000000000048947 */ /* 0x000fea0003800000 */
[----:B------:R-:W-:Y:S01]  /*10ef0*/  BPT.TRAP 0x1 ;  /* 0x000000040000795c */ /* 0x000fe20000300000 */
.L_x_13846:
[----:B------:R-:W4:Y:S02]  /*10f00*/  SYNCS.PHASECHK.TRANS64.TRYWAIT P1, [R5+URZ+0x32460], R0 ;  /* 0x03246000050075a7 */ /* 0x000f24000802017f */
[----:B----4-:R-:W-:Y:S05]  /*10f10*/  @!P1 BRA `(.L_x_13847) ;  /* 0x0000003800e89947 */ /* 0x010fea0003800000 */
.L_x_13961:
[----:B------:R-:W-:Y:S05]  /*10f20*/  @!P0 BRA `(.L_x_13848) ;  /* 0x0000000000048947 */ /* 0x000fea0003800000 */
[----:B------:R-:W-:Y:S01]  /*10f30*/  BPT.TRAP 0x1 ;  /* 0x000000040000795c */ /* 0x000fe20000300000 */
.L_x_13848:
[----:B------:R0:W0:Y:S02]  /*10f40*/  SYNCS.PHASECHK.TRANS64.TRYWAIT P0, [R3+URZ+0x32460], R2 ;  /* 0x03246002030075a7 */ /* 0x000024000800017f */
[----:B0-----:R-:W-:Y:S05]  /*10f50*/  @!P0 NANOSLEEP.SYNCS 0x989680 ;  /* 0x009896800000895d */ /* 0x001fea0003900000 */
[----:B------:R-:W0:Y:S02]  /*10f60*/  @!P0 SYNCS.PHASECHK.TRANS64 P0, [R3+URZ+0x32460], R2 ;  /* 0x03246002030085a7 */ /* 0x000e24000800007f */
[----:B0-----:R-:W-:Y:S05]  /*10f70*/  @!P0 BRA `(.L_x_13848) ;  /* 0xfffffffc00f08947 */ /* 0x001fea000383ffff */
.L_x_13840:
[----:B------:R-:W-:Y:S05]  /*10f80*/  BSYNC B0 ;  /* 0x0000000000007941 */ /* 0x000fea0003800000 */
.L_x_13839:
[----:B------:R-:W-:Y:S05]  /*10f90*/  EXIT ;  /* 0x000000000000794d */ /* 0x000fea0003800000 */
.L_x_13728:
[----:B0-----:R-:W-:-:S04]  /*10fa0*/  IMAD.U32 R3, RZ, RZ, UR40 ;  /* 0x00000028ff037e24 */ /* 0x001fc8000f8e00ff */
[----:B------:R0:W1:Y:S03]  /*10fb0*/  SYNCS.PHASECHK.TRANS64.TRYWAIT P0, [R3+URZ+0x32400], R0 ;  /* 0x03240000030075a7 */ /* 0x000066000800017f */
[----:B-1----:R-:W-:Y:S05]  /*10fc0*/  @!P0 NANOSLEEP.SYNCS 0x989680 ;  /* 0x009896800000895d */ /* 0x002fea0003900000 */
[----:B------:R-:W1:Y:S02]  /*10fd0*/  @!P0 SYNCS.PHASECHK.TRANS64 P0, [R3+URZ+0x32400], R0 ;  /* 0x03240000030085a7 */ /* 0x000e64000800007f */
[----:B-1----:R-:W-:Y:S05]  /*10fe0*/  @!P0 BRA `(.L_x_13728) ;  /* 0xfffffffc00ec8947 */ /* 0x002fea000383ffff */
[----:B------:R-:W-:Y:S05]  /*10ff0*/  BRA `(.L_x_13849) ;  /* 0xffffff08005c7947 */ /* 0x000fea000383ffff */
.L_x_13732:
[----:B0-----:R-:W-:-:S04]  /*11000*/  IMAD.U32 R3, RZ, RZ, UR6 ;  /* 0x00000006ff037e24 */ /* 0x001fc8000f8e00ff */
[----:B------:R0:W2:Y:S03]  /*11010*/  SYNCS.PHASECHK.TRANS64.TRYWAIT P1, [R3+URZ+0x32430], R2 ;  /* 0x03243002030075a7 */ /* 0x0000a6000802017f */
[----:B--2---:R-:W-:Y:S05]  /*11020*/  @!P1 NANOSLEEP.SYNCS 0x989680 ;  /* 0x009896800000995d */ /* 0x004fea0003900000 */
[----:B------:R-:W2:Y:S02]  /*11030*/  @!P1 SYNCS.PHASECHK.TRANS64 P1, [R3+URZ+0x32430], R2 ;  /* 0x03243002030095a7 */ /* 0x000ea4000802007f */
[----:B--2---:R-:W-:Y:S05]  /*11040*/  @!P1 BRA `(.L_x_13732) ;  /* 0xfffffffc00ec9947 */ /* 0x004fea000383ffff */
[----:B------:R-:W-:Y:S05]  /*11050*/  BRA `(.L_x_13731) ;  /* 0xffffff0800847947 */ /* 0x000fea000383ffff */
.L_x_13733:
[----:B0-----:R-:W-:-:S04]  /*11060*/  IMAD.U32 R3, RZ, RZ, UR40 ;  /* 0x00000028ff037e24 */ /* 0x001fc8000f8e00ff */
[----:B------:R0:W2:Y:S03]  /*11070*/  SYNCS.PHASECHK.TRANS64.TRYWAIT P1, [R3+URZ+0x32410], R0 ;  /* 0x03241000030075a7 */ /* 0x0000a6000802017f */
[----:B--2---:R-:W-:Y:S05]  /*11080*/  @!P1 NANOSLEEP.SYNCS 0x989680 ;  /* 0x009896800000995d */ /* 0x004fea0003900000 */
[----:B------:R-:W2:Y:S02]  /*11090*/  @!P1 SYNCS.PHASECHK.TRANS64 P1, [R3+URZ+0x32410], R0 ;  /* 0x03241000030095a7 */ /* 0x000ea4000802007f */
[----:B--2---:R-:W-:Y:S05]  /*110a0*/  @!P1 BRA `(.L_x_13733) ;  /* 0xfffffffc00ec9947 */ /* 0x004fea000383ffff */
[----:B------:R-:W-:Y:S05]  /*110b0*/  BRA `(.L_x_13850) ;  /* 0xffffff0c002c7947 */ /* 0x000fea000383ffff */
.L_x_13737:
[----:B0-----:R-:W-:-:S04]  /*110c0*/  IMAD.U32 R3, RZ, RZ, UR6 ;  /* 0x00000006ff037e24 */ /* 0x001fc8000f8e00ff */
[----:B------:R0:W3:Y:S03]  /*110d0*/  SYNCS.PHASECHK.TRANS64.TRYWAIT P1, [R3+URZ+0x32450], R2 ;  /* 0x03245002030075a7 */ /* 0x0000e6000802017f */
[----:B---3--:R-:W-:Y:S05]  /*110e0*/  @!P1 NANOSLEEP.SYNCS 0x989680 ;  /* 0x009896800000995d */ /* 0x008fea0003900000 */
[----:B------:R-:W3:Y:S02]  /*110f0*/  @!P1 SYNCS.PHASECHK.TRANS64 P1, [R3+URZ+0x32450], R2 ;  /* 0x03245002030095a7 */ /* 0x000ee4000802007f */
[----:B---3--:R-:W-:Y:S05]  /*11100*/  @!P1 BRA `(.L_x_13737) ;  /* 0xfffffffc00ec9947 */ /* 0x008fea000383ffff */
[----:B------:R-:W-:Y:S05]  /*11110*/  BRA `(.L_x_13736) ;  /* 0xffffff0c00347947 */ /* 0x000fea000383ffff */
.L_x_13744:
[----:B-1----:R-:W-:-:S04]  /*11120*/  IMAD.U32 R21, RZ, RZ, UR4 ;  /* 0x00000004ff157e24 */ /* 0x002fc8000f8e00ff */
[----:B------:R1:W2:Y:S03]  /*11130*/  SYNCS.PHASECHK.TRANS64.TRYWAIT P1, [R21+URZ+0x32430], R0 ;  /* 0x03243000150075a7 */ /* 0x0002a6000802017f */
[----:B--2---:R-:W-:Y:S05]  /*11140*/  @!P1 NANOSLEEP.SYNCS 0x989680 ;  /* 0x009896800000995d */ /* 0x004fea0003900000 */
[----:B------:R-:W2:Y:S02]  /*11150*/  @!P1 SYNCS.PHASECHK.TRANS64 P1, [R21+URZ+0x32430], R0 ;  /* 0x03243000150095a7 */ /* 0x000ea4000802007f */
[----:B--2---:R-:W-:Y:S05]  /*11160*/  @!P1 BRA `(.L_x_13744) ;  /* 0xfffffffc00ec9947 */ /* 0x004fea000383ffff */
[----:B------:R-:W-:Y:S05]  /*11170*/  BRA `(.L_x_13743) ;  /* 0xffffff2c00e07947 */ /* 0x000fea000383ffff */
.L_x_13748:
[----:B-1----:R-:W-:-:S04]  /*11180*/  IMAD.U32 R21, RZ, RZ, UR4 ;  /* 0x00000004ff157e24 */ /* 0x002fc8000f8e00ff */
[----:B------:R1:W3:Y:S03]  /*11190*/  SYNCS.PHASECHK.TRANS64.TRYWAIT P1, [R21+URZ+0x32450], R0 ;  /* 0x03245000150075a7 */ /* 0x0002e6000802017f */
[----:B---3--:R-:W-:Y:S05]  /*111a0*/  @!P1 NANOSLEEP.SYNCS 0x989680 ;  /* 0x009896800000995d */ /* 0x008fea0003900000 */
[----:B------:R-:W3:Y:S02]  /*111b0*/  @!P1 SYNCS.PHASECHK.TRANS64 P1, [R21+URZ+0x32450], R0 ;  /* 0x03245000150095a7 */ /* 0x000ee4000802007f */
[----:B---3--:R-:W-:Y:S05]  /*111c0*/  @!P1 BRA `(.L_x_13748) ;  /* 0xfffffffc00ec9947 */ /* 0x008fea000383ffff */
[----:B------:R-:W-:Y:S05]  /*111d0*/  BRA `(.L_x_13747) ;  /* 0xffffff3000607947 */ /* 0x000fea000383ffff */
.L_x_13756:
[----:B-1----:R-:W-:-:S04]  /*111e0*/  IMAD.U32 R21, RZ, RZ, UR4 ;  /* 0x00000004ff157e24 */ /* 0x002fc8000f8e00ff */
[----:B------:R1:W2:Y:S03]  /*111f0*/  SYNCS.PHASECHK.TRANS64.TRYWAIT P1, [R21+URZ+0x32430], R0 ;  /* 0x03243000150075a7 */ /* 0x0002a6000802017f */
[----:B--2---:R-:W-:Y:S05]  /*11200*/  @!P1 NANOSLEEP.SYNCS 0x989680 ;  /* 0x009896800000995d */ /* 0x004fea0003900000 */
[----:B------:R-:W2:Y:S02]  /*11210*/  @!P1 SYNCS.PHASECHK.TRANS64 P1, [R21+URZ+0x32430], R0 ;  /* 0x03243000150095a7 */ /* 0x000ea4000802007f */
[----:B--2---:R-:W-:Y:S05]  /*11220*/  @!P1 BRA `(.L_x_13756) ;  /* 0xfffffffc00ec9947 */ /* 0x004fea000383ffff */
[----:B------:R-:W-:Y:S05]  /*11230*/  BRA `(.L_x_13755) ;  /* 0xffffff5800787947 */ /* 0x000fea000383ffff */
.L_x_13760:
[----:B-1----:R-:W-:-:S04]  /*11240*/  IMAD.U32 R21, RZ, RZ, UR4 ;  /* 0x00000004ff157e24 */ /* 0x002fc8000f8e00ff */
[----:B------:R1:W3:Y:S03]  /*11250*/  SYNCS.PHASECHK.TRANS64.TRYWAIT P1, [R21+URZ+0x32450], R0 ;  /* 0x03245000150075a7 */ /* 0x0002e6000802017f */
[----:B---3--:R-:W-:Y:S05]  /*11260*/  @!P1 NANOSLEEP.SYNCS 0x989680 ;  /* 0x009896800000995d */ /* 0x008fea0003900000 */
[----:B------:R-:W3:Y:S02]  /*11270*/  @!P1 SYNCS.PHASECHK.TRANS64 P1, [R21+URZ+0x32450], R0 ;  /* 0x03245000150095a7 */ /* 0x000ee4000802007f */
[----:B---3--:R-:W-:Y:S05]  /*11280*/  @!P1 BRA `(.L_x_13760) ;  /* 0xfffffffc00ec9947 */ /* 0x008fea000383ffff */
[----:B------:R-:W-:Y:S05]  /*11290*/  BRA `(.L_x_13759) ;  /* 0xffffff5800f87947 */ /* 0x000fea000383ffff */
.L_x_13793:
        /* <DEDUP_REMOVED lines=10> */
.L_x_13851:
[----:B------:R-:W-:Y:S05]  /*11340*/  BRA `(.L_x_13852) ;  /* 0xffffffbc00ec7947 */ /* 0x000fea000383ffff */
.L_x_13796:
[----:B0-----:R0:W1:Y:S02]  /*11350*/  SYNCS.PHASECHK.TRANS64.TRYWAIT P0, [R24+URZ+0x32440], R3 ;  /* 0x03244003180075a7 */ /* 0x001064000800017f */
[----:B-1----:R-:W-:Y:S05]  /*11360*/  @!P0 NANOSLEEP.SYNCS 0x989680 ;  /* 0x009896800000895d */ /* 0x002fea0003900000 */
[----:B------:R-:W1:Y:S02]  /*11370*/  @!P0 SYNCS.PHASECHK.TRANS64 P0, [R24+URZ+0x32440], R3 ;  /* 0x03244003180085a7 */ /* 0x000e64000800007f */
[----:B-1----:R-:W-:Y:S05]  /*11380*/  @!P0 BRA `(.L_x_13796) ;  /* 0xfffffffc00f08947 */ /* 0x002fea000383ffff */
[----:B------:R-:W-:Y:S05]  /*11390*/  BRA `(.L_x_13853) ;  /* 0xffffffc000947947 */ /* 0x000fea000383ffff */
.L_x_13797:
        /* <DEDUP_REMOVED lines=8> */
.L_x_13855:
[----:B------:R-:W-:Y:S05]  /*11420*/  BSYNC B0 ;  /* 0x0000000000007941 */ /* 0x000fea0003800000 */
.L_x_13854:
        /* <DEDUP_REMOVED lines=9> */
.L_x_13856:
        /* <DEDUP_REMOVED lines=8> */
.L_x_13857:
        /* <DEDUP_REMOVED lines=11> */
.L_x_13858:
[----:B------:R-:W-:Y:S02]  /*115f0*/  IMAD.MOV.U32 R13, RZ, RZ, R5 ;  /* 0x000000ffff0d7224 */ /* 0x000fe400078e0005 */
[----:B------:R-:W-:Y:S01]  /*11600*/  IMAD.MOV.U32 R12, RZ, RZ, 0x2 ;  /* 0x00000002ff0c7424 */ /* 0x000fe200078e00ff */
[----:B------:R-:W-:-:S13]  /*11610*/  @P0 LEA R2, P1, R8, R14, 0x1 ;  /* 0x0000000e08020211 */ /* 0x000fda00078208ff */
[----:B------:R-:W-:Y:S05]  /*11620*/  WARPSYNC.COLLECTIVE R15, `(.L_x_13859) ;  /* 0x000000000f087348 */ /* 0x000fea0003c00000 */
[----:B------:R0:W1:Y:S02]  /*11630*/  SHFL.IDX P6, R14, R13, R12, R11 ;  /* 0x0000000c0d0e7389 */ /* 0x00006400000c000b */
[----:B01----:R-:W-:Y:S01]  /*11640*/  ENDCOLLECTIVE ;  /* 0x000000000000791b */ /* 0x003fe20003800000 */
.L_x_13859:
        /* <DEDUP_REMOVED lines=12> */
.L_x_13860:
[----:B------:R-:W-:Y:S02]  /*11710*/  IMAD.MOV.U32 R13, RZ, RZ, R5 ;  /* 0x000000ffff0d7224 */ /* 0x000fe400078e0005 */
[----:B------:R-:W-:Y:S01]  /*11720*/  IMAD.MOV.U32 R12, RZ, RZ, 0x3 ;  /* 0x00000003ff0c7424 */ /* 0x000fe200078e00ff */
[----:B------:R-:W-:-:S13]  /*11730*/  @P0 LEA R2, P1, R8, R14, 0x1 ;  /* 0x0000000e08020211 */ /* 0x000fda00078208ff */
[----:B------:R-:W-:Y:S05]  /*11740*/  WARPSYNC.COLLECTIVE R15, `(.L_x_13861) ;  /* 0x000000000f087348 */ /* 0x000fea0003c00000 */
[----:B------:R0:W1:Y:S02]  /*11750*/  SHFL.IDX P6, R14, R13, R12, R11 ;  /* 0x0000000c0d0e7389 */ /* 0x00006400000c000b */
[----:B01----:R-:W-:Y:S01]  /*11760*/  ENDCOLLECTIVE ;  /* 0x000000000000791b */ /* 0x003fe20003800000 */
.L_x_13861:
        /* <DEDUP_REMOVED lines=12> */
.L_x_13862:
[----:B------:R-:W-:Y:S02]  /*11830*/  IMAD.MOV.U32 R13, RZ, RZ, R5 ;  /* 0x000000ffff0d7224 */ /* 0x000fe400078e0005 */
[----:B------:R-:W-:Y:S01]  /*11840*/  IMAD.MOV.U32 R12, RZ, RZ, 0x4 ;  /* 0x00000004ff0c7424 */ /* 0x000fe200078e00ff */
[----:B------:R-:W-:-:S13]  /*11850*/  @P0 LEA R2, P1, R8, R14, 0x1 ;  /* 0x0000000e08020211 */ /* 0x000fda00078208ff */
[----:B------:R-:W-:Y:S05]  /*11860*/  WARPSYNC.COLLECTIVE R15, `(.L_x_13863) ;  /* 0x000000000f087348 */ /* 0x000fea0003c00000 */
[----:B------:R0:W1:Y:S02]  /*11870*/  SHFL.IDX P6, R14, R13, R12, R11 ;  /* 0x0000000c0d0e7389 */ /* 0x00006400000c000b */
[----:B01----:R-:W-:Y:S01]  /*11880*/  ENDCOLLECTIVE ;  /* 0x000000000000791b */ /* 0x003fe20003800000 */
.L_x_13863:
        /* <DEDUP_REMOVED lines=12> */
.L_x_13864:
[----:B------:R-:W-:Y:S02]  /*11950*/  IMAD.MOV.U32 R13, RZ, RZ, R5 ;  /* 0x000000ffff0d7224 */ /* 0x000fe400078e0005 */
[----:B------:R-:W-:Y:S01]  /*11960*/  IMAD.MOV.U32 R12, RZ, RZ, 0x5 ;  /* 0x00000005ff0c7424 */ /* 0x000fe200078e00ff */
[----:B------:R-:W-:-:S13]  /*11970*/  @P0 LEA R2, P1, R8, R14, 0x1 ;  /* 0x0000000e08020211 */ /* 0x000fda00078208ff */
[----:B------:R-:W-:Y:S05]  /*11980*/  WARPSYNC.COLLECTIVE R15, `(.L_x_13865) ;  /* 0x000000000f087348 */ /* 0x000fea0003c00000 */
[----:B------:R0:W1:Y:S02]  /*11990*/  SHFL.IDX P6, R14, R13, R12, R11 ;  /* 0x0000000c0d0e7389 */ /* 0x00006400000c000b */
[----:B01----:R-:W-:Y:S01]  /*119a0*/  ENDCOLLECTIVE ;  /* 0x000000000000791b */ /* 0x003fe20003800000 */
.L_x_13865:
        /* <DEDUP_REMOVED lines=10> */
.L_x_13866:
[----:B------:R-:W-:Y:S05]  /*11a50*/  BRA `(.L_x_13867) ;  /* 0xffffffbc00fc7947 */ /* 0x000fea000383ffff */
.L_x_13802:
[----:B------:R-:W-:Y:S01]  /*11a60*/  IMAD.MOV.U32 R13, RZ, RZ, R5 ;  /* 0x000000ffff0d7224 */ /* 0x000fe200078e0005 */
[----:B------:R-:W-:Y:S01]  /*11a70*/  MOV R12, RZ ;  /* 0x000000ff000c7202 */ /* 0x000fe20000000f00 */
[----:B------:R-:W-:Y:S01]  /*11a80*/  IMAD.MOV.U32 R11, RZ, RZ, 0x181f ;  /* 0x0000181fff0b7424 */ /* 0x000fe200078e00ff */
[----:B------:R-:W0:Y:S01]  /*11a90*/  S2R R20, SR_TID.X ;  /* 0x0000000000147919 */ /* 0x000e220000002100 */
[----:B------:R-:W-:Y:S01]  /*11aa0*/  IMAD.MOV.U32 R15, RZ, RZ, -0x1 ;  /* 0xffffffffff0f7424 */ /* 0x000fe200078e00ff */
[----:B------:R-:W-:Y:S01]  /*11ab0*/  LOP3.LUT R16, R16, 0xffffefff, RZ, 0xc0, !PT ;  /* 0xffffefff10107812 */ /* 0x000fe200078ec0ff */
[----:B------:R-:W-:-:S07]  /*11ac0*/  IMAD.U32 R4, RZ, RZ, UR43 ;  /* 0x0000002bff047e24 */ /* 0x000fce000f8e00ff */
[----:B01----:R-:W-:Y:S05]  /*11ad0*/  WARPSYNC.COLLECTIVE R15, `(.L_x_13868) ;  /* 0x000000000f087348 */ /* 0x003fea0003c00000 */
[----:B------:R2:W3:Y:S02]  /*11ae0*/  SHFL.IDX P6, R14, R13, R12, R11 ;  /* 0x0000000c0d0e7389 */ /* 0x0004e400000c000b */
[----:B0123--:R-:W-:Y:S01]  /*11af0*/  ENDCOLLECTIVE ;  /* 0x000000000000791b */ /* 0x00ffe20003800000 */
.L_x_13868:
[----:B------:R-:W-:-:S04]  /*11b00*/  IMAD R4, R4, 0x80, R35 ;  /* 0x0000008004047824 */ /* 0x000fc800078e0223 */
        /* <DEDUP_REMOVED lines=9> */
.L_x_13869:
        /* <DEDUP_REMOVED lines=10> */
.L_x_13870:
        /* <DEDUP_REMOVED lines=13> */
.L_x_13871:
[----:B------:R-:W-:Y:S02]  /*11d10*/  IMAD.MOV.U32 R13, RZ, RZ, R5 ;  /* 0x000000ffff0d7224 */ /* 0x000fe400078e0005 */
[----:B------:R-:W-:Y:S01]  /*11d20*/  IMAD.MOV.U32 R12, RZ, RZ, 0x2 ;  /* 0x00000002ff0c7424 */ /* 0x000fe200078e00ff */
[----:B------:R-:W-:-:S05]  /*11d30*/  @!P1 LEA R10, P0, R8, R14, 0x1 ;  /* 0x0000000e080a9211 */ /* 0x000fca00078008ff */
[----:B------:R-:W-:Y:S02]  /*11d40*/  @!P1 IMAD.X R11, RZ, RZ, R2, P0 ;  /* 0x000000ffff0b9224 */ /* 0x000fe400000e0602 */
[----:B------:R-:W-:Y:S02]  /*11d50*/  @!P1 IMAD.MOV.U32 R2, RZ, RZ, R10 ;  /* 0x000000ffff029224 */ /* 0x000fe400078e000a */
[----:B------:R-:W-:Y:S01]  /*11d60*/  @!P1 IMAD.MOV.U32 R3, RZ, RZ, R11 ;  /* 0x000000ffff039224 */ /* 0x000fe200078e000b */
[----:B------:R-:W-:Y:S01]  /*11d70*/  MOV R11, 0x181f ;  /* 0x0000181f000b7802 */ /* 0x000fe20000000f00 */
[----:B------:R-:W-:-:S03]  /*11d80*/  IMAD.SHL.U32 R10, R20, 0x8, RZ ;  /* 0x00000008140a7824 */ /* 0x000fc600078e00ff */
[----:B------:R-:W-:Y:S01]  /*11d90*/  @!PT LDS RZ, [RZ] ;  /* 0x00000000fffff984 */ /* 0x000fe20000000800 */
[----:B------:R-:W-:Y:S01]  /*11da0*/  @!PT LDS RZ, [RZ] ;  /* 0x00000000fffff984 */ /* 0x000fe20000000800 */
[----:B------:R-:W-:Y:S01]  /*11db0*/  @!PT LDS RZ, [RZ] ;  /* 0x00000000fffff984 */ /* 0x000fe20000000800 */
[----:B------:R0:W-:Y:S01]  /*11dc0*/  @!P1 LDGSTS.E.BYPASS.LTC128B.128 [R22+0x18c00], desc[UR36][R2.64], !P5 ;  /* 0x18c0000002169fae */ /* 0x0001e2000e901d64 */
[----:B------:R-:W-:Y:S01]  /*11dd0*/  ISETP.GE.AND P1, PT, R6, UR41, PT ;  /* 0x0000002906007c0c */ /* 0x000fe2000bf26270 */
[----:B------:R-:W-:Y:S01]  /*11de0*/  VIADD R6, R4, 0x30 ;  /* 0x0000003004067836 */ /* 0x000fe20000000000 */
[----:B------:R-:W-:-:S11]  /*11df0*/  LOP3.LUT R10, R10, 0x38, RZ, 0xc0, !PT ;  /* 0x000000380a0a7812 */ /* 0x000fd600078ec0ff */
[----:B0-----:R-:W-:Y:S05]  /*11e00*/  WARPSYNC.COLLECTIVE R15, `(.L_x_13872) ;  /* 0x000000000f087348 */ /* 0x001fea0003c00000 */
[----:B------:R1:W2:Y:S02]  /*11e10*/  SHFL.IDX P6, R14, R13, R12, R11 ;  /* 0x0000000c0d0e7389 */ /* 0x0002a400000c000b */
[----:B012---:R-:W-:Y:S01]  /*11e20*/  ENDCOLLECTIVE ;  /* 0x000000000000791b */ /* 0x007fe20003800000 */
.L_x_13872:
[----:B------:R-:W-:Y:S01]  /*11e30*/  @P1 LOP3.LUT R16, R16, 0x400, RZ, 0xfc, !PT ;  /* 0x0000040010101812 */ /* 0x000fe200078efcff */
[----:B------:R-:W-:-:S03]  /*11e40*/  IMAD.MOV.U32 R13, RZ, RZ, R0 ;  /* 0x000000ffff0d7224 */ /* 0x000fc600078e0000 */
[----:B------:R-:W-:Y:S01]  /*11e50*/  LOP3.LUT R16, R16, 0xfffffdff, RZ, 0xc0, !PT ;  /* 0xfffffdff10107812 */ /* 0x000fe200078ec0ff */
[----:B------:R-:W-:-:S07]  /*11e60*/  IMAD.MOV.U32 R8, RZ, RZ, R14 ;  /* 0x000000ffff087224 */ /* 0x000fce00078e000e */
[----:B------:R-:W-:Y:S05]  /*11e70*/  WARPSYNC.COLLECTIVE R15, `(.L_x_13873) ;  /* 0x000000000f087348 */ /* 0x000fea0003c00000 */
[----:B------:R0:W1:Y:S02]  /*11e80*/  SHFL.IDX P6, R14, R13, R12, R11 ;  /* 0x0000000c0d0e7389 */ /* 0x00006400000c000b */
[----:B01----:R-:W-:Y:S01]  /*11e90*/  ENDCOLLECTIVE ;  /* 0x000000000000791b */ /* 0x003fe20003800000 */
.L_x_13873:
[----:B------:R-:W-:Y:S02]  /*11ea0*/  IMAD.MOV.U32 R13, RZ, RZ, R5 ;  /* 0x000000ffff0d7224 */ /* 0x000fe400078e0005 */
[----:B------:R-:W-:Y:S02]  /*11eb0*/  IMAD.MOV.U32 R12, RZ, RZ, 0x3 ;  /* 0x00000003ff0c7424 */ /* 0x000fe400078e00ff */
[----:B------:R-:W-:-:S07]  /*11ec0*/  IMAD.MOV.U32 R9, RZ, RZ, R14 ;  /* 0x000000ffff097224 */ /* 0x000fce00078e000e */
[----:B------:R-:W-:Y:S05]  /*11ed0*/  WARPSYNC.COLLECTIVE R15, `(.L_x_13874) ;  /* 0x000000000f087348 */ /* 0x000fea0003c00000 */
[----:B------:R0:W1:Y:S02]  /*11ee0*/  SHFL.IDX P6, R14, R13, R12, R11 ;  /* 0x0000000c0d0e7389 */ /* 0x00006400000c000b */
[----:B01----:R-:W-:Y:S01]  /*11ef0*/  ENDCOLLECTIVE ;  /* 0x000000000000791b */ /* 0x003fe20003800000 */
.L_x_13874:
        /* <DEDUP_REMOVED lines=14> */
.L_x_13875:
        /* <DEDUP_REMOVED lines=8> */
.L_x_13876:
[----:B------:R-:W-:-:S05]  /*12060*/  @!P1 LEA R7, P0, R10, R7, 0x1 ;  /* 0x000000070a079211 */ /* 0x000fca00078008ff */
[----:B------:R-:W-:Y:S02]  /*12070*/  @!P1 IMAD.X R6, RZ, RZ, R6, P0 ;  /* 0x000000ffff069224 */ /* 0x000fe400000e0606 */
[----:B------:R-:W-:Y:S02]  /*12080*/  @!P1 IMAD.MOV.U32 R2, RZ, RZ, R7 ;  /* 0x000000ffff029224 */ /* 0x000fe400078e0007 */
[----:B------:R-:W-:Y:S01]  /*12090*/  @!P1 IMAD.MOV.U32 R3, RZ, RZ, R6 ;  /* 0x000000ffff039224 */ /* 0x000fe200078e0006 */
[----:B------:R-:W-:Y:S01]  /*120a0*/  MOV R13, R0 ;  /* 0x00000000000d7202 */ /* 0x000fe20000000f00 */
[----:B------:R-:W-:-:S03]  /*120b0*/  VIADD R6, R4, 0x40 ;  /* 0x0000004004067836 */ /* 0x000fc60000000000 */
[----:B------:R-:W-:Y:S01]  /*120c0*/  @!PT LDS RZ, [RZ] ;  /* 0x00000000fffff984 */ /* 0x000fe20000000800 */
[----:B------:R-:W-:Y:S01]  /*120d0*/  @!PT LDS RZ, [RZ] ;  /* 0x00000000fffff984 */ /* 0x000fe20000000800 */
[----:B------:R-:W-:Y:S01]  /*120e0*/  @!PT LDS RZ, [RZ] ;  /* 0x00000000fffff984 */ /* 0x000fe20000000800 */
[----:B------:R0:W-:Y:S02]  /*120f0*/  @!P1 LDGSTS.E.BYPASS.LTC128B.128 [R22+0x19c00], desc[UR36][R2.64], !P5 ;  /* 0x19c0000002169fae */ /* 0x0001e4000e901d64 */
[----:B------:R-:W-:Y:S01]  /*12100*/  ISETP.GE.AND P1, PT, R6, UR41, PT ;  /* 0x0000002906007c0c */ /* 0x000fe2000bf26270 */
[----:B------:R-:W-:Y:S02]  /*12110*/  VIADD R6, R4, 0x50 ;  /* 0x0000005004067836 */ /* 0x000fe40000000000 */
[----:B0-----:R-:W-:-:S10]  /*12120*/  IMAD.MOV.U32 R2, RZ, RZ, R14 ;  /* 0x000000ffff027224 */ /* 0x001fd400078e000e */
[----:B------:R-:W-:Y:S05]  /*12130*/  WARPSYNC.COLLECTIVE R15, `(.L_x_13877) ;  /* 0x000000000f087348 */ /* 0x000fea0003c00000 */
[----:B------:R0:W1:Y:S02]  /*12140*/  SHFL.IDX P6, R14, R13, R12, R11 ;  /* 0x0000000c0d0e7389 */ /* 0x00006400000c000b */
[----:B01----:R-:W-:Y:S01]  /*12150*/  ENDCOLLECTIVE ;  /* 0x000000000000791b */ /* 0x003fe20003800000 */
.L_x_13877:
        /* <DEDUP_REMOVED lines=16> */
.L_x_13878:
[----:B------:R-:W-:Y:S01]  /*12260*/  @P1 LOP3.LUT R16, R16, 0x80, RZ, 0xfc, !PT ;  /* 0x0000008010101812 */ /* 0x000fe200078efcff */
[----:B------:R-:W-:-:S03]  /*12270*/  IMAD.MOV.U32 R13, RZ, RZ, R0 ;  /* 0x000000ffff0d7224 */ /* 0x000fc600078e0000 */
[----:B------:R-:W-:Y:S01]  /*12280*/  LOP3.LUT R16, R16, 0xffffffbf, RZ, 0xc0, !PT ;  /* 0xffffffbf10107812 */ /* 0x000fe200078ec0ff */
[----:B------:R-:W-:-:S07]  /*12290*/  IMAD.MOV.U32 R2, RZ, RZ, R14 ;  /* 0x000000ffff027224 */ /* 0x000fce00078e000e */
[----:B------:R-:W-:Y:S05]  /*122a0*/  WARPSYNC.COLLECTIVE R15, `(.L_x_13879) ;  /* 0x000000000f087348 */ /* 0x000fea0003c00000 */
[----:B------:R0:W1:Y:S02]  /*122b0*/  SHFL.IDX P6, R14, R13, R12, R11 ;  /* 0x0000000c0d0e7389 */ /* 0x00006400000c000b */
[----:B01----:R-:W-:Y:S01]  /*122c0*/  ENDCOLLECTIVE ;  /* 0x000000000000791b */ /* 0x003fe20003800000 */
.L_x_13879:
[----:B------:R-:W-:Y:S02]  /*122d0*/  IMAD.MOV.U32 R13, RZ, RZ, R5 ;  /* 0x000000ffff0d7224 */ /* 0x000fe400078e0005 */
[----:B------:R-:W-:Y:S02]  /*122e0*/  IMAD.MOV.U32 R12, RZ, RZ, 0x6 ;  /* 0x00000006ff0c7424 */ /* 0x000fe400078e00ff */
[----:B------:R-:W-:-:S07]  /*122f0*/  IMAD.MOV.U32 R21, RZ, RZ, R14 ;  /* 0x000000ffff157224 */ /* 0x000fce00078e000e */
[----:B------:R-:W-:Y:S05]  /*12300*/  WARPSYNC.COLLECTIVE R15, `(.L_x_13880) ;  /* 0x000000000f087348 */ /* 0x000fea0003c00000 */
[----:B------:R0:W1:Y:S02]  /*12310*/  SHFL.IDX P6, R14, R13, R12, R11 ;  /* 0x0000000c0d0e7389 */ /* 0x00006400000c000b */
[----:B01----:R-:W-:Y:S01]  /*12320*/  ENDCOLLECTIVE ;  /* 0x000000000000791b */ /* 0x003fe20003800000 */
.L_x_13880:
        /* <DEDUP_REMOVED lines=13> */
.L_x_13881:
        /* <DEDUP_REMOVED lines=8> */
[----:B------:R-:W-:-:S03]  /*12480*/  @!P1 IMAD.MOV.U32 R2, RZ, RZ, R6 ;  /* 0x000000ffff029224 */ /* 0x000fc600078e0006 */
[----:B------:R-:W-:Y:S01]  /*12490*/  @!P1 MOV R3, R15 ;  /* 0x0000000f00039202 */ /* 0x000fe20000000f00 */
[----:B------:R-:W-:-:S04]  /*124a0*/  IMAD.MOV.U32 R15, RZ, RZ, -0x1 ;  /* 0xffffffffff0f7424 */ /* 0x000fc800078e00ff */
[----:B------:R-:W-:Y:S01]  /*124b0*/  @!PT LDS RZ, [RZ] ;  /* 0x00000000fffff984 */ /* 0x000fe20000000800 */
[----:B------:R-:W-:Y:S01]  /*124c0*/  @!PT LDS RZ, [RZ] ;  /* 0x00000000fffff984 */ /* 0x000fe20000000800 */
[----:B------:R-:W-:Y:S01]  /*124d0*/  @!PT LDS RZ, [RZ] ;  /* 0x00000000fffff984 */ /* 0x000fe20000000800 */
[----:B------:R0:W-:Y:S03]  /*124e0*/  @!P1 LDGSTS.E.BYPASS.LTC128B.128 [R22+0x1b400], desc[UR36][R2.64], !P5 ;  /* 0x1b40000002169fae */ /* 0x0001e6000e901d64 */
[----:B0-----:R-:W-:Y:S05]  /*124f0*/  WARPSYNC.COLLECTIVE R15, `(.L_x_13882) ;  /* 0x000000000f087348 */ /* 0x001fea0003c00000 */
[----:B------:R1:W2:Y:S02]  /*12500*/  SHFL.IDX P6, R14, R13, R12, R11 ;  /* 0x0000000c0d0e7389 */ /* 0x0002a400000c000b */
[----:B012---:R-:W-:Y:S01]  /*12510*/  ENDCOLLECTIVE ;  /* 0x000000000000791b */ /* 0x007fe20003800000 */
.L_x_13882:
[----:B------:R-:W-:Y:S02]  /*12520*/  IMAD.MOV.U32 R13, RZ, RZ, R0 ;  /* 0x000000ffff0d7224 */ /* 0x000fe400078e0000 */
[----:B------:R-:W-:-:S07]  /*12530*/  IMAD.MOV.U32 R5, RZ, RZ, R14 ;  /* 0x000000ffff057224 */ /* 0x000fce00078e000e */
[----:B------:R-:W-:Y:S05]  /*12540*/  WARPSYNC.COLLECTIVE R15, `(.L_x_13883) ;  /* 0x000000000f087348 */ /* 0x000fea0003c00000 */
[----:B------:R0:W1:Y:S02]  /*12550*/  SHFL.IDX P6, R14, R13, R12, R11 ;  /* 0x0000000c0d0e7389 */ /* 0x00006400000c000b */
[----:B01----:R-:W-:Y:S01]  /*12560*/  ENDCOLLECTIVE ;  /* 0x000000000000791b */ /* 0x003fe20003800000 */
.L_x_13883:
[----:B------:R-:W-:Y:S05]  /*12570*/  BRA `(.L_x_13884) ;  /* 0xffffffc0001c7947 */ /* 0x000fea000383ffff */
.L_x_13806:
        /* <DEDUP_REMOVED lines=8> */
.L_x_13886:
[----:B------:R-:W-:Y:S05]  /*12600*/  BSYNC B0 ;  /* 0x0000000000007941 */ /* 0x000fea0003800000 */
.L_x_13885:
        /* <DEDUP_REMOVED lines=9> */
.L_x_13887:
        /* <DEDUP_REMOVED lines=8> */
.L_x_13888:
        /* <DEDUP_REMOVED lines=13> */
.L_x_13889:
[----:B------:R-:W-:Y:S02]  /*127f0*/  IMAD.MOV.U32 R13, RZ, RZ, R4 ;  /* 0x000000ffff0d7224 */ /* 0x000fe400078e0004 */
[----:B------:R-:W-:Y:S01]  /*12800*/  IMAD.MOV.U32 R12, RZ, RZ, 0x2 ;  /* 0x00000002ff0c7424 */ /* 0x000fe200078e00ff */
[----:B------:R-:W-:-:S13]  /*12810*/  LOP3.LUT P6, RZ, R16, 0x800, RZ, 0xc0, !PT ;  /* 0x0000080010ff7812 */ /* 0x000fda00078cc0ff */
[----:B------:R-:W-:-:S04]  /*12820*/  @!P6 LEA R14, P0, R20, R14, 0x1 ;  /* 0x0000000e140ee211 */ /* 0x000fc800078008ff */
[----:B------:R-:W-:Y:S01]  /*12830*/  @!P6 IADD3.X R5, RZ, R5, RZ, P0, !PT ;  /* 0x00000005ff05e210 */ /* 0x000fe200007fe4ff */
[----:B------:R-:W-:-:S04]  /*12840*/  @!P6 IMAD.MOV.U32 R2, RZ, RZ, R14 ;  /* 0x000000ffff02e224 */ /* 0x000fc800078e000e */
        /* <DEDUP_REMOVED lines=11> */
.L_x_13890:
[----:B------:R-:W-:Y:S02]  /*12900*/  IMAD.MOV.U32 R13, RZ, RZ, R0 ;  /* 0x000000ffff0d7224 */ /* 0x000fe400078e0000 */
[----:B------:R-:W-:-:S07]  /*12910*/  IMAD.MOV.U32 R5, RZ, RZ, R14 ;  /* 0x000000ffff057224 */ /* 0x000fce00078e000e */
[----:B------:R-:W-:Y:S05]  /*12920*/  WARPSYNC.COLLECTIVE R15, `(.L_x_13891) ;  /* 0x000000000f087348 */ /* 0x000fea0003c00000 */
[----:B------:R0:W1:Y:S02]  /*12930*/  SHFL.IDX P6, R14, R13, R12, R11 ;  /* 0x0000000c0d0e7389 */ /* 0x00006400000c000b */
[----:B01----:R-:W-:Y:S01]  /*12940*/  ENDCOLLECTIVE ;  /* 0x000000000000791b */ /* 0x003fe20003800000 */
.L_x_13891:
[----:B------:R-:W-:Y:S02]  /*12950*/  IMAD.MOV.U32 R13, RZ, RZ, R4 ;  /* 0x000000ffff0d7224 */ /* 0x000fe400078e0004 */
[----:B------:R-:W-:Y:S01]  /*12960*/  IMAD.MOV.U32 R12, RZ, RZ, 0x3 ;  /* 0x00000003ff0c7424 */ /* 0x000fe200078e00ff */
[----:B------:R-:W-:-:S05]  /*12970*/  @!P1 LEA R14, P0, R20, R14, 0x1 ;  /* 0x0000000e140e9211 */ /* 0x000fca00078008ff */
[----:B------:R-:W-:-:S08]  /*12980*/  @!P1 IMAD.MOV.U32 R2, RZ, RZ, R14 ;  /* 0x000000ffff029224 */ /* 0x000fd000078e000e */
[----:B------:R-:W-:Y:S05]  /*12990*/  WARPSYNC.COLLECTIVE R15, `(.L_x_13892) ;  /* 0x000000000f087348 */ /* 0x000fea0003c00000 */
[----:B------:R0:W1:Y:S02]  /*129a0*/  SHFL.IDX P6, R14, R13, R12, R11 ;  /* 0x0000000c0d0e7389 */ /* 0x00006400000c000b */
[----:B01----:R-:W-:Y:S01]  /*129b0*/  ENDCOLLECTIVE ;  /* 0x000000000000791b */ /* 0x003fe20003800000 */
.L_x_13892:
        /* <DEDUP_REMOVED lines=15> */
.L_x_13893:
        /* <DEDUP_REMOVED lines=17> */
.L_x_13894:
[----:B------:R-:W-:Y:S01]  /*12bc0*/  MOV R13, R0 ;  /* 0x00000000000d7202 */ /* 0x000fe20000000f00 */
[----:B------:R-:W-:-:S07]  /*12bd0*/  IMAD.MOV.U32 R5, RZ, RZ, R14 ;  /* 0x000000ffff057224 */ /* 0x000fce00078e000e */
[----:B------:R-:W-:Y:S05]  /*12be0*/  WARPSYNC.COLLECTIVE R15, `(.L_x_13895) ;  /* 0x000000000f087348 */ /* 0x000fea0003c00000 */
[----:B------:R0:W1:Y:S02]  /*12bf0*/  SHFL.IDX P6, R14, R13, R12, R11 ;  /* 0x0000000c0d0e7389 */ /* 0x00006400000c000b */
[----:B01----:R-:W-:Y:S01]  /*12c00*/  ENDCOLLECTIVE ;  /* 0x000000000000791b */ /* 0x003fe20003800000 */
.L_x_13895:
[----:B------:R-:W-:Y:S02]  /*12c10*/  IMAD.MOV.U32 R13, RZ, RZ, R4 ;  /* 0x000000ffff0d7224 */ /* 0x000fe400078e0004 */
[----:B------:R-:W-:Y:S01]  /*12c20*/  IMAD.MOV.U32 R12, RZ, RZ, 0x5 ;  /* 0x00000005ff0c7424 */ /* 0x000fe200078e00ff */
[----:B------:R-:W-:-:S05]  /*12c30*/  @!P1 LEA R14, P0, R20, R14, 0x1 ;  /* 0x0000000e140e9211 */ /* 0x000fca00078008ff */
[----:B------:R-:W-:-:S08]  /*12c40*/  @!P1 IMAD.MOV.U32 R2, RZ, RZ, R14 ;  /* 0x000000ffff029224 */ /* 0x000fd000078e000e */
[----:B------:R-:W-:Y:S05]  /*12c50*/  WARPSYNC.COLLECTIVE R15, `(.L_x_13896) ;  /* 0x000000000f087348 */ /* 0x000fea0003c00000 */
[----:B------:R0:W1:Y:S02]  /*12c60*/  SHFL.IDX P6, R14, R13, R12, R11 ;  /* 0x0000000c0d0e7389 */ /* 0x00006400000c000b */
[----:B01----:R-:W-:Y:S01]  /*12c70*/  ENDCOLLECTIVE ;  /* 0x000000000000791b */ /* 0x003fe20003800000 */
.L_x_13896:
        /* <DEDUP_REMOVED lines=15> */
.L_x_13897:
        /* <DEDUP_REMOVED lines=17> */
.L_x_13898:
[----:B------:R-:W-:Y:S02]  /*12e80*/  IMAD.MOV.U32 R13, RZ, RZ, R0 ;  /* 0x000000ffff0d7224 */ /* 0x000fe400078e0000 */
[----:B------:R-:W-:-:S07]  /*12e90*/  IMAD.MOV.U32 R5, RZ, RZ, R14 ;  /* 0x000000ffff057224 */ /* 0x000fce00078e000e */
[----:B------:R-:W-:Y:S05]  /*12ea0*/  WARPSYNC.COLLECTIVE R15, `(.L_x_13899) ;  /* 0x000000000f087348 */ /* 0x000fea0003c00000 */
[----:B------:R0:W1:Y:S02]  /*12eb0*/  SHFL.IDX P6, R14, R13, R12, R11 ;  /* 0x0000000c0d0e7389 */ /* 0x00006400000c000b */
[----:B01----:R-:W-:Y:S01]  /*12ec0*/  ENDCOLLECTIVE ;  /* 0x000000000000791b */ /* 0x003fe20003800000 */
.L_x_13899:
[----:B------:R-:W-:Y:S02]  /*12ed0*/  IMAD.MOV.U32 R13, RZ, RZ, R4 ;  /* 0x000000ffff0d7224 */ /* 0x000fe400078e0004 */
[----:B------:R-:W-:Y:S01]  /*12ee0*/  IMAD.MOV.U32 R12, RZ, RZ, 0x7 ;  /* 0x00000007ff0c7424 */ /* 0x000fe200078e00ff */
[----:B------:R-:W-:-:S05]  /*12ef0*/  @!P1 LEA R14, P0, R20, R14, 0x1 ;  /* 0x0000000e140e9211 */ /* 0x000fca00078008ff */
[----:B------:R-:W-:-:S08]  /*12f00*/  @!P1 IMAD.MOV.U32 R2, RZ, RZ, R14 ;  /* 0x000000ffff029224 */ /* 0x000fd000078e000e */
[----:B------:R-:W-:Y:S05]  /*12f10*/  WARPSYNC.COLLECTIVE R15, `(.L_x_13900) ;  /* 0x000000000f087348 */ /* 0x000fea0003c00000 */
[----:B------:R0:W1:Y:S02]  /*12f20*/  SHFL.IDX P6, R14, R13, R12, R11 ;  /* 0x0000000c0d0e7389 */ /* 0x00006400000c000b */
[----:B01----:R-:W-:Y:S01]  /*12f30*/  ENDCOLLECTIVE ;  /* 0x000000000000791b */ /* 0x003fe20003800000 */
.L_x_13900:
        /* <DEDUP_REMOVED lines=10> */
[----:B------:R-:W-:-:S07]  /*12fe0*/  MOV R5, R14 ;  /* 0x0000000e00057202 */ /* 0x000fce0000000f00 */
[----:B0-----:R-:W-:Y:S05]  /*12ff0*/  WARPSYNC.COLLECTIVE R15, `(.L_x_13901) ;  /* 0x000000000f087348 */ /* 0x001fea0003c00000 */
[----:B------:R1:W2:Y:S02]  /*13000*/  SHFL.IDX P6, R14, R13, R12, R11 ;  /* 0x0000000c0d0e7389 */ /* 0x0002a400000c000b */
[----:B012---:R-:W-:Y:S01]  /*13010*/  ENDCOLLECTIVE ;  /* 0x000000000000791b */ /* 0x007fe20003800000 */
.L_x_13901:
[----:B------:R-:W-:Y:S05]  /*13020*/  BRA `(.L_x_13902) ;  /* 0xffffffc000347947 */ /* 0x000fea000383ffff */
.L_x_13809:
[----:B0-----:R0:W2:Y:S02]  /*13030*/  SYNCS.PHASECHK.TRANS64.TRYWAIT P0, [R17+URZ+0x32420], R0 ;  /* 0x03242000110075a7 */ /* 0x0010a4000800017f */
[----:B--2---:R-:W-:Y:S05]  /*13040*/  @!P0 NANOSLEEP.SYNCS 0x989680 ;  /* 0x009896800000895d */ /* 0x004fea0003900000 */
[----:B------:R-:W2:Y:S02]  /*13050*/  @!P0 SYNCS.PHASECHK.TRANS64 P0, [R17+URZ+0x32420], R0 ;  /* 0x03242000110085a7 */ /* 0x000ea4000800007f */
[----:B--2---:R-:W-:Y:S05]  /*13060*/  @!P0 BRA `(.L_x_13809) ;  /* 0xfffffffc00f08947 */ /* 0x004fea000383ffff */
[----:B------:R-:W-:Y:S05]  /*13070*/  BRA `(.L_x_13903) ;  /* 0xffffffc000987947 */ /* 0x000fea000383ffff */
.L_x_13812:
[----:B--2---:R2:W3:Y:S02]  /*13080*/  SYNCS.PHASECHK.TRANS64.TRYWAIT P0, [R24+URZ+0x32460], R3 ;  /* 0x03246003180075a7 */ /* 0x0044e4000800017f */
[----:B---3--:R-:W-:Y:S05]  /*13090*/  @!P0 NANOSLEEP.SYNCS 0x989680 ;  /* 0x009896800000895d */ /* 0x008fea0003900000 */
[----:B------:R-:W3:Y:S02]  /*130a0*/  @!P0 SYNCS.PHASECHK.TRANS64 P0, [R24+URZ+0x32460], R3 ;  /* 0x03246003180085a7 */ /* 0x000ee4000800007f */
[----:B---3--:R-:W-:Y:S05]  /*130b0*/  @!P0 BRA `(.L_x_13812) ;  /* 0xfffffffc00f08947 */ /* 0x008fea000383ffff */
[----:B------:R-:W-:Y:S05]  /*130c0*/  BRA `(.L_x_13904) ;  /* 0xffffffc000a47947 */ /* 0x000fea000383ffff */
.L_x_13813:
        /* <DEDUP_REMOVED lines=8> */
.L_x_13906:
[----:B------:R-:W-:Y:S05]  /*13150*/  BSYNC B0 ;  /* 0x0000000000007941 */ /* 0x000fea0003800000 */
.L_x_13905:
        /* <DEDUP_REMOVED lines=12> */
.L_x_13907:
        /* <DEDUP_REMOVED lines=9> */
.L_x_13908:
        /* <DEDUP_REMOVED lines=19> */
.L_x_13909:
[----:B------:R-:W-:Y:S01]  /*133e0*/  MOV R13, R6 ;  /* 0x00000006000d7202 */ /* 0x000fe20000000f00 */
[----:B------:R-:W-:Y:S01]  /*133f0*/  IMAD.MOV.U32 R12, RZ, RZ, 0x2 ;  /* 0x00000002ff0c7424 */ /* 0x000fe200078e00ff */
[----:B------:R-:W-:-:S13]  /*13400*/  IADD3 R2, P3, R14, R0, RZ ;  /* 0x000000000e027210 */ /* 0x000fda0007f7e0ff */
[----:B------:R-:W-:Y:S05]  /*13410*/  WARPSYNC.COLLECTIVE R15, `(.L_x_13910) ;  /* 0x000000000f087348 */ /* 0x000fea0003c00000 */
[----:B------:R0:W1:Y:S02]  /*13420*/  SHFL.IDX P6, R14, R13, R12, R11 ;  /* 0x0000000c0d0e7389 */ /* 0x00006400000c000b */
[----:B01----:R-:W-:Y:S01]  /*13430*/  ENDCOLLECTIVE ;  /* 0x000000000000791b */ /* 0x003fe20003800000 */
.L_x_13910:
        /* <DEDUP_REMOVED lines=17> */
.L_x_13911:
[----:B------:R-:W-:Y:S02]  /*13550*/  IMAD.MOV.U32 R13, RZ, RZ, R6 ;  /* 0x000000ffff0d7224 */ /* 0x000fe400078e0006 */
[----:B------:R-:W-:Y:S01]  /*13560*/  IMAD.MOV.U32 R12, RZ, RZ, 0x3 ;  /* 0x00000003ff0c7424 */ /* 0x000fe200078e00ff */
[----:B------:R-:W-:-:S13]  /*13570*/  IADD3 R2, P3, R14, R0, RZ ;  /* 0x000000000e027210 */ /* 0x000fda0007f7e0ff */
[----:B------:R-:W-:Y:S05]  /*13580*/  WARPSYNC.COLLECTIVE R15, `(.L_x_13912) ;  /* 0x000000000f087348 */ /* 0x000fea0003c00000 */
[----:B------:R0:W1:Y:S02]  /*13590*/  SHFL.IDX P6, R14, R13, R12, R11 ;  /* 0x0000000c0d0e7389 */ /* 0x00006400000c000b */
[----:B01----:R-:W-:Y:S01]  /*135a0*/  ENDCOLLECTIVE ;  /* 0x000000000000791b */ /* 0x003fe20003800000 */
.L_x_13912:
        /* <DEDUP_REMOVED lines=17> */
.L_x_13913:
[----:B------:R-:W-:Y:S02]  /*136c0*/  IMAD.MOV.U32 R13, RZ, RZ, R6 ;  /* 0x000000ffff0d7224 */ /* 0x000fe400078e0006 */
[----:B------:R-:W-:Y:S01]  /*136d0*/  IMAD.MOV.U32 R12, RZ, RZ, 0x4 ;  /* 0x00000004ff0c7424 */ /* 0x000fe200078e00ff */
[----:B------:R-:W-:-:S13]  /*136e0*/  IADD3 R2, P3, R14, R0, RZ ;  /* 0x000000000e027210 */ /* 0x000fda0007f7e0ff */
[----:B------:R-:W-:Y:S05]  /*136f0*/  WARPSYNC.COLLECTIVE R15, `(.L_x_13914) ;  /* 0x000000000f087348 */ /* 0x000fea0003c00000 */
[----:B------:R0:W1:Y:S02]  /*13700*/  SHFL.IDX P6, R14, R13, R12, R11 ;  /* 0x0000000c0d0e7389 */ /* 0x00006400000c000b */
[----:B01----:R-:W-:Y:S01]  /*13710*/  ENDCOLLECTIVE ;  /* 0x000000000000791b */ /* 0x003fe20003800000 */
.L_x_13914:
        /* <DEDUP_REMOVED lines=17> */
.L_x_13915:
[----:B------:R-:W-:Y:S02]  /*13830*/  IMAD.MOV.U32 R13, RZ, RZ, R6 ;  /* 0x000000ffff0d7224 */ /* 0x000fe400078e0006 */
[----:B------:R-:W-:Y:S01]  /*13840*/  IMAD.MOV.U32 R12, RZ, RZ, 0x5 ;  /* 0x00000005ff0c7424 */ /* 0x000fe200078e00ff */
[----:B------:R-:W-:-:S13]  /*13850*/  IADD3 R2, P3, R14, R0, RZ ;  /* 0x000000000e027210 */ /* 0x000fda0007f7e0ff */
[----:B------:R-:W-:Y:S05]  /*13860*/  WARPSYNC.COLLECTIVE R15, `(.L_x_13916) ;  /* 0x000000000f087348 */ /* 0x000fea0003c00000 */
[----:B------:R0:W1:Y:S02]  /*13870*/  SHFL.IDX P6, R14, R13, R12, R11 ;  /* 0x0000000c0d0e7389 */ /* 0x00006400000c000b */
[----:B01----:R-:W-:Y:S01]  /*13880*/  ENDCOLLECTIVE ;  /* 0x000000000000791b */ /* 0x003fe20003800000 */
.L_x_13916:
        /* <DEDUP_REMOVED lines=12> */
.L_x_13917:
        /* <DEDUP_REMOVED lines=9> */
.L_x_13819:
[----:B--2---:R2:W3:Y:S02]  /*139e0*/  SYNCS.PHASECHK.TRANS64.TRYWAIT P0, [R10+URZ+0x32440], R25 ;  /* 0x032440190a0075a7 */ /* 0x0044e4000800017f */
[----:B---3--:R-:W-:Y:S05]  /*139f0*/  @!P0 NANOSLEEP.SYNCS 0x989680 ;  /* 0x009896800000895d */ /* 0x008fea0003900000 */
[----:B------:R-:W3:Y:S02]  /*13a00*/  @!P0 SYNCS.PHASECHK.TRANS64 P0, [R10+URZ+0x32440], R25 ;  /* 0x032440190a0085a7 */ /* 0x000ee4000800007f */
[----:B---3--:R-:W-:Y:S05]  /*13a10*/  @!P0 BRA `(.L_x_13819) ;  /* 0xfffffffc00f08947 */ /* 0x008fea000383ffff */
[----:B------:R-:W-:Y:S05]  /*13a20*/  BRA `(.L_x_13919) ;  /* 0xffffffc400047947 */ /* 0x000fea000383ffff */
.L_x_13820:
[----:B------:R-:W-:Y:S01]  /*13a30*/  BSSY B1, `(.L_x_13920) ;  /* 0x0000008000017945 */ /* 0x000fe20003800000 */
[----:B------:R-:W-:Y:S01]  /*13a40*/  IMAD.MOV.U32 R13, RZ, RZ, R21 ;  /* 0x000000ffff0d7224 */ /* 0x000fe200078e0015 */
[----:B------:R-:W-:Y:S01]  /*13a50*/  MOV R12, RZ ;  /* 0x000000ff000c7202 */ /* 0x000fe20000000f00 */
[----:B------:R-:W-:Y:S02]  /*13a60*/  IMAD.MOV.U32 R11, RZ, RZ, 0x181f ;  /* 0x0000181fff0b7424 */ /* 0x000fe400078e00ff */
[----:B------:R-:W-:-:S07]  /*13a70*/  IMAD.MOV.U32 R15, RZ, RZ, -0x1 ;  /* 0xffffffffff0f7424 */ /* 0x000fce00078e00ff */
[----:B--2---:R-:W-:Y:S05]  /*13a80*/  WARPSYNC.COLLECTIVE R15, `(.L_x_13921) ;  /* 0x000000000f087348 */ /* 0x004fea0003c00000 */
[----:B------:R0:W1:Y:S02]  /*13a90*/  SHFL.IDX P6, R14, R13, R12, R11 ;  /* 0x0000000c0d0e7389 */ /* 0x00006400000c000b */
[----:B012---:R-:W-:Y:S01]  /*13aa0*/  ENDCOLLECTIVE ;  /* 0x000000000000791b */ /* 0x007fe20003800000 */
.L_x_13921:
[----:B------:R-:W-:Y:S05]  /*13ab0*/  BSYNC B1 ;  /* 0x0000000000017941 */ /* 0x000fea0003800000 */
.L_x_13920:
        /* <DEDUP_REMOVED lines=9> */
.L_x_13922:
[----:B------:R-:W-:Y:S02]  /*13b50*/  IMAD.MOV.U32 R13, RZ, RZ, R21 ;  /* 0x000000ffff0d7224 */ /* 0x000fe400078e0015 */
[----:B------:R-:W-:Y:S01]  /*13b60*/  IMAD.MOV.U32 R12, RZ, RZ, 0x1 ;  /* 0x00000001ff0c7424 */ /* 0x000fe200078e00ff */
[----:B------:R-:W-:-:S13]  /*13b70*/  IADD3 R2, P0, R14, R0, RZ ;  /* 0x000000000e027210 */ /* 0x000fda0007f1e0ff */
[----:B------:R-:W-:Y:S05]  /*13b80*/  WARPSYNC.COLLECTIVE R15, `(.L_x_13923) ;  /* 0x000000000f087348 */ /* 0x000fea0003c00000 */
[----:B------:R0:W1:Y:S02]  /*13b90*/  SHFL.IDX P6, R14, R13, R12, R11 ;  /* 0x0000000c0d0e7389 */ /* 0x00006400000c000b */
[----:B01----:R-:W-:Y:S01]  /*13ba0*/  ENDCOLLECTIVE ;  /* 0x000000000000791b */ /* 0x003fe20003800000 */
.L_x_13923:
        /* <DEDUP_REMOVED lines=10> */
.L_x_13924:
[----:B------:R-:W-:Y:S02]  /*13c50*/  IMAD.MOV.U32 R13, RZ, RZ, R21 ;  /* 0x000000ffff0d7224 */ /* 0x000fe400078e0015 */
[----:B------:R-:W-:Y:S02]  /*13c60*/  IMAD.MOV.U32 R12, RZ, RZ, 0x2 ;  /* 0x00000002ff0c7424 */ /* 0x000fe400078e00ff */
[----:B------:R-:W-:-:S07]  /*13c70*/  IMAD.MOV.U32 R6, RZ, RZ, R14 ;  /* 0x000000ffff067224 */ /* 0x000fce00078e000e */
[----:B------:R-:W-:Y:S05]  /*13c80*/  WARPSYNC.COLLECTIVE R15, `(.L_x_13925) ;  /* 0x000000000f087348 */ /* 0x000fea0003c00000 */
[----:B------:R0:W1:Y:S02]  /*13c90*/  SHFL.IDX P6, R14, R13, R12, R11 ;  /* 0x0000000c0d0e7389 */ /* 0x00006400000c000b */
[----:B01----:R-:W-:Y:S01]  /*13ca0*/  ENDCOLLECTIVE ;  /* 0x000000000000791b */ /* 0x003fe20003800000 */
.L_x_13925:
        /* <DEDUP_REMOVED lines=11> */
.L_x_13926:
[----:B------:R-:W-:Y:S02]  /*13d60*/  IMAD.MOV.U32 R13, RZ, RZ, R21 ;  /* 0x000000ffff0d7224 */ /* 0x000fe400078e0015 */
[----:B------:R-:W-:Y:S01]  /*13d70*/  IMAD.MOV.U32 R12, RZ, RZ, 0x3 ;  /* 0x00000003ff0c7424 */ /* 0x000fe200078e00ff */
[----:B------:R-:W-:-:S13]  /*13d80*/  IADD3 R2, P0, R14, R0, RZ ;  /* 0x000000000e027210 */ /* 0x000fda0007f1e0ff */
[----:B------:R-:W-:Y:S05]  /*13d90*/  WARPSYNC.COLLECTIVE R15, `(.L_x_13927) ;  /* 0x000000000f087348 */ /* 0x000fea0003c00000 */
[----:B------:R0:W1:Y:S02]  /*13da0*/  SHFL.IDX P6, R14, R13, R12, R11 ;  /* 0x0000000c0d0e7389 */ /* 0x00006400000c000b */
[----:B01----:R-:W-:Y:S01]  /*13db0*/  ENDCOLLECTIVE ;  /* 0x000000000000791b */ /* 0x003fe20003800000 */
.L_x_13927:
        /* <DEDUP_REMOVED lines=10> */
.L_x_13928:
[----:B------:R-:W-:Y:S02]  /*13e60*/  IMAD.MOV.U32 R13, RZ, RZ, R21 ;  /* 0x000000ffff0d7224 */ /* 0x000fe400078e0015 */
[----:B------:R-:W-:Y:S01]  /*13e70*/  IMAD.MOV.U32 R12, RZ, RZ, 0x4 ;  /* 0x00000004ff0c7424 */ /* 0x000fe200078e00ff */
[----:B------:R-:W-:-:S13]  /*13e80*/  IADD3 R2, P0, R14, R0, RZ ;  /* 0x000000000e027210 */ /* 0x000fda0007f1e0ff */
[----:B------:R-:W-:Y:S05]  /*13e90*/  WARPSYNC.COLLECTIVE R15, `(.L_x_13929) ;  /* 0x000000000f087348 */ /* 0x000fea0003c00000 */
[----:B------:R0:W1:Y:S02]  /*13ea0*/  SHFL.IDX P6, R14, R13, R12, R11 ;  /* 0x0000000c0d0e7389 */ /* 0x00006400000c000b */
[----:B01----:R-:W-:Y:S01]  /*13eb0*/  ENDCOLLECTIVE ;  /* 0x000000000000791b */ /* 0x003fe20003800000 */
.L_x_13929:
        /* <DEDUP_REMOVED lines=10> */
.L_x_13930:
[----:B------:R-:W-:Y:S02]  /*13f60*/  IMAD.MOV.U32 R13, RZ, RZ, R21 ;  /* 0x000000ffff0d7224 */ /* 0x000fe400078e0015 */
[----:B------:R-:W-:Y:S01]  /*13f70*/  IMAD.MOV.U32 R12, RZ, RZ, 0x5 ;  /* 0x00000005ff0c7424 */ /* 0x000fe200078e00ff */
[----:B------:R-:W-:-:S13]  /*13f80*/  IADD3 R2, P0, R14, R0, RZ ;  /* 0x000000000e027210 */ /* 0x000fda0007f1e0ff */
[----:B------:R-:W-:Y:S05]  /*13f90*/  WARPSYNC.COLLECTIVE R15, `(.L_x_13931) ;  /* 0x000000000f087348 */ /* 0x000fea0003c00000 */
[----:B------:R0:W1:Y:S02]  /*13fa0*/  SHFL.IDX P6, R14, R13, R12, R11 ;  /* 0x0000000c0d0e7389 */ /* 0x00006400000c000b */
[----:B01----:R-:W-:Y:S01]  /*13fb0*/  ENDCOLLECTIVE ;  /* 0x000000000000791b */ /* 0x003fe20003800000 */
.L_x_13931:
        /* <DEDUP_REMOVED lines=10> */
.L_x_13932:
[----:B------:R-:W-:Y:S05]  /*14060*/  BRA `(.L_x_13933) ;  /* 0xffffffc000447947 */ /* 0x000fea000383ffff */
.L_x_13825:
[----:B---3--:R3:W4:Y:S02]  /*14070*/  SYNCS.PHASECHK.TRANS64.TRYWAIT P0, [R10+URZ+0x32460], R25 ;  /* 0x032460190a0075a7 */ /* 0x008724000800017f */
[----:B----4-:R-:W-:Y:S05]  /*14080*/  @!P0 NANOSLEEP.SYNCS 0x989680 ;  /* 0x009896800000895d */ /* 0x010fea0003900000 */
[----:B------:R-:W4:Y:S02]  /*14090*/  @!P0 SYNCS.PHASECHK.TRANS64 P0, [R10+URZ+0x32460], R25 ;  /* 0x032460190a0085a7 */ /* 0x000f24000800007f */
[----:B----4-:R-:W-:Y:S05]  /*140a0*/  @!P0 BRA `(.L_x_13825) ;  /* 0xfffffffc00f08947 */ /* 0x010fea000383ffff */
[----:B------:R-:W-:Y:S05]  /*140b0*/  BRA `(.L_x_13934) ;  /* 0xffffffc000907947 */ /* 0x000fea000383ffff */
.L_x_13826:
        /* <DEDUP_REMOVED lines=8> */
.L_x_13936:
[----:B------:R-:W-:Y:S05]  /*14140*/  BSYNC B1 ;  /* 0x0000000000017941 */ /* 0x000fea0003800000 */
.L_x_13935:
        /* <DEDUP_REMOVED lines=9> */
.L_x_13937:
[----:B------:R-:W-:Y:S02]  /*141e0*/  IMAD.MOV.U32 R13, RZ, RZ, R24 ;  /* 0x000000ffff0d7224 */ /* 0x000fe400078e0018 */
[----:B------:R-:W-:Y:S01]  /*141f0*/  IMAD.MOV.U32 R12, RZ, RZ, 0x1 ;  /* 0x00000001ff0c7424 */ /* 0x000fe200078e00ff */
[----:B------:R-:W-:-:S13]  /*14200*/  IADD3 R2, P0, R14, R0, RZ ;  /* 0x000000000e027210 */ /* 0x000fda0007f1e0ff */
[----:B------:R-:W-:Y:S05]  /*14210*/  WARPSYNC.COLLECTIVE R15, `(.L_x_13938) ;  /* 0x000000000f087348 */ /* 0x000fea0003c00000 */
[----:B------:R0:W1:Y:S02]  /*14220*/  SHFL.IDX P6, R14, R13, R12, R11 ;  /* 0x0000000c0d0e7389 */ /* 0x00006400000c000b */
[----:B01----:R-:W-:Y:S01]  /*14230*/  ENDCOLLECTIVE ;  /* 0x000000000000791b */ /* 0x003fe20003800000 */
.L_x_13938:
        /* <DEDUP_REMOVED lines=13> */
.L_x_13939:
[----:B------:R-:W-:Y:S02]  /*14310*/  IMAD.MOV.U32 R13, RZ, RZ, R24 ;  /* 0x000000ffff0d7224 */ /* 0x000fe400078e0018 */
[----:B------:R-:W-:Y:S01]  /*14320*/  IMAD.MOV.U32 R12, RZ, RZ, 0x2 ;  /* 0x00000002ff0c7424 */ /* 0x000fe200078e00ff */
[----:B------:R-:W-:-:S13]  /*14330*/  IADD3 R2, P0, R14, R0, RZ ;  /* 0x000000000e027210 */ /* 0x000fda0007f1e0ff */
[----:B------:R-:W-:Y:S05]  /*14340*/  WARPSYNC.COLLECTIVE R15, `(.L_x_13940) ;  /* 0x000000000f087348 */ /* 0x000fea0003c00000 */
[----:B------:R0:W1:Y:S02]  /*14350*/  SHFL.IDX P6, R14, R13, R12, R11 ;  /* 0x0000000c0d0e7389 */ /* 0x00006400000c000b */
[----:B01----:R-:W-:Y:S01]  /*14360*/  ENDCOLLECTIVE ;  /* 0x000000000000791b */ /* 0x003fe20003800000 */
.L_x_13940:
        /* <DEDUP_REMOVED lines=13> */
.L_x_13941:
[----:B------:R-:W-:Y:S02]  /*14440*/  IMAD.MOV.U32 R13, RZ, RZ, R24 ;  /* 0x000000ffff0d7224 */ /* 0x000fe400078e0018 */
[----:B------:R-:W-:Y:S01]  /*14450*/  IMAD.MOV.U32 R12, RZ, RZ, 0x3 ;  /* 0x00000003ff0c7424 */ /* 0x000fe200078e00ff */
[----:B------:R-:W-:-:S13]  /*14460*/  IADD3 R2, P0, R14, R0, RZ ;  /* 0x000000000e027210 */ /* 0x000fda0007f1e0ff */
[----:B------:R-:W-:Y:S05]  /*14470*/  WARPSYNC.COLLECTIVE R15, `(.L_x_13942) ;  /* 0x000000000f087348 */ /* 0x000fea0003c00000 */
[----:B------:R0:W1:Y:S02]  /*14480*/  SHFL.IDX P6, R14, R13, R12, R11 ;  /* 0x0000000c0d0e7389 */ /* 0x00006400000c000b */
[----:B01----:R-:W-:Y:S01]  /*14490*/  ENDCOLLECTIVE ;  /* 0x000000000000791b */ /* 0x003fe20003800000 */
.L_x_13942:
        /* <DEDUP_REMOVED lines=13> */
.L_x_13943:
[----:B------:R-:W-:Y:S02]  /*14570*/  IMAD.MOV.U32 R13, RZ, RZ, R24 ;  /* 0x000000ffff0d7224 */ /* 0x000fe400078e0018 */
[----:B------:R-:W-:Y:S01]  /*14580*/  IMAD.MOV.U32 R12, RZ, RZ, 0x4 ;  /* 0x00000004ff0c7424 */ /* 0x000fe200078e00ff */
[----:B------:R-:W-:-:S13]  /*14590*/  IADD3 R2, P0, R14, R0, RZ ;  /* 0x000000000e027210 */ /* 0x000fda0007f1e0ff */
[----:B------:R-:W-:Y:S05]  /*145a0*/  WARPSYNC.COLLECTIVE R15, `(.L_x_13944) ;  /* 0x000000000f087348 */ /* 0x000fea0003c00000 */
[----:B------:R0:W1:Y:S02]  /*145b0*/  SHFL.IDX P6, R14, R13, R12, R11 ;  /* 0x0000000c0d0e7389 */ /* 0x00006400000c000b */
[----:B01----:R-:W-:Y:S01]  /*145c0*/  ENDCOLLECTIVE ;  /* 0x000000000000791b */ /* 0x003fe20003800000 */
.L_x_13944:
        /* <DEDUP_REMOVED lines=13> */
.L_x_13945:
[----:B------:R-:W-:Y:S02]  /*146a0*/  IMAD.MOV.U32 R13, RZ, RZ, R24 ;  /* 0x000000ffff0d7224 */ /* 0x000fe400078e0018 */
[----:B------:R-:W-:Y:S01]  /*146b0*/  IMAD.MOV.U32 R12, RZ, RZ, 0x5 ;  /* 0x00000005ff0c7424 */ /* 0x000fe200078e00ff */
[----:B------:R-:W-:-:S13]  /*146c0*/  IADD3 R2, P0, R14, R0, RZ ;  /* 0x000000000e027210 */ /* 0x000fda0007f1e0ff */
[----:B------:R-:W-:Y:S05]  /*146d0*/  WARPSYNC.COLLECTIVE R15, `(.L_x_13946) ;  /* 0x000000000f087348 */ /* 0x000fea0003c00000 */
[----:B------:R0:W1:Y:S02]  /*146e0*/  SHFL.IDX P6, R14, R13, R12, R11 ;  /* 0x0000000c0d0e7389 */ /* 0x00006400000c000b */
[----:B01----:R-:W-:Y:S01]  /*146f0*/  ENDCOLLECTIVE ;  /* 0x000000000000791b */ /* 0x003fe20003800000 */
.L_x_13946:
        /* <DEDUP_REMOVED lines=13> */
.L_x_13947:
[----:B------:R-:W-:Y:S05]  /*147d0*/  BRA `(.L_x_13948) ;  /* 0xffffffbc00dc7947 */ /* 0x000fea000383ffff */
.L_x_13834:
        /* <DEDUP_REMOVED lines=8> */
.L_x_13950:
[----:B------:R-:W-:Y:S05]  /*14860*/  BSYNC B0 ;  /* 0x0000000000007941 */ /* 0x000fea0003800000 */
.L_x_13949:
[----:B------:R-:W-:Y:S05]  /*14870*/  BRA `(.L_x_13951) ;  /* 0xffffffc000ac7947 */ /* 0x000fea000383ffff */
.L_x_13837:
[----:B0-----:R0:W1:Y:S02]  /*14880*/  SYNCS.PHASECHK.TRANS64.TRYWAIT P0, [R7+URZ+0x32420], R0 ;  /* 0x03242000070075a7 */ /* 0x001064000800017f */
[----:B-1----:R-:W-:Y:S05]  /*14890*/  @!P0 NANOSLEEP.SYNCS 0x989680 ;  /* 0x009896800000895d */ /* 0x002fea0003900000 */
[----:B------:R-:W1:Y:S02]  /*148a0*/  @!P0 SYNCS.PHASECHK.TRANS64 P0, [R7+URZ+0x32420], R0 ;  /* 0x03242000070085a7 */ /* 0x000e64000800007f */
[----:B-1----:R-:W-:Y:S05]  /*148b0*/  @!P0 BRA `(.L_x_13837) ;  /* 0xfffffffc00f08947 */ /* 0x002fea000383ffff */
[----:B------:R-:W-:Y:S05]  /*148c0*/  BRA `(.L_x_13952) ;  /* 0xffffffc000f47947 */ /* 0x000fea000383ffff */
.L_x_13838:
        /* <DEDUP_REMOVED lines=11> */
.L_x_13954:
[----:B------:R-:W-:Y:S05]  /*14980*/  BSYNC B0 ;  /* 0x0000000000007941 */ /* 0x000fea0003800000 */
.L_x_13953:
[----:B------:R-:W-:Y:S05]  /*14990*/  BRA `(.L_x_13955) ;  /* 0xffffffc000dc7947 */ /* 0x000fea000383ffff */
.L_x_13841:
[----:B------:R-:W-:Y:S01]  /*149a0*/  BSSY B1, `(.L_x_13956) ;  /* 0x0000006000017945 */ /* 0x000fe20003800000 */
[----:B------:R-:W-:-:S07]  /*149b0*/  IMAD.MOV.U32 R15, RZ, RZ, -0x1 ;  /* 0xffffffffff0f7424 */ /* 0x000fce00078e00ff */
[----:B0-23-5:R-:W-:Y:S05]  /*149c0*/  WARPSYNC.COLLECTIVE R15, `(.L_x_13957) ;  /* 0x000000000f0c7348 */ /* 0x02dfea0003c00000 */
[----:B------:R-:W-:Y:S02]  /*149d0*/  ELECT P6, UR62, PT ;  /* 0x00000000003e782f */ /* 0x000fe400038c0000 */
[----:B------:R-:W-:Y:S01]  /*149e0*/  MOV R14, UR62 ;  /* 0x0000003e000e7c02 */ /* 0x000fe20008000f00 */
[----:B0-23-5:R-:W-:Y:S10]  /*149f0*/  ENDCOLLECTIVE ;  /* 0x000000000000791b */ /* 0x02dff40003800000 */
.L_x_13957:
[----:B------:R-:W-:Y:S05]  /*14a00*/  BSYNC B1 ;  /* 0x0000000000017941 */ /* 0x000fea0003800000 */
.L_x_13956:
[----:B------:R-:W-:Y:S05]  /*14a10*/  BRA `(.L_x_13958) ;  /* 0xffffffc000d47947 */ /* 0x000fea000383ffff */
.L_x_13843:
[----:B0-----:R0:W1:Y:S02]  /*14a20*/  SYNCS.PHASECHK.TRANS64.TRYWAIT P1, [R5+URZ+0x32440], R0 ;  /* 0x03244000050075a7 */ /* 0x001064000802017f */
[----:B-1----:R-:W-:Y:S05]  /*14a30*/  @!P1 NANOSLEEP.SYNCS 0x989680 ;  /* 0x009896800000995d */ /* 0x002fea0003900000 */
[----:B------:R-:W1:Y:S02]  /*14a40*/  @!P1 SYNCS.PHASECHK.TRANS64 P1, [R5+URZ+0x32440], R0 ;  /* 0x03244000050095a7 */ /* 0x000e64000802007f */
[----:B-1----:R-:W-:Y:S05]  /*14a50*/  @!P1 BRA `(.L_x_13843) ;  /* 0xfffffffc00f09947 */ /* 0x002fea000383ffff */
[----:B------:R-:W-:Y:S05]  /*14a60*/  BRA `(.L_x_13959) ;  /* 0xffffffc000fc7947 */ /* 0x000fea000383ffff */
.L_x_13845:
[----:B-1----:R1:W4:Y:S02]  /*14a70*/  SYNCS.PHASECHK.TRANS64.TRYWAIT P1, [R3+URZ+0x32440], R2 ;  /* 0x03244002030075a7 */ /* 0x002324000802017f */
[----:B----4-:R-:W-:Y:S05]  /*14a80*/  @!P1 NANOSLEEP.SYNCS 0x989680 ;  /* 0x009896800000995d */ /* 0x010fea0003900000 */
[----:B------:R-:W4:Y:S02]  /*14a90*/  @!P1 SYNCS.PHASECHK.TRANS64 P1, [R3+URZ+0x32440], R2 ;  /* 0x03244002030095a7 */ /* 0x000f24000802007f */
[----:B----4-:R-:W-:Y:S05]  /*14aa0*/  @!P1 BRA `(.L_x_13845) ;  /* 0xfffffffc00f09947 */ /* 0x010fea000383ffff */
[----:B------:R-:W-:Y:S05]  /*14ab0*/  BRA `(.L_x_13960) ;  /* 0xffffffc400087947 */ /* 0x000fea000383ffff */
.L_x_13847:
[----:B----4-:R4:W0:Y:S02]  /*14ac0*/  SYNCS.PHASECHK.TRANS64.TRYWAIT P1, [R5+URZ+0x32460], R0 ;  /* 0x03246000050075a7 */ /* 0x010824000802017f */
[----:B0-----:R-:W-:Y:S05]  /*14ad0*/  @!P1 NANOSLEEP.SYNCS 0x989680 ;  /* 0x009896800000995d */ /* 0x001fea0003900000 */
[----:B------:R-:W0:Y:S02]  /*14ae0*/  @!P1 SYNCS.PHASECHK.TRANS64 P1, [R5+URZ+0x32460], R0 ;  /* 0x03246000050095a7 */ /* 0x000e24000802007f */
[----:B0-----:R-:W-:Y:S05]  /*14af0*/  @!P1 BRA `(.L_x_13847) ;  /* 0xfffffffc00f09947 */ /* 0x001fea000383ffff */
[----:B------:R-:W-:Y:S05]  /*14b00*/  BRA `(.L_x_13961) ;  /* 0xffffffc400047947 */ /* 0x000fea000383ffff */
.L_x_13962:
        /* <DEDUP_REMOVED lines=15> */
.L_x_15568:


//--------------------- .text._ZN7cutlass13device_kernelIN5flash11enable_sm90INS1_16FlashAttnFwdSm90INS1_25CollectiveMainloopFwdSm90ILi2EN4cute5tupleIJNS5_1CILi1EEES8_S8_EEENS6_IJNS7_ILi128EEENS7_ILi96EEENS7_ILi64EEEEEELi256ENS_6half_tEfNS_4arch4Sm90ELb1ELb0ELb0ELb1ELb1ELb0ELb0ELb1ELb0ELb1ELb0ELb0EEENS1_21CollectiveEpilogueFwdINS6_IJSA_NS7_ILi256EEESB_EEES9_SE_SG_Li256ELb1ELb1ELb0ELb0EEENS1_36VarlenDynamicPersistentTileSchedulerILi128ELi96ELi256ELi128ELb0ELb1ELb1ELb1ELb1ELb1EEEEEEEEEvNT_6ParamsE --------------------------
	.section	.text._ZN7cutlass13device_kernelIN5flash11enable_sm90INS1_16FlashAttnFwdSm90INS1_25CollectiveMainloopFwdSm90ILi2EN4cute5tupleIJNS5_1CILi1EEES8_S8_EEENS6_IJNS7_ILi128EEENS7_ILi96EEENS7_ILi64EEEEEELi256ENS_6half_tEfNS_4arch4Sm90ELb1ELb0ELb0ELb1ELb1ELb0ELb0ELb1ELb0ELb1ELb0ELb0EEENS1_21CollectiveEpilogueFwdINS6_IJSA_NS7_ILi256EEESB_EEES9_SE_SG_Li256ELb1ELb1ELb0ELb0EEENS1_36VarlenDynamicPersistentTileSchedulerILi128ELi96ELi256ELi128ELb0ELb1ELb1ELb1ELb1ELb1EEEEEEEEEvNT_6ParamsE,"ax",@progbits
	.align	128
.text._ZN7cutlass13device_kernelIN5flash11enable_sm90INS1_16FlashAttnFwdSm90INS1_25CollectiveMainloopFwdSm90ILi2EN4cute5tupleIJNS5_1CILi1EEES8_S8_EEENS6_IJNS7_ILi128EEENS7_ILi96EEENS7_ILi64EEEEEELi256ENS_6half_tEfNS_4arch4Sm90ELb1ELb0ELb0ELb1ELb1ELb0ELb0ELb1ELb0ELb1ELb0ELb0EEENS1_21CollectiveEpilogueFwdINS6_IJSA_NS7_ILi256EEESB_EEES9_SE_SG_Li256ELb1ELb1ELb0ELb0EEENS1_36VarlenDynamicPersistentTileSchedulerILi128ELi96ELi256ELi128ELb0ELb1ELb1ELb1ELb1ELb1EEEEEEEEEvNT_6ParamsE:
        .type           _ZN7cutlass13device_kernelIN5flash11enable_sm90INS1_16FlashAttnFwdSm90INS1_25CollectiveMainloopFwdSm90ILi2EN4cute5tupleIJNS5_1CILi1EEES8_S8_EEENS6_IJNS7_ILi128EEENS7_ILi96EEENS7_ILi64EEEEEELi256ENS_6half_tEfNS_4arch4Sm90ELb1ELb0ELb0ELb1ELb1ELb0ELb0ELb1ELb0ELb1ELb0ELb0EEENS1_21CollectiveEpilogueFwdINS6_IJSA_NS7_ILi256EEESB_EEES9_SE_SG_Li256ELb1ELb1ELb0ELb0EEENS1_36VarlenDynamicPersistentTileSchedulerILi128ELi96ELi256ELi128ELb0ELb1ELb1ELb1ELb1ELb1EEEEEEEEEvNT_6ParamsE,@function
        .size           _ZN7cutlass13device_kernelIN5flash11enable_sm90INS1_16FlashAttnFwdSm90INS1_25CollectiveMainloopFwdSm90ILi2EN4cute5tupleIJNS5_1CILi1EEES8_S8_EEENS6_IJNS7_ILi128EEENS7_ILi96EEENS7_ILi64EEEEEELi256ENS_6half_tEfNS_4arch4Sm90ELb1ELb0ELb0ELb1ELb1ELb0ELb0ELb1ELb0ELb1ELb0ELb0EEENS1_21CollectiveEpilogueFwdINS6_IJSA_NS7_ILi256EEESB_EEES9_SE_SG_Li256ELb1ELb1ELb0ELb0EEENS1_36VarlenDynamicPersistentTileSchedulerILi128ELi96ELi256ELi128ELb0ELb1ELb1ELb1ELb1ELb1EEEEEEEEEvNT_6ParamsE,(.L_x_15569 - _ZN7cutlass13device_kernelIN5flash11enable_sm90INS1_16FlashAttnFwdSm90INS1_25CollectiveMainloopFwdSm90ILi2EN4cute5tupleIJNS5_1CILi1EEES8_S8_EEENS6_IJNS7_ILi128EEENS7_ILi96EEENS7_ILi64EEEEEELi256ENS_6half_tEfNS_4arch4Sm90ELb1ELb0ELb0ELb1ELb1ELb0ELb0ELb1ELb0ELb1ELb0ELb0EEENS1_21CollectiveEpilogueFwdINS6_IJSA_NS7_ILi256EEESB_EEES9_SE_SG_Li256ELb1ELb1ELb0ELb0EEENS1_36VarlenDynamicPersistentTileSchedulerILi128ELi96ELi256ELi128ELb0ELb1ELb1ELb1ELb1ELb1EEEEEEEEEvNT_6ParamsE)
        .other          _ZN7cutlass13device_kernelIN5flash11enable_sm90INS1_16FlashAttnFwdSm90INS1_25CollectiveMainloopFwdSm90ILi2EN4cute5tupleIJNS5_1CILi1EEES8_S8_EEENS6_IJNS7_ILi128EEENS7_ILi96EEENS7_ILi64EEEEEELi256ENS_6half_tEfNS_4arch4Sm90ELb1ELb0ELb0ELb1ELb1ELb0ELb0ELb1ELb0ELb1ELb0ELb0EEENS1_21CollectiveEpilogueFwdINS6_IJSA_NS7_ILi256EEESB_EEES9_SE_SG_Li256ELb1ELb1ELb0ELb0EEENS1_36VarlenDynamicPersistentTileSchedulerILi128ELi96ELi256ELi128ELb0ELb1ELb1ELb1ELb1ELb1EEEEEEEEEvNT_6ParamsE,@"STO_CUDA_ENTRY STV_DEFAULT"
_ZN7cutlass13device_kernelIN5flash11enable_sm90INS1_16FlashAttnFwdSm90INS1_25CollectiveMainloopFwdSm90ILi2EN4cute5tupleIJNS5_1CILi1EEES8_S8_EEENS6_IJNS7_ILi128EEENS7_ILi96EEENS7_ILi64EEEEEELi256ENS_6half_tEfNS_4arch4Sm90ELb1ELb0ELb0ELb1ELb1ELb0ELb0ELb1ELb0ELb1ELb0ELb0EEENS1_21CollectiveEpilogueFwdINS6_IJSA_NS7_ILi256EEESB_EEES9_SE_SG_Li256ELb1ELb1ELb0ELb0EEENS1_36VarlenDynamicPersistentTileSchedulerILi128ELi96ELi256ELi128ELb0ELb1ELb1ELb1ELb1ELb1EEEEEEEEEvNT_6ParamsE:
        /* <DEDUP_REMOVED lines=45> */
.L_x_13963:
        /* <DEDUP_REMOVED lines=22> */
.L_x_13964:
        /* <DEDUP_REMOVED lines=18> */
.L_x_13965:
        /* <DEDUP_REMOVED lines=22> */
.L_x_13966:
        /* <DEDUP_REMOVED lines=23> */
.L_x_13967:
        /* <DEDUP_REMOVED lines=8> */
.L_x_13969:
        /* <DEDUP_REMOVED lines=23> */
[----:B------:R-:W-:Y:S01]  /*0a10*/  R2UR UR5, R5 ;  /* 0x00000000050572ca */ /* 0x000fe200000e0000 */
        /* <DEDUP_REMOVED lines=42> */
[----:B------:R-:W-:Y:S01]  /*0cc0*/  SHF.R.S32.HI R200, RZ, 0x3, R0 ;  /* 0x00000003ffc87819 */ /* 0x000fe20000011400 */
[----:B------:R-:W-:Y:S01]  /*0cd0*/  IMAD.IADD R3, R202, 0x1, -R3 ;  /* 0x00000001ca037824 */ /* 0x000fe200078e0a03 */
[----:B------:R-:W-:Y:S01]  /*0ce0*/  LOP3.LUT R0, R9, 0x7ffffffc, RZ, 0xc0, !PT ;  /* 0x7ffffffc09007812 */ /* 0x000fe200078ec0ff */
        /* <DEDUP_REMOVED lines=10> */
.L_x_14029:
[----:B------:R-:W-:Y:S01]  /*0d90*/  ULDC.64 UR8, c[0x0][0xc88] ;  /* 0x0003220000087ab9 */ /* 0x000fe20000000a00 */
[----:B------:R-:W-:Y:S01]  /*0da0*/  ULDC.64 UR10, c[0x0][0xa18] ;  /* 0x00028600000a7ab9 */ /* 0x000fe20000000a00 */
[----:B------:R-:W-:Y:S02]  /*0db0*/  UIMAD.WIDE UR8, UR7, 0x4, UR8 ;  /* 0x00000004070878a5 */ /* 0x000fe4000f8e0208 */
[----:B------:R-:W-:Y:S01]  /*0dc0*/  UISETP.NE.U32.AND UP1, UPT, UR10, URZ, UPT ;  /* 0x0000003f0a00728c */ /* 0x000fe2000bf25070 */
[----:B------:R-:W-:Y:S01]  /*0dd0*/  ULDC UR4, c[0x0][0x424] ;  /* 0x0001090000047ab9 */ /* 0x000fe20000000800 */
[----:B------:R-:W-:Y:S02]  /*0de0*/  ULDC UR7, c[0x0][0x2f0] ;  /* 0x0000bc0000077ab9 */ /* 0x000fe40000000800 */
[----:B01----:R-:W-:Y:S01]  /*0df0*/  MOV R4, UR8 ;  /* 0x0000000800047c02 */ /* 0x003fe20008000f00 */
[----:B--2---:R-:W-:Y:S01]  /*0e00*/  IMAD.U32 R5, RZ, RZ, UR9 ;  /* 0x00000009ff057e24 */ /* 0x004fe2000f8e00ff */
        /* <DEDUP_REMOVED lines=18> */
[----:B------:R-:W2:Y:S04]  /*0f30*/  @P0 LDG.E R4, desc[UR48][R4.64] ;  /* 0x0000003004040981 */ /* 0x000ea8000c1e1900 */
[----:B---3--:R-:W3:Y:S01]  /*0f40*/  @P2 LDG.E R6, desc[UR48][R6.64] ;  /* 0x0000003006062981 */ /* 0x008ee2000c1e1900 */
        /* <DEDUP_REMOVED lines=26> */
.L_x_13970:
        /* <DEDUP_REMOVED lines=8> */
.L_x_13971:
        /* <DEDUP_REMOVED lines=13> */
.L_x_13972:
[----:B------:R-:W-:Y:S01]  /*1240*/  UIADD3 UR44, -UR44, UR4, URZ ;  /* 0x000000042c2c7290 */ /* 0x000fe2000fffe13f */
[----:B------:R-:W-:Y:S01]  /*1250*/  PLOP3.LUT P0, PT, PT, PT, PT, 0x80, 0x0 ;  /* 0x000000000000781c */ /* 0x000fe20003f0f070 */
[----:B------:R-:W-:Y:S01]  /*1260*/  USHF.L.U32 UR45, UR5, 0x7, URZ ;  /* 0x00000007052d7899 */ /* 0x000fe2000800063f */
[----:B------:R-:W-:Y:S01]  /*1270*/  IMAD.MOV.U32 R3, RZ, RZ, RZ ;  /* 0x000000ffff037224 */ /* 0x000fe200078e00ff */
[----:B------:R-:W-:Y:S01]  /*1280*/  ULDC UR4, c[0x0][0x448] ;  /* 0x0001120000047ab9 */ /* 0x000fe20000000800 */
[----:B------:R-:W-:Y:S01]  /*1290*/  UIADD3 UR7, UR44, 0x60, -UR42 ;  /* 0x000000602c077890 */ /* 0x000fe2000fffe82a */
[----:B------:R-:W-:Y:S01]  /*12a0*/  CS2R R8, SRZ ;  /* 0x0000000000087805 */ /* 0x000fe2000001ff00 */
[----:B------:R-:W-:Y:S01]  /*12b0*/  UISETP.NE.AND UP0, UPT, UR4, 0x1, UPT ;  /* 0x000000010400788c */ /* 0x000fe2000bf05270 */
[----:B------:R-:W-:Y:S01]  /*12c0*/  IMAD.MOV.U32 R0, RZ, RZ, RZ ;  /* 0x000000ffff007224 */ /* 0x000fe200078e00ff */
[----:B------:R-:W-:Y:S01]  /*12d0*/  UIADD3 UR6, UR45, 0x7f, URZ ;  /* 0x0000007f2d067890 */ /* 0x000fe2000fffe03f */
[----:B------:R-:W-:Y:S01]  /*12e0*/  IMAD.MOV.U32 R150, RZ, RZ, RZ ;  /* 0x000000ffff967224 */ /* 0x000fe200078e00ff */
[----:B------:R-:W-:Y:S01]  /*12f0*/  UP2UR UR47, UPR, URZ, 0x1 ;  /* 0x000000013f2f7883 */ /* 0x000fe20008000000 */
[----:B------:R-:W-:-:S02]  /*1300*/  CS2R R148, SRZ ;  /* 0x0000000000947805 */ /* 0x000fc4000001ff00 */
[----:B------:R-:W-:Y:S02]  /*1310*/  CS2R R146, SRZ ;  /* 0x0000000000927805 */ /* 0x000fe4000001ff00 */
[----:B------:R-:W-:Y:S02]  /*1320*/  CS2R R144, SRZ ;  /* 0x0000000000907805 */ /* 0x000fe4000001ff00 */
[----:B------:R-:W-:Y:S02]  /*1330*/  CS2R R142, SRZ ;  /* 0x00000000008e7805 */ /* 0x000fe4000001ff00 */
[----:B------:R-:W-:Y:S02]  /*1340*/  CS2R R140, SRZ ;  /* 0x00000000008c7805 */ /* 0x000fe4000001ff00 */
[----:B------:R-:W-:Y:S01]  /*1350*/  CS2R R138, SRZ ;  /* 0x00000000008a7805 */ /* 0x000fe2000001ff00 */
[----:B------:R-:W-:Y:S01]  /*1360*/  @UP0 ULDC UR4, c[0x0][0x44c] ;  /* 0x0001130000040ab9 */ /* 0x000fe20000000800 */
[----:B------:R-:W-:Y:S01]  /*1370*/  @UP0 ULDC UR8, c[0x0][0x450] ;  /* 0x0001140000080ab9 */ /* 0x000fe20000000800 */
[----:B------:R-:W-:Y:S01]  /*1380*/  UIMAD.WIDE.U32 UR4, UR6, UR4, URZ ;  /* 0x00000004060472a5 */ /* 0x000fe2000f8e003f */
[----:B------:R-:W-:Y:S01]  /*1390*/  CS2R R136, SRZ ;  /* 0x0000000000887805 */ /* 0x000fe2000001ff00 */
[----:B------:R-:W-:Y:S01]  /*13a0*/  UIADD3 UR4, UR44, 0x5f, URZ ;  /* 0x0000005f2c047890 */ /* 0x000fe2000fffe03f */
[----:B------:R-:W-:Y:S01]  /*13b0*/  CS2R R134, SRZ ;  /* 0x0000000000867805 */ /* 0x000fe2000001ff00 */
[----:B------:R-:W-:Y:S01]  /*13c0*/  @UP0 USHF.R.U32.HI UR6, URZ, UR8, UR5 ;  /* 0x000000083f060299 */ /* 0x000fe20008011605 */
[----:B------:R-:W-:Y:S01]  /*13d0*/  CS2R R132, SRZ ;  /* 0x0000000000847805 */ /* 0x000fe2000001ff00 */
[----:B------:R-:W-:Y:S01]  /*13e0*/  UIMAD.WIDE UR4, UR4, 0x2aaaaaab, URZ ;  /* 0x2aaaaaab040478a5 */ /* 0x000fe2000f8e023f */
[----:B------:R-:W-:Y:S01]  /*13f0*/  CS2R R130, SRZ ;  /* 0x0000000000827805 */ /* 0x000fe2000001ff00 */
[----:B------:R-:W-:Y:S01]  /*1400*/  UIADD3 UR6, UR7, UR6, URZ ;  /* 0x0000000607067290 */ /* 0x000fe2000fffe03f */
[----:B------:R-:W-:Y:S01]  /*1410*/  CS2R R128, SRZ ;  /* 0x0000000000807805 */ /* 0x000fe2000001ff00 */
[----:B------:R-:W-:Y:S01]  /*1420*/  USHF.R.U32.HI UR4, URZ, 0x1f, UR5 ;  /* 0x0000001f3f047899 */ /* 0x000fe20008011605 */
[----:B------:R-:W-:Y:S01]  /*1430*/  CS2R R126, SRZ ;  /* 0x00000000007e7805 */ /* 0x000fe2000001ff00 */
[----:B------:R-:W-:Y:S01]  /*1440*/  UIMAD.WIDE UR6, UR6, 0x2aaaaaab, URZ ;  /* 0x2aaaaaab060678a5 */ /* 0x000fe2000f8e023f */
[----:B------:R-:W-:Y:S01]  /*1450*/  CS2R R124, SRZ ;  /* 0x00000000007c7805 */ /* 0x000fe2000001ff00 */
[----:B------:R-:W-:Y:S01]  /*1460*/  ULEA.HI.SX32 UR4, UR5, UR4, 0x1c ;  /* 0x0000000405047291 */ /* 0x000fe2000f8fe23f */
[----:B------:R-:W-:Y:S01]  /*1470*/  CS2R R122, SRZ ;  /* 0x00000000007a7805 */ /* 0x000fe2000001ff00 */
[----:B------:R-:W-:Y:S01]  /*1480*/  USHF.R.U32.HI UR6, URZ, 0x1f, UR7 ;  /* 0x0000001f3f067899 */ /* 0x000fe20008011607 */
[----:B------:R-:W-:-:S02]  /*1490*/  CS2R R120, SRZ ;  /* 0x0000000000787805 */ /* 0x000fc4000001ff00 */
[----:B------:R-:W-:Y:S02]  /*14a0*/  CS2R R118, SRZ ;  /* 0x0000000000767805 */ /* 0x000fe4000001ff00 */
[----:B------:R-:W-:Y:S01]  /*14b0*/  CS2R R116, SRZ ;  /* 0x0000000000747805 */ /* 0x000fe2000001ff00 */
[----:B------:R-:W-:Y:S01]  /*14c0*/  ULEA.HI.SX32 UR6, UR7, UR6, 0x1c ;  /* 0x0000000607067291 */ /* 0x000fe2000f8fe23f */
        /* <DEDUP_REMOVED lines=8> */
[----:B------:R-:W-:Y:S01]  /*1550*/  IMAD.MOV.U32 R170, RZ, RZ, RZ ;  /* 0x000000ffffaa7224 */ /* 0x000fe200078e00ff */
[----:B------:R-:W-:Y:S02]  /*1560*/  CS2R R168, SRZ ;  /* 0x0000000000a87805 */ /* 0x000fe4000001ff00 */
[----:B------:R-:W-:Y:S01]  /*1570*/  CS2R R100, SRZ ;  /* 0x0000000000647805 */ /* 0x000fe2000001ff00 */
[----:B------:R-:W-:Y:S01]  /*1580*/  UISETP.GE.AND UP0, UPT, UR50, 0x1, UPT ;  /* 0x000000013200788c */ /* 0x000fe2000bf06270 */
[----:B------:R-:W-:Y:S02]  /*1590*/  CS2R R166, SRZ ;  /* 0x0000000000a67805 */ /* 0x000fe4000001ff00 */
[----:B------:R-:W-:-:S02]  /*15a0*/  CS2R R96, SRZ ;  /* 0x0000000000607805 */ /* 0x000fc4000001ff00 */
[----:B------:R-:W-:Y:S02]  /*15b0*/  CS2R R86, SRZ ;  /* 0x0000000000567805 */ /* 0x000fe4000001ff00 */
[----:B------:R-:W-:Y:S02]  /*15c0*/  CS2R R92, SRZ ;  /* 0x00000000005c7805 */ /* 0x000fe4000001ff00 */
[----:B------:R-:W-:Y:S02]  /*15d0*/  CS2R R90, SRZ ;  /* 0x00000000005a7805 */ /* 0x000fe4000001ff00 */
[----:B------:R-:W-:Y:S02]  /*15e0*/  PLOP3.LUT P1, PT, PT, PT, UP0, 0x80, 0x0 ;  /* 0x000000000000781c */ /* 0x000fe40003f2f008 */
        /* <DEDUP_REMOVED lines=64> */
.L_x_13974:
        /* <DEDUP_REMOVED lines=10> */
.L_x_14114:
[----:B0-----:R-:W-:Y:S01]  /*1a90*/  IMAD.U32 R0, RZ, RZ, UR46 ;  /* 0x0000002eff007e24 */ /* 0x001fe2000f8e00ff */
[----:B------:R-:W-:Y:S05]  /*1aa0*/  WARPSYNC.ALL ;  /* 0x0000000000007948 */ /* 0x000fea0003800000 */
[----:B------:R0:W-:Y:S01]  /*1ab0*/  BAR.SYNC.DEFER_BLOCKING R7, 0x100 ;  /* 0x000400070000751d */ /* 0x0001e20000010000 */
[----:B------:R-:W-:-:S13]  /*1ac0*/  ISETP.NE.AND P0, PT, R0, 0x3, PT ;  /* 0x000000030000780c */ /* 0x000fda0003f05270 */
[----:B0-----:R-:W-:Y:S05]  /*1ad0*/  @!P0 BRA `(.L_x_13976) ;  /* 0x0000000000048947 */ /* 0x001fea0003800000 */
[----:B------:R-:W-:Y:S01]  /*1ae0*/  BPT.TRAP 0x1 ;  /* 0x000000040000795c */ /* 0x000fe20000300000 */
.L_x_13976:
[----:B------:R-:W-:Y:S01]  /*1af0*/  ULEA UR22, UR38, UR51, 0x3 ;  /* 0x0000003326167291 */ /* 0x000fe2000f8e183f */
[----:B------:R-:W-:-:S05]  /*1b00*/  IMAD.U32 R8, RZ, RZ, UR37 ;  /* 0x00000025ff087e24 */ /* 0x000fca000f8e00ff */
[----:B------:R-:W-:-:S04]  /*1b10*/  SHF.L.U32 R8, R8, 0x1f, RZ ;  /* 0x0000001f08087819 */ /* 0x000fc800000006ff */
[----:B------:R0:W1:Y:S01]  /*1b20*/  SYNCS.PHASECHK.TRANS64.TRYWAIT P1, [UR22+0x22830], R8 ;  /* 0x02283008ff0075a7 */ /* 0x0000620008020156 */
[----:B------:R-:W-:Y:S05]  /*1b30*/  @!P0 BRA `(.L_x_13977) ;  /* 0x0000000000048947 */ /* 0x000fea0003800000 */
[----:B------:R-:W-:Y:S01]  /*1b40*/  BPT.TRAP 0x1 ;  /* 0x000000040000795c */ /* 0x000fe20000300000 */
.L_x_13977:
[----:B-1----:R-:W-:Y:S05]  /*1b50*/  @P1 BRA `(.L_x_13978) ;  /* 0x0000000000081947 */ /* 0x002fea0003800000 */
[----:B------:R-:W1:Y:S02]  /*1b60*/  SYNCS.PHASECHK.TRANS64.TRYWAIT P1, [UR22+0x22830], R8 ;  /* 0x02283008ff0075a7 */ /* 0x000e640008020156 */
[----:B-1----:R-:W-:Y:S05]  /*1b70*/  @!P1 BRA `(.L_x_13979) ;  /* 0x000000ec00a49947 */ /* 0x002fea0003800000 */
.L_x_13978:
[----:B------:R-:W-:Y:S01]  /*1b80*/  UIADD3 UR4, UR51, 0x1c400, URZ ;  /* 0x0001c40033047890 */ /* 0x000fe2000fffe03f */
[----:B------:R-:W-:Y:S01]  /*1b90*/  WARPGROUP.ARRIVE ;  /* 0x00000000000079c5 */ /* 0x000fe20000000000 */
[----:B------:R-:W-:-:S05]  /*1ba0*/  ULOP3.LUT UR16, UR53, 0x10000, URZ, 0xfc, !UPT ;  /* 0x0001000035107892 */ /* 0x000fca000f8efc3f */
[----:B------:R-:W2:Y:S01]  /*1bb0*/  S2R R0, SR_TID.X ;  /* 0x0000000000007919 */ /* 0x000ea20000002100 */
[----:B------:R-:W-:Y:S01]  /*1bc0*/  USHF.R.U32.HI UR4, URZ, 0x4, UR4 ;  /* 0x000000043f047899 */ /* 0x000fe20008011604 */
[----:B------:R-:W-:Y:S01]  /*1bd0*/  UMOV UR17, 0x40000040 ;  /* 0x4000004000117882 */ /* 0x000fe20000000000 */
[----:B------:R-:W-:Y:S02]  /*1be0*/  UMOV UR19, 0x40000040 ;  /* 0x4000004000137882 */ /* 0x000fe40000000000 */
[----:B------:R-:W-:Y:S01]  /*1bf0*/  ULOP3.LUT UR4, UR4, 0x3fff, URZ, 0xc0, !UPT ;  /* 0x00003fff04047892 */ /* 0x000fe2000f8ec03f */
[----:B------:R-:W-:Y:S01]  /*1c00*/  UMOV UR5, 0x40000040 ;  /* 0x4000004000057882 */ /* 0x000fe20000000000 */
[----:B------:R-:W-:Y:S02]  /*1c10*/  UMOV UR7, 0x40000040 ;  /* 0x4000004000077882 */ /* 0x000fe40000000000 */
[----:B------:R-:W-:Y:S02]  /*1c20*/  ULOP3.LUT UR20, UR4, 0x10000, URZ, 0xfc, !UPT ;  /* 0x0001000004147892 */ /* 0x000fe4000f8efc3f */
[----:B------:R-:W-:-:S02]  /*1c30*/  UIADD3 UR4, UR16, 0x2, URZ ;  /* 0x0000000210047890 */ /* 0x000fc4000fffe03f */
[----:B------:R-:W-:Y:S02]  /*1c40*/  UIMAD UR18, UR38, 0x300, UR20 ;  /* 0x00000300261278a4 */ /* 0x000fe4000f8e0214 */
[----:B------:R-:W-:Y:S02]  /*1c50*/  UIADD3 UR8, UR16, 0x4, URZ ;  /* 0x0000000410087890 */ /* 0x000fe4000fffe03f */
[----:B------:R-:W-:Y:S02]  /*1c60*/  UIADD3 UR6, UR18, 0x2, URZ ;  /* 0x0000000212067890 */ /* 0x000fe4000fffe03f */
[----:B------:R-:W-:Y:S01]  /*1c70*/  UIADD3 UR10, UR18, 0x4, URZ ;  /* 0x00000004120a7890 */ /* 0x000fe2000fffe03f */
[----:B------:R-:W-:Y:S02]  /*1c80*/  UMOV UR9, 0x40000040 ;  /* 0x4000004000097882 */ /* 0x000fe40000000000 */
[----:B------:R-:W-:Y:S01]  /*1c90*/  HGMMA.64x96x16.F32 R24, gdesc[UR16], RZ, !UPT, gsb0 ;  /* 0x01600000101879f0 */ /* 0x000fe2000c0008ff */
[----:B------:R-:W-:Y:S01]  /*1ca0*/  UMOV UR11, 0x40000040 ;  /* 0x40000040000b7882 */ /* 0x000fe20000000000 */
[----:B------:R-:W-:-:S02]  /*1cb0*/  UIADD3 UR12, UR16, 0x6, URZ ;  /* 0x00000006100c7890 */ /* 0x000fc4000fffe03f */
        /* <DEDUP_REMOVED lines=18> */
.L_x_13980:
[----:B------:R-:W-:Y:S01]  /*1de0*/  UISETP.NE.AND UP0, UPT, UR47, URZ, UPT ;  /* 0x0000003f2f00728c */ /* 0x000fe2000bf05270 */
[----:B-1----:R-:W-:Y:S01]  /*1df0*/  VIADD R3, R16, UR45 ;  /* 0x0000002d10037c36 */ /* 0x002fe20008000000 */
[----:B------:R-:W-:Y:S01]  /*1e00*/  ULDC UR10, c[0x0][0x988] ;  /* 0x00026200000a7ab9 */ /* 0x000fe20000000800 */
[----:B------:R-:W-:-:S03]  /*1e10*/  IMAD.U32 R5, RZ, RZ, UR42 ;  /* 0x0000002aff057e24 */ /* 0x000fc6000f8e00ff */
[----:B------:R-:W-:Y:S02]  /*1e20*/  PLOP3.LUT P1, PT, PT, PT, UP0, 0x80, 0x0 ;  /* 0x000000000000781c */ /* 0x000fe40003f2f008 */
[----:B------:R-:W-:-:S03]  /*1e30*/  PLOP3.LUT P2, PT, PT, PT, UP0, 0x80, 0x0 ;  /* 0x000000000000781c */ /* 0x000fc60003f4f008 */
[----:B------:R-:W-:-:S08]  /*1e40*/  @UP0 ULDC UR6, c[0x0][0x44c] ;  /* 0x0001130000060ab9 */ /* 0x000fd00000000800 */
[----:B------:R-:W-:Y:S01]  /*1e50*/  @P1 IMAD.HI.U32 R4, R3, UR6, RZ ;  /* 0x0000000603041c27 */ /* 0x000fe2000f8e00ff */
[----:B------:R-:W-:-:S04]  /*1e60*/  @UP0 ULDC UR6, c[0x0][0x450] ;  /* 0x0001140000060ab9 */ /* 0x000fc80000000800 */
[----:B------:R-:W-:Y:S01]  /*1e70*/  @P2 SHF.R.U32.HI R3, RZ, UR6, R4 ;  /* 0x00000006ff032c19 */ /* 0x000fe20008011604 */
[----:B------:R-:W-:-:S04]  /*1e80*/  UIMAD UR6, UR50, -0x60, UR44 ;  /* 0xffffffa0320678a4 */ /* 0x000fc8000f8e022c */
[----:B------:R-:W1:Y:S01]  /*1e90*/  SHFL.IDX PT, R6, R3, 0x1, 0x1c1f ;  /* 0x003c1f0003067f89 */ /* 0x000e6200000e0000 */
[----:B------:R-:W-:-:S03]  /*1ea0*/  UIADD3 UR6, UR6, 0x60, URZ ;  /* 0x0000006006067890 */ /* 0x000fc6000fffe03f */
[----:B------:R-:W3:Y:S03]  /*1eb0*/  SHFL.IDX PT, R3, R3, RZ, 0x1c1f ;  /* 0x001c1fff03037589 */ /* 0x000ee600000e0000 */
[----:B------:R-:W-:Y:S01]  /*1ec0*/  IMAD.U32 R4, RZ, RZ, UR6 ;  /* 0x00000006ff047e24 */ /* 0x000fe2000f8e00ff */
[----:B------:R-:W-:-:S03]  /*1ed0*/  UIADD3 UR6, UR22, 0x22840, URZ ;  /* 0x0002284016067890 */ /* 0x000fc6000fffe03f */
[----:B------:R-:W-:Y:S01]  /*1ee0*/  IMAD R4, R17, -0x2, R4 ;  /* 0xfffffffe11047824 */ /* 0x000fe200078e0204 */
[----:B------:R-:W-:-:S04]  /*1ef0*/  UPRMT UR6, UR52, 0x654, UR6 ;  /* 0x0000065434067896 */ /* 0x000fc80008000006 */
[----:B------:R-:W-:-:S05]  /*1f00*/  IADD3 R5, -R5, 0x1, R4 ;  /* 0x0000000105057810 */ /* 0x000fca0007ffe104 */
        /* <DEDUP_REMOVED lines=327> */
.L_x_13981:
[----:B------:R1:W3:Y:S01]  /*3380*/  SYNCS.PHASECHK.TRANS64.TRYWAIT P1, [UR22+0x22850], R8 ;  /* 0x02285008ff0075a7 */ /* 0x0002e20008020156 */
[----:B------:R-:W-:Y:S05]  /*3390*/  @!P0 BRA `(.L_x_13982) ;  /* 0x0000000000048947 */ /* 0x000fea0003800000 */
[----:B------:R-:W-:Y:S01]  /*33a0*/  BPT.TRAP 0x1 ;  /* 0x000000040000795c */ /* 0x000fe20000300000 */
.L_x_13982:
[----:B---3--:R-:W-:Y:S05]  /*33b0*/  @P1 BRA `(.L_x_13983) ;  /* 0x0000000000081947 */ /* 0x008fea0003800000 */
[----:B------:R-:W3:Y:S02]  /*33c0*/  SYNCS.PHASECHK.TRANS64.TRYWAIT P1, [UR22+0x22850], R8 ;  /* 0x02285008ff0075a7 */ /* 0x000ee40008020156 */
[----:B---3--:R-:W-:Y:S05]  /*33d0*/  @!P1 BRA `(.L_x_13984) ;  /* 0x000000d400a49947 */ /* 0x008fea0003800000 */
.L_x_13983:
        /* <DEDUP_REMOVED lines=43> */
.L_x_13985:
[----:B------:R-:W-:Y:S01]  /*3690*/  UISETP.NE.AND UP0, UPT, UR47, URZ, UPT ;  /* 0x0000003f2f00728c */ /* 0x000fe2000bf05270 */
[----:B------:R-:W4:Y:S01]  /*36a0*/  S2UR UR14, SR_CgaCtaId ;  /* 0x00000000000e79c3 */ /* 0x000f220000008800 */
[----:B------:R-:W-:Y:S01]  /*36b0*/  UMOV UR11, UR45 ;  /* 0x0000002d000b7c82 */ /* 0x000fe20008000000 */
[----:B------:R-:W-:Y:S02]  /*36c0*/  UIADD3 UR22, UR22, 0x22860, URZ ;  /* 0x0002286016167890 */ /* 0x000fe4000fffe03f */
[----:B------:R-:W-:-:S06]  /*36d0*/  UIADD3 UR50, UR50, -0x2, URZ ;  /* 0xfffffffe32327890 */ /* 0x000fcc000fffe03f */
[----:B------:R-:W-:Y:S01]  /*36e0*/  @UP0 ULDC UR6, c[0x0][0x44c] ;  /* 0x0001130000060ab9 */ /* 0x000fe20000000800 */
[----:B------:R-:W-:Y:S01]  /*36f0*/  @UP0 ULDC UR15, c[0x0][0x450] ;  /* 0x00011400000f0ab9 */ /* 0x000fe20000000800 */
[----:B------:R-:W-:-:S04]  /*3700*/  UIMAD.WIDE.U32 UR6, UR45, UR6, URZ ;  /* 0x000000062d0672a5 */ /* 0x000fc8000f8e003f */
[----:B------:R-:W-:-:S04]  /*3710*/  @UP0 USHF.R.U32.HI UR11, URZ, UR15, UR7 ;  /* 0x0000000f3f0b0299 */ /* 0x000fc80008011607 */
[----:B------:R-:W-:-:S04]  /*3720*/  UIADD3 UR6, UR11, UR44, -UR42 ;  /* 0x0000002c0b067290 */ /* 0x000fc8000fffe82a */
        /* <DEDUP_REMOVED lines=12> */
[----:B01----:R-:W-:-:S07]  /*37f0*/  IMAD.MOV.U32 R8, RZ, RZ, R6 ;  /* 0x000000ffff087224 */ /* 0x003fce00078e0006 */
.L_x_13997:
[----:B------:R-:W-:-:S04]  /*3800*/  UIADD3 UR38, UR38, 0x1, URZ ;  /* 0x0000000126267890 */ /* 0x000fc8000fffe03f */
[----:B------:R-:W-:-:S04]  /*3810*/  UISETP.NE.AND UP0, UPT, UR38, 0x2, UPT ;  /* 0x000000022600788c */ /* 0x000fc8000bf05270 */
[----:B------:R-:W-:Y:S02]  /*3820*/  USEL UR6, URZ, 0x1, UP0 ;  /* 0x000000013f067887 */ /* 0x000fe40008000000 */
[----:B------:R-:W-:Y:S02]  /*3830*/  USEL UR38, UR38, URZ, UP0 ;  /* 0x0000003f26267287 */ /* 0x000fe40008000000 */
[----:B------:R-:W-:Y:S01]  /*3840*/  ULOP3.LUT UR37, UR37, UR6, URZ, 0x3c, !UPT ;  /* 0x0000000625257292 */ /* 0x000fe2000f8e3c3f */
[----:B012---:R-:W-:Y:S11]  /*3850*/  @!P0 BRA `(.L_x_13987) ;  /* 0x0000000000048947 */ /* 0x007ff60003800000 */
[----:B------:R-:W-:Y:S01]  /*3860*/  BPT.TRAP 0x1 ;  /* 0x000000040000795c */ /* 0x000fe20000300000 */
.L_x_13987:
        /* <DEDUP_REMOVED lines=9> */
.L_x_13988:
[----:B-1----:R-:W-:Y:S05]  /*3900*/  @P1 BRA `(.L_x_13989) ;  /* 0x0000000000081947 */ /* 0x002fea0003800000 */
[----:B------:R-:W1:Y:S02]  /*3910*/  SYNCS.PHASECHK.TRANS64.TRYWAIT P1, [UR25+0x22830], R7 ;  /* 0x02283007ff0075a7 */ /* 0x000e640008020159 */
[----:B-1----:R-:W-:Y:S05]  /*3920*/  @!P1 BRA `(.L_x_13990) ;  /* 0x000000d000689947 */ /* 0x002fea0003800000 */
.L_x_13989:
        /* <DEDUP_REMOVED lines=26> */
.L_x_13991:
[----:B------:R-:W-:Y:S01]  /*3ad0*/  UISETP.NE.AND UP0, UPT, UR47, URZ, UPT ;  /* 0x0000003f2f00728c */ /* 0x000fe2000bf05270 */
[----:B------:R-:W-:Y:S01]  /*3ae0*/  VIADD R10, R16, UR45 ;  /* 0x0000002d100a7c36 */ /* 0x000fe20008000000 */
[----:B------:R-:W-:Y:S01]  /*3af0*/  UMOV UR10, UR23 ;  /* 0x00000017000a7c82 */ /* 0x000fe20008000000 */
[----:B------:R-:W-:Y:S02]  /*3b00*/  IMAD.MOV.U32 R6, RZ, RZ, -0x2 ;  /* 0xfffffffeff067424 */ /* 0x000fe400078e00ff */
        /* <DEDUP_REMOVED lines=9> */
[----:B------:R-:W2:Y:S04]  /*3ba0*/  SHFL.IDX PT, R5, R10, 0x1, 0x1c1f ;  /* 0x003c1f000a057f89 */ /* 0x000ea800000e0000 */
[----:B------:R-:W-:Y:S01]  /*3bb0*/  IMAD R6, R17, R6, UR6 ;  /* 0x0000000611067e24 */ /* 0x000fe2000f8e0206 */
[----:B------:R-:W-:-:S04]  /*3bc0*/  UIADD3 UR6, UR25, 0x22840, URZ ;  /* 0x0002284019067890 */ /* 0x000fc8000fffe03f */
[----:B------:R-:W-:Y:S01]  /*3bd0*/  IADD3 R6, -R11, UR44, R6 ;  /* 0x0000002c0b067c10 */ /* 0x000fe2000fffe106 */
[----:B------:R-:W-:-:S09]  /*3be0*/  UPRMT UR6, UR24, 0x654, UR6 ;  /* 0x0000065418067896 */ /* 0x000fd20008000006 */
[----:B------:R-:W-:Y:S01]  /*3bf0*/  SYNCS.ARRIVE.TRANS64.RED.A1T0 RZ, [UR6], RZ ;  /* 0x000000ffffff79a7 */ /* 0x000fe20008100406 */
[----:B--2---:R-:W-:-:S05]  /*3c00*/  IMAD.IADD R5, R6, 0x1, R5 ;  /* 0x0000000106057824 */ /* 0x004fca00078e0205 */
        /* <DEDUP_REMOVED lines=74> */
[----:B--2---:R-:W-:-:S05]  /*40b0*/  IMAD.IADD R6, R6, 0x1, R5 ;  /* 0x0000000106067824 */ /* 0x004fca00078e0205 */
        /* <DEDUP_REMOVED lines=391> */
.L_x_13992:
[----:B------:R0:W2:Y:S01]  /*5930*/  SYNCS.PHASECHK.TRANS64.TRYWAIT P1, [UR25+0x22850], R7 ;  /* 0x02285007ff0075a7 */ /* 0x0000a20008020159 */
[----:B------:R-:W-:Y:S05]  /*5940*/  @!P0 BRA `(.L_x_13993) ;  /* 0x0000000000048947 */ /* 0x000fea0003800000 */
[----:B------:R-:W-:Y:S01]  /*5950*/  BPT.TRAP 0x1 ;  /* 0x000000040000795c */ /* 0x000fe20000300000 */
.L_x_13993:
[----:B------:R-:W-:Y:S01]  /*5960*/  VIADD R8, R210, 0x8 ;  /* 0x00000008d2087836 */ /* 0x000fe20000000000 */
[----:B--2---:R-:W-:Y:S06]  /*5970*/  @P1 BRA `(.L_x_13994) ;  /* 0x0000000000081947 */ /* 0x004fec0003800000 */
[----:B------:R-:W2:Y:S02]  /*5980*/  SYNCS.PHASECHK.TRANS64.TRYWAIT P1, [UR25+0x22850], R7 ;  /* 0x02285007ff0075a7 */ /* 0x000ea40008020159 */
[----:B--2---:R-:W-:Y:S05]  /*5990*/  @!P1 BRA `(.L_x_13995) ;  /* 0x000000b000649947 */ /* 0x004fea0003800000 */
.L_x_13994:
        /* <DEDUP_REMOVED lines=39> */
.L_x_13996:
[----:B------:R-:W-:Y:S01]  /*5c10*/  UISETP.GT.AND UP0, UPT, UR50, UR22, UPT ;  /* 0x000000163200728c */ /* 0x000fe2000bf04270 */
[----:B------:R-:W-:Y:S01]  /*5c20*/  IMAD.MOV.U32 R9, RZ, RZ, R5 ;  /* 0x000000ffff097224 */ /* 0x000fe200078e0005 */
[----:B------:R-:W-:Y:S01]  /*5c30*/  UIADD3 UR25, UR25, 0x22860, URZ ;  /* 0x0002286019197890 */ /* 0x000fe2000fffe03f */
[----:B------:R-:W-:Y:S01]  /*5c40*/  MOV R8, R6 ;  /* 0x0000000600087202 */ /* 0x000fe20000000f00 */
[----:B------:R-:W-:Y:S02]  /*5c50*/  UIADD3 UR50, UR50, -0x1, URZ ;  /* 0xffffffff32327890 */ /* 0x000fe4000fffe03f */
[----:B------:R-:W-:Y:S01]  /*5c60*/  PLOP3.LUT P1, PT, PT, PT, UP0, 0x80, 0x0 ;  /* 0x000000000000781c */ /* 0x000fe20003f2f008 */
[----:B------:R-:W-:-:S09]  /*5c70*/  UPRMT UR25, UR24, 0x654, UR25 ;  /* 0x0000065418197896 */ /* 0x000fd20008000019 */
[----:B------:R-:W-:Y:S03]  /*5c80*/  SYNCS.ARRIVE.TRANS64.RED.A1T0 RZ, [UR25], RZ ;  /* 0x000000ffffff79a7 */ /* 0x000fe60008100419 */
[----:B------:R-:W-:Y:S05]  /*5c90*/  @P1 BRA `(.L_x_13997) ;  /* 0xffffffd800d81947 */ /* 0x000fea000383ffff */
.L_x_13986:
[----:B------:R-:W-:-:S13]  /*5ca0*/  ISETP.LE.AND P1, PT, RZ, UR50, PT ;  /* 0x00000032ff007c0c */ /* 0x000fda000bf23270 */
[----:B------:R-:W-:Y:S05]  /*5cb0*/  @!P1 BRA `(.L_x_13998) ;  /* 0x0000001c00509947 */ /* 0x000fea0003800000 */
[----:B------:R-:W-:Y:S01]  /*5cc0*/  IMAD.MOV.U32 R212, RZ, RZ, R5 ;  /* 0x000000ffffd47224 */ /* 0x000fe200078e0005 */
[----:B------:R-:W-:Y:S01]  /*5cd0*/  ULDC UR22, c[0x0][0x988] ;  /* 0x0002620000167ab9 */ /* 0x000fe20000000800 */
[----:B---3--:R-:W-:-:S07]  /*5ce0*/  IMAD.MOV.U32 R9, RZ, RZ, R6 ;  /* 0x000000ffff097224 */ /* 0x008fce00078e0006 */
.L_x_14009:
[----:B------:R-:W-:-:S04]  /*5cf0*/  UIADD3 UR38, UR38, 0x1, URZ ;  /* 0x0000000126267890 */ /* 0x000fc8000fffe03f */
[----:B------:R-:W-:-:S04]  /*5d00*/  UISETP.NE.AND UP0, UPT, UR38, 0x2, UPT ;  /* 0x000000022600788c */ /* 0x000fc8000bf05270 */
[----:B------:R-:W-:Y:S02]  /*5d10*/  USEL UR6, URZ, 0x1, UP0 ;  /* 0x000000013f067887 */ /* 0x000fe40008000000 */
[----:B------:R-:W-:Y:S02]  /*5d20*/  USEL UR38, UR38, URZ, UP0 ;  /* 0x0000003f26267287 */ /* 0x000fe40008000000 */
[----:B------:R-:W-:Y:S01]  /*5d30*/  ULOP3.LUT UR37, UR37, UR6, URZ, 0x3c, !UPT ;  /* 0x0000000625257292 */ /* 0x000fe2000f8e3c3f */
[----:B-1----:R-:W-:Y:S11]  /*5d40*/  @!P0 BRA `(.L_x_13999) ;  /* 0x0000000000048947 */ /* 0x002ff60003800000 */
[----:B------:R-:W-:Y:S01]  /*5d50*/  BPT.TRAP 0x1 ;  /* 0x000000040000795c */ /* 0x000fe20000300000 */
.L_x_13999:
        /* <DEDUP_REMOVED lines=9> */
.L_x_14000:
[----:B--2---:R-:W-:Y:S05]  /*5df0*/  @P1 BRA `(.L_x_14001) ;  /* 0x0000000000081947 */ /* 0x004fea0003800000 */
[----:B------:R-:W2:Y:S02]  /*5e00*/  SYNCS.PHASECHK.TRANS64.TRYWAIT P1, [UR24+0x22830], R7 ;  /* 0x02283007ff0075a7 */ /* 0x000ea40008020158 */
[----:B--2---:R-:W-:Y:S05]  /*5e10*/  @!P1 BRA `(.L_x_14002) ;  /* 0x000000ac005c9947 */ /* 0x004fea0003800000 */
.L_x_14001:
        /* <DEDUP_REMOVED lines=26> */
.L_x_14003:
        /* <DEDUP_REMOVED lines=366> */
.L_x_14004:
[----:B------:R0:W1:Y:S01]  /*76a0*/  SYNCS.PHASECHK.TRANS64.TRYWAIT P1, [UR24+0x22850], R7 ;  /* 0x02285007ff0075a7 */ /* 0x0000620008020158 */
[----:B------:R-:W-:Y:S05]  /*76b0*/  @!P0 BRA `(.L_x_14005) ;  /* 0x0000000000048947 */ /* 0x000fea0003800000 */
[----:B------:R-:W-:Y:S01]  /*76c0*/  BPT.TRAP 0x1 ;  /* 0x000000040000795c */ /* 0x000fe20000300000 */
.L_x_14005:
[----:B------:R-:W-:Y:S01]  /*76d0*/  VIADD R8, R214, 0x8 ;  /* 0x00000008d6087836 */ /* 0x000fe20000000000 */
[----:B-1----:R-:W-:Y:S06]  /*76e0*/  @P1 BRA `(.L_x_14006) ;  /* 0x0000000000081947 */ /* 0x002fec0003800000 */
[----:B------:R-:W1:Y:S02]  /*76f0*/  SYNCS.PHASECHK.TRANS64.TRYWAIT P1, [UR24+0x22850], R7 ;  /* 0x02285007ff0075a7 */ /* 0x000e640008020158 */
[----:B-1----:R-:W-:Y:S05]  /*7700*/  @!P1 BRA `(.L_x_14007) ;  /* 0x0000009400389947 */ /* 0x002fea0003800000 */
.L_x_14006:
        /* <DEDUP_REMOVED lines=39> */
.L_x_14008:
[----:B------:R-:W-:Y:S01]  /*7980*/  UIADD3 UR24, UR24, 0x22860, URZ ;  /* 0x0002286018187890 */ /* 0x000fe2000fffe03f */
[----:B------:R-:W-:Y:S01]  /*7990*/  ISETP.LT.AND P1, PT, RZ, UR50, PT ;  /* 0x00000032ff007c0c */ /* 0x000fe2000bf21270 */
[----:B------:R-:W-:Y:S01]  /*79a0*/  UIADD3 UR50, UR50, -0x1, URZ ;  /* 0xffffffff32327890 */ /* 0x000fe2000fffe03f */
[----:B------:R-:W-:Y:S01]  /*79b0*/  IMAD.MOV.U32 R212, RZ, RZ, R5 ;  /* 0x000000ffffd47224 */ /* 0x000fe200078e0005 */
[----:B------:R-:W-:Y:S01]  /*79c0*/  UPRMT UR24, UR23, 0x654, UR24 ;  /* 0x0000065417187896 */ /* 0x000fe20008000018 */
[----:B------:R-:W-:-:S08]  /*79d0*/  IMAD.MOV.U32 R9, RZ, RZ, R6 ;  /* 0x000000ffff097224 */ /* 0x000fd000078e0006 */
[----:B------:R-:W-:Y:S01]  /*79e0*/  SYNCS.ARRIVE.TRANS64.RED.A1T0 RZ, [UR24], RZ ;  /* 0x000000ffffff79a7 */ /* 0x000fe20008100418 */
[----:B------:R-:W-:Y:S05]  /*79f0*/  @P1 BRA `(.L_x_14009) ;  /* 0xffffffe000bc1947 */ /* 0x000fea000383ffff */
.L_x_13998:
        /* <DEDUP_REMOVED lines=16> */
[----:B-1----:R-:W-:-:S05]  /*7b00*/  FADD.FTZ R9, R9, R4 ;  /* 0x0000000409097221 */ /* 0x002fca0000010000 */
[----:B------:R-:W1:Y:S01]  /*7b10*/  SHFL.BFLY PT, R10, R9, 0x1, 0x1f ;  /* 0x0c201f00090a7f89 */ /* 0x000e6200000e0000 */
[----:B0-----:R-:W-:Y:S01]  /*7b20*/  FADD.FTZ R11, R8, R7 ;  /* 0x00000007080b7221 */ /* 0x001fe20000010000 */
[----:B------:R-:W-:Y:S02]  /*7b30*/  IMAD.MOV.U32 R7, RZ, RZ, RZ ;  /* 0x000000ffff077224 */ /* 0x000fe400078e00ff */
[----:B------:R-:W-:Y:S02]  /*7b40*/  IMAD.MOV.U32 R8, RZ, RZ, -0x800000 ;  /* 0xff800000ff087424 */ /* 0x000fe400078e00ff */
        /* <DEDUP_REMOVED lines=142> */
.L_x_13973:
        /* <DEDUP_REMOVED lines=11> */
[----:B------:R-:W0:Y:S01]  /*84e0*/  S2UR UR4, SR_SWINHI ;  /* 0x00000000000479c3 */ /* 0x000e220000002f00 */
[----:B------:R-:W-:-:S07]  /*84f0*/  IMAD.MOV.U32 R103, RZ, RZ, 0x2 ;  /* 0x00000002ff677424 */ /* 0x000fce00078e00ff */
[----:B------:R-:W-:Y:S01]  /*8500*/  BAR.SYNC.DEFER_BLOCKING 0x1, 0x100 ;  /* 0x0044000000007b1d */ /* 0x000fe20000010000 */
[----:B------:R-:W-:Y:S02]  /*8510*/  F2FP.F16.F32.PACK_AB R24, R25, R24 ;  /* 0x000000181918723e */ /* 0x000fe400000000ff */
[----:B------:R-:W-:Y:S02]  /*8520*/  F2FP.F16.F32.PACK_AB R25, R165, R26 ;  /* 0x0000001aa519723e */ /* 0x000fe400000000ff */
[----:B------:R-:W-:Y:S01]  /*8530*/  F2FP.F16.F32.PACK_AB R26, R29, R28 ;  /* 0x0000001c1d1a723e */ /* 0x000fe200000000ff */
[----:B------:R-:W-:Y:S01]  /*8540*/  ULDC.64 UR12, c[0x0][0xc00] ;  /* 0x00030000000c7ab9 */ /* 0x000fe20000000a00 */
[----:B------:R-:W-:Y:S01]  /*8550*/  F2FP.F16.F32.PACK_AB R32, R33, R32 ;  /* 0x000000202120723e */ /* 0x000fe200000000ff */
[----:B------:R-:W-:Y:S01]  /*8560*/  UISETP.NE.U32.AND UP0, UPT, UR12, URZ, UPT ;  /* 0x0000003f0c00728c */ /* 0x000fe2000bf05070 */
[----:B------:R-:W-:Y:S02]  /*8570*/  F2FP.F16.F32.PACK_AB R27, R164, R27 ;  /* 0x0000001ba41b723e */ /* 0x000fe400000000ff */
[----:B------:R-:W-:Y:S01]  /*8580*/  F2FP.F16.F32.PACK_AB R33, R163, R34 ;  /* 0x00000022a321723e */ /* 0x000fe200000000ff */
[----:B------:R-:W-:Y:S01]  /*8590*/  UISETP.NE.AND.EX UP0, UPT, UR13, URZ, UPT, UP0 ;  /* 0x0000003f0d00728c */ /* 0x000fe2000bf05300 */
[----:B------:R-:W-:-:S02]  /*85a0*/  F2FP.F16.F32.PACK_AB R40, R41, R40 ;  /* 0x000000282928723e */ /* 0x000fc400000000ff */
[----:B------:R-:W-:Y:S01]  /*85b0*/  F2FP.F16.F32.PACK_AB R34, R37, R36 ;  /* 0x000000242522723e */ /* 0x000fe200000000ff */
[----:B------:R-:W-:Y:S01]  /*85c0*/  ULDC.64 UR12, c[0x0][0xc00] ;  /* 0x00030000000c7ab9 */ /* 0x000fe20000000a00 */
[----:B------:R-:W-:Y:S01]  /*85d0*/  F2FP.F16.F32.PACK_AB R35, R162, R35 ;  /* 0x00000023a223723e */ /* 0x000fe200000000ff */
[----:B------:R-:W-:Y:S01]  /*85e0*/  UIMAD.WIDE UR12, UR40, 0x4, UR12 ;  /* 0x00000004280c78a5 */ /* 0x000fe2000f8e020c */
[----:B------:R-:W-:Y:S02]  /*85f0*/  F2FP.F16.F32.PACK_AB R41, R161, R42 ;  /* 0x0000002aa129723e */ /* 0x000fe400000000ff */
[----:B------:R-:W-:Y:S01]  /*8600*/  F2FP.F16.F32.PACK_AB R48, R49, R48 ;  /* 0x000000303130723e */ /* 0x000fe200000000ff */
[----:B------:R-:W-:Y:S01]  /*8610*/  UMOV UR8, UR10 ;  /* 0x0000000a00087c82 */ /* 0x000fe20008000000 */
[----:B0-----:R-:W-:Y:S01]  /*8620*/  UMOV UR9, UR4 ;  /* 0x0000000400097c82 */ /* 0x001fe20008000000 */
[----:B------:R-:W-:Y:S01]  /*8630*/  F2FP.F16.F32.PACK_AB R42, R45, R44 ;  /* 0x0000002c2d2a723e */ /* 0x000fe200000000ff */
[----:B------:R-:W-:Y:S01]  /*8640*/  IMAD.WIDE R102, R204, R103, UR8 ;  /* 0x00000008cc667e25 */ /* 0x000fe2000f8e0267 */
        /* <DEDUP_REMOVED lines=18> */
[----:B------:R-:W-:Y:S01]  /*8770*/  IMAD.X R47, RZ, RZ, R103, P2 ;  /* 0x000000ffff2f7224 */ /* 0x000fe200010e0667 */
[----:B------:R-:W-:-:S02]  /*8780*/  IADD3.X R55, RZ, R103, RZ, P1, !PT ;  /* 0x00000067ff377210 */ /* 0x000fc40000ffe4ff */
        /* <DEDUP_REMOVED lines=18> */
[----:B------:R-:W-:Y:S02]  /*88b0*/  MOV R102, R102 ;  /* 0x0000006600667202 */ /* 0x000fe40000000f00 */
[----:B------:R-:W-:Y:S02]  /*88c0*/  LOP3.LUT R98, R4, 0x380, RZ, 0xc0, !PT ;  /* 0x0000038004627812 */ /* 0x000fe400078ec0ff */
[----:B------:R-:W-:Y:S01]  /*88d0*/  LOP3.LUT R20, R177, 0x380, RZ, 0xc0, !PT ;  /* 0x00000380b1147812 */ /* 0x000fe200078ec0ff */
[----:B------:R-:W-:Y:S01]  /*88e0*/  STSM.16.M88.4 [R102], R24 ;  /* 0x0000001866007844 */ /* 0x000fe20000000200 */
[----:B------:R-:W-:Y:S02]  /*88f0*/  LOP3.LUT R103, R151, 0x380, RZ, 0xc0, !PT ;  /* 0x0000038097677812 */ /* 0x000fe400078ec0ff */
[----:B------:R-:W-:-:S02]  /*8900*/  SHF.R.U64 R10, R10, 0x3, RZ ;  /* 0x000000030a0a7819 */ /* 0x000fc400000012ff */
[----:B------:R-:W-:Y:S02]  /*8910*/  LOP3.LUT R30, R179, 0x380, RZ, 0xc0, !PT ;  /* 0x00000380b31e7812 */ /* 0x000fe400078ec0ff */
[----:B------:R-:W-:Y:S02]  /*8920*/  SHF.R.U64 R12, R12, 0x3, RZ ;  /* 0x000000030c0c7819 */ /* 0x000fe400000012ff */
[----:B------:R-:W-:Y:S02]  /*8930*/  LOP3.LUT R38, R181, 0x380, RZ, 0xc0, !PT ;  /* 0x00000380b5267812 */ /* 0x000fe400078ec0ff */
[----:B------:R-:W-:Y:S02]  /*8940*/  SHF.R.U64 R14, R14, 0x3, RZ ;  /* 0x000000030e0e7819 */ /* 0x000fe400000012ff */
[----:B------:R-:W-:Y:S02]  /*8950*/  LOP3.LUT R46, R183, 0x380, RZ, 0xc0, !PT ;  /* 0x00000380b72e7812 */ /* 0x000fe400078ec0ff */
[----:B------:R-:W-:-:S02]  /*8960*/  SHF.R.U64 R29, R98, 0x3, RZ ;  /* 0x00000003621d7819 */ /* 0x000fc400000012ff */
[----:B------:R-:W-:Y:S02]  /*8970*/  SHF.R.U64 R20, R20, 0x3, RZ ;  /* 0x0000000314147819 */ /* 0x000fe400000012ff */
[----:B------:R-:W-:Y:S02]  /*8980*/  LOP3.LUT R54, R185, 0x380, RZ, 0xc0, !PT ;  /* 0x00000380b9367812 */ /* 0x000fe400078ec0ff */
[----:B------:R-:W-:Y:S02]  /*8990*/  SHF.R.U64 R28, R103, 0x3, RZ ;  /* 0x00000003671c7819 */ /* 0x000fe400000012ff */
[----:B------:R-:W-:Y:S02]  /*89a0*/  LOP3.LUT R10, R10, R171, RZ, 0x3c, !PT ;  /* 0x000000ab0a0a7212 */ /* 0x000fe400078e3cff */
[----:B------:R-:W-:Y:S02]  /*89b0*/  SHF.R.U64 R30, R30, 0x3, RZ ;  /* 0x000000031e1e7819 */ /* 0x000fe400000012ff */
        /* <DEDUP_REMOVED lines=8> */
[----:B------:R-:W-:Y:S02]  /*8a40*/  LOP3.LUT R20, R20, R177, RZ, 0x3c, !PT ;  /* 0x000000b114147212 */ /* 0x000fe400078e3cff */
[----:B------:R-:W-:Y:S02]  /*8a50*/  SHF.R.U64 R54, R54, 0x3, RZ ;  /* 0x0000000336367819 */ /* 0x000fe400000012ff */
[----:B------:R-:W-:Y:S02]  /*8a60*/  LOP3.LUT R94, R193, 0x380, RZ, 0xc0, !PT ;  /* 0x00000380c15e7812 */ /* 0x000fe400078ec0ff */
[----:B------:R-:W-:Y:S02]  /*8a70*/  LOP3.LUT R4, R28, R151, RZ, 0x3c, !PT ;  /* 0x000000971c047212 */ /* 0x000fe400078e3cff */
[----:B------:R-:W-:-:S02]  /*8a80*/  LOP3.LUT R30, R30, R179, RZ, 0x3c, !PT ;  /* 0x000000b31e1e7212 */ /* 0x000fc400078e3cff */
[----:B------:R-:W-:Y:S02]  /*8a90*/  SHF.R.U64 R62, R62, 0x3, RZ ;  /* 0x000000033e3e7819 */ /* 0x000fe400000012ff */
[----:B------:R-:W-:Y:S02]  /*8aa0*/  MOV R28, R10 ;  /* 0x0000000a001c7202 */ /* 0x000fe40000000f00 */
[----:B------:R-:W-:Y:S02]  /*8ab0*/  LOP3.LUT R38, R38, R181, RZ, 0x3c, !PT ;  /* 0x000000b526267212 */ /* 0x000fe400078e3cff */
[----:B------:R-:W-:Y:S01]  /*8ac0*/  SHF.R.U64 R70, R70, 0x3, RZ ;  /* 0x0000000346467819 */ /* 0x000fe200000012ff */
[----:B------:R-:W-:Y:S01]  /*8ad0*/  STSM.16.M88.4 [R28], R32 ;  /* 0x000000201c007844 */ /* 0x000fe20000000200 */
[----:B------:R-:W-:Y:S02]  /*8ae0*/  MOV R12, R12 ;  /* 0x0000000c000c7202 */ /* 0x000fe40000000f00 */
[----:B------:R-:W-:-:S02]  /*8af0*/  F2FP.F16.F32.PACK_AB R56, R57, R56 ;  /* 0x000000383938723e */ /* 0x000fc400000000ff */
[----:B------:R-:W-:Y:S01]  /*8b00*/  LOP3.LUT R46, R46, R183, RZ, 0x3c, !PT ;  /* 0x000000b72e2e7212 */ /* 0x000fe200078e3cff */
[----:B------:R-:W-:Y:S01]  /*8b10*/  STSM.16.M88.4 [R12], R40 ;  /* 0x000000280c007844 */ /* 0x000fe20000000200 */
[----:B------:R-:W-:Y:S02]  /*8b20*/  SHF.R.U64 R78, R78, 0x3, RZ ;  /* 0x000000034e4e7819 */ /* 0x000fe400000012ff */
[----:B------:R-:W-:Y:S02]  /*8b30*/  LOP3.LUT R165, R6, 0x380, RZ, 0xc0, !PT ;  /* 0x0000038006a57812 */ /* 0x000fe400078ec0ff */
[----:B------:R-:W-:Y:S02]  /*8b40*/  MOV R14, R14 ;  /* 0x0000000e000e7202 */ /* 0x000fe40000000f00 */
[----:B------:R-:W-:Y:S02]  /*8b50*/  F2FP.F16.F32.PACK_AB R50, R53, R52 ;  /* 0x000000343532723e */ /* 0x000fe400000000ff */
[----:B------:R-:W-:-:S02]  /*8b60*/  F2FP.F16.F32.PACK_AB R51, R158, R51 ;  /* 0x000000339e33723e */ /* 0x000fc400000000ff */
[----:B------:R-:W-:Y:S02]  /*8b70*/  F2FP.F16.F32.PACK_AB R57, R157, R58 ;  /* 0x0000003a9d39723e */ /* 0x000fe400000000ff */
[----:B------:R-:W-:Y:S01]  /*8b80*/  F2FP.F16.F32.PACK_AB R64, R65, R64 ;  /* 0x000000404140723e */ /* 0x000fe200000000ff */
[----:B------:R-:W-:Y:S01]  /*8b90*/  STSM.16.M88.4 [R14], R48 ;  /* 0x000000300e007844 */ /* 0x000fe20000000200 */
[----:B------:R-:W-:Y:S02]  /*8ba0*/  LOP3.LUT R54, R54, R185, RZ, 0x3c, !PT ;  /* 0x000000b936367212 */ /* 0x000fe400078e3cff */
[----:B------:R-:W-:Y:S02]  /*8bb0*/  SHF.R.U64 R94, R94, 0x3, RZ ;  /* 0x000000035e5e7819 */ /* 0x000fe400000012ff */
[----:B------:R-:W-:Y:S02]  /*8bc0*/  MOV R20, R20 ;  /* 0x0000001400147202 */ /* 0x000fe40000000f00 */
[----:B------:R-:W-:-:S02]  /*8bd0*/  F2FP.F16.F32.PACK_AB R58, R61, R60 ;  /* 0x0000003c3d3a723e */ /* 0x000fc400000000ff */
[----:B------:R-:W-:Y:S02]  /*8be0*/  F2FP.F16.F32.PACK_AB R59, R156, R59 ;  /* 0x0000003b9c3b723e */ /* 0x000fe400000000ff */
        /* <DEDUP_REMOVED lines=25> */
[----:B------:R-:W-:Y:S01]  /*8d80*/  ULDC UR11, c[0x0][0xa88] ;  /* 0x0002a200000b7ab9 */ /* 0x000fe20000000800 */
[----:B------:R-:W-:Y:S01]  /*8d90*/  LOP3.LUT R78, R78, R191, RZ, 0x3c, !PT ;  /* 0x000000bf4e4e7212 */ /* 0x000fe200078e3cff */
[----:B------:R-:W-:Y:S01]  /*8da0*/  UMOV UR4, URZ ;  /* 0x0000003f00047c82 */ /* 0x000fe20008000000 */
[----:B------:R-:W-:Y:S01]  /*8db0*/  SHF.R.U64 R103, R165, 0x3, RZ ;  /* 0x00000003a5677819 */ /* 0x000fe200000012ff */
[----:B------:R-:W0:Y:S01]  /*8dc0*/  LDC R77, c[0x0][0xbe8] ;  /* 0x0002fa00ff4d7b82 */ /* 0x000e220000000800 */
[----:B------:R-:W-:-:S02]  /*8dd0*/  MOV R46, R46 ;  /* 0x0000002e002e7202 */ /* 0x000fc40000000f00 */
[----:B------:R-:W-:Y:S02]  /*8de0*/  F2FP.F16.F32.PACK_AB R82, R85, R84 ;  /* 0x000000545552723e */ /* 0x000fe400000000ff */
[----:B------:R-:W-:Y:S02]  /*8df0*/  LOP3.LUT R94, R94, R193, RZ, 0x3c, !PT ;  /* 0x000000c15e5e7212 */ /* 0x000fe400078e3cff */
[----:B------:R-:W-:Y:S01]  /*8e00*/  MOV R54, R54 ;  /* 0x0000003600367202 */ /* 0x000fe20000000f00 */
[----:B------:R-:W-:Y:S01]  /*8e10*/  STSM.16.M88.4 [R46], R80 ;  /* 0x000000502e007844 */ /* 0x000fe20000000200 */
[----:B------:R-:W-:Y:S02]  /*8e20*/  MOV R11, R98 ;  /* 0x00000062000b7202 */ /* 0x000fe40000000f00 */
        /* <DEDUP_REMOVED lines=14> */
[----:B------:R-:W-:Y:S01]  /*8f10*/  LOP3.LUT R6, R103, R6, RZ, 0x3c, !PT ;  /* 0x0000000667067212 */ /* 0x000fe200078e3cff */
        /* <DEDUP_REMOVED lines=10> */
[----:B------:R-:W-:Y:S01]  /*8fc0*/  F2FP.F16.F32.PACK_AB R130, R133, R132 ;  /* 0x000000848582723e */ /* 0x000fe200000000ff */
[----:B------:R-:W-:Y:S01]  /*8fd0*/  STSM.16.M88.4 [R94], R120 ;  /* 0x000000785e007844 */ /* 0x000fe20000000200 */
        /* <DEDUP_REMOVED lines=17> */
[----:B------:R-:W3:Y:S01]  /*90f0*/  @P0 LDG.E R0, desc[UR48][R4.64] ;  /* 0x0000003004000981 */ /* 0x000ee2000c1e1900 */
[----:B------:R-:W-:Y:S01]  /*9100*/  UISETP.NE.U32.AND UP1, UPT, UR12, URZ, UPT ;  /* 0x0000003f0c00728c */ /* 0x000fe2000bf25070 */
[----:B0-----:R-:W-:Y:S01]  /*9110*/  ISETP.NE.AND P1, PT, R77, 0x1, PT ;  /* 0x000000014d00780c */ /* 0x001fe20003f25270 */
[----:B-1----:R-:W-:-:S02]  /*9120*/  VIADD R10, R16, UR45 ;  /* 0x0000002d100a7c36 */ /* 0x002fc40008000000 */
        /* <DEDUP_REMOVED lines=8> */
[----:B---3--:R-:W-:Y:S01]  /*91b0*/  @P0 R2UR UR4, R0 ;  /* 0x00000000000402ca */ /* 0x008fe200000e0000 */
[----:B------:R-:W-:-:S06]  /*91c0*/  IMAD.U32 R0, RZ, RZ, UR11 ;  /* 0x0000000bff007e24 */ /* 0x000fcc000f8e00ff */
[----:B------:R2:W5:Y:S01]  /*91d0*/  @P2 LDG.E R0, desc[UR48][R12.64] ;  /* 0x000000300c002981 */ /* 0x000562000c1e1900 */
[----:B01----:R-:W-:Y:S07]  /*91e0*/  @P2 BRA `(.L_x_14012) ;  /* 0x0000000000102947 */ /* 0x003fee0003800000 */
[----:B------:R-:W-:Y:S05]  /*91f0*/  @!P0 BRA `(.L_x_14012) ;  /* 0x00000000000c8947 */ /* 0x000fea0003800000 */
[----:B------:R-:W3:Y:S04]  /*9200*/  LDG.E R11, desc[UR48][R4.64] ;  /* 0x00000030040b7981 */ /* 0x000ee8000c1e1900 */
[----:B-----5:R-:W3:Y:S02]  /*9210*/  LDG.E R0, desc[UR48][R4.64+0x4] ;  /* 0x0000043004007981 */ /* 0x020ee4000c1e1900 */
[----:B---3--:R-:W-:-:S07]  /*9220*/  IMAD.IADD R0, R0, 0x1, -R11 ;  /* 0x0000000100007824 */ /* 0x008fce00078e0a0b */
.L_x_14012:
[----:B------:R-:W-:Y:S01]  /*9230*/  USHF.R.S32.HI UR18, URZ, 0x1f, UR43 ;  /* 0x0000001f3f127899 */ /* 0x000fe2000801142b */
[----:B------:R-:W-:Y:S01]  /*9240*/  @P1 IMAD.HI.U32 R4, R10, R7, RZ ;  /* 0x000000070a041227 */ /* 0x000fe200078e00ff */
[----:B------:R-:W-:Y:S01]  /*9250*/  ULDC.64 UR16, c[0x0][0xb90] ;  /* 0x0002e40000107ab9 */ /* 0x000fe20000000a00 */
[----:B------:R-:W-:Y:S01]  /*9260*/  USHF.R.S32.HI UR13, URZ, 0x1f, UR4 ;  /* 0x0000001f3f0d7899 */ /* 0x000fe20008011404 */
[----:B------:R-:W0:Y:S01]  /*9270*/  @P1 LDC R79, c[0x0][0xbf0] ;  /* 0x0002fc00ff4f1b82 */ /* 0x000e220000000800 */
[----:B------:R-:W-:Y:S01]  /*9280*/  UIMAD UR11, UR18, UR16, URZ ;  /* 0x00000010120b72a4 */ /* 0x000fe2000f8e023f */
[----:B--2---:R-:W-:Y:S01]  /*9290*/  IMAD.MOV.U32 R6, RZ, RZ, R10 ;  /* 0x000000ffff067224 */ /* 0x004fe200078e000a */
[----:B------:R-:W-:Y:S01]  /*92a0*/  UMOV UR12, UR4 ;  /* 0x00000004000c7c82 */ /* 0x000fe20008000000 */
[----:B------:R-:W-:Y:S01]  /*92b0*/  @P1 SHF.R.U32.HI R6, RZ, R9, R4 ;  /* 0x00000009ff061219 */ /* 0x000fe20000011604 */
[----:B------:R-:W-:Y:S01]  /*92c0*/  UIMAD.WIDE.U32 UR14, UR43, UR16, UR12 ;  /* 0x000000102b0e72a5 */ /* 0x000fe2000f8e000c */
[----:B------:R-:W-:Y:S01]  /*92d0*/  IMAD.MOV.U32 R5, RZ, RZ, 0x2 ;  /* 0x00000002ff057424 */ /* 0x000fe200078e00ff */
[----:B------:R-:W-:Y:S01]  /*92e0*/  UIMAD UR11, UR43, UR17, UR11 ;  /* 0x000000112b0b72a4 */ /* 0x000fe2000f8e020b */
[----:B------:R-:W-:Y:S01]  /*92f0*/  VIADD R26, R203, UR45 ;  /* 0x0000002dcb1a7c36 */ /* 0x000fe20008000000 */
[----:B------:R-:W-:Y:S01]  /*9300*/  USEL UR41, UR41, URZ, !UP0 ;  /* 0x0000003f29297287 */ /* 0x000fe2000c000000 */
[----:B------:R-:W-:Y:S01]  /*9310*/  IMAD.MOV R4, RZ, RZ, -R6 ;  /* 0x000000ffff047224 */ /* 0x000fe200078e0a06 */
[----:B------:R-:W-:Y:S01]  /*9320*/  ULDC.64 UR16, c[0x0][0xb98] ;  /* 0x0002e60000107ab9 */ /* 0x000fe20000000a00 */
[----:B------:R-:W-:Y:S01]  /*9330*/  UIADD3 UR15, UR15, UR11, URZ ;  /* 0x0000000b0f0f7290 */ /* 0x000fe2000fffe03f */
[----:B-----5:R-:W-:Y:S01]  /*9340*/  IMAD R83, R0, R77, RZ ;  /* 0x0000004d00537224 */ /* 0x020fe200078e02ff */
[----:B------:R-:W-:Y:S01]  /*9350*/  USEL UR40, UR40, URZ, !UP0 ;  /* 0x0000003f28287287 */ /* 0x000fe2000c000000 */
[----:B------:R-:W-:Y:S01]  /*9360*/  IMAD R9, R77, R4, R10 ;  /* 0x000000044d097224 */ /* 0x000fe200078e020a */
[----:B------:R-:W-:Y:S01]  /*9370*/  UIMAD UR11, UR41, UR16, URZ ;  /* 0x00000010290b72a4 */ /* 0x000fe2000f8e023f */
[----:B------:R-:W-:Y:S01]  /*9380*/  IMAD R4, R200, 0x40, R2 ;  /* 0x00000040c8047824 */ /* 0x000fe200078e0202 */
[----:B------:R-:W-:Y:S01]  /*9390*/  UIMAD.WIDE.U32 UR14, UR40, UR16, UR14 ;  /* 0x00000010280e72a5 */ /* 0x000fe2000f8e000e */
[----:B------:R-:W-:Y:S01]  /*93a0*/  SHF.R.S32.HI R10, RZ, 0x1f, R6 ;  /* 0x0000001fff0a7819 */ /* 0x000fe20000011406 */
[----:B------:R-:W-:Y:S01]  /*93b0*/  UIMAD UR11, UR40, UR17, UR11 ;  /* 0x00000011280b72a4 */ /* 0x000fe2000f8e020b */
[----:B------:R-:W-:Y:S01]  /*93c0*/  SHF.R.S32.HI R7, RZ, 0x1f, R9 ;  /* 0x0000001fff077819 */ /* 0x000fe20000011409 */
[----:B------:R-:W-:Y:S01]  /*93d0*/  IMAD.WIDE R4, R4, R5, UR8 ;  /* 0x0000000804047e25 */ /* 0x000fe2000f8e0205 */
[----:B------:R-:W-:Y:S01]  /*93e0*/  ULDC.64 UR8, c[0x0][0xb88] ;  /* 0x0002e20000087ab9 */ /* 0x000fe20000000a00 */
[----:B------:R-:W-:-:S02]  /*93f0*/  IADD3 R6, P0, R6, UR14, RZ ;  /* 0x0000000e06067c10 */ /* 0x000fc4000ff1e0ff */
[----:B------:R-:W-:Y:S01]  /*9400*/  IMAD.U32 R11, RZ, RZ, UR11 ;  /* 0x0000000bff0b7e24 */ /* 0x000fe2000f8e00ff */
[C---:B------:R-:W-:Y:S01]  /*9410*/  IADD3 R33, P2, R4.reuse, 0x5000, RZ ;  /* 0x0000500004217810 */ /* 0x040fe20007f5e0ff */
[----:B------:R-:W-:Y:S01]  /*9420*/  IMAD R12, R7, UR8, RZ ;  /* 0x00000008070c7c24 */ /* 0x000fe2000f8e02ff */
[----:B------:R-:W-:Y:S02]  /*9430*/  IADD3 R53, P3, R4, 0x4000, RZ ;  /* 0x0000400004357810 */ /* 0x000fe40007f7e0ff */
[----:B------:R-:W-:Y:S01]  /*9440*/  IADD3.X R7, R10, UR15, R11, P0, !PT ;  /* 0x0000000f0a077c10 */ /* 0x000fe200087fe40b */
[----:B------:R-:W-:Y:S01]  /*9450*/  IMAD R11, R9, UR9, R12 ;  /* 0x00000009090b7c24 */ /* 0x000fe2000f8e020c */
[----:B------:R-:W-:Y:S01]  /*9460*/  LOP3.LUT R32, R33, 0x380, RZ, 0xc0, !PT ;  /* 0x0000038021207812 */ /* 0x000fe200078ec0ff */
[----:B------:R-:W-:Y:S01]  /*9470*/  ULDC.64 UR14, c[0x0][0xaa0] ;  /* 0x0002a800000e7ab9 */ /* 0x000fe20000000a00 */
[----:B------:R-:W-:Y:S01]  /*9480*/  LOP3.LUT R52, R53, 0x380, RZ, 0xc0, !PT ;  /* 0x0000038035347812 */ /* 0x000fe200078ec0ff */
[----:B------:R-:W-:Y:S01]  /*9490*/  IMAD.WIDE.U32 R6, R9, UR8, R6 ;  /* 0x0000000809067c25 */ /* 0x000fe2000f8e0006 */
[----:B------:R-:W-:Y:S01]  /*94a0*/  ULDC.64 UR8, c[0x0][0xb50] ;  /* 0x0002d40000087ab9 */ /* 0x000fe20000000a00 */
[----:B------:R-:W-:-:S02]  /*94b0*/  SHF.R.U64 R32, R32, 0x3, RZ ;  /* 0x0000000320207819 */ /* 0x000fc400000012ff */
[----:B------:R-:W-:Y:S01]  /*94c0*/  IMAD.IADD R7, R7, 0x1, R11 ;  /* 0x0000000107077824 */ /* 0x000fe200078e020b */
[----:B------:R-:W-:Y:S02]  /*94d0*/  LEA R14, P0, R6, UR8, 0x2 ;  /* 0x00000008060e7c11 */ /* 0x000fe4000f8010ff */
[----:B------:R-:W-:Y:S01]  /*94e0*/  LOP3.LUT R32, R32, R33, RZ, 0x3c, !PT ;  /* 0x0000002120207212 */ /* 0x000fe200078e3cff */
[----:B------:R-:W-:Y:S01]  /*94f0*/  IMAD.X R33, RZ, RZ, R5, P2 ;  /* 0x000000ffff217224 */ /* 0x000fe200010e0605 */
[----:B------:R-:W-:Y:S01]  /*9500*/  LEA.HI.X R15, R6, UR9, R7, 0x2, P0 ;  /* 0x00000009060f7c11 */ /* 0x000fe200080f1407 */
[----:B------:R-:W-:Y:S01]  /*9510*/  SHFL.IDX PT, R20, R14, RZ, 0x1c1f ;  /* 0x001c1fff0e147589 */ /* 0x000fe200000e0000 */
[----:B------:R-:W-:Y:S01]  /*9520*/  IADD3 R29, P0, R4, 0x3000, RZ ;  /* 0x00003000041d7810 */ /* 0x000fe20007f1e0ff */
[----:B------:R-:W-:Y:S01]  /*9530*/  VIADD R6, R26, 0x8 ;  /* 0x000000081a067836 */ /* 0x000fe20000000000 */
[----:B------:R-:W-:Y:S01]  /*9540*/  IADD3 R11, P2, R4, 0xb000, RZ ;  /* 0x0000b000040b7810 */ /* 0x000fe20007f5e0ff */
[----:B------:R-:W1:Y:S01]  /*9550*/  SHFL.IDX PT, R21, R15, RZ, 0x1c1f ;  /* 0x001c1fff0f157589 */ /* 0x000e6200000e0000 */
[----:B------:R-:W-:-:S02]  /*9560*/  LOP3.LUT R28, R29, 0x380, RZ, 0xc0, !PT ;  /* 0x000003801d1c7812 */ /* 0x000fc400078ec0ff */
[----:B------:R-:W-:Y:S01]  /*9570*/  LOP3.LUT R10, R11, 0x380, RZ, 0xc0, !PT ;  /* 0x000003800b0a7812 */ /* 0x000fe200078ec0ff */
[----:B------:R-:W-:Y:S01]  /*9580*/  SHFL.IDX PT, R46, R14, 0x1, 0x1c1f ;  /* 0x003c1f000e2e7f89 */ /* 0x000fe200000e0000 */
[----:B------:R-:W-:Y:S02]  /*9590*/  SHF.R.U64 R28, R28, 0x3, RZ ;  /* 0x000000031c1c7819 */ /* 0x000fe400000012ff */
[----:B------:R-:W-:Y:S01]  /*95a0*/  SHF.R.U64 R10, R10, 0x3, RZ ;  /* 0x000000030a0a7819 */ /* 0x000fe200000012ff */
[----:B------:R-:W2:Y:S01]  /*95b0*/  SHFL.IDX PT, R47, R15, 0x1, 0x1c1f ;  /* 0x003c1f000f2f7f89 */ /* 0x000ea200000e0000 */
[----:B------:R-:W-:Y:S01]  /*95c0*/  LOP3.LUT R28, R28, R29, RZ, 0x3c, !PT ;  /* 0x0000001d1c1c7212 */ /* 0x000fe200078e3cff */
[----:B------:R-:W-:Y:S01]  /*95d0*/  IMAD.X R29, RZ, RZ, R5, P0 ;  /* 0x000000ffff1d7224 */ /* 0x000fe200000e0605 */
[----:B------:R-:W-:Y:S02]  /*95e0*/  IADD3 R57, P0, R4, 0x9000, RZ ;  /* 0x0000900004397810 */ /* 0x000fe40007f1e0ff */
[----:B------:R-:W-:-:S02]  /*95f0*/  SHF.R.U64 R52, R52, 0x3, RZ ;  /* 0x0000000334347819 */ /* 0x000fc400000012ff */
[----:B------:R-:W-:Y:S02]  /*9600*/  LOP3.LUT R56, R57, 0x380, RZ, 0xc0, !PT ;  /* 0x0000038039387812 */ /* 0x000fe400078ec0ff */
[----:B------:R-:W-:Y:S01]  /*9610*/  LOP3.LUT R10, R10, R11, RZ, 0x3c, !PT ;  /* 0x0000000b0a0a7212 */ /* 0x000fe200078e3cff */
[--C-:B------:R-:W-:Y:S01]  /*9620*/  IMAD.X R11, RZ, RZ, R5.reuse, P2 ;  /* 0x000000ffff0b7224 */ /* 0x100fe200010e0605 */
[----:B------:R-:W-:Y:S02]  /*9630*/  SHF.R.U64 R56, R56, 0x3, RZ ;  /* 0x0000000338387819 */ /* 0x000fe400000012ff */
[----:B------:R-:W-:Y:S01]  /*9640*/  LOP3.LUT R52, R52, R53, RZ, 0x3c, !PT ;  /* 0x0000003534347212 */ /* 0x000fe200078e3cff */
[--C-:B------:R-:W-:Y:S01]  /*9650*/  IMAD.X R53, RZ, RZ, R5.reuse, P3 ;  /* 0x000000ffff357224 */ /* 0x100fe200018e0605 */
[----:B------:R-:W-:Y:S01]  /*9660*/  LOP3.LUT R56, R56, R57, RZ, 0x3c, !PT ;  /* 0x0000003938387212 */ /* 0x000fe200078e3cff */
[----:B------:R-:W-:Y:S01]  /*9670*/  IMAD.X R57, RZ, RZ, R5, P0 ;  /* 0x000000ffff397224 */ /* 0x000fe200000e0605 */
[----:B------:R-:W-:-:S02]  /*9680*/  LOP3.LUT P0, RZ, R201, 0x3, RZ, 0xc0, !PT ;  /* 0x00000003c9ff7812 */ /* 0x000fc4000780c0ff */
[----:B------:R-:W-:Y:S02]  /*9690*/  IADD3 R45, P3, R4, 0xa000, RZ ;  /* 0x0000a000042d7810 */ /* 0x000fe40007f7e0ff */
[----:B------:R-:W-:Y:S02]  /*96a0*/  ISETP.GE.OR P2, PT, R26, R83, P0 ;  /* 0x000000531a00720c */ /* 0x000fe40000746670 */
[----:B------:R-:W-:Y:S02]  /*96b0*/  LOP3.LUT R44, R45, 0x380, RZ, 0xc0, !PT ;  /* 0x000003802d2c7812 */ /* 0x000fe400078ec0ff */
[C---:B------:R-:W-:Y:S02]  /*96c0*/  IADD3 R13, P5, R4.reuse, 0x1000, RZ ;  /* 0x00001000040d7810 */ /* 0x040fe40007fbe0ff */
[----:B------:R-:W-:Y:S02]  /*96d0*/  IADD3 R25, P4, R4, 0x2000, RZ ;  /* 0x0000200004197810 */ /* 0x000fe40007f9e0ff */
[----:B------:R-:W-:-:S02]  /*96e0*/  SHF.R.U64 R44, R44, 0x3, RZ ;  /* 0x000000032c2c7819 */ /* 0x000fc400000012ff */
[----:B------:R-:W-:Y:S02]  /*96f0*/  LOP3.LUT R12, R13, 0x380, RZ, 0xc0, !PT ;  /* 0x000003800d0c7812 */ /* 0x000fe400078ec0ff */
[----:B------:R-:W-:Y:S01]  /*9700*/  LOP3.LUT R24, R25, 0x380, RZ, 0xc0, !PT ;  /* 0x0000038019187812 */ /* 0x000fe200078ec0ff */
[----:B-1----:R1:W-:Y:S01]  /*9710*/  @!P2 ST.E desc[UR48][R20.64], R8 ;  /* 0x000000081400a985 */ /* 0x0023e2000c101930 */
[----:B------:R-:W-:Y:S01]  /*9720*/  LOP3.LUT R44, R44, R45, RZ, 0x3c, !PT ;  /* 0x0000002d2c2c7212 */ /* 0x000fe200078e3cff */
[----:B------:R-:W-:Y:S01]  /*9730*/  IMAD.X R45, RZ, RZ, R5, P3 ;  /* 0x000000ffff2d7224 */ /* 0x000fe200018e0605 */
[----:B------:R-:W-:Y:S02]  /*9740*/  SHF.R.U64 R12, R12, 0x3, RZ ;  /* 0x000000030c0c7819 */ /* 0x000fe400000012ff */
[----:B------:R-:W-:Y:S02]  /*9750*/  SHF.R.U64 R24, R24, 0x3, RZ ;  /* 0x0000000318187819 */ /* 0x000fe400000012ff */
[----:B------:R-:W-:-:S02]  /*9760*/  IADD3 R7, P3, R4, 0xf000, RZ ;  /* 0x0000f00004077810 */ /* 0x000fc40007f7e0ff */
[----:B------:R-:W-:Y:S02]  /*9770*/  LOP3.LUT R12, R12, R13, RZ, 0x3c, !PT ;  /* 0x0000000d0c0c7212 */ /* 0x000fe400078e3cff */
[----:B------:R-:W-:Y:S01]  /*9780*/  LOP3.LUT R24, R24, R25, RZ, 0x3c, !PT ;  /* 0x0000001918187212 */ /* 0x000fe200078e3cff */
[----:B-1----:R-:W1:Y:S01]  /*9790*/  @P1 LDC R21, c[0x0][0xbec] ;  /* 0x0002fb00ff151b82 */ /* 0x002e620000000800 */
[----:B------:R-:W-:Y:S01]  /*97a0*/  IADD3.X R13, RZ, R5, RZ, P5, !PT ;  /* 0x00000005ff0d7210 */ /* 0x000fe20002ffe4ff */
[--C-:B------:R-:W-:Y:S01]  /*97b0*/  IMAD.X R25, RZ, RZ, R5.reuse, P4 ;  /* 0x000000ffff197224 */ /* 0x100fe200020e0605 */
[----:B------:R-:W-:Y:S01]  /*97c0*/  LOP3.LUT R0, R7, 0x380, RZ, 0xc0, !PT ;  /* 0x0000038007007812 */ /* 0x000fe200078ec0ff */
[----:B------:R-:W-:Y:S01]  /*97d0*/  UIMAD UR11, UR13, UR14, URZ ;  /* 0x0000000e0d0b72a4 */ /* 0x000fe2000f8e023f */
[C---:B------:R-:W-:Y:S01]  /*97e0*/  IADD3 R37, P6, R4.reuse, 0x6000, RZ ;  /* 0x0000600004257810 */ /* 0x040fe20007fde0ff */
[----:B------:R-:W-:Y:S01]  /*97f0*/  UIMAD.WIDE.U32 UR8, UR4, UR14, URZ ;  /* 0x0000000e040872a5 */ /* 0x000fe2000f8e003f */
[C---:B------:R-:W-:Y:S01]  /*9800*/  IADD3 R41, P5, R4.reuse, 0x7000, RZ ;  /* 0x0000700004297810 */ /* 0x040fe20007fbe0ff */
[----:B------:R-:W-:Y:S01]  /*9810*/  IMAD.X R49, RZ, RZ, R5, P3 ;  /* 0x000000ffff317224 */ /* 0x000fe200018e0605 */
[----:B------:R-:W-:-:S02]  /*9820*/  IADD3 R65, P4, R4, 0x8000, RZ ;  /* 0x0000800004417810 */ /* 0x000fc40007f9e0ff */
[----:B------:R-:W-:Y:S01]  /*9830*/  SHF.R.U64 R0, R0, 0x3, RZ ;  /* 0x0000000300007819 */ /* 0x000fe200000012ff */
[----:B------:R-:W-:Y:S01]  /*9840*/  UIMAD UR11, UR4, UR15, UR11 ;  /* 0x0000000f040b72a4 */ /* 0x000fe2000f8e020b */
[----:B------:R-:W-:Y:S01]  /*9850*/  LOP3.LUT R36, R37, 0x380, RZ, 0xc0, !PT ;  /* 0x0000038025247812 */ /* 0x000fe200078ec0ff */
[----:B------:R-:W-:Y:S01]  /*9860*/  ULDC.64 UR12, c[0x0][0xae8] ;  /* 0x0002ba00000c7ab9 */ /* 0x000fe20000000a00 */
[----:B------:R-:W-:Y:S02]  /*9870*/  LOP3.LUT R40, R41, 0x380, RZ, 0xc0, !PT ;  /* 0x0000038029287812 */ /* 0x000fe400078ec0ff */
[----:B------:R-:W-:Y:S02]  /*9880*/  LOP3.LUT R64, R65, 0x380, RZ, 0xc0, !PT ;  /* 0x0000038041407812 */ /* 0x000fe400078ec0ff */
[----:B------:R-:W-:Y:S02]  /*9890*/  ISETP.GE.OR P0, PT, R6, R83, P0 ;  /* 0x000000530600720c */ /* 0x000fe40000706670 */
[----:B------:R-:W-:Y:S01]  /*98a0*/  LOP3.LUT R48, R0, R7, RZ, 0x3c, !PT ;  /* 0x0000000700307212 */ /* 0x000fe200078e3cff */
[----:B------:R-:W-:Y:S01]  /*98b0*/  IMAD R0, R23, 0x20, R200 ;  /* 0x0000002017007824 */ /* 0x000fe200078e02c8 */
[----:B------:R-:W-:Y:S01]  /*98c0*/  SHF.R.U64 R36, R36, 0x3, RZ ;  /* 0x0000000324247819 */ /* 0x000fe200000012ff */
[----:B------:R-:W-:Y:S01]  /*98d0*/  UIADD3 UR9, UR9, UR11, URZ ;  /* 0x0000000b09097290 */ /* 0x000fe2000fffe03f */
[----:B------:R-:W-:Y:S01]  /*98e0*/  SHF.R.U64 R40, R40, 0x3, RZ ;  /* 0x0000000328287819 */ /* 0x000fe200000012ff */
[----:B------:R-:W-:Y:S01]  /*98f0*/  UIMAD UR4, UR18, UR12, URZ ;  /* 0x0000000c120472a4 */ /* 0x000fe2000f8e023f */
[----:B------:R-:W-:Y:S01]  /*9900*/  SHF.R.U64 R64, R64, 0x3, RZ ;  /* 0x0000000340407819 */ /* 0x000fe200000012ff */
[----:B------:R-:W-:Y:S01]  /*9910*/  VIADD R78, R0, UR45 ;  /* 0x0000002d004e7c36 */ /* 0x000fe20008000000 */
[----:B------:R-:W-:Y:S01]  /*9920*/  LOP3.LUT R36, R36, R37, RZ, 0x3c, !PT ;  /* 0x0000002524247212 */ /* 0x000fe200078e3cff */
[--C-:B------:R-:W-:Y:S01]  /*9930*/  IMAD.X R37, RZ, RZ, R5.reuse, P6 ;  /* 0x000000ffff257224 */ /* 0x100fe200030e0605 */
[----:B------:R-:W-:Y:S01]  /*9940*/  LOP3.LUT R40, R40, R41, RZ, 0x3c, !PT ;  /* 0x0000002928287212 */ /* 0x000fe200078e3cff */
[--C-:B------:R-:W-:Y:S01]  /*9950*/  IMAD.X R41, RZ, RZ, R5.reuse, P5 ;  /* 0x000000ffff297224 */ /* 0x100fe200028e0605 */
[----:B------:R-:W-:Y:S01]  /*9960*/  LOP3.LUT R64, R64, R65, RZ, 0x3c, !PT ;  /* 0x0000004140407212 */ /* 0x000fe200078e3cff */
[----:B------:R-:W-:Y:S01]  /*9970*/  IMAD.X R65, RZ, RZ, R5, P4 ;  /* 0x000000ffff417224 */ /* 0x000fe200020e0605 */
[----:B------:R-:W-:Y:S01]  /*9980*/  UIMAD UR4, UR43, UR13, UR4 ;  /* 0x0000000d2b0472a4 */ /* 0x000fe2000f8e0204 */
[C---:B------:R-:W-:Y:S01]  /*9990*/  IADD3 R73, P6, R4.reuse, 0xc000, RZ ;  /* 0x0000c00004497810 */ /* 0x040fe20007fde0ff */
[----:B------:R-:W-:Y:S01]  /*99a0*/  UIMAD.WIDE.U32 UR8, UR43, UR12, UR8 ;  /* 0x0000000c2b0872a5 */ /* 0x000fe2000f8e0008 */
[C---:B------:R-:W-:Y:S01]  /*99b0*/  IADD3 R69, P5, R4.reuse, 0xd000, RZ ;  /* 0x0000d00004457810 */ /* 0x040fe20007fbe0ff */
[----:B--2---:R2:W-:Y:S01]  /*99c0*/  @!P0 ST.E desc[UR48][R46.64], R3 ;  /* 0x000000032e008985 */ /* 0x0045e2000c101930 */
[----:B------:R-:W-:Y:S01]  /*99d0*/  IADD3 R61, P4, R4, 0xe000, RZ ;  /* 0x0000e000043d7810 */ /* 0x000fe20007f9e0ff */
[----:B------:R-:W-:Y:S01]  /*99e0*/  ULDC.64 UR12, c[0x0][0xaf0] ;  /* 0x0002bc00000c7ab9 */ /* 0x000fe20000000a00 */
[----:B-1----:R-:W-:Y:S01]  /*99f0*/  @P1 IMAD.HI.U32 R0, R78, R21, RZ ;  /* 0x000000154e001227 */ /* 0x002fe200078e00ff */
[----:B------:R-:W-:Y:S01]  /*9a00*/  UIADD3 UR9, UR9, UR4, URZ ;  /* 0x0000000409097290 */ /* 0x000fe2000fffe03f */
[----:B------:R-:W-:Y:S01]  /*9a10*/  LOP3.LUT R72, R73, 0x380, RZ, 0xc0, !PT ;  /* 0x0000038049487812 */ /* 0x000fe200078ec0ff */
[----:B------:R-:W-:Y:S01]  /*9a20*/  UIMAD UR4, UR41, UR12, URZ ;  /* 0x0000000c290472a4 */ /* 0x000fe2000f8e023f */
[----:B------:R-:W-:Y:S01]  /*9a30*/  LOP3.LUT R68, R69, 0x380, RZ, 0xc0, !PT ;  /* 0x0000038045447812 */ /* 0x000fe200078ec0ff */
[----:B------:R-:W5:Y:S01]  /*9a40*/  LD.E.128 R12, desc[UR48][R12.64] ;  /* 0x000000300c0c7980 */ /* 0x000f62000c101d00 */
[----:B------:R-:W-:-:S02]  /*9a50*/  LOP3.LUT R60, R61, 0x380, RZ, 0xc0, !PT ;  /* 0x000003803d3c7812 */ /* 0x000fc400078ec0ff */
[----:B------:R-:W-:Y:S01]  /*9a60*/  LOP3.LUT R9, R4, 0x380, RZ, 0xc0, !PT ;  /* 0x0000038004097812 */ /* 0x000fe200078ec0ff */
[----:B--2---:R-:W-:Y:S01]  /*9a70*/  IMAD.MOV.U32 R3, RZ, RZ, R78 ;  /* 0x000000ffff037224 */ /* 0x004fe200078e004e */
[----:B0-----:R-:W-:Y:S01]  /*9a80*/  @P1 SHF.R.U32.HI R3, RZ, R79, R0 ;  /* 0x0000004fff031219 */ /* 0x001fe20000011600 */
[----:B------:R-:W-:Y:S01]  /*9a90*/  UIMAD UR4, UR40, UR13, UR4 ;  /* 0x0000000d280472a4 */ /* 0x000fe2000f8e0204 */
[----:B------:R-:W-:Y:S01]  /*9aa0*/  SHF.R.U64 R72, R72, 0x3, RZ ;  /* 0x0000000348487819 */ /* 0x000fe200000012ff */
[----:B------:R-:W-:Y:S01]  /*9ab0*/  UIMAD.WIDE.U32 UR8, UR40, UR12, UR8 ;  /* 0x0000000c280872a5 */ /* 0x000fe2000f8e0008 */
[----:B------:R-:W-:Y:S01]  /*9ac0*/  SHF.R.U64 R68, R68, 0x3, RZ ;  /* 0x0000000344447819 */ /* 0x000fe200000012ff */
[----:B------:R-:W5:Y:S01]  /*9ad0*/  LD.E.128 R24, desc[UR48][R24.64] ;  /* 0x0000003018187980 */ /* 0x000f62000c101d00 */
[----:B------:R-:W-:Y:S02]  /*9ae0*/  SHF.R.U64 R60, R60, 0x3, RZ ;  /* 0x000000033c3c7819 */ /* 0x000fe400000012ff */
[----:B------:R-:W-:Y:S01]  /*9af0*/  SHF.R.U64 R9, R9, 0x3, RZ ;  /* 0x0000000309097819 */ /* 0x000fe200000012ff */
[----:B------:R-:W-:Y:S01]  /*9b00*/  UIADD3 UR4, UR9, UR4, URZ ;  /* 0x0000000409047290 */ /* 0x000fe2000fffe03f */
[--C-:B------:R-:W-:Y:S01]  /*9b10*/  SHF.R.S32.HI R0, RZ, 0x1f, R3.reuse ;  /* 0x0000001fff007819 */ /* 0x100fe20000011403 */
[----:B------:R-:W-:Y:S01]  /*9b20*/  IMAD.MOV R76, RZ, RZ, -R3 ;  /* 0x000000ffff4c7224 */ /* 0x000fe200078e0a03 */
[----:B------:R-:W-:Y:S01]  /*9b30*/  LOP3.LUT R72, R72, R73, RZ, 0x3c, !PT ;  /* 0x0000004948487212 */ /* 0x000fe200078e3cff */
[--C-:B------:R-:W-:Y:S01]  /*9b40*/  IMAD.X R73, RZ, RZ, R5.reuse, P6 ;  /* 0x000000ffff497224 */ /* 0x100fe200030e0605 */
[----:B------:R-:W-:Y:S01]  /*9b50*/  LOP3.LUT R68, R68, R69, RZ, 0x3c, !PT ;  /* 0x0000004544447212 */ /* 0x000fe200078e3cff */
[--C-:B------:R-:W-:Y:S01]  /*9b60*/  IMAD.X R69, RZ, RZ, R5.reuse, P5 ;  /* 0x000000ffff457224 */ /* 0x100fe200028e0605 */
[----:B------:R-:W-:Y:S01]  /*9b70*/  LOP3.LUT R60, R60, R61, RZ, 0x3c, !PT ;  /* 0x0000003d3c3c7212 */ /* 0x000fe200078e3cff */
[----:B------:R-:W-:Y:S01]  /*9b80*/  IMAD.X R61, RZ, RZ, R5, P4 ;  /* 0x000000ffff3d7224 */ /* 0x000fe200020e0605 */
[----:B------:R-:W-:Y:S01]  /*9b90*/  LOP3.LUT R4, R9, R4, RZ, 0x3c, !PT ;  /* 0x0000000409047212 */ /* 0x000fe200078e3cff */
[----:B------:R-:W-:Y:S01]  /*9ba0*/  ULDC.64 UR12, c[0x0][0xae0] ;  /* 0x0002b800000c7ab9 */ /* 0x000fe20000000a00 */
[----:B------:R-:W-:Y:S01]  /*9bb0*/  IMAD R77, R77, R76, R78 ;  /* 0x0000004c4d4d7224 */ /* 0x000fe200078e024e */
[----:B------:R-:W-:Y:S01]  /*9bc0*/  MOV R20, UR8 ;  /* 0x0000000800147c02 */ /* 0x000fe20008000f00 */
[----:B------:R-:W-:Y:S01]  /*9bd0*/  IMAD R0, R0, UR12, RZ ;  /* 0x0000000c00007c24 */ /* 0x000fe2000f8e02ff */
[----:B------:R-:W5:Y:S01]  /*9be0*/  LD.E.128 R28, desc[UR48][R28.64] ;  /* 0x000000301c1c7980 */ /* 0x000f62000c101d00 */
[----:B------:R-:W-:Y:S01]  /*9bf0*/  IMAD.U32 R21, RZ, RZ, UR9 ;  /* 0x00000009ff157e24 */ /* 0x000fe2000f8e00ff */
[----:B------:R-:W-:Y:S01]  /*9c00*/  ULDC.64 UR8, c[0x0][0xad8] ;  /* 0x0002b60000087ab9 */ /* 0x000fe20000000a00 */
[----:B------:R-:W-:Y:S01]  /*9c10*/  IMAD.U32 R21, RZ, RZ, UR4 ;  /* 0x00000004ff157e24 */ /* 0x000fe2000f8e00ff */
[----:B------:R-:W5:Y:S01]  /*9c20*/  LD.E.128 R4, desc[UR48][R4.64] ;  /* 0x0000003004047980 */ /* 0x000f62000c101d00 */
[----:B------:R-:W-:Y:S01]  /*9c30*/  IMAD R79, R3, UR13, R0 ;  /* 0x0000000d034f7c24 */ /* 0x000fe2000f8e0200 */
[----:B------:R-:W-:-:S02]  /*9c40*/  SHF.R.S32.HI R0, RZ, 0x1f, R77 ;  /* 0x0000001fff007819 */ /* 0x000fc4000001144d */
[----:B------:R-:W5:Y:S01]  /*9c50*/  LD.E.128 R52, desc[UR48][R52.64] ;  /* 0x0000003034347980 */ /* 0x000f62000c101d00 */
[----:B------:R-:W-:-:S03]  /*9c60*/  IMAD.WIDE.U32 R20, R3, UR12, R20 ;  /* 0x0000000c03147c25 */ /* 0x000fc6000f8e0014 */
        /* <DEDUP_REMOVED lines=19> */
[----:B------:R-:W-:Y:S01]  /*9da0*/  VIADD R84, R200, UR45 ;  /* 0x0000002dc8547c36 */ /* 0x000fe20008000000 */
[----:B------:R-:W-:Y:S01]  /*9db0*/  UIADD3 UR10, UR10, 0x22820, URZ ;  /* 0x000228200a0a7890 */ /* 0x000fe2000fffe03f */
[C---:B------:R-:W-:Y:S02]  /*9dc0*/  IMAD R3, R77.reuse, UR9, R76 ;  /* 0x000000094d037c24 */ /* 0x040fe4000f8e024c */
[----:B------:R-:W-:Y:S01]  /*9dd0*/  IMAD.WIDE.U32 R20, R77, UR8, R20 ;  /* 0x000000084d147c25 */ /* 0x000fe2000f8e0014 */
[----:B------:R-:W-:Y:S01]  /*9de0*/  ISETP.GE.AND P2, PT, R84, R83, PT ;  /* 0x000000535400720c */ /* 0x000fe20003f46270 */
[----:B------:R-:W-:Y:S01]  /*9df0*/  ULDC.64 UR8, c[0x0][0xa80] ;  /* 0x0002a00000087ab9 */ /* 0x000fe20000000a00 */
[----:B------:R-:W-:Y:S01]  /*9e00*/  UPRMT UR10, URZ, 0x654, UR10 ;  /* 0x000006543f0a7896 */ /* 0x000fe2000800000a */
[----:B------:R-:W-:Y:S01]  /*9e10*/  IMAD.IADD R3, R21, 0x1, R3 ;  /* 0x0000000115037824 */ /* 0x000fe200078e0203 */
[----:B------:R-:W-:Y:S01]  /*9e20*/  LEA R82, P3, R20, UR8, 0x1 ;  /* 0x0000000814527c11 */ /* 0x000fe2000f8608ff */
[----:B------:R-:W-:-:S03]  /*9e30*/  VIADD R0, R84, 0x20 ;  /* 0x0000002054007836 */ /* 0x000fc60000000000 */
[----:B------:R-:W-:Y:S02]  /*9e40*/  LEA.HI.X R3, R20, UR9, R3, 0x1, P3 ;  /* 0x0000000914037c11 */ /* 0x000fe400098f0c03 */
[-C--:B------:R-:W-:Y:S01]  /*9e50*/  ISETP.GE.AND P1, PT, R0, R83.reuse, PT ;  /* 0x000000530000720c */ /* 0x080fe20003f26270 */
[----:B------:R-:W-:Y:S01]  /*9e60*/  VIADD R0, R84, 0x40 ;  /* 0x0000004054007836 */ /* 0x000fe20000000000 */
[----:B0-----:R0:W1:Y:S01]  /*9e70*/  SHFL.IDX PT, R85, R82, RZ, 0x181f ;  /* 0x00181fff52557589 */ /* 0x00106200000e0000 */
[----:B------:R-:W-:Y:S01]  /*9e80*/  BSSY B1, `(.L_x_14013) ;  /* 0x0000016000017945 */ /* 0x000fe20003800000 */
[----:B------:R-:W-:Y:S02]  /*9e90*/  SYNCS.ARRIVE.TRANS64.RED.A1T0 RZ, [UR10], RZ ;  /* 0x000000ffffff79a7 */ /* 0x000fe4000810040a */
[----:B------:R0:W2:Y:S01]  /*9ea0*/  SHFL.IDX PT, R81, R3, RZ, 0x181f ;  /* 0x00181fff03517589 */ /* 0x0000a200000e0000 */
        /* <DEDUP_REMOVED lines=19> */
.L_x_14014:
[----:B------:R-:W-:Y:S05]  /*9fe0*/  BSYNC B1 ;  /* 0x0000000000017941 */ /* 0x000fea0003800000 */
.L_x_14013:
        /* <DEDUP_REMOVED lines=21> */
.L_x_14016:
[----:B------:R-:W-:Y:S05]  /*a140*/  BSYNC B1 ;  /* 0x0000000000017941 */ /* 0x000fea0003800000 */
.L_x_14015:
        /* <DEDUP_REMOVED lines=21> */
.L_x_14018:
[----:B------:R-:W-:Y:S05]  /*a2a0*/  BSYNC B1 ;  /* 0x0000000000017941 */ /* 0x000fea0003800000 */
.L_x_14017:
[----:B------:R-:W-:Y:S01]  /*a2b0*/  VIADD R0, R84, 0x60 ;  /* 0x0000006054007836 */ /* 0x000fe20000000000 */
[----:B0--3--:R-:W3:Y:S04]  /*a2c0*/  SHFL.IDX PT, R3, R3, 0x3, 0x181f ;  /* 0x00781f0003037f89 */ /* 0x009ee800000e0000 */
        /* <DEDUP_REMOVED lines=22> */
.L_x_14011:
        /* <DEDUP_REMOVED lines=35> */
.L_x_14020:
        /* <DEDUP_REMOVED lines=45> */
.L_x_14022:
[----:B------:R-:W-:Y:S05]  /*a930*/  BSYNC B1 ;  /* 0x0000000000017941 */ /* 0x000fea0003800000 */
.L_x_14021:
[----:B------:R-:W1:Y:S01]  /*a940*/  @P0 LDC R5, c[0x0][0xbf0] ;  /* 0x0002fc00ff050b82 */ /* 0x000e620000000800 */
[----:B------:R-:W-:Y:S01]  /*a950*/  ULDC.64 UR14, c[0x0][0xaa0] ;  /* 0x0002a800000e7ab9 */ /* 0x000fe20000000a00 */
[----:B0-----:R-:W-:Y:S01]  /*a960*/  LEA R3, R23, R200, 0x5 ;  /* 0x000000c817037211 */ /* 0x001fe200078e28ff */
[----:B------:R-:W-:Y:S01]  /*a970*/  UIMAD UR10, UR11, UR14, URZ ;  /* 0x0000000e0b0a72a4 */ /* 0x000fe2000f8e023f */
[----:B------:R-:W-:Y:S01]  /*a980*/  BSSY B1, `(.L_x_14023) ;  /* 0x0000041000017945 */ /* 0x000fe20003800000 */
[----:B------:R-:W-:Y:S02]  /*a990*/  UIMAD.WIDE.U32 UR8, UR4, UR14, URZ ;  /* 0x0000000e040872a5 */ /* 0x000fe4000f8e003f */
[----:B------:R-:W-:Y:S01]  /*a9a0*/  UIMAD UR10, UR4, UR15, UR10 ;  /* 0x0000000f040a72a4 */ /* 0x000fe2000f8e020a */
[----:B------:R-:W-:Y:S02]  /*a9b0*/  VIADD R8, R3, UR45 ;  /* 0x0000002d03087c36 */ /* 0x000fe40008000000 */
        /* <DEDUP_REMOVED lines=61> */
.L_x_14024:
[----:B------:R-:W-:Y:S05]  /*ad90*/  BSYNC B1 ;  /* 0x0000000000017941 */ /* 0x000fea0003800000 */
.L_x_14023:
        /* <DEDUP_REMOVED lines=21> */
.L_x_14026:
[----:B------:R-:W-:Y:S05]  /*aef0*/  BSYNC B1 ;  /* 0x0000000000017941 */ /* 0x000fea0003800000 */
.L_x_14025:
        /* <DEDUP_REMOVED lines=21> */
.L_x_14028:
[----:B------:R-:W-:Y:S05]  /*b050*/  BSYNC B1 ;  /* 0x0000000000017941 */ /* 0x000fea0003800000 */
.L_x_14027:
        /* <DEDUP_REMOVED lines=22> */
.L_x_14019:
[----:B------:R-:W-:Y:S05]  /*b1c0*/  BSYNC B0 ;  /* 0x0000000000007941 */ /* 0x000fea0003800000 */
.L_x_14010:
[----:B------:R-:W-:Y:S02]  /*b1d0*/  ULDC UR4, c[0x0][0xc3c] ;  /* 0x00030f0000047ab9 */ /* 0x000fe40000000800 */
[----:B------:R-:W-:-:S06]  /*b1e0*/  UISETP.GE.AND UP0, UPT, UR7, UR4, UPT ;  /* 0x000000040700728c */ /* 0x000fcc000bf06270 */
[----:B------:R-:W-:-:S13]  /*b1f0*/  PLOP3.LUT P0, PT, PT, PT, UP0, 0x80, 0x0 ;  /* 0x000000000000781c */ /* 0x000fda0003f0f008 */
[----:B------:R-:W-:Y:S05]  /*b200*/  @!P0 BRA `(.L_x_14029) ;  /* 0xffffff5800e08947 */ /* 0x000fea000383ffff */
[----:B------:R-:W-:Y:S05]  /*b210*/  EXIT ;  /* 0x000000000000794d */ /* 0x000fea0003800000 */
.L_x_13968:
        /* <DEDUP_REMOVED lines=16> */
.L_x_14030:
        /* <DEDUP_REMOVED lines=37> */
[----:B------:R-:W-:Y:S01]  /*b570*/  MOV R4, R3 ;  /* 0x0000000300047202 */ /* 0x000fe20000000f00 */
[----:B------:R-:W-:Y:S01]  /*b580*/  UMOV UR4, URZ ;  /* 0x0000003f00047c82 */ /* 0x000fe20008000000 */
[----:B------:R-:W-:-:S05]  /*b590*/  ULDC UR5, c[0x0][0xc38] ;  /* 0x00030e0000057ab9 */ /* 0x000fca0000000800 */
.L_x_14036:
        /* <DEDUP_REMOVED lines=12> */
.L_x_14035:
[----:B------:R-:W-:Y:S05]  /*b660*/  BSYNC B0 ;  /* 0x0000000000007941 */ /* 0x000fea0003800000 */
.L_x_14034:
        /* <DEDUP_REMOVED lines=20> */
.L_x_14032:
        /* <DEDUP_REMOVED lines=20> */
.L_x_14037:
        /* <DEDUP_REMOVED lines=59> */
.L_x_14033:
[----:B------:R-:W-:Y:S01]  /*bca0*/  ULDC UR4, c[0x0][0xc3c] ;  /* 0x00030f0000047ab9 */ /* 0x000fe20000000800 */
[----:B------:R-:W-:Y:S02]  /*bcb0*/  IMAD.MOV.U32 R17, RZ, RZ, RZ ;  /* 0x000000ffff117224 */ /* 0x000fe400078e00ff */
[----:B------:R-:W-:Y:S02]  /*bcc0*/  IMAD.U32 R16, RZ, RZ, UR6 ;  /* 0x00000006ff107e24 */ /* 0x000fe4000f8e00ff */
[----:B------:R-:W-:Y:S02]  /*bcd0*/  IMAD.MOV.U32 R18, RZ, RZ, RZ ;  /* 0x000000ffff127224 */ /* 0x000fe400078e00ff */
[----:B------:R-:W-:-:S07]  /*bce0*/  IMAD.U32 R19, RZ, RZ, UR4 ;  /* 0x00000004ff137e24 */ /* 0x000fce000f8e00ff */
.L_x_14038:
[----:B------:R-:W-:-:S13]  /*bcf0*/  ISETP.NE.AND P0, PT, R5, RZ, PT ;  /* 0x000000ff0500720c */ /* 0x000fda0003f05270 */
[----:B------:R-:W0:Y:S01]  /*bd00*/  @!P0 S2R R3, SR_CgaCtaId ;  /* 0x0000000000038919 */ /* 0x000e220000008800 */
[----:B------:R-:W-:-:S04]  /*bd10*/  @!P0 MOV R0, 0x400 ;  /* 0x0000040000008802 */ /* 0x000fc80000000f00 */
[----:B0-----:R-:W-:-:S05]  /*bd20*/  @!P0 LEA R0, R3, R0, 0x18 ;  /* 0x0000000003008211 */ /* 0x001fca00078ec0ff */
[----:B------:R1:W-:Y:S01]  /*bd30*/  @!P0 STS.128 [R0+0x228d0], R16 ;  /* 0x0228d01000008388 */ /* 0x0003e20000000c00 */
[----:B------:R-:W-:Y:S06]  /*bd40*/  BAR.ARV 0x5, 0x180 ;  /* 0x0146000000007b1d */ /* 0x000fec0000002000 */
.L_x_14031:
[----:B------:R2:W-:Y:S01]  /*bd50*/  STL [R1+0x24], RZ ;  /* 0x000024ff01007387 */ /* 0x0005e20000100800 */
[----:B------:R-:W-:Y:S01]  /*bd60*/  ULDC UR4, c[0x0][0xc3c] ;  /* 0x00030f0000047ab9 */ /* 0x000fe20000000800 */
[----:B------:R-:W-:Y:S01]  /*bd70*/  IMAD.MOV.U32 R26, RZ, RZ, 0x1 ;  /* 0x00000001ff1a7424 */ /* 0x000fe200078e00ff */
[----:B0-----:R-:W-:Y:S01]  /*bd80*/  ISETP.GE.AND P0, PT, R19, UR4, PT ;  /* 0x0000000413007c0c */ /* 0x001fe2000bf06270 */
[----:B------:R-:W-:-:S12]  /*bd90*/  IMAD.MOV.U32 R24, RZ, RZ, RZ ;  /* 0x000000ffff187224 */ /* 0x000fd800078e00ff */
[----:B--2---:R-:W-:Y:S05]  /*bda0*/  @P0 BRA `(.L_x_14039) ;  /* 0x0000004800180947 */ /* 0x004fea0003800000 */
[----:B------:R-:W1:Y:S01]  /*bdb0*/  S2R R4, SR_TID.X ;  /* 0x0000000000047919 */ /* 0x000e620000002100 */
[----:B------:R-:W0:Y:S01]  /*bdc0*/  S2UR UR5, SR_CgaCtaId ;  /* 0x00000000000579c3 */ /* 0x000e220000008800 */
[----:B------:R-:W-:Y:S01]  /*bdd0*/  UMOV UR4, 0x400 ;  /* 0x0000040000047882 */ /* 0x000fe20000000000 */
[----:B------:R-:W-:Y:S01]  /*bde0*/  BSSY B8, `(.L_x_14039) ;  /* 0x0000482000087945 */ /* 0x000fe20003800000 */
[----:B------:R2:W-:Y:S01]  /*bdf0*/  STL [R1+0x24], RZ ;  /* 0x000024ff01007387 */ /* 0x0005e20000100800 */
[----:B------:R-:W-:Y:S01]  /*be00*/  IMAD.MOV.U32 R26, RZ, RZ, 0x1 ;  /* 0x00000001ff1a7424 */ /* 0x000fe200078e00ff */
[----:B------:R-:W-:Y:S01]  /*be10*/  ULOP3.LUT UR36, UR39, 0x2, URZ, 0xfc, !UPT ;  /* 0x0000000227247892 */ /* 0x000fe2000f8efc3f */
[----:B------:R-:W-:Y:S01]  /*be20*/  IMAD.MOV.U32 R24, RZ, RZ, RZ ;  /* 0x000000ffff187224 */ /* 0x000fe200078e00ff */
[----:B------:R-:W-:Y:S01]  /*be30*/  ULDC UR37, c[0x0][0xc] ;  /* 0x0000030000257ab9 */ /* 0x000fe20000000800 */
[----:B0-----:R-:W-:-:S06]  /*be40*/  ULEA UR4, UR5, UR4, 0x18 ;  /* 0x0000000405047291 */ /* 0x001fcc000f8ec03f */
[----:B------:R-:W-:Y:S01]  /*be50*/  IMAD.U32 R22, RZ, RZ, UR4 ;  /* 0x00000004ff167e24 */ /* 0x000fe2000f8e00ff */
[C---:B-1----:R-:W-:Y:S02]  /*be60*/  SHF.L.U32 R0, R4.reuse, 0x3, RZ ;  /* 0x0000000304007819 */ /* 0x042fe400000006ff */
[----:B------:R-:W-:Y:S02]  /*be70*/  LOP3.LUT R3, R4, 0x7f, RZ, 0xc0, !PT ;  /* 0x0000007f04037812 */ /* 0x000fe400078ec0ff */
        /* <DEDUP_REMOVED lines=10> */
[----:B--2---:R-:W-:-:S07]  /*bf20*/  LOP3.LUT R0, R3, 0xc0, RZ, 0xfc, !PT ;  /* 0x000000c003007812 */ /* 0x004fce00078efcff */
.L_x_14100:
[----:B0-----:R-:W0:Y:S02]  /*bf30*/  LDC.64 R2, c[0x0][0xc88] ;  /* 0x00032200ff027b82 */ /* 0x001e240000000a00 */
[----:B0-----:R-:W-:-:S05]  /*bf40*/  IMAD.WIDE R2, R19, 0x4, R2 ;  /* 0x0000000413027825 */ /* 0x001fca00078e0202 */
        /* <DEDUP_REMOVED lines=46> */
.L_x_14040:
        /* <DEDUP_REMOVED lines=9> */
.L_x_14041:
        /* <DEDUP_REMOVED lines=9> */
.L_x_14042:
        /* <DEDUP_REMOVED lines=43> */
.L_x_14044:
        /* <DEDUP_REMOVED lines=20> */
.L_x_14047:
[----:B------:R-:W-:Y:S05]  /*c740*/  BSYNC B6 ;  /* 0x0000000000067941 */ /* 0x000fea0003800000 */
.L_x_14046:
        /* <DEDUP_REMOVED lines=20> */
.L_x_14050:
        /* <DEDUP_REMOVED lines=15> */
.L_x_14049:
[----:B------:R-:W-:Y:S05]  /*c980*/  BSYNC B6 ;  /* 0x0000000000067941 */ /* 0x000fea0003800000 */
.L_x_14048:
[----:B------:R-:W0:Y:S01]  /*c990*/  S2R R20, SR_TID.X ;  /* 0x0000000000147919 */ /* 0x000e220000002100 */
[----:B------:R-:W-:Y:S01]  /*c9a0*/  ULDC.64 UR4, c[0x0][0x9f8] ;  /* 0x00027e0000047ab9 */ /* 0x000fe20000000a00 */
[----:B------:R-:W1:Y:S01]  /*c9b0*/  LDC R10, c[0x0][0x430] ;  /* 0x00010c00ff0a7b82 */ /* 0x000e620000000800 */
[----:B------:R-:W-:-:S04]  /*c9c0*/  ISETP.NE.U32.AND P0, PT, RZ, UR4, PT ;  /* 0x00000004ff007c0c */ /* 0x000fc8000bf05070 */
[----:B------:R-:W-:-:S13]  /*c9d0*/  ISETP.NE.AND.EX P0, PT, RZ, UR5, PT, P0 ;  /* 0x00000005ff007c0c */ /* 0x000fda000bf05300 */
[----:B------:R-:W-:Y:S01]  /*c9e0*/  @P0 IADD3 R2, P1, R27, UR4, RZ ;  /* 0x000000041b020c10 */ /* 0x000fe2000ff3e0ff */
[----:B------:R-:W-:Y:S01]  /*c9f0*/  ULDC UR4, c[0x0][0x320] ;  /* 0x0000c80000047ab9 */ /* 0x000fe20000000800 */
[----:B------:R-:W-:Y:S02]  /*ca00*/  LOP3.LUT R23, R23, 0xfffffff7, RZ, 0xc0, !PT ;  /* 0xfffffff717177812 */ /* 0x000fe400078ec0ff */
[----:B------:R-:W-:-:S05]  /*ca10*/  @P0 IADD3.X R3, R31, UR5, RZ, P1, !PT ;  /* 0x000000051f030c10 */ /* 0x000fca0008ffe4ff */
[----:B------:R2:W5:Y:S01]  /*ca20*/  @P0 LDG.E R28, desc[UR48][R2.64] ;  /* 0x00000030021c0981 */ /* 0x000562000c1e1900 */
[----:B------:R-:W-:Y:S01]  /*ca30*/  UMOV UR5, 0xffffffff ;  /* 0xffffffff00057882 */ /* 0x000fe20000000000 */
[----:B------:R-:W-:Y:S02]  /*ca40*/  VIADD R0, R34, 0xffffffff ;  /* 0xffffffff22007836 */ /* 0x000fe40000000000 */
[----:B0-----:R-:W-:-:S05]  /*ca50*/  IMAD.SHL.U32 R35, R20, 0x8, RZ ;  /* 0x0000000814237824 */ /* 0x001fca00078e00ff */
[----:B------:R-:W-:-:S04]  /*ca60*/  LOP3.LUT R35, R35, 0x38, RZ, 0xc0, !PT ;  /* 0x0000003823237812 */ /* 0x000fc800078ec0ff */
[C---:B------:R-:W-:Y:S02]  /*ca70*/  LOP3.LUT R33, R35.reuse, 0x40, RZ, 0xfc, !PT ;  /* 0x0000004023217812 */ /* 0x040fe400078efcff */
[----:B------:R-:W-:Y:S02]  /*ca80*/  LOP3.LUT R21, R35, 0x80, RZ, 0xfc, !PT ;  /* 0x0000008023157812 */ /* 0x000fe400078efcff */
[----:B------:R-:W-:Y:S02]  /*ca90*/  ISETP.GE.AND P3, PT, R33, UR4, PT ;  /* 0x0000000421007c0c */ /* 0x000fe4000bf66270 */
[----:B------:R-:W-:Y:S02]  /*caa0*/  ISETP.GE.AND P1, PT, R21, UR4, PT ;  /* 0x0000000415007c0c */ /* 0x000fe4000bf26270 */
[C---:B------:R-:W-:Y:S02]  /*cab0*/  ISETP.GE.AND P2, PT, R35.reuse, UR4, PT ;  /* 0x0000000423007c0c */ /* 0x040fe4000bf46270 */
[----:B------:R-:W-:-:S04]  /*cac0*/  LOP3.LUT R20, R35, 0xc0, RZ, 0xfc, !PT ;  /* 0x000000c023147812 */ /* 0x000fc800078efcff */
[----:B------:R-:W-:-:S03]  /*cad0*/  ISETP.GE.AND P0, PT, R20, UR4, PT ;  /* 0x0000000414007c0c */ /* 0x000fc6000bf06270 */
        /* <DEDUP_REMOVED lines=8> */
.L_x_14117:
[----:B------:R-:W0:Y:S01]  /*cb60*/  S2R R2, SR_TID.X ;  /* 0x0000000000027919 */ /* 0x000e220000002100 */
[----:B------:R-:W-:Y:S01]  /*cb70*/  ISETP.NE.AND P1, PT, R10, 0x1, PT ;  /* 0x000000010a00780c */ /* 0x000fe20003f25270 */
[----:B------:R-:W-:Y:S01]  /*cb80*/  IMAD.MOV.U32 R34, RZ, RZ, RZ ;  /* 0x000000ffff227224 */ /* 0x000fe200078e00ff */
[----:B-----5:R-:W-:Y:S01]  /*cb90*/  SHF.R.S32.HI R31, RZ, 0x1f, R28 ;  /* 0x0000001fff1f7819 */ /* 0x020fe2000001141c */
[----:B------:R-:W1:Y:S01]  /*cba0*/  S2R R3, SR_TID.X ;  /* 0x0000000000037919 */ /* 0x000e620000002100 */
[----:B------:R-:W-:-:S09]  /*cbb0*/  LOP3.LUT R23, R23, 0xffffff7f, RZ, 0xc0, !PT ;  /* 0xffffff7f17177812 */ /* 0x000fd200078ec0ff */
[----:B------:R-:W2:Y:S01]  /*cbc0*/  @P1 LDC R4, c[0x0][0x434] ;  /* 0x00010d00ff041b82 */ /* 0x000ea20000000800 */
[----:B------:R-:W-:Y:S02]  /*cbd0*/  @P1 LOP3.LUT R23, R23, 0x80, RZ, 0xfc, !PT ;  /* 0x0000008017171812 */ /* 0x000fe400078efcff */
[----:B0-----:R-:W-:Y:S01]  /*cbe0*/  LOP3.LUT R2, R2, 0x7f, RZ, 0xc0, !PT ;  /* 0x0000007f02027812 */ /* 0x001fe200078ec0ff */
[----:B-1----:R-:W-:-:S03]  /*cbf0*/  IMAD.SHL.U32 R9, R3, 0x10, RZ ;  /* 0x0000001003097824 */ /* 0x002fc600078e00ff */
[----:B------:R-:W-:-:S04]  /*cc00*/  SHF.R.U32.HI R2, RZ, 0x3, R2 ;  /* 0x00000003ff027819 */ /* 0x000fc80000011602 */
[----:B------:R-:W-:Y:S02]  /*cc10*/  LOP3.LUT R9, R2, 0x70, R9, 0xf8, !PT ;  /* 0x0000007002097812 */ /* 0x000fe400078ef809 */
[----:B------:R-:W0:Y:S03]  /*cc20*/  @P1 LDC R2, c[0x0][0x438] ;  /* 0x00010e00ff021b82 */ /* 0x000e260000000800 */
[----:B------:R-:W-:-:S05]  /*cc30*/  IMAD R35, R0, 0x60, R9 ;  /* 0x0000006000237824 */ /* 0x000fca00078e0209 */
[C---:B------:R-:W-:Y:S01]  /*cc40*/  ISETP.GE.AND P0, PT, R35.reuse, R32, PT ;  /* 0x000000202300720c */ /* 0x040fe20003f06270 */
[----:B------:R-:W-:-:S03]  /*cc50*/  IMAD.IADD R35, R35, 0x1, R30 ;  /* 0x0000000123237824 */ /* 0x000fc600078e021e */
[----:B------:R-:W-:Y:S01]  /*cc60*/  ISETP.GT.U32.OR P0, PT, R9, 0x5f, P0 ;  /* 0x0000005f0900780c */ /* 0x000fe20000704470 */
[----:B--2---:R-:W-:-:S04]  /*cc70*/  @P1 IMAD.HI.U32 R3, R35, R4, RZ ;  /* 0x0000000423031227 */ /* 0x004fc800078e00ff */
[----:B------:R-:W-:Y:S01]  /*cc80*/  IMAD.MOV.U32 R8, RZ, RZ, R35 ;  /* 0x000000ffff087224 */ /* 0x000fe200078e0023 */
        /* <DEDUP_REMOVED lines=10> */
[----:B------:R-:W-:-:S03]  /*cd30*/  IMAD.U32 R3, RZ, RZ, UR36 ;  /* 0x00000024ff037e24 */ /* 0x000fc6000f8e00ff */
[----:B------:R-:W-:-:S05]  /*cd40*/  @!P0 LEA.HI.X R5, R2, R5, R7, 0x2, P1 ;  /* 0x0000000502058211 */ /* 0x000fca00008f1407 */
[----:B------:R0:W5:Y:S01]  /*cd50*/  @!P0 LDG.E R34, desc[UR48][R4.64] ;  /* 0x0000003004228981 */ /* 0x000162000c1e1900 */
[----:B------:R-:W-:Y:S01]  /*cd60*/  ISETP.NE.AND P0, PT, R3, 0x3, PT ;  /* 0x000000030300780c */ /* 0x000fe20003f05270 */
[----:B------:R-:W-:Y:S01]  /*cd70*/  IMAD.MOV R2, RZ, RZ, -R8 ;  /* 0x000000ffff027224 */ /* 0x000fe200078e0a08 */
[----:B------:R-:W-:Y:S02]  /*cd80*/  ISETP.GT.U32.AND P1, PT, R9, 0x5f, PT ;  /* 0x0000005f0900780c */ /* 0x000fe40003f24070 */
[----:B------:R-:W-:Y:S01]  /*cd90*/  LOP3.LUT R23, R23, 0xffffffbf, RZ, 0xc0, !PT ;  /* 0xffffffbf17177812 */ /* 0x000fe200078ec0ff */
[----:B------:R-:W-:Y:S01]  /*cda0*/  IMAD R35, R10, R2, R35 ;  /* 0x000000020a237224 */ /* 0x000fe200078e0223 */
[----:B------:R-:W-:Y:S02]  /*cdb0*/  SHF.R.S32.HI R27, RZ, 0x1f, R18 ;  /* 0x0000001fff1b7819 */ /* 0x000fe40000011412 */
[----:B------:R-:W-:-:S05]  /*cdc0*/  SEL R6, RZ, 0x1, P2 ;  /* 0x00000001ff067807 */ /* 0x000fca0001000000 */
[----:B------:R-:W-:-:S04]  /*cdd0*/  @P0 LOP3.LUT R23, R23, 0x40, RZ, 0xfc, !PT ;  /* 0x0000004017170812 */ /* 0x000fc800078efcff */
[----:B------:R-:W-:-:S04]  /*cde0*/  LOP3.LUT R23, R23, 0xffffffdf, RZ, 0xc0, !PT ;  /* 0xffffffdf17177812 */ /* 0x000fc800078ec0ff */
[----:B------:R-:W-:Y:S01]  /*cdf0*/  @P1 LOP3.LUT R23, R23, 0x20, RZ, 0xfc, !PT ;  /* 0x0000002017171812 */ /* 0x000fe200078efcff */
[----:B0-----:R-:W-:Y:S06]  /*ce00*/  @!P0 BRA `(.L_x_14052) ;  /* 0x0000000000048947 */ /* 0x001fec0003800000 */
[----:B------:R-:W-:Y:S01]  /*ce10*/  BPT.TRAP 0x1 ;  /* 0x000000040000795c */ /* 0x000fe20000300000 */
.L_x_14052:
[----:B------:R-:W-:Y:S01]  /*ce20*/  IMAD R32, R0, -0x60, R32 ;  /* 0xffffffa000207824 */ /* 0x000fe200078e0220 */
[----:B------:R-:W-:Y:S01]  /*ce30*/  SHF.L.U32 R0, R26, 0x1f, RZ ;  /* 0x0000001f1a007819 */ /* 0x000fe200000006ff */
[----:B------:R-:W-:Y:S01]  /*ce40*/  IMAD R33, R24, 0x8, R22 ;  /* 0x0000000818217824 */ /* 0x000fe200078e0216 */
[----:B------:R-:W-:Y:S03]  /*ce50*/  BSSY B0, `(.L_x_14053) ;  /* 0x0000003000007945 */ /* 0x000fe60003800000 */
[----:B------:R-:W0:Y:S02]  /*ce60*/  SYNCS.PHASECHK.TRANS64.TRYWAIT P0, [R33+URZ+0x22840], R0 ;  /* 0x02284000210075a7 */ /* 0x000e24000800017f */
[----:B0-----:R-:W-:Y:S05]  /*ce70*/  @!P0 BRA `(.L_x_14054) ;  /* 0x0000003c00a88947 */ /* 0x001fea0003800000 */
.L_x_14118:
[----:B------:R-:W-:Y:S05]  /*ce80*/  BSYNC B0 ;  /* 0x0000000000007941 */ /* 0x000fea0003800000 */
.L_x_14053:
        /* <DEDUP_REMOVED lines=30> */
[----:B------:R-:W-:Y:S02]  /*d070*/  ISETP.GE.AND P0, PT, R32, 0x1, PT ;  /* 0x000000012000780c */ /* 0x000fe40003f06270 */
[----:B0-----:R-:W-:Y:S01]  /*d080*/  SHF.L.U32 R8, R5, 0x3, RZ ;  /* 0x0000000305087819 */ /* 0x001fe200000006ff */
        /* <DEDUP_REMOVED lines=57> */
.L_x_14132:
        /* <DEDUP_REMOVED lines=10> */
.L_x_14056:
        /* <DEDUP_REMOVED lines=11> */
.L_x_14057:
[----:B0-----:R0:W5:Y:S01]  /*d570*/  LDL.LU R3, [R1+0xc] ;  /* 0x00000c0001037983 */ /* 0x0011620000300800 */
[C---:B------:R-:W-:Y:S01]  /*d580*/  LOP3.LUT P3, RZ, R23.reuse, 0x8, RZ, 0xc0, !PT ;  /* 0x0000000817ff7812 */ /* 0x040fe2000786c0ff */
[----:B------:R0:W-:Y:S01]  /*d590*/  SYNCS.ARRIVE.TRANS64.A1T0 RZ, [R33+URZ+0x22830], RZ ;  /* 0x022830ff21ff79a7 */ /* 0x0001e2000810003f */
[----:B------:R-:W-:-:S13]  /*d5a0*/  LOP3.LUT P2, RZ, R23, 0x4, RZ, 0xc0, !PT ;  /* 0x0000000417ff7812 */ /* 0x000fda000784c0ff */
[----:B------:R-:W-:Y:S05]  /*d5b0*/  WARPSYNC.ALL ;  /* 0x0000000000007948 */ /* 0x000fea0003800000 */
[----:B------:R-:W-:Y:S01]  /*d5c0*/  BAR.SYNC.DEFER_BLOCKING 0x8, 0x180 ;  /* 0x0206000000007b1d */ /* 0x000fe20000010000 */
[----:B------:R-:W-:Y:S02]  /*d5d0*/  LOP3.LUT P1, RZ, R23, 0x100, RZ, 0xc0, !PT ;  /* 0x0000010017ff7812 */ /* 0x000fe4000782c0ff */
[----:B------:R-:W-:Y:S02]  /*d5e0*/  SEL R0, RZ, 0x2, P3 ;  /* 0x00000002ff007807 */ /* 0x000fe40001800000 */
[----:B------:R-:W-:Y:S01]  /*d5f0*/  SEL R2, RZ, 0x4, P2 ;  /* 0x00000004ff027807 */ /* 0x000fe20001000000 */
[----:B------:R-:W-:Y:S01]  /*d600*/  ULDC.64 UR4, c[0x0][0x298] ;  /* 0x0000a60000047ab9 */ /* 0x000fe20000000a00 */
[----:B------:R-:W-:Y:S01]  /*d610*/  SEL R4, R25, RZ, !P1 ;  /* 0x000000ff19047207 */ /* 0x000fe20004800000 */
[----:B------:R-:W-:Y:S01]  /*d620*/  BSSY B6, `(.L_x_14058) ;  /* 0x0000021000067945 */ /* 0x000fe20003800000 */
[----:B------:R-:W-:-:S02]  /*d630*/  IADD3 R0, R2, R0, R6 ;  /* 0x0000000002007210 */ /* 0x000fc40007ffe006 */
[----:B------:R-:W-:Y:S01]  /*d640*/  LOP3.LUT P0, RZ, R23, 0x2, RZ, 0xc0, !PT ;  /* 0x0000000217ff7812 */ /* 0x000fe2000780c0ff */
[----:B------:R1:W-:Y:S03]  /*d650*/  STL [R1+0x18], R4 ;  /* 0x0000180401007387 */ /* 0x0003e60000100800 */
[----:B------:R-:W-:-:S05]  /*d660*/  SEL R25, RZ, 0x8, P0 ;  /* 0x00000008ff197807 */ /* 0x000fca0000000000 */
[----:B------:R-:W-:Y:S01]  /*d670*/  IMAD.IADD R25, R0, 0x1, R25 ;  /* 0x0000000100197824 */ /* 0x000fe200078e0219 */
[----:B------:R-:W-:Y:S01]  /*d680*/  SHF.R.S32.HI R0, RZ, 0x1f, R37 ;  /* 0x0000001fff007819 */ /* 0x000fe20000011425 */
[----:B-1----:R-:W-:-:S04]  /*d690*/  IMAD.WIDE.U32 R4, R37, UR4, RZ ;  /* 0x0000000425047c25 */ /* 0x002fc8000f8e00ff */
[----:B------:R-:W-:-:S04]  /*d6a0*/  IMAD R0, R0, UR4, RZ ;  /* 0x0000000400007c24 */ /* 0x000fc8000f8e02ff */
[----:B------:R-:W-:-:S04]  /*d6b0*/  IMAD R0, R37, UR5, R0 ;  /* 0x0000000525007c24 */ /* 0x000fc8000f8e0200 */
[----:B------:R-:W-:Y:S01]  /*d6c0*/  IMAD.IADD R37, R5, 0x1, R0 ;  /* 0x0000000105257824 */ /* 0x000fe200078e0200 */
[----:B-----5:R-:W-:-:S05]  /*d6d0*/  SEL R2, R3, RZ, !P1 ;  /* 0x000000ff03027207 */ /* 0x020fca0004800000 */
[----:B------:R1:W-:Y:S04]  /*d6e0*/  STL [R1+0xc], R2 ;  /* 0x00000c0201007387 */ /* 0x0003e80000100800 */
[----:B------:R2:W-:Y:S01]  /*d6f0*/  STL.64 [R1+0x10], R4 ;  /* 0x0000100401007387 */ /* 0x0005e20000100a00 */
[----:B-1----:R-:W-:-:S05]  /*d700*/  VIADD R2, R22, 0x18400 ;  /* 0x0001840016027836 */ /* 0x002fca0000000000 */
[----:B------:R-:W-:-:S13]  /*d710*/  LOP3.LUT P0, RZ, R2, 0x3ff, RZ, 0xc0, !PT ;  /* 0x000003ff02ff7812 */ /* 0x000fda000780c0ff */
[----:B--2---:R-:W-:Y:S05]  /*d720*/  @!P0 BRA `(.L_x_14059) ;  /* 0x0000000000408947 */ /* 0x004fea0003800000 */
        /* <DEDUP_REMOVED lines=16> */
.L_x_14059:
[----:B------:R-:W-:Y:S05]  /*d830*/  BSYNC B6 ;  /* 0x0000000000067941 */ /* 0x000fea0003800000 */
.L_x_14058:
[----:B------:R-:W2:Y:S01]  /*d840*/  LDL.LU.64 R20, [R1+0x10] ;  /* 0x0000100001147983 */ /* 0x000ea20000300a00 */
[----:B------:R-:W-:-:S03]  /*d850*/  ULDC.64 UR4, c[0x0][0x2d8] ;  /* 0x0000b60000047ab9 */ /* 0x000fc60000000a00 */
[----:B------:R-:W3:Y:S04]  /*d860*/  LDL.LU R5, [R1+0xc] ;  /* 0x00000c0001057983 */ /* 0x000ee80000300800 */
[----:B------:R-:W4:Y:S01]  /*d870*/  LDL.LU R4, [R1+0x18] ;  /* 0x0000180001047983 */ /* 0x000f220000300800 */
[----:B------:R-:W-:Y:S02]  /*d880*/  IMAD.MOV.U32 R3, RZ, RZ, R37 ;  /* 0x000000ffff037224 */ /* 0x000fe400078e0025 */
[----:B------:R-:W-:Y:S01]  /*d890*/  IMAD R0, R27, UR4, RZ ;  /* 0x000000041b007c24 */ /* 0x000fe2000f8e02ff */
[----:B------:R1:W5:Y:S03]  /*d8a0*/  LDL R9, [R1+0x4] ;  /* 0x0000040001097983 */ /* 0x0003660000100800 */
[----:B------:R-:W-:Y:S01]  /*d8b0*/  IMAD R0, R18, UR5, R0 ;  /* 0x0000000512007c24 */ /* 0x000fe2000f8e0200 */
[----:B------:R-:W0:Y:S02]  /*d8c0*/  S2R R8, SR_TID.X ;  /* 0x0000000000087919 */ /* 0x000e240000002100 */
[----:B0-----:R-:W-:-:S05]  /*d8d0*/  IMAD.SHL.U32 R7, R8, 0x8, RZ ;  /* 0x0000000808077824 */ /* 0x001fca00078e00ff */
[----:B------:R-:W-:Y:S01]  /*d8e0*/  LOP3.LUT R7, R7, 0x38, RZ, 0xc0, !PT ;  /* 0x0000003807077812 */ /* 0x000fe200078ec0ff */
[----:B--2---:R-:W-:Y:S01]  /*d8f0*/  IMAD.MOV.U32 R2, RZ, RZ, R20 ;  /* 0x000000ffff027224 */ /* 0x004fe200078e0014 */
[----:B------:R-:W0:Y:S01]  /*d900*/  S2R R21, SR_TID.X ;  /* 0x0000000000157919 */ /* 0x000e220000002100 */
[----:B------:R-:W2:Y:S02]  /*d910*/  LDC R20, c[0x0][0x448] ;  /* 0x00011200ff147b82 */ /* 0x000ea40000000800 */
[----:B------:R-:W-:Y:S01]  /*d920*/  IMAD.WIDE.U32 R2, R18, UR4, R2 ;  /* 0x0000000412027c25 */ /* 0x000fe2000f8e0002 */
[----:B------:R-:W-:-:S03]  /*d930*/  ULDC.64 UR4, c[0x0][0x2e0] ;  /* 0x0000b80000047ab9 */ /* 0x000fc60000000a00 */
[----:B------:R-:W-:Y:S02]  /*d940*/  IMAD.IADD R3, R3, 0x1, R0 ;  /* 0x0000000103037824 */ /* 0x000fe400078e0200 */
[----:B---3--:R-:W-:Y:S02]  /*d950*/  IMAD R0, R5, UR4, RZ ;  /* 0x0000000405007c24 */ /* 0x008fe4000f8e02ff */
[----:B----4-:R-:W-:-:S04]  /*d960*/  IMAD.WIDE.U32 R2, R4, UR4, R2 ;  /* 0x0000000404027c25 */ /* 0x010fc8000f8e0002 */
[----:B------:R-:W-:Y:S01]  /*d970*/  IMAD R0, R4, UR5, R0 ;  /* 0x0000000504007c24 */ /* 0x000fe2000f8e0200 */
[----:B------:R-:W-:-:S03]  /*d980*/  ULDC.64 UR4, c[0x0][0x2d0] ;  /* 0x0000b40000047ab9 */ /* 0x000fc60000000a00 */
[----:B------:R-:W-:Y:S01]  /*d990*/  IMAD.IADD R3, R3, 0x1, R0 ;  /* 0x0000000103037824 */ /* 0x000fe200078e0200 */
[----:B--2---:R-:W-:Y:S02]  /*d9a0*/  ISETP.NE.AND P6, PT, R20, 0x1, PT ;  /* 0x000000011400780c */ /* 0x004fe40003fc5270 */
[----:B------:R-:W2:Y:S01]  /*d9b0*/  S2R R20, SR_TID.X ;  /* 0x0000000000147919 */ /* 0x000ea20000002100 */
[----:B0-----:R-:W-:-:S04]  /*d9c0*/  LOP3.LUT R21, R21, 0x7f, RZ, 0xc0, !PT ;  /* 0x0000007f15157812 */ /* 0x001fc800078ec0ff */
[----:B------:R-:W-:-:S06]  /*d9d0*/  SHF.R.U32.HI R21, RZ, 0x3, R21 ;  /* 0x00000003ff157819 */ /* 0x000fcc0000011615 */
[----:B------:R-:W0:Y:S08]  /*d9e0*/  @P6 LDC R6, c[0x0][0x44c] ;  /* 0x00011300ff066b82 */ /* 0x000e300000000800 */
[----:B------:R-:W3:Y:S01]  /*d9f0*/  @P6 LDC R5, c[0x0][0x450] ;  /* 0x00011400ff056b82 */ /* 0x000ee20000000800 */
[----:B--2---:R-:W-:-:S05]  /*da00*/  IMAD.SHL.U32 R20, R20, 0x10, RZ ;  /* 0x0000001014147824 */ /* 0x004fca00078e00ff */
[----:B------:R-:W-:-:S05]  /*da10*/  LOP3.LUT R20, R21, 0x70, R20, 0xf8, !PT ;  /* 0x0000007015147812 */ /* 0x000fca00078ef814 */
[----:B------:R-:W-:-:S04]  /*da20*/  IMAD R0, R17, 0x80, R20 ;  /* 0x0000008011007824 */ /* 0x000fc800078e0214 */
[----:B0-----:R-:W-:-:S04]  /*da30*/  @P6 IMAD.HI.U32 R6, R0, R6, RZ ;  /* 0x0000000600066227 */ /* 0x001fc800078e00ff */
[----:B------:R-:W-:Y:S01]  /*da40*/  IMAD.MOV.U32 R4, RZ, RZ, R0 ;  /* 0x000000ffff047224 */ /* 0x000fe200078e0000 */
[----:B---3--:R-:W-:Y:S02]  /*da50*/  @P6 SHF.R.U32.HI R4, RZ, R5, R6 ;  /* 0x00000005ff046219 */ /* 0x008fe40000011606 */
        /* <DEDUP_REMOVED lines=25> */
[----:B------:R-:W-:Y:S01]  /*dbf0*/  IMAD R17, R17, 0x80, R8 ;  /* 0x0000008011117824 */ /* 0x000fe200078e0208 */
        /* <DEDUP_REMOVED lines=69> */
[----:B--2---:R0:W-:Y:S02]  /*e050*/  @!P0 LDGSTS.E.BYPASS.LTC128B.128 [R36+0x1b400], desc[UR48][R2.64], !P1 ;  /* 0x1b40000002248fae */ /* 0x0041e4000c901d70 */
.L_x_14149:
        /* <DEDUP_REMOVED lines=10> */
.L_x_14061:
        /* <DEDUP_REMOVED lines=18> */
.L_x_14150:
[----:B------:R-:W-:Y:S05]  /*e220*/  BSYNC B0 ;  /* 0x0000000000007941 */ /* 0x000fea0003800000 */
.L_x_14062:
[----:B------:R-:W-:-:S05]  /*e230*/  IMAD.U32 R0, RZ, RZ, UR36 ;  /* 0x00000024ff007e24 */ /* 0x000fca000f8e00ff */
[----:B------:R-:W-:-:S13]  /*e240*/  ISETP.NE.AND P0, PT, R0, 0x3, PT ;  /* 0x000000030000780c */ /* 0x000fda0003f05270 */
[----:B------:R-:W-:Y:S05]  /*e250*/  @!P0 BRA `(.L_x_14064) ;  /* 0x0000000000048947 */ /* 0x000fea0003800000 */
[----:B------:R-:W-:Y:S01]  /*e260*/  BPT.TRAP 0x1 ;  /* 0x000000040000795c */ /* 0x000fe20000300000 */
.L_x_14064:
[----:B------:R-:W-:Y:S01]  /*e270*/  SHF.L.U32 R0, R26, 0x1f, RZ ;  /* 0x0000001f1a007819 */ /* 0x000fe200000006ff */
[----:B------:R-:W-:Y:S03]  /*e280*/  BSSY B0, `(.L_x_14065) ;  /* 0x0000003000007945 */ /* 0x000fe60003800000 */
[----:B------:R-:W1:Y:S02]  /*e290*/  SYNCS.PHASECHK.TRANS64.TRYWAIT P0, [R33+URZ+0x22860], R0 ;  /* 0x02286000210075a7 */ /* 0x000e64000800017f */
[----:B-1----:R-:W-:Y:S05]  /*e2a0*/  @!P0 BRA `(.L_x_14066) ;  /* 0x0000003c00648947 */ /* 0x002fea0003800000 */
.L_x_14151:
[----:B------:R-:W-:Y:S05]  /*e2b0*/  BSYNC B0 ;  /* 0x0000000000007941 */ /* 0x000fea0003800000 */
.L_x_14065:
[----:B------:R-:W1:Y:S01]  /*e2c0*/  LDL.LU R2, [R1+0x1c] ;  /* 0x00001c0001027983 */ /* 0x000e620000300800 */
[----:B------:R-:W-:-:S03]  /*e2d0*/  ULDC.64 UR4, c[0x0][0x328] ;  /* 0x0000ca0000047ab9 */ /* 0x000fc60000000a00 */
[----:B------:R-:W2:Y:S01]  /*e2e0*/  LDL.LU R4, [R1+0x20] ;  /* 0x0000200001047983 */ /* 0x000ea20000300800 */
[----:B-1----:R-:W-:Y:S02]  /*e2f0*/  IMAD R0, R2, UR4, RZ ;  /* 0x0000000402007c24 */ /* 0x002fe4000f8e02ff */
[----:B0-----:R-:W-:-:S04]  /*e300*/  IMAD.WIDE.U32 R2, R35, UR4, RZ ;  /* 0x0000000423027c25 */ /* 0x001fc8000f8e00ff */
[----:B------:R-:W-:Y:S01]  /*e310*/  IMAD R5, R35, UR5, R0 ;  /* 0x0000000523057c24 */ /* 0x000fe2000f8e0200 */
[----:B------:R-:W-:-:S03]  /*e320*/  ULDC.64 UR4, c[0x0][0x338] ;  /* 0x0000ce0000047ab9 */ /* 0x000fc60000000a00 */
[----:B------:R-:W-:Y:S02]  /*e330*/  IMAD.IADD R3, R3, 0x1, R5 ;  /* 0x0000000103037824 */ /* 0x000fe400078e0205 */
[----:B--2---:R-:W-:Y:S02]  /*e340*/  IMAD R5, R4, UR4, RZ ;  /* 0x0000000404057c24 */ /* 0x004fe4000f8e02ff */
        /* <DEDUP_REMOVED lines=37> */
[----:B-1----:R-:W1:Y:S01]  /*e5a0*/  SHFL.IDX PT, R3, R6, 0x1, 0x181f ;  /* 0x00381f0006037f89 */ /* 0x002e6200000e0000 */
[----:B0-----:R-:W-:-:S03]  /*e5b0*/  IADD3 R2, P4, R14, R0, RZ ;  /* 0x000000000e027210 */ /* 0x001fc60007f9e0ff */
[----:B------:R-:W0:Y:S01]  /*e5c0*/  SHFL.IDX PT, R14, R5, 0x2, 0x181f ;  /* 0x00581f00050e7f89 */ /* 0x000e2200000e0000 */
[----:B-1----:R-:W-:Y:S02]  /*e5d0*/  IADD3.X R3, RZ, R3, RZ, P4, !PT ;  /* 0x00000003ff037210 */ /* 0x002fe400027fe4ff */
        /* <DEDUP_REMOVED lines=33> */
[----:B-1----:R-:W-:-:S03]  /*e7f0*/  IADD3 R2, P4, R14, R0, RZ ;  /* 0x000000000e027210 */ /* 0x002fc60007f9e0ff */
[----:B------:R-:W1:Y:S04]  /*e800*/  SHFL.IDX PT, R6, R6, 0x5, 0x181f ;  /* 0x00b81f0006067f89 */ /* 0x000e6800000e0000 */
[----:B------:R2:W3:Y:S01]  /*e810*/  SHFL.IDX PT, R14, R5, 0x5, 0x181f ;  /* 0x00b81f00050e7f89 */ /* 0x0004e200000e0000 */
        /* <DEDUP_REMOVED lines=9> */
.L_x_14165:
        /* <DEDUP_REMOVED lines=15> */
.L_x_14068:
        /* <DEDUP_REMOVED lines=11> */
.L_x_14069:
[----:B------:R-:W2:Y:S01]  /*ea50*/  LDL R2, [R1+0x8] ;  /* 0x0000080001027983 */ /* 0x000ea20000100800 */
[----:B------:R0:W-:Y:S01]  /*ea60*/  SYNCS.ARRIVE.TRANS64.A1T0 RZ, [R33+URZ+0x22850], RZ ;  /* 0x022850ff21ff79a7 */ /* 0x0001e2000810003f */
[----:B------:R-:W-:Y:S01]  /*ea70*/  BSSY B0, `(.L_x_14070) ;  /* 0x00000df000007945 */ /* 0x000fe20003800000 */
[----:B--2---:R-:W-:-:S13]  /*ea80*/  ISETP.GE.AND P0, PT, R2, 0x2, PT ;  /* 0x000000020200780c */ /* 0x004fda0003f06270 */
[----:B0-----:R-:W-:Y:S05]  /*ea90*/  @!P0 BRA `(.L_x_14071) ;  /* 0x0000000c00708947 */ /* 0x001fea0003800000 */
[----:B------:R-:W-:-:S07]  /*eaa0*/  VIADD R21, R2, 0xfffffffe ;  /* 0xfffffffe02157836 */ /* 0x000fce0000000000 */
.L_x_14084:
        /* <DEDUP_REMOVED lines=14> */
[----:B------:R-:W2:Y:S01]  /*eb90*/  @P0 LDC R7, c[0x0][0x438] ;  /* 0x00010e00ff070b82 */ /* 0x000ea20000000800 */
[----:B0-----:R-:W-:-:S05]  /*eba0*/  @P0 IMAD.HI.U32 R2, R8, R3, RZ ;  /* 0x0000000308020227 */ /* 0x001fca00078e00ff */
[----:B--2---:R-:W-:Y:S01]  /*ebb0*/  @P0 SHF.R.U32.HI R9, RZ, R7, R2 ;  /* 0x00000007ff090219 */ /* 0x004fe20000011602 */
[----:B-1----:R-:W-:Y:S01]  /*ebc0*/  @!P1 IMAD R2, R31, R4, RZ ;  /* 0x000000041f029224 */ /* 0x002fe200078e02ff */
        /* <DEDUP_REMOVED lines=25> */
.L_x_14072:
[----:B------:R-:W-:Y:S01]  /*ed60*/  IMAD R10, R24, 0x8, R22 ;  /* 0x00000008180a7824 */ /* 0x000fe200078e0216 */
[----:B------:R-:W-:Y:S01]  /*ed70*/  SHF.L.U32 R20, R26, 0x1f, RZ ;  /* 0x0000001f1a147819 */ /* 0x000fe200000006ff */
[----:B------:R-:W-:Y:S01]  /*ed80*/  BSSY B1, `(.L_x_14073) ;  /* 0x0000004000017945 */ /* 0x000fe20003800000 */
[----:B------:R-:W-:Y:S02]  /*ed90*/  SHF.R.S32.HI R9, RZ, 0x1f, R5 ;  /* 0x0000001fff097819 */ /* 0x000fe40000011405 */
[----:B------:R-:W0:Y:S02]  /*eda0*/  SYNCS.PHASECHK.TRANS64.TRYWAIT P0, [R10+URZ+0x22840], R20 ;  /* 0x022840140a0075a7 */ /* 0x000e24000800017f */
[----:B0-----:R-:W-:Y:S05]  /*edb0*/  @!P0 BRA `(.L_x_14074) ;  /* 0x0000003800fc8947 */ /* 0x001fea0003800000 */
.L_x_14166:
[----:B------:R-:W-:Y:S05]  /*edc0*/  BSYNC B1 ;  /* 0x0000000000017941 */ /* 0x000fea0003800000 */
.L_x_14073:
        /* <DEDUP_REMOVED lines=17> */
[----:B------:R-:W-:Y:S01]  /*eee0*/  IMAD R7, R24, 0x1800, R29 ;  /* 0x0000180018077824 */ /* 0x000fe200078e021d */
[----:B------:R-:W-:Y:S02]  /*eef0*/  IADD3 R3, R6, R3, RZ ;  /* 0x0000000306037210 */ /* 0x000fe40007ffe0ff */
[----:B------:R-:W-:Y:S01]  /*ef00*/  LEA R6, P0, R2, UR4, 0x1 ;  /* 0x0000000402067c11 */ /* 0x000fe2000f8008ff */
[----:B------:R-:W-:-:S03]  /*ef10*/  UMOV UR4, 0xffffffff ;  /* 0xffffffff00047882 */ /* 0x000fc60000000000 */
        /* <DEDUP_REMOVED lines=30> */
.L_x_14180:
        /* <DEDUP_REMOVED lines=8> */
.L_x_14076:
        /* <DEDUP_REMOVED lines=11> */
.L_x_14077:
[----:B------:R1:W-:Y:S01]  /*f230*/  SYNCS.ARRIVE.TRANS64.A1T0 RZ, [R10+URZ+0x22830], RZ ;  /* 0x022830ff0aff79a7 */ /* 0x0003e2000810003f */
[----:B------:R-:W-:Y:S05]  /*f240*/  @!P3 BRA `(.L_x_14078) ;  /* 0x000000000004b947 */ /* 0x000fea0003800000 */
[----:B------:R-:W-:Y:S01]  /*f250*/  BPT.TRAP 0x1 ;  /* 0x000000040000795c */ /* 0x000fe20000300000 */
.L_x_14078:
[----:B------:R-:W2:Y:S01]  /*f260*/  SYNCS.PHASECHK.TRANS64.TRYWAIT P0, [R10+URZ+0x22860], R20 ;  /* 0x022860140a0075a7 */ /* 0x000ea2000800017f */
[----:B------:R-:W-:Y:S04]  /*f270*/  BSSY B1, `(.L_x_14079) ;  /* 0x0000002000017945 */ /* 0x000fe80003800000 */
[----:B--2---:R-:W-:Y:S05]  /*f280*/  @!P0 BRA `(.L_x_14080) ;  /* 0x0000003c007c8947 */ /* 0x004fea0003800000 */
.L_x_14181:
[----:B------:R-:W-:Y:S05]  /*f290*/  BSYNC B1 ;  /* 0x0000000000017941 */ /* 0x000fea0003800000 */
.L_x_14079:
[----:B------:R-:W-:Y:S01]  /*f2a0*/  ULDC.64 UR4, c[0x0][0x328] ;  /* 0x0000ca0000047ab9 */ /* 0x000fe20000000a00 */
[----:B------:R-:W-:Y:S01]  /*f2b0*/  LOP3.LUT P5, RZ, R23, 0x10, RZ, 0xc0, !PT ;  /* 0x0000001017ff7812 */ /* 0x000fe200078ac0ff */
[----:B------:R-:W-:Y:S01]  /*f2c0*/  IMAD R2, R9, UR4, RZ ;  /* 0x0000000409027c24 */ /* 0x000fe2000f8e02ff */
[C---:B------:R-:W-:Y:S01]  /*f2d0*/  LOP3.LUT P4, RZ, R23.reuse, 0x8, RZ, 0xc0, !PT ;  /* 0x0000000817ff7812 */ /* 0x040fe2000788c0ff */
[----:B0-2---:R-:W-:Y:S01]  /*f2e0*/  IMAD R20, R24, 0x6000, R29 ;  /* 0x0000600018147824 */ /* 0x005fe200078e021d */
        /* <DEDUP_REMOVED lines=22> */
[----:B------:R-:W2:Y:S04]  /*f450*/  SHFL.IDX PT, R3, R25, RZ, 0x181f ;  /* 0x00181fff19037589 */ /* 0x000ea800000e0000 */
[----:B------:R-:W-:Y:S04]  /*f460*/  SHFL.IDX PT, R4, R25, 0x1, 0x181f ;  /* 0x00381f0019047f89 */ /* 0x000fe800000e0000 */
[----:B------:R-:W-:Y:S04]  /*f470*/  SHFL.IDX PT, R8, R17, 0x2, 0x181f ;  /* 0x00581f0011087f89 */ /* 0x000fe800000e0000 */
[----:B------:R-:W-:Y:S01]  /*f480*/  SHFL.IDX PT, R5, R25, 0x3, 0x181f ;  /* 0x00781f0019057f89 */ /* 0x000fe200000e0000 */
[----:B0-----:R-:W-:-:S03]  /*f490*/  IADD3 R2, P0, R14, R0, RZ ;  /* 0x000000000e027210 */ /* 0x001fc60007f1e0ff */
[----:B------:R-:W0:Y:S02]  /*f4a0*/  SHFL.IDX PT, R14, R17, 0x1, 0x181f ;  /* 0x00381f00110e7f89 */ /* 0x000e2400000e0000 */
[----:B--2---:R-:W-:-:S05]  /*f4b0*/  IMAD.X R3, RZ, RZ, R3, P0 ;  /* 0x000000ffff037224 */ /* 0x004fca00000e0603 */
        /* <DEDUP_REMOVED lines=9> */
[----:B--2---:R-:W-:Y:S04]  /*f550*/  SHFL.IDX PT, R3, R25, 0x4, 0x181f ;  /* 0x00981f0019037f89 */ /* 0x004fe800000e0000 */
        /* <DEDUP_REMOVED lines=24> */
.L_x_14195:
        /* <DEDUP_REMOVED lines=11> */
.L_x_14082:
        /* <DEDUP_REMOVED lines=11> */
.L_x_14083:
[----:B------:R0:W-:Y:S01]  /*f840*/  SYNCS.ARRIVE.TRANS64.A1T0 RZ, [R10+URZ+0x22850], RZ ;  /* 0x022850ff0aff79a7 */ /* 0x0001e2000810003f */
[----:B------:R-:W-:Y:S05]  /*f850*/  @P2 BRA `(.L_x_14084) ;  /* 0xfffffff000942947 */ /* 0x000fea000383ffff */
.L_x_14071:
[----:B------:R-:W-:Y:S05]  /*f860*/  BSYNC B0 ;  /* 0x0000000000007941 */ /* 0x000fea0003800000 */
.L_x_14070:
[----:B------:R-:W2:Y:S01]  /*f870*/  S2R R2, SR_TID.X ;  /* 0x0000000000027919 */ /* 0x000ea20000002100 */
[----:B------:R-:W-:Y:S01]  /*f880*/  VIADD R24, R24, 0x1 ;  /* 0x0000000118187836 */ /* 0x000fe20000000000 */
[----:B------:R-:W-:Y:S04]  /*f890*/  BSSY B0, `(.L_x_14085) ;  /* 0x0000012000007945 */ /* 0x000fe80003800000 */
[----:B------:R-:W-:-:S04]  /*f8a0*/  ISETP.NE.AND P0, PT, R24, 0x2, PT ;  /* 0x000000021800780c */ /* 0x000fc80003f05270 */
[----:B------:R-:W-:Y:S02]  /*f8b0*/  SEL R5, RZ, 0x1, P0 ;  /* 0x00000001ff057807 */ /* 0x000fe40000000000 */
        /* <DEDUP_REMOVED lines=14> */
[----:B---3--:R-:W-:-:S07]  /*f9a0*/  IADD3 R16, R0, UR37, R9 ;  /* 0x0000002500107c10 */ /* 0x008fce000fffe009 */
.L_x_14086:
[----:B------:R-:W-:Y:S05]  /*f9b0*/  BSYNC B0 ;  /* 0x0000000000007941 */ /* 0x000fea0003800000 */
.L_x_14085:
[----:B------:R-:W-:Y:S02]  /*f9c0*/  SEL R24, R24, RZ, P0 ;  /* 0x000000ff18187207 */ /* 0x000fe40000000000 */
[----:B------:R-:W-:-:S07]  /*f9d0*/  LOP3.LUT R26, R26, R5, RZ, 0x3c, !PT ;  /* 0x000000051a1a7212 */ /* 0x000fce00078e3cff */
.L_x_14045:
[----:B------:R-:W-:Y:S05]  /*f9e0*/  BSYNC B7 ;  /* 0x0000000000077941 */ /* 0x000fea0003800000 */
.L_x_14043:
[----:B------:R-:W-:-:S13]  /*f9f0*/  LOP3.LUT P0, RZ, R23, 0x400, RZ, 0xc0, !PT ;  /* 0x0000040017ff7812 */ /* 0x000fda000780c0ff */
[----:B------:R-:W-:Y:S05]  /*fa00*/  @!P0 BRA `(.L_x_14087) ;  /* 0x0000000000248947 */ /* 0x000fea0003800000 */
[----:B------:R-:W-:Y:S05]  /*fa10*/  WARPSYNC.ALL ;  /* 0x0000000000007948 */ /* 0x000fea0003800000 */
[----:B------:R-:W2:Y:S08]  /*fa20*/  S2UR UR5, SR_CgaCtaId ;  /* 0x00000000000579c3 */ /* 0x000eb00000008800 */
[----:B------:R-:W-:Y:S06]  /*fa30*/  BAR.SYNC.DEFER_BLOCKING 0x5, 0x180 ;  /* 0x0146000000007b1d */ /* 0x000fec0000010000 */
[----:B------:R-:W-:-:S02]  /*fa40*/  UMOV UR4, 0x400 ;  /* 0x0000040000047882 */ /* 0x000fc40000000000 */
[----:B--2---:R-:W-:-:S06]  /*fa50*/  ULEA UR4, UR5, UR4, 0x18 ;  /* 0x0000000405047291 */ /* 0x004fcc000f8ec03f */
[----:B------:R-:W-:-:S05]  /*fa60*/  MOV R22, UR4 ;  /* 0x0000000400167c02 */ /* 0x000fca0008000f00 */
[----:B------:R4:W2:Y:S01]  /*fa70*/  LDS.128 R16, [R22+0x228d0] ;  /* 0x0228d00016107984 */ /* 0x0008a20000000c00 */
[----:B------:R-:W-:Y:S06]  /*fa80*/  BAR.ARV 0x4, 0x180 ;  /* 0x0106000000007b1d */ /* 0x000fec0000002000 */
[----:B------:R-:W-:Y:S05]  /*fa90*/  BRA `(.L_x_14088) ;  /* 0x0000000800cc7947 */ /* 0x000fea0003800000 */
.L_x_14087:
[----:B------:R-:W2:Y:S01]  /*faa0*/  S2R R0, SR_TID.X ;  /* 0x0000000000007919 */ /* 0x000ea20000002100 */
[----:B------:R-:W-:Y:S01]  /*fab0*/  UMOV UR4, 0xffffffff ;  /* 0xffffffff00047882 */ /* 0x000fe20000000000 */
[----:B--2---:R-:W-:-:S04]  /*fac0*/  LOP3.LUT R8, R0, 0x1f, RZ, 0xc0, !PT ;  /* 0x0000001f00087812 */ /* 0x004fc800078ec0ff */
[----:B------:R-:W-:Y:S01]  /*fad0*/  ISETP.NE.AND P0, PT, R8, 0x1f, PT ;  /* 0x0000001f0800780c */ /* 0x000fe20003f05270 */
[----:B------:R-:W-:-:S12]  /*fae0*/  BRA.DIV UR4, `(.L_x_14089) ;  /* 0x0000003e04447947 */ /* 0x000fd8000b800000 */
[----:B------:R-:W-:Y:S01]  /*faf0*/  IMAD.IADD R5, R19, 0x1, R8 ;  /* 0x0000000113057824 */ /* 0x000fe200078e0208 */
[----:B------:R-:W-:-:S04]  /*fb00*/  ULDC UR4, c[0x0][0xc3c] ;  /* 0x00030f0000047ab9 */ /* 0x000fc80000000800 */
[----:B------:R-:W-:-:S13]  /*fb10*/  ISETP.GE.OR P1, PT, R5, UR4, !P0 ;  /* 0x0000000405007c0c */ /* 0x000fda000c726670 */
[----:B------:R-:W2:Y:S02]  /*fb20*/  @!P1 LDC.64 R2, c[0x0][0xc80] ;  /* 0x00032000ff029b82 */ /* 0x000ea40000000a00 */
[----:B--2---:R-:W-:-:S06]  /*fb30*/  @!P1 IMAD.WIDE R2, R5, 0x4, R2 ;  /* 0x0000000405029825 */ /* 0x004fcc00078e0202 */
        /* <DEDUP_REMOVED lines=26> */
.L_x_14205:
[----:B------:R-:W-:Y:S02]  /*fce0*/  ULDC UR4, c[0x0][0xc38] ;  /* 0x00030e0000047ab9 */ /* 0x000fe40000000800 */
[----:B------:R-:W-:-:S04]  /*fcf0*/  IMAD.U32 R7, RZ, RZ, UR4 ;  /* 0x00000004ff077e24 */ /* 0x000fc8000f8e00ff */
[----:B---3--:R-:W-:-:S04]  /*fd00*/  IMAD R14, R14, R7, RZ ;  /* 0x000000070e0e7224 */ /* 0x008fc800078e02ff */
[----:B------:R-:W-:-:S05]  /*fd10*/  IMAD.IADD R9, R4, 0x1, R14 ;  /* 0x0000000104097824 */ /* 0x000fca00078e020e */
[----:B------:R-:W-:-:S13]  /*fd20*/  ISETP.GT.AND P6, PT, R9, R0, PT ;  /* 0x000000000900720c */ /* 0x000fda0003fc4270 */
[----:B------:R-:W-:Y:S05]  /*fd30*/  @P6 BRA `(.L_x_14090) ;  /* 0x00000000009c6947 */ /* 0x000fea0003800000 */
.L_x_14095:
        /* <DEDUP_REMOVED lines=14> */
.L_x_14093:
[----:B------:R-:W-:Y:S05]  /*fe20*/  BSYNC B0 ;  /* 0x0000000000007941 */ /* 0x000fea0003800000 */
.L_x_14092:
        /* <DEDUP_REMOVED lines=18> */
.L_x_14213:
[----:B------:R-:W-:Y:S02]  /*ff50*/  ULDC UR4, c[0x0][0xc38] ;  /* 0x00030e0000047ab9 */ /* 0x000fe40000000800 */
[----:B------:R-:W-:-:S04]  /*ff60*/  IMAD.U32 R7, RZ, RZ, UR4 ;  /* 0x00000004ff077e24 */ /* 0x000fc8000f8e00ff */
[----:B---3--:R-:W-:-:S04]  /*ff70*/  IMAD R14, R14, R7, RZ ;  /* 0x000000070e0e7224 */ /* 0x008fc800078e02ff */
[----:B------:R-:W-:-:S05]  /*ff80*/  IMAD.IADD R9, R14, 0x1, R9 ;  /* 0x000000010e097824 */ /* 0x000fca00078e0209 */
[----:B------:R-:W-:-:S13]  /*ff90*/  ISETP.GT.AND P6, PT, R9, R0, PT ;  /* 0x000000000900720c */ /* 0x000fda0003fc4270 */
[----:B------:R-:W-:Y:S05]  /*ffa0*/  @!P6 BRA `(.L_x_14095) ;  /* 0xfffffffc0064e947 */ /* 0x000fea000383ffff */
.L_x_14090:
[----:B------:R-:W-:Y:S01]  /*ffb0*/  IADD3 R16, -R14, R9, RZ ;  /* 0x000000090e107210 */ /* 0x000fe20007ffe1ff */
[----:B------:R-:W-:-:S04]  /*ffc0*/  UMOV UR4, 0xffffffff ;  /* 0xffffffff00047882 */ /* 0x000fc80000000000 */
[----:B------:R-:W-:-:S05]  /*ffd0*/  IMAD R3, R6, R7, R16 ;  /* 0x0000000706037224 */ /* 0x000fca00078e0210 */
[----:B------:R-:W-:Y:S01]  /*ffe0*/  ISETP.GT.AND P6, PT, R3, R0, PT ;  /* 0x000000000300720c */ /* 0x000fe20003fc4270 */
[----:B------:R-:W-:-:S12]  /*fff0*/  BRA.DIV UR4, `(.L_x_14096) ;  /* 0x0000003e04e07947 */ /* 0x000fd8000b800000 */
[----:B------:R-:W-:-:S04]  /*10000*/  VOTE.ANY R2, PT, !P6 ;  /* 0x0000000000027806 */ /* 0x000fc800070e0100 */
[----:B------:R-:W3:Y:S02]  /*10010*/  POPC R4, R2 ;  /* 0x0000000200047309 */ /* 0x000ee40000000000 */
[----:B---3--:R3:W4:Y:S02]  /*10020*/  SHFL.IDX PT, R5, R5, R4, 0x1f ;  /* 0x00001f0405057589 */ /* 0x00872400000e0000 */
.L_x_14217:
[----:B------:R-:W-:Y:S01]  /*10030*/  ISETP.NE.AND P0, PT, R2, RZ, PT ;  /* 0x000000ff0200720c */ /* 0x000fe20003f05270 */
[----:B------:R-:W-:-:S12]  /*10040*/  IMAD.MOV.U32 R14, RZ, RZ, RZ ;  /* 0x000000ffff0e7224 */ /* 0x000fd800078e00ff */
[----:B------:R-:W-:Y:S05]  /*10050*/  @!P0 BRA `(.L_x_14097) ;  /* 0x0000000000108947 */ /* 0x000fea0003800000 */
[----:B------:R-:W-:Y:S01]  /*10060*/  UMOV UR4, 0xffffffff ;  /* 0xffffffff00047882 */ /* 0x000fe20000000000 */
[----:B------:R-:W-:Y:S02]  /*10070*/  VIADD R12, R4, 0xffffffff ;  /* 0xffffffff040c7836 */ /* 0x000fe40000000000 */
[----:B------:R-:W-:Y:S05]  /*10080*/  BRA.DIV UR4, `(.L_x_14098) ;  /* 0x0000004204047947 */ /* 0x000fea000b800000 */
[----:B------:R0:W0:Y:S02]  /*10090*/  SHFL.IDX PT, R14, R6, R12, 0x1f ;  /* 0x00001f0c060e7589 */ /* 0x00002400000e0000 */
.L_x_14097:
        /* <DEDUP_REMOVED lines=8> */
[----:B-1----:R-:W0:Y:S08]  /*10120*/  I2F.RP R10, R8 ;  /* 0x00000008000a7306 */ /* 0x002e300000209400 */
        /* <DEDUP_REMOVED lines=49> */
[----:B------:R-:W-:-:S05]  /*10440*/  @P0 IADD3 R2, R2, 0x1, RZ ;  /* 0x0000000102020810 */ /* 0x000fca0007ffe0ff */
[----:B------:R-:W-:Y:S01]  /*10450*/  @!P2 IMAD.MOV R2, RZ, RZ, -R2 ;  /* 0x000000ffff02a224 */ /* 0x000fe200078e0a02 */
[----:B------:R-:W-:Y:S01]  /*10460*/  @!P1 LOP3.LUT R2, RZ, R6, RZ, 0x33, !PT ;  /* 0x00000006ff029212 */ /* 0x000fe200078e33ff */
[----:B------:R-:W-:-:S04]  /*10470*/  IMAD.MOV R6, RZ, RZ, -R6 ;  /* 0x000000ffff067224 */ /* 0x000fc800078e0a06 */
[----:B------:R-:W-:Y:S01]  /*10480*/  IMAD R18, R2, R6, R9 ;  /* 0x0000000602127224 */ /* 0x000fe200078e0209 */
[----:B------:R-:W-:-:S05]  /*10490*/  LOP3.LUT R2, RZ, R2, RZ, 0x33, !PT ;  /* 0x00000002ff027212 */ /* 0x000fca00078e33ff */
[----:B------:R-:W-:Y:S01]  /*104a0*/  IMAD.IADD R17, R5, 0x1, R2 ;  /* 0x0000000105117824 */ /* 0x000fe200078e0202 */
[----:B------:R-:W-:Y:S06]  /*104b0*/  BRA `(.L_x_14099) ;  /* 0x00000000001c7947 */ /* 0x000fec0003800000 */
.L_x_14091:
[----:B------:R-:W-:Y:S01]  /*104c0*/  UMOV UR4, URZ ;  /* 0x0000003f00047c82 */ /* 0x000fe20008000000 */
[----:B------:R-:W-:Y:S01]  /*104d0*/  UMOV UR5, URZ ;  /* 0x0000003f00057c82 */ /* 0x000fe20008000000 */
[----:B------:R-:W-:Y:S01]  /*104e0*/  ULDC UR6, c[0x0][0xc3c] ;  /* 0x00030f0000067ab9 */ /* 0x000fe20000000800 */
[----:B------:R-:W-:Y:S02]  /*104f0*/  IMAD.MOV.U32 R16, RZ, RZ, R0 ;  /* 0x000000ffff107224 */ /* 0x000fe400078e0000 */
[----:B------:R-:W-:Y:S02]  /*10500*/  IMAD.U32 R17, RZ, RZ, UR4 ;  /* 0x00000004ff117e24 */ /* 0x000fe4000f8e00ff */
[----:B------:R-:W-:Y:S02]  /*10510*/  IMAD.U32 R18, RZ, RZ, UR5 ;  /* 0x00000005ff127e24 */ /* 0x000fe4000f8e00ff */
[----:B------:R-:W-:-:S07]  /*10520*/  IMAD.U32 R19, RZ, RZ, UR6 ;  /* 0x00000006ff137e24 */ /* 0x000fce000f8e00ff */
.L_x_14099:
[----:B------:R-:W3:Y:S01]  /*10530*/  S2R R0, SR_TID.X ;  /* 0x0000000000007919 */ /* 0x000ee20000002100 */
        /* <DEDUP_REMOVED lines=9> */
.L_x_14088:
[----:B------:R-:W-:Y:S02]  /*105d0*/  ULDC UR4, c[0x0][0xc3c] ;  /* 0x00030f0000047ab9 */ /* 0x000fe40000000800 */
[----:B--2---:R-:W-:-:S13]  /*105e0*/  ISETP.GE.AND P0, PT, R19, UR4, PT ;  /* 0x0000000413007c0c */ /* 0x004fda000bf06270 */
[----:B------:R-:W-:Y:S05]  /*105f0*/  @!P0 BRA `(.L_x_14100) ;  /* 0xffffffb8004c8947 */ /* 0x000fea000383ffff */
[----:B------:R-:W-:Y:S05]  /*10600*/  BSYNC B8 ;  /* 0x0000000000087941 */ /* 0x000fea0003800000 */
.L_x_14039:
[----:B-1----:R-:W2:Y:S01]  /*10610*/  LDL.LU R0, [R1+0x24] ;  /* 0x0000240001007983 */ /* 0x002ea20000300800 */
        /* <DEDUP_REMOVED lines=11> */
.L_x_14220:
[----:B------:R-:W-:Y:S05]  /*106d0*/  BSYNC B0 ;  /* 0x0000000000007941 */ /* 0x000fea0003800000 */
.L_x_14101:
[----:B------:R-:W-:-:S03]  /*106e0*/  UMOV UR4, 0xffffffff ;  /* 0xffffffff00047882 */ /* 0x000fc60000000000 */
[----:B------:R-:W-:Y:S05]  /*106f0*/  BRA.DIV UR4, `(.L_x_14103) ;  /* 0x0000003a04a07947 */ /* 0x000fea000b800000 */
[----:B-1----:R-:W1:Y:S02]  /*10700*/  S2R R0, SR_TID.X ;  /* 0x0000000000007919 */ /* 0x002e640000002100 */
[----:B-1----:R-:W-:-:S04]  /*10710*/  SHF.R.U32.HI R0, RZ, 0x5, R0 ;  /* 0x00000005ff007819 */ /* 0x002fc80000011600 */
[----:B------:R-:W-:-:S05]  /*10720*/  LOP3.LUT R0, R0, 0x3, RZ, 0xc0, !PT ;  /* 0x0000000300007812 */ /* 0x000fca00078ec0ff */
[----:B------:R1:W2:Y:S02]  /*10730*/  SHFL.IDX PT, R14, R0, RZ, 0x1f ;  /* 0x00001fff000e7589 */ /* 0x0002a400000e0000 */
.L_x_14223:
[----:B--2---:R-:W-:Y:S01]  /*10740*/  ISETP.NE.AND P0, PT, R14, RZ, PT ;  /* 0x000000ff0e00720c */ /* 0x004fe20003f05270 */
[----:B------:R-:W-:-:S12]  /*10750*/  BSSY B0, `(.L_x_14104) ;  /* 0x0000024000007945 */ /* 0x000fd80003800000 */
[----:B------:R-:W-:Y:S05]  /*10760*/  @P0 BRA `(.L_x_14105) ;  /* 0x0000000000880947 */ /* 0x000fea0003800000 */
[----:B------:R-:W-:-:S03]  /*10770*/  UMOV UR4, 0xffffffff ;  /* 0xffffffff00047882 */ /* 0x000fc60000000000 */
[----:B------:R-:W-:Y:S05]  /*10780*/  BRA.DIV UR4, `(.L_x_14106) ;  /* 0x0000003a04b07947 */ /* 0x000fea000b800000 */
[----:B------:R-:W-:-:S13]  /*10790*/  ELECT P6, URZ, PT ;  /* 0x00000000003f782f */ /* 0x000fda00038c0000 */
.L_x_14226:
[----:B------:R-:W-:Y:S05]  /*107a0*/  @!P6 BRA `(.L_x_14105) ;  /* 0x000000000078e947 */ /* 0x000fea0003800000 */
[----:B------:R-:W-:-:S06]  /*107b0*/  ULOP3.LUT UR4, UR39, 0x2, URZ, 0xfc, !UPT ;  /* 0x0000000227047892 */ /* 0x000fcc000f8efc3f */
[----:B-1----:R-:W-:-:S05]  /*107c0*/  IMAD.U32 R0, RZ, RZ, UR4 ;  /* 0x00000004ff007e24 */ /* 0x002fca000f8e00ff */
[----:B------:R-:W-:-:S13]  /*107d0*/  ISETP.NE.AND P0, PT, R0, 0x3, PT ;  /* 0x000000030000780c */ /* 0x000fda0003f05270 */
[----:B------:R-:W-:Y:S05]  /*107e0*/  @!P0 BRA `(.L_x_14107) ;  /* 0x0000000000048947 */ /* 0x000fea0003800000 */
[----:B------:R-:W-:Y:S01]  /*107f0*/  BPT.TRAP 0x1 ;  /* 0x000000040000795c */ /* 0x000fe20000300000 */
.L_x_14107:
[----:B------:R-:W-:Y:S01]  /*10800*/  IMAD R5, R24, 0x8, R7 ;  /* 0x0000000818057824 */ /* 0x000fe200078e0207 */
[----:B------:R-:W-:Y:S01]  /*10810*/  SHF.L.U32 R0, R26, 0x1f, RZ ;  /* 0x0000001f1a007819 */ /* 0x000fe200000006ff */
[----:B------:R-:W-:-:S03]  /*10820*/  VIADD R24, R24, 0x1 ;  /* 0x0000000118187836 */ /* 0x000fc60000000000 */
[----:B------:R-:W1:Y:S02]  /*10830*/  SYNCS.PHASECHK.TRANS64.TRYWAIT P1, [R5+URZ+0x22840], R0 ;  /* 0x02284000050075a7 */ /* 0x000e64000802017f */
[----:B------:R-:W-:-:S04]  /*10840*/  ISETP.NE.AND P2, PT, R24, 0x2, PT ;  /* 0x000000021800780c */ /* 0x000fc80003f45270 */
[----:B------:R-:W-:Y:S01]  /*10850*/  SEL R3, RZ, 0x1, P2 ;  /* 0x00000001ff037807 */ /* 0x000fe20001000000 */
[----:B-1----:R-:W-:Y:S08]  /*10860*/  @!P1 BRA `(.L_x_14108) ;  /* 0x0000003800989947 */ /* 0x002ff00003800000 */
.L_x_14227:
[----:B------:R-:W-:Y:S02]  /*10870*/  SEL R24, R24, RZ, P2 ;  /* 0x000000ff18187207 */ /* 0x000fe40001000000 */
[----:B------:R-:W-:Y:S01]  /*10880*/  LOP3.LUT R2, R26, R3, RZ, 0x3c, !PT ;  /* 0x000000031a027212 */ /* 0x000fe200078e3cff */
[----:B------:R-:W-:Y:S06]  /*10890*/  @!P0 BRA `(.L_x_14109) ;  /* 0x0000000000048947 */ /* 0x000fec0003800000 */
[----:B------:R-:W-:Y:S01]  /*108a0*/  BPT.TRAP 0x1 ;  /* 0x000000040000795c */ /* 0x000fe20000300000 */
.L_x_14109:
[----:B------:R-:W-:Y:S01]  /*108b0*/  IMAD R3, R24, 0x8, R7 ;  /* 0x0000000818037824 */ /* 0x000fe200078e0207 */
[----:B------:R-:W-:-:S04]  /*108c0*/  SHF.L.U32 R2, R2, 0x1f, RZ ;  /* 0x0000001f02027819 */ /* 0x000fc800000006ff */
[----:B------:R-:W2:Y:S02]  /*108d0*/  SYNCS.PHASECHK.TRANS64.TRYWAIT P1, [R3+URZ+0x22840], R2 ;  /* 0x02284002030075a7 */ /* 0x000ea4000802017f */
[----:B--2---:R-:W-:Y:S05]  /*108e0*/  @!P1 BRA `(.L_x_14110) ;  /* 0x00000038008c9947 */ /* 0x004fea0003800000 */
.L_x_14228:
[----:B------:R-:W-:Y:S05]  /*108f0*/  @!P0 BRA `(.L_x_14111) ;  /* 0x0000000000048947 */ /* 0x000fea0003800000 */
[----:B------:R-:W-:Y:S01]  /*10900*/  BPT.TRAP 0x1 ;  /* 0x000000040000795c */ /* 0x000fe20000300000 */
.L_x_14111:
[----:B------:R-:W5:Y:S02]  /*10910*/  SYNCS.PHASECHK.TRANS64.TRYWAIT P1, [R5+URZ+0x22860], R0 ;  /* 0x02286000050075a7 */ /* 0x000f64000802017f */
[----:B-----5:R-:W-:Y:S05]  /*10920*/  @!P1 BRA `(.L_x_14112) ;  /* 0x0000003800909947 */ /* 0x020fea0003800000 */
.L_x_14229:
[----:B------:R-:W-:Y:S05]  /*10930*/  @!P0 BRA `(.L_x_14113) ;  /* 0x0000000000048947 */ /* 0x000fea0003800000 */
[----:B------:R-:W-:Y:S01]  /*10940*/  BPT.TRAP 0x1 ;  /* 0x000000040000795c */ /* 0x000fe20000300000 */
.L_x_14113:
[----:B------:R0:W0:Y:S02]  /*10950*/  SYNCS.PHASECHK.TRANS64.TRYWAIT P0, [R3+URZ+0x22860], R2 ;  /* 0x02286002030075a7 */ /* 0x000024000800017f */
[----:B0-----:R-:W-:Y:S05]  /*10960*/  @!P0 NANOSLEEP.SYNCS 0x989680 ;  /* 0x009896800000895d */ /* 0x001fea0003900000 */
[----:B------:R-:W0:Y:S02]  /*10970*/  @!P0 SYNCS.PHASECHK.TRANS64 P0, [R3+URZ+0x22860], R2 ;  /* 0x02286002030085a7 */ /* 0x000e24000800007f */
[----:B0-----:R-:W-:Y:S05]  /*10980*/  @!P0 BRA `(.L_x_14113) ;  /* 0xfffffffc00f08947 */ /* 0x001fea000383ffff */
.L_x_14105:
[----:B------:R-:W-:Y:S05]  /*10990*/  BSYNC B0 ;  /* 0x0000000000007941 */ /* 0x000fea0003800000 */
.L_x_14104:
[----:B------:R-:W-:Y:S05]  /*109a0*/  EXIT ;  /* 0x000000000000794d */ /* 0x000fea0003800000 */
.L_x_13975:
[----:B0-----:R-:W-:-:S04]  /*109b0*/  IMAD.U32 R3, RZ, RZ, UR51 ;  /* 0x00000033ff037e24 */ /* 0x001fc8000f8e00ff */
[----:B------:R0:W1:Y:S03]  /*109c0*/  SYNCS.PHASECHK.TRANS64.TRYWAIT P0, [R3+URZ+0x22800], R0 ;  /* 0x02280000030075a7 */ /* 0x000066000800017f */
[----:B-1----:R-:W-:Y:S05]  /*109d0*/  @!P0 NANOSLEEP.SYNCS 0x989680 ;  /* 0x009896800000895d */ /* 0x002fea0003900000 */
[----:B------:R-:W1:Y:S02]  /*109e0*/  @!P0 SYNCS.PHASECHK.TRANS64 P0, [R3+URZ+0x22800], R0 ;  /* 0x02280000030085a7 */ /* 0x000e64000800007f */
[----:B-1----:R-:W-:Y:S05]  /*109f0*/  @!P0 BRA `(.L_x_13975) ;  /* 0xfffffffc00ec8947 */ /* 0x002fea000383ffff */
[----:B------:R-:W-:Y:S05]  /*10a00*/  BRA `(.L_x_14114) ;  /* 0xffffff1000207947 */ /* 0x000fea000383ffff */
.L_x_13979:
[----:B-1----:R-:W-:-:S04]  /*10a10*/  IMAD.U32 R3, RZ, RZ, UR22 ;  /* 0x00000016ff037e24 */ /* 0x002fc8000f8e00ff */
[----:B------:R1:W2:Y:S03]  /*10a20*/  SYNCS.PHASECHK.TRANS64.TRYWAIT P1, [R3+URZ+0x22830], R8 ;  /* 0x02283008030075a7 */ /* 0x0002a6000802017f */
[----:B--2---:R-:W-:Y:S05]  /*10a30*/  @!P1 NANOSLEEP.SYNCS 0x989680 ;  /* 0x009896800000995d */ /* 0x004fea0003900000 */
[----:B------:R-:W2:Y:S02]  /*10a40*/  @!P1 SYNCS.PHASECHK.TRANS64 P1, [R3+URZ+0x22830], R8 ;  /* 0x02283008030095a7 */ /* 0x000ea4000802007f */
[----:B--2---:R-:W-:Y:S05]  /*10a50*/  @!P1 BRA `(.L_x_13979) ;  /* 0xfffffffc00ec9947 */ /* 0x004fea000383ffff */
[----:B------:R-:W-:Y:S05]  /*10a60*/  BRA `(.L_x_13978) ;  /* 0xffffff1000447947 */ /* 0x000fea000383ffff */
.L_x_13984:
[----:B---3--:R-:W-:-:S04]  /*10a70*/  IMAD.U32 R9, RZ, RZ, UR22 ;  /* 0x00000016ff097e24 */ /* 0x008fc8000f8e00ff */
[----:B------:R3:W4:Y:S03]  /*10a80*/  SYNCS.PHASECHK.TRANS64.TRYWAIT P1, [R9+URZ+0x22850], R8 ;  /* 0x02285008090075a7 */ /* 0x000726000802017f */
[----:B----4-:R-:W-:Y:S05]  /*10a90*/  @!P1 NANOSLEEP.SYNCS 0x989680 ;  /* 0x009896800000995d */ /* 0x010fea0003900000 */
[----:B------:R-:W4:Y:S02]  /*10aa0*/  @!P1 SYNCS.PHASECHK.TRANS64 P1, [R9+URZ+0x22850], R8 ;  /* 0x02285008090095a7 */ /* 0x000f24000802007f */
[----:B----4-:R-:W-:Y:S05]  /*10ab0*/  @!P1 BRA `(.L_x_13984) ;  /* 0xfffffffc00ec9947 */ /* 0x010fea000383ffff */
[----:B------:R-:W-:Y:S05]  /*10ac0*/  BRA `(.L_x_13983) ;  /* 0xffffff2800447947 */ /* 0x000fea000383ffff */
.L_x_13990:
[----:B-12---:R-:W-:-:S04]  /*10ad0*/  IMAD.U32 R0, RZ, RZ, UR25 ;  /* 0x00000019ff007e24 */ /* 0x006fc8000f8e00ff */
[----:B------:R1:W2:Y:S03]  /*10ae0*/  SYNCS.PHASECHK.TRANS64.TRYWAIT P1, [R0+URZ+0x22830], R7 ;  /* 0x02283007000075a7 */ /* 0x0002a6000802017f */
[----:B--2---:R-:W-:Y:S05]  /*10af0*/  @!P1 NANOSLEEP.SYNCS 0x989680 ;  /* 0x009896800000995d */ /* 0x004fea0003900000 */
[----:B------:R-:W2:Y:S02]  /*10b00*/  @!P1 SYNCS.PHASECHK.TRANS64 P1, [R0+URZ+0x22830], R7 ;  /* 0x02283007000095a7 */ /* 0x000ea4000802007f */
[----:B--2---:R-:W-:Y:S05]  /*10b10*/  @!P1 BRA `(.L_x_13990) ;  /* 0xfffffffc00ec9947 */ /* 0x004fea000383ffff */
[----:B------:R-:W-:Y:S05]  /*10b20*/  BRA `(.L_x_13989) ;  /* 0xffffff2c00807947 */ /* 0x000fea000383ffff */
.L_x_13995:
[----:B--2---:R-:W-:-:S04]  /*10b30*/  IMAD.U32 R10, RZ, RZ, UR25 ;  /* 0x00000019ff0a7e24 */ /* 0x004fc8000f8e00ff */
[----:B------:R2:W3:Y:S03]  /*10b40*/  SYNCS.PHASECHK.TRANS64.TRYWAIT P1, [R10+URZ+0x22850], R7 ;  /* 0x022850070a0075a7 */ /* 0x0004e6000802017f */
[----:B---3--:R-:W-:Y:S05]  /*10b50*/  @!P1 NANOSLEEP.SYNCS 0x989680 ;  /* 0x009896800000995d */ /* 0x008fea0003900000 */
[----:B------:R-:W3:Y:S02]  /*10b60*/  @!P1 SYNCS.PHASECHK.TRANS64 P1, [R10+URZ+0x22850], R7 ;  /* 0x022850070a0095a7 */ /* 0x000ee4000802007f */
[----:B---3--:R-:W-:Y:S05]  /*10b70*/  @!P1 BRA `(.L_x_13995) ;  /* 0xfffffffc00ec9947 */ /* 0x008fea000383ffff */
[----:B------:R-:W-:Y:S05]  /*10b80*/  BRA `(.L_x_13994) ;  /* 0xffffff4c00847947 */ /* 0x000fea000383ffff */
.L_x_14002:
[----:B-1----:R-:W-:-:S04]  /*10b90*/  IMAD.U32 R0, RZ, RZ, UR24 ;  /* 0x00000018ff007e24 */ /* 0x002fc8000f8e00ff */
[----:B------:R1:W2:Y:S03]  /*10ba0*/  SYNCS.PHASECHK.TRANS64.TRYWAIT P1, [R0+URZ+0x22830], R7 ;  /* 0x02283007000075a7 */ /* 0x0002a6000802017f */
[----:B--2---:R-:W-:Y:S05]  /*10bb0*/  @!P1 NANOSLEEP.SYNCS 0x989680 ;  /* 0x009896800000995d */ /* 0x004fea0003900000 */
[----:B------:R-:W2:Y:S02]  /*10bc0*/  @!P1 SYNCS.PHASECHK.TRANS64 P1, [R0+URZ+0x22830], R7 ;  /* 0x02283007000095a7 */ /* 0x000ea4000802007f */
[----:B--2---:R-:W-:Y:S05]  /*10bd0*/  @!P1 BRA `(.L_x_14002) ;  /* 0xfffffffc00ec9947 */ /* 0x004fea000383ffff */
[----:B------:R-:W-:Y:S05]  /*10be0*/  BRA `(.L_x_14001) ;  /* 0xffffff50008c7947 */ /* 0x000fea000383ffff */
.L_x_14007:
[----:B-1----:R-:W-:-:S04]  /*10bf0*/  MOV R10, UR24 ;  /* 0x00000018000a7c02 */ /* 0x002fc80008000f00 */
[----:B------:R1:W2:Y:S03]  /*10c00*/  SYNCS.PHASECHK.TRANS64.TRYWAIT P1, [R10+URZ+0x22850], R7 ;  /* 0x022850070a0075a7 */ /* 0x0002a6000802017f */
[----:B--2---:R-:W-:Y:S05]  /*10c10*/  @!P1 NANOSLEEP.SYNCS 0x989680 ;  /* 0x009896800000995d */ /* 0x004fea0003900000 */
[----:B------:R-:W2:Y:S02]  /*10c20*/  @!P1 SYNCS.PHASECHK.TRANS64 P1, [R10+URZ+0x22850], R7 ;  /* 0x022850070a0095a7 */ /* 0x000ea4000802007f */
[----:B--2---:R-:W-:Y:S05]  /*10c30*/  @!P1 BRA `(.L_x_14007) ;  /* 0xfffffffc00ec9947 */ /* 0x004fea000383ffff */
[----:B------:R-:W-:Y:S05]  /*10c40*/  BRA `(.L_x_14006) ;  /* 0xffffff6800b07947 */ /* 0x000fea000383ffff */
.L_x_14051:
        /* <DEDUP_REMOVED lines=11> */
.L_x_14116:
[----:B------:R-:W-:Y:S05]  /*10d00*/  BSYNC B0 ;  /* 0x0000000000007941 */ /* 0x000fea0003800000 */
.L_x_14115:
[----:B------:R-:W-:Y:S05]  /*10d10*/  BRA `(.L_x_14117) ;  /* 0xffffffbc00907947 */ /* 0x000fea000383ffff */
.L_x_14054:
[----:B0-----:R0:W1:Y:S02]  /*10d20*/  SYNCS.PHASECHK.TRANS64.TRYWAIT P0, [R33+URZ+0x22840], R0 ;  /* 0x02284000210075a7 */ /* 0x001064000800017f */
[----:B-1----:R-:W-:Y:S05]  /*10d30*/  @!P0 NANOSLEEP.SYNCS 0x989680 ;  /* 0x009896800000895d */ /* 0x002fea0003900000 */
[----:B------:R-:W1:Y:S02]  /*10d40*/  @!P0 SYNCS.PHASECHK.TRANS64 P0, [R33+URZ+0x22840], R0 ;  /* 0x02284000210085a7 */ /* 0x000e64000800007f */
[----:B-1----:R-:W-:Y:S05]  /*10d50*/  @!P0 BRA `(.L_x_14054) ;  /* 0xfffffffc00f08947 */ /* 0x002fea000383ffff */
[----:B------:R-:W-:Y:S05]  /*10d60*/  BRA `(.L_x_14118) ;  /* 0xffffffc000447947 */ /* 0x000fea000383ffff */
.L_x_14055:
        /* <DEDUP_REMOVED lines=8> */
.L_x_14120:
[----:B------:R-:W-:Y:S05]  /*10df0*/  BSYNC B0 ;  /* 0x0000000000007941 */ /* 0x000fea0003800000 */
.L_x_14119:
        /* <DEDUP_REMOVED lines=9> */
.L_x_14121:
[----:B------:R-:W-:Y:S02]  /*10e90*/  IMAD.MOV.U32 R13, RZ, RZ, R4 ;  /* 0x000000ffff0d7224 */ /* 0x000fe400078e0004 */
[----:B------:R-:W-:Y:S02]  /*10ea0*/  IMAD.MOV.U32 R12, RZ, RZ, 0x1 ;  /* 0x00000001ff0c7424 */ /* 0x000fe400078e00ff */
[----:B------:R-:W-:-:S07]  /*10eb0*/  IMAD.MOV.U32 R3, RZ, RZ, R14 ;  /* 0x000000ffff037224 */ /* 0x000fce00078e000e */
[----:B------:R-:W-:Y:S05]  /*10ec0*/  WARPSYNC.COLLECTIVE R15, `(.L_x_14122) ;  /* 0x000000000f087348 */ /* 0x000fea0003c00000 */
[----:B------:R0:W1:Y:S02]  /*10ed0*/  SHFL.IDX P6, R14, R13, R12, R11 ;  /* 0x0000000c0d0e7389 */ /* 0x00006400000c000b */
[----:B01----:R-:W-:Y:S01]  /*10ee0*/  ENDCOLLECTIVE ;  /* 0x000000000000791b */ /* 0x003fe20003800000 */
.L_x_14122:
        /* <DEDUP_REMOVED lines=15> */
.L_x_14123:
[----:B------:R-:W-:Y:S02]  /*10fe0*/  @P0 IMAD R7, R5, 0x2, R22 ;  /* 0x0000000205070824 */ /* 0x000fe400078e0216 */
[----:B------:R-:W-:Y:S02]  /*10ff0*/  IMAD.MOV.U32 R13, RZ, RZ, R4 ;  /* 0x000000ffff0d7224 */ /* 0x000fe400078e0004 */
[----:B------:R-:W-:Y:S01]  /*11000*/  IMAD.MOV.U32 R12, RZ, RZ, 0x2 ;  /* 0x00000002ff0c7424 */ /* 0x000fe200078e00ff */
[----:B------:R-:W-:-:S07]  /*11010*/  MOV R3, R14 ;  /* 0x0000000e00037202 */ /* 0x000fce0000000f00 */
[----:B------:R-:W-:Y:S05]  /*11020*/  WARPSYNC.COLLECTIVE R15, `(.L_x_14124) ;  /* 0x000000000f087348 */ /* 0x000fea0003c00000 */
[----:B------:R0:W1:Y:S02]  /*11030*/  SHFL.IDX P6, R14, R13, R12, R11 ;  /* 0x0000000c0d0e7389 */ /* 0x00006400000c000b */
[----:B01----:R-:W-:Y:S01]  /*11040*/  ENDCOLLECTIVE ;  /* 0x000000000000791b */ /* 0x003fe20003800000 */
.L_x_14124:
        /* <DEDUP_REMOVED lines=15> */
.L_x_14125:
[----:B------:R-:W-:Y:S02]  /*11140*/  @P0 IMAD R7, R5, 0x2, R22 ;  /* 0x0000000205070824 */ /* 0x000fe400078e0216 */
[----:B------:R-:W-:Y:S02]  /*11150*/  IMAD.MOV.U32 R13, RZ, RZ, R4 ;  /* 0x000000ffff0d7224 */ /* 0x000fe400078e0004 */
[----:B------:R-:W-:Y:S02]  /*11160*/  IMAD.MOV.U32 R12, RZ, RZ, 0x3 ;  /* 0x00000003ff0c7424 */ /* 0x000fe400078e00ff */
[----:B------:R-:W-:-:S07]  /*11170*/  IMAD.MOV.U32 R3, RZ, RZ, R14 ;  /* 0x000000ffff037224 */ /* 0x000fce00078e000e */
[----:B------:R-:W-:Y:S05]  /*11180*/  WARPSYNC.COLLECTIVE R15, `(.L_x_14126) ;  /* 0x000000000f087348 */ /* 0x000fea0003c00000 */
[----:B------:R0:W1:Y:S02]  /*11190*/  SHFL.IDX P6, R14, R13, R12, R11 ;  /* 0x0000000c0d0e7389 */ /* 0x00006400000c000b */
[----:B01----:R-:W-:Y:S01]  /*111a0*/  ENDCOLLECTIVE ;  /* 0x000000000000791b */ /* 0x003fe20003800000 */
.L_x_14126:
        /* <DEDUP_REMOVED lines=15> */
.L_x_14127:
[----:B------:R-:W-:Y:S02]  /*112a0*/  @P0 IMAD R7, R5, 0x2, R22 ;  /* 0x0000000205070824 */ /* 0x000fe400078e0216 */
[----:B------:R-:W-:Y:S02]  /*112b0*/  IMAD.MOV.U32 R13, RZ, RZ, R4 ;  /* 0x000000ffff0d7224 */ /* 0x000fe400078e0004 */
[----:B------:R-:W-:Y:S02]  /*112c0*/  IMAD.MOV.U32 R12, RZ, RZ, 0x4 ;  /* 0x00000004ff0c7424 */ /* 0x000fe400078e00ff */
[----:B------:R-:W-:-:S07]  /*112d0*/  IMAD.MOV.U32 R3, RZ, RZ, R14 ;  /* 0x000000ffff037224 */ /* 0x000fce00078e000e */
[----:B------:R-:W-:Y:S05]  /*112e0*/  WARPSYNC.COLLECTIVE R15, `(.L_x_14128) ;  /* 0x000000000f087348 */ /* 0x000fea0003c00000 */
[----:B------:R0:W1:Y:S02]  /*112f0*/  SHFL.IDX P6, R14, R13, R12, R11 ;  /* 0x0000000c0d0e7389 */ /* 0x00006400000c000b */
[----:B01----:R-:W-:Y:S01]  /*11300*/  ENDCOLLECTIVE ;  /* 0x000000000000791b */ /* 0x003fe20003800000 */
.L_x_14128:
        /* <DEDUP_REMOVED lines=15> */
.L_x_14129:
[----:B------:R-:W-:Y:S02]  /*11400*/  @P0 IMAD R7, R5, 0x2, R22 ;  /* 0x0000000205070824 */ /* 0x000fe400078e0216 */
[----:B------:R-:W-:Y:S02]  /*11410*/  IMAD.MOV.U32 R13, RZ, RZ, R4 ;  /* 0x000000ffff0d7224 */ /* 0x000fe400078e0004 */
[----:B------:R-:W-:Y:S01]  /*11420*/  IMAD.MOV.U32 R12, RZ, RZ, 0x5 ;  /* 0x00000005ff0c7424 */ /* 0x000fe200078e00ff */
[----:B------:R-:W-:-:S07]  /*11430*/  MOV R3, R14 ;  /* 0x0000000e00037202 */ /* 0x000fce0000000f00 */
[----:B------:R-:W-:Y:S05]  /*11440*/  WARPSYNC.COLLECTIVE R15, `(.L_x_14130) ;  /* 0x000000000f087348 */ /* 0x000fea0003c00000 */
[----:B------:R0:W1:Y:S02]  /*11450*/  SHFL.IDX P6, R14, R13, R12, R11 ;  /* 0x0000000c0d0e7389 */ /* 0x00006400000c000b */
[----:B01----:R-:W-:Y:S01]  /*11460*/  ENDCOLLECTIVE ;  /* 0x000000000000791b */ /* 0x003fe20003800000 */
.L_x_14130:
        /* <DEDUP_REMOVED lines=14> */
.L_x_14131:
[----:B------:R-:W-:Y:S01]  /*11550*/  IMAD.MOV.U32 R0, RZ, RZ, R14 ;  /* 0x000000ffff007224 */ /* 0x000fe200078e000e */
[----:B------:R-:W-:Y:S06]  /*11560*/  BRA `(.L_x_14132) ;  /* 0xffffffbc00ac7947 */ /* 0x000fec000383ffff */
.L_x_14060:
        /* <DEDUP_REMOVED lines=9> */
.L_x_14133:
[C---:B------:R-:W-:Y:S01]  /*11600*/  VIADD R6, R17.reuse, 0x10 ;  /* 0x0000001011067836 */ /* 0x040fe20000000000 */
[----:B------:R-:W-:Y:S01]  /*11610*/  ISETP.GE.AND P0, PT, R17, R5, PT ;  /* 0x000000051100720c */ /* 0x000fe20003f06270 */
[----:B------:R-:W-:Y:S02]  /*11620*/  IMAD.MOV.U32 R13, RZ, RZ, R0 ;  /* 0x000000ffff0d7224 */ /* 0x000fe400078e0000 */
[----:B------:R-:W-:-:S10]  /*11630*/  IMAD.MOV.U32 R2, RZ, RZ, R14 ;  /* 0x000000ffff027224 */ /* 0x000fd400078e000e */
[----:B------:R-:W-:Y:S05]  /*11640*/  WARPSYNC.COLLECTIVE R15, `(.L_x_14134) ;  /* 0x000000000f087348 */ /* 0x000fea0003c00000 */
[----:B------:R0:W1:Y:S02]  /*11650*/  SHFL.IDX P6, R14, R13, R12, R11 ;  /* 0x0000000c0d0e7389 */ /* 0x00006400000c000b */
[----:B01----:R-:W-:Y:S01]  /*11660*/  ENDCOLLECTIVE ;  /* 0x000000000000791b */ /* 0x003fe20003800000 */
.L_x_14134:
[----:B------:R-:W-:Y:S02]  /*11670*/  IMAD.MOV.U32 R13, RZ, RZ, R4 ;  /* 0x000000ffff0d7224 */ /* 0x000fe400078e0004 */
[----:B------:R-:W-:Y:S02]  /*11680*/  IMAD.MOV.U32 R12, RZ, RZ, 0x1 ;  /* 0x00000001ff0c7424 */ /* 0x000fe400078e00ff */
[----:B------:R-:W-:-:S07]  /*11690*/  IMAD.MOV.U32 R3, RZ, RZ, R14 ;  /* 0x000000ffff037224 */ /* 0x000fce00078e000e */
[----:B------:R-:W-:Y:S05]  /*116a0*/  WARPSYNC.COLLECTIVE R15, `(.L_x_14135) ;  /* 0x000000000f087348 */ /* 0x000fea0003c00000 */
[----:B------:R0:W1:Y:S02]  /*116b0*/  SHFL.IDX P6, R14, R13, R12, R11 ;  /* 0x0000000c0d0e7389 */ /* 0x00006400000c000b */
[----:B01----:R-:W-:Y:S01]  /*116c0*/  ENDCOLLECTIVE ;  /* 0x000000000000791b */ /* 0x003fe20003800000 */
.L_x_14135:
        /* <DEDUP_REMOVED lines=15> */
.L_x_14136:
[----:B------:R-:W-:Y:S02]  /*117c0*/  IMAD.MOV.U32 R13, RZ, RZ, R4 ;  /* 0x000000ffff0d7224 */ /* 0x000fe400078e0004 */
[----:B------:R-:W-:Y:S02]  /*117d0*/  IMAD.MOV.U32 R12, RZ, RZ, 0x2 ;  /* 0x00000002ff0c7424 */ /* 0x000fe400078e00ff */
[----:B------:R-:W-:-:S07]  /*117e0*/  IMAD.MOV.U32 R3, RZ, RZ, R14 ;  /* 0x000000ffff037224 */ /* 0x000fce00078e000e */
[----:B------:R-:W-:Y:S05]  /*117f0*/  WARPSYNC.COLLECTIVE R15, `(.L_x_14137) ;  /* 0x000000000f087348 */ /* 0x000fea0003c00000 */
[----:B------:R0:W1:Y:S02]  /*11800*/  SHFL.IDX P6, R14, R13, R12, R11 ;  /* 0x0000000c0d0e7389 */ /* 0x00006400000c000b */
[----:B01----:R-:W-:Y:S01]  /*11810*/  ENDCOLLECTIVE ;  /* 0x000000000000791b */ /* 0x003fe20003800000 */
.L_x_14137:
        /* <DEDUP_REMOVED lines=16> */
.L_x_14138:
[----:B------:R-:W-:Y:S02]  /*11920*/  IMAD.MOV.U32 R13, RZ, RZ, R4 ;  /* 0x000000ffff0d7224 */ /* 0x000fe400078e0004 */
[----:B------:R-:W-:Y:S02]  /*11930*/  IMAD.MOV.U32 R12, RZ, RZ, 0x3 ;  /* 0x00000003ff0c7424 */ /* 0x000fe400078e00ff */
[----:B------:R-:W-:-:S07]  /*11940*/  IMAD.MOV.U32 R3, RZ, RZ, R14 ;  /* 0x000000ffff037224 */ /* 0x000fce00078e000e */
[----:B------:R-:W-:Y:S05]  /*11950*/  WARPSYNC.COLLECTIVE R15, `(.L_x_14139) ;  /* 0x000000000f087348 */ /* 0x000fea0003c00000 */
[----:B------:R0:W1:Y:S02]  /*11960*/  SHFL.IDX P6, R14, R13, R12, R11 ;  /* 0x0000000c0d0e7389 */ /* 0x00006400000c000b */
[----:B01----:R-:W-:Y:S01]  /*11970*/  ENDCOLLECTIVE ;  /* 0x000000000000791b */ /* 0x003fe20003800000 */
.L_x_14139:
        /* <DEDUP_REMOVED lines=16> */
.L_x_14140:
[----:B------:R-:W-:Y:S02]  /*11a80*/  IMAD.MOV.U32 R13, RZ, RZ, R4 ;  /* 0x000000ffff0d7224 */ /* 0x000fe400078e0004 */
[----:B------:R-:W-:Y:S02]  /*11a90*/  IMAD.MOV.U32 R12, RZ, RZ, 0x4 ;  /* 0x00000004ff0c7424 */ /* 0x000fe400078e00ff */
[----:B------:R-:W-:-:S07]  /*11aa0*/  IMAD.MOV.U32 R3, RZ, RZ, R14 ;  /* 0x000000ffff037224 */ /* 0x000fce00078e000e */
[----:B------:R-:W-:Y:S05]  /*11ab0*/  WARPSYNC.COLLECTIVE R15, `(.L_x_14141) ;  /* 0x000000000f087348 */ /* 0x000fea0003c00000 */
[----:B------:R0:W1:Y:S02]  /*11ac0*/  SHFL.IDX P6, R14, R13, R12, R11 ;  /* 0x0000000c0d0e7389 */ /* 0x00006400000c000b */
[----:B01----:R-:W-:Y:S01]  /*11ad0*/  ENDCOLLECTIVE ;  /* 0x000000000000791b */ /* 0x003fe20003800000 */
.L_x_14141:
        /* <DEDUP_REMOVED lines=16> */
.L_x_14142:
[----:B------:R-:W-:Y:S02]  /*11be0*/  IMAD.MOV.U32 R13, RZ, RZ, R4 ;  /* 0x000000ffff0d7224 */ /* 0x000fe400078e0004 */
[----:B------:R-:W-:Y:S02]  /*11bf0*/  IMAD.MOV.U32 R12, RZ, RZ, 0x5 ;  /* 0x00000005ff0c7424 */ /* 0x000fe400078e00ff */
[----:B------:R-:W-:-:S07]  /*11c00*/  IMAD.MOV.U32 R3, RZ, RZ, R14 ;  /* 0x000000ffff037224 */ /* 0x000fce00078e000e */
[----:B------:R-:W-:Y:S05]  /*11c10*/  WARPSYNC.COLLECTIVE R15, `(.L_x_14143) ;  /* 0x000000000f087348 */ /* 0x000fea0003c00000 */
[----:B------:R0:W1:Y:S02]  /*11c20*/  SHFL.IDX P6, R14, R13, R12, R11 ;  /* 0x0000000c0d0e7389 */ /* 0x00006400000c000b */
[----:B01----:R-:W-:Y:S01]  /*11c30*/  ENDCOLLECTIVE ;  /* 0x000000000000791b */ /* 0x003fe20003800000 */
.L_x_14143:
        /* <DEDUP_REMOVED lines=16> */
.L_x_14144:
[----:B------:R-:W-:Y:S02]  /*11d40*/  IMAD.MOV.U32 R13, RZ, RZ, R4 ;  /* 0x000000ffff0d7224 */ /* 0x000fe400078e0004 */
[----:B------:R-:W-:Y:S02]  /*11d50*/  IMAD.MOV.U32 R12, RZ, RZ, 0x6 ;  /* 0x00000006ff0c7424 */ /* 0x000fe400078e00ff */
[----:B------:R-:W-:-:S07]  /*11d60*/  IMAD.MOV.U32 R3, RZ, RZ, R14 ;  /* 0x000000ffff037224 */ /* 0x000fce00078e000e */
[----:B------:R-:W-:Y:S05]  /*11d70*/  WARPSYNC.COLLECTIVE R15, `(.L_x_14145) ;  /* 0x000000000f087348 */ /* 0x000fea0003c00000 */
[----:B------:R0:W1:Y:S02]  /*11d80*/  SHFL.IDX P6, R14, R13, R12, R11 ;  /* 0x0000000c0d0e7389 */ /* 0x00006400000c000b */
[----:B01----:R-:W-:Y:S01]  /*11d90*/  ENDCOLLECTIVE ;  /* 0x000000000000791b */ /* 0x003fe20003800000 */
.L_x_14145:
        /* <DEDUP_REMOVED lines=16> */
.L_x_14146:
[----:B------:R-:W-:Y:S02]  /*11ea0*/  IMAD.MOV.U32 R13, RZ, RZ, R4 ;  /* 0x000000ffff0d7224 */ /* 0x000fe400078e0004 */
[----:B------:R-:W-:Y:S02]  /*11eb0*/  IMAD.MOV.U32 R12, RZ, RZ, 0x7 ;  /* 0x00000007ff0c7424 */ /* 0x000fe400078e00ff */
[----:B------:R-:W-:-:S07]  /*11ec0*/  IMAD.MOV.U32 R3, RZ, RZ, R14 ;  /* 0x000000ffff037224 */ /* 0x000fce00078e000e */
[----:B------:R-:W-:Y:S05]  /*11ed0*/  WARPSYNC.COLLECTIVE R15, `(.L_x_14147) ;  /* 0x000000000f087348 */ /* 0x000fea0003c00000 */
[----:B------:R0:W1:Y:S02]  /*11ee0*/  SHFL.IDX P6, R14, R13, R12, R11 ;  /* 0x0000000c0d0e7389 */ /* 0x00006400000c000b */
[----:B01----:R-:W-:Y:S01]  /*11ef0*/  ENDCOLLECTIVE ;  /* 0x000000000000791b */ /* 0x003fe20003800000 */
.L_x_14147:
        /* <DEDUP_REMOVED lines=14> */
.L_x_14148:
[----:B------:R-:W-:Y:S05]  /*11fe0*/  BRA `(.L_x_14149) ;  /* 0xffffffc0001c7947 */ /* 0x000fea000383ffff */
.L_x_14063:
[----:B0-----:R0:W1:Y:S02]  /*11ff0*/  SYNCS.PHASECHK.TRANS64.TRYWAIT P0, [R22+URZ+0x22820], R3 ;  /* 0x02282003160075a7 */ /* 0x001064000800017f */
[----:B-1----:R-:W-:Y:S05]  /*12000*/  @!P0 NANOSLEEP.SYNCS 0x989680 ;  /* 0x009896800000895d */ /* 0x002fea0003900000 */
[----:B------:R-:W1:Y:S02]  /*12010*/  @!P0 SYNCS.PHASECHK.TRANS64 P0, [R22+URZ+0x22820], R3 ;  /* 0x02282003160085a7 */ /* 0x000e64000800007f */
[----:B-1----:R-:W-:Y:S05]  /*12020*/  @!P0 BRA `(.L_x_14063) ;  /* 0xfffffffc00f08947 */ /* 0x002fea000383ffff */
[----:B------:R-:W-:Y:S05]  /*12030*/  BRA `(.L_x_14150) ;  /* 0xffffffc000787947 */ /* 0x000fea000383ffff */
.L_x_14066:
[----:B-1----:R1:W2:Y:S02]  /*12040*/  SYNCS.PHASECHK.TRANS64.TRYWAIT P0, [R33+URZ+0x22860], R0 ;  /* 0x02286000210075a7 */ /* 0x0022a4000800017f */
[----:B--2---:R-:W-:Y:S05]  /*12050*/  @!P0 NANOSLEEP.SYNCS 0x989680 ;  /* 0x009896800000895d */ /* 0x004fea0003900000 */
[----:B------:R-:W2:Y:S02]  /*12060*/  @!P0 SYNCS.PHASECHK.TRANS64 P0, [R33+URZ+0x22860], R0 ;  /* 0x02286000210085a7 */ /* 0x000ea4000800007f */
[----:B--2---:R-:W-:Y:S05]  /*12070*/  @!P0 BRA `(.L_x_14066) ;  /* 0xfffffffc00f08947 */ /* 0x004fea000383ffff */
[----:B------:R-:W-:Y:S05]  /*12080*/  BRA `(.L_x_14151) ;  /* 0xffffffc000887947 */ /* 0x000fea000383ffff */
.L_x_14067:
        /* <DEDUP_REMOVED lines=8> */
.L_x_14153:
[----:B------:R-:W-:Y:S05]  /*12110*/  BSYNC B0 ;  /* 0x0000000000007941 */ /* 0x000fea0003800000 */
.L_x_14152:
        /* <DEDUP_REMOVED lines=13> */
.L_x_14154:
        /* <DEDUP_REMOVED lines=11> */
.L_x_14155:
        /* <DEDUP_REMOVED lines=17> */
.L_x_14156:
[----:B------:R-:W-:Y:S02]  /*123b0*/  IMAD.MOV.U32 R13, RZ, RZ, R6 ;  /* 0x000000ffff0d7224 */ /* 0x000fe400078e0006 */
[----:B------:R-:W-:Y:S01]  /*123c0*/  IMAD.MOV.U32 R12, RZ, RZ, 0x2 ;  /* 0x00000002ff0c7424 */ /* 0x000fe200078e00ff */
[----:B------:R-:W-:-:S13]  /*123d0*/  IADD3 R2, P4, R14, R0, RZ ;  /* 0x000000000e027210 */ /* 0x000fda0007f9e0ff */
[----:B------:R-:W-:Y:S05]  /*123e0*/  WARPSYNC.COLLECTIVE R15, `(.L_x_14157) ;  /* 0x000000000f087348 */ /* 0x000fea0003c00000 */
[----:B------:R0:W1:Y:S02]  /*123f0*/  SHFL.IDX P6, R14, R13, R12, R11 ;  /* 0x0000000c0d0e7389 */ /* 0x00006400000c000b */
[----:B01----:R-:W-:Y:S01]  /*12400*/  ENDCOLLECTIVE ;  /* 0x000000000000791b */ /* 0x003fe20003800000 */
.L_x_14157:
        /* <DEDUP_REMOVED lines=17> */
.L_x_14158:
[----:B------:R-:W-:Y:S02]  /*12520*/  IMAD.MOV.U32 R13, RZ, RZ, R6 ;  /* 0x000000ffff0d7224 */ /* 0x000fe400078e0006 */
[----:B------:R-:W-:Y:S01]  /*12530*/  IMAD.MOV.U32 R12, RZ, RZ, 0x3 ;  /* 0x00000003ff0c7424 */ /* 0x000fe200078e00ff */
[----:B------:R-:W-:-:S13]  /*12540*/  IADD3 R2, P4, R14, R0, RZ ;  /* 0x000000000e027210 */ /* 0x000fda0007f9e0ff */
[----:B------:R-:W-:Y:S05]  /*12550*/  WARPSYNC.COLLECTIVE R15, `(.L_x_14159) ;  /* 0x000000000f087348 */ /* 0x000fea0003c00000 */
[----:B------:R0:W1:Y:S02]  /*12560*/  SHFL.IDX P6, R14, R13, R12, R11 ;  /* 0x0000000c0d0e7389 */ /* 0x00006400000c000b */
[----:B01----:R-:W-:Y:S01]  /*12570*/  ENDCOLLECTIVE ;  /* 0x000000000000791b */ /* 0x003fe20003800000 */
.L_x_14159:
        /* <DEDUP_REMOVED lines=17> */
.L_x_14160:
[----:B------:R-:W-:Y:S02]  /*12690*/  IMAD.MOV.U32 R13, RZ, RZ, R6 ;  /* 0x000000ffff0d7224 */ /* 0x000fe400078e0006 */
[----:B------:R-:W-:Y:S01]  /*126a0*/  IMAD.MOV.U32 R12, RZ, RZ, 0x4 ;  /* 0x00000004ff0c7424 */ /* 0x000fe200078e00ff */
[----:B------:R-:W-:-:S13]  /*126b0*/  IADD3 R2, P4, R14, R0, RZ ;  /* 0x000000000e027210 */ /* 0x000fda0007f9e0ff */
[----:B------:R-:W-:Y:S05]  /*126c0*/  WARPSYNC.COLLECTIVE R15, `(.L_x_14161) ;  /* 0x000000000f087348 */ /* 0x000fea0003c00000 */
[----:B------:R0:W1:Y:S02]  /*126d0*/  SHFL.IDX P6, R14, R13, R12, R11 ;  /* 0x0000000c0d0e7389 */ /* 0x00006400000c000b */
[----:B01----:R-:W-:Y:S01]  /*126e0*/  ENDCOLLECTIVE ;  /* 0x000000000000791b */ /* 0x003fe20003800000 */
.L_x_14161:
        /* <DEDUP_REMOVED lines=17> */
.L_x_14162:
[----:B------:R-:W-:Y:S02]  /*12800*/  IMAD.MOV.U32 R13, RZ, RZ, R6 ;  /* 0x000000ffff0d7224 */ /* 0x000fe400078e0006 */
[----:B------:R-:W-:Y:S01]  /*12810*/  IMAD.MOV.U32 R12, RZ, RZ, 0x5 ;  /* 0x00000005ff0c7424 */ /* 0x000fe200078e00ff */
[----:B------:R-:W-:-:S13]  /*12820*/  IADD3 R2, P4, R14, R0, RZ ;  /* 0x000000000e027210 */ /* 0x000fda0007f9e0ff */
[----:B------:R-:W-:Y:S05]  /*12830*/  WARPSYNC.COLLECTIVE R15, `(.L_x_14163) ;  /* 0x000000000f087348 */ /* 0x000fea0003c00000 */
[----:B------:R0:W1:Y:S02]  /*12840*/  SHFL.IDX P6, R14, R13, R12, R11 ;  /* 0x0000000c0d0e7389 */ /* 0x00006400000c000b */
[----:B01----:R-:W-:Y:S01]  /*12850*/  ENDCOLLECTIVE ;  /* 0x000000000000791b */ /* 0x003fe20003800000 */
.L_x_14163:
        /* <DEDUP_REMOVED lines=12> */
.L_x_14164:
        /* <DEDUP_REMOVED lines=9> */
.L_x_14074:
[----:B0-----:R0:W1:Y:S02]  /*129b0*/  SYNCS.PHASECHK.TRANS64.TRYWAIT P0, [R10+URZ+0x22840], R20 ;  /* 0x022840140a0075a7 */ /* 0x001064000800017f */
[----:B-1----:R-:W-:Y:S05]  /*129c0*/  @!P0 NANOSLEEP.SYNCS 0x989680 ;  /* 0x009896800000895d */ /* 0x002fea0003900000 */
[----:B------:R-:W1:Y:S02]  /*129d0*/  @!P0 SYNCS.PHASECHK.TRANS64 P0, [R10+URZ+0x22840], R20 ;  /* 0x022840140a0085a7 */ /* 0x000e64000800007f */
[----:B-1----:R-:W-:Y:S05]  /*129e0*/  @!P0 BRA `(.L_x_14074) ;  /* 0xfffffffc00f08947 */ /* 0x002fea000383ffff */
[----:B------:R-:W-:Y:S05]  /*129f0*/  BRA `(.L_x_14166) ;  /* 0xffffffc000f07947 */ /* 0x000fea000383ffff */
.L_x_14075:
        /* <DEDUP_REMOVED lines=8> */
.L_x_14168:
[----:B------:R-:W-:Y:S05]  /*12a80*/  BSYNC B1 ;  /* 0x0000000000017941 */ /* 0x000fea0003800000 */
.L_x_14167:
        /* <DEDUP_REMOVED lines=9> */
.L_x_14169:
[----:B------:R-:W-:Y:S02]  /*12b20*/  IMAD.MOV.U32 R13, RZ, RZ, R8 ;  /* 0x000000ffff0d7224 */ /* 0x000fe400078e0008 */
[----:B------:R-:W-:Y:S02]  /*12b30*/  IMAD.MOV.U32 R12, RZ, RZ, 0x1 ;  /* 0x00000001ff0c7424 */ /* 0x000fe400078e00ff */
[----:B------:R-:W-:-:S07]  /*12b40*/  IMAD.MOV.U32 R2, RZ, RZ, R14 ;  /* 0x000000ffff027224 */ /* 0x000fce00078e000e */
[----:B------:R-:W-:Y:S05]  /*12b50*/  WARPSYNC.COLLECTIVE R15, `(.L_x_14170) ;  /* 0x000000000f087348 */ /* 0x000fea0003c00000 */
[----:B------:R0:W1:Y:S02]  /*12b60*/  SHFL.IDX P6, R14, R13, R12, R11 ;  /* 0x0000000c0d0e7389 */ /* 0x00006400000c000b */
[----:B01----:R-:W-:Y:S01]  /*12b70*/  ENDCOLLECTIVE ;  /* 0x000000000000791b */ /* 0x003fe20003800000 */
.L_x_14170:
        /* <DEDUP_REMOVED lines=11> */
.L_x_14171:
[----:B------:R-:W-:Y:S02]  /*12c30*/  IMAD.MOV.U32 R13, RZ, RZ, R8 ;  /* 0x000000ffff0d7224 */ /* 0x000fe400078e0008 */
[----:B------:R-:W-:Y:S02]  /*12c40*/  IMAD.MOV.U32 R12, RZ, RZ, 0x2 ;  /* 0x00000002ff0c7424 */ /* 0x000fe400078e00ff */
[----:B------:R-:W-:-:S07]  /*12c50*/  IMAD.MOV.U32 R2, RZ, RZ, R14 ;  /* 0x000000ffff027224 */ /* 0x000fce00078e000e */
[----:B------:R-:W-:Y:S05]  /*12c60*/  WARPSYNC.COLLECTIVE R15, `(.L_x_14172) ;  /* 0x000000000f087348 */ /* 0x000fea0003c00000 */
[----:B------:R0:W1:Y:S02]  /*12c70*/  SHFL.IDX P6, R14, R13, R12, R11 ;  /* 0x0000000c0d0e7389 */ /* 0x00006400000c000b */
[----:B01----:R-:W-:Y:S01]  /*12c80*/  ENDCOLLECTIVE ;  /* 0x000000000000791b */ /* 0x003fe20003800000 */
.L_x_14172:
        /* <DEDUP_REMOVED lines=11> */
.L_x_14173:
[----:B------:R-:W-:Y:S01]  /*12d40*/  MOV R13, R8 ;  /* 0x00000008000d7202 */ /* 0x000fe20000000f00 */
[----:B------:R-:W-:Y:S02]  /*12d50*/  IMAD.MOV.U32 R12, RZ, RZ, 0x3 ;  /* 0x00000003ff0c7424 */ /* 0x000fe400078e00ff */
[----:B------:R-:W-:-:S07]  /*12d60*/  IMAD.MOV.U32 R2, RZ, RZ, R14 ;  /* 0x000000ffff027224 */ /* 0x000fce00078e000e */
[----:B------:R-:W-:Y:S05]  /*12d70*/  WARPSYNC.COLLECTIVE R15, `(.L_x_14174) ;  /* 0x000000000f087348 */ /* 0x000fea0003c00000 */
[----:B------:R0:W1:Y:S02]  /*12d80*/  SHFL.IDX P6, R14, R13, R12, R11 ;  /* 0x0000000c0d0e7389 */ /* 0x00006400000c000b */
[----:B01----:R-:W-:Y:S01]  /*12d90*/  ENDCOLLECTIVE ;  /* 0x000000000000791b */ /* 0x003fe20003800000 */
.L_x_14174:
        /* <DEDUP_REMOVED lines=11> */
.L_x_14175:
[----:B------:R-:W-:Y:S02]  /*12e50*/  IMAD.MOV.U32 R13, RZ, RZ, R8 ;  /* 0x000000ffff0d7224 */ /* 0x000fe400078e0008 */
[----:B------:R-:W-:Y:S02]  /*12e60*/  IMAD.MOV.U32 R12, RZ, RZ, 0x4 ;  /* 0x00000004ff0c7424 */ /* 0x000fe400078e00ff */
[----:B------:R-:W-:-:S07]  /*12e70*/  IMAD.MOV.U32 R2, RZ, RZ, R14 ;  /* 0x000000ffff027224 */ /* 0x000fce00078e000e */
[----:B------:R-:W-:Y:S05]  /*12e80*/  WARPSYNC.COLLECTIVE R15, `(.L_x_14176) ;  /* 0x000000000f087348 */ /* 0x000fea0003c00000 */
[----:B------:R0:W1:Y:S02]  /*12e90*/  SHFL.IDX P6, R14, R13, R12, R11 ;  /* 0x0000000c0d0e7389 */ /* 0x00006400000c000b */
[----:B01----:R-:W-:Y:S01]  /*12ea0*/  ENDCOLLECTIVE ;  /* 0x000000000000791b */ /* 0x003fe20003800000 */
.L_x_14176:
        /* <DEDUP_REMOVED lines=11> */
.L_x_14177:
[----:B------:R-:W-:Y:S02]  /*12f60*/  IMAD.MOV.U32 R13, RZ, RZ, R8 ;  /* 0x000000ffff0d7224 */ /* 0x000fe400078e0008 */
[----:B------:R-:W-:Y:S02]  /*12f70*/  IMAD.MOV.U32 R12, RZ, RZ, 0x5 ;  /* 0x00000005ff0c7424 */ /* 0x000fe400078e00ff */
[----:B------:R-:W-:-:S07]  /*12f80*/  IMAD.MOV.U32 R2, RZ, RZ, R14 ;  /* 0x000000ffff027224 */ /* 0x000fce00078e000e */
[----:B------:R-:W-:Y:S05]  /*12f90*/  WARPSYNC.COLLECTIVE R15, `(.L_x_14178) ;  /* 0x000000000f087348 */ /* 0x000fea0003c00000 */
[----:B------:R0:W1:Y:S02]  /*12fa0*/  SHFL.IDX P6, R14, R13, R12, R11 ;  /* 0x0000000c0d0e7389 */ /* 0x00006400000c000b */
[----:B01----:R-:W-:Y:S01]  /*12fb0*/  ENDCOLLECTIVE ;  /* 0x000000000000791b */ /* 0x003fe20003800000 */
.L_x_14178:
        /* <DEDUP_REMOVED lines=11> */
.L_x_14179:
[----:B------:R-:W-:Y:S05]  /*13070*/  BRA `(.L_x_14180) ;  /* 0xffffffc000207947 */ /* 0x000fea000383ffff */
.L_x_14080:
[----:B--2---:R2:W3:Y:S02]  /*13080*/  SYNCS.PHASECHK.TRANS64.TRYWAIT P0, [R10+URZ+0x22860], R20 ;  /* 0x022860140a0075a7 */ /* 0x0044e4000800017f */
[----:B---3--:R-:W-:Y:S05]  /*13090*/  @!P0 NANOSLEEP.SYNCS 0x989680 ;  /* 0x009896800000895d */ /* 0x008fea0003900000 */
[----:B------:R-:W3:Y:S02]  /*130a0*/  @!P0 SYNCS.PHASECHK.TRANS64 P0, [R10+URZ+0x22860], R20 ;  /* 0x022860140a0085a7 */ /* 0x000ee4000800007f */
[----:B---3--:R-:W-:Y:S05]  /*130b0*/  @!P0 BRA `(.L_x_14080) ;  /* 0xfffffffc00f08947 */ /* 0x008fea000383ffff */
[----:B------:R-:W-:Y:S05]  /*130c0*/  BRA `(.L_x_14181) ;  /* 0xffffffc000707947 */ /* 0x000fea000383ffff */
.L_x_14081:
        /* <DEDUP_REMOVED lines=8> */
.L_x_14183:
[----:B------:R-:W-:Y:S05]  /*13150*/  BSYNC B1 ;  /* 0x0000000000017941 */ /* 0x000fea0003800000 */
.L_x_14182:
        /* <DEDUP_REMOVED lines=9> */
.L_x_14184:
[----:B------:R-:W-:Y:S02]  /*131f0*/  IMAD.MOV.U32 R13, RZ, RZ, R25 ;  /* 0x000000ffff0d7224 */ /* 0x000fe400078e0019 */
[----:B------:R-:W-:Y:S01]  /*13200*/  IMAD.MOV.U32 R12, RZ, RZ, 0x1 ;  /* 0x00000001ff0c7424 */ /* 0x000fe200078e00ff */
[----:B------:R-:W-:-:S13]  /*13210*/  IADD3 R2, P0, R14, R0, RZ ;  /* 0x000000000e027210 */ /* 0x000fda0007f1e0ff */
[----:B------:R-:W-:Y:S05]  /*13220*/  WARPSYNC.COLLECTIVE R15, `(.L_x_14185) ;  /* 0x000000000f087348 */ /* 0x000fea0003c00000 */
[----:B------:R0:W1:Y:S02]  /*13230*/  SHFL.IDX P6, R14, R13, R12, R11 ;  /* 0x0000000c0d0e7389 */ /* 0x00006400000c000b */
[----:B01----:R-:W-:Y:S01]  /*13240*/  ENDCOLLECTIVE ;  /* 0x000000000000791b */ /* 0x003fe20003800000 */
.L_x_14185:
        /* <DEDUP_REMOVED lines=13> */
.L_x_14186:
[----:B------:R-:W-:Y:S02]  /*13320*/  IMAD.MOV.U32 R13, RZ, RZ, R25 ;  /* 0x000000ffff0d7224 */ /* 0x000fe400078e0019 */
[----:B------:R-:W-:Y:S01]  /*13330*/  IMAD.MOV.U32 R12, RZ, RZ, 0x2 ;  /* 0x00000002ff0c7424 */ /* 0x000fe200078e00ff */
[----:B------:R-:W-:-:S13]  /*13340*/  IADD3 R2, P0, R14, R0, RZ ;  /* 0x000000000e027210 */ /* 0x000fda0007f1e0ff */
[----:B------:R-:W-:Y:S05]  /*13350*/  WARPSYNC.COLLECTIVE R15, `(.L_x_14187) ;  /* 0x000000000f087348 */ /* 0x000fea0003c00000 */
[----:B------:R0:W1:Y:S02]  /*13360*/  SHFL.IDX P6, R14, R13, R12, R11 ;  /* 0x0000000c0d0e7389 */ /* 0x00006400000c000b */
[----:B01----:R-:W-:Y:S01]  /*13370*/  ENDCOLLECTIVE ;  /* 0x000000000000791b */ /* 0x003fe20003800000 */
.L_x_14187:
        /* <DEDUP_REMOVED lines=13> */
.L_x_14188:
[----:B------:R-:W-:Y:S02]  /*13450*/  IMAD.MOV.U32 R13, RZ, RZ, R25 ;  /* 0x000000ffff0d7224 */ /* 0x000fe400078e0019 */
[----:B------:R-:W-:Y:S02]  /*13460*/  IMAD.MOV.U32 R12, RZ, RZ, 0x3 ;  /* 0x00000003ff0c7424 */ /* 0x000fe400078e00ff */
[----:B------:R-:W-:-:S07]  /*13470*/  IMAD.MOV.U32 R8, RZ, RZ, R14 ;  /* 0x000000ffff087224 */ /* 0x000fce00078e000e */
[----:B------:R-:W-:Y:S05]  /*13480*/  WARPSYNC.COLLECTIVE R15, `(.L_x_14189) ;  /* 0x000000000f087348 */ /* 0x000fea0003c00000 */
[----:B------:R0:W1:Y:S02]  /*13490*/  SHFL.IDX P6, R14, R13, R12, R11 ;  /* 0x0000000c0d0e7389 */ /* 0x00006400000c000b */
[----:B01----:R-:W-:Y:S01]  /*134a0*/  ENDCOLLECTIVE ;  /* 0x000000000000791b */ /* 0x003fe20003800000 */
.L_x_14189:
        /* <DEDUP_REMOVED lines=14> */
.L_x_14190:
[----:B------:R-:W-:Y:S02]  /*13590*/  IMAD.MOV.U32 R13, RZ, RZ, R25 ;  /* 0x000000ffff0d7224 */ /* 0x000fe400078e0019 */
[----:B------:R-:W-:Y:S01]  /*135a0*/  IMAD.MOV.U32 R12, RZ, RZ, 0x4 ;  /* 0x00000004ff0c7424 */ /* 0x000fe200078e00ff */
[----:B------:R-:W-:-:S13]  /*135b0*/  IADD3 R2, P0, R14, R0, RZ ;  /* 0x000000000e027210 */ /* 0x000fda0007f1e0ff */
[----:B------:R-:W-:Y:S05]  /*135c0*/  WARPSYNC.COLLECTIVE R15, `(.L_x_14191) ;  /* 0x000000000f087348 */ /* 0x000fea0003c00000 */
[----:B------:R0:W1:Y:S02]  /*135d0*/  SHFL.IDX P6, R14, R13, R12, R11 ;  /* 0x0000000c0d0e7389 */ /* 0x00006400000c000b */
[----:B01----:R-:W-:Y:S01]  /*135e0*/  ENDCOLLECTIVE ;  /* 0x000000000000791b */ /* 0x003fe20003800000 */
.L_x_14191:
        /* <DEDUP_REMOVED lines=13> */
.L_x_14192:
[----:B------:R-:W-:Y:S02]  /*136c0*/  IMAD.MOV.U32 R13, RZ, RZ, R25 ;  /* 0x000000ffff0d7224 */ /* 0x000fe400078e0019 */
[----:B------:R-:W-:Y:S01]  /*136d0*/  IMAD.MOV.U32 R12, RZ, RZ, 0x5 ;  /* 0x00000005ff0c7424 */ /* 0x000fe200078e00ff */
[----:B------:R-:W-:-:S13]  /*136e0*/  IADD3 R2, P0, R14, R0, RZ ;  /* 0x000000000e027210 */ /* 0x000fda0007f1e0ff */
[----:B------:R-:W-:Y:S05]  /*136f0*/  WARPSYNC.COLLECTIVE R15, `(.L_x_14193) ;  /* 0x000000000f087348 */ /* 0x000fea0003c00000 */
[----:B------:R0:W1:Y:S02]  /*13700*/  SHFL.IDX P6, R14, R13, R12, R11 ;  /* 0x0000000c0d0e7389 */ /* 0x00006400000c000b */
[----:B01----:R-:W-:Y:S01]  /*13710*/  ENDCOLLECTIVE ;  /* 0x000000000000791b */ /* 0x003fe20003800000 */
.L_x_14193:
        /* <DEDUP_REMOVED lines=13> */
.L_x_14194:
[----:B------:R-:W-:Y:S05]  /*137f0*/  BRA `(.L_x_14195) ;  /* 0xffffffbc00b87947 */ /* 0x000fea000383ffff */
.L_x_14089:
        /* <DEDUP_REMOVED lines=8> */
.L_x_14197:
[----:B------:R-:W-:Y:S05]  /*13880*/  BSYNC B0 ;  /* 0x0000000000007941 */ /* 0x000fea0003800000 */
.L_x_14196:
        /* <DEDUP_REMOVED lines=9> */
.L_x_14198:
        /* <DEDUP_REMOVED lines=18> */
.L_x_14199:
[----:B------:R-:W-:Y:S01]  /*13a40*/  IMAD.MOV.U32 R12, RZ, RZ, 0x2 ;  /* 0x00000002ff0c7424 */ /* 0x000fe200078e00ff */
[----:B------:R-:W-:-:S05]  /*13a50*/  SEL R6, R14, RZ, P1 ;  /* 0x000000ff0e067207 */ /* 0x000fca0000800000 */
[----:B------:R-:W-:-:S04]  /*13a60*/  IMAD.IADD R6, R5, 0x1, R6 ;  /* 0x0000000105067824 */ /* 0x000fc800078e0206 */
[----:B------:R-:W-:-:S07]  /*13a70*/  IMAD.MOV.U32 R13, RZ, RZ, R6 ;  /* 0x000000ffff0d7224 */ /* 0x000fce00078e0006 */
[----:B------:R-:W-:Y:S05]  /*13a80*/  WARPSYNC.COLLECTIVE R15, `(.L_x_14200) ;  /* 0x000000000f087348 */ /* 0x000fea0003c00000 */
[----:B------:R0:W1:Y:S02]  /*13a90*/  SHFL.UP P6, R14, R13, R12, R11 ;  /* 0x0400000c0d0e7389 */ /* 0x00006400000c000b */
[----:B01----:R-:W-:Y:S01]  /*13aa0*/  ENDCOLLECTIVE ;  /* 0x000000000000791b */ /* 0x003fe20003800000 */
.L_x_14200:
[----:B------:R-:W-:Y:S01]  /*13ab0*/  IMAD.MOV.U32 R12, RZ, RZ, 0x4 ;  /* 0x00000004ff0c7424 */ /* 0x000fe200078e00ff */
[----:B------:R-:W-:-:S05]  /*13ac0*/  SEL R7, R14, RZ, P2 ;  /* 0x000000ff0e077207 */ /* 0x000fca0001000000 */
[----:B------:R-:W-:-:S04]  /*13ad0*/  IMAD.IADD R7, R6, 0x1, R7 ;  /* 0x0000000106077824 */ /* 0x000fc800078e0207 */
[----:B------:R-:W-:-:S07]  /*13ae0*/  IMAD.MOV.U32 R13, RZ, RZ, R7 ;  /* 0x000000ffff0d7224 */ /* 0x000fce00078e0007 */
[----:B------:R-:W-:Y:S05]  /*13af0*/  WARPSYNC.COLLECTIVE R15, `(.L_x_14201) ;  /* 0x000000000f087348 */ /* 0x000fea0003c00000 */
[----:B------:R0:W1:Y:S02]  /*13b00*/  SHFL.UP P6, R14, R13, R12, R11 ;  /* 0x0400000c0d0e7389 */ /* 0x00006400000c000b */
[----:B01----:R-:W-:Y:S01]  /*13b10*/  ENDCOLLECTIVE ;  /* 0x000000000000791b */ /* 0x003fe20003800000 */
.L_x_14201:
[----:B------:R-:W-:Y:S01]  /*13b20*/  IMAD.MOV.U32 R12, RZ, RZ, 0x8 ;  /* 0x00000008ff0c7424 */ /* 0x000fe200078e00ff */
[----:B------:R-:W-:-:S05]  /*13b30*/  SEL R2, R14, RZ, P3 ;  /* 0x000000ff0e027207 */ /* 0x000fca0001800000 */
[----:B------:R-:W-:-:S04]  /*13b40*/  IMAD.IADD R2, R7, 0x1, R2 ;  /* 0x0000000107027824 */ /* 0x000fc800078e0202 */
[----:B------:R-:W-:-:S07]  /*13b50*/  IMAD.MOV.U32 R13, RZ, RZ, R2 ;  /* 0x000000ffff0d7224 */ /* 0x000fce00078e0002 */
[----:B------:R-:W-:Y:S05]  /*13b60*/  WARPSYNC.COLLECTIVE R15, `(.L_x_14202) ;  /* 0x000000000f087348 */ /* 0x000fea0003c00000 */
[----:B------:R0:W1:Y:S02]  /*13b70*/  SHFL.UP P6, R14, R13, R12, R11 ;  /* 0x0400000c0d0e7389 */ /* 0x00006400000c000b */
[----:B01----:R-:W-:Y:S01]  /*13b80*/  ENDCOLLECTIVE ;  /* 0x000000000000791b */ /* 0x003fe20003800000 */
.L_x_14202:
[----:B------:R-:W-:Y:S01]  /*13b90*/  IMAD.MOV.U32 R12, RZ, RZ, 0x10 ;  /* 0x00000010ff0c7424 */ /* 0x000fe200078e00ff */
[----:B------:R-:W-:-:S05]  /*13ba0*/  SEL R3, R14, RZ, P4 ;  /* 0x000000ff0e037207 */ /* 0x000fca0002000000 */
[----:B------:R-:W-:-:S04]  /*13bb0*/  IMAD.IADD R3, R2, 0x1, R3 ;  /* 0x0000000102037824 */ /* 0x000fc800078e0203 */
[----:B------:R-:W-:-:S07]  /*13bc0*/  IMAD.MOV.U32 R13, RZ, RZ, R3 ;  /* 0x000000ffff0d7224 */ /* 0x000fce00078e0003 */
[----:B------:R-:W-:Y:S05]  /*13bd0*/  WARPSYNC.COLLECTIVE R15, `(.L_x_14203) ;  /* 0x000000000f087348 */ /* 0x000fea0003c00000 */
[----:B------:R0:W1:Y:S02]  /*13be0*/  SHFL.UP P6, R14, R13, R12, R11 ;  /* 0x0400000c0d0e7389 */ /* 0x00006400000c000b */
[----:B01----:R-:W-:Y:S01]  /*13bf0*/  ENDCOLLECTIVE ;  /* 0x000000000000791b */ /* 0x003fe20003800000 */
.L_x_14203:
        /* <DEDUP_REMOVED lines=8> */
.L_x_14204:
[----:B------:R-:W-:Y:S05]  /*13c80*/  BRA `(.L_x_14205) ;  /* 0xffffffc000147947 */ /* 0x000fea000383ffff */
.L_x_14094:
        /* <DEDUP_REMOVED lines=8> */
.L_x_14207:
[----:B------:R-:W-:Y:S05]  /*13d10*/  BSYNC B0 ;  /* 0x0000000000007941 */ /* 0x000fea0003800000 */
.L_x_14206:
        /* <DEDUP_REMOVED lines=8> */
.L_x_14208:
[----:B------:R-:W-:Y:S01]  /*13da0*/  IMAD.MOV.U32 R12, RZ, RZ, 0x4 ;  /* 0x00000004ff0c7424 */ /* 0x000fe200078e00ff */
[----:B------:R-:W-:-:S05]  /*13db0*/  SEL R2, R14, RZ, P2 ;  /* 0x000000ff0e027207 */ /* 0x000fca0001000000 */
[----:B------:R-:W-:-:S04]  /*13dc0*/  IMAD.IADD R2, R13, 0x1, R2 ;  /* 0x000000010d027824 */ /* 0x000fc800078e0202 */
[----:B------:R-:W-:-:S07]  /*13dd0*/  IMAD.MOV.U32 R13, RZ, RZ, R2 ;  /* 0x000000ffff0d7224 */ /* 0x000fce00078e0002 */
[----:B------:R-:W-:Y:S05]  /*13de0*/  WARPSYNC.COLLECTIVE R15, `(.L_x_14209) ;  /* 0x000000000f087348 */ /* 0x000fea0003c00000 */
[----:B------:R0:W1:Y:S02]  /*13df0*/  SHFL.UP P6, R14, R13, R12, R11 ;  /* 0x0400000c0d0e7389 */ /* 0x00006400000c000b */
[----:B01----:R-:W-:Y:S01]  /*13e00*/  ENDCOLLECTIVE ;  /* 0x000000000000791b */ /* 0x003fe20003800000 */
.L_x_14209:
[----:B------:R-:W-:Y:S01]  /*13e10*/  IMAD.MOV.U32 R12, RZ, RZ, 0x8 ;  /* 0x00000008ff0c7424 */ /* 0x000fe200078e00ff */
[----:B------:R-:W-:-:S05]  /*13e20*/  SEL R3, R14, RZ, P3 ;  /* 0x000000ff0e037207 */ /* 0x000fca0001800000 */
[----:B------:R-:W-:-:S04]  /*13e30*/  IMAD.IADD R3, R2, 0x1, R3 ;  /* 0x0000000102037824 */ /* 0x000fc800078e0203 */
[----:B------:R-:W-:-:S07]  /*13e40*/  IMAD.MOV.U32 R13, RZ, RZ, R3 ;  /* 0x000000ffff0d7224 */ /* 0x000fce00078e0003 */
[----:B------:R-:W-:Y:S05]  /*13e50*/  WARPSYNC.COLLECTIVE R15, `(.L_x_14210) ;  /* 0x000000000f087348 */ /* 0x000fea0003c00000 */
[----:B------:R0:W1:Y:S02]  /*13e60*/  SHFL.UP P6, R14, R13, R12, R11 ;  /* 0x0400000c0d0e7389 */ /* 0x00006400000c000b */
[----:B01----:R-:W-:Y:S01]  /*13e70*/  ENDCOLLECTIVE ;  /* 0x000000000000791b */ /* 0x003fe20003800000 */
.L_x_14210:
[----:B------:R-:W-:Y:S01]  /*13e80*/  IMAD.MOV.U32 R12, RZ, RZ, 0x10 ;  /* 0x00000010ff0c7424 */ /* 0x000fe200078e00ff */
[----:B------:R-:W-:-:S05]  /*13e90*/  SEL R4, R14, RZ, P4 ;  /* 0x000000ff0e047207 */ /* 0x000fca0002000000 */
[----:B------:R-:W-:-:S04]  /*13ea0*/  IMAD.IADD R4, R3, 0x1, R4 ;  /* 0x0000000103047824 */ /* 0x000fc800078e0204 */
[----:B------:R-:W-:-:S07]  /*13eb0*/  IMAD.MOV.U32 R13, RZ, RZ, R4 ;  /* 0x000000ffff0d7224 */ /* 0x000fce00078e0004 */
[----:B------:R-:W-:Y:S05]  /*13ec0*/  WARPSYNC.COLLECTIVE R15, `(.L_x_14211) ;  /* 0x000000000f087348 */ /* 0x000fea0003c00000 */
[----:B------:R0:W1:Y:S02]  /*13ed0*/  SHFL.UP P6, R14, R13, R12, R11 ;  /* 0x0400000c0d0e7389 */ /* 0x00006400000c000b */
[----:B01----:R-:W-:Y:S01]  /*13ee0*/  ENDCOLLECTIVE ;  /* 0x000000000000791b */ /* 0x003fe20003800000 */
.L_x_14211:
        /* <DEDUP_REMOVED lines=8> */
.L_x_14212:
[----:B------:R-:W-:Y:S05]  /*13f70*/  BRA `(.L_x_14213) ;  /* 0xffffffbc00f47947 */ /* 0x000fea000383ffff */
.L_x_14096:
[----:B------:R-:W-:Y:S01]  /*13f80*/  BSSY B0, `(.L_x_14214) ;  /* 0x0000006000007945 */ /* 0x000fe20003800000 */
[----:B------:R-:W-:Y:S01]  /*13f90*/  PLOP3.LUT P6, PT, P6, PT, PT, 0x8, 0x0 ;  /* 0x000000000000781c */ /* 0x000fe200037ce170 */
[----:B------:R-:W-:-:S12]  /*13fa0*/  IMAD.MOV.U32 R15, RZ, RZ, -0x1 ;  /* 0xffffffffff0f7424 */ /* 0x000fd800078e00ff */
[----:B012---:R-:W-:Y:S05]  /*13fb0*/  WARPSYNC.COLLECTIVE R15, `(.L_x_14215) ;  /* 0x000000000f087348 */ /* 0x007fea0003c00000 */
[----:B------:R-:W-:Y:S01]  /*13fc0*/  VOTE.ANY R14, PT, P6 ;  /* 0x00000000000e7806 */ /* 0x000fe200030e0100 */
[----:B012---:R-:W-:Y:S06]  /*13fd0*/  ENDCOLLECTIVE ;  /* 0x000000000000791b */ /* 0x007fec0003800000 */
.L_x_14215:
[----:B------:R-:W-:Y:S05]  /*13fe0*/  BSYNC B0 ;  /* 0x0000000000007941 */ /* 0x000fea0003800000 */
.L_x_14214:
        /* <DEDUP_REMOVED lines=9> */
.L_x_14216:
[----:B------:R-:W-:Y:S01]  /*14080*/  IMAD.MOV.U32 R5, RZ, RZ, R14 ;  /* 0x000000ffff057224 */ /* 0x000fe200078e000e */
[----:B------:R-:W-:Y:S06]  /*14090*/  BRA `(.L_x_14217) ;  /* 0xffffffbc00e47947 */ /* 0x000fec000383ffff */
.L_x_14098:
[----:B------:R-:W-:Y:S01]  /*140a0*/  BSSY B0, `(.L_x_14218) ;  /* 0x0000007000007945 */ /* 0x000fe20003800000 */
[----:B------:R-:W-:Y:S02]  /*140b0*/  IMAD.MOV.U32 R13, RZ, RZ, R6 ;  /* 0x000000ffff0d7224 */ /* 0x000fe400078e0006 */
[----:B------:R-:W-:Y:S02]  /*140c0*/  IMAD.MOV.U32 R11, RZ, RZ, 0x1f ;  /* 0x0000001fff0b7424 */ /* 0x000fe400078e00ff */
[----:B------:R-:W-:-:S07]  /*140d0*/  IMAD.MOV.U32 R15, RZ, RZ, -0x1 ;  /* 0xffffffffff0f7424 */ /* 0x000fce00078e00ff */
[----:B01234-:R-:W-:Y:S05]  /*140e0*/  WARPSYNC.COLLECTIVE R15, `(.L_x_14219) ;  /* 0x000000000f087348 */ /* 0x01ffea0003c00000 */
[----:B------:R0:W0:Y:S02]  /*140f0*/  SHFL.IDX P6, R14, R13, R12, R11 ;  /* 0x0000000c0d0e7389 */ /* 0x00002400000c000b */
[----:B01234-:R-:W-:Y:S01]  /*14100*/  ENDCOLLECTIVE ;  /* 0x000000000000791b */ /* 0x01ffe20003800000 */
.L_x_14219:
[----:B------:R-:W-:Y:S05]  /*14110*/  BSYNC B0 ;  /* 0x0000000000007941 */ /* 0x000fea0003800000 */
.L_x_14218:
[----:B------:R-:W-:Y:S05]  /*14120*/  BRA `(.L_x_14097) ;  /* 0xffffffbc00dc7947 */ /* 0x000fea000383ffff */
.L_x_14102:
[----:B-1----:R1:W2:Y:S02]  /*14130*/  SYNCS.PHASECHK.TRANS64.TRYWAIT P0, [R7+URZ+0x22820], R0 ;  /* 0x02282000070075a7 */ /* 0x0022a4000800017f */
[----:B--2---:R-:W-:Y:S05]  /*14140*/  @!P0 NANOSLEEP.SYNCS 0x989680 ;  /* 0x009896800000895d */ /* 0x004fea0003900000 */
[----:B------:R-:W2:Y:S02]  /*14150*/  @!P0 SYNCS.PHASECHK.TRANS64 P0, [R7+URZ+0x22820], R0 ;  /* 0x02282000070085a7 */ /* 0x000ea4000800007f */
[----:B--2---:R-:W-:Y:S05]  /*14160*/  @!P0 BRA `(.L_x_14102) ;  /* 0xfffffffc00f08947 */ /* 0x004fea000383ffff */
[----:B------:R-:W-:Y:S05]  /*14170*/  BRA `(.L_x_14220) ;  /* 0xffffffc400547947 */ /* 0x000fea000383ffff */
.L_x_14103:
        /* <DEDUP_REMOVED lines=8> */
[----:B01-34-:R-:W-:Y:S05]  /*14200*/  WARPSYNC.COLLECTIVE R15, `(.L_x_14222) ;  /* 0x000000000f087348 */ /* 0x01bfea0003c00000 */
[----:B------:R2:W0:Y:S02]  /*14210*/  SHFL.IDX P6, R14, R13, R12, R11 ;  /* 0x0000000c0d0e7389 */ /* 0x00042400000c000b */
[----:B01234-:R-:W-:Y:S01]  /*14220*/  ENDCOLLECTIVE ;  /* 0x000000000000791b */ /* 0x01ffe20003800000 */
.L_x_14222:
[----:B------:R-:W-:Y:S05]  /*14230*/  BSYNC B0 ;  /* 0x0000000000007941 */ /* 0x000fea0003800000 */
.L_x_14221:
[----:B------:R-:W-:Y:S05]  /*14240*/  BRA `(.L_x_14223) ;  /* 0xffffffc4003c7947 */ /* 0x000fea000383ffff */
.L_x_14106:
[----:B------:R-:W-:Y:S01]  /*14250*/  BSSY B1, `(.L_x_14224) ;  /* 0x0000006000017945 */ /* 0x000fe20003800000 */
[----:B------:R-:W-:-:S07]  /*14260*/  IMAD.MOV.U32 R15, RZ, RZ, -0x1 ;  /* 0xffffffffff0f7424 */ /* 0x000fce00078e00ff */
[----:B01-34-:R-:W-:Y:S05]  /*14270*/  WARPSYNC.COLLECTIVE R15, `(.L_x_14225) ;  /* 0x000000000f0c7348 */ /* 0x01bfea0003c00000 */
[----:B------:R-:W-:Y:S02]  /*14280*/  ELECT P6, UR62, PT ;  /* 0x00000000003e782f */ /* 0x000fe400038c0000 */
[----:B------:R-:W-:Y:S01]  /*14290*/  MOV R14, UR62 ;  /* 0x0000003e000e7c02 */ /* 0x000fe20008000f00 */
[----:B01-34-:R-:W-:Y:S10]  /*142a0*/  ENDCOLLECTIVE ;  /* 0x000000000000791b */ /* 0x01bff40003800000 */
.L_x_14225:
[----:B------:R-:W-:Y:S05]  /*142b0*/  BSYNC B1 ;  /* 0x0000000000017941 */ /* 0x000fea0003800000 */
.L_x_14224:
[----:B------:R-:W-:Y:S05]  /*142c0*/  BRA `(.L_x_14226) ;  /* 0xffffffc400347947 */ /* 0x000fea000383ffff */
.L_x_14108:
[----:B-1----:R1:W2:Y:S02]  /*142d0*/  SYNCS.PHASECHK.TRANS64.TRYWAIT P1, [R5+URZ+0x22840], R0 ;  /* 0x02284000050075a7 */ /* 0x0022a4000802017f */
[----:B--2---:R-:W-:Y:S05]  /*142e0*/  @!P1 NANOSLEEP.SYNCS 0x989680 ;  /* 0x009896800000995d */ /* 0x004fea0003900000 */
[----:B------:R-:W2:Y:S02]  /*142f0*/  @!P1 SYNCS.PHASECHK.TRANS64 P1, [R5+URZ+0x22840], R0 ;  /* 0x02284000050095a7 */ /* 0x000ea4000802007f */
[----:B--2---:R-:W-:Y:S05]  /*14300*/  @!P1 BRA `(.L_x_14108) ;  /* 0xfffffffc00f09947 */ /* 0x004fea000383ffff */
[----:B------:R-:W-:Y:S05]  /*14310*/  BRA `(.L_x_14227) ;  /* 0xffffffc400547947 */ /* 0x000fea000383ffff */
.L_x_14110:
[----:B--2---:R2:W0:Y:S02]  /*14320*/  SYNCS.PHASECHK.TRANS64.TRYWAIT P1, [R3+URZ+0x22840], R2 ;  /* 0x02284002030075a7 */ /* 0x004424000802017f */
[----:B0-----:R-:W-:Y:S05]  /*14330*/  @!P1 NANOSLEEP.SYNCS 0x989680 ;  /* 0x009896800000995d */ /* 0x001fea0003900000 */
[----:B------:R-:W0:Y:S02]  /*14340*/  @!P1 SYNCS.PHASECHK.TRANS64 P1, [R3+URZ+0x22840], R2 ;  /* 0x02284002030095a7 */ /* 0x000e24000802007f */
[----:B0-----:R-:W-:Y:S05]  /*14350*/  @!P1 BRA `(.L_x_14110) ;  /* 0xfffffffc00f09947 */ /* 0x001fea000383ffff */
[----:B------:R-:W-:Y:S05]  /*14360*/  BRA `(.L_x_14228) ;  /* 0xffffffc400607947 */ /* 0x000fea000383ffff */
.L_x_14112:
[----:B------:R0:W0:Y:S02]  /*14370*/  SYNCS.PHASECHK.TRANS64.TRYWAIT P1, [R5+URZ+0x22860], R0 ;  /* 0x02286000050075a7 */ /* 0x000024000802017f */
[----:B0-----:R-:W-:Y:S05]  /*14380*/  @!P1 NANOSLEEP.SYNCS 0x989680 ;  /* 0x009896800000995d */ /* 0x001fea0003900000 */
[----:B------:R-:W0:Y:S02]  /*14390*/  @!P1 SYNCS.PHASECHK.TRANS64 P1, [R5+URZ+0x22860], R0 ;  /* 0x02286000050095a7 */ /* 0x000e24000802007f */
[----:B0-----:R-:W-:Y:S05]  /*143a0*/  @!P1 BRA `(.L_x_14112) ;  /* 0xfffffffc00f09947 */ /* 0x001fea000383ffff */
[----:B------:R-:W-:Y:S05]  /*143b0*/  BRA `(.L_x_14229) ;  /* 0xffffffc4005c7947 */ /* 0x000fea000383ffff */
.L_x_14230:
        /* <DEDUP_REMOVED lines=12> */
.L_x_15569:


//--------------------- .text._ZN7cutlass13device_kernelIN5flash11enable_sm90INS1_16FlashAttnFwdSm90INS1_25CollectiveMainloopFwdSm90ILi2EN4cute5tupleIJNS5_1CILi1EEES8_S8_EEENS6_IJNS7_ILi128EEENS7_ILi96EEENS7_ILi64EEEEEELi256ENS_6half_tEfNS_4arch4Sm90ELb1ELb0ELb0ELb1ELb1ELb1ELb0ELb1ELb0ELb1ELb0ELb0EEENS1_21CollectiveEpilogueFwdINS6_IJSA_NS7_ILi256EEESB_EEES9_SE_SG_Li256ELb1ELb1ELb0ELb0EEENS1_36VarlenDynamicPersistentTileSchedulerILi128ELi96ELi256ELi128ELb0ELb1ELb1ELb1ELb1ELb1EEEEEEEEEvNT_6ParamsE --------------------------
	.section	.text._ZN7cutlass13device_kernelIN5flash11enable_sm90INS1_16FlashAttnFwdSm90INS1_25CollectiveMainloopFwdSm90ILi2EN4cute5tupleIJNS5_1CILi1EEES8_S8_EEENS6_IJNS7_ILi128EEENS7_ILi96EEENS7_ILi64EEEEEELi256ENS_6half_tEfNS_4arch4Sm90ELb1ELb0ELb0ELb1ELb1ELb1ELb0ELb1ELb0ELb1ELb0ELb0EEENS1_21CollectiveEpilogueFwdINS6_IJSA_NS7_ILi256EEESB_EEES9_SE_SG_Li256ELb1ELb1ELb0ELb0EEENS1_36VarlenDynamicPersistentTileSchedulerILi128ELi96ELi256ELi128ELb0ELb1ELb1ELb1ELb1ELb1EEEEEEEEEvNT_6ParamsE,"ax",@progbits
	.align	128
.text._ZN7cutlass13device_kernelIN5flash11enable_sm90INS1_16FlashAttnFwdSm90INS1_25CollectiveMainloopFwdSm90ILi2EN4cute5tupleIJNS5_1CILi1EEES8_S8_EEENS6_IJNS7_ILi128EEENS7_ILi96EEENS7_ILi64EEEEEELi256ENS_6half_tEfNS_4arch4Sm90ELb1ELb0ELb0ELb1ELb1ELb1ELb0ELb1ELb0ELb1ELb0ELb0EEENS1_21CollectiveEpilogueFwdINS6_IJSA_NS7_ILi256EEESB_EEES9_SE_SG_Li256ELb1ELb1ELb0ELb0EEENS1_36VarlenDynamicPersistentTileSchedulerILi128ELi96ELi256ELi128ELb0ELb1ELb1ELb1ELb1ELb1EEEEEEEEEvNT_6ParamsE:
        .type           _ZN7cutlass13device_kernelIN5flash11enable_sm90INS1_16FlashAttnFwdSm90INS1_25CollectiveMainloopFwdSm90ILi2EN4cute5tupleIJNS5_1CILi1EEES8_S8_EEENS6_IJNS7_ILi128EEENS7_ILi96EEENS7_ILi64EEEEEELi256ENS_6half_tEfNS_4arch4Sm90ELb1ELb0ELb0ELb1ELb1ELb1ELb0ELb1ELb0ELb1ELb0ELb0EEENS1_21CollectiveEpilogueFwdINS6_IJSA_NS7_ILi256EEESB_EEES9_SE_SG_Li256ELb1ELb1ELb0ELb0EEENS1_36VarlenDynamicPersistentTileSchedulerILi128ELi96ELi256ELi128ELb0ELb1ELb1ELb1ELb1ELb1EEEEEEEEEvNT_6ParamsE,@function
        .size           _ZN7cutlass13device_kernelIN5flash11enable_sm90INS1_16FlashAttnFwdSm90INS1_25CollectiveMainloopFwdSm90ILi2EN4cute5tupleIJNS5_1CILi1EEES8_S8_EEENS6_IJNS7_ILi128EEENS7_ILi96EEENS7_ILi64EEEEEELi256ENS_6half_tEfNS_4arch4Sm90ELb1ELb0ELb0ELb1ELb1ELb1ELb0ELb1ELb0ELb1ELb0ELb0EEENS1_21CollectiveEpilogueFwdINS6_IJSA_NS7_ILi256EEESB_EEES9_SE_SG_Li256ELb1ELb1ELb0ELb0EEENS1_36VarlenDynamicPersistentTileSchedulerILi128ELi96ELi256ELi128ELb0ELb1ELb1ELb1ELb1ELb1EEEEEEEEEvNT_6ParamsE,(.L_x_15570 - _ZN7cutlass13device_kernelIN5flash11enable_sm90INS1_16FlashAttnFwdSm90INS1_25CollectiveMainloopFwdSm90ILi2EN4cute5tupleIJNS5_1CILi1EEES8_S8_EEENS6_IJNS7_ILi128EEENS7_ILi96EEENS7_ILi64EEEEEELi256ENS_6half_tEfNS_4arch4Sm90ELb1ELb0ELb0ELb1ELb1ELb1ELb0ELb1ELb0ELb1ELb0ELb0EEENS1_21CollectiveEpilogueFwdINS6_IJSA_NS7_ILi256EEESB_EEES9_SE_SG_Li256ELb1ELb1ELb0ELb0EEENS1_36VarlenDynamicPersistentTileSchedulerILi128ELi96ELi256ELi128ELb0ELb1ELb1ELb1ELb1ELb1EEEEEEEEEvNT_6ParamsE)
        .other          _ZN7cutlass13device_kernelIN5flash11enable_sm90INS1_16FlashAttnFwdSm90INS1_25CollectiveMainloopFwdSm90ILi2EN4cute5tupleIJNS5_1CILi1EEES8_S8_EEENS6_IJNS7_ILi128EEENS7_ILi96EEENS7_ILi64EEEEEELi256ENS_6half_tEfNS_4arch4Sm90ELb1ELb0ELb0ELb1ELb1ELb1ELb0ELb1ELb0ELb1ELb0ELb0EEENS1_21CollectiveEpilogueFwdINS6_IJSA_NS7_ILi256EEESB_EEES9_SE_SG_Li256ELb1ELb1ELb0ELb0EEENS1_36VarlenDynamicPersistentTileSchedulerILi128ELi96ELi256ELi128ELb0ELb1ELb1ELb1ELb1ELb1EEEEEEEEEvNT_6ParamsE,@"STO_CUDA_ENTRY STV_DEFAULT"
_ZN7cutlass13device_kernelIN5flash11enable_sm90INS1_16FlashAttnFwdSm90INS1_25CollectiveMainloopFwdSm90ILi2EN4cute5tupleIJNS5_1CILi1EEES8_S8_EEENS6_IJNS7_ILi128EEENS7_ILi96EEENS7_ILi64EEEEEELi256ENS_6half_tEfNS_4arch4Sm90ELb1ELb0ELb0ELb1ELb1ELb1ELb0ELb1ELb0ELb1ELb0ELb0EEENS1_21CollectiveEpilogueFwdINS6_IJSA_NS7_ILi256EEESB_EEES9_SE_SG_Li256ELb1ELb1ELb0ELb0EEENS1_36VarlenDynamicPersistentTileSchedulerILi128ELi96ELi256ELi128ELb0ELb1ELb1ELb1ELb1ELb1EEEEEEEEEvNT_6ParamsE:
        /* <DEDUP_REMOVED lines=17> */
.L_x_14232:
[----:B------:R-:W-:Y:S05]  /*0110*/  BSYNC B0 ;  /* 0x0000000000007941 */ /* 0x000fea0003800000 */
.L_x_14231:
        /* <DEDUP_REMOVED lines=40> */
.L_x_14233:
        /* <DEDUP_REMOVED lines=22> */
.L_x_14234:
        /* <DEDUP_REMOVED lines=18> */
.L_x_14235:
        /* <DEDUP_REMOVED lines=22> */
.L_x_14236:
        /* <DEDUP_REMOVED lines=22> */
.L_x_14237:
        /* <DEDUP_REMOVED lines=9> */
.L_x_14240:
        /* <DEDUP_REMOVED lines=9> */
[----:B------:R-:W-:-:S02]  /*0a00*/  ISETP.NE.AND P0, PT, R3, 0x1, PT ;  /* 0x000000010300780c */ /* 0x000fc40003f05270 */
[----:B------:R-:W-:-:S11]  /*0a10*/  LOP3.LUT R22, R22, 0xffffffef, RZ, 0xc0, !PT ;  /* 0xffffffef16167812 */ /* 0x000fd600078ec0ff */
[----:B------:R-:W-:Y:S06]  /*0a20*/  @!P0 BAR.ARV 0x9, 0x100 ;  /* 0x0244000000008b1d */ /* 0x000fec0000002000 */
[----:B------:R-:W-:Y:S02]  /*0a30*/  @P0 LOP3.LUT R22, R22, 0x10, RZ, 0xfc, !PT ;  /* 0x0000001016160812 */ /* 0x000fe400078efcff */
        /* <DEDUP_REMOVED lines=8> */
[----:B------:R-:W-:Y:S01]  /*0ac0*/  MOV R23, RZ ;  /* 0x000000ff00177202 */ /* 0x000fe20000000f00 */
[----:B------:R-:W-:Y:S02]  /*0ad0*/  IMAD.MOV.U32 R18, RZ, RZ, RZ ;  /* 0x000000ffff127224 */ /* 0x000fe400078e00ff */
[----:B------:R-:W-:Y:S01]  /*0ae0*/  IMAD.MOV.U32 R210, RZ, RZ, RZ ;  /* 0x000000ffffd27224 */ /* 0x000fe200078e00ff */
[----:B------:R-:W-:Y:S01]  /*0af0*/  SHF.R.S32.HI R0, RZ, 0x1f, R12 ;  /* 0x0000001fff007819 */ /* 0x000fe2000001140c */
[----:B------:R-:W-:-:S03]  /*0b00*/  IMAD.MOV.U32 R207, RZ, RZ, RZ ;  /* 0x000000ffffcf7224 */ /* 0x000fc600078e00ff */
[----:B------:R-:W-:-:S04]  /*0b10*/  LEA.HI R2, R0, R12, RZ, 0x7 ;  /* 0x0000000c00027211 */ /* 0x000fc800078f38ff */
[----:B------:R-:W-:Y:S02]  /*0b20*/  LOP3.LUT R3, R2, 0xffffff80, RZ, 0xc0, !PT ;  /* 0xffffff8002037812 */ /* 0x000fe400078ec0ff */
[----:B------:R-:W-:-:S03]  /*0b30*/  SHF.R.S32.HI R14, RZ, 0x7, R2 ;  /* 0x00000007ff0e7819 */ /* 0x000fc60000011402 */
        /* <DEDUP_REMOVED lines=11> */
[CC--:B------:R-:W-:Y:S02]  /*0bf0*/  LEA.HI R3, R0.reuse, R12.reuse, RZ, 0x4 ;  /* 0x0000000c00037211 */ /* 0x0c0fe400078f20ff */
[----:B------:R-:W-:Y:S02]  /*0c00*/  LOP3.LUT R9, R5, 0xfffffff8, RZ, 0xc0, !PT ;  /* 0xfffffff805097812 */ /* 0x000fe400078ec0ff */
[----:B------:R-:W-:Y:S02]  /*0c10*/  SHF.R.S32.HI R6, RZ, 0x4, R3 ;  /* 0x00000004ff067819 */ /* 0x000fe40000011403 */
[----:B------:R-:W-:Y:S01]  /*0c20*/  LEA.HI R5, R0, R12, RZ, 0x5 ;  /* 0x0000000c00057211 */ /* 0x000fe200078f28ff */
[----:B------:R-:W-:Y:S01]  /*0c30*/  IMAD.IADD R10, R4, 0x1, -R9 ;  /* 0x00000001040a7824 */ /* 0x000fe200078e0a09 */
[----:B------:R-:W-:-:S02]  /*0c40*/  LOP3.LUT R4, R3, 0x3fffff0, RZ, 0xc0, !PT ;  /* 0x03fffff003047812 */ /* 0x000fc400078ec0ff */
[----:B------:R-:W-:Y:S01]  /*0c50*/  LEA.HI R3, R3, R6, RZ, 0x1 ;  /* 0x0000000603037211 */ /* 0x000fe200078f08ff */
[----:B------:R-:W-:Y:S01]  /*0c60*/  IMAD R7, R7, 0x10, R10 ;  /* 0x0000001007077824 */ /* 0x000fe200078e020a */
[----:B------:R-:W-:Y:S01]  /*0c70*/  SHF.R.S32.HI R15, RZ, 0x5, R5 ;  /* 0x00000005ff0f7819 */ /* 0x000fe20000011405 */
[----:B------:R-:W-:Y:S01]  /*0c80*/  IMAD.IADD R4, R12, 0x1, -R4 ;  /* 0x000000010c047824 */ /* 0x000fe200078e0a04 */
[----:B------:R-:W-:Y:S02]  /*0c90*/  LOP3.LUT R3, R3, 0x1ffffffe, RZ, 0xc0, !PT ;  /* 0x1ffffffe03037812 */ /* 0x000fe400078ec0ff */
[----:B------:R-:W-:Y:S02]  /*0ca0*/  LOP3.LUT R8, R8, 0x7ffffffc, RZ, 0xc0, !PT ;  /* 0x7ffffffc08087812 */ /* 0x000fe400078ec0ff */
[----:B------:R-:W-:Y:S01]  /*0cb0*/  LEA R4, R15, R4, 0x4 ;  /* 0x000000040f047211 */ /* 0x000fe200078e20ff */
[----:B------:R-:W-:Y:S02]  /*0cc0*/  IMAD.IADD R3, R6, 0x1, -R3 ;  /* 0x0000000106037824 */ /* 0x000fe400078e0a03 */
[----:B------:R-:W-:Y:S01]  /*0cd0*/  IMAD R6, R2, 0x40, R7 ;  /* 0x0000004002067824 */ /* 0x000fe200078e0207 */
[-C--:B------:R-:W-:Y:S01]  /*0ce0*/  LEA.HI R2, R0, R12.reuse, RZ, 0x2 ;  /* 0x0000000c00027211 */ /* 0x080fe200078f10ff */
[----:B------:R-:W-:Y:S01]  /*0cf0*/  IMAD R5, R4, 0x8, R3 ;  /* 0x0000000804057824 */ /* 0x000fe200078e0203 */
[----:B------:R-:W-:-:S02]  /*0d00*/  LEA.HI R0, R0, R12, RZ, 0x3 ;  /* 0x0000000c00007211 */ /* 0x000fc400078f18ff */
[--C-:B------:R-:W-:Y:S01]  /*0d10*/  SHF.R.S32.HI R206, RZ, 0x2, R2.reuse ;  /* 0x00000002ffce7819 */ /* 0x100fe20000011402 */
[----:B------:R-:W-:Y:S01]  /*0d20*/  STL [R1+0x50], R6 ;  /* 0x0000500601007387 */ /* 0x000fe20000100800 */
[----:B------:R-:W-:Y:S01]  /*0d30*/  SHF.R.S32.HI R3, RZ, 0x1f, R2 ;  /* 0x0000001fff037819 */ /* 0x000fe20000011402 */
[----:B------:R-:W-:Y:S01]  /*0d40*/  IMAD.SHL.U32 R5, R5, 0x8, RZ ;  /* 0x0000000805057824 */ /* 0x000fe200078e00ff */
[----:B------:R-:W-:Y:S01]  /*0d50*/  LOP3.LUT R2, R2, 0xfffffffc, RZ, 0xc0, !PT ;  /* 0xfffffffc02027812 */ /* 0x000fe200078ec0ff */
[----:B------:R-:W-:Y:S01]  /*0d60*/  VIADD R7, R206, 0x40 ;  /* 0x00000040ce077836 */ /* 0x000fe20000000000 */
[----:B------:R-:W-:Y:S01]  /*0d70*/  LEA.HI R3, R3, R206, RZ, 0x3 ;  /* 0x000000ce03037211 */ /* 0x000fe200078f18ff */
[----:B------:R-:W-:Y:S01]  /*0d80*/  STL [R1+0x3c], RZ ;  /* 0x00003cff01007387 */ /* 0x000fe20000100800 */
[----:B------:R-:W-:Y:S01]  /*0d90*/  SHF.R.S32.HI R4, RZ, 0x3, R0 ;  /* 0x00000003ff047819 */ /* 0x000fe20000011400 */
[----:B------:R-:W-:Y:S01]  /*0da0*/  IMAD.IADD R9, R12, 0x1, -R2 ;  /* 0x000000010c097824 */ /* 0x000fe200078e0a02 */
[----:B------:R-:W-:Y:S01]  /*0db0*/  LOP3.LUT R0, R0, 0xfffffff8, RZ, 0xc0, !PT ;  /* 0xfffffff800007812 */ /* 0x000fe200078ec0ff */
[----:B------:R-:W-:Y:S01]  /*0dc0*/  IMAD.SHL.U32 R2, R7, 0x40, RZ ;  /* 0x0000004007027824 */ /* 0x000fe200078e00ff */
[----:B------:R-:W-:Y:S01]  /*0dd0*/  SHF.R.S32.HI R4, RZ, 0x1f, R7 ;  /* 0x0000001fff047819 */ /* 0x000fe20000011407 */
[----:B------:R-:W-:Y:S01]  /*0de0*/  IMAD.SHL.U32 R204, R9, 0x4, RZ ;  /* 0x0000000409cc7824 */ /* 0x000fe200078e00ff */
[----:B------:R-:W-:Y:S01]  /*0df0*/  LOP3.LUT R3, R3, 0xfffffff8, RZ, 0xc0, !PT ;  /* 0xfffffff803037812 */ /* 0x000fe200078ec0ff */
[----:B------:R-:W-:Y:S01]  /*0e00*/  IMAD.IADD R10, R12, 0x1, -R0 ;  /* 0x000000010c0a7824 */ /* 0x000fe200078e0a00 */
[----:B------:R-:W-:Y:S01]  /*0e10*/  LEA.HI R4, R4, R7, RZ, 0x3 ;  /* 0x0000000704047211 */ /* 0x000fe200078f18ff */
[C---:B------:R-:W-:Y:S01]  /*0e20*/  IMAD.SHL.U32 R16, R9.reuse, 0x8, RZ ;  /* 0x0000000809107824 */ /* 0x040fe200078e00ff */
[C---:B------:R-:W-:Y:S01]  /*0e30*/  LEA.HI R0, R9.reuse, R9, RZ, 0x1 ;  /* 0x0000000909007211 */ /* 0x040fe200078f08ff */
[----:B------:R-:W-:Y:S01]  /*0e40*/  IMAD.SHL.U32 R219, R10, 0x8, RZ ;  /* 0x000000080adb7824 */ /* 0x000fe200078e00ff */
[----:B------:R-:W-:Y:S01]  /*0e50*/  IADD3 R3, R206, -R3, RZ ;  /* 0x80000003ce037210 */ /* 0x000fe20007ffe0ff */
[----:B------:R-:W-:Y:S01]  /*0e60*/  IMAD.SHL.U32 R4, R4, 0x40, RZ ;  /* 0x0000004004047824 */ /* 0x000fe200078e00ff */
[----:B------:R-:W-:Y:S01]  /*0e70*/  LOP3.LUT R0, R0, 0x1ffffffe, RZ, 0xc0, !PT ;  /* 0x1ffffffe00007812 */ /* 0x000fe200078ec0ff */
[----:B------:R-:W-:Y:S01]  /*0e80*/  VIADD R216, R16, 0x40 ;  /* 0x0000004010d87836 */ /* 0x000fe20000000000 */
[----:B------:R-:W-:Y:S01]  /*0e90*/  IADD3 R211, R204, 0x10, RZ ;  /* 0x00000010ccd37810 */ /* 0x000fe20007ffe0ff */
[----:B------:R0:W-:Y:S01]  /*0ea0*/  STL [R1+0x40], R3 ;  /* 0x0000400301007387 */ /* 0x0001e20000100800 */
[----:B------:R-:W-:Y:S01]  /*0eb0*/  LOP3.LUT R4, R4, 0xfffffe00, RZ, 0xc0, !PT ;  /* 0xfffffe0004047812 */ /* 0x000fe200078ec0ff */
[----:B------:R-:W-:Y:S01]  /*0ec0*/  IMAD.IADD R0, R9, 0x1, -R0 ;  /* 0x0000000109007824 */ /* 0x000fe200078e0a00 */
[----:B------:R-:W-:Y:S01]  /*0ed0*/  SHF.R.S32.HI R7, RZ, 0x1f, R219 ;  /* 0x0000001fff077819 */ /* 0x000fe200000114db */
[----:B------:R-:W-:Y:S01]  /*0ee0*/  VIADD R7, R219, 0xc0 ;  /* 0x000000c0db077836 */ /* 0x000fe20000000000 */
[----:B------:R-:W-:Y:S01]  /*0ef0*/  SHF.R.S32.HI R17, RZ, 0x1f, R16 ;  /* 0x0000001fff117819 */ /* 0x000fe20000011410 */
[----:B------:R-:W-:Y:S01]  /*0f00*/  IMAD R0, R0, 0x8, R6 ;  /* 0x0000000800007824 */ /* 0x000fe200078e0206 */
[----:B------:R-:W-:Y:S01]  /*0f10*/  SHF.R.S32.HI R229, RZ, 0x1f, R216 ;  /* 0x0000001fffe57819 */ /* 0x000fe200000114d8 */
[----:B------:R-:W-:Y:S01]  /*0f20*/  VIADD R215, R16, 0x60 ;  /* 0x0000006010d77836 */ /* 0x000fe20000000000 */
[----:B0-----:R-:W-:Y:S01]  /*0f30*/  LOP3.LUT R3, R2, 0x1c0, RZ, 0xc0, !PT ;  /* 0x000001c002037812 */ /* 0x001fe200078ec0ff */
[----:B------:R-:W-:-:S02]  /*0f40*/  VIADD R2, R16, 0x20 ;  /* 0x0000002010027836 */ /* 0x000fc40000000000 */
[C---:B------:R-:W-:Y:S01]  /*0f50*/  VIADD R214, R16.reuse, 0x80 ;  /* 0x0000008010d67836 */ /* 0x040fe20000000000 */
[----:B------:R-:W-:Y:S01]  /*0f60*/  SHF.R.U32.HI R9, RZ, 0x3, R3 ;  /* 0x00000003ff097819 */ /* 0x000fe20000011603 */
[C---:B------:R-:W-:Y:S01]  /*0f70*/  VIADD R213, R16.reuse, 0xa0 ;  /* 0x000000a010d57836 */ /* 0x040fe20000000000 */
[----:B------:R-:W-:Y:S01]  /*0f80*/  LOP3.LUT R3, R3, 0x38, R16, 0xf8, !PT ;  /* 0x0000003803037812 */ /* 0x000fe200078ef810 */
[C---:B------:R-:W-:Y:S01]  /*0f90*/  VIADD R218, R16.reuse, 0xc0 ;  /* 0x000000c010da7836 */ /* 0x040fe20000000000 */
[----:B------:R-:W-:Y:S01]  /*0fa0*/  SHF.R.S32.HI R208, RZ, 0x1f, R2 ;  /* 0x0000001fffd07819 */ /* 0x000fe20000011402 */
[----:B------:R-:W-:Y:S01]  /*0fb0*/  VIADD R217, R16, 0xe0 ;  /* 0x000000e010d97836 */ /* 0x000fe20000000000 */
        /* <DEDUP_REMOVED lines=9> */
[----:B--2---:R-:W-:Y:S02]  /*1050*/  LOP3.LUT R209, R13, 0x1, RZ, 0xfc, !PT ;  /* 0x000000010dd17812 */ /* 0x004fe400078efcff */
[----:B------:R-:W-:-:S05]  /*1060*/  SHF.R.S32.HI R13, RZ, 0x1f, R211 ;  /* 0x0000001fff0d7819 */ /* 0x000fca00000114d3 */
[----:B------:R-:W-:Y:S04]  /*1070*/  STL [R1+0x48], R13 ;  /* 0x0000480d01007387 */ /* 0x000fe80000100800 */
[----:B------:R0:W-:Y:S02]  /*1080*/  STL [R1+0xc], R4 ;  /* 0x00000c0401007387 */ /* 0x0001e40000100800 */
[----:B0-----:R-:W-:Y:S02]  /*1090*/  LOP3.LUT R4, R4, R3, R9, 0xf6, !PT ;  /* 0x0000000304047212 */ /* 0x001fe400078ef609 */
[----:B------:R-:W-:Y:S01]  /*10a0*/  SHF.R.S32.HI R3, RZ, 0x1f, R7 ;  /* 0x0000001fff037819 */ /* 0x000fe20000011407 */
[----:B------:R-:W-:Y:S01]  /*10b0*/  IMAD.IADD R7, R11, 0x1, -R8 ;  /* 0x000000010b077824 */ /* 0x000fe200078e0a08 */
[----:B------:R-:W-:-:S04]  /*10c0*/  LEA R3, R4, R19, 0x1 ;  /* 0x0000001304037211 */ /* 0x000fc800078e08ff */
[----:B------:R0:W-:Y:S04]  /*10d0*/  STL [R1+0x18], R7 ;  /* 0x0000180701007387 */ /* 0x0001e80000100800 */
[----:B------:R0:W-:Y:S04]  /*10e0*/  STL [R1+0x4c], R3 ;  /* 0x00004c0301007387 */ /* 0x0001e80000100800 */
[----:B------:R0:W-:Y:S04]  /*10f0*/  STL [R1+0x54], R5 ;  /* 0x0000540501007387 */ /* 0x0001e80000100800 */
[----:B------:R0:W-:Y:S02]  /*1100*/  STL [R1+0x10], R0 ;  /* 0x0000100001007387 */ /* 0x0001e40000100800 */
.L_x_14400:
[----:B0-2---:R-:W0:Y:S02]  /*1110*/  LDC.64 R4, c[0x0][0xc88] ;  /* 0x00032200ff047b82 */ /* 0x005e240000000a00 */
        /* <DEDUP_REMOVED lines=41> */
[----:B------:R-:W-:Y:S01]  /*13b0*/  IMAD.U32 R26, RZ, RZ, UR5 ;  /* 0x00000005ff1a7e24 */ /* 0x000fe2000f8e00ff */
[----:B------:R-:W-:Y:S01]  /*13c0*/  MOV R35, UR4 ;  /* 0x0000000400237c02 */ /* 0x000fe20008000f00 */
[----:B-1-34-:R-:W-:Y:S06]  /*13d0*/  @P2 BRA `(.L_x_14242) ;  /* 0x0000000000242947 */ /* 0x01afec0003800000 */
        /* <DEDUP_REMOVED lines=9> */
.L_x_14242:
[----:B------:R-:W-:Y:S01]  /*1470*/  ULDC.64 UR4, c[0x0][0xa20] ;  /* 0x0002880000047ab9 */ /* 0x000fe20000000a00 */
[----:B------:R0:W-:Y:S01]  /*1480*/  STL [R1+0x2c], R34 ;  /* 0x00002c2201007387 */ /* 0x0001e20000100800 */
[----:B------:R-:W-:-:S04]  /*1490*/  ISETP.NE.U32.AND P1, PT, RZ, UR4, PT ;  /* 0x00000004ff007c0c */ /* 0x000fc8000bf25070 */
[----:B------:R-:W-:-:S13]  /*14a0*/  ISETP.NE.AND.EX P1, PT, RZ, UR5, PT, P1 ;  /* 0x00000005ff007c0c */ /* 0x000fda000bf25310 */
[----:B0-----:R-:W-:Y:S05]  /*14b0*/  @!P1 BRA `(.L_x_14243) ;  /* 0x0000000000109947 */ /* 0x001fea0003800000 */
[----:B------:R-:W-:-:S04]  /*14c0*/  IADD3 R4, P0, R37, UR4, RZ ;  /* 0x0000000425047c10 */ /* 0x000fc8000ff1e0ff */
[----:B------:R-:W-:-:S05]  /*14d0*/  IADD3.X R5, R32, UR5, RZ, P0, !PT ;  /* 0x0000000520057c10 */ /* 0x000fca00087fe4ff */
[----:B------:R0:W5:Y:S01]  /*14e0*/  LDG.E R35, desc[UR40][R4.64] ;  /* 0x0000002804237981 */ /* 0x000162000c1e1900 */
[----:B------:R-:W-:Y:S05]  /*14f0*/  BRA `(.L_x_14244) ;  /* 0x0000000000107947 */ /* 0x000fea0003800000 */
.L_x_14243:
[----:B------:R-:W-:Y:S05]  /*1500*/  @!P0 BRA `(.L_x_14244) ;  /* 0x00000000000c8947 */ /* 0x000fea0003800000 */
[----:B------:R-:W2:Y:S04]  /*1510*/  LDG.E R4, desc[UR40][R8.64] ;  /* 0x0000002808047981 */ /* 0x000ea8000c1e1900 */
[----:B------:R-:W2:Y:S02]  /*1520*/  LDG.E R35, desc[UR40][R8.64+0x4] ;  /* 0x0000042808237981 */ /* 0x000ea4000c1e1900 */
[----:B--2---:R-:W-:-:S07]  /*1530*/  IMAD.IADD R35, R35, 0x1, -R4 ;  /* 0x0000000123237824 */ /* 0x004fce00078e0a04 */
.L_x_14244:
        /* <DEDUP_REMOVED lines=16> */
[----:B------:R-:W-:-:S04]  /*1640*/  IMAD.SHL.U32 R223, R33, 0x80, RZ ;  /* 0x0000008021df7824 */ /* 0x000fc800078e00ff */
[----:B0-----:R-:W-:-:S08]  /*1650*/  VIADD R4, R223, 0x7f ;  /* 0x0000007fdf047836 */ /* 0x001fd00000000000 */
[----:B------:R-:W0:Y:S08]  /*1660*/  @P1 LDC R9, c[0x0][0x44c] ;  /* 0x00011300ff091b82 */ /* 0x000e300000000800 */
[----:B------:R-:W1:Y:S01]  /*1670*/  @P1 LDC R5, c[0x0][0x450] ;  /* 0x00011400ff051b82 */ /* 0x000e620000000800 */
[----:B--2---:R-:W-:Y:S02]  /*1680*/  @P0 IMAD.IADD R26, R8, 0x1, -R3 ;  /* 0x00000001081a0824 */ /* 0x004fe400078e0a03 */
[----:B------:R-:W-:-:S02]  /*1690*/  IMAD.IADD R8, R35, 0x1, -R0 ;  /* 0x0000000123087824 */ /* 0x000fc400078e0a00 */
[----:B0-----:R-:W-:-:S03]  /*16a0*/  @P1 IMAD.HI.U32 R0, R4, R9, RZ ;  /* 0x0000000904001227 */ /* 0x001fc600078e00ff */
[----:B------:R-:W-:Y:S01]  /*16b0*/  IADD3 R10, R8, R26, RZ ;  /* 0x0000001a080a7210 */ /* 0x000fe20007ffe0ff */
[----:B------:R-:W-:Y:S01]  /*16c0*/  IMAD.MOV R30, RZ, RZ, -R8 ;  /* 0x000000ffff1e7224 */ /* 0x000fe200078e0a08 */
[----:B-1----:R-:W-:Y:S02]  /*16d0*/  @P1 SHF.R.U32.HI R4, RZ, R5, R0 ;  /* 0x00000005ff041219 */ /* 0x002fe40000011600 */
[C---:B------:R-:W-:Y:S01]  /*16e0*/  IADD3 R89, R10.reuse, 0x60, -R220 ;  /* 0x000000600a597810 */ /* 0x040fe20007ffe8dc */
[----:B------:R-:W-:Y:S01]  /*16f0*/  VIADD R0, R10, 0x5f ;  /* 0x0000005f0a007836 */ /* 0x000fe20000000000 */
[----:B------:R-:W-:Y:S01]  /*1700*/  VIMNMX R30, RZ, R30, !PT ;  /* 0x0000001eff1e7248 */ /* 0x000fe20007fe0100 */
[----:B------:R3:W-:Y:S02]  /*1710*/  STL [R1+0x4], R10 ;  /* 0x0000040a01007387 */ /* 0x0007e40000100800 */
[----:B------:R-:W-:Y:S02]  /*1720*/  IMAD.IADD R4, R89, 0x1, R4 ;  /* 0x0000000159047824 */ /* 0x000fe400078e0204 */
[----:B------:R-:W-:-:S04]  /*1730*/  IMAD.HI R0, R0, 0x2aaaaaab, RZ ;  /* 0x2aaaaaab00007827 */ /* 0x000fc800078e02ff */
[----:B------:R-:W-:Y:S01]  /*1740*/  IMAD.HI R4, R4, 0x2aaaaaab, RZ ;  /* 0x2aaaaaab04047827 */ /* 0x000fe200078e02ff */
[----:B------:R-:W-:-:S04]  /*1750*/  SHF.R.U32.HI R3, RZ, 0x1f, R0 ;  /* 0x0000001fff037819 */ /* 0x000fc80000011600 */
[----:B------:R-:W-:Y:S02]  /*1760*/  SHF.R.U32.HI R5, RZ, 0x1f, R4 ;  /* 0x0000001fff057819 */ /* 0x000fe40000011604 */
[----:B------:R-:W-:Y:S02]  /*1770*/  LEA.HI.SX32 R172, R0, R3, 0x1c ;  /* 0x0000000300ac7211 */ /* 0x000fe400078fe2ff */
[----:B------:R-:W-:-:S04]  /*1780*/  LEA.HI.SX32 R5, R4, R5, 0x1c ;  /* 0x0000000504057211 */ /* 0x000fc800078fe2ff */
[----:B------:R-:W-:-:S05]  /*1790*/  VIMNMX R5, R172, R5, PT ;  /* 0x00000005ac057248 */ /* 0x000fca0003fe0100 */
        /* <DEDUP_REMOVED lines=33> */
.L_x_14247:
[----:B------:R-:W-:Y:S05]  /*19b0*/  BSYNC B6 ;  /* 0x0000000000067941 */ /* 0x000fea0003800000 */
.L_x_14246:
        /* <DEDUP_REMOVED lines=20> */
.L_x_14249:
[----:B------:R-:W-:Y:S05]  /*1b00*/  BSYNC B6 ;  /* 0x0000000000067941 */ /* 0x000fea0003800000 */
.L_x_14248:
[----:B------:R-:W2:Y:S01]  /*1b10*/  LDL R14, [R1+0x40] ;  /* 0x00004000010e7983 */ /* 0x000ea20000100800 */
[----:B------:R-:W-:Y:S01]  /*1b20*/  ULDC.64 UR4, c[0x0][0x9f8] ;  /* 0x00027e0000047ab9 */ /* 0x000fe20000000a00 */
[----:B------:R-:W0:Y:S01]  /*1b30*/  LDC.64 R56, c[0x0][0x408] ;  /* 0x00010200ff387b82 */ /* 0x000e220000000a00 */
[----:B------:R-:W-:-:S04]  /*1b40*/  ISETP.NE.U32.AND P0, PT, RZ, UR4, PT ;  /* 0x00000004ff007c0c */ /* 0x000fc8000bf05070 */
[----:B------:R-:W-:-:S03]  /*1b50*/  ISETP.NE.AND.EX P0, PT, RZ, UR5, PT, P0 ;  /* 0x00000005ff007c0c */ /* 0x000fc6000bf05300 */
[----:B------:R-:W1:Y:S10]  /*1b60*/  LDC R39, c[0x0][0x3f4] ;  /* 0x0000fd00ff277b82 */ /* 0x000e740000000800 */
[----:B------:R-:W-:Y:S01]  /*1b70*/  @P0 IADD3 R4, P1, R37, UR4, RZ ;  /* 0x0000000425040c10 */ /* 0x000fe2000ff3e0ff */
[----:B------:R-:W-:-:S03]  /*1b80*/  ULDC UR4, c[0x0][0x320] ;  /* 0x0000c80000047ab9 */ /* 0x000fc60000000800 */
[----:B------:R-:W-:Y:S02]  /*1b90*/  @P0 IADD3.X R5, R32, UR5, RZ, P1, !PT ;  /* 0x0000000520050c10 */ /* 0x000fe40008ffe4ff */
[----:B------:R-:W-:Y:S01]  /*1ba0*/  ISETP.GE.AND P1, PT, R2, UR4, PT ;  /* 0x0000000402007c0c */ /* 0x000fe2000bf26270 */
[----:B------:R-:W3:Y:S02]  /*1bb0*/  LDC.64 R32, c[0x0][0x3f8] ;  /* 0x0000fe00ff207b82 */ /* 0x000ee40000000a00 */
        /* <DEDUP_REMOVED lines=15> */
[----:B------:R-:W-:-:S02]  /*1cb0*/  ISETP.GE.AND P0, PT, R218, UR4, PT ;  /* 0x00000004da007c0c */ /* 0x000fc4000bf06270 */
[----:B------:R-:W-:Y:S02]  /*1cc0*/  ISETP.GE.AND P1, PT, R217, UR4, PT ;  /* 0x00000004d9007c0c */ /* 0x000fe4000bf26270 */
[----:B------:R-:W-:Y:S02]  /*1cd0*/  SHF.R.S32.HI R9, RZ, 0x1f, R206 ;  /* 0x0000001fff097819 */ /* 0x000fe400000114ce */
[----:B------:R-:W-:Y:S02]  /*1ce0*/  LOP3.LUT R3, R4, R0, R3, 0xfe, !PT ;  /* 0x0000000004037212 */ /* 0x000fe400078efe03 */
[----:B------:R-:W-:Y:S02]  /*1cf0*/  SEL R6, RZ, 0x40, P0 ;  /* 0x00000040ff067807 */ /* 0x000fe40000000000 */
[----:B------:R-:W-:Y:S02]  /*1d00*/  SEL R7, RZ, 0x7fff80, P1 ;  /* 0x007fff80ff077807 */ /* 0x000fe40000800000 */
[----:B------:R-:W-:-:S02]  /*1d10*/  SHF.R.S32.HI R205, RZ, 0x1f, R204 ;  /* 0x0000001fffcd7819 */ /* 0x000fc400000114cc */
[----:B------:R-:W-:Y:S01]  /*1d20*/  LOP3.LUT R3, R7, R3, R6, 0xfe, !PT ;  /* 0x0000000307037212 */ /* 0x000fe200078efe06 */
[C---:B0-----:R-:W-:Y:S02]  /*1d30*/  IMAD R6, R9.reuse, R56, RZ ;  /* 0x0000003809067224 */ /* 0x041fe400078e02ff */
[----:B---3--:R-:W-:Y:S02]  /*1d40*/  IMAD R0, R9, R32, RZ ;  /* 0x0000002009007224 */ /* 0x008fe400078e02ff */
[----:B------:R-:W-:-:S04]  /*1d50*/  IMAD.WIDE.U32 R8, R206, R56, R204 ;  /* 0x00000038ce087225 */ /* 0x000fc800078e00cc */
[----:B------:R-:W-:-:S04]  /*1d60*/  IMAD R55, R206, R57, R6 ;  /* 0x00000039ce377224 */ /* 0x000fc800078e0206 */
[----:B------:R-:W-:Y:S02]  /*1d70*/  IMAD.IADD R9, R9, 0x1, R55 ;  /* 0x0000000109097824 */ /* 0x000fe400078e0237 */
[----:B-----5:R-:W-:Y:S02]  /*1d80*/  IMAD.WIDE.U32 R52, R24, R56, R8 ;  /* 0x0000003818347225 */ /* 0x020fe400078e0008 */
[----:B------:R-:W3:Y:S01]  /*1d90*/  LDL R8, [R1+0xc] ;  /* 0x00000c0001087983 */ /* 0x000ee20000100800 */
[----:B------:R-:W0:Y:S01]  /*1da0*/  S2R R40, SR_TID.X ;  /* 0x0000000000287919 */ /* 0x000e220000002100 */
[----:B------:R-:W4:Y:S01]  /*1db0*/  S2R R38, SR_TID.X ;  /* 0x0000000000267919 */ /* 0x000f220000002100 */
[----:B0-----:R-:W-:Y:S01]  /*1dc0*/  VIADD R40, R40, 0xffffff80 ;  /* 0xffffff8028287836 */ /* 0x001fe20000000000 */
[----:B----4-:R-:W-:Y:S01]  /*1dd0*/  SHF.R.U32.HI R38, RZ, 0x7, R38 ;  /* 0x00000007ff267819 */ /* 0x010fe20000011626 */
[----:B------:R-:W-:-:S03]  /*1de0*/  IMAD R15, R206, R33, R0 ;  /* 0x00000021ce0f7224 */ /* 0x000fc600078e0200 */
[----:B------:R-:W-:Y:S01]  /*1df0*/  ISETP.NE.AND P6, PT, R38, 0x1, PT ;  /* 0x000000012600780c */ /* 0x000fe20003fc5270 */
[----:B------:R-:W-:Y:S01]  /*1e00*/  IMAD.WIDE.U32 R10, R206, R32, R16 ;  /* 0x00000020ce0a7225 */ /* 0x000fe200078e0010 */
[----:B-1----:R-:W-:-:S03]  /*1e10*/  ISETP.GE.AND P0, PT, R16, R39, PT ;  /* 0x000000271000720c */ /* 0x002fc60003f06270 */
[----:B------:R-:W-:Y:S01]  /*1e20*/  IMAD.IADD R11, R15, 0x1, R11 ;  /* 0x000000010f0b7824 */ /* 0x000fe200078e020b */
[----:B------:R-:W-:Y:S01]  /*1e30*/  SEL R13, R39, RZ, P0 ;  /* 0x000000ff270d7207 */ /* 0x000fe20000000000 */
[----:B------:R-:W-:Y:S02]  /*1e40*/  VIADD R61, R38, 0x8 ;  /* 0x00000008263d7836 */ /* 0x000fe40000000000 */
[----:B------:R-:W-:Y:S01]  /*1e50*/  IMAD.WIDE.U32 R20, R24, R32, R10 ;  /* 0x0000002018147225 */ /* 0x000fe200078e000a */
[----:B------:R-:W-:-:S03]  /*1e60*/  IADD3 R13, R16, R13, RZ ;  /* 0x0000000d100d7210 */ /* 0x000fc60007ffe0ff */
[C---:B------:R-:W-:Y:S01]  /*1e70*/  VIADD R38, R206.reuse, 0x40 ;  /* 0x00000040ce267836 */ /* 0x040fe20000000000 */
[----:B------:R-:W-:Y:S05]  /*1e80*/  @!P6 WARPSYNC.ALL ;  /* 0x000000000000e948 */ /* 0x000fea0003800000 */
[C---:B------:R-:W-:Y:S02]  /*1e90*/  VIADD R10, R206.reuse, 0x40 ;  /* 0x00000040ce0a7836 */ /* 0x040fe40000000000 */
[----:B------:R-:W-:Y:S01]  /*1ea0*/  IMAD.WIDE.U32 R4, R206, R32, R204 ;  /* 0x00000020ce047225 */ /* 0x000fe200078e00cc */
[----:B------:R-:W-:Y:S01]  /*1eb0*/  SHF.R.S32.HI R12, RZ, 0x1f, R13 ;  /* 0x0000001fff0c7819 */ /* 0x000fe2000001140d */
[----:B------:R-:W-:Y:S01]  /*1ec0*/  ULDC UR4, c[0x0][0x2f4] ;  /* 0x0000bd0000047ab9 */ /* 0x000fe20000000800 */
[----:B------:R-:W-:Y:S01]  /*1ed0*/  SHF.L.U32 R10, R10, 0x6, RZ ;  /* 0x000000060a0a7819 */ /* 0x000fe200000006ff */
[----:B------:R-:W-:-:S02]  /*1ee0*/  IMAD.SHL.U32 R38, R38, 0x40, RZ ;  /* 0x0000004026267824 */ /* 0x000fc400078e00ff */
[----:B------:R-:W-:Y:S01]  /*1ef0*/  IMAD.IADD R7, R5, 0x1, R15 ;  /* 0x0000000105077824 */ /* 0x000fe200078e020f */
[----:B------:R-:W-:Y:S01]  /*1f00*/  SHF.R.S32.HI R15, RZ, 0x1f, R24 ;  /* 0x0000001fff0f7819 */ /* 0x000fe20000011418 */
[----:B------:R-:W-:Y:S01]  /*1f10*/  IMAD.MOV.U32 R6, RZ, RZ, R4 ;  /* 0x000000ffff067224 */ /* 0x000fe200078e0004 */
[----:B------:R-:W-:Y:S01]  /*1f20*/  LEA.HI R13, R12, R13, RZ, 0x3 ;  /* 0x0000000d0c0d7211 */ /* 0x000fe200078f18ff */
[----:B------:R-:W-:Y:S01]  /*1f30*/  IMAD.WIDE.U32 R4, R206, R56, R16 ;  /* 0x00000038ce047225 */ /* 0x000fe200078e0010 */
[----:B------:R-:W-:Y:S02]  /*1f40*/  LOP3.LUT R38, R38, 0x1c0, RZ, 0xc0, !PT ;  /* 0x000001c026267812 */ /* 0x000fe400078ec0ff */
[----:B------:R-:W-:Y:S01]  /*1f50*/  LOP3.LUT R10, R10, 0x1c0, RZ, 0xc0, !PT ;  /* 0x000001c00a0a7812 */ /* 0x000fe200078ec0ff */
[----:B------:R-:W-:Y:S01]  /*1f60*/  IMAD.IADD R55, R55, 0x1, R5 ;  /* 0x0000000137377824 */ /* 0x000fe200078e0205 */
[----:B------:R-:W-:Y:S01]  /*1f70*/  SHF.R.S32.HI R73, RZ, 0x3, R13 ;  /* 0x00000003ff497819 */ /* 0x000fe2000001140d */
[----:B------:R-:W-:Y:S01]  /*1f80*/  IMAD R5, R15, R32, RZ ;  /* 0x000000200f057224 */ /* 0x000fe200078e02ff */
[----:B------:R-:W-:Y:S01]  /*1f90*/  LOP3.LUT R74, R13, 0xfffffff8, RZ, 0xc0, !PT ;  /* 0xfffffff80d4a7812 */ /* 0x000fe200078ec0ff */
[----:B------:R-:W-:Y:S01]  /*1fa0*/  IMAD.MOV.U32 R54, RZ, RZ, R4 ;  /* 0x000000ffff367224 */ /* 0x000fe200078e0004 */
[----:B------:R-:W-:Y:S01]  /*1fb0*/  PRMT R85, R3, 0x8880, RZ ;  /* 0x0000888003557816 */ /* 0x000fe200000000ff */
[----:B------:R-:W-:Y:S01]  /*1fc0*/  IMAD R15, R15, R56, RZ ;  /* 0x000000380f0f7224 */ /* 0x000fe200078e02ff */
[----:B------:R-:W-:Y:S01]  /*1fd0*/  SHF.R.U32.HI R10, RZ, 0x3, R10 ;  /* 0x00000003ff0a7819 */ /* 0x000fe2000001160a */
[----:B------:R-:W-:Y:S01]  /*1fe0*/  IMAD.MOV.U32 R63, RZ, RZ, 0x20 ;  /* 0x00000020ff3f7424 */ /* 0x000fe200078e00ff */
[----:B------:R-:W-:Y:S01]  /*1ff0*/  SHF.L.U64.HI R4, R32, 0x6, R33 ;  /* 0x0000000620047819 */ /* 0x000fe20000010221 */
[----:B------:R-:W-:Y:S01]  /*2000*/  IMAD.IADD R0, R36, 0x1, R35 ;  /* 0x0000000124007824 */ /* 0x000fe200078e0223 */
[----:B------:R-:W-:Y:S01]  /*2010*/  SHF.L.U64.HI R31, R56, 0x6, R57 ;  /* 0x00000006381f7819 */ /* 0x000fe20000010239 */
[----:B------:R-:W-:Y:S01]  /*2020*/  IMAD R37, R24, R33, R5 ;  /* 0x0000002118257224 */ /* 0x000fe200078e0205 */
[----:B------:R-:W-:Y:S01]  /*2030*/  PRMT R85, R85, 0x7710, RZ ;  /* 0x0000771055557816 */ /* 0x000fe200000000ff */
[----:B------:R-:W-:Y:S01]  /*2040*/  IMAD R65, R33, 0x60, RZ ;  /* 0x0000006021417824 */ /* 0x000fe200078e02ff */
[----:B------:R-:W-:Y:S01]  /*2050*/  ISETP.GE.AND P2, PT, R2, UR4, PT ;  /* 0x0000000402007c0c */ /* 0x000fe2000bf46270 */
[----:B------:R-:W-:-:S02]  /*2060*/  IMAD.SHL.U32 R5, R32, 0x40, RZ ;  /* 0x0000004020057824 */ /* 0x000fc400078e00ff */
[----:B------:R-:W-:-:S04]  /*2070*/  IMAD.WIDE.U32 R6, R24, R32, R6 ;  /* 0x0000002018067225 */ /* 0x000fc800078e0006 */
[----:B------:R-:W-:Y:S02]  /*2080*/  IMAD R11, R57, 0x60, RZ ;  /* 0x00000060390b7824 */ /* 0x000fe400078e02ff */
[----:B------:R-:W-:Y:S02]  /*2090*/  IMAD R15, R24, R57, R15 ;  /* 0x00000039180f7224 */ /* 0x000fe400078e020f */
[----:B------:R-:W-:Y:S02]  /*20a0*/  IMAD.SHL.U32 R35, R56, 0x40, RZ ;  /* 0x0000004038237824 */ /* 0x000fe400078e00ff */
[----:B------:R-:W-:Y:S01]  /*20b0*/  IMAD.WIDE.U32 R54, R24, R56, R54 ;  /* 0x0000003818367225 */ /* 0x000fe200078e0036 */
[----:B------:R-:W-:-:S03]  /*20c0*/  LOP3.LUT R79, R85, 0x1, RZ, 0xc0, !PT ;  /* 0x00000001554f7812 */ /* 0x000fc600078ec0ff */
[----:B------:R-:W-:Y:S01]  /*20d0*/  IMAD.WIDE.U32 R32, R32, 0x60, RZ ;  /* 0x0000006020207825 */ /* 0x000fe200078e00ff */
[----:B------:R-:W-:-:S03]  /*20e0*/  LOP3.LUT R80, R85, 0x2, RZ, 0xc0, !PT ;  /* 0x0000000255507812 */ /* 0x000fc600078ec0ff */
[----:B------:R-:W-:Y:S01]  /*20f0*/  IMAD.WIDE.U32 R56, R56, 0x60, RZ ;  /* 0x0000006038387825 */ /* 0x000fe200078e00ff */
[C---:B------:R-:W-:Y:S02]  /*2100*/  LOP3.LUT R81, R85.reuse, 0x4, RZ, 0xc0, !PT ;  /* 0x0000000455517812 */ /* 0x040fe400078ec0ff */
[----:B------:R-:W-:Y:S01]  /*2110*/  LOP3.LUT R82, R85, 0x8, RZ, 0xc0, !PT ;  /* 0x0000000855527812 */ /* 0x000fe200078ec0ff */
[----:B------:R-:W-:Y:S01]  /*2120*/  IMAD.SHL.U32 R64, R39, 0x2, RZ ;  /* 0x0000000227407824 */ /* 0x000fe200078e00ff */
[----:B------:R-:W-:Y:S01]  /*2130*/  LOP3.LUT R83, R85, 0x10, RZ, 0xc0, !PT ;  /* 0x0000001055537812 */ /* 0x000fe200078ec0ff */
[----:B------:R-:W-:Y:S01]  /*2140*/  IMAD.IADD R65, R33, 0x1, R65 ;  /* 0x0000000121417824 */ /* 0x000fe200078e0241 */
[----:B------:R-:W-:Y:S01]  /*2150*/  LOP3.LUT R84, R85, 0x20, RZ, 0xc0, !PT ;  /* 0x0000002055547812 */ /* 0x000fe200078ec0ff */
[----:B------:R-:W-:Y:S01]  /*2160*/  IMAD.IADD R66, R57, 0x1, R11 ;  /* 0x0000000139427824 */ /* 0x000fe200078e020b */
[----:B------:R-:W-:Y:S01]  /*2170*/  SHF.R.S32.HI R59, RZ, 0x1f, R34 ;  /* 0x0000001fff3b7819 */ /* 0x000fe20000011422 */
[----:B------:R-:W-:Y:S01]  /*2180*/  IMAD.IADD R69, R7, 0x1, R37 ;  /* 0x0000000107457824 */ /* 0x000fe200078e0225 */
[----:B------:R-:W-:Y:S01]  /*2190*/  P2R R87, PR, RZ, 0x4 ;  /* 0x00000004ff577803 */ /* 0x000fe20000000000 */
[----:B------:R-:W-:Y:S01]  /*21a0*/  IMAD.IADD R70, R37, 0x1, R21 ;  /* 0x0000000125467824 */ /* 0x000fe200078e0215 */
[----:B------:R-:W-:Y:S01]  /*21b0*/  SHF.R.S32.HI R76, RZ, 0x1f, R74 ;  /* 0x0000001fff4c7819 */ /* 0x000fe2000001144a */
[----:B------:R-:W-:Y:S01]  /*21c0*/  IMAD.IADD R71, R53, 0x1, R15 ;  /* 0x0000000135477824 */ /* 0x000fe200078e020f */
[----:B------:R-:W-:Y:S01]  /*21d0*/  LOP3.LUT R85, R85, 0x40, RZ, 0xc0, !PT ;  /* 0x0000004055557812 */ /* 0x000fe200078ec0ff */
[----:B------:R-:W-:-:S02]  /*21e0*/  IMAD.IADD R72, R15, 0x1, R55 ;  /* 0x000000010f487824 */ /* 0x000fc400078e0237 */
[C---:B--2---:R-:W-:Y:S01]  /*21f0*/  IMAD.SHL.U32 R58, R14.reuse, 0x40, RZ ;  /* 0x000000400e3a7824 */ /* 0x044fe200078e00ff */
[----:B------:R-:W-:Y:S01]  /*2200*/  @!P6 BAR.SYNC.DEFER_BLOCKING 0x9, 0x100 ;  /* 0x024400000000eb1d */ /* 0x000fe20000010000 */
[----:B------:R-:W-:Y:S02]  /*2210*/  LOP3.LUT P1, RZ, R14, 0x4, RZ, 0xc0, !PT ;  /* 0x000000040eff7812 */ /* 0x000fe4000782c0ff */
[----:B------:R-:W-:-:S04]  /*2220*/  SHF.R.S32.HI R14, RZ, 0x1f, R40 ;  /* 0x0000001fff0e7819 */ /* 0x000fc80000011428 */
[----:B------:R-:W-:-:S04]  /*2230*/  LEA.HI R14, R14, R40, RZ, 0x2 ;  /* 0x000000280e0e7211 */ /* 0x000fc800078f10ff */
[----:B------:R-:W-:-:S04]  /*2240*/  LOP3.LUT R14, R14, 0xfffffffc, RZ, 0xc0, !PT ;  /* 0xfffffffc0e0e7812 */ /* 0x000fc800078ec0ff */
[----:B------:R-:W-:Y:S02]  /*2250*/  IADD3 R14, R40, -R14, RZ ;  /* 0x8000000e280e7210 */ /* 0x000fe40007ffe0ff */
[----:B------:R-:W0:Y:S01]  /*2260*/  S2R R40, SR_TID.X ;  /* 0x0000000000287919 */ /* 0x000e220000002100 */
[----:B------:R-:W-:Y:S02]  /*2270*/  LOP3.LUT R58, R58, 0x1c0, RZ, 0xc0, !PT ;  /* 0x000001c03a3a7812 */ /* 0x000fe400078ec0ff */
[----:B------:R-:W-:Y:S02]  /*2280*/  IMAD R62, R14, 0x40, R206 ;  /* 0x000000400e3e7824 */ /* 0x000fe400078e02ce */
[----:B------:R-:W-:Y:S02]  /*2290*/  SHF.R.U32.HI R60, RZ, 0x3, R58 ;  /* 0x00000003ff3c7819 */ /* 0x000fe4000001163a */
[----:B------:R-:W-:-:S04]  /*22a0*/  LOP3.LUT R9, R58, 0x18, R16, 0xf8, !PT ;  /* 0x000000183a097812 */ /* 0x000fc800078ef810 */
[----:B------:R-:W-:Y:S01]  /*22b0*/  LOP3.LUT R9, R9, R60, RZ, 0x3c, !PT ;  /* 0x0000003c09097212 */ /* 0x000fe200078e3cff */
[----:B0-----:R-:W-:-:S05]  /*22c0*/  VIADD R40, R40, 0xffffff80 ;  /* 0xffffff8028287836 */ /* 0x001fca0000000000 */
[----:B------:R-:W-:-:S04]  /*22d0*/  SHF.R.S32.HI R14, RZ, 0x1f, R40 ;  /* 0x0000001fff0e7819 */ /* 0x000fc80000011428 */
[----:B------:R-:W-:-:S04]  /*22e0*/  LEA.HI R14, R14, R40, RZ, 0x5 ;  /* 0x000000280e0e7211 */ /* 0x000fc800078f28ff */
[----:B------:R-:W-:-:S05]  /*22f0*/  SHF.R.S32.HI R14, RZ, 0x5, R14 ;  /* 0x00000005ff0e7819 */ /* 0x000fca000001140e */
[----:B------:R-:W-:Y:S01]  /*2300*/  IMAD R67, R14, 0x200, R9 ;  /* 0x000002000e437824 */ /* 0x000fe200078e0209 */
[--C-:B------:R-:W-:Y:S02]  /*2310*/  LOP3.LUT R9, R58, 0x38, R13.reuse, 0xf8, !PT ;  /* 0x000000383a097812 */ /* 0x100fe400078ef80d */
[----:B------:R-:W-:Y:S02]  /*2320*/  LOP3.LUT R13, R38, 0x38, R13, 0xf8, !PT ;  /* 0x00000038260d7812 */ /* 0x000fe400078ef80d */
[----:B------:R-:W-:Y:S02]  /*2330*/  LOP3.LUT R9, R9, R60, RZ, 0x3c, !PT ;  /* 0x0000003c09097212 */ /* 0x000fe400078e3cff */
[----:B------:R-:W-:Y:S02]  /*2340*/  LOP3.LUT R13, R13, R10, RZ, 0x3c, !PT ;  /* 0x0000000a0d0d7212 */ /* 0x000fe400078e3cff */
[----:B------:R-:W-:Y:S01]  /*2350*/  SEL R63, R63, 0xffffffe0, !P1 ;  /* 0xffffffe03f3f7807 */ /* 0x000fe20004800000 */
[----:B------:R-:W-:Y:S01]  /*2360*/  IMAD R77, R14, 0x200, R9 ;  /* 0x000002000e4d7824 */ /* 0x000fe200078e0209 */
[----:B------:R-:W-:-:S02]  /*2370*/  ISETP.GE.AND P1, PT, R16, UR4, PT ;  /* 0x0000000410007c0c */ /* 0x000fc4000bf26270 */
[----:B------:R-:W-:Y:S02]  /*2380*/  IADD3 R68, R63, R67, RZ ;  /* 0x000000433f447210 */ /* 0x000fe40007ffe0ff */
[----:B------:R-:W-:Y:S01]  /*2390*/  SHF.R.S32.HI R75, RZ, 0x1f, R25 ;  /* 0x0000001fff4b7819 */ /* 0x000fe20000011419 */
[----:B---3--:R-:W-:-:S08]  /*23a0*/  IMAD.IADD R78, R8, 0x1, R13 ;  /* 0x00000001084e7824 */ /* 0x008fd000078e020d */
.L_x_14303:
[----:B------:R-:W0:Y:S01]  /*23b0*/  LDC R95, c[0x0][0x430] ;  /* 0x00010c00ff5f7b82 */ /* 0x000e220000000800 */
[----:B------:R-:W-:Y:S02]  /*23c0*/  VIADD R29, R29, 0xffffffff ;  /* 0xffffffff1d1d7836 */ /* 0x000fe40000000000 */
[----:B------:R-:W-:Y:S02]  /*23d0*/  IMAD.MOV.U32 R94, RZ, RZ, RZ ;  /* 0x000000ffff5e7224 */ /* 0x000fe400078e00ff */
[----:B------:R-:W-:-:S03]  /*23e0*/  IMAD R9, R29, 0x60, R62 ;  /* 0x000000601d097824 */ /* 0x000fc600078e023e */
[----:B------:R-:W1:Y:S01]  /*23f0*/  LDC R90, c[0x0][0x3f4] ;  /* 0x0000fd00ff5a7b82 */ /* 0x000e620000000800 */
[----:B--2---:R-:W-:Y:S01]  /*2400*/  IMAD.IADD R36, R0, 0x1, R9 ;  /* 0x0000000100247824 */ /* 0x004fe200078e0209 */
        /* <DEDUP_REMOVED lines=54> */
[C---:B------:R-:W-:Y:S01]  /*2770*/  LEA R100, P3, R12.reuse, UR4, 0x1 ;  /* 0x000000040c647c11 */ /* 0x040fe2000f8608ff */
        /* <DEDUP_REMOVED lines=37> */
.L_x_14254:
[----:B------:R-:W-:Y:S05]  /*29d0*/  BSYNC B1 ;  /* 0x0000000000017941 */ /* 0x000fea0003800000 */
.L_x_14253:
[----:B0-----:R-:W-:Y:S01]  /*29e0*/  VIADD R12, R206, 0x40 ;  /* 0x00000040ce0c7836 */ /* 0x001fe20000000000 */
[----:B------:R-:W-:Y:S01]  /*29f0*/  BSSY B1, `(.L_x_14255) ;  /* 0x000001c000017945 */ /* 0x000fe20003800000 */
[----:B------:R-:W-:Y:S02]  /*2a00*/  CS2R R40, SRZ ;  /* 0x0000000000287805 */ /* 0x000fe4000001ff00 */
        /* <DEDUP_REMOVED lines=26> */
.L_x_14256:
[----:B------:R-:W-:Y:S05]  /*2bb0*/  BSYNC B1 ;  /* 0x0000000000017941 */ /* 0x000fea0003800000 */
.L_x_14255:
[----:B0-----:R-:W-:Y:S01]  /*2bc0*/  IMAD.MOV.U32 R8, RZ, RZ, R48 ;  /* 0x000000ffff087224 */ /* 0x001fe200078e0030 */
[----:B------:R-:W-:Y:S01]  /*2bd0*/  ISETP.NE.AND P3, PT, R209, 0x3, PT ;  /* 0x00000003d100780c */ /* 0x000fe20003f65270 */
[----:B------:R-:W-:Y:S01]  /*2be0*/  IMAD.MOV.U32 R9, RZ, RZ, R49 ;  /* 0x000000ffff097224 */ /* 0x000fe200078e0031 */
        /* <DEDUP_REMOVED lines=22> */
.L_x_14257:
[----:B------:R-:W-:Y:S01]  /*2d50*/  IMAD R86, R18, 0x8, R19 ;  /* 0x0000000812567824 */ /* 0x000fe200078e0213 */
[----:B------:R-:W-:Y:S01]  /*2d60*/  SHF.L.U32 R99, R210, 0x1f, RZ ;  /* 0x0000001fd2637819 */ /* 0x000fe200000006ff */
[----:B------:R-:W-:Y:S03]  /*2d70*/  BSSY B1, `(.L_x_14258) ;  /* 0x0000003000017945 */ /* 0x000fe60003800000 */
[----:B------:R-:W0:Y:S02]  /*2d80*/  SYNCS.PHASECHK.TRANS64.TRYWAIT P5, [R86+URZ+0x22890], R99 ;  /* 0x02289063560075a7 */ /* 0x000e2400080a017f */
[----:B0-----:R-:W-:Y:S05]  /*2d90*/  @!P5 BRA `(.L_x_14259) ;  /* 0x000001740080d947 */ /* 0x001fea0003800000 */
.L_x_14521:
[----:B------:R-:W-:Y:S05]  /*2da0*/  BSYNC B1 ;  /* 0x0000000000017941 */ /* 0x000fea0003800000 */
.L_x_14258:
[----:B------:R-:W-:-:S03]  /*2db0*/  UMOV UR4, 0xffffffff ;  /* 0xffffffff00047882 */ /* 0x000fc60000000000 */
[----:B------:R-:W-:Y:S05]  /*2dc0*/  BRA.DIV UR4, `(.L_x_14260) ;  /* 0x0000017604887947 */ /* 0x000fea000b800000 */
[----:B------:R1:W2:Y:S04]  /*2dd0*/  SHFL.IDX PT, R91, R101, RZ, 0x1c1f ;  /* 0x001c1fff655b7589 */ /* 0x0002a800000e0000 */
[----:B------:R1:W3:Y:S02]  /*2de0*/  SHFL.IDX PT, R14, R100, RZ, 0x1c1f ;  /* 0x001c1fff640e7589 */ /* 0x0002e400000e0000 */
.L_x_14525:
        /* <DEDUP_REMOVED lines=11> */
[----:B0-----:R-:W-:Y:S01]  /*2ea0*/  IMAD.MOV.U32 R15, RZ, RZ, R10 ;  /* 0x000000ffff0f7224 */ /* 0x001fe200078e000a */
[--C-:B------:R-:W-:Y:S01]  /*2eb0*/  SHF.R.U64 R48, R50, 0x10, R51.reuse ;  /* 0x0000001032307819 */ /* 0x100fe20000001233 */
[--C-:B------:R-:W-:Y:S01]  /*2ec0*/  HADD2.F32 R10, -RZ, R9.reuse.H1_H1 ;  /* 0x30000009ff0a7230 */ /* 0x100fe20000004100 */
[----:B------:R-:W-:Y:S01]  /*2ed0*/  SHF.R.U32.HI R107, RZ, 0x10, R51 ;  /* 0x00000010ff6b7819 */ /* 0x000fe20000011633 */
[----:B------:R-:W-:Y:S01]  /*2ee0*/  HADD2.F32 R9, -RZ, R9.H0_H0 ;  /* 0x20000009ff097230 */ /* 0x000fe20000004100 */
[----:B------:R-:W-:Y:S01]  /*2ef0*/  SHF.R.U32.HI R108, RZ, 0x10, R49 ;  /* 0x00000010ff6c7819 */ /* 0x000fe20000011631 */
[----:B------:R-:W-:Y:S02]  /*2f00*/  HADD2.F32 R51, -RZ, R48.H0_H0 ;  /* 0x20000030ff337230 */ /* 0x000fe40000004100 */
[----:B------:R-:W-:Y:S02]  /*2f10*/  HADD2.F32 R48, -RZ, R11.H1_H1 ;  /* 0x3000000bff307230 */ /* 0x000fe40000004100 */
[----:B------:R-:W-:-:S02]  /*2f20*/  HADD2.F32 R107, -RZ, R107.H0_H0 ;  /* 0x2000006bff6b7230 */ /* 0x000fc40000004100 */
[----:B------:R-:W-:Y:S02]  /*2f30*/  HADD2.F32 R11, -RZ, R11.H0_H0 ;  /* 0x2000000bff0b7230 */ /* 0x000fe40000004100 */
[----:B------:R-:W-:Y:S02]  /*2f40*/  HADD2.F32 R49, -RZ, R109.H0_H0 ;  /* 0x2000006dff317230 */ /* 0x000fe40000004100 */
[----:B------:R-:W-:Y:S01]  /*2f50*/  FMUL.FTZ R112, R48, R107 ;  /* 0x0000006b30707220 */ /* 0x000fe20000410000 */
[----:B------:R-:W-:Y:S02]  /*2f60*/  HADD2.F32 R50, -RZ, R108.H0_H0 ;  /* 0x2000006cff327230 */ /* 0x000fe40000004100 */
[CC--:B------:R-:W-:Y:S01]  /*2f70*/  FMUL.FTZ R108, R10.reuse, R51.reuse ;  /* 0x000000330a6c7220 */ /* 0x0c0fe20000410000 */
[----:B------:R-:W-:Y:S01]  /*2f80*/  FMUL.FTZ R51, R9, R51 ;  /* 0x0000003309337220 */ /* 0x000fe20000410000 */
[----:B------:R-:W-:Y:S02]  /*2f90*/  FMUL.FTZ R111, R11, R107 ;  /* 0x0000006b0b6f7220 */ /* 0x000fe40000410000 */
[-C--:B------:R-:W-:Y:S01]  /*2fa0*/  FFMA.FTZ R107, R9, R49.reuse, -R108 ;  /* 0x00000031096b7223 */ /* 0x080fe2000001086c */
[----:B------:R-:W-:Y:S01]  /*2fb0*/  FFMA.FTZ R110, R10, R49, R51 ;  /* 0x000000310a6e7223 */ /* 0x000fe20000010033 */
[----:B------:R-:W-:-:S02]  /*2fc0*/  HADD2.F32 R9, -RZ, R8.H1_H1 ;  /* 0x30000008ff097230 */ /* 0x000fc40000004100 */
[-C--:B------:R-:W-:Y:S01]  /*2fd0*/  FFMA.FTZ R109, R11, R50.reuse, -R112 ;  /* 0x000000320b6d7223 */ /* 0x080fe20000010870 */
[----:B------:R-:W-:Y:S01]  /*2fe0*/  FFMA.FTZ R114, R48, R50, R111 ;  /* 0x0000003230727223 */ /* 0x000fe2000001006f */
[----:B------:R-:W-:Y:S02]  /*2ff0*/  HADD2.F32 R49, -RZ, R116.H0_H0 ;  /* 0x20000074ff317230 */ /* 0x000fe40000004100 */
        /* <DEDUP_REMOVED lines=18> */
.L_x_14266:
[----:B------:R-:W-:Y:S05]  /*3120*/  BSYNC B3 ;  /* 0x0000000000037941 */ /* 0x000fea0003800000 */
.L_x_14265:
[----:B0-----:R4:W-:Y:S02]  /*3130*/  ST.E.128 desc[UR40][R12.64], R8 ;  /* 0x000000080c007985 */ /* 0x0019e4000c101d28 */
.L_x_14264:
[----:B------:R-:W-:Y:S05]  /*3140*/  BSYNC B2 ;  /* 0x0000000000027941 */ /* 0x000fea0003800000 */
.L_x_14263:
        /* <DEDUP_REMOVED lines=21> */
[----:B------:R-:W-:Y:S01]  /*32a0*/  FMUL.FTZ R45, R9, R45 ;  /* 0x0000002d092d7220 */ /* 0x000fe20000410000 */
[----:B------:R-:W-:Y:S02]  /*32b0*/  HADD2.F32 R46, -RZ, R49.H0_H0 ;  /* 0x20000031ff2e7230 */ /* 0x000fe40000004100 */
[----:B------:R-:W-:Y:S01]  /*32c0*/  FMUL.FTZ R108, R15, R48 ;  /* 0x000000300f6c7220 */ /* 0x000fe20000410000 */
        /* <DEDUP_REMOVED lines=25> */
.L_x_14268:
[----:B------:R-:W-:Y:S05]  /*3460*/  BSYNC B2 ;  /* 0x0000000000027941 */ /* 0x000fea0003800000 */
.L_x_14267:
[----:B0-----:R0:W-:Y:S02]  /*3470*/  ST.E.128 desc[UR40][R12.64], R8 ;  /* 0x000000080c007985 */ /* 0x0011e4000c101d28 */
.L_x_14262:
[----:B------:R-:W-:Y:S05]  /*3480*/  BSYNC B1 ;  /* 0x0000000000017941 */ /* 0x000fea0003800000 */
.L_x_14261:
[----:B------:R-:W-:-:S03]  /*3490*/  UMOV UR4, 0xffffffff ;  /* 0xffffffff00047882 */ /* 0x000fc60000000000 */
[----:B------:R-:W-:Y:S05]  /*34a0*/  BRA.DIV UR4, `(.L_x_14269) ;  /* 0x0000017204187947 */ /* 0x000fea000b800000 */
[----:B-1----:R-:W1:Y:S04]  /*34b0*/  SHFL.IDX PT, R101, R101, 0x1, 0x1c1f ;  /* 0x003c1f0065657f89 */ /* 0x002e6800000e0000 */
[----:B---3--:R3:W0:Y:S02]  /*34c0*/  SHFL.IDX PT, R14, R100, 0x1, 0x1c1f ;  /* 0x003c1f00640e7f89 */ /* 0x00862400000e0000 */
.L_x_14529:
        /* <DEDUP_REMOVED lines=10> */
[----:B----4-:R-:W-:Y:S01]  /*3570*/  IMAD.MOV.U32 R15, RZ, RZ, R10 ;  /* 0x000000ffff0f7224 */ /* 0x010fe200078e000a */
        /* <DEDUP_REMOVED lines=10> */
[-C--:B------:R-:W-:Y:S01]  /*3620*/  FMUL.FTZ R46, R10, R43.reuse ;  /* 0x0000002b0a2e7220 */ /* 0x080fe20000410000 */
[----:B------:R-:W-:Y:S02]  /*3630*/  HADD2.F32 R42, -RZ, R45.H0_H0 ;  /* 0x2000002dff2a7230 */ /* 0x000fe40000004100 */
[-C--:B------:R-:W-:Y:S01]  /*3640*/  FMUL.FTZ R45, R11, R44.reuse ;  /* 0x0000002c0b2d7220 */ /* 0x080fe20000410000 */
[C---:B------:R-:W-:Y:S01]  /*3650*/  FMUL.FTZ R43, R9.reuse, R43 ;  /* 0x0000002b092b7220 */ /* 0x040fe20000410000 */
[C---:B------:R-:W-:Y:S01]  /*3660*/  FMUL.FTZ R48, R40.reuse, R44 ;  /* 0x0000002c28307220 */ /* 0x040fe20000410000 */
[-C--:B------:R-:W-:Y:S01]  /*3670*/  FFMA.FTZ R46, R9, R41.reuse, -R46 ;  /* 0x00000029092e7223 */ /* 0x080fe2000001082e */
[----:B------:R-:W-:Y:S01]  /*3680*/  FFMA.FTZ R45, R40, R42, R45 ;  /* 0x0000002a282d7223 */ /* 0x000fe2000001002d */
[----:B------:R-:W-:Y:S01]  /*3690*/  FFMA.FTZ R43, R10, R41, R43 ;  /* 0x000000290a2b7223 */ /* 0x000fe2000001002b */
[----:B------:R-:W-:-:S02]  /*36a0*/  HADD2.F32 R40, -RZ, R105.H0_H0 ;  /* 0x20000069ff287230 */ /* 0x000fc40000004100 */
[----:B------:R-:W-:Y:S01]  /*36b0*/  FFMA.FTZ R48, R11, R42, -R48 ;  /* 0x0000002a0b307223 */ /* 0x000fe20000010830 */
[----:B------:R-:W-:Y:S02]  /*36c0*/  HADD2.F32 R105, -RZ, R105.H1_H1 ;  /* 0x30000069ff697230 */ /* 0x000fe40000004100 */
[--C-:B------:R-:W-:Y:S02]  /*36d0*/  HADD2.F32 R9, -RZ, R8.reuse.H1_H1 ;  /* 0x30000008ff097230 */ /* 0x100fe40000004100 */
[--C-:B------:R-:W-:Y:S02]  /*36e0*/  HADD2.F32 R10, -RZ, R15.reuse.H1_H1 ;  /* 0x3000000fff0a7230 */ /* 0x100fe40000004100 */
[----:B------:R-:W-:Y:S02]  /*36f0*/  HADD2.F32 R8, -RZ, R8.H0_H0 ;  /* 0x20000008ff087230 */ /* 0x000fe40000004100 */
[----:B------:R-:W-:Y:S01]  /*3700*/  FMUL.FTZ R41, R9, R40 ;  /* 0x0000002809297220 */ /* 0x000fe20000410000 */
[----:B------:R-:W-:-:S02]  /*3710*/  HADD2.F32 R15, -RZ, R15.H0_H0 ;  /* 0x2000000fff0f7230 */ /* 0x000fc40000004100 */
[-C--:B------:R-:W-:Y:S01]  /*3720*/  FMUL.FTZ R42, R10, R105.reuse ;  /* 0x000000690a2a7220 */ /* 0x080fe20000410000 */
[--C-:B------:R-:W-:Y:S02]  /*3730*/  HADD2.F32 R11, -RZ, R104.reuse.H0_H0 ;  /* 0x20000068ff0b7230 */ /* 0x100fe40000004100 */
[C---:B------:R-:W-:Y:S01]  /*3740*/  FMUL.FTZ R40, R8.reuse, R40 ;  /* 0x0000002808287220 */ /* 0x040fe20000410000 */
        /* <DEDUP_REMOVED lines=10> */
.L_x_14274:
[----:B------:R-:W-:Y:S05]  /*37f0*/  BSYNC B2 ;  /* 0x0000000000027941 */ /* 0x000fea0003800000 */
.L_x_14273:
[----:B----4-:R0:W-:Y:S02]  /*3800*/  ST.E.128 desc[UR40][R12.64], R8 ;  /* 0x000000080c007985 */ /* 0x0101e4000c101d28 */
.L_x_14272:
[----:B------:R-:W-:Y:S05]  /*3810*/  BSYNC B1 ;  /* 0x0000000000017941 */ /* 0x000fea0003800000 */
.L_x_14271:
        /* <DEDUP_REMOVED lines=20> */
[C---:B------:R-:W-:Y:S01]  /*3960*/  FMUL.FTZ R37, R9.reuse, R37 ;  /* 0x0000002509257220 */ /* 0x040fe20000410000 */
[----:B------:R-:W-:Y:S02]  /*3970*/  HADD2.F32 R11, -RZ, R11.H0_H0 ;  /* 0x2000000bff0b7230 */ /* 0x000fe40000004100 */
[-C--:B------:R-:W-:Y:S01]  /*3980*/  FFMA.FTZ R42, R9, R36.reuse, -R42 ;  /* 0x00000024092a7223 */ /* 0x080fe2000001082a */
        /* <DEDUP_REMOVED lines=26> */
.L_x_14276:
[----:B------:R-:W-:Y:S05]  /*3b30*/  BSYNC B1 ;  /* 0x0000000000017941 */ /* 0x000fea0003800000 */
.L_x_14275:
[----:B----4-:R0:W-:Y:S01]  /*3b40*/  ST.E.128 desc[UR40][R12.64], R8 ;  /* 0x000000080c007985 */ /* 0x0101e2000c101d28 */
[----:B------:R-:W-:Y:S05]  /*3b50*/  BRA `(.L_x_14270) ;  /* 0x0000001800247947 */ /* 0x000fea0003800000 */
.L_x_14252:
[----:B------:R-:W-:Y:S02]  /*3b60*/  IADD3 R12, R206, 0x40, RZ ;  /* 0x00000040ce0c7810 */ /* 0x000fe40007ffe0ff */
[----:B------:R-:W-:Y:S02]  /*3b70*/  CS2R R38, SRZ ;  /* 0x0000000000267805 */ /* 0x000fe4000001ff00 */
[----:B------:R-:W-:Y:S02]  /*3b80*/  CS2R R36, SRZ ;  /* 0x0000000000247805 */ /* 0x000fe4000001ff00 */
[----:B------:R-:W-:Y:S02]  /*3b90*/  CS2R R42, SRZ ;  /* 0x00000000002a7805 */ /* 0x000fe4000001ff00 */
[----:B------:R-:W-:Y:S02]  /*3ba0*/  ISETP.GE.AND P2, PT, R12, R98, PT ;  /* 0x000000620c00720c */ /* 0x000fe40003f46270 */
[----:B------:R-:W-:-:S02]  /*3bb0*/  CS2R R40, SRZ ;  /* 0x0000000000287805 */ /* 0x000fc4000001ff00 */
[----:B------:R-:W-:-:S13]  /*3bc0*/  ISETP.GE.OR P2, PT, R16, R90, P2 ;  /* 0x0000005a1000720c */ /* 0x000fda0001746670 */
[----:B------:R-:W-:-:S04]  /*3bd0*/  @!P2 IADD3 R44, P3, P4, R20, R10, R5 ;  /* 0x0000000a142ca210 */ /* 0x000fc80007c7e005 */
[----:B------:R-:W-:Y:S02]  /*3be0*/  @!P2 IADD3.X R45, R70, R91, R4, P3, P4 ;  /* 0x0000005b462da210 */ /* 0x000fe40001fe8404 */
[----:B------:R-:W-:-:S04]  /*3bf0*/  @!P2 IADD3 R48, P3, P4, R54, R8, R35 ;  /* 0x000000083630a210 */ /* 0x000fc80007c7e023 */
[----:B------:R-:W-:Y:S02]  /*3c00*/  @!P2 IADD3.X R49, R72, R86, R31, P3, P4 ;  /* 0x000000564831a210 */ /* 0x000fe40001fe841f */
[----:B------:R-:W-:-:S04]  /*3c10*/  ISETP.GE.AND P3, PT, R206, R98, PT ;  /* 0x00000062ce00720c */ /* 0x000fc80003f66270 */
[----:B------:R-:W-:-:S13]  /*3c20*/  ISETP.GE.OR P3, PT, R16, R90, P3 ;  /* 0x0000005a1000720c */ /* 0x000fda0001f66670 */
[----:B------:R-:W-:Y:S01]  /*3c30*/  @!P3 IADD3 R9, P4, R20, R10, RZ ;  /* 0x0000000a1409b210 */ /* 0x000fe20007f9e0ff */
[----:B------:R-:W0:Y:S04]  /*3c40*/  @!P3 LDC.64 R14, c[0x0][0x400] ;  /* 0x00010000ff0ebb82 */ /* 0x000e280000000a00 */
[----:B------:R-:W-:-:S04]  /*3c50*/  @!P3 IMAD.X R12, R91, 0x1, R70, P4 ;  /* 0x000000015b0cb824 */ /* 0x000fc800020e0646 */
[----:B------:R-:W1:Y:S02]  /*3c60*/  @!P3 LDC.64 R10, c[0x0][0x3e8] ;  /* 0x0000fa00ff0abb82 */ /* 0x000e640000000a00 */
[----:B-1----:R-:W-:-:S04]  /*3c70*/  @!P3 LEA R10, P4, R9, R10, 0x1 ;  /* 0x0000000a090ab211 */ /* 0x002fc800078808ff */
[----:B------:R-:W-:Y:S02]  /*3c80*/  @!P3 LEA.HI.X R11, R9, R11, R12, 0x1, P4 ;  /* 0x0000000b090bb211 */ /* 0x000fe400020f0c0c */
[----:B------:R-:W-:Y:S01]  /*3c90*/  @!P3 IADD3 R8, P4, R54, R8, RZ ;  /* 0x000000083608b210 */ /* 0x000fe20007f9e0ff */
[----:B------:R-:W1:Y:S02]  /*3ca0*/  @!P2 LDC.64 R12, c[0x0][0x3e8] ;  /* 0x0000fa00ff0cab82 */ /* 0x000e640000000a00 */
[----:B------:R1:W2:Y:S02]  /*3cb0*/  @!P3 LDG.E.128 R36, desc[UR40][R10.64] ;  /* 0x000000280a24b981 */ /* 0x0002a4000c1e1d00 */
[----:B------:R-:W-:Y:S01]  /*3cc0*/  @!P3 IMAD.X R9, R86, 0x1, R72, P4 ;  /* 0x000000015609b824 */ /* 0x000fe200020e0648 */
[----:B0-----:R-:W-:-:S04]  /*3cd0*/  @!P3 LEA R14, P4, R8, R14, 0x1 ;  /* 0x0000000e080eb211 */ /* 0x001fc800078808ff */
[----:B------:R-:W-:Y:S02]  /*3ce0*/  @!P3 LEA.HI.X R15, R8, R15, R9, 0x1, P4 ;  /* 0x0000000f080fb211 */ /* 0x000fe400020f0c09 */
[----:B------:R-:W0:Y:S03]  /*3cf0*/  @!P2 LDC.64 R8, c[0x0][0x400] ;  /* 0x00010000ff08ab82 */ /* 0x000e260000000a00 */
[----:B------:R3:W4:Y:S01]  /*3d00*/  @!P3 LDG.E.128 R40, desc[UR40][R14.64] ;  /* 0x000000280e28b981 */ /* 0x000722000c1e1d00 */
[----:B------:R-:W-:Y:S02]  /*3d10*/  CS2R R46, SRZ ;  /* 0x00000000002e7805 */ /* 0x000fe4000001ff00 */
[----:B-1----:R-:W-:-:S04]  /*3d20*/  @!P2 LEA R10, P3, R44, R12, 0x1 ;  /* 0x0000000c2c0aa211 */ /* 0x002fc800078608ff */
[----:B------:R-:W-:Y:S02]  /*3d30*/  @!P2 LEA.HI.X R11, R44, R13, R45, 0x1, P3 ;  /* 0x0000000d2c0ba211 */ /* 0x000fe400018f0c2d */
[----:B------:R-:W-:Y:S02]  /*3d40*/  CS2R R44, SRZ ;  /* 0x00000000002c7805 */ /* 0x000fe4000001ff00 */
[----:B------:R-:W-:Y:S02]  /*3d50*/  CS2R R50, SRZ ;  /* 0x0000000000327805 */ /* 0x000fe4000001ff00 */
[C---:B0-----:R-:W-:Y:S02]  /*3d60*/  @!P2 LEA R8, P3, R48.reuse, R8, 0x1 ;  /* 0x000000083008a211 */ /* 0x041fe400078608ff */
[----:B------:R4:W5:Y:S02]  /*3d70*/  @!P2 LDG.E.128 R44, desc[UR40][R10.64] ;  /* 0x000000280a2ca981 */ /* 0x000964000c1e1d00 */
[----:B------:R-:W-:-:S02]  /*3d80*/  @!P2 LEA.HI.X R9, R48, R9, R49, 0x1, P3 ;  /* 0x000000093009a211 */ /* 0x000fc400018f0c31 */
[----:B------:R-:W-:-:S06]  /*3d90*/  CS2R R48, SRZ ;  /* 0x0000000000307805 */ /* 0x000fcc000001ff00 */
[----:B------:R0:W5:Y:S01]  /*3da0*/  @!P2 LDG.E.128 R48, desc[UR40][R8.64] ;  /* 0x000000280830a981 */ /* 0x000162000c1e1d00 */
[----:B------:R-:W-:Y:S02]  /*3db0*/  ISETP.NE.AND P3, PT, R209, 0x3, PT ;  /* 0x00000003d100780c */ /* 0x000fe40003f65270 */
[----:B------:R-:W-:Y:S01]  /*3dc0*/  ISETP.GE.AND P2, PT, R16, R90, PT ;  /* 0x0000005a1000720c */ /* 0x000fe20003f46270 */
[----:B--2---:R-:W-:Y:S02]  /*3dd0*/  IMAD.MOV.U32 R12, RZ, RZ, R38 ;  /* 0x000000ffff0c7224 */ /* 0x004fe400078e0026 */
[----:B---3--:R-:W-:-:S03]  /*3de0*/  IMAD.MOV.U32 R14, RZ, RZ, R36 ;  /* 0x000000ffff0e7224 */ /* 0x008fc600078e0024 */
[----:B------:R-:W-:Y:S02]  /*3df0*/  PRMT R110, R12, 0x7610, R110 ;  /* 0x000076100c6e7816 */ /* 0x000fe4000000006e */
[----:B------:R-:W-:Y:S01]  /*3e00*/  PRMT R119, R14, 0x7610, R119 ;  /* 0x000076100e777816 */ /* 0x000fe20000000077 */
[----:B----4-:R-:W-:Y:S01]  /*3e10*/  IMAD.MOV.U32 R10, RZ, RZ, R42 ;  /* 0x000000ffff0a7224 */ /* 0x010fe200078e002a */
[----:B0-----:R-:W-:Y:S01]  /*3e20*/  MOV R8, R43 ;  /* 0x0000002b00087202 */ /* 0x001fe20000000f00 */
[----:B------:R-:W-:Y:S02]  /*3e30*/  IMAD.MOV.U32 R9, RZ, RZ, R40 ;  /* 0x000000ffff097224 */ /* 0x000fe400078e0028 */
[----:B------:R-:W-:Y:S01]  /*3e40*/  IMAD.MOV.U32 R11, RZ, RZ, R41 ;  /* 0x000000ffff0b7224 */ /* 0x000fe200078e0029 */
[----:B------:R-:W-:Y:S02]  /*3e50*/  PRMT R110, R110, 0x5410, R10 ;  /* 0x000054106e6e7816 */ /* 0x000fe4000000000a */
[----:B------:R-:W-:-:S02]  /*3e60*/  PRMT R118, R8, 0x7610, R118 ;  /* 0x0000761008767816 */ /* 0x000fc40000000076 */
[----:B------:R-:W-:Y:S02]  /*3e70*/  PRMT R119, R119, 0x5410, R9 ;  /* 0x0000541077777816 */ /* 0x000fe40000000009 */
[----:B------:R-:W-:Y:S01]  /*3e80*/  PRMT R116, R11, 0x7610, R116 ;  /* 0x000076100b747816 */ /* 0x000fe20000000074 */
[----:B------:R-:W-:Y:S02]  /*3e90*/  IMAD.MOV.U32 R13, RZ, RZ, R39 ;  /* 0x000000ffff0d7224 */ /* 0x000fe400078e0027 */
[----:B------:R-:W-:Y:S02]  /*3ea0*/  IMAD.MOV.U32 R15, RZ, RZ, R37 ;  /* 0x000000ffff0f7224 */ /* 0x000fe400078e0025 */
[----:B-----5:R-:W-:Y:S02]  /*3eb0*/  IMAD.MOV.U32 R8, RZ, RZ, R46 ;  /* 0x000000ffff087224 */ /* 0x020fe400078e002e */
[----:B------:R-:W-:Y:S02]  /*3ec0*/  IMAD.MOV.U32 R9, RZ, RZ, R47 ;  /* 0x000000ffff097224 */ /* 0x000fe400078e002f */
[----:B------:R-:W-:-:S02]  /*3ed0*/  IMAD.MOV.U32 R10, RZ, RZ, R44 ;  /* 0x000000ffff0a7224 */ /* 0x000fc400078e002c */
[----:B------:R-:W-:Y:S01]  /*3ee0*/  IMAD.MOV.U32 R11, RZ, RZ, R45 ;  /* 0x000000ffff0b7224 */ /* 0x000fe200078e002d */
[----:B------:R-:W-:Y:S01]  /*3ef0*/  PRMT R102, R8, 0x5410, R9 ;  /* 0x0000541008667816 */ /* 0x000fe20000000009 */
[----:B------:R-:W-:-:S03]  /*3f00*/  IMAD.MOV.U32 R8, RZ, RZ, R50 ;  /* 0x000000ffff087224 */ /* 0x000fc600078e0032 */
[----:B------:R-:W-:Y:S01]  /*3f10*/  PRMT R104, R10, 0x5410, R11 ;  /* 0x000054100a687816 */ /* 0x000fe2000000000b */
[----:B------:R-:W-:Y:S01]  /*3f20*/  IMAD.MOV.U32 R10, RZ, RZ, R48 ;  /* 0x000000ffff0a7224 */ /* 0x000fe200078e0030 */
[----:B------:R-:W-:Y:S01]  /*3f30*/  MOV R9, R51 ;  /* 0x0000003300097202 */ /* 0x000fe20000000f00 */
[----:B------:R-:W-:Y:S01]  /*3f40*/  IMAD.MOV.U32 R11, RZ, RZ, R49 ;  /* 0x000000ffff0b7224 */ /* 0x000fe200078e0031 */
[----:B------:R-:W-:Y:S02]  /*3f50*/  PRMT R115, R13, 0x5410, R15 ;  /* 0x000054100d737816 */ /* 0x000fe4000000000f */
[----:B------:R-:W-:Y:S02]  /*3f60*/  PRMT R106, R8, 0x5410, R9 ;  /* 0x00005410086a7816 */ /* 0x000fe40000000009 */
[----:B------:R-:W-:Y:S01]  /*3f70*/  PRMT R108, R10, 0x5410, R11 ;  /* 0x000054100a6c7816 */ /* 0x000fe2000000000b */
[----:B------:R-:W-:Y:S06]  /*3f80*/  @!P3 BRA `(.L_x_14277) ;  /* 0x000000000004b947 */ /* 0x000fec0003800000 */
[----:B------:R-:W-:Y:S01]  /*3f90*/  BPT.TRAP 0x1 ;  /* 0x000000040000795c */ /* 0x000fe20000300000 */
.L_x_14277:
[----:B------:R-:W-:Y:S01]  /*3fa0*/  IMAD R86, R18, 0x8, R19 ;  /* 0x0000000812567824 */ /* 0x000fe200078e0213 */
[----:B------:R-:W-:Y:S01]  /*3fb0*/  SHF.L.U32 R99, R210, 0x1f, RZ ;  /* 0x0000001fd2637819 */ /* 0x000fe200000006ff */
[----:B------:R-:W0:Y:S01]  /*3fc0*/  LDC R103, c[0x0][0x2f4] ;  /* 0x0000bd00ff677b82 */ /* 0x000e220000000800 */
[----:B------:R-:W-:Y:S02]  /*3fd0*/  BSSY B1, `(.L_x_14278) ;  /* 0x0000003000017945 */ /* 0x000fe40003800000 */
[----:B------:R-:W1:Y:S02]  /*3fe0*/  SYNCS.PHASECHK.TRANS64.TRYWAIT P4, [R86+URZ+0x22890], R99 ;  /* 0x02289063560075a7 */ /* 0x000e64000808017f */
[----:B-1----:R-:W-:Y:S05]  /*3ff0*/  @!P4 BRA `(.L_x_14279) ;  /* 0x00000164008cc947 */ /* 0x002fea0003800000 */
.L_x_14530:
[----:B------:R-:W-:Y:S05]  /*4000*/  BSYNC B1 ;  /* 0x0000000000017941 */ /* 0x000fea0003800000 */
.L_x_14278:
[----:B------:R-:W-:Y:S01]  /*4010*/  UMOV UR4, 0xffffffff ;  /* 0xffffffff00047882 */ /* 0x000fe20000000000 */
[----:B0-----:R-:W-:Y:S02]  /*4020*/  IMAD.IADD R105, R103, 0x1, -R64 ;  /* 0x0000000167697824 */ /* 0x001fe400078e0a40 */
[----:B------:R-:W-:Y:S05]  /*4030*/  BRA.DIV UR4, `(.L_x_14280) ;  /* 0x0000016604907947 */ /* 0x000fea000b800000 */
[----:B------:R0:W2:Y:S04]  /*4040*/  SHFL.IDX PT, R93, R101, RZ, 0x1c1f ;  /* 0x001c1fff655d7589 */ /* 0x0000a800000e0000 */
[----:B------:R0:W3:Y:S02]  /*4050*/  SHFL.IDX PT, R92, R100, RZ, 0x1c1f ;  /* 0x001c1fff645c7589 */ /* 0x0000e400000e0000 */
.L_x_14534:
[----:B------:R-:W-:Y:S01]  /*4060*/  ISETP.GE.OR P4, PT, R206, R98, P1 ;  /* 0x00000062ce00720c */ /* 0x000fe20000f86670 */
[----:B------:R-:W-:-:S12]  /*4070*/  BSSY B1, `(.L_x_14281) ;  /* 0x0000073000017945 */ /* 0x000fd80003800000 */
[----:B------:R-:W-:Y:S05]  /*4080*/  @P4 BRA `(.L_x_14282) ;  /* 0x0000000400c44947 */ /* 0x000fea0003800000 */
[----:B------:R-:W4:Y:S01]  /*4090*/  S2R R11, SR_TID.X ;  /* 0x00000000000b7919 */ /* 0x000f220000002100 */
[----:B------:R-:W-:Y:S01]  /*40a0*/  SEL R8, R64, R105, !P0 ;  /* 0x0000006940087207 */ /* 0x000fe20004000000 */
[----:B------:R-:W-:Y:S01]  /*40b0*/  BSSY B2, `(.L_x_14283) ;  /* 0x000006a000027945 */ /* 0x000fe20003800000 */
[C---:B---3--:R-:W-:Y:S02]  /*40c0*/  LEA R90, P4, R74.reuse, R92, 0x1 ;  /* 0x0000005c4a5a7211 */ /* 0x048fe400078808ff */
[----:B------:R-:W-:Y:S02]  /*40d0*/  SHF.R.S32.HI R9, RZ, 0x1f, R8 ;  /* 0x0000001fff097819 */ /* 0x000fe40000011408 */
[----:B--2---:R-:W-:Y:S02]  /*40e0*/  LEA.HI.X R91, R74, R93, R76, 0x1, P4 ;  /* 0x0000005d4a5b7211 */ /* 0x004fe400020f0c4c */
[----:B------:R-:W-:-:S04]  /*40f0*/  LEA.HI R8, R9, R8, RZ, 0x4 ;  /* 0x0000000809087211 */ /* 0x000fc800078f20ff */
[----:B------:R-:W-:-:S05]  /*4100*/  LEA.HI.SX32 R8, R8, R73, 0x1c ;  /* 0x0000004908087211 */ /* 0x000fca00078fe2ff */
[----:B------:R-:W-:Y:S02]  /*4110*/  IMAD.SHL.U32 R107, R8, 0x8, RZ ;  /* 0x00000008086b7824 */ /* 0x000fe400078e00ff */
[----:B------:R-:W-:-:S03]  /*4120*/  IMAD R8, R18, 0x1800, R77 ;  /* 0x0000180012087824 */ /* 0x000fc600078e024d */
[----:B------:R-:W-:Y:S02]  /*4130*/  LOP3.LUT R9, R58, 0x38, R107, 0xf8, !PT ;  /* 0x000000383a097812 */ /* 0x000fe400078ef86b */
[----:B------:R-:W-:Y:S02]  /*4140*/  LEA R8, R8, R19, 0x1 ;  /* 0x0000001308087211 */ /* 0x000fe400078e08ff */
[----:B------:R-:W-:Y:S01]  /*4150*/  LOP3.LUT R9, R9, R60, RZ, 0x3c, !PT ;  /* 0x0000003c09097212 */ /* 0x000fe200078e3cff */
[----:B----4-:R-:W-:-:S05]  /*4160*/  VIADD R11, R11, 0xffffff80 ;  /* 0xffffff800b0b7836 */ /* 0x010fca0000000000 */
[----:B------:R-:W-:-:S04]  /*4170*/  SHF.R.S32.HI R10, RZ, 0x1f, R11 ;  /* 0x0000001fff0a7819 */ /* 0x000fc8000001140b */
[----:B------:R-:W-:-:S04]  /*4180*/  LEA.HI R10, R10, R11, RZ, 0x5 ;  /* 0x0000000b0a0a7211 */ /* 0x000fc800078f28ff */
[----:B------:R-:W-:-:S05]  /*4190*/  SHF.R.S32.HI R10, RZ, 0x5, R10 ;  /* 0x00000005ff0a7819 */ /* 0x000fca000001140a */
        /* <DEDUP_REMOVED lines=11> */
[----:B---3--:R-:W-:Y:S01]  /*4250*/  IMAD.MOV.U32 R40, RZ, RZ, R15 ;  /* 0x000000ffff287224 */ /* 0x008fe200078e000f */
[--C-:B------:R-:W-:Y:S01]  /*4260*/  SHF.R.U64 R36, R38, 0x10, R39.reuse ;  /* 0x0000001026247819 */ /* 0x100fe20000001227 */
[----:B--2---:R-:W-:Y:S01]  /*4270*/  IMAD.MOV.U32 R38, RZ, RZ, R8 ;  /* 0x000000ffff267224 */ /* 0x004fe200078e0008 */
[----:B------:R-:W-:Y:S01]  /*4280*/  SHF.R.U32.HI R113, RZ, 0x10, R39 ;  /* 0x00000010ff717819 */ /* 0x000fe20000011627 */
[----:B------:R-:W-:Y:S01]  /*4290*/  IMAD.MOV.U32 R39, RZ, RZ, R12 ;  /* 0x000000ffff277224 */ /* 0x000fe200078e000c */
[--C-:B------:R-:W-:Y:S01]  /*42a0*/  SHF.R.U64 R37, R42, 0x10, R43.reuse ;  /* 0x000000102a257819 */ /* 0x100fe2000000122b */
[----:B------:R-:W-:Y:S01]  /*42b0*/  HADD2.F32 R15, -RZ, R13.H0_H0 ;  /* 0x2000000dff0f7230 */ /* 0x000fe20000004100 */
[----:B------:R-:W-:Y:S01]  /*42c0*/  SHF.R.U32.HI R111, RZ, 0x10, R43 ;  /* 0x00000010ff6f7819 */ /* 0x000fe2000001162b */
[----:B------:R-:W-:-:S02]  /*42d0*/  HADD2.F32 R43, -RZ, R116.H0_H0 ;  /* 0x20000074ff2b7230 */ /* 0x000fc40000004100 */
[----:B------:R-:W-:Y:S02]  /*42e0*/  IMAD.MOV.U32 R12, RZ, RZ, R11 ;  /* 0x000000ffff0c7224 */ /* 0x000fe400078e000b */
[----:B------:R-:W-:Y:S02]  /*42f0*/  HADD2.F32 R13, -RZ, R13.H1_H1 ;  /* 0x3000000dff0d7230 */ /* 0x000fe40000004100 */
[--C-:B------:R-:W-:Y:S02]  /*4300*/  HADD2.F32 R8, -RZ, R9.reuse.H0_H0 ;  /* 0x20000009ff087230 */ /* 0x100fe40000004100 */
[----:B------:R-:W-:Y:S02]  /*4310*/  HADD2.F32 R11, -RZ, R9.H1_H1 ;  /* 0x30000009ff0b7230 */ /* 0x000fe40000004100 */
[----:B------:R-:W-:Y:S01]  /*4320*/  FMUL.FTZ R9, R15, R43 ;  /* 0x0000002b0f097220 */ /* 0x000fe20000410000 */
[----:B------:R-:W-:Y:S02]  /*4330*/  HADD2.F32 R41, -RZ, R115.H1_H1 ;  /* 0x30000073ff297230 */ /* 0x000fe40000004100 */
[----:B------:R-:W-:Y:S01]  /*4340*/  FMUL.FTZ R116, R13, R112 ;  /* 0x000000700d747220 */ /* 0x000fe20000410000 */
[----:B------:R-:W-:-:S02]  /*4350*/  HADD2.F32 R42, -RZ, R114.H0_H0 ;  /* 0x20000072ff2a7230 */ /* 0x000fc40000004100 */
[C---:B------:R-:W-:Y:S01]  /*4360*/  FMUL.FTZ R114, R8.reuse, R43 ;  /* 0x0000002b08727220 */ /* 0x040fe20000410000 */
[----:B------:R-:W-:Y:S01]  /*4370*/  FMUL.FTZ R112, R11, R112 ;  /* 0x000000700b707220 */ /* 0x000fe20000410000 */
[-C--:B------:R-:W-:Y:S01]  /*4380*/  FFMA.FTZ R8, R8, R41.reuse, -R9 ;  /* 0x0000002908087223 */ /* 0x080fe20000010809 */
[----:B------:R-:W-:Y:S02]  /*4390*/  HADD2.F32 R109, -RZ, R109.H0_H0 ;  /* 0x2000006dff6d7230 */ /* 0x000fe40000004100 */
[----:B------:R-:W-:Y:S01]  /*43a0*/  FFMA.FTZ R9, R15, R41, R114 ;  /* 0x000000290f097223 */ /* 0x000fe20000010072 */
[-C--:B------:R-:W-:Y:S01]  /*43b0*/  FFMA.FTZ R114, R13, R42.reuse, R112 ;  /* 0x0000002a0d727223 */ /* 0x080fe20000010070 */
[----:B------:R-:W-:Y:S01]  /*43c0*/  FFMA.FTZ R43, R11, R42, -R116 ;  /* 0x0000002a0b2b7223 */ /* 0x000fe20000010874 */
[--C-:B------:R-:W-:Y:S02]  /*43d0*/  HADD2.F32 R13, -RZ, R40.reuse.H0_H0 ;  /* 0x20000028ff0d7230 */ /* 0x100fe40000004100 */
[----:B------:R-:W-:-:S02]  /*43e0*/  HADD2.F32 R40, -RZ, R40.H1_H1 ;  /* 0x30000028ff287230 */ /* 0x000fc40000004100 */
[--C-:B------:R-:W-:Y:S01]  /*43f0*/  HADD2.F32 R11, -RZ, R12.reuse.H0_H0 ;  /* 0x2000000cff0b7230 */ /* 0x100fe20000004100 */
[----:B------:R-:W-:Y:S01]  /*4400*/  F2FP.F16.F32.PACK_AB R43, R43, R8 ;  /* 0x000000082b2b723e */ /* 0x000fe200000000ff */
[----:B------:R-:W-:Y:S02]  /*4410*/  HADD2.F32 R41, -RZ, R111.H0_H0 ;  /* 0x2000006fff297230 */ /* 0x000fe40000004100 */
[----:B------:R-:W-:Y:S02]  /*4420*/  HADD2.F32 R12, -RZ, R12.H1_H1 ;  /* 0x3000000cff0c7230 */ /* 0x000fe40000004100 */
[----:B------:R-:W-:Y:S02]  /*4430*/  HADD2.F32 R112, -RZ, R118.H0_H0 ;  /* 0x20000076ff707230 */ /* 0x000fe40000004100 */
[-C--:B------:R-:W-:Y:S01]  /*4440*/  FMUL.FTZ R111, R40, R41.reuse ;  /* 0x00000029286f7220 */ /* 0x080fe20000410000 */
[----:B------:R-:W-:Y:S02]  /*4450*/  HADD2.F32 R15, -RZ, R113.H0_H0 ;  /* 0x20000071ff0f7230 */ /* 0x000fe40000004100 */
[----:B------:R-:W-:Y:S01]  /*4460*/  FMUL.FTZ R41, R12, R41 ;  /* 0x000000290c297220 */ /* 0x000fe20000410000 */
[----:B------:R-:W-:-:S02]  /*4470*/  HADD2.F32 R42, -RZ, R115.H0_H0 ;  /* 0x20000073ff2a7230 */ /* 0x000fc40000004100 */
[-C--:B------:R-:W-:Y:S01]  /*4480*/  FMUL.FTZ R116, R13, R112.reuse ;  /* 0x000000700d747220 */ /* 0x080fe20000410000 */
[C---:B------:R-:W-:Y:S01]  /*4490*/  FMUL.FTZ R112, R11.reuse, R112 ;  /* 0x000000700b707220 */ /* 0x040fe20000410000 */
[-C--:B------:R-:W-:Y:S01]  /*44a0*/  FFMA.FTZ R115, R12, R15.reuse, -R111 ;  /* 0x0000000f0c737223 */ /* 0x080fe2000001086f */
[----:B------:R-:W-:Y:S01]  /*44b0*/  FFMA.FTZ R118, R40, R15, R41 ;  /* 0x0000000f28767223 */ /* 0x000fe20000010029 */
[-C--:B------:R-:W-:Y:S01]  /*44c0*/  FFMA.FTZ R116, R11, R42.reuse, -R116 ;  /* 0x0000002a0b747223 */ /* 0x080fe20000010874 */
[----:B------:R-:W-:Y:S02]  /*44d0*/  HADD2.F32 R15, -RZ, R119.H1_H1 ;  /* 0x30000077ff0f7230 */ /* 0x000fe40000004100 */
[----:B------:R-:W-:Y:S01]  /*44e0*/  FFMA.FTZ R113, R13, R42, R112 ;  /* 0x0000002a0d717223 */ /* 0x000fe20000010070 */
[----:B------:R-:W-:Y:S02]  /*44f0*/  HADD2.F32 R12, -RZ, R39.H0_H0 ;  /* 0x20000027ff0c7230 */ /* 0x000fe40000004100 */
[----:B------:R-:W-:-:S02]  /*4500*/  HADD2.F32 R11, -RZ, R38.H0_H0 ;  /* 0x20000026ff0b7230 */ /* 0x000fc40000004100 */
[----:B------:R-:W-:Y:S02]  /*4510*/  HADD2.F32 R40, -RZ, R117.H0_H0 ;  /* 0x20000075ff287230 */ /* 0x000fe40000004100 */
[-C--:B------:R-:W-:Y:S01]  /*4520*/  FMUL.FTZ R42, R12, R15.reuse ;  /* 0x0000000f0c2a7220 */ /* 0x080fe20000410000 */
[----:B------:R-:W-:Y:S02]  /*4530*/  HADD2.F32 R39, -RZ, R39.H1_H1 ;  /* 0x30000027ff277230 */ /* 0x000fe40000004100 */
[----:B------:R-:W-:Y:S01]  /*4540*/  FMUL.FTZ R15, R11, R15 ;  /* 0x0000000f0b0f7220 */ /* 0x000fe20000410000 */
[----:B------:R-:W-:Y:S02]  /*4550*/  HADD2.F32 R38, -RZ, R38.H1_H1 ;  /* 0x30000026ff267230 */ /* 0x000fe40000004100 */
[----:B------:R-:W-:Y:S02]  /*4560*/  HADD2.F32 R13, -RZ, R119.H0_H0 ;  /* 0x20000077ff0d7230 */ /* 0x000fe40000004100 */
[----:B------:R-:W-:Y:S01]  /*4570*/  FMUL.FTZ R41, R39, R40 ;  /* 0x0000002827297220 */ /* 0x000fe20000410000 */
[----:B------:R-:W-:-:S02]  /*4580*/  HADD2.F32 R37, -RZ, R37.H0_H0 ;  /* 0x20000025ff257230 */ /* 0x000fc40000004100 */
[----:B------:R-:W-:Y:S01]  /*4590*/  FMUL.FTZ R112, R38, R40 ;  /* 0x0000002826707220 */ /* 0x000fe20000410000 */
[-C--:B------:R-:W-:Y:S01]  /*45a0*/  FFMA.FTZ R40, R12, R13.reuse, R15 ;  /* 0x0000000d0c287223 */ /* 0x080fe2000001000f */
[----:B------:R-:W-:Y:S01]  /*45b0*/  FFMA.FTZ R42, R11, R13, -R42 ;  /* 0x0000000d0b2a7223 */ /* 0x000fe2000001082a */
[----:B------:R-:W-:Y:S02]  /*45c0*/  HADD2.F32 R12, -RZ, R14.H0_H0 ;  /* 0x2000000eff0c7230 */ /* 0x000fe40000004100 */
[-C--:B------:R-:W-:Y:S01]  /*45d0*/  FFMA.FTZ R41, R38, R109.reuse, -R41 ;  /* 0x0000006d26297223 */ /* 0x080fe20000010829 */
[----:B------:R-:W-:Y:S02]  /*45e0*/  HADD2.F32 R13, -RZ, R110.H0_H0 ;  /* 0x2000006eff0d7230 */ /* 0x000fe40000004100 */
[----:B------:R-:W-:Y:S01]  /*45f0*/  FFMA.FTZ R39, R39, R109, R112 ;  /* 0x0000006d27277223 */ /* 0x000fe20000010070 */
[----:B------:R-:W-:Y:S02]  /*4600*/  HADD2.F32 R11, -RZ, R10.H0_H0 ;  /* 0x2000000aff0b7230 */ /* 0x000fe40000004100 */
[----:B------:R-:W-:Y:S01]  /*4610*/  HADD2.F32 R14, -RZ, R14.H1_H1 ;  /* 0x3000000eff0e7230 */ /* 0x000fe20000004100 */
[----:B------:R-:W-:Y:S01]  /*4620*/  F2FP.F16.F32.PACK_AB R8, R41, R42 ;  /* 0x0000002a2908723e */ /* 0x000fe200000000ff */
[----:B------:R-:W-:-:S02]  /*4630*/  HADD2.F32 R110, -RZ, R110.H1_H1 ;  /* 0x3000006eff6e7230 */ /* 0x000fc40000004100 */
[----:B------:R-:W-:Y:S02]  /*4640*/  HADD2.F32 R10, -RZ, R10.H1_H1 ;  /* 0x3000000aff0a7230 */ /* 0x000fe40000004100 */
[-C--:B------:R-:W-:Y:S01]  /*4650*/  FMUL.FTZ R111, R14, R37.reuse ;  /* 0x000000250e6f7220 */ /* 0x080fe20000410000 */
[----:B------:R-:W-:Y:S02]  /*4660*/  HADD2.F32 R15, -RZ, R36.H0_H0 ;  /* 0x20000024ff0f7230 */ /* 0x000fe40000004100 */
[-C--:B------:R-:W-:Y:S01]  /*4670*/  FMUL.FTZ R36, R12, R110.reuse ;  /* 0x0000006e0c247220 */ /* 0x080fe20000410000 */
[C---:B------:R-:W-:Y:S01]  /*4680*/  FMUL.FTZ R109, R11.reuse, R110 ;  /* 0x0000006e0b6d7220 */ /* 0x040fe20000410000 */
[----:B------:R-:W-:Y:S02]  /*4690*/  FMUL.FTZ R37, R10, R37 ;  /* 0x000000250a257220 */ /* 0x000fe40000410000 */
[-C--:B------:R-:W-:Y:S01]  /*46a0*/  FFMA.FTZ R36, R11, R13.reuse, -R36 ;  /* 0x0000000d0b247223 */ /* 0x080fe20000010824 */
[----:B------:R-:W-:Y:S01]  /*46b0*/  FFMA.FTZ R109, R12, R13, R109 ;  /* 0x0000000d0c6d7223 */ /* 0x000fe2000001006d */
[-C--:B------:R-:W-:Y:S01]  /*46c0*/  FFMA.FTZ R111, R10, R15.reuse, -R111 ;  /* 0x0000000f0a6f7223 */ /* 0x080fe2000001086f */
[----:B------:R-:W-:Y:S01]  /*46d0*/  FFMA.FTZ R14, R14, R15, R37 ;  /* 0x0000000f0e0e7223 */ /* 0x000fe20000010025 */
[----:B------:R-:W-:Y:S01]  /*46e0*/  F2FP.F16.F32.PACK_AB R13, R114, R9 ;  /* 0x00000009720d723e */ /* 0x000fe200000000ff */
[----:B------:R-:W-:Y:S01]  /*46f0*/  IMAD.MOV.U32 R9, RZ, RZ, R43 ;  /* 0x000000ffff097224 */ /* 0x000fe200078e002b */
[----:B------:R-:W-:-:S02]  /*4700*/  F2FP.F16.F32.PACK_AB R11, R115, R116 ;  /* 0x00000074730b723e */ /* 0x000fc400000000ff */
[----:B------:R-:W-:Y:S02]  /*4710*/  F2FP.F16.F32.PACK_AB R15, R118, R113 ;  /* 0x00000071760f723e */ /* 0x000fe400000000ff */
[----:B------:R-:W-:Y:S02]  /*4720*/  F2FP.F16.F32.PACK_AB R12, R39, R40 ;  /* 0x00000028270c723e */ /* 0x000fe400000000ff */
[----:B------:R-:W-:Y:S02]  /*4730*/  F2FP.F16.F32.PACK_AB R10, R111, R36 ;  /* 0x000000246f0a723e */ /* 0x000fe400000000ff */
[----:B------:R-:W-:-:S07]  /*4740*/  F2FP.F16.F32.PACK_AB R14, R14, R109 ;  /* 0x0000006d0e0e723e */ /* 0x000fce00000000ff */
.L_x_14284:
[----:B------:R-:W-:Y:S05]  /*4750*/  BSYNC B2 ;  /* 0x0000000000027941 */ /* 0x000fea0003800000 */
.L_x_14283:
[----:B------:R-:W-:Y:S01]  /*4760*/  ISETP.GE.AND P4, PT, R107, R103, PT ;  /* 0x000000676b00720c */ /* 0x000fe20003f86270 */
[----:B--2---:R4:W-:-:S12]  /*4770*/  ST.E.128 desc[UR40][R90.64], R8 ;  /* 0x000000085a007985 */ /* 0x0049d8000c101d28 */
[----:B------:R-:W-:-:S05]  /*4780*/  @!P4 IMAD.WIDE R92, R107, 0x2, R92 ;  /* 0x000000026b5cc825 */ /* 0x000fca00078e025c */
[----:B---3--:R4:W-:Y:S02]  /*4790*/  @!P4 ST.E.128 desc[UR40][R92.64], R12 ;  /* 0x0000000c5c00c985 */ /* 0x0089e4000c101d28 */
.L_x_14282:
[----:B------:R-:W-:Y:S05]  /*47a0*/  BSYNC B1 ;  /* 0x0000000000017941 */ /* 0x000fea0003800000 */
.L_x_14281:
[----:B------:R-:W-:-:S03]  /*47b0*/  UMOV UR4, 0xffffffff ;  /* 0xffffffff00047882 */ /* 0x000fc60000000000 */
[----:B------:R-:W-:Y:S05]  /*47c0*/  BRA.DIV UR4, `(.L_x_14285) ;  /* 0x0000015e04f87947 */ /* 0x000fea000b800000 */
[----:B0-----:R-:W0:Y:S04]  /*47d0*/  SHFL.IDX PT, R101, R101, 0x1, 0x1c1f ;  /* 0x003c1f0065657f89 */ /* 0x001e2800000e0000 */
[----:B------:R-:W0:Y:S02]  /*47e0*/  SHFL.IDX PT, R100, R100, 0x1, 0x1c1f ;  /* 0x003c1f0064647f89 */ /* 0x000e2400000e0000 */
.L_x_14538:
[----:B----4-:R-:W-:-:S05]  /*47f0*/  VIADD R8, R206, 0x40 ;  /* 0x00000040ce087836 */ /* 0x010fca0000000000 */
[----:B------:R-:W-:-:S13]  /*4800*/  ISETP.GE.OR P4, PT, R8, R98, P1 ;  /* 0x000000620800720c */ /* 0x000fda0000f86670 */
[----:B------:R-:W-:Y:S05]  /*4810*/  @P4 BRA `(.L_x_14270) ;  /* 0x0000000800f44947 */ /* 0x000fea0003800000 */
[----:B------:R-:W4:Y:S01]  /*4820*/  LDL R9, [R1+0xc] ;  /* 0x00000c0001097983 */ /* 0x000f220000100800 */
[----:B------:R-:W-:Y:S01]  /*4830*/  SEL R105, R64, R105, !P0 ;  /* 0x0000006940697207 */ /* 0x000fe20004000000 */
[C---:B------:R-:W-:Y:S01]  /*4840*/  VIADD R11, R206.reuse, 0x40 ;  /* 0x00000040ce0b7836 */ /* 0x040fe20000000000 */
[----:B------:R-:W-:Y:S01]  /*4850*/  IADD3 R10, R206, 0x40, RZ ;  /* 0x00000040ce0a7810 */ /* 0x000fe20007ffe0ff */
[----:B------:R-:W-:Y:S01]  /*4860*/  BSSY B1, `(.L_x_14286) ;  /* 0x000006c000017945 */ /* 0x000fe20003800000 */
[----:B------:R-:W-:Y:S01]  /*4870*/  SHF.R.S32.HI R8, RZ, 0x1f, R105 ;  /* 0x0000001fff087819 */ /* 0x000fe20000011469 */
[----:B------:R-:W-:Y:S01]  /*4880*/  IMAD.SHL.U32 R11, R11, 0x40, RZ ;  /* 0x000000400b0b7824 */ /* 0x000fe200078e00ff */
[----:B0-----:R-:W-:Y:S01]  /*4890*/  LEA R36, P4, R74, R100, 0x1 ;  /* 0x000000644a247211 */ /* 0x001fe200078808ff */
[----:B------:R-:W-:Y:S01]  /*48a0*/  IMAD.SHL.U32 R10, R10, 0x40, RZ ;  /* 0x000000400a0a7824 */ /* 0x000fe200078e00ff */
[----:B------:R-:W-:Y:S02]  /*48b0*/  LEA.HI R8, R8, R105, RZ, 0x4 ;  /* 0x0000006908087211 */ /* 0x000fe400078f20ff */
[----:B------:R-:W-:-:S02]  /*48c0*/  LOP3.LUT R11, R11, 0x1c0, RZ, 0xc0, !PT ;  /* 0x000001c00b0b7812 */ /* 0x000fc400078ec0ff */
[----:B------:R-:W-:Y:S02]  /*48d0*/  LEA.HI.SX32 R8, R8, R73, 0x1c ;  /* 0x0000004908087211 */ /* 0x000fe400078fe2ff */
[----:B------:R-:W-:Y:S02]  /*48e0*/  LOP3.LUT R10, R10, 0x1c0, RZ, 0xc0, !PT ;  /* 0x000001c00a0a7812 */ /* 0x000fe400078ec0ff */
[----:B------:R-:W-:Y:S01]  /*48f0*/  LEA.HI.X R37, R74, R101, R76, 0x1, P4 ;  /* 0x000000654a257211 */ /* 0x000fe200020f0c4c */
[----:B------:R-:W-:Y:S01]  /*4900*/  IMAD.SHL.U32 R38, R8, 0x8, RZ ;  /* 0x0000000808267824 */ /* 0x000fe200078e00ff */
[----:B------:R-:W-:-:S04]  /*4910*/  SHF.R.U32.HI R10, RZ, 0x3, R10 ;  /* 0x00000003ff0a7819 */ /* 0x000fc8000001160a */
        /* <DEDUP_REMOVED lines=8> */
[----:B------:R-:W4:Y:S01]  /*49a0*/  LDS.128 R12, [R12+0x1c400] ;  /* 0x01c400000c0c7984 */ /* 0x000f220000000c00 */
[----:B------:R-:W-:Y:S05]  /*49b0*/  @P2 BRA `(.L_x_14287) ;  /* 0x0000000400582947 */ /* 0x000fea0003800000 */
[----:B---3--:R-:W-:Y:S01]  /*49c0*/  SHF.R.U64 R92, R44, 0x10, R45 ;  /* 0x000000102c5c7819 */ /* 0x008fe2000000122d */
[----:B----4-:R-:W-:Y:S01]  /*49d0*/  IMAD.MOV.U32 R40, RZ, RZ, R14 ;  /* 0x000000ffff287224 */ /* 0x010fe200078e000e */
[----:B------:R-:W-:Y:S01]  /*49e0*/  SHF.R.U32.HI R44, RZ, 0x10, R49 ;  /* 0x00000010ff2c7819 */ /* 0x000fe20000011631 */
[----:B------:R-:W-:Y:S01]  /*49f0*/  HADD2.F32 R43, -RZ, R108.H1_H1 ;  /* 0x3000006cff2b7230 */ /* 0x000fe20000004100 */
[----:B------:R-:W-:Y:S01]  /*4a00*/  MOV R39, R12 ;  /* 0x0000000c00277202 */ /* 0x000fe20000000f00 */
[----:B0-----:R-:W-:Y:S01]  /*4a10*/  IMAD.MOV.U32 R12, RZ, RZ, R10 ;  /* 0x000000ffff0c7224 */ /* 0x001fe200078e000a */
[----:B------:R-:W-:Y:S01]  /*4a20*/  SHF.R.U32.HI R42, RZ, 0x10, R45 ;  /* 0x00000010ff2a7819 */ /* 0x000fe2000001162d */
[----:B------:R-:W-:Y:S01]  /*4a30*/  HADD2.F32 R14, -RZ, R13.H0_H0 ;  /* 0x2000000dff0e7230 */ /* 0x000fe20000004100 */
[----:B------:R-:W-:Y:S01]  /*4a40*/  SHF.R.U64 R91, R46, 0x10, R47 ;  /* 0x000000102e5b7819 */ /* 0x000fe2000000122f */
[----:B------:R-:W-:Y:S01]  /*4a50*/  HADD2.F32 R10, -RZ, R9.H0_H0 ;  /* 0x20000009ff0a7230 */ /* 0x000fe20000004100 */
[----:B------:R-:W-:Y:S01]  /*4a60*/  SHF.R.U64 R90, R48, 0x10, R49 ;  /* 0x00000010305a7819 */ /* 0x000fe20000001231 */
[----:B------:R-:W-:-:S02]  /*4a70*/  HADD2.F32 R13, -RZ, R13.H1_H1 ;  /* 0x3000000dff0d7230 */ /* 0x000fc40000004100 */
[-C--:B------:R-:W-:Y:S01]  /*4a80*/  FMUL.FTZ R45, R14, R43.reuse ;  /* 0x0000002b0e2d7220 */ /* 0x080fe20000410000 */
[----:B------:R-:W-:Y:S02]  /*4a90*/  HADD2.F32 R44, -RZ, R44.H0_H0 ;  /* 0x2000002cff2c7230 */ /* 0x000fe40000004100 */
[----:B------:R-:W-:Y:S01]  /*4aa0*/  FMUL.FTZ R43, R10, R43 ;  /* 0x0000002b0a2b7220 */ /* 0x000fe20000410000 */
[----:B------:R-:W-:Y:S01]  /*4ab0*/  HADD2.F32 R41, -RZ, R104.H1_H1 ;  /* 0x30000068ff297230 */ /* 0x000fe20000004100 */
[----:B------:R-:W-:Y:S01]  /*4ac0*/  SHF.R.U32.HI R48, RZ, 0x10, R47 ;  /* 0x00000010ff307819 */ /* 0x000fe2000001162f */
[----:B------:R-:W-:Y:S02]  /*4ad0*/  HADD2.F32 R9, -RZ, R9.H1_H1 ;  /* 0x30000009ff097230 */ /* 0x000fe40000004100 */
[-C--:B------:R-:W-:Y:S01]  /*4ae0*/  FMUL.FTZ R46, R13, R44.reuse ;  /* 0x0000002c0d2e7220 */ /* 0x080fe20000410000 */
[----:B------:R-:W-:Y:S01]  /*4af0*/  HADD2.F32 R42, -RZ, R42.H0_H0 ;  /* 0x2000002aff2a7230 */ /* 0x000fe20000004100 */
[----:B------:R-:W-:Y:S01]  /*4b00*/  SHF.R.U64 R47, R50, 0x10, R51 ;  /* 0x00000010322f7819 */ /* 0x000fe20000001233 */
        /* <DEDUP_REMOVED lines=65> */
.L_x_14287:
[----:B------:R-:W-:Y:S05]  /*4f20*/  BSYNC B1 ;  /* 0x0000000000017941 */ /* 0x000fea0003800000 */
.L_x_14286:
[----:B------:R-:W-:Y:S01]  /*4f30*/  ISETP.GE.AND P2, PT, R38, R103, PT ;  /* 0x000000672600720c */ /* 0x000fe20003f46270 */
[----:B0-----:R0:W-:Y:S02]  /*4f40*/  ST.E.128 desc[UR40][R36.64], R8 ;  /* 0x0000000824007985 */ /* 0x0011e4000c101d28 */
[----:B0-----:R-:W-:Y:S02]  /*4f50*/  IMAD.MOV.U32 R8, RZ, RZ, R100 ;  /* 0x000000ffff087224 */ /* 0x001fe400078e0064 */
[----:B------:R-:W-:-:S08]  /*4f60*/  IMAD.MOV.U32 R9, RZ, RZ, R101 ;  /* 0x000000ffff097224 */ /* 0x000fd000078e0065 */
[----:B------:R-:W-:Y:S05]  /*4f70*/  @P2 BRA `(.L_x_14270) ;  /* 0x00000004001c2947 */ /* 0x000fea0003800000 */
[----:B------:R-:W-:-:S05]  /*4f80*/  IMAD.WIDE R8, R38, 0x2, R8 ;  /* 0x0000000226087825 */ /* 0x000fca00078e0208 */
[----:B----4-:R0:W-:Y:S01]  /*4f90*/  ST.E.128 desc[UR40][R8.64], R12 ;  /* 0x0000000c08007985 */ /* 0x0101e2000c101d28 */
[----:B------:R-:W-:Y:S05]  /*4fa0*/  BRA `(.L_x_14270) ;  /* 0x0000000400107947 */ /* 0x000fea0003800000 */
.L_x_14251:
[----:B------:R-:W-:-:S13]  /*4fb0*/  ISETP.NE.AND P3, PT, R209, 0x3, PT ;  /* 0x00000003d100780c */ /* 0x000fda0003f65270 */
[----:B------:R-:W-:Y:S05]  /*4fc0*/  @!P3 BRA `(.L_x_14288) ;  /* 0x000000000004b947 */ /* 0x000fea0003800000 */
[----:B------:R-:W-:Y:S01]  /*4fd0*/  BPT.TRAP 0x1 ;  /* 0x000000040000795c */ /* 0x000fe20000300000 */
.L_x_14288:
[----:B------:R-:W-:Y:S01]  /*4fe0*/  LEA R86, R18, R19, 0x3 ;  /* 0x0000001312567211 */ /* 0x000fe200078e18ff */
[----:B------:R-:W-:Y:S01]  /*4ff0*/  BSSY B1, `(.L_x_14289) ;  /* 0x0000005000017945 */ /* 0x000fe20003800000 */
[----:B------:R-:W-:Y:S02]  /*5000*/  SHF.L.U32 R99, R210, 0x1f, RZ ;  /* 0x0000001fd2637819 */ /* 0x000fe400000006ff */
[----:B------:R-:W-:Y:S02]  /*5010*/  SHF.R.S32.HI R96, RZ, 0x1f, R95 ;  /* 0x0000001fff607819 */ /* 0x000fe4000001145f */
[----:B------:R-:W0:Y:S02]  /*5020*/  SYNCS.PHASECHK.TRANS64.TRYWAIT P2, [R86+URZ+0x22890], R99 ;  /* 0x02289063560075a7 */ /* 0x000e24000804017f */
[----:B0-----:R-:W-:Y:S05]  /*5030*/  @!P2 BRA `(.L_x_14290) ;  /* 0x000001580028a947 */ /* 0x001fea0003800000 */
.L_x_14539:
[----:B------:R-:W-:Y:S05]  /*5040*/  BSYNC B1 ;  /* 0x0000000000017941 */ /* 0x000fea0003800000 */
.L_x_14289:
        /* <DEDUP_REMOVED lines=27> */
.L_x_14543:
        /* <DEDUP_REMOVED lines=13> */
.L_x_14293:
[----:B------:R-:W-:Y:S05]  /*52d0*/  BSYNC B1 ;  /* 0x0000000000017941 */ /* 0x000fea0003800000 */
.L_x_14292:
[----:B------:R-:W-:-:S03]  /*52e0*/  UMOV UR4, 0xffffffff ;  /* 0xffffffff00047882 */ /* 0x000fc60000000000 */
[----:B------:R-:W-:Y:S05]  /*52f0*/  BRA.DIV UR4, `(.L_x_14294) ;  /* 0x0000015604d87947 */ /* 0x000fea000b800000 */
[----:B--2-4-:R2:W4:Y:S04]  /*5300*/  SHFL.IDX PT, R9, R38, 0x1, 0x1c1f ;  /* 0x003c1f0026097f89 */ /* 0x01452800000e0000 */
[----:B---3--:R2:W3:Y:S02]  /*5310*/  SHFL.IDX PT, R37, R36, 0x1, 0x1c1f ;  /* 0x003c1f0024257f89 */ /* 0x0084e400000e0000 */
.L_x_14547:
[----:B------:R-:W-:-:S13]  /*5320*/  ISETP.GE.AND P2, PT, R39, 0x41, PT ;  /* 0x000000412700780c */ /* 0x000fda0003f46270 */
[----:B------:R-:W-:Y:S05]  /*5330*/  @!P2 BRA `(.L_x_14270) ;  /* 0x00000000002ca947 */ /* 0x000fea0003800000 */
[----:B------:R-:W-:Y:S02]  /*5340*/  ULDC UR4, c[0x0][0x2f4] ;  /* 0x0000bd0000047ab9 */ /* 0x000fe40000000800 */
[----:B------:R-:W-:-:S13]  /*5350*/  ISETP.GE.AND P2, PT, R16, UR4, PT ;  /* 0x0000000410007c0c */ /* 0x000fda000bf46270 */
[----:B---3--:R-:W-:-:S04]  /*5360*/  @!P2 LEA R14, P4, R16, R37, 0x1 ;  /* 0x00000025100ea211 */ /* 0x008fc800078808ff */
[----:B----4-:R-:W-:Y:S02]  /*5370*/  @!P2 LEA.HI.X R15, R16, R9, R17, 0x1, P4 ;  /* 0x00000009100fa211 */ /* 0x010fe400020f0c11 */
[----:B------:R-:W-:-:S13]  /*5380*/  ISETP.GE.AND P4, PT, R2, UR4, PT ;  /* 0x0000000402007c0c */ /* 0x000fda000bf86270 */
[----:B------:R-:W-:-:S04]  /*5390*/  @!P4 LEA R12, P5, R2, R37, 0x1 ;  /* 0x00000025020cc211 */ /* 0x000fc800078a08ff */
[----:B------:R-:W-:Y:S02]  /*53a0*/  @!P4 LEA.HI.X R13, R2, R9, R208, 0x1, P5 ;  /* 0x00000009020dc211 */ /* 0x000fe400028f0cd0 */
[----:B------:R-:W3:Y:S04]  /*53b0*/  @!P2 LDS.128 R8, [R93+0x2000] ;  /* 0x002000005d08a984 */ /* 0x000ee80000000c00 */
[----:B---3--:R-:W-:Y:S04]  /*53c0*/  @!P2 ST.E.128 desc[UR40][R14.64], R8 ;  /* 0x000000080e00a985 */ /* 0x008fe8000c101d28 */
[----:B------:R-:W3:Y:S04]  /*53d0*/  @!P4 LDS.128 R8, [R92+0x2000] ;  /* 0x002000005c08c984 */ /* 0x000ee80000000c00 */
[----:B---3--:R3:W-:Y:S02]  /*53e0*/  @!P4 ST.E.128 desc[UR40][R12.64], R8 ;  /* 0x000000080c00c985 */ /* 0x0087e4000c101d28 */
.L_x_14270:
[----:B------:R-:W-:Y:S05]  /*53f0*/  BSYNC B0 ;  /* 0x0000000000007941 */ /* 0x000fea0003800000 */
.L_x_14250:
[----:B0--34-:R-:W0:Y:S01]  /*5400*/  S2R R8, SR_TID.X ;  /* 0x0000000000087919 */ /* 0x019e220000002100 */
        /* <DEDUP_REMOVED lines=16> */
.L_x_14296:
[----:B------:R-:W-:Y:S05]  /*5510*/  BSYNC B0 ;  /* 0x0000000000007941 */ /* 0x000fea0003800000 */
.L_x_14295:
[----:B------:R-:W3:Y:S01]  /*5520*/  SYNCS.PHASECHK.TRANS64.TRYWAIT P3, [R86+URZ+0x228b0], R99 ;  /* 0x0228b063560075a7 */ /* 0x000ee2000806017f */
[----:B------:R-:W-:Y:S04]  /*5530*/  BSSY B0, `(.L_x_14297) ;  /* 0x0000002000007945 */ /* 0x000fe80003800000 */
[----:B---3--:R-:W-:Y:S05]  /*5540*/  @!P3 BRA `(.L_x_14298) ;  /* 0x000001540090b947 */ /* 0x008fea0003800000 */
.L_x_14548:
[----:B------:R-:W-:Y:S05]  /*5550*/  BSYNC B0 ;  /* 0x0000000000007941 */ /* 0x000fea0003800000 */
.L_x_14297:
[----:B------:R-:W-:Y:S01]  /*5560*/  ULDC.64 UR4, c[0x0][0x328] ;  /* 0x0000ca0000047ab9 */ /* 0x000fe20000000a00 */
[----:B------:R-:W-:Y:S01]  /*5570*/  IMAD.IADD R98, R98, 0x1, -R206 ;  /* 0x0000000162627824 */ /* 0x000fe200078e0ace */
[----:B------:R-:W-:Y:S01]  /*5580*/  BSSY B0, `(.L_x_14299) ;  /* 0x0000043000007945 */ /* 0x000fe20003800000 */
[----:B------:R-:W-:Y:S02]  /*5590*/  IMAD R96, R96, UR4, RZ ;  /* 0x0000000460607c24 */ /* 0x000fe4000f8e02ff */
[----:B0-----:R-:W-:-:S04]  /*55a0*/  IMAD.WIDE.U32 R8, R95, UR4, RZ ;  /* 0x000000045f087c25 */ /* 0x001fc8000f8e00ff */
[----:B------:R-:W-:Y:S01]  /*55b0*/  IMAD R95, R95, UR5, R96 ;  /* 0x000000055f5f7c24 */ /* 0x000fe2000f8e0260 */
[----:B------:R-:W-:Y:S01]  /*55c0*/  ULDC.64 UR4, c[0x0][0x338] ;  /* 0x0000ce0000047ab9 */ /* 0x000fe20000000a00 */
[----:B------:R-:W-:Y:S02]  /*55d0*/  IMAD R10, R18, 0x6000, R67 ;  /* 0x00006000120a7824 */ /* 0x000fe400078e0243 */
        /* <DEDUP_REMOVED lines=14> */
[----:B------:R-:W-:Y:S01]  /*56c0*/  IMAD.IADD R8, R63, 0x1, R10 ;  /* 0x000000013f087824 */ /* 0x000fe200078e020a */
[----:B------:R-:W-:Y:S01]  /*56d0*/  ISETP.GE.AND P3, PT, R98, 0x1, PT ;  /* 0x000000016200780c */ /* 0x000fe20003f66270 */
[----:B------:R0:W4:Y:S02]  /*56e0*/  SHFL.IDX PT, R43, R39, RZ, 0x1c1f ;  /* 0x001c1fff272b7589 */ /* 0x00012400000e0000 */
[----:B------:R-:W-:Y:S02]  /*56f0*/  IMAD R44, R8, 0x2, R27 ;  /* 0x00000002082c7824 */ /* 0x000fe400078e021b */
[----:B------:R0:W0:Y:S08]  /*5700*/  SHFL.IDX PT, R41, R40, RZ, 0x1c1f ;  /* 0x001c1fff28297589 */ /* 0x00003000000e0000 */
[----:B------:R-:W-:Y:S05]  /*5710*/  @!P3 BRA `(.L_x_14300) ;  /* 0x0000000000a4b947 */ /* 0x000fea0003800000 */
[----:B------:R-:W-:Y:S02]  /*5720*/  ISETP.NE.AND P5, PT, R79, RZ, PT ;  /* 0x000000ff4f00720c */ /* 0x000fe40003fa5270 */
[----:B------:R-:W-:Y:S02]  /*5730*/  ISETP.NE.AND P4, PT, R80, RZ, PT ;  /* 0x000000ff5000720c */ /* 0x000fe40003f85270 */
[----:B-12---:R-:W-:-:S09]  /*5740*/  PRMT R38, R3, 0x8880, RZ ;  /* 0x0000888003267816 */ /* 0x006fd200000000ff */
[----:B------:R-:W1:Y:S01]  /*5750*/  @P5 LDS.128 R8, [R42] ;  /* 0x000000002a085984 */ /* 0x000e620000000c00 */
[----:B----4-:R-:W-:-:S04]  /*5760*/  @P5 LEA R36, P3, R16, R43, 0x1 ;  /* 0x0000002b10245211 */ /* 0x010fc800078608ff */
[----:B0-----:R-:W-:Y:S02]  /*5770*/  @P5 LEA.HI.X R37, R16, R41, R17, 0x1, P3 ;  /* 0x0000002910255211 */ /* 0x001fe400018f0c11 */
[----:B------:R-:W-:-:S04]  /*5780*/  @P4 LEA R14, P3, R2, R43, 0x1 ;  /* 0x0000002b020e4211 */ /* 0x000fc800078608ff */
[----:B------:R-:W-:Y:S02]  /*5790*/  @P4 LEA.HI.X R15, R2, R41, R208, 0x1, P3 ;  /* 0x00000029020f4211 */ /* 0x000fe400018f0cd0 */
[----:B------:R-:W-:-:S13]  /*57a0*/  ISETP.NE.AND P3, PT, R81, RZ, PT ;  /* 0x000000ff5100720c */ /* 0x000fda0003f65270 */
[----:B------:R-:W-:-:S04]  /*57b0*/  @P3 LEA R12, P6, R216, R43, 0x1 ;  /* 0x0000002bd80c3211 */ /* 0x000fc800078c08ff */
[----:B------:R-:W-:Y:S01]  /*57c0*/  @P3 LEA.HI.X R13, R216, R41, R229, 0x1, P6 ;  /* 0x00000029d80d3211 */ /* 0x000fe200030f0ce5 */
[----:B-1----:R0:W-:Y:S01]  /*57d0*/  @P5 ST.E.128 desc[UR40][R36.64], R8 ;  /* 0x0000000824005985 */ /* 0x0021e2000c101d28 */
        /* <DEDUP_REMOVED lines=29> */
.L_x_14300:
[----:B------:R-:W-:Y:S05]  /*59b0*/  BSYNC B0 ;  /* 0x0000000000007941 */ /* 0x000fea0003800000 */
.L_x_14299:
[----:B------:R-:W-:Y:S01]  /*59c0*/  ISETP.GE.AND P3, PT, R98, 0x41, PT ;  /* 0x000000416200780c */ /* 0x000fe20003f66270 */
[----:B0-----:R0:W0:Y:S01]  /*59d0*/  SHFL.IDX PT, R41, R40, 0x1, 0x1c1f ;  /* 0x003c1f0028297f89 */ /* 0x00102200000e0000 */
[----:B------:R-:W-:Y:S03]  /*59e0*/  BSSY B0, `(.L_x_14301) ;  /* 0x000002c000007945 */ /* 0x000fe60003800000 */
[----:B------:R-:W0:Y:S08]  /*59f0*/  SHFL.IDX PT, R39, R39, 0x1, 0x1c1f ;  /* 0x003c1f0027277f89 */ /* 0x000e3000000e0000 */
[----:B------:R-:W-:Y:S05]  /*5a00*/  @!P3 BRA `(.L_x_14302) ;  /* 0x0000000000a4b947 */ /* 0x000fea0003800000 */
[----:B------:R-:W-:Y:S02]  /*5a10*/  ISETP.NE.AND P5, PT, R79, RZ, PT ;  /* 0x000000ff4f00720c */ /* 0x000fe40003fa5270 */
[----:B------:R-:W-:Y:S02]  /*5a20*/  ISETP.NE.AND P4, PT, R80, RZ, PT ;  /* 0x000000ff5000720c */ /* 0x000fe40003f85270 */
[----:B-12---:R-:W-:-:S09]  /*5a30*/  PRMT R38, R3, 0x8880, RZ ;  /* 0x0000888003267816 */ /* 0x006fd200000000ff */
[----:B------:R-:W1:Y:S01]  /*5a40*/  @P5 LDS.128 R8, [R42+0x2000] ;  /* 0x002000002a085984 */ /* 0x000e620000000c00 */
[----:B0-----:R-:W-:-:S04]  /*5a50*/  @P5 LEA R36, P3, R16, R39, 0x1 ;  /* 0x0000002710245211 */ /* 0x001fc800078608ff */
[----:B------:R-:W-:Y:S02]  /*5a60*/  @P5 LEA.HI.X R37, R16, R41, R17, 0x1, P3 ;  /* 0x0000002910255211 */ /* 0x000fe400018f0c11 */
[----:B------:R-:W-:-:S04]  /*5a70*/  @P4 LEA R14, P3, R2, R39, 0x1 ;  /* 0x00000027020e4211 */ /* 0x000fc800078608ff */
[----:B------:R-:W-:Y:S02]  /*5a80*/  @P4 LEA.HI.X R15, R2, R41, R208, 0x1, P3 ;  /* 0x00000029020f4211 */ /* 0x000fe400018f0cd0 */
[----:B------:R-:W-:-:S13]  /*5a90*/  ISETP.NE.AND P3, PT, R81, RZ, PT ;  /* 0x000000ff5100720c */ /* 0x000fda0003f65270 */
[----:B------:R-:W-:-:S04]  /*5aa0*/  @P3 LEA R12, P6, R216, R39, 0x1 ;  /* 0x00000027d80c3211 */ /* 0x000fc800078c08ff */
        /* <DEDUP_REMOVED lines=31> */
.L_x_14302:
[----:B------:R-:W-:Y:S05]  /*5ca0*/  BSYNC B0 ;  /* 0x0000000000007941 */ /* 0x000fea0003800000 */
.L_x_14301:
        /* <DEDUP_REMOVED lines=22> */
.L_x_14245:
[----:B------:R-:W0:Y:S01]  /*5e10*/  LDC R0, c[0x0][0x448] ;  /* 0x00011200ff007b82 */ /* 0x000e220000000800 */
        /* <DEDUP_REMOVED lines=23> */
[----:B0-----:R-:W-:Y:S01]  /*5f90*/  ISETP.NE.AND P1, PT, R0, 0x1, PT ;  /* 0x000000010000780c */ /* 0x001fe20003f25270 */
[----:B------:R-:W-:Y:S01]  /*5fa0*/  VIADD R0, R223, 0x7f ;  /* 0x0000007fdf007836 */ /* 0x000fe20000000000 */
[----:B------:R-:W-:-:S02]  /*5fb0*/  CS2R R56, SRZ ;  /* 0x0000000000387805 */ /* 0x000fc4000001ff00 */
[----:B--2---:R-:W-:Y:S02]  /*5fc0*/  CS2R R92, SRZ ;  /* 0x00000000005c7805 */ /* 0x004fe4000001ff00 */
        /* <DEDUP_REMOVED lines=14> */
[----:B------:R-:W-:Y:S01]  /*60b0*/  CS2R R38, SRZ ;  /* 0x0000000000267805 */ /* 0x000fe2000001ff00 */
[----:B------:R-:W-:Y:S01]  /*60c0*/  IMAD.MOV.U32 R86, RZ, RZ, RZ ;  /* 0x000000ffff567224 */ /* 0x000fe200078e00ff */
[----:B------:R-:W-:Y:S01]  /*60d0*/  CS2R R82, SRZ ;  /* 0x0000000000527805 */ /* 0x000fe2000001ff00 */
[----:B------:R-:W1:Y:S01]  /*60e0*/  @P1 LDC R4, c[0x0][0x450] ;  /* 0x00011400ff041b82 */ /* 0x000e620000000800 */
        /* <DEDUP_REMOVED lines=15> */
[----:B0-----:R-:W-:Y:S01]  /*61e0*/  @P1 IMAD.HI.U32 R3, R0, R3, RZ ;  /* 0x0000000300031227 */ /* 0x001fe200078e00ff */
[----:B------:R-:W-:-:S02]  /*61f0*/  CS2R R152, SRZ ;  /* 0x0000000000987805 */ /* 0x000fc4000001ff00 */
[----:B----4-:R-:W-:Y:S02]  /*6200*/  CS2R R42, SRZ ;  /* 0x00000000002a7805 */ /* 0x010fe4000001ff00 */
[----:B------:R-:W-:Y:S02]  /*6210*/  CS2R R40, SRZ ;  /* 0x0000000000287805 */ /* 0x000fe4000001ff00 */
[----:B------:R-:W-:Y:S02]  /*6220*/  CS2R R14, SRZ ;  /* 0x00000000000e7805 */ /* 0x000fe4000001ff00 */
[----:B------:R-:W-:Y:S01]  /*6230*/  CS2R R36, SRZ ;  /* 0x0000000000247805 */ /* 0x000fe2000001ff00 */
[----:B------:R-:W-:Y:S01]  /*6240*/  IMAD.MOV.U32 R6, RZ, RZ, RZ ;  /* 0x000000ffff067224 */ /* 0x000fe200078e00ff */
[----:B------:R-:W-:Y:S02]  /*6250*/  CS2R R10, SRZ ;  /* 0x00000000000a7805 */ /* 0x000fe4000001ff00 */
[----:B-1----:R-:W-:-:S02]  /*6260*/  @P1 SHF.R.U32.HI R0, RZ, R4, R3 ;  /* 0x00000004ff001219 */ /* 0x002fc40000011603 */
[----:B------:R-:W-:Y:S02]  /*6270*/  CS2R R28, SRZ ;  /* 0x00000000001c7805 */ /* 0x000fe4000001ff00 */
[----:B------:R-:W-:Y:S02]  /*6280*/  PLOP3.LUT P1, PT, PT, PT, PT, 0x80, 0x0 ;  /* 0x000000000000781c */ /* 0x000fe40003f2f070 */
[----:B------:R-:W-:Y:S02]  /*6290*/  IADD3 R0, R89, R0, RZ ;  /* 0x0000000059007210 */ /* 0x000fe40007ffe0ff */
[----:B------:R-:W-:-:S03]  /*62a0*/  CS2R R88, SRZ ;  /* 0x0000000000587805 */ /* 0x000fc6000001ff00 */
[----:B------:R-:W-:-:S05]  /*62b0*/  IMAD.HI R0, R0, 0x2aaaaaab, RZ ;  /* 0x2aaaaaab00007827 */ /* 0x000fca00078e02ff */
[----:B------:R-:W-:-:S04]  /*62c0*/  SHF.R.U32.HI R3, RZ, 0x1f, R0 ;  /* 0x0000001fff037819 */ /* 0x000fc80000011600 */
[----:B------:R-:W-:Y:S01]  /*62d0*/  LEA.HI.SX32 R3, R0, R3, 0x1c ;  /* 0x0000000300037211 */ /* 0x000fe200078fe2ff */
[----:B------:R-:W-:-:S03]  /*62e0*/  IMAD.MOV.U32 R0, RZ, RZ, RZ ;  /* 0x000000ffff007224 */ /* 0x000fc600078e00ff */
[----:B------:R-:W-:-:S04]  /*62f0*/  VIMNMX R172, R172, R3, PT ;  /* 0x00000003acac7248 */ /* 0x000fc80003fe0100 */
[----:B------:R-:W-:Y:S01]  /*6300*/  ISETP.GE.AND P2, PT, R172, 0x1, PT ;  /* 0x00000001ac00780c */ /* 0x000fe20003f46270 */
[----:B------:R-:W-:-:S12]  /*6310*/  @P0 BRA `(.L_x_14304) ;  /* 0x00000000000c0947 */ /* 0x000fd80003800000 */
[----:B------:R-:W0:Y:S01]  /*6320*/  FENCE.VIEW.ASYNC.G ;  /* 0x00000000000073c6 */ /* 0x000e220000000100 */
[----:B------:R-:W-:Y:S05]  /*6330*/  WARPSYNC.ALL ;  /* 0x0000000000007948 */ /* 0x000fea0003800000 */
[----:B0-----:R-:W-:Y:S06]  /*6340*/  BAR.ARV 0xc, 0x180 ;  /* 0x0306000000007b1d */ /* 0x001fec0000002000 */
.L_x_14304:
        /* <DEDUP_REMOVED lines=11> */
.L_x_14551:
[----:B01----:R-:W-:Y:S01]  /*6400*/  LEA.HI R0, R14, R14, RZ, 0x1 ;  /* 0x0000000e0e007211 */ /* 0x003fe200078f08ff */
[----:B------:R-:W-:Y:S01]  /*6410*/  BSSY B6, `(.L_x_14307) ;  /* 0x0000019000067945 */ /* 0x000fe20003800000 */
[----:B------:R-:W-:Y:S02]  /*6420*/  IADD3 R26, R19, 0x18400, RZ ;  /* 0x00018400131a7810 */ /* 0x000fe40007ffe0ff */
        /* <DEDUP_REMOVED lines=23> */
.L_x_14308:
[----:B------:R-:W-:Y:S05]  /*65a0*/  BSYNC B6 ;  /* 0x0000000000067941 */ /* 0x000fea0003800000 */
.L_x_14307:
        /* <DEDUP_REMOVED lines=13> */
.L_x_14312:
[----:B-1----:R1:W2:Y:S02]  /*6680*/  SYNCS.PHASECHK.TRANS64.TRYWAIT P0, [R19+URZ+0x22800], R0 ;  /* 0x02280000130075a7 */ /* 0x0022a4000800017f */
[----:B--2---:R-:W-:Y:S05]  /*6690*/  @!P0 NANOSLEEP.SYNCS 0x989680 ;  /* 0x009896800000895d */ /* 0x004fea0003900000 */
[----:B------:R-:W2:Y:S02]  /*66a0*/  @!P0 SYNCS.PHASECHK.TRANS64 P0, [R19+URZ+0x22800], R0 ;  /* 0x02280000130085a7 */ /* 0x000ea4000800007f */
[----:B--2---:R-:W-:Y:S05]  /*66b0*/  @!P0 BRA `(.L_x_14312) ;  /* 0xfffffffc00f08947 */ /* 0x004fea000383ffff */
.L_x_14311:
[----:B------:R-:W-:Y:S05]  /*66c0*/  BSYNC B0 ;  /* 0x0000000000007941 */ /* 0x000fea0003800000 */
.L_x_14310:
[----:B------:R-:W-:Y:S05]  /*66d0*/  BRA `(.L_x_14313) ;  /* 0x0000002c00747947 */ /* 0x000fea0003800000 */
.L_x_14309:
        /* <DEDUP_REMOVED lines=30> */
.L_x_14315:
[----:B------:R-:W-:Y:S05]  /*68c0*/  BSYNC B6 ;  /* 0x0000000000067941 */ /* 0x000fea0003800000 */
.L_x_14314:
        /* <DEDUP_REMOVED lines=45> */
.L_x_14557:
        /* <DEDUP_REMOVED lines=31> */
.L_x_14320:
[----:B------:R-:W-:Y:S05]  /*6d90*/  BSYNC B1 ;  /* 0x0000000000017941 */ /* 0x000fea0003800000 */
.L_x_14319:
[----:B-1---5:R-:W-:Y:S01]  /*6da0*/  IMAD.MOV.U32 R3, RZ, RZ, R21 ;  /* 0x000000ffff037224 */ /* 0x022fe200078e0015 */
[----:B--2---:R-:W-:Y:S01]  /*6db0*/  MOV R0, R20 ;  /* 0x0000001400007202 */ /* 0x004fe20000000f00 */
[----:B---3--:R-:W-:Y:S01]  /*6dc0*/  IMAD.MOV.U32 R5, RZ, RZ, R28 ;  /* 0x000000ffff057224 */ /* 0x008fe200078e001c */
        /* <DEDUP_REMOVED lines=8> */
[----:B------:R-:W-:Y:S01]  /*6e50*/  CS2R R26, SRZ ;  /* 0x00000000001a7805 */ /* 0x000fe2000001ff00 */
[----:B------:R-:W-:Y:S01]  /*6e60*/  IMAD.MOV.U32 R9, RZ, RZ, R31 ;  /* 0x000000ffff097224 */ /* 0x000fe200078e001f */
[----:B------:R-:W-:-:S02]  /*6e70*/  PRMT R43, R43, 0x5410, R0 ;  /* 0x000054102b2b7816 */ /* 0x000fc40000000000 */
[----:B------:R-:W-:Y:S02]  /*6e80*/  PRMT R37, R37, 0x5410, R5 ;  /* 0x0000541025257816 */ /* 0x000fe40000000005 */
[----:B------:R-:W-:Y:S01]  /*6e90*/  PRMT R44, R3, 0x5410, R9 ;  /* 0x00005410032c7816 */ /* 0x000fe20000000009 */
[----:B------:R-:W-:Y:S06]  /*6ea0*/  BRA.DIV UR4, `(.L_x_14321) ;  /* 0x0000013e04f87947 */ /* 0x000fec000b800000 */
[----:B------:R1:W2:Y:S04]  /*6eb0*/  SHFL.IDX PT, R3, R6, 0x1, 0x1c1f ;  /* 0x003c1f0006037f89 */ /* 0x0002a800000e0000 */
[----:B------:R1:W3:Y:S04]  /*6ec0*/  SHFL.IDX PT, R0, R4, 0x1, 0x1c1f ;  /* 0x003c1f0004007f89 */ /* 0x0002e800000e0000 */
[----:B------:R1:W0:Y:S04]  /*6ed0*/  SHFL.IDX PT, R5, R8, 0x1, 0x1c1f ;  /* 0x003c1f0008057f89 */ /* 0x00022800000e0000 */
[----:B----4-:R1:W4:Y:S02]  /*6ee0*/  SHFL.IDX PT, R14, R7, 0x1, 0x1c1f ;  /* 0x003c1f00070e7f89 */ /* 0x01032400000e0000 */
.L_x_14563:
[----:B01----:R-:W5:Y:S04]  /*6ef0*/  LDL R6, [R1+0x3c] ;  /* 0x00003c0001067983 */ /* 0x003f680000100800 */
[----:B------:R-:W2:Y:S01]  /*6f00*/  LDL R39, [R1+0x40] ;  /* 0x0000400001277983 */ /* 0x000ea20000100800 */
[----:B------:R-:W-:Y:S01]  /*6f10*/  IADD3 R33, R33, 0x40, RZ ;  /* 0x0000004021217810 */ /* 0x000fe20007ffe0ff */
[----:B------:R-:W-:Y:S01]  /*6f20*/  BSSY B1, `(.L_x_14322) ;  /* 0x0000022000017945 */ /* 0x000fe20003800000 */
[----:B------:R-:W-:Y:S02]  /*6f30*/  CS2R R10, SRZ ;  /* 0x00000000000a7805 */ /* 0x000fe4000001ff00 */
[----:B------:R-:W-:Y:S02]  /*6f40*/  CS2R R8, SRZ ;  /* 0x0000000000087805 */ /* 0x000fe4000001ff00 */
[----:B------:R-:W-:-:S02]  /*6f50*/  ISETP.GE.AND P0, PT, R33, R38, PT ;  /* 0x000000262100720c */ /* 0x000fc40003f06270 */
[----:B------:R-:W-:Y:S02]  /*6f60*/  CS2R R12, SRZ ;  /* 0x00000000000c7805 */ /* 0x000fe4000001ff00 */
[----:B-----5:R-:W-:-:S04]  /*6f70*/  LEA.HI R4, R6, R6, RZ, 0x1 ;  /* 0x0000000606047211 */ /* 0x020fc800078f08ff */
[----:B------:R-:W-:Y:S01]  /*6f80*/  LOP3.LUT R4, R4, 0xfffffffe, RZ, 0xc0, !PT ;  /* 0xfffffffe04047812 */ /* 0x000fe200078ec0ff */
[----:B--2---:R-:W-:-:S04]  /*6f90*/  IMAD.SHL.U32 R33, R39, 0x40, RZ ;  /* 0x0000004027217824 */ /* 0x004fc800078e00ff */
[----:B------:R-:W-:-:S05]  /*6fa0*/  IMAD.IADD R4, R6, 0x1, -R4 ;  /* 0x0000000106047824 */ /* 0x000fca00078e0a04 */
[----:B------:R-:W-:Y:S01]  /*6fb0*/  SHF.L.U32 R36, R4, 0x1f, RZ ;  /* 0x0000001f04247819 */ /* 0x000fe200000006ff */
[----:B------:R-:W-:Y:S06]  /*6fc0*/  @P0 BRA `(.L_x_14323) ;  /* 0x00000000005c0947 */ /* 0x000fec0003800000 */
[----:B------:R-:W2:Y:S01]  /*6fd0*/  LDL R15, [R1+0x48] ;  /* 0x00004800010f7983 */ /* 0x000ea20000100800 */
[----:B------:R-:W-:Y:S01]  /*6fe0*/  ULDC UR4, c[0x0][0x3f4] ;  /* 0x0000fd0000047ab9 */ /* 0x000fe20000000800 */
[----:B---3--:R-:W-:Y:S01]  /*6ff0*/  IMAD.MOV.U32 R6, RZ, RZ, R0 ;  /* 0x000000ffff067224 */ /* 0x008fe200078e0000 */
[----:B------:R-:W-:Y:S01]  /*7000*/  ISETP.GE.AND P3, PT, R211, UR4, PT ;  /* 0x00000004d3007c0c */ /* 0x000fe2000bf66270 */
[----:B------:R-:W-:Y:S01]  /*7010*/  IMAD.MOV.U32 R7, RZ, RZ, R3 ;  /* 0x000000ffff077224 */ /* 0x000fe200078e0003 */
[----:B------:R-:W-:Y:S02]  /*7020*/  ISETP.GE.AND P2, PT, R204, UR4, PT ;  /* 0x00000004cc007c0c */ /* 0x000fe4000bf46270 */
[----:B------:R-:W-:-:S09]  /*7030*/  CS2R R10, SRZ ;  /* 0x00000000000a7805 */ /* 0x000fd2000001ff00 */
[C---:B------:R-:W-:Y:S01]  /*7040*/  @!P3 IMAD.SHL.U32 R9, R211.reuse, 0x2, RZ ;  /* 0x00000002d309b824 */ /* 0x040fe200078e00ff */
[----:B------:R-:W-:Y:S02]  /*7050*/  CS2R R12, SRZ ;  /* 0x00000000000c7805 */ /* 0x000fe4000001ff00 */
[----:B------:R-:W-:Y:S01]  /*7060*/  CS2R R26, SRZ ;  /* 0x00000000001a7805 */ /* 0x000fe2000001ff00 */
[----:B------:R-:W-:Y:S01]  /*7070*/  @!P2 IMAD.WIDE R6, R204, 0x2, R6 ;  /* 0x00000002cc06a825 */ /* 0x000fe200078e0206 */
[-C--:B------:R-:W-:Y:S02]  /*7080*/  @!P3 IADD3 R34, P0, R0, R9.reuse, RZ ;  /* 0x000000090022b210 */ /* 0x080fe40007f1e0ff */
[----:B----4-:R-:W-:Y:S02]  /*7090*/  @!P3 IADD3 R4, P1, R14, R9, RZ ;  /* 0x000000090e04b210 */ /* 0x010fe40007f3e0ff */
[----:B------:R0:W5:Y:S01]  /*70a0*/  @!P2 LD.E.64 R10, desc[UR40][R6.64] ;  /* 0x00000028060aa980 */ /* 0x000162000c101b00 */
[----:B--2---:R-:W-:Y:S01]  /*70b0*/  @!P3 SHF.L.U64.HI R8, R211, 0x1, R15 ;  /* 0x00000001d308b819 */ /* 0x004fe2000001020f */
[----:B------:R-:W-:-:S03]  /*70c0*/  IMAD.MOV.U32 R15, RZ, RZ, R5 ;  /* 0x000000ffff0f7224 */ /* 0x000fc600078e0005 */
[----:B------:R-:W-:Y:S01]  /*70d0*/  @!P3 IADD3.X R5, R5, R8, RZ, P1, !PT ;  /* 0x000000080505b210 */ /* 0x000fe20000ffe4ff */
[----:B------:R-:W-:Y:S01]  /*70e0*/  @!P3 IMAD.X R35, R3, 0x1, R8, P0 ;  /* 0x000000010323b824 */ /* 0x000fe200000e0608 */
[----:B------:R-:W-:Y:S01]  /*70f0*/  CS2R R8, SRZ ;  /* 0x0000000000087805 */ /* 0x000fe2000001ff00 */
[----:B------:R-:W-:-:S03]  /*7100*/  @!P2 IMAD.WIDE R14, R204, 0x2, R14 ;  /* 0x00000002cc0ea825 */ /* 0x000fc600078e020e */
[----:B------:R0:W5:Y:S04]  /*7110*/  @!P3 LD.E.64 R26, desc[UR40][R34.64] ;  /* 0x00000028221ab980 */ /* 0x000168000c101b00 */
[----:B------:R0:W5:Y:S04]  /*7120*/  @!P2 LD.E.64 R12, desc[UR40][R14.64] ;  /* 0x000000280e0ca980 */ /* 0x000168000c101b00 */
[----:B------:R0:W5:Y:S02]  /*7130*/  @!P3 LD.E.64 R8, desc[UR40][R4.64] ;  /* 0x000000280408b980 */ /* 0x000164000c101b00 */
.L_x_14323:
[----:B------:R-:W-:Y:S05]  /*7140*/  BSYNC B1 ;  /* 0x0000000000017941 */ /* 0x000fea0003800000 */
.L_x_14322:
[----:B0-----:R-:W0:Y:S01]  /*7150*/  S2R R15, SR_TID.X ;  /* 0x00000000000f7919 */ /* 0x001e220000002100 */
[----:B------:R-:W1:Y:S01]  /*7160*/  SYNCS.PHASECHK.TRANS64.TRYWAIT P0, [R19+URZ+0x22800], R36 ;  /* 0x02280024130075a7 */ /* 0x000e62000800017f */
[----:B------:R-:W-:Y:S01]  /*7170*/  LOP3.LUT R33, R33, 0x1c0, RZ, 0xc0, !PT ;  /* 0x000001c021217812 */ /* 0x000fe200078ec0ff */
[----:B-----5:R-:W-:Y:S01]  /*7180*/  IMAD.MOV.U32 R3, RZ, RZ, R26 ;  /* 0x000000ffff037224 */ /* 0x020fe200078e001a */
[----:B------:R-:W-:Y:S01]  /*7190*/  VIADDMNMX R41, R38, -R223, 0x80, PT ;  /* 0x0000008026297446 */ /* 0x000fe200038009df */
[----:B------:R-:W-:Y:S01]  /*71a0*/  IMAD.MOV.U32 R5, RZ, RZ, R11 ;  /* 0x000000ffff057224 */ /* 0x000fe200078e000b */
[----:B---3--:R-:W-:Y:S01]  /*71b0*/  LOP3.LUT R0, R33, 0x18, R16, 0xf8, !PT ;  /* 0x0000001821007812 */ /* 0x008fe200078ef810 */
[----:B------:R-:W-:Y:S01]  /*71c0*/  IMAD.MOV.U32 R6, RZ, RZ, R8 ;  /* 0x000000ffff067224 */ /* 0x000fe200078e0008 */
[----:B------:R-:W-:Y:S01]  /*71d0*/  SHF.R.U32.HI R33, RZ, 0x3, R33 ;  /* 0x00000003ff217819 */ /* 0x000fe20000011621 */
[----:B------:R-:W-:Y:S01]  /*71e0*/  IMAD.MOV.U32 R4, RZ, RZ, R10 ;  /* 0x000000ffff047224 */ /* 0x000fe200078e000a */
[----:B------:R-:W-:Y:S01]  /*71f0*/  PRMT R45, R3, 0x7610, R45 ;  /* 0x00007610032d7816 */ /* 0x000fe2000000002d */
[----:B------:R-:W-:Y:S01]  /*7200*/  IMAD.MOV.U32 R3, RZ, RZ, R27 ;  /* 0x000000ffff037224 */ /* 0x000fe200078e001b */
[----:B------:R-:W-:Y:S01]  /*7210*/  LOP3.LUT R0, R0, R33, RZ, 0x3c, !PT ;  /* 0x0000002100007212 */ /* 0x000fe200078e3cff */
[----:B------:R-:W-:Y:S01]  /*7220*/  BSSY B1, `(.L_x_14324) ;  /* 0x0000014000017945 */ /* 0x000fe20003800000 */
[----:B------:R-:W-:Y:S01]  /*7230*/  PRMT R46, R5, 0x5410, R6 ;  /* 0x00005410052e7816 */ /* 0x000fe20000000006 */
[----:B------:R-:W-:Y:S01]  /*7240*/  IMAD.MOV.U32 R5, RZ, RZ, R12 ;  /* 0x000000ffff057224 */ /* 0x000fe200078e000c */
[----:B------:R-:W-:-:S02]  /*7250*/  PRMT R45, R45, 0x5410, R4 ;  /* 0x000054102d2d7816 */ /* 0x000fc40000000004 */
[----:B----4-:R-:W-:Y:S02]  /*7260*/  PRMT R14, R3, 0x7610, R14 ;  /* 0x00007610030e7816 */ /* 0x010fe4000000000e */
[----:B------:R-:W-:Y:S02]  /*7270*/  MOV R4, R9 ;  /* 0x0000000900047202 */ /* 0x000fe40000000f00 */
[----:B------:R-:W-:Y:S01]  /*7280*/  PRMT R47, R5, 0x7610, R47 ;  /* 0x00007610052f7816 */ /* 0x000fe2000000002f */
[----:B------:R-:W-:Y:S01]  /*7290*/  IMAD.MOV.U32 R5, RZ, RZ, R13 ;  /* 0x000000ffff057224 */ /* 0x000fe200078e000d */
[----:B------:R-:W-:Y:S02]  /*72a0*/  PRMT R14, R14, 0x5410, R4 ;  /* 0x000054100e0e7816 */ /* 0x000fe40000000004 */
[----:B------:R-:W-:Y:S02]  /*72b0*/  LOP3.LUT P2, RZ, R39, 0x4, RZ, 0xc0, !PT ;  /* 0x0000000427ff7812 */ /* 0x000fe4000784c0ff */
[----:B------:R-:W-:Y:S01]  /*72c0*/  ISETP.GE.AND P1, PT, R206, R41, PT ;  /* 0x00000029ce00720c */ /* 0x000fe20003f26270 */
[----:B0-----:R-:W-:-:S05]  /*72d0*/  VIADD R15, R15, 0xffffff80 ;  /* 0xffffff800f0f7836 */ /* 0x001fca0000000000 */
[----:B------:R-:W-:-:S04]  /*72e0*/  SHF.R.S32.HI R7, RZ, 0x1f, R15 ;  /* 0x0000001fff077819 */ /* 0x000fc8000001140f */
[----:B------:R-:W-:-:S04]  /*72f0*/  LEA.HI R7, R7, R15, RZ, 0x5 ;  /* 0x0000000f07077211 */ /* 0x000fc800078f28ff */
[----:B------:R-:W-:-:S05]  /*7300*/  SHF.R.S32.HI R7, RZ, 0x5, R7 ;  /* 0x00000005ff077819 */ /* 0x000fca0000011407 */
[----:B------:R-:W-:-:S04]  /*7310*/  IMAD R0, R7, 0x200, R0 ;  /* 0x0000020007007824 */ /* 0x000fc800078e0200 */
[----:B------:R-:W-:-:S04]  /*7320*/  IMAD R3, R0, 0x2, R19 ;  /* 0x0000000200037824 */ /* 0x000fc800078e0213 */
[C---:B------:R-:W-:Y:S02]  /*7330*/  VIADD R4, R3.reuse, 0x18400 ;  /* 0x0001840003047836 */ /* 0x040fe40000000000 */
[----:B------:R-:W-:Y:S01]  /*7340*/  VIADD R0, R3, 0x18440 ;  /* 0x0001844003007836 */ /* 0x000fe20000000000 */
[----:B-1----:R-:W-:Y:S06]  /*7350*/  @!P0 BRA `(.L_x_14325) ;  /* 0x0000013c003c8947 */ /* 0x002fec0003800000 */
.L_x_14564:
[----:B------:R-:W-:Y:S05]  /*7360*/  BSYNC B1 ;  /* 0x0000000000017941 */ /* 0x000fea0003800000 */
.L_x_14324:
        /* <DEDUP_REMOVED lines=22> */
[C---:B0-----:R-:W-:Y:S01]  /*74d0*/  FMUL.FTZ R36, R30.reuse, R35 ;  /* 0x000000231e247220 */ /* 0x041fe20000410000 */
[----:B------:R-:W-:Y:S01]  /*74e0*/  FMUL.FTZ R38, R30, R33 ;  /* 0x000000211e267220 */ /* 0x000fe20000410000 */
[----:B------:R-:W-:-:S02]  /*74f0*/  HADD2.F32 R15, -RZ, R6.H0_H0 ;  /* 0x20000006ff0f7230 */ /* 0x000fc40000004100 */
[CC--:B------:R-:W-:Y:S01]  /*7500*/  FMUL.FTZ R30, R4.reuse, R34.reuse ;  /* 0x00000022041e7220 */ /* 0x0c0fe20000410000 */
[----:B------:R-:W-:Y:S01]  /*7510*/  FFMA.FTZ R37, R29, R33, -R36 ;  /* 0x000000211d257223 */ /* 0x000fe20000010824 */
[----:B------:R-:W-:Y:S02]  /*7520*/  HADD2.F32 R28, -RZ, R6.H1_H1 ;  /* 0x30000006ff1c7230 */ /* 0x000fe40000004100 */
[-C--:B------:R-:W-:Y:S01]  /*7530*/  FMUL.FTZ R36, R4, R31.reuse ;  /* 0x0000001f04247220 */ /* 0x080fe20000410000 */
[----:B------:R-:W-:Y:S01]  /*7540*/  FFMA.FTZ R33, R7, R31, -R30 ;  /* 0x0000001f07217223 */ /* 0x000fe2000001081e */
[--C-:B------:R-:W-:Y:S02]  /*7550*/  HADD2.F32 R6, -RZ, R5.reuse.H0_H0 ;  /* 0x20000005ff067230 */ /* 0x100fe40000004100 */
[----:B------:R-:W-:Y:S01]  /*7560*/  FFMA.FTZ R38, R29, R35, R38 ;  /* 0x000000231d267223 */ /* 0x000fe20000010026 */
        /* <DEDUP_REMOVED lines=19> */
.L_x_14329:
[----:B------:R-:W-:Y:S05]  /*76a0*/  BSYNC B2 ;  /* 0x0000000000027941 */ /* 0x000fea0003800000 */
.L_x_14328:
[----:B------:R-:W-:Y:S05]  /*76b0*/  @P1 BRA `(.L_x_14327) ;  /* 0x0000000000a81947 */ /* 0x000fea0003800000 */
[----:B-1----:R-:W1:Y:S01]  /*76c0*/  LDS.128 R4, [R0] ;  /* 0x0000000000047984 */ /* 0x002e620000000c00 */
[----:B------:R-:W-:Y:S01]  /*76d0*/  SHF.R.U32.HI R28, RZ, 0x10, R21 ;  /* 0x00000010ff1c7819 */ /* 0x000fe20000011615 */
[----:B------:R-:W-:Y:S01]  /*76e0*/  HADD2.F32 R29, -RZ, R43.H1_H1 ;  /* 0x3000002bff1d7230 */ /* 0x000fe20000004100 */
        /* <DEDUP_REMOVED lines=39> */
.L_x_14327:
[----:B------:R-:W-:Y:S05]  /*7960*/  BSYNC B1 ;  /* 0x0000000000017941 */ /* 0x000fea0003800000 */
.L_x_14326:
        /* <DEDUP_REMOVED lines=50> */
.L_x_14332:
[----:B------:R-:W-:Y:S05]  /*7c90*/  BSYNC B1 ;  /* 0x0000000000017941 */ /* 0x000fea0003800000 */
.L_x_14331:
[----:B------:R-:W-:Y:S05]  /*7ca0*/  @P1 BRA `(.L_x_14330) ;  /* 0x0000001400dc1947 */ /* 0x000fea0003800000 */
[----:B-1----:R-:W1:Y:S01]  /*7cb0*/  LDS.128 R4, [R0+0x2000] ;  /* 0x0020000000047984 */ /* 0x002e620000000c00 */
[----:B------:R-:W-:Y:S01]  /*7cc0*/  SHF.R.U32.HI R15, RZ, 0x10, R9 ;  /* 0x00000010ff0f7819 */ /* 0x000fe20000011609 */
[----:B------:R-:W-:Y:S01]  /*7cd0*/  HADD2.F32 R13, -RZ, R46.H1_H1 ;  /* 0x3000002eff0d7230 */ /* 0x000fe20000004100 */
[----:B------:R-:W-:Y:S01]  /*7ce0*/  SHF.R.U32.HI R12, RZ, 0x10, R27 ;  /* 0x00000010ff0c7819 */ /* 0x000fe2000001161b */
[----:B------:R-:W-:Y:S01]  /*7cf0*/  HADD2.F32 R11, -RZ, R45.H0_H0 ;  /* 0x2000002dff0b7230 */ /* 0x000fe20000004100 */
[----:B------:R-:W-:Y:S01]  /*7d00*/  SHF.R.U64 R25, R8, 0x10, R9 ;  /* 0x0000001008197819 */ /* 0x000fe20000001209 */
[----:B------:R-:W-:Y:S01]  /*7d10*/  HADD2.F32 R15, -RZ, R15.H0_H0 ;  /* 0x2000000fff0f7230 */ /* 0x000fe20000004100 */
[----:B------:R-:W-:Y:S01]  /*7d20*/  SHF.R.U64 R26, R26, 0x10, R27 ;  /* 0x000000101a1a7819 */ /* 0x000fe2000000121b */
[----:B------:R-:W-:Y:S02]  /*7d30*/  HADD2.F32 R12, -RZ, R12.H0_H0 ;  /* 0x2000000cff0c7230 */ /* 0x000fe40000004100 */
[----:B-1----:R-:W-:-:S02]  /*7d40*/  HADD2.F32 R10, -RZ, R7.H1_H1 ;  /* 0x30000007ff0a7230 */ /* 0x002fc40000004100 */
        /* <DEDUP_REMOVED lines=11> */
[--C-:B------:R-:W-:Y:S02]  /*7e00*/  HADD2.F32 R10, -RZ, R14.reuse.H1_H1 ;  /* 0x3000000eff0a7230 */ /* 0x100fe40000004100 */
[----:B------:R-:W-:Y:S01]  /*7e10*/  FFMA.FTZ R24, R9, R15, R24 ;  /* 0x0000000f09187223 */ /* 0x000fe20000010018 */
[--C-:B------:R-:W-:Y:S02]  /*7e20*/  HADD2.F32 R6, -RZ, R5.reuse.H0_H0 ;  /* 0x20000005ff067230 */ /* 0x100fe40000004100 */
        /* <DEDUP_REMOVED lines=19> */
.L_x_14317:
[----:B------:R-:W0:Y:S01]  /*7f60*/  S2R R0, SR_TID.X ;  /* 0x0000000000007919 */ /* 0x000e220000002100 */
[----:B------:R-:W1:Y:S01]  /*7f70*/  LDC R21, c[0x0][0x448] ;  /* 0x00011200ff157b82 */ /* 0x000e620000000800 */
[----:B------:R-:W-:Y:S01]  /*7f80*/  ULDC.64 UR4, c[0x0][0x3f8] ;  /* 0x0000fe0000047ab9 */ /* 0x000fe20000000a00 */
[----:B------:R-:W-:Y:S01]  /*7f90*/  ULDC.64 UR6, c[0x0][0x408] ;  /* 0x0001020000067ab9 */ /* 0x000fe20000000a00 */
[----:B------:R-:W-:Y:S02]  /*7fa0*/  IMAD.MOV.U32 R4, RZ, RZ, R26 ;  /* 0x000000ffff047224 */ /* 0x000fe400078e001a */
[----:B------:R-:W-:Y:S02]  /*7fb0*/  IMAD.MOV.U32 R6, RZ, RZ, R24 ;  /* 0x000000ffff067224 */ /* 0x000fe400078e0018 */
[----:B------:R-:W-:Y:S01]  /*7fc0*/  IMAD.MOV.U32 R7, RZ, RZ, R31 ;  /* 0x000000ffff077224 */ /* 0x000fe200078e001f */
[----:B-1----:R-:W-:Y:S02]  /*7fd0*/  ISETP.NE.AND P0, PT, R21, 0x1, PT ;  /* 0x000000011500780c */ /* 0x002fe40003f05270 */
[----:B0-----:R-:W-:-:S04]  /*7fe0*/  IADD3 R0, R0, -0x80, RZ ;  /* 0xffffff8000007810 */ /* 0x001fc80007ffe0ff */
        /* <DEDUP_REMOVED lines=60> */
[----:B------:R-:W-:Y:S01]  /*83b0*/  IMAD.MOV.U32 R9, RZ, RZ, R35 ;  /* 0x000000ffff097224 */ /* 0x000fe200078e0023 */
[----:B---3--:R-:W-:-:S02]  /*83c0*/  @!P1 MOV R21, R7 ;  /* 0x0000000700159202 */ /* 0x008fc40000000f00 */
[----:B------:R0:W3:Y:S01]  /*83d0*/  SHFL.IDX PT, R0, R26, 0x1, 0x1c1f ;  /* 0x003c1f001a007f89 */ /* 0x0000e200000e0000 */
[----:B------:R-:W-:Y:S01]  /*83e0*/  @!P1 IMAD.MOV.U32 R28, RZ, RZ, R4 ;  /* 0x000000ffff1c9224 */ /* 0x000fe200078e0004 */
[----:B------:R-:W-:Y:S01]  /*83f0*/  PRMT R31, R8, 0x5410, R9 ;  /* 0x00005410081f7816 */ /* 0x000fe20000000009 */
[----:B------:R-:W-:Y:S02]  /*8400*/  @!P1 IMAD.MOV.U32 R29, RZ, RZ, R5 ;  /* 0x000000ffff1d9224 */ /* 0x000fe400078e0005 */
[----:B------:R-:W-:Y:S02]  /*8410*/  @!P1 IMAD.MOV.U32 R20, RZ, RZ, R6 ;  /* 0x000000ffff149224 */ /* 0x000fe400078e0006 */
[----:B------:R-:W-:Y:S02]  /*8420*/  IMAD.MOV.U32 R4, RZ, RZ, R28 ;  /* 0x000000ffff047224 */ /* 0x000fe400078e001c */
[----:B------:R-:W-:Y:S02]  /*8430*/  IMAD.MOV.U32 R5, RZ, RZ, R29 ;  /* 0x000000ffff057224 */ /* 0x000fe400078e001d */
[----:B------:R-:W-:-:S02]  /*8440*/  IMAD.MOV.U32 R6, RZ, RZ, R20 ;  /* 0x000000ffff067224 */ /* 0x000fc400078e0014 */
[----:B------:R-:W-:-:S03]  /*8450*/  IMAD.MOV.U32 R7, RZ, RZ, R21 ;  /* 0x000000ffff077224 */ /* 0x000fc600078e0015 */
[----:B------:R-:W-:Y:S02]  /*8460*/  PRMT R46, R4, 0x5410, R6 ;  /* 0x00005410042e7816 */ /* 0x000fe40000000006 */
[----:B------:R-:W-:Y:S02]  /*8470*/  PRMT R40, R5, 0x5410, R7 ;  /* 0x0000541005287816 */ /* 0x000fe40000000007 */
[----:B012-4-:R-:W-:-:S07]  /*8480*/  CS2R R4, SRZ ;  /* 0x0000000000047805 */ /* 0x017fce000001ff00 */
.L_x_14574:
        /* <DEDUP_REMOVED lines=19> */
[----:B------:R-:W-:Y:S02]  /*85c0*/  IADD3 R4, P2, R14, R4, RZ ;  /* 0x000000040e047210 */ /* 0x000fe40007f5e0ff */
[----:B---3--:R-:W-:-:S03]  /*85d0*/  IADD3.X R9, R0, R5, RZ, P1, !PT ;  /* 0x0000000500097210 */ /* 0x008fc60000ffe4ff */
[----:B------:R-:W-:-:S03]  /*85e0*/  IMAD.X R5, R24, 0x1, R5, P2 ;  /* 0x0000000118057824 */ /* 0x000fc600010e0605 */
[----:B------:R-:W5:Y:S04]  /*85f0*/  LD.E.128 R8, desc[UR40][R8.64] ;  /* 0x0000002808087980 */ /* 0x000f68000c101d00 */
[----:B------:R-:W5:Y:S02]  /*8600*/  LD.E.128 R4, desc[UR40][R4.64] ;  /* 0x0000002804047980 */ /* 0x000f64000c101d00 */
.L_x_14335:
[----:B------:R-:W-:Y:S05]  /*8610*/  BSYNC B1 ;  /* 0x0000000000017941 */ /* 0x000fea0003800000 */
.L_x_14334:
[----:B------:R-:W0:Y:S01]  /*8620*/  SYNCS.PHASECHK.TRANS64.TRYWAIT P1, [R19+URZ+0x22800], R12 ;  /* 0x0228000c130075a7 */ /* 0x000e22000802017f */
[----:B---3-5:R-:W-:Y:S01]  /*8630*/  IMAD.MOV.U32 R0, RZ, RZ, R4 ;  /* 0x000000ffff007224 */ /* 0x028fe200078e0004 */
[----:B------:R-:W-:Y:S01]  /*8640*/  VIADDMNMX R3, R30, -R223, 0x80, PT ;  /* 0x000000801e037446 */ /* 0x000fe200038009df */
[C---:B------:R-:W-:Y:S01]  /*8650*/  VIADD R14, R206.reuse, 0x40 ;  /* 0x00000040ce0e7836 */ /* 0x040fe20000000000 */
[----:B------:R-:W-:Y:S01]  /*8660*/  BSSY B1, `(.L_x_14336) ;  /* 0x000000f000017945 */ /* 0x000fe20003800000 */
[----:B------:R-:W-:Y:S01]  /*8670*/  IMAD.MOV.U32 R13, RZ, RZ, R5 ;  /* 0x000000ffff0d7224 */ /* 0x000fe200078e0005 */
[-C--:B------:R-:W-:Y:S02]  /*8680*/  ISETP.GE.OR P2, PT, R206, R3.reuse, P0 ;  /* 0x00000003ce00720c */ /* 0x080fe40000746670 */
[----:B------:R-:W-:Y:S01]  /*8690*/  PRMT R51, R51, 0x5410, R0 ;  /* 0x0000541033337816 */ /* 0x000fe20000000000 */
[----:B------:R-:W-:Y:S01]  /*86a0*/  IMAD.MOV.U32 R0, RZ, RZ, R6 ;  /* 0x000000ffff007224 */ /* 0x000fe200078e0006 */
[----:B------:R-:W-:Y:S01]  /*86b0*/  ISETP.GE.OR P0, PT, R14, R3, P0 ;  /* 0x000000030e00720c */ /* 0x000fe20000706670 */
[----:B------:R-:W-:Y:S01]  /*86c0*/  IMAD.MOV.U32 R3, RZ, RZ, R7 ;  /* 0x000000ffff037224 */ /* 0x000fe200078e0007 */
[----:B------:R-:W-:Y:S01]  /*86d0*/  PRMT R52, R13, 0x7610, R52 ;  /* 0x000076100d347816 */ /* 0x000fe20000000034 */
[----:B------:R-:W-:Y:S01]  /*86e0*/  IMAD.MOV.U32 R13, RZ, RZ, R8 ;  /* 0x000000ffff0d7224 */ /* 0x000fe200078e0008 */
[----:B------:R-:W-:-:S02]  /*86f0*/  MOV R14, R9 ;  /* 0x00000009000e7202 */ /* 0x000fc40000000f00 */
[----:B------:R-:W-:Y:S01]  /*8700*/  PRMT R52, R52, 0x5410, R0 ;  /* 0x0000541034347816 */ /* 0x000fe20000000000 */
[----:B------:R-:W-:Y:S01]  /*8710*/  IMAD.IADD R0, R16, 0x1, R39 ;  /* 0x0000000110007824 */ /* 0x000fe200078e0227 */
[----:B------:R-:W-:Y:S02]  /*8720*/  PRMT R53, R3, 0x5410, R13 ;  /* 0x0000541003357816 */ /* 0x000fe4000000000d */
[----:B------:R-:W-:Y:S01]  /*8730*/  PRMT R54, R14, 0x7610, R54 ;  /* 0x000076100e367816 */ /* 0x000fe20000000036 */
[----:B0-----:R-:W-:Y:S06]  /*8740*/  @!P1 BRA `(.L_x_14337) ;  /* 0x0000012c00b89947 */ /* 0x001fec0003800000 */
.L_x_14575:
[----:B------:R-:W-:Y:S05]  /*8750*/  BSYNC B1 ;  /* 0x0000000000017941 */ /* 0x000fea0003800000 */
.L_x_14336:
[----:B------:R-:W-:Y:S01]  /*8760*/  BSSY B1, `(.L_x_14338) ;  /* 0x0000069000017945 */ /* 0x000fe20003800000 */
[----:B------:R-:W-:Y:S01]  /*8770*/  IMAD.MOV.U32 R55, RZ, RZ, R10 ;  /* 0x000000ffff377224 */ /* 0x000fe200078e000a */
[----:B------:R-:W-:Y:S01]  /*8780*/  LOP3.LUT R0, R0, 0x38, RZ, 0xc0, !PT ;  /* 0x0000003800007812 */ /* 0x000fe200078ec0ff */
[----:B------:R-:W-:Y:S01]  /*8790*/  IMAD.MOV.U32 R56, RZ, RZ, R11 ;  /* 0x000000ffff387224 */ /* 0x000fe200078e000b */
[----:B------:R-:W-:Y:S06]  /*87a0*/  @P2 BRA `(.L_x_14339) ;  /* 0x0000000400902947 */ /* 0x000fec0003800000 */
[----:B------:R-:W2:Y:S01]  /*87b0*/  LDL R3, [R1+0x40] ;  /* 0x0000400001037983 */ /* 0x000ea20000100800 */
[--C-:B------:R-:W-:Y:S01]  /*87c0*/  SHF.R.U64 R50, R36, 0x10, R37.reuse ;  /* 0x0000001024327819 */ /* 0x100fe20000001225 */
[----:B------:R-:W-:Y:S01]  /*87d0*/  HADD2.F32 R36, -RZ, R40.H0_H0 ;  /* 0x20000028ff247230 */ /* 0x000fe20000004100 */
[----:B------:R-:W-:Y:S01]  /*87e0*/  SHF.R.U32.HI R38, RZ, 0x10, R37 ;  /* 0x00000010ff267819 */ /* 0x000fe20000011625 */
[----:B------:R-:W1:Y:S01]  /*87f0*/  S2R R14, SR_TID.X ;  /* 0x00000000000e7919 */ /* 0x000e620000002100 */
[--C-:B------:R-:W-:Y:S02]  /*8800*/  SHF.R.U64 R48, R28, 0x10, R29.reuse ;  /* 0x000000101c307819 */ /* 0x100fe4000000121d */
[----:B------:R-:W-:Y:S02]  /*8810*/  SHF.R.U32.HI R37, RZ, 0x10, R29 ;  /* 0x00000010ff257819 */ /* 0x000fe4000001161d */
[--C-:B------:R-:W-:Y:S02]  /*8820*/  SHF.R.U64 R49, R34, 0x10, R35.reuse ;  /* 0x0000001022317819 */ /* 0x100fe40000001223 */
[----:B------:R-:W-:Y:S01]  /*8830*/  SHF.R.U32.HI R44, RZ, 0x10, R35 ;  /* 0x00000010ff2c7819 */ /* 0x000fe20000011623 */
[----:B------:R-:W-:Y:S01]  /*8840*/  HADD2.F32 R35, -RZ, R41.H0_H0 ;  /* 0x20000029ff237230 */ /* 0x000fe20000004100 */
[--C-:B------:R-:W-:Y:S01]  /*8850*/  SHF.R.U64 R47, R20, 0x10, R21.reuse ;  /* 0x00000010142f7819 */ /* 0x100fe20000001215 */
[----:B------:R-:W-:Y:S01]  /*8860*/  HADD2.F32 R37, -RZ, R37.H0_H0 ;  /* 0x20000025ff257230 */ /* 0x000fe20000004100 */
[----:B------:R-:W-:Y:S01]  /*8870*/  SHF.R.U32.HI R42, RZ, 0x10, R21 ;  /* 0x00000010ff2a7819 */ /* 0x000fe20000011615 */
[----:B-1----:R-:W-:-:S05]  /*8880*/  VIADD R14, R14, 0xffffff80 ;  /* 0xffffff800e0e7836 */ /* 0x002fca0000000000 */
[----:B------:R-:W-:-:S04]  /*8890*/  SHF.R.S32.HI R24, RZ, 0x1f, R14 ;  /* 0x0000001fff187819 */ /* 0x000fc8000001140e */
[----:B------:R-:W-:-:S04]  /*88a0*/  LEA.HI R24, R24, R14, RZ, 0x5 ;  /* 0x0000000e18187211 */ /* 0x000fc800078f28ff */
[----:B------:R-:W-:Y:S01]  /*88b0*/  SHF.R.S32.HI R24, RZ, 0x5, R24 ;  /* 0x00000005ff187819 */ /* 0x000fe20000011418 */
[----:B--2---:R-:W-:-:S05]  /*88c0*/  IMAD.SHL.U32 R3, R3, 0x40, RZ ;  /* 0x0000004003037824 */ /* 0x004fca00078e00ff */
[----:B------:R-:W-:-:S04]  /*88d0*/  LOP3.LUT R13, R3, 0x1c0, RZ, 0xc0, !PT ;  /* 0x000001c0030d7812 */ /* 0x000fc800078ec0ff */
[----:B------:R-:W-:Y:S02]  /*88e0*/  LOP3.LUT R3, R13, 0x38, R16, 0xf8, !PT ;  /* 0x000000380d037812 */ /* 0x000fe400078ef810 */
[----:B------:R-:W-:-:S04]  /*88f0*/  SHF.R.U32.HI R14, RZ, 0x3, R13 ;  /* 0x00000003ff0e7819 */ /* 0x000fc8000001160d */
[----:B------:R-:W-:-:S05]  /*8900*/  LOP3.LUT R3, R3, R14, RZ, 0x3c, !PT ;  /* 0x0000000e03037212 */ /* 0x000fca00078e3cff */
[----:B0-----:R-:W-:Y:S01]  /*8910*/  IMAD R12, R24, 0x200, R3 ;  /* 0x00000200180c7824 */ /* 0x001fe200078e0203 */
[----:B------:R-:W-:-:S03]  /*8920*/  LOP3.LUT R3, R14, R0, R13, 0x1e, !PT ;  /* 0x000000000e037212 */ /* 0x000fc600078e1e0d */
[----:B------:R-:W-:Y:S01]  /*8930*/  IMAD R43, R12, 0x2, R19 ;  /* 0x000000020c2b7824 */ /* 0x000fe200078e0213 */
[----:B------:R-:W-:-:S04]  /*8940*/  LEA R24, R24, R3, 0x9 ;  /* 0x0000000318187211 */ /* 0x000fc800078e48ff */
[----:B------:R-:W0:Y:S01]  /*8950*/  LDS.128 R12, [R43+0x18400] ;  /* 0x018400002b0c7984 */ /* 0x000e220000000c00 */
        /* <DEDUP_REMOVED lines=8> */
[CC--:B------:R-:W-:Y:S01]  /*89e0*/  FMUL.FTZ R39, R29.reuse, R36.reuse ;  /* 0x000000241d277220 */ /* 0x0c0fe20000410000 */
[-C--:B------:R-:W-:Y:S01]  /*89f0*/  FMUL.FTZ R41, R29, R35.reuse ;  /* 0x000000231d297220 */ /* 0x080fe20000410000 */
[----:B------:R-:W-:Y:S02]  /*8a00*/  HADD2.F32 R29, -RZ, R38.H0_H0 ;  /* 0x20000026ff1d7230 */ /* 0x000fe40000004100 */
[----:B------:R-:W-:Y:S02]  /*8a10*/  HADD2.F32 R38, -RZ, R40.H1_H1 ;  /* 0x30000028ff267230 */ /* 0x000fe40000004100 */
[C---:B------:R-:W-:Y:S01]  /*8a20*/  FFMA.FTZ R39, R20.reuse, R35, -R39 ;  /* 0x0000002314277223 */ /* 0x040fe20000010827 */
[----:B------:R-:W-:Y:S01]  /*8a30*/  FFMA.FTZ R41, R20, R36, R41 ;  /* 0x0000002414297223 */ /* 0x000fe20000010029 */
[C---:B------:R-:W-:Y:S01]  /*8a40*/  FMUL.FTZ R40, R30.reuse, R37 ;  /* 0x000000251e287220 */ /* 0x040fe20000410000 */
[----:B------:R-:W-:Y:S02]  /*8a50*/  HADD2.F32 R20, -RZ, R31.H1_H1 ;  /* 0x3000001fff147230 */ /* 0x000fe40000004100 */
[-C--:B------:R-:W-:Y:S01]  /*8a60*/  FMUL.FTZ R30, R30, R29.reuse ;  /* 0x0000001d1e1e7220 */ /* 0x080fe20000410000 */
[----:B------:R-:W-:Y:S01]  /*8a70*/  FMUL.FTZ R36, R33, R38 ;  /* 0x0000002621247220 */ /* 0x000fe20000410000 */
[----:B------:R-:W-:Y:S01]  /*8a80*/  FFMA.FTZ R40, R13, R29, -R40 ;  /* 0x0000001d0d287223 */ /* 0x000fe20000010828 */
[----:B------:R-:W-:-:S02]  /*8a90*/  HADD2.F32 R29, -RZ, R42.H0_H0 ;  /* 0x2000002aff1d7230 */ /* 0x000fc40000004100 */
[-C--:B------:R-:W-:Y:S01]  /*8aa0*/  FMUL.FTZ R35, R33, R20.reuse ;  /* 0x0000001421237220 */ /* 0x080fe20000410000 */
[----:B------:R-:W-:Y:S01]  /*8ab0*/  FFMA.FTZ R42, R13, R37, R30 ;  /* 0x000000250d2a7223 */ /* 0x000fe2000001001e */
[C---:B------:R-:W-:Y:S01]  /*8ac0*/  FFMA.FTZ R33, R21.reuse, R20, -R36 ;  /* 0x0000001415217223 */ /* 0x040fe20000010824 */
[----:B------:R-:W-:Y:S02]  /*8ad0*/  HADD2.F32 R34, -RZ, R27.H1_H1 ;  /* 0x3000001bff227230 */ /* 0x000fe40000004100 */
[----:B------:R-:W-:Y:S01]  /*8ae0*/  FFMA.FTZ R35, R21, R38, R35 ;  /* 0x0000002615237223 */ /* 0x000fe20000010023 */
[----:B------:R-:W-:Y:S02]  /*8af0*/  HADD2.F32 R25, -RZ, R24.H0_H0 ;  /* 0x20000018ff197230 */ /* 0x000fe40000004100 */
[----:B------:R-:W-:Y:S02]  /*8b00*/  HADD2.F32 R13, -RZ, R44.H0_H0 ;  /* 0x2000002cff0d7230 */ /* 0x000fe40000004100 */
[----:B------:R-:W-:Y:S01]  /*8b10*/  FMUL.FTZ R21, R34, R29 ;  /* 0x0000001d22157220 */ /* 0x000fe20000410000 */
[----:B------:R-:W-:-:S02]  /*8b20*/  HADD2.F32 R36, -RZ, R46.H0_H0 ;  /* 0x2000002eff247230 */ /* 0x000fc40000004100 */
[----:B------:R-:W-:Y:S02]  /*8b30*/  HADD2.F32 R20, -RZ, R51.H0_H0 ;  /* 0x20000033ff147230 */ /* 0x000fe40000004100 */
[-C--:B------:R-:W-:Y:S01]  /*8b40*/  FMUL.FTZ R37, R34, R13.reuse ;  /* 0x0000000d22257220 */ /* 0x080fe20000410000 */
[----:B------:R-:W-:Y:S02]  /*8b50*/  HADD2.F32 R28, -RZ, R15.H1_H1 ;  /* 0x3000000fff1c7230 */ /* 0x000fe40000004100 */
[C---:B------:R-:W-:Y:S01]  /*8b60*/  FMUL.FTZ R38, R25.reuse, R36 ;  /* 0x0000002419267220 */ /* 0x040fe20000410000 */
[----:B------:R-:W-:Y:S02]  /*8b70*/  HADD2.F32 R3, -RZ, R12.H0_H0 ;  /* 0x2000000cff037230 */ /* 0x000fe40000004100 */
[----:B------:R-:W-:Y:S01]  /*8b80*/  FMUL.FTZ R25, R25, R20 ;  /* 0x0000001419197220 */ /* 0x000fe20000410000 */
[----:B------:R-:W-:Y:S02]  /*8b90*/  HADD2.F32 R27, -RZ, R26.H0_H0 ;  /* 0x2000001aff1b7230 */ /* 0x000fe40000004100 */
[----:B------:R-:W-:Y:S01]  /*8ba0*/  FFMA.FTZ R44, R28, R13, -R21 ;  /* 0x0000000d1c2c7223 */ /* 0x000fe20000010815 */
[----:B------:R-:W-:-:S02]  /*8bb0*/  HADD2.F32 R34, -RZ, R46.H1_H1 ;  /* 0x3000002eff227230 */ /* 0x000fc40000004100 */
[----:B------:R-:W-:Y:S01]  /*8bc0*/  FFMA.FTZ R46, R28, R29, R37 ;  /* 0x0000001d1c2e7223 */ /* 0x000fe20000010025 */
[----:B------:R-:W-:Y:S02]  /*8bd0*/  HADD2.F32 R30, -RZ, R31.H0_H0 ;  /* 0x2000001fff1e7230 */ /* 0x000fe40000004100 */
[C---:B------:R-:W-:Y:S01]  /*8be0*/  FFMA.FTZ R38, R3.reuse, R20, -R38 ;  /* 0x0000001403267223 */ /* 0x040fe20000010826 */
[----:B------:R-:W-:Y:S02]  /*8bf0*/  HADD2.F32 R15, -RZ, R14.H0_H0 ;  /* 0x2000000eff0f7230 */ /* 0x000fe40000004100 */
        /* <DEDUP_REMOVED lines=31> */
.L_x_14339:
[----:B------:R-:W-:Y:S05]  /*8df0*/  BSYNC B1 ;  /* 0x0000000000017941 */ /* 0x000fea0003800000 */
.L_x_14338:
[----:B------:R-:W-:Y:S01]  /*8e00*/  PRMT R41, R55, 0x5410, R56 ;  /* 0x0000541037297816 */ /* 0x000fe20000000038 */
[----:B------:R-:W-:Y:S06]  /*8e10*/  @P0 BRA `(.L_x_14330) ;  /* 0x0000000400800947 */ /* 0x000fec0003800000 */
[----:B------:R-:W2:Y:S01]  /*8e20*/  LDL R3, [R1+0xc] ;  /* 0x00000c0001037983 */ /* 0x000ea20000100800 */
[C---:B01----:R-:W-:Y:S02]  /*8e30*/  VIADD R12, R206.reuse, 0x40 ;  /* 0x00000040ce0c7836 */ /* 0x043fe40000000000 */
        /* <DEDUP_REMOVED lines=9> */
[----:B------:R-:W-:Y:S02]  /*8ed0*/  SHF.R.U64 R40, R8, 0x10, R9 ;  /* 0x0000001008287819 */ /* 0x000fe40000001209 */
[----:B------:R-:W-:Y:S02]  /*8ee0*/  SHF.R.U32.HI R28, RZ, 0x10, R5 ;  /* 0x00000010ff1c7819 */ /* 0x000fe40000011605 */
[--C-:B------:R-:W-:Y:S02]  /*8ef0*/  SHF.R.U64 R39, R10, 0x10, R11.reuse ;  /* 0x000000100a277819 */ /* 0x100fe4000000120b */
[----:B------:R-:W-:Y:S01]  /*8f00*/  SHF.R.U32.HI R38, RZ, 0x10, R11 ;  /* 0x00000010ff267819 */ /* 0x000fe2000001160b */
[----:B------:R-:W-:Y:S01]  /*8f10*/  HADD2.F32 R11, -RZ, R54.H0_H0 ;  /* 0x20000036ff0b7230 */ /* 0x000fe20000004100 */
[----:B------:R-:W-:Y:S01]  /*8f20*/  SHF.R.U32.HI R20, RZ, 0x10, R9 ;  /* 0x00000010ff147819 */ /* 0x000fe20000011609 */
[----:B------:R-:W-:Y:S01]  /*8f30*/  HADD2.F32 R28, -RZ, R28.H0_H0 ;  /* 0x2000001cff1c7230 */ /* 0x000fe20000004100 */
[----:B------:R-:W-:-:S02]  /*8f40*/  SHF.R.U64 R37, R4, 0x10, R5 ;  /* 0x0000001004257819 */ /* 0x000fc40000001205 */
[--C-:B------:R-:W-:Y:S02]  /*8f50*/  SHF.R.U64 R35, R6, 0x10, R7.reuse ;  /* 0x0000001006237819 */ /* 0x100fe40000001207 */
[----:B------:R-:W-:Y:S01]  /*8f60*/  SHF.R.U32.HI R33, RZ, 0x10, R7 ;  /* 0x00000010ff217819 */ /* 0x000fe20000011607 */
[----:B--2---:R-:W-:-:S04]  /*8f70*/  IMAD.IADD R0, R3, 0x1, R0 ;  /* 0x0000000103007824 */ /* 0x004fc800078e0200 */
[----:B------:R-:W-:Y:S01]  /*8f80*/  IMAD R0, R0, 0x2, R19 ;  /* 0x0000000200007824 */ /* 0x000fe200078e0213 */
[----:B---3--:R-:W0:Y:S04]  /*8f90*/  LDS.128 R12, [R42+0x18400] ;  /* 0x018400002a0c7984 */ /* 0x008e280000000c00 */
[----:B------:R-:W1:Y:S01]  /*8fa0*/  LDS.128 R24, [R0+0x18400] ;  /* 0x0184000000187984 */ /* 0x000e620000000c00 */
[----:B0-----:R-:W-:Y:S02]  /*8fb0*/  HADD2.F32 R4, -RZ, R13.H0_H0 ;  /* 0x2000000dff047230 */ /* 0x001fe40000004100 */
[--C-:B-1----:R-:W-:Y:S02]  /*8fc0*/  HADD2.F32 R8, -RZ, R25.reuse.H0_H0 ;  /* 0x20000019ff087230 */ /* 0x102fe40000004100 */
[----:B------:R-:W-:-:S03]  /*8fd0*/  HADD2.F32 R25, -RZ, R25.H1_H1 ;  /* 0x30000019ff197230 */ /* 0x000fc60000004100 */
[C---:B------:R-:W-:Y:S01]  /*8fe0*/  FMUL.FTZ R29, R8.reuse, R21 ;  /* 0x00000015081d7220 */ /* 0x040fe20000410000 */
[-C--:B------:R-:W-:Y:S01]  /*8ff0*/  FMUL.FTZ R31, R8, R11.reuse ;  /* 0x0000000b081f7220 */ /* 0x080fe20000410000 */
[----:B------:R-:W-:Y:S02]  /*9000*/  HADD2.F32 R13, -RZ, R13.H1_H1 ;  /* 0x3000000dff0d7230 */ /* 0x000fe40000004100 */
[----:B------:R-:W-:Y:S01]  /*9010*/  FMUL.FTZ R30, R25, R28 ;  /* 0x0000001c191e7220 */ /* 0x000fe20000410000 */
[----:B------:R-:W-:Y:S02]  /*9020*/  HADD2.F32 R8, -RZ, R20.H0_H0 ;  /* 0x20000014ff087230 */ /* 0x000fe40000004100 */
[C---:B------:R-:W-:Y:S01]  /*9030*/  FFMA.FTZ R29, R4.reuse, R11, -R29 ;  /* 0x0000000b041d7223 */ /* 0x040fe2000001081d */
[----:B------:R-:W-:Y:S02]  /*9040*/  HADD2.F32 R7, -RZ, R24.H0_H0 ;  /* 0x20000018ff077230 */ /* 0x000fe40000004100 */
[----:B------:R-:W-:Y:S01]  /*9050*/  FFMA.FTZ R31, R4, R21, R31 ;  /* 0x00000015041f7223 */ /* 0x000fe2000001001f */
[----:B------:R-:W-:-:S02]  /*9060*/  HADD2.F32 R20, -RZ, R51.H1_H1 ;  /* 0x30000033ff147230 */ /* 0x000fc40000004100 */
[----:B------:R-:W-:Y:S02]  /*9070*/  HADD2.F32 R4, -RZ, R53.H1_H1 ;  /* 0x30000035ff047230 */ /* 0x000fe40000004100 */
[-C--:B------:R-:W-:Y:S01]  /*9080*/  FFMA.FTZ R34, R13, R8.reuse, -R30 ;  /* 0x000000080d227223 */ /* 0x080fe2000001081e */
[----:B------:R-:W-:Y:S02]  /*9090*/  HADD2.F32 R3, -RZ, R12.H0_H0 ;  /* 0x2000000cff037230 */ /* 0x000fe40000004100 */
[----:B------:R-:W-:Y:S01]  /*90a0*/  FMUL.FTZ R36, R25, R8 ;  /* 0x0000000819247220 */ /* 0x000fe20000410000 */
[C---:B------:R-:W-:Y:S01]  /*90b0*/  FMUL.FTZ R30, R7.reuse, R20 ;  /* 0x00000014071e7220 */ /* 0x040fe20000410000 */
[----:B------:R-:W-:Y:S02]  /*90c0*/  HADD2.F32 R9, -RZ, R26.H0_H0 ;  /* 0x2000001aff097230 */ /* 0x000fe40000004100 */
[----:B------:R-:W-:Y:S01]  /*90d0*/  FMUL.FTZ R7, R7, R4 ;  /* 0x0000000407077220 */ /* 0x000fe20000410000 */
[----:B------:R-:W-:-:S02]  /*90e0*/  HADD2.F32 R8, -RZ, R52.H1_H1 ;  /* 0x30000034ff087230 */ /* 0x000fc40000004100 */
[----:B------:R-:W-:Y:S01]  /*90f0*/  FFMA.FTZ R36, R13, R28, R36 ;  /* 0x0000001c0d247223 */ /* 0x000fe20000010024 */
[C---:B------:R-:W-:Y:S01]  /*9100*/  FFMA.FTZ R30, R3.reuse, R4, -R30 ;  /* 0x00000004031e7223 */ /* 0x040fe2000001081e */
[----:B------:R-:W-:Y:S02]  /*9110*/  HADD2.F32 R5, -RZ, R14.H0_H0 ;  /* 0x2000000eff057230 */ /* 0x000fe40000004100 */
[----:B------:R-:W-:Y:S01]  /*9120*/  FFMA.FTZ R13, R3, R20, R7 ;  /* 0x00000014030d7223 */ /* 0x000fe20000010007 */
[----:B------:R-:W-:Y:S02]  /*9130*/  HADD2.F32 R4, -RZ, R41.H0_H0 ;  /* 0x20000029ff047230 */ /* 0x000fe40000004100 */
[----:B------:R-:W-:Y:S01]  /*9140*/  FMUL.FTZ R20, R9, R8 ;  /* 0x0000000809147220 */ /* 0x000fe20000410000 */
[----:B------:R-:W-:Y:S02]  /*9150*/  HADD2.F32 R10, -RZ, R27.H0_H0 ;  /* 0x2000001bff0a7230 */ /* 0x000fe40000004100 */
[----:B------:R-:W-:-:S02]  /*9160*/  HADD2.F32 R3, -RZ, R41.H1_H1 ;  /* 0x30000029ff037230 */ /* 0x000fc40000004100 */
[----:B------:R-:W-:Y:S02]  /*9170*/  HADD2.F32 R7, -RZ, R53.H0_H0 ;  /* 0x20000035ff077230 */ /* 0x000fe40000004100 */
[-C--:B------:R-:W-:Y:S01]  /*9180*/  FMUL.FTZ R28, R9, R4.reuse ;  /* 0x00000004091c7220 */ /* 0x080fe20000410000 */
[----:B------:R-:W-:Y:S01]  /*9190*/  FFMA.FTZ R21, R5, R4, -R20 ;  /* 0x0000000405157223 */ /* 0x000fe20000010814 */
[----:B------:R-:W-:Y:S02]  /*91a0*/  HADD2.F32 R6, -RZ, R15.H0_H0 ;  /* 0x2000000fff067230 */ /* 0x000fe40000004100 */
        /* <DEDUP_REMOVED lines=39> */
.L_x_14330:
[----:B------:R-:W-:Y:S05]  /*9420*/  BSYNC B0 ;  /* 0x0000000000007941 */ /* 0x000fea0003800000 */
.L_x_14316:
        /* <DEDUP_REMOVED lines=8> */
.L_x_14313:
        /* <DEDUP_REMOVED lines=8> */
.L_x_14340:
[----:B------:R-:W-:Y:S01]  /*9530*/  IMAD R9, R23, 0x8, R19 ;  /* 0x0000000817097824 */ /* 0x000fe200078e0213 */
[----:B------:R-:W-:-:S04]  /*9540*/  SHF.L.U32 R72, R207, 0x1f, RZ ;  /* 0x0000001fcf487819 */ /* 0x000fc800000006ff */
[----:B------:R1:W2:Y:S01]  /*9550*/  SYNCS.PHASECHK.TRANS64.TRYWAIT P1, [R9+URZ+0x22830], R72 ;  /* 0x02283048090075a7 */ /* 0x0002a2000802017f */
[----:B------:R-:W-:Y:S05]  /*9560*/  @!P0 BRA `(.L_x_14341) ;  /* 0x0000000000048947 */ /* 0x000fea0003800000 */
[----:B------:R-:W-:Y:S01]  /*9570*/  BPT.TRAP 0x1 ;  /* 0x000000040000795c */ /* 0x000fe20000300000 */
.L_x_14341:
[----:B------:R-:W-:Y:S01]  /*9580*/  VIADD R0, R19, 0x1c400 ;  /* 0x0001c40013007836 */ /* 0x000fe20000000000 */
[----:B------:R-:W-:Y:S01]  /*9590*/  LOP3.LUT R6, R32, 0x10000, RZ, 0xfc, !PT ;  /* 0x0001000020067812 */ /* 0x000fe200078efcff */
[----:B------:R-:W-:-:S03]  /*95a0*/  IMAD.MOV.U32 R7, RZ, RZ, 0x40000040 ;  /* 0x40000040ff077424 */ /* 0x000fc600078e00ff */
[----:B------:R-:W-:-:S04]  /*95b0*/  SHF.R.U32.HI R0, RZ, 0x4, R0 ;  /* 0x00000004ff007819 */ /* 0x000fc80000011600 */
[----:B------:R-:W-:-:S04]  /*95c0*/  LOP3.LUT R0, R0, 0x3fff, RZ, 0xc0, !PT ;  /* 0x00003fff00007812 */ /* 0x000fc800078ec0ff */
[----:B------:R-:W-:Y:S01]  /*95d0*/  LOP3.LUT R222, R0, 0x10000, RZ, 0xfc, !PT ;  /* 0x0001000000de7812 */ /* 0x000fe200078efcff */
[----:B--2---:R-:W-:Y:S06]  /*95e0*/  @P1 BRA `(.L_x_14342) ;  /* 0x0000000000081947 */ /* 0x004fec0003800000 */
[----:B------:R-:W2:Y:S02]  /*95f0*/  SYNCS.PHASECHK.TRANS64.TRYWAIT P1, [R9+URZ+0x22830], R72 ;  /* 0x02283048090075a7 */ /* 0x000ea4000802017f */
[----:B--2---:R-:W-:Y:S05]  /*9600*/  @!P1 BRA `(.L_x_14343) ;  /* 0x00000120001c9947 */ /* 0x004fea0003800000 */
.L_x_14342:
[----:B------:R-:W-:Y:S01]  /*9610*/  IMAD R4, R23, 0x300, R222 ;  /* 0x0000030017047824 */ /* 0x000fe200078e02de */
        /* <DEDUP_REMOVED lines=10> */
[----:B------:R-:W-:Y:S01]  /*96c0*/  MOV R11, 0x40000040 ;  /* 0x40000040000b7802 */ /* 0x000fe20000000f00 */
[----:B------:R-:W-:Y:S01]  /*96d0*/  VIADD R12, R6, 0x4 ;  /* 0x00000004060c7836 */ /* 0x000fe20000000000 */
[----:B------:R-:W-:Y:S01]  /*96e0*/  MOV R5, 0x40000040 ;  /* 0x4000004000057802 */ /* 0x000fe20000000f00 */
[----:B------:R-:W-:Y:S01]  /*96f0*/  IMAD.MOV.U32 R13, RZ, RZ, 0x40000040 ;  /* 0x40000040ff0d7424 */ /* 0x000fe200078e00ff */
[----:B------:R-:W3:Y:S07]  /*9700*/  S2R R0, SR_TID.X ;  /* 0x0000000000007919 */ /* 0x000eee0000002100 */
[----:B------:R-:W-:Y:S01]  /*9710*/  HGMMA.64x96x16.F32 R24, gdesc[UR4], RZ, !UPT, gsb0 ;  /* 0x01600000041879f0 */ /* 0x000fe2000c0008ff */
[----:B------:R-:W-:-:S02]  /*9720*/  R2UR UR4, R20 ;  /* 0x00000000140472ca */ /* 0x000fc400000e0000 */
[----:B------:R-:W-:Y:S02]  /*9730*/  R2UR UR5, R21 ;  /* 0x00000000150572ca */ /* 0x000fe400000e0000 */
[----:B------:R-:W-:Y:S01]  /*9740*/  R2UR UR6, R10 ;  /* 0x000000000a0672ca */ /* 0x000fe200000e0000 */
[C---:B------:R-:W-:Y:S01]  /*9750*/  VIADD R10, R4.reuse, 0x4 ;  /* 0x00000004040a7836 */ /* 0x040fe20000000000 */
[----:B------:R-:W-:Y:S01]  /*9760*/  R2UR UR7, R11 ;  /* 0x000000000b0772ca */ /* 0x000fe200000e0000 */
[----:B------:R-:W-:Y:S02]  /*9770*/  IMAD.MOV.U32 R11, RZ, RZ, 0x40000040 ;  /* 0x40000040ff0b7424 */ /* 0x000fe400078e00ff */
[----:B------:R-:W-:Y:S01]  /*9780*/  VIADD R4, R4, 0x6 ;  /* 0x0000000604047836 */ /* 0x000fe20000000000 */
[----:B---3--:R-:W-:-:S04]  /*9790*/  SHF.R.U32.HI R0, RZ, 0x7, R0 ;  /* 0x00000007ff007819 */ /* 0x008fc80000011600 */
[----:B------:R-:W-:Y:S01]  /*97a0*/  IADD3 R212, -R0, 0xb, RZ ;  /* 0x0000000b00d47810 */ /* 0x000fe20007ffe1ff */
[----:B------:R-:W-:Y:S02]  /*97b0*/  WARPGROUP.DEPBAR.LE gsb0, 0x0 ;  /* 0x00008000000079c5 */ /* 0x000fe40000010000 */
[----:B------:R-:W-:-:S06]  /*97c0*/  WARPGROUP.ARRIVE ;  /* 0x00000000000079c5 */ /* 0x000fcc0000000000 */
[----:B------:R-:W-:Y:S01]  /*97d0*/  HGMMA.64x96x16.F32 R24, gdesc[UR4], R24, gsb0 ;  /* 0x01600000041879f0 */ /* 0x000fe20008000818 */
        /* <DEDUP_REMOVED lines=20> */
.L_x_14344:
[----:B------:R-:W4:Y:S01]  /*9920*/  LDL R0, [R1+0x10] ;  /* 0x0000100001007983 */ /* 0x000f220000100800 */
[----:B------:R-:W5:Y:S03]  /*9930*/  LDC R3, c[0x0][0x448] ;  /* 0x00011200ff037b82 */ /* 0x000f660000000800 */
[----:B------:R-:W2:Y:S04]  /*9940*/  LDL R8, [R1+0x4] ;  /* 0x0000040001087983 */ /* 0x000ea80000100800 */
[----:B------:R-:W3:Y:S01]  /*9950*/  LDL R5, [R1+0x18] ;  /* 0x0000180001057983 */ /* 0x000ee20000100800 */
[----:B------:R-:W-:Y:S01]  /*9960*/  LOP3.LUT R22, R22, 0xfffffff7, RZ, 0xc0, !PT ;  /* 0xfffffff716167812 */ /* 0x000fe200078ec0ff */
[----:B------:R-:W-:Y:S01]  /*9970*/  ULDC UR4, c[0x0][0x988] ;  /* 0x0002620000047ab9 */ /* 0x000fe20000000800 */
[----:B------:R-:W0:Y:S01]  /*9980*/  S2R R75, SR_CgaCtaId ;  /* 0x00000000004b7919 */ /* 0x000e220000008800 */
[----:B-----5:R-:W-:-:S13]  /*9990*/  ISETP.NE.AND P1, PT, R3, 0x1, PT ;  /* 0x000000010300780c */ /* 0x020fda0003f25270 */
[----:B------:R-:W5:Y:S01]  /*99a0*/  @P1 LDC R3, c[0x0][0x44c] ;  /* 0x00011300ff031b82 */ /* 0x000f620000000800 */
[----:B------:R-:W-:-:S07]  /*99b0*/  @P1 LOP3.LUT R22, R22, 0x8, RZ, 0xfc, !PT ;  /* 0x0000000816161812 */ /* 0x000fce00078efcff */
[----:B------:R-:W1:Y:S01]  /*99c0*/  @P1 LDC R4, c[0x0][0x450] ;  /* 0x00011400ff041b82 */ /* 0x000e620000000800 */
[----:B----4-:R-:W-:-:S04]  /*99d0*/  IMAD.IADD R0, R0, 0x1, R223 ;  /* 0x0000000100007824 */ /* 0x010fc800078e02df */
[----:B-----5:R-:W-:-:S05]  /*99e0*/  @P1 IMAD.HI.U32 R3, R0, R3, RZ ;  /* 0x0000000300031227 */ /* 0x020fca00078e00ff */
[----:B-1----:R-:W-:Y:S01]  /*99f0*/  @P1 SHF.R.U32.HI R0, RZ, R4, R3 ;  /* 0x00000004ff001219 */ /* 0x002fe20000011603 */
[----:B--2---:R-:W-:-:S04]  /*9a00*/  IMAD R3, R172, -0x60, R8 ;  /* 0xffffffa0ac037824 */ /* 0x004fc800078e0208 */
[----:B------:R-:W1:Y:S01]  /*9a10*/  SHFL.IDX PT, R4, R0, 0x1, 0x1c1f ;  /* 0x003c1f0000047f89 */ /* 0x000e6200000e0000 */
[----:B------:R-:W-:-:S03]  /*9a20*/  VIADD R3, R3, 0x60 ;  /* 0x0000006003037836 */ /* 0x000fc60000000000 */
[----:B------:R-:W2:Y:S01]  /*9a30*/  SHFL.IDX PT, R0, R0, RZ, 0x1c1f ;  /* 0x001c1fff00007589 */ /* 0x000ea200000e0000 */
[----:B---3--:R-:W-:-:S05]  /*9a40*/  IMAD R3, R5, -0x2, R3 ;  /* 0xfffffffe05037824 */ /* 0x008fca00078e0203 */
[----:B------:R-:W-:-:S04]  /*9a50*/  IADD3 R8, -R220, 0x1, R3 ;  /* 0x00000001dc087810 */ /* 0x000fc80007ffe103 */
        /* <DEDUP_REMOVED lines=58> */
[C---:B------:R-:W-:Y:S02]  /*9e00*/  ISETP.GT.AND P2, PT, R5.reuse, 0x50, PT ;  /* 0x000000500500780c */ /* 0x040fe40003f44270 */
[----:B------:R-:W-:Y:S02]  /*9e10*/  FMNMX.FTZ R15, R62, R15, !PT ;  /* 0x0000000f3e0f7209 */ /* 0x000fe40007810000 */
[----:B------:R-:W-:-:S02]  /*9e20*/  ISETP.GT.AND P1, PT, R5, 0x51, PT ;  /* 0x000000510500780c */ /* 0x000fc40003f24270 */
[----:B------:R-:W-:Y:S02]  /*9e30*/  FSEL R66, R66, -INF , P2 ;  /* 0xff80000042427808 */ /* 0x000fe40001000000 */
[----:B------:R-:W-:Y:S02]  /*9e40*/  FMNMX.FTZ R15, R78, R15, !PT ;  /* 0x0000000f4e0f7209 */ /* 0x000fe40007810000 */
[----:B------:R-:W-:Y:S02]  /*9e50*/  FSEL R76, R67, -INF , P1 ;  /* 0xff800000434c7808 */ /* 0x000fe40000800000 */
[C---:B------:R-:W-:Y:S02]  /*9e60*/  ISETP.GT.AND P2, PT, R5.reuse, 0x58, PT ;  /* 0x000000580500780c */ /* 0x040fe40003f44270 */
[----:B------:R-:W-:Y:S02]  /*9e70*/  ISETP.GT.AND P1, PT, R5, 0x59, PT ;  /* 0x000000590500780c */ /* 0x000fe40003f24270 */
[----:B--2---:R-:W-:Y:S01]  /*9e80*/  VIADDMNMX R51, R0, R8, R3, PT ;  /* 0x0000000800337246 */ /* 0x004fe20003800103 */
[----:B------:R-:W-:Y:S01]  /*9e90*/  IMAD.U32 R0, RZ, RZ, UR4 ;  /* 0x00000004ff007e24 */ /* 0x000fe2000f8e00ff */
[----:B------:R-:W-:-:S02]  /*9ea0*/  FMNMX.FTZ R15, R66, R15, !PT ;  /* 0x0000000f420f7209 */ /* 0x000fc40007810000 */
[----:B------:R-:W-:Y:S02]  /*9eb0*/  FSEL R70, R70, -INF , P2 ;  /* 0xff80000046467808 */ /* 0x000fe40001000000 */
[----:B------:R-:W-:Y:S02]  /*9ec0*/  FSEL R71, R71, -INF , P1 ;  /* 0xff80000047477808 */ /* 0x000fe40000800000 */
[C---:B------:R-:W-:Y:S02]  /*9ed0*/  ISETP.GT.AND P1, PT, R51.reuse, RZ, PT ;  /* 0x000000ff3300720c */ /* 0x040fe40003f24270 */
[C---:B------:R-:W-:Y:S02]  /*9ee0*/  ISETP.GT.AND P2, PT, R51.reuse, 0x1, PT ;  /* 0x000000013300780c */ /* 0x040fe40003f44270 */
[----:B------:R-:W-:Y:S02]  /*9ef0*/  FMNMX.FTZ R15, R76, R15, !PT ;  /* 0x0000000f4c0f7209 */ /* 0x000fe40007810000 */
[----:B------:R-:W-:-:S02]  /*9f00*/  ISETP.GT.AND P3, PT, R51, 0x8, PT ;  /* 0x000000083300780c */ /* 0x000fc40003f64270 */
[----:B------:R-:W-:Y:S02]  /*9f10*/  FSEL R39, R24, -INF , P1 ;  /* 0xff80000018277808 */ /* 0x000fe40000800000 */
[----:B------:R-:W-:Y:S02]  /*9f20*/  FSEL R35, R25, -INF , P2 ;  /* 0xff80000019237808 */ /* 0x000fe40001000000 */
[----:B------:R-:W-:Y:S02]  /*9f30*/  FMNMX.FTZ R94, R70, R15, !PT ;  /* 0x0000000f465e7209 */ /* 0x000fe40007810000 */
[----:B------:R-:W-:Y:S02]  /*9f40*/  ISETP.GT.AND P1, PT, R51, 0x9, PT ;  /* 0x000000093300780c */ /* 0x000fe40003f24270 */
[----:B------:R-:W-:Y:S02]  /*9f50*/  FSEL R27, R28, -INF , P3 ;  /* 0xff8000001c1b7808 */ /* 0x000fe40001800000 */
[----:B------:R-:W-:-:S02]  /*9f60*/  FMNMX.FTZ R8, R39, R35, !PT ;  /* 0x0000002327087209 */ /* 0x000fc40007810000 */
[----:B------:R-:W-:Y:S02]  /*9f70*/  FMNMX.FTZ R94, R71, R94, !PT ;  /* 0x0000005e475e7209 */ /* 0x000fe40007810000 */
[----:B------:R-:W-:Y:S02]  /*9f80*/  ISETP.GT.AND P2, PT, R51, 0x10, PT ;  /* 0x000000103300780c */ /* 0x000fe40003f44270 */
[----:B------:R-:W-:Y:S01]  /*9f90*/  FSEL R29, R29, -INF , P1 ;  /* 0xff8000001d1d7808 */ /* 0x000fe20000800000 */
[----:B------:R-:W1:Y:S01]  /*9fa0*/  SHFL.BFLY PT, R5, R94, 0x2, 0x1f ;  /* 0x0c401f005e057f89 */ /* 0x000e6200000e0000 */
        /* <DEDUP_REMOVED lines=19> */
[----:B-1----:R-:W-:Y:S02]  /*a0e0*/  FMNMX.FTZ R5, R94, R5, !PT ;  /* 0x000000055e057209 */ /* 0x002fe40007810000 */
[----:B------:R-:W-:-:S02]  /*a0f0*/  ISETP.GT.AND P2, PT, R51, 0x29, PT ;  /* 0x000000293300780c */ /* 0x000fc40003f44270 */
[----:B------:R-:W-:Y:S01]  /*a100*/  FSEL R43, R44, -INF , P1 ;  /* 0xff8000002c2b7808 */ /* 0x000fe20000800000 */
[----:B------:R-:W1:Y:S01]  /*a110*/  SHFL.BFLY PT, R96, R5, 0x1, 0x1f ;  /* 0x0c201f0005607f89 */ /* 0x000e6200000e0000 */
        /* <DEDUP_REMOVED lines=22> */
[----:B------:R-:W-:Y:S01]  /*a280*/  FMUL.FTZ R5, R3, R0 ;  /* 0x0000000003057220 */ /* 0x000fe20000410000 */
[----:B------:R-:W-:-:S02]  /*a290*/  FMNMX.FTZ R32, R73, R28, !PT ;  /* 0x0000001c49207209 */ /* 0x000fc40007810000 */
[----:B------:R-:W-:Y:S02]  /*a2a0*/  ISETP.GT.AND P2, PT, R51, 0x49, PT ;  /* 0x000000493300780c */ /* 0x000fe40003f44270 */
[----:B------:R-:W-:Y:S02]  /*a2b0*/  FSEL R45, R60, -INF , P1 ;  /* 0xff8000003c2d7808 */ /* 0x000fe40000800000 */
[----:B------:R-:W-:Y:S02]  /*a2c0*/  FMNMX.FTZ R32, R57, R32, !PT ;  /* 0x0000002039207209 */ /* 0x000fe40007810000 */
[----:B------:R-:W-:Y:S02]  /*a2d0*/  FSETP.NEU.FTZ.AND P4, PT, R3, -INF , PT ;  /* 0xff8000000300780b */ /* 0x000fe40003f9d000 */
        /* <DEDUP_REMOVED lines=24> */
[----:B------:R-:W1:Y:S01]  /*a460*/  MUFU.EX2 R8, R82 ;  /* 0x0000005200087308 */ /* 0x000e620000000800 */
[-CC-:B------:R-:W-:Y:S01]  /*a470*/  FFMA.FTZ R155, R92, R0.reuse, -R5.reuse ;  /* 0x000000005c9b7223 */ /* 0x180fe20000010805 */
[--C-:B------:R-:W-:Y:S01]  /*a480*/  FFMA.FTZ R159, R46, R0, -R5.reuse ;  /* 0x000000002e9f7223 */ /* 0x100fe20000010805 */
[----:B------:R-:W-:Y:S01]  /*a490*/  FMNMX.FTZ R42, R69, R34, !PT ;  /* 0x00000022452a7209 */ /* 0x000fe20007810000 */
[-CC-:B------:R-:W-:Y:S01]  /*a4a0*/  FFMA.FTZ R34, R4, R0.reuse, -R5.reuse ;  /* 0x0000000004227223 */ /* 0x180fe20000010805 */
[-CC-:B------:R-:W-:Y:S01]  /*a4b0*/  FFMA.FTZ R161, R50, R0.reuse, -R5.reuse ;  /* 0x0000000032a17223 */ /* 0x180fe20000010805 */
[-CC-:B------:R-:W-:Y:S01]  /*a4c0*/  FFMA.FTZ R40, R30, R0.reuse, -R5.reuse ;  /* 0x000000001e287223 */ /* 0x180fe20000010805 */
[-CC-:B------:R-:W-:Y:S01]  /*a4d0*/  FFMA.FTZ R163, R54, R0.reuse, -R5.reuse ;  /* 0x0000000036a37223 */ /* 0x180fe20000010805 */
[----:B------:R-:W2:Y:S01]  /*a4e0*/  SHFL.BFLY PT, R51, R42, 0x2, 0x1f ;  /* 0x0c401f002a337f89 */ /* 0x000ea200000e0000 */
[----:B------:R-:W-:Y:S01]  /*a4f0*/  MUFU.EX2 R203, R203 ;  /* 0x000000cb00cb7308 */ /* 0x000fe20000000800 */
[-CC-:B------:R-:W-:Y:S01]  /*a500*/  FFMA.FTZ R165, R58, R0.reuse, -R5.reuse ;  /* 0x000000003aa57223 */ /* 0x180fe20000010805 */
[-CC-:B------:R-:W-:Y:S01]  /*a510*/  FFMA.FTZ R167, R62, R0.reuse, -R5.reuse ;  /* 0x000000003ea77223 */ /* 0x180fe20000010805 */
[-CC-:B------:R-:W-:Y:S01]  /*a520*/  FFMA.FTZ R30, R78, R0.reuse, -R5.reuse ;  /* 0x000000004e1e7223 */ /* 0x180fe20000010805 */
[-CC-:B------:R-:W-:Y:S01]  /*a530*/  FFMA.FTZ R169, R66, R0.reuse, -R5.reuse ;  /* 0x0000000042a97223 */ /* 0x180fe20000010805 */
[----:B------:R-:W-:-:S03]  /*a540*/  FFMA.FTZ R171, R70, R0, -R5 ;  /* 0x0000000046ab7223 */ /* 0x000fc60000010805 */
[----:B------:R-:W-:Y:S01]  /*a550*/  MUFU.EX2 R24, R86 ;  /* 0x0000005600187308 */ /* 0x000fe20000000800 */
[----:B-1----:R-:W-:Y:S01]  /*a560*/  FADD.FTZ R48, R201, R8 ;  /* 0x00000008c9307221 */ /* 0x002fe20000010000 */
[----:B------:R-:W-:-:S06]  /*a570*/  F2FP.F16.F32.PACK_AB R201, R8, R201 ;  /* 0x000000c908c9723e */ /* 0x000fcc00000000ff */
[----:B------:R-:W-:Y:S01]  /*a580*/  MUFU.EX2 R153, R153 ;  /* 0x0000009900997308 */ /* 0x000fe20000000800 */
[----:B--2---:R-:W-:-:S07]  /*a590*/  FMNMX.FTZ R51, R42, R51, !PT ;  /* 0x000000332a337209 */ /* 0x004fce0007810000 */
[----:B------:R-:W-:Y:S01]  /*a5a0*/  MUFU.EX2 R28, R90 ;  /* 0x0000005a001c7308 */ /* 0x000fe20000000800 */
[-CC-:B------:R-:W-:Y:S01]  /*a5b0*/  FFMA.FTZ R42, R38, R0.reuse, -R5.reuse ;  /* 0x00000000262a7223 */ /* 0x180fe20000010805 */
[-CC-:B------:R-:W-:Y:S01]  /*a5c0*/  FFMA.FTZ R38, R76, R0.reuse, -R5.reuse ;  /* 0x000000004c267223 */ /* 0x180fe20000010805 */
[----:B------:R-:W1:Y:S05]  /*a5d0*/  SHFL.BFLY PT, R4, R51, 0x1, 0x1f ;  /* 0x0c201f0033047f89 */ /* 0x000e6a00000e0000 */
[----:B------:R-:W-:Y:S08]  /*a5e0*/  MUFU.EX2 R155, R155 ;  /* 0x0000009b009b7308 */ /* 0x000ff00000000800 */
[----:B------:R2:W-:Y:S08]  /*a5f0*/  MUFU.EX2 R32, R36 ;  /* 0x0000002400207308 */ /* 0x0005f00000000800 */
[----:B------:R-:W-:Y:S01]  /*a600*/  MUFU.EX2 R157, R157 ;  /* 0x0000009d009d7308 */ /* 0x000fe20000000800 */
[-CC-:B--2---:R-:W-:Y:S01]  /*a610*/  FFMA.FTZ R36, R26, R0.reuse, -R5.reuse ;  /* 0x000000001a247223 */ /* 0x184fe20000010805 */
[-CC-:B------:R-:W-:Y:S01]  /*a620*/  FFMA.FTZ R26, R74, R0.reuse, -R5.reuse ;  /* 0x000000004a1a7223 */ /* 0x180fe20000010805 */
[----:B------:R-:W-:Y:S01]  /*a630*/  FFMA.FTZ R5, R71, R0, -R5 ;  /* 0x0000000047057223 */ /* 0x000fe20000010805 */
[----:B-1----:R-:W-:-:S04]  /*a640*/  FMNMX.FTZ R4, R51, R4, !PT ;  /* 0x0000000433047209 */ /* 0x002fc80007810000 */
[C---:B------:R-:W-:Y:S01]  /*a650*/  FSETP.NEU.FTZ.AND P1, PT, R4.reuse, -INF , PT ;  /* 0xff8000000400780b */ /* 0x040fe20003f3d000 */
[----:B------:R-:W-:Y:S01]  /*a660*/  FMUL.FTZ R44, R4, R0 ;  /* 0x00000000042c7220 */ /* 0x000fe20000410000 */
[----:B------:R-:W-:Y:S04]  /*a670*/  MUFU.EX2 R34, R34 ;  /* 0x0000002200227308 */ /* 0x000fe80000000800 */
        /* <DEDUP_REMOVED lines=28> */
[----:B------:R-:W-:-:S05]  /*a840*/  FFMA.FTZ R44, R69, R0, -R44 ;  /* 0x00000000452c7223 */ /* 0x000fca000001082c */
[----:B------:R2:W3:Y:S01]  /*a850*/  MUFU.EX2 R202, R29 ;  /* 0x0000001d00ca7308 */ /* 0x0004e20000000800 */
[----:B-1----:R-:W-:Y:S01]  /*a860*/  FADD.FTZ R46, R39, R200 ;  /* 0x000000c8272e7221 */ /* 0x002fe20000010000 */
[----:B------:R-:W-:-:S06]  /*a870*/  F2FP.F16.F32.PACK_AB R200, R200, R39 ;  /* 0x00000027c8c8723e */ /* 0x000fcc00000000ff */
[----:B------:R1:W4:Y:S01]  /*a880*/  MUFU.EX2 R152, R15 ;  /* 0x0000000f00987308 */ /* 0x0003220000000800 */
[----:B--2---:R-:W-:-:S07]  /*a890*/  FADD.FTZ R29, R27, R46 ;  /* 0x0000002e1b1d7221 */ /* 0x004fce0000010000 */
[----:B------:R-:W2:Y:S01]  /*a8a0*/  MUFU.EX2 R33, R33 ;  /* 0x0000002100217308 */ /* 0x000ea20000000800 */
[----:B-1----:R-:W-:Y:S01]  /*a8b0*/  FADD.FTZ R15, R203, R48 ;  /* 0x00000030cb0f7221 */ /* 0x002fe20000010000 */
[----:B---3--:R-:W-:Y:S01]  /*a8c0*/  FADD.FTZ R29, R202, R29 ;  /* 0x0000001dca1d7221 */ /* 0x008fe20000010000 */
[C---:B------:R-:W-:Y:S02]  /*a8d0*/  F2FP.F16.F32.PACK_AB R203, R24.reuse, R203 ;  /* 0x000000cb18cb723e */ /* 0x040fe400000000ff */
[----:B------:R-:W-:Y:S01]  /*a8e0*/  FADD.FTZ R46, R24, R15 ;  /* 0x0000000f182e7221 */ /* 0x000fe20000010000 */
[----:B------:R-:W-:Y:S01]  /*a8f0*/  VIADD R15, R9, 0x22840 ;  /* 0x00022840090f7836 */ /* 0x000fe20000000000 */
[----:B------:R-:W-:Y:S01]  /*a900*/  F2FP.F16.F32.PACK_AB R202, R202, R27 ;  /* 0x0000001bcaca723e */ /* 0x000fe200000000ff */
[----:B------:R-:W1:Y:S01]  /*a910*/  MUFU.EX2 R25, R25 ;  /* 0x0000001900197308 */ /* 0x000e620000000800 */
[----:B------:R-:W-:Y:S01]  /*a920*/  FADD.FTZ R35, R153, R46 ;  /* 0x0000002e99237221 */ /* 0x000fe20000010000 */
[----:B----4-:R-:W-:Y:S01]  /*a930*/  FADD.FTZ R46, R152, R29 ;  /* 0x0000001d982e7221 */ /* 0x010fe20000010000 */
[----:B0-----:R-:W-:-:S02]  /*a940*/  PRMT R15, R75, 0x654, R15 ;  /* 0x000006544b0f7816 */ /* 0x001fc4000000000f */
[C---:B------:R-:W-:Y:S01]  /*a950*/  FADD.FTZ R48, R28.reuse, R35 ;  /* 0x000000231c307221 */ /* 0x040fe20000010000 */
[----:B------:R-:W-:Y:S01]  /*a960*/  F2FP.F16.F32.PACK_AB R153, R28, R153 ;  /* 0x000000991c99723e */ /* 0x000fe200000000ff */
[----:B------:R1:W-:Y:S01]  /*a970*/  SYNCS.ARRIVE.TRANS64.RED.A1T0 RZ, [R15+URZ], RZ ;  /* 0x000000ff0fff79a7 */ /* 0x0003e2000810043f */
[----:B------:R-:W0:Y:S01]  /*a980*/  MUFU.EX2 R154, R37 ;  /* 0x00000025009a7308 */ /* 0x000e220000000800 */
[----:B--2---:R-:W-:Y:S01]  /*a990*/  FADD.FTZ R46, R33, R46 ;  /* 0x0000002e212e7221 */ /* 0x004fe20000010000 */
[----:B------:R-:W-:Y:S01]  /*a9a0*/  FADD.FTZ R29, R155, R48 ;  /* 0x000000309b1d7221 */ /* 0x000fe20000010000 */
[C---:B------:R-:W-:Y:S02]  /*a9b0*/  F2FP.F16.F32.PACK_AB R155, R32.reuse, R155 ;  /* 0x0000009b209b723e */ /* 0x040fe400000000ff */
[----:B------:R-:W-:Y:S01]  /*a9c0*/  F2FP.F16.F32.PACK_AB R152, R33, R152 ;  /* 0x000000982198723e */ /* 0x000fe200000000ff */
[----:B------:R-:W-:Y:S02]  /*a9d0*/  FADD.FTZ R48, R32, R29 ;  /* 0x0000001d20307221 */ /* 0x000fe40000010000 */
[----:B------:R-:W2:Y:S01]  /*a9e0*/  MUFU.EX2 R31, R31 ;  /* 0x0000001f001f7308 */ /* 0x000ea20000000800 */
[----:B-1----:R-:W-:Y:S01]  /*a9f0*/  FADD.FTZ R15, R25, R46 ;  /* 0x0000002e190f7221 */ /* 0x002fe20000010000 */
[----:B------:R-:W-:Y:S01]  /*aa00*/  FADD.FTZ R29, R157, R48 ;  /* 0x000000309d1d7221 */ /* 0x000fe20000010000 */
[----:B------:R-:W-:-:S03]  /*aa10*/  F2FP.F16.F32.PACK_AB R157, R34, R157 ;  /* 0x0000009d229d723e */ /* 0x000fc600000000ff */
[----:B------:R-:W-:Y:S02]  /*aa20*/  FADD.FTZ R48, R34, R29 ;  /* 0x0000001d22307221 */ /* 0x000fe40000010000 */
[----:B------:R-:W1:Y:S01]  /*aa30*/  MUFU.EX2 R156, R41 ;  /* 0x00000029009c7308 */ /* 0x000e620000000800 */
[C---:B0-----:R-:W-:Y:S01]  /*aa40*/  FADD.FTZ R46, R154.reuse, R15 ;  /* 0x0000000f9a2e7221 */ /* 0x041fe20000010000 */
[----:B------:R-:W-:Y:S01]  /*aa50*/  FADD.FTZ R29, R159, R48 ;  /* 0x000000309f1d7221 */ /* 0x000fe20000010000 */
[----:B------:R-:W-:-:S05]  /*aa60*/  F2FP.F16.F32.PACK_AB R154, R154, R25 ;  /* 0x000000199a9a723e */ /* 0x000fca00000000ff */
[----:B------:R-:W0:Y:S01]  /*aa70*/  MUFU.EX2 R43, R43 ;  /* 0x0000002b002b7308 */ /* 0x000e220000000800 */
[----:B--2---:R-:W-:-:S07]  /*aa80*/  FADD.FTZ R15, R31, R46 ;  /* 0x0000002e1f0f7221 */ /* 0x004fce0000010000 */
[----:B------:R-:W2:Y:S01]  /*aa90*/  MUFU.EX2 R158, R55 ;  /* 0x00000037009e7308 */ /* 0x000ea20000000800 */
[C---:B-1----:R-:W-:Y:S01]  /*aaa0*/  FADD.FTZ R46, R156.reuse, R15 ;  /* 0x0000000f9c2e7221 */ /* 0x042fe20000010000 */
[----:B------:R-:W-:-:S06]  /*aab0*/  F2FP.F16.F32.PACK_AB R156, R156, R31 ;  /* 0x0000001f9c9c723e */ /* 0x000fcc00000000ff */
        /* <DEDUP_REMOVED lines=52> */
[----:B------:R-:W-:Y:S01]  /*ae00*/  MUFU.EX2 R49, R49 ;  /* 0x0000003100317308 */ /* 0x000fe20000000800 */
[C---:B0-----:R-:W-:Y:S01]  /*ae10*/  FADD.FTZ R8, R168.reuse, R15 ;  /* 0x0000000fa8087221 */ /* 0x041fe20000010000 */
[----:B------:R-:W-:-:S06]  /*ae20*/  F2FP.F16.F32.PACK_AB R168, R168, R47 ;  /* 0x0000002fa8a8723e */ /* 0x000fcc00000000ff */
[----:B------:R-:W0:Y:S01]  /*ae30*/  MUFU.EX2 R171, R171 ;  /* 0x000000ab00ab7308 */ /* 0x000e220000000800 */
[C---:B--2---:R-:W-:Y:S01]  /*ae40*/  FADD.FTZ R26, R38.reuse, R25 ;  /* 0x00000019261a7221 */ /* 0x044fe20000010000 */
[----:B------:R-:W-:-:S06]  /*ae50*/  F2FP.F16.F32.PACK_AB R169, R38, R169 ;  /* 0x000000a926a9723e */ /* 0x000fcc00000000ff */
[----:B------:R-:W1:Y:S08]  /*ae60*/  MUFU.EX2 R44, R44 ;  /* 0x0000002c002c7308 */ /* 0x000e700000000800 */
[----:B------:R2:W3:Y:S01]  /*ae70*/  MUFU.EX2 R24, R5 ;  /* 0x0000000500187308 */ /* 0x0004e20000000800 */
[----:B0-----:R-:W-:Y:S01]  /*ae80*/  FADD.FTZ R15, R171, R26 ;  /* 0x0000001aab0f7221 */ /* 0x001fe20000010000 */
[----:B--2---:R-:W-:Y:S01]  /*ae90*/  FADD.FTZ R5, R49, R8 ;  /* 0x0000000831057221 */ /* 0x004fe20000010000 */
[----:B-1----:R-:W-:-:S03]  /*aea0*/  F2FP.F16.F32.PACK_AB R170, R44, R49 ;  /* 0x000000312caa723e */ /* 0x002fc600000000ff */
[----:B------:R-:W-:Y:S01]  /*aeb0*/  FADD.FTZ R8, R44, R5 ;  /* 0x000000052c087221 */ /* 0x000fe20000010000 */
[C---:B---3--:R-:W-:Y:S01]  /*aec0*/  FADD.FTZ R5, R24.reuse, R15 ;  /* 0x0000000f18057221 */ /* 0x048fe20000010000 */
[----:B------:R-:W-:Y:S01]  /*aed0*/  F2FP.F16.F32.PACK_AB R171, R24, R171 ;  /* 0x000000ab18ab723e */ /* 0x000fe200000000ff */
[----:B------:R-:W-:Y:S06]  /*aee0*/  @!P0 BRA `(.L_x_14345) ;  /* 0x0000000000048947 */ /* 0x000fec0003800000 */
[----:B------:R-:W-:Y:S01]  /*aef0*/  BPT.TRAP 0x1 ;  /* 0x000000040000795c */ /* 0x000fe20000300000 */
.L_x_14345:
[----:B------:R0:W1:Y:S01]  /*af00*/  SYNCS.PHASECHK.TRANS64.TRYWAIT P1, [R9+URZ+0x22850], R72 ;  /* 0x02285048090075a7 */ /* 0x000062000802017f */
[----:B------:R-:W-:Y:S05]  /*af10*/  @!P0 BRA `(.L_x_14346) ;  /* 0x0000000000048947 */ /* 0x000fea0003800000 */
[----:B------:R-:W-:Y:S01]  /*af20*/  BPT.TRAP 0x1 ;  /* 0x000000040000795c */ /* 0x000fe20000300000 */
.L_x_14346:
[----:B------:R-:W-:Y:S04]  /*af30*/  BSSY B0, `(.L_x_14347) ;  /* 0x0000004000007945 */ /* 0x000fe80003800000 */
[----:B-1----:R-:W-:Y:S05]  /*af40*/  @P1 BRA `(.L_x_14348) ;  /* 0x0000000000081947 */ /* 0x002fea0003800000 */
[----:B------:R-:W1:Y:S02]  /*af50*/  SYNCS.PHASECHK.TRANS64.TRYWAIT P1, [R9+URZ+0x22850], R72 ;  /* 0x02285048090075a7 */ /* 0x000e64000802017f */
[----:B-1----:R-:W-:Y:S05]  /*af60*/  @!P1 BRA `(.L_x_14349) ;  /* 0x0000010400d89947 */ /* 0x002fea0003800000 */
.L_x_14348:
[----:B------:R-:W-:Y:S05]  /*af70*/  BSYNC B0 ;  /* 0x0000000000007941 */ /* 0x000fea0003800000 */
.L_x_14347:
[----:B------:R-:W-:Y:S05]  /*af80*/  WARPSYNC.ALL ;  /* 0x0000000000007948 */ /* 0x000fea0003800000 */
[----:B------:R-:W-:Y:S01]  /*af90*/  VIADD R15, R19, 0x400 ;  /* 0x00000400130f7836 */ /* 0x000fe20000000000 */
[----:B------:R2:W-:Y:S01]  /*afa0*/  BAR.SYNC.DEFER_BLOCKING R14, 0x100 ;  /* 0x0004000e0000751d */ /* 0x0005e20000010000 */
[----:B------:R-:W-:Y:S02]  /*afb0*/  IMAD.MOV.U32 R25, RZ, RZ, 0x40000040 ;  /* 0x40000040ff197424 */ /* 0x000fe400078e00ff */
[----:B------:R-:W-:Y:S01]  /*afc0*/  IMAD.MOV.U32 R27, RZ, RZ, 0x40000040 ;  /* 0x40000040ff1b7424 */ /* 0x000fe200078e00ff */
[----:B------:R-:W-:Y:S01]  /*afd0*/  SHF.R.U32.HI R15, RZ, 0x4, R15 ;  /* 0x00000004ff0f7819 */ /* 0x000fe2000001160f */
[----:B------:R-:W-:Y:S01]  /*afe0*/  IMAD.MOV.U32 R29, RZ, RZ, 0x40000040 ;  /* 0x40000040ff1d7424 */ /* 0x000fe200078e00ff */
[----:B------:R-:W-:Y:S01]  /*aff0*/  R2UR UR7, R25 ;  /* 0x00000000190772ca */ /* 0x000fe200000e0000 */
[----:B------:R-:W-:Y:S01]  /*b000*/  IMAD.MOV.U32 R31, RZ, RZ, 0x40000040 ;  /* 0x40000040ff1f7424 */ /* 0x000fe200078e00ff */
[----:B------:R-:W-:-:S02]  /*b010*/  LOP3.LUT R15, R15, 0x3fff, RZ, 0xc0, !PT ;  /* 0x00003fff0f0f7812 */ /* 0x000fc400078ec0ff */
[----:B------:R-:W-:Y:S02]  /*b020*/  R2UR UR11, R27 ;  /* 0x000000001b0b72ca */ /* 0x000fe400000e0000 */
[----:B------:R-:W-:Y:S02]  /*b030*/  LOP3.LUT R221, R15, 0x3000000, RZ, 0xfc, !PT ;  /* 0x030000000fdd7812 */ /* 0x000fe400078efcff */
[----:B------:R-:W-:Y:S02]  /*b040*/  R2UR UR15, R29 ;  /* 0x000000001d0f72ca */ /* 0x000fe400000e0000 */
[----:B------:R-:W-:Y:S01]  /*b050*/  R2UR UR19, R27 ;  /* 0x000000001b1372ca */ /* 0x000fe200000e0000 */
[----:B------:R-:W-:Y:S01]  /*b060*/  IMAD R24, R23, 0xc00, R221 ;  /* 0x00000c0017187824 */ /* 0x000fe200078e02dd */
[----:B------:R-:W-:Y:S02]  /*b070*/  R2UR UR23, R31 ;  /* 0x000000001f1772ca */ /* 0x000fe400000e0000 */
[----:B------:R-:W-:Y:S01]  /*b080*/  R2UR UR27, R25 ;  /* 0x00000000191b72ca */ /* 0x000fe200000e0000 */
[C---:B------:R-:W-:Y:S01]  /*b090*/  VIADD R26, R24.reuse, 0x80 ;  /* 0x00000080181a7836 */ /* 0x040fe20000000000 */
[C---:B------:R-:W-:Y:S01]  /*b0a0*/  R2UR UR6, R24.reuse ;  /* 0x00000000180672ca */ /* 0x040fe200000e0000 */
[C---:B------:R-:W-:Y:S01]  /*b0b0*/  VIADD R30, R24.reuse, 0x200 ;  /* 0x00000200181e7836 */ /* 0x040fe20000000000 */
[----:B------:R-:W-:-:S02]  /*b0c0*/  IADD3 R28, R24, 0x100, RZ ;  /* 0x00000100181c7810 */ /* 0x000fc40007ffe0ff */
[----:B------:R-:W-:Y:S01]  /*b0d0*/  R2UR UR10, R26 ;  /* 0x000000001a0a72ca */ /* 0x000fe200000e0000 */
[----:B------:R-:W-:Y:S01]  /*b0e0*/  VIADD R26, R24, 0x180 ;  /* 0x00000180181a7836 */ /* 0x000fe20000000000 */
[----:B------:R-:W-:Y:S01]  /*b0f0*/  R2UR UR14, R28 ;  /* 0x000000001c0e72ca */ /* 0x000fe200000e0000 */
[----:B------:R-:W-:Y:S01]  /*b100*/  VIADD R24, R24, 0x280 ;  /* 0x0000028018187836 */ /* 0x000fe20000000000 */
[----:B------:R-:W-:Y:S02]  /*b110*/  R2UR UR22, R30 ;  /* 0x000000001e1672ca */ /* 0x000fe400000e0000 */
        /* <DEDUP_REMOVED lines=27> */
.L_x_14350:
[----:B------:R-:W2:Y:S01]  /*b2d0*/  LDL R154, [R1+0x4] ;  /* 0x00000400019a7983 */ /* 0x000ea20000100800 */
[----:B------:R-:W0:Y:S02]  /*b2e0*/  LDC R14, c[0x0][0x448] ;  /* 0x00011200ff0e7b82 */ /* 0x000e240000000800 */
[----:B0-----:R-:W-:-:S13]  /*b2f0*/  ISETP.NE.AND P1, PT, R14, 0x1, PT ;  /* 0x000000010e00780c */ /* 0x001fda0003f25270 */
[----:B------:R-:W0:Y:S08]  /*b300*/  @P1 LDC R14, c[0x0][0x44c] ;  /* 0x00011300ff0e1b82 */ /* 0x000e300000000800 */
[----:B------:R-:W1:Y:S01]  /*b310*/  @P1 LDC R153, c[0x0][0x450] ;  /* 0x00011400ff991b82 */ /* 0x000e620000000800 */
[----:B------:R-:W3:Y:S01]  /*b320*/  S2R R152, SR_CgaCtaId ;  /* 0x0000000000987919 */ /* 0x000ee20000008800 */
[----:B------:R-:W-:-:S02]  /*b330*/  IMAD.MOV.U32 R15, RZ, RZ, R223 ;  /* 0x000000ffff0f7224 */ /* 0x000fc400078e00df */
[----:B0-----:R-:W-:-:S05]  /*b340*/  @P1 IMAD.HI.U32 R14, R223, R14, RZ ;  /* 0x0000000edf0e1227 */ /* 0x001fca00078e00ff */
[----:B-1----:R-:W-:Y:S02]  /*b350*/  @P1 SHF.R.U32.HI R15, RZ, R153, R14 ;  /* 0x00000099ff0f1219 */ /* 0x002fe4000001160e */
[----:B------:R-:W-:-:S04]  /*b360*/  IADD3 R9, R9, 0x22860, RZ ;  /* 0x0002286009097810 */ /* 0x000fc80007ffe0ff */
[----:B---3--:R-:W-:-:S04]  /*b370*/  PRMT R9, R152, 0x654, R9 ;  /* 0x0000065498097816 */ /* 0x008fc80000000009 */
[----:B------:R0:W-:Y:S02]  /*b380*/  SYNCS.ARRIVE.TRANS64.RED.A1T0 RZ, [R9+URZ], RZ ;  /* 0x000000ff09ff79a7 */ /* 0x0001e4000810043f */
[----:B0-----:R-:W-:Y:S01]  /*b390*/  VIADD R9, R172, 0xfffffffe ;  /* 0xfffffffeac097836 */ /* 0x001fe20000000000 */
[----:B--2---:R-:W-:-:S05]  /*b3a0*/  IADD3 R14, R15, R154, -R220 ;  /* 0x0000009a0f0e7210 */ /* 0x004fca0007ffe8dc */
[----:B------:R-:W-:-:S05]  /*b3b0*/  IMAD.HI R14, R14, 0x2aaaaaab, RZ ;  /* 0x2aaaaaab0e0e7827 */ /* 0x000fca00078e02ff */
[----:B------:R-:W-:-:S04]  /*b3c0*/  SHF.R.U32.HI R15, RZ, 0x1f, R14 ;  /* 0x0000001fff0f7819 */ /* 0x000fc8000001160e */
[----:B------:R-:W-:-:S04]  /*b3d0*/  LEA.HI.SX32 R15, R14, R15, 0x1c ;  /* 0x0000000f0e0f7211 */ /* 0x000fc800078fe2ff */
[----:B------:R-:W-:-:S05]  /*b3e0*/  VIMNMX R152, RZ, R15, !PT ;  /* 0x0000000fff987248 */ /* 0x000fca0007fe0100 */
[----:B------:R0:W-:Y:S01]  /*b3f0*/  STL [R1], R152 ;  /* 0x0000009801007387 */ /* 0x0001e20000100800 */
[----:B------:R-:W-:-:S13]  /*b400*/  ISETP.GE.AND P1, PT, R9, R152, PT ;  /* 0x000000980900720c */ /* 0x000fda0003f26270 */
[----:B0-----:R-:W-:Y:S05]  /*b410*/  @!P1 BRA `(.L_x_14351) ;  /* 0x0000002400c49947 */ /* 0x001fea0003800000 */
[----:B------:R-:W-:Y:S02]  /*b420*/  IMAD.MOV.U32 R201, RZ, RZ, R3 ;  /* 0x000000ffffc97224 */ /* 0x000fe400078e0003 */
[----:B------:R-:W-:-:S07]  /*b430*/  IMAD.MOV.U32 R200, RZ, RZ, R4 ;  /* 0x000000ffffc87224 */ /* 0x000fce00078e0004 */
.L_x_14363:
[----:B------:R-:W-:Y:S01]  /*b440*/  VIADD R23, R23, 0x1 ;  /* 0x0000000117177836 */ /* 0x000fe20000000000 */
[----:B------:R-:W-:Y:S05]  /*b450*/  YIELD ;  /* 0x0000000000007946 */ /* 0x000fea0003800000 */
[----:B------:R-:W-:-:S04]  /*b460*/  ISETP.NE.AND P1, PT, R23, 0x2, PT ;  /* 0x000000021700780c */ /* 0x000fc80003f25270 */
[----:B------:R-:W-:Y:S02]  /*b470*/  SEL R0, RZ, 0x1, P1 ;  /* 0x00000001ff007807 */ /* 0x000fe40000800000 */
[----:B------:R-:W-:Y:S02]  /*b480*/  SEL R23, R23, RZ, P1 ;  /* 0x000000ff17177207 */ /* 0x000fe40000800000 */
[----:B------:R-:W-:Y:S01]  /*b490*/  LOP3.LUT R207, R207, R0, RZ, 0x3c, !PT ;  /* 0x00000000cfcf7212 */ /* 0x000fe200078e3cff */
[----:B------:R-:W-:Y:S06]  /*b4a0*/  @!P0 BRA `(.L_x_14352) ;  /* 0x0000000000048947 */ /* 0x000fec0003800000 */
[----:B------:R-:W-:Y:S01]  /*b4b0*/  BPT.TRAP 0x1 ;  /* 0x000000040000795c */ /* 0x000fe20000300000 */
.L_x_14352:
[----:B------:R-:W-:Y:S01]  /*b4c0*/  IMAD R14, R23, 0x8, R19 ;  /* 0x00000008170e7824 */ /* 0x000fe200078e0213 */
[----:B------:R-:W-:-:S04]  /*b4d0*/  SHF.L.U32 R15, R207, 0x1f, RZ ;  /* 0x0000001fcf0f7819 */ /* 0x000fc800000006ff */
[----:B------:R0:W1:Y:S01]  /*b4e0*/  SYNCS.PHASECHK.TRANS64.TRYWAIT P1, [R14+URZ+0x22830], R15 ;  /* 0x0228300f0e0075a7 */ /* 0x000062000802017f */
[----:B------:R-:W-:Y:S05]  /*b4f0*/  @!P0 BRA `(.L_x_14353) ;  /* 0x0000000000048947 */ /* 0x000fea0003800000 */
[----:B------:R-:W-:Y:S01]  /*b500*/  BPT.TRAP 0x1 ;  /* 0x000000040000795c */ /* 0x000fe20000300000 */
.L_x_14353:
[----:B------:R-:W-:Y:S02]  /*b510*/  IMAD R156, R23, 0x300, R222 ;  /* 0x00000300179c7824 */ /* 0x000fe400078e02de */
[----:B------:R-:W-:Y:S01]  /*b520*/  IMAD.MOV.U32 R157, RZ, RZ, 0x40000040 ;  /* 0x40000040ff9d7424 */ /* 0x000fe200078e00ff */
[----:B-1----:R-:W-:Y:S06]  /*b530*/  @P1 BRA `(.L_x_14354) ;  /* 0x0000000000081947 */ /* 0x002fec0003800000 */
[----:B------:R-:W1:Y:S02]  /*b540*/  SYNCS.PHASECHK.TRANS64.TRYWAIT P1, [R14+URZ+0x22830], R15 ;  /* 0x0228300f0e0075a7 */ /* 0x000e64000802017f */
[----:B-1----:R-:W-:Y:S05]  /*b550*/  @!P1 BRA `(.L_x_14355) ;  /* 0x0000010000709947 */ /* 0x002fea0003800000 */
.L_x_14354:
[----:B------:R-:W-:Y:S05]  /*b560*/  WARPSYNC.ALL ;  /* 0x0000000000007948 */ /* 0x000fea0003800000 */
        /* <DEDUP_REMOVED lines=40> */
.L_x_14356:
[----:B------:R-:W3:Y:S01]  /*b7f0*/  LDL R0, [R1+0x10] ;  /* 0x0000100001007983 */ /* 0x000ee20000100800 */
[----:B------:R-:W4:Y:S03]  /*b800*/  LDC R3, c[0x0][0x448] ;  /* 0x00011200ff037b82 */ /* 0x000f260000000800 */
[----:B------:R-:W5:Y:S04]  /*b810*/  LDL R203, [R1+0x18] ;  /* 0x0000180001cb7983 */ /* 0x000f680000100800 */
[----:B------:R-:W2:Y:S01]  /*b820*/  LDL R202, [R1+0x4] ;  /* 0x0000040001ca7983 */ /* 0x000ea20000100800 */
[----:B----4-:R-:W-:-:S13]  /*b830*/  ISETP.NE.AND P1, PT, R3, 0x1, PT ;  /* 0x000000010300780c */ /* 0x010fda0003f25270 */
[----:B------:R-:W4:Y:S08]  /*b840*/  @P1 LDC R4, c[0x0][0x44c] ;  /* 0x00011300ff041b82 */ /* 0x000f300000000800 */
[----:B------:R-:W0:Y:S01]  /*b850*/  @P1 LDC R3, c[0x0][0x450] ;  /* 0x00011400ff031b82 */ /* 0x000e220000000800 */
[----:B---3--:R-:W-:-:S04]  /*b860*/  IMAD.IADD R0, R0, 0x1, R223 ;  /* 0x0000000100007824 */ /* 0x008fc800078e02df */
[----:B----4-:R-:W-:-:S05]  /*b870*/  @P1 IMAD.HI.U32 R4, R0, R4, RZ ;  /* 0x0000000400041227 */ /* 0x010fca00078e00ff */
[----:B0-----:R-:W-:-:S05]  /*b880*/  @P1 SHF.R.U32.HI R0, RZ, R3, R4 ;  /* 0x00000003ff001219 */ /* 0x001fca0000011604 */
[----:B------:R-:W-:Y:S04]  /*b890*/  SHFL.IDX PT, R4, R0, RZ, 0x1c1f ;  /* 0x001c1fff00047589 */ /* 0x000fe800000e0000 */
[----:B------:R-:W0:Y:S01]  /*b8a0*/  SHFL.IDX PT, R0, R0, 0x1, 0x1c1f ;  /* 0x003c1f0000007f89 */ /* 0x000e2200000e0000 */
[----:B------:R-:W-:-:S04]  /*b8b0*/  IMAD.MOV.U32 R3, RZ, RZ, -0x60 ;  /* 0xffffffa0ff037424 */ /* 0x000fc800078e00ff */
[----:B------:R-:W-:-:S04]  /*b8c0*/  IMAD R3, R9, R3, 0x1 ;  /* 0x0000000109037424 */ /* 0x000fc800078e0203 */
[----:B-----5:R-:W-:-:S05]  /*b8d0*/  IMAD R3, R203, -0x2, R3 ;  /* 0xfffffffecb037824 */ /* 0x020fca00078e0203 */
[----:B--2---:R-:W-:-:S04]  /*b8e0*/  IADD3 R3, -R220, R3, R202 ;  /* 0x00000003dc037210 */ /* 0x004fc80007ffe1ca */
        /* <DEDUP_REMOVED lines=77> */
[C---:B------:R-:W-:Y:S02]  /*bdc0*/  ISETP.GT.AND P4, PT, R4.reuse, RZ, PT ;  /* 0x000000ff0400720c */ /* 0x040fe40003f84270 */
[C---:B------:R-:W-:Y:S02]  /*bdd0*/  ISETP.GT.AND P3, PT, R4.reuse, 0x1, PT ;  /* 0x000000010400780c */ /* 0x040fe40003f64270 */
[C---:B------:R-:W-:Y:S02]  /*bde0*/  ISETP.GT.AND P2, PT, R4.reuse, 0x8, PT ;  /* 0x000000080400780c */ /* 0x040fe40003f44270 */
[----:B0-----:R-:W-:Y:S02]  /*bdf0*/  FMNMX.FTZ R3, R3, R0, !PT ;  /* 0x0000000003037209 */ /* 0x001fe40007810000 */
[----:B------:R-:W0:Y:S01]  /*be00*/  LDC R0, c[0x0][0x988] ;  /* 0x00026200ff007b82 */ /* 0x000e220000000800 */
[----:B------:R-:W-:-:S02]  /*be10*/  ISETP.GT.AND P1, PT, R4, 0x9, PT ;  /* 0x000000090400780c */ /* 0x000fc40003f24270 */
[----:B------:R-:W-:Y:S02]  /*be20*/  LOP3.LUT R22, R22, 0xfffffeff, RZ, 0xc0, !PT ;  /* 0xfffffeff16167812 */ /* 0x000fe400078ec0ff */
[----:B------:R-:W-:Y:S02]  /*be30*/  FSEL R152, R152, -INF , P4 ;  /* 0xff80000098987808 */ /* 0x000fe40002000000 */
[----:B------:R-:W-:Y:S02]  /*be40*/  FSEL R202, R153, -INF , P3 ;  /* 0xff80000099ca7808 */ /* 0x000fe40001800000 */
[----:B------:R-:W-:Y:S02]  /*be50*/  FSEL R156, R156, -INF , P2 ;  /* 0xff8000009c9c7808 */ /* 0x000fe40001000000 */
[----:B------:R-:W-:Y:S02]  /*be60*/  FSEL R203, R157, -INF , P1 ;  /* 0xff8000009dcb7808 */ /* 0x000fe40000800000 */
[----:B------:R-:W-:-:S02]  /*be70*/  @P0 LOP3.LUT R22, R22, 0x100, RZ, 0xfc, !PT ;  /* 0x0000010016160812 */ /* 0x000fc400078efcff */
[C---:B------:R-:W-:Y:S02]  /*be80*/  ISETP.GT.AND P4, PT, R4.reuse, 0x10, PT ;  /* 0x000000100400780c */ /* 0x040fe40003f84270 */
[C---:B------:R-:W-:Y:S02]  /*be90*/  ISETP.GT.AND P3, PT, R4.reuse, 0x11, PT ;  /* 0x000000110400780c */ /* 0x040fe40003f64270 */
[C---:B------:R-:W-:Y:S02]  /*bea0*/  ISETP.GT.AND P2, PT, R4.reuse, 0x18, PT ;  /* 0x000000180400780c */ /* 0x040fe40003f44270 */
[C---:B------:R-:W-:Y:S02]  /*beb0*/  ISETP.GT.AND P1, PT, R4.reuse, 0x19, PT ;  /* 0x000000190400780c */ /* 0x040fe40003f24270 */
[C---:B------:R-:W-:Y:S01]  /*bec0*/  FSETP.NEU.FTZ.AND P6, PT, R3.reuse, -INF , PT ;  /* 0xff8000000300780b */ /* 0x040fe20003fdd000 */
[----:B0-----:R-:W-:Y:S01]  /*bed0*/  FMUL.FTZ R153, R3, R0 ;  /* 0x0000000003997220 */ /* 0x001fe20000410000 */
[----:B------:R-:W-:-:S02]  /*bee0*/  ISETP.GT.AND P0, PT, R4, 0x41, PT ;  /* 0x000000410400780c */ /* 0x000fc40003f04270 */
[----:B------:R-:W-:Y:S02]  /*bef0*/  FSEL R160, R160, -INF , P4 ;  /* 0xff800000a0a07808 */ /* 0x000fe40002000000 */
[----:B------:R-:W-:Y:S02]  /*bf00*/  FSEL R161, R161, -INF , P3 ;  /* 0xff800000a1a17808 */ /* 0x000fe40001800000 */
[----:B------:R-:W-:Y:S02]  /*bf10*/  FSEL R164, R164, -INF , P2 ;  /* 0xff800000a4a47808 */ /* 0x000fe40001000000 */
[----:B------:R-:W-:Y:S02]  /*bf20*/  FSEL R165, R165, -INF , P1 ;  /* 0xff800000a5a57808 */ /* 0x000fe40000800000 */
[----:B------:R-:W-:Y:S02]  /*bf30*/  FSEL R157, R3, RZ, P6 ;  /* 0x000000ff039d7208 */ /* 0x000fe40003000000 */
[----:B------:R-:W-:-:S02]  /*bf40*/  ISETP.GT.AND P4, PT, R4, 0x20, PT ;  /* 0x000000200400780c */ /* 0x000fc40003f84270 */
[C---:B------:R-:W-:Y:S02]  /*bf50*/  ISETP.GT.AND P3, PT, R4.reuse, 0x21, PT ;  /* 0x000000210400780c */ /* 0x040fe40003f64270 */
[C---:B------:R-:W-:Y:S02]  /*bf60*/  ISETP.GT.AND P2, PT, R4.reuse, 0x28, PT ;  /* 0x000000280400780c */ /* 0x040fe40003f44270 */
[----:B------:R-:W-:Y:S02]  /*bf70*/  ISETP.GT.AND P1, PT, R4, 0x29, PT ;  /* 0x000000290400780c */ /* 0x000fe40003f24270 */
[----:B------:R-:W-:Y:S01]  /*bf80*/  FSEL R153, R153, RZ, P6 ;  /* 0x000000ff99997208 */ /* 0x000fe20003000000 */
[----:B------:R-:W-:Y:S01]  /*bf90*/  FADD.FTZ R157, -R157, R201 ;  /* 0x000000c99d9d7221 */ /* 0x000fe20000010100 */
[----:B------:R-:W-:Y:S02]  /*bfa0*/  FSEL R168, R168, -INF , P4 ;  /* 0xff800000a8a87808 */ /* 0x000fe40002000000 */
[----:B------:R-:W-:-:S02]  /*bfb0*/  FSEL R169, R169, -INF , P3 ;  /* 0xff800000a9a97808 */ /* 0x000fc40001800000 */
[----:B------:R-:W-:Y:S02]  /*bfc0*/  FSEL R172, R172, -INF , P2 ;  /* 0xff800000acac7808 */ /* 0x000fe40001000000 */
[----:B------:R-:W-:Y:S01]  /*bfd0*/  FSEL R173, R173, -INF , P1 ;  /* 0xff800000adad7808 */ /* 0x000fe20000800000 */
[-CC-:B------:R-:W-:Y:S01]  /*bfe0*/  FFMA.FTZ R154, R154, R0.reuse, -R153.reuse ;  /* 0x000000009a9a7223 */ /* 0x180fe20000010899 */
[C---:B------:R-:W-:Y:S01]  /*bff0*/  ISETP.GT.AND P4, PT, R4.reuse, 0x30, PT ;  /* 0x000000300400780c */ /* 0x040fe20003f84270 */
[----:B------:R-:W-:Y:S01]  /*c000*/  FFMA.FTZ R155, R155, R0, -R153 ;  /* 0x000000009b9b7223 */ /* 0x000fe20000010899 */
[C---:B------:R-:W-:Y:S02]  /*c010*/  ISETP.GT.AND P3, PT, R4.reuse, 0x31, PT ;  /* 0x000000310400780c */ /* 0x040fe40003f64270 */
[C---:B------:R-:W-:Y:S02]  /*c020*/  ISETP.GT.AND P2, PT, R4.reuse, 0x38, PT ;  /* 0x000000380400780c */ /* 0x040fe40003f44270 */
[----:B------:R-:W-:-:S02]  /*c030*/  ISETP.GT.AND P1, PT, R4, 0x39, PT ;  /* 0x000000390400780c */ /* 0x000fc40003f24270 */
[----:B------:R-:W-:Y:S01]  /*c040*/  LOP3.LUT R22, R22, 0xfffffdff, RZ, 0xc0, !PT ;  /* 0xfffffdff16167812 */ /* 0x000fe200078ec0ff */
[----:B------:R-:W-:Y:S01]  /*c050*/  FMUL.FTZ R157, R157, R0 ;  /* 0x000000009d9d7220 */ /* 0x000fe20000410000 */
[----:B------:R-:W-:Y:S02]  /*c060*/  FSEL R176, R176, -INF , P4 ;  /* 0xff800000b0b07808 */ /* 0x000fe40002000000 */
[----:B------:R-:W-:Y:S02]  /*c070*/  FSEL R177, R177, -INF , P3 ;  /* 0xff800000b1b17808 */ /* 0x000fe40001800000 */
[----:B------:R-:W-:Y:S02]  /*c080*/  @P0 LOP3.LUT R22, R22, 0x200, RZ, 0xfc, !PT ;  /* 0x0000020016160812 */ /* 0x000fe400078efcff */
[----:B------:R-:W-:Y:S02]  /*c090*/  FSEL R180, R180, -INF , P2 ;  /* 0xff800000b4b47808 */ /* 0x000fe40001000000 */
[----:B------:R-:W-:-:S02]  /*c0a0*/  FSEL R181, R181, -INF , P1 ;  /* 0xff800000b5b57808 */ /* 0x000fc40000800000 */
[C---:B------:R-:W-:Y:S02]  /*c0b0*/  ISETP.GT.AND P5, PT, R4.reuse, 0x49, PT ;  /* 0x000000490400780c */ /* 0x040fe40003fa4270 */
[C---:B------:R-:W-:Y:S02]  /*c0c0*/  ISETP.GT.AND P4, PT, R4.reuse, 0x50, PT ;  /* 0x000000500400780c */ /* 0x040fe40003f84270 */
[C---:B------:R-:W-:Y:S02]  /*c0d0*/  ISETP.GT.AND P3, PT, R4.reuse, 0x51, PT ;  /* 0x000000510400780c */ /* 0x040fe40003f64270 */
[C---:B------:R-:W-:Y:S02]  /*c0e0*/  ISETP.GT.AND P2, PT, R4.reuse, 0x58, PT ;  /* 0x000000580400780c */ /* 0x040fe40003f44270 */
[C---:B------:R-:W-:Y:S02]  /*c0f0*/  ISETP.GT.AND P1, PT, R4.reuse, 0x59, PT ;  /* 0x000000590400780c */ /* 0x040fe40003f24270 */
[----:B------:R-:W-:-:S02]  /*c100*/  ISETP.GT.AND P0, PT, R4, 0x40, PT ;  /* 0x000000400400780c */ /* 0x000fc40003f04270 */
[----:B------:R-:W-:Y:S01]  /*c110*/  ISETP.GT.AND P6, PT, R4, 0x48, PT ;  /* 0x000000480400780c */ /* 0x000fe20003fc4270 */
[----:B------:R-:W-:Y:S01]  /*c120*/  FFMA.FTZ R4, R178, R0, -R153 ;  /* 0x00000000b2047223 */ /* 0x000fe20000010899 */
[----:B------:R-:W-:Y:S08]  /*c130*/  MUFU.EX2 R154, R154 ;  /* 0x0000009a009a7308 */ /* 0x000ff00000000800 */
[----:B------:R-:W0:Y:S08]  /*c140*/  MUFU.EX2 R178, R157 ;  /* 0x0000009d00b27308 */ /* 0x000e300000000800 */
[----:B------:R-:W2:Y:S01]  /*c150*/  MUFU.EX2 R155, R155 ;  /* 0x0000009b009b7308 */ /* 0x000ea20000000800 */
[----:B0-----:R-:W-:Y:S01]  /*c160*/  FFMA.FTZ R5, R178, R5, R154 ;  /* 0x00000005b2057223 */ /* 0x001fe2000001009a */
[----:B--2---:R-:W-:-:S02]  /*c170*/  F2FP.F16.F32.PACK_AB R157, R155, R154 ;  /* 0x0000009a9b9d723e */ /* 0x004fc400000000ff */
        /* <DEDUP_REMOVED lines=16> */
[----:B------:R-:W-:Y:S02]  /*c280*/  LOP3.LUT P0, RZ, R22, 0x200, RZ, 0xc0, !PT ;  /* 0x0000020016ff7812 */ /* 0x000fe4000780c0ff */
        /* <DEDUP_REMOVED lines=12> */
[----:B------:R-:W-:Y:S01]  /*c350*/  FMNMX.FTZ R154, R193, R154, !PT ;  /* 0x0000009ac19a7209 */ /* 0x000fe20007810000 */
[--C-:B------:R-:W-:Y:S01]  /*c360*/  FFMA.FTZ R162, R162, R0, -R153.reuse ;  /* 0x00000000a2a27223 */ /* 0x100fe20000010899 */
[----:B------:R-:W-:Y:S02]  /*c370*/  FSEL R197, R197, -INF , P1 ;  /* 0xff800000c5c57808 */ /* 0x000fe40000800000 */
[----:B------:R-:W-:Y:S01]  /*c380*/  FMNMX.FTZ R154, R196, R154, !PT ;  /* 0x0000009ac49a7209 */ /* 0x000fe20007810000 */
        /* <DEDUP_REMOVED lines=19> */
[----:B------:R-:W-:-:S02]  /*c4c0*/  FFMA.FTZ R199, R199, R0, -R153 ;  /* 0x00000000c7c77223 */ /* 0x000fc40000010899 */
[----:B------:R0:W-:Y:S02]  /*c4d0*/  MUFU.EX2 R153, R162 ;  /* 0x000000a200997308 */ /* 0x0001e40000000800 */
[----:B0-----:R-:W-:-:S05]  /*c4e0*/  FMNMX.FTZ R162, R197, R154, !PT ;  /* 0x0000009ac5a27209 */ /* 0x001fca0007810000 */
[----:B------:R-:W0:Y:S01]  /*c4f0*/  SHFL.BFLY PT, R154, R162, 0x2, 0x1f ;  /* 0x0c401f00a29a7f89 */ /* 0x000e2200000e0000 */
[----:B------:R-:W2:Y:S01]  /*c500*/  MUFU.EX2 R158, R158 ;  /* 0x0000009e009e7308 */ /* 0x000ea20000000800 */
[----:B0-----:R-:W-:-:S05]  /*c510*/  FMNMX.FTZ R162, R162, R154, !PT ;  /* 0x0000009aa2a27209 */ /* 0x001fca0007810000 */
[----:B------:R-:W0:Y:S02]  /*c520*/  SHFL.BFLY PT, R201, R162, 0x1, 0x1f ;  /* 0x0c201f00a2c97f89 */ /* 0x000e2400000e0000 */
[----:B------:R-:W-:Y:S01]  /*c530*/  MUFU.EX2 R154, R167 ;  /* 0x000000a7009a7308 */ /* 0x000fe20000000800 */
[----:B------:R-:W-:-:S07]  /*c540*/  FADD.FTZ R5, R155, R5 ;  /* 0x000000059b057221 */ /* 0x000fce0000010000 */
[----:B------:R-:W3:Y:S08]  /*c550*/  MUFU.EX2 R159, R159 ;  /* 0x0000009f009f7308 */ /* 0x000ef00000000800 */
[----:B------:R4:W-:Y:S02]  /*c560*/  MUFU.EX2 R167, R182 ;  /* 0x000000b600a77308 */ /* 0x0009e40000000800 */
[----:B----4-:R-:W4:Y:S06]  /*c570*/  S2R R182, SR_CgaCtaId ;  /* 0x0000000000b67919 */ /* 0x010f2c0000008800 */
[----:B------:R-:W-:Y:S01]  /*c580*/  MUFU.EX2 R155, R166 ;  /* 0x000000a6009b7308 */ /* 0x000fe20000000800 */
[----:B--2---:R-:W-:-:S07]  /*c590*/  FADD.FTZ R5, R158, R5 ;  /* 0x000000059e057221 */ /* 0x004fce0000010000 */
[----:B------:R0:W-:Y:S08]  /*c5a0*/  MUFU.EX2 R166, R4 ;  /* 0x0000000400a67308 */ /* 0x0001f00000000800 */
[----:B------:R-:W2:Y:S01]  /*c5b0*/  MUFU.EX2 R163, R163 ;  /* 0x000000a300a37308 */ /* 0x000ea20000000800 */
[----:B0-----:R-:W-:Y:S01]  /*c5c0*/  FMNMX.FTZ R4, R162, R201, !PT ;  /* 0x000000c9a2047209 */ /* 0x001fe20007810000 */
[----:B---3--:R-:W-:-:S03]  /*c5d0*/  FADD.FTZ R5, R159, R5 ;  /* 0x000000059f057221 */ /* 0x008fc60000010000 */
[C---:B------:R-:W-:Y:S01]  /*c5e0*/  FSETP.NEU.FTZ.AND P1, PT, R4.reuse, -INF , PT ;  /* 0xff8000000400780b */ /* 0x040fe20003f3d000 */
[----:B------:R-:W-:Y:S01]  /*c5f0*/  FMUL.FTZ R201, R4, R0 ;  /* 0x0000000004c97220 */ /* 0x000fe20000410000 */
[----:B------:R-:W-:-:S04]  /*c600*/  FADD.FTZ R5, R153, R5 ;  /* 0x0000000599057221 */ /* 0x000fc80000010000 */
[----:B------:R-:W-:Y:S02]  /*c610*/  FSEL R201, R201, RZ, P1 ;  /* 0x000000ffc9c97208 */ /* 0x000fe40000800000 */
[----:B------:R-:W-:-:S03]  /*c620*/  FSEL R162, R4, RZ, P1 ;  /* 0x000000ff04a27208 */ /* 0x000fc60000800000 */
[-C--:B------:R-:W-:Y:S01]  /*c630*/  FFMA.FTZ R156, R156, R0.reuse, -R201 ;  /* 0x000000009c9c7223 */ /* 0x080fe200000108c9 */
[C---:B--2---:R-:W-:Y:S01]  /*c640*/  FADD.FTZ R5, R163.reuse, R5 ;  /* 0x00000005a3057221 */ /* 0x044fe20000010000 */
[----:B------:R-:W-:Y:S01]  /*c650*/  F2FP.F16.F32.PACK_AB R153, R163, R153 ;  /* 0x00000099a399723e */ /* 0x000fe200000000ff */
[----:B------:R-:W-:Y:S01]  /*c660*/  FADD.FTZ R162, -R162, R200 ;  /* 0x000000c8a2a27221 */ /* 0x000fe20000010100 */
[----:B------:R-:W-:Y:S01]  /*c670*/  MUFU.EX2 R163, R174 ;  /* 0x000000ae00a37308 */ /* 0x000fe20000000800 */
[-C--:B------:R-:W-:Y:S02]  /*c680*/  FFMA.FTZ R152, R152, R0.reuse, -R201 ;  /* 0x0000000098987223 */ /* 0x080fe400000108c9 */
[----:B------:R-:W-:-:S05]  /*c690*/  FMUL.FTZ R162, R162, R0 ;  /* 0x00000000a2a27220 */ /* 0x000fca0000410000 */
[----:B------:R0:W-:Y:S01]  /*c6a0*/  MUFU.EX2 R174, R156 ;  /* 0x0000009c00ae7308 */ /* 0x0001e20000000800 */
[----:B------:R-:W-:Y:S01]  /*c6b0*/  FFMA.FTZ R202, R202, R0, -R201 ;  /* 0x00000000caca7223 */ /* 0x000fe200000108c9 */
[----:B0-----:R-:W-:-:S06]  /*c6c0*/  VIADD R156, R14, 0x22840 ;  /* 0x000228400e9c7836 */ /* 0x001fcc0000000000 */
[----:B------:R-:W-:Y:S01]  /*c6d0*/  MUFU.EX2 R152, R152 ;  /* 0x0000009800987308 */ /* 0x000fe20000000800 */
[----:B----4-:R-:W-:-:S07]  /*c6e0*/  PRMT R156, R182, 0x654, R156 ;  /* 0x00000654b69c7816 */ /* 0x010fce000000009c */
[----:B------:R-:W0:Y:S01]  /*c6f0*/  MUFU.EX2 R182, R162 ;  /* 0x000000a200b67308 */ /* 0x000e220000000800 */
[-CC-:B------:R-:W-:Y:S01]  /*c700*/  FFMA.FTZ R203, R203, R0.reuse, -R201.reuse ;  /* 0x00000000cbcb7223 */ /* 0x180fe200000108c9 */
[-CC-:B------:R-:W-:Y:S01]  /*c710*/  FFMA.FTZ R160, R160, R0.reuse, -R201.reuse ;  /* 0x00000000a0a07223 */ /* 0x180fe200000108c9 */
[--C-:B------:R-:W-:Y:S01]  /*c720*/  FFMA.FTZ R161, R161, R0, -R201.reuse ;  /* 0x00000000a1a17223 */ /* 0x100fe200000108c9 */
[----:B------:R-:W-:Y:S01]  /*c730*/  F2FP.F16.F32.PACK_AB R159, R159, R158 ;  /* 0x0000009e9f9f723e */ /* 0x000fe200000000ff */
[-CC-:B------:R-:W-:Y:S01]  /*c740*/  FFMA.FTZ R164, R164, R0.reuse, -R201.reuse ;  /* 0x00000000a4a47223 */ /* 0x180fe200000108c9 */
[-CC-:B------:R-:W-:Y:S01]  /*c750*/  FFMA.FTZ R165, R165, R0.reuse, -R201.reuse ;  /* 0x00000000a5a57223 */ /* 0x180fe200000108c9 */
[-CC-:B------:R-:W-:Y:S01]  /*c760*/  FFMA.FTZ R168, R168, R0.reuse, -R201.reuse ;  /* 0x00000000a8a87223 */ /* 0x180fe200000108c9 */
[----:B------:R-:W2:Y:S01]  /*c770*/  MUFU.EX2 R202, R202 ;  /* 0x000000ca00ca7308 */ /* 0x000ea20000000800 */
[-CC-:B------:R-:W-:Y:S01]  /*c780*/  FFMA.FTZ R169, R169, R0.reuse, -R201.reuse ;  /* 0x00000000a9a97223 */ /* 0x180fe200000108c9 */
[----:B------:R-:W-:-:S06]  /*c790*/  FFMA.FTZ R172, R172, R0, -R201 ;  /* 0x00000000acac7223 */ /* 0x000fcc00000108c9 */
[----:B------:R-:W-:Y:S01]  /*c7a0*/  MUFU.EX2 R170, R170 ;  /* 0x000000aa00aa7308 */ /* 0x000fe20000000800 */
[----:B0-----:R-:W-:Y:S01]  /*c7b0*/  FFMA.FTZ R8, R182, R8, R152 ;  /* 0x00000008b6087223 */ /* 0x001fe20000010098 */
[-C--:B------:R-:W-:Y:S01]  /*c7c0*/  FFMA.FTZ R173, R173, R0.reuse, -R201 ;  /* 0x00000000adad7223 */ /* 0x080fe200000108c9 */
[----:B------:R-:W-:Y:S01]  /*c7d0*/  FADD.FTZ R5, R155, R5 ;  /* 0x000000059b057221 */ /* 0x000fe20000010000 */
[-CC-:B------:R-:W-:Y:S01]  /*c7e0*/  FFMA.FTZ R176, R176, R0.reuse, -R201.reuse ;  /* 0x00000000b0b07223 */ /* 0x180fe200000108c9 */
[----:B------:R-:W-:-:S03]  /*c7f0*/  FFMA.FTZ R177, R177, R0, -R201 ;  /* 0x00000000b1b17223 */ /* 0x000fc600000108c9 */
[----:B------:R-:W-:Y:S01]  /*c800*/  MUFU.EX2 R175, R175 ;  /* 0x000000af00af7308 */ /* 0x000fe20000000800 */
[-CC-:B------:R-:W-:Y:S01]  /*c810*/  FFMA.FTZ R180, R180, R0.reuse, -R201.reuse ;  /* 0x00000000b4b47223 */ /* 0x180fe200000108c9 */
[----:B------:R-:W-:-:S06]  /*c820*/  FFMA.FTZ R181, R181, R0, -R201 ;  /* 0x00000000b5b57223 */ /* 0x000fcc00000108c9 */
[----:B------:R-:W-:Y:S01]  /*c830*/  MUFU.EX2 R179, R179 ;  /* 0x000000b300b37308 */ /* 0x000fe20000000800 */
[----:B------:R-:W-:Y:S01]  /*c840*/  FFMA.FTZ R184, R184, R0, -R201 ;  /* 0x00000000b8b87223 */ /* 0x000fe200000108c9 */
[----:B------:R0:W-:Y:S06]  /*c850*/  SYNCS.ARRIVE.TRANS64.RED.A1T0 RZ, [R156+URZ], RZ ;  /* 0x000000ff9cff79a7 */ /* 0x0001ec000810043f */
[----:B------:R-:W3:Y:S01]  /*c860*/  MUFU.EX2 R203, R203 ;  /* 0x000000cb00cb7308 */ /* 0x000ee20000000800 */
[----:B--2---:R-:W-:-:S07]  /*c870*/  FADD.FTZ R8, R202, R8 ;  /* 0x00000008ca087221 */ /* 0x004fce0000010000 */
[----:B------:R-:W2:Y:S01]  /*c880*/  MUFU.EX2 R160, R160 ;  /* 0x000000a000a07308 */ /* 0x000ea20000000800 */
[----:B------:R-:W-:-:S07]  /*c890*/  FADD.FTZ R8, R174, R8 ;  /* 0x00000008ae087221 */ /* 0x000fce0000010000 */
[----:B------:R-:W-:Y:S08]  /*c8a0*/  MUFU.EX2 R158, R171 ;  /* 0x000000ab009e7308 */ /* 0x000ff00000000800 */
[----:B------:R-:W-:Y:S08]  /*c8b0*/  MUFU.EX2 R171, R190 ;  /* 0x000000be00ab7308 */ /* 0x000ff00000000800 */
[----:B------:R-:W4:Y:S01]  /*c8c0*/  MUFU.EX2 R190, R161 ;  /* 0x000000a100be7308 */ /* 0x000f220000000800 */
[----:B---3--:R-:W-:-:S07]  /*c8d0*/  FADD.FTZ R8, R203, R8 ;  /* 0x00000008cb087221 */ /* 0x008fce0000010000 */
[----:B------:R-:W3:Y:S01]  /*c8e0*/  MUFU.EX2 R164, R164 ;  /* 0x000000a400a47308 */ /* 0x000ee20000000800 */
[----:B--2---:R-:W-:-:S07]  /*c8f0*/  FADD.FTZ R8, R160, R8 ;  /* 0x00000008a0087221 */ /* 0x004fce0000010000 */
[----:B------:R-:W2:Y:S01]  /*c900*/  MUFU.EX2 R165, R165 ;  /* 0x000000a500a57308 */ /* 0x000ea20000000800 */
[----:B----4-:R-:W-:-:S07]  /*c910*/  FADD.FTZ R8, R190, R8 ;  /* 0x00000008be087221 */ /* 0x010fce0000010000 */
[----:B------:R-:W4:Y:S01]  /*c920*/  MUFU.EX2 R168, R168 ;  /* 0x000000a800a87308 */ /* 0x000f220000000800 */
[----:B---3--:R-:W-:-:S07]  /*c930*/  FADD.FTZ R8, R164, R8 ;  /* 0x00000008a4087221 */ /* 0x008fce0000010000 */
[----:B------:R-:W3:Y:S01]  /*c940*/  MUFU.EX2 R169, R169 ;  /* 0x000000a900a97308 */ /* 0x000ee20000000800 */
[----:B------:R-:W-:Y:S01]  /*c950*/  FADD.FTZ R5, R154, R5 ;  /* 0x000000059a057221 */ /* 0x000fe20000010000 */
[----:B--2---:R-:W-:-:S06]  /*c960*/  FADD.FTZ R8, R165, R8 ;  /* 0x00000008a5087221 */ /* 0x004fcc0000010000 */
[----:B------:R-:W2:Y:S01]  /*c970*/  MUFU.EX2 R162, R172 ;  /* 0x000000ac00a27308 */ /* 0x000ea20000000800 */
[----:B------:R-:W-:Y:S01]  /*c980*/  FADD.FTZ R5, R170, R5 ;  /* 0x00000005aa057221 */ /* 0x000fe20000010000 */
[----:B----4-:R-:W-:-:S06]  /*c990*/  FADD.FTZ R8, R168, R8 ;  /* 0x00000008a8087221 */ /* 0x010fcc0000010000 */
[----:B------:R-:W4:Y:S01]  /*c9a0*/  MUFU.EX2 R173, R173 ;  /* 0x000000ad00ad7308 */ /* 0x000f220000000800 */
[----:B------:R-:W-:Y:S01]  /*c9b0*/  FADD.FTZ R5, R158, R5 ;  /* 0x000000059e057221 */ /* 0x000fe20000010000 */
[----:B---3--:R-:W-:-:S06]  /*c9c0*/  FADD.FTZ R8, R169, R8 ;  /* 0x00000008a9087221 */ /* 0x008fcc0000010000 */
[----:B------:R-:W3:Y:S01]  /*c9d0*/  MUFU.EX2 R176, R176 ;  /* 0x000000b000b07308 */ /* 0x000ee20000000800 */
[----:B------:R-:W-:Y:S01]  /*c9e0*/  FADD.FTZ R5, R163, R5 ;  /* 0x00000005a3057221 */ /* 0x000fe20000010000 */
[----:B--2---:R-:W-:-:S06]  /*c9f0*/  FADD.FTZ R8, R162, R8 ;  /* 0x00000008a2087221 */ /* 0x004fcc0000010000 */
[----:B------:R-:W2:Y:S01]  /*ca00*/  MUFU.EX2 R177, R177 ;  /* 0x000000b100b17308 */ /* 0x000ea20000000800 */
[----:B------:R-:W-:Y:S01]  /*ca10*/  FADD.FTZ R5, R175, R5 ;  /* 0x00000005af057221 */ /* 0x000fe20000010000 */
[----:B0-----:R-:W-:Y:S01]  /*ca20*/  F2FP.F16.F32.PACK_AB R156, R202, R152 ;  /* 0x00000098ca9c723e */ /* 0x001fe200000000ff */
[----:B----4-:R-:W-:-:S05]  /*ca30*/  FADD.FTZ R8, R173, R8 ;  /* 0x00000008ad087221 */ /* 0x010fca0000010000 */
[----:B------:R-:W0:Y:S01]  /*ca40*/  MUFU.EX2 R180, R180 ;  /* 0x000000b400b47308 */ /* 0x000e220000000800 */
[----:B------:R-:W-:Y:S01]  /*ca50*/  FFMA.FTZ R185, R185, R0, -R201 ;  /* 0x00000000b9b97223 */ /* 0x000fe200000108c9 */
[----:B------:R-:W-:Y:S01]  /*ca60*/  F2FP.F16.F32.PACK_AB R152, R190, R160 ;  /* 0x000000a0be98723e */ /* 0x000fe200000000ff */
[----:B------:R-:W-:Y:S01]  /*ca70*/  FADD.FTZ R5, R166, R5 ;  /* 0x00000005a6057221 */ /* 0x000fe20000010000 */
[----:B------:R-:W-:-:S04]  /*ca80*/  F2FP.F16.F32.PACK_AB R160, R169, R168 ;  /* 0x000000a8a9a0723e */ /* 0x000fc800000000ff */
[----:B------:R-:W4:Y:S01]  /*ca90*/  MUFU.EX2 R183, R183 ;  /* 0x000000b700b77308 */ /* 0x000f220000000800 */
[----:B---3--:R-:W-:-:S07]  /*caa0*/  FADD.FTZ R8, R176, R8 ;  /* 0x00000008b0087221 */ /* 0x008fce0000010000 */
[----:B------:R-:W3:Y:S01]  /*cab0*/  MUFU.EX2 R181, R181 ;  /* 0x000000b500b57308 */ /* 0x000ee20000000800 */
[----:B------:R-:W-:Y:S01]  /*cac0*/  FFMA.FTZ R188, R188, R0, -R201 ;  /* 0x00000000bcbc7223 */ /* 0x000fe200000108c9 */
[----:B------:R-:W-:-:S06]  /*cad0*/  FADD.FTZ R5, R179, R5 ;  /* 0x00000005b3057221 */ /* 0x000fcc0000010000 */
[----:B------:R-:W5:Y:S01]  /*cae0*/  MUFU.EX2 R186, R186 ;  /* 0x000000ba00ba7308 */ /* 0x000f620000000800 */
[----:B--2---:R-:W-:Y:S01]  /*caf0*/  FADD.FTZ R8, R177, R8 ;  /* 0x00000008b1087221 */ /* 0x004fe20000010000 */
[----:B------:R-:W-:-:S06]  /*cb00*/  FFMA.FTZ R189, R189, R0, -R201 ;  /* 0x00000000bdbd7223 */ /* 0x000fcc00000108c9 */
[----:B------:R-:W2:Y:S01]  /*cb10*/  MUFU.EX2 R168, R184 ;  /* 0x000000b800a87308 */ /* 0x000ea20000000800 */
[----:B------:R-:W-:Y:S01]  /*cb20*/  F2FP.F16.F32.PACK_AB R161, R158, R170 ;  /* 0x000000aa9ea1723e */ /* 0x000fe200000000ff */
[----:B------:R-:W-:-:S06]  /*cb30*/  FADD.FTZ R5, R167, R5 ;  /* 0x00000005a7057221 */ /* 0x000fcc0000010000 */
[----:B------:R-:W1:Y:S01]  /*cb40*/  MUFU.EX2 R187, R187 ;  /* 0x000000bb00bb7308 */ /* 0x000e620000000800 */
[----:B0-----:R-:W-:-:S07]  /*cb50*/  FADD.FTZ R8, R180, R8 ;  /* 0x00000008b4087221 */ /* 0x001fce0000010000 */
[----:B------:R-:W0:Y:S01]  /*cb60*/  MUFU.EX2 R185, R185 ;  /* 0x000000b900b97308 */ /* 0x000e220000000800 */
[----:B------:R-:W-:Y:S01]  /*cb70*/  FFMA.FTZ R192, R192, R0, -R201 ;  /* 0x00000000c0c07223 */ /* 0x000fe200000108c9 */
[----:B----4-:R-:W-:Y:S01]  /*cb80*/  FADD.FTZ R5, R183, R5 ;  /* 0x00000005b7057221 */ /* 0x010fe20000010000 */
[----:B---3--:R-:W-:-:S05]  /*cb90*/  FADD.FTZ R8, R181, R8 ;  /* 0x00000008b5087221 */ /* 0x008fca0000010000 */
[----:B------:R-:W3:Y:S01]  /*cba0*/  MUFU.EX2 R170, R188 ;  /* 0x000000bc00aa7308 */ /* 0x000ee20000000800 */
[----:B------:R-:W-:Y:S01]  /*cbb0*/  FFMA.FTZ R193, R193, R0, -R201 ;  /* 0x00000000c1c17223 */ /* 0x000fe200000108c9 */
[----:B-----5:R-:W-:-:S06]  /*cbc0*/  FADD.FTZ R5, R186, R5 ;  /* 0x00000005ba057221 */ /* 0x020fcc0000010000 */
[----:B------:R-:W4:Y:S01]  /*cbd0*/  MUFU.EX2 R191, R191 ;  /* 0x000000bf00bf7308 */ /* 0x000f220000000800 */
[----:B--2---:R-:W-:-:S07]  /*cbe0*/  FADD.FTZ R8, R168, R8 ;  /* 0x00000008a8087221 */ /* 0x004fce0000010000 */
[----:B------:R-:W2:Y:S01]  /*cbf0*/  MUFU.EX2 R189, R189 ;  /* 0x000000bd00bd7308 */ /* 0x000ea20000000800 */
[----:B------:R-:W-:Y:S01]  /*cc00*/  FFMA.FTZ R196, R196, R0, -R201 ;  /* 0x00000000c4c47223 */ /* 0x000fe200000108c9 */
[----:B-1----:R-:W-:-:S06]  /*cc10*/  FADD.FTZ R5, R187, R5 ;  /* 0x00000005bb057221 */ /* 0x002fcc0000010000 */
[----:B------:R-:W1:Y:S01]  /*cc20*/  MUFU.EX2 R194, R194 ;  /* 0x000000c200c27308 */ /* 0x000e620000000800 */
[----:B0-----:R-:W-:Y:S01]  /*cc30*/  FADD.FTZ R8, R185, R8 ;  /* 0x00000008b9087221 */ /* 0x001fe20000010000 */
[----:B------:R-:W-:-:S06]  /*cc40*/  FFMA.FTZ R197, R197, R0, -R201 ;  /* 0x00000000c5c57223 */ /* 0x000fcc00000108c9 */
[----:B------:R-:W0:Y:S01]  /*cc50*/  MUFU.EX2 R172, R192 ;  /* 0x000000c000ac7308 */ /* 0x000e220000000800 */
[----:B------:R-:W-:Y:S01]  /*cc60*/  F2FP.F16.F32.PACK_AB R158, R203, R174 ;  /* 0x000000aecb9e723e */ /* 0x000fe200000000ff */
[----:B------:R-:W-:-:S06]  /*cc70*/  FADD.FTZ R5, R171, R5 ;  /* 0x00000005ab057221 */ /* 0x000fcc0000010000 */
[----:B------:R-:W5:Y:S01]  /*cc80*/  MUFU.EX2 R195, R195 ;  /* 0x000000c300c37308 */ /* 0x000f620000000800 */
[----:B---3--:R-:W-:Y:S01]  /*cc90*/  FADD.FTZ R8, R170, R8 ;  /* 0x00000008aa087221 */ /* 0x008fe20000010000 */
[----:B------:R-:W-:-:S06]  /*cca0*/  F2FP.F16.F32.PACK_AB R163, R175, R163 ;  /* 0x000000a3afa3723e */ /* 0x000fcc00000000ff */
[----:B------:R-:W3:Y:S01]  /*ccb0*/  MUFU.EX2 R193, R193 ;  /* 0x000000c100c17308 */ /* 0x000ee20000000800 */
[----:B----4-:R-:W-:Y:S01]  /*ccc0*/  FADD.FTZ R5, R191, R5 ;  /* 0x00000005bf057221 */ /* 0x010fe20000010000 */
[----:B--2---:R-:W-:-:S06]  /*ccd0*/  FADD.FTZ R8, R189, R8 ;  /* 0x00000008bd087221 */ /* 0x004fcc0000010000 */
[----:B------:R-:W2:Y:S01]  /*cce0*/  MUFU.EX2 R198, R198 ;  /* 0x000000c600c67308 */ /* 0x000ea20000000800 */
[----:B------:R-:W-:-:S07]  /*ccf0*/  LOP3.LUT P0, RZ, R22, 0x100, RZ, 0xc0, !PT ;  /* 0x0000010016ff7812 */ /* 0x000fce000780c0ff */
[----:B------:R-:W4:Y:S01]  /*cd00*/  MUFU.EX2 R174, R196 ;  /* 0x000000c400ae7308 */ /* 0x000f220000000800 */
[----:B-1----:R-:W-:Y:S01]  /*cd10*/  FADD.FTZ R5, R194, R5 ;  /* 0x00000005c2057221 */ /* 0x002fe20000010000 */
[----:B0-----:R-:W-:-:S06]  /*cd20*/  FADD.FTZ R8, R172, R8 ;  /* 0x00000008ac087221 */ /* 0x001fcc0000010000 */
[----:B------:R-:W0:Y:S08]  /*cd30*/  MUFU.EX2 R175, R199 ;  /* 0x000000c700af7308 */ /* 0x000e300000000800 */
[----:B------:R-:W1:Y:S01]  /*cd40*/  MUFU.EX2 R197, R197 ;  /* 0x000000c500c57308 */ /* 0x000e620000000800 */
[----:B-----5:R-:W-:Y:S01]  /*cd50*/  FADD.FTZ R5, R195, R5 ;  /* 0x00000005c3057221 */ /* 0x020fe20000010000 */
[----:B---3--:R-:W-:Y:S01]  /*cd60*/  FADD.FTZ R8, R193, R8 ;  /* 0x00000008c1087221 */ /* 0x008fe20000010000 */
[----:B------:R-:W-:-:S02]  /*cd70*/  F2FP.F16.F32.PACK_AB R155, R154, R155 ;  /* 0x0000009b9a9b723e */ /* 0x000fc400000000ff */
[----:B--2---:R-:W-:Y:S01]  /*cd80*/  FADD.FTZ R5, R198, R5 ;  /* 0x00000005c6057221 */ /* 0x004fe20000010000 */
[----:B----4-:R-:W-:Y:S01]  /*cd90*/  FADD.FTZ R8, R174, R8 ;  /* 0x00000008ae087221 */ /* 0x010fe20000010000 */
[----:B------:R-:W-:Y:S01]  /*cda0*/  F2FP.F16.F32.PACK_AB R154, R165, R164 ;  /* 0x000000a4a59a723e */ /* 0x000fe200000000ff */
[----:B------:R-:W-:Y:S01]  /*cdb0*/  FMUL.FTZ R24, R24, R182 ;  /* 0x000000b618187220 */ /* 0x000fe20000410000 */
[----:B------:R-:W-:Y:S01]  /*cdc0*/  F2FP.F16.F32.PACK_AB R162, R173, R162 ;  /* 0x000000a2ada2723e */ /* 0x000fe200000000ff */
[----:B0-----:R-:W-:Y:S01]  /*cdd0*/  FADD.FTZ R5, R175, R5 ;  /* 0x00000005af057221 */ /* 0x001fe20000010000 */
[----:B------:R-:W-:Y:S01]  /*cde0*/  F2FP.F16.F32.PACK_AB R165, R179, R166 ;  /* 0x000000a6b3a5723e */ /* 0x000fe200000000ff */
[----:B------:R-:W-:Y:S01]  /*cdf0*/  FMUL.FTZ R25, R25, R182 ;  /* 0x000000b619197220 */ /* 0x000fe20000410000 */
[----:B------:R-:W-:Y:S01]  /*ce00*/  F2FP.F16.F32.PACK_AB R164, R177, R176 ;  /* 0x000000b0b1a4723e */ /* 0x000fe200000000ff */
[----:B------:R-:W-:Y:S01]  /*ce10*/  FMUL.FTZ R28, R28, R182 ;  /* 0x000000b61c1c7220 */ /* 0x000fe20000410000 */
[----:B------:R-:W-:Y:S01]  /*ce20*/  F2FP.F16.F32.PACK_AB R166, R181, R180 ;  /* 0x000000b4b5a6723e */ /* 0x000fe200000000ff */
[----:B------:R-:W-:Y:S01]  /*ce30*/  FMUL.FTZ R29, R29, R182 ;  /* 0x000000b61d1d7220 */ /* 0x000fe20000410000 */
[----:B------:R-:W-:Y:S01]  /*ce40*/  F2FP.F16.F32.PACK_AB R167, R183, R167 ;  /* 0x000000a7b7a7723e */ /* 0x000fe200000000ff */
[----:B-1----:R-:W-:Y:S01]  /*ce50*/  FADD.FTZ R8, R197, R8 ;  /* 0x00000008c5087221 */ /* 0x002fe20000010000 */
[----:B------:R-:W-:Y:S01]  /*ce60*/  F2FP.F16.F32.PACK_AB R168, R185, R168 ;  /* 0x000000a8b9a8723e */ /* 0x000fe200000000ff */
[----:B------:R-:W-:Y:S01]  /*ce70*/  FMUL.FTZ R32, R32, R182 ;  /* 0x000000b620207220 */ /* 0x000fe20000410000 */
[----:B------:R-:W-:Y:S01]  /*ce80*/  F2FP.F16.F32.PACK_AB R169, R187, R186 ;  /* 0x000000babba9723e */ /* 0x000fe200000000ff */
[----:B------:R-:W-:Y:S01]  /*ce90*/  FMUL.FTZ R33, R33, R182 ;  /* 0x000000b621217220 */ /* 0x000fe20000410000 */
[----:B------:R-:W-:Y:S01]  /*cea0*/  F2FP.F16.F32.PACK_AB R170, R189, R170 ;  /* 0x000000aabdaa723e */ /* 0x000fe200000000ff */
[-C--:B------:R-:W-:Y:S01]  /*ceb0*/  FMUL.FTZ R36, R36, R182.reuse ;  /* 0x000000b624247220 */ /* 0x080fe20000410000 */
[----:B------:R-:W-:Y:S01]  /*cec0*/  F2FP.F16.F32.PACK_AB R171, R191, R171 ;  /* 0x000000abbfab723e */ /* 0x000fe200000000ff */
[----:B------:R-:W-:Y:S01]  /*ced0*/  FMUL.FTZ R37, R37, R182 ;  /* 0x000000b625257220 */ /* 0x000fe20000410000 */
[----:B------:R-:W-:Y:S01]  /*cee0*/  F2FP.F16.F32.PACK_AB R172, R193, R172 ;  /* 0x000000acc1ac723e */ /* 0x000fe200000000ff */
[----:B------:R-:W-:Y:S01]  /*cef0*/  FMUL.FTZ R40, R40, R182 ;  /* 0x000000b628287220 */ /* 0x000fe20000410000 */
[----:B------:R-:W-:Y:S01]  /*cf00*/  F2FP.F16.F32.PACK_AB R173, R195, R194 ;  /* 0x000000c2c3ad723e */ /* 0x000fe200000000ff */
[----:B------:R-:W-:Y:S01]  /*cf10*/  FMUL.FTZ R41, R41, R182 ;  /* 0x000000b629297220 */ /* 0x000fe20000410000 */
[----:B------:R-:W-:Y:S01]  /*cf20*/  F2FP.F16.F32.PACK_AB R174, R197, R174 ;  /* 0x000000aec5ae723e */ /* 0x000fe200000000ff */
[----:B------:R-:W-:Y:S01]  /*cf30*/  FMUL.FTZ R44, R44, R182 ;  /* 0x000000b62c2c7220 */ /* 0x000fe20000410000 */
        /* <DEDUP_REMOVED lines=120> */
.L_x_14357:
[----:B------:R0:W1:Y:S01]  /*d6c0*/  SYNCS.PHASECHK.TRANS64.TRYWAIT P1, [R14+URZ+0x22850], R15 ;  /* 0x0228500f0e0075a7 */ /* 0x000062000802017f */
[----:B------:R-:W-:Y:S05]  /*d6d0*/  @!P0 BRA `(.L_x_14358) ;  /* 0x0000000000048947 */ /* 0x000fea0003800000 */
[----:B------:R-:W-:Y:S01]  /*d6e0*/  BPT.TRAP 0x1 ;  /* 0x000000040000795c */ /* 0x000fe20000300000 */
.L_x_14358:
[----:B------:R-:W-:Y:S04]  /*d6f0*/  BSSY B0, `(.L_x_14359) ;  /* 0x0000004000007945 */ /* 0x000fe80003800000 */
[----:B-1----:R-:W-:Y:S05]  /*d700*/  @P1 BRA `(.L_x_14360) ;  /* 0x0000000000081947 */ /* 0x002fea0003800000 */
[----:B------:R-:W1:Y:S02]  /*d710*/  SYNCS.PHASECHK.TRANS64.TRYWAIT P1, [R14+URZ+0x22850], R15 ;  /* 0x0228500f0e0075a7 */ /* 0x000e64000802017f */
[----:B-1----:R-:W-:Y:S05]  /*d720*/  @!P1 BRA `(.L_x_14361) ;  /* 0x000000e000109947 */ /* 0x002fea0003800000 */
.L_x_14360:
[----:B------:R-:W-:Y:S05]  /*d730*/  BSYNC B0 ;  /* 0x0000000000007941 */ /* 0x000fea0003800000 */
.L_x_14359:
[----:B------:R-:W2:Y:S01]  /*d740*/  S2R R178, SR_TID.X ;  /* 0x0000000000b27919 */ /* 0x000ea20000002100 */
[----:B------:R-:W-:Y:S05]  /*d750*/  WARPSYNC.ALL ;  /* 0x0000000000007948 */ /* 0x000fea0003800000 */
[----:B------:R-:W-:Y:S02]  /*d760*/  IMAD R176, R23, 0xc00, R221 ;  /* 0x00000c0017b07824 */ /* 0x000fe400078e02dd */
[----:B------:R-:W-:-:S03]  /*d770*/  IMAD.MOV.U32 R177, RZ, RZ, 0x40000040 ;  /* 0x40000040ffb17424 */ /* 0x000fc600078e00ff */
[----:B------:R-:W-:Y:S02]  /*d780*/  R2UR UR6, R176 ;  /* 0x00000000b00672ca */ /* 0x000fe400000e0000 */
[----:B------:R-:W-:Y:S01]  /*d790*/  R2UR UR7, R177 ;  /* 0x00000000b10772ca */ /* 0x000fe200000e0000 */
[----:B------:R-:W-:Y:S01]  /*d7a0*/  IMAD.MOV.U32 R177, RZ, RZ, 0x40000040 ;  /* 0x40000040ffb17424 */ /* 0x000fe200078e00ff */
[----:B--2---:R-:W-:-:S05]  /*d7b0*/  SHF.R.U32.HI R178, RZ, 0x7, R178 ;  /* 0x00000007ffb27819 */ /* 0x004fca00000116b2 */
[----:B01----:R-:W-:-:S05]  /*d7c0*/  VIADD R15, R178, 0x8 ;  /* 0x00000008b20f7836 */ /* 0x003fca0000000000 */
[----:B------:R0:W-:Y:S06]  /*d7d0*/  BAR.SYNC.DEFER_BLOCKING R15, 0x100 ;  /* 0x0004000f0000751d */ /* 0x0001ec0000010000 */
[----:B------:R-:W-:-:S06]  /*d7e0*/  WARPGROUP.ARRIVE ;  /* 0x00000000000079c5 */ /* 0x000fcc0000000000 */
[----:B------:R-:W-:Y:S03]  /*d7f0*/  HGMMA.64x256x16.F32 R24, R156, gdesc[UR4].tnspB, R24, gsb0 ;  /* 0x43e000049c187df0 */ /* 0x000fe60008000818 */
[----:B------:R-:W-:Y:S02]  /*d800*/  WARPGROUP.DEPBAR.LE gsb0, 0x0 ;  /* 0x00008000000079c5 */ /* 0x000fe40000010000 */
[----:B------:R-:W-:Y:S01]  /*d810*/  VIADD R156, R176, 0x80 ;  /* 0x00000080b09c7836 */ /* 0x000fe20000000000 */
[----:B------:R-:W-:Y:S01]  /*d820*/  WARPGROUP.ARRIVE ;  /* 0x00000000000079c5 */ /* 0x000fe20000000000 */
[----:B------:R-:W-:-:S03]  /*d830*/  IMAD.MOV.U32 R157, RZ, RZ, 0x40000040 ;  /* 0x40000040ff9d7424 */ /* 0x000fc600078e00ff */
[----:B------:R-:W-:Y:S02]  /*d840*/  R2UR UR6, R156 ;  /* 0x000000009c0672ca */ /* 0x000fe400000e0000 */
[----:B------:R-:W-:-:S15]  /*d850*/  R2UR UR7, R157 ;  /* 0x000000009d0772ca */ /* 0x000fde00000e0000 */
[----:B------:R-:W-:-:S01]  /*d860*/  NOP ;  /* 0x0000000000007918 */ /* 0x000fc20000000000 */
[----:B------:R-:W-:Y:S03]  /*d870*/  HGMMA.64x256x16.F32 R24, R152, gdesc[UR4].tnspB, R24, gsb0 ;  /* 0x43e0000498187df0 */ /* 0x000fe60008000818 */
[----:B------:R-:W-:Y:S02]  /*d880*/  WARPGROUP.DEPBAR.LE gsb0, 0x0 ;  /* 0x00008000000079c5 */ /* 0x000fe40000010000 */
[----:B------:R-:W-:Y:S01]  /*d890*/  VIADD R152, R176, 0x100 ;  /* 0x00000100b0987836 */ /* 0x000fe20000000000 */
[----:B------:R-:W-:Y:S01]  /*d8a0*/  WARPGROUP.ARRIVE ;  /* 0x00000000000079c5 */ /* 0x000fe20000000000 */
[----:B------:R-:W-:-:S03]  /*d8b0*/  IMAD.MOV.U32 R153, RZ, RZ, 0x40000040 ;  /* 0x40000040ff997424 */ /* 0x000fc600078e00ff */
[----:B------:R-:W-:Y:S02]  /*d8c0*/  R2UR UR6, R152 ;  /* 0x00000000980672ca */ /* 0x000fe400000e0000 */
[----:B------:R-:W-:Y:S01]  /*d8d0*/  R2UR UR7, R153 ;  /* 0x00000000990772ca */ /* 0x000fe200000e0000 */
[----:B------:R-:W-:Y:S01]  /*d8e0*/  IMAD.MOV.U32 R153, RZ, RZ, 0x40000040 ;  /* 0x40000040ff997424 */ /* 0x000fe200078e00ff */
[----:B------:R-:W-:-:S14]  /*d8f0*/  IADD3 R152, R176, 0x180, RZ ;  /* 0x00000180b0987810 */ /* 0x000fdc0007ffe0ff */
        /* <DEDUP_REMOVED lines=25> */
.L_x_14362:
[----:B------:R-:W2:Y:S01]  /*da90*/  LDL R15, [R1] ;  /* 0x00000000010f7983 */ /* 0x000ea20000100800 */
[----:B------:R-:W0:Y:S01]  /*daa0*/  S2R R152, SR_CgaCtaId ;  /* 0x0000000000987919 */ /* 0x000e220000008800 */
[----:B------:R-:W-:Y:S01]  /*dab0*/  VIADD R14, R14, 0x22860 ;  /* 0x000228600e0e7836 */ /* 0x000fe20000000000 */
[----:B------:R-:W-:Y:S01]  /*dac0*/  MOV R201, R3 ;  /* 0x0000000300c97202 */ /* 0x000fe20000000f00 */
[----:B------:R-:W-:-:S03]  /*dad0*/  IMAD.MOV.U32 R200, RZ, RZ, R4 ;  /* 0x000000ffffc87224 */ /* 0x000fc600078e0004 */
[----:B0-----:R-:W-:-:S04]  /*dae0*/  PRMT R14, R152, 0x654, R14 ;  /* 0x00000654980e7816 */ /* 0x001fc8000000000e */
[----:B------:R0:W-:Y:S01]  /*daf0*/  SYNCS.ARRIVE.TRANS64.RED.A1T0 RZ, [R14+URZ], RZ ;  /* 0x000000ff0eff79a7 */ /* 0x0001e2000810043f */
[C---:B--2---:R-:W-:Y:S01]  /*db00*/  ISETP.GT.AND P1, PT, R9.reuse, R15, PT ;  /* 0x0000000f0900720c */ /* 0x044fe20003f24270 */
[----:B------:R-:W-:-:S12]  /*db10*/  VIADD R9, R9, 0xffffffff ;  /* 0xffffffff09097836 */ /* 0x000fd80000000000 */
[----:B0-----:R-:W-:Y:S05]  /*db20*/  @P1 BRA `(.L_x_14363) ;  /* 0xffffffd800441947 */ /* 0x001fea000383ffff */
.L_x_14351:
[----:B------:R-:W-:-:S13]  /*db30*/  ISETP.GE.AND P1, PT, R9, RZ, PT ;  /* 0x000000ff0900720c */ /* 0x000fda0003f26270 */
[----:B------:R-:W-:Y:S05]  /*db40*/  @!P1 BRA `(.L_x_14364) ;  /* 0x0000001c00c89947 */ /* 0x000fea0003800000 */
[----:B------:R-:W-:Y:S02]  /*db50*/  IMAD.MOV.U32 R201, RZ, RZ, R3 ;  /* 0x000000ffffc97224 */ /* 0x000fe400078e0003 */
[----:B------:R-:W-:-:S07]  /*db60*/  IMAD.MOV.U32 R200, RZ, RZ, R4 ;  /* 0x000000ffffc87224 */ /* 0x000fce00078e0004 */
.L_x_14376:
[----:B------:R-:W-:Y:S01]  /*db70*/  VIADD R23, R23, 0x1 ;  /* 0x0000000117177836 */ /* 0x000fe20000000000 */
[----:B------:R-:W-:Y:S05]  /*db80*/  YIELD ;  /* 0x0000000000007946 */ /* 0x000fea0003800000 */
[----:B------:R-:W-:-:S04]  /*db90*/  ISETP.NE.AND P1, PT, R23, 0x2, PT ;  /* 0x000000021700780c */ /* 0x000fc80003f25270 */
[----:B------:R-:W-:Y:S02]  /*dba0*/  SEL R0, RZ, 0x1, P1 ;  /* 0x00000001ff007807 */ /* 0x000fe40000800000 */
[----:B------:R-:W-:Y:S02]  /*dbb0*/  SEL R23, R23, RZ, P1 ;  /* 0x000000ff17177207 */ /* 0x000fe40000800000 */
[----:B------:R-:W-:Y:S01]  /*dbc0*/  LOP3.LUT R207, R207, R0, RZ, 0x3c, !PT ;  /* 0x00000000cfcf7212 */ /* 0x000fe200078e3cff */
[----:B0-2---:R-:W-:Y:S06]  /*dbd0*/  @!P0 BRA `(.L_x_14365) ;  /* 0x0000000000048947 */ /* 0x005fec0003800000 */
[----:B------:R-:W-:Y:S01]  /*dbe0*/  BPT.TRAP 0x1 ;  /* 0x000000040000795c */ /* 0x000fe20000300000 */
.L_x_14365:
[----:B------:R-:W-:Y:S01]  /*dbf0*/  IMAD R14, R23, 0x8, R19 ;  /* 0x00000008170e7824 */ /* 0x000fe200078e0213 */
[----:B------:R-:W-:-:S04]  /*dc00*/  SHF.L.U32 R15, R207, 0x1f, RZ ;  /* 0x0000001fcf0f7819 */ /* 0x000fc800000006ff */
[----:B------:R0:W1:Y:S01]  /*dc10*/  SYNCS.PHASECHK.TRANS64.TRYWAIT P1, [R14+URZ+0x22830], R15 ;  /* 0x0228300f0e0075a7 */ /* 0x000062000802017f */
[----:B------:R-:W-:Y:S05]  /*dc20*/  @!P0 BRA `(.L_x_14366) ;  /* 0x0000000000048947 */ /* 0x000fea0003800000 */
[----:B------:R-:W-:Y:S01]  /*dc30*/  BPT.TRAP 0x1 ;  /* 0x000000040000795c */ /* 0x000fe20000300000 */
.L_x_14366:
[----:B------:R-:W-:Y:S02]  /*dc40*/  IMAD R156, R23, 0x300, R222 ;  /* 0x00000300179c7824 */ /* 0x000fe400078e02de */
[----:B------:R-:W-:Y:S01]  /*dc50*/  IMAD.MOV.U32 R157, RZ, RZ, 0x40000040 ;  /* 0x40000040ff9d7424 */ /* 0x000fe200078e00ff */
[----:B-1----:R-:W-:Y:S06]  /*dc60*/  @P1 BRA `(.L_x_14367) ;  /* 0x0000000000081947 */ /* 0x002fec0003800000 */
[----:B------:R-:W1:Y:S02]  /*dc70*/  SYNCS.PHASECHK.TRANS64.TRYWAIT P1, [R14+URZ+0x22830], R15 ;  /* 0x0228300f0e0075a7 */ /* 0x000e64000802017f */
[----:B-1----:R-:W-:Y:S05]  /*dc80*/  @!P1 BRA `(.L_x_14368) ;  /* 0x000000d800cc9947 */ /* 0x002fea0003800000 */
.L_x_14367:
        /* <DEDUP_REMOVED lines=41> */
.L_x_14369:
        /* <DEDUP_REMOVED lines=25> */
[----:B---3--:R-:W-:Y:S02]  /*e0b0*/  FMNMX.FTZ R3, R0, R3, !PT ;  /* 0x0000000300037209 */ /* 0x008fe40007810000 */
[----:B------:R-:W3:Y:S03]  /*e0c0*/  LDC R0, c[0x0][0x988] ;  /* 0x00026200ff007b82 */ /* 0x000ee60000000800 */
[----:B------:R-:W4:Y:S02]  /*e0d0*/  SHFL.BFLY PT, R4, R3, 0x1, 0x1f ;  /* 0x0c201f0003047f89 */ /* 0x000f2400000e0000 */
[----:B----4-:R-:W-:-:S05]  /*e0e0*/  FMNMX.FTZ R4, R3, R4, !PT ;  /* 0x0000000403047209 */ /* 0x010fca0007810000 */
[C---:B---3--:R-:W-:Y:S01]  /*e0f0*/  FMUL.FTZ R3, R4.reuse, R0 ;  /* 0x0000000004037220 */ /* 0x048fe20000410000 */
[----:B------:R-:W-:-:S03]  /*e100*/  FADD.FTZ R200, -R4, R200 ;  /* 0x000000c804c87221 */ /* 0x000fc60000010100 */
[-CC-:B------:R-:W-:Y:S01]  /*e110*/  FFMA.FTZ R203, R172, R0.reuse, -R3.reuse ;  /* 0x00000000accb7223 */ /* 0x180fe20000010803 */
        /* <DEDUP_REMOVED lines=26> */
[----:B------:R-:W-:-:S04]  /*e2c0*/  FFMA.FTZ R197, R197, R0, -R3 ;  /* 0x00000000c5c57223 */ /* 0x000fc80000010803 */
[----:B------:R-:W5:Y:S01]  /*e2d0*/  MUFU.EX2 R156, R156 ;  /* 0x0000009c009c7308 */ /* 0x000f620000000800 */
        /* <DEDUP_REMOVED lines=8> */
[C---:B----4-:R-:W-:Y:S01]  /*e360*/  F2FP.F16.F32.PACK_AB R200, R153.reuse, R152 ;  /* 0x0000009899c8723e */ /* 0x050fe200000000ff */
[----:B------:R-:W-:Y:S01]  /*e370*/  FADD.FTZ R3, R153, R3 ;  /* 0x0000000399037221 */ /* 0x000fe20000010000 */
        /* <DEDUP_REMOVED lines=20> */
[-C--:B------:R-:W-:Y:S01]  /*e4c0*/  FMUL.FTZ R65, R65, R172.reuse ;  /* 0x000000ac41417220 */ /* 0x080fe20000410000 */
[----:B------:R-:W-:Y:S01]  /*e4d0*/  MUFU.EX2 R156, R169 ;  /* 0x000000a9009c7308 */ /* 0x000fe20000000800 */
        /* <DEDUP_REMOVED lines=8> */
[C---:B-----5:R-:W-:Y:S01]  /*e560*/  FADD.FTZ R8, R161.reuse, R3 ;  /* 0x00000003a1087221 */ /* 0x060fe20000010000 */
[----:B------:R-:W-:Y:S01]  /*e570*/  FMNMX.FTZ R3, R154, R201, !PT ;  /* 0x000000c99a037209 */ /* 0x000fe20007810000 */
[----:B------:R-:W-:Y:S01]  /*e580*/  FMUL.FTZ R80, R80, R172 ;  /* 0x000000ac50507220 */ /* 0x000fe20000410000 */
[----:B------:R-:W-:Y:S01]  /*e590*/  F2FP.F16.F32.PACK_AB R152, R161, R152 ;  /* 0x00000098a198723e */ /* 0x000fe200000000ff */
[-C--:B------:R-:W-:Y:S01]  /*e5a0*/  FMUL.FTZ R81, R81, R172.reuse ;  /* 0x000000ac51517220 */ /* 0x080fe20000410000 */
[----:B------:R-:W-:Y:S01]  /*e5b0*/  FMNMX.FTZ R3, R155, R3, !PT ;  /* 0x000000039b037209 */ /* 0x000fe20007810000 */
[-C--:B------:R-:W-:Y:S01]  /*e5c0*/  FMUL.FTZ R84, R84, R172.reuse ;  /* 0x000000ac54547220 */ /* 0x080fe20000410000 */
[----:B------:R3:W-:Y:S01]  /*e5d0*/  MUFU.EX2 R161, R203 ;  /* 0x000000cb00a17308 */ /* 0x0007e20000000800 */
[-C--:B------:R-:W-:Y:S01]  /*e5e0*/  FMUL.FTZ R85, R85, R172.reuse ;  /* 0x000000ac55557220 */ /* 0x080fe20000410000 */
[----:B------:R-:W-:Y:S01]  /*e5f0*/  FMNMX.FTZ R3, R158, R3, !PT ;  /* 0x000000039e037209 */ /* 0x000fe20007810000 */
[-C--:B------:R-:W-:Y:S01]  /*e600*/  FMUL.FTZ R88, R88, R172.reuse ;  /* 0x000000ac58587220 */ /* 0x080fe20000410000 */
[-C--:B------:R-:W-:Y:S01]  /*e610*/  FMUL.FTZ R89, R89, R172.reuse ;  /* 0x000000ac59597220 */ /* 0x080fe20000410000 */
[-C--:B------:R-:W-:Y:S01]  /*e620*/  FMUL.FTZ R92, R92, R172.reuse ;  /* 0x000000ac5c5c7220 */ /* 0x080fe20000410000 */
[----:B------:R-:W-:Y:S01]  /*e630*/  FMNMX.FTZ R3, R159, R3, !PT ;  /* 0x000000039f037209 */ /* 0x000fe20007810000 */
[-C--:B------:R-:W-:Y:S01]  /*e640*/  FMUL.FTZ R93, R93, R172.reuse ;  /* 0x000000ac5d5d7220 */ /* 0x080fe20000410000 */
[----:B------:R-:W4:Y:S01]  /*e650*/  MUFU.EX2 R220, R164 ;  /* 0x000000a400dc7308 */ /* 0x000f220000000800 */
[----:B---3--:R-:W3:Y:S01]  /*e660*/  S2R R203, SR_CgaCtaId ;  /* 0x0000000000cb7919 */ /* 0x008ee20000008800 */
[----:B------:R-:W-:Y:S01]  /*e670*/  FMNMX.FTZ R3, R162, R3, !PT ;  /* 0x00000003a2037209 */ /* 0x000fe20007810000 */
[-C--:B------:R-:W-:Y:S01]  /*e680*/  FMUL.FTZ R96, R96, R172.reuse ;  /* 0x000000ac60607220 */ /* 0x080fe20000410000 */
[-C--:B------:R-:W-:Y:S01]  /*e690*/  FMUL.FTZ R97, R97, R172.reuse ;  /* 0x000000ac61617220 */ /* 0x080fe20000410000 */
[-C--:B------:R-:W-:Y:S01]  /*e6a0*/  FMUL.FTZ R100, R100, R172.reuse ;  /* 0x000000ac64647220 */ /* 0x080fe20000410000 */
[----:B------:R-:W-:Y:S01]  /*e6b0*/  FMNMX.FTZ R3, R163, R3, !PT ;  /* 0x00000003a3037209 */ /* 0x000fe20007810000 */
[-C--:B------:R-:W-:Y:S01]  /*e6c0*/  FMUL.FTZ R101, R101, R172.reuse ;  /* 0x000000ac65657220 */ /* 0x080fe20000410000 */
[----:B------:R-:W-:Y:S01]  /*e6d0*/  MUFU.EX2 R164, R184 ;  /* 0x000000b800a47308 */ /* 0x000fe20000000800 */
[-C--:B------:R-:W-:Y:S01]  /*e6e0*/  FMUL.FTZ R104, R104, R172.reuse ;  /* 0x000000ac68687220 */ /* 0x080fe20000410000 */
[----:B------:R-:W-:Y:S01]  /*e6f0*/  FMNMX.FTZ R3, R166, R3, !PT ;  /* 0x00000003a6037209 */ /* 0x000fe20007810000 */
[-C--:B------:R-:W-:Y:S01]  /*e700*/  FMUL.FTZ R105, R105, R172.reuse ;  /* 0x000000ac69697220 */ /* 0x080fe20000410000 */
[-C--:B------:R-:W-:Y:S01]  /*e710*/  FMUL.FTZ R108, R108, R172.reuse ;  /* 0x000000ac6c6c7220 */ /* 0x080fe20000410000 */
[-C--:B------:R-:W-:Y:S01]  /*e720*/  FMUL.FTZ R109, R109, R172.reuse ;  /* 0x000000ac6d6d7220 */ /* 0x080fe20000410000 */
[----:B------:R-:W-:Y:S01]  /*e730*/  FMNMX.FTZ R3, R167, R3, !PT ;  /* 0x00000003a7037209 */ /* 0x000fe20007810000 */
[-C--:B------:R-:W-:Y:S01]  /*e740*/  FMUL.FTZ R112, R112, R172.reuse ;  /* 0x000000ac70707220 */ /* 0x080fe20000410000 */
[----:B------:R-:W5:Y:S01]  /*e750*/  MUFU.EX2 R165, R165 ;  /* 0x000000a500a57308 */ /* 0x000f620000000800 */
[----:B----4-:R-:W-:Y:S01]  /*e760*/  FADD.FTZ R8, R220, R8 ;  /* 0x00000008dc087221 */ /* 0x010fe20000010000 */
[----:B------:R-:W-:Y:S01]  /*e770*/  FMNMX.FTZ R3, R170, R3, !PT ;  /* 0x00000003aa037209 */ /* 0x000fe20007810000 */
[-C--:B------:R-:W-:Y:S01]  /*e780*/  FMUL.FTZ R113, R113, R172.reuse ;  /* 0x000000ac71717220 */ /* 0x080fe20000410000 */
[-C--:B------:R-:W-:Y:S01]  /*e790*/  FMUL.FTZ R116, R116, R172.reuse ;  /* 0x000000ac74747220 */ /* 0x080fe20000410000 */
[-C--:B------:R-:W-:Y:S01]  /*e7a0*/  FMUL.FTZ R117, R117, R172.reuse ;  /* 0x000000ac75757220 */ /* 0x080fe20000410000 */
[----:B------:R-:W-:Y:S01]  /*e7b0*/  FMNMX.FTZ R3, R171, R3, !PT ;  /* 0x00000003ab037209 */ /* 0x000fe20007810000 */
[-C--:B------:R-:W-:Y:S01]  /*e7c0*/  FMUL.FTZ R120, R120, R172.reuse ;  /* 0x000000ac78787220 */ /* 0x080fe20000410000 */
[----:B------:R-:W4:Y:S01]  /*e7d0*/  MUFU.EX2 R157, R168 ;  /* 0x000000a8009d7308 */ /* 0x000f220000000800 */
[-C--:B------:R-:W-:Y:S01]  /*e7e0*/  FMUL.FTZ R121, R121, R172.reuse ;  /* 0x000000ac79797220 */ /* 0x080fe20000410000 */
[----:B------:R-:W-:Y:S01]  /*e7f0*/  FMNMX.FTZ R3, R174, R3, !PT ;  /* 0x00000003ae037209 */ /* 0x000fe20007810000 */
[-C--:B------:R-:W-:Y:S01]  /*e800*/  FMUL.FTZ R124, R124, R172.reuse ;  /* 0x000000ac7c7c7220 */ /* 0x080fe20000410000 */
[-C--:B------:R-:W-:Y:S01]  /*e810*/  FMUL.FTZ R125, R125, R172.reuse ;  /* 0x000000ac7d7d7220 */ /* 0x080fe20000410000 */
[-C--:B------:R-:W-:Y:S01]  /*e820*/  FMUL.FTZ R128, R128, R172.reuse ;  /* 0x000000ac80807220 */ /* 0x080fe20000410000 */
[----:B------:R-:W-:Y:S01]  /*e830*/  FMNMX.FTZ R3, R175, R3, !PT ;  /* 0x00000003af037209 */ /* 0x000fe20007810000 */
[-C--:B------:R-:W-:Y:S01]  /*e840*/  FMUL.FTZ R129, R129, R172.reuse ;  /* 0x000000ac81817220 */ /* 0x080fe20000410000 */
[----:B------:R-:W0:Y:S01]  /*e850*/  MUFU.EX2 R173, R173 ;  /* 0x000000ad00ad7308 */ /* 0x000e220000000800 */
[----:B-----5:R-:W-:Y:S01]  /*e860*/  FADD.FTZ R8, R165, R8 ;  /* 0x00000008a5087221 */ /* 0x020fe20000010000 */
        /* <DEDUP_REMOVED lines=11> */
[----:B------:R-:W-:Y:S01]  /*e920*/  FADD.FTZ R8, R156, R8 ;  /* 0x000000089c087221 */ /* 0x000fe20000010000 */
[----:B------:R-:W-:Y:S01]  /*e930*/  FMNMX.FTZ R3, R183, R3, !PT ;  /* 0x00000003b7037209 */ /* 0x000fe20007810000 */
[-C--:B------:R-:W-:Y:S01]  /*e940*/  FMUL.FTZ R144, R144, R172.reuse ;  /* 0x000000ac90907220 */ /* 0x080fe20000410000 */
[----:B------:R-:W4:Y:S01]  /*e950*/  MUFU.EX2 R180, R180 ;  /* 0x000000b400b47308 */ /* 0x000f220000000800 */
[----:B------:R-:W-:Y:S01]  /*e960*/  FADD.FTZ R8, R161, R8 ;  /* 0x00000008a1087221 */ /* 0x000fe20000010000 */
[----:B------:R-:W-:Y:S01]  /*e970*/  FMNMX.FTZ R3, R186, R3, !PT ;  /* 0x00000003ba037209 */ /* 0x000fe20007810000 */
[-C--:B------:R-:W-:Y:S01]  /*e980*/  FMUL.FTZ R145, R145, R172.reuse ;  /* 0x000000ac91917220 */ /* 0x080fe20000410000 */
[----:B------:R-:W-:Y:S01]  /*e990*/  F2FP.F16.F32.PACK_AB R156, R156, R157 ;  /* 0x0000009d9c9c723e */ /* 0x000fe200000000ff */
[----:B0-----:R-:W-:Y:S01]  /*e9a0*/  FADD.FTZ R8, R173, R8 ;  /* 0x00000008ad087221 */ /* 0x001fe20000010000 */
[----:B------:R-:W-:Y:S01]  /*e9b0*/  FMNMX.FTZ R3, R187, R3, !PT ;  /* 0x00000003bb037209 */ /* 0x000fe20007810000 */
[-C--:B------:R-:W-:Y:S01]  /*e9c0*/  FMUL.FTZ R148, R148, R172.reuse ;  /* 0x000000ac94947220 */ /* 0x080fe20000410000 */
[----:B------:R-:W0:Y:S01]  /*e9d0*/  MUFU.EX2 R181, R181 ;  /* 0x000000b500b57308 */ /* 0x000e220000000800 */
[----:B------:R-:W-:Y:S01]  /*e9e0*/  FADD.FTZ R8, R160, R8 ;  /* 0x00000008a0087221 */ /* 0x000fe20000010000 */
[----:B------:R-:W-:Y:S01]  /*e9f0*/  FMNMX.FTZ R3, R190, R3, !PT ;  /* 0x00000003be037209 */ /* 0x000fe20007810000 */
[----:B------:R-:W-:Y:S01]  /*ea00*/  FMUL.FTZ R149, R149, R172 ;  /* 0x000000ac95957220 */ /* 0x000fe20000410000 */
[C---:B-----5:R-:W-:Y:S01]  /*ea10*/  F2FP.F16.F32.PACK_AB R160, R177.reuse, R160 ;  /* 0x000000a0b1a0723e */ /* 0x060fe200000000ff */
[----:B------:R-:W-:Y:S01]  /*ea20*/  FADD.FTZ R8, R177, R8 ;  /* 0x00000008b1087221 */ /* 0x000fe20000010000 */
[----:B------:R-:W-:-:S02]  /*ea30*/  FMNMX.FTZ R3, R191, R3, !PT ;  /* 0x00000003bf037209 */ /* 0x000fc40007810000 */
[----:B------:R-:W5:Y:S01]  /*ea40*/  MUFU.EX2 R185, R185 ;  /* 0x000000b900b97308 */ /* 0x000f620000000800 */
[----:B----4-:R-:W-:Y:S01]  /*ea50*/  FADD.FTZ R8, R180, R8 ;  /* 0x00000008b4087221 */ /* 0x010fe20000010000 */
[----:B------:R-:W-:-:S04]  /*ea60*/  FMNMX.FTZ R3, R194, R3, !PT ;  /* 0x00000003c2037209 */ /* 0x000fc80007810000 */
[----:B------:R-:W-:Y:S02]  /*ea70*/  FMNMX.FTZ R3, R195, R3, !PT ;  /* 0x00000003c3037209 */ /* 0x000fe40007810000 */
[----:B------:R-:W4:Y:S01]  /*ea80*/  MUFU.EX2 R188, R188 ;  /* 0x000000bc00bc7308 */ /* 0x000f220000000800 */
[----:B0-----:R-:W-:Y:S01]  /*ea90*/  FADD.FTZ R8, R181, R8 ;  /* 0x00000008b5087221 */ /* 0x001fe20000010000 */
[----:B------:R-:W-:-:S03]  /*eaa0*/  FMNMX.FTZ R3, R198, R3, !PT ;  /* 0x00000003c6037209 */ /* 0x000fc60007810000 */
[----:B------:R-:W-:Y:S01]  /*eab0*/  FADD.FTZ R8, R164, R8 ;  /* 0x00000008a4087221 */ /* 0x000fe20000010000 */
[----:B------:R-:W-:Y:S02]  /*eac0*/  FMNMX.FTZ R153, R199, R3, !PT ;  /* 0x00000003c7997209 */ /* 0x000fe40007810000 */
[----:B------:R-:W0:Y:S01]  /*ead0*/  MUFU.EX2 R189, R189 ;  /* 0x000000bd00bd7308 */ /* 0x000e220000000800 */
[C---:B-----5:R-:W-:Y:S01]  /*eae0*/  FADD.FTZ R8, R185.reuse, R8 ;  /* 0x00000008b9087221 */ /* 0x060fe20000010000 */
[----:B------:R-:W-:Y:S01]  /*eaf0*/  F2FP.F16.F32.PACK_AB R164, R185, R164 ;  /* 0x000000a4b9a4723e */ /* 0x000fe200000000ff */
[----:B------:R-:W5:Y:S05]  /*eb00*/  SHFL.BFLY PT, R3, R153, 0x2, 0x1f ;  /* 0x0c401f0099037f89 */ /* 0x000f6a00000e0000 */
[----:B------:R-:W1:Y:S01]  /*eb10*/  MUFU.EX2 R168, R192 ;  /* 0x000000c000a87308 */ /* 0x000e620000000800 */
[----:B----4-:R-:W-:-:S07]  /*eb20*/  FADD.FTZ R8, R188, R8 ;  /* 0x00000008bc087221 */ /* 0x010fce0000010000 */
[----:B------:R-:W4:Y:S01]  /*eb30*/  MUFU.EX2 R193, R193 ;  /* 0x000000c100c17308 */ /* 0x000f220000000800 */
[----:B0-----:R-:W-:-:S07]  /*eb40*/  FADD.FTZ R8, R189, R8 ;  /* 0x00000008bd087221 */ /* 0x001fce0000010000 */
[----:B------:R-:W0:Y:S01]  /*eb50*/  MUFU.EX2 R196, R196 ;  /* 0x000000c400c47308 */ /* 0x000e220000000800 */
[----:B-1----:R-:W-:Y:S01]  /*eb60*/  FADD.FTZ R8, R168, R8 ;  /* 0x00000008a8087221 */ /* 0x002fe20000010000 */
[----:B-----5:R-:W-:-:S05]  /*eb70*/  FMNMX.FTZ R153, R153, R3, !PT ;  /* 0x0000000399997209 */ /* 0x020fca0007810000 */
[----:B------:R-:W1:Y:S01]  /*eb80*/  SHFL.BFLY PT, R3, R153, 0x1, 0x1f ;  /* 0x0c201f0099037f89 */ /* 0x000e6200000e0000 */
[C---:B----4-:R-:W-:Y:S01]  /*eb90*/  FADD.FTZ R8, R193.reuse, R8 ;  /* 0x00000008c1087221 */ /* 0x050fe20000010000 */
[----:B------:R-:W-:-:S03]  /*eba0*/  F2FP.F16.F32.PACK_AB R168, R193, R168 ;  /* 0x000000a8c1a8723e */ /* 0x000fc600000000ff */
[----:B0-----:R-:W-:Y:S01]  /*ebb0*/  FADD.FTZ R8, R196, R8 ;  /* 0x00000008c4087221 */ /* 0x001fe20000010000 */
[----:B-1----:R-:W-:-:S05]  /*ebc0*/  FMNMX.FTZ R3, R153, R3, !PT ;  /* 0x0000000399037209 */ /* 0x002fca0007810000 */
[C---:B------:R-:W-:Y:S01]  /*ebd0*/  FMUL.FTZ R153, R3.reuse, R0 ;  /* 0x0000000003997220 */ /* 0x040fe20000410000 */
[----:B------:R-:W-:-:S03]  /*ebe0*/  FADD.FTZ R169, -R3, R201 ;  /* 0x000000c903a97221 */ /* 0x000fc60000010100 */
[-CC-:B------:R-:W-:Y:S01]  /*ebf0*/  FFMA.FTZ R154, R154, R0.reuse, -R153.reuse ;  /* 0x000000009a9a7223 */ /* 0x180fe20000010899 */
[-C--:B------:R-:W-:Y:S01]  /*ec00*/  FMUL.FTZ R169, R169, R0.reuse ;  /* 0x00000000a9a97220 */ /* 0x080fe20000410000 */
        /* <DEDUP_REMOVED lines=23> */
[-CC-:B------:R-:W-:Y:S01]  /*ed80*/  FFMA.FTZ R195, R195, R0.reuse, -R153.reuse ;  /* 0x00000000c3c37223 */ /* 0x180fe20000010899 */
[-CC-:B------:R-:W-:Y:S01]  /*ed90*/  FFMA.FTZ R198, R198, R0.reuse, -R153.reuse ;  /* 0x00000000c6c67223 */ /* 0x180fe20000010899 */
[----:B------:R-:W-:Y:S01]  /*eda0*/  FFMA.FTZ R199, R199, R0, -R153 ;  /* 0x00000000c7c77223 */ /* 0x000fe20000010899 */
[-C--:B0-----:R-:W-:Y:S01]  /*edb0*/  FMUL.FTZ R26, R26, R174.reuse ;  /* 0x000000ae1a1a7220 */ /* 0x081fe20000410000 */
[----:B------:R-:W0:Y:S01]  /*edc0*/  MUFU.EX2 R158, R158 ;  /* 0x0000009e009e7308 */ /* 0x000e220000000800 */
[----:B-1----:R-:W-:Y:S01]  /*edd0*/  FFMA.FTZ R5, R174, R5, R154 ;  /* 0x00000005ae057223 */ /* 0x002fe2000001009a */
        /* <DEDUP_REMOVED lines=14> */
[----:B------:R4:W5:Y:S01]  /*eec0*/  MUFU.EX2 R153, R162 ;  /* 0x000000a200997308 */ /* 0x0009620000000800 */
        /* <DEDUP_REMOVED lines=8> */
[----:B-1----:R-:W-:Y:S01]  /*ef50*/  FADD.FTZ R5, R159, R5 ;  /* 0x000000059f057221 */ /* 0x002fe20000010000 */
[----:B----4-:R-:W-:-:S02]  /*ef60*/  VIADD R162, R14, 0x22840 ;  /* 0x000228400ea27836 */ /* 0x010fc40000000000 */
[-C--:B------:R-:W-:Y:S01]  /*ef70*/  FMUL.FTZ R59, R59, R174.reuse ;  /* 0x000000ae3b3b7220 */ /* 0x080fe20000410000 */
[-C--:B------:R-:W-:Y:S01]  /*ef80*/  FMUL.FTZ R62, R62, R174.reuse ;  /* 0x000000ae3e3e7220 */ /* 0x080fe20000410000 */
[-C--:B------:R-:W-:Y:S01]  /*ef90*/  FMUL.FTZ R63, R63, R174.reuse ;  /* 0x000000ae3f3f7220 */ /* 0x080fe20000410000 */
[----:B------:R-:W-:Y:S01]  /*efa0*/  FMUL.FTZ R66, R66, R174 ;  /* 0x000000ae42427220 */ /* 0x000fe20000410000 */
[----:B---3--:R-:W-:Y:S01]  /*efb0*/  PRMT R162, R203, 0x654, R162 ;  /* 0x00000654cba27816 */ /* 0x008fe200000000a2 */
[----:B------:R-:W1:Y:S01]  /*efc0*/  MUFU.EX2 R166, R166 ;  /* 0x000000a600a67308 */ /* 0x000e620000000800 */
[----:B-----5:R-:W-:Y:S01]  /*efd0*/  FADD.FTZ R5, R153, R5 ;  /* 0x0000000599057221 */ /* 0x020fe20000010000 */
[----:B------:R-:W-:Y:S01]  /*efe0*/  F2FP.F16.F32.PACK_AB R203, R159, R158 ;  /* 0x0000009e9fcb723e */ /* 0x000fe200000000ff */
[----:B------:R3:W-:Y:S01]  /*eff0*/  SYNCS.ARRIVE.TRANS64.RED.A1T0 RZ, [R162+URZ], RZ ;  /* 0x000000ffa2ff79a7 */ /* 0x0007e2000810043f */
[----:B------:R-:W-:Y:S01]  /*f000*/  F2FP.F16.F32.PACK_AB R158, R173, R161 ;  /* 0x000000a1ad9e723e */ /* 0x000fe200000000ff */
[-C--:B------:R-:W-:Y:S01]  /*f010*/  FMUL.FTZ R67, R67, R174.reuse ;  /* 0x000000ae43437220 */ /* 0x080fe20000410000 */
[-C--:B------:R-:W-:Y:S01]  /*f020*/  FMUL.FTZ R70, R70, R174.reuse ;  /* 0x000000ae46467220 */ /* 0x080fe20000410000 */
[-C--:B------:R-:W-:Y:S01]  /*f030*/  FMUL.FTZ R71, R71, R174.reuse ;  /* 0x000000ae47477220 */ /* 0x080fe20000410000 */
[----:B------:R-:W4:Y:S01]  /*f040*/  MUFU.EX2 R167, R167 ;  /* 0x000000a700a77308 */ /* 0x000f220000000800 */
[C---:B0-----:R-:W-:Y:S01]  /*f050*/  FADD.FTZ R5, R163.reuse, R5 ;  /* 0x00000005a3057221 */ /* 0x041fe20000010000 */
[----:B------:R-:W-:Y:S01]  /*f060*/  F2FP.F16.F32.PACK_AB R153, R163, R153 ;  /* 0x00000099a399723e */ /* 0x000fe200000000ff */
[----:B------:R-:W-:Y:S01]  /*f070*/  FMUL.FTZ R74, R74, R174 ;  /* 0x000000ae4a4a7220 */ /* 0x000fe20000410000 */
[----:B---3--:R-:W-:Y:S01]  /*f080*/  F2FP.F16.F32.PACK_AB R162, R181, R180 ;  /* 0x000000b4b5a2723e */ /* 0x008fe200000000ff */
        /* <DEDUP_REMOVED lines=56> */
[----:B------:R-:W-:-:S03]  /*f410*/  FMUL.FTZ R151, R151, R174 ;  /* 0x000000ae97977220 */ /* 0x000fc60000410000 */
        /* <DEDUP_REMOVED lines=31> */
.L_x_14370:
[----:B------:R0:W1:Y:S01]  /*f610*/  SYNCS.PHASECHK.TRANS64.TRYWAIT P1, [R14+URZ+0x22850], R15 ;  /* 0x0228500f0e0075a7 */ /* 0x000062000802017f */
[----:B------:R-:W-:Y:S05]  /*f620*/  @!P0 BRA `(.L_x_14371) ;  /* 0x0000000000048947 */ /* 0x000fea0003800000 */
[----:B------:R-:W-:Y:S01]  /*f630*/  BPT.TRAP 0x1 ;  /* 0x000000040000795c */ /* 0x000fe20000300000 */
.L_x_14371:
[----:B------:R-:W-:Y:S04]  /*f640*/  BSSY B0, `(.L_x_14372) ;  /* 0x0000004000007945 */ /* 0x000fe80003800000 */
[----:B-1----:R-:W-:Y:S05]  /*f650*/  @P1 BRA `(.L_x_14373) ;  /* 0x0000000000081947 */ /* 0x002fea0003800000 */
[----:B------:R-:W1:Y:S02]  /*f660*/  SYNCS.PHASECHK.TRANS64.TRYWAIT P1, [R14+URZ+0x22850], R15 ;  /* 0x0228500f0e0075a7 */ /* 0x000e64000802017f */
[----:B-1----:R-:W-:Y:S05]  /*f670*/  @!P1 BRA `(.L_x_14374) ;  /* 0x000000c000649947 */ /* 0x002fea0003800000 */
.L_x_14373:
[----:B------:R-:W-:Y:S05]  /*f680*/  BSYNC B0 ;  /* 0x0000000000007941 */ /* 0x000fea0003800000 */
.L_x_14372:
[----:B------:R-:W3:Y:S01]  /*f690*/  S2R R174, SR_TID.X ;  /* 0x0000000000ae7919 */ /* 0x000ee20000002100 */
[----:B------:R-:W-:Y:S05]  /*f6a0*/  WARPSYNC.ALL ;  /* 0x0000000000007948 */ /* 0x000fea0003800000 */
[----:B------:R-:W-:Y:S02]  /*f6b0*/  IMAD R172, R23, 0xc00, R221 ;  /* 0x00000c0017ac7824 */ /* 0x000fe400078e02dd */
[----:B------:R-:W-:Y:S02]  /*f6c0*/  IMAD.MOV.U32 R173, RZ, RZ, 0x40000040 ;  /* 0x40000040ffad7424 */ /* 0x000fe400078e00ff */
[----:B------:R-:W-:Y:S01]  /*f6d0*/  IMAD.MOV.U32 R175, RZ, RZ, 0x40000040 ;  /* 0x40000040ffaf7424 */ /* 0x000fe200078e00ff */
[----:B------:R-:W-:-:S02]  /*f6e0*/  R2UR UR6, R172 ;  /* 0x00000000ac0672ca */ /* 0x000fc400000e0000 */
[----:B------:R-:W-:Y:S01]  /*f6f0*/  R2UR UR7, R173 ;  /* 0x00000000ad0772ca */ /* 0x000fe200000e0000 */
[----:B------:R-:W-:Y:S01]  /*f700*/  IMAD.MOV.U32 R173, RZ, RZ, 0x40000040 ;  /* 0x40000040ffad7424 */ /* 0x000fe200078e00ff */
[----:B---3--:R-:W-:-:S05]  /*f710*/  SHF.R.U32.HI R174, RZ, 0x7, R174 ;  /* 0x00000007ffae7819 */ /* 0x008fca00000116ae */
[----:B01----:R-:W-:Y:S01]  /*f720*/  VIADD R15, R174, 0x8 ;  /* 0x00000008ae0f7836 */ /* 0x003fe20000000000 */
[----:B------:R-:W-:-:S04]  /*f730*/  IADD3 R174, R172, 0x80, RZ ;  /* 0x00000080acae7810 */ /* 0x000fc80007ffe0ff */
        /* <DEDUP_REMOVED lines=21> */
[----:B------:R-:W-:Y:S01]  /*f890*/  IMAD.MOV.U32 R153, RZ, RZ, 0x40000040 ;  /* 0x40000040ff997424 */ /* 0x000fe200078e00ff */
[----:B------:R-:W-:Y:S01]  /*f8a0*/  IADD3 R172, R172, 0x280, RZ ;  /* 0x00000280acac7810 */ /* 0x000fe20007ffe0ff */
[----:B------:R-:W-:Y:S02]  /*f8b0*/  WARPGROUP.DEPBAR.LE gsb0, 0x0 ;  /* 0x00008000000079c5 */ /* 0x000fe40000010000 */
[----:B------:R-:W-:-:S15]  /*f8c0*/  WARPGROUP.ARRIVE ;  /* 0x00000000000079c5 */ /* 0x000fde0000000000 */
[----:B------:R-:W-:-:S05]  /*f8d0*/  NOP ;  /* 0x0000000000007918 */ /* 0x000fca0000000000 */
        /* <DEDUP_REMOVED lines=16> */
.L_x_14375:
[----:B------:R-:W0:Y:S01]  /*f9e0*/  S2R R15, SR_CgaCtaId ;  /* 0x00000000000f7919 */ /* 0x000e220000008800 */
[C---:B------:R-:W-:Y:S01]  /*f9f0*/  ISETP.GT.AND P1, PT, R9.reuse, RZ, PT ;  /* 0x000000ff0900720c */ /* 0x040fe20003f24270 */
[----:B------:R-:W-:Y:S02]  /*fa00*/  VIADD R14, R14, 0x22860 ;  /* 0x000228600e0e7836 */ /* 0x000fe40000000000 */
[----:B------:R-:W-:Y:S02]  /*fa10*/  VIADD R9, R9, 0xffffffff ;  /* 0xffffffff09097836 */ /* 0x000fe40000000000 */
[----:B------:R-:W-:Y:S02]  /*fa20*/  IMAD.MOV.U32 R201, RZ, RZ, R3 ;  /* 0x000000ffffc97224 */ /* 0x000fe400078e0003 */
[----:B------:R-:W-:Y:S01]  /*fa30*/  IMAD.MOV.U32 R200, RZ, RZ, R4 ;  /* 0x000000ffffc87224 */ /* 0x000fe200078e0004 */
[----:B0-----:R-:W-:-:S04]  /*fa40*/  PRMT R14, R15, 0x654, R14 ;  /* 0x000006540f0e7816 */ /* 0x001fc8000000000e */
[----:B------:R0:W-:Y:S01]  /*fa50*/  SYNCS.ARRIVE.TRANS64.RED.A1T0 RZ, [R14+URZ], RZ ;  /* 0x000000ff0eff79a7 */ /* 0x0001e2000810043f */
[----:B------:R-:W-:Y:S05]  /*fa60*/  @P1 BRA `(.L_x_14376) ;  /* 0xffffffe000401947 */ /* 0x000fea000383ffff */
.L_x_14364:
[----:B------:R-:W3:Y:S01]  /*fa70*/  LDL.LU R172, [R1+0x3c] ;  /* 0x00003c0001ac7983 */ /* 0x000ee20000300800 */
[----:B------:R-:W-:Y:S05]  /*fa80*/  WARPSYNC.ALL ;  /* 0x0000000000007948 */ /* 0x000fea0003800000 */
[----:B------:R-:W1:Y:S01]  /*fa90*/  SHFL.BFLY PT, R7, R8, 0x2, 0x1f ;  /* 0x0c401f0008077f89 */ /* 0x000e6200000e0000 */
[----:B------:R-:W-:Y:S01]  /*faa0*/  VIADD R23, R23, 0x1 ;  /* 0x0000000117177836 */ /* 0x000fe20000000000 */
[----:B------:R4:W-:Y:S08]  /*fab0*/  BAR.ARV R212, 0x100 ;  /* 0x000400d40000751d */ /* 0x0009f00000002000 */
[----:B------:R-:W-:Y:S06]  /*fac0*/  BAR.ARV 0x8, 0x180 ;  /* 0x0206000000007b1d */ /* 0x000fec0000002000 */
[----:B------:R-:W-:Y:S01]  /*fad0*/  ISETP.NE.AND P0, PT, R23, 0x2, PT ;  /* 0x000000021700780c */ /* 0x000fe20003f05270 */
[----:B------:R-:W-:Y:S01]  /*fae0*/  IMAD.MOV.U32 R13, RZ, RZ, -0x800000 ;  /* 0xff800000ff0d7424 */ /* 0x000fe200078e00ff */
[----:B------:R-:W5:Y:S01]  /*faf0*/  SHFL.BFLY PT, R10, R5, 0x2, 0x1f ;  /* 0x0c401f00050a7f89 */ /* 0x000f6200000e0000 */
[----:B------:R-:W-:-:S02]  /*fb00*/  PLOP3.LUT P1, PT, PT, PT, PT, 0x8, 0x0 ;  /* 0x000000000000781c */ /* 0x000fc40003f2e170 */
[----:B------:R-:W-:Y:S01]  /*fb10*/  SEL R23, R23, RZ, P0 ;  /* 0x000000ff17177207 */ /* 0x000fe20000000000 */
[----:B-1----:R-:W-:-:S05]  /*fb20*/  FADD.FTZ R7, R7, R8 ;  /* 0x0000000807077221 */ /* 0x002fca0000010000 */
[----:B------:R-:W1:Y:S01]  /*fb30*/  SHFL.BFLY PT, R6, R7, 0x1, 0x1f ;  /* 0x0c201f0007067f89 */ /* 0x000e6200000e0000 */
[----:B-----5:R-:W-:Y:S01]  /*fb40*/  FADD.FTZ R11, R10, R5 ;  /* 0x000000050a0b7221 */ /* 0x020fe20000010000 */
[----:B------:R-:W-:-:S04]  /*fb50*/  IMAD.MOV.U32 R10, RZ, RZ, RZ ;  /* 0x000000ffff0a7224 */ /* 0x000fc800078e00ff */
[----:B------:R-:W5:Y:S01]  /*fb60*/  SHFL.BFLY PT, R12, R11, 0x1, 0x1f ;  /* 0x0c201f000b0c7f89 */ /* 0x000f6200000e0000 */
[----:B-1----:R-:W-:Y:S01]  /*fb70*/  FADD.FTZ R8, R7, R6 ;  /* 0x0000000607087221 */ /* 0x002fe20000010000 */
[----:B------:R-:W-:Y:S02]  /*fb80*/  MOV R7, RZ ;  /* 0x000000ff00077202 */ /* 0x000fe40000000f00 */
[----:B------:R-:W-:Y:S02]  /*fb90*/  SEL R6, RZ, 0x1, P0 ;  /* 0x00000001ff067807 */ /* 0x000fe40000000000 */
[----:B------:R-:W-:Y:S02]  /*fba0*/  FSETP.NE.FTZ.AND P2, PT, R8, RZ, PT ;  /* 0x000000ff0800720b */ /* 0x000fe40003f55000 */
[----:B------:R-:W-:-:S11]  /*fbb0*/  LOP3.LUT R207, R207, R6, RZ, 0x3c, !PT ;  /* 0x00000006cfcf7212 */ /* 0x000fd600078e3cff */
[----:B------:R-:W1:Y:S01]  /*fbc0*/  @P2 MUFU.RCP R10, R8 ;  /* 0x00000008000a2308 */ /* 0x000e620000001000 */
[----:B------:R-:W-:Y:S01]  /*fbd0*/  @P2 FMUL.FTZ R20, R0, 0.69314718246459960938 ;  /* 0x3f31721800142820 */ /* 0x000fe20000410000 */
[----:B-----5:R-:W-:Y:S01]  /*fbe0*/  FADD.FTZ R9, R11, R12 ;  /* 0x0000000c0b097221 */ /* 0x020fe20000010000 */
[----:B------:R-:W-:-:S04]  /*fbf0*/  IMAD.MOV.U32 R12, RZ, RZ, -0x800000 ;  /* 0xff800000ff0c7424 */ /* 0x000fc800078e00ff */
[----:B------:R-:W-:Y:S01]  /*fc00*/  FSETP.NE.FTZ.AND P3, PT, R9, RZ, PT ;  /* 0x000000ff0900720b */ /* 0x000fe20003f75000 */
[----:B------:R-:W5:Y:S01]  /*fc10*/  @P2 MUFU.LG2 R8, R8 ;  /* 0x0000000800082308 */ /* 0x000f620000000c00 */
[-C--:B-1----:R-:W-:Y:S01]  /*fc20*/  FMUL.FTZ R162, R84, R10.reuse ;  /* 0x0000000a54a27220 */ /* 0x082fe20000410000 */
[-C--:B------:R-:W-:Y:S01]  /*fc30*/  FMUL.FTZ R163, R88, R10.reuse ;  /* 0x0000000a58a37220 */ /* 0x080fe20000410000 */
[----:B------:R-:W-:-:S09]  /*fc40*/  FMUL.FTZ R164, R92, R10 ;  /* 0x0000000a5ca47220 */ /* 0x000fd20000410000 */
[----:B------:R-:W-:Y:S01]  /*fc50*/  @P3 MUFU.RCP R7, R9 ;  /* 0x0000000900073308 */ /* 0x000fe20000001000 */
[-C--:B------:R-:W-:Y:S01]  /*fc60*/  FMUL.FTZ R165, R96, R10.reuse ;  /* 0x0000000a60a57220 */ /* 0x080fe20000410000 */
[-C--:B------:R-:W-:Y:S01]  /*fc70*/  FMUL.FTZ R166, R100, R10.reuse ;  /* 0x0000000a64a67220 */ /* 0x080fe20000410000 */
[----:B------:R-:W-:Y:S01]  /*fc80*/  @P3 FMUL.FTZ R19, R0, 0.69314718246459960938 ;  /* 0x3f31721800133820 */ /* 0x000fe20000410000 */
[-C--:B------:R-:W-:Y:S01]  /*fc90*/  FMUL.FTZ R5, R24, R10.reuse ;  /* 0x0000000a18057220 */ /* 0x080fe20000410000 */
[----:B-----5:R-:W-:Y:S01]  /*fca0*/  @P2 FMUL.FTZ R21, R8, 0.69314718246459960938 ;  /* 0x3f31721808152820 */ /* 0x020fe20000410000 */
        /* <DEDUP_REMOVED lines=128> */
.L_x_14305:
[----:B------:R-:W-:Y:S05]  /*104b0*/  WARPSYNC.ALL ;  /* 0x0000000000007948 */ /* 0x000fea0003800000 */
        /* <DEDUP_REMOVED lines=8> */
[----:B------:R-:W3:Y:S04]  /*10540*/  LDL R3, [R1+0x54] ;  /* 0x0000540001037983 */ /* 0x000ee80000100800 */
[----:B------:R-:W2:Y:S04]  /*10550*/  LDL.LU R174, [R1+0x30] ;  /* 0x0000300001ae7983 */ /* 0x000ea80000300800 */
[----:B------:R-:W2:Y:S01]  /*10560*/  LDL.LU R173, [R1+0x34] ;  /* 0x0000340001ad7983 */ /* 0x000ea20000300800 */
[----:B------:R-:W0:Y:S01]  /*10570*/  S2R R4, SR_SWINHI ;  /* 0x0000000000047919 */ /* 0x000e220000002f00 */
[----:B------:R-:W-:Y:S05]  /*10580*/  WARPSYNC.ALL ;  /* 0x0000000000007948 */ /* 0x000fea0003800000 */
[----:B------:R-:W-:Y:S01]  /*10590*/  F2FP.F16.F32.PACK_AB R11, R30, R11 ;  /* 0x0000000b1e0b723e */ /* 0x000fe200000000ff */
[----:B------:R-:W-:Y:S01]  /*105a0*/  ULDC.64 UR4, c[0x0][0xc00] ;  /* 0x0003000000047ab9 */ /* 0x000fe20000000a00 */
[----:B------:R-:W-:Y:S01]  /*105b0*/  F2FP.F16.F32.PACK_AB R27, R55, R27 ;  /* 0x0000001b371b723e */ /* 0x000fe200000000ff */
[----:B----4-:R-:W4:Y:S01]  /*105c0*/  LDL R172, [R1+0x10] ;  /* 0x0000100001ac7983 */ /* 0x010f220000100800 */
[----:B------:R-:W-:-:S02]  /*105d0*/  MOV R20, R19 ;  /* 0x0000001300147202 */ /* 0x000fc40000000f00 */
[----:B0-----:R-:W-:Y:S02]  /*105e0*/  MOV R21, R4 ;  /* 0x0000000400157202 */ /* 0x001fe40000000f00 */
        /* <DEDUP_REMOVED lines=16> */
[----:B------:R-:W-:-:S04]  /*106f0*/  IADD3 R3, P2, R114, 0x40, RZ ;  /* 0x0000004072037810 */ /* 0x000fc80007f5e0ff */
[----:B------:R-:W-:-:S04]  /*10700*/  LOP3.LUT R4, R3, 0x380, RZ, 0xc0, !PT ;  /* 0x0000038003047812 */ /* 0x000fc800078ec0ff */
[----:B------:R-:W-:Y:S02]  /*10710*/  SHF.R.U64 R4, R4, 0x3, RZ ;  /* 0x0000000304047819 */ /* 0x000fe400000012ff */
[----:B------:R-:W-:Y:S02]  /*10720*/  LOP3.LUT R9, R114, 0x380, RZ, 0xc0, !PT ;  /* 0x0000038072097812 */ /* 0x000fe400078ec0ff */
[----:B------:R-:W-:Y:S02]  /*10730*/  LOP3.LUT R4, R4, R3, RZ, 0x3c, !PT ;  /* 0x0000000304047212 */ /* 0x000fe400078e3cff */
[C---:B------:R-:W-:Y:S02]  /*10740*/  IADD3 R3, P4, R114.reuse, 0x4000, RZ ;  /* 0x0000400072037810 */ /* 0x040fe40007f9e0ff */
[----:B------:R-:W-:Y:S02]  /*10750*/  IADD3 R105, P1, R114, 0x20, RZ ;  /* 0x0000002072697810 */ /* 0x000fe40007f3e0ff */
[----:B------:R-:W-:-:S02]  /*10760*/  SHF.R.U64 R9, R9, 0x3, RZ ;  /* 0x0000000309097819 */ /* 0x000fc400000012ff */
[----:B-----5:R-:W-:Y:S02]  /*10770*/  LOP3.LUT R24, R3, 0x380, RZ, 0xc0, !PT ;  /* 0x0000038003187812 */ /* 0x020fe400078ec0ff */
[----:B------:R-:W-:Y:S02]  /*10780*/  LOP3.LUT R104, R105, 0x380, RZ, 0xc0, !PT ;  /* 0x0000038069687812 */ /* 0x000fe400078ec0ff */
[----:B------:R-:W-:Y:S02]  /*10790*/  IADD3 R113, P3, R114, 0x60, RZ ;  /* 0x0000006072717810 */ /* 0x000fe40007f7e0ff */
[----:B------:R-:W-:Y:S01]  /*107a0*/  LOP3.LUT R8, R9, R114, RZ, 0x3c, !PT ;  /* 0x0000007209087212 */ /* 0x000fe200078e3cff */
[----:B------:R-:W-:Y:S01]  /*107b0*/  IMAD.MOV.U32 R9, RZ, RZ, R115 ;  /* 0x000000ffff097224 */ /* 0x000fe200078e0073 */
[----:B------:R-:W-:Y:S02]  /*107c0*/  SHF.R.U64 R24, R24, 0x3, RZ ;  /* 0x0000000318187819 */ /* 0x000fe400000012ff */
[----:B------:R-:W-:-:S02]  /*107d0*/  SHF.R.U64 R104, R104, 0x3, RZ ;  /* 0x0000000368687819 */ /* 0x000fc400000012ff */
[----:B------:R-:W-:Y:S02]  /*107e0*/  LOP3.LUT R112, R113, 0x380, RZ, 0xc0, !PT ;  /* 0x0000038071707812 */ /* 0x000fe400078ec0ff */
[----:B------:R-:W-:Y:S02]  /*107f0*/  LOP3.LUT R24, R24, R3, RZ, 0x3c, !PT ;  /* 0x0000000318187212 */ /* 0x000fe400078e3cff */
[----:B------:R-:W-:Y:S02]  /*10800*/  MOV R3, R8 ;  /* 0x0000000800037202 */ /* 0x000fe40000000f00 */
[----:B------:R-:W-:Y:S01]  /*10810*/  LOP3.LUT R104, R104, R105, RZ, 0x3c, !PT ;  /* 0x0000006968687212 */ /* 0x000fe200078e3cff */
[--C-:B------:R-:W-:Y:S01]  /*10820*/  IMAD.X R105, RZ, RZ, R115.reuse, P1 ;  /* 0x000000ffff697224 */ /* 0x100fe200008e0673 */
[----:B------:R-:W-:Y:S01]  /*10830*/  F2FP.F16.F32.PACK_AB R8, R25, R5 ;  /* 0x000000051908723e */ /* 0x000fe200000000ff */
[----:B------:R-:W-:Y:S01]  /*10840*/  IMAD.X R5, RZ, RZ, R115, P2 ;  /* 0x000000ffff057224 */ /* 0x000fe200010e0673 */
[----:B------:R-:W-:-:S02]  /*10850*/  F2FP.F16.F32.PACK_AB R9, R10, R26 ;  /* 0x0000001a0a09723e */ /* 0x000fc400000000ff */
[----:B------:R-:W-:Y:S02]  /*10860*/  SHF.R.U64 R112, R112, 0x3, RZ ;  /* 0x0000000370707819 */ /* 0x000fe400000012ff */
[----:B------:R-:W-:Y:S02]  /*10870*/  F2FP.F16.F32.PACK_AB R10, R29, R28 ;  /* 0x0000001c1d0a723e */ /* 0x000fe400000000ff */
[C---:B------:R-:W-:Y:S02]  /*10880*/  IADD3 R111, P5, R114.reuse, 0x4020, RZ ;  /* 0x00004020726f7810 */ /* 0x040fe40007fbe0ff */
[C---:B------:R-:W-:Y:S02]  /*10890*/  IADD3 R109, P0, R114.reuse, 0x4040, RZ ;  /* 0x00004040726d7810 */ /* 0x040fe40007f1e0ff */
[C---:B------:R-:W-:Y:S02]  /*108a0*/  IADD3 R107, P1, R114.reuse, 0x4060, RZ ;  /* 0x00004060726b7810 */ /* 0x040fe40007f3e0ff */
[----:B------:R-:W-:-:S02]  /*108b0*/  IADD3 R29, P2, R114, 0x8000, RZ ;  /* 0x00008000721d7810 */ /* 0x000fc40007f5e0ff */
[----:B------:R-:W-:Y:S01]  /*108c0*/  LOP3.LUT R112, R112, R113, RZ, 0x3c, !PT ;  /* 0x0000007170707212 */ /* 0x000fe200078e3cff */
[----:B------:R-:W-:Y:S01]  /*108d0*/  IMAD.X R113, RZ, RZ, R115, P3 ;  /* 0x000000ffff717224 */ /* 0x000fe200018e0673 */
[----:B------:R-:W-:Y:S02]  /*108e0*/  LOP3.LUT R110, R111, 0x380, RZ, 0xc0, !PT ;  /* 0x000003806f6e7812 */ /* 0x000fe400078ec0ff */
[----:B------:R-:W-:Y:S02]  /*108f0*/  LOP3.LUT R108, R109, 0x380, RZ, 0xc0, !PT ;  /* 0x000003806d6c7812 */ /* 0x000fe400078ec0ff */
[----:B------:R-:W-:Y:S02]  /*10900*/  LOP3.LUT R106, R107, 0x380, RZ, 0xc0, !PT ;  /* 0x000003806b6a7812 */ /* 0x000fe400078ec0ff */
[----:B------:R-:W-:Y:S02]  /*10910*/  LOP3.LUT R7, R29, 0x380, RZ, 0xc0, !PT ;  /* 0x000003801d077812 */ /* 0x000fe400078ec0ff */
[----:B------:R-:W-:Y:S01]  /*10920*/  IADD3 R87, P3, R114, 0x8020, RZ ;  /* 0x0000802072577810 */ /* 0x000fe20007f7e0ff */
[----:B------:R0:W-:Y:S01]  /*10930*/  STSM.16.M88.4 [R3], R8 ;  /* 0x0000000803007844 */ /* 0x0001e20000000200 */
[----:B------:R-:W-:-:S02]  /*10940*/  SHF.R.U64 R110, R110, 0x3, RZ ;  /* 0x000000036e6e7819 */ /* 0x000fc400000012ff */
[----:B------:R-:W-:Y:S02]  /*10950*/  SHF.R.U64 R108, R108, 0x3, RZ ;  /* 0x000000036c6c7819 */ /* 0x000fe400000012ff */
[----:B------:R-:W-:Y:S02]  /*10960*/  SHF.R.U64 R106, R106, 0x3, RZ ;  /* 0x000000036a6a7819 */ /* 0x000fe400000012ff */
[----:B------:R-:W-:Y:S01]  /*10970*/  LOP3.LUT R110, R110, R111, RZ, 0x3c, !PT ;  /* 0x0000006f6e6e7212 */ /* 0x000fe200078e3cff */
[--C-:B------:R-:W-:Y:S01]  /*10980*/  IMAD.X R111, RZ, RZ, R115.reuse, P5 ;  /* 0x000000ffff6f7224 */ /* 0x100fe200028e0673 */
[----:B------:R-:W-:Y:S01]  /*10990*/  LOP3.LUT R108, R108, R109, RZ, 0x3c, !PT ;  /* 0x0000006d6c6c7212 */ /* 0x000fe200078e3cff */
[--C-:B------:R-:W-:Y:S01]  /*109a0*/  IMAD.X R109, RZ, RZ, R115.reuse, P0 ;  /* 0x000000ffff6d7224 */ /* 0x100fe200000e0673 */
[----:B------:R-:W-:Y:S02]  /*109b0*/  LOP3.LUT R106, R106, R107, RZ, 0x3c, !PT ;  /* 0x0000006b6a6a7212 */ /* 0x000fe400078e3cff */
[----:B0-----:R-:W-:Y:S01]  /*109c0*/  SHF.R.U64 R8, R7, 0x3, RZ ;  /* 0x0000000307087819 */ /* 0x001fe200000012ff */
[--C-:B------:R-:W-:Y:S01]  /*109d0*/  IMAD.X R11, RZ, RZ, R115.reuse, P3 ;  /* 0x000000ffff0b7224 */ /* 0x100fe200018e0673 */
[----:B------:R-:W-:Y:S01]  /*109e0*/  IADD3 R3, P3, R114, 0xc060, RZ ;  /* 0x0000c06072037810 */ /* 0x000fe20007f7e0ff */
[--C-:B------:R-:W-:Y:S01]  /*109f0*/  IMAD.X R9, RZ, RZ, R115.reuse, P2 ;  /* 0x000000ffff097224 */ /* 0x100fe200010e0673 */
[----:B------:R-:W-:Y:S01]  /*10a00*/  LOP3.LUT R26, R87, 0x380, RZ, 0xc0, !PT ;  /* 0x00000380571a7812 */ /* 0x000fe200078ec0ff */
[----:B------:R-:W-:Y:S01]  /*10a10*/  IMAD.X R107, RZ, RZ, R115, P1 ;  /* 0x000000ffff6b7224 */ /* 0x000fe200008e0673 */
[----:B------:R-:W-:-:S02]  /*10a20*/  LOP3.LUT R8, R8, R29, RZ, 0x3c, !PT ;  /* 0x0000001d08087212 */ /* 0x000fc400078e3cff */
[----:B------:R-:W-:Y:S02]  /*10a30*/  IADD3.X R25, RZ, R115, RZ, P4, !PT ;  /* 0x00000073ff197210 */ /* 0x000fe400027fe4ff */
[C---:B------:R-:W-:Y:S02]  /*10a40*/  IADD3 R29, P2, R114.reuse, 0xc040, RZ ;  /* 0x0000c040721d7810 */ /* 0x040fe40007f5e0ff */
[C---:B------:R-:W-:Y:S02]  /*10a50*/  IADD3 R117, P4, R114.reuse, 0x8040, RZ ;  /* 0x0000804072757810 */ /* 0x040fe40007f9e0ff */
[C---:B------:R-:W-:Y:S02]  /*10a60*/  IADD3 R119, P5, R114.reuse, 0x8060, RZ ;  /* 0x0000806072777810 */ /* 0x040fe40007fbe0ff */
[C---:B------:R-:W-:Y:S02]  /*10a70*/  IADD3 R121, P0, R114.reuse, 0xc000, RZ ;  /* 0x0000c00072797810 */ /* 0x040fe40007f1e0ff */
[----:B------:R-:W-:-:S02]  /*10a80*/  IADD3 R123, P1, R114, 0xc020, RZ ;  /* 0x0000c020727b7810 */ /* 0x000fc40007f3e0ff */
[----:B------:R-:W-:Y:S02]  /*10a90*/  LOP3.LUT R114, R3, 0x380, RZ, 0xc0, !PT ;  /* 0x0000038003727812 */ /* 0x000fe400078ec0ff */
[----:B------:R-:W-:Y:S02]  /*10aa0*/  SHF.R.U64 R10, R26, 0x3, RZ ;  /* 0x000000031a0a7819 */ /* 0x000fe400000012ff */
[----:B------:R-:W-:Y:S02]  /*10ab0*/  LOP3.LUT R28, R29, 0x380, RZ, 0xc0, !PT ;  /* 0x000003801d1c7812 */ /* 0x000fe400078ec0ff */
[----:B------:R-:W-:Y:S02]  /*10ac0*/  SHF.R.U64 R114, R114, 0x3, RZ ;  /* 0x0000000372727819 */ /* 0x000fe400000012ff */
[----:B------:R-:W-:Y:S02]  /*10ad0*/  LOP3.LUT R10, R10, R87, RZ, 0x3c, !PT ;  /* 0x000000570a0a7212 */ /* 0x000fe400078e3cff */
[----:B------:R-:W-:-:S02]  /*10ae0*/  SHF.R.U64 R28, R28, 0x3, RZ ;  /* 0x000000031c1c7819 */ /* 0x000fc400000012ff */
[----:B------:R-:W-:Y:S02]  /*10af0*/  MOV R26, R4 ;  /* 0x00000004001a7202 */ /* 0x000fe40000000f00 */
[----:B------:R-:W-:Y:S02]  /*10b00*/  LOP3.LUT R114, R114, R3, RZ, 0x3c, !PT ;  /* 0x0000000372727212 */ /* 0x000fe400078e3cff */
[----:B------:R-:W-:Y:S02]  /*10b10*/  F2FP.F16.F32.PACK_AB R4, R6, R152 ;  /* 0x000000980604723e */ /* 0x000fe400000000ff */
[----:B------:R-:W-:Y:S02]  /*10b20*/  MOV R104, R104 ;  /* 0x0000006800687202 */ /* 0x000fe40000000f00 */
[----:B------:R-:W-:Y:S02]  /*10b30*/  MOV R3, R8 ;  /* 0x0000000800037202 */ /* 0x000fe40000000f00 */
[----:B-1----:R-:W-:-:S02]  /*10b40*/  MOV R32, R10 ;  /* 0x0000000a00207202 */ /* 0x002fc40000000f00 */
[----:B------:R-:W-:Y:S02]  /*10b50*/  F2FP.F16.F32.PACK_AB R5, R15, R0 ;  /* 0x000000000f05723e */ /* 0x000fe400000000ff */
[----:B------:R-:W-:Y:S02]  /*10b60*/  F2FP.F16.F32.PACK_AB R6, R37, R36 ;  /* 0x000000242506723e */ /* 0x000fe400000000ff */
[----:B------:R-:W-:Y:S02]  /*10b70*/  F2FP.F16.F32.PACK_AB R7, R14, R38 ;  /* 0x000000260e07723e */ /* 0x000fe400000000ff */
[----:B------:R-:W-:Y:S02]  /*10b80*/  LOP3.LUT R116, R117, 0x380, RZ, 0xc0, !PT ;  /* 0x0000038075747812 */ /* 0x000fe400078ec0ff */
[----:B------:R-:W-:Y:S01]  /*10b90*/  LOP3.LUT R28, R28, R29, RZ, 0x3c, !PT ;  /* 0x0000001d1c1c7212 */ /* 0x000fe200078e3cff */
[----:B------:R-:W-:Y:S01]  /*10ba0*/  IMAD.X R29, RZ, RZ, R115, P2 ;  /* 0x000000ffff1d7224 */ /* 0x000fe200010e0673 */
[----:B------:R-:W-:-:S02]  /*10bb0*/  F2FP.F16.F32.PACK_AB R8, R41, R40 ;  /* 0x000000282908723e */ /* 0x000fc400000000ff */
[----:B------:R-:W-:Y:S02]  /*10bc0*/  F2FP.F16.F32.PACK_AB R9, R43, R42 ;  /* 0x0000002a2b09723e */ /* 0x000fe400000000ff */
[----:B------:R-:W-:Y:S02]  /*10bd0*/  F2FP.F16.F32.PACK_AB R10, R45, R153 ;  /* 0x000000992d0a723e */ /* 0x000fe400000000ff */
[----:B------:R-:W-:Y:S01]  /*10be0*/  F2FP.F16.F32.PACK_AB R11, R47, R46 ;  /* 0x0000002e2f0b723e */ /* 0x000fe200000000ff */
[----:B------:R-:W-:Y:S01]  /*10bf0*/  STSM.16.M88.4 [R104], R4 ;  /* 0x0000000468007844 */ /* 0x000fe20000000200 */
[----:B------:R-:W-:Y:S02]  /*10c00*/  SHF.R.U64 R116, R116, 0x3, RZ ;  /* 0x0000000374747819 */ /* 0x000fe400000012ff */
[----:B------:R-:W-:Y:S01]  /*10c10*/  LOP3.LUT R118, R119, 0x380, RZ, 0xc0, !PT ;  /* 0x0000038077767812 */ /* 0x000fe200078ec0ff */
[----:B------:R0:W-:Y:S01]  /*10c20*/  STSM.16.M88.4 [R26], R8 ;  /* 0x000000081a007844 */ /* 0x0001e20000000200 */
[----:B------:R-:W-:-:S02]  /*10c30*/  MOV R62, R24 ;  /* 0x00000018003e7202 */ /* 0x000fc40000000f00 */
[----:B------:R-:W-:Y:S02]  /*10c40*/  MOV R112, R112 ;  /* 0x0000007000707202 */ /* 0x000fe40000000f00 */
[----:B------:R-:W-:Y:S02]  /*10c50*/  MOV R0, R28 ;  /* 0x0000001c00007202 */ /* 0x000fe40000000f00 */
[----:B------:R-:W-:Y:S02]  /*10c60*/  F2FP.F16.F32.PACK_AB R24, R49, R154 ;  /* 0x0000009a3118723e */ /* 0x000fe400000000ff */
[----:B------:R-:W-:Y:S02]  /*10c70*/  F2FP.F16.F32.PACK_AB R25, R51, R50 ;  /* 0x000000323319723e */ /* 0x000fe400000000ff */
[----:B------:R-:W-:Y:S02]  /*10c80*/  LOP3.LUT R120, R121, 0x380, RZ, 0xc0, !PT ;  /* 0x0000038079787812 */ /* 0x000fe400078ec0ff */
[----:B------:R-:W-:-:S02]  /*10c90*/  LOP3.LUT R122, R123, 0x380, RZ, 0xc0, !PT ;  /* 0x000003807b7a7812 */ /* 0x000fc400078ec0ff */
[----:B------:R-:W-:Y:S02]  /*10ca0*/  F2FP.F16.F32.PACK_AB R28, R57, R156 ;  /* 0x0000009c391c723e */ /* 0x000fe400000000ff */
[----:B0-----:R-:W-:Y:S02]  /*10cb0*/  F2FP.F16.F32.PACK_AB R26, R53, R155 ;  /* 0x0000009b351a723e */ /* 0x001fe400000000ff */
[----:B------:R-:W-:Y:S02]  /*10cc0*/  F2FP.F16.F32.PACK_AB R29, R59, R58 ;  /* 0x0000003a3b1d723e */ /* 0x000fe400000000ff */
[----:B------:R-:W-:Y:S01]  /*10cd0*/  LOP3.LUT R116, R116, R117, RZ, 0x3c, !PT ;  /* 0x0000007574747212 */ /* 0x000fe200078e3cff */
[----:B------:R-:W-:Y:S01]  /*10ce0*/  IMAD.X R117, RZ, RZ, R115, P4 ;  /* 0x000000ffff757224 */ /* 0x000fe200020e0673 */
[----:B------:R-:W-:Y:S02]  /*10cf0*/  MOV R110, R110 ;  /* 0x0000006e006e7202 */ /* 0x000fe40000000f00 */
[----:B------:R-:W-:-:S02]  /*10d00*/  F2FP.F16.F32.PACK_AB R4, R65, R157 ;  /* 0x0000009d4104723e */ /* 0x000fc400000000ff */
[----:B------:R-:W-:Y:S02]  /*10d10*/  F2FP.F16.F32.PACK_AB R5, R67, R66 ;  /* 0x000000424305723e */ /* 0x000fe400000000ff */
[----:B------:R-:W-:Y:S02]  /*10d20*/  F2FP.F16.F32.PACK_AB R6, R69, R158 ;  /* 0x0000009e4506723e */ /* 0x000fe400000000ff */
[----:B------:R-:W-:Y:S02]  /*10d30*/  F2FP.F16.F32.PACK_AB R7, R71, R70 ;  /* 0x000000464707723e */ /* 0x000fe400000000ff */
[----:B------:R-:W-:Y:S01]  /*10d40*/  SHF.R.U64 R118, R118, 0x3, RZ ;  /* 0x0000000376767819 */ /* 0x000fe200000012ff */
[----:B------:R-:W-:Y:S01]  /*10d50*/  STSM.16.M88.4 [R112], R24 ;  /* 0x0000001870007844 */ /* 0x000fe20000000200 */
[----:B------:R-:W-:Y:S02]  /*10d60*/  MOV R108, R108 ;  /* 0x0000006c006c7202 */ /* 0x000fe40000000f00 */
[----:B------:R-:W-:-:S02]  /*10d70*/  F2FP.F16.F32.PACK_AB R8, R73, R159 ;  /* 0x0000009f4908723e */ /* 0x000fc400000000ff */
[----:B------:R-:W-:Y:S02]  /*10d80*/  F2FP.F16.F32.PACK_AB R9, R75, R74 ;  /* 0x0000004a4b09723e */ /* 0x000fe400000000ff */
[----:B------:R-:W-:Y:S02]  /*10d90*/  F2FP.F16.F32.PACK_AB R10, R77, R160 ;  /* 0x000000a04d0a723e */ /* 0x000fe400000000ff */
[----:B------:R-:W-:Y:S01]  /*10da0*/  F2FP.F16.F32.PACK_AB R11, R79, R78 ;  /* 0x0000004e4f0b723e */ /* 0x000fe200000000ff */
[----:B------:R0:W-:Y:S01]  /*10db0*/  STSM.16.M88.4 [R62], R28 ;  /* 0x0000001c3e007844 */ /* 0x0001e20000000200 */
[----:B------:R-:W-:Y:S02]  /*10dc0*/  SHF.R.U64 R120, R120, 0x3, RZ ;  /* 0x0000000378787819 */ /* 0x000fe400000012ff */
[----:B------:R-:W-:Y:S02]  /*10dd0*/  SHF.R.U64 R122, R122, 0x3, RZ ;  /* 0x000000037a7a7819 */ /* 0x000fe400000012ff */
[----:B------:R-:W-:-:S02]  /*10de0*/  MOV R106, R106 ;  /* 0x0000006a006a7202 */ /* 0x000fc40000000f00 */
        /* <DEDUP_REMOVED lines=8> */
[----:B------:R-:W-:Y:S01]  /*10e70*/  LOP3.LUT R118, R118, R119, RZ, 0x3c, !PT ;  /* 0x0000007776767212 */ /* 0x000fe200078e3cff */
[----:B------:R-:W-:Y:S01]  /*10e80*/  IMAD.X R119, RZ, RZ, R115, P5 ;  /* 0x000000ffff777224 */ /* 0x000fe200028e0673 */
[----:B0-----:R-:W-:Y:S01]  /*10e90*/  F2FP.F16.F32.PACK_AB R62, R101, R166 ;  /* 0x000000a6653e723e */ /* 0x001fe200000000ff */
[----:B------:R0:W-:Y:S01]  /*10ea0*/  STSM.16.M88.4 [R108], R8 ;  /* 0x000000086c007844 */ /* 0x0001e20000000200 */
[----:B------:R-:W-:Y:S02]  /*10eb0*/  MOV R116, R116 ;  /* 0x0000007400747202 */ /* 0x000fe40000000f00 */
[----:B------:R-:W-:Y:S02]  /*10ec0*/  LOP3.LUT R120, R120, R121, RZ, 0x3c, !PT ;  /* 0x0000007978787212 */ /* 0x000fe400078e3cff */
[----:B-1----:R-:W-:-:S02]  /*10ed0*/  F2FP.F16.F32.PACK_AB R4, R84, R167 ;  /* 0x000000a75404723e */ /* 0x002fc400000000ff */
[----:B------:R-:W-:Y:S02]  /*10ee0*/  F2FP.F16.F32.PACK_AB R5, R48, R44 ;  /* 0x0000002c3005723e */ /* 0x000fe400000000ff */
[----:B------:R-:W-:Y:S02]  /*10ef0*/  F2FP.F16.F32.PACK_AB R6, R88, R168 ;  /* 0x000000a85806723e */ /* 0x000fe400000000ff */
[----:B------:R-:W-:Y:S01]  /*10f00*/  F2FP.F16.F32.PACK_AB R7, R54, R52 ;  /* 0x000000343607723e */ /* 0x000fe200000000ff */
[----:B------:R-:W-:Y:S01]  /*10f10*/  STSM.16.M88.4 [R106], R36 ;  /* 0x000000246a007844 */ /* 0x000fe20000000200 */
[----:B------:R-:W-:Y:S01]  /*10f20*/  LOP3.LUT R122, R122, R123, RZ, 0x3c, !PT ;  /* 0x0000007b7a7a7212 */ /* 0x000fe200078e3cff */
[--C-:B------:R-:W-:Y:S01]  /*10f30*/  IMAD.X R123, RZ, RZ, R115.reuse, P1 ;  /* 0x000000ffff7b7224 */ /* 0x100fe200008e0673 */
[----:B------:R-:W-:Y:S01]  /*10f40*/  IADD3.X R121, RZ, R115, RZ, P0, !PT ;  /* 0x00000073ff797210 */ /* 0x000fe200007fe4ff */
[----:B------:R1:W-:Y:S01]  /*10f50*/  STSM.16.M88.4 [R3], R40 ;  /* 0x0000002803007844 */ /* 0x0003e20000000200 */
[----:B------:R-:W-:Y:S01]  /*10f60*/  IMAD.X R115, RZ, RZ, R115, P3 ;  /* 0x000000ffff737224 */ /* 0x000fe200018e0673 */
[----:B------:R-:W-:-:S02]  /*10f70*/  MOV R118, R118 ;  /* 0x0000007600767202 */ /* 0x000fc40000000f00 */
[----:B------:R-:W-:Y:S01]  /*10f80*/  STSM.16.M88.4 [R32], R60 ;  /* 0x0000003c20007844 */ /* 0x000fe20000000200 */
[----:B0-----:R-:W-:Y:S02]  /*10f90*/  F2FP.F16.F32.PACK_AB R8, R92, R169 ;  /* 0x000000a95c08723e */ /* 0x001fe400000000ff */
        /* <DEDUP_REMOVED lines=8> */
[----:B------:R-:W-:Y:S01]  /*11020*/  F2FP.F16.F32.PACK_AB R27, R127, R126 ;  /* 0x0000007e7f1b723e */ /* 0x000fe200000000ff */
[----:B-1----:R-:W0:Y:S01]  /*11030*/  LDC R3, c[0x0][0xbe8] ;  /* 0x0002fa00ff037b82 */ /* 0x002e220000000800 */
[----:B------:R-:W-:Y:S02]  /*11040*/  ISETP.NE.U32.AND P0, PT, RZ, UR4, PT ;  /* 0x00000004ff007c0c */ /* 0x000fe4000bf05070 */
[----:B--2---:R-:W-:Y:S02]  /*11050*/  IADD3 R6, P1, R174, UR4, RZ ;  /* 0x00000004ae067c10 */ /* 0x004fe4000ff3e0ff */
[----:B------:R-:W-:-:S02]  /*11060*/  MOV R122, R122 ;  /* 0x0000007a007a7202 */ /* 0x000fc40000000f00 */
[----:B------:R-:W-:Y:S02]  /*11070*/  F2FP.F16.F32.PACK_AB R28, R129, R128 ;  /* 0x00000080811c723e */ /* 0x000fe400000000ff */
[----:B------:R-:W-:Y:S02]  /*11080*/  F2FP.F16.F32.PACK_AB R29, R131, R130 ;  /* 0x00000082831d723e */ /* 0x000fe400000000ff */
[----:B------:R-:W-:Y:S02]  /*11090*/  F2FP.F16.F32.PACK_AB R30, R133, R132 ;  /* 0x00000084851e723e */ /* 0x000fe400000000ff */
[----:B------:R-:W-:Y:S01]  /*110a0*/  F2FP.F16.F32.PACK_AB R31, R135, R134 ;  /* 0x00000086871f723e */ /* 0x000fe200000000ff */
[----:B------:R-:W-:Y:S01]  /*110b0*/  STSM.16.M88.4 [R118], R8 ;  /* 0x0000000876007844 */ /* 0x000fe20000000200 */
[----:B------:R-:W-:Y:S02]  /*110c0*/  MOV R114, R114 ;  /* 0x0000007200727202 */ /* 0x000fe40000000f00 */
[----:B------:R-:W-:Y:S01]  /*110d0*/  ISETP.NE.AND.EX P0, PT, RZ, UR5, PT, P0 ;  /* 0x00000005ff007c0c */ /* 0x000fe2000bf05300 */
[----:B------:R-:W-:Y:S01]  /*110e0*/  STSM.16.M88.4 [R120], R24 ;  /* 0x0000001878007844 */ /* 0x000fe20000000200 */
[----:B------:R-:W-:Y:S01]  /*110f0*/  IADD3.X R7, R173, UR5, RZ, P1, !PT ;  /* 0x00000005ad077c10 */ /* 0x000fe20008ffe4ff */
[----:B------:R-:W-:-:S02]  /*11100*/  ULDC.64 UR4, c[0x0][0xc08] ;  /* 0x0003020000047ab9 */ /* 0x000fc40000000a00 */
        /* <DEDUP_REMOVED lines=9> */
[----:B-1----:R-:W-:Y:S01]  /*111a0*/  IMAD.U32 R0, RZ, RZ, UR4 ;  /* 0x00000004ff007e24 */ /* 0x002fe2000f8e00ff */
[----:B------:R-:W-:Y:S01]  /*111b0*/  @P2 IADD3.X R5, R173, UR5, RZ, P3, !PT ;  /* 0x00000005ad052c10 */ /* 0x000fe20009ffe4ff */
[----:B------:R2:W5:Y:S04]  /*111c0*/  @P0 LDG.E R80, desc[UR40][R6.64] ;  /* 0x0000002806500981 */ /* 0x000568000c1e1900 */
[----:B------:R2:W5:Y:S01]  /*111d0*/  @P2 LDG.E R0, desc[UR40][R4.64] ;  /* 0x0000002804002981 */ /* 0x000562000c1e1900 */
[----:B0-----:R-:W-:-:S13]  /*111e0*/  ISETP.NE.AND P1, PT, R3, 0x1, PT ;  /* 0x000000010300780c */ /* 0x001fda0003f25270 */
[----:B------:R-:W0:Y:S08]  /*111f0*/  @P1 LDC R8, c[0x0][0xbec] ;  /* 0x0002fb00ff081b82 */ /* 0x000e300000000800 */
[----:B------:R-:W1:Y:S01]  /*11200*/  @P1 LDC R9, c[0x0][0xbf0] ;  /* 0x0002fc00ff091b82 */ /* 0x000e620000000800 */
[----:B----4-:R-:W-:Y:S01]  /*11210*/  IMAD.IADD R15, R172, 0x1, R223 ;  /* 0x00000001ac0f7824 */ /* 0x010fe200078e02df */
[----:B--2---:R-:W-:Y:S06]  /*11220*/  @P2 BRA `(.L_x_14379) ;  /* 0x0000000000102947 */ /* 0x004fec0003800000 */
[----:B------:R-:W-:Y:S05]  /*11230*/  @!P0 BRA `(.L_x_14379) ;  /* 0x00000000000c8947 */ /* 0x000fea0003800000 */
[----:B------:R-:W2:Y:S04]  /*11240*/  LDG.E R5, desc[UR40][R6.64] ;  /* 0x0000002806057981 */ /* 0x000ea8000c1e1900 */
[----:B-----5:R-:W2:Y:S02]  /*11250*/  LDG.E R0, desc[UR40][R6.64+0x4] ;  /* 0x0000042806007981 */ /* 0x020ea4000c1e1900 */
[----:B--2---:R-:W-:-:S07]  /*11260*/  IMAD.IADD R0, R0, 0x1, -R5 ;  /* 0x0000000100007824 */ /* 0x004fce00078e0a05 */
.L_x_14379:
[----:B------:R-:W2:Y:S01]  /*11270*/  LDL.LU R14, [R1+0x44] ;  /* 0x00004400010e7983 */ /* 0x000ea20000300800 */
[----:B0-----:R-:W-:Y:S01]  /*11280*/  @P1 IMAD.HI.U32 R4, R15, R8, RZ ;  /* 0x000000080f041227 */ /* 0x001fe200078e00ff */
[----:B------:R-:W-:Y:S01]  /*11290*/  ULDC.64 UR4, c[0x0][0xb90] ;  /* 0x0002e40000047ab9 */ /* 0x000fe20000000a00 */
[----:B-----5:R-:W-:Y:S01]  /*112a0*/  SHF.R.S32.HI R81, RZ, 0x1f, R80 ;  /* 0x0000001fff517819 */ /* 0x020fe20000011450 */
[----:B------:R-:W3:Y:S01]  /*112b0*/  LDL.LU R10, [R1+0x38] ;  /* 0x00003800010a7983 */ /* 0x000ee20000300800 */
[----:B------:R-:W0:Y:S01]  /*112c0*/  S2R R87, SR_TID.X ;  /* 0x0000000000577919 */ /* 0x000e220000002100 */
[----:B------:R-:W-:Y:S01]  /*112d0*/  MOV R7, R15 ;  /* 0x0000000f00077202 */ /* 0x000fe20000000f00 */
[----:B------:R-:W4:Y:S01]  /*112e0*/  S2R R27, SR_TID.X ;  /* 0x00000000001b7919 */ /* 0x000f220000002100 */
[----:B------:R-:W-:Y:S01]  /*112f0*/  IMAD R0, R0, R3, RZ ;  /* 0x0000000300007224 */ /* 0x000fe200078e02ff */
[----:B------:R-:W4:Y:S01]  /*11300*/  @P1 LDC R85, c[0x0][0xbec] ;  /* 0x0002fb00ff551b82 */ /* 0x000f220000000800 */
[----:B------:R-:W4:Y:S01]  /*11310*/  LDL.LU R88, [R1+0x2c] ;  /* 0x00002c0001587983 */ /* 0x000f220000300800 */
[----:B-1----:R-:W-:Y:S01]  /*11320*/  @P1 SHF.R.U32.HI R7, RZ, R9, R4 ;  /* 0x00000009ff071219 */ /* 0x002fe20000011604 */
[----:B0-----:R-:W-:-:S05]  /*11330*/  VIADD R87, R87, 0xffffff80 ;  /* 0xffffff8057577836 */ /* 0x001fca0000000000 */
[----:B------:R-:W-:-:S04]  /*11340*/  SHF.R.S32.HI R86, RZ, 0x1f, R87 ;  /* 0x0000001fff567819 */ /* 0x000fc80000011457 */
[----:B------:R-:W-:-:S04]  /*11350*/  LEA.HI R86, R86, R87, RZ, 0x3 ;  /* 0x0000005756567211 */ /* 0x000fc800078f18ff */
[----:B------:R-:W-:-:S05]  /*11360*/  SHF.R.S32.HI R86, RZ, 0x3, R86 ;  /* 0x00000003ff567819 */ /* 0x000fca0000011456 */
[--C-:B------:R-:W-:Y:S01]  /*11370*/  IMAD R11, R86, 0x40, R219.reuse ;  /* 0x00000040560b7824 */ /* 0x100fe200078e02db */
[C---:B------:R-:W-:Y:S01]  /*11380*/  IADD3 R89, R219.reuse, 0xc0, RZ ;  /* 0x000000c0db597810 */ /* 0x040fe20007ffe0ff */
[C---:B------:R-:W-:Y:S02]  /*11390*/  VIADD R91, R219.reuse, 0x80 ;  /* 0x00000080db5b7836 */ /* 0x040fe40000000000 */
[C---:B------:R-:W-:Y:S01]  /*113a0*/  VIADD R93, R219.reuse, 0x40 ;  /* 0x00000040db5d7836 */ /* 0x040fe20000000000 */
[----:B------:R-:W-:Y:S01]  /*113b0*/  BSSY B1, `(.L_x_14380) ;  /* 0x00000de000017945 */ /* 0x000fe20003800000 */
[C---:B------:R-:W-:Y:S01]  /*113c0*/  VIADD R90, R219.reuse, 0x80 ;  /* 0x00000080db5a7836 */ /* 0x040fe20000000000 */
[----:B------:R-:W-:Y:S01]  /*113d0*/  SHF.R.S32.HI R94, RZ, 0x1f, R219 ;  /* 0x0000001fff5e7819 */ /* 0x000fe200000114db */
[----:B------:R-:W-:Y:S01]  /*113e0*/  VIADD R92, R219, 0x40 ;  /* 0x00000040db5c7836 */ /* 0x000fe20000000000 */
[----:B--2---:R-:W-:Y:S02]  /*113f0*/  SEL R32, R14, RZ, !P0 ;  /* 0x000000ff0e207207 */ /* 0x004fe40004000000 */
[----:B---3--:R-:W-:-:S02]  /*11400*/  SEL R82, R10, RZ, !P0 ;  /* 0x000000ff0a527207 */ /* 0x008fc40004000000 */
[----:B------:R-:W2:Y:S01]  /*11410*/  LDL R10, [R1+0x50] ;  /* 0x00005000010a7983 */ /* 0x000ea20000100800 */
[----:B----4-:R-:W-:Y:S01]  /*11420*/  SHF.R.S32.HI R83, RZ, 0x1f, R88 ;  /* 0x0000001fff537819 */ /* 0x010fe20000011458 */
[----:B------:R-:W-:-:S04]  /*11430*/  IMAD.WIDE.U32 R4, R88, UR4, R80 ;  /* 0x0000000458047c25 */ /* 0x000fc8000f8e0050 */
[----:B------:R-:W-:-:S04]  /*11440*/  IMAD R6, R83, UR4, RZ ;  /* 0x0000000453067c24 */ /* 0x000fc8000f8e02ff */
[----:B------:R-:W-:Y:S01]  /*11450*/  IMAD R9, R88, UR5, R6 ;  /* 0x0000000558097c24 */ /* 0x000fe2000f8e0206 */
[----:B------:R-:W-:Y:S01]  /*11460*/  ULDC.64 UR4, c[0x0][0xb98] ;  /* 0x0002e60000047ab9 */ /* 0x000fe20000000a00 */
[----:B------:R-:W-:Y:S02]  /*11470*/  IMAD.MOV R6, RZ, RZ, -R7 ;  /* 0x000000ffff067224 */ /* 0x000fe400078e0a07 */
        /* <DEDUP_REMOVED lines=14> */
[----:B------:R-:W-:Y:S01]  /*11560*/  ULDC.64 UR4, c[0x0][0xb50] ;  /* 0x0002d40000047ab9 */ /* 0x000fe20000000a00 */
[----:B------:R-:W-:Y:S02]  /*11570*/  IADD3 R15, P3, R20, 0x2000, RZ ;  /* 0x00002000140f7810 */ /* 0x000fe40007f7e0ff */
[----:B------:R-:W-:Y:S01]  /*11580*/  IMAD.IADD R5, R5, 0x1, R11 ;  /* 0x0000000105057824 */ /* 0x000fe200078e020b */
[----:B------:R-:W-:Y:S02]  /*11590*/  LEA R6, P0, R4, UR4, 0x2 ;  /* 0x0000000404067c11 */ /* 0x000fe4000f8010ff */
[----:B------:R-:W-:Y:S02]  /*115a0*/  IADD3 R7, P2, R20, 0x1000, RZ ;  /* 0x0000100014077810 */ /* 0x000fe40007f5e0ff */
[----:B------:R-:W-:Y:S02]  /*115b0*/  LEA.HI.X R4, R4, UR5, R5, 0x2, P0 ;  /* 0x0000000504047c11 */ /* 0x000fe400080f1405 */
[----:B------:R-:W-:Y:S01]  /*115c0*/  LOP3.LUT R14, R15, 0x380, RZ, 0xc0, !PT ;  /* 0x000003800f0e7812 */ /* 0x000fe200078ec0ff */
[----:B------:R-:W-:Y:S01]  /*115d0*/  IMAD.X R9, RZ, RZ, R21, P2 ;  /* 0x000000ffff097224 */ /* 0x000fe200010e0615 */
[----:B------:R-:W-:Y:S01]  /*115e0*/  IADD3 R29, P0, R20, 0x4000, RZ ;  /* 0x00004000141d7810 */ /* 0x000fe20007f1e0ff */
[----:B------:R-:W-:Y:S01]  /*115f0*/  VIADD R27, R27, 0xffffff80 ;  /* 0xffffff801b1b7836 */ /* 0x000fe20000000000 */
[----:B------:R-:W-:-:S02]  /*11600*/  SHF.R.U64 R14, R14, 0x3, RZ ;  /* 0x000000030e0e7819 */ /* 0x000fc400000012ff */
[C---:B------:R-:W-:Y:S02]  /*11610*/  IADD3 R25, P5, R20.reuse, 0x3000, RZ ;  /* 0x0000300014197810 */ /* 0x040fe40007fbe0ff */
[C---:B------:R-:W-:Y:S01]  /*11620*/  IADD3 R37, P4, R20.reuse, 0x5000, RZ ;  /* 0x0000500014257810 */ /* 0x040fe20007f9e0ff */
[----:B------:R-:W-:Y:S01]  /*11630*/  SHFL.IDX PT, R54, R6, RZ, 0x1c1f ;  /* 0x001c1fff06367589 */ /* 0x000fe200000e0000 */
[----:B------:R-:W-:Y:S01]  /*11640*/  LOP3.LUT R28, R29, 0x380, RZ, 0xc0, !PT ;  /* 0x000003801d1c7812 */ /* 0x000fe200078ec0ff */
[----:B------:R-:W-:Y:S01]  /*11650*/  ULDC.64 UR4, c[0x0][0xaa0] ;  /* 0x0002a80000047ab9 */ /* 0x000fe20000000a00 */
[----:B------:R-:W-:Y:S02]  /*11660*/  IADD3 R41, P2, R20, 0x6000, RZ ;  /* 0x0000600014297810 */ /* 0x000fe40007f5e0ff */
[----:B------:R-:W-:Y:S02]  /*11670*/  SHF.R.U64 R28, R28, 0x3, RZ ;  /* 0x000000031c1c7819 */ /* 0x000fe400000012ff */
[----:B------:R-:W-:Y:S01]  /*11680*/  LOP3.LUT R14, R14, R15, RZ, 0x3c, !PT ;  /* 0x0000000f0e0e7212 */ /* 0x000fe200078e3cff */
[----:B------:R-:W-:Y:S01]  /*11690*/  IMAD.X R15, RZ, RZ, R21, P3 ;  /* 0x000000ffff0f7224 */ /* 0x000fe200018e0615 */
[----:B------:R-:W-:-:S02]  /*116a0*/  LOP3.LUT R40, R41, 0x380, RZ, 0xc0, !PT ;  /* 0x0000038029287812 */ /* 0x000fc400078ec0ff */
[----:B------:R-:W-:Y:S02]  /*116b0*/  IADD3 R45, P3, R20, 0x7000, RZ ;  /* 0x00007000142d7810 */ /* 0x000fe40007f7e0ff */
[----:B------:R-:W-:Y:S02]  /*116c0*/  SHF.R.S32.HI R26, RZ, 0x1f, R27 ;  /* 0x0000001fff1a7819 */ /* 0x000fe4000001141b */
[----:B------:R-:W-:Y:S01]  /*116d0*/  LOP3.LUT R28, R28, R29, RZ, 0x3c, !PT ;  /* 0x0000001d1c1c7212 */ /* 0x000fe200078e3cff */
[----:B------:R-:W-:Y:S01]  /*116e0*/  IMAD.X R29, RZ, RZ, R21, P0 ;  /* 0x000000ffff1d7224 */ /* 0x000fe200000e0615 */
[----:B------:R-:W-:Y:S02]  /*116f0*/  SHF.R.U64 R40, R40, 0x3, RZ ;  /* 0x0000000328287819 */ /* 0x000fe400000012ff */
[----:B------:R-:W-:Y:S02]  /*11700*/  IADD3 R53, P0, R20, 0x9000, RZ ;  /* 0x0000900014357810 */ /* 0x000fe40007f1e0ff */
[----:B------:R-:W-:-:S02]  /*11710*/  LOP3.LUT R44, R45, 0x380, RZ, 0xc0, !PT ;  /* 0x000003802d2c7812 */ /* 0x000fc400078ec0ff */
[----:B------:R-:W-:Y:S02]  /*11720*/  LEA.HI R26, R26, R27, RZ, 0x7 ;  /* 0x0000001b1a1a7211 */ /* 0x000fe400078f38ff */
[----:B------:R-:W-:Y:S02]  /*11730*/  LOP3.LUT R24, R25, 0x380, RZ, 0xc0, !PT ;  /* 0x0000038019187812 */ /* 0x000fe400078ec0ff */
[----:B------:R-:W-:Y:S02]  /*11740*/  LOP3.LUT R36, R37, 0x380, RZ, 0xc0, !PT ;  /* 0x0000038025247812 */ /* 0x000fe400078ec0ff */
[----:B------:R-:W-:Y:S01]  /*11750*/  LOP3.LUT R40, R40, R41, RZ, 0x3c, !PT ;  /* 0x0000002928287212 */ /* 0x000fe200078e3cff */
[----:B------:R-:W-:Y:S01]  /*11760*/  IMAD.X R41, RZ, RZ, R21, P2 ;  /* 0x000000ffff297224 */ /* 0x000fe200010e0615 */
[----:B------:R-:W-:Y:S02]  /*11770*/  LOP3.LUT R52, R53, 0x380, RZ, 0xc0, !PT ;  /* 0x0000038035347812 */ /* 0x000fe400078ec0ff */
[----:B------:R-:W-:-:S02]  /*11780*/  SHF.R.U64 R44, R44, 0x3, RZ ;  /* 0x000000032c2c7819 */ /* 0x000fc400000012ff */
[----:B------:R-:W-:Y:S02]  /*11790*/  IADD3 R61, P2, R20, 0xb000, RZ ;  /* 0x0000b000143d7810 */ /* 0x000fe40007f5e0ff */
[----:B------:R-:W-:Y:S02]  /*117a0*/  LOP3.LUT R26, R26, 0xffffff80, RZ, 0xc0, !PT ;  /* 0xffffff801a1a7812 */ /* 0x000fe400078ec0ff */
[----:B------:R-:W-:Y:S02]  /*117b0*/  SHF.R.U64 R24, R24, 0x3, RZ ;  /* 0x0000000318187819 */ /* 0x000fe400000012ff */
[----:B------:R-:W-:Y:S01]  /*117c0*/  SHF.R.U64 R36, R36, 0x3, RZ ;  /* 0x0000000324247819 */ /* 0x000fe200000012ff */
[----:B------:R-:W-:Y:S01]  /*117d0*/  IMAD.IADD R26, R27, 0x1, -R26 ;  /* 0x000000011b1a7824 */ /* 0x000fe200078e0a1a */
[----:B------:R-:W-:Y:S02]  /*117e0*/  SHF.R.U64 R52, R52, 0x3, RZ ;  /* 0x0000000334347819 */ /* 0x000fe400000012ff */
[----:B------:R-:W-:Y:S01]  /*117f0*/  LOP3.LUT R44, R44, R45, RZ, 0x3c, !PT ;  /* 0x0000002d2c2c7212 */ /* 0x000fe200078e3cff */
[----:B------:R-:W-:Y:S01]  /*11800*/  IMAD.X R45, RZ, RZ, R21, P3 ;  /* 0x000000ffff2d7224 */ /* 0x000fe200018e0615 */
[----:B------:R-:W-:-:S02]  /*11810*/  LOP3.LUT R60, R61, 0x380, RZ, 0xc0, !PT ;  /* 0x000003803d3c7812 */ /* 0x000fc400078ec0ff */
[----:B------:R-:W-:Y:S02]  /*11820*/  LOP3.LUT R24, R24, R25, RZ, 0x3c, !PT ;  /* 0x0000001918187212 */ /* 0x000fe400078e3cff */
[----:B------:R-:W-:Y:S01]  /*11830*/  LOP3.LUT R36, R36, R37, RZ, 0x3c, !PT ;  /* 0x0000002524247212 */ /* 0x000fe200078e3cff */
[----:B------:R-:W-:Y:S01]  /*11840*/  IMAD.X R37, RZ, RZ, R21, P4 ;  /* 0x000000ffff257224 */ /* 0x000fe200020e0615 */
[----:B------:R-:W-:Y:S02]  /*11850*/  IADD3.X R25, RZ, R21, RZ, P5, !PT ;  /* 0x00000015ff197210 */ /* 0x000fe40002ffe4ff */
[C---:B------:R-:W-:Y:S01]  /*11860*/  IADD3 R65, P3, R20.reuse, 0xc000, RZ ;  /* 0x0000c00014417810 */ /* 0x040fe20007f7e0ff */
[----:B------:R-:W0:Y:S01]  /*11870*/  SHFL.IDX PT, R55, R4, RZ, 0x1c1f ;  /* 0x001c1fff04377589 */ /* 0x000e2200000e0000 */
[C---:B------:R-:W-:Y:S02]  /*11880*/  IADD3 R49, P5, R20.reuse, 0x8000, RZ ;  /* 0x0000800014317810 */ /* 0x040fe40007fbe0ff */
[----:B------:R-:W-:Y:S01]  /*11890*/  IADD3 R57, P4, R20, 0xa000, RZ ;  /* 0x0000a00014397810 */ /* 0x000fe20007f9e0ff */
[----:B------:R-:W-:Y:S01]  /*118a0*/  SHFL.IDX PT, R58, R6, 0x1, 0x1c1f ;  /* 0x003c1f00063a7f89 */ /* 0x000fe200000e0000 */
[----:B------:R-:W-:-:S02]  /*118b0*/  LOP3.LUT R52, R52, R53, RZ, 0x3c, !PT ;  /* 0x0000003534347212 */ /* 0x000fc400078e3cff */
[----:B------:R-:W-:Y:S01]  /*118c0*/  SHF.R.U64 R60, R60, 0x3, RZ ;  /* 0x000000033c3c7819 */ /* 0x000fe200000012ff */
[----:B------:R1:W3:Y:S01]  /*118d0*/  SHFL.IDX PT, R59, R4, 0x1, 0x1c1f ;  /* 0x003c1f00043b7f89 */ /* 0x0002e200000e0000 */
[----:B------:R-:W-:Y:S02]  /*118e0*/  IADD3.X R53, RZ, R21, RZ, P0, !PT ;  /* 0x00000015ff357210 */ /* 0x000fe400007fe4ff */
[----:B------:R-:W-:Y:S02]  /*118f0*/  LOP3.LUT R64, R65, 0x380, RZ, 0xc0, !PT ;  /* 0x0000038041407812 */ /* 0x000fe400078ec0ff */
[----:B------:R-:W-:Y:S02]  /*11900*/  LOP3.LUT P0, RZ, R26, 0x3, RZ, 0xc0, !PT ;  /* 0x000000031aff7812 */ /* 0x000fe4000780c0ff */
[----:B------:R-:W-:Y:S02]  /*11910*/  LOP3.LUT R8, R7, 0x380, RZ, 0xc0, !PT ;  /* 0x0000038007087812 */ /* 0x000fe400078ec0ff */
[----:B------:R-:W-:-:S02]  /*11920*/  LOP3.LUT R48, R49, 0x380, RZ, 0xc0, !PT ;  /* 0x0000038031307812 */ /* 0x000fc400078ec0ff */
[----:B------:R-:W-:Y:S02]  /*11930*/  LOP3.LUT R56, R57, 0x380, RZ, 0xc0, !PT ;  /* 0x0000038039387812 */ /* 0x000fe400078ec0ff */
[----:B------:R-:W-:Y:S01]  /*11940*/  LOP3.LUT R60, R60, R61, RZ, 0x3c, !PT ;  /* 0x0000003d3c3c7212 */ /* 0x000fe200078e3cff */
[----:B------:R-:W-:Y:S01]  /*11950*/  IMAD.X R61, RZ, RZ, R21, P2 ;  /* 0x000000ffff3d7224 */ /* 0x000fe200010e0615 */
[----:B------:R-:W-:Y:S02]  /*11960*/  SHF.R.U64 R64, R64, 0x3, RZ ;  /* 0x0000000340407819 */ /* 0x000fe400000012ff */
[----:B------:R-:W-:Y:S02]  /*11970*/  SHF.R.U64 R8, R8, 0x3, RZ ;  /* 0x0000000308087819 */ /* 0x000fe400000012ff */
[----:B------:R-:W-:Y:S02]  /*11980*/  SHF.R.U64 R48, R48, 0x3, RZ ;  /* 0x0000000330307819 */ /* 0x000fe400000012ff */
[----:B------:R-:W-:-:S02]  /*11990*/  SHF.R.U64 R56, R56, 0x3, RZ ;  /* 0x0000000338387819 */ /* 0x000fc400000012ff */
[----:B------:R-:W-:Y:S02]  /*119a0*/  SHF.R.S32.HI R84, RZ, 0x1f, R87 ;  /* 0x0000001fff547819 */ /* 0x000fe40000011457 */
[----:B------:R-:W-:Y:S01]  /*119b0*/  LOP3.LUT R64, R64, R65, RZ, 0x3c, !PT ;  /* 0x0000004140407212 */ /* 0x000fe200078e3cff */
[--C-:B------:R-:W-:Y:S01]  /*119c0*/  IMAD.X R65, RZ, RZ, R21.reuse, P3 ;  /* 0x000000ffff417224 */ /* 0x100fe200018e0615 */
[----:B------:R-:W-:Y:S02]  /*119d0*/  LOP3.LUT R8, R8, R7, RZ, 0x3c, !PT ;  /* 0x0000000708087212 */ /* 0x000fe400078e3cff */
[----:B------:R-:W-:Y:S01]  /*119e0*/  LOP3.LUT R48, R48, R49, RZ, 0x3c, !PT ;  /* 0x0000003130307212 */ /* 0x000fe200078e3cff */
[--C-:B------:R-:W-:Y:S01]  /*119f0*/  IMAD.X R49, RZ, RZ, R21.reuse, P5 ;  /* 0x000000ffff317224 */ /* 0x100fe200028e0615 */
[----:B------:R-:W-:Y:S01]  /*11a00*/  LOP3.LUT R56, R56, R57, RZ, 0x3c, !PT ;  /* 0x0000003938387212 */ /* 0x000fe200078e3cff */
[----:B------:R-:W-:Y:S01]  /*11a10*/  IMAD.X R57, RZ, RZ, R21, P4 ;  /* 0x000000ffff397224 */ /* 0x000fe200020e0615 */
[----:B------:R-:W-:-:S02]  /*11a20*/  IADD3 R7, P3, R20, 0xf000, RZ ;  /* 0x0000f00014077810 */ /* 0x000fc40007f7e0ff */
[----:B------:R-:W-:Y:S02]  /*11a30*/  LEA.HI R84, R84, R87, RZ, 0x3 ;  /* 0x0000005754547211 */ /* 0x000fe400078f18ff */
[C---:B------:R-:W-:Y:S02]  /*11a40*/  IADD3 R69, P5, R20.reuse, 0xd000, RZ ;  /* 0x0000d00014457810 */ /* 0x040fe40007fbe0ff */
[C---:B------:R-:W-:Y:S02]  /*11a50*/  IADD3 R73, P4, R20.reuse, 0xe000, RZ ;  /* 0x0000e00014497810 */ /* 0x040fe40007f9e0ff */
[----:B------:R-:W-:Y:S02]  /*11a60*/  LOP3.LUT R11, R20, 0x380, RZ, 0xc0, !PT ;  /* 0x00000380140b7812 */ /* 0x000fe400078ec0ff */
[----:B-1----:R-:W-:Y:S02]  /*11a70*/  LOP3.LUT R4, R7, 0x380, RZ, 0xc0, !PT ;  /* 0x0000038007047812 */ /* 0x002fe400078ec0ff */
[----:B------:R-:W-:-:S02]  /*11a80*/  LOP3.LUT R84, R84, 0xfffffff8, RZ, 0xc0, !PT ;  /* 0xfffffff854547812 */ /* 0x000fc400078ec0ff */
[----:B------:R-:W-:Y:S02]  /*11a90*/  LOP3.LUT R68, R69, 0x380, RZ, 0xc0, !PT ;  /* 0x0000038045447812 */ /* 0x000fe400078ec0ff */
[----:B------:R-:W-:Y:S02]  /*11aa0*/  LOP3.LUT R72, R73, 0x380, RZ, 0xc0, !PT ;  /* 0x0000038049487812 */ /* 0x000fe400078ec0ff */
[----:B------:R-:W-:Y:S01]  /*11ab0*/  SHF.R.U64 R11, R11, 0x3, RZ ;  /* 0x000000030b0b7819 */ /* 0x000fe200000012ff */
[----:B------:R-:W-:Y:S01]  /*11ac0*/  IMAD.IADD R84, R87, 0x1, -R84 ;  /* 0x0000000157547824 */ /* 0x000fe200078e0a54 */
[----:B------:R-:W-:Y:S01]  /*11ad0*/  SHF.R.U64 R4, R4, 0x3, RZ ;  /* 0x0000000304047819 */ /* 0x000fe200000012ff */
[----:B------:R-:W1:Y:S01]  /*11ae0*/  @P1 LDC R87, c[0x0][0xbf0] ;  /* 0x0002fc00ff571b82 */ /* 0x000e620000000800 */
[----:B------:R-:W-:Y:S02]  /*11af0*/  SHF.R.U64 R68, R68, 0x3, RZ ;  /* 0x0000000344447819 */ /* 0x000fe400000012ff */
[----:B------:R-:W-:-:S02]  /*11b00*/  SHF.R.U64 R72, R72, 0x3, RZ ;  /* 0x0000000348487819 */ /* 0x000fc400000012ff */
[----:B------:R-:W-:Y:S02]  /*11b10*/  LOP3.LUT R20, R11, R20, RZ, 0x3c, !PT ;  /* 0x000000140b147212 */ /* 0x000fe400078e3cff */
[----:B------:R-:W-:Y:S01]  /*11b20*/  LOP3.LUT R68, R68, R69, RZ, 0x3c, !PT ;  /* 0x0000004544447212 */ /* 0x000fe200078e3cff */
[--C-:B------:R-:W-:Y:S01]  /*11b30*/  IMAD.X R69, RZ, RZ, R21.reuse, P5 ;  /* 0x000000ffff457224 */ /* 0x100fe200028e0615 */
[----:B------:R-:W-:Y:S01]  /*11b40*/  LOP3.LUT R72, R72, R73, RZ, 0x3c, !PT ;  /* 0x0000004948487212 */ /* 0x000fe200078e3cff */
[----:B------:R-:W-:Y:S01]  /*11b50*/  IMAD.X R73, RZ, RZ, R21, P4 ;  /* 0x000000ffff497224 */ /* 0x000fe200020e0615 */
[----:B------:R-:W-:Y:S02]  /*11b60*/  LOP3.LUT R76, R4, R7, RZ, 0x3c, !PT ;  /* 0x00000007044c7212 */ /* 0x000fe400078e3cff */
[----:B------:R-:W-:Y:S02]  /*11b70*/  IADD3.X R77, RZ, R21, RZ, P3, !PT ;  /* 0x00000015ff4d7210 */ /* 0x000fe40001ffe4ff */
[----:B------:R-:W-:-:S02]  /*11b80*/  SHF.R.S32.HI R89, RZ, 0x1f, R89 ;  /* 0x0000001fff597819 */ /* 0x000fc40000011459 */
[----:B------:R-:W-:Y:S02]  /*11b90*/  SHF.R.S32.HI R91, RZ, 0x1f, R91 ;  /* 0x0000001fff5b7819 */ /* 0x000fe4000001145b */
[----:B------:R-:W-:Y:S01]  /*11ba0*/  SHF.R.S32.HI R93, RZ, 0x1f, R93 ;  /* 0x0000001fff5d7819 */ /* 0x000fe2000001145d */
[----:B--2---:R-:W-:-:S05]  /*11bb0*/  IMAD.IADD R5, R10, 0x1, R223 ;  /* 0x000000010a057824 */ /* 0x004fca00078e02df */
[C---:B------:R-:W-:Y:S01]  /*11bc0*/  ISETP.GE.OR P2, PT, R5.reuse, R0, P0 ;  /* 0x000000000500720c */ /* 0x040fe20000746670 */
[----:B------:R-:W-:-:S05]  /*11bd0*/  VIADD R5, R5, 0x8 ;  /* 0x0000000805057836 */ /* 0x000fca0000000000 */
[----:B------:R-:W-:-:S07]  /*11be0*/  ISETP.GE.OR P0, PT, R5, R0, P0 ;  /* 0x000000000500720c */ /* 0x000fce0000706670 */
[----:B0-----:R-:W-:Y:S06]  /*11bf0*/  @!P2 ST.E desc[UR40][R54.64], R13 ;  /* 0x0000000d3600a985 */ /* 0x001fec000c101928 */
[----:B---3--:R0:W-:Y:S04]  /*11c00*/  @!P0 ST.E desc[UR40][R58.64], R12 ;  /* 0x0000000c3a008985 */ /* 0x0081e8000c101928 */
[----:B------:R2:W5:Y:S04]  /*11c10*/  LD.E.128 R4, desc[UR40][R20.64] ;  /* 0x0000002814047980 */ /* 0x000568000c101d00 */
[----:B------:R-:W5:Y:S04]  /*11c20*/  LD.E.128 R8, desc[UR40][R8.64] ;  /* 0x0000002808087980 */ /* 0x000f68000c101d00 */
[----:B0-----:R-:W5:Y:S01]  /*11c30*/  LD.E.128 R12, desc[UR40][R14.64] ;  /* 0x000000280e0c7980 */ /* 0x001f62000c101d00 */
[----:B--2---:R-:W-:-:S03]  /*11c40*/  IMAD R21, R81, UR4, RZ ;  /* 0x0000000451157c24 */ /* 0x004fc6000f8e02ff */
[----:B------:R-:W5:Y:S01]  /*11c50*/  LD.E.128 R24, desc[UR40][R24.64] ;  /* 0x0000002818187980 */ /* 0x000f62000c101d00 */
[C---:B------:R-:W-:Y:S02]  /*11c60*/  IMAD R81, R80.reuse, UR5, R21 ;  /* 0x0000000550517c24 */ /* 0x040fe4000f8e0215 */
[----:B------:R-:W-:Y:S01]  /*11c70*/  IMAD.WIDE.U32 R20, R80, UR4, RZ ;  /* 0x0000000450147c25 */ /* 0x000fe2000f8e00ff */
[----:B------:R-:W-:Y:S01]  /*11c80*/  ULDC.64 UR4, c[0x0][0xae8] ;  /* 0x0002ba0000047ab9 */ /* 0x000fe20000000a00 */
[----:B------:R-:W5:Y:S02]  /*11c90*/  LD.E.128 R28, desc[UR40][R28.64] ;  /* 0x000000281c1c7980 */ /* 0x000f64000c101d00 */
[----:B------:R-:W-:Y:S02]  /*11ca0*/  IMAD R80, R84, 0x20, R86 ;  /* 0x0000002054507824 */ /* 0x000fe400078e0256 */
[----:B------:R-:W-:Y:S01]  /*11cb0*/  IMAD.IADD R21, R21, 0x1, R81 ;  /* 0x0000000115157824 */ /* 0x000fe200078e0251 */
        /* <DEDUP_REMOVED lines=8> */
[----:B------:R-:W-:Y:S02]  /*11d40*/  @P1 IMAD.HI.U32 R80, R84, R85, RZ ;  /* 0x0000005554501227 */ /* 0x000fe400078e00ff */
[----:B------:R-:W5:Y:S02]  /*11d50*/  LD.E.128 R48, desc[UR40][R48.64] ;  /* 0x0000002830307980 */ /* 0x000f64000c101d00 */
[----:B------:R-:W-:-:S02]  /*11d60*/  IMAD.IADD R21, R21, 0x1, R83 ;  /* 0x0000000115157824 */ /* 0x000fc400078e0253 */
[----:B------:R-:W-:Y:S01]  /*11d70*/  IMAD.MOV.U32 R81, RZ, RZ, R84 ;  /* 0x000000ffff517224 */ /* 0x000fe200078e0054 */
[----:B-1----:R-:W-:Y:S01]  /*11d80*/  @P1 SHF.R.U32.HI R81, RZ, R87, R80 ;  /* 0x00000057ff511219 */ /* 0x002fe20000011650 */
[----:B------:R-:W-:Y:S01]  /*11d90*/  IMAD R83, R32, UR4, RZ ;  /* 0x0000000420537c24 */ /* 0x000fe2000f8e02ff */
[----:B------:R-:W5:Y:S03]  /*11da0*/  LD.E.128 R52, desc[UR40][R52.64] ;  /* 0x0000002834347980 */ /* 0x000f66000c101d00 */
[C---:B------:R-:W-:Y:S01]  /*11db0*/  IMAD R85, R82.reuse, UR5, R83 ;  /* 0x0000000552557c24 */ /* 0x040fe2000f8e0253 */
[----:B------:R-:W5:Y:S01]  /*11dc0*/  LD.E.128 R56, desc[UR40][R56.64] ;  /* 0x0000002838387980 */ /* 0x000f62000c101d00 */
[----:B------:R-:W-:Y:S01]  /*11dd0*/  IMAD.WIDE.U32 R82, R82, UR4, R20 ;  /* 0x0000000452527c25 */ /* 0x000fe2000f8e0014 */
[--C-:B------:R-:W-:Y:S01]  /*11de0*/  SHF.R.S32.HI R20, RZ, 0x1f, R81.reuse ;  /* 0x0000001fff147819 */ /* 0x100fe20000011451 */
[----:B------:R-:W-:Y:S01]  /*11df0*/  ULDC.64 UR4, c[0x0][0xae0] ;  /* 0x0002b80000047ab9 */ /* 0x000fe20000000a00 */
[----:B------:R-:W5:Y:S01]  /*11e00*/  LD.E.128 R60, desc[UR40][R60.64] ;  /* 0x000000283c3c7980 */ /* 0x000f62000c101d00 */
[----:B------:R-:W-:Y:S01]  /*11e10*/  IMAD.MOV R32, RZ, RZ, -R81 ;  /* 0x000000ffff207224 */ /* 0x000fe200078e0a51 */
[----:B------:R-:W-:Y:S01]  /*11e20*/  IADD3 R83, R83, R85, RZ ;  /* 0x0000005553537210 */ /* 0x000fe20007ffe0ff */
[----:B------:R-:W-:Y:S01]  /*11e30*/  IMAD R20, R20, UR4, RZ ;  /* 0x0000000414147c24 */ /* 0x000fe2000f8e02ff */
[----:B------:R-:W5:Y:S01]  /*11e40*/  LD.E.128 R64, desc[UR40][R64.64] ;  /* 0x0000002840407980 */ /* 0x000f62000c101d00 */
[----:B------:R-:W-:-:S03]  /*11e50*/  IMAD R3, R3, R32, R84 ;  /* 0x0000002003037224 */ /* 0x000fc600078e0254 */
[----:B------:R-:W5:Y:S01]  /*11e60*/  LD.E.128 R68, desc[UR40][R68.64] ;  /* 0x0000002844447980 */ /* 0x000f62000c101d00 */
[C---:B------:R-:W-:Y:S01]  /*11e70*/  IMAD R85, R81.reuse, UR5, R20 ;  /* 0x0000000551557c24 */ /* 0x040fe2000f8e0214 */
[----:B------:R-:W-:Y:S02]  /*11e80*/  SHF.R.S32.HI R32, RZ, 0x1f, R3 ;  /* 0x0000001fff207819 */ /* 0x000fe40000011403 */
[----:B------:R-:W5:Y:S01]  /*11e90*/  LD.E.128 R72, desc[UR40][R72.64] ;  /* 0x0000002848487980 */ /* 0x000f62000c101d00 */
[----:B------:R-:W-:Y:S01]  /*11ea0*/  IMAD.WIDE.U32 R20, R81, UR4, R82 ;  /* 0x0000000451147c25 */ /* 0x000fe2000f8e0052 */
[----:B------:R-:W-:Y:S02]  /*11eb0*/  ULDC.64 UR4, c[0x0][0xad8] ;  /* 0x0002b60000047ab9 */ /* 0x000fe40000000a00 */
        /* <DEDUP_REMOVED lines=19> */
[----:B------:R-:W-:Y:S02]  /*11ff0*/  PRMT R3, RZ, 0x654, R3 ;  /* 0x00000654ff037816 */ /* 0x000fe40000000003 */
[----:B------:R-:W-:Y:S01]  /*12000*/  ISETP.GE.AND P1, PT, R81, R0, PT ;  /* 0x000000005100720c */ /* 0x000fe20003f26270 */
[----:B------:R-:W-:Y:S01]  /*12010*/  VIADD R81, R223, 0x40 ;  /* 0x00000040df517836 */ /* 0x000fe20000000000 */
[----:B0-----:R0:W-:Y:S01]  /*12020*/  SYNCS.ARRIVE.TRANS64.RED.A1T0 RZ, [R3+URZ], RZ ;  /* 0x000000ff03ff79a7 */ /* 0x0011e2000810043f */
[----:B------:R0:W1:Y:S01]  /*12030*/  SHFL.IDX PT, R84, R32, RZ, 0x181f ;  /* 0x00181fff20547589 */ /* 0x00006200000e0000 */
[----:B------:R-:W-:-:S03]  /*12040*/  VIADD R87, R219, 0xc0 ;  /* 0x000000c0db577836 */ /* 0x000fc60000000000 */
[----:B------:R0:W2:Y:S01]  /*12050*/  SHFL.IDX PT, R88, R86, RZ, 0x181f ;  /* 0x00181fff56587589 */ /* 0x0000a200000e0000 */
[----:B------:R-:W-:Y:S01]  /*12060*/  ISETP.GE.AND P0, PT, R81, R0, PT ;  /* 0x000000005100720c */ /* 0x000fe20003f06270 */
[----:B------:R-:W-:-:S12]  /*12070*/  @P2 BRA `(.L_x_14381) ;  /* 0x0000000000442947 */ /* 0x000fd80003800000 */
        /* <DEDUP_REMOVED lines=17> */
.L_x_14381:
[----:B------:R-:W-:Y:S05]  /*12190*/  BSYNC B1 ;  /* 0x0000000000017941 */ /* 0x000fea0003800000 */
.L_x_14380:
        /* <DEDUP_REMOVED lines=21> */
.L_x_14383:
[----:B------:R-:W-:Y:S05]  /*122f0*/  BSYNC B1 ;  /* 0x0000000000017941 */ /* 0x000fea0003800000 */
.L_x_14382:
        /* <DEDUP_REMOVED lines=21> */
.L_x_14385:
[----:B------:R-:W-:Y:S05]  /*12450*/  BSYNC B1 ;  /* 0x0000000000017941 */ /* 0x000fea0003800000 */
.L_x_14384:
        /* <DEDUP_REMOVED lines=9> */
[CC--:B0-----:R-:W-:Y:S02]  /*124f0*/  @!P3 LEA R4, P0, R219.reuse, R32.reuse, 0x1 ;  /* 0x00000020db04b211 */ /* 0x0c1fe400078008ff */
        /* <DEDUP_REMOVED lines=14> */
.L_x_14378:
[----:B------:R-:W3:Y:S01]  /*125e0*/  LDL.LU R6, [R1+0x30] ;  /* 0x0000300001067983 */ /* 0x000ee20000300800 */
[----:B------:R-:W-:Y:S01]  /*125f0*/  ULDC.64 UR4, c[0x0][0xc00] ;  /* 0x0003000000047ab9 */ /* 0x000fe20000000a00 */
[----:B------:R-:W-:Y:S01]  /*12600*/  IMAD.MOV.U32 R0, RZ, RZ, RZ ;  /* 0x000000ffff007224 */ /* 0x000fe200078e00ff */
[----:B------:R-:W2:Y:S01]  /*12610*/  LDC R25, c[0x0][0xbe8] ;  /* 0x0002fa00ff197b82 */ /* 0x000ea20000000800 */
[----:B------:R-:W4:Y:S01]  /*12620*/  LDL.LU R3, [R1+0x34] ;  /* 0x0000340001037983 */ /* 0x000f220000300800 */
[----:B------:R-:W-:-:S04]  /*12630*/  ISETP.NE.U32.AND P0, PT, RZ, UR4, PT ;  /* 0x00000004ff007c0c */ /* 0x000fc8000bf05070 */
[----:B------:R-:W-:Y:S02]  /*12640*/  ISETP.NE.AND.EX P0, PT, RZ, UR5, PT, P0 ;  /* 0x00000005ff007c0c */ /* 0x000fe4000bf05300 */
[----:B---3--:R-:W-:-:S04]  /*12650*/  IADD3 R4, P1, R6, UR4, RZ ;  /* 0x0000000406047c10 */ /* 0x008fc8000ff3e0ff */
[----:B----4-:R-:W-:Y:S01]  /*12660*/  IADD3.X R5, R3, UR5, RZ, P1, !PT ;  /* 0x0000000503057c10 */ /* 0x010fe20008ffe4ff */
        /* <DEDUP_REMOVED lines=9> */
[----:B--2---:R-:W-:Y:S01]  /*12700*/  ISETP.NE.AND P2, PT, R25, 0x1, PT ;  /* 0x000000011900780c */ /* 0x004fe20003f45270 */
[----:B------:R-:W2:-:S12]  /*12710*/  S2R R26, SR_TID.X ;  /* 0x00000000001a7919 */ /* 0x000e980000002100 */
[----:B------:R-:W4:Y:S08]  /*12720*/  @P2 LDC R20, c[0x0][0xbec] ;  /* 0x0002fb00ff142b82 */ /* 0x000f300000000800 */
[----:B------:R-:W0:Y:S01]  /*12730*/  @P2 LDC R27, c[0x0][0xbf0] ;  /* 0x0002fc00ff1b2b82 */ /* 0x000e220000000800 */
[----:B--2---:R-:W-:-:S04]  /*12740*/  IADD3 R26, R26, -0x80, RZ ;  /* 0xffffff801a1a7810 */ /* 0x004fc80007ffe0ff */
[----:B------:R-:W-:Y:S01]  /*12750*/  ISETP.GE.AND P3, PT, R26, 0x80, PT ;  /* 0x000000801a00780c */ /* 0x000fe20003f66270 */
[----:B---3--:R-:W-:-:S12]  /*12760*/  @P1 BRA `(.L_x_14387) ;  /* 0x0000000000101947 */ /* 0x008fd80003800000 */
[----:B------:R-:W-:Y:S05]  /*12770*/  @!P0 BRA `(.L_x_14387) ;  /* 0x00000000000c8947 */ /* 0x000fea0003800000 */
[----:B------:R-:W2:Y:S04]  /*12780*/  LDG.E R3, desc[UR40][R4.64] ;  /* 0x0000002804037981 */ /* 0x000ea8000c1e1900 */
[----:B-----5:R-:W2:Y:S02]  /*12790*/  LDG.E R8, desc[UR40][R4.64+0x4] ;  /* 0x0000042804087981 */ /* 0x020ea4000c1e1900 */
[----:B--2---:R-:W-:-:S07]  /*127a0*/  IMAD.IADD R8, R8, 0x1, -R3 ;  /* 0x0000000108087824 */ /* 0x004fce00078e0a03 */
.L_x_14387:
[----:B------:R-:W2:Y:S04]  /*127b0*/  LDL.LU R4, [R1+0x38] ;  /* 0x0000380001047983 */ /* 0x000ea80000300800 */
[----:B------:R-:W3:Y:S04]  /*127c0*/  LDL.LU R3, [R1+0x44] ;  /* 0x0000440001037983 */ /* 0x000ee80000300800 */
[----:B-----5:R-:W4:Y:S01]  /*127d0*/  LDL R24, [R1+0x2c] ;  /* 0x00002c0001187983 */ /* 0x020f220000100800 */
[----:B------:R-:W-:Y:S01]  /*127e0*/  BSSY B1, `(.L_x_14388) ;  /* 0x000002d000017945 */ /* 0x000fe20003800000 */
[----:B------:R-:W-:-:S02]  /*127f0*/  SHF.R.S32.HI R11, RZ, 0x1f, R0 ;  /* 0x0000001fff0b7819 */ /* 0x000fc40000011400 */
        /* <DEDUP_REMOVED lines=27> */
[--C-:B------:R-:W-:Y:S02]  /*129b0*/  IMAD.MOV R7, RZ, RZ, -R3.reuse ;  /* 0x000000ffff077224 */ /* 0x100fe400078e0a03 */
        /* <DEDUP_REMOVED lines=15> */
.L_x_14389:
[----:B------:R-:W-:Y:S05]  /*12ab0*/  BSYNC B1 ;  /* 0x0000000000017941 */ /* 0x000fea0003800000 */
.L_x_14388:
[--C-:B--2---:R-:W-:Y:S01]  /*12ac0*/  SHF.R.S32.HI R6, RZ, 0x1f, R26.reuse ;  /* 0x0000001fff067819 */ /* 0x104fe2000001141a */
        /* <DEDUP_REMOVED lines=14> */
[----:B------:R-:W-:Y:S02]  /*12bb0*/  IMAD.IADD R9, R223, 0x1, R0 ;  /* 0x00000001df097824 */ /* 0x000fe400078e0200 */
[----:B------:R-:W-:-:S02]  /*12bc0*/  IMAD R7, R24, UR5, R6 ;  /* 0x0000000518077c24 */ /* 0x000fc4000f8e0206 */
[----:B------:R-:W-:-:S04]  /*12bd0*/  @P2 IMAD.HI.U32 R0, R9, R20, RZ ;  /* 0x0000001409002227 */ /* 0x000fc800078e00ff */
        /* <DEDUP_REMOVED lines=30> */
.L_x_14578:
[----:B------:R-:W-:Y:S01]  /*12dc0*/  IMAD R8, R8, R25, RZ ;  /* 0x0000001908087224 */ /* 0x000fe200078e02ff */
[----:B------:R-:W-:Y:S01]  /*12dd0*/  BSSY B1, `(.L_x_14391) ;  /* 0x000001f000017945 */ /* 0x000fe20003800000 */
[----:B------:R-:W-:-:S05]  /*12de0*/  IMAD.IADD R223, R10, 0x1, R223 ;  /* 0x000000010adf7824 */ /* 0x000fca00078e02df */
        /* <DEDUP_REMOVED lines=19> */
[C---:B------:R-:W-:Y:S01]  /*12f20*/  @!P1 LEA R12, P5, R20.reuse, R14, 0x1 ;  /* 0x0000000e140c9211 */ /* 0x040fe200078a08ff */
[----:B------:R4:W-:Y:S01]  /*12f30*/  @!P3 ST.E.128 desc[UR40][R6.64], RZ ;  /* 0x000000ff0600b985 */ /* 0x0009e2000c101d28 */
[----:B------:R-:W-:Y:S02]  /*12f40*/  @!P2 LEA.HI.X R11, R15, R0, R24, 0x1, P4 ;  /* 0x000000000f0ba211 */ /* 0x000fe400020f0c18 */
[----:B------:R-:W-:Y:S02]  /*12f50*/  SHF.R.S32.HI R9, RZ, 0x1f, R9 ;  /* 0x0000001fff097819 */ /* 0x000fe40000011409 */
[C---:B------:R-:W-:Y:S01]  /*12f60*/  @!P0 LEA R14, P4, R5.reuse, R14, 0x1 ;  /* 0x0000000e050e8211 */ /* 0x040fe200078808ff */
[----:B------:R4:W-:Y:S01]  /*12f70*/  @!P2 ST.E.128 desc[UR40][R10.64], RZ ;  /* 0x000000ff0a00a985 */ /* 0x0009e2000c101d28 */
[-C--:B------:R-:W-:Y:S02]  /*12f80*/  @!P1 LEA.HI.X R13, R20, R0.reuse, R21, 0x1, P5 ;  /* 0x00000000140d9211 */ /* 0x080fe400028f0c15 */
[----:B------:R-:W-:-:S03]  /*12f90*/  @!P0 LEA.HI.X R15, R5, R0, R9, 0x1, P4 ;  /* 0x00000000050f8211 */ /* 0x000fc600020f0c09 */
[----:B------:R4:W-:Y:S04]  /*12fa0*/  @!P1 ST.E.128 desc[UR40][R12.64], RZ ;  /* 0x000000ff0c009985 */ /* 0x0009e8000c101d28 */
[----:B------:R4:W-:Y:S02]  /*12fb0*/  @!P0 ST.E.128 desc[UR40][R14.64], RZ ;  /* 0x000000ff0e008985 */ /* 0x0009e4000c101d28 */
.L_x_14392:
[----:B------:R-:W-:Y:S05]  /*12fc0*/  BSYNC B1 ;  /* 0x0000000000017941 */ /* 0x000fea0003800000 */
.L_x_14391:
[----:B------:R-:W-:-:S03]  /*12fd0*/  UMOV UR4, 0xffffffff ;  /* 0xffffffff00047882 */ /* 0x000fc60000000000 */
[----:B------:R-:W-:Y:S05]  /*12fe0*/  BRA.DIV UR4, `(.L_x_14393) ;  /* 0x0000008a04507947 */ /* 0x000fea000b800000 */
[----:B--2---:R2:W0:Y:S04]  /*12ff0*/  SHFL.IDX PT, R0, R4, 0x1, 0x181f ;  /* 0x00381f0004007f89 */ /* 0x00442800000e0000 */
[----:B---34-:R2:W3:Y:S02]  /*13000*/  SHFL.IDX PT, R14, R3, 0x1, 0x181f ;  /* 0x00381f00030e7f89 */ /* 0x0184e400000e0000 */
.L_x_14582:
[----:B------:R-:W-:Y:S01]  /*13010*/  VIADD R5, R223, 0x20 ;  /* 0x00000020df057836 */ /* 0x000fe20000000000 */
[----:B------:R-:W-:Y:S04]  /*13020*/  BSSY B1, `(.L_x_14394) ;  /* 0x000001e000017945 */ /* 0x000fe80003800000 */
        /* <DEDUP_REMOVED lines=8> */
[----:B------:R-:W-:Y:S01]  /*130b0*/  VIADD R25, R219, 0x40 ;  /* 0x00000040db197836 */ /* 0x000fe20000000000 */
[----:B------:R-:W-:Y:S01]  /*130c0*/  ISETP.GE.AND P1, PT, R21, UR4, PT ;  /* 0x0000000415007c0c */ /* 0x000fe2000bf26270 */
[----:B------:R-:W-:Y:S01]  /*130d0*/  VIADD R20, R219, 0xc0 ;  /* 0x000000c0db147836 */ /* 0x000fe20000000000 */
[----:B------:R-:W-:Y:S02]  /*130e0*/  ISETP.GE.AND P0, PT, R9, UR4, PT ;  /* 0x0000000409007c0c */ /* 0x000fe4000bf06270 */
[----:B------:R-:W-:-:S02]  /*130f0*/  SHF.R.S32.HI R12, RZ, 0x1f, R219 ;  /* 0x0000001fff0c7819 */ /* 0x000fc400000114db */
[----:B------:R-:W-:Y:S02]  /*13100*/  SHF.R.S32.HI R25, RZ, 0x1f, R25 ;  /* 0x0000001fff197819 */ /* 0x000fe40000011419 */
[C---:B------:R-:W-:Y:S02]  /*13110*/  IADD3 R24, R219.reuse, 0x80, RZ ;  /* 0x00000080db187810 */ /* 0x040fe40007ffe0ff */
[-C--:B---3--:R-:W-:Y:S02]  /*13120*/  @!P3 LEA R6, P5, R219, R14.reuse, 0x1 ;  /* 0x0000000edb06b211 */ /* 0x088fe400078a08ff */
[----:B------:R-:W-:Y:S02]  /*13130*/  @!P2 LEA R10, P4, R15, R14, 0x1 ;  /* 0x0000000e0f0aa211 */ /* 0x000fe400078808ff */
[----:B0-----:R-:W-:Y:S02]  /*13140*/  @!P3 LEA.HI.X R7, R219, R0, R12, 0x1, P5 ;  /* 0x00000000db07b211 */ /* 0x001fe400028f0c0c */
[----:B------:R-:W-:-:S02]  /*13150*/  @!P1 LEA R12, P5, R21, R14, 0x1 ;  /* 0x0000000e150c9211 */ /* 0x000fc400078a08ff */
[----:B------:R-:W-:Y:S01]  /*13160*/  SHF.R.S32.HI R24, RZ, 0x1f, R24 ;  /* 0x0000001fff187819 */ /* 0x000fe20000011418 */
        /* <DEDUP_REMOVED lines=9> */
.L_x_14395:
[----:B------:R-:W-:Y:S05]  /*13200*/  BSYNC B1 ;  /* 0x0000000000017941 */ /* 0x000fea0003800000 */
.L_x_14394:
[----:B------:R-:W-:-:S03]  /*13210*/  UMOV UR4, 0xffffffff ;  /* 0xffffffff00047882 */ /* 0x000fc60000000000 */
[----:B------:R-:W-:Y:S05]  /*13220*/  BRA.DIV UR4, `(.L_x_14396) ;  /* 0x0000008a04087947 */ /* 0x000fea000b800000 */
[----:B0-----:R0:W0:Y:S04]  /*13230*/  SHFL.IDX PT, R0, R4, 0x2, 0x181f ;  /* 0x00581f0004007f89 */ /* 0x00102800000e0000 */
[----:B---34-:R3:W4:Y:S02]  /*13240*/  SHFL.IDX PT, R14, R3, 0x2, 0x181f ;  /* 0x00581f00030e7f89 */ /* 0x01872400000e0000 */
.L_x_14586:
        /* <DEDUP_REMOVED lines=13> */
[----:B------:R-:W-:Y:S01]  /*13320*/  ISETP.GE.AND P0, PT, R9, UR4, PT ;  /* 0x0000000409007c0c */ /* 0x000fe2000bf06270 */
[----:B------:R-:W-:Y:S01]  /*13330*/  VIADD R20, R219, 0xc0 ;  /* 0x000000c0db147836 */ /* 0x000fe20000000000 */
[----:B------:R-:W-:-:S02]  /*13340*/  SHF.R.S32.HI R12, RZ, 0x1f, R219 ;  /* 0x0000001fff0c7819 */ /* 0x000fc400000114db */
[----:B------:R-:W-:Y:S02]  /*13350*/  SHF.R.S32.HI R25, RZ, 0x1f, R25 ;  /* 0x0000001fff197819 */ /* 0x000fe40000011419 */
[----:B------:R-:W-:Y:S02]  /*13360*/  SHF.R.S32.HI R24, RZ, 0x1f, R24 ;  /* 0x0000001fff187819 */ /* 0x000fe40000011418 */
[-C--:B----4-:R-:W-:Y:S02]  /*13370*/  @!P3 LEA R6, P5, R219, R14.reuse, 0x1 ;  /* 0x0000000edb06b211 */ /* 0x090fe400078a08ff */
[----:B------:R-:W-:Y:S02]  /*13380*/  @!P2 LEA R10, P4, R15, R14, 0x1 ;  /* 0x0000000e0f0aa211 */ /* 0x000fe400078808ff */
[----:B0-----:R-:W-:Y:S02]  /*13390*/  @!P3 LEA.HI.X R7, R219, R0, R12, 0x1, P5 ;  /* 0x00000000db07b211 */ /* 0x001fe400028f0c0c */
        /* <DEDUP_REMOVED lines=10> */
.L_x_14398:
[----:B------:R-:W-:Y:S05]  /*13440*/  BSYNC B1 ;  /* 0x0000000000017941 */ /* 0x000fea0003800000 */
.L_x_14397:
[----:B------:R-:W-:-:S03]  /*13450*/  UMOV UR4, 0xffffffff ;  /* 0xffffffff00047882 */ /* 0x000fc60000000000 */
[----:B------:R-:W-:Y:S05]  /*13460*/  BRA.DIV UR4, `(.L_x_14399) ;  /* 0x0000008604c07947 */ /* 0x000fea000b800000 */
[----:B0-----:R0:W0:Y:S04]  /*13470*/  SHFL.IDX PT, R0, R4, 0x3, 0x181f ;  /* 0x00781f0004007f89 */ /* 0x00102800000e0000 */
[----:B----4-:R4:W0:Y:S02]  /*13480*/  SHFL.IDX PT, R14, R3, 0x3, 0x181f ;  /* 0x00781f00030e7f89 */ /* 0x01082400000e0000 */
.L_x_14590:
        /* <DEDUP_REMOVED lines=30> */
.L_x_14386:
[----:B------:R-:W-:Y:S05]  /*13670*/  BSYNC B0 ;  /* 0x0000000000007941 */ /* 0x000fea0003800000 */
.L_x_14377:
[----:B------:R-:W-:Y:S02]  /*13680*/  ULDC UR4, c[0x0][0xc3c] ;  /* 0x00030f0000047ab9 */ /* 0x000fe40000000800 */
[----:B-1----:R-:W-:-:S13]  /*13690*/  ISETP.GE.AND P0, PT, R35, UR4, PT ;  /* 0x0000000423007c0c */ /* 0x002fda000bf06270 */
[----:B------:R-:W-:Y:S05]  /*136a0*/  @!P0 BRA `(.L_x_14400) ;  /* 0xfffffed800988947 */ /* 0x000fea000383ffff */
[----:B------:R-:W-:Y:S05]  /*136b0*/  BRA `(.L_x_14241) ;  /* 0x0000006c00307947 */ /* 0x000fea0003800000 */
.L_x_14239:
        /* <DEDUP_REMOVED lines=16> */
.L_x_14401:
        /* <DEDUP_REMOVED lines=41> */
.L_x_14407:
        /* <DEDUP_REMOVED lines=12> */
.L_x_14406:
[----:B------:R-:W-:Y:S05]  /*13b10*/  BSYNC B0 ;  /* 0x0000000000007941 */ /* 0x000fea0003800000 */
.L_x_14405:
        /* <DEDUP_REMOVED lines=20> */
.L_x_14403:
        /* <DEDUP_REMOVED lines=20> */
.L_x_14408:
        /* <DEDUP_REMOVED lines=56> */
[----:B------:R-:W-:-:S04]  /*14120*/  IMAD R18, R2, R18, R3 ;  /* 0x0000001202127224 */ /* 0x000fc800078e0203 */
[----:B------:R-:W-:Y:S01]  /*14130*/  IMAD.IADD R17, R4, 0x1, R17 ;  /* 0x0000000104117824 */ /* 0x000fe200078e0211 */
[----:B------:R-:W-:Y:S06]  /*14140*/  BRA `(.L_x_14409) ;  /* 0x00000000000c7947 */ /* 0x000fec0003800000 */
.L_x_14404:
[----:B------:R-:W-:Y:S02]  /*14150*/  IMAD.MOV.U32 R17, RZ, RZ, RZ ;  /* 0x000000ffff117224 */ /* 0x000fe400078e00ff */
[----:B------:R-:W-:Y:S02]  /*14160*/  IMAD.U32 R16, RZ, RZ, UR6 ;  /* 0x00000006ff107e24 */ /* 0x000fe4000f8e00ff */
[----:B------:R-:W-:-:S07]  /*14170*/  IMAD.MOV.U32 R18, RZ, RZ, RZ ;  /* 0x000000ffff127224 */ /* 0x000fce00078e00ff */
.L_x_14409:
[----:B------:R-:W-:-:S13]  /*14180*/  ISETP.NE.AND P0, PT, R5, RZ, PT ;  /* 0x000000ff0500720c */ /* 0x000fda0003f05270 */
[----:B------:R-:W0:Y:S01]  /*14190*/  @!P0 S2R R3, SR_CgaCtaId ;  /* 0x0000000000038919 */ /* 0x000e220000008800 */
[----:B------:R-:W-:-:S04]  /*141a0*/  @!P0 MOV R2, 0x400 ;  /* 0x0000040000028802 */ /* 0x000fc80000000f00 */
[----:B0-----:R-:W-:-:S05]  /*141b0*/  @!P0 LEA R2, R3, R2, 0x18 ;  /* 0x0000000203028211 */ /* 0x001fca00078ec0ff */
[----:B------:R0:W-:Y:S01]  /*141c0*/  @!P0 STS.128 [R2+0x228d0], R16 ;  /* 0x0228d01002008388 */ /* 0x0001e20000000c00 */
[----:B------:R-:W-:Y:S06]  /*141d0*/  BAR.ARV 0x5, 0x180 ;  /* 0x0146000000007b1d */ /* 0x000fec0000002000 */
.L_x_14402:
[----:B------:R2:W-:Y:S01]  /*141e0*/  STL [R1+0x24], RZ ;  /* 0x000024ff01007387 */ /* 0x0005e20000100800 */
[----:B------:R-:W-:Y:S01]  /*141f0*/  ULDC UR4, c[0x0][0xc3c] ;  /* 0x00030f0000047ab9 */ /* 0x000fe20000000800 */
[----:B------:R-:W-:Y:S01]  /*14200*/  IMAD.MOV.U32 R26, RZ, RZ, 0x1 ;  /* 0x00000001ff1a7424 */ /* 0x000fe200078e00ff */
[----:B-1----:R-:W-:Y:S02]  /*14210*/  ISETP.GE.AND P0, PT, R19, UR4, PT ;  /* 0x0000000413007c0c */ /* 0x002fe4000bf06270 */
[----:B------:R-:W-:-:S11]  /*14220*/  MOV R25, RZ ;  /* 0x000000ff00197202 */ /* 0x000fd60000000f00 */
[----:B--2---:R-:W-:Y:S05]  /*14230*/  @P0 BRA `(.L_x_14410) ;  /* 0x0000005c00740947 */ /* 0x004fea0003800000 */
[----:B------:R-:W2:Y:S01]  /*14240*/  LDL R4, [R1] ;  /* 0x0000000001047983 */ /* 0x000ea20000100800 */
        /* <DEDUP_REMOVED lines=28> */
.L_x_14509:
[----:B-1----:R-:W1:Y:S02]  /*14410*/  LDC.64 R2, c[0x0][0xc88] ;  /* 0x00032200ff027b82 */ /* 0x002e640000000a00 */
[----:B-1----:R-:W-:-:S05]  /*14420*/  IMAD.WIDE R2, R19, 0x4, R2 ;  /* 0x0000000413027825 */ /* 0x002fca00078e0202 */
[----:B------:R-:W0:Y:S01]  /*14430*/  LDG.E R35, desc[UR40][R2.64] ;  /* 0x0000002802237981 */ /* 0x000e22000c1e1900 */
[----:B------:R-:W-:Y:S05]  /*14440*/  YIELD ;  /* 0x0000000000007946 */ /* 0x000fea0003800000 */
[----:B------:R-:W-:Y:S01]  /*14450*/  ULDC.64 UR4, c[0x0][0xa28] ;  /* 0x00028a0000047ab9 */ /* 0x000fe20000000a00 */
[----:B------:R-:W-:Y:S01]  /*14460*/  MOV R31, RZ ;  /* 0x000000ff001f7202 */ /* 0x000fe20000000f00 */
[----:B------:R-:W-:Y:S01]  /*14470*/  IMAD.MOV.U32 R6, RZ, RZ, RZ ;  /* 0x000000ffff067224 */ /* 0x000fe200078e00ff */
[----:B------:R-:W-:Y:S01]  /*14480*/  ISETP.NE.U32.AND P0, PT, RZ, UR4, PT ;  /* 0x00000004ff007c0c */ /* 0x000fe2000bf05070 */
[----:B------:R-:W-:Y:S01]  /*14490*/  ULDC.64 UR8, c[0x0][0xa18] ;  /* 0x0002860000087ab9 */ /* 0x000fe20000000a00 */
        /* <DEDUP_REMOVED lines=19> */
[----:B--23--:R-:W-:-:S03]  /*145d0*/  IADD3 R4, P4, R28, UR6, RZ ;  /* 0x000000061c047c10 */ /* 0x00cfc6000ff9e0ff */
        /* <DEDUP_REMOVED lines=25> */
[----:B--2---:R-:W-:-:S05]  /*14770*/  IADD3 R10, -R8, R9, RZ ;  /* 0x00000009080a7210 */ /* 0x004fca0007ffe1ff */
[----:B------:R1:W-:Y:S02]  /*14780*/  STL [R1+0xc], R10 ;  /* 0x00000c0a01007387 */ /* 0x0003e40000100800 */
.L_x_14411:
        /* <DEDUP_REMOVED lines=9> */
.L_x_14412:
        /* <DEDUP_REMOVED lines=9> */
.L_x_14413:
        /* <DEDUP_REMOVED lines=13> */
[----:B---3--:R-:W-:-:S04]  /*14980*/  @P0 IMAD.HI.U32 R4, R2, R4, RZ ;  /* 0x0000000402040227 */ /* 0x008fc800078e00ff */
[----:B------:R-:W-:Y:S01]  /*14990*/  IMAD.HI R5, R5, 0x2aaaaaab, RZ ;  /* 0x2aaaaaab05057827 */ /* 0x000fe200078e02ff */
[----:B----4-:R-:W-:Y:S02]  /*149a0*/  @P0 SHF.R.U32.HI R2, RZ, R3, R4 ;  /* 0x00000003ff020219 */ /* 0x010fe40000011604 */
[----:B------:R-:W-:Y:S02]  /*149b0*/  IADD3 R4, R33, 0x60, -R10 ;  /* 0x0000006021047810 */ /* 0x000fe40007ffe80a */
[----:B------:R-:W-:-:S03]  /*149c0*/  SHF.R.U32.HI R3, RZ, 0x1f, R5 ;  /* 0x0000001fff037819 */ /* 0x000fc60000011605 */
[----:B------:R-:W-:Y:S01]  /*149d0*/  IMAD.IADD R2, R4, 0x1, R2 ;  /* 0x0000000104027824 */ /* 0x000fe200078e0202 */
[----:B------:R-:W-:-:S03]  /*149e0*/  LEA.HI.SX32 R5, R5, R3, 0x1c ;  /* 0x0000000305057211 */ /* 0x000fc600078fe2ff */
[----:B------:R-:W-:-:S05]  /*149f0*/  IMAD.HI R2, R2, 0x2aaaaaab, RZ ;  /* 0x2aaaaaab02027827 */ /* 0x000fca00078e02ff */
[----:B------:R-:W-:-:S04]  /*14a00*/  SHF.R.U32.HI R3, RZ, 0x1f, R2 ;  /* 0x0000001fff037819 */ /* 0x000fc80000011602 */
[----:B------:R-:W-:-:S04]  /*14a10*/  LEA.HI.SX32 R3, R2, R3, 0x1c ;  /* 0x0000000302037211 */ /* 0x000fc800078fe2ff */
[----:B------:R-:W-:-:S05]  /*14a20*/  VIMNMX R2, R5, R3, PT ;  /* 0x0000000305027248 */ /* 0x000fca0003fe0100 */
[--C-:B------:R-:W-:Y:S02]  /*14a30*/  IMAD R2, R2, 0x60, -R7.reuse ;  /* 0x0000006002027824 */ /* 0x100fe400078e0a07 */
[----:B------:R-:W-:-:S03]  /*14a40*/  IMAD.MOV R7, RZ, RZ, -R7 ;  /* 0x000000ffff077224 */ /* 0x000fc600078e0a07 */
        /* <DEDUP_REMOVED lines=20> */
.L_x_14593:
[----:B---3--:R-:W-:Y:S02]  /*14b90*/  ISETP.NE.AND P0, PT, R14, RZ, PT ;  /* 0x000000ff0e00720c */ /* 0x008fe40003f05270 */
[----:B------:R-:W-:-:S11]  /*14ba0*/  PLOP3.LUT P6, PT, PT, PT, PT, 0x8, 0x0 ;  /* 0x000000000000781c */ /* 0x000fd60003fce170 */
[----:B------:R-:W-:Y:S05]  /*14bb0*/  @P0 BRA `(.L_x_14417) ;  /* 0x00000000000c0947 */ /* 0x000fea0003800000 */
[----:B------:R-:W-:-:S03]  /*14bc0*/  UMOV UR4, 0xffffffff ;  /* 0xffffffff00047882 */ /* 0x000fc60000000000 */
[----:B------:R-:W-:Y:S05]  /*14bd0*/  BRA.DIV UR4, `(.L_x_14418) ;  /* 0x0000007204607947 */ /* 0x000fea000b800000 */
[----:B------:R-:W-:-:S13]  /*14be0*/  ELECT P6, URZ, PT ;  /* 0x00000000003f782f */ /* 0x000fda00038c0000 */
.L_x_14417:
        /* <DEDUP_REMOVED lines=9> */
.L_x_14596:
[----:B------:R-:W-:Y:S05]  /*14c80*/  BSYNC B1 ;  /* 0x0000000000017941 */ /* 0x000fea0003800000 */
.L_x_14419:
[----:B------:R-:W-:Y:S04]  /*14c90*/  BSSY B1, `(.L_x_14421) ;  /* 0x000007b000017945 */ /* 0x000fe80003800000 */
[----:B------:R-:W-:Y:S05]  /*14ca0*/  @!P6 BRA `(.L_x_14422) ;  /* 0x0000000400e4e947 */ /* 0x000fea0003800000 */
[----:B0-----:R-:W-:Y:S01]  /*14cb0*/  IMAD R3, R24, 0x8, R23 ;  /* 0x0000000818037824 */ /* 0x001fe200078e0217 */
[----:B------:R-:W-:Y:S01]  /*14cc0*/  SHF.L.U32 R8, R27, 0x1f, RZ ;  /* 0x0000001f1b087819 */ /* 0x000fe200000006ff */
[----:B------:R-:W0:Y:S01]  /*14cd0*/  S2R R9, SR_TID.X ;  /* 0x0000000000097919 */ /* 0x000e220000002100 */
[----:B------:R-:W-:Y:S02]  /*14ce0*/  BSSY B2, `(.L_x_14423) ;  /* 0x0000005000027945 */ /* 0x000fe40003800000 */
[----:B------:R-:W2:Y:S01]  /*14cf0*/  SYNCS.PHASECHK.TRANS64.TRYWAIT P0, [R3+URZ+0x228a0], R8 ;  /* 0x0228a008030075a7 */ /* 0x000ea2000800017f */
[----:B0-----:R-:W-:-:S04]  /*14d00*/  LOP3.LUT R9, R9, 0x7f, RZ, 0xc0, !PT ;  /* 0x0000007f09097812 */ /* 0x001fc800078ec0ff */
[----:B------:R-:W-:Y:S01]  /*14d10*/  ISETP.NE.AND P1, PT, R9, RZ, PT ;  /* 0x000000ff0900720c */ /* 0x000fe20003f25270 */
[----:B--2---:R-:W-:-:S12]  /*14d20*/  @!P0 BRA `(.L_x_14424) ;  /* 0x0000007000408947 */ /* 0x004fd80003800000 */
.L_x_14597:
[----:B------:R-:W-:Y:S05]  /*14d30*/  BSYNC B2 ;  /* 0x0000000000027941 */ /* 0x000fea0003800000 */
.L_x_14423:
[----:B------:R-:W-:Y:S04]  /*14d40*/  BSSY B2, `(.L_x_14425) ;  /* 0x0000009000027945 */ /* 0x000fe80003800000 */
[----:B------:R-:W-:Y:S05]  /*14d50*/  @P1 BRA `(.L_x_14426) ;  /* 0x00000000001c1947 */ /* 0x000fea0003800000 */
[----:B-1----:R-:W1:Y:S01]  /*14d60*/  S2R R10, SR_TID.X ;  /* 0x00000000000a7919 */ /* 0x002e620000002100 */
[----:B------:R-:W-:-:S04]  /*14d70*/  MOV R9, 0x3000 ;  /* 0x0000300000097802 */ /* 0x000fc80000000f00 */
[----:B------:R2:W-:Y:S01]  /*14d80*/  SYNCS.ARRIVE.TRANS64 RZ, [R3+URZ+0x22890], R9 ;  /* 0x0228900903ff79a7 */ /* 0x0005e2000800003f */
[----:B-1----:R-:W-:-:S04]  /*14d90*/  LOP3.LUT R10, R10, 0x1f, RZ, 0xc0, !PT ;  /* 0x0000001f0a0a7812 */ /* 0x002fc800078ec0ff */
[----:B------:R-:W-:-:S13]  /*14da0*/  ISETP.NE.AND P0, PT, R10, RZ, PT ;  /* 0x000000ff0a00720c */ /* 0x000fda0003f05270 */
[----:B--2---:R-:W-:Y:S05]  /*14db0*/  @!P0 BRA `(.L_x_14426) ;  /* 0x0000000000048947 */ /* 0x004fea0003800000 */
[----:B------:R-:W-:Y:S01]  /*14dc0*/  BPT.TRAP 0x1 ;  /* 0x000000040000795c */ /* 0x000fe20000300000 */
.L_x_14426:
[----:B------:R-:W-:Y:S05]  /*14dd0*/  BSYNC B2 ;  /* 0x0000000000027941 */ /* 0x000fea0003800000 */
.L_x_14425:
[----:B------:R-:W-:Y:S01]  /*14de0*/  IMAD.MOV.U32 R14, RZ, RZ, RZ ;  /* 0x000000ffff0e7224 */ /* 0x000fe200078e00ff */
[----:B------:R-:W-:Y:S01]  /*14df0*/  UIADD3 UR4, UP0, UR38, 0x570, URZ ;  /* 0x0000057026047890 */ /* 0x000fe2000ff1e03f */
[----:B------:R-:W-:Y:S01]  /*14e00*/  IMAD R9, R2, 0x60, R0 ;  /* 0x0000006002097824 */ /* 0x000fe200078e0200 */
[----:B------:R-:W-:Y:S01]  /*14e10*/  PLOP3.LUT P0, PT, PT, PT, PT, 0x80, 0x0 ;  /* 0x000000000000781c */ /* 0x000fe20003f0f070 */
[----:B-1----:R-:W-:Y:S01]  /*14e20*/  IMAD R10, R24, 0x3000, R23 ;  /* 0x00003000180a7824 */ /* 0x002fe200078e0217 */
[----:B------:R-:W-:Y:S01]  /*14e30*/  R2UR UR10, R14 ;  /* 0x000000000e0a72ca */ /* 0x000fe200000e0000 */
[----:B------:R-:W-:Y:S01]  /*14e40*/  VIADD R9, R9, 0xffffffa0 ;  /* 0xffffffa009097836 */ /* 0x000fe20000000000 */
[----:B------:R-:W-:Y:S01]  /*14e50*/  UIADD3.X UR5, URZ, UR39, URZ, UP0, !UPT ;  /* 0x000000273f057290 */ /* 0x000fe200087fe43f */
[----:B------:R-:W-:Y:S01]  /*14e60*/  VIADD R10, R10, 0x1c400 ;  /* 0x0001c4000a0a7836 */ /* 0x000fe20000000000 */
[----:B------:R-:W-:Y:S01]  /*14e70*/  UMOV UR6, 0x0 ;  /* 0x0000000000067882 */ /* 0x000fe20000000000 */
[----:B------:R-:W-:Y:S01]  /*14e80*/  VIADD R11, R3, 0x22890 ;  /* 0x00022890030b7836 */ /* 0x000fe20000000000 */
[----:B------:R-:W-:-:S09]  /*14e90*/  UMOV UR7, 0x12f00000 ;  /* 0x12f0000000077882 */ /* 0x000fd20000000000 */
.L_x_14427:
        /* <DEDUP_REMOVED lines=13> */
.L_x_14598:
[----:B------:R-:W-:Y:S05]  /*14f70*/  BSYNC B2 ;  /* 0x0000000000027941 */ /* 0x000fea0003800000 */
.L_x_14428:
        /* <DEDUP_REMOVED lines=11> */
.L_x_14431:
[----:B------:R-:W-:Y:S05]  /*15030*/  BSYNC B2 ;  /* 0x0000000000027941 */ /* 0x000fea0003800000 */
.L_x_14430:
        /* <DEDUP_REMOVED lines=9> */
.L_x_14432:
        /* <DEDUP_REMOVED lines=15> */
.L_x_14433:
        /* <DEDUP_REMOVED lines=15> */
.L_x_14434:
        /* <DEDUP_REMOVED lines=15> */
.L_x_14435:
        /* <DEDUP_REMOVED lines=10> */
.L_x_14422:
[----:B------:R-:W-:Y:S05]  /*15440*/  BSYNC B1 ;  /* 0x0000000000017941 */ /* 0x000fea0003800000 */
.L_x_14421:
        /* <DEDUP_REMOVED lines=9> */
.L_x_14451:
        /* <DEDUP_REMOVED lines=11> */
.L_x_14599:
[----:B------:R-:W-:Y:S05]  /*15590*/  BSYNC B2 ;  /* 0x0000000000027941 */ /* 0x000fea0003800000 */
.L_x_14438:
[----:B------:R-:W-:Y:S04]  /*155a0*/  BSSY B2, `(.L_x_14440) ;  /* 0x0000009000027945 */ /* 0x000fe80003800000 */
[----:B------:R-:W-:Y:S05]  /*155b0*/  @P2 BRA `(.L_x_14441) ;  /* 0x00000000001c2947 */ /* 0x000fea0003800000 */
[----:B------:R-:W2:Y:S01]  /*155c0*/  S2R R9, SR_TID.X ;  /* 0x0000000000097919 */ /* 0x000ea20000002100 */
[----:B------:R-:W-:-:S04]  /*155d0*/  MOV R3, 0x3000 ;  /* 0x0000300000037802 */ /* 0x000fc80000000f00 */
[----:B------:R3:W-:Y:S01]  /*155e0*/  SYNCS.ARRIVE.TRANS64 RZ, [R8+URZ+0x22890], R3 ;  /* 0x0228900308ff79a7 */ /* 0x0007e2000800003f */
[----:B--2---:R-:W-:-:S04]  /*155f0*/  LOP3.LUT R9, R9, 0x1f, RZ, 0xc0, !PT ;  /* 0x0000001f09097812 */ /* 0x004fc800078ec0ff */
[----:B------:R-:W-:-:S13]  /*15600*/  ISETP.NE.AND P1, PT, R9, RZ, PT ;  /* 0x000000ff0900720c */ /* 0x000fda0003f25270 */
[----:B---3--:R-:W-:Y:S05]  /*15610*/  @!P1 BRA `(.L_x_14441) ;  /* 0x0000000000049947 */ /* 0x008fea0003800000 */
[----:B------:R-:W-:Y:S01]  /*15620*/  BPT.TRAP 0x1 ;  /* 0x000000040000795c */ /* 0x000fe20000300000 */
.L_x_14441:
[----:B------:R-:W-:Y:S05]  /*15630*/  BSYNC B2 ;  /* 0x0000000000027941 */ /* 0x000fea0003800000 */
.L_x_14440:
        /* <DEDUP_REMOVED lines=10> */
[----:B------:R-:W-:-:S10]  /*156e0*/  UMOV UR7, 0x12f00000 ;  /* 0x12f0000000077882 */ /* 0x000fd40000000000 */
.L_x_14442:
        /* <DEDUP_REMOVED lines=13> */
.L_x_14600:
[----:B------:R-:W-:Y:S05]  /*157c0*/  BSYNC B2 ;  /* 0x0000000000027941 */ /* 0x000fea0003800000 */
.L_x_14443:
        /* <DEDUP_REMOVED lines=11> */
.L_x_14446:
[----:B------:R-:W-:Y:S05]  /*15880*/  BSYNC B2 ;  /* 0x0000000000027941 */ /* 0x000fea0003800000 */
.L_x_14445:
        /* <DEDUP_REMOVED lines=9> */
.L_x_14447:
        /* <DEDUP_REMOVED lines=15> */
.L_x_14448:
        /* <DEDUP_REMOVED lines=15> */
.L_x_14449:
        /* <DEDUP_REMOVED lines=15> */
.L_x_14450:
        /* <DEDUP_REMOVED lines=10> */
.L_x_14437:
[----:B------:R-:W-:Y:S05]  /*15c90*/  BSYNC B1 ;  /* 0x0000000000017941 */ /* 0x000fea0003800000 */
.L_x_14436:
        /* <DEDUP_REMOVED lines=8> */
.L_x_14415:
[----:B------:R-:W-:Y:S05]  /*15d20*/  BSYNC B0 ;  /* 0x0000000000007941 */ /* 0x000fea0003800000 */
.L_x_14414:
        /* <DEDUP_REMOVED lines=35> */
.L_x_14453:
        /* <DEDUP_REMOVED lines=12> */
[----:B------:R-:W-:Y:S01]  /*16020*/  MOV R13, RZ ;  /* 0x000000ff000d7202 */ /* 0x000fe20000000f00 */
[----:B------:R-:W-:Y:S02]  /*16030*/  IMAD.U32 R7, RZ, RZ, UR9 ;  /* 0x00000009ff077e24 */ /* 0x000fe4000f8e00ff */
[----:B-1----:R-:W-:-:S02]  /*16040*/  IMAD.U32 R10, RZ, RZ, UR4 ;  /* 0x00000004ff0a7e24 */ /* 0x002fc4000f8e00ff */
[----:B------:R-:W-:Y:S02]  /*16050*/  IMAD.U32 R11, RZ, RZ, UR5 ;  /* 0x00000005ff0b7e24 */ /* 0x000fe4000f8e00ff */
[----:B------:R-:W-:Y:S02]  /*16060*/  IMAD.MOV.U32 R8, RZ, RZ, 0x70 ;  /* 0x00000070ff087424 */ /* 0x000fe400078e00ff */
[----:B------:R-:W-:-:S07]  /*16070*/  IMAD.MOV.U32 R12, RZ, RZ, 0x1 ;  /* 0x00000001ff0c7424 */ /* 0x000fce00078e00ff */
[----:B------:R-:W-:-:S07]  /*16080*/  LEPC R20, `(.L_x_14456) ;  /* 0x000000001014794e */ /* 0x000fce0000000000 */
[----:B0-----:R-:W-:Y:S05]  /*16090*/  CALL.ABS.NOINC R2 ;  /* 0x0000000002007343 */ /* 0x001fea0003c00000 */
.L_x_14456:
[----:B------:R-:W-:Y:S05]  /*160a0*/  BSYNC B6 ;  /* 0x0000000000067941 */ /* 0x000fea0003800000 */
.L_x_14455:
        /* <DEDUP_REMOVED lines=14> */
[----:B-1----:R-:W-:Y:S02]  /*16190*/  IMAD.U32 R10, RZ, RZ, UR4 ;  /* 0x00000004ff0a7e24 */ /* 0x002fe4000f8e00ff */
[----:B------:R-:W-:Y:S02]  /*161a0*/  IMAD.U32 R11, RZ, RZ, UR5 ;  /* 0x00000005ff0b7e24 */ /* 0x000fe4000f8e00ff */
[----:B------:R-:W-:Y:S02]  /*161b0*/  IMAD.MOV.U32 R12, RZ, RZ, 0x1 ;  /* 0x00000001ff0c7424 */ /* 0x000fe400078e00ff */
[----:B0-----:R-:W-:-:S07]  /*161c0*/  IMAD.MOV.U32 R13, RZ, RZ, RZ ;  /* 0x000000ffff0d7224 */ /* 0x001fce00078e00ff */
[----:B------:R-:W-:-:S07]  /*161d0*/  LEPC R20, `(.L_x_14459) ;  /* 0x000000001014794e */ /* 0x000fce0000000000 */
[----:B--2---:R-:W-:Y:S05]  /*161e0*/  CALL.ABS.NOINC R2 ;  /* 0x0000000002007343 */ /* 0x004fea0003c00000 */
.L_x_14459:
        /* <DEDUP_REMOVED lines=15> */
.L_x_14458:
[----:B------:R-:W-:Y:S05]  /*162e0*/  BSYNC B6 ;  /* 0x0000000000067941 */ /* 0x000fea0003800000 */
.L_x_14457:
[----:B------:R-:W2:Y:S01]  /*162f0*/  LDL R21, [R1+0x10] ;  /* 0x0000100001157983 */ /* 0x000ea20000100800 */
[----:B------:R-:W-:Y:S01]  /*16300*/  ULDC.64 UR4, c[0x0][0x9f8] ;  /* 0x00027e0000047ab9 */ /* 0x000fe20000000a00 */
[----:B------:R-:W0:Y:S01]  /*16310*/  LDC R9, c[0x0][0x430] ;  /* 0x00010c00ff097b82 */ /* 0x000e220000000800 */
[----:B------:R-:W-:Y:S01]  /*16320*/  ISETP.NE.U32.AND P0, PT, RZ, UR4, PT ;  /* 0x00000004ff007c0c */ /* 0x000fe2000bf05070 */
[----:B------:R-:W3:Y:S03]  /*16330*/  S2R R20, SR_TID.X ;  /* 0x0000000000147919 */ /* 0x000ee60000002100 */
[----:B------:R-:W-:-:S13]  /*16340*/  ISETP.NE.AND.EX P0, PT, RZ, UR5, PT, P0 ;  /* 0x00000005ff007c0c */ /* 0x000fda000bf05300 */
[----:B------:R-:W-:Y:S01]  /*16350*/  @P0 IADD3 R2, P1, R28, UR4, RZ ;  /* 0x000000041c020c10 */ /* 0x000fe2000ff3e0ff */
[----:B------:R-:W-:Y:S01]  /*16360*/  IMAD.MOV.U32 R36, RZ, RZ, RZ ;  /* 0x000000ffff247224 */ /* 0x000fe200078e00ff */
[----:B-1----:R-:W1:Y:S01]  /*16370*/  S2R R10, SR_TID.X ;  /* 0x00000000000a7919 */ /* 0x002e620000002100 */
[----:B------:R-:W-:Y:S01]  /*16380*/  ULDC UR4, c[0x0][0x2f4] ;  /* 0x0000bd0000047ab9 */ /* 0x000fe20000000800 */
[----:B------:R-:W-:Y:S01]  /*16390*/  @P0 IADD3.X R3, R32, UR5, RZ, P1, !PT ;  /* 0x0000000520030c10 */ /* 0x000fe20008ffe4ff */
[----:B------:R-:W-:-:S04]  /*163a0*/  ULDC UR5, c[0x0][0x320] ;  /* 0x0000c80000057ab9 */ /* 0x000fc80000000800 */
[----:B------:R4:W2:Y:S01]  /*163b0*/  @P0 LDG.E R29, desc[UR40][R2.64] ;  /* 0x00000028021d0981 */ /* 0x0008a2000c1e1900 */
[----:B---3--:R-:W-:-:S04]  /*163c0*/  LOP3.LUT R20, R20, 0x7f, RZ, 0xc0, !PT ;  /* 0x0000007f14147812 */ /* 0x008fc800078ec0ff */
[----:B------:R-:W-:Y:S02]  /*163d0*/  SHF.R.U32.HI R34, RZ, 0x3, R20 ;  /* 0x00000003ff227819 */ /* 0x000fe40000011614 */
[----:B------:R-:W3:Y:S01]  /*163e0*/  S2R R20, SR_TID.X ;  /* 0x0000000000147919 */ /* 0x000ee20000002100 */
[----:B0-----:R-:W-:-:S13]  /*163f0*/  ISETP.NE.AND P1, PT, R9, 0x1, PT ;  /* 0x000000010900780c */ /* 0x001fda0003f25270 */
[----:B------:R-:W0:Y:S08]  /*16400*/  @P1 LDC R4, c[0x0][0x434] ;  /* 0x00010d00ff041b82 */ /* 0x000e300000000800 */
[----:B----4-:R-:W4:Y:S01]  /*16410*/  @P1 LDC R2, c[0x0][0x438] ;  /* 0x00010e00ff021b82 */ /* 0x010f220000000800 */
[----:B---3--:R-:W-:-:S05]  /*16420*/  IMAD.SHL.U32 R20, R20, 0x10, RZ ;  /* 0x0000001014147824 */ /* 0x008fca00078e00ff */
[----:B------:R-:W-:Y:S01]  /*16430*/  LOP3.LUT R20, R34, 0x70, R20, 0xf8, !PT ;  /* 0x0000007022147812 */ /* 0x000fe200078ef814 */
[----:B-1----:R-:W-:-:S05]  /*16440*/  IMAD.SHL.U32 R10, R10, 0x8, RZ ;  /* 0x000000080a0a7824 */ /* 0x002fca00078e00ff */
[----:B------:R-:W-:Y:S02]  /*16450*/  LOP3.LUT R10, R10, 0x38, RZ, 0xc0, !PT ;  /* 0x000000380a0a7812 */ /* 0x000fe400078ec0ff */
[----:B------:R-:W-:Y:S01]  /*16460*/  LOP3.LUT R22, R22, 0xffffffdf, RZ, 0xc0, !PT ;  /* 0xffffffdf16167812 */ /* 0x000fe200078ec0ff */
[----:B------:R-:W-:Y:S01]  /*16470*/  UMOV UR6, 0xffffffff ;  /* 0xffffffff00067882 */ /* 0x000fe20000000000 */
[----:B--2---:R-:W-:-:S04]  /*16480*/  VIADD R0, R21, 0xffffffff ;  /* 0xffffffff15007836 */ /* 0x004fc80000000000 */
[----:B------:R-:W-:-:S05]  /*16490*/  IMAD R6, R0, 0x60, R20 ;  /* 0x0000006000067824 */ /* 0x000fca00078e0214 */
[C---:B------:R-:W-:Y:S02]  /*164a0*/  ISETP.GE.AND P0, PT, R6.reuse, R33, PT ;  /* 0x000000210600720c */ /* 0x040fe40003f06270 */
[----:B------:R-:W-:Y:S02]  /*164b0*/  IADD3 R37, R6, R31, RZ ;  /* 0x0000001f06257210 */ /* 0x000fe40007ffe0ff */
[----:B------:R-:W-:-:S03]  /*164c0*/  ISETP.GT.U32.OR P0, PT, R20, 0x5f, P0 ;  /* 0x0000005f1400780c */ /* 0x000fc60000704470 */
[----:B0-----:R-:W-:-:S04]  /*164d0*/  @P1 IMAD.HI.U32 R3, R37, R4, RZ ;  /* 0x0000000425031227 */ /* 0x001fc800078e00ff */
[----:B------:R-:W-:Y:S01]  /*164e0*/  IMAD.MOV.U32 R8, RZ, RZ, R37 ;  /* 0x000000ffff087224 */ /* 0x000fe200078e0025 */
[----:B----4-:R-:W-:-:S05]  /*164f0*/  @P1 SHF.R.U32.HI R8, RZ, R2, R3 ;  /* 0x00000002ff081219 */ /* 0x010fca0000011603 */
[----:B------:R-:W0:Y:S08]  /*16500*/  @!P0 LDC.64 R2, c[0x0][0x428] ;  /* 0x00010a00ff028b82 */ /* 0x000e300000000a00 */
[----:B------:R-:W1:Y:S01]  /*16510*/  @!P0 LDC.64 R4, c[0x0][0x418] ;  /* 0x00010600ff048b82 */ /* 0x000e620000000a00 */
[--C-:B------:R-:W-:Y:S01]  /*16520*/  @!P0 SHF.R.S32.HI R7, RZ, 0x1f, R8.reuse ;  /* 0x0000001fff078819 */ /* 0x100fe20000011408 */
[----:B------:R-:W-:Y:S01]  /*16530*/  @!P0 IMAD.MOV.U32 R6, RZ, RZ, R8 ;  /* 0x000000ffff068224 */ /* 0x000fe200078e0008 */
        /* <DEDUP_REMOVED lines=12> */
[----:B------:R-:W-:Y:S02]  /*16600*/  LOP3.LUT R22, R22, 0xfffffffe, RZ, 0xc0, !PT ;  /* 0xfffffffe16167812 */ /* 0x000fe400078ec0ff */
[----:B-1----:R-:W-:-:S04]  /*16610*/  SHF.L.U32 R20, R20, 0x3, RZ ;  /* 0x0000000314147819 */ /* 0x002fc800000006ff */
[----:B------:R-:W-:-:S04]  /*16620*/  LOP3.LUT R20, R20, 0x38, RZ, 0xc0, !PT ;  /* 0x0000003814147812 */ /* 0x000fc800078ec0ff */
[----:B------:R-:W-:-:S04]  /*16630*/  LOP3.LUT R11, R20, 0x40, RZ, 0xfc, !PT ;  /* 0x00000040140b7812 */ /* 0x000fc800078efcff */
[----:B------:R-:W-:Y:S02]  /*16640*/  ISETP.GE.AND P3, PT, R11, UR5, PT ;  /* 0x000000050b007c0c */ /* 0x000fe4000bf66270 */
[----:B------:R-:W-:Y:S02]  /*16650*/  @P1 LOP3.LUT R22, R22, 0x1, RZ, 0xfc, !PT ;  /* 0x0000000116161812 */ /* 0x000fe400078efcff */
[----:B------:R-:W-:Y:S02]  /*16660*/  LOP3.LUT R11, R10, 0x80, RZ, 0xfc, !PT ;  /* 0x000000800a0b7812 */ /* 0x000fe400078efcff */
        /* <DEDUP_REMOVED lines=15> */
.L_x_14603:
        /* <DEDUP_REMOVED lines=8> */
.L_x_14461:
[----:B------:R-:W-:Y:S01]  /*167e0*/  IMAD R33, R0, -0x60, R33 ;  /* 0xffffffa000217824 */ /* 0x000fe200078e0221 */
[----:B------:R-:W-:Y:S01]  /*167f0*/  SHF.L.U32 R0, R26, 0x1f, RZ ;  /* 0x0000001f1a007819 */ /* 0x000fe200000006ff */
[----:B------:R-:W-:Y:S01]  /*16800*/  IMAD R32, R25, 0x8, R23 ;  /* 0x0000000819207824 */ /* 0x000fe200078e0217 */
[----:B------:R-:W-:Y:S03]  /*16810*/  BSSY B0, `(.L_x_14462) ;  /* 0x0000003000007945 */ /* 0x000fe60003800000 */
[----:B------:R-:W0:Y:S02]  /*16820*/  SYNCS.PHASECHK.TRANS64.TRYWAIT P0, [R32+URZ+0x22840], R0 ;  /* 0x02284000200075a7 */ /* 0x000e24000800017f */
[----:B0-----:R-:W-:Y:S05]  /*16830*/  @!P0 BRA `(.L_x_14463) ;  /* 0x0000005800008947 */ /* 0x001fea0003800000 */
.L_x_14604:
[----:B------:R-:W-:Y:S05]  /*16840*/  BSYNC B0 ;  /* 0x0000000000007941 */ /* 0x000fea0003800000 */
.L_x_14462:
        /* <DEDUP_REMOVED lines=27> */
[C---:B------:R-:W-:Y:S01]  /*16a00*/  LEA R0, P0, R2.reuse, UR4, 0x1 ;  /* 0x0000000402007c11 */ /* 0x040fe2000f8008ff */
[----:B------:R-:W-:Y:S02]  /*16a10*/  UMOV UR4, 0xffffffff ;  /* 0xffffffff00047882 */ /* 0x000fe40000000000 */
[----:B------:R-:W-:Y:S01]  /*16a20*/  IMAD.IADD R33, R33, 0x1, -R5 ;  /* 0x0000000121217824 */ /* 0x000fe200078e0a05 */
[----:B------:R-:W-:Y:S01]  /*16a30*/  LEA.HI.X R4, R2, UR5, R4, 0x1, P0 ;  /* 0x0000000502047c11 */ /* 0x000fe200080f0c04 */
        /* <DEDUP_REMOVED lines=55> */
.L_x_14618:
        /* <DEDUP_REMOVED lines=10> */
.L_x_14465:
        /* <DEDUP_REMOVED lines=11> */
.L_x_14466:
        /* <DEDUP_REMOVED lines=18> */
[----:B------:R0:W-:Y:S04]  /*17020*/  STL [R1+0x20], R5 ;  /* 0x0000200501007387 */ /* 0x0001e80000100800 */
[----:B------:R-:W-:Y:S01]  /*17030*/  IMAD.IADD R35, R0, 0x1, R35 ;  /* 0x0000000100237824 */ /* 0x000fe200078e0223 */
[----:B-----5:R-:W-:-:S02]  /*17040*/  SEL R2, R4, RZ, !P0 ;  /* 0x000000ff04027207 */ /* 0x020fc40004000000 */
[----:B------:R-:W-:Y:S01]  /*17050*/  SHF.R.S32.HI R0, RZ, 0x1f, R3 ;  /* 0x0000001fff007819 */ /* 0x000fe20000011403 */
[C---:B0-----:R-:W-:Y:S02]  /*17060*/  IMAD.WIDE.U32 R4, R3.reuse, UR4, RZ ;  /* 0x0000000403047c25 */ /* 0x041fe4000f8e00ff */
[----:B------:R0:W-:Y:S02]  /*17070*/  STL [R1+0x34], R2 ;  /* 0x0000340201007387 */ /* 0x0001e40000100800 */
[----:B------:R-:W-:Y:S02]  /*17080*/  IMAD R0, R0, UR4, RZ ;  /* 0x0000000400007c24 */ /* 0x000fe4000f8e02ff */
[----:B------:R2:W-:Y:S02]  /*17090*/  STL.64 [R1+0x18], R4 ;  /* 0x0000180401007387 */ /* 0x0005e40000100a00 */
[----:B------:R-:W-:Y:S02]  /*170a0*/  IMAD R0, R3, UR5, R0 ;  /* 0x0000000503007c24 */ /* 0x000fe4000f8e0200 */
[----:B0-----:R-:W-:-:S03]  /*170b0*/  VIADD R2, R23, 0x18400 ;  /* 0x0001840017027836 */ /* 0x001fc60000000000 */
[----:B------:R-:W-:Y:S02]  /*170c0*/  IADD3 R0, R5, R0, RZ ;  /* 0x0000000005007210 */ /* 0x000fe40007ffe0ff */
[----:B------:R-:W-:-:S03]  /*170d0*/  LOP3.LUT P0, RZ, R2, 0x3ff, RZ, 0xc0, !PT ;  /* 0x000003ff02ff7812 */ /* 0x000fc6000780c0ff */
[----:B------:R2:W-:Y:S10]  /*170e0*/  STL [R1+0x8], R0 ;  /* 0x0000080001007387 */ /* 0x0005f40000100800 */
[----:B--2---:R-:W-:Y:S05]  /*170f0*/  @!P0 BRA `(.L_x_14468) ;  /* 0x0000000000408947 */ /* 0x004fea0003800000 */
        /* <DEDUP_REMOVED lines=16> */
.L_x_14468:
[----:B------:R-:W-:Y:S05]  /*17200*/  BSYNC B6 ;  /* 0x0000000000067941 */ /* 0x000fea0003800000 */
.L_x_14467:
        /* <DEDUP_REMOVED lines=8> */
[----:B------:R-:W0:Y:S01]  /*17290*/  @P0 LDC R6, c[0x0][0x44c] ;  /* 0x00011300ff060b82 */ /* 0x000e220000000800 */
[----:B--2---:R-:W-:Y:S02]  /*172a0*/  IMAD.MOV.U32 R3, RZ, RZ, R0 ;  /* 0x000000ffff037224 */ /* 0x004fe400078e0000 */
[----:B------:R-:W-:Y:S02]  /*172b0*/  IMAD R0, R28, UR4, RZ ;  /* 0x000000041c007c24 */ /* 0x000fe4000f8e02ff */
        /* <DEDUP_REMOVED lines=10> */
[----:B------:R-:W-:Y:S02]  /*17360*/  IMAD.IADD R3, R3, 0x1, R0 ;  /* 0x0000000103037824 */ /* 0x000fe400078e0200 */
[----:B------:R-:W4:Y:S01]  /*17370*/  @P0 LDC R0, c[0x0][0x450] ;  /* 0x00011400ff000b82 */ /* 0x000f220000000800 */
[----:B--2---:R-:W-:-:S04]  /*17380*/  LOP3.LUT R20, R20, 0x7f, RZ, 0xc0, !PT ;  /* 0x0000007f14147812 */ /* 0x004fc800078ec0ff */
[----:B------:R-:W-:Y:S02]  /*17390*/  SHF.R.U32.HI R21, RZ, 0x3, R20 ;  /* 0x00000003ff157819 */ /* 0x000fe40000011614 */
[----:B------:R-:W2:Y:S02]  /*173a0*/  S2R R20, SR_TID.X ;  /* 0x0000000000147919 */ /* 0x000ea40000002100 */
[----:B--2---:R-:W-:-:S05]  /*173b0*/  IMAD.SHL.U32 R20, R20, 0x10, RZ ;  /* 0x0000001014147824 */ /* 0x004fca00078e00ff */
[----:B------:R-:W-:-:S04]  /*173c0*/  LOP3.LUT R20, R21, 0x70, R20, 0xf8, !PT ;  /* 0x0000007015147812 */ /* 0x000fc800078ef814 */
[----:B------:R-:W-:Y:S02]  /*173d0*/  LEA R5, R17, R20, 0x7 ;  /* 0x0000001411057211 */ /* 0x000fe400078e38ff */
[----:B------:R2:W5:Y:S03]  /*173e0*/  LDL R20, [R1+0xc] ;  /* 0x00000c0001147983 */ /* 0x0005660000100800 */
[----:B0-----:R-:W-:-:S04]  /*173f0*/  @P0 IMAD.HI.U32 R6, R5, R6, RZ ;  /* 0x0000000605060227 */ /* 0x001fc800078e00ff */
[----:B------:R-:W-:Y:S01]  /*17400*/  IMAD.MOV.U32 R4, RZ, RZ, R5 ;  /* 0x000000ffff047224 */ /* 0x000fe200078e0005 */
[----:B----4-:R-:W-:Y:S01]  /*17410*/  @P0 SHF.R.U32.HI R4, RZ, R0, R6 ;  /* 0x00000000ff040219 */ /* 0x010fe20000011606 */
        /* <DEDUP_REMOVED lines=28> */
[----:B------:R-:W2:Y:S03]  /*175e0*/  SHFL.IDX PT, R2, R4, RZ, 0x181f ;  /* 0x00181fff04027589 */ /* 0x000ea600000e0000 */
[C---:B------:R-:W-:Y:S01]  /*175f0*/  VIADD R6, R17.reuse, 0x10 ;  /* 0x0000001011067836 */ /* 0x040fe20000000000 */
[----:B------:R-:W-:-:S13]  /*17600*/  ISETP.GE.AND P0, PT, R17, R5, PT ;  /* 0x000000051100720c */ /* 0x000fda0003f06270 */
[----:B0-----:R-:W-:-:S04]  /*17610*/  @!P0 LEA R3, P2, R9, R3, 0x1 ;  /* 0x0000000309038211 */ /* 0x001fc800078408ff */
[----:B--2---:R-:W-:-:S04]  /*17620*/  @!P0 IADD3.X R2, RZ, R2, RZ, P2, !PT ;  /* 0x00000002ff028210 */ /* 0x004fc800017fe4ff */
        /* <DEDUP_REMOVED lines=25> */
[----:B------:R-:W-:Y:S02]  /*177c0*/  ISETP.GE.AND P0, PT, R6, R5, PT ;  /* 0x000000050600720c */ /* 0x000fe40003f06270 */
[----:B------:R-:W-:Y:S01]  /*177d0*/  IADD3 R6, R17, 0x40, RZ ;  /* 0x0000004011067810 */ /* 0x000fe20007ffe0ff */
        /* <DEDUP_REMOVED lines=39> */
.L_x_14635:
[----:B------:R-:W-:-:S05]  /*17a50*/  VIADD R17, R17, 0x70 ;  /* 0x0000007011117836 */ /* 0x000fca0000000000 */
[----:B------:R-:W-:-:S13]  /*17a60*/  ISETP.GE.AND P0, PT, R17, R5, PT ;  /* 0x000000051100720c */ /* 0x000fda0003f06270 */
[----:B0-2---:R-:W-:-:S04]  /*17a70*/  @!P0 LEA R2, P2, R9, R0, 0x1 ;  /* 0x0000000009028211 */ /* 0x005fc800078408ff */
[----:B------:R-:W-:-:S05]  /*17a80*/  @!P0 IADD3.X R3, RZ, R4, RZ, P2, !PT ;  /* 0x00000004ff038210 */ /* 0x000fca00017fe4ff */
[----:B------:R-:W-:Y:S01]  /*17a90*/  @!PT LDS RZ, [RZ] ;  /* 0x00000000fffff984 */ /* 0x000fe20000000800 */
[----:B------:R-:W-:Y:S01]  /*17aa0*/  @!PT LDS RZ, [RZ] ;  /* 0x00000000fffff984 */ /* 0x000fe20000000800 */
[----:B------:R-:W-:Y:S01]  /*17ab0*/  @!PT LDS RZ, [RZ] ;  /* 0x00000000fffff984 */ /* 0x000fe20000000800 */
[----:B------:R0:W-:Y:S01]  /*17ac0*/  @!P0 LDGSTS.E.BYPASS.LTC128B.128 [R8+0x1bc00], desc[UR40][R2.64], !P1 ;  /* 0x1bc0000002088fae */ /* 0x0001e2000c901d68 */
[----:B------:R-:W-:Y:S01]  /*17ad0*/  PLOP3.LUT P0, PT, PT, PT, PT, 0x80, 0x0 ;  /* 0x000000000000781c */ /* 0x000fe20003f0f070 */
[----:B------:R-:W-:-:S12]  /*17ae0*/  NOP ;  /* 0x0000000000007918 */ /* 0x000fd80000000000 */
.L_x_14470:
        /* <DEDUP_REMOVED lines=18> */
.L_x_14636:
[----:B------:R-:W-:Y:S05]  /*17c10*/  BSYNC B0 ;  /* 0x0000000000007941 */ /* 0x000fea0003800000 */
.L_x_14471:
[----:B------:R-:W2:Y:S02]  /*17c20*/  LDL R2, [R1+0x40] ;  /* 0x0000400001027983 */ /* 0x000ea40000100800 */
[----:B--2---:R-:W-:-:S13]  /*17c30*/  ISETP.NE.AND P0, PT, R2, 0x3, PT ;  /* 0x000000030200780c */ /* 0x004fda0003f05270 */
[----:B------:R-:W-:Y:S05]  /*17c40*/  @!P0 BRA `(.L_x_14473) ;  /* 0x0000000000048947 */ /* 0x000fea0003800000 */
[----:B------:R-:W-:Y:S01]  /*17c50*/  BPT.TRAP 0x1 ;  /* 0x000000040000795c */ /* 0x000fe20000300000 */
.L_x_14473:
[----:B------:R-:W-:Y:S01]  /*17c60*/  SHF.L.U32 R3, R26, 0x1f, RZ ;  /* 0x0000001f1a037819 */ /* 0x000fe200000006ff */
[----:B------:R-:W-:Y:S03]  /*17c70*/  BSSY B0, `(.L_x_14474) ;  /* 0x0000003000007945 */ /* 0x000fe60003800000 */
[----:B------:R-:W2:Y:S02]  /*17c80*/  SYNCS.PHASECHK.TRANS64.TRYWAIT P0, [R32+URZ+0x22860], R3 ;  /* 0x02286003200075a7 */ /* 0x000ea4000800017f */
[----:B--2---:R-:W-:Y:S05]  /*17c90*/  @!P0 BRA `(.L_x_14475) ;  /* 0x0000005400b48947 */ /* 0x004fea0003800000 */
.L_x_14637:
[----:B------:R-:W-:Y:S05]  /*17ca0*/  BSYNC B0 ;  /* 0x0000000000007941 */ /* 0x000fea0003800000 */
.L_x_14474:
[----:B0-----:R-:W3:Y:S01]  /*17cb0*/  LDL.LU R0, [R1+0x28] ;  /* 0x0000280001007983 */ /* 0x001ee20000300800 */
[----:B------:R-:W-:-:S03]  /*17cc0*/  ULDC.64 UR4, c[0x0][0x328] ;  /* 0x0000ca0000047ab9 */ /* 0x000fc60000000a00 */
[----:B------:R-:W4:Y:S01]  /*17cd0*/  LDL.LU R4, [R1+0x2c] ;  /* 0x00002c0001047983 */ /* 0x000f220000300800 */
[----:B--2---:R-:W-:-:S04]  /*17ce0*/  IMAD.WIDE.U32 R2, R37, UR4, RZ ;  /* 0x0000000425027c25 */ /* 0x004fc8000f8e00ff */
[----:B---3--:R-:W-:-:S04]  /*17cf0*/  IMAD R0, R0, UR4, RZ ;  /* 0x0000000400007c24 */ /* 0x008fc8000f8e02ff */
[----:B------:R-:W-:Y:S01]  /*17d00*/  IMAD R5, R37, UR5, R0 ;  /* 0x0000000525057c24 */ /* 0x000fe2000f8e0200 */
[----:B------:R-:W-:-:S03]  /*17d10*/  ULDC.64 UR4, c[0x0][0x338] ;  /* 0x0000ce0000047ab9 */ /* 0x000fc60000000a00 */
[----:B------:R-:W-:Y:S02]  /*17d20*/  IMAD.IADD R3, R3, 0x1, R5 ;  /* 0x0000000103037824 */ /* 0x000fe400078e0205 */
[----:B----4-:R-:W-:Y:S02]  /*17d30*/  IMAD R5, R4, UR4, RZ ;  /* 0x0000000404057c24 */ /* 0x010fe4000f8e02ff */
        /* <DEDUP_REMOVED lines=21> */
[----:B------:R-:W3:Y:S03]  /*17e90*/  SHFL.IDX PT, R3, R6, RZ, 0x181f ;  /* 0x00181fff06037589 */ /* 0x000ee600000e0000 */
[----:B------:R-:W-:Y:S01]  /*17ea0*/  ISETP.LT.OR P4, PT, R33, 0x1, !P1 ;  /* 0x000000012100780c */ /* 0x000fe20004f81670 */
[----:B0-----:R-:W-:-:S05]  /*17eb0*/  IMAD.SHL.U32 R2, R2, 0x8, RZ ;  /* 0x0000000802027824 */ /* 0x001fca00078e00ff */
[----:B------:R-:W-:-:S04]  /*17ec0*/  LOP3.LUT R2, R2, 0x38, RZ, 0xc0, !PT ;  /* 0x0000003802027812 */ /* 0x000fc800078ec0ff */
[----:B------:R-:W-:-:S04]  /*17ed0*/  SHF.L.U32 R0, R2, 0x1, RZ ;  /* 0x0000000102007819 */ /* 0x000fc800000006ff */
[----:B--2---:R-:W-:Y:S02]  /*17ee0*/  IADD3 R2, P0, R14, R0, RZ ;  /* 0x000000000e027210 */ /* 0x004fe40007f1e0ff */
[----:B------:R-:W0:Y:S03]  /*17ef0*/  SHFL.IDX PT, R14, R5, 0x1, 0x181f ;  /* 0x00381f00050e7f89 */ /* 0x000e2600000e0000 */
[----:B---3--:R-:W-:Y:S01]  /*17f00*/  IMAD.X R3, RZ, RZ, R3, P0 ;  /* 0x000000ffff037224 */ /* 0x008fe200000e0603 */
        /* <DEDUP_REMOVED lines=57> */
.L_x_14651:
[C---:B------:R-:W-:Y:S02]  /*182a0*/  ISETP.LT.OR P3, PT, R33.reuse, 0x51, P3 ;  /* 0x000000512100780c */ /* 0x040fe40001f61670 */
[C---:B------:R-:W-:Y:S02]  /*182b0*/  ISETP.LT.OR P2, PT, R33.reuse, 0x51, !P2 ;  /* 0x000000512100780c */ /* 0x040fe40005741670 */
[C---:B------:R-:W-:Y:S02]  /*182c0*/  ISETP.LT.OR P1, PT, R33.reuse, 0x51, !P1 ;  /* 0x000000512100780c */ /* 0x040fe40004f21670 */
[----:B------:R-:W-:Y:S02]  /*182d0*/  ISETP.LT.OR P0, PT, R33, 0x51, !P0 ;  /* 0x000000512100780c */ /* 0x000fe40004701670 */
[----:B0--3--:R-:W-:-:S04]  /*182e0*/  IADD3 R2, P4, R14, R0, RZ ;  /* 0x000000000e027210 */ /* 0x009fc80007f9e0ff */
[----:B------:R-:W-:-:S05]  /*182f0*/  IADD3.X R3, RZ, R6, RZ, P4, !PT ;  /* 0x00000006ff037210 */ /* 0x000fca00027fe4ff */
        /* <DEDUP_REMOVED lines=9> */
.L_x_14477:
        /* <DEDUP_REMOVED lines=11> */
.L_x_14478:
[----:B------:R-:W2:Y:S01]  /*18440*/  LDL R2, [R1+0x10] ;  /* 0x0000100001027983 */ /* 0x000ea20000100800 */
[----:B------:R0:W-:Y:S01]  /*18450*/  SYNCS.ARRIVE.TRANS64.A1T0 RZ, [R32+URZ+0x22850], RZ ;  /* 0x022850ff20ff79a7 */ /* 0x0001e2000810003f */
[----:B------:R-:W-:Y:S01]  /*18460*/  BSSY B0, `(.L_x_14479) ;  /* 0x00000e0000007945 */ /* 0x000fe20003800000 */
[----:B--2---:R-:W-:-:S13]  /*18470*/  ISETP.GE.AND P0, PT, R2, 0x2, PT ;  /* 0x000000020200780c */ /* 0x004fda0003f06270 */
[----:B0-----:R-:W-:Y:S05]  /*18480*/  @!P0 BRA `(.L_x_14480) ;  /* 0x0000000c00748947 */ /* 0x001fea0003800000 */
[----:B------:R-:W-:-:S07]  /*18490*/  VIADD R10, R2, 0xfffffffe ;  /* 0xfffffffe020a7836 */ /* 0x000fce0000000000 */
.L_x_14493:
[----:B--2---:R-:W2:Y:S01]  /*184a0*/  LDL R12, [R1+0x40] ;  /* 0x00004000010c7983 */ /* 0x004ea20000100800 */
[----:B0-----:R-:W0:Y:S01]  /*184b0*/  LDC R6, c[0x0][0x430] ;  /* 0x00010c00ff067b82 */ /* 0x001e220000000800 */
[----:B---3--:R-:W3:Y:S01]  /*184c0*/  S2R R2, SR_TID.X ;  /* 0x0000000000027919 */ /* 0x008ee20000002100 */
[----:B------:R-:W4:Y:S01]  /*184d0*/  S2R R4, SR_TID.X ;  /* 0x0000000000047919 */ /* 0x000f220000002100 */
[----:B0-----:R-:W-:Y:S02]  /*184e0*/  ISETP.NE.AND P0, PT, R6, 0x1, PT ;  /* 0x000000010600780c */ /* 0x001fe40003f05270 */
[----:B---3--:R-:W-:-:S11]  /*184f0*/  LOP3.LUT R2, R2, 0x7f, RZ, 0xc0, !PT ;  /* 0x0000007f02027812 */ /* 0x008fd600078ec0ff */
[----:B------:R-:W0:Y:S01]  /*18500*/  @P0 LDC R3, c[0x0][0x438] ;  /* 0x00010e00ff030b82 */ /* 0x000e220000000800 */
[----:B----4-:R-:W-:Y:S01]  /*18510*/  IMAD.SHL.U32 R4, R4, 0x10, RZ ;  /* 0x0000001004047824 */ /* 0x010fe200078e00ff */
[----:B------:R-:W-:-:S04]  /*18520*/  SHF.R.U32.HI R2, RZ, 0x3, R2 ;  /* 0x00000003ff027819 */ /* 0x000fc80000011602 */
[----:B------:R-:W-:Y:S02]  /*18530*/  LOP3.LUT R4, R2, 0x70, R4, 0xf8, !PT ;  /* 0x0000007002047812 */ /* 0x000fe400078ef804 */
[----:B------:R-:W3:Y:S02]  /*18540*/  @P0 LDC R2, c[0x0][0x434] ;  /* 0x00010d00ff020b82 */ /* 0x000ee40000000800 */
[----:B------:R-:W-:Y:S01]  /*18550*/  ISETP.GT.U32.AND P1, PT, R4, 0x5f, PT ;  /* 0x0000005f0400780c */ /* 0x000fe20003f24070 */
[----:B------:R-:W-:-:S04]  /*18560*/  IMAD R7, R10, 0x60, R31 ;  /* 0x000000600a077824 */ /* 0x000fc800078e021f */
[----:B------:R-:W-:-:S08]  /*18570*/  IMAD.IADD R7, R4, 0x1, R7 ;  /* 0x0000000104077824 */ /* 0x000fd000078e0207 */
[----:B------:R-:W4:Y:S01]  /*18580*/  @!P1 LDC.64 R4, c[0x0][0x428] ;  /* 0x00010a00ff049b82 */ /* 0x000f220000000a00 */
[----:B------:R-:W-:-:S07]  /*18590*/  IMAD.MOV.U32 R11, RZ, RZ, R7 ;  /* 0x000000ffff0b7224 */ /* 0x000fce00078e0007 */
[----:B------:R-:W1:Y:S01]  /*185a0*/  @!P1 LDC.64 R8, c[0x0][0x418] ;  /* 0x00010600ff089b82 */ /* 0x000e620000000a00 */
[----:B---3--:R-:W-:-:S05]  /*185b0*/  @P0 IMAD.HI.U32 R2, R7, R2, RZ ;  /* 0x0000000207020227 */ /* 0x008fca00078e00ff */
[----:B0-----:R-:W-:-:S04]  /*185c0*/  @P0 SHF.R.U32.HI R11, RZ, R3, R2 ;  /* 0x00000003ff0b0219 */ /* 0x001fc80000011602 */
[--C-:B------:R-:W-:Y:S01]  /*185d0*/  @!P1 SHF.R.S32.HI R3, RZ, 0x1f, R11.reuse ;  /* 0x0000001fff039819 */ /* 0x100fe2000001140b */
[----:B------:R-:W-:-:S04]  /*185e0*/  @!P1 IMAD.MOV.U32 R2, RZ, RZ, R11 ;  /* 0x000000ffff029224 */ /* 0x000fc800078e000b */
[----:B----4-:R-:W-:-:S04]  /*185f0*/  @!P1 IMAD.WIDE.U32 R2, R29, R4, R2 ;  /* 0x000000041d029225 */ /* 0x010fc800078e0002 */
[----:B------:R-:W-:-:S04]  /*18600*/  @!P1 IMAD R4, R34, R4, RZ ;  /* 0x0000000422049224 */ /* 0x000fc800078e02ff */
[----:B------:R-:W-:Y:S01]  /*18610*/  @!P1 IMAD R5, R29, R5, R4 ;  /* 0x000000051d059224 */ /* 0x000fe200078e0204 */
[----:B-1----:R-:W-:-:S03]  /*18620*/  @!P1 LEA R8, P0, R2, R8, 0x2 ;  /* 0x0000000802089211 */ /* 0x002fc600078010ff */
[----:B------:R-:W-:Y:S02]  /*18630*/  @!P1 IMAD.IADD R3, R5, 0x1, R3 ;  /* 0x0000000105039824 */ /* 0x000fe400078e0203 */
[----:B------:R-:W-:-:S03]  /*18640*/  IMAD.MOV.U32 R5, RZ, RZ, RZ ;  /* 0x000000ffff057224 */ /* 0x000fc600078e00ff */
[----:B------:R-:W-:-:S05]  /*18650*/  @!P1 LEA.HI.X R9, R2, R9, R3, 0x2, P0 ;  /* 0x0000000902099211 */ /* 0x000fca00000f1403 */
[----:B------:R0:W5:Y:S01]  /*18660*/  @!P1 LDG.E R5, desc[UR40][R8.64] ;  /* 0x0000002808059981 */ /* 0x000162000c1e1900 */
[----:B------:R-:W-:Y:S01]  /*18670*/  IADD3 R25, R25, 0x1, RZ ;  /* 0x0000000119197810 */ /* 0x000fe20007ffe0ff */
[----:B------:R-:W-:-:S03]  /*18680*/  IMAD.MOV R2, RZ, RZ, -R11 ;  /* 0x000000ffff027224 */ /* 0x000fc600078e0a0b */
[C---:B------:R-:W-:Y:S01]  /*18690*/  ISETP.NE.AND P0, PT, R25.reuse, 0x2, PT ;  /* 0x000000021900780c */ /* 0x040fe20003f05270 */
[----:B------:R-:W-:Y:S02]  /*186a0*/  IMAD R6, R6, R2, R7 ;  /* 0x0000000206067224 */ /* 0x000fe400078e0207 */
[----:B------:R-:W-:Y:S01]  /*186b0*/  IMAD.MOV.U32 R2, RZ, RZ, R10 ;  /* 0x000000ffff027224 */ /* 0x000fe200078e000a */
[----:B------:R-:W-:Y:S01]  /*186c0*/  SEL R3, RZ, 0x1, P0 ;  /* 0x00000001ff037807 */ /* 0x000fe20000000000 */
[----:B------:R-:W-:Y:S05]  /*186d0*/  YIELD ;  /* 0x0000000000007946 */ /* 0x000fea0003800000 */
[----:B------:R-:W-:Y:S01]  /*186e0*/  SEL R25, R25, RZ, P0 ;  /* 0x000000ff19197207 */ /* 0x000fe20000000000 */
[----:B------:R-:W-:Y:S01]  /*186f0*/  VIADD R10, R10, 0xffffffff ;  /* 0xffffffff0a0a7836 */ /* 0x000fe20000000000 */
[----:B------:R-:W-:-:S02]  /*18700*/  LOP3.LUT R26, R26, R3, RZ, 0x3c, !PT ;  /* 0x000000031a1a7212 */ /* 0x000fc400078e3cff */
[----:B------:R-:W-:Y:S02]  /*18710*/  ISETP.GT.AND P2, PT, R2, RZ, PT ;  /* 0x000000ff0200720c */ /* 0x000fe40003f44270 */
[----:B--2---:R-:W-:-:S13]  /*18720*/  ISETP.NE.AND P1, PT, R12, 0x3, PT ;  /* 0x000000030c00780c */ /* 0x004fda0003f25270 */
[----:B0-----:R-:W-:Y:S05]  /*18730*/  @!P1 BRA `(.L_x_14481) ;  /* 0x0000000000049947 */ /* 0x001fea0003800000 */
[----:B------:R-:W-:Y:S01]  /*18740*/  BPT.TRAP 0x1 ;  /* 0x000000040000795c */ /* 0x000fe20000300000 */
.L_x_14481:
[----:B------:R-:W-:Y:S01]  /*18750*/  IMAD R4, R25, 0x8, R23 ;  /* 0x0000000819047824 */ /* 0x000fe200078e0217 */
[----:B------:R-:W-:Y:S01]  /*18760*/  SHF.L.U32 R21, R26, 0x1f, RZ ;  /* 0x0000001f1a157819 */ /* 0x000fe200000006ff */
[----:B------:R-:W-:Y:S01]  /*18770*/  BSSY B1, `(.L_x_14482) ;  /* 0x0000004000017945 */ /* 0x000fe20003800000 */
[----:B------:R-:W-:Y:S02]  /*18780*/  SHF.R.S32.HI R17, RZ, 0x1f, R6 ;  /* 0x0000001fff117819 */ /* 0x000fe40000011406 */
[----:B------:R-:W0:Y:S02]  /*18790*/  SYNCS.PHASECHK.TRANS64.TRYWAIT P0, [R4+URZ+0x22840], R21 ;  /* 0x02284015040075a7 */ /* 0x000e24000800017f */
[----:B0-----:R-:W-:Y:S05]  /*187a0*/  @!P0 BRA `(.L_x_14483) ;  /* 0x00000054004c8947 */ /* 0x001fea0003800000 */
.L_x_14652:
[----:B------:R-:W-:Y:S05]  /*187b0*/  BSYNC B1 ;  /* 0x0000000000017941 */ /* 0x000fea0003800000 */
.L_x_14482:
        /* <DEDUP_REMOVED lines=21> */
[----:B------:R-:W-:Y:S01]  /*18910*/  IMAD R7, R25, 0x1800, R30 ;  /* 0x0000180019077824 */ /* 0x000fe200078e021e */
[----:B------:R-:W-:Y:S07]  /*18920*/  BRA.DIV UR4, `(.L_x_14484) ;  /* 0x0000005604007947 */ /* 0x000fee000b800000 */
        /* <DEDUP_REMOVED lines=25> */
[----:B-1----:R-:W-:-:S04]  /*18ac0*/  IADD3 R2, P0, R2, R0, RZ ;  /* 0x0000000002027210 */ /* 0x002fc80007f1e0ff */
[----:B--2---:R-:W-:-:S05]  /*18ad0*/  IADD3.X R3, RZ, R3, RZ, P0, !PT ;  /* 0x00000003ff037210 */ /* 0x004fca00007fe4ff */
[----:B------:R1:W-:Y:S04]  /*18ae0*/  LDGSTS.E.BYPASS.LTC128B.128 [R7+0x1e400], desc[UR40][R2.64], !P1 ;  /* 0x1e40000002077fae */ /* 0x0003e8000c901d68 */
[----:B-1-3--:R1:W2:Y:S02]  /*18af0*/  SHFL.IDX PT, R2, R8, 0x5, 0x181f ;  /* 0x00b81f0008027f89 */ /* 0x00a2a400000e0000 */
.L_x_14666:
        /* <DEDUP_REMOVED lines=8> */
.L_x_14485:
        /* <DEDUP_REMOVED lines=11> */
.L_x_14486:
[----:B------:R2:W-:Y:S01]  /*18c30*/  SYNCS.ARRIVE.TRANS64.A1T0 RZ, [R4+URZ+0x22830], RZ ;  /* 0x022830ff04ff79a7 */ /* 0x0005e2000810003f */
[----:B------:R-:W-:Y:S05]  /*18c40*/  @!P3 BRA `(.L_x_14487) ;  /* 0x000000000004b947 */ /* 0x000fea0003800000 */
[----:B------:R-:W-:Y:S01]  /*18c50*/  BPT.TRAP 0x1 ;  /* 0x000000040000795c */ /* 0x000fe20000300000 */
.L_x_14487:
[----:B------:R-:W3:Y:S01]  /*18c60*/  SYNCS.PHASECHK.TRANS64.TRYWAIT P0, [R4+URZ+0x22860], R21 ;  /* 0x02286015040075a7 */ /* 0x000ee2000800017f */
[----:B------:R-:W-:Y:S04]  /*18c70*/  BSSY B1, `(.L_x_14488) ;  /* 0x0000002000017945 */ /* 0x000fe80003800000 */
[----:B---3--:R-:W-:Y:S05]  /*18c80*/  @!P0 BRA `(.L_x_14489) ;  /* 0x0000005400cc8947 */ /* 0x008fea0003800000 */
.L_x_14667:
[----:B------:R-:W-:Y:S05]  /*18c90*/  BSYNC B1 ;  /* 0x0000000000017941 */ /* 0x000fea0003800000 */
.L_x_14488:
        /* <DEDUP_REMOVED lines=22> */
[----:B------:R-:W-:-:S03]  /*18e00*/  IMAD R5, R25, 0x6000, R30 ;  /* 0x0000600019057824 */ /* 0x000fc600078e021e */
[----:B------:R-:W-:Y:S01]  /*18e10*/  LEA.HI.X R7, R2, UR5, R7, 0x1, P0 ;  /* 0x0000000502077c11 */ /* 0x000fe200080f0c07 */
[----:B------:R-:W-:Y:S06]  /*18e20*/  BRA.DIV UR4, `(.L_x_14490) ;  /* 0x0000005604787947 */ /* 0x000fec000b800000 */
        /* <DEDUP_REMOVED lines=43> */
.L_x_14681:
        /* <DEDUP_REMOVED lines=11> */
.L_x_14491:
        /* <DEDUP_REMOVED lines=11> */
.L_x_14492:
[----:B------:R0:W-:Y:S01]  /*19240*/  SYNCS.ARRIVE.TRANS64.A1T0 RZ, [R4+URZ+0x22850], RZ ;  /* 0x022850ff04ff79a7 */ /* 0x0001e2000810003f */
[----:B------:R-:W-:Y:S05]  /*19250*/  @P2 BRA `(.L_x_14493) ;  /* 0xfffffff000902947 */ /* 0x000fea000383ffff */
.L_x_14480:
[----:B------:R-:W-:Y:S05]  /*19260*/  BSYNC B0 ;  /* 0x0000000000007941 */ /* 0x000fea0003800000 */
.L_x_14479:
        /* <DEDUP_REMOVED lines=16> */
[----:B0-23--:R-:W0:Y:S02]  /*19370*/  S2R R4, SR_LTMASK ;  /* 0x0000000000047919 */ /* 0x00de240000003900 */
[----:B0-----:R-:W-:-:S04]  /*19380*/  LOP3.LUT R4, R4, UR4, RZ, 0xc0, !PT ;  /* 0x0000000404047c12 */ /* 0x001fc8000f8ec0ff */
[----:B------:R-:W0:Y:S01]  /*19390*/  POPC R7, R4 ;  /* 0x0000000400077309 */ /* 0x000e220000000000 */
[----:B----4-:R-:W0:Y:S02]  /*193a0*/  SHFL.IDX PT, R0, R3, R0, 0x1f ;  /* 0x00001f0003007589 */ /* 0x010e2400000e0000 */
[----:B0-----:R-:W-:-:S07]  /*193b0*/  IADD3 R16, R0, UR36, R7 ;  /* 0x0000002400107c10 */ /* 0x001fce000fffe007 */
.L_x_14495:
[----:B------:R-:W-:Y:S05]  /*193c0*/  BSYNC B0 ;  /* 0x0000000000007941 */ /* 0x000fea0003800000 */
.L_x_14494:
[----:B------:R-:W-:-:S07]  /*193d0*/  SEL R25, R25, RZ, P0 ;  /* 0x000000ff19197207 */ /* 0x000fce0000000000 */
.L_x_14454:
[----:B------:R-:W-:Y:S05]  /*193e0*/  BSYNC B7 ;  /* 0x0000000000077941 */ /* 0x000fea0003800000 */
.L_x_14452:
        /* <DEDUP_REMOVED lines=11> */
.L_x_14496:
[----:B------:R-:W4:Y:S01]  /*194a0*/  S2R R8, SR_TID.X ;  /* 0x0000000000087919 */ /* 0x000f220000002100 */
[----:B------:R-:W-:Y:S01]  /*194b0*/  UMOV UR4, 0xffffffff ;  /* 0xffffffff00047882 */ /* 0x000fe20000000000 */
[----:B----4-:R-:W-:-:S04]  /*194c0*/  LOP3.LUT R8, R8, 0x1f, RZ, 0xc0, !PT ;  /* 0x0000001f08087812 */ /* 0x010fc800078ec0ff */
[----:B------:R-:W-:Y:S01]  /*194d0*/  ISETP.NE.AND P0, PT, R8, 0x1f, PT ;  /* 0x0000001f0800780c */ /* 0x000fe20003f05270 */
[----:B------:R-:W-:-:S12]  /*194e0*/  BRA.DIV UR4, `(.L_x_14498) ;  /* 0x0000005604907947 */ /* 0x000fd8000b800000 */
[----:B------:R-:W-:Y:S01]  /*194f0*/  IADD3 R5, R19, R8, RZ ;  /* 0x0000000813057210 */ /* 0x000fe20007ffe0ff */
[----:B------:R-:W-:-:S03]  /*19500*/  ULDC UR4, c[0x0][0xc3c] ;  /* 0x00030f0000047ab9 */ /* 0x000fc60000000800 */
        /* <DEDUP_REMOVED lines=13> */
[----:B0-23--:R-:W-:-:S05]  /*195e0*/  SEL R4, R14, RZ, P1 ;  /* 0x000000ff0e047207 */ /* 0x00dfca0000800000 */
[----:B------:R-:W-:-:S05]  /*195f0*/  IMAD.IADD R4, R17, 0x1, R4 ;  /* 0x0000000111047824 */ /* 0x000fca00078e0204 */
[----:B------:R-:W0:Y:S02]  /*19600*/  SHFL.UP PT, R14, R4, 0x2, RZ ;  /* 0x04400000040e7989 */ /* 0x000e2400000e00ff */
[----:B0-----:R-:W-:-:S05]  /*19610*/  SEL R5, R14, RZ, P2 ;  /* 0x000000ff0e057207 */ /* 0x001fca0001000000 */
[----:B------:R-:W-:Y:S02]  /*19620*/  IMAD.IADD R6, R4, 0x1, R5 ;  /* 0x0000000104067824 */ /* 0x000fe400078e0205 */
        /* <DEDUP_REMOVED lines=10> */
[----:B------:R0:W2:Y:S02]  /*196d0*/  SHFL.IDX PT, R14, R2, 0x1f, 0x1f ;  /* 0x03e01f00020e7f89 */ /* 0x0000a400000e0000 */
.L_x_14691:
[----:B------:R-:W-:Y:S02]  /*196e0*/  ULDC UR4, c[0x0][0xc38] ;  /* 0x00030e0000047ab9 */ /* 0x000fe40000000800 */
[----:B------:R-:W-:-:S04]  /*196f0*/  IMAD.U32 R4, RZ, RZ, UR4 ;  /* 0x00000004ff047e24 */ /* 0x000fc8000f8e00ff */
[----:B--2---:R-:W-:-:S04]  /*19700*/  IMAD R14, R14, R4, RZ ;  /* 0x000000040e0e7224 */ /* 0x004fc800078e02ff */
[----:B------:R-:W-:-:S05]  /*19710*/  IMAD.IADD R5, R5, 0x1, R14 ;  /* 0x0000000105057824 */ /* 0x000fca00078e020e */
[----:B------:R-:W-:-:S13]  /*19720*/  ISETP.GT.AND P6, PT, R5, R0, PT ;  /* 0x000000000500720c */ /* 0x000fda0003fc4270 */
[----:B------:R-:W-:Y:S05]  /*19730*/  @P6 BRA `(.L_x_14499) ;  /* 0x00000000009c6947 */ /* 0x000fea0003800000 */
.L_x_14504:
        /* <DEDUP_REMOVED lines=14> */
.L_x_14502:
[----:B------:R-:W-:Y:S05]  /*19820*/  BSYNC B0 ;  /* 0x0000000000007941 */ /* 0x000fea0003800000 */
.L_x_14501:
        /* <DEDUP_REMOVED lines=18> */
.L_x_14699:
[----:B------:R-:W-:Y:S02]  /*19950*/  ULDC UR4, c[0x0][0xc38] ;  /* 0x00030e0000047ab9 */ /* 0x000fe40000000800 */
[----:B------:R-:W-:-:S04]  /*19960*/  IMAD.U32 R4, RZ, RZ, UR4 ;  /* 0x00000004ff047e24 */ /* 0x000fc8000f8e00ff */
[----:B--2---:R-:W-:-:S04]  /*19970*/  IMAD R14, R14, R4, RZ ;  /* 0x000000040e0e7224 */ /* 0x004fc800078e02ff */
[----:B------:R-:W-:-:S05]  /*19980*/  IMAD.IADD R5, R14, 0x1, R5 ;  /* 0x000000010e057824 */ /* 0x000fca00078e0205 */
[----:B------:R-:W-:-:S13]  /*19990*/  ISETP.GT.AND P6, PT, R5, R0, PT ;  /* 0x000000000500720c */ /* 0x000fda0003fc4270 */
[----:B------:R-:W-:Y:S05]  /*199a0*/  @!P6 BRA `(.L_x_14504) ;  /* 0xfffffffc0064e947 */ /* 0x000fea000383ffff */
.L_x_14499:
        /* <DEDUP_REMOVED lines=8> */
.L_x_14703:
[----:B------:R-:W-:Y:S02]  /*19a30*/  ISETP.NE.AND P0, PT, R3, RZ, PT ;  /* 0x000000ff0300720c */ /* 0x000fe40003f05270 */
[----:B------:R-:W-:-:S11]  /*19a40*/  MOV R14, RZ ;  /* 0x000000ff000e7202 */ /* 0x000fd60000000f00 */
[----:B------:R-:W-:Y:S05]  /*19a50*/  @!P0 BRA `(.L_x_14506) ;  /* 0x0000000000108947 */ /* 0x000fea0003800000 */
[----:B------:R-:W-:Y:S01]  /*19a60*/  UMOV UR4, 0xffffffff ;  /* 0xffffffff00047882 */ /* 0x000fe20000000000 */
[----:B------:R-:W-:Y:S02]  /*19a70*/  VIADD R12, R6, 0xffffffff ;  /* 0xffffffff060c7836 */ /* 0x000fe40000000000 */
[----:B------:R-:W-:Y:S05]  /*19a80*/  BRA.DIV UR4, `(.L_x_14507) ;  /* 0x0000005a04507947 */ /* 0x000fea000b800000 */
[----:B------:R4:W0:Y:S02]  /*19a90*/  SHFL.IDX PT, R14, R2, R12, 0x1f ;  /* 0x00001f0c020e7589 */ /* 0x00082400000e0000 */
.L_x_14506:
        /* <DEDUP_REMOVED lines=9> */
[----:B0-----:R-:W1:Y:S02]  /*19b30*/  MUFU.RCP R9, R9 ;  /* 0x0000000900097308 */ /* 0x001e640000001000 */
[----:B-1----:R-:W-:-:S06]  /*19b40*/  VIADD R10, R9, 0xffffffe ;  /* 0x0ffffffe090a7836 */ /* 0x002fcc0000000000 */
[----:B------:R-:W0:Y:S02]  /*19b50*/  F2I.FTZ.U32.TRUNC.NTZ R3, R10 ;  /* 0x0000000a00037305 */ /* 0x000e24000021f000 */
[----:B0-----:R-:W-:-:S04]  /*19b60*/  IMAD.MOV R11, RZ, RZ, -R3 ;  /* 0x000000ffff0b7224 */ /* 0x001fc800078e0a03 */
        /* <DEDUP_REMOVED lines=53> */
.L_x_14500:
[----:B------:R-:W-:Y:S01]  /*19ec0*/  UMOV UR4, URZ ;  /* 0x0000003f00047c82 */ /* 0x000fe20008000000 */
[----:B------:R-:W-:Y:S01]  /*19ed0*/  UMOV UR5, URZ ;  /* 0x0000003f00057c82 */ /* 0x000fe20008000000 */
[----:B------:R-:W-:Y:S01]  /*19ee0*/  ULDC UR6, c[0x0][0xc3c] ;  /* 0x00030f0000067ab9 */ /* 0x000fe20000000800 */
[----:B------:R-:W-:Y:S01]  /*19ef0*/  IMAD.MOV.U32 R16, RZ, RZ, R0 ;  /* 0x000000ffff107224 */ /* 0x000fe200078e0000 */
[----:B------:R-:W-:Y:S01]  /*19f00*/  MOV R19, UR6 ;  /* 0x0000000600137c02 */ /* 0x000fe20008000f00 */
[----:B------:R-:W-:Y:S02]  /*19f10*/  IMAD.U32 R17, RZ, RZ, UR4 ;  /* 0x00000004ff117e24 */ /* 0x000fe4000f8e00ff */
[----:B------:R-:W-:-:S07]  /*19f20*/  IMAD.U32 R18, RZ, RZ, UR5 ;  /* 0x00000005ff127e24 */ /* 0x000fce000f8e00ff */
.L_x_14508:
        /* <DEDUP_REMOVED lines=10> */
.L_x_14497:
[----:B------:R-:W-:Y:S02]  /*19fd0*/  ULDC UR4, c[0x0][0xc3c] ;  /* 0x00030f0000047ab9 */ /* 0x000fe40000000800 */
[----:B0-----:R-:W-:-:S13]  /*19fe0*/  ISETP.GE.AND P0, PT, R19, UR4, PT ;  /* 0x0000000413007c0c */ /* 0x001fda000bf06270 */
[----:B------:R-:W-:Y:S05]  /*19ff0*/  @!P0 BRA `(.L_x_14509) ;  /* 0xffffffa400048947 */ /* 0x000fea000383ffff */
[----:B------:R-:W-:Y:S05]  /*1a000*/  BSYNC B8 ;  /* 0x0000000000087941 */ /* 0x000fea0003800000 */
.L_x_14410:
[----:B------:R-:W5:Y:S01]  /*1a010*/  LDL.LU R0, [R1+0x24] ;  /* 0x0000240001007983 */ /* 0x000f620000300800 */
[----:B------:R-:W-:Y:S01]  /*1a020*/  BSSY B0, `(.L_x_14510) ;  /* 0x000000b000007945 */ /* 0x000fe20003800000 */
[----:B------:R-:W2:Y:S01]  /*1a030*/  S2R R5, SR_CgaCtaId ;  /* 0x0000000000057919 */ /* 0x000ea20000008800 */
[----:B-----5:R-:W-:-:S05]  /*1a040*/  VIADD R0, R0, 0x1 ;  /* 0x0000000100007836 */ /* 0x020fca0000000000 */
[----:B0-----:R-:W-:-:S04]  /*1a050*/  LEA.HI R2, R0, R0, RZ, 0x1 ;  /* 0x0000000000027211 */ /* 0x001fc800078f08ff */
[----:B------:R-:W-:Y:S02]  /*1a060*/  LOP3.LUT R3, R2, 0xfffffffe, RZ, 0xc0, !PT ;  /* 0xfffffffe02037812 */ /* 0x000fe400078ec0ff */
[----:B------:R-:W-:-:S03]  /*1a070*/  MOV R2, 0x400 ;  /* 0x0000040000027802 */ /* 0x000fc60000000f00 */
[----:B------:R-:W-:Y:S01]  /*1a080*/  IMAD.IADD R0, R0, 0x1, -R3 ;  /* 0x0000000100007824 */ /* 0x000fe200078e0a03 */
[----:B--23--:R-:W-:-:S04]  /*1a090*/  LEA R4, R5, R2, 0x18 ;  /* 0x0000000205047211 */ /* 0x00cfc800078ec0ff */
[----:B------:R-:W-:-:S04]  /*1a0a0*/  SHF.L.U32 R0, R0, 0x1f, RZ ;  /* 0x0000001f00007819 */ /* 0x000fc800000006ff */
[----:B------:R-:W0:Y:S02]  /*1a0b0*/  SYNCS.PHASECHK.TRANS64.TRYWAIT P0, [R4+URZ+0x22820], R0 ;  /* 0x02282000040075a7 */ /* 0x000e24000800017f */
[----:B0-----:R-:W-:Y:S05]  /*1a0c0*/  @!P0 BRA `(.L_x_14511) ;  /* 0x0000005000e48947 */ /* 0x001fea0003800000 */
.L_x_14706:
[----:B------:R-:W-:Y:S05]  /*1a0d0*/  BSYNC B0 ;  /* 0x0000000000007941 */ /* 0x000fea0003800000 */
.L_x_14510:
[----:B------:R-:W-:-:S03]  /*1a0e0*/  UMOV UR4, 0xffffffff ;  /* 0xffffffff00047882 */ /* 0x000fc60000000000 */
[----:B------:R-:W-:Y:S05]  /*1a0f0*/  BRA.DIV UR4, `(.L_x_14512) ;  /* 0x0000005204ec7947 */ /* 0x000fea000b800000 */
[----:B0-----:R-:W0:Y:S02]  /*1a100*/  S2R R0, SR_TID.X ;  /* 0x0000000000007919 */ /* 0x001e240000002100 */
[----:B0-----:R-:W-:-:S04]  /*1a110*/  SHF.R.U32.HI R0, RZ, 0x5, R0 ;  /* 0x00000005ff007819 */ /* 0x001fc80000011600 */
[----:B------:R-:W-:-:S05]  /*1a120*/  LOP3.LUT R0, R0, 0x3, RZ, 0xc0, !PT ;  /* 0x0000000300007812 */ /* 0x000fca00078ec0ff */
[----:B------:R0:W2:Y:S02]  /*1a130*/  SHFL.IDX PT, R14, R0, RZ, 0x1f ;  /* 0x00001fff000e7589 */ /* 0x0000a400000e0000 */
.L_x_14709:
[----:B--2---:R-:W-:-:S13]  /*1a140*/  ISETP.NE.AND P0, PT, R14, RZ, PT ;  /* 0x000000ff0e00720c */ /* 0x004fda0003f05270 */
[----:B------:R-:W-:Y:S05]  /*1a150*/  @P0 BRA `(.L_x_14241) ;  /* 0x0000000000880947 */ /* 0x000fea0003800000 */
[----:B------:R-:W-:-:S03]  /*1a160*/  UMOV UR4, 0xffffffff ;  /* 0xffffffff00047882 */ /* 0x000fc60000000000 */
[----:B------:R-:W-:Y:S05]  /*1a170*/  BRA.DIV UR4, `(.L_x_14513) ;  /* 0x0000005604007947 */ /* 0x000fea000b800000 */
[----:B------:R-:W-:-:S13]  /*1a180*/  ELECT P6, URZ, PT ;  /* 0x00000000003f782f */ /* 0x000fda00038c0000 */
.L_x_14712:
[----:B------:R-:W-:Y:S05]  /*1a190*/  @!P6 BRA `(.L_x_14241) ;  /* 0x000000000078e947 */ /* 0x000fea0003800000 */
[----:B0-----:R-:W2:Y:S02]  /*1a1a0*/  LDL.LU R0, [R1] ;  /* 0x0000000001007983 */ /* 0x001ea40000300800 */
[----:B--2---:R-:W-:-:S04]  /*1a1b0*/  LOP3.LUT R0, R0, 0x2, RZ, 0xfc, !PT ;  /* 0x0000000200007812 */ /* 0x004fc800078efcff */
[----:B------:R-:W-:-:S13]  /*1a1c0*/  ISETP.NE.AND P0, PT, R0, 0x3, PT ;  /* 0x000000030000780c */ /* 0x000fda0003f05270 */
[----:B------:R-:W-:Y:S05]  /*1a1d0*/  @!P0 BRA `(.L_x_14514) ;  /* 0x0000000000048947 */ /* 0x000fea0003800000 */
[----:B------:R-:W-:Y:S01]  /*1a1e0*/  BPT.TRAP 0x1 ;  /* 0x000000040000795c */ /* 0x000fe20000300000 */
.L_x_14514:
[C---:B------:R-:W-:Y:S01]  /*1a1f0*/  IMAD R5, R25.reuse, 0x8, R4 ;  /* 0x0000000819057824 */ /* 0x040fe200078e0204 */
[----:B------:R-:W-:Y:S01]  /*1a200*/  SHF.L.U32 R0, R26, 0x1f, RZ ;  /* 0x0000001f1a007819 */ /* 0x000fe200000006ff */
[----:B------:R-:W-:-:S03]  /*1a210*/  VIADD R25, R25, 0x1 ;  /* 0x0000000119197836 */ /* 0x000fc60000000000 */
[----:B------:R-:W0:Y:S02]  /*1a220*/  SYNCS.PHASECHK.TRANS64.TRYWAIT P1, [R5+URZ+0x22840], R0 ;  /* 0x02284000050075a7 */ /* 0x000e24000802017f */
[----:B------:R-:W-:-:S04]  /*1a230*/  ISETP.NE.AND P2, PT, R25, 0x2, PT ;  /* 0x000000021900780c */ /* 0x000fc80003f45270 */
[----:B------:R-:W-:Y:S01]  /*1a240*/  SEL R3, RZ, 0x1, P2 ;  /* 0x00000001ff037807 */ /* 0x000fe20001000000 */
[----:B0-----:R-:W-:Y:S08]  /*1a250*/  @!P1 BRA `(.L_x_14515) ;  /* 0x0000005000e89947 */ /* 0x001ff00003800000 */
.L_x_14713:
[----:B------:R-:W-:Y:S02]  /*1a260*/  SEL R25, R25, RZ, P2 ;  /* 0x000000ff19197207 */ /* 0x000fe40001000000 */
[----:B------:R-:W-:Y:S01]  /*1a270*/  LOP3.LUT R2, R26, R3, RZ, 0x3c, !PT ;  /* 0x000000031a027212 */ /* 0x000fe200078e3cff */
[----:B------:R-:W-:Y:S06]  /*1a280*/  @!P0 BRA `(.L_x_14516) ;  /* 0x0000000000048947 */ /* 0x000fec0003800000 */
[----:B------:R-:W-:Y:S01]  /*1a290*/  BPT.TRAP 0x1 ;  /* 0x000000040000795c */ /* 0x000fe20000300000 */
.L_x_14516:
[----:B------:R-:W-:Y:S01]  /*1a2a0*/  IMAD R25, R25, 0x8, R4 ;  /* 0x0000000819197824 */ /* 0x000fe200078e0204 */
[----:B------:R-:W-:-:S04]  /*1a2b0*/  SHF.L.U32 R2, R2, 0x1f, RZ ;  /* 0x0000001f02027819 */ /* 0x000fc800000006ff */
[----:B------:R-:W2:Y:S02]  /*1a2c0*/  SYNCS.PHASECHK.TRANS64.TRYWAIT P1, [R25+URZ+0x22840], R2 ;  /* 0x02284002190075a7 */ /* 0x000ea4000802017f */
[----:B--2---:R-:W-:Y:S05]  /*1a2d0*/  @!P1 BRA `(.L_x_14517) ;  /* 0x0000005000dc9947 */ /* 0x004fea0003800000 */
.L_x_14714:
[----:B------:R-:W-:Y:S05]  /*1a2e0*/  @!P0 BRA `(.L_x_14518) ;  /* 0x0000000000048947 */ /* 0x000fea0003800000 */
[----:B------:R-:W-:Y:S01]  /*1a2f0*/  BPT.TRAP 0x1 ;  /* 0x000000040000795c */ /* 0x000fe20000300000 */
.L_x_14518:
[----:B------:R-:W3:Y:S02]  /*1a300*/  SYNCS.PHASECHK.TRANS64.TRYWAIT P1, [R5+URZ+0x22860], R0 ;  /* 0x02286000050075a7 */ /* 0x000ee4000802017f */
[----:B---3--:R-:W-:Y:S05]  /*1a310*/  @!P1 BRA `(.L_x_14519) ;  /* 0x0000005000e09947 */ /* 0x008fea0003800000 */
.L_x_14715:
[----:B------:R-:W-:Y:S05]  /*1a320*/  @!P0 BRA `(.L_x_14520) ;  /* 0x0000000000048947 */ /* 0x000fea0003800000 */
[----:B------:R-:W-:Y:S01]  /*1a330*/  BPT.TRAP 0x1 ;  /* 0x000000040000795c */ /* 0x000fe20000300000 */
.L_x_14520:
[----:B------:R0:W0:Y:S02]  /*1a340*/  SYNCS.PHASECHK.TRANS64.TRYWAIT P0, [R25+URZ+0x22860], R2 ;  /* 0x02286002190075a7 */ /* 0x000024000800017f */
[----:B0-----:R-:W-:Y:S05]  /*1a350*/  @!P0 NANOSLEEP.SYNCS 0x989680 ;  /* 0x009896800000895d */ /* 0x001fea0003900000 */
[----:B------:R-:W0:Y:S02]  /*1a360*/  @!P0 SYNCS.PHASECHK.TRANS64 P0, [R25+URZ+0x22860], R2 ;  /* 0x02286002190085a7 */ /* 0x000e24000800007f */
[----:B0-----:R-:W-:Y:S05]  /*1a370*/  @!P0 BRA `(.L_x_14520) ;  /* 0xfffffffc00f08947 */ /* 0x001fea000383ffff */
.L_x_14241:
[----:B------:R-:W-:Y:S05]  /*1a380*/  BSYNC B9 ;  /* 0x0000000000097941 */ /* 0x000fea0003800000 */
.L_x_14238:
[----:B------:R-:W-:Y:S05]  /*1a390*/  EXIT ;  /* 0x000000000000794d */ /* 0x000fea0003800000 */
.L_x_14259:
[----:B0-----:R0:W1:Y:S02]  /*1a3a0*/  SYNCS.PHASECHK.TRANS64.TRYWAIT P5, [R86+URZ+0x22890], R99 ;  /* 0x02289063560075a7 */ /* 0x00106400080a017f */
[----:B-1----:R-:W-:Y:S05]  /*1a3b0*/  @!P5 NANOSLEEP.SYNCS 0x989680 ;  /* 0x009896800000d95d */ /* 0x002fea0003900000 */
[----:B------:R-:W1:Y:S02]  /*1a3c0*/  @!P5 SYNCS.PHASECHK.TRANS64 P5, [R86+URZ+0x22890], R99 ;  /* 0x022890635600d5a7 */ /* 0x000e6400080a007f */
[----:B-1----:R-:W-:Y:S05]  /*1a3d0*/  @!P5 BRA `(.L_x_14259) ;  /* 0xfffffffc00f0d947 */ /* 0x002fea000383ffff */
[----:B------:R-:W-:Y:S05]  /*1a3e0*/  BRA `(.L_x_14521) ;  /* 0xfffffe88006c7947 */ /* 0x000fea000383ffff */
.L_x_14260:
        /* <DEDUP_REMOVED lines=8> */
.L_x_14523:
[----:B------:R-:W-:Y:S05]  /*1a470*/  BSYNC B1 ;  /* 0x0000000000017941 */ /* 0x000fea0003800000 */
.L_x_14522:
        /* <DEDUP_REMOVED lines=8> */
.L_x_14524:
[----:B------:R-:W-:Y:S05]  /*1a500*/  BRA `(.L_x_14525) ;  /* 0xfffffe8800387947 */ /* 0x000fea000383ffff */
.L_x_14269:
[----:B------:R-:W-:Y:S01]  /*1a510*/  BSSY B1, `(.L_x_14526) ;  /* 0x0000008000017945 */ /* 0x000fe20003800000 */
[----:B0---4-:R-:W-:Y:S02]  /*1a520*/  IMAD.MOV.U32 R13, RZ, RZ, R101 ;  /* 0x000000ffff0d7224 */ /* 0x011fe400078e0065 */
[----:B------:R-:W-:Y:S02]  /*1a530*/  IMAD.MOV.U32 R12, RZ, RZ, 0x1 ;  /* 0x00000001ff0c7424 */ /* 0x000fe400078e00ff */
[----:B------:R-:W-:Y:S02]  /*1a540*/  IMAD.MOV.U32 R11, RZ, RZ, 0x1c1f ;  /* 0x00001c1fff0b7424 */ /* 0x000fe400078e00ff */
[----:B------:R-:W-:-:S07]  /*1a550*/  IMAD.MOV.U32 R15, RZ, RZ, -0x1 ;  /* 0xffffffffff0f7424 */ /* 0x000fce00078e00ff */
[----:B-123--:R-:W-:Y:S05]  /*1a560*/  WARPSYNC.COLLECTIVE R15, `(.L_x_14527) ;  /* 0x000000000f087348 */ /* 0x00efea0003c00000 */
[----:B---3--:R0:W3:Y:S02]  /*1a570*/  SHFL.IDX P6, R14, R13, R12, R11 ;  /* 0x0000000c0d0e7389 */ /* 0x0080e400000c000b */
[----:B0123--:R-:W-:Y:S01]  /*1a580*/  ENDCOLLECTIVE ;  /* 0x000000000000791b */ /* 0x00ffe20003800000 */
.L_x_14527:
[----:B------:R-:W-:Y:S05]  /*1a590*/  BSYNC B1 ;  /* 0x0000000000017941 */ /* 0x000fea0003800000 */
.L_x_14526:
        /* <DEDUP_REMOVED lines=8> */
.L_x_14528:
[----:B------:R-:W-:Y:S05]  /*1a620*/  BRA `(.L_x_14529) ;  /* 0xfffffe8c00a87947 */ /* 0x000fea000383ffff */
.L_x_14279:
[----:B-1----:R1:W2:Y:S02]  /*1a630*/  SYNCS.PHASECHK.TRANS64.TRYWAIT P4, [R86+URZ+0x22890], R99 ;  /* 0x02289063560075a7 */ /* 0x0022a4000808017f */
[----:B--2---:R-:W-:Y:S05]  /*1a640*/  @!P4 NANOSLEEP.SYNCS 0x989680 ;  /* 0x009896800000c95d */ /* 0x004fea0003900000 */
[----:B------:R-:W2:Y:S02]  /*1a650*/  @!P4 SYNCS.PHASECHK.TRANS64 P4, [R86+URZ+0x22890], R99 ;  /* 0x022890635600c5a7 */ /* 0x000ea4000808007f */
[----:B--2---:R-:W-:Y:S05]  /*1a660*/  @!P4 BRA `(.L_x_14279) ;  /* 0xfffffffc00f0c947 */ /* 0x004fea000383ffff */
[----:B------:R-:W-:Y:S05]  /*1a670*/  BRA `(.L_x_14530) ;  /* 0xfffffe9800607947 */ /* 0x000fea000383ffff */
.L_x_14280:
        /* <DEDUP_REMOVED lines=8> */
.L_x_14532:
[----:B------:R-:W-:Y:S05]  /*1a700*/  BSYNC B1 ;  /* 0x0000000000017941 */ /* 0x000fea0003800000 */
.L_x_14531:
        /* <DEDUP_REMOVED lines=8> */
.L_x_14533:
[----:B------:R-:W-:Y:S01]  /*1a790*/  IMAD.MOV.U32 R92, RZ, RZ, R14 ;  /* 0x000000ffff5c7224 */ /* 0x000fe200078e000e */
[----:B------:R-:W-:Y:S06]  /*1a7a0*/  BRA `(.L_x_14534) ;  /* 0xfffffe98002c7947 */ /* 0x000fec000383ffff */
.L_x_14285:
        /* <DEDUP_REMOVED lines=8> */
.L_x_14536:
[----:B------:R-:W-:Y:S05]  /*1a830*/  BSYNC B1 ;  /* 0x0000000000017941 */ /* 0x000fea0003800000 */
.L_x_14535:
        /* <DEDUP_REMOVED lines=8> */
.L_x_14537:
[----:B------:R-:W-:Y:S01]  /*1a8c0*/  IMAD.MOV.U32 R100, RZ, RZ, R14 ;  /* 0x000000ffff647224 */ /* 0x000fe200078e000e */
[----:B------:R-:W-:Y:S06]  /*1a8d0*/  BRA `(.L_x_14538) ;  /* 0xfffffe9c00c47947 */ /* 0x000fec000383ffff */
.L_x_14290:
[----:B0-----:R0:W1:Y:S02]  /*1a8e0*/  SYNCS.PHASECHK.TRANS64.TRYWAIT P2, [R86+URZ+0x22890], R99 ;  /* 0x02289063560075a7 */ /* 0x001064000804017f */
[----:B-1----:R-:W-:Y:S05]  /*1a8f0*/  @!P2 NANOSLEEP.SYNCS 0x989680 ;  /* 0x009896800000a95d */ /* 0x002fea0003900000 */
[----:B------:R-:W1:Y:S02]  /*1a900*/  @!P2 SYNCS.PHASECHK.TRANS64 P2, [R86+URZ+0x22890], R99 ;  /* 0x022890635600a5a7 */ /* 0x000e64000804007f */
[----:B-1----:R-:W-:Y:S05]  /*1a910*/  @!P2 BRA `(.L_x_14290) ;  /* 0xfffffffc00f0a947 */ /* 0x002fea000383ffff */
[----:B------:R-:W-:Y:S05]  /*1a920*/  BRA `(.L_x_14539) ;  /* 0xfffffea400c47947 */ /* 0x000fea000383ffff */
.L_x_14291:
        /* <DEDUP_REMOVED lines=8> */
.L_x_14541:
[----:B------:R-:W-:Y:S05]  /*1a9b0*/  BSYNC B1 ;  /* 0x0000000000017941 */ /* 0x000fea0003800000 */
.L_x_14540:
        /* <DEDUP_REMOVED lines=8> */
.L_x_14542:
[----:B------:R-:W-:Y:S01]  /*1aa40*/  IMAD.MOV.U32 R37, RZ, RZ, R14 ;  /* 0x000000ffff257224 */ /* 0x000fe200078e000e */
[----:B------:R-:W-:Y:S06]  /*1aa50*/  BRA `(.L_x_14543) ;  /* 0xfffffea400e87947 */ /* 0x000fec000383ffff */
.L_x_14294:
        /* <DEDUP_REMOVED lines=8> */
.L_x_14545:
[----:B------:R-:W-:Y:S05]  /*1aae0*/  BSYNC B1 ;  /* 0x0000000000017941 */ /* 0x000fea0003800000 */
.L_x_14544:
        /* <DEDUP_REMOVED lines=8> */
.L_x_14546:
[----:B------:R-:W-:Y:S01]  /*1ab70*/  MOV R37, R14 ;  /* 0x0000000e00257202 */ /* 0x000fe20000000f00 */
[----:B------:R-:W-:Y:S06]  /*1ab80*/  BRA `(.L_x_14547) ;  /* 0xfffffea400e47947 */ /* 0x000fec000383ffff */
.L_x_14298:
[----:B---3--:R3:W4:Y:S02]  /*1ab90*/  SYNCS.PHASECHK.TRANS64.TRYWAIT P3, [R86+URZ+0x228b0], R99 ;  /* 0x0228b063560075a7 */ /* 0x008724000806017f */
[----:B----4-:R-:W-:Y:S05]  /*1aba0*/  @!P3 NANOSLEEP.SYNCS 0x989680 ;  /* 0x009896800000b95d */ /* 0x010fea0003900000 */
[----:B------:R-:W4:Y:S02]  /*1abb0*/  @!P3 SYNCS.PHASECHK.TRANS64 P3, [R86+URZ+0x228b0], R99 ;  /* 0x0228b0635600b5a7 */ /* 0x000f24000806007f */
[----:B----4-:R-:W-:Y:S05]  /*1abc0*/  @!P3 BRA `(.L_x_14298) ;  /* 0xfffffffc00f0b947 */ /* 0x010fea000383ffff */
[----:B------:R-:W-:Y:S05]  /*1abd0*/  BRA `(.L_x_14548) ;  /* 0xfffffea8005c7947 */ /* 0x000fea000383ffff */
.L_x_14306:
        /* <DEDUP_REMOVED lines=13> */
.L_x_14550:
[----:B------:R-:W-:Y:S05]  /*1acb0*/  BSYNC B0 ;  /* 0x0000000000007941 */ /* 0x000fea0003800000 */
.L_x_14549:
[----:B------:R-:W-:Y:S05]  /*1acc0*/  BRA `(.L_x_14551) ;  /* 0xfffffeb400cc7947 */ /* 0x000fea000383ffff */
.L_x_14318:
        /* <DEDUP_REMOVED lines=8> */
.L_x_14553:
[----:B------:R-:W-:Y:S05]  /*1ad50*/  BSYNC B1 ;  /* 0x0000000000017941 */ /* 0x000fea0003800000 */
.L_x_14552:
        /* <DEDUP_REMOVED lines=8> */
.L_x_14554:
[----:B------:R-:W-:Y:S02]  /*1ade0*/  IMAD.MOV.U32 R13, RZ, RZ, R8 ;  /* 0x000000ffff0d7224 */ /* 0x000fe400078e0008 */
[----:B------:R-:W-:-:S07]  /*1adf0*/  IMAD.MOV.U32 R0, RZ, RZ, R14 ;  /* 0x000000ffff007224 */ /* 0x000fce00078e000e */
[----:B------:R-:W-:Y:S05]  /*1ae00*/  WARPSYNC.COLLECTIVE R15, `(.L_x_14555) ;  /* 0x000000000f087348 */ /* 0x000fea0003c00000 */
[----:B------:R0:W1:Y:S02]  /*1ae10*/  SHFL.IDX P6, R14, R13, R12, R11 ;  /* 0x0000000c0d0e7389 */ /* 0x00006400000c000b */
[----:B01----:R-:W-:Y:S01]  /*1ae20*/  ENDCOLLECTIVE ;  /* 0x000000000000791b */ /* 0x003fe20003800000 */
.L_x_14555:
[----:B------:R-:W-:Y:S02]  /*1ae30*/  IMAD.MOV.U32 R13, RZ, RZ, R7 ;  /* 0x000000ffff0d7224 */ /* 0x000fe400078e0007 */
[----:B------:R-:W-:-:S07]  /*1ae40*/  IMAD.MOV.U32 R5, RZ, RZ, R14 ;  /* 0x000000ffff057224 */ /* 0x000fce00078e000e */
[----:B------:R-:W-:Y:S05]  /*1ae50*/  WARPSYNC.COLLECTIVE R15, `(.L_x_14556) ;  /* 0x000000000f087348 */ /* 0x000fea0003c00000 */
[----:B------:R0:W1:Y:S02]  /*1ae60*/  SHFL.IDX P6, R14, R13, R12, R11 ;  /* 0x0000000c0d0e7389 */ /* 0x00006400000c000b */
[----:B01----:R-:W-:Y:S01]  /*1ae70*/  ENDCOLLECTIVE ;  /* 0x000000000000791b */ /* 0x003fe20003800000 */
.L_x_14556:
[----:B------:R-:W-:Y:S05]  /*1ae80*/  BRA `(.L_x_14557) ;  /* 0xfffffebc00447947 */ /* 0x000fea000383ffff */
.L_x_14321:
        /* <DEDUP_REMOVED lines=8> */
.L_x_14559:
[----:B------:R-:W-:Y:S05]  /*1af10*/  BSYNC B1 ;  /* 0x0000000000017941 */ /* 0x000fea0003800000 */
.L_x_14558:
        /* <DEDUP_REMOVED lines=8> */
.L_x_14560:
[----:B------:R-:W-:Y:S01]  /*1afa0*/  IMAD.MOV.U32 R13, RZ, RZ, R8 ;  /* 0x000000ffff0d7224 */ /* 0x000fe200078e0008 */
[----:B------:R-:W-:-:S07]  /*1afb0*/  MOV R0, R14 ;  /* 0x0000000e00007202 */ /* 0x000fce0000000f00 */
[----:B------:R-:W-:Y:S05]  /*1afc0*/  WARPSYNC.COLLECTIVE R15, `(.L_x_14561) ;  /* 0x000000000f087348 */ /* 0x000fea0003c00000 */
[----:B------:R0:W1:Y:S02]  /*1afd0*/  SHFL.IDX P6, R14, R13, R12, R11 ;  /* 0x0000000c0d0e7389 */ /* 0x00006400000c000b */
[----:B01----:R-:W-:Y:S01]  /*1afe0*/  ENDCOLLECTIVE ;  /* 0x000000000000791b */ /* 0x003fe20003800000 */
.L_x_14561:
[----:B------:R-:W-:Y:S02]  /*1aff0*/  IMAD.MOV.U32 R13, RZ, RZ, R7 ;  /* 0x000000ffff0d7224 */ /* 0x000fe400078e0007 */
[----:B------:R-:W-:-:S07]  /*1b000*/  IMAD.MOV.U32 R5, RZ, RZ, R14 ;  /* 0x000000ffff057224 */ /* 0x000fce00078e000e */
[----:B------:R-:W-:Y:S05]  /*1b010*/  WARPSYNC.COLLECTIVE R15, `(.L_x_14562) ;  /* 0x000000000f087348 */ /* 0x000fea0003c00000 */
[----:B------:R0:W1:Y:S02]  /*1b020*/  SHFL.IDX P6, R14, R13, R12, R11 ;  /* 0x0000000c0d0e7389 */ /* 0x00006400000c000b */
[----:B01----:R-:W-:Y:S01]  /*1b030*/  ENDCOLLECTIVE ;  /* 0x000000000000791b */ /* 0x003fe20003800000 */
.L_x_14562:
[----:B------:R-:W-:Y:S05]  /*1b040*/  BRA `(.L_x_14563) ;  /* 0xfffffebc00a87947 */ /* 0x000fea000383ffff */
.L_x_14325:
[----:B0-----:R0:W1:Y:S02]  /*1b050*/  SYNCS.PHASECHK.TRANS64.TRYWAIT P0, [R19+URZ+0x22800], R36 ;  /* 0x02280024130075a7 */ /* 0x001064000800017f */
[----:B-1----:R-:W-:Y:S05]  /*1b060*/  @!P0 NANOSLEEP.SYNCS 0x989680 ;  /* 0x009896800000895d */ /* 0x002fea0003900000 */
[----:B------:R-:W1:Y:S02]  /*1b070*/  @!P0 SYNCS.PHASECHK.TRANS64 P0, [R19+URZ+0x22800], R36 ;  /* 0x02280024130085a7 */ /* 0x000e64000800007f */
[----:B-1----:R-:W-:Y:S05]  /*1b080*/  @!P0 BRA `(.L_x_14325) ;  /* 0xfffffffc00f08947 */ /* 0x002fea000383ffff */
[----:B------:R-:W-:Y:S05]  /*1b090*/  BRA `(.L_x_14564) ;  /* 0xfffffec000b07947 */ /* 0x000fea000383ffff */
.L_x_14333:
[----:B------:R-:W0:Y:S01]  /*1b0a0*/  LDC R39, c[0x0][0x3f4] ;  /* 0x0000fd00ff277b82 */ /* 0x000e220000000800 */
        /* <DEDUP_REMOVED lines=8> */
.L_x_14566:
[----:B------:R-:W-:Y:S05]  /*1b130*/  BSYNC B1 ;  /* 0x0000000000017941 */ /* 0x000fea0003800000 */
.L_x_14565:
        /* <DEDUP_REMOVED lines=10> */
.L_x_14567:
        /* <DEDUP_REMOVED lines=8> */
.L_x_14568:
[----:B------:R-:W-:-:S05]  /*1b260*/  @!P1 IADD3 R6, P2, R3, R5, RZ ;  /* 0x0000000503069210 */ /* 0x000fca0007f5e0ff */
[----:B------:R-:W-:Y:S02]  /*1b270*/  @!P1 IMAD.X R7, R0, 0x1, R21, P2 ;  /* 0x0000000100079824 */ /* 0x000fe400010e0615 */
[----:B------:R-:W-:Y:S02]  /*1b280*/  IMAD.MOV.U32 R13, RZ, RZ, R27 ;  /* 0x000000ffff0d7224 */ /* 0x000fe400078e001b */
[----:B------:R-:W-:-:S07]  /*1b290*/  IMAD.MOV.U32 R4, RZ, RZ, R14 ;  /* 0x000000ffff047224 */ /* 0x000fce00078e000e */
[----:B------:R-:W-:Y:S05]  /*1b2a0*/  WARPSYNC.COLLECTIVE R15, `(.L_x_14569) ;  /* 0x000000000f087348 */ /* 0x000fea0003c00000 */
[----:B------:R0:W1:Y:S02]  /*1b2b0*/  SHFL.IDX P6, R14, R13, R12, R11 ;  /* 0x0000000c0d0e7389 */ /* 0x00006400000c000b */
[----:B01----:R-:W-:Y:S01]  /*1b2c0*/  ENDCOLLECTIVE ;  /* 0x000000000000791b */ /* 0x003fe20003800000 */
.L_x_14569:
        /* <DEDUP_REMOVED lines=9> */
[----:B------:R-:W-:Y:S02]  /*1b360*/  CS2R R20, SRZ ;  /* 0x0000000000147805 */ /* 0x000fe4000001ff00 */
[----:B------:R-:W-:Y:S01]  /*1b370*/  CS2R R28, SRZ ;  /* 0x00000000001c7805 */ /* 0x000fe2000001ff00 */
[----:B0-----:R-:W-:-:S02]  /*1b380*/  IMAD.MOV.U32 R15, RZ, RZ, -0x1 ;  /* 0xffffffffff0f7424 */ /* 0x001fc400078e00ff */
[----:B--2---:R-:W-:Y:S01]  /*1b390*/  @!P1 IMAD.MOV.U32 R35, RZ, RZ, R11 ;  /* 0x000000ffff239224 */ /* 0x004fe200078e000b */
[----:B------:R-:W-:Y:S01]  /*1b3a0*/  @!P1 MOV R36, R8 ;  /* 0x0000000800249202 */ /* 0x000fe20000000f00 */
[----:B------:R-:W-:Y:S02]  /*1b3b0*/  IMAD.MOV.U32 R11, RZ, RZ, 0x1c1f ;  /* 0x00001c1fff0b7424 */ /* 0x000fe400078e00ff */
[----:B------:R-:W-:Y:S02]  /*1b3c0*/  @!P1 IMAD.MOV.U32 R37, RZ, RZ, R9 ;  /* 0x000000ffff259224 */ /* 0x000fe400078e0009 */
[----:B------:R-:W-:-:S07]  /*1b3d0*/  IMAD.MOV.U32 R0, RZ, RZ, R36 ;  /* 0x000000ffff007224 */ /* 0x000fce00078e0024 */
[----:B-----5:R-:W-:Y:S05]  /*1b3e0*/  WARPSYNC.COLLECTIVE R15, `(.L_x_14570) ;  /* 0x000000000f087348 */ /* 0x020fea0003c00000 */
[----:B------:R0:W1:Y:S02]  /*1b3f0*/  SHFL.IDX P6, R14, R13, R12, R11 ;  /* 0x0000000c0d0e7389 */ /* 0x00006400000c000b */
[----:B01---5:R-:W-:Y:S01]  /*1b400*/  ENDCOLLECTIVE ;  /* 0x000000000000791b */ /* 0x023fe20003800000 */
.L_x_14570:
[----:B------:R-:W-:Y:S02]  /*1b410*/  IMAD.MOV.U32 R3, RZ, RZ, R37 ;  /* 0x000000ffff037224 */ /* 0x000fe400078e0025 */
[----:B------:R-:W-:Y:S01]  /*1b420*/  @!P1 IMAD.MOV.U32 R34, RZ, RZ, R10 ;  /* 0x000000ffff229224 */ /* 0x000fe200078e000a */
[----:B------:R-:W-:Y:S01]  /*1b430*/  PRMT R51, R0, 0x7610, R51 ;  /* 0x0000761000337816 */ /* 0x000fe20000000033 */
[----:B------:R-:W-:Y:S01]  /*1b440*/  IMAD.MOV.U32 R9, RZ, RZ, R35 ;  /* 0x000000ffff097224 */ /* 0x000fe200078e0023 */
[----:B------:R-:W-:Y:S01]  /*1b450*/  PRMT R41, R3, 0x7610, R41 ;  /* 0x0000761003297816 */ /* 0x000fe20000000029 */
[----:B------:R-:W-:-:S05]  /*1b460*/  IMAD.MOV.U32 R8, RZ, RZ, R34 ;  /* 0x000000ffff087224 */ /* 0x000fca00078e0022 */
[----:B------:R-:W-:Y:S01]  /*1b470*/  PRMT R31, R8, 0x5410, R9 ;  /* 0x00005410081f7816 */ /* 0x000fe20000000009 */
[----:B------:R-:W-:Y:S01]  /*1b480*/  IMAD.MOV.U32 R13, RZ, RZ, R25 ;  /* 0x000000ffff0d7224 */ /* 0x000fe200078e0019 */
[----:B------:R-:W-:Y:S01]  /*1b490*/  @!P1 MOV R21, R7 ;  /* 0x0000000700159202 */ /* 0x000fe20000000f00 */
[----:B------:R-:W-:Y:S02]  /*1b4a0*/  @!P1 IMAD.MOV.U32 R28, RZ, RZ, R4 ;  /* 0x000000ffff1c9224 */ /* 0x000fe400078e0004 */
[----:B------:R-:W-:Y:S02]  /*1b4b0*/  @!P1 IMAD.MOV.U32 R29, RZ, RZ, R5 ;  /* 0x000000ffff1d9224 */ /* 0x000fe400078e0005 */
[----:B------:R-:W-:Y:S02]  /*1b4c0*/  @!P1 IMAD.MOV.U32 R20, RZ, RZ, R6 ;  /* 0x000000ffff149224 */ /* 0x000fe400078e0006 */
[----:B------:R-:W-:-:S07]  /*1b4d0*/  IMAD.MOV.U32 R0, RZ, RZ, R14 ;  /* 0x000000ffff007224 */ /* 0x000fce00078e000e */
[----:B------:R-:W-:Y:S05]  /*1b4e0*/  WARPSYNC.COLLECTIVE R15, `(.L_x_14571) ;  /* 0x000000000f087348 */ /* 0x000fea0003c00000 */
[----:B------:R0:W1:Y:S02]  /*1b4f0*/  SHFL.IDX P6, R14, R13, R12, R11 ;  /* 0x0000000c0d0e7389 */ /* 0x00006400000c000b */
[----:B01----:R-:W-:Y:S01]  /*1b500*/  ENDCOLLECTIVE ;  /* 0x000000000000791b */ /* 0x003fe20003800000 */
.L_x_14571:
[----:B------:R-:W-:Y:S02]  /*1b510*/  IMAD.MOV.U32 R4, RZ, RZ, R28 ;  /* 0x000000ffff047224 */ /* 0x000fe400078e001c */
[----:B------:R-:W-:Y:S02]  /*1b520*/  IMAD.MOV.U32 R5, RZ, RZ, R29 ;  /* 0x000000ffff057224 */ /* 0x000fe400078e001d */
[----:B------:R-:W-:Y:S02]  /*1b530*/  IMAD.MOV.U32 R6, RZ, RZ, R20 ;  /* 0x000000ffff067224 */ /* 0x000fe400078e0014 */
[----:B------:R-:W-:-:S03]  /*1b540*/  IMAD.MOV.U32 R7, RZ, RZ, R21 ;  /* 0x000000ffff077224 */ /* 0x000fc600078e0015 */
[----:B------:R-:W-:Y:S02]  /*1b550*/  PRMT R46, R4, 0x5410, R6 ;  /* 0x00005410042e7816 */ /* 0x000fe40000000006 */
[----:B------:R-:W-:Y:S02]  /*1b560*/  PRMT R40, R5, 0x5410, R7 ;  /* 0x0000541005287816 */ /* 0x000fe40000000007 */
[----:B------:R-:W-:Y:S01]  /*1b570*/  CS2R R4, SRZ ;  /* 0x0000000000047805 */ /* 0x000fe2000001ff00 */
[----:B------:R-:W-:Y:S02]  /*1b580*/  IMAD.MOV.U32 R13, RZ, RZ, R24 ;  /* 0x000000ffff0d7224 */ /* 0x000fe400078e0018 */
[----:B------:R-:W-:-:S07]  /*1b590*/  IMAD.MOV.U32 R3, RZ, RZ, R14 ;  /* 0x000000ffff037224 */ /* 0x000fce00078e000e */
[----:B------:R-:W-:Y:S05]  /*1b5a0*/  WARPSYNC.COLLECTIVE R15, `(.L_x_14572) ;  /* 0x000000000f087348 */ /* 0x000fea0003c00000 */
[----:B------:R0:W1:Y:S02]  /*1b5b0*/  SHFL.IDX P6, R14, R13, R12, R11 ;  /* 0x0000000c0d0e7389 */ /* 0x00006400000c000b */
[----:B01----:R-:W-:Y:S01]  /*1b5c0*/  ENDCOLLECTIVE ;  /* 0x000000000000791b */ /* 0x003fe20003800000 */
.L_x_14572:
[----:B------:R-:W-:Y:S01]  /*1b5d0*/  IMAD.MOV.U32 R13, RZ, RZ, R27 ;  /* 0x000000ffff0d7224 */ /* 0x000fe200078e001b */
[----:B------:R-:W-:-:S07]  /*1b5e0*/  MOV R24, R14 ;  /* 0x0000000e00187202 */ /* 0x000fce0000000f00 */
[----:B------:R-:W-:Y:S05]  /*1b5f0*/  WARPSYNC.COLLECTIVE R15, `(.L_x_14573) ;  /* 0x000000000f087348 */ /* 0x000fea0003c00000 */
[----:B------:R0:W1:Y:S02]  /*1b600*/  SHFL.IDX P6, R14, R13, R12, R11 ;  /* 0x0000000c0d0e7389 */ /* 0x00006400000c000b */
[----:B01----:R-:W-:Y:S01]  /*1b610*/  ENDCOLLECTIVE ;  /* 0x000000000000791b */ /* 0x003fe20003800000 */
.L_x_14573:
[----:B------:R-:W-:Y:S05]  /*1b620*/  BRA `(.L_x_14574) ;  /* 0xfffffecc00987947 */ /* 0x000fea000383ffff */
.L_x_14337:
[----:B0-----:R0:W1:Y:S02]  /*1b630*/  SYNCS.PHASECHK.TRANS64.TRYWAIT P1, [R19+URZ+0x22800], R12 ;  /* 0x0228000c130075a7 */ /* 0x001064000802017f */
[----:B-1----:R-:W-:Y:S05]  /*1b640*/  @!P1 NANOSLEEP.SYNCS 0x989680 ;  /* 0x009896800000995d */ /* 0x002fea0003900000 */
[----:B------:R-:W1:Y:S02]  /*1b650*/  @!P1 SYNCS.PHASECHK.TRANS64 P1, [R19+URZ+0x22800], R12 ;  /* 0x0228000c130095a7 */ /* 0x000e64000802007f */
[----:B-1----:R-:W-:Y:S05]  /*1b660*/  @!P1 BRA `(.L_x_14337) ;  /* 0xfffffffc00f09947 */ /* 0x002fea000383ffff */
[----:B------:R-:W-:Y:S05]  /*1b670*/  BRA `(.L_x_14575) ;  /* 0xfffffed000347947 */ /* 0x000fea000383ffff */
.L_x_14343:
[----:B--2---:R2:W3:Y:S02]  /*1b680*/  SYNCS.PHASECHK.TRANS64.TRYWAIT P1, [R9+URZ+0x22830], R72 ;  /* 0x02283048090075a7 */ /* 0x0044e4000802017f */
[----:B---3--:R-:W-:Y:S05]  /*1b690*/  @!P1 NANOSLEEP.SYNCS 0x989680 ;  /* 0x009896800000995d */ /* 0x008fea0003900000 */
[----:B------:R-:W3:Y:S02]  /*1b6a0*/  @!P1 SYNCS.PHASECHK.TRANS64 P1, [R9+URZ+0x22830], R72 ;  /* 0x02283048090095a7 */ /* 0x000ee4000802007f */
[----:B---3--:R-:W-:Y:S05]  /*1b6b0*/  @!P1 BRA `(.L_x_14343) ;  /* 0xfffffffc00f09947 */ /* 0x008fea000383ffff */
[----:B------:R-:W-:Y:S05]  /*1b6c0*/  BRA `(.L_x_14342) ;  /* 0xfffffedc00d07947 */ /* 0x000fea000383ffff */
.L_x_14349:
[----:B-1----:R1:W2:Y:S02]  /*1b6d0*/  SYNCS.PHASECHK.TRANS64.TRYWAIT P1, [R9+URZ+0x22850], R72 ;  /* 0x02285048090075a7 */ /* 0x0022a4000802017f */
[----:B--2---:R-:W-:Y:S05]  /*1b6e0*/  @!P1 NANOSLEEP.SYNCS 0x989680 ;  /* 0x009896800000995d */ /* 0x004fea0003900000 */
[----:B------:R-:W2:Y:S02]  /*1b6f0*/  @!P1 SYNCS.PHASECHK.TRANS64 P1, [R9+URZ+0x22850], R72 ;  /* 0x02285048090095a7 */ /* 0x000ea4000802007f */
[----:B--2---:R-:W-:Y:S05]  /*1b700*/  @!P1 BRA `(.L_x_14349) ;  /* 0xfffffffc00f09947 */ /* 0x004fea000383ffff */
[----:B------:R-:W-:Y:S05]  /*1b710*/  BRA `(.L_x_14348) ;  /* 0xfffffef800147947 */ /* 0x000fea000383ffff */
.L_x_14355:
[----:B-1----:R1:W2:Y:S02]  /*1b720*/  SYNCS.PHASECHK.TRANS64.TRYWAIT P1, [R14+URZ+0x22830], R15 ;  /* 0x0228300f0e0075a7 */ /* 0x0022a4000802017f */
[----:B--2---:R-:W-:Y:S05]  /*1b730*/  @!P1 NANOSLEEP.SYNCS 0x989680 ;  /* 0x009896800000995d */ /* 0x004fea0003900000 */
[----:B------:R-:W2:Y:S02]  /*1b740*/  @!P1 SYNCS.PHASECHK.TRANS64 P1, [R14+URZ+0x22830], R15 ;  /* 0x0228300f0e0095a7 */ /* 0x000ea4000802007f */
[----:B--2---:R-:W-:Y:S05]  /*1b750*/  @!P1 BRA `(.L_x_14355) ;  /* 0xfffffffc00f09947 */ /* 0x004fea000383ffff */
[----:B------:R-:W-:Y:S05]  /*1b760*/  BRA `(.L_x_14354) ;  /* 0xfffffefc007c7947 */ /* 0x000fea000383ffff */
.L_x_14361:
[----:B-1----:R1:W2:Y:S02]  /*1b770*/  SYNCS.PHASECHK.TRANS64.TRYWAIT P1, [R14+URZ+0x22850], R15 ;  /* 0x0228500f0e0075a7 */ /* 0x0022a4000802017f */
[----:B--2---:R-:W-:Y:S05]  /*1b780*/  @!P1 NANOSLEEP.SYNCS 0x989680 ;  /* 0x009896800000995d */ /* 0x004fea0003900000 */
[----:B------:R-:W2:Y:S02]  /*1b790*/  @!P1 SYNCS.PHASECHK.TRANS64 P1, [R14+URZ+0x22850], R15 ;  /* 0x0228500f0e0095a7 */ /* 0x000ea4000802007f */
[----:B--2---:R-:W-:Y:S05]  /*1b7a0*/  @!P1 BRA `(.L_x_14361) ;  /* 0xfffffffc00f09947 */ /* 0x004fea000383ffff */
[----:B------:R-:W-:Y:S05]  /*1b7b0*/  BRA `(.L_x_14360) ;  /* 0xffffff1c00dc7947 */ /* 0x000fea000383ffff */
.L_x_14368:
[----:B-1----:R1:W2:Y:S02]  /*1b7c0*/  SYNCS.PHASECHK.TRANS64.TRYWAIT P1, [R14+URZ+0x22830], R15 ;  /* 0x0228300f0e0075a7 */ /* 0x0022a4000802017f */
[----:B--2---:R-:W-:Y:S05]  /*1b7d0*/  @!P1 NANOSLEEP.SYNCS 0x989680 ;  /* 0x009896800000995d */ /* 0x004fea0003900000 */
[----:B------:R-:W2:Y:S02]  /*1b7e0*/  @!P1 SYNCS.PHASECHK.TRANS64 P1, [R14+URZ+0x22830], R15 ;  /* 0x0228300f0e0095a7 */ /* 0x000ea4000802007f */
[----:B--2---:R-:W-:Y:S05]  /*1b7f0*/  @!P1 BRA `(.L_x_14368) ;  /* 0xfffffffc00f09947 */ /* 0x004fea000383ffff */
[----:B------:R-:W-:Y:S05]  /*1b800*/  BRA `(.L_x_14367) ;  /* 0xffffff2400207947 */ /* 0x000fea000383ffff */
.L_x_14374:
[----:B-1----:R1:W3:Y:S02]  /*1b810*/  SYNCS.PHASECHK.TRANS64.TRYWAIT P1, [R14+URZ+0x22850], R15 ;  /* 0x0228500f0e0075a7 */ /* 0x0022e4000802017f */
[----:B---3--:R-:W-:Y:S05]  /*1b820*/  @!P1 NANOSLEEP.SYNCS 0x989680 ;  /* 0x009896800000995d */ /* 0x008fea0003900000 */
[----:B------:R-:W3:Y:S02]  /*1b830*/  @!P1 SYNCS.PHASECHK.TRANS64 P1, [R14+URZ+0x22850], R15 ;  /* 0x0228500f0e0095a7 */ /* 0x000ee4000802007f */
[----:B---3--:R-:W-:Y:S05]  /*1b840*/  @!P1 BRA `(.L_x_14374) ;  /* 0xfffffffc00f09947 */ /* 0x008fea000383ffff */
[----:B------:R-:W-:Y:S05]  /*1b850*/  BRA `(.L_x_14373) ;  /* 0xffffff3c00887947 */ /* 0x000fea000383ffff */
.L_x_14390:
[----:B------:R-:W-:Y:S01]  /*1b860*/  IMAD.MOV.U32 R13, RZ, RZ, R4 ;  /* 0x000000ffff0d7224 */ /* 0x000fe200078e0004 */
[----:B------:R-:W-:Y:S01]  /*1b870*/  MOV R11, 0x181f ;  /* 0x0000181f000b7802 */ /* 0x000fe20000000f00 */
[----:B------:R-:W-:Y:S02]  /*1b880*/  IMAD.MOV.U32 R12, RZ, RZ, RZ ;  /* 0x000000ffff0c7224 */ /* 0x000fe400078e00ff */
[----:B------:R-:W-:-:S07]  /*1b890*/  IMAD.MOV.U32 R15, RZ, RZ, -0x1 ;  /* 0xffffffffff0f7424 */ /* 0x000fce00078e00ff */
[----:B-1----:R-:W-:Y:S05]  /*1b8a0*/  WARPSYNC.COLLECTIVE R15, `(.L_x_14576) ;  /* 0x000000000f087348 */ /* 0x002fea0003c00000 */
[----:B------:R0:W2:Y:S02]  /*1b8b0*/  SHFL.IDX P6, R14, R13, R12, R11 ;  /* 0x0000000c0d0e7389 */ /* 0x0000a400000c000b */
[----:B012---:R-:W-:Y:S01]  /*1b8c0*/  ENDCOLLECTIVE ;  /* 0x000000000000791b */ /* 0x007fe20003800000 */
.L_x_14576:
[----:B------:R-:W-:Y:S02]  /*1b8d0*/  IMAD.MOV.U32 R13, RZ, RZ, R3 ;  /* 0x000000ffff0d7224 */ /* 0x000fe400078e0003 */
[----:B------:R-:W-:-:S07]  /*1b8e0*/  IMAD.MOV.U32 R0, RZ, RZ, R14 ;  /* 0x000000ffff007224 */ /* 0x000fce00078e000e */
[----:B------:R-:W-:Y:S05]  /*1b8f0*/  WARPSYNC.COLLECTIVE R15, `(.L_x_14577) ;  /* 0x000000000f087348 */ /* 0x000fea0003c00000 */
[----:B------:R0:W1:Y:S02]  /*1b900*/  SHFL.IDX P6, R14, R13, R12, R11 ;  /* 0x0000000c0d0e7389 */ /* 0x00006400000c000b */
[----:B01----:R-:W-:Y:S01]  /*1b910*/  ENDCOLLECTIVE ;  /* 0x000000000000791b */ /* 0x003fe20003800000 */
.L_x_14577:
[----:B------:R-:W-:Y:S05]  /*1b920*/  BRA `(.L_x_14578) ;  /* 0xffffff7400247947 */ /* 0x000fea000383ffff */
.L_x_14393:
[----:B------:R-:W-:Y:S01]  /*1b930*/  BSSY B1, `(.L_x_14579) ;  /* 0x0000008000017945 */ /* 0x000fe20003800000 */
[----:B----4-:R-:W-:Y:S01]  /*1b940*/  IMAD.MOV.U32 R13, RZ, RZ, R4 ;  /* 0x000000ffff0d7224 */ /* 0x010fe200078e0004 */
[----:B------:R-:W-:Y:S01]  /*1b950*/  MOV R15, 0xffffffff ;  /* 0xffffffff000f7802 */ /* 0x000fe20000000f00 */
[----:B------:R-:W-:Y:S02]  /*1b960*/  IMAD.MOV.U32 R12, RZ, RZ, 0x1 ;  /* 0x00000001ff0c7424 */ /* 0x000fe400078e00ff */
[----:B------:R-:W-:-:S07]  /*1b970*/  IMAD.MOV.U32 R11, RZ, RZ, 0x181f ;  /* 0x0000181fff0b7424 */ /* 0x000fce00078e00ff */
[----:B0123--:R-:W-:Y:S05]  /*1b980*/  WARPSYNC.COLLECTIVE R15, `(.L_x_14580) ;  /* 0x000000000f087348 */ /* 0x00ffea0003c00000 */
[----:B---3--:R3:W4:Y:S02]  /*1b990*/  SHFL.IDX P6, R14, R13, R12, R11 ;  /* 0x0000000c0d0e7389 */ /* 0x00872400000c000b */
[----:B01234-:R-:W-:Y:S01]  /*1b9a0*/  ENDCOLLECTIVE ;  /* 0x000000000000791b */ /* 0x01ffe20003800000 */
.L_x_14580:
[----:B------:R-:W-:Y:S05]  /*1b9b0*/  BSYNC B1 ;  /* 0x0000000000017941 */ /* 0x000fea0003800000 */
.L_x_14579:
        /* <DEDUP_REMOVED lines=8> */
.L_x_14581:
[----:B------:R-:W-:Y:S05]  /*1ba40*/  BRA `(.L_x_14582) ;  /* 0xffffff7400707947 */ /* 0x000fea000383ffff */
.L_x_14396:
        /* <DEDUP_REMOVED lines=8> */
.L_x_14584:
[----:B------:R-:W-:Y:S05]  /*1bad0*/  BSYNC B1 ;  /* 0x0000000000017941 */ /* 0x000fea0003800000 */
.L_x_14583:
        /* <DEDUP_REMOVED lines=8> */
.L_x_14585:
[----:B------:R-:W-:Y:S05]  /*1bb60*/  BRA `(.L_x_14586) ;  /* 0xffffff7400b87947 */ /* 0x000fea000383ffff */
.L_x_14399:
        /* <DEDUP_REMOVED lines=8> */
.L_x_14588:
[----:B------:R-:W-:Y:S05]  /*1bbf0*/  BSYNC B1 ;  /* 0x0000000000017941 */ /* 0x000fea0003800000 */
.L_x_14587:
        /* <DEDUP_REMOVED lines=8> */
.L_x_14589:
[----:B------:R-:W-:Y:S05]  /*1bc80*/  BRA `(.L_x_14590) ;  /* 0xffffff7800007947 */ /* 0x000fea000383ffff */
.L_x_14416:
        /* <DEDUP_REMOVED lines=11> */
.L_x_14592:
[----:B------:R-:W-:Y:S05]  /*1bd40*/  BSYNC B1 ;  /* 0x0000000000017941 */ /* 0x000fea0003800000 */
.L_x_14591:
[----:B------:R-:W-:Y:S05]  /*1bd50*/  BRA `(.L_x_14593) ;  /* 0xffffff8c008c7947 */ /* 0x000fea000383ffff */
.L_x_14418:
[----:B------:R-:W-:Y:S01]  /*1bd60*/  BSSY B1, `(.L_x_14594) ;  /* 0x0000006000017945 */ /* 0x000fe20003800000 */
[----:B------:R-:W-:-:S07]  /*1bd70*/  MOV R15, 0xffffffff ;  /* 0xffffffff000f7802 */ /* 0x000fce0000000f00 */
[----:B012---:R-:W-:Y:S05]  /*1bd80*/  WARPSYNC.COLLECTIVE R15, `(.L_x_14595) ;  /* 0x000000000f0c7348 */ /* 0x007fea0003c00000 */
[----:B------:R-:W-:Y:S02]  /*1bd90*/  ELECT P6, UR62, PT ;  /* 0x00000000003e782f */ /* 0x000fe400038c0000 */
[----:B------:R-:W-:Y:S01]  /*1bda0*/  MOV R14, UR62 ;  /* 0x0000003e000e7c02 */ /* 0x000fe20008000f00 */
[----:B012---:R-:W-:Y:S10]  /*1bdb0*/  ENDCOLLECTIVE ;  /* 0x000000000000791b */ /* 0x007ff40003800000 */
.L_x_14595:
[----:B------:R-:W-:Y:S05]  /*1bdc0*/  BSYNC B1 ;  /* 0x0000000000017941 */ /* 0x000fea0003800000 */
.L_x_14594:
[----:B------:R-:W-:Y:S05]  /*1bdd0*/  BRA `(.L_x_14417) ;  /* 0xffffff8c00847947 */ /* 0x000fea000383ffff */
.L_x_14420:
[----:B0-----:R0:W2:Y:S02]  /*1bde0*/  SYNCS.PHASECHK.TRANS64.TRYWAIT P0, [R23+URZ+0x22820], R3 ;  /* 0x02282003170075a7 */ /* 0x0010a4000800017f */
[----:B--2---:R-:W-:Y:S05]  /*1bdf0*/  @!P0 NANOSLEEP.SYNCS 0x989680 ;  /* 0x009896800000895d */ /* 0x004fea0003900000 */
[----:B------:R-:W2:Y:S02]  /*1be00*/  @!P0 SYNCS.PHASECHK.TRANS64 P0, [R23+URZ+0x22820], R3 ;  /* 0x02282003170085a7 */ /* 0x000ea4000800007f */
[----:B--2---:R-:W-:Y:S05]  /*1be10*/  @!P0 BRA `(.L_x_14420) ;  /* 0xfffffffc00f08947 */ /* 0x004fea000383ffff */
[----:B------:R-:W-:Y:S05]  /*1be20*/  BRA `(.L_x_14596) ;  /* 0xffffff8c00947947 */ /* 0x000fea000383ffff */
.L_x_14424:
[----:B0-----:R0:W2:Y:S02]  /*1be30*/  SYNCS.PHASECHK.TRANS64.TRYWAIT P0, [R3+URZ+0x228a0], R8 ;  /* 0x0228a008030075a7 */ /* 0x0010a4000800017f */
[----:B--2---:R-:W-:Y:S05]  /*1be40*/  @!P0 NANOSLEEP.SYNCS 0x989680 ;  /* 0x009896800000895d */ /* 0x004fea0003900000 */
[----:B------:R-:W2:Y:S02]  /*1be50*/  @!P0 SYNCS.PHASECHK.TRANS64 P0, [R3+URZ+0x228a0], R8 ;  /* 0x0228a008030085a7 */ /* 0x000ea4000800007f */
[----:B--2---:R-:W-:Y:S05]  /*1be60*/  @!P0 BRA `(.L_x_14424) ;  /* 0xfffffffc00f08947 */ /* 0x004fea000383ffff */
[----:B------:R-:W-:Y:S05]  /*1be70*/  BRA `(.L_x_14597) ;  /* 0xffffff8c00ac7947 */ /* 0x000fea000383ffff */
.L_x_14429:
[----:B-1----:R1:W2:Y:S02]  /*1be80*/  SYNCS.PHASECHK.TRANS64.TRYWAIT P0, [R3+URZ+0x228c0], R8 ;  /* 0x0228c008030075a7 */ /* 0x0022a4000800017f */
[----:B--2---:R-:W-:Y:S05]  /*1be90*/  @!P0 NANOSLEEP.SYNCS 0x989680 ;  /* 0x009896800000895d */ /* 0x004fea0003900000 */
[----:B------:R-:W2:Y:S02]  /*1bea0*/  @!P0 SYNCS.PHASECHK.TRANS64 P0, [R3+URZ+0x228c0], R8 ;  /* 0x0228c008030085a7 */ /* 0x000ea4000800007f */
[----:B--2---:R-:W-:Y:S05]  /*1beb0*/  @!P0 BRA `(.L_x_14429) ;  /* 0xfffffffc00f08947 */ /* 0x004fea000383ffff */
[----:B------:R-:W-:Y:S05]  /*1bec0*/  BRA `(.L_x_14598) ;  /* 0xffffff9000287947 */ /* 0x000fea000383ffff */
.L_x_14439:
[----:B0-----:R0:W2:Y:S02]  /*1bed0*/  SYNCS.PHASECHK.TRANS64.TRYWAIT P1, [R8+URZ+0x228a0], R2 ;  /* 0x0228a002080075a7 */ /* 0x0010a4000802017f */
[----:B--2---:R-:W-:Y:S05]  /*1bee0*/  @!P1 NANOSLEEP.SYNCS 0x989680 ;  /* 0x009896800000995d */ /* 0x004fea0003900000 */
[----:B------:R-:W2:Y:S02]  /*1bef0*/  @!P1 SYNCS.PHASECHK.TRANS64 P1, [R8+URZ+0x228a0], R2 ;  /* 0x0228a002080095a7 */ /* 0x000ea4000802007f */
[----:B--2---:R-:W-:Y:S05]  /*1bf00*/  @!P1 BRA `(.L_x_14439) ;  /* 0xfffffffc00f09947 */ /* 0x004fea000383ffff */
[----:B------:R-:W-:Y:S05]  /*1bf10*/  BRA `(.L_x_14599) ;  /* 0xffffff94009c7947 */ /* 0x000fea000383ffff */
.L_x_14444:
[----:B-1----:R1:W2:Y:S02]  /*1bf20*/  SYNCS.PHASECHK.TRANS64.TRYWAIT P1, [R8+URZ+0x228c0], R2 ;  /* 0x0228c002080075a7 */ /* 0x0022a4000802017f */
[----:B--2---:R-:W-:Y:S05]  /*1bf30*/  @!P1 NANOSLEEP.SYNCS 0x989680 ;  /* 0x009896800000995d */ /* 0x004fea0003900000 */
[----:B------:R-:W2:Y:S02]  /*1bf40*/  @!P1 SYNCS.PHASECHK.TRANS64 P1, [R8+URZ+0x228c0], R2 ;  /* 0x0228c002080095a7 */ /* 0x000ea4000802007f */
[----:B--2---:R-:W-:Y:S05]  /*1bf50*/  @!P1 BRA `(.L_x_14444) ;  /* 0xfffffffc00f09947 */ /* 0x004fea000383ffff */
[----:B------:R-:W-:Y:S05]  /*1bf60*/  BRA `(.L_x_14600) ;  /* 0xffffff9800147947 */ /* 0x000fea000383ffff */
.L_x_14460:
        /* <DEDUP_REMOVED lines=11> */
.L_x_14602:
[----:B------:R-:W-:Y:S05]  /*1c020*/  BSYNC B0 ;  /* 0x0000000000007941 */ /* 0x000fea0003800000 */
.L_x_14601:
[----:B------:R-:W-:Y:S05]  /*1c030*/  BRA `(.L_x_14603) ;  /* 0xffffffa400c87947 */ /* 0x000fea000383ffff */
.L_x_14463:
[----:B0-----:R0:W1:Y:S02]  /*1c040*/  SYNCS.PHASECHK.TRANS64.TRYWAIT P0, [R32+URZ+0x22840], R0 ;  /* 0x02284000200075a7 */ /* 0x001064000800017f */
[----:B-1----:R-:W-:Y:S05]  /*1c050*/  @!P0 NANOSLEEP.SYNCS 0x989680 ;  /* 0x009896800000895d */ /* 0x002fea0003900000 */
[----:B------:R-:W1:Y:S02]  /*1c060*/  @!P0 SYNCS.PHASECHK.TRANS64 P0, [R32+URZ+0x22840], R0 ;  /* 0x02284000200085a7 */ /* 0x000e64000800007f */
[----:B-1----:R-:W-:Y:S05]  /*1c070*/  @!P0 BRA `(.L_x_14463) ;  /* 0xfffffffc00f08947 */ /* 0x002fea000383ffff */
[----:B------:R-:W-:Y:S05]  /*1c080*/  BRA `(.L_x_14604) ;  /* 0xffffffa400ec7947 */ /* 0x000fea000383ffff */
.L_x_14464:
        /* <DEDUP_REMOVED lines=8> */
.L_x_14606:
[----:B------:R-:W-:Y:S05]  /*1c110*/  BSYNC B0 ;  /* 0x0000000000007941 */ /* 0x000fea0003800000 */
.L_x_14605:
        /* <DEDUP_REMOVED lines=9> */
.L_x_14607:
[----:B------:R-:W-:Y:S02]  /*1c1b0*/  IMAD.MOV.U32 R13, RZ, RZ, R4 ;  /* 0x000000ffff0d7224 */ /* 0x000fe400078e0004 */
[----:B------:R-:W-:Y:S01]  /*1c1c0*/  IMAD.MOV.U32 R12, RZ, RZ, 0x1 ;  /* 0x00000001ff0c7424 */ /* 0x000fe200078e00ff */
[----:B------:R-:W-:-:S07]  /*1c1d0*/  MOV R3, R14 ;  /* 0x0000000e00037202 */ /* 0x000fce0000000f00 */
[----:B------:R-:W-:Y:S05]  /*1c1e0*/  WARPSYNC.COLLECTIVE R15, `(.L_x_14608) ;  /* 0x000000000f087348 */ /* 0x000fea0003c00000 */
[----:B------:R0:W1:Y:S02]  /*1c1f0*/  SHFL.IDX P6, R14, R13, R12, R11 ;  /* 0x0000000c0d0e7389 */ /* 0x00006400000c000b */
[----:B01----:R-:W-:Y:S01]  /*1c200*/  ENDCOLLECTIVE ;  /* 0x000000000000791b */ /* 0x003fe20003800000 */
.L_x_14608:
        /* <DEDUP_REMOVED lines=15> */
.L_x_14609:
[----:B------:R-:W-:Y:S02]  /*1c300*/  @P0 IMAD R6, R5, 0x2, R23 ;  /* 0x0000000205060824 */ /* 0x000fe400078e0217 */
[----:B------:R-:W-:Y:S02]  /*1c310*/  IMAD.MOV.U32 R13, RZ, RZ, R4 ;  /* 0x000000ffff0d7224 */ /* 0x000fe400078e0004 */
[----:B------:R-:W-:Y:S01]  /*1c320*/  IMAD.MOV.U32 R12, RZ, RZ, 0x2 ;  /* 0x00000002ff0c7424 */ /* 0x000fe200078e00ff */
[----:B------:R-:W-:-:S07]  /*1c330*/  MOV R3, R14 ;  /* 0x0000000e00037202 */ /* 0x000fce0000000f00 */
[----:B------:R-:W-:Y:S05]  /*1c340*/  WARPSYNC.COLLECTIVE R15, `(.L_x_14610) ;  /* 0x000000000f087348 */ /* 0x000fea0003c00000 */
[----:B------:R0:W1:Y:S02]  /*1c350*/  SHFL.IDX P6, R14, R13, R12, R11 ;  /* 0x0000000c0d0e7389 */ /* 0x00006400000c000b */
[----:B01----:R-:W-:Y:S01]  /*1c360*/  ENDCOLLECTIVE ;  /* 0x000000000000791b */ /* 0x003fe20003800000 */
.L_x_14610:
        /* <DEDUP_REMOVED lines=15> */
.L_x_14611:
[----:B------:R-:W-:Y:S02]  /*1c460*/  @P0 IMAD R6, R5, 0x2, R23 ;  /* 0x0000000205060824 */ /* 0x000fe400078e0217 */
[----:B------:R-:W-:Y:S02]  /*1c470*/  IMAD.MOV.U32 R13, RZ, RZ, R4 ;  /* 0x000000ffff0d7224 */ /* 0x000fe400078e0004 */
[----:B------:R-:W-:Y:S01]  /*1c480*/  IMAD.MOV.U32 R12, RZ, RZ, 0x3 ;  /* 0x00000003ff0c7424 */ /* 0x000fe200078e00ff */
[----:B------:R-:W-:-:S07]  /*1c490*/  MOV R3, R14 ;  /* 0x0000000e00037202 */ /* 0x000fce0000000f00 */
[----:B------:R-:W-:Y:S05]  /*1c4a0*/  WARPSYNC.COLLECTIVE R15, `(.L_x_14612) ;  /* 0x000000000f087348 */ /* 0x000fea0003c00000 */
[----:B------:R0:W1:Y:S02]  /*1c4b0*/  SHFL.IDX P6, R14, R13, R12, R11 ;  /* 0x0000000c0d0e7389 */ /* 0x00006400000c000b */
[----:B01----:R-:W-:Y:S01]  /*1c4c0*/  ENDCOLLECTIVE ;  /* 0x000000000000791b */ /* 0x003fe20003800000 */
.L_x_14612:
        /* <DEDUP_REMOVED lines=15> */
.L_x_14613:
[----:B------:R-:W-:Y:S02]  /*1c5c0*/  @P0 IMAD R6, R5, 0x2, R23 ;  /* 0x0000000205060824 */ /* 0x000fe400078e0217 */
[----:B------:R-:W-:Y:S02]  /*1c5d0*/  IMAD.MOV.U32 R13, RZ, RZ, R4 ;  /* 0x000000ffff0d7224 */ /* 0x000fe400078e0004 */
[----:B------:R-:W-:Y:S01]  /*1c5e0*/  IMAD.MOV.U32 R12, RZ, RZ, 0x4 ;  /* 0x00000004ff0c7424 */ /* 0x000fe200078e00ff */
[----:B------:R-:W-:-:S07]  /*1c5f0*/  MOV R3, R14 ;  /* 0x0000000e00037202 */ /* 0x000fce0000000f00 */
[----:B------:R-:W-:Y:S05]  /*1c600*/  WARPSYNC.COLLECTIVE R15, `(.L_x_14614) ;  /* 0x000000000f087348 */ /* 0x000fea0003c00000 */
[----:B------:R0:W1:Y:S02]  /*1c610*/  SHFL.IDX P6, R14, R13, R12, R11 ;  /* 0x0000000c0d0e7389 */ /* 0x00006400000c000b */
[----:B01----:R-:W-:Y:S01]  /*1c620*/  ENDCOLLECTIVE ;  /* 0x000000000000791b */ /* 0x003fe20003800000 */
.L_x_14614:
        /* <DEDUP_REMOVED lines=15> */
.L_x_14615:
[----:B------:R-:W-:Y:S02]  /*1c720*/  @P0 IMAD R6, R5, 0x2, R23 ;  /* 0x0000000205060824 */ /* 0x000fe400078e0217 */
[----:B------:R-:W-:Y:S02]  /*1c730*/  IMAD.MOV.U32 R13, RZ, RZ, R4 ;  /* 0x000000ffff0d7224 */ /* 0x000fe400078e0004 */
[----:B------:R-:W-:Y:S01]  /*1c740*/  IMAD.MOV.U32 R12, RZ, RZ, 0x5 ;  /* 0x00000005ff0c7424 */ /* 0x000fe200078e00ff */
[----:B------:R-:W-:-:S07]  /*1c750*/  MOV R3, R14 ;  /* 0x0000000e00037202 */ /* 0x000fce0000000f00 */
[----:B------:R-:W-:Y:S05]  /*1c760*/  WARPSYNC.COLLECTIVE R15, `(.L_x_14616) ;  /* 0x000000000f087348 */ /* 0x000fea0003c00000 */
[----:B------:R0:W1:Y:S02]  /*1c770*/  SHFL.IDX P6, R14, R13, R12, R11 ;  /* 0x0000000c0d0e7389 */ /* 0x00006400000c000b */
[----:B01----:R-:W-:Y:S01]  /*1c780*/  ENDCOLLECTIVE ;  /* 0x000000000000791b */ /* 0x003fe20003800000 */
.L_x_14616:
        /* <DEDUP_REMOVED lines=14> */
.L_x_14617:
[----:B------:R-:W-:Y:S01]  /*1c870*/  MOV R0, R14 ;  /* 0x0000000e00007202 */ /* 0x000fe20000000f00 */
[----:B------:R-:W-:Y:S06]  /*1c880*/  BRA `(.L_x_14618) ;  /* 0xffffffa400487947 */ /* 0x000fec000383ffff */
.L_x_14469:
[----:B------:R-:W-:Y:S02]  /*1c890*/  IMAD.MOV.U32 R13, RZ, RZ, R4 ;  /* 0x000000ffff0d7224 */ /* 0x000fe400078e0004 */
[----:B------:R-:W-:Y:S02]  /*1c8a0*/  IMAD.MOV.U32 R12, RZ, RZ, RZ ;  /* 0x000000ffff0c7224 */ /* 0x000fe400078e00ff */
[----:B------:R-:W-:Y:S02]  /*1c8b0*/  IMAD.MOV.U32 R11, RZ, RZ, 0x181f ;  /* 0x0000181fff0b7424 */ /* 0x000fe400078e00ff */
[----:B------:R-:W-:Y:S02]  /*1c8c0*/  IMAD.MOV.U32 R15, RZ, RZ, -0x1 ;  /* 0xffffffffff0f7424 */ /* 0x000fe400078e00ff */
[----:B-----5:R-:W-:Y:S02]  /*1c8d0*/  IMAD R5, R20, R7, RZ ;  /* 0x0000000714057224 */ /* 0x020fe400078e02ff */
[----:B------:R-:W-:-:S07]  /*1c8e0*/  IMAD R17, R17, 0x80, R10 ;  /* 0x0000008011117824 */ /* 0x000fce00078e020a */
[----:B-1----:R-:W-:Y:S05]  /*1c8f0*/  WARPSYNC.COLLECTIVE R15, `(.L_x_14619) ;  /* 0x000000000f087348 */ /* 0x002fea0003c00000 */
[----:B------:R0:W2:Y:S02]  /*1c900*/  SHFL.IDX P6, R14, R13, R12, R11 ;  /* 0x0000000c0d0e7389 */ /* 0x0000a400000c000b */
[----:B012---:R-:W-:Y:S01]  /*1c910*/  ENDCOLLECTIVE ;  /* 0x000000000000791b */ /* 0x007fe20003800000 */
.L_x_14619:
[C---:B------:R-:W-:Y:S01]  /*1c920*/  VIADD R6, R17.reuse, 0x10 ;  /* 0x0000001011067836 */ /* 0x040fe20000000000 */
[----:B------:R-:W-:Y:S01]  /*1c930*/  ISETP.GE.AND P0, PT, R17, R5, PT ;  /* 0x000000051100720c */ /* 0x000fe20003f06270 */
[----:B------:R-:W-:Y:S02]  /*1c940*/  IMAD.MOV.U32 R13, RZ, RZ, R0 ;  /* 0x000000ffff0d7224 */ /* 0x000fe400078e0000 */
[----:B------:R-:W-:-:S10]  /*1c950*/  IMAD.MOV.U32 R2, RZ, RZ, R14 ;  /* 0x000000ffff027224 */ /* 0x000fd400078e000e */
[----:B------:R-:W-:Y:S05]  /*1c960*/  WARPSYNC.COLLECTIVE R15, `(.L_x_14620) ;  /* 0x000000000f087348 */ /* 0x000fea0003c00000 */
[----:B------:R0:W1:Y:S02]  /*1c970*/  SHFL.IDX P6, R14, R13, R12, R11 ;  /* 0x0000000c0d0e7389 */ /* 0x00006400000c000b */
[----:B01----:R-:W-:Y:S01]  /*1c980*/  ENDCOLLECTIVE ;  /* 0x000000000000791b */ /* 0x003fe20003800000 */
.L_x_14620:
[----:B------:R-:W-:Y:S02]  /*1c990*/  IMAD.MOV.U32 R13, RZ, RZ, R4 ;  /* 0x000000ffff0d7224 */ /* 0x000fe400078e0004 */
[----:B------:R-:W-:Y:S01]  /*1c9a0*/  IMAD.MOV.U32 R12, RZ, RZ, 0x1 ;  /* 0x00000001ff0c7424 */ /* 0x000fe200078e00ff */
[----:B------:R-:W-:-:S07]  /*1c9b0*/  MOV R3, R14 ;  /* 0x0000000e00037202 */ /* 0x000fce0000000f00 */
[----:B------:R-:W-:Y:S05]  /*1c9c0*/  WARPSYNC.COLLECTIVE R15, `(.L_x_14621) ;  /* 0x000000000f087348 */ /* 0x000fea0003c00000 */
[----:B------:R0:W1:Y:S02]  /*1c9d0*/  SHFL.IDX P6, R14, R13, R12, R11 ;  /* 0x0000000c0d0e7389 */ /* 0x00006400000c000b */
[----:B01----:R-:W-:Y:S01]  /*1c9e0*/  ENDCOLLECTIVE ;  /* 0x000000000000791b */ /* 0x003fe20003800000 */
.L_x_14621:
        /* <DEDUP_REMOVED lines=15> */
.L_x_14622:
[----:B------:R-:W-:Y:S02]  /*1cae0*/  IMAD.MOV.U32 R13, RZ, RZ, R4 ;  /* 0x000000ffff0d7224 */ /* 0x000fe400078e0004 */
[----:B------:R-:W-:Y:S02]  /*1caf0*/  IMAD.MOV.U32 R12, RZ, RZ, 0x2 ;  /* 0x00000002ff0c7424 */ /* 0x000fe400078e00ff */
[----:B------:R-:W-:-:S07]  /*1cb00*/  IMAD.MOV.U32 R3, RZ, RZ, R14 ;  /* 0x000000ffff037224 */ /* 0x000fce00078e000e */
[----:B------:R-:W-:Y:S05]  /*1cb10*/  WARPSYNC.COLLECTIVE R15, `(.L_x_14623) ;  /* 0x000000000f087348 */ /* 0x000fea0003c00000 */
[----:B------:R0:W1:Y:S02]  /*1cb20*/  SHFL.IDX P6, R14, R13, R12, R11 ;  /* 0x0000000c0d0e7389 */ /* 0x00006400000c000b */
[----:B01----:R-:W-:Y:S01]  /*1cb30*/  ENDCOLLECTIVE ;  /* 0x000000000000791b */ /* 0x003fe20003800000 */
.L_x_14623:
        /* <DEDUP_REMOVED lines=16> */
.L_x_14624:
[----:B------:R-:W-:Y:S02]  /*1cc40*/  IMAD.MOV.U32 R13, RZ, RZ, R4 ;  /* 0x000000ffff0d7224 */ /* 0x000fe400078e0004 */
[----:B------:R-:W-:Y:S02]  /*1cc50*/  IMAD.MOV.U32 R12, RZ, RZ, 0x3 ;  /* 0x00000003ff0c7424 */ /* 0x000fe400078e00ff */
[----:B------:R-:W-:-:S07]  /*1cc60*/  IMAD.MOV.U32 R3, RZ, RZ, R14 ;  /* 0x000000ffff037224 */ /* 0x000fce00078e000e */
[----:B------:R-:W-:Y:S05]  /*1cc70*/  WARPSYNC.COLLECTIVE R15, `(.L_x_14625) ;  /* 0x000000000f087348 */ /* 0x000fea0003c00000 */
[----:B------:R0:W1:Y:S02]  /*1cc80*/  SHFL.IDX P6, R14, R13, R12, R11 ;  /* 0x0000000c0d0e7389 */ /* 0x00006400000c000b */
[----:B01----:R-:W-:Y:S01]  /*1cc90*/  ENDCOLLECTIVE ;  /* 0x000000000000791b */ /* 0x003fe20003800000 */
.L_x_14625:
        /* <DEDUP_REMOVED lines=16> */
.L_x_14626:
[----:B------:R-:W-:Y:S02]  /*1cda0*/  IMAD.MOV.U32 R13, RZ, RZ, R4 ;  /* 0x000000ffff0d7224 */ /* 0x000fe400078e0004 */
[----:B------:R-:W-:Y:S02]  /*1cdb0*/  IMAD.MOV.U32 R12, RZ, RZ, 0x4 ;  /* 0x00000004ff0c7424 */ /* 0x000fe400078e00ff */
[----:B------:R-:W-:-:S07]  /*1cdc0*/  IMAD.MOV.U32 R3, RZ, RZ, R14 ;  /* 0x000000ffff037224 */ /* 0x000fce00078e000e */
[----:B------:R-:W-:Y:S05]  /*1cdd0*/  WARPSYNC.COLLECTIVE R15, `(.L_x_14627) ;  /* 0x000000000f087348 */ /* 0x000fea0003c00000 */
[----:B------:R0:W1:Y:S02]  /*1cde0*/  SHFL.IDX P6, R14, R13, R12, R11 ;  /* 0x0000000c0d0e7389 */ /* 0x00006400000c000b */
[----:B01----:R-:W-:Y:S01]  /*1cdf0*/  ENDCOLLECTIVE ;  /* 0x000000000000791b */ /* 0x003fe20003800000 */
.L_x_14627:
        /* <DEDUP_REMOVED lines=16> */
.L_x_14628:
[----:B------:R-:W-:Y:S02]  /*1cf00*/  IMAD.MOV.U32 R13, RZ, RZ, R4 ;  /* 0x000000ffff0d7224 */ /* 0x000fe400078e0004 */
[----:B------:R-:W-:Y:S02]  /*1cf10*/  IMAD.MOV.U32 R12, RZ, RZ, 0x5 ;  /* 0x00000005ff0c7424 */ /* 0x000fe400078e00ff */
[----:B------:R-:W-:-:S07]  /*1cf20*/  IMAD.MOV.U32 R3, RZ, RZ, R14 ;  /* 0x000000ffff037224 */ /* 0x000fce00078e000e */
[----:B------:R-:W-:Y:S05]  /*1cf30*/  WARPSYNC.COLLECTIVE R15, `(.L_x_14629) ;  /* 0x000000000f087348 */ /* 0x000fea0003c00000 */
[----:B------:R0:W1:Y:S02]  /*1cf40*/  SHFL.IDX P6, R14, R13, R12, R11 ;  /* 0x0000000c0d0e7389 */ /* 0x00006400000c000b */
[----:B01----:R-:W-:Y:S01]  /*1cf50*/  ENDCOLLECTIVE ;  /* 0x000000000000791b */ /* 0x003fe20003800000 */
.L_x_14629:
        /* <DEDUP_REMOVED lines=16> */
.L_x_14630:
[----:B------:R-:W-:Y:S02]  /*1d060*/  IMAD.MOV.U32 R13, RZ, RZ, R4 ;  /* 0x000000ffff0d7224 */ /* 0x000fe400078e0004 */
[----:B------:R-:W-:Y:S02]  /*1d070*/  IMAD.MOV.U32 R12, RZ, RZ, 0x6 ;  /* 0x00000006ff0c7424 */ /* 0x000fe400078e00ff */
[----:B------:R-:W-:-:S07]  /*1d080*/  IMAD.MOV.U32 R3, RZ, RZ, R14 ;  /* 0x000000ffff037224 */ /* 0x000fce00078e000e */
[----:B------:R-:W-:Y:S05]  /*1d090*/  WARPSYNC.COLLECTIVE R15, `(.L_x_14631) ;  /* 0x000000000f087348 */ /* 0x000fea0003c00000 */
[----:B------:R0:W1:Y:S02]  /*1d0a0*/  SHFL.IDX P6, R14, R13, R12, R11 ;  /* 0x0000000c0d0e7389 */ /* 0x00006400000c000b */
[----:B01----:R-:W-:Y:S01]  /*1d0b0*/  ENDCOLLECTIVE ;  /* 0x000000000000791b */ /* 0x003fe20003800000 */
.L_x_14631:
        /* <DEDUP_REMOVED lines=16> */
.L_x_14632:
[----:B------:R-:W-:Y:S02]  /*1d1c0*/  IMAD.MOV.U32 R13, RZ, RZ, R4 ;  /* 0x000000ffff0d7224 */ /* 0x000fe400078e0004 */
[----:B------:R-:W-:Y:S02]  /*1d1d0*/  IMAD.MOV.U32 R12, RZ, RZ, 0x7 ;  /* 0x00000007ff0c7424 */ /* 0x000fe400078e00ff */
[----:B------:R-:W-:-:S07]  /*1d1e0*/  IMAD.MOV.U32 R3, RZ, RZ, R14 ;  /* 0x000000ffff037224 */ /* 0x000fce00078e000e */
[----:B------:R-:W-:Y:S05]  /*1d1f0*/  WARPSYNC.COLLECTIVE R15, `(.L_x_14633) ;  /* 0x000000000f087348 */ /* 0x000fea0003c00000 */
[----:B------:R0:W1:Y:S02]  /*1d200*/  SHFL.IDX P6, R14, R13, R12, R11 ;  /* 0x0000000c0d0e7389 */ /* 0x00006400000c000b */
[----:B01----:R-:W-:Y:S01]  /*1d210*/  ENDCOLLECTIVE ;  /* 0x000000000000791b */ /* 0x003fe20003800000 */
.L_x_14633:
        /* <DEDUP_REMOVED lines=10> */
.L_x_14634:
[----:B------:R-:W-:Y:S01]  /*1d2c0*/  @!PT LDS RZ, [RZ] ;  /* 0x00000000fffff984 */ /* 0x000fe20000000800 */
[----:B------:R-:W-:Y:S01]  /*1d2d0*/  @!PT LDS RZ, [RZ] ;  /* 0x00000000fffff984 */ /* 0x000fe20000000800 */
[----:B------:R-:W-:Y:S01]  /*1d2e0*/  @!PT LDS RZ, [RZ] ;  /* 0x00000000fffff984 */ /* 0x000fe20000000800 */
[----:B------:R0:W-:Y:S01]  /*1d2f0*/  @!P0 LDGSTS.E.BYPASS.LTC128B.128 [R8+0x1b400], desc[UR40][R2.64], !P1 ;  /* 0x1b40000002088fae */ /* 0x0001e2000c901d68 */
[----:B------:R-:W-:Y:S01]  /*1d300*/  MOV R0, R14 ;  /* 0x0000000e00007202 */ /* 0x000fe20000000f00 */
[----:B------:R-:W-:Y:S06]  /*1d310*/  BRA `(.L_x_14635) ;  /* 0xffffffa400cc7947 */ /* 0x000fec000383ffff */
.L_x_14472:
[----:B0-----:R0:W2:Y:S02]  /*1d320*/  SYNCS.PHASECHK.TRANS64.TRYWAIT P0, [R23+URZ+0x22820], R0 ;  /* 0x02282000170075a7 */ /* 0x0010a4000800017f */
[----:B--2---:R-:W-:Y:S05]  /*1d330*/  @!P0 NANOSLEEP.SYNCS 0x989680 ;  /* 0x009896800000895d */ /* 0x004fea0003900000 */
[----:B------:R-:W2:Y:S02]  /*1d340*/  @!P0 SYNCS.PHASECHK.TRANS64 P0, [R23+URZ+0x22820], R0 ;  /* 0x02282000170085a7 */ /* 0x000ea4000800007f */
[----:B--2---:R-:W-:Y:S05]  /*1d350*/  @!P0 BRA `(.L_x_14472) ;  /* 0xfffffffc00f08947 */ /* 0x004fea000383ffff */
[----:B------:R-:W-:Y:S05]  /*1d360*/  BRA `(.L_x_14636) ;  /* 0xffffffa800287947 */ /* 0x000fea000383ffff */
.L_x_14475:
[----:B--2---:R2:W3:Y:S02]  /*1d370*/  SYNCS.PHASECHK.TRANS64.TRYWAIT P0, [R32+URZ+0x22860], R3 ;  /* 0x02286003200075a7 */ /* 0x0044e4000800017f */
[----:B---3--:R-:W-:Y:S05]  /*1d380*/  @!P0 NANOSLEEP.SYNCS 0x989680 ;  /* 0x009896800000895d */ /* 0x008fea0003900000 */
[----:B------:R-:W3:Y:S02]  /*1d390*/  @!P0 SYNCS.PHASECHK.TRANS64 P0, [R32+URZ+0x22860], R3 ;  /* 0x02286003200085a7 */ /* 0x000ee4000800007f */
[----:B---3--:R-:W-:Y:S05]  /*1d3a0*/  @!P0 BRA `(.L_x_14475) ;  /* 0xfffffffc00f08947 */ /* 0x008fea000383ffff */
[----:B------:R-:W-:Y:S05]  /*1d3b0*/  BRA `(.L_x_14637) ;  /* 0xffffffa800387947 */ /* 0x000fea000383ffff */
.L_x_14476:
        /* <DEDUP_REMOVED lines=8> */
.L_x_14639:
[----:B------:R-:W-:Y:S05]  /*1d440*/  BSYNC B0 ;  /* 0x0000000000007941 */ /* 0x000fea0003800000 */
.L_x_14638:
[----:B------:R-:W0:Y:S01]  /*1d450*/  S2R R7, SR_TID.X ;  /* 0x0000000000077919 */ /* 0x000e220000002100 */
[----:B------:R-:W-:Y:S01]  /*1d460*/  IMAD.MOV.U32 R13, RZ, RZ, R5 ;  /* 0x000000ffff0d7224 */ /* 0x000fe200078e0005 */
[----:B------:R-:W-:Y:S01]  /*1d470*/  MOV R12, RZ ;  /* 0x000000ff000c7202 */ /* 0x000fe20000000f00 */
[----:B------:R-:W-:Y:S01]  /*1d480*/  IMAD.MOV.U32 R11, RZ, RZ, 0x181f ;  /* 0x0000181fff0b7424 */ /* 0x000fe200078e00ff */
        /* <DEDUP_REMOVED lines=8> */
.L_x_14640:
[----:B------:R-:W-:Y:S02]  /*1d510*/  ISETP.LT.OR P4, PT, R33, 0x1, !P1 ;  /* 0x000000012100780c */ /* 0x000fe40004f81670 */
[----:B------:R-:W-:Y:S01]  /*1d520*/  MOV R13, R6 ;  /* 0x00000006000d7202 */ /* 0x000fe20000000f00 */
[----:B------:R-:W-:Y:S02]  /*1d530*/  IMAD.MOV.U32 R12, RZ, RZ, 0x1 ;  /* 0x00000001ff0c7424 */ /* 0x000fe400078e00ff */
[----:B------:R-:W-:-:S05]  /*1d540*/  IMAD.SHL.U32 R7, R7, 0x8, RZ ;  /* 0x0000000807077824 */ /* 0x000fca00078e00ff */
[----:B------:R-:W-:-:S05]  /*1d550*/  LOP3.LUT R7, R7, 0x38, RZ, 0xc0, !PT ;  /* 0x0000003807077812 */ /* 0x000fca00078ec0ff */
[----:B------:R-:W-:Y:S01]  /*1d560*/  IMAD.SHL.U32 R0, R7, 0x2, RZ ;  /* 0x0000000207007824 */ /* 0x000fe200078e00ff */
[----:B------:R-:W-:-:S04]  /*1d570*/  LOP3.LUT R7, R35, 0x1, RZ, 0xc0, !PT ;  /* 0x0000000123077812 */ /* 0x000fc800078ec0ff */
[----:B------:R-:W-:Y:S02]  /*1d580*/  IADD3 R2, P0, R14, R0, RZ ;  /* 0x000000000e027210 */ /* 0x000fe40007f1e0ff */
[----:B------:R-:W-:-:S13]  /*1d590*/  ISETP.NE.U32.AND P3, PT, R7, 0x1, PT ;  /* 0x000000010700780c */ /* 0x000fda0003f65070 */
[----:B------:R-:W-:Y:S05]  /*1d5a0*/  WARPSYNC.COLLECTIVE R15, `(.L_x_14641) ;  /* 0x000000000f087348 */ /* 0x000fea0003c00000 */
[----:B------:R0:W1:Y:S02]  /*1d5b0*/  SHFL.IDX P6, R14, R13, R12, R11 ;  /* 0x0000000c0d0e7389 */ /* 0x00006400000c000b */
[----:B01----:R-:W-:Y:S01]  /*1d5c0*/  ENDCOLLECTIVE ;  /* 0x000000000000791b */ /* 0x003fe20003800000 */
.L_x_14641:
        /* <DEDUP_REMOVED lines=17> */
.L_x_14642:
[----:B------:R-:W-:Y:S02]  /*1d6e0*/  IMAD.MOV.U32 R13, RZ, RZ, R6 ;  /* 0x000000ffff0d7224 */ /* 0x000fe400078e0006 */
[----:B------:R-:W-:Y:S01]  /*1d6f0*/  IMAD.MOV.U32 R12, RZ, RZ, 0x2 ;  /* 0x00000002ff0c7424 */ /* 0x000fe200078e00ff */
[----:B------:R-:W-:-:S13]  /*1d700*/  IADD3 R2, P4, R14, R0, RZ ;  /* 0x000000000e027210 */ /* 0x000fda0007f9e0ff */
[----:B------:R-:W-:Y:S05]  /*1d710*/  WARPSYNC.COLLECTIVE R15, `(.L_x_14643) ;  /* 0x000000000f087348 */ /* 0x000fea0003c00000 */
[----:B------:R0:W1:Y:S02]  /*1d720*/  SHFL.IDX P6, R14, R13, R12, R11 ;  /* 0x0000000c0d0e7389 */ /* 0x00006400000c000b */
[----:B01----:R-:W-:Y:S01]  /*1d730*/  ENDCOLLECTIVE ;  /* 0x000000000000791b */ /* 0x003fe20003800000 */
.L_x_14643:
        /* <DEDUP_REMOVED lines=17> */
.L_x_14644:
[----:B------:R-:W-:Y:S02]  /*1d850*/  IMAD.MOV.U32 R13, RZ, RZ, R6 ;  /* 0x000000ffff0d7224 */ /* 0x000fe400078e0006 */
[----:B------:R-:W-:Y:S01]  /*1d860*/  IMAD.MOV.U32 R12, RZ, RZ, 0x3 ;  /* 0x00000003ff0c7424 */ /* 0x000fe200078e00ff */
[----:B------:R-:W-:-:S13]  /*1d870*/  IADD3 R2, P4, R14, R0, RZ ;  /* 0x000000000e027210 */ /* 0x000fda0007f9e0ff */
[----:B------:R-:W-:Y:S05]  /*1d880*/  WARPSYNC.COLLECTIVE R15, `(.L_x_14645) ;  /* 0x000000000f087348 */ /* 0x000fea0003c00000 */
[----:B------:R0:W1:Y:S02]  /*1d890*/  SHFL.IDX P6, R14, R13, R12, R11 ;  /* 0x0000000c0d0e7389 */ /* 0x00006400000c000b */
[----:B01----:R-:W-:Y:S01]  /*1d8a0*/  ENDCOLLECTIVE ;  /* 0x000000000000791b */ /* 0x003fe20003800000 */
.L_x_14645:
        /* <DEDUP_REMOVED lines=17> */
.L_x_14646:
[----:B------:R-:W-:Y:S02]  /*1d9c0*/  IMAD.MOV.U32 R13, RZ, RZ, R6 ;  /* 0x000000ffff0d7224 */ /* 0x000fe400078e0006 */
[----:B------:R-:W-:Y:S01]  /*1d9d0*/  IMAD.MOV.U32 R12, RZ, RZ, 0x4 ;  /* 0x00000004ff0c7424 */ /* 0x000fe200078e00ff */
[----:B------:R-:W-:-:S13]  /*1d9e0*/  IADD3 R2, P4, R14, R0, RZ ;  /* 0x000000000e027210 */ /* 0x000fda0007f9e0ff */
[----:B------:R-:W-:Y:S05]  /*1d9f0*/  WARPSYNC.COLLECTIVE R15, `(.L_x_14647) ;  /* 0x000000000f087348 */ /* 0x000fea0003c00000 */
[----:B------:R0:W1:Y:S02]  /*1da00*/  SHFL.IDX P6, R14, R13, R12, R11 ;  /* 0x0000000c0d0e7389 */ /* 0x00006400000c000b */
[----:B01----:R-:W-:Y:S01]  /*1da10*/  ENDCOLLECTIVE ;  /* 0x000000000000791b */ /* 0x003fe20003800000 */
.L_x_14647:
        /* <DEDUP_REMOVED lines=17> */
.L_x_14648:
[----:B------:R-:W-:Y:S01]  /*1db30*/  IMAD.MOV.U32 R13, RZ, RZ, R6 ;  /* 0x000000ffff0d7224 */ /* 0x000fe200078e0006 */
[----:B------:R-:W-:Y:S02]  /*1db40*/  MOV R12, 0x5 ;  /* 0x00000005000c7802 */ /* 0x000fe40000000f00 */
[----:B------:R-:W-:-:S13]  /*1db50*/  IADD3 R2, P4, R14, R0, RZ ;  /* 0x000000000e027210 */ /* 0x000fda0007f9e0ff */
[----:B------:R-:W-:Y:S05]  /*1db60*/  WARPSYNC.COLLECTIVE R15, `(.L_x_14649) ;  /* 0x000000000f087348 */ /* 0x000fea0003c00000 */
[----:B------:R0:W1:Y:S02]  /*1db70*/  SHFL.IDX P6, R14, R13, R12, R11 ;  /* 0x0000000c0d0e7389 */ /* 0x00006400000c000b */
[----:B01----:R-:W-:Y:S01]  /*1db80*/  ENDCOLLECTIVE ;  /* 0x000000000000791b */ /* 0x003fe20003800000 */
.L_x_14649:
        /* <DEDUP_REMOVED lines=12> */
.L_x_14650:
        /* <DEDUP_REMOVED lines=9> */
.L_x_14483:
[----:B0-----:R0:W1:Y:S02]  /*1dce0*/  SYNCS.PHASECHK.TRANS64.TRYWAIT P0, [R4+URZ+0x22840], R21 ;  /* 0x02284015040075a7 */ /* 0x001064000800017f */
[----:B-1----:R-:W-:Y:S05]  /*1dcf0*/  @!P0 NANOSLEEP.SYNCS 0x989680 ;  /* 0x009896800000895d */ /* 0x002fea0003900000 */
[----:B------:R-:W1:Y:S02]  /*1dd00*/  @!P0 SYNCS.PHASECHK.TRANS64 P0, [R4+URZ+0x22840], R21 ;  /* 0x02284015040085a7 */ /* 0x000e64000800007f */
[----:B-1----:R-:W-:Y:S05]  /*1dd10*/  @!P0 BRA `(.L_x_14483) ;  /* 0xfffffffc00f08947 */ /* 0x002fea000383ffff */
[----:B------:R-:W-:Y:S05]  /*1dd20*/  BRA `(.L_x_14652) ;  /* 0xffffffa800a07947 */ /* 0x000fea000383ffff */
.L_x_14484:
        /* <DEDUP_REMOVED lines=8> */
.L_x_14654:
[----:B------:R-:W-:Y:S05]  /*1ddb0*/  BSYNC B1 ;  /* 0x0000000000017941 */ /* 0x000fea0003800000 */
.L_x_14653:
        /* <DEDUP_REMOVED lines=9> */
.L_x_14655:
[----:B------:R-:W-:Y:S02]  /*1de50*/  IMAD.MOV.U32 R13, RZ, RZ, R9 ;  /* 0x000000ffff0d7224 */ /* 0x000fe400078e0009 */
[----:B------:R-:W-:Y:S02]  /*1de60*/  IMAD.MOV.U32 R12, RZ, RZ, 0x1 ;  /* 0x00000001ff0c7424 */ /* 0x000fe400078e00ff */
[----:B------:R-:W-:-:S07]  /*1de70*/  IMAD.MOV.U32 R2, RZ, RZ, R14 ;  /* 0x000000ffff027224 */ /* 0x000fce00078e000e */
[----:B------:R-:W-:Y:S05]  /*1de80*/  WARPSYNC.COLLECTIVE R15, `(.L_x_14656) ;  /* 0x000000000f087348 */ /* 0x000fea0003c00000 */
[----:B------:R0:W1:Y:S02]  /*1de90*/  SHFL.IDX P6, R14, R13, R12, R11 ;  /* 0x0000000c0d0e7389 */ /* 0x00006400000c000b */
[----:B01----:R-:W-:Y:S01]  /*1dea0*/  ENDCOLLECTIVE ;  /* 0x000000000000791b */ /* 0x003fe20003800000 */
.L_x_14656:
        /* <DEDUP_REMOVED lines=11> */
.L_x_14657:
[----:B------:R-:W-:Y:S01]  /*1df60*/  MOV R13, R9 ;  /* 0x00000009000d7202 */ /* 0x000fe20000000f00 */
[----:B------:R-:W-:Y:S02]  /*1df70*/  IMAD.MOV.U32 R12, RZ, RZ, 0x2 ;  /* 0x00000002ff0c7424 */ /* 0x000fe400078e00ff */
[----:B------:R-:W-:-:S07]  /*1df80*/  IMAD.MOV.U32 R2, RZ, RZ, R14 ;  /* 0x000000ffff027224 */ /* 0x000fce00078e000e */
[----:B------:R-:W-:Y:S05]  /*1df90*/  WARPSYNC.COLLECTIVE R15, `(.L_x_14658) ;  /* 0x000000000f087348 */ /* 0x000fea0003c00000 */
[----:B------:R0:W1:Y:S02]  /*1dfa0*/  SHFL.IDX P6, R14, R13, R12, R11 ;  /* 0x0000000c0d0e7389 */ /* 0x00006400000c000b */
[----:B01----:R-:W-:Y:S01]  /*1dfb0*/  ENDCOLLECTIVE ;  /* 0x000000000000791b */ /* 0x003fe20003800000 */
.L_x_14658:
        /* <DEDUP_REMOVED lines=11> */
.L_x_14659:
[----:B------:R-:W-:Y:S01]  /*1e070*/  IMAD.MOV.U32 R13, RZ, RZ, R9 ;  /* 0x000000ffff0d7224 */ /* 0x000fe200078e0009 */
[----:B------:R-:W-:Y:S01]  /*1e080*/  MOV R12, 0x3 ;  /* 0x00000003000c7802 */ /* 0x000fe20000000f00 */
[----:B------:R-:W-:-:S07]  /*1e090*/  IMAD.MOV.U32 R2, RZ, RZ, R14 ;  /* 0x000000ffff027224 */ /* 0x000fce00078e000e */
[----:B------:R-:W-:Y:S05]  /*1e0a0*/  WARPSYNC.COLLECTIVE R15, `(.L_x_14660) ;  /* 0x000000000f087348 */ /* 0x000fea0003c00000 */
[----:B------:R0:W1:Y:S02]  /*1e0b0*/  SHFL.IDX P6, R14, R13, R12, R11 ;  /* 0x0000000c0d0e7389 */ /* 0x00006400000c000b */
[----:B01----:R-:W-:Y:S01]  /*1e0c0*/  ENDCOLLECTIVE ;  /* 0x000000000000791b */ /* 0x003fe20003800000 */
.L_x_14660:
        /* <DEDUP_REMOVED lines=11> */
.L_x_14661:
[----:B------:R-:W-:Y:S02]  /*1e180*/  IMAD.MOV.U32 R13, RZ, RZ, R9 ;  /* 0x000000ffff0d7224 */ /* 0x000fe400078e0009 */
[----:B------:R-:W-:Y:S02]  /*1e190*/  IMAD.MOV.U32 R12, RZ, RZ, 0x4 ;  /* 0x00000004ff0c7424 */ /* 0x000fe400078e00ff */
[----:B------:R-:W-:-:S07]  /*1e1a0*/  IMAD.MOV.U32 R2, RZ, RZ, R14 ;  /* 0x000000ffff027224 */ /* 0x000fce00078e000e */
[----:B------:R-:W-:Y:S05]  /*1e1b0*/  WARPSYNC.COLLECTIVE R15, `(.L_x_14662) ;  /* 0x000000000f087348 */ /* 0x000fea0003c00000 */
[----:B------:R0:W1:Y:S02]  /*1e1c0*/  SHFL.IDX P6, R14, R13, R12, R11 ;  /* 0x0000000c0d0e7389 */ /* 0x00006400000c000b */
[----:B01----:R-:W-:Y:S01]  /*1e1d0*/  ENDCOLLECTIVE ;  /* 0x000000000000791b */ /* 0x003fe20003800000 */
.L_x_14662:
        /* <DEDUP_REMOVED lines=11> */
.L_x_14663:
[----:B------:R-:W-:Y:S02]  /*1e290*/  IMAD.MOV.U32 R13, RZ, RZ, R9 ;  /* 0x000000ffff0d7224 */ /* 0x000fe400078e0009 */
[----:B------:R-:W-:Y:S02]  /*1e2a0*/  IMAD.MOV.U32 R12, RZ, RZ, 0x5 ;  /* 0x00000005ff0c7424 */ /* 0x000fe400078e00ff */
[----:B------:R-:W-:-:S07]  /*1e2b0*/  IMAD.MOV.U32 R2, RZ, RZ, R14 ;  /* 0x000000ffff027224 */ /* 0x000fce00078e000e */
[----:B------:R-:W-:Y:S05]  /*1e2c0*/  WARPSYNC.COLLECTIVE R15, `(.L_x_14664) ;  /* 0x000000000f087348 */ /* 0x000fea0003c00000 */
[----:B------:R0:W1:Y:S02]  /*1e2d0*/  SHFL.IDX P6, R14, R13, R12, R11 ;  /* 0x0000000c0d0e7389 */ /* 0x00006400000c000b */
[----:B01----:R-:W-:Y:S01]  /*1e2e0*/  ENDCOLLECTIVE ;  /* 0x000000000000791b */ /* 0x003fe20003800000 */
.L_x_14664:
        /* <DEDUP_REMOVED lines=11> */
.L_x_14665:
[----:B------:R-:W-:Y:S01]  /*1e3a0*/  IMAD.MOV.U32 R2, RZ, RZ, R14 ;  /* 0x000000ffff027224 */ /* 0x000fe200078e000e */
[----:B------:R-:W-:Y:S06]  /*1e3b0*/  BRA `(.L_x_14666) ;  /* 0xffffffa400d07947 */ /* 0x000fec000383ffff */
.L_x_14489:
[----:B---3--:R3:W4:Y:S02]  /*1e3c0*/  SYNCS.PHASECHK.TRANS64.TRYWAIT P0, [R4+URZ+0x22860], R21 ;  /* 0x02286015040075a7 */ /* 0x008724000800017f */
[----:B----4-:R-:W-:Y:S05]  /*1e3d0*/  @!P0 NANOSLEEP.SYNCS 0x989680 ;  /* 0x009896800000895d */ /* 0x010fea0003900000 */
[----:B------:R-:W4:Y:S02]  /*1e3e0*/  @!P0 SYNCS.PHASECHK.TRANS64 P0, [R4+URZ+0x22860], R21 ;  /* 0x02286015040085a7 */ /* 0x000f24000800007f */
[----:B----4-:R-:W-:Y:S05]  /*1e3f0*/  @!P0 BRA `(.L_x_14489) ;  /* 0xfffffffc00f08947 */ /* 0x010fea000383ffff */
[----:B------:R-:W-:Y:S05]  /*1e400*/  BRA `(.L_x_14667) ;  /* 0xffffffa800207947 */ /* 0x000fea000383ffff */
.L_x_14490:
        /* <DEDUP_REMOVED lines=8> */
.L_x_14669:
[----:B------:R-:W-:Y:S05]  /*1e490*/  BSYNC B1 ;  /* 0x0000000000017941 */ /* 0x000fea0003800000 */
.L_x_14668:
        /* <DEDUP_REMOVED lines=9> */
.L_x_14670:
[----:B------:R-:W-:Y:S01]  /*1e530*/  IMAD.MOV.U32 R13, RZ, RZ, R7 ;  /* 0x000000ffff0d7224 */ /* 0x000fe200078e0007 */
[----:B------:R-:W-:Y:S02]  /*1e540*/  MOV R12, 0x1 ;  /* 0x00000001000c7802 */ /* 0x000fe40000000f00 */
[----:B------:R-:W-:-:S13]  /*1e550*/  IADD3 R2, P0, R14, R0, RZ ;  /* 0x000000000e027210 */ /* 0x000fda0007f1e0ff */
[----:B------:R-:W-:Y:S05]  /*1e560*/  WARPSYNC.COLLECTIVE R15, `(.L_x_14671) ;  /* 0x000000000f087348 */ /* 0x000fea0003c00000 */
[----:B------:R0:W1:Y:S02]  /*1e570*/  SHFL.IDX P6, R14, R13, R12, R11 ;  /* 0x0000000c0d0e7389 */ /* 0x00006400000c000b */
[----:B01----:R-:W-:Y:S01]  /*1e580*/  ENDCOLLECTIVE ;  /* 0x000000000000791b */ /* 0x003fe20003800000 */
.L_x_14671:
        /* <DEDUP_REMOVED lines=13> */
.L_x_14672:
[----:B------:R-:W-:Y:S02]  /*1e660*/  IMAD.MOV.U32 R13, RZ, RZ, R7 ;  /* 0x000000ffff0d7224 */ /* 0x000fe400078e0007 */
[----:B------:R-:W-:Y:S01]  /*1e670*/  IMAD.MOV.U32 R12, RZ, RZ, 0x2 ;  /* 0x00000002ff0c7424 */ /* 0x000fe200078e00ff */
[----:B------:R-:W-:-:S13]  /*1e680*/  IADD3 R2, P0, R14, R0, RZ ;  /* 0x000000000e027210 */ /* 0x000fda0007f1e0ff */
[----:B------:R-:W-:Y:S05]  /*1e690*/  WARPSYNC.COLLECTIVE R15, `(.L_x_14673) ;  /* 0x000000000f087348 */ /* 0x000fea0003c00000 */
[----:B------:R0:W1:Y:S02]  /*1e6a0*/  SHFL.IDX P6, R14, R13, R12, R11 ;  /* 0x0000000c0d0e7389 */ /* 0x00006400000c000b */
[----:B01----:R-:W-:Y:S01]  /*1e6b0*/  ENDCOLLECTIVE ;  /* 0x000000000000791b */ /* 0x003fe20003800000 */
.L_x_14673:
        /* <DEDUP_REMOVED lines=13> */
.L_x_14674:
[----:B------:R-:W-:Y:S02]  /*1e790*/  IMAD.MOV.U32 R13, RZ, RZ, R7 ;  /* 0x000000ffff0d7224 */ /* 0x000fe400078e0007 */
[----:B------:R-:W-:Y:S01]  /*1e7a0*/  IMAD.MOV.U32 R12, RZ, RZ, 0x3 ;  /* 0x00000003ff0c7424 */ /* 0x000fe200078e00ff */
[----:B------:R-:W-:-:S13]  /*1e7b0*/  IADD3 R2, P0, R14, R0, RZ ;  /* 0x000000000e027210 */ /* 0x000fda0007f1e0ff */
[----:B------:R-:W-:Y:S05]  /*1e7c0*/  WARPSYNC.COLLECTIVE R15, `(.L_x_14675) ;  /* 0x000000000f087348 */ /* 0x000fea0003c00000 */
[----:B------:R0:W1:Y:S02]  /*1e7d0*/  SHFL.IDX P6, R14, R13, R12, R11 ;  /* 0x0000000c0d0e7389 */ /* 0x00006400000c000b */
[----:B01----:R-:W-:Y:S01]  /*1e7e0*/  ENDCOLLECTIVE ;  /* 0x000000000000791b */ /* 0x003fe20003800000 */
.L_x_14675:
        /* <DEDUP_REMOVED lines=13> */
.L_x_14676:
[----:B------:R-:W-:Y:S01]  /*1e8c0*/  MOV R13, R7 ;  /* 0x00000007000d7202 */ /* 0x000fe20000000f00 */
[----:B------:R-:W-:Y:S01]  /*1e8d0*/  IMAD.MOV.U32 R12, RZ, RZ, 0x4 ;  /* 0x00000004ff0c7424 */ /* 0x000fe200078e00ff */
[----:B------:R-:W-:-:S13]  /*1e8e0*/  IADD3 R2, P0, R14, R0, RZ ;  /* 0x000000000e027210 */ /* 0x000fda0007f1e0ff */
[----:B------:R-:W-:Y:S05]  /*1e8f0*/  WARPSYNC.COLLECTIVE R15, `(.L_x_14677) ;  /* 0x000000000f087348 */ /* 0x000fea0003c00000 */
[----:B------:R0:W1:Y:S02]  /*1e900*/  SHFL.IDX P6, R14, R13, R12, R11 ;  /* 0x0000000c0d0e7389 */ /* 0x00006400000c000b */
[----:B01----:R-:W-:Y:S01]  /*1e910*/  ENDCOLLECTIVE ;  /* 0x000000000000791b */ /* 0x003fe20003800000 */
.L_x_14677:
        /* <DEDUP_REMOVED lines=13> */
.L_x_14678:
[----:B------:R-:W-:Y:S02]  /*1e9f0*/  IMAD.MOV.U32 R13, RZ, RZ, R7 ;  /* 0x000000ffff0d7224 */ /* 0x000fe400078e0007 */
[----:B------:R-:W-:Y:S01]  /*1ea00*/  IMAD.MOV.U32 R12, RZ, RZ, 0x5 ;  /* 0x00000005ff0c7424 */ /* 0x000fe200078e00ff */
[----:B------:R-:W-:-:S13]  /*1ea10*/  IADD3 R2, P0, R14, R0, RZ ;  /* 0x000000000e027210 */ /* 0x000fda0007f1e0ff */
[----:B------:R-:W-:Y:S05]  /*1ea20*/  WARPSYNC.COLLECTIVE R15, `(.L_x_14679) ;  /* 0x000000000f087348 */ /* 0x000fea0003c00000 */
[----:B------:R0:W1:Y:S02]  /*1ea30*/  SHFL.IDX P6, R14, R13, R12, R11 ;  /* 0x0000000c0d0e7389 */ /* 0x00006400000c000b */
[----:B01----:R-:W-:Y:S01]  /*1ea40*/  ENDCOLLECTIVE ;  /* 0x000000000000791b */ /* 0x003fe20003800000 */
.L_x_14679:
        /* <DEDUP_REMOVED lines=13> */
.L_x_14680:
[----:B------:R-:W-:Y:S05]  /*1eb20*/  BRA `(.L_x_14681) ;  /* 0xffffffa4006c7947 */ /* 0x000fea000383ffff */
.L_x_14498:
        /* <DEDUP_REMOVED lines=8> */
.L_x_14683:
[----:B------:R-:W-:Y:S05]  /*1ebb0*/  BSYNC B0 ;  /* 0x0000000000007941 */ /* 0x000fea0003800000 */
.L_x_14682:
        /* <DEDUP_REMOVED lines=9> */
.L_x_14684:
        /* <DEDUP_REMOVED lines=18> */
.L_x_14685:
[----:B------:R-:W-:Y:S01]  /*1ed70*/  IMAD.MOV.U32 R12, RZ, RZ, 0x2 ;  /* 0x00000002ff0c7424 */ /* 0x000fe200078e00ff */
[----:B------:R-:W-:-:S05]  /*1ed80*/  SEL R4, R14, RZ, P1 ;  /* 0x000000ff0e047207 */ /* 0x000fca0000800000 */
[----:B------:R-:W-:-:S04]  /*1ed90*/  IMAD.IADD R4, R17, 0x1, R4 ;  /* 0x0000000111047824 */ /* 0x000fc800078e0204 */
[----:B------:R-:W-:-:S07]  /*1eda0*/  IMAD.MOV.U32 R13, RZ, RZ, R4 ;  /* 0x000000ffff0d7224 */ /* 0x000fce00078e0004 */
[----:B------:R-:W-:Y:S05]  /*1edb0*/  WARPSYNC.COLLECTIVE R15, `(.L_x_14686) ;  /* 0x000000000f087348 */ /* 0x000fea0003c00000 */
[----:B------:R0:W1:Y:S02]  /*1edc0*/  SHFL.UP P6, R14, R13, R12, R11 ;  /* 0x0400000c0d0e7389 */ /* 0x00006400000c000b */
[----:B01----:R-:W-:Y:S01]  /*1edd0*/  ENDCOLLECTIVE ;  /* 0x000000000000791b */ /* 0x003fe20003800000 */
.L_x_14686:
[----:B------:R-:W-:Y:S01]  /*1ede0*/  IMAD.MOV.U32 R12, RZ, RZ, 0x4 ;  /* 0x00000004ff0c7424 */ /* 0x000fe200078e00ff */
[----:B------:R-:W-:-:S05]  /*1edf0*/  SEL R3, R14, RZ, P2 ;  /* 0x000000ff0e037207 */ /* 0x000fca0001000000 */
[----:B------:R-:W-:-:S05]  /*1ee00*/  IMAD.IADD R6, R4, 0x1, R3 ;  /* 0x0000000104067824 */ /* 0x000fca00078e0203 */
[----:B------:R-:W-:-:S07]  /*1ee10*/  MOV R13, R6 ;  /* 0x00000006000d7202 */ /* 0x000fce0000000f00 */
[----:B------:R-:W-:Y:S05]  /*1ee20*/  WARPSYNC.COLLECTIVE R15, `(.L_x_14687) ;  /* 0x000000000f087348 */ /* 0x000fea0003c00000 */
[----:B------:R0:W1:Y:S02]  /*1ee30*/  SHFL.UP P6, R14, R13, R12, R11 ;  /* 0x0400000c0d0e7389 */ /* 0x00006400000c000b */
[----:B01----:R-:W-:Y:S01]  /*1ee40*/  ENDCOLLECTIVE ;  /* 0x000000000000791b */ /* 0x003fe20003800000 */
.L_x_14687:
[----:B------:R-:W-:Y:S01]  /*1ee50*/  IMAD.MOV.U32 R12, RZ, RZ, 0x8 ;  /* 0x00000008ff0c7424 */ /* 0x000fe200078e00ff */
[----:B------:R-:W-:-:S05]  /*1ee60*/  SEL R3, R14, RZ, P3 ;  /* 0x000000ff0e037207 */ /* 0x000fca0001800000 */
[----:B------:R-:W-:-:S04]  /*1ee70*/  IMAD.IADD R2, R6, 0x1, R3 ;  /* 0x0000000106027824 */ /* 0x000fc800078e0203 */
[----:B------:R-:W-:-:S07]  /*1ee80*/  IMAD.MOV.U32 R13, RZ, RZ, R2 ;  /* 0x000000ffff0d7224 */ /* 0x000fce00078e0002 */
[----:B------:R-:W-:Y:S05]  /*1ee90*/  WARPSYNC.COLLECTIVE R15, `(.L_x_14688) ;  /* 0x000000000f087348 */ /* 0x000fea0003c00000 */
[----:B------:R0:W1:Y:S02]  /*1eea0*/  SHFL.UP P6, R14, R13, R12, R11 ;  /* 0x0400000c0d0e7389 */ /* 0x00006400000c000b */
[----:B01----:R-:W-:Y:S01]  /*1eeb0*/  ENDCOLLECTIVE ;  /* 0x000000000000791b */ /* 0x003fe20003800000 */
.L_x_14688:
[----:B------:R-:W-:Y:S02]  /*1eec0*/  MOV R12, 0x10 ;  /* 0x00000010000c7802 */ /* 0x000fe40000000f00 */
[----:B------:R-:W-:-:S05]  /*1eed0*/  SEL R3, R14, RZ, P4 ;  /* 0x000000ff0e037207 */ /* 0x000fca0002000000 */
[----:B------:R-:W-:-:S04]  /*1eee0*/  IMAD.IADD R3, R2, 0x1, R3 ;  /* 0x0000000102037824 */ /* 0x000fc800078e0203 */
[----:B------:R-:W-:-:S07]  /*1eef0*/  IMAD.MOV.U32 R13, RZ, RZ, R3 ;  /* 0x000000ffff0d7224 */ /* 0x000fce00078e0003 */
[----:B------:R-:W-:Y:S05]  /*1ef00*/  WARPSYNC.COLLECTIVE R15, `(.L_x_14689) ;  /* 0x000000000f087348 */ /* 0x000fea0003c00000 */
[----:B------:R0:W1:Y:S02]  /*1ef10*/  SHFL.UP P6, R14, R13, R12, R11 ;  /* 0x0400000c0d0e7389 */ /* 0x00006400000c000b */
[----:B01----:R-:W-:Y:S01]  /*1ef20*/  ENDCOLLECTIVE ;  /* 0x000000000000791b */ /* 0x003fe20003800000 */
.L_x_14689:
        /* <DEDUP_REMOVED lines=8> */
.L_x_14690:
[----:B------:R-:W-:Y:S05]  /*1efb0*/  BRA `(.L_x_14691) ;  /* 0xffffffa400c87947 */ /* 0x000fea000383ffff */
.L_x_14503:
        /* <DEDUP_REMOVED lines=8> */
.L_x_14693:
[----:B------:R-:W-:Y:S05]  /*1f040*/  BSYNC B0 ;  /* 0x0000000000007941 */ /* 0x000fea0003800000 */
.L_x_14692:
        /* <DEDUP_REMOVED lines=8> */
.L_x_14694:
[----:B------:R-:W-:Y:S01]  /*1f0d0*/  IMAD.MOV.U32 R12, RZ, RZ, 0x4 ;  /* 0x00000004ff0c7424 */ /* 0x000fe200078e00ff */
[----:B------:R-:W-:-:S05]  /*1f0e0*/  SEL R2, R14, RZ, P2 ;  /* 0x000000ff0e027207 */ /* 0x000fca0001000000 */
[----:B------:R-:W-:-:S05]  /*1f0f0*/  IMAD.IADD R2, R13, 0x1, R2 ;  /* 0x000000010d027824 */ /* 0x000fca00078e0202 */
[----:B------:R-:W-:-:S07]  /*1f100*/  MOV R13, R2 ;  /* 0x00000002000d7202 */ /* 0x000fce0000000f00 */
[----:B------:R-:W-:Y:S05]  /*1f110*/  WARPSYNC.COLLECTIVE R15, `(.L_x_14695) ;  /* 0x000000000f087348 */ /* 0x000fea0003c00000 */
[----:B------:R0:W1:Y:S02]  /*1f120*/  SHFL.UP P6, R14, R13, R12, R11 ;  /* 0x0400000c0d0e7389 */ /* 0x00006400000c000b */
[----:B01----:R-:W-:Y:S01]  /*1f130*/  ENDCOLLECTIVE ;  /* 0x000000000000791b */ /* 0x003fe20003800000 */
.L_x_14695:
[----:B------:R-:W-:Y:S01]  /*1f140*/  IMAD.MOV.U32 R12, RZ, RZ, 0x8 ;  /* 0x00000008ff0c7424 */ /* 0x000fe200078e00ff */
[----:B------:R-:W-:-:S05]  /*1f150*/  SEL R3, R14, RZ, P3 ;  /* 0x000000ff0e037207 */ /* 0x000fca0001800000 */
[----:B------:R-:W-:-:S04]  /*1f160*/  IMAD.IADD R3, R2, 0x1, R3 ;  /* 0x0000000102037824 */ /* 0x000fc800078e0203 */
[----:B------:R-:W-:-:S07]  /*1f170*/  IMAD.MOV.U32 R13, RZ, RZ, R3 ;  /* 0x000000ffff0d7224 */ /* 0x000fce00078e0003 */
[----:B------:R-:W-:Y:S05]  /*1f180*/  WARPSYNC.COLLECTIVE R15, `(.L_x_14696) ;  /* 0x000000000f087348 */ /* 0x000fea0003c00000 */
[----:B------:R0:W1:Y:S02]  /*1f190*/  SHFL.UP P6, R14, R13, R12, R11 ;  /* 0x0400000c0d0e7389 */ /* 0x00006400000c000b */
[----:B01----:R-:W-:Y:S01]  /*1f1a0*/  ENDCOLLECTIVE ;  /* 0x000000000000791b */ /* 0x003fe20003800000 */
.L_x_14696:
[----:B------:R-:W-:Y:S02]  /*1f1b0*/  MOV R12, 0x10 ;  /* 0x00000010000c7802 */ /* 0x000fe40000000f00 */
[----:B------:R-:W-:-:S05]  /*1f1c0*/  SEL R4, R14, RZ, P4 ;  /* 0x000000ff0e047207 */ /* 0x000fca0002000000 */
[----:B------:R-:W-:-:S04]  /*1f1d0*/  IMAD.IADD R4, R3, 0x1, R4 ;  /* 0x0000000103047824 */ /* 0x000fc800078e0204 */
[----:B------:R-:W-:-:S07]  /*1f1e0*/  IMAD.MOV.U32 R13, RZ, RZ, R4 ;  /* 0x000000ffff0d7224 */ /* 0x000fce00078e0004 */
[----:B------:R-:W-:Y:S05]  /*1f1f0*/  WARPSYNC.COLLECTIVE R15, `(.L_x_14697) ;  /* 0x000000000f087348 */ /* 0x000fea0003c00000 */
[----:B------:R0:W1:Y:S02]  /*1f200*/  SHFL.UP P6, R14, R13, R12, R11 ;  /* 0x0400000c0d0e7389 */ /* 0x00006400000c000b */
[----:B01----:R-:W-:Y:S01]  /*1f210*/  ENDCOLLECTIVE ;  /* 0x000000000000791b */ /* 0x003fe20003800000 */
.L_x_14697:
        /* <DEDUP_REMOVED lines=8> */
.L_x_14698:
[----:B------:R-:W-:Y:S05]  /*1f2a0*/  BRA `(.L_x_14699) ;  /* 0xffffffa400a87947 */ /* 0x000fea000383ffff */
.L_x_14505:
[----:B------:R-:W-:Y:S01]  /*1f2b0*/  BSSY B0, `(.L_x_14700) ;  /* 0x0000006000007945 */ /* 0x000fe20003800000 */
[----:B------:R-:W-:Y:S01]  /*1f2c0*/  PLOP3.LUT P6, PT, P6, PT, PT, 0x8, 0x0 ;  /* 0x000000000000781c */ /* 0x000fe200037ce170 */
[----:B------:R-:W-:-:S12]  /*1f2d0*/  IMAD.MOV.U32 R15, RZ, RZ, -0x1 ;  /* 0xffffffffff0f7424 */ /* 0x000fd800078e00ff */
[----:B01----:R-:W-:Y:S05]  /*1f2e0*/  WARPSYNC.COLLECTIVE R15, `(.L_x_14701) ;  /* 0x000000000f087348 */ /* 0x003fea0003c00000 */
[----:B------:R-:W-:Y:S01]  /*1f2f0*/  VOTE.ANY R14, PT, P6 ;  /* 0x00000000000e7806 */ /* 0x000fe200030e0100 */
[----:B01----:R-:W-:Y:S06]  /*1f300*/  ENDCOLLECTIVE ;  /* 0x000000000000791b */ /* 0x003fec0003800000 */
.L_x_14701:
[----:B------:R-:W-:Y:S05]  /*1f310*/  BSYNC B0 ;  /* 0x0000000000007941 */ /* 0x000fea0003800000 */
.L_x_14700:
        /* <DEDUP_REMOVED lines=9> */
.L_x_14702:
[----:B------:R-:W-:Y:S01]  /*1f3b0*/  IMAD.MOV.U32 R17, RZ, RZ, R14 ;  /* 0x000000ffff117224 */ /* 0x000fe200078e000e */
[----:B------:R-:W-:Y:S06]  /*1f3c0*/  BRA `(.L_x_14703) ;  /* 0xffffffa400987947 */ /* 0x000fec000383ffff */
.L_x_14507:
[----:B------:R-:W-:Y:S01]  /*1f3d0*/  BSSY B0, `(.L_x_14704) ;  /* 0x0000007000007945 */ /* 0x000fe20003800000 */
[----:B------:R-:W-:Y:S01]  /*1f3e0*/  IMAD.MOV.U32 R13, RZ, RZ, R2 ;  /* 0x000000ffff0d7224 */ /* 0x000fe200078e0002 */
[----:B------:R-:W-:Y:S01]  /*1f3f0*/  MOV R15, 0xffffffff ;  /* 0xffffffff000f7802 */ /* 0x000fe20000000f00 */
[----:B------:R-:W-:-:S07]  /*1f400*/  IMAD.MOV.U32 R11, RZ, RZ, 0x1f ;  /* 0x0000001fff0b7424 */ /* 0x000fce00078e00ff */
[----:B0123--:R-:W-:Y:S05]  /*1f410*/  WARPSYNC.COLLECTIVE R15, `(.L_x_14705) ;  /* 0x000000000f087348 */ /* 0x00ffea0003c00000 */
[----:B------:R4:W0:Y:S02]  /*1f420*/  SHFL.IDX P6, R14, R13, R12, R11 ;  /* 0x0000000c0d0e7389 */ /* 0x00082400000c000b */
[----:B01234-:R-:W-:Y:S01]  /*1f430*/  ENDCOLLECTIVE ;  /* 0x000000000000791b */ /* 0x01ffe20003800000 */
.L_x_14705:
[----:B------:R-:W-:Y:S05]  /*1f440*/  BSYNC B0 ;  /* 0x0000000000007941 */ /* 0x000fea0003800000 */
.L_x_14704:
[----:B------:R-:W-:Y:S05]  /*1f450*/  BRA `(.L_x_14506) ;  /* 0xffffffa400907947 */ /* 0x000fea000383ffff */
.L_x_14511:
[----:B0-----:R0:W2:Y:S02]  /*1f460*/  SYNCS.PHASECHK.TRANS64.TRYWAIT P0, [R4+URZ+0x22820], R0 ;  /* 0x02282000040075a7 */ /* 0x0010a4000800017f */
[----:B--2---:R-:W-:Y:S05]  /*1f470*/  @!P0 NANOSLEEP.SYNCS 0x989680 ;  /* 0x009896800000895d */ /* 0x004fea0003900000 */
[----:B------:R-:W2:Y:S02]  /*1f480*/  @!P0 SYNCS.PHASECHK.TRANS64 P0, [R4+URZ+0x22820], R0 ;  /* 0x02282000040085a7 */ /* 0x000ea4000800007f */
[----:B--2---:R-:W-:Y:S05]  /*1f490*/  @!P0 BRA `(.L_x_14511) ;  /* 0xfffffffc00f08947 */ /* 0x004fea000383ffff */
[----:B------:R-:W-:Y:S05]  /*1f4a0*/  BRA `(.L_x_14706) ;  /* 0xffffffac00087947 */ /* 0x000fea000383ffff */
.L_x_14512:
        /* <DEDUP_REMOVED lines=8> */
[----:B01--4-:R-:W-:Y:S05]  /*1f530*/  WARPSYNC.COLLECTIVE R15, `(.L_x_14708) ;  /* 0x000000000f087348 */ /* 0x013fea0003c00000 */
[----:B------:R2:W3:Y:S02]  /*1f540*/  SHFL.IDX P6, R14, R13, R12, R11 ;  /* 0x0000000c0d0e7389 */ /* 0x0004e400000c000b */
[----:B01234-:R-:W-:Y:S01]  /*1f550*/  ENDCOLLECTIVE ;  /* 0x000000000000791b */ /* 0x01ffe20003800000 */
.L_x_14708:
[----:B------:R-:W-:Y:S05]  /*1f560*/  BSYNC B0 ;  /* 0x0000000000007941 */ /* 0x000fea0003800000 */
.L_x_14707:
[----:B------:R-:W-:Y:S05]  /*1f570*/  BRA `(.L_x_14709) ;  /* 0xffffffa800f07947 */ /* 0x000fea000383ffff */
.L_x_14513:
[----:B------:R-:W-:Y:S01]  /*1f580*/  BSSY B0, `(.L_x_14710) ;  /* 0x0000006000007945 */ /* 0x000fe20003800000 */
[----:B------:R-:W-:-:S07]  /*1f590*/  IMAD.MOV.U32 R15, RZ, RZ, -0x1 ;  /* 0xffffffffff0f7424 */ /* 0x000fce00078e00ff */
[----:B01--4-:R-:W-:Y:S05]  /*1f5a0*/  WARPSYNC.COLLECTIVE R15, `(.L_x_14711) ;  /* 0x000000000f0c7348 */ /* 0x013fea0003c00000 */
[----:B------:R-:W-:Y:S02]  /*1f5b0*/  ELECT P6, UR62, PT ;  /* 0x00000000003e782f */ /* 0x000fe400038c0000 */
[----:B------:R-:W-:Y:S01]  /*1f5c0*/  MOV R14, UR62 ;  /* 0x0000003e000e7c02 */ /* 0x000fe20008000f00 */
[----:B01--4-:R-:W-:Y:S10]  /*1f5d0*/  ENDCOLLECTIVE ;  /* 0x000000000000791b */ /* 0x013ff40003800000 */
.L_x_14711:
[----:B------:R-:W-:Y:S05]  /*1f5e0*/  BSYNC B0 ;  /* 0x0000000000007941 */ /* 0x000fea0003800000 */
.L_x_14710:
[----:B------:R-:W-:Y:S05]  /*1f5f0*/  BRA `(.L_x_14712) ;  /* 0xffffffa800e47947 */ /* 0x000fea000383ffff */
.L_x_14515:
[----:B0-----:R0:W2:Y:S02]  /*1f600*/  SYNCS.PHASECHK.TRANS64.TRYWAIT P1, [R5+URZ+0x22840], R0 ;  /* 0x02284000050075a7 */ /* 0x0010a4000802017f */
[----:B--2---:R-:W-:Y:S05]  /*1f610*/  @!P1 NANOSLEEP.SYNCS 0x989680 ;  /* 0x009896800000995d */ /* 0x004fea0003900000 */
[----:B------:R-:W2:Y:S02]  /*1f620*/  @!P1 SYNCS.PHASECHK.TRANS64 P1, [R5+URZ+0x22840], R0 ;  /* 0x02284000050095a7 */ /* 0x000ea4000802007f */
[----:B--2---:R-:W-:Y:S05]  /*1f630*/  @!P1 BRA `(.L_x_14515) ;  /* 0xfffffffc00f09947 */ /* 0x004fea000383ffff */
[----:B------:R-:W-:Y:S05]  /*1f640*/  BRA `(.L_x_14713) ;  /* 0xffffffac00047947 */ /* 0x000fea000383ffff */
.L_x_14517:
[----:B--2---:R2:W3:Y:S02]  /*1f650*/  SYNCS.PHASECHK.TRANS64.TRYWAIT P1, [R25+URZ+0x22840], R2 ;  /* 0x02284002190075a7 */ /* 0x0044e4000802017f */
[----:B---3--:R-:W-:Y:S05]  /*1f660*/  @!P1 NANOSLEEP.SYNCS 0x989680 ;  /* 0x009896800000995d */ /* 0x008fea0003900000 */
[----:B------:R-:W3:Y:S02]  /*1f670*/  @!P1 SYNCS.PHASECHK.TRANS64 P1, [R25+URZ+0x22840], R2 ;  /* 0x02284002190095a7 */ /* 0x000ee4000802007f */
[----:B---3--:R-:W-:Y:S05]  /*1f680*/  @!P1 BRA `(.L_x_14517) ;  /* 0xfffffffc00f09947 */ /* 0x008fea000383ffff */
[----:B------:R-:W-:Y:S05]  /*1f690*/  BRA `(.L_x_14714) ;  /* 0xffffffac00107947 */ /* 0x000fea000383ffff */
.L_x_14519:
[----:B---3--:R3:W0:Y:S02]  /*1f6a0*/  SYNCS.PHASECHK.TRANS64.TRYWAIT P1, [R5+URZ+0x22860], R0 ;  /* 0x02286000050075a7 */ /* 0x008624000802017f */
[----:B0-----:R-:W-:Y:S05]  /*1f6b0*/  @!P1 NANOSLEEP.SYNCS 0x989680 ;  /* 0x009896800000995d */ /* 0x001fea0003900000 */
[----:B------:R-:W0:Y:S02]  /*1f6c0*/  @!P1 SYNCS.PHASECHK.TRANS64 P1, [R5+URZ+0x22860], R0 ;  /* 0x02286000050095a7 */ /* 0x000e24000802007f */
[----:B0-----:R-:W-:Y:S05]  /*1f6d0*/  @!P1 BRA `(.L_x_14519) ;  /* 0xfffffffc00f09947 */ /* 0x001fea000383ffff */
[----:B------:R-:W-:Y:S05]  /*1f6e0*/  BRA `(.L_x_14715) ;  /* 0xffffffac000c7947 */ /* 0x000fea000383ffff */
.L_x_14716:
        /* <DEDUP_REMOVED lines=9> */
.L_x_15570:


//--------------------- .text._ZN7cutlass13device_kernelIN5flash11enable_sm90INS1_16FlashAttnFwdSm90INS1_25CollectiveMainloopFwdSm90ILi2EN4cute5tupleIJNS5_1CILi1EEES8_S8_EEENS6_IJNS7_ILi128EEENS7_ILi96EEENS7_ILi64EEEEEELi256ENS_6half_tEfNS_4arch4Sm90ELb1ELb0ELb0ELb1ELb1ELb0ELb1ELb1ELb0ELb1ELb0ELb0EEENS1_21CollectiveEpilogueFwdINS6_IJSA_NS7_ILi256EEESB_EEES9_SE_SG_Li256ELb1ELb1ELb0ELb0EEENS1_36VarlenDynamicPersistentTileSchedulerILi128ELi96ELi256ELi128ELb0ELb1ELb1ELb1ELb1ELb1EEEEEEEEEvNT_6ParamsE --------------------------
	.section	.text._ZN7cutlass13device_kernelIN5flash11enable_sm90INS1_16FlashAttnFwdSm90INS1_25CollectiveMainloopFwdSm90ILi2EN4cute5tupleIJNS5_1CILi1EEES8_S8_EEENS6_IJNS7_ILi128EEENS7_ILi96EEENS7_ILi64EEEEEELi256ENS_6half_tEfNS_4arch4Sm90ELb1ELb0ELb0ELb1ELb1ELb0ELb1ELb1ELb0ELb1ELb0ELb0EEENS1_21CollectiveEpilogueFwdINS6_IJSA_NS7_ILi256EEESB_EEES9_SE_SG_Li256ELb1ELb1ELb0ELb0EEENS1_36VarlenDynamicPersistentTileSchedulerILi128ELi96ELi256ELi128ELb0ELb1ELb1ELb1ELb1ELb1EEEEEEEEEvNT_6ParamsE,"ax",@progbits
	.align	128
.text._ZN7cutlass13device_kernelIN5flash11enable_sm90INS1_16FlashAttnFwdSm90INS1_25CollectiveMainloopFwdSm90ILi2EN4cute5tupleIJNS5_1CILi1EEES8_S8_EEENS6_IJNS7_ILi128EEENS7_ILi96EEENS7_ILi64EEEEEELi256ENS_6half_tEfNS_4arch4Sm90ELb1ELb0ELb0ELb1ELb1ELb0ELb1ELb1ELb0ELb1ELb0ELb0EEENS1_21CollectiveEpilogueFwdINS6_IJSA_NS7_ILi256EEESB_EEES9_SE_SG_Li256ELb1ELb1ELb0ELb0EEENS1_36VarlenDynamicPersistentTileSchedulerILi128ELi96ELi256ELi128ELb0ELb1ELb1ELb1ELb1ELb1EEEEEEEEEvNT_6ParamsE:
        .type           _ZN7cutlass13device_kernelIN5flash11enable_sm90INS1_16FlashAttnFwdSm90INS1_25CollectiveMainloopFwdSm90ILi2EN4cute5tupleIJNS5_1CILi1EEES8_S8_EEENS6_IJNS7_ILi128EEENS7_ILi96EEENS7_ILi64EEEEEELi256ENS_6half_tEfNS_4arch4Sm90ELb1ELb0ELb0ELb1ELb1ELb0ELb1ELb1ELb0ELb1ELb0ELb0EEENS1_21CollectiveEpilogueFwdINS6_IJSA_NS7_ILi256EEESB_EEES9_SE_SG_Li256ELb1ELb1ELb0ELb0EEENS1_36VarlenDynamicPersistentTileSchedulerILi128ELi96ELi256ELi128ELb0ELb1ELb1ELb1ELb1ELb1EEEEEEEEEvNT_6ParamsE,@function
        .size           _ZN7cutlass13device_kernelIN5flash11enable_sm90INS1_16FlashAttnFwdSm90INS1_25CollectiveMainloopFwdSm90ILi2EN4cute5tupleIJNS5_1CILi1EEES8_S8_EEENS6_IJNS7_ILi128EEENS7_ILi96EEENS7_ILi64EEEEEELi256ENS_6half_tEfNS_4arch4Sm90ELb1ELb0ELb0ELb1ELb1ELb0ELb1ELb1ELb0ELb1ELb0ELb0EEENS1_21CollectiveEpilogueFwdINS6_IJSA_NS7_ILi256EEESB_EEES9_SE_SG_Li256ELb1ELb1ELb0ELb0EEENS1_36VarlenDynamicPersistentTileSchedulerILi128ELi96ELi256ELi128ELb0ELb1ELb1ELb1ELb1ELb1EEEEEEEEEvNT_6ParamsE,(.L_x_15571 - _ZN7cutlass13device_kernelIN5flash11enable_sm90INS1_16FlashAttnFwdSm90INS1_25CollectiveMainloopFwdSm90ILi2EN4cute5tupleIJNS5_1CILi1EEES8_S8_EEENS6_IJNS7_ILi128EEENS7_ILi96EEENS7_ILi64EEEEEELi256ENS_6half_tEfNS_4arch4Sm90ELb1ELb0ELb0ELb1ELb1ELb0ELb1ELb1ELb0ELb1ELb0ELb0EEENS1_21CollectiveEpilogueFwdINS6_IJSA_NS7_ILi256EEESB_EEES9_SE_SG_Li256ELb1ELb1ELb0ELb0EEENS1_36VarlenDynamicPersistentTileSchedulerILi128ELi96ELi256ELi128ELb0ELb1ELb1ELb1ELb1ELb1EEEEEEEEEvNT_6ParamsE)
        .other          _ZN7cutlass13device_kernelIN5flash11enable_sm90INS1_16FlashAttnFwdSm90INS1_25CollectiveMainloopFwdSm90ILi2EN4cute5tupleIJNS5_1CILi1EEES8_S8_EEENS6_IJNS7_ILi128EEENS7_ILi96EEENS7_ILi64EEEEEELi256ENS_6half_tEfNS_4arch4Sm90ELb1ELb0ELb0ELb1ELb1ELb0ELb1ELb1ELb0ELb1ELb0ELb0EEENS1_21CollectiveEpilogueFwdINS6_IJSA_NS7_ILi256EEESB_EEES9_SE_SG_Li256ELb1ELb1ELb0ELb0EEENS1_36VarlenDynamicPersistentTileSchedulerILi128ELi96ELi256ELi128ELb0ELb1ELb1ELb1ELb1ELb1EEEEEEEEEvNT_6ParamsE,@"STO_CUDA_ENTRY STV_DEFAULT"
_ZN7cutlass13device_kernelIN5flash11enable_sm90INS1_16FlashAttnFwdSm90INS1_25CollectiveMainloopFwdSm90ILi2EN4cute5tupleIJNS5_1CILi1EEES8_S8_EEENS6_IJNS7_ILi128EEENS7_ILi96EEENS7_ILi64EEEEEELi256ENS_6half_tEfNS_4arch4Sm90ELb1ELb0ELb0ELb1ELb1ELb0ELb1ELb1ELb0ELb1ELb0ELb0EEENS1_21CollectiveEpilogueFwdINS6_IJSA_NS7_ILi256EEESB_EEES9_SE_SG_Li256ELb1ELb1ELb0ELb0EEENS1_36VarlenDynamicPersistentTileSchedulerILi128ELi96ELi256ELi128ELb0ELb1ELb1ELb1ELb1ELb1EEEEEEEEEvNT_6ParamsE:
        /* <DEDUP_REMOVED lines=47> */
.L_x_14717:
        /* <DEDUP_REMOVED lines=22> */
.L_x_14718:
        /* <DEDUP_REMOVED lines=18> */
.L_x_14719:
        /* <DEDUP_REMOVED lines=22> */
.L_x_14720:
        /* <DEDUP_REMOVED lines=23> */
.L_x_14721:
        /* <DEDUP_REMOVED lines=10> */
.L_x_14723:
        /* <DEDUP_REMOVED lines=20> */
[----:B------:R-:W-:Y:S01]  /*0a20*/  IMAD.MOV.U32 R224, RZ, RZ, RZ ;  /* 0x000000ffffe07224 */ /* 0x000fe200078e00ff */
[----:B------:R-:W-:Y:S01]  /*0a30*/  R2UR UR6, R14 ;  /* 0x000000000e0672ca */ /* 0x000fe200000e0000 */
[----:B------:R-:W0:Y:S01]  /*0a40*/  S2R R0, SR_TID.X ;  /* 0x0000000000007919 */ /* 0x000e220000002100 */
[----:B------:R-:W-:Y:S01]  /*0a50*/  UMOV UR39, URZ ;  /* 0x0000003f00277c82 */ /* 0x000fe20008000000 */
[----:B------:R-:W-:Y:S01]  /*0a60*/  UMOV UR38, URZ ;  /* 0x0000003f00267c82 */ /* 0x000fe20008000000 */
[----:B0-----:R-:W-:-:S05]  /*0a70*/  VIADD R12, R0, 0xffffff80 ;  /* 0xffffff80000c7836 */ /* 0x001fca0000000000 */
[----:B------:R-:W-:-:S04]  /*0a80*/  SHF.R.S32.HI R0, RZ, 0x1f, R12 ;  /* 0x0000001fff007819 */ /* 0x000fc8000001140c */
[CC--:B------:R-:W-:Y:S02]  /*0a90*/  LEA.HI R3, R0.reuse, R12.reuse, RZ, 0x7 ;  /* 0x0000000c00037211 */ /* 0x0c0fe400078f38ff */
[----:B------:R-:W-:Y:S02]  /*0aa0*/  LEA.HI R4, R0, R12, RZ, 0x5 ;  /* 0x0000000c00047211 */ /* 0x000fe400078f28ff */
[C---:B------:R-:W-:Y:S02]  /*0ab0*/  LOP3.LUT R225, R3.reuse, 0xffffff80, RZ, 0xc0, !PT ;  /* 0xffffff8003e17812 */ /* 0x040fe400078ec0ff */
[----:B------:R-:W-:Y:S01]  /*0ac0*/  SHF.R.S32.HI R226, RZ, 0x7, R3 ;  /* 0x00000007ffe27819 */ /* 0x000fe20000011403 */
[----:B------:R-:W-:Y:S02]  /*0ad0*/  IMAD.SHL.U32 R6, R4, 0x20, RZ ;  /* 0x0000002004067824 */ /* 0x000fe400078e00ff */
[----:B------:R-:W-:Y:S01]  /*0ae0*/  IMAD.IADD R225, R12, 0x1, -R225 ;  /* 0x000000010ce17824 */ /* 0x000fe200078e0ae1 */
[----:B------:R-:W-:-:S02]  /*0af0*/  LEA.HI R3, R3, R226, RZ, 0x1 ;  /* 0x000000e203037211 */ /* 0x000fc400078f08ff */
        /* <DEDUP_REMOVED lines=8> */
[----:B------:R-:W-:Y:S02]  /*0b80*/  LEA.HI R8, R8, R225, RZ, 0x5 ;  /* 0x000000e108087211 */ /* 0x000fe400078f28ff */
[----:B------:R-:W-:Y:S02]  /*0b90*/  LEA.HI R11, R11, R10, RZ, 0x3 ;  /* 0x0000000a0b0b7211 */ /* 0x000fe400078f18ff */
[----:B------:R-:W-:Y:S02]  /*0ba0*/  SHF.R.S32.HI R8, RZ, 0x5, R8 ;  /* 0x00000005ff087819 */ /* 0x000fe40000011408 */
[----:B------:R-:W-:Y:S02]  /*0bb0*/  LOP3.LUT R11, R11, 0xfffffff8, RZ, 0xc0, !PT ;  /* 0xfffffff80b0b7812 */ /* 0x000fe400078ec0ff */
[----:B------:R-:W-:-:S03]  /*0bc0*/  LOP3.LUT R3, R3, 0x3fffffe, RZ, 0xc0, !PT ;  /* 0x03fffffe03037812 */ /* 0x000fc600078ec0ff */
        /* <DEDUP_REMOVED lines=8> */
[----:B------:R-:W-:Y:S02]  /*0c50*/  LOP3.LUT R4, R2, 0x3fffff0, RZ, 0xc0, !PT ;  /* 0x03fffff002047812 */ /* 0x000fe400078ec0ff */
[----:B------:R-:W-:-:S02]  /*0c60*/  LOP3.LUT R219, R0, 0xfffffff8, RZ, 0xc0, !PT ;  /* 0xfffffff800db7812 */ /* 0x000fc400078ec0ff */
[----:B------:R-:W-:Y:S01]  /*0c70*/  LEA.HI R2, R2, R5, RZ, 0x1 ;  /* 0x0000000502027211 */ /* 0x000fe200078f08ff */
[C---:B------:R-:W-:Y:S01]  /*0c80*/  IMAD.IADD R4, R12.reuse, 0x1, -R4 ;  /* 0x000000010c047824 */ /* 0x040fe200078e0a04 */
[----:B------:R-:W-:Y:S01]  /*0c90*/  IADD3 R219, R12, -R219, RZ ;  /* 0x800000db0cdb7210 */ /* 0x000fe20007ffe0ff */
[----:B------:R-:W-:Y:S01]  /*0ca0*/  ULOP3.LUT UR4, UR4, 0x1, URZ, 0xfc, !UPT ;  /* 0x0000000104047892 */ /* 0x000fe2000f8efc3f */
[----:B------:R-:W-:Y:S01]  /*0cb0*/  LOP3.LUT R2, R2, 0x1ffffffe, RZ, 0xc0, !PT ;  /* 0x1ffffffe02027812 */ /* 0x000fe200078ec0ff */
[----:B------:R-:W-:Y:S01]  /*0cc0*/  IMAD R7, R4, 0x40, R7 ;  /* 0x0000004004077824 */ /* 0x000fe200078e0207 */
[----:B------:R-:W-:Y:S01]  /*0cd0*/  LEA.HI R4, R6, R6, RZ, 0x1 ;  /* 0x0000000606047211 */ /* 0x000fe200078f08ff */
[----:B------:R-:W-:Y:S01]  /*0ce0*/  IMAD.SHL.U32 R200, R219, 0x8, RZ ;  /* 0x00000008dbc87824 */ /* 0x000fe200078e00ff */
[----:B------:R-:W-:Y:S01]  /*0cf0*/  SHF.R.S32.HI R223, RZ, 0x3, R0 ;  /* 0x00000003ffdf7819 */ /* 0x000fe20000011400 */
[----:B------:R-:W-:Y:S01]  /*0d00*/  IMAD.IADD R2, R5, 0x1, -R2 ;  /* 0x0000000105027824 */ /* 0x000fe200078e0a02 */
[----:B------:R-:W-:Y:S01]  /*0d10*/  LOP3.LUT R5, R4, 0x1ffffffe, RZ, 0xc0, !PT ;  /* 0x1ffffffe04057812 */ /* 0x000fe200078ec0ff */
[C---:B------:R-:W-:Y:S01]  /*0d20*/  VIADD R217, R200.reuse, 0x40 ;  /* 0x00000040c8d97836 */ /* 0x040fe20000000000 */
[----:B------:R-:W-:Y:S01]  /*0d30*/  SHF.R.S32.HI R0, RZ, 0x1f, R200 ;  /* 0x0000001fff007819 */ /* 0x000fe200000114c8 */
[C---:B------:R-:W-:Y:S01]  /*0d40*/  VIADD R216, R200.reuse, 0x80 ;  /* 0x00000080c8d87836 */ /* 0x040fe20000000000 */
[----:B------:R-:W-:Y:S01]  /*0d50*/  LOP3.LUT R0, R9, 0x7ffffffc, RZ, 0xc0, !PT ;  /* 0x7ffffffc09007812 */ /* 0x000fe200078ec0ff */
[----:B------:R-:W-:Y:S01]  /*0d60*/  VIADD R218, R200, 0xc0 ;  /* 0x000000c0c8da7836 */ /* 0x000fe20000000000 */
[----:B------:R-:W-:Y:S01]  /*0d70*/  SHF.R.S32.HI R4, RZ, 0x1f, R217 ;  /* 0x0000001fff047819 */ /* 0x000fe200000114d9 */
[----:B------:R-:W-:Y:S01]  /*0d80*/  IMAD.IADD R214, R6, 0x1, -R5 ;  /* 0x0000000106d67824 */ /* 0x000fe200078e0a05 */
[----:B------:R-:W-:Y:S01]  /*0d90*/  SHF.R.S32.HI R3, RZ, 0x1f, R216 ;  /* 0x0000001fff037819 */ /* 0x000fe200000114d8 */
[----:B------:R-:W-:Y:S01]  /*0da0*/  IMAD R228, R2, 0x8, R7 ;  /* 0x0000000802e47824 */ /* 0x000fe200078e0207 */
[----:B------:R-:W-:Y:S01]  /*0db0*/  SHF.R.S32.HI R2, RZ, 0x1f, R218 ;  /* 0x0000001fff027819 */ /* 0x000fe200000114da */
[----:B------:R-:W-:-:S02]  /*0dc0*/  IMAD.MOV.U32 R7, RZ, RZ, R15 ;  /* 0x000000ffff077224 */ /* 0x000fc400078e000f */
[----:B------:R-:W-:Y:S02]  /*0dd0*/  IMAD.U32 R229, RZ, RZ, UR4 ;  /* 0x00000004ffe57e24 */ /* 0x000fe4000f8e00ff */
[----:B------:R-:W-:Y:S02]  /*0de0*/  IMAD.IADD R215, R225, 0x1, -R0 ;  /* 0x00000001e1d77824 */ /* 0x000fe400078e0a00 */
[----:B------:R-:W-:-:S07]  /*0df0*/  IMAD R214, R214, 0x8, R227 ;  /* 0x00000008d6d67824 */ /* 0x000fce00078e02e3 */
.L_x_14784:
[----:B012---:R-:W0:Y:S01]  /*0e00*/  LDC.64 R2, c[0x0][0xd88] ;  /* 0x00036200ff027b82 */ /* 0x007e220000000a00 */
[----:B------:R-:W-:Y:S01]  /*0e10*/  ULDC.64 UR8, c[0x0][0xb20] ;  /* 0x0002c80000087ab9 */ /* 0x000fe20000000a00 */
[----:B------:R-:W-:Y:S01]  /*0e20*/  ULDC.64 UR10, c[0x0][0xb10] ;  /* 0x0002c400000a7ab9 */ /* 0x000fe20000000a00 */
[----:B0-----:R-:W-:-:S06]  /*0e30*/  IMAD.WIDE R2, R7, 0x4, R2 ;  /* 0x0000000407027825 */ /* 0x001fcc00078e0202 */
[----:B------:R-:W2:Y:S01]  /*0e40*/  LDG.E R2, desc[UR36][R2.64] ;  /* 0x0000002402027981 */ /* 0x000ea2000c1e1900 */
[----:B------:R-:W-:Y:S01]  /*0e50*/  UISETP.NE.U32.AND UP0, UPT, UR8, URZ, UPT ;  /* 0x0000003f0800728c */ /* 0x000fe2000bf05070 */
[----:B------:R-:W-:Y:S01]  /*0e60*/  IMAD.MOV.U32 R0, RZ, RZ, RZ ;  /* 0x000000ffff007224 */ /* 0x000fe200078e00ff */
[----:B------:R-:W-:Y:S02]  /*0e70*/  UISETP.NE.U32.AND UP1, UPT, UR10, URZ, UPT ;  /* 0x0000003f0a00728c */ /* 0x000fe4000bf25070 */
[----:B------:R-:W-:Y:S02]  /*0e80*/  UISETP.NE.AND.EX UP0, UPT, UR9, URZ, UPT, UP0 ;  /* 0x0000003f0900728c */ /* 0x000fe4000bf05300 */
[----:B------:R-:W-:-:S04]  /*0e90*/  UISETP.NE.AND.EX UP1, UPT, UR11, URZ, UPT, UP1 ;  /* 0x0000003f0b00728c */ /* 0x000fc8000bf25310 */
[----:B------:R-:W-:Y:S02]  /*0ea0*/  PLOP3.LUT P0, PT, PT, PT, UP0, 0x80, 0x0 ;  /* 0x000000000000781c */ /* 0x000fe40003f0f008 */
[----:B------:R-:W-:Y:S02]  /*0eb0*/  PLOP3.LUT P2, PT, PT, PT, UP1, 0x80, 0x0 ;  /* 0x000000000000781c */ /* 0x000fe40003f4f018 */
[----:B--2---:R-:W-:-:S13]  /*0ec0*/  R2UR UR4, R2 ;  /* 0x00000000020472ca */ /* 0x004fda00000e0000 */
[----:B------:R-:W-:Y:S02]  /*0ed0*/  USHF.R.S32.HI UR7, URZ, 0x1f, UR4 ;  /* 0x0000001f3f077899 */ /* 0x000fe40008011404 */
[----:B------:R-:W-:Y:S01]  /*0ee0*/  IMAD.U32 R220, RZ, RZ, UR4 ;  /* 0x00000004ffdc7e24 */ /* 0x000fe2000f8e00ff */
[----:B------:R-:W-:-:S04]  /*0ef0*/  @UP0 ULEA UR8, UP2, UR4, UR8, 0x2 ;  /* 0x0000000804080291 */ /* 0x000fc8000f84103f */
[----:B------:R-:W-:Y:S02]  /*0f00*/  @UP0 ULEA.HI.X UR9, UR4, UR9, UR7, 0x2, UP2 ;  /* 0x0000000904090291 */ /* 0x000fe400090f1407 */
[----:B------:R-:W-:Y:S01]  /*0f10*/  MOV R222, UR7 ;  /* 0x0000000700de7c02 */ /* 0x000fe20008000f00 */
[----:B------:R-:W-:Y:S01]  /*0f20*/  @UP1 ULEA UR10, UP0, UR4, UR10, 0x2 ;  /* 0x0000000a040a1291 */ /* 0x000fe2000f80103f */
[----:B------:R-:W-:-:S03]  /*0f30*/  IMAD.U32 R2, RZ, RZ, UR8 ;  /* 0x00000008ff027e24 */ /* 0x000fc6000f8e00ff */
[----:B------:R-:W-:Y:S01]  /*0f40*/  @UP1 ULEA.HI.X UR11, UR4, UR11, UR7, 0x2, UP0 ;  /* 0x0000000b040b1291 */ /* 0x000fe200080f1407 */
[----:B------:R-:W-:Y:S01]  /*0f50*/  IMAD.U32 R3, RZ, RZ, UR9 ;  /* 0x00000009ff037e24 */ /* 0x000fe2000f8e00ff */
[----:B------:R-:W-:Y:S01]  /*0f60*/  ULDC.64 UR8, c[0x0][0x418] ;  /* 0x0001060000087ab9 */ /* 0x000fe20000000a00 */
[----:B------:R-:W-:Y:S01]  /*0f70*/  IMAD.U32 R212, RZ, RZ, UR10 ;  /* 0x0000000affd47e24 */ /* 0x000fe2000f8e00ff */
[----:B------:R-:W-:Y:S01]  /*0f80*/  ULDC UR4, c[0x0][0x424] ;  /* 0x0001090000047ab9 */ /* 0x000fe20000000800 */
[----:B------:R-:W-:Y:S01]  /*0f90*/  ULDC UR7, c[0x0][0x2f0] ;  /* 0x0000bc0000077ab9 */ /* 0x000fe20000000800 */
[----:B------:R-:W-:Y:S01]  /*0fa0*/  IMAD.U32 R213, RZ, RZ, UR11 ;  /* 0x0000000bffd57e24 */ /* 0x000fe2000f8e00ff */
[----:B------:R0:W5:Y:S04]  /*0fb0*/  @P0 LDG.E R0, desc[UR36][R2.64] ;  /* 0x0000002402000981 */ /* 0x000168000c1e1900 */
[----:B------:R0:W5:Y:S01]  /*0fc0*/  @P2 LDG.E R212, desc[UR36][R212.64] ;  /* 0x00000024d4d42981 */ /* 0x000162000c1e1900 */
[----:B------:R-:W-:Y:S01]  /*0fd0*/  UISETP.NE.U32.AND UP0, UPT, UR8, URZ, UPT ;  /* 0x0000003f0800728c */ /* 0x000fe2000bf05070 */
[----:B------:R-:W-:-:S03]  /*0fe0*/  IMAD.U32 R221, RZ, RZ, UR6 ;  /* 0x00000006ffdd7e24 */ /* 0x000fc6000f8e00ff */
[----:B------:R-:W-:-:S03]  /*0ff0*/  UISETP.NE.AND.EX UP0, UPT, UR9, URZ, UPT, UP0 ;  /* 0x0000003f0900728c */ /* 0x000fc6000bf05300 */
[----:B------:R-:W-:Y:S01]  /*1000*/  ULDC.64 UR8, c[0x0][0xb18] ;  /* 0x0002c60000087ab9 */ /* 0x000fe20000000a00 */
[----:B------:R-:W-:Y:S01]  /*1010*/  USEL UR4, UR4, 0x1, UP0 ;  /* 0x0000000104047887 */ /* 0x000fe20008000000 */
[----:B------:R-:W-:-:S03]  /*1020*/  ISETP.NE.U32.AND P1, PT, RZ, UR8, PT ;  /* 0x00000008ff007c0c */ /* 0x000fc6000bf25070 */
[----:B------:R-:W-:Y:S01]  /*1030*/  UIMAD UR4, UR4, UR7, URZ ;  /* 0x00000007040472a4 */ /* 0x000fe2000f8e023f */
[----:B------:R-:W-:Y:S01]  /*1040*/  ISETP.NE.AND.EX P1, PT, RZ, UR9, PT, P1 ;  /* 0x00000009ff007c0c */ /* 0x000fe2000bf25310 */
[----:B0--34-:R-:W-:-:S12]  /*1050*/  @P2 BRA `(.L_x_14724) ;  /* 0x0000000000342947 */ /* 0x019fd80003800000 */
[----:B------:R-:W-:Y:S01]  /*1060*/  ULDC.64 UR6, c[0x0][0xaf8] ;  /* 0x0002be0000067ab9 */ /* 0x000fe20000000a00 */
[----:B-----5:R-:W0:Y:S01]  /*1070*/  LDC R212, c[0x0][0x288] ;  /* 0x0000a200ffd47b82 */ /* 0x020e220000000800 */
[----:B------:R-:W-:-:S04]  /*1080*/  ISETP.NE.U32.AND P0, PT, RZ, UR6, PT ;  /* 0x00000006ff007c0c */ /* 0x000fc8000bf05070 */
[----:B------:R-:W-:-:S13]  /*1090*/  ISETP.NE.AND.EX P0, PT, RZ, UR7, PT, P0 ;  /* 0x00000007ff007c0c */ /* 0x000fda000bf05300 */
[----:B------:R-:W-:Y:S05]  /*10a0*/  @!P0 BRA `(.L_x_14724) ;  /* 0x0000000000208947 */ /* 0x000fea0003800000 */
[----:B------:R-:W-:Y:S01]  /*10b0*/  R2UR UR10, R220 ;  /* 0x00000000dc0a72ca */ /* 0x000fe200000e0000 */
[----:B------:R-:W-:-:S12]  /*10c0*/  ULDC.64 UR6, c[0x0][0xaf8] ;  /* 0x0002be0000067ab9 */ /* 0x000fd80000000a00 */
[----:B------:R-:W-:-:S06]  /*10d0*/  UIMAD.WIDE UR6, UR10, 0x4, UR6 ;  /* 0x000000040a0678a5 */ /* 0x000fcc000f8e0206 */
[----:B------:R-:W-:Y:S02]  /*10e0*/  IMAD.U32 R2, RZ, RZ, UR6 ;  /* 0x00000006ff027e24 */ /* 0x000fe4000f8e00ff */
[----:B------:R-:W-:-:S05]  /*10f0*/  IMAD.U32 R3, RZ, RZ, UR7 ;  /* 0x00000007ff037e24 */ /* 0x000fca000f8e00ff */
[----:B0-----:R-:W2:Y:S04]  /*1100*/  LDG.E R212, desc[UR36][R2.64] ;  /* 0x0000002402d47981 */ /* 0x001ea8000c1e1900 */
[----:B------:R-:W2:Y:S02]  /*1110*/  LDG.E R5, desc[UR36][R2.64+0x4] ;  /* 0x0000042402057981 */ /* 0x000ea4000c1e1900 */
[----:B--2---:R-:W-:-:S07]  /*1120*/  IMAD.IADD R212, R5, 0x1, -R212 ;  /* 0x0000000105d47824 */ /* 0x004fce00078e0ad4 */
.L_x_14724:
[----:B------:R-:W-:Y:S01]  /*1130*/  IMAD.U32 R213, RZ, RZ, UR4 ;  /* 0x00000004ffd57e24 */ /* 0x000fe2000f8e00ff */
[----:B------:R-:W-:Y:S06]  /*1140*/  @!P1 BRA `(.L_x_14725) ;  /* 0x0000000000209947 */ /* 0x000fec0003800000 */
[----:B------:R-:W-:Y:S02]  /*1150*/  R2UR UR6, R220 ;  /* 0x00000000dc0672ca */ /* 0x000fe400000e0000 */
[----:B------:R-:W-:-:S11]  /*1160*/  R2UR UR7, R222 ;  /* 0x00000000de0772ca */ /* 0x000fd600000e0000 */
[----:B------:R-:W-:-:S04]  /*1170*/  ULEA UR4, UP0, UR6, UR8, 0x2 ;  /* 0x0000000806047291 */ /* 0x000fc8000f80103f */
[----:B------:R-:W-:Y:S02]  /*1180*/  ULEA.HI.X UR6, UR6, UR9, UR7, 0x2, UP0 ;  /* 0x0000000906067291 */ /* 0x000fe400080f1407 */
[----:B------:R-:W-:-:S04]  /*1190*/  IMAD.U32 R2, RZ, RZ, UR4 ;  /* 0x00000004ff027e24 */ /* 0x000fc8000f8e00ff */
[----:B------:R-:W-:-:S05]  /*11a0*/  IMAD.U32 R3, RZ, RZ, UR6 ;  /* 0x00000006ff037e24 */ /* 0x000fca000f8e00ff */
[----:B------:R1:W5:Y:S01]  /*11b0*/  LDG.E R213, desc[UR36][R2.64] ;  /* 0x0000002402d57981 */ /* 0x000362000c1e1900 */
[----:B------:R-:W-:Y:S05]  /*11c0*/  BRA `(.L_x_14726) ;  /* 0x0000000000307947 */ /* 0x000fea0003800000 */
.L_x_14725:
[----:B------:R-:W-:Y:S02]  /*11d0*/  ULDC.64 UR6, c[0x0][0xb00] ;  /* 0x0002c00000067ab9 */ /* 0x000fe40000000a00 */
[----:B------:R-:W-:-:S04]  /*11e0*/  ISETP.NE.U32.AND P0, PT, RZ, UR6, PT ;  /* 0x00000006ff007c0c */ /* 0x000fc8000bf05070 */
[----:B------:R-:W-:-:S13]  /*11f0*/  ISETP.NE.AND.EX P0, PT, RZ, UR7, PT, P0 ;  /* 0x00000007ff007c0c */ /* 0x000fda000bf05300 */
[----:B------:R-:W-:Y:S05]  /*1200*/  @!P0 BRA `(.L_x_14726) ;  /* 0x0000000000208947 */ /* 0x000fea0003800000 */
[----:B------:R-:W-:Y:S01]  /*1210*/  R2UR UR4, R220 ;  /* 0x00000000dc0472ca */ /* 0x000fe200000e0000 */
[----:B------:R-:W-:-:S12]  /*1220*/  ULDC.64 UR6, c[0x0][0xb00] ;  /* 0x0002c00000067ab9 */ /* 0x000fd80000000a00 */
[----:B------:R-:W-:-:S06]  /*1230*/  UIMAD.WIDE UR6, UR4, 0x4, UR6 ;  /* 0x00000004040678a5 */ /* 0x000fcc000f8e0206 */
[----:B------:R-:W-:Y:S01]  /*1240*/  MOV R2, UR6 ;  /* 0x0000000600027c02 */ /* 0x000fe20008000f00 */
[----:B------:R-:W-:-:S05]  /*1250*/  IMAD.U32 R3, RZ, RZ, UR7 ;  /* 0x00000007ff037e24 */ /* 0x000fca000f8e00ff */
[----:B------:R-:W2:Y:S04]  /*1260*/  LDG.E R213, desc[UR36][R2.64] ;  /* 0x0000002402d57981 */ /* 0x000ea8000c1e1900 */
[----:B------:R-:W2:Y:S02]  /*1270*/  LDG.E R4, desc[UR36][R2.64+0x4] ;  /* 0x0000042402047981 */ /* 0x000ea4000c1e1900 */
[----:B--2---:R-:W-:-:S07]  /*1280*/  IMAD.IADD R213, R4, 0x1, -R213 ;  /* 0x0000000104d57824 */ /* 0x004fce00078e0ad5 */
.L_x_14726:
[----:B-1----:R-:W1:Y:S01]  /*1290*/  LDC R2, c[0x0][0x448] ;  /* 0x00011200ff027b82 */ /* 0x002e620000000800 */
[----:B------:R-:W-:Y:S01]  /*12a0*/  USHF.L.U32 UR61, UR5, 0x7, URZ ;  /* 0x00000007053d7899 */ /* 0x000fe2000800063f */
[----:B-----5:R-:W-:Y:S01]  /*12b0*/  IMAD.IADD R213, R213, 0x1, -R0 ;  /* 0x00000001d5d57824 */ /* 0x020fe200078e0a00 */
[----:B------:R-:W-:Y:S01]  /*12c0*/  CS2R R148, SRZ ;  /* 0x0000000000947805 */ /* 0x000fe2000001ff00 */
[----:B------:R-:W-:Y:S01]  /*12d0*/  IMAD.MOV.U32 R150, RZ, RZ, RZ ;  /* 0x000000ffff967224 */ /* 0x000fe200078e00ff */
[----:B------:R-:W-:Y:S01]  /*12e0*/  UIADD3 UR4, UR61, 0x7f, URZ ;  /* 0x0000007f3d047890 */ /* 0x000fe2000fffe03f */
[----:B------:R-:W-:Y:S02]  /*12f0*/  CS2R R146, SRZ ;  /* 0x0000000000927805 */ /* 0x000fe4000001ff00 */
[----:B0-----:R-:W-:Y:S02]  /*1300*/  IADD3 R3, R213, 0x60, -R212 ;  /* 0x00000060d5037810 */ /* 0x001fe40007ffe8d4 */
        /* <DEDUP_REMOVED lines=16> */
[----:B-1----:R-:W-:Y:S02]  /*1410*/  ISETP.NE.AND P0, PT, R2, 0x1, PT ;  /* 0x000000010200780c */ /* 0x002fe40003f05270 */
        /* <DEDUP_REMOVED lines=12> */
[----:B------:R-:W0:Y:S01]  /*14e0*/  @P0 LDC R2, c[0x0][0x44c] ;  /* 0x00011300ff020b82 */ /* 0x000e220000000800 */
[----:B------:R-:W-:Y:S02]  /*14f0*/  CS2R R92, SRZ ;  /* 0x00000000005c7805 */ /* 0x000fe4000001ff00 */
[----:B------:R-:W-:Y:S02]  /*1500*/  CS2R R90, SRZ ;  /* 0x00000000005a7805 */ /* 0x000fe4000001ff00 */
[----:B------:R-:W-:-:S02]  /*1510*/  CS2R R88, SRZ ;  /* 0x0000000000587805 */ /* 0x000fc4000001ff00 */
[----:B------:R-:W-:Y:S02]  /*1520*/  CS2R R82, SRZ ;  /* 0x0000000000527805 */ /* 0x000fe4000001ff00 */
[----:B------:R-:W-:Y:S02]  /*1530*/  CS2R R84, SRZ ;  /* 0x0000000000547805 */ /* 0x000fe4000001ff00 */
[----:B------:R-:W-:Y:S02]  /*1540*/  CS2R R8, SRZ ;  /* 0x0000000000087805 */ /* 0x000fe4000001ff00 */
        /* <DEDUP_REMOVED lines=25> */
[----:B-1----:R-:W-:Y:S01]  /*16e0*/  @P0 SHF.R.U32.HI R0, RZ, R5, R2 ;  /* 0x00000005ff000219 */ /* 0x002fe20000011602 */
[----:B------:R-:W-:Y:S01]  /*16f0*/  VIADD R2, R213, 0x5f ;  /* 0x0000005fd5027836 */ /* 0x000fe20000000000 */
[----:B------:R-:W-:Y:S02]  /*1700*/  PLOP3.LUT P0, PT, PT, PT, PT, 0x80, 0x0 ;  /* 0x000000000000781c */ /* 0x000fe40003f0f070 */
[----:B------:R-:W-:Y:S02]  /*1710*/  CS2R R36, SRZ ;  /* 0x0000000000247805 */ /* 0x000fe4000001ff00 */
[----:B------:R-:W-:Y:S01]  /*1720*/  CS2R R32, SRZ ;  /* 0x0000000000207805 */ /* 0x000fe2000001ff00 */
[----:B------:R-:W-:Y:S01]  /*1730*/  IMAD.IADD R0, R3, 0x1, R0 ;  /* 0x0000000103007824 */ /* 0x000fe200078e0200 */
[----:B------:R-:W-:Y:S01]  /*1740*/  CS2R R26, SRZ ;  /* 0x00000000001a7805 */ /* 0x000fe2000001ff00 */
[----:B------:R-:W-:Y:S01]  /*1750*/  IMAD.HI R2, R2, 0x2aaaaaab, RZ ;  /* 0x2aaaaaab02027827 */ /* 0x000fe200078e02ff */
[----:B------:R-:W-:-:S02]  /*1760*/  CS2R R28, SRZ ;  /* 0x00000000001c7805 */ /* 0x000fc4000001ff00 */
[----:B------:R-:W-:Y:S01]  /*1770*/  CS2R R24, SRZ ;  /* 0x0000000000187805 */ /* 0x000fe2000001ff00 */
[----:B------:R-:W-:Y:S01]  /*1780*/  IMAD.HI R0, R0, 0x2aaaaaab, RZ ;  /* 0x2aaaaaab00007827 */ /* 0x000fe200078e02ff */
[----:B------:R-:W-:-:S03]  /*1790*/  SHF.R.U32.HI R3, RZ, 0x1f, R2 ;  /* 0x0000001fff037819 */ /* 0x000fc60000011602 */
[----:B------:R-:W-:Y:S01]  /*17a0*/  IMAD.MOV.U32 R10, RZ, RZ, RZ ;  /* 0x000000ffff0a7224 */ /* 0x000fe200078e00ff */
[----:B------:R-:W-:Y:S02]  /*17b0*/  SHF.R.U32.HI R5, RZ, 0x1f, R0 ;  /* 0x0000001fff057819 */ /* 0x000fe40000011600 */
[----:B------:R-:W-:Y:S02]  /*17c0*/  LEA.HI.SX32 R3, R2, R3, 0x1c ;  /* 0x0000000302037211 */ /* 0x000fe400078fe2ff */
[----:B------:R-:W-:Y:S01]  /*17d0*/  LEA.HI.SX32 R202, R0, R5, 0x1c ;  /* 0x0000000500ca7211 */ /* 0x000fe200078fe2ff */
[----:B------:R-:W-:-:S03]  /*17e0*/  IMAD.MOV.U32 R0, RZ, RZ, RZ ;  /* 0x000000ffff007224 */ /* 0x000fc600078e00ff */
[----:B------:R-:W-:Y:S02]  /*17f0*/  VIMNMX R202, R3, R202, PT ;  /* 0x000000ca03ca7248 */ /* 0x000fe40003fe0100 */
[----:B------:R-:W-:Y:S02]  /*1800*/  CS2R R2, SRZ ;  /* 0x0000000000027805 */ /* 0x000fe4000001ff00 */
        /* <DEDUP_REMOVED lines=41> */
.L_x_14728:
[----:B------:R-:W-:Y:S01]  /*1aa0*/  LEA.HI R0, R224, R224, RZ, 0x1 ;  /* 0x000000e0e0007211 */ /* 0x000fe200078f08ff */
[----:B------:R-:W0:Y:S03]  /*1ab0*/  S2R R2, SR_TID.X ;  /* 0x0000000000027919 */ /* 0x000e260000002100 */
[----:B------:R-:W-:-:S05]  /*1ac0*/  LOP3.LUT R3, R0, 0xfffffffe, RZ, 0xc0, !PT ;  /* 0xfffffffe00037812 */ /* 0x000fca00078ec0ff */
[----:B------:R-:W-:-:S05]  /*1ad0*/  IMAD.IADD R0, R224, 0x1, -R3 ;  /* 0x00000001e0007824 */ /* 0x000fca00078e0a03 */
[----:B------:R-:W-:-:S04]  /*1ae0*/  SHF.L.U32 R0, R0, 0x1f, RZ ;  /* 0x0000001f00007819 */ /* 0x000fc800000006ff */
[----:B------:R-:W1:Y:S01]  /*1af0*/  SYNCS.PHASECHK.TRANS64.TRYWAIT P0, [UR40+0x32400], R0 ;  /* 0x03240000ff0075a7 */ /* 0x000e620008000168 */
[----:B0-----:R-:W-:-:S05]  /*1b00*/  SHF.R.U32.HI R2, RZ, 0x7, R2 ;  /* 0x00000007ff027819 */ /* 0x001fca0000011602 */
[----:B------:R-:W-:Y:S01]  /*1b10*/  VIADD R207, R2, 0x8 ;  /* 0x0000000802cf7836 */ /* 0x000fe20000000000 */
[----:B-1----:R-:W-:Y:S06]  /*1b20*/  @!P0 BRA `(.L_x_14729) ;  /* 0x00000110005c8947 */ /* 0x002fec0003800000 */
.L_x_14875:
[----:B------:R-:W-:Y:S05]  /*1b30*/  WARPSYNC.ALL ;  /* 0x0000000000007948 */ /* 0x000fea0003800000 */
[----:B------:R-:W-:Y:S01]  /*1b40*/  R2UR UR4, R229 ;  /* 0x00000000e50472ca */ /* 0x000fe200000e0000 */
[----:B------:R1:W-:-:S12]  /*1b50*/  BAR.SYNC.DEFER_BLOCKING R207, 0x100 ;  /* 0x000400cf0000751d */ /* 0x0003d80000010000 */
[----:B------:R-:W-:-:S05]  /*1b60*/  IMAD.U32 R2, RZ, RZ, UR4 ;  /* 0x00000004ff027e24 */ /* 0x000fca000f8e00ff */
[----:B------:R-:W-:-:S13]  /*1b70*/  ISETP.NE.AND P0, PT, R2, 0x3, PT ;  /* 0x000000030200780c */ /* 0x000fda0003f05270 */
[----:B-1----:R-:W-:Y:S05]  /*1b80*/  @!P0 BRA `(.L_x_14730) ;  /* 0x0000000000048947 */ /* 0x002fea0003800000 */
[----:B------:R-:W-:Y:S01]  /*1b90*/  BPT.TRAP 0x1 ;  /* 0x000000040000795c */ /* 0x000fe20000300000 */
.L_x_14730:
[----:B------:R-:W-:Y:S01]  /*1ba0*/  ULEA UR6, UR38, UR40, 0x3 ;  /* 0x0000002826067291 */ /* 0x000fe2000f8e183f */
[----:B------:R-:W-:-:S05]  /*1bb0*/  IMAD.U32 R2, RZ, RZ, UR39 ;  /* 0x00000027ff027e24 */ /* 0x000fca000f8e00ff */
[----:B------:R-:W-:-:S04]  /*1bc0*/  SHF.L.U32 R2, R2, 0x1f, RZ ;  /* 0x0000001f02027819 */ /* 0x000fc800000006ff */
[----:B------:R1:W2:Y:S01]  /*1bd0*/  SYNCS.PHASECHK.TRANS64.TRYWAIT P1, [UR6+0x32430], R2 ;  /* 0x03243002ff0075a7 */ /* 0x0002a20008020146 */
[----:B------:R-:W-:Y:S05]  /*1be0*/  @!P0 BRA `(.L_x_14731) ;  /* 0x0000000000048947 */ /* 0x000fea0003800000 */
[----:B------:R-:W-:Y:S01]  /*1bf0*/  BPT.TRAP 0x1 ;  /* 0x000000040000795c */ /* 0x000fe20000300000 */
.L_x_14731:
[----:B--2---:R-:W-:Y:S05]  /*1c00*/  @P1 BRA `(.L_x_14732) ;  /* 0x0000000000081947 */ /* 0x004fea0003800000 */
[----:B------:R-:W2:Y:S02]  /*1c10*/  SYNCS.PHASECHK.TRANS64.TRYWAIT P1, [UR6+0x32430], R2 ;  /* 0x03243002ff0075a7 */ /* 0x000ea40008020146 */
[----:B--2---:R-:W-:Y:S05]  /*1c20*/  @!P1 BRA `(.L_x_14733) ;  /* 0x0000011000349947 */ /* 0x004fea0003800000 */
.L_x_14732:
        /* <DEDUP_REMOVED lines=9> */
[----:B------:R-:W-:Y:S01]  /*1cc0*/  MOV R20, UR5 ;  /* 0x0000000500147c02 */ /* 0x000fe20008000f00 */
        /* <DEDUP_REMOVED lines=38> */
.L_x_14876:
[----:B------:R-:W-:Y:S05]  /*1f30*/  @!P0 BRA `(.L_x_14735) ;  /* 0x0000000000048947 */ /* 0x000fea0003800000 */
[----:B------:R-:W-:Y:S01]  /*1f40*/  BPT.TRAP 0x1 ;  /* 0x000000040000795c */ /* 0x000fe20000300000 */
.L_x_14735:
[----:B------:R2:W3:Y:S01]  /*1f50*/  SYNCS.PHASECHK.TRANS64.TRYWAIT P1, [UR6+0x32450], R2 ;  /* 0x03245002ff0075a7 */ /* 0x0004e20008020146 */
[----:B------:R-:W-:Y:S05]  /*1f60*/  @!P0 BRA `(.L_x_14736) ;  /* 0x0000000000048947 */ /* 0x000fea0003800000 */
[----:B------:R-:W-:Y:S01]  /*1f70*/  BPT.TRAP 0x1 ;  /* 0x000000040000795c */ /* 0x000fe20000300000 */
.L_x_14736:
[----:B---3--:R-:W-:Y:S05]  /*1f80*/  @P1 BRA `(.L_x_14737) ;  /* 0x0000000000081947 */ /* 0x008fea0003800000 */
[----:B------:R-:W3:Y:S02]  /*1f90*/  SYNCS.PHASECHK.TRANS64.TRYWAIT P1, [UR6+0x32450], R2 ;  /* 0x03245002ff0075a7 */ /* 0x000ee40008020146 */
[----:B---3--:R-:W-:Y:S05]  /*1fa0*/  @!P1 BRA `(.L_x_14738) ;  /* 0x0000010c00849947 */ /* 0x008fea0003800000 */
.L_x_14737:
        /* <DEDUP_REMOVED lines=84> */
[----:B------:R-:W-:Y:S01]  /*24f0*/  MOV R6, UR12 ;  /* 0x0000000c00067c02 */ /* 0x000fe20008000f00 */
        /* <DEDUP_REMOVED lines=57> */
.L_x_14739:
[----:B------:R-:W1:Y:S01]  /*2890*/  LDC R4, c[0x0][0x448] ;  /* 0x00011200ff047b82 */ /* 0x000e620000000800 */
[----:B------:R-:W-:Y:S01]  /*28a0*/  ULDC UR5, c[0x0][0xa80] ;  /* 0x0002a00000057ab9 */ /* 0x000fe20000000800 */
[----:B------:R-:W-:Y:S02]  /*28b0*/  UIADD3 UR10, UR6, 0x32440, URZ ;  /* 0x00032440060a7890 */ /* 0x000fe4000fffe03f */
[----:B------:R-:W-:Y:S02]  /*28c0*/  ULOP3.LUT UR7, UR7, 0x3000000, URZ, 0xfc, !UPT ;  /* 0x0300000007077892 */ /* 0x000fe4000f8efc3f */
[----:B------:R-:W-:Y:S02]  /*28d0*/  UPRMT UR10, UR48, 0x654, UR10 ;  /* 0x00000654300a7896 */ /* 0x000fe4000800000a */
[----:B------:R-:W-:Y:S01]  /*28e0*/  UIMAD UR4, UR38, 0xc00, UR7 ;  /* 0x00000c00260478a4 */ /* 0x000fe2000f8e0207 */
[----:B------:R-:W-:-:S06]  /*28f0*/  UMOV UR11, 0x40000040 ;  /* 0x40000040000b7882 */ /* 0x000fcc0000000000 */
[----:B------:R-:W-:Y:S01]  /*2900*/  SYNCS.ARRIVE.TRANS64.RED.A1T0 RZ, [UR10], RZ ;  /* 0x000000ffffff79a7 */ /* 0x000fe2000810040a */
[----:B------:R-:W-:Y:S01]  /*2910*/  UMOV UR10, UR4 ;  /* 0x00000004000a7c82 */ /* 0x000fe20008000000 */
[----:B------:R2:W-:Y:S01]  /*2920*/  BAR.SYNC.DEFER_BLOCKING R207, 0x100 ;  /* 0x000400cf0000751d */ /* 0x0005e20000010000 */
[----:B-1----:R-:W-:Y:S01]  /*2930*/  ISETP.NE.AND P6, PT, R4, 0x1, PT ;  /* 0x000000010400780c */ /* 0x002fe20003fc5270 */
[----:B------:R-:W-:-:S12]  /*2940*/  VIADD R4, R214, UR61 ;  /* 0x0000003dd6047c36 */ /* 0x000fd80008000000 */
[----:B------:R-:W1:Y:S08]  /*2950*/  @P6 LDC R5, c[0x0][0x44c] ;  /* 0x00011300ff056b82 */ /* 0x000e700000000800 */
[----:B------:R-:W3:Y:S01]  /*2960*/  @P6 LDC R72, c[0x0][0x450] ;  /* 0x00011400ff486b82 */ /* 0x000ee20000000800 */
[----:B-1----:R-:W-:-:S05]  /*2970*/  @P6 IMAD.HI.U32 R5, R4, R5, RZ ;  /* 0x0000000504056227 */ /* 0x002fca00078e00ff */
[----:B---3--:R-:W-:Y:S01]  /*2980*/  @P6 SHF.R.U32.HI R4, RZ, R72, R5 ;  /* 0x00000048ff046219 */ /* 0x008fe20000011605 */
[----:B------:R-:W-:-:S04]  /*2990*/  IMAD R5, R202, -0x60, R213 ;  /* 0xffffffa0ca057824 */ /* 0x000fc800078e02d5 */
[----:B------:R-:W1:Y:S01]  /*29a0*/  SHFL.IDX PT, R21, R4, RZ, 0x1c1f ;  /* 0x001c1fff04157589 */ /* 0x000e6200000e0000 */
[----:B------:R-:W-:-:S03]  /*29b0*/  VIADD R72, R5, 0x60 ;  /* 0x0000006005487836 */ /* 0x000fc60000000000 */
[----:B------:R-:W3:Y:S01]  /*29c0*/  SHFL.IDX PT, R73, R4, 0x1, 0x1c1f ;  /* 0x003c1f0004497f89 */ /* 0x000ee200000e0000 */
[----:B------:R-:W-:-:S05]  /*29d0*/  IMAD R5, R215, -0x2, R72 ;  /* 0xfffffffed7057824 */ /* 0x000fca00078e0248 */
[----:B------:R-:W-:-:S04]  /*29e0*/  IADD3 R72, -R212, 0x1, R5 ;  /* 0x00000001d4487810 */ /* 0x000fc80007ffe105 */
[----:B-1----:R-:W-:-:S04]  /*29f0*/  VIADDMNMX R21, R21, R72, R5, PT ;  /* 0x0000004815157246 */ /* 0x002fc80003800105 */
[C---:B------:R-:W-:Y:S02]  /*2a00*/  ISETP.GT.AND P5, PT, R21.reuse, RZ, PT ;  /* 0x000000ff1500720c */ /* 0x040fe40003fa4270 */
[C---:B------:R-:W-:Y:S02]  /*2a10*/  ISETP.GT.AND P4, PT, R21.reuse, 0x1, PT ;  /* 0x000000011500780c */ /* 0x040fe40003f84270 */
[----:B------:R-:W-:Y:S02]  /*2a20*/  FSEL R24, R24, -INF , P5 ;  /* 0xff80000018187808 */ /* 0x000fe40002800000 */
[C---:B------:R-:W-:Y:S02]  /*2a30*/  ISETP.GT.AND P2, PT, R21.reuse, 0x10, PT ;  /* 0x000000101500780c */ /* 0x040fe40003f44270 */
[----:B------:R-:W-:Y:S02]  /*2a40*/  ISETP.GT.AND P5, PT, R21, 0x11, PT ;  /* 0x000000111500780c */ /* 0x000fe40003fa4270 */
[----:B---3--:R-:W-:-:S02]  /*2a50*/  VIADDMNMX R73, R73, R72, R5, PT ;  /* 0x0000004849497246 */ /* 0x008fc40003800105 */
[----:B------:R-:W-:Y:S02]  /*2a60*/  ISETP.GT.AND P3, PT, R21, 0x8, PT ;  /* 0x000000081500780c */ /* 0x000fe40003f64270 */
[----:B------:R-:W-:Y:S02]  /*2a70*/  FSEL R72, R25, -INF , P4 ;  /* 0xff80000019487808 */ /* 0x000fe40002000000 */
[----:B------:R-:W-:Y:S02]  /*2a80*/  ISETP.GT.AND P4, PT, R21, 0x18, PT ;  /* 0x000000181500780c */ /* 0x000fe40003f84270 */
[----:B------:R-:W-:Y:S02]  /*2a90*/  FSEL R5, R32, -INF , P2 ;  /* 0xff80000020057808 */ /* 0x000fe40001000000 */
[----:B------:R-:W-:Y:S02]  /*2aa0*/  FSEL R157, R33, -INF , P5 ;  /* 0xff800000219d7808 */ /* 0x000fe40002800000 */
[----:B------:R-:W-:-:S02]  /*2ab0*/  ISETP.GT.AND P2, PT, R21, 0x21, PT ;  /* 0x000000211500780c */ /* 0x000fc40003f44270 */
[C---:B------:R-:W-:Y:S02]  /*2ac0*/  ISETP.GT.AND P5, PT, R21.reuse, 0x28, PT ;  /* 0x000000281500780c */ /* 0x040fe40003fa4270 */
[C---:B------:R-:W-:Y:S02]  /*2ad0*/  ISETP.GT.AND P1, PT, R21.reuse, 0x9, PT ;  /* 0x000000091500780c */ /* 0x040fe40003f24270 */
[----:B------:R-:W-:Y:S02]  /*2ae0*/  FSEL R28, R28, -INF , P3 ;  /* 0xff8000001c1c7808 */ /* 0x000fe40001800000 */
[C---:B------:R-:W-:Y:S02]  /*2af0*/  ISETP.GT.AND P3, PT, R21.reuse, 0x19, PT ;  /* 0x000000191500780c */ /* 0x040fe40003f64270 */
[----:B------:R-:W-:Y:S02]  /*2b00*/  FSEL R162, R36, -INF , P4 ;  /* 0xff80000024a27808 */ /* 0x000fe40002000000 */
[----:B------:R-:W-:-:S02]  /*2b10*/  ISETP.GT.AND P4, PT, R21, 0x29, PT ;  /* 0x000000291500780c */ /* 0x000fc40003f84270 */
[----:B------:R-:W-:Y:S02]  /*2b20*/  FSEL R158, R41, -INF , P2 ;  /* 0xff800000299e7808 */ /* 0x000fe40001000000 */
[----:B------:R-:W-:Y:S02]  /*2b30*/  FSEL R163, R44, -INF , P5 ;  /* 0xff8000002ca37808 */ /* 0x000fe40002800000 */
[C---:B------:R-:W-:Y:S02]  /*2b40*/  ISETP.GT.AND P2, PT, R21.reuse, 0x38, PT ;  /* 0x000000381500780c */ /* 0x040fe40003f44270 */
[----:B------:R-:W-:Y:S02]  /*2b50*/  ISETP.GT.AND P5, PT, R21, 0x39, PT ;  /* 0x000000391500780c */ /* 0x000fe40003fa4270 */
[----:B------:R-:W-:Y:S02]  /*2b60*/  FSEL R74, R29, -INF , P1 ;  /* 0xff8000001d4a7808 */ /* 0x000fe40000800000 */
[----:B------:R-:W-:-:S02]  /*2b70*/  FMNMX.FTZ R25, R24, R72, !PT ;  /* 0x0000004818197209 */ /* 0x000fc40007810000 */
[----:B------:R-:W-:Y:S02]  /*2b80*/  ISETP.GT.AND P1, PT, R21, 0x20, PT ;  /* 0x000000201500780c */ /* 0x000fe40003f24270 */
[----:B------:R-:W-:Y:S02]  /*2b90*/  FSEL R167, R37, -INF , P3 ;  /* 0xff80000025a77808 */ /* 0x000fe40001800000 */
[----:B------:R-:W-:Y:S02]  /*2ba0*/  ISETP.GT.AND P3, PT, R21, 0x30, PT ;  /* 0x000000301500780c */ /* 0x000fe40003f64270 */
[----:B------:R-:W-:Y:S02]  /*2bb0*/  FSEL R168, R45, -INF , P4 ;  /* 0xff8000002da87808 */ /* 0x000fe40002000000 */
[----:B------:R-:W-:Y:S02]  /*2bc0*/  ISETP.GT.AND P4, PT, R21, 0x40, PT ;  /* 0x000000401500780c */ /* 0x000fe40003f84270 */
[----:B------:R-:W-:-:S02]  /*2bd0*/  FSEL R164, R52, -INF , P2 ;  /* 0xff80000034a47808 */ /* 0x000fc40001000000 */
[----:B------:R-:W-:Y:S02]  /*2be0*/  FSEL R169, R53, -INF , P5 ;  /* 0xff80000035a97808 */ /* 0x000fe40002800000 */
[C---:B------:R-:W-:Y:S02]  /*2bf0*/  ISETP.GT.AND P2, PT, R21.reuse, 0x49, PT ;  /* 0x000000491500780c */ /* 0x040fe40003f44270 */
[C---:B------:R-:W-:Y:S02]  /*2c00*/  ISETP.GT.AND P5, PT, R21.reuse, 0x50, PT ;  /* 0x000000501500780c */ /* 0x040fe40003fa4270 */
[----:B------:R-:W-:Y:S02]  /*2c10*/  FMNMX.FTZ R25, R28, R25, !PT ;  /* 0x000000191c197209 */ /* 0x000fe40007810000 */
[----:B------:R-:W-:Y:S02]  /*2c20*/  FSEL R206, R40, -INF , P1 ;  /* 0xff80000028ce7808 */ /* 0x000fe40000800000 */
[----:B------:R-:W-:-:S02]  /*2c30*/  ISETP.GT.AND P1, PT, R21, 0x31, PT ;  /* 0x000000311500780c */ /* 0x000fc40003f24270 */
[----:B------:R-:W-:Y:S02]  /*2c40*/  FSEL R205, R48, -INF , P3 ;  /* 0xff80000030cd7808 */ /* 0x000fe40001800000 */
[C---:B------:R-:W-:Y:S02]  /*2c50*/  ISETP.GT.AND P3, PT, R21.reuse, 0x41, PT ;  /* 0x000000411500780c */ /* 0x040fe40003f64270 */
[----:B------:R-:W-:Y:S02]  /*2c60*/  FSEL R204, R56, -INF , P4 ;  /* 0xff80000038cc7808 */ /* 0x000fe40002000000 */
[----:B------:R-:W-:Y:S02]  /*2c70*/  ISETP.GT.AND P4, PT, R21, 0x51, PT ;  /* 0x000000511500780c */ /* 0x000fe40003f84270 */
[----:B------:R-:W-:Y:S02]  /*2c80*/  FSEL R170, R61, -INF , P2 ;  /* 0xff8000003daa7808 */ /* 0x000fe40001000000 */
[----:B------:R-:W-:-:S02]  /*2c90*/  FSEL R4, R64, -INF , P5 ;  /* 0xff80000040047808 */ /* 0x000fc40002800000 */
[----:B------:R-:W-:Y:S02]  /*2ca0*/  FMNMX.FTZ R32, R74, R25, !PT ;  /* 0x000000194a207209 */ /* 0x000fe40007810000 */
[C---:B------:R-:W-:Y:S02]  /*2cb0*/  ISETP.GT.AND P2, PT, R73.reuse, RZ, PT ;  /* 0x000000ff4900720c */ /* 0x040fe40003f44270 */
[----:B------:R-:W-:Y:S02]  /*2cc0*/  ISETP.GT.AND P5, PT, R73, 0x1, PT ;  /* 0x000000014900780c */ /* 0x000fe40003fa4270 */
[----:B------:R-:W-:Y:S02]  /*2cd0*/  FSEL R159, R49, -INF , P1 ;  /* 0xff800000319f7808 */ /* 0x000fe40000800000 */
[----:B------:R-:W-:Y:S02]  /*2ce0*/  ISETP.GT.AND P1, PT, R21, 0x48, PT ;  /* 0x000000481500780c */ /* 0x000fe40003f24270 */
[----:B------:R-:W-:-:S02]  /*2cf0*/  FSEL R160, R57, -INF , P3 ;  /* 0xff80000039a07808 */ /* 0x000fc40001800000 */
[----:B------:R-:W-:Y:S02]  /*2d00*/  ISETP.GT.AND P3, PT, R21, 0x58, PT ;  /* 0x000000581500780c */ /* 0x000fe40003f64270 */
[----:B------:R-:W-:Y:S02]  /*2d10*/  FSEL R161, R65, -INF , P4 ;  /* 0xff80000041a17808 */ /* 0x000fe40002000000 */
[----:B------:R-:W-:Y:S02]  /*2d20*/  FMNMX.FTZ R36, R5, R32, !PT ;  /* 0x0000002005247209 */ /* 0x000fe40007810000 */
[----:B------:R-:W-:Y:S02]  /*2d30*/  ISETP.GT.AND P4, PT, R73, 0x8, PT ;  /* 0x000000084900780c */ /* 0x000fe40003f84270 */
[----:B------:R-:W-:Y:S02]  /*2d40*/  FSEL R26, R26, -INF , P2 ;  /* 0xff8000001a1a7808 */ /* 0x000fe40001000000 */
[----:B------:R-:W-:-:S02]  /*2d50*/  FSEL R32, R27, -INF , P5 ;  /* 0xff8000001b207808 */ /* 0x000fc40002800000 */
[----:B------:R-:W-:Y:S02]  /*2d60*/  FSEL R165, R60, -INF , P1 ;  /* 0xff8000003ca57808 */ /* 0x000fe40000800000 */
[----:B------:R-:W-:Y:S02]  /*2d70*/  ISETP.GT.AND P1, PT, R21, 0x59, PT ;  /* 0x000000591500780c */ /* 0x000fe40003f24270 */
[----:B------:R-:W-:Y:S02]  /*2d80*/  FSEL R166, R68, -INF , P3 ;  /* 0xff80000044a67808 */ /* 0x000fe40001800000 */
        /* <DEDUP_REMOVED lines=16> */
[C---:B------:R-:W-:Y:S02]  /*2e90*/  ISETP.GT.AND P2, PT, R73.reuse, 0x19, PT ;  /* 0x000000194900780c */ /* 0x040fe40003f44270 */
        /* <DEDUP_REMOVED lines=50> */
[----:B------:R-:W-:Y:S02]  /*31c0*/  FSEL R171, R69, -INF , P1 ;  /* 0xff80000045ab7808 */ /* 0x000fe40000800000 */
        /* <DEDUP_REMOVED lines=13> */
[----:B------:R-:W-:Y:S01]  /*32a0*/  FSEL R197, R70, -INF , P1 ;  /* 0xff80000046c57808 */ /* 0x000fe20000800000 */
[----:B------:R-:W1:Y:S01]  /*32b0*/  SHFL.BFLY PT, R38, R25, 0x2, 0x1f ;  /* 0x0c401f0019267f89 */ /* 0x000e6200000e0000 */
[----:B------:R-:W-:Y:S02]  /*32c0*/  FMNMX.FTZ R34, R192, R21, !PT ;  /* 0x00000015c0227209 */ /* 0x000fe40007810000 */
[----:B------:R-:W-:Y:S02]  /*32d0*/  FSEL R203, R71, -INF , P2 ;  /* 0xff80000047cb7808 */ /* 0x000fe40001000000 */
[----:B------:R-:W-:-:S04]  /*32e0*/  FMNMX.FTZ R34, R197, R34, !PT ;  /* 0x00000022c5227209 */ /* 0x000fc80007810000 */
        /* <DEDUP_REMOVED lines=24> */
[----:B------:R-:W-:Y:S01]  /*3470*/  FFMA.FTZ R158, R158, UR5, -R199 ;  /* 0x000000059e9e7c23 */ /* 0x000fe200080108c7 */
        /* <DEDUP_REMOVED lines=8> */
[----:B------:R-:W-:Y:S01]  /*3500*/  FFMA.FTZ R193, R193, UR5, -R201 ;  /* 0x00000005c1c17c23 */ /* 0x000fe200080108c9 */
[--C-:B------:R-:W-:Y:S01]  /*3510*/  FFMA.FTZ R163, R163, UR5, -R199.reuse ;  /* 0x00000005a3a37c23 */ /* 0x100fe200080108c7 */
[----:B------:R-:W-:Y:S01]  /*3520*/  FFMA.FTZ R168, R168, UR5, -R199 ;  /* 0x00000005a8a87c23 */ /* 0x000fe200080108c7 */
        /* <DEDUP_REMOVED lines=9> */
[----:B------:R-:W3:Y:S01]  /*35c0*/  MUFU.EX2 R179, R179 ;  /* 0x000000b300b37308 */ /* 0x000ee20000000800 */
[----:B-1----:R-:W-:Y:S01]  /*35d0*/  F2FP.F16.F32.PACK_AB R152, R177, R176 ;  /* 0x000000b0b198723e */ /* 0x002fe200000000ff */
[--C-:B------:R-:W-:Y:S01]  /*35e0*/  FFMA.FTZ R174, R174, UR5, -R201.reuse ;  /* 0x00000005aeae7c23 */ /* 0x100fe200080108c9 */
[--C-:B------:R-:W-:Y:S01]  /*35f0*/  FFMA.FTZ R186, R186, UR5, -R201.reuse ;  /* 0x00000005baba7c23 */ /* 0x100fe200080108c9 */
[--C-:B------:R-:W-:Y:S01]  /*3600*/  FFMA.FTZ R191, R191, UR5, -R201.reuse ;  /* 0x00000005bfbf7c23 */ /* 0x100fe200080108c9 */
[----:B------:R-:W-:Y:S01]  /*3610*/  FFMA.FTZ R195, R195, UR5, -R201 ;  /* 0x00000005c3c37c23 */ /* 0x000fe200080108c9 */
[--C-:B------:R-:W-:Y:S01]  /*3620*/  FFMA.FTZ R204, R204, UR5, -R199.reuse ;  /* 0x00000005cccc7c23 */ /* 0x100fe200080108c7 */
[--C-:B------:R-:W-:Y:S01]  /*3630*/  FFMA.FTZ R160, R160, UR5, -R199.reuse ;  /* 0x00000005a0a07c23 */ /* 0x100fe200080108c7 */
[----:B------:R-:W-:Y:S01]  /*3640*/  MUFU.EX2 R180, R180 ;  /* 0x000000b400b47308 */ /* 0x000fe20000000800 */
[--C-:B------:R-:W-:Y:S01]  /*3650*/  FFMA.FTZ R165, R165, UR5, -R199.reuse ;  /* 0x00000005a5a57c23 */ /* 0x100fe200080108c7 */
[----:B------:R-:W-:Y:S01]  /*3660*/  FFMA.FTZ R170, R170, UR5, -R199 ;  /* 0x00000005aaaa7c23 */ /* 0x000fe200080108c7 */
[--C-:B------:R-:W-:Y:S01]  /*3670*/  FFMA.FTZ R175, R175, UR5, -R201.reuse ;  /* 0x00000005afaf7c23 */ /* 0x100fe200080108c9 */
[--C-:B------:R-:W-:Y:S01]  /*3680*/  FFMA.FTZ R187, R187, UR5, -R201.reuse ;  /* 0x00000005bbbb7c23 */ /* 0x100fe200080108c9 */
[--C-:B------:R-:W-:Y:S01]  /*3690*/  FFMA.FTZ R196, R196, UR5, -R201.reuse ;  /* 0x00000005c4c47c23 */ /* 0x100fe200080108c9 */
[----:B------:R-:W-:Y:S01]  /*36a0*/  FFMA.FTZ R198, R198, UR5, -R201 ;  /* 0x00000005c6c67c23 */ /* 0x000fe200080108c9 */
[--C-:B------:R-:W-:Y:S01]  /*36b0*/  FFMA.FTZ R4, R4, UR5, -R199.reuse ;  /* 0x0000000504047c23 */ /* 0x100fe200080108c7 */
[----:B------:R-:W1:Y:S01]  /*36c0*/  MUFU.EX2 R181, R181 ;  /* 0x000000b500b57308 */ /* 0x000e620000000800 */
        /* <DEDUP_REMOVED lines=12> */
[----:B-1----:R-:W-:Y:S01]  /*3790*/  F2FP.F16.F32.PACK_AB R153, R181, R180 ;  /* 0x000000b4b599723e */ /* 0x002fe200000000ff */
[----:B------:R-:W-:Y:S01]  /*37a0*/  FADD.FTZ R181, R180, R181 ;  /* 0x000000b5b4b57221 */ /* 0x000fe20000010000 */
[----:B------:R-:W-:-:S05]  /*37b0*/  FADD.FTZ R178, R179, R178 ;  /* 0x000000b2b3b27221 */ /* 0x000fca0000010000 */
[----:B------:R-:W1:Y:S08]  /*37c0*/  MUFU.EX2 R5, R5 ;  /* 0x0000000500057308 */ /* 0x000e700000000800 */
[----:B------:R-:W-:Y:S01]  /*37d0*/  MUFU.EX2 R157, R157 ;  /* 0x0000009d009d7308 */ /* 0x000fe20000000800 */
[----:B---3--:R-:W-:Y:S01]  /*37e0*/  F2FP.F16.F32.PACK_AB R155, R183, R182 ;  /* 0x000000b6b79b723e */ /* 0x008fe200000000ff */
[----:B------:R-:W-:-:S03]  /*37f0*/  FADD.FTZ R182, R182, R181 ;  /* 0x000000b5b6b67221 */ /* 0x000fc60000010000 */
[----:B------:R-:W-:Y:S01]  /*3800*/  WARPGROUP.ARRIVE ;  /* 0x00000000000079c5 */ /* 0x000fe20000000000 */
[----:B------:R-:W-:Y:S02]  /*3810*/  FADD.FTZ R183, R183, R182 ;  /* 0x000000b6b7b77221 */ /* 0x000fe40000010000 */
[----:B------:R-:W-:Y:S01]  /*3820*/  MUFU.EX2 R162, R162 ;  /* 0x000000a200a27308 */ /* 0x000fe20000000800 */
[----:B-1----:R-:W-:Y:S02]  /*3830*/  FADD.FTZ R178, R5, R178 ;  /* 0x000000b205b27221 */ /* 0x002fe40000010000 */
[----:B------:R-:W-:Y:S01]  /*3840*/  HGMMA.64x256x16.F32 R24, R152, gdesc[UR8].tnspB, RZ, !UPT, gsb0 ;  /* 0x43e0000898187df0 */ /* 0x000fe2000c0008ff */
[----:B------:R-:W-:Y:S01]  /*3850*/  UIADD3 UR10, UR4, 0x80, URZ ;  /* 0x00000080040a7890 */ /* 0x000fe2000fffe03f */
[----:B------:R-:W-:-:S03]  /*3860*/  UMOV UR11, 0x40000040 ;  /* 0x40000040000b7882 */ /* 0x000fc60000000000 */
[----:B------:R-:W-:Y:S08]  /*3870*/  MUFU.EX2 R167, R167 ;  /* 0x000000a700a77308 */ /* 0x000ff00000000800 */
[----:B------:R-:W1:Y:S08]  /*3880*/  MUFU.EX2 R172, R172 ;  /* 0x000000ac00ac7308 */ /* 0x000e700000000800 */
[----:B------:R-:W3:Y:S08]  /*3890*/  MUFU.EX2 R184, R184 ;  /* 0x000000b800b87308 */ /* 0x000ef00000000800 */
[----:B------:R-:W-:Y:S01]  /*38a0*/  MUFU.EX2 R189, R189 ;  /* 0x000000bd00bd7308 */ /* 0x000fe20000000800 */
[----:B-1----:R-:W-:-:S07]  /*38b0*/  FADD.FTZ R183, R172, R183 ;  /* 0x000000b7acb77221 */ /* 0x002fce0000010000 */
[----:B------:R-:W1:Y:S08]  /*38c0*/  MUFU.EX2 R193, R193 ;  /* 0x000000c100c17308 */ /* 0x000e700000000800 */
[----:B------:R-:W4:Y:S08]  /*38d0*/  MUFU.EX2 R206, R206 ;  /* 0x000000ce00ce7308 */ /* 0x000f300000000800 */
[----:B------:R-:W-:Y:S08]  /*38e0*/  MUFU.EX2 R158, R158 ;  /* 0x0000009e009e7308 */ /* 0x000ff00000000800 */
[----:B------:R-:W-:Y:S08]  /*38f0*/  MUFU.EX2 R163, R163 ;  /* 0x000000a300a37308 */ /* 0x000ff00000000800 */
[----:B------:R-:W-:Y:S08]  /*3900*/  MUFU.EX2 R168, R168 ;  /* 0x000000a800a87308 */ /* 0x000ff00000000800 */
[----:B------:R-:W5:Y:S08]  /*3910*/  MUFU.EX2 R173, R173 ;  /* 0x000000ad00ad7308 */ /* 0x000f700000000800 */
[----:B------:R-:W0:Y:S08]  /*3920*/  MUFU.EX2 R185, R185 ;  /* 0x000000b900b97308 */ /* 0x000e300000000800 */
[----:B------:R-:W-:Y:S08]  /*3930*/  MUFU.EX2 R190, R190 ;  /* 0x000000be00be7308 */ /* 0x000ff00000000800 */
[----:B------:R-:W2:Y:S08]  /*3940*/  MUFU.EX2 R194, R194 ;  /* 0x000000c200c27308 */ /* 0x000eb00000000800 */
[----:B------:R-:W2:Y:S08]  /*3950*/  MUFU.EX2 R205, R205 ;  /* 0x000000cd00cd7308 */ /* 0x000eb00000000800 */
[----:B------:R-:W-:Y:S08]  /*3960*/  MUFU.EX2 R159, R159 ;  /* 0x0000009f009f7308 */ /* 0x000ff00000000800 */
[----:B------:R-:W-:Y:S08]  /*3970*/  MUFU.EX2 R164, R164 ;  /* 0x000000a400a47308 */ /* 0x000ff00000000800 */
[----:B------:R-:W-:Y:S08]  /*3980*/  MUFU.EX2 R169, R169 ;  /* 0x000000a900a97308 */ /* 0x000ff00000000800 */
[----:B------:R-:W2:Y:S08]  /*3990*/  MUFU.EX2 R174, R174 ;  /* 0x000000ae00ae7308 */ /* 0x000eb00000000800 */
[----:B------:R-:W2:Y:S08]  /*39a0*/  MUFU.EX2 R186, R186 ;  /* 0x000000ba00ba7308 */ /* 0x000eb00000000800 */
        /* <DEDUP_REMOVED lines=10> */
[----:B------:R-:W-:Y:S08]  /*3a50*/  MUFU.EX2 R4, R4 ;  /* 0x0000000400047308 */ /* 0x000ff00000000800 */
[----:B------:R-:W-:Y:S08]  /*3a60*/  MUFU.EX2 R161, R161 ;  /* 0x000000a100a17308 */ /* 0x000ff00000000800 */
[----:B------:R-:W-:Y:S08]  /*3a70*/  MUFU.EX2 R166, R166 ;  /* 0x000000a600a67308 */ /* 0x000ff00000000800 */
[----:B------:R-:W-:Y:S08]  /*3a80*/  MUFU.EX2 R171, R171 ;  /* 0x000000ab00ab7308 */ /* 0x000ff00000000800 */
[----:B------:R-:W2:Y:S01]  /*3a90*/  MUFU.EX2 R188, R188 ;  /* 0x000000bc00bc7308 */ /* 0x000ea20000000800 */
[----:B------:R-:W-:-:S02]  /*3aa0*/  WARPGROUP.DEPBAR.LE gsb0, 0x0 ;  /* 0x00008000000079c5 */ /* 0x000fc40000010000 */
[C---:B------:R-:W-:Y:S01]  /*3ab0*/  F2FP.F16.F32.PACK_AB R152, R157.reuse, R5 ;  /* 0x000000059d98723e */ /* 0x040fe200000000ff */
[----:B------:R-:W-:Y:S01]  /*3ac0*/  FADD.FTZ R157, R157, R178 ;  /* 0x000000b29d9d7221 */ /* 0x000fe20000010000 */
[C---:B---3--:R-:W-:Y:S01]  /*3ad0*/  F2FP.F16.F32.PACK_AB R153, R184.reuse, R172 ;  /* 0x000000acb899723e */ /* 0x048fe200000000ff */
[----:B------:R-:W-:Y:S01]  /*3ae0*/  FADD.FTZ R184, R184, R183 ;  /* 0x000000b7b8b87221 */ /* 0x000fe20000010000 */
[----:B------:R-:W-:Y:S01]  /*3af0*/  F2FP.F16.F32.PACK_AB R154, R167, R162 ;  /* 0x000000a2a79a723e */ /* 0x000fe200000000ff */
[----:B------:R-:W3:Y:S01]  /*3b00*/  MUFU.EX2 R192, R192 ;  /* 0x000000c000c07308 */ /* 0x000ee20000000800 */
[----:B-1----:R-:W-:Y:S01]  /*3b10*/  F2FP.F16.F32.PACK_AB R155, R193, R189 ;  /* 0x000000bdc19b723e */ /* 0x002fe200000000ff */
[----:B------:R-:W-:Y:S01]  /*3b20*/  FADD.FTZ R162, R162, R157 ;  /* 0x0000009da2a27221 */ /* 0x000fe20000010000 */
[----:B------:R-:W-:Y:S02]  /*3b30*/  FADD.FTZ R184, R189, R184 ;  /* 0x000000b8bdb87221 */ /* 0x000fe40000010000 */
[----:B------:R-:W-:Y:S01]  /*3b40*/  WARPGROUP.ARRIVE ;  /* 0x00000000000079c5 */ /* 0x000fe20000000000 */
[----:B------:R-:W-:Y:S01]  /*3b50*/  FADD.FTZ R167, R167, R162 ;  /* 0x000000a2a7a77221 */ /* 0x000fe20000010000 */
[----:B------:R-:W-:Y:S01]  /*3b60*/  FADD.FTZ R184, R193, R184 ;  /* 0x000000b8c1b87221 */ /* 0x000fe20000010000 */
[----:B------:R-:W-:Y:S02]  /*3b70*/  MUFU.EX2 R197, R197 ;  /* 0x000000c500c57308 */ /* 0x000fe40000000800 */
[----:B----4-:R-:W-:Y:S01]  /*3b80*/  FADD.FTZ R167, R206, R167 ;  /* 0x000000a7cea77221 */ /* 0x010fe20000010000 */
[----:B------:R-:W-:Y:S01]  /*3b90*/  HGMMA.64x256x16.F32 R24, R152, gdesc[UR8].tnspB, R24, gsb0 ;  /* 0x43e0000898187df0 */ /* 0x000fe20008000818 */
[----:B------:R-:W-:Y:S01]  /*3ba0*/  UIADD3 UR10, UR4, 0x100, URZ ;  /* 0x00000100040a7890 */ /* 0x000fe2000fffe03f */
[----:B-----5:R-:W-:Y:S01]  /*3bb0*/  FADD.FTZ R184, R173, R184 ;  /* 0x000000b8adb87221 */ /* 0x020fe20000010000 */
[----:B------:R-:W-:-:S02]  /*3bc0*/  UMOV UR11, 0x40000040 ;  /* 0x40000040000b7882 */ /* 0x000fc40000000000 */
[----:B------:R-:W1:Y:S01]  /*3bd0*/  MUFU.EX2 R199, R199 ;  /* 0x000000c700c77308 */ /* 0x000e620000000800 */
[----:B------:R-:W-:Y:S02]  /*3be0*/  WARPGROUP.DEPBAR.LE gsb0, 0x0 ;  /* 0x00008000000079c5 */ /* 0x000fe40000010000 */
[C---:B------:R-:W-:Y:S01]  /*3bf0*/  F2FP.F16.F32.PACK_AB R152, R158.reuse, R206 ;  /* 0x000000ce9e98723e */ /* 0x040fe200000000ff */
[----:B------:R-:W-:Y:S01]  /*3c00*/  FADD.FTZ R158, R158, R167 ;  /* 0x000000a79e9e7221 */ /* 0x000fe20000010000 */
[C---:B0-----:R-:W-:Y:S01]  /*3c10*/  F2FP.F16.F32.PACK_AB R153, R185.reuse, R173 ;  /* 0x000000adb999723e */ /* 0x041fe200000000ff */
        /* <DEDUP_REMOVED lines=42> */
[----:B------:R-:W-:-:S08]  /*3ec0*/  FADD.FTZ R187, R188, R187 ;  /* 0x000000bbbcbb7221 */ /* 0x000fd00000010000 */
[----:B------:R-:W-:Y:S01]  /*3ed0*/  HGMMA.64x256x16.F32 R24, R152, gdesc[UR8].tnspB, R24, gsb0 ;  /* 0x43e0000898187df0 */ /* 0x000fe20008000818 */
[----:B------:R-:W-:Y:S01]  /*3ee0*/  UIADD3 UR10, UR4, 0x280, URZ ;  /* 0x00000280040a7890 */ /* 0x000fe2000fffe03f */
[----:B------:R-:W-:Y:S01]  /*3ef0*/  UMOV UR11, 0x40000040 ;  /* 0x40000040000b7882 */ /* 0x000fe20000000000 */
[----:B------:R-:W-:Y:S02]  /*3f00*/  WARPGROUP.DEPBAR.LE gsb0, 0x0 ;  /* 0x00008000000079c5 */ /* 0x000fe40000010000 */
[----:B------:R-:W-:Y:S01]  /*3f10*/  F2FP.F16.F32.PACK_AB R152, R161, R4 ;  /* 0x00000004a198723e */ /* 0x000fe200000000ff */
[----:B------:R-:W-:Y:S01]  /*3f20*/  FADD.FTZ R4, R4, R165 ;  /* 0x000000a504047221 */ /* 0x000fe20000010000 */
[C---:B---3--:R-:W-:Y:S01]  /*3f30*/  F2FP.F16.F32.PACK_AB R153, R192.reuse, R188 ;  /* 0x000000bcc099723e */ /* 0x048fe200000000ff */
        /* <DEDUP_REMOVED lines=8> */
[----:B------:R-:W-:-:S10]  /*3fc0*/  FADD.FTZ R4, R171, R4 ;  /* 0x00000004ab047221 */ /* 0x000fd40000010000 */
[----:B------:R-:W-:Y:S03]  /*3fd0*/  HGMMA.64x256x16.F32 R24, R152, gdesc[UR8].tnspB, R24, gsb0 ;  /* 0x43e0000898187df0 */ /* 0x000fe60008000818 */
[----:B------:R-:W-:Y:S02]  /*3fe0*/  WARPGROUP.DEPBAR.LE gsb0, 0x0 ;  /* 0x00008000000079c5 */ /* 0x000fe40000010000 */
[----:B------:R-:W-:Y:S05]  /*3ff0*/  @!P0 BRA `(.L_x_14740) ;  /* 0x0000000000048947 */ /* 0x000fea0003800000 */
[----:B------:R-:W-:Y:S01]  /*4000*/  BPT.TRAP 0x1 ;  /* 0x000000040000795c */ /* 0x000fe20000300000 */
.L_x_14740:
[----:B------:R-:W0:Y:S01]  /*4010*/  @P6 LDC R153, c[0x0][0x44c] ;  /* 0x00011300ff996b82 */ /* 0x000e220000000800 */
[----:B------:R-:W-:Y:S01]  /*4020*/  IMAD.U32 R152, RZ, RZ, UR61 ;  /* 0x0000003dff987e24 */ /* 0x000fe2000f8e00ff */
[----:B------:R-:W-:Y:S01]  /*4030*/  UIADD3 UR6, UR6, 0x32460, URZ ;  /* 0x0003246006067890 */ /* 0x000fe2000fffe03f */
[----:B------:R-:W-:-:S03]  /*4040*/  VIADD R202, R202, 0xfffffffe ;  /* 0xfffffffecaca7836 */ /* 0x000fc60000000000 */
[----:B------:R-:W-:Y:S02]  /*4050*/  UPRMT UR6, UR48, 0x654, UR6 ;  /* 0x0000065430067896 */ /* 0x000fe40008000006 */
[----:B------:R-:W1:Y:S07]  /*4060*/  @P6 LDC R154, c[0x0][0x450] ;  /* 0x00011400ff9a6b82 */ /* 0x000e6e0000000800 */
[----:B------:R-:W-:Y:S01]  /*4070*/  SYNCS.ARRIVE.TRANS64.RED.A1T0 RZ, [UR6], RZ ;  /* 0x000000ffffff79a7 */ /* 0x000fe20008100406 */
[----:B0-----:R-:W-:-:S05]  /*4080*/  @P6 IMAD.HI.U32 R153, R153, UR61, RZ ;  /* 0x0000003d99996c27 */ /* 0x001fca000f8e00ff */
[----:B-1----:R-:W-:-:S04]  /*4090*/  @P6 SHF.R.U32.HI R152, RZ, R154, R153 ;  /* 0x0000009aff986219 */ /* 0x002fc80000011699 */
[----:B------:R-:W-:-:S05]  /*40a0*/  IADD3 R152, R152, R213, -R212 ;  /* 0x000000d598987210 */ /* 0x000fca0007ffe8d4 */
        /* <DEDUP_REMOVED lines=8> */
.L_x_14752:
        /* <DEDUP_REMOVED lines=8> */
.L_x_14742:
        /* <DEDUP_REMOVED lines=9> */
.L_x_14743:
[----:B-1----:R-:W-:Y:S05]  /*4240*/  @P1 BRA `(.L_x_14744) ;  /* 0x0000000000081947 */ /* 0x002fea0003800000 */
[----:B------:R-:W1:Y:S02]  /*4250*/  SYNCS.PHASECHK.TRANS64.TRYWAIT P1, [UR4+0x32430], R0 ;  /* 0x03243000ff0075a7 */ /* 0x000e640008020144 */
[----:B-1----:R-:W-:Y:S05]  /*4260*/  @!P1 BRA `(.L_x_14745) ;  /* 0x000000e800ec9947 */ /* 0x002fea0003800000 */
.L_x_14744:
        /* <DEDUP_REMOVED lines=32> */
.L_x_14746:
[----:B------:R2:W3:Y:S01]  /*4470*/  SYNCS.PHASECHK.TRANS64.TRYWAIT P1, [UR4+0x32450], R0 ;  /* 0x03245000ff0075a7 */ /* 0x0004e20008020144 */
[----:B------:R-:W-:Y:S05]  /*4480*/  @!P0 BRA `(.L_x_14747) ;  /* 0x0000000000048947 */ /* 0x000fea0003800000 */
[----:B------:R-:W-:Y:S01]  /*4490*/  BPT.TRAP 0x1 ;  /* 0x000000040000795c */ /* 0x000fe20000300000 */
.L_x_14747:
[----:B---3--:R-:W-:Y:S05]  /*44a0*/  @P1 BRA `(.L_x_14748) ;  /* 0x0000000000081947 */ /* 0x008fea0003800000 */
[----:B------:R-:W3:Y:S02]  /*44b0*/  SYNCS.PHASECHK.TRANS64.TRYWAIT P1, [UR4+0x32450], R0 ;  /* 0x03245000ff0075a7 */ /* 0x000ee40008020144 */
[----:B---3--:R-:W-:Y:S05]  /*44c0*/  @!P1 BRA `(.L_x_14749) ;  /* 0x000000e8006c9947 */ /* 0x008fea0003800000 */
.L_x_14748:
        /* <DEDUP_REMOVED lines=101> */
.L_x_14750:
[----:B------:R-:W1:Y:S01]  /*4b20*/  LDC R21, c[0x0][0x448] ;  /* 0x00011200ff157b82 */ /* 0x000e620000000800 */
[----:B------:R-:W-:Y:S01]  /*4b30*/  VIADD R205, R214, UR61 ;  /* 0x0000003dd6cd7c36 */ /* 0x000fe20008000000 */
[----:B------:R-:W-:Y:S01]  /*4b40*/  ULDC UR5, c[0x0][0xa80] ;  /* 0x0002a00000057ab9 */ /* 0x000fe20000000800 */
[----:B------:R-:W-:Y:S02]  /*4b50*/  UIADD3 UR10, UR4, 0x32440, URZ ;  /* 0x00032440040a7890 */ /* 0x000fe4000fffe03f */
[----:B------:R-:W-:Y:S02]  /*4b60*/  UIMAD UR6, UR6, 0xc00, UR7 ;  /* 0x00000c00060678a4 */ /* 0x000fe4000f8e0207 */
[----:B------:R-:W-:Y:S01]  /*4b70*/  UPRMT UR10, UR54, 0x654, UR10 ;  /* 0x00000654360a7896 */ /* 0x000fe2000800000a */
[----:B------:R-:W-:-:S08]  /*4b80*/  UMOV UR11, 0x40000040 ;  /* 0x40000040000b7882 */ /* 0x000fd00000000000 */
[----:B------:R-:W-:Y:S01]  /*4b90*/  SYNCS.ARRIVE.TRANS64.RED.A1T0 RZ, [UR10], RZ ;  /* 0x000000ffffff79a7 */ /* 0x000fe2000810040a */
[----:B------:R-:W-:Y:S01]  /*4ba0*/  UMOV UR10, UR6 ;  /* 0x00000006000a7c82 */ /* 0x000fe20008000000 */
[----:B-1----:R-:W-:-:S13]  /*4bb0*/  ISETP.NE.AND P1, PT, R21, 0x1, PT ;  /* 0x000000011500780c */ /* 0x002fda0003f25270 */
[----:B------:R-:W1:Y:S08]  /*4bc0*/  @P1 LDC R206, c[0x0][0x44c] ;  /* 0x00011300ffce1b82 */ /* 0x000e700000000800 */
[----:B------:R-:W2:Y:S01]  /*4bd0*/  @P1 LDC R21, c[0x0][0x450] ;  /* 0x00011400ff151b82 */ /* 0x000ea20000000800 */
[----:B-1----:R-:W-:-:S05]  /*4be0*/  @P1 IMAD.HI.U32 R206, R205, R206, RZ ;  /* 0x000000cecdce1227 */ /* 0x002fca00078e00ff */
[----:B--2---:R-:W-:Y:S01]  /*4bf0*/  @P1 SHF.R.U32.HI R205, RZ, R21, R206 ;  /* 0x00000015ffcd1219 */ /* 0x004fe200000116ce */
[----:B------:R-:W-:-:S04]  /*4c00*/  IMAD.MOV.U32 R206, RZ, RZ, -0x60 ;  /* 0xffffffa0ffce7424 */ /* 0x000fc800078e00ff */
[----:B------:R-:W1:Y:S01]  /*4c10*/  SHFL.IDX PT, R21, R205, RZ, 0x1c1f ;  /* 0x001c1fffcd157589 */ /* 0x000e6200000e0000 */
[----:B------:R-:W-:-:S03]  /*4c20*/  IMAD R206, R202, R206, 0x1 ;  /* 0x00000001cace7424 */ /* 0x000fc600078e02ce */
[----:B------:R-:W2:Y:S01]  /*4c30*/  SHFL.IDX PT, R205, R205, 0x1, 0x1c1f ;  /* 0x003c1f00cdcd7f89 */ /* 0x000ea200000e0000 */
[----:B------:R-:W-:-:S05]  /*4c40*/  IMAD R206, R215, -0x2, R206 ;  /* 0xfffffffed7ce7824 */ /* 0x000fca00078e02ce */
[----:B------:R-:W-:-:S04]  /*4c50*/  IADD3 R206, -R212, R206, R213 ;  /* 0x000000ced4ce7210 */ /* 0x000fc80007ffe1d5 */
[----:B-1----:R-:W-:-:S04]  /*4c60*/  IADD3 R21, R206, R21, RZ ;  /* 0x00000015ce157210 */ /* 0x002fc80007ffe0ff */
[C---:B------:R-:W-:Y:S01]  /*4c70*/  ISETP.GT.AND P4, PT, R21.reuse, 0x8, PT ;  /* 0x000000081500780c */ /* 0x040fe20003f84270 */
[----:B--2---:R-:W-:Y:S01]  /*4c80*/  IMAD.IADD R205, R206, 0x1, R205 ;  /* 0x00000001cecd7824 */ /* 0x004fe200078e02cd */
[C---:B------:R-:W-:Y:S02]  /*4c90*/  ISETP.GT.AND P2, PT, R21.reuse, RZ, PT ;  /* 0x000000ff1500720c */ /* 0x040fe40003f44270 */
[C---:B------:R-:W-:Y:S02]  /*4ca0*/  ISETP.GT.AND P1, PT, R21.reuse, 0x10, PT ;  /* 0x000000101500780c */ /* 0x040fe40003f24270 */
[----:B------:R-:W-:Y:S02]  /*4cb0*/  FSEL R206, R156, -INF , P4 ;  /* 0xff8000009cce7808 */ /* 0x000fe40002000000 */
[----:B------:R-:W-:Y:S02]  /*4cc0*/  ISETP.GT.AND P4, PT, R21, 0x19, PT ;  /* 0x000000191500780c */ /* 0x000fe40003f84270 */
[----:B------:R-:W-:-:S02]  /*4cd0*/  FSEL R152, R152, -INF , P2 ;  /* 0xff80000098987808 */ /* 0x000fc40001000000 */
[C---:B------:R-:W-:Y:S02]  /*4ce0*/  ISETP.GT.AND P2, PT, R21.reuse, 0x11, PT ;  /* 0x000000111500780c */ /* 0x040fe40003f44270 */
[----:B------:R-:W-:Y:S02]  /*4cf0*/  FSEL R160, R160, -INF , P1 ;  /* 0xff800000a0a07808 */ /* 0x000fe40000800000 */
[----:B------:R-:W-:Y:S02]  /*4d00*/  ISETP.GT.AND P1, PT, R21, 0x21, PT ;  /* 0x000000211500780c */ /* 0x000fe40003f24270 */
[----:B------:R-:W-:Y:S02]  /*4d10*/  FSEL R165, R165, -INF , P4 ;  /* 0xff800000a5a57808 */ /* 0x000fe40002000000 */
[----:B------:R-:W-:Y:S02]  /*4d20*/  ISETP.GT.AND P4, PT, R21, 0x30, PT ;  /* 0x000000301500780c */ /* 0x000fe40003f84270 */
[----:B------:R-:W-:-:S02]  /*4d30*/  FSEL R161, R161, -INF , P2 ;  /* 0xff800000a1a17808 */ /* 0x000fc40001000000 */
[----:B------:R-:W-:Y:S02]  /*4d40*/  ISETP.GT.AND P2, PT, R21, 0x28, PT ;  /* 0x000000281500780c */ /* 0x000fe40003f44270 */
        /* <DEDUP_REMOVED lines=101> */
[C---:B------:R-:W-:Y:S02]  /*53a0*/  ISETP.GT.AND P4, PT, R205.reuse, 0x58, PT ;  /* 0x00000058cd00780c */ /* 0x040fe40003f84270 */
[----:B------:R-:W-:Y:S02]  /*53b0*/  ISETP.GT.AND P3, PT, R205, 0x59, PT ;  /* 0x00000059cd00780c */ /* 0x000fe40003f64270 */
[----:B------:R-:W-:Y:S02]  /*53c0*/  FSEL R195, R195, -INF , P2 ;  /* 0xff800000c3c37808 */ /* 0x000fe40001000000 */
[----:B------:R-:W-:Y:S02]  /*53d0*/  FMNMX.FTZ R205, R194, R156, !PT ;  /* 0x0000009cc2cd7209 */ /* 0x000fe40007810000 */
[----:B------:R-:W-:Y:S02]  /*53e0*/  FSEL R185, R185, -INF , P5 ;  /* 0xff800000b9b97808 */ /* 0x000fe40002800000 */
[----:B------:R-:W-:-:S02]  /*53f0*/  ISETP.GT.AND P1, PT, R21, 0x48, PT ;  /* 0x000000481500780c */ /* 0x000fc40003f24270 */
        /* <DEDUP_REMOVED lines=15> */
[----:B------:R-:W-:Y:S01]  /*54f0*/  ISETP.GT.AND P1, PT, R21, 0x58, PT ;  /* 0x000000581500780c */ /* 0x000fe20003f24270 */
[----:B------:R-:W1:Y:S01]  /*5500*/  SHFL.BFLY PT, R207, R156, 0x2, 0x1f ;  /* 0x0c401f009ccf7f89 */ /* 0x000e6200000e0000 */
[----:B------:R-:W-:Y:S02]  /*5510*/  FSEL R193, R193, -INF , P2 ;  /* 0xff800000c1c17808 */ /* 0x000fe40001000000 */
[----:B------:R-:W-:-:S02]  /*5520*/  FMNMX.FTZ R205, R192, R205, !PT ;  /* 0x000000cdc0cd7209 */ /* 0x000fc40007810000 */
[----:B------:R-:W-:Y:S02]  /*5530*/  ISETP.GT.AND P2, PT, R21, 0x59, PT ;  /* 0x000000591500780c */ /* 0x000fe40003f44270 */
[----:B------:R-:W-:Y:S02]  /*5540*/  FSEL R196, R196, -INF , P1 ;  /* 0xff800000c4c47808 */ /* 0x000fe40000800000 */
[----:B------:R-:W-:Y:S02]  /*5550*/  FMNMX.FTZ R21, R193, R205, !PT ;  /* 0x000000cdc1157209 */ /* 0x000fe40007810000 */
[----:B------:R-:W-:Y:S02]  /*5560*/  FSEL R205, R197, -INF , P2 ;  /* 0xff800000c5cd7808 */ /* 0x000fe40001000000 */
[----:B------:R-:W-:-:S04]  /*5570*/  FMNMX.FTZ R21, R196, R21, !PT ;  /* 0x00000015c4157209 */ /* 0x000fc80007810000 */
[----:B------:R-:W-:-:S05]  /*5580*/  FMNMX.FTZ R21, R205, R21, !PT ;  /* 0x00000015cd157209 */ /* 0x000fca0007810000 */
[----:B------:R-:W2:Y:S01]  /*5590*/  SHFL.BFLY PT, R197, R21, 0x2, 0x1f ;  /* 0x0c401f0015c57f89 */ /* 0x000ea200000e0000 */
[----:B-1----:R-:W-:-:S05]  /*55a0*/  FMNMX.FTZ R156, R156, R207, !PT ;  /* 0x000000cf9c9c7209 */ /* 0x002fca0007810000 */
[----:B------:R-:W1:Y:S01]  /*55b0*/  SHFL.BFLY PT, R207, R156, 0x1, 0x1f ;  /* 0x0c201f009ccf7f89 */ /* 0x000e6200000e0000 */
[----:B--2---:R-:W-:-:S05]  /*55c0*/  FMNMX.FTZ R21, R21, R197, !PT ;  /* 0x000000c515157209 */ /* 0x004fca0007810000 */
[----:B------:R-:W2:Y:S01]  /*55d0*/  SHFL.BFLY PT, R208, R21, 0x1, 0x1f ;  /* 0x0c201f0015d07f89 */ /* 0x000ea200000e0000 */
[----:B-1----:R-:W-:-:S04]  /*55e0*/  FMNMX.FTZ R156, R156, R207, !PT ;  /* 0x000000cf9c9c7209 */ /* 0x002fc80007810000 */
[C---:B------:R-:W-:Y:S01]  /*55f0*/  FSETP.NEU.FTZ.AND P2, PT, R156.reuse, -INF , PT ;  /* 0xff8000009c00780b */ /* 0x040fe20003f5d000 */
[----:B------:R-:W-:-:S05]  /*5600*/  FMUL.FTZ R197, R156, UR5 ;  /* 0x000000059cc57c20 */ /* 0x000fca0008410000 */
        /* <DEDUP_REMOVED lines=8> */
[----:B--2---:R-:W-:Y:S01]  /*5690*/  FMNMX.FTZ R21, R21, R208, !PT ;  /* 0x000000d015157209 */ /* 0x004fe20007810000 */
[--C-:B------:R-:W-:Y:S01]  /*56a0*/  FFMA.FTZ R208, R155, UR5, -R197.reuse ;  /* 0x000000059bd07c23 */ /* 0x100fe200080108c5 */
[--C-:B------:R-:W-:Y:S01]  /*56b0*/  FFMA.FTZ R167, R167, UR5, -R197.reuse ;  /* 0x00000005a7a77c23 */ /* 0x100fe200080108c5 */
[----:B------:R-:W1:Y:S01]  /*56c0*/  S2R R155, SR_TID.X ;  /* 0x00000000009b7919 */ /* 0x000e620000002100 */
        /* <DEDUP_REMOVED lines=12> */
[----:B------:R-:W-:Y:S01]  /*5790*/  FSEL R152, R21, RZ, P1 ;  /* 0x000000ff15987208 */ /* 0x000fe20000800000 */
[--C-:B------:R-:W-:Y:S01]  /*57a0*/  FFMA.FTZ R206, R206, UR5, -R158.reuse ;  /* 0x00000005cece7c23 */ /* 0x100fe2000801089e */
[--C-:B------:R-:W-:Y:S01]  /*57b0*/  FFMA.FTZ R211, R153, UR5, -R158.reuse ;  /* 0x0000000599d37c23 */ /* 0x100fe2000801089e */
[--C-:B------:R-:W-:Y:S01]  /*57c0*/  FFMA.FTZ R157, R157, UR5, -R158.reuse ;  /* 0x000000059d9d7c23 */ /* 0x100fe2000801089e */
[----:B------:R-:W-:Y:S01]  /*57d0*/  MUFU.EX2 R209, R209 ;  /* 0x000000d100d17308 */ /* 0x000fe20000000800 */
[----:B------:R-:W-:Y:S01]  /*57e0*/  FADD.FTZ R152, -R152, R203 ;  /* 0x000000cb98987221 */ /* 0x000fe20000010100 */
[--C-:B------:R-:W-:Y:S01]  /*57f0*/  FFMA.FTZ R160, R160, UR5, -R158.reuse ;  /* 0x00000005a0a07c23 */ /* 0x100fe2000801089e */
[--C-:B------:R-:W-:Y:S01]  /*5800*/  FFMA.FTZ R161, R161, UR5, -R158.reuse ;  /* 0x00000005a1a17c23 */ /* 0x100fe2000801089e */
[--C-:B------:R-:W-:Y:S01]  /*5810*/  FFMA.FTZ R164, R164, UR5, -R158.reuse ;  /* 0x00000005a4a47c23 */ /* 0x100fe2000801089e */
[----:B------:R-:W-:Y:S01]  /*5820*/  FMUL.FTZ R152, R152, UR5 ;  /* 0x0000000598987c20 */ /* 0x000fe20008410000 */
        /* <DEDUP_REMOVED lines=9> */
[----:B-1----:R-:W-:Y:S01]  /*58c0*/  SHF.R.U32.HI R155, RZ, 0x7, R155 ;  /* 0x00000007ff9b7819 */ /* 0x002fe2000001169b */
[----:B------:R1:W2:Y:S01]  /*58d0*/  MUFU.EX2 R206, R152 ;  /* 0x0000009800ce7308 */ /* 0x0002a20000000800 */
[----:B------:R-:W-:Y:S01]  /*58e0*/  FFMA.FTZ R181, R181, UR5, -R158 ;  /* 0x00000005b5b57c23 */ /* 0x000fe2000801089e */
[--C-:B------:R-:W-:Y:S01]  /*58f0*/  FFMA.FTZ R183, R183, UR5, -R197.reuse ;  /* 0x00000005b7b77c23 */ /* 0x100fe200080108c5 */
[----:B------:R-:W-:Y:S01]  /*5900*/  FFMA.FTZ R186, R186, UR5, -R197 ;  /* 0x00000005baba7c23 */ /* 0x000fe200080108c5 */
[----:B------:R-:W-:-:S02]  /*5910*/  VIADD R153, R155, 0x8 ;  /* 0x000000089b997836 */ /* 0x000fc40000000000 */
[--C-:B------:R-:W-:Y:S01]  /*5920*/  FFMA.FTZ R187, R187, UR5, -R197.reuse ;  /* 0x00000005bbbb7c23 */ /* 0x100fe200080108c5 */
[--C-:B------:R-:W-:Y:S01]  /*5930*/  FFMA.FTZ R190, R190, UR5, -R197.reuse ;  /* 0x00000005bebe7c23 */ /* 0x100fe200080108c5 */
[--C-:B------:R-:W-:Y:S01]  /*5940*/  FFMA.FTZ R184, R184, UR5, -R158.reuse ;  /* 0x00000005b8b87c23 */ /* 0x100fe2000801089e */
[----:B------:R-:W-:Y:S01]  /*5950*/  MUFU.EX2 R159, R159 ;  /* 0x0000009f009f7308 */ /* 0x000fe20000000800 */
[----:B-1----:R-:W-:Y:S01]  /*5960*/  FSEL R152, R156, RZ, P2 ;  /* 0x000000ff9c987208 */ /* 0x002fe20001000000 */
[----:B------:R1:W-:Y:S01]  /*5970*/  BAR.SYNC.DEFER_BLOCKING R153, 0x100 ;  /* 0x000400990000751d */ /* 0x0003e20000010000 */
[--C-:B------:R-:W-:Y:S01]  /*5980*/  FFMA.FTZ R185, R185, UR5, -R158.reuse ;  /* 0x00000005b9b97c23 */ /* 0x100fe2000801089e */
[--C-:B------:R-:W-:Y:S01]  /*5990*/  FFMA.FTZ R188, R188, UR5, -R158.reuse ;  /* 0x00000005bcbc7c23 */ /* 0x100fe2000801089e */
[----:B------:R-:W-:Y:S01]  /*59a0*/  FFMA.FTZ R189, R189, UR5, -R158 ;  /* 0x00000005bdbd7c23 */ /* 0x000fe2000801089e */
[----:B------:R-:W-:Y:S01]  /*59b0*/  FADD.FTZ R152, -R152, R204 ;  /* 0x000000cc98987221 */ /* 0x000fe20000010100 */
[--C-:B------:R-:W-:Y:S01]  /*59c0*/  FFMA.FTZ R191, R191, UR5, -R197.reuse ;  /* 0x00000005bfbf7c23 */ /* 0x100fe200080108c5 */
[----:B------:R-:W-:Y:S01]  /*59d0*/  MUFU.EX2 R210, R210 ;  /* 0x000000d200d27308 */ /* 0x000fe20000000800 */
[-C--:B--2---:R-:W-:Y:S01]  /*59e0*/  FMUL.FTZ R24, R24, R206.reuse ;  /* 0x000000ce18187220 */ /* 0x084fe20000410000 */
[----:B------:R-:W-:Y:S01]  /*59f0*/  FMUL.FTZ R152, R152, UR5 ;  /* 0x0000000598987c20 */ /* 0x000fe20008410000 */
        /* <DEDUP_REMOVED lines=133> */
[--C-:B------:R-:W-:Y:S01]  /*6250*/  FFMA.FTZ R194, R194, UR5, -R197.reuse ;  /* 0x00000005c2c27c23 */ /* 0x100fe200080108c5 */
[----:B---3--:R-:W-:Y:S01]  /*6260*/  F2FP.F16.F32.PACK_AB R152, R211, R210 ;  /* 0x000000d2d398723e */ /* 0x008fe200000000ff */
[--C-:B------:R-:W-:Y:S01]  /*6270*/  FFMA.FTZ R195, R195, UR5, -R197.reuse ;  /* 0x00000005c3c37c23 */ /* 0x100fe200080108c5 */
[----:B----4-:R-:W-:Y:S01]  /*6280*/  F2FP.F16.F32.PACK_AB R154, R157, R203 ;  /* 0x000000cb9d9a723e */ /* 0x010fe200000000ff */
[--C-:B------:R-:W-:Y:S01]  /*6290*/  FFMA.FTZ R198, R198, UR5, -R197.reuse ;  /* 0x00000005c6c67c23 */ /* 0x100fe200080108c5 */
[--C-:B------:R-:W-:Y:S01]  /*62a0*/  FFMA.FTZ R192, R192, UR5, -R158.reuse ;  /* 0x00000005c0c07c23 */ /* 0x100fe2000801089e */
[----:B------:R-:W1:Y:S01]  /*62b0*/  MUFU.EX2 R163, R163 ;  /* 0x000000a300a37308 */ /* 0x000e620000000800 */
[----:B------:R-:W-:Y:S01]  /*62c0*/  WARPGROUP.ARRIVE ;  /* 0x00000000000079c5 */ /* 0x000fe20000000000 */
[--C-:B------:R-:W-:Y:S01]  /*62d0*/  FFMA.FTZ R193, R193, UR5, -R158.reuse ;  /* 0x00000005c1c17c23 */ /* 0x100fe2000801089e */
[--C-:B------:R-:W-:Y:S01]  /*62e0*/  FFMA.FTZ R196, R196, UR5, -R158.reuse ;  /* 0x00000005c4c47c23 */ /* 0x100fe2000801089e */
[----:B------:R-:W-:Y:S01]  /*62f0*/  FFMA.FTZ R197, R199, UR5, -R197 ;  /* 0x00000005c7c57c23 */ /* 0x000fe200080108c5 */
[----:B------:R-:W-:Y:S01]  /*6300*/  FFMA.FTZ R158, R205, UR5, -R158 ;  /* 0x00000005cd9e7c23 */ /* 0x000fe2000801089e */
[----:B------:R-:W-:Y:S01]  /*6310*/  FFMA.FTZ R5, R204, R5, R207 ;  /* 0x00000005cc057223 */ /* 0x000fe200000100cf */
[----:B------:R-:W-:Y:S01]  /*6320*/  HGMMA.64x256x16.F32 R24, R152, gdesc[UR8].tnspB, R24, gsb0 ;  /* 0x43e0000898187df0 */ /* 0x000fe20008000818 */
[----:B------:R-:W-:Y:S01]  /*6330*/  MUFU.EX2 R166, R166 ;  /* 0x000000a600a67308 */ /* 0x000fe20000000800 */
[----:B------:R-:W-:Y:S01]  /*6340*/  UIADD3 UR10, UR6, 0x80, URZ ;  /* 0x00000080060a7890 */ /* 0x000fe2000fffe03f */
[----:B------:R-:W-:Y:S01]  /*6350*/  FFMA.FTZ R4, R206, R4, R210 ;  /* 0x00000004ce047223 */ /* 0x000fe200000100d2 */
[----:B------:R-:W-:Y:S01]  /*6360*/  UMOV UR11, 0x40000040 ;  /* 0x40000040000b7882 */ /* 0x000fe20000000000 */
[----:B------:R-:W-:-:S02]  /*6370*/  FADD.FTZ R204, R208, R5 ;  /* 0x00000005d0cc7221 */ /* 0x000fc40000010000 */
[----:B------:R-:W-:Y:S02]  /*6380*/  FADD.FTZ R4, R211, R4 ;  /* 0x00000004d3047221 */ /* 0x000fe40000010000 */
[----:B------:R-:W2:Y:S01]  /*6390*/  MUFU.EX2 R167, R167 ;  /* 0x000000a700a77308 */ /* 0x000ea20000000800 */
[----:B------:R-:W-:Y:S01]  /*63a0*/  FADD.FTZ R204, R209, R204 ;  /* 0x000000ccd1cc7221 */ /* 0x000fe20000010000 */
[----:B------:R-:W-:-:S03]  /*63b0*/  FADD.FTZ R4, R203, R4 ;  /* 0x00000004cb047221 */ /* 0x000fc60000010000 */
[----:B------:R-:W-:Y:S01]  /*63c0*/  FADD.FTZ R159, R159, R204 ;  /* 0x000000cc9f9f7221 */ /* 0x000fe20000010000 */
[----:B------:R-:W-:Y:S02]  /*63d0*/  FADD.FTZ R157, R157, R4 ;  /* 0x000000049d9d7221 */ /* 0x000fe40000010000 */
        /* <DEDUP_REMOVED lines=31> */
[----:B------:R-:W-:Y:S01]  /*65d0*/  MUFU.EX2 R192, R192 ;  /* 0x000000c000c07308 */ /* 0x000fe20000000800 */
[----:B------:R-:W-:-:S02]  /*65e0*/  WARPGROUP.DEPBAR.LE gsb0, 0x0 ;  /* 0x00008000000079c5 */ /* 0x000fc40000010000 */
[----:B-1----:R-:W-:-:S05]  /*65f0*/  F2FP.F16.F32.PACK_AB R153, R163, R162 ;  /* 0x000000a2a399723e */ /* 0x002fca00000000ff */
[----:B------:R-:W1:Y:S01]  /*6600*/  MUFU.EX2 R193, R193 ;  /* 0x000000c100c17308 */ /* 0x000e620000000800 */
[----:B--2---:R-:W-:Y:S01]  /*6610*/  F2FP.F16.F32.PACK_AB R155, R167, R166 ;  /* 0x000000a6a79b723e */ /* 0x004fe200000000ff */
[----:B------:R-:W-:Y:S01]  /*6620*/  FADD.FTZ R162, R162, R159 ;  /* 0x0000009fa2a27221 */ /* 0x000fe20000010000 */
[----:B---3--:R-:W-:Y:S01]  /*6630*/  F2FP.F16.F32.PACK_AB R152, R161, R160 ;  /* 0x000000a0a198723e */ /* 0x008fe200000000ff */
[----:B------:R-:W-:Y:S01]  /*6640*/  FADD.FTZ R160, R160, R157 ;  /* 0x0000009da0a07221 */ /* 0x000fe20000010000 */
[----:B----4-:R-:W-:Y:S01]  /*6650*/  F2FP.F16.F32.PACK_AB R154, R165, R164 ;  /* 0x000000a4a59a723e */ /* 0x010fe200000000ff */
        /* <DEDUP_REMOVED lines=8> */
[----:B------:R-:W2:Y:S01]  /*66e0*/  MUFU.EX2 R158, R158 ;  /* 0x0000009e009e7308 */ /* 0x000ea20000000800 */
[----:B------:R-:W-:Y:S01]  /*66f0*/  UMOV UR11, 0x40000040 ;  /* 0x40000040000b7882 */ /* 0x000fe20000000000 */
[----:B------:R-:W-:Y:S01]  /*6700*/  FADD.FTZ R167, R167, R166 ;  /* 0x000000a6a7a77221 */ /* 0x000fe20000010000 */
[----:B------:R-:W-:-:S05]  /*6710*/  FADD.FTZ R165, R165, R164 ;  /* 0x000000a4a5a57221 */ /* 0x000fca0000010000 */
[----:B------:R-:W3:Y:S01]  /*6720*/  MUFU.EX2 R197, R197 ;  /* 0x000000c500c57308 */ /* 0x000ee20000000800 */
        /* <DEDUP_REMOVED lines=52> */
[----:B-1----:R-:W-:Y:S01]  /*6a70*/  F2FP.F16.F32.PACK_AB R152, R193, R192 ;  /* 0x000000c0c198723e */ /* 0x002fe200000000ff */
[----:B------:R-:W-:Y:S01]  /*6a80*/  FADD.FTZ R192, R192, R189 ;  /* 0x000000bdc0c07221 */ /* 0x000fe20000010000 */
[----:B------:R-:W-:Y:S01]  /*6a90*/  F2FP.F16.F32.PACK_AB R153, R195, R194 ;  /* 0x000000c2c399723e */ /* 0x000fe200000000ff */
[----:B------:R-:W-:Y:S01]  /*6aa0*/  FADD.FTZ R194, R194, R191 ;  /* 0x000000bfc2c27221 */ /* 0x000fe20000010000 */
[----:B--2---:R-:W-:Y:S01]  /*6ab0*/  F2FP.F16.F32.PACK_AB R154, R158, R196 ;  /* 0x000000c49e9a723e */ /* 0x004fe200000000ff */
[----:B------:R-:W-:Y:S01]  /*6ac0*/  FADD.FTZ R193, R193, R192 ;  /* 0x000000c0c1c17221 */ /* 0x000fe20000010000 */
[----:B---3--:R-:W-:Y:S01]  /*6ad0*/  F2FP.F16.F32.PACK_AB R155, R197, R198 ;  /* 0x000000c6c59b723e */ /* 0x008fe200000000ff */
        /* <DEDUP_REMOVED lines=10> */
.L_x_14751:
        /* <DEDUP_REMOVED lines=8> */
.L_x_14741:
[----:B------:R-:W-:-:S13]  /*6c00*/  ISETP.GE.AND P1, PT, R202, RZ, PT ;  /* 0x000000ffca00720c */ /* 0x000fda0003f26270 */
[----:B------:R-:W-:Y:S05]  /*6c10*/  @!P1 BRA `(.L_x_14753) ;  /* 0x0000002000d89947 */ /* 0x000fea0003800000 */
[----:B------:R-:W-:Y:S02]  /*6c20*/  IMAD.MOV.U32 R207, RZ, RZ, R156 ;  /* 0x000000ffffcf7224 */ /* 0x000fe400078e009c */
[----:B------:R-:W-:-:S07]  /*6c30*/  IMAD.MOV.U32 R201, RZ, RZ, R21 ;  /* 0x000000ffffc97224 */ /* 0x000fce00078e0015 */
.L_x_14764:
[----:B------:R-:W-:-:S04]  /*6c40*/  UIADD3 UR38, UR38, 0x1, URZ ;  /* 0x0000000126267890 */ /* 0x000fc8000fffe03f */
[----:B------:R-:W-:-:S04]  /*6c50*/  UISETP.NE.AND UP0, UPT, UR38, 0x2, UPT ;  /* 0x000000022600788c */ /* 0x000fc8000bf05270 */
[----:B------:R-:W-:Y:S02]  /*6c60*/  USEL UR4, URZ, 0x1, UP0 ;  /* 0x000000013f047887 */ /* 0x000fe40008000000 */
[----:B------:R-:W-:Y:S02]  /*6c70*/  USEL UR38, UR38, URZ, UP0 ;  /* 0x0000003f26267287 */ /* 0x000fe40008000000 */
[----:B------:R-:W-:Y:S01]  /*6c80*/  ULOP3.LUT UR39, UR39, UR4, URZ, 0x3c, !UPT ;  /* 0x0000000427277292 */ /* 0x000fe2000f8e3c3f */
[----:B------:R-:W-:Y:S11]  /*6c90*/  @!P0 BRA `(.L_x_14754) ;  /* 0x0000000000048947 */ /* 0x000ff60003800000 */
[----:B------:R-:W-:Y:S01]  /*6ca0*/  BPT.TRAP 0x1 ;  /* 0x000000040000795c */ /* 0x000fe20000300000 */
.L_x_14754:
        /* <DEDUP_REMOVED lines=9> */
.L_x_14755:
[----:B-1----:R-:W-:Y:S05]  /*6d40*/  @P1 BRA `(.L_x_14756) ;  /* 0x0000000000081947 */ /* 0x002fea0003800000 */
[----:B------:R-:W1:Y:S02]  /*6d50*/  SYNCS.PHASECHK.TRANS64.TRYWAIT P1, [UR4+0x32430], R0 ;  /* 0x03243000ff0075a7 */ /* 0x000e640008020144 */
[----:B-1----:R-:W-:Y:S05]  /*6d60*/  @!P1 BRA `(.L_x_14757) ;  /* 0x000000c0005c9947 */ /* 0x002fea0003800000 */
.L_x_14756:
        /* <DEDUP_REMOVED lines=32> */
.L_x_14758:
[----:B------:R2:W3:Y:S01]  /*6f70*/  SYNCS.PHASECHK.TRANS64.TRYWAIT P1, [UR4+0x32450], R0 ;  /* 0x03245000ff0075a7 */ /* 0x0004e20008020144 */
[----:B------:R-:W-:Y:S05]  /*6f80*/  @!P0 BRA `(.L_x_14759) ;  /* 0x0000000000048947 */ /* 0x000fea0003800000 */
[----:B------:R-:W-:Y:S01]  /*6f90*/  BPT.TRAP 0x1 ;  /* 0x000000040000795c */ /* 0x000fe20000300000 */
.L_x_14759:
[----:B---3--:R-:W-:Y:S05]  /*6fa0*/  @P1 BRA `(.L_x_14760) ;  /* 0x0000000000081947 */ /* 0x008fea0003800000 */
[----:B------:R-:W3:Y:S02]  /*6fb0*/  SYNCS.PHASECHK.TRANS64.TRYWAIT P1, [UR4+0x32450], R0 ;  /* 0x03245000ff0075a7 */ /* 0x000ee40008020144 */
[----:B---3--:R-:W-:Y:S05]  /*6fc0*/  @!P1 BRA `(.L_x_14761) ;  /* 0x000000bc00dc9947 */ /* 0x008fea0003800000 */
.L_x_14760:
        /* <DEDUP_REMOVED lines=101> */
.L_x_14762:
[----:B------:R-:W-:Y:S01]  /*7620*/  FMNMX.FTZ R204, R152, R201, !PT ;  /* 0x000000c998cc7209 */ /* 0x000fe20007810000 */
[----:B------:R-:W-:Y:S01]  /*7630*/  ULDC UR5, c[0x0][0xa80] ;  /* 0x0002a00000057ab9 */ /* 0x000fe20000000800 */
[----:B------:R-:W-:Y:S02]  /*7640*/  UIADD3 UR10, UR4, 0x32440, URZ ;  /* 0x00032440040a7890 */ /* 0x000fe4000fffe03f */
[----:B------:R-:W-:Y:S01]  /*7650*/  FMNMX.FTZ R21, R153, R204, !PT ;  /* 0x000000cc99157209 */ /* 0x000fe20007810000 */
[----:B------:R-:W-:Y:S01]  /*7660*/  UMOV UR11, 0x40000040 ;  /* 0x40000040000b7882 */ /* 0x000fe20000000000 */
[----:B------:R-:W-:Y:S02]  /*7670*/  UPRMT UR10, UR6, 0x654, UR10 ;  /* 0x00000654060a7896 */ /* 0x000fe4000800000a */
[----:B------:R-:W-:Y:S01]  /*7680*/  FMNMX.FTZ R204, R156, R21, !PT ;  /* 0x000000159ccc7209 */ /* 0x000fe20007810000 */
[----:B------:R-:W-:-:S03]  /*7690*/  UMOV UR15, 0x40000040 ;  /* 0x40000040000f7882 */ /* 0x000fc60000000000 */
[----:B------:R-:W-:-:S03]  /*76a0*/  FMNMX.FTZ R21, R157, R204, !PT ;  /* 0x000000cc9d157209 */ /* 0x000fc60007810000 */
[----:B------:R-:W-:Y:S01]  /*76b0*/  SYNCS.ARRIVE.TRANS64.RED.A1T0 RZ, [UR10], RZ ;  /* 0x000000ffffff79a7 */ /* 0x000fe2000810040a */
[----:B------:R-:W-:Y:S01]  /*76c0*/  FMNMX.FTZ R204, R160, R21, !PT ;  /* 0x00000015a0cc7209 */ /* 0x000fe20007810000 */
[----:B------:R-:W-:-:S03]  /*76d0*/  UIMAD UR10, UR38, 0xc00, UR7 ;  /* 0x00000c00260a78a4 */ /* 0x000fc6000f8e0207 */
[----:B------:R-:W-:Y:S01]  /*76e0*/  FMNMX.FTZ R21, R161, R204, !PT ;  /* 0x000000cca1157209 */ /* 0x000fe20007810000 */
[----:B------:R-:W-:Y:S01]  /*76f0*/  UIADD3 UR14, UR10, 0x80, URZ ;  /* 0x000000800a0e7890 */ /* 0x000fe2000fffe03f */
        /* <DEDUP_REMOVED lines=46> */
[----:B--2---:R-:W-:-:S05]  /*79e0*/  FMNMX.FTZ R203, R203, R205, !PT ;  /* 0x000000cdcbcb7209 */ /* 0x004fca0007810000 */
[----:B------:R-:W2:Y:S01]  /*79f0*/  SHFL.BFLY PT, R208, R203, 0x1, 0x1f ;  /* 0x0c201f00cbd07f89 */ /* 0x000ea200000e0000 */
[----:B-1----:R-:W-:-:S05]  /*7a00*/  FMNMX.FTZ R21, R21, R204, !PT ;  /* 0x000000cc15157209 */ /* 0x002fca0007810000 */
[C---:B------:R-:W-:Y:S01]  /*7a10*/  FMUL.FTZ R204, R21.reuse, UR5 ;  /* 0x0000000515cc7c20 */ /* 0x040fe20008410000 */
[----:B------:R-:W-:-:S03]  /*7a20*/  FADD.FTZ R205, -R21, R201 ;  /* 0x000000c915cd7221 */ /* 0x000fc60000010100 */
[--C-:B------:R-:W-:Y:S01]  /*7a30*/  FFMA.FTZ R206, R152, UR5, -R204.reuse ;  /* 0x0000000598ce7c23 */ /* 0x100fe200080108cc */
[--C-:B------:R-:W-:Y:S01]  /*7a40*/  FFMA.FTZ R152, R156, UR5, -R204.reuse ;  /* 0x000000059c987c23 */ /* 0x100fe200080108cc */
[----:B------:R-:W-:Y:S01]  /*7a50*/  FMUL.FTZ R205, R205, UR5 ;  /* 0x00000005cdcd7c20 */ /* 0x000fe20008410000 */
        /* <DEDUP_REMOVED lines=10> */
[----:B--2---:R-:W-:Y:S01]  /*7b00*/  FMNMX.FTZ R156, R203, R208, !PT ;  /* 0x000000d0cb9c7209 */ /* 0x004fe20007810000 */
[----:B------:R-:W1:Y:S01]  /*7b10*/  MUFU.EX2 R205, R205 ;  /* 0x000000cd00cd7308 */ /* 0x000e620000000800 */
[--C-:B------:R-:W-:Y:S01]  /*7b20*/  FFMA.FTZ R173, R173, UR5, -R204.reuse ;  /* 0x00000005adad7c23 */ /* 0x100fe200080108cc */
[--C-:B------:R-:W-:Y:S01]  /*7b30*/  FFMA.FTZ R176, R176, UR5, -R204.reuse ;  /* 0x00000005b0b07c23 */ /* 0x100fe200080108cc */
[--C-:B------:R-:W-:Y:S01]  /*7b40*/  FFMA.FTZ R177, R177, UR5, -R204.reuse ;  /* 0x00000005b1b17c23 */ /* 0x100fe200080108cc */
[----:B------:R-:W-:Y:S01]  /*7b50*/  FMUL.FTZ R208, R156, UR5 ;  /* 0x000000059cd07c20 */ /* 0x000fe20008410000 */
[--C-:B------:R-:W-:Y:S01]  /*7b60*/  FFMA.FTZ R180, R180, UR5, -R204.reuse ;  /* 0x00000005b4b47c23 */ /* 0x100fe200080108cc */
[--C-:B------:R-:W-:Y:S01]  /*7b70*/  FFMA.FTZ R181, R181, UR5, -R204.reuse ;  /* 0x00000005b5b57c23 */ /* 0x100fe200080108cc */
[----:B------:R-:W-:Y:S01]  /*7b80*/  FFMA.FTZ R184, R184, UR5, -R204 ;  /* 0x00000005b8b87c23 */ /* 0x000fe200080108cc */
        /* <DEDUP_REMOVED lines=9> */
[----:B--2---:R-:W-:Y:S01]  /*7c20*/  FADD.FTZ R152, -R156, R207 ;  /* 0x000000cf9c987221 */ /* 0x004fe20000010100 */
[----:B------:R-:W-:Y:S01]  /*7c30*/  FFMA.FTZ R207, R155, UR5, -R208 ;  /* 0x000000059bcf7c23 */ /* 0x000fe200080108d0 */
[-C--:B-1----:R-:W-:Y:S01]  /*7c40*/  FMUL.FTZ R24, R24, R205.reuse ;  /* 0x000000cd18187220 */ /* 0x082fe20000410000 */
[-C--:B------:R-:W-:Y:S01]  /*7c50*/  FMUL.FTZ R25, R25, R205.reuse ;  /* 0x000000cd19197220 */ /* 0x080fe20000410000 */
[----:B------:R-:W-:Y:S01]  /*7c60*/  FMUL.FTZ R152, R152, UR5 ;  /* 0x0000000598987c20 */ /* 0x000fe20008410000 */
        /* <DEDUP_REMOVED lines=147> */
[--C-:B------:R-:W-:Y:S01]  /*85a0*/  FFMA.FTZ R182, R182, UR5, -R208.reuse ;  /* 0x00000005b6b67c23 */ /* 0x100fe200080108d0 */
[----:B------:R-:W-:Y:S01]  /*85b0*/  FFMA.FTZ R183, R183, UR5, -R208 ;  /* 0x00000005b7b77c23 */ /* 0x000fe200080108d0 */
[--C-:B------:R-:W-:Y:S01]  /*85c0*/  FFMA.FTZ R185, R185, UR5, -R204.reuse ;  /* 0x00000005b9b97c23 */ /* 0x100fe200080108cc */
[----:B------:R-:W-:Y:S01]  /*85d0*/  HGMMA.64x256x16.F32 R24, R152, gdesc[UR8].tnspB, R24, gsb0 ;  /* 0x43e0000898187df0 */ /* 0x000fe20008000818 */
        /* <DEDUP_REMOVED lines=16> */
[----:B------:R-:W-:Y:S01]  /*86e0*/  MUFU.EX2 R162, R162 ;  /* 0x000000a200a27308 */ /* 0x000fe20000000800 */
[----:B------:R-:W-:Y:S01]  /*86f0*/  UMOV UR11, 0x40000040 ;  /* 0x40000040000b7882 */ /* 0x000fe20000000000 */
[----:B------:R-:W-:Y:S01]  /*8700*/  FFMA.FTZ R4, R205, R4, R206 ;  /* 0x00000004cd047223 */ /* 0x000fe200000100ce */
[----:B------:R-:W-:-:S03]  /*8710*/  FFMA.FTZ R210, R209, R5, R210 ;  /* 0x00000005d1d27223 */ /* 0x000fc600000100d2 */
[----:B------:R-:W-:Y:S01]  /*8720*/  FADD.FTZ R4, R201, R4 ;  /* 0x00000004c9047221 */ /* 0x000fe20000010000 */
[----:B------:R-:W-:Y:S01]  /*8730*/  FADD.FTZ R207, R207, R210 ;  /* 0x000000d2cfcf7221 */ /* 0x000fe20000010000 */
[----:B------:R-:W2:Y:S02]  /*8740*/  MUFU.EX2 R163, R163 ;  /* 0x000000a300a37308 */ /* 0x000ea40000000800 */
[----:B------:R-:W-:Y:S01]  /*8750*/  FADD.FTZ R4, R203, R4 ;  /* 0x00000004cb047221 */ /* 0x000fe20000010000 */
[----:B------:R-:W-:-:S03]  /*8760*/  FADD.FTZ R158, R158, R207 ;  /* 0x000000cf9e9e7221 */ /* 0x000fc60000010000 */
[----:B------:R-:W-:Y:S01]  /*8770*/  FADD.FTZ R157, R157, R4 ;  /* 0x000000049d9d7221 */ /* 0x000fe20000010000 */
[----:B------:R-:W-:Y:S01]  /*8780*/  FADD.FTZ R159, R159, R158 ;  /* 0x0000009e9f9f7221 */ /* 0x000fe20000010000 */
        /* <DEDUP_REMOVED lines=119> */
.L_x_14763:
        /* <DEDUP_REMOVED lines=8> */
.L_x_14753:
[----:B------:R-:W0:Y:S01]  /*8f80*/  SHFL.BFLY PT, R3, R4, 0x2, 0x1f ;  /* 0x0c401f0004037f89 */ /* 0x000e2200000e0000 */
[----:B------:R-:W-:Y:S01]  /*8f90*/  MOV R8, RZ ;  /* 0x000000ff00087202 */ /* 0x000fe20000000f00 */
[----:B------:R-:W-:Y:S01]  /*8fa0*/  UIADD3 UR38, UR38, 0x1, URZ ;  /* 0x0000000126267890 */ /* 0x000fe2000fffe03f */
[----:B------:R-:W-:Y:S01]  /*8fb0*/  IMAD.U32 R12, RZ, RZ, UR5 ;  /* 0x00000005ff0c7e24 */ /* 0x000fe2000f8e00ff */
[----:B------:R-:W1:Y:S01]  /*8fc0*/  SHFL.BFLY PT, R2, R5, 0x2, 0x1f ;  /* 0x0c401f0005027f89 */ /* 0x000e6200000e0000 */
[----:B------:R2:W-:Y:S06]  /*8fd0*/  BAR.ARV R0, 0x100 ;  /* 0x000400000000751d */ /* 0x0005ec0000002000 */
[----:B------:R-:W-:-:S02]  /*8fe0*/  UISETP.NE.AND UP0, UPT, UR38, 0x2, UPT ;  /* 0x000000022600788c */ /* 0x000fc4000bf05270 */
[----:B------:R-:W-:Y:S06]  /*8ff0*/  BAR.ARV 0x8, 0x180 ;  /* 0x0206000000007b1d */ /* 0x000fec0000002000 */
[----:B--2---:R-:W-:Y:S01]  /*9000*/  IMAD.MOV.U32 R0, RZ, RZ, RZ ;  /* 0x000000ffff007224 */ /* 0x004fe200078e00ff */
[----:B------:R-:W-:Y:S01]  /*9010*/  USEL UR4, URZ, 0x1, UP0 ;  /* 0x000000013f047887 */ /* 0x000fe20008000000 */
[----:B0-----:R-:W-:Y:S01]  /*9020*/  FADD.FTZ R3, R3, R4 ;  /* 0x0000000403037221 */ /* 0x001fe20000010000 */
[----:B------:R-:W-:Y:S01]  /*9030*/  IMAD.U32 R4, RZ, RZ, UR5 ;  /* 0x00000005ff047e24 */ /* 0x000fe2000f8e00ff */
[----:B------:R-:W-:Y:S01]  /*9040*/  PLOP3.LUT P0, PT, PT, PT, PT, 0x8, 0x0 ;  /* 0x000000000000781c */ /* 0x000fe20003f0e170 */
[----:B------:R-:W-:-:S02]  /*9050*/  VIADD R224, R224, 0x1 ;  /* 0x00000001e0e07836 */ /* 0x000fc40000000000 */
[----:B-1----:R-:W-:Y:S01]  /*9060*/  FADD.FTZ R2, R2, R5 ;  /* 0x0000000502027221 */ /* 0x002fe20000010000 */
[----:B------:R-:W0:Y:S01]  /*9070*/  SHFL.BFLY PT, R6, R3, 0x1, 0x1f ;  /* 0x0c201f0003067f89 */ /* 0x000e2200000e0000 */
[----:B------:R-:W-:Y:S02]  /*9080*/  USEL UR38, UR38, URZ, UP0 ;  /* 0x0000003f26267287 */ /* 0x000fe40008000000 */
[----:B------:R-:W-:Y:S01]  /*9090*/  ULOP3.LUT UR39, UR39, UR4, URZ, 0x3c, !UPT ;  /* 0x0000000427277292 */ /* 0x000fe2000f8e3c3f */
[----:B------:R-:W1:Y:S01]  /*90a0*/  SHFL.BFLY PT, R7, R2, 0x1, 0x1f ;  /* 0x0c201f0002077f89 */ /* 0x000e6200000e0000 */
[----:B0-----:R-:W-:Y:S01]  /*90b0*/  FADD.FTZ R6, R3, R6 ;  /* 0x0000000603067221 */ /* 0x001fe20000010000 */
[----:B------:R-:W-:Y:S02]  /*90c0*/  IMAD.MOV.U32 R3, RZ, RZ, -0x800000 ;  /* 0xff800000ff037424 */ /* 0x000fe400078e00ff */
[----:B-1----:R-:W-:Y:S02]  /*90d0*/  FADD.FTZ R7, R2, R7 ;  /* 0x0000000702077221 */ /* 0x002fe40000010000 */
[----:B------:R-:W-:Y:S01]  /*90e0*/  FSETP.NE.FTZ.AND P1, PT, R6, RZ, PT ;  /* 0x000000ff0600720b */ /* 0x000fe20003f35000 */
[----:B------:R-:W-:-:S02]  /*90f0*/  IMAD.MOV.U32 R2, RZ, RZ, -0x800000 ;  /* 0xff800000ff027424 */ /* 0x000fc400078e00ff */
[----:B------:R-:W-:-:S10]  /*9100*/  FSETP.NE.FTZ.AND P2, PT, R7, RZ, PT ;  /* 0x000000ff0700720b */ /* 0x000fd40003f55000 */
[----:B------:R-:W0:Y:S01]  /*9110*/  @P1 MUFU.RCP R8, R6 ;  /* 0x0000000600081308 */ /* 0x000e220000001000 */
[----:B------:R-:W-:Y:S02]  /*9120*/  @P1 FMUL.FTZ R4, R4, 0.69314718246459960938 ;  /* 0x3f31721804041820 */ /* 0x000fe40000410000 */
[----:B------:R-:W-:-:S05]  /*9130*/  @P2 FMUL.FTZ R12, R12, 0.69314718246459960938 ;  /* 0x3f3172180c0c2820 */ /* 0x000fca0000410000 */
[----:B------:R-:W-:Y:S08]  /*9140*/  @P2 MUFU.RCP R0, R7 ;  /* 0x0000000700002308 */ /* 0x000ff00000001000 */
        /* <DEDUP_REMOVED lines=134> */
.L_x_14727:
[----:B------:R-:W0:Y:S08]  /*99b0*/  S2UR UR4, SR_CgaCtaId ;  /* 0x00000000000479c3 */ /* 0x000e300000008800 */
[----:B------:R-:W-:Y:S06]  /*99c0*/  BAR.SYNC.DEFER_BLOCKING 0x5, 0x180 ;  /* 0x0146000000007b1d */ /* 0x000fec0000010000 */
[----:B------:R-:W-:Y:S01]  /*99d0*/  UMOV UR7, 0x400 ;  /* 0x0000040000077882 */ /* 0x000fe20000000000 */
[----:B------:R-:W-:Y:S01]  /*99e0*/  BSSY B0, `(.L_x_14765) ;  /* 0x00002eb000007945 */ /* 0x000fe20003800000 */
[----:B0-----:R-:W-:-:S09]  /*99f0*/  ULEA UR7, UR4, UR7, 0x18 ;  /* 0x0000000704077291 */ /* 0x001fd2000f8ec03f */
[----:B------:R-:W0:Y:S02]  /*9a00*/  LDS.128 R4, [UR7+0x324d0] ;  /* 0x0324d007ff047984 */ /* 0x000e240008000c00 */
[----:B0-----:R-:W-:Y:S02]  /*9a10*/  R2UR UR5, R5 ;  /* 0x00000000050572ca */ /* 0x001fe400000e0000 */
        /* <DEDUP_REMOVED lines=18> */
[----:B------:R-:W-:Y:S02]  /*9b40*/  F2FP.F16.F32.PACK_AB R35, R162, R35 ;  /* 0x00000023a223723e */ /* 0x000fe400000000ff */
        /* <DEDUP_REMOVED lines=24> */
[----:B------:R-:W-:Y:S01]  /*9cd0*/  IADD3 R177, P5, R94, 0x4040, RZ ;  /* 0x000040405eb17810 */ /* 0x000fe20007fbe0ff */
[----:B------:R-:W-:Y:S01]  /*9ce0*/  IMAD.X R39, RZ, RZ, R95, P1 ;  /* 0x000000ffff277224 */ /* 0x000fe200008e065f */
[----:B------:R-:W-:Y:S02]  /*9cf0*/  LOP3.LUT R16, R171, 0x380, RZ, 0xc0, !PT ;  /* 0x00000380ab107812 */ /* 0x000fe400078ec0ff */
[----:B------:R-:W-:-:S02]  /*9d00*/  LOP3.LUT R18, R173, 0x380, RZ, 0xc0, !PT ;  /* 0x00000380ad127812 */ /* 0x000fc400078ec0ff */
[----:B------:R-:W-:Y:S02]  /*9d10*/  SHF.R.U64 R5, R5, 0x3, RZ ;  /* 0x0000000305057819 */ /* 0x000fe400000012ff */
[----:B------:R-:W-:Y:S02]  /*9d20*/  SHF.R.U64 R12, R12, 0x3, RZ ;  /* 0x000000030c0c7819 */ /* 0x000fe400000012ff */
[----:B------:R-:W-:Y:S02]  /*9d30*/  IADD3 R46, P0, R94, 0x8020, RZ ;  /* 0x000080205e2e7810 */ /* 0x000fe40007f1e0ff */
[----:B------:R-:W-:Y:S02]  /*9d40*/  SHF.R.U64 R14, R14, 0x3, RZ ;  /* 0x000000030e0e7819 */ /* 0x000fe400000012ff */
[----:B------:R-:W-:Y:S01]  /*9d50*/  LOP3.LUT R20, R175, 0x380, RZ, 0xc0, !PT ;  /* 0x00000380af147812 */ /* 0x000fe200078ec0ff */
[----:B------:R-:W-:Y:S01]  /*9d60*/  IMAD.X R47, RZ, RZ, R95, P0 ;  /* 0x000000ffff2f7224 */ /* 0x000fe200000e065f */
[----:B------:R-:W-:-:S02]  /*9d70*/  IADD3 R54, P4, R94, 0x8040, RZ ;  /* 0x000080405e367810 */ /* 0x000fc40007f9e0ff */
[----:B------:R-:W-:Y:S02]  /*9d80*/  IADD3.X R23, RZ, R95, RZ, P5, !PT ;  /* 0x0000005fff177210 */ /* 0x000fe40002ffe4ff */
[----:B------:R-:W-:Y:S01]  /*9d90*/  SHF.R.U64 R16, R16, 0x3, RZ ;  /* 0x0000000310107819 */ /* 0x000fe200000012ff */
[--C-:B------:R-:W-:Y:S01]  /*9da0*/  IMAD.X R55, RZ, RZ, R95.reuse, P4 ;  /* 0x000000ffff377224 */ /* 0x100fe200020e065f */
        /* <DEDUP_REMOVED lines=14> */
[----:B------:R-:W-:Y:S02]  /*9e90*/  LOP3.LUT R12, R12, R167, RZ, 0x3c, !PT ;  /* 0x000000a70c0c7212 */ /* 0x000fe400078e3cff */
[----:B------:R-:W-:Y:S02]  /*9ea0*/  LOP3.LUT R38, R181, 0x380, RZ, 0xc0, !PT ;  /* 0x00000380b5267812 */ /* 0x000fe400078ec0ff */
[----:B------:R-:W-:Y:S02]  /*9eb0*/  LOP3.LUT R14, R14, R169, RZ, 0x3c, !PT ;  /* 0x000000a90e0e7212 */ /* 0x000fe400078e3cff */
[----:B------:R-:W-:-:S02]  /*9ec0*/  SHF.R.U64 R20, R20, 0x3, RZ ;  /* 0x0000000314147819 */ /* 0x000fc400000012ff */
[----:B------:R-:W-:Y:S02]  /*9ed0*/  LOP3.LUT R167, R46, 0x380, RZ, 0xc0, !PT ;  /* 0x000003802ea77812 */ /* 0x000fe400078ec0ff */
[----:B------:R-:W-:Y:S02]  /*9ee0*/  LOP3.LUT R16, R16, R171, RZ, 0x3c, !PT ;  /* 0x000000ab10107212 */ /* 0x000fe400078e3cff */
[----:B------:R-:W-:Y:S02]  /*9ef0*/  SHF.R.U64 R22, R22, 0x3, RZ ;  /* 0x0000000316167819 */ /* 0x000fe400000012ff */
[----:B------:R-:W-:Y:S02]  /*9f00*/  LOP3.LUT R169, R54, 0x380, RZ, 0xc0, !PT ;  /* 0x0000038036a97812 */ /* 0x000fe400078ec0ff */
[----:B------:R-:W-:Y:S02]  /*9f10*/  LOP3.LUT R18, R18, R173, RZ, 0x3c, !PT ;  /* 0x000000ad12127212 */ /* 0x000fe400078e3cff */
[----:B------:R-:W-:-:S02]  /*9f20*/  SHF.R.U64 R30, R30, 0x3, RZ ;  /* 0x000000031e1e7819 */ /* 0x000fc400000012ff */
[----:B------:R-:W-:Y:S02]  /*9f30*/  LOP3.LUT R171, R62, 0x380, RZ, 0xc0, !PT ;  /* 0x000003803eab7812 */ /* 0x000fe400078ec0ff */
[----:B------:R-:W-:Y:S02]  /*9f40*/  SHF.R.U64 R38, R38, 0x3, RZ ;  /* 0x0000000326267819 */ /* 0x000fe400000012ff */
[----:B------:R-:W-:Y:S02]  /*9f50*/  LOP3.LUT R173, R70, 0x380, RZ, 0xc0, !PT ;  /* 0x0000038046ad7812 */ /* 0x000fe400078ec0ff */
[----:B------:R-:W-:Y:S02]  /*9f60*/  MOV R94, R94 ;  /* 0x0000005e005e7202 */ /* 0x000fe40000000f00 */
[----:B------:R-:W-:Y:S02]  /*9f70*/  LOP3.LUT R20, R20, R175, RZ, 0x3c, !PT ;  /* 0x000000af14147212 */ /* 0x000fe400078e3cff */
[----:B------:R-:W-:Y:S01]  /*9f80*/  SHF.R.U64 R167, R167, 0x3, RZ ;  /* 0x00000003a7a77819 */ /* 0x000fe200000012ff */
[----:B------:R-:W-:Y:S01]  /*9f90*/  STSM.16.M88.4 [R94], R24 ;  /* 0x000000185e007844 */ /* 0x000fe20000000200 */
[----:B------:R-:W-:-:S02]  /*9fa0*/  LOP3.LUT R78, R4, 0x380, RZ, 0xc0, !PT ;  /* 0x00000380044e7812 */ /* 0x000fc400078ec0ff */
[----:B------:R-:W-:Y:S02]  /*9fb0*/  MOV R12, R12 ;  /* 0x0000000c000c7202 */ /* 0x000fe40000000f00 */
[----:B------:R-:W-:Y:S02]  /*9fc0*/  LOP3.LUT R22, R22, R177, RZ, 0x3c, !PT ;  /* 0x000000b116167212 */ /* 0x000fe400078e3cff */
[----:B------:R-:W-:Y:S01]  /*9fd0*/  SHF.R.U64 R169, R169, 0x3, RZ ;  /* 0x00000003a9a97819 */ /* 0x000fe200000012ff */
[----:B------:R-:W-:Y:S01]  /*9fe0*/  STSM.16.M88.4 [R12], R32 ;  /* 0x000000200c007844 */ /* 0x000fe20000000200 */
[----:B------:R-:W-:Y:S02]  /*9ff0*/  LOP3.LUT R95, R151, 0x380, RZ, 0xc0, !PT ;  /* 0x00000380975f7812 */ /* 0x000fe400078ec0ff */
        /* <DEDUP_REMOVED lines=26> */
[----:B------:R-:W-:Y:S01]  /*a1a0*/  F2FP.F16.F32.PACK_AB R80, R81, R80 ;  /* 0x000000505150723e */ /* 0x000fe200000000ff */
[----:B------:R-:W-:Y:S01]  /*a1b0*/  STSM.16.M88.4 [R20], R64 ;  /* 0x0000004014007844 */ /* 0x000fe20000000200 */
[----:B------:R-:W-:Y:S02]  /*a1c0*/  LOP3.LUT R54, R169, R54, RZ, 0x3c, !PT ;  /* 0x00000036a9367212 */ /* 0x000fe400078e3cff */
[----:B------:R-:W-:-:S02]  /*a1d0*/  SHF.R.U64 R28, R95, 0x3, RZ ;  /* 0x000000035f1c7819 */ /* 0x000fc400000012ff */
[----:B------:R-:W-:Y:S02]  /*a1e0*/  MOV R22, R22 ;  /* 0x0000001600167202 */ /* 0x000fe40000000f00 */
[----:B------:R-:W-:Y:S02]  /*a1f0*/  F2FP.F16.F32.PACK_AB R74, R77, R76 ;  /* 0x0000004c4d4a723e */ /* 0x000fe400000000ff */
[----:B------:R-:W-:Y:S02]  /*a200*/  F2FP.F16.F32.PACK_AB R75, R9, R75 ;  /* 0x0000004b094b723e */ /* 0x000fe400000000ff */
[----:B------:R-:W-:Y:S02]  /*a210*/  F2FP.F16.F32.PACK_AB R81, R8, R82 ;  /* 0x000000520851723e */ /* 0x000fe400000000ff */
[----:B------:R-:W-:Y:S01]  /*a220*/  LOP3.LUT R62, R171, R62, RZ, 0x3c, !PT ;  /* 0x0000003eab3e7212 */ /* 0x000fe200078e3cff */
[----:B------:R0:W-:Y:S01]  /*a230*/  STSM.16.M88.4 [R22], R72 ;  /* 0x0000004816007844 */ /* 0x0001e20000000200 */
[----:B------:R-:W-:-:S02]  /*a240*/  SHF.R.U64 R95, R156, 0x3, RZ ;  /* 0x000000039c5f7819 */ /* 0x000fc400000012ff */
[----:B------:R-:W-:Y:S02]  /*a250*/  MOV R30, R30 ;  /* 0x0000001e001e7202 */ /* 0x000fe40000000f00 */
        /* <DEDUP_REMOVED lines=14> */
[----:B------:R-:W-:Y:S02]  /*a340*/  R2UR UR12, R220 ;  /* 0x00000000dc0c72ca */ /* 0x000fe400000e0000 */
[----:B------:R-:W-:Y:S01]  /*a350*/  R2UR UR13, R222 ;  /* 0x00000000de0d72ca */ /* 0x000fe200000e0000 */
[----:B------:R-:W-:Y:S01]  /*a360*/  UMOV UR4, URZ ;  /* 0x0000003f00047c82 */ /* 0x000fe20008000000 */
[----:B------:R-:W-:Y:S01]  /*a370*/  F2FP.F16.F32.PACK_AB R85, R91, R90 ;  /* 0x0000005a5b55723e */ /* 0x000fe200000000ff */
[----:B0-----:R-:W0:Y:S01]  /*a380*/  LDC R73, c[0x0][0xce8] ;  /* 0x00033a00ff497b82 */ /* 0x001e220000000800 */
[----:B------:R-:W-:-:S02]  /*a390*/  F2FP.F16.F32.PACK_AB R86, R93, R92 ;  /* 0x0000005c5d56723e */ /* 0x000fc400000000ff */
[----:B------:R-:W-:Y:S02]  /*a3a0*/  F2FP.F16.F32.PACK_AB R97, R99, R98 ;  /* 0x000000626361723e */ /* 0x000fe400000000ff */
[----:B------:R-:W-:Y:S01]  /*a3b0*/  LOP3.LUT R78, R29, R4, RZ, 0x3c, !PT ;  /* 0x000000041d4e7212 */ /* 0x000fe200078e3cff */
[----:B------:R-:W-:Y:S01]  /*a3c0*/  STSM.16.M88.4 [R38], R84 ;  /* 0x0000005426007844 */ /* 0x000fe20000000200 */
[----:B------:R-:W-:Y:S01]  /*a3d0*/  MOV R46, R46 ;  /* 0x0000002e002e7202 */ /* 0x000fe20000000f00 */
[----:B------:R-:W-:Y:S01]  /*a3e0*/  UIMAD.WIDE UR10, UR12, 0x4, UR10 ;  /* 0x000000040c0a78a5 */ /* 0x000fe2000f8e020a */
[----:B------:R-:W-:Y:S02]  /*a3f0*/  F2FP.F16.F32.PACK_AB R98, R101, R100 ;  /* 0x000000646562723e */ /* 0x000fe400000000ff */
[----:B------:R-:W-:Y:S02]  /*a400*/  F2FP.F16.F32.PACK_AB R99, R103, R102 ;  /* 0x000000666763723e */ /* 0x000fe400000000ff */
[----:B------:R-:W-:-:S02]  /*a410*/  F2FP.F16.F32.PACK_AB R105, R107, R106 ;  /* 0x0000006a6b69723e */ /* 0x000fc400000000ff */
[----:B------:R-:W-:Y:S01]  /*a420*/  LOP3.LUT R4, R28, R151, RZ, 0x3c, !PT ;  /* 0x000000971c047212 */ /* 0x000fe200078e3cff */
[----:B------:R-:W-:Y:S01]  /*a430*/  STSM.16.M88.4 [R46], R96 ;  /* 0x000000602e007844 */ /* 0x000fe20000000200 */
        /* <DEDUP_REMOVED lines=38> */
[----:B------:R-:W-:-:S02]  /*a6a0*/  VIADD R13, R214, UR61 ;  /* 0x0000003dd60d7c36 */ /* 0x000fc40008000000 */
[----:B------:R-:W-:-:S06]  /*a6b0*/  UISETP.NE.AND.EX UP1, UPT, UR11, URZ, UPT, UP1 ;  /* 0x0000003f0b00728c */ /* 0x000fcc000bf25310 */
[----:B------:R-:W-:-:S04]  /*a6c0*/  PLOP3.LUT P2, PT, PT, PT, UP1, 0x80, 0x0 ;  /* 0x000000000000781c */ /* 0x000fc80003f4f018 */
[----:B------:R-:W0:Y:S01]  /*a6d0*/  @P1 LDC R8, c[0x0][0xcec] ;  /* 0x00033b00ff081b82 */ /* 0x000e220000000800 */
[----:B------:R-:W-:-:S04]  /*a6e0*/  @UP1 ULEA UR10, UP2, UR12, UR10, 0x2 ;  /* 0x0000000a0c0a1291 */ /* 0x000fc8000f84103f */
[----:B------:R-:W-:Y:S02]  /*a6f0*/  @UP1 ULEA.HI.X UR11, UR12, UR11, UR13, 0x2, UP2 ;  /* 0x0000000b0c0b1291 */ /* 0x000fe400090f140d */
[----:B-1----:R-:W-:Y:S01]  /*a700*/  MOV R10, UR10 ;  /* 0x0000000a000a7c02 */ /* 0x002fe20008000f00 */
[----:B------:R-:W-:Y:S01]  /*a710*/  ULDC UR12, c[0x0][0xb88] ;  /* 0x0002e200000c7ab9 */ /* 0x000fe20000000800 */
[----:B------:R-:W1:Y:S02]  /*a720*/  @P1 LDC R9, c[0x0][0xcf0] ;  /* 0x00033c00ff091b82 */ /* 0x000e640000000800 */
        /* <DEDUP_REMOVED lines=9> */
.L_x_14767:
[----:B------:R-:W-:Y:S01]  /*a7c0*/  R2UR UR20, R221 ;  /* 0x00000000dd1472ca */ /* 0x000fe200000e0000 */
[----:B------:R-:W-:Y:S01]  /*a7d0*/  ULDC.64 UR16, c[0x0][0xc90] ;  /* 0x0003240000107ab9 */ /* 0x000fe20000000a00 */
[----:B------:R-:W-:Y:S01]  /*a7e0*/  R2UR UR19, R222 ;  /* 0x00000000de1372ca */ /* 0x000fe200000e0000 */
[----:B------:R-:W-:Y:S01]  /*a7f0*/  @P1 IMAD.HI.U32 R4, R13, R8, RZ ;  /* 0x000000080d041227 */ /* 0x000fe200078e00ff */
[----:B------:R-:W-:Y:S01]  /*a800*/  R2UR UR18, R220 ;  /* 0x00000000dc1272ca */ /* 0x000fe200000e0000 */
[----:B------:R-:W-:Y:S01]  /*a810*/  USHF.R.S32.HI UR11, URZ, 0x1f, UR4 ;  /* 0x0000001f3f0b7899 */ /* 0x000fe20008011404 */
[----:B------:R-:W0:Y:S01]  /*a820*/  @P1 LDC R75, c[0x0][0xcf0] ;  /* 0x00033c00ff4b1b82 */ /* 0x000e220000000800 */
[----:B------:R-:W-:Y:S01]  /*a830*/  UMOV UR10, UR4 ;  /* 0x00000004000a7c82 */ /* 0x000fe20008000000 */
[----:B------:R-:W-:Y:S01]  /*a840*/  IMAD.MOV.U32 R8, RZ, RZ, R13 ;  /* 0x000000ffff087224 */ /* 0x000fe200078e000d */
[----:B------:R-:W-:Y:S01]  /*a850*/  @P1 SHF.R.U32.HI R8, RZ, R9, R4 ;  /* 0x00000009ff081219 */ /* 0x000fe20000011604 */
[----:B------:R-:W-:-:S02]  /*a860*/  IMAD.MOV.U32 R5, RZ, RZ, 0x2 ;  /* 0x00000002ff057424 */ /* 0x000fc400078e00ff */
[----:B------:R-:W-:Y:S01]  /*a870*/  VIADD R14, R227, UR61 ;  /* 0x0000003de30e7c36 */ /* 0x000fe20008000000 */
[----:B------:R-:W-:Y:S01]  /*a880*/  USHF.R.S32.HI UR15, URZ, 0x1f, UR20 ;  /* 0x0000001f3f0f7899 */ /* 0x000fe20008011414 */
[--C-:B------:R-:W-:Y:S01]  /*a890*/  IMAD.MOV R4, RZ, RZ, -R8.reuse ;  /* 0x000000ffff047224 */ /* 0x100fe200078e0a08 */
[----:B------:R-:W-:Y:S01]  /*a8a0*/  USEL UR19, UR19, URZ, !UP0 ;  /* 0x0000003f13137287 */ /* 0x000fe2000c000000 */
[----:B------:R-:W-:Y:S01]  /*a8b0*/  SHF.R.S32.HI R9, RZ, 0x1f, R8 ;  /* 0x0000001fff097819 */ /* 0x000fe20000011408 */
[----:B------:R-:W-:Y:S01]  /*a8c0*/  UIMAD UR14, UR15, UR16, URZ ;  /* 0x000000100f0e72a4 */ /* 0x000fe2000f8e023f */
[----:B--2---:R-:W-:Y:S01]  /*a8d0*/  IMAD R11, R73, R4, R13 ;  /* 0x00000004490b7224 */ /* 0x004fe200078e020d */
[----:B------:R-:W-:Y:S01]  /*a8e0*/  UIMAD.WIDE.U32 UR12, UR20, UR16, UR10 ;  /* 0x00000010140c72a5 */ /* 0x000fe2000f8e000a */
[----:B------:R-:W-:Y:S01]  /*a8f0*/  IMAD R4, R223, 0x40, R200 ;  /* 0x00000040df047824 */ /* 0x000fe200078e02c8 */
[----:B------:R-:W-:Y:S01]  /*a900*/  UIMAD UR14, UR20, UR17, UR14 ;  /* 0x00000011140e72a4 */ /* 0x000fe2000f8e020e */
[----:B-----5:R-:W-:Y:S01]  /*a910*/  IMAD R77, R0, R73, RZ ;  /* 0x00000049004d7224 */ /* 0x020fe200078e02ff */
[----:B------:R-:W-:Y:S01]  /*a920*/  USEL UR18, UR18, URZ, !UP0 ;  /* 0x0000003f12127287 */ /* 0x000fe2000c000000 */
[----:B------:R-:W-:Y:S01]  /*a930*/  SHF.R.S32.HI R6, RZ, 0x1f, R11 ;  /* 0x0000001fff067819 */ /* 0x000fe2000001140b */
[----:B------:R-:W-:Y:S01]  /*a940*/  ULDC.64 UR16, c[0x0][0xc98] ;  /* 0x0003260000107ab9 */ /* 0x000fe20000000a00 */
[----:B------:R-:W-:Y:S01]  /*a950*/  UIADD3 UR13, UR13, UR14, URZ ;  /* 0x0000000e0d0d7290 */ /* 0x000fe2000fffe03f */
[----:B------:R-:W-:Y:S01]  /*a960*/  IMAD.WIDE R4, R4, R5, UR8 ;  /* 0x0000000804047e25 */ /* 0x000fe2000f8e0205 */
[----:B------:R-:W-:-:S02]  /*a970*/  UIMAD UR10, UR19, UR16, URZ ;  /* 0x00000010130a72a4 */ /* 0x000fc4000f8e023f */
[----:B------:R-:W-:Y:S02]  /*a980*/  UIMAD.WIDE.U32 UR12, UR18, UR16, UR12 ;  /* 0x00000010120c72a5 */ /* 0x000fe4000f8e000c */
[----:B------:R-:W-:Y:S01]  /*a990*/  UIMAD UR10, UR18, UR17, UR10 ;  /* 0x00000011120a72a4 */ /* 0x000fe2000f8e020a */
[C---:B------:R-:W-:Y:S01]  /*a9a0*/  IADD3 R29, P2, R4.reuse, 0x5000, RZ ;  /* 0x00005000041d7810 */ /* 0x040fe20007f5e0ff */
[----:B------:R-:W-:Y:S01]  /*a9b0*/  ULDC.64 UR8, c[0x0][0xc88] ;  /* 0x0003220000087ab9 */ /* 0x000fe20000000a00 */
[----:B------:R-:W-:Y:S01]  /*a9c0*/  IADD3 R25, P3, R4, 0x4000, RZ ;  /* 0x0000400004197810 */ /* 0x000fe20007f7e0ff */
[----:B------:R-:W-:Y:S01]  /*a9d0*/  IMAD R6, R6, UR8, RZ ;  /* 0x0000000806067c24 */ /* 0x000fe2000f8e02ff */
[----:B------:R-:W-:Y:S01]  /*a9e0*/  IADD3 R8, P0, R8, UR12, RZ ;  /* 0x0000000c08087c10 */ /* 0x000fe2000ff1e0ff */
[----:B------:R-:W-:Y:S01]  /*a9f0*/  IMAD.U32 R10, RZ, RZ, UR10 ;  /* 0x0000000aff0a7e24 */ /* 0x000fe2000f8e00ff */
[----:B------:R-:W-:Y:S01]  /*aa00*/  LOP3.LUT R28, R29, 0x380, RZ, 0xc0, !PT ;  /* 0x000003801d1c7812 */ /* 0x000fe200078ec0ff */
[----:B------:R-:W-:Y:S01]  /*aa10*/  IMAD R15, R11, UR9, R6 ;  /* 0x000000090b0f7c24 */ /* 0x000fe2000f8e0206 */
[----:B------:R-:W-:Y:S01]  /*aa20*/  LOP3.LUT R24, R25, 0x380, RZ, 0xc0, !PT ;  /* 0x0000038019187812 */ /* 0x000fe200078ec0ff */
[----:B------:R-:W-:Y:S01]  /*aa30*/  VIADD R6, R14, 0x8 ;  /* 0x000000080e067836 */ /* 0x000fe20000000000 */
[----:B------:R-:W-:Y:S01]  /*aa40*/  IADD3.X R9, R9, UR13, R10, P0, !PT ;  /* 0x0000000d09097c10 */ /* 0x000fe200087fe40a */
[----:B------:R-:W-:Y:S01]  /*aa50*/  ULDC.64 UR12, c[0x0][0xba0] ;  /* 0x0002e800000c7ab9 */ /* 0x000fe20000000a00 */
[----:B------:R-:W-:-:S02]  /*aa60*/  SHF.R.U64 R28, R28, 0x3, RZ ;  /* 0x000000031c1c7819 */ /* 0x000fc400000012ff */
[----:B------:R-:W-:Y:S01]  /*aa70*/  SHF.R.U64 R24, R24, 0x3, RZ ;  /* 0x0000000318187819 */ /* 0x000fe200000012ff */
[----:B------:R-:W-:Y:S01]  /*aa80*/  IMAD.WIDE.U32 R8, R11, UR8, R8 ;  /* 0x000000080b087c25 */ /* 0x000fe2000f8e0008 */
[----:B------:R-:W-:Y:S01]  /*aa90*/  ULDC.64 UR8, c[0x0][0xc50] ;  /* 0x0003140000087ab9 */ /* 0x000fe20000000a00 */
[----:B------:R-:W-:Y:S02]  /*aaa0*/  LOP3.LUT R28, R28, R29, RZ, 0x3c, !PT ;  /* 0x0000001d1c1c7212 */ /* 0x000fe400078e3cff */
[----:B------:R-:W-:Y:S01]  /*aab0*/  IMAD.IADD R9, R9, 0x1, R15 ;  /* 0x0000000109097824 */ /* 0x000fe200078e020f */
[----:B------:R-:W-:Y:S01]  /*aac0*/  LEA R10, P0, R8, UR8, 0x2 ;  /* 0x00000008080a7c11 */ /* 0x000fe2000f8010ff */
[----:B------:R-:W-:Y:S01]  /*aad0*/  IMAD.X R29, RZ, RZ, R5, P2 ;  /* 0x000000ffff1d7224 */ /* 0x000fe200010e0605 */
[----:B------:R-:W-:Y:S02]  /*aae0*/  IADD3 R49, P2, R4, 0xb000, RZ ;  /* 0x0000b00004317810 */ /* 0x000fe40007f5e0ff */
[----:B------:R-:W-:Y:S01]  /*aaf0*/  LEA.HI.X R8, R8, UR9, R9, 0x2, P0 ;  /* 0x0000000908087c11 */ /* 0x000fe200080f1409 */
[----:B------:R-:W-:Y:S01]  /*ab00*/  SHFL.IDX PT, R42, R10, RZ, 0x1c1f ;  /* 0x001c1fff0a2a7589 */ /* 0x000fe200000e0000 */
[----:B------:R-:W-:-:S02]  /*ab10*/  IADD3 R21, P0, R4, 0x3000, RZ ;  /* 0x0000300004157810 */ /* 0x000fc40007f1e0ff */
[----:B------:R-:W-:Y:S01]  /*ab20*/  LOP3.LUT R48, R49, 0x380, RZ, 0xc0, !PT ;  /* 0x0000038031307812 */ /* 0x000fe200078ec0ff */
[----:B------:R-:W1:Y:S01]  /*ab30*/  SHFL.IDX PT, R43, R8, RZ, 0x1c1f ;  /* 0x001c1fff082b7589 */ /* 0x000e6200000e0000 */
[----:B------:R-:W-:Y:S02]  /*ab40*/  LOP3.LUT R20, R21, 0x380, RZ, 0xc0, !PT ;  /* 0x0000038015147812 */ /* 0x000fe400078ec0ff */
[----:B------:R-:W-:Y:S01]  /*ab50*/  SHF.R.U64 R48, R48, 0x3, RZ ;  /* 0x0000000330307819 */ /* 0x000fe200000012ff */
[----:B------:R-:W-:Y:S01]  /*ab60*/  SHFL.IDX PT, R46, R10, 0x1, 0x1c1f ;  /* 0x003c1f000a2e7f89 */ /* 0x000fe200000e0000 */
[----:B------:R-:W-:Y:S02]  /*ab70*/  SHF.R.U64 R20, R20, 0x3, RZ ;  /* 0x0000000314147819 */ /* 0x000fe400000012ff */
[----:B------:R-:W-:Y:S01]  /*ab80*/  LOP3.LUT R48, R48, R49, RZ, 0x3c, !PT ;  /* 0x0000003130307212 */ /* 0x000fe200078e3cff */
[--C-:B------:R-:W-:Y:S01]  /*ab90*/  IMAD.X R49, RZ, RZ, R5.reuse, P2 ;  /* 0x000000ffff317224 */ /* 0x100fe200010e0605 */
[----:B------:R-:W-:Y:S01]  /*aba0*/  LOP3.LUT R20, R20, R21, RZ, 0x3c, !PT ;  /* 0x0000001514147212 */ /* 0x000fe200078e3cff */
[----:B------:R-:W-:Y:S01]  /*abb0*/  IMAD.X R21, RZ, RZ, R5, P0 ;  /* 0x000000ffff157224 */ /* 0x000fe200000e0605 */
[C---:B------:R-:W-:Y:S01]  /*abc0*/  IADD3 R41, P0, R4.reuse, 0x9000, RZ ;  /* 0x0000900004297810 */ /* 0x040fe20007f1e0ff */
[----:B------:R-:W2:Y:S01]  /*abd0*/  SHFL.IDX PT, R47, R8, 0x1, 0x1c1f ;  /* 0x003c1f00082f7f89 */ /* 0x000ea200000e0000 */
[----:B------:R-:W-:-:S02]  /*abe0*/  IADD3 R13, P5, R4, 0x1000, RZ ;  /* 0x00001000040d7810 */ /* 0x000fc40007fbe0ff */
[----:B------:R-:W-:Y:S02]  /*abf0*/  LOP3.LUT R40, R41, 0x380, RZ, 0xc0, !PT ;  /* 0x0000038029287812 */ /* 0x000fe400078ec0ff */
[----:B------:R-:W-:Y:S02]  /*ac00*/  IADD3 R17, P4, R4, 0x2000, RZ ;  /* 0x0000200004117810 */ /* 0x000fe40007f9e0ff */
[----:B------:R-:W-:Y:S02]  /*ac10*/  SHF.R.U64 R40, R40, 0x3, RZ ;  /* 0x0000000328287819 */ /* 0x000fe400000012ff */
[----:B------:R-:W-:Y:S02]  /*ac20*/  LOP3.LUT R24, R24, R25, RZ, 0x3c, !PT ;  /* 0x0000001918187212 */ /* 0x000fe400078e3cff */
[----:B------:R-:W-:Y:S01]  /*ac30*/  LOP3.LUT R40, R40, R41, RZ, 0x3c, !PT ;  /* 0x0000002928287212 */ /* 0x000fe200078e3cff */
[----:B------:R-:W-:Y:S01]  /*ac40*/  IMAD.X R41, RZ, RZ, R5, P0 ;  /* 0x000000ffff297224 */ /* 0x000fe200000e0605 */
[----:B------:R-:W-:-:S02]  /*ac50*/  LOP3.LUT P0, RZ, R225, 0x3, RZ, 0xc0, !PT ;  /* 0x00000003e1ff7812 */ /* 0x000fc4000780c0ff */
[----:B------:R-:W-:Y:S02]  /*ac60*/  IADD3.X R25, RZ, R5, RZ, P3, !PT ;  /* 0x00000005ff197210 */ /* 0x000fe40001ffe4ff */
[----:B------:R-:W-:Y:S02]  /*ac70*/  ISETP.GE.OR P2, PT, R14, R77, P0 ;  /* 0x0000004d0e00720c */ /* 0x000fe40000746670 */
[----:B------:R-:W-:Y:S02]  /*ac80*/  IADD3 R45, P3, R4, 0xa000, RZ ;  /* 0x0000a000042d7810 */ /* 0x000fe40007f7e0ff */
[----:B------:R-:W-:Y:S02]  /*ac90*/  LOP3.LUT R12, R13, 0x380, RZ, 0xc0, !PT ;  /* 0x000003800d0c7812 */ /* 0x000fe400078ec0ff */
[----:B------:R-:W-:Y:S02]  /*aca0*/  LOP3.LUT R16, R17, 0x380, RZ, 0xc0, !PT ;  /* 0x0000038011107812 */ /* 0x000fe400078ec0ff */
[----:B------:R-:W-:-:S02]  /*acb0*/  LOP3.LUT R44, R45, 0x380, RZ, 0xc0, !PT ;  /* 0x000003802d2c7812 */ /* 0x000fc400078ec0ff */
[----:B------:R-:W-:Y:S02]  /*acc0*/  SHF.R.U64 R12, R12, 0x3, RZ ;  /* 0x000000030c0c7819 */ /* 0x000fe400000012ff */
[----:B------:R-:W-:Y:S01]  /*acd0*/  SHF.R.U64 R16, R16, 0x3, RZ ;  /* 0x0000000310107819 */ /* 0x000fe200000012ff */
[----:B-1----:R1:W-:Y:S01]  /*ace0*/  @!P2 ST.E desc[UR36][R42.64], R3 ;  /* 0x000000032a00a985 */ /* 0x0023e2000c101924 */
[----:B------:R-:W-:Y:S02]  /*acf0*/  SHF.R.U64 R44, R44, 0x3, RZ ;  /* 0x000000032c2c7819 */ /* 0x000fe400000012ff */
[----:B------:R-:W-:Y:S01]  /*ad00*/  LOP3.LUT R12, R12, R13, RZ, 0x3c, !PT ;  /* 0x0000000d0c0c7212 */ /* 0x000fe200078e3cff */
[--C-:B------:R-:W-:Y:S01]  /*ad10*/  IMAD.X R13, RZ, RZ, R5.reuse, P5 ;  /* 0x000000ffff0d7224 */ /* 0x100fe200028e0605 */
[----:B------:R-:W-:Y:S01]  /*ad20*/  LOP3.LUT R16, R16, R17, RZ, 0x3c, !PT ;  /* 0x0000001110107212 */ /* 0x000fe200078e3cff */
[----:B------:R-:W-:Y:S01]  /*ad30*/  IMAD.X R17, RZ, RZ, R5, P4 ;  /* 0x000000ffff117224 */ /* 0x000fe200020e0605 */
[----:B------:R-:W-:-:S02]  /*ad40*/  IADD3 R33, P6, R4, 0x6000, RZ ;  /* 0x0000600004217810 */ /* 0x000fc40007fde0ff */
[C---:B------:R-:W-:Y:S02]  /*ad50*/  IADD3 R37, P5, R4.reuse, 0x7000, RZ ;  /* 0x0000700004257810 */ /* 0x040fe40007fbe0ff */
[----:B------:R-:W-:Y:S01]  /*ad60*/  IADD3 R61, P4, R4, 0x8000, RZ ;  /* 0x00008000043d7810 */ /* 0x000fe20007f9e0ff */
[----:B-1----:R-:W1:Y:S01]  /*ad70*/  @P1 LDC R3, c[0x0][0xcec] ;  /* 0x00033b00ff031b82 */ /* 0x002e620000000800 */
[----:B------:R-:W-:Y:S01]  /*ad80*/  LOP3.LUT R44, R44, R45, RZ, 0x3c, !PT ;  /* 0x0000002d2c2c7212 */ /* 0x000fe200078e3cff */
[----:B------:R-:W-:Y:S01]  /*ad90*/  IMAD.X R45, RZ, RZ, R5, P3 ;  /* 0x000000ffff2d7224 */ /* 0x000fe200018e0605 */
[----:B------:R-:W-:Y:S02]  /*ada0*/  IADD3 R9, P3, R4, 0xf000, RZ ;  /* 0x0000f00004097810 */ /* 0x000fe40007f7e0ff */
[----:B------:R-:W-:Y:S02]  /*adb0*/  LOP3.LUT R32, R33, 0x380, RZ, 0xc0, !PT ;  /* 0x0000038021207812 */ /* 0x000fe400078ec0ff */
[----:B------:R-:W-:-:S02]  /*adc0*/  LOP3.LUT R36, R37, 0x380, RZ, 0xc0, !PT ;  /* 0x0000038025247812 */ /* 0x000fc400078ec0ff */
[----:B------:R-:W-:Y:S02]  /*add0*/  LOP3.LUT R60, R61, 0x380, RZ, 0xc0, !PT ;  /* 0x000003803d3c7812 */ /* 0x000fe400078ec0ff */
[----:B------:R-:W-:Y:S01]  /*ade0*/  LOP3.LUT R0, R9, 0x380, RZ, 0xc0, !PT ;  /* 0x0000038009007812 */ /* 0x000fe200078ec0ff */
[----:B------:R-:W-:Y:S01]  /*adf0*/  UIMAD UR10, UR11, UR12, URZ ;  /* 0x0000000c0b0a72a4 */ /* 0x000fe2000f8e023f */
[----:B------:R-:W-:Y:S02]  /*ae00*/  SHF.R.U64 R32, R32, 0x3, RZ ;  /* 0x0000000320207819 */ /* 0x000fe400000012ff */
[----:B------:R-:W-:Y:S02]  /*ae10*/  SHF.R.U64 R36, R36, 0x3, RZ ;  /* 0x0000000324247819 */ /* 0x000fe400000012ff */
[----:B------:R-:W-:Y:S02]  /*ae20*/  SHF.R.U64 R60, R60, 0x3, RZ ;  /* 0x000000033c3c7819 */ /* 0x000fe400000012ff */
[----:B------:R-:W-:Y:S01]  /*ae30*/  SHF.R.U64 R0, R0, 0x3, RZ ;  /* 0x0000000300007819 */ /* 0x000fe200000012ff */
[----:B------:R-:W-:Y:S01]  /*ae40*/  UIMAD.WIDE.U32 UR8, UR4, UR12, URZ ;  /* 0x0000000c040872a5 */ /* 0x000fe2000f8e003f */
[----:B------:R-:W-:Y:S01]  /*ae50*/  LOP3.LUT R32, R32, R33, RZ, 0x3c, !PT ;  /* 0x0000002120207212 */ /* 0x000fe200078e3cff */
[--C-:B------:R-:W-:Y:S01]  /*ae60*/  IMAD.X R33, RZ, RZ, R5.reuse, P6 ;  /* 0x000000ffff217224 */ /* 0x100fe200030e0605 */
[----:B------:R-:W-:Y:S01]  /*ae70*/  LOP3.LUT R36, R36, R37, RZ, 0x3c, !PT ;  /* 0x0000002524247212 */ /* 0x000fe200078e3cff */
[--C-:B------:R-:W-:Y:S01]  /*ae80*/  IMAD.X R37, RZ, RZ, R5.reuse, P5 ;  /* 0x000000ffff257224 */ /* 0x100fe200028e0605 */
[----:B------:R-:W-:Y:S01]  /*ae90*/  LOP3.LUT R60, R60, R61, RZ, 0x3c, !PT ;  /* 0x0000003d3c3c7212 */ /* 0x000fe200078e3cff */
[----:B------:R-:W-:Y:S01]  /*aea0*/  IMAD.X R61, RZ, RZ, R5, P4 ;  /* 0x000000ffff3d7224 */ /* 0x000fe200020e0605 */
[----:B------:R-:W-:Y:S01]  /*aeb0*/  ISETP.GE.OR P0, PT, R6, R77, P0 ;  /* 0x0000004d0600720c */ /* 0x000fe20000706670 */
[----:B------:R-:W-:Y:S01]  /*aec0*/  UIMAD UR10, UR4, UR13, UR10 ;  /* 0x0000000d040a72a4 */ /* 0x000fe2000f8e020a */
[----:B------:R-:W-:-:S02]  /*aed0*/  IADD3 R69, P6, R4, 0xc000, RZ ;  /* 0x0000c00004457810 */ /* 0x000fc40007fde0ff */
[C---:B------:R-:W-:Y:S01]  /*aee0*/  IADD3 R65, P5, R4.reuse, 0xd000, RZ ;  /* 0x0000d00004417810 */ /* 0x040fe20007fbe0ff */
[----:B------:R-:W-:Y:S01]  /*aef0*/  ULDC.64 UR12, c[0x0][0xbe8] ;  /* 0x0002fa00000c7ab9 */ /* 0x000fe20000000a00 */
[C---:B------:R-:W-:Y:S02]  /*af00*/  IADD3 R57, P4, R4.reuse, 0xe000, RZ ;  /* 0x0000e00004397810 */ /* 0x040fe40007f9e0ff */
[----:B------:R-:W-:Y:S02]  /*af10*/  LOP3.LUT R11, R4, 0x380, RZ, 0xc0, !PT ;  /* 0x00000380040b7812 */ /* 0x000fe400078ec0ff */
[----:B------:R-:W-:Y:S01]  /*af20*/  LOP3.LUT R52, R0, R9, RZ, 0x3c, !PT ;  /* 0x0000000900347212 */ /* 0x000fe200078e3cff */
[----:B------:R-:W-:Y:S01]  /*af30*/  IMAD R0, R219, 0x20, R223 ;  /* 0x00000020db007824 */ /* 0x000fe200078e02df */
[----:B------:R-:W-:Y:S01]  /*af40*/  UIADD3 UR9, UR9, UR10, URZ ;  /* 0x0000000a09097290 */ /* 0x000fe2000fffe03f */
[----:B------:R-:W-:Y:S01]  /*af50*/  LOP3.LUT R68, R69, 0x380, RZ, 0xc0, !PT ;  /* 0x0000038045447812 */ /* 0x000fe200078ec0ff */
[----:B------:R-:W-:Y:S01]  /*af60*/  UIMAD UR4, UR15, UR12, URZ ;  /* 0x0000000c0f0472a4 */ /* 0x000fe2000f8e023f */
[----:B------:R-:W-:Y:S01]  /*af70*/  LOP3.LUT R64, R65, 0x380, RZ, 0xc0, !PT ;  /* 0x0000038041407812 */ /* 0x000fe200078ec0ff */
[----:B--2---:R2:W-:Y:S01]  /*af80*/  @!P0 ST.E desc[UR36][R46.64], R2 ;  /* 0x000000022e008985 */ /* 0x0045e2000c101924 */
[----:B------:R-:W-:-:S02]  /*af90*/  LOP3.LUT R56, R57, 0x380, RZ, 0xc0, !PT ;  /* 0x0000038039387812 */ /* 0x000fc400078ec0ff */
[----:B------:R-:W-:Y:S01]  /*afa0*/  SHF.R.U64 R11, R11, 0x3, RZ ;  /* 0x000000030b0b7819 */ /* 0x000fe200000012ff */
[----:B------:R-:W-:Y:S01]  /*afb0*/  VIADD R6, R0, UR61 ;  /* 0x0000003d00067c36 */ /* 0x000fe20008000000 */
[----:B------:R-:W-:Y:S01]  /*afc0*/  UIMAD UR4, UR20, UR13, UR4 ;  /* 0x0000000d140472a4 */ /* 0x000fe2000f8e0204 */
[----:B------:R-:W-:Y:S01]  /*afd0*/  SHF.R.U64 R68, R68, 0x3, RZ ;  /* 0x0000000344447819 */ /* 0x000fe200000012ff */
[----:B------:R-:W-:Y:S01]  /*afe0*/  UIMAD.WIDE.U32 UR8, UR20, UR12, UR8 ;  /* 0x0000000c140872a5 */ /* 0x000fe2000f8e0008 */
[----:B------:R-:W-:Y:S01]  /*aff0*/  SHF.R.U64 R64, R64, 0x3, RZ ;  /* 0x0000000340407819 */ /* 0x000fe200000012ff */
[----:B------:R-:W-:Y:S01]  /*b000*/  ULDC.64 UR10, c[0x0][0xbf0] ;  /* 0x0002fc00000a7ab9 */ /* 0x000fe20000000a00 */
[----:B------:R-:W-:Y:S01]  /*b010*/  SHF.R.U64 R56, R56, 0x3, RZ ;  /* 0x0000000338387819 */ /* 0x000fe200000012ff */
[----:B------:R-:W5:Y:S01]  /*b020*/  LD.E.128 R12, desc[UR36][R12.64] ;  /* 0x000000240c0c7980 */ /* 0x000f62000c101d00 */
[----:B------:R-:W-:Y:S01]  /*b030*/  LOP3.LUT R4, R11, R4, RZ, 0x3c, !PT ;  /* 0x000000040b047212 */ /* 0x000fe200078e3cff */
[----:B-1----:R-:W-:Y:S01]  /*b040*/  @P1 IMAD.HI.U32 R0, R6, R3, RZ ;  /* 0x0000000306001227 */ /* 0x002fe200078e00ff */
[----:B------:R-:W-:Y:S01]  /*b050*/  UIADD3 UR9, UR9, UR4, URZ ;  /* 0x0000000409097290 */ /* 0x000fe2000fffe03f */
[----:B------:R-:W-:Y:S01]  /*b060*/  LOP3.LUT R68, R68, R69, RZ, 0x3c, !PT ;  /* 0x0000004544447212 */ /* 0x000fe200078e3cff */
[----:B------:R-:W-:Y:S01]  /*b070*/  UIMAD UR4, UR19, UR10, URZ ;  /* 0x0000000a130472a4 */ /* 0x000fe2000f8e023f */
[----:B------:R-:W-:Y:S01]  /*b080*/  LOP3.LUT R64, R64, R65, RZ, 0x3c, !PT ;  /* 0x0000004140407212 */ /* 0x000fe200078e3cff */
[--C-:B------:R-:W-:Y:S01]  /*b090*/  IMAD.X R69, RZ, RZ, R5.reuse, P6 ;  /* 0x000000ffff457224 */ /* 0x100fe200030e0605 */
[----:B------:R-:W-:Y:S01]  /*b0a0*/  LOP3.LUT R56, R56, R57, RZ, 0x3c, !PT ;  /* 0x0000003938387212 */ /* 0x000fe200078e3cff */
[--C-:B------:R-:W-:Y:S01]  /*b0b0*/  IMAD.X R65, RZ, RZ, R5.reuse, P5 ;  /* 0x000000ffff417224 */ /* 0x100fe200028e0605 */
[----:B------:R-:W-:Y:S01]  /*b0c0*/  IADD3.X R53, RZ, R5, RZ, P3, !PT ;  /* 0x00000005ff357210 */ /* 0x000fe20001ffe4ff */
[----:B------:R-:W-:Y:S01]  /*b0d0*/  IMAD.X R57, RZ, RZ, R5, P4 ;  /* 0x000000ffff397224 */ /* 0x000fe200020e0605 */
[----:B------:R1:W5:Y:S01]  /*b0e0*/  LD.E.128 R8, desc[UR36][R4.64] ;  /* 0x0000002404087980 */ /* 0x000362000c101d00 */
[----:B------:R-:W-:-:S02]  /*b0f0*/  UIMAD UR4, UR18, UR11, UR4 ;  /* 0x0000000b120472a4 */ /* 0x000fc4000f8e0204 */
[----:B------:R-:W-:Y:S01]  /*b100*/  UIMAD.WIDE.U32 UR8, UR18, UR10, UR8 ;  /* 0x0000000a120872a5 */ /* 0x000fe2000f8e0008 */
[----:B------:R-:W5:Y:S02]  /*b110*/  LD.E.128 R16, desc[UR36][R16.64] ;  /* 0x0000002410107980 */ /* 0x000f64000c101d00 */
[----:B------:R-:W-:Y:S02]  /*b120*/  ULDC.64 UR10, c[0x0][0xbe0] ;  /* 0x0002f800000a7ab9 */ /* 0x000fe40000000a00 */
[----:B------:R-:W5:Y:S01]  /*b130*/  LD.E.128 R20, desc[UR36][R20.64] ;  /* 0x0000002414147980 */ /* 0x000f62000c101d00 */
[----:B-1----:R-:W-:Y:S01]  /*b140*/  IMAD.MOV.U32 R5, RZ, RZ, R6 ;  /* 0x000000ffff057224 */ /* 0x002fe200078e0006 */
[----:B0-----:R-:W-:Y:S01]  /*b150*/  @P1 SHF.R.U32.HI R5, RZ, R75, R0 ;  /* 0x0000004bff051219 */ /* 0x001fe20000011600 */
[----:B------:R-:W-:Y:S01]  /*b160*/  UIADD3 UR4, UR9, UR4, URZ ;  /* 0x0000000409047290 */ /* 0x000fe2000fffe03f */
[----:B------:R-:W5:Y:S02]  /*b170*/  LD.E.128 R24, desc[UR36][R24.64] ;  /* 0x0000002418187980 */ /* 0x000f64000c101d00 */
[--C-:B------:R-:W-:Y:S01]  /*b180*/  SHF.R.S32.HI R0, RZ, 0x1f, R5.reuse ;  /* 0x0000001fff007819 */ /* 0x100fe20000011405 */
[----:B------:R-:W-:Y:S01]  /*b190*/  IMAD.MOV R4, RZ, RZ, -R5 ;  /* 0x000000ffff047224 */ /* 0x000fe200078e0a05 */
[----:B------:R-:W5:Y:S01]  /*b1a0*/  LD.E.128 R28, desc[UR36][R28.64] ;  /* 0x000000241c1c7980 */ /* 0x000f62000c101d00 */
[----:B------:R-:W-:-:S02]  /*b1b0*/  IMAD.U32 R3, RZ, RZ, UR9 ;  /* 0x00000009ff037e24 */ /* 0x000fc4000f8e00ff */
[----:B------:R-:W-:Y:S01]  /*b1c0*/  IMAD R0, R0, UR10, RZ ;  /* 0x0000000a00007c24 */ /* 0x000fe2000f8e02ff */
[----:B------:R-:W5:Y:S01]  /*b1d0*/  LD.E.128 R32, desc[UR36][R32.64] ;  /* 0x0000002420207980 */ /* 0x000f62000c101d00 */
[----:B------:R-:W-:Y:S02]  /*b1e0*/  IMAD R73, R73, R4, R6 ;  /* 0x0000000449497224 */ /* 0x000fe400078e0206 */
[----:B--2---:R-:W-:Y:S01]  /*b1f0*/  IMAD.U32 R2, RZ, RZ, UR8 ;  /* 0x00000008ff027e24 */ /* 0x004fe2000f8e00ff */
[----:B------:R-:W5:Y:S01]  /*b200*/  LD.E.128 R36, desc[UR36][R36.64] ;  /* 0x0000002424247980 */ /* 0x000f62000c101d00 */
[----:B------:R-:W-:Y:S01]  /*b210*/  IMAD.U32 R3, RZ, RZ, UR4 ;  /* 0x00000004ff037e24 */ /* 0x000fe2000f8e00ff */
[----:B------:R-:W-:Y:S01]  /*b220*/  ULDC.64 UR8, c[0x0][0xbd8] ;  /* 0x0002f60000087ab9 */ /* 0x000fe20000000a00 */
[----:B------:R-:W-:Y:S01]  /*b230*/  IMAD R75, R5, UR11, R0 ;  /* 0x0000000b054b7c24 */ /* 0x000fe2000f8e0200 */
[----:B------:R-:W5:Y:S01]  /*b240*/  LD.E.128 R60, desc[UR36][R60.64] ;  /* 0x000000243c3c7980 */ /* 0x000f62000c101d00 */
[----:B------:R-:W-:-:S03]  /*b250*/  SHF.R.S32.HI R0, RZ, 0x1f, R73 ;  /* 0x0000001fff007819 */ /* 0x000fc60000011449 */
[----:B------:R-:W5:Y:S01]  /*b260*/  LD.E.128 R40, desc[UR36][R40.64] ;  /* 0x0000002428287980 */ /* 0x000f62000c101d00 */
[----:B------:R-:W-:-:S03]  /*b270*/  IMAD.WIDE.U32 R2, R5, UR10, R2 ;  /* 0x0000000a05027c25 */ /* 0x000fc6000f8e0002 */
        /* <DEDUP_REMOVED lines=31> */
[----:B------:R-:W-:Y:S02]  /*b470*/  ISETP.GE.AND P0, PT, R0, R77, PT ;  /* 0x0000004d0000720c */ /* 0x000fe40003f06270 */
[----:B------:R-:W-:-:S02]  /*b480*/  SHF.R.S32.HI R80, RZ, 0x1f, R218 ;  /* 0x0000001fff507819 */ /* 0x000fc400000114da */
[----:B------:R-:W-:Y:S02]  /*b490*/  SHF.R.S32.HI R81, RZ, 0x1f, R216 ;  /* 0x0000001fff517819 */ /* 0x000fe400000114d8 */
[----:B------:R-:W-:Y:S02]  /*b4a0*/  SHF.R.S32.HI R82, RZ, 0x1f, R217 ;  /* 0x0000001fff527819 */ /* 0x000fe400000114d9 */
[----:B------:R-:W-:Y:S01]  /*b4b0*/  SHF.R.S32.HI R83, RZ, 0x1f, R200 ;  /* 0x0000001fff537819 */ /* 0x000fe200000114c8 */
[----:B0-----:R-:W-:Y:S06]  /*b4c0*/  @P2 BRA `(.L_x_14769) ;  /* 0x0000000000442947 */ /* 0x001fec0003800000 */
        /* <DEDUP_REMOVED lines=17> */
.L_x_14769:
[----:B------:R-:W-:Y:S05]  /*b5e0*/  BSYNC B1 ;  /* 0x0000000000017941 */ /* 0x000fea0003800000 */
.L_x_14768:
[----:B0----5:R0:W3:Y:S01]  /*b5f0*/  SHFL.IDX PT, R11, R76, 0x1, 0x181f ;  /* 0x00381f004c0b7f89 */ /* 0x0210e200000e0000 */
[----:B------:R-:W-:Y:S03]  /*b600*/  BSSY B1, `(.L_x_14770) ;  /* 0x0000014000017945 */ /* 0x000fe60003800000 */
[----:B------:R0:W4:Y:S01]  /*b610*/  SHFL.IDX PT, R9, R6, 0x1, 0x181f ;  /* 0x00381f0006097f89 */ /* 0x00012200000e0000 */
[----:B------:R-:W-:Y:S05]  /*b620*/  @P1 BRA `(.L_x_14771) ;  /* 0x0000000000441947 */ /* 0x000fea0003800000 */
[----:B------:R-:W-:Y:S02]  /*b630*/  ULDC UR4, c[0x0][0xbc8] ;  /* 0x0002f20000047ab9 */ /* 0x000fe40000000800 */
[----:B------:R-:W-:Y:S02]  /*b640*/  ISETP.GE.AND P4, PT, R200, UR4, PT ;  /* 0x00000004c8007c0c */ /* 0x000fe4000bf86270 */
[----:B------:R-:W-:Y:S02]  /*b650*/  ISETP.GE.AND P3, PT, R217, UR4, PT ;  /* 0x00000004d9007c0c */ /* 0x000fe4000bf66270 */
[----:B------:R-:W-:Y:S02]  /*b660*/  ISETP.GE.AND P2, PT, R216, UR4, PT ;  /* 0x00000004d8007c0c */ /* 0x000fe4000bf46270 */
[----:B------:R-:W-:-:S07]  /*b670*/  ISETP.GE.AND P1, PT, R218, UR4, PT ;  /* 0x00000004da007c0c */ /* 0x000fce000bf26270 */
[CC--:B----4-:R-:W-:Y:S02]  /*b680*/  @!P4 LEA R2, P6, R200.reuse, R9.reuse, 0x1 ;  /* 0x00000009c802c211 */ /* 0x0d0fe400078c08ff */
[C---:B------:R-:W-:Y:S02]  /*b690*/  @!P3 LEA R4, P5, R217.reuse, R9, 0x1 ;  /* 0x00000009d904b211 */ /* 0x040fe400078a08ff */
[----:B---3--:R-:W-:Y:S02]  /*b6a0*/  @!P4 LEA.HI.X R3, R200, R11, R83, 0x1, P6 ;  /* 0x0000000bc803c211 */ /* 0x008fe400030f0c53 */
        /* <DEDUP_REMOVED lines=9> */
.L_x_14771:
[----:B------:R-:W-:Y:S05]  /*b740*/  BSYNC B1 ;  /* 0x0000000000017941 */ /* 0x000fea0003800000 */
.L_x_14770:
[----:B---3--:R3:W0:Y:S01]  /*b750*/  SHFL.IDX PT, R11, R76, 0x2, 0x181f ;  /* 0x00581f004c0b7f89 */ /* 0x00862200000e0000 */
        /* <DEDUP_REMOVED lines=15> */
[----:B----4-:R-:W-:-:S02]  /*b850*/  @!P1 LEA.HI.X R9, R216, R11, R81, 0x1, P4 ;  /* 0x0000000bd8099211 */ /* 0x010fc400020f0c51 */
[----:B------:R-:W-:Y:S01]  /*b860*/  @!P0 LEA.HI.X R11, R218, R11, R80, 0x1, P6 ;  /* 0x0000000bda0b8211 */ /* 0x000fe200030f0c50 */
[----:B------:R0:W-:Y:S04]  /*b870*/  @!P2 ST.E.128 desc[UR36][R4.64], R32 ;  /* 0x000000200400a985 */ /* 0x0001e8000c101d24 */
[----:B------:R0:W-:Y:S04]  /*b880*/  @!P1 ST.E.128 desc[UR36][R8.64], R44 ;  /* 0x0000002c08009985 */ /* 0x0001e8000c101d24 */
[----:B------:R0:W-:Y:S02]  /*b890*/  @!P0 ST.E.128 desc[UR36][R10.64], R56 ;  /* 0x000000380a008985 */ /* 0x0001e4000c101d24 */
.L_x_14773:
[----:B------:R-:W-:Y:S05]  /*b8a0*/  BSYNC B1 ;  /* 0x0000000000017941 */ /* 0x000fea0003800000 */
.L_x_14772:
[----:B------:R-:W-:Y:S01]  /*b8b0*/  IADD3 R0, R78, 0x60, RZ ;  /* 0x000000604e007810 */ /* 0x000fe20007ffe0ff */
[----:B0-----:R0:W0:Y:S03]  /*b8c0*/  SHFL.IDX PT, R11, R76, 0x3, 0x181f ;  /* 0x00781f004c0b7f89 */ /* 0x00102600000e0000 */
        /* <DEDUP_REMOVED lines=12> */
[----:B----4-:R-:W-:Y:S01]  /*b990*/  @!P5 LEA.HI.X R9, R216, R11, R81, 0x1, P2 ;  /* 0x0000000bd809d211 */ /* 0x010fe200010f0c51 */
        /* <DEDUP_REMOVED lines=9> */
.L_x_14766:
[----:B------:R-:W-:Y:S01]  /*ba30*/  R2UR UR4, R220 ;  /* 0x00000000dc0472ca */ /* 0x000fe200000e0000 */
[----:B------:R-:W-:Y:S01]  /*ba40*/  ULDC.64 UR10, c[0x0][0xd00] ;  /* 0x00034000000a7ab9 */ /* 0x000fe20000000a00 */
[----:B------:R-:W-:Y:S01]  /*ba50*/  R2UR UR7, R222 ;  /* 0x00000000de0772ca */ /* 0x000fe200000e0000 */
[----:B------:R-:W-:Y:S01]  /*ba60*/  UISETP.NE.U32.AND UP0, UPT, UR10, URZ, UPT ;  /* 0x0000003f0a00728c */ /* 0x000fe2000bf05070 */
[----:B------:R-:W0:Y:S01]  /*ba70*/  LDC R13, c[0x0][0xce8] ;  /* 0x00033a00ff0d7b82 */ /* 0x000e220000000800 */
[----:B------:R-:W-:Y:S02]  /*ba80*/  R2UR UR12, R221 ;  /* 0x00000000dd0c72ca */ /* 0x000fe400000e0000 */
[----:B------:R-:W-:-:S06]  /*ba90*/  UISETP.NE.AND.EX UP0, UPT, UR11, URZ, UPT, UP0 ;  /* 0x0000003f0b00728c */ /* 0x000fcc000bf05300 */
[----:B------:R-:W-:Y:S01]  /*baa0*/  USHF.L.U32 UR8, UR4, 0x2, URZ ;  /* 0x0000000204087899 */ /* 0x000fe2000800063f */
[----:B------:R-:W-:Y:S01]  /*bab0*/  PLOP3.LUT P2, PT, PT, PT, UP0, 0x80, 0x0 ;  /* 0x000000000000781c */ /* 0x000fe20003f4f008 */
[----:B------:R-:W-:Y:S02]  /*bac0*/  USHF.L.U64.HI UR9, UR4, 0x2, UR7 ;  /* 0x0000000204097899 */ /* 0x000fe40008010207 */
[----:B------:R-:W-:-:S04]  /*bad0*/  UIADD3 UR4, UP1, UR8, UR10, URZ ;  /* 0x0000000a08047290 */ /* 0x000fc8000ff3e03f */
[----:B------:R-:W-:Y:S02]  /*bae0*/  UIADD3.X UR7, UR9, UR11, URZ, UP1, !UPT ;  /* 0x0000000b09077290 */ /* 0x000fe40008ffe43f */
[----:B------:R-:W-:Y:S01]  /*baf0*/  IMAD.U32 R2, RZ, RZ, UR4 ;  /* 0x00000004ff027e24 */ /* 0x000fe2000f8e00ff */
        /* <DEDUP_REMOVED lines=27> */
.L_x_14775:
[----:B------:R-:W-:Y:S01]  /*bcb0*/  R2UR UR8, R220 ;  /* 0x00000000dc0872ca */ /* 0x000fe200000e0000 */
[----:B------:R-:W-:Y:S01]  /*bcc0*/  BSSY B1, `(.L_x_14776) ;  /* 0x000002f000017945 */ /* 0x000fe20003800000 */
[----:B------:R-:W-:-:S11]  /*bcd0*/  R2UR UR7, R222 ;  /* 0x00000000de0772ca */ /* 0x000fd600000e0000 */
        /* <DEDUP_REMOVED lines=12> */
[----:B------:R-:W-:Y:S01]  /*bda0*/  R2UR UR16, R221 ;  /* 0x00000000dd1072ca */ /* 0x000fe200000e0000 */
[----:B------:R-:W-:Y:S01]  /*bdb0*/  UIMAD UR7, UR11, UR14, URZ ;  /* 0x0000000e0b0772a4 */ /* 0x000fe2000f8e023f */
[----:B------:R-:W-:Y:S01]  /*bdc0*/  IMAD.MOV.U32 R2, RZ, RZ, R4 ;  /* 0x000000ffff027224 */ /* 0x000fe200078e0004 */
[----:B------:R-:W-:Y:S01]  /*bdd0*/  UMOV UR8, UR4 ;  /* 0x0000000400087c82 */ /* 0x000fe20008000000 */
[----:B------:R-:W-:-:S07]  /*bde0*/  UMOV UR9, UR10 ;  /* 0x0000000a00097c82 */ /* 0x000fce0008000000 */
        /* <DEDUP_REMOVED lines=25> */
[----:B------:R-:W-:Y:S02]  /*bf80*/  LEA.HI.X R5, R2, UR9, R3, 0x2, P1 ;  /* 0x0000000902057c11 */ /* 0x000fe400088f1403 */
[----:B------:R-:W-:-:S05]  /*bf90*/  MOV R3, 0xff800000 ;  /* 0xff80000000037802 */ /* 0x000fca0000000f00 */
[----:B------:R0:W-:Y:S02]  /*bfa0*/  STG.E desc[UR36][R4.64], R3 ;  /* 0x0000000304007986 */ /* 0x0001e4000c101924 */
.L_x_14777:
[----:B------:R-:W-:Y:S05]  /*bfb0*/  BSYNC B1 ;  /* 0x0000000000017941 */ /* 0x000fea0003800000 */
.L_x_14776:
[----:B0-----:R-:W0:Y:S01]  /*bfc0*/  @P0 LDC R3, c[0x0][0xcf0] ;  /* 0x00033c00ff030b82 */ /* 0x001e220000000800 */
[----:B------:R-:W-:Y:S01]  /*bfd0*/  ULDC.64 UR14, c[0x0][0xba0] ;  /* 0x0002e800000e7ab9 */ /* 0x000fe20000000a00 */
[----:B------:R-:W-:Y:S01]  /*bfe0*/  R2UR UR16, R221 ;  /* 0x00000000dd1072ca */ /* 0x000fe200000e0000 */
[----:B------:R-:W-:Y:S01]  /*bff0*/  UIMAD UR7, UR10, UR14, URZ ;  /* 0x0000000e0a0772a4 */ /* 0x000fe2000f8e023f */
[----:B------:R-:W-:Y:S01]  /*c000*/  IMAD R2, R219, 0x20, R223 ;  /* 0x00000020db027824 */ /* 0x000fe200078e02df */
[----:B------:R-:W-:Y:S01]  /*c010*/  UIMAD.WIDE.U32 UR8, UR4, UR14, URZ ;  /* 0x0000000e040872a5 */ /* 0x000fe2000f8e003f */
[----:B------:R-:W-:Y:S01]  /*c020*/  BSSY B1, `(.L_x_14778) ;  /* 0x0000044000017945 */ /* 0x000fe20003800000 */
[----:B------:R-:W-:Y:S01]  /*c030*/  UIMAD UR7, UR4, UR15, UR7 ;  /* 0x0000000f040772a4 */ /* 0x000fe2000f8e0207 */
[----:B------:R-:W-:Y:S01]  /*c040*/  VIADD R6, R2, UR61 ;  /* 0x0000003d02067c36 */ /* 0x000fe20008000000 */
[----:B------:R-:W-:Y:S01]  /*c050*/  SHF.R.S32.HI R18, RZ, 0x1f, R218 ;  /* 0x0000001fff127819 */ /* 0x000fe200000114da */
[----:B------:R-:W-:Y:S01]  /*c060*/  ULDC.64 UR14, c[0x0][0xbe8] ;  /* 0x0002fa00000e7ab9 */ /* 0x000fe20000000a00 */
[----:B------:R-:W-:Y:S01]  /*c070*/  UIADD3 UR9, UR9, UR7, URZ ;  /* 0x0000000709097290 */ /* 0x000fe2000fffe03f */
[----:B------:R-:W-:Y:S01]  /*c080*/  @P0 IMAD.HI.U32 R2, R6, R11, RZ ;  /* 0x0000000b06020227 */ /* 0x000fe200078e00ff */
[----:B------:R-:W-:Y:S01]  /*c090*/  UIMAD UR4, UR11, UR14, URZ ;  /* 0x0000000e0b0472a4 */ /* 0x000fe2000f8e023f */
[----:B------:R-:W-:Y:S01]  /*c0a0*/  SHF.R.S32.HI R19, RZ, 0x1f, R216 ;  /* 0x0000001fff137819 */ /* 0x000fe200000114d8 */
[----:B------:R-:W-:Y:S01]  /*c0b0*/  UIMAD.WIDE.U32 UR8, UR16, UR14, UR8 ;  /* 0x0000000e100872a5 */ /* 0x000fe2000f8e0008 */
[----:B------:R-:W-:Y:S01]  /*c0c0*/  IMAD.MOV.U32 R5, RZ, RZ, R6 ;  /* 0x000000ffff057224 */ /* 0x000fe200078e0006 */
[----:B------:R-:W-:Y:S01]  /*c0d0*/  UIMAD UR4, UR16, UR15, UR4 ;  /* 0x0000000f100472a4 */ /* 0x000fe2000f8e0204 */
[----:B------:R-:W-:Y:S01]  /*c0e0*/  SHF.R.S32.HI R20, RZ, 0x1f, R217 ;  /* 0x0000001fff147819 */ /* 0x000fe200000114d9 */
[----:B------:R-:W-:Y:S01]  /*c0f0*/  ULDC.64 UR10, c[0x0][0xbf0] ;  /* 0x0002fc00000a7ab9 */ /* 0x000fe20000000a00 */
[----:B------:R-:W-:Y:S01]  /*c100*/  SHF.R.S32.HI R21, RZ, 0x1f, R200 ;  /* 0x0000001fff157819 */ /* 0x000fe200000114c8 */
[----:B------:R-:W-:-:S02]  /*c110*/  UIADD3 UR9, UR9, UR4, URZ ;  /* 0x0000000409097290 */ /* 0x000fc4000fffe03f */
[----:B------:R-:W-:Y:S01]  /*c120*/  UIMAD UR4, UR13, UR10, URZ ;  /* 0x0000000a0d0472a4 */ /* 0x000fe2000f8e023f */
[----:B0-----:R-:W-:Y:S01]  /*c130*/  @P0 SHF.R.U32.HI R5, RZ, R3, R2 ;  /* 0x00000003ff050219 */ /* 0x001fe20000011602 */
[----:B------:R-:W-:Y:S02]  /*c140*/  UIMAD.WIDE.U32 UR8, UR12, UR10, UR8 ;  /* 0x0000000a0c0872a5 */ /* 0x000fe4000f8e0008 */
[----:B------:R-:W-:Y:S01]  /*c150*/  UIMAD UR4, UR12, UR11, UR4 ;  /* 0x0000000b0c0472a4 */ /* 0x000fe2000f8e0204 */
[--C-:B------:R-:W-:Y:S01]  /*c160*/  SHF.R.S32.HI R2, RZ, 0x1f, R5.reuse ;  /* 0x0000001fff027819 */ /* 0x100fe20000011405 */
[----:B------:R-:W-:Y:S01]  /*c170*/  IMAD.MOV R9, RZ, RZ, -R5 ;  /* 0x000000ffff097224 */ /* 0x000fe200078e0a05 */
[----:B------:R-:W-:Y:S01]  /*c180*/  ULDC.64 UR10, c[0x0][0xbe0] ;  /* 0x0002f800000a7ab9 */ /* 0x000fe20000000a00 */
[----:B------:R-:W-:Y:S02]  /*c190*/  UIADD3 UR4, UR9, UR4, URZ ;  /* 0x0000000409047290 */ /* 0x000fe4000fffe03f */
[----:B------:R-:W-:-:S02]  /*c1a0*/  IMAD.U32 R3, RZ, RZ, UR9 ;  /* 0x00000009ff037e24 */ /* 0x000fc4000f8e00ff */
        /* <DEDUP_REMOVED lines=43> */
.L_x_14779:
[----:B------:R-:W-:Y:S05]  /*c460*/  BSYNC B1 ;  /* 0x0000000000017941 */ /* 0x000fea0003800000 */
.L_x_14778:
        /* <DEDUP_REMOVED lines=21> */
.L_x_14781:
[----:B------:R-:W-:Y:S05]  /*c5c0*/  BSYNC B1 ;  /* 0x0000000000017941 */ /* 0x000fea0003800000 */
.L_x_14780:
        /* <DEDUP_REMOVED lines=21> */
.L_x_14783:
[----:B------:R-:W-:Y:S05]  /*c720*/  BSYNC B1 ;  /* 0x0000000000017941 */ /* 0x000fea0003800000 */
.L_x_14782:
[----:B------:R-:W-:Y:S01]  /*c730*/  IADD3 R0, R6, 0x60, RZ ;  /* 0x0000006006007810 */ /* 0x000fe20007ffe0ff */
[----:B0-23--:R-:W0:Y:S03]  /*c740*/  SHFL.IDX PT, R5, R5, 0x3, 0x181f ;  /* 0x00781f0005057f89 */ /* 0x00de2600000e0000 */
        /* <DEDUP_REMOVED lines=20> */
.L_x_14774:
[----:B------:R-:W-:Y:S05]  /*c890*/  BSYNC B0 ;  /* 0x0000000000007941 */ /* 0x000fea0003800000 */
.L_x_14765:
[----:B------:R-:W-:Y:S02]  /*c8a0*/  ULDC UR4, c[0x0][0xd3c] ;  /* 0x00034f0000047ab9 */ /* 0x000fe40000000800 */
[----:B------:R-:W-:-:S13]  /*c8b0*/  ISETP.GE.AND P0, PT, R7, UR4, PT ;  /* 0x0000000407007c0c */ /* 0x000fda000bf06270 */
[----:B------:R-:W-:Y:S05]  /*c8c0*/  @!P0 BRA `(.L_x_14784) ;  /* 0xffffff44004c8947 */ /* 0x000fea000383ffff */
[----:B------:R-:W-:Y:S05]  /*c8d0*/  EXIT ;  /* 0x000000000000794d */ /* 0x000fea0003800000 */
.L_x_14722:
        /* <DEDUP_REMOVED lines=16> */
.L_x_14785:
        /* <DEDUP_REMOVED lines=40> */
.L_x_14791:
        /* <DEDUP_REMOVED lines=12> */
.L_x_14790:
[----:B------:R-:W-:Y:S05]  /*cd20*/  BSYNC B0 ;  /* 0x0000000000007941 */ /* 0x000fea0003800000 */
.L_x_14789:
        /* <DEDUP_REMOVED lines=20> */
.L_x_14787:
        /* <DEDUP_REMOVED lines=20> */
.L_x_14792:
        /* <DEDUP_REMOVED lines=59> */
.L_x_14788:
[----:B------:R-:W-:Y:S01]  /*d360*/  ULDC UR4, c[0x0][0xd3c] ;  /* 0x00034f0000047ab9 */ /* 0x000fe20000000800 */
[----:B------:R-:W-:Y:S02]  /*d370*/  IMAD.MOV.U32 R17, RZ, RZ, RZ ;  /* 0x000000ffff117224 */ /* 0x000fe400078e00ff */
[----:B------:R-:W-:Y:S02]  /*d380*/  IMAD.U32 R16, RZ, RZ, UR6 ;  /* 0x00000006ff107e24 */ /* 0x000fe4000f8e00ff */
[----:B------:R-:W-:Y:S02]  /*d390*/  IMAD.MOV.U32 R18, RZ, RZ, RZ ;  /* 0x000000ffff127224 */ /* 0x000fe400078e00ff */
[----:B------:R-:W-:-:S07]  /*d3a0*/  IMAD.U32 R19, RZ, RZ, UR4 ;  /* 0x00000004ff137e24 */ /* 0x000fce000f8e00ff */
.L_x_14793:
[----:B------:R-:W-:-:S13]  /*d3b0*/  ISETP.NE.AND P0, PT, R5, RZ, PT ;  /* 0x000000ff0500720c */ /* 0x000fda0003f05270 */
[----:B------:R-:W0:Y:S01]  /*d3c0*/  @!P0 S2R R3, SR_CgaCtaId ;  /* 0x0000000000038919 */ /* 0x000e220000008800 */
[----:B------:R-:W-:-:S04]  /*d3d0*/  @!P0 MOV R0, 0x400 ;  /* 0x0000040000008802 */ /* 0x000fc80000000f00 */
[----:B0-----:R-:W-:-:S05]  /*d3e0*/  @!P0 LEA R0, R3, R0, 0x18 ;  /* 0x0000000003008211 */ /* 0x001fca00078ec0ff */
[----:B------:R0:W-:Y:S01]  /*d3f0*/  @!P0 STS.128 [R0+0x324d0], R16 ;  /* 0x0324d01000008388 */ /* 0x0001e20000000c00 */
[----:B------:R-:W-:Y:S06]  /*d400*/  BAR.ARV 0x5, 0x180 ;  /* 0x0146000000007b1d */ /* 0x000fec0000002000 */
.L_x_14786:
        /* <DEDUP_REMOVED lines=18> */
[----:B------:R-:W-:Y:S02]  /*d530*/  LOP3.LUT R3, R2, 0x38, R5, 0x78, !PT ;  /* 0x0000003802037812 */ /* 0x000fe400078e7805 */
[----:B------:R-:W-:Y:S01]  /*d540*/  SHF.L.U32 R2, R5, 0x4, RZ ;  /* 0x0000000405027819 */ /* 0x000fe200000006ff */
[----:B------:R-:W-:Y:S01]  /*d550*/  ULOP3.LUT UR38, UR4, 0x2, URZ, 0xfc, !UPT ;  /* 0x0000000204267892 */ /* 0x000fe2000f8efc3f */
[----:B------:R-:W-:Y:S02]  /*d560*/  SHF.R.U32.HI R5, RZ, 0x3, R4 ;  /* 0x00000003ff057819 */ /* 0x000fe40000011604 */
[----:B------:R-:W-:Y:S01]  /*d570*/  UMOV UR4, 0x400 ;  /* 0x0000040000047882 */ /* 0x000fe20000000000 */
[----:B------:R-:W-:Y:S01]  /*d580*/  LOP3.LUT R30, R3, 0x200, R0, 0xf8, !PT ;  /* 0x00000200031e7812 */ /* 0x000fe200078ef800 */
[----:B0-----:R-:W-:Y:S01]  /*d590*/  ULEA UR4, UR5, UR4, 0x18 ;  /* 0x0000000405047291 */ /* 0x001fe2000f8ec03f */
[----:B------:R-:W-:Y:S02]  /*d5a0*/  LOP3.LUT R4, R0, 0x38, RZ, 0xc0, !PT ;  /* 0x0000003800047812 */ /* 0x000fe400078ec0ff */
[----:B------:R-:W-:-:S02]  /*d5b0*/  LOP3.LUT R0, R5, 0x70, R2, 0xf8, !PT ;  /* 0x0000007005007812 */ /* 0x000fc400078ef802 */
[C---:B------:R-:W-:Y:S01]  /*d5c0*/  LOP3.LUT R3, R4.reuse, 0x40, RZ, 0xfc, !PT ;  /* 0x0000004004037812 */ /* 0x040fe200078efcff */
[----:B------:R-:W-:Y:S01]  /*d5d0*/  IMAD.U32 R22, RZ, RZ, UR4 ;  /* 0x00000004ff167e24 */ /* 0x000fe2000f8e00ff */
[C---:B------:R-:W-:Y:S02]  /*d5e0*/  LOP3.LUT R2, R4.reuse, 0x80, RZ, 0xfc, !PT ;  /* 0x0000008004027812 */ /* 0x040fe400078efcff */
[----:B------:R-:W-:Y:S01]  /*d5f0*/  LOP3.LUT R0, R4, 0xc0, RZ, 0xfc, !PT ;  /* 0x000000c004007812 */ /* 0x000fe200078efcff */
[----:B---3--:R-:W-:-:S07]  /*d600*/  IMAD R26, R30, 0x2, R22 ;  /* 0x000000021e1a7824 */ /* 0x008fce00078e0216 */
.L_x_14861:
        /* <DEDUP_REMOVED lines=48> */
.L_x_14795:
        /* <DEDUP_REMOVED lines=9> */
.L_x_14796:
        /* <DEDUP_REMOVED lines=9> */
.L_x_14797:
[----:B------:R-:W3:Y:S01]  /*da30*/  LDL R4, [R1+0x4] ;  /* 0x0000040001047983 */ /* 0x000ee20000100800 */
[----:B012---:R-:W0:Y:S01]  /*da40*/  LDC R0, c[0x0][0x448] ;  /* 0x00011200ff007b82 */ /* 0x007e220000000800 */
[----:B-----5:R-:W-:Y:S01]  /*da50*/  IMAD.IADD R25, R25, 0x1, -R32 ;  /* 0x0000000119197824 */ /* 0x020fe200078e0a20 */
[----:B------:R-:W-:Y:S01]  /*da60*/  LOP3.LUT R23, R23, 0xfffeffff, RZ, 0xc0, !PT ;  /* 0xfffeffff17177812 */ /* 0x000fe200078ec0ff */
[----:B------:R-:W-:Y:S01]  /*da70*/  BSSY B7, `(.L_x_14798) ;  /* 0x0000424000077945 */ /* 0x000fe20003800000 */
[----:B0-----:R-:W-:Y:S02]  /*da80*/  ISETP.NE.AND P0, PT, R0, 0x1, PT ;  /* 0x000000010000780c */ /* 0x001fe40003f05270 */
[----:B------:R-:W-:-:S05]  /*da90*/  SHF.L.U32 R0, R17, 0x7, RZ ;  /* 0x0000000711007819 */ /* 0x000fca00000006ff */
[----:B------:R-:W-:-:S06]  /*daa0*/  VIADD R0, R0, 0x7f ;  /* 0x0000007f00007836 */ /* 0x000fcc0000000000 */
        /* <DEDUP_REMOVED lines=35> */
.L_x_14799:
        /* <DEDUP_REMOVED lines=20> */
.L_x_14802:
[----:B------:R-:W-:Y:S05]  /*de20*/  BSYNC B6 ;  /* 0x0000000000067941 */ /* 0x000fea0003800000 */
.L_x_14801:
        /* <DEDUP_REMOVED lines=20> */
.L_x_14805:
        /* <DEDUP_REMOVED lines=15> */
.L_x_14804:
[----:B------:R-:W-:Y:S05]  /*e060*/  BSYNC B6 ;  /* 0x0000000000067941 */ /* 0x000fea0003800000 */
.L_x_14803:
[----:B------:R-:W2:Y:S01]  /*e070*/  LDL R20, [R1+0xc] ;  /* 0x00000c0001147983 */ /* 0x000ea20000100800 */
[----:B------:R-:W-:Y:S01]  /*e080*/  ULDC.64 UR4, c[0x0][0xaf0] ;  /* 0x0002bc0000047ab9 */ /* 0x000fe20000000a00 */
[----:B------:R-:W0:Y:S01]  /*e090*/  LDC R10, c[0x0][0x430] ;  /* 0x00010c00ff0a7b82 */ /* 0x000e220000000800 */
[----:B------:R-:W-:Y:S01]  /*e0a0*/  ISETP.NE.U32.AND P0, PT, RZ, UR4, PT ;  /* 0x00000004ff007c0c */ /* 0x000fe2000bf05070 */
[----:B------:R-:W1:Y:S03]  /*e0b0*/  S2R R21, SR_TID.X ;  /* 0x0000000000157919 */ /* 0x000e660000002100 */
[----:B------:R-:W-:-:S13]  /*e0c0*/  ISETP.NE.AND.EX P0, PT, RZ, UR5, PT, P0 ;  /* 0x00000005ff007c0c */ /* 0x000fda000bf05300 */
[----:B------:R-:W-:Y:S01]  /*e0d0*/  @P0 IADD3 R2, P1, R28, UR4, RZ ;  /* 0x000000041c020c10 */ /* 0x000fe2000ff3e0ff */
[----:B------:R-:W-:Y:S01]  /*e0e0*/  ULDC UR4, c[0x0][0x320] ;  /* 0x0000c80000047ab9 */ /* 0x000fe20000000800 */
[----:B------:R-:W-:Y:S02]  /*e0f0*/  LOP3.LUT R23, R23, 0xffffffef, RZ, 0xc0, !PT ;  /* 0xffffffef17177812 */ /* 0x000fe400078ec0ff */
[----:B------:R-:W-:-:S05]  /*e100*/  @P0 IADD3.X R3, R31, UR5, RZ, P1, !PT ;  /* 0x000000051f030c10 */ /* 0x000fca0008ffe4ff */
[----:B------:R3:W5:Y:S01]  /*e110*/  @P0 LDG.E R29, desc[UR36][R2.64] ;  /* 0x00000024021d0981 */ /* 0x000762000c1e1900 */
[----:B------:R-:W-:Y:S01]  /*e120*/  UMOV UR5, 0xffffffff ;  /* 0xffffffff00057882 */ /* 0x000fe20000000000 */
[----:B-1----:R-:W-:-:S05]  /*e130*/  IMAD.SHL.U32 R4, R21, 0x8, RZ ;  /* 0x0000000815047824 */ /* 0x002fca00078e00ff */
        /* <DEDUP_REMOVED lines=15> */
[----:B--2---:R-:W-:Y:S01]  /*e230*/  VIADD R0, R20, 0xffffffff ;  /* 0xffffffff14007836 */ /* 0x004fe20000000000 */
[----:B0--3--:R-:W-:Y:S06]  /*e240*/  BRA.DIV UR5, `(.L_x_14806) ;  /* 0x0000004e05547947 */ /* 0x009fec000b800000 */
.L_x_14879:
        /* <DEDUP_REMOVED lines=24> */
[----:B------:R-:W-:Y:S01]  /*e3d0*/  @!P0 IMAD R7, R29, R7, R2 ;  /* 0x000000071d078224 */ /* 0x000fe200078e0202 */
[----:B------:R-:W-:-:S05]  /*e3e0*/  @!P0 MOV R2, R8 ;  /* 0x0000000800028202 */ /* 0x000fca0000000f00 */
[----:B------:R-:W-:-:S04]  /*e3f0*/  @!P0 IMAD.WIDE.U32 R2, R29, R6, R2 ;  /* 0x000000061d028225 */ /* 0x000fc800078e0002 */
[----:B------:R-:W-:Y:S01]  /*e400*/  @!P0 IMAD.IADD R7, R3, 0x1, R7 ;  /* 0x0000000103078824 */ /* 0x000fe200078e0207 */
[----:B-1----:R-:W-:-:S04]  /*e410*/  @!P0 LEA R4, P1, R2, R4, 0x2 ;  /* 0x0000000402048211 */ /* 0x002fc800078210ff */
[----:B------:R-:W-:Y:S01]  /*e420*/  @!P0 LEA.HI.X R5, R2, R5, R7, 0x2, P1 ;  /* 0x0000000502058211 */ /* 0x000fe200008f1407 */
[----:B------:R-:W-:Y:S01]  /*e430*/  IMAD.MOV R2, RZ, RZ, -R8 ;  /* 0x000000ffff027224 */ /* 0x000fe200078e0a08 */
[----:B------:R-:W-:-:S03]  /*e440*/  SEL R3, RZ, 0x1, P2 ;  /* 0x00000001ff037807 */ /* 0x000fc60001000000 */
[----:B------:R-:W-:Y:S01]  /*e450*/  IMAD R37, R10, R2, R37 ;  /* 0x000000020a257224 */ /* 0x000fe200078e0225 */
[----:B------:R0:W5:Y:S01]  /*e460*/  @!P0 LDG.E R36, desc[UR36][R4.64] ;  /* 0x0000002404248981 */ /* 0x000162000c1e1900 */
[----:B------:R-:W-:Y:S01]  /*e470*/  IMAD.U32 R2, RZ, RZ, UR38 ;  /* 0x00000026ff027e24 */ /* 0x000fe2000f8e00ff */
[----:B------:R-:W-:Y:S02]  /*e480*/  ISETP.GT.U32.AND P1, PT, R9, 0x5f, PT ;  /* 0x0000005f0900780c */ /* 0x000fe40003f24070 */
[----:B------:R0:W-:Y:S01]  /*e490*/  STL [R1+0x20], R3 ;  /* 0x0000200301007387 */ /* 0x0001e20000100800 */
[----:B------:R-:W-:Y:S02]  /*e4a0*/  LOP3.LUT R23, R23, 0xfffffbff, RZ, 0xc0, !PT ;  /* 0xfffffbff17177812 */ /* 0x000fe400078ec0ff */
[----:B------:R-:W-:Y:S02]  /*e4b0*/  ISETP.NE.AND P0, PT, R2, 0x3, PT ;  /* 0x000000030200780c */ /* 0x000fe40003f05270 */
[----:B------:R-:W-:-:S11]  /*e4c0*/  SHF.R.S32.HI R28, RZ, 0x1f, R18 ;  /* 0x0000001fff1c7819 */ /* 0x000fd60000011412 */
[----:B------:R-:W-:-:S04]  /*e4d0*/  @P0 LOP3.LUT R23, R23, 0x400, RZ, 0xfc, !PT ;  /* 0x0000040017170812 */ /* 0x000fc800078efcff */
[----:B------:R-:W-:-:S04]  /*e4e0*/  LOP3.LUT R23, R23, 0xffffffdf, RZ, 0xc0, !PT ;  /* 0xffffffdf17177812 */ /* 0x000fc800078ec0ff */
[----:B------:R-:W-:Y:S01]  /*e4f0*/  @P1 LOP3.LUT R23, R23, 0x20, RZ, 0xfc, !PT ;  /* 0x0000002017171812 */ /* 0x000fe200078efcff */
[----:B0-----:R-:W-:Y:S06]  /*e500*/  @!P0 BRA `(.L_x_14807) ;  /* 0x0000000000048947 */ /* 0x001fec0003800000 */
[----:B------:R-:W-:Y:S01]  /*e510*/  BPT.TRAP 0x1 ;  /* 0x000000040000795c */ /* 0x000fe20000300000 */
.L_x_14807:
[----:B------:R-:W-:Y:S01]  /*e520*/  IMAD R31, R0, -0x60, R25 ;  /* 0xffffffa0001f7824 */ /* 0x000fe200078e0219 */
[----:B------:R-:W-:Y:S01]  /*e530*/  SHF.L.U32 R0, R27, 0x1f, RZ ;  /* 0x0000001f1b007819 */ /* 0x000fe200000006ff */
[----:B------:R-:W-:Y:S01]  /*e540*/  IMAD R25, R24, 0x8, R22 ;  /* 0x0000000818197824 */ /* 0x000fe200078e0216 */
[----:B------:R-:W-:Y:S03]  /*e550*/  BSSY B0, `(.L_x_14808) ;  /* 0x0000003000007945 */ /* 0x000fe60003800000 */
[----:B------:R-:W0:Y:S02]  /*e560*/  SYNCS.PHASECHK.TRANS64.TRYWAIT P0, [R25+URZ+0x32440], R0 ;  /* 0x03244000190075a7 */ /* 0x000e24000800017f */
[----:B0-----:R-:W-:Y:S05]  /*e570*/  @!P0 BRA `(.L_x_14809) ;  /* 0x0000004800bc8947 */ /* 0x001fea0003800000 */
.L_x_14880:
[----:B------:R-:W-:Y:S05]  /*e580*/  BSYNC B0 ;  /* 0x0000000000007941 */ /* 0x000fea0003800000 */
.L_x_14808:
        /* <DEDUP_REMOVED lines=89> */
.L_x_14894:
        /* <DEDUP_REMOVED lines=10> */
.L_x_14811:
        /* <DEDUP_REMOVED lines=10> */
.L_x_14812:
[----:B------:R1:W5:Y:S01]  /*ec60*/  LDL.LU R0, [R1+0x8] ;  /* 0x0000080001007983 */ /* 0x0003620000300800 */
[----:B------:R-:W-:Y:S01]  /*ec70*/  LOP3.LUT P0, RZ, R23, 0x40, RZ, 0xc0, !PT ;  /* 0x0000004017ff7812 */ /* 0x000fe2000780c0ff */
[----:B------:R1:W-:-:S12]  /*ec80*/  SYNCS.ARRIVE.TRANS64.A1T0 RZ, [R25+URZ+0x32430], RZ ;  /* 0x032430ff19ff79a7 */ /* 0x0003d8000810003f */
[----:B------:R-:W-:Y:S05]  /*ec90*/  WARPSYNC.ALL ;  /* 0x0000000000007948 */ /* 0x000fea0003800000 */
[----:B0-----:R-:W-:Y:S01]  /*eca0*/  SEL R2, R34, RZ, !P0 ;  /* 0x000000ff22027207 */ /* 0x001fe20004000000 */
[----:B------:R-:W-:Y:S04]  /*ecb0*/  BSSY B6, `(.L_x_14813) ;  /* 0x000001a000067945 */ /* 0x000fe80003800000 */
[----:B------:R0:W-:Y:S01]  /*ecc0*/  STL [R1], R2 ;  /* 0x0000000201007387 */ /* 0x0001e20000100800 */
        /* <DEDUP_REMOVED lines=24> */
.L_x_14814:
[----:B------:R-:W-:Y:S05]  /*ee50*/  BSYNC B6 ;  /* 0x0000000000067941 */ /* 0x000fea0003800000 */
.L_x_14813:
[----:B------:R-:W2:Y:S01]  /*ee60*/  LDL R4, [R1+0x8] ;  /* 0x0000080001047983 */ /* 0x000ea20000100800 */
[----:B0-----:R-:W0:Y:S01]  /*ee70*/  S2R R2, SR_TID.X ;  /* 0x0000000000027919 */ /* 0x001e220000002100 */
[----:B------:R-:W-:Y:S01]  /*ee80*/  IMAD.MOV.U32 R21, RZ, RZ, R34 ;  /* 0x000000ffff157224 */ /* 0x000fe200078e0022 */
[----:B------:R-:W-:Y:S01]  /*ee90*/  ULDC.64 UR4, c[0x0][0x298] ;  /* 0x0000a60000047ab9 */ /* 0x000fe20000000a00 */
[----:B------:R-:W3:Y:S01]  /*eea0*/  LDC R5, c[0x0][0x448] ;  /* 0x00011200ff057b82 */ /* 0x000ee20000000800 */
[----:B------:R-:W4:Y:S01]  /*eeb0*/  LDL R20, [R1] ;  /* 0x0000000001147983 */ /* 0x000f220000100800 */
[----:B------:R-:W5:Y:S01]  /*eec0*/  S2R R34, SR_TID.X ;  /* 0x0000000000227919 */ /* 0x000f620000002100 */
[----:B0-----:R-:W-:-:S04]  /*eed0*/  LOP3.LUT R2, R2, 0x7f, RZ, 0xc0, !PT ;  /* 0x0000007f02027812 */ /* 0x001fc800078ec0ff */
[----:B------:R-:W-:Y:S02]  /*eee0*/  SHF.R.U32.HI R0, RZ, 0x3, R2 ;  /* 0x00000003ff007819 */ /* 0x000fe40000011602 */
[----:B------:R-:W0:Y:S02]  /*eef0*/  LDC R2, c[0x0][0x448] ;  /* 0x00011200ff027b82 */ /* 0x000e240000000800 */
[----:B0-----:R-:W-:Y:S01]  /*ef00*/  ISETP.NE.AND P6, PT, R2, 0x1, PT ;  /* 0x000000010200780c */ /* 0x001fe20003fc5270 */
[----:B-----5:R-:W-:-:S12]  /*ef10*/  IMAD.SHL.U32 R34, R34, 0x10, RZ ;  /* 0x0000001022227824 */ /* 0x020fd800078e00ff */
[----:B------:R-:W0:Y:S08]  /*ef20*/  @P6 LDC R3, c[0x0][0x44c] ;  /* 0x00011300ff036b82 */ /* 0x000e300000000800 */
[----:B------:R-:W5:Y:S01]  /*ef30*/  @P6 LDC R2, c[0x0][0x450] ;  /* 0x00011400ff026b82 */ /* 0x000f620000000800 */
[----:B------:R-:W-:-:S05]  /*ef40*/  LOP3.LUT R34, R0, 0x70, R34, 0xf8, !PT ;  /* 0x0000007000227812 */ /* 0x000fca00078ef822 */
[----:B------:R-:W-:-:S04]  /*ef50*/  IMAD R34, R17, 0x80, R34 ;  /* 0x0000008011227824 */ /* 0x000fc800078e0222 */
[----:B------:R-:W-:Y:S02]  /*ef60*/  IMAD.MOV.U32 R0, RZ, RZ, R34 ;  /* 0x000000ffff007224 */ /* 0x000fe400078e0022 */
[----:B0-----:R-:W-:-:S05]  /*ef70*/  @P6 IMAD.HI.U32 R3, R34, R3, RZ ;  /* 0x0000000322036227 */ /* 0x001fca00078e00ff */
[----:B-----5:R-:W-:Y:S01]  /*ef80*/  @P6 SHF.R.U32.HI R0, RZ, R2, R3 ;  /* 0x00000002ff006219 */ /* 0x020fe20000011603 */
[----:B------:R-:W-:Y:S01]  /*ef90*/  IMAD.WIDE.U32 R2, R35, UR4, RZ ;  /* 0x0000000423027c25 */ /* 0x000fe2000f8e00ff */
[----:B------:R-:W0:Y:S03]  /*efa0*/  S2R R6, SR_TID.X ;  /* 0x0000000000067919 */ /* 0x000e260000002100 */
        /* <DEDUP_REMOVED lines=12> */
[----:B------:R-:W-:-:S04]  /*f070*/  ULDC.64 UR4, c[0x0][0x2d0] ;  /* 0x0000b40000047ab9 */ /* 0x000fc80000000a00 */
[----:B------:R-:W-:Y:S02]  /*f080*/  IADD3 R3, R3, R4, RZ ;  /* 0x0000000403037210 */ /* 0x000fe40007ffe0ff */
        /* <DEDUP_REMOVED lines=12> */
[----:B------:R-:W-:Y:S01]  /*f150*/  ULDC.64 UR4, c[0x0][0x280] ;  /* 0x0000a00000047ab9 */ /* 0x000fe20000000a00 */
[----:B0-----:R-:W-:Y:S01]  /*f160*/  IMAD.SHL.U32 R20, R6, 0x8, RZ ;  /* 0x0000000806147824 */ /* 0x001fe200078e00ff */
[----:B------:R-:W-:Y:S01]  /*f170*/  LEA R0, P0, R2, UR4, 0x1 ;  /* 0x0000000402007c11 */ /* 0x000fe2000f8008ff */
        /* <DEDUP_REMOVED lines=8> */
[----:B------:R-:W-:Y:S10]  /*f200*/  BRA.DIV UR5, `(.L_x_14815) ;  /* 0x0000004605ac7947 */ /* 0x000ff4000b800000 */
[----:B------:R-:W2:Y:S01]  /*f210*/  LDL.LU R2, [R1+0x4] ;  /* 0x0000040001027983 */ /* 0x000ea20000300800 */
[----:B------:R-:W-:Y:S01]  /*f220*/  IMAD R17, R17, 0x80, R21 ;  /* 0x0000008011117824 */ /* 0x000fe200078e0215 */
[----:B------:R-:W-:Y:S02]  /*f230*/  LOP3.LUT R23, R23, 0xffffdfff, RZ, 0xc0, !PT ;  /* 0xffffdfff17177812 */ /* 0x000fe400078ec0ff */
[----:B------:R-:W0:Y:S01]  /*f240*/  SHFL.IDX PT, R9, R0, RZ, 0x181f ;  /* 0x00181fff00097589 */ /* 0x000e2200000e0000 */
[----:B------:R-:W-:-:S03]  /*f250*/  VIADD R7, R17, 0x10 ;  /* 0x0000001011077836 */ /* 0x000fc60000000000 */
[----:B------:R-:W3:Y:S04]  /*f260*/  SHFL.IDX PT, R3, R4, RZ, 0x181f ;  /* 0x00181fff04037589 */ /* 0x000ee800000e0000 */
[----:B------:R-:W4:Y:S04]  /*f270*/  SHFL.IDX PT, R6, R0, 0x1, 0x181f ;  /* 0x00381f0000067f89 */ /* 0x000f2800000e0000 */
[----:B------:R-:W-:Y:S04]  /*f280*/  SHFL.IDX PT, R10, R0, 0x2, 0x181f ;  /* 0x00581f00000a7f89 */ /* 0x000fe800000e0000 */
[----:B------:R-:W-:Y:S01]  /*f290*/  SHFL.IDX PT, R11, R0, 0x3, 0x181f ;  /* 0x00781f00000b7f89 */ /* 0x000fe200000e0000 */
[----:B--2---:R-:W-:-:S03]  /*f2a0*/  IMAD R5, R2, R5, RZ ;  /* 0x0000000502057224 */ /* 0x004fc600078e02ff */
[----:B------:R-:W2:Y:S02]  /*f2b0*/  SHFL.IDX PT, R2, R4, 0x1, 0x181f ;  /* 0x00381f0004027f89 */ /* 0x000ea400000e0000 */
[-C--:B------:R-:W-:Y:S02]  /*f2c0*/  ISETP.GE.AND P6, PT, R17, R5.reuse, PT ;  /* 0x000000051100720c */ /* 0x080fe40003fc6270 */
[----:B------:R-:W-:Y:S01]  /*f2d0*/  ISETP.GE.AND P5, PT, R7, R5, PT ;  /* 0x000000050700720c */ /* 0x000fe20003fa6270 */
[----:B------:R-:W-:-:S05]  /*f2e0*/  VIADD R7, R17, 0x20 ;  /* 0x0000002011077836 */ /* 0x000fca0000000000 */
[----:B------:R-:W-:-:S05]  /*f2f0*/  ISETP.GE.AND P3, PT, R7, R5, PT ;  /* 0x000000050700720c */ /* 0x000fca0003f66270 */
[----:B0-----:R-:W-:Y:S02]  /*f300*/  @!P6 LEA R9, P1, R20, R9, 0x1 ;  /* 0x000000091409e211 */ /* 0x001fe400078208ff */
[----:B------:R-:W-:-:S03]  /*f310*/  @P6 LOP3.LUT R23, R23, 0x2000, RZ, 0xfc, !PT ;  /* 0x0000200017176812 */ /* 0x000fc600078efcff */
[----:B---3--:R-:W-:Y:S01]  /*f320*/  @!P6 IMAD.X R3, RZ, RZ, R3, P1 ;  /* 0x000000ffff03e224 */ /* 0x008fe200008e0603 */
[----:B----4-:R-:W-:Y:S02]  /*f330*/  @!P5 LEA R6, P1, R20, R6, 0x1 ;  /* 0x000000061406d211 */ /* 0x010fe400078208ff */
[----:B------:R-:W-:-:S03]  /*f340*/  LOP3.LUT R23, R23, 0xffffefff, RZ, 0xc0, !PT ;  /* 0xffffefff17177812 */ /* 0x000fc600078ec0ff */
[----:B--2---:R-:W-:Y:S01]  /*f350*/  @!P5 IMAD.X R8, RZ, RZ, R2, P1 ;  /* 0x000000ffff08d224 */ /* 0x004fe200008e0602 */
[----:B------:R-:W-:Y:S01]  /*f360*/  @!P3 LEA R10, P1, R20, R10, 0x1 ;  /* 0x0000000a140ab211 */ /* 0x000fe200078208ff */
[----:B------:R-:W0:Y:S01]  /*f370*/  SHFL.IDX PT, R2, R4, 0x2, 0x181f ;  /* 0x00581f0004027f89 */ /* 0x000e2200000e0000 */
[----:B------:R-:W-:-:S04]  /*f380*/  @P5 LOP3.LUT R23, R23, 0x1000, RZ, 0xfc, !PT ;  /* 0x0000100017175812 */ /* 0x000fc800078efcff */
[----:B------:R-:W-:-:S04]  /*f390*/  LOP3.LUT R23, R23, 0xfffff7ff, RZ, 0xc0, !PT ;  /* 0xfffff7ff17177812 */ /* 0x000fc800078ec0ff */
[----:B------:R-:W-:-:S04]  /*f3a0*/  @P3 LOP3.LUT R23, R23, 0x800, RZ, 0xfc, !PT ;  /* 0x0000080017173812 */ /* 0x000fc800078efcff */
[----:B------:R-:W-:Y:S01]  /*f3b0*/  LOP3.LUT R23, R23, 0xfffffdff, RZ, 0xc0, !PT ;  /* 0xfffffdff17177812 */ /* 0x000fe200078ec0ff */
        /* <DEDUP_REMOVED lines=11> */
[----:B------:R-:W-:Y:S02]  /*f470*/  LOP3.LUT R23, R23, 0xffffff7f, RZ, 0xc0, !PT ;  /* 0xffffff7f17177812 */ /* 0x000fe400078ec0ff */
[----:B0-----:R-:W-:Y:S02]  /*f480*/  @!P2 IADD3.X R12, RZ, R2, RZ, P1, !PT ;  /* 0x00000002ff0ca210 */ /* 0x001fe40000ffe4ff */
[----:B------:R-:W0:Y:S01]  /*f490*/  SHFL.IDX PT, R2, R4, 0x4, 0x181f ;  /* 0x00981f0004027f89 */ /* 0x000e2200000e0000 */
[----:B--2---:R-:W-:-:S05]  /*f4a0*/  @!P4 LEA R14, P1, R20, R11, 0x1 ;  /* 0x0000000b140ec211 */ /* 0x004fca00078208ff */
[----:B0-----:R-:W-:Y:S02]  /*f4b0*/  @!P4 IMAD.X R11, RZ, RZ, R2, P1 ;  /* 0x000000ffff0bc224 */ /* 0x001fe400008e0602 */
[----:B------:R-:W-:-:S05]  /*f4c0*/  @!P6 IMAD.MOV.U32 R2, RZ, RZ, R9 ;  /* 0x000000ffff02e224 */ /* 0x000fca00078e0009 */
[----:B------:R0:W-:Y:S02]  /*f4d0*/  @!P6 LDGSTS.E.BYPASS.LTC128B.128 [R26+0x18400], desc[UR36][R2.64], !P0 ;  /* 0x18400000021aefae */ /* 0x0001e4000c101d64 */
[----:B0-----:R-:W-:Y:S02]  /*f4e0*/  @!P5 IMAD.MOV.U32 R2, RZ, RZ, R6 ;  /* 0x000000ffff02d224 */ /* 0x001fe400078e0006 */
[----:B------:R-:W-:Y:S01]  /*f4f0*/  @!P5 IMAD.MOV.U32 R3, RZ, RZ, R8 ;  /* 0x000000ffff03d224 */ /* 0x000fe200078e0008 */
[----:B------:R-:W-:Y:S04]  /*f500*/  SHFL.IDX PT, R6, R0, 0x6, 0x181f ;  /* 0x00d81f0000067f89 */ /* 0x000fe800000e0000 */
[----:B------:R0:W-:Y:S04]  /*f510*/  @!P5 LDGSTS.E.BYPASS.LTC128B.128 [R26+0x18c00], desc[UR36][R2.64], !P0 ;  /* 0x18c00000021adfae */ /* 0x0001e8000c101d64 */
[----:B------:R-:W2:Y:S04]  /*f520*/  SHFL.IDX PT, R8, R0, 0x5, 0x181f ;  /* 0x00b81f0000087f89 */ /* 0x000ea800000e0000 */
[----:B------:R-:W-:Y:S01]  /*f530*/  SHFL.IDX PT, R0, R0, 0x7, 0x181f ;  /* 0x00f81f0000007f89 */ /* 0x000fe200000e0000 */
[----:B0-----:R-:W-:-:S02]  /*f540*/  @!P3 IMAD.MOV.U32 R2, RZ, RZ, R10 ;  /* 0x000000ffff02b224 */ /* 0x001fc400078e000a */
[----:B------:R-:W-:Y:S02]  /*f550*/  @!P3 IMAD.MOV.U32 R3, RZ, RZ, R7 ;  /* 0x000000ffff03b224 */ /* 0x000fe400078e0007 */
[----:B------:R-:W0:Y:S04]  /*f560*/  SHFL.IDX PT, R7, R4, 0x5, 0x181f ;  /* 0x00b81f0004077f89 */ /* 0x000e2800000e0000 */
[----:B------:R3:W-:Y:S02]  /*f570*/  @!P3 LDGSTS.E.BYPASS.LTC128B.128 [R26+0x19400], desc[UR36][R2.64], !P0 ;  /* 0x19400000021abfae */ /* 0x0007e4000c101d64 */
[----:B---3--:R-:W-:Y:S02]  /*f580*/  VIADD R2, R17, 0x50 ;  /* 0x0000005011027836 */ /* 0x008fe40000000000 */
[----:B------:R-:W-:-:S03]  /*f590*/  @!P2 IMAD.MOV.U32 R3, RZ, RZ, R12 ;  /* 0x000000ffff03a224 */ /* 0x000fc600078e000c */
[----:B------:R-:W-:Y:S01]  /*f5a0*/  ISETP.GE.AND P3, PT, R2, R5, PT ;  /* 0x000000050200720c */ /* 0x000fe20003f66270 */
[----:B------:R-:W-:-:S05]  /*f5b0*/  @!P2 IMAD.MOV.U32 R2, RZ, RZ, R13 ;  /* 0x000000ffff02a224 */ /* 0x000fca00078e000d */
[----:B------:R3:W-:Y:S07]  /*f5c0*/  @!P2 LDGSTS.E.BYPASS.LTC128B.128 [R26+0x19c00], desc[UR36][R2.64], !P0 ;  /* 0x19c00000021aafae */ /* 0x0007ee000c101d64 */
[----:B--2---:R-:W-:Y:S02]  /*f5d0*/  @!P3 LEA R8, P1, R20, R8, 0x1 ;  /* 0x000000081408b211 */ /* 0x004fe400078208ff */
[----:B------:R-:W-:Y:S01]  /*f5e0*/  @P3 LOP3.LUT R23, R23, 0x80, RZ, 0xfc, !PT ;  /* 0x0000008017173812 */ /* 0x000fe200078efcff */
[----:B---3--:R-:W2:Y:S01]  /*f5f0*/  SHFL.IDX PT, R2, R4, 0x6, 0x181f ;  /* 0x00d81f0004027f89 */ /* 0x008ea200000e0000 */
[----:B------:R-:W-:-:S02]  /*f600*/  VIADD R3, R17, 0x60 ;  /* 0x0000006011037836 */ /* 0x000fc40000000000 */
[----:B------:R-:W-:Y:S01]  /*f610*/  LOP3.LUT R23, R23, 0xffffffbf, RZ, 0xc0, !PT ;  /* 0xffffffbf17177812 */ /* 0x000fe200078ec0ff */
[----:B0-----:R-:W-:Y:S01]  /*f620*/  @!P3 IMAD.X R7, RZ, RZ, R7, P1 ;  /* 0x000000ffff07b224 */ /* 0x001fe200008e0607 */
[----:B------:R-:W0:Y:S01]  /*f630*/  SHFL.IDX PT, R4, R4, 0x7, 0x181f ;  /* 0x00f81f0004047f89 */ /* 0x000e2200000e0000 */
[----:B------:R-:W-:Y:S01]  /*f640*/  ISETP.GE.AND P2, PT, R3, R5, PT ;  /* 0x000000050300720c */ /* 0x000fe20003f46270 */
[----:B------:R-:W-:-:S12]  /*f650*/  @!P4 IMAD.MOV.U32 R3, RZ, RZ, R11 ;  /* 0x000000ffff03c224 */ /* 0x000fd800078e000b */
[----:B------:R-:W-:Y:S02]  /*f660*/  @!P2 LEA R6, P1, R20, R6, 0x1 ;  /* 0x000000061406a211 */ /* 0x000fe400078208ff */
[----:B------:R-:W-:-:S03]  /*f670*/  @P2 LOP3.LUT R23, R23, 0x40, RZ, 0xfc, !PT ;  /* 0x0000004017172812 */ /* 0x000fc600078efcff */
[----:B--2---:R-:W-:Y:S01]  /*f680*/  @!P2 IMAD.X R9, RZ, RZ, R2, P1 ;  /* 0x000000ffff09a224 */ /* 0x004fe200008e0602 */
[----:B------:R-:W-:-:S05]  /*f690*/  @!P4 MOV R2, R14 ;  /* 0x0000000e0002c202 */ /* 0x000fca0000000f00 */
[----:B------:R2:W-:Y:S02]  /*f6a0*/  @!P4 LDGSTS.E.BYPASS.LTC128B.128 [R26+0x1a400], desc[UR36][R2.64], !P0 ;  /* 0x1a400000021acfae */ /* 0x0005e4000c101d64 */
[----:B--2---:R-:W-:Y:S02]  /*f6b0*/  @!P3 IMAD.MOV.U32 R2, RZ, RZ, R8 ;  /* 0x000000ffff02b224 */ /* 0x004fe400078e0008 */
[----:B------:R-:W-:-:S05]  /*f6c0*/  @!P3 IMAD.MOV.U32 R3, RZ, RZ, R7 ;  /* 0x000000ffff03b224 */ /* 0x000fca00078e0007 */
[----:B------:R2:W-:Y:S02]  /*f6d0*/  @!P3 LDGSTS.E.BYPASS.LTC128B.128 [R26+0x1ac00], desc[UR36][R2.64], !P0 ;  /* 0x1ac00000021abfae */ /* 0x0005e4000c101d64 */
[----:B--2---:R-:W-:Y:S02]  /*f6e0*/  @!P2 IMAD.MOV.U32 R2, RZ, RZ, R6 ;  /* 0x000000ffff02a224 */ /* 0x004fe400078e0006 */
[----:B------:R-:W-:-:S05]  /*f6f0*/  @!P2 IMAD.MOV.U32 R3, RZ, RZ, R9 ;  /* 0x000000ffff03a224 */ /* 0x000fca00078e0009 */
[----:B0-----:R2:W-:Y:S02]  /*f700*/  @!P2 LDGSTS.E.BYPASS.LTC128B.128 [R26+0x1b400], desc[UR36][R2.64], !P0 ;  /* 0x1b400000021aafae */ /* 0x0015e4000c101d64 */
.L_x_14911:
[----:B------:R-:W-:Y:S01]  /*f710*/  VIADD R17, R17, 0x70 ;  /* 0x0000007011117836 */ /* 0x000fe20000000000 */
[----:B------:R-:W-:-:S04]  /*f720*/  LOP3.LUT R23, R23, 0xffffbfff, RZ, 0xc0, !PT ;  /* 0xffffbfff17177812 */ /* 0x000fc800078ec0ff */
[----:B------:R-:W-:-:S13]  /*f730*/  ISETP.GE.AND P2, PT, R17, R5, PT ;  /* 0x000000051100720c */ /* 0x000fda0003f46270 */
[----:B--2---:R-:W-:Y:S02]  /*f740*/  @!P2 LEA R2, P1, R20, R0, 0x1 ;  /* 0x000000001402a211 */ /* 0x004fe400078208ff */
        /* <DEDUP_REMOVED lines=8> */
.L_x_14816:
        /* <DEDUP_REMOVED lines=28> */
.L_x_14818:
[----:B------:R-:W-:Y:S05]  /*f990*/  BSYNC B6 ;  /* 0x0000000000067941 */ /* 0x000fea0003800000 */
.L_x_14817:
[----:B------:R-:W2:Y:S01]  /*f9a0*/  LDL.LU R21, [R1+0x8] ;  /* 0x0000080001157983 */ /* 0x000ea20000300800 */
[----:B0-----:R-:W0:Y:S01]  /*f9b0*/  LDC R2, c[0x0][0x448] ;  /* 0x00011200ff027b82 */ /* 0x001e220000000800 */
[----:B------:R-:W-:Y:S02]  /*f9c0*/  ULDC.64 UR4, c[0x0][0x398] ;  /* 0x0000e60000047ab9 */ /* 0x000fe40000000a00 */
[----:B------:R-:W3:Y:S04]  /*f9d0*/  LDL.LU R20, [R1+0x10] ;  /* 0x0000100001147983 */ /* 0x000ee80000300800 */
[----:B------:R-:W4:Y:S01]  /*f9e0*/  LDL.LU R17, [R1] ;  /* 0x0000000001117983 */ /* 0x000f220000300800 */
        /* <DEDUP_REMOVED lines=34> */
[----:B------:R-:W-:Y:S01]  /*fc10*/  IMAD R0, R0, UR4, RZ ;  /* 0x0000000400007c24 */ /* 0x000fe2000f8e02ff */
[----:B------:R-:W-:Y:S01]  /*fc20*/  SHF.L.U32 R17, R6, 0x3, RZ ;  /* 0x0000000306117819 */ /* 0x000fe200000006ff */
[----:B------:R-:W-:-:S04]  /*fc30*/  IMAD.WIDE.U32 R2, R4, UR4, R2 ;  /* 0x0000000404027c25 */ /* 0x000fc8000f8e0002 */
[----:B------:R-:W-:Y:S01]  /*fc40*/  IMAD R0, R4, UR5, R0 ;  /* 0x0000000504007c24 */ /* 0x000fe2000f8e0200 */
        /* <DEDUP_REMOVED lines=18> */
[----:B------:R-:W2:Y:S10]  /*fd70*/  SHFL.IDX PT, R2, R4, RZ, 0x181f ;  /* 0x00181fff04027589 */ /* 0x000eb400000e0000 */
[----:B0-----:R-:W-:-:S02]  /*fd80*/  @!P6 LEA R5, P0, R8, R14, 0x1 ;  /* 0x0000000e0805e211 */ /* 0x001fc400078008ff */
[----:B------:R-:W0:Y:S03]  /*fd90*/  SHFL.IDX PT, R14, R0, 0x1, 0x181f ;  /* 0x00381f00000e7f89 */ /* 0x000e2600000e0000 */
[----:B--2---:R-:W-:Y:S02]  /*fda0*/  @!P6 IMAD.X R3, RZ, RZ, R2, P0 ;  /* 0x000000ffff03e224 */ /* 0x004fe400000e0602 */
[----:B------:R-:W-:Y:S02]  /*fdb0*/  @!P6 IMAD.MOV.U32 R2, RZ, RZ, R5 ;  /* 0x000000ffff02e224 */ /* 0x000fe400078e0005 */
[----:B------:R-:W2:Y:S04]  /*fdc0*/  SHFL.IDX PT, R5, R4, 0x1, 0x181f ;  /* 0x00381f0004057f89 */ /* 0x000ea800000e0000 */
[----:B------:R-:W-:Y:S04]  /*fdd0*/  @!P6 LDGSTS.E.BYPASS.LTC128B.128 [R26+0x22400], desc[UR36][R2.64], !P4 ;  /* 0x22400000021aefae */ /* 0x000fe8000e101d64 */
[----:B------:R-:W-:Y:S04]  /*fde0*/  @!P6 LDGSTS.E.BYPASS.LTC128B.128 [R26+0x26400], desc[UR36][R2.64+0x80], !P3 ;  /* 0x26400080021aefae */ /* 0x000fe8000d901d64 */
[----:B------:R-:W-:Y:S04]  /*fdf0*/  @!P6 LDGSTS.E.BYPASS.LTC128B.128 [R26+0x2a400], desc[UR36][R2.64+0x100], !P2 ;  /* 0x2a400100021aefae */ /* 0x000fe8000d101d64 */
[----:B------:R3:W-:Y:S01]  /*fe00*/  @!P6 LDGSTS.E.BYPASS.LTC128B.128 [R26+0x2e400], desc[UR36][R2.64+0x180], !P1 ;  /* 0x2e400180021aefae */ /* 0x0007e2000c901d64 */
[----:B0-----:R-:W-:-:S02]  /*fe10*/  @!P5 LEA R6, P0, R8, R14, 0x1 ;  /* 0x0000000e0806d211 */ /* 0x001fc400078008ff */
[C---:B------:R-:W-:Y:S01]  /*fe20*/  LOP3.LUT P6, RZ, R23.reuse, 0x80, RZ, 0xc0, !PT ;  /* 0x0000008017ff7812 */ /* 0x040fe200078cc0ff */
[----:B------:R-:W0:Y:S01]  /*fe30*/  SHFL.IDX PT, R14, R0, 0x2, 0x181f ;  /* 0x00581f00000e7f89 */ /* 0x000e2200000e0000 */
[----:B------:R-:W-:Y:S01]  /*fe40*/  LOP3.LUT R23, R23, 0xfff7ffff, RZ, 0xc0, !PT ;  /* 0xfff7ffff17177812 */ /* 0x000fe200078ec0ff */
[----:B--2---:R-:W-:Y:S02]  /*fe50*/  @!P5 IMAD.X R7, RZ, RZ, R5, P0 ;  /* 0x000000ffff07d224 */ /* 0x004fe400000e0605 */
[----:B------:R-:W2:Y:S01]  /*fe60*/  SHFL.IDX PT, R5, R4, 0x2, 0x181f ;  /* 0x00581f0004057f89 */ /* 0x000ea200000e0000 */
[----:B---3--:R-:W-:Y:S02]  /*fe70*/  @!P5 IMAD.MOV.U32 R2, RZ, RZ, R6 ;  /* 0x000000ffff02d224 */ /* 0x008fe400078e0006 */
[----:B------:R-:W-:-:S05]  /*fe80*/  @!P5 IMAD.MOV.U32 R3, RZ, RZ, R7 ;  /* 0x000000ffff03d224 */ /* 0x000fca00078e0007 */
[----:B------:R-:W-:Y:S01]  /*fe90*/  @P6 LOP3.LUT R23, R23, 0x80000, RZ, 0xfc, !PT ;  /* 0x0008000017176812 */ /* 0x000fe200078efcff */
[----:B------:R-:W-:Y:S03]  /*fea0*/  @!P5 LDGSTS.E.BYPASS.LTC128B.128 [R26+0x22c00], desc[UR36][R2.64], !P4 ;  /* 0x22c00000021adfae */ /* 0x000fe6000e101d64 */
[C---:B------:R-:W-:Y:S01]  /*feb0*/  LOP3.LUT P6, RZ, R23.reuse, 0x200, RZ, 0xc0, !PT ;  /* 0x0000020017ff7812 */ /* 0x040fe200078cc0ff */
[----:B------:R-:W-:Y:S04]  /*fec0*/  @!P5 LDGSTS.E.BYPASS.LTC128B.128 [R26+0x26c00], desc[UR36][R2.64+0x80], !P3 ;  /* 0x26c00080021adfae */ /* 0x000fe8000d901d64 */
[----:B------:R-:W-:Y:S04]  /*fed0*/  @!P5 LDGSTS.E.BYPASS.LTC128B.128 [R26+0x2ac00], desc[UR36][R2.64+0x100], !P2 ;  /* 0x2ac00100021adfae */ /* 0x000fe8000d101d64 */
[----:B------:R3:W-:Y:S01]  /*fee0*/  @!P5 LDGSTS.E.BYPASS.LTC128B.128 [R26+0x2ec00], desc[UR36][R2.64+0x180], !P1 ;  /* 0x2ec00180021adfae */ /* 0x0007e2000c901d64 */
[----:B------:R-:W-:-:S02]  /*fef0*/  LOP3.LUT P5, RZ, R23, 0x40, RZ, 0xc0, !PT ;  /* 0x0000004017ff7812 */ /* 0x000fc400078ac0ff */
[----:B------:R-:W-:-:S11]  /*ff00*/  LOP3.LUT R23, R23, 0xfffbffff, RZ, 0xc0, !PT ;  /* 0xfffbffff17177812 */ /* 0x000fd600078ec0ff */
[----:B------:R-:W-:-:S04]  /*ff10*/  @P5 LOP3.LUT R23, R23, 0x40000, RZ, 0xfc, !PT ;  /* 0x0004000017175812 */ /* 0x000fc800078efcff */
[C---:B------:R-:W-:Y:S02]  /*ff20*/  LOP3.LUT P5, RZ, R23.reuse, 0x100, RZ, 0xc0, !PT ;  /* 0x0000010017ff7812 */ /* 0x040fe400078ac0ff */
[----:B------:R-:W-:-:S11]  /*ff30*/  LOP3.LUT R23, R23, 0xffefffff, RZ, 0xc0, !PT ;  /* 0xffefffff17177812 */ /* 0x000fd600078ec0ff */
[----:B------:R-:W-:-:S04]  /*ff40*/  @P5 LOP3.LUT R23, R23, 0x100000, RZ, 0xfc, !PT ;  /* 0x0010000017175812 */ /* 0x000fc800078efcff */
[----:B------:R-:W-:-:S13]  /*ff50*/  LOP3.LUT P5, RZ, R23, 0x800, RZ, 0xc0, !PT ;  /* 0x0000080017ff7812 */ /* 0x000fda00078ac0ff */
[----:B0-----:R-:W-:Y:S02]  /*ff60*/  @!P5 LEA R6, P0, R8, R14, 0x1 ;  /* 0x0000000e0806d211 */ /* 0x001fe400078008ff */
[----:B------:R-:W0:Y:S03]  /*ff70*/  SHFL.IDX PT, R14, R0, 0x3, 0x181f ;  /* 0x00781f00000e7f89 */ /* 0x000e2600000e0000 */
[----:B--2---:R-:W-:Y:S02]  /*ff80*/  @!P5 IMAD.X R7, RZ, RZ, R5, P0 ;  /* 0x000000ffff07d224 */ /* 0x004fe400000e0605 */
[----:B------:R-:W2:Y:S01]  /*ff90*/  SHFL.IDX PT, R5, R4, 0x3, 0x181f ;  /* 0x00781f0004057f89 */ /* 0x000ea200000e0000 */
[----:B---3--:R-:W-:Y:S02]  /*ffa0*/  @!P5 IMAD.MOV.U32 R2, RZ, RZ, R6 ;  /* 0x000000ffff02d224 */ /* 0x008fe400078e0006 */
[----:B------:R-:W-:-:S05]  /*ffb0*/  @!P5 IMAD.MOV.U32 R3, RZ, RZ, R7 ;  /* 0x000000ffff03d224 */ /* 0x000fca00078e0007 */
[----:B------:R-:W-:Y:S04]  /*ffc0*/  @!P5 LDGSTS.E.BYPASS.LTC128B.128 [R26+0x23400], desc[UR36][R2.64], !P4 ;  /* 0x23400000021adfae */ /* 0x000fe8000e101d64 */
[----:B------:R-:W-:Y:S04]  /*ffd0*/  @!P5 LDGSTS.E.BYPASS.LTC128B.128 [R26+0x27400], desc[UR36][R2.64+0x80], !P3 ;  /* 0x27400080021adfae */ /* 0x000fe8000d901d64 */
[----:B------:R-:W-:Y:S01]  /*ffe0*/  @!P5 LDGSTS.E.BYPASS.LTC128B.128 [R26+0x2b400], desc[UR36][R2.64+0x100], !P2 ;  /* 0x2b400100021adfae */ /* 0x000fe2000d101d64 */
[----:B0-----:R-:W-:-:S03]  /*fff0*/  @!P6 LEA R6, P0, R8, R14, 0x1 ;  /* 0x0000000e0806e211 */ /* 0x001fc600078008ff */
[----:B------:R0:W-:Y:S01]  /*10000*/  @!P5 LDGSTS.E.BYPASS.LTC128B.128 [R26+0x2f400], desc[UR36][R2.64+0x180], !P1 ;  /* 0x2f400180021adfae */ /* 0x0001e2000c901d64 */
[----:B------:R-:W-:-:S03]  /*10010*/  LOP3.LUT P5, RZ, R23, 0x100000, RZ, 0xc0, !PT ;  /* 0x0010000017ff7812 */ /* 0x000fc600078ac0ff */
[----:B------:R-:W3:Y:S01]  /*10020*/  SHFL.IDX PT, R14, R0, 0x4, 0x181f ;  /* 0x00981f00000e7f89 */ /* 0x000ee200000e0000 */
[----:B--2---:R-:W-:-:S03]  /*10030*/  @!P6 IMAD.X R7, RZ, RZ, R5, P0 ;  /* 0x000000ffff07e224 */ /* 0x004fc600000e0605 */
[----:B------:R-:W2:Y:S01]  /*10040*/  SHFL.IDX PT, R5, R4, 0x4, 0x181f ;  /* 0x00981f0004057f89 */ /* 0x000ea200000e0000 */
[----:B0-----:R-:W-:Y:S02]  /*10050*/  @!P6 IMAD.MOV.U32 R2, RZ, RZ, R6 ;  /* 0x000000ffff02e224 */ /* 0x001fe400078e0006 */
[----:B------:R-:W-:-:S05]  /*10060*/  @!P6 IMAD.MOV.U32 R3, RZ, RZ, R7 ;  /* 0x000000ffff03e224 */ /* 0x000fca00078e0007 */
[----:B------:R-:W-:Y:S04]  /*10070*/  @!P6 LDGSTS.E.BYPASS.LTC128B.128 [R26+0x23c00], desc[UR36][R2.64], !P4 ;  /* 0x23c00000021aefae */ /* 0x000fe8000e101d64 */
[----:B------:R-:W-:Y:S04]  /*10080*/  @!P6 LDGSTS.E.BYPASS.LTC128B.128 [R26+0x27c00], desc[UR36][R2.64+0x80], !P3 ;  /* 0x27c00080021aefae */ /* 0x000fe8000d901d64 */
[----:B------:R-:W-:Y:S01]  /*10090*/  @!P6 LDGSTS.E.BYPASS.LTC128B.128 [R26+0x2bc00], desc[UR36][R2.64+0x100], !P2 ;  /* 0x2bc00100021aefae */ /* 0x000fe2000d101d64 */
[----:B---3--:R-:W-:-:S03]  /*100a0*/  @!P5 LEA R6, P0, R8, R14, 0x1 ;  /* 0x0000000e0806d211 */ /* 0x008fc600078008ff */
[----:B------:R-:W0:Y:S02]  /*100b0*/  SHFL.IDX PT, R14, R0, 0x5, 0x181f ;  /* 0x00b81f00000e7f89 */ /* 0x000e2400000e0000 */
[----:B--2---:R-:W-:Y:S02]  /*100c0*/  @!P5 IMAD.X R7, RZ, RZ, R5, P0 ;  /* 0x000000ffff07d224 */ /* 0x004fe400000e0605 */
[----:B------:R-:W2:Y:S04]  /*100d0*/  SHFL.IDX PT, R5, R4, 0x5, 0x181f ;  /* 0x00b81f0004057f89 */ /* 0x000ea800000e0000 */
[----:B------:R3:W-:Y:S01]  /*100e0*/  @!P6 LDGSTS.E.BYPASS.LTC128B.128 [R26+0x2fc00], desc[UR36][R2.64+0x180], !P1 ;  /* 0x2fc00180021aefae */ /* 0x0007e2000c901d64 */
[----:B------:R-:W-:Y:S02]  /*100f0*/  LOP3.LUT P6, RZ, R23, 0x80000, RZ, 0xc0, !PT ;  /* 0x0008000017ff7812 */ /* 0x000fe400078cc0ff */
[----:B---3--:R-:W-:Y:S01]  /*10100*/  @!P5 MOV R2, R6 ;  /* 0x000000060002d202 */ /* 0x008fe20000000f00 */
[----:B------:R-:W-:-:S10]  /*10110*/  @!P5 IMAD.MOV.U32 R3, RZ, RZ, R7 ;  /* 0x000000ffff03d224 */ /* 0x000fd400078e0007 */
[----:B0-----:R-:W-:Y:S02]  /*10120*/  @!P6 LEA R6, P0, R8, R14, 0x1 ;  /* 0x0000000e0806e211 */ /* 0x001fe400078008ff */
[----:B------:R-:W0:Y:S03]  /*10130*/  SHFL.IDX PT, R14, R0, 0x6, 0x181f ;  /* 0x00d81f00000e7f89 */ /* 0x000e2600000e0000 */
[----:B--2---:R-:W-:Y:S01]  /*10140*/  @!P6 IMAD.X R7, RZ, RZ, R5, P0 ;  /* 0x000000ffff07e224 */ /* 0x004fe200000e0605 */
[----:B------:R-:W-:Y:S04]  /*10150*/  @!P5 LDGSTS.E.BYPASS.LTC128B.128 [R26+0x24400], desc[UR36][R2.64], !P4 ;  /* 0x24400000021adfae */ /* 0x000fe8000e101d64 */
[----:B------:R-:W2:Y:S04]  /*10160*/  SHFL.IDX PT, R5, R4, 0x6, 0x181f ;  /* 0x00d81f0004057f89 */ /* 0x000ea800000e0000 */
[----:B------:R-:W-:Y:S04]  /*10170*/  @!P5 LDGSTS.E.BYPASS.LTC128B.128 [R26+0x28400], desc[UR36][R2.64+0x80], !P3 ;  /* 0x28400080021adfae */ /* 0x000fe8000d901d64 */
[----:B------:R-:W-:Y:S04]  /*10180*/  @!P5 LDGSTS.E.BYPASS.LTC128B.128 [R26+0x2c400], desc[UR36][R2.64+0x100], !P2 ;  /* 0x2c400100021adfae */ /* 0x000fe8000d101d64 */
[----:B------:R3:W-:Y:S01]  /*10190*/  @!P5 LDGSTS.E.BYPASS.LTC128B.128 [R26+0x30400], desc[UR36][R2.64+0x180], !P1 ;  /* 0x30400180021adfae */ /* 0x0007e2000c901d64 */
[----:B------:R-:W-:Y:S01]  /*101a0*/  LOP3.LUT P5, RZ, R23, 0x40000, RZ, 0xc0, !PT ;  /* 0x0004000017ff7812 */ /* 0x000fe200078ac0ff */
[----:B---3--:R-:W-:-:S02]  /*101b0*/  @!P6 IMAD.MOV.U32 R2, RZ, RZ, R6 ;  /* 0x000000ffff02e224 */ /* 0x008fc400078e0006 */
[----:B------:R-:W-:-:S10]  /*101c0*/  @!P6 IMAD.MOV.U32 R3, RZ, RZ, R7 ;  /* 0x000000ffff03e224 */ /* 0x000fd400078e0007 */
[----:B0-----:R-:W-:Y:S02]  /*101d0*/  @!P5 LEA R6, P0, R8, R14, 0x1 ;  /* 0x0000000e0806d211 */ /* 0x001fe400078008ff */
[----:B------:R0:W3:Y:S03]  /*101e0*/  SHFL.IDX PT, R14, R0, 0x7, 0x181f ;  /* 0x00f81f00000e7f89 */ /* 0x0000e600000e0000 */
[----:B--2---:R-:W-:Y:S01]  /*101f0*/  @!P5 IMAD.X R7, RZ, RZ, R5, P0 ;  /* 0x000000ffff07d224 */ /* 0x004fe200000e0605 */
[----:B------:R-:W-:Y:S04]  /*10200*/  @!P6 LDGSTS.E.BYPASS.LTC128B.128 [R26+0x24c00], desc[UR36][R2.64], !P4 ;  /* 0x24c00000021aefae */ /* 0x000fe8000e101d64 */
[----:B------:R-:W-:Y:S04]  /*10210*/  @!P6 LDGSTS.E.BYPASS.LTC128B.128 [R26+0x28c00], desc[UR36][R2.64+0x80], !P3 ;  /* 0x28c00080021aefae */ /* 0x000fe8000d901d64 */
[----:B------:R-:W-:Y:S04]  /*10220*/  @!P6 LDGSTS.E.BYPASS.LTC128B.128 [R26+0x2cc00], desc[UR36][R2.64+0x100], !P2 ;  /* 0x2cc00100021aefae */ /* 0x000fe8000d101d64 */
[----:B------:R2:W-:Y:S04]  /*10230*/  @!P6 LDGSTS.E.BYPASS.LTC128B.128 [R26+0x30c00], desc[UR36][R2.64+0x180], !P1 ;  /* 0x30c00180021aefae */ /* 0x0005e8000c901d64 */
[----:B------:R0:W4:Y:S01]  /*10240*/  SHFL.IDX PT, R5, R4, 0x7, 0x181f ;  /* 0x00f81f0004057f89 */ /* 0x00012200000e0000 */
[----:B--2---:R-:W-:-:S02]  /*10250*/  @!P5 IMAD.MOV.U32 R2, RZ, RZ, R6 ;  /* 0x000000ffff02d224 */ /* 0x004fc400078e0006 */
[----:B------:R-:W-:-:S05]  /*10260*/  @!P5 IMAD.MOV.U32 R3, RZ, RZ, R7 ;  /* 0x000000ffff03d224 */ /* 0x000fca00078e0007 */
[----:B------:R0:W-:Y:S04]  /*10270*/  @!P5 LDGSTS.E.BYPASS.LTC128B.128 [R26+0x25400], desc[UR36][R2.64], !P4 ;  /* 0x25400000021adfae */ /* 0x0001e8000e101d64 */
[----:B------:R0:W-:Y:S04]  /*10280*/  @!P5 LDGSTS.E.BYPASS.LTC128B.128 [R26+0x29400], desc[UR36][R2.64+0x80], !P3 ;  /* 0x29400080021adfae */ /* 0x0001e8000d901d64 */
[----:B------:R0:W-:Y:S04]  /*10290*/  @!P5 LDGSTS.E.BYPASS.LTC128B.128 [R26+0x2d400], desc[UR36][R2.64+0x100], !P2 ;  /* 0x2d400100021adfae */ /* 0x0001e8000d101d64 */
[----:B---34-:R0:W-:Y:S02]  /*102a0*/  @!P5 LDGSTS.E.BYPASS.LTC128B.128 [R26+0x31400], desc[UR36][R2.64+0x180], !P1 ;  /* 0x31400180021adfae */ /* 0x0181e4000c901d64 */
.L_x_14929:
[----:B------:R-:W-:Y:S01]  /*102b0*/  LOP3.LUT P0, RZ, R23, 0x4000, RZ, 0xc0, !PT ;  /* 0x0000400017ff7812 */ /* 0x000fe2000780c0ff */
[----:B------:R-:W-:-:S12]  /*102c0*/  BSSY B0, `(.L_x_14820) ;  /* 0x000000b000007945 */ /* 0x000fd80003800000 */
        /* <DEDUP_REMOVED lines=8> */
[----:B------:R2:W-:Y:S04]  /*10350*/  LDGSTS.E.BYPASS.LTC128B.128 [R26+0x2dc00], desc[UR36][R2.64+0x100], !P2 ;  /* 0x2dc00100021a7fae */ /* 0x0005e8000d101d64 */
[----:B------:R2:W-:Y:S02]  /*10360*/  LDGSTS.E.BYPASS.LTC128B.128 [R26+0x31c00], desc[UR36][R2.64+0x180], !P1 ;  /* 0x31c00180021a7fae */ /* 0x0005e4000c901d64 */
.L_x_14821:
[----:B------:R-:W-:Y:S05]  /*10370*/  BSYNC B0 ;  /* 0x0000000000007941 */ /* 0x000fea0003800000 */
.L_x_14820:
[----:B------:R-:W-:Y:S01]  /*10380*/  NOP ;  /* 0x0000000000007918 */ /* 0x000fe20000000000 */
[----:B------:R-:W-:-:S13]  /*10390*/  PLOP3.LUT P0, PT, PT, PT, PT, 0x80, 0x0 ;  /* 0x000000000000781c */ /* 0x000fda0003f0f070 */
.L_x_14822:
        /* <DEDUP_REMOVED lines=18> */
.L_x_14930:
[----:B------:R-:W-:Y:S05]  /*104c0*/  BSYNC B0 ;  /* 0x0000000000007941 */ /* 0x000fea0003800000 */
.L_x_14823:
[----:B------:R-:W-:-:S13]  /*104d0*/  LOP3.LUT P0, RZ, R23, 0x400, RZ, 0xc0, !PT ;  /* 0x0000040017ff7812 */ /* 0x000fda000780c0ff */
[----:B------:R-:W-:Y:S05]  /*104e0*/  @!P0 BRA `(.L_x_14825) ;  /* 0x0000000000048947 */ /* 0x000fea0003800000 */
[----:B------:R-:W-:Y:S01]  /*104f0*/  BPT.TRAP 0x1 ;  /* 0x000000040000795c */ /* 0x000fe20000300000 */
.L_x_14825:
[----:B------:R-:W-:Y:S01]  /*10500*/  SHF.L.U32 R0, R27, 0x1f, RZ ;  /* 0x0000001f1b007819 */ /* 0x000fe200000006ff */
[----:B------:R-:W-:Y:S03]  /*10510*/  BSSY B0, `(.L_x_14826) ;  /* 0x0000003000007945 */ /* 0x000fe60003800000 */
[----:B------:R-:W2:Y:S02]  /*10520*/  SYNCS.PHASECHK.TRANS64.TRYWAIT P0, [R25+URZ+0x32460], R0 ;  /* 0x03246000190075a7 */ /* 0x000ea4000800017f */
[----:B--2---:R-:W-:Y:S05]  /*10530*/  @!P0 BRA `(.L_x_14827) ;  /* 0x0000004800688947 */ /* 0x004fea0003800000 */
.L_x_14931:
[----:B------:R-:W-:Y:S05]  /*10540*/  BSYNC B0 ;  /* 0x0000000000007941 */ /* 0x000fea0003800000 */
.L_x_14826:
        /* <DEDUP_REMOVED lines=11> */
[----:B------:R-:W-:Y:S01]  /*10600*/  IMAD R5, R37, UR5, R0 ;  /* 0x0000000525057c24 */ /* 0x000fe2000f8e0200 */
[----:B------:R-:W-:Y:S01]  /*10610*/  ULDC.64 UR4, c[0x0][0x338] ;  /* 0x0000ce0000047ab9 */ /* 0x000fe20000000a00 */
[----:B------:R-:W-:Y:S02]  /*10620*/  SEL R0, RZ, 0x2, P3 ;  /* 0x00000002ff007807 */ /* 0x000fe40001800000 */
        /* <DEDUP_REMOVED lines=89> */
.L_x_14945:
        /* <DEDUP_REMOVED lines=15> */
.L_x_14829:
        /* <DEDUP_REMOVED lines=10> */
.L_x_14830:
[----:B0-----:R-:W2:Y:S01]  /*10d50*/  LDL R2, [R1+0xc] ;  /* 0x00000c0001027983 */ /* 0x001ea20000100800 */
[----:B------:R0:W-:Y:S01]  /*10d60*/  SYNCS.ARRIVE.TRANS64.A1T0 RZ, [R25+URZ+0x32450], RZ ;  /* 0x032450ff19ff79a7 */ /* 0x0001e2000810003f */
[----:B------:R-:W-:Y:S01]  /*10d70*/  BSSY B0, `(.L_x_14831) ;  /* 0x00000dc000007945 */ /* 0x000fe20003800000 */
[----:B--2---:R-:W-:-:S13]  /*10d80*/  ISETP.GE.AND P0, PT, R2, 0x2, PT ;  /* 0x000000020200780c */ /* 0x004fda0003f06270 */
[----:B0-----:R-:W-:Y:S05]  /*10d90*/  @!P0 BRA `(.L_x_14832) ;  /* 0x0000000c00648947 */ /* 0x001fea0003800000 */
[----:B------:R-:W-:-:S07]  /*10da0*/  VIADD R21, R2, 0xfffffffe ;  /* 0xfffffffe02157836 */ /* 0x000fce0000000000 */
.L_x_14845:
        /* <DEDUP_REMOVED lines=9> */
[C---:B------:R-:W-:Y:S02]  /*10e40*/  ISETP.GT.U32.AND P2, PT, R2.reuse, 0x5f, PT ;  /* 0x0000005f0200780c */ /* 0x040fe40003f44070 */
[----:B------:R-:W-:-:S05]  /*10e50*/  IADD3 R8, R2, R8, RZ ;  /* 0x0000000802087210 */ /* 0x000fca0007ffe0ff */
[----:B------:R-:W-:-:S06]  /*10e60*/  IMAD.MOV.U32 R9, RZ, RZ, R8 ;  /* 0x000000ffff097224 */ /* 0x000fcc00078e0008 */
[----:B--2---:R-:W2:Y:S01]  /*10e70*/  @!P2 LDC.64 R4, c[0x0][0x428] ;  /* 0x00010a00ff04ab82 */ /* 0x004ea20000000a00 */
[----:B0-----:R-:W-:-:S13]  /*10e80*/  ISETP.NE.AND P0, PT, R3, 0x1, PT ;  /* 0x000000010300780c */ /* 0x001fda0003f05270 */
[----:B------:R-:W0:Y:S08]  /*10e90*/  @P0 LDC R3, c[0x0][0x434] ;  /* 0x00010d00ff030b82 */ /* 0x000e300000000800 */
[----:B---3--:R-:W3:Y:S01]  /*10ea0*/  @P0 LDC R7, c[0x0][0x438] ;  /* 0x00010e00ff070b82 */ /* 0x008ee20000000800 */
        /* <DEDUP_REMOVED lines=26> */
.L_x_14833:
[----:B------:R-:W-:Y:S01]  /*11050*/  IMAD R10, R24, 0x8, R22 ;  /* 0x00000008180a7824 */ /* 0x000fe200078e0216 */
[----:B------:R-:W-:Y:S01]  /*11060*/  SHF.L.U32 R20, R27, 0x1f, RZ ;  /* 0x0000001f1b147819 */ /* 0x000fe200000006ff */
[----:B------:R-:W-:Y:S01]  /*11070*/  BSSY B1, `(.L_x_14834) ;  /* 0x0000004000017945 */ /* 0x000fe20003800000 */
[----:B------:R-:W-:Y:S02]  /*11080*/  SHF.R.S32.HI R9, RZ, 0x1f, R5 ;  /* 0x0000001fff097819 */ /* 0x000fe40000011405 */
[----:B------:R-:W0:Y:S02]  /*11090*/  SYNCS.PHASECHK.TRANS64.TRYWAIT P0, [R10+URZ+0x32440], R20 ;  /* 0x032440140a0075a7 */ /* 0x000e24000800017f */
[----:B0-----:R-:W-:Y:S05]  /*110a0*/  @!P0 BRA `(.L_x_14835) ;  /* 0x0000004400e08947 */ /* 0x001fea0003800000 */
.L_x_14946:
[----:B------:R-:W-:Y:S05]  /*110b0*/  BSYNC B1 ;  /* 0x0000000000017941 */ /* 0x000fea0003800000 */
.L_x_14834:
        /* <DEDUP_REMOVED lines=27> */
[----:B--2---:R-:W-:-:S04]  /*11270*/  IADD3 R2, P0, R2, R0, RZ ;  /* 0x0000000002027210 */ /* 0x004fc80007f1e0ff */
[----:B---3--:R-:W-:-:S05]  /*11280*/  IADD3.X R3, RZ, R3, RZ, P0, !PT ;  /* 0x00000003ff037210 */ /* 0x008fca00007fe4ff */
        /* <DEDUP_REMOVED lines=22> */
.L_x_14960:
        /* <DEDUP_REMOVED lines=8> */
.L_x_14837:
        /* <DEDUP_REMOVED lines=10> */
.L_x_14838:
[----:B------:R3:W-:Y:S01]  /*11510*/  SYNCS.ARRIVE.TRANS64.A1T0 RZ, [R10+URZ+0x32430], RZ ;  /* 0x032430ff0aff79a7 */ /* 0x0007e2000810003f */
[----:B------:R-:W-:Y:S05]  /*11520*/  @!P3 BRA `(.L_x_14839) ;  /* 0x000000000004b947 */ /* 0x000fea0003800000 */
[----:B------:R-:W-:Y:S01]  /*11530*/  BPT.TRAP 0x1 ;  /* 0x000000040000795c */ /* 0x000fe20000300000 */
.L_x_14839:
[----:B------:R-:W4:Y:S01]  /*11540*/  SYNCS.PHASECHK.TRANS64.TRYWAIT P0, [R10+URZ+0x32460], R20 ;  /* 0x032460140a0075a7 */ /* 0x000f22000800017f */
[----:B------:R-:W-:Y:S04]  /*11550*/  BSSY B1, `(.L_x_14840) ;  /* 0x0000002000017945 */ /* 0x000fe80003800000 */
[----:B----4-:R-:W-:Y:S05]  /*11560*/  @!P0 BRA `(.L_x_14841) ;  /* 0x0000004800648947 */ /* 0x010fea0003800000 */
.L_x_14961:
[----:B------:R-:W-:Y:S05]  /*11570*/  BSYNC B1 ;  /* 0x0000000000017941 */ /* 0x000fea0003800000 */
.L_x_14840:
[----:B------:R-:W-:Y:S01]  /*11580*/  ULDC.64 UR4, c[0x0][0x328] ;  /* 0x0000ca0000047ab9 */ /* 0x000fe20000000a00 */
[----:B------:R-:W-:Y:S01]  /*11590*/  LOP3.LUT P5, RZ, R23, 0x1, RZ, 0xc0, !PT ;  /* 0x0000000117ff7812 */ /* 0x000fe200078ac0ff */
[----:B--2---:R-:W-:Y:S01]  /*115a0*/  IMAD R2, R9, UR4, RZ ;  /* 0x0000000409027c24 */ /* 0x004fe2000f8e02ff */
[C---:B------:R-:W-:Y:S01]  /*115b0*/  LOP3.LUT P4, RZ, R23.reuse, 0x10, RZ, 0xc0, !PT ;  /* 0x0000001017ff7812 */ /* 0x040fe2000788c0ff */
[----:B0---4-:R-:W-:Y:S01]  /*115c0*/  IMAD R20, R24, 0x6000, R30 ;  /* 0x0000600018147824 */ /* 0x011fe200078e021e */
        /* <DEDUP_REMOVED lines=15> */
[----:B-1----:R-:W-:Y:S01]  /*116c0*/  IMAD.IADD R25, R5, 0x1, R3 ;  /* 0x0000000105197824 */ /* 0x002fe200078e0203 */
[----:B------:R-:W-:Y:S01]  /*116d0*/  LEA R17, P0, R2, UR4, 0x1 ;  /* 0x0000000402117c11 */ /* 0x000fe2000f8008ff */
[----:B------:R-:W-:-:S03]  /*116e0*/  UMOV UR4, 0xffffffff ;  /* 0xffffffff00047882 */ /* 0x000fc60000000000 */
[----:B------:R-:W-:Y:S01]  /*116f0*/  LEA.HI.X R25, R2, UR5, R25, 0x1, P0 ;  /* 0x0000000502197c11 */ /* 0x000fe200080f0c19 */
[----:B------:R-:W-:Y:S08]  /*11700*/  BRA.DIV UR4, `(.L_x_14842) ;  /* 0x0000004a04107947 */ /* 0x000ff0000b800000 */
[----:B------:R-:W0:Y:S01]  /*11710*/  SHFL.IDX PT, R14, R17, RZ, 0x181f ;  /* 0x00181fff110e7589 */ /* 0x000e2200000e0000 */
[----:B------:R-:W-:-:S03]  /*11720*/  LEA R20, R20, R22, 0x1 ;  /* 0x0000001614147211 */ /* 0x000fc600078e08ff */
        /* <DEDUP_REMOVED lines=41> */
.L_x_14975:
        /* <DEDUP_REMOVED lines=11> */
.L_x_14843:
        /* <DEDUP_REMOVED lines=10> */
.L_x_14844:
[----:B------:R2:W-:Y:S01]  /*11b10*/  SYNCS.ARRIVE.TRANS64.A1T0 RZ, [R10+URZ+0x32450], RZ ;  /* 0x032450ff0aff79a7 */ /* 0x0005e2000810003f */
[----:B------:R-:W-:Y:S05]  /*11b20*/  @P2 BRA `(.L_x_14845) ;  /* 0xfffffff000a02947 */ /* 0x000fea000383ffff */
.L_x_14832:
[----:B------:R-:W-:Y:S05]  /*11b30*/  BSYNC B0 ;  /* 0x0000000000007941 */ /* 0x000fea0003800000 */
.L_x_14831:
        /* <DEDUP_REMOVED lines=20> */
.L_x_14847:
[----:B------:R-:W-:Y:S05]  /*11c80*/  BSYNC B0 ;  /* 0x0000000000007941 */ /* 0x000fea0003800000 */
.L_x_14846:
[----:B------:R-:W-:Y:S02]  /*11c90*/  SEL R24, R24, RZ, P0 ;  /* 0x000000ff18187207 */ /* 0x000fe40000000000 */
[----:B------:R-:W-:-:S07]  /*11ca0*/  LOP3.LUT R27, R27, R0, RZ, 0x3c, !PT ;  /* 0x000000001b1b7212 */ /* 0x000fce00078e3cff */
.L_x_14800:
[----:B------:R-:W-:Y:S05]  /*11cb0*/  BSYNC B7 ;  /* 0x0000000000077941 */ /* 0x000fea0003800000 */
.L_x_14798:
        /* <DEDUP_REMOVED lines=8> */
[----:B------:R0:W4:Y:S01]  /*11d40*/  LDS.128 R16, [R22+0x324d0] ;  /* 0x0324d00016107984 */ /* 0x0001220000000c00 */
[----:B------:R-:W-:Y:S06]  /*11d50*/  BAR.ARV 0x4, 0x180 ;  /* 0x0106000000007b1d */ /* 0x000fec0000002000 */
[----:B------:R-:W-:Y:S05]  /*11d60*/  BRA `(.L_x_14849) ;  /* 0x0000000800cc7947 */ /* 0x000fea0003800000 */
.L_x_14848:
        /* <DEDUP_REMOVED lines=35> */
[----:B------:R0:W4:Y:S02]  /*11fa0*/  SHFL.IDX PT, R14, R6, 0x1f, 0x1f ;  /* 0x03e01f00060e7f89 */ /* 0x00012400000e0000 */
.L_x_14985:
[----:B------:R-:W-:Y:S02]  /*11fb0*/  ULDC UR4, c[0x0][0xd38] ;  /* 0x00034e0000047ab9 */ /* 0x000fe40000000800 */
[----:B------:R-:W-:-:S04]  /*11fc0*/  IMAD.U32 R7, RZ, RZ, UR4 ;  /* 0x00000004ff077e24 */ /* 0x000fc8000f8e00ff */
[----:B----4-:R-:W-:-:S04]  /*11fd0*/  IMAD R14, R14, R7, RZ ;  /* 0x000000070e0e7224 */ /* 0x010fc800078e02ff */
[----:B------:R-:W-:-:S05]  /*11fe0*/  IMAD.IADD R9, R4, 0x1, R14 ;  /* 0x0000000104097824 */ /* 0x000fca00078e020e */
[----:B------:R-:W-:-:S13]  /*11ff0*/  ISETP.GT.AND P6, PT, R9, R0, PT ;  /* 0x000000000900720c */ /* 0x000fda0003fc4270 */
[----:B------:R-:W-:Y:S05]  /*12000*/  @P6 BRA `(.L_x_14851) ;  /* 0x00000000009c6947 */ /* 0x000fea0003800000 */
.L_x_14856:
[----:B------:R-:W4:Y:S01]  /*12010*/  LDC R2, c[0x0][0xd3c] ;  /* 0x00034f00ff027b82 */ /* 0x000f220000000800 */
[----:B------:R-:W-:-:S05]  /*12020*/  VIADD R19, R19, 0x1f ;  /* 0x0000001f13137836 */ /* 0x000fca0000000000 */
[----:B----4-:R-:W-:-:S13]  /*12030*/  ISETP.GE.AND P6, PT, R19, R2, PT ;  /* 0x000000021300720c */ /* 0x010fda0003fc6270 */
[----:B------:R-:W-:Y:S05]  /*12040*/  @P6 BRA `(.L_x_14852) ;  /* 0x0000000400d06947 */ /* 0x000fea0003800000 */
        /* <DEDUP_REMOVED lines=10> */
.L_x_14854:
[----:B------:R-:W-:Y:S05]  /*120f0*/  BSYNC B0 ;  /* 0x0000000000007941 */ /* 0x000fea0003800000 */
.L_x_14853:
[----:B------:R-:W-:-:S03]  /*12100*/  UMOV UR4, 0xffffffff ;  /* 0xffffffff00047882 */ /* 0x000fc60000000000 */
[----:B------:R-:W-:Y:S05]  /*12110*/  BRA.DIV UR4, `(.L_x_14855) ;  /* 0x0000004a047c7947 */ /* 0x000fea000b800000 */
[----:B-----5:R-:W0:Y:S02]  /*12120*/  SHFL.UP PT, R14, R5, 0x1, RZ ;  /* 0x04200000050e7989 */ /* 0x020e2400000e00ff */
        /* <DEDUP_REMOVED lines=14> */
[----:B------:R0:W4:Y:S02]  /*12210*/  SHFL.IDX PT, R14, R6, 0x1f, 0x1f ;  /* 0x03e01f00060e7f89 */ /* 0x00012400000e0000 */
.L_x_14993:
[----:B------:R-:W-:Y:S02]  /*12220*/  ULDC UR4, c[0x0][0xd38] ;  /* 0x00034e0000047ab9 */ /* 0x000fe40000000800 */
[----:B------:R-:W-:-:S04]  /*12230*/  IMAD.U32 R7, RZ, RZ, UR4 ;  /* 0x00000004ff077e24 */ /* 0x000fc8000f8e00ff */
[----:B----4-:R-:W-:-:S04]  /*12240*/  IMAD R14, R14, R7, RZ ;  /* 0x000000070e0e7224 */ /* 0x010fc800078e02ff */
[----:B------:R-:W-:-:S05]  /*12250*/  IMAD.IADD R9, R14, 0x1, R9 ;  /* 0x000000010e097824 */ /* 0x000fca00078e0209 */
[----:B------:R-:W-:-:S13]  /*12260*/  ISETP.GT.AND P6, PT, R9, R0, PT ;  /* 0x000000000900720c */ /* 0x000fda0003fc4270 */
[----:B------:R-:W-:Y:S05]  /*12270*/  @!P6 BRA `(.L_x_14856) ;  /* 0xfffffffc0064e947 */ /* 0x000fea000383ffff */
.L_x_14851:
[----:B------:R-:W-:Y:S01]  /*12280*/  IADD3 R16, -R14, R9, RZ ;  /* 0x000000090e107210 */ /* 0x000fe20007ffe1ff */
[----:B------:R-:W-:-:S04]  /*12290*/  UMOV UR4, 0xffffffff ;  /* 0xffffffff00047882 */ /* 0x000fc80000000000 */
[----:B------:R-:W-:-:S05]  /*122a0*/  IMAD R3, R6, R7, R16 ;  /* 0x0000000706037224 */ /* 0x000fca00078e0210 */
[----:B------:R-:W-:Y:S01]  /*122b0*/  ISETP.GT.AND P6, PT, R3, R0, PT ;  /* 0x000000000300720c */ /* 0x000fe20003fc4270 */
[----:B------:R-:W-:-:S12]  /*122c0*/  BRA.DIV UR4, `(.L_x_14857) ;  /* 0x0000004a04cc7947 */ /* 0x000fd8000b800000 */
[----:B------:R-:W-:-:S04]  /*122d0*/  VOTE.ANY R2, PT, !P6 ;  /* 0x0000000000027806 */ /* 0x000fc800070e0100 */
[----:B------:R-:W4:Y:S02]  /*122e0*/  POPC R4, R2 ;  /* 0x0000000200047309 */ /* 0x000f240000000000 */
[----:B----4-:R4:W0:Y:S02]  /*122f0*/  SHFL.IDX PT, R5, R5, R4, 0x1f ;  /* 0x00001f0405057589 */ /* 0x01082400000e0000 */
.L_x_14997:
[----:B------:R-:W-:Y:S01]  /*12300*/  ISETP.NE.AND P0, PT, R2, RZ, PT ;  /* 0x000000ff0200720c */ /* 0x000fe20003f05270 */
[----:B------:R-:W-:-:S12]  /*12310*/  IMAD.MOV.U32 R14, RZ, RZ, RZ ;  /* 0x000000ffff0e7224 */ /* 0x000fd800078e00ff */
[----:B------:R-:W-:Y:S05]  /*12320*/  @!P0 BRA `(.L_x_14858) ;  /* 0x0000000000108947 */ /* 0x000fea0003800000 */
[----:B------:R-:W-:Y:S01]  /*12330*/  UMOV UR4, 0xffffffff ;  /* 0xffffffff00047882 */ /* 0x000fe20000000000 */
[----:B------:R-:W-:Y:S02]  /*12340*/  VIADD R12, R4, 0xffffffff ;  /* 0xffffffff040c7836 */ /* 0x000fe40000000000 */
[----:B------:R-:W-:Y:S05]  /*12350*/  BRA.DIV UR4, `(.L_x_14859) ;  /* 0x0000004a04f07947 */ /* 0x000fea000b800000 */
[----:B------:R0:W0:Y:S02]  /*12360*/  SHFL.IDX PT, R14, R6, R12, 0x1f ;  /* 0x00001f0c060e7589 */ /* 0x00002400000e0000 */
.L_x_14858:
[----:B------:R-:W5:Y:S01]  /*12370*/  LDC.64 R2, c[0x0][0xd90] ;  /* 0x00036400ff027b82 */ /* 0x000f620000000a00 */
[----:B------:R-:W-:-:S04]  /*12380*/  IMAD.IADD R19, R4, 0x1, R19 ;  /* 0x0000000104137824 */ /* 0x000fc800078e0213 */
[----:B-----5:R-:W-:-:S05]  /*12390*/  IMAD.WIDE R2, R19, 0x4, R2 ;  /* 0x0000000413027825 */ /* 0x020fca00078e0202 */
[----:B0-----:R0:W4:Y:S01]  /*123a0*/  LDG.E R6, desc[UR36][R2.64] ;  /* 0x0000002402067981 */ /* 0x001122000c1e1900 */
[----:B------:R-:W-:Y:S02]  /*123b0*/  IMAD R16, R14, R7, R16 ;  /* 0x000000070e107224 */ /* 0x000fe400078e0210 */
[----:B0-----:R-:W-:Y:S02]  /*123c0*/  IMAD.MOV.U32 R2, RZ, RZ, RZ ;  /* 0x000000ffff027224 */ /* 0x001fe400078e00ff */
[----:B----4-:R-:W-:-:S05]  /*123d0*/  IMAD R4, R5, R6, RZ ;  /* 0x0000000605047224 */ /* 0x010fca00078e02ff */
[----:B------:R-:W-:-:S04]  /*123e0*/  IABS R8, R4 ;  /* 0x0000000400087213 */ /* 0x000fc80000000000 */
[----:B--23--:R-:W0:Y:S08]  /*123f0*/  I2F.RP R10, R8 ;  /* 0x00000008000a7306 */ /* 0x00ce300000209400 */
        /* <DEDUP_REMOVED lines=57> */
.L_x_14852:
[----:B------:R-:W-:Y:S01]  /*12790*/  UMOV UR4, URZ ;  /* 0x0000003f00047c82 */ /* 0x000fe20008000000 */
[----:B------:R-:W-:Y:S01]  /*127a0*/  UMOV UR5, URZ ;  /* 0x0000003f00057c82 */ /* 0x000fe20008000000 */
[----:B------:R-:W-:Y:S01]  /*127b0*/  ULDC UR6, c[0x0][0xd3c] ;  /* 0x00034f0000067ab9 */ /* 0x000fe20000000800 */
[----:B------:R-:W-:Y:S01]  /*127c0*/  MOV R16, R0 ;  /* 0x0000000000107202 */ /* 0x000fe20000000f00 */
[----:B------:R-:W-:Y:S02]  /*127d0*/  IMAD.U32 R17, RZ, RZ, UR4 ;  /* 0x00000004ff117e24 */ /* 0x000fe4000f8e00ff */
[----:B------:R-:W-:Y:S02]  /*127e0*/  IMAD.U32 R18, RZ, RZ, UR5 ;  /* 0x00000005ff127e24 */ /* 0x000fe4000f8e00ff */
[----:B------:R-:W-:-:S07]  /*127f0*/  IMAD.U32 R19, RZ, RZ, UR6 ;  /* 0x00000006ff137e24 */ /* 0x000fce000f8e00ff */
.L_x_14860:
[----:B------:R-:W4:Y:S01]  /*12800*/  S2R R0, SR_TID.X ;  /* 0x0000000000007919 */ /* 0x000f220000002100 */
        /* <DEDUP_REMOVED lines=9> */
.L_x_14849:
[----:B------:R-:W-:Y:S02]  /*128a0*/  ULDC UR4, c[0x0][0xd3c] ;  /* 0x00034f0000047ab9 */ /* 0x000fe40000000800 */
[----:B----4-:R-:W-:-:S13]  /*128b0*/  ISETP.GE.AND P0, PT, R19, UR4, PT ;  /* 0x0000000413007c0c */ /* 0x010fda000bf06270 */
[----:B------:R-:W-:Y:S05]  /*128c0*/  @!P0 BRA `(.L_x_14861) ;  /* 0xffffffac00508947 */ /* 0x000fea000383ffff */
[----:B------:R-:W-:Y:S05]  /*128d0*/  BSYNC B8 ;  /* 0x0000000000087941 */ /* 0x000fea0003800000 */
.L_x_14794:
[----:B0-----:R-:W4:Y:S01]  /*128e0*/  LDL.LU R0, [R1+0x1c] ;  /* 0x00001c0001007983 */ /* 0x001f220000300800 */
        /* <DEDUP_REMOVED lines=11> */
.L_x_15000:
[----:B------:R-:W-:Y:S05]  /*129a0*/  BSYNC B0 ;  /* 0x0000000000007941 */ /* 0x000fea0003800000 */
.L_x_14862:
[----:B------:R-:W-:-:S03]  /*129b0*/  UMOV UR4, 0xffffffff ;  /* 0xffffffff00047882 */ /* 0x000fc60000000000 */
[----:B------:R-:W-:Y:S05]  /*129c0*/  BRA.DIV UR4, `(.L_x_14864) ;  /* 0x00000046048c7947 */ /* 0x000fea000b800000 */
[----:B0-----:R-:W0:Y:S02]  /*129d0*/  S2R R0, SR_TID.X ;  /* 0x0000000000007919 */ /* 0x001e240000002100 */
[----:B0-----:R-:W-:-:S04]  /*129e0*/  SHF.R.U32.HI R0, RZ, 0x5, R0 ;  /* 0x00000005ff007819 */ /* 0x001fc80000011600 */
[----:B------:R-:W-:-:S05]  /*129f0*/  LOP3.LUT R0, R0, 0x3, RZ, 0xc0, !PT ;  /* 0x0000000300007812 */ /* 0x000fca00078ec0ff */
[----:B------:R0:W4:Y:S02]  /*12a00*/  SHFL.IDX PT, R14, R0, RZ, 0x1f ;  /* 0x00001fff000e7589 */ /* 0x00012400000e0000 */
.L_x_15003:
[----:B----4-:R-:W-:Y:S01]  /*12a10*/  ISETP.NE.AND P0, PT, R14, RZ, PT ;  /* 0x000000ff0e00720c */ /* 0x010fe20003f05270 */
[----:B------:R-:W-:-:S12]  /*12a20*/  BSSY B0, `(.L_x_14865) ;  /* 0x0000026000007945 */ /* 0x000fd80003800000 */
[----:B------:R-:W-:Y:S05]  /*12a30*/  @P0 BRA `(.L_x_14866) ;  /* 0x0000000000900947 */ /* 0x000fea0003800000 */
[----:B------:R-:W-:-:S03]  /*12a40*/  UMOV UR4, 0xffffffff ;  /* 0xffffffff00047882 */ /* 0x000fc60000000000 */
[----:B------:R-:W-:Y:S05]  /*12a50*/  BRA.DIV UR4, `(.L_x_14867) ;  /* 0x00000046049c7947 */ /* 0x000fea000b800000 */
[----:B------:R-:W-:-:S13]  /*12a60*/  ELECT P6, URZ, PT ;  /* 0x00000000003f782f */ /* 0x000fda00038c0000 */
.L_x_15006:
        /* <DEDUP_REMOVED lines=8> */
.L_x_14868:
[C---:B------:R-:W-:Y:S01]  /*12af0*/  IMAD R3, R24.reuse, 0x8, R5 ;  /* 0x0000000818037824 */ /* 0x040fe200078e0205 */
[----:B------:R-:W-:Y:S01]  /*12b00*/  SHF.L.U32 R2, R27, 0x1f, RZ ;  /* 0x0000001f1b027819 */ /* 0x000fe200000006ff */
[----:B------:R-:W-:-:S03]  /*12b10*/  VIADD R24, R24, 0x1 ;  /* 0x0000000118187836 */ /* 0x000fc60000000000 */
[----:B------:R-:W0:Y:S02]  /*12b20*/  SYNCS.PHASECHK.TRANS64.TRYWAIT P1, [R3+URZ+0x32440], R2 ;  /* 0x03244002030075a7 */ /* 0x000e24000802017f */
[----:B------:R-:W-:-:S04]  /*12b30*/  ISETP.NE.AND P2, PT, R24, 0x2, PT ;  /* 0x000000021800780c */ /* 0x000fc80003f45270 */
[----:B------:R-:W-:Y:S01]  /*12b40*/  SEL R0, RZ, 0x1, P2 ;  /* 0x00000001ff007807 */ /* 0x000fe20001000000 */
[----:B0-----:R-:W-:Y:S08]  /*12b50*/  @!P1 BRA `(.L_x_14869) ;  /* 0x00000044007c9947 */ /* 0x001ff00003800000 */
.L_x_15007:
[----:B------:R-:W-:Y:S02]  /*12b60*/  SEL R24, R24, RZ, P2 ;  /* 0x000000ff18187207 */ /* 0x000fe40001000000 */
[----:B------:R-:W-:Y:S01]  /*12b70*/  LOP3.LUT R0, R27, R0, RZ, 0x3c, !PT ;  /* 0x000000001b007212 */ /* 0x000fe200078e3cff */
[----:B------:R-:W-:Y:S06]  /*12b80*/  @!P0 BRA `(.L_x_14870) ;  /* 0x0000000000048947 */ /* 0x000fec0003800000 */
[----:B------:R-:W-:Y:S01]  /*12b90*/  BPT.TRAP 0x1 ;  /* 0x000000040000795c */ /* 0x000fe20000300000 */
.L_x_14870:
[----:B------:R-:W-:Y:S01]  /*12ba0*/  IMAD R5, R24, 0x8, R5 ;  /* 0x0000000818057824 */ /* 0x000fe200078e0205 */
[----:B------:R-:W-:-:S04]  /*12bb0*/  SHF.L.U32 R0, R0, 0x1f, RZ ;  /* 0x0000001f00007819 */ /* 0x000fc800000006ff */
[----:B------:R-:W4:Y:S02]  /*12bc0*/  SYNCS.PHASECHK.TRANS64.TRYWAIT P1, [R5+URZ+0x32440], R0 ;  /* 0x03244000050075a7 */ /* 0x000f24000802017f */
[----:B----4-:R-:W-:Y:S05]  /*12bd0*/  @!P1 BRA `(.L_x_14871) ;  /* 0x0000004400709947 */ /* 0x010fea0003800000 */
.L_x_15008:
[----:B------:R-:W-:Y:S05]  /*12be0*/  @!P0 BRA `(.L_x_14872) ;  /* 0x0000000000048947 */ /* 0x000fea0003800000 */
[----:B------:R-:W-:Y:S01]  /*12bf0*/  BPT.TRAP 0x1 ;  /* 0x000000040000795c */ /* 0x000fe20000300000 */
.L_x_14872:
[----:B------:R-:W5:Y:S02]  /*12c00*/  SYNCS.PHASECHK.TRANS64.TRYWAIT P1, [R3+URZ+0x32460], R2 ;  /* 0x03246002030075a7 */ /* 0x000f64000802017f */
[----:B-----5:R-:W-:Y:S05]  /*12c10*/  @!P1 BRA `(.L_x_14873) ;  /* 0x0000004400749947 */ /* 0x020fea0003800000 */
.L_x_15009:
[----:B------:R-:W-:Y:S05]  /*12c20*/  @!P0 BRA `(.L_x_14874) ;  /* 0x0000000000048947 */ /* 0x000fea0003800000 */
[----:B------:R-:W-:Y:S01]  /*12c30*/  BPT.TRAP 0x1 ;  /* 0x000000040000795c */ /* 0x000fe20000300000 */
.L_x_14874:
[----:B------:R0:W0:Y:S02]  /*12c40*/  SYNCS.PHASECHK.TRANS64.TRYWAIT P0, [R5+URZ+0x32460], R0 ;  /* 0x03246000050075a7 */ /* 0x000024000800017f */
[----:B0-----:R-:W-:Y:S05]  /*12c50*/  @!P0 NANOSLEEP.SYNCS 0x989680 ;  /* 0x009896800000895d */ /* 0x001fea0003900000 */
[----:B------:R-:W0:Y:S02]  /*12c60*/  @!P0 SYNCS.PHASECHK.TRANS64 P0, [R5+URZ+0x32460], R0 ;  /* 0x03246000050085a7 */ /* 0x000e24000800007f */
[----:B0-----:R-:W-:Y:S05]  /*12c70*/  @!P0 BRA `(.L_x_14874) ;  /* 0xfffffffc00f08947 */ /* 0x001fea000383ffff */
.L_x_14866:
[----:B------:R-:W-:Y:S05]  /*12c80*/  BSYNC B0 ;  /* 0x0000000000007941 */ /* 0x000fea0003800000 */
.L_x_14865:
[----:B------:R-:W-:Y:S05]  /*12c90*/  EXIT ;  /* 0x000000000000794d */ /* 0x000fea0003800000 */
.L_x_14729:
[----:B0-----:R-:W-:-:S04]  /*12ca0*/  IMAD.U32 R3, RZ, RZ, UR40 ;  /* 0x00000028ff037e24 */ /* 0x001fc8000f8e00ff */
[----:B------:R0:W1:Y:S03]  /*12cb0*/  SYNCS.PHASECHK.TRANS64.TRYWAIT P0, [R3+URZ+0x32400], R0 ;  /* 0x03240000030075a7 */ /* 0x000066000800017f */
[----:B-1----:R-:W-:Y:S05]  /*12cc0*/  @!P0 NANOSLEEP.SYNCS 0x989680 ;  /* 0x009896800000895d */ /* 0x002fea0003900000 */
[----:B------:R-:W1:Y:S02]  /*12cd0*/  @!P0 SYNCS.PHASECHK.TRANS64 P0, [R3+URZ+0x32400], R0 ;  /* 0x03240000030085a7 */ /* 0x000e64000800007f */
[----:B-1----:R-:W-:Y:S05]  /*12ce0*/  @!P0 BRA `(.L_x_14729) ;  /* 0xfffffffc00ec8947 */ /* 0x002fea000383ffff */
[----:B------:R-:W-:Y:S05]  /*12cf0*/  BRA `(.L_x_14875) ;  /* 0xfffffeec008c7947 */ /* 0x000fea000383ffff */
.L_x_14733:
[----:B0-----:R-:W-:-:S04]  /*12d00*/  IMAD.U32 R3, RZ, RZ, UR6 ;  /* 0x00000006ff037e24 */ /* 0x001fc8000f8e00ff */
[----:B------:R0:W2:Y:S03]  /*12d10*/  SYNCS.PHASECHK.TRANS64.TRYWAIT P1, [R3+URZ+0x32430], R2 ;  /* 0x03243002030075a7 */ /* 0x0000a6000802017f */
[----:B--2---:R-:W-:Y:S05]  /*12d20*/  @!P1 NANOSLEEP.SYNCS 0x989680 ;  /* 0x009896800000995d */ /* 0x004fea0003900000 */
[----:B------:R-:W2:Y:S02]  /*12d30*/  @!P1 SYNCS.PHASECHK.TRANS64 P1, [R3+URZ+0x32430], R2 ;  /* 0x03243002030095a7 */ /* 0x000ea4000802007f */
[----:B--2---:R-:W-:Y:S05]  /*12d40*/  @!P1 BRA `(.L_x_14733) ;  /* 0xfffffffc00ec9947 */ /* 0x004fea000383ffff */
[----:B------:R-:W-:Y:S05]  /*12d50*/  BRA `(.L_x_14732) ;  /* 0xfffffeec00b47947 */ /* 0x000fea000383ffff */
.L_x_14734:
[----:B0-----:R-:W-:-:S04]  /*12d60*/  IMAD.U32 R3, RZ, RZ, UR40 ;  /* 0x00000028ff037e24 */ /* 0x001fc8000f8e00ff */
[----:B------:R0:W2:Y:S03]  /*12d70*/  SYNCS.PHASECHK.TRANS64.TRYWAIT P1, [R3+URZ+0x32410], R0 ;  /* 0x03241000030075a7 */ /* 0x0000a6000802017f */
[----:B--2---:R-:W-:Y:S05]  /*12d80*/  @!P1 NANOSLEEP.SYNCS 0x989680 ;  /* 0x009896800000995d */ /* 0x004fea0003900000 */
[----:B------:R-:W2:Y:S02]  /*12d90*/  @!P1 SYNCS.PHASECHK.TRANS64 P1, [R3+URZ+0x32410], R0 ;  /* 0x03241000030095a7 */ /* 0x000ea4000802007f */
[----:B--2---:R-:W-:Y:S05]  /*12da0*/  @!P1 BRA `(.L_x_14734) ;  /* 0xfffffffc00ec9947 */ /* 0x004fea000383ffff */
[----:B------:R-:W-:Y:S05]  /*12db0*/  BRA `(.L_x_14876) ;  /* 0xfffffef0005c7947 */ /* 0x000fea000383ffff */
.L_x_14738:
[----:B0-----:R-:W-:-:S04]  /*12dc0*/  MOV R3, UR6 ;  /* 0x0000000600037c02 */ /* 0x001fc80008000f00 */
[----:B------:R0:W3:Y:S03]  /*12dd0*/  SYNCS.PHASECHK.TRANS64.TRYWAIT P1, [R3+URZ+0x32450], R2 ;  /* 0x03245002030075a7 */ /* 0x0000e6000802017f */
[----:B---3--:R-:W-:Y:S05]  /*12de0*/  @!P1 NANOSLEEP.SYNCS 0x989680 ;  /* 0x009896800000995d */ /* 0x008fea0003900000 */
[----:B------:R-:W3:Y:S02]  /*12df0*/  @!P1 SYNCS.PHASECHK.TRANS64 P1, [R3+URZ+0x32450], R2 ;  /* 0x03245002030095a7 */ /* 0x000ee4000802007f */
[----:B---3--:R-:W-:Y:S05]  /*12e00*/  @!P1 BRA `(.L_x_14738) ;  /* 0xfffffffc00ec9947 */ /* 0x008fea000383ffff */
[----:B------:R-:W-:Y:S05]  /*12e10*/  BRA `(.L_x_14737) ;  /* 0xfffffef000647947 */ /* 0x000fea000383ffff */
.L_x_14745:
[----:B-1----:R-:W-:-:S04]  /*12e20*/  IMAD.U32 R21, RZ, RZ, UR4 ;  /* 0x00000004ff157e24 */ /* 0x002fc8000f8e00ff */
[----:B------:R1:W2:Y:S03]  /*12e30*/  SYNCS.PHASECHK.TRANS64.TRYWAIT P1, [R21+URZ+0x32430], R0 ;  /* 0x03243000150075a7 */ /* 0x0002a6000802017f */
[----:B--2---:R-:W-:Y:S05]  /*12e40*/  @!P1 NANOSLEEP.SYNCS 0x989680 ;  /* 0x009896800000995d */ /* 0x004fea0003900000 */
[----:B------:R-:W2:Y:S02]  /*12e50*/  @!P1 SYNCS.PHASECHK.TRANS64 P1, [R21+URZ+0x32430], R0 ;  /* 0x03243000150095a7 */ /* 0x000ea4000802007f */
[----:B--2---:R-:W-:Y:S05]  /*12e60*/  @!P1 BRA `(.L_x_14745) ;  /* 0xfffffffc00ec9947 */ /* 0x004fea000383ffff */
[----:B------:R-:W-:Y:S05]  /*12e70*/  BRA `(.L_x_14744) ;  /* 0xffffff1000fc7947 */ /* 0x000fea000383ffff */
.L_x_14749:
[----:B-1----:R-:W-:-:S04]  /*12e80*/  IMAD.U32 R21, RZ, RZ, UR4 ;  /* 0x00000004ff157e24 */ /* 0x002fc8000f8e00ff */
[----:B------:R1:W3:Y:S03]  /*12e90*/  SYNCS.PHASECHK.TRANS64.TRYWAIT P1, [R21+URZ+0x32450], R0 ;  /* 0x03245000150075a7 */ /* 0x0002e6000802017f */
[----:B---3--:R-:W-:Y:S05]  /*12ea0*/  @!P1 NANOSLEEP.SYNCS 0x989680 ;  /* 0x009896800000995d */ /* 0x008fea0003900000 */
[----:B------:R-:W3:Y:S02]  /*12eb0*/  @!P1 SYNCS.PHASECHK.TRANS64 P1, [R21+URZ+0x32450], R0 ;  /* 0x03245000150095a7 */ /* 0x000ee4000802007f */
[----:B---3--:R-:W-:Y:S05]  /*12ec0*/  @!P1 BRA `(.L_x_14749) ;  /* 0xfffffffc00ec9947 */ /* 0x008fea000383ffff */
[----:B------:R-:W-:Y:S05]  /*12ed0*/  BRA `(.L_x_14748) ;  /* 0xffffff14007c7947 */ /* 0x000fea000383ffff */
.L_x_14757:
[----:B-1----:R-:W-:-:S04]  /*12ee0*/  IMAD.U32 R21, RZ, RZ, UR4 ;  /* 0x00000004ff157e24 */ /* 0x002fc8000f8e00ff */
[----:B------:R1:W2:Y:S03]  /*12ef0*/  SYNCS.PHASECHK.TRANS64.TRYWAIT P1, [R21+URZ+0x32430], R0 ;  /* 0x03243000150075a7 */ /* 0x0002a6000802017f */
[----:B--2---:R-:W-:Y:S05]  /*12f00*/  @!P1 NANOSLEEP.SYNCS 0x989680 ;  /* 0x009896800000995d */ /* 0x004fea0003900000 */
[----:B------:R-:W2:Y:S02]  /*12f10*/  @!P1 SYNCS.PHASECHK.TRANS64 P1, [R21+URZ+0x32430], R0 ;  /* 0x03243000150095a7 */ /* 0x000ea4000802007f */
[----:B--2---:R-:W-:Y:S05]  /*12f20*/  @!P1 BRA `(.L_x_14757) ;  /* 0xfffffffc00ec9947 */ /* 0x004fea000383ffff */
[----:B------:R-:W-:Y:S05]  /*12f30*/  BRA `(.L_x_14756) ;  /* 0xffffff3c008c7947 */ /* 0x000fea000383ffff */
.L_x_14761:
[----:B-1----:R-:W-:-:S04]  /*12f40*/  IMAD.U32 R21, RZ, RZ, UR4 ;  /* 0x00000004ff157e24 */ /* 0x002fc8000f8e00ff */
[----:B------:R1:W3:Y:S03]  /*12f50*/  SYNCS.PHASECHK.TRANS64.TRYWAIT P1, [R21+URZ+0x32450], R0 ;  /* 0x03245000150075a7 */ /* 0x0002e6000802017f */
[----:B---3--:R-:W-:Y:S05]  /*12f60*/  @!P1 NANOSLEEP.SYNCS 0x989680 ;  /* 0x009896800000995d */ /* 0x008fea0003900000 */
[----:B------:R-:W3:Y:S02]  /*12f70*/  @!P1 SYNCS.PHASECHK.TRANS64 P1, [R21+URZ+0x32450], R0 ;  /* 0x03245000150095a7 */ /* 0x000ee4000802007f */
[----:B---3--:R-:W-:Y:S05]  /*12f80*/  @!P1 BRA `(.L_x_14761) ;  /* 0xfffffffc00ec9947 */ /* 0x008fea000383ffff */
[----:B------:R-:W-:Y:S05]  /*12f90*/  BRA `(.L_x_14760) ;  /* 0xffffff40000c7947 */ /* 0x000fea000383ffff */
.L_x_14806:
        /* <DEDUP_REMOVED lines=11> */
.L_x_14878:
[----:B------:R-:W-:Y:S05]  /*13050*/  BSYNC B0 ;  /* 0x0000000000007941 */ /* 0x000fea0003800000 */
.L_x_14877:
[----:B------:R-:W-:Y:S05]  /*13060*/  BRA `(.L_x_14879) ;  /* 0xffffffb000787947 */ /* 0x000fea000383ffff */
.L_x_14809:
[----:B0-----:R0:W1:Y:S02]  /*13070*/  SYNCS.PHASECHK.TRANS64.TRYWAIT P0, [R25+URZ+0x32440], R0 ;  /* 0x03244000190075a7 */ /* 0x001064000800017f */
[----:B-1----:R-:W-:Y:S05]  /*13080*/  @!P0 NANOSLEEP.SYNCS 0x989680 ;  /* 0x009896800000895d */ /* 0x002fea0003900000 */
[----:B------:R-:W1:Y:S02]  /*13090*/  @!P0 SYNCS.PHASECHK.TRANS64 P0, [R25+URZ+0x32440], R0 ;  /* 0x03244000190085a7 */ /* 0x000e64000800007f */
[----:B-1----:R-:W-:Y:S05]  /*130a0*/  @!P0 BRA `(.L_x_14809) ;  /* 0xfffffffc00f08947 */ /* 0x002fea000383ffff */
[----:B------:R-:W-:Y:S05]  /*130b0*/  BRA `(.L_x_14880) ;  /* 0xffffffb400307947 */ /* 0x000fea000383ffff */
.L_x_14810:
        /* <DEDUP_REMOVED lines=8> */
.L_x_14882:
[----:B------:R-:W-:Y:S05]  /*13140*/  BSYNC B0 ;  /* 0x0000000000007941 */ /* 0x000fea0003800000 */
.L_x_14881:
[----:B------:R-:W-:Y:S01]  /*13150*/  IMAD.MOV.U32 R13, RZ, RZ, R0 ;  /* 0x000000ffff0d7224 */ /* 0x000fe200078e0000 */
[----:B------:R-:W-:Y:S01]  /*13160*/  MOV R2, R14 ;  /* 0x0000000e00027202 */ /* 0x000fe20000000f00 */
[----:B------:R-:W-:Y:S02]  /*13170*/  IMAD.MOV.U32 R12, RZ, RZ, RZ ;  /* 0x000000ffff0c7224 */ /* 0x000fe400078e00ff */
[----:B------:R-:W-:Y:S02]  /*13180*/  IMAD.MOV.U32 R11, RZ, RZ, 0x181f ;  /* 0x0000181fff0b7424 */ /* 0x000fe400078e00ff */
[----:B------:R-:W-:Y:S02]  /*13190*/  IMAD.MOV.U32 R15, RZ, RZ, -0x1 ;  /* 0xffffffffff0f7424 */ /* 0x000fe400078e00ff */
[----:B------:R-:W-:-:S07]  /*131a0*/  @P0 IMAD R6, R5, 0x2, R22 ;  /* 0x0000000205060824 */ /* 0x000fce00078e0216 */
[----:B------:R-:W-:Y:S05]  /*131b0*/  WARPSYNC.COLLECTIVE R15, `(.L_x_14883) ;  /* 0x000000000f087348 */ /* 0x000fea0003c00000 */
[----:B------:R0:W1:Y:S02]  /*131c0*/  SHFL.IDX P6, R14, R13, R12, R11 ;  /* 0x0000000c0d0e7389 */ /* 0x00006400000c000b */
[----:B01----:R-:W-:Y:S01]  /*131d0*/  ENDCOLLECTIVE ;  /* 0x000000000000791b */ /* 0x003fe20003800000 */
.L_x_14883:
[----:B------:R-:W-:Y:S02]  /*131e0*/  IMAD.MOV.U32 R13, RZ, RZ, R4 ;  /* 0x000000ffff0d7224 */ /* 0x000fe400078e0004 */
[----:B------:R-:W-:Y:S02]  /*131f0*/  IMAD.MOV.U32 R12, RZ, RZ, 0x1 ;  /* 0x00000001ff0c7424 */ /* 0x000fe400078e00ff */
[----:B------:R-:W-:-:S07]  /*13200*/  IMAD.MOV.U32 R3, RZ, RZ, R14 ;  /* 0x000000ffff037224 */ /* 0x000fce00078e000e */
[----:B------:R-:W-:Y:S05]  /*13210*/  WARPSYNC.COLLECTIVE R15, `(.L_x_14884) ;  /* 0x000000000f087348 */ /* 0x000fea0003c00000 */
[----:B------:R0:W1:Y:S02]  /*13220*/  SHFL.IDX P6, R14, R13, R12, R11 ;  /* 0x0000000c0d0e7389 */ /* 0x00006400000c000b */
[----:B01----:R-:W-:Y:S01]  /*13230*/  ENDCOLLECTIVE ;  /* 0x000000000000791b */ /* 0x003fe20003800000 */
.L_x_14884:
        /* <DEDUP_REMOVED lines=15> */
.L_x_14885:
[----:B------:R-:W-:Y:S02]  /*13330*/  @P0 IMAD R6, R5, 0x2, R22 ;  /* 0x0000000205060824 */ /* 0x000fe400078e0216 */
[----:B------:R-:W-:Y:S02]  /*13340*/  IMAD.MOV.U32 R13, RZ, RZ, R4 ;  /* 0x000000ffff0d7224 */ /* 0x000fe400078e0004 */
[----:B------:R-:W-:Y:S02]  /*13350*/  IMAD.MOV.U32 R12, RZ, RZ, 0x2 ;  /* 0x00000002ff0c7424 */ /* 0x000fe400078e00ff */
[----:B------:R-:W-:-:S07]  /*13360*/  IMAD.MOV.U32 R3, RZ, RZ, R14 ;  /* 0x000000ffff037224 */ /* 0x000fce00078e000e */
[----:B------:R-:W-:Y:S05]  /*13370*/  WARPSYNC.COLLECTIVE R15, `(.L_x_14886) ;  /* 0x000000000f087348 */ /* 0x000fea0003c00000 */
[----:B------:R0:W1:Y:S02]  /*13380*/  SHFL.IDX P6, R14, R13, R12, R11 ;  /* 0x0000000c0d0e7389 */ /* 0x00006400000c000b */
[----:B01----:R-:W-:Y:S01]  /*13390*/  ENDCOLLECTIVE ;  /* 0x000000000000791b */ /* 0x003fe20003800000 */
.L_x_14886:
        /* <DEDUP_REMOVED lines=15> */
.L_x_14887:
[----:B------:R-:W-:Y:S02]  /*13490*/  @P0 IMAD R6, R5, 0x2, R22 ;  /* 0x0000000205060824 */ /* 0x000fe400078e0216 */
[----:B------:R-:W-:Y:S02]  /*134a0*/  IMAD.MOV.U32 R13, RZ, RZ, R4 ;  /* 0x000000ffff0d7224 */ /* 0x000fe400078e0004 */
[----:B------:R-:W-:Y:S02]  /*134b0*/  IMAD.MOV.U32 R12, RZ, RZ, 0x3 ;  /* 0x00000003ff0c7424 */ /* 0x000fe400078e00ff */
[----:B------:R-:W-:-:S07]  /*134c0*/  IMAD.MOV.U32 R3, RZ, RZ, R14 ;  /* 0x000000ffff037224 */ /* 0x000fce00078e000e */
[----:B------:R-:W-:Y:S05]  /*134d0*/  WARPSYNC.COLLECTIVE R15, `(.L_x_14888) ;  /* 0x000000000f087348 */ /* 0x000fea0003c00000 */
[----:B------:R0:W1:Y:S02]  /*134e0*/  SHFL.IDX P6, R14, R13, R12, R11 ;  /* 0x0000000c0d0e7389 */ /* 0x00006400000c000b */
[----:B01----:R-:W-:Y:S01]  /*134f0*/  ENDCOLLECTIVE ;  /* 0x000000000000791b */ /* 0x003fe20003800000 */
.L_x_14888:
        /* <DEDUP_REMOVED lines=15> */
.L_x_14889:
[----:B------:R-:W-:Y:S02]  /*135f0*/  @P0 IMAD R6, R5, 0x2, R22 ;  /* 0x0000000205060824 */ /* 0x000fe400078e0216 */
[----:B------:R-:W-:Y:S02]  /*13600*/  IMAD.MOV.U32 R13, RZ, RZ, R4 ;  /* 0x000000ffff0d7224 */ /* 0x000fe400078e0004 */
[----:B------:R-:W-:Y:S01]  /*13610*/  IMAD.MOV.U32 R12, RZ, RZ, 0x4 ;  /* 0x00000004ff0c7424 */ /* 0x000fe200078e00ff */
[----:B------:R-:W-:-:S07]  /*13620*/  MOV R3, R14 ;  /* 0x0000000e00037202 */ /* 0x000fce0000000f00 */
[----:B------:R-:W-:Y:S05]  /*13630*/  WARPSYNC.COLLECTIVE R15, `(.L_x_14890) ;  /* 0x000000000f087348 */ /* 0x000fea0003c00000 */
[----:B------:R0:W1:Y:S02]  /*13640*/  SHFL.IDX P6, R14, R13, R12, R11 ;  /* 0x0000000c0d0e7389 */ /* 0x00006400000c000b */
[----:B01----:R-:W-:Y:S01]  /*13650*/  ENDCOLLECTIVE ;  /* 0x000000000000791b */ /* 0x003fe20003800000 */
.L_x_14890:
        /* <DEDUP_REMOVED lines=15> */
.L_x_14891:
[----:B------:R-:W-:Y:S02]  /*13750*/  @P0 IMAD R6, R5, 0x2, R22 ;  /* 0x0000000205060824 */ /* 0x000fe400078e0216 */
[----:B------:R-:W-:Y:S02]  /*13760*/  IMAD.MOV.U32 R13, RZ, RZ, R4 ;  /* 0x000000ffff0d7224 */ /* 0x000fe400078e0004 */
[----:B------:R-:W-:Y:S02]  /*13770*/  IMAD.MOV.U32 R12, RZ, RZ, 0x5 ;  /* 0x00000005ff0c7424 */ /* 0x000fe400078e00ff */
[----:B------:R-:W-:-:S07]  /*13780*/  IMAD.MOV.U32 R3, RZ, RZ, R14 ;  /* 0x000000ffff037224 */ /* 0x000fce00078e000e */
[----:B------:R-:W-:Y:S05]  /*13790*/  WARPSYNC.COLLECTIVE R15, `(.L_x_14892) ;  /* 0x000000000f087348 */ /* 0x000fea0003c00000 */
[----:B------:R0:W1:Y:S02]  /*137a0*/  SHFL.IDX P6, R14, R13, R12, R11 ;  /* 0x0000000c0d0e7389 */ /* 0x00006400000c000b */
[----:B01----:R-:W-:Y:S01]  /*137b0*/  ENDCOLLECTIVE ;  /* 0x000000000000791b */ /* 0x003fe20003800000 */
.L_x_14892:
[----:B------:R-:W-:-:S05]  /*137c0*/  @P0 LEA R3, P1, R7, R3, 0x1 ;  /* 0x0000000307030211 */ /* 0x000fca00078208ff */
[----:B------:R-:W-:-:S05]  /*137d0*/  @P0 IMAD.X R2, RZ, RZ, R2, P1 ;  /* 0x000000ffff020224 */ /* 0x000fca00008e0602 */
[----:B------:R-:W-:Y:S02]  /*137e0*/  @P0 LOP3.LUT R3, R3, R2, RZ, 0x3c, !PT ;  /* 0x0000000203030212 */ /* 0x000fe400078e3cff */
[----:B------:R-:W-:Y:S02]  /*137f0*/  MOV R13, R0 ;  /* 0x00000000000d7202 */ /* 0x000fe40000000f00 */
[----:B------:R-:W-:-:S04]  /*13800*/  @P0 LOP3.LUT R2, R3, R2, RZ, 0x3c, !PT ;  /* 0x0000000203020212 */ /* 0x000fc800078e3cff */
[----:B------:R-:W-:Y:S01]  /*13810*/  @P0 LOP3.LUT R3, R3, R2, RZ, 0x3c, !PT ;  /* 0x0000000203030212 */ /* 0x000fe200078e3cff */
[----:B------:R-:W-:-:S07]  /*13820*/  IMAD.MOV.U32 R4, RZ, RZ, R14 ;  /* 0x000000ffff047224 */ /* 0x000fce00078e000e */
[----:B------:R-:W-:Y:S05]  /*13830*/  WARPSYNC.COLLECTIVE R15, `(.L_x_14893) ;  /* 0x000000000f087348 */ /* 0x000fea0003c00000 */
[----:B------:R0:W1:Y:S02]  /*13840*/  SHFL.IDX P6, R14, R13, R12, R11 ;  /* 0x0000000c0d0e7389 */ /* 0x00006400000c000b */
[----:B01----:R-:W-:Y:S01]  /*13850*/  ENDCOLLECTIVE ;  /* 0x000000000000791b */ /* 0x003fe20003800000 */
.L_x_14893:
[----:B------:R-:W-:Y:S01]  /*13860*/  @!PT LDS RZ, [RZ] ;  /* 0x00000000fffff984 */ /* 0x000fe20000000800 */
[----:B------:R-:W-:Y:S01]  /*13870*/  @!PT LDS RZ, [RZ] ;  /* 0x00000000fffff984 */ /* 0x000fe20000000800 */
[----:B------:R-:W-:Y:S01]  /*13880*/  @!PT LDS RZ, [RZ] ;  /* 0x00000000fffff984 */ /* 0x000fe20000000800 */
[----:B------:R0:W-:Y:S01]  /*13890*/  @P0 LDGSTS.E.BYPASS.LTC128B.128 [R6+0x1e400], desc[UR36][R2.64], !P2 ;  /* 0x1e40000002060fae */ /* 0x0001e2000d101d64 */
[----:B------:R-:W-:Y:S01]  /*138a0*/  IMAD.MOV.U32 R0, RZ, RZ, R14 ;  /* 0x000000ffff007224 */ /* 0x000fe200078e000e */
[----:B------:R-:W-:Y:S06]  /*138b0*/  BRA `(.L_x_14894) ;  /* 0xffffffb000987947 */ /* 0x000fec000383ffff */
.L_x_14815:
[----:B------:R0:W5:Y:S01]  /*138c0*/  LDL.LU R6, [R1+0x4] ;  /* 0x0000040001067983 */ /* 0x0001620000300800 */
[----:B------:R-:W-:Y:S01]  /*138d0*/  IMAD.MOV.U32 R13, RZ, RZ, R4 ;  /* 0x000000ffff0d7224 */ /* 0x000fe200078e0004 */
[----:B------:R-:W-:Y:S01]  /*138e0*/  LOP3.LUT R23, R23, 0xffffdfff, RZ, 0xc0, !PT ;  /* 0xffffdfff17177812 */ /* 0x000fe200078ec0ff */
[----:B------:R-:W-:Y:S02]  /*138f0*/  IMAD.MOV.U32 R12, RZ, RZ, RZ ;  /* 0x000000ffff0c7224 */ /* 0x000fe400078e00ff */
[----:B------:R-:W-:Y:S02]  /*13900*/  IMAD.MOV.U32 R11, RZ, RZ, 0x181f ;  /* 0x0000181fff0b7424 */ /* 0x000fe400078e00ff */
[----:B------:R-:W-:Y:S02]  /*13910*/  IMAD.MOV.U32 R15, RZ, RZ, -0x1 ;  /* 0xffffffffff0f7424 */ /* 0x000fe400078e00ff */
[----:B0-----:R-:W-:-:S07]  /*13920*/  IMAD R17, R17, 0x80, R21 ;  /* 0x0000008011117824 */ /* 0x001fce00078e0215 */
[----:B-1---5:R-:W-:Y:S05]  /*13930*/  WARPSYNC.COLLECTIVE R15, `(.L_x_14895) ;  /* 0x000000000f087348 */ /* 0x022fea0003c00000 */
[----:B------:R0:W2:Y:S02]  /*13940*/  SHFL.IDX P6, R14, R13, R12, R11 ;  /* 0x0000000c0d0e7389 */ /* 0x0000a400000c000b */
[----:B012--5:R-:W-:Y:S01]  /*13950*/  ENDCOLLECTIVE ;  /* 0x000000000000791b */ /* 0x027fe20003800000 */
.L_x_14895:
[----:B------:R-:W-:Y:S02]  /*13960*/  IMAD.MOV.U32 R13, RZ, RZ, R0 ;  /* 0x000000ffff0d7224 */ /* 0x000fe400078e0000 */
[----:B------:R-:W-:-:S07]  /*13970*/  IMAD.MOV.U32 R3, RZ, RZ, R14 ;  /* 0x000000ffff037224 */ /* 0x000fce00078e000e */
[----:B------:R-:W-:Y:S05]  /*13980*/  WARPSYNC.COLLECTIVE R15, `(.L_x_14896) ;  /* 0x000000000f087348 */ /* 0x000fea0003c00000 */
[----:B------:R0:W1:Y:S02]  /*13990*/  SHFL.IDX P6, R14, R13, R12, R11 ;  /* 0x0000000c0d0e7389 */ /* 0x00006400000c000b */
[----:B01----:R-:W-:Y:S01]  /*139a0*/  ENDCOLLECTIVE ;  /* 0x000000000000791b */ /* 0x003fe20003800000 */
.L_x_14896:
[----:B------:R-:W-:Y:S01]  /*139b0*/  MOV R13, R4 ;  /* 0x00000004000d7202 */ /* 0x000fe20000000f00 */
[----:B------:R-:W-:Y:S02]  /*139c0*/  IMAD.MOV.U32 R12, RZ, RZ, 0x1 ;  /* 0x00000001ff0c7424 */ /* 0x000fe400078e00ff */
[----:B------:R-:W-:-:S07]  /*139d0*/  IMAD.MOV.U32 R9, RZ, RZ, R14 ;  /* 0x000000ffff097224 */ /* 0x000fce00078e000e */
[----:B------:R-:W-:Y:S05]  /*139e0*/  WARPSYNC.COLLECTIVE R15, `(.L_x_14897) ;  /* 0x000000000f087348 */ /* 0x000fea0003c00000 */
[----:B------:R0:W1:Y:S02]  /*139f0*/  SHFL.IDX P6, R14, R13, R12, R11 ;  /* 0x0000000c0d0e7389 */ /* 0x00006400000c000b */
[----:B01----:R-:W-:Y:S01]  /*13a00*/  ENDCOLLECTIVE ;  /* 0x000000000000791b */ /* 0x003fe20003800000 */
.L_x_14897:
        /* <DEDUP_REMOVED lines=18> */
.L_x_14898:
        /* <DEDUP_REMOVED lines=8> */
.L_x_14899:
        /* <DEDUP_REMOVED lines=15> */
.L_x_14900:
[----:B------:R-:W-:Y:S01]  /*13ca0*/  @P2 LOP3.LUT R23, R23, 0x800, RZ, 0xfc, !PT ;  /* 0x0000080017172812 */ /* 0x000fe200078efcff */
[----:B------:R-:W-:-:S03]  /*13cb0*/  IMAD.MOV.U32 R13, RZ, RZ, R4 ;  /* 0x000000ffff0d7224 */ /* 0x000fc600078e0004 */
[----:B------:R-:W-:Y:S01]  /*13cc0*/  LOP3.LUT R23, R23, 0xfffffdff, RZ, 0xc0, !PT ;  /* 0xfffffdff17177812 */ /* 0x000fe200078ec0ff */
[----:B------:R-:W-:Y:S01]  /*13cd0*/  IMAD.MOV.U32 R12, RZ, RZ, 0x3 ;  /* 0x00000003ff0c7424 */ /* 0x000fe200078e00ff */
[----:B------:R-:W-:-:S07]  /*13ce0*/  MOV R10, R14 ;  /* 0x0000000e000a7202 */ /* 0x000fce0000000f00 */
[----:B------:R-:W-:Y:S05]  /*13cf0*/  WARPSYNC.COLLECTIVE R15, `(.L_x_14901) ;  /* 0x000000000f087348 */ /* 0x000fea0003c00000 */
[----:B------:R0:W1:Y:S02]  /*13d00*/  SHFL.IDX P6, R14, R13, R12, R11 ;  /* 0x0000000c0d0e7389 */ /* 0x00006400000c000b */
[----:B01----:R-:W-:Y:S01]  /*13d10*/  ENDCOLLECTIVE ;  /* 0x000000000000791b */ /* 0x003fe20003800000 */
.L_x_14901:
        /* <DEDUP_REMOVED lines=15> */
.L_x_14902:
        /* <DEDUP_REMOVED lines=17> */
.L_x_14903:
[----:B------:R-:W-:-:S04]  /*13f20*/  IADD3 R2, R17, 0x40, RZ ;  /* 0x0000004011027810 */ /* 0x000fc80007ffe0ff */
[----:B------:R-:W-:Y:S01]  /*13f30*/  ISETP.GE.AND P2, PT, R2, R5, PT ;  /* 0x000000050200720c */ /* 0x000fe20003f46270 */
[----:B------:R-:W-:Y:S02]  /*13f40*/  IMAD.MOV.U32 R13, RZ, RZ, R0 ;  /* 0x000000ffff0d7224 */ /* 0x000fe400078e0000 */
[----:B------:R-:W-:-:S10]  /*13f50*/  IMAD.MOV.U32 R2, RZ, RZ, R14 ;  /* 0x000000ffff027224 */ /* 0x000fd400078e000e */
[----:B------:R-:W-:-:S07]  /*13f60*/  @P2 LOP3.LUT R23, R23, 0x100, RZ, 0xfc, !PT ;  /* 0x0000010017172812 */ /* 0x000fce00078efcff */
[----:B------:R-:W-:Y:S05]  /*13f70*/  WARPSYNC.COLLECTIVE R15, `(.L_x_14904) ;  /* 0x000000000f087348 */ /* 0x000fea0003c00000 */
[----:B------:R0:W1:Y:S02]  /*13f80*/  SHFL.IDX P6, R14, R13, R12, R11 ;  /* 0x0000000c0d0e7389 */ /* 0x00006400000c000b */
[----:B01----:R-:W-:Y:S01]  /*13f90*/  ENDCOLLECTIVE ;  /* 0x000000000000791b */ /* 0x003fe20003800000 */
.L_x_14904:
[----:B------:R-:W-:Y:S01]  /*13fa0*/  LOP3.LUT R23, R23, 0xffffff7f, RZ, 0xc0, !PT ;  /* 0xffffff7f17177812 */ /* 0x000fe200078ec0ff */
[----:B------:R-:W-:Y:S02]  /*13fb0*/  IMAD.MOV.U32 R13, RZ, RZ, R4 ;  /* 0x000000ffff0d7224 */ /* 0x000fe400078e0004 */
[----:B------:R-:W-:Y:S02]  /*13fc0*/  IMAD.MOV.U32 R12, RZ, RZ, 0x5 ;  /* 0x00000005ff0c7424 */ /* 0x000fe400078e00ff */
[----:B------:R-:W-:-:S05]  /*13fd0*/  IMAD.MOV.U32 R11, RZ, RZ, R14 ;  /* 0x000000ffff0b7224 */ /* 0x000fca00078e000e */
[----:B------:R-:W-:-:S05]  /*13fe0*/  @!P2 LEA R14, P1, R20, R11, 0x1 ;  /* 0x0000000b140ea211 */ /* 0x000fca00078208ff */
[----:B------:R-:W-:Y:S02]  /*13ff0*/  @!P2 IMAD.X R11, RZ, RZ, R2, P1 ;  /* 0x000000ffff0ba224 */ /* 0x000fe400008e0602 */
[----:B------:R-:W-:Y:S02]  /*14000*/  @!P2 IMAD.MOV.U32 R2, RZ, RZ, R14 ;  /* 0x000000ffff02a224 */ /* 0x000fe400078e000e */
[----:B------:R-:W-:Y:S01]  /*14010*/  @!P2 IMAD.MOV.U32 R3, RZ, RZ, R11 ;  /* 0x000000ffff03a224 */ /* 0x000fe200078e000b */
[----:B------:R-:W-:-:S04]  /*14020*/  MOV R11, 0x181f ;  /* 0x0000181f000b7802 */ /* 0x000fc80000000f00 */
[----:B------:R-:W-:Y:S01]  /*14030*/  @!PT LDS RZ, [RZ] ;  /* 0x00000000fffff984 */ /* 0x000fe20000000800 */
[----:B------:R-:W-:Y:S01]  /*14040*/  @!PT LDS RZ, [RZ] ;  /* 0x00000000fffff984 */ /* 0x000fe20000000800 */
[----:B------:R-:W-:Y:S01]  /*14050*/  @!PT LDS RZ, [RZ] ;  /* 0x00000000fffff984 */ /* 0x000fe20000000800 */
[----:B------:R0:W-:Y:S03]  /*14060*/  @!P2 LDGSTS.E.BYPASS.LTC128B.128 [R26+0x1a400], desc[UR36][R2.64], !P0 ;  /* 0x1a400000021aafae */ /* 0x0001e6000c101d64 */
[----:B0-----:R-:W-:Y:S05]  /*14070*/  WARPSYNC.COLLECTIVE R15, `(.L_x_14905) ;  /* 0x000000000f087348 */ /* 0x001fea0003c00000 */
[----:B------:R1:W2:Y:S02]  /*14080*/  SHFL.IDX P6, R14, R13, R12, R11 ;  /* 0x0000000c0d0e7389 */ /* 0x0002a400000c000b */
[----:B012---:R-:W-:Y:S01]  /*14090*/  ENDCOLLECTIVE ;  /* 0x000000000000791b */ /* 0x007fe20003800000 */
.L_x_14905:
[----:B------:R-:W-:-:S05]  /*140a0*/  VIADD R2, R17, 0x50 ;  /* 0x0000005011027836 */ /* 0x000fca0000000000 */
[----:B------:R-:W-:Y:S01]  /*140b0*/  ISETP.GE.AND P2, PT, R2, R5, PT ;  /* 0x000000050200720c */ /* 0x000fe20003f46270 */
[----:B------:R-:W-:Y:S02]  /*140c0*/  IMAD.MOV.U32 R13, RZ, RZ, R0 ;  /* 0x000000ffff0d7224 */ /* 0x000fe400078e0000 */
[----:B------:R-:W-:-:S10]  /*140d0*/  IMAD.MOV.U32 R7, RZ, RZ, R14 ;  /* 0x000000ffff077224 */ /* 0x000fd400078e000e */
[----:B------:R-:W-:Y:S05]  /*140e0*/  WARPSYNC.COLLECTIVE R15, `(.L_x_14906) ;  /* 0x000000000f087348 */ /* 0x000fea0003c00000 */
[----:B------:R0:W1:Y:S02]  /*140f0*/  SHFL.IDX P6, R14, R13, R12, R11 ;  /* 0x0000000c0d0e7389 */ /* 0x00006400000c000b */
[----:B01----:R-:W-:Y:S01]  /*14100*/  ENDCOLLECTIVE ;  /* 0x000000000000791b */ /* 0x003fe20003800000 */
.L_x_14906:
        /* <DEDUP_REMOVED lines=8> */
.L_x_14907:
        /* <DEDUP_REMOVED lines=10> */
[----:B------:R-:W-:Y:S01]  /*14230*/  ISETP.GE.AND P2, PT, R8, R5, PT ;  /* 0x000000050800720c */ /* 0x000fe20003f46270 */
[----:B0-----:R-:W-:-:S12]  /*14240*/  IMAD.MOV.U32 R2, RZ, RZ, R14 ;  /* 0x000000ffff027224 */ /* 0x001fd800078e000e */
[----:B------:R-:W-:Y:S05]  /*14250*/  WARPSYNC.COLLECTIVE R15, `(.L_x_14908) ;  /* 0x000000000f087348 */ /* 0x000fea0003c00000 */
[----:B------:R0:W1:Y:S02]  /*14260*/  SHFL.IDX P6, R14, R13, R12, R11 ;  /* 0x0000000c0d0e7389 */ /* 0x00006400000c000b */
[----:B01----:R-:W-:Y:S01]  /*14270*/  ENDCOLLECTIVE ;  /* 0x000000000000791b */ /* 0x003fe20003800000 */
.L_x_14908:
[----:B------:R-:W-:Y:S01]  /*14280*/  @P2 LOP3.LUT R23, R23, 0x40, RZ, 0xfc, !PT ;  /* 0x0000004017172812 */ /* 0x000fe200078efcff */
[----:B------:R-:W-:Y:S02]  /*14290*/  IMAD.MOV.U32 R13, RZ, RZ, R4 ;  /* 0x000000ffff0d7224 */ /* 0x000fe400078e0004 */
[----:B------:R-:W-:Y:S02]  /*142a0*/  IMAD.MOV.U32 R12, RZ, RZ, 0x7 ;  /* 0x00000007ff0c7424 */ /* 0x000fe400078e00ff */
[----:B------:R-:W-:-:S07]  /*142b0*/  IMAD.MOV.U32 R6, RZ, RZ, R14 ;  /* 0x000000ffff067224 */ /* 0x000fce00078e000e */
[----:B------:R-:W-:Y:S05]  /*142c0*/  WARPSYNC.COLLECTIVE R15, `(.L_x_14909) ;  /* 0x000000000f087348 */ /* 0x000fea0003c00000 */
[----:B------:R0:W1:Y:S02]  /*142d0*/  SHFL.IDX P6, R14, R13, R12, R11 ;  /* 0x0000000c0d0e7389 */ /* 0x00006400000c000b */
[----:B01----:R-:W-:Y:S01]  /*142e0*/  ENDCOLLECTIVE ;  /* 0x000000000000791b */ /* 0x003fe20003800000 */
.L_x_14909:
[----:B------:R-:W-:-:S04]  /*142f0*/  @!P2 LEA R6, P1, R20, R6, 0x1 ;  /* 0x000000061406a211 */ /* 0x000fc800078208ff */
[----:B------:R-:W-:Y:S01]  /*14300*/  @!P2 IADD3.X R9, RZ, R2, RZ, P1, !PT ;  /* 0x00000002ff09a210 */ /* 0x000fe20000ffe4ff */
[----:B------:R-:W-:-:S04]  /*14310*/  @!P2 IMAD.MOV.U32 R2, RZ, RZ, R6 ;  /* 0x000000ffff02a224 */ /* 0x000fc800078e0006 */
        /* <DEDUP_REMOVED lines=10> */
.L_x_14910:
[----:B------:R-:W-:Y:S01]  /*143c0*/  IMAD.MOV.U32 R0, RZ, RZ, R14 ;  /* 0x000000ffff007224 */ /* 0x000fe200078e000e */
[----:B------:R-:W-:Y:S06]  /*143d0*/  BRA `(.L_x_14911) ;  /* 0xffffffb000cc7947 */ /* 0x000fec000383ffff */
.L_x_14819:
        /* <DEDUP_REMOVED lines=8> */
.L_x_14913:
[----:B------:R-:W-:Y:S05]  /*14460*/  BSYNC B0 ;  /* 0x0000000000007941 */ /* 0x000fea0003800000 */
.L_x_14912:
[----:B------:R-:W-:Y:S01]  /*14470*/  MOV R13, R0 ;  /* 0x00000000000d7202 */ /* 0x000fe20000000f00 */
[----:B------:R-:W-:Y:S01]  /*14480*/  IMAD.MOV.U32 R12, RZ, RZ, RZ ;  /* 0x000000ffff0c7224 */ /* 0x000fe200078e00ff */
[----:B------:R-:W-:Y:S01]  /*14490*/  LOP3.LUT P5, RZ, R23, 0x2000, RZ, 0xc0, !PT ;  /* 0x0000200017ff7812 */ /* 0x000fe200078ac0ff */
[----:B------:R-:W-:Y:S02]  /*144a0*/  IMAD.MOV.U32 R11, RZ, RZ, 0x181f ;  /* 0x0000181fff0b7424 */ /* 0x000fe400078e00ff */
[----:B------:R-:W-:Y:S02]  /*144b0*/  IMAD.MOV.U32 R15, RZ, RZ, -0x1 ;  /* 0xffffffffff0f7424 */ /* 0x000fe400078e00ff */
[----:B------:R-:W-:-:S08]  /*144c0*/  IMAD.MOV.U32 R2, RZ, RZ, R14 ;  /* 0x000000ffff027224 */ /* 0x000fd000078e000e */
[----:B------:R-:W-:Y:S05]  /*144d0*/  WARPSYNC.COLLECTIVE R15, `(.L_x_14914) ;  /* 0x000000000f087348 */ /* 0x000fea0003c00000 */
[----:B------:R0:W1:Y:S02]  /*144e0*/  SHFL.IDX P6, R14, R13, R12, R11 ;  /* 0x0000000c0d0e7389 */ /* 0x00006400000c000b */
[----:B01----:R-:W-:Y:S01]  /*144f0*/  ENDCOLLECTIVE ;  /* 0x000000000000791b */ /* 0x003fe20003800000 */
.L_x_14914:
[----:B------:R-:W-:Y:S02]  /*14500*/  IMAD.MOV.U32 R13, RZ, RZ, R4 ;  /* 0x000000ffff0d7224 */ /* 0x000fe400078e0004 */
[----:B------:R-:W-:Y:S01]  /*14510*/  IMAD.MOV.U32 R12, RZ, RZ, 0x1 ;  /* 0x00000001ff0c7424 */ /* 0x000fe200078e00ff */
[----:B------:R-:W-:-:S13]  /*14520*/  @!P5 LEA R5, P0, R8, R14, 0x1 ;  /* 0x0000000e0805d211 */ /* 0x000fda00078008ff */
[----:B------:R-:W-:Y:S05]  /*14530*/  WARPSYNC.COLLECTIVE R15, `(.L_x_14915) ;  /* 0x000000000f087348 */ /* 0x000fea0003c00000 */
[----:B------:R0:W1:Y:S02]  /*14540*/  SHFL.IDX P6, R14, R13, R12, R11 ;  /* 0x0000000c0d0e7389 */ /* 0x00006400000c000b */
[----:B01----:R-:W-:Y:S01]  /*14550*/  ENDCOLLECTIVE ;  /* 0x000000000000791b */ /* 0x003fe20003800000 */
.L_x_14915:
[----:B------:R-:W-:Y:S02]  /*14560*/  @!P5 IMAD.X R3, RZ, RZ, R2, P0 ;  /* 0x000000ffff03d224 */ /* 0x000fe400000e0602 */
        /* <DEDUP_REMOVED lines=14> */
.L_x_14916:
[----:B------:R-:W-:Y:S01]  /*14650*/  MOV R13, R4 ;  /* 0x00000004000d7202 */ /* 0x000fe20000000f00 */
        /* <DEDUP_REMOVED lines=16> */
.L_x_14917:
[----:B------:R-:W-:Y:S02]  /*14760*/  IMAD.MOV.U32 R13, RZ, RZ, R0 ;  /* 0x000000ffff0d7224 */ /* 0x000fe400078e0000 */
[----:B------:R-:W-:-:S07]  /*14770*/  IMAD.MOV.U32 R5, RZ, RZ, R14 ;  /* 0x000000ffff057224 */ /* 0x000fce00078e000e */
[----:B------:R-:W-:Y:S05]  /*14780*/  WARPSYNC.COLLECTIVE R15, `(.L_x_14918) ;  /* 0x000000000f087348 */ /* 0x000fea0003c00000 */
[----:B------:R0:W1:Y:S02]  /*14790*/  SHFL.IDX P6, R14, R13, R12, R11 ;  /* 0x0000000c0d0e7389 */ /* 0x00006400000c000b */
[----:B01----:R-:W-:Y:S01]  /*147a0*/  ENDCOLLECTIVE ;  /* 0x000000000000791b */ /* 0x003fe20003800000 */
.L_x_14918:
[----:B------:R-:W-:Y:S02]  /*147b0*/  IMAD.MOV.U32 R13, RZ, RZ, R4 ;  /* 0x000000ffff0d7224 */ /* 0x000fe400078e0004 */
[----:B------:R-:W-:Y:S01]  /*147c0*/  IMAD.MOV.U32 R12, RZ, RZ, 0x3 ;  /* 0x00000003ff0c7424 */ /* 0x000fe200078e00ff */
[----:B------:R-:W-:-:S13]  /*147d0*/  @!P5 LEA R6, P0, R8, R14, 0x1 ;  /* 0x0000000e0806d211 */ /* 0x000fda00078008ff */
[----:B------:R-:W-:Y:S05]  /*147e0*/  WARPSYNC.COLLECTIVE R15, `(.L_x_14919) ;  /* 0x000000000f087348 */ /* 0x000fea0003c00000 */
[----:B------:R0:W1:Y:S02]  /*147f0*/  SHFL.IDX P6, R14, R13, R12, R11 ;  /* 0x0000000c0d0e7389 */ /* 0x00006400000c000b */
[----:B01----:R-:W-:Y:S01]  /*14800*/  ENDCOLLECTIVE ;  /* 0x000000000000791b */ /* 0x003fe20003800000 */
.L_x_14919:
[----:B------:R-:W-:Y:S02]  /*14810*/  @!P5 IMAD.X R7, RZ, RZ, R5, P0 ;  /* 0x000000ffff07d224 */ /* 0x000fe400000e0605 */
[----:B------:R-:W-:Y:S02]  /*14820*/  @!P5 IMAD.MOV.U32 R2, RZ, RZ, R6 ;  /* 0x000000ffff02d224 */ /* 0x000fe400078e0006 */
        /* <DEDUP_REMOVED lines=14> */
.L_x_14920:
[----:B------:R-:W-:Y:S02]  /*14910*/  IMAD.MOV.U32 R13, RZ, RZ, R4 ;  /* 0x000000ffff0d7224 */ /* 0x000fe400078e0004 */
[----:B------:R-:W-:Y:S01]  /*14920*/  IMAD.MOV.U32 R12, RZ, RZ, 0x4 ;  /* 0x00000004ff0c7424 */ /* 0x000fe200078e00ff */
[----:B------:R-:W-:-:S13]  /*14930*/  LOP3.LUT P6, RZ, R23, 0x200, RZ, 0xc0, !PT ;  /* 0x0000020017ff7812 */ /* 0x000fda00078cc0ff */
[----:B------:R-:W-:-:S05]  /*14940*/  @!P6 LEA R6, P0, R8, R14, 0x1 ;  /* 0x0000000e0806e211 */ /* 0x000fca00078008ff */
[----:B------:R-:W-:Y:S02]  /*14950*/  @!P6 IMAD.X R7, RZ, RZ, R5, P0 ;  /* 0x000000ffff07e224 */ /* 0x000fe400000e0605 */
[----:B------:R-:W-:-:S03]  /*14960*/  @!P6 IMAD.MOV.U32 R2, RZ, RZ, R6 ;  /* 0x000000ffff02e224 */ /* 0x000fc600078e0006 */
[----:B------:R-:W-:-:S05]  /*14970*/  @!P6 MOV R3, R7 ;  /* 0x000000070003e202 */ /* 0x000fca0000000f00 */
        /* <DEDUP_REMOVED lines=10> */
.L_x_14921:
[----:B------:R-:W-:Y:S02]  /*14a20*/  IMAD.MOV.U32 R13, RZ, RZ, R0 ;  /* 0x000000ffff0d7224 */ /* 0x000fe400078e0000 */
[----:B------:R-:W-:-:S07]  /*14a30*/  IMAD.MOV.U32 R5, RZ, RZ, R14 ;  /* 0x000000ffff057224 */ /* 0x000fce00078e000e */
[----:B------:R-:W-:Y:S05]  /*14a40*/  WARPSYNC.COLLECTIVE R15, `(.L_x_14922) ;  /* 0x000000000f087348 */ /* 0x000fea0003c00000 */
[----:B------:R0:W1:Y:S02]  /*14a50*/  SHFL.IDX P6, R14, R13, R12, R11 ;  /* 0x0000000c0d0e7389 */ /* 0x00006400000c000b */
[----:B01----:R-:W-:Y:S01]  /*14a60*/  ENDCOLLECTIVE ;  /* 0x000000000000791b */ /* 0x003fe20003800000 */
.L_x_14922:
[----:B------:R-:W-:Y:S02]  /*14a70*/  IMAD.MOV.U32 R13, RZ, RZ, R4 ;  /* 0x000000ffff0d7224 */ /* 0x000fe400078e0004 */
[----:B------:R-:W-:Y:S01]  /*14a80*/  IMAD.MOV.U32 R12, RZ, RZ, 0x5 ;  /* 0x00000005ff0c7424 */ /* 0x000fe200078e00ff */
[----:B------:R-:W-:-:S13]  /*14a90*/  @!P5 LEA R6, P0, R8, R14, 0x1 ;  /* 0x0000000e0806d211 */ /* 0x000fda00078008ff */
[----:B------:R-:W-:Y:S05]  /*14aa0*/  WARPSYNC.COLLECTIVE R15, `(.L_x_14923) ;  /* 0x000000000f087348 */ /* 0x000fea0003c00000 */
[----:B------:R0:W1:Y:S02]  /*14ab0*/  SHFL.IDX P6, R14, R13, R12, R11 ;  /* 0x0000000c0d0e7389 */ /* 0x00006400000c000b */
[----:B01----:R-:W-:Y:S01]  /*14ac0*/  ENDCOLLECTIVE ;  /* 0x000000000000791b */ /* 0x003fe20003800000 */
.L_x_14923:
        /* <DEDUP_REMOVED lines=16> */
.L_x_14924:
[----:B------:R-:W-:Y:S02]  /*14bd0*/  IMAD.MOV.U32 R13, RZ, RZ, R4 ;  /* 0x000000ffff0d7224 */ /* 0x000fe400078e0004 */
[----:B------:R-:W-:Y:S01]  /*14be0*/  IMAD.MOV.U32 R12, RZ, RZ, 0x6 ;  /* 0x00000006ff0c7424 */ /* 0x000fe200078e00ff */
[----:B------:R-:W-:-:S13]  /*14bf0*/  LOP3.LUT P6, RZ, R23, 0x80, RZ, 0xc0, !PT ;  /* 0x0000008017ff7812 */ /* 0x000fda00078cc0ff */
[----:B------:R-:W-:-:S04]  /*14c00*/  @!P6 LEA R6, P0, R8, R14, 0x1 ;  /* 0x0000000e0806e211 */ /* 0x000fc800078008ff */
[----:B------:R-:W-:Y:S01]  /*14c10*/  @!P6 MOV R2, R6 ;  /* 0x000000060002e202 */ /* 0x000fe20000000f00 */
[----:B------:R-:W-:-:S04]  /*14c20*/  @!P6 IMAD.X R7, RZ, RZ, R5, P0 ;  /* 0x000000ffff07e224 */ /* 0x000fc800000e0605 */
        /* <DEDUP_REMOVED lines=11> */
.L_x_14925:
[----:B------:R-:W-:Y:S02]  /*14ce0*/  IMAD.MOV.U32 R13, RZ, RZ, R0 ;  /* 0x000000ffff0d7224 */ /* 0x000fe400078e0000 */
[----:B------:R-:W-:-:S07]  /*14cf0*/  IMAD.MOV.U32 R5, RZ, RZ, R14 ;  /* 0x000000ffff057224 */ /* 0x000fce00078e000e */
[----:B------:R-:W-:Y:S05]  /*14d00*/  WARPSYNC.COLLECTIVE R15, `(.L_x_14926) ;  /* 0x000000000f087348 */ /* 0x000fea0003c00000 */
[----:B------:R0:W1:Y:S02]  /*14d10*/  SHFL.IDX P6, R14, R13, R12, R11 ;  /* 0x0000000c0d0e7389 */ /* 0x00006400000c000b */
[----:B01----:R-:W-:Y:S01]  /*14d20*/  ENDCOLLECTIVE ;  /* 0x000000000000791b */ /* 0x003fe20003800000 */
.L_x_14926:
[----:B------:R-:W-:Y:S02]  /*14d30*/  IMAD.MOV.U32 R13, RZ, RZ, R4 ;  /* 0x000000ffff0d7224 */ /* 0x000fe400078e0004 */
[----:B------:R-:W-:Y:S01]  /*14d40*/  IMAD.MOV.U32 R12, RZ, RZ, 0x7 ;  /* 0x00000007ff0c7424 */ /* 0x000fe200078e00ff */
[----:B------:R-:W-:-:S13]  /*14d50*/  @!P5 LEA R6, P0, R8, R14, 0x1 ;  /* 0x0000000e0806d211 */ /* 0x000fda00078008ff */
[----:B------:R-:W-:Y:S05]  /*14d60*/  WARPSYNC.COLLECTIVE R15, `(.L_x_14927) ;  /* 0x000000000f087348 */ /* 0x000fea0003c00000 */
[----:B------:R0:W1:Y:S02]  /*14d70*/  SHFL.IDX P6, R14, R13, R12, R11 ;  /* 0x0000000c0d0e7389 */ /* 0x00006400000c000b */
[----:B01----:R-:W-:Y:S01]  /*14d80*/  ENDCOLLECTIVE ;  /* 0x000000000000791b */ /* 0x003fe20003800000 */
.L_x_14927:
        /* <DEDUP_REMOVED lines=15> */
.L_x_14928:
[----:B------:R-:W-:Y:S05]  /*14e80*/  BRA `(.L_x_14929) ;  /* 0xffffffb400087947 */ /* 0x000fea000383ffff */
.L_x_14824:
[----:B0-----:R0:W2:Y:S02]  /*14e90*/  SYNCS.PHASECHK.TRANS64.TRYWAIT P0, [R22+URZ+0x32420], R3 ;  /* 0x03242003160075a7 */ /* 0x0010a4000800017f */
[----:B--2---:R-:W-:Y:S05]  /*14ea0*/  @!P0 NANOSLEEP.SYNCS 0x989680 ;  /* 0x009896800000895d */ /* 0x004fea0003900000 */
[----:B------:R-:W2:Y:S02]  /*14eb0*/  @!P0 SYNCS.PHASECHK.TRANS64 P0, [R22+URZ+0x32420], R3 ;  /* 0x03242003160085a7 */ /* 0x000ea4000800007f */
[----:B--2---:R-:W-:Y:S05]  /*14ec0*/  @!P0 BRA `(.L_x_14824) ;  /* 0xfffffffc00f08947 */ /* 0x004fea000383ffff */
[----:B------:R-:W-:Y:S05]  /*14ed0*/  BRA `(.L_x_14930) ;  /* 0xffffffb400787947 */ /* 0x000fea000383ffff */
.L_x_14827:
[----:B--2---:R2:W3:Y:S02]  /*14ee0*/  SYNCS.PHASECHK.TRANS64.TRYWAIT P0, [R25+URZ+0x32460], R0 ;  /* 0x03246000190075a7 */ /* 0x0044e4000800017f */
[----:B---3--:R-:W-:Y:S05]  /*14ef0*/  @!P0 NANOSLEEP.SYNCS 0x989680 ;  /* 0x009896800000895d */ /* 0x008fea0003900000 */
[----:B------:R-:W3:Y:S02]  /*14f00*/  @!P0 SYNCS.PHASECHK.TRANS64 P0, [R25+URZ+0x32460], R0 ;  /* 0x03246000190085a7 */ /* 0x000ee4000800007f */
[----:B---3--:R-:W-:Y:S05]  /*14f10*/  @!P0 BRA `(.L_x_14827) ;  /* 0xfffffffc00f08947 */ /* 0x008fea000383ffff */
[----:B------:R-:W-:Y:S05]  /*14f20*/  BRA `(.L_x_14931) ;  /* 0xffffffb400847947 */ /* 0x000fea000383ffff */
.L_x_14828:
[----:B------:R-:W-:Y:S01]  /*14f30*/  BSSY B0, `(.L_x_14932) ;  /* 0x0000008000007945 */ /* 0x000fe20003800000 */
[----:B------:R-:W-:Y:S01]  /*14f40*/  MOV R13, R6 ;  /* 0x00000006000d7202 */ /* 0x000fe20000000f00 */
[----:B------:R-:W-:Y:S02]  /*14f50*/  IMAD.MOV.U32 R12, RZ, RZ, RZ ;  /* 0x000000ffff0c7224 */ /* 0x000fe400078e00ff */
[----:B------:R-:W-:Y:S02]  /*14f60*/  IMAD.MOV.U32 R11, RZ, RZ, 0x181f ;  /* 0x0000181fff0b7424 */ /* 0x000fe400078e00ff */
[----:B------:R-:W-:-:S07]  /*14f70*/  IMAD.MOV.U32 R15, RZ, RZ, -0x1 ;  /* 0xffffffffff0f7424 */ /* 0x000fce00078e00ff */
[----:B-1----:R-:W-:Y:S05]  /*14f80*/  WARPSYNC.COLLECTIVE R15, `(.L_x_14933) ;  /* 0x000000000f087348 */ /* 0x002fea0003c00000 */
[----:B------:R0:W2:Y:S02]  /*14f90*/  SHFL.IDX P6, R14, R13, R12, R11 ;  /* 0x0000000c0d0e7389 */ /* 0x0000a400000c000b */
[----:B012---:R-:W-:Y:S01]  /*14fa0*/  ENDCOLLECTIVE ;  /* 0x000000000000791b */ /* 0x007fe20003800000 */
.L_x_14933:
[----:B------:R-:W-:Y:S05]  /*14fb0*/  BSYNC B0 ;  /* 0x0000000000007941 */ /* 0x000fea0003800000 */
.L_x_14932:
        /* <DEDUP_REMOVED lines=13> */
.L_x_14934:
[----:B------:R-:W-:Y:S01]  /*15090*/  MOV R13, R6 ;  /* 0x00000006000d7202 */ /* 0x000fe20000000f00 */
        /* <DEDUP_REMOVED lines=8> */
.L_x_14935:
        /* <DEDUP_REMOVED lines=17> */
.L_x_14936:
[----:B------:R-:W-:Y:S02]  /*15230*/  IMAD.MOV.U32 R13, RZ, RZ, R6 ;  /* 0x000000ffff0d7224 */ /* 0x000fe400078e0006 */
[----:B------:R-:W-:Y:S01]  /*15240*/  IMAD.MOV.U32 R12, RZ, RZ, 0x2 ;  /* 0x00000002ff0c7424 */ /* 0x000fe200078e00ff */
[----:B------:R-:W-:-:S13]  /*15250*/  IADD3 R2, P3, R14, R0, RZ ;  /* 0x000000000e027210 */ /* 0x000fda0007f7e0ff */
[----:B------:R-:W-:Y:S05]  /*15260*/  WARPSYNC.COLLECTIVE R15, `(.L_x_14937) ;  /* 0x000000000f087348 */ /* 0x000fea0003c00000 */
[----:B------:R0:W1:Y:S02]  /*15270*/  SHFL.IDX P6, R14, R13, R12, R11 ;  /* 0x0000000c0d0e7389 */ /* 0x00006400000c000b */
[----:B01----:R-:W-:Y:S01]  /*15280*/  ENDCOLLECTIVE ;  /* 0x000000000000791b */ /* 0x003fe20003800000 */
.L_x_14937:
        /* <DEDUP_REMOVED lines=17> */
.L_x_14938:
[----:B------:R-:W-:Y:S02]  /*153a0*/  IMAD.MOV.U32 R13, RZ, RZ, R6 ;  /* 0x000000ffff0d7224 */ /* 0x000fe400078e0006 */
[----:B------:R-:W-:Y:S01]  /*153b0*/  IMAD.MOV.U32 R12, RZ, RZ, 0x3 ;  /* 0x00000003ff0c7424 */ /* 0x000fe200078e00ff */
[----:B------:R-:W-:-:S13]  /*153c0*/  IADD3 R2, P3, R14, R0, RZ ;  /* 0x000000000e027210 */ /* 0x000fda0007f7e0ff */
[----:B------:R-:W-:Y:S05]  /*153d0*/  WARPSYNC.COLLECTIVE R15, `(.L_x_14939) ;  /* 0x000000000f087348 */ /* 0x000fea0003c00000 */
[----:B------:R0:W1:Y:S02]  /*153e0*/  SHFL.IDX P6, R14, R13, R12, R11 ;  /* 0x0000000c0d0e7389 */ /* 0x00006400000c000b */
[----:B01----:R-:W-:Y:S01]  /*153f0*/  ENDCOLLECTIVE ;  /* 0x000000000000791b */ /* 0x003fe20003800000 */
.L_x_14939:
        /* <DEDUP_REMOVED lines=17> */
.L_x_14940:
[----:B------:R-:W-:Y:S02]  /*15510*/  IMAD.MOV.U32 R13, RZ, RZ, R6 ;  /* 0x000000ffff0d7224 */ /* 0x000fe400078e0006 */
[----:B------:R-:W-:Y:S01]  /*15520*/  IMAD.MOV.U32 R12, RZ, RZ, 0x4 ;  /* 0x00000004ff0c7424 */ /* 0x000fe200078e00ff */
[----:B------:R-:W-:-:S13]  /*15530*/  IADD3 R2, P3, R14, R0, RZ ;  /* 0x000000000e027210 */ /* 0x000fda0007f7e0ff */
[----:B------:R-:W-:Y:S05]  /*15540*/  WARPSYNC.COLLECTIVE R15, `(.L_x_14941) ;  /* 0x000000000f087348 */ /* 0x000fea0003c00000 */
[----:B------:R0:W1:Y:S02]  /*15550*/  SHFL.IDX P6, R14, R13, R12, R11 ;  /* 0x0000000c0d0e7389 */ /* 0x00006400000c000b */
[----:B01----:R-:W-:Y:S01]  /*15560*/  ENDCOLLECTIVE ;  /* 0x000000000000791b */ /* 0x003fe20003800000 */
.L_x_14941:
        /* <DEDUP_REMOVED lines=17> */
.L_x_14942:
[----:B------:R-:W-:Y:S02]  /*15680*/  IMAD.MOV.U32 R13, RZ, RZ, R6 ;  /* 0x000000ffff0d7224 */ /* 0x000fe400078e0006 */
[----:B------:R-:W-:Y:S01]  /*15690*/  IMAD.MOV.U32 R12, RZ, RZ, 0x5 ;  /* 0x00000005ff0c7424 */ /* 0x000fe200078e00ff */
[----:B------:R-:W-:-:S13]  /*156a0*/  IADD3 R2, P3, R14, R0, RZ ;  /* 0x000000000e027210 */ /* 0x000fda0007f7e0ff */
[----:B------:R-:W-:Y:S05]  /*156b0*/  WARPSYNC.COLLECTIVE R15, `(.L_x_14943) ;  /* 0x000000000f087348 */ /* 0x000fea0003c00000 */
[----:B------:R0:W1:Y:S02]  /*156c0*/  SHFL.IDX P6, R14, R13, R12, R11 ;  /* 0x0000000c0d0e7389 */ /* 0x00006400000c000b */
[----:B01----:R-:W-:Y:S01]  /*156d0*/  ENDCOLLECTIVE ;  /* 0x000000000000791b */ /* 0x003fe20003800000 */
.L_x_14943:
        /* <DEDUP_REMOVED lines=12> */
.L_x_14944:
        /* <DEDUP_REMOVED lines=9> */
.L_x_14835:
[----:B0-----:R0:W2:Y:S02]  /*15830*/  SYNCS.PHASECHK.TRANS64.TRYWAIT P0, [R10+URZ+0x32440], R20 ;  /* 0x032440140a0075a7 */ /* 0x0010a4000800017f */
[----:B--2---:R-:W-:Y:S05]  /*15840*/  @!P0 NANOSLEEP.SYNCS 0x989680 ;  /* 0x009896800000895d */ /* 0x004fea0003900000 */
[----:B------:R-:W2:Y:S02]  /*15850*/  @!P0 SYNCS.PHASECHK.TRANS64 P0, [R10+URZ+0x32440], R20 ;  /* 0x032440140a0085a7 */ /* 0x000ea4000800007f */
[----:B--2---:R-:W-:Y:S05]  /*15860*/  @!P0 BRA `(.L_x_14835) ;  /* 0xfffffffc00f08947 */ /* 0x004fea000383ffff */
[----:B------:R-:W-:Y:S05]  /*15870*/  BRA `(.L_x_14946) ;  /* 0xffffffb8000c7947 */ /* 0x000fea000383ffff */
.L_x_14836:
[----:B------:R-:W-:Y:S01]  /*15880*/  BSSY B1, `(.L_x_14947) ;  /* 0x0000008000017945 */ /* 0x000fe20003800000 */
[----:B------:R-:W-:Y:S01]  /*15890*/  IMAD.MOV.U32 R13, RZ, RZ, R8 ;  /* 0x000000ffff0d7224 */ /* 0x000fe200078e0008 */
[----:B------:R-:W-:Y:S01]  /*158a0*/  MOV R11, 0x181f ;  /* 0x0000181f000b7802 */ /* 0x000fe20000000f00 */
[----:B------:R-:W-:Y:S02]  /*158b0*/  IMAD.MOV.U32 R12, RZ, RZ, RZ ;  /* 0x000000ffff0c7224 */ /* 0x000fe400078e00ff */
[----:B------:R-:W-:-:S07]  /*158c0*/  IMAD.MOV.U32 R15, RZ, RZ, -0x1 ;  /* 0xffffffffff0f7424 */ /* 0x000fce00078e00ff */
[----:B01----:R-:W-:Y:S05]  /*158d0*/  WARPSYNC.COLLECTIVE R15, `(.L_x_14948) ;  /* 0x000000000f087348 */ /* 0x003fea0003c00000 */
[----:B------:R2:W3:Y:S02]  /*158e0*/  SHFL.IDX P6, R14, R13, R12, R11 ;  /* 0x0000000c0d0e7389 */ /* 0x0004e400000c000b */
[----:B0123--:R-:W-:Y:S01]  /*158f0*/  ENDCOLLECTIVE ;  /* 0x000000000000791b */ /* 0x00ffe20003800000 */
.L_x_14948:
[----:B------:R-:W-:Y:S05]  /*15900*/  BSYNC B1 ;  /* 0x0000000000017941 */ /* 0x000fea0003800000 */
.L_x_14947:
        /* <DEDUP_REMOVED lines=9> */
.L_x_14949:
[----:B------:R-:W-:Y:S02]  /*159a0*/  IMAD.MOV.U32 R13, RZ, RZ, R8 ;  /* 0x000000ffff0d7224 */ /* 0x000fe400078e0008 */
[----:B------:R-:W-:Y:S02]  /*159b0*/  IMAD.MOV.U32 R12, RZ, RZ, 0x1 ;  /* 0x00000001ff0c7424 */ /* 0x000fe400078e00ff */
[----:B------:R-:W-:-:S07]  /*159c0*/  IMAD.MOV.U32 R2, RZ, RZ, R14 ;  /* 0x000000ffff027224 */ /* 0x000fce00078e000e */
[----:B------:R-:W-:Y:S05]  /*159d0*/  WARPSYNC.COLLECTIVE R15, `(.L_x_14950) ;  /* 0x000000000f087348 */ /* 0x000fea0003c00000 */
[----:B------:R0:W1:Y:S02]  /*159e0*/  SHFL.IDX P6, R14, R13, R12, R11 ;  /* 0x0000000c0d0e7389 */ /* 0x00006400000c000b */
[----:B01----:R-:W-:Y:S01]  /*159f0*/  ENDCOLLECTIVE ;  /* 0x000000000000791b */ /* 0x003fe20003800000 */
.L_x_14950:
        /* <DEDUP_REMOVED lines=11> */
.L_x_14951:
[----:B------:R-:W-:Y:S02]  /*15ab0*/  IMAD.MOV.U32 R13, RZ, RZ, R8 ;  /* 0x000000ffff0d7224 */ /* 0x000fe400078e0008 */
[----:B------:R-:W-:Y:S02]  /*15ac0*/  IMAD.MOV.U32 R12, RZ, RZ, 0x2 ;  /* 0x00000002ff0c7424 */ /* 0x000fe400078e00ff */
[----:B------:R-:W-:-:S07]  /*15ad0*/  IMAD.MOV.U32 R2, RZ, RZ, R14 ;  /* 0x000000ffff027224 */ /* 0x000fce00078e000e */
[----:B------:R-:W-:Y:S05]  /*15ae0*/  WARPSYNC.COLLECTIVE R15, `(.L_x_14952) ;  /* 0x000000000f087348 */ /* 0x000fea0003c00000 */
[----:B------:R0:W1:Y:S02]  /*15af0*/  SHFL.IDX P6, R14, R13, R12, R11 ;  /* 0x0000000c0d0e7389 */ /* 0x00006400000c000b */
[----:B01----:R-:W-:Y:S01]  /*15b00*/  ENDCOLLECTIVE ;  /* 0x000000000000791b */ /* 0x003fe20003800000 */
.L_x_14952:
        /* <DEDUP_REMOVED lines=11> */
.L_x_14953:
[----:B------:R-:W-:Y:S02]  /*15bc0*/  IMAD.MOV.U32 R13, RZ, RZ, R8 ;  /* 0x000000ffff0d7224 */ /* 0x000fe400078e0008 */
[----:B------:R-:W-:Y:S02]  /*15bd0*/  IMAD.MOV.U32 R12, RZ, RZ, 0x3 ;  /* 0x00000003ff0c7424 */ /* 0x000fe400078e00ff */
[----:B------:R-:W-:-:S07]  /*15be0*/  IMAD.MOV.U32 R2, RZ, RZ, R14 ;  /* 0x000000ffff027224 */ /* 0x000fce00078e000e */
[----:B------:R-:W-:Y:S05]  /*15bf0*/  WARPSYNC.COLLECTIVE R15, `(.L_x_14954) ;  /* 0x000000000f087348 */ /* 0x000fea0003c00000 */
[----:B------:R0:W1:Y:S02]  /*15c00*/  SHFL.IDX P6, R14, R13, R12, R11 ;  /* 0x0000000c0d0e7389 */ /* 0x00006400000c000b */
[----:B01----:R-:W-:Y:S01]  /*15c10*/  ENDCOLLECTIVE ;  /* 0x000000000000791b */ /* 0x003fe20003800000 */
.L_x_14954:
        /* <DEDUP_REMOVED lines=11> */
.L_x_14955:
[----:B------:R-:W-:Y:S02]  /*15cd0*/  IMAD.MOV.U32 R13, RZ, RZ, R8 ;  /* 0x000000ffff0d7224 */ /* 0x000fe400078e0008 */
[----:B------:R-:W-:Y:S01]  /*15ce0*/  IMAD.MOV.U32 R12, RZ, RZ, 0x4 ;  /* 0x00000004ff0c7424 */ /* 0x000fe200078e00ff */
[----:B------:R-:W-:-:S07]  /*15cf0*/  MOV R2, R14 ;  /* 0x0000000e00027202 */ /* 0x000fce0000000f00 */
[----:B------:R-:W-:Y:S05]  /*15d00*/  WARPSYNC.COLLECTIVE R15, `(.L_x_14956) ;  /* 0x000000000f087348 */ /* 0x000fea0003c00000 */
[----:B------:R0:W1:Y:S02]  /*15d10*/  SHFL.IDX P6, R14, R13, R12, R11 ;  /* 0x0000000c0d0e7389 */ /* 0x00006400000c000b */
[----:B01----:R-:W-:Y:S01]  /*15d20*/  ENDCOLLECTIVE ;  /* 0x000000000000791b */ /* 0x003fe20003800000 */
.L_x_14956:
        /* <DEDUP_REMOVED lines=11> */
.L_x_14957:
[----:B------:R-:W-:Y:S02]  /*15de0*/  IMAD.MOV.U32 R13, RZ, RZ, R8 ;  /* 0x000000ffff0d7224 */ /* 0x000fe400078e0008 */
[----:B------:R-:W-:Y:S02]  /*15df0*/  IMAD.MOV.U32 R12, RZ, RZ, 0x5 ;  /* 0x00000005ff0c7424 */ /* 0x000fe400078e00ff */
[----:B------:R-:W-:-:S07]  /*15e00*/  IMAD.MOV.U32 R2, RZ, RZ, R14 ;  /* 0x000000ffff027224 */ /* 0x000fce00078e000e */
[----:B------:R-:W-:Y:S05]  /*15e10*/  WARPSYNC.COLLECTIVE R15, `(.L_x_14958) ;  /* 0x000000000f087348 */ /* 0x000fea0003c00000 */
[----:B------:R0:W1:Y:S02]  /*15e20*/  SHFL.IDX P6, R14, R13, R12, R11 ;  /* 0x0000000c0d0e7389 */ /* 0x00006400000c000b */
[----:B01----:R-:W-:Y:S01]  /*15e30*/  ENDCOLLECTIVE ;  /* 0x000000000000791b */ /* 0x003fe20003800000 */
.L_x_14958:
        /* <DEDUP_REMOVED lines=11> */
.L_x_14959:
[----:B------:R-:W-:Y:S05]  /*15ef0*/  BRA `(.L_x_14960) ;  /* 0xffffffb4003c7947 */ /* 0x000fea000383ffff */
.L_x_14841:
[----:B----4-:R4:W0:Y:S02]  /*15f00*/  SYNCS.PHASECHK.TRANS64.TRYWAIT P0, [R10+URZ+0x32460], R20 ;  /* 0x032460140a0075a7 */ /* 0x010824000800017f */
[----:B0-----:R-:W-:Y:S05]  /*15f10*/  @!P0 NANOSLEEP.SYNCS 0x989680 ;  /* 0x009896800000895d */ /* 0x001fea0003900000 */
[----:B------:R-:W0:Y:S02]  /*15f20*/  @!P0 SYNCS.PHASECHK.TRANS64 P0, [R10+URZ+0x32460], R20 ;  /* 0x032460140a0085a7 */ /* 0x000e24000800007f */
[----:B0-----:R-:W-:Y:S05]  /*15f30*/  @!P0 BRA `(.L_x_14841) ;  /* 0xfffffffc00f08947 */ /* 0x001fea000383ffff */
[----:B------:R-:W-:Y:S05]  /*15f40*/  BRA `(.L_x_14961) ;  /* 0xffffffb400887947 */ /* 0x000fea000383ffff */
.L_x_14842:
[----:B------:R-:W-:Y:S01]  /*15f50*/  BSSY B1, `(.L_x_14962) ;  /* 0x0000008000017945 */ /* 0x000fe20003800000 */
[----:B------:R-:W-:Y:S01]  /*15f60*/  IMAD.MOV.U32 R13, RZ, RZ, R25 ;  /* 0x000000ffff0d7224 */ /* 0x000fe200078e0019 */
[----:B------:R-:W-:Y:S01]  /*15f70*/  MOV R12, RZ ;  /* 0x000000ff000c7202 */ /* 0x000fe20000000f00 */
[----:B------:R-:W-:Y:S02]  /*15f80*/  IMAD.MOV.U32 R11, RZ, RZ, 0x181f ;  /* 0x0000181fff0b7424 */ /* 0x000fe400078e00ff */
[----:B------:R-:W-:-:S07]  /*15f90*/  IMAD.MOV.U32 R15, RZ, RZ, -0x1 ;  /* 0xffffffffff0f7424 */ /* 0x000fce00078e00ff */
[----:B---3--:R-:W-:Y:S05]  /*15fa0*/  WARPSYNC.COLLECTIVE R15, `(.L_x_14963) ;  /* 0x000000000f087348 */ /* 0x008fea0003c00000 */
[----:B------:R0:W1:Y:S02]  /*15fb0*/  SHFL.IDX P6, R14, R13, R12, R11 ;  /* 0x0000000c0d0e7389 */ /* 0x00006400000c000b */
[----:B01-3--:R-:W-:Y:S01]  /*15fc0*/  ENDCOLLECTIVE ;  /* 0x000000000000791b */ /* 0x00bfe20003800000 */
.L_x_14963:
[----:B------:R-:W-:Y:S05]  /*15fd0*/  BSYNC B1 ;  /* 0x0000000000017941 */ /* 0x000fea0003800000 */
.L_x_14962:
        /* <DEDUP_REMOVED lines=9> */
.L_x_14964:
[----:B------:R-:W-:Y:S02]  /*16070*/  IMAD.MOV.U32 R13, RZ, RZ, R25 ;  /* 0x000000ffff0d7224 */ /* 0x000fe400078e0019 */
[----:B------:R-:W-:Y:S01]  /*16080*/  IMAD.MOV.U32 R12, RZ, RZ, 0x1 ;  /* 0x00000001ff0c7424 */ /* 0x000fe200078e00ff */
[----:B------:R-:W-:-:S13]  /*16090*/  IADD3 R2, P0, R14, R0, RZ ;  /* 0x000000000e027210 */ /* 0x000fda0007f1e0ff */
[----:B------:R-:W-:Y:S05]  /*160a0*/  WARPSYNC.COLLECTIVE R15, `(.L_x_14965) ;  /* 0x000000000f087348 */ /* 0x000fea0003c00000 */
[----:B------:R0:W1:Y:S02]  /*160b0*/  SHFL.IDX P6, R14, R13, R12, R11 ;  /* 0x0000000c0d0e7389 */ /* 0x00006400000c000b */
[----:B01----:R-:W-:Y:S01]  /*160c0*/  ENDCOLLECTIVE ;  /* 0x000000000000791b */ /* 0x003fe20003800000 */
.L_x_14965:
        /* <DEDUP_REMOVED lines=13> */
.L_x_14966:
[----:B------:R-:W-:Y:S02]  /*161a0*/  IMAD.MOV.U32 R13, RZ, RZ, R25 ;  /* 0x000000ffff0d7224 */ /* 0x000fe400078e0019 */
[----:B------:R-:W-:Y:S01]  /*161b0*/  IMAD.MOV.U32 R12, RZ, RZ, 0x2 ;  /* 0x00000002ff0c7424 */ /* 0x000fe200078e00ff */
[----:B------:R-:W-:-:S13]  /*161c0*/  IADD3 R2, P0, R14, R0, RZ ;  /* 0x000000000e027210 */ /* 0x000fda0007f1e0ff */
[----:B------:R-:W-:Y:S05]  /*161d0*/  WARPSYNC.COLLECTIVE R15, `(.L_x_14967) ;  /* 0x000000000f087348 */ /* 0x000fea0003c00000 */
[----:B------:R0:W1:Y:S02]  /*161e0*/  SHFL.IDX P6, R14, R13, R12, R11 ;  /* 0x0000000c0d0e7389 */ /* 0x00006400000c000b */
[----:B01----:R-:W-:Y:S01]  /*161f0*/  ENDCOLLECTIVE ;  /* 0x000000000000791b */ /* 0x003fe20003800000 */
.L_x_14967:
        /* <DEDUP_REMOVED lines=13> */
.L_x_14968:
[----:B------:R-:W-:Y:S02]  /*162d0*/  IMAD.MOV.U32 R13, RZ, RZ, R25 ;  /* 0x000000ffff0d7224 */ /* 0x000fe400078e0019 */
[----:B------:R-:W-:Y:S02]  /*162e0*/  IMAD.MOV.U32 R12, RZ, RZ, 0x3 ;  /* 0x00000003ff0c7424 */ /* 0x000fe400078e00ff */
[----:B------:R-:W-:-:S07]  /*162f0*/  IMAD.MOV.U32 R8, RZ, RZ, R14 ;  /* 0x000000ffff087224 */ /* 0x000fce00078e000e */
[----:B------:R-:W-:Y:S05]  /*16300*/  WARPSYNC.COLLECTIVE R15, `(.L_x_14969) ;  /* 0x000000000f087348 */ /* 0x000fea0003c00000 */
[----:B------:R0:W1:Y:S02]  /*16310*/  SHFL.IDX P6, R14, R13, R12, R11 ;  /* 0x0000000c0d0e7389 */ /* 0x00006400000c000b */
[----:B01----:R-:W-:Y:S01]  /*16320*/  ENDCOLLECTIVE ;  /* 0x000000000000791b */ /* 0x003fe20003800000 */
.L_x_14969:
        /* <DEDUP_REMOVED lines=14> */
.L_x_14970:
[----:B------:R-:W-:Y:S01]  /*16410*/  MOV R13, R25 ;  /* 0x00000019000d7202 */ /* 0x000fe20000000f00 */
[----:B------:R-:W-:Y:S01]  /*16420*/  IMAD.MOV.U32 R12, RZ, RZ, 0x4 ;  /* 0x00000004ff0c7424 */ /* 0x000fe200078e00ff */
[----:B------:R-:W-:-:S13]  /*16430*/  IADD3 R2, P0, R14, R0, RZ ;  /* 0x000000000e027210 */ /* 0x000fda0007f1e0ff */
[----:B------:R-:W-:Y:S05]  /*16440*/  WARPSYNC.COLLECTIVE R15, `(.L_x_14971) ;  /* 0x000000000f087348 */ /* 0x000fea0003c00000 */
[----:B------:R0:W1:Y:S02]  /*16450*/  SHFL.IDX P6, R14, R13, R12, R11 ;  /* 0x0000000c0d0e7389 */ /* 0x00006400000c000b */
[----:B01----:R-:W-:Y:S01]  /*16460*/  ENDCOLLECTIVE ;  /* 0x000000000000791b */ /* 0x003fe20003800000 */
.L_x_14971:
        /* <DEDUP_REMOVED lines=13> */
.L_x_14972:
[----:B------:R-:W-:Y:S02]  /*16540*/  IMAD.MOV.U32 R13, RZ, RZ, R25 ;  /* 0x000000ffff0d7224 */ /* 0x000fe400078e0019 */
[----:B------:R-:W-:Y:S01]  /*16550*/  IMAD.MOV.U32 R12, RZ, RZ, 0x5 ;  /* 0x00000005ff0c7424 */ /* 0x000fe200078e00ff */
[----:B------:R-:W-:-:S13]  /*16560*/  IADD3 R2, P0, R14, R0, RZ ;  /* 0x000000000e027210 */ /* 0x000fda0007f1e0ff */
[----:B------:R-:W-:Y:S05]  /*16570*/  WARPSYNC.COLLECTIVE R15, `(.L_x_14973) ;  /* 0x000000000f087348 */ /* 0x000fea0003c00000 */
[----:B------:R0:W1:Y:S02]  /*16580*/  SHFL.IDX P6, R14, R13, R12, R11 ;  /* 0x0000000c0d0e7389 */ /* 0x00006400000c000b */
[----:B01----:R-:W-:Y:S01]  /*16590*/  ENDCOLLECTIVE ;  /* 0x000000000000791b */ /* 0x003fe20003800000 */
.L_x_14973:
        /* <DEDUP_REMOVED lines=13> */
.L_x_14974:
[----:B------:R-:W-:Y:S05]  /*16670*/  BRA `(.L_x_14975) ;  /* 0xffffffb000d07947 */ /* 0x000fea000383ffff */
.L_x_14850:
        /* <DEDUP_REMOVED lines=8> */
.L_x_14977:
[----:B------:R-:W-:Y:S05]  /*16700*/  BSYNC B0 ;  /* 0x0000000000007941 */ /* 0x000fea0003800000 */
.L_x_14976:
        /* <DEDUP_REMOVED lines=9> */
.L_x_14978:
        /* <DEDUP_REMOVED lines=18> */
.L_x_14979:
[----:B------:R-:W-:Y:S02]  /*168c0*/  MOV R12, 0x2 ;  /* 0x00000002000c7802 */ /* 0x000fe40000000f00 */
[----:B------:R-:W-:-:S05]  /*168d0*/  SEL R6, R14, RZ, P1 ;  /* 0x000000ff0e067207 */ /* 0x000fca0000800000 */
[----:B------:R-:W-:-:S04]  /*168e0*/  IMAD.IADD R6, R5, 0x1, R6 ;  /* 0x0000000105067824 */ /* 0x000fc800078e0206 */
[----:B------:R-:W-:-:S07]  /*168f0*/  IMAD.MOV.U32 R13, RZ, RZ, R6 ;  /* 0x000000ffff0d7224 */ /* 0x000fce00078e0006 */
[----:B------:R-:W-:Y:S05]  /*16900*/  WARPSYNC.COLLECTIVE R15, `(.L_x_14980) ;  /* 0x000000000f087348 */ /* 0x000fea0003c00000 */
[----:B------:R0:W1:Y:S02]  /*16910*/  SHFL.UP P6, R14, R13, R12, R11 ;  /* 0x0400000c0d0e7389 */ /* 0x00006400000c000b */
[----:B01----:R-:W-:Y:S01]  /*16920*/  ENDCOLLECTIVE ;  /* 0x000000000000791b */ /* 0x003fe20003800000 */
.L_x_14980:
[----:B------:R-:W-:Y:S01]  /*16930*/  IMAD.MOV.U32 R12, RZ, RZ, 0x4 ;  /* 0x00000004ff0c7424 */ /* 0x000fe200078e00ff */
[----:B------:R-:W-:-:S05]  /*16940*/  SEL R7, R14, RZ, P2 ;  /* 0x000000ff0e077207 */ /* 0x000fca0001000000 */
[----:B------:R-:W-:-:S04]  /*16950*/  IMAD.IADD R7, R6, 0x1, R7 ;  /* 0x0000000106077824 */ /* 0x000fc800078e0207 */
[----:B------:R-:W-:-:S07]  /*16960*/  IMAD.MOV.U32 R13, RZ, RZ, R7 ;  /* 0x000000ffff0d7224 */ /* 0x000fce00078e0007 */
[----:B------:R-:W-:Y:S05]  /*16970*/  WARPSYNC.COLLECTIVE R15, `(.L_x_14981) ;  /* 0x000000000f087348 */ /* 0x000fea0003c00000 */
[----:B------:R0:W1:Y:S02]  /*16980*/  SHFL.UP P6, R14, R13, R12, R11 ;  /* 0x0400000c0d0e7389 */ /* 0x00006400000c000b */
[----:B01----:R-:W-:Y:S01]  /*16990*/  ENDCOLLECTIVE ;  /* 0x000000000000791b */ /* 0x003fe20003800000 */
.L_x_14981:
[----:B------:R-:W-:Y:S01]  /*169a0*/  IMAD.MOV.U32 R12, RZ, RZ, 0x8 ;  /* 0x00000008ff0c7424 */ /* 0x000fe200078e00ff */
[----:B------:R-:W-:-:S05]  /*169b0*/  SEL R2, R14, RZ, P3 ;  /* 0x000000ff0e027207 */ /* 0x000fca0001800000 */
[----:B------:R-:W-:-:S04]  /*169c0*/  IMAD.IADD R2, R7, 0x1, R2 ;  /* 0x0000000107027824 */ /* 0x000fc800078e0202 */
[----:B------:R-:W-:-:S07]  /*169d0*/  IMAD.MOV.U32 R13, RZ, RZ, R2 ;  /* 0x000000ffff0d7224 */ /* 0x000fce00078e0002 */
[----:B------:R-:W-:Y:S05]  /*169e0*/  WARPSYNC.COLLECTIVE R15, `(.L_x_14982) ;  /* 0x000000000f087348 */ /* 0x000fea0003c00000 */
[----:B------:R0:W1:Y:S02]  /*169f0*/  SHFL.UP P6, R14, R13, R12, R11 ;  /* 0x0400000c0d0e7389 */ /* 0x00006400000c000b */
[----:B01----:R-:W-:Y:S01]  /*16a00*/  ENDCOLLECTIVE ;  /* 0x000000000000791b */ /* 0x003fe20003800000 */
.L_x_14982:
[----:B------:R-:W-:Y:S01]  /*16a10*/  IMAD.MOV.U32 R12, RZ, RZ, 0x10 ;  /* 0x00000010ff0c7424 */ /* 0x000fe200078e00ff */
[----:B------:R-:W-:-:S05]  /*16a20*/  SEL R3, R14, RZ, P4 ;  /* 0x000000ff0e037207 */ /* 0x000fca0002000000 */
[----:B------:R-:W-:-:S04]  /*16a30*/  IMAD.IADD R3, R2, 0x1, R3 ;  /* 0x0000000102037824 */ /* 0x000fc800078e0203 */
[----:B------:R-:W-:-:S07]  /*16a40*/  IMAD.MOV.U32 R13, RZ, RZ, R3 ;  /* 0x000000ffff0d7224 */ /* 0x000fce00078e0003 */
[----:B------:R-:W-:Y:S05]  /*16a50*/  WARPSYNC.COLLECTIVE R15, `(.L_x_14983) ;  /* 0x000000000f087348 */ /* 0x000fea0003c00000 */
[----:B------:R0:W1:Y:S02]  /*16a60*/  SHFL.UP P6, R14, R13, R12, R11 ;  /* 0x0400000c0d0e7389 */ /* 0x00006400000c000b */
[----:B01----:R-:W-:Y:S01]  /*16a70*/  ENDCOLLECTIVE ;  /* 0x000000000000791b */ /* 0x003fe20003800000 */
.L_x_14983:
        /* <DEDUP_REMOVED lines=8> */
.L_x_14984:
[----:B------:R-:W-:Y:S05]  /*16b00*/  BRA `(.L_x_14985) ;  /* 0xffffffb400287947 */ /* 0x000fea000383ffff */
.L_x_14855:
        /* <DEDUP_REMOVED lines=8> */
.L_x_14987:
[----:B------:R-:W-:Y:S05]  /*16b90*/  BSYNC B0 ;  /* 0x0000000000007941 */ /* 0x000fea0003800000 */
.L_x_14986:
        /* <DEDUP_REMOVED lines=8> */
.L_x_14988:
[----:B------:R-:W-:Y:S01]  /*16c20*/  IMAD.MOV.U32 R12, RZ, RZ, 0x4 ;  /* 0x00000004ff0c7424 */ /* 0x000fe200078e00ff */
[----:B------:R-:W-:-:S05]  /*16c30*/  SEL R2, R14, RZ, P2 ;  /* 0x000000ff0e027207 */ /* 0x000fca0001000000 */
[----:B------:R-:W-:-:S04]  /*16c40*/  IMAD.IADD R2, R13, 0x1, R2 ;  /* 0x000000010d027824 */ /* 0x000fc800078e0202 */
[----:B------:R-:W-:-:S07]  /*16c50*/  IMAD.MOV.U32 R13, RZ, RZ, R2 ;  /* 0x000000ffff0d7224 */ /* 0x000fce00078e0002 */
[----:B------:R-:W-:Y:S05]  /*16c60*/  WARPSYNC.COLLECTIVE R15, `(.L_x_14989) ;  /* 0x000000000f087348 */ /* 0x000fea0003c00000 */
[----:B------:R0:W1:Y:S02]  /*16c70*/  SHFL.UP P6, R14, R13, R12, R11 ;  /* 0x0400000c0d0e7389 */ /* 0x00006400000c000b */
[----:B01----:R-:W-:Y:S01]  /*16c80*/  ENDCOLLECTIVE ;  /* 0x000000000000791b */ /* 0x003fe20003800000 */
.L_x_14989:
[----:B------:R-:W-:Y:S01]  /*16c90*/  IMAD.MOV.U32 R12, RZ, RZ, 0x8 ;  /* 0x00000008ff0c7424 */ /* 0x000fe200078e00ff */
[----:B------:R-:W-:-:S05]  /*16ca0*/  SEL R3, R14, RZ, P3 ;  /* 0x000000ff0e037207 */ /* 0x000fca0001800000 */
[----:B------:R-:W-:-:S05]  /*16cb0*/  IMAD.IADD R3, R2, 0x1, R3 ;  /* 0x0000000102037824 */ /* 0x000fca00078e0203 */
[----:B------:R-:W-:-:S07]  /*16cc0*/  MOV R13, R3 ;  /* 0x00000003000d7202 */ /* 0x000fce0000000f00 */
[----:B------:R-:W-:Y:S05]  /*16cd0*/  WARPSYNC.COLLECTIVE R15, `(.L_x_14990) ;  /* 0x000000000f087348 */ /* 0x000fea0003c00000 */
[----:B------:R0:W1:Y:S02]  /*16ce0*/  SHFL.UP P6, R14, R13, R12, R11 ;  /* 0x0400000c0d0e7389 */ /* 0x00006400000c000b */
[----:B01----:R-:W-:Y:S01]  /*16cf0*/  ENDCOLLECTIVE ;  /* 0x000000000000791b */ /* 0x003fe20003800000 */
.L_x_14990:
[----:B------:R-:W-:Y:S01]  /*16d00*/  IMAD.MOV.U32 R12, RZ, RZ, 0x10 ;  /* 0x00000010ff0c7424 */ /* 0x000fe200078e00ff */
[----:B------:R-:W-:-:S05]  /*16d10*/  SEL R4, R14, RZ, P4 ;  /* 0x000000ff0e047207 */ /* 0x000fca0002000000 */
[----:B------:R-:W-:-:S04]  /*16d20*/  IMAD.IADD R4, R3, 0x1, R4 ;  /* 0x0000000103047824 */ /* 0x000fc800078e0204 */
[----:B------:R-:W-:-:S07]  /*16d30*/  IMAD.MOV.U32 R13, RZ, RZ, R4 ;  /* 0x000000ffff0d7224 */ /* 0x000fce00078e0004 */
[----:B------:R-:W-:Y:S05]  /*16d40*/  WARPSYNC.COLLECTIVE R15, `(.L_x_14991) ;  /* 0x000000000f087348 */ /* 0x000fea0003c00000 */
[----:B------:R0:W1:Y:S02]  /*16d50*/  SHFL.UP P6, R14, R13, R12, R11 ;  /* 0x0400000c0d0e7389 */ /* 0x00006400000c000b */
[----:B01----:R-:W-:Y:S01]  /*16d60*/  ENDCOLLECTIVE ;  /* 0x000000000000791b */ /* 0x003fe20003800000 */
.L_x_14991:
        /* <DEDUP_REMOVED lines=8> */
.L_x_14992:
[----:B------:R-:W-:Y:S05]  /*16df0*/  BRA `(.L_x_14993) ;  /* 0xffffffb400087947 */ /* 0x000fea000383ffff */
.L_x_14857:
[----:B------:R-:W-:Y:S01]  /*16e00*/  BSSY B0, `(.L_x_14994) ;  /* 0x0000006000007945 */ /* 0x000fe20003800000 */
[----:B------:R-:W-:Y:S01]  /*16e10*/  PLOP3.LUT P6, PT, P6, PT, PT, 0x8, 0x0 ;  /* 0x000000000000781c */ /* 0x000fe200037ce170 */
[----:B------:R-:W-:-:S12]  /*16e20*/  IMAD.MOV.U32 R15, RZ, RZ, -0x1 ;  /* 0xffffffffff0f7424 */ /* 0x000fd800078e00ff */
[----:B0123--:R-:W-:Y:S05]  /*16e30*/  WARPSYNC.COLLECTIVE R15, `(.L_x_14995) ;  /* 0x000000000f087348 */ /* 0x00ffea0003c00000 */
[----:B------:R-:W-:Y:S01]  /*16e40*/  VOTE.ANY R14, PT, P6 ;  /* 0x00000000000e7806 */ /* 0x000fe200030e0100 */
[----:B0123--:R-:W-:Y:S06]  /*16e50*/  ENDCOLLECTIVE ;  /* 0x000000000000791b */ /* 0x00ffec0003800000 */
.L_x_14995:
[----:B------:R-:W-:Y:S05]  /*16e60*/  BSYNC B0 ;  /* 0x0000000000007941 */ /* 0x000fea0003800000 */
.L_x_14994:
        /* <DEDUP_REMOVED lines=9> */
.L_x_14996:
[----:B------:R-:W-:Y:S01]  /*16f00*/  IMAD.MOV.U32 R5, RZ, RZ, R14 ;  /* 0x000000ffff057224 */ /* 0x000fe200078e000e */
[----:B------:R-:W-:Y:S06]  /*16f10*/  BRA `(.L_x_14997) ;  /* 0xffffffb000f87947 */ /* 0x000fec000383ffff */
.L_x_14859:
[----:B------:R-:W-:Y:S01]  /*16f20*/  BSSY B0, `(.L_x_14998) ;  /* 0x0000007000007945 */ /* 0x000fe20003800000 */
[----:B------:R-:W-:Y:S02]  /*16f30*/  IMAD.MOV.U32 R13, RZ, RZ, R6 ;  /* 0x000000ffff0d7224 */ /* 0x000fe400078e0006 */
[----:B------:R-:W-:Y:S02]  /*16f40*/  IMAD.MOV.U32 R11, RZ, RZ, 0x1f ;  /* 0x0000001fff0b7424 */ /* 0x000fe400078e00ff */
[----:B------:R-:W-:-:S07]  /*16f50*/  IMAD.MOV.U32 R15, RZ, RZ, -0x1 ;  /* 0xffffffffff0f7424 */ /* 0x000fce00078e00ff */
[----:B01234-:R-:W-:Y:S05]  /*16f60*/  WARPSYNC.COLLECTIVE R15, `(.L_x_14999) ;  /* 0x000000000f087348 */ /* 0x01ffea0003c00000 */
[----:B------:R0:W0:Y:S02]  /*16f70*/  SHFL.IDX P6, R14, R13, R12, R11 ;  /* 0x0000000c0d0e7389 */ /* 0x00002400000c000b */
[----:B01234-:R-:W-:Y:S01]  /*16f80*/  ENDCOLLECTIVE ;  /* 0x000000000000791b */ /* 0x01ffe20003800000 */
.L_x_14999:
[----:B------:R-:W-:Y:S05]  /*16f90*/  BSYNC B0 ;  /* 0x0000000000007941 */ /* 0x000fea0003800000 */
.L_x_14998:
[----:B------:R-:W-:Y:S05]  /*16fa0*/  BRA `(.L_x_14858) ;  /* 0xffffffb000f07947 */ /* 0x000fea000383ffff */
.L_x_14863:
[----:B0-----:R0:W4:Y:S02]  /*16fb0*/  SYNCS.PHASECHK.TRANS64.TRYWAIT P0, [R5+URZ+0x32420], R0 ;  /* 0x03242000050075a7 */ /* 0x001124000800017f */
[----:B----4-:R-:W-:Y:S05]  /*16fc0*/  @!P0 NANOSLEEP.SYNCS 0x989680 ;  /* 0x009896800000895d */ /* 0x010fea0003900000 */
[----:B------:R-:W4:Y:S02]  /*16fd0*/  @!P0 SYNCS.PHASECHK.TRANS64 P0, [R5+URZ+0x32420], R0 ;  /* 0x03242000050085a7 */ /* 0x000f24000800007f */
[----:B----4-:R-:W-:Y:S05]  /*16fe0*/  @!P0 BRA `(.L_x_14863) ;  /* 0xfffffffc00f08947 */ /* 0x010fea000383ffff */
[----:B------:R-:W-:Y:S05]  /*16ff0*/  BRA `(.L_x_15000) ;  /* 0xffffffb800687947 */ /* 0x000fea000383ffff */
.L_x_14864:
        /* <DEDUP_REMOVED lines=11> */
.L_x_15002:
[----:B------:R-:W-:Y:S05]  /*170b0*/  BSYNC B0 ;  /* 0x0000000000007941 */ /* 0x000fea0003800000 */
.L_x_15001:
[----:B------:R-:W-:Y:S05]  /*170c0*/  BRA `(.L_x_15003) ;  /* 0xffffffb800507947 */ /* 0x000fea000383ffff */
.L_x_14867:
[----:B------:R-:W-:Y:S01]  /*170d0*/  BSSY B1, `(.L_x_15004) ;  /* 0x0000006000017945 */ /* 0x000fe20003800000 */
[----:B------:R-:W-:-:S07]  /*170e0*/  IMAD.MOV.U32 R15, RZ, RZ, -0x1 ;  /* 0xffffffffff0f7424 */ /* 0x000fce00078e00ff */
[----:B0123--:R-:W-:Y:S05]  /*170f0*/  WARPSYNC.COLLECTIVE R15, `(.L_x_15005) ;  /* 0x000000000f0c7348 */ /* 0x00ffea0003c00000 */
[----:B------:R-:W-:Y:S02]  /*17100*/  ELECT P6, UR62, PT ;  /* 0x00000000003e782f */ /* 0x000fe400038c0000 */
[----:B------:R-:W-:Y:S01]  /*17110*/  MOV R14, UR62 ;  /* 0x0000003e000e7c02 */ /* 0x000fe20008000f00 */
[----:B0123--:R-:W-:Y:S10]  /*17120*/  ENDCOLLECTIVE ;  /* 0x000000000000791b */ /* 0x00fff40003800000 */
.L_x_15005:
[----:B------:R-:W-:Y:S05]  /*17130*/  BSYNC B1 ;  /* 0x0000000000017941 */ /* 0x000fea0003800000 */
.L_x_15004:
[----:B------:R-:W-:Y:S05]  /*17140*/  BRA `(.L_x_15006) ;  /* 0xffffffb800487947 */ /* 0x000fea000383ffff */
.L_x_14869:
[----:B0-----:R0:W4:Y:S02]  /*17150*/  SYNCS.PHASECHK.TRANS64.TRYWAIT P1, [R3+URZ+0x32440], R2 ;  /* 0x03244002030075a7 */ /* 0x001124000802017f */
[----:B----4-:R-:W-:Y:S05]  /*17160*/  @!P1 NANOSLEEP.SYNCS 0x989680 ;  /* 0x009896800000995d */ /* 0x010fea0003900000 */
[----:B------:R-:W4:Y:S02]  /*17170*/  @!P1 SYNCS.PHASECHK.TRANS64 P1, [R3+URZ+0x32440], R2 ;  /* 0x03244002030095a7 */ /* 0x000f24000802007f */
[----:B----4-:R-:W-:Y:S05]  /*17180*/  @!P1 BRA `(.L_x_14869) ;  /* 0xfffffffc00f09947 */ /* 0x010fea000383ffff */
[----:B------:R-:W-:Y:S05]  /*17190*/  BRA `(.L_x_15007) ;  /* 0xffffffb800707947 */ /* 0x000fea000383ffff */
.L_x_14871:
[----:B----4-:R4:W0:Y:S02]  /*171a0*/  SYNCS.PHASECHK.TRANS64.TRYWAIT P1, [R5+URZ+0x32440], R0 ;  /* 0x03244000050075a7 */ /* 0x010824000802017f */
[----:B0-----:R-:W-:Y:S05]  /*171b0*/  @!P1 NANOSLEEP.SYNCS 0x989680 ;  /* 0x009896800000995d */ /* 0x001fea0003900000 */
[----:B------:R-:W0:Y:S02]  /*171c0*/  @!P1 SYNCS.PHASECHK.TRANS64 P1, [R5+URZ+0x32440], R0 ;  /* 0x03244000050095a7 */ /* 0x000e24000802007f */
[----:B0-----:R-:W-:Y:S05]  /*171d0*/  @!P1 BRA `(.L_x_14871) ;  /* 0xfffffffc00f09947 */ /* 0x001fea000383ffff */
[----:B------:R-:W-:Y:S05]  /*171e0*/  BRA `(.L_x_15008) ;  /* 0xffffffb8007c7947 */ /* 0x000fea000383ffff */
.L_x_14873:
[----:B------:R0:W0:Y:S02]  /*171f0*/  SYNCS.PHASECHK.TRANS64.TRYWAIT P1, [R3+URZ+0x32460], R2 ;  /* 0x03246002030075a7 */ /* 0x000024000802017f */
[----:B0-----:R-:W-:Y:S05]  /*17200*/  @!P1 NANOSLEEP.SYNCS 0x989680 ;  /* 0x009896800000995d */ /* 0x001fea0003900000 */
[----:B------:R-:W0:Y:S02]  /*17210*/  @!P1 SYNCS.PHASECHK.TRANS64 P1, [R3+URZ+0x32460], R2 ;  /* 0x03246002030095a7 */ /* 0x000e24000802007f */
[----:B0-----:R-:W-:Y:S05]  /*17220*/  @!P1 BRA `(.L_x_14873) ;  /* 0xfffffffc00f09947 */ /* 0x001fea000383ffff */
[----:B------:R-:W-:Y:S05]  /*17230*/  BRA `(.L_x_15009) ;  /* 0xffffffb800787947 */ /* 0x000fea000383ffff */
.L_x_15010:
        /* <DEDUP_REMOVED lines=12> */
.L_x_15571:


//--------------------- .text._ZN7cutlass13device_kernelIN5flash11enable_sm90INS1_16FlashAttnFwdSm90INS1_25CollectiveMainloopFwdSm90ILi2EN4cute5tupleIJNS5_1CILi1EEES8_S8_EEENS6_IJNS7_ILi128EEENS7_ILi96EEENS7_ILi64EEEEEELi256ENS_6half_tEfNS_4arch4Sm90ELb1ELb0ELb0ELb1ELb1ELb1ELb1ELb1ELb0ELb1ELb0ELb0EEENS1_21CollectiveEpilogueFwdINS6_IJSA_NS7_ILi256EEESB_EEES9_SE_SG_Li256ELb1ELb1ELb0ELb0EEENS1_36VarlenDynamicPersistentTileSchedulerILi128ELi96ELi256ELi128ELb0ELb1ELb1ELb1ELb1ELb1EEEEEEEEEvNT_6ParamsE --------------------------
	.section	.text._ZN7cutlass13device_kernelIN5flash11enable_sm90INS1_16FlashAttnFwdSm90INS1_25CollectiveMainloopFwdSm90ILi2EN4cute5tupleIJNS5_1CILi1EEES8_S8_EEENS6_IJNS7_ILi128EEENS7_ILi96EEENS7_ILi64EEEEEELi256ENS_6half_tEfNS_4arch4Sm90ELb1ELb0ELb0ELb1ELb1ELb1ELb1ELb1ELb0ELb1ELb0ELb0EEENS1_21CollectiveEpilogueFwdINS6_IJSA_NS7_ILi256EEESB_EEES9_SE_SG_Li256ELb1ELb1ELb0ELb0EEENS1_36VarlenDynamicPersistentTileSchedulerILi128ELi96ELi256ELi128ELb0ELb1ELb1ELb1ELb1ELb1EEEEEEEEEvNT_6ParamsE,"ax",@progbits
	.align	128
.text._ZN7cutlass13device_kernelIN5flash11enable_sm90INS1_16FlashAttnFwdSm90INS1_25CollectiveMainloopFwdSm90ILi2EN4cute5tupleIJNS5_1CILi1EEES8_S8_EEENS6_IJNS7_ILi128EEENS7_ILi96EEENS7_ILi64EEEEEELi256ENS_6half_tEfNS_4arch4Sm90ELb1ELb0ELb0ELb1ELb1ELb1ELb1ELb1ELb0ELb1ELb0ELb0EEENS1_21CollectiveEpilogueFwdINS6_IJSA_NS7_ILi256EEESB_EEES9_SE_SG_Li256ELb1ELb1ELb0ELb0EEENS1_36VarlenDynamicPersistentTileSchedulerILi128ELi96ELi256ELi128ELb0ELb1ELb1ELb1ELb1ELb1EEEEEEEEEvNT_6ParamsE:
        .type           _ZN7cutlass13device_kernelIN5flash11enable_sm90INS1_16FlashAttnFwdSm90INS1_25CollectiveMainloopFwdSm90ILi2EN4cute5tupleIJNS5_1CILi1EEES8_S8_EEENS6_IJNS7_ILi128EEENS7_ILi96EEENS7_ILi64EEEEEELi256ENS_6half_tEfNS_4arch4Sm90ELb1ELb0ELb0ELb1ELb1ELb1ELb1ELb1ELb0ELb1ELb0ELb0EEENS1_21CollectiveEpilogueFwdINS6_IJSA_NS7_ILi256EEESB_EEES9_SE_SG_Li256ELb1ELb1ELb0ELb0EEENS1_36VarlenDynamicPersistentTileSchedulerILi128ELi96ELi256ELi128ELb0ELb1ELb1ELb1ELb1ELb1EEEEEEEEEvNT_6ParamsE,@function
        .size           _ZN7cutlass13device_kernelIN5flash11enable_sm90INS1_16FlashAttnFwdSm90INS1_25CollectiveMainloopFwdSm90ILi2EN4cute5tupleIJNS5_1CILi1EEES8_S8_EEENS6_IJNS7_ILi128EEENS7_ILi96EEENS7_ILi64EEEEEELi256ENS_6half_tEfNS_4arch4Sm90ELb1ELb0ELb0ELb1ELb1ELb1ELb1ELb1ELb0ELb1ELb0ELb0EEENS1_21CollectiveEpilogueFwdINS6_IJSA_NS7_ILi256EEESB_EEES9_SE_SG_Li256ELb1ELb1ELb0ELb0EEENS1_36VarlenDynamicPersistentTileSchedulerILi128ELi96ELi256ELi128ELb0ELb1ELb1ELb1ELb1ELb1EEEEEEEEEvNT_6ParamsE,(.L_x_15572 - _ZN7cutlass13device_kernelIN5flash11enable_sm90INS1_16FlashAttnFwdSm90INS1_25CollectiveMainloopFwdSm90ILi2EN4cute5tupleIJNS5_1CILi1EEES8_S8_EEENS6_IJNS7_ILi128EEENS7_ILi96EEENS7_ILi64EEEEEELi256ENS_6half_tEfNS_4arch4Sm90ELb1ELb0ELb0ELb1ELb1ELb1ELb1ELb1ELb0ELb1ELb0ELb0EEENS1_21CollectiveEpilogueFwdINS6_IJSA_NS7_ILi256EEESB_EEES9_SE_SG_Li256ELb1ELb1ELb0ELb0EEENS1_36VarlenDynamicPersistentTileSchedulerILi128ELi96ELi256ELi128ELb0ELb1ELb1ELb1ELb1ELb1EEEEEEEEEvNT_6ParamsE)
        .other          _ZN7cutlass13device_kernelIN5flash11enable_sm90INS1_16FlashAttnFwdSm90INS1_25CollectiveMainloopFwdSm90ILi2EN4cute5tupleIJNS5_1CILi1EEES8_S8_EEENS6_IJNS7_ILi128EEENS7_ILi96EEENS7_ILi64EEEEEELi256ENS_6half_tEfNS_4arch4Sm90ELb1ELb0ELb0ELb1ELb1ELb1ELb1ELb1ELb0ELb1ELb0ELb0EEENS1_21CollectiveEpilogueFwdINS6_IJSA_NS7_ILi256EEESB_EEES9_SE_SG_Li256ELb1ELb1ELb0ELb0EEENS1_36VarlenDynamicPersistentTileSchedulerILi128ELi96ELi256ELi128ELb0ELb1ELb1ELb1ELb1ELb1EEEEEEEEEvNT_6ParamsE,@"STO_CUDA_ENTRY STV_DEFAULT"
_ZN7cutlass13device_kernelIN5flash11enable_sm90INS1_16FlashAttnFwdSm90INS1_25CollectiveMainloopFwdSm90ILi2EN4cute5tupleIJNS5_1CILi1EEES8_S8_EEENS6_IJNS7_ILi128EEENS7_ILi96EEENS7_ILi64EEEEEELi256ENS_6half_tEfNS_4arch4Sm90ELb1ELb0ELb0ELb1ELb1ELb1ELb1ELb1ELb0ELb1ELb0ELb0EEENS1_21CollectiveEpilogueFwdINS6_IJSA_NS7_ILi256EEESB_EEES9_SE_SG_Li256ELb1ELb1ELb0ELb0EEENS1_36VarlenDynamicPersistentTileSchedulerILi128ELi96ELi256ELi128ELb0ELb1ELb1ELb1ELb1ELb1EEEEEEEEEvNT_6ParamsE:
[----:B------:R-:W0:Y:S02]  /*0000*/  LDC R1, c[0x0][0x28] ;  /* 0x00000a00ff017b82 */ /* 0x000e240000000800 */
[----:B0-----:R-:W-:Y:S01]  /*0010*/  VIADD R1, R1, 0xffffff40 ;  /* 0xffffff4001017836 */ /* 0x001fe20000000000 */
[----:B------:R-:W0:Y:S01]  /*0020*/  S2R R0, SR_TID.X ;  /* 0x0000000000007919 */ /* 0x000e220000002100 */
[----:B------:R-:W-:Y:S01]  /*0030*/  ELECT P0, URZ, PT ;  /* 0x00000000003f782f */ /* 0x000fe20003800000 */
[----:B------:R-:W-:Y:S01]  /*0040*/  BSSY B0, `(.L_x_15011) ;  /* 0x000000e000007945 */ /* 0x000fe20003800000 */
        /* <DEDUP_REMOVED lines=13> */
.L_x_15012:
[----:B------:R-:W-:Y:S05]  /*0120*/  BSYNC B0 ;  /* 0x0000000000007941 */ /* 0x000fea0003800000 */
.L_x_15011:
        /* <DEDUP_REMOVED lines=43> */
.L_x_15013:
        /* <DEDUP_REMOVED lines=22> */
.L_x_15014:
        /* <DEDUP_REMOVED lines=18> */
.L_x_15015:
        /* <DEDUP_REMOVED lines=22> */
.L_x_15016:
        /* <DEDUP_REMOVED lines=22> */
.L_x_15017:
[----:B------:R-:W-:Y:S01]  /*0920*/  PLOP3.LUT P0, PT, PT, PT, UP0, 0x80, 0x0 ;  /* 0x000000000000781c */ /* 0x000fe20003f0f008 */
[----:B------:R-:W-:Y:S01]  /*0930*/  UMOV UR36, 0x1 ;  /* 0x0000000100247882 */ /* 0x000fe20000000000 */
[----:B------:R-:W-:Y:S01]  /*0940*/  NOP ;  /* 0x0000000000007918 */ /* 0x000fe20000000000 */
[----:B------:R-:W-:Y:S01]  /*0950*/  USEL UR36, UR36, 0x2, !UP0 ;  /* 0x0000000224247887 */ /* 0x000fe2000c000000 */
[----:B------:R-:W-:Y:S01]  /*0960*/  BSSY B9, `(.L_x_15018) ;  /* 0x0001c4f000097945 */ /* 0x000fe20003800000 */
[----:B------:R-:W-:Y:S01]  /*0970*/  ULDC.64 UR42, c[0x0][0x208] ;  /* 0x00008200002a7ab9 */ /* 0x000fe20000000a00 */
[----:B0123--:R-:W-:Y:S07]  /*0980*/  BAR.SYNC.DEFER_BLOCKING 0x0 ;  /* 0x0000000000007b1d */ /* 0x00ffee0000010000 */
[----:B------:R-:W-:Y:S05]  /*0990*/  @!P0 BRA `(.L_x_15019) ;  /* 0x0000014c000c8947 */ /* 0x000fea0003800000 */
.L_x_15020:
        /* <DEDUP_REMOVED lines=8> */
[----:B------:R-:W-:Y:S01]  /*0a20*/  UMOV UR4, 0x400 ;  /* 0x0000040000047882 */ /* 0x000fe20000000000 */
[----:B------:R-:W-:-:S11]  /*0a30*/  LOP3.LUT R23, R23, 0xffffffef, RZ, 0xc0, !PT ;  /* 0xffffffef17177812 */ /* 0x000fd600078ec0ff */
[----:B------:R-:W-:Y:S06]  /*0a40*/  @!P0 BAR.ARV 0x9, 0x100 ;  /* 0x0244000000008b1d */ /* 0x000fec0000002000 */
[----:B0-----:R-:W-:Y:S01]  /*0a50*/  ULEA UR4, UR41, UR4, 0x18 ;  /* 0x0000000429047291 */ /* 0x001fe2000f8ec03f */
[----:B------:R-:W-:Y:S01]  /*0a60*/  @P0 LOP3.LUT R23, R23, 0x10, RZ, 0xfc, !PT ;  /* 0x0000001017170812 */ /* 0x000fe200078efcff */
[----:B------:R-:W-:Y:S04]  /*0a70*/  BAR.SYNC.DEFER_BLOCKING 0x5, 0x180 ;  /* 0x0146000000007b1d */ /* 0x000fe80000010000 */
[----:B------:R-:W-:-:S02]  /*0a80*/  IMAD.U32 R22, RZ, RZ, UR4 ;  /* 0x00000004ff167e24 */ /* 0x000fc4000f8e00ff */
[----:B------:R-:W-:-:S03]  /*0a90*/  ULDC UR4, c[0x0][0xd3c] ;  /* 0x00034f0000047ab9 */ /* 0x000fc60000000800 */
[----:B------:R-:W0:Y:S01]  /*0aa0*/  LDS.128 R100, [R22+0x324d0] ;  /* 0x0324d00016647984 */ /* 0x000e220000000c00 */
[----:B------:R-:W-:Y:S06]  /*0ab0*/  BAR.ARV 0x4, 0x180 ;  /* 0x0106000000007b1d */ /* 0x000fec0000002000 */
[----:B0-----:R-:W-:-:S13]  /*0ac0*/  ISETP.GE.AND P0, PT, R103, UR4, PT ;  /* 0x0000000467007c0c */ /* 0x001fda000bf06270 */
[----:B------:R-:W-:Y:S05]  /*0ad0*/  @P0 BRA `(.L_x_15021) ;  /* 0x000001c000dc0947 */ /* 0x000fea0003800000 */
[----:B------:R-:W-:Y:S01]  /*0ae0*/  VIADD R14, R0, 0xffffff80 ;  /* 0xffffff80000e7836 */ /* 0x000fe20000000000 */
[----:B------:R-:W-:Y:S01]  /*0af0*/  CS2R R18, SRZ ;  /* 0x0000000000127805 */ /* 0x000fe2000001ff00 */
[----:B------:R-:W-:Y:S01]  /*0b00*/  IMAD.MOV.U32 R211, RZ, RZ, RZ ;  /* 0x000000ffffd37224 */ /* 0x000fe200078e00ff */
[----:B------:R-:W-:Y:S01]  /*0b10*/  ULOP3.LUT UR44, UR36, 0x1, URZ, 0xfc, !UPT ;  /* 0x00000001242c7892 */ /* 0x000fe2000f8efc3f */
[----:B------:R-:W-:Y:S01]  /*0b20*/  IMAD.MOV.U32 R207, RZ, RZ, RZ ;  /* 0x000000ffffcf7224 */ /* 0x000fe200078e00ff */
[----:B------:R-:W-:-:S04]  /*0b30*/  SHF.R.S32.HI R0, RZ, 0x1f, R14 ;  /* 0x0000001fff007819 */ /* 0x000fc8000001140e */
[----:B------:R-:W-:-:S04]  /*0b40*/  LEA.HI R2, R0, R14, RZ, 0x7 ;  /* 0x0000000e00027211 */ /* 0x000fc800078f38ff */
[----:B------:R-:W-:-:S05]  /*0b50*/  LOP3.LUT R3, R2, 0xffffff80, RZ, 0xc0, !PT ;  /* 0xffffff8002037812 */ /* 0x000fca00078ec0ff */
[----:B------:R-:W-:Y:S01]  /*0b60*/  IMAD.IADD R7, R14, 0x1, -R3 ;  /* 0x000000010e077824 */ /* 0x000fe200078e0a03 */
[----:B------:R-:W-:-:S04]  /*0b70*/  SHF.R.S32.HI R3, RZ, 0x7, R2 ;  /* 0x00000007ff037819 */ /* 0x000fc80000011402 */
[----:B------:R-:W-:-:S04]  /*0b80*/  SHF.R.S32.HI R6, RZ, 0x1f, R7 ;  /* 0x0000001fff067819 */ /* 0x000fc80000011407 */
[CC--:B------:R-:W-:Y:S02]  /*0b90*/  LEA.HI R9, R6.reuse, R7.reuse, RZ, 0x2 ;  /* 0x0000000706097211 */ /* 0x0c0fe400078f10ff */
[----:B------:R-:W-:Y:S02]  /*0ba0*/  LEA.HI R10, R6, R7, RZ, 0x5 ;  /* 0x00000007060a7211 */ /* 0x000fe400078f28ff */
[--C-:B------:R-:W-:Y:S02]  /*0bb0*/  SHF.R.S32.HI R5, RZ, 0x2, R9.reuse ;  /* 0x00000002ff057819 */ /* 0x100fe40000011409 */
[----:B------:R-:W-:Y:S02]  /*0bc0*/  SHF.R.S32.HI R4, RZ, 0x1f, R9 ;  /* 0x0000001fff047819 */ /* 0x000fe40000011409 */
[----:B------:R-:W-:Y:S02]  /*0bd0*/  LEA.HI R6, R0, R14, RZ, 0x2 ;  /* 0x0000000e00067211 */ /* 0x000fe400078f10ff */
[----:B------:R-:W-:-:S02]  /*0be0*/  LEA.HI R4, R4, R5, RZ, 0x3 ;  /* 0x0000000504047211 */ /* 0x000fc400078f18ff */
[----:B------:R-:W-:Y:S02]  /*0bf0*/  SHF.R.S32.HI R10, RZ, 0x5, R10 ;  /* 0x00000005ff0a7819 */ /* 0x000fe4000001140a */
[----:B------:R-:W-:Y:S02]  /*0c00*/  LOP3.LUT R8, R4, 0xfffffff8, RZ, 0xc0, !PT ;  /* 0xfffffff804087812 */ /* 0x000fe400078ec0ff */
[----:B------:R-:W-:Y:S02]  /*0c10*/  LEA.HI R4, R2, R3, RZ, 0x1 ;  /* 0x0000000302047211 */ /* 0x000fe400078f08ff */
[-C--:B------:R-:W-:Y:S01]  /*0c20*/  LEA.HI R2, R0, R14.reuse, RZ, 0x4 ;  /* 0x0000000e00027211 */ /* 0x080fe200078f20ff */
[----:B------:R-:W-:Y:S01]  /*0c30*/  IMAD.IADD R11, R5, 0x1, -R8 ;  /* 0x00000001050b7824 */ /* 0x000fe200078e0a08 */
[----:B------:R-:W-:Y:S02]  /*0c40*/  LOP3.LUT R8, R4, 0x3fffffe, RZ, 0xc0, !PT ;  /* 0x03fffffe04087812 */ /* 0x000fe400078ec0ff */
[----:B------:R-:W-:Y:S01]  /*0c50*/  LOP3.LUT R4, R6, 0xfffffffc, RZ, 0xc0, !PT ;  /* 0xfffffffc06047812 */ /* 0x000fe200078ec0ff */
[----:B------:R-:W-:Y:S01]  /*0c60*/  IMAD R11, R10, 0x10, R11 ;  /* 0x000000100a0b7824 */ /* 0x000fe200078e020b */
[----:B------:R-:W-:Y:S01]  /*0c70*/  SHF.R.S32.HI R5, RZ, 0x4, R2 ;  /* 0x00000004ff057819 */ /* 0x000fe20000011402 */
[----:B------:R-:W-:Y:S01]  /*0c80*/  IMAD.IADD R8, R3, 0x1, -R8 ;  /* 0x0000000103087824 */ /* 0x000fe200078e0a08 */
[----:B------:R-:W-:Y:S01]  /*0c90*/  LEA.HI R0, R0, R14, RZ, 0x5 ;  /* 0x0000000e00007211 */ /* 0x000fe200078f28ff */
[----:B------:R-:W-:Y:S01]  /*0ca0*/  IMAD.IADD R12, R14, 0x1, -R4 ;  /* 0x000000010e0c7824 */ /* 0x000fe200078e0a04 */
[----:B------:R-:W-:Y:S01]  /*0cb0*/  LEA.HI R3, R2, R5, RZ, 0x1 ;  /* 0x0000000502037211 */ /* 0x000fe200078f08ff */
[----:B------:R-:W-:Y:S01]  /*0cc0*/  IMAD R8, R8, 0x40, R11 ;  /* 0x0000004008087824 */ /* 0x000fe200078e020b */
[----:B------:R-:W-:Y:S01]  /*0cd0*/  LOP3.LUT R2, R2, 0x3fffff0, RZ, 0xc0, !PT ;  /* 0x03fffff002027812 */ /* 0x000fe200078ec0ff */
[C---:B------:R-:W-:Y:S01]  /*0ce0*/  IMAD.SHL.U32 R16, R12.reuse, 0x8, RZ ;  /* 0x000000080c107824 */ /* 0x040fe200078e00ff */
[----:B------:R-:W-:Y:S01]  /*0cf0*/  LOP3.LUT R4, R3, 0x1ffffffe, RZ, 0xc0, !PT ;  /* 0x1ffffffe03047812 */ /* 0x000fe200078ec0ff */
[C---:B------:R-:W-:Y:S01]  /*0d00*/  IMAD.SHL.U32 R204, R12.reuse, 0x4, RZ ;  /* 0x000000040ccc7824 */ /* 0x040fe200078e00ff */
[----:B------:R-:W-:Y:S01]  /*0d10*/  LEA.HI R3, R12, R12, RZ, 0x1 ;  /* 0x0000000c0c037211 */ /* 0x000fe200078f08ff */
[----:B------:R-:W-:Y:S01]  /*0d20*/  IMAD.IADD R2, R14, 0x1, -R2 ;  /* 0x000000010e027824 */ /* 0x000fe200078e0a02 */
[----:B------:R-:W-:Y:S01]  /*0d30*/  SHF.R.S32.HI R13, RZ, 0x5, R0 ;  /* 0x00000005ff0d7819 */ /* 0x000fe20000011400 */
[C---:B------:R-:W-:Y:S01]  /*0d40*/  VIADD R216, R16.reuse, 0x80 ;  /* 0x0000008010d87836 */ /* 0x040fe20000000000 */
[----:B------:R-:W-:Y:S01]  /*0d50*/  LOP3.LUT R3, R3, 0x1ffffffe, RZ, 0xc0, !PT ;  /* 0x1ffffffe03037812 */ /* 0x000fe200078ec0ff */
[C---:B------:R-:W-:Y:S01]  /*0d60*/  VIADD R213, R16.reuse, 0xa0 ;  /* 0x000000a010d57836 */ /* 0x040fe20000000000 */
[----:B------:R-:W-:Y:S01]  /*0d70*/  LOP3.LUT R0, R9, 0x7ffffffc, RZ, 0xc0, !PT ;  /* 0x7ffffffc09007812 */ /* 0x000fe200078ec0ff */
[----:B------:R-:W-:Y:S01]  /*0d80*/  VIADD R218, R16, 0xc0 ;  /* 0x000000c010da7836 */ /* 0x000fe20000000000 */
[----:B------:R-:W-:Y:S01]  /*0d90*/  IADD3 R4, R5, -R4, RZ ;  /* 0x8000000405047210 */ /* 0x000fe20007ffe0ff */
[----:B------:R-:W-:Y:S01]  /*0da0*/  IMAD.IADD R3, R12, 0x1, -R3 ;  /* 0x000000010c037824 */ /* 0x000fe200078e0a03 */
[----:B------:R-:W-:Y:S01]  /*0db0*/  SHF.R.S32.HI R206, RZ, 0x2, R6 ;  /* 0x00000002ffce7819 */ /* 0x000fe20000011406 */
[----:B------:R-:W-:Y:S01]  /*0dc0*/  IMAD R5, R13, 0x10, R2 ;  /* 0x000000100d057824 */ /* 0x000fe200078e0202 */
[----:B------:R-:W-:Y:S01]  /*0dd0*/  IADD3 R217, R16, 0xe0, RZ ;  /* 0x000000e010d97810 */ /* 0x000fe20007ffe0ff */
[----:B------:R-:W-:Y:S01]  /*0de0*/  IMAD.IADD R2, R7, 0x1, -R0 ;  /* 0x0000000107027824 */ /* 0x000fe200078e0a00 */
[----:B------:R-:W-:Y:S01]  /*0df0*/  SHF.R.S32.HI R7, RZ, 0x1f, R216 ;  /* 0x0000001fff077819 */ /* 0x000fe200000114d8 */
[----:B------:R-:W-:Y:S01]  /*0e00*/  IMAD R0, R3, 0x8, R8 ;  /* 0x0000000803007824 */ /* 0x000fe200078e0208 */
[----:B------:R-:W-:Y:S01]  /*0e10*/  SHF.R.S32.HI R3, RZ, 0x1f, R6 ;  /* 0x0000001fff037819 */ /* 0x000fe20000011406 */
[----:B------:R-:W-:Y:S01]  /*0e20*/  IMAD R4, R5, 0x8, R4 ;  /* 0x0000000805047824 */ /* 0x000fe200078e0204 */
[----:B------:R0:W-:Y:S01]  /*0e30*/  STL [R1+0x8c], R2 ;  /* 0x00008c0201007387 */ /* 0x0001e20000100800 */
[----:B------:R-:W-:Y:S01]  /*0e40*/  VIADD R5, R206, 0x40 ;  /* 0x00000040ce057836 */ /* 0x000fe20000000000 */
[----:B------:R-:W-:Y:S01]  /*0e50*/  LEA.HI R3, R3, R206, RZ, 0x3 ;  /* 0x000000ce03037211 */ /* 0x000fe200078f18ff */
[----:B------:R-:W-:Y:S01]  /*0e60*/  IMAD.SHL.U32 R4, R4, 0x8, RZ ;  /* 0x0000000804047824 */ /* 0x000fe200078e00ff */
[----:B------:R1:W-:Y:S01]  /*0e70*/  STL [R1+0x88], R0 ;  /* 0x0000880001007387 */ /* 0x0003e20000100800 */
[----:B------:R-:W-:Y:S01]  /*0e80*/  SHF.R.S32.HI R17, RZ, 0x1f, R16 ;  /* 0x0000001fff117819 */ /* 0x000fe20000011410 */
[C---:B------:R-:W-:Y:S01]  /*0e90*/  VIADD R210, R16.reuse, 0x40 ;  /* 0x0000004010d27836 */ /* 0x040fe20000000000 */
[----:B------:R-:W-:Y:S01]  /*0ea0*/  LOP3.LUT R3, R3, 0xfffffff8, RZ, 0xc0, !PT ;  /* 0xfffffff803037812 */ /* 0x000fe200078ec0ff */
[----:B------:R-:W-:Y:S01]  /*0eb0*/  STL [R1+0x98], RZ ;  /* 0x000098ff01007387 */ /* 0x000fe20000100800 */
[----:B------:R-:W-:Y:S01]  /*0ec0*/  VIADD R209, R16, 0x60 ;  /* 0x0000006010d17836 */ /* 0x000fe20000000000 */
[----:B0-----:R-:W-:Y:S01]  /*0ed0*/  SHF.R.S32.HI R2, RZ, 0x1f, R5 ;  /* 0x0000001fff027819 */ /* 0x001fe20000011405 */
[----:B------:R-:W-:-:S02]  /*0ee0*/  VIADD R212, R204, 0x10 ;  /* 0x00000010ccd47836 */ /* 0x000fc40000000000 */
[----:B------:R-:W-:Y:S01]  /*0ef0*/  IMAD.IADD R6, R206, 0x1, -R3 ;  /* 0x00000001ce067824 */ /* 0x000fe200078e0a03 */
[----:B------:R-:W-:Y:S01]  /*0f00*/  LEA.HI R3, R2, R5, RZ, 0x3 ;  /* 0x0000000502037211 */ /* 0x000fe200078f18ff */
[----:B------:R-:W-:Y:S01]  /*0f10*/  VIADD R2, R16, 0x20 ;  /* 0x0000002010027836 */ /* 0x000fe20000000000 */
[----:B-1----:R-:W-:Y:S02]  /*0f20*/  SHF.L.U32 R0, R5, 0x6, RZ ;  /* 0x0000000605007819 */ /* 0x002fe400000006ff */
[----:B------:R0:W-:Y:S01]  /*0f30*/  STL [R1+0x9c], R6 ;  /* 0x00009c0601007387 */ /* 0x0001e20000100800 */
[----:B------:R-:W-:Y:S01]  /*0f40*/  IMAD.SHL.U32 R3, R3, 0x40, RZ ;  /* 0x0000004003037824 */ /* 0x000fe200078e00ff */
[----:B------:R-:W-:Y:S02]  /*0f50*/  LOP3.LUT R0, R0, 0x1c0, RZ, 0xc0, !PT ;  /* 0x000001c000007812 */ /* 0x000fe400078ec0ff */
[----:B------:R-:W-:Y:S02]  /*0f60*/  SHF.R.S32.HI R208, RZ, 0x1f, R2 ;  /* 0x0000001fffd07819 */ /* 0x000fe40000011402 */
[----:B------:R-:W-:-:S02]  /*0f70*/  LOP3.LUT R3, R3, 0xfffffe00, RZ, 0xc0, !PT ;  /* 0xfffffe0003037812 */ /* 0x000fc400078ec0ff */
[----:B------:R-:W-:Y:S02]  /*0f80*/  SHF.R.U32.HI R5, RZ, 0x3, R0 ;  /* 0x00000003ff057819 */ /* 0x000fe40000011600 */
[----:B------:R-:W-:Y:S01]  /*0f90*/  LOP3.LUT R0, R0, 0x38, R16, 0xf8, !PT ;  /* 0x0000003800007812 */ /* 0x000fe200078ef810 */
[----:B------:R1:W-:Y:S01]  /*0fa0*/  STL [R1+0x84], R3 ;  /* 0x0000840301007387 */ /* 0x0003e20000100800 */
[----:B0-----:R-:W-:-:S03]  /*0fb0*/  SHF.R.S32.HI R6, RZ, 0x1f, R213 ;  /* 0x0000001fff067819 */ /* 0x001fc600000114d5 */
[----:B------:R-:W-:Y:S04]  /*0fc0*/  STL [R1+0x7c], R7 ;  /* 0x00007c0701007387 */ /* 0x000fe80000100800 */
[----:B------:R-:W-:Y:S01]  /*0fd0*/  STL [R1+0x78], R6 ;  /* 0x0000780601007387 */ /* 0x000fe20000100800 */
[----:B-1----:R-:W-:Y:S02]  /*0fe0*/  LOP3.LUT R3, R3, R0, R5, 0xf6, !PT ;  /* 0x0000000003037212 */ /* 0x002fe400078ef605 */
[----:B------:R-:W-:Y:S02]  /*0ff0*/  SHF.R.S32.HI R0, RZ, 0x1f, R218 ;  /* 0x0000001fff007819 */ /* 0x000fe400000114da */
[----:B------:R-:W-:-:S03]  /*1000*/  SHF.R.S32.HI R5, RZ, 0x1f, R217 ;  /* 0x0000001fff057819 */ /* 0x000fc600000114d9 */
[----:B------:R0:W-:Y:S04]  /*1010*/  STL [R1+0x74], R0 ;  /* 0x0000740001007387 */ /* 0x0001e80000100800 */
[----:B------:R1:W-:Y:S01]  /*1020*/  STL [R1+0x70], R5 ;  /* 0x0000700501007387 */ /* 0x0003e20000100800 */
[----:B0-----:R-:W-:-:S05]  /*1030*/  IMAD R0, R3, 0x2, R22 ;  /* 0x0000000203007824 */ /* 0x001fca00078e0216 */
[----:B------:R1:W-:Y:S04]  /*1040*/  STL [R1+0xa0], R0 ;  /* 0x0000a00001007387 */ /* 0x0003e80000100800 */
[----:B------:R1:W-:Y:S02]  /*1050*/  STL [R1+0xa4], R4 ;  /* 0x0000a40401007387 */ /* 0x0003e40000100800 */
.L_x_15179:
[----:B01----:R-:W0:Y:S02]  /*1060*/  LDC.64 R4, c[0x0][0xd88] ;  /* 0x00036200ff047b82 */ /* 0x003e240000000a00 */
        /* <DEDUP_REMOVED lines=8> */
[----:B------:R-:W-:Y:S01]  /*10f0*/  ISETP.NE.U32.AND P0, PT, RZ, UR6, PT ;  /* 0x00000006ff007c0c */ /* 0x000fe2000bf05070 */
[----:B------:R-:W-:Y:S01]  /*1100*/  IMAD.MOV.U32 R33, RZ, RZ, RZ ;  /* 0x000000ffff217224 */ /* 0x000fe200078e00ff */
[----:B------:R-:W-:-:S02]  /*1110*/  ISETP.NE.AND.EX P1, PT, RZ, UR5, PT, P1 ;  /* 0x00000005ff007c0c */ /* 0x000fc4000bf25310 */
[----:B------:R-:W-:Y:S02]  /*1120*/  ISETP.NE.AND.EX P0, PT, RZ, UR7, PT, P0 ;  /* 0x00000007ff007c0c */ /* 0x000fe4000bf05300 */
[----:B--2---:R-:W-:Y:S01]  /*1130*/  SHF.R.S32.HI R0, RZ, 0x1f, R10 ;  /* 0x0000001fff007819 */ /* 0x004fe2000001140a */
[----:B------:R-:W-:-:S08]  /*1140*/  IMAD.SHL.U32 R34, R10, 0x4, RZ ;  /* 0x000000040a227824 */ /* 0x000fd000078e00ff */
[C---:B------:R-:W-:Y:S01]  /*1150*/  @P1 LEA R6, P2, R10.reuse, UR4, 0x2 ;  /* 0x000000040a061c11 */ /* 0x040fe2000f8410ff */
[----:B------:R0:W-:Y:S01]  /*1160*/  STL [R1+0x90], R10 ;  /* 0x0000900a01007387 */ /* 0x0001e20000100800 */
[C-C-:B------:R-:W-:Y:S02]  /*1170*/  SHF.L.U64.HI R35, R10.reuse, 0x2, R0.reuse ;  /* 0x000000020a237819 */ /* 0x140fe40000010200 */
[----:B------:R-:W-:Y:S02]  /*1180*/  @P1 LEA.HI.X R7, R10, UR5, R0, 0x2, P2 ;  /* 0x000000050a071c11 */ /* 0x000fe400090f1400 */
[----:B------:R-:W-:Y:S01]  /*1190*/  ISETP.NE.U32.AND P2, PT, RZ, UR8, PT ;  /* 0x00000008ff007c0c */ /* 0x000fe2000bf45070 */
[----:B------:R-:W-:Y:S01]  /*11a0*/  ULDC UR4, c[0x0][0x288] ;  /* 0x0000a20000047ab9 */ /* 0x000fe20000000800 */
[----:B------:R-:W-:Y:S01]  /*11b0*/  IADD3 R8, P3, R34, UR6, RZ ;  /* 0x0000000622087c10 */ /* 0x000fe2000ff7e0ff */
[----:B------:R0:W5:Y:S01]  /*11c0*/  @P1 LDG.E R3, desc[UR42][R6.64] ;  /* 0x0000002a06031981 */ /* 0x000162000c1e1900 */
[----:B------:R-:W-:Y:S01]  /*11d0*/  ISETP.NE.AND.EX P2, PT, RZ, UR9, PT, P2 ;  /* 0x00000009ff007c0c */ /* 0x000fe2000bf45320 */
[----:B------:R-:W-:Y:S01]  /*11e0*/  IMAD.U32 R219, RZ, RZ, UR4 ;  /* 0x00000004ffdb7e24 */ /* 0x000fe2000f8e00ff */
[----:B------:R-:W-:Y:S01]  /*11f0*/  IADD3.X R9, R35, UR7, RZ, P3, !PT ;  /* 0x0000000723097c10 */ /* 0x000fe20009ffe4ff */
[----:B------:R-:W-:-:S04]  /*1200*/  ULDC.64 UR4, c[0x0][0x418] ;  /* 0x0001060000047ab9 */ /* 0x000fc80000000a00 */
[----:B------:R0:W5:Y:S06]  /*1210*/  @P0 LDG.E R33, desc[UR42][R8.64] ;  /* 0x0000002a08210981 */ /* 0x00016c000c1e1900 */
        /* <DEDUP_REMOVED lines=23> */
.L_x_15022:
        /* <DEDUP_REMOVED lines=9> */
.L_x_15023:
[----:B------:R-:W-:Y:S05]  /*1420*/  @!P0 BRA `(.L_x_15024) ;  /* 0x00000000000c8947 */ /* 0x000fea0003800000 */
[----:B------:R-:W2:Y:S04]  /*1430*/  LDG.E R5, desc[UR42][R8.64] ;  /* 0x0000002a08057981 */ /* 0x000ea8000c1e1900 */
[----:B------:R-:W2:Y:S02]  /*1440*/  LDG.E R32, desc[UR42][R8.64+0x4] ;  /* 0x0000042a08207981 */ /* 0x000ea4000c1e1900 */
[----:B--2---:R-:W-:-:S07]  /*1450*/  IMAD.IADD R32, R32, 0x1, -R5 ;  /* 0x0000000120207824 */ /* 0x004fce00078e0a05 */
.L_x_15024:
        /* <DEDUP_REMOVED lines=16> */
[----:B------:R-:W-:Y:S02]  /*1560*/  IMAD.SHL.U32 R10, R101, 0x80, RZ ;  /* 0x00000080650a7824 */ /* 0x000fe400078e00ff */
[----:B------:R-:W-:Y:S02]  /*1570*/  IMAD.IADD R8, R32, 0x1, -R3 ;  /* 0x0000000120087824 */ /* 0x000fe400078e0a03 */
[----:B0-----:R-:W-:Y:S01]  /*1580*/  VIADD R4, R10, 0x7f ;  /* 0x0000007f0a047836 */ /* 0x001fe20000000000 */
[----:B------:R0:W-:Y:S07]  /*1590*/  STL [R1+0x6c], R10 ;  /* 0x00006c0a01007387 */ /* 0x0001ee0000100800 */
[----:B------:R-:W1:Y:S08]  /*15a0*/  @P1 LDC R11, c[0x0][0x44c] ;  /* 0x00011300ff0b1b82 */ /* 0x000e700000000800 */
[----:B------:R-:W4:Y:S01]  /*15b0*/  @P1 LDC R5, c[0x0][0x450] ;  /* 0x00011400ff051b82 */ /* 0x000f220000000800 */
[----:B--2---:R-:W-:-:S02]  /*15c0*/  @P0 IMAD.IADD R25, R9, 0x1, -R0 ;  /* 0x0000000109190824 */ /* 0x004fc400078e0a00 */
[----:B-1----:R-:W-:-:S04]  /*15d0*/  @P1 IMAD.HI.U32 R0, R4, R11, RZ ;  /* 0x0000000b04001227 */ /* 0x002fc800078e00ff */
[----:B---3--:R-:W-:Y:S01]  /*15e0*/  IMAD.IADD R6, R8, 0x1, R25 ;  /* 0x0000000108067824 */ /* 0x008fe200078e0219 */
[----:B----4-:R-:W-:-:S04]  /*15f0*/  @P1 SHF.R.U32.HI R4, RZ, R5, R0 ;  /* 0x00000005ff041219 */ /* 0x010fc80000011600 */
[C---:B------:R-:W-:Y:S01]  /*1600*/  IADD3 R31, R6.reuse, 0x60, -R219 ;  /* 0x00000060061f7810 */ /* 0x040fe20007ffe8db */
[----:B------:R0:W-:Y:S01]  /*1610*/  STL [R1+0x80], R6 ;  /* 0x0000800601007387 */ /* 0x0001e20000100800 */
[----:B------:R-:W-:-:S03]  /*1620*/  IADD3 R0, R6, 0x5f, RZ ;  /* 0x0000005f06007810 */ /* 0x000fc60007ffe0ff */
[----:B------:R-:W-:Y:S02]  /*1630*/  IMAD.IADD R4, R31, 0x1, R4 ;  /* 0x000000011f047824 */ /* 0x000fe400078e0204 */
[----:B------:R-:W-:-:S04]  /*1640*/  IMAD.HI R0, R0, 0x2aaaaaab, RZ ;  /* 0x2aaaaaab00007827 */ /* 0x000fc800078e02ff */
[----:B------:R-:W-:Y:S01]  /*1650*/  IMAD.HI R4, R4, 0x2aaaaaab, RZ ;  /* 0x2aaaaaab04047827 */ /* 0x000fe200078e02ff */
[----:B------:R-:W-:-:S04]  /*1660*/  SHF.R.U32.HI R3, RZ, 0x1f, R0 ;  /* 0x0000001fff037819 */ /* 0x000fc80000011600 */
[----:B------:R-:W-:Y:S02]  /*1670*/  SHF.R.U32.HI R5, RZ, 0x1f, R4 ;  /* 0x0000001fff057819 */ /* 0x000fe40000011604 */
[----:B------:R-:W-:Y:S02]  /*1680*/  LEA.HI.SX32 R172, R0, R3, 0x1c ;  /* 0x0000000300ac7211 */ /* 0x000fe400078fe2ff */
[----:B------:R-:W-:Y:S01]  /*1690*/  LEA.HI.SX32 R5, R4, R5, 0x1c ;  /* 0x0000000504057211 */ /* 0x000fe200078fe2ff */
[----:B------:R-:W-:-:S03]  /*16a0*/  IMAD.MOV R4, RZ, RZ, -R8 ;  /* 0x000000ffff047224 */ /* 0x000fc600078e0a08 */
[----:B------:R-:W-:Y:S02]  /*16b0*/  VIMNMX R5, R172, R5, PT ;  /* 0x00000005ac057248 */ /* 0x000fe40003fe0100 */
[----:B------:R-:W-:-:S03]  /*16c0*/  VIMNMX R4, RZ, R4, !PT ;  /* 0x00000004ff047248 */ /* 0x000fc60007fe0100 */
        /* <DEDUP_REMOVED lines=33> */
.L_x_15027:
[----:B------:R-:W-:Y:S05]  /*18e0*/  BSYNC B6 ;  /* 0x0000000000067941 */ /* 0x000fea0003800000 */
.L_x_15026:
        /* <DEDUP_REMOVED lines=20> */
.L_x_15029:
[----:B------:R-:W-:Y:S05]  /*1a30*/  BSYNC B6 ;  /* 0x0000000000067941 */ /* 0x000fea0003800000 */
.L_x_15028:
[----:B------:R-:W2:Y:S01]  /*1a40*/  LDL R36, [R1+0x9c] ;  /* 0x00009c0001247983 */ /* 0x000ea20000100800 */
[----:B------:R-:W-:Y:S01]  /*1a50*/  ULDC.64 UR4, c[0x0][0xaf0] ;  /* 0x0002bc0000047ab9 */ /* 0x000fe20000000a00 */
[----:B------:R-:W0:Y:S01]  /*1a60*/  LDC.64 R54, c[0x0][0x408] ;  /* 0x00010200ff367b82 */ /* 0x000e220000000a00 */
[----:B------:R-:W-:-:S04]  /*1a70*/  ISETP.NE.U32.AND P0, PT, RZ, UR4, PT ;  /* 0x00000004ff007c0c */ /* 0x000fc8000bf05070 */
[----:B------:R-:W-:-:S03]  /*1a80*/  ISETP.NE.AND.EX P0, PT, RZ, UR5, PT, P0 ;  /* 0x00000005ff007c0c */ /* 0x000fc6000bf05300 */
[----:B------:R-:W1:Y:S10]  /*1a90*/  LDC.64 R48, c[0x0][0x3f8] ;  /* 0x0000fe00ff307b82 */ /* 0x000e740000000a00 */
[----:B------:R-:W-:Y:S01]  /*1aa0*/  @P0 IADD3 R4, P1, R34, UR4, RZ ;  /* 0x0000000422040c10 */ /* 0x000fe2000ff3e0ff */
[----:B------:R-:W-:-:S03]  /*1ab0*/  ULDC UR4, c[0x0][0x320] ;  /* 0x0000c80000047ab9 */ /* 0x000fc60000000800 */
[----:B------:R-:W-:Y:S02]  /*1ac0*/  @P0 IADD3.X R5, R35, UR5, RZ, P1, !PT ;  /* 0x0000000523050c10 */ /* 0x000fe40008ffe4ff */
[----:B------:R-:W-:Y:S02]  /*1ad0*/  ISETP.GE.AND P1, PT, R2, UR4, PT ;  /* 0x0000000402007c0c */ /* 0x000fe4000bf26270 */
[----:B------:R-:W-:Y:S01]  /*1ae0*/  SHF.R.S32.HI R9, RZ, 0x1f, R206 ;  /* 0x0000001fff097819 */ /* 0x000fe200000114ce */
[----:B------:R3:W4:Y:S01]  /*1af0*/  @P0 LDG.E R24, desc[UR42][R4.64] ;  /* 0x0000002a04180981 */ /* 0x000722000c1e1900 */
[----:B------:R-:W-:Y:S01]  /*1b00*/  SEL R3, RZ, 0xffffffff, P1 ;  /* 0xffffffffff037807 */ /* 0x000fe20000800000 */
[----:B------:R-:W0:Y:S01]  /*1b10*/  LDC R35, c[0x0][0x3f4] ;  /* 0x0000fd00ff237b82 */ /* 0x000e220000000800 */
[----:B------:R-:W-:Y:S02]  /*1b20*/  ISETP.GE.AND P0, PT, R16, UR4, PT ;  /* 0x0000000410007c0c */ /* 0x000fe4000bf06270 */
[----:B------:R-:W-:Y:S01]  /*1b30*/  SHF.R.S32.HI R205, RZ, 0x1f, R204 ;  /* 0x0000001fffcd7819 */ /* 0x000fe200000114cc */
[----:B------:R-:W-:Y:S01]  /*1b40*/  IMAD.SHL.U32 R3, R3, 0x2, RZ ;  /* 0x0000000203037824 */ /* 0x000fe200078e00ff */
[----:B------:R-:W-:Y:S01]  /*1b50*/  SEL R0, RZ, 0x1, P0 ;  /* 0x00000001ff007807 */ /* 0x000fe20000000000 */
[----:B------:R-:W0:Y:S01]  /*1b60*/  S2R R38, SR_TID.X ;  /* 0x0000000000267919 */ /* 0x000e220000002100 */
[----:B------:R-:W-:Y:S01]  /*1b70*/  ISETP.GE.AND P0, PT, R210, UR4, PT ;  /* 0x00000004d2007c0c */ /* 0x000fe2000bf06270 */
[----:B-1----:R-:W-:Y:S01]  /*1b80*/  IMAD.WIDE.U32 R10, R206, R48, R16 ;  /* 0x00000030ce0a7225 */ /* 0x002fe200078e0010 */
[----:B------:R-:W-:-:S02]  /*1b90*/  ISETP.GE.AND P1, PT, R209, UR4, PT ;  /* 0x00000004d1007c0c */ /* 0x000fc4000bf26270 */
[----:B------:R-:W-:Y:S01]  /*1ba0*/  LOP3.LUT R0, R3, 0x2, R0, 0xe2, !PT ;  /* 0x0000000203007812 */ /* 0x000fe200078ee200 */
[----:B------:R-:W1:Y:S01]  /*1bb0*/  S2R R37, SR_TID.X ;  /* 0x0000000000257919 */ /* 0x000e620000002100 */
[----:B------:R-:W-:Y:S01]  /*1bc0*/  SEL R3, RZ, 0x4, P0 ;  /* 0x00000004ff037807 */ /* 0x000fe20000000000 */
[----:B------:R-:W-:Y:S01]  /*1bd0*/  IMAD.MOV.U32 R63, RZ, RZ, 0x20 ;  /* 0x00000020ff3f7424 */ /* 0x000fe200078e00ff */
[----:B---3--:R-:W-:Y:S01]  /*1be0*/  SEL R4, RZ, 0x8, P1 ;  /* 0x00000008ff047807 */ /* 0x008fe20000800000 */
[----:B------:R-:W-:Y:S01]  /*1bf0*/  IMAD R65, R49, 0x60, RZ ;  /* 0x0000006031417824 */ /* 0x000fe200078e02ff */
[----:B------:R-:W-:Y:S01]  /*1c00*/  ISETP.GE.AND P0, PT, R216, UR4, PT ;  /* 0x00000004d8007c0c */ /* 0x000fe2000bf06270 */
[----:B0-----:R-:W-:Y:S01]  /*1c10*/  IMAD.SHL.U32 R57, R54, 0x40, RZ ;  /* 0x0000004036397824 */ /* 0x001fe200078e00ff */
[----:B------:R-:W-:Y:S02]  /*1c20*/  ISETP.GE.AND P1, PT, R213, UR4, PT ;  /* 0x00000004d5007c0c */ /* 0x000fe4000bf26270 */
[----:B------:R-:W-:-:S02]  /*1c30*/  LOP3.LUT R0, R4, R0, R3, 0xfe, !PT ;  /* 0x0000000004007212 */ /* 0x000fc400078efe03 */
[----:B------:R-:W-:Y:S02]  /*1c40*/  SEL R3, RZ, 0x10, P0 ;  /* 0x00000010ff037807 */ /* 0x000fe40000000000 */
[----:B------:R-:W-:Y:S02]  /*1c50*/  SEL R4, RZ, 0x20, P1 ;  /* 0x00000020ff047807 */ /* 0x000fe40000800000 */
[----:B------:R-:W-:Y:S02]  /*1c60*/  ISETP.GE.AND P0, PT, R218, UR4, PT ;  /* 0x00000004da007c0c */ /* 0x000fe4000bf06270 */
[----:B------:R-:W-:Y:S02]  /*1c70*/  ISETP.GE.AND P1, PT, R217, UR4, PT ;  /* 0x00000004d9007c0c */ /* 0x000fe4000bf26270 */
[----:B------:R-:W-:Y:S01]  /*1c80*/  LOP3.LUT R3, R4, R0, R3, 0xfe, !PT ;  /* 0x0000000004037212 */ /* 0x000fe200078efe03 */
[-C--:B------:R-:W-:Y:S01]  /*1c90*/  IMAD R0, R9, R48.reuse, RZ ;  /* 0x0000003009007224 */ /* 0x080fe200078e02ff */
[----:B------:R-:W-:Y:S01]  /*1ca0*/  SEL R6, RZ, 0x40, P0 ;  /* 0x00000040ff067807 */ /* 0x000fe20000000000 */
[----:B------:R-:W-:Y:S01]  /*1cb0*/  IMAD.WIDE.U32 R4, R206, R48, R204 ;  /* 0x00000030ce047225 */ /* 0x000fe200078e00cc */
[----:B------:R-:W-:-:S02]  /*1cc0*/  SEL R7, RZ, 0x7fff80, P1 ;  /* 0x007fff80ff077807 */ /* 0x000fc40000800000 */
[----:B------:R-:W-:Y:S01]  /*1cd0*/  ISETP.GE.AND P0, PT, R16, R35, PT ;  /* 0x000000231000720c */ /* 0x000fe20003f06270 */
[----:B------:R-:W-:Y:S01]  /*1ce0*/  VIADD R38, R38, 0xffffff80 ;  /* 0xffffff8026267836 */ /* 0x000fe20000000000 */
[----:B------:R-:W-:Y:S01]  /*1cf0*/  LOP3.LUT R3, R7, R3, R6, 0xfe, !PT ;  /* 0x0000000307037212 */ /* 0x000fe200078efe06 */
[-C--:B------:R-:W-:Y:S01]  /*1d00*/  IMAD R6, R9, R54.reuse, RZ ;  /* 0x0000003609067224 */ /* 0x080fe200078e02ff */
[----:B------:R-:W-:Y:S01]  /*1d10*/  SEL R13, R35, RZ, P0 ;  /* 0x000000ff230d7207 */ /* 0x000fe20000000000 */
[----:B------:R-:W-:Y:S01]  /*1d20*/  IMAD.WIDE.U32 R8, R206, R54, R204 ;  /* 0x00000036ce087225 */ /* 0x000fe200078e00cc */
[----:B------:R-:W-:-:S03]  /*1d30*/  SHF.L.U64.HI R56, R54, 0x6, R55 ;  /* 0x0000000636387819 */ /* 0x000fc60000010237 */
[C---:B------:R-:W-:Y:S01]  /*1d40*/  IMAD R53, R206.reuse, R55, R6 ;  /* 0x00000037ce357224 */ /* 0x040fe200078e0206 */
[----:B-1----:R-:W-:Y:S01]  /*1d50*/  SHF.R.U32.HI R37, RZ, 0x7, R37 ;  /* 0x00000007ff257819 */ /* 0x002fe20000011625 */
[----:B------:R-:W-:Y:S02]  /*1d60*/  IMAD R15, R206, R49, R0 ;  /* 0x00000031ce0f7224 */ /* 0x000fe400078e0200 */
[----:B------:R-:W-:Y:S01]  /*1d70*/  IMAD.IADD R13, R16, 0x1, R13 ;  /* 0x00000001100d7824 */ /* 0x000fe200078e020d */
[----:B------:R-:W-:Y:S01]  /*1d80*/  IADD3 R9, R9, R53, RZ ;  /* 0x0000003509097210 */ /* 0x000fe20007ffe0ff */
[----:B------:R-:W-:Y:S01]  /*1d90*/  IMAD.IADD R11, R15, 0x1, R11 ;  /* 0x000000010f0b7824 */ /* 0x000fe200078e020b */
[----:B------:R-:W-:Y:S01]  /*1da0*/  ISETP.NE.AND P6, PT, R37, 0x1, PT ;  /* 0x000000012500780c */ /* 0x000fe20003fc5270 */
[----:B------:R-:W-:Y:S01]  /*1db0*/  IMAD.IADD R7, R5, 0x1, R15 ;  /* 0x0000000105077824 */ /* 0x000fe200078e020f */
[----:B------:R-:W-:Y:S01]  /*1dc0*/  IADD3 R61, R37, 0x8, RZ ;  /* 0x00000008253d7810 */ /* 0x000fe20007ffe0ff */
[C---:B-----5:R-:W-:Y:S01]  /*1dd0*/  IMAD.WIDE.U32 R50, R26.reuse, R54, R8 ;  /* 0x000000361a327225 */ /* 0x060fe200078e0008 */
[----:B------:R-:W-:Y:S01]  /*1de0*/  SHF.R.S32.HI R12, RZ, 0x1f, R13 ;  /* 0x0000001fff0c7819 */ /* 0x000fe2000001140d */
[----:B------:R-:W3:Y:S01]  /*1df0*/  LDL R8, [R1+0x84] ;  /* 0x0000840001087983 */ /* 0x000ee20000100800 */
[----:B------:R-:W-:Y:S01]  /*1e00*/  SHF.R.S32.HI R15, RZ, 0x1f, R26 ;  /* 0x0000001fff0f7819 */ /* 0x000fe2000001141a */
[----:B------:R-:W-:Y:S01]  /*1e10*/  IMAD.WIDE.U32 R20, R26, R48, R10 ;  /* 0x000000301a147225 */ /* 0x000fe200078e000a */
[----:B------:R-:W-:-:S03]  /*1e20*/  LEA.HI R13, R12, R13, RZ, 0x3 ;  /* 0x0000000d0c0d7211 */ /* 0x000fc600078f18ff */
[C---:B------:R-:W-:Y:S02]  /*1e30*/  VIADD R37, R206.reuse, 0x40 ;  /* 0x00000040ce257836 */ /* 0x040fe40000000000 */
[----:B------:R-:W-:Y:S01]  /*1e40*/  VIADD R10, R206, 0x40 ;  /* 0x00000040ce0a7836 */ /* 0x000fe20000000000 */
[----:B------:R-:W-:Y:S05]  /*1e50*/  @!P6 WARPSYNC.ALL ;  /* 0x000000000000e948 */ /* 0x000fea0003800000 */
[----:B------:R-:W-:Y:S02]  /*1e60*/  IMAD.SHL.U32 R37, R37, 0x40, RZ ;  /* 0x0000004025257824 */ /* 0x000fe400078e00ff */
[----:B------:R-:W-:Y:S01]  /*1e70*/  IMAD.MOV.U32 R6, RZ, RZ, R4 ;  /* 0x000000ffff067224 */ /* 0x000fe200078e0004 */
[----:B------:R-:W-:Y:S01]  /*1e80*/  SHF.R.S32.HI R73, RZ, 0x3, R13 ;  /* 0x00000003ff497819 */ /* 0x000fe2000001140d */
[----:B------:R-:W-:Y:S01]  /*1e90*/  IMAD.SHL.U32 R10, R10, 0x40, RZ ;  /* 0x000000400a0a7824 */ /* 0x000fe200078e00ff */
[----:B------:R-:W-:Y:S01]  /*1ea0*/  LOP3.LUT R74, R13, 0xfffffff8, RZ, 0xc0, !PT ;  /* 0xfffffff80d4a7812 */ /* 0x000fe200078ec0ff */
[----:B------:R-:W-:Y:S01]  /*1eb0*/  IMAD.WIDE.U32 R4, R206, R54, R16 ;  /* 0x00000036ce047225 */ /* 0x000fe200078e0010 */
[----:B------:R-:W-:Y:S01]  /*1ec0*/  LOP3.LUT R37, R37, 0x1c0, RZ, 0xc0, !PT ;  /* 0x000001c025257812 */ /* 0x000fe200078ec0ff */
[----:B------:R-:W-:Y:S01]  /*1ed0*/  ULDC UR4, c[0x0][0x2f4] ;  /* 0x0000bd0000047ab9 */ /* 0x000fe20000000800 */
[----:B------:R-:W-:Y:S01]  /*1ee0*/  LOP3.LUT R10, R10, 0x1c0, RZ, 0xc0, !PT ;  /* 0x000001c00a0a7812 */ /* 0x000fe200078ec0ff */
[----:B------:R-:W-:Y:S01]  /*1ef0*/  IMAD.IADD R53, R53, 0x1, R5 ;  /* 0x0000000135357824 */ /* 0x000fe200078e0205 */
[----:B------:R-:W-:Y:S01]  /*1f00*/  PRMT R85, R3, 0x8880, RZ ;  /* 0x0000888003557816 */ /* 0x000fe200000000ff */
[C---:B------:R-:W-:Y:S01]  /*1f10*/  IMAD R5, R15.reuse, R48, RZ ;  /* 0x000000300f057224 */ /* 0x040fe200078e02ff */
[----:B------:R-:W-:Y:S01]  /*1f20*/  SHF.R.U32.HI R10, RZ, 0x3, R10 ;  /* 0x00000003ff0a7819 */ /* 0x000fe2000001160a */
[----:B------:R-:W-:Y:S01]  /*1f30*/  IMAD.MOV.U32 R52, RZ, RZ, R4 ;  /* 0x000000ffff347224 */ /* 0x000fe200078e0004 */
[----:B------:R-:W-:Y:S01]  /*1f40*/  SHF.L.U64.HI R4, R48, 0x6, R49 ;  /* 0x0000000630047819 */ /* 0x000fe20000010231 */
[----:B------:R-:W-:-:S02]  /*1f50*/  IMAD R15, R15, R54, RZ ;  /* 0x000000360f0f7224 */ /* 0x000fc400078e02ff */
[----:B------:R-:W-:Y:S01]  /*1f60*/  IMAD.IADD R0, R33, 0x1, R32 ;  /* 0x0000000121007824 */ /* 0x000fe200078e0220 */
[----:B------:R-:W-:Y:S01]  /*1f70*/  PRMT R85, R85, 0x7710, RZ ;  /* 0x0000771055557816 */ /* 0x000fe200000000ff */
[----:B------:R-:W-:Y:S01]  /*1f80*/  IMAD R33, R26, R49, R5 ;  /* 0x000000311a217224 */ /* 0x000fe200078e0205 */
[----:B------:R-:W-:Y:S01]  /*1f90*/  ISETP.GE.AND P2, PT, R2, UR4, PT ;  /* 0x0000000402007c0c */ /* 0x000fe2000bf46270 */
[----:B------:R-:W-:Y:S02]  /*1fa0*/  IMAD.SHL.U32 R5, R48, 0x40, RZ ;  /* 0x0000004030057824 */ /* 0x000fe400078e00ff */
[----:B------:R-:W-:-:S04]  /*1fb0*/  IMAD.WIDE.U32 R6, R26, R48, R6 ;  /* 0x000000301a067225 */ /* 0x000fc800078e0006 */
[----:B------:R-:W-:Y:S02]  /*1fc0*/  IMAD R11, R55, 0x60, RZ ;  /* 0x00000060370b7824 */ /* 0x000fe400078e02ff */
[C---:B------:R-:W-:Y:S02]  /*1fd0*/  IMAD R15, R26.reuse, R55, R15 ;  /* 0x000000371a0f7224 */ /* 0x040fe400078e020f */
        /* <DEDUP_REMOVED lines=22> */
[----:B------:R-:W-:Y:S02]  /*2140*/  LOP3.LUT P1, RZ, R36, 0x4, RZ, 0xc0, !PT ;  /* 0x0000000424ff7812 */ /* 0x000fe4000782c0ff */
[----:B------:R-:W-:Y:S02]  /*2150*/  SHF.R.S32.HI R36, RZ, 0x1f, R38 ;  /* 0x0000001fff247819 */ /* 0x000fe40000011426 */
[----:B------:R-:W-:Y:S02]  /*2160*/  LOP3.LUT R58, R58, 0x1c0, RZ, 0xc0, !PT ;  /* 0x000001c03a3a7812 */ /* 0x000fe400078ec0ff */
[----:B------:R-:W-:-:S04]  /*2170*/  LEA.HI R36, R36, R38, RZ, 0x2 ;  /* 0x0000002624247211 */ /* 0x000fc800078f10ff */
[----:B------:R-:W-:-:S05]  /*2180*/  LOP3.LUT R36, R36, 0xfffffffc, RZ, 0xc0, !PT ;  /* 0xfffffffc24247812 */ /* 0x000fca00078ec0ff */
[----:B------:R-:W-:Y:S02]  /*2190*/  IMAD.IADD R36, R38, 0x1, -R36 ;  /* 0x0000000126247824 */ /* 0x000fe400078e0a24 */
[----:B------:R-:W0:Y:S02]  /*21a0*/  S2R R38, SR_TID.X ;  /* 0x0000000000267919 */ /* 0x000e240000002100 */
[----:B------:R-:W-:Y:S01]  /*21b0*/  IMAD R62, R36, 0x40, R206 ;  /* 0x00000040243e7824 */ /* 0x000fe200078e02ce */
        /* <DEDUP_REMOVED lines=16> */
[----:B----4-:R-:W-:Y:S01]  /*22c0*/  SHF.R.S32.HI R75, RZ, 0x1f, R24 ;  /* 0x0000001fff4b7819 */ /* 0x010fe20000011418 */
[----:B---3--:R-:W-:-:S10]  /*22d0*/  IMAD.IADD R78, R8, 0x1, R13 ;  /* 0x00000001084e7824 */ /* 0x008fd400078e020d */
.L_x_15083:
[----:B0-----:R-:W0:Y:S01]  /*22e0*/  LDC R91, c[0x0][0x430] ;  /* 0x00010c00ff5b7b82 */ /* 0x001e220000000800 */
[----:B------:R-:W-:Y:S02]  /*22f0*/  VIADD R29, R29, 0xffffffff ;  /* 0xffffffff1d1d7836 */ /* 0x000fe40000000000 */
[----:B------:R-:W-:Y:S02]  /*2300*/  IMAD.MOV.U32 R96, RZ, RZ, RZ ;  /* 0x000000ffff607224 */ /* 0x000fe400078e00ff */
[----:B------:R-:W-:-:S03]  /*2310*/  IMAD R12, R29, 0x60, R62 ;  /* 0x000000601d0c7824 */ /* 0x000fc600078e023e */
[----:B-1----:R-:W1:Y:S01]  /*2320*/  LDC R95, c[0x0][0x3f4] ;  /* 0x0000fd00ff5f7b82 */ /* 0x002e620000000800 */
[----:B------:R-:W-:Y:S01]  /*2330*/  IMAD.IADD R15, R0, 0x1, R12 ;  /* 0x00000001000f7824 */ /* 0x000fe200078e020c */
[----:B------:R-:W-:-:S04]  /*2340*/  ISETP.GE.AND P2, PT, R12, R25, PT ;  /* 0x000000190c00720c */ /* 0x000fc80003f46270 */
[----:B------:R-:W-:Y:S02]  /*2350*/  ISETP.GT.OR P2, PT, R62, 0x5f, P2 ;  /* 0x0000005f3e00780c */ /* 0x000fe40001744670 */
[----:B------:R-:W-:Y:S02]  /*2360*/  MOV R13, R15 ;  /* 0x0000000f000d7202 */ /* 0x000fe40000000f00 */
        /* <DEDUP_REMOVED lines=13> */
[----:B--2---:R-:W-:-:S04]  /*2440*/  @!P2 LEA R10, P3, R8, R32, 0x2 ;  /* 0x00000020080aa211 */ /* 0x004fc800078610ff */
[----:B------:R-:W-:-:S05]  /*2450*/  @!P2 LEA.HI.X R11, R8, R33, R9, 0x2, P3 ;  /* 0x00000021080ba211 */ /* 0x000fca00018f1409 */
[----:B-----5:R0:W5:Y:S01]  /*2460*/  @!P2 LDG.E R96, desc[UR42][R10.64] ;  /* 0x0000002a0a60a981 */ /* 0x020162000c1e1900 */
        /* <DEDUP_REMOVED lines=74> */
.L_x_15034:
[----:B------:R-:W-:Y:S05]  /*2910*/  BSYNC B1 ;  /* 0x0000000000017941 */ /* 0x000fea0003800000 */
.L_x_15033:
        /* <DEDUP_REMOVED lines=29> */
.L_x_15036:
[----:B------:R-:W-:Y:S05]  /*2af0*/  BSYNC B1 ;  /* 0x0000000000017941 */ /* 0x000fea0003800000 */
.L_x_15035:
[----:B0-----:R-:W-:Y:S01]  /*2b00*/  IMAD.MOV.U32 R8, RZ, RZ, R92 ;  /* 0x000000ffff087224 */ /* 0x001fe200078e005c */
[----:B------:R-:W-:Y:S01]  /*2b10*/  UISETP.NE.AND UP0, UPT, UR44, 0x3, UPT ;  /* 0x000000032c00788c */ /* 0x000fe2000bf05270 */
[----:B------:R-:W-:Y:S01]  /*2b20*/  IMAD.MOV.U32 R9, RZ, RZ, R93 ;  /* 0x000000ffff097224 */ /* 0x000fe200078e005d */
[----:B------:R-:W-:Y:S01]  /*2b30*/  PRMT R113, R13, 0x5410, R14 ;  /* 0x000054100d717816 */ /* 0x000fe2000000000e */
[----:B------:R-:W-:Y:S02]  /*2b40*/  IMAD.MOV.U32 R10, RZ, RZ, R46 ;  /* 0x000000ffff0a7224 */ /* 0x000fe400078e002e */
[----:B------:R-:W-:Y:S01]  /*2b50*/  IMAD.MOV.U32 R11, RZ, RZ, R47 ;  /* 0x000000ffff0b7224 */ /* 0x000fe200078e002f */
[----:B------:R-:W-:Y:S01]  /*2b60*/  PRMT R114, R8, 0x5410, R9 ;  /* 0x0000541008727816 */ /* 0x000fe20000000009 */
[----:B------:R-:W-:Y:S01]  /*2b70*/  IMAD.MOV.U32 R8, RZ, RZ, R42 ;  /* 0x000000ffff087224 */ /* 0x000fe200078e002a */
[----:B------:R-:W-:Y:S02]  /*2b80*/  MOV R9, R43 ;  /* 0x0000002b00097202 */ /* 0x000fe40000000f00 */
[----:B------:R-:W-:-:S02]  /*2b90*/  PLOP3.LUT P3, PT, PT, PT, UP0, 0x80, 0x0 ;  /* 0x000000000000781c */ /* 0x000fc40003f6f008 */
[----:B------:R-:W-:Y:S01]  /*2ba0*/  PRMT R115, R8, 0x5410, R9 ;  /* 0x0000541008737816 */ /* 0x000fe20000000009 */
[----:B-----5:R-:W-:Y:S01]  /*2bb0*/  IMAD.MOV.U32 R8, RZ, RZ, R36 ;  /* 0x000000ffff087224 */ /* 0x020fe200078e0024 */
[----:B------:R-:W-:Y:S01]  /*2bc0*/  PRMT R116, R10, 0x5410, R11 ;  /* 0x000054100a747816 */ /* 0x000fe2000000000b */
        /* <DEDUP_REMOVED lines=12> */
[----:B------:R-:W-:Y:S01]  /*2c90*/  PRMT R104, R104, 0x5410, R11 ;  /* 0x0000541068687816 */ /* 0x000fe2000000000b */
[----:B------:R-:W-:Y:S06]  /*2ca0*/  @!P3 BRA `(.L_x_15037) ;  /* 0x000000000004b947 */ /* 0x000fec0003800000 */
[----:B------:R-:W-:Y:S01]  /*2cb0*/  BPT.TRAP 0x1 ;  /* 0x000000040000795c */ /* 0x000fe20000300000 */
.L_x_15037:
[----:B------:R-:W-:Y:S01]  /*2cc0*/  IMAD R86, R19, 0x8, R22 ;  /* 0x0000000813567824 */ /* 0x000fe200078e0216 */
[----:B------:R-:W-:Y:S01]  /*2cd0*/  SHF.L.U32 R101, R211, 0x1f, RZ ;  /* 0x0000001fd3657819 */ /* 0x000fe200000006ff */
[----:B------:R-:W-:Y:S03]  /*2ce0*/  BSSY B1, `(.L_x_15038) ;  /* 0x0000003000017945 */ /* 0x000fe60003800000 */
[----:B------:R-:W0:Y:S02]  /*2cf0*/  SYNCS.PHASECHK.TRANS64.TRYWAIT P5, [R86+URZ+0x32490], R101 ;  /* 0x03249065560075a7 */ /* 0x000e2400080a017f */
[----:B0-----:R-:W-:Y:S05]  /*2d00*/  @!P5 BRA `(.L_x_15039) ;  /* 0x000001a00058d947 */ /* 0x001fea0003800000 */
.L_x_15306:
[----:B------:R-:W-:Y:S05]  /*2d10*/  BSYNC B1 ;  /* 0x0000000000017941 */ /* 0x000fea0003800000 */
.L_x_15038:
[----:B------:R-:W-:-:S03]  /*2d20*/  UMOV UR4, 0xffffffff ;  /* 0xffffffff00047882 */ /* 0x000fc60000000000 */
[----:B------:R-:W-:Y:S05]  /*2d30*/  BRA.DIV UR4, `(.L_x_15040) ;  /* 0x000001a204607947 */ /* 0x000fea000b800000 */
[----:B------:R1:W2:Y:S04]  /*2d40*/  SHFL.IDX PT, R33, R90, RZ, 0x1c1f ;  /* 0x001c1fff5a217589 */ /* 0x0002a800000e0000 */
[----:B------:R1:W3:Y:S02]  /*2d50*/  SHFL.IDX PT, R14, R89, RZ, 0x1c1f ;  /* 0x001c1fff590e7589 */ /* 0x0002e400000e0000 */
.L_x_15310:
        /* <DEDUP_REMOVED lines=17> */
[----:B------:R-:W-:Y:S02]  /*2e70*/  HADD2.F32 R46, -RZ, R11.H1_H1 ;  /* 0x3000000bff2e7230 */ /* 0x000fe40000004100 */
[----:B------:R-:W-:Y:S02]  /*2e80*/  HADD2.F32 R93, -RZ, R93.H0_H0 ;  /* 0x2000005dff5d7230 */ /* 0x000fe40000004100 */
[----:B------:R-:W-:-:S02]  /*2e90*/  HADD2.F32 R106, -RZ, R106.H0_H0 ;  /* 0x2000006aff6a7230 */ /* 0x000fc40000004100 */
[----:B------:R-:W-:Y:S02]  /*2ea0*/  HADD2.F32 R11, -RZ, R11.H0_H0 ;  /* 0x2000000bff0b7230 */ /* 0x000fe40000004100 */
[-C--:B------:R-:W-:Y:S01]  /*2eb0*/  FMUL.FTZ R108, R10, R93.reuse ;  /* 0x0000005d0a6c7220 */ /* 0x080fe20000410000 */
[----:B------:R-:W-:Y:S02]  /*2ec0*/  HADD2.F32 R47, -RZ, R107.H0_H0 ;  /* 0x2000006bff2f7230 */ /* 0x000fe40000004100 */
[----:B------:R-:W-:Y:S01]  /*2ed0*/  FMUL.FTZ R93, R9, R93 ;  /* 0x0000005d095d7220 */ /* 0x000fe20000410000 */
[----:B------:R-:W-:Y:S02]  /*2ee0*/  HADD2.F32 R92, -RZ, R92.H0_H0 ;  /* 0x2000005cff5c7230 */ /* 0x000fe40000004100 */
[-C--:B------:R-:W-:Y:S01]  /*2ef0*/  FMUL.FTZ R110, R46, R106.reuse ;  /* 0x0000006a2e6e7220 */ /* 0x080fe20000410000 */
[----:B------:R-:W-:Y:S01]  /*2f00*/  FMUL.FTZ R111, R11, R106 ;  /* 0x0000006a0b6f7220 */ /* 0x000fe20000410000 */
        /* <DEDUP_REMOVED lines=24> */
.L_x_15046:
[----:B------:R-:W-:Y:S05]  /*3090*/  BSYNC B3 ;  /* 0x0000000000037941 */ /* 0x000fea0003800000 */
.L_x_15045:
[----:B0-----:R4:W-:Y:S02]  /*30a0*/  ST.E.128 desc[UR42][R12.64], R8 ;  /* 0x000000080c007985 */ /* 0x0019e4000c101d2a */
.L_x_15044:
[----:B------:R-:W-:Y:S05]  /*30b0*/  BSYNC B2 ;  /* 0x0000000000027941 */ /* 0x000fea0003800000 */
.L_x_15043:
        /* <DEDUP_REMOVED lines=49> */
.L_x_15048:
[----:B------:R-:W-:Y:S05]  /*33d0*/  BSYNC B2 ;  /* 0x0000000000027941 */ /* 0x000fea0003800000 */
.L_x_15047:
[----:B0-----:R0:W-:Y:S02]  /*33e0*/  ST.E.128 desc[UR42][R14.64], R8 ;  /* 0x000000080e007985 */ /* 0x0011e4000c101d2a */
.L_x_15042:
[----:B------:R-:W-:Y:S05]  /*33f0*/  BSYNC B1 ;  /* 0x0000000000017941 */ /* 0x000fea0003800000 */
.L_x_15041:
[----:B------:R-:W-:-:S03]  /*3400*/  UMOV UR4, 0xffffffff ;  /* 0xffffffff00047882 */ /* 0x000fc60000000000 */
[----:B------:R-:W-:Y:S05]  /*3410*/  BRA.DIV UR4, `(.L_x_15049) ;  /* 0x0000019a04f07947 */ /* 0x000fea000b800000 */
[----:B--2---:R2:W1:Y:S04]  /*3420*/  SHFL.IDX PT, R33, R90, 0x1, 0x1c1f ;  /* 0x003c1f005a217f89 */ /* 0x00446800000e0000 */
[----:B0--3--:R2:W0:Y:S02]  /*3430*/  SHFL.IDX PT, R14, R89, 0x1, 0x1c1f ;  /* 0x003c1f00590e7f89 */ /* 0x00942400000e0000 */
.L_x_15314:
[----:B------:R-:W-:Y:S05]  /*3440*/  @P4 BRA `(.L_x_15050) ;  /* 0x0000001c00dc4947 */ /* 0x000fea0003800000 */
[----:B------:R-:W-:Y:S04]  /*3450*/  BSSY B1, `(.L_x_15051) ;  /* 0x0000033000017945 */ /* 0x000fe80003800000 */
[----:B------:R-:W-:Y:S05]  /*3460*/  @P1 BRA `(.L_x_15052) ;  /* 0x0000000000c41947 */ /* 0x000fea0003800000 */
[----:B----4-:R3:W4:Y:S01]  /*3470*/  LDS.128 R8, [R100+0x2000] ;  /* 0x0020000064087984 */ /* 0x0107220000000c00 */
[C---:B0-----:R-:W-:Y:S01]  /*3480*/  LEA R12, P2, R16.reuse, R14, 0x1 ;  /* 0x0000000e100c7211 */ /* 0x041fe200078408ff */
[----:B------:R-:W-:Y:S03]  /*3490*/  BSSY B2, `(.L_x_15053) ;  /* 0x000002d000027945 */ /* 0x000fe60003800000 */
[----:B-1----:R-:W-:Y:S02]  /*34a0*/  LEA.HI.X R13, R16, R33, R17, 0x1, P2 ;  /* 0x00000021100d7211 */ /* 0x002fe400010f0c11 */
[----:B------:R-:W-:-:S13]  /*34b0*/  ISETP.GE.AND P2, PT, R204, R95, PT ;  /* 0x0000005fcc00720c */ /* 0x000fda0003f46270 */
[----:B---3--:R-:W-:Y:S05]  /*34c0*/  @P2 BRA `(.L_x_15054) ;  /* 0x0000000000a42947 */ /* 0x008fea0003800000 */
[--C-:B------:R-:W-:Y:S01]  /*34d0*/  SHF.R.U64 R43, R40, 0x10, R41.reuse ;  /* 0x00000010282b7819 */ /* 0x100fe20000001229 */
[----:B----4-:R-:W-:Y:S01]  /*34e0*/  IMAD.MOV.U32 R15, RZ, RZ, R10 ;  /* 0x000000ffff0f7224 */ /* 0x010fe200078e000a */
        /* <DEDUP_REMOVED lines=17> */
[-C--:B------:R-:W-:Y:S01]  /*3600*/  FFMA.FTZ R46, R11, R40.reuse, -R46 ;  /* 0x000000280b2e7223 */ /* 0x080fe2000001082e */
[----:B------:R-:W-:Y:S01]  /*3610*/  FFMA.FTZ R45, R38, R40, R43 ;  /* 0x00000028262d7223 */ /* 0x000fe2000001002b */
[----:B------:R-:W-:-:S02]  /*3620*/  HADD2.F32 R11, -RZ, R105.H1_H1 ;  /* 0x30000069ff0b7230 */ /* 0x000fc40000004100 */
[----:B------:R-:W-:Y:S02]  /*3630*/  HADD2.F32 R9, -RZ, R8.H1_H1 ;  /* 0x30000008ff097230 */ /* 0x000fe40000004100 */
[----:B------:R-:W-:Y:S02]  /*3640*/  HADD2.F32 R10, -RZ, R15.H1_H1 ;  /* 0x3000000fff0a7230 */ /* 0x000fe40000004100 */
[----:B------:R-:W-:Y:S02]  /*3650*/  HADD2.F32 R105, -RZ, R105.H0_H0 ;  /* 0x20000069ff697230 */ /* 0x000fe40000004100 */
[----:B------:R-:W-:Y:S02]  /*3660*/  HADD2.F32 R38, -RZ, R104.H1_H1 ;  /* 0x30000068ff267230 */ /* 0x000fe40000004100 */
[----:B------:R-:W-:Y:S02]  /*3670*/  HADD2.F32 R8, -RZ, R8.H0_H0 ;  /* 0x20000008ff087230 */ /* 0x000fe40000004100 */
[----:B------:R-:W-:Y:S01]  /*3680*/  FMUL.FTZ R39, R9, R105 ;  /* 0x0000006909277220 */ /* 0x000fe20000410000 */
[----:B------:R-:W-:-:S02]  /*3690*/  HADD2.F32 R15, -RZ, R15.H0_H0 ;  /* 0x2000000fff0f7230 */ /* 0x000fc40000004100 */
[-C--:B------:R-:W-:Y:S01]  /*36a0*/  FMUL.FTZ R42, R10, R38.reuse ;  /* 0x000000260a2a7220 */ /* 0x080fe20000410000 */
[----:B------:R-:W-:Y:S02]  /*36b0*/  HADD2.F32 R104, -RZ, R104.H0_H0 ;  /* 0x20000068ff687230 */ /* 0x000fe40000004100 */
[C---:B------:R-:W-:Y:S01]  /*36c0*/  FMUL.FTZ R40, R8.reuse, R105 ;  /* 0x0000006908287220 */ /* 0x040fe20000410000 */
[-C--:B------:R-:W-:Y:S01]  /*36d0*/  FFMA.FTZ R39, R8, R11.reuse, -R39 ;  /* 0x0000000b08277223 */ /* 0x080fe20000010827 */
[----:B------:R-:W-:Y:S02]  /*36e0*/  FMUL.FTZ R43, R15, R38 ;  /* 0x000000260f2b7220 */ /* 0x000fe40000410000 */
[----:B------:R-:W-:Y:S01]  /*36f0*/  FFMA.FTZ R40, R9, R11, R40 ;  /* 0x0000000b09287223 */ /* 0x000fe20000010028 */
[-C--:B------:R-:W-:Y:S01]  /*3700*/  FFMA.FTZ R42, R15, R104.reuse, -R42 ;  /* 0x000000680f2a7223 */ /* 0x080fe2000001082a */
[----:B------:R-:W-:Y:S01]  /*3710*/  FFMA.FTZ R43, R10, R104, R43 ;  /* 0x000000680a2b7223 */ /* 0x000fe2000001002b */
[----:B------:R-:W-:-:S02]  /*3720*/  F2FP.F16.F32.PACK_AB R9, R41, R44 ;  /* 0x0000002c2909723e */ /* 0x000fc400000000ff */
[----:B------:R-:W-:Y:S02]  /*3730*/  F2FP.F16.F32.PACK_AB R11, R45, R46 ;  /* 0x0000002e2d0b723e */ /* 0x000fe400000000ff */
[----:B------:R-:W-:Y:S02]  /*3740*/  F2FP.F16.F32.PACK_AB R8, R40, R39 ;  /* 0x000000272808723e */ /* 0x000fe400000000ff */
[----:B------:R-:W-:-:S07]  /*3750*/  F2FP.F16.F32.PACK_AB R10, R43, R42 ;  /* 0x0000002a2b0a723e */ /* 0x000fce00000000ff */
.L_x_15054:
[----:B------:R-:W-:Y:S05]  /*3760*/  BSYNC B2 ;  /* 0x0000000000027941 */ /* 0x000fea0003800000 */
.L_x_15053:
[----:B----4-:R3:W-:Y:S02]  /*3770*/  ST.E.128 desc[UR42][R12.64], R8 ;  /* 0x000000080c007985 */ /* 0x0107e4000c101d2a */
.L_x_15052:
[----:B------:R-:W-:Y:S05]  /*3780*/  BSYNC B1 ;  /* 0x0000000000017941 */ /* 0x000fea0003800000 */
.L_x_15051:
[----:B------:R-:W-:-:S13]  /*3790*/  ISETP.NE.AND P2, PT, R87, RZ, PT ;  /* 0x000000ff5700720c */ /* 0x000fda0003f45270 */
[----:B------:R-:W-:Y:S05]  /*37a0*/  @P2 BRA `(.L_x_15050) ;  /* 0x0000001c00042947 */ /* 0x000fea0003800000 */
[----:B---34-:R3:W4:Y:S01]  /*37b0*/  LDS.128 R8, [R94+0x2000] ;  /* 0x002000005e087984 */ /* 0x0187220000000c00 */
[C---:B0-----:R-:W-:Y:S01]  /*37c0*/  LEA R14, P2, R2.reuse, R14, 0x1 ;  /* 0x0000000e020e7211 */ /* 0x041fe200078408ff */
[----:B------:R-:W-:Y:S03]  /*37d0*/  BSSY B1, `(.L_x_15055) ;  /* 0x000002d000017945 */ /* 0x000fe60003800000 */
[----:B-1----:R-:W-:Y:S02]  /*37e0*/  LEA.HI.X R15, R2, R33, R208, 0x1, P2 ;  /* 0x00000021020f7211 */ /* 0x002fe400010f0cd0 */
[----:B------:R-:W-:-:S13]  /*37f0*/  ISETP.GE.AND P2, PT, R212, R95, PT ;  /* 0x0000005fd400720c */ /* 0x000fda0003f46270 */
[----:B---3--:R-:W-:Y:S05]  /*3800*/  @P2 BRA `(.L_x_15056) ;  /* 0x0000000000a42947 */ /* 0x008fea0003800000 */
[----:B------:R-:W-:Y:S01]  /*3810*/  SHF.R.U64 R13, R34, 0x10, R35 ;  /* 0x00000010220d7819 */ /* 0x000fe20000001223 */
[----:B----4-:R-:W-:Y:S01]  /*3820*/  IMAD.MOV.U32 R12, RZ, RZ, R10 ;  /* 0x000000ffff0c7224 */ /* 0x010fe200078e000a */
        /* <DEDUP_REMOVED lines=13> */
[----:B------:R-:W-:Y:S02]  /*3900*/  HADD2.F32 R34, -RZ, R37.H0_H0 ;  /* 0x20000025ff227230 */ /* 0x000fe40000004100 */
[-C--:B------:R-:W-:Y:S01]  /*3910*/  FMUL.FTZ R40, R13, R36.reuse ;  /* 0x000000240d287220 */ /* 0x080fe20000410000 */
[----:B------:R-:W-:Y:S01]  /*3920*/  FFMA.FTZ R37, R10, R33, R35 ;  /* 0x000000210a257223 */ /* 0x000fe20000010023 */
[----:B------:R-:W-:Y:S01]  /*3930*/  FMUL.FTZ R36, R11, R36 ;  /* 0x000000240b247220 */ /* 0x000fe20000410000 */
[----:B------:R-:W-:-:S02]  /*3940*/  HADD2.F32 R9, -RZ, R8.H1_H1 ;  /* 0x30000008ff097230 */ /* 0x000fc40000004100 */
[-C--:B------:R-:W-:Y:S01]  /*3950*/  FFMA.FTZ R40, R11, R34.reuse, -R40 ;  /* 0x000000220b287223 */ /* 0x080fe20000010828 */
[--C-:B------:R-:W-:Y:S02]  /*3960*/  HADD2.F32 R33, -RZ, R103.reuse.H0_H0 ;  /* 0x20000067ff217230 */ /* 0x100fe40000004100 */
[----:B------:R-:W-:Y:S01]  /*3970*/  FFMA.FTZ R39, R13, R34, R36 ;  /* 0x000000220d277223 */ /* 0x000fe20000010024 */
[----:B------:R-:W-:Y:S02]  /*3980*/  HADD2.F32 R8, -RZ, R8.H0_H0 ;  /* 0x20000008ff087230 */ /* 0x000fe40000004100 */
[----:B------:R-:W-:Y:S02]  /*3990*/  HADD2.F32 R103, -RZ, R103.H1_H1 ;  /* 0x30000067ff677230 */ /* 0x000fe40000004100 */
[----:B------:R-:W-:Y:S01]  /*39a0*/  FMUL.FTZ R35, R9, R33 ;  /* 0x0000002109237220 */ /* 0x000fe20000410000 */
[--C-:B------:R-:W-:Y:S02]  /*39b0*/  HADD2.F32 R10, -RZ, R12.reuse.H1_H1 ;  /* 0x3000000cff0a7230 */ /* 0x100fe40000004100 */
[----:B------:R-:W-:-:S02]  /*39c0*/  HADD2.F32 R12, -RZ, R12.H0_H0 ;  /* 0x2000000cff0c7230 */ /* 0x000fc40000004100 */
[--C-:B------:R-:W-:Y:S02]  /*39d0*/  HADD2.F32 R11, -RZ, R32.reuse.H0_H0 ;  /* 0x20000020ff0b7230 */ /* 0x100fe40000004100 */
[----:B------:R-:W-:Y:S02]  /*39e0*/  HADD2.F32 R13, -RZ, R32.H1_H1 ;  /* 0x30000020ff0d7230 */ /* 0x000fe40000004100 */
[----:B------:R-:W-:Y:S01]  /*39f0*/  FMUL.FTZ R32, R8, R33 ;  /* 0x0000002108207220 */ /* 0x000fe20000410000 */
[-C--:B------:R-:W-:Y:S01]  /*3a00*/  FMUL.FTZ R33, R10, R103.reuse ;  /* 0x000000670a217220 */ /* 0x080fe20000410000 */
        /* <DEDUP_REMOVED lines=9> */
.L_x_15056:
[----:B------:R-:W-:Y:S05]  /*3aa0*/  BSYNC B1 ;  /* 0x0000000000017941 */ /* 0x000fea0003800000 */
.L_x_15055:
[----:B----4-:R0:W-:Y:S01]  /*3ab0*/  ST.E.128 desc[UR42][R14.64], R8 ;  /* 0x000000080e007985 */ /* 0x0101e2000c101d2a */
[----:B------:R-:W-:Y:S05]  /*3ac0*/  BRA `(.L_x_15050) ;  /* 0x00000018003c7947 */ /* 0x000fea0003800000 */
.L_x_15032:
[----:B------:R-:W-:Y:S01]  /*3ad0*/  VIADD R12, R206, 0x40 ;  /* 0x00000040ce0c7836 */ /* 0x000fe20000000000 */
[----:B------:R-:W-:-:S04]  /*3ae0*/  CS2R R34, SRZ ;  /* 0x0000000000227805 */ /* 0x000fc8000001ff00 */
        /* <DEDUP_REMOVED lines=10> */
[----:B------:R-:W-:Y:S01]  /*3b90*/  @!P3 IMAD.X R9, R33, 0x1, R70, P4 ;  /* 0x000000012109b824 */ /* 0x000fe200020e0646 */
[----:B------:R-:W-:Y:S01]  /*3ba0*/  CS2R R32, SRZ ;  /* 0x0000000000207805 */ /* 0x000fe2000001ff00 */
[----:B------:R-:W1:Y:S01]  /*3bb0*/  @!P3 LDC.64 R12, c[0x0][0x400] ;  /* 0x00010000ff0cbb82 */ /* 0x000e620000000a00 */
[----:B0-----:R-:W-:-:S04]  /*3bc0*/  @!P3 LEA R14, P4, R10, R14, 0x1 ;  /* 0x0000000e0a0eb211 */ /* 0x001fc800078808ff */
[----:B------:R-:W-:Y:S02]  /*3bd0*/  @!P3 LEA.HI.X R15, R10, R15, R9, 0x1, P4 ;  /* 0x0000000f0a0fb211 */ /* 0x000fe400020f0c09 */
[----:B------:R-:W-:Y:S01]  /*3be0*/  @!P3 IADD3 R8, P4, R52, R8, RZ ;  /* 0x000000083408b210 */ /* 0x000fe20007f9e0ff */
[----:B------:R-:W0:Y:S01]  /*3bf0*/  @!P2 LDC.64 R10, c[0x0][0x3e8] ;  /* 0x0000fa00ff0aab82 */ /* 0x000e220000000a00 */
[----:B------:R-:W-:Y:S02]  /*3c00*/  CS2R R38, SRZ ;  /* 0x0000000000267805 */ /* 0x000fe4000001ff00 */
[----:B------:R-:W-:Y:S01]  /*3c10*/  CS2R R36, SRZ ;  /* 0x0000000000247805 */ /* 0x000fe2000001ff00 */
[----:B------:R-:W2:Y:S01]  /*3c20*/  @!P3 LDG.E.128 R32, desc[UR42][R14.64] ;  /* 0x0000002a0e20b981 */ /* 0x000ea2000c1e1d00 */
[----:B------:R-:W-:Y:S01]  /*3c30*/  @!P3 IMAD.X R9, R101, 0x1, R72, P4 ;  /* 0x000000016509b824 */ /* 0x000fe200020e0648 */
[----:B-1----:R-:W-:-:S04]  /*3c40*/  @!P3 LEA R12, P4, R8, R12, 0x1 ;  /* 0x0000000c080cb211 */ /* 0x002fc800078808ff */
[----:B------:R-:W-:Y:S02]  /*3c50*/  @!P3 LEA.HI.X R13, R8, R13, R9, 0x1, P4 ;  /* 0x0000000d080db211 */ /* 0x000fe400020f0c09 */
[----:B------:R-:W1:Y:S03]  /*3c60*/  @!P2 LDC.64 R8, c[0x0][0x400] ;  /* 0x00010000ff08ab82 */ /* 0x000e660000000a00 */
[----:B------:R2:W3:Y:S01]  /*3c70*/  @!P3 LDG.E.128 R36, desc[UR42][R12.64] ;  /* 0x0000002a0c24b981 */ /* 0x0004e2000c1e1d00 */
[----:B------:R-:W-:Y:S02]  /*3c80*/  CS2R R42, SRZ ;  /* 0x00000000002a7805 */ /* 0x000fe4000001ff00 */
[----:B0-----:R-:W-:-:S04]  /*3c90*/  @!P2 LEA R10, P3, R40, R10, 0x1 ;  /* 0x0000000a280aa211 */ /* 0x001fc800078608ff */
[----:B------:R-:W-:Y:S02]  /*3ca0*/  @!P2 LEA.HI.X R11, R40, R11, R41, 0x1, P3 ;  /* 0x0000000b280ba211 */ /* 0x000fe400018f0c29 */
[----:B------:R-:W-:Y:S02]  /*3cb0*/  CS2R R40, SRZ ;  /* 0x0000000000287805 */ /* 0x000fe4000001ff00 */
[----:B------:R-:W-:Y:S02]  /*3cc0*/  CS2R R46, SRZ ;  /* 0x00000000002e7805 */ /* 0x000fe4000001ff00 */
[C---:B-1----:R-:W-:Y:S02]  /*3cd0*/  @!P2 LEA R8, P3, R44.reuse, R8, 0x1 ;  /* 0x000000082c08a211 */ /* 0x042fe400078608ff */
[----:B------:R3:W4:Y:S02]  /*3ce0*/  @!P2 LDG.E.128 R40, desc[UR42][R10.64] ;  /* 0x0000002a0a28a981 */ /* 0x000724000c1e1d00 */
[----:B------:R-:W-:-:S02]  /*3cf0*/  @!P2 LEA.HI.X R9, R44, R9, R45, 0x1, P3 ;  /* 0x000000092c09a211 */ /* 0x000fc400018f0c2d */
[----:B------:R-:W-:-:S06]  /*3d00*/  CS2R R44, SRZ ;  /* 0x00000000002c7805 */ /* 0x000fcc000001ff00 */
[----:B------:R0:W5:Y:S01]  /*3d10*/  @!P2 LDG.E.128 R44, desc[UR42][R8.64] ;  /* 0x0000002a082ca981 */ /* 0x000162000c1e1d00 */
[----:B------:R-:W-:-:S06]  /*3d20*/  UISETP.NE.AND UP0, UPT, UR44, 0x3, UPT ;  /* 0x000000032c00788c */ /* 0x000fcc000bf05270 */
[----:B------:R-:W-:Y:S02]  /*3d30*/  PLOP3.LUT P3, PT, PT, PT, UP0, 0x80, 0x0 ;  /* 0x000000000000781c */ /* 0x000fe40003f6f008 */
[----:B------:R-:W-:Y:S02]  /*3d40*/  ISETP.GE.AND P2, PT, R16, R95, PT ;  /* 0x0000005f1000720c */ /* 0x000fe40003f46270 */
[----:B--2---:R-:W-:Y:S01]  /*3d50*/  MOV R13, R35 ;  /* 0x00000023000d7202 */ /* 0x004fe20000000f00 */
[----:B------:R-:W-:-:S03]  /*3d60*/  IMAD.MOV.U32 R15, RZ, RZ, R33 ;  /* 0x000000ffff0f7224 */ /* 0x000fc600078e0021 */
[----:B------:R-:W-:Y:S02]  /*3d70*/  PRMT R113, R13, 0x7610, R113 ;  /* 0x000076100d717816 */ /* 0x000fe40000000071 */
[----:B------:R-:W-:Y:S01]  /*3d80*/  PRMT R110, R15, 0x7610, R110 ;  /* 0x000076100f6e7816 */ /* 0x000fe2000000006e */
[----:B---3--:R-:W-:Y:S02]  /*3d90*/  IMAD.MOV.U32 R10, RZ, RZ, R38 ;  /* 0x000000ffff0a7224 */ /* 0x008fe400078e0026 */
[----:B0-----:R-:W-:Y:S02]  /*3da0*/  IMAD.MOV.U32 R8, RZ, RZ, R39 ;  /* 0x000000ffff087224 */ /* 0x001fe400078e0027 */
[----:B------:R-:W-:Y:S02]  /*3db0*/  IMAD.MOV.U32 R9, RZ, RZ, R36 ;  /* 0x000000ffff097224 */ /* 0x000fe400078e0024 */
[----:B------:R-:W-:Y:S01]  /*3dc0*/  IMAD.MOV.U32 R11, RZ, RZ, R37 ;  /* 0x000000ffff0b7224 */ /* 0x000fe200078e0025 */
[----:B------:R-:W-:-:S02]  /*3dd0*/  PRMT R113, R113, 0x5410, R8 ;  /* 0x0000541071717816 */ /* 0x000fc40000000008 */
[----:B------:R-:W-:Y:S02]  /*3de0*/  PRMT R120, R10, 0x5410, R9 ;  /* 0x000054100a787816 */ /* 0x000fe40000000009 */
[----:B------:R-:W-:Y:S01]  /*3df0*/  PRMT R110, R110, 0x5410, R11 ;  /* 0x000054106e6e7816 */ /* 0x000fe2000000000b */
[----:B------:R-:W-:Y:S02]  /*3e00*/  IMAD.MOV.U32 R12, RZ, RZ, R34 ;  /* 0x000000ffff0c7224 */ /* 0x000fe400078e0022 */
[----:B------:R-:W-:Y:S02]  /*3e10*/  IMAD.MOV.U32 R14, RZ, RZ, R32 ;  /* 0x000000ffff0e7224 */ /* 0x000fe400078e0020 */
[----:B----4-:R-:W-:Y:S01]  /*3e20*/  IMAD.MOV.U32 R8, RZ, RZ, R42 ;  /* 0x000000ffff087224 */ /* 0x010fe200078e002a */
[----:B------:R-:W-:Y:S01]  /*3e30*/  MOV R11, R41 ;  /* 0x00000029000b7202 */ /* 0x000fe20000000f00 */
[----:B------:R-:W-:Y:S02]  /*3e40*/  IMAD.MOV.U32 R9, RZ, RZ, R43 ;  /* 0x000000ffff097224 */ /* 0x000fe400078e002b */
[----:B------:R-:W-:Y:S01]  /*3e50*/  IMAD.MOV.U32 R10, RZ, RZ, R40 ;  /* 0x000000ffff0a7224 */ /* 0x000fe200078e0028 */
[----:B------:R-:W-:-:S02]  /*3e60*/  PRMT R100, R8, 0x7610, R100 ;  /* 0x0000761008647816 */ /* 0x000fc40000000064 */
[----:B------:R-:W-:Y:S02]  /*3e70*/  PRMT R106, R9, 0x7610, R106 ;  /* 0x00007610096a7816 */ /* 0x000fe4000000006a */
[----:B------:R-:W-:Y:S01]  /*3e80*/  PRMT R104, R10, 0x7610, R104 ;  /* 0x000076100a687816 */ /* 0x000fe20000000068 */
[----:B-----5:R-:W-:Y:S01]  /*3e90*/  IMAD.MOV.U32 R8, RZ, RZ, R46 ;  /* 0x000000ffff087224 */ /* 0x020fe200078e002e */
[----:B------:R-:W-:Y:S01]  /*3ea0*/  PRMT R108, R108, 0x5410, R11 ;  /* 0x000054106c6c7816 */ /* 0x000fe2000000000b */
[----:B------:R-:W-:Y:S02]  /*3eb0*/  IMAD.MOV.U32 R9, RZ, RZ, R47 ;  /* 0x000000ffff097224 */ /* 0x000fe400078e002f */
[----:B------:R-:W-:Y:S02]  /*3ec0*/  IMAD.MOV.U32 R10, RZ, RZ, R44 ;  /* 0x000000ffff0a7224 */ /* 0x000fe400078e002c */
[----:B------:R-:W-:Y:S01]  /*3ed0*/  IMAD.MOV.U32 R11, RZ, RZ, R45 ;  /* 0x000000ffff0b7224 */ /* 0x000fe200078e002d */
[----:B------:R-:W-:-:S02]  /*3ee0*/  PRMT R119, R12, 0x5410, R14 ;  /* 0x000054100c777816 */ /* 0x000fc4000000000e */
[----:B------:R-:W-:Y:S02]  /*3ef0*/  PRMT R100, R100, 0x5410, R8 ;  /* 0x0000541064647816 */ /* 0x000fe40000000008 */
[----:B------:R-:W-:Y:S02]  /*3f00*/  PRMT R106, R106, 0x5410, R9 ;  /* 0x000054106a6a7816 */ /* 0x000fe40000000009 */
[----:B------:R-:W-:Y:S02]  /*3f10*/  PRMT R104, R104, 0x5410, R10 ;  /* 0x0000541068687816 */ /* 0x000fe4000000000a */
[----:B------:R-:W-:Y:S01]  /*3f20*/  PRMT R108, R11, 0x7610, R108 ;  /* 0x000076100b6c7816 */ /* 0x000fe2000000006c */
[----:B------:R-:W-:Y:S06]  /*3f30*/  @!P3 BRA `(.L_x_15057) ;  /* 0x000000000004b947 */ /* 0x000fec0003800000 */
[----:B------:R-:W-:Y:S01]  /*3f40*/  BPT.TRAP 0x1 ;  /* 0x000000040000795c */ /* 0x000fe20000300000 */
.L_x_15057:
[----:B------:R-:W-:Y:S01]  /*3f50*/  IMAD R86, R19, 0x8, R22 ;  /* 0x0000000813567824 */ /* 0x000fe200078e0216 */
[----:B------:R-:W-:Y:S01]  /*3f60*/  SHF.L.U32 R101, R211, 0x1f, RZ ;  /* 0x0000001fd3657819 */ /* 0x000fe200000006ff */
[----:B------:R-:W0:Y:S01]  /*3f70*/  LDC R103, c[0x0][0x2f4] ;  /* 0x0000bd00ff677b82 */ /* 0x000e220000000800 */
[----:B------:R-:W-:Y:S02]  /*3f80*/  BSSY B1, `(.L_x_15058) ;  /* 0x0000003000017945 */ /* 0x000fe40003800000 */
[----:B------:R-:W1:Y:S02]  /*3f90*/  SYNCS.PHASECHK.TRANS64.TRYWAIT P4, [R86+URZ+0x32490], R101 ;  /* 0x03249065560075a7 */ /* 0x000e64000808017f */
[----:B-1----:R-:W-:Y:S05]  /*3fa0*/  @!P4 BRA `(.L_x_15059) ;  /* 0x000001900054c947 */ /* 0x002fea0003800000 */
.L_x_15315:
[----:B------:R-:W-:Y:S05]  /*3fb0*/  BSYNC B1 ;  /* 0x0000000000017941 */ /* 0x000fea0003800000 */
.L_x_15058:
[----:B------:R-:W-:Y:S01]  /*3fc0*/  UMOV UR4, 0xffffffff ;  /* 0xffffffff00047882 */ /* 0x000fe20000000000 */
[----:B0-----:R-:W-:Y:S02]  /*3fd0*/  IMAD.IADD R105, R103, 0x1, -R64 ;  /* 0x0000000167697824 */ /* 0x001fe400078e0a40 */
[----:B------:R-:W-:Y:S05]  /*3fe0*/  BRA.DIV UR4, `(.L_x_15060) ;  /* 0x0000019204587947 */ /* 0x000fea000b800000 */
[----:B------:R0:W2:Y:S04]  /*3ff0*/  SHFL.IDX PT, R9, R90, RZ, 0x1c1f ;  /* 0x001c1fff5a097589 */ /* 0x0000a800000e0000 */
[----:B------:R0:W3:Y:S02]  /*4000*/  SHFL.IDX PT, R14, R89, RZ, 0x1c1f ;  /* 0x001c1fff590e7589 */ /* 0x0000e400000e0000 */
.L_x_15319:
[----:B------:R-:W-:Y:S01]  /*4010*/  ISETP.GE.OR P4, PT, R206, R99, P1 ;  /* 0x00000063ce00720c */ /* 0x000fe20000f86670 */
[----:B------:R-:W-:-:S12]  /*4020*/  BSSY B1, `(.L_x_15061) ;  /* 0x0000076000017945 */ /* 0x000fd80003800000 */
[----:B------:R-:W-:Y:S05]  /*4030*/  @P4 BRA `(.L_x_15062) ;  /* 0x0000000400d04947 */ /* 0x000fea0003800000 */
[----:B------:R-:W4:Y:S01]  /*4040*/  S2R R12, SR_TID.X ;  /* 0x00000000000c7919 */ /* 0x000f220000002100 */
[----:B------:R-:W-:Y:S01]  /*4050*/  SEL R8, R64, R105, !P0 ;  /* 0x0000006940087207 */ /* 0x000fe20004000000 */
[----:B---3--:R-:W-:Y:S01]  /*4060*/  IMAD.MOV.U32 R94, RZ, RZ, R14 ;  /* 0x000000ffff5e7224 */ /* 0x008fe200078e000e */
[C---:B------:R-:W-:Y:S01]  /*4070*/  LEA R92, P4, R74.reuse, R14, 0x1 ;  /* 0x0000000e4a5c7211 */ /* 0x040fe200078808ff */
[----:B--2---:R-:W-:Y:S01]  /*4080*/  IMAD.MOV.U32 R95, RZ, RZ, R9 ;  /* 0x000000ffff5f7224 */ /* 0x004fe200078e0009 */
[----:B------:R-:W-:Y:S01]  /*4090*/  SHF.R.S32.HI R11, RZ, 0x1f, R8 ;  /* 0x0000001fff0b7819 */ /* 0x000fe20000011408 */
[----:B------:R-:W-:Y:S01]  /*40a0*/  BSSY B2, `(.L_x_15063) ;  /* 0x0000069000027945 */ /* 0x000fe20003800000 */
[----:B------:R-:W-:Y:S02]  /*40b0*/  LEA.HI.X R93, R74, R9, R76, 0x1, P4 ;  /* 0x000000094a5d7211 */ /* 0x000fe400020f0c4c */
[----:B------:R-:W-:-:S04]  /*40c0*/  LEA.HI R8, R11, R8, RZ, 0x4 ;  /* 0x000000080b087211 */ /* 0x000fc800078f20ff */
[----:B------:R-:W-:-:S05]  /*40d0*/  LEA.HI.SX32 R8, R8, R73, 0x1c ;  /* 0x0000004908087211 */ /* 0x000fca00078fe2ff */
[----:B------:R-:W-:-:S05]  /*40e0*/  IMAD.SHL.U32 R107, R8, 0x8, RZ ;  /* 0x00000008086b7824 */ /* 0x000fca00078e00ff */
[----:B------:R-:W-:-:S04]  /*40f0*/  LOP3.LUT R11, R58, 0x38, R107, 0xf8, !PT ;  /* 0x000000383a0b7812 */ /* 0x000fc800078ef86b */
[----:B------:R-:W-:Y:S01]  /*4100*/  LOP3.LUT R11, R11, R60, RZ, 0x3c, !PT ;  /* 0x0000003c0b0b7212 */ /* 0x000fe200078e3cff */
[----:B----4-:R-:W-:-:S05]  /*4110*/  VIADD R12, R12, 0xffffff80 ;  /* 0xffffff800c0c7836 */ /* 0x010fca0000000000 */
[----:B------:R-:W-:-:S04]  /*4120*/  SHF.R.S32.HI R10, RZ, 0x1f, R12 ;  /* 0x0000001fff0a7819 */ /* 0x000fc8000001140c */
[----:B------:R-:W-:-:S04]  /*4130*/  LEA.HI R10, R10, R12, RZ, 0x5 ;  /* 0x0000000c0a0a7211 */ /* 0x000fc800078f28ff */
[----:B------:R-:W-:-:S05]  /*4140*/  SHF.R.S32.HI R10, RZ, 0x5, R10 ;  /* 0x00000005ff0a7819 */ /* 0x000fca000001140a */
[----:B------:R-:W-:Y:S02]  /*4150*/  IMAD R8, R10, 0x200, R11 ;  /* 0x000002000a087824 */ /* 0x000fe400078e020b */
[C---:B------:R-:W-:Y:S02]  /*4160*/  IMAD R11, R19.reuse, 0x1800, R77 ;  /* 0x00001800130b7824 */ /* 0x040fe400078e024d */
[----:B------:R-:W-:-:S03]  /*4170*/  IMAD R13, R19, 0x1800, R8 ;  /* 0x00001800130d7824 */ /* 0x000fc600078e0208 */
[----:B------:R-:W-:Y:S01]  /*4180*/  LEA R11, R11, R22, 0x1 ;  /* 0x000000160b0b7211 */ /* 0x000fe200078e08ff */
[----:B------:R-:W-:-:S05]  /*4190*/  IMAD R13, R13, 0x2, R22 ;  /* 0x000000020d0d7824 */ /* 0x000fca00078e0216 */
[----:B------:R-:W2:Y:S04]  /*41a0*/  LDS.128 R8, [R11+0x1c400] ;  /* 0x01c400000b087984 */ /* 0x000ea80000000c00 */
[----:B------:R-:W3:Y:S01]  /*41b0*/  LDS.128 R12, [R13+0x1c400] ;  /* 0x01c400000d0c7984 */ /* 0x000ee20000000c00 */
[----:B------:R-:W-:Y:S05]  /*41c0*/  @P2 BRA `(.L_x_15064) ;  /* 0x0000000400582947 */ /* 0x000fea0003800000 */
[--C-:B------:R-:W-:Y:S02]  /*41d0*/  SHF.R.U64 R116, R36, 0x10, R37.reuse ;  /* 0x0000001024747819 */ /* 0x100fe40000001225 */
[----:B------:R-:W-:Y:S01]  /*41e0*/  SHF.R.U32.HI R36, RZ, 0x10, R37 ;  /* 0x00000010ff247819 */ /* 0x000fe20000011625 */
[----:B------:R-:W-:Y:S01]  /*41f0*/  HADD2.F32 R37, -RZ, R110.H1_H1 ;  /* 0x3000006eff257230 */ /* 0x000fe20000004100 */
[--C-:B------:R-:W-:Y:S01]  /*4200*/  SHF.R.U64 R118, R32, 0x10, R33.reuse ;  /* 0x0000001020767819 */ /* 0x100fe20000001221 */
[----:B---3--:R-:W-:Y:S01]  /*4210*/  IMAD.MOV.U32 R32, RZ, RZ, R12 ;  /* 0x000000ffff207224 */ /* 0x008fe200078e000c */
[----:B------:R-:W-:Y:S01]  /*4220*/  SHF.R.U32.HI R109, RZ, 0x10, R33 ;  /* 0x00000010ff6d7819 */ /* 0x000fe20000011621 */
[----:B------:R-:W-:Y:S01]  /*4230*/  IMAD.MOV.U32 R33, RZ, RZ, R14 ;  /* 0x000000ffff217224 */ /* 0x000fe200078e000e */
[--C-:B------:R-:W-:Y:S01]  /*4240*/  SHF.R.U64 R117, R34, 0x10, R35.reuse ;  /* 0x0000001022757819 */ /* 0x100fe20000001223 */
[----:B--2---:R-:W-:Y:S01]  /*4250*/  IMAD.MOV.U32 R12, RZ, RZ, R10 ;  /* 0x000000ffff0c7224 */ /* 0x004fe200078e000a */
[----:B------:R-:W-:Y:S01]  /*4260*/  SHF.R.U32.HI R112, RZ, 0x10, R35 ;  /* 0x00000010ff707819 */ /* 0x000fe20000011623 */
[--C-:B------:R-:W-:Y:S01]  /*4270*/  HADD2.F32 R14, -RZ, R13.reuse.H0_H0 ;  /* 0x2000000dff0e7230 */ /* 0x100fe20000004100 */
[--C-:B------:R-:W-:Y:S01]  /*4280*/  SHF.R.U64 R115, R38, 0x10, R39.reuse ;  /* 0x0000001026737819 */ /* 0x100fe20000001227 */
[----:B------:R-:W-:Y:S01]  /*4290*/  HADD2.F32 R13, -RZ, R13.H1_H1 ;  /* 0x3000000dff0d7230 */ /* 0x000fe20000004100 */
[----:B------:R-:W-:Y:S01]  /*42a0*/  SHF.R.U32.HI R111, RZ, 0x10, R39 ;  /* 0x00000010ff6f7819 */ /* 0x000fe20000011627 */
[----:B------:R-:W-:-:S02]  /*42b0*/  HADD2.F32 R10, -RZ, R9.H0_H0 ;  /* 0x20000009ff0a7230 */ /* 0x000fc40000004100 */
[-C--:B------:R-:W-:Y:S01]  /*42c0*/  FMUL.FTZ R39, R14, R37.reuse ;  /* 0x000000250e277220 */ /* 0x080fe20000410000 */
[----:B------:R-:W-:Y:S02]  /*42d0*/  HADD2.F32 R36, -RZ, R36.H0_H0 ;  /* 0x20000024ff247230 */ /* 0x000fe40000004100 */
[----:B------:R-:W-:Y:S02]  /*42e0*/  HADD2.F32 R9, -RZ, R9.H1_H1 ;  /* 0x30000009ff097230 */ /* 0x000fe40000004100 */
[C---:B------:R-:W-:Y:S01]  /*42f0*/  FMUL.FTZ R37, R10.reuse, R37 ;  /* 0x000000250a257220 */ /* 0x040fe20000410000 */
[----:B------:R-:W-:Y:S02]  /*4300*/  HADD2.F32 R35, -RZ, R110.H0_H0 ;  /* 0x2000006eff237230 */ /* 0x000fe40000004100 */
[-C--:B------:R-:W-:Y:S01]  /*4310*/  FMUL.FTZ R110, R13, R36.reuse ;  /* 0x000000240d6e7220 */ /* 0x080fe20000410000 */
[----:B------:R-:W-:Y:S02]  /*4320*/  HADD2.F32 R34, -RZ, R109.H0_H0 ;  /* 0x2000006dff227230 */ /* 0x000fe40000004100 */
[----:B------:R-:W-:Y:S01]  /*4330*/  FMUL.FTZ R36, R9, R36 ;  /* 0x0000002409247220 */ /* 0x000fe20000410000 */
[----:B------:R-:W-:Y:S01]  /*4340*/  FFMA.FTZ R39, R10, R35, -R39 ;  /* 0x000000230a277223 */ /* 0x000fe20000010827 */
[----:B------:R-:W-:-:S02]  /*4350*/  HADD2.F32 R10, -RZ, R15.H0_H0 ;  /* 0x2000000fff0a7230 */ /* 0x000fc40000004100 */
[-C--:B------:R-:W-:Y:S01]  /*4360*/  FFMA.FTZ R110, R9, R34.reuse, -R110 ;  /* 0x00000022096e7223 */ /* 0x080fe2000001086e */
[----:B------:R-:W-:Y:S01]  /*4370*/  FFMA.FTZ R109, R13, R34, R36 ;  /* 0x000000220d6d7223 */ /* 0x000fe20000010024 */
[----:B------:R-:W-:Y:S02]  /*4380*/  HADD2.F32 R34, -RZ, R113.H1_H1 ;  /* 0x30000071ff227230 */ /* 0x000fe40000004100 */
[----:B------:R-:W-:Y:S01]  /*4390*/  FFMA.FTZ R38, R14, R35, R37 ;  /* 0x000000230e267223 */ /* 0x000fe20000010025 */
[----:B------:R-:W-:Y:S02]  /*43a0*/  HADD2.F32 R9, -RZ, R11.H0_H0 ;  /* 0x2000000bff097230 */ /* 0x000fe40000004100 */
[----:B------:R-:W-:Y:S02]  /*43b0*/  HADD2.F32 R15, -RZ, R15.H1_H1 ;  /* 0x3000000fff0f7230 */ /* 0x000fe40000004100 */
[----:B------:R-:W-:Y:S02]  /*43c0*/  HADD2.F32 R36, -RZ, R111.H0_H0 ;  /* 0x2000006fff247230 */ /* 0x000fe40000004100 */
[----:B------:R-:W-:Y:S01]  /*43d0*/  FMUL.FTZ R35, R9, R34 ;  /* 0x0000002209237220 */ /* 0x000fe20000410000 */
[----:B------:R-:W-:-:S02]  /*43e0*/  HADD2.F32 R11, -RZ, R11.H1_H1 ;  /* 0x3000000bff0b7230 */ /* 0x000fc40000004100 */
[----:B------:R-:W-:Y:S02]  /*43f0*/  HADD2.F32 R14, -RZ, R112.H0_H0 ;  /* 0x20000070ff0e7230 */ /* 0x000fe40000004100 */
[C---:B------:R-:W-:Y:S01]  /*4400*/  FMUL.FTZ R112, R10.reuse, R34 ;  /* 0x000000220a707220 */ /* 0x040fe20000410000 */
[----:B------:R-:W-:Y:S02]  /*4410*/  HADD2.F32 R13, -RZ, R113.H0_H0 ;  /* 0x20000071ff0d7230 */ /* 0x000fe40000004100 */
[-C--:B------:R-:W-:Y:S01]  /*4420*/  FMUL.FTZ R34, R15, R36.reuse ;  /* 0x000000240f227220 */ /* 0x080fe20000410000 */
[----:B------:R-:W-:Y:S02]  /*4430*/  FMUL.FTZ R36, R11, R36 ;  /* 0x000000240b247220 */ /* 0x000fe40000410000 */
[-C--:B------:R-:W-:Y:S01]  /*4440*/  FFMA.FTZ R111, R10, R13.reuse, R35 ;  /* 0x0000000d0a6f7223 */ /* 0x080fe20000010023 */
[----:B------:R-:W-:Y:S01]  /*4450*/  FFMA.FTZ R112, R9, R13, -R112 ;  /* 0x0000000d09707223 */ /* 0x000fe20000010870 */
        /* <DEDUP_REMOVED lines=9> */
[----:B------:R-:W-:Y:S02]  /*44f0*/  HADD2.F32 R8, -RZ, R8.H1_H1 ;  /* 0x30000008ff087230 */ /* 0x000fe40000004100 */
[----:B------:R-:W-:Y:S01]  /*4500*/  FMUL.FTZ R37, R32, R15 ;  /* 0x0000000f20257220 */ /* 0x000fe20000410000 */
[----:B------:R-:W-:-:S02]  /*4510*/  HADD2.F32 R11, -RZ, R119.H1_H1 ;  /* 0x30000077ff0b7230 */ /* 0x000fc40000004100 */
        /* <DEDUP_REMOVED lines=10> */
[--C-:B------:R-:W-:Y:S02]  /*45c0*/  HADD2.F32 R8, -RZ, R12.reuse.H0_H0 ;  /* 0x2000000cff087230 */ /* 0x100fe40000004100 */
        /* <DEDUP_REMOVED lines=10> */
[-C--:B------:R-:W-:Y:S01]  /*4670*/  FFMA.FTZ R12, R12, R11.reuse, -R13 ;  /* 0x0000000b0c0c7223 */ /* 0x080fe2000001080d */
[----:B------:R-:W-:Y:S01]  /*4680*/  F2FP.F16.F32.PACK_AB R13, R109, R38 ;  /* 0x000000266d0d723e */ /* 0x000fe200000000ff */
[-C--:B------:R-:W-:Y:S01]  /*4690*/  FFMA.FTZ R15, R8, R10.reuse, -R15 ;  /* 0x0000000a080f7223 */ /* 0x080fe2000001080f */
[----:B------:R-:W-:Y:S01]  /*46a0*/  FFMA.FTZ R36, R9, R10, R36 ;  /* 0x0000000a09247223 */ /* 0x000fe20000010024 */
[----:B------:R-:W-:Y:S01]  /*46b0*/  FFMA.FTZ R11, R33, R11, R14 ;  /* 0x0000000b210b7223 */ /* 0x000fe2000001000e */
[----:B------:R-:W-:Y:S02]  /*46c0*/  F2FP.F16.F32.PACK_AB R9, R110, R39 ;  /* 0x000000276e09723e */ /* 0x000fe400000000ff */
[----:B------:R-:W-:Y:S01]  /*46d0*/  F2FP.F16.F32.PACK_AB R10, R12, R15 ;  /* 0x0000000f0c0a723e */ /* 0x000fe200000000ff */
[----:B------:R-:W-:Y:S01]  /*46e0*/  IMAD.MOV.U32 R12, RZ, RZ, R32 ;  /* 0x000000ffff0c7224 */ /* 0x000fe200078e0020 */
[----:B------:R-:W-:Y:S01]  /*46f0*/  F2FP.F16.F32.PACK_AB R14, R11, R36 ;  /* 0x000000240b0e723e */ /* 0x000fe200000000ff */
[----:B------:R-:W-:Y:S01]  /*4700*/  IMAD.MOV.U32 R11, RZ, RZ, R112 ;  /* 0x000000ffff0b7224 */ /* 0x000fe200078e0070 */
[----:B------:R-:W-:Y:S01]  /*4710*/  F2FP.F16.F32.PACK_AB R8, R37, R34 ;  /* 0x000000222508723e */ /* 0x000fe200000000ff */
[----:B------:R-:W-:-:S07]  /*4720*/  IMAD.MOV.U32 R15, RZ, RZ, R111 ;  /* 0x000000ffff0f7224 */ /* 0x000fce00078e006f */
.L_x_15064:
[----:B------:R-:W-:Y:S05]  /*4730*/  BSYNC B2 ;  /* 0x0000000000027941 */ /* 0x000fea0003800000 */
.L_x_15063:
[----:B------:R-:W-:Y:S01]  /*4740*/  ISETP.GE.AND P4, PT, R107, R103, PT ;  /* 0x000000676b00720c */ /* 0x000fe20003f86270 */
[----:B--2---:R4:W-:-:S12]  /*4750*/  ST.E.128 desc[UR42][R92.64], R8 ;  /* 0x000000085c007985 */ /* 0x0049d8000c101d2a */
[----:B------:R-:W-:-:S05]  /*4760*/  @!P4 IMAD.WIDE R94, R107, 0x2, R94 ;  /* 0x000000026b5ec825 */ /* 0x000fca00078e025e */
[----:B---3--:R4:W-:Y:S02]  /*4770*/  @!P4 ST.E.128 desc[UR42][R94.64], R12 ;  /* 0x0000000c5e00c985 */ /* 0x0089e4000c101d2a */
.L_x_15062:
[----:B------:R-:W-:Y:S05]  /*4780*/  BSYNC B1 ;  /* 0x0000000000017941 */ /* 0x000fea0003800000 */
.L_x_15061:
[----:B------:R-:W-:-:S03]  /*4790*/  UMOV UR4, 0xffffffff ;  /* 0xffffffff00047882 */ /* 0x000fc60000000000 */
[----:B------:R-:W-:Y:S05]  /*47a0*/  BRA.DIV UR4, `(.L_x_15065) ;  /* 0x0000018a04b07947 */ /* 0x000fea000b800000 */
[----:B------:R0:W0:Y:S04]  /*47b0*/  SHFL.IDX PT, R33, R90, 0x1, 0x1c1f ;  /* 0x003c1f005a217f89 */ /* 0x00002800000e0000 */
[----:B------:R0:W0:Y:S02]  /*47c0*/  SHFL.IDX PT, R32, R89, 0x1, 0x1c1f ;  /* 0x003c1f0059207f89 */ /* 0x00002400000e0000 */
.L_x_15323:
[----:B----4-:R-:W-:-:S04]  /*47d0*/  IADD3 R8, R206, 0x40, RZ ;  /* 0x00000040ce087810 */ /* 0x010fc80007ffe0ff */
[----:B------:R-:W-:-:S13]  /*47e0*/  ISETP.GE.OR P4, PT, R8, R99, P1 ;  /* 0x000000630800720c */ /* 0x000fda0000f86670 */
[----:B------:R-:W-:Y:S05]  /*47f0*/  @P4 BRA `(.L_x_15050) ;  /* 0x0000000800f04947 */ /* 0x000fea0003800000 */
[----:B--2---:R-:W2:Y:S01]  /*4800*/  LDL R9, [R1+0x84] ;  /* 0x0000840001097983 */ /* 0x004ea20000100800 */
        /* <DEDUP_REMOVED lines=16> */
[----:B------:R-:W-:-:S05]  /*4910*/  LOP3.LUT R8, R8, R10, RZ, 0x3c, !PT ;  /* 0x0000000a08087212 */ /* 0x000fca00078e3cff */
[----:B--2---:R-:W-:Y:S02]  /*4920*/  IMAD.IADD R8, R9, 0x1, R8 ;  /* 0x0000000109087824 */ /* 0x004fe400078e0208 */
[C---:B------:R-:W-:Y:S02]  /*4930*/  IMAD R9, R19.reuse, 0x1800, R78 ;  /* 0x0000180013097824 */ /* 0x040fe400078e024e */
[----:B------:R-:W-:Y:S02]  /*4940*/  IMAD R11, R19, 0x1800, R8 ;  /* 0x00001800130b7824 */ /* 0x000fe400078e0208 */
[--C-:B------:R-:W-:Y:S02]  /*4950*/  IMAD R9, R9, 0x2, R22.reuse ;  /* 0x0000000209097824 */ /* 0x100fe400078e0216 */
[----:B------:R-:W-:-:S04]  /*4960*/  IMAD R12, R11, 0x2, R22 ;  /* 0x000000020b0c7824 */ /* 0x000fc800078e0216 */
[----:B------:R-:W0:Y:S04]  /*4970*/  LDS.128 R8, [R9+0x1c400] ;  /* 0x01c4000009087984 */ /* 0x000e280000000c00 */
[----:B---3--:R-:W2:Y:S01]  /*4980*/  LDS.128 R12, [R12+0x1c400] ;  /* 0x01c400000c0c7984 */ /* 0x008ea20000000c00 */
[----:B------:R-:W-:Y:S05]  /*4990*/  @P2 BRA `(.L_x_15067) ;  /* 0x0000000400582947 */ /* 0x000fea0003800000 */
[--C-:B------:R-:W-:Y:S01]  /*49a0*/  SHF.R.U64 R92, R44, 0x10, R45.reuse ;  /* 0x000000102c5c7819 */ /* 0x100fe2000000122d */
[----:B--2---:R-:W-:Y:S01]  /*49b0*/  IMAD.MOV.U32 R37, RZ, RZ, R12 ;  /* 0x000000ffff257224 */ /* 0x004fe200078e000c */
[----:B------:R-:W-:Y:S01]  /*49c0*/  SHF.R.U32.HI R44, RZ, 0x10, R45 ;  /* 0x00000010ff2c7819 */ /* 0x000fe2000001162d */
[----:B------:R-:W-:Y:S01]  /*49d0*/  IMAD.MOV.U32 R38, RZ, RZ, R14 ;  /* 0x000000ffff267224 */ /* 0x000fe200078e000e */
[----:B------:R-:W-:Y:S01]  /*49e0*/  SHF.R.U64 R94, R40, 0x10, R41 ;  /* 0x00000010285e7819 */ /* 0x000fe20000001229 */
[--C-:B------:R-:W-:Y:S01]  /*49f0*/  HADD2.F32 R14, -RZ, R13.reuse.H0_H0 ;  /* 0x2000000dff0e7230 */ /* 0x100fe20000004100 */
[----:B------:R-:W-:Y:S01]  /*4a00*/  SHF.R.U64 R93, R42, 0x10, R43 ;  /* 0x000000102a5d7819 */ /* 0x000fe2000000122b */
[----:B------:R-:W-:Y:S01]  /*4a10*/  HADD2.F32 R13, -RZ, R13.H1_H1 ;  /* 0x3000000dff0d7230 */ /* 0x000fe20000004100 */
[----:B0-----:R-:W-:Y:S01]  /*4a20*/  MOV R12, R10 ;  /* 0x0000000a000c7202 */ /* 0x001fe20000000f00 */
[--C-:B------:R-:W-:Y:S01]  /*4a30*/  HADD2.F32 R10, -RZ, R9.reuse.H0_H0 ;  /* 0x20000009ff0a7230 */ /* 0x100fe20000004100 */
[----:B------:R-:W-:Y:S01]  /*4a40*/  SHF.R.U32.HI R40, RZ, 0x10, R41 ;  /* 0x00000010ff287819 */ /* 0x000fe20000011629 */
[----:B------:R-:W-:Y:S01]  /*4a50*/  HADD2.F32 R42, -RZ, R44.H0_H0 ;  /* 0x2000002cff2a7230 */ /* 0x000fe20000004100 */
[----:B------:R-:W-:Y:S01]  /*4a60*/  SHF.R.U32.HI R89, RZ, 0x10, R43 ;  /* 0x00000010ff597819 */ /* 0x000fe2000001162b */
[----:B------:R-:W-:Y:S01]  /*4a70*/  HADD2.F32 R41, -RZ, R108.H0_H0 ;  /* 0x2000006cff297230 */ /* 0x000fe20000004100 */
[----:B------:R-:W-:Y:S01]  /*4a80*/  SHF.R.U64 R45, R46, 0x10, R47 ;  /* 0x000000102e2d7819 */ /* 0x000fe2000000122f */
[----:B------:R-:W-:-:S02]  /*4a90*/  HADD2.F32 R9, -RZ, R9.H1_H1 ;  /* 0x30000009ff097230 */ /* 0x000fc40000004100 */
[-C--:B------:R-:W-:Y:S01]  /*4aa0*/  FMUL.FTZ R44, R13, R42.reuse ;  /* 0x0000002a0d2c7220 */ /* 0x080fe20000410000 */
[----:B------:R-:W-:Y:S02]  /*4ab0*/  HADD2.F32 R39, -RZ, R108.H1_H1 ;  /* 0x3000006cff277230 */ /* 0x000fe40000004100 */
[-C--:B------:R-:W-:Y:S01]  /*4ac0*/  FMUL.FTZ R43, R14, R41.reuse ;  /* 0x000000290e2b7220 */ /* 0x080fe20000410000 */
[----:B------:R-:W-:Y:S02]  /*4ad0*/  HADD2.F32 R40, -RZ, R40.H0_H0 ;  /* 0x20000028ff287230 */ /* 0x000fe40000004100 */
[----:B------:R-:W-:Y:S01]  /*4ae0*/  FMUL.FTZ R42, R9, R42 ;  /* 0x0000002a092a7220 */ /* 0x000fe20000410000 */
[----:B------:R-:W-:Y:S01]  /*4af0*/  SHF.R.U32.HI R46, RZ, 0x10, R47 ;  /* 0x00000010ff2e7819 */ /* 0x000fe2000001162f */
[C---:B------:R-:W-:Y:S01]  /*4b00*/  FMUL.FTZ R41, R10.reuse, R41 ;  /* 0x000000290a297220 */ /* 0x040fe20000410000 */
[----:B------:R-:W-:Y:S01]  /*4b10*/  FFMA.FTZ R43, R10, R39, -R43 ;  /* 0x000000270a2b7223 */ /* 0x000fe2000001082b */
[-C--:B------:R-:W-:Y:S01]  /*4b20*/  FFMA.FTZ R42, R13, R40.reuse, R42 ;  /* 0x000000280d2a7223 */ /* 0x080fe2000001002a */
[----:B------:R-:W-:Y:S01]  /*4b30*/  FFMA.FTZ R44, R9, R40, -R44 ;  /* 0x00000028092c7223 */ /* 0x000fe2000001082c */
[----:B------:R-:W-:-:S02]  /*4b40*/  HADD2.F32 R13, -RZ, R106.H0_H0 ;  /* 0x2000006aff0d7230 */ /* 0x000fc40000004100 */
[----:B------:R-:W-:Y:S01]  /*4b50*/  FFMA.FTZ R41, R14, R39, R41 ;  /* 0x000000270e297223 */ /* 0x000fe20000010029 */
[--C-:B------:R-:W-:Y:S02]  /*4b60*/  HADD2.F32 R10, -RZ, R15.reuse.H0_H0 ;  /* 0x2000000fff0a7230 */ /* 0x100fe40000004100 */
[----:B------:R-:W-:Y:S02]  /*4b70*/  HADD2.F32 R106, -RZ, R106.H1_H1 ;  /* 0x3000006aff6a7230 */ /* 0x000fe40000004100 */
[----:B------:R-:W-:Y:S01]  /*4b80*/  HADD2.F32 R15, -RZ, R15.H1_H1 ;  /* 0x3000000fff0f7230 */ /* 0x000fe20000004100 */
[----:B------:R-:W-:Y:S01]  /*4b90*/  F2FP.F16.F32.PACK_AB R41, R42, R41 ;  /* 0x000000292a29723e */ /* 0x000fe200000000ff */
[--C-:B------:R-:W-:Y:S02]  /*4ba0*/  HADD2.F32 R9, -RZ, R11.reuse.H0_H0 ;  /* 0x2000000bff097230 */ /* 0x100fe40000004100 */
[----:B------:R-:W-:Y:S02]  /*4bb0*/  HADD2.F32 R40, -RZ, R46.H0_H0 ;  /* 0x2000002eff287230 */ /* 0x000fe40000004100 */
[----:B------:R-:W-:Y:S01]  /*4bc0*/  FMUL.FTZ R46, R10, R106 ;  /* 0x0000006a0a2e7220 */ /* 0x000fe20000410000 */
[----:B------:R-:W-:-:S02]  /*4bd0*/  HADD2.F32 R11, -RZ, R11.H1_H1 ;  /* 0x3000000bff0b7230 */ /* 0x000fc40000004100 */
[----:B------:R-:W-:Y:S01]  /*4be0*/  FMUL.FTZ R39, R9, R106 ;  /* 0x0000006a09277220 */ /* 0x000fe20000410000 */
[----:B------:R-:W-:Y:S02]  /*4bf0*/  HADD2.F32 R14, -RZ, R89.H0_H0 ;  /* 0x20000059ff0e7230 */ /* 0x000fe40000004100 */
[-C--:B------:R-:W-:Y:S01]  /*4c00*/  FMUL.FTZ R90, R15, R40.reuse ;  /* 0x000000280f5a7220 */ /* 0x080fe20000410000 */
[-C--:B------:R-:W-:Y:S01]  /*4c10*/  FFMA.FTZ R46, R9, R13.reuse, -R46 ;  /* 0x0000000d092e7223 */ /* 0x080fe2000001082e */
[C---:B------:R-:W-:Y:S01]  /*4c20*/  FMUL.FTZ R40, R11.reuse, R40 ;  /* 0x000000280b287220 */ /* 0x040fe20000410000 */
[----:B------:R-:W-:Y:S01]  /*4c30*/  FFMA.FTZ R47, R10, R13, R39 ;  /* 0x0000000d0a2f7223 */ /* 0x000fe20000010027 */
[-C--:B------:R-:W-:Y:S01]  /*4c40*/  FFMA.FTZ R89, R11, R14.reuse, -R90 ;  /* 0x0000000e0b597223 */ /* 0x080fe2000001085a */
[----:B------:R-:W-:Y:S02]  /*4c50*/  HADD2.F32 R11, -RZ, R104.H0_H0 ;  /* 0x20000068ff0b7230 */ /* 0x000fe40000004100 */
[----:B------:R-:W-:Y:S01]  /*4c60*/  FFMA.FTZ R90, R15, R14, R40 ;  /* 0x0000000e0f5a7223 */ /* 0x000fe20000010028 */
[----:B------:R-:W-:-:S02]  /*4c70*/  HADD2.F32 R10, -RZ, R37.H0_H0 ;  /* 0x20000025ff0a7230 */ /* 0x000fc40000004100 */
[----:B------:R-:W-:Y:S02]  /*4c80*/  HADD2.F32 R104, -RZ, R104.H1_H1 ;  /* 0x30000068ff687230 */ /* 0x000fe40000004100 */
[----:B------:R-:W-:Y:S01]  /*4c90*/  HADD2.F32 R14, -RZ, R92.H0_H0 ;  /* 0x2000005cff0e7230 */ /* 0x000fe20000004100 */
[----:B------:R-:W-:Y:S01]  /*4ca0*/  F2FP.F16.F32.PACK_AB R47, R90, R47 ;  /* 0x0000002f5a2f723e */ /* 0x000fe200000000ff */
[--C-:B------:R-:W-:Y:S02]  /*4cb0*/  HADD2.F32 R9, -RZ, R8.reuse.H0_H0 ;  /* 0x20000008ff097230 */ /* 0x100fe40000004100 */
[-C--:B------:R-:W-:Y:S01]  /*4cc0*/  FMUL.FTZ R40, R10, R104.reuse ;  /* 0x000000680a287220 */ /* 0x080fe20000410000 */
[----:B------:R-:W-:Y:S02]  /*4cd0*/  HADD2.F32 R37, -RZ, R37.H1_H1 ;  /* 0x30000025ff257230 */ /* 0x000fe40000004100 */
[----:B------:R-:W-:Y:S02]  /*4ce0*/  HADD2.F32 R8, -RZ, R8.H1_H1 ;  /* 0x30000008ff087230 */ /* 0x000fe40000004100 */
[----:B------:R-:W-:Y:S01]  /*4cf0*/  FMUL.FTZ R15, R9, R104 ;  /* 0x00000068090f7220 */ /* 0x000fe20000410000 */
[----:B------:R-:W-:-:S02]  /*4d00*/  HADD2.F32 R13, -RZ, R94.H0_H0 ;  /* 0x2000005eff0d7230 */ /* 0x000fc40000004100 */
[-C--:B------:R-:W-:Y:S01]  /*4d10*/  FMUL.FTZ R39, R37, R14.reuse ;  /* 0x0000000e25277220 */ /* 0x080fe20000410000 */
[-C--:B------:R-:W-:Y:S01]  /*4d20*/  FFMA.FTZ R40, R9, R11.reuse, -R40 ;  /* 0x0000000b09287223 */ /* 0x080fe20000010828 */
[----:B------:R-:W-:Y:S01]  /*4d30*/  FMUL.FTZ R14, R8, R14 ;  /* 0x0000000e080e7220 */ /* 0x000fe20000410000 */
[----:B------:R-:W-:Y:S01]  /*4d40*/  FFMA.FTZ R15, R10, R11, R15 ;  /* 0x0000000b0a0f7223 */ /* 0x000fe2000001000f */
[-C--:B------:R-:W-:Y:S01]  /*4d50*/  FFMA.FTZ R39, R8, R13.reuse, -R39 ;  /* 0x0000000d08277223 */ /* 0x080fe20000010827 */
[----:B------:R-:W-:Y:S02]  /*4d60*/  HADD2.F32 R10, -RZ, R100.H0_H0 ;  /* 0x20000064ff0a7230 */ /* 0x000fe40000004100 */
[----:B------:R-:W-:Y:S01]  /*4d70*/  FFMA.FTZ R14, R37, R13, R14 ;  /* 0x0000000d250e7223 */ /* 0x000fe2000001000e */
[----:B------:R-:W-:Y:S02]  /*4d80*/  HADD2.F32 R9, -RZ, R38.H0_H0 ;  /* 0x20000026ff097230 */ /* 0x000fe40000004100 */
[----:B------:R-:W-:-:S02]  /*4d90*/  HADD2.F32 R100, -RZ, R100.H1_H1 ;  /* 0x30000064ff647230 */ /* 0x000fc40000004100 */
        /* <DEDUP_REMOVED lines=8> */
[-C--:B------:R-:W-:Y:S01]  /*4e20*/  FFMA.FTZ R37, R8, R10.reuse, -R37 ;  /* 0x0000000a08257223 */ /* 0x080fe20000010825 */
[C---:B------:R-:W-:Y:S01]  /*4e30*/  FMUL.FTZ R13, R12.reuse, R13 ;  /* 0x0000000d0c0d7220 */ /* 0x040fe20000410000 */
[----:B------:R-:W-:Y:S01]  /*4e40*/  FFMA.FTZ R100, R9, R10, R100 ;  /* 0x0000000a09647223 */ /* 0x000fe20000010064 */
[-C--:B------:R-:W-:Y:S01]  /*4e50*/  FFMA.FTZ R12, R12, R11.reuse, -R45 ;  /* 0x0000000b0c0c7223 */ /* 0x080fe2000001082d */
[----:B------:R-:W-:Y:S01]  /*4e60*/  F2FP.F16.F32.PACK_AB R8, R39, R40 ;  /* 0x000000282708723e */ /* 0x000fe200000000ff */
[----:B------:R-:W-:Y:S01]  /*4e70*/  FFMA.FTZ R13, R38, R11, R13 ;  /* 0x0000000b260d7223 */ /* 0x000fe2000001000d */
[----:B------:R-:W-:Y:S01]  /*4e80*/  F2FP.F16.F32.PACK_AB R40, R14, R15 ;  /* 0x0000000f0e28723e */ /* 0x000fe200000000ff */
[----:B------:R-:W-:Y:S01]  /*4e90*/  IMAD.MOV.U32 R15, RZ, RZ, R47 ;  /* 0x000000ffff0f7224 */ /* 0x000fe200078e002f */
[----:B------:R-:W-:Y:S02]  /*4ea0*/  F2FP.F16.F32.PACK_AB R10, R12, R37 ;  /* 0x000000250c0a723e */ /* 0x000fe400000000ff */
[----:B------:R-:W-:Y:S01]  /*4eb0*/  F2FP.F16.F32.PACK_AB R14, R13, R100 ;  /* 0x000000640d0e723e */ /* 0x000fe200000000ff */
[----:B------:R-:W-:Y:S01]  /*4ec0*/  IMAD.MOV.U32 R12, RZ, RZ, R40 ;  /* 0x000000ffff0c7224 */ /* 0x000fe200078e0028 */
[----:B------:R-:W-:Y:S01]  /*4ed0*/  F2FP.F16.F32.PACK_AB R9, R44, R43 ;  /* 0x0000002b2c09723e */ /* 0x000fe200000000ff */
[----:B------:R-:W-:Y:S01]  /*4ee0*/  IMAD.MOV.U32 R13, RZ, RZ, R41 ;  /* 0x000000ffff0d7224 */ /* 0x000fe200078e0029 */
[----:B------:R-:W-:-:S07]  /*4ef0*/  F2FP.F16.F32.PACK_AB R11, R89, R46 ;  /* 0x0000002e590b723e */ /* 0x000fce00000000ff */
.L_x_15067:
[----:B------:R-:W-:Y:S05]  /*4f00*/  BSYNC B1 ;  /* 0x0000000000017941 */ /* 0x000fea0003800000 */
.L_x_15066:
[----:B0-----:R0:W-:Y:S01]  /*4f10*/  ST.E.128 desc[UR42][R34.64], R8 ;  /* 0x0000000822007985 */ /* 0x0011e2000c101d2a */
[----:B------:R-:W-:-:S13]  /*4f20*/  ISETP.GE.AND P2, PT, R36, R103, PT ;  /* 0x000000672400720c */ /* 0x000fda0003f46270 */
[----:B------:R-:W-:Y:S05]  /*4f30*/  @P2 BRA `(.L_x_15050) ;  /* 0x0000000400202947 */ /* 0x000fea0003800000 */
[----:B------:R-:W-:-:S05]  /*4f40*/  IMAD.WIDE R36, R36, 0x2, R32 ;  /* 0x0000000224247825 */ /* 0x000fca00078e0220 */
[----:B--2---:R2:W-:Y:S01]  /*4f50*/  ST.E.128 desc[UR42][R36.64], R12 ;  /* 0x0000000c24007985 */ /* 0x0045e2000c101d2a */
[----:B------:R-:W-:Y:S05]  /*4f60*/  BRA `(.L_x_15050) ;  /* 0x0000000400147947 */ /* 0x000fea0003800000 */
.L_x_15031:
[----:B------:R-:W-:-:S06]  /*4f70*/  UISETP.NE.AND UP0, UPT, UR44, 0x3, UPT ;  /* 0x000000032c00788c */ /* 0x000fcc000bf05270 */
[----:B------:R-:W-:-:S13]  /*4f80*/  PLOP3.LUT P3, PT, PT, PT, UP0, 0x80, 0x0 ;  /* 0x000000000000781c */ /* 0x000fda0003f6f008 */
[----:B------:R-:W-:Y:S05]  /*4f90*/  @!P3 BRA `(.L_x_15068) ;  /* 0x000000000004b947 */ /* 0x000fea0003800000 */
[----:B------:R-:W-:Y:S01]  /*4fa0*/  BPT.TRAP 0x1 ;  /* 0x000000040000795c */ /* 0x000fe20000300000 */
.L_x_15068:
[----:B------:R-:W-:Y:S01]  /*4fb0*/  IMAD R86, R19, 0x8, R22 ;  /* 0x0000000813567824 */ /* 0x000fe200078e0216 */
[----:B------:R-:W-:Y:S01]  /*4fc0*/  SHF.L.U32 R101, R211, 0x1f, RZ ;  /* 0x0000001fd3657819 */ /* 0x000fe200000006ff */
[----:B------:R-:W-:Y:S01]  /*4fd0*/  BSSY B1, `(.L_x_15069) ;  /* 0x0000004000017945 */ /* 0x000fe20003800000 */
[----:B------:R-:W-:Y:S02]  /*4fe0*/  SHF.R.S32.HI R97, RZ, 0x1f, R91 ;  /* 0x0000001fff617819 */ /* 0x000fe4000001145b */
[----:B------:R-:W0:Y:S02]  /*4ff0*/  SYNCS.PHASECHK.TRANS64.TRYWAIT P2, [R86+URZ+0x32490], R101 ;  /* 0x03249065560075a7 */ /* 0x000e24000804017f */
[----:B0-----:R-:W-:Y:S05]  /*5000*/  @!P2 BRA `(.L_x_15070) ;  /* 0x0000018000e4a947 */ /* 0x001fea0003800000 */
.L_x_15324:
[----:B------:R-:W-:Y:S05]  /*5010*/  BSYNC B1 ;  /* 0x0000000000017941 */ /* 0x000fea0003800000 */
.L_x_15069:
        /* <DEDUP_REMOVED lines=19> */
[C---:B------:R-:W-:Y:S01]  /*5150*/  LEA R32, P2, R8.reuse, UR4, 0x1 ;  /* 0x0000000408207c11 */ /* 0x040fe2000f8408ff */
[----:B------:R-:W-:Y:S01]  /*5160*/  IMAD.IADD R34, R99, 0x1, -R206 ;  /* 0x0000000163227824 */ /* 0x000fe200078e0ace */
[----:B------:R-:W-:Y:S02]  /*5170*/  UMOV UR4, 0xffffffff ;  /* 0xffffffff00047882 */ /* 0x000fe40000000000 */
[----:B------:R-:W-:Y:S02]  /*5180*/  LEA.HI.X R33, R8, UR5, R11, 0x1, P2 ;  /* 0x0000000508217c11 */ /* 0x000fe400090f0c0b */
[----:B------:R-:W-:Y:S01]  /*5190*/  ISETP.GE.AND P2, PT, R34, 0x1, PT ;  /* 0x000000012200780c */ /* 0x000fe20003f46270 */
[----:B------:R-:W-:-:S12]  /*51a0*/  BRA.DIV UR4, `(.L_x_15071) ;  /* 0x0000018204907947 */ /* 0x000fd8000b800000 */
[----:B------:R1:W2:Y:S04]  /*51b0*/  SHFL.IDX PT, R9, R33, RZ, 0x1c1f ;  /* 0x001c1fff21097589 */ /* 0x0002a800000e0000 */
[----:B------:R1:W3:Y:S02]  /*51c0*/  SHFL.IDX PT, R14, R32, RZ, 0x1c1f ;  /* 0x001c1fff200e7589 */ /* 0x0002e400000e0000 */
.L_x_15328:
        /* <DEDUP_REMOVED lines=13> */
.L_x_15073:
[----:B------:R-:W-:Y:S05]  /*52a0*/  BSYNC B1 ;  /* 0x0000000000017941 */ /* 0x000fea0003800000 */
.L_x_15072:
[----:B------:R-:W-:-:S03]  /*52b0*/  UMOV UR4, 0xffffffff ;  /* 0xffffffff00047882 */ /* 0x000fc60000000000 */
[----:B------:R-:W-:Y:S05]  /*52c0*/  BRA.DIV UR4, `(.L_x_15074) ;  /* 0x0000018204907947 */ /* 0x000fea000b800000 */
[----:B--2-4-:R2:W4:Y:S04]  /*52d0*/  SHFL.IDX PT, R9, R33, 0x1, 0x1c1f ;  /* 0x003c1f0021097f89 */ /* 0x01452800000e0000 */
[----:B---3--:R2:W3:Y:S02]  /*52e0*/  SHFL.IDX PT, R14, R32, 0x1, 0x1c1f ;  /* 0x003c1f00200e7f89 */ /* 0x0084e400000e0000 */
.L_x_15332:
        /* <DEDUP_REMOVED lines=13> */
.L_x_15050:
[----:B------:R-:W-:Y:S05]  /*53c0*/  BSYNC B0 ;  /* 0x0000000000007941 */ /* 0x000fea0003800000 */
.L_x_15030:
        /* <DEDUP_REMOVED lines=12> */
[----:B------:R-:W-:-:S04]  /*5490*/  @!P2 IADD3 R8, R86, 0x324a0, RZ ;  /* 0x000324a05608a810 */ /* 0x000fc80007ffe0ff */
[----:B------:R-:W-:-:S04]  /*54a0*/  @!P2 PRMT R8, RZ, 0x654, R8 ;  /* 0x00000654ff08a816 */ /* 0x000fc80000000008 */
[----:B------:R0:W-:Y:S01]  /*54b0*/  @!P2 SYNCS.ARRIVE.TRANS64.RED.A1T0 RZ, [R8+URZ], RZ ;  /* 0x000000ff08ffa9a7 */ /* 0x0001e2000810043f */
[----:B------:R-:W-:Y:S05]  /*54c0*/  @!P3 BRA `(.L_x_15076) ;  /* 0x000000000004b947 */ /* 0x000fea0003800000 */
[----:B------:R-:W-:Y:S01]  /*54d0*/  BPT.TRAP 0x1 ;  /* 0x000000040000795c */ /* 0x000fe20000300000 */
.L_x_15076:
[----:B------:R-:W-:Y:S05]  /*54e0*/  BSYNC B0 ;  /* 0x0000000000007941 */ /* 0x000fea0003800000 */
.L_x_15075:
[----:B------:R-:W3:Y:S01]  /*54f0*/  SYNCS.PHASECHK.TRANS64.TRYWAIT P3, [R86+URZ+0x324b0], R101 ;  /* 0x0324b065560075a7 */ /* 0x000ee2000806017f */
[----:B------:R-:W-:Y:S04]  /*5500*/  BSSY B0, `(.L_x_15077) ;  /* 0x0000002000007945 */ /* 0x000fe80003800000 */
[----:B---3--:R-:W-:Y:S05]  /*5510*/  @!P3 BRA `(.L_x_15078) ;  /* 0x000001800044b947 */ /* 0x008fea0003800000 */
.L_x_15333:
[----:B------:R-:W-:Y:S05]  /*5520*/  BSYNC B0 ;  /* 0x0000000000007941 */ /* 0x000fea0003800000 */
.L_x_15077:
[----:B-12---:R1:W5:Y:S01]  /*5530*/  LDL R90, [R1+0x7c] ;  /* 0x00007c00015a7983 */ /* 0x0063620000100800 */
[----:B------:R-:W-:-:S03]  /*5540*/  ULDC.64 UR4, c[0x0][0x328] ;  /* 0x0000ca0000047ab9 */ /* 0x000fc60000000a00 */
[----:B------:R1:W5:Y:S04]  /*5550*/  LDL R89, [R1+0x78] ;  /* 0x0000780001597983 */ /* 0x0003680000100800 */
[----:B------:R1:W5:Y:S04]  /*5560*/  LDL R47, [R1+0x74] ;  /* 0x00007400012f7983 */ /* 0x0003680000100800 */
[----:B------:R1:W5:Y:S01]  /*5570*/  LDL R46, [R1+0x70] ;  /* 0x00007000012e7983 */ /* 0x0003620000100800 */
[----:B------:R-:W-:Y:S01]  /*5580*/  IMAD R10, R97, UR4, RZ ;  /* 0x00000004610a7c24 */ /* 0x000fe2000f8e02ff */
[----:B------:R-:W-:Y:S01]  /*5590*/  BSSY B0, `(.L_x_15079) ;  /* 0x0000045000007945 */ /* 0x000fe20003800000 */
[----:B0-----:R-:W-:Y:S01]  /*55a0*/  IMAD.WIDE.U32 R8, R91, UR4, RZ ;  /* 0x000000045b087c25 */ /* 0x001fe2000f8e00ff */
[----:B------:R-:W-:-:S02]  /*55b0*/  SHF.R.S32.HI R44, RZ, 0x1f, R209 ;  /* 0x0000001fff2c7819 */ /* 0x000fc400000114d1 */
[----:B------:R-:W-:Y:S01]  /*55c0*/  SHF.R.S32.HI R45, RZ, 0x1f, R210 ;  /* 0x0000001fff2d7819 */ /* 0x000fe200000114d2 */
[----:B------:R-:W-:Y:S01]  /*55d0*/  IMAD R91, R91, UR5, R10 ;  /* 0x000000055b5b7c24 */ /* 0x000fe2000f8e020a */
[----:B------:R-:W-:Y:S01]  /*55e0*/  ULDC.64 UR4, c[0x0][0x338] ;  /* 0x0000ce0000047ab9 */ /* 0x000fe20000000a00 */
[----:B------:R-:W-:Y:S02]  /*55f0*/  IMAD.IADD R99, R99, 0x1, -R206 ;  /* 0x0000000163637824 */ /* 0x000fe400078e0ace */
        /* <DEDUP_REMOVED lines=16> */
[----:B------:R1:W0:Y:S01]  /*5700*/  SHFL.IDX PT, R43, R38, RZ, 0x1c1f ;  /* 0x001c1fff262b7589 */ /* 0x00022200000e0000 */
[--C-:B------:R-:W-:Y:S02]  /*5710*/  IMAD R40, R10, 0x2, R27.reuse ;  /* 0x000000020a287824 */ /* 0x100fe400078e021b */
[----:B------:R-:W-:Y:S01]  /*5720*/  IMAD R42, R8, 0x2, R27 ;  /* 0x00000002082a7824 */ /* 0x000fe200078e021b */
[----:B------:R1:W2:Y:S08]  /*5730*/  SHFL.IDX PT, R41, R39, RZ, 0x1c1f ;  /* 0x001c1fff27297589 */ /* 0x0002b000000e0000 */
[----:B-1----:R-:W-:Y:S05]  /*5740*/  @!P3 BRA `(.L_x_15080) ;  /* 0x0000000000a4b947 */ /* 0x002fea0003800000 */
[----:B------:R-:W-:Y:S02]  /*5750*/  ISETP.NE.AND P5, PT, R79, RZ, PT ;  /* 0x000000ff4f00720c */ /* 0x000fe40003fa5270 */
[----:B------:R-:W-:-:S11]  /*5760*/  ISETP.NE.AND P4, PT, R80, RZ, PT ;  /* 0x000000ff5000720c */ /* 0x000fd60003f85270 */
[----:B------:R-:W1:Y:S01]  /*5770*/  @P5 LDS.128 R8, [R40] ;  /* 0x0000000028085984 */ /* 0x000e620000000c00 */
[----:B0-----:R-:W-:-:S04]  /*5780*/  @P5 LEA R12, P3, R16, R43, 0x1 ;  /* 0x0000002b100c5211 */ /* 0x001fc800078608ff */
[----:B--2---:R-:W-:Y:S02]  /*5790*/  @P5 LEA.HI.X R13, R16, R41, R17, 0x1, P3 ;  /* 0x00000029100d5211 */ /* 0x004fe400018f0c11 */
        /* <DEDUP_REMOVED lines=13> */
[----:B------:R-:W-:-:S04]  /*5870*/  @P4 LEA R34, P6, R216, R43, 0x1 ;  /* 0x0000002bd8224211 */ /* 0x000fc800078c08ff */
[----:B-----5:R-:W-:Y:S01]  /*5880*/  @P4 LEA.HI.X R35, R216, R41, R90, 0x1, P6 ;  /* 0x00000029d8234211 */ /* 0x020fe200030f0c5a */
        /* <DEDUP_REMOVED lines=21> */
.L_x_15080:
[----:B------:R-:W-:Y:S05]  /*59e0*/  BSYNC B0 ;  /* 0x0000000000007941 */ /* 0x000fea0003800000 */
.L_x_15079:
[----:B------:R-:W-:Y:S01]  /*59f0*/  ISETP.GE.AND P3, PT, R99, 0x41, PT ;  /* 0x000000416300780c */ /* 0x000fe20003f66270 */
[----:B------:R-:W4:Y:S01]  /*5a00*/  SHFL.IDX PT, R39, R39, 0x1, 0x1c1f ;  /* 0x003c1f0027277f89 */ /* 0x000f2200000e0000 */
[----:B------:R-:W-:Y:S03]  /*5a10*/  BSSY B0, `(.L_x_15081) ;  /* 0x000002c000007945 */ /* 0x000fe60003800000 */
[----:B--2---:R2:W0:Y:S08]  /*5a20*/  SHFL.IDX PT, R41, R38, 0x1, 0x1c1f ;  /* 0x003c1f0026297f89 */ /* 0x00443000000e0000 */
[----:B--2---:R-:W-:Y:S05]  /*5a30*/  @!P3 BRA `(.L_x_15082) ;  /* 0x0000000000a4b947 */ /* 0x004fea0003800000 */
[----:B------:R-:W-:-:S13]  /*5a40*/  ISETP.NE.AND P4, PT, R81, RZ, PT ;  /* 0x000000ff5100720c */ /* 0x000fda0003f85270 */
[----:B0-----:R-:W-:-:S04]  /*5a50*/  @P4 LEA R32, P3, R210, R41, 0x1 ;  /* 0x00000029d2204211 */ /* 0x001fc800078608ff */
[----:B----4-:R-:W-:Y:S02]  /*5a60*/  @P4 LEA.HI.X R33, R210, R39, R45, 0x1, P3 ;  /* 0x00000027d2214211 */ /* 0x010fe400018f0c2d */
[----:B------:R-:W-:-:S13]  /*5a70*/  ISETP.NE.AND P3, PT, R82, RZ, PT ;  /* 0x000000ff5200720c */ /* 0x000fda0003f65270 */
[----:B------:R-:W-:-:S04]  /*5a80*/  @P3 LEA R34, P5, R209, R41, 0x1 ;  /* 0x00000029d1223211 */ /* 0x000fc800078a08ff */
[----:B------:R-:W-:Y:S02]  /*5a90*/  @P3 LEA.HI.X R35, R209, R39, R44, 0x1, P5 ;  /* 0x00000027d1233211 */ /* 0x000fe400028f0c2c */
[----:B------:R-:W-:-:S13]  /*5aa0*/  ISETP.NE.AND P5, PT, R79, RZ, PT ;  /* 0x000000ff4f00720c */ /* 0x000fda0003fa5270 */
[----:B-1----:R-:W0:Y:S01]  /*5ab0*/  @P5 LDS.128 R8, [R40+0x2000] ;  /* 0x0020000028085984 */ /* 0x002e220000000c00 */
[----:B------:R-:W-:-:S04]  /*5ac0*/  @P5 LEA R12, P6, R16, R41, 0x1 ;  /* 0x00000029100c5211 */ /* 0x000fc800078c08ff */
[----:B------:R-:W-:-:S05]  /*5ad0*/  @P5 LEA.HI.X R13, R16, R39, R17, 0x1, P6 ;  /* 0x00000027100d5211 */ /* 0x000fca00030f0c11 */
[----:B0-----:R-:W-:Y:S01]  /*5ae0*/  @P5 ST.E.128 desc[UR42][R12.64], R8 ;  /* 0x000000080c005985 */ /* 0x001fe2000c101d2a */
[----:B------:R-:W-:-:S13]  /*5af0*/  ISETP.NE.AND P5, PT, R80, RZ, PT ;  /* 0x000000ff5000720c */ /* 0x000fda0003fa5270 */
[----:B------:R-:W0:Y:S01]  /*5b00*/  @P5 LDS.128 R8, [R42+0x2000] ;  /* 0x002000002a085984 */ /* 0x000e220000000c00 */
[----:B------:R-:W-:-:S04]  /*5b10*/  @P5 LEA R14, P6, R2, R41, 0x1 ;  /* 0x00000029020e5211 */ /* 0x000fc800078c08ff */
[----:B------:R-:W-:-:S05]  /*5b20*/  @P5 LEA.HI.X R15, R2, R39, R208, 0x1, P6 ;  /* 0x00000027020f5211 */ /* 0x000fca00030f0cd0 */
        /* <DEDUP_REMOVED lines=26> */
.L_x_15082:
[----:B------:R-:W-:Y:S05]  /*5cd0*/  BSYNC B0 ;  /* 0x0000000000007941 */ /* 0x000fea0003800000 */
.L_x_15081:
[----:B------:R-:W-:Y:S01]  /*5ce0*/  @!PT LDS RZ, [RZ] ;  /* 0x00000000fffff984 */ /* 0x000fe20000000800 */
[----:B------:R-:W-:Y:S01]  /*5cf0*/  @!PT LDS RZ, [RZ] ;  /* 0x00000000fffff984 */ /* 0x000fe20000000800 */
[----:B------:R-:W-:Y:S01]  /*5d00*/  @!PT LDS RZ, [RZ] ;  /* 0x00000000fffff984 */ /* 0x000fe20000000800 */
[----:B------:R-:W-:Y:S01]  /*5d10*/  @!PT LDS RZ, [RZ] ;  /* 0x00000000fffff984 */ /* 0x000fe20000000800 */
[----:B------:R1:W-:Y:S06]  /*5d20*/  MEMBAR.ALL.CTA ;  /* 0x0000000000007992 */ /* 0x0003ec0000008000 */
[----:B-1----:R-:W1:Y:S01]  /*5d30*/  FENCE.VIEW.ASYNC.S ;  /* 0x00000000000073c6 */ /* 0x002e620000000000 */
[----:B---3--:R-:W-:Y:S01]  /*5d40*/  @!P2 VIADD R86, R86, 0x324c0 ;  /* 0x000324c05656a836 */ /* 0x008fe20000000000 */
[----:B-1----:R1:W-:Y:S01]  /*5d50*/  BAR.SYNC.DEFER_BLOCKING R61, 0x80 ;  /* 0x0002003d0000751d */ /* 0x0023e20000010000 */
[----:B------:R-:W-:Y:S01]  /*5d60*/  ISETP.NE.AND P3, PT, R88, RZ, PT ;  /* 0x000000ff5800720c */ /* 0x000fe20003f65270 */
[----:B------:R-:W-:-:S02]  /*5d70*/  VIADD R19, R19, 0x1 ;  /* 0x0000000113137836 */ /* 0x000fc40000000000 */
[----:B------:R-:W-:-:S04]  /*5d80*/  @!P2 PRMT R86, RZ, 0x654, R86 ;  /* 0x00000654ff56a816 */ /* 0x000fc80000000056 */
[----:B------:R1:W-:Y:S01]  /*5d90*/  @!P2 SYNCS.ARRIVE.TRANS64.RED.A1T0 RZ, [R86+URZ], RZ ;  /* 0x000000ff56ffa9a7 */ /* 0x0003e2000810043f */
[----:B------:R-:W-:-:S04]  /*5da0*/  ISETP.NE.AND P2, PT, R19, 0x2, PT ;  /* 0x000000021300780c */ /* 0x000fc80003f45270 */
[----:B--2---:R-:W-:Y:S02]  /*5db0*/  SEL R8, RZ, 0x1, P2 ;  /* 0x00000001ff087807 */ /* 0x004fe40001000000 */
[----:B------:R-:W-:Y:S02]  /*5dc0*/  SEL R19, R19, RZ, P2 ;  /* 0x000000ff13137207 */ /* 0x000fe40001000000 */
[----:B------:R-:W-:Y:S01]  /*5dd0*/  LOP3.LUT R211, R211, R8, RZ, 0x3c, !PT ;  /* 0x00000008d3d37212 */ /* 0x000fe200078e3cff */
[----:B------:R-:W-:Y:S06]  /*5de0*/  @P3 BRA `(.L_x_15083) ;  /* 0xffffffc4003c3947 */ /* 0x000fec000383ffff */
[----:B------:R-:W2:Y:S01]  /*5df0*/  S2R R9, SR_TID.X ;  /* 0x0000000000097919 */ /* 0x000ea20000002100 */
[----:B------:R-:W-:Y:S02]  /*5e00*/  PLOP3.LUT P0, PT, PT, PT, PT, 0x8, 0x0 ;  /* 0x000000000000781c */ /* 0x000fe40003f0e170 */
[----:B--2---:R-:W-:-:S04]  /*5e10*/  SHF.R.U32.HI R9, RZ, 0x7, R9 ;  /* 0x00000007ff097819 */ /* 0x004fc80000011609 */
[----:B------:R-:W-:-:S13]  /*5e20*/  ISETP.NE.AND P3, PT, R9, 0x1, PT ;  /* 0x000000010900780c */ /* 0x000fda0003f65270 */
[----:B------:R-:W-:Y:S06]  /*5e30*/  @!P3 BAR.ARV 0x9, 0x100 ;  /* 0x024400000000bb1d */ /* 0x000fec0000002000 */
.L_x_15025:
[----:B------:R-:W2:Y:S01]  /*5e40*/  LDL R5, [R1+0x6c] ;  /* 0x00006c0001057983 */ /* 0x000ea20000100800 */
[----:B------:R-:W3:Y:S01]  /*5e50*/  LDC R0, c[0x0][0x448] ;  /* 0x00011200ff007b82 */ /* 0x000ee20000000800 */
        /* <DEDUP_REMOVED lines=18> */
[----:B-----5:R-:W-:Y:S02]  /*5f80*/  CS2R R88, SRZ ;  /* 0x0000000000587805 */ /* 0x020fe4000001ff00 */
[----:B-1----:R-:W-:-:S02]  /*5f90*/  CS2R R86, SRZ ;  /* 0x0000000000567805 */ /* 0x002fc4000001ff00 */
[----:B------:R-:W-:Y:S02]  /*5fa0*/  CS2R R178, SRZ ;  /* 0x0000000000b27805 */ /* 0x000fe4000001ff00 */
[----:B------:R-:W-:Y:S02]  /*5fb0*/  CS2R R84, SRZ ;  /* 0x0000000000547805 */ /* 0x000fe4000001ff00 */
[----:B------:R-:W-:Y:S02]  /*5fc0*/  CS2R R80, SRZ ;  /* 0x0000000000507805 */ /* 0x000fe4000001ff00 */
[----:B---3--:R-:W-:Y:S02]  /*5fd0*/  ISETP.NE.AND P1, PT, R0, 0x1, PT ;  /* 0x000000010000780c */ /* 0x008fe40003f25270 */
        /* <DEDUP_REMOVED lines=13> */
[----:B------:R-:W-:Y:S01]  /*60b0*/  IMAD.MOV.U32 R173, RZ, RZ, RZ ;  /* 0x000000ffffad7224 */ /* 0x000fe200078e00ff */
[----:B------:R-:W-:Y:S02]  /*60c0*/  CS2R R44, SRZ ;  /* 0x00000000002c7805 */ /* 0x000fe4000001ff00 */
[----:B0-----:R-:W-:-:S02]  /*60d0*/  CS2R R42, SRZ ;  /* 0x00000000002a7805 */ /* 0x001fc4000001ff00 */
        /* <DEDUP_REMOVED lines=23> */
[----:B----4-:R-:W-:Y:S02]  /*6250*/  CS2R R38, SRZ ;  /* 0x0000000000267805 */ /* 0x010fe4000001ff00 */
[----:B------:R-:W-:Y:S02]  /*6260*/  CS2R R32, SRZ ;  /* 0x0000000000207805 */ /* 0x000fe4000001ff00 */
[----:B------:R-:W-:-:S02]  /*6270*/  CS2R R10, SRZ ;  /* 0x00000000000a7805 */ /* 0x000fc4000001ff00 */
[----:B------:R-:W-:Y:S01]  /*6280*/  CS2R R28, SRZ ;  /* 0x00000000001c7805 */ /* 0x000fe2000001ff00 */
[----:B------:R-:W-:Y:S01]  /*6290*/  IMAD.MOV.U32 R9, RZ, RZ, RZ ;  /* 0x000000ffff097224 */ /* 0x000fe200078e00ff */
[----:B--2---:R-:W-:-:S05]  /*62a0*/  IADD3 R0, R5, 0x7f, RZ ;  /* 0x0000007f05007810 */ /* 0x004fca0007ffe0ff */
[----:B-1----:R-:W-:-:S05]  /*62b0*/  @P1 IMAD.HI.U32 R3, R0, R3, RZ ;  /* 0x0000000300031227 */ /* 0x002fca00078e00ff */
[----:B0-----:R-:W-:Y:S02]  /*62c0*/  @P1 SHF.R.U32.HI R0, RZ, R4, R3 ;  /* 0x00000004ff001219 */ /* 0x001fe40000011603 */
[----:B------:R-:W-:Y:S02]  /*62d0*/  CS2R R4, SRZ ;  /* 0x0000000000047805 */ /* 0x000fe4000001ff00 */
[----:B------:R-:W-:Y:S01]  /*62e0*/  PLOP3.LUT P1, PT, PT, PT, PT, 0x80, 0x0 ;  /* 0x000000000000781c */ /* 0x000fe20003f2f070 */
[----:B------:R-:W-:Y:S02]  /*62f0*/  IMAD.IADD R0, R31, 0x1, R0 ;  /* 0x000000011f007824 */ /* 0x000fe400078e0200 */
[----:B------:R-:W-:Y:S02]  /*6300*/  IMAD.MOV.U32 R31, RZ, RZ, RZ ;  /* 0x000000ffff1f7224 */ /* 0x000fe400078e00ff */
[----:B------:R-:W-:-:S05]  /*6310*/  IMAD.HI R0, R0, 0x2aaaaaab, RZ ;  /* 0x2aaaaaab00007827 */ /* 0x000fca00078e02ff */
[----:B------:R-:W-:-:S04]  /*6320*/  SHF.R.U32.HI R3, RZ, 0x1f, R0 ;  /* 0x0000001fff037819 */ /* 0x000fc80000011600 */
[----:B------:R-:W-:-:S04]  /*6330*/  LEA.HI.SX32 R3, R0, R3, 0x1c ;  /* 0x0000000300037211 */ /* 0x000fc800078fe2ff */
[----:B------:R-:W-:Y:S01]  /*6340*/  VIMNMX R172, R172, R3, PT ;  /* 0x00000003acac7248 */ /* 0x000fe20003fe0100 */
[----:B------:R-:W-:-:S03]  /*6350*/  IMAD.MOV.U32 R3, RZ, RZ, RZ ;  /* 0x000000ffff037224 */ /* 0x000fc600078e00ff */
[----:B------:R-:W-:Y:S01]  /*6360*/  ISETP.GE.AND P2, PT, R172, 0x1, PT ;  /* 0x00000001ac00780c */ /* 0x000fe20003f46270 */
[----:B------:R-:W-:-:S12]  /*6370*/  @P0 BRA `(.L_x_15084) ;  /* 0x00000000000c0947 */ /* 0x000fd80003800000 */
[----:B------:R-:W0:Y:S01]  /*6380*/  FENCE.VIEW.ASYNC.G ;  /* 0x00000000000073c6 */ /* 0x000e220000000100 */
[----:B------:R-:W-:Y:S05]  /*6390*/  WARPSYNC.ALL ;  /* 0x0000000000007948 */ /* 0x000fea0003800000 */
[----:B0-----:R-:W-:Y:S06]  /*63a0*/  BAR.ARV 0xc, 0x180 ;  /* 0x0306000000007b1d */ /* 0x001fec0000002000 */
.L_x_15084:
[----:B------:R-:W-:Y:S01]  /*63b0*/  CS2R R24, SRZ ;  /* 0x0000000000187805 */ /* 0x000fe2000001ff00 */
[----:B------:R-:W-:Y:S06]  /*63c0*/  @!P2 BRA `(.L_x_15085) ;  /* 0x000000c00060a947 */ /* 0x000fec0003800000 */
[----:B------:R-:W0:Y:S01]  /*63d0*/  S2R R8, SR_TID.X ;  /* 0x0000000000087919 */ /* 0x000e220000002100 */
[----:B------:R-:W-:Y:S01]  /*63e0*/  UMOV UR4, 0xffffffff ;  /* 0xffffffff00047882 */ /* 0x000fe20000000000 */
[----:B0-----:R-:W-:-:S04]  /*63f0*/  IADD3 R8, R8, -0x80, RZ ;  /* 0xffffff8008087810 */ /* 0x001fc80007ffe0ff */
[----:B------:R-:W-:-:S04]  /*6400*/  SHF.R.S32.HI R0, RZ, 0x1f, R8 ;  /* 0x0000001fff007819 */ /* 0x000fc80000011408 */
[----:B------:R-:W-:-:S04]  /*6410*/  LEA.HI R0, R0, R8, RZ, 0x7 ;  /* 0x0000000800007211 */ /* 0x000fc800078f38ff */
[----:B------:R-:W-:Y:S01]  /*6420*/  SHF.R.S32.HI R13, RZ, 0x7, R0 ;  /* 0x00000007ff0d7819 */ /* 0x000fe20000011400 */
[----:B------:R-:W-:Y:S06]  /*6430*/  BRA.DIV UR4, `(.L_x_15086) ;  /* 0x0000017204907947 */ /* 0x000fec000b800000 */
[----:B------:R0:W1:Y:S02]  /*6440*/  SHFL.IDX PT, R14, R13, RZ, 0x1f ;  /* 0x00001fff0d0e7589 */ /* 0x00006400000e0000 */
.L_x_15336:
[----:B-1----:R-:W-:Y:S01]  /*6450*/  LEA.HI R0, R14, R14, RZ, 0x1 ;  /* 0x0000000e0e007211 */ /* 0x002fe200078f08ff */
[----:B------:R-:W-:Y:S01]  /*6460*/  VIADD R24, R22, 0x18400 ;  /* 0x0001840016187836 */ /* 0x000fe20000000000 */
[----:B------:R-:W-:Y:S01]  /*6470*/  BSSY B6, `(.L_x_15087) ;  /* 0x000001d000067945 */ /* 0x000fe20003800000 */
[----:B------:R-:W-:Y:S01]  /*6480*/  IMAD.MOV.U32 R215, RZ, RZ, 0x40000040 ;  /* 0x40000040ffd77424 */ /* 0x000fe200078e00ff */
[----:B------:R-:W-:Y:S02]  /*6490*/  LOP3.LUT R3, R0, 0x7fffe, RZ, 0xc0, !PT ;  /* 0x0007fffe00037812 */ /* 0x000fe400078ec0ff */
[----:B------:R-:W-:-:S03]  /*64a0*/  LOP3.LUT P0, RZ, R24, 0x1bf, RZ, 0xc0, !PT ;  /* 0x000001bf18ff7812 */ /* 0x000fc6000780c0ff */
[----:B------:R-:W-:-:S04]  /*64b0*/  IMAD.IADD R3, R14, 0x1, -R3 ;  /* 0x000000010e037824 */ /* 0x000fc800078e0a03 */
[----:B------:R-:W-:-:S05]  /*64c0*/  IMAD R3, R3, 0x2000, R24 ;  /* 0x0000200003037824 */ /* 0x000fca00078e0218 */
[----:B------:R-:W-:Y:S01]  /*64d0*/  SHF.R.U32.HI R0, RZ, 0x4, R3 ;  /* 0x00000004ff007819 */ /* 0x000fe20000011603 */
[----:B------:R-:W-:-:S03]  /*64e0*/  VIADD R3, R3, 0xa000 ;  /* 0x0000a00003037836 */ /* 0x000fc60000000000 */
[----:B------:R-:W-:Y:S02]  /*64f0*/  LOP3.LUT R0, R0, 0x3fff, RZ, 0xc0, !PT ;  /* 0x00003fff00007812 */ /* 0x000fe400078ec0ff */
[----:B------:R-:W-:Y:S02]  /*6500*/  SHF.R.U32.HI R3, RZ, 0x4, R3 ;  /* 0x00000004ff037819 */ /* 0x000fe40000011603 */
[----:B------:R-:W-:Y:S02]  /*6510*/  LOP3.LUT R214, R0, 0x10000, RZ, 0xfc, !PT ;  /* 0x0001000000d67812 */ /* 0x000fe400078efcff */
[----:B------:R-:W-:Y:S01]  /*6520*/  LOP3.LUT R72, R3, 0x3fff, RZ, 0xc0, !PT ;  /* 0x00003fff03487812 */ /* 0x000fe200078ec0ff */
[----:B------:R-:W-:Y:S06]  /*6530*/  @!P0 BRA `(.L_x_15088) ;  /* 0x0000000000408947 */ /* 0x000fec0003800000 */
        /* <DEDUP_REMOVED lines=13> */
[----:B01----:R-:W-:-:S07]  /*6610*/  IMAD.MOV.U32 R13, RZ, RZ, RZ ;  /* 0x000000ffff0d7224 */ /* 0x003fce00078e00ff */
[----:B------:R-:W-:-:S07]  /*6620*/  LEPC R20, `(.L_x_15088) ;  /* 0x000000001014794e */ /* 0x000fce0000000000 */
[----:B--2---:R-:W-:Y:S05]  /*6630*/  CALL.ABS.NOINC R14 ;  /* 0x000000000e007343 */ /* 0x004fea0003c00000 */
.L_x_15088:
[----:B------:R-:W-:Y:S05]  /*6640*/  BSYNC B6 ;  /* 0x0000000000067941 */ /* 0x000fea0003800000 */
.L_x_15087:
        /* <DEDUP_REMOVED lines=13> */
.L_x_15092:
[----:B--2---:R2:W3:Y:S02]  /*6720*/  SYNCS.PHASECHK.TRANS64.TRYWAIT P0, [R22+URZ+0x32400], R3 ;  /* 0x03240003160075a7 */ /* 0x0044e4000800017f */
[----:B---3--:R-:W-:Y:S05]  /*6730*/  @!P0 NANOSLEEP.SYNCS 0x989680 ;  /* 0x009896800000895d */ /* 0x008fea0003900000 */
[----:B------:R-:W3:Y:S02]  /*6740*/  @!P0 SYNCS.PHASECHK.TRANS64 P0, [R22+URZ+0x32400], R3 ;  /* 0x03240003160085a7 */ /* 0x000ee4000800007f */
[----:B---3--:R-:W-:Y:S05]  /*6750*/  @!P0 BRA `(.L_x_15092) ;  /* 0xfffffffc00f08947 */ /* 0x008fea000383ffff */
.L_x_15091:
[----:B------:R-:W-:Y:S05]  /*6760*/  BSYNC B0 ;  /* 0x0000000000007941 */ /* 0x000fea0003800000 */
.L_x_15090:
[----:B------:R-:W-:Y:S05]  /*6770*/  BRA `(.L_x_15093) ;  /* 0x0000002c006c7947 */ /* 0x000fea0003800000 */
.L_x_15089:
        /* <DEDUP_REMOVED lines=27> */
[----:B01----:R-:W-:-:S07]  /*6930*/  IMAD.MOV.U32 R13, RZ, RZ, RZ ;  /* 0x000000ffff0d7224 */ /* 0x003fce00078e00ff */
[----:B------:R-:W-:-:S07]  /*6940*/  LEPC R20, `(.L_x_15095) ;  /* 0x000000001014794e */ /* 0x000fce0000000000 */
[----:B--2---:R-:W-:Y:S05]  /*6950*/  CALL.ABS.NOINC R14 ;  /* 0x000000000e007343 */ /* 0x004fea0003c00000 */
.L_x_15095:
[----:B------:R-:W-:Y:S05]  /*6960*/  BSYNC B6 ;  /* 0x0000000000067941 */ /* 0x000fea0003800000 */
.L_x_15094:
[----:B------:R-:W2:Y:S01]  /*6970*/  LDL R41, [R1+0x6c] ;  /* 0x00006c0001297983 */ /* 0x000ea20000100800 */
[----:B------:R-:W-:Y:S01]  /*6980*/  ULDC.U8 UR4, c[0x0][0x410] ;  /* 0x0001040000047ab9 */ /* 0x000fe20000000000 */
[----:B------:R-:W-:Y:S01]  /*6990*/  BSSY B0, `(.L_x_15096) ;  /* 0x00002b1000007945 */ /* 0x000fe20003800000 */
[----:B------:R-:W-:Y:S01]  /*69a0*/  ISETP.NE.AND P0, PT, RZ, UR4, PT ;  /* 0x00000004ff007c0c */ /* 0x000fe2000bf05270 */
[----:B--2---:R-:W-:-:S12]  /*69b0*/  IMAD.IADD R35, R206, 0x1, R41 ;  /* 0x00000001ce237824 */ /* 0x004fd800078e0229 */
[----:B------:R-:W-:Y:S05]  /*69c0*/  @!P0 BRA `(.L_x_15097) ;  /* 0x0000001400848947 */ /* 0x000fea0003800000 */
[----:B------:R-:W1:Y:S01]  /*69d0*/  LDC R36, c[0x0][0x448] ;  /* 0x00011200ff247b82 */ /* 0x000e620000000800 */
[----:B------:R-:W2:Y:S01]  /*69e0*/  S2R R21, SR_TID.X ;  /* 0x0000000000157919 */ /* 0x000ea20000002100 */
[----:B------:R-:W-:Y:S01]  /*69f0*/  ULDC.64 UR4, c[0x0][0x3f8] ;  /* 0x0000fe0000047ab9 */ /* 0x000fe20000000a00 */
[----:B------:R-:W-:Y:S01]  /*6a00*/  ULDC.64 UR6, c[0x0][0x408] ;  /* 0x0001020000067ab9 */ /* 0x000fe20000000a00 */
[----:B------:R-:W-:Y:S01]  /*6a10*/  IMAD.MOV.U32 R8, RZ, RZ, R24 ;  /* 0x000000ffff087224 */ /* 0x000fe200078e0018 */
[----:B------:R-:W-:Y:S01]  /*6a20*/  SHF.R.S32.HI R39, RZ, 0x1f, R212 ;  /* 0x0000001fff277819 */ /* 0x000fe200000114d4 */
[----:B------:R-:W-:Y:S02]  /*6a30*/  IMAD.MOV.U32 R9, RZ, RZ, R29 ;  /* 0x000000ffff097224 */ /* 0x000fe400078e001d */
[----:B------:R-:W-:Y:S02]  /*6a40*/  IMAD.MOV.U32 R10, RZ, RZ, R26 ;  /* 0x000000ffff0a7224 */ /* 0x000fe400078e001a */
[----:B------:R-:W-:Y:S01]  /*6a50*/  IMAD.MOV.U32 R11, RZ, RZ, R31 ;  /* 0x000000ffff0b7224 */ /* 0x000fe200078e001f */
[----:B-1----:R-:W-:Y:S01]  /*6a60*/  ISETP.NE.AND P0, PT, R36, 0x1, PT ;  /* 0x000000012400780c */ /* 0x002fe20003f05270 */
[----:B--2---:R-:W-:-:S12]  /*6a70*/  VIADD R21, R21, 0xffffff80 ;  /* 0xffffff8015157836 */ /* 0x004fd80000000000 */
[----:B------:R-:W1:Y:S01]  /*6a80*/  @P0 LDC R0, c[0x0][0x44c] ;  /* 0x00011300ff000b82 */ /* 0x000e620000000800 */
[----:B------:R-:W-:-:S04]  /*6a90*/  SHF.R.S32.HI R20, RZ, 0x1f, R21 ;  /* 0x0000001fff147819 */ /* 0x000fc80000011415 */
[----:B------:R-:W-:-:S03]  /*6aa0*/  LEA.HI R20, R20, R21, RZ, 0x2 ;  /* 0x0000001514147211 */ /* 0x000fc600078f10ff */
[----:B------:R-:W2:Y:S01]  /*6ab0*/  @P0 LDC R5, c[0x0][0x450] ;  /* 0x00011400ff050b82 */ /* 0x000ea20000000800 */
[----:B------:R-:W-:-:S05]  /*6ac0*/  LOP3.LUT R20, R20, 0xfffffffc, RZ, 0xc0, !PT ;  /* 0xfffffffc14147812 */ /* 0x000fca00078ec0ff */
[----:B------:R-:W-:-:S05]  /*6ad0*/  IMAD.IADD R20, R21, 0x1, -R20 ;  /* 0x0000000115147824 */ /* 0x000fca00078e0a14 */
[----:B------:R-:W-:-:S05]  /*6ae0*/  LEA R3, R20, R35, 0x6 ;  /* 0x0000002314037211 */ /* 0x000fca00078e30ff */
[----:B-1----:R-:W-:-:S05]  /*6af0*/  @P0 IMAD.HI.U32 R0, R3, R0, RZ ;  /* 0x0000000003000227 */ /* 0x002fca00078e00ff */
[----:B--2---:R-:W-:-:S04]  /*6b00*/  @P0 SHF.R.U32.HI R3, RZ, R5, R0 ;  /* 0x00000005ff030219 */ /* 0x004fc80000011600 */
        /* <DEDUP_REMOVED lines=17> */
[----:B------:R1:W2:Y:S04]  /*6c20*/  SHFL.IDX PT, R3, R6, RZ, 0x1c1f ;  /* 0x001c1fff06037589 */ /* 0x0002a800000e0000 */
[----:B------:R1:W3:Y:S04]  /*6c30*/  SHFL.IDX PT, R0, R4, RZ, 0x1c1f ;  /* 0x001c1fff04007589 */ /* 0x0002e800000e0000 */
[----:B------:R1:W4:Y:S04]  /*6c40*/  SHFL.IDX PT, R5, R8, RZ, 0x1c1f ;  /* 0x001c1fff08057589 */ /* 0x00032800000e0000 */
[----:B------:R1:W0:Y:S02]  /*6c50*/  SHFL.IDX PT, R14, R7, RZ, 0x1c1f ;  /* 0x001c1fff070e7589 */ /* 0x00022400000e0000 */
.L_x_15342:
        /* <DEDUP_REMOVED lines=9> */
[----:B---3--:R-:W-:Y:S01]  /*6cf0*/  IMAD.MOV.U32 R10, RZ, RZ, R0 ;  /* 0x000000ffff0a7224 */ /* 0x008fe200078e0000 */
[----:B------:R-:W-:Y:S01]  /*6d00*/  ISETP.GE.AND P3, PT, R212, UR4, PT ;  /* 0x00000004d4007c0c */ /* 0x000fe2000bf66270 */
[----:B--2---:R-:W-:Y:S01]  /*6d10*/  IMAD.MOV.U32 R11, RZ, RZ, R3 ;  /* 0x000000ffff0b7224 */ /* 0x004fe200078e0003 */
[----:B------:R-:W-:Y:S02]  /*6d20*/  ISETP.GE.AND P2, PT, R204, UR4, PT ;  /* 0x00000004cc007c0c */ /* 0x000fe4000bf46270 */
[----:B------:R-:W-:Y:S02]  /*6d30*/  CS2R R30, SRZ ;  /* 0x00000000001e7805 */ /* 0x000fe4000001ff00 */
[----:B----4-:R-:W-:-:S07]  /*6d40*/  MOV R15, R5 ;  /* 0x00000005000f7202 */ /* 0x010fce0000000f00 */
[C---:B------:R-:W-:Y:S01]  /*6d50*/  @!P3 IMAD.SHL.U32 R29, R212.reuse, 0x2, RZ ;  /* 0x00000002d41db824 */ /* 0x040fe200078e00ff */
[----:B------:R-:W-:Y:S02]  /*6d60*/  @!P3 SHF.L.U64.HI R24, R212, 0x1, R39 ;  /* 0x00000001d418b819 */ /* 0x000fe40000010227 */
[----:B------:R-:W-:Y:S02]  /*6d70*/  CS2R R32, SRZ ;  /* 0x0000000000207805 */ /* 0x000fe4000001ff00 */
[----:B------:R-:W-:Y:S01]  /*6d80*/  CS2R R20, SRZ ;  /* 0x0000000000147805 */ /* 0x000fe2000001ff00 */
[----:B------:R-:W-:Y:S01]  /*6d90*/  @!P2 IMAD.WIDE R10, R204, 0x2, R10 ;  /* 0x00000002cc0aa825 */ /* 0x000fe200078e020a */
[-C--:B------:R-:W-:Y:S02]  /*6da0*/  @!P3 IADD3 R26, P0, R0, R29.reuse, RZ ;  /* 0x0000001d001ab210 */ /* 0x080fe40007f1e0ff */
[----:B0-----:R-:W-:Y:S01]  /*6db0*/  @!P3 IADD3 R28, P1, R14, R29, RZ ;  /* 0x0000001d0e1cb210 */ /* 0x001fe20007f3e0ff */
[----:B------:R-:W-:Y:S01]  /*6dc0*/  @!P2 IMAD.WIDE R12, R204, 0x2, R14 ;  /* 0x00000002cc0ca825 */ /* 0x000fe200078e020e */
[----:B------:R0:W5:Y:S03]  /*6dd0*/  @!P2 LD.E.64 R30, desc[UR42][R10.64] ;  /* 0x0000002a0a1ea980 */ /* 0x000166000c101b00 */
[--C-:B------:R-:W-:Y:S01]  /*6de0*/  @!P3 IMAD.X R27, R3, 0x1, R24.reuse, P0 ;  /* 0x00000001031bb824 */ /* 0x100fe200000e0618 */
[----:B------:R0:W5:Y:S01]  /*6df0*/  @!P2 LD.E.64 R32, desc[UR42][R12.64] ;  /* 0x0000002a0c20a980 */ /* 0x000162000c101b00 */
[----:B------:R-:W-:Y:S01]  /*6e00*/  @!P3 IMAD.X R29, R5, 0x1, R24, P1 ;  /* 0x00000001051db824 */ /* 0x000fe200008e0618 */
[----:B------:R-:W-:-:S02]  /*6e10*/  CS2R R24, SRZ ;  /* 0x0000000000187805 */ /* 0x000fc4000001ff00 */
[----:B------:R0:W5:Y:S04]  /*6e20*/  @!P3 LD.E.64 R20, desc[UR42][R26.64] ;  /* 0x0000002a1a14b980 */ /* 0x000168000c101b00 */
[----:B------:R0:W5:Y:S02]  /*6e30*/  @!P3 LD.E.64 R24, desc[UR42][R28.64] ;  /* 0x0000002a1c18b980 */ /* 0x000164000c101b00 */
.L_x_15100:
[----:B------:R-:W-:Y:S05]  /*6e40*/  BSYNC B1 ;  /* 0x0000000000017941 */ /* 0x000fea0003800000 */
.L_x_15099:
[----:B---3-5:R-:W-:Y:S01]  /*6e50*/  IMAD.MOV.U32 R0, RZ, RZ, R20 ;  /* 0x000000ffff007224 */ /* 0x028fe200078e0014 */
[----:B------:R-:W-:Y:S01]  /*6e60*/  UMOV UR4, 0xffffffff ;  /* 0xffffffff00047882 */ /* 0x000fe20000000000 */
[----:B--2---:R-:W-:Y:S01]  /*6e70*/  IMAD.MOV.U32 R3, RZ, RZ, R21 ;  /* 0x000000ffff037224 */ /* 0x004fe200078e0015 */
[----:B0-----:R-:W-:Y:S01]  /*6e80*/  CS2R R26, SRZ ;  /* 0x00000000001a7805 */ /* 0x001fe2000001ff00 */
[----:B----4-:R-:W-:Y:S02]  /*6e90*/  IMAD.MOV.U32 R5, RZ, RZ, R30 ;  /* 0x000000ffff057224 */ /* 0x010fe400078e001e */
        /* <DEDUP_REMOVED lines=9> */
[----:B------:R-:W-:Y:S06]  /*6f30*/  BRA.DIV UR4, `(.L_x_15101) ;  /* 0x0000016a04647947 */ /* 0x000fec000b800000 */
[----:B------:R0:W2:Y:S04]  /*6f40*/  SHFL.IDX PT, R3, R6, 0x1, 0x1c1f ;  /* 0x003c1f0006037f89 */ /* 0x0000a800000e0000 */
[----:B------:R0:W3:Y:S04]  /*6f50*/  SHFL.IDX PT, R0, R4, 0x1, 0x1c1f ;  /* 0x003c1f0004007f89 */ /* 0x0000e800000e0000 */
[----:B------:R0:W4:Y:S04]  /*6f60*/  SHFL.IDX PT, R5, R8, 0x1, 0x1c1f ;  /* 0x003c1f0008057f89 */ /* 0x00012800000e0000 */
[----:B------:R0:W0:Y:S02]  /*6f70*/  SHFL.IDX PT, R14, R7, 0x1, 0x1c1f ;  /* 0x003c1f00070e7f89 */ /* 0x00002400000e0000 */
.L_x_15348:
[----:B01----:R-:W5:Y:S04]  /*6f80*/  LDL R7, [R1+0x98] ;  /* 0x0000980001077983 */ /* 0x003f680000100800 */
[----:B------:R-:W2:Y:S01]  /*6f90*/  LDL R38, [R1+0x9c] ;  /* 0x00009c0001267983 */ /* 0x000ea20000100800 */
[----:B------:R-:W-:Y:S01]  /*6fa0*/  VIADD R4, R35, 0x40 ;  /* 0x0000004023047836 */ /* 0x000fe20000000000 */
[----:B------:R-:W-:Y:S01]  /*6fb0*/  BSSY B1, `(.L_x_15102) ;  /* 0x0000021000017945 */ /* 0x000fe20003800000 */
[----:B------:R-:W-:Y:S02]  /*6fc0*/  CS2R R12, SRZ ;  /* 0x00000000000c7805 */ /* 0x000fe4000001ff00 */
[----:B------:R-:W-:Y:S02]  /*6fd0*/  CS2R R8, SRZ ;  /* 0x0000000000087805 */ /* 0x000fe4000001ff00 */
[----:B------:R-:W-:-:S02]  /*6fe0*/  CS2R R28, SRZ ;  /* 0x00000000001c7805 */ /* 0x000fc4000001ff00 */
[----:B------:R-:W-:Y:S02]  /*6ff0*/  ISETP.GE.AND P0, PT, R4, R36, PT ;  /* 0x000000240400720c */ /* 0x000fe40003f06270 */
[----:B-----5:R-:W-:-:S04]  /*7000*/  LEA.HI R6, R7, R7, RZ, 0x1 ;  /* 0x0000000707067211 */ /* 0x020fc800078f08ff */
[----:B------:R-:W-:Y:S01]  /*7010*/  LOP3.LUT R6, R6, 0xfffffffe, RZ, 0xc0, !PT ;  /* 0xfffffffe06067812 */ /* 0x000fe200078ec0ff */
[----:B--2---:R-:W-:-:S04]  /*7020*/  IMAD.SHL.U32 R37, R38, 0x40, RZ ;  /* 0x0000004026257824 */ /* 0x004fc800078e00ff */
[----:B------:R-:W-:-:S05]  /*7030*/  IMAD.IADD R10, R7, 0x1, -R6 ;  /* 0x00000001070a7824 */ /* 0x000fca00078e0a06 */
[----:B------:R-:W-:Y:S01]  /*7040*/  SHF.L.U32 R11, R10, 0x1f, RZ ;  /* 0x0000001f0a0b7819 */ /* 0x000fe200000006ff */
[----:B------:R-:W-:Y:S06]  /*7050*/  @P0 BRA `(.L_x_15103) ;  /* 0x0000000000580947 */ /* 0x000fec0003800000 */
[----:B------:R-:W-:Y:S01]  /*7060*/  ULDC UR4, c[0x0][0x3f4] ;  /* 0x0000fd0000047ab9 */ /* 0x000fe20000000800 */
[----:B---3--:R-:W-:Y:S01]  /*7070*/  IMAD.MOV.U32 R6, RZ, RZ, R0 ;  /* 0x000000ffff067224 */ /* 0x008fe200078e0000 */
[----:B------:R-:W-:Y:S01]  /*7080*/  ISETP.GE.AND P3, PT, R212, UR4, PT ;  /* 0x00000004d4007c0c */ /* 0x000fe2000bf66270 */
[----:B------:R-:W-:Y:S01]  /*7090*/  IMAD.MOV.U32 R7, RZ, RZ, R3 ;  /* 0x000000ffff077224 */ /* 0x000fe200078e0003 */
[----:B------:R-:W-:Y:S01]  /*70a0*/  ISETP.GE.AND P2, PT, R204, UR4, PT ;  /* 0x00000004cc007c0c */ /* 0x000fe2000bf46270 */
[----:B----4-:R-:W-:Y:S01]  /*70b0*/  IMAD.MOV.U32 R15, RZ, RZ, R5 ;  /* 0x000000ffff0f7224 */ /* 0x010fe200078e0005 */
[----:B------:R-:W-:-:S09]  /*70c0*/  CS2R R12, SRZ ;  /* 0x00000000000c7805 */ /* 0x000fd2000001ff00 */
[C---:B------:R-:W-:Y:S01]  /*70d0*/  @!P3 IMAD.SHL.U32 R9, R212.reuse, 0x2, RZ ;  /* 0x00000002d409b824 */ /* 0x040fe200078e00ff */
[----:B------:R-:W-:Y:S02]  /*70e0*/  @!P3 SHF.L.U64.HI R8, R212, 0x1, R39 ;  /* 0x00000001d408b819 */ /* 0x000fe40000010227 */
[----:B------:R-:W-:Y:S02]  /*70f0*/  CS2R R28, SRZ ;  /* 0x00000000001c7805 */ /* 0x000fe4000001ff00 */
[----:B------:R-:W-:Y:S01]  /*7100*/  CS2R R26, SRZ ;  /* 0x00000000001a7805 */ /* 0x000fe2000001ff00 */
[----:B------:R-:W-:Y:S01]  /*7110*/  @!P2 IMAD.WIDE R6, R204, 0x2, R6 ;  /* 0x00000002cc06a825 */ /* 0x000fe200078e0206 */
[-C--:B------:R-:W-:Y:S02]  /*7120*/  @!P3 IADD3 R34, P0, R0, R9.reuse, RZ ;  /* 0x000000090022b210 */ /* 0x080fe40007f1e0ff */
[----:B------:R-:W-:Y:S01]  /*7130*/  @!P3 IADD3 R4, P1, R14, R9, RZ ;  /* 0x000000090e04b210 */ /* 0x000fe20007f3e0ff */
        /* <DEDUP_REMOVED lines=8> */
.L_x_15103:
[----:B------:R-:W-:Y:S05]  /*71c0*/  BSYNC B1 ;  /* 0x0000000000017941 */ /* 0x000fea0003800000 */
.L_x_15102:
[----:B0-----:R-:W0:Y:S01]  /*71d0*/  S2R R14, SR_TID.X ;  /* 0x00000000000e7919 */ /* 0x001e220000002100 */
[----:B------:R-:W1:Y:S01]  /*71e0*/  SYNCS.PHASECHK.TRANS64.TRYWAIT P0, [R22+URZ+0x32400], R11 ;  /* 0x0324000b160075a7 */ /* 0x000e62000800017f */
[----:B------:R-:W-:Y:S01]  /*71f0*/  LOP3.LUT R37, R37, 0x1c0, RZ, 0xc0, !PT ;  /* 0x000001c025257812 */ /* 0x000fe200078ec0ff */
[----:B-----5:R-:W-:Y:S01]  /*7200*/  IMAD.MOV.U32 R4, RZ, RZ, R12 ;  /* 0x000000ffff047224 */ /* 0x020fe200078e000c */
[----:B------:R-:W-:Y:S01]  /*7210*/  MOV R3, R26 ;  /* 0x0000001a00037202 */ /* 0x000fe20000000f00 */
[----:B----4-:R-:W-:Y:S01]  /*7220*/  IMAD.MOV.U32 R5, RZ, RZ, R13 ;  /* 0x000000ffff057224 */ /* 0x010fe200078e000d */
[----:B---3--:R-:W-:Y:S01]  /*7230*/  LOP3.LUT R0, R37, 0x18, R16, 0xf8, !PT ;  /* 0x0000001825007812 */ /* 0x008fe200078ef810 */
[----:B------:R-:W-:Y:S01]  /*7240*/  IMAD.MOV.U32 R6, RZ, RZ, R8 ;  /* 0x000000ffff067224 */ /* 0x000fe200078e0008 */
[----:B------:R-:W-:Y:S01]  /*7250*/  SHF.R.U32.HI R37, RZ, 0x3, R37 ;  /* 0x00000003ff257819 */ /* 0x000fe20000011625 */
[----:B------:R-:W-:Y:S01]  /*7260*/  BSSY B1, `(.L_x_15104) ;  /* 0x0000018000017945 */ /* 0x000fe20003800000 */
[----:B------:R-:W-:Y:S01]  /*7270*/  PRMT R45, R3, 0x7610, R45 ;  /* 0x00007610032d7816 */ /* 0x000fe2000000002d */
[----:B------:R-:W-:Y:S01]  /*7280*/  IMAD.MOV.U32 R3, RZ, RZ, R27 ;  /* 0x000000ffff037224 */ /* 0x000fe200078e001b */
[----:B------:R-:W-:-:S02]  /*7290*/  LOP3.LUT R0, R0, R37, RZ, 0x3c, !PT ;  /* 0x0000002500007212 */ /* 0x000fc400078e3cff */
[----:B------:R-:W-:Y:S01]  /*72a0*/  PRMT R46, R4, 0x5410, R5 ;  /* 0x00005410042e7816 */ /* 0x000fe20000000005 */
[----:B------:R-:W-:Y:S01]  /*72b0*/  IMAD.MOV.U32 R4, RZ, RZ, R28 ;  /* 0x000000ffff047224 */ /* 0x000fe200078e001c */
[----:B------:R-:W-:Y:S02]  /*72c0*/  PRMT R45, R45, 0x5410, R3 ;  /* 0x000054102d2d7816 */ /* 0x000fe40000000003 */
[----:B------:R-:W-:Y:S02]  /*72d0*/  PRMT R47, R6, 0x7610, R47 ;  /* 0x00007610062f7816 */ /* 0x000fe4000000002f */
[----:B------:R-:W-:Y:S02]  /*72e0*/  VIADDMNMX R41, R36, -R41, 0x80, PT ;  /* 0x0000008024297446 */ /* 0x000fe40003800929 */
[----:B------:R-:W-:Y:S02]  /*72f0*/  PRMT R48, R4, 0x7610, R48 ;  /* 0x0000761004307816 */ /* 0x000fe40000000030 */
[----:B------:R-:W-:-:S02]  /*7300*/  LOP3.LUT P2, RZ, R38, 0x4, RZ, 0xc0, !PT ;  /* 0x0000000426ff7812 */ /* 0x000fc4000784c0ff */
[----:B------:R-:W-:Y:S02]  /*7310*/  ISETP.GE.AND P1, PT, R206, R41, PT ;  /* 0x00000029ce00720c */ /* 0x000fe40003f26270 */
[----:B------:R-:W-:Y:S01]  /*7320*/  MOV R5, R29 ;  /* 0x0000001d00057202 */ /* 0x000fe20000000f00 */
        /* <DEDUP_REMOVED lines=10> */
[----:B-1----:R-:W-:Y:S06]  /*73d0*/  @!P0 BRA `(.L_x_15105) ;  /* 0x0000016400ac8947 */ /* 0x002fec0003800000 */
.L_x_15349:
[----:B------:R-:W-:Y:S05]  /*73e0*/  BSYNC B1 ;  /* 0x0000000000017941 */ /* 0x000fea0003800000 */
.L_x_15104:
        /* <DEDUP_REMOVED lines=10> */
[----:B0-----:R-:W-:Y:S02]  /*7490*/  SHF.R.U32.HI R11, RZ, 0x10, R31 ;  /* 0x00000010ff0b7819 */ /* 0x001fe4000001161f */
[----:B------:R-:W-:Y:S02]  /*74a0*/  SHF.R.U32.HI R34, RZ, 0x10, R33 ;  /* 0x00000010ff227819 */ /* 0x000fe40000011621 */
[----:B------:R-:W-:Y:S01]  /*74b0*/  SHF.R.U64 R39, R30, 0x10, R31 ;  /* 0x000000101e277819 */ /* 0x000fe2000000121f */
[----:B------:R-:W-:Y:S01]  /*74c0*/  HADD2.F32 R31, -RZ, R42.H0_H0 ;  /* 0x2000002aff1f7230 */ /* 0x000fe20000004100 */
[----:B------:R-:W-:Y:S01]  /*74d0*/  SHF.R.U64 R38, R32, 0x10, R33 ;  /* 0x0000001020267819 */ /* 0x000fe20000001221 */
[----:B------:R-:W-:Y:S02]  /*74e0*/  HADD2.F32 R34, -RZ, R34.H0_H0 ;  /* 0x20000022ff227230 */ /* 0x000fe40000004100 */
[----:B------:R-:W-:-:S02]  /*74f0*/  HADD2.F32 R32, -RZ, R11.H0_H0 ;  /* 0x2000000bff207230 */ /* 0x000fc40000004100 */
[----:B------:R-:W-:Y:S02]  /*7500*/  HADD2.F32 R33, -RZ, R44.H0_H0 ;  /* 0x2000002cff217230 */ /* 0x000fe40000004100 */
        /* <DEDUP_REMOVED lines=33> */
.L_x_15109:
[----:B------:R-:W-:Y:S05]  /*7720*/  BSYNC B2 ;  /* 0x0000000000027941 */ /* 0x000fea0003800000 */
.L_x_15108:
[----:B------:R-:W-:Y:S05]  /*7730*/  @P1 BRA `(.L_x_15107) ;  /* 0x0000000000a81947 */ /* 0x000fea0003800000 */
[----:B-1----:R-:W1:Y:S01]  /*7740*/  LDS.128 R4, [R0] ;  /* 0x0000000000047984 */ /* 0x002e620000000c00 */
        /* <DEDUP_REMOVED lines=41> */
.L_x_15107:
[----:B------:R-:W-:Y:S05]  /*79e0*/  BSYNC B1 ;  /* 0x0000000000017941 */ /* 0x000fea0003800000 */
.L_x_15106:
        /* <DEDUP_REMOVED lines=23> */
[--C-:B0-----:R-:W-:Y:S02]  /*7b60*/  HADD2.F32 R11, -RZ, R6.reuse.H0_H0 ;  /* 0x20000006ff0b7230 */ /* 0x101fe40000004100 */
[----:B------:R-:W-:Y:S01]  /*7b70*/  FMUL.FTZ R14, R4, R21 ;  /* 0x00000015040e7220 */ /* 0x000fe20000410000 */
[C---:B------:R-:W-:Y:S01]  /*7b80*/  FFMA.FTZ R28, R13.reuse, R20, -R28 ;  /* 0x000000140d1c7223 */ /* 0x040fe2000001081c */
[----:B------:R-:W-:Y:S01]  /*7b90*/  FFMA.FTZ R29, R13, R24, R25 ;  /* 0x000000180d1d7223 */ /* 0x000fe20000010019 */
[----:B------:R-:W-:-:S02]  /*7ba0*/  HADD2.F32 R12, -RZ, R6.H1_H1 ;  /* 0x30000006ff0c7230 */ /* 0x000fc40000004100 */
[-C--:B------:R-:W-:Y:S01]  /*7bb0*/  FMUL.FTZ R24, R4, R15.reuse ;  /* 0x0000000f04187220 */ /* 0x080fe20000410000 */
[C---:B------:R-:W-:Y:S01]  /*7bc0*/  FFMA.FTZ R20, R7.reuse, R15, -R14 ;  /* 0x0000000f07147223 */ /* 0x040fe2000001080e */
[--C-:B------:R-:W-:Y:S02]  /*7bd0*/  HADD2.F32 R6, -RZ, R5.reuse.H0_H0 ;  /* 0x20000005ff067230 */ /* 0x100fe40000004100 */
[----:B------:R-:W-:Y:S02]  /*7be0*/  HADD2.F32 R15, -RZ, R48.H1_H1 ;  /* 0x30000030ff0f7230 */ /* 0x000fe40000004100 */
[----:B------:R-:W-:Y:S01]  /*7bf0*/  FFMA.FTZ R21, R7, R21, R24 ;  /* 0x0000001507157223 */ /* 0x000fe20000010018 */
[----:B------:R-:W-:Y:S02]  /*7c00*/  HADD2.F32 R5, -RZ, R5.H1_H1 ;  /* 0x30000005ff057230 */ /* 0x000fe40000004100 */
[----:B------:R-:W-:Y:S02]  /*7c10*/  HADD2.F32 R13, -RZ, R46.H1_H1 ;  /* 0x3000002eff0d7230 */ /* 0x000fe40000004100 */
[----:B------:R-:W-:Y:S01]  /*7c20*/  FMUL.FTZ R24, R12, R15 ;  /* 0x0000000f0c187220 */ /* 0x000fe20000410000 */
[----:B------:R-:W-:-:S02]  /*7c30*/  HADD2.F32 R14, -RZ, R30.H0_H0 ;  /* 0x2000001eff0e7230 */ /* 0x000fc40000004100 */
[----:B------:R-:W-:Y:S02]  /*7c40*/  HADD2.F32 R4, -RZ, R31.H0_H0 ;  /* 0x2000001fff047230 */ /* 0x000fe40000004100 */
[-C--:B------:R-:W-:Y:S01]  /*7c50*/  FMUL.FTZ R12, R12, R13.reuse ;  /* 0x0000000d0c0c7220 */ /* 0x080fe20000410000 */
[----:B------:R-:W-:Y:S01]  /*7c60*/  FFMA.FTZ R24, R11, R13, -R24 ;  /* 0x0000000d0b187223 */ /* 0x000fe20000010818 */
[C---:B------:R-:W-:Y:S01]  /*7c70*/  FMUL.FTZ R7, R5.reuse, R14 ;  /* 0x0000000e05077220 */ /* 0x040fe20000410000 */
[-C--:B------:R-:W-:Y:S01]  /*7c80*/  FMUL.FTZ R25, R5, R4.reuse ;  /* 0x0000000405197220 */ /* 0x080fe20000410000 */
[----:B------:R-:W-:Y:S02]  /*7c90*/  FFMA.FTZ R11, R11, R15, R12 ;  /* 0x0000000f0b0b7223 */ /* 0x000fe4000001000c */
[C---:B------:R-:W-:Y:S01]  /*7ca0*/  FFMA.FTZ R5, R6.reuse, R4, -R7 ;  /* 0x0000000406057223 */ /* 0x040fe20000010807 */
[----:B------:R-:W-:Y:S01]  /*7cb0*/  F2FP.F16.F32.PACK_AB R7, R29, R28 ;  /* 0x0000001c1d07723e */ /* 0x000fe200000000ff */
[----:B------:R-:W-:Y:S01]  /*7cc0*/  FFMA.FTZ R14, R6, R14, R25 ;  /* 0x0000000e060e7223 */ /* 0x000fe20000010019 */
[----:B------:R-:W-:-:S02]  /*7cd0*/  F2FP.F16.F32.PACK_AB R4, R21, R20 ;  /* 0x000000141504723e */ /* 0x000fc400000000ff */
[----:B------:R-:W-:Y:S02]  /*7ce0*/  F2FP.F16.F32.PACK_AB R6, R11, R24 ;  /* 0x000000180b06723e */ /* 0x000fe400000000ff */
[----:B------:R-:W-:-:S05]  /*7cf0*/  F2FP.F16.F32.PACK_AB R5, R14, R5 ;  /* 0x000000050e05723e */ /* 0x000fca00000000ff */
[----:B------:R1:W-:Y:S02]  /*7d00*/  STS.128 [R3+0x1a400], R4 ;  /* 0x01a4000403007388 */ /* 0x0003e40000000c00 */
.L_x_15112:
[----:B------:R-:W-:Y:S05]  /*7d10*/  BSYNC B1 ;  /* 0x0000000000017941 */ /* 0x000fea0003800000 */
.L_x_15111:
[----:B------:R-:W-:Y:S05]  /*7d20*/  @P1 BRA `(.L_x_15110) ;  /* 0x0000001400dc1947 */ /* 0x000fea0003800000 */
[----:B-1----:R-:W0:Y:S01]  /*7d30*/  LDS.128 R4, [R0+0x2000] ;  /* 0x0020000000047984 */ /* 0x002e220000000c00 */
        /* <DEDUP_REMOVED lines=17> */
[C---:B------:R-:W-:Y:S01]  /*7e50*/  FFMA.FTZ R26, R9.reuse, R14, -R26 ;  /* 0x0000000e091a7223 */ /* 0x040fe2000001081a */
[----:B------:R-:W-:Y:S01]  /*7e60*/  FFMA.FTZ R21, R9, R20, R11 ;  /* 0x0000001409157223 */ /* 0x000fe2000001000b */
[-C--:B------:R-:W-:Y:S01]  /*7e70*/  FMUL.FTZ R14, R4, R12.reuse ;  /* 0x0000000c040e7220 */ /* 0x080fe20000410000 */
[C---:B------:R-:W-:Y:S01]  /*7e80*/  FFMA.FTZ R24, R3.reuse, R12, -R24 ;  /* 0x0000000c03187223 */ /* 0x040fe20000010818 */
[----:B------:R-:W-:Y:S02]  /*7e90*/  HADD2.F32 R6, -RZ, R5.H0_H0 ;  /* 0x20000005ff067230 */ /* 0x000fe40000004100 */
[----:B------:R-:W-:Y:S02]  /*7ea0*/  HADD2.F32 R12, -RZ, R47.H1_H1 ;  /* 0x3000002fff0c7230 */ /* 0x000fe40000004100 */
[----:B------:R-:W-:Y:S01]  /*7eb0*/  FFMA.FTZ R3, R3, R13, R14 ;  /* 0x0000000d03037223 */ /* 0x000fe2000001000e */
[----:B------:R-:W-:Y:S01]  /*7ec0*/  HADD2.F32 R9, -RZ, R45.H1_H1 ;  /* 0x3000002dff097230 */ /* 0x000fe20000004100 */
[----:B------:R-:W-:Y:S01]  /*7ed0*/  F2FP.F16.F32.PACK_AB R27, R21, R26 ;  /* 0x0000001a151b723e */ /* 0x000fe200000000ff */
[----:B------:R-:W-:-:S02]  /*7ee0*/  HADD2.F32 R5, -RZ, R5.H1_H1 ;  /* 0x30000005ff057230 */ /* 0x000fc40000004100 */
[C---:B------:R-:W-:Y:S01]  /*7ef0*/  FMUL.FTZ R14, R8.reuse, R12 ;  /* 0x0000000c080e7220 */ /* 0x040fe20000410000 */
[----:B------:R-:W-:Y:S02]  /*7f00*/  HADD2.F32 R11, -RZ, R15.H0_H0 ;  /* 0x2000000fff0b7230 */ /* 0x000fe40000004100 */
[-C--:B------:R-:W-:Y:S01]  /*7f10*/  FMUL.FTZ R15, R8, R9.reuse ;  /* 0x00000009080f7220 */ /* 0x080fe20000410000 */
[----:B------:R-:W-:Y:S02]  /*7f20*/  HADD2.F32 R4, -RZ, R25.H0_H0 ;  /* 0x20000019ff047230 */ /* 0x000fe40000004100 */
[----:B------:R-:W-:Y:S01]  /*7f30*/  FFMA.FTZ R14, R7, R9, -R14 ;  /* 0x00000009070e7223 */ /* 0x000fe2000001080e */
[----:B------:R-:W-:Y:S01]  /*7f40*/  F2FP.F16.F32.PACK_AB R24, R3, R24 ;  /* 0x000000180318723e */ /* 0x000fe200000000ff */
[----:B------:R-:W-:Y:S01]  /*7f50*/  FMUL.FTZ R13, R5, R11 ;  /* 0x0000000b050d7220 */ /* 0x000fe20000410000 */
[----:B------:R-:W-:Y:S01]  /*7f60*/  FFMA.FTZ R15, R7, R12, R15 ;  /* 0x0000000c070f7223 */ /* 0x000fe2000001000f */
[----:B------:R-:W-:-:S02]  /*7f70*/  FMUL.FTZ R8, R5, R4 ;  /* 0x0000000405087220 */ /* 0x000fc40000410000 */
[C---:B------:R-:W-:Y:S02]  /*7f80*/  FFMA.FTZ R13, R6.reuse, R4, -R13 ;  /* 0x00000004060d7223 */ /* 0x040fe4000001080d */
[----:B------:R-:W-:Y:S01]  /*7f90*/  FFMA.FTZ R8, R6, R11, R8 ;  /* 0x0000000b06087223 */ /* 0x000fe20000010008 */
[----:B------:R-:W-:-:S04]  /*7fa0*/  F2FP.F16.F32.PACK_AB R26, R15, R14 ;  /* 0x0000000e0f1a723e */ /* 0x000fc800000000ff */
[----:B------:R-:W-:-:S05]  /*7fb0*/  F2FP.F16.F32.PACK_AB R25, R8, R13 ;  /* 0x0000000d0819723e */ /* 0x000fca00000000ff */
[----:B------:R2:W-:Y:S01]  /*7fc0*/  STS.128 [R0+0x2000], R24 ;  /* 0x0020001800007388 */ /* 0x0005e20000000c00 */
[----:B------:R-:W-:Y:S05]  /*7fd0*/  BRA `(.L_x_15110) ;  /* 0x0000001400307947 */ /* 0x000fea0003800000 */
.L_x_15097:
[----:B------:R-:W1:Y:S01]  /*7fe0*/  S2R R0, SR_TID.X ;  /* 0x0000000000007919 */ /* 0x000e620000002100 */
[----:B------:R-:W2:Y:S01]  /*7ff0*/  LDC R30, c[0x0][0x448] ;  /* 0x00011200ff1e7b82 */ /* 0x000ea20000000800 */
[----:B------:R-:W-:Y:S01]  /*8000*/  ULDC.64 UR4, c[0x0][0x3f8] ;  /* 0x0000fe0000047ab9 */ /* 0x000fe20000000a00 */
[----:B------:R-:W-:Y:S01]  /*8010*/  ULDC.64 UR6, c[0x0][0x408] ;  /* 0x0001020000067ab9 */ /* 0x000fe20000000a00 */
[----:B------:R-:W-:Y:S01]  /*8020*/  MOV R4, R26 ;  /* 0x0000001a00047202 */ /* 0x000fe20000000f00 */
[----:B------:R-:W-:Y:S02]  /*8030*/  IMAD.MOV.U32 R20, RZ, RZ, R24 ;  /* 0x000000ffff147224 */ /* 0x000fe400078e0018 */
[----:B------:R-:W-:Y:S01]  /*8040*/  IMAD.MOV.U32 R21, RZ, RZ, R29 ;  /* 0x000000ffff157224 */ /* 0x000fe200078e001d */
[----:B--2---:R-:W-:Y:S01]  /*8050*/  ISETP.NE.AND P0, PT, R30, 0x1, PT ;  /* 0x000000011e00780c */ /* 0x004fe20003f05270 */
[----:B-1----:R-:W-:-:S05]  /*8060*/  VIADD R0, R0, 0xffffff80 ;  /* 0xffffff8000007836 */ /* 0x002fca0000000000 */
[----:B------:R-:W-:-:S07]  /*8070*/  SHF.R.S32.HI R3, RZ, 0x1f, R0 ;  /* 0x0000001fff037819 */ /* 0x000fce0000011400 */
[----:B------:R-:W1:Y:S01]  /*8080*/  @P0 LDC R5, c[0x0][0x450] ;  /* 0x00011400ff050b82 */ /* 0x000e620000000800 */
[----:B------:R-:W-:-:S04]  /*8090*/  LEA.HI R3, R3, R0, RZ, 0x2 ;  /* 0x0000000003037211 */ /* 0x000fc800078f10ff */
[----:B------:R-:W-:-:S05]  /*80a0*/  LOP3.LUT R3, R3, 0xfffffffc, RZ, 0xc0, !PT ;  /* 0xfffffffc03037812 */ /* 0x000fca00078ec0ff */
[----:B------:R-:W-:Y:S02]  /*80b0*/  IMAD.IADD R3, R0, 0x1, -R3 ;  /* 0x0000000100037824 */ /* 0x000fe400078e0a03 */
[----:B------:R-:W2:Y:S02]  /*80c0*/  @P0 LDC R0, c[0x0][0x44c] ;  /* 0x00011300ff000b82 */ /* 0x000ea40000000800 */
[----:B------:R-:W-:-:S04]  /*80d0*/  IMAD R3, R3, 0x40, R35 ;  /* 0x0000004003037824 */ /* 0x000fc800078e0223 */
[----:B--2---:R-:W-:-:S05]  /*80e0*/  @P0 IMAD.HI.U32 R0, R3, R0, RZ ;  /* 0x0000000003000227 */ /* 0x004fca00078e00ff */
        /* <DEDUP_REMOVED lines=19> */
[----:B------:R-:W1:Y:S01]  /*8220*/  LDC R31, c[0x0][0x3f4] ;  /* 0x0000fd00ff1f7b82 */ /* 0x000e620000000800 */
[----:B------:R-:W2:Y:S01]  /*8230*/  SHFL.IDX PT, R3, R10, RZ, 0x1c1f ;  /* 0x001c1fff0a037589 */ /* 0x000ea200000e0000 */
[----:B------:R-:W-:-:S03]  /*8240*/  IMAD R30, R219, R30, RZ ;  /* 0x0000001edb1e7224 */ /* 0x000fc600078e02ff */
[----:B------:R-:W3:Y:S04]  /*8250*/  SHFL.IDX PT, R0, R20, RZ, 0x1c1f ;  /* 0x001c1fff14007589 */ /* 0x000ee800000e0000 */
[----:B------:R-:W4:Y:S04]  /*8260*/  SHFL.IDX PT, R14, R28, RZ, 0x1c1f ;  /* 0x001c1fff1c0e7589 */ /* 0x000f2800000e0000 */
[----:B------:R-:W5:Y:S01]  /*8270*/  SHFL.IDX PT, R8, R29, RZ, 0x1c1f ;  /* 0x001c1fff1d087589 */ /* 0x000f6200000e0000 */
[----:B-1----:R-:W-:-:S04]  /*8280*/  ISETP.GE.AND P0, PT, R16, R31, PT ;  /* 0x0000001f1000720c */ /* 0x002fc80003f06270 */
[----:B------:R-:W-:-:S13]  /*8290*/  ISETP.GE.OR P1, PT, R35, R30, P0 ;  /* 0x0000001e2300720c */ /* 0x000fda0000726670 */
[C---:B------:R-:W-:Y:S01]  /*82a0*/  @!P1 IMAD.SHL.U32 R9, R16.reuse, 0x2, RZ ;  /* 0x0000000210099824 */ /* 0x040fe200078e00ff */
[----:B------:R-:W-:-:S04]  /*82b0*/  @!P1 SHF.L.U64.HI R21, R16, 0x1, R17 ;  /* 0x0000000110159819 */ /* 0x000fc80000010211 */
[----:B--2---:R-:W-:-:S05]  /*82c0*/  @!P1 IADD3 R4, P2, R3, R9, RZ ;  /* 0x0000000903049210 */ /* 0x004fca0007f5e0ff */
[----:B---3--:R-:W-:Y:S01]  /*82d0*/  @!P1 IMAD.X R5, R0, 0x1, R21, P2 ;  /* 0x0000000100059824 */ /* 0x008fe200010e0615 */
[----:B----4-:R-:W-:-:S05]  /*82e0*/  @!P1 IADD3 R14, P2, R14, R9, RZ ;  /* 0x000000090e0e9210 */ /* 0x010fca0007f5e0ff */
[----:B-----5:R-:W-:Y:S01]  /*82f0*/  @!P1 IMAD.X R3, R8, 0x1, R21, P2 ;  /* 0x0000000108039824 */ /* 0x020fe200010e0615 */
[----:B------:R-:W2:Y:S03]  /*8300*/  @!P1 LD.E.128 R4, desc[UR42][R4.64] ;  /* 0x0000002a04049980 */ /* 0x000ea6000c101d00 */
[----:B------:R-:W-:-:S05]  /*8310*/  @!P1 IMAD.MOV.U32 R15, RZ, RZ, R3 ;  /* 0x000000ffff0f9224 */ /* 0x000fca00078e0003 */
[----:B------:R1:W3:Y:S01]  /*8320*/  @!P1 LD.E.128 R24, desc[UR42][R14.64] ;  /* 0x0000002a0e189980 */ /* 0x0002e2000c101d00 */
[----:B------:R-:W-:Y:S02]  /*8330*/  CS2R R38, SRZ ;  /* 0x0000000000267805 */ /* 0x000fe4000001ff00 */
[----:B------:R-:W-:Y:S01]  /*8340*/  CS2R R36, SRZ ;  /* 0x0000000000247805 */ /* 0x000fe2000001ff00 */
[----:B------:R-:W4:Y:S04]  /*8350*/  SHFL.IDX PT, R8, R29, 0x1, 0x1c1f ;  /* 0x003c1f001d087f89 */ /* 0x000f2800000e0000 */
[----:B-1----:R-:W1:Y:S01]  /*8360*/  SHFL.IDX PT, R14, R28, 0x1, 0x1c1f ;  /* 0x003c1f001c0e7f89 */ /* 0x002e6200000e0000 */
[----:B--2---:R-:W-:Y:S02]  /*8370*/  @!P1 IMAD.MOV.U32 R39, RZ, RZ, R5 ;  /* 0x000000ffff279224 */ /* 0x004fe400078e0005 */
[----:B------:R-:W-:-:S02]  /*8380*/  @!P1 IMAD.MOV.U32 R36, RZ, RZ, R6 ;  /* 0x000000ffff249224 */ /* 0x000fc400078e0006 */
[----:B------:R-:W-:Y:S01]  /*8390*/  @!P1 IMAD.MOV.U32 R37, RZ, RZ, R7 ;  /* 0x000000ffff259224 */ /* 0x000fe200078e0007 */
[----:B------:R-:W-:Y:S01]  /*83a0*/  CS2R R6, SRZ ;  /* 0x0000000000067805 */ /* 0x000fe2000001ff00 */
[----:B------:R-:W-:Y:S01]  /*83b0*/  @!P1 IMAD.MOV.U32 R38, RZ, RZ, R4 ;  /* 0x000000ffff269224 */ /* 0x000fe200078e0004 */
[----:B------:R-:W-:Y:S01]  /*83c0*/  CS2R R4, SRZ ;  /* 0x0000000000047805 */ /* 0x000fe2000001ff00 */
[----:B------:R-:W-:Y:S02]  /*83d0*/  IMAD.MOV.U32 R3, RZ, RZ, R39 ;  /* 0x000000ffff037224 */ /* 0x000fe400078e0027 */
[----:B------:R-:W-:Y:S01]  /*83e0*/  IMAD.MOV.U32 R9, RZ, RZ, R36 ;  /* 0x000000ffff097224 */ /* 0x000fe200078e0024 */
[----:B------:R-:W-:Y:S01]  /*83f0*/  MOV R0, R38 ;  /* 0x0000002600007202 */ /* 0x000fe20000000f00 */
[----:B------:R-:W-:Y:S01]  /*8400*/  IMAD.MOV.U32 R11, RZ, RZ, R37 ;  /* 0x000000ffff0b7224 */ /* 0x000fe200078e0025 */
[----:B------:R-:W-:Y:S01]  /*8410*/  PRMT R40, R3, 0x7610, R40 ;  /* 0x0000761003287816 */ /* 0x000fe20000000028 */
[----:B---3--:R-:W-:Y:S01]  /*8420*/  @!P1 IMAD.MOV.U32 R6, RZ, RZ, R24 ;  /* 0x000000ffff069224 */ /* 0x008fe200078e0018 */
[----:B------:R2:W3:Y:S01]  /*8430*/  SHFL.IDX PT, R3, R10, 0x1, 0x1c1f ;  /* 0x003c1f000a037f89 */ /* 0x0004e200000e0000 */
[----:B------:R-:W-:Y:S01]  /*8440*/  @!P1 IMAD.MOV.U32 R7, RZ, RZ, R25 ;  /* 0x000000ffff079224 */ /* 0x000fe200078e0019 */
[----:B------:R-:W-:Y:S01]  /*8450*/  PRMT R9, R9, 0x5410, R11 ;  /* 0x0000541009097816 */ /* 0x000fe2000000000b */
[----:B------:R-:W-:Y:S01]  /*8460*/  @!P1 IMAD.MOV.U32 R4, RZ, RZ, R26 ;  /* 0x000000ffff049224 */ /* 0x000fe200078e001a */
[----:B------:R-:W-:Y:S01]  /*8470*/  PRMT R52, R52, 0x5410, R0 ;  /* 0x0000541034347816 */ /* 0x000fe20000000000 */
[----:B------:R-:W-:Y:S01]  /*8480*/  @!P1 IMAD.MOV.U32 R5, RZ, RZ, R27 ;  /* 0x000000ffff059224 */ /* 0x000fe200078e001b */
[----:B------:R5:W1:Y:S01]  /*8490*/  SHFL.IDX PT, R0, R20, 0x1, 0x1c1f ;  /* 0x003c1f0014007f89 */ /* 0x000a6200000e0000 */
[----:B------:R-:W-:Y:S01]  /*84a0*/  IMAD.MOV.U32 R11, RZ, RZ, R7 ;  /* 0x000000ffff0b7224 */ /* 0x000fe200078e0007 */
[----:B--2---:R-:W-:Y:S01]  /*84b0*/  MOV R10, R6 ;  /* 0x00000006000a7202 */ /* 0x004fe20000000f00 */
[----:B------:R-:W-:Y:S01]  /*84c0*/  IMAD.MOV.U32 R12, RZ, RZ, R4 ;  /* 0x000000ffff0c7224 */ /* 0x000fe200078e0004 */
[----:B------:R-:W-:Y:S01]  /*84d0*/  CS2R R24, SRZ ;  /* 0x0000000000187805 */ /* 0x000fe2000001ff00 */
[----:B0-----:R-:W-:-:S03]  /*84e0*/  IMAD.MOV.U32 R13, RZ, RZ, R5 ;  /* 0x000000ffff0d7224 */ /* 0x001fc600078e0005 */
[----:B------:R-:W-:Y:S02]  /*84f0*/  PRMT R51, R10, 0x5410, R12 ;  /* 0x000054100a337816 */ /* 0x000fe4000000000c */
[----:B-----5:R-:W-:Y:S02]  /*8500*/  PRMT R20, R11, 0x7610, R20 ;  /* 0x000076100b147816 */ /* 0x020fe40000000014 */
[----:B----4-:R-:W-:-:S07]  /*8510*/  PRMT R52, R13, 0x7610, R52 ;  /* 0x000076100d347816 */ /* 0x010fce0000000034 */
.L_x_15359:
[----:B------:R-:W2:Y:S01]  /*8520*/  LDL R11, [R1+0x98] ;  /* 0x00009800010b7983 */ /* 0x000ea20000100800 */
[----:B------:R-:W-:Y:S01]  /*8530*/  VIADD R35, R35, 0x40 ;  /* 0x0000004023237836 */ /* 0x000fe20000000000 */
[----:B------:R-:W-:Y:S01]  /*8540*/  BSSY B1, `(.L_x_15114) ;  /* 0x0000016000017945 */ /* 0x000fe20003800000 */
[----:B------:R-:W-:Y:S02]  /*8550*/  CS2R R26, SRZ ;  /* 0x00000000001a7805 */ /* 0x000fe4000001ff00 */
[----:B------:R-:W-:Y:S02]  /*8560*/  CS2R R32, SRZ ;  /* 0x0000000000207805 */ /* 0x000fe4000001ff00 */
[----:B------:R-:W-:Y:S02]  /*8570*/  ISETP.GE.AND P1, PT, R35, R30, PT ;  /* 0x0000001e2300720c */ /* 0x000fe40003f26270 */
[----:B------:R-:W-:Y:S02]  /*8580*/  CS2R R34, SRZ ;  /* 0x0000000000227805 */ /* 0x000fe4000001ff00 */
[----:B--2---:R-:W-:-:S04]  /*8590*/  LEA.HI R10, R11, R11, RZ, 0x1 ;  /* 0x0000000b0b0a7211 */ /* 0x004fc800078f08ff */
[----:B------:R-:W-:-:S05]  /*85a0*/  LOP3.LUT R10, R10, 0xfffffffe, RZ, 0xc0, !PT ;  /* 0xfffffffe0a0a7812 */ /* 0x000fca00078ec0ff */
[----:B------:R-:W-:-:S05]  /*85b0*/  IMAD.IADD R10, R11, 0x1, -R10 ;  /* 0x000000010b0a7824 */ /* 0x000fca00078e0a0a */
        /* <DEDUP_REMOVED lines=9> */
[----:B-1----:R-:W-:-:S03]  /*8650*/  IADD3 R14, P2, R14, R15, RZ ;  /* 0x0000000f0e0e7210 */ /* 0x002fc60007f5e0ff */
[--C-:B------:R-:W-:Y:S02]  /*8660*/  IMAD.X R33, R0, 0x1, R13.reuse, P1 ;  /* 0x0000000100217824 */ /* 0x100fe400008e060d */
[----:B------:R-:W-:-:S04]  /*8670*/  IMAD.X R15, R8, 0x1, R13, P2 ;  /* 0x00000001080f7824 */ /* 0x000fc800010e060d */
[----:B------:R-:W5:Y:S04]  /*8680*/  LD.E.128 R32, desc[UR42][R32.64] ;  /* 0x0000002a20207980 */ /* 0x000f68000c101d00 */
[----:B------:R0:W5:Y:S02]  /*8690*/  LD.E.128 R24, desc[UR42][R14.64] ;  /* 0x0000002a0e187980 */ /* 0x000164000c101d00 */
.L_x_15115:
[----:B------:R-:W-:Y:S05]  /*86a0*/  BSYNC B1 ;  /* 0x0000000000017941 */ /* 0x000fea0003800000 */
.L_x_15114:
[----:B-1----:R-:W3:Y:S01]  /*86b0*/  LDL R0, [R1+0x6c] ;  /* 0x00006c0001007983 */ /* 0x002ee20000100800 */
[----:B------:R-:W1:Y:S01]  /*86c0*/  SYNCS.PHASECHK.TRANS64.TRYWAIT P1, [R22+URZ+0x32400], R11 ;  /* 0x0324000b160075a7 */ /* 0x000e62000802017f */
[----:B------:R-:W-:Y:S01]  /*86d0*/  VIADD R12, R206, 0x40 ;  /* 0x00000040ce0c7836 */ /* 0x000fe20000000000 */
[----:B------:R-:W-:Y:S01]  /*86e0*/  BSSY B1, `(.L_x_15116) ;  /* 0x000000f000017945 */ /* 0x000fe20003800000 */
[----:B-----5:R-:W-:Y:S01]  /*86f0*/  IMAD.MOV.U32 R8, RZ, RZ, R25 ;  /* 0x000000ffff087224 */ /* 0x020fe200078e0019 */
[----:B---3--:R-:W-:Y:S02]  /*8700*/  VIADDMNMX R3, R30, -R0, 0x80, PT ;  /* 0x000000801e037446 */ /* 0x008fe40003800900 */
[----:B------:R-:W-:Y:S02]  /*8710*/  MOV R0, R24 ;  /* 0x0000001800007202 */ /* 0x000fe40000000f00 */
[-C--:B------:R-:W-:Y:S02]  /*8720*/  ISETP.GE.OR P2, PT, R206, R3.reuse, P0 ;  /* 0x00000003ce00720c */ /* 0x080fe40000746670 */
        /* <DEDUP_REMOVED lines=9> */
[----:B-1----:R-:W-:Y:S06]  /*87c0*/  @!P1 BRA `(.L_x_15117) ;  /* 0x0000015800289947 */ /* 0x002fec0003800000 */
.L_x_15360:
[----:B------:R-:W-:Y:S05]  /*87d0*/  BSYNC B1 ;  /* 0x0000000000017941 */ /* 0x000fea0003800000 */
.L_x_15116:
[----:B------:R-:W-:Y:S01]  /*87e0*/  BSSY B1, `(.L_x_15118) ;  /* 0x0000069000017945 */ /* 0x000fe20003800000 */
[----:B------:R-:W-:Y:S01]  /*87f0*/  IMAD.MOV.U32 R56, RZ, RZ, R34 ;  /* 0x000000ffff387224 */ /* 0x000fe200078e0022 */
[----:B------:R-:W-:Y:S01]  /*8800*/  LOP3.LUT R0, R0, 0x38, RZ, 0xc0, !PT ;  /* 0x0000003800007812 */ /* 0x000fe200078ec0ff */
[----:B------:R-:W-:Y:S01]  /*8810*/  IMAD.MOV.U32 R57, RZ, RZ, R35 ;  /* 0x000000ffff397224 */ /* 0x000fe200078e0023 */
[----:B------:R-:W-:Y:S06]  /*8820*/  @P2 BRA `(.L_x_15119) ;  /* 0x0000000400902947 */ /* 0x000fec0003800000 */
[----:B------:R-:W2:Y:S01]  /*8830*/  LDL R3, [R1+0x9c] ;  /* 0x00009c0001037983 */ /* 0x000ea20000100800 */
[--C-:B------:R-:W-:Y:S02]  /*8840*/  SHF.R.U64 R49, R36, 0x10, R37.reuse ;  /* 0x0000001024317819 */ /* 0x100fe40000001225 */
[----:B------:R-:W-:Y:S01]  /*8850*/  SHF.R.U32.HI R44, RZ, 0x10, R37 ;  /* 0x00000010ff2c7819 */ /* 0x000fe20000011625 */
[----:B------:R-:W3:Y:S01]  /*8860*/  S2R R8, SR_TID.X ;  /* 0x0000000000087919 */ /* 0x000ee20000002100 */
[----:B------:R-:W-:Y:S01]  /*8870*/  SHF.R.U64 R50, R38, 0x10, R39 ;  /* 0x0000001026327819 */ /* 0x000fe20000001227 */
[----:B------:R-:W-:Y:S01]  /*8880*/  HADD2.F32 R37, -RZ, R20.H0_H0 ;  /* 0x20000014ff257230 */ /* 0x000fe20000004100 */
[----:B------:R-:W-:Y:S02]  /*8890*/  SHF.R.U32.HI R38, RZ, 0x10, R7 ;  /* 0x00000010ff267819 */ /* 0x000fe40000011607 */
[----:B------:R-:W-:Y:S02]  /*88a0*/  SHF.R.U64 R47, R4, 0x10, R5 ;  /* 0x00000010042f7819 */ /* 0x000fe40000001205 */
[----:B------:R-:W-:Y:S01]  /*88b0*/  SHF.R.U32.HI R46, RZ, 0x10, R39 ;  /* 0x00000010ff2e7819 */ /* 0x000fe20000011627 */
[----:B------:R-:W-:Y:S01]  /*88c0*/  HADD2.F32 R36, -RZ, R38.H0_H0 ;  /* 0x20000026ff247230 */ /* 0x000fe20000004100 */
[----:B------:R-:W-:-:S02]  /*88d0*/  SHF.R.U32.HI R42, RZ, 0x10, R5 ;  /* 0x00000010ff2a7819 */ /* 0x000fc40000011605 */
[----:B------:R-:W-:Y:S01]  /*88e0*/  SHF.R.U64 R48, R6, 0x10, R7 ;  /* 0x0000001006307819 */ /* 0x000fe20000001207 */
[----:B---3--:R-:W-:-:S05]  /*88f0*/  VIADD R8, R8, 0xffffff80 ;  /* 0xffffff8008087836 */ /* 0x008fca0000000000 */
[----:B------:R-:W-:-:S04]  /*8900*/  SHF.R.S32.HI R21, RZ, 0x1f, R8 ;  /* 0x0000001fff157819 */ /* 0x000fc80000011408 */
[----:B------:R-:W-:-:S04]  /*8910*/  LEA.HI R21, R21, R8, RZ, 0x5 ;  /* 0x0000000815157211 */ /* 0x000fc800078f28ff */
[----:B------:R-:W-:Y:S02]  /*8920*/  SHF.R.S32.HI R21, RZ, 0x5, R21 ;  /* 0x00000005ff157819 */ /* 0x000fe40000011415 */
[----:B--2---:R-:W-:-:S04]  /*8930*/  SHF.L.U32 R3, R3, 0x6, RZ ;  /* 0x0000000603037819 */ /* 0x004fc800000006ff */
[----:B-1----:R-:W-:-:S04]  /*8940*/  LOP3.LUT R11, R3, 0x1c0, RZ, 0xc0, !PT ;  /* 0x000001c0030b7812 */ /* 0x002fc800078ec0ff */
[----:B------:R-:W-:Y:S02]  /*8950*/  LOP3.LUT R3, R11, 0x38, R16, 0xf8, !PT ;  /* 0x000000380b037812 */ /* 0x000fe400078ef810 */
[----:B------:R-:W-:-:S04]  /*8960*/  SHF.R.U32.HI R8, RZ, 0x3, R11 ;  /* 0x00000003ff087819 */ /* 0x000fc8000001160b */
[----:B------:R-:W-:-:S05]  /*8970*/  LOP3.LUT R3, R3, R8, RZ, 0x3c, !PT ;  /* 0x0000000803037212 */ /* 0x000fca00078e3cff */
[----:B------:R-:W-:-:S04]  /*8980*/  IMAD R3, R21, 0x200, R3 ;  /* 0x0000020015037824 */ /* 0x000fc800078e0203 */
[----:B------:R-:W-:Y:S01]  /*8990*/  IMAD R43, R3, 0x2, R22 ;  /* 0x00000002032b7824 */ /* 0x000fe200078e0216 */
[----:B------:R-:W-:-:S04]  /*89a0*/  LOP3.LUT R3, R8, R0, R11, 0x1e, !PT ;  /* 0x0000000008037212 */ /* 0x000fc800078e1e0b */
[----:B0-----:R-:W0:Y:S01]  /*89b0*/  LDS.128 R12, [R43+0x18400] ;  /* 0x018400002b0c7984 */ /* 0x001e220000000c00 */
[----:B------:R-:W-:Y:S02]  /*89c0*/  IMAD R3, R21, 0x200, R3 ;  /* 0x0000020015037824 */ /* 0x000fe400078e0203 */
[----:B------:R-:W-:Y:S02]  /*89d0*/  HADD2.F32 R21, -RZ, R40.H0_H0 ;  /* 0x20000028ff157230 */ /* 0x000fe40000004100 */
[----:B------:R-:W-:-:S05]  /*89e0*/  IMAD R45, R3, 0x2, R22 ;  /* 0x00000002032d7824 */ /* 0x000fca00078e0216 */
[----:B------:R-:W1:Y:S01]  /*89f0*/  LDS.128 R28, [R45+0x18400] ;  /* 0x018400002d1c7984 */ /* 0x000e620000000c00 */
[--C-:B0-----:R-:W-:Y:S02]  /*8a00*/  HADD2.F32 R4, -RZ, R13.reuse.H0_H0 ;  /* 0x2000000dff047230 */ /* 0x101fe40000004100 */
[----:B------:R-:W-:Y:S02]  /*8a10*/  HADD2.F32 R13, -RZ, R13.H1_H1 ;  /* 0x3000000dff0d7230 */ /* 0x000fe40000004100 */
[--C-:B------:R-:W-:Y:S02]  /*8a20*/  HADD2.F32 R6, -RZ, R15.reuse.H0_H0 ;  /* 0x2000000fff067230 */ /* 0x100fe40000004100 */
[----:B------:R-:W-:Y:S02]  /*8a30*/  HADD2.F32 R15, -RZ, R15.H1_H1 ;  /* 0x3000000fff0f7230 */ /* 0x000fe40000004100 */
[----:B------:R-:W-:Y:S02]  /*8a40*/  HADD2.F32 R3, -RZ, R12.H0_H0 ;  /* 0x2000000cff037230 */ /* 0x000fe40000004100 */
[----:B-1----:R-:W-:-:S02]  /*8a50*/  HADD2.F32 R8, -RZ, R29.H0_H0 ;  /* 0x2000001dff087230 */ /* 0x002fc40000004100 */
        /* <DEDUP_REMOVED lines=9> */
[----:B------:R-:W-:Y:S02]  /*8af0*/  HADD2.F32 R21, -RZ, R9.H1_H1 ;  /* 0x30000009ff157230 */ /* 0x000fe40000004100 */
[-C--:B------:R-:W-:Y:S01]  /*8b00*/  FMUL.FTZ R4, R29, R8.reuse ;  /* 0x000000081d047220 */ /* 0x080fe20000410000 */
[----:B------:R-:W-:Y:S01]  /*8b10*/  FFMA.FTZ R29, R13, R8, -R38 ;  /* 0x000000080d1d7223 */ /* 0x000fe20000010826 */
[C---:B------:R-:W-:Y:S01]  /*8b20*/  FMUL.FTZ R37, R20.reuse, R39 ;  /* 0x0000002714257220 */ /* 0x040fe20000410000 */
[----:B------:R-:W-:Y:S02]  /*8b30*/  HADD2.F32 R31, -RZ, R31.H1_H1 ;  /* 0x3000001fff1f7230 */ /* 0x000fe40000004100 */
[-C--:B------:R-:W-:Y:S01]  /*8b40*/  FMUL.FTZ R20, R20, R21.reuse ;  /* 0x0000001514147220 */ /* 0x080fe20000410000 */
[----:B------:R-:W-:Y:S02]  /*8b50*/  HADD2.F32 R38, -RZ, R42.H0_H0 ;  /* 0x2000002aff267230 */ /* 0x000fe40000004100 */
[----:B------:R-:W-:Y:S01]  /*8b60*/  FFMA.FTZ R37, R6, R21, -R37 ;  /* 0x0000001506257223 */ /* 0x000fe20000010825 */
[----:B------:R-:W-:-:S02]  /*8b70*/  HADD2.F32 R8, -RZ, R44.H0_H0 ;  /* 0x2000002cff087230 */ /* 0x000fc40000004100 */
[----:B------:R-:W-:Y:S01]  /*8b80*/  FFMA.FTZ R39, R6, R39, R20 ;  /* 0x0000002706277223 */ /* 0x000fe20000010014 */
[----:B------:R-:W-:Y:S02]  /*8b90*/  HADD2.F32 R7, -RZ, R28.H0_H0 ;  /* 0x2000001cff077230 */ /* 0x000fe40000004100 */
[----:B------:R-:W-:Y:S01]  /*8ba0*/  FMUL.FTZ R6, R31, R38 ;  /* 0x000000261f067220 */ /* 0x000fe20000410000 */
[----:B------:R-:W-:Y:S02]  /*8bb0*/  HADD2.F32 R20, -RZ, R51.H0_H0 ;  /* 0x20000033ff147230 */ /* 0x000fe40000004100 */
        /* <DEDUP_REMOVED lines=8> */
[----:B------:R-:W-:Y:S02]  /*8c40*/  HADD2.F32 R6, -RZ, R9.H0_H0 ;  /* 0x20000009ff067230 */ /* 0x000fe40000004100 */
[----:B------:R-:W-:Y:S01]  /*8c50*/  FFMA.FTZ R46, R15, R38, R46 ;  /* 0x000000260f2e7223 */ /* 0x000fe2000001002e */
[----:B------:R-:W-:Y:S01]  /*8c60*/  FFMA.FTZ R4, R3, R4, -R36 ;  /* 0x0000000403047223 */ /* 0x000fe20000010824 */
[----:B------:R-:W-:Y:S02]  /*8c70*/  HADD2.F32 R5, -RZ, R14.H0_H0 ;  /* 0x2000000eff057230 */ /* 0x000fe40000004100 */
[C---:B------:R-:W-:Y:S01]  /*8c80*/  FMUL.FTZ R38, R11.reuse, R8 ;  /* 0x000000080b267220 */ /* 0x040fe20000410000 */
[----:B------:R-:W-:Y:S01]  /*8c90*/  FMUL.FTZ R36, R11, R6 ;  /* 0x000000060b247220 */ /* 0x000fe20000410000 */
[----:B------:R-:W-:-:S02]  /*8ca0*/  HADD2.F32 R28, -RZ, R28.H1_H1 ;  /* 0x3000001cff1c7230 */ /* 0x000fc40000004100 */
[----:B------:R-:W-:Y:S01]  /*8cb0*/  FFMA.FTZ R20, R3, R20, R7 ;  /* 0x0000001403147223 */ /* 0x000fe20000010007 */
[----:B------:R-:W-:Y:S02]  /*8cc0*/  HADD2.F32 R30, -RZ, R30.H1_H1 ;  /* 0x3000001eff1e7230 */ /* 0x000fe40000004100 */
[C---:B------:R-:W-:Y:S01]  /*8cd0*/  FFMA.FTZ R6, R5.reuse, R6, -R38 ;  /* 0x0000000605067223 */ /* 0x040fe20000010826 */
[----:B------:R-:W-:Y:S02]  /*8ce0*/  HADD2.F32 R9, -RZ, R48.H0_H0 ;  /* 0x20000030ff097230 */ /* 0x000fe40000004100 */
[----:B------:R-:W-:Y:S01]  /*8cf0*/  FFMA.FTZ R36, R5, R8, R36 ;  /* 0x0000000805247223 */ /* 0x000fe20000010024 */
[----:B------:R-:W-:Y:S01]  /*8d00*/  HADD2.F32 R11, -RZ, R47.H0_H0 ;  /* 0x2000002fff0b7230 */ /* 0x000fe20000004100 */
[----:B------:R-:W-:Y:S01]  /*8d10*/  F2FP.F16.F32.PACK_AB R15, R46, R39 ;  /* 0x000000272e0f723e */ /* 0x000fe200000000ff */
        /* <DEDUP_REMOVED lines=19> */
[----:B------:R-:W-:-:S05]  /*8e50*/  F2FP.F16.F32.PACK_AB R14, R11, R36 ;  /* 0x000000240b0e723e */ /* 0x000fca00000000ff */
[----:B------:R2:W-:Y:S02]  /*8e60*/  STS.128 [R45+0x18400], R12 ;  /* 0x0184000c2d007388 */ /* 0x0005e40000000c00 */
.L_x_15119:
[----:B------:R-:W-:Y:S05]  /*8e70*/  BSYNC B1 ;  /* 0x0000000000017941 */ /* 0x000fea0003800000 */
.L_x_15118:
[----:B------:R-:W-:Y:S01]  /*8e80*/  PRMT R41, R56, 0x5410, R57 ;  /* 0x0000541038297816 */ /* 0x000fe20000000039 */
[----:B------:R-:W-:Y:S06]  /*8e90*/  @P0 BRA `(.L_x_15110) ;  /* 0x0000000400800947 */ /* 0x000fec0003800000 */
[----:B------:R-:W3:Y:S01]  /*8ea0*/  LDL R3, [R1+0x84] ;  /* 0x0000840001037983 */ /* 0x000ee20000100800 */
[C---:B--2---:R-:W-:Y:S02]  /*8eb0*/  VIADD R4, R206.reuse, 0x40 ;  /* 0x00000040ce047836 */ /* 0x044fe40000000000 */
[----:B------:R-:W-:Y:S01]  /*8ec0*/  VIADD R5, R206, 0x40 ;  /* 0x00000040ce057836 */ /* 0x000fe20000000000 */
[----:B------:R-:W2:Y:S01]  /*8ed0*/  LDL R42, [R1+0xa0] ;  /* 0x0000a000012a7983 */ /* 0x000ea20000100800 */
[----:B------:R-:W-:Y:S02]  /*8ee0*/  IMAD.SHL.U32 R4, R4, 0x40, RZ ;  /* 0x0000004004047824 */ /* 0x000fe400078e00ff */
[----:B------:R-:W-:-:S03]  /*8ef0*/  IMAD.SHL.U32 R5, R5, 0x40, RZ ;  /* 0x0000004005057824 */ /* 0x000fc600078e00ff */
[----:B------:R-:W-:Y:S02]  /*8f00*/  LOP3.LUT R4, R4, 0x1c0, RZ, 0xc0, !PT ;  /* 0x000001c004047812 */ /* 0x000fe400078ec0ff */
[----:B------:R-:W-:Y:S02]  /*8f10*/  LOP3.LUT R5, R5, 0x1c0, RZ, 0xc0, !PT ;  /* 0x000001c005057812 */ /* 0x000fe400078ec0ff */
[----:B------:R-:W-:-:S04]  /*8f20*/  SHF.R.U32.HI R4, RZ, 0x3, R4 ;  /* 0x00000003ff047819 */ /* 0x000fc80000011604 */
[----:B------:R-:W-:Y:S02]  /*8f30*/  LOP3.LUT R0, R4, R0, R5, 0x1e, !PT ;  /* 0x0000000004007212 */ /* 0x000fe400078e1e05 */
[--C-:B------:R-:W-:Y:S02]  /*8f40*/  SHF.R.U64 R39, R34, 0x10, R35.reuse ;  /* 0x0000001022277819 */ /* 0x100fe40000001223 */
[----:B------:R-:W-:Y:S01]  /*8f50*/  SHF.R.U32.HI R36, RZ, 0x10, R35 ;  /* 0x00000010ff247819 */ /* 0x000fe20000011623 */
[----:B------:R-:W-:Y:S01]  /*8f60*/  HADD2.F32 R29, -RZ, R53.H1_H1 ;  /* 0x30000035ff1d7230 */ /* 0x000fe20000004100 */
[----:B------:R-:W-:Y:S02]  /*8f70*/  SHF.R.U32.HI R28, RZ, 0x10, R25 ;  /* 0x00000010ff1c7819 */ /* 0x000fe40000011619 */
[--C-:B------:R-:W-:Y:S02]  /*8f80*/  SHF.R.U64 R37, R26, 0x10, R27.reuse ;  /* 0x000000101a257819 */ /* 0x100fe4000000121b */
[----:B------:R-:W-:Y:S01]  /*8f90*/  SHF.R.U32.HI R35, RZ, 0x10, R27 ;  /* 0x00000010ff237819 */ /* 0x000fe2000001161b */
[----:B------:R-:W-:Y:S01]  /*8fa0*/  HADD2.F32 R27, -RZ, R55.H1_H1 ;  /* 0x30000037ff1b7230 */ /* 0x000fe20000004100 */
[--C-:B------:R-:W-:Y:S01]  /*8fb0*/  SHF.R.U64 R40, R32, 0x10, R33.reuse ;  /* 0x0000001020287819 */ /* 0x100fe20000001221 */
[----:B------:R-:W-:Y:S01]  /*8fc0*/  HADD2.F32 R28, -RZ, R28.H0_H0 ;  /* 0x2000001cff1c7230 */ /* 0x000fe20000004100 */
[----:B------:R-:W-:Y:S01]  /*8fd0*/  SHF.R.U32.HI R32, RZ, 0x10, R33 ;  /* 0x00000010ff207819 */ /* 0x000fe20000011621 */
[----:B------:R-:W-:Y:S01]  /*8fe0*/  HADD2.F32 R26, -RZ, R53.H0_H0 ;  /* 0x20000035ff1a7230 */ /* 0x000fe20000004100 */
[----:B------:R-:W-:Y:S01]  /*8ff0*/  SHF.R.U64 R38, R24, 0x10, R25 ;  /* 0x0000001018267819 */ /* 0x000fe20000001219 */
[----:B---3--:R-:W-:Y:S01]  /*9000*/  IMAD.IADD R3, R3, 0x1, R0 ;  /* 0x0000000103037824 */ /* 0x008fe200078e0200 */
[----:B--2---:R-:W2:Y:S04]  /*9010*/  LDS.128 R4, [R42+0x18400] ;  /* 0x018400002a047984 */ /* 0x004ea80000000c00 */
[----:B------:R-:W-:-:S05]  /*9020*/  LEA R3, R3, R22, 0x1 ;  /* 0x0000001603037211 */ /* 0x000fca00078e08ff */
[----:B0-----:R-:W0:Y:S01]  /*9030*/  LDS.128 R12, [R3+0x18400] ;  /* 0x01840000030c7984 */ /* 0x001e220000000c00 */
[----:B--2---:R-:W-:Y:S02]  /*9040*/  HADD2.F32 R8, -RZ, R5.H0_H0 ;  /* 0x20000005ff087230 */ /* 0x004fe40000004100 */
[--C-:B0-----:R-:W-:Y:S02]  /*9050*/  HADD2.F32 R20, -RZ, R13.reuse.H0_H0 ;  /* 0x2000000dff147230 */ /* 0x101fe40000004100 */
        /* <DEDUP_REMOVED lines=9> */
[----:B------:R-:W-:-:S02]  /*90f0*/  HADD2.F32 R8, -RZ, R55.H0_H0 ;  /* 0x20000037ff087230 */ /* 0x000fc40000004100 */
[-C--:B------:R-:W-:Y:S01]  /*9100*/  FMUL.FTZ R32, R21, R20.reuse ;  /* 0x0000001415207220 */ /* 0x080fe20000410000 */
[----:B------:R-:W-:Y:S02]  /*9110*/  HADD2.F32 R0, -RZ, R4.H0_H0 ;  /* 0x20000004ff007230 */ /* 0x000fe40000004100 */
[----:B------:R-:W-:Y:S01]  /*9120*/  FFMA.FTZ R30, R5, R20, -R30 ;  /* 0x00000014051e7223 */ /* 0x000fe2000001081e */
[----:B------:R-:W-:Y:S02]  /*9130*/  HADD2.F32 R24, -RZ, R14.H0_H0 ;  /* 0x2000000eff187230 */ /* 0x000fe40000004100 */
[C---:B------:R-:W-:Y:S01]  /*9140*/  FMUL.FTZ R21, R13.reuse, R26 ;  /* 0x0000001a0d157220 */ /* 0x040fe20000410000 */
[----:B------:R-:W-:Y:S02]  /*9150*/  HADD2.F32 R20, -RZ, R54.H0_H0 ;  /* 0x20000036ff147230 */ /* 0x000fe40000004100 */
[----:B------:R-:W-:Y:S01]  /*9160*/  FMUL.FTZ R13, R13, R8 ;  /* 0x000000080d0d7220 */ /* 0x000fe20000410000 */
[----:B------:R-:W-:Y:S01]  /*9170*/  FFMA.FTZ R32, R5, R28, R32 ;  /* 0x0000001c05207223 */ /* 0x000fe20000010020 */
[----:B------:R-:W-:-:S02]  /*9180*/  HADD2.F32 R9, -RZ, R6.H0_H0 ;  /* 0x20000006ff097230 */ /* 0x000fc40000004100 */
[C---:B------:R-:W-:Y:S01]  /*9190*/  FFMA.FTZ R21, R0.reuse, R8, -R21 ;  /* 0x0000000800157223 */ /* 0x040fe20000010815 */
[----:B------:R-:W-:Y:S02]  /*91a0*/  HADD2.F32 R5, -RZ, R41.H0_H0 ;  /* 0x20000029ff057230 */ /* 0x000fe40000004100 */
[----:B------:R-:W-:Y:S01]  /*91b0*/  FFMA.FTZ R27, R0, R26, R13 ;  /* 0x0000001a001b7223 */ /* 0x000fe2000001000d */
[----:B------:R-:W-:Y:S01]  /*91c0*/  FMUL.FTZ R8, R24, R20 ;  /* 0x0000001418087220 */ /* 0x000fe20000410000 */
[----:B------:R-:W-:Y:S02]  /*91d0*/  HADD2.F32 R25, -RZ, R15.H0_H0 ;  /* 0x2000000fff197230 */ /* 0x000fe40000004100 */
[----:B------:R-:W-:Y:S02]  /*91e0*/  HADD2.F32 R26, -RZ, R54.H1_H1 ;  /* 0x30000036ff1a7230 */ /* 0x000fe40000004100 */
[----:B------:R-:W-:Y:S02]  /*91f0*/  HADD2.F32 R0, -RZ, R41.H1_H1 ;  /* 0x30000029ff007230 */ /* 0x000fe40000004100 */
[----:B------:R-:W-:Y:S01]  /*9200*/  FFMA.FTZ R28, R9, R5, -R8 ;  /* 0x00000005091c7223 */ /* 0x000fe20000010808 */
[----:B------:R-:W-:-:S02]  /*9210*/  HADD2.F32 R8, -RZ, R36.H0_H0 ;  /* 0x20000024ff087230 */ /* 0x000fc40000004100 */
[----:B------:R-:W-:Y:S01]  /*9220*/  FMUL.FTZ R34, R24, R5 ;  /* 0x0000000518227220 */ /* 0x000fe20000410000 */
[----:B-1----:R-:W-:Y:S02]  /*9230*/  HADD2.F32 R11, -RZ, R7.H0_H0 ;  /* 0x20000007ff0b7230 */ /* 0x002fe40000004100 */
[C---:B------:R-:W-:Y:S01]  /*9240*/  FMUL.FTZ R36, R25.reuse, R26 ;  /* 0x0000001a19247220 */ /* 0x040fe20000410000 */
[----:B------:R-:W-:Y:S02]  /*9250*/  HADD2.F32 R15, -RZ, R15.H1_H1 ;  /* 0x3000000fff0f7230 */ /* 0x000fe40000004100 */
[----:B------:R-:W-:Y:S01]  /*9260*/  FMUL.FTZ R25, R25, R0 ;  /* 0x0000000019197220 */ /* 0x000fe20000410000 */
[----:B------:R-:W-:Y:S02]  /*9270*/  HADD2.F32 R24, -RZ, R35.H0_H0 ;  /* 0x20000023ff187230 */ /* 0x000fe40000004100 */
[----:B------:R-:W-:Y:S01]  /*9280*/  FFMA.FTZ R34, R9, R20, R34 ;  /* 0x0000001409227223 */ /* 0x000fe20000010022 */
[----:B------:R-:W-:-:S02]  /*9290*/  HADD2.F32 R7, -RZ, R7.H1_H1 ;  /* 0x30000007ff077230 */ /* 0x000fc40000004100 */
[C---:B------:R-:W-:Y:S01]  /*92a0*/  FFMA.FTZ R36, R11.reuse, R0, -R36 ;  /* 0x000000000b247223 */ /* 0x040fe20000010824 */
[----:B------:R-:W-:Y:S01]  /*92b0*/  FFMA.FTZ R25, R11, R26, R25 ;  /* 0x0000001a0b197223 */ /* 0x000fe20000010019 */
[----:B------:R-:W-:Y:S02]  /*92c0*/  HADD2.F32 R12, -RZ, R12.H1_H1 ;  /* 0x3000000cff0c7230 */ /* 0x000fe40000004100 */
[C---:B------:R-:W-:Y:S01]  /*92d0*/  FMUL.FTZ R20, R15.reuse, R24 ;  /* 0x000000180f147220 */ /* 0x040fe20000410000 */
[----:B------:R-:W-:Y:S01]  /*92e0*/  FMUL.FTZ R0, R15, R8 ;  /* 0x000000080f007220 */ /* 0x000fe20000410000 */
[----:B------:R-:W-:Y:S02]  /*92f0*/  HADD2.F32 R11, -RZ, R38.H0_H0 ;  /* 0x20000026ff0b7230 */ /* 0x000fe40000004100 */
[----:B------:R-:W-:Y:S02]  /*9300*/  HADD2.F32 R14, -RZ, R14.H1_H1 ;  /* 0x3000000eff0e7230 */ /* 0x000fe40000004100 */
[----:B------:R-:W-:-:S02]  /*9310*/  HADD2.F32 R5, -RZ, R40.H0_H0 ;  /* 0x20000028ff057230 */ /* 0x000fc40000004100 */
[----:B------:R-:W-:Y:S02]  /*9320*/  HADD2.F32 R13, -RZ, R37.H0_H0 ;  /* 0x20000025ff0d7230 */ /* 0x000fe40000004100 */
[----:B------:R-:W-:Y:S02]  /*9330*/  HADD2.F32 R9, -RZ, R39.H0_H0 ;  /* 0x20000027ff097230 */ /* 0x000fe40000004100 */
[C---:B------:R-:W-:Y:S01]  /*9340*/  FFMA.FTZ R29, R7.reuse, R8, -R20 ;  /* 0x00000008071d7223 */ /* 0x040fe20000010814 */
[----:B------:R-:W-:Y:S01]  /*9350*/  FFMA.FTZ R24, R7, R24, R0 ;  /* 0x0000001807187223 */ /* 0x000fe20000010000 */
[----:B------:R-:W-:Y:S02]  /*9360*/  HADD2.F32 R4, -RZ, R4.H1_H1 ;  /* 0x30000004ff047230 */ /* 0x000fe40000004100 */
        /* <DEDUP_REMOVED lines=19> */
.L_x_15110:
[----:B------:R-:W-:Y:S05]  /*94a0*/  BSYNC B0 ;  /* 0x0000000000007941 */ /* 0x000fea0003800000 */
.L_x_15096:
        /* <DEDUP_REMOVED lines=8> */
.L_x_15093:
[----:B--2---:R-:W2:Y:S01]  /*9530*/  S2R R0, SR_TID.X ;  /* 0x0000000000007919 */ /* 0x004ea20000002100 */
[----:B------:R-:W-:Y:S05]  /*9540*/  WARPSYNC.ALL ;  /* 0x0000000000007948 */ /* 0x000fea0003800000 */
[----:B--2---:R-:W-:-:S05]  /*9550*/  SHF.R.U32.HI R0, RZ, 0x7, R0 ;  /* 0x00000007ff007819 */ /* 0x004fca0000011600 */
[----:B-1-3--:R-:W-:Y:S02]  /*9560*/  VIADD R3, R0, 0x8 ;  /* 0x0000000800037836 */ /* 0x00afe40000000000 */
[----:B------:R-:W-:-:S03]  /*9570*/  IMAD.U32 R0, RZ, RZ, UR44 ;  /* 0x0000002cff007e24 */ /* 0x000fc6000f8e00ff */
[----:B------:R1:W-:Y:S02]  /*9580*/  BAR.SYNC.DEFER_BLOCKING R3, 0x100 ;  /* 0x000400030000751d */ /* 0x0003e40000010000 */
[----:B------:R-:W-:-:S13]  /*9590*/  ISETP.NE.AND P0, PT, R0, 0x3, PT ;  /* 0x000000030000780c */ /* 0x000fda0003f05270 */
[----:B-1----:R-:W-:Y:S05]  /*95a0*/  @!P0 BRA `(.L_x_15120) ;  /* 0x0000000000048947 */ /* 0x002fea0003800000 */
[----:B------:R-:W-:Y:S01]  /*95b0*/  BPT.TRAP 0x1 ;  /* 0x000000040000795c */ /* 0x000fe20000300000 */
.L_x_15120:
[----:B------:R-:W-:Y:S01]  /*95c0*/  IMAD R9, R18, 0x8, R22 ;  /* 0x0000000812097824 */ /* 0x000fe200078e0216 */
[----:B------:R-:W-:-:S04]  /*95d0*/  SHF.L.U32 R6, R207, 0x1f, RZ ;  /* 0x0000001fcf067819 */ /* 0x000fc800000006ff */
[----:B------:R1:W2:Y:S01]  /*95e0*/  SYNCS.PHASECHK.TRANS64.TRYWAIT P1, [R9+URZ+0x32430], R6 ;  /* 0x03243006090075a7 */ /* 0x0002a2000802017f */
[----:B------:R-:W-:Y:S05]  /*95f0*/  @!P0 BRA `(.L_x_15121) ;  /* 0x0000000000048947 */ /* 0x000fea0003800000 */
[----:B------:R-:W-:Y:S01]  /*9600*/  BPT.TRAP 0x1 ;  /* 0x000000040000795c */ /* 0x000fe20000300000 */
.L_x_15121:
[----:B------:R-:W-:-:S05]  /*9610*/  VIADD R0, R22, 0x1c400 ;  /* 0x0001c40016007836 */ /* 0x000fca0000000000 */
[----:B------:R-:W-:-:S04]  /*9620*/  SHF.R.U32.HI R0, RZ, 0x4, R0 ;  /* 0x00000004ff007819 */ /* 0x000fc80000011600 */
[----:B------:R-:W-:-:S04]  /*9630*/  LOP3.LUT R0, R0, 0x3fff, RZ, 0xc0, !PT ;  /* 0x00003fff00007812 */ /* 0x000fc800078ec0ff */
[----:B------:R-:W-:-:S05]  /*9640*/  LOP3.LUT R0, R0, 0x10000, RZ, 0xfc, !PT ;  /* 0x0001000000007812 */ /* 0x000fca00078efcff */
[----:B------:R3:W-:Y:S01]  /*9650*/  STL [R1+0x68], R0 ;  /* 0x0000680001007387 */ /* 0x0007e20000100800 */
[----:B--2---:R-:W-:Y:S05]  /*9660*/  @P1 BRA `(.L_x_15122) ;  /* 0x0000000000081947 */ /* 0x004fea0003800000 */
[----:B------:R-:W2:Y:S02]  /*9670*/  SYNCS.PHASECHK.TRANS64.TRYWAIT P1, [R9+URZ+0x32430], R6 ;  /* 0x03243006090075a7 */ /* 0x000ea4000802017f */
[----:B--2---:R-:W-:Y:S05]  /*9680*/  @!P1 BRA `(.L_x_15123) ;  /* 0x00000148008c9947 */ /* 0x004fea0003800000 */
.L_x_15122:
[----:B---3--:R-:W3:Y:S01]  /*9690*/  LDL R0, [R1+0x68] ;  /* 0x0000680001007983 */ /* 0x008ee20000100800 */
[----:B------:R-:W-:Y:S01]  /*96a0*/  IMAD.MOV.U32 R5, RZ, RZ, 0x40000040 ;  /* 0x40000040ff057424 */ /* 0x000fe200078e00ff */
[----:B------:R-:W-:Y:S05]  /*96b0*/  WARPSYNC.ALL ;  /* 0x0000000000007948 */ /* 0x000fea0003800000 */
[C---:B------:R-:W-:Y:S01]  /*96c0*/  R2UR UR4, R214.reuse ;  /* 0x00000000d60472ca */ /* 0x040fe200000e0000 */
[----:B------:R-:W-:Y:S01]  /*96d0*/  WARPGROUP.ARRIVE ;  /* 0x00000000000079c5 */ /* 0x000fe20000000000 */
[----:B------:R-:W-:Y:S01]  /*96e0*/  R2UR UR5, R215 ;  /* 0x00000000d70572ca */ /* 0x000fe200000e0000 */
[C---:B------:R-:W-:Y:S01]  /*96f0*/  VIADD R74, R214.reuse, 0x2 ;  /* 0x00000002d64a7836 */ /* 0x040fe20000000000 */
[----:B------:R-:W-:Y:S01]  /*9700*/  R2UR UR7, R5 ;  /* 0x00000000050772ca */ /* 0x000fe200000e0000 */
[----:B------:R-:W-:Y:S01]  /*9710*/  IMAD.MOV.U32 R75, RZ, RZ, 0x40000040 ;  /* 0x40000040ff4b7424 */ /* 0x000fe200078e00ff */
[C---:B------:R-:W-:Y:S01]  /*9720*/  IADD3 R20, R214.reuse, 0x4, RZ ;  /* 0x00000004d6147810 */ /* 0x040fe20007ffe0ff */
[----:B0-----:R-:W-:Y:S01]  /*9730*/  IMAD.MOV.U32 R13, RZ, RZ, 0x40000040 ;  /* 0x40000040ff0d7424 */ /* 0x001fe200078e00ff */
[----:B------:R-:W-:Y:S01]  /*9740*/  BSSY B0, `(.L_x_15124) ;  /* 0x0000028000007945 */ /* 0x000fe20003800000 */
[----:B------:R-:W-:Y:S01]  /*9750*/  IMAD.MOV.U32 R21, RZ, RZ, 0x40000040 ;  /* 0x40000040ff157424 */ /* 0x000fe200078e00ff */
[----:B------:R0:W-:Y:S01]  /*9760*/  STL.64 [R1+0x60], R74 ;  /* 0x0000604a01007387 */ /* 0x0001e20000100a00 */
[----:B------:R-:W-:-:S02]  /*9770*/  VIADD R14, R214, 0x6 ;  /* 0x00000006d60e7836 */ /* 0x000fc40000000000 */
[----:B------:R-:W-:Y:S01]  /*9780*/  IMAD.MOV.U32 R15, RZ, RZ, 0x40000040 ;  /* 0x40000040ff0f7424 */ /* 0x000fe200078e00ff */
[----:B------:R0:W-:Y:S01]  /*9790*/  STL.64 [R1+0x58], R20 ;  /* 0x0000581401007387 */ /* 0x0001e20000100a00 */
[----:B------:R-:W-:-:S03]  /*97a0*/  IMAD.MOV.U32 R5, RZ, RZ, 0x40000040 ;  /* 0x40000040ff057424 */ /* 0x000fc600078e00ff */
[----:B------:R0:W-:Y:S01]  /*97b0*/  STL.64 [R1+0x50], R14 ;  /* 0x0000500e01007387 */ /* 0x0001e20000100a00 */
[----:B---3--:R-:W-:-:S04]  /*97c0*/  IMAD R4, R18, 0x300, R0 ;  /* 0x0000030012047824 */ /* 0x008fc800078e0200 */
        /* <DEDUP_REMOVED lines=24> */
[----:B------:R-:W-:Y:S01]  /*9950*/  SHF.L.U32 R5, R10, 0x1f, RZ ;  /* 0x0000001f0a057819 */ /* 0x000fe200000006ff */
[----:B------:R-:W-:-:S02]  /*9960*/  WARPGROUP.DEPBAR.LE gsb0, 0x0 ;  /* 0x00008000000079c5 */ /* 0x000fc40000010000 */
[----:B------:R-:W-:-:S08]  /*9970*/  WARPGROUP.ARRIVE ;  /* 0x00000000000079c5 */ /* 0x000fd00000000000 */
[----:B------:R-:W-:Y:S03]  /*9980*/  HGMMA.64x96x16.F32 R24, gdesc[UR4], R24, gsb0 ;  /* 0x01600000041879f0 */ /* 0x000fe60008000818 */
[----:B------:R-:W-:Y:S02]  /*9990*/  WARPGROUP.DEPBAR.LE gsb0, 0x0 ;  /* 0x00008000000079c5 */ /* 0x000fe40000010000 */
[----:B------:R-:W3:Y:S02]  /*99a0*/  SYNCS.PHASECHK.TRANS64.TRYWAIT P1, [R22+URZ+0x32410], R5 ;  /* 0x03241005160075a7 */ /* 0x000ee4000802017f */
[----:B0--3--:R-:W-:Y:S05]  /*99b0*/  @!P1 BRA `(.L_x_15125) ;  /* 0x0000014400d49947 */ /* 0x009fea0003800000 */
.L_x_15361:
[----:B------:R-:W-:Y:S05]  /*99c0*/  BSYNC B0 ;  /* 0x0000000000007941 */ /* 0x000fea0003800000 */
.L_x_15124:
[----:B------:R-:W-:Y:S05]  /*99d0*/  @!P0 BRA `(.L_x_15126) ;  /* 0x0000000000048947 */ /* 0x000fea0003800000 */
[----:B------:R-:W-:Y:S01]  /*99e0*/  BPT.TRAP 0x1 ;  /* 0x000000040000795c */ /* 0x000fe20000300000 */
.L_x_15126:
[----:B------:R3:W4:Y:S01]  /*99f0*/  SYNCS.PHASECHK.TRANS64.TRYWAIT P1, [R9+URZ+0x32450], R6 ;  /* 0x03245006090075a7 */ /* 0x000722000802017f */
[----:B------:R-:W-:Y:S05]  /*9a00*/  @!P0 BRA `(.L_x_15127) ;  /* 0x0000000000048947 */ /* 0x000fea0003800000 */
[----:B------:R-:W-:Y:S01]  /*9a10*/  BPT.TRAP 0x1 ;  /* 0x000000040000795c */ /* 0x000fe20000300000 */
.L_x_15127:
[----:B----4-:R-:W-:Y:S05]  /*9a20*/  @P1 BRA `(.L_x_15128) ;  /* 0x0000000000081947 */ /* 0x010fea0003800000 */
[----:B------:R-:W4:Y:S02]  /*9a30*/  SYNCS.PHASECHK.TRANS64.TRYWAIT P1, [R9+URZ+0x32450], R6 ;  /* 0x03245006090075a7 */ /* 0x000f24000802017f */
[----:B----4-:R-:W-:Y:S05]  /*9a40*/  @!P1 BRA `(.L_x_15129) ;  /* 0x0000014400c49947 */ /* 0x010fea0003800000 */
.L_x_15128:
[----:B------:R-:W-:Y:S05]  /*9a50*/  WARPSYNC.ALL ;  /* 0x0000000000007948 */ /* 0x000fea0003800000 */
[----:B------:R-:W-:Y:S01]  /*9a60*/  R2UR UR38, R22 ;  /* 0x00000000162672ca */ /* 0x000fe200000e0000 */
[----:B------:R-:W-:Y:S01]  /*9a70*/  IMAD.MOV.U32 R7, RZ, RZ, 0xc00 ;  /* 0x00000c00ff077424 */ /* 0x000fe200078e00ff */
[----:B------:R-:W-:Y:S01]  /*9a80*/  LOP3.LUT R4, R72, 0x10000, RZ, 0xfc, !PT ;  /* 0x0001000048047812 */ /* 0x000fe200078efcff */
[----:B0-----:R-:W-:Y:S01]  /*9a90*/  IMAD.MOV.U32 R5, RZ, RZ, 0x40000040 ;  /* 0x40000040ff057424 */ /* 0x001fe200078e00ff */
[----:B------:R-:W-:Y:S01]  /*9aa0*/  WARPGROUP.ARRIVE ;  /* 0x00000000000079c5 */ /* 0x000fe20000000000 */
[----:B------:R-:W-:Y:S01]  /*9ab0*/  IMAD.MOV.U32 R85, RZ, RZ, 0x40000040 ;  /* 0x40000040ff557424 */ /* 0x000fe200078e00ff */
[C---:B------:R-:W-:Y:S01]  /*9ac0*/  R2UR UR4, R4.reuse ;  /* 0x00000000040472ca */ /* 0x040fe200000e0000 */
[C---:B------:R-:W-:Y:S01]  /*9ad0*/  VIADD R84, R4.reuse, 0x2 ;  /* 0x0000000204547836 */ /* 0x040fe20000000000 */
[----:B------:R-:W-:Y:S01]  /*9ae0*/  R2UR UR5, R5 ;  /* 0x00000000050572ca */ /* 0x000fe200000e0000 */
[----:B------:R-:W-:Y:S01]  /*9af0*/  IMAD.MOV.U32 R11, RZ, RZ, 0x40000040 ;  /* 0x40000040ff0b7424 */ /* 0x000fe200078e00ff */
[----:B------:R-:W0:Y:S01]  /*9b00*/  S2R R0, SR_TID.X ;  /* 0x0000000000007919 */ /* 0x000e220000002100 */
[----:B------:R-:W-:-:S02]  /*9b10*/  VIADD R82, R4, 0x4 ;  /* 0x0000000404527836 */ /* 0x000fc40000000000 */
[----:B------:R-:W-:Y:S01]  /*9b20*/  UIADD3 UR38, UR38, 0x400, URZ ;  /* 0x0000040026267890 */ /* 0x000fe2000fffe03f */
[----:B------:R-:W-:Y:S01]  /*9b30*/  IMAD.MOV.U32 R83, RZ, RZ, 0x40000040 ;  /* 0x40000040ff537424 */ /* 0x000fe200078e00ff */
[----:B------:R0:W-:Y:S01]  /*9b40*/  STL.64 [R1+0x48], R84 ;  /* 0x0000485401007387 */ /* 0x0001e20000100a00 */
[C---:B------:R-:W-:Y:S01]  /*9b50*/  VIADD R80, R4.reuse, 0x6 ;  /* 0x0000000604507836 */ /* 0x040fe20000000000 */
[----:B------:R-:W-:Y:S01]  /*9b60*/  USHF.R.U32.HI UR38, URZ, 0x4, UR38 ;  /* 0x000000043f267899 */ /* 0x000fe20008011626 */
[----:B------:R-:W-:Y:S01]  /*9b70*/  IMAD.MOV.U32 R81, RZ, RZ, 0x40000040 ;  /* 0x40000040ff517424 */ /* 0x000fe200078e00ff */
[----:B------:R0:W-:Y:S01]  /*9b80*/  STL.64 [R1+0x40], R82 ;  /* 0x0000405201007387 */ /* 0x0001e20000100a00 */
[C---:B------:R-:W-:Y:S01]  /*9b90*/  VIADD R78, R4.reuse, 0x400 ;  /* 0x00000400044e7836 */ /* 0x040fe20000000000 */
[----:B------:R-:W-:Y:S01]  /*9ba0*/  ULOP3.LUT UR38, UR38, 0x3fff, URZ, 0xc0, !UPT ;  /* 0x00003fff26267892 */ /* 0x000fe2000f8ec03f */
[----:B------:R-:W-:Y:S01]  /*9bb0*/  IMAD.MOV.U32 R79, RZ, RZ, 0x40000040 ;  /* 0x40000040ff4f7424 */ /* 0x000fe200078e00ff */
[----:B------:R0:W-:Y:S01]  /*9bc0*/  STL.64 [R1+0x38], R80 ;  /* 0x0000385001007387 */ /* 0x0001e20000100a00 */
[C---:B------:R-:W-:Y:S01]  /*9bd0*/  VIADD R76, R4.reuse, 0x402 ;  /* 0x00000402044c7836 */ /* 0x040fe20000000000 */
[----:B------:R-:W-:Y:S01]  /*9be0*/  ULOP3.LUT UR45, UR38, 0x10000, URZ, 0xfc, !UPT ;  /* 0x00010000262d7892 */ /* 0x000fe2000f8efc3f */
[----:B------:R-:W-:Y:S01]  /*9bf0*/  IMAD.MOV.U32 R77, RZ, RZ, 0x40000040 ;  /* 0x40000040ff4d7424 */ /* 0x000fe200078e00ff */
[----:B------:R0:W-:Y:S01]  /*9c00*/  STL.64 [R1+0x30], R78 ;  /* 0x0000304e01007387 */ /* 0x0001e20000100a00 */
[----:B------:R-:W-:-:S02]  /*9c10*/  VIADD R74, R4, 0x404 ;  /* 0x00000404044a7836 */ /* 0x000fc40000000000 */
[----:B------:R-:W-:Y:S01]  /*9c20*/  IMAD.MOV.U32 R75, RZ, RZ, 0x40000040 ;  /* 0x40000040ff4b7424 */ /* 0x000fe200078e00ff */
[----:B------:R0:W-:Y:S01]  /*9c30*/  STL.64 [R1+0x28], R76 ;  /* 0x0000284c01007387 */ /* 0x0001e20000100a00 */
[----:B-1234-:R-:W-:Y:S01]  /*9c40*/  IMAD R6, R18, R7, UR45 ;  /* 0x0000002d12067e24 */ /* 0x01efe2000f8e0207 */
[----:B------:R-:W-:Y:S01]  /*9c50*/  MOV R7, 0x40000040 ;  /* 0x4000004000077802 */ /* 0x000fe20000000f00 */
[----:B------:R-:W-:Y:S01]  /*9c60*/  VIADD R72, R4, 0x406 ;  /* 0x0000040604487836 */ /* 0x000fe20000000000 */
[----:B------:R1:W-:Y:S01]  /*9c70*/  STL.64 [R1+0x20], R74 ;  /* 0x0000204a01007387 */ /* 0x0003e20000100a00 */
[C---:B------:R-:W-:Y:S01]  /*9c80*/  VIADD R10, R6.reuse, 0x2 ;  /* 0x00000002060a7836 */ /* 0x040fe20000000000 */
[----:B------:R-:W-:Y:S01]  /*9c90*/  R2UR UR6, R6 ;  /* 0x00000000060672ca */ /* 0x000fe200000e0000 */
[----:B------:R-:W-:Y:S01]  /*9ca0*/  IMAD.MOV.U32 R73, RZ, RZ, 0x40000040 ;  /* 0x40000040ff497424 */ /* 0x000fe200078e00ff */
[----:B------:R-:W-:Y:S01]  /*9cb0*/  R2UR UR7, R7 ;  /* 0x00000000070772ca */ /* 0x000fe200000e0000 */
[C---:B------:R-:W-:Y:S01]  /*9cc0*/  VIADD R20, R4.reuse, 0x800 ;  /* 0x0000080004147836 */ /* 0x040fe20000000000 */
[----:B------:R-:W-:Y:S01]  /*9cd0*/  MOV R7, 0x40000040 ;  /* 0x4000004000077802 */ /* 0x000fe20000000f00 */
[----:B------:R-:W-:Y:S01]  /*9ce0*/  IMAD.MOV.U32 R21, RZ, RZ, 0x40000040 ;  /* 0x40000040ff157424 */ /* 0x000fe200078e00ff */
[----:B------:R1:W-:Y:S01]  /*9cf0*/  STL.64 [R1+0x18], R72 ;  /* 0x0000184801007387 */ /* 0x0003e20000100a00 */
[C---:B------:R-:W-:Y:S01]  /*9d00*/  VIADD R14, R4.reuse, 0x802 ;  /* 0x00000802040e7836 */ /* 0x040fe20000000000 */
[----:B0-----:R-:W-:Y:S01]  /*9d10*/  SHF.R.U32.HI R0, RZ, 0x7, R0 ;  /* 0x00000007ff007819 */ /* 0x001fe20000011600 */
[----:B------:R-:W-:Y:S01]  /*9d20*/  IMAD.MOV.U32 R15, RZ, RZ, 0x40000040 ;  /* 0x40000040ff0f7424 */ /* 0x000fe200078e00ff */
[----:B------:R1:W-:Y:S01]  /*9d30*/  STL.64 [R1+0x10], R20 ;  /* 0x0000101401007387 */ /* 0x0003e20000100a00 */
[----:B------:R-:W-:-:S02]  /*9d40*/  VIADD R12, R4, 0x804 ;  /* 0x00000804040c7836 */ /* 0x000fc40000000000 */
[----:B------:R-:W-:Y:S01]  /*9d50*/  IMAD.MOV.U32 R13, RZ, RZ, 0x40000040 ;  /* 0x40000040ff0d7424 */ /* 0x000fe200078e00ff */
[----:B------:R1:W-:Y:S01]  /*9d60*/  STL.64 [R1+0x8], R14 ;  /* 0x0000080e01007387 */ /* 0x0003e20000100a00 */
[----:B------:R-:W-:Y:S01]  /*9d70*/  HGMMA.64x96x16.F32 R24, gdesc[UR4], R24, gsb0 ;  /* 0x01600000041879f0 */ /* 0x000fe20008000818 */
        /* <DEDUP_REMOVED lines=8> */
[----:B------:R1:W-:Y:S01]  /*9e00*/  STL.64 [R1], R12 ;  /* 0x0000000c01007387 */ /* 0x0003e20000100a00 */
[----:B------:R-:W-:-:S02]  /*9e10*/  VIADD R226, R4, 0xc00 ;  /* 0x00000c0004e27836 */ /* 0x000fc40000000000 */
[----:B------:R-:W-:Y:S02]  /*9e20*/  IMAD.MOV.U32 R227, RZ, RZ, 0x40000040 ;  /* 0x40000040ffe37424 */ /* 0x000fe400078e00ff */
[C---:B------:R-:W-:Y:S02]  /*9e30*/  VIADD R224, R4.reuse, 0xc02 ;  /* 0x00000c0204e07836 */ /* 0x040fe40000000000 */
[----:B------:R-:W-:Y:S02]  /*9e40*/  IMAD.MOV.U32 R225, RZ, RZ, 0x40000040 ;  /* 0x40000040ffe17424 */ /* 0x000fe400078e00ff */
[C---:B------:R-:W-:Y:S02]  /*9e50*/  VIADD R222, R4.reuse, 0xc04 ;  /* 0x00000c0404de7836 */ /* 0x040fe40000000000 */
[----:B------:R-:W-:Y:S02]  /*9e60*/  IMAD.MOV.U32 R223, RZ, RZ, 0x40000040 ;  /* 0x40000040ffdf7424 */ /* 0x000fe400078e00ff */
[----:B------:R-:W-:-:S02]  /*9e70*/  VIADD R220, R4, 0xc06 ;  /* 0x00000c0604dc7836 */ /* 0x000fc40000000000 */
[----:B------:R-:W-:Y:S01]  /*9e80*/  IMAD.MOV.U32 R221, RZ, RZ, 0x40000040 ;  /* 0x40000040ffdd7424 */ /* 0x000fe200078e00ff */
[----:B------:R-:W-:Y:S02]  /*9e90*/  WARPGROUP.DEPBAR.LE gsb0, 0x0 ;  /* 0x00008000000079c5 */ /* 0x000fe40000010000 */
[----:B------:R-:W-:-:S06]  /*9ea0*/  WARPGROUP.ARRIVE ;  /* 0x00000000000079c5 */ /* 0x000fcc0000000000 */
        /* <DEDUP_REMOVED lines=124> */
[----:B------:R-:W-:Y:S03]  /*a670*/  HGMMA.64x96x16.F32 R24, gdesc[UR4], R24, gsb0 ;  /* 0x01600000041879f0 */ /* 0x000fe60008000818 */
[----:B------:R-:W-:Y:S02]  /*a680*/  WARPGROUP.DEPBAR.LE gsb0, 0x0 ;  /* 0x00008000000079c5 */ /* 0x000fe40000010000 */
[----:B------:R1:W-:Y:S06]  /*a690*/  BAR.ARV R7, 0x100 ;  /* 0x000400070000751d */ /* 0x0003ec0000002000 */
[----:B------:R-:W-:Y:S05]  /*a6a0*/  @!P0 BRA `(.L_x_15130) ;  /* 0x0000000000048947 */ /* 0x000fea0003800000 */
[----:B------:R-:W-:Y:S01]  /*a6b0*/  BPT.TRAP 0x1 ;  /* 0x000000040000795c */ /* 0x000fe20000300000 */
.L_x_15130:
[----:B------:R-:W2:Y:S01]  /*a6c0*/  LDL R0, [R1+0x88] ;  /* 0x0000880001007983 */ /* 0x000ea20000100800 */
[----:B------:R-:W0:Y:S01]  /*a6d0*/  LDC R6, c[0x0][0x448] ;  /* 0x00011200ff067b82 */ /* 0x000e220000000800 */
[----:B------:R-:W-:Y:S02]  /*a6e0*/  ULDC UR37, c[0x0][0xa80] ;  /* 0x0002a00000257ab9 */ /* 0x000fe40000000800 */
[----:B------:R-:W2:Y:S04]  /*a6f0*/  LDL R174, [R1+0x6c] ;  /* 0x00006c0001ae7983 */ /* 0x000ea80000100800 */
[----:B------:R-:W3:Y:S04]  /*a700*/  LDL R173, [R1+0x80] ;  /* 0x0000800001ad7983 */ /* 0x000ee80000100800 */
[----:B------:R-:W4:Y:S01]  /*a710*/  LDL R10, [R1+0x8c] ;  /* 0x00008c00010a7983 */ /* 0x000f220000100800 */
[----:B0-----:R-:W-:-:S13]  /*a720*/  ISETP.NE.AND P5, PT, R6, 0x1, PT ;  /* 0x000000010600780c */ /* 0x001fda0003fa5270 */
[----:B------:R-:W0:Y:S08]  /*a730*/  @P5 LDC R11, c[0x0][0x44c] ;  /* 0x00011300ff0b5b82 */ /* 0x000e300000000800 */
[----:B-1----:R-:W1:Y:S01]  /*a740*/  @P5 LDC R13, c[0x0][0x450] ;  /* 0x00011400ff0d5b82 */ /* 0x002e620000000800 */
[----:B--2---:R-:W-:-:S04]  /*a750*/  IMAD.IADD R0, R0, 0x1, R174 ;  /* 0x0000000100007824 */ /* 0x004fc800078e02ae */
[----:B0-----:R-:W-:-:S05]  /*a760*/  @P5 IMAD.HI.U32 R6, R0, R11, RZ ;  /* 0x0000000b00065227 */ /* 0x001fca00078e00ff */
[----:B-1----:R-:W-:-:S05]  /*a770*/  @P5 SHF.R.U32.HI R0, RZ, R13, R6 ;  /* 0x0000000dff005219 */ /* 0x002fca0000011606 */
[----:B------:R-:W0:Y:S01]  /*a780*/  SHFL.IDX PT, R8, R0, RZ, 0x1c1f ;  /* 0x001c1fff00087589 */ /* 0x000e2200000e0000 */
[----:B---3--:R-:W-:-:S04]  /*a790*/  IMAD R6, R172, -0x60, R173 ;  /* 0xffffffa0ac067824 */ /* 0x008fc800078e02ad */
[----:B------:R-:W-:-:S04]  /*a7a0*/  VIADD R6, R6, 0x60 ;  /* 0x0000006006067836 */ /* 0x000fc80000000000 */
[----:B----4-:R-:W-:-:S05]  /*a7b0*/  IMAD R6, R10, -0x2, R6 ;  /* 0xfffffffe0a067824 */ /* 0x010fca00078e0206 */
[----:B------:R-:W-:-:S04]  /*a7c0*/  IADD3 R11, -R219, 0x1, R6 ;  /* 0x00000001db0b7810 */ /* 0x000fc80007ffe106 */
        /* <DEDUP_REMOVED lines=72> */
[----:B------:R-:W0:Y:S04]  /*ac50*/  SHFL.BFLY PT, R73, R10, 0x2, 0x1f ;  /* 0x0c401f000a497f89 */ /* 0x000e2800000e0000 */
[----:B------:R-:W1:Y:S01]  /*ac60*/  SHFL.IDX PT, R0, R0, 0x1, 0x1c1f ;  /* 0x003c1f0000007f89 */ /* 0x000e6200000e0000 */
[----:B0-----:R-:W-:-:S05]  /*ac70*/  FMNMX.FTZ R73, R10, R73, !PT ;  /* 0x000000490a497209 */ /* 0x001fca0007810000 */
[----:B------:R-:W0:Y:S01]  /*ac80*/  SHFL.BFLY PT, R12, R73, 0x1, 0x1f ;  /* 0x0c201f00490c7f89 */ /* 0x000e2200000e0000 */
        /* <DEDUP_REMOVED lines=9> */
[----:B0-----:R-:W-:Y:S02]  /*ad20*/  FMNMX.FTZ R0, R73, R12, !PT ;  /* 0x0000000c49007209 */ /* 0x001fe40007810000 */
[----:B------:R-:W-:Y:S02]  /*ad30*/  ISETP.GT.AND P2, PT, R8, 0x10, PT ;  /* 0x000000100800780c */ /* 0x000fe40003f44270 */
[----:B------:R-:W-:Y:S01]  /*ad40*/  FSEL R31, R31, -INF , P1 ;  /* 0xff8000001f1f7808 */ /* 0x000fe20000800000 */
[----:B------:R-:W-:Y:S01]  /*ad50*/  FMUL.FTZ R6, R0, UR37 ;  /* 0x0000002500067c20 */ /* 0x000fe20008410000 */
[----:B------:R-:W-:-:S02]  /*ad60*/  FMNMX.FTZ R10, R30, R11, !PT ;  /* 0x0000000b1e0a7209 */ /* 0x000fc40007810000 */
[----:B------:R-:W-:Y:S02]  /*ad70*/  FSETP.NEU.FTZ.AND P3, PT, R0, -INF , PT ;  /* 0xff8000000000780b */ /* 0x000fe40003f7d000 */
[----:B------:R-:W-:Y:S02]  /*ad80*/  ISETP.GT.AND P1, PT, R8, 0x11, PT ;  /* 0x000000110800780c */ /* 0x000fe40003f24270 */
[----:B------:R-:W-:Y:S02]  /*ad90*/  FSEL R34, R34, -INF , P2 ;  /* 0xff80000022227808 */ /* 0x000fe40001000000 */
[----:B------:R-:W-:Y:S02]  /*ada0*/  FMNMX.FTZ R11, R31, R10, !PT ;  /* 0x0000000a1f0b7209 */ /* 0x000fe40007810000 */
[----:B------:R-:W-:Y:S02]  /*adb0*/  FSEL R6, R6, RZ, P3 ;  /* 0x000000ff06067208 */ /* 0x000fe40001800000 */
[----:B------:R-:W-:-:S02]  /*adc0*/  ISETP.GT.AND P2, PT, R8, 0x18, PT ;  /* 0x000000180800780c */ /* 0x000fc40003f44270 */
[----:B------:R-:W-:Y:S02]  /*add0*/  FSEL R35, R35, -INF , P1 ;  /* 0xff80000023237808 */ /* 0x000fe40000800000 */
[----:B------:R-:W-:Y:S01]  /*ade0*/  FMNMX.FTZ R10, R34, R11, !PT ;  /* 0x0000000b220a7209 */ /* 0x000fe20007810000 */
[----:B------:R-:W-:Y:S01]  /*adf0*/  FFMA.FTZ R200, R13, UR37, -R6 ;  /* 0x000000250dc87c23 */ /* 0x000fe20008010806 */
        /* <DEDUP_REMOVED lines=53> */
[----:B------:R-:W-:-:S04]  /*b150*/  FMNMX.FTZ R8, R70, R15, !PT ;  /* 0x0000000f46087209 */ /* 0x000fc80007810000 */
[----:B------:R-:W-:-:S05]  /*b160*/  FMNMX.FTZ R8, R71, R8, !PT ;  /* 0x0000000847087209 */ /* 0x000fca0007810000 */
[----:B------:R-:W0:Y:S02]  /*b170*/  SHFL.BFLY PT, R15, R8, 0x2, 0x1f ;  /* 0x0c401f00080f7f89 */ /* 0x000e2400000e0000 */
[----:B0-----:R-:W-:-:S05]  /*b180*/  FMNMX.FTZ R15, R8, R15, !PT ;  /* 0x0000000f080f7209 */ /* 0x001fca0007810000 */
[----:B------:R-:W0:Y:S01]  /*b190*/  SHFL.BFLY PT, R8, R15, 0x1, 0x1f ;  /* 0x0c201f000f087f89 */ /* 0x000e2200000e0000 */
[--C-:B------:R-:W-:Y:S01]  /*b1a0*/  FFMA.FTZ R11, R25, UR37, -R6.reuse ;  /* 0x00000025190b7c23 */ /* 0x100fe20008010806 */
[--C-:B------:R-:W-:Y:S01]  /*b1b0*/  FFMA.FTZ R13, R29, UR37, -R6.reuse ;  /* 0x000000251d0d7c23 */ /* 0x100fe20008010806 */
[--C-:B------:R-:W-:Y:S01]  /*b1c0*/  FFMA.FTZ R164, R21, UR37, -R6.reuse ;  /* 0x0000002515a47c23 */ /* 0x100fe20008010806 */
[--C-:B------:R-:W-:Y:S01]  /*b1d0*/  FFMA.FTZ R21, R33, UR37, -R6.reuse ;  /* 0x0000002521157c23 */ /* 0x100fe20008010806 */
[----:B------:R-:W-:Y:S01]  /*b1e0*/  FFMA.FTZ R29, R37, UR37, -R6 ;  /* 0x00000025251d7c23 */ /* 0x000fe20008010806 */
[----:B0-----:R-:W-:-:S04]  /*b1f0*/  FMNMX.FTZ R8, R15, R8, !PT ;  /* 0x000000080f087209 */ /* 0x001fc80007810000 */
[C---:B------:R-:W-:Y:S01]  /*b200*/  FSETP.NEU.FTZ.AND P1, PT, R8.reuse, -INF , PT ;  /* 0xff8000000800780b */ /* 0x040fe20003f3d000 */
[----:B------:R-:W-:-:S05]  /*b210*/  FMUL.FTZ R10, R8, UR37 ;  /* 0x00000025080a7c20 */ /* 0x000fca0008410000 */
[----:B------:R-:W-:-:S05]  /*b220*/  FSEL R10, R10, RZ, P1 ;  /* 0x000000ff0a0a7208 */ /* 0x000fca0000800000 */
        /* <DEDUP_REMOVED lines=8> */
[----:B------:R-:W-:-:S03]  /*b2b0*/  FFMA.FTZ R31, R31, UR37, -R10 ;  /* 0x000000251f1f7c23 */ /* 0x000fc6000801080a */
[----:B------:R-:W-:Y:S01]  /*b2c0*/  MUFU.EX2 R201, R26 ;  /* 0x0000001a00c97308 */ /* 0x000fe20000000800 */
[--C-:B------:R-:W-:Y:S01]  /*b2d0*/  FFMA.FTZ R49, R57, UR37, -R6.reuse ;  /* 0x0000002539317c23 */ /* 0x100fe20008010806 */
[--C-:B------:R-:W-:Y:S01]  /*b2e0*/  FFMA.FTZ R53, R61, UR37, -R6.reuse ;  /* 0x000000253d357c23 */ /* 0x100fe20008010806 */
[--C-:B------:R-:W-:Y:S01]  /*b2f0*/  FFMA.FTZ R166, R36, UR37, -R6.reuse ;  /* 0x0000002524a67c23 */ /* 0x100fe20008010806 */
[----:B------:R-:W-:-:S04]  /*b300*/  FFMA.FTZ R160, R40, UR37, -R6 ;  /* 0x0000002528a07c23 */ /* 0x000fc80008010806 */
[----:B------:R-:W0:Y:S01]  /*b310*/  MUFU.EX2 R12, R27 ;  /* 0x0000001b000c7308 */ /* 0x000e220000000800 */
[--C-:B------:R-:W-:Y:S01]  /*b320*/  FFMA.FTZ R162, R44, UR37, -R6.reuse ;  /* 0x000000252ca27c23 */ /* 0x100fe20008010806 */
[--C-:B------:R-:W-:Y:S01]  /*b330*/  FFMA.FTZ R156, R48, UR37, -R6.reuse ;  /* 0x00000025309c7c23 */ /* 0x100fe20008010806 */
[--C-:B------:R-:W-:Y:S01]  /*b340*/  FFMA.FTZ R158, R52, UR37, -R6.reuse ;  /* 0x00000025349e7c23 */ /* 0x100fe20008010806 */
[--C-:B------:R-:W-:Y:S01]  /*b350*/  FFMA.FTZ R152, R56, UR37, -R6.reuse ;  /* 0x0000002538987c23 */ /* 0x100fe20008010806 */
[----:B------:R-:W-:-:S03]  /*b360*/  FFMA.FTZ R154, R60, UR37, -R6 ;  /* 0x000000253c9a7c23 */ /* 0x000fc60008010806 */
[----:B------:R-:W1:Y:S01]  /*b370*/  MUFU.EX2 R11, R11 ;  /* 0x0000000b000b7308 */ /* 0x000e620000000800 */
[--C-:B------:R-:W-:Y:S01]  /*b380*/  FFMA.FTZ R168, R64, UR37, -R6.reuse ;  /* 0x0000002540a87c23 */ /* 0x100fe20008010806 */
[--C-:B------:R-:W-:Y:S01]  /*b390*/  FFMA.FTZ R57, R65, UR37, -R6.reuse ;  /* 0x0000002541397c23 */ /* 0x100fe20008010806 */
[--C-:B------:R-:W-:Y:S01]  /*b3a0*/  FFMA.FTZ R170, R68, UR37, -R6.reuse ;  /* 0x0000002544aa7c23 */ /* 0x100fe20008010806 */
[----:B------:R-:W-:Y:S01]  /*b3b0*/  FFMA.FTZ R61, R69, UR37, -R6 ;  /* 0x00000025453d7c23 */ /* 0x000fe20008010806 */
[----:B------:R-:W-:Y:S02]  /*b3c0*/  VIADD R6, R9, 0x32440 ;  /* 0x0003244009067836 */ /* 0x000fe40000000000 */
[--C-:B------:R-:W-:Y:S01]  /*b3d0*/  FFMA.FTZ R34, R34, UR37, -R10.reuse ;  /* 0x0000002522227c23 */ /* 0x100fe2000801080a */
[----:B------:R-:W-:Y:S01]  /*b3e0*/  IMAD.U32 R15, RZ, RZ, UR41 ;  /* 0x00000029ff0f7e24 */ /* 0x000fe2000f8e00ff */
[----:B------:R-:W2:Y:S01]  /*b3f0*/  MUFU.EX2 R30, R30 ;  /* 0x0000001e001e7308 */ /* 0x000ea20000000800 */
[----:B------:R-:W-:-:S07]  /*b400*/  FFMA.FTZ R35, R35, UR37, -R10 ;  /* 0x0000002523237c23 */ /* 0x000fce000801080a */
[----:B------:R-:W3:Y:S01]  /*b410*/  MUFU.EX2 R202, R202 ;  /* 0x000000ca00ca7308 */ /* 0x000ee20000000800 */
[----:B------:R-:W-:Y:S01]  /*b420*/  PRMT R6, R15, 0x654, R6 ;  /* 0x000006540f067816 */ /* 0x000fe20000000006 */
[----:B------:R-:W-:Y:S02]  /*b430*/  IMAD.MOV.U32 R15, RZ, RZ, 0x40000040 ;  /* 0x40000040ff0f7424 */ /* 0x000fe400078e00ff */
[----:B------:R-:W-:Y:S01]  /*b440*/  FFMA.FTZ R38, R38, UR37, -R10 ;  /* 0x0000002526267c23 */ /* 0x000fe2000801080a */
[----:B------:R3:W-:Y:S01]  /*b450*/  SYNCS.ARRIVE.TRANS64.RED.A1T0 RZ, [R6+URZ], RZ ;  /* 0x000000ff06ff79a7 */ /* 0x0007e2000810043f */
[----:B------:R1:W-:Y:S06]  /*b460*/  BAR.SYNC.DEFER_BLOCKING R3, 0x100 ;  /* 0x000400030000751d */ /* 0x0003ec0000010000 */
[----:B------:R-:W4:Y:S01]  /*b470*/  MUFU.EX2 R31, R31 ;  /* 0x0000001f001f7308 */ /* 0x000f220000000800 */
[----:B------:R-:W-:-:S07]  /*b480*/  R2UR UR7, R15 ;  /* 0x000000000f0772ca */ /* 0x000fce00000e0000 */
[----:B------:R-:W5:Y:S01]  /*b490*/  MUFU.EX2 R13, R13 ;  /* 0x0000000d000d7308 */ /* 0x000f620000000800 */
[----:B0-----:R-:W-:Y:S01]  /*b4a0*/  FADD.FTZ R15, R201, R12 ;  /* 0x0000000cc90f7221 */ /* 0x001fe20000010000 */
[----:B------:R-:W-:-:S06]  /*b4b0*/  FFMA.FTZ R39, R39, UR37, -R10 ;  /* 0x0000002527277c23 */ /* 0x000fcc000801080a */
[----:B------:R-:W0:Y:S01]  /*b4c0*/  MUFU.EX2 R34, R34 ;  /* 0x0000002200227308 */ /* 0x000e220000000800 */
[----:B-1----:R-:W-:-:S07]  /*b4d0*/  FADD.FTZ R3, R200, R11 ;  /* 0x0000000bc8037221 */ /* 0x002fce0000010000 */
[----:B------:R-:W1:Y:S01]  /*b4e0*/  MUFU.EX2 R164, R164 ;  /* 0x000000a400a47308 */ /* 0x000e620000000800 */
[----:B--2---:R-:W-:Y:S01]  /*b4f0*/  FADD.FTZ R20, R30, R15 ;  /* 0x0000000f1e147221 */ /* 0x004fe20000010000 */
[----:B------:R-:W-:-:S06]  /*b500*/  FFMA.FTZ R42, R42, UR37, -R10 ;  /* 0x000000252a2a7c23 */ /* 0x000fcc000801080a */
[----:B------:R-:W2:Y:S01]  /*b510*/  MUFU.EX2 R35, R35 ;  /* 0x0000002300237308 */ /* 0x000ea20000000800 */
[----:B---3--:R-:W-:-:S07]  /*b520*/  FADD.FTZ R6, R202, R3 ;  /* 0x00000003ca067221 */ /* 0x008fce0000010000 */
[----:B------:R-:W3:Y:S01]  /*b530*/  MUFU.EX2 R21, R21 ;  /* 0x0000001500157308 */ /* 0x000ee20000000800 */
[----:B----4-:R-:W-:Y:S01]  /*b540*/  FADD.FTZ R15, R31, R20 ;  /* 0x000000141f0f7221 */ /* 0x010fe20000010000 */
[----:B------:R-:W-:-:S06]  /*b550*/  FFMA.FTZ R43, R43, UR37, -R10 ;  /* 0x000000252b2b7c23 */ /* 0x000fcc000801080a */
[----:B------:R-:W4:Y:S01]  /*b560*/  MUFU.EX2 R38, R38 ;  /* 0x0000002600267308 */ /* 0x000f220000000800 */
[----:B-----5:R-:W-:-:S07]  /*b570*/  FADD.FTZ R3, R13, R6 ;  /* 0x000000060d037221 */ /* 0x020fce0000010000 */
[----:B------:R-:W5:Y:S01]  /*b580*/  MUFU.EX2 R166, R166 ;  /* 0x000000a600a67308 */ /* 0x000f620000000800 */
[----:B------:R-:W-:Y:S01]  /*b590*/  ULOP3.LUT UR38, UR38, 0x3000000, URZ, 0xfc, !UPT ;  /* 0x0300000026267892 */ /* 0x000fe2000f8efc3f */
[----:B0-----:R-:W-:-:S06]  /*b5a0*/  FADD.FTZ R20, R34, R15 ;  /* 0x0000000f22147221 */ /* 0x001fcc0000010000 */
[----:B------:R-:W0:Y:S01]  /*b5b0*/  MUFU.EX2 R39, R39 ;  /* 0x0000002700277308 */ /* 0x000e220000000800 */
[----:B------:R-:W-:Y:S01]  /*b5c0*/  FFMA.FTZ R46, R46, UR37, -R10 ;  /* 0x000000252e2e7c23 */ /* 0x000fe2000801080a */
[----:B------:R-:W-:Y:S02]  /*b5d0*/  IMAD.MOV.U32 R25, RZ, RZ, 0xc00 ;  /* 0x00000c00ff197424 */ /* 0x000fe400078e00ff */
[----:B-1----:R-:W-:-:S04]  /*b5e0*/  FADD.FTZ R6, R164, R3 ;  /* 0x00000003a4067221 */ /* 0x002fc80000010000 */
[----:B------:R-:W1:Y:S01]  /*b5f0*/  MUFU.EX2 R29, R29 ;  /* 0x0000001d001d7308 */ /* 0x000e620000000800 */
[----:B--2---:R-:W-:Y:S01]  /*b600*/  FADD.FTZ R15, R35, R20 ;  /* 0x00000014230f7221 */ /* 0x004fe20000010000 */
[----:B------:R-:W-:-:S06]  /*b610*/  FFMA.FTZ R47, R47, UR37, -R10 ;  /* 0x000000252f2f7c23 */ /* 0x000fcc000801080a */
[----:B------:R-:W2:Y:S01]  /*b620*/  MUFU.EX2 R42, R42 ;  /* 0x0000002a002a7308 */ /* 0x000ea20000000800 */
[----:B------:R-:W-:Y:S02]  /*b630*/  IMAD R14, R18, R25, UR38 ;  /* 0x00000026120e7e24 */ /* 0x000fe4000f8e0219 */
[----:B---3--:R-:W-:-:S05]  /*b640*/  FADD.FTZ R3, R21, R6 ;  /* 0x0000000615037221 */ /* 0x008fca0000010000 */
[----:B------:R-:W3:Y:S01]  /*b650*/  MUFU.EX2 R160, R160 ;  /* 0x000000a000a07308 */ /* 0x000ee20000000800 */
[----:B------:R-:W-:Y:S02]  /*b660*/  IMAD.MOV.U32 R25, RZ, RZ, 0x40000040 ;  /* 0x40000040ff197424 */ /* 0x000fe400078e00ff */
[----:B----4-:R-:W-:-:S05]  /*b670*/  FADD.FTZ R20, R38, R15 ;  /* 0x0000000f26147221 */ /* 0x010fca0000010000 */
[----:B------:R-:W4:Y:S01]  /*b680*/  MUFU.EX2 R43, R43 ;  /* 0x0000002b002b7308 */ /* 0x000f220000000800 */
[----:B------:R-:W-:Y:S01]  /*b690*/  FFMA.FTZ R50, R50, UR37, -R10 ;  /* 0x0000002532327c23 */ /* 0x000fe2000801080a */
[----:B-----5:R-:W-:-:S06]  /*b6a0*/  FADD.FTZ R6, R166, R3 ;  /* 0x00000003a6067221 */ /* 0x020fcc0000010000 */
[----:B------:R-:W5:Y:S01]  /*b6b0*/  MUFU.EX2 R33, R33 ;  /* 0x0000002100217308 */ /* 0x000f620000000800 */
[C---:B------:R-:W-:Y:S01]  /*b6c0*/  VIADD R24, R14.reuse, 0x80 ;  /* 0x000000800e187836 */ /* 0x040fe20000000000 */
[C---:B------:R-:W-:Y:S01]  /*b6d0*/  R2UR UR11, R25.reuse ;  /* 0x00000000190b72ca */ /* 0x040fe200000e0000 */
[----:B------:R-:W-:Y:S01]  /*b6e0*/  VIADD R26, R14, 0x100 ;  /* 0x000001000e1a7836 */ /* 0x000fe20000000000 */
[----:B------:R-:W-:-:S04]  /*b6f0*/  R2UR UR19, R25 ;  /* 0x00000000191372ca */ /* 0x000fc800000e0000 */
[----:B------:R-:W5:Y:S01]  /*b700*/  MUFU.EX2 R46, R46 ;  /* 0x0000002e002e7308 */ /* 0x000f620000000800 */
[----:B0-----:R-:W-:Y:S01]  /*b710*/  FADD.FTZ R25, R39, R20 ;  /* 0x0000001427197221 */ /* 0x001fe20000010000 */
[----:B------:R-:W-:Y:S01]  /*b720*/  FFMA.FTZ R51, R51, UR37, -R10 ;  /* 0x0000002533337c23 */ /* 0x000fe2000801080a */
[----:B-1----:R-:W-:-:S05]  /*b730*/  FADD.FTZ R3, R29, R6 ;  /* 0x000000061d037221 */ /* 0x002fca0000010000 */
[----:B------:R-:W0:Y:S01]  /*b740*/  MUFU.EX2 R162, R162 ;  /* 0x000000a200a27308 */ /* 0x000e220000000800 */
[----:B------:R-:W-:Y:S01]  /*b750*/  IMAD.MOV.U32 R15, RZ, RZ, 0x40000040 ;  /* 0x40000040ff0f7424 */ /* 0x000fe200078e00ff */
[----:B------:R-:W-:Y:S01]  /*b760*/  R2UR UR10, R24 ;  /* 0x00000000180a72ca */ /* 0x000fe200000e0000 */
[----:B--2---:R-:W-:-:S05]  /*b770*/  FADD.FTZ R20, R42, R25 ;  /* 0x000000192a147221 */ /* 0x004fca0000010000 */
[----:B------:R-:W1:Y:S01]  /*b780*/  MUFU.EX2 R47, R47 ;  /* 0x0000002f002f7308 */ /* 0x000e620000000800 */
[----:B------:R-:W-:Y:S01]  /*b790*/  R2UR UR14, R26 ;  /* 0x000000001a0e72ca */ /* 0x000fe200000e0000 */
[----:B------:R-:W-:Y:S01]  /*b7a0*/  FFMA.FTZ R54, R54, UR37, -R10 ;  /* 0x0000002536367c23 */ /* 0x000fe2000801080a */
[----:B------:R-:W-:-:S05]  /*b7b0*/  R2UR UR6, R14 ;  /* 0x000000000e0672ca */ /* 0x000fca00000e0000 */
[----:B------:R-:W2:Y:S01]  /*b7c0*/  MUFU.EX2 R37, R37 ;  /* 0x0000002500257308 */ /* 0x000ea20000000800 */
[C---:B------:R-:W-:Y:S01]  /*b7d0*/  IADD3 R24, R14.reuse, 0x180, RZ ;  /* 0x000001800e187810 */ /* 0x040fe20007ffe0ff */
[----:B------:R-:W-:Y:S02]  /*b7e0*/  VIADD R26, R14, 0x200 ;  /* 0x000002000e1a7836 */ /* 0x000fe40000000000 */
[----:B---3--:R-:W-:Y:S01]  /*b7f0*/  FADD.FTZ R6, R160, R3 ;  /* 0x00000003a0067221 */ /* 0x008fe20000010000 */
[----:B------:R-:W-:-:S03]  /*b800*/  VIADD R14, R14, 0x280 ;  /* 0x000002800e0e7836 */ /* 0x000fc60000000000 */
[----:B------:R-:W3:Y:S01]  /*b810*/  MUFU.EX2 R50, R50 ;  /* 0x0000003200327308 */ /* 0x000ee20000000800 */
[----:B------:R-:W-:Y:S01]  /*b820*/  R2UR UR27, R15 ;  /* 0x000000000f1b72ca */ /* 0x000fe200000e0000 */
[----:B----4-:R-:W-:Y:S01]  /*b830*/  FADD.FTZ R15, R43, R20 ;  /* 0x000000142b0f7221 */ /* 0x010fe20000010000 */
[----:B------:R-:W-:-:S05]  /*b840*/  FFMA.FTZ R55, R55, UR37, -R10 ;  /* 0x0000002537377c23 */ /* 0x000fca000801080a */
[----:B------:R-:W4:Y:S01]  /*b850*/  MUFU.EX2 R156, R156 ;  /* 0x0000009c009c7308 */ /* 0x000f220000000800 */
[----:B-----5:R-:W-:Y:S01]  /*b860*/  FADD.FTZ R3, R33, R6 ;  /* 0x0000000621037221 */ /* 0x020fe20000010000 */
[----:B------:R-:W-:Y:S01]  /*b870*/  R2UR UR26, R14 ;  /* 0x000000000e1a72ca */ /* 0x000fe200000e0000 */
[----:B------:R-:W-:-:S05]  /*b880*/  FADD.FTZ R14, R46, R15 ;  /* 0x0000000f2e0e7221 */ /* 0x000fca0000010000 */
[----:B------:R-:W5:Y:S01]  /*b890*/  MUFU.EX2 R51, R51 ;  /* 0x0000003300337308 */ /* 0x000f620000000800 */
[----:B------:R-:W-:Y:S01]  /*b8a0*/  FFMA.FTZ R58, R58, UR37, -R10 ;  /* 0x000000253a3a7c23 */ /* 0x000fe2000801080a */
[----:B0-----:R-:W-:-:S06]  /*b8b0*/  FADD.FTZ R6, R162, R3 ;  /* 0x00000003a2067221 */ /* 0x001fcc0000010000 */
[----:B------:R-:W0:Y:S01]  /*b8c0*/  MUFU.EX2 R41, R41 ;  /* 0x0000002900297308 */ /* 0x000e220000000800 */
[----:B------:R-:W-:Y:S01]  /*b8d0*/  F2FP.F16.F32.PACK_AB R200, R11, R200 ;  /* 0x000000c80bc8723e */ /* 0x000fe200000000ff */
[----:B-1----:R-:W-:-:S06]  /*b8e0*/  FADD.FTZ R11, R47, R14 ;  /* 0x0000000e2f0b7221 */ /* 0x002fcc0000010000 */
[----:B------:R-:W1:Y:S01]  /*b8f0*/  MUFU.EX2 R54, R54 ;  /* 0x0000003600367308 */ /* 0x000e620000000800 */
[----:B------:R-:W-:Y:S01]  /*b900*/  FFMA.FTZ R59, R59, UR37, -R10 ;  /* 0x000000253b3b7c23 */ /* 0x000fe2000801080a */
[----:B--2---:R-:W-:-:S06]  /*b910*/  FADD.FTZ R3, R37, R6 ;  /* 0x0000000625037221 */ /* 0x004fcc0000010000 */
[----:B------:R-:W2:Y:S01]  /*b920*/  MUFU.EX2 R158, R158 ;  /* 0x0000009e009e7308 */ /* 0x000ea20000000800 */
[----:B------:R-:W-:Y:S01]  /*b930*/  F2FP.F16.F32.PACK_AB R201, R12, R201 ;  /* 0x000000c90cc9723e */ /* 0x000fe200000000ff */
[----:B---3--:R-:W-:-:S06]  /*b940*/  FADD.FTZ R12, R50, R11 ;  /* 0x0000000b320c7221 */ /* 0x008fcc0000010000 */
[----:B------:R-:W3:Y:S01]  /*b950*/  MUFU.EX2 R55, R55 ;  /* 0x0000003700377308 */ /* 0x000ee20000000800 */
[----:B------:R-:W-:Y:S01]  /*b960*/  FFMA.FTZ R62, R62, UR37, -R10 ;  /* 0x000000253e3e7c23 */ /* 0x000fe2000801080a */
[----:B----4-:R-:W-:-:S06]  /*b970*/  FADD.FTZ R6, R156, R3 ;  /* 0x000000039c067221 */ /* 0x010fcc0000010000 */
[----:B------:R-:W4:Y:S01]  /*b980*/  MUFU.EX2 R45, R45 ;  /* 0x0000002d002d7308 */ /* 0x000f220000000800 */
[----:B-----5:R-:W-:Y:S01]  /*b990*/  FADD.FTZ R11, R51, R12 ;  /* 0x0000000c330b7221 */ /* 0x020fe20000010000 */
[----:B------:R-:W-:-:S06]  /*b9a0*/  FFMA.FTZ R63, R63, UR37, -R10 ;  /* 0x000000253f3f7c23 */ /* 0x000fcc000801080a */
[----:B------:R-:W5:Y:S01]  /*b9b0*/  MUFU.EX2 R58, R58 ;  /* 0x0000003a003a7308 */ /* 0x000f620000000800 */
[----:B0-----:R-:W-:-:S07]  /*b9c0*/  FADD.FTZ R3, R41, R6 ;  /* 0x0000000629037221 */ /* 0x001fce0000010000 */
[----:B------:R-:W0:Y:S01]  /*b9d0*/  MUFU.EX2 R152, R152 ;  /* 0x0000009800987308 */ /* 0x000e220000000800 */
[----:B-1----:R-:W-:Y:S01]  /*b9e0*/  FADD.FTZ R12, R54, R11 ;  /* 0x0000000b360c7221 */ /* 0x002fe20000010000 */
[----:B------:R-:W-:-:S06]  /*b9f0*/  FFMA.FTZ R66, R66, UR37, -R10 ;  /* 0x0000002542427c23 */ /* 0x000fcc000801080a */
[----:B------:R-:W1:Y:S01]  /*ba00*/  MUFU.EX2 R59, R59 ;  /* 0x0000003b003b7308 */ /* 0x000e620000000800 */
[----:B--2---:R-:W-:-:S07]  /*ba10*/  FADD.FTZ R6, R158, R3 ;  /* 0x000000039e067221 */ /* 0x004fce0000010000 */
[----:B------:R-:W2:Y:S01]  /*ba20*/  MUFU.EX2 R49, R49 ;  /* 0x0000003100317308 */ /* 0x000ea20000000800 */
[----:B---3--:R-:W-:Y:S01]  /*ba30*/  FADD.FTZ R11, R55, R12 ;  /* 0x0000000c370b7221 */ /* 0x008fe20000010000 */
[----:B------:R-:W-:-:S06]  /*ba40*/  FFMA.FTZ R67, R67, UR37, -R10 ;  /* 0x0000002543437c23 */ /* 0x000fcc000801080a */
[----:B------:R-:W3:Y:S01]  /*ba50*/  MUFU.EX2 R62, R62 ;  /* 0x0000003e003e7308 */ /* 0x000ee20000000800 */
[----:B----4-:R-:W-:-:S07]  /*ba60*/  FADD.FTZ R3, R45, R6 ;  /* 0x000000062d037221 */ /* 0x010fce0000010000 */
[----:B------:R-:W4:Y:S01]  /*ba70*/  MUFU.EX2 R154, R154 ;  /* 0x0000009a009a7308 */ /* 0x000f220000000800 */
[----:B-----5:R-:W-:Y:S01]  /*ba80*/  FADD.FTZ R12, R58, R11 ;  /* 0x0000000b3a0c7221 */ /* 0x020fe20000010000 */
[----:B------:R-:W-:-:S06]  /*ba90*/  FFMA.FTZ R70, R70, UR37, -R10 ;  /* 0x0000002546467c23 */ /* 0x000fcc000801080a */
[----:B------:R-:W5:Y:S01]  /*baa0*/  MUFU.EX2 R63, R63 ;  /* 0x0000003f003f7308 */ /* 0x000f620000000800 */
[----:B0-----:R-:W-:-:S07]  /*bab0*/  FADD.FTZ R6, R152, R3 ;  /* 0x0000000398067221 */ /* 0x001fce0000010000 */
[----:B------:R-:W0:Y:S01]  /*bac0*/  MUFU.EX2 R53, R53 ;  /* 0x0000003500357308 */ /* 0x000e220000000800 */
[----:B-1----:R-:W-:Y:S01]  /*bad0*/  FADD.FTZ R11, R59, R12 ;  /* 0x0000000c3b0b7221 */ /* 0x002fe20000010000 */
[----:B--2---:R-:W-:-:S06]  /*bae0*/  FADD.FTZ R3, R49, R6 ;  /* 0x0000000631037221 */ /* 0x004fcc0000010000 */
[----:B------:R-:W1:Y:S01]  /*baf0*/  MUFU.EX2 R66, R66 ;  /* 0x0000004200427308 */ /* 0x000e620000000800 */
[----:B------:R-:W-:-:S07]  /*bb00*/  FFMA.FTZ R10, R71, UR37, -R10 ;  /* 0x00000025470a7c23 */ /* 0x000fce000801080a */
[----:B------:R-:W2:Y:S01]  /*bb10*/  MUFU.EX2 R168, R168 ;  /* 0x000000a800a87308 */ /* 0x000ea20000000800 */
[----:B---3--:R-:W-:Y:S01]  /*bb20*/  FADD.FTZ R12, R62, R11 ;  /* 0x0000000b3e0c7221 */ /* 0x008fe20000010000 */
[----:B----4-:R-:W-:-:S06]  /*bb30*/  FADD.FTZ R6, R154, R3 ;  /* 0x000000039a067221 */ /* 0x010fcc0000010000 */
[----:B------:R-:W3:Y:S08]  /*bb40*/  MUFU.EX2 R67, R67 ;  /* 0x0000004300437308 */ /* 0x000ef00000000800 */
[----:B------:R-:W4:Y:S01]  /*bb50*/  MUFU.EX2 R57, R57 ;  /* 0x0000003900397308 */ /* 0x000f220000000800 */
[----:B-----5:R-:W-:Y:S01]  /*bb60*/  FADD.FTZ R11, R63, R12 ;  /* 0x0000000c3f0b7221 */ /* 0x020fe20000010000 */
[----:B0-----:R-:W-:-:S06]  /*bb70*/  FADD.FTZ R3, R53, R6 ;  /* 0x0000000635037221 */ /* 0x001fcc0000010000 */
[----:B------:R-:W0:Y:S08]  /*bb80*/  MUFU.EX2 R70, R70 ;  /* 0x0000004600467308 */ /* 0x000e300000000800 */
[----:B------:R-:W5:Y:S01]  /*bb90*/  MUFU.EX2 R170, R170 ;  /* 0x000000aa00aa7308 */ /* 0x000f620000000800 */
[----:B-1----:R-:W-:Y:S01]  /*bba0*/  FADD.FTZ R12, R66, R11 ;  /* 0x0000000b420c7221 */ /* 0x002fe20000010000 */
[----:B--2---:R-:W-:-:S06]  /*bbb0*/  FADD.FTZ R6, R168, R3 ;  /* 0x00000003a8067221 */ /* 0x004fcc0000010000 */
[----:B------:R0:W1:Y:S08]  /*bbc0*/  MUFU.EX2 R171, R10 ;  /* 0x0000000a00ab7308 */ /* 0x0000700000000800 */
[----:B------:R-:W2:Y:S01]  /*bbd0*/  MUFU.EX2 R61, R61 ;  /* 0x0000003d003d7308 */ /* 0x000ea20000000800 */
[----:B---3--:R-:W-:Y:S01]  /*bbe0*/  FADD.FTZ R11, R67, R12 ;  /* 0x0000000c430b7221 */ /* 0x008fe20000010000 */
[----:B----4-:R-:W-:Y:S01]  /*bbf0*/  FADD.FTZ R3, R57, R6 ;  /* 0x0000000639037221 */ /* 0x010fe20000010000 */
[----:B------:R-:W-:-:S02]  /*bc00*/  IMAD.MOV.U32 R27, RZ, RZ, 0x40000040 ;  /* 0x40000040ff1b7424 */ /* 0x000fc400078e00ff */
[----:B0-----:R-:W-:Y:S01]  /*bc10*/  FADD.FTZ R10, R70, R11 ;  /* 0x0000000b460a7221 */ /* 0x001fe20000010000 */
[----:B-----5:R-:W-:Y:S01]  /*bc20*/  FADD.FTZ R6, R170, R3 ;  /* 0x00000003aa067221 */ /* 0x020fe20000010000 */
[----:B------:R-:W-:Y:S02]  /*bc30*/  F2FP.F16.F32.PACK_AB R202, R13, R202 ;  /* 0x000000ca0dca723e */ /* 0x000fe400000000ff */
[----:B------:R-:W-:Y:S01]  /*bc40*/  F2FP.F16.F32.PACK_AB R203, R31, R30 ;  /* 0x0000001e1fcb723e */ /* 0x000fe200000000ff */
[----:B-1----:R-:W-:Y:S01]  /*bc50*/  FADD.FTZ R3, R171, R10 ;  /* 0x0000000aab037221 */ /* 0x002fe20000010000 */
[----:B------:R-:W-:Y:S02]  /*bc60*/  R2UR UR15, R27 ;  /* 0x000000001b0f72ca */ /* 0x000fe400000e0000 */
[----:B------:R-:W-:Y:S02]  /*bc70*/  R2UR UR18, R24 ;  /* 0x00000000181272ca */ /* 0x000fe400000e0000 */
[----:B------:R-:W-:-:S02]  /*bc80*/  R2UR UR22, R26 ;  /* 0x000000001a1672ca */ /* 0x000fc400000e0000 */
[----:B------:R-:W-:Y:S01]  /*bc90*/  R2UR UR23, R27 ;  /* 0x000000001b1772ca */ /* 0x000fe200000e0000 */
[----:B--2---:R-:W-:Y:S01]  /*bca0*/  FADD.FTZ R6, R61, R6 ;  /* 0x000000063d067221 */ /* 0x004fe20000010000 */
        /* <DEDUP_REMOVED lines=19> */
[----:B------:R-:W-:-:S06]  /*bde0*/  WARPGROUP.ARRIVE ;  /* 0x00000000000079c5 */ /* 0x000fcc0000000000 */
[----:B------:R-:W-:Y:S01]  /*bdf0*/  HGMMA.64x256x16.F32 R24, R200, gdesc[UR4].tnspB, RZ, !UPT, gsb0 ;  /* 0x43e00004c8187df0 */ /* 0x000fe2000c0008ff */
[----:B------:R-:W-:Y:S02]  /*be00*/  F2FP.F16.F32.PACK_AB R164, R21, R164 ;  /* 0x000000a415a4723e */ /* 0x000fe400000000ff */
        /* <DEDUP_REMOVED lines=15> */
[----:B------:R-:W-:Y:S01]  /*bf00*/  HGMMA.64x256x16.F32 R24, R152, gdesc[UR20].tnspB, R24, gsb0 ;  /* 0x43e0001498187df0 */ /* 0x000fe20008000818 */
[----:B------:R-:W-:-:S04]  /*bf10*/  LOP3.LUT R23, R23, 0xfffffff7, RZ, 0xc0, !PT ;  /* 0xfffffff717177812 */ /* 0x000fc800078ec0ff */
[----:B------:R-:W-:Y:S01]  /*bf20*/  @P5 LOP3.LUT R23, R23, 0x8, RZ, 0xfc, !PT ;  /* 0x0000000817175812 */ /* 0x000fe200078efcff */
[----:B------:R-:W-:Y:S02]  /*bf30*/  WARPGROUP.DEPBAR.LE gsb0, 0x0 ;  /* 0x00008000000079c5 */ /* 0x000fe40000010000 */
[----:B------:R-:W-:-:S15]  /*bf40*/  WARPGROUP.ARRIVE ;  /* 0x00000000000079c5 */ /* 0x000fde0000000000 */
[----:B------:R-:W-:-:S05]  /*bf50*/  NOP ;  /* 0x0000000000007918 */ /* 0x000fca0000000000 */
[----:B------:R-:W-:Y:S03]  /*bf60*/  HGMMA.64x256x16.F32 R24, R168, gdesc[UR24].tnspB, R24, gsb0 ;  /* 0x43e00018a8187df0 */ /* 0x000fe60008000818 */
[----:B------:R-:W-:Y:S02]  /*bf70*/  WARPGROUP.DEPBAR.LE gsb0, 0x0 ;  /* 0x00008000000079c5 */ /* 0x000fe40000010000 */
[----:B------:R-:W-:Y:S05]  /*bf80*/  @!P0 BRA `(.L_x_15131) ;  /* 0x0000000000048947 */ /* 0x000fea0003800000 */
[----:B------:R-:W-:Y:S01]  /*bf90*/  BPT.TRAP 0x1 ;  /* 0x000000040000795c */ /* 0x000fe20000300000 */
.L_x_15131:
[----:B------:R-:W0:Y:S01]  /*bfa0*/  @P5 LDC R11, c[0x0][0x44c] ;  /* 0x00011300ff0b5b82 */ /* 0x000e220000000800 */
[----:B------:R-:W-:Y:S01]  /*bfb0*/  IMAD.MOV.U32 R10, RZ, RZ, R174 ;  /* 0x000000ffff0a7224 */ /* 0x000fe200078e00ae */
[----:B------:R-:W-:Y:S01]  /*bfc0*/  ULDC UR39, c[0x0][0xa80] ;  /* 0x0002a00000277ab9 */ /* 0x000fe20000000800 */
[----:B------:R-:W-:Y:S01]  /*bfd0*/  VIADD R9, R9, 0x32460 ;  /* 0x0003246009097836 */ /* 0x000fe20000000000 */
[----:B------:R-:W-:-:S04]  /*bfe0*/  ULDC UR40, c[0x0][0xa80] ;  /* 0x0002a00000287ab9 */ /* 0x000fc80000000800 */
[----:B------:R-:W1:Y:S01]  /*bff0*/  @P5 LDC R12, c[0x0][0x450] ;  /* 0x00011400ff0c5b82 */ /* 0x000e620000000800 */
[----:B0-----:R-:W-:-:S05]  /*c000*/  @P5 IMAD.HI.U32 R11, R174, R11, RZ ;  /* 0x0000000bae0b5227 */ /* 0x001fca00078e00ff */
[----:B-1----:R-:W-:Y:S01]  /*c010*/  @P5 SHF.R.U32.HI R10, RZ, R12, R11 ;  /* 0x0000000cff0a5219 */ /* 0x002fe2000001160b */
[----:B------:R-:W-:-:S03]  /*c020*/  IMAD.U32 R12, RZ, RZ, UR41 ;  /* 0x00000029ff0c7e24 */ /* 0x000fc6000f8e00ff */
[----:B------:R-:W-:Y:S02]  /*c030*/  IADD3 R10, R10, R173, -R219 ;  /* 0x000000ad0a0a7210 */ /* 0x000fe40007ffe8db */
[----:B------:R-:W-:-:S03]  /*c040*/  PRMT R9, R12, 0x654, R9 ;  /* 0x000006540c097816 */ /* 0x000fc60000000009 */
[----:B------:R-:W-:Y:S01]  /*c050*/  IMAD.HI R10, R10, 0x2aaaaaab, RZ ;  /* 0x2aaaaaab0a0a7827 */ /* 0x000fe200078e02ff */
[----:B------:R0:W-:Y:S04]  /*c060*/  SYNCS.ARRIVE.TRANS64.RED.A1T0 RZ, [R9+URZ], RZ ;  /* 0x000000ff09ff79a7 */ /* 0x0001e8000810043f */
[----:B0-----:R-:W-:-:S04]  /*c070*/  SHF.R.U32.HI R9, RZ, 0x1f, R10 ;  /* 0x0000001fff097819 */ /* 0x001fc8000001160a */
[----:B------:R-:W-:Y:S01]  /*c080*/  LEA.HI.SX32 R200, R10, R9, 0x1c ;  /* 0x000000090ac87211 */ /* 0x000fe200078fe2ff */
[----:B------:R-:W-:-:S03]  /*c090*/  VIADD R9, R172, 0xfffffffe ;  /* 0xfffffffeac097836 */ /* 0x000fc60000000000 */
[----:B------:R-:W-:-:S04]  /*c0a0*/  VIMNMX R200, RZ, R200, !PT ;  /* 0x000000c8ffc87248 */ /* 0x000fc80007fe0100 */
[----:B------:R-:W-:-:S13]  /*c0b0*/  ISETP.GE.AND P1, PT, R9, R200, PT ;  /* 0x000000c80900720c */ /* 0x000fda0003f26270 */
[----:B------:R-:W-:Y:S05]  /*c0c0*/  @!P1 BRA `(.L_x_15132) ;  /* 0x00000030003c9947 */ /* 0x000fea0003800000 */
[----:B------:R-:W-:Y:S01]  /*c0d0*/  IMAD.MOV.U32 R11, RZ, RZ, R8 ;  /* 0x000000ffff0b7224 */ /* 0x000fe200078e0008 */
[----:B------:R-:W-:-:S07]  /*c0e0*/  MOV R12, R0 ;  /* 0x00000000000c7202 */ /* 0x000fce0000000f00 */
.L_x_15143:
[----:B------:R-:W-:Y:S01]  /*c0f0*/  VIADD R18, R18, 0x1 ;  /* 0x0000000112127836 */ /* 0x000fe20000000000 */
[----:B------:R-:W-:Y:S05]  /*c100*/  YIELD ;  /* 0x0000000000007946 */ /* 0x000fea0003800000 */
[----:B------:R-:W-:-:S04]  /*c110*/  ISETP.NE.AND P1, PT, R18, 0x2, PT ;  /* 0x000000021200780c */ /* 0x000fc80003f25270 */
[----:B------:R-:W-:Y:S02]  /*c120*/  SEL R0, RZ, 0x1, P1 ;  /* 0x00000001ff007807 */ /* 0x000fe40000800000 */
[----:B------:R-:W-:Y:S02]  /*c130*/  SEL R18, R18, RZ, P1 ;  /* 0x000000ff12127207 */ /* 0x000fe40000800000 */
[----:B------:R-:W-:Y:S01]  /*c140*/  LOP3.LUT R207, R207, R0, RZ, 0x3c, !PT ;  /* 0x00000000cfcf7212 */ /* 0x000fe200078e3cff */
[----:B0-----:R-:W-:Y:S06]  /*c150*/  @!P0 BRA `(.L_x_15133) ;  /* 0x0000000000048947 */ /* 0x001fec0003800000 */
[----:B------:R-:W-:Y:S01]  /*c160*/  BPT.TRAP 0x1 ;  /* 0x000000040000795c */ /* 0x000fe20000300000 */
.L_x_15133:
[----:B------:R-:W-:Y:S01]  /*c170*/  IMAD R10, R18, 0x8, R22 ;  /* 0x00000008120a7824 */ /* 0x000fe200078e0216 */
[----:B------:R-:W-:-:S04]  /*c180*/  SHF.L.U32 R0, R207, 0x1f, RZ ;  /* 0x0000001fcf007819 */ /* 0x000fc800000006ff */
[----:B------:R0:W1:Y:S01]  /*c190*/  SYNCS.PHASECHK.TRANS64.TRYWAIT P1, [R10+URZ+0x32430], R0 ;  /* 0x032430000a0075a7 */ /* 0x000062000802017f */
[----:B------:R-:W-:Y:S05]  /*c1a0*/  @!P0 BRA `(.L_x_15134) ;  /* 0x0000000000048947 */ /* 0x000fea0003800000 */
[----:B------:R-:W-:Y:S01]  /*c1b0*/  BPT.TRAP 0x1 ;  /* 0x000000040000795c */ /* 0x000fe20000300000 */
.L_x_15134:
[----:B------:R-:W2:Y:S01]  /*c1c0*/  LDL R7, [R1+0x68] ;  /* 0x0000680001077983 */ /* 0x000ea20000100800 */
[----:B------:R-:W-:Y:S02]  /*c1d0*/  IMAD.MOV.U32 R153, RZ, RZ, 0x40000040 ;  /* 0x40000040ff997424 */ /* 0x000fe400078e00ff */
[----:B--2---:R-:W-:Y:S01]  /*c1e0*/  IMAD R152, R18, 0x300, R7 ;  /* 0x0000030012987824 */ /* 0x004fe200078e0207 */
[----:B-1----:R-:W-:Y:S06]  /*c1f0*/  @P1 BRA `(.L_x_15135) ;  /* 0x0000000000081947 */ /* 0x002fec0003800000 */
[----:B------:R-:W1:Y:S02]  /*c200*/  SYNCS.PHASECHK.TRANS64.TRYWAIT P1, [R10+URZ+0x32430], R0 ;  /* 0x032430000a0075a7 */ /* 0x000e64000802017f */
[----:B-1----:R-:W-:Y:S05]  /*c210*/  @!P1 BRA `(.L_x_15136) ;  /* 0x0000011c00e49947 */ /* 0x002fea0003800000 */
.L_x_15135:
[----:B------:R-:W-:Y:S01]  /*c220*/  VIADD R14, R152, 0x4 ;  /* 0x00000004980e7836 */ /* 0x000fe20000000000 */
[----:B------:R-:W2:Y:S01]  /*c230*/  LDL.64 R202, [R1+0x50] ;  /* 0x0000500001ca7983 */ /* 0x000ea20000100a00 */
[----:B------:R-:W-:Y:S01]  /*c240*/  IMAD.MOV.U32 R15, RZ, RZ, 0x40000040 ;  /* 0x40000040ff0f7424 */ /* 0x000fe200078e00ff */
[----:B------:R-:W-:Y:S05]  /*c250*/  WARPSYNC.ALL ;  /* 0x0000000000007948 */ /* 0x000fea0003800000 */
[----:B------:R-:W-:Y:S01]  /*c260*/  R2UR UR14, R14 ;  /* 0x000000000e0e72ca */ /* 0x000fe200000e0000 */
[C---:B------:R-:W-:Y:S01]  /*c270*/  VIADD R20, R152.reuse, 0x2 ;  /* 0x0000000298147836 */ /* 0x040fe20000000000 */
[----:B------:R-:W-:Y:S01]  /*c280*/  R2UR UR15, R15 ;  /* 0x000000000f0f72ca */ /* 0x000fe200000e0000 */
[----:B------:R-:W-:Y:S01]  /*c290*/  IMAD.MOV.U32 R21, RZ, RZ, 0x40000040 ;  /* 0x40000040ff157424 */ /* 0x000fe200078e00ff */
[----:B------:R-:W3:Y:S01]  /*c2a0*/  LDL.64 R14, [R1+0x60] ;  /* 0x00006000010e7983 */ /* 0x000ee20000100a00 */
[C---:B------:R-:W-:Y:S01]  /*c2b0*/  R2UR UR6, R152.reuse ;  /* 0x00000000980672ca */ /* 0x040fe200000e0000 */
[----:B------:R-:W-:Y:S01]  /*c2c0*/  VIADD R152, R152, 0x6 ;  /* 0x0000000698987836 */ /* 0x000fe20000000000 */
[----:B------:R-:W-:-:S02]  /*c2d0*/  R2UR UR10, R20 ;  /* 0x00000000140a72ca */ /* 0x000fc400000e0000 */
[----:B------:R-:W-:Y:S02]  /*c2e0*/  R2UR UR11, R21 ;  /* 0x00000000150b72ca */ /* 0x000fe400000e0000 */
[----:B------:R-:W4:Y:S01]  /*c2f0*/  LDL.64 R20, [R1+0x58] ;  /* 0x0000580001147983 */ /* 0x000f220000100a00 */
[----:B------:R-:W-:Y:S01]  /*c300*/  R2UR UR7, R153 ;  /* 0x00000000990772ca */ /* 0x000fe200000e0000 */
[----:B------:R-:W-:Y:S01]  /*c310*/  IMAD.MOV.U32 R153, RZ, RZ, 0x40000040 ;  /* 0x40000040ff997424 */ /* 0x000fe200078e00ff */
[----:B------:R-:W-:Y:S02]  /*c320*/  R2UR UR4, R214 ;  /* 0x00000000d60472ca */ /* 0x000fe400000e0000 */
[----:B------:R-:W-:Y:S02]  /*c330*/  R2UR UR5, R215 ;  /* 0x00000000d70572ca */ /* 0x000fe400000e0000 */
[----:B------:R-:W-:Y:S02]  /*c340*/  R2UR UR18, R152 ;  /* 0x00000000981272ca */ /* 0x000fe400000e0000 */
[----:B------:R-:W-:-:S02]  /*c350*/  R2UR UR19, R153 ;  /* 0x00000000991372ca */ /* 0x000fc400000e0000 */
[----:B------:R-:W-:-:S07]  /*c360*/  WARPGROUP.ARRIVE ;  /* 0x00000000000079c5 */ /* 0x000fce0000000000 */
[----:B------:R-:W-:Y:S03]  /*c370*/  HGMMA.64x96x16.F32 R152, gdesc[UR4], RZ, !UPT, gsb0 ;  /* 0x01600000049879f0 */ /* 0x000fe6000c0008ff */
[----:B------:R-:W-:Y:S02]  /*c380*/  WARPGROUP.DEPBAR.LE gsb0, 0x0 ;  /* 0x00008000000079c5 */ /* 0x000fe40000010000 */
[----:B------:R-:W-:Y:S01]  /*c390*/  WARPGROUP.ARRIVE ;  /* 0x00000000000079c5 */ /* 0x000fe20000000000 */
[----:B---3--:R-:W-:Y:S02]  /*c3a0*/  R2UR UR8, R14 ;  /* 0x000000000e0872ca */ /* 0x008fe400000e0000 */
[----:B------:R-:W-:-:S13]  /*c3b0*/  R2UR UR9, R15 ;  /* 0x000000000f0972ca */ /* 0x000fda00000e0000 */
[----:B------:R-:W-:Y:S01]  /*c3c0*/  HGMMA.64x96x16.F32 R152, gdesc[UR8], R152, gsb0 ;  /* 0x01600000089879f0 */ /* 0x000fe20008000898 */
[----:B----4-:R-:W-:Y:S02]  /*c3d0*/  R2UR UR12, R20 ;  /* 0x00000000140c72ca */ /* 0x010fe400000e0000 */
[----:B------:R-:W-:Y:S02]  /*c3e0*/  R2UR UR13, R21 ;  /* 0x00000000150d72ca */ /* 0x000fe400000e0000 */
[----:B--2---:R-:W-:Y:S02]  /*c3f0*/  R2UR UR16, R202 ;  /* 0x00000000ca1072ca */ /* 0x004fe400000e0000 */
        /* <DEDUP_REMOVED lines=10> */
.L_x_15137:
[----:B------:R2:W3:Y:S01]  /*c4a0*/  SYNCS.PHASECHK.TRANS64.TRYWAIT P1, [R10+URZ+0x32450], R0 ;  /* 0x032450000a0075a7 */ /* 0x0004e2000802017f */
[----:B------:R-:W-:Y:S05]  /*c4b0*/  @!P0 BRA `(.L_x_15138) ;  /* 0x0000000000048947 */ /* 0x000fea0003800000 */
[----:B------:R-:W-:Y:S01]  /*c4c0*/  BPT.TRAP 0x1 ;  /* 0x000000040000795c */ /* 0x000fe20000300000 */
.L_x_15138:
[----:B---3--:R-:W-:Y:S05]  /*c4d0*/  @P1 BRA `(.L_x_15139) ;  /* 0x0000000000081947 */ /* 0x008fea0003800000 */
[----:B------:R-:W3:Y:S02]  /*c4e0*/  SYNCS.PHASECHK.TRANS64.TRYWAIT P1, [R10+URZ+0x32450], R0 ;  /* 0x032450000a0075a7 */ /* 0x000ee4000802017f */
[----:B---3--:R-:W-:Y:S05]  /*c4f0*/  @!P1 BRA `(.L_x_15140) ;  /* 0x0000011c00409947 */ /* 0x008fea0003800000 */
.L_x_15139:
[----:B------:R-:W4:Y:S04]  /*c500*/  LDL.64 R202, [R1+0x38] ;  /* 0x0000380001ca7983 */ /* 0x000f280000100a00 */
[----:B------:R0:W-:Y:S04]  /*c510*/  STL.64 [R1+0xb8], R10 ;  /* 0x0000b80a01007387 */ /* 0x0001e80000100a00 */
[----:B0123--:R-:W2:Y:S04]  /*c520*/  LDL.64 R10, [R1+0x40] ;  /* 0x00004000010a7983 */ /* 0x00fea80000100a00 */
[----:B------:R0:W-:Y:S04]  /*c530*/  STL [R1+0xb0], R9 ;  /* 0x0000b00901007387 */ /* 0x0001e80000100800 */
[----:B0-----:R-:W3:Y:S01]  /*c540*/  LDL.64 R8, [R1+0x48] ;  /* 0x0000480001087983 */ /* 0x001ee20000100a00 */
[----:B------:R-:W-:Y:S01]  /*c550*/  MOV R14, 0xc00 ;  /* 0x00000c00000e7802 */ /* 0x000fe20000000f00 */
[----:B------:R-:W-:Y:S01]  /*c560*/  IMAD.MOV.U32 R15, RZ, RZ, 0x40000040 ;  /* 0x40000040ff0f7424 */ /* 0x000fe200078e00ff */
[----:B------:R-:W-:Y:S05]  /*c570*/  WARPSYNC.ALL ;  /* 0x0000000000007948 */ /* 0x000fea0003800000 */
[----:B------:R-:W-:Y:S01]  /*c580*/  IMAD R14, R18, R14, UR45 ;  /* 0x0000002d120e7e24 */ /* 0x000fe2000f8e020e */
[----:B------:R-:W-:Y:S01]  /*c590*/  R2UR UR7, R15 ;  /* 0x000000000f0772ca */ /* 0x000fe200000e0000 */
[----:B------:R-:W-:Y:S01]  /*c5a0*/  WARPGROUP.ARRIVE ;  /* 0x00000000000079c5 */ /* 0x000fe20000000000 */
[----:B------:R-:W-:Y:S01]  /*c5b0*/  R2UR UR4, R4 ;  /* 0x00000000040472ca */ /* 0x000fe200000e0000 */
[C---:B------:R-:W-:Y:S01]  /*c5c0*/  VIADD R20, R14.reuse, 0x2 ;  /* 0x000000020e147836 */ /* 0x040fe20000000000 */
[----:B------:R-:W-:Y:S01]  /*c5d0*/  R2UR UR6, R14 ;  /* 0x000000000e0672ca */ /* 0x000fe200000e0000 */
[----:B------:R-:W-:Y:S01]  /*c5e0*/  IMAD.MOV.U32 R21, RZ, RZ, 0x40000040 ;  /* 0x40000040ff157424 */ /* 0x000fe200078e00ff */
[----:B------:R-:W-:Y:S01]  /*c5f0*/  R2UR UR5, R5 ;  /* 0x00000000050572ca */ /* 0x000fe200000e0000 */
[----:B------:R0:W-:-:S12]  /*c600*/  STL.64 [R1+0xa8], R2 ;  /* 0x0000a80201007387 */ /* 0x0001d80000100a00 */
[----:B------:R-:W-:Y:S01]  /*c610*/  HGMMA.64x96x16.F32 R152, gdesc[UR4], R152, gsb0 ;  /* 0x01600000049879f0 */ /* 0x000fe20008000898 */
[----:B------:R-:W-:Y:S01]  /*c620*/  R2UR UR6, R20 ;  /* 0x00000000140672ca */ /* 0x000fe200000e0000 */
[----:B0-----:R-:W4:Y:S01]  /*c630*/  LDL.64 R2, [R1+0x28] ;  /* 0x0000280001027983 */ /* 0x001f220000100a00 */
[----:B------:R-:W-:Y:S01]  /*c640*/  R2UR UR7, R21 ;  /* 0x00000000150772ca */ /* 0x000fe200000e0000 */
[----:B------:R-:W-:Y:S02]  /*c650*/  VIADD R20, R14, 0x4 ;  /* 0x000000040e147836 */ /* 0x000fe40000000000 */
[----:B------:R-:W-:Y:S01]  /*c660*/  IMAD.MOV.U32 R21, RZ, RZ, 0x40000040 ;  /* 0x40000040ff157424 */ /* 0x000fe200078e00ff */
[----:B------:R-:W-:Y:S02]  /*c670*/  WARPGROUP.DEPBAR.LE gsb0, 0x0 ;  /* 0x00008000000079c5 */ /* 0x000fe40000010000 */
[----:B------:R-:W-:Y:S01]  /*c680*/  WARPGROUP.ARRIVE ;  /* 0x00000000000079c5 */ /* 0x000fe20000000000 */
[----:B---3--:R-:W-:-:S02]  /*c690*/  R2UR UR4, R8 ;  /* 0x00000000080472ca */ /* 0x008fc400000e0000 */
[----:B------:R-:W-:Y:S02]  /*c6a0*/  R2UR UR5, R9 ;  /* 0x00000000090572ca */ /* 0x000fe400000e0000 */
[----:B------:R-:W3:Y:S11]  /*c6b0*/  LDL.64 R8, [R1+0x30] ;  /* 0x0000300001087983 */ /* 0x000ef60000100a00 */
[----:B------:R-:W-:Y:S01]  /*c6c0*/  HGMMA.64x96x16.F32 R152, gdesc[UR4], R152, gsb0 ;  /* 0x01600000049879f0 */ /* 0x000fe20008000898 */
[----:B------:R-:W-:-:S02]  /*c6d0*/  R2UR UR6, R20 ;  /* 0x00000000140672ca */ /* 0x000fc400000e0000 */
[----:B------:R-:W-:Y:S02]  /*c6e0*/  R2UR UR7, R21 ;  /* 0x00000000150772ca */ /* 0x000fe400000e0000 */
[----:B--2---:R-:W-:Y:S02]  /*c6f0*/  R2UR UR4, R10 ;  /* 0x000000000a0472ca */ /* 0x004fe400000e0000 */
[----:B------:R-:W-:Y:S01]  /*c700*/  R2UR UR5, R11 ;  /* 0x000000000b0572ca */ /* 0x000fe200000e0000 */
[----:B------:R-:W-:Y:S01]  /*c710*/  VIADD R20, R14, 0x6 ;  /* 0x000000060e147836 */ /* 0x000fe20000000000 */
[----:B------:R-:W2:Y:S01]  /*c720*/  LDL.64 R10, [R1+0x18] ;  /* 0x00001800010a7983 */ /* 0x000ea20000100a00 */
[----:B------:R-:W-:Y:S01]  /*c730*/  IMAD.MOV.U32 R21, RZ, RZ, 0x40000040 ;  /* 0x40000040ff157424 */ /* 0x000fe200078e00ff */
[----:B------:R-:W-:Y:S02]  /*c740*/  WARPGROUP.DEPBAR.LE gsb0, 0x0 ;  /* 0x00008000000079c5 */ /* 0x000fe40000010000 */
[----:B------:R-:W-:-:S07]  /*c750*/  WARPGROUP.ARRIVE ;  /* 0x00000000000079c5 */ /* 0x000fce0000000000 */
[----:B------:R-:W-:Y:S01]  /*c760*/  HGMMA.64x96x16.F32 R152, gdesc[UR4], R152, gsb0 ;  /* 0x01600000049879f0 */ /* 0x000fe20008000898 */
[----:B----4-:R-:W-:Y:S02]  /*c770*/  R2UR UR4, R202 ;  /* 0x00000000ca0472ca */ /* 0x010fe400000e0000 */
        /* <DEDUP_REMOVED lines=14> */
[----:B------:R-:W-:Y:S01]  /*c860*/  WARPGROUP.ARRIVE ;  /* 0x00000000000079c5 */ /* 0x000fe20000000000 */
[----:B------:R-:W-:Y:S01]  /*c870*/  IMAD.MOV.U32 R21, RZ, RZ, 0x40000040 ;  /* 0x40000040ff157424 */ /* 0x000fe200078e00ff */
[----:B------:R-:W-:Y:S01]  /*c880*/  IADD3 R20, R14, 0x302, RZ ;  /* 0x000003020e147810 */ /* 0x000fe20007ffe0ff */
[----:B------:R-:W3:Y:S07]  /*c890*/  LDL.64 R8, [R1+0x10] ;  /* 0x0000100001087983 */ /* 0x000eee0000100a00 */
[----:B------:R-:W-:Y:S01]  /*c8a0*/  HGMMA.64x96x16.F32 R152, gdesc[UR4], R152, gsb0 ;  /* 0x01600000049879f0 */ /* 0x000fe20008000898 */
[----:B------:R-:W-:-:S02]  /*c8b0*/  R2UR UR6, R20 ;  /* 0x00000000140672ca */ /* 0x000fc400000e0000 */
[----:B------:R-:W-:Y:S02]  /*c8c0*/  R2UR UR7, R21 ;  /* 0x00000000150772ca */ /* 0x000fe400000e0000 */
[----:B------:R-:W-:Y:S02]  /*c8d0*/  R2UR UR4, R2 ;  /* 0x00000000020472ca */ /* 0x000fe400000e0000 */
[----:B------:R-:W-:Y:S01]  /*c8e0*/  R2UR UR5, R3 ;  /* 0x00000000030572ca */ /* 0x000fe200000e0000 */
[----:B------:R-:W-:Y:S01]  /*c8f0*/  VIADD R20, R14, 0x304 ;  /* 0x000003040e147836 */ /* 0x000fe20000000000 */
[----:B------:R-:W3:Y:S01]  /*c900*/  LDL.64 R2, [R1+0x8] ;  /* 0x0000080001027983 */ /* 0x000ee20000100a00 */
[----:B------:R-:W-:Y:S01]  /*c910*/  IMAD.MOV.U32 R21, RZ, RZ, 0x40000040 ;  /* 0x40000040ff157424 */ /* 0x000fe200078e00ff */
[----:B------:R-:W-:Y:S02]  /*c920*/  WARPGROUP.DEPBAR.LE gsb0, 0x0 ;  /* 0x00008000000079c5 */ /* 0x000fe40000010000 */
[----:B------:R-:W-:-:S07]  /*c930*/  WARPGROUP.ARRIVE ;  /* 0x00000000000079c5 */ /* 0x000fce0000000000 */
[----:B------:R-:W-:Y:S01]  /*c940*/  HGMMA.64x96x16.F32 R152, gdesc[UR4], R152, gsb0 ;  /* 0x01600000049879f0 */ /* 0x000fe20008000898 */
[----:B------:R-:W-:Y:S02]  /*c950*/  R2UR UR6, R20 ;  /* 0x00000000140672ca */ /* 0x000fe400000e0000 */
[----:B------:R-:W-:Y:S02]  /*c960*/  R2UR UR7, R21 ;  /* 0x00000000150772ca */ /* 0x000fe400000e0000 */
[----:B----4-:R-:W-:Y:S02]  /*c970*/  R2UR UR4, R202 ;  /* 0x00000000ca0472ca */ /* 0x010fe400000e0000 */
[----:B------:R-:W-:Y:S01]  /*c980*/  R2UR UR5, R203 ;  /* 0x00000000cb0572ca */ /* 0x000fe200000e0000 */
[----:B------:R-:W-:Y:S01]  /*c990*/  VIADD R20, R14, 0x306 ;  /* 0x000003060e147836 */ /* 0x000fe20000000000 */
[----:B------:R-:W4:Y:S01]  /*c9a0*/  LDL.64 R202, [R1] ;  /* 0x0000000001ca7983 */ /* 0x000f220000100a00 */
        /* <DEDUP_REMOVED lines=19> */
[----:B------:R0:W5:Y:S01]  /*cae0*/  LDL.LU R9, [R1+0xb0] ;  /* 0x0000b00001097983 */ /* 0x0001620000300800 */
        /* <DEDUP_REMOVED lines=63> */
[----:B------:R-:W1:Y:S01]  /*cee0*/  S2R R201, SR_TID.X ;  /* 0x0000000000c97919 */ /* 0x000e620000002100 */
[----:B------:R-:W-:Y:S02]  /*cef0*/  WARPGROUP.DEPBAR.LE gsb0, 0x0 ;  /* 0x00008000000079c5 */ /* 0x000fe40000010000 */
[----:B------:R-:W-:-:S09]  /*cf00*/  WARPGROUP.ARRIVE ;  /* 0x00000000000079c5 */ /* 0x000fd20000000000 */
[----:B------:R-:W-:Y:S01]  /*cf10*/  HGMMA.64x96x16.F32 R152, gdesc[UR4], R152, gsb0 ;  /* 0x01600000049879f0 */ /* 0x000fe20008000898 */
[----:B-1----:R-:W-:-:S04]  /*cf20*/  SHF.R.U32.HI R201, RZ, 0x7, R201 ;  /* 0x00000007ffc97819 */ /* 0x002fc800000116c9 */
[----:B------:R-:W-:Y:S01]  /*cf30*/  IADD3 R7, -R201, 0xb, RZ ;  /* 0x0000000bc9077810 */ /* 0x000fe20007ffe1ff */
[----:B------:R-:W-:-:S04]  /*cf40*/  WARPGROUP.DEPBAR.LE gsb0, 0x0 ;  /* 0x00008000000079c5 */ /* 0x000fc80000010000 */
[----:B------:R0:W-:Y:S06]  /*cf50*/  BAR.ARV R7, 0x100 ;  /* 0x000400070000751d */ /* 0x0001ec0000002000 */
[----:B------:R-:W-:Y:S05]  /*cf60*/  @!P0 BRA `(.L_x_15141) ;  /* 0x0000000000048947 */ /* 0x000fea0003800000 */
[----:B------:R-:W-:Y:S01]  /*cf70*/  BPT.TRAP 0x1 ;  /* 0x000000040000795c */ /* 0x000fe20000300000 */
.L_x_15141:
[----:B------:R-:W2:Y:S01]  /*cf80*/  LDL R20, [R1+0x6c] ;  /* 0x00006c0001147983 */ /* 0x000ea20000100800 */
[----:B------:R-:W1:Y:S03]  /*cf90*/  LDC R0, c[0x0][0x448] ;  /* 0x00011200ff007b82 */ /* 0x000e660000000800 */
[----:B------:R-:W2:Y:S04]  /*cfa0*/  LDL R8, [R1+0x88] ;  /* 0x0000880001087983 */ /* 0x000ea80000100800 */
[----:B------:R-:W3:Y:S04]  /*cfb0*/  LDL R15, [R1+0x8c] ;  /* 0x00008c00010f7983 */ /* 0x000ee80000100800 */
[----:B------:R-:W4:Y:S01]  /*cfc0*/  LDL R14, [R1+0x80] ;  /* 0x00008000010e7983 */ /* 0x000f220000100800 */
[----:B------:R-:W-:Y:S01]  /*cfd0*/  LOP3.LUT R23, R23, 0xffffdfff, RZ, 0xc0, !PT ;  /* 0xffffdfff17177812 */ /* 0x000fe200078ec0ff */
[----:B------:R-:W-:-:S03]  /*cfe0*/  UMOV UR37, UR40 ;  /* 0x0000002800257c82 */ /* 0x000fc60008000000 */
[----:B------:R-:W-:-:S04]  /*cff0*/  @P0 LOP3.LUT R23, R23, 0x2000, RZ, 0xfc, !PT ;  /* 0x0000200017170812 */ /* 0x000fc800078efcff */
[----:B------:R-:W-:Y:S02]  /*d000*/  LOP3.LUT R23, R23, 0xffffbfff, RZ, 0xc0, !PT ;  /* 0xffffbfff17177812 */ /* 0x000fe400078ec0ff */
[----:B-1----:R-:W-:-:S13]  /*d010*/  ISETP.NE.AND P1, PT, R0, 0x1, PT ;  /* 0x000000010000780c */ /* 0x002fda0003f25270 */
[----:B------:R-:W1:Y:S08]  /*d020*/  @P1 LDC R13, c[0x0][0x44c] ;  /* 0x00011300ff0d1b82 */ /* 0x000e700000000800 */
[----:B------:R-:W0:Y:S01]  /*d030*/  @P1 LDC R0, c[0x0][0x450] ;  /* 0x00011400ff001b82 */ /* 0x000e220000000800 */
[----:B--2---:R-:W-:-:S04]  /*d040*/  IMAD.IADD R8, R8, 0x1, R20 ;  /* 0x0000000108087824 */ /* 0x004fc800078e0214 */
[----:B-1----:R-:W-:-:S05]  /*d050*/  @P1 IMAD.HI.U32 R13, R8, R13, RZ ;  /* 0x0000000d080d1227 */ /* 0x002fca00078e00ff */
[----:B0-----:R-:W-:Y:S01]  /*d060*/  @P1 SHF.R.U32.HI R8, RZ, R0, R13 ;  /* 0x00000000ff081219 */ /* 0x001fe2000001160d */
[----:B------:R-:W-:-:S04]  /*d070*/  IMAD.MOV.U32 R13, RZ, RZ, -0x60 ;  /* 0xffffffa0ff0d7424 */ /* 0x000fc800078e00ff */
[----:B------:R-:W0:Y:S01]  /*d080*/  SHFL.IDX PT, R0, R8, RZ, 0x1c1f ;  /* 0x001c1fff08007589 */ /* 0x000e2200000e0000 */
[----:B-----5:R-:W-:-:S03]  /*d090*/  IMAD R13, R9, R13, 0x1 ;  /* 0x00000001090d7424 */ /* 0x020fc600078e020d */
[----:B------:R-:W1:Y:S01]  /*d0a0*/  SHFL.IDX PT, R8, R8, 0x1, 0x1c1f ;  /* 0x003c1f0008087f89 */ /* 0x000e6200000e0000 */
[----:B---3--:R-:W-:Y:S02]  /*d0b0*/  IMAD R13, R15, -0x2, R13 ;  /* 0xfffffffe0f0d7824 */ /* 0x008fe400078e020d */
[----:B------:R-:W-:-:S03]  /*d0c0*/  IMAD.U32 R15, RZ, RZ, UR41 ;  /* 0x00000029ff0f7e24 */ /* 0x000fc6000f8e00ff */
[----:B----4-:R-:W-:-:S05]  /*d0d0*/  IADD3 R13, -R219, R13, R14 ;  /* 0x0000000ddb0d7210 */ /* 0x010fca0007ffe10e */
[C---:B0-----:R-:W-:Y:S02]  /*d0e0*/  IMAD.IADD R0, R13.reuse, 0x1, R0 ;  /* 0x000000010d007824 */ /* 0x041fe400078e0200 */
[----:B-1----:R-:W-:-:S03]  /*d0f0*/  IMAD.IADD R8, R13, 0x1, R8 ;  /* 0x000000010d087824 */ /* 0x002fc600078e0208 */
[C---:B------:R-:W-:Y:S02]  /*d100*/  ISETP.GT.AND P4, PT, R0.reuse, RZ, PT ;  /* 0x000000ff0000720c */ /* 0x040fe40003f84270 */
[C---:B------:R-:W-:Y:S02]  /*d110*/  ISETP.GT.AND P3, PT, R0.reuse, 0x1, PT ;  /* 0x000000010000780c */ /* 0x040fe40003f64270 */
[C---:B------:R-:W-:Y:S02]  /*d120*/  ISETP.GT.AND P2, PT, R0.reuse, 0x8, PT ;  /* 0x000000080000780c */ /* 0x040fe40003f44270 */
[----:B------:R-:W-:Y:S02]  /*d130*/  ISETP.GT.AND P1, PT, R0, 0x9, PT ;  /* 0x000000090000780c */ /* 0x000fe40003f24270 */
[----:B------:R-:W-:Y:S02]  /*d140*/  FSEL R152, R152, -INF , P4 ;  /* 0xff80000098987808 */ /* 0x000fe40002000000 */
[----:B------:R-:W-:-:S02]  /*d150*/  FSEL R153, R153, -INF , P3 ;  /* 0xff80000099997808 */ /* 0x000fc40001800000 */
[----:B------:R-:W-:Y:S02]  /*d160*/  FSEL R156, R156, -INF , P2 ;  /* 0xff8000009c9c7808 */ /* 0x000fe40001000000 */
[----:B------:R-:W-:Y:S02]  /*d170*/  FSEL R157, R157, -INF , P1 ;  /* 0xff8000009d9d7808 */ /* 0x000fe40000800000 */
[C---:B------:R-:W-:Y:S02]  /*d180*/  ISETP.GT.AND P4, PT, R0.reuse, 0x10, PT ;  /* 0x000000100000780c */ /* 0x040fe40003f84270 */
[C---:B------:R-:W-:Y:S02]  /*d190*/  ISETP.GT.AND P3, PT, R0.reuse, 0x11, PT ;  /* 0x000000110000780c */ /* 0x040fe40003f64270 */
[C---:B------:R-:W-:Y:S02]  /*d1a0*/  ISETP.GT.AND P2, PT, R0.reuse, 0x18, PT ;  /* 0x000000180000780c */ /* 0x040fe40003f44270 */
[----:B------:R-:W-:-:S02]  /*d1b0*/  ISETP.GT.AND P1, PT, R0, 0x19, PT ;  /* 0x000000190000780c */ /* 0x000fc40003f24270 */
[----:B------:R-:W-:Y:S02]  /*d1c0*/  FSEL R160, R160, -INF , P4 ;  /* 0xff800000a0a07808 */ /* 0x000fe40002000000 */
[----:B------:R-:W-:Y:S02]  /*d1d0*/  FSEL R161, R161, -INF , P3 ;  /* 0xff800000a1a17808 */ /* 0x000fe40001800000 */
[----:B------:R-:W-:Y:S02]  /*d1e0*/  FSEL R164, R164, -INF , P2 ;  /* 0xff800000a4a47808 */ /* 0x000fe40001000000 */
[----:B------:R-:W-:Y:S02]  /*d1f0*/  FSEL R165, R165, -INF , P1 ;  /* 0xff800000a5a57808 */ /* 0x000fe40000800000 */
[C---:B------:R-:W-:Y:S02]  /*d200*/  ISETP.GT.AND P4, PT, R0.reuse, 0x20, PT ;  /* 0x000000200000780c */ /* 0x040fe40003f84270 */
[----:B------:R-:W-:-:S02]  /*d210*/  ISETP.GT.AND P3, PT, R0, 0x21, PT ;  /* 0x000000210000780c */ /* 0x000fc40003f64270 */
[C---:B------:R-:W-:Y:S02]  /*d220*/  ISETP.GT.AND P2, PT, R0.reuse, 0x28, PT ;  /* 0x000000280000780c */ /* 0x040fe40003f44270 */
[----:B------:R-:W-:Y:S02]  /*d230*/  ISETP.GT.AND P1, PT, R0, 0x29, PT ;  /* 0x000000290000780c */ /* 0x000fe40003f24270 */
[----:B------:R-:W-:Y:S02]  /*d240*/  FSEL R168, R168, -INF , P4 ;  /* 0xff800000a8a87808 */ /* 0x000fe40002000000 */
[----:B------:R-:W-:Y:S02]  /*d250*/  FSEL R169, R169, -INF , P3 ;  /* 0xff800000a9a97808 */ /* 0x000fe40001800000 */
[----:B------:R-:W-:Y:S02]  /*d260*/  FSEL R172, R172, -INF , P2 ;  /* 0xff800000acac7808 */ /* 0x000fe40001000000 */
[----:B------:R-:W-:-:S02]  /*d270*/  FSEL R173, R173, -INF , P1 ;  /* 0xff800000adad7808 */ /* 0x000fc40000800000 */
[C---:B------:R-:W-:Y:S02]  /*d280*/  ISETP.GT.AND P4, PT, R0.reuse, 0x30, PT ;  /* 0x000000300000780c */ /* 0x040fe40003f84270 */
        /* <DEDUP_REMOVED lines=28> */
[----:B------:R-:W-:-:S02]  /*d450*/  ISETP.GT.AND P4, PT, R8, RZ, PT ;  /* 0x000000ff0800720c */ /* 0x000fc40003f84270 */
[----:B------:R-:W-:Y:S02]  /*d460*/  FMNMX.FTZ R0, R161, R0, !PT ;  /* 0x00000000a1007209 */ /* 0x000fe40007810000 */
[----:B------:R-:W-:Y:S02]  /*d470*/  ISETP.GT.AND P3, PT, R8, 0x1, PT ;  /* 0x000000010800780c */ /* 0x000fe40003f64270 */
[----:B------:R-:W-:Y:S02]  /*d480*/  FMNMX.FTZ R0, R164, R0, !PT ;  /* 0x00000000a4007209 */ /* 0x000fe40007810000 */
[C---:B------:R-:W-:Y:S02]  /*d490*/  ISETP.GT.AND P2, PT, R8.reuse, 0x8, PT ;  /* 0x000000080800780c */ /* 0x040fe40003f44270 */
[----:B------:R-:W-:Y:S02]  /*d4a0*/  FMNMX.FTZ R0, R165, R0, !PT ;  /* 0x00000000a5007209 */ /* 0x000fe40007810000 */
[----:B------:R-:W-:-:S02]  /*d4b0*/  ISETP.GT.AND P1, PT, R8, 0x9, PT ;  /* 0x000000090800780c */ /* 0x000fc40003f24270 */
        /* <DEDUP_REMOVED lines=9> */
[C---:B------:R-:W-:Y:S02]  /*d550*/  ISETP.GT.AND P4, PT, R8.reuse, 0x10, PT ;  /* 0x000000100800780c */ /* 0x040fe40003f84270 */
[----:B------:R-:W-:Y:S02]  /*d560*/  FMNMX.FTZ R0, R177, R0, !PT ;  /* 0x00000000b1007209 */ /* 0x000fe40007810000 */
[----:B------:R-:W-:-:S02]  /*d570*/  ISETP.GT.AND P3, PT, R8, 0x11, PT ;  /* 0x000000110800780c */ /* 0x000fc40003f64270 */
[----:B------:R-:W-:Y:S02]  /*d580*/  FMNMX.FTZ R0, R180, R0, !PT ;  /* 0x00000000b4007209 */ /* 0x000fe40007810000 */
[C---:B------:R-:W-:Y:S02]  /*d590*/  ISETP.GT.AND P2, PT, R8.reuse, 0x18, PT ;  /* 0x000000180800780c */ /* 0x040fe40003f44270 */
[----:B------:R-:W-:Y:S02]  /*d5a0*/  FMNMX.FTZ R0, R181, R0, !PT ;  /* 0x00000000b5007209 */ /* 0x000fe40007810000 */
[----:B------:R-:W-:Y:S02]  /*d5b0*/  ISETP.GT.AND P1, PT, R8, 0x19, PT ;  /* 0x000000190800780c */ /* 0x000fe40003f24270 */
        /* <DEDUP_REMOVED lines=11> */
[----:B------:R-:W-:Y:S02]  /*d670*/  ISETP.GT.AND P4, PT, R8, 0x20, PT ;  /* 0x000000200800780c */ /* 0x000fe40003f84270 */
[----:B------:R-:W-:Y:S02]  /*d680*/  FMNMX.FTZ R0, R196, R0, !PT ;  /* 0x00000000c4007209 */ /* 0x000fe40007810000 */
[----:B------:R-:W-:-:S02]  /*d690*/  ISETP.GT.AND P3, PT, R8, 0x21, PT ;  /* 0x000000210800780c */ /* 0x000fc40003f64270 */
[----:B------:R-:W-:Y:S02]  /*d6a0*/  FMNMX.FTZ R0, R197, R0, !PT ;  /* 0x00000000c5007209 */ /* 0x000fe40007810000 */
[C---:B------:R-:W-:Y:S02]  /*d6b0*/  ISETP.GT.AND P2, PT, R8.reuse, 0x28, PT ;  /* 0x000000280800780c */ /* 0x040fe40003f44270 */
[----:B------:R-:W-:Y:S01]  /*d6c0*/  ISETP.GT.AND P1, PT, R8, 0x29, PT ;  /* 0x000000290800780c */ /* 0x000fe20003f24270 */
[----:B------:R-:W0:Y:S01]  /*d6d0*/  SHFL.BFLY PT, R14, R0, 0x2, 0x1f ;  /* 0x0c401f00000e7f89 */ /* 0x000e2200000e0000 */
[----:B------:R-:W-:Y:S02]  /*d6e0*/  FSEL R170, R170, -INF , P4 ;  /* 0xff800000aaaa7808 */ /* 0x000fe40002000000 */
[----:B------:R-:W-:Y:S02]  /*d6f0*/  FSEL R171, R171, -INF , P3 ;  /* 0xff800000abab7808 */ /* 0x000fe40001800000 */
[----:B------:R-:W-:-:S02]  /*d700*/  FSEL R174, R174, -INF , P2 ;  /* 0xff800000aeae7808 */ /* 0x000fc40001000000 */
[----:B------:R-:W-:Y:S02]  /*d710*/  FSEL R175, R175, -INF , P1 ;  /* 0xff800000afaf7808 */ /* 0x000fe40000800000 */
[C---:B------:R-:W-:Y:S02]  /*d720*/  ISETP.GT.AND P4, PT, R8.reuse, 0x30, PT ;  /* 0x000000300800780c */ /* 0x040fe40003f84270 */
[C---:B------:R-:W-:Y:S02]  /*d730*/  ISETP.GT.AND P3, PT, R8.reuse, 0x31, PT ;  /* 0x000000310800780c */ /* 0x040fe40003f64270 */
[C---:B------:R-:W-:Y:S02]  /*d740*/  ISETP.GT.AND P2, PT, R8.reuse, 0x38, PT ;  /* 0x000000380800780c */ /* 0x040fe40003f44270 */
[----:B------:R-:W-:Y:S02]  /*d750*/  ISETP.GT.AND P1, PT, R8, 0x39, PT ;  /* 0x000000390800780c */ /* 0x000fe40003f24270 */
[----:B------:R-:W-:-:S02]  /*d760*/  FSEL R178, R178, -INF , P4 ;  /* 0xff800000b2b27808 */ /* 0x000fc40002000000 */
[----:B------:R-:W-:Y:S02]  /*d770*/  FSEL R179, R179, -INF , P3 ;  /* 0xff800000b3b37808 */ /* 0x000fe40001800000 */
[----:B------:R-:W-:Y:S02]  /*d780*/  @P0 LOP3.LUT R23, R23, 0x4000, RZ, 0xfc, !PT ;  /* 0x0000400017170812 */ /* 0x000fe400078efcff */
[----:B------:R-:W-:Y:S02]  /*d790*/  FSEL R182, R182, -INF , P2 ;  /* 0xff800000b6b67808 */ /* 0x000fe40001000000 */
[----:B0-----:R-:W-:Y:S02]  /*d7a0*/  FMNMX.FTZ R0, R0, R14, !PT ;  /* 0x0000000e00007209 */ /* 0x001fe40007810000 */
[----:B------:R-:W-:Y:S02]  /*d7b0*/  FSEL R183, R183, -INF , P1 ;  /* 0xff800000b7b77808 */ /* 0x000fe40000800000 */
[C---:B------:R-:W-:Y:S01]  /*d7c0*/  ISETP.GT.AND P1, PT, R8.reuse, 0x49, PT ;  /* 0x000000490800780c */ /* 0x040fe20003f24270 */
[----:B------:R-:W0:Y:S01]  /*d7d0*/  SHFL.BFLY PT, R14, R0, 0x1, 0x1f ;  /* 0x0c201f00000e7f89 */ /* 0x000e2200000e0000 */
[----:B------:R-:W-:-:S02]  /*d7e0*/  ISETP.GT.AND P2, PT, R8, 0x50, PT ;  /* 0x000000500800780c */ /* 0x000fc40003f44270 */
[C---:B------:R-:W-:Y:S02]  /*d7f0*/  ISETP.GT.AND P3, PT, R8.reuse, 0x51, PT ;  /* 0x000000510800780c */ /* 0x040fe40003f64270 */
[C---:B------:R-:W-:Y:S02]  /*d800*/  ISETP.GT.AND P4, PT, R8.reuse, 0x58, PT ;  /* 0x000000580800780c */ /* 0x040fe40003f84270 */
[C---:B------:R-:W-:Y:S02]  /*d810*/  ISETP.GT.AND P5, PT, R8.reuse, 0x59, PT ;  /* 0x000000590800780c */ /* 0x040fe40003fa4270 */
[----:B------:R-:W-:Y:S02]  /*d820*/  ISETP.GT.AND P0, PT, R8, 0x40, PT ;  /* 0x000000400800780c */ /* 0x000fe40003f04270 */
[----:B------:R-:W-:Y:S02]  /*d830*/  FSEL R191, R191, -INF , P1 ;  /* 0xff800000bfbf7808 */ /* 0x000fe40000800000 */
[----:B------:R-:W-:-:S02]  /*d840*/  FSEL R186, R186, -INF , P0 ;  /* 0xff800000baba7808 */ /* 0x000fc40000000000 */
[----:B------:R-:W-:Y:S02]  /*d850*/  LOP3.LUT P0, RZ, R23, 0x4000, RZ, 0xc0, !PT ;  /* 0x0000400017ff7812 */ /* 0x000fe4000780c0ff */
[----:B------:R-:W-:Y:S02]  /*d860*/  FSEL R194, R194, -INF , P2 ;  /* 0xff800000c2c27808 */ /* 0x000fe40001000000 */
[----:B------:R-:W-:Y:S02]  /*d870*/  FSEL R187, R187, -INF , P0 ;  /* 0xff800000bbbb7808 */ /* 0x000fe40000000000 */
[----:B------:R-:W-:Y:S02]  /*d880*/  FSEL R195, R195, -INF , P3 ;  /* 0xff800000c3c37808 */ /* 0x000fe40001800000 */
[----:B------:R-:W-:Y:S02]  /*d890*/  FSEL R198, R198, -INF , P4 ;  /* 0xff800000c6c67808 */ /* 0x000fe40002000000 */
[----:B0-----:R-:W-:-:S02]  /*d8a0*/  FMNMX.FTZ R0, R0, R14, !PT ;  /* 0x0000000e00007209 */ /* 0x001fc40007810000 */
[----:B------:R-:W-:Y:S02]  /*d8b0*/  FSEL R199, R199, -INF , P5 ;  /* 0xff800000c7c77808 */ /* 0x000fe40002800000 */
[C---:B------:R-:W-:Y:S02]  /*d8c0*/  FSETP.NEU.FTZ.AND P6, PT, R0.reuse, -INF , PT ;  /* 0xff8000000000780b */ /* 0x040fe40003fdd000 */
[----:B------:R-:W-:Y:S02]  /*d8d0*/  LOP3.LUT P0, RZ, R23, 0x2000, RZ, 0xc0, !PT ;  /* 0x0000200017ff7812 */ /* 0x000fe4000780c0ff */
[----:B------:R-:W-:-:S05]  /*d8e0*/  FSEL R14, R0, RZ, P6 ;  /* 0x000000ff000e7208 */ /* 0x000fca0003000000 */
[----:B------:R-:W-:Y:S01]  /*d8f0*/  FADD.FTZ R14, -R14, R12 ;  /* 0x0000000c0e0e7221 */ /* 0x000fe20000010100 */
[----:B------:R-:W-:-:S03]  /*d900*/  FMUL.FTZ R12, R0, UR37 ;  /* 0x00000025000c7c20 */ /* 0x000fc60008410000 */
[----:B------:R-:W-:Y:S02]  /*d910*/  FMUL.FTZ R14, R14, UR37 ;  /* 0x000000250e0e7c20 */ /* 0x000fe40008410000 */
[----:B------:R-:W-:Y:S02]  /*d920*/  FSEL R12, R12, RZ, P6 ;  /* 0x000000ff0c0c7208 */ /* 0x000fe40003000000 */
[----:B------:R-:W-:Y:S02]  /*d930*/  ISETP.GT.AND P6, PT, R8, 0x48, PT ;  /* 0x000000480800780c */ /* 0x000fe40003fc4270 */
        /* <DEDUP_REMOVED lines=33> */
[----:B------:R-:W-:Y:S01]  /*db50*/  FFMA.FTZ R197, R197, UR37, -R12 ;  /* 0x00000025c5c57c23 */ /* 0x000fe2000801080c */
[----:B------:R-:W-:Y:S02]  /*db60*/  MUFU.EX2 R152, R152 ;  /* 0x0000009800987308 */ /* 0x000fe40000000800 */
[----:B------:R-:W-:-:S04]  /*db70*/  FMNMX.FTZ R8, R171, R8, !PT ;  /* 0x00000008ab087209 */ /* 0x000fc80007810000 */
[----:B------:R-:W-:Y:S02]  /*db80*/  FMNMX.FTZ R8, R174, R8, !PT ;  /* 0x00000008ae087209 */ /* 0x000fe40007810000 */
[----:B------:R-:W0:Y:S02]  /*db90*/  MUFU.EX2 R14, R14 ;  /* 0x0000000e000e7308 */ /* 0x000e240000000800 */
[----:B------:R-:W-:-:S04]  /*dba0*/  FMNMX.FTZ R8, R175, R8, !PT ;  /* 0x00000008af087209 */ /* 0x000fc80007810000 */
[----:B------:R-:W-:Y:S02]  /*dbb0*/  FMNMX.FTZ R8, R178, R8, !PT ;  /* 0x00000008b2087209 */ /* 0x000fe40007810000 */
[----:B------:R-:W1:Y:S02]  /*dbc0*/  MUFU.EX2 R153, R153 ;  /* 0x0000009900997308 */ /* 0x000e640000000800 */
[----:B------:R-:W-:-:S04]  /*dbd0*/  FMNMX.FTZ R8, R179, R8, !PT ;  /* 0x00000008b3087209 */ /* 0x000fc80007810000 */
[----:B------:R-:W-:Y:S02]  /*dbe0*/  FMNMX.FTZ R8, R182, R8, !PT ;  /* 0x00000008b6087209 */ /* 0x000fe40007810000 */
[----:B------:R-:W2:Y:S01]  /*dbf0*/  MUFU.EX2 R154, R156 ;  /* 0x0000009c009a7308 */ /* 0x000ea20000000800 */
[----:B0-----:R-:W-:Y:S01]  /*dc00*/  FFMA.FTZ R6, R14, R6, R152 ;  /* 0x000000060e067223 */ /* 0x001fe20000010098 */
[----:B------:R-:W-:Y:S01]  /*dc10*/  FMNMX.FTZ R8, R183, R8, !PT ;  /* 0x00000008b7087209 */ /* 0x000fe20007810000 */
[-C--:B------:R-:W-:Y:S01]  /*dc20*/  FMUL.FTZ R24, R24, R14.reuse ;  /* 0x0000000e18187220 */ /* 0x080fe20000410000 */
[-C--:B------:R-:W-:Y:S01]  /*dc30*/  FMUL.FTZ R25, R25, R14.reuse ;  /* 0x0000000e19197220 */ /* 0x080fe20000410000 */
[----:B------:R-:W-:Y:S01]  /*dc40*/  FMUL.FTZ R28, R28, R14 ;  /* 0x0000000e1c1c7220 */ /* 0x000fe20000410000 */
[----:B------:R-:W-:Y:S01]  /*dc50*/  FMNMX.FTZ R8, R186, R8, !PT ;  /* 0x00000008ba087209 */ /* 0x000fe20007810000 */
[----:B------:R-:W-:Y:S01]  /*dc60*/  FMUL.FTZ R29, R29, R14 ;  /* 0x0000000e1d1d7220 */ /* 0x000fe20000410000 */
[----:B------:R-:W0:Y:S01]  /*dc70*/  MUFU.EX2 R157, R157 ;  /* 0x0000009d009d7308 */ /* 0x000e220000000800 */
[----:B-1----:R-:W-:Y:S01]  /*dc80*/  FADD.FTZ R6, R153, R6 ;  /* 0x0000000699067221 */ /* 0x002fe20000010000 */
[----:B------:R-:W-:Y:S01]  /*dc90*/  FMNMX.FTZ R8, R187, R8, !PT ;  /* 0x00000008bb087209 */ /* 0x000fe20007810000 */
[----:B------:R-:W-:Y:S01]  /*dca0*/  FMUL.FTZ R32, R32, R14 ;  /* 0x0000000e20207220 */ /* 0x000fe20000410000 */
[----:B------:R-:W-:Y:S01]  /*dcb0*/  F2FP.F16.F32.PACK_AB R152, R153, R152 ;  /* 0x000000989998723e */ /* 0x000fe200000000ff */
[----:B------:R-:W-:Y:S01]  /*dcc0*/  FMUL.FTZ R33, R33, R14 ;  /* 0x0000000e21217220 */ /* 0x000fe20000410000 */
[----:B------:R-:W-:Y:S01]  /*dcd0*/  FMNMX.FTZ R8, R190, R8, !PT ;  /* 0x00000008be087209 */ /* 0x000fe20007810000 */
[-C--:B------:R-:W-:Y:S01]  /*dce0*/  FMUL.FTZ R36, R36, R14.reuse ;  /* 0x0000000e24247220 */ /* 0x080fe20000410000 */
[-C--:B------:R-:W-:Y:S01]  /*dcf0*/  FMUL.FTZ R37, R37, R14.reuse ;  /* 0x0000000e25257220 */ /* 0x080fe20000410000 */
        /* <DEDUP_REMOVED lines=20> */
[-C--:B------:R-:W-:Y:S01]  /*de40*/  FMUL.FTZ R69, R69, R14.reuse ;  /* 0x0000000e45457220 */ /* 0x080fe20000410000 */
[-C--:B------:R-:W-:Y:S01]  /*de50*/  FMUL.FTZ R72, R72, R14.reuse ;  /* 0x0000000e48487220 */ /* 0x080fe20000410000 */
[----:B------:R-:W1:Y:S01]  /*de60*/  SHFL.BFLY PT, R12, R8, 0x2, 0x1f ;  /* 0x0c401f00080c7f89 */ /* 0x000e6200000e0000 */
        /* <DEDUP_REMOVED lines=23> */
[----:B-1----:R-:W-:Y:S01]  /*dfe0*/  FMNMX.FTZ R8, R8, R12, !PT ;  /* 0x0000000c08087209 */ /* 0x002fe20007810000 */
        /* <DEDUP_REMOVED lines=17> */
[----:B--2---:R-:W-:Y:S01]  /*e100*/  FADD.FTZ R6, R154, R6 ;  /* 0x000000069a067221 */ /* 0x004fe20000010000 */
[C---:B0-----:R-:W-:Y:S01]  /*e110*/  F2FP.F16.F32.PACK_AB R154, R157.reuse, R154 ;  /* 0x0000009a9d9a723e */ /* 0x041fe200000000ff */
[----:B------:R-:W-:Y:S02]  /*e120*/  MUFU.EX2 R161, R161 ;  /* 0x000000a100a17308 */ /* 0x000fe40000000800 */
[----:B------:R-:W-:-:S06]  /*e130*/  FADD.FTZ R6, R157, R6 ;  /* 0x000000069d067221 */ /* 0x000fcc0000010000 */
[----:B------:R-:W-:Y:S01]  /*e140*/  MUFU.EX2 R165, R165 ;  /* 0x000000a500a57308 */ /* 0x000fe20000000800 */
[----:B-1----:R-:W-:-:S04]  /*e150*/  FMNMX.FTZ R8, R8, R12, !PT ;  /* 0x0000000c08087209 */ /* 0x002fc80007810000 */
[----:B------:R-:W-:-:S03]  /*e160*/  FSETP.NEU.FTZ.AND P1, PT, R8, -INF , PT ;  /* 0xff8000000800780b */ /* 0x000fc60003f3d000 */
[----:B------:R-:W-:Y:S01]  /*e170*/  MUFU.EX2 R169, R169 ;  /* 0x000000a900a97308 */ /* 0x000fe20000000800 */
[----:B------:R-:W-:-:S05]  /*e180*/  FSEL R12, R8, RZ, P1 ;  /* 0x000000ff080c7208 */ /* 0x000fca0000800000 */
[----:B------:R-:W-:Y:S01]  /*e190*/  FADD.FTZ R11, -R12, R11 ;  /* 0x0000000b0c0b7221 */ /* 0x000fe20000010100 */
[----:B------:R-:W-:Y:S01]  /*e1a0*/  FMUL.FTZ R12, R8, UR37 ;  /* 0x00000025080c7c20 */ /* 0x000fe20008410000 */
[----:B------:R-:W-:Y:S02]  /*e1b0*/  MUFU.EX2 R173, R173 ;  /* 0x000000ad00ad7308 */ /* 0x000fe40000000800 */
[----:B------:R-:W-:Y:S02]  /*e1c0*/  FMUL.FTZ R11, R11, UR37 ;  /* 0x000000250b0b7c20 */ /* 0x000fe40008410000 */
[----:B------:R-:W-:-:S04]  /*e1d0*/  FSEL R12, R12, RZ, P1 ;  /* 0x000000ff0c0c7208 */ /* 0x000fc80000800000 */
        /* <DEDUP_REMOVED lines=26> */
[----:B------:R-:W-:Y:S01]  /*e380*/  VIADD R12, R10, 0x32440 ;  /* 0x000324400a0c7836 */ /* 0x000fe20000000000 */
[----:B------:R-:W1:Y:S01]  /*e390*/  MUFU.EX2 R153, R155 ;  /* 0x0000009b00997308 */ /* 0x000e620000000800 */
[----:B0-----:R-:W-:Y:S01]  /*e3a0*/  FFMA.FTZ R3, R11, R3, R13 ;  /* 0x000000030b037223 */ /* 0x001fe2000001000d */
        /* <DEDUP_REMOVED lines=64> */
[----:B------:R-:W-:Y:S01]  /*e7b0*/  PRMT R12, R15, 0x654, R12 ;  /* 0x000006540f0c7816 */ /* 0x000fe2000000000c */
[----:B------:R-:W0:Y:S01]  /*e7c0*/  MUFU.EX2 R158, R158 ;  /* 0x0000009e009e7308 */ /* 0x000e220000000800 */
[----:B------:R-:W-:Y:S01]  /*e7d0*/  IADD3 R11, R201, 0x8, RZ ;  /* 0x00000008c90b7810 */ /* 0x000fe20007ffe0ff */
[C---:B-1----:R-:W-:Y:S01]  /*e7e0*/  FADD.FTZ R3, R153.reuse, R3 ;  /* 0x0000000399037221 */ /* 0x042fe20000010000 */
[----:B------:R1:W-:Y:S01]  /*e7f0*/  SYNCS.ARRIVE.TRANS64.RED.A1T0 RZ, [R12+URZ], RZ ;  /* 0x000000ff0cff79a7 */ /* 0x0003e2000810043f */
[----:B------:R-:W-:Y:S01]  /*e800*/  F2FP.F16.F32.PACK_AB R153, R153, R13 ;  /* 0x0000000d9999723e */ /* 0x000fe200000000ff */
[----:B------:R-:W-:-:S02]  /*e810*/  IMAD.MOV.U32 R13, RZ, RZ, 0x40000040 ;  /* 0x40000040ff0d7424 */ /* 0x000fc400078e00ff */
[----:B------:R-:W-:Y:S01]  /*e820*/  IMAD.MOV.U32 R15, RZ, RZ, 0x40000040 ;  /* 0x40000040ff0f7424 */ /* 0x000fe200078e00ff */
[----:B------:R-:W2:Y:S02]  /*e830*/  MUFU.EX2 R159, R159 ;  /* 0x0000009f009f7308 */ /* 0x000ea40000000800 */
[----:B------:R-:W-:Y:S01]  /*e840*/  R2UR UR7, R13 ;  /* 0x000000000d0772ca */ /* 0x000fe200000e0000 */
[----:B-1----:R-:W-:Y:S02]  /*e850*/  IMAD.MOV.U32 R12, RZ, RZ, 0xc00 ;  /* 0x00000c00ff0c7424 */ /* 0x002fe400078e00ff */
[----:B------:R-:W-:Y:S02]  /*e860*/  IMAD.MOV.U32 R13, RZ, RZ, 0x40000040 ;  /* 0x40000040ff0d7424 */ /* 0x000fe400078e00ff */
[----:B------:R-:W-:Y:S01]  /*e870*/  IMAD R12, R18, R12, UR38 ;  /* 0x00000026120c7e24 */ /* 0x000fe2000f8e020c */
[----:B------:R-:W1:Y:S01]  /*e880*/  MUFU.EX2 R162, R162 ;  /* 0x000000a200a27308 */ /* 0x000e620000000800 */
[----:B0-----:R-:W-:-:S02]  /*e890*/  FADD.FTZ R3, R158, R3 ;  /* 0x000000039e037221 */ /* 0x001fc40000010000 */
[C---:B------:R-:W-:Y:S01]  /*e8a0*/  VIADD R14, R12.reuse, 0x80 ;  /* 0x000000800c0e7836 */ /* 0x040fe20000000000 */
[----:B------:R-:W-:-:S04]  /*e8b0*/  R2UR UR6, R12 ;  /* 0x000000000c0672ca */ /* 0x000fc800000e0000 */
[----:B------:R-:W0:Y:S01]  /*e8c0*/  MUFU.EX2 R163, R163 ;  /* 0x000000a300a37308 */ /* 0x000e220000000800 */
[C---:B--2---:R-:W-:Y:S01]  /*e8d0*/  F2FP.F16.F32.PACK_AB R155, R159.reuse, R158 ;  /* 0x0000009e9f9b723e */ /* 0x044fe200000000ff */
[----:B------:R2:W-:Y:S01]  /*e8e0*/  BAR.SYNC.DEFER_BLOCKING R11, 0x100 ;  /* 0x0004000b0000751d */ /* 0x0005e20000010000 */
[----:B------:R-:W-:-:S05]  /*e8f0*/  FADD.FTZ R3, R159, R3 ;  /* 0x000000039f037221 */ /* 0x000fca0000010000 */
[----:B------:R-:W3:Y:S01]  /*e900*/  MUFU.EX2 R166, R166 ;  /* 0x000000a600a67308 */ /* 0x000ee20000000800 */
[----:B-1----:R-:W-:-:S07]  /*e910*/  FADD.FTZ R3, R162, R3 ;  /* 0x00000003a2037221 */ /* 0x002fce0000010000 */
[----:B------:R-:W1:Y:S01]  /*e920*/  MUFU.EX2 R167, R167 ;  /* 0x000000a700a77308 */ /* 0x000e620000000800 */
[----:B0-----:R-:W-:-:S07]  /*e930*/  FADD.FTZ R3, R163, R3 ;  /* 0x00000003a3037221 */ /* 0x001fce0000010000 */
[----:B------:R-:W0:Y:S01]  /*e940*/  MUFU.EX2 R170, R170 ;  /* 0x000000aa00aa7308 */ /* 0x000e220000000800 */
[----:B---3--:R-:W-:Y:S01]  /*e950*/  FADD.FTZ R3, R166, R3 ;  /* 0x00000003a6037221 */ /* 0x008fe20000010000 */
[----:B------:R-:W-:-:S06]  /*e960*/  WARPGROUP.ARRIVE ;  /* 0x00000000000079c5 */ /* 0x000fcc0000000000 */
[----:B------:R-:W-:Y:S01]  /*e970*/  HGMMA.64x256x16.F32 R24, R152, gdesc[UR4].tnspB, R24, gsb0 ;  /* 0x43e0000498187df0 */ /* 0x000fe20008000818 */
[----:B------:R-:W-:Y:S01]  /*e980*/  R2UR UR6, R14 ;  /* 0x000000000e0672ca */ /* 0x000fe200000e0000 */
[----:B------:R-:W3:Y:S01]  /*e990*/  MUFU.EX2 R171, R171 ;  /* 0x000000ab00ab7308 */ /* 0x000ee20000000800 */
[----:B------:R-:W-:Y:S01]  /*e9a0*/  R2UR UR7, R15 ;  /* 0x000000000f0772ca */ /* 0x000fe200000e0000 */
[----:B------:R-:W-:Y:S02]  /*e9b0*/  VIADD R14, R12, 0x100 ;  /* 0x000001000c0e7836 */ /* 0x000fe40000000000 */
[----:B-1----:R-:W-:Y:S01]  /*e9c0*/  FADD.FTZ R3, R167, R3 ;  /* 0x00000003a7037221 */ /* 0x002fe20000010000 */
[----:B------:R-:W-:-:S03]  /*e9d0*/  IMAD.MOV.U32 R15, RZ, RZ, 0x40000040 ;  /* 0x40000040ff0f7424 */ /* 0x000fc600078e00ff */
[----:B0-----:R-:W-:Y:S01]  /*e9e0*/  FADD.FTZ R3, R170, R3 ;  /* 0x00000003aa037221 */ /* 0x001fe20000010000 */
[----:B------:R-:W0:Y:S08]  /*e9f0*/  MUFU.EX2 R174, R174 ;  /* 0x000000ae00ae7308 */ /* 0x000e300000000800 */
[----:B------:R-:W1:Y:S01]  /*ea00*/  MUFU.EX2 R175, R175 ;  /* 0x000000af00af7308 */ /* 0x000e620000000800 */
[----:B---3--:R-:W-:-:S07]  /*ea10*/  FADD.FTZ R3, R171, R3 ;  /* 0x00000003ab037221 */ /* 0x008fce0000010000 */
[----:B------:R-:W-:Y:S01]  /*ea20*/  MUFU.EX2 R177, R177 ;  /* 0x000000b100b17308 */ /* 0x000fe20000000800 */
[----:B0-----:R-:W-:-:S07]  /*ea30*/  FADD.FTZ R3, R174, R3 ;  /* 0x00000003ae037221 */ /* 0x001fce0000010000 */
[----:B------:R-:W-:Y:S01]  /*ea40*/  MUFU.EX2 R181, R181 ;  /* 0x000000b500b57308 */ /* 0x000fe20000000800 */
[----:B-1----:R-:W-:-:S07]  /*ea50*/  FADD.FTZ R3, R175, R3 ;  /* 0x00000003af037221 */ /* 0x002fce0000010000 */
[----:B------:R-:W0:Y:S08]  /*ea60*/  MUFU.EX2 R178, R178 ;  /* 0x000000b200b27308 */ /* 0x000e300000000800 */
[----:B------:R-:W1:Y:S08]  /*ea70*/  MUFU.EX2 R179, R179 ;  /* 0x000000b300b37308 */ /* 0x000e700000000800 */
[----:B------:R-:W3:Y:S01]  /*ea80*/  MUFU.EX2 R182, R182 ;  /* 0x000000b600b67308 */ /* 0x000ee20000000800 */
[----:B0-----:R-:W-:-:S07]  /*ea90*/  FADD.FTZ R3, R178, R3 ;  /* 0x00000003b2037221 */ /* 0x001fce0000010000 */
[----:B------:R-:W0:Y:S01]  /*eaa0*/  MUFU.EX2 R183, R183 ;  /* 0x000000b700b77308 */ /* 0x000e220000000800 */
[----:B-1----:R-:W-:-:S07]  /*eab0*/  FADD.FTZ R3, R179, R3 ;  /* 0x00000003b3037221 */ /* 0x002fce0000010000 */
[----:B------:R-:W-:Y:S01]  /*eac0*/  MUFU.EX2 R185, R185 ;  /* 0x000000b900b97308 */ /* 0x000fe20000000800 */
[----:B---3--:R-:W-:-:S07]  /*ead0*/  FADD.FTZ R3, R182, R3 ;  /* 0x00000003b6037221 */ /* 0x008fce0000010000 */
[----:B------:R-:W-:Y:S01]  /*eae0*/  MUFU.EX2 R189, R189 ;  /* 0x000000bd00bd7308 */ /* 0x000fe20000000800 */
[----:B0-----:R-:W-:-:S07]  /*eaf0*/  FADD.FTZ R3, R183, R3 ;  /* 0x00000003b7037221 */ /* 0x001fce0000010000 */
        /* <DEDUP_REMOVED lines=10> */
[----:B------:R-:W-:-:S07]  /*eba0*/  WARPGROUP.DEPBAR.LE gsb0, 0x0 ;  /* 0x00008000000079c5 */ /* 0x000fce0000010000 */
[----:B------:R-:W0:Y:S01]  /*ebb0*/  MUFU.EX2 R152, R160 ;  /* 0x000000a000987308 */ /* 0x000e220000000800 */
[----:B------:R-:W-:Y:S02]  /*ebc0*/  F2FP.F16.F32.PACK_AB R153, R163, R162 ;  /* 0x000000a2a399723e */ /* 0x000fe400000000ff */
[----:B------:R-:W-:-:S05]  /*ebd0*/  F2FP.F16.F32.PACK_AB R155, R167, R166 ;  /* 0x000000a6a79b723e */ /* 0x000fca00000000ff */
[----:B------:R-:W1:Y:S01]  /*ebe0*/  MUFU.EX2 R154, R164 ;  /* 0x000000a4009a7308 */ /* 0x000e620000000800 */
[----:B0-----:R-:W-:Y:S01]  /*ebf0*/  FADD.FTZ R6, R152, R6 ;  /* 0x0000000698067221 */ /* 0x001fe20000010000 */
[----:B------:R-:W-:-:S03]  /*ec00*/  F2FP.F16.F32.PACK_AB R152, R161, R152 ;  /* 0x00000098a198723e */ /* 0x000fc600000000ff */
[----:B------:R-:W-:-:S04]  /*ec10*/  FADD.FTZ R6, R161, R6 ;  /* 0x00000006a1067221 */ /* 0x000fc80000010000 */
[----:B-1----:R-:W-:Y:S01]  /*ec20*/  FADD.FTZ R6, R154, R6 ;  /* 0x000000069a067221 */ /* 0x002fe20000010000 */
        /* <DEDUP_REMOVED lines=22> */
[C---:B------:R-:W-:Y:S01]  /*ed90*/  VIADD R14, R12.reuse, 0x200 ;  /* 0x000002000c0e7836 */ /* 0x040fe20000000000 */
[----:B------:R-:W-:Y:S01]  /*eda0*/  R2UR UR7, R15 ;  /* 0x000000000f0772ca */ /* 0x000fe200000e0000 */
[----:B------:R-:W-:Y:S01]  /*edb0*/  IMAD.MOV.U32 R15, RZ, RZ, 0x40000040 ;  /* 0x40000040ff0f7424 */ /* 0x000fe200078e00ff */
[----:B------:R-:W-:Y:S01]  /*edc0*/  IADD3 R12, R12, 0x280, RZ ;  /* 0x000002800c0c7810 */ /* 0x000fe20007ffe0ff */
        /* <DEDUP_REMOVED lines=13> */
[----:B------:R-:W-:Y:S02]  /*eea0*/  R2UR UR6, R14 ;  /* 0x000000000e0672ca */ /* 0x000fe400000e0000 */
[----:B------:R-:W-:Y:S01]  /*eeb0*/  R2UR UR7, R15 ;  /* 0x000000000f0772ca */ /* 0x000fe200000e0000 */
[----:B------:R-:W-:Y:S02]  /*eec0*/  WARPGROUP.DEPBAR.LE gsb0, 0x0 ;  /* 0x00008000000079c5 */ /* 0x000fe40000010000 */
[----:B------:R-:W0:Y:S01]  /*eed0*/  MUFU.EX2 R152, R184 ;  /* 0x000000b800987308 */ /* 0x000e220000000800 */
[----:B------:R-:W-:Y:S01]  /*eee0*/  F2FP.F16.F32.PACK_AB R153, R187, R186 ;  /* 0x000000babb99723e */ /* 0x000fe200000000ff */
[----:B------:R-:W-:Y:S01]  /*eef0*/  FADD.FTZ R186, R186, R3 ;  /* 0x00000003baba7221 */ /* 0x000fe20000010000 */
[----:B------:R-:W-:-:S03]  /*ef00*/  F2FP.F16.F32.PACK_AB R155, R191, R190 ;  /* 0x000000bebf9b723e */ /* 0x000fc600000000ff */
[----:B------:R-:W-:Y:S02]  /*ef10*/  FADD.FTZ R187, R187, R186 ;  /* 0x000000babbbb7221 */ /* 0x000fe40000010000 */
[----:B------:R-:W1:Y:S02]  /*ef20*/  MUFU.EX2 R154, R188 ;  /* 0x000000bc009a7308 */ /* 0x000e640000000800 */
[----:B------:R-:W-:-:S04]  /*ef30*/  FADD.FTZ R190, R190, R187 ;  /* 0x000000bbbebe7221 */ /* 0x000fc80000010000 */
[----:B------:R-:W-:Y:S01]  /*ef40*/  FADD.FTZ R191, R191, R190 ;  /* 0x000000bebfbf7221 */ /* 0x000fe20000010000 */
        /* <DEDUP_REMOVED lines=26> */
[----:B------:R-:W-:Y:S03]  /*f0f0*/  HGMMA.64x256x16.F32 R24, R152, gdesc[UR4].tnspB, R24, gsb0 ;  /* 0x43e0000498187df0 */ /* 0x000fe60008000818 */
[----:B------:R-:W-:Y:S02]  /*f100*/  WARPGROUP.DEPBAR.LE gsb0, 0x0 ;  /* 0x00008000000079c5 */ /* 0x000fe40000010000 */
[----:B--2---:R-:W-:Y:S05]  /*f110*/  @!P0 BRA `(.L_x_15142) ;  /* 0x0000000000048947 */ /* 0x004fea0003800000 */
[----:B------:R-:W-:Y:S01]  /*f120*/  BPT.TRAP 0x1 ;  /* 0x000000040000795c */ /* 0x000fe20000300000 */
.L_x_15142:
[C---:B------:R-:W-:Y:S01]  /*f130*/  ISETP.GT.AND P1, PT, R9.reuse, R200, PT ;  /* 0x000000c80900720c */ /* 0x040fe20003f24270 */
[----:B------:R-:W-:Y:S02]  /*f140*/  VIADD R10, R10, 0x32460 ;  /* 0x000324600a0a7836 */ /* 0x000fe40000000000 */
[----:B------:R-:W-:Y:S02]  /*f150*/  IMAD.U32 R11, RZ, RZ, UR41 ;  /* 0x00000029ff0b7e24 */ /* 0x000fe4000f8e00ff */
[----:B------:R-:W-:Y:S02]  /*f160*/  VIADD R9, R9, 0xffffffff ;  /* 0xffffffff09097836 */ /* 0x000fe40000000000 */
[----:B------:R-:W-:Y:S01]  /*f170*/  IMAD.MOV.U32 R12, RZ, RZ, R0 ;  /* 0x000000ffff0c7224 */ /* 0x000fe200078e0000 */
[----:B------:R-:W-:Y:S01]  /*f180*/  PRMT R10, R11, 0x654, R10 ;  /* 0x000006540b0a7816 */ /* 0x000fe2000000000a */
[----:B------:R-:W-:-:S03]  /*f190*/  IMAD.MOV.U32 R11, RZ, RZ, R8 ;  /* 0x000000ffff0b7224 */ /* 0x000fc600078e0008 */
[----:B------:R0:W-:Y:S01]  /*f1a0*/  SYNCS.ARRIVE.TRANS64.RED.A1T0 RZ, [R10+URZ], RZ ;  /* 0x000000ff0aff79a7 */ /* 0x0001e2000810043f */
[----:B------:R-:W-:Y:S05]  /*f1b0*/  @P1 BRA `(.L_x_15143) ;  /* 0xffffffcc00cc1947 */ /* 0x000fea000383ffff */
.L_x_15132:
[----:B------:R-:W-:-:S13]  /*f1c0*/  ISETP.GE.AND P1, PT, R9, RZ, PT ;  /* 0x000000ff0900720c */ /* 0x000fda0003f26270 */
[----:B------:R-:W-:Y:S05]  /*f1d0*/  @!P1 BRA `(.L_x_15144) ;  /* 0x0000002800449947 */ /* 0x000fea0003800000 */
[----:B------:R-:W-:Y:S02]  /*f1e0*/  IMAD.MOV.U32 R11, RZ, RZ, R8 ;  /* 0x000000ffff0b7224 */ /* 0x000fe400078e0008 */
[----:B------:R-:W-:-:S07]  /*f1f0*/  IMAD.MOV.U32 R12, RZ, RZ, R0 ;  /* 0x000000ffff0c7224 */ /* 0x000fce00078e0000 */
.L_x_15155:
[----:B------:R-:W-:Y:S01]  /*f200*/  IADD3 R18, R18, 0x1, RZ ;  /* 0x0000000112127810 */ /* 0x000fe20007ffe0ff */
[----:B------:R-:W-:Y:S05]  /*f210*/  YIELD ;  /* 0x0000000000007946 */ /* 0x000fea0003800000 */
[----:B------:R-:W-:-:S04]  /*f220*/  ISETP.NE.AND P1, PT, R18, 0x2, PT ;  /* 0x000000021200780c */ /* 0x000fc80003f25270 */
[----:B------:R-:W-:Y:S02]  /*f230*/  SEL R0, RZ, 0x1, P1 ;  /* 0x00000001ff007807 */ /* 0x000fe40000800000 */
[----:B------:R-:W-:Y:S02]  /*f240*/  SEL R18, R18, RZ, P1 ;  /* 0x000000ff12127207 */ /* 0x000fe40000800000 */
[----:B------:R-:W-:Y:S01]  /*f250*/  LOP3.LUT R207, R207, R0, RZ, 0x3c, !PT ;  /* 0x00000000cfcf7212 */ /* 0x000fe200078e3cff */
[----:B01----:R-:W-:Y:S06]  /*f260*/  @!P0 BRA `(.L_x_15145) ;  /* 0x0000000000048947 */ /* 0x003fec0003800000 */
[----:B------:R-:W-:Y:S01]  /*f270*/  BPT.TRAP 0x1 ;  /* 0x000000040000795c */ /* 0x000fe20000300000 */
.L_x_15145:
[----:B0-----:R-:W-:Y:S01]  /*f280*/  IMAD R10, R18, 0x8, R22 ;  /* 0x00000008120a7824 */ /* 0x001fe200078e0216 */
[----:B------:R-:W-:-:S04]  /*f290*/  SHF.L.U32 R0, R207, 0x1f, RZ ;  /* 0x0000001fcf007819 */ /* 0x000fc800000006ff */
[----:B------:R0:W1:Y:S01]  /*f2a0*/  SYNCS.PHASECHK.TRANS64.TRYWAIT P1, [R10+URZ+0x32430], R0 ;  /* 0x032430000a0075a7 */ /* 0x000062000802017f */
[----:B------:R-:W-:Y:S05]  /*f2b0*/  @!P0 BRA `(.L_x_15146) ;  /* 0x0000000000048947 */ /* 0x000fea0003800000 */
[----:B------:R-:W-:Y:S01]  /*f2c0*/  BPT.TRAP 0x1 ;  /* 0x000000040000795c */ /* 0x000fe20000300000 */
.L_x_15146:
[----:B------:R-:W2:Y:S01]  /*f2d0*/  LDL R7, [R1+0x68] ;  /* 0x0000680001077983 */ /* 0x000ea20000100800 */
[----:B------:R-:W-:Y:S02]  /*f2e0*/  IMAD.MOV.U32 R153, RZ, RZ, 0x40000040 ;  /* 0x40000040ff997424 */ /* 0x000fe400078e00ff */
[----:B--2---:R-:W-:Y:S01]  /*f2f0*/  IMAD R152, R18, 0x300, R7 ;  /* 0x0000030012987824 */ /* 0x004fe200078e0207 */
[----:B-1----:R-:W-:Y:S06]  /*f300*/  @P1 BRA `(.L_x_15147) ;  /* 0x0000000000081947 */ /* 0x002fec0003800000 */
[----:B------:R-:W1:Y:S02]  /*f310*/  SYNCS.PHASECHK.TRANS64.TRYWAIT P1, [R10+URZ+0x32430], R0 ;  /* 0x032430000a0075a7 */ /* 0x000e64000802017f */
[----:B-1----:R-:W-:Y:S05]  /*f320*/  @!P1 BRA `(.L_x_15148) ;  /* 0x000000ec00c89947 */ /* 0x002fea0003800000 */
.L_x_15147:
[----:B------:R-:W-:Y:S01]  /*f330*/  VIADD R20, R152, 0x2 ;  /* 0x0000000298147836 */ /* 0x000fe20000000000 */
[----:B------:R-:W2:Y:S01]  /*f340*/  LDL.64 R202, [R1+0x58] ;  /* 0x0000580001ca7983 */ /* 0x000ea20000100a00 */
[----:B------:R-:W-:Y:S01]  /*f350*/  IMAD.MOV.U32 R21, RZ, RZ, 0x40000040 ;  /* 0x40000040ff157424 */ /* 0x000fe200078e00ff */
[----:B------:R-:W-:Y:S05]  /*f360*/  WARPSYNC.ALL ;  /* 0x0000000000007948 */ /* 0x000fea0003800000 */
[----:B------:R-:W-:Y:S01]  /*f370*/  R2UR UR10, R20 ;  /* 0x00000000140a72ca */ /* 0x000fe200000e0000 */
[----:B------:R-:W3:Y:S01]  /*f380*/  LDL.64 R200, [R1+0x50] ;  /* 0x0000500001c87983 */ /* 0x000ee20000100a00 */
[----:B------:R-:W-:Y:S01]  /*f390*/  R2UR UR11, R21 ;  /* 0x00000000150b72ca */ /* 0x000fe200000e0000 */
[C---:B------:R-:W-:Y:S01]  /*f3a0*/  VIADD R14, R152.reuse, 0x4 ;  /* 0x00000004980e7836 */ /* 0x040fe20000000000 */
[C---:B------:R-:W-:Y:S01]  /*f3b0*/  R2UR UR6, R152.reuse ;  /* 0x00000000980672ca */ /* 0x040fe200000e0000 */
[----:B------:R-:W4:Y:S01]  /*f3c0*/  LDL.64 R20, [R1+0x60] ;  /* 0x0000600001147983 */ /* 0x000f220000100a00 */
[----:B------:R-:W-:Y:S01]  /*f3d0*/  R2UR UR7, R153 ;  /* 0x00000000990772ca */ /* 0x000fe200000e0000 */
[----:B------:R-:W-:Y:S01]  /*f3e0*/  VIADD R152, R152, 0x6 ;  /* 0x0000000698987836 */ /* 0x000fe20000000000 */
[----:B------:R-:W-:Y:S01]  /*f3f0*/  R2UR UR4, R214 ;  /* 0x00000000d60472ca */ /* 0x000fe200000e0000 */
[----:B------:R-:W-:Y:S01]  /*f400*/  IMAD.MOV.U32 R153, RZ, RZ, 0x40000040 ;  /* 0x40000040ff997424 */ /* 0x000fe200078e00ff */
[----:B------:R-:W-:-:S02]  /*f410*/  R2UR UR5, R215 ;  /* 0x00000000d70572ca */ /* 0x000fc400000e0000 */
[----:B------:R-:W-:Y:S02]  /*f420*/  R2UR UR18, R152 ;  /* 0x00000000981272ca */ /* 0x000fe400000e0000 */
[----:B------:R-:W-:Y:S02]  /*f430*/  R2UR UR19, R153 ;  /* 0x00000000991372ca */ /* 0x000fe400000e0000 */
[----:B------:R-:W-:-:S07]  /*f440*/  WARPGROUP.ARRIVE ;  /* 0x00000000000079c5 */ /* 0x000fce0000000000 */
[----:B------:R-:W-:Y:S01]  /*f450*/  HGMMA.64x96x16.F32 R152, gdesc[UR4], RZ, !UPT, gsb0 ;  /* 0x01600000049879f0 */ /* 0x000fe2000c0008ff */
[----:B------:R-:W-:Y:S01]  /*f460*/  IMAD.MOV.U32 R15, RZ, RZ, 0x40000040 ;  /* 0x40000040ff0f7424 */ /* 0x000fe200078e00ff */
[----:B------:R-:W-:-:S04]  /*f470*/  R2UR UR14, R14 ;  /* 0x000000000e0e72ca */ /* 0x000fc800000e0000 */
[----:B------:R-:W-:Y:S01]  /*f480*/  R2UR UR15, R15 ;  /* 0x000000000f0f72ca */ /* 0x000fe200000e0000 */
[----:B------:R-:W-:Y:S02]  /*f490*/  WARPGROUP.DEPBAR.LE gsb0, 0x0 ;  /* 0x00008000000079c5 */ /* 0x000fe40000010000 */
[----:B------:R-:W-:Y:S01]  /*f4a0*/  WARPGROUP.ARRIVE ;  /* 0x00000000000079c5 */ /* 0x000fe20000000000 */
[----:B----4-:R-:W-:Y:S02]  /*f4b0*/  R2UR UR8, R20 ;  /* 0x00000000140872ca */ /* 0x010fe400000e0000 */
[----:B------:R-:W-:-:S13]  /*f4c0*/  R2UR UR9, R21 ;  /* 0x00000000150972ca */ /* 0x000fda00000e0000 */
[----:B------:R-:W-:Y:S01]  /*f4d0*/  HGMMA.64x96x16.F32 R152, gdesc[UR8], R152, gsb0 ;  /* 0x01600000089879f0 */ /* 0x000fe20008000898 */
[----:B--2---:R-:W-:Y:S02]  /*f4e0*/  R2UR UR12, R202 ;  /* 0x00000000ca0c72ca */ /* 0x004fe400000e0000 */
[----:B------:R-:W-:Y:S02]  /*f4f0*/  R2UR UR13, R203 ;  /* 0x00000000cb0d72ca */ /* 0x000fe400000e0000 */
[----:B---3--:R-:W-:Y:S02]  /*f500*/  R2UR UR16, R200 ;  /* 0x00000000c81072ca */ /* 0x008fe400000e0000 */
        /* <DEDUP_REMOVED lines=10> */
.L_x_15149:
[----:B------:R2:W3:Y:S01]  /*f5b0*/  SYNCS.PHASECHK.TRANS64.TRYWAIT P1, [R10+URZ+0x32450], R0 ;  /* 0x032450000a0075a7 */ /* 0x0004e2000802017f */
[----:B------:R-:W-:Y:S05]  /*f5c0*/  @!P0 BRA `(.L_x_15150) ;  /* 0x0000000000048947 */ /* 0x000fea0003800000 */
[----:B------:R-:W-:Y:S01]  /*f5d0*/  BPT.TRAP 0x1 ;  /* 0x000000040000795c */ /* 0x000fe20000300000 */
.L_x_15150:
[----:B---3--:R-:W-:Y:S05]  /*f5e0*/  @P1 BRA `(.L_x_15151) ;  /* 0x0000000000081947 */ /* 0x008fea0003800000 */
[----:B------:R-:W3:Y:S02]  /*f5f0*/  SYNCS.PHASECHK.TRANS64.TRYWAIT P1, [R10+URZ+0x32450], R0 ;  /* 0x032450000a0075a7 */ /* 0x000ee4000802017f */
[----:B---3--:R-:W-:Y:S05]  /*f600*/  @!P1 BRA `(.L_x_15152) ;  /* 0x000000ec00249947 */ /* 0x008fea0003800000 */
.L_x_15151:
[----:B------:R-:W4:Y:S04]  /*f610*/  LDL.64 R202, [R1+0x40] ;  /* 0x0000400001ca7983 */ /* 0x000f280000100a00 */
[----:B------:R-:W2:Y:S04]  /*f620*/  LDL.64 R200, [R1+0x38] ;  /* 0x0000380001c87983 */ /* 0x000ea80000100a00 */
        /* <DEDUP_REMOVED lines=9> */
[----:B------:R0:W-:Y:S01]  /*f6c0*/  STL.64 [R1+0xa8], R2 ;  /* 0x0000a80201007387 */ /* 0x0001e20000100a00 */
[C---:B------:R-:W-:Y:S01]  /*f6d0*/  R2UR UR6, R14.reuse ;  /* 0x000000000e0672ca */ /* 0x040fe200000e0000 */
[----:B------:R-:W-:Y:S01]  /*f6e0*/  VIADD R20, R14, 0x2 ;  /* 0x000000020e147836 */ /* 0x000fe20000000000 */
[----:B------:R-:W-:Y:S01]  /*f6f0*/  R2UR UR5, R5 ;  /* 0x00000000050572ca */ /* 0x000fe200000e0000 */
[----:B------:R-:W-:Y:S01]  /*f700*/  IMAD.MOV.U32 R21, RZ, RZ, 0x40000040 ;  /* 0x40000040ff157424 */ /* 0x000fe200078e00ff */
[----:B0-----:R-:W2:Y:S11]  /*f710*/  LDL.64 R2, [R1+0x28] ;  /* 0x0000280001027983 */ /* 0x001eb60000100a00 */
[----:B------:R-:W-:Y:S01]  /*f720*/  HGMMA.64x96x16.F32 R152, gdesc[UR4], R152, gsb0 ;  /* 0x01600000049879f0 */ /* 0x000fe20008000898 */
[----:B------:R-:W-:-:S02]  /*f730*/  R2UR UR6, R20 ;  /* 0x00000000140672ca */ /* 0x000fc400000e0000 */
[----:B------:R-:W-:Y:S01]  /*f740*/  R2UR UR7, R21 ;  /* 0x00000000150772ca */ /* 0x000fe200000e0000 */
[----:B------:R-:W-:Y:S02]  /*f750*/  VIADD R20, R14, 0x4 ;  /* 0x000000040e147836 */ /* 0x000fe40000000000 */
[----:B------:R-:W-:Y:S01]  /*f760*/  IMAD.MOV.U32 R21, RZ, RZ, 0x40000040 ;  /* 0x40000040ff157424 */ /* 0x000fe200078e00ff */
[----:B------:R-:W-:Y:S02]  /*f770*/  WARPGROUP.DEPBAR.LE gsb0, 0x0 ;  /* 0x00008000000079c5 */ /* 0x000fe40000010000 */
[----:B------:R-:W-:Y:S01]  /*f780*/  WARPGROUP.ARRIVE ;  /* 0x00000000000079c5 */ /* 0x000fe20000000000 */
[----:B---3--:R-:W-:Y:S02]  /*f790*/  R2UR UR4, R8 ;  /* 0x00000000080472ca */ /* 0x008fe400000e0000 */
[----:B------:R-:W-:Y:S02]  /*f7a0*/  R2UR UR5, R9 ;  /* 0x00000000090572ca */ /* 0x000fe400000e0000 */
[----:B------:R-:W3:Y:S11]  /*f7b0*/  LDL.64 R8, [R1+0x30] ;  /* 0x0000300001087983 */ /* 0x000ef60000100a00 */
[----:B------:R-:W-:Y:S01]  /*f7c0*/  HGMMA.64x96x16.F32 R152, gdesc[UR4], R152, gsb0 ;  /* 0x01600000049879f0 */ /* 0x000fe20008000898 */
[----:B------:R-:W-:-:S02]  /*f7d0*/  R2UR UR6, R20 ;  /* 0x00000000140672ca */ /* 0x000fc400000e0000 */
[----:B------:R-:W-:Y:S02]  /*f7e0*/  R2UR UR7, R21 ;  /* 0x00000000150772ca */ /* 0x000fe400000e0000 */
[----:B----4-:R-:W-:Y:S02]  /*f7f0*/  R2UR UR4, R202 ;  /* 0x00000000ca0472ca */ /* 0x010fe400000e0000 */
[----:B------:R-:W-:Y:S01]  /*f800*/  R2UR UR5, R203 ;  /* 0x00000000cb0572ca */ /* 0x000fe200000e0000 */
[----:B------:R-:W-:Y:S01]  /*f810*/  VIADD R20, R14, 0x6 ;  /* 0x000000060e147836 */ /* 0x000fe20000000000 */
[----:B------:R-:W4:Y:S01]  /*f820*/  LDL.64 R202, [R1+0x8] ;  /* 0x0000080001ca7983 */ /* 0x000f220000100a00 */
[----:B------:R-:W-:Y:S01]  /*f830*/  IMAD.MOV.U32 R21, RZ, RZ, 0x40000040 ;  /* 0x40000040ff157424 */ /* 0x000fe200078e00ff */
[----:B------:R-:W-:Y:S02]  /*f840*/  WARPGROUP.DEPBAR.LE gsb0, 0x0 ;  /* 0x00008000000079c5 */ /* 0x000fe40000010000 */
[----:B------:R-:W-:-:S07]  /*f850*/  WARPGROUP.ARRIVE ;  /* 0x00000000000079c5 */ /* 0x000fce0000000000 */
[----:B------:R-:W-:Y:S01]  /*f860*/  HGMMA.64x96x16.F32 R152, gdesc[UR4], R152, gsb0 ;  /* 0x01600000049879f0 */ /* 0x000fe20008000898 */
[----:B--2---:R-:W-:Y:S02]  /*f870*/  R2UR UR4, R200 ;  /* 0x00000000c80472ca */ /* 0x004fe400000e0000 */
        /* <DEDUP_REMOVED lines=11> */
[----:B---3--:R-:W-:Y:S02]  /*f930*/  R2UR UR4, R8 ;  /* 0x00000000080472ca */ /* 0x008fe400000e0000 */
[----:B------:R-:W-:Y:S02]  /*f940*/  R2UR UR5, R9 ;  /* 0x00000000090572ca */ /* 0x000fe400000e0000 */
[----:B------:R-:W3:Y:S01]  /*f950*/  LDL.64 R8, [R1+0x18] ;  /* 0x0000180001087983 */ /* 0x000ee20000100a00 */
[----:B------:R-:W-:-:S02]  /*f960*/  WARPGROUP.DEPBAR.LE gsb0, 0x0 ;  /* 0x00008000000079c5 */ /* 0x000fc40000010000 */
[----:B------:R-:W-:-:S08]  /*f970*/  WARPGROUP.ARRIVE ;  /* 0x00000000000079c5 */ /* 0x000fd00000000000 */
[----:B------:R-:W-:Y:S01]  /*f980*/  HGMMA.64x96x16.F32 R152, gdesc[UR4], R152, gsb0 ;  /* 0x01600000049879f0 */ /* 0x000fe20008000898 */
[----:B------:R-:W-:Y:S01]  /*f990*/  VIADD R20, R14, 0x302 ;  /* 0x000003020e147836 */ /* 0x000fe20000000000 */
[----:B------:R-:W-:Y:S01]  /*f9a0*/  R2UR UR4, R2 ;  /* 0x00000000020472ca */ /* 0x000fe200000e0000 */
[----:B------:R-:W-:Y:S01]  /*f9b0*/  IMAD.MOV.U32 R21, RZ, RZ, 0x40000040 ;  /* 0x40000040ff157424 */ /* 0x000fe200078e00ff */
[----:B------:R-:W-:Y:S02]  /*f9c0*/  R2UR UR5, R3 ;  /* 0x00000000030572ca */ /* 0x000fe400000e0000 */
[----:B------:R-:W4:Y:S01]  /*f9d0*/  LDL.64 R2, [R1+0x10] ;  /* 0x0000100001027983 */ /* 0x000f220000100a00 */
        /* <DEDUP_REMOVED lines=9> */
[----:B--2---:R-:W-:Y:S02]  /*fa70*/  R2UR UR4, R200 ;  /* 0x00000000c80472ca */ /* 0x004fe400000e0000 */
[----:B------:R-:W-:Y:S01]  /*fa80*/  R2UR UR5, R201 ;  /* 0x00000000c90572ca */ /* 0x000fe200000e0000 */
[----:B------:R-:W-:Y:S01]  /*fa90*/  VIADD R20, R14, 0x306 ;  /* 0x000003060e147836 */ /* 0x000fe20000000000 */
[----:B------:R-:W2:Y:S01]  /*faa0*/  LDL.64 R200, [R1] ;  /* 0x0000000001c87983 */ /* 0x000ea20000100a00 */
        /* <DEDUP_REMOVED lines=10> */
[----:B------:R-:W-:Y:S01]  /*fb50*/  VIADD R20, R14, 0x600 ;  /* 0x000006000e147836 */ /* 0x000fe20000000000 */
[----:B------:R0:W5:Y:S08]  /*fb60*/  LDL.LU R9, [R1+0xb0] ;  /* 0x0000b00001097983 */ /* 0x0001700000300800 */
[----:B------:R-:W-:Y:S01]  /*fb70*/  HGMMA.64x96x16.F32 R152, gdesc[UR4], R152, gsb0 ;  /* 0x01600000049879f0 */ /* 0x000fe20008000898 */
[----:B------:R-:W-:Y:S01]  /*fb80*/  IMAD.MOV.U32 R21, RZ, RZ, 0x40000040 ;  /* 0x40000040ff157424 */ /* 0x000fe200078e00ff */
[----:B------:R-:W-:-:S02]  /*fb90*/  R2UR UR6, R20 ;  /* 0x00000000140672ca */ /* 0x000fc400000e0000 */
[----:B----4-:R-:W-:Y:S02]  /*fba0*/  R2UR UR4, R2 ;  /* 0x00000000020472ca */ /* 0x010fe400000e0000 */
[----:B------:R-:W-:Y:S02]  /*fbb0*/  R2UR UR7, R21 ;  /* 0x00000000150772ca */ /* 0x000fe400000e0000 */
[----:B------:R-:W-:Y:S01]  /*fbc0*/  R2UR UR5, R3 ;  /* 0x00000000030572ca */ /* 0x000fe200000e0000 */
[----:B------:R-:W-:Y:S01]  /*fbd0*/  IMAD.MOV.U32 R21, RZ, RZ, 0x40000040 ;  /* 0x40000040ff157424 */ /* 0x000fe200078e00ff */
[----:B------:R-:W-:Y:S01]  /*fbe0*/  IADD3 R20, R14, 0x602, RZ ;  /* 0x000006020e147810 */ /* 0x000fe20007ffe0ff */
[----:B------:R0:W5:Y:S01]  /*fbf0*/  LDL.LU.64 R2, [R1+0xa8] ;  /* 0x0000a80001027983 */ /* 0x0001620000300a00 */
[----:B------:R-:W-:Y:S02]  /*fc00*/  WARPGROUP.DEPBAR.LE gsb0, 0x0 ;  /* 0x00008000000079c5 */ /* 0x000fe40000010000 */
        /* <DEDUP_REMOVED lines=60> */
[----:B------:R-:W2:Y:S01]  /*ffd0*/  S2R R203, SR_TID.X ;  /* 0x0000000000cb7919 */ /* 0x000ea20000002100 */
[----:B------:R-:W-:Y:S02]  /*ffe0*/  WARPGROUP.DEPBAR.LE gsb0, 0x0 ;  /* 0x00008000000079c5 */ /* 0x000fe40000010000 */
[----:B------:R-:W-:-:S09]  /*fff0*/  WARPGROUP.ARRIVE ;  /* 0x00000000000079c5 */ /* 0x000fd20000000000 */
[----:B------:R-:W-:Y:S01]  /*10000*/  HGMMA.64x96x16.F32 R152, gdesc[UR4], R152, gsb0 ;  /* 0x01600000049879f0 */ /* 0x000fe20008000898 */
[----:B--2---:R-:W-:-:S04]  /*10010*/  SHF.R.U32.HI R203, RZ, 0x7, R203 ;  /* 0x00000007ffcb7819 */ /* 0x004fc800000116cb */
[----:B------:R-:W-:Y:S01]  /*10020*/  IADD3 R7, -R203, 0xb, RZ ;  /* 0x0000000bcb077810 */ /* 0x000fe20007ffe1ff */
[----:B------:R-:W-:-:S04]  /*10030*/  WARPGROUP.DEPBAR.LE gsb0, 0x0 ;  /* 0x00008000000079c5 */ /* 0x000fc80000010000 */
[----:B------:R0:W-:Y:S06]  /*10040*/  BAR.ARV R7, 0x100 ;  /* 0x000400070000751d */ /* 0x0001ec0000002000 */
[----:B------:R-:W-:Y:S05]  /*10050*/  @!P0 BRA `(.L_x_15153) ;  /* 0x0000000000048947 */ /* 0x000fea0003800000 */
[----:B------:R-:W-:Y:S01]  /*10060*/  BPT.TRAP 0x1 ;  /* 0x000000040000795c */ /* 0x000fe20000300000 */
.L_x_15153:
[----:B-1----:R-:W-:Y:S01]  /*10070*/  FMNMX.FTZ R0, R152, R12, !PT ;  /* 0x0000000c98007209 */ /* 0x002fe20007810000 */
[----:B------:R-:W-:Y:S01]  /*10080*/  UMOV UR37, UR39 ;  /* 0x0000002700257c82 */ /* 0x000fe20008000000 */
[----:B------:R-:W-:Y:S02]  /*10090*/  IMAD.U32 R14, RZ, RZ, UR41 ;  /* 0x00000029ff0e7e24 */ /* 0x000fe4000f8e00ff */
[----:B------:R-:W-:Y:S01]  /*100a0*/  FMNMX.FTZ R0, R153, R0, !PT ;  /* 0x0000000099007209 */ /* 0x000fe20007810000 */
[----:B------:R-:W-:-:S03]  /*100b0*/  IMAD.MOV.U32 R15, RZ, RZ, 0x40000040 ;  /* 0x40000040ff0f7424 */ /* 0x000fc600078e00ff */
        /* <DEDUP_REMOVED lines=26> */
[C---:B------:R-:W-:Y:S01]  /*10260*/  FMUL.FTZ R8, R0.reuse, UR37 ;  /* 0x0000002500087c20 */ /* 0x040fe20008410000 */
[----:B------:R-:W-:-:S03]  /*10270*/  FADD.FTZ R12, -R0, R12 ;  /* 0x0000000c000c7221 */ /* 0x000fc60000010100 */
        /* <DEDUP_REMOVED lines=24> */
[----:B------:R-:W-:Y:S01]  /*10400*/  FMNMX.FTZ R8, R154, R11, !PT ;  /* 0x0000000b9a087209 */ /* 0x000fe20007810000 */
[----:B------:R-:W-:Y:S01]  /*10410*/  FMUL.FTZ R12, R12, UR37 ;  /* 0x000000250c0c7c20 */ /* 0x000fe20008410000 */
[----:B------:R-:W-:Y:S02]  /*10420*/  MUFU.EX2 R152, R152 ;  /* 0x0000009800987308 */ /* 0x000fe40000000800 */
[----:B------:R-:W-:-:S04]  /*10430*/  FMNMX.FTZ R8, R155, R8, !PT ;  /* 0x000000089b087209 */ /* 0x000fc80007810000 */
[----:B------:R-:W-:Y:S02]  /*10440*/  FMNMX.FTZ R8, R158, R8, !PT ;  /* 0x000000089e087209 */ /* 0x000fe40007810000 */
[----:B------:R-:W1:Y:S02]  /*10450*/  MUFU.EX2 R12, R12 ;  /* 0x0000000c000c7308 */ /* 0x000e640000000800 */
[----:B------:R-:W-:-:S04]  /*10460*/  FMNMX.FTZ R8, R159, R8, !PT ;  /* 0x000000089f087209 */ /* 0x000fc80007810000 */
[----:B------:R-:W-:Y:S02]  /*10470*/  FMNMX.FTZ R8, R162, R8, !PT ;  /* 0x00000008a2087209 */ /* 0x000fe40007810000 */
[----:B------:R-:W2:Y:S02]  /*10480*/  MUFU.EX2 R153, R153 ;  /* 0x0000009900997308 */ /* 0x000ea40000000800 */
[----:B------:R-:W-:-:S04]  /*10490*/  FMNMX.FTZ R8, R163, R8, !PT ;  /* 0x00000008a3087209 */ /* 0x000fc80007810000 */
[----:B------:R-:W-:Y:S02]  /*104a0*/  FMNMX.FTZ R8, R166, R8, !PT ;  /* 0x00000008a6087209 */ /* 0x000fe40007810000 */
[----:B------:R-:W-:Y:S01]  /*104b0*/  MUFU.EX2 R156, R156 ;  /* 0x0000009c009c7308 */ /* 0x000fe20000000800 */
[----:B-1----:R-:W-:Y:S01]  /*104c0*/  FFMA.FTZ R6, R12, R6, R152 ;  /* 0x000000060c067223 */ /* 0x002fe20000010098 */
[----:B------:R-:W-:Y:S01]  /*104d0*/  FMNMX.FTZ R8, R167, R8, !PT ;  /* 0x00000008a7087209 */ /* 0x000fe20007810000 */
[-C--:B------:R-:W-:Y:S01]  /*104e0*/  FMUL.FTZ R24, R24, R12.reuse ;  /* 0x0000000c18187220 */ /* 0x080fe20000410000 */
[-C--:B------:R-:W-:Y:S01]  /*104f0*/  FMUL.FTZ R25, R25, R12.reuse ;  /* 0x0000000c19197220 */ /* 0x080fe20000410000 */
[----:B------:R-:W-:Y:S01]  /*10500*/  FMUL.FTZ R28, R28, R12 ;  /* 0x0000000c1c1c7220 */ /* 0x000fe20000410000 */
[----:B------:R-:W-:Y:S01]  /*10510*/  FMNMX.FTZ R8, R170, R8, !PT ;  /* 0x00000008aa087209 */ /* 0x000fe20007810000 */
[-C--:B------:R-:W-:Y:S01]  /*10520*/  FMUL.FTZ R29, R29, R12.reuse ;  /* 0x0000000c1d1d7220 */ /* 0x080fe20000410000 */
[----:B------:R-:W1:Y:S01]  /*10530*/  MUFU.EX2 R157, R157 ;  /* 0x0000009d009d7308 */ /* 0x000e620000000800 */
        /* <DEDUP_REMOVED lines=62> */
[----:B------:R-:W3:Y:S01]  /*10920*/  SHFL.BFLY PT, R13, R8, 0x2, 0x1f ;  /* 0x0c401f00080d7f89 */ /* 0x000ee200000e0000 */
        /* <DEDUP_REMOVED lines=13> */
[----:B------:R-:W-:Y:S01]  /*10a00*/  IMAD.MOV.U32 R12, RZ, RZ, 0xc00 ;  /* 0x00000c00ff0c7424 */ /* 0x000fe200078e00ff */
[----:B--2---:R-:W-:Y:S01]  /*10a10*/  F2FP.F16.F32.PACK_AB R200, R153, R152 ;  /* 0x0000009899c8723e */ /* 0x004fe200000000ff */
[----:B------:R-:W2:Y:S01]  /*10a20*/  MUFU.EX2 R160, R160 ;  /* 0x000000a000a07308 */ /* 0x000ea20000000800 */
[----:B-1----:R-:W-:Y:S01]  /*10a30*/  F2FP.F16.F32.PACK_AB R202, R157, R156 ;  /* 0x0000009c9dca723e */ /* 0x002fe200000000ff */
[----:B------:R-:W-:-:S02]  /*10a40*/  IMAD R12, R18, R12, UR38 ;  /* 0x00000026120c7e24 */ /* 0x000fc4000f8e020c */
[----:B------:R-:W-:-:S03]  /*10a50*/  FADD.FTZ R6, R153, R6 ;  /* 0x0000000699067221 */ /* 0x000fc60000010000 */
[----:B------:R-:W-:Y:S01]  /*10a60*/  R2UR UR6, R12 ;  /* 0x000000000c0672ca */ /* 0x000fe200000e0000 */
[----:B------:R-:W1:Y:S01]  /*10a70*/  MUFU.EX2 R161, R161 ;  /* 0x000000a100a17308 */ /* 0x000e620000000800 */
[----:B---3--:R-:W-:Y:S01]  /*10a80*/  FMNMX.FTZ R8, R8, R13, !PT ;  /* 0x0000000d08087209 */ /* 0x008fe20007810000 */
[----:B------:R-:W-:-:S04]  /*10a90*/  FADD.FTZ R6, R156, R6 ;  /* 0x000000069c067221 */ /* 0x000fc80000010000 */
[----:B------:R-:W3:Y:S01]  /*10aa0*/  SHFL.BFLY PT, R13, R8, 0x1, 0x1f ;  /* 0x0c201f00080d7f89 */ /* 0x000ee200000e0000 */
[----:B------:R-:W-:Y:S01]  /*10ab0*/  FADD.FTZ R6, R157, R6 ;  /* 0x000000069d067221 */ /* 0x000fe20000010000 */
[----:B------:R-:W-:Y:S03]  /*10ac0*/  MUFU.EX2 R165, R165 ;  /* 0x000000a500a57308 */ /* 0x000fe60000000800 */
[----:B--2---:R-:W-:-:S05]  /*10ad0*/  FADD.FTZ R6, R160, R6 ;  /* 0x00000006a0067221 */ /* 0x004fca0000010000 */
[----:B------:R-:W-:Y:S01]  /*10ae0*/  MUFU.EX2 R169, R169 ;  /* 0x000000a900a97308 */ /* 0x000fe20000000800 */
[----:B-1----:R-:W-:-:S07]  /*10af0*/  FADD.FTZ R6, R161, R6 ;  /* 0x00000006a1067221 */ /* 0x002fce0000010000 */
[----:B------:R-:W-:Y:S01]  /*10b00*/  MUFU.EX2 R173, R173 ;  /* 0x000000ad00ad7308 */ /* 0x000fe20000000800 */
[----:B---3--:R-:W-:-:S07]  /*10b10*/  FMNMX.FTZ R8, R8, R13, !PT ;  /* 0x0000000d08087209 */ /* 0x008fce0007810000 */
[----:B------:R-:W-:Y:S01]  /*10b20*/  MUFU.EX2 R156, R176 ;  /* 0x000000b0009c7308 */ /* 0x000fe20000000800 */
[C---:B------:R-:W-:Y:S01]  /*10b30*/  FMUL.FTZ R13, R8.reuse, UR37 ;  /* 0x00000025080d7c20 */ /* 0x040fe20008410000 */
[----:B------:R-:W-:-:S03]  /*10b40*/  FADD.FTZ R11, -R8, R11 ;  /* 0x0000000b080b7221 */ /* 0x000fc60000010100 */
[--C-:B------:R-:W-:Y:S01]  /*10b50*/  FFMA.FTZ R154, R154, UR37, -R13.reuse ;  /* 0x000000259a9a7c23 */ /* 0x100fe2000801080d */
[----:B------:R-:W-:Y:S01]  /*10b60*/  FMUL.FTZ R11, R11, UR37 ;  /* 0x000000250b0b7c20 */ /* 0x000fe20008410000 */
        /* <DEDUP_REMOVED lines=26> */
[----:B------:R-:W2:Y:S01]  /*10d10*/  MUFU.EX2 R155, R155 ;  /* 0x0000009b009b7308 */ /* 0x000ea20000000800 */
[----:B-1---5:R-:W-:Y:S01]  /*10d20*/  FFMA.FTZ R3, R11, R3, R154 ;  /* 0x000000030b037223 */ /* 0x022fe2000001009a */
        /* <DEDUP_REMOVED lines=65> */
[----:B------:R-:W1:Y:S01]  /*11140*/  MUFU.EX2 R158, R158 ;  /* 0x0000009e009e7308 */ /* 0x000e620000000800 */
[----:B------:R-:W-:Y:S01]  /*11150*/  IADD3 R11, R203, 0x8, RZ ;  /* 0x00000008cb0b7810 */ /* 0x000fe20007ffe0ff */
[----:B------:R-:W-:Y:S01]  /*11160*/  VIADD R14, R12, 0x80 ;  /* 0x000000800c0e7836 */ /* 0x000fe20000000000 */
[----:B------:R3:W-:Y:S01]  /*11170*/  SYNCS.ARRIVE.TRANS64.RED.A1T0 RZ, [R13+URZ], RZ ;  /* 0x000000ff0dff79a7 */ /* 0x0007e2000810043f */
[C---:B--2---:R-:W-:Y:S01]  /*11180*/  F2FP.F16.F32.PACK_AB R201, R155.reuse, R154 ;  /* 0x0000009a9bc9723e */ /* 0x044fe200000000ff */
[----:B------:R-:W-:Y:S01]  /*11190*/  FADD.FTZ R3, R155, R3 ;  /* 0x000000039b037221 */ /* 0x000fe20000010000 */
[----:B------:R2:W-:Y:S01]  /*111a0*/  BAR.SYNC.DEFER_BLOCKING R11, 0x100 ;  /* 0x0004000b0000751d */ /* 0x0005e20000010000 */
[----:B---3--:R-:W-:-:S05]  /*111b0*/  IMAD.MOV.U32 R13, RZ, RZ, 0x40000040 ;  /* 0x40000040ff0d7424 */ /* 0x008fca00078e00ff */
[----:B------:R-:W3:Y:S01]  /*111c0*/  MUFU.EX2 R219, R159 ;  /* 0x0000009f00db7308 */ /* 0x000ee20000000800 */
[----:B------:R-:W-:Y:S01]  /*111d0*/  R2UR UR7, R13 ;  /* 0x000000000d0772ca */ /* 0x000fe200000e0000 */
[----:B-1----:R-:W-:-:S06]  /*111e0*/  FADD.FTZ R3, R158, R3 ;  /* 0x000000039e037221 */ /* 0x002fcc0000010000 */
[----:B--2---:R1:W2:Y:S08]  /*111f0*/  MUFU.EX2 R11, R164 ;  /* 0x000000a4000b7308 */ /* 0x0042b00000000800 */
[----:B------:R4:W-:Y:S01]  /*11200*/  MUFU.EX2 R21, R166 ;  /* 0x000000a600157308 */ /* 0x0009e20000000800 */
[C---:B---3--:R-:W-:Y:S01]  /*11210*/  F2FP.F16.F32.PACK_AB R203, R219.reuse, R158 ;  /* 0x0000009edbcb723e */ /* 0x048fe200000000ff */
[----:B------:R-:W-:Y:S01]  /*11220*/  FADD.FTZ R3, R219, R3 ;  /* 0x00000003db037221 */ /* 0x000fe20000010000 */
[----:B-1----:R-:W-:-:S02]  /*11230*/  F2FP.F16.F32.PACK_AB R164, R161, R160 ;  /* 0x000000a0a1a4723e */ /* 0x002fc400000000ff */
[----:B------:R-:W-:-:S03]  /*11240*/  WARPGROUP.ARRIVE ;  /* 0x00000000000079c5 */ /* 0x000fc60000000000 */
[----:B------:R-:W1:Y:S01]  /*11250*/  MUFU.EX2 R20, R167 ;  /* 0x000000a700147308 */ /* 0x000e620000000800 */
[----:B--2---:R-:W-:Y:S01]  /*11260*/  FADD.FTZ R6, R11, R6 ;  /* 0x000000060b067221 */ /* 0x004fe20000010000 */
[C---:B----4-:R-:W-:Y:S01]  /*11270*/  F2FP.F16.F32.PACK_AB R166, R165.reuse, R11 ;  /* 0x0000000ba5a6723e */ /* 0x050fe200000000ff */
[----:B------:R-:W-:Y:S01]  /*11280*/  HGMMA.64x256x16.F32 R24, R200, gdesc[UR4].tnspB, R24, gsb0 ;  /* 0x43e00004c8187df0 */ /* 0x000fe20008000818 */
[----:B------:R-:W-:Y:S01]  /*11290*/  R2UR UR6, R14 ;  /* 0x000000000e0672ca */ /* 0x000fe200000e0000 */
[----:B------:R-:W-:Y:S01]  /*112a0*/  FADD.FTZ R6, R165, R6 ;  /* 0x00000006a5067221 */ /* 0x000fe20000010000 */
[----:B------:R-:W-:Y:S01]  /*112b0*/  R2UR UR7, R15 ;  /* 0x000000000f0772ca */ /* 0x000fe200000e0000 */
[----:B------:R-:W-:Y:S01]  /*112c0*/  VIADD R14, R12, 0x100 ;  /* 0x000001000c0e7836 */ /* 0x000fe20000000000 */
[----:B------:R-:W2:Y:S01]  /*112d0*/  MUFU.EX2 R160, R168 ;  /* 0x000000a800a07308 */ /* 0x000ea20000000800 */
[----:B------:R-:W-:-:S07]  /*112e0*/  IMAD.MOV.U32 R15, RZ, RZ, 0x40000040 ;  /* 0x40000040ff0f7424 */ /* 0x000fce00078e00ff */
[----:B------:R-:W-:Y:S01]  /*112f0*/  MUFU.EX2 R11, R170 ;  /* 0x000000aa000b7308 */ /* 0x000fe20000000800 */
[----:B-1----:R-:W-:-:S07]  /*11300*/  F2FP.F16.F32.PACK_AB R167, R20, R21 ;  /* 0x0000001514a7723e */ /* 0x002fce00000000ff */
[----:B------:R-:W1:Y:S01]  /*11310*/  MUFU.EX2 R13, R171 ;  /* 0x000000ab000d7308 */ /* 0x000e620000000800 */
[----:B--2---:R-:W-:Y:S01]  /*11320*/  FADD.FTZ R6, R160, R6 ;  /* 0x00000006a0067221 */ /* 0x004fe20000010000 */
[----:B------:R-:W-:-:S03]  /*11330*/  F2FP.F16.F32.PACK_AB R160, R169, R160 ;  /* 0x000000a0a9a0723e */ /* 0x000fc600000000ff */
[----:B------:R-:W-:-:S03]  /*11340*/  FADD.FTZ R6, R169, R6 ;  /* 0x00000006a9067221 */ /* 0x000fc60000010000 */
[----:B------:R-:W-:Y:S08]  /*11350*/  MUFU.EX2 R174, R174 ;  /* 0x000000ae00ae7308 */ /* 0x000ff00000000800 */
[----:B------:R-:W-:Y:S01]  /*11360*/  MUFU.EX2 R175, R175 ;  /* 0x000000af00af7308 */ /* 0x000fe20000000800 */
[----:B-1----:R-:W-:-:S07]  /*11370*/  F2FP.F16.F32.PACK_AB R161, R13, R11 ;  /* 0x0000000b0da1723e */ /* 0x002fce00000000ff */
[----:B------:R-:W-:Y:S08]  /*11380*/  MUFU.EX2 R177, R177 ;  /* 0x000000b100b17308 */ /* 0x000ff00000000800 */
[----:B------:R-:W-:Y:S08]  /*11390*/  MUFU.EX2 R158, R180 ;  /* 0x000000b4009e7308 */ /* 0x000ff00000000800 */
[----:B------:R-:W-:Y:S08]  /*113a0*/  MUFU.EX2 R181, R181 ;  /* 0x000000b500b57308 */ /* 0x000ff00000000800 */
[----:B------:R-:W-:Y:S08]  /*113b0*/  MUFU.EX2 R178, R178 ;  /* 0x000000b200b27308 */ /* 0x000ff00000000800 */
[----:B------:R-:W1:Y:S08]  /*113c0*/  MUFU.EX2 R179, R179 ;  /* 0x000000b300b37308 */ /* 0x000e700000000800 */
[----:B------:R-:W-:Y:S08]  /*113d0*/  MUFU.EX2 R182, R182 ;  /* 0x000000b600b67308 */ /* 0x000ff00000000800 */
[----:B------:R-:W2:Y:S01]  /*113e0*/  MUFU.EX2 R183, R183 ;  /* 0x000000b700b77308 */ /* 0x000ea20000000800 */
[----:B-1----:R-:W-:-:S07]  /*113f0*/  F2FP.F16.F32.PACK_AB R157, R179, R178 ;  /* 0x000000b2b39d723e */ /* 0x002fce00000000ff */
[----:B------:R-:W-:Y:S08]  /*11400*/  MUFU.EX2 R152, R184 ;  /* 0x000000b800987308 */ /* 0x000ff00000000800 */
[----:B------:R-:W-:Y:S01]  /*11410*/  MUFU.EX2 R185, R185 ;  /* 0x000000b900b97308 */ /* 0x000fe20000000800 */
[----:B--2---:R-:W-:-:S07]  /*11420*/  F2FP.F16.F32.PACK_AB R159, R183, R182 ;  /* 0x000000b6b79f723e */ /* 0x004fce00000000ff */
        /* <DEDUP_REMOVED lines=16> */
[----:B-1----:R-:W-:-:S02]  /*11530*/  F2FP.F16.F32.PACK_AB R169, R195, R194 ;  /* 0x000000c2c3a9723e */ /* 0x002fc400000000ff */
[----:B--2---:R-:W-:Y:S01]  /*11540*/  F2FP.F16.F32.PACK_AB R171, R199, R198 ;  /* 0x000000c6c7ab723e */ /* 0x004fe200000000ff */
[----:B------:R-:W-:-:S04]  /*11550*/  WARPGROUP.DEPBAR.LE gsb0, 0x0 ;  /* 0x00008000000079c5 */ /* 0x000fc80000010000 */
[----:B------:R-:W1:Y:S08]  /*11560*/  MUFU.EX2 R201, R162 ;  /* 0x000000a200c97308 */ /* 0x000e700000000800 */
[----:B------:R2:W3:Y:S08]  /*11570*/  MUFU.EX2 R200, R163 ;  /* 0x000000a300c87308 */ /* 0x0004f00000000800 */
[----:B------:R-:W4:Y:S01]  /*11580*/  MUFU.EX2 R162, R172 ;  /* 0x000000ac00a27308 */ /* 0x000f220000000800 */
[----:B--2---:R-:W-:Y:S01]  /*11590*/  F2FP.F16.F32.PACK_AB R163, R175, R174 ;  /* 0x000000aeafa3723e */ /* 0x004fe200000000ff */
[----:B-1----:R-:W-:Y:S01]  /*115a0*/  FADD.FTZ R3, R201, R3 ;  /* 0x00000003c9037221 */ /* 0x002fe20000010000 */
[----:B---3--:R-:W-:-:S03]  /*115b0*/  F2FP.F16.F32.PACK_AB R165, R200, R201 ;  /* 0x000000c9c8a5723e */ /* 0x008fc600000000ff */
[----:B------:R-:W-:Y:S01]  /*115c0*/  FADD.FTZ R3, R200, R3 ;  /* 0x00000003c8037221 */ /* 0x000fe20000010000 */
[----:B------:R-:W-:-:S03]  /*115d0*/  WARPGROUP.ARRIVE ;  /* 0x00000000000079c5 */ /* 0x000fc60000000000 */
[----:B------:R-:W-:Y:S01]  /*115e0*/  FADD.FTZ R3, R21, R3 ;  /* 0x0000000315037221 */ /* 0x000fe20000010000 */
[----:B----4-:R-:W-:Y:S01]  /*115f0*/  FADD.FTZ R6, R162, R6 ;  /* 0x00000006a2067221 */ /* 0x010fe20000010000 */
[C---:B------:R-:W-:Y:S01]  /*11600*/  F2FP.F16.F32.PACK_AB R162, R173.reuse, R162 ;  /* 0x000000a2ada2723e */ /* 0x040fe200000000ff */
[----:B------:R-:W-:Y:S01]  /*11610*/  HGMMA.64x256x16.F32 R24, R164, gdesc[UR4].tnspB, R24, gsb0 ;  /* 0x43e00004a4187df0 */ /* 0x000fe20008000818 */
[----:B------:R-:W-:Y:S01]  /*11620*/  R2UR UR6, R14 ;  /* 0x000000000e0672ca */ /* 0x000fe200000e0000 */
[----:B------:R-:W-:Y:S01]  /*11630*/  FADD.FTZ R6, R173, R6 ;  /* 0x00000006ad067221 */ /* 0x000fe20000010000 */
[----:B------:R-:W-:Y:S01]  /*11640*/  R2UR UR7, R15 ;  /* 0x000000000f0772ca */ /* 0x000fe200000e0000 */
[----:B------:R-:W-:Y:S02]  /*11650*/  VIADD R14, R12, 0x180 ;  /* 0x000001800c0e7836 */ /* 0x000fe40000000000 */
[----:B------:R-:W-:Y:S01]  /*11660*/  FADD.FTZ R3, R20, R3 ;  /* 0x0000000314037221 */ /* 0x000fe20000010000 */
[----:B------:R-:W-:Y:S01]  /*11670*/  FADD.FTZ R6, R156, R6 ;  /* 0x000000069c067221 */ /* 0x000fe20000010000 */
[----:B------:R-:W-:Y:S01]  /*11680*/  IMAD.MOV.U32 R15, RZ, RZ, 0x40000040 ;  /* 0x40000040ff0f7424 */ /* 0x000fe200078e00ff */
[----:B------:R-:W-:Y:S01]  /*11690*/  F2FP.F16.F32.PACK_AB R156, R177, R156 ;  /* 0x0000009cb19c723e */ /* 0x000fe200000000ff */
[----:B------:R-:W-:Y:S01]  /*116a0*/  FADD.FTZ R3, R11, R3 ;  /* 0x000000030b037221 */ /* 0x000fe20000010000 */
[----:B------:R-:W-:-:S03]  /*116b0*/  FADD.FTZ R6, R177, R6 ;  /* 0x00000006b1067221 */ /* 0x000fc60000010000 */
[----:B------:R-:W-:Y:S01]  /*116c0*/  FADD.FTZ R3, R13, R3 ;  /* 0x000000030d037221 */ /* 0x000fe20000010000 */
[----:B------:R-:W-:Y:S01]  /*116d0*/  FADD.FTZ R6, R158, R6 ;  /* 0x000000069e067221 */ /* 0x000fe20000010000 */
[C---:B------:R-:W-:Y:S02]  /*116e0*/  F2FP.F16.F32.PACK_AB R158, R181.reuse, R158 ;  /* 0x0000009eb59e723e */ /* 0x040fe400000000ff */
        /* <DEDUP_REMOVED lines=22> */
[----:B------:R-:W-:-:S04]  /*11850*/  FADD.FTZ R191, R191, R190 ;  /* 0x000000bebfbf7221 */ /* 0x000fc80000010000 */
[----:B------:R-:W-:-:S04]  /*11860*/  FADD.FTZ R194, R194, R191 ;  /* 0x000000bfc2c27221 */ /* 0x000fc80000010000 */
[----:B------:R-:W-:-:S04]  /*11870*/  FADD.FTZ R195, R195, R194 ;  /* 0x000000c2c3c37221 */ /* 0x000fc80000010000 */
[----:B------:R-:W-:-:S04]  /*11880*/  FADD.FTZ R198, R198, R195 ;  /* 0x000000c3c6c67221 */ /* 0x000fc80000010000 */
[----:B------:R-:W-:Y:S01]  /*11890*/  FADD.FTZ R3, R199, R198 ;  /* 0x000000c6c7037221 */ /* 0x000fe20000010000 */
[----:B------:R-:W-:Y:S02]  /*118a0*/  WARPGROUP.DEPBAR.LE gsb0, 0x0 ;  /* 0x00008000000079c5 */ /* 0x000fe40000010000 */
[----:B------:R-:W-:-:S06]  /*118b0*/  WARPGROUP.ARRIVE ;  /* 0x00000000000079c5 */ /* 0x000fcc0000000000 */
[----:B------:R-:W-:Y:S01]  /*118c0*/  HGMMA.64x256x16.F32 R24, R160, gdesc[UR4].tnspB, R24, gsb0 ;  /* 0x43e00004a0187df0 */ /* 0x000fe20008000818 */
[----:B------:R-:W-:Y:S01]  /*118d0*/  R2UR UR6, R14 ;  /* 0x000000000e0672ca */ /* 0x000fe200000e0000 */
[----:B------:R-:W-:Y:S01]  /*118e0*/  VIADD R14, R12, 0x200 ;  /* 0x000002000c0e7836 */ /* 0x000fe20000000000 */
[----:B------:R-:W-:Y:S01]  /*118f0*/  R2UR UR7, R15 ;  /* 0x000000000f0772ca */ /* 0x000fe200000e0000 */
[----:B------:R-:W-:Y:S01]  /*11900*/  IMAD.MOV.U32 R15, RZ, RZ, 0x40000040 ;  /* 0x40000040ff0f7424 */ /* 0x000fe200078e00ff */
[----:B------:R-:W-:Y:S02]  /*11910*/  WARPGROUP.DEPBAR.LE gsb0, 0x0 ;  /* 0x00008000000079c5 */ /* 0x000fe40000010000 */
[----:B------:R-:W-:-:S15]  /*11920*/  WARPGROUP.ARRIVE ;  /* 0x00000000000079c5 */ /* 0x000fde0000000000 */
[----:B------:R-:W-:-:S06]  /*11930*/  NOP ;  /* 0x0000000000007918 */ /* 0x000fcc0000000000 */
[----:B------:R-:W-:Y:S01]  /*11940*/  HGMMA.64x256x16.F32 R24, R156, gdesc[UR4].tnspB, R24, gsb0 ;  /* 0x43e000049c187df0 */ /* 0x000fe20008000818 */
[----:B------:R-:W-:Y:S02]  /*11950*/  R2UR UR6, R14 ;  /* 0x000000000e0672ca */ /* 0x000fe400000e0000 */
        /* <DEDUP_REMOVED lines=14> */
[----:B------:R-:W-:Y:S05]  /*11a40*/  @!P0 BRA `(.L_x_15154) ;  /* 0x0000000000048947 */ /* 0x000fea0003800000 */
[----:B------:R-:W-:Y:S01]  /*11a50*/  BPT.TRAP 0x1 ;  /* 0x000000040000795c */ /* 0x000fe20000300000 */
.L_x_15154:
[C---:B------:R-:W-:Y:S01]  /*11a60*/  ISETP.GT.AND P1, PT, R9.reuse, RZ, PT ;  /* 0x000000ff0900720c */ /* 0x040fe20003f24270 */
        /* <DEDUP_REMOVED lines=8> */
.L_x_15144:
[----:B------:R-:W2:Y:S01]  /*11af0*/  LDL.LU R172, [R1+0x98] ;  /* 0x0000980001ac7983 */ /* 0x000ea20000300800 */
[----:B------:R-:W-:Y:S05]  /*11b00*/  WARPSYNC.ALL ;  /* 0x0000000000007948 */ /* 0x000fea0003800000 */
[----:B------:R-:W3:Y:S01]  /*11b10*/  SHFL.BFLY PT, R5, R6, 0x2, 0x1f ;  /* 0x0c401f0006057f89 */ /* 0x000ee200000e0000 */
[----:B------:R-:W-:Y:S01]  /*11b20*/  VIADD R18, R18, 0x1 ;  /* 0x0000000112127836 */ /* 0x000fe20000000000 */
[----:B------:R4:W-:Y:S08]  /*11b30*/  BAR.ARV R7, 0x100 ;  /* 0x000400070000751d */ /* 0x0009f00000002000 */
[----:B------:R-:W-:Y:S06]  /*11b40*/  BAR.ARV 0x8, 0x180 ;  /* 0x0206000000007b1d */ /* 0x000fec0000002000 */
[----:B------:R-:W-:Y:S01]  /*11b50*/  ISETP.NE.AND P0, PT, R18, 0x2, PT ;  /* 0x000000021200780c */ /* 0x000fe20003f05270 */
[----:B------:R-:W-:Y:S01]  /*11b60*/  IMAD.U32 R20, RZ, RZ, UR37 ;  /* 0x00000025ff147e24 */ /* 0x000fe2000f8e00ff */
[----:B01----:R-:W0:Y:S01]  /*11b70*/  SHFL.BFLY PT, R10, R3, 0x2, 0x1f ;  /* 0x0c401f00030a7f89 */ /* 0x003e2200000e0000 */
[----:B------:R-:W-:-:S02]  /*11b80*/  PLOP3.LUT P1, PT, PT, PT, PT, 0x8, 0x0 ;  /* 0x000000000000781c */ /* 0x000fc40003f2e170 */
[----:B------:R-:W-:Y:S01]  /*11b90*/  SEL R18, R18, RZ, P0 ;  /* 0x000000ff12127207 */ /* 0x000fe20000000000 */
[----:B---3--:R-:W-:Y:S01]  /*11ba0*/  FADD.FTZ R4, R5, R6 ;  /* 0x0000000605047221 */ /* 0x008fe20000010000 */
[----:B------:R-:W-:Y:S02]  /*11bb0*/  IMAD.MOV.U32 R5, RZ, RZ, RZ ;  /* 0x000000ffff057224 */ /* 0x000fe400078e00ff */
[----:B------:R-:W-:Y:S02]  /*11bc0*/  IMAD.MOV.U32 R6, RZ, RZ, -0x800000 ;  /* 0xff800000ff067424 */ /* 0x000fe400078e00ff */
[----:B------:R-:W1:Y:S01]  /*11bd0*/  SHFL.BFLY PT, R9, R4, 0x1, 0x1f ;  /* 0x0c201f0004097f89 */ /* 0x000e6200000e0000 */
[----:B0-----:R-:W-:Y:S01]  /*11be0*/  FADD.FTZ R11, R10, R3 ;  /* 0x000000030a0b7221 */ /* 0x001fe20000010000 */
[----:B------:R-:W-:-:S04]  /*11bf0*/  MOV R3, RZ ;  /* 0x000000ff00037202 */ /* 0x000fc80000000f00 */
[----:B------:R-:W0:Y:S01]  /*11c00*/  SHFL.BFLY PT, R10, R11, 0x1, 0x1f ;  /* 0x0c201f000b0a7f89 */ /* 0x000e2200000e0000 */
[----:B-1----:R-:W-:Y:S01]  /*11c10*/  FADD.FTZ R9, R4, R9 ;  /* 0x0000000904097221 */ /* 0x002fe20000010000 */
[----:B------:R-:W-:-:S04]  /*11c20*/  SEL R4, RZ, 0x1, P0 ;  /* 0x00000001ff047807 */ /* 0x000fc80000000000 */
[----:B------:R-:W-:Y:S02]  /*11c30*/  FSETP.NE.FTZ.AND P2, PT, R9, RZ, PT ;  /* 0x000000ff0900720b */ /* 0x000fe40003f55000 */
[----:B------:R-:W-:-:S11]  /*11c40*/  LOP3.LUT R207, R207, R4, RZ, 0x3c, !PT ;  /* 0x00000004cfcf7212 */ /* 0x000fd600078e3cff */
[----:B------:R-:W1:Y:S01]  /*11c50*/  @P2 MUFU.RCP R5, R9 ;  /* 0x0000000900052308 */ /* 0x000e620000001000 */
[----:B0-----:R-:W-:-:S05]  /*11c60*/  FADD.FTZ R10, R11, R10 ;  /* 0x0000000a0b0a7221 */ /* 0x001fca0000010000 */
[----:B------:R-:W-:Y:S02]  /*11c70*/  FSETP.NE.FTZ.AND P3, PT, R10, RZ, PT ;  /* 0x000000ff0a00720b */ /* 0x000fe40003f75000 */
[----:B------:R-:W0:Y:S01]  /*11c80*/  @P2 MUFU.LG2 R21, R9 ;  /* 0x0000000900152308 */ /* 0x000e220000000c00 */
[-C--:B-1----:R-:W-:Y:S01]  /*11c90*/  FMUL.FTZ R173, R100, R5.reuse ;  /* 0x0000000564ad7220 */ /* 0x082fe20000410000 */
[----:B------:R-:W-:Y:S02]  /*11ca0*/  IMAD.U32 R100, RZ, RZ, UR37 ;  /* 0x00000025ff647e24 */ /* 0x000fe4000f8e00ff */
[----:B------:R-:W-:-:S07]  /*11cb0*/  FMUL.FTZ R158, R40, R5 ;  /* 0x00000005289e7220 */ /* 0x000fce0000410000 */
[----:B------:R-:W1:Y:S01]  /*11cc0*/  @P3 MUFU.RCP R3, R10 ;  /* 0x0000000a00033308 */ /* 0x000e620000001000 */
[----:B------:R-:W-:Y:S01]  /*11cd0*/  @P3 FMUL.FTZ R20, R20, 0.69314718246459960938 ;  /* 0x3f31721814143820 */ /* 0x000fe20000410000 */
[----:B------:R-:W-:Y:S01]  /*11ce0*/  @P2 FMUL.FTZ R100, R100, 0.69314718246459960938 ;  /* 0x3f31721864642820 */ /* 0x000fe20000410000 */
[-C--:B------:R-:W-:Y:S01]  /*11cf0*/  FMUL.FTZ R24, R24, R5.reuse ;  /* 0x0000000518187220 */ /* 0x080fe20000410000 */
[-C--:B------:R-:W-:Y:S01]  /*11d00*/  FMUL.FTZ R25, R25, R5.reuse ;  /* 0x0000000519197220 */ /* 0x080fe20000410000 */
[----:B0-----:R-:W-:Y:S01]  /*11d10*/  @P2 FMUL.FTZ R21, R21, 0.69314718246459960938 ;  /* 0x3f31721815152820 */ /* 0x001fe20000410000 */
[-C--:B------:R-:W-:Y:S01]  /*11d20*/  FMUL.FTZ R28, R28, R5.reuse ;  /* 0x000000051c1c7220 */ /* 0x080fe20000410000 */
[-C--:B------:R-:W-:Y:S01]  /*11d30*/  FMUL.FTZ R29, R29, R5.reuse ;  /* 0x000000051d1d7220 */ /* 0x080fe20000410000 */
[----:B------:R0:W3:Y:S01]  /*11d40*/  @P3 MUFU.LG2 R22, R10 ;  /* 0x0000000a00163308 */ /* 0x0000e20000000c00 */
        /* <DEDUP_REMOVED lines=9> */
[-C--:B0-----:R-:W-:Y:S01]  /*11de0*/  FMUL.FTZ R10, R27, R3.reuse ;  /* 0x000000031b0a7220 */ /* 0x081fe20000410000 */
[-C--:B------:R-:W-:Y:S01]  /*11df0*/  FMUL.FTZ R12, R31, R3.reuse ;  /* 0x000000031f0c7220 */ /* 0x080fe20000410000 */
[----:B----4-:R-:W-:Y:S01]  /*11e00*/  FMUL.FTZ R7, R35, R3 ;  /* 0x0000000323077220 */ /* 0x010fe20000410000 */
        /* <DEDUP_REMOVED lines=116> */
.L_x_15085:
[----:B------:R-:W-:Y:S05]  /*12550*/  WARPSYNC.ALL ;  /* 0x0000000000007948 */ /* 0x000fea0003800000 */
[----:B------:R-:W1:Y:S08]  /*12560*/  S2UR UR41, SR_CgaCtaId ;  /* 0x00000000002979c3 */ /* 0x000e700000008800 */
[----:B------:R-:W-:Y:S06]  /*12570*/  BAR.SYNC.DEFER_BLOCKING 0x5, 0x180 ;  /* 0x0146000000007b1d */ /* 0x000fec0000010000 */
[----:B------:R-:W-:Y:S01]  /*12580*/  UMOV UR4, 0x400 ;  /* 0x0000040000047882 */ /* 0x000fe20000000000 */
[----:B------:R-:W-:Y:S01]  /*12590*/  BSSY B0, `(.L_x_15156) ;  /* 0x00002ff000007945 */ /* 0x000fe20003800000 */
[----:B-1----:R-:W-:-:S06]  /*125a0*/  ULEA UR4, UR41, UR4, 0x18 ;  /* 0x0000000429047291 */ /* 0x002fcc000f8ec03f */
[----:B------:R-:W-:-:S05]  /*125b0*/  IMAD.U32 R22, RZ, RZ, UR4 ;  /* 0x00000004ff167e24 */ /* 0x000fca000f8e00ff */
[----:B------:R1:W2:Y:S01]  /*125c0*/  LDS.128 R100, [R22+0x324d0] ;  /* 0x0324d00016647984 */ /* 0x0002a20000000c00 */
[----:B------:R-:W-:Y:S06]  /*125d0*/  BAR.ARV 0x4, 0x180 ;  /* 0x0106000000007b1d */ /* 0x000fec0000002000 */
[----:B------:R-:W-:Y:S05]  /*125e0*/  @P1 BRA `(.L_x_15157) ;  /* 0x0000002000441947 */ /* 0x000fea0003800000 */
[----:B------:R-:W3:Y:S04]  /*125f0*/  LDL R0, [R1+0xa4] ;  /* 0x0000a40001007983 */ /* 0x000ee80000100800 */
[----:B------:R-:W4:Y:S01]  /*12600*/  LDL R188, [R1+0x90] ;  /* 0x0000900001bc7983 */ /* 0x000f220000100800 */
[----:B------:R-:W1:Y:S01]  /*12610*/  S2R R95, SR_SWINHI ;  /* 0x00000000005f7919 */ /* 0x000e620000002f00 */
[----:B------:R-:W-:Y:S05]  /*12620*/  WARPSYNC.ALL ;  /* 0x0000000000007948 */ /* 0x000fea0003800000 */
[----:B------:R-:W-:Y:S01]  /*12630*/  F2FP.F16.F32.PACK_AB R9, R10, R9 ;  /* 0x000000090a09723e */ /* 0x000fe200000000ff */
[----:B------:R-:W-:Y:S01]  /*12640*/  ULDC.64 UR4, c[0x0][0xd00] ;  /* 0x0003400000047ab9 */ /* 0x000fe20000000a00 */
[----:B0-----:R-:W4:Y:S01]  /*12650*/  LDL R172, [R1+0x94] ;  /* 0x0000940001ac7983 */ /* 0x001f220000100800 */
[----:B------:R-:W-:-:S02]  /*12660*/  MOV R20, R22 ;  /* 0x0000001600147202 */ /* 0x000fc40000000f00 */
[----:B-1----:R-:W-:Y:S02]  /*12670*/  MOV R21, R95 ;  /* 0x0000005f00157202 */ /* 0x002fe40000000f00 */
        /* <DEDUP_REMOVED lines=16> */
[----:B------:R-:W-:Y:S01]  /*12780*/  BAR.SYNC.DEFER_BLOCKING 0x1, 0x100 ;  /* 0x0044000000007b1d */ /* 0x000fe20000010000 */
[----:B---3--:R-:W-:-:S03]  /*12790*/  IMAD.WIDE R146, R0, 0x2, R20 ;  /* 0x0000000200927825 */ /* 0x008fc600078e0214 */
[C---:B------:R-:W-:Y:S02]  /*127a0*/  IADD3 R30, P1, R146.reuse, 0x20, RZ ;  /* 0x00000020921e7810 */ /* 0x040fe40007f3e0ff */
[C---:B------:R-:W-:Y:S02]  /*127b0*/  IADD3 R8, P2, R146.reuse, 0x40, RZ ;  /* 0x0000004092087810 */ /* 0x040fe40007f5e0ff */
[----:B------:R-:W-:Y:S02]  /*127c0*/  IADD3 R26, P3, R146, 0x60, RZ ;  /* 0x00000060921a7810 */ /* 0x000fe40007f7e0ff */
[----:B------:R-:W-:Y:S01]  /*127d0*/  LOP3.LUT R181, R30, 0x380, RZ, 0xc0, !PT ;  /* 0x000003801eb57812 */ /* 0x000fe200078ec0ff */
[--C-:B------:R-:W-:Y:S01]  /*127e0*/  IMAD.X R107, RZ, RZ, R147.reuse, P1 ;  /* 0x000000ffff6b7224 */ /* 0x100fe200008e0693 */
[----:B------:R-:W-:Y:S01]  /*127f0*/  LOP3.LUT R106, R8, 0x380, RZ, 0xc0, !PT ;  /* 0x00000380086a7812 */ /* 0x000fe200078ec0ff */
[----:B------:R-:W-:Y:S01]  /*12800*/  IMAD.X R111, RZ, RZ, R147, P2 ;  /* 0x000000ffff6f7224 */ /* 0x000fe200010e0693 */
[----:B------:R-:W-:-:S02]  /*12810*/  LOP3.LUT R99, R146, 0x380, RZ, 0xc0, !PT ;  /* 0x0000038092637812 */ /* 0x000fc400078ec0ff */
[----:B------:R-:W-:Y:S02]  /*12820*/  IADD3.X R115, RZ, R147, RZ, P3, !PT ;  /* 0x00000093ff737210 */ /* 0x000fe40001ffe4ff */
[----:B------:R-:W-:Y:S02]  /*12830*/  LOP3.LUT R110, R26, 0x380, RZ, 0xc0, !PT ;  /* 0x000003801a6e7812 */ /* 0x000fe400078ec0ff */
[C---:B------:R-:W-:Y:S02]  /*12840*/  IADD3 R118, P4, R146.reuse, 0x4000, RZ ;  /* 0x0000400092767810 */ /* 0x040fe40007f9e0ff */
[C---:B------:R-:W-:Y:S02]  /*12850*/  IADD3 R120, P5, R146.reuse, 0x4020, RZ ;  /* 0x0000402092787810 */ /* 0x040fe40007fbe0ff */
[C---:B------:R-:W-:Y:S02]  /*12860*/  IADD3 R0, P0, R146.reuse, 0x4040, RZ ;  /* 0x0000404092007810 */ /* 0x040fe40007f1e0ff */
[----:B------:R-:W-:-:S02]  /*12870*/  IADD3 R124, P1, R146, 0x4060, RZ ;  /* 0x00004060927c7810 */ /* 0x000fc40007f3e0ff */
[C---:B------:R-:W-:Y:S02]  /*12880*/  IADD3 R126, P2, R146.reuse, 0x8000, RZ ;  /* 0x00008000927e7810 */ /* 0x040fe40007f5e0ff */
[----:B------:R-:W-:Y:S02]  /*12890*/  IADD3 R128, P3, R146, 0x8020, RZ ;  /* 0x0000802092807810 */ /* 0x000fe40007f7e0ff */
[----:B------:R-:W-:Y:S02]  /*128a0*/  SHF.R.U64 R181, R181, 0x3, RZ ;  /* 0x00000003b5b57819 */ /* 0x000fe400000012ff */
[----:B------:R-:W-:Y:S02]  /*128b0*/  SHF.R.U64 R183, R106, 0x3, RZ ;  /* 0x000000036ab77819 */ /* 0x000fe400000012ff */
[----:B------:R-:W-:Y:S02]  /*128c0*/  SHF.R.U64 R99, R99, 0x3, RZ ;  /* 0x0000000363637819 */ /* 0x000fe400000012ff */
[----:B------:R-:W-:Y:S01]  /*128d0*/  SHF.R.U64 R185, R110, 0x3, RZ ;  /* 0x000000036eb97819 */ /* 0x000fe200000012ff */
        /* <DEDUP_REMOVED lines=9> */
[C---:B--2---:R-:W-:Y:S01]  /*12970*/  IADD3 R100, P1, R146.reuse, 0xc020, RZ ;  /* 0x0000c02092647810 */ /* 0x044fe20007f3e0ff */
[----:B------:R-:W-:Y:S01]  /*12980*/  IMAD.X R129, RZ, RZ, R147, P3 ;  /* 0x000000ffff817224 */ /* 0x000fe200018e0693 */
[----:B------:R-:W-:-:S02]  /*12990*/  IADD3 R151, P2, R146, 0xc040, RZ ;  /* 0x0000c04092977810 */ /* 0x000fc40007f5e0ff */
[----:B------:R-:W-:Y:S02]  /*129a0*/  IADD3 R98, P3, R146, 0xc060, RZ ;  /* 0x0000c06092627810 */ /* 0x000fe40007f7e0ff */
[----:B------:R-:W-:Y:S02]  /*129b0*/  LOP3.LUT R110, R183, R8, RZ, 0x3c, !PT ;  /* 0x00000008b76e7212 */ /* 0x000fe400078e3cff */
[----:B------:R-:W-:Y:S02]  /*129c0*/  LOP3.LUT R181, R118, 0x380, RZ, 0xc0, !PT ;  /* 0x0000038076b57812 */ /* 0x000fe400078ec0ff */
[----:B------:R-:W-:Y:S02]  /*129d0*/  LOP3.LUT R146, R99, R146, RZ, 0x3c, !PT ;  /* 0x0000009263927212 */ /* 0x000fe400078e3cff */
[----:B------:R-:W-:Y:S02]  /*129e0*/  LOP3.LUT R114, R185, R26, RZ, 0x3c, !PT ;  /* 0x0000001ab9727212 */ /* 0x000fe400078e3cff */
[----:B------:R-:W-:-:S02]  /*129f0*/  LOP3.LUT R183, R120, 0x380, RZ, 0xc0, !PT ;  /* 0x0000038078b77812 */ /* 0x000fc400078ec0ff */
[----:B------:R-:W-:Y:S02]  /*12a00*/  LOP3.LUT R185, R0, 0x380, RZ, 0xc0, !PT ;  /* 0x0000038000b97812 */ /* 0x000fe400078ec0ff */
[----:B------:R-:W-:Y:S02]  /*12a10*/  SHF.R.U64 R181, R181, 0x3, RZ ;  /* 0x00000003b5b57819 */ /* 0x000fe400000012ff */
[----:B------:R-:W-:Y:S02]  /*12a20*/  SHF.R.U64 R183, R183, 0x3, RZ ;  /* 0x00000003b7b77819 */ /* 0x000fe400000012ff */
[----:B------:R-:W-:Y:S02]  /*12a30*/  MOV R146, R146 ;  /* 0x0000009200927202 */ /* 0x000fe40000000f00 */
[----:B------:R-:W-:Y:S02]  /*12a40*/  F2FP.F16.F32.PACK_AB R8, R25, R24 ;  /* 0x000000181908723e */ /* 0x000fe400000000ff */
[----:B------:R-:W-:-:S02]  /*12a50*/  SHF.R.U64 R185, R185, 0x3, RZ ;  /* 0x00000003b9b97819 */ /* 0x000fc400000012ff */
[----:B------:R-:W-:Y:S02]  /*12a60*/  LOP3.LUT R187, R124, 0x380, RZ, 0xc0, !PT ;  /* 0x000003807cbb7812 */ /* 0x000fe400078ec0ff */
[----:B------:R-:W-:Y:S01]  /*12a70*/  LOP3.LUT R118, R181, R118, RZ, 0x3c, !PT ;  /* 0x00000076b5767212 */ /* 0x000fe200078e3cff */
[----:B------:R0:W-:Y:S01]  /*12a80*/  STSM.16.M88.4 [R146], R8 ;  /* 0x0000000892007844 */ /* 0x0001e20000000200 */
[----:B------:R-:W-:Y:S02]  /*12a90*/  LOP3.LUT R120, R183, R120, RZ, 0x3c, !PT ;  /* 0x00000078b7787212 */ /* 0x000fe400078e3cff */
[----:B------:R-:W-:Y:S02]  /*12aa0*/  LOP3.LUT R181, R126, 0x380, RZ, 0xc0, !PT ;  /* 0x000003807eb57812 */ /* 0x000fe400078ec0ff */
[----:B------:R-:W-:Y:S02]  /*12ab0*/  LOP3.LUT R122, R185, R0, RZ, 0x3c, !PT ;  /* 0x00000000b97a7212 */ /* 0x000fe400078e3cff */
[----:B------:R-:W-:-:S02]  /*12ac0*/  LOP3.LUT R183, R128, 0x380, RZ, 0xc0, !PT ;  /* 0x0000038080b77812 */ /* 0x000fc400078ec0ff */
[----:B------:R-:W-:Y:S02]  /*12ad0*/  LOP3.LUT R185, R130, 0x380, RZ, 0xc0, !PT ;  /* 0x0000038082b97812 */ /* 0x000fe400078ec0ff */
[----:B------:R-:W-:Y:S02]  /*12ae0*/  MOV R106, R106 ;  /* 0x0000006a006a7202 */ /* 0x000fe40000000f00 */
[----:B------:R-:W-:Y:S02]  /*12af0*/  SHF.R.U64 R187, R187, 0x3, RZ ;  /* 0x00000003bbbb7819 */ /* 0x000fe400000012ff */
[----:B0-----:R-:W-:Y:S02]  /*12b00*/  F2FP.F16.F32.PACK_AB R8, R33, R32 ;  /* 0x000000202108723e */ /* 0x001fe400000000ff */
[----:B------:R-:W-:Y:S02]  /*12b10*/  F2FP.F16.F32.PACK_AB R9, R7, R34 ;  /* 0x000000220709723e */ /* 0x000fe400000000ff */
[----:B------:R-:W-:-:S02]  /*12b20*/  F2FP.F16.F32.PACK_AB R10, R37, R14 ;  /* 0x0000000e250a723e */ /* 0x000fc400000000ff */
[----:B------:R-:W-:Y:S02]  /*12b30*/  F2FP.F16.F32.PACK_AB R11, R39, R38 ;  /* 0x00000026270b723e */ /* 0x000fe400000000ff */
[----:B------:R-:W-:Y:S02]  /*12b40*/  SHF.R.U64 R181, R181, 0x3, RZ ;  /* 0x00000003b5b57819 */ /* 0x000fe400000012ff */
[----:B------:R-:W-:Y:S02]  /*12b50*/  MOV R110, R110 ;  /* 0x0000006e006e7202 */ /* 0x000fe40000000f00 */
[----:B------:R-:W-:Y:S02]  /*12b60*/  F2FP.F16.F32.PACK_AB R14, R45, R159 ;  /* 0x0000009f2d0e723e */ /* 0x000fe400000000ff */
[----:B------:R-:W-:Y:S01]  /*12b70*/  SHF.R.U64 R183, R183, 0x3, RZ ;  /* 0x00000003b7b77819 */ /* 0x000fe200000012ff */
[----:B------:R0:W-:Y:S01]  /*12b80*/  STSM.16.M88.4 [R106], R8 ;  /* 0x000000086a007844 */ /* 0x0001e20000000200 */
[----:B------:R-:W-:-:S02]  /*12b90*/  SHF.R.U64 R185, R185, 0x3, RZ ;  /* 0x00000003b9b97819 */ /* 0x000fc400000012ff */
[----:B------:R-:W-:Y:S02]  /*12ba0*/  MOV R114, R114 ;  /* 0x0000007200727202 */ /* 0x000fe40000000f00 */
[----:B------:R-:W-:Y:S02]  /*12bb0*/  F2FP.F16.F32.PACK_AB R24, R49, R48 ;  /* 0x000000303118723e */ /* 0x000fe400000000ff */
[----:B------:R-:W-:Y:S02]  /*12bc0*/  F2FP.F16.F32.PACK_AB R25, R51, R50 ;  /* 0x000000323319723e */ /* 0x000fe400000000ff */
[----:B------:R-:W-:Y:S02]  /*12bd0*/  F2FP.F16.F32.PACK_AB R26, R53, R160 ;  /* 0x000000a0351a723e */ /* 0x000fe400000000ff */
[----:B------:R-:W-:Y:S02]  /*12be0*/  LOP3.LUT R124, R187, R124, RZ, 0x3c, !PT ;  /* 0x0000007cbb7c7212 */ /* 0x000fe400078e3cff */
[----:B------:R-:W-:-:S02]  /*12bf0*/  MOV R118, R118 ;  /* 0x0000007600767202 */ /* 0x000fc40000000f00 */
[----:B------:R-:W-:Y:S01]  /*12c00*/  F2FP.F16.F32.PACK_AB R30, R61, R162 ;  /* 0x000000a23d1e723e */ /* 0x000fe200000000ff */
[----:B------:R-:W-:Y:S01]  /*12c10*/  IMAD.X R131, RZ, RZ, R147, P4 ;  /* 0x000000ffff837224 */ /* 0x000fe200020e0693 */
[----:B------:R-:W-:Y:S01]  /*12c20*/  LOP3.LUT R126, R181, R126, RZ, 0x3c, !PT ;  /* 0x0000007eb57e7212 */ /* 0x000fe200078e3cff */
[----:B------:R1:W-:Y:S01]  /*12c30*/  STSM.16.M88.4 [R110], R12 ;  /* 0x0000000c6e007844 */ /* 0x0003e20000000200 */
[----:B------:R-:W-:Y:S02]  /*12c40*/  MOV R120, R120 ;  /* 0x0000007800787202 */ /* 0x000fe40000000f00 */
[----:B0-----:R-:W-:Y:S02]  /*12c50*/  F2FP.F16.F32.PACK_AB R8, R65, R163 ;  /* 0x000000a34108723e */ /* 0x001fe400000000ff */
[----:B------:R-:W-:Y:S02]  /*12c60*/  F2FP.F16.F32.PACK_AB R9, R67, R66 ;  /* 0x000000424309723e */ /* 0x000fe400000000ff */
[----:B------:R-:W-:-:S02]  /*12c70*/  F2FP.F16.F32.PACK_AB R10, R69, R164 ;  /* 0x000000a4450a723e */ /* 0x000fc400000000ff */
[----:B------:R-:W-:Y:S02]  /*12c80*/  F2FP.F16.F32.PACK_AB R11, R71, R70 ;  /* 0x00000046470b723e */ /* 0x000fe400000000ff */
[----:B------:R-:W-:Y:S01]  /*12c90*/  LOP3.LUT R128, R183, R128, RZ, 0x3c, !PT ;  /* 0x00000080b7807212 */ /* 0x000fe200078e3cff */
[----:B------:R-:W-:Y:S01]  /*12ca0*/  STSM.16.M88.4 [R114], R24 ;  /* 0x0000001872007844 */ /* 0x000fe20000000200 */
[----:B------:R-:W-:Y:S02]  /*12cb0*/  LOP3.LUT R130, R185, R130, RZ, 0x3c, !PT ;  /* 0x00000082b9827212 */ /* 0x000fe400078e3cff */
[----:B------:R-:W-:Y:S02]  /*12cc0*/  MOV R122, R122 ;  /* 0x0000007a007a7202 */ /* 0x000fe40000000f00 */
[----:B-1----:R-:W-:Y:S02]  /*12cd0*/  F2FP.F16.F32.PACK_AB R12, R73, R165 ;  /* 0x000000a5490c723e */ /* 0x002fe400000000ff */
[----:B------:R-:W-:-:S02]  /*12ce0*/  F2FP.F16.F32.PACK_AB R13, R75, R74 ;  /* 0x0000004a4b0d723e */ /* 0x000fc400000000ff */
[----:B------:R-:W-:Y:S02]  /*12cf0*/  F2FP.F16.F32.PACK_AB R14, R77, R166 ;  /* 0x000000a64d0e723e */ /* 0x000fe400000000ff */
[----:B------:R-:W-:Y:S01]  /*12d00*/  F2FP.F16.F32.PACK_AB R15, R79, R78 ;  /* 0x0000004e4f0f723e */ /* 0x000fe200000000ff */
[----:B------:R-:W-:Y:S01]  /*12d10*/  STSM.16.M88.4 [R118], R28 ;  /* 0x0000001c76007844 */ /* 0x000fe20000000200 */
[----:B------:R-:W-:Y:S02]  /*12d20*/  MOV R124, R124 ;  /* 0x0000007c007c7202 */ /* 0x000fe40000000f00 */
[----:B------:R-:W-:Y:S02]  /*12d30*/  F2FP.F16.F32.PACK_AB R32, R81, R167 ;  /* 0x000000a75120723e */ /* 0x000fe400000000ff */
[----:B------:R-:W-:Y:S02]  /*12d40*/  F2FP.F16.F32.PACK_AB R33, R83, R82 ;  /* 0x000000525321723e */ /* 0x000fe400000000ff */
[----:B------:R-:W-:Y:S01]  /*12d50*/  F2FP.F16.F32.PACK_AB R34, R85, R168 ;  /* 0x000000a85522723e */ /* 0x000fe200000000ff */
[----:B------:R0:W-:Y:S01]  /*12d60*/  STSM.16.M88.4 [R120], R8 ;  /* 0x0000000878007844 */ /* 0x0001e20000000200 */
[----:B------:R-:W-:-:S02]  /*12d70*/  LOP3.LUT R187, R134, 0x380, RZ, 0xc0, !PT ;  /* 0x0000038086bb7812 */ /* 0x000fc400078ec0ff */
[----:B------:R-:W-:Y:S02]  /*12d80*/  MOV R126, R126 ;  /* 0x0000007e007e7202 */ /* 0x000fe40000000f00 */
[----:B------:R-:W-:Y:S02]  /*12d90*/  F2FP.F16.F32.PACK_AB R48, R89, R169 ;  /* 0x000000a95930723e */ /* 0x000fe400000000ff */
[----:B------:R-:W-:Y:S02]  /*12da0*/  F2FP.F16.F32.PACK_AB R49, R91, R90 ;  /* 0x0000005a5b31723e */ /* 0x000fe400000000ff */
[----:B------:R-:W-:Y:S02]  /*12db0*/  F2FP.F16.F32.PACK_AB R50, R93, R170 ;  /* 0x000000aa5d32723e */ /* 0x000fe400000000ff */
[----:B------:R-:W-:Y:S02]  /*12dc0*/  F2FP.F16.F32.PACK_AB R51, R40, R36 ;  /* 0x000000242833723e */ /* 0x000fe400000000ff */
[----:B------:R-:W-:-:S02]  /*12dd0*/  LOP3.LUT R181, R94, 0x380, RZ, 0xc0, !PT ;  /* 0x000003805eb57812 */ /* 0x000fc400078ec0ff */
[----:B------:R-:W-:Y:S02]  /*12de0*/  MOV R128, R128 ;  /* 0x0000008000807202 */ /* 0x000fe40000000f00 */
[----:B------:R-:W-:Y:S02]  /*12df0*/  F2FP.F16.F32.PACK_AB R36, R97, R171 ;  /* 0x000000ab6124723e */ /* 0x000fe400000000ff */
[----:B------:R-:W-:Y:S02]  /*12e00*/  F2FP.F16.F32.PACK_AB R37, R44, R42 ;  /* 0x0000002a2c25723e */ /* 0x000fe400000000ff */
[----:B------:R-:W-:Y:S02]  /*12e10*/  F2FP.F16.F32.PACK_AB R38, R4, R173 ;  /* 0x000000ad0426723e */ /* 0x000fe400000000ff */
[----:B------:R-:W-:Y:S01]  /*12e20*/  F2FP.F16.F32.PACK_AB R39, R52, R46 ;  /* 0x0000002e3427723e */ /* 0x000fe200000000ff */
[----:B------:R-:W-:Y:S01]  /*12e30*/  STSM.16.M88.4 [R122], R12 ;  /* 0x0000000c7a007844 */ /* 0x000fe20000000200 */
[----:B------:R-:W-:-:S02]  /*12e40*/  LOP3.LUT R183, R100, 0x380, RZ, 0xc0, !PT ;  /* 0x0000038064b77812 */ /* 0x000fc400078ec0ff */
[----:B------:R-:W-:Y:S02]  /*12e50*/  MOV R130, R130 ;  /* 0x0000008200827202 */ /* 0x000fe40000000f00 */
[----:B0-----:R-:W-:Y:S02]  /*12e60*/  F2FP.F16.F32.PACK_AB R8, R105, R174 ;  /* 0x000000ae6908723e */ /* 0x001fe400000000ff */
[----:B------:R-:W-:Y:S02]  /*12e70*/  F2FP.F16.F32.PACK_AB R9, R56, R54 ;  /* 0x000000363809723e */ /* 0x000fe400000000ff */
[----:B------:R-:W-:Y:S02]  /*12e80*/  F2FP.F16.F32.PACK_AB R10, R109, R175 ;  /* 0x000000af6d0a723e */ /* 0x000fe400000000ff */
[----:B------:R-:W-:Y:S01]  /*12e90*/  F2FP.F16.F32.PACK_AB R11, R62, R60 ;  /* 0x0000003c3e0b723e */ /* 0x000fe200000000ff */
[----:B------:R-:W-:Y:S01]  /*12ea0*/  STSM.16.M88.4 [R124], R32 ;  /* 0x000000207c007844 */ /* 0x000fe20000000200 */
[----:B------:R-:W-:-:S02]  /*12eb0*/  LOP3.LUT R0, R151, 0x380, RZ, 0xc0, !PT ;  /* 0x0000038097007812 */ /* 0x000fc400078ec0ff */
[----:B------:R-:W-:Y:S01]  /*12ec0*/  SHF.R.U64 R187, R187, 0x3, RZ ;  /* 0x00000003bbbb7819 */ /* 0x000fe200000012ff */
[----:B------:R-:W-:Y:S01]  /*12ed0*/  STSM.16.M88.4 [R126], R48 ;  /* 0x000000307e007844 */ /* 0x000fe20000000200 */
[----:B------:R-:W-:Y:S02]  /*12ee0*/  LOP3.LUT R185, R98, 0x380, RZ, 0xc0, !PT ;  /* 0x0000038062b97812 */ /* 0x000fe400078ec0ff */
[----:B------:R-:W-:Y:S01]  /*12ef0*/  SHF.R.U64 R181, R181, 0x3, RZ ;  /* 0x00000003b5b57819 */ /* 0x000fe200000012ff */
[----:B------:R-:W-:Y:S01]  /*12f00*/  STSM.16.M88.4 [R128], R36 ;  /* 0x0000002480007844 */ /* 0x000fe20000000200 */
[----:B------:R-:W-:Y:S01]  /*12f10*/  SHF.R.U64 R183, R183, 0x3, RZ ;  /* 0x00000003b7b77819 */ /* 0x000fe200000012ff */
[--C-:B------:R-:W-:Y:S01]  /*12f20*/  IMAD.X R135, RZ, RZ, R147.reuse, P5 ;  /* 0x000000ffff877224 */ /* 0x100fe200028e0693 */
[----:B------:R-:W-:Y:S01]  /*12f30*/  SHF.R.U64 R0, R0, 0x3, RZ ;  /* 0x0000000300007819 */ /* 0x000fe200000012ff */
[----:B------:R0:W-:Y:S01]  /*12f40*/  STSM.16.M88.4 [R130], R8 ;  /* 0x0000000882007844 */ /* 0x0001e20000000200 */
[----:B------:R-:W-:Y:S01]  /*12f50*/  LOP3.LUT R134, R187, R134, RZ, 0x3c, !PT ;  /* 0x00000086bb867212 */ /* 0x000fe200078e3cff */
[----:B------:R-:W-:Y:S01]  /*12f60*/  IMAD.X R143, RZ, RZ, R147, P1 ;  /* 0x000000ffff8f7224 */ /* 0x000fe200008e0693 */
[----:B------:R-:W-:-:S02]  /*12f70*/  SHF.R.U64 R185, R185, 0x3, RZ ;  /* 0x00000003b9b97819 */ /* 0x000fc400000012ff */
[----:B------:R-:W-:Y:S01]  /*12f80*/  F2FP.F16.F32.PACK_AB R25, R84, R80 ;  /* 0x000000505419723e */ /* 0x000fe200000000ff */
[--C-:B------:R-:W-:Y:S01]  /*12f90*/  IMAD.X R95, RZ, RZ, R147.reuse, P2 ;  /* 0x000000ffff5f7224 */ /* 0x100fe200010e0693 */
[----:B------:R-:W-:Y:S02]  /*12fa0*/  IADD3.X R139, RZ, R147, RZ, P0, !PT ;  /* 0x00000093ff8b7210 */ /* 0x000fe400007fe4ff */
[----:B------:R-:W-:Y:S02]  /*12fb0*/  LOP3.LUT R138, R181, R94, RZ, 0x3c, !PT ;  /* 0x0000005eb58a7212 */ /* 0x000fe400078e3cff */
[----:B----4-:R-:W-:Y:S01]  /*12fc0*/  SHF.R.S32.HI R80, RZ, 0x1f, R188 ;  /* 0x0000001fff507819 */ /* 0x010fe200000114bc */
[----:B------:R-:W-:Y:S01]  /*12fd0*/  IMAD.X R99, RZ, RZ, R147, P3 ;  /* 0x000000ffff637224 */ /* 0x000fe200018e0693 */
[----:B------:R-:W-:Y:S01]  /*12fe0*/  LOP3.LUT R142, R183, R100, RZ, 0x3c, !PT ;  /* 0x00000064b78e7212 */ /* 0x000fe200078e3cff */
[----:B0-----:R-:W-:Y:S01]  /*12ff0*/  IMAD.SHL.U32 R8, R188, 0x4, RZ ;  /* 0x00000004bc087824 */ /* 0x001fe200078e00ff */
[----:B------:R-:W-:-:S02]  /*13000*/  LOP3.LUT R94, R0, R151, RZ, 0x3c, !PT ;  /* 0x00000097005e7212 */ /* 0x000fc400078e3cff */
[----:B------:R-:W-:Y:S02]  /*13010*/  LOP3.LUT R98, R185, R98, RZ, 0x3c, !PT ;  /* 0x00000062b9627212 */ /* 0x000fe400078e3cff */
[----:B------:R-:W-:Y:S02]  /*13020*/  MOV R134, R134 ;  /* 0x0000008600867202 */ /* 0x000fe40000000f00 */
        /* <DEDUP_REMOVED lines=8> */
[----:B------:R-:W-:Y:S02]  /*130b0*/  ISETP.NE.U32.AND P0, PT, RZ, UR4, PT ;  /* 0x00000004ff007c0c */ /* 0x000fe4000bf05070 */
[----:B------:R-:W-:-:S02]  /*130c0*/  SHF.L.U64.HI R0, R188, 0x2, R80 ;  /* 0x00000002bc007819 */ /* 0x000fc40000010250 */
[----:B------:R-:W-:Y:S02]  /*130d0*/  IADD3 R10, P1, R8, UR4, RZ ;  /* 0x00000004080a7c10 */ /* 0x000fe4000ff3e0ff */
[----:B------:R-:W-:Y:S02]  /*130e0*/  MOV R142, R142 ;  /* 0x0000008e008e7202 */ /* 0x000fe40000000f00 */
[----:B------:R-:W-:Y:S02]  /*130f0*/  F2FP.F16.F32.PACK_AB R181, R96, R92 ;  /* 0x0000005c60b5723e */ /* 0x000fe400000000ff */
[----:B------:R-:W-:Y:S02]  /*13100*/  F2FP.F16.F32.PACK_AB R183, R108, R104 ;  /* 0x000000686cb7723e */ /* 0x000fe400000000ff */
[----:B------:R-:W-:Y:S02]  /*13110*/  MOV R94, R94 ;  /* 0x0000005e005e7202 */ /* 0x000fe40000000f00 */
[----:B------:R-:W-:-:S02]  /*13120*/  F2FP.F16.F32.PACK_AB R185, R116, R112 ;  /* 0x0000007074b9723e */ /* 0x000fc400000000ff */
[----:B------:R-:W-:Y:S01]  /*13130*/  F2FP.F16.F32.PACK_AB R187, R152, R136 ;  /* 0x0000008898bb723e */ /* 0x000fe200000000ff */
[----:B------:R0:W-:Y:S01]  /*13140*/  STSM.16.M88.4 [R134], R12 ;  /* 0x0000000c86007844 */ /* 0x0001e20000000200 */
[----:B------:R-:W-:Y:S02]  /*13150*/  MOV R98, R98 ;  /* 0x0000006200627202 */ /* 0x000fe40000000f00 */
[----:B------:R-:W-:Y:S02]  /*13160*/  F2FP.F16.F32.PACK_AB R146, R149, R148 ;  /* 0x000000949592723e */ /* 0x000fe400000000ff */
[----:B------:R-:W-:Y:S01]  /*13170*/  F2FP.F16.F32.PACK_AB R147, R3, R150 ;  /* 0x000000960393723e */ /* 0x000fe200000000ff */
[----:B------:R1:W-:Y:S01]  /*13180*/  STSM.16.M88.4 [R138], R24 ;  /* 0x000000188a007844 */ /* 0x0003e20000000200 */
[----:B------:R-:W-:Y:S01]  /*13190*/  ISETP.NE.AND.EX P0, PT, RZ, UR5, PT, P0 ;  /* 0x00000005ff007c0c */ /* 0x000fe2000bf05300 */
[----:B------:R-:W-:Y:S01]  /*131a0*/  IMAD.MOV.U32 R76, RZ, RZ, RZ ;  /* 0x000000ffff4c7224 */ /* 0x000fe200078e00ff */
[----:B------:R-:W-:Y:S01]  /*131b0*/  IADD3.X R11, R0, UR5, RZ, P1, !PT ;  /* 0x00000005000b7c10 */ /* 0x000fe20008ffe4ff */
[----:B------:R-:W-:Y:S01]  /*131c0*/  ULDC.64 UR4, c[0x0][0xd08] ;  /* 0x0003420000047ab9 */ /* 0x000fe20000000a00 */
[----:B------:R1:W-:Y:S01]  /*131d0*/  STSM.16.M88.4 [R142], R180 ;  /* 0x000000b48e007844 */ /* 0x0003e20000000200 */
[----:B------:R-:W-:Y:S01]  /*131e0*/  ISETP.NE.U32.AND P2, PT, RZ, UR4, PT ;  /* 0x00000004ff007c0c */ /* 0x000fe2000bf45070 */
[----:B------:R-:W2:Y:S02]  /*131f0*/  LDC R3, c[0x0][0xce8] ;  /* 0x00033a00ff037b82 */ /* 0x000ea40000000800 */
[----:B------:R1:W-:Y:S01]  /*13200*/  STSM.16.M88.4 [R94], R184 ;  /* 0x000000b85e007844 */ /* 0x0003e20000000200 */
[----:B------:R-:W-:-:S03]  /*13210*/  ISETP.NE.AND.EX P2, PT, RZ, UR5, PT, P2 ;  /* 0x00000005ff007c0c */ /* 0x000fc6000bf45320 */
[----:B------:R1:W-:Y:S02]  /*13220*/  STSM.16.M88.4 [R98], R144 ;  /* 0x0000009062007844 */ /* 0x0003e40000000200 */
[----:B------:R-:W-:Y:S08]  /*13230*/  BAR.SYNC.DEFER_BLOCKING 0x1, 0x100 ;  /* 0x0044000000007b1d */ /* 0x000ff00000010000 */
[----:B------:R-:W-:Y:S01]  /*13240*/  @P2 IADD3 R8, P3, R8, UR4, RZ ;  /* 0x0000000408082c10 */ /* 0x000fe2000ff7e0ff */
[----:B------:R-:W-:-:S02]  /*13250*/  ULDC UR4, c[0x0][0xb88] ;  /* 0x0002e20000047ab9 */ /* 0x000fc40000000800 */
[----:B------:R-:W-:Y:S01]  /*13260*/  IMAD.U32 R4, RZ, RZ, UR4 ;  /* 0x00000004ff047e24 */ /* 0x000fe2000f8e00ff */
[----:B------:R-:W-:Y:S01]  /*13270*/  @P2 IADD3.X R9, R0, UR5, RZ, P3, !PT ;  /* 0x0000000500092c10 */ /* 0x000fe20009ffe4ff */
[----:B------:R1:W5:Y:S04]  /*13280*/  @P0 LDG.E R76, desc[UR42][R10.64] ;  /* 0x0000002a0a4c0981 */ /* 0x000368000c1e1900 */
[----:B------:R1:W5:Y:S01]  /*13290*/  @P2 LDG.E R4, desc[UR42][R8.64] ;  /* 0x0000002a08042981 */ /* 0x000362000c1e1900 */
[----:B--2---:R-:W-:-:S13]  /*132a0*/  ISETP.NE.AND P1, PT, R3, 0x1, PT ;  /* 0x000000010300780c */ /* 0x004fda0003f25270 */
[----:B------:R-:W2:Y:S08]  /*132b0*/  @P1 LDC R7, c[0x0][0xcec] ;  /* 0x00033b00ff071b82 */ /* 0x000eb00000000800 */
[----:B0-----:R-:W0:Y:S01]  /*132c0*/  @P1 LDC R13, c[0x0][0xcf0] ;  /* 0x00033c00ff0d1b82 */ /* 0x001e220000000800 */
[----:B------:R-:W-:Y:S01]  /*132d0*/  SHF.R.S32.HI R78, RZ, 0x1f, R172 ;  /* 0x0000001fff4e7819 */ /* 0x000fe200000114ac */
[----:B-1----:R-:W-:Y:S06]  /*132e0*/  @P2 BRA `(.L_x_15158) ;  /* 0x0000000000102947 */ /* 0x002fec0003800000 */
[----:B------:R-:W-:Y:S05]  /*132f0*/  @!P0 BRA `(.L_x_15158) ;  /* 0x00000000000c8947 */ /* 0x000fea0003800000 */
[----:B------:R-:W3:Y:S04]  /*13300*/  LDG.E R9, desc[UR42][R10.64] ;  /* 0x0000002a0a097981 */ /* 0x000ee8000c1e1900 */
[----:B-----5:R-:W3:Y:S02]  /*13310*/  LDG.E R4, desc[UR42][R10.64+0x4] ;  /* 0x0000042a0a047981 */ /* 0x020ee4000c1e1900 */
[----:B---3--:R-:W-:-:S07]  /*13320*/  IMAD.IADD R4, R4, 0x1, -R9 ;  /* 0x0000000104047824 */ /* 0x008fce00078e0a09 */
.L_x_15158:
[----:B------:R-:W3:Y:S01]  /*13330*/  LDL R8, [R1+0x88] ;  /* 0x0000880001087983 */ /* 0x000ee20000100800 */
[----:B------:R-:W-:Y:S01]  /*13340*/  ULDC.64 UR4, c[0x0][0xc90] ;  /* 0x0003240000047ab9 */ /* 0x000fe20000000a00 */
[----:B------:R-:W1:Y:S01]  /*13350*/  S2R R15, SR_TID.X ;  /* 0x00000000000f7919 */ /* 0x000e620000002100 */
[----:B-----5:R-:W-:Y:S02]  /*13360*/  SHF.R.S32.HI R77, RZ, 0x1f, R76 ;  /* 0x0000001fff4d7819 */ /* 0x020fe4000001144c */
[----:B------:R-:W-:Y:S01]  /*13370*/  SEL R81, R188, RZ, !P0 ;  /* 0x000000ffbc517207 */ /* 0x000fe20004000000 */
[----:B------:R-:W3:Y:S01]  /*13380*/  LDL.LU R86, [R1+0x6c] ;  /* 0x00006c0001567983 */ /* 0x000ee20000300800 */
[----:B------:R-:W-:Y:S01]  /*13390*/  IMAD R0, R78, UR4, RZ ;  /* 0x000000044e007c24 */ /* 0x000fe2000f8e02ff */
[----:B------:R-:W-:Y:S01]  /*133a0*/  SEL R80, R80, RZ, !P0 ;  /* 0x000000ff50507207 */ /* 0x000fe20004000000 */
[----:B------:R-:W-:Y:S01]  /*133b0*/  IMAD R83, R4, R3, RZ ;  /* 0x0000000304537224 */ /* 0x000fe200078e02ff */
[----:B------:R-:W4:Y:S01]  /*133c0*/  @P1 LDC R87, c[0x0][0xcec] ;  /* 0x00033b00ff571b82 */ /* 0x000f220000000800 */
[----:B------:R-:W-:-:S07]  /*133d0*/  IMAD R11, R172, UR5, R0 ;  /* 0x00000005ac0b7c24 */ /* 0x000fce000f8e0200 */
[----:B------:R-:W4:Y:S01]  /*133e0*/  @P1 LDC R89, c[0x0][0xcf0] ;  /* 0x00033c00ff591b82 */ /* 0x000f220000000800 */
[----:B-1----:R-:W-:-:S04]  /*133f0*/  IADD3 R15, R15, -0x80, RZ ;  /* 0xffffff800f0f7810 */ /* 0x002fc80007ffe0ff */
[----:B------:R-:W-:-:S04]  /*13400*/  SHF.R.S32.HI R12, RZ, 0x1f, R15 ;  /* 0x0000001fff0c7819 */ /* 0x000fc8000001140f */
[CC--:B------:R-:W-:Y:S02]  /*13410*/  LEA.HI R79, R12.reuse, R15.reuse, RZ, 0x3 ;  /* 0x0000000f0c4f7211 */ /* 0x0c0fe400078f18ff */
[----:B------:R-:W-:Y:S02]  /*13420*/  LEA.HI R12, R12, R15, RZ, 0x7 ;  /* 0x0000000f0c0c7211 */ /* 0x000fe400078f38ff */
[----:B------:R-:W-:Y:S02]  /*13430*/  LOP3.LUT R82, R79, 0xfffffff8, RZ, 0xc0, !PT ;  /* 0xfffffff84f527812 */ /* 0x000fe400078ec0ff */
[----:B------:R-:W-:-:S03]  /*13440*/  SHF.R.S32.HI R79, RZ, 0x3, R79 ;  /* 0x00000003ff4f7819 */ /* 0x000fc6000001144f */
[----:B------:R-:W-:Y:S01]  /*13450*/  IMAD.IADD R82, R15, 0x1, -R82 ;  /* 0x000000010f527824 */ /* 0x000fe200078e0a52 */
[----:B------:R-:W-:Y:S01]  /*13460*/  BSSY B1, `(.L_x_15159) ;  /* 0x00000e5000017945 */ /* 0x000fe20003800000 */
[----:B---3--:R-:W-:Y:S02]  /*13470*/  IMAD.IADD R10, R8, 0x1, R86 ;  /* 0x00000001080a7824 */ /* 0x008fe400078e0256 */
[----:B------:R-:W-:Y:S01]  /*13480*/  IMAD.WIDE.U32 R8, R172, UR4, R76 ;  /* 0x00000004ac087c25 */ /* 0x000fe2000f8e004c */
[----:B------:R-:W-:-:S03]  /*13490*/  ULDC.64 UR4, c[0x0][0xc98] ;  /* 0x0003260000047ab9 */ /* 0x000fc60000000a00 */
[----:B--2---:R-:W-:-:S04]  /*134a0*/  @P1 IMAD.HI.U32 R0, R10, R7, RZ ;  /* 0x000000070a001227 */ /* 0x004fc800078e00ff */
[----:B------:R-:W-:Y:S01]  /*134b0*/  IMAD.MOV.U32 R7, RZ, RZ, R10 ;  /* 0x000000ffff077224 */ /* 0x000fe200078e000a */
[----:B0-----:R-:W-:Y:S01]  /*134c0*/  @P1 SHF.R.U32.HI R7, RZ, R13, R0 ;  /* 0x0000000dff071219 */ /* 0x001fe20000011600 */
[----:B------:R-:W-:Y:S01]  /*134d0*/  IMAD.IADD R9, R9, 0x1, R11 ;  /* 0x0000000109097824 */ /* 0x000fe200078e020b */
[----:B------:R-:W-:-:S03]  /*134e0*/  LOP3.LUT R13, R12, 0xffffff80, RZ, 0xc0, !PT ;  /* 0xffffff800c0d7812 */ /* 0x000fc600078ec0ff */
[----:B------:R-:W-:Y:S02]  /*134f0*/  IMAD.MOV R0, RZ, RZ, -R7 ;  /* 0x000000ffff007224 */ /* 0x000fe400078e0a07 */
[----:B------:R-:W-:Y:S01]  /*13500*/  IMAD.IADD R14, R15, 0x1, -R13 ;  /* 0x000000010f0e7824 */ /* 0x000fe200078e0a0d */
[----:B------:R-:W-:Y:S01]  /*13510*/  SHF.R.S32.HI R15, RZ, 0x1f, R7 ;  /* 0x0000001fff0f7819 */ /* 0x000fe20000011407 */
[----:B------:R-:W-:Y:S02]  /*13520*/  IMAD R11, R3, R0, R10 ;  /* 0x00000000030b7224 */ /* 0x000fe400078e020a */
[----:B------:R-:W-:Y:S01]  /*13530*/  IMAD.WIDE.U32 R8, R81, UR4, R8 ;  /* 0x0000000451087c25 */ /* 0x000fe2000f8e0008 */
[----:B------:R-:W-:Y:S02]  /*13540*/  SHF.R.S32.HI R25, RZ, 0x1f, R14 ;  /* 0x0000001fff197819 */ /* 0x000fe4000001140e */
[----:B------:R-:W-:Y:S01]  /*13550*/  LOP3.LUT P0, RZ, R14, 0x3, RZ, 0xc0, !PT ;  /* 0x000000030eff7812 */ /* 0x000fe2000780c0ff */
[----:B------:R-:W-:Y:S01]  /*13560*/  IMAD R10, R80, UR4, RZ ;  /* 0x00000004500a7c24 */ /* 0x000fe2000f8e02ff */
[----:B------:R-:W-:Y:S01]  /*13570*/  LEA.HI R24, R25, R14, RZ, 0x2 ;  /* 0x0000000e19187211 */ /* 0x000fe200078f10ff */
[----:B------:R-:W-:Y:S01]  /*13580*/  IMAD.SHL.U32 R0, R82, 0x8, RZ ;  /* 0x0000000852007824 */ /* 0x000fe200078e00ff */
[----:B------:R-:W-:Y:S01]  /*13590*/  IADD3 R8, P2, R7, R8, RZ ;  /* 0x0000000807087210 */ /* 0x000fe20007f5e0ff */
[----:B------:R-:W-:Y:S01]  /*135a0*/  IMAD R10, R81, UR5, R10 ;  /* 0x00000005510a7c24 */ /* 0x000fe2000f8e020a */
[--C-:B------:R-:W-:Y:S01]  /*135b0*/  SHF.R.S32.HI R26, RZ, 0x2, R24.reuse ;  /* 0x00000002ff1a7819 */ /* 0x100fe20000011418 */
[----:B------:R-:W-:Y:S01]  /*135c0*/  ULDC.64 UR4, c[0x0][0xc88] ;  /* 0x0003220000047ab9 */ /* 0x000fe20000000a00 */
[----:B------:R-:W-:Y:S01]  /*135d0*/  SHF.R.S32.HI R27, RZ, 0x1f, R24 ;  /* 0x0000001fff1b7819 */ /* 0x000fe20000011418 */
[----:B------:R-:W-:Y:S01]  /*135e0*/  IMAD R13, R79, 0x40, R0 ;  /* 0x000000404f0d7824 */ /* 0x000fe200078e0200 */
[----:B------:R-:W-:-:S02]  /*135f0*/  SHF.R.S32.HI R7, RZ, 0x1f, R11 ;  /* 0x0000001fff077819 */ /* 0x000fc4000001140b */
[----:B------:R-:W-:Y:S01]  /*13600*/  LEA.HI R27, R27, R26, RZ, 0x3 ;  /* 0x0000001a1b1b7211 */ /* 0x000fe200078f18ff */
[----:B------:R-:W-:Y:S01]  /*13610*/  IMAD.WIDE R20, R13, 0x2, R20 ;  /* 0x000000020d147825 */ /* 0x000fe200078e0214 */
[----:B------:R-:W-:Y:S02]  /*13620*/  IADD3.X R9, R15, R9, R10, P2, !PT ;  /* 0x000000090f097210 */ /* 0x000fe400017fe40a */
[----:B------:R-:W-:Y:S01]  /*13630*/  LEA.HI R14, R25, R14, RZ, 0x5 ;  /* 0x0000000e190e7211 */ /* 0x000fe200078f28ff */
[----:B------:R-:W-:Y:S01]  /*13640*/  IMAD R10, R7, UR4, RZ ;  /* 0x00000004070a7c24 */ /* 0x000fe2000f8e02ff */
[----:B------:R-:W-:Y:S01]  /*13650*/  LOP3.LUT R27, R27, 0xfffffff8, RZ, 0xc0, !PT ;  /* 0xfffffff81b1b7812 */ /* 0x000fe200078ec0ff */
[C---:B------:R-:W-:Y:S01]  /*13660*/  IMAD.WIDE.U32 R8, R11.reuse, UR4, R8 ;  /* 0x000000040b087c25 */ /* 0x040fe2000f8e0008 */
[----:B------:R-:W-:Y:S02]  /*13670*/  SHF.R.S32.HI R14, RZ, 0x5, R14 ;  /* 0x00000005ff0e7819 */ /* 0x000fe4000001140e */
[----:B------:R-:W-:Y:S01]  /*13680*/  IADD3 R69, P5, R20, 0x1000, RZ ;  /* 0x0000100014457810 */ /* 0x000fe20007fbe0ff */
[----:B------:R-:W-:Y:S01]  /*13690*/  IMAD R7, R11, UR5, R10 ;  /* 0x000000050b077c24 */ /* 0x000fe2000f8e020a */
[----:B------:R-:W-:Y:S01]  /*136a0*/  ULDC.64 UR4, c[0x0][0xc50] ;  /* 0x0003140000047ab9 */ /* 0x000fe20000000a00 */
[----:B------:R-:W-:Y:S01]  /*136b0*/  IMAD.IADD R27, R26, 0x1, -R27 ;  /* 0x000000011a1b7824 */ /* 0x000fe200078e0a1b */
[----:B------:R-:W-:-:S02]  /*136c0*/  LEA R26, P2, R8, UR4, 0x2 ;  /* 0x00000004081a7c11 */ /* 0x000fc4000f8410ff */
[----:B------:R-:W-:Y:S01]  /*136d0*/  IADD3 R7, R9, R7, RZ ;  /* 0x0000000709077210 */ /* 0x000fe20007ffe0ff */
[----:B------:R-:W-:Y:S01]  /*136e0*/  IMAD R14, R14, 0x10, R27 ;  /* 0x000000100e0e7824 */ /* 0x000fe200078e021b */
[----:B------:R-:W-:Y:S01]  /*136f0*/  LOP3.LUT R68, R69, 0x380, RZ, 0xc0, !PT ;  /* 0x0000038045447812 */ /* 0x000fe200078ec0ff */
[----:B------:R-:W-:Y:S01]  /*13700*/  SHFL.IDX PT, R10, R26, RZ, 0x1c1f ;  /* 0x001c1fff1a0a7589 */ /* 0x000fe200000e0000 */
[----:B------:R-:W-:Y:S01]  /*13710*/  LEA.HI.X R27, R8, UR5, R7, 0x2, P2 ;  /* 0x00000005081b7c11 */ /* 0x000fe200090f1407 */
[----:B------:R-:W-:Y:S01]  /*13720*/  ULDC.64 UR4, c[0x0][0xba0] ;  /* 0x0002e80000047ab9 */ /* 0x000fe20000000a00 */
[----:B------:R-:W-:Y:S02]  /*13730*/  IADD3 R61, P2, R20, 0x3000, RZ ;  /* 0x00003000143d7810 */ /* 0x000fe40007f5e0ff */
[----:B------:R-:W-:Y:S01]  /*13740*/  SHF.R.U64 R68, R68, 0x3, RZ ;  /* 0x0000000344447819 */ /* 0x000fe200000012ff */
[----:B------:R-:W0:Y:S01]  /*13750*/  SHFL.IDX PT, R11, R27, RZ, 0x1c1f ;  /* 0x001c1fff1b0b7589 */ /* 0x000e2200000e0000 */
[----:B------:R-:W-:-:S02]  /*13760*/  LOP3.LUT R60, R61, 0x380, RZ, 0xc0, !PT ;  /* 0x000003803d3c7812 */ /* 0x000fc400078ec0ff */
[----:B------:R-:W-:Y:S01]  /*13770*/  LOP3.LUT R68, R68, R69, RZ, 0x3c, !PT ;  /* 0x0000004544447212 */ /* 0x000fe200078e3cff */
[----:B------:R-:W-:Y:S01]  /*13780*/  IMAD.X R69, RZ, RZ, R21, P5 ;  /* 0x000000ffff457224 */ /* 0x000fe200028e0615 */
[C---:B------:R-:W-:Y:S01]  /*13790*/  IADD3 R65, P4, R20.reuse, 0x2000, RZ ;  /* 0x0000200014417810 */ /* 0x040fe20007f9e0ff */
[----:B------:R-:W-:Y:S01]  /*137a0*/  SHFL.IDX PT, R15, R27, 0x1, 0x1c1f ;  /* 0x003c1f001b0f7f89 */ /* 0x000fe200000e0000 */
[----:B------:R-:W-:Y:S02]  /*137b0*/  IADD3 R53, P5, R20, 0x5000, RZ ;  /* 0x0000500014357810 */ /* 0x000fe40007fbe0ff */
[----:B------:R-:W-:Y:S02]  /*137c0*/  SHF.R.U64 R60, R60, 0x3, RZ ;  /* 0x000000033c3c7819 */ /* 0x000fe400000012ff */
[----:B------:R-:W-:Y:S02]  /*137d0*/  LOP3.LUT R64, R65, 0x380, RZ, 0xc0, !PT ;  /* 0x0000038041407812 */ /* 0x000fe400078ec0ff */
[----:B------:R-:W-:-:S02]  /*137e0*/  LOP3.LUT R52, R53, 0x380, RZ, 0xc0, !PT ;  /* 0x0000038035347812 */ /* 0x000fc400078ec0ff */
[----:B------:R-:W-:Y:S01]  /*137f0*/  LOP3.LUT R60, R60, R61, RZ, 0x3c, !PT ;  /* 0x0000003d3c3c7212 */ /* 0x000fe200078e3cff */
[----:B------:R-:W-:Y:S01]  /*13800*/  IMAD.X R61, RZ, RZ, R21, P2 ;  /* 0x000000ffff3d7224 */ /* 0x000fe200010e0615 */
[C---:B------:R-:W-:Y:S02]  /*13810*/  IADD3 R57, P3, R20.reuse, 0x4000, RZ ;  /* 0x0000400014397810 */ /* 0x040fe40007f7e0ff */
[----:B------:R-:W-:Y:S02]  /*13820*/  IADD3 R45, P2, R20, 0x7000, RZ ;  /* 0x00007000142d7810 */ /* 0x000fe40007f5e0ff */
[----:B------:R-:W-:Y:S02]  /*13830*/  SHF.R.U64 R64, R64, 0x3, RZ ;  /* 0x0000000340407819 */ /* 0x000fe400000012ff */
[----:B------:R-:W-:Y:S02]  /*13840*/  SHF.R.S32.HI R13, RZ, 0x7, R12 ;  /* 0x00000007ff0d7819 */ /* 0x000fe4000001140c */
[----:B------:R-:W-:-:S02]  /*13850*/  SHF.R.U64 R52, R52, 0x3, RZ ;  /* 0x0000000334347819 */ /* 0x000fc400000012ff */
[----:B------:R-:W-:Y:S02]  /*13860*/  LOP3.LUT R56, R57, 0x380, RZ, 0xc0, !PT ;  /* 0x0000038039387812 */ /* 0x000fe400078ec0ff */
[----:B------:R-:W-:Y:S02]  /*13870*/  LOP3.LUT R44, R45, 0x380, RZ, 0xc0, !PT ;  /* 0x000003802d2c7812 */ /* 0x000fe400078ec0ff */
[----:B------:R-:W-:Y:S01]  /*13880*/  LOP3.LUT R64, R64, R65, RZ, 0x3c, !PT ;  /* 0x0000004140407212 */ /* 0x000fe200078e3cff */
[--C-:B------:R-:W-:Y:S01]  /*13890*/  IMAD.X R65, RZ, RZ, R21.reuse, P4 ;  /* 0x000000ffff417224 */ /* 0x100fe200020e0615 */
[----:B------:R-:W-:Y:S02]  /*138a0*/  LEA.HI R12, R12, R13, RZ, 0x1 ;  /* 0x0000000d0c0c7211 */ /* 0x000fe400078f08ff */
[----:B------:R-:W-:Y:S01]  /*138b0*/  LOP3.LUT R52, R52, R53, RZ, 0x3c, !PT ;  /* 0x0000003534347212 */ /* 0x000fe200078e3cff */
[----:B------:R-:W-:Y:S01]  /*138c0*/  IMAD.X R53, RZ, RZ, R21, P5 ;  /* 0x000000ffff357224 */ /* 0x000fe200028e0615 */
[----:B------:R-:W-:-:S02]  /*138d0*/  IADD3 R49, P4, R20, 0x6000, RZ ;  /* 0x0000600014317810 */ /* 0x000fc40007f9e0ff */
[----:B------:R-:W-:Y:S02]  /*138e0*/  SHF.R.U64 R56, R56, 0x3, RZ ;  /* 0x0000000338387819 */ /* 0x000fe400000012ff */
[----:B------:R-:W-:Y:S02]  /*138f0*/  IADD3 R37, P5, R20, 0x9000, RZ ;  /* 0x0000900014257810 */ /* 0x000fe40007fbe0ff */
[----:B------:R-:W-:Y:S02]  /*13900*/  SHF.R.U64 R44, R44, 0x3, RZ ;  /* 0x000000032c2c7819 */ /* 0x000fe400000012ff */
[----:B------:R-:W-:Y:S02]  /*13910*/  LOP3.LUT R12, R12, 0x3fffffe, RZ, 0xc0, !PT ;  /* 0x03fffffe0c0c7812 */ /* 0x000fe400078ec0ff */
[----:B------:R-:W-:Y:S02]  /*13920*/  LOP3.LUT R48, R49, 0x380, RZ, 0xc0, !PT ;  /* 0x0000038031307812 */ /* 0x000fe400078ec0ff */
[----:B------:R-:W-:Y:S01]  /*13930*/  LOP3.LUT R56, R56, R57, RZ, 0x3c, !PT ;  /* 0x0000003938387212 */ /* 0x000fe200078e3cff */
[----:B------:R-:W-:Y:S01]  /*13940*/  IMAD.X R57, RZ, RZ, R21, P3 ;  /* 0x000000ffff397224 */ /* 0x000fe200018e0615 */
[----:B------:R-:W-:Y:S01]  /*13950*/  LOP3.LUT R36, R37, 0x380, RZ, 0xc0, !PT ;  /* 0x0000038025247812 */ /* 0x000fe200078ec0ff */
[----:B------:R-:W-:Y:S01]  /*13960*/  IMAD.IADD R9, R13, 0x1, -R12 ;  /* 0x000000010d097824 */ /* 0x000fe200078e0a0c */
[----:B------:R-:W-:-:S02]  /*13970*/  LOP3.LUT R44, R44, R45, RZ, 0x3c, !PT ;  /* 0x0000002d2c2c7212 */ /* 0x000fc400078e3cff */
[----:B------:R-:W-:Y:S01]  /*13980*/  IADD3.X R45, RZ, R21, RZ, P2, !PT ;  /* 0x00000015ff2d7210 */ /* 0x000fe200017fe4ff */
[----:B------:R-:W-:Y:S01]  /*13990*/  IMAD R7, R9, 0x40, R14 ;  /* 0x0000004009077824 */ /* 0x000fe200078e020e */
[C---:B------:R-:W-:Y:S01]  /*139a0*/  IADD3 R41, P3, R20.reuse, 0x8000, RZ ;  /* 0x0000800014297810 */ /* 0x040fe20007f7e0ff */
[----:B------:R-:W1:Y:S01]  /*139b0*/  SHFL.IDX PT, R14, R26, 0x1, 0x1c1f ;  /* 0x003c1f001a0e7f89 */ /* 0x000e6200000e0000 */
[----:B------:R-:W-:Y:S01]  /*139c0*/  IADD3 R29, P2, R20, 0xb000, RZ ;  /* 0x0000b000141d7810 */ /* 0x000fe20007f5e0ff */
[----:B------:R-:W-:Y:S01]  /*139d0*/  IMAD.IADD R4, R7, 0x1, R86 ;  /* 0x0000000107047824 */ /* 0x000fe200078e0256 */
[----:B------:R-:W-:Y:S02]  /*139e0*/  SHF.R.U64 R48, R48, 0x3, RZ ;  /* 0x0000000330307819 */ /* 0x000fe400000012ff */
[----:B------:R-:W-:Y:S02]  /*139f0*/  SHF.R.U64 R36, R36, 0x3, RZ ;  /* 0x0000000324247819 */ /* 0x000fe400000012ff */
[----:B------:R-:W-:-:S02]  /*13a00*/  LOP3.LUT R40, R41, 0x380, RZ, 0xc0, !PT ;  /* 0x0000038029287812 */ /* 0x000fc400078ec0ff */
[----:B------:R-:W-:Y:S02]  /*13a10*/  LOP3.LUT R28, R29, 0x380, RZ, 0xc0, !PT ;  /* 0x000003801d1c7812 */ /* 0x000fe400078ec0ff */
[----:B------:R-:W-:Y:S01]  /*13a20*/  LOP3.LUT R48, R48, R49, RZ, 0x3c, !PT ;  /* 0x0000003130307212 */ /* 0x000fe200078e3cff */
[--C-:B------:R-:W-:Y:S01]  /*13a30*/  IMAD.X R49, RZ, RZ, R21.reuse, P4 ;  /* 0x000000ffff317224 */ /* 0x100fe200020e0615 */
[----:B------:R-:W-:Y:S01]  /*13a40*/  LOP3.LUT R36, R36, R37, RZ, 0x3c, !PT ;  /* 0x0000002524247212 */ /* 0x000fe200078e3cff */
[----:B------:R-:W-:Y:S01]  /*13a50*/  IMAD.X R37, RZ, RZ, R21, P5 ;  /* 0x000000ffff257224 */ /* 0x000fe200028e0615 */
[----:B------:R-:W-:Y:S02]  /*13a60*/  IADD3 R33, P4, R20, 0xa000, RZ ;  /* 0x0000a00014217810 */ /* 0x000fe40007f9e0ff */
[----:B------:R-:W-:Y:S02]  /*13a70*/  SHF.R.U64 R40, R40, 0x3, RZ ;  /* 0x0000000328287819 */ /* 0x000fe400000012ff */
[----:B------:R-:W-:-:S02]  /*13a80*/  IADD3 R13, P5, R20, 0xd000, RZ ;  /* 0x0000d000140d7810 */ /* 0x000fc40007fbe0ff */
[----:B------:R-:W-:Y:S02]  /*13a90*/  SHF.R.U64 R28, R28, 0x3, RZ ;  /* 0x000000031c1c7819 */ /* 0x000fe400000012ff */
[----:B------:R-:W-:Y:S02]  /*13aa0*/  LOP3.LUT R32, R33, 0x380, RZ, 0xc0, !PT ;  /* 0x0000038021207812 */ /* 0x000fe400078ec0ff */
[----:B------:R-:W-:Y:S01]  /*13ab0*/  LOP3.LUT R40, R40, R41, RZ, 0x3c, !PT ;  /* 0x0000002928287212 */ /* 0x000fe200078e3cff */
[--C-:B------:R-:W-:Y:S01]  /*13ac0*/  IMAD.X R41, RZ, RZ, R21.reuse, P3 ;  /* 0x000000ffff297224 */ /* 0x100fe200018e0615 */
[----:B------:R-:W-:Y:S02]  /*13ad0*/  LOP3.LUT R12, R13, 0x380, RZ, 0xc0, !PT ;  /* 0x000003800d0c7812 */ /* 0x000fe400078ec0ff */
[----:B------:R-:W-:Y:S01]  /*13ae0*/  LOP3.LUT R28, R28, R29, RZ, 0x3c, !PT ;  /* 0x0000001d1c1c7212 */ /* 0x000fe200078e3cff */
[----:B------:R-:W-:Y:S01]  /*13af0*/  IMAD.X R29, RZ, RZ, R21, P2 ;  /* 0x000000ffff1d7224 */ /* 0x000fe200010e0615 */
[----:B------:R-:W-:-:S02]  /*13b00*/  IADD3 R25, P3, R20, 0xc000, RZ ;  /* 0x0000c00014197810 */ /* 0x000fc40007f7e0ff */
[C---:B------:R-:W-:Y:S01]  /*13b10*/  ISETP.GE.OR P2, PT, R4.reuse, R83, P0 ;  /* 0x000000530400720c */ /* 0x040fe20000746670 */
[----:B------:R-:W-:Y:S01]  /*13b20*/  VIADD R4, R4, 0x8 ;  /* 0x0000000804047836 */ /* 0x000fe20000000000 */
[----:B------:R-:W-:Y:S02]  /*13b30*/  SHF.R.U64 R32, R32, 0x3, RZ ;  /* 0x0000000320207819 */ /* 0x000fe400000012ff */
[----:B------:R-:W-:Y:S02]  /*13b40*/  SHF.R.U64 R12, R12, 0x3, RZ ;  /* 0x000000030c0c7819 */ /* 0x000fe400000012ff */
[----:B------:R-:W-:Y:S02]  /*13b50*/  LOP3.LUT R24, R25, 0x380, RZ, 0xc0, !PT ;  /* 0x0000038019187812 */ /* 0x000fe400078ec0ff */
[----:B------:R-:W-:Y:S01]  /*13b60*/  LOP3.LUT R32, R32, R33, RZ, 0x3c, !PT ;  /* 0x0000002120207212 */ /* 0x000fe200078e3cff */
[----:B------:R-:W-:Y:S01]  /*13b70*/  IMAD.X R33, RZ, RZ, R21, P4 ;  /* 0x000000ffff217224 */ /* 0x000fe200020e0615 */
[----:B------:R-:W-:-:S02]  /*13b80*/  LOP3.LUT R12, R12, R13, RZ, 0x3c, !PT ;  /* 0x0000000d0c0c7212 */ /* 0x000fc400078e3cff */
[----:B------:R-:W-:Y:S01]  /*13b90*/  ISETP.GE.OR P0, PT, R4, R83, P0 ;  /* 0x000000530400720c */ /* 0x000fe20000706670 */
[----:B0-----:R-:W-:Y:S01]  /*13ba0*/  @!P2 ST.E desc[UR42][R10.64], R6 ;  /* 0x000000060a00a985 */ /* 0x001fe2000c10192a */
[C---:B------:R-:W-:Y:S02]  /*13bb0*/  IADD3 R9, P4, R20.reuse, 0xe000, RZ ;  /* 0x0000e00014097810 */ /* 0x040fe40007f9e0ff */
[----:B------:R-:W-:Y:S02]  /*13bc0*/  LOP3.LUT R13, R20, 0x380, RZ, 0xc0, !PT ;  /* 0x00000380140d7812 */ /* 0x000fe400078ec0ff */
[----:B------:R-:W-:Y:S02]  /*13bd0*/  SHF.R.U64 R24, R24, 0x3, RZ ;  /* 0x0000000318187819 */ /* 0x000fe400000012ff */
[----:B------:R-:W-:Y:S02]  /*13be0*/  LOP3.LUT R8, R9, 0x380, RZ, 0xc0, !PT ;  /* 0x0000038009087812 */ /* 0x000fe400078ec0ff */
[----:B------:R-:W-:-:S02]  /*13bf0*/  SHF.R.U64 R13, R13, 0x3, RZ ;  /* 0x000000030d0d7819 */ /* 0x000fc400000012ff */
[----:B------:R-:W-:Y:S01]  /*13c00*/  LOP3.LUT R24, R24, R25, RZ, 0x3c, !PT ;  /* 0x0000001918187212 */ /* 0x000fe200078e3cff */
[--C-:B------:R-:W-:Y:S01]  /*13c10*/  IMAD.X R25, RZ, RZ, R21.reuse, P3 ;  /* 0x000000ffff197224 */ /* 0x100fe200018e0615 */
[----:B------:R-:W-:Y:S01]  /*13c20*/  IADD3 R7, P3, R20, 0xf000, RZ ;  /* 0x0000f00014077810 */ /* 0x000fe20007f7e0ff */
[----:B-1----:R0:W-:Y:S01]  /*13c30*/  @!P0 ST.E desc[UR42][R14.64], R5 ;  /* 0x000000050e008985 */ /* 0x0021e2000c10192a */
[----:B------:R-:W-:Y:S02]  /*13c40*/  SHF.R.U64 R8, R8, 0x3, RZ ;  /* 0x0000000308087819 */ /* 0x000fe400000012ff */
[----:B------:R-:W-:Y:S01]  /*13c50*/  LOP3.LUT R20, R13, R20, RZ, 0x3c, !PT ;  /* 0x000000140d147212 */ /* 0x000fe200078e3cff */
[--C-:B------:R-:W-:Y:S01]  /*13c60*/  IMAD.X R85, RZ, RZ, R21.reuse, P3 ;  /* 0x000000ffff557224 */ /* 0x100fe200018e0615 */
[----:B------:R-:W-:Y:S01]  /*13c70*/  LOP3.LUT R8, R8, R9, RZ, 0x3c, !PT ;  /* 0x0000000908087212 */ /* 0x000fe200078e3cff */
[----:B------:R-:W-:Y:S01]  /*13c80*/  IMAD.X R9, RZ, RZ, R21, P4 ;  /* 0x000000ffff097224 */ /* 0x000fe200020e0615 */
[----:B------:R-:W-:Y:S01]  /*13c90*/  IADD3.X R13, RZ, R21, RZ, P5, !PT ;  /* 0x00000015ff0d7210 */ /* 0x000fe20002ffe4ff */
[----:B------:R1:W5:Y:S01]  /*13ca0*/  LD.E.128 R72, desc[UR42][R20.64] ;  /* 0x0000002a14487980 */ /* 0x000362000c101d00 */
[----:B------:R-:W-:Y:S01]  /*13cb0*/  IMAD R82, R82, 0x20, R79 ;  /* 0x0000002052527824 */ /* 0x000fe200078e024f */
[----:B------:R-:W-:-:S02]  /*13cc0*/  LOP3.LUT R4, R7, 0x380, RZ, 0xc0, !PT ;  /* 0x0000038007047812 */ /* 0x000fc400078ec0ff */
[----:B------:R-:W5:Y:S04]  /*13cd0*/  LD.E.128 R68, desc[UR42][R68.64] ;  /* 0x0000002a44447980 */ /* 0x000f68000c101d00 */
[----:B------:R-:W5:Y:S01]  /*13ce0*/  LD.E.128 R64, desc[UR42][R64.64] ;  /* 0x0000002a40407980 */ /* 0x000f62000c101d00 */
[----:B-1----:R-:W-:Y:S01]  /*13cf0*/  IMAD R21, R77, UR4, RZ ;  /* 0x000000044d157c24 */ /* 0x002fe2000f8e02ff */
[----:B------:R-:W-:Y:S02]  /*13d00*/  SHF.R.U64 R4, R4, 0x3, RZ ;  /* 0x0000000304047819 */ /* 0x000fe400000012ff */
[----:B------:R-:W5:Y:S01]  /*13d10*/  LD.E.128 R60, desc[UR42][R60.64] ;  /* 0x0000002a3c3c7980 */ /* 0x000f62000c101d00 */
[----:B------:R-:W-:Y:S01]  /*13d20*/  IMAD R77, R76, UR5, R21 ;  /* 0x000000054c4d7c24 */ /* 0x000fe2000f8e0215 */
[----:B------:R-:W-:Y:S01]  /*13d30*/  LOP3.LUT R84, R4, R7, RZ, 0x3c, !PT ;  /* 0x0000000704547212 */ /* 0x000fe200078e3cff */
[----:B------:R-:W-:Y:S01]  /*13d40*/  IMAD.WIDE.U32 R20, R76, UR4, RZ ;  /* 0x000000044c147c25 */ /* 0x000fe2000f8e00ff */
[----:B------:R-:W-:Y:S01]  /*13d50*/  ULDC.64 UR4, c[0x0][0xbe8] ;  /* 0x0002fa0000047ab9 */ /* 0x000fe20000000a00 */
[----:B------:R-:W5:Y:S02]  /*13d60*/  LD.E.128 R56, desc[UR42][R56.64] ;  /* 0x0000002a38387980 */ /* 0x000f64000c101d00 */
[----:B------:R-:W-:-:S02]  /*13d70*/  IMAD.IADD R21, R21, 0x1, R77 ;  /* 0x0000000115157824 */ /* 0x000fc400078e024d */
[----:B------:R-:W-:Y:S01]  /*13d80*/  IMAD R78, R78, UR4, RZ ;  /* 0x000000044e4e7c24 */ /* 0x000fe2000f8e02ff */
[----:B0-----:R0:W5:Y:S01]  /*13d90*/  LD.E.128 R4, desc[UR42][R84.64] ;  /* 0x0000002a54047980 */ /* 0x001162000c101d00 */
[----:B------:R-:W-:Y:S02]  /*13da0*/  IMAD.IADD R82, R86, 0x1, R82 ;  /* 0x0000000156527824 */ /* 0x000fe400078e0252 */
[C---:B------:R-:W-:Y:S01]  /*13db0*/  IMAD R77, R172.reuse, UR5, R78 ;  /* 0x00000005ac4d7c24 */ /* 0x040fe2000f8e024e */
[----:B------:R-:W5:Y:S01]  /*13dc0*/  LD.E.128 R52, desc[UR42][R52.64] ;  /* 0x0000002a34347980 */ /* 0x000f62000c101d00 */
[----:B------:R-:W-:Y:S01]  /*13dd0*/  IMAD.WIDE.U32 R20, R172, UR4, R20 ;  /* 0x00000004ac147c25 */ /* 0x000fe2000f8e0014 */
[----:B------:R-:W-:Y:S02]  /*13de0*/  ULDC.64 UR4, c[0x0][0xbf0] ;  /* 0x0002fc0000047ab9 */ /* 0x000fe40000000a00 */
[----:B------:R-:W5:Y:S01]  /*13df0*/  LD.E.128 R48, desc[UR42][R48.64] ;  /* 0x0000002a30307980 */ /* 0x000f62000c101d00 */
[----:B----4-:R-:W-:-:S03]  /*13e00*/  @P1 IMAD.HI.U32 R76, R82, R87, RZ ;  /* 0x00000057524c1227 */ /* 0x010fc600078e00ff */
[----:B------:R-:W5:Y:S01]  /*13e10*/  LD.E.128 R44, desc[UR42][R44.64] ;  /* 0x0000002a2c2c7980 */ /* 0x000f62000c101d00 */
[----:B------:R-:W-:Y:S02]  /*13e20*/  IMAD.IADD R21, R21, 0x1, R77 ;  /* 0x0000000115157824 */ /* 0x000fe400078e024d */
[----:B------:R-:W-:Y:S01]  /*13e30*/  IMAD.MOV.U32 R77, RZ, RZ, R82 ;  /* 0x000000ffff4d7224 */ /* 0x000fe200078e0052 */
[----:B------:R-:W-:Y:S01]  /*13e40*/  @P1 SHF.R.U32.HI R77, RZ, R89, R76 ;  /* 0x00000059ff4d1219 */ /* 0x000fe2000001164c */
[----:B------:R-:W-:Y:S01]  /*13e50*/  IMAD R80, R80, UR4, RZ ;  /* 0x0000000450507c24 */ /* 0x000fe2000f8e02ff */
[----:B------:R-:W5:Y:S01]  /*13e60*/  LD.E.128 R40, desc[UR42][R40.64] ;  /* 0x0000002a28287980 */ /* 0x000f62000c101d00 */
[C---:B------:R-:W-:Y:S01]  /*13e70*/  IMAD.WIDE.U32 R20, R81.reuse, UR4, R20 ;  /* 0x0000000451147c25 */ /* 0x040fe2000f8e0014 */
[--C-:B------:R-:W-:Y:S02]  /*13e80*/  SHF.R.S32.HI R76, RZ, 0x1f, R77.reuse ;  /* 0x0000001fff4c7819 */ /* 0x100fe4000001144d */
[----:B------:R-:W5:Y:S01]  /*13e90*/  LD.E.128 R36, desc[UR42][R36.64] ;  /* 0x0000002a24247980 */ /* 0x000f62000c101d00 */
[----:B0-----:R-:W-:Y:S01]  /*13ea0*/  IMAD R85, R81, UR5, R80 ;  /* 0x0000000551557c24 */ /* 0x001fe2000f8e0250 */
[----:B------:R-:W-:Y:S01]  /*13eb0*/  ULDC.64 UR4, c[0x0][0xbe0] ;  /* 0x0002f80000047ab9 */ /* 0x000fe20000000a00 */
[----:B------:R-:W-:Y:S01]  /*13ec0*/  IMAD.MOV R78, RZ, RZ, -R77 ;  /* 0x000000ffff4e7224 */ /* 0x000fe200078e0a4d */
[----:B------:R-:W5:Y:S01]  /*13ed0*/  LD.E.128 R32, desc[UR42][R32.64] ;  /* 0x0000002a20207980 */ /* 0x000f62000c101d00 */
[----:B------:R-:W-:Y:S01]  /*13ee0*/  IMAD R76, R76, UR4, RZ ;  /* 0x000000044c4c7c24 */ /* 0x000fe2000f8e02ff */
[----:B------:R-:W-:Y:S01]  /*13ef0*/  IADD3 R21, R21, R85, RZ ;  /* 0x0000005515157210 */ /* 0x000fe20007ffe0ff */
[----:B------:R-:W-:Y:S01]  /*13f00*/  IMAD R3, R3, R78, R82 ;  /* 0x0000004e03037224 */ /* 0x000fe200078e0252 */
[----:B------:R-:W5:Y:S01]  /*13f10*/  LD.E.128 R28, desc[UR42][R28.64] ;  /* 0x0000002a1c1c7980 */ /* 0x000f62000c101d00 */
[----:B------:R-:W-:-:S02]  /*13f20*/  IMAD R81, R77, UR5, R76 ;  /* 0x000000054d517c24 */ /* 0x000fc4000f8e024c */
[----:B------:R-:W-:Y:S01]  /*13f30*/  IMAD.WIDE.U32 R20, R77, UR4, R20 ;  /* 0x000000044d147c25 */ /* 0x000fe2000f8e0014 */
[----:B------:R-:W-:Y:S01]  /*13f40*/  SHF.R.S32.HI R76, RZ, 0x1f, R3 ;  /* 0x0000001fff4c7819 */ /* 0x000fe20000011403 */
[----:B------:R-:W-:Y:S01]  /*13f50*/  ULDC.64 UR4, c[0x0][0xbd8] ;  /* 0x0002f60000047ab9 */ /* 0x000fe20000000a00 */
[----:B------:R-:W5:Y:S01]  /*13f60*/  LD.E.128 R24, desc[UR42][R24.64] ;  /* 0x0000002a18187980 */ /* 0x000f62000c101d00 */
[----:B------:R-:W-:Y:S02]  /*13f70*/  IMAD.IADD R21, R21, 0x1, R81 ;  /* 0x0000000115157824 */ /* 0x000fe400078e0251 */
[----:B------:R-:W-:Y:S01]  /*13f80*/  IMAD R76, R76, UR4, RZ ;  /* 0x000000044c4c7c24 */ /* 0x000fe2000f8e02ff */
        /* <DEDUP_REMOVED lines=11> */
[----:B------:R-:W-:Y:S01]  /*14040*/  IMAD.IADD R21, R21, 0x1, R77 ;  /* 0x0000000115157824 */ /* 0x000fe200078e024d */
[----:B------:R-:W-:Y:S01]  /*14050*/  LEA R82, P2, R20, UR4, 0x1 ;  /* 0x0000000414527c11 */ /* 0x000fe2000f8408ff */
[----:B------:R-:W-:-:S03]  /*14060*/  IMAD.IADD R86, R79, 0x1, R86 ;  /* 0x000000014f567824 */ /* 0x000fc600078e0256 */
[----:B------:R-:W-:Y:S01]  /*14070*/  LEA.HI.X R84, R20, UR5, R21, 0x1, P2 ;  /* 0x0000000514547c11 */ /* 0x000fe200090f0c15 */
[----:B------:R-:W-:Y:S01]  /*14080*/  VIADD R3, R22, 0x32420 ;  /* 0x0003242016037836 */ /* 0x000fe20000000000 */
[----:B------:R-:W-:-:S04]  /*14090*/  ISETP.GE.AND P2, PT, R86, R83, PT ;  /* 0x000000535600720c */ /* 0x000fc80003f46270 */
[----:B------:R-:W-:Y:S01]  /*140a0*/  PRMT R3, RZ, 0x654, R3 ;  /* 0x00000654ff037816 */ /* 0x000fe20000000003 */
[----:B------:R-:W-:Y:S01]  /*140b0*/  VIADD R76, R86, 0x20 ;  /* 0x00000020564c7836 */ /* 0x000fe20000000000 */
[----:B------:R-:W-:Y:S01]  /*140c0*/  IADD3 R92, R0, 0x40, RZ ;  /* 0x00000040005c7810 */ /* 0x000fe20007ffe0ff */
[----:B------:R-:W-:Y:S02]  /*140d0*/  VIADD R78, R86, 0x40 ;  /* 0x00000040564e7836 */ /* 0x000fe40000000000 */
[C---:B------:R-:W-:Y:S02]  /*140e0*/  VIADD R90, R0.reuse, 0xc0 ;  /* 0x000000c0005a7836 */ /* 0x040fe40000000000 */
[----:B------:R-:W-:Y:S01]  /*140f0*/  VIADD R88, R0, 0x80 ;  /* 0x0000008000587836 */ /* 0x000fe20000000000 */
[----:B0-----:R0:W-:Y:S01]  /*14100*/  SYNCS.ARRIVE.TRANS64.RED.A1T0 RZ, [R3+URZ], RZ ;  /* 0x000000ff03ff79a7 */ /* 0x0011e2000810043f */
[----:B------:R1:W2:Y:S01]  /*14110*/  SHFL.IDX PT, R81, R82, RZ, 0x181f ;  /* 0x00181fff52517589 */ /* 0x0002a200000e0000 */
[----:B------:R-:W-:-:S02]  /*14120*/  ISETP.GE.AND P1, PT, R76, R83, PT ;  /* 0x000000534c00720c */ /* 0x000fc40003f26270 */
[----:B------:R-:W-:Y:S01]  /*14130*/  ISETP.GE.AND P0, PT, R78, R83, PT ;  /* 0x000000534e00720c */ /* 0x000fe20003f06270 */
[----:B0-----:R1:W0:Y:S01]  /*14140*/  SHFL.IDX PT, R3, R84, RZ, 0x181f ;  /* 0x00181fff54037589 */ /* 0x00122200000e0000 */
[----:B------:R-:W-:Y:S02]  /*14150*/  SHF.R.S32.HI R89, RZ, 0x1f, R0 ;  /* 0x0000001fff597819 */ /* 0x000fe40000011400 */
[----:B------:R-:W-:Y:S02]  /*14160*/  SHF.R.S32.HI R85, RZ, 0x1f, R90 ;  /* 0x0000001fff557819 */ /* 0x000fe4000001145a */
[----:B------:R-:W-:Y:S02]  /*14170*/  SHF.R.S32.HI R87, RZ, 0x1f, R88 ;  /* 0x0000001fff577819 */ /* 0x000fe40000011458 */
[----:B------:R-:W-:Y:S01]  /*14180*/  SHF.R.S32.HI R91, RZ, 0x1f, R92 ;  /* 0x0000001fff5b7819 */ /* 0x000fe2000001145c */
[----:B-1----:R-:W-:Y:S06]  /*14190*/  @P2 BRA `(.L_x_15160) ;  /* 0x0000000000442947 */ /* 0x002fec0003800000 */
        /* <DEDUP_REMOVED lines=17> */
.L_x_15160:
[----:B------:R-:W-:Y:S05]  /*142b0*/  BSYNC B1 ;  /* 0x0000000000017941 */ /* 0x000fea0003800000 */
.L_x_15159:
[----:B0-----:R0:W3:Y:S01]  /*142c0*/  SHFL.IDX PT, R3, R84, 0x1, 0x181f ;  /* 0x00381f0054037f89 */ /* 0x0010e200000e0000 */
[----:B------:R-:W-:Y:S03]  /*142d0*/  BSSY B1, `(.L_x_15161) ;  /* 0x0000014000017945 */ /* 0x000fe60003800000 */
[----:B-1---5:R0:W1:Y:S01]  /*142e0*/  SHFL.IDX PT, R41, R82, 0x1, 0x181f ;  /* 0x00381f0052297f89 */ /* 0x02206200000e0000 */
[----:B------:R-:W-:Y:S05]  /*142f0*/  @P1 BRA `(.L_x_15162) ;  /* 0x0000000000441947 */ /* 0x000fea0003800000 */
[----:B------:R-:W-:Y:S02]  /*14300*/  ULDC UR4, c[0x0][0xbc8] ;  /* 0x0002f20000047ab9 */ /* 0x000fe40000000800 */
[----:B------:R-:W-:Y:S02]  /*14310*/  ISETP.GE.AND P4, PT, R0, UR4, PT ;  /* 0x0000000400007c0c */ /* 0x000fe4000bf86270 */
[----:B------:R-:W-:Y:S02]  /*14320*/  ISETP.GE.AND P3, PT, R92, UR4, PT ;  /* 0x000000045c007c0c */ /* 0x000fe4000bf66270 */
[----:B------:R-:W-:Y:S02]  /*14330*/  ISETP.GE.AND P2, PT, R88, UR4, PT ;  /* 0x0000000458007c0c */ /* 0x000fe4000bf46270 */
[----:B------:R-:W-:-:S07]  /*14340*/  ISETP.GE.AND P1, PT, R90, UR4, PT ;  /* 0x000000045a007c0c */ /* 0x000fce000bf26270 */
[----:B-1----:R-:W-:-:S04]  /*14350*/  @!P4 LEA R20, P5, R0, R41, 0x1 ;  /* 0x000000290014c211 */ /* 0x002fc800078a08ff */
[----:B---3--:R-:W-:Y:S02]  /*14360*/  @!P4 LEA.HI.X R21, R0, R3, R89, 0x1, P5 ;  /* 0x000000030015c211 */ /* 0x008fe400028f0c59 */
        /* <DEDUP_REMOVED lines=10> */
.L_x_15162:
[----:B------:R-:W-:Y:S05]  /*14410*/  BSYNC B1 ;  /* 0x0000000000017941 */ /* 0x000fea0003800000 */
.L_x_15161:
[----:B---3--:R3:W0:Y:S01]  /*14420*/  SHFL.IDX PT, R3, R84, 0x2, 0x181f ;  /* 0x00581f0054037f89 */ /* 0x00862200000e0000 */
[----:B------:R-:W-:Y:S03]  /*14430*/  BSSY B1, `(.L_x_15163) ;  /* 0x0000014000017945 */ /* 0x000fe60003800000 */
[----:B----4-:R3:W4:Y:S01]  /*14440*/  SHFL.IDX PT, R25, R82, 0x2, 0x181f ;  /* 0x00581f0052197f89 */ /* 0x01072200000e0000 */
        /* <DEDUP_REMOVED lines=18> */
.L_x_15164:
[----:B------:R-:W-:Y:S05]  /*14570*/  BSYNC B1 ;  /* 0x0000000000017941 */ /* 0x000fea0003800000 */
.L_x_15163:
[----:B0-----:R-:W-:Y:S01]  /*14580*/  VIADD R8, R86, 0x60 ;  /* 0x0000006056087836 */ /* 0x001fe20000000000 */
[----:B------:R0:W0:Y:S04]  /*14590*/  SHFL.IDX PT, R3, R84, 0x3, 0x181f ;  /* 0x00781f0054037f89 */ /* 0x00002800000e0000 */
        /* <DEDUP_REMOVED lines=22> */
.L_x_15157:
[----:B------:R-:W3:Y:S01]  /*14700*/  LDL R9, [R1+0x90] ;  /* 0x0000900001097983 */ /* 0x000ee20000100800 */
[----:B------:R-:W-:Y:S01]  /*14710*/  ULDC.64 UR4, c[0x0][0xd00] ;  /* 0x0003400000047ab9 */ /* 0x000fe20000000a00 */
[----:B------:R-:W-:Y:S01]  /*14720*/  IMAD.MOV.U32 R0, RZ, RZ, RZ ;  /* 0x000000ffff007224 */ /* 0x000fe200078e00ff */
[----:B------:R-:W-:Y:S01]  /*14730*/  ISETP.NE.U32.AND P0, PT, RZ, UR4, PT ;  /* 0x00000004ff007c0c */ /* 0x000fe2000bf05070 */
[----:B------:R-:W4:Y:S03]  /*14740*/  LDC R25, c[0x0][0xce8] ;  /* 0x00033a00ff197b82 */ /* 0x000f260000000800 */
[----:B------:R-:W-:Y:S01]  /*14750*/  ISETP.NE.AND.EX P0, PT, RZ, UR5, PT, P0 ;  /* 0x00000005ff007c0c */ /* 0x000fe2000bf05300 */
[----:B---3--:R-:W-:Y:S01]  /*14760*/  IMAD.SHL.U32 R6, R9, 0x4, RZ ;  /* 0x0000000409067824 */ /* 0x008fe200078e00ff */
[----:B------:R-:W-:-:S04]  /*14770*/  SHF.R.S32.HI R14, RZ, 0x1f, R9 ;  /* 0x0000001fff0e7819 */ /* 0x000fc80000011409 */
[----:B------:R-:W-:Y:S02]  /*14780*/  IADD3 R4, P1, R6, UR4, RZ ;  /* 0x0000000406047c10 */ /* 0x000fe4000ff3e0ff */
[----:B------:R-:W-:-:S04]  /*14790*/  SHF.L.U64.HI R3, R9, 0x2, R14 ;  /* 0x0000000209037819 */ /* 0x000fc8000001020e */
[----:B------:R-:W-:Y:S01]  /*147a0*/  IADD3.X R5, R3, UR5, RZ, P1, !PT ;  /* 0x0000000503057c10 */ /* 0x000fe20008ffe4ff */
[----:B------:R-:W-:Y:S02]  /*147b0*/  ULDC.64 UR4, c[0x0][0xd08] ;  /* 0x0003420000047ab9 */ /* 0x000fe40000000a00 */
[----:B------:R-:W-:Y:S02]  /*147c0*/  ISETP.NE.U32.AND P1, PT, RZ, UR4, PT ;  /* 0x00000004ff007c0c */ /* 0x000fe4000bf25070 */
[----:B------:R3:W5:Y:S02]  /*147d0*/  @P0 LDG.E R0, desc[UR42][R4.64] ;  /* 0x0000002a04000981 */ /* 0x000764000c1e1900 */
[----:B------:R-:W-:-:S13]  /*147e0*/  ISETP.NE.AND.EX P1, PT, RZ, UR5, PT, P1 ;  /* 0x00000005ff007c0c */ /* 0x000fda000bf25310 */
[----:B------:R-:W-:Y:S01]  /*147f0*/  @P1 IADD3 R6, P2, R6, UR4, RZ ;  /* 0x0000000406061c10 */ /* 0x000fe2000ff5e0ff */
[----:B------:R-:W-:Y:S02]  /*14800*/  ULDC UR4, c[0x0][0xb88] ;  /* 0x0002e20000047ab9 */ /* 0x000fe40000000800 */
[----:B------:R-:W-:Y:S01]  /*14810*/  IMAD.U32 R8, RZ, RZ, UR4 ;  /* 0x00000004ff087e24 */ /* 0x000fe2000f8e00ff */
[----:B------:R-:W-:-:S05]  /*14820*/  @P1 IADD3.X R7, R3, UR5, RZ, P2, !PT ;  /* 0x0000000503071c10 */ /* 0x000fca00097fe4ff */
[----:B------:R3:W5:Y:S01]  /*14830*/  @P1 LDG.E R8, desc[UR42][R6.64] ;  /* 0x0000002a06081981 */ /* 0x000762000c1e1900 */
[----:B----4-:R-:W-:Y:S01]  /*14840*/  ISETP.NE.AND P2, PT, R25, 0x1, PT ;  /* 0x000000011900780c */ /* 0x010fe20003f45270 */
[----:B------:R-:W4:-:S12]  /*14850*/  S2R R30, SR_TID.X ;  /* 0x00000000001e7919 */ /* 0x000f180000002100 */
[----:B------:R-:W0:Y:S01]  /*14860*/  @P2 LDC R27, c[0x0][0xcec] ;  /* 0x00033b00ff1b2b82 */ /* 0x000e220000000800 */
[----:B----4-:R-:W-:-:S05]  /*14870*/  VIADD R30, R30, 0xffffff80 ;  /* 0xffffff801e1e7836 */ /* 0x010fca0000000000 */
[----:B------:R-:W-:Y:S02]  /*14880*/  SHF.R.S32.HI R3, RZ, 0x1f, R30 ;  /* 0x0000001fff037819 */ /* 0x000fe4000001141e */
[----:B------:R-:W-:Y:S02]  /*14890*/  ISETP.GE.AND P3, PT, R30, 0x80, PT ;  /* 0x000000801e00780c */ /* 0x000fe40003f66270 */
[----:B------:R-:W-:Y:S01]  /*148a0*/  LEA.HI R20, R3, R30, RZ, 0x3 ;  /* 0x0000001e03147211 */ /* 0x000fe200078f18ff */
[----:B---3--:R-:W-:Y:S10]  /*148b0*/  @P1 BRA `(.L_x_15166) ;  /* 0x0000000000101947 */ /* 0x008ff40003800000 */
[----:B------:R-:W-:Y:S05]  /*148c0*/  @!P0 BRA `(.L_x_15166) ;  /* 0x00000000000c8947 */ /* 0x000fea0003800000 */
[----:B------:R-:W3:Y:S04]  /*148d0*/  LDG.E R3, desc[UR42][R4.64] ;  /* 0x0000002a04037981 */ /* 0x000ee8000c1e1900 */
[----:B-----5:R-:W3:Y:S02]  /*148e0*/  LDG.E R8, desc[UR42][R4.64+0x4] ;  /* 0x0000042a04087981 */ /* 0x020ee4000c1e1900 */
[----:B---3--:R-:W-:-:S07]  /*148f0*/  IMAD.IADD R8, R8, 0x1, -R3 ;  /* 0x0000000108087824 */ /* 0x008fce00078e0a03 */
.L_x_15166:
[----:B------:R-:W3:Y:S04]  /*14900*/  LDL R28, [R1+0x94] ;  /* 0x00009400011c7983 */ /* 0x000ee80000100800 */
[----:B------:R4:W5:Y:S01]  /*14910*/  LDL R26, [R1+0x6c] ;  /* 0x00006c00011a7983 */ /* 0x0009620000100800 */
[----:B------:R-:W-:Y:S01]  /*14920*/  BSSY B1, `(.L_x_15167) ;  /* 0x000002e000017945 */ /* 0x000fe20003800000 */
[----:B------:R-:W-:Y:S02]  /*14930*/  LOP3.LUT R24, R20, 0xfffffff8, RZ, 0xc0, !PT ;  /* 0xfffffff814187812 */ /* 0x000fe400078ec0ff */
[----:B------:R-:W-:Y:S02]  /*14940*/  SEL R13, R9, RZ, !P0 ;  /* 0x000000ff090d7207 */ /* 0x000fe40004000000 */
[----:B------:R-:W-:-:S02]  /*14950*/  SEL R14, R14, RZ, !P0 ;  /* 0x000000ff0e0e7207 */ /* 0x000fc40004000000 */
[----:B-----5:R-:W-:Y:S02]  /*14960*/  SHF.R.S32.HI R11, RZ, 0x1f, R0 ;  /* 0x0000001fff0b7819 */ /* 0x020fe40000011400 */
[----:B---3--:R-:W-:Y:S01]  /*14970*/  SHF.R.S32.HI R12, RZ, 0x1f, R28 ;  /* 0x0000001fff0c7819 */ /* 0x008fe2000001141c */
[----:B----4-:R-:W-:Y:S06]  /*14980*/  @P3 BRA `(.L_x_15168) ;  /* 0x00000000009c3947 */ /* 0x010fec0003800000 */
[----:B------:R-:W3:Y:S01]  /*14990*/  S2R R10, SR_TID.X ;  /* 0x00000000000a7919 */ /* 0x000ee20000002100 */
[----:B------:R-:W4:Y:S02]  /*149a0*/  LDC R9, c[0x0][0xce8] ;  /* 0x00033a00ff097b82 */ /* 0x000f240000000800 */
[----:B----4-:R-:W-:Y:S01]  /*149b0*/  IMAD R3, R8, R9, RZ ;  /* 0x0000000908037224 */ /* 0x010fe200078e02ff */
[----:B---3--:R-:W-:-:S04]  /*149c0*/  IADD3 R10, R26, -0x80, R10 ;  /* 0xffffff801a0a7810 */ /* 0x008fc80007ffe00a */
        /* <DEDUP_REMOVED lines=9> */
[----:B------:R-:W3:Y:S01]  /*14a60*/  @P0 LDC R15, c[0x0][0xcec] ;  /* 0x00033b00ff0f0b82 */ /* 0x000ee20000000800 */
[----:B------:R-:W-:Y:S01]  /*14a70*/  IMAD R7, R28, UR5, R7 ;  /* 0x000000051c077c24 */ /* 0x000fe2000f8e0207 */
[----:B------:R-:W-:-:S03]  /*14a80*/  ULDC.64 UR4, c[0x0][0xc98] ;  /* 0x0003260000047ab9 */ /* 0x000fc60000000a00 */
[----:B------:R-:W-:-:S03]  /*14a90*/  IMAD.IADD R5, R5, 0x1, R7 ;  /* 0x0000000105057824 */ /* 0x000fc600078e0207 */
[----:B------:R-:W4:Y:S01]  /*14aa0*/  @P0 LDC R21, c[0x0][0xcf0] ;  /* 0x00033c00ff150b82 */ /* 0x000f220000000800 */
[----:B------:R-:W-:-:S04]  /*14ab0*/  IMAD.WIDE.U32 R4, R13, UR4, R4 ;  /* 0x000000040d047c25 */ /* 0x000fc8000f8e0004 */
[----:B---3--:R-:W-:-:S05]  /*14ac0*/  @P0 IMAD.HI.U32 R6, R10, R15, RZ ;  /* 0x0000000f0a060227 */ /* 0x008fca00078e00ff */
[----:B----4-:R-:W-:Y:S01]  /*14ad0*/  @P0 SHF.R.U32.HI R3, RZ, R21, R6 ;  /* 0x00000015ff030219 */ /* 0x010fe20000011606 */
        /* <DEDUP_REMOVED lines=18> */
.L_x_15168:
[----:B------:R-:W-:Y:S05]  /*14c00*/  BSYNC B1 ;  /* 0x0000000000017941 */ /* 0x000fea0003800000 */
.L_x_15167:
[----:B------:R-:W4:Y:S01]  /*14c10*/  @P2 LDC R9, c[0x0][0xcf0] ;  /* 0x00033c00ff092b82 */ /* 0x000f220000000800 */
[----:B------:R-:W-:Y:S01]  /*14c20*/  ULDC.64 UR4, c[0x0][0xba0] ;  /* 0x0002e80000047ab9 */ /* 0x000fe20000000a00 */
[----:B------:R-:W-:Y:S01]  /*14c30*/  SHF.R.S32.HI R29, RZ, 0x3, R20 ;  /* 0x00000003ff1d7819 */ /* 0x000fe20000011414 */
[----:B---3--:R-:W-:Y:S02]  /*14c40*/  IMAD R3, R11, UR4, RZ ;  /* 0x000000040b037c24 */ /* 0x008fe4000f8e02ff */
[----:B------:R-:W-:Y:S02]  /*14c50*/  IMAD.IADD R24, R30, 0x1, -R24 ;  /* 0x000000011e187824 */ /* 0x000fe400078e0a18 */
[C---:B------:R-:W-:Y:S02]  /*14c60*/  IMAD R3, R0.reuse, UR5, R3 ;  /* 0x0000000500037c24 */ /* 0x040fe4000f8e0203 */
[----:B------:R-:W-:Y:S01]  /*14c70*/  IMAD.WIDE.U32 R4, R0, UR4, RZ ;  /* 0x0000000400047c25 */ /* 0x000fe2000f8e00ff */
[----:B------:R-:W-:-:S03]  /*14c80*/  ULDC.64 UR4, c[0x0][0xbe8] ;  /* 0x0002fa0000047ab9 */ /* 0x000fc60000000a00 */
[----:B------:R-:W-:Y:S02]  /*14c90*/  IMAD R6, R24, 0x20, R29 ;  /* 0x0000002018067824 */ /* 0x000fe400078e021d */
[----:B------:R-:W-:Y:S02]  /*14ca0*/  IMAD R0, R12, UR4, RZ ;  /* 0x000000040c007c24 */ /* 0x000fe4000f8e02ff */
[----:B------:R-:W-:Y:S02]  /*14cb0*/  IMAD.IADD R10, R26, 0x1, R6 ;  /* 0x000000011a0a7824 */ /* 0x000fe400078e0206 */
[----:B------:R-:W-:Y:S02]  /*14cc0*/  IMAD R7, R28, UR5, R0 ;  /* 0x000000051c077c24 */ /* 0x000fe4000f8e0200 */
[----:B------:R-:W-:Y:S01]  /*14cd0*/  IMAD.IADD R5, R5, 0x1, R3 ;  /* 0x0000000105057824 */ /* 0x000fe200078e0203 */
[----:B------:R-:W-:Y:S01]  /*14ce0*/  MOV R3, R10 ;  /* 0x0000000a00037202 */ /* 0x000fe20000000f00 */
[----:B0-----:R-:W-:-:S04]  /*14cf0*/  @P2 IMAD.HI.U32 R0, R10, R27, RZ ;  /* 0x0000001b0a002227 */ /* 0x001fc800078e00ff */
[----:B------:R-:W-:Y:S01]  /*14d00*/  IMAD.WIDE.U32 R4, R28, UR4, R4 ;  /* 0x000000041c047c25 */ /* 0x000fe2000f8e0004 */
[----:B----4-:R-:W-:Y:S01]  /*14d10*/  @P2 SHF.R.U32.HI R3, RZ, R9, R0 ;  /* 0x00000009ff032219 */ /* 0x010fe20000011600 */
[----:B------:R-:W-:Y:S02]  /*14d20*/  ULDC.64 UR4, c[0x0][0xbf0] ;  /* 0x0002fc0000047ab9 */ /* 0x000fe40000000a00 */
[----:B------:R-:W-:Y:S01]  /*14d30*/  IMAD.IADD R5, R5, 0x1, R7 ;  /* 0x0000000105057824 */ /* 0x000fe200078e0207 */
[--C-:B------:R-:W-:Y:S01]  /*14d40*/  SHF.R.S32.HI R0, RZ, 0x1f, R3.reuse ;  /* 0x0000001fff007819 */ /* 0x100fe20000011403 */
[----:B------:R-:W-:Y:S02]  /*14d50*/  IMAD R6, R14, UR4, RZ ;  /* 0x000000040e067c24 */ /* 0x000fe4000f8e02ff */
[----:B------:R-:W-:Y:S02]  /*14d60*/  IMAD.MOV R7, RZ, RZ, -R3 ;  /* 0x000000ffff077224 */ /* 0x000fe400078e0a03 */
[----:B------:R-:W-:-:S02]  /*14d70*/  IMAD R9, R13, UR5, R6 ;  /* 0x000000050d097c24 */ /* 0x000fc4000f8e0206 */
[----:B------:R-:W-:Y:S01]  /*14d80*/  IMAD.WIDE.U32 R4, R13, UR4, R4 ;  /* 0x000000040d047c25 */ /* 0x000fe2000f8e0004 */
[----:B------:R-:W-:-:S03]  /*14d90*/  ULDC.64 UR4, c[0x0][0xbe0] ;  /* 0x0002f80000047ab9 */ /* 0x000fc60000000a00 */
[----:B------:R-:W-:Y:S02]  /*14da0*/  IMAD R7, R25, R7, R10 ;  /* 0x0000000719077224 */ /* 0x000fe400078e020a */
[----:B------:R-:W-:Y:S02]  /*14db0*/  IMAD R6, R0, UR4, RZ ;  /* 0x0000000400067c24 */ /* 0x000fe4000f8e02ff */
[----:B------:R-:W-:Y:S01]  /*14dc0*/  IMAD.IADD R5, R5, 0x1, R9 ;  /* 0x0000000105057824 */ /* 0x000fe200078e0209 */
        /* <DEDUP_REMOVED lines=15> */
[----:B------:R-:W-:Y:S02]  /*14ec0*/  IADD3 R31, R9, 0x80, RZ ;  /* 0x00000080091f7810 */ /* 0x000fe40007ffe0ff */
[----:B------:R-:W-:Y:S02]  /*14ed0*/  LEA.HI.X R4, R4, UR5, R5, 0x1, P0 ;  /* 0x0000000504047c11 */ /* 0x000fe400080f0c05 */
[----:B------:R-:W-:-:S02]  /*14ee0*/  SHF.R.S32.HI R20, RZ, 0x1f, R9 ;  /* 0x0000001fff147819 */ /* 0x000fc40000011409 */
[----:B------:R-:W-:Y:S02]  /*14ef0*/  SHF.R.S32.HI R6, RZ, 0x1f, R27 ;  /* 0x0000001fff067819 */ /* 0x000fe4000001141b */
[----:B------:R-:W-:Y:S02]  /*14f00*/  SHF.R.S32.HI R10, RZ, 0x1f, R21 ;  /* 0x0000001fff0a7819 */ /* 0x000fe40000011415 */
[----:B------:R-:W-:Y:S01]  /*14f10*/  SHF.R.S32.HI R24, RZ, 0x1f, R31 ;  /* 0x0000001fff187819 */ /* 0x000fe2000001141f */
[----:B------:R-:W-:Y:S06]  /*14f20*/  BRA.DIV UR4, `(.L_x_15169) ;  /* 0x0000009204f07947 */ /* 0x000fec000b800000 */
[----:B------:R0:W3:Y:S04]  /*14f30*/  SHFL.IDX PT, R0, R4, RZ, 0x181f ;  /* 0x00181fff04007589 */ /* 0x0000e800000e0000 */
[----:B------:R0:W4:Y:S02]  /*14f40*/  SHFL.IDX PT, R14, R3, RZ, 0x181f ;  /* 0x00181fff030e7589 */ /* 0x00012400000e0000 */
.L_x_15364:
        /* <DEDUP_REMOVED lines=22> */
.L_x_15171:
[----:B------:R-:W-:Y:S05]  /*150b0*/  BSYNC B1 ;  /* 0x0000000000017941 */ /* 0x000fea0003800000 */
.L_x_15170:
[----:B------:R-:W-:-:S03]  /*150c0*/  UMOV UR4, 0xffffffff ;  /* 0xffffffff00047882 */ /* 0x000fc60000000000 */
[----:B------:R-:W-:Y:S05]  /*150d0*/  BRA.DIV UR4, `(.L_x_15172) ;  /* 0x0000009204b87947 */ /* 0x000fea000b800000 */
[----:B---3--:R3:W0:Y:S04]  /*150e0*/  SHFL.IDX PT, R0, R4, 0x1, 0x181f ;  /* 0x00381f0004007f89 */ /* 0x00862800000e0000 */
[----:B----4-:R3:W4:Y:S02]  /*150f0*/  SHFL.IDX PT, R14, R3, 0x1, 0x181f ;  /* 0x00381f00030e7f89 */ /* 0x01072400000e0000 */
.L_x_15368:
        /* <DEDUP_REMOVED lines=21> */
.L_x_15174:
[----:B------:R-:W-:Y:S05]  /*15250*/  BSYNC B1 ;  /* 0x0000000000017941 */ /* 0x000fea0003800000 */
.L_x_15173:
[----:B------:R-:W-:-:S03]  /*15260*/  UMOV UR4, 0xffffffff ;  /* 0xffffffff00047882 */ /* 0x000fc60000000000 */
[----:B------:R-:W-:Y:S05]  /*15270*/  BRA.DIV UR4, `(.L_x_15175) ;  /* 0x0000009204987947 */ /* 0x000fea000b800000 */
[----:B0-----:R0:W0:Y:S04]  /*15280*/  SHFL.IDX PT, R0, R4, 0x2, 0x181f ;  /* 0x00581f0004007f89 */ /* 0x00102800000e0000 */
[----:B----4-:R4:W0:Y:S02]  /*15290*/  SHFL.IDX PT, R14, R3, 0x2, 0x181f ;  /* 0x00581f00030e7f89 */ /* 0x01082400000e0000 */
.L_x_15372:
        /* <DEDUP_REMOVED lines=21> */
.L_x_15177:
[----:B------:R-:W-:Y:S05]  /*153f0*/  BSYNC B1 ;  /* 0x0000000000017941 */ /* 0x000fea0003800000 */
.L_x_15176:
[----:B------:R-:W-:-:S03]  /*15400*/  UMOV UR4, 0xffffffff ;  /* 0xffffffff00047882 */ /* 0x000fc60000000000 */
[----:B------:R-:W-:Y:S05]  /*15410*/  BRA.DIV UR4, `(.L_x_15178) ;  /* 0x0000009204787947 */ /* 0x000fea000b800000 */
[----:B0-----:R0:W0:Y:S04]  /*15420*/  SHFL.IDX PT, R0, R4, 0x3, 0x181f ;  /* 0x00781f0004007f89 */ /* 0x00102800000e0000 */
[----:B------:R0:W0:Y:S02]  /*15430*/  SHFL.IDX PT, R14, R3, 0x3, 0x181f ;  /* 0x00781f00030e7f89 */ /* 0x00002400000e0000 */
.L_x_15376:
[----:B0--34-:R-:W-:-:S05]  /*15440*/  VIADD R3, R7, 0x60 ;  /* 0x0000006007037836 */ /* 0x019fca0000000000 */
        /* <DEDUP_REMOVED lines=19> */
.L_x_15165:
[----:B------:R-:W-:Y:S05]  /*15580*/  BSYNC B0 ;  /* 0x0000000000007941 */ /* 0x000fea0003800000 */
.L_x_15156:
[----:B------:R-:W-:Y:S02]  /*15590*/  ULDC UR4, c[0x0][0xd3c] ;  /* 0x00034f0000047ab9 */ /* 0x000fe40000000800 */
[----:B--2---:R-:W-:-:S13]  /*155a0*/  ISETP.GE.AND P0, PT, R103, UR4, PT ;  /* 0x0000000467007c0c */ /* 0x004fda000bf06270 */
[----:B------:R-:W-:Y:S05]  /*155b0*/  @!P0 BRA `(.L_x_15179) ;  /* 0xfffffeb800a88947 */ /* 0x000fea000383ffff */
[----:B------:R-:W-:Y:S05]  /*155c0*/  BRA `(.L_x_15021) ;  /* 0x0000007800207947 */ /* 0x000fea0003800000 */
.L_x_15019:
        /* <DEDUP_REMOVED lines=16> */
.L_x_15180:
        /* <DEDUP_REMOVED lines=41> */
.L_x_15186:
        /* <DEDUP_REMOVED lines=12> */
.L_x_15185:
[----:B------:R-:W-:Y:S05]  /*15a20*/  BSYNC B0 ;  /* 0x0000000000007941 */ /* 0x000fea0003800000 */
.L_x_15184:
        /* <DEDUP_REMOVED lines=20> */
.L_x_15182:
        /* <DEDUP_REMOVED lines=20> */
.L_x_15187:
[----:B---3--:R-:W-:Y:S01]  /*15cb0*/  IMAD R16, R16, UR5, R13 ;  /* 0x0000000510107c24 */ /* 0x008fe2000f8e020d */
[----:B------:R-:W-:Y:S02]  /*15cc0*/  IABS R2, R6 ;  /* 0x0000000600027213 */ /* 0x000fe40000000000 */
[----:B01----:R-:W-:Y:S02]  /*15cd0*/  IADD3 R11, RZ, -R3, RZ ;  /* 0x80000003ff0b7210 */ /* 0x003fe40007ffe0ff */
        /* <DEDUP_REMOVED lines=21> */
[----:B------:R-:W-:-:S03]  /*15e30*/  IMAD.MOV R2, RZ, RZ, -R2 ;  /* 0x000000ffff027224 */ /* 0x000fc600078e0a02 */
[----:B------:R-:W-:Y:S01]  /*15e40*/  IADD3 R8, -R13, RZ, RZ ;  /* 0x000000ff0d087210 */ /* 0x000fe20007ffe1ff */
[----:B------:R-:W-:Y:S02]  /*15e50*/  IMAD R6, R6, R2, R9 ;  /* 0x0000000206067224 */ /* 0x000fe400078e0209 */
[----:B------:R-:W-:Y:S01]  /*15e60*/  IMAD.MOV.U32 R2, RZ, RZ, RZ ;  /* 0x000000ffff027224 */ /* 0x000fe200078e00ff */
[----:B------:R-:W-:Y:S02]  /*15e70*/  VIADDMNMX R15, R8, UR5, R7, PT ;  /* 0x00000005080f7c46 */ /* 0x000fe4000b800107 */
[----:B------:R-:W-:Y:S02]  /*15e80*/  IABS R11, R6 ;  /* 0x00000006000b7213 */ /* 0x000fe40000000000 */
        /* <DEDUP_REMOVED lines=22> */
[----:B------:R-:W-:-:S06]  /*15ff0*/  @P0 IADD3 R2, R2, 0x1, RZ ;  /* 0x0000000102020810 */ /* 0x000fcc0007ffe0ff */
[----:B------:R-:W-:Y:S01]  /*16000*/  @!P2 IMAD.MOV R2, RZ, RZ, -R2 ;  /* 0x000000ffff02a224 */ /* 0x000fe200078e0a02 */
[----:B------:R-:W-:-:S04]  /*16010*/  @!P1 LOP3.LUT R2, RZ, R15, RZ, 0x33, !PT ;  /* 0x0000000fff029212 */ /* 0x000fc800078e33ff */
[----:B------:R-:W-:Y:S01]  /*16020*/  LOP3.LUT R17, RZ, R2, RZ, 0x33, !PT ;  /* 0x00000002ff117212 */ /* 0x000fe200078e33ff */
[----:B------:R-:W-:-:S04]  /*16030*/  IMAD R18, R2, R18, R3 ;  /* 0x0000001202127224 */ /* 0x000fc800078e0203 */
[----:B------:R-:W-:Y:S01]  /*16040*/  IMAD.IADD R17, R4, 0x1, R17 ;  /* 0x0000000104117824 */ /* 0x000fe200078e0211 */
[----:B------:R-:W-:Y:S06]  /*16050*/  BRA `(.L_x_15188) ;  /* 0x00000000000c7947 */ /* 0x000fec0003800000 */
.L_x_15183:
[----:B------:R-:W-:Y:S02]  /*16060*/  IMAD.MOV.U32 R17, RZ, RZ, RZ ;  /* 0x000000ffff117224 */ /* 0x000fe400078e00ff */
[----:B------:R-:W-:Y:S02]  /*16070*/  IMAD.U32 R16, RZ, RZ, UR6 ;  /* 0x00000006ff107e24 */ /* 0x000fe4000f8e00ff */
[----:B------:R-:W-:-:S07]  /*16080*/  IMAD.MOV.U32 R18, RZ, RZ, RZ ;  /* 0x000000ffff127224 */ /* 0x000fce00078e00ff */
.L_x_15188:
[----:B------:R-:W-:-:S13]  /*16090*/  ISETP.NE.AND P0, PT, R5, RZ, PT ;  /* 0x000000ff0500720c */ /* 0x000fda0003f05270 */
[----:B------:R-:W0:Y:S01]  /*160a0*/  @!P0 S2R R3, SR_CgaCtaId ;  /* 0x0000000000038919 */ /* 0x000e220000008800 */
[----:B------:R-:W-:-:S04]  /*160b0*/  @!P0 MOV R2, 0x400 ;  /* 0x0000040000028802 */ /* 0x000fc80000000f00 */
[----:B0-----:R-:W-:-:S05]  /*160c0*/  @!P0 LEA R2, R3, R2, 0x18 ;  /* 0x0000000203028211 */ /* 0x001fca00078ec0ff */
[----:B------:R1:W-:Y:S01]  /*160d0*/  @!P0 STS.128 [R2+0x324d0], R16 ;  /* 0x0324d01002008388 */ /* 0x0003e20000000c00 */
[----:B------:R-:W-:Y:S06]  /*160e0*/  BAR.ARV 0x5, 0x180 ;  /* 0x0146000000007b1d */ /* 0x000fec0000002000 */
.L_x_15181:
[----:B------:R2:W-:Y:S01]  /*160f0*/  STL [R1+0x3c], RZ ;  /* 0x00003cff01007387 */ /* 0x0005e20000100800 */
[----:B------:R-:W-:Y:S01]  /*16100*/  ULDC UR4, c[0x0][0xd3c] ;  /* 0x00034f0000047ab9 */ /* 0x000fe20000000800 */
[----:B------:R-:W-:Y:S01]  /*16110*/  IMAD.MOV.U32 R27, RZ, RZ, 0x1 ;  /* 0x00000001ff1b7424 */ /* 0x000fe200078e00ff */
[----:B0-----:R-:W-:Y:S02]  /*16120*/  ISETP.GE.AND P0, PT, R19, UR4, PT ;  /* 0x0000000413007c0c */ /* 0x001fe4000bf06270 */
[----:B------:R-:W-:-:S11]  /*16130*/  MOV R25, RZ ;  /* 0x000000ff00197202 */ /* 0x000fd60000000f00 */
[----:B--2---:R-:W-:Y:S05]  /*16140*/  @P0 BRA `(.L_x_15189) ;  /* 0x0000006800640947 */ /* 0x004fea0003800000 */
[----:B------:R-:W0:Y:S01]  /*16150*/  S2UR UR5, SR_CgaCtaId ;  /* 0x00000000000579c3 */ /* 0x000e220000008800 */
[----:B------:R2:W-:Y:S01]  /*16160*/  STL [R1+0x3c], RZ ;  /* 0x00003cff01007387 */ /* 0x0005e20000100800 */
        /* <DEDUP_REMOVED lines=16> */
[----:B------:R-:W-:Y:S01]  /*16270*/  ULOP3.LUT UR38, UR36, 0x2, URZ, 0xfc, !UPT ;  /* 0x0000000224267892 */ /* 0x000fe2000f8efc3f */
[C---:B------:R-:W-:Y:S01]  /*16280*/  LOP3.LUT R4, R2.reuse, 0x40, RZ, 0xfc, !PT ;  /* 0x0000004002047812 */ /* 0x040fe200078efcff */
[----:B------:R-:W-:Y:S01]  /*16290*/  ULDC UR37, c[0x0][0xc] ;  /* 0x0000030000257ab9 */ /* 0x000fe20000000800 */
[----:B------:R-:W-:-:S02]  /*162a0*/  LOP3.LUT R3, R2, 0x80, RZ, 0xfc, !PT ;  /* 0x0000008002037812 */ /* 0x000fc400078efcff */
[----:B------:R-:W-:Y:S01]  /*162b0*/  LOP3.LUT R0, R2, 0xc0, RZ, 0xfc, !PT ;  /* 0x000000c002007812 */ /* 0x000fe200078efcff */
[----:B0-----:R-:W-:-:S06]  /*162c0*/  ULEA UR4, UR5, UR4, 0x18 ;  /* 0x0000000405047291 */ /* 0x001fcc000f8ec03f */
[----:B------:R-:W-:-:S04]  /*162d0*/  IMAD.U32 R22, RZ, RZ, UR4 ;  /* 0x00000004ff167e24 */ /* 0x000fc8000f8e00ff */
[----:B--2---:R-:W-:-:S07]  /*162e0*/  IMAD R26, R33, 0x2, R22 ;  /* 0x00000002211a7824 */ /* 0x004fce00078e0216 */
.L_x_15294:
[----:B------:R-:W0:Y:S02]  /*162f0*/  LDC.64 R36, c[0x0][0xd88] ;  /* 0x00036200ff247b82 */ /* 0x000e240000000a00 */
[----:B0-----:R-:W-:-:S06]  /*16300*/  IMAD.WIDE R36, R19, 0x4, R36 ;  /* 0x0000000413247825 */ /* 0x001fcc00078e0224 */
        /* <DEDUP_REMOVED lines=10> */
[----:B0-----:R-:W-:Y:S01]  /*163b0*/  IMAD.MOV.U32 R37, RZ, RZ, RZ ;  /* 0x000000ffff257224 */ /* 0x001fe200078e00ff */
[----:B--2---:R-:W-:-:S05]  /*163c0*/  SHF.R.S32.HI R0, RZ, 0x1f, R36 ;  /* 0x0000001fff007819 */ /* 0x004fca0000011424 */
[C---:B------:R-:W-:Y:S02]  /*163d0*/  @P0 LEA R2, P1, R36.reuse, UR4, 0x2 ;  /* 0x0000000424020c11 */ /* 0x040fe4000f8210ff */
[C---:B------:R-:W-:Y:S01]  /*163e0*/  SHF.L.U32 R29, R36.reuse, 0x2, RZ ;  /* 0x00000002241d7819 */ /* 0x040fe200000006ff */
[----:B------:R0:W-:Y:S01]  /*163f0*/  STL [R1+0x18], R0 ;  /* 0x0000180001007387 */ /* 0x0001e20000100800 */
[C-C-:B------:R-:W-:Y:S01]  /*16400*/  @P0 LEA.HI.X R3, R36.reuse, UR5, R0.reuse, 0x2, P1 ;  /* 0x0000000524030c11 */ /* 0x140fe200088f1400 */
[----:B------:R-:W-:Y:S01]  /*16410*/  ULDC.64 UR4, c[0x0][0xaf8] ;  /* 0x0002be0000047ab9 */ /* 0x000fe20000000a00 */
[----:B------:R-:W-:-:S03]  /*16420*/  SHF.L.U64.HI R30, R36, 0x2, R0 ;  /* 0x00000002241e7819 */ /* 0x000fc60000010200 */
[----:B-1----:R1:W5:Y:S01]  /*16430*/  @P0 LDG.E R34, desc[UR42][R2.64] ;  /* 0x0000002a02220981 */ /* 0x002362000c1e1900 */
[----:B------:R-:W-:Y:S02]  /*16440*/  ISETP.NE.U32.AND P0, PT, RZ, UR4, PT ;  /* 0x00000004ff007c0c */ /* 0x000fe4000bf05070 */
[----:B------:R-:W-:Y:S01]  /*16450*/  ISETP.NE.U32.AND P1, PT, RZ, UR6, PT ;  /* 0x00000006ff007c0c */ /* 0x000fe2000bf25070 */
[----:B0-----:R-:W-:Y:S01]  /*16460*/  IMAD.MOV.U32 R0, RZ, RZ, RZ ;  /* 0x000000ffff007224 */ /* 0x001fe200078e00ff */
[----:B------:R-:W-:Y:S02]  /*16470*/  ISETP.NE.AND.EX P0, PT, RZ, UR5, PT, P0 ;  /* 0x00000005ff007c0c */ /* 0x000fe4000bf05300 */
[----:B------:R-:W-:Y:S02]  /*16480*/  ISETP.NE.AND.EX P1, PT, RZ, UR7, PT, P1 ;  /* 0x00000007ff007c0c */ /* 0x000fe4000bf25310 */
[C---:B------:R-:W-:Y:S02]  /*16490*/  IADD3 R4, P4, R29.reuse, UR6, RZ ;  /* 0x000000061d047c10 */ /* 0x040fe4000ff9e0ff */
[----:B-1----:R-:W-:Y:S01]  /*164a0*/  IADD3 R2, P3, R29, UR4, RZ ;  /* 0x000000041d027c10 */ /* 0x002fe2000ff7e0ff */
[----:B------:R-:W-:Y:S01]  /*164b0*/  ULDC UR4, c[0x0][0x288] ;  /* 0x0000a20000047ab9 */ /* 0x000fe20000000800 */
[----:B------:R-:W-:-:S02]  /*164c0*/  IADD3.X R5, R30, UR7, RZ, P4, !PT ;  /* 0x000000071e057c10 */ /* 0x000fc4000a7fe4ff */
[C---:B------:R-:W-:Y:S02]  /*164d0*/  IADD3.X R3, R30.reuse, UR5, RZ, P3, !PT ;  /* 0x000000051e037c10 */ /* 0x040fe40009ffe4ff */
[----:B---3--:R-:W-:Y:S01]  /*164e0*/  @P2 IADD3 R6, P3, R29, UR8, RZ ;  /* 0x000000081d062c10 */ /* 0x008fe2000ff7e0ff */
        /* <DEDUP_REMOVED lines=20> */
[----:B0-----:R-:W2:Y:S02]  /*16630*/  LDG.E R8, desc[UR42][R2.64+0x4] ;  /* 0x0000042a02087981 */ /* 0x001ea4000c1e1900 */
[----:B--2---:R-:W-:-:S05]  /*16640*/  IMAD.IADD R10, R8, 0x1, -R9 ;  /* 0x00000001080a7824 */ /* 0x004fca00078e0a09 */
[----:B------:R1:W-:Y:S02]  /*16650*/  STL [R1+0x4], R10 ;  /* 0x0000040a01007387 */ /* 0x0003e40000100800 */
.L_x_15190:
        /* <DEDUP_REMOVED lines=9> */
.L_x_15191:
        /* <DEDUP_REMOVED lines=8> */
[----:B--2---:R-:W-:-:S07]  /*16770*/  IADD3 R7, -R7, R8, RZ ;  /* 0x0000000807077210 */ /* 0x004fce0007ffe1ff */
.L_x_15192:
        /* <DEDUP_REMOVED lines=8> */
[----:B--2---:R-:W-:Y:S02]  /*16800*/  @P1 IMAD.IADD R6, R9, 0x1, -R2 ;  /* 0x0000000109061824 */ /* 0x004fe400078e0a02 */
[----:B------:R-:W-:-:S02]  /*16810*/  IMAD.SHL.U32 R2, R17, 0x80, RZ ;  /* 0x0000008011027824 */ /* 0x000fc400078e00ff */
[----:B------:R-:W-:Y:S02]  /*16820*/  IMAD.IADD R31, R7, 0x1, R6 ;  /* 0x00000001071f7824 */ /* 0x000fe400078e0206 */
[----:B------:R-:W-:-:S04]  /*16830*/  VIADD R2, R2, 0x7f ;  /* 0x0000007f02027836 */ /* 0x000fc80000000000 */
[----:B0-----:R-:W-:-:S05]  /*16840*/  @P0 IMAD.HI.U32 R8, R2, R8, RZ ;  /* 0x0000000802080227 */ /* 0x001fca00078e00ff */
[----:B---3--:R-:W-:Y:S01]  /*16850*/  @P0 SHF.R.U32.HI R2, RZ, R3, R8 ;  /* 0x00000003ff020219 */ /* 0x008fe20000011608 */
[----:B------:R-:W-:-:S04]  /*16860*/  VIADD R3, R31, 0x5f ;  /* 0x0000005f1f037836 */ /* 0x000fc80000000000 */
        /* <DEDUP_REMOVED lines=31> */
.L_x_15379:
[----:B--2---:R-:W-:Y:S02]  /*16a60*/  ISETP.NE.AND P0, PT, R14, RZ, PT ;  /* 0x000000ff0e00720c */ /* 0x004fe40003f05270 */
[----:B------:R-:W-:-:S11]  /*16a70*/  PLOP3.LUT P6, PT, PT, PT, PT, 0x8, 0x0 ;  /* 0x000000000000781c */ /* 0x000fd60003fce170 */
[----:B------:R-:W-:Y:S05]  /*16a80*/  @P0 BRA `(.L_x_15196) ;  /* 0x00000000000c0947 */ /* 0x000fea0003800000 */
[----:B------:R-:W-:-:S03]  /*16a90*/  UMOV UR4, 0xffffffff ;  /* 0xffffffff00047882 */ /* 0x000fc60000000000 */
[----:B------:R-:W-:Y:S05]  /*16aa0*/  BRA.DIV UR4, `(.L_x_15197) ;  /* 0x0000007e04507947 */ /* 0x000fea000b800000 */
[----:B------:R-:W-:-:S13]  /*16ab0*/  ELECT P6, URZ, PT ;  /* 0x00000000003f782f */ /* 0x000fda00038c0000 */
.L_x_15196:
        /* <DEDUP_REMOVED lines=9> */
.L_x_15382:
[----:B------:R-:W-:Y:S05]  /*16b50*/  BSYNC B1 ;  /* 0x0000000000017941 */ /* 0x000fea0003800000 */
.L_x_15198:
        /* <DEDUP_REMOVED lines=10> */
.L_x_15383:
[----:B------:R-:W-:Y:S05]  /*16c00*/  BSYNC B2 ;  /* 0x0000000000027941 */ /* 0x000fea0003800000 */
.L_x_15202:
        /* <DEDUP_REMOVED lines=9> */
.L_x_15205:
[----:B------:R-:W-:Y:S05]  /*16ca0*/  BSYNC B2 ;  /* 0x0000000000027941 */ /* 0x000fea0003800000 */
.L_x_15204:
[----:B------:R-:W-:Y:S01]  /*16cb0*/  IMAD.MOV.U32 R14, RZ, RZ, RZ ;  /* 0x000000ffff0e7224 */ /* 0x000fe200078e00ff */
[----:B------:R-:W-:Y:S01]  /*16cc0*/  UIADD3 UR4, UP0, UR40, 0x570, URZ ;  /* 0x0000057028047890 */ /* 0x000fe2000ff1e03f */
[----:B------:R-:W-:Y:S01]  /*16cd0*/  IMAD R9, R2, 0x60, R0 ;  /* 0x0000006002097824 */ /* 0x000fe200078e0200 */
[----:B------:R-:W-:Y:S01]  /*16ce0*/  PLOP3.LUT P0, PT, PT, PT, PT, 0x80, 0x0 ;  /* 0x000000000000781c */ /* 0x000fe20003f0f070 */
[----:B-1----:R-:W-:Y:S01]  /*16cf0*/  IMAD R10, R24, 0x3000, R22 ;  /* 0x00003000180a7824 */ /* 0x002fe200078e0216 */
[----:B------:R-:W-:Y:S01]  /*16d00*/  R2UR UR10, R14 ;  /* 0x000000000e0a72ca */ /* 0x000fe200000e0000 */
[----:B------:R-:W-:Y:S01]  /*16d10*/  VIADD R9, R9, 0xffffffa0 ;  /* 0xffffffa009097836 */ /* 0x000fe20000000000 */
[----:B------:R-:W-:Y:S01]  /*16d20*/  IADD3 R11, R3, 0x32490, RZ ;  /* 0x00032490030b7810 */ /* 0x000fe20007ffe0ff */
[----:B------:R-:W-:Y:S01]  /*16d30*/  VIADD R10, R10, 0x1c400 ;  /* 0x0001c4000a0a7836 */ /* 0x000fe20000000000 */
[----:B------:R-:W-:Y:S01]  /*16d40*/  UIADD3.X UR5, URZ, UR41, URZ, UP0, !UPT ;  /* 0x000000293f057290 */ /* 0x000fe200087fe43f */
[----:B------:R-:W-:Y:S01]  /*16d50*/  UMOV UR6, 0x0 ;  /* 0x0000000000067882 */ /* 0x000fe20000000000 */
[----:B------:R-:W-:-:S10]  /*16d60*/  UMOV UR7, 0x12f00000 ;  /* 0x12f0000000077882 */ /* 0x000fd40000000000 */
.L_x_15206:
        /* <DEDUP_REMOVED lines=13> */
.L_x_15384:
[----:B------:R-:W-:Y:S05]  /*16e40*/  BSYNC B2 ;  /* 0x0000000000027941 */ /* 0x000fea0003800000 */
.L_x_15207:
        /* <DEDUP_REMOVED lines=11> */
.L_x_15210:
[----:B------:R-:W-:Y:S05]  /*16f00*/  BSYNC B2 ;  /* 0x0000000000027941 */ /* 0x000fea0003800000 */
.L_x_15209:
        /* <DEDUP_REMOVED lines=9> */
.L_x_15211:
        /* <DEDUP_REMOVED lines=15> */
.L_x_15212:
        /* <DEDUP_REMOVED lines=15> */
.L_x_15213:
        /* <DEDUP_REMOVED lines=15> */
.L_x_15214:
        /* <DEDUP_REMOVED lines=10> */
.L_x_15201:
[----:B------:R-:W-:Y:S05]  /*17310*/  BSYNC B1 ;  /* 0x0000000000017941 */ /* 0x000fea0003800000 */
.L_x_15200:
[----:B------:R-:W-:Y:S01]  /*17320*/  VIADD R11, R2, 0xfffffffe ;  /* 0xfffffffe020b7836 */ /* 0x000fe20000000000 */
[----:B------:R-:W-:Y:S02]  /*17330*/  IADD3 R24, R24, 0x1, RZ ;  /* 0x0000000118187810 */ /* 0x000fe40007ffe0ff */
[----:B------:R-:W-:Y:S02]  /*17340*/  PLOP3.LUT P0, PT, PT, PT, PT, 0x8, 0x0 ;  /* 0x000000000000781c */ /* 0x000fe40003f0e170 */
[----:B------:R-:W-:Y:S02]  /*17350*/  ISETP.GE.AND P2, PT, R11, R7, PT ;  /* 0x000000070b00720c */ /* 0x000fe40003f46270 */
[----:B------:R-:W-:-:S04]  /*17360*/  ISETP.NE.AND P1, PT, R24, 0x2, PT ;  /* 0x000000021800780c */ /* 0x000fc80003f25270 */
[----:B------:R-:W-:Y:S02]  /*17370*/  SEL R2, RZ, 0x1, P1 ;  /* 0x00000001ff027807 */ /* 0x000fe40000800000 */
[----:B------:R-:W-:Y:S02]  /*17380*/  SEL R24, R24, RZ, P1 ;  /* 0x000000ff18187207 */ /* 0x000fe40000800000 */
[----:B------:R-:W-:-:S03]  /*17390*/  LOP3.LUT R28, R28, R2, RZ, 0x3c, !PT ;  /* 0x000000021c1c7212 */ /* 0x000fc600078e3cff */
[----:B------:R-:W-:Y:S05]  /*173a0*/  @!P2 BRA `(.L_x_15194) ;  /* 0x000000080010a947 */ /* 0x000fea0003800000 */
.L_x_15230:
        /* <DEDUP_REMOVED lines=11> */
.L_x_15385:
[----:B------:R-:W-:Y:S05]  /*17460*/  BSYNC B2 ;  /* 0x0000000000027941 */ /* 0x000fea0003800000 */
.L_x_15217:
        /* <DEDUP_REMOVED lines=9> */
.L_x_15220:
[----:B------:R-:W-:Y:S05]  /*17500*/  BSYNC B2 ;  /* 0x0000000000027941 */ /* 0x000fea0003800000 */
.L_x_15219:
        /* <DEDUP_REMOVED lines=11> */
.L_x_15221:
        /* <DEDUP_REMOVED lines=13> */
.L_x_15386:
[----:B------:R-:W-:Y:S05]  /*17690*/  BSYNC B2 ;  /* 0x0000000000027941 */ /* 0x000fea0003800000 */
.L_x_15222:
[----:B------:R-:W-:Y:S01]  /*176a0*/  BSSY B2, `(.L_x_15224) ;  /* 0x000000b000027945 */ /* 0x000fe20003800000 */
[----:B01----:R-:W-:Y:S02]  /*176b0*/  IMAD.MOV.U32 R2, RZ, RZ, 0x0 ;  /* 0x00000000ff027424 */ /* 0x003fe400078e00ff */
[----:B------:R-:W-:Y:S01]  /*176c0*/  IMAD.MOV.U32 R3, RZ, RZ, 0x12f00000 ;  /* 0x12f00000ff037424 */ /* 0x000fe200078e00ff */
[----:B------:R-:W-:Y:S06]  /*176d0*/  @P2 BRA `(.L_x_15225) ;  /* 0x00000000001c2947 */ /* 0x000fec0003800000 */
[----:B------:R-:W0:Y:S01]  /*176e0*/  S2R R13, SR_TID.X ;  /* 0x00000000000d7919 */ /* 0x000e220000002100 */
[----:B------:R-:W-:-:S04]  /*176f0*/  MOV R9, 0xc000 ;  /* 0x0000c00000097802 */ /* 0x000fc80000000f00 */
[----:B------:R1:W-:Y:S01]  /*17700*/  SYNCS.ARRIVE.TRANS64 RZ, [R8+URZ+0x324b0], R9 ;  /* 0x0324b00908ff79a7 */ /* 0x0003e2000800003f */
[----:B0-----:R-:W-:-:S04]  /*17710*/  LOP3.LUT R13, R13, 0x1f, RZ, 0xc0, !PT ;  /* 0x0000001f0d0d7812 */ /* 0x001fc800078ec0ff */
[----:B------:R-:W-:-:S13]  /*17720*/  ISETP.NE.AND P1, PT, R13, RZ, PT ;  /* 0x000000ff0d00720c */ /* 0x000fda0003f25270 */
[----:B-1----:R-:W-:Y:S05]  /*17730*/  @!P1 BRA `(.L_x_15225) ;  /* 0x0000000000049947 */ /* 0x002fea0003800000 */
[----:B------:R-:W-:Y:S01]  /*17740*/  BPT.TRAP 0x1 ;  /* 0x000000040000795c */ /* 0x000fe20000300000 */
.L_x_15225:
[----:B------:R-:W-:Y:S05]  /*17750*/  BSYNC B2 ;  /* 0x0000000000027941 */ /* 0x000fea0003800000 */
.L_x_15224:
        /* <DEDUP_REMOVED lines=9> */
.L_x_15226:
        /* <DEDUP_REMOVED lines=15> */
.L_x_15227:
        /* <DEDUP_REMOVED lines=15> */
.L_x_15228:
        /* <DEDUP_REMOVED lines=15> */
.L_x_15229:
        /* <DEDUP_REMOVED lines=10> */
.L_x_15216:
[----:B------:R-:W-:Y:S05]  /*17b60*/  BSYNC B1 ;  /* 0x0000000000017941 */ /* 0x000fea0003800000 */
.L_x_15215:
        /* <DEDUP_REMOVED lines=8> */
.L_x_15194:
[----:B------:R-:W-:Y:S05]  /*17bf0*/  BSYNC B0 ;  /* 0x0000000000007941 */ /* 0x000fea0003800000 */
.L_x_15193:
[----:B------:R-:W2:Y:S01]  /*17c00*/  LDC R0, c[0x0][0x448] ;  /* 0x00011200ff007b82 */ /* 0x000ea20000000800 */
[----:B0-----:R-:W-:Y:S01]  /*17c10*/  LEA R3, R17, 0x7f, 0x7 ;  /* 0x0000007f11037811 */ /* 0x001fe200078e38ff */
        /* <DEDUP_REMOVED lines=33> */
.L_x_15232:
        /* <DEDUP_REMOVED lines=14> */
[----:B-1----:R-:W-:Y:S02]  /*17f10*/  IMAD.U32 R10, RZ, RZ, UR4 ;  /* 0x00000004ff0a7e24 */ /* 0x002fe4000f8e00ff */
[----:B------:R-:W-:Y:S02]  /*17f20*/  IMAD.U32 R11, RZ, RZ, UR5 ;  /* 0x00000005ff0b7e24 */ /* 0x000fe4000f8e00ff */
[----:B------:R-:W-:Y:S02]  /*17f30*/  IMAD.MOV.U32 R8, RZ, RZ, 0x70 ;  /* 0x00000070ff087424 */ /* 0x000fe400078e00ff */
[----:B------:R-:W-:-:S07]  /*17f40*/  IMAD.MOV.U32 R12, RZ, RZ, 0x1 ;  /* 0x00000001ff0c7424 */ /* 0x000fce00078e00ff */
[----:B------:R-:W-:-:S07]  /*17f50*/  LEPC R20, `(.L_x_15235) ;  /* 0x000000001014794e */ /* 0x000fce0000000000 */
[----:B0-----:R-:W-:Y:S05]  /*17f60*/  CALL.ABS.NOINC R2 ;  /* 0x0000000002007343 */ /* 0x001fea0003c00000 */
.L_x_15235:
[----:B------:R-:W-:Y:S05]  /*17f70*/  BSYNC B6 ;  /* 0x0000000000067941 */ /* 0x000fea0003800000 */
.L_x_15234:
        /* <DEDUP_REMOVED lines=20> */
.L_x_15238:
[----:B------:R0:W1:Y:S01]  /*180c0*/  LDC.64 R2, c[0x4][R35] ;  /* 0x0100000023027b82 */ /* 0x0000620000000a00 */
[----:B------:R-:W-:Y:S01]  /*180d0*/  ULDC.64 UR4, c[0x4][0xf0] ;  /* 0x01003c0000047ab9 */ /* 0x000fe20000000a00 */
[----:B------:R-:W-:Y:S01]  /*180e0*/  ULDC.64 UR6, c[0x4][0xf8] ;  /* 0x01003e0000067ab9 */ /* 0x000fe20000000a00 */
[----:B------:R-:W-:Y:S01]  /*180f0*/  ULDC.64 UR8, c[0x4][0x18] ;  /* 0x0100060000087ab9 */ /* 0x000fe20000000a00 */
        /* <DEDUP_REMOVED lines=11> */
.L_x_15237:
[----:B------:R-:W-:Y:S05]  /*181b0*/  BSYNC B6 ;  /* 0x0000000000067941 */ /* 0x000fea0003800000 */
.L_x_15236:
[----:B------:R-:W2:Y:S01]  /*181c0*/  LDL R21, [R1+0x1c] ;  /* 0x00001c0001157983 */ /* 0x000ea20000100800 */
[----:B------:R-:W-:Y:S01]  /*181d0*/  ULDC.64 UR4, c[0x0][0xaf0] ;  /* 0x0002bc0000047ab9 */ /* 0x000fe20000000a00 */
[----:B-1----:R-:W0:Y:S01]  /*181e0*/  LDC R10, c[0x0][0x430] ;  /* 0x00010c00ff0a7b82 */ /* 0x002e220000000800 */
[----:B------:R-:W-:Y:S01]  /*181f0*/  ISETP.NE.U32.AND P0, PT, RZ, UR4, PT ;  /* 0x00000004ff007c0c */ /* 0x000fe2000bf05070 */
[----:B------:R-:W1:Y:S03]  /*18200*/  S2R R20, SR_TID.X ;  /* 0x0000000000147919 */ /* 0x000e660000002100 */
[----:B------:R-:W-:-:S13]  /*18210*/  ISETP.NE.AND.EX P0, PT, RZ, UR5, PT, P0 ;  /* 0x00000005ff007c0c */ /* 0x000fda000bf05300 */
[----:B------:R-:W-:Y:S01]  /*18220*/  @P0 IADD3 R2, P1, R29, UR4, RZ ;  /* 0x000000041d020c10 */ /* 0x000fe2000ff3e0ff */
[----:B------:R-:W-:Y:S01]  /*18230*/  IMAD.MOV.U32 R11, RZ, RZ, RZ ;  /* 0x000000ffff0b7224 */ /* 0x000fe200078e00ff */
[----:B------:R-:W-:Y:S02]  /*18240*/  ULDC UR4, c[0x0][0x2f4] ;  /* 0x0000bd0000047ab9 */ /* 0x000fe40000000800 */
[----:B------:R-:W-:Y:S01]  /*18250*/  @P0 IADD3.X R3, R30, UR5, RZ, P1, !PT ;  /* 0x000000051e030c10 */ /* 0x000fe20008ffe4ff */
[----:B------:R-:W-:-:S04]  /*18260*/  ULDC UR5, c[0x0][0x320] ;  /* 0x0000c80000057ab9 */ /* 0x000fc80000000800 */
[----:B------:R3:W4:Y:S01]  /*18270*/  @P0 LDG.E R32, desc[UR42][R2.64] ;  /* 0x0000002a02200981 */ /* 0x000722000c1e1900 */
[----:B-1----:R-:W-:-:S04]  /*18280*/  LOP3.LUT R20, R20, 0x7f, RZ, 0xc0, !PT ;  /* 0x0000007f14147812 */ /* 0x002fc800078ec0ff */
[----:B------:R-:W-:Y:S02]  /*18290*/  SHF.R.U32.HI R35, RZ, 0x3, R20 ;  /* 0x00000003ff237819 */ /* 0x000fe40000011614 */
[----:B------:R-:W1:Y:S01]  /*182a0*/  S2R R20, SR_TID.X ;  /* 0x0000000000147919 */ /* 0x000e620000002100 */
[----:B0-----:R-:W-:-:S13]  /*182b0*/  ISETP.NE.AND P1, PT, R10, 0x1, PT ;  /* 0x000000010a00780c */ /* 0x001fda0003f25270 */
[----:B------:R-:W0:Y:S08]  /*182c0*/  @P1 LDC R5, c[0x0][0x434] ;  /* 0x00010d00ff051b82 */ /* 0x000e300000000800 */
[----:B------:R-:W5:Y:S01]  /*182d0*/  @P1 LDC R4, c[0x0][0x438] ;  /* 0x00010e00ff041b82 */ /* 0x000f620000000800 */
[----:B-1----:R-:W-:-:S05]  /*182e0*/  IMAD.SHL.U32 R20, R20, 0x10, RZ ;  /* 0x0000001014147824 */ /* 0x002fca00078e00ff */
[----:B------:R-:W-:Y:S01]  /*182f0*/  LOP3.LUT R20, R35, 0x70, R20, 0xf8, !PT ;  /* 0x0000007023147812 */ /* 0x000fe200078ef814 */
[----:B--2---:R-:W-:-:S04]  /*18300*/  VIADD R0, R21, 0xffffffff ;  /* 0xffffffff15007836 */ /* 0x004fc80000000000 */
[----:B------:R-:W-:-:S05]  /*18310*/  IMAD R8, R0, 0x60, R20 ;  /* 0x0000006000087824 */ /* 0x000fca00078e0214 */
[----:B------:R-:W-:-:S04]  /*18320*/  ISETP.GE.AND P0, PT, R8, R31, PT ;  /* 0x0000001f0800720c */ /* 0x000fc80003f06270 */
[----:B------:R-:W-:Y:S01]  /*18330*/  ISETP.GT.U32.OR P0, PT, R20, 0x5f, P0 ;  /* 0x0000005f1400780c */ /* 0x000fe20000704470 */
[----:B------:R-:W-:-:S04]  /*18340*/  IMAD.IADD R8, R8, 0x1, R34 ;  /* 0x0000000108087824 */ /* 0x000fc800078e0222 */
[----:B0-----:R-:W-:-:S08]  /*18350*/  @P1 IMAD.HI.U32 R5, R8, R5, RZ ;  /* 0x0000000508051227 */ /* 0x001fd000078e00ff */
[----:B---3--:R-:W0:Y:S01]  /*18360*/  @!P0 LDC.64 R2, c[0x0][0x428] ;  /* 0x00010a00ff028b82 */ /* 0x008e220000000a00 */
[----:B------:R-:W-:Y:S01]  /*18370*/  IMAD.MOV.U32 R9, RZ, RZ, R8 ;  /* 0x000000ffff097224 */ /* 0x000fe200078e0008 */
[----:B-----5:R-:W-:-:S06]  /*18380*/  @P1 SHF.R.U32.HI R9, RZ, R4, R5 ;  /* 0x00000004ff091219 */ /* 0x020fcc0000011605 */
        /* <DEDUP_REMOVED lines=11> */
[----:B------:R-:W-:-:S05]  /*18440*/  IADD3 R3, -R9, RZ, RZ ;  /* 0x000000ff09037210 */ /* 0x000fca0007ffe1ff */
[----:B------:R-:W-:-:S05]  /*18450*/  IMAD R3, R10, R3, R8 ;  /* 0x000000030a037224 */ /* 0x000fca00078e0208 */
[----:B------:R-:W-:Y:S01]  /*18460*/  STL [R1+0x8], R3 ;  /* 0x0000080301007387 */ /* 0x000fe20000100800 */
[----:B------:R-:W0:Y:S01]  /*18470*/  S2R R21, SR_TID.X ;  /* 0x0000000000157919 */ /* 0x000e220000002100 */
[----:B------:R-:W-:-:S05]  /*18480*/  IMAD.U32 R2, RZ, RZ, UR38 ;  /* 0x00000026ff027e24 */ /* 0x000fca000f8e00ff */
[----:B------:R-:W-:Y:S02]  /*18490*/  ISETP.NE.AND P2, PT, R2, 0x3, PT ;  /* 0x000000030200780c */ /* 0x000fe40003f45270 */
[----:B------:R-:W-:-:S11]  /*184a0*/  LOP3.LUT R23, R23, 0xfffff7ff, RZ, 0xc0, !PT ;  /* 0xfffff7ff17177812 */ /* 0x000fd600078ec0ff */
[----:B------:R-:W-:Y:S01]  /*184b0*/  @P2 LOP3.LUT R23, R23, 0x800, RZ, 0xfc, !PT ;  /* 0x0000080017172812 */ /* 0x000fe200078efcff */
[----:B0-----:R-:W-:-:S05]  /*184c0*/  IMAD.SHL.U32 R21, R21, 0x8, RZ ;  /* 0x0000000815157824 */ /* 0x001fca00078e00ff */
[----:B------:R-:W-:-:S04]  /*184d0*/  LOP3.LUT R21, R21, 0x38, RZ, 0xc0, !PT ;  /* 0x0000003815157812 */ /* 0x000fc800078ec0ff */
[----:B------:R-:W-:Y:S02]  /*184e0*/  LOP3.LUT R12, R21, 0x40, RZ, 0xfc, !PT ;  /* 0x00000040150c7812 */ /* 0x000fe400078efcff */
[----:B------:R-:W-:Y:S02]  /*184f0*/  LOP3.LUT R23, R23, 0xfffffffd, RZ, 0xc0, !PT ;  /* 0xfffffffd17177812 */ /* 0x000fe400078ec0ff */
[----:B------:R-:W-:Y:S01]  /*18500*/  ISETP.GE.AND P4, PT, R12, UR5, PT ;  /* 0x000000050c007c0c */ /* 0x000fe2000bf86270 */
[----:B------:R-:W-:Y:S01]  /*18510*/  UMOV UR6, 0xffffffff ;  /* 0xffffffff00067882 */ /* 0x000fe20000000000 */
[----:B--2---:R0:W-:Y:S02]  /*18520*/  STL [R1], R11 ;  /* 0x0000000b01007387 */ /* 0x0041e40000100800 */
[----:B0-----:R-:W0:Y:S02]  /*18530*/  S2R R11, SR_TID.X ;  /* 0x00000000000b7919 */ /* 0x001e240000002100 */
[----:B0-----:R-:W-:-:S05]  /*18540*/  IMAD.SHL.U32 R11, R11, 0x8, RZ ;  /* 0x000000080b0b7824 */ /* 0x001fca00078e00ff */
[----:B------:R-:W-:-:S04]  /*18550*/  LOP3.LUT R11, R11, 0x38, RZ, 0xc0, !PT ;  /* 0x000000380b0b7812 */ /* 0x000fc800078ec0ff */
[C---:B------:R-:W-:Y:S02]  /*18560*/  ISETP.GE.AND P1, PT, R11.reuse, UR4, PT ;  /* 0x000000040b007c0c */ /* 0x040fe4000bf26270 */
[----:B------:R-:W-:-:S04]  /*18570*/  LOP3.LUT R12, R11, 0x80, RZ, 0xfc, !PT ;  /* 0x000000800b0c7812 */ /* 0x000fc800078efcff */
[----:B------:R-:W-:-:S07]  /*18580*/  ISETP.GE.AND P3, PT, R12, UR5, PT ;  /* 0x000000050c007c0c */ /* 0x000fce000bf66270 */
[----:B------:R-:W-:-:S04]  /*18590*/  @P1 LOP3.LUT R23, R23, 0x2, RZ, 0xfc, !PT ;  /* 0x0000000217171812 */ /* 0x000fc800078efcff */
[----:B------:R-:W-:-:S04]  /*185a0*/  LOP3.LUT R23, R23, 0xffffffef, RZ, 0xc0, !PT ;  /* 0xffffffef17177812 */ /* 0x000fc800078ec0ff */
[----:B------:R-:W-:Y:S02]  /*185b0*/  @P4 LOP3.LUT R23, R23, 0x10, RZ, 0xfc, !PT ;  /* 0x0000001017174812 */ /* 0x000fe400078efcff */
[----:B------:R-:W-:Y:S02]  /*185c0*/  ISETP.GE.AND P0, PT, R11, UR5, PT ;  /* 0x000000050b007c0c */ /* 0x000fe4000bf06270 */
[----:B------:R-:W-:Y:S02]  /*185d0*/  LOP3.LUT R23, R23, 0xfffffffe, RZ, 0xc0, !PT ;  /* 0xfffffffe17177812 */ /* 0x000fe400078ec0ff */
[----:B------:R-:W-:Y:S02]  /*185e0*/  LOP3.LUT R11, R11, 0xc0, RZ, 0xfc, !PT ;  /* 0x000000c00b0b7812 */ /* 0x000fe400078efcff */
[----:B------:R-:W-:Y:S02]  /*185f0*/  LOP3.LUT R23, R23, 0xfffffff7, RZ, 0xc0, !PT ;  /* 0xfffffff717177812 */ /* 0x000fe400078ec0ff */
[----:B------:R-:W-:-:S02]  /*18600*/  ISETP.GE.AND P1, PT, R11, UR5, PT ;  /* 0x000000050b007c0c */ /* 0x000fc4000bf26270 */
[----:B------:R-:W-:-:S04]  /*18610*/  @P3 LOP3.LUT R23, R23, 0x8, RZ, 0xfc, !PT ;  /* 0x0000000817173812 */ /* 0x000fc800078efcff */
[----:B------:R-:W-:-:S04]  /*18620*/  @P0 LOP3.LUT R23, R23, 0x1, RZ, 0xfc, !PT ;  /* 0x0000000117170812 */ /* 0x000fc800078efcff */
[----:B------:R-:W-:-:S04]  /*18630*/  LOP3.LUT R23, R23, 0xfffffffb, RZ, 0xc0, !PT ;  /* 0xfffffffb17177812 */ /* 0x000fc800078ec0ff */
[----:B------:R-:W-:Y:S01]  /*18640*/  @P1 LOP3.LUT R23, R23, 0x4, RZ, 0xfc, !PT ;  /* 0x0000000417171812 */ /* 0x000fe200078efcff */
[----:B------:R-:W-:Y:S06]  /*18650*/  BRA.DIV UR6, `(.L_x_15239) ;  /* 0x0000006206e87947 */ /* 0x000fec000b800000 */
.L_x_15389:
        /* <DEDUP_REMOVED lines=8> */
.L_x_15240:
[----:B------:R-:W-:Y:S01]  /*186e0*/  IMAD R31, R0, -0x60, R31 ;  /* 0xffffffa0001f7824 */ /* 0x000fe200078e021f */
[----:B------:R-:W-:Y:S01]  /*186f0*/  SHF.L.U32 R0, R27, 0x1f, RZ ;  /* 0x0000001f1b007819 */ /* 0x000fe200000006ff */
[----:B------:R-:W-:Y:S01]  /*18700*/  IMAD R30, R25, 0x8, R22 ;  /* 0x00000008191e7824 */ /* 0x000fe200078e0216 */
[----:B------:R-:W-:Y:S03]  /*18710*/  BSSY B0, `(.L_x_15241) ;  /* 0x0000003000007945 */ /* 0x000fe60003800000 */
[----:B------:R-:W0:Y:S02]  /*18720*/  SYNCS.PHASECHK.TRANS64.TRYWAIT P0, [R30+URZ+0x32440], R0 ;  /* 0x032440001e0075a7 */ /* 0x000e24000800017f */
[----:B0-----:R-:W-:Y:S05]  /*18730*/  @!P0 BRA `(.L_x_15242) ;  /* 0x0000006000e48947 */ /* 0x001fea0003800000 */
.L_x_15390:
[----:B------:R-:W-:Y:S05]  /*18740*/  BSYNC B0 ;  /* 0x0000000000007941 */ /* 0x000fea0003800000 */
.L_x_15241:
[----:B------:R-:W0:Y:S01]  /*18750*/  LDL R2, [R1+0x8] ;  /* 0x0000080001027983 */ /* 0x000e220000100800 */
[----:B------:R-:W-:-:S03]  /*18760*/  ULDC.64 UR4, c[0x0][0x300] ;  /* 0x0000c00000047ab9 */ /* 0x000fc60000000a00 */
[----:B------:R-:W2:Y:S01]  /*18770*/  LDL R4, [R1] ;  /* 0x0000000001047983 */ /* 0x000ea20000100800 */
[----:B------:R-:W-:Y:S01]  /*18780*/  LOP3.LUT P2, RZ, R23, 0x2, RZ, 0xc0, !PT ;  /* 0x0000000217ff7812 */ /* 0x000fe2000784c0ff */
[----:B------:R-:W1:Y:S02]  /*18790*/  S2R R7, SR_TID.X ;  /* 0x0000000000077919 */ /* 0x000e640000002100 */
[----:B-1----:R-:W-:-:S04]  /*187a0*/  SHF.L.U32 R7, R7, 0x3, RZ ;  /* 0x0000000307077819 */ /* 0x002fc800000006ff */
        /* <DEDUP_REMOVED lines=21> */
[----:B-1----:R-:W-:Y:S01]  /*18900*/  SHF.R.U32.HI R5, RZ, 0x3, R4 ;  /* 0x00000003ff057819 */ /* 0x002fe20000011604 */
        /* <DEDUP_REMOVED lines=60> */
.L_x_15404:
        /* <DEDUP_REMOVED lines=10> */
.L_x_15244:
        /* <DEDUP_REMOVED lines=11> */
.L_x_15245:
        /* <DEDUP_REMOVED lines=33> */
.L_x_15247:
[----:B------:R-:W-:Y:S05]  /*19030*/  BSYNC B6 ;  /* 0x0000000000067941 */ /* 0x000fea0003800000 */
.L_x_15246:
[----:B------:R-:W2:Y:S01]  /*19040*/  LDL R21, [R1+0x2c] ;  /* 0x00002c0001157983 */ /* 0x000ea20000100800 */
[----:B------:R-:W3:Y:S01]  /*19050*/  LDC R6, c[0x0][0x448] ;  /* 0x00011200ff067b82 */ /* 0x000ee20000000800 */
[----:B------:R-:W-:Y:S02]  /*19060*/  ULDC.64 UR4, c[0x0][0x298] ;  /* 0x0000a60000047ab9 */ /* 0x000fe40000000a00 */
[----:B------:R-:W4:Y:S04]  /*19070*/  LDL R20, [R1+0x38] ;  /* 0x0000380001147983 */ /* 0x000f280000100800 */
[----:B------:R1:W5:Y:S01]  /*19080*/  LDL R9, [R1+0x4] ;  /* 0x0000040001097983 */ /* 0x0003620000100800 */
[----:B0-----:R-:W0:Y:S01]  /*19090*/  S2R R2, SR_TID.X ;  /* 0x0000000000027919 */ /* 0x001e220000002100 */
[----:B------:R-:W1:Y:S01]  /*190a0*/  S2R R0, SR_TID.X ;  /* 0x0000000000007919 */ /* 0x000e620000002100 */
[----:B---3--:R-:W-:-:S13]  /*190b0*/  ISETP.NE.AND P0, PT, R6, 0x1, PT ;  /* 0x000000010600780c */ /* 0x008fda0003f05270 */
[----:B------:R-:W3:Y:S01]  /*190c0*/  @P0 LDC R3, c[0x0][0x450] ;  /* 0x00011400ff030b82 */ /* 0x000ee20000000800 */
[----:B0-----:R-:W-:-:S04]  /*190d0*/  LOP3.LUT R2, R2, 0x7f, RZ, 0xc0, !PT ;  /* 0x0000007f02027812 */ /* 0x001fc800078ec0ff */
[----:B------:R-:W-:Y:S01]  /*190e0*/  SHF.R.U32.HI R2, RZ, 0x3, R2 ;  /* 0x00000003ff027819 */ /* 0x000fe20000011602 */
[----:B-1----:R-:W-:Y:S02]  /*190f0*/  IMAD.SHL.U32 R0, R0, 0x10, RZ ;  /* 0x0000001000007824 */ /* 0x002fe400078e00ff */
[----:B--2---:R-:W-:Y:S02]  /*19100*/  IMAD.MOV.U32 R4, RZ, RZ, R21 ;  /* 0x000000ffff047224 */ /* 0x004fe400078e0015 */
[----:B----4-:R-:W-:Y:S02]  /*19110*/  IMAD.MOV.U32 R21, RZ, RZ, R20 ;  /* 0x000000ffff157224 */ /* 0x010fe400078e0014 */
[----:B------:R-:W2:Y:S01]  /*19120*/  LDL R20, [R1+0x10] ;  /* 0x0000100001147983 */ /* 0x000ea20000100800 */
[----:B------:R-:W-:Y:S01]  /*19130*/  LOP3.LUT R0, R2, 0x70, R0, 0xf8, !PT ;  /* 0x0000007002007812 */ /* 0x000fe200078ef800 */
[----:B------:R-:W-:Y:S01]  /*19140*/  IMAD R4, R4, UR4, RZ ;  /* 0x0000000404047c24 */ /* 0x000fe2000f8e02ff */
[----:B------:R-:W0:Y:S02]  /*19150*/  @P0 LDC R2, c[0x0][0x44c] ;  /* 0x00011300ff020b82 */ /* 0x000e240000000800 */
[----:B------:R-:W-:Y:S01]  /*19160*/  LEA R36, R17, R0, 0x7 ;  /* 0x0000000011247211 */ /* 0x000fe200078e38ff */
[----:B------:R-:W-:-:S04]  /*19170*/  IMAD R4, R37, UR5, R4 ;  /* 0x0000000525047c24 */ /* 0x000fc8000f8e0204 */
[----:B------:R-:W-:Y:S02]  /*19180*/  IMAD.MOV.U32 R0, RZ, RZ, R36 ;  /* 0x000000ffff007224 */ /* 0x000fe400078e0024 */
        /* <DEDUP_REMOVED lines=42> */
[----:B-----5:R-:W-:Y:S01]  /*19430*/  IMAD R2, R9, R6, RZ ;  /* 0x0000000609027224 */ /* 0x020fe200078e02ff */
[----:B------:R-:W-:Y:S02]  /*19440*/  LEA R17, R17, R8, 0x7 ;  /* 0x0000000811117211 */ /* 0x000fe400078e38ff */
[----:B------:R-:W1:Y:S02]  /*19450*/  SHFL.IDX PT, R4, R3, RZ, 0x181f ;  /* 0x00181fff03047589 */ /* 0x000e6400000e0000 */
[C---:B------:R-:W-:Y:S01]  /*19460*/  ISETP.GE.AND P0, PT, R17.reuse, R2, PT ;  /* 0x000000021100720c */ /* 0x040fe20003f06270 */
[C---:B------:R-:W-:Y:S02]  /*19470*/  VIADD R6, R17.reuse, 0x10 ;  /* 0x0000001011067836 */ /* 0x040fe40000000000 */
[----:B------:R-:W-:-:S03]  /*19480*/  VIADD R8, R17, 0x40 ;  /* 0x0000004011087836 */ /* 0x000fc60000000000 */
[----:B------:R2:W-:Y:S07]  /*19490*/  STL [R1+0x18], R6 ;  /* 0x0000180601007387 */ /* 0x0005ee0000100800 */
        /* <DEDUP_REMOVED lines=72> */
.L_x_15421:
[----:B01----:R-:W-:-:S05]  /*19920*/  VIADD R4, R17, 0x70 ;  /* 0x0000007011047836 */ /* 0x003fca0000000000 */
        /* <DEDUP_REMOVED lines=10> */
.L_x_15249:
        /* <DEDUP_REMOVED lines=28> */
.L_x_15251:
[----:B------:R-:W-:Y:S05]  /*19b90*/  BSYNC B6 ;  /* 0x0000000000067941 */ /* 0x000fea0003800000 */
.L_x_15250:
        /* <DEDUP_REMOVED lines=21> */
[----:B---3--:R-:W-:-:S04]  /*19cf0*/  IMAD R0, R21, UR4, RZ ;  /* 0x0000000415007c24 */ /* 0x008fc8000f8e02ff */
[C---:B----4-:R-:W-:Y:S02]  /*19d00*/  IMAD R0, R20.reuse, UR5, R0 ;  /* 0x0000000514007c24 */ /* 0x050fe4000f8e0200 */
[----:B------:R-:W-:Y:S01]  /*19d10*/  IMAD.WIDE.U32 R2, R20, UR4, R2 ;  /* 0x0000000414027c25 */ /* 0x000fe2000f8e0002 */
[----:B------:R-:W-:Y:S01]  /*19d20*/  ULDC.64 UR4, c[0x0][0x3d0] ;  /* 0x0000f40000047ab9 */ /* 0x000fe20000000a00 */
[----:B------:R-:W1:Y:S02]  /*19d30*/  S2R R20, SR_TID.X ;  /* 0x0000000000147919 */ /* 0x000e640000002100 */
[----:B------:R-:W-:Y:S02]  /*19d40*/  IMAD.IADD R3, R3, 0x1, R0 ;  /* 0x0000000103037824 */ /* 0x000fe400078e0200 */
[----:B------:R-:W2:Y:S02]  /*19d50*/  @P0 LDC R0, c[0x0][0x44c] ;  /* 0x00011300ff000b82 */ /* 0x000ea40000000800 */
[----:B--2---:R-:W-:-:S04]  /*19d60*/  @P0 IMAD.HI.U32 R0, R36, R0, RZ ;  /* 0x0000000024000227 */ /* 0x004fc800078e00ff */
[----:B-1----:R-:W-:Y:S01]  /*19d70*/  IMAD.SHL.U32 R20, R20, 0x8, RZ ;  /* 0x0000000814147824 */ /* 0x002fe200078e00ff */
[----:B0-----:R-:W-:-:S04]  /*19d80*/  @P0 SHF.R.U32.HI R4, RZ, R5, R0 ;  /* 0x00000005ff040219 */ /* 0x001fc80000011600 */
[--C-:B------:R-:W-:Y:S01]  /*19d90*/  SHF.R.S32.HI R5, RZ, 0x1f, R4.reuse ;  /* 0x0000001fff057819 */ /* 0x100fe20000011404 */
[----:B------:R-:W-:Y:S01]  /*19da0*/  IMAD.MOV R0, RZ, RZ, -R4 ;  /* 0x000000ffff007224 */ /* 0x000fe200078e0a04 */
[----:B------:R-:W-:Y:S01]  /*19db0*/  LOP3.LUT R20, R20, 0x38, RZ, 0xc0, !PT ;  /* 0x0000003814147812 */ /* 0x000fe200078ec0ff */
[----:B------:R-:W-:-:S03]  /*19dc0*/  IMAD.WIDE.U32 R2, R4, UR4, R2 ;  /* 0x0000000404027c25 */ /* 0x000fc6000f8e0002 */
[----:B------:R-:W-:Y:S01]  /*19dd0*/  LOP3.LUT R10, R20, 0x40, RZ, 0xfc, !PT ;  /* 0x00000040140a7812 */ /* 0x000fe200078efcff */
[----:B------:R-:W-:Y:S01]  /*19de0*/  IMAD R0, R6, R0, R36 ;  /* 0x0000000006007224 */ /* 0x000fe200078e0224 */
[C---:B------:R-:W-:Y:S01]  /*19df0*/  LOP3.LUT R9, R20.reuse, 0x80, RZ, 0xfc, !PT ;  /* 0x0000008014097812 */ /* 0x040fe200078efcff */
[----:B------:R-:W-:Y:S01]  /*19e00*/  IMAD R5, R5, UR4, RZ ;  /* 0x0000000405057c24 */ /* 0x000fe2000f8e02ff */
[----:B------:R-:W-:-:S03]  /*19e10*/  LOP3.LUT R8, R20, 0xc0, RZ, 0xfc, !PT ;  /* 0x000000c014087812 */ /* 0x000fc600078efcff */
        /* <DEDUP_REMOVED lines=29> */
[----:B0-----:R-:W-:-:S04]  /*19ff0*/  @!P0 LEA R3, P6, R7, R3, 0x1 ;  /* 0x0000000307038211 */ /* 0x001fc800078c08ff */
[----:B------:R-:W-:-:S04]  /*1a000*/  @!P0 IADD3.X R2, RZ, R2, RZ, P6, !PT ;  /* 0x00000002ff028210 */ /* 0x000fc800037fe4ff */
        /* <DEDUP_REMOVED lines=65> */
.L_x_15439:
        /* <DEDUP_REMOVED lines=13> */
.L_x_15254:
[----:B------:R-:W-:Y:S05]  /*1a4f0*/  BSYNC B0 ;  /* 0x0000000000007941 */ /* 0x000fea0003800000 */
.L_x_15253:
[----:B------:R-:W-:Y:S01]  /*1a500*/  NOP ;  /* 0x0000000000007918 */ /* 0x000fe20000000000 */
[----:B------:R-:W-:-:S13]  /*1a510*/  PLOP3.LUT P0, PT, PT, PT, PT, 0x80, 0x0 ;  /* 0x000000000000781c */ /* 0x000fda0003f0f070 */
.L_x_15255:
[----:B------:R-:W-:Y:S02]  /*1a520*/  PLOP3.LUT P1, PT, P1, P0, PT, 0xa2, 0x0 ;  /* 0x000000000000781c */ /* 0x000fe40000f21472 */
[----:B------:R-:W-:-:S08]  /*1a530*/  @P0 R2UR P1, UR4, R22 ;  /* 0x00000000160402ca */ /* 0x000fd00000020000 */
[----:B------:R-:W-:-:S05]  /*1a540*/  @P0 PLOP3.LUT P0, PT, P1, PT, PT, 0x80, 0x0 ;  /* 0x000000000000081c */ /* 0x000fca0000f0f070 */
[----:B------:R-:W-:Y:S01]  /*1a550*/  @!P1 SYNCS.ARRIVE.TRANS64.RED.A0T1 RZ, [UR4+0x32410], RZ ;  /* 0x032410ffffff99a7 */ /* 0x000fe20008200404 */
[----:B------:R-:W-:Y:S07]  /*1a560*/  @!P1 ARRIVES.LDGSTSBAR.64.TRANSCNT [UR4+0x32410] ;  /* 0x03241000ff0099b0 */ /* 0x000fee0008000a84 */
[----:B------:R-:W-:Y:S05]  /*1a570*/  @P0 BRA.U.ANY `(.L_x_15255) ;  /* 0xfffffffd00e80947 */ /* 0x000fea000393ffff */
[----:B01----:R-:W3:Y:S02]  /*1a580*/  LDL.LU R2, [R1+0x3c] ;  /* 0x00003c0001027983 */ /* 0x003ee40000300800 */
[----:B---3--:R-:W-:-:S04]  /*1a590*/  IADD3 R2, R2, 0x1, RZ ;  /* 0x0000000102027810 */ /* 0x008fc80007ffe0ff */
        /* <DEDUP_REMOVED lines=10> */
.L_x_15440:
[----:B------:R-:W-:Y:S05]  /*1a640*/  BSYNC B0 ;  /* 0x0000000000007941 */ /* 0x000fea0003800000 */
.L_x_15256:
[----:B------:R-:W-:-:S05]  /*1a650*/  IMAD.U32 R0, RZ, RZ, UR38 ;  /* 0x00000026ff007e24 */ /* 0x000fca000f8e00ff */
[----:B------:R-:W-:-:S13]  /*1a660*/  ISETP.NE.AND P0, PT, R0, 0x3, PT ;  /* 0x000000030000780c */ /* 0x000fda0003f05270 */
[----:B------:R-:W-:Y:S05]  /*1a670*/  @!P0 BRA `(.L_x_15258) ;  /* 0x0000000000048947 */ /* 0x000fea0003800000 */
[----:B------:R-:W-:Y:S01]  /*1a680*/  BPT.TRAP 0x1 ;  /* 0x000000040000795c */ /* 0x000fe20000300000 */
.L_x_15258:
[----:B0-----:R-:W-:Y:S01]  /*1a690*/  SHF.L.U32 R3, R27, 0x1f, RZ ;  /* 0x0000001f1b037819 */ /* 0x001fe200000006ff */
[----:B------:R-:W-:Y:S03]  /*1a6a0*/  BSSY B0, `(.L_x_15259) ;  /* 0x0000003000007945 */ /* 0x000fe60003800000 */
[----:B------:R-:W0:Y:S02]  /*1a6b0*/  SYNCS.PHASECHK.TRANS64.TRYWAIT P0, [R30+URZ+0x32460], R3 ;  /* 0x032460031e0075a7 */ /* 0x000e24000800017f */
[----:B0-----:R-:W-:Y:S05]  /*1a6c0*/  @!P0 BRA `(.L_x_15260) ;  /* 0x0000006400388947 */ /* 0x001fea0003800000 */
.L_x_15441:
[----:B------:R-:W-:Y:S05]  /*1a6d0*/  BSYNC B0 ;  /* 0x0000000000007941 */ /* 0x000fea0003800000 */
.L_x_15259:
[----:B------:R-:W3:Y:S01]  /*1a6e0*/  LDL.LU R0, [R1+0x44] ;  /* 0x0000440001007983 */ /* 0x000ee20000300800 */
[----:B------:R-:W-:-:S03]  /*1a6f0*/  ULDC.64 UR4, c[0x0][0x328] ;  /* 0x0000ca0000047ab9 */ /* 0x000fc60000000a00 */
[----:B------:R-:W4:Y:S04]  /*1a700*/  LDL.LU R2, [R1+0x8] ;  /* 0x0000080001027983 */ /* 0x000f280000300800 */
[----:B------:R-:W5:Y:S04]  /*1a710*/  LDL.LU R7, [R1+0x48] ;  /* 0x0000480001077983 */ /* 0x000f680000300800 */
[----:B--2---:R-:W2:Y:S04]  /*1a720*/  LDL.LU R6, [R1] ;  /* 0x0000000001067983 */ /* 0x004ea80000300800 */
[----:B------:R-:W2:Y:S01]  /*1a730*/  LDL.LU R4, [R1+0x60] ;  /* 0x0000600001047983 */ /* 0x000ea20000300800 */
[----:B------:R-:W-:-:S02]  /*1a740*/  LOP3.LUT P3, RZ, R23, 0x10, RZ, 0xc0, !PT ;  /* 0x0000001017ff7812 */ /* 0x000fc4000786c0ff */
[C---:B------:R-:W-:Y:S02]  /*1a750*/  LOP3.LUT P2, RZ, R23.reuse, 0x8, RZ, 0xc0, !PT ;  /* 0x0000000817ff7812 */ /* 0x040fe4000784c0ff */
[C---:B------:R-:W-:Y:S02]  /*1a760*/  LOP3.LUT P1, RZ, R23.reuse, 0x4, RZ, 0xc0, !PT ;  /* 0x0000000417ff7812 */ /* 0x040fe4000782c0ff */
[----:B------:R-:W-:Y:S01]  /*1a770*/  LOP3.LUT P4, RZ, R23, 0x1, RZ, 0xc0, !PT ;  /* 0x0000000117ff7812 */ /* 0x000fe2000788c0ff */
[----:B---3--:R-:W-:-:S04]  /*1a780*/  IMAD R0, R0, UR4, RZ ;  /* 0x0000000400007c24 */ /* 0x008fc8000f8e02ff */
[C---:B----4-:R-:W-:Y:S02]  /*1a790*/  IMAD R5, R2.reuse, UR5, R0 ;  /* 0x0000000502057c24 */ /* 0x050fe4000f8e0200 */
[----:B0-----:R-:W-:Y:S01]  /*1a7a0*/  IMAD.WIDE.U32 R2, R2, UR4, RZ ;  /* 0x0000000402027c25 */ /* 0x001fe2000f8e00ff */
[----:B------:R-:W-:-:S03]  /*1a7b0*/  ULDC.64 UR4, c[0x0][0x338] ;  /* 0x0000ce0000047ab9 */ /* 0x000fc60000000a00 */
[----:B------:R-:W-:Y:S02]  /*1a7c0*/  IMAD.IADD R3, R3, 0x1, R5 ;  /* 0x0000000103037824 */ /* 0x000fe400078e0205 */
[----:B-----5:R-:W-:Y:S01]  /*1a7d0*/  IMAD R0, R7, UR4, RZ ;  /* 0x0000000407007c24 */ /* 0x020fe2000f8e02ff */
        /* <DEDUP_REMOVED lines=15> */
[----:B------:R-:W-:Y:S01]  /*1a8d0*/  IADD3 R0, R3, R0, R4 ;  /* 0x0000000003007210 */ /* 0x000fe20007ffe004 */
        /* <DEDUP_REMOVED lines=13> */
[----:B------:R-:W0:Y:S02]  /*1a9b0*/  SHFL.IDX PT, R14, R5, 0x1, 0x181f ;  /* 0x00381f00050e7f89 */ /* 0x000e2400000e0000 */
[----:B--2---:R-:W-:Y:S02]  /*1a9c0*/  IADD3.X R3, RZ, R3, RZ, P0, !PT ;  /* 0x00000003ff037210 */ /* 0x004fe400007fe4ff */
        /* <DEDUP_REMOVED lines=58> */
.L_x_15455:
        /* <DEDUP_REMOVED lines=15> */
.L_x_15262:
        /* <DEDUP_REMOVED lines=11> */
.L_x_15263:
[----:B------:R-:W2:Y:S01]  /*1af10*/  LDL R2, [R1+0x1c] ;  /* 0x00001c0001027983 */ /* 0x000ea20000100800 */
[----:B------:R0:W-:Y:S01]  /*1af20*/  SYNCS.ARRIVE.TRANS64.A1T0 RZ, [R30+URZ+0x32450], RZ ;  /* 0x032450ff1eff79a7 */ /* 0x0001e2000810003f */
[----:B------:R-:W-:Y:S01]  /*1af30*/  BSSY B0, `(.L_x_15264) ;  /* 0x00000e0000007945 */ /* 0x000fe20003800000 */
[----:B--2---:R-:W-:-:S13]  /*1af40*/  ISETP.GE.AND P0, PT, R2, 0x2, PT ;  /* 0x000000020200780c */ /* 0x004fda0003f06270 */
[----:B0-----:R-:W-:Y:S05]  /*1af50*/  @!P0 BRA `(.L_x_15265) ;  /* 0x0000000c00748947 */ /* 0x001fea0003800000 */
[----:B------:R-:W-:-:S07]  /*1af60*/  VIADD R10, R2, 0xfffffffe ;  /* 0xfffffffe020a7836 */ /* 0x000fce0000000000 */
.L_x_15278:
[----:B0-----:R-:W0:Y:S01]  /*1af70*/  S2R R2, SR_TID.X ;  /* 0x0000000000027919 */ /* 0x001e220000002100 */
[----:B------:R-:W1:Y:S01]  /*1af80*/  LDC R8, c[0x0][0x430] ;  /* 0x00010c00ff087b82 */ /* 0x000e620000000800 */
[----:B------:R-:W-:Y:S01]  /*1af90*/  IMAD R9, R10, 0x60, R34 ;  /* 0x000000600a097824 */ /* 0x000fe200078e0222 */
[----:B--2---:R-:W2:Y:S01]  /*1afa0*/  S2R R4, SR_TID.X ;  /* 0x0000000000047919 */ /* 0x004ea20000002100 */
[----:B------:R-:W-:Y:S01]  /*1afb0*/  VIADD R25, R25, 0x1 ;  /* 0x0000000119197836 */ /* 0x000fe20000000000 */
[----:B-1----:R-:W-:Y:S02]  /*1afc0*/  ISETP.NE.AND P0, PT, R8, 0x1, PT ;  /* 0x000000010800780c */ /* 0x002fe40003f05270 */
[----:B0-----:R-:W-:-:S04]  /*1afd0*/  LOP3.LUT R2, R2, 0x7f, RZ, 0xc0, !PT ;  /* 0x0000007f02027812 */ /* 0x001fc800078ec0ff */
[----:B------:R-:W-:Y:S02]  /*1afe0*/  SHF.R.U32.HI R2, RZ, 0x3, R2 ;  /* 0x00000003ff027819 */ /* 0x000fe40000011602 */
[----:B--2---:R-:W-:-:S05]  /*1aff0*/  SHF.L.U32 R4, R4, 0x4, RZ ;  /* 0x0000000404047819 */ /* 0x004fca00000006ff */
[----:B------:R-:W0:Y:S01]  /*1b000*/  @P0 LDC R3, c[0x0][0x438] ;  /* 0x00010e00ff030b82 */ /* 0x000e220000000800 */
[----:B------:R-:W-:-:S04]  /*1b010*/  LOP3.LUT R4, R2, 0x70, R4, 0xf8, !PT ;  /* 0x0000007002047812 */ /* 0x000fc800078ef804 */
[----:B------:R-:W-:-:S03]  /*1b020*/  ISETP.GT.U32.AND P1, PT, R4, 0x5f, PT ;  /* 0x0000005f0400780c */ /* 0x000fc60003f24070 */
[----:B------:R-:W1:Y:S01]  /*1b030*/  @P0 LDC R2, c[0x0][0x434] ;  /* 0x00010d00ff020b82 */ /* 0x000e620000000800 */
[----:B------:R-:W-:-:S04]  /*1b040*/  IMAD.IADD R9, R4, 0x1, R9 ;  /* 0x0000000104097824 */ /* 0x000fc800078e0209 */
[----:B------:R-:W-:-:S05]  /*1b050*/  IMAD.MOV.U32 R11, RZ, RZ, R9 ;  /* 0x000000ffff0b7224 */ /* 0x000fca00078e0009 */
[----:B------:R-:W2:Y:S08]  /*1b060*/  @!P1 LDC.64 R4, c[0x0][0x428] ;  /* 0x00010a00ff049b82 */ /* 0x000eb00000000a00 */
[----:B---3--:R-:W3:Y:S01]  /*1b070*/  @!P1 LDC.64 R6, c[0x0][0x418] ;  /* 0x00010600ff069b82 */ /* 0x008ee20000000a00 */
[----:B-1----:R-:W-:-:S05]  /*1b080*/  @P0 IMAD.HI.U32 R2, R9, R2, RZ ;  /* 0x0000000209020227 */ /* 0x002fca00078e00ff */
[----:B0-----:R-:W-:-:S04]  /*1b090*/  @P0 SHF.R.U32.HI R11, RZ, R3, R2 ;  /* 0x00000003ff0b0219 */ /* 0x001fc80000011602 */
[----:B------:R-:W-:Y:S01]  /*1b0a0*/  @!P1 SHF.R.S32.HI R3, RZ, 0x1f, R11 ;  /* 0x0000001fff039819 */ /* 0x000fe2000001140b */
[----:B--2---:R-:W-:-:S04]  /*1b0b0*/  @!P1 IMAD R2, R35, R4, RZ ;  /* 0x0000000423029224 */ /* 0x004fc800078e02ff */
[----:B------:R-:W-:Y:S02]  /*1b0c0*/  @!P1 IMAD R5, R32, R5, R2 ;  /* 0x0000000520059224 */ /* 0x000fe400078e0202 */
[----:B------:R-:W-:-:S04]  /*1b0d0*/  @!P1 IMAD.MOV.U32 R2, RZ, RZ, R11 ;  /* 0x000000ffff029224 */ /* 0x000fc800078e000b */
[----:B------:R-:W-:-:S04]  /*1b0e0*/  @!P1 IMAD.WIDE.U32 R2, R32, R4, R2 ;  /* 0x0000000420029225 */ /* 0x000fc800078e0002 */
[----:B------:R-:W-:Y:S01]  /*1b0f0*/  @!P1 IMAD.IADD R5, R5, 0x1, R3 ;  /* 0x0000000105059824 */ /* 0x000fe200078e0203 */
[C---:B---3--:R-:W-:Y:S01]  /*1b100*/  @!P1 LEA R6, P0, R2.reuse, R6, 0x2 ;  /* 0x0000000602069211 */ /* 0x048fe200078010ff */
[----:B------:R-:W-:Y:S02]  /*1b110*/  IMAD.MOV.U32 R4, RZ, RZ, RZ ;  /* 0x000000ffff047224 */ /* 0x000fe400078e00ff */
[----:B------:R-:W-:Y:S01]  /*1b120*/  IMAD.U32 R12, RZ, RZ, UR38 ;  /* 0x00000026ff0c7e24 */ /* 0x000fe2000f8e00ff */
[----:B------:R-:W-:Y:S02]  /*1b130*/  @!P1 LEA.HI.X R7, R2, R7, R5, 0x2, P0 ;  /* 0x0000000702079211 */ /* 0x000fe400000f1405 */
[----:B------:R-:W-:-:S03]  /*1b140*/  ISETP.NE.AND P0, PT, R25, 0x2, PT ;  /* 0x000000021900780c */ /* 0x000fc60003f05270 */
[----:B------:R0:W5:Y:S01]  /*1b150*/  @!P1 LDG.E R4, desc[UR42][R6.64] ;  /* 0x0000002a06049981 */ /* 0x000162000c1e1900 */
[----:B------:R-:W-:Y:S02]  /*1b160*/  ISETP.NE.AND P1, PT, R12, 0x3, PT ;  /* 0x000000030c00780c */ /* 0x000fe40003f25270 */
[----:B------:R-:W-:Y:S01]  /*1b170*/  SEL R2, RZ, 0x1, P0 ;  /* 0x00000001ff027807 */ /* 0x000fe20000000000 */
[----:B------:R-:W-:Y:S01]  /*1b180*/  IMAD.MOV R5, RZ, RZ, -R11 ;  /* 0x000000ffff057224 */ /* 0x000fe200078e0a0b */
[----:B------:R-:W-:Y:S05]  /*1b190*/  YIELD ;  /* 0x0000000000007946 */ /* 0x000fea0003800000 */
[----:B------:R-:W-:-:S02]  /*1b1a0*/  LOP3.LUT R27, R27, R2, RZ, 0x3c, !PT ;  /* 0x000000021b1b7212 */ /* 0x000fc400078e3cff */
[----:B------:R-:W-:Y:S01]  /*1b1b0*/  MOV R2, R10 ;  /* 0x0000000a00027202 */ /* 0x000fe20000000f00 */
[----:B------:R-:W-:Y:S01]  /*1b1c0*/  IMAD R5, R8, R5, R9 ;  /* 0x0000000508057224 */ /* 0x000fe200078e0209 */
[----:B------:R-:W-:Y:S01]  /*1b1d0*/  SEL R25, R25, RZ, P0 ;  /* 0x000000ff19197207 */ /* 0x000fe20000000000 */
[----:B------:R-:W-:Y:S01]  /*1b1e0*/  VIADD R10, R10, 0xffffffff ;  /* 0xffffffff0a0a7836 */ /* 0x000fe20000000000 */
[----:B------:R-:W-:Y:S01]  /*1b1f0*/  ISETP.GT.AND P2, PT, R2, RZ, PT ;  /* 0x000000ff0200720c */ /* 0x000fe20003f44270 */
[----:B0-----:R-:W-:-:S12]  /*1b200*/  @!P1 BRA `(.L_x_15266) ;  /* 0x0000000000049947 */ /* 0x001fd80003800000 */
[----:B------:R-:W-:Y:S01]  /*1b210*/  BPT.TRAP 0x1 ;  /* 0x000000040000795c */ /* 0x000fe20000300000 */
.L_x_15266:
[----:B------:R-:W-:Y:S01]  /*1b220*/  IMAD R6, R25, 0x8, R22 ;  /* 0x0000000819067824 */ /* 0x000fe200078e0216 */
[----:B------:R-:W-:Y:S01]  /*1b230*/  SHF.L.U32 R21, R27, 0x1f, RZ ;  /* 0x0000001f1b157819 */ /* 0x000fe200000006ff */
[----:B------:R-:W-:Y:S01]  /*1b240*/  BSSY B1, `(.L_x_15267) ;  /* 0x0000004000017945 */ /* 0x000fe20003800000 */
[----:B------:R-:W-:Y:S02]  /*1b250*/  SHF.R.S32.HI R17, RZ, 0x1f, R5 ;  /* 0x0000001fff117819 */ /* 0x000fe40000011405 */
[----:B------:R-:W0:Y:S02]  /*1b260*/  SYNCS.PHASECHK.TRANS64.TRYWAIT P0, [R6+URZ+0x32440], R21 ;  /* 0x03244015060075a7 */ /* 0x000e24000800017f */
[----:B0-----:R-:W-:Y:S05]  /*1b270*/  @!P0 BRA `(.L_x_15268) ;  /* 0x0000006000a08947 */ /* 0x001fea0003800000 */
.L_x_15456:
[----:B------:R-:W-:Y:S05]  /*1b280*/  BSYNC B1 ;  /* 0x0000000000017941 */ /* 0x000fea0003800000 */
.L_x_15267:
        /* <DEDUP_REMOVED lines=52> */
.L_x_15470:
        /* <DEDUP_REMOVED lines=8> */
.L_x_15270:
        /* <DEDUP_REMOVED lines=11> */
.L_x_15271:
[----:B------:R2:W-:Y:S01]  /*1b700*/  SYNCS.ARRIVE.TRANS64.A1T0 RZ, [R6+URZ+0x32430], RZ ;  /* 0x032430ff06ff79a7 */ /* 0x0005e2000810003f */
[----:B------:R-:W-:Y:S05]  /*1b710*/  @!P3 BRA `(.L_x_15272) ;  /* 0x000000000004b947 */ /* 0x000fea0003800000 */
[----:B------:R-:W-:Y:S01]  /*1b720*/  BPT.TRAP 0x1 ;  /* 0x000000040000795c */ /* 0x000fe20000300000 */
.L_x_15272:
[----:B------:R-:W3:Y:S01]  /*1b730*/  SYNCS.PHASECHK.TRANS64.TRYWAIT P0, [R6+URZ+0x32460], R21 ;  /* 0x03246015060075a7 */ /* 0x000ee2000800017f */
[----:B------:R-:W-:Y:S04]  /*1b740*/  BSSY B1, `(.L_x_15273) ;  /* 0x0000002000017945 */ /* 0x000fe80003800000 */
[----:B---3--:R-:W-:Y:S05]  /*1b750*/  @!P0 BRA `(.L_x_15274) ;  /* 0x0000006400208947 */ /* 0x008fea0003800000 */
.L_x_15471:
[----:B------:R-:W-:Y:S05]  /*1b760*/  BSYNC B1 ;  /* 0x0000000000017941 */ /* 0x000fea0003800000 */
.L_x_15273:
[----:B------:R-:W-:Y:S01]  /*1b770*/  ULDC.64 UR4, c[0x0][0x328] ;  /* 0x0000ca0000047ab9 */ /* 0x000fe20000000a00 */
[----:B------:R-:W-:Y:S01]  /*1b780*/  LOP3.LUT P5, RZ, R23, 0x1, RZ, 0xc0, !PT ;  /* 0x0000000117ff7812 */ /* 0x000fe200078ac0ff */
[----:B------:R-:W-:Y:S01]  /*1b790*/  IMAD R2, R17, UR4, RZ ;  /* 0x0000000411027c24 */ /* 0x000fe2000f8e02ff */
[----:B------:R-:W-:Y:S01]  /*1b7a0*/  LOP3.LUT P4, RZ, R23, 0x10, RZ, 0xc0, !PT ;  /* 0x0000001017ff7812 */ /* 0x000fe2000788c0ff */
[----:B-1----:R-:W-:Y:S01]  /*1b7b0*/  IMAD R8, R25, 0x6000, R33 ;  /* 0x0000600019087824 */ /* 0x002fe200078e0221 */
        /* <DEDUP_REMOVED lines=33> */
[----:B------:R-:W4:Y:S01]  /*1b9d0*/  SHFL.IDX PT, R14, R7, 0x2, 0x181f ;  /* 0x00581f00070e7f89 */ /* 0x000f2200000e0000 */
[----:B------:R-:W-:-:S05]  /*1b9e0*/  IADD3.X R5, RZ, R5, RZ, P0, !PT ;  /* 0x00000005ff057210 */ /* 0x000fca00007fe4ff */
[----:B------:R-:W-:Y:S04]  /*1b9f0*/  LDGSTS.E.BYPASS.LTC128B.128 [R8+0xc00], desc[UR42][R4.64], !P5 ;  /* 0x00c0000004087fae */ /* 0x000fe8000e901d6a */
[----:B------:R-:W-:Y:S04]  /*1ba00*/  LDGSTS.E.BYPASS.LTC128B.128 [R8+0x3c00], desc[UR42][R4.64+0x80], !P4 ;  /* 0x03c0008004087fae */ /* 0x000fe8000e101d6a */
[----:B------:R-:W-:Y:S04]  /*1ba10*/  LDGSTS.E.BYPASS.LTC128B.128 [R8+0x6c00], desc[UR42][R4.64+0x100], !P3 ;  /* 0x06c0010004087fae */ /* 0x000fe8000d901d6a */
[----:B------:R1:W-:Y:S01]  /*1ba20*/  LDGSTS.E.BYPASS.LTC128B.128 [R8+0x9c00], desc[UR42][R4.64+0x180], !P1 ;  /* 0x09c0018004087fae */ /* 0x0003e2000c901d6a */
[----:B----4-:R-:W-:-:S03]  /*1ba30*/  IADD3 R2, P0, R14, R0, RZ ;  /* 0x000000000e027210 */ /* 0x010fc60007f1e0ff */
[----:B------:R-:W4:Y:S02]  /*1ba40*/  SHFL.IDX PT, R14, R7, 0x3, 0x181f ;  /* 0x00781f00070e7f89 */ /* 0x000f2400000e0000 */
[----:B------:R-:W-:Y:S02]  /*1ba50*/  IMAD.X R3, RZ, RZ, R17, P0 ;  /* 0x000000ffff037224 */ /* 0x000fe400000e0611 */
[----:B-1----:R-:W1:Y:S04]  /*1ba60*/  SHFL.IDX PT, R5, R9, 0x3, 0x181f ;  /* 0x00781f0009057f89 */ /* 0x002e6800000e0000 */
[----:B------:R-:W-:Y:S04]  /*1ba70*/  SHFL.IDX PT, R17, R9, 0x4, 0x181f ;  /* 0x00981f0009117f89 */ /* 0x000fe800000e0000 */
        /* <DEDUP_REMOVED lines=19> */
.L_x_15485:
        /* <DEDUP_REMOVED lines=11> */
.L_x_15276:
        /* <DEDUP_REMOVED lines=11> */
.L_x_15277:
[----:B------:R0:W-:Y:S01]  /*1bd10*/  SYNCS.ARRIVE.TRANS64.A1T0 RZ, [R6+URZ+0x32450], RZ ;  /* 0x032450ff06ff79a7 */ /* 0x0001e2000810003f */
[----:B------:R-:W-:Y:S05]  /*1bd20*/  @P2 BRA `(.L_x_15278) ;  /* 0xfffffff000902947 */ /* 0x000fea000383ffff */
.L_x_15265:
[----:B------:R-:W-:Y:S05]  /*1bd30*/  BSYNC B0 ;  /* 0x0000000000007941 */ /* 0x000fea0003800000 */
.L_x_15264:
        /* <DEDUP_REMOVED lines=20> */
.L_x_15280:
[----:B------:R-:W-:Y:S05]  /*1be80*/  BSYNC B0 ;  /* 0x0000000000007941 */ /* 0x000fea0003800000 */
.L_x_15279:
[----:B------:R-:W-:Y:S02]  /*1be90*/  LOP3.LUT R27, R27, R0, RZ, 0x3c, !PT ;  /* 0x000000001b1b7212 */ /* 0x000fe400078e3cff */
[----:B------:R-:W-:-:S07]  /*1bea0*/  SEL R25, R25, RZ, P0 ;  /* 0x000000ff19197207 */ /* 0x000fce0000000000 */
.L_x_15233:
[----:B------:R-:W-:Y:S05]  /*1beb0*/  BSYNC B7 ;  /* 0x0000000000077941 */ /* 0x000fea0003800000 */
.L_x_15231:
        /* <DEDUP_REMOVED lines=11> */
.L_x_15281:
        /* <DEDUP_REMOVED lines=36> */
.L_x_15495:
[----:B------:R-:W-:Y:S02]  /*1c1b0*/  ULDC UR4, c[0x0][0xd38] ;  /* 0x00034e0000047ab9 */ /* 0x000fe40000000800 */
[----:B------:R-:W-:-:S04]  /*1c1c0*/  IMAD.U32 R7, RZ, RZ, UR4 ;  /* 0x00000004ff077e24 */ /* 0x000fc8000f8e00ff */
[----:B--2---:R-:W-:-:S05]  /*1c1d0*/  IMAD R14, R14, R7, RZ ;  /* 0x000000070e0e7224 */ /* 0x004fca00078e02ff */
[----:B------:R-:W-:-:S04]  /*1c1e0*/  IADD3 R9, R4, R14, RZ ;  /* 0x0000000e04097210 */ /* 0x000fc80007ffe0ff */
[----:B------:R-:W-:-:S13]  /*1c1f0*/  ISETP.GT.AND P6, PT, R9, R0, PT ;  /* 0x000000000900720c */ /* 0x000fda0003fc4270 */
[----:B------:R-:W-:Y:S05]  /*1c200*/  @P6 BRA `(.L_x_15284) ;  /* 0x00000000009c6947 */ /* 0x000fea0003800000 */
.L_x_15289:
        /* <DEDUP_REMOVED lines=14> */
.L_x_15287:
[----:B------:R-:W-:Y:S05]  /*1c2f0*/  BSYNC B0 ;  /* 0x0000000000007941 */ /* 0x000fea0003800000 */
.L_x_15286:
        /* <DEDUP_REMOVED lines=18> */
.L_x_15503:
[----:B------:R-:W-:Y:S02]  /*1c420*/  ULDC UR4, c[0x0][0xd38] ;  /* 0x00034e0000047ab9 */ /* 0x000fe40000000800 */
[----:B------:R-:W-:-:S05]  /*1c430*/  MOV R7, UR4 ;  /* 0x0000000400077c02 */ /* 0x000fca0008000f00 */
[----:B--2---:R-:W-:-:S04]  /*1c440*/  IMAD R14, R14, R7, RZ ;  /* 0x000000070e0e7224 */ /* 0x004fc800078e02ff */
[----:B------:R-:W-:-:S05]  /*1c450*/  IMAD.IADD R9, R14, 0x1, R9 ;  /* 0x000000010e097824 */ /* 0x000fca00078e0209 */
[----:B------:R-:W-:-:S13]  /*1c460*/  ISETP.GT.AND P6, PT, R9, R0, PT ;  /* 0x000000000900720c */ /* 0x000fda0003fc4270 */
[----:B------:R-:W-:Y:S05]  /*1c470*/  @!P6 BRA `(.L_x_15289) ;  /* 0xfffffffc0064e947 */ /* 0x000fea000383ffff */
.L_x_15284:
        /* <DEDUP_REMOVED lines=8> */
.L_x_15507:
[----:B------:R-:W-:Y:S01]  /*1c500*/  ISETP.NE.AND P0, PT, R3, RZ, PT ;  /* 0x000000ff0300720c */ /* 0x000fe20003f05270 */
[----:B------:R-:W-:-:S12]  /*1c510*/  IMAD.MOV.U32 R14, RZ, RZ, RZ ;  /* 0x000000ffff0e7224 */ /* 0x000fd800078e00ff */
[----:B------:R-:W-:Y:S05]  /*1c520*/  @!P0 BRA `(.L_x_15291) ;  /* 0x0000000000108947 */ /* 0x000fea0003800000 */
[----:B------:R-:W-:Y:S01]  /*1c530*/  UMOV UR4, 0xffffffff ;  /* 0xffffffff00047882 */ /* 0x000fe20000000000 */
[----:B------:R-:W-:Y:S02]  /*1c540*/  VIADD R12, R4, 0xffffffff ;  /* 0xffffffff040c7836 */ /* 0x000fe40000000000 */
[----:B------:R-:W-:Y:S05]  /*1c550*/  BRA.DIV UR4, `(.L_x_15292) ;  /* 0x0000006604a47947 */ /* 0x000fea000b800000 */
[----:B------:R4:W0:Y:S02]  /*1c560*/  SHFL.IDX PT, R14, R2, R12, 0x1f ;  /* 0x00001f0c020e7589 */ /* 0x00082400000e0000 */
.L_x_15291:
        /* <DEDUP_REMOVED lines=66> */
.L_x_15285:
[----:B------:R-:W-:Y:S01]  /*1c990*/  UMOV UR4, URZ ;  /* 0x0000003f00047c82 */ /* 0x000fe20008000000 */
[----:B------:R-:W-:Y:S01]  /*1c9a0*/  UMOV UR5, URZ ;  /* 0x0000003f00057c82 */ /* 0x000fe20008000000 */
[----:B------:R-:W-:Y:S01]  /*1c9b0*/  ULDC UR6, c[0x0][0xd3c] ;  /* 0x00034f0000067ab9 */ /* 0x000fe20000000800 */
[----:B------:R-:W-:Y:S02]  /*1c9c0*/  IMAD.MOV.U32 R16, RZ, RZ, R0 ;  /* 0x000000ffff107224 */ /* 0x000fe400078e0000 */
[----:B------:R-:W-:Y:S02]  /*1c9d0*/  IMAD.U32 R17, RZ, RZ, UR4 ;  /* 0x00000004ff117e24 */ /* 0x000fe4000f8e00ff */
[----:B------:R-:W-:Y:S02]  /*1c9e0*/  IMAD.U32 R18, RZ, RZ, UR5 ;  /* 0x00000005ff127e24 */ /* 0x000fe4000f8e00ff */
[----:B------:R-:W-:-:S07]  /*1c9f0*/  IMAD.U32 R19, RZ, RZ, UR6 ;  /* 0x00000006ff137e24 */ /* 0x000fce000f8e00ff */
.L_x_15293:
        /* <DEDUP_REMOVED lines=10> */
.L_x_15282:
[----:B------:R-:W-:Y:S02]  /*1caa0*/  ULDC UR4, c[0x0][0xd3c] ;  /* 0x00034f0000047ab9 */ /* 0x000fe40000000800 */
[----:B0-----:R-:W-:-:S13]  /*1cab0*/  ISETP.GE.AND P0, PT, R19, UR4, PT ;  /* 0x0000000413007c0c */ /* 0x001fda000bf06270 */
[----:B------:R-:W-:Y:S05]  /*1cac0*/  @!P0 BRA `(.L_x_15294) ;  /* 0xffffff9800088947 */ /* 0x000fea000383ffff */
[----:B------:R-:W-:Y:S05]  /*1cad0*/  BSYNC B8 ;  /* 0x0000000000087941 */ /* 0x000fea0003800000 */
.L_x_15189:
        /* <DEDUP_REMOVED lines=12> */
.L_x_15510:
[----:B------:R-:W-:Y:S05]  /*1cba0*/  BSYNC B0 ;  /* 0x0000000000007941 */ /* 0x000fea0003800000 */
.L_x_15295:
[----:B------:R-:W-:-:S03]  /*1cbb0*/  UMOV UR4, 0xffffffff ;  /* 0xffffffff00047882 */ /* 0x000fc60000000000 */
[----:B------:R-:W-:Y:S05]  /*1cbc0*/  BRA.DIV UR4, `(.L_x_15297) ;  /* 0x0000006204407947 */ /* 0x000fea000b800000 */
[----:B0-----:R-:W0:Y:S02]  /*1cbd0*/  S2R R0, SR_TID.X ;  /* 0x0000000000007919 */ /* 0x001e240000002100 */
[----:B0-----:R-:W-:-:S04]  /*1cbe0*/  SHF.R.U32.HI R0, RZ, 0x5, R0 ;  /* 0x00000005ff007819 */ /* 0x001fc80000011600 */
[----:B------:R-:W-:-:S05]  /*1cbf0*/  LOP3.LUT R0, R0, 0x3, RZ, 0xc0, !PT ;  /* 0x0000000300007812 */ /* 0x000fca00078ec0ff */
[----:B------:R0:W1:Y:S02]  /*1cc00*/  SHFL.IDX PT, R14, R0, RZ, 0x1f ;  /* 0x00001fff000e7589 */ /* 0x00006400000e0000 */
.L_x_15513:
[----:B-1----:R-:W-:-:S13]  /*1cc10*/  ISETP.NE.AND P0, PT, R14, RZ, PT ;  /* 0x000000ff0e00720c */ /* 0x002fda0003f05270 */
[----:B------:R-:W-:Y:S05]  /*1cc20*/  @P0 BRA `(.L_x_15021) ;  /* 0x0000000000880947 */ /* 0x000fea0003800000 */
[----:B------:R-:W-:-:S03]  /*1cc30*/  UMOV UR4, 0xffffffff ;  /* 0xffffffff00047882 */ /* 0x000fc60000000000 */
[----:B------:R-:W-:Y:S05]  /*1cc40*/  BRA.DIV UR4, `(.L_x_15298) ;  /* 0x0000006204547947 */ /* 0x000fea000b800000 */
[----:B------:R-:W-:-:S13]  /*1cc50*/  ELECT P6, URZ, PT ;  /* 0x00000000003f782f */ /* 0x000fda00038c0000 */
.L_x_15516:
[----:B------:R-:W-:Y:S05]  /*1cc60*/  @!P6 BRA `(.L_x_15021) ;  /* 0x000000000078e947 */ /* 0x000fea0003800000 */
[----:B------:R-:W-:-:S06]  /*1cc70*/  ULOP3.LUT UR4, UR36, 0x2, URZ, 0xfc, !UPT ;  /* 0x0000000224047892 */ /* 0x000fcc000f8efc3f */
[----:B0-----:R-:W-:-:S05]  /*1cc80*/  IMAD.U32 R0, RZ, RZ, UR4 ;  /* 0x00000004ff007e24 */ /* 0x001fca000f8e00ff */
[----:B------:R-:W-:-:S13]  /*1cc90*/  ISETP.NE.AND P0, PT, R0, 0x3, PT ;  /* 0x000000030000780c */ /* 0x000fda0003f05270 */
[----:B------:R-:W-:Y:S05]  /*1cca0*/  @!P0 BRA `(.L_x_15299) ;  /* 0x0000000000048947 */ /* 0x000fea0003800000 */
[----:B------:R-:W-:Y:S01]  /*1ccb0*/  BPT.TRAP 0x1 ;  /* 0x000000040000795c */ /* 0x000fe20000300000 */
.L_x_15299:
[----:B------:R-:W-:Y:S01]  /*1ccc0*/  IMAD R3, R25, 0x8, R5 ;  /* 0x0000000819037824 */ /* 0x000fe200078e0205 */
[----:B------:R-:W-:Y:S02]  /*1ccd0*/  SHF.L.U32 R2, R27, 0x1f, RZ ;  /* 0x0000001f1b027819 */ /* 0x000fe400000006ff */
[----:B------:R-:W-:Y:S02]  /*1cce0*/  IADD3 R25, R25, 0x1, RZ ;  /* 0x0000000119197810 */ /* 0x000fe40007ffe0ff */
[----:B------:R-:W0:Y:S02]  /*1ccf0*/  SYNCS.PHASECHK.TRANS64.TRYWAIT P1, [R3+URZ+0x32440], R2 ;  /* 0x03244002030075a7 */ /* 0x000e24000802017f */
[----:B------:R-:W-:-:S04]  /*1cd00*/  ISETP.NE.AND P2, PT, R25, 0x2, PT ;  /* 0x000000021900780c */ /* 0x000fc80003f45270 */
[----:B------:R-:W-:Y:S01]  /*1cd10*/  SEL R0, RZ, 0x1, P2 ;  /* 0x00000001ff007807 */ /* 0x000fe20001000000 */
[----:B0-----:R-:W-:Y:S08]  /*1cd20*/  @!P1 BRA `(.L_x_15300) ;  /* 0x00000060003c9947 */ /* 0x001ff00003800000 */
.L_x_15517:
[----:B------:R-:W-:Y:S02]  /*1cd30*/  SEL R25, R25, RZ, P2 ;  /* 0x000000ff19197207 */ /* 0x000fe40001000000 */
[----:B------:R-:W-:Y:S01]  /*1cd40*/  LOP3.LUT R0, R27, R0, RZ, 0x3c, !PT ;  /* 0x000000001b007212 */ /* 0x000fe200078e3cff */
[----:B------:R-:W-:Y:S06]  /*1cd50*/  @!P0 BRA `(.L_x_15301) ;  /* 0x0000000000048947 */ /* 0x000fec0003800000 */
[----:B------:R-:W-:Y:S01]  /*1cd60*/  BPT.TRAP 0x1 ;  /* 0x000000040000795c */ /* 0x000fe20000300000 */
.L_x_15301:
[----:B------:R-:W-:Y:S01]  /*1cd70*/  IMAD R25, R25, 0x8, R5 ;  /* 0x0000000819197824 */ /* 0x000fe200078e0205 */
[----:B------:R-:W-:-:S04]  /*1cd80*/  SHF.L.U32 R0, R0, 0x1f, RZ ;  /* 0x0000001f00007819 */ /* 0x000fc800000006ff */
[----:B------:R-:W1:Y:S02]  /*1cd90*/  SYNCS.PHASECHK.TRANS64.TRYWAIT P1, [R25+URZ+0x32440], R0 ;  /* 0x03244000190075a7 */ /* 0x000e64000802017f */
[----:B-1----:R-:W-:Y:S05]  /*1cda0*/  @!P1 BRA `(.L_x_15302) ;  /* 0x0000006000309947 */ /* 0x002fea0003800000 */
.L_x_15518:
[----:B------:R-:W-:Y:S05]  /*1cdb0*/  @!P0 BRA `(.L_x_15303) ;  /* 0x0000000000048947 */ /* 0x000fea0003800000 */
[----:B------:R-:W-:Y:S01]  /*1cdc0*/  BPT.TRAP 0x1 ;  /* 0x000000040000795c */ /* 0x000fe20000300000 */
.L_x_15303:
[----:B------:R-:W5:Y:S02]  /*1cdd0*/  SYNCS.PHASECHK.TRANS64.TRYWAIT P1, [R3+URZ+0x32460], R2 ;  /* 0x03246002030075a7 */ /* 0x000f64000802017f */
[----:B-----5:R-:W-:Y:S05]  /*1cde0*/  @!P1 BRA `(.L_x_15304) ;  /* 0x0000006000349947 */ /* 0x020fea0003800000 */
.L_x_15519:
[----:B------:R-:W-:Y:S05]  /*1cdf0*/  @!P0 BRA `(.L_x_15305) ;  /* 0x0000000000048947 */ /* 0x000fea0003800000 */
[----:B------:R-:W-:Y:S01]  /*1ce00*/  BPT.TRAP 0x1 ;  /* 0x000000040000795c */ /* 0x000fe20000300000 */
.L_x_15305:
[----:B------:R0:W0:Y:S02]  /*1ce10*/  SYNCS.PHASECHK.TRANS64.TRYWAIT P0, [R25+URZ+0x32460], R0 ;  /* 0x03246000190075a7 */ /* 0x000024000800017f */
[----:B0-----:R-:W-:Y:S05]  /*1ce20*/  @!P0 NANOSLEEP.SYNCS 0x989680 ;  /* 0x009896800000895d */ /* 0x001fea0003900000 */
[----:B------:R-:W0:Y:S02]  /*1ce30*/  @!P0 SYNCS.PHASECHK.TRANS64 P0, [R25+URZ+0x32460], R0 ;  /* 0x03246000190085a7 */ /* 0x000e24000800007f */
[----:B0-----:R-:W-:Y:S05]  /*1ce40*/  @!P0 BRA `(.L_x_15305) ;  /* 0xfffffffc00f08947 */ /* 0x001fea000383ffff */
.L_x_15021:
[----:B------:R-:W-:Y:S05]  /*1ce50*/  BSYNC B9 ;  /* 0x0000000000097941 */ /* 0x000fea0003800000 */
.L_x_15018:
[----:B------:R-:W-:Y:S05]  /*1ce60*/  EXIT ;  /* 0x000000000000794d */ /* 0x000fea0003800000 */
.L_x_15039:
[----:B0-----:R0:W1:Y:S02]  /*1ce70*/  SYNCS.PHASECHK.TRANS64.TRYWAIT P5, [R86+URZ+0x32490], R101 ;  /* 0x03249065560075a7 */ /* 0x00106400080a017f */
[----:B-1----:R-:W-:Y:S05]  /*1ce80*/  @!P5 NANOSLEEP.SYNCS 0x989680 ;  /* 0x009896800000d95d */ /* 0x002fea0003900000 */
[----:B------:R-:W1:Y:S02]  /*1ce90*/  @!P5 SYNCS.PHASECHK.TRANS64 P5, [R86+URZ+0x32490], R101 ;  /* 0x032490655600d5a7 */ /* 0x000e6400080a007f */
[----:B-1----:R-:W-:Y:S05]  /*1cea0*/  @!P5 BRA `(.L_x_15039) ;  /* 0xfffffffc00f0d947 */ /* 0x002fea000383ffff */
[----:B------:R-:W-:Y:S05]  /*1ceb0*/  BRA `(.L_x_15306) ;  /* 0xfffffe5c00947947 */ /* 0x000fea000383ffff */
.L_x_15040:
        /* <DEDUP_REMOVED lines=8> */
.L_x_15308:
[----:B------:R-:W-:Y:S05]  /*1cf40*/  BSYNC B1 ;  /* 0x0000000000017941 */ /* 0x000fea0003800000 */
.L_x_15307:
        /* <DEDUP_REMOVED lines=8> */
.L_x_15309:
[----:B------:R-:W-:Y:S05]  /*1cfd0*/  BRA `(.L_x_15310) ;  /* 0xfffffe5c00607947 */ /* 0x000fea000383ffff */
.L_x_15049:
[----:B------:R-:W-:Y:S01]  /*1cfe0*/  BSSY B1, `(.L_x_15311) ;  /* 0x0000008000017945 */ /* 0x000fe20003800000 */
[----:B----4-:R-:W-:Y:S02]  /*1cff0*/  IMAD.MOV.U32 R13, RZ, RZ, R90 ;  /* 0x000000ffff0d7224 */ /* 0x010fe400078e005a */
[----:B------:R-:W-:Y:S02]  /*1d000*/  IMAD.MOV.U32 R12, RZ, RZ, 0x1 ;  /* 0x00000001ff0c7424 */ /* 0x000fe400078e00ff */
[----:B0-----:R-:W-:Y:S02]  /*1d010*/  IMAD.MOV.U32 R11, RZ, RZ, 0x1c1f ;  /* 0x00001c1fff0b7424 */ /* 0x001fe400078e00ff */
[----:B------:R-:W-:-:S07]  /*1d020*/  IMAD.MOV.U32 R15, RZ, RZ, -0x1 ;  /* 0xffffffffff0f7424 */ /* 0x000fce00078e00ff */
[----:B-123--:R-:W-:Y:S05]  /*1d030*/  WARPSYNC.COLLECTIVE R15, `(.L_x_15312) ;  /* 0x000000000f087348 */ /* 0x00efea0003c00000 */
[----:B---3--:R0:W3:Y:S02]  /*1d040*/  SHFL.IDX P6, R14, R13, R12, R11 ;  /* 0x0000000c0d0e7389 */ /* 0x0080e400000c000b */
[----:B0123--:R-:W-:Y:S01]  /*1d050*/  ENDCOLLECTIVE ;  /* 0x000000000000791b */ /* 0x00ffe20003800000 */
.L_x_15312:
[----:B------:R-:W-:Y:S05]  /*1d060*/  BSYNC B1 ;  /* 0x0000000000017941 */ /* 0x000fea0003800000 */
.L_x_15311:
        /* <DEDUP_REMOVED lines=8> */
.L_x_15313:
[----:B------:R-:W-:Y:S05]  /*1d0f0*/  BRA `(.L_x_15314) ;  /* 0xfffffe6000d07947 */ /* 0x000fea000383ffff */
.L_x_15059:
[----:B-1----:R1:W2:Y:S02]  /*1d100*/  SYNCS.PHASECHK.TRANS64.TRYWAIT P4, [R86+URZ+0x32490], R101 ;  /* 0x03249065560075a7 */ /* 0x0022a4000808017f */
[----:B--2---:R-:W-:Y:S05]  /*1d110*/  @!P4 NANOSLEEP.SYNCS 0x989680 ;  /* 0x009896800000c95d */ /* 0x004fea0003900000 */
[----:B------:R-:W2:Y:S02]  /*1d120*/  @!P4 SYNCS.PHASECHK.TRANS64 P4, [R86+URZ+0x32490], R101 ;  /* 0x032490655600c5a7 */ /* 0x000ea4000808007f */
[----:B--2---:R-:W-:Y:S05]  /*1d130*/  @!P4 BRA `(.L_x_15059) ;  /* 0xfffffffc00f0c947 */ /* 0x004fea000383ffff */
[----:B------:R-:W-:Y:S05]  /*1d140*/  BRA `(.L_x_15315) ;  /* 0xfffffe6c00987947 */ /* 0x000fea000383ffff */
.L_x_15060:
        /* <DEDUP_REMOVED lines=8> */
.L_x_15317:
[----:B------:R-:W-:Y:S05]  /*1d1d0*/  BSYNC B1 ;  /* 0x0000000000017941 */ /* 0x000fea0003800000 */
.L_x_15316:
        /* <DEDUP_REMOVED lines=8> */
.L_x_15318:
[----:B------:R-:W-:Y:S05]  /*1d260*/  BRA `(.L_x_15319) ;  /* 0xfffffe6c00687947 */ /* 0x000fea000383ffff */
.L_x_15065:
        /* <DEDUP_REMOVED lines=8> */
.L_x_15321:
[----:B------:R-:W-:Y:S05]  /*1d2f0*/  BSYNC B1 ;  /* 0x0000000000017941 */ /* 0x000fea0003800000 */
.L_x_15320:
        /* <DEDUP_REMOVED lines=8> */
.L_x_15322:
[----:B------:R-:W-:Y:S01]  /*1d380*/  IMAD.MOV.U32 R32, RZ, RZ, R14 ;  /* 0x000000ffff207224 */ /* 0x000fe200078e000e */
[----:B------:R-:W-:Y:S06]  /*1d390*/  BRA `(.L_x_15323) ;  /* 0xfffffe74000c7947 */ /* 0x000fec000383ffff */
.L_x_15070:
[----:B0-----:R0:W1:Y:S02]  /*1d3a0*/  SYNCS.PHASECHK.TRANS64.TRYWAIT P2, [R86+URZ+0x32490], R101 ;  /* 0x03249065560075a7 */ /* 0x001064000804017f */
[----:B-1----:R-:W-:Y:S05]  /*1d3b0*/  @!P2 NANOSLEEP.SYNCS 0x989680 ;  /* 0x009896800000a95d */ /* 0x002fea0003900000 */
[----:B------:R-:W1:Y:S02]  /*1d3c0*/  @!P2 SYNCS.PHASECHK.TRANS64 P2, [R86+URZ+0x32490], R101 ;  /* 0x032490655600a5a7 */ /* 0x000e64000804007f */
[----:B-1----:R-:W-:Y:S05]  /*1d3d0*/  @!P2 BRA `(.L_x_15070) ;  /* 0xfffffffc00f0a947 */ /* 0x002fea000383ffff */
[----:B------:R-:W-:Y:S05]  /*1d3e0*/  BRA `(.L_x_15324) ;  /* 0xfffffe7c00087947 */ /* 0x000fea000383ffff */
.L_x_15071:
        /* <DEDUP_REMOVED lines=8> */
.L_x_15326:
[----:B------:R-:W-:Y:S05]  /*1d470*/  BSYNC B1 ;  /* 0x0000000000017941 */ /* 0x000fea0003800000 */
.L_x_15325:
        /* <DEDUP_REMOVED lines=8> */
.L_x_15327:
[----:B------:R-:W-:Y:S05]  /*1d500*/  BRA `(.L_x_15328) ;  /* 0xfffffe7c00307947 */ /* 0x000fea000383ffff */
.L_x_15074:
[----:B------:R-:W-:Y:S01]  /*1d510*/  BSSY B1, `(.L_x_15329) ;  /* 0x0000008000017945 */ /* 0x000fe20003800000 */
[----:B------:R-:W-:Y:S02]  /*1d520*/  IMAD.MOV.U32 R13, RZ, RZ, R33 ;  /* 0x000000ffff0d7224 */ /* 0x000fe400078e0021 */
[----:B------:R-:W-:Y:S02]  /*1d530*/  IMAD.MOV.U32 R12, RZ, RZ, 0x1 ;  /* 0x00000001ff0c7424 */ /* 0x000fe400078e00ff */
[----:B----4-:R-:W-:Y:S02]  /*1d540*/  IMAD.MOV.U32 R11, RZ, RZ, 0x1c1f ;  /* 0x00001c1fff0b7424 */ /* 0x010fe400078e00ff */
[----:B------:R-:W-:-:S07]  /*1d550*/  IMAD.MOV.U32 R15, RZ, RZ, -0x1 ;  /* 0xffffffffff0f7424 */ /* 0x000fce00078e00ff */
[----:B0123--:R-:W-:Y:S05]  /*1d560*/  WARPSYNC.COLLECTIVE R15, `(.L_x_15330) ;  /* 0x000000000f087348 */ /* 0x00ffea0003c00000 */
[----:B---3--:R3:W4:Y:S02]  /*1d570*/  SHFL.IDX P6, R14, R13, R12, R11 ;  /* 0x0000000c0d0e7389 */ /* 0x00872400000c000b */
[----:B01234-:R-:W-:Y:S01]  /*1d580*/  ENDCOLLECTIVE ;  /* 0x000000000000791b */ /* 0x01ffe20003800000 */
.L_x_15330:
[----:B------:R-:W-:Y:S05]  /*1d590*/  BSYNC B1 ;  /* 0x0000000000017941 */ /* 0x000fea0003800000 */
.L_x_15329:
        /* <DEDUP_REMOVED lines=8> */
.L_x_15331:
[----:B------:R-:W-:Y:S05]  /*1d620*/  BRA `(.L_x_15332) ;  /* 0xfffffe7c00307947 */ /* 0x000fea000383ffff */
.L_x_15078:
[----:B---3--:R3:W4:Y:S02]  /*1d630*/  SYNCS.PHASECHK.TRANS64.TRYWAIT P3, [R86+URZ+0x324b0], R101 ;  /* 0x0324b065560075a7 */ /* 0x008724000806017f */
[----:B----4-:R-:W-:Y:S05]  /*1d640*/  @!P3 NANOSLEEP.SYNCS 0x989680 ;  /* 0x009896800000b95d */ /* 0x010fea0003900000 */
[----:B------:R-:W4:Y:S02]  /*1d650*/  @!P3 SYNCS.PHASECHK.TRANS64 P3, [R86+URZ+0x324b0], R101 ;  /* 0x0324b0655600b5a7 */ /* 0x000f24000806007f */
[----:B----4-:R-:W-:Y:S05]  /*1d660*/  @!P3 BRA `(.L_x_15078) ;  /* 0xfffffffc00f0b947 */ /* 0x010fea000383ffff */
[----:B------:R-:W-:Y:S05]  /*1d670*/  BRA `(.L_x_15333) ;  /* 0xfffffe7c00a87947 */ /* 0x000fea000383ffff */
.L_x_15086:
[----:B------:R-:W-:Y:S01]  /*1d680*/  BSSY B0, `(.L_x_15334) ;  /* 0x0000007000007945 */ /* 0x000fe20003800000 */
[----:B------:R-:W-:Y:S02]  /*1d690*/  IMAD.MOV.U32 R12, RZ, RZ, RZ ;  /* 0x000000ffff0c7224 */ /* 0x000fe400078e00ff */
[----:B------:R-:W-:Y:S02]  /*1d6a0*/  IMAD.MOV.U32 R11, RZ, RZ, 0x1f ;  /* 0x0000001fff0b7424 */ /* 0x000fe400078e00ff */
[----:B------:R-:W-:-:S07]  /*1d6b0*/  IMAD.MOV.U32 R15, RZ, RZ, -0x1 ;  /* 0xffffffffff0f7424 */ /* 0x000fce00078e00ff */
[----:B------:R-:W-:Y:S05]  /*1d6c0*/  WARPSYNC.COLLECTIVE R15, `(.L_x_15335) ;  /* 0x000000000f087348 */ /* 0x000fea0003c00000 */
[----:B------:R0:W1:Y:S02]  /*1d6d0*/  SHFL.IDX P6, R14, R13, R12, R11 ;  /* 0x0000000c0d0e7389 */ /* 0x00006400000c000b */
[----:B01----:R-:W-:Y:S01]  /*1d6e0*/  ENDCOLLECTIVE ;  /* 0x000000000000791b */ /* 0x003fe20003800000 */
.L_x_15335:
[----:B------:R-:W-:Y:S05]  /*1d6f0*/  BSYNC B0 ;  /* 0x0000000000007941 */ /* 0x000fea0003800000 */
.L_x_15334:
[----:B------:R-:W-:Y:S05]  /*1d700*/  BRA `(.L_x_15336) ;  /* 0xfffffe8c00507947 */ /* 0x000fea000383ffff */
.L_x_15098:
[----:B------:R-:W-:Y:S01]  /*1d710*/  BSSY B1, `(.L_x_15337) ;  /* 0x0000008000017945 */ /* 0x000fe20003800000 */
[----:B0-----:R-:W-:Y:S01]  /*1d720*/  IMAD.MOV.U32 R13, RZ, RZ, R6 ;  /* 0x000000ffff0d7224 */ /* 0x001fe200078e0006 */
[----:B------:R-:W-:Y:S01]  /*1d730*/  MOV R15, 0xffffffff ;  /* 0xffffffff000f7802 */ /* 0x000fe20000000f00 */
[----:B------:R-:W-:Y:S02]  /*1d740*/  IMAD.MOV.U32 R12, RZ, RZ, RZ ;  /* 0x000000ffff0c7224 */ /* 0x000fe400078e00ff */
[----:B------:R-:W-:-:S07]  /*1d750*/  IMAD.MOV.U32 R11, RZ, RZ, 0x1c1f ;  /* 0x00001c1fff0b7424 */ /* 0x000fce00078e00ff */
[----:B------:R-:W-:Y:S05]  /*1d760*/  WARPSYNC.COLLECTIVE R15, `(.L_x_15338) ;  /* 0x000000000f087348 */ /* 0x000fea0003c00000 */
[----:B------:R0:W1:Y:S02]  /*1d770*/  SHFL.IDX P6, R14, R13, R12, R11 ;  /* 0x0000000c0d0e7389 */ /* 0x00006400000c000b */
[----:B01----:R-:W-:Y:S01]  /*1d780*/  ENDCOLLECTIVE ;  /* 0x000000000000791b */ /* 0x003fe20003800000 */
.L_x_15338:
[----:B------:R-:W-:Y:S05]  /*1d790*/  BSYNC B1 ;  /* 0x0000000000017941 */ /* 0x000fea0003800000 */
.L_x_15337:
        /* <DEDUP_REMOVED lines=8> */
.L_x_15339:
[----:B------:R-:W-:Y:S02]  /*1d820*/  IMAD.MOV.U32 R13, RZ, RZ, R8 ;  /* 0x000000ffff0d7224 */ /* 0x000fe400078e0008 */
[----:B------:R-:W-:-:S07]  /*1d830*/  IMAD.MOV.U32 R0, RZ, RZ, R14 ;  /* 0x000000ffff007224 */ /* 0x000fce00078e000e */
[----:B------:R-:W-:Y:S05]  /*1d840*/  WARPSYNC.COLLECTIVE R15, `(.L_x_15340) ;  /* 0x000000000f087348 */ /* 0x000fea0003c00000 */
[----:B------:R0:W1:Y:S02]  /*1d850*/  SHFL.IDX P6, R14, R13, R12, R11 ;  /* 0x0000000c0d0e7389 */ /* 0x00006400000c000b */
[----:B01----:R-:W-:Y:S01]  /*1d860*/  ENDCOLLECTIVE ;  /* 0x000000000000791b */ /* 0x003fe20003800000 */
.L_x_15340:
[----:B------:R-:W-:Y:S01]  /*1d870*/  MOV R13, R7 ;  /* 0x00000007000d7202 */ /* 0x000fe20000000f00 */
[----:B------:R-:W-:-:S07]  /*1d880*/  IMAD.MOV.U32 R5, RZ, RZ, R14 ;  /* 0x000000ffff057224 */ /* 0x000fce00078e000e */
[----:B------:R-:W-:Y:S05]  /*1d890*/  WARPSYNC.COLLECTIVE R15, `(.L_x_15341) ;  /* 0x000000000f087348 */ /* 0x000fea0003c00000 */
[----:B------:R0:W1:Y:S02]  /*1d8a0*/  SHFL.IDX P6, R14, R13, R12, R11 ;  /* 0x0000000c0d0e7389 */ /* 0x00006400000c000b */
[----:B01----:R-:W-:Y:S01]  /*1d8b0*/  ENDCOLLECTIVE ;  /* 0x000000000000791b */ /* 0x003fe20003800000 */
.L_x_15341:
[----:B------:R-:W-:Y:S05]  /*1d8c0*/  BRA `(.L_x_15342) ;  /* 0xfffffe9000e47947 */ /* 0x000fea000383ffff */
.L_x_15101:
[----:B------:R-:W-:Y:S01]  /*1d8d0*/  BSSY B1, `(.L_x_15343) ;  /* 0x0000008000017945 */ /* 0x000fe20003800000 */
[----:B------:R-:W-:Y:S02]  /*1d8e0*/  IMAD.MOV.U32 R13, RZ, RZ, R6 ;  /* 0x000000ffff0d7224 */ /* 0x000fe400078e0006 */
[----:B------:R-:W-:Y:S02]  /*1d8f0*/  IMAD.MOV.U32 R12, RZ, RZ, 0x1 ;  /* 0x00000001ff0c7424 */ /* 0x000fe400078e00ff */
[----:B------:R-:W-:Y:S02]  /*1d900*/  IMAD.MOV.U32 R11, RZ, RZ, 0x1c1f ;  /* 0x00001c1fff0b7424 */ /* 0x000fe400078e00ff */
[----:B------:R-:W-:-:S07]  /*1d910*/  IMAD.MOV.U32 R15, RZ, RZ, -0x1 ;  /* 0xffffffffff0f7424 */ /* 0x000fce00078e00ff */
[----:B-1----:R-:W-:Y:S05]  /*1d920*/  WARPSYNC.COLLECTIVE R15, `(.L_x_15344) ;  /* 0x000000000f087348 */ /* 0x002fea0003c00000 */
[----:B------:R0:W2:Y:S02]  /*1d930*/  SHFL.IDX P6, R14, R13, R12, R11 ;  /* 0x0000000c0d0e7389 */ /* 0x0000a400000c000b */
[----:B012---:R-:W-:Y:S01]  /*1d940*/  ENDCOLLECTIVE ;  /* 0x000000000000791b */ /* 0x007fe20003800000 */
.L_x_15344:
[----:B------:R-:W-:Y:S05]  /*1d950*/  BSYNC B1 ;  /* 0x0000000000017941 */ /* 0x000fea0003800000 */
.L_x_15343:
        /* <DEDUP_REMOVED lines=8> */
.L_x_15345:
[----:B------:R-:W-:Y:S02]  /*1d9e0*/  IMAD.MOV.U32 R13, RZ, RZ, R8 ;  /* 0x000000ffff0d7224 */ /* 0x000fe400078e0008 */
[----:B------:R-:W-:-:S07]  /*1d9f0*/  IMAD.MOV.U32 R0, RZ, RZ, R14 ;  /* 0x000000ffff007224 */ /* 0x000fce00078e000e */
[----:B------:R-:W-:Y:S05]  /*1da00*/  WARPSYNC.COLLECTIVE R15, `(.L_x_15346) ;  /* 0x000000000f087348 */ /* 0x000fea0003c00000 */
[----:B------:R0:W1:Y:S02]  /*1da10*/  SHFL.IDX P6, R14, R13, R12, R11 ;  /* 0x0000000c0d0e7389 */ /* 0x00006400000c000b */
[----:B01----:R-:W-:Y:S01]  /*1da20*/  ENDCOLLECTIVE ;  /* 0x000000000000791b */ /* 0x003fe20003800000 */
.L_x_15346:
[----:B------:R-:W-:Y:S02]  /*1da30*/  IMAD.MOV.U32 R13, RZ, RZ, R7 ;  /* 0x000000ffff0d7224 */ /* 0x000fe400078e0007 */
[----:B------:R-:W-:-:S07]  /*1da40*/  IMAD.MOV.U32 R5, RZ, RZ, R14 ;  /* 0x000000ffff057224 */ /* 0x000fce00078e000e */
[----:B------:R-:W-:Y:S05]  /*1da50*/  WARPSYNC.COLLECTIVE R15, `(.L_x_15347) ;  /* 0x000000000f087348 */ /* 0x000fea0003c00000 */
[----:B------:R0:W1:Y:S02]  /*1da60*/  SHFL.IDX P6, R14, R13, R12, R11 ;  /* 0x0000000c0d0e7389 */ /* 0x00006400000c000b */
[----:B01----:R-:W-:Y:S01]  /*1da70*/  ENDCOLLECTIVE ;  /* 0x000000000000791b */ /* 0x003fe20003800000 */
.L_x_15347:
[----:B------:R-:W-:Y:S05]  /*1da80*/  BRA `(.L_x_15348) ;  /* 0xfffffe94003c7947 */ /* 0x000fea000383ffff */
.L_x_15105:
[----:B0-----:R0:W1:Y:S02]  /*1da90*/  SYNCS.PHASECHK.TRANS64.TRYWAIT P0, [R22+URZ+0x32400], R11 ;  /* 0x0324000b160075a7 */ /* 0x001064000800017f */
[----:B-1----:R-:W-:Y:S05]  /*1daa0*/  @!P0 NANOSLEEP.SYNCS 0x989680 ;  /* 0x009896800000895d */ /* 0x002fea0003900000 */
[----:B------:R-:W1:Y:S02]  /*1dab0*/  @!P0 SYNCS.PHASECHK.TRANS64 P0, [R22+URZ+0x32400], R11 ;  /* 0x0324000b160085a7 */ /* 0x000e64000800007f */
[----:B-1----:R-:W-:Y:S05]  /*1dac0*/  @!P0 BRA `(.L_x_15105) ;  /* 0xfffffffc00f08947 */ /* 0x002fea000383ffff */
[----:B------:R-:W-:Y:S05]  /*1dad0*/  BRA `(.L_x_15349) ;  /* 0xfffffe9800407947 */ /* 0x000fea000383ffff */
.L_x_15113:
[----:B------:R-:W1:Y:S01]  /*1dae0*/  LDC R31, c[0x0][0x3f4] ;  /* 0x0000fd00ff1f7b82 */ /* 0x000e620000000800 */
[----:B------:R-:W-:Y:S01]  /*1daf0*/  BSSY B1, `(.L_x_15350) ;  /* 0x0000008000017945 */ /* 0x000fe20003800000 */
[----:B0-----:R-:W-:Y:S02]  /*1db00*/  IMAD.MOV.U32 R13, RZ, RZ, R20 ;  /* 0x000000ffff0d7224 */ /* 0x001fe400078e0014 */
[----:B------:R-:W-:Y:S02]  /*1db10*/  IMAD.MOV.U32 R12, RZ, RZ, RZ ;  /* 0x000000ffff0c7224 */ /* 0x000fe400078e00ff */
[----:B------:R-:W-:Y:S02]  /*1db20*/  IMAD.MOV.U32 R11, RZ, RZ, 0x1c1f ;  /* 0x00001c1fff0b7424 */ /* 0x000fe400078e00ff */
[----:B------:R-:W-:-:S07]  /*1db30*/  IMAD.MOV.U32 R15, RZ, RZ, -0x1 ;  /* 0xffffffffff0f7424 */ /* 0x000fce00078e00ff */
[----:B-1----:R-:W-:Y:S05]  /*1db40*/  WARPSYNC.COLLECTIVE R15, `(.L_x_15351) ;  /* 0x000000000f087348 */ /* 0x002fea0003c00000 */
[----:B------:R0:W2:Y:S02]  /*1db50*/  SHFL.IDX P6, R14, R13, R12, R11 ;  /* 0x0000000c0d0e7389 */ /* 0x0000a400000c000b */
[----:B012---:R-:W-:Y:S01]  /*1db60*/  ENDCOLLECTIVE ;  /* 0x000000000000791b */ /* 0x007fe20003800000 */
.L_x_15351:
[----:B------:R-:W-:Y:S05]  /*1db70*/  BSYNC B1 ;  /* 0x0000000000017941 */ /* 0x000fea0003800000 */
.L_x_15350:
[----:B------:R-:W-:Y:S01]  /*1db80*/  IMAD.MOV.U32 R13, RZ, RZ, R10 ;  /* 0x000000ffff0d7224 */ /* 0x000fe200078e000a */
[----:B------:R-:W-:Y:S01]  /*1db90*/  MOV R0, R14 ;  /* 0x0000000e00007202 */ /* 0x000fe20000000f00 */
[----:B------:R-:W-:Y:S01]  /*1dba0*/  IMAD.MOV.U32 R12, RZ, RZ, RZ ;  /* 0x000000ffff0c7224 */ /* 0x000fe200078e00ff */
[----:B------:R-:W-:Y:S01]  /*1dbb0*/  ISETP.GE.AND P0, PT, R16, R31, PT ;  /* 0x0000001f1000720c */ /* 0x000fe20003f06270 */
[----:B------:R-:W-:Y:S02]  /*1dbc0*/  IMAD.MOV.U32 R11, RZ, RZ, 0x1c1f ;  /* 0x00001c1fff0b7424 */ /* 0x000fe400078e00ff */
[----:B------:R-:W-:Y:S02]  /*1dbd0*/  IMAD.MOV.U32 R15, RZ, RZ, -0x1 ;  /* 0xffffffffff0f7424 */ /* 0x000fe400078e00ff */
[----:B------:R-:W-:-:S08]  /*1dbe0*/  IMAD R30, R219, R30, RZ ;  /* 0x0000001edb1e7224 */ /* 0x000fd000078e02ff */
[----:B------:R-:W-:Y:S05]  /*1dbf0*/  WARPSYNC.COLLECTIVE R15, `(.L_x_15352) ;  /* 0x000000000f087348 */ /* 0x000fea0003c00000 */
[----:B------:R0:W1:Y:S02]  /*1dc00*/  SHFL.IDX P6, R14, R13, R12, R11 ;  /* 0x0000000c0d0e7389 */ /* 0x00006400000c000b */
[----:B01----:R-:W-:Y:S01]  /*1dc10*/  ENDCOLLECTIVE ;  /* 0x000000000000791b */ /* 0x003fe20003800000 */
.L_x_15352:
[----:B------:R-:W-:Y:S01]  /*1dc20*/  ISETP.GE.OR P1, PT, R35, R30, P0 ;  /* 0x0000001e2300720c */ /* 0x000fe20000726670 */
[----:B------:R-:W-:-:S12]  /*1dc30*/  IMAD.MOV.U32 R13, RZ, RZ, R29 ;  /* 0x000000ffff0d7224 */ /* 0x000fd800078e001d */
[C---:B------:R-:W-:Y:S02]  /*1dc40*/  @!P1 SHF.L.U32 R9, R16.reuse, 0x1, RZ ;  /* 0x0000000110099819 */ /* 0x040fe400000006ff */
[----:B------:R-:W-:Y:S01]  /*1dc50*/  @!P1 SHF.L.U64.HI R21, R16, 0x1, R17 ;  /* 0x0000000110159819 */ /* 0x000fe20000010211 */
[----:B------:R-:W-:-:S07]  /*1dc60*/  IMAD.MOV.U32 R3, RZ, RZ, R14 ;  /* 0x000000ffff037224 */ /* 0x000fce00078e000e */
[----:B------:R-:W-:Y:S05]  /*1dc70*/  WARPSYNC.COLLECTIVE R15, `(.L_x_15353) ;  /* 0x000000000f087348 */ /* 0x000fea0003c00000 */
[----:B------:R0:W1:Y:S02]  /*1dc80*/  SHFL.IDX P6, R14, R13, R12, R11 ;  /* 0x0000000c0d0e7389 */ /* 0x00006400000c000b */
[----:B01----:R-:W-:Y:S01]  /*1dc90*/  ENDCOLLECTIVE ;  /* 0x000000000000791b */ /* 0x003fe20003800000 */
.L_x_15353:
[----:B------:R-:W-:-:S05]  /*1dca0*/  @!P1 IADD3 R4, P2, R3, R9, RZ ;  /* 0x0000000903049210 */ /* 0x000fca0007f5e0ff */
[----:B------:R-:W-:-:S06]  /*1dcb0*/  @!P1 IMAD.X R5, R0, 0x1, R21, P2 ;  /* 0x0000000100059824 */ /* 0x000fcc00010e0615 */
[----:B------:R-:W5:Y:S01]  /*1dcc0*/  @!P1 LD.E.128 R4, desc[UR42][R4.64] ;  /* 0x0000002a04049980 */ /* 0x000f62000c101d00 */
[----:B------:R-:W-:Y:S02]  /*1dcd0*/  IMAD.MOV.U32 R13, RZ, RZ, R28 ;  /* 0x000000ffff0d7224 */ /* 0x000fe400078e001c */
[----:B------:R-:W-:-:S07]  /*1dce0*/  IMAD.MOV.U32 R8, RZ, RZ, R14 ;  /* 0x000000ffff087224 */ /* 0x000fce00078e000e */
[----:B-----5:R-:W-:Y:S05]  /*1dcf0*/  WARPSYNC.COLLECTIVE R15, `(.L_x_15354) ;  /* 0x000000000f087348 */ /* 0x020fea0003c00000 */
[----:B------:R0:W1:Y:S02]  /*1dd00*/  SHFL.IDX P6, R14, R13, R12, R11 ;  /* 0x0000000c0d0e7389 */ /* 0x00006400000c000b */
[----:B01---5:R-:W-:Y:S01]  /*1dd10*/  ENDCOLLECTIVE ;  /* 0x000000000000791b */ /* 0x023fe20003800000 */
.L_x_15354:
[----:B------:R-:W-:-:S05]  /*1dd20*/  @!P1 IADD3 R14, P2, R14, R9, RZ ;  /* 0x000000090e0e9210 */ /* 0x000fca0007f5e0ff */
[----:B------:R-:W-:-:S04]  /*1dd30*/  @!P1 IMAD.X R3, R8, 0x1, R21, P2 ;  /* 0x0000000108039824 */ /* 0x000fc800010e0615 */
[----:B------:R-:W-:-:S05]  /*1dd40*/  @!P1 IMAD.MOV.U32 R15, RZ, RZ, R3 ;  /* 0x000000ffff0f9224 */ /* 0x000fca00078e0003 */
[----:B------:R0:W5:Y:S01]  /*1dd50*/  @!P1 LD.E.128 R24, desc[UR42][R14.64] ;  /* 0x0000002a0e189980 */ /* 0x000162000c101d00 */
[----:B------:R-:W-:Y:S02]  /*1dd60*/  IMAD.MOV.U32 R13, RZ, RZ, R20 ;  /* 0x000000ffff0d7224 */ /* 0x000fe400078e0014 */
[----:B------:R-:W-:Y:S02]  /*1dd70*/  IMAD.MOV.U32 R12, RZ, RZ, 0x1 ;  /* 0x00000001ff0c7424 */ /* 0x000fe400078e00ff */
[----:B0-----:R-:W-:-:S07]  /*1dd80*/  IMAD.MOV.U32 R15, RZ, RZ, -0x1 ;  /* 0xffffffffff0f7424 */ /* 0x001fce00078e00ff */
[----:B-----5:R-:W-:Y:S05]  /*1dd90*/  WARPSYNC.COLLECTIVE R15, `(.L_x_15355) ;  /* 0x000000000f087348 */ /* 0x020fea0003c00000 */
[----:B------:R0:W1:Y:S02]  /*1dda0*/  SHFL.IDX P6, R14, R13, R12, R11 ;  /* 0x0000000c0d0e7389 */ /* 0x00006400000c000b */
[----:B01---5:R-:W-:Y:S01]  /*1ddb0*/  ENDCOLLECTIVE ;  /* 0x000000000000791b */ /* 0x023fe20003800000 */
.L_x_15355:
[----:B------:R-:W-:Y:S01]  /*1ddc0*/  CS2R R38, SRZ ;  /* 0x0000000000267805 */ /* 0x000fe2000001ff00 */
[----:B------:R-:W-:Y:S01]  /*1ddd0*/  IMAD.MOV.U32 R13, RZ, RZ, R10 ;  /* 0x000000ffff0d7224 */ /* 0x000fe200078e000a */
[----:B------:R-:W-:Y:S01]  /*1dde0*/  CS2R R36, SRZ ;  /* 0x0000000000247805 */ /* 0x000fe2000001ff00 */
[----:B------:R-:W-:-:S04]  /*1ddf0*/  @!P1 IMAD.MOV.U32 R38, RZ, RZ, R4 ;  /* 0x000000ffff269224 */ /* 0x000fc800078e0004 */
[----:B------:R-:W-:-:S05]  /*1de00*/  IMAD.MOV.U32 R0, RZ, RZ, R38 ;  /* 0x000000ffff007224 */ /* 0x000fca00078e0026 */
[----:B------:R-:W-:Y:S01]  /*1de10*/  PRMT R52, R52, 0x5410, R0 ;  /* 0x0000541034347816 */ /* 0x000fe20000000000 */
[----:B------:R-:W-:-:S07]  /*1de20*/  IMAD.MOV.U32 R0, RZ, RZ, R14 ;  /* 0x000000ffff007224 */ /* 0x000fce00078e000e */
[----:B------:R-:W-:Y:S05]  /*1de30*/  WARPSYNC.COLLECTIVE R15, `(.L_x_15356) ;  /* 0x000000000f087348 */ /* 0x000fea0003c00000 */
[----:B------:R0:W1:Y:S02]  /*1de40*/  SHFL.IDX P6, R14, R13, R12, R11 ;  /* 0x0000000c0d0e7389 */ /* 0x00006400000c000b */
[----:B01----:R-:W-:Y:S01]  /*1de50*/  ENDCOLLECTIVE ;  /* 0x000000000000791b */ /* 0x003fe20003800000 */
.L_x_15356:
[----:B------:R-:W-:-:S04]  /*1de60*/  @!P1 IMAD.MOV.U32 R39, RZ, RZ, R5 ;  /* 0x000000ffff279224 */ /* 0x000fc800078e0005 */
[----:B------:R-:W-:-:S05]  /*1de70*/  IMAD.MOV.U32 R3, RZ, RZ, R39 ;  /* 0x000000ffff037224 */ /* 0x000fca00078e0027 */
[----:B------:R-:W-:Y:S01]  /*1de80*/  PRMT R40, R3, 0x7610, R40 ;  /* 0x0000761003287816 */ /* 0x000fe20000000028 */
[----:B------:R-:W-:Y:S02]  /*1de90*/  IMAD.MOV.U32 R13, RZ, RZ, R29 ;  /* 0x000000ffff0d7224 */ /* 0x000fe400078e001d */
[----:B------:R-:W-:-:S07]  /*1dea0*/  IMAD.MOV.U32 R3, RZ, RZ, R14 ;  /* 0x000000ffff037224 */ /* 0x000fce00078e000e */
[----:B------:R-:W-:Y:S05]  /*1deb0*/  WARPSYNC.COLLECTIVE R15, `(.L_x_15357) ;  /* 0x000000000f087348 */ /* 0x000fea0003c00000 */
[----:B------:R0:W1:Y:S02]  /*1dec0*/  SHFL.IDX P6, R14, R13, R12, R11 ;  /* 0x0000000c0d0e7389 */ /* 0x00006400000c000b */
[----:B01----:R-:W-:Y:S01]  /*1ded0*/  ENDCOLLECTIVE ;  /* 0x000000000000791b */ /* 0x003fe20003800000 */
.L_x_15357:
[----:B------:R-:W-:Y:S01]  /*1dee0*/  @!P1 MOV R37, R7 ;  /* 0x0000000700259202 */ /* 0x000fe20000000f00 */
[----:B------:R-:W-:Y:S01]  /*1def0*/  @!P1 IMAD.MOV.U32 R36, RZ, RZ, R6 ;  /* 0x000000ffff249224 */ /* 0x000fe200078e0006 */
[----:B------:R-:W-:Y:S02]  /*1df00*/  CS2R R6, SRZ ;  /* 0x0000000000067805 */ /* 0x000fe4000001ff00 */
[----:B------:R-:W-:Y:S01]  /*1df10*/  CS2R R4, SRZ ;  /* 0x0000000000047805 */ /* 0x000fe2000001ff00 */
[----:B------:R-:W-:Y:S02]  /*1df20*/  IMAD.MOV.U32 R10, RZ, RZ, R36 ;  /* 0x000000ffff0a7224 */ /* 0x000fe400078e0024 */
[----:B------:R-:W-:Y:S02]  /*1df30*/  IMAD.MOV.U32 R21, RZ, RZ, R37 ;  /* 0x000000ffff157224 */ /* 0x000fe400078e0025 */
[----:B------:R-:W-:Y:S01]  /*1df40*/  @!P1 IMAD.MOV.U32 R6, RZ, RZ, R24 ;  /* 0x000000ffff069224 */ /* 0x000fe200078e0018 */
[----:B------:R-:W-:Y:S01]  /*1df50*/  MOV R13, R28 ;  /* 0x0000001c000d7202 */ /* 0x000fe20000000f00 */
[----:B------:R-:W-:-:S02]  /*1df60*/  @!P1 IMAD.MOV.U32 R7, RZ, RZ, R25 ;  /* 0x000000ffff079224 */ /* 0x000fc400078e0019 */
[----:B------:R-:W-:Y:S02]  /*1df70*/  @!P1 IMAD.MOV.U32 R4, RZ, RZ, R26 ;  /* 0x000000ffff049224 */ /* 0x000fe400078e001a */
[----:B------:R-:W-:Y:S01]  /*1df80*/  @!P1 IMAD.MOV.U32 R5, RZ, RZ, R27 ;  /* 0x000000ffff059224 */ /* 0x000fe200078e001b */
[----:B------:R-:W-:Y:S01]  /*1df90*/  PRMT R9, R10, 0x5410, R21 ;  /* 0x000054100a097816 */ /* 0x000fe20000000015 */
[----:B------:R-:W-:Y:S02]  /*1dfa0*/  IMAD.MOV.U32 R10, RZ, RZ, R6 ;  /* 0x000000ffff0a7224 */ /* 0x000fe400078e0006 */
[----:B------:R-:W-:-:S07]  /*1dfb0*/  IMAD.MOV.U32 R8, RZ, RZ, R14 ;  /* 0x000000ffff087224 */ /* 0x000fce00078e000e */
[----:B------:R-:W-:Y:S05]  /*1dfc0*/  WARPSYNC.COLLECTIVE R15, `(.L_x_15358) ;  /* 0x000000000f087348 */ /* 0x000fea0003c00000 */
[----:B------:R0:W1:Y:S02]  /*1dfd0*/  SHFL.IDX P6, R14, R13, R12, R11 ;  /* 0x0000000c0d0e7389 */ /* 0x00006400000c000b */
[----:B01----:R-:W-:Y:S01]  /*1dfe0*/  ENDCOLLECTIVE ;  /* 0x000000000000791b */ /* 0x003fe20003800000 */
.L_x_15358:
[----:B------:R-:W-:Y:S01]  /*1dff0*/  CS2R R24, SRZ ;  /* 0x0000000000187805 */ /* 0x000fe2000001ff00 */
[----:B------:R-:W-:Y:S01]  /*1e000*/  IMAD.MOV.U32 R11, RZ, RZ, R7 ;  /* 0x000000ffff0b7224 */ /* 0x000fe200078e0007 */
[----:B------:R-:W-:Y:S01]  /*1e010*/  MOV R12, R4 ;  /* 0x00000004000c7202 */ /* 0x000fe20000000f00 */
[----:B------:R-:W-:-:S03]  /*1e020*/  IMAD.MOV.U32 R13, RZ, RZ, R5 ;  /* 0x000000ffff0d7224 */ /* 0x000fc600078e0005 */
[----:B------:R-:W-:Y:S02]  /*1e030*/  PRMT R51, R10, 0x5410, R12 ;  /* 0x000054100a337816 */ /* 0x000fe4000000000c */
[----:B------:R-:W-:Y:S02]  /*1e040*/  PRMT R20, R11, 0x7610, R20 ;  /* 0x000076100b147816 */ /* 0x000fe40000000014 */
[----:B------:R-:W-:Y:S01]  /*1e050*/  PRMT R52, R13, 0x7610, R52 ;  /* 0x000076100d347816 */ /* 0x000fe20000000034 */
[----:B------:R-:W-:Y:S06]  /*1e060*/  BRA `(.L_x_15359) ;  /* 0xfffffea4002c7947 */ /* 0x000fec000383ffff */
.L_x_15117:
[----:B-1----:R1:W2:Y:S02]  /*1e070*/  SYNCS.PHASECHK.TRANS64.TRYWAIT P1, [R22+URZ+0x32400], R11 ;  /* 0x0324000b160075a7 */ /* 0x0022a4000802017f */
[----:B--2---:R-:W-:Y:S05]  /*1e080*/  @!P1 NANOSLEEP.SYNCS 0x989680 ;  /* 0x009896800000995d */ /* 0x004fea0003900000 */
[----:B------:R-:W2:Y:S02]  /*1e090*/  @!P1 SYNCS.PHASECHK.TRANS64 P1, [R22+URZ+0x32400], R11 ;  /* 0x0324000b160095a7 */ /* 0x000ea4000802007f */
[----:B--2---:R-:W-:Y:S05]  /*1e0a0*/  @!P1 BRA `(.L_x_15117) ;  /* 0xfffffffc00f09947 */ /* 0x004fea000383ffff */
[----:B------:R-:W-:Y:S05]  /*1e0b0*/  BRA `(.L_x_15360) ;  /* 0xfffffea400c47947 */ /* 0x000fea000383ffff */
.L_x_15123:
[----:B--2---:R2:W4:Y:S02]  /*1e0c0*/  SYNCS.PHASECHK.TRANS64.TRYWAIT P1, [R9+URZ+0x32430], R6 ;  /* 0x03243006090075a7 */ /* 0x004524000802017f */
[----:B----4-:R-:W-:Y:S05]  /*1e0d0*/  @!P1 NANOSLEEP.SYNCS 0x989680 ;  /* 0x009896800000995d */ /* 0x010fea0003900000 */
[----:B------:R-:W4:Y:S02]  /*1e0e0*/  @!P1 SYNCS.PHASECHK.TRANS64 P1, [R9+URZ+0x32430], R6 ;  /* 0x03243006090095a7 */ /* 0x000f24000802007f */
[----:B----4-:R-:W-:Y:S05]  /*1e0f0*/  @!P1 BRA `(.L_x_15123) ;  /* 0xfffffffc00f09947 */ /* 0x010fea000383ffff */
[----:B------:R-:W-:Y:S05]  /*1e100*/  BRA `(.L_x_15122) ;  /* 0xfffffeb400607947 */ /* 0x000fea000383ffff */
.L_x_15125:
[----:B0-----:R0:W3:Y:S02]  /*1e110*/  SYNCS.PHASECHK.TRANS64.TRYWAIT P1, [R22+URZ+0x32410], R5 ;  /* 0x03241005160075a7 */ /* 0x0010e4000802017f */
[----:B---3--:R-:W-:Y:S05]  /*1e120*/  @!P1 NANOSLEEP.SYNCS 0x989680 ;  /* 0x009896800000995d */ /* 0x008fea0003900000 */
[----:B------:R-:W3:Y:S02]  /*1e130*/  @!P1 SYNCS.PHASECHK.TRANS64 P1, [R22+URZ+0x32410], R5 ;  /* 0x03241005160095a7 */ /* 0x000ee4000802007f */
[----:B---3--:R-:W-:Y:S05]  /*1e140*/  @!P1 BRA `(.L_x_15125) ;  /* 0xfffffffc00f09947 */ /* 0x008fea000383ffff */
[----:B------:R-:W-:Y:S05]  /*1e150*/  BRA `(.L_x_15361) ;  /* 0xfffffeb800187947 */ /* 0x000fea000383ffff */
.L_x_15129:
[----:B----4-:R4:W0:Y:S02]  /*1e160*/  SYNCS.PHASECHK.TRANS64.TRYWAIT P1, [R9+URZ+0x32450], R6 ;  /* 0x03245006090075a7 */ /* 0x010824000802017f */
[----:B0-----:R-:W-:Y:S05]  /*1e170*/  @!P1 NANOSLEEP.SYNCS 0x989680 ;  /* 0x009896800000995d */ /* 0x001fea0003900000 */
[----:B------:R-:W0:Y:S02]  /*1e180*/  @!P1 SYNCS.PHASECHK.TRANS64 P1, [R9+URZ+0x32450], R6 ;  /* 0x03245006090095a7 */ /* 0x000e24000802007f */
[----:B0-----:R-:W-:Y:S05]  /*1e190*/  @!P1 BRA `(.L_x_15129) ;  /* 0xfffffffc00f09947 */ /* 0x001fea000383ffff */
[----:B------:R-:W-:Y:S05]  /*1e1a0*/  BRA `(.L_x_15128) ;  /* 0xfffffeb800287947 */ /* 0x000fea000383ffff */
.L_x_15136:
[----:B-1----:R1:W2:Y:S02]  /*1e1b0*/  SYNCS.PHASECHK.TRANS64.TRYWAIT P1, [R10+URZ+0x32430], R0 ;  /* 0x032430000a0075a7 */ /* 0x0022a4000802017f */
[----:B--2---:R-:W-:Y:S05]  /*1e1c0*/  @!P1 NANOSLEEP.SYNCS 0x989680 ;  /* 0x009896800000995d */ /* 0x004fea0003900000 */
[----:B------:R-:W2:Y:S02]  /*1e1d0*/  @!P1 SYNCS.PHASECHK.TRANS64 P1, [R10+URZ+0x32430], R0 ;  /* 0x032430000a0095a7 */ /* 0x000ea4000802007f */
[----:B--2---:R-:W-:Y:S05]  /*1e1e0*/  @!P1 BRA `(.L_x_15136) ;  /* 0xfffffffc00f09947 */ /* 0x004fea000383ffff */
[----:B------:R-:W-:Y:S05]  /*1e1f0*/  BRA `(.L_x_15135) ;  /* 0xfffffee000087947 */ /* 0x000fea000383ffff */
.L_x_15140:
[----:B---3--:R3:W4:Y:S02]  /*1e200*/  SYNCS.PHASECHK.TRANS64.TRYWAIT P1, [R10+URZ+0x32450], R0 ;  /* 0x032450000a0075a7 */ /* 0x008724000802017f */
[----:B----4-:R-:W-:Y:S05]  /*1e210*/  @!P1 NANOSLEEP.SYNCS 0x989680 ;  /* 0x009896800000995d */ /* 0x010fea0003900000 */
[----:B------:R-:W4:Y:S02]  /*1e220*/  @!P1 SYNCS.PHASECHK.TRANS64 P1, [R10+URZ+0x32450], R0 ;  /* 0x032450000a0095a7 */ /* 0x000f24000802007f */
[----:B----4-:R-:W-:Y:S05]  /*1e230*/  @!P1 BRA `(.L_x_15140) ;  /* 0xfffffffc00f09947 */ /* 0x010fea000383ffff */
[----:B------:R-:W-:Y:S05]  /*1e240*/  BRA `(.L_x_15139) ;  /* 0xfffffee000ac7947 */ /* 0x000fea000383ffff */
.L_x_15148:
[----:B-1----:R1:W2:Y:S02]  /*1e250*/  SYNCS.PHASECHK.TRANS64.TRYWAIT P1, [R10+URZ+0x32430], R0 ;  /* 0x032430000a0075a7 */ /* 0x0022a4000802017f */
[----:B--2---:R-:W-:Y:S05]  /*1e260*/  @!P1 NANOSLEEP.SYNCS 0x989680 ;  /* 0x009896800000995d */ /* 0x004fea0003900000 */
[----:B------:R-:W2:Y:S02]  /*1e270*/  @!P1 SYNCS.PHASECHK.TRANS64 P1, [R10+URZ+0x32430], R0 ;  /* 0x032430000a0095a7 */ /* 0x000ea4000802007f */
[----:B--2---:R-:W-:Y:S05]  /*1e280*/  @!P1 BRA `(.L_x_15148) ;  /* 0xfffffffc00f09947 */ /* 0x004fea000383ffff */
[----:B------:R-:W-:Y:S05]  /*1e290*/  BRA `(.L_x_15147) ;  /* 0xffffff1000247947 */ /* 0x000fea000383ffff */
.L_x_15152:
[----:B---3--:R3:W4:Y:S02]  /*1e2a0*/  SYNCS.PHASECHK.TRANS64.TRYWAIT P1, [R10+URZ+0x32450], R0 ;  /* 0x032450000a0075a7 */ /* 0x008724000802017f */
[----:B----4-:R-:W-:Y:S05]  /*1e2b0*/  @!P1 NANOSLEEP.SYNCS 0x989680 ;  /* 0x009896800000995d */ /* 0x010fea0003900000 */
[----:B------:R-:W4:Y:S02]  /*1e2c0*/  @!P1 SYNCS.PHASECHK.TRANS64 P1, [R10+URZ+0x32450], R0 ;  /* 0x032450000a0095a7 */ /* 0x000f24000802007f */
[----:B----4-:R-:W-:Y:S05]  /*1e2d0*/  @!P1 BRA `(.L_x_15152) ;  /* 0xfffffffc00f09947 */ /* 0x010fea000383ffff */
[----:B------:R-:W-:Y:S05]  /*1e2e0*/  BRA `(.L_x_15151) ;  /* 0xffffff1000c87947 */ /* 0x000fea000383ffff */
.L_x_15169:
[----:B------:R-:W-:Y:S02]  /*1e2f0*/  IMAD.MOV.U32 R13, RZ, RZ, R4 ;  /* 0x000000ffff0d7224 */ /* 0x000fe400078e0004 */
[----:B------:R-:W-:Y:S02]  /*1e300*/  IMAD.MOV.U32 R12, RZ, RZ, RZ ;  /* 0x000000ffff0c7224 */ /* 0x000fe400078e00ff */
[----:B------:R-:W-:Y:S02]  /*1e310*/  IMAD.MOV.U32 R11, RZ, RZ, 0x181f ;  /* 0x0000181fff0b7424 */ /* 0x000fe400078e00ff */
[----:B------:R-:W-:-:S07]  /*1e320*/  IMAD.MOV.U32 R15, RZ, RZ, -0x1 ;  /* 0xffffffffff0f7424 */ /* 0x000fce00078e00ff */
[----:B-12---:R-:W-:Y:S05]  /*1e330*/  WARPSYNC.COLLECTIVE R15, `(.L_x_15362) ;  /* 0x000000000f087348 */ /* 0x006fea0003c00000 */
[----:B------:R0:W3:Y:S02]  /*1e340*/  SHFL.IDX P6, R14, R13, R12, R11 ;  /* 0x0000000c0d0e7389 */ /* 0x0000e400000c000b */
[----:B0123--:R-:W-:Y:S01]  /*1e350*/  ENDCOLLECTIVE ;  /* 0x000000000000791b */ /* 0x00ffe20003800000 */
.L_x_15362:
[----:B------:R-:W-:Y:S02]  /*1e360*/  IMAD.MOV.U32 R13, RZ, RZ, R3 ;  /* 0x000000ffff0d7224 */ /* 0x000fe400078e0003 */
[----:B------:R-:W-:-:S07]  /*1e370*/  IMAD.MOV.U32 R0, RZ, RZ, R14 ;  /* 0x000000ffff007224 */ /* 0x000fce00078e000e */
[----:B------:R-:W-:Y:S05]  /*1e380*/  WARPSYNC.COLLECTIVE R15, `(.L_x_15363) ;  /* 0x000000000f087348 */ /* 0x000fea0003c00000 */
[----:B------:R0:W1:Y:S02]  /*1e390*/  SHFL.IDX P6, R14, R13, R12, R11 ;  /* 0x0000000c0d0e7389 */ /* 0x00006400000c000b */
[----:B01----:R-:W-:Y:S01]  /*1e3a0*/  ENDCOLLECTIVE ;  /* 0x000000000000791b */ /* 0x003fe20003800000 */
.L_x_15363:
[----:B------:R-:W-:Y:S05]  /*1e3b0*/  BRA `(.L_x_15364) ;  /* 0xffffff6800e47947 */ /* 0x000fea000383ffff */
.L_x_15172:
[----:B------:R-:W-:Y:S01]  /*1e3c0*/  BSSY B1, `(.L_x_15365) ;  /* 0x0000008000017945 */ /* 0x000fe20003800000 */
[----:B---3--:R-:W-:Y:S01]  /*1e3d0*/  IMAD.MOV.U32 R13, RZ, RZ, R4 ;  /* 0x000000ffff0d7224 */ /* 0x008fe200078e0004 */
[----:B------:R-:W-:Y:S01]  /*1e3e0*/  MOV R12, 0x1 ;  /* 0x00000001000c7802 */ /* 0x000fe20000000f00 */
[----:B------:R-:W-:Y:S02]  /*1e3f0*/  IMAD.MOV.U32 R11, RZ, RZ, 0x181f ;  /* 0x0000181fff0b7424 */ /* 0x000fe400078e00ff */
[----:B------:R-:W-:-:S07]  /*1e400*/  IMAD.MOV.U32 R15, RZ, RZ, -0x1 ;  /* 0xffffffffff0f7424 */ /* 0x000fce00078e00ff */
[----:B012-4-:R-:W-:Y:S05]  /*1e410*/  WARPSYNC.COLLECTIVE R15, `(.L_x_15366) ;  /* 0x000000000f087348 */ /* 0x017fea0003c00000 */
[----:B----4-:R3:W4:Y:S02]  /*1e420*/  SHFL.IDX P6, R14, R13, R12, R11 ;  /* 0x0000000c0d0e7389 */ /* 0x01072400000c000b */
[----:B01234-:R-:W-:Y:S01]  /*1e430*/  ENDCOLLECTIVE ;  /* 0x000000000000791b */ /* 0x01ffe20003800000 */
.L_x_15366:
[----:B------:R-:W-:Y:S05]  /*1e440*/  BSYNC B1 ;  /* 0x0000000000017941 */ /* 0x000fea0003800000 */
.L_x_15365:
        /* <DEDUP_REMOVED lines=8> */
.L_x_15367:
[----:B------:R-:W-:Y:S05]  /*1e4d0*/  BRA `(.L_x_15368) ;  /* 0xffffff6c00087947 */ /* 0x000fea000383ffff */
.L_x_15175:
[----:B------:R-:W-:Y:S01]  /*1e4e0*/  BSSY B1, `(.L_x_15369) ;  /* 0x0000008000017945 */ /* 0x000fe20003800000 */
[----:B0-----:R-:W-:Y:S01]  /*1e4f0*/  IMAD.MOV.U32 R13, RZ, RZ, R4 ;  /* 0x000000ffff0d7224 */ /* 0x001fe200078e0004 */
[----:B------:R-:W-:Y:S01]  /*1e500*/  MOV R12, 0x2 ;  /* 0x00000002000c7802 */ /* 0x000fe20000000f00 */
[----:B------:R-:W-:Y:S02]  /*1e510*/  IMAD.MOV.U32 R11, RZ, RZ, 0x181f ;  /* 0x0000181fff0b7424 */ /* 0x000fe400078e00ff */
[----:B------:R-:W-:-:S07]  /*1e520*/  IMAD.MOV.U32 R15, RZ, RZ, -0x1 ;  /* 0xffffffffff0f7424 */ /* 0x000fce00078e00ff */
[----:B-1234-:R-:W-:Y:S05]  /*1e530*/  WARPSYNC.COLLECTIVE R15, `(.L_x_15370) ;  /* 0x000000000f087348 */ /* 0x01efea0003c00000 */
[----:B----4-:R0:W4:Y:S02]  /*1e540*/  SHFL.IDX P6, R14, R13, R12, R11 ;  /* 0x0000000c0d0e7389 */ /* 0x01012400000c000b */
[----:B01234-:R-:W-:Y:S01]  /*1e550*/  ENDCOLLECTIVE ;  /* 0x000000000000791b */ /* 0x01ffe20003800000 */
.L_x_15370:
[----:B------:R-:W-:Y:S05]  /*1e560*/  BSYNC B1 ;  /* 0x0000000000017941 */ /* 0x000fea0003800000 */
.L_x_15369:
        /* <DEDUP_REMOVED lines=8> */
.L_x_15371:
[----:B------:R-:W-:Y:S05]  /*1e5f0*/  BRA `(.L_x_15372) ;  /* 0xffffff6c00287947 */ /* 0x000fea000383ffff */
.L_x_15178:
[----:B------:R-:W-:Y:S01]  /*1e600*/  BSSY B1, `(.L_x_15373) ;  /* 0x0000008000017945 */ /* 0x000fe20003800000 */
[----:B0-----:R-:W-:Y:S01]  /*1e610*/  IMAD.MOV.U32 R13, RZ, RZ, R4 ;  /* 0x000000ffff0d7224 */ /* 0x001fe200078e0004 */
[----:B------:R-:W-:Y:S01]  /*1e620*/  MOV R12, 0x3 ;  /* 0x00000003000c7802 */ /* 0x000fe20000000f00 */
[----:B------:R-:W-:Y:S02]  /*1e630*/  IMAD.MOV.U32 R11, RZ, RZ, 0x181f ;  /* 0x0000181fff0b7424 */ /* 0x000fe400078e00ff */
[----:B------:R-:W-:-:S07]  /*1e640*/  IMAD.MOV.U32 R15, RZ, RZ, -0x1 ;  /* 0xffffffffff0f7424 */ /* 0x000fce00078e00ff */
[----:B-1234-:R-:W-:Y:S05]  /*1e650*/  WARPSYNC.COLLECTIVE R15, `(.L_x_15374) ;  /* 0x000000000f087348 */ /* 0x01efea0003c00000 */
[----:B------:R0:W0:Y:S02]  /*1e660*/  SHFL.IDX P6, R14, R13, R12, R11 ;  /* 0x0000000c0d0e7389 */ /* 0x00002400000c000b */
[----:B01234-:R-:W-:Y:S01]  /*1e670*/  ENDCOLLECTIVE ;  /* 0x000000000000791b */ /* 0x01ffe20003800000 */
.L_x_15374:
[----:B------:R-:W-:Y:S05]  /*1e680*/  BSYNC B1 ;  /* 0x0000000000017941 */ /* 0x000fea0003800000 */
.L_x_15373:
        /* <DEDUP_REMOVED lines=8> */
.L_x_15375:
[----:B------:R-:W-:Y:S05]  /*1e710*/  BRA `(.L_x_15376) ;  /* 0xffffff6c00487947 */ /* 0x000fea000383ffff */
.L_x_15195:
[----:B-1----:R-:W0:Y:S01]  /*1e720*/  S2R R10, SR_TID.X ;  /* 0x00000000000a7919 */ /* 0x002e220000002100 */
        /* <DEDUP_REMOVED lines=10> */
.L_x_15378:
[----:B------:R-:W-:Y:S05]  /*1e7d0*/  BSYNC B1 ;  /* 0x0000000000017941 */ /* 0x000fea0003800000 */
.L_x_15377:
[----:B------:R-:W-:Y:S05]  /*1e7e0*/  BRA `(.L_x_15379) ;  /* 0xffffff80009c7947 */ /* 0x000fea000383ffff */
.L_x_15197:
[----:B------:R-:W-:Y:S01]  /*1e7f0*/  BSSY B1, `(.L_x_15380) ;  /* 0x0000006000017945 */ /* 0x000fe20003800000 */
[----:B------:R-:W-:-:S07]  /*1e800*/  IMAD.MOV.U32 R15, RZ, RZ, -0x1 ;  /* 0xffffffffff0f7424 */ /* 0x000fce00078e00ff */
[----:B01----:R-:W-:Y:S05]  /*1e810*/  WARPSYNC.COLLECTIVE R15, `(.L_x_15381) ;  /* 0x000000000f0c7348 */ /* 0x003fea0003c00000 */
[----:B------:R-:W-:Y:S02]  /*1e820*/  ELECT P6, UR62, PT ;  /* 0x00000000003e782f */ /* 0x000fe400038c0000 */
[----:B------:R-:W-:Y:S01]  /*1e830*/  MOV R14, UR62 ;  /* 0x0000003e000e7c02 */ /* 0x000fe20008000f00 */
[----:B01----:R-:W-:Y:S10]  /*1e840*/  ENDCOLLECTIVE ;  /* 0x000000000000791b */ /* 0x003ff40003800000 */
.L_x_15381:
[----:B------:R-:W-:Y:S05]  /*1e850*/  BSYNC B1 ;  /* 0x0000000000017941 */ /* 0x000fea0003800000 */
.L_x_15380:
[----:B------:R-:W-:Y:S05]  /*1e860*/  BRA `(.L_x_15196) ;  /* 0xffffff8000947947 */ /* 0x000fea000383ffff */
.L_x_15199:
[----:B0-----:R0:W2:Y:S02]  /*1e870*/  SYNCS.PHASECHK.TRANS64.TRYWAIT P0, [R22+URZ+0x32420], R3 ;  /* 0x03242003160075a7 */ /* 0x0010a4000800017f */
[----:B--2---:R-:W-:Y:S05]  /*1e880*/  @!P0 NANOSLEEP.SYNCS 0x989680 ;  /* 0x009896800000895d */ /* 0x004fea0003900000 */
[----:B------:R-:W2:Y:S02]  /*1e890*/  @!P0 SYNCS.PHASECHK.TRANS64 P0, [R22+URZ+0x32420], R3 ;  /* 0x03242003160085a7 */ /* 0x000ea4000800007f */
[----:B--2---:R-:W-:Y:S05]  /*1e8a0*/  @!P0 BRA `(.L_x_15199) ;  /* 0xfffffffc00f08947 */ /* 0x004fea000383ffff */
[----:B------:R-:W-:Y:S05]  /*1e8b0*/  BRA `(.L_x_15382) ;  /* 0xffffff8000a47947 */ /* 0x000fea000383ffff */
.L_x_15203:
[----:B0-----:R0:W2:Y:S02]  /*1e8c0*/  SYNCS.PHASECHK.TRANS64.TRYWAIT P0, [R3+URZ+0x324a0], R8 ;  /* 0x0324a008030075a7 */ /* 0x0010a4000800017f */
[----:B--2---:R-:W-:Y:S05]  /*1e8d0*/  @!P0 NANOSLEEP.SYNCS 0x989680 ;  /* 0x009896800000895d */ /* 0x004fea0003900000 */
[----:B------:R-:W2:Y:S02]  /*1e8e0*/  @!P0 SYNCS.PHASECHK.TRANS64 P0, [R3+URZ+0x324a0], R8 ;  /* 0x0324a008030085a7 */ /* 0x000ea4000800007f */
[----:B--2---:R-:W-:Y:S05]  /*1e8f0*/  @!P0 BRA `(.L_x_15203) ;  /* 0xfffffffc00f08947 */ /* 0x004fea000383ffff */
[----:B------:R-:W-:Y:S05]  /*1e900*/  BRA `(.L_x_15383) ;  /* 0xffffff8000bc7947 */ /* 0x000fea000383ffff */
.L_x_15208:
[----:B-1----:R1:W2:Y:S02]  /*1e910*/  SYNCS.PHASECHK.TRANS64.TRYWAIT P0, [R3+URZ+0x324c0], R8 ;  /* 0x0324c008030075a7 */ /* 0x0022a4000800017f */
[----:B--2---:R-:W-:Y:S05]  /*1e920*/  @!P0 NANOSLEEP.SYNCS 0x989680 ;  /* 0x009896800000895d */ /* 0x004fea0003900000 */
[----:B------:R-:W2:Y:S02]  /*1e930*/  @!P0 SYNCS.PHASECHK.TRANS64 P0, [R3+URZ+0x324c0], R8 ;  /* 0x0324c008030085a7 */ /* 0x000ea4000800007f */
[----:B--2---:R-:W-:Y:S05]  /*1e940*/  @!P0 BRA `(.L_x_15208) ;  /* 0xfffffffc00f08947 */ /* 0x004fea000383ffff */
[----:B------:R-:W-:Y:S05]  /*1e950*/  BRA `(.L_x_15384) ;  /* 0xffffff8400387947 */ /* 0x000fea000383ffff */
.L_x_15218:
[----:B0-----:R0:W2:Y:S02]  /*1e960*/  SYNCS.PHASECHK.TRANS64.TRYWAIT P1, [R8+URZ+0x324a0], R2 ;  /* 0x0324a002080075a7 */ /* 0x0010a4000802017f */
[----:B--2---:R-:W-:Y:S05]  /*1e970*/  @!P1 NANOSLEEP.SYNCS 0x989680 ;  /* 0x009896800000995d */ /* 0x004fea0003900000 */
[----:B------:R-:W2:Y:S02]  /*1e980*/  @!P1 SYNCS.PHASECHK.TRANS64 P1, [R8+URZ+0x324a0], R2 ;  /* 0x0324a002080095a7 */ /* 0x000ea4000802007f */
[----:B--2---:R-:W-:Y:S05]  /*1e990*/  @!P1 BRA `(.L_x_15218) ;  /* 0xfffffffc00f09947 */ /* 0x004fea000383ffff */
[----:B------:R-:W-:Y:S05]  /*1e9a0*/  BRA `(.L_x_15385) ;  /* 0xffffff8800ac7947 */ /* 0x000fea000383ffff */
.L_x_15223:
[----:B-1----:R1:W2:Y:S02]  /*1e9b0*/  SYNCS.PHASECHK.TRANS64.TRYWAIT P1, [R8+URZ+0x324c0], R2 ;  /* 0x0324c002080075a7 */ /* 0x0022a4000802017f */
[----:B--2---:R-:W-:Y:S05]  /*1e9c0*/  @!P1 NANOSLEEP.SYNCS 0x989680 ;  /* 0x009896800000995d */ /* 0x004fea0003900000 */
[----:B------:R-:W2:Y:S02]  /*1e9d0*/  @!P1 SYNCS.PHASECHK.TRANS64 P1, [R8+URZ+0x324c0], R2 ;  /* 0x0324c002080095a7 */ /* 0x000ea4000802007f */
[----:B--2---:R-:W-:Y:S05]  /*1e9e0*/  @!P1 BRA `(.L_x_15223) ;  /* 0xfffffffc00f09947 */ /* 0x004fea000383ffff */
[----:B------:R-:W-:Y:S05]  /*1e9f0*/  BRA `(.L_x_15386) ;  /* 0xffffff8c00247947 */ /* 0x000fea000383ffff */
.L_x_15239:
        /* <DEDUP_REMOVED lines=11> */
.L_x_15388:
[----:B------:R-:W-:Y:S05]  /*1eab0*/  BSYNC B0 ;  /* 0x0000000000007941 */ /* 0x000fea0003800000 */
.L_x_15387:
[----:B------:R-:W-:Y:S05]  /*1eac0*/  BRA `(.L_x_15389) ;  /* 0xffffff9800e47947 */ /* 0x000fea000383ffff */
.L_x_15242:
[----:B0-----:R0:W1:Y:S02]  /*1ead0*/  SYNCS.PHASECHK.TRANS64.TRYWAIT P0, [R30+URZ+0x32440], R0 ;  /* 0x032440001e0075a7 */ /* 0x001064000800017f */
[----:B-1----:R-:W-:Y:S05]  /*1eae0*/  @!P0 NANOSLEEP.SYNCS 0x989680 ;  /* 0x009896800000895d */ /* 0x002fea0003900000 */
[----:B------:R-:W1:Y:S02]  /*1eaf0*/  @!P0 SYNCS.PHASECHK.TRANS64 P0, [R30+URZ+0x32440], R0 ;  /* 0x032440001e0085a7 */ /* 0x000e64000800007f */
[----:B-1----:R-:W-:Y:S05]  /*1eb00*/  @!P0 BRA `(.L_x_15242) ;  /* 0xfffffffc00f08947 */ /* 0x002fea000383ffff */
[----:B------:R-:W-:Y:S05]  /*1eb10*/  BRA `(.L_x_15390) ;  /* 0xffffff9c00087947 */ /* 0x000fea000383ffff */
.L_x_15243:
        /* <DEDUP_REMOVED lines=8> */
.L_x_15392:
[----:B------:R-:W-:Y:S05]  /*1eba0*/  BSYNC B0 ;  /* 0x0000000000007941 */ /* 0x000fea0003800000 */
.L_x_15391:
        /* <DEDUP_REMOVED lines=9> */
.L_x_15393:
[----:B------:R-:W-:Y:S02]  /*1ec40*/  IMAD.MOV.U32 R13, RZ, RZ, R4 ;  /* 0x000000ffff0d7224 */ /* 0x000fe400078e0004 */
[----:B------:R-:W-:Y:S02]  /*1ec50*/  IMAD.MOV.U32 R12, RZ, RZ, 0x1 ;  /* 0x00000001ff0c7424 */ /* 0x000fe400078e00ff */
[----:B------:R-:W-:-:S07]  /*1ec60*/  IMAD.MOV.U32 R3, RZ, RZ, R14 ;  /* 0x000000ffff037224 */ /* 0x000fce00078e000e */
[----:B------:R-:W-:Y:S05]  /*1ec70*/  WARPSYNC.COLLECTIVE R15, `(.L_x_15394) ;  /* 0x000000000f087348 */ /* 0x000fea0003c00000 */
[----:B------:R0:W1:Y:S02]  /*1ec80*/  SHFL.IDX P6, R14, R13, R12, R11 ;  /* 0x0000000c0d0e7389 */ /* 0x00006400000c000b */
[----:B01----:R-:W-:Y:S01]  /*1ec90*/  ENDCOLLECTIVE ;  /* 0x000000000000791b */ /* 0x003fe20003800000 */
.L_x_15394:
        /* <DEDUP_REMOVED lines=15> */
.L_x_15395:
[----:B------:R-:W-:Y:S01]  /*1ed90*/  @P0 IMAD R6, R5, 0x2, R22 ;  /* 0x0000000205060824 */ /* 0x000fe200078e0216 */
[----:B------:R-:W-:Y:S01]  /*1eda0*/  MOV R13, R4 ;  /* 0x00000004000d7202 */ /* 0x000fe20000000f00 */
[----:B------:R-:W-:Y:S02]  /*1edb0*/  IMAD.MOV.U32 R12, RZ, RZ, 0x2 ;  /* 0x00000002ff0c7424 */ /* 0x000fe400078e00ff */
[----:B------:R-:W-:-:S07]  /*1edc0*/  IMAD.MOV.U32 R3, RZ, RZ, R14 ;  /* 0x000000ffff037224 */ /* 0x000fce00078e000e */
[----:B------:R-:W-:Y:S05]  /*1edd0*/  WARPSYNC.COLLECTIVE R15, `(.L_x_15396) ;  /* 0x000000000f087348 */ /* 0x000fea0003c00000 */
[----:B------:R0:W1:Y:S02]  /*1ede0*/  SHFL.IDX P6, R14, R13, R12, R11 ;  /* 0x0000000c0d0e7389 */ /* 0x00006400000c000b */
[----:B01----:R-:W-:Y:S01]  /*1edf0*/  ENDCOLLECTIVE ;  /* 0x000000000000791b */ /* 0x003fe20003800000 */
.L_x_15396:
        /* <DEDUP_REMOVED lines=15> */
.L_x_15397:
[----:B------:R-:W-:Y:S02]  /*1eef0*/  @P0 IMAD R6, R5, 0x2, R22 ;  /* 0x0000000205060824 */ /* 0x000fe400078e0216 */
[----:B------:R-:W-:Y:S02]  /*1ef00*/  IMAD.MOV.U32 R13, RZ, RZ, R4 ;  /* 0x000000ffff0d7224 */ /* 0x000fe400078e0004 */
[----:B------:R-:W-:Y:S02]  /*1ef10*/  IMAD.MOV.U32 R12, RZ, RZ, 0x3 ;  /* 0x00000003ff0c7424 */ /* 0x000fe400078e00ff */
[----:B------:R-:W-:-:S07]  /*1ef20*/  IMAD.MOV.U32 R3, RZ, RZ, R14 ;  /* 0x000000ffff037224 */ /* 0x000fce00078e000e */
[----:B------:R-:W-:Y:S05]  /*1ef30*/  WARPSYNC.COLLECTIVE R15, `(.L_x_15398) ;  /* 0x000000000f087348 */ /* 0x000fea0003c00000 */
[----:B------:R0:W1:Y:S02]  /*1ef40*/  SHFL.IDX P6, R14, R13, R12, R11 ;  /* 0x0000000c0d0e7389 */ /* 0x00006400000c000b */
[----:B01----:R-:W-:Y:S01]  /*1ef50*/  ENDCOLLECTIVE ;  /* 0x000000000000791b */ /* 0x003fe20003800000 */
.L_x_15398:
        /* <DEDUP_REMOVED lines=15> */
.L_x_15399:
[----:B------:R-:W-:Y:S02]  /*1f050*/  @P0 IMAD R6, R5, 0x2, R22 ;  /* 0x0000000205060824 */ /* 0x000fe400078e0216 */
[----:B------:R-:W-:Y:S02]  /*1f060*/  IMAD.MOV.U32 R13, RZ, RZ, R4 ;  /* 0x000000ffff0d7224 */ /* 0x000fe400078e0004 */
[----:B------:R-:W-:Y:S02]  /*1f070*/  IMAD.MOV.U32 R12, RZ, RZ, 0x4 ;  /* 0x00000004ff0c7424 */ /* 0x000fe400078e00ff */
[----:B------:R-:W-:-:S07]  /*1f080*/  IMAD.MOV.U32 R3, RZ, RZ, R14 ;  /* 0x000000ffff037224 */ /* 0x000fce00078e000e */
[----:B------:R-:W-:Y:S05]  /*1f090*/  WARPSYNC.COLLECTIVE R15, `(.L_x_15400) ;  /* 0x000000000f087348 */ /* 0x000fea0003c00000 */
[----:B------:R0:W1:Y:S02]  /*1f0a0*/  SHFL.IDX P6, R14, R13, R12, R11 ;  /* 0x0000000c0d0e7389 */ /* 0x00006400000c000b */
[----:B01----:R-:W-:Y:S01]  /*1f0b0*/  ENDCOLLECTIVE ;  /* 0x000000000000791b */ /* 0x003fe20003800000 */
.L_x_15400:
        /* <DEDUP_REMOVED lines=15> */
.L_x_15401:
[----:B------:R-:W-:Y:S02]  /*1f1b0*/  @P0 IMAD R6, R5, 0x2, R22 ;  /* 0x0000000205060824 */ /* 0x000fe400078e0216 */
[----:B------:R-:W-:Y:S02]  /*1f1c0*/  IMAD.MOV.U32 R13, RZ, RZ, R4 ;  /* 0x000000ffff0d7224 */ /* 0x000fe400078e0004 */
[----:B------:R-:W-:Y:S01]  /*1f1d0*/  IMAD.MOV.U32 R12, RZ, RZ, 0x5 ;  /* 0x00000005ff0c7424 */ /* 0x000fe200078e00ff */
[----:B------:R-:W-:-:S07]  /*1f1e0*/  MOV R3, R14 ;  /* 0x0000000e00037202 */ /* 0x000fce0000000f00 */
[----:B------:R-:W-:Y:S05]  /*1f1f0*/  WARPSYNC.COLLECTIVE R15, `(.L_x_15402) ;  /* 0x000000000f087348 */ /* 0x000fea0003c00000 */
[----:B------:R0:W1:Y:S02]  /*1f200*/  SHFL.IDX P6, R14, R13, R12, R11 ;  /* 0x0000000c0d0e7389 */ /* 0x00006400000c000b */
[----:B01----:R-:W-:Y:S01]  /*1f210*/  ENDCOLLECTIVE ;  /* 0x000000000000791b */ /* 0x003fe20003800000 */
.L_x_15402:
        /* <DEDUP_REMOVED lines=14> */
.L_x_15403:
[----:B------:R-:W-:Y:S01]  /*1f300*/  IMAD.MOV.U32 R0, RZ, RZ, R14 ;  /* 0x000000ffff007224 */ /* 0x000fe200078e000e */
[----:B------:R-:W-:Y:S06]  /*1f310*/  BRA `(.L_x_15404) ;  /* 0xffffff98006c7947 */ /* 0x000fec000383ffff */
.L_x_15248:
[----:B------:R-:W-:Y:S01]  /*1f320*/  IMAD.MOV.U32 R13, RZ, RZ, R3 ;  /* 0x000000ffff0d7224 */ /* 0x000fe200078e0003 */
[----:B------:R-:W-:Y:S01]  /*1f330*/  MOV R12, RZ ;  /* 0x000000ff000c7202 */ /* 0x000fe20000000f00 */
[----:B------:R-:W-:Y:S02]  /*1f340*/  IMAD.MOV.U32 R11, RZ, RZ, 0x181f ;  /* 0x0000181fff0b7424 */ /* 0x000fe400078e00ff */
[----:B------:R-:W-:Y:S02]  /*1f350*/  IMAD.MOV.U32 R15, RZ, RZ, -0x1 ;  /* 0xffffffffff0f7424 */ /* 0x000fe400078e00ff */
[----:B-----5:R-:W-:Y:S02]  /*1f360*/  IMAD R2, R9, R6, RZ ;  /* 0x0000000609027224 */ /* 0x020fe400078e02ff */
[----:B------:R-:W-:-:S07]  /*1f370*/  IMAD R17, R17, 0x80, R8 ;  /* 0x0000008011117824 */ /* 0x000fce00078e0208 */
[----:B------:R-:W-:Y:S05]  /*1f380*/  WARPSYNC.COLLECTIVE R15, `(.L_x_15405) ;  /* 0x000000000f087348 */ /* 0x000fea0003c00000 */
[----:B------:R0:W1:Y:S02]  /*1f390*/  SHFL.IDX P6, R14, R13, R12, R11 ;  /* 0x0000000c0d0e7389 */ /* 0x00006400000c000b */
[----:B01----:R-:W-:Y:S01]  /*1f3a0*/  ENDCOLLECTIVE ;  /* 0x000000000000791b */ /* 0x003fe20003800000 */
.L_x_15405:
[C---:B------:R-:W-:Y:S01]  /*1f3b0*/  VIADD R10, R17.reuse, 0x10 ;  /* 0x00000010110a7836 */ /* 0x040fe20000000000 */
[C---:B------:R-:W-:Y:S01]  /*1f3c0*/  ISETP.GE.AND P0, PT, R17.reuse, R2, PT ;  /* 0x000000021100720c */ /* 0x040fe20003f06270 */
[C---:B------:R-:W-:Y:S02]  /*1f3d0*/  VIADD R6, R17.reuse, 0x20 ;  /* 0x0000002011067836 */ /* 0x040fe40000000000 */
[----:B------:R-:W-:Y:S01]  /*1f3e0*/  VIADD R8, R17, 0x40 ;  /* 0x0000004011087836 */ /* 0x000fe20000000000 */
[----:B------:R0:W-:Y:S04]  /*1f3f0*/  STL [R1+0x18], R10 ;  /* 0x0000180a01007387 */ /* 0x0001e80000100800 */
[----:B------:R0:W-:Y:S01]  /*1f400*/  STL [R1+0x20], R6 ;  /* 0x0000200601007387 */ /* 0x0001e20000100800 */
[----:B------:R-:W-:-:S02]  /*1f410*/  IMAD.MOV.U32 R13, RZ, RZ, R0 ;  /* 0x000000ffff0d7224 */ /* 0x000fc400078e0000 */
[----:B------:R-:W-:-:S07]  /*1f420*/  IMAD.MOV.U32 R4, RZ, RZ, R14 ;  /* 0x000000ffff047224 */ /* 0x000fce00078e000e */
[----:B0-----:R-:W-:Y:S05]  /*1f430*/  WARPSYNC.COLLECTIVE R15, `(.L_x_15406) ;  /* 0x000000000f087348 */ /* 0x001fea0003c00000 */
[----:B------:R1:W2:Y:S02]  /*1f440*/  SHFL.IDX P6, R14, R13, R12, R11 ;  /* 0x0000000c0d0e7389 */ /* 0x0002a400000c000b */
[----:B012---:R-:W-:Y:S01]  /*1f450*/  ENDCOLLECTIVE ;  /* 0x000000000000791b */ /* 0x007fe20003800000 */
.L_x_15406:
[----:B------:R-:W-:Y:S01]  /*1f460*/  IMAD.MOV.U32 R13, RZ, RZ, R3 ;  /* 0x000000ffff0d7224 */ /* 0x000fe200078e0003 */
[----:B------:R-:W-:Y:S01]  /*1f470*/  MOV R12, 0x1 ;  /* 0x00000001000c7802 */ /* 0x000fe20000000f00 */
[----:B------:R-:W-:-:S07]  /*1f480*/  IMAD.MOV.U32 R5, RZ, RZ, R14 ;  /* 0x000000ffff057224 */ /* 0x000fce00078e000e */
[----:B------:R-:W-:Y:S05]  /*1f490*/  WARPSYNC.COLLECTIVE R15, `(.L_x_15407) ;  /* 0x000000000f087348 */ /* 0x000fea0003c00000 */
[----:B------:R0:W1:Y:S02]  /*1f4a0*/  SHFL.IDX P6, R14, R13, R12, R11 ;  /* 0x0000000c0d0e7389 */ /* 0x00006400000c000b */
[----:B01----:R-:W-:Y:S01]  /*1f4b0*/  ENDCOLLECTIVE ;  /* 0x000000000000791b */ /* 0x003fe20003800000 */
.L_x_15407:
        /* <DEDUP_REMOVED lines=15> */
.L_x_15408:
[----:B------:R-:W-:Y:S02]  /*1f5b0*/  IMAD.MOV.U32 R13, RZ, RZ, R3 ;  /* 0x000000ffff0d7224 */ /* 0x000fe400078e0003 */
[----:B------:R-:W-:Y:S02]  /*1f5c0*/  IMAD.MOV.U32 R12, RZ, RZ, 0x2 ;  /* 0x00000002ff0c7424 */ /* 0x000fe400078e00ff */
[----:B------:R-:W-:-:S07]  /*1f5d0*/  IMAD.MOV.U32 R5, RZ, RZ, R14 ;  /* 0x000000ffff057224 */ /* 0x000fce00078e000e */
[----:B------:R-:W-:Y:S05]  /*1f5e0*/  WARPSYNC.COLLECTIVE R15, `(.L_x_15409) ;  /* 0x000000000f087348 */ /* 0x000fea0003c00000 */
[----:B------:R0:W1:Y:S02]  /*1f5f0*/  SHFL.IDX P6, R14, R13, R12, R11 ;  /* 0x0000000c0d0e7389 */ /* 0x00006400000c000b */
[----:B01----:R-:W-:Y:S01]  /*1f600*/  ENDCOLLECTIVE ;  /* 0x000000000000791b */ /* 0x003fe20003800000 */
.L_x_15409:
        /* <DEDUP_REMOVED lines=10> */
[----:B------:R-:W-:Y:S02]  /*1f6b0*/  ISETP.GE.AND P0, PT, R6, R2, PT ;  /* 0x000000020600720c */ /* 0x000fe40003f06270 */
[----:B------:R-:W-:-:S05]  /*1f6c0*/  IADD3 R6, R17, 0x30, RZ ;  /* 0x0000003011067810 */ /* 0x000fca0007ffe0ff */
[----:B------:R1:W-:Y:S01]  /*1f6d0*/  STL [R1+0x24], R6 ;  /* 0x0000240601007387 */ /* 0x0003e20000100800 */
[----:B0-----:R-:W-:-:S03]  /*1f6e0*/  IMAD.MOV.U32 R4, RZ, RZ, R14 ;  /* 0x000000ffff047224 */ /* 0x001fc600078e000e */
[----:B------:R1:W-:Y:S04]  /*1f6f0*/  STL [R1+0x28], R8 ;  /* 0x0000280801007387 */ /* 0x0003e80000100800 */
[----:B-1----:R-:W-:Y:S05]  /*1f700*/  WARPSYNC.COLLECTIVE R15, `(.L_x_15410) ;  /* 0x000000000f087348 */ /* 0x002fea0003c00000 */
[----:B------:R0:W2:Y:S02]  /*1f710*/  SHFL.IDX P6, R14, R13, R12, R11 ;  /* 0x0000000c0d0e7389 */ /* 0x0000a400000c000b */
[----:B012---:R-:W-:Y:S01]  /*1f720*/  ENDCOLLECTIVE ;  /* 0x000000000000791b */ /* 0x007fe20003800000 */
.L_x_15410:
[----:B------:R-:W-:Y:S02]  /*1f730*/  IMAD.MOV.U32 R13, RZ, RZ, R3 ;  /* 0x000000ffff0d7224 */ /* 0x000fe400078e0003 */
[----:B------:R-:W-:Y:S02]  /*1f740*/  IMAD.MOV.U32 R12, RZ, RZ, 0x3 ;  /* 0x00000003ff0c7424 */ /* 0x000fe400078e00ff */
[----:B------:R-:W-:-:S07]  /*1f750*/  IMAD.MOV.U32 R5, RZ, RZ, R14 ;  /* 0x000000ffff057224 */ /* 0x000fce00078e000e */
[----:B------:R-:W-:Y:S05]  /*1f760*/  WARPSYNC.COLLECTIVE R15, `(.L_x_15411) ;  /* 0x000000000f087348 */ /* 0x000fea0003c00000 */
[----:B------:R0:W1:Y:S02]  /*1f770*/  SHFL.IDX P6, R14, R13, R12, R11 ;  /* 0x0000000c0d0e7389 */ /* 0x00006400000c000b */
[----:B01----:R-:W-:Y:S01]  /*1f780*/  ENDCOLLECTIVE ;  /* 0x000000000000791b */ /* 0x003fe20003800000 */
.L_x_15411:
        /* <DEDUP_REMOVED lines=15> */
.L_x_15412:
[----:B------:R-:W-:Y:S02]  /*1f880*/  IMAD.MOV.U32 R13, RZ, RZ, R3 ;  /* 0x000000ffff0d7224 */ /* 0x000fe400078e0003 */
[----:B------:R-:W-:Y:S02]  /*1f890*/  IMAD.MOV.U32 R12, RZ, RZ, 0x4 ;  /* 0x00000004ff0c7424 */ /* 0x000fe400078e00ff */
[----:B------:R-:W-:-:S07]  /*1f8a0*/  IMAD.MOV.U32 R5, RZ, RZ, R14 ;  /* 0x000000ffff057224 */ /* 0x000fce00078e000e */
[----:B------:R-:W-:Y:S05]  /*1f8b0*/  WARPSYNC.COLLECTIVE R15, `(.L_x_15413) ;  /* 0x000000000f087348 */ /* 0x000fea0003c00000 */
[----:B------:R0:W1:Y:S02]  /*1f8c0*/  SHFL.IDX P6, R14, R13, R12, R11 ;  /* 0x0000000c0d0e7389 */ /* 0x00006400000c000b */
[----:B01----:R-:W-:Y:S01]  /*1f8d0*/  ENDCOLLECTIVE ;  /* 0x000000000000791b */ /* 0x003fe20003800000 */
.L_x_15413:
        /* <DEDUP_REMOVED lines=10> */
.L_x_15414:
[----:B------:R-:W-:Y:S01]  /*1f980*/  @!PT LDS RZ, [RZ] ;  /* 0x00000000fffff984 */ /* 0x000fe20000000800 */
[----:B------:R-:W-:Y:S01]  /*1f990*/  @!PT LDS RZ, [RZ] ;  /* 0x00000000fffff984 */ /* 0x000fe20000000800 */
[----:B------:R-:W-:Y:S01]  /*1f9a0*/  @!PT LDS RZ, [RZ] ;  /* 0x00000000fffff984 */ /* 0x000fe20000000800 */
[----:B------:R0:W-:Y:S01]  /*1f9b0*/  @!P0 LDGSTS.E.BYPASS.LTC128B.128 [R26+0x19c00], desc[UR42][R4.64], !P1 ;  /* 0x19c00000041a8fae */ /* 0x0001e2000c901d6a */
[----:B------:R-:W-:Y:S01]  /*1f9c0*/  ISETP.GE.AND P0, PT, R8, R2, PT ;  /* 0x000000020800720c */ /* 0x000fe20003f06270 */
[----:B------:R-:W-:-:S05]  /*1f9d0*/  VIADD R8, R17, 0x50 ;  /* 0x0000005011087836 */ /* 0x000fca0000000000 */
[----:B------:R1:W-:Y:S01]  /*1f9e0*/  STL [R1+0x30], R8 ;  /* 0x0000300801007387 */ /* 0x0003e20000100800 */
[----:B------:R-:W-:Y:S01]  /*1f9f0*/  MOV R13, R3 ;  /* 0x00000003000d7202 */ /* 0x000fe20000000f00 */
[----:B------:R-:W-:Y:S02]  /*1fa00*/  IMAD.MOV.U32 R12, RZ, RZ, 0x5 ;  /* 0x00000005ff0c7424 */ /* 0x000fe400078e00ff */
[----:B0-----:R-:W-:-:S07]  /*1fa10*/  IMAD.MOV.U32 R4, RZ, RZ, R14 ;  /* 0x000000ffff047224 */ /* 0x001fce00078e000e */
[----:B-1----:R-:W-:Y:S05]  /*1fa20*/  WARPSYNC.COLLECTIVE R15, `(.L_x_15415) ;  /* 0x000000000f087348 */ /* 0x002fea0003c00000 */
[----:B------:R0:W2:Y:S02]  /*1fa30*/  SHFL.IDX P6, R14, R13, R12, R11 ;  /* 0x0000000c0d0e7389 */ /* 0x0000a400000c000b */
[----:B012---:R-:W-:Y:S01]  /*1fa40*/  ENDCOLLECTIVE ;  /* 0x000000000000791b */ /* 0x007fe20003800000 */
.L_x_15415:
        /* <DEDUP_REMOVED lines=10> */
.L_x_15416:
        /* <DEDUP_REMOVED lines=13> */
.L_x_15417:
[----:B------:R-:W-:-:S05]  /*1fbc0*/  @!P0 LEA R5, P2, R7, R4, 0x1 ;  /* 0x0000000407058211 */ /* 0x000fca00078408ff */
[----:B------:R-:W-:-:S05]  /*1fbd0*/  @!P0 IMAD.X R4, RZ, RZ, R6, P2 ;  /* 0x000000ffff048224 */ /* 0x000fca00010e0606 */
[----:B------:R-:W-:Y:S01]  /*1fbe0*/  @!P0 LOP3.LUT R5, R5, R4, RZ, 0x3c, !PT ;  /* 0x0000000405058212 */ /* 0x000fe200078e3cff */
[----:B------:R-:W-:-:S03]  /*1fbf0*/  IMAD.MOV.U32 R13, RZ, RZ, R0 ;  /* 0x000000ffff0d7224 */ /* 0x000fc600078e0000 */
[----:B------:R-:W-:-:S04]  /*1fc00*/  @!P0 LOP3.LUT R4, R5, R4, RZ, 0x3c, !PT ;  /* 0x0000000405048212 */ /* 0x000fc800078e3cff */
[----:B------:R-:W-:Y:S02]  /*1fc10*/  @!P0 LOP3.LUT R5, R5, R4, RZ, 0x3c, !PT ;  /* 0x0000000405058212 */ /* 0x000fe400078e3cff */
[----:B------:R-:W-:-:S07]  /*1fc20*/  MOV R6, R14 ;  /* 0x0000000e00067202 */ /* 0x000fce0000000f00 */
[----:B------:R-:W-:Y:S05]  /*1fc30*/  WARPSYNC.COLLECTIVE R15, `(.L_x_15418) ;  /* 0x000000000f087348 */ /* 0x000fea0003c00000 */
[----:B------:R0:W1:Y:S02]  /*1fc40*/  SHFL.IDX P6, R14, R13, R12, R11 ;  /* 0x0000000c0d0e7389 */ /* 0x00006400000c000b */
[----:B01----:R-:W-:Y:S01]  /*1fc50*/  ENDCOLLECTIVE ;  /* 0x000000000000791b */ /* 0x003fe20003800000 */
.L_x_15418:
        /* <DEDUP_REMOVED lines=11> */
.L_x_15419:
        /* <DEDUP_REMOVED lines=10> */
.L_x_15420:
[----:B------:R-:W-:Y:S01]  /*1fdb0*/  @!PT LDS RZ, [RZ] ;  /* 0x00000000fffff984 */ /* 0x000fe20000000800 */
[----:B------:R-:W-:Y:S01]  /*1fdc0*/  @!PT LDS RZ, [RZ] ;  /* 0x00000000fffff984 */ /* 0x000fe20000000800 */
[----:B------:R-:W-:Y:S01]  /*1fdd0*/  @!PT LDS RZ, [RZ] ;  /* 0x00000000fffff984 */ /* 0x000fe20000000800 */
[----:B------:R1:W-:Y:S01]  /*1fde0*/  @!P0 LDGSTS.E.BYPASS.LTC128B.128 [R26+0x1b400], desc[UR42][R4.64], !P1 ;  /* 0x1b400000041a8fae */ /* 0x0003e2000c901d6a */
[----:B------:R-:W-:Y:S01]  /*1fdf0*/  MOV R0, R14 ;  /* 0x0000000e00007202 */ /* 0x000fe20000000f00 */
[----:B------:R-:W-:Y:S06]  /*1fe00*/  BRA `(.L_x_15421) ;  /* 0xffffff9800c47947 */ /* 0x000fec000383ffff */
.L_x_15252:
        /* <DEDUP_REMOVED lines=33> */
.L_x_15423:
[----:B------:R-:W-:Y:S05]  /*20020*/  BSYNC B0 ;  /* 0x0000000000007941 */ /* 0x000fea0003800000 */
.L_x_15422:
[----:B------:R-:W-:Y:S01]  /*20030*/  IMAD.MOV.U32 R13, RZ, RZ, R4 ;  /* 0x000000ffff0d7224 */ /* 0x000fe200078e0004 */
[----:B------:R-:W-:Y:S01]  /*20040*/  MOV R15, 0xffffffff ;  /* 0xffffffff000f7802 */ /* 0x000fe20000000f00 */
[----:B------:R-:W-:Y:S01]  /*20050*/  IMAD.MOV.U32 R12, RZ, RZ, RZ ;  /* 0x000000ffff0c7224 */ /* 0x000fe200078e00ff */
[----:B------:R-:W-:Y:S01]  /*20060*/  LOP3.LUT R23, R23, 0xffffbfff, RZ, 0xc0, !PT ;  /* 0xffffbfff17177812 */ /* 0x000fe200078ec0ff */
[----:B------:R-:W-:Y:S02]  /*20070*/  IMAD.MOV.U32 R11, RZ, RZ, 0x181f ;  /* 0x0000181fff0b7424 */ /* 0x000fe400078e00ff */
[----:B------:R-:W-:Y:S01]  /*20080*/  IMAD.MOV.U32 R2, RZ, RZ, R14 ;  /* 0x000000ffff027224 */ /* 0x000fe200078e000e */
[----:B------:R-:W-:-:S07]  /*20090*/  @P5 LOP3.LUT R23, R23, 0x4000, RZ, 0xfc, !PT ;  /* 0x0000400017175812 */ /* 0x000fce00078efcff */
[----:B------:R-:W-:Y:S05]  /*200a0*/  WARPSYNC.COLLECTIVE R15, `(.L_x_15424) ;  /* 0x000000000f087348 */ /* 0x000fea0003c00000 */
[----:B------:R0:W1:Y:S02]  /*200b0*/  SHFL.IDX P6, R14, R13, R12, R11 ;  /* 0x0000000c0d0e7389 */ /* 0x00006400000c000b */
[----:B01----:R-:W-:Y:S01]  /*200c0*/  ENDCOLLECTIVE ;  /* 0x000000000000791b */ /* 0x003fe20003800000 */
.L_x_15424:
        /* <DEDUP_REMOVED lines=13> */
.L_x_15425:
        /* <DEDUP_REMOVED lines=15> */
.L_x_15426:
        /* <DEDUP_REMOVED lines=12> */
.L_x_15427:
        /* <DEDUP_REMOVED lines=12> */
.L_x_15428:
        /* <DEDUP_REMOVED lines=12> */
.L_x_15429:
        /* <DEDUP_REMOVED lines=12> */
.L_x_15430:
        /* <DEDUP_REMOVED lines=12> */
.L_x_15431:
        /* <DEDUP_REMOVED lines=12> */
.L_x_15432:
        /* <DEDUP_REMOVED lines=12> */
.L_x_15433:
        /* <DEDUP_REMOVED lines=12> */
.L_x_15434:
        /* <DEDUP_REMOVED lines=12> */
.L_x_15435:
[----:B------:R-:W-:Y:S01]  /*20950*/  @!PT LDS RZ, [RZ] ;  /* 0x00000000fffff984 */ /* 0x000fe20000000800 */
[----:B------:R-:W-:Y:S01]  /*20960*/  @!PT LDS RZ, [RZ] ;  /* 0x00000000fffff984 */ /* 0x000fe20000000800 */
[----:B------:R-:W-:Y:S01]  /*20970*/  @!PT LDS RZ, [RZ] ;  /* 0x00000000fffff984 */ /* 0x000fe20000000800 */
[----:B------:R0:W-:Y:S04]  /*20980*/  @!P5 LDGSTS.E.BYPASS.LTC128B.128 [R26+0x28c00], desc[UR42][R2.64+0x80], !P3 ;  /* 0x28c00080021adfae */ /* 0x0001e8000d901d6a */
[----:B------:R0:W-:Y:S04]  /*20990*/  @!P5 LDGSTS.E.BYPASS.LTC128B.128 [R26+0x2cc00], desc[UR42][R2.64+0x100], !P2 ;  /* 0x2cc00100021adfae */ /* 0x0001e8000d101d6a */
[----:B------:R0:W-:Y:S01]  /*209a0*/  @!P5 LDGSTS.E.BYPASS.LTC128B.128 [R26+0x30c00], desc[UR42][R2.64+0x180], !P1 ;  /* 0x30c00180021adfae */ /* 0x0001e2000c901d6a */
[----:B------:R-:W-:Y:S01]  /*209b0*/  MOV R13, R4 ;  /* 0x00000004000d7202 */ /* 0x000fe20000000f00 */
[----:B------:R-:W-:-:S07]  /*209c0*/  IMAD.MOV.U32 R6, RZ, RZ, R14 ;  /* 0x000000ffff067224 */ /* 0x000fce00078e000e */
[----:B0-----:R-:W-:Y:S05]  /*209d0*/  WARPSYNC.COLLECTIVE R15, `(.L_x_15436) ;  /* 0x000000000f087348 */ /* 0x001fea0003c00000 */
[----:B------:R1:W2:Y:S02]  /*209e0*/  SHFL.IDX P6, R14, R13, R12, R11 ;  /* 0x0000000c0d0e7389 */ /* 0x0002a400000c000b */
[----:B012---:R-:W-:Y:S01]  /*209f0*/  ENDCOLLECTIVE ;  /* 0x000000000000791b */ /* 0x007fe20003800000 */
.L_x_15436:
[----:B------:R-:W-:Y:S02]  /*20a00*/  IMAD.MOV.U32 R13, RZ, RZ, R0 ;  /* 0x000000ffff0d7224 */ /* 0x000fe400078e0000 */
[----:B------:R-:W-:Y:S02]  /*20a10*/  IMAD.MOV.U32 R12, RZ, RZ, 0x7 ;  /* 0x00000007ff0c7424 */ /* 0x000fe400078e00ff */
[----:B------:R-:W-:-:S07]  /*20a20*/  IMAD.MOV.U32 R2, RZ, RZ, R14 ;  /* 0x000000ffff027224 */ /* 0x000fce00078e000e */
[----:B------:R-:W-:Y:S05]  /*20a30*/  WARPSYNC.COLLECTIVE R15, `(.L_x_15437) ;  /* 0x000000000f087348 */ /* 0x000fea0003c00000 */
[----:B------:R0:W1:Y:S02]  /*20a40*/  SHFL.IDX P6, R14, R13, R12, R11 ;  /* 0x0000000c0d0e7389 */ /* 0x00006400000c000b */
[----:B01----:R-:W-:Y:S01]  /*20a50*/  ENDCOLLECTIVE ;  /* 0x000000000000791b */ /* 0x003fe20003800000 */
.L_x_15437:
        /* <DEDUP_REMOVED lines=14> */
.L_x_15438:
[----:B------:R-:W-:Y:S01]  /*20b40*/  IMAD.MOV.U32 R2, RZ, RZ, R14 ;  /* 0x000000ffff027224 */ /* 0x000fe200078e000e */
[----:B------:R-:W-:Y:S06]  /*20b50*/  BRA `(.L_x_15439) ;  /* 0xffffff9800307947 */ /* 0x000fec000383ffff */
.L_x_15257:
[----:B0-----:R0:W1:Y:S02]  /*20b60*/  SYNCS.PHASECHK.TRANS64.TRYWAIT P0, [R22+URZ+0x32420], R3 ;  /* 0x03242003160075a7 */ /* 0x001064000800017f */
[----:B-1----:R-:W-:Y:S05]  /*20b70*/  @!P0 NANOSLEEP.SYNCS 0x989680 ;  /* 0x009896800000895d */ /* 0x002fea0003900000 */
[----:B------:R-:W1:Y:S02]  /*20b80*/  @!P0 SYNCS.PHASECHK.TRANS64 P0, [R22+URZ+0x32420], R3 ;  /* 0x03242003160085a7 */ /* 0x000e64000800007f */
[----:B-1----:R-:W-:Y:S05]  /*20b90*/  @!P0 BRA `(.L_x_15257) ;  /* 0xfffffffc00f08947 */ /* 0x002fea000383ffff */
[----:B------:R-:W-:Y:S05]  /*20ba0*/  BRA `(.L_x_15440) ;  /* 0xffffff9800a47947 */ /* 0x000fea000383ffff */
.L_x_15260:
[----:B0-----:R0:W1:Y:S02]  /*20bb0*/  SYNCS.PHASECHK.TRANS64.TRYWAIT P0, [R30+URZ+0x32460], R3 ;  /* 0x032460031e0075a7 */ /* 0x001064000800017f */
[----:B-1----:R-:W-:Y:S05]  /*20bc0*/  @!P0 NANOSLEEP.SYNCS 0x989680 ;  /* 0x009896800000895d */ /* 0x002fea0003900000 */
[----:B------:R-:W1:Y:S02]  /*20bd0*/  @!P0 SYNCS.PHASECHK.TRANS64 P0, [R30+URZ+0x32460], R3 ;  /* 0x032460031e0085a7 */ /* 0x000e64000800007f */
[----:B-1----:R-:W-:Y:S05]  /*20be0*/  @!P0 BRA `(.L_x_15260) ;  /* 0xfffffffc00f08947 */ /* 0x002fea000383ffff */
[----:B------:R-:W-:Y:S05]  /*20bf0*/  BRA `(.L_x_15441) ;  /* 0xffffff9800b47947 */ /* 0x000fea000383ffff */
.L_x_15261:
        /* <DEDUP_REMOVED lines=8> */
.L_x_15443:
[----:B------:R-:W-:Y:S05]  /*20c80*/  BSYNC B0 ;  /* 0x0000000000007941 */ /* 0x000fea0003800000 */
.L_x_15442:
        /* <DEDUP_REMOVED lines=13> */
.L_x_15444:
[----:B------:R-:W-:Y:S02]  /*20d60*/  IMAD.MOV.U32 R13, RZ, RZ, R6 ;  /* 0x000000ffff0d7224 */ /* 0x000fe400078e0006 */
[----:B------:R-:W-:Y:S02]  /*20d70*/  IMAD.MOV.U32 R12, RZ, RZ, 0x1 ;  /* 0x00000001ff0c7424 */ /* 0x000fe400078e00ff */
[----:B------:R-:W-:-:S05]  /*20d80*/  IMAD.SHL.U32 R8, R8, 0x8, RZ ;  /* 0x0000000808087824 */ /* 0x000fca00078e00ff */
[----:B------:R-:W-:-:S04]  /*20d90*/  LOP3.LUT R8, R8, 0x38, RZ, 0xc0, !PT ;  /* 0x0000003808087812 */ /* 0x000fc800078ec0ff */
[----:B------:R-:W-:-:S04]  /*20da0*/  SHF.L.U32 R0, R8, 0x1, RZ ;  /* 0x0000000108007819 */ /* 0x000fc800000006ff */
[----:B------:R-:W-:-:S13]  /*20db0*/  IADD3 R2, P0, R14, R0, RZ ;  /* 0x000000000e027210 */ /* 0x000fda0007f1e0ff */
[----:B------:R-:W-:Y:S05]  /*20dc0*/  WARPSYNC.COLLECTIVE R15, `(.L_x_15445) ;  /* 0x000000000f087348 */ /* 0x000fea0003c00000 */
[----:B------:R0:W1:Y:S02]  /*20dd0*/  SHFL.IDX P6, R14, R13, R12, R11 ;  /* 0x0000000c0d0e7389 */ /* 0x00006400000c000b */
[----:B01----:R-:W-:Y:S01]  /*20de0*/  ENDCOLLECTIVE ;  /* 0x000000000000791b */ /* 0x003fe20003800000 */
.L_x_15445:
        /* <DEDUP_REMOVED lines=17> */
.L_x_15446:
[----:B------:R-:W-:Y:S01]  /*20f00*/  IMAD.MOV.U32 R13, RZ, RZ, R6 ;  /* 0x000000ffff0d7224 */ /* 0x000fe200078e0006 */
[----:B------:R-:W-:Y:S02]  /*20f10*/  MOV R12, 0x2 ;  /* 0x00000002000c7802 */ /* 0x000fe40000000f00 */
[----:B------:R-:W-:-:S13]  /*20f20*/  IADD3 R2, P3, R14, R0, RZ ;  /* 0x000000000e027210 */ /* 0x000fda0007f7e0ff */
[----:B------:R-:W-:Y:S05]  /*20f30*/  WARPSYNC.COLLECTIVE R15, `(.L_x_15447) ;  /* 0x000000000f087348 */ /* 0x000fea0003c00000 */
[----:B------:R0:W1:Y:S02]  /*20f40*/  SHFL.IDX P6, R14, R13, R12, R11 ;  /* 0x0000000c0d0e7389 */ /* 0x00006400000c000b */
[----:B01----:R-:W-:Y:S01]  /*20f50*/  ENDCOLLECTIVE ;  /* 0x000000000000791b */ /* 0x003fe20003800000 */
.L_x_15447:
        /* <DEDUP_REMOVED lines=17> */
.L_x_15448:
[----:B------:R-:W-:Y:S02]  /*21070*/  IMAD.MOV.U32 R13, RZ, RZ, R6 ;  /* 0x000000ffff0d7224 */ /* 0x000fe400078e0006 */
[----:B------:R-:W-:Y:S01]  /*21080*/  IMAD.MOV.U32 R12, RZ, RZ, 0x3 ;  /* 0x00000003ff0c7424 */ /* 0x000fe200078e00ff */
[----:B------:R-:W-:-:S13]  /*21090*/  IADD3 R2, P3, R14, R0, RZ ;  /* 0x000000000e027210 */ /* 0x000fda0007f7e0ff */
[----:B------:R-:W-:Y:S05]  /*210a0*/  WARPSYNC.COLLECTIVE R15, `(.L_x_15449) ;  /* 0x000000000f087348 */ /* 0x000fea0003c00000 */
[----:B------:R0:W1:Y:S02]  /*210b0*/  SHFL.IDX P6, R14, R13, R12, R11 ;  /* 0x0000000c0d0e7389 */ /* 0x00006400000c000b */
[----:B01----:R-:W-:Y:S01]  /*210c0*/  ENDCOLLECTIVE ;  /* 0x000000000000791b */ /* 0x003fe20003800000 */
.L_x_15449:
        /* <DEDUP_REMOVED lines=17> */
.L_x_15450:
[----:B------:R-:W-:Y:S01]  /*211e0*/  MOV R13, R6 ;  /* 0x00000006000d7202 */ /* 0x000fe20000000f00 */
[----:B------:R-:W-:Y:S01]  /*211f0*/  IMAD.MOV.U32 R12, RZ, RZ, 0x4 ;  /* 0x00000004ff0c7424 */ /* 0x000fe200078e00ff */
[----:B------:R-:W-:-:S13]  /*21200*/  IADD3 R2, P3, R14, R0, RZ ;  /* 0x000000000e027210 */ /* 0x000fda0007f7e0ff */
[----:B------:R-:W-:Y:S05]  /*21210*/  WARPSYNC.COLLECTIVE R15, `(.L_x_15451) ;  /* 0x000000000f087348 */ /* 0x000fea0003c00000 */
[----:B------:R0:W1:Y:S02]  /*21220*/  SHFL.IDX P6, R14, R13, R12, R11 ;  /* 0x0000000c0d0e7389 */ /* 0x00006400000c000b */
[----:B01----:R-:W-:Y:S01]  /*21230*/  ENDCOLLECTIVE ;  /* 0x000000000000791b */ /* 0x003fe20003800000 */
.L_x_15451:
        /* <DEDUP_REMOVED lines=17> */
.L_x_15452:
[----:B------:R-:W-:Y:S02]  /*21350*/  IMAD.MOV.U32 R13, RZ, RZ, R6 ;  /* 0x000000ffff0d7224 */ /* 0x000fe400078e0006 */
[----:B------:R-:W-:Y:S01]  /*21360*/  IMAD.MOV.U32 R12, RZ, RZ, 0x5 ;  /* 0x00000005ff0c7424 */ /* 0x000fe200078e00ff */
[----:B------:R-:W-:-:S13]  /*21370*/  IADD3 R2, P3, R14, R0, RZ ;  /* 0x000000000e027210 */ /* 0x000fda0007f7e0ff */
[----:B------:R-:W-:Y:S05]  /*21380*/  WARPSYNC.COLLECTIVE R15, `(.L_x_15453) ;  /* 0x000000000f087348 */ /* 0x000fea0003c00000 */
[----:B------:R0:W1:Y:S02]  /*21390*/  SHFL.IDX P6, R14, R13, R12, R11 ;  /* 0x0000000c0d0e7389 */ /* 0x00006400000c000b */
[----:B01----:R-:W-:Y:S01]  /*213a0*/  ENDCOLLECTIVE ;  /* 0x000000000000791b */ /* 0x003fe20003800000 */
.L_x_15453:
        /* <DEDUP_REMOVED lines=12> */
.L_x_15454:
        /* <DEDUP_REMOVED lines=9> */
.L_x_15268:
[----:B0-----:R0:W1:Y:S02]  /*21500*/  SYNCS.PHASECHK.TRANS64.TRYWAIT P0, [R6+URZ+0x32440], R21 ;  /* 0x03244015060075a7 */ /* 0x001064000800017f */
[----:B-1----:R-:W-:Y:S05]  /*21510*/  @!P0 NANOSLEEP.SYNCS 0x989680 ;  /* 0x009896800000895d */ /* 0x002fea0003900000 */
[----:B------:R-:W1:Y:S02]  /*21520*/  @!P0 SYNCS.PHASECHK.TRANS64 P0, [R6+URZ+0x32440], R21 ;  /* 0x03244015060085a7 */ /* 0x000e64000800007f */
[----:B-1----:R-:W-:Y:S05]  /*21530*/  @!P0 BRA `(.L_x_15268) ;  /* 0xfffffffc00f08947 */ /* 0x002fea000383ffff */
[----:B------:R-:W-:Y:S05]  /*21540*/  BRA `(.L_x_15456) ;  /* 0xffffff9c004c7947 */ /* 0x000fea000383ffff */
.L_x_15269:
        /* <DEDUP_REMOVED lines=8> */
.L_x_15458:
[----:B------:R-:W-:Y:S05]  /*215d0*/  BSYNC B1 ;  /* 0x0000000000017941 */ /* 0x000fea0003800000 */
.L_x_15457:
        /* <DEDUP_REMOVED lines=9> */
.L_x_15459:
[----:B------:R-:W-:Y:S02]  /*21670*/  IMAD.MOV.U32 R13, RZ, RZ, R9 ;  /* 0x000000ffff0d7224 */ /* 0x000fe400078e0009 */
[----:B------:R-:W-:Y:S01]  /*21680*/  IMAD.MOV.U32 R12, RZ, RZ, 0x1 ;  /* 0x00000001ff0c7424 */ /* 0x000fe200078e00ff */
[----:B------:R-:W-:-:S07]  /*21690*/  MOV R2, R14 ;  /* 0x0000000e00027202 */ /* 0x000fce0000000f00 */
[----:B------:R-:W-:Y:S05]  /*216a0*/  WARPSYNC.COLLECTIVE R15, `(.L_x_15460) ;  /* 0x000000000f087348 */ /* 0x000fea0003c00000 */
[----:B------:R0:W1:Y:S02]  /*216b0*/  SHFL.IDX P6, R14, R13, R12, R11 ;  /* 0x0000000c0d0e7389 */ /* 0x00006400000c000b */
[----:B01----:R-:W-:Y:S01]  /*216c0*/  ENDCOLLECTIVE ;  /* 0x000000000000791b */ /* 0x003fe20003800000 */
.L_x_15460:
        /* <DEDUP_REMOVED lines=11> */
.L_x_15461:
[----:B------:R-:W-:Y:S01]  /*21780*/  MOV R13, R9 ;  /* 0x00000009000d7202 */ /* 0x000fe20000000f00 */
[----:B------:R-:W-:Y:S02]  /*21790*/  IMAD.MOV.U32 R12, RZ, RZ, 0x2 ;  /* 0x00000002ff0c7424 */ /* 0x000fe400078e00ff */
[----:B------:R-:W-:-:S07]  /*217a0*/  IMAD.MOV.U32 R2, RZ, RZ, R14 ;  /* 0x000000ffff027224 */ /* 0x000fce00078e000e */
[----:B------:R-:W-:Y:S05]  /*217b0*/  WARPSYNC.COLLECTIVE R15, `(.L_x_15462) ;  /* 0x000000000f087348 */ /* 0x000fea0003c00000 */
[----:B------:R0:W1:Y:S02]  /*217c0*/  SHFL.IDX P6, R14, R13, R12, R11 ;  /* 0x0000000c0d0e7389 */ /* 0x00006400000c000b */
[----:B01----:R-:W-:Y:S01]  /*217d0*/  ENDCOLLECTIVE ;  /* 0x000000000000791b */ /* 0x003fe20003800000 */
.L_x_15462:
        /* <DEDUP_REMOVED lines=11> */
.L_x_15463:
[----:B------:R-:W-:Y:S02]  /*21890*/  IMAD.MOV.U32 R13, RZ, RZ, R9 ;  /* 0x000000ffff0d7224 */ /* 0x000fe400078e0009 */
[----:B------:R-:W-:Y:S02]  /*218a0*/  IMAD.MOV.U32 R12, RZ, RZ, 0x3 ;  /* 0x00000003ff0c7424 */ /* 0x000fe400078e00ff */
[----:B------:R-:W-:-:S07]  /*218b0*/  IMAD.MOV.U32 R2, RZ, RZ, R14 ;  /* 0x000000ffff027224 */ /* 0x000fce00078e000e */
[----:B------:R-:W-:Y:S05]  /*218c0*/  WARPSYNC.COLLECTIVE R15, `(.L_x_15464) ;  /* 0x000000000f087348 */ /* 0x000fea0003c00000 */
[----:B------:R0:W1:Y:S02]  /*218d0*/  SHFL.IDX P6, R14, R13, R12, R11 ;  /* 0x0000000c0d0e7389 */ /* 0x00006400000c000b */
[----:B01----:R-:W-:Y:S01]  /*218e0*/  ENDCOLLECTIVE ;  /* 0x000000000000791b */ /* 0x003fe20003800000 */
.L_x_15464:
        /* <DEDUP_REMOVED lines=11> */
.L_x_15465:
[----:B------:R-:W-:Y:S02]  /*219a0*/  IMAD.MOV.U32 R13, RZ, RZ, R9 ;  /* 0x000000ffff0d7224 */ /* 0x000fe400078e0009 */
[----:B------:R-:W-:Y:S02]  /*219b0*/  IMAD.MOV.U32 R12, RZ, RZ, 0x4 ;  /* 0x00000004ff0c7424 */ /* 0x000fe400078e00ff */
[----:B------:R-:W-:-:S07]  /*219c0*/  IMAD.MOV.U32 R2, RZ, RZ, R14 ;  /* 0x000000ffff027224 */ /* 0x000fce00078e000e */
[----:B------:R-:W-:Y:S05]  /*219d0*/  WARPSYNC.COLLECTIVE R15, `(.L_x_15466) ;  /* 0x000000000f087348 */ /* 0x000fea0003c00000 */
[----:B------:R0:W1:Y:S02]  /*219e0*/  SHFL.IDX P6, R14, R13, R12, R11 ;  /* 0x0000000c0d0e7389 */ /* 0x00006400000c000b */
[----:B01----:R-:W-:Y:S01]  /*219f0*/  ENDCOLLECTIVE ;  /* 0x000000000000791b */ /* 0x003fe20003800000 */
.L_x_15466:
        /* <DEDUP_REMOVED lines=11> */
.L_x_15467:
[----:B------:R-:W-:Y:S01]  /*21ab0*/  MOV R13, R9 ;  /* 0x00000009000d7202 */ /* 0x000fe20000000f00 */
[----:B------:R-:W-:Y:S02]  /*21ac0*/  IMAD.MOV.U32 R12, RZ, RZ, 0x5 ;  /* 0x00000005ff0c7424 */ /* 0x000fe400078e00ff */
[----:B------:R-:W-:-:S07]  /*21ad0*/  IMAD.MOV.U32 R2, RZ, RZ, R14 ;  /* 0x000000ffff027224 */ /* 0x000fce00078e000e */
[----:B------:R-:W-:Y:S05]  /*21ae0*/  WARPSYNC.COLLECTIVE R15, `(.L_x_15468) ;  /* 0x000000000f087348 */ /* 0x000fea0003c00000 */
[----:B------:R0:W1:Y:S02]  /*21af0*/  SHFL.IDX P6, R14, R13, R12, R11 ;  /* 0x0000000c0d0e7389 */ /* 0x00006400000c000b */
[----:B01----:R-:W-:Y:S01]  /*21b00*/  ENDCOLLECTIVE ;  /* 0x000000000000791b */ /* 0x003fe20003800000 */
.L_x_15468:
        /* <DEDUP_REMOVED lines=11> */
.L_x_15469:
[----:B------:R-:W-:Y:S01]  /*21bc0*/  IMAD.MOV.U32 R2, RZ, RZ, R14 ;  /* 0x000000ffff027224 */ /* 0x000fe200078e000e */
[----:B------:R-:W-:Y:S06]  /*21bd0*/  BRA `(.L_x_15470) ;  /* 0xffffff98007c7947 */ /* 0x000fec000383ffff */
.L_x_15274:
[----:B---3--:R3:W4:Y:S02]  /*21be0*/  SYNCS.PHASECHK.TRANS64.TRYWAIT P0, [R6+URZ+0x32460], R21 ;  /* 0x03246015060075a7 */ /* 0x008724000800017f */
[----:B----4-:R-:W-:Y:S05]  /*21bf0*/  @!P0 NANOSLEEP.SYNCS 0x989680 ;  /* 0x009896800000895d */ /* 0x010fea0003900000 */
[----:B------:R-:W4:Y:S02]  /*21c00*/  @!P0 SYNCS.PHASECHK.TRANS64 P0, [R6+URZ+0x32460], R21 ;  /* 0x03246015060085a7 */ /* 0x000f24000800007f */
[----:B----4-:R-:W-:Y:S05]  /*21c10*/  @!P0 BRA `(.L_x_15274) ;  /* 0xfffffffc00f08947 */ /* 0x010fea000383ffff */
[----:B------:R-:W-:Y:S05]  /*21c20*/  BRA `(.L_x_15471) ;  /* 0xffffff9800cc7947 */ /* 0x000fea000383ffff */
.L_x_15275:
        /* <DEDUP_REMOVED lines=8> */
.L_x_15473:
[----:B------:R-:W-:Y:S05]  /*21cb0*/  BSYNC B1 ;  /* 0x0000000000017941 */ /* 0x000fea0003800000 */
.L_x_15472:
        /* <DEDUP_REMOVED lines=9> */
.L_x_15474:
[----:B------:R-:W-:Y:S02]  /*21d50*/  IMAD.MOV.U32 R13, RZ, RZ, R9 ;  /* 0x000000ffff0d7224 */ /* 0x000fe400078e0009 */
[----:B------:R-:W-:Y:S01]  /*21d60*/  IMAD.MOV.U32 R12, RZ, RZ, 0x1 ;  /* 0x00000001ff0c7424 */ /* 0x000fe200078e00ff */
[----:B------:R-:W-:-:S13]  /*21d70*/  IADD3 R2, P0, R14, R0, RZ ;  /* 0x000000000e027210 */ /* 0x000fda0007f1e0ff */
[----:B------:R-:W-:Y:S05]  /*21d80*/  WARPSYNC.COLLECTIVE R15, `(.L_x_15475) ;  /* 0x000000000f087348 */ /* 0x000fea0003c00000 */
[----:B------:R0:W1:Y:S02]  /*21d90*/  SHFL.IDX P6, R14, R13, R12, R11 ;  /* 0x0000000c0d0e7389 */ /* 0x00006400000c000b */
[----:B01----:R-:W-:Y:S01]  /*21da0*/  ENDCOLLECTIVE ;  /* 0x000000000000791b */ /* 0x003fe20003800000 */
.L_x_15475:
        /* <DEDUP_REMOVED lines=13> */
.L_x_15476:
[----:B------:R-:W-:Y:S02]  /*21e80*/  IMAD.MOV.U32 R13, RZ, RZ, R9 ;  /* 0x000000ffff0d7224 */ /* 0x000fe400078e0009 */
[----:B------:R-:W-:Y:S01]  /*21e90*/  IMAD.MOV.U32 R12, RZ, RZ, 0x2 ;  /* 0x00000002ff0c7424 */ /* 0x000fe200078e00ff */
[----:B------:R-:W-:-:S13]  /*21ea0*/  IADD3 R2, P0, R14, R0, RZ ;  /* 0x000000000e027210 */ /* 0x000fda0007f1e0ff */
[----:B------:R-:W-:Y:S05]  /*21eb0*/  WARPSYNC.COLLECTIVE R15, `(.L_x_15477) ;  /* 0x000000000f087348 */ /* 0x000fea0003c00000 */
[----:B------:R0:W1:Y:S02]  /*21ec0*/  SHFL.IDX P6, R14, R13, R12, R11 ;  /* 0x0000000c0d0e7389 */ /* 0x00006400000c000b */
[----:B01----:R-:W-:Y:S01]  /*21ed0*/  ENDCOLLECTIVE ;  /* 0x000000000000791b */ /* 0x003fe20003800000 */
.L_x_15477:
        /* <DEDUP_REMOVED lines=13> */
.L_x_15478:
[----:B------:R-:W-:Y:S01]  /*21fb0*/  IMAD.MOV.U32 R13, RZ, RZ, R9 ;  /* 0x000000ffff0d7224 */ /* 0x000fe200078e0009 */
[----:B------:R-:W-:Y:S02]  /*21fc0*/  MOV R12, 0x3 ;  /* 0x00000003000c7802 */ /* 0x000fe40000000f00 */
[----:B------:R-:W-:-:S13]  /*21fd0*/  IADD3 R2, P0, R14, R0, RZ ;  /* 0x000000000e027210 */ /* 0x000fda0007f1e0ff */
[----:B------:R-:W-:Y:S05]  /*21fe0*/  WARPSYNC.COLLECTIVE R15, `(.L_x_15479) ;  /* 0x000000000f087348 */ /* 0x000fea0003c00000 */
[----:B------:R0:W1:Y:S02]  /*21ff0*/  SHFL.IDX P6, R14, R13, R12, R11 ;  /* 0x0000000c0d0e7389 */ /* 0x00006400000c000b */
[----:B01----:R-:W-:Y:S01]  /*22000*/  ENDCOLLECTIVE ;  /* 0x000000000000791b */ /* 0x003fe20003800000 */
.L_x_15479:
        /* <DEDUP_REMOVED lines=13> */
.L_x_15480:
[----:B------:R-:W-:Y:S02]  /*220e0*/  IMAD.MOV.U32 R13, RZ, RZ, R9 ;  /* 0x000000ffff0d7224 */ /* 0x000fe400078e0009 */
[----:B------:R-:W-:Y:S01]  /*220f0*/  IMAD.MOV.U32 R12, RZ, RZ, 0x4 ;  /* 0x00000004ff0c7424 */ /* 0x000fe200078e00ff */
[----:B------:R-:W-:-:S13]  /*22100*/  IADD3 R2, P0, R14, R0, RZ ;  /* 0x000000000e027210 */ /* 0x000fda0007f1e0ff */
[----:B------:R-:W-:Y:S05]  /*22110*/  WARPSYNC.COLLECTIVE R15, `(.L_x_15481) ;  /* 0x000000000f087348 */ /* 0x000fea0003c00000 */
[----:B------:R0:W1:Y:S02]  /*22120*/  SHFL.IDX P6, R14, R13, R12, R11 ;  /* 0x0000000c0d0e7389 */ /* 0x00006400000c000b */
[----:B01----:R-:W-:Y:S01]  /*22130*/  ENDCOLLECTIVE ;  /* 0x000000000000791b */ /* 0x003fe20003800000 */
.L_x_15481:
        /* <DEDUP_REMOVED lines=13> */
.L_x_15482:
[----:B------:R-:W-:Y:S01]  /*22210*/  MOV R13, R9 ;  /* 0x00000009000d7202 */ /* 0x000fe20000000f00 */
[----:B------:R-:W-:Y:S01]  /*22220*/  IMAD.MOV.U32 R12, RZ, RZ, 0x5 ;  /* 0x00000005ff0c7424 */ /* 0x000fe200078e00ff */
[----:B------:R-:W-:-:S13]  /*22230*/  IADD3 R2, P0, R14, R0, RZ ;  /* 0x000000000e027210 */ /* 0x000fda0007f1e0ff */
[----:B------:R-:W-:Y:S05]  /*22240*/  WARPSYNC.COLLECTIVE R15, `(.L_x_15483) ;  /* 0x000000000f087348 */ /* 0x000fea0003c00000 */
[----:B------:R0:W1:Y:S02]  /*22250*/  SHFL.IDX P6, R14, R13, R12, R11 ;  /* 0x0000000c0d0e7389 */ /* 0x00006400000c000b */
[----:B01----:R-:W-:Y:S01]  /*22260*/  ENDCOLLECTIVE ;  /* 0x000000000000791b */ /* 0x003fe20003800000 */
.L_x_15483:
        /* <DEDUP_REMOVED lines=13> */
.L_x_15484:
[----:B------:R-:W-:Y:S05]  /*22340*/  BRA `(.L_x_15485) ;  /* 0xffffff9800187947 */ /* 0x000fea000383ffff */
.L_x_15283:
        /* <DEDUP_REMOVED lines=8> */
.L_x_15487:
[----:B------:R-:W-:Y:S05]  /*223d0*/  BSYNC B0 ;  /* 0x0000000000007941 */ /* 0x000fea0003800000 */
.L_x_15486:
        /* <DEDUP_REMOVED lines=9> */
.L_x_15488:
        /* <DEDUP_REMOVED lines=18> */
.L_x_15489:
[----:B------:R-:W-:Y:S01]  /*22590*/  IMAD.MOV.U32 R12, RZ, RZ, 0x2 ;  /* 0x00000002ff0c7424 */ /* 0x000fe200078e00ff */
[----:B------:R-:W-:-:S05]  /*225a0*/  SEL R6, R14, RZ, P1 ;  /* 0x000000ff0e067207 */ /* 0x000fca0000800000 */
[----:B------:R-:W-:-:S04]  /*225b0*/  IMAD.IADD R6, R5, 0x1, R6 ;  /* 0x0000000105067824 */ /* 0x000fc800078e0206 */
[----:B------:R-:W-:-:S07]  /*225c0*/  IMAD.MOV.U32 R13, RZ, RZ, R6 ;  /* 0x000000ffff0d7224 */ /* 0x000fce00078e0006 */
[----:B------:R-:W-:Y:S05]  /*225d0*/  WARPSYNC.COLLECTIVE R15, `(.L_x_15490) ;  /* 0x000000000f087348 */ /* 0x000fea0003c00000 */
[----:B------:R0:W1:Y:S02]  /*225e0*/  SHFL.UP P6, R14, R13, R12, R11 ;  /* 0x0400000c0d0e7389 */ /* 0x00006400000c000b */
[----:B01----:R-:W-:Y:S01]  /*225f0*/  ENDCOLLECTIVE ;  /* 0x000000000000791b */ /* 0x003fe20003800000 */
.L_x_15490:
[----:B------:R-:W-:Y:S01]  /*22600*/  IMAD.MOV.U32 R12, RZ, RZ, 0x4 ;  /* 0x00000004ff0c7424 */ /* 0x000fe200078e00ff */
[----:B------:R-:W-:-:S05]  /*22610*/  SEL R7, R14, RZ, P2 ;  /* 0x000000ff0e077207 */ /* 0x000fca0001000000 */
[----:B------:R-:W-:-:S04]  /*22620*/  IMAD.IADD R7, R6, 0x1, R7 ;  /* 0x0000000106077824 */ /* 0x000fc800078e0207 */
[----:B------:R-:W-:-:S07]  /*22630*/  IMAD.MOV.U32 R13, RZ, RZ, R7 ;  /* 0x000000ffff0d7224 */ /* 0x000fce00078e0007 */
[----:B------:R-:W-:Y:S05]  /*22640*/  WARPSYNC.COLLECTIVE R15, `(.L_x_15491) ;  /* 0x000000000f087348 */ /* 0x000fea0003c00000 */
[----:B------:R0:W1:Y:S02]  /*22650*/  SHFL.UP P6, R14, R13, R12, R11 ;  /* 0x0400000c0d0e7389 */ /* 0x00006400000c000b */
[----:B01----:R-:W-:Y:S01]  /*22660*/  ENDCOLLECTIVE ;  /* 0x000000000000791b */ /* 0x003fe20003800000 */
.L_x_15491:
[----:B------:R-:W-:Y:S02]  /*22670*/  MOV R12, 0x8 ;  /* 0x00000008000c7802 */ /* 0x000fe40000000f00 */
[----:B------:R-:W-:-:S05]  /*22680*/  SEL R2, R14, RZ, P3 ;  /* 0x000000ff0e027207 */ /* 0x000fca0001800000 */
[----:B------:R-:W-:-:S04]  /*22690*/  IMAD.IADD R2, R7, 0x1, R2 ;  /* 0x0000000107027824 */ /* 0x000fc800078e0202 */
[----:B------:R-:W-:-:S07]  /*226a0*/  IMAD.MOV.U32 R13, RZ, RZ, R2 ;  /* 0x000000ffff0d7224 */ /* 0x000fce00078e0002 */
[----:B------:R-:W-:Y:S05]  /*226b0*/  WARPSYNC.COLLECTIVE R15, `(.L_x_15492) ;  /* 0x000000000f087348 */ /* 0x000fea0003c00000 */
[----:B------:R0:W1:Y:S02]  /*226c0*/  SHFL.UP P6, R14, R13, R12, R11 ;  /* 0x0400000c0d0e7389 */ /* 0x00006400000c000b */
[----:B01----:R-:W-:Y:S01]  /*226d0*/  ENDCOLLECTIVE ;  /* 0x000000000000791b */ /* 0x003fe20003800000 */
.L_x_15492:
[----:B------:R-:W-:Y:S01]  /*226e0*/  IMAD.MOV.U32 R12, RZ, RZ, 0x10 ;  /* 0x00000010ff0c7424 */ /* 0x000fe200078e00ff */
[----:B------:R-:W-:-:S05]  /*226f0*/  SEL R3, R14, RZ, P4 ;  /* 0x000000ff0e037207 */ /* 0x000fca0002000000 */
[----:B------:R-:W-:-:S04]  /*22700*/  IMAD.IADD R3, R2, 0x1, R3 ;  /* 0x0000000102037824 */ /* 0x000fc800078e0203 */
[----:B------:R-:W-:-:S07]  /*22710*/  IMAD.MOV.U32 R13, RZ, RZ, R3 ;  /* 0x000000ffff0d7224 */ /* 0x000fce00078e0003 */
[----:B------:R-:W-:Y:S05]  /*22720*/  WARPSYNC.COLLECTIVE R15, `(.L_x_15493) ;  /* 0x000000000f087348 */ /* 0x000fea0003c00000 */
[----:B------:R0:W1:Y:S02]  /*22730*/  SHFL.UP P6, R14, R13, R12, R11 ;  /* 0x0400000c0d0e7389 */ /* 0x00006400000c000b */
[----:B01----:R-:W-:Y:S01]  /*22740*/  ENDCOLLECTIVE ;  /* 0x000000000000791b */ /* 0x003fe20003800000 */
.L_x_15493:
        /* <DEDUP_REMOVED lines=8> */
.L_x_15494:
[----:B------:R-:W-:Y:S05]  /*227d0*/  BRA `(.L_x_15495) ;  /* 0xffffff9800747947 */ /* 0x000fea000383ffff */
.L_x_15288:
        /* <DEDUP_REMOVED lines=8> */
.L_x_15497:
[----:B------:R-:W-:Y:S05]  /*22860*/  BSYNC B0 ;  /* 0x0000000000007941 */ /* 0x000fea0003800000 */
.L_x_15496:
        /* <DEDUP_REMOVED lines=8> */
.L_x_15498:
[----:B------:R-:W-:Y:S02]  /*228f0*/  MOV R12, 0x4 ;  /* 0x00000004000c7802 */ /* 0x000fe40000000f00 */
[----:B------:R-:W-:-:S05]  /*22900*/  SEL R2, R14, RZ, P2 ;  /* 0x000000ff0e027207 */ /* 0x000fca0001000000 */
[----:B------:R-:W-:-:S04]  /*22910*/  IMAD.IADD R2, R13, 0x1, R2 ;  /* 0x000000010d027824 */ /* 0x000fc800078e0202 */
[----:B------:R-:W-:-:S07]  /*22920*/  IMAD.MOV.U32 R13, RZ, RZ, R2 ;  /* 0x000000ffff0d7224 */ /* 0x000fce00078e0002 */
[----:B------:R-:W-:Y:S05]  /*22930*/  WARPSYNC.COLLECTIVE R15, `(.L_x_15499) ;  /* 0x000000000f087348 */ /* 0x000fea0003c00000 */
[----:B------:R0:W1:Y:S02]  /*22940*/  SHFL.UP P6, R14, R13, R12, R11 ;  /* 0x0400000c0d0e7389 */ /* 0x00006400000c000b */
[----:B01----:R-:W-:Y:S01]  /*22950*/  ENDCOLLECTIVE ;  /* 0x000000000000791b */ /* 0x003fe20003800000 */
.L_x_15499:
[----:B------:R-:W-:Y:S01]  /*22960*/  IMAD.MOV.U32 R12, RZ, RZ, 0x8 ;  /* 0x00000008ff0c7424 */ /* 0x000fe200078e00ff */
[----:B------:R-:W-:-:S05]  /*22970*/  SEL R3, R14, RZ, P3 ;  /* 0x000000ff0e037207 */ /* 0x000fca0001800000 */
[----:B------:R-:W-:-:S04]  /*22980*/  IMAD.IADD R3, R2, 0x1, R3 ;  /* 0x0000000102037824 */ /* 0x000fc800078e0203 */
[----:B------:R-:W-:-:S07]  /*22990*/  IMAD.MOV.U32 R13, RZ, RZ, R3 ;  /* 0x000000ffff0d7224 */ /* 0x000fce00078e0003 */
[----:B------:R-:W-:Y:S05]  /*229a0*/  WARPSYNC.COLLECTIVE R15, `(.L_x_15500) ;  /* 0x000000000f087348 */ /* 0x000fea0003c00000 */
[----:B------:R0:W1:Y:S02]  /*229b0*/  SHFL.UP P6, R14, R13, R12, R11 ;  /* 0x0400000c0d0e7389 */ /* 0x00006400000c000b */
[----:B01----:R-:W-:Y:S01]  /*229c0*/  ENDCOLLECTIVE ;  /* 0x000000000000791b */ /* 0x003fe20003800000 */
.L_x_15500:
[----:B------:R-:W-:Y:S01]  /*229d0*/  IMAD.MOV.U32 R12, RZ, RZ, 0x10 ;  /* 0x00000010ff0c7424 */ /* 0x000fe200078e00ff */
[----:B------:R-:W-:-:S05]  /*229e0*/  SEL R4, R14, RZ, P4 ;  /* 0x000000ff0e047207 */ /* 0x000fca0002000000 */
[----:B------:R-:W-:-:S04]  /*229f0*/  IMAD.IADD R4, R3, 0x1, R4 ;  /* 0x0000000103047824 */ /* 0x000fc800078e0204 */
[----:B------:R-:W-:-:S07]  /*22a00*/  IMAD.MOV.U32 R13, RZ, RZ, R4 ;  /* 0x000000ffff0d7224 */ /* 0x000fce00078e0004 */
[----:B------:R-:W-:Y:S05]  /*22a10*/  WARPSYNC.COLLECTIVE R15, `(.L_x_15501) ;  /* 0x000000000f087348 */ /* 0x000fea0003c00000 */
[----:B------:R0:W1:Y:S02]  /*22a20*/  SHFL.UP P6, R14, R13, R12, R11 ;  /* 0x0400000c0d0e7389 */ /* 0x00006400000c000b */
[----:B01----:R-:W-:Y:S01]  /*22a30*/  ENDCOLLECTIVE ;  /* 0x000000000000791b */ /* 0x003fe20003800000 */
.L_x_15501:
        /* <DEDUP_REMOVED lines=8> */
.L_x_15502:
[----:B------:R-:W-:Y:S05]  /*22ac0*/  BRA `(.L_x_15503) ;  /* 0xffffff9800547947 */ /* 0x000fea000383ffff */
.L_x_15290:
[----:B------:R-:W-:Y:S01]  /*22ad0*/  BSSY B0, `(.L_x_15504) ;  /* 0x0000006000007945 */ /* 0x000fe20003800000 */
[----:B------:R-:W-:Y:S01]  /*22ae0*/  PLOP3.LUT P6, PT, P6, PT, PT, 0x8, 0x0 ;  /* 0x000000000000781c */ /* 0x000fe200037ce170 */
[----:B------:R-:W-:-:S12]  /*22af0*/  IMAD.MOV.U32 R15, RZ, RZ, -0x1 ;  /* 0xffffffffff0f7424 */ /* 0x000fd800078e00ff */
[----:B01----:R-:W-:Y:S05]  /*22b00*/  WARPSYNC.COLLECTIVE R15, `(.L_x_15505) ;  /* 0x000000000f087348 */ /* 0x003fea0003c00000 */
[----:B------:R-:W-:Y:S01]  /*22b10*/  VOTE.ANY R14, PT, P6 ;  /* 0x00000000000e7806 */ /* 0x000fe200030e0100 */
[----:B01----:R-:W-:Y:S06]  /*22b20*/  ENDCOLLECTIVE ;  /* 0x000000000000791b */ /* 0x003fec0003800000 */
.L_x_15505:
[----:B------:R-:W-:Y:S05]  /*22b30*/  BSYNC B0 ;  /* 0x0000000000007941 */ /* 0x000fea0003800000 */
.L_x_15504:
        /* <DEDUP_REMOVED lines=9> */
.L_x_15506:
[----:B------:R-:W-:Y:S01]  /*22bd0*/  IMAD.MOV.U32 R5, RZ, RZ, R14 ;  /* 0x000000ffff057224 */ /* 0x000fe200078e000e */
[----:B------:R-:W-:Y:S06]  /*22be0*/  BRA `(.L_x_15507) ;  /* 0xffffff9800447947 */ /* 0x000fec000383ffff */
.L_x_15292:
[----:B------:R-:W-:Y:S01]  /*22bf0*/  BSSY B0, `(.L_x_15508) ;  /* 0x0000007000007945 */ /* 0x000fe20003800000 */
[----:B------:R-:W-:Y:S01]  /*22c00*/  MOV R13, R2 ;  /* 0x00000002000d7202 */ /* 0x000fe20000000f00 */
[----:B------:R-:W-:Y:S02]  /*22c10*/  IMAD.MOV.U32 R11, RZ, RZ, 0x1f ;  /* 0x0000001fff0b7424 */ /* 0x000fe400078e00ff */
[----:B------:R-:W-:-:S07]  /*22c20*/  IMAD.MOV.U32 R15, RZ, RZ, -0x1 ;  /* 0xffffffffff0f7424 */ /* 0x000fce00078e00ff */
[----:B0123--:R-:W-:Y:S05]  /*22c30*/  WARPSYNC.COLLECTIVE R15, `(.L_x_15509) ;  /* 0x000000000f087348 */ /* 0x00ffea0003c00000 */
[----:B------:R4:W0:Y:S02]  /*22c40*/  SHFL.IDX P6, R14, R13, R12, R11 ;  /* 0x0000000c0d0e7389 */ /* 0x00082400000c000b */
[----:B01234-:R-:W-:Y:S01]  /*22c50*/  ENDCOLLECTIVE ;  /* 0x000000000000791b */ /* 0x01ffe20003800000 */
.L_x_15509:
[----:B------:R-:W-:Y:S05]  /*22c60*/  BSYNC B0 ;  /* 0x0000000000007941 */ /* 0x000fea0003800000 */
.L_x_15508:
[----:B------:R-:W-:Y:S05]  /*22c70*/  BRA `(.L_x_15291) ;  /* 0xffffff98003c7947 */ /* 0x000fea000383ffff */
.L_x_15296:
[----:B0-----:R0:W1:Y:S02]  /*22c80*/  SYNCS.PHASECHK.TRANS64.TRYWAIT P0, [R5+URZ+0x32420], R0 ;  /* 0x03242000050075a7 */ /* 0x001064000800017f */
[----:B-1----:R-:W-:Y:S05]  /*22c90*/  @!P0 NANOSLEEP.SYNCS 0x989680 ;  /* 0x009896800000895d */ /* 0x002fea0003900000 */
[----:B------:R-:W1:Y:S02]  /*22ca0*/  @!P0 SYNCS.PHASECHK.TRANS64 P0, [R5+URZ+0x32420], R0 ;  /* 0x03242000050085a7 */ /* 0x000e64000800007f */
[----:B-1----:R-:W-:Y:S05]  /*22cb0*/  @!P0 BRA `(.L_x_15296) ;  /* 0xfffffffc00f08947 */ /* 0x002fea000383ffff */
[----:B------:R-:W-:Y:S05]  /*22cc0*/  BRA `(.L_x_15510) ;  /* 0xffffff9c00b47947 */ /* 0x000fea000383ffff */
.L_x_15297:
        /* <DEDUP_REMOVED lines=11> */
.L_x_15512:
[----:B------:R-:W-:Y:S05]  /*22d80*/  BSYNC B0 ;  /* 0x0000000000007941 */ /* 0x000fea0003800000 */
.L_x_15511:
[----:B------:R-:W-:Y:S05]  /*22d90*/  BRA `(.L_x_15513) ;  /* 0xffffff9c009c7947 */ /* 0x000fea000383ffff */
.L_x_15298:
[----:B------:R-:W-:Y:S01]  /*22da0*/  BSSY B0, `(.L_x_15514) ;  /* 0x0000006000007945 */ /* 0x000fe20003800000 */
[----:B------:R-:W-:-:S07]  /*22db0*/  IMAD.MOV.U32 R15, RZ, RZ, -0x1 ;  /* 0xffffffffff0f7424 */ /* 0x000fce00078e00ff */
[----:B0-234-:R-:W-:Y:S05]  /*22dc0*/  WARPSYNC.COLLECTIVE R15, `(.L_x_15515) ;  /* 0x000000000f0c7348 */ /* 0x01dfea0003c00000 */
[----:B------:R-:W-:Y:S02]  /*22dd0*/  ELECT P6, UR62, PT ;  /* 0x00000000003e782f */ /* 0x000fe400038c0000 */
[----:B------:R-:W-:Y:S01]  /*22de0*/  MOV R14, UR62 ;  /* 0x0000003e000e7c02 */ /* 0x000fe20008000f00 */
[----:B0-234-:R-:W-:Y:S10]  /*22df0*/  ENDCOLLECTIVE ;  /* 0x000000000000791b */ /* 0x01dff40003800000 */
.L_x_15515:
[----:B------:R-:W-:Y:S05]  /*22e00*/  BSYNC B0 ;  /* 0x0000000000007941 */ /* 0x000fea0003800000 */
.L_x_15514:
[----:B------:R-:W-:Y:S05]  /*22e10*/  BRA `(.L_x_15516) ;  /* 0xffffff9c00907947 */ /* 0x000fea000383ffff */
.L_x_15300:
[----:B0-----:R0:W1:Y:S02]  /*22e20*/  SYNCS.PHASECHK.TRANS64.TRYWAIT P1, [R3+URZ+0x32440], R2 ;  /* 0x03244002030075a7 */ /* 0x001064000802017f */
[----:B-1----:R-:W-:Y:S05]  /*22e30*/  @!P1 NANOSLEEP.SYNCS 0x989680 ;  /* 0x009896800000995d */ /* 0x002fea0003900000 */
[----:B------:R-:W1:Y:S02]  /*22e40*/  @!P1 SYNCS.PHASECHK.TRANS64 P1, [R3+URZ+0x32440], R2 ;  /* 0x03244002030095a7 */ /* 0x000e64000802007f */
[----:B-1----:R-:W-:Y:S05]  /*22e50*/  @!P1 BRA `(.L_x_15300) ;  /* 0xfffffffc00f09947 */ /* 0x002fea000383ffff */
[----:B------:R-:W-:Y:S05]  /*22e60*/  BRA `(.L_x_15517) ;  /* 0xffffff9c00b07947 */ /* 0x000fea000383ffff */
.L_x_15302:
[----:B-1----:R1:W0:Y:S02]  /*22e70*/  SYNCS.PHASECHK.TRANS64.TRYWAIT P1, [R25+URZ+0x32440], R0 ;  /* 0x03244000190075a7 */ /* 0x002224000802017f */
[----:B0-----:R-:W-:Y:S05]  /*22e80*/  @!P1 NANOSLEEP.SYNCS 0x989680 ;  /* 0x009896800000995d */ /* 0x001fea0003900000 */
[----:B------:R-:W0:Y:S02]  /*22e90*/  @!P1 SYNCS.PHASECHK.TRANS64 P1, [R25+URZ+0x32440], R0 ;  /* 0x03244000190095a7 */ /* 0x000e24000802007f */
[----:B0-----:R-:W-:Y:S05]  /*22ea0*/  @!P1 BRA `(.L_x_15302) ;  /* 0xfffffffc00f09947 */ /* 0x001fea000383ffff */
[----:B------:R-:W-:Y:S05]  /*22eb0*/  BRA `(.L_x_15518) ;  /* 0xffffff9c00bc7947 */ /* 0x000fea000383ffff */
.L_x_15304:
[----:B------:R0:W0:Y:S02]  /*22ec0*/  SYNCS.PHASECHK.TRANS64.TRYWAIT P1, [R3+URZ+0x32460], R2 ;  /* 0x03246002030075a7 */ /* 0x000024000802017f */
[----:B0-----:R-:W-:Y:S05]  /*22ed0*/  @!P1 NANOSLEEP.SYNCS 0x989680 ;  /* 0x009896800000995d */ /* 0x001fea0003900000 */
[----:B------:R-:W0:Y:S02]  /*22ee0*/  @!P1 SYNCS.PHASECHK.TRANS64 P1, [R3+URZ+0x32460], R2 ;  /* 0x03246002030095a7 */ /* 0x000e24000802007f */
[----:B0-----:R-:W-:Y:S05]  /*22ef0*/  @!P1 BRA `(.L_x_15304) ;  /* 0xfffffffc00f09947 */ /* 0x001fea000383ffff */
[----:B------:R-:W-:Y:S05]  /*22f00*/  BRA `(.L_x_15519) ;  /* 0xffffff9c00b87947 */ /* 0x000fea000383ffff */
.L_x_15520:
        /* <DEDUP_REMOVED lines=15> */
.L_x_15572:


//--------------------- .nv.global.init           --------------------------
	.section	.nv.global.init,"aw",@progbits
.nv.global.init:
	.type		$str$23,@object
	.size		$str$23,($str$24 - $str$23)
$str$23:
        /*0000*/ 	.byte	0x28, 0x61, 0x64, 0x64, 0x72, 0x65, 0x73, 0x73, 0x20, 0x26, 0x20, 0x6d, 0x61, 0x73, 0x6b, 0x29
        /*0010*/ 	.byte	0x20, 0x3d, 0x3d, 0x20, 0x30, 0x00
	.type		$str$24,@object
	.size		$str$24,(__unnamed_11 - $str$24)
$str$24:
        /*0016*/ 	.byte	0x2f, 0x74, 0x6d, 0x70, 0x2f, 0x6f, 0x73, 0x73, 0x5f, 0x6b, 0x65, 0x72, 0x6e, 0x65, 0x6c, 0x73
        /*0026*/ 	.byte	0x5f, 0x73, 0x72, 0x63, 0x2f, 0x66, 0x6c, 0x61, 0x73, 0x68, 0x5f, 0x61, 0x74, 0x74, 0x65, 0x6e
        /*0036*/ 	.byte	0x74, 0x69, 0x6f, 0x6e, 0x2f, 0x63, 0x73, 0x72, 0x63, 0x2f, 0x63, 0x75, 0x74, 0x6c, 0x61, 0x73
        /*0046*/ 	.byte	0x73, 0x2f, 0x69, 0x6e, 0x63, 0x6c, 0x75, 0x64, 0x65, 0x2f, 0x63, 0x75, 0x74, 0x65, 0x2f, 0x70
        /*0056*/ 	.byte	0x6f, 0x69, 0x6e, 0x74, 0x65, 0x72, 0x5f, 0x66, 0x6c, 0x61, 0x67, 0x67, 0x65, 0x64, 0x2e, 0x68
        /*0066*/ 	.byte	0x70, 0x70, 0x00
	.type		__unnamed_11,@object
	.size		__unnamed_11,(__unnamed_4 - __unnamed_11)
__unnamed_11:
        /* <DEDUP_REMOVED lines=24> */
	.type		__unnamed_4,@object
	.size		__unnamed_4,(__unnamed_12 - __unnamed_4)
__unnamed_4:
        /* <DEDUP_REMOVED lines=23> */
        /*0355*/ 	.byte	0x3a, 0x43, 0x3c, 0x30, 0x3e, 0x3e, 0x3e, 0x3e, 0x3e, 0x20, 0x26, 0x5d, 0x00
	.type		__unnamed_12,@object
	.size		__unnamed_12,(__unnamed_7 - __unnamed_12)
__unnamed_12:
        /* <DEDUP_REMOVED lines=23> */
        /*04d2*/ 	.byte	0x43, 0x3c, 0x34, 0x30, 0x39, 0x36, 0x3e, 0x3e, 0x3e, 0x3e, 0x3e, 0x20, 0x26, 0x5d, 0x00
	.type		__unnamed_7,@object
	.size		__unnamed_7,(__unnamed_17 - __unnamed_7)
__unnamed_7:
        /* <DEDUP_REMOVED lines=24> */
	.type		__unnamed_17,@object
	.size		__unnamed_17,(__unnamed_5 - __unnamed_17)
__unnamed_17:
        /* <DEDUP_REMOVED lines=24> */
	.type		__unnamed_5,@object
	.size		__unnamed_5,(__unnamed_13 - __unnamed_5)
__unnamed_5:
        /* <DEDUP_REMOVED lines=24> */
	.type		__unnamed_13,@object
	.size		__unnamed_13,(__unnamed_6 - __unnamed_13)
__unnamed_13:
        /* <DEDUP_REMOVED lines=28> */
        /*0b21*/ 	.byte	0x3e, 0x3e, 0x3e, 0x3e, 0x3e, 0x5d, 0x00
	.type		__unnamed_6,@object
	.size		__unnamed_6,(__unnamed_8 - __unnamed_6)
__unnamed_6:
        /* <DEDUP_REMOVED lines=28> */
        /*0ce8*/ 	.byte	0x34, 0x3e, 0x3e, 0x3e, 0x3e, 0x3e, 0x5d, 0x00
	.type		__unnamed_8,@object
	.size		__unnamed_8,(__unnamed_1 - __unnamed_8)
__unnamed_8:
        /* <DEDUP_REMOVED lines=28> */
        /*0eb0*/ 	.byte	0x3e, 0x3e, 0x3e, 0x3e, 0x3e, 0x20, 0x26, 0x5d, 0x00
	.type		__unnamed_1,@object
	.size		__unnamed_1,(__unnamed_9 - __unnamed_1)
__unnamed_1:
        /* <DEDUP_REMOVED lines=28> */
        /*1079*/ 	.byte	0x34, 0x3e, 0x3e, 0x3e, 0x3e, 0x3e, 0x20, 0x26, 0x5d, 0x00
	.type		__unnamed_9,@object
	.size		__unnamed_9,(__unnamed_10 - __unnamed_9)
__unnamed_9:
        /* <DEDUP_REMOVED lines=28> */
        /*1243*/ 	.byte	0x32, 0x37, 0x36, 0x38, 0x3e, 0x3e, 0x3e, 0x3e, 0x3e, 0x5d, 0x00
	.type		__unnamed_10,@object
	.size		__unnamed_10,(__unnamed_3 - __unnamed_10)
__unnamed_10:
        /* <DEDUP_REMOVED lines=29> */
	.type		__unnamed_3,@object
	.size		__unnamed_3,(__unnamed_15 - __unnamed_3)
__unnamed_3:
        /* <DEDUP_REMOVED lines=29> */
	.type		__unnamed_15,@object
	.size		__unnamed_15,(__unnamed_16 - __unnamed_15)
__unnamed_15:
        /* <DEDUP_REMOVED lines=29> */
	.type		__unnamed_16,@object
	.size		__unnamed_16,(__unnamed_2 - __unnamed_16)
__unnamed_16:
        /* <DEDUP_REMOVED lines=29> */
	.type		__unnamed_2,@object
	.size		__unnamed_2,(__unnamed_18 - __unnamed_2)
__unnamed_2:
        /* <DEDUP_REMOVED lines=29> */
	.type		__unnamed_18,@object
	.size		__unnamed_18,(__unnamed_14 - __unnamed_18)
__unnamed_18:
        /* <DEDUP_REMOVED lines=29> */
	.type		__unnamed_14,@object
	.size		__unnamed_14,(.L_13 - __unnamed_14)
__unnamed_14:
        /* <DEDUP_REMOVED lines=28> */
        /*1ed5*/ 	.byte	0x31, 0x38, 0x34, 0x33, 0x32, 0x3e, 0x3e, 0x3e, 0x3e, 0x3e, 0x20, 0x26, 0x5d, 0x00
.L_13:


//--------------------- .nv.shared._ZN7cutlass13device_kernelIN5flash11enable_sm90INS1_16FlashAttnFwdSm90INS1_25CollectiveMainloopFwdSm90ILi2EN4cute5tupleIJNS5_1CILi1EEES8_S8_EEENS6_IJNS7_ILi128EEENS7_ILi96EEENS7_ILi192EEEEEELi128ENS_6half_tEfNS_4arch4Sm90ELb0ELb0ELb0ELb0ELb1ELb0ELb0ELb1ELb1ELb1ELb0ELb0EEENS1_21CollectiveEpilogueFwdINS6_IJSA_SA_SB_EEES9_SE_SG_Li256ELb0ELb1ELb0ELb0EEENS1_29StaticPersistentTileSchedulerILb0EEEEEEEEEvNT_6ParamsE --------------------------
	.section	.nv.shared._ZN7cutlass13device_kernelIN5flash11enable_sm90INS1_16FlashAttnFwdSm90INS1_25CollectiveMainloopFwdSm90ILi2EN4cute5tupleIJNS5_1CILi1EEES8_S8_EEENS6_IJNS7_ILi128EEENS7_ILi96EEENS7_ILi192EEEEEELi128ENS_6half_tEfNS_4arch4Sm90ELb0ELb0ELb0ELb0ELb1ELb0ELb0ELb1ELb1ELb1ELb0ELb0EEENS1_21CollectiveEpilogueFwdINS6_IJSA_SA_SB_EEES9_SE_SG_Li256ELb0ELb1ELb0ELb0EEENS1_29StaticPersistentTileSchedulerILb0EEEEEEEEEvNT_6ParamsE,"aw",@nobits
	.sectionflags	@""
	.align	16
	.zero		1024


//--------------------- .nv.shared.reserved.0     --------------------------
	.section	.nv.shared.reserved.0,"aw",@nobits
	.weak		__nv_reservedSMEM_offset_0_alias
	.size		__nv_reservedSMEM_offset_0_alias, 0, 0
	.other		__nv_reservedSMEM_offset_0_alias,@"STO_CUDA_RESERVED_SHARED STV_DEFAULT"
__nv_reservedSMEM_offset_0_alias:
	.zero		0


//--------------------- .nv.global                --------------------------
	.section	.nv.global,"aw",@nobits
.nv.global:
	.type		_ZN73_INTERNAL_956f4187_37_flash_fwd_hdimdiff_fp16_paged_sm90_cu_f3e6f9ee_37724cute1_E,@object
	.size		_ZN73_INTERNAL_956f4187_37_flash_fwd_hdimdiff_fp16_paged_sm90_cu_f3e6f9ee_37724cute1_E,(_ZN73_INTERNAL_956f4187_37_flash_fwd_hdimdiff_fp16_paged_sm90_cu_f3e6f9ee_37724cuda3std3__45__cpo6cbeginE - _ZN73_INTERNAL_956f4187_37_flash_fwd_hdimdiff_fp16_paged_sm90_cu_f3e6f9ee_37724cute1_E)
_ZN73_INTERNAL_956f4187_37_flash_fwd_hdimdiff_fp16_paged_sm90_cu_f3e6f9ee_37724cute1_E:
	.zero		1
	.type		_ZN73_INTERNAL_956f4187_37_flash_fwd_hdimdiff_fp16_paged_sm90_cu_f3e6f9ee_37724cuda3std3__45__cpo6cbeginE,@object
	.size		_ZN73_INTERNAL_956f4187_37_flash_fwd_hdimdiff_fp16_paged_sm90_cu_f3e6f9ee_37724cuda3std3__45__cpo6cbeginE,(_ZN73_INTERNAL_956f4187_37_flash_fwd_hdimdiff_fp16_paged_sm90_cu_f3e6f9ee_37724cuda3std3__48in_placeE - _ZN73_INTERNAL_956f4187_37_flash_fwd_hdimdiff_fp16_paged_sm90_cu_f3e6f9ee_37724cuda3std3__45__cpo6cbeginE)
_ZN73_INTERNAL_956f4187_37_flash_fwd_hdimdiff_fp16_paged_sm90_cu_f3e6f9ee_37724cuda3std3__45__cpo6cbeginE:
	.zero		1
	.type		_ZN73_INTERNAL_956f4187_37_flash_fwd_hdimdiff_fp16_paged_sm90_cu_f3e6f9ee_37724cuda3std3__48in_placeE,@object
	.size		_ZN73_INTERNAL_956f4187_37_flash_fwd_hdimdiff_fp16_paged_sm90_cu_f3e6f9ee_37724cuda3std3__48in_placeE,(_ZN73_INTERNAL_956f4187_37_flash_fwd_hdimdiff_fp16_paged_sm90_cu_f3e6f9ee_37724cuda3std6ranges3__45__cpo9iter_moveE - _ZN73_INTERNAL_956f4187_37_flash_fwd_hdimdiff_fp16_paged_sm90_cu_f3e6f9ee_37724cuda3std3__48in_placeE)
_ZN73_INTERNAL_956f4187_37_flash_fwd_hdimdiff_fp16_paged_sm90_cu_f3e6f9ee_37724cuda3std3__48in_placeE:
	.zero		1
	.type		_ZN73_INTERNAL_956f4187_37_flash_fwd_hdimdiff_fp16_paged_sm90_cu_f3e6f9ee_37724cuda3std6ranges3__45__cpo9iter_moveE,@object
	.size		_ZN73_INTERNAL_956f4187_37_flash_fwd_hdimdiff_fp16_paged_sm90_cu_f3e6f9ee_37724cuda3std6ranges3__45__cpo9iter_moveE,(_ZN73_INTERNAL_956f4187_37_flash_fwd_hdimdiff_fp16_paged_sm90_cu_f3e6f9ee_37724cuda3std3__45__cpo5beginE - _ZN73_INTERNAL_956f4187_37_flash_fwd_hdimdiff_fp16_paged_sm90_cu_f3e6f9ee_37724cuda3std6ranges3__45__cpo9iter_moveE)
_ZN73_INTERNAL_956f4187_37_flash_fwd_hdimdiff_fp16_paged_sm90_cu_f3e6f9ee_37724cuda3std6ranges3__45__cpo9iter_moveE:
	.zero		1
	.type		_ZN73_INTERNAL_956f4187_37_flash_fwd_hdimdiff_fp16_paged_sm90_cu_f3e6f9ee_37724cuda3std3__45__cpo5beginE,@object
	.size		_ZN73_INTERNAL_956f4187_37_flash_fwd_hdimdiff_fp16_paged_sm90_cu_f3e6f9ee_37724cuda3std3__45__cpo5beginE,(_ZN73_INTERNAL_956f4187_37_flash_fwd_hdimdiff_fp16_paged_sm90_cu_f3e6f9ee_37724cuda3std3__475_GLOBAL__N__956f4187_37_flash_fwd_hdimdiff_fp16_paged_sm90_cu_f3e6f9ee_37726ignoreE - _ZN73_INTERNAL_956f4187_37_flash_fwd_hdimdiff_fp16_paged_sm90_cu_f3e6f9ee_37724cuda3std3__45__cpo5beginE)
_ZN73_INTERNAL_956f4187_37_flash_fwd_hdimdiff_fp16_paged_sm90_cu_f3e6f9ee_37724cuda3std3__45__cpo5beginE:
	.zero		1
	.type		_ZN73_INTERNAL_956f4187_37_flash_fwd_hdimdiff_fp16_paged_sm90_cu_f3e6f9ee_37724cuda3std3__475_GLOBAL__N__956f4187_37_flash_fwd_hdimdiff_fp16_paged_sm90_cu_f3e6f9ee_37726ignoreE,@object
	.size		_ZN73_INTERNAL_956f4187_37_flash_fwd_hdimdiff_fp16_paged_sm90_cu_f3e6f9ee_37724cuda3std3__475_GLOBAL__N__956f4187_37_flash_fwd_hdimdiff_fp16_paged_sm90_cu_f3e6f9ee_37726ignoreE,(_ZN73_INTERNAL_956f4187_37_flash_fwd_hdimdiff_fp16_paged_sm90_cu_f3e6f9ee_37724cute7productE - _ZN73_INTERNAL_956f4187_37_flash_fwd_hdimdiff_fp16_paged_sm90_cu_f3e6f9ee_37724cuda3std3__475_GLOBAL__N__956f4187_37_flash_fwd_hdimdiff_fp16_paged_sm90_cu_f3e6f9ee_37726ignoreE)
_ZN73_INTERNAL_956f4187_37_flash_fwd_hdimdiff_fp16_paged_sm90_cu_f3e6f9ee_37724cuda3std3__475_GLOBAL__N__956f4187_37_flash_fwd_hdimdiff_fp16_paged_sm90_cu_f3e6f9ee_37726ignoreE:
	.zero		1
	.type		_ZN73_INTERNAL_956f4187_37_flash_fwd_hdimdiff_fp16_paged_sm90_cu_f3e6f9ee_37724cute7productE,@object
	.size		_ZN73_INTERNAL_956f4187_37_flash_fwd_hdimdiff_fp16_paged_sm90_cu_f3e6f9ee_37724cute7productE,(_ZN73_INTERNAL_956f4187_37_flash_fwd_hdimdiff_fp16_paged_sm90_cu_f3e6f9ee_37724cuda3std3__45__cpo3endE - _ZN73_INTERNAL_956f4187_37_flash_fwd_hdimdiff_fp16_paged_sm90_cu_f3e6f9ee_37724cute7productE)
_ZN73_INTERNAL_956f4187_37_flash_fwd_hdimdiff_fp16_paged_sm90_cu_f3e6f9ee_37724cute7productE:
	.zero		1
	.type		_ZN73_INTERNAL_956f4187_37_flash_fwd_hdimdiff_fp16_paged_sm90_cu_f3e6f9ee_37724cuda3std3__45__cpo3endE,@object
	.size		_ZN73_INTERNAL_956f4187_37_flash_fwd_hdimdiff_fp16_paged_sm90_cu_f3e6f9ee_37724cuda3std3__45__cpo3endE,(_ZN73_INTERNAL_956f4187_37_flash_fwd_hdimdiff_fp16_paged_sm90_cu_f3e6f9ee_37724cuda3std3__419piecewise_constructE - _ZN73_INTERNAL_956f4187_37_flash_fwd_hdimdiff_fp16_paged_sm90_cu_f3e6f9ee_37724cuda3std3__45__cpo3endE)
_ZN73_INTERNAL_956f4187_37_flash_fwd_hdimdiff_fp16_paged_sm90_cu_f3e6f9ee_37724cuda3std3__45__cpo3endE:
	.zero		1
	.type		_ZN73_INTERNAL_956f4187_37_flash_fwd_hdimdiff_fp16_paged_sm90_cu_f3e6f9ee_37724cuda3std3__419piecewise_constructE,@object
	.size		_ZN73_INTERNAL_956f4187_37_flash_fwd_hdimdiff_fp16_paged_sm90_cu_f3e6f9ee_37724cuda3std3__419piecewise_constructE,(_ZN73_INTERNAL_956f4187_37_flash_fwd_hdimdiff_fp16_paged_sm90_cu_f3e6f9ee_37724cuda3std3__45__cpo4cendE - _ZN73_INTERNAL_956f4187_37_flash_fwd_hdimdiff_fp16_paged_sm90_cu_f3e6f9ee_37724cuda3std3__419piecewise_constructE)
_ZN73_INTERNAL_956f4187_37_flash_fwd_hdimdiff_fp16_paged_sm90_cu_f3e6f9ee_37724cuda3std3__419piecewise_constructE:
	.zero		1
	.type		_ZN73_INTERNAL_956f4187_37_flash_fwd_hdimdiff_fp16_paged_sm90_cu_f3e6f9ee_37724cuda3std3__45__cpo4cendE,@object
	.size		_ZN73_INTERNAL_956f4187_37_flash_fwd_hdimdiff_fp16_paged_sm90_cu_f3e6f9ee_37724cuda3std3__45__cpo4cendE,(_ZN73_INTERNAL_956f4187_37_flash_fwd_hdimdiff_fp16_paged_sm90_cu_f3e6f9ee_37724cuda3std6ranges3__45__cpo4swapE - _ZN73_INTERNAL_956f4187_37_flash_fwd_hdimdiff_fp16_paged_sm90_cu_f3e6f9ee_37724cuda3std3__45__cpo4cendE)
_ZN73_INTERNAL_956f4187_37_flash_fwd_hdimdiff_fp16_paged_sm90_cu_f3e6f9ee_37724cuda3std3__45__cpo4cendE:
	.zero		1
	.type		_ZN73_INTERNAL_956f4187_37_flash_fwd_hdimdiff_fp16_paged_sm90_cu_f3e6f9ee_37724cuda3std6ranges3__45__cpo4swapE,@object
	.size		_ZN73_INTERNAL_956f4187_37_flash_fwd_hdimdiff_fp16_paged_sm90_cu_f3e6f9ee_37724cuda3std6ranges3__45__cpo4swapE,(.L_25 - _ZN73_INTERNAL_956f4187_37_flash_fwd_hdimdiff_fp16_paged_sm90_cu_f3e6f9ee_37724cuda3std6ranges3__45__cpo4swapE)
_ZN73_INTERNAL_956f4187_37_flash_fwd_hdimdiff_fp16_paged_sm90_cu_f3e6f9ee_37724cuda3std6ranges3__45__cpo4swapE:
	.zero		1
.L_25:


//--------------------- .nv.shared._ZN7cutlass13device_kernelIN5flash11enable_sm90INS1_16FlashAttnFwdSm90INS1_25CollectiveMainloopFwdSm90ILi2EN4cute5tupleIJNS5_1CILi1EEES8_S8_EEENS6_IJNS7_ILi128EEENS7_ILi96EEENS7_ILi192EEEEEELi128ENS_6half_tEfNS_4arch4Sm90ELb0ELb0ELb0ELb1ELb1ELb0ELb0ELb1ELb1ELb1ELb0ELb0EEENS1_21CollectiveEpilogueFwdINS6_IJSA_SA_SB_EEES9_SE_SG_Li256ELb1ELb1ELb0ELb0EEENS1_36VarlenDynamicPersistentTileSchedulerILi128ELi96ELi256ELi128ELb0ELb1ELb1ELb0ELb1ELb1EEEEEEEEEvNT_6ParamsE --------------------------
	.section	.nv.shared._ZN7cutlass13device_kernelIN5flash11enable_sm90INS1_16FlashAttnFwdSm90INS1_25CollectiveMainloopFwdSm90ILi2EN4cute5tupleIJNS5_1CILi1EEES8_S8_EEENS6_IJNS7_ILi128EEENS7_ILi96EEENS7_ILi192EEEEEELi128ENS_6half_tEfNS_4arch4Sm90ELb0ELb0ELb0ELb1ELb1ELb0ELb0ELb1ELb1ELb1ELb0ELb0EEENS1_21CollectiveEpilogueFwdINS6_IJSA_SA_SB_EEES9_SE_SG_Li256ELb1ELb1ELb0ELb0EEENS1_36VarlenDynamicPersistentTileSchedulerILi128ELi96ELi256ELi128ELb0ELb1ELb1ELb0ELb1ELb1EEEEEEEEEvNT_6ParamsE,"aw",@nobits
	.sectionflags	@""
	.align	16
	.zero		1024


//--------------------- .nv.shared._ZN7cutlass13device_kernelIN5flash11enable_sm90INS1_16FlashAttnFwdSm90INS1_25CollectiveMainloopFwdSm90ILi2EN4cute5tupleIJNS5_1CILi1EEES8_S8_EEENS6_IJNS7_ILi128EEENS7_ILi96EEENS7_ILi192EEEEEELi128ENS_6half_tEfNS_4arch4Sm90ELb0ELb0ELb0ELb1ELb1ELb1ELb0ELb1ELb1ELb1ELb0ELb0EEENS1_21CollectiveEpilogueFwdINS6_IJSA_SA_SB_EEES9_SE_SG_Li256ELb1ELb1ELb0ELb0EEENS1_36VarlenDynamicPersistentTileSchedulerILi128ELi96ELi256ELi128ELb0ELb1ELb1ELb0ELb1ELb1EEEEEEEEEvNT_6ParamsE --------------------------
	.section	.nv.shared._ZN7cutlass13device_kernelIN5flash11enable_sm90INS1_16FlashAttnFwdSm90INS1_25CollectiveMainloopFwdSm90ILi2EN4cute5tupleIJNS5_1CILi1EEES8_S8_EEENS6_IJNS7_ILi128EEENS7_ILi96EEENS7_ILi192EEEEEELi128ENS_6half_tEfNS_4arch4Sm90ELb0ELb0ELb0ELb1ELb1ELb1ELb0ELb1ELb1ELb1ELb0ELb0EEENS1_21CollectiveEpilogueFwdINS6_IJSA_SA_SB_EEES9_SE_SG_Li256ELb1ELb1ELb0ELb0EEENS1_36VarlenDynamicPersistentTileSchedulerILi128ELi96ELi256ELi128ELb0ELb1ELb1ELb0ELb1ELb1EEEEEEEEEvNT_6ParamsE,"aw",@nobits
	.sectionflags	@""
	.align	16
	.zero		1024


//--------------------- .nv.shared._ZN7cutlass13device_kernelIN5flash11enable_sm90INS1_16FlashAttnFwdSm90INS1_25CollectiveMainloopFwdSm90ILi2EN4cute5tupleIJNS5_1CILi1EEES8_S8_EEENS6_IJNS7_ILi128EEENS7_ILi96EEENS7_ILi192EEEEEELi128ENS_6half_tEfNS_4arch4Sm90ELb0ELb1ELb0ELb0ELb1ELb0ELb0ELb1ELb1ELb1ELb0ELb0EEENS1_21CollectiveEpilogueFwdINS6_IJSA_SA_SB_EEES9_SE_SG_Li256ELb0ELb1ELb0ELb0EEENS1_30DynamicPersistentTileSchedulerILi256ELi128ELb0ELb1ELb1EEEEEEEEEvNT_6ParamsE --------------------------
	.section	.nv.shared._ZN7cutlass13device_kernelIN5flash11enable_sm90INS1_16FlashAttnFwdSm90INS1_25CollectiveMainloopFwdSm90ILi2EN4cute5tupleIJNS5_1CILi1EEES8_S8_EEENS6_IJNS7_ILi128EEENS7_ILi96EEENS7_ILi192EEEEEELi128ENS_6half_tEfNS_4arch4Sm90ELb0ELb1ELb0ELb0ELb1ELb0ELb0ELb1ELb1ELb1ELb0ELb0EEENS1_21CollectiveEpilogueFwdINS6_IJSA_SA_SB_EEES9_SE_SG_Li256ELb0ELb1ELb0ELb0EEENS1_30DynamicPersistentTileSchedulerILi256ELi128ELb0ELb1ELb1EEEEEEEEEvNT_6ParamsE,"aw",@nobits
	.sectionflags	@""
	.align	16
	.zero		1024


//--------------------- .nv.shared._ZN7cutlass13device_kernelIN5flash11enable_sm90INS1_16FlashAttnFwdSm90INS1_25CollectiveMainloopFwdSm90ILi2EN4cute5tupleIJNS5_1CILi1EEES8_S8_EEENS6_IJNS7_ILi128EEENS7_ILi96EEENS7_ILi192EEEEEELi128ENS_6half_tEfNS_4arch4Sm90ELb0ELb1ELb0ELb1ELb1ELb0ELb0ELb1ELb1ELb1ELb0ELb0EEENS1_21CollectiveEpilogueFwdINS6_IJSA_SA_SB_EEES9_SE_SG_Li256ELb1ELb1ELb0ELb0EEENS1_36VarlenDynamicPersistentTileSchedulerILi128ELi96ELi256ELi128ELb0ELb1ELb1ELb1ELb0ELb1EEEEEEEEEvNT_6ParamsE --------------------------
	.section	.nv.shared._ZN7cutlass13device_kernelIN5flash11enable_sm90INS1_16FlashAttnFwdSm90INS1_25CollectiveMainloopFwdSm90ILi2EN4cute5tupleIJNS5_1CILi1EEES8_S8_EEENS6_IJNS7_ILi128EEENS7_ILi96EEENS7_ILi192EEEEEELi128ENS_6half_tEfNS_4arch4Sm90ELb0ELb1ELb0ELb1ELb1ELb0ELb0ELb1ELb1ELb1ELb0ELb0EEENS1_21CollectiveEpilogueFwdINS6_IJSA_SA_SB_EEES9_SE_SG_Li256ELb1ELb1ELb0ELb0EEENS1_36VarlenDynamicPersistentTileSchedulerILi128ELi96ELi256ELi128ELb0ELb1ELb1ELb1ELb0ELb1EEEEEEEEEvNT_6ParamsE,"aw",@nobits
	.sectionflags	@""
	.align	16
	.zero		1024


//--------------------- .nv.shared._ZN7cutlass13device_kernelIN5flash11enable_sm90INS1_16FlashAttnFwdSm90INS1_25CollectiveMainloopFwdSm90ILi2EN4cute5tupleIJNS5_1CILi1EEES8_S8_EEENS6_IJNS7_ILi128EEENS7_ILi96EEENS7_ILi192EEEEEELi128ENS_6half_tEfNS_4arch4Sm90ELb0ELb1ELb0ELb1ELb1ELb1ELb0ELb1ELb1ELb1ELb0ELb0EEENS1_21CollectiveEpilogueFwdINS6_IJSA_SA_SB_EEES9_SE_SG_Li256ELb1ELb1ELb0ELb0EEENS1_36VarlenDynamicPersistentTileSchedulerILi128ELi96ELi256ELi128ELb0ELb1ELb1ELb1ELb0ELb1EEEEEEEEEvNT_6ParamsE --------------------------
	.section	.nv.shared._ZN7cutlass13device_kernelIN5flash11enable_sm90INS1_16FlashAttnFwdSm90INS1_25CollectiveMainloopFwdSm90ILi2EN4cute5tupleIJNS5_1CILi1EEES8_S8_EEENS6_IJNS7_ILi128EEENS7_ILi96EEENS7_ILi192EEEEEELi128ENS_6half_tEfNS_4arch4Sm90ELb0ELb1ELb0ELb1ELb1ELb1ELb0ELb1ELb1ELb1ELb0ELb0EEENS1_21CollectiveEpilogueFwdINS6_IJSA_SA_SB_EEES9_SE_SG_Li256ELb1ELb1ELb0ELb0EEENS1_36VarlenDynamicPersistentTileSchedulerILi128ELi96ELi256ELi128ELb0ELb1ELb1ELb1ELb0ELb1EEEEEEEEEvNT_6ParamsE,"aw",@nobits
	.sectionflags	@""
	.align	16
	.zero		1024


//--------------------- .nv.shared._ZN7cutlass13device_kernelIN5flash11enable_sm90INS1_16FlashAttnFwdSm90INS1_25CollectiveMainloopFwdSm90ILi2EN4cute5tupleIJNS5_1CILi1EEES8_S8_EEENS6_IJNS7_ILi128EEENS7_ILi96EEENS7_ILi192EEEEEELi128ENS_6half_tEfNS_4arch4Sm90ELb1ELb0ELb0ELb0ELb1ELb0ELb0ELb1ELb1ELb1ELb0ELb0EEENS1_21CollectiveEpilogueFwdINS6_IJSA_SA_SB_EEES9_SE_SG_Li256ELb0ELb1ELb0ELb0EEENS1_30DynamicPersistentTileSchedulerILi256ELi128ELb0ELb1ELb1EEEEEEEEEvNT_6ParamsE --------------------------
	.section	.nv.shared._ZN7cutlass13device_kernelIN5flash11enable_sm90INS1_16FlashAttnFwdSm90INS1_25CollectiveMainloopFwdSm90ILi2EN4cute5tupleIJNS5_1CILi1EEES8_S8_EEENS6_IJNS7_ILi128EEENS7_ILi96EEENS7_ILi192EEEEEELi128ENS_6half_tEfNS_4arch4Sm90ELb1ELb0ELb0ELb0ELb1ELb0ELb0ELb1ELb1ELb1ELb0ELb0EEENS1_21CollectiveEpilogueFwdINS6_IJSA_SA_SB_EEES9_SE_SG_Li256ELb0ELb1ELb0ELb0EEENS1_30DynamicPersistentTileSchedulerILi256ELi128ELb0ELb1ELb1EEEEEEEEEvNT_6ParamsE,"aw",@nobits
	.sectionflags	@""
	.align	16
	.zero		1024


//--------------------- .nv.shared._ZN7cutlass13device_kernelIN5flash11enable_sm90INS1_16FlashAttnFwdSm90INS1_25CollectiveMainloopFwdSm90ILi2EN4cute5tupleIJNS5_1CILi1EEES8_S8_EEENS6_IJNS7_ILi128EEENS7_ILi96EEENS7_ILi192EEEEEELi128ENS_6half_tEfNS_4arch4Sm90ELb1ELb0ELb0ELb1ELb1ELb0ELb0ELb1ELb1ELb1ELb0ELb0EEENS1_21CollectiveEpilogueFwdINS6_IJSA_SA_SB_EEES9_SE_SG_Li256ELb1ELb1ELb0ELb0EEENS1_36VarlenDynamicPersistentTileSchedulerILi128ELi96ELi256ELi128ELb0ELb1ELb1ELb1ELb1ELb1EEEEEEEEEvNT_6ParamsE --------------------------
	.section	.nv.shared._ZN7cutlass13device_kernelIN5flash11enable_sm90INS1_16FlashAttnFwdSm90INS1_25CollectiveMainloopFwdSm90ILi2EN4cute5tupleIJNS5_1CILi1EEES8_S8_EEENS6_IJNS7_ILi128EEENS7_ILi96EEENS7_ILi192EEEEEELi128ENS_6half_tEfNS_4arch4Sm90ELb1ELb0ELb0ELb1ELb1ELb0ELb0ELb1ELb1ELb1ELb0ELb0EEENS1_21CollectiveEpilogueFwdINS6_IJSA_SA_SB_EEES9_SE_SG_Li256ELb1ELb1ELb0ELb0EEENS1_36VarlenDynamicPersistentTileSchedulerILi128ELi96ELi256ELi128ELb0ELb1ELb1ELb1ELb1ELb1EEEEEEEEEvNT_6ParamsE,"aw",@nobits
	.sectionflags	@""
	.align	16
	.zero		1024


//--------------------- .nv.shared._ZN7cutlass13device_kernelIN5flash11enable_sm90INS1_16FlashAttnFwdSm90INS1_25CollectiveMainloopFwdSm90ILi2EN4cute5tupleIJNS5_1CILi1EEES8_S8_EEENS6_IJNS7_ILi128EEENS7_ILi96EEENS7_ILi192EEEEEELi128ENS_6half_tEfNS_4arch4Sm90ELb1ELb0ELb0ELb1ELb1ELb1ELb0ELb1ELb1ELb1ELb0ELb0EEENS1_21CollectiveEpilogueFwdINS6_IJSA_SA_SB_EEES9_SE_SG_Li256ELb1ELb1ELb0ELb0EEENS1_36VarlenDynamicPersistentTileSchedulerILi128ELi96ELi256ELi128ELb0ELb1ELb1ELb1ELb1ELb1EEEEEEEEEvNT_6ParamsE --------------------------
	.section	.nv.shared._ZN7cutlass13device_kernelIN5flash11enable_sm90INS1_16FlashAttnFwdSm90INS1_25CollectiveMainloopFwdSm90ILi2EN4cute5tupleIJNS5_1CILi1EEES8_S8_EEENS6_IJNS7_ILi128EEENS7_ILi96EEENS7_ILi192EEEEEELi128ENS_6half_tEfNS_4arch4Sm90ELb1ELb0ELb0ELb1ELb1ELb1ELb0ELb1ELb1ELb1ELb0ELb0EEENS1_21CollectiveEpilogueFwdINS6_IJSA_SA_SB_EEES9_SE_SG_Li256ELb1ELb1ELb0ELb0EEENS1_36VarlenDynamicPersistentTileSchedulerILi128ELi96ELi256ELi128ELb0ELb1ELb1ELb1ELb1ELb1EEEEEEEEEvNT_6ParamsE,"aw",@nobits
	.sectionflags	@""
	.align	16
	.zero		1024


//--------------------- .nv.shared._ZN7cutlass13device_kernelIN5flash11enable_sm90INS1_16FlashAttnFwdSm90INS1_25CollectiveMainloopFwdSm90ILi2EN4cute5tupleIJNS5_1CILi1EEES8_S8_EEENS6_IJNS7_ILi64EEESA_SA_EEELi512ENS_6half_tEfNS_4arch4Sm90ELb0ELb0ELb0ELb0ELb1ELb0ELb0ELb0ELb0ELb1ELb0ELb0EEENS1_21CollectiveEpilogueFwdINS6_IJSA_NS7_ILi512EEESA_EEES9_SC_SE_Li256ELb0ELb1ELb0ELb0EEENS1_29StaticPersistentTileSchedulerILb0EEEEEEEEEvNT_6ParamsE --------------------------
	.section	.nv.shared._ZN7cutlass13device_kernelIN5flash11enable_sm90INS1_16FlashAttnFwdSm90INS1_25CollectiveMainloopFwdSm90ILi2EN4cute5tupleIJNS5_1CILi1EEES8_S8_EEENS6_IJNS7_ILi64EEESA_SA_EEELi512ENS_6half_tEfNS_4arch4Sm90ELb0ELb0ELb0ELb0ELb1ELb0ELb0ELb0ELb0ELb1ELb0ELb0EEENS1_21CollectiveEpilogueFwdINS6_IJSA_NS7_ILi512EEESA_EEES9_SC_SE_Li256ELb0ELb1ELb0ELb0EEENS1_29StaticPersistentTileSchedulerILb0EEEEEEEEEvNT_6ParamsE,"aw",@nobits
	.sectionflags	@""
	.align	16
	.zero		1024


//--------------------- .nv.shared._ZN7cutlass13device_kernelIN5flash11enable_sm90INS1_16FlashAttnFwdSm90INS1_25CollectiveMainloopFwdSm90ILi2EN4cute5tupleIJNS5_1CILi1EEES8_S8_EEENS6_IJNS7_ILi64EEESA_SA_EEELi512ENS_6half_tEfNS_4arch4Sm90ELb0ELb0ELb0ELb0ELb1ELb0ELb1ELb0ELb0ELb1ELb0ELb0EEENS1_21CollectiveEpilogueFwdINS6_IJSA_NS7_ILi512EEESA_EEES9_SC_SE_Li256ELb0ELb1ELb0ELb0EEENS1_29StaticPersistentTileSchedulerILb0EEEEEEEEEvNT_6ParamsE --------------------------
	.section	.nv.shared._ZN7cutlass13device_kernelIN5flash11enable_sm90INS1_16FlashAttnFwdSm90INS1_25CollectiveMainloopFwdSm90ILi2EN4cute5tupleIJNS5_1CILi1EEES8_S8_EEENS6_IJNS7_ILi64EEESA_SA_EEELi512ENS_6half_tEfNS_4arch4Sm90ELb0ELb0ELb0ELb0ELb1ELb0ELb1ELb0ELb0ELb1ELb0ELb0EEENS1_21CollectiveEpilogueFwdINS6_IJSA_NS7_ILi512EEESA_EEES9_SC_SE_Li256ELb0ELb1ELb0ELb0EEENS1_29StaticPersistentTileSchedulerILb0EEEEEEEEEvNT_6ParamsE,"aw",@nobits
	.sectionflags	@""
	.align	16
	.zero		1024


//--------------------- .nv.shared._ZN7cutlass13device_kernelIN5flash11enable_sm90INS1_16FlashAttnFwdSm90INS1_25CollectiveMainloopFwdSm90ILi2EN4cute5tupleIJNS5_1CILi1EEES8_S8_EEENS6_IJNS7_ILi64EEESA_SA_EEELi512ENS_6half_tEfNS_4arch4Sm90ELb0ELb0ELb0ELb1ELb1ELb0ELb0ELb0ELb0ELb1ELb0ELb0EEENS1_21CollectiveEpilogueFwdINS6_IJSA_NS7_ILi512EEESA_EEES9_SC_SE_Li256ELb1ELb1ELb0ELb0EEENS1_36VarlenDynamicPersistentTileSchedulerILi64ELi64ELi256ELi128ELb0ELb1ELb1ELb0ELb1ELb1EEEEEEEEEvNT_6ParamsE --------------------------
	.section	.nv.shared._ZN7cutlass13device_kernelIN5flash11enable_sm90INS1_16FlashAttnFwdSm90INS1_25CollectiveMainloopFwdSm90ILi2EN4cute5tupleIJNS5_1CILi1EEES8_S8_EEENS6_IJNS7_ILi64EEESA_SA_EEELi512ENS_6half_tEfNS_4arch4Sm90ELb0ELb0ELb0ELb1ELb1ELb0ELb0ELb0ELb0ELb1ELb0ELb0EEENS1_21CollectiveEpilogueFwdINS6_IJSA_NS7_ILi512EEESA_EEES9_SC_SE_Li256ELb1ELb1ELb0ELb0EEENS1_36VarlenDynamicPersistentTileSchedulerILi64ELi64ELi256ELi128ELb0ELb1ELb1ELb0ELb1ELb1EEEEEEEEEvNT_6ParamsE,"aw",@nobits
	.sectionflags	@""
	.align	16
	.zero		1024


//--------------------- .nv.shared._ZN7cutlass13device_kernelIN5flash11enable_sm90INS1_16FlashAttnFwdSm90INS1_25CollectiveMainloopFwdSm90ILi2EN4cute5tupleIJNS5_1CILi1EEES8_S8_EEENS6_IJNS7_ILi64EEESA_SA_EEELi512ENS_6half_tEfNS_4arch4Sm90ELb0ELb0ELb0ELb1ELb1ELb1ELb0ELb0ELb0ELb1ELb0ELb0EEENS1_21CollectiveEpilogueFwdINS6_IJSA_NS7_ILi512EEESA_EEES9_SC_SE_Li256ELb1ELb1ELb0ELb0EEENS1_36VarlenDynamicPersistentTileSchedulerILi64ELi64ELi256ELi128ELb0ELb1ELb1ELb0ELb1ELb1EEEEEEEEEvNT_6ParamsE --------------------------
	.section	.nv.shared._ZN7cutlass13device_kernelIN5flash11enable_sm90INS1_16FlashAttnFwdSm90INS1_25CollectiveMainloopFwdSm90ILi2EN4cute5tupleIJNS5_1CILi1EEES8_S8_EEENS6_IJNS7_ILi64EEESA_SA_EEELi512ENS_6half_tEfNS_4arch4Sm90ELb0ELb0ELb0ELb1ELb1ELb1ELb0ELb0ELb0ELb1ELb0ELb0EEENS1_21CollectiveEpilogueFwdINS6_IJSA_NS7_ILi512EEESA_EEES9_SC_SE_Li256ELb1ELb1ELb0ELb0EEENS1_36VarlenDynamicPersistentTileSchedulerILi64ELi64ELi256ELi128ELb0ELb1ELb1ELb0ELb1ELb1EEEEEEEEEvNT_6ParamsE,"aw",@nobits
	.sectionflags	@""
	.align	16
	.zero		1024


//--------------------- .nv.shared._ZN7cutlass13device_kernelIN5flash11enable_sm90INS1_16FlashAttnFwdSm90INS1_25CollectiveMainloopFwdSm90ILi2EN4cute5tupleIJNS5_1CILi1EEES8_S8_EEENS6_IJNS7_ILi64EEESA_SA_EEELi512ENS_6half_tEfNS_4arch4Sm90ELb0ELb0ELb0ELb1ELb1ELb0ELb1ELb0ELb0ELb1ELb0ELb0EEENS1_21CollectiveEpilogueFwdINS6_IJSA_NS7_ILi512EEESA_EEES9_SC_SE_Li256ELb1ELb1ELb0ELb0EEENS1_36VarlenDynamicPersistentTileSchedulerILi64ELi64ELi256ELi128ELb0ELb1ELb1ELb0ELb1ELb1EEEEEEEEEvNT_6ParamsE --------------------------
	.section	.nv.shared._ZN7cutlass13device_kernelIN5flash11enable_sm90INS1_16FlashAttnFwdSm90INS1_25CollectiveMainloopFwdSm90ILi2EN4cute5tupleIJNS5_1CILi1EEES8_S8_EEENS6_IJNS7_ILi64EEESA_SA_EEELi512ENS_6half_tEfNS_4arch4Sm90ELb0ELb0ELb0ELb1ELb1ELb0ELb1ELb0ELb0ELb1ELb0ELb0EEENS1_21CollectiveEpilogueFwdINS6_IJSA_NS7_ILi512EEESA_EEES9_SC_SE_Li256ELb1ELb1ELb0ELb0EEENS1_36VarlenDynamicPersistentTileSchedulerILi64ELi64ELi256ELi128ELb0ELb1ELb1ELb0ELb1ELb1EEEEEEEEEvNT_6ParamsE,"aw",@nobits
	.sectionflags	@""
	.align	16
	.zero		1024


//--------------------- .nv.shared._ZN7cutlass13device_kernelIN5flash11enable_sm90INS1_16FlashAttnFwdSm90INS1_25CollectiveMainloopFwdSm90ILi2EN4cute5tupleIJNS5_1CILi1EEES8_S8_EEENS6_IJNS7_ILi64EEESA_SA_EEELi512ENS_6half_tEfNS_4arch4Sm90ELb0ELb0ELb0ELb1ELb1ELb1ELb1ELb0ELb0ELb1ELb0ELb0EEENS1_21CollectiveEpilogueFwdINS6_IJSA_NS7_ILi512EEESA_EEES9_SC_SE_Li256ELb1ELb1ELb0ELb0EEENS1_36VarlenDynamicPersistentTileSchedulerILi64ELi64ELi256ELi128ELb0ELb1ELb1ELb0ELb1ELb1EEEEEEEEEvNT_6ParamsE --------------------------
	.section	.nv.shared._ZN7cutlass13device_kernelIN5flash11enable_sm90INS1_16FlashAttnFwdSm90INS1_25CollectiveMainloopFwdSm90ILi2EN4cute5tupleIJNS5_1CILi1EEES8_S8_EEENS6_IJNS7_ILi64EEESA_SA_EEELi512ENS_6half_tEfNS_4arch4Sm90ELb0ELb0ELb0ELb1ELb1ELb1ELb1ELb0ELb0ELb1ELb0ELb0EEENS1_21CollectiveEpilogueFwdINS6_IJSA_NS7_ILi512EEESA_EEES9_SC_SE_Li256ELb1ELb1ELb0ELb0EEENS1_36VarlenDynamicPersistentTileSchedulerILi64ELi64ELi256ELi128ELb0ELb1ELb1ELb0ELb1ELb1EEEEEEEEEvNT_6ParamsE,"aw",@nobits
	.sectionflags	@""
	.align	16
	.zero		1024


//--------------------- .nv.shared._ZN7cutlass13device_kernelIN5flash11enable_sm90INS1_16FlashAttnFwdSm90INS1_25CollectiveMainloopFwdSm90ILi2EN4cute5tupleIJNS5_1CILi1EEES8_S8_EEENS6_IJNS7_ILi64EEESA_SA_EEELi512ENS_6half_tEfNS_4arch4Sm90ELb0ELb1ELb0ELb0ELb1ELb0ELb0ELb0ELb0ELb1ELb0ELb0EEENS1_21CollectiveEpilogueFwdINS6_IJSA_NS7_ILi512EEESA_EEES9_SC_SE_Li256ELb0ELb1ELb0ELb0EEENS1_30DynamicPersistentTileSchedulerILi256ELi128ELb0ELb1ELb1EEEEEEEEEvNT_6ParamsE --------------------------
	.section	.nv.shared._ZN7cutlass13device_kernelIN5flash11enable_sm90INS1_16FlashAttnFwdSm90INS1_25CollectiveMainloopFwdSm90ILi2EN4cute5tupleIJNS5_1CILi1EEES8_S8_EEENS6_IJNS7_ILi64EEESA_SA_EEELi512ENS_6half_tEfNS_4arch4Sm90ELb0ELb1ELb0ELb0ELb1ELb0ELb0ELb0ELb0ELb1ELb0ELb0EEENS1_21CollectiveEpilogueFwdINS6_IJSA_NS7_ILi512EEESA_EEES9_SC_SE_Li256ELb0ELb1ELb0ELb0EEENS1_30DynamicPersistentTileSchedulerILi256ELi128ELb0ELb1ELb1EEEEEEEEEvNT_6ParamsE,"aw",@nobits
	.sectionflags	@""
	.align	16
	.zero		1024


//--------------------- .nv.shared._ZN7cutlass13device_kernelIN5flash11enable_sm90INS1_16FlashAttnFwdSm90INS1_25CollectiveMainloopFwdSm90ILi2EN4cute5tupleIJNS5_1CILi1EEES8_S8_EEENS6_IJNS7_ILi64EEESA_SA_EEELi512ENS_6half_tEfNS_4arch4Sm90ELb0ELb1ELb0ELb0ELb1ELb0ELb1ELb0ELb0ELb1ELb0ELb0EEENS1_21CollectiveEpilogueFwdINS6_IJSA_NS7_ILi512EEESA_EEES9_SC_SE_Li256ELb0ELb1ELb0ELb0EEENS1_30DynamicPersistentTileSchedulerILi256ELi128ELb0ELb1ELb1EEEEEEEEEvNT_6ParamsE --------------------------
	.section	.nv.shared._ZN7cutlass13device_kernelIN5flash11enable_sm90INS1_16FlashAttnFwdSm90INS1_25CollectiveMainloopFwdSm90ILi2EN4cute5tupleIJNS5_1CILi1EEES8_S8_EEENS6_IJNS7_ILi64EEESA_SA_EEELi512ENS_6half_tEfNS_4arch4Sm90ELb0ELb1ELb0ELb0ELb1ELb0ELb1ELb0ELb0ELb1ELb0ELb0EEENS1_21CollectiveEpilogueFwdINS6_IJSA_NS7_ILi512EEESA_EEES9_SC_SE_Li256ELb0ELb1ELb0ELb0EEENS1_30DynamicPersistentTileSchedulerILi256ELi128ELb0ELb1ELb1EEEEEEEEEvNT_6ParamsE,"aw",@nobits
	.sectionflags	@""
	.align	16
	.zero		1024


//--------------------- .nv.shared._ZN7cutlass13device_kernelIN5flash11enable_sm90INS1_16FlashAttnFwdSm90INS1_25CollectiveMainloopFwdSm90ILi2EN4cute5tupleIJNS5_1CILi1EEES8_S8_EEENS6_IJNS7_ILi64EEESA_SA_EEELi512ENS_6half_tEfNS_4arch4Sm90ELb0ELb1ELb0ELb1ELb1ELb0ELb0ELb0ELb0ELb1ELb0ELb0EEENS1_21CollectiveEpilogueFwdINS6_IJSA_NS7_ILi512EEESA_EEES9_SC_SE_Li256ELb1ELb1ELb0ELb0EEENS1_36VarlenDynamicPersistentTileSchedulerILi64ELi64ELi256ELi128ELb0ELb1ELb1ELb1ELb0ELb1EEEEEEEEEvNT_6ParamsE --------------------------
	.section	.nv.shared._ZN7cutlass13device_kernelIN5flash11enable_sm90INS1_16FlashAttnFwdSm90INS1_25CollectiveMainloopFwdSm90ILi2EN4cute5tupleIJNS5_1CILi1EEES8_S8_EEENS6_IJNS7_ILi64EEESA_SA_EEELi512ENS_6half_tEfNS_4arch4Sm90ELb0ELb1ELb0ELb1ELb1ELb0ELb0ELb0ELb0ELb1ELb0ELb0EEENS1_21CollectiveEpilogueFwdINS6_IJSA_NS7_ILi512EEESA_EEES9_SC_SE_Li256ELb1ELb1ELb0ELb0EEENS1_36VarlenDynamicPersistentTileSchedulerILi64ELi64ELi256ELi128ELb0ELb1ELb1ELb1ELb0ELb1EEEEEEEEEvNT_6ParamsE,"aw",@nobits
	.sectionflags	@""
	.align	16
	.zero		1024


//--------------------- .nv.shared._ZN7cutlass13device_kernelIN5flash11enable_sm90INS1_16FlashAttnFwdSm90INS1_25CollectiveMainloopFwdSm90ILi2EN4cute5tupleIJNS5_1CILi1EEES8_S8_EEENS6_IJNS7_ILi64EEESA_SA_EEELi512ENS_6half_tEfNS_4arch4Sm90ELb0ELb1ELb0ELb1ELb1ELb1ELb0ELb0ELb0ELb1ELb0ELb0EEENS1_21CollectiveEpilogueFwdINS6_IJSA_NS7_ILi512EEESA_EEES9_SC_SE_Li256ELb1ELb1ELb0ELb0EEENS1_36VarlenDynamicPersistentTileSchedulerILi64ELi64ELi256ELi128ELb0ELb1ELb1ELb1ELb0ELb1EEEEEEEEEvNT_6ParamsE --------------------------
	.section	.nv.shared._ZN7cutlass13device_kernelIN5flash11enable_sm90INS1_16FlashAttnFwdSm90INS1_25CollectiveMainloopFwdSm90ILi2EN4cute5tupleIJNS5_1CILi1EEES8_S8_EEENS6_IJNS7_ILi64EEESA_SA_EEELi512ENS_6half_tEfNS_4arch4Sm90ELb0ELb1ELb0ELb1ELb1ELb1ELb0ELb0ELb0ELb1ELb0ELb0EEENS1_21CollectiveEpilogueFwdINS6_IJSA_NS7_ILi512EEESA_EEES9_SC_SE_Li256ELb1ELb1ELb0ELb0EEENS1_36VarlenDynamicPersistentTileSchedulerILi64ELi64ELi256ELi128ELb0ELb1ELb1ELb1ELb0ELb1EEEEEEEEEvNT_6ParamsE,"aw",@nobits
	.sectionflags	@""
	.align	16
	.zero		1024


//--------------------- .nv.shared._ZN7cutlass13device_kernelIN5flash11enable_sm90INS1_16FlashAttnFwdSm90INS1_25CollectiveMainloopFwdSm90ILi2EN4cute5tupleIJNS5_1CILi1EEES8_S8_EEENS6_IJNS7_ILi64EEESA_SA_EEELi512ENS_6half_tEfNS_4arch4Sm90ELb0ELb1ELb0ELb1ELb1ELb0ELb1ELb0ELb0ELb1ELb0ELb0EEENS1_21CollectiveEpilogueFwdINS6_IJSA_NS7_ILi512EEESA_EEES9_SC_SE_Li256ELb1ELb1ELb0ELb0EEENS1_36VarlenDynamicPersistentTileSchedulerILi64ELi64ELi256ELi128ELb0ELb1ELb1ELb1ELb0ELb1EEEEEEEEEvNT_6ParamsE --------------------------
	.section	.nv.shared._ZN7cutlass13device_kernelIN5flash11enable_sm90INS1_16FlashAttnFwdSm90INS1_25CollectiveMainloopFwdSm90ILi2EN4cute5tupleIJNS5_1CILi1EEES8_S8_EEENS6_IJNS7_ILi64EEESA_SA_EEELi512ENS_6half_tEfNS_4arch4Sm90ELb0ELb1ELb0ELb1ELb1ELb0ELb1ELb0ELb0ELb1ELb0ELb0EEENS1_21CollectiveEpilogueFwdINS6_IJSA_NS7_ILi512EEESA_EEES9_SC_SE_Li256ELb1ELb1ELb0ELb0EEENS1_36VarlenDynamicPersistentTileSchedulerILi64ELi64ELi256ELi128ELb0ELb1ELb1ELb1ELb0ELb1EEEEEEEEEvNT_6ParamsE,"aw",@nobits
	.sectionflags	@""
	.align	16
	.zero		1024


//--------------------- .nv.shared._ZN7cutlass13device_kernelIN5flash11enable_sm90INS1_16FlashAttnFwdSm90INS1_25CollectiveMainloopFwdSm90ILi2EN4cute5tupleIJNS5_1CILi1EEES8_S8_EEENS6_IJNS7_ILi64EEESA_SA_EEELi512ENS_6half_tEfNS_4arch4Sm90ELb0ELb1ELb0ELb1ELb1ELb1ELb1ELb0ELb0ELb1ELb0ELb0EEENS1_21CollectiveEpilogueFwdINS6_IJSA_NS7_ILi512EEESA_EEES9_SC_SE_Li256ELb1ELb1ELb0ELb0EEENS1_36VarlenDynamicPersistentTileSchedulerILi64ELi64ELi256ELi128ELb0ELb1ELb1ELb1ELb0ELb1EEEEEEEEEvNT_6ParamsE --------------------------
	.section	.nv.shared._ZN7cutlass13device_kernelIN5flash11enable_sm90INS1_16FlashAttnFwdSm90INS1_25CollectiveMainloopFwdSm90ILi2EN4cute5tupleIJNS5_1CILi1EEES8_S8_EEENS6_IJNS7_ILi64EEESA_SA_EEELi512ENS_6half_tEfNS_4arch4Sm90ELb0ELb1ELb0ELb1ELb1ELb1ELb1ELb0ELb0ELb1ELb0ELb0EEENS1_21CollectiveEpilogueFwdINS6_IJSA_NS7_ILi512EEESA_EEES9_SC_SE_Li256ELb1ELb1ELb0ELb0EEENS1_36VarlenDynamicPersistentTileSchedulerILi64ELi64ELi256ELi128ELb0ELb1ELb1ELb1ELb0ELb1EEEEEEEEEvNT_6ParamsE,"aw",@nobits
	.sectionflags	@""
	.align	16
	.zero		1024


//--------------------- .nv.shared._ZN7cutlass13device_kernelIN5flash11enable_sm90INS1_16FlashAttnFwdSm90INS1_25CollectiveMainloopFwdSm90ILi2EN4cute5tupleIJNS5_1CILi1EEES8_S8_EEENS6_IJNS7_ILi64EEESA_SA_EEELi512ENS_6half_tEfNS_4arch4Sm90ELb1ELb0ELb0ELb0ELb1ELb0ELb0ELb0ELb0ELb1ELb0ELb0EEENS1_21CollectiveEpilogueFwdINS6_IJSA_NS7_ILi512EEESA_EEES9_SC_SE_Li256ELb0ELb1ELb0ELb0EEENS1_30DynamicPersistentTileSchedulerILi256ELi128ELb0ELb1ELb1EEEEEEEEEvNT_6ParamsE --------------------------
	.section	.nv.shared._ZN7cutlass13device_kernelIN5flash11enable_sm90INS1_16FlashAttnFwdSm90INS1_25CollectiveMainloopFwdSm90ILi2EN4cute5tupleIJNS5_1CILi1EEES8_S8_EEENS6_IJNS7_ILi64EEESA_SA_EEELi512ENS_6half_tEfNS_4arch4Sm90ELb1ELb0ELb0ELb0ELb1ELb0ELb0ELb0ELb0ELb1ELb0ELb0EEENS1_21CollectiveEpilogueFwdINS6_IJSA_NS7_ILi512EEESA_EEES9_SC_SE_Li256ELb0ELb1ELb0ELb0EEENS1_30DynamicPersistentTileSchedulerILi256ELi128ELb0ELb1ELb1EEEEEEEEEvNT_6ParamsE,"aw",@nobits
	.sectionflags	@""
	.align	16
	.zero		1024


//--------------------- .nv.shared._ZN7cutlass13device_kernelIN5flash11enable_sm90INS1_16FlashAttnFwdSm90INS1_25CollectiveMainloopFwdSm90ILi2EN4cute5tupleIJNS5_1CILi1EEES8_S8_EEENS6_IJNS7_ILi64EEESA_SA_EEELi512ENS_6half_tEfNS_4arch4Sm90ELb1ELb0ELb0ELb0ELb1ELb0ELb1ELb0ELb0ELb1ELb0ELb0EEENS1_21CollectiveEpilogueFwdINS6_IJSA_NS7_ILi512EEESA_EEES9_SC_SE_Li256ELb0ELb1ELb0ELb0EEENS1_30DynamicPersistentTileSchedulerILi256ELi128ELb0ELb1ELb1EEEEEEEEEvNT_6ParamsE --------------------------
	.section	.nv.shared._ZN7cutlass13device_kernelIN5flash11enable_sm90INS1_16FlashAttnFwdSm90INS1_25CollectiveMainloopFwdSm90ILi2EN4cute5tupleIJNS5_1CILi1EEES8_S8_EEENS6_IJNS7_ILi64EEESA_SA_EEELi512ENS_6half_tEfNS_4arch4Sm90ELb1ELb0ELb0ELb0ELb1ELb0ELb1ELb0ELb0ELb1ELb0ELb0EEENS1_21CollectiveEpilogueFwdINS6_IJSA_NS7_ILi512EEESA_EEES9_SC_SE_Li256ELb0ELb1ELb0ELb0EEENS1_30DynamicPersistentTileSchedulerILi256ELi128ELb0ELb1ELb1EEEEEEEEEvNT_6ParamsE,"aw",@nobits
	.sectionflags	@""
	.align	16
	.zero		1024


//--------------------- .nv.shared._ZN7cutlass13device_kernelIN5flash11enable_sm90INS1_16FlashAttnFwdSm90INS1_25CollectiveMainloopFwdSm90ILi2EN4cute5tupleIJNS5_1CILi1EEES8_S8_EEENS6_IJNS7_ILi64EEESA_SA_EEELi512ENS_6half_tEfNS_4arch4Sm90ELb1ELb0ELb0ELb1ELb1ELb0ELb0ELb0ELb0ELb1ELb0ELb0EEENS1_21CollectiveEpilogueFwdINS6_IJSA_NS7_ILi512EEESA_EEES9_SC_SE_Li256ELb1ELb1ELb0ELb0EEENS1_36VarlenDynamicPersistentTileSchedulerILi64ELi64ELi256ELi128ELb0ELb1ELb1ELb1ELb1ELb1EEEEEEEEEvNT_6ParamsE --------------------------
	.section	.nv.shared._ZN7cutlass13device_kernelIN5flash11enable_sm90INS1_16FlashAttnFwdSm90INS1_25CollectiveMainloopFwdSm90ILi2EN4cute5tupleIJNS5_1CILi1EEES8_S8_EEENS6_IJNS7_ILi64EEESA_SA_EEELi512ENS_6half_tEfNS_4arch4Sm90ELb1ELb0ELb0ELb1ELb1ELb0ELb0ELb0ELb0ELb1ELb0ELb0EEENS1_21CollectiveEpilogueFwdINS6_IJSA_NS7_ILi512EEESA_EEES9_SC_SE_Li256ELb1ELb1ELb0ELb0EEENS1_36VarlenDynamicPersistentTileSchedulerILi64ELi64ELi256ELi128ELb0ELb1ELb1ELb1ELb1ELb1EEEEEEEEEvNT_6ParamsE,"aw",@nobits
	.sectionflags	@""
	.align	16
	.zero		1024


//--------------------- .nv.shared._ZN7cutlass13device_kernelIN5flash11enable_sm90INS1_16FlashAttnFwdSm90INS1_25CollectiveMainloopFwdSm90ILi2EN4cute5tupleIJNS5_1CILi1EEES8_S8_EEENS6_IJNS7_ILi64EEESA_SA_EEELi512ENS_6half_tEfNS_4arch4Sm90ELb1ELb0ELb0ELb1ELb1ELb1ELb0ELb0ELb0ELb1ELb0ELb0EEENS1_21CollectiveEpilogueFwdINS6_IJSA_NS7_ILi512EEESA_EEES9_SC_SE_Li256ELb1ELb1ELb0ELb0EEENS1_36VarlenDynamicPersistentTileSchedulerILi64ELi64ELi256ELi128ELb0ELb1ELb1ELb1ELb1ELb1EEEEEEEEEvNT_6ParamsE --------------------------
	.section	.nv.shared._ZN7cutlass13device_kernelIN5flash11enable_sm90INS1_16FlashAttnFwdSm90INS1_25CollectiveMainloopFwdSm90ILi2EN4cute5tupleIJNS5_1CILi1EEES8_S8_EEENS6_IJNS7_ILi64EEESA_SA_EEELi512ENS_6half_tEfNS_4arch4Sm90ELb1ELb0ELb0ELb1ELb1ELb1ELb0ELb0ELb0ELb1ELb0ELb0EEENS1_21CollectiveEpilogueFwdINS6_IJSA_NS7_ILi512EEESA_EEES9_SC_SE_Li256ELb1ELb1ELb0ELb0EEENS1_36VarlenDynamicPersistentTileSchedulerILi64ELi64ELi256ELi128ELb0ELb1ELb1ELb1ELb1ELb1EEEEEEEEEvNT_6ParamsE,"aw",@nobits
	.sectionflags	@""
	.align	16
	.zero		1024


//--------------------- .nv.shared._ZN7cutlass13device_kernelIN5flash11enable_sm90INS1_16FlashAttnFwdSm90INS1_25CollectiveMainloopFwdSm90ILi2EN4cute5tupleIJNS5_1CILi1EEES8_S8_EEENS6_IJNS7_ILi64EEESA_SA_EEELi512ENS_6half_tEfNS_4arch4Sm90ELb1ELb0ELb0ELb1ELb1ELb0ELb1ELb0ELb0ELb1ELb0ELb0EEENS1_21CollectiveEpilogueFwdINS6_IJSA_NS7_ILi512EEESA_EEES9_SC_SE_Li256ELb1ELb1ELb0ELb0EEENS1_36VarlenDynamicPersistentTileSchedulerILi64ELi64ELi256ELi128ELb0ELb1ELb1ELb1ELb1ELb1EEEEEEEEEvNT_6ParamsE --------------------------
	.section	.nv.shared._ZN7cutlass13device_kernelIN5flash11enable_sm90INS1_16FlashAttnFwdSm90INS1_25CollectiveMainloopFwdSm90ILi2EN4cute5tupleIJNS5_1CILi1EEES8_S8_EEENS6_IJNS7_ILi64EEESA_SA_EEELi512ENS_6half_tEfNS_4arch4Sm90ELb1ELb0ELb0ELb1ELb1ELb0ELb1ELb0ELb0ELb1ELb0ELb0EEENS1_21CollectiveEpilogueFwdINS6_IJSA_NS7_ILi512EEESA_EEES9_SC_SE_Li256ELb1ELb1ELb0ELb0EEENS1_36VarlenDynamicPersistentTileSchedulerILi64ELi64ELi256ELi128ELb0ELb1ELb1ELb1ELb1ELb1EEEEEEEEEvNT_6ParamsE,"aw",@nobits
	.sectionflags	@""
	.align	16
	.zero		1024


//--------------------- .nv.shared._ZN7cutlass13device_kernelIN5flash11enable_sm90INS1_16FlashAttnFwdSm90INS1_25CollectiveMainloopFwdSm90ILi2EN4cute5tupleIJNS5_1CILi1EEES8_S8_EEENS6_IJNS7_ILi64EEESA_SA_EEELi512ENS_6half_tEfNS_4arch4Sm90ELb1ELb0ELb0ELb1ELb1ELb1ELb1ELb0ELb0ELb1ELb0ELb0EEENS1_21CollectiveEpilogueFwdINS6_IJSA_NS7_ILi512EEESA_EEES9_SC_SE_Li256ELb1ELb1ELb0ELb0EEENS1_36VarlenDynamicPersistentTileSchedulerILi64ELi64ELi256ELi128ELb0ELb1ELb1ELb1ELb1ELb1EEEEEEEEEvNT_6ParamsE --------------------------
	.section	.nv.shared._ZN7cutlass13device_kernelIN5flash11enable_sm90INS1_16FlashAttnFwdSm90INS1_25CollectiveMainloopFwdSm90ILi2EN4cute5tupleIJNS5_1CILi1EEES8_S8_EEENS6_IJNS7_ILi64EEESA_SA_EEELi512ENS_6half_tEfNS_4arch4Sm90ELb1ELb0ELb0ELb1ELb1ELb1ELb1ELb0ELb0ELb1ELb0ELb0EEENS1_21CollectiveEpilogueFwdINS6_IJSA_NS7_ILi512EEESA_EEES9_SC_SE_Li256ELb1ELb1ELb0ELb0EEENS1_36VarlenDynamicPersistentTileSchedulerILi64ELi64ELi256ELi128ELb0ELb1ELb1ELb1ELb1ELb1EEEEEEEEEvNT_6ParamsE,"aw",@nobits
	.sectionflags	@""
	.align	16
	.zero		1024


//--------------------- .nv.shared._ZN7cutlass13device_kernelIN5flash11enable_sm90INS1_16FlashAttnFwdSm90INS1_25CollectiveMainloopFwdSm90ILi2EN4cute5tupleIJNS5_1CILi1EEES8_S8_EEENS6_IJNS7_ILi128EEENS7_ILi96EEENS7_ILi64EEEEEELi256ENS_6half_tEfNS_4arch4Sm90ELb0ELb0ELb0ELb0ELb1ELb0ELb0ELb1ELb0ELb1ELb0ELb0EEENS1_21CollectiveEpilogueFwdINS6_IJSA_NS7_ILi256EEESB_EEES9_SE_SG_Li256ELb0ELb1ELb0ELb0EEENS1_29StaticPersistentTileSchedulerILb0EEEEEEEEEvNT_6ParamsE --------------------------
	.section	.nv.shared._ZN7cutlass13device_kernelIN5flash11enable_sm90INS1_16FlashAttnFwdSm90INS1_25CollectiveMainloopFwdSm90ILi2EN4cute5tupleIJNS5_1CILi1EEES8_S8_EEENS6_IJNS7_ILi128EEENS7_ILi96EEENS7_ILi64EEEEEELi256ENS_6half_tEfNS_4arch4Sm90ELb0ELb0ELb0ELb0ELb1ELb0ELb0ELb1ELb0ELb1ELb0ELb0EEENS1_21CollectiveEpilogueFwdINS6_IJSA_NS7_ILi256EEESB_EEES9_SE_SG_Li256ELb0ELb1ELb0ELb0EEENS1_29StaticPersistentTileSchedulerILb0EEEEEEEEEvNT_6ParamsE,"aw",@nobits
	.sectionflags	@""
	.align	16
	.zero		1024


//--------------------- .nv.shared._ZN7cutlass13device_kernelIN5flash11enable_sm90INS1_16FlashAttnFwdSm90INS1_25CollectiveMainloopFwdSm90ILi2EN4cute5tupleIJNS5_1CILi1EEES8_S8_EEENS6_IJNS7_ILi128EEENS7_ILi96EEENS7_ILi64EEEEEELi256ENS_6half_tEfNS_4arch4Sm90ELb0ELb0ELb0ELb0ELb1ELb0ELb1ELb1ELb0ELb1ELb0ELb0EEENS1_21CollectiveEpilogueFwdINS6_IJSA_NS7_ILi256EEESB_EEES9_SE_SG_Li256ELb0ELb1ELb0ELb0EEENS1_29StaticPersistentTileSchedulerILb0EEEEEEEEEvNT_6ParamsE --------------------------
	.section	.nv.shared._ZN7cutlass13device_kernelIN5flash11enable_sm90INS1_16FlashAttnFwdSm90INS1_25CollectiveMainloopFwdSm90ILi2EN4cute5tupleIJNS5_1CILi1EEES8_S8_EEENS6_IJNS7_ILi128EEENS7_ILi96EEENS7_ILi64EEEEEELi256ENS_6half_tEfNS_4arch4Sm90ELb0ELb0ELb0ELb0ELb1ELb0ELb1ELb1ELb0ELb1ELb0ELb0EEENS1_21CollectiveEpilogueFwdINS6_IJSA_NS7_ILi256EEESB_EEES9_SE_SG_Li256ELb0ELb1ELb0ELb0EEENS1_29StaticPersistentTileSchedulerILb0EEEEEEEEEvNT_6ParamsE,"aw",@nobits
	.sectionflags	@""
	.align	16
	.zero		1024


//--------------------- .nv.shared._ZN7cutlass13device_kernelIN5flash11enable_sm90INS1_16FlashAttnFwdSm90INS1_25CollectiveMainloopFwdSm90ILi2EN4cute5tupleIJNS5_1CILi1EEES8_S8_EEENS6_IJNS7_ILi128EEENS7_ILi96EEENS7_ILi64EEEEEELi256ENS_6half_tEfNS_4arch4Sm90ELb0ELb0ELb0ELb1ELb1ELb0ELb0ELb1ELb0ELb1ELb0ELb0EEENS1_21CollectiveEpilogueFwdINS6_IJSA_NS7_ILi256EEESB_EEES9_SE_SG_Li256ELb1ELb1ELb0ELb0EEENS1_36VarlenDynamicPersistentTileSchedulerILi128ELi96ELi256ELi128ELb0ELb1ELb1ELb0ELb1ELb1EEEEEEEEEvNT_6ParamsE --------------------------
	.section	.nv.shared._ZN7cutlass13device_kernelIN5flash11enable_sm90INS1_16FlashAttnFwdSm90INS1_25CollectiveMainloopFwdSm90ILi2EN4cute5tupleIJNS5_1CILi1EEES8_S8_EEENS6_IJNS7_ILi128EEENS7_ILi96EEENS7_ILi64EEEEEELi256ENS_6half_tEfNS_4arch4Sm90ELb0ELb0ELb0ELb1ELb1ELb0ELb0ELb1ELb0ELb1ELb0ELb0EEENS1_21CollectiveEpilogueFwdINS6_IJSA_NS7_ILi256EEESB_EEES9_SE_SG_Li256ELb1ELb1ELb0ELb0EEENS1_36VarlenDynamicPersistentTileSchedulerILi128ELi96ELi256ELi128ELb0ELb1ELb1ELb0ELb1ELb1EEEEEEEEEvNT_6ParamsE,"aw",@nobits
	.sectionflags	@""
	.align	16
	.zero		1024


//--------------------- .nv.shared._ZN7cutlass13device_kernelIN5flash11enable_sm90INS1_16FlashAttnFwdSm90INS1_25CollectiveMainloopFwdSm90ILi2EN4cute5tupleIJNS5_1CILi1EEES8_S8_EEENS6_IJNS7_ILi128EEENS7_ILi96EEENS7_ILi64EEEEEELi256ENS_6half_tEfNS_4arch4Sm90ELb0ELb0ELb0ELb1ELb1ELb1ELb0ELb1ELb0ELb1ELb0ELb0EEENS1_21CollectiveEpilogueFwdINS6_IJSA_NS7_ILi256EEESB_EEES9_SE_SG_Li256ELb1ELb1ELb0ELb0EEENS1_36VarlenDynamicPersistentTileSchedulerILi128ELi96ELi256ELi128ELb0ELb1ELb1ELb0ELb1ELb1EEEEEEEEEvNT_6ParamsE --------------------------
	.section	.nv.shared._ZN7cutlass13device_kernelIN5flash11enable_sm90INS1_16FlashAttnFwdSm90INS1_25CollectiveMainloopFwdSm90ILi2EN4cute5tupleIJNS5_1CILi1EEES8_S8_EEENS6_IJNS7_ILi128EEENS7_ILi96EEENS7_ILi64EEEEEELi256ENS_6half_tEfNS_4arch4Sm90ELb0ELb0ELb0ELb1ELb1ELb1ELb0ELb1ELb0ELb1ELb0ELb0EEENS1_21CollectiveEpilogueFwdINS6_IJSA_NS7_ILi256EEESB_EEES9_SE_SG_Li256ELb1ELb1ELb0ELb0EEENS1_36VarlenDynamicPersistentTileSchedulerILi128ELi96ELi256ELi128ELb0ELb1ELb1ELb0ELb1ELb1EEEEEEEEEvNT_6ParamsE,"aw",@nobits
	.sectionflags	@""
	.align	16
	.zero		1024


//--------------------- .nv.shared._ZN7cutlass13device_kernelIN5flash11enable_sm90INS1_16FlashAttnFwdSm90INS1_25CollectiveMainloopFwdSm90ILi2EN4cute5tupleIJNS5_1CILi1EEES8_S8_EEENS6_IJNS7_ILi128EEENS7_ILi96EEENS7_ILi64EEEEEELi256ENS_6half_tEfNS_4arch4Sm90ELb0ELb0ELb0ELb1ELb1ELb0ELb1ELb1ELb0ELb1ELb0ELb0EEENS1_21CollectiveEpilogueFwdINS6_IJSA_NS7_ILi256EEESB_EEES9_SE_SG_Li256ELb1ELb1ELb0ELb0EEENS1_36VarlenDynamicPersistentTileSchedulerILi128ELi96ELi256ELi128ELb0ELb1ELb1ELb0ELb1ELb1EEEEEEEEEvNT_6ParamsE --------------------------
	.section	.nv.shared._ZN7cutlass13device_kernelIN5flash11enable_sm90INS1_16FlashAttnFwdSm90INS1_25CollectiveMainloopFwdSm90ILi2EN4cute5tupleIJNS5_1CILi1EEES8_S8_EEENS6_IJNS7_ILi128EEENS7_ILi96EEENS7_ILi64EEEEEELi256ENS_6half_tEfNS_4arch4Sm90ELb0ELb0ELb0ELb1ELb1ELb0ELb1ELb1ELb0ELb1ELb0ELb0EEENS1_21CollectiveEpilogueFwdINS6_IJSA_NS7_ILi256EEESB_EEES9_SE_SG_Li256ELb1ELb1ELb0ELb0EEENS1_36VarlenDynamicPersistentTileSchedulerILi128ELi96ELi256ELi128ELb0ELb1ELb1ELb0ELb1ELb1EEEEEEEEEvNT_6ParamsE,"aw",@nobits
	.sectionflags	@""
	.align	16
	.zero		1024


//--------------------- .nv.shared._ZN7cutlass13device_kernelIN5flash11enable_sm90INS1_16FlashAttnFwdSm90INS1_25CollectiveMainloopFwdSm90ILi2EN4cute5tupleIJNS5_1CILi1EEES8_S8_EEENS6_IJNS7_ILi128EEENS7_ILi96EEENS7_ILi64EEEEEELi256ENS_6half_tEfNS_4arch4Sm90ELb0ELb0ELb0ELb1ELb1ELb1ELb1ELb1ELb0ELb1ELb0ELb0EEENS1_21CollectiveEpilogueFwdINS6_IJSA_NS7_ILi256EEESB_EEES9_SE_SG_Li256ELb1ELb1ELb0ELb0EEENS1_36VarlenDynamicPersistentTileSchedulerILi128ELi96ELi256ELi128ELb0ELb1ELb1ELb0ELb1ELb1EEEEEEEEEvNT_6ParamsE --------------------------
	.section	.nv.shared._ZN7cutlass13device_kernelIN5flash11enable_sm90INS1_16FlashAttnFwdSm90INS1_25CollectiveMainloopFwdSm90ILi2EN4cute5tupleIJNS5_1CILi1EEES8_S8_EEENS6_IJNS7_ILi128EEENS7_ILi96EEENS7_ILi64EEEEEELi256ENS_6half_tEfNS_4arch4Sm90ELb0ELb0ELb0ELb1ELb1ELb1ELb1ELb1ELb0ELb1ELb0ELb0EEENS1_21CollectiveEpilogueFwdINS6_IJSA_NS7_ILi256EEESB_EEES9_SE_SG_Li256ELb1ELb1ELb0ELb0EEENS1_36VarlenDynamicPersistentTileSchedulerILi128ELi96ELi256ELi128ELb0ELb1ELb1ELb0ELb1ELb1EEEEEEEEEvNT_6ParamsE,"aw",@nobits
	.sectionflags	@""
	.align	16
	.zero		1024


//--------------------- .nv.shared._ZN7cutlass13device_kernelIN5flash11enable_sm90INS1_16FlashAttnFwdSm90INS1_25CollectiveMainloopFwdSm90ILi2EN4cute5tupleIJNS5_1CILi1EEES8_S8_EEENS6_IJNS7_ILi128EEENS7_ILi96EEENS7_ILi64EEEEEELi256ENS_6half_tEfNS_4arch4Sm90ELb0ELb1ELb0ELb0ELb1ELb0ELb0ELb1ELb0ELb1ELb0ELb0EEENS1_21CollectiveEpilogueFwdINS6_IJSA_NS7_ILi256EEESB_EEES9_SE_SG_Li256ELb0ELb1ELb0ELb0EEENS1_30DynamicPersistentTileSchedulerILi256ELi128ELb0ELb1ELb1EEEEEEEEEvNT_6ParamsE --------------------------
	.section	.nv.shared._ZN7cutlass13device_kernelIN5flash11enable_sm90INS1_16FlashAttnFwdSm90INS1_25CollectiveMainloopFwdSm90ILi2EN4cute5tupleIJNS5_1CILi1EEES8_S8_EEENS6_IJNS7_ILi128EEENS7_ILi96EEENS7_ILi64EEEEEELi256ENS_6half_tEfNS_4arch4Sm90ELb0ELb1ELb0ELb0ELb1ELb0ELb0ELb1ELb0ELb1ELb0ELb0EEENS1_21CollectiveEpilogueFwdINS6_IJSA_NS7_ILi256EEESB_EEES9_SE_SG_Li256ELb0ELb1ELb0ELb0EEENS1_30DynamicPersistentTileSchedulerILi256ELi128ELb0ELb1ELb1EEEEEEEEEvNT_6ParamsE,"aw",@nobits
	.sectionflags	@""
	.align	16
	.zero		1024


//--------------------- .nv.shared._ZN7cutlass13device_kernelIN5flash11enable_sm90INS1_16FlashAttnFwdSm90INS1_25CollectiveMainloopFwdSm90ILi2EN4cute5tupleIJNS5_1CILi1EEES8_S8_EEENS6_IJNS7_ILi128EEENS7_ILi96EEENS7_ILi64EEEEEELi256ENS_6half_tEfNS_4arch4Sm90ELb0ELb1ELb0ELb0ELb1ELb0ELb1ELb1ELb0ELb1ELb0ELb0EEENS1_21CollectiveEpilogueFwdINS6_IJSA_NS7_ILi256EEESB_EEES9_SE_SG_Li256ELb0ELb1ELb0ELb0EEENS1_30DynamicPersistentTileSchedulerILi256ELi128ELb0ELb1ELb1EEEEEEEEEvNT_6ParamsE --------------------------
	.section	.nv.shared._ZN7cutlass13device_kernelIN5flash11enable_sm90INS1_16FlashAttnFwdSm90INS1_25CollectiveMainloopFwdSm90ILi2EN4cute5tupleIJNS5_1CILi1EEES8_S8_EEENS6_IJNS7_ILi128EEENS7_ILi96EEENS7_ILi64EEEEEELi256ENS_6half_tEfNS_4arch4Sm90ELb0ELb1ELb0ELb0ELb1ELb0ELb1ELb1ELb0ELb1ELb0ELb0EEENS1_21CollectiveEpilogueFwdINS6_IJSA_NS7_ILi256EEESB_EEES9_SE_SG_Li256ELb0ELb1ELb0ELb0EEENS1_30DynamicPersistentTileSchedulerILi256ELi128ELb0ELb1ELb1EEEEEEEEEvNT_6ParamsE,"aw",@nobits
	.sectionflags	@""
	.align	16
	.zero		1024


//--------------------- .nv.shared._ZN7cutlass13device_kernelIN5flash11enable_sm90INS1_16FlashAttnFwdSm90INS1_25CollectiveMainloopFwdSm90ILi2EN4cute5tupleIJNS5_1CILi1EEES8_S8_EEENS6_IJNS7_ILi128EEENS7_ILi96EEENS7_ILi64EEEEEELi256ENS_6half_tEfNS_4arch4Sm90ELb0ELb1ELb0ELb1ELb1ELb0ELb0ELb1ELb0ELb1ELb0ELb0EEENS1_21CollectiveEpilogueFwdINS6_IJSA_NS7_ILi256EEESB_EEES9_SE_SG_Li256ELb1ELb1ELb0ELb0EEENS1_36VarlenDynamicPersistentTileSchedulerILi128ELi96ELi256ELi128ELb0ELb1ELb1ELb1ELb0ELb1EEEEEEEEEvNT_6ParamsE --------------------------
	.section	.nv.shared._ZN7cutlass13device_kernelIN5flash11enable_sm90INS1_16FlashAttnFwdSm90INS1_25CollectiveMainloopFwdSm90ILi2EN4cute5tupleIJNS5_1CILi1EEES8_S8_EEENS6_IJNS7_ILi128EEENS7_ILi96EEENS7_ILi64EEEEEELi256ENS_6half_tEfNS_4arch4Sm90ELb0ELb1ELb0ELb1ELb1ELb0ELb0ELb1ELb0ELb1ELb0ELb0EEENS1_21CollectiveEpilogueFwdINS6_IJSA_NS7_ILi256EEESB_EEES9_SE_SG_Li256ELb1ELb1ELb0ELb0EEENS1_36VarlenDynamicPersistentTileSchedulerILi128ELi96ELi256ELi128ELb0ELb1ELb1ELb1ELb0ELb1EEEEEEEEEvNT_6ParamsE,"aw",@nobits
	.sectionflags	@""
	.align	16
	.zero		1024


//--------------------- .nv.shared._ZN7cutlass13device_kernelIN5flash11enable_sm90INS1_16FlashAttnFwdSm90INS1_25CollectiveMainloopFwdSm90ILi2EN4cute5tupleIJNS5_1CILi1EEES8_S8_EEENS6_IJNS7_ILi128EEENS7_ILi96EEENS7_ILi64EEEEEELi256ENS_6half_tEfNS_4arch4Sm90ELb0ELb1ELb0ELb1ELb1ELb1ELb0ELb1ELb0ELb1ELb0ELb0EEENS1_21CollectiveEpilogueFwdINS6_IJSA_NS7_ILi256EEESB_EEES9_SE_SG_Li256ELb1ELb1ELb0ELb0EEENS1_36VarlenDynamicPersistentTileSchedulerILi128ELi96ELi256ELi128ELb0ELb1ELb1ELb1ELb0ELb1EEEEEEEEEvNT_6ParamsE --------------------------
	.section	.nv.shared._ZN7cutlass13device_kernelIN5flash11enable_sm90INS1_16FlashAttnFwdSm90INS1_25CollectiveMainloopFwdSm90ILi2EN4cute5tupleIJNS5_1CILi1EEES8_S8_EEENS6_IJNS7_ILi128EEENS7_ILi96EEENS7_ILi64EEEEEELi256ENS_6half_tEfNS_4arch4Sm90ELb0ELb1ELb0ELb1ELb1ELb1ELb0ELb1ELb0ELb1ELb0ELb0EEENS1_21CollectiveEpilogueFwdINS6_IJSA_NS7_ILi256EEESB_EEES9_SE_SG_Li256ELb1ELb1ELb0ELb0EEENS1_36VarlenDynamicPersistentTileSchedulerILi128ELi96ELi256ELi128ELb0ELb1ELb1ELb1ELb0ELb1EEEEEEEEEvNT_6ParamsE,"aw",@nobits
	.sectionflags	@""
	.align	16
	.zero		1024


//--------------------- .nv.shared._ZN7cutlass13device_kernelIN5flash11enable_sm90INS1_16FlashAttnFwdSm90INS1_25CollectiveMainloopFwdSm90ILi2EN4cute5tupleIJNS5_1CILi1EEES8_S8_EEENS6_IJNS7_ILi128EEENS7_ILi96EEENS7_ILi64EEEEEELi256ENS_6half_tEfNS_4arch4Sm90ELb0ELb1ELb0ELb1ELb1ELb0ELb1ELb1ELb0ELb1ELb0ELb0EEENS1_21CollectiveEpilogueFwdINS6_IJSA_NS7_ILi256EEESB_EEES9_SE_SG_Li256ELb1ELb1ELb0ELb0EEENS1_36VarlenDynamicPersistentTileSchedulerILi128ELi96ELi256ELi128ELb0ELb1ELb1ELb1ELb0ELb1EEEEEEEEEvNT_6ParamsE --------------------------
	.section	.nv.shared._ZN7cutlass13device_kernelIN5flash11enable_sm90INS1_16FlashAttnFwdSm90INS1_25CollectiveMainloopFwdSm90ILi2EN4cute5tupleIJNS5_1CILi1EEES8_S8_EEENS6_IJNS7_ILi128EEENS7_ILi96EEENS7_ILi64EEEEEELi256ENS_6half_tEfNS_4arch4Sm90ELb0ELb1ELb0ELb1ELb1ELb0ELb1ELb1ELb0ELb1ELb0ELb0EEENS1_21CollectiveEpilogueFwdINS6_IJSA_NS7_ILi256EEESB_EEES9_SE_SG_Li256ELb1ELb1ELb0ELb0EEENS1_36VarlenDynamicPersistentTileSchedulerILi128ELi96ELi256ELi128ELb0ELb1ELb1ELb1ELb0ELb1EEEEEEEEEvNT_6ParamsE,"aw",@nobits
	.sectionflags	@""
	.align	16
	.zero		1024


//--------------------- .nv.shared._ZN7cutlass13device_kernelIN5flash11enable_sm90INS1_16FlashAttnFwdSm90INS1_25CollectiveMainloopFwdSm90ILi2EN4cute5tupleIJNS5_1CILi1EEES8_S8_EEENS6_IJNS7_ILi128EEENS7_ILi96EEENS7_ILi64EEEEEELi256ENS_6half_tEfNS_4arch4Sm90ELb0ELb1ELb0ELb1ELb1ELb1ELb1ELb1ELb0ELb1ELb0ELb0EEENS1_21CollectiveEpilogueFwdINS6_IJSA_NS7_ILi256EEESB_EEES9_SE_SG_Li256ELb1ELb1ELb0ELb0EEENS1_36VarlenDynamicPersistentTileSchedulerILi128ELi96ELi256ELi128ELb0ELb1ELb1ELb1ELb0ELb1EEEEEEEEEvNT_6ParamsE --------------------------
	.section	.nv.shared._ZN7cutlass13device_kernelIN5flash11enable_sm90INS1_16FlashAttnFwdSm90INS1_25CollectiveMainloopFwdSm90ILi2EN4cute5tupleIJNS5_1CILi1EEES8_S8_EEENS6_IJNS7_ILi128EEENS7_ILi96EEENS7_ILi64EEEEEELi256ENS_6half_tEfNS_4arch4Sm90ELb0ELb1ELb0ELb1ELb1ELb1ELb1ELb1ELb0ELb1ELb0ELb0EEENS1_21CollectiveEpilogueFwdINS6_IJSA_NS7_ILi256EEESB_EEES9_SE_SG_Li256ELb1ELb1ELb0ELb0EEENS1_36VarlenDynamicPersistentTileSchedulerILi128ELi96ELi256ELi128ELb0ELb1ELb1ELb1ELb0ELb1EEEEEEEEEvNT_6ParamsE,"aw",@nobits
	.sectionflags	@""
	.align	16
	.zero		1024


//--------------------- .nv.shared._ZN7cutlass13device_kernelIN5flash11enable_sm90INS1_16FlashAttnFwdSm90INS1_25CollectiveMainloopFwdSm90ILi2EN4cute5tupleIJNS5_1CILi1EEES8_S8_EEENS6_IJNS7_ILi128EEENS7_ILi96EEENS7_ILi64EEEEEELi256ENS_6half_tEfNS_4arch4Sm90ELb1ELb0ELb0ELb0ELb1ELb0ELb0ELb1ELb0ELb1ELb0ELb0EEENS1_21CollectiveEpilogueFwdINS6_IJSA_NS7_ILi256EEESB_EEES9_SE_SG_Li256ELb0ELb1ELb0ELb0EEENS1_30DynamicPersistentTileSchedulerILi256ELi128ELb0ELb1ELb1EEEEEEEEEvNT_6ParamsE --------------------------
	.section	.nv.shared._ZN7cutlass13device_kernelIN5flash11enable_sm90INS1_16FlashAttnFwdSm90INS1_25CollectiveMainloopFwdSm90ILi2EN4cute5tupleIJNS5_1CILi1EEES8_S8_EEENS6_IJNS7_ILi128EEENS7_ILi96EEENS7_ILi64EEEEEELi256ENS_6half_tEfNS_4arch4Sm90ELb1ELb0ELb0ELb0ELb1ELb0ELb0ELb1ELb0ELb1ELb0ELb0EEENS1_21CollectiveEpilogueFwdINS6_IJSA_NS7_ILi256EEESB_EEES9_SE_SG_Li256ELb0ELb1ELb0ELb0EEENS1_30DynamicPersistentTileSchedulerILi256ELi128ELb0ELb1ELb1EEEEEEEEEvNT_6ParamsE,"aw",@nobits
	.sectionflags	@""
	.align	16
	.zero		1024


//--------------------- .nv.shared._ZN7cutlass13device_kernelIN5flash11enable_sm90INS1_16FlashAttnFwdSm90INS1_25CollectiveMainloopFwdSm90ILi2EN4cute5tupleIJNS5_1CILi1EEES8_S8_EEENS6_IJNS7_ILi128EEENS7_ILi96EEENS7_ILi64EEEEEELi256ENS_6half_tEfNS_4arch4Sm90ELb1ELb0ELb0ELb0ELb1ELb0ELb1ELb1ELb0ELb1ELb0ELb0EEENS1_21CollectiveEpilogueFwdINS6_IJSA_NS7_ILi256EEESB_EEES9_SE_SG_Li256ELb0ELb1ELb0ELb0EEENS1_30DynamicPersistentTileSchedulerILi256ELi128ELb0ELb1ELb1EEEEEEEEEvNT_6ParamsE --------------------------
	.section	.nv.shared._ZN7cutlass13device_kernelIN5flash11enable_sm90INS1_16FlashAttnFwdSm90INS1_25CollectiveMainloopFwdSm90ILi2EN4cute5tupleIJNS5_1CILi1EEES8_S8_EEENS6_IJNS7_ILi128EEENS7_ILi96EEENS7_ILi64EEEEEELi256ENS_6half_tEfNS_4arch4Sm90ELb1ELb0ELb0ELb0ELb1ELb0ELb1ELb1ELb0ELb1ELb0ELb0EEENS1_21CollectiveEpilogueFwdINS6_IJSA_NS7_ILi256EEESB_EEES9_SE_SG_Li256ELb0ELb1ELb0ELb0EEENS1_30DynamicPersistentTileSchedulerILi256ELi128ELb0ELb1ELb1EEEEEEEEEvNT_6ParamsE,"aw",@nobits
	.sectionflags	@""
	.align	16
	.zero		1024


//--------------------- .nv.shared._ZN7cutlass13device_kernelIN5flash11enable_sm90INS1_16FlashAttnFwdSm90INS1_25CollectiveMainloopFwdSm90ILi2EN4cute5tupleIJNS5_1CILi1EEES8_S8_EEENS6_IJNS7_ILi128EEENS7_ILi96EEENS7_ILi64EEEEEELi256ENS_6half_tEfNS_4arch4Sm90ELb1ELb0ELb0ELb1ELb1ELb0ELb0ELb1ELb0ELb1ELb0ELb0EEENS1_21CollectiveEpilogueFwdINS6_IJSA_NS7_ILi256EEESB_EEES9_SE_SG_Li256ELb1ELb1ELb0ELb0EEENS1_36VarlenDynamicPersistentTileSchedulerILi128ELi96ELi256ELi128ELb0ELb1ELb1ELb1ELb1ELb1EEEEEEEEEvNT_6ParamsE --------------------------
	.section	.nv.shared._ZN7cutlass13device_kernelIN5flash11enable_sm90INS1_16FlashAttnFwdSm90INS1_25CollectiveMainloopFwdSm90ILi2EN4cute5tupleIJNS5_1CILi1EEES8_S8_EEENS6_IJNS7_ILi128EEENS7_ILi96EEENS7_ILi64EEEEEELi256ENS_6half_tEfNS_4arch4Sm90ELb1ELb0ELb0ELb1ELb1ELb0ELb0ELb1ELb0ELb1ELb0ELb0EEENS1_21CollectiveEpilogueFwdINS6_IJSA_NS7_ILi256EEESB_EEES9_SE_SG_Li256ELb1ELb1ELb0ELb0EEENS1_36VarlenDynamicPersistentTileSchedulerILi128ELi96ELi256ELi128ELb0ELb1ELb1ELb1ELb1ELb1EEEEEEEEEvNT_6ParamsE,"aw",@nobits
	.sectionflags	@""
	.align	16
	.zero		1024


//--------------------- .nv.shared._ZN7cutlass13device_kernelIN5flash11enable_sm90INS1_16FlashAttnFwdSm90INS1_25CollectiveMainloopFwdSm90ILi2EN4cute5tupleIJNS5_1CILi1EEES8_S8_EEENS6_IJNS7_ILi128EEENS7_ILi96EEENS7_ILi64EEEEEELi256ENS_6half_tEfNS_4arch4Sm90ELb1ELb0ELb0ELb1ELb1ELb1ELb0ELb1ELb0ELb1ELb0ELb0EEENS1_21CollectiveEpilogueFwdINS6_IJSA_NS7_ILi256EEESB_EEES9_SE_SG_Li256ELb1ELb1ELb0ELb0EEENS1_36VarlenDynamicPersistentTileSchedulerILi128ELi96ELi256ELi128ELb0ELb1ELb1ELb1ELb1ELb1EEEEEEEEEvNT_6ParamsE --------------------------
	.section	.nv.shared._ZN7cutlass13device_kernelIN5flash11enable_sm90INS1_16FlashAttnFwdSm90INS1_25CollectiveMainloopFwdSm90ILi2EN4cute5tupleIJNS5_1CILi1EEES8_S8_EEENS6_IJNS7_ILi128EEENS7_ILi96EEENS7_ILi64EEEEEELi256ENS_6half_tEfNS_4arch4Sm90ELb1ELb0ELb0ELb1ELb1ELb1ELb0ELb1ELb0ELb1ELb0ELb0EEENS1_21CollectiveEpilogueFwdINS6_IJSA_NS7_ILi256EEESB_EEES9_SE_SG_Li256ELb1ELb1ELb0ELb0EEENS1_36VarlenDynamicPersistentTileSchedulerILi128ELi96ELi256ELi128ELb0ELb1ELb1ELb1ELb1ELb1EEEEEEEEEvNT_6ParamsE,"aw",@nobits
	.sectionflags	@""
	.align	16
	.zero		1024


//--------------------- .nv.shared._ZN7cutlass13device_kernelIN5flash11enable_sm90INS1_16FlashAttnFwdSm90INS1_25CollectiveMainloopFwdSm90ILi2EN4cute5tupleIJNS5_1CILi1EEES8_S8_EEENS6_IJNS7_ILi128EEENS7_ILi96EEENS7_ILi64EEEEEELi256ENS_6half_tEfNS_4arch4Sm90ELb1ELb0ELb0ELb1ELb1ELb0ELb1ELb1ELb0ELb1ELb0ELb0EEENS1_21CollectiveEpilogueFwdINS6_IJSA_NS7_ILi256EEESB_EEES9_SE_SG_Li256ELb1ELb1ELb0ELb0EEENS1_36VarlenDynamicPersistentTileSchedulerILi128ELi96ELi256ELi128ELb0ELb1ELb1ELb1ELb1ELb1EEEEEEEEEvNT_6ParamsE --------------------------
	.section	.nv.shared._ZN7cutlass13device_kernelIN5flash11enable_sm90INS1_16FlashAttnFwdSm90INS1_25CollectiveMainloopFwdSm90ILi2EN4cute5tupleIJNS5_1CILi1EEES8_S8_EEENS6_IJNS7_ILi128EEENS7_ILi96EEENS7_ILi64EEEEEELi256ENS_6half_tEfNS_4arch4Sm90ELb1ELb0ELb0ELb1ELb1ELb0ELb1ELb1ELb0ELb1ELb0ELb0EEENS1_21CollectiveEpilogueFwdINS6_IJSA_NS7_ILi256EEESB_EEES9_SE_SG_Li256ELb1ELb1ELb0ELb0EEENS1_36VarlenDynamicPersistentTileSchedulerILi128ELi96ELi256ELi128ELb0ELb1ELb1ELb1ELb1ELb1EEEEEEEEEvNT_6ParamsE,"aw",@nobits
	.sectionflags	@""
	.align	16
	.zero		1024


//--------------------- .nv.shared._ZN7cutlass13device_kernelIN5flash11enable_sm90INS1_16FlashAttnFwdSm90INS1_25CollectiveMainloopFwdSm90ILi2EN4cute5tupleIJNS5_1CILi1EEES8_S8_EEENS6_IJNS7_ILi128EEENS7_ILi96EEENS7_ILi64EEEEEELi256ENS_6half_tEfNS_4arch4Sm90ELb1ELb0ELb0ELb1ELb1ELb1ELb1ELb1ELb0ELb1ELb0ELb0EEENS1_21CollectiveEpilogueFwdINS6_IJSA_NS7_ILi256EEESB_EEES9_SE_SG_Li256ELb1ELb1ELb0ELb0EEENS1_36VarlenDynamicPersistentTileSchedulerILi128ELi96ELi256ELi128ELb0ELb1ELb1ELb1ELb1ELb1EEEEEEEEEvNT_6ParamsE --------------------------
	.section	.nv.shared._ZN7cutlass13device_kernelIN5flash11enable_sm90INS1_16FlashAttnFwdSm90INS1_25CollectiveMainloopFwdSm90ILi2EN4cute5tupleIJNS5_1CILi1EEES8_S8_EEENS6_IJNS7_ILi128EEENS7_ILi96EEENS7_ILi64EEEEEELi256ENS_6half_tEfNS_4arch4Sm90ELb1ELb0ELb0ELb1ELb1ELb1ELb1ELb1ELb0ELb1ELb0ELb0EEENS1_21CollectiveEpilogueFwdINS6_IJSA_NS7_ILi256EEESB_EEES9_SE_SG_Li256ELb1ELb1ELb0ELb0EEENS1_36VarlenDynamicPersistentTileSchedulerILi128ELi96ELi256ELi128ELb0ELb1ELb1ELb1ELb1ELb1EEEEEEEEEvNT_6ParamsE,"aw",@nobits
	.sectionflags	@""
	.align	16
	.zero		1024


//--------------------- .nv.constant0._ZN7cutlass13device_kernelIN5flash11enable_sm90INS1_16FlashAttnFwdSm90INS1_25CollectiveMainloopFwdSm90ILi2EN4cute5tupleIJNS5_1CILi1EEES8_S8_EEENS6_IJNS7_ILi128EEENS7_ILi96EEENS7_ILi192EEEEEELi128ENS_6half_tEfNS_4arch4Sm90ELb0ELb0ELb0ELb0ELb1ELb0ELb0ELb1ELb1ELb1ELb0ELb0EEENS1_21CollectiveEpilogueFwdINS6_IJSA_SA_SB_EEES9_SE_SG_Li256ELb0ELb1ELb0ELb0EEENS1_29StaticPersistentTileSchedulerILb0EEEEEEEEEvNT_6ParamsE --------------------------
	.section	.nv.constant0._ZN7cutlass13device_kernelIN5flash11enable_sm90INS1_16FlashAttnFwdSm90INS1_25CollectiveMainloopFwdSm90ILi2EN4cute5tupleIJNS5_1CILi1EEES8_S8_EEENS6_IJNS7_ILi128EEENS7_ILi96EEENS7_ILi192EEEEEELi128ENS_6half_tEfNS_4arch4Sm90ELb0ELb0ELb0ELb0ELb1ELb0ELb0ELb1ELb1ELb1ELb0ELb0EEENS1_21CollectiveEpilogueFwdINS6_IJSA_SA_SB_EEES9_SE_SG_Li256ELb0ELb1ELb0ELb0EEENS1_29StaticPersistentTileSchedulerILb0EEEEEEEEEvNT_6ParamsE,"a",@progbits
	.sectionflags	@""
	.align	4
.nv.constant0._ZN7cutlass13device_kernelIN5flash11enable_sm90INS1_16FlashAttnFwdSm90INS1_25CollectiveMainloopFwdSm90ILi2EN4cute5tupleIJNS5_1CILi1EEES8_S8_EEENS6_IJNS7_ILi128EEENS7_ILi96EEENS7_ILi192EEEEEELi128ENS_6half_tEfNS_4arch4Sm90ELb0ELb0ELb0ELb0ELb1ELb0ELb0ELb1ELb1ELb1ELb0ELb0EEENS1_21CollectiveEpilogueFwdINS6_IJSA_SA_SB_EEES9_SE_SG_Li256ELb0ELb1ELb0ELb0EEENS1_29StaticPersistentTileSchedulerILb0EEEEEEEEEvNT_6ParamsE:
	.zero		3200


//--------------------- .nv.constant0._ZN7cutlass13device_kernelIN5flash11enable_sm90INS1_16FlashAttnFwdSm90INS1_25CollectiveMainloopFwdSm90ILi2EN4cute5tupleIJNS5_1CILi1EEES8_S8_EEENS6_IJNS7_ILi128EEENS7_ILi96EEENS7_ILi192EEEEEELi128ENS_6half_tEfNS_4arch4Sm90ELb0ELb0ELb0ELb1ELb1ELb0ELb0ELb1ELb1ELb1ELb0ELb0EEENS1_21CollectiveEpilogueFwdINS6_IJSA_SA_SB_EEES9_SE_SG_Li256ELb1ELb1ELb0ELb0EEENS1_36VarlenDynamicPersistentTileSchedulerILi128ELi96ELi256ELi128ELb0ELb1ELb1ELb0ELb1ELb1EEEEEEEEEvNT_6ParamsE --------------------------
	.section	.nv.constant0._ZN7cutlass13device_kernelIN5flash11enable_sm90INS1_16FlashAttnFwdSm90INS1_25CollectiveMainloopFwdSm90ILi2EN4cute5tupleIJNS5_1CILi1EEES8_S8_EEENS6_IJNS7_ILi128EEENS7_ILi96EEENS7_ILi192EEEEEELi128ENS_6half_tEfNS_4arch4Sm90ELb0ELb0ELb0ELb1ELb1ELb0ELb0ELb1ELb1ELb1ELb0ELb0EEENS1_21CollectiveEpilogueFwdINS6_IJSA_SA_SB_EEES9_SE_SG_Li256ELb1ELb1ELb0ELb0EEENS1_36VarlenDynamicPersistentTileSchedulerILi128ELi96ELi256ELi128ELb0ELb1ELb1ELb0ELb1ELb1EEEEEEEEEvNT_6ParamsE,"a",@progbits
	.sectionflags	@""
	.align	4
.nv.constant0._ZN7cutlass13device_kernelIN5flash11enable_sm90INS1_16FlashAttnFwdSm90INS1_25CollectiveMainloopFwdSm90ILi2EN4cute5tupleIJNS5_1CILi1EEES8_S8_EEENS6_IJNS7_ILi128EEENS7_ILi96EEENS7_ILi192EEEEEELi128ENS_6half_tEfNS_4arch4Sm90ELb0ELb0ELb0ELb1ELb1ELb0ELb0ELb1ELb1ELb1ELb0ELb0EEENS1_21CollectiveEpilogueFwdINS6_IJSA_SA_SB_EEES9_SE_SG_Li256ELb1ELb1ELb0ELb0EEENS1_36VarlenDynamicPersistentTileSchedulerILi128ELi96ELi256ELi128ELb0ELb1ELb1ELb0ELb1ELb1EEEEEEEEEvNT_6ParamsE:
	.zero		3328


//--------------------- .nv.constant0._ZN7cutlass13device_kernelIN5flash11enable_sm90INS1_16FlashAttnFwdSm90INS1_25CollectiveMainloopFwdSm90ILi2EN4cute5tupleIJNS5_1CILi1EEES8_S8_EEENS6_IJNS7_ILi128EEENS7_ILi96EEENS7_ILi192EEEEEELi128ENS_6half_tEfNS_4arch4Sm90ELb0ELb0ELb0ELb1ELb1ELb1ELb0ELb1ELb1ELb1ELb0ELb0EEENS1_21CollectiveEpilogueFwdINS6_IJSA_SA_SB_EEES9_SE_SG_Li256ELb1ELb1ELb0ELb0EEENS1_36VarlenDynamicPersistentTileSchedulerILi128ELi96ELi256ELi128ELb0ELb1ELb1ELb0ELb1ELb1EEEEEEEEEvNT_6ParamsE --------------------------
	.section	.nv.constant0._ZN7cutlass13device_kernelIN5flash11enable_sm90INS1_16FlashAttnFwdSm90INS1_25CollectiveMainloopFwdSm90ILi2EN4cute5tupleIJNS5_1CILi1EEES8_S8_EEENS6_IJNS7_ILi128EEENS7_ILi96EEENS7_ILi192EEEEEELi128ENS_6half_tEfNS_4arch4Sm90ELb0ELb0ELb0ELb1ELb1ELb1ELb0ELb1ELb1ELb1ELb0ELb0EEENS1_21CollectiveEpilogueFwdINS6_IJSA_SA_SB_EEES9_SE_SG_Li256ELb1ELb1ELb0ELb0EEENS1_36VarlenDynamicPersistentTileSchedulerILi128ELi96ELi256ELi128ELb0ELb1ELb1ELb0ELb1ELb1EEEEEEEEEvNT_6ParamsE,"a",@progbits
	.sectionflags	@""
	.align	4
.nv.constant0._ZN7cutlass13device_kernelIN5flash11enable_sm90INS1_16FlashAttnFwdSm90INS1_25CollectiveMainloopFwdSm90ILi2EN4cute5tupleIJNS5_1CILi1EEES8_S8_EEENS6_IJNS7_ILi128EEENS7_ILi96EEENS7_ILi192EEEEEELi128ENS_6half_tEfNS_4arch4Sm90ELb0ELb0ELb0ELb1ELb1ELb1ELb0ELb1ELb1ELb1ELb0ELb0EEENS1_21CollectiveEpilogueFwdINS6_IJSA_SA_SB_EEES9_SE_SG_Li256ELb1ELb1ELb0ELb0EEENS1_36VarlenDynamicPersistentTileSchedulerILi128ELi96ELi256ELi128ELb0ELb1ELb1ELb0ELb1ELb1EEEEEEEEEvNT_6ParamsE:
	.zero		3328


//--------------------- .nv.constant0._ZN7cutlass13device_kernelIN5flash11enable_sm90INS1_16FlashAttnFwdSm90INS1_25CollectiveMainloopFwdSm90ILi2EN4cute5tupleIJNS5_1CILi1EEES8_S8_EEENS6_IJNS7_ILi128EEENS7_ILi96EEENS7_ILi192EEEEEELi128ENS_6half_tEfNS_4arch4Sm90ELb0ELb1ELb0ELb0ELb1ELb0ELb0ELb1ELb1ELb1ELb0ELb0EEENS1_21CollectiveEpilogueFwdINS6_IJSA_SA_SB_EEES9_SE_SG_Li256ELb0ELb1ELb0ELb0EEENS1_30DynamicPersistentTileSchedulerILi256ELi128ELb0ELb1ELb1EEEEEEEEEvNT_6ParamsE --------------------------
	.section	.nv.constant0._ZN7cutlass13device_kernelIN5flash11enable_sm90INS1_16FlashAttnFwdSm90INS1_25CollectiveMainloopFwdSm90ILi2EN4cute5tupleIJNS5_1CILi1EEES8_S8_EEENS6_IJNS7_ILi128EEENS7_ILi96EEENS7_ILi192EEEEEELi128ENS_6half_tEfNS_4arch4Sm90ELb0ELb1ELb0ELb0ELb1ELb0ELb0ELb1ELb1ELb1ELb0ELb0EEENS1_21CollectiveEpilogueFwdINS6_IJSA_SA_SB_EEES9_SE_SG_Li256ELb0ELb1ELb0ELb0EEENS1_30DynamicPersistentTileSchedulerILi256ELi128ELb0ELb1ELb1EEEEEEEEEvNT_6ParamsE,"a",@progbits
	.sectionflags	@""
	.align	4
.nv.constant0._ZN7cutlass13device_kernelIN5flash11enable_sm90INS1_16FlashAttnFwdSm90INS1_25CollectiveMainloopFwdSm90ILi2EN4cute5tupleIJNS5_1CILi1EEES8_S8_EEENS6_IJNS7_ILi128EEENS7_ILi96EEENS7_ILi192EEEEEELi128ENS_6half_tEfNS_4arch4Sm90ELb0ELb1ELb0ELb0ELb1ELb0ELb0ELb1ELb1ELb1ELb0ELb0EEENS1_21CollectiveEpilogueFwdINS6_IJSA_SA_SB_EEES9_SE_SG_Li256ELb0ELb1ELb0ELb0EEENS1_30DynamicPersistentTileSchedulerILi256ELi128ELb0ELb1ELb1EEEEEEEEEvNT_6ParamsE:
	.zero		3328


//--------------------- .nv.constant0._ZN7cutlass13device_kernelIN5flash11enable_sm90INS1_16FlashAttnFwdSm90INS1_25CollectiveMainloopFwdSm90ILi2EN4cute5tupleIJNS5_1CILi1EEES8_S8_EEENS6_IJNS7_ILi128EEENS7_ILi96EEENS7_ILi192EEEEEELi128ENS_6half_tEfNS_4arch4Sm90ELb0ELb1ELb0ELb1ELb1ELb0ELb0ELb1ELb1ELb1ELb0ELb0EEENS1_21CollectiveEpilogueFwdINS6_IJSA_SA_SB_EEES9_SE_SG_Li256ELb1ELb1ELb0ELb0EEENS1_36VarlenDynamicPersistentTileSchedulerILi128ELi96ELi256ELi128ELb0ELb1ELb1ELb1ELb0ELb1EEEEEEEEEvNT_6ParamsE --------------------------
	.section	.nv.constant0._ZN7cutlass13device_kernelIN5flash11enable_sm90INS1_16FlashAttnFwdSm90INS1_25CollectiveMainloopFwdSm90ILi2EN4cute5tupleIJNS5_1CILi1EEES8_S8_EEENS6_IJNS7_ILi128EEENS7_ILi96EEENS7_ILi192EEEEEELi128ENS_6half_tEfNS_4arch4Sm90ELb0ELb1ELb0ELb1ELb1ELb0ELb0ELb1ELb1ELb1ELb0ELb0EEENS1_21CollectiveEpilogueFwdINS6_IJSA_SA_SB_EEES9_SE_SG_Li256ELb1ELb1ELb0ELb0EEENS1_36VarlenDynamicPersistentTileSchedulerILi128ELi96ELi256ELi128ELb0ELb1ELb1ELb1ELb0ELb1EEEEEEEEEvNT_6ParamsE,"a",@progbits
	.sectionflags	@""
	.align	4
.nv.constant0._ZN7cutlass13device_kernelIN5flash11enable_sm90INS1_16FlashAttnFwdSm90INS1_25CollectiveMainloopFwdSm90ILi2EN4cute5tupleIJNS5_1CILi1EEES8_S8_EEENS6_IJNS7_ILi128EEENS7_ILi96EEENS7_ILi192EEEEEELi128ENS_6half_tEfNS_4arch4Sm90ELb0ELb1ELb0ELb1ELb1ELb0ELb0ELb1ELb1ELb1ELb0ELb0EEENS1_21CollectiveEpilogueFwdINS6_IJSA_SA_SB_EEES9_SE_SG_Li256ELb1ELb1ELb0ELb0EEENS1_36VarlenDynamicPersistentTileSchedulerILi128ELi96ELi256ELi128ELb0ELb1ELb1ELb1ELb0ELb1EEEEEEEEEvNT_6ParamsE:
	.zero		3328


//--------------------- .nv.constant0._ZN7cutlass13device_kernelIN5flash11enable_sm90INS1_16FlashAttnFwdSm90INS1_25CollectiveMainloopFwdSm90ILi2EN4cute5tupleIJNS5_1CILi1EEES8_S8_EEENS6_IJNS7_ILi128EEENS7_ILi96EEENS7_ILi192EEEEEELi128ENS_6half_tEfNS_4arch4Sm90ELb0ELb1ELb0ELb1ELb1ELb1ELb0ELb1ELb1ELb1ELb0ELb0EEENS1_21CollectiveEpilogueFwdINS6_IJSA_SA_SB_EEES9_SE_SG_Li256ELb1ELb1ELb0ELb0EEENS1_36VarlenDynamicPersistentTileSchedulerILi128ELi96ELi256ELi128ELb0ELb1ELb1ELb1ELb0ELb1EEEEEEEEEvNT_6ParamsE --------------------------
	.section	.nv.constant0._ZN7cutlass13device_kernelIN5flash11enable_sm90INS1_16FlashAttnFwdSm90INS1_25CollectiveMainloopFwdSm90ILi2EN4cute5tupleIJNS5_1CILi1EEES8_S8_EEENS6_IJNS7_ILi128EEENS7_ILi96EEENS7_ILi192EEEEEELi128ENS_6half_tEfNS_4arch4Sm90ELb0ELb1ELb0ELb1ELb1ELb1ELb0ELb1ELb1ELb1ELb0ELb0EEENS1_21CollectiveEpilogueFwdINS6_IJSA_SA_SB_EEES9_SE_SG_Li256ELb1ELb1ELb0ELb0EEENS1_36VarlenDynamicPersistentTileSchedulerILi128ELi96ELi256ELi128ELb0ELb1ELb1ELb1ELb0ELb1EEEEEEEEEvNT_6ParamsE,"a",@progbits
	.sectionflags	@""
	.align	4
.nv.constant0._ZN7cutlass13device_kernelIN5flash11enable_sm90INS1_16FlashAttnFwdSm90INS1_25CollectiveMainloopFwdSm90ILi2EN4cute5tupleIJNS5_1CILi1EEES8_S8_EEENS6_IJNS7_ILi128EEENS7_ILi96EEENS7_ILi192EEEEEELi128ENS_6half_tEfNS_4arch4Sm90ELb0ELb1ELb0ELb1ELb1ELb1ELb0ELb1ELb1ELb1ELb0ELb0EEENS1_21CollectiveEpilogueFwdINS6_IJSA_SA_SB_EEES9_SE_SG_Li256ELb1ELb1ELb0ELb0EEENS1_36VarlenDynamicPersistentTileSchedulerILi128ELi96ELi256ELi128ELb0ELb1ELb1ELb1ELb0ELb1EEEEEEEEEvNT_6ParamsE:
	.zero		3328


//--------------------- .nv.constant0._ZN7cutlass13device_kernelIN5flash11enable_sm90INS1_16FlashAttnFwdSm90INS1_25CollectiveMainloopFwdSm90ILi2EN4cute5tupleIJNS5_1CILi1EEES8_S8_EEENS6_IJNS7_ILi128EEENS7_ILi96EEENS7_ILi192EEEEEELi128ENS_6half_tEfNS_4arch4Sm90ELb1ELb0ELb0ELb0ELb1ELb0ELb0ELb1ELb1ELb1ELb0ELb0EEENS1_21CollectiveEpilogueFwdINS6_IJSA_SA_SB_EEES9_SE_SG_Li256ELb0ELb1ELb0ELb0EEENS1_30DynamicPersistentTileSchedulerILi256ELi128ELb0ELb1ELb1EEEEEEEEEvNT_6ParamsE --------------------------
	.section	.nv.constant0._ZN7cutlass13device_kernelIN5flash11enable_sm90INS1_16FlashAttnFwdSm90INS1_25CollectiveMainloopFwdSm90ILi2EN4cute5tupleIJNS5_1CILi1EEES8_S8_EEENS6_IJNS7_ILi128EEENS7_ILi96EEENS7_ILi192EEEEEELi128ENS_6half_tEfNS_4arch4Sm90ELb1ELb0ELb0ELb0ELb1ELb0ELb0ELb1ELb1ELb1ELb0ELb0EEENS1_21CollectiveEpilogueFwdINS6_IJSA_SA_SB_EEES9_SE_SG_Li256ELb0ELb1ELb0ELb0EEENS1_30DynamicPersistentTileSchedulerILi256ELi128ELb0ELb1ELb1EEEEEEEEEvNT_6ParamsE,"a",@progbits
	.sectionflags	@""
	.align	4
.nv.constant0._ZN7cutlass13device_kernelIN5flash11enable_sm90INS1_16FlashAttnFwdSm90INS1_25CollectiveMainloopFwdSm90ILi2EN4cute5tupleIJNS5_1CILi1EEES8_S8_EEENS6_IJNS7_ILi128EEENS7_ILi96EEENS7_ILi192EEEEEELi128ENS_6half_tEfNS_4arch4Sm90ELb1ELb0ELb0ELb0ELb1ELb0ELb0ELb1ELb1ELb1ELb0ELb0EEENS1_21CollectiveEpilogueFwdINS6_IJSA_SA_SB_EEES9_SE_SG_Li256ELb0ELb1ELb0ELb0EEENS1_30DynamicPersistentTileSchedulerILi256ELi128ELb0ELb1ELb1EEEEEEEEEvNT_6ParamsE:
	.zero		3328


//--------------------- .nv.constant0._ZN7cutlass13device_kernelIN5flash11enable_sm90INS1_16FlashAttnFwdSm90INS1_25CollectiveMainloopFwdSm90ILi2EN4cute5tupleIJNS5_1CILi1EEES8_S8_EEENS6_IJNS7_ILi128EEENS7_ILi96EEENS7_ILi192EEEEEELi128ENS_6half_tEfNS_4arch4Sm90ELb1ELb0ELb0ELb1ELb1ELb0ELb0ELb1ELb1ELb1ELb0ELb0EEENS1_21CollectiveEpilogueFwdINS6_IJSA_SA_SB_EEES9_SE_SG_Li256ELb1ELb1ELb0ELb0EEENS1_36VarlenDynamicPersistentTileSchedulerILi128ELi96ELi256ELi128ELb0ELb1ELb1ELb1ELb1ELb1EEEEEEEEEvNT_6ParamsE --------------------------
	.section	.nv.constant0._ZN7cutlass13device_kernelIN5flash11enable_sm90INS1_16FlashAttnFwdSm90INS1_25CollectiveMainloopFwdSm90ILi2EN4cute5tupleIJNS5_1CILi1EEES8_S8_EEENS6_IJNS7_ILi128EEENS7_ILi96EEENS7_ILi192EEEEEELi128ENS_6half_tEfNS_4arch4Sm90ELb1ELb0ELb0ELb1ELb1ELb0ELb0ELb1ELb1ELb1ELb0ELb0EEENS1_21CollectiveEpilogueFwdINS6_IJSA_SA_SB_EEES9_SE_SG_Li256ELb1ELb1ELb0ELb0EEENS1_36VarlenDynamicPersistentTileSchedulerILi128ELi96ELi256ELi128ELb0ELb1ELb1ELb1ELb1ELb1EEEEEEEEEvNT_6ParamsE,"a",@progbits
	.sectionflags	@""
	.align	4
.nv.constant0._ZN7cutlass13device_kernelIN5flash11enable_sm90INS1_16FlashAttnFwdSm90INS1_25CollectiveMainloopFwdSm90ILi2EN4cute5tupleIJNS5_1CILi1EEES8_S8_EEENS6_IJNS7_ILi128EEENS7_ILi96EEENS7_ILi192EEEEEELi128ENS_6half_tEfNS_4arch4Sm90ELb1ELb0ELb0ELb1ELb1ELb0ELb0ELb1ELb1ELb1ELb0ELb0EEENS1_21CollectiveEpilogueFwdINS6_IJSA_SA_SB_EEES9_SE_SG_Li256ELb1ELb1ELb0ELb0EEENS1_36VarlenDynamicPersistentTileSchedulerILi128ELi96ELi256ELi128ELb0ELb1ELb1ELb1ELb1ELb1EEEEEEEEEvNT_6ParamsE:
	.zero		3328


//--------------------- .nv.constant0._ZN7cutlass13device_kernelIN5flash11enable_sm90INS1_16FlashAttnFwdSm90INS1_25CollectiveMainloopFwdSm90ILi2EN4cute5tupleIJNS5_1CILi1EEES8_S8_EEENS6_IJNS7_ILi128EEENS7_ILi96EEENS7_ILi192EEEEEELi128ENS_6half_tEfNS_4arch4Sm90ELb1ELb0ELb0ELb1ELb1ELb1ELb0ELb1ELb1ELb1ELb0ELb0EEENS1_21CollectiveEpilogueFwdINS6_IJSA_SA_SB_EEES9_SE_SG_Li256ELb1ELb1ELb0ELb0EEENS1_36VarlenDynamicPersistentTileSchedulerILi128ELi96ELi256ELi128ELb0ELb1ELb1ELb1ELb1ELb1EEEEEEEEEvNT_6ParamsE --------------------------
	.section	.nv.constant0._ZN7cutlass13device_kernelIN5flash11enable_sm90INS1_16FlashAttnFwdSm90INS1_25CollectiveMainloopFwdSm90ILi2EN4cute5tupleIJNS5_1CILi1EEES8_S8_EEENS6_IJNS7_ILi128EEENS7_ILi96EEENS7_ILi192EEEEEELi128ENS_6half_tEfNS_4arch4Sm90ELb1ELb0ELb0ELb1ELb1ELb1ELb0ELb1ELb1ELb1ELb0ELb0EEENS1_21CollectiveEpilogueFwdINS6_IJSA_SA_SB_EEES9_SE_SG_Li256ELb1ELb1ELb0ELb0EEENS1_36VarlenDynamicPersistentTileSchedulerILi128ELi96ELi256ELi128ELb0ELb1ELb1ELb1ELb1ELb1EEEEEEEEEvNT_6ParamsE,"a",@progbits
	.sectionflags	@""
	.align	4
.nv.constant0._ZN7cutlass13device_kernelIN5flash11enable_sm90INS1_16FlashAttnFwdSm90INS1_25CollectiveMainloopFwdSm90ILi2EN4cute5tupleIJNS5_1CILi1EEES8_S8_EEENS6_IJNS7_ILi128EEENS7_ILi96EEENS7_ILi192EEEEEELi128ENS_6half_tEfNS_4arch4Sm90ELb1ELb0ELb0ELb1ELb1ELb1ELb0ELb1ELb1ELb1ELb0ELb0EEENS1_21CollectiveEpilogueFwdINS6_IJSA_SA_SB_EEES9_SE_SG_Li256ELb1ELb1ELb0ELb0EEENS1_36VarlenDynamicPersistentTileSchedulerILi128ELi96ELi256ELi128ELb0ELb1ELb1ELb1ELb1ELb1EEEEEEEEEvNT_6ParamsE:
	.zero		3328


//--------------------- .nv.constant0._ZN7cutlass13device_kernelIN5flash11enable_sm90INS1_16FlashAttnFwdSm90INS1_25CollectiveMainloopFwdSm90ILi2EN4cute5tupleIJNS5_1CILi1EEES8_S8_EEENS6_IJNS7_ILi64EEESA_SA_EEELi512ENS_6half_tEfNS_4arch4Sm90ELb0ELb0ELb0ELb0ELb1ELb0ELb0ELb0ELb0ELb1ELb0ELb0EEENS1_21CollectiveEpilogueFwdINS6_IJSA_NS7_ILi512EEESA_EEES9_SC_SE_Li256ELb0ELb1ELb0ELb0EEENS1_29StaticPersistentTileSchedulerILb0EEEEEEEEEvNT_6ParamsE --------------------------
	.section	.nv.constant0._ZN7cutlass13device_kernelIN5flash11enable_sm90INS1_16FlashAttnFwdSm90INS1_25CollectiveMainloopFwdSm90ILi2EN4cute5tupleIJNS5_1CILi1EEES8_S8_EEENS6_IJNS7_ILi64EEESA_SA_EEELi512ENS_6half_tEfNS_4arch4Sm90ELb0ELb0ELb0ELb0ELb1ELb0ELb0ELb0ELb0ELb1ELb0ELb0EEENS1_21CollectiveEpilogueFwdINS6_IJSA_NS7_ILi512EEESA_EEES9_SC_SE_Li256ELb0ELb1ELb0ELb0EEENS1_29StaticPersistentTileSchedulerILb0EEEEEEEEEvNT_6ParamsE,"a",@progbits
	.sectionflags	@""
	.align	4
.nv.constant0._ZN7cutlass13device_kernelIN5flash11enable_sm90INS1_16FlashAttnFwdSm90INS1_25CollectiveMainloopFwdSm90ILi2EN4cute5tupleIJNS5_1CILi1EEES8_S8_EEENS6_IJNS7_ILi64EEESA_SA_EEELi512ENS_6half_tEfNS_4arch4Sm90ELb0ELb0ELb0ELb0ELb1ELb0ELb0ELb0ELb0ELb1ELb0ELb0EEENS1_21CollectiveEpilogueFwdINS6_IJSA_NS7_ILi512EEESA_EEES9_SC_SE_Li256ELb0ELb1ELb0ELb0EEENS1_29StaticPersistentTileSchedulerILb0EEEEEEEEEvNT_6ParamsE:
	.zero		3200


//--------------------- .nv.constant0._ZN7cutlass13device_kernelIN5flash11enable_sm90INS1_16FlashAttnFwdSm90INS1_25CollectiveMainloopFwdSm90ILi2EN4cute5tupleIJNS5_1CILi1EEES8_S8_EEENS6_IJNS7_ILi64EEESA_SA_EEELi512ENS_6half_tEfNS_4arch4Sm90ELb0ELb0ELb0ELb0ELb1ELb0ELb1ELb0ELb0ELb1ELb0ELb0EEENS1_21CollectiveEpilogueFwdINS6_IJSA_NS7_ILi512EEESA_EEES9_SC_SE_Li256ELb0ELb1ELb0ELb0EEENS1_29StaticPersistentTileSchedulerILb0EEEEEEEEEvNT_6ParamsE --------------------------
	.section	.nv.constant0._ZN7cutlass13device_kernelIN5flash11enable_sm90INS1_16FlashAttnFwdSm90INS1_25CollectiveMainloopFwdSm90ILi2EN4cute5tupleIJNS5_1CILi1EEES8_S8_EEENS6_IJNS7_ILi64EEESA_SA_EEELi512ENS_6half_tEfNS_4arch4Sm90ELb0ELb0ELb0ELb0ELb1ELb0ELb1ELb0ELb0ELb1ELb0ELb0EEENS1_21CollectiveEpilogueFwdINS6_IJSA_NS7_ILi512EEESA_EEES9_SC_SE_Li256ELb0ELb1ELb0ELb0EEENS1_29StaticPersistentTileSchedulerILb0EEEEEEEEEvNT_6ParamsE,"a",@progbits
	.sectionflags	@""
	.align	4
.nv.constant0._ZN7cutlass13device_kernelIN5flash11enable_sm90INS1_16FlashAttnFwdSm90INS1_25CollectiveMainloopFwdSm90ILi2EN4cute5tupleIJNS5_1CILi1EEES8_S8_EEENS6_IJNS7_ILi64EEESA_SA_EEELi512ENS_6half_tEfNS_4arch4Sm90ELb0ELb0ELb0ELb0ELb1ELb0ELb1ELb0ELb0ELb1ELb0ELb0EEENS1_21CollectiveEpilogueFwdINS6_IJSA_NS7_ILi512EEESA_EEES9_SC_SE_Li256ELb0ELb1ELb0ELb0EEENS1_29StaticPersistentTileSchedulerILb0EEEEEEEEEvNT_6ParamsE:
	.zero		3456


//--------------------- .nv.constant0._ZN7cutlass13device_kernelIN5flash11enable_sm90INS1_16FlashAttnFwdSm90INS1_25CollectiveMainloopFwdSm90ILi2EN4cute5tupleIJNS5_1CILi1EEES8_S8_EEENS6_IJNS7_ILi64EEESA_SA_EEELi512ENS_6half_tEfNS_4arch4Sm90ELb0ELb0ELb0ELb1ELb1ELb0ELb0ELb0ELb0ELb1ELb0ELb0EEENS1_21CollectiveEpilogueFwdINS6_IJSA_NS7_ILi512EEESA_EEES9_SC_SE_Li256ELb1ELb1ELb0ELb0EEENS1_36VarlenDynamicPersistentTileSchedulerILi64ELi64ELi256ELi128ELb0ELb1ELb1ELb0ELb1ELb1EEEEEEEEEvNT_6ParamsE --------------------------
	.section	.nv.constant0._ZN7cutlass13device_kernelIN5flash11enable_sm90INS1_16FlashAttnFwdSm90INS1_25CollectiveMainloopFwdSm90ILi2EN4cute5tupleIJNS5_1CILi1EEES8_S8_EEENS6_IJNS7_ILi64EEESA_SA_EEELi512ENS_6half_tEfNS_4arch4Sm90ELb0ELb0ELb0ELb1ELb1ELb0ELb0ELb0ELb0ELb1ELb0ELb0EEENS1_21CollectiveEpilogueFwdINS6_IJSA_NS7_ILi512EEESA_EEES9_SC_SE_Li256ELb1ELb1ELb0ELb0EEENS1_36VarlenDynamicPersistentTileSchedulerILi64ELi64ELi256ELi128ELb0ELb1ELb1ELb0ELb1ELb1EEEEEEEEEvNT_6ParamsE,"a",@progbits
	.sectionflags	@""
	.align	4
.nv.constant0._ZN7cutlass13device_kernelIN5flash11enable_sm90INS1_16FlashAttnFwdSm90INS1_25CollectiveMainloopFwdSm90ILi2EN4cute5tupleIJNS5_1CILi1EEES8_S8_EEENS6_IJNS7_ILi64EEESA_SA_EEELi512ENS_6half_tEfNS_4arch4Sm90ELb0ELb0ELb0ELb1ELb1ELb0ELb0ELb0ELb0ELb1ELb0ELb0EEENS1_21CollectiveEpilogueFwdINS6_IJSA_NS7_ILi512EEESA_EEES9_SC_SE_Li256ELb1ELb1ELb0ELb0EEENS1_36VarlenDynamicPersistentTileSchedulerILi64ELi64ELi256ELi128ELb0ELb1ELb1ELb0ELb1ELb1EEEEEEEEEvNT_6ParamsE:
	.zero		3328


//--------------------- .nv.constant0._ZN7cutlass13device_kernelIN5flash11enable_sm90INS1_16FlashAttnFwdSm90INS1_25CollectiveMainloopFwdSm90ILi2EN4cute5tupleIJNS5_1CILi1EEES8_S8_EEENS6_IJNS7_ILi64EEESA_SA_EEELi512ENS_6half_tEfNS_4arch4Sm90ELb0ELb0ELb0ELb1ELb1ELb1ELb0ELb0ELb0ELb1ELb0ELb0EEENS1_21CollectiveEpilogueFwdINS6_IJSA_NS7_ILi512EEESA_EEES9_SC_SE_Li256ELb1ELb1ELb0ELb0EEENS1_36VarlenDynamicPersistentTileSchedulerILi64ELi64ELi256ELi128ELb0ELb1ELb1ELb0ELb1ELb1EEEEEEEEEvNT_6ParamsE --------------------------
	.section	.nv.constant0._ZN7cutlass13device_kernelIN5flash11enable_sm90INS1_16FlashAttnFwdSm90INS1_25CollectiveMainloopFwdSm90ILi2EN4cute5tupleIJNS5_1CILi1EEES8_S8_EEENS6_IJNS7_ILi64EEESA_SA_EEELi512ENS_6half_tEfNS_4arch4Sm90ELb0ELb0ELb0ELb1ELb1ELb1ELb0ELb0ELb0ELb1ELb0ELb0EEENS1_21CollectiveEpilogueFwdINS6_IJSA_NS7_ILi512EEESA_EEES9_SC_SE_Li256ELb1ELb1ELb0ELb0EEENS1_36VarlenDynamicPersistentTileSchedulerILi64ELi64ELi256ELi128ELb0ELb1ELb1ELb0ELb1ELb1EEEEEEEEEvNT_6ParamsE,"a",@progbits
	.sectionflags	@""
	.align	4
.nv.constant0._ZN7cutlass13device_kernelIN5flash11enable_sm90INS1_16FlashAttnFwdSm90INS1_25CollectiveMainloopFwdSm90ILi2EN4cute5tupleIJNS5_1CILi1EEES8_S8_EEENS6_IJNS7_ILi64EEESA_SA_EEELi512ENS_6half_tEfNS_4arch4Sm90ELb0ELb0ELb0ELb1ELb1ELb1ELb0ELb0ELb0ELb1ELb0ELb0EEENS1_21CollectiveEpilogueFwdINS6_IJSA_NS7_ILi512EEESA_EEES9_SC_SE_Li256ELb1ELb1ELb0ELb0EEENS1_36VarlenDynamicPersistentTileSchedulerILi64ELi64ELi256ELi128ELb0ELb1ELb1ELb0ELb1ELb1EEEEEEEEEvNT_6ParamsE:
	.zero		3328


//--------------------- .nv.constant0._ZN7cutlass13device_kernelIN5flash11enable_sm90INS1_16FlashAttnFwdSm90INS1_25CollectiveMainloopFwdSm90ILi2EN4cute5tupleIJNS5_1CILi1EEES8_S8_EEENS6_IJNS7_ILi64EEESA_SA_EEELi512ENS_6half_tEfNS_4arch4Sm90ELb0ELb0ELb0ELb1ELb1ELb0ELb1ELb0ELb0ELb1ELb0ELb0EEENS1_21CollectiveEpilogueFwdINS6_IJSA_NS7_ILi512EEESA_EEES9_SC_SE_Li256ELb1ELb1ELb0ELb0EEENS1_36VarlenDynamicPersistentTileSchedulerILi64ELi64ELi256ELi128ELb0ELb1ELb1ELb0ELb1ELb1EEEEEEEEEvNT_6ParamsE --------------------------
	.section	.nv.constant0._ZN7cutlass13device_kernelIN5flash11enable_sm90INS1_16FlashAttnFwdSm90INS1_25CollectiveMainloopFwdSm90ILi2EN4cute5tupleIJNS5_1CILi1EEES8_S8_EEENS6_IJNS7_ILi64EEESA_SA_EEELi512ENS_6half_tEfNS_4arch4Sm90ELb0ELb0ELb0ELb1ELb1ELb0ELb1ELb0ELb0ELb1ELb0ELb0EEENS1_21CollectiveEpilogueFwdINS6_IJSA_NS7_ILi512EEESA_EEES9_SC_SE_Li256ELb1ELb1ELb0ELb0EEENS1_36VarlenDynamicPersistentTileSchedulerILi64ELi64ELi256ELi128ELb0ELb1ELb1ELb0ELb1ELb1EEEEEEEEEvNT_6ParamsE,"a",@progbits
	.sectionflags	@""
	.align	4
.nv.constant0._ZN7cutlass13device_kernelIN5flash11enable_sm90INS1_16FlashAttnFwdSm90INS1_25CollectiveMainloopFwdSm90ILi2EN4cute5tupleIJNS5_1CILi1EEES8_S8_EEENS6_IJNS7_ILi64EEESA_SA_EEELi512ENS_6half_tEfNS_4arch4Sm90ELb0ELb0ELb0ELb1ELb1ELb0ELb1ELb0ELb0ELb1ELb0ELb0EEENS1_21CollectiveEpilogueFwdINS6_IJSA_NS7_ILi512EEESA_EEES9_SC_SE_Li256ELb1ELb1ELb0ELb0EEENS1_36VarlenDynamicPersistentTileSchedulerILi64ELi64ELi256ELi128ELb0ELb1ELb1ELb0ELb1ELb1EEEEEEEEEvNT_6ParamsE:
	.zero		3584


//--------------------- .nv.constant0._ZN7cutlass13device_kernelIN5flash11enable_sm90INS1_16FlashAttnFwdSm90INS1_25CollectiveMainloopFwdSm90ILi2EN4cute5tupleIJNS5_1CILi1EEES8_S8_EEENS6_IJNS7_ILi64EEESA_SA_EEELi512ENS_6half_tEfNS_4arch4Sm90ELb0ELb0ELb0ELb1ELb1ELb1ELb1ELb0ELb0ELb1ELb0ELb0EEENS1_21CollectiveEpilogueFwdINS6_IJSA_NS7_ILi512EEESA_EEES9_SC_SE_Li256ELb1ELb1ELb0ELb0EEENS1_36VarlenDynamicPersistentTileSchedulerILi64ELi64ELi256ELi128ELb0ELb1ELb1ELb0ELb1ELb1EEEEEEEEEvNT_6ParamsE --------------------------
	.section	.nv.constant0._ZN7cutlass13device_kernelIN5flash11enable_sm90INS1_16FlashAttnFwdSm90INS1_25CollectiveMainloopFwdSm90ILi2EN4cute5tupleIJNS5_1CILi1EEES8_S8_EEENS6_IJNS7_ILi64EEESA_SA_EEELi512ENS_6half_tEfNS_4arch4Sm90ELb0ELb0ELb0ELb1ELb1ELb1ELb1ELb0ELb0ELb1ELb0ELb0EEENS1_21CollectiveEpilogueFwdINS6_IJSA_NS7_ILi512EEESA_EEES9_SC_SE_Li256ELb1ELb1ELb0ELb0EEENS1_36VarlenDynamicPersistentTileSchedulerILi64ELi64ELi256ELi128ELb0ELb1ELb1ELb0ELb1ELb1EEEEEEEEEvNT_6ParamsE,"a",@progbits
	.sectionflags	@""
	.align	4
.nv.constant0._ZN7cutlass13device_kernelIN5flash11enable_sm90INS1_16FlashAttnFwdSm90INS1_25CollectiveMainloopFwdSm90ILi2EN4cute5tupleIJNS5_1CILi1EEES8_S8_EEENS6_IJNS7_ILi64EEESA_SA_EEELi512ENS_6half_tEfNS_4arch4Sm90ELb0ELb0ELb0ELb1ELb1ELb1ELb1ELb0ELb0ELb1ELb0ELb0EEENS1_21CollectiveEpilogueFwdINS6_IJSA_NS7_ILi512EEESA_EEES9_SC_SE_Li256ELb1ELb1ELb0ELb0EEENS1_36VarlenDynamicPersistentTileSchedulerILi64ELi64ELi256ELi128ELb0ELb1ELb1ELb0ELb1ELb1EEEEEEEEEvNT_6ParamsE:
	.zero		3584


//--------------------- .nv.constant0._ZN7cutlass13device_kernelIN5flash11enable_sm90INS1_16FlashAttnFwdSm90INS1_25CollectiveMainloopFwdSm90ILi2EN4cute5tupleIJNS5_1CILi1EEES8_S8_EEENS6_IJNS7_ILi64EEESA_SA_EEELi512ENS_6half_tEfNS_4arch4Sm90ELb0ELb1ELb0ELb0ELb1ELb0ELb0ELb0ELb0ELb1ELb0ELb0EEENS1_21CollectiveEpilogueFwdINS6_IJSA_NS7_ILi512EEESA_EEES9_SC_SE_Li256ELb0ELb1ELb0ELb0EEENS1_30DynamicPersistentTileSchedulerILi256ELi128ELb0ELb1ELb1EEEEEEEEEvNT_6ParamsE --------------------------
	.section	.nv.constant0._ZN7cutlass13device_kernelIN5flash11enable_sm90INS1_16FlashAttnFwdSm90INS1_25CollectiveMainloopFwdSm90ILi2EN4cute5tupleIJNS5_1CILi1EEES8_S8_EEENS6_IJNS7_ILi64EEESA_SA_EEELi512ENS_6half_tEfNS_4arch4Sm90ELb0ELb1ELb0ELb0ELb1ELb0ELb0ELb0ELb0ELb1ELb0ELb0EEENS1_21CollectiveEpilogueFwdINS6_IJSA_NS7_ILi512EEESA_EEES9_SC_SE_Li256ELb0ELb1ELb0ELb0EEENS1_30DynamicPersistentTileSchedulerILi256ELi128ELb0ELb1ELb1EEEEEEEEEvNT_6ParamsE,"a",@progbits
	.sectionflags	@""
	.align	4
.nv.constant0._ZN7cutlass13device_kernelIN5flash11enable_sm90INS1_16FlashAttnFwdSm90INS1_25CollectiveMainloopFwdSm90ILi2EN4cute5tupleIJNS5_1CILi1EEES8_S8_EEENS6_IJNS7_ILi64EEESA_SA_EEELi512ENS_6half_tEfNS_4arch4Sm90ELb0ELb1ELb0ELb0ELb1ELb0ELb0ELb0ELb0ELb1ELb0ELb0EEENS1_21CollectiveEpilogueFwdINS6_IJSA_NS7_ILi512EEESA_EEES9_SC_SE_Li256ELb0ELb1ELb0ELb0EEENS1_30DynamicPersistentTileSchedulerILi256ELi128ELb0ELb1ELb1EEEEEEEEEvNT_6ParamsE:
	.zero		3328


//--------------------- .nv.constant0._ZN7cutlass13device_kernelIN5flash11enable_sm90INS1_16FlashAttnFwdSm90INS1_25CollectiveMainloopFwdSm90ILi2EN4cute5tupleIJNS5_1CILi1EEES8_S8_EEENS6_IJNS7_ILi64EEESA_SA_EEELi512ENS_6half_tEfNS_4arch4Sm90ELb0ELb1ELb0ELb0ELb1ELb0ELb1ELb0ELb0ELb1ELb0ELb0EEENS1_21CollectiveEpilogueFwdINS6_IJSA_NS7_ILi512EEESA_EEES9_SC_SE_Li256ELb0ELb1ELb0ELb0EEENS1_30DynamicPersistentTileSchedulerILi256ELi128ELb0ELb1ELb1EEEEEEEEEvNT_6ParamsE --------------------------
	.section	.nv.constant0._ZN7cutlass13device_kernelIN5flash11enable_sm90INS1_16FlashAttnFwdSm90INS1_25CollectiveMainloopFwdSm90ILi2EN4cute5tupleIJNS5_1CILi1EEES8_S8_EEENS6_IJNS7_ILi64EEESA_SA_EEELi512ENS_6half_tEfNS_4arch4Sm90ELb0ELb1ELb0ELb0ELb1ELb0ELb1ELb0ELb0ELb1ELb0ELb0EEENS1_21CollectiveEpilogueFwdINS6_IJSA_NS7_ILi512EEESA_EEES9_SC_SE_Li256ELb0ELb1ELb0ELb0EEENS1_30DynamicPersistentTileSchedulerILi256ELi128ELb0ELb1ELb1EEEEEEEEEvNT_6ParamsE,"a",@progbits
	.sectionflags	@""
	.align	4
.nv.constant0._ZN7cutlass13device_kernelIN5flash11enable_sm90INS1_16FlashAttnFwdSm90INS1_25CollectiveMainloopFwdSm90ILi2EN4cute5tupleIJNS5_1CILi1EEES8_S8_EEENS6_IJNS7_ILi64EEESA_SA_EEELi512ENS_6half_tEfNS_4arch4Sm90ELb0ELb1ELb0ELb0ELb1ELb0ELb1ELb0ELb0ELb1ELb0ELb0EEENS1_21CollectiveEpilogueFwdINS6_IJSA_NS7_ILi512EEESA_EEES9_SC_SE_Li256ELb0ELb1ELb0ELb0EEENS1_30DynamicPersistentTileSchedulerILi256ELi128ELb0ELb1ELb1EEEEEEEEEvNT_6ParamsE:
	.zero		3584


//--------------------- .nv.constant0._ZN7cutlass13device_kernelIN5flash11enable_sm90INS1_16FlashAttnFwdSm90INS1_25CollectiveMainloopFwdSm90ILi2EN4cute5tupleIJNS5_1CILi1EEES8_S8_EEENS6_IJNS7_ILi64EEESA_SA_EEELi512ENS_6half_tEfNS_4arch4Sm90ELb0ELb1ELb0ELb1ELb1ELb0ELb0ELb0ELb0ELb1ELb0ELb0EEENS1_21CollectiveEpilogueFwdINS6_IJSA_NS7_ILi512EEESA_EEES9_SC_SE_Li256ELb1ELb1ELb0ELb0EEENS1_36VarlenDynamicPersistentTileSchedulerILi64ELi64ELi256ELi128ELb0ELb1ELb1ELb1ELb0ELb1EEEEEEEEEvNT_6ParamsE --------------------------
	.section	.nv.constant0._ZN7cutlass13device_kernelIN5flash11enable_sm90INS1_16FlashAttnFwdSm90INS1_25CollectiveMainloopFwdSm90ILi2EN4cute5tupleIJNS5_1CILi1EEES8_S8_EEENS6_IJNS7_ILi64EEESA_SA_EEELi512ENS_6half_tEfNS_4arch4Sm90ELb0ELb1ELb0ELb1ELb1ELb0ELb0ELb0ELb0ELb1ELb0ELb0EEENS1_21CollectiveEpilogueFwdINS6_IJSA_NS7_ILi512EEESA_EEES9_SC_SE_Li256ELb1ELb1ELb0ELb0EEENS1_36VarlenDynamicPersistentTileSchedulerILi64ELi64ELi256ELi128ELb0ELb1ELb1ELb1ELb0ELb1EEEEEEEEEvNT_6ParamsE,"a",@progbits
	.sectionflags	@""
	.align	4
.nv.constant0._ZN7cutlass13device_kernelIN5flash11enable_sm90INS1_16FlashAttnFwdSm90INS1_25CollectiveMainloopFwdSm90ILi2EN4cute5tupleIJNS5_1CILi1EEES8_S8_EEENS6_IJNS7_ILi64EEESA_SA_EEELi512ENS_6half_tEfNS_4arch4Sm90ELb0ELb1ELb0ELb1ELb1ELb0ELb0ELb0ELb0ELb1ELb0ELb0EEENS1_21CollectiveEpilogueFwdINS6_IJSA_NS7_ILi512EEESA_EEES9_SC_SE_Li256ELb1ELb1ELb0ELb0EEENS1_36VarlenDynamicPersistentTileSchedulerILi64ELi64ELi256ELi128ELb0ELb1ELb1ELb1ELb0ELb1EEEEEEEEEvNT_6ParamsE:
	.zero		3328


//--------------------- .nv.constant0._ZN7cutlass13device_kernelIN5flash11enable_sm90INS1_16FlashAttnFwdSm90INS1_25CollectiveMainloopFwdSm90ILi2EN4cute5tupleIJNS5_1CILi1EEES8_S8_EEENS6_IJNS7_ILi64EEESA_SA_EEELi512ENS_6half_tEfNS_4arch4Sm90ELb0ELb1ELb0ELb1ELb1ELb1ELb0ELb0ELb0ELb1ELb0ELb0EEENS1_21CollectiveEpilogueFwdINS6_IJSA_NS7_ILi512EEESA_EEES9_SC_SE_Li256ELb1ELb1ELb0ELb0EEENS1_36VarlenDynamicPersistentTileSchedulerILi64ELi64ELi256ELi128ELb0ELb1ELb1ELb1ELb0ELb1EEEEEEEEEvNT_6ParamsE --------------------------
	.section	.nv.constant0._ZN7cutlass13device_kernelIN5flash11enable_sm90INS1_16FlashAttnFwdSm90INS1_25CollectiveMainloopFwdSm90ILi2EN4cute5tupleIJNS5_1CILi1EEES8_S8_EEENS6_IJNS7_ILi64EEESA_SA_EEELi512ENS_6half_tEfNS_4arch4Sm90ELb0ELb1ELb0ELb1ELb1ELb1ELb0ELb0ELb0ELb1ELb0ELb0EEENS1_21CollectiveEpilogueFwdINS6_IJSA_NS7_ILi512EEESA_EEES9_SC_SE_Li256ELb1ELb1ELb0ELb0EEENS1_36VarlenDynamicPersistentTileSchedulerILi64ELi64ELi256ELi128ELb0ELb1ELb1ELb1ELb0ELb1EEEEEEEEEvNT_6ParamsE,"a",@progbits
	.sectionflags	@""
	.align	4
.nv.constant0._ZN7cutlass13device_kernelIN5flash11enable_sm90INS1_16FlashAttnFwdSm90INS1_25CollectiveMainloopFwdSm90ILi2EN4cute5tupleIJNS5_1CILi1EEES8_S8_EEENS6_IJNS7_ILi64EEESA_SA_EEELi512ENS_6half_tEfNS_4arch4Sm90ELb0ELb1ELb0ELb1ELb1ELb1ELb0ELb0ELb0ELb1ELb0ELb0EEENS1_21CollectiveEpilogueFwdINS6_IJSA_NS7_ILi512EEESA_EEES9_SC_SE_Li256ELb1ELb1ELb0ELb0EEENS1_36VarlenDynamicPersistentTileSchedulerILi64ELi64ELi256ELi128ELb0ELb1ELb1ELb1ELb0ELb1EEEEEEEEEvNT_6ParamsE:
	.zero		3328


//--------------------- .nv.constant0._ZN7cutlass13device_kernelIN5flash11enable_sm90INS1_16FlashAttnFwdSm90INS1_25CollectiveMainloopFwdSm90ILi2EN4cute5tupleIJNS5_1CILi1EEES8_S8_EEENS6_IJNS7_ILi64EEESA_SA_EEELi512ENS_6half_tEfNS_4arch4Sm90ELb0ELb1ELb0ELb1ELb1ELb0ELb1ELb0ELb0ELb1ELb0ELb0EEENS1_21CollectiveEpilogueFwdINS6_IJSA_NS7_ILi512EEESA_EEES9_SC_SE_Li256ELb1ELb1ELb0ELb0EEENS1_36VarlenDynamicPersistentTileSchedulerILi64ELi64ELi256ELi128ELb0ELb1ELb1ELb1ELb0ELb1EEEEEEEEEvNT_6ParamsE --------------------------
	.section	.nv.constant0._ZN7cutlass13device_kernelIN5flash11enable_sm90INS1_16FlashAttnFwdSm90INS1_25CollectiveMainloopFwdSm90ILi2EN4cute5tupleIJNS5_1CILi1EEES8_S8_EEENS6_IJNS7_ILi64EEESA_SA_EEELi512ENS_6half_tEfNS_4arch4Sm90ELb0ELb1ELb0ELb1ELb1ELb0ELb1ELb0ELb0ELb1ELb0ELb0EEENS1_21CollectiveEpilogueFwdINS6_IJSA_NS7_ILi512EEESA_EEES9_SC_SE_Li256ELb1ELb1ELb0ELb0EEENS1_36VarlenDynamicPersistentTileSchedulerILi64ELi64ELi256ELi128ELb0ELb1ELb1ELb1ELb0ELb1EEEEEEEEEvNT_6ParamsE,"a",@progbits
	.sectionflags	@""
	.align	4
.nv.constant0._ZN7cutlass13device_kernelIN5flash11enable_sm90INS1_16FlashAttnFwdSm90INS1_25CollectiveMainloopFwdSm90ILi2EN4cute5tupleIJNS5_1CILi1EEES8_S8_EEENS6_IJNS7_ILi64EEESA_SA_EEELi512ENS_6half_tEfNS_4arch4Sm90ELb0ELb1ELb0ELb1ELb1ELb0ELb1ELb0ELb0ELb1ELb0ELb0EEENS1_21CollectiveEpilogueFwdINS6_IJSA_NS7_ILi512EEESA_EEES9_SC_SE_Li256ELb1ELb1ELb0ELb0EEENS1_36VarlenDynamicPersistentTileSchedulerILi64ELi64ELi256ELi128ELb0ELb1ELb1ELb1ELb0ELb1EEEEEEEEEvNT_6ParamsE:
	.zero		3584


//--------------------- .nv.constant0._ZN7cutlass13device_kernelIN5flash11enable_sm90INS1_16FlashAttnFwdSm90INS1_25CollectiveMainloopFwdSm90ILi2EN4cute5tupleIJNS5_1CILi1EEES8_S8_EEENS6_IJNS7_ILi64EEESA_SA_EEELi512ENS_6half_tEfNS_4arch4Sm90ELb0ELb1ELb0ELb1ELb1ELb1ELb1ELb0ELb0ELb1ELb0ELb0EEENS1_21CollectiveEpilogueFwdINS6_IJSA_NS7_ILi512EEESA_EEES9_SC_SE_Li256ELb1ELb1ELb0ELb0EEENS1_36VarlenDynamicPersistentTileSchedulerILi64ELi64ELi256ELi128ELb0ELb1ELb1ELb1ELb0ELb1EEEEEEEEEvNT_6ParamsE --------------------------
	.section	.nv.constant0._ZN7cutlass13device_kernelIN5flash11enable_sm90INS1_16FlashAttnFwdSm90INS1_25CollectiveMainloopFwdSm90ILi2EN4cute5tupleIJNS5_1CILi1EEES8_S8_EEENS6_IJNS7_ILi64EEESA_SA_EEELi512ENS_6half_tEfNS_4arch4Sm90ELb0ELb1ELb0ELb1ELb1ELb1ELb1ELb0ELb0ELb1ELb0ELb0EEENS1_21CollectiveEpilogueFwdINS6_IJSA_NS7_ILi512EEESA_EEES9_SC_SE_Li256ELb1ELb1ELb0ELb0EEENS1_36VarlenDynamicPersistentTileSchedulerILi64ELi64ELi256ELi128ELb0ELb1ELb1ELb1ELb0ELb1EEEEEEEEEvNT_6ParamsE,"a",@progbits
	.sectionflags	@""
	.align	4
.nv.constant0._ZN7cutlass13device_kernelIN5flash11enable_sm90INS1_16FlashAttnFwdSm90INS1_25CollectiveMainloopFwdSm90ILi2EN4cute5tupleIJNS5_1CILi1EEES8_S8_EEENS6_IJNS7_ILi64EEESA_SA_EEELi512ENS_6half_tEfNS_4arch4Sm90ELb0ELb1ELb0ELb1ELb1ELb1ELb1ELb0ELb0ELb1ELb0ELb0EEENS1_21CollectiveEpilogueFwdINS6_IJSA_NS7_ILi512EEESA_EEES9_SC_SE_Li256ELb1ELb1ELb0ELb0EEENS1_36VarlenDynamicPersistentTileSchedulerILi64ELi64ELi256ELi128ELb0ELb1ELb1ELb1ELb0ELb1EEEEEEEEEvNT_6ParamsE:
	.zero		3584


//--------------------- .nv.constant0._ZN7cutlass13device_kernelIN5flash11enable_sm90INS1_16FlashAttnFwdSm90INS1_25CollectiveMainloopFwdSm90ILi2EN4cute5tupleIJNS5_1CILi1EEES8_S8_EEENS6_IJNS7_ILi64EEESA_SA_EEELi512ENS_6half_tEfNS_4arch4Sm90ELb1ELb0ELb0ELb0ELb1ELb0ELb0ELb0ELb0ELb1ELb0ELb0EEENS1_21CollectiveEpilogueFwdINS6_IJSA_NS7_ILi512EEESA_EEES9_SC_SE_Li256ELb0ELb1ELb0ELb0EEENS1_30DynamicPersistentTileSchedulerILi256ELi128ELb0ELb1ELb1EEEEEEEEEvNT_6ParamsE --------------------------
	.section	.nv.constant0._ZN7cutlass13device_kernelIN5flash11enable_sm90INS1_16FlashAttnFwdSm90INS1_25CollectiveMainloopFwdSm90ILi2EN4cute5tupleIJNS5_1CILi1EEES8_S8_EEENS6_IJNS7_ILi64EEESA_SA_EEELi512ENS_6half_tEfNS_4arch4Sm90ELb1ELb0ELb0ELb0ELb1ELb0ELb0ELb0ELb0ELb1ELb0ELb0EEENS1_21CollectiveEpilogueFwdINS6_IJSA_NS7_ILi512EEESA_EEES9_SC_SE_Li256ELb0ELb1ELb0ELb0EEENS1_30DynamicPersistentTileSchedulerILi256ELi128ELb0ELb1ELb1EEEEEEEEEvNT_6ParamsE,"a",@progbits
	.sectionflags	@""
	.align	4
.nv.constant0._ZN7cutlass13device_kernelIN5flash11enable_sm90INS1_16FlashAttnFwdSm90INS1_25CollectiveMainloopFwdSm90ILi2EN4cute5tupleIJNS5_1CILi1EEES8_S8_EEENS6_IJNS7_ILi64EEESA_SA_EEELi512ENS_6half_tEfNS_4arch4Sm90ELb1ELb0ELb0ELb0ELb1ELb0ELb0ELb0ELb0ELb1ELb0ELb0EEENS1_21CollectiveEpilogueFwdINS6_IJSA_NS7_ILi512EEESA_EEES9_SC_SE_Li256ELb0ELb1ELb0ELb0EEENS1_30DynamicPersistentTileSchedulerILi256ELi128ELb0ELb1ELb1EEEEEEEEEvNT_6ParamsE:
	.zero		3328


//--------------------- .nv.constant0._ZN7cutlass13device_kernelIN5flash11enable_sm90INS1_16FlashAttnFwdSm90INS1_25CollectiveMainloopFwdSm90ILi2EN4cute5tupleIJNS5_1CILi1EEES8_S8_EEENS6_IJNS7_ILi64EEESA_SA_EEELi512ENS_6half_tEfNS_4arch4Sm90ELb1ELb0ELb0ELb0ELb1ELb0ELb1ELb0ELb0ELb1ELb0ELb0EEENS1_21CollectiveEpilogueFwdINS6_IJSA_NS7_ILi512EEESA_EEES9_SC_SE_Li256ELb0ELb1ELb0ELb0EEENS1_30DynamicPersistentTileSchedulerILi256ELi128ELb0ELb1ELb1EEEEEEEEEvNT_6ParamsE --------------------------
	.section	.nv.constant0._ZN7cutlass13device_kernelIN5flash11enable_sm90INS1_16FlashAttnFwdSm90INS1_25CollectiveMainloopFwdSm90ILi2EN4cute5tupleIJNS5_1CILi1EEES8_S8_EEENS6_IJNS7_ILi64EEESA_SA_EEELi512ENS_6half_tEfNS_4arch4Sm90ELb1ELb0ELb0ELb0ELb1ELb0ELb1ELb0ELb0ELb1ELb0ELb0EEENS1_21CollectiveEpilogueFwdINS6_IJSA_NS7_ILi512EEESA_EEES9_SC_SE_Li256ELb0ELb1ELb0ELb0EEENS1_30DynamicPersistentTileSchedulerILi256ELi128ELb0ELb1ELb1EEEEEEEEEvNT_6ParamsE,"a",@progbits
	.sectionflags	@""
	.align	4
.nv.constant0._ZN7cutlass13device_kernelIN5flash11enable_sm90INS1_16FlashAttnFwdSm90INS1_25CollectiveMainloopFwdSm90ILi2EN4cute5tupleIJNS5_1CILi1EEES8_S8_EEENS6_IJNS7_ILi64EEESA_SA_EEELi512ENS_6half_tEfNS_4arch4Sm90ELb1ELb0ELb0ELb0ELb1ELb0ELb1ELb0ELb0ELb1ELb0ELb0EEENS1_21CollectiveEpilogueFwdINS6_IJSA_NS7_ILi512EEESA_EEES9_SC_SE_Li256ELb0ELb1ELb0ELb0EEENS1_30DynamicPersistentTileSchedulerILi256ELi128ELb0ELb1ELb1EEEEEEEEEvNT_6ParamsE:
	.zero		3584


//--------------------- .nv.constant0._ZN7cutlass13device_kernelIN5flash11enable_sm90INS1_16FlashAttnFwdSm90INS1_25CollectiveMainloopFwdSm90ILi2EN4cute5tupleIJNS5_1CILi1EEES8_S8_EEENS6_IJNS7_ILi64EEESA_SA_EEELi512ENS_6half_tEfNS_4arch4Sm90ELb1ELb0ELb0ELb1ELb1ELb0ELb0ELb0ELb0ELb1ELb0ELb0EEENS1_21CollectiveEpilogueFwdINS6_IJSA_NS7_ILi512EEESA_EEES9_SC_SE_Li256ELb1ELb1ELb0ELb0EEENS1_36VarlenDynamicPersistentTileSchedulerILi64ELi64ELi256ELi128ELb0ELb1ELb1ELb1ELb1ELb1EEEEEEEEEvNT_6ParamsE --------------------------
	.section	.nv.constant0._ZN7cutlass13device_kernelIN5flash11enable_sm90INS1_16FlashAttnFwdSm90INS1_25CollectiveMainloopFwdSm90ILi2EN4cute5tupleIJNS5_1CILi1EEES8_S8_EEENS6_IJNS7_ILi64EEESA_SA_EEELi512ENS_6half_tEfNS_4arch4Sm90ELb1ELb0ELb0ELb1ELb1ELb0ELb0ELb0ELb0ELb1ELb0ELb0EEENS1_21CollectiveEpilogueFwdINS6_IJSA_NS7_ILi512EEESA_EEES9_SC_SE_Li256ELb1ELb1ELb0ELb0EEENS1_36VarlenDynamicPersistentTileSchedulerILi64ELi64ELi256ELi128ELb0ELb1ELb1ELb1ELb1ELb1EEEEEEEEEvNT_6ParamsE,"a",@progbits
	.sectionflags	@""
	.align	4
.nv.constant0._ZN7cutlass13device_kernelIN5flash11enable_sm90INS1_16FlashAttnFwdSm90INS1_25CollectiveMainloopFwdSm90ILi2EN4cute5tupleIJNS5_1CILi1EEES8_S8_EEENS6_IJNS7_ILi64EEESA_SA_EEELi512ENS_6half_tEfNS_4arch4Sm90ELb1ELb0ELb0ELb1ELb1ELb0ELb0ELb0ELb0ELb1ELb0ELb0EEENS1_21CollectiveEpilogueFwdINS6_IJSA_NS7_ILi512EEESA_EEES9_SC_SE_Li256ELb1ELb1ELb0ELb0EEENS1_36VarlenDynamicPersistentTileSchedulerILi64ELi64ELi256ELi128ELb0ELb1ELb1ELb1ELb1ELb1EEEEEEEEEvNT_6ParamsE:
	.zero		3328


//--------------------- .nv.constant0._ZN7cutlass13device_kernelIN5flash11enable_sm90INS1_16FlashAttnFwdSm90INS1_25CollectiveMainloopFwdSm90ILi2EN4cute5tupleIJNS5_1CILi1EEES8_S8_EEENS6_IJNS7_ILi64EEESA_SA_EEELi512ENS_6half_tEfNS_4arch4Sm90ELb1ELb0ELb0ELb1ELb1ELb1ELb0ELb0ELb0ELb1ELb0ELb0EEENS1_21CollectiveEpilogueFwdINS6_IJSA_NS7_ILi512EEESA_EEES9_SC_SE_Li256ELb1ELb1ELb0ELb0EEENS1_36VarlenDynamicPersistentTileSchedulerILi64ELi64ELi256ELi128ELb0ELb1ELb1ELb1ELb1ELb1EEEEEEEEEvNT_6ParamsE --------------------------
	.section	.nv.constant0._ZN7cutlass13device_kernelIN5flash11enable_sm90INS1_16FlashAttnFwdSm90INS1_25CollectiveMainloopFwdSm90ILi2EN4cute5tupleIJNS5_1CILi1EEES8_S8_EEENS6_IJNS7_ILi64EEESA_SA_EEELi512ENS_6half_tEfNS_4arch4Sm90ELb1ELb0ELb0ELb1ELb1ELb1ELb0ELb0ELb0ELb1ELb0ELb0EEENS1_21CollectiveEpilogueFwdINS6_IJSA_NS7_ILi512EEESA_EEES9_SC_SE_Li256ELb1ELb1ELb0ELb0EEENS1_36VarlenDynamicPersistentTileSchedulerILi64ELi64ELi256ELi128ELb0ELb1ELb1ELb1ELb1ELb1EEEEEEEEEvNT_6ParamsE,"a",@progbits
	.sectionflags	@""
	.align	4
.nv.constant0._ZN7cutlass13device_kernelIN5flash11enable_sm90INS1_16FlashAttnFwdSm90INS1_25CollectiveMainloopFwdSm90ILi2EN4cute5tupleIJNS5_1CILi1EEES8_S8_EEENS6_IJNS7_ILi64EEESA_SA_EEELi512ENS_6half_tEfNS_4arch4Sm90ELb1ELb0ELb0ELb1ELb1ELb1ELb0ELb0ELb0ELb1ELb0ELb0EEENS1_21CollectiveEpilogueFwdINS6_IJSA_NS7_ILi512EEESA_EEES9_SC_SE_Li256ELb1ELb1ELb0ELb0EEENS1_36VarlenDynamicPersistentTileSchedulerILi64ELi64ELi256ELi128ELb0ELb1ELb1ELb1ELb1ELb1EEEEEEEEEvNT_6ParamsE:
	.zero		3328


//--------------------- .nv.constant0._ZN7cutlass13device_kernelIN5flash11enable_sm90INS1_16FlashAttnFwdSm90INS1_25CollectiveMainloopFwdSm90ILi2EN4cute5tupleIJNS5_1CILi1EEES8_S8_EEENS6_IJNS7_ILi64EEESA_SA_EEELi512ENS_6half_tEfNS_4arch4Sm90ELb1ELb0ELb0ELb1ELb1ELb0ELb1ELb0ELb0ELb1ELb0ELb0EEENS1_21CollectiveEpilogueFwdINS6_IJSA_NS7_ILi512EEESA_EEES9_SC_SE_Li256ELb1ELb1ELb0ELb0EEENS1_36VarlenDynamicPersistentTileSchedulerILi64ELi64ELi256ELi128ELb0ELb1ELb1ELb1ELb1ELb1EEEEEEEEEvNT_6ParamsE --------------------------
	.section	.nv.constant0._ZN7cutlass13device_kernelIN5flash11enable_sm90INS1_16FlashAttnFwdSm90INS1_25CollectiveMainloopFwdSm90ILi2EN4cute5tupleIJNS5_1CILi1EEES8_S8_EEENS6_IJNS7_ILi64EEESA_SA_EEELi512ENS_6half_tEfNS_4arch4Sm90ELb1ELb0ELb0ELb1ELb1ELb0ELb1ELb0ELb0ELb1ELb0ELb0EEENS1_21CollectiveEpilogueFwdINS6_IJSA_NS7_ILi512EEESA_EEES9_SC_SE_Li256ELb1ELb1ELb0ELb0EEENS1_36VarlenDynamicPersistentTileSchedulerILi64ELi64ELi256ELi128ELb0ELb1ELb1ELb1ELb1ELb1EEEEEEEEEvNT_6ParamsE,"a",@progbits
	.sectionflags	@""
	.align	4
.nv.constant0._ZN7cutlass13device_kernelIN5flash11enable_sm90INS1_16FlashAttnFwdSm90INS1_25CollectiveMainloopFwdSm90ILi2EN4cute5tupleIJNS5_1CILi1EEES8_S8_EEENS6_IJNS7_ILi64EEESA_SA_EEELi512ENS_6half_tEfNS_4arch4Sm90ELb1ELb0ELb0ELb1ELb1ELb0ELb1ELb0ELb0ELb1ELb0ELb0EEENS1_21CollectiveEpilogueFwdINS6_IJSA_NS7_ILi512EEESA_EEES9_SC_SE_Li256ELb1ELb1ELb0ELb0EEENS1_36VarlenDynamicPersistentTileSchedulerILi64ELi64ELi256ELi128ELb0ELb1ELb1ELb1ELb1ELb1EEEEEEEEEvNT_6ParamsE:
	.zero		3584


//--------------------- .nv.constant0._ZN7cutlass13device_kernelIN5flash11enable_sm90INS1_16FlashAttnFwdSm90INS1_25CollectiveMainloopFwdSm90ILi2EN4cute5tupleIJNS5_1CILi1EEES8_S8_EEENS6_IJNS7_ILi64EEESA_SA_EEELi512ENS_6half_tEfNS_4arch4Sm90ELb1ELb0ELb0ELb1ELb1ELb1ELb1ELb0ELb0ELb1ELb0ELb0EEENS1_21CollectiveEpilogueFwdINS6_IJSA_NS7_ILi512EEESA_EEES9_SC_SE_Li256ELb1ELb1ELb0ELb0EEENS1_36VarlenDynamicPersistentTileSchedulerILi64ELi64ELi256ELi128ELb0ELb1ELb1ELb1ELb1ELb1EEEEEEEEEvNT_6ParamsE --------------------------
	.section	.nv.constant0._ZN7cutlass13device_kernelIN5flash11enable_sm90INS1_16FlashAttnFwdSm90INS1_25CollectiveMainloopFwdSm90ILi2EN4cute5tupleIJNS5_1CILi1EEES8_S8_EEENS6_IJNS7_ILi64EEESA_SA_EEELi512ENS_6half_tEfNS_4arch4Sm90ELb1ELb0ELb0ELb1ELb1ELb1ELb1ELb0ELb0ELb1ELb0ELb0EEENS1_21CollectiveEpilogueFwdINS6_IJSA_NS7_ILi512EEESA_EEES9_SC_SE_Li256ELb1ELb1ELb0ELb0EEENS1_36VarlenDynamicPersistentTileSchedulerILi64ELi64ELi256ELi128ELb0ELb1ELb1ELb1ELb1ELb1EEEEEEEEEvNT_6ParamsE,"a",@progbits
	.sectionflags	@""
	.align	4
.nv.constant0._ZN7cutlass13device_kernelIN5flash11enable_sm90INS1_16FlashAttnFwdSm90INS1_25CollectiveMainloopFwdSm90ILi2EN4cute5tupleIJNS5_1CILi1EEES8_S8_EEENS6_IJNS7_ILi64EEESA_SA_EEELi512ENS_6half_tEfNS_4arch4Sm90ELb1ELb0ELb0ELb1ELb1ELb1ELb1ELb0ELb0ELb1ELb0ELb0EEENS1_21CollectiveEpilogueFwdINS6_IJSA_NS7_ILi512EEESA_EEES9_SC_SE_Li256ELb1ELb1ELb0ELb0EEENS1_36VarlenDynamicPersistentTileSchedulerILi64ELi64ELi256ELi128ELb0ELb1ELb1ELb1ELb1ELb1EEEEEEEEEvNT_6ParamsE:
	.zero		3584


//--------------------- .nv.constant0._ZN7cutlass13device_kernelIN5flash11enable_sm90INS1_16FlashAttnFwdSm90INS1_25CollectiveMainloopFwdSm90ILi2EN4cute5tupleIJNS5_1CILi1EEES8_S8_EEENS6_IJNS7_ILi128EEENS7_ILi96EEENS7_ILi64EEEEEELi256ENS_6half_tEfNS_4arch4Sm90ELb0ELb0ELb0ELb0ELb1ELb0ELb0ELb1ELb0ELb1ELb0ELb0EEENS1_21CollectiveEpilogueFwdINS6_IJSA_NS7_ILi256EEESB_EEES9_SE_SG_Li256ELb0ELb1ELb0ELb0EEENS1_29StaticPersistentTileSchedulerILb0EEEEEEEEEvNT_6ParamsE --------------------------
	.section	.nv.constant0._ZN7cutlass13device_kernelIN5flash11enable_sm90INS1_16FlashAttnFwdSm90INS1_25CollectiveMainloopFwdSm90ILi2EN4cute5tupleIJNS5_1CILi1EEES8_S8_EEENS6_IJNS7_ILi128EEENS7_ILi96EEENS7_ILi64EEEEEELi256ENS_6half_tEfNS_4arch4Sm90ELb0ELb0ELb0ELb0ELb1ELb0ELb0ELb1ELb0ELb1ELb0ELb0EEENS1_21CollectiveEpilogueFwdINS6_IJSA_NS7_ILi256EEESB_EEES9_SE_SG_Li256ELb0ELb1ELb0ELb0EEENS1_29StaticPersistentTileSchedulerILb0EEEEEEEEEvNT_6ParamsE,"a",@progbits
	.sectionflags	@""
	.align	4
.nv.constant0._ZN7cutlass13device_kernelIN5flash11enable_sm90INS1_16FlashAttnFwdSm90INS1_25CollectiveMainloopFwdSm90ILi2EN4cute5tupleIJNS5_1CILi1EEES8_S8_EEENS6_IJNS7_ILi128EEENS7_ILi96EEENS7_ILi64EEEEEELi256ENS_6half_tEfNS_4arch4Sm90ELb0ELb0ELb0ELb0ELb1ELb0ELb0ELb1ELb0ELb1ELb0ELb0EEENS1_21CollectiveEpilogueFwdINS6_IJSA_NS7_ILi256EEESB_EEES9_SE_SG_Li256ELb0ELb1ELb0ELb0EEENS1_29StaticPersistentTileSchedulerILb0EEEEEEEEEvNT_6ParamsE:
	.zero		3200


//--------------------- .nv.constant0._ZN7cutlass13device_kernelIN5flash11enable_sm90INS1_16FlashAttnFwdSm90INS1_25CollectiveMainloopFwdSm90ILi2EN4cute5tupleIJNS5_1CILi1EEES8_S8_EEENS6_IJNS7_ILi128EEENS7_ILi96EEENS7_ILi64EEEEEELi256ENS_6half_tEfNS_4arch4Sm90ELb0ELb0ELb0ELb0ELb1ELb0ELb1ELb1ELb0ELb1ELb0ELb0EEENS1_21CollectiveEpilogueFwdINS6_IJSA_NS7_ILi256EEESB_EEES9_SE_SG_Li256ELb0ELb1ELb0ELb0EEENS1_29StaticPersistentTileSchedulerILb0EEEEEEEEEvNT_6ParamsE --------------------------
	.section	.nv.constant0._ZN7cutlass13device_kernelIN5flash11enable_sm90INS1_16FlashAttnFwdSm90INS1_25CollectiveMainloopFwdSm90ILi2EN4cute5tupleIJNS5_1CILi1EEES8_S8_EEENS6_IJNS7_ILi128EEENS7_ILi96EEENS7_ILi64EEEEEELi256ENS_6half_tEfNS_4arch4Sm90ELb0ELb0ELb0ELb0ELb1ELb0ELb1ELb1ELb0ELb1ELb0ELb0EEENS1_21CollectiveEpilogueFwdINS6_IJSA_NS7_ILi256EEESB_EEES9_SE_SG_Li256ELb0ELb1ELb0ELb0EEENS1_29StaticPersistentTileSchedulerILb0EEEEEEEEEvNT_6ParamsE,"a",@progbits
	.sectionflags	@""
	.align	4
.nv.constant0._ZN7cutlass13device_kernelIN5flash11enable_sm90INS1_16FlashAttnFwdSm90INS1_25CollectiveMainloopFwdSm90ILi2EN4cute5tupleIJNS5_1CILi1EEES8_S8_EEENS6_IJNS7_ILi128EEENS7_ILi96EEENS7_ILi64EEEEEELi256ENS_6half_tEfNS_4arch4Sm90ELb0ELb0ELb0ELb0ELb1ELb0ELb1ELb1ELb0ELb1ELb0ELb0EEENS1_21CollectiveEpilogueFwdINS6_IJSA_NS7_ILi256EEESB_EEES9_SE_SG_Li256ELb0ELb1ELb0ELb0EEENS1_29StaticPersistentTileSchedulerILb0EEEEEEEEEvNT_6ParamsE:
	.zero		3456


//--------------------- .nv.constant0._ZN7cutlass13device_kernelIN5flash11enable_sm90INS1_16FlashAttnFwdSm90INS1_25CollectiveMainloopFwdSm90ILi2EN4cute5tupleIJNS5_1CILi1EEES8_S8_EEENS6_IJNS7_ILi128EEENS7_ILi96EEENS7_ILi64EEEEEELi256ENS_6half_tEfNS_4arch4Sm90ELb0ELb0ELb0ELb1ELb1ELb0ELb0ELb1ELb0ELb1ELb0ELb0EEENS1_21CollectiveEpilogueFwdINS6_IJSA_NS7_ILi256EEESB_EEES9_SE_SG_Li256ELb1ELb1ELb0ELb0EEENS1_36VarlenDynamicPersistentTileSchedulerILi128ELi96ELi256ELi128ELb0ELb1ELb1ELb0ELb1ELb1EEEEEEEEEvNT_6ParamsE --------------------------
	.section	.nv.constant0._ZN7cutlass13device_kernelIN5flash11enable_sm90INS1_16FlashAttnFwdSm90INS1_25CollectiveMainloopFwdSm90ILi2EN4cute5tupleIJNS5_1CILi1EEES8_S8_EEENS6_IJNS7_ILi128EEENS7_ILi96EEENS7_ILi64EEEEEELi256ENS_6half_tEfNS_4arch4Sm90ELb0ELb0ELb0ELb1ELb1ELb0ELb0ELb1ELb0ELb1ELb0ELb0EEENS1_21CollectiveEpilogueFwdINS6_IJSA_NS7_ILi256EEESB_EEES9_SE_SG_Li256ELb1ELb1ELb0ELb0EEENS1_36VarlenDynamicPersistentTileSchedulerILi128ELi96ELi256ELi128ELb0ELb1ELb1ELb0ELb1ELb1EEEEEEEEEvNT_6ParamsE,"a",@progbits
	.sectionflags	@""
	.align	4
.nv.constant0._ZN7cutlass13device_kernelIN5flash11enable_sm90INS1_16FlashAttnFwdSm90INS1_25CollectiveMainloopFwdSm90ILi2EN4cute5tupleIJNS5_1CILi1EEES8_S8_EEENS6_IJNS7_ILi128EEENS7_ILi96EEENS7_ILi64EEEEEELi256ENS_6half_tEfNS_4arch4Sm90ELb0ELb0ELb0ELb1ELb1ELb0ELb0ELb1ELb0ELb1ELb0ELb0EEENS1_21CollectiveEpilogueFwdINS6_IJSA_NS7_ILi256EEESB_EEES9_SE_SG_Li256ELb1ELb1ELb0ELb0EEENS1_36VarlenDynamicPersistentTileSchedulerILi128ELi96ELi256ELi128ELb0ELb1ELb1ELb0ELb1ELb1EEEEEEEEEvNT_6ParamsE:
	.zero		3328


//--------------------- .nv.constant0._ZN7cutlass13device_kernelIN5flash11enable_sm90INS1_16FlashAttnFwdSm90INS1_25CollectiveMainloopFwdSm90ILi2EN4cute5tupleIJNS5_1CILi1EEES8_S8_EEENS6_IJNS7_ILi128EEENS7_ILi96EEENS7_ILi64EEEEEELi256ENS_6half_tEfNS_4arch4Sm90ELb0ELb0ELb0ELb1ELb1ELb1ELb0ELb1ELb0ELb1ELb0ELb0EEENS1_21CollectiveEpilogueFwdINS6_IJSA_NS7_ILi256EEESB_EEES9_SE_SG_Li256ELb1ELb1ELb0ELb0EEENS1_36VarlenDynamicPersistentTileSchedulerILi128ELi96ELi256ELi128ELb0ELb1ELb1ELb0ELb1ELb1EEEEEEEEEvNT_6ParamsE --------------------------
	.section	.nv.constant0._ZN7cutlass13device_kernelIN5flash11enable_sm90INS1_16FlashAttnFwdSm90INS1_25CollectiveMainloopFwdSm90ILi2EN4cute5tupleIJNS5_1CILi1EEES8_S8_EEENS6_IJNS7_ILi128EEENS7_ILi96EEENS7_ILi64EEEEEELi256ENS_6half_tEfNS_4arch4Sm90ELb0ELb0ELb0ELb1ELb1ELb1ELb0ELb1ELb0ELb1ELb0ELb0EEENS1_21CollectiveEpilogueFwdINS6_IJSA_NS7_ILi256EEESB_EEES9_SE_SG_Li256ELb1ELb1ELb0ELb0EEENS1_36VarlenDynamicPersistentTileSchedulerILi128ELi96ELi256ELi128ELb0ELb1ELb1ELb0ELb1ELb1EEEEEEEEEvNT_6ParamsE,"a",@progbits
	.sectionflags	@""
	.align	4
.nv.constant0._ZN7cutlass13device_kernelIN5flash11enable_sm90INS1_16FlashAttnFwdSm90INS1_25CollectiveMainloopFwdSm90ILi2EN4cute5tupleIJNS5_1CILi1EEES8_S8_EEENS6_IJNS7_ILi128EEENS7_ILi96EEENS7_ILi64EEEEEELi256ENS_6half_tEfNS_4arch4Sm90ELb0ELb0ELb0ELb1ELb1ELb1ELb0ELb1ELb0ELb1ELb0ELb0EEENS1_21CollectiveEpilogueFwdINS6_IJSA_NS7_ILi256EEESB_EEES9_SE_SG_Li256ELb1ELb1ELb0ELb0EEENS1_36VarlenDynamicPersistentTileSchedulerILi128ELi96ELi256ELi128ELb0ELb1ELb1ELb0ELb1ELb1EEEEEEEEEvNT_6ParamsE:
	.zero		3328


//--------------------- .nv.constant0._ZN7cutlass13device_kernelIN5flash11enable_sm90INS1_16FlashAttnFwdSm90INS1_25CollectiveMainloopFwdSm90ILi2EN4cute5tupleIJNS5_1CILi1EEES8_S8_EEENS6_IJNS7_ILi128EEENS7_ILi96EEENS7_ILi64EEEEEELi256ENS_6half_tEfNS_4arch4Sm90ELb0ELb0ELb0ELb1ELb1ELb0ELb1ELb1ELb0ELb1ELb0ELb0EEENS1_21CollectiveEpilogueFwdINS6_IJSA_NS7_ILi256EEESB_EEES9_SE_SG_Li256ELb1ELb1ELb0ELb0EEENS1_36VarlenDynamicPersistentTileSchedulerILi128ELi96ELi256ELi128ELb0ELb1ELb1ELb0ELb1ELb1EEEEEEEEEvNT_6ParamsE --------------------------
	.section	.nv.constant0._ZN7cutlass13device_kernelIN5flash11enable_sm90INS1_16FlashAttnFwdSm90INS1_25CollectiveMainloopFwdSm90ILi2EN4cute5tupleIJNS5_1CILi1EEES8_S8_EEENS6_IJNS7_ILi128EEENS7_ILi96EEENS7_ILi64EEEEEELi256ENS_6half_tEfNS_4arch4Sm90ELb0ELb0ELb0ELb1ELb1ELb0ELb1ELb1ELb0ELb1ELb0ELb0EEENS1_21CollectiveEpilogueFwdINS6_IJSA_NS7_ILi256EEESB_EEES9_SE_SG_Li256ELb1ELb1ELb0ELb0EEENS1_36VarlenDynamicPersistentTileSchedulerILi128ELi96ELi256ELi128ELb0ELb1ELb1ELb0ELb1ELb1EEEEEEEEEvNT_6ParamsE,"a",@progbits
	.sectionflags	@""
	.align	4
.nv.constant0._ZN7cutlass13device_kernelIN5flash11enable_sm90INS1_16FlashAttnFwdSm90INS1_25CollectiveMainloopFwdSm90ILi2EN4cute5tupleIJNS5_1CILi1EEES8_S8_EEENS6_IJNS7_ILi128EEENS7_ILi96EEENS7_ILi64EEEEEELi256ENS_6half_tEfNS_4arch4Sm90ELb0ELb0ELb0ELb1ELb1ELb0ELb1ELb1ELb0ELb1ELb0ELb0EEENS1_21CollectiveEpilogueFwdINS6_IJSA_NS7_ILi256EEESB_EEES9_SE_SG_Li256ELb1ELb1ELb0ELb0EEENS1_36VarlenDynamicPersistentTileSchedulerILi128ELi96ELi256ELi128ELb0ELb1ELb1ELb0ELb1ELb1EEEEEEEEEvNT_6ParamsE:
	.zero		3584


//--------------------- .nv.constant0._ZN7cutlass13device_kernelIN5flash11enable_sm90INS1_16FlashAttnFwdSm90INS1_25CollectiveMainloopFwdSm90ILi2EN4cute5tupleIJNS5_1CILi1EEES8_S8_EEENS6_IJNS7_ILi128EEENS7_ILi96EEENS7_ILi64EEEEEELi256ENS_6half_tEfNS_4arch4Sm90ELb0ELb0ELb0ELb1ELb1ELb1ELb1ELb1ELb0ELb1ELb0ELb0EEENS1_21CollectiveEpilogueFwdINS6_IJSA_NS7_ILi256EEESB_EEES9_SE_SG_Li256ELb1ELb1ELb0ELb0EEENS1_36VarlenDynamicPersistentTileSchedulerILi128ELi96ELi256ELi128ELb0ELb1ELb1ELb0ELb1ELb1EEEEEEEEEvNT_6ParamsE --------------------------
	.section	.nv.constant0._ZN7cutlass13device_kernelIN5flash11enable_sm90INS1_16FlashAttnFwdSm90INS1_25CollectiveMainloopFwdSm90ILi2EN4cute5tupleIJNS5_1CILi1EEES8_S8_EEENS6_IJNS7_ILi128EEENS7_ILi96EEENS7_ILi64EEEEEELi256ENS_6half_tEfNS_4arch4Sm90ELb0ELb0ELb0ELb1ELb1ELb1ELb1ELb1ELb0ELb1ELb0ELb0EEENS1_21CollectiveEpilogueFwdINS6_IJSA_NS7_ILi256EEESB_EEES9_SE_SG_Li256ELb1ELb1ELb0ELb0EEENS1_36VarlenDynamicPersistentTileSchedulerILi128ELi96ELi256ELi128ELb0ELb1ELb1ELb0ELb1ELb1EEEEEEEEEvNT_6ParamsE,"a",@progbits
	.sectionflags	@""
	.align	4
.nv.constant0._ZN7cutlass13device_kernelIN5flash11enable_sm90INS1_16FlashAttnFwdSm90INS1_25CollectiveMainloopFwdSm90ILi2EN4cute5tupleIJNS5_1CILi1EEES8_S8_EEENS6_IJNS7_ILi128EEENS7_ILi96EEENS7_ILi64EEEEEELi256ENS_6half_tEfNS_4arch4Sm90ELb0ELb0ELb0ELb1ELb1ELb1ELb1ELb1ELb0ELb1ELb0ELb0EEENS1_21CollectiveEpilogueFwdINS6_IJSA_NS7_ILi256EEESB_EEES9_SE_SG_Li256ELb1ELb1ELb0ELb0EEENS1_36VarlenDynamicPersistentTileSchedulerILi128ELi96ELi256ELi128ELb0ELb1ELb1ELb0ELb1ELb1EEEEEEEEEvNT_6ParamsE:
	.zero		3584


//--------------------- .nv.constant0._ZN7cutlass13device_kernelIN5flash11enable_sm90INS1_16FlashAttnFwdSm90INS1_25CollectiveMainloopFwdSm90ILi2EN4cute5tupleIJNS5_1CILi1EEES8_S8_EEENS6_IJNS7_ILi128EEENS7_ILi96EEENS7_ILi64EEEEEELi256ENS_6half_tEfNS_4arch4Sm90ELb0ELb1ELb0ELb0ELb1ELb0ELb0ELb1ELb0ELb1ELb0ELb0EEENS1_21CollectiveEpilogueFwdINS6_IJSA_NS7_ILi256EEESB_EEES9_SE_SG_Li256ELb0ELb1ELb0ELb0EEENS1_30DynamicPersistentTileSchedulerILi256ELi128ELb0ELb1ELb1EEEEEEEEEvNT_6ParamsE --------------------------
	.section	.nv.constant0._ZN7cutlass13device_kernelIN5flash11enable_sm90INS1_16FlashAttnFwdSm90INS1_25CollectiveMainloopFwdSm90ILi2EN4cute5tupleIJNS5_1CILi1EEES8_S8_EEENS6_IJNS7_ILi128EEENS7_ILi96EEENS7_ILi64EEEEEELi256ENS_6half_tEfNS_4arch4Sm90ELb0ELb1ELb0ELb0ELb1ELb0ELb0ELb1ELb0ELb1ELb0ELb0EEENS1_21CollectiveEpilogueFwdINS6_IJSA_NS7_ILi256EEESB_EEES9_SE_SG_Li256ELb0ELb1ELb0ELb0EEENS1_30DynamicPersistentTileSchedulerILi256ELi128ELb0ELb1ELb1EEEEEEEEEvNT_6ParamsE,"a",@progbits
	.sectionflags	@""
	.align	4
.nv.constant0._ZN7cutlass13device_kernelIN5flash11enable_sm90INS1_16FlashAttnFwdSm90INS1_25CollectiveMainloopFwdSm90ILi2EN4cute5tupleIJNS5_1CILi1EEES8_S8_EEENS6_IJNS7_ILi128EEENS7_ILi96EEENS7_ILi64EEEEEELi256ENS_6half_tEfNS_4arch4Sm90ELb0ELb1ELb0ELb0ELb1ELb0ELb0ELb1ELb0ELb1ELb0ELb0EEENS1_21CollectiveEpilogueFwdINS6_IJSA_NS7_ILi256EEESB_EEES9_SE_SG_Li256ELb0ELb1ELb0ELb0EEENS1_30DynamicPersistentTileSchedulerILi256ELi128ELb0ELb1ELb1EEEEEEEEEvNT_6ParamsE:
	.zero		3328


//--------------------- .nv.constant0._ZN7cutlass13device_kernelIN5flash11enable_sm90INS1_16FlashAttnFwdSm90INS1_25CollectiveMainloopFwdSm90ILi2EN4cute5tupleIJNS5_1CILi1EEES8_S8_EEENS6_IJNS7_ILi128EEENS7_ILi96EEENS7_ILi64EEEEEELi256ENS_6half_tEfNS_4arch4Sm90ELb0ELb1ELb0ELb0ELb1ELb0ELb1ELb1ELb0ELb1ELb0ELb0EEENS1_21CollectiveEpilogueFwdINS6_IJSA_NS7_ILi256EEESB_EEES9_SE_SG_Li256ELb0ELb1ELb0ELb0EEENS1_30DynamicPersistentTileSchedulerILi256ELi128ELb0ELb1ELb1EEEEEEEEEvNT_6ParamsE --------------------------
	.section	.nv.constant0._ZN7cutlass13device_kernelIN5flash11enable_sm90INS1_16FlashAttnFwdSm90INS1_25CollectiveMainloopFwdSm90ILi2EN4cute5tupleIJNS5_1CILi1EEES8_S8_EEENS6_IJNS7_ILi128EEENS7_ILi96EEENS7_ILi64EEEEEELi256ENS_6half_tEfNS_4arch4Sm90ELb0ELb1ELb0ELb0ELb1ELb0ELb1ELb1ELb0ELb1ELb0ELb0EEENS1_21CollectiveEpilogueFwdINS6_IJSA_NS7_ILi256EEESB_EEES9_SE_SG_Li256ELb0ELb1ELb0ELb0EEENS1_30DynamicPersistentTileSchedulerILi256ELi128ELb0ELb1ELb1EEEEEEEEEvNT_6ParamsE,"a",@progbits
	.sectionflags	@""
	.align	4
.nv.constant0._ZN7cutlass13device_kernelIN5flash11enable_sm90INS1_16FlashAttnFwdSm90INS1_25CollectiveMainloopFwdSm90ILi2EN4cute5tupleIJNS5_1CILi1EEES8_S8_EEENS6_IJNS7_ILi128EEENS7_ILi96EEENS7_ILi64EEEEEELi256ENS_6half_tEfNS_4arch4Sm90ELb0ELb1ELb0ELb0ELb1ELb0ELb1ELb1ELb0ELb1ELb0ELb0EEENS1_21CollectiveEpilogueFwdINS6_IJSA_NS7_ILi256EEESB_EEES9_SE_SG_Li256ELb0ELb1ELb0ELb0EEENS1_30DynamicPersistentTileSchedulerILi256ELi128ELb0ELb1ELb1EEEEEEEEEvNT_6ParamsE:
	.zero		3584


//--------------------- .nv.constant0._ZN7cutlass13device_kernelIN5flash11enable_sm90INS1_16FlashAttnFwdSm90INS1_25CollectiveMainloopFwdSm90ILi2EN4cute5tupleIJNS5_1CILi1EEES8_S8_EEENS6_IJNS7_ILi128EEENS7_ILi96EEENS7_ILi64EEEEEELi256ENS_6half_tEfNS_4arch4Sm90ELb0ELb1ELb0ELb1ELb1ELb0ELb0ELb1ELb0ELb1ELb0ELb0EEENS1_21CollectiveEpilogueFwdINS6_IJSA_NS7_ILi256EEESB_EEES9_SE_SG_Li256ELb1ELb1ELb0ELb0EEENS1_36VarlenDynamicPersistentTileSchedulerILi128ELi96ELi256ELi128ELb0ELb1ELb1ELb1ELb0ELb1EEEEEEEEEvNT_6ParamsE --------------------------
	.section	.nv.constant0._ZN7cutlass13device_kernelIN5flash11enable_sm90INS1_16FlashAttnFwdSm90INS1_25CollectiveMainloopFwdSm90ILi2EN4cute5tupleIJNS5_1CILi1EEES8_S8_EEENS6_IJNS7_ILi128EEENS7_ILi96EEENS7_ILi64EEEEEELi256ENS_6half_tEfNS_4arch4Sm90ELb0ELb1ELb0ELb1ELb1ELb0ELb0ELb1ELb0ELb1ELb0ELb0EEENS1_21CollectiveEpilogueFwdINS6_IJSA_NS7_ILi256EEESB_EEES9_SE_SG_Li256ELb1ELb1ELb0ELb0EEENS1_36VarlenDynamicPersistentTileSchedulerILi128ELi96ELi256ELi128ELb0ELb1ELb1ELb1ELb0ELb1EEEEEEEEEvNT_6ParamsE,"a",@progbits
	.sectionflags	@""
	.align	4
.nv.constant0._ZN7cutlass13device_kernelIN5flash11enable_sm90INS1_16FlashAttnFwdSm90INS1_25CollectiveMainloopFwdSm90ILi2EN4cute5tupleIJNS5_1CILi1EEES8_S8_EEENS6_IJNS7_ILi128EEENS7_ILi96EEENS7_ILi64EEEEEELi256ENS_6half_tEfNS_4arch4Sm90ELb0ELb1ELb0ELb1ELb1ELb0ELb0ELb1ELb0ELb1ELb0ELb0EEENS1_21CollectiveEpilogueFwdINS6_IJSA_NS7_ILi256EEESB_EEES9_SE_SG_Li256ELb1ELb1ELb0ELb0EEENS1_36VarlenDynamicPersistentTileSchedulerILi128ELi96ELi256ELi128ELb0ELb1ELb1ELb1ELb0ELb1EEEEEEEEEvNT_6ParamsE:
	.zero		3328


//--------------------- .nv.constant0._ZN7cutlass13device_kernelIN5flash11enable_sm90INS1_16FlashAttnFwdSm90INS1_25CollectiveMainloopFwdSm90ILi2EN4cute5tupleIJNS5_1CILi1EEES8_S8_EEENS6_IJNS7_ILi128EEENS7_ILi96EEENS7_ILi64EEEEEELi256ENS_6half_tEfNS_4arch4Sm90ELb0ELb1ELb0ELb1ELb1ELb1ELb0ELb1ELb0ELb1ELb0ELb0EEENS1_21CollectiveEpilogueFwdINS6_IJSA_NS7_ILi256EEESB_EEES9_SE_SG_Li256ELb1ELb1ELb0ELb0EEENS1_36VarlenDynamicPersistentTileSchedulerILi128ELi96ELi256ELi128ELb0ELb1ELb1ELb1ELb0ELb1EEEEEEEEEvNT_6ParamsE --------------------------
	.section	.nv.constant0._ZN7cutlass13device_kernelIN5flash11enable_sm90INS1_16FlashAttnFwdSm90INS1_25CollectiveMainloopFwdSm90ILi2EN4cute5tupleIJNS5_1CILi1EEES8_S8_EEENS6_IJNS7_ILi128EEENS7_ILi96EEENS7_ILi64EEEEEELi256ENS_6half_tEfNS_4arch4Sm90ELb0ELb1ELb0ELb1ELb1ELb1ELb0ELb1ELb0ELb1ELb0ELb0EEENS1_21CollectiveEpilogueFwdINS6_IJSA_NS7_ILi256EEESB_EEES9_SE_SG_Li256ELb1ELb1ELb0ELb0EEENS1_36VarlenDynamicPersistentTileSchedulerILi128ELi96ELi256ELi128ELb0ELb1ELb1ELb1ELb0ELb1EEEEEEEEEvNT_6ParamsE,"a",@progbits
	.sectionflags	@""
	.align	4
.nv.constant0._ZN7cutlass13device_kernelIN5flash11enable_sm90INS1_16FlashAttnFwdSm90INS1_25CollectiveMainloopFwdSm90ILi2EN4cute5tupleIJNS5_1CILi1EEES8_S8_EEENS6_IJNS7_ILi128EEENS7_ILi96EEENS7_ILi64EEEEEELi256ENS_6half_tEfNS_4arch4Sm90ELb0ELb1ELb0ELb1ELb1ELb1ELb0ELb1ELb0ELb1ELb0ELb0EEENS1_21CollectiveEpilogueFwdINS6_IJSA_NS7_ILi256EEESB_EEES9_SE_SG_Li256ELb1ELb1ELb0ELb0EEENS1_36VarlenDynamicPersistentTileSchedulerILi128ELi96ELi256ELi128ELb0ELb1ELb1ELb1ELb0ELb1EEEEEEEEEvNT_6ParamsE:
	.zero		3328


//--------------------- .nv.constant0._ZN7cutlass13device_kernelIN5flash11enable_sm90INS1_16FlashAttnFwdSm90INS1_25CollectiveMainloopFwdSm90ILi2EN4cute5tupleIJNS5_1CILi1EEES8_S8_EEENS6_IJNS7_ILi128EEENS7_ILi96EEENS7_ILi64EEEEEELi256ENS_6half_tEfNS_4arch4Sm90ELb0ELb1ELb0ELb1ELb1ELb0ELb1ELb1ELb0ELb1ELb0ELb0EEENS1_21CollectiveEpilogueFwdINS6_IJSA_NS7_ILi256EEESB_EEES9_SE_SG_Li256ELb1ELb1ELb0ELb0EEENS1_36VarlenDynamicPersistentTileSchedulerILi128ELi96ELi256ELi128ELb0ELb1ELb1ELb1ELb0ELb1EEEEEEEEEvNT_6ParamsE --------------------------
	.section	.nv.constant0._ZN7cutlass13device_kernelIN5flash11enable_sm90INS1_16FlashAttnFwdSm90INS1_25CollectiveMainloopFwdSm90ILi2EN4cute5tupleIJNS5_1CILi1EEES8_S8_EEENS6_IJNS7_ILi128EEENS7_ILi96EEENS7_ILi64EEEEEELi256ENS_6half_tEfNS_4arch4Sm90ELb0ELb1ELb0ELb1ELb1ELb0ELb1ELb1ELb0ELb1ELb0ELb0EEENS1_21CollectiveEpilogueFwdINS6_IJSA_NS7_ILi256EEESB_EEES9_SE_SG_Li256ELb1ELb1ELb0ELb0EEENS1_36VarlenDynamicPersistentTileSchedulerILi128ELi96ELi256ELi128ELb0ELb1ELb1ELb1ELb0ELb1EEEEEEEEEvNT_6ParamsE,"a",@progbits
	.sectionflags	@""
	.align	4
.nv.constant0._ZN7cutlass13device_kernelIN5flash11enable_sm90INS1_16FlashAttnFwdSm90INS1_25CollectiveMainloopFwdSm90ILi2EN4cute5tupleIJNS5_1CILi1EEES8_S8_EEENS6_IJNS7_ILi128EEENS7_ILi96EEENS7_ILi64EEEEEELi256ENS_6half_tEfNS_4arch4Sm90ELb0ELb1ELb0ELb1ELb1ELb0ELb1ELb1ELb0ELb1ELb0ELb0EEENS1_21CollectiveEpilogueFwdINS6_IJSA_NS7_ILi256EEESB_EEES9_SE_SG_Li256ELb1ELb1ELb0ELb0EEENS1_36VarlenDynamicPersistentTileSchedulerILi128ELi96ELi256ELi128ELb0ELb1ELb1ELb1ELb0ELb1EEEEEEEEEvNT_6ParamsE:
	.zero		3584


//--------------------- .nv.constant0._ZN7cutlass13device_kernelIN5flash11enable_sm90INS1_16FlashAttnFwdSm90INS1_25CollectiveMainloopFwdSm90ILi2EN4cute5tupleIJNS5_1CILi1EEES8_S8_EEENS6_IJNS7_ILi128EEENS7_ILi96EEENS7_ILi64EEEEEELi256ENS_6half_tEfNS_4arch4Sm90ELb0ELb1ELb0ELb1ELb1ELb1ELb1ELb1ELb0ELb1ELb0ELb0EEENS1_21CollectiveEpilogueFwdINS6_IJSA_NS7_ILi256EEESB_EEES9_SE_SG_Li256ELb1ELb1ELb0ELb0EEENS1_36VarlenDynamicPersistentTileSchedulerILi128ELi96ELi256ELi128ELb0ELb1ELb1ELb1ELb0ELb1EEEEEEEEEvNT_6ParamsE --------------------------
	.section	.nv.constant0._ZN7cutlass13device_kernelIN5flash11enable_sm90INS1_16FlashAttnFwdSm90INS1_25CollectiveMainloopFwdSm90ILi2EN4cute5tupleIJNS5_1CILi1EEES8_S8_EEENS6_IJNS7_ILi128EEENS7_ILi96EEENS7_ILi64EEEEEELi256ENS_6half_tEfNS_4arch4Sm90ELb0ELb1ELb0ELb1ELb1ELb1ELb1ELb1ELb0ELb1ELb0ELb0EEENS1_21CollectiveEpilogueFwdINS6_IJSA_NS7_ILi256EEESB_EEES9_SE_SG_Li256ELb1ELb1ELb0ELb0EEENS1_36VarlenDynamicPersistentTileSchedulerILi128ELi96ELi256ELi128ELb0ELb1ELb1ELb1ELb0ELb1EEEEEEEEEvNT_6ParamsE,"a",@progbits
	.sectionflags	@""
	.align	4
.nv.constant0._ZN7cutlass13device_kernelIN5flash11enable_sm90INS1_16FlashAttnFwdSm90INS1_25CollectiveMainloopFwdSm90ILi2EN4cute5tupleIJNS5_1CILi1EEES8_S8_EEENS6_IJNS7_ILi128EEENS7_ILi96EEENS7_ILi64EEEEEELi256ENS_6half_tEfNS_4arch4Sm90ELb0ELb1ELb0ELb1ELb1ELb1ELb1ELb1ELb0ELb1ELb0ELb0EEENS1_21CollectiveEpilogueFwdINS6_IJSA_NS7_ILi256EEESB_EEES9_SE_SG_Li256ELb1ELb1ELb0ELb0EEENS1_36VarlenDynamicPersistentTileSchedulerILi128ELi96ELi256ELi128ELb0ELb1ELb1ELb1ELb0ELb1EEEEEEEEEvNT_6ParamsE:
	.zero		3584


//--------------------- .nv.constant0._ZN7cutlass13device_kernelIN5flash11enable_sm90INS1_16FlashAttnFwdSm90INS1_25CollectiveMainloopFwdSm90ILi2EN4cute5tupleIJNS5_1CILi1EEES8_S8_EEENS6_IJNS7_ILi128EEENS7_ILi96EEENS7_ILi64EEEEEELi256ENS_6half_tEfNS_4arch4Sm90ELb1ELb0ELb0ELb0ELb1ELb0ELb0ELb1ELb0ELb1ELb0ELb0EEENS1_21CollectiveEpilogueFwdINS6_IJSA_NS7_ILi256EEESB_EEES9_SE_SG_Li256ELb0ELb1ELb0ELb0EEENS1_30DynamicPersistentTileSchedulerILi256ELi128ELb0ELb1ELb1EEEEEEEEEvNT_6ParamsE --------------------------
	.section	.nv.constant0._ZN7cutlass13device_kernelIN5flash11enable_sm90INS1_16FlashAttnFwdSm90INS1_25CollectiveMainloopFwdSm90ILi2EN4cute5tupleIJNS5_1CILi1EEES8_S8_EEENS6_IJNS7_ILi128EEENS7_ILi96EEENS7_ILi64EEEEEELi256ENS_6half_tEfNS_4arch4Sm90ELb1ELb0ELb0ELb0ELb1ELb0ELb0ELb1ELb0ELb1ELb0ELb0EEENS1_21CollectiveEpilogueFwdINS6_IJSA_NS7_ILi256EEESB_EEES9_SE_SG_Li256ELb0ELb1ELb0ELb0EEENS1_30DynamicPersistentTileSchedulerILi256ELi128ELb0ELb1ELb1EEEEEEEEEvNT_6ParamsE,"a",@progbits
	.sectionflags	@""
	.align	4
.nv.constant0._ZN7cutlass13device_kernelIN5flash11enable_sm90INS1_16FlashAttnFwdSm90INS1_25CollectiveMainloopFwdSm90ILi2EN4cute5tupleIJNS5_1CILi1EEES8_S8_EEENS6_IJNS7_ILi128EEENS7_ILi96EEENS7_ILi64EEEEEELi256ENS_6half_tEfNS_4arch4Sm90ELb1ELb0ELb0ELb0ELb1ELb0ELb0ELb1ELb0ELb1ELb0ELb0EEENS1_21CollectiveEpilogueFwdINS6_IJSA_NS7_ILi256EEESB_EEES9_SE_SG_Li256ELb0ELb1ELb0ELb0EEENS1_30DynamicPersistentTileSchedulerILi256ELi128ELb0ELb1ELb1EEEEEEEEEvNT_6ParamsE:
	.zero		3328


//--------------------- .nv.constant0._ZN7cutlass13device_kernelIN5flash11enable_sm90INS1_16FlashAttnFwdSm90INS1_25CollectiveMainloopFwdSm90ILi2EN4cute5tupleIJNS5_1CILi1EEES8_S8_EEENS6_IJNS7_ILi128EEENS7_ILi96EEENS7_ILi64EEEEEELi256ENS_6half_tEfNS_4arch4Sm90ELb1ELb0ELb0ELb0ELb1ELb0ELb1ELb1ELb0ELb1ELb0ELb0EEENS1_21CollectiveEpilogueFwdINS6_IJSA_NS7_ILi256EEESB_EEES9_SE_SG_Li256ELb0ELb1ELb0ELb0EEENS1_30DynamicPersistentTileSchedulerILi256ELi128ELb0ELb1ELb1EEEEEEEEEvNT_6ParamsE --------------------------
	.section	.nv.constant0._ZN7cutlass13device_kernelIN5flash11enable_sm90INS1_16FlashAttnFwdSm90INS1_25CollectiveMainloopFwdSm90ILi2EN4cute5tupleIJNS5_1CILi1EEES8_S8_EEENS6_IJNS7_ILi128EEENS7_ILi96EEENS7_ILi64EEEEEELi256ENS_6half_tEfNS_4arch4Sm90ELb1ELb0ELb0ELb0ELb1ELb0ELb1ELb1ELb0ELb1ELb0ELb0EEENS1_21CollectiveEpilogueFwdINS6_IJSA_NS7_ILi256EEESB_EEES9_SE_SG_Li256ELb0ELb1ELb0ELb0EEENS1_30DynamicPersistentTileSchedulerILi256ELi128ELb0ELb1ELb1EEEEEEEEEvNT_6ParamsE,"a",@progbits
	.sectionflags	@""
	.align	4
.nv.constant0._ZN7cutlass13device_kernelIN5flash11enable_sm90INS1_16FlashAttnFwdSm90INS1_25CollectiveMainloopFwdSm90ILi2EN4cute5tupleIJNS5_1CILi1EEES8_S8_EEENS6_IJNS7_ILi128EEENS7_ILi96EEENS7_ILi64EEEEEELi256ENS_6half_tEfNS_4arch4Sm90ELb1ELb0ELb0ELb0ELb1ELb0ELb1ELb1ELb0ELb1ELb0ELb0EEENS1_21CollectiveEpilogueFwdINS6_IJSA_NS7_ILi256EEESB_EEES9_SE_SG_Li256ELb0ELb1ELb0ELb0EEENS1_30DynamicPersistentTileSchedulerILi256ELi128ELb0ELb1ELb1EEEEEEEEEvNT_6ParamsE:
	.zero		3584


//--------------------- .nv.constant0._ZN7cutlass13device_kernelIN5flash11enable_sm90INS1_16FlashAttnFwdSm90INS1_25CollectiveMainloopFwdSm90ILi2EN4cute5tupleIJNS5_1CILi1EEES8_S8_EEENS6_IJNS7_ILi128EEENS7_ILi96EEENS7_ILi64EEEEEELi256ENS_6half_tEfNS_4arch4Sm90ELb1ELb0ELb0ELb1ELb1ELb0ELb0ELb1ELb0ELb1ELb0ELb0EEENS1_21CollectiveEpilogueFwdINS6_IJSA_NS7_ILi256EEESB_EEES9_SE_SG_Li256ELb1ELb1ELb0ELb0EEENS1_36VarlenDynamicPersistentTileSchedulerILi128ELi96ELi256ELi128ELb0ELb1ELb1ELb1ELb1ELb1EEEEEEEEEvNT_6ParamsE --------------------------
	.section	.nv.constant0._ZN7cutlass13device_kernelIN5flash11enable_sm90INS1_16FlashAttnFwdSm90INS1_25CollectiveMainloopFwdSm90ILi2EN4cute5tupleIJNS5_1CILi1EEES8_S8_EEENS6_IJNS7_ILi128EEENS7_ILi96EEENS7_ILi64EEEEEELi256ENS_6half_tEfNS_4arch4Sm90ELb1ELb0ELb0ELb1ELb1ELb0ELb0ELb1ELb0ELb1ELb0ELb0EEENS1_21CollectiveEpilogueFwdINS6_IJSA_NS7_ILi256EEESB_EEES9_SE_SG_Li256ELb1ELb1ELb0ELb0EEENS1_36VarlenDynamicPersistentTileSchedulerILi128ELi96ELi256ELi128ELb0ELb1ELb1ELb1ELb1ELb1EEEEEEEEEvNT_6ParamsE,"a",@progbits
	.sectionflags	@""
	.align	4
.nv.constant0._ZN7cutlass13device_kernelIN5flash11enable_sm90INS1_16FlashAttnFwdSm90INS1_25CollectiveMainloopFwdSm90ILi2EN4cute5tupleIJNS5_1CILi1EEES8_S8_EEENS6_IJNS7_ILi128EEENS7_ILi96EEENS7_ILi64EEEEEELi256ENS_6half_tEfNS_4arch4Sm90ELb1ELb0ELb0ELb1ELb1ELb0ELb0ELb1ELb0ELb1ELb0ELb0EEENS1_21CollectiveEpilogueFwdINS6_IJSA_NS7_ILi256EEESB_EEES9_SE_SG_Li256ELb1ELb1ELb0ELb0EEENS1_36VarlenDynamicPersistentTileSchedulerILi128ELi96ELi256ELi128ELb0ELb1ELb1ELb1ELb1ELb1EEEEEEEEEvNT_6ParamsE:
	.zero		3328


//--------------------- .nv.constant0._ZN7cutlass13device_kernelIN5flash11enable_sm90INS1_16FlashAttnFwdSm90INS1_25CollectiveMainloopFwdSm90ILi2EN4cute5tupleIJNS5_1CILi1EEES8_S8_EEENS6_IJNS7_ILi128EEENS7_ILi96EEENS7_ILi64EEEEEELi256ENS_6half_tEfNS_4arch4Sm90ELb1ELb0ELb0ELb1ELb1ELb1ELb0ELb1ELb0ELb1ELb0ELb0EEENS1_21CollectiveEpilogueFwdINS6_IJSA_NS7_ILi256EEESB_EEES9_SE_SG_Li256ELb1ELb1ELb0ELb0EEENS1_36VarlenDynamicPersistentTileSchedulerILi128ELi96ELi256ELi128ELb0ELb1ELb1ELb1ELb1ELb1EEEEEEEEEvNT_6ParamsE --------------------------
	.section	.nv.constant0._ZN7cutlass13device_kernelIN5flash11enable_sm90INS1_16FlashAttnFwdSm90INS1_25CollectiveMainloopFwdSm90ILi2EN4cute5tupleIJNS5_1CILi1EEES8_S8_EEENS6_IJNS7_ILi128EEENS7_ILi96EEENS7_ILi64EEEEEELi256ENS_6half_tEfNS_4arch4Sm90ELb1ELb0ELb0ELb1ELb1ELb1ELb0ELb1ELb0ELb1ELb0ELb0EEENS1_21CollectiveEpilogueFwdINS6_IJSA_NS7_ILi256EEESB_EEES9_SE_SG_Li256ELb1ELb1ELb0ELb0EEENS1_36VarlenDynamicPersistentTileSchedulerILi128ELi96ELi256ELi128ELb0ELb1ELb1ELb1ELb1ELb1EEEEEEEEEvNT_6ParamsE,"a",@progbits
	.sectionflags	@""
	.align	4
.nv.constant0._ZN7cutlass13device_kernelIN5flash11enable_sm90INS1_16FlashAttnFwdSm90INS1_25CollectiveMainloopFwdSm90ILi2EN4cute5tupleIJNS5_1CILi1EEES8_S8_EEENS6_IJNS7_ILi128EEENS7_ILi96EEENS7_ILi64EEEEEELi256ENS_6half_tEfNS_4arch4Sm90ELb1ELb0ELb0ELb1ELb1ELb1ELb0ELb1ELb0ELb1ELb0ELb0EEENS1_21CollectiveEpilogueFwdINS6_IJSA_NS7_ILi256EEESB_EEES9_SE_SG_Li256ELb1ELb1ELb0ELb0EEENS1_36VarlenDynamicPersistentTileSchedulerILi128ELi96ELi256ELi128ELb0ELb1ELb1ELb1ELb1ELb1EEEEEEEEEvNT_6ParamsE:
	.zero		3328


//--------------------- .nv.constant0._ZN7cutlass13device_kernelIN5flash11enable_sm90INS1_16FlashAttnFwdSm90INS1_25CollectiveMainloopFwdSm90ILi2EN4cute5tupleIJNS5_1CILi1EEES8_S8_EEENS6_IJNS7_ILi128EEENS7_ILi96EEENS7_ILi64EEEEEELi256ENS_6half_tEfNS_4arch4Sm90ELb1ELb0ELb0ELb1ELb1ELb0ELb1ELb1ELb0ELb1ELb0ELb0EEENS1_21CollectiveEpilogueFwdINS6_IJSA_NS7_ILi256EEESB_EEES9_SE_SG_Li256ELb1ELb1ELb0ELb0EEENS1_36VarlenDynamicPersistentTileSchedulerILi128ELi96ELi256ELi128ELb0ELb1ELb1ELb1ELb1ELb1EEEEEEEEEvNT_6ParamsE --------------------------
	.section	.nv.constant0._ZN7cutlass13device_kernelIN5flash11enable_sm90INS1_16FlashAttnFwdSm90INS1_25CollectiveMainloopFwdSm90ILi2EN4cute5tupleIJNS5_1CILi1EEES8_S8_EEENS6_IJNS7_ILi128EEENS7_ILi96EEENS7_ILi64EEEEEELi256ENS_6half_tEfNS_4arch4Sm90ELb1ELb0ELb0ELb1ELb1ELb0ELb1ELb1ELb0ELb1ELb0ELb0EEENS1_21CollectiveEpilogueFwdINS6_IJSA_NS7_ILi256EEESB_EEES9_SE_SG_Li256ELb1ELb1ELb0ELb0EEENS1_36VarlenDynamicPersistentTileSchedulerILi128ELi96ELi256ELi128ELb0ELb1ELb1ELb1ELb1ELb1EEEEEEEEEvNT_6ParamsE,"a",@progbits
	.sectionflags	@""
	.align	4
.nv.constant0._ZN7cutlass13device_kernelIN5flash11enable_sm90INS1_16FlashAttnFwdSm90INS1_25CollectiveMainloopFwdSm90ILi2EN4cute5tupleIJNS5_1CILi1EEES8_S8_EEENS6_IJNS7_ILi128EEENS7_ILi96EEENS7_ILi64EEEEEELi256ENS_6half_tEfNS_4arch4Sm90ELb1ELb0ELb0ELb1ELb1ELb0ELb1ELb1ELb0ELb1ELb0ELb0EEENS1_21CollectiveEpilogueFwdINS6_IJSA_NS7_ILi256EEESB_EEES9_SE_SG_Li256ELb1ELb1ELb0ELb0EEENS1_36VarlenDynamicPersistentTileSchedulerILi128ELi96ELi256ELi128ELb0ELb1ELb1ELb1ELb1ELb1EEEEEEEEEvNT_6ParamsE:
	.zero		3584


//--------------------- .nv.constant0._ZN7cutlass13device_kernelIN5flash11enable_sm90INS1_16FlashAttnFwdSm90INS1_25CollectiveMainloopFwdSm90ILi2EN4cute5tupleIJNS5_1CILi1EEES8_S8_EEENS6_IJNS7_ILi128EEENS7_ILi96EEENS7_ILi64EEEEEELi256ENS_6half_tEfNS_4arch4Sm90ELb1ELb0ELb0ELb1ELb1ELb1ELb1ELb1ELb0ELb1ELb0ELb0EEENS1_21CollectiveEpilogueFwdINS6_IJSA_NS7_ILi256EEESB_EEES9_SE_SG_Li256ELb1ELb1ELb0ELb0EEENS1_36VarlenDynamicPersistentTileSchedulerILi128ELi96ELi256ELi128ELb0ELb1ELb1ELb1ELb1ELb1EEEEEEEEEvNT_6ParamsE --------------------------
	.section	.nv.constant0._ZN7cutlass13device_kernelIN5flash11enable_sm90INS1_16FlashAttnFwdSm90INS1_25CollectiveMainloopFwdSm90ILi2EN4cute5tupleIJNS5_1CILi1EEES8_S8_EEENS6_IJNS7_ILi128EEENS7_ILi96EEENS7_ILi64EEEEEELi256ENS_6half_tEfNS_4arch4Sm90ELb1ELb0ELb0ELb1ELb1ELb1ELb1ELb1ELb0ELb1ELb0ELb0EEENS1_21CollectiveEpilogueFwdINS6_IJSA_NS7_ILi256EEESB_EEES9_SE_SG_Li256ELb1ELb1ELb0ELb0EEENS1_36VarlenDynamicPersistentTileSchedulerILi128ELi96ELi256ELi128ELb0ELb1ELb1ELb1ELb1ELb1EEEEEEEEEvNT_6ParamsE,"a",@progbits
	.sectionflags	@""
	.align	4
.nv.constant0._ZN7cutlass13device_kernelIN5flash11enable_sm90INS1_16FlashAttnFwdSm90INS1_25CollectiveMainloopFwdSm90ILi2EN4cute5tupleIJNS5_1CILi1EEES8_S8_EEENS6_IJNS7_ILi128EEENS7_ILi96EEENS7_ILi64EEEEEELi256ENS_6half_tEfNS_4arch4Sm90ELb1ELb0ELb0ELb1ELb1ELb1ELb1ELb1ELb0ELb1ELb0ELb0EEENS1_21CollectiveEpilogueFwdINS6_IJSA_NS7_ILi256EEESB_EEES9_SE_SG_Li256ELb1ELb1ELb0ELb0EEENS1_36VarlenDynamicPersistentTileSchedulerILi128ELi96ELi256ELi128ELb0ELb1ELb1ELb1ELb1ELb1EEEEEEEEEvNT_6ParamsE:
	.zero		3584


//--------------------- SYMBOLS --------------------------

	.type		.nv.reservedSmem.offset0,@object
	.size		.nv.reservedSmem.offset0,0x4
	.type		__assertfail,@function
